// Copyright (c) 2024, Jay Shah, Ganesh Bikshandi, Ying Zhang, Vijay Thakkar, Pradeep Ramani, Tri Dao.
// Splitting the different template instantiations to different files to speed up compilation.
// This file is auto-generated. See "generate_kernels.py"

#include "flash_fwd_hdim64_fp16_softcap_sm90.cu"
#include "flash_fwd_hdim96_fp16_softcap_sm90.cu"
#include "flash_fwd_hdim128_fp16_softcap_sm90.cu"
#include "flash_fwd_hdim192_fp16_softcap_sm90.cu"
#include "flash_fwd_hdim256_fp16_softcap_sm90.cu"

// ===== COMPILED SASS (sm_90a) =====

	.target	sm_90a

	.elftype	@"ET_EXEC"


//--------------------- .note.nv.tkinfo           --------------------------
	.section	.note.nv.tkinfo,"",@"SHT_NOTE"
	.sectionflags	@"SHF_NOTE_NV_TKINFO"
	.tkinfo
        /*0018*/ 	.word	0x00000002
        /*0030*/ 	.string	""
        /*0030*/ 	.string	"ptxas"
        /*0030*/ 	.string	"Cuda compilation tools, release 13.0, V13.0.88"
        /*0030*/ 	.string	"Build cuda_13.0.r13.0/compiler.36424714_0"
        /*0030*/ 	.string	"-arch sm_90a -m 64 "



//--------------------- .note.nv.cuinfo           --------------------------
	.section	.note.nv.cuinfo,"",@"SHT_NOTE"
	.sectionflags	@"SHF_NOTE_NV_CUINFO"
        /*0018*/ 	.short	0x0002
        /*001a*/ 	.short	0x005a
        /*001c*/ 	.short	0x0082
	.zero		2


//--------------------- .nv.info                  --------------------------
	.section	.nv.info,"",@"SHT_CUDA_INFO"
	.align	4


	//----- nvinfo : EIATTR_REGCOUNT
	.align		4
        /*0000*/ 	.byte	0x04, 0x2f
        /*0002*/ 	.short	(.L_57 - .L_56)
	.align		4
.L_56:
        /*0004*/ 	.word	index@(_ZN7cutlass13device_kernelIN5flash11enable_sm90INS1_16FlashAttnFwdSm90INS1_25CollectiveMainloopFwdSm90ILi2EN4cute5tupleIJNS5_1CILi1EEES8_S8_EEENS6_IJNS7_ILi192EEENS7_ILi128EEENS7_ILi64EEEEEELi64ENS_6half_tEfNS_4arch4Sm90ELb1ELb0ELb1ELb1ELb0ELb1ELb0ELb1ELb1ELb0ELb0ELb0EEENS1_21CollectiveEpilogueFwdINS6_IJSA_SC_SB_EEES9_SE_SG_Li384ELb1ELb0ELb0ELb0EEENS1_36VarlenDynamicPersistentTileSchedulerILi192ELi128ELi384ELi32ELb0ELb0ELb1ELb1ELb1ELb1EEEEEEEEEvNT_6ParamsE)
        /*0008*/ 	.word	0x00000080


	//----- nvinfo : EIATTR_FRAME_SIZE
	.align		4
.L_57:
        /*000c*/ 	.byte	0x04, 0x11
        /*000e*/ 	.short	(.L_59 - .L_58)
	.align		4
.L_58:
        /*0010*/ 	.word	index@(_ZN7cutlass13device_kernelIN5flash11enable_sm90INS1_16FlashAttnFwdSm90INS1_25CollectiveMainloopFwdSm90ILi2EN4cute5tupleIJNS5_1CILi1EEES8_S8_EEENS6_IJNS7_ILi192EEENS7_ILi128EEENS7_ILi64EEEEEELi64ENS_6half_tEfNS_4arch4Sm90ELb1ELb0ELb1ELb1ELb0ELb1ELb0ELb1ELb1ELb0ELb0ELb0EEENS1_21CollectiveEpilogueFwdINS6_IJSA_SC_SB_EEES9_SE_SG_Li384ELb1ELb0ELb0ELb0EEENS1_36VarlenDynamicPersistentTileSchedulerILi192ELi128ELi384ELi32ELb0ELb0ELb1ELb1ELb1ELb1EEEEEEEEEvNT_6ParamsE)
        /*0014*/ 	.word	0x00000048


	//----- nvinfo : EIATTR_REGCOUNT
	.align		4
.L_59:
        /*0018*/ 	.byte	0x04, 0x2f
        /*001a*/ 	.short	(.L_61 - .L_60)
	.align		4
.L_60:
        /*001c*/ 	.word	index@(_ZN7cutlass13device_kernelIN5flash11enable_sm90INS1_16FlashAttnFwdSm90INS1_25CollectiveMainloopFwdSm90ILi2EN4cute5tupleIJNS5_1CILi1EEES8_S8_EEENS6_IJNS7_ILi192EEENS7_ILi128EEENS7_ILi64EEEEEELi64ENS_6half_tEfNS_4arch4Sm90ELb1ELb0ELb1ELb1ELb0ELb0ELb0ELb1ELb1ELb0ELb0ELb0EEENS1_21CollectiveEpilogueFwdINS6_IJSA_SC_SB_EEES9_SE_SG_Li384ELb1ELb0ELb0ELb0EEENS1_36VarlenDynamicPersistentTileSchedulerILi192ELi128ELi384ELi32ELb0ELb0ELb1ELb1ELb1ELb1EEEEEEEEEvNT_6ParamsE)
        /*0020*/ 	.word	0x00000080


	//----- nvinfo : EIATTR_FRAME_SIZE
	.align		4
.L_61:
        /*0024*/ 	.byte	0x04, 0x11
        /*0026*/ 	.short	(.L_63 - .L_62)
	.align		4
.L_62:
        /*0028*/ 	.word	index@(_ZN7cutlass13device_kernelIN5flash11enable_sm90INS1_16FlashAttnFwdSm90INS1_25CollectiveMainloopFwdSm90ILi2EN4cute5tupleIJNS5_1CILi1EEES8_S8_EEENS6_IJNS7_ILi192EEENS7_ILi128EEENS7_ILi64EEEEEELi64ENS_6half_tEfNS_4arch4Sm90ELb1ELb0ELb1ELb1ELb0ELb0ELb0ELb1ELb1ELb0ELb0ELb0EEENS1_21CollectiveEpilogueFwdINS6_IJSA_SC_SB_EEES9_SE_SG_Li384ELb1ELb0ELb0ELb0EEENS1_36VarlenDynamicPersistentTileSchedulerILi192ELi128ELi384ELi32ELb0ELb0ELb1ELb1ELb1ELb1EEEEEEEEEvNT_6ParamsE)
        /*002c*/ 	.word	0x00000010


	//----- nvinfo : EIATTR_REGCOUNT
	.align		4
.L_63:
        /*0030*/ 	.byte	0x04, 0x2f
        /*0032*/ 	.short	(.L_65 - .L_64)
	.align		4
.L_64:
        /*0034*/ 	.word	index@(_ZN7cutlass13device_kernelIN5flash11enable_sm90INS1_16FlashAttnFwdSm90INS1_25CollectiveMainloopFwdSm90ILi2EN4cute5tupleIJNS5_1CILi1EEES8_S8_EEENS6_IJNS7_ILi192EEENS7_ILi128EEENS7_ILi64EEEEEELi64ENS_6half_tEfNS_4arch4Sm90ELb1ELb0ELb1ELb0ELb0ELb0ELb0ELb1ELb1ELb0ELb0ELb0EEENS1_21CollectiveEpilogueFwdINS6_IJSA_SC_SB_EEES9_SE_SG_Li384ELb0ELb0ELb0ELb0EEENS1_30DynamicPersistentTileSchedulerILi384ELi32ELb0ELb0ELb1EEEEEEEEEvNT_6ParamsE)
        /*0038*/ 	.word	0x00000080


	//----- nvinfo : EIATTR_FRAME_SIZE
	.align		4
.L_65:
        /*003c*/ 	.byte	0x04, 0x11
        /*003e*/ 	.short	(.L_67 - .L_66)
	.align		4
.L_66:
        /*0040*/ 	.word	index@(_ZN7cutlass13device_kernelIN5flash11enable_sm90INS1_16FlashAttnFwdSm90INS1_25CollectiveMainloopFwdSm90ILi2EN4cute5tupleIJNS5_1CILi1EEES8_S8_EEENS6_IJNS7_ILi192EEENS7_ILi128EEENS7_ILi64EEEEEELi64ENS_6half_tEfNS_4arch4Sm90ELb1ELb0ELb1ELb0ELb0ELb0ELb0ELb1ELb1ELb0ELb0ELb0EEENS1_21CollectiveEpilogueFwdINS6_IJSA_SC_SB_EEES9_SE_SG_Li384ELb0ELb0ELb0ELb0EEENS1_30DynamicPersistentTileSchedulerILi384ELi32ELb0ELb0ELb1EEEEEEEEEvNT_6ParamsE)
        /*0044*/ 	.word	0x00000000


	//----- nvinfo : EIATTR_REGCOUNT
	.align		4
.L_67:
        /*0048*/ 	.byte	0x04, 0x2f
        /*004a*/ 	.short	(.L_69 - .L_68)
	.align		4
.L_68:
        /*004c*/ 	.word	index@(_ZN7cutlass13device_kernelIN5flash11enable_sm90INS1_16FlashAttnFwdSm90INS1_25CollectiveMainloopFwdSm90ILi2EN4cute5tupleIJNS5_1CILi1EEES8_S8_EEENS6_IJNS7_ILi192EEENS7_ILi128EEENS7_ILi64EEEEEELi64ENS_6half_tEfNS_4arch4Sm90ELb0ELb1ELb1ELb1ELb0ELb1ELb0ELb1ELb1ELb0ELb0ELb0EEENS1_21CollectiveEpilogueFwdINS6_IJSA_SC_SB_EEES9_SE_SG_Li384ELb1ELb0ELb0ELb0EEENS1_36VarlenDynamicPersistentTileSchedulerILi192ELi128ELi384ELi32ELb0ELb0ELb1ELb1ELb0ELb1EEEEEEEEEvNT_6ParamsE)
        /*0050*/ 	.word	0x00000080


	//----- nvinfo : EIATTR_FRAME_SIZE
	.align		4
.L_69:
        /*0054*/ 	.byte	0x04, 0x11
        /*0056*/ 	.short	(.L_71 - .L_70)
	.align		4
.L_70:
        /*0058*/ 	.word	index@(_ZN7cutlass13device_kernelIN5flash11enable_sm90INS1_16FlashAttnFwdSm90INS1_25CollectiveMainloopFwdSm90ILi2EN4cute5tupleIJNS5_1CILi1EEES8_S8_EEENS6_IJNS7_ILi192EEENS7_ILi128EEENS7_ILi64EEEEEELi64ENS_6half_tEfNS_4arch4Sm90ELb0ELb1ELb1ELb1ELb0ELb1ELb0ELb1ELb1ELb0ELb0ELb0EEENS1_21CollectiveEpilogueFwdINS6_IJSA_SC_SB_EEES9_SE_SG_Li384ELb1ELb0ELb0ELb0EEENS1_36VarlenDynamicPersistentTileSchedulerILi192ELi128ELi384ELi32ELb0ELb0ELb1ELb1ELb0ELb1EEEEEEEEEvNT_6ParamsE)
        /*005c*/ 	.word	0x00000040


	//----- nvinfo : EIATTR_REGCOUNT
	.align		4
.L_71:
        /*0060*/ 	.byte	0x04, 0x2f
        /*0062*/ 	.short	(.L_73 - .L_72)
	.align		4
.L_72:
        /*0064*/ 	.word	index@(_ZN7cutlass13device_kernelIN5flash11enable_sm90INS1_16FlashAttnFwdSm90INS1_25CollectiveMainloopFwdSm90ILi2EN4cute5tupleIJNS5_1CILi1EEES8_S8_EEENS6_IJNS7_ILi192EEENS7_ILi128EEENS7_ILi64EEEEEELi64ENS_6half_tEfNS_4arch4Sm90ELb0ELb1ELb1ELb1ELb0ELb0ELb0ELb1ELb1ELb0ELb0ELb0EEENS1_21CollectiveEpilogueFwdINS6_IJSA_SC_SB_EEES9_SE_SG_Li384ELb1ELb0ELb0ELb0EEENS1_36VarlenDynamicPersistentTileSchedulerILi192ELi128ELi384ELi32ELb0ELb0ELb1ELb1ELb0ELb1EEEEEEEEEvNT_6ParamsE)
        /*0068*/ 	.word	0x00000080


	//----- nvinfo : EIATTR_FRAME_SIZE
	.align		4
.L_73:
        /*006c*/ 	.byte	0x04, 0x11
        /*006e*/ 	.short	(.L_75 - .L_74)
	.align		4
.L_74:
        /*0070*/ 	.word	index@(_ZN7cutlass13device_kernelIN5flash11enable_sm90INS1_16FlashAttnFwdSm90INS1_25CollectiveMainloopFwdSm90ILi2EN4cute5tupleIJNS5_1CILi1EEES8_S8_EEENS6_IJNS7_ILi192EEENS7_ILi128EEENS7_ILi64EEEEEELi64ENS_6half_tEfNS_4arch4Sm90ELb0ELb1ELb1ELb1ELb0ELb0ELb0ELb1ELb1ELb0ELb0ELb0EEENS1_21CollectiveEpilogueFwdINS6_IJSA_SC_SB_EEES9_SE_SG_Li384ELb1ELb0ELb0ELb0EEENS1_36VarlenDynamicPersistentTileSchedulerILi192ELi128ELi384ELi32ELb0ELb0ELb1ELb1ELb0ELb1EEEEEEEEEvNT_6ParamsE)
        /*0074*/ 	.word	0x00000010


	//----- nvinfo : EIATTR_REGCOUNT
	.align		4
.L_75:
        /*0078*/ 	.byte	0x04, 0x2f
        /*007a*/ 	.short	(.L_77 - .L_76)
	.align		4
.L_76:
        /*007c*/ 	.word	index@(_ZN7cutlass13device_kernelIN5flash11enable_sm90INS1_16FlashAttnFwdSm90INS1_25CollectiveMainloopFwdSm90ILi2EN4cute5tupleIJNS5_1CILi1EEES8_S8_EEENS6_IJNS7_ILi192EEENS7_ILi128EEENS7_ILi64EEEEEELi64ENS_6half_tEfNS_4arch4Sm90ELb0ELb1ELb1ELb0ELb0ELb0ELb0ELb1ELb1ELb0ELb0ELb0EEENS1_21CollectiveEpilogueFwdINS6_IJSA_SC_SB_EEES9_SE_SG_Li384ELb0ELb0ELb0ELb0EEENS1_30DynamicPersistentTileSchedulerILi384ELi32ELb0ELb0ELb1EEEEEEEEEvNT_6ParamsE)
        /*0080*/ 	.word	0x00000080


	//----- nvinfo : EIATTR_FRAME_SIZE
	.align		4
.L_77:
        /*0084*/ 	.byte	0x04, 0x11
        /*0086*/ 	.short	(.L_79 - .L_78)
	.align		4
.L_78:
        /*0088*/ 	.word	index@(_ZN7cutlass13device_kernelIN5flash11enable_sm90INS1_16FlashAttnFwdSm90INS1_25CollectiveMainloopFwdSm90ILi2EN4cute5tupleIJNS5_1CILi1EEES8_S8_EEENS6_IJNS7_ILi192EEENS7_ILi128EEENS7_ILi64EEEEEELi64ENS_6half_tEfNS_4arch4Sm90ELb0ELb1ELb1ELb0ELb0ELb0ELb0ELb1ELb1ELb0ELb0ELb0EEENS1_21CollectiveEpilogueFwdINS6_IJSA_SC_SB_EEES9_SE_SG_Li384ELb0ELb0ELb0ELb0EEENS1_30DynamicPersistentTileSchedulerILi384ELi32ELb0ELb0ELb1EEEEEEEEEvNT_6ParamsE)
        /*008c*/ 	.word	0x00000000


	//----- nvinfo : EIATTR_REGCOUNT
	.align		4
.L_79:
        /*0090*/ 	.byte	0x04, 0x2f
        /*0092*/ 	.short	(.L_81 - .L_80)
	.align		4
.L_80:
        /*0094*/ 	.word	index@(_ZN7cutlass13device_kernelIN5flash11enable_sm90INS1_16FlashAttnFwdSm90INS1_25CollectiveMainloopFwdSm90ILi2EN4cute5tupleIJNS5_1CILi1EEES8_S8_EEENS6_IJNS7_ILi192EEESA_NS7_ILi64EEEEEELi64ENS_6half_tEfNS_4arch4Sm90ELb0ELb0ELb1ELb1ELb0ELb1ELb0ELb0ELb1ELb0ELb0ELb0EEENS1_21CollectiveEpilogueFwdINS6_IJSA_SB_SA_EEES9_SD_SF_Li384ELb1ELb0ELb0ELb0EEENS1_36VarlenDynamicPersistentTileSchedulerILi192ELi192ELi384ELi32ELb0ELb0ELb1ELb0ELb1ELb1EEEEEEEEEvNT_6ParamsE)
        /*0098*/ 	.word	0x00000080


	//----- nvinfo : EIATTR_FRAME_SIZE
	.align		4
.L_81:
        /*009c*/ 	.byte	0x04, 0x11
        /*009e*/ 	.short	(.L_83 - .L_82)
	.align		4
.L_82:
        /*00a0*/ 	.word	index@(_ZN7cutlass13device_kernelIN5flash11enable_sm90INS1_16FlashAttnFwdSm90INS1_25CollectiveMainloopFwdSm90ILi2EN4cute5tupleIJNS5_1CILi1EEES8_S8_EEENS6_IJNS7_ILi192EEESA_NS7_ILi64EEEEEELi64ENS_6half_tEfNS_4arch4Sm90ELb0ELb0ELb1ELb1ELb0ELb1ELb0ELb0ELb1ELb0ELb0ELb0EEENS1_21CollectiveEpilogueFwdINS6_IJSA_SB_SA_EEES9_SD_SF_Li384ELb1ELb0ELb0ELb0EEENS1_36VarlenDynamicPersistentTileSchedulerILi192ELi192ELi384ELi32ELb0ELb0ELb1ELb0ELb1ELb1EEEEEEEEEvNT_6ParamsE)
        /*00a4*/ 	.word	0x00000090


	//----- nvinfo : EIATTR_REGCOUNT
	.align		4
.L_83:
        /*00a8*/ 	.byte	0x04, 0x2f
        /*00aa*/ 	.short	(.L_85 - .L_84)
	.align		4
.L_84:
        /*00ac*/ 	.word	index@(_ZN7cutlass13device_kernelIN5flash11enable_sm90INS1_16FlashAttnFwdSm90INS1_25CollectiveMainloopFwdSm90ILi2EN4cute5tupleIJNS5_1CILi1EEES8_S8_EEENS6_IJNS7_ILi192EEESA_NS7_ILi64EEEEEELi64ENS_6half_tEfNS_4arch4Sm90ELb0ELb0ELb1ELb1ELb0ELb0ELb0ELb0ELb1ELb0ELb0ELb0EEENS1_21CollectiveEpilogueFwdINS6_IJSA_SB_SA_EEES9_SD_SF_Li384ELb1ELb0ELb0ELb0EEENS1_36VarlenDynamicPersistentTileSchedulerILi192ELi192ELi384ELi32ELb0ELb0ELb1ELb0ELb1ELb1EEEEEEEEEvNT_6ParamsE)
        /*00b0*/ 	.word	0x00000080


	//----- nvinfo : EIATTR_FRAME_SIZE
	.align		4
.L_85:
        /*00b4*/ 	.byte	0x04, 0x11
        /*00b6*/ 	.short	(.L_87 - .L_86)
	.align		4
.L_86:
        /*00b8*/ 	.word	index@(_ZN7cutlass13device_kernelIN5flash11enable_sm90INS1_16FlashAttnFwdSm90INS1_25CollectiveMainloopFwdSm90ILi2EN4cute5tupleIJNS5_1CILi1EEES8_S8_EEENS6_IJNS7_ILi192EEESA_NS7_ILi64EEEEEELi64ENS_6half_tEfNS_4arch4Sm90ELb0ELb0ELb1ELb1ELb0ELb0ELb0ELb0ELb1ELb0ELb0ELb0EEENS1_21CollectiveEpilogueFwdINS6_IJSA_SB_SA_EEES9_SD_SF_Li384ELb1ELb0ELb0ELb0EEENS1_36VarlenDynamicPersistentTileSchedulerILi192ELi192ELi384ELi32ELb0ELb0ELb1ELb0ELb1ELb1EEEEEEEEEvNT_6ParamsE)
        /*00bc*/ 	.word	0x00000020


	//----- nvinfo : EIATTR_REGCOUNT
	.align		4
.L_87:
        /*00c0*/ 	.byte	0x04, 0x2f
        /*00c2*/ 	.short	(.L_89 - .L_88)
	.align		4
.L_88:
        /*00c4*/ 	.word	index@(_ZN7cutlass13device_kernelIN5flash11enable_sm90INS1_16FlashAttnFwdSm90INS1_25CollectiveMainloopFwdSm90ILi2EN4cute5tupleIJNS5_1CILi1EEES8_S8_EEENS6_IJNS7_ILi192EEESA_NS7_ILi64EEEEEELi64ENS_6half_tEfNS_4arch4Sm90ELb0ELb0ELb1ELb0ELb0ELb0ELb0ELb0ELb1ELb0ELb0ELb0EEENS1_21CollectiveEpilogueFwdINS6_IJSA_SB_SA_EEES9_SD_SF_Li384ELb0ELb0ELb0ELb0EEENS1_29StaticPersistentTileSchedulerILb0EEEEEEEEEvNT_6ParamsE)
        /*00c8*/ 	.word	0x00000080


	//----- nvinfo : EIATTR_FRAME_SIZE
	.align		4
.L_89:
        /*00cc*/ 	.byte	0x04, 0x11
        /*00ce*/ 	.short	(.L_91 - .L_90)
	.align		4
.L_90:
        /*00d0*/ 	.word	index@(_ZN7cutlass13device_kernelIN5flash11enable_sm90INS1_16FlashAttnFwdSm90INS1_25CollectiveMainloopFwdSm90ILi2EN4cute5tupleIJNS5_1CILi1EEES8_S8_EEENS6_IJNS7_ILi192EEESA_NS7_ILi64EEEEEELi64ENS_6half_tEfNS_4arch4Sm90ELb0ELb0ELb1ELb0ELb0ELb0ELb0ELb0ELb1ELb0ELb0ELb0EEENS1_21CollectiveEpilogueFwdINS6_IJSA_SB_SA_EEES9_SD_SF_Li384ELb0ELb0ELb0ELb0EEENS1_29StaticPersistentTileSchedulerILb0EEEEEEEEEvNT_6ParamsE)
        /*00d4*/ 	.word	0x00000018


	//----- nvinfo : EIATTR_REGCOUNT
	.align		4
.L_91:
        /*00d8*/ 	.byte	0x04, 0x2f
        /*00da*/ 	.short	(.L_93 - .L_92)
	.align		4
.L_92:
        /*00dc*/ 	.word	index@(_ZN7cutlass13device_kernelIN5flash11enable_sm90INS1_16FlashAttnFwdSm90INS1_25CollectiveMainloopFwdSm90ILi2EN4cute5tupleIJNS5_1CILi1EEES8_S8_EEENS6_IJNS7_ILi192EEENS7_ILi144EEENS7_ILi96EEEEEELi96ENS_6half_tEfNS_4arch4Sm90ELb1ELb0ELb1ELb1ELb0ELb1ELb0ELb0ELb1ELb0ELb0ELb0EEENS1_21CollectiveEpilogueFwdINS6_IJSA_SC_SB_EEES9_SE_SG_Li384ELb1ELb0ELb0ELb0EEENS1_36VarlenDynamicPersistentTileSchedulerILi192ELi144ELi384ELi32ELb0ELb0ELb1ELb1ELb1ELb1EEEEEEEEEvNT_6ParamsE)
        /*00e0*/ 	.word	0x00000080


	//----- nvinfo : EIATTR_FRAME_SIZE
	.align		4
.L_93:
        /*00e4*/ 	.byte	0x04, 0x11
        /*00e6*/ 	.short	(.L_95 - .L_94)
	.align		4
.L_94:
        /*00e8*/ 	.word	index@(_ZN7cutlass13device_kernelIN5flash11enable_sm90INS1_16FlashAttnFwdSm90INS1_25CollectiveMainloopFwdSm90ILi2EN4cute5tupleIJNS5_1CILi1EEES8_S8_EEENS6_IJNS7_ILi192EEENS7_ILi144EEENS7_ILi96EEEEEELi96ENS_6half_tEfNS_4arch4Sm90ELb1ELb0ELb1ELb1ELb0ELb1ELb0ELb0ELb1ELb0ELb0ELb0EEENS1_21CollectiveEpilogueFwdINS6_IJSA_SC_SB_EEES9_SE_SG_Li384ELb1ELb0ELb0ELb0EEENS1_36VarlenDynamicPersistentTileSchedulerILi192ELi144ELi384ELi32ELb0ELb0ELb1ELb1ELb1ELb1EEEEEEEEEvNT_6ParamsE)
        /*00ec*/ 	.word	0x000000c0


	//----- nvinfo : EIATTR_REGCOUNT
	.align		4
.L_95:
        /*00f0*/ 	.byte	0x04, 0x2f
        /*00f2*/ 	.short	(.L_97 - .L_96)
	.align		4
.L_96:
        /*00f4*/ 	.word	index@(_ZN7cutlass13device_kernelIN5flash11enable_sm90INS1_16FlashAttnFwdSm90INS1_25CollectiveMainloopFwdSm90ILi2EN4cute5tupleIJNS5_1CILi1EEES8_S8_EEENS6_IJNS7_ILi192EEENS7_ILi144EEENS7_ILi96EEEEEELi96ENS_6half_tEfNS_4arch4Sm90ELb1ELb0ELb1ELb1ELb0ELb0ELb0ELb0ELb1ELb0ELb0ELb0EEENS1_21CollectiveEpilogueFwdINS6_IJSA_SC_SB_EEES9_SE_SG_Li384ELb1ELb0ELb0ELb0EEENS1_36VarlenDynamicPersistentTileSchedulerILi192ELi144ELi384ELi32ELb0ELb0ELb1ELb1ELb1ELb1EEEEEEEEEvNT_6ParamsE)
        /*00f8*/ 	.word	0x00000080


	//----- nvinfo : EIATTR_FRAME_SIZE
	.align		4
.L_97:
        /*00fc*/ 	.byte	0x04, 0x11
        /*00fe*/ 	.short	(.L_99 - .L_98)
	.align		4
.L_98:
        /*0100*/ 	.word	index@(_ZN7cutlass13device_kernelIN5flash11enable_sm90INS1_16FlashAttnFwdSm90INS1_25CollectiveMainloopFwdSm90ILi2EN4cute5tupleIJNS5_1CILi1EEES8_S8_EEENS6_IJNS7_ILi192EEENS7_ILi144EEENS7_ILi96EEEEEELi96ENS_6half_tEfNS_4arch4Sm90ELb1ELb0ELb1ELb1ELb0ELb0ELb0ELb0ELb1ELb0ELb0ELb0EEENS1_21CollectiveEpilogueFwdINS6_IJSA_SC_SB_EEES9_SE_SG_Li384ELb1ELb0ELb0ELb0EEENS1_36VarlenDynamicPersistentTileSchedulerILi192ELi144ELi384ELi32ELb0ELb0ELb1ELb1ELb1ELb1EEEEEEEEEvNT_6ParamsE)
        /*0104*/ 	.word	0x00000010


	//----- nvinfo : EIATTR_REGCOUNT
	.align		4
.L_99:
        /*0108*/ 	.byte	0x04, 0x2f
        /*010a*/ 	.short	(.L_101 - .L_100)
	.align		4
.L_100:
        /*010c*/ 	.word	index@(_ZN7cutlass13device_kernelIN5flash11enable_sm90INS1_16FlashAttnFwdSm90INS1_25CollectiveMainloopFwdSm90ILi2EN4cute5tupleIJNS5_1CILi1EEES8_S8_EEENS6_IJNS7_ILi192EEENS7_ILi144EEENS7_ILi96EEEEEELi96ENS_6half_tEfNS_4arch4Sm90ELb1ELb0ELb1ELb0ELb0ELb0ELb0ELb0ELb1ELb0ELb0ELb0EEENS1_21CollectiveEpilogueFwdINS6_IJSA_SC_SB_EEES9_SE_SG_Li384ELb0ELb0ELb0ELb0EEENS1_30DynamicPersistentTileSchedulerILi384ELi32ELb0ELb0ELb1EEEEEEEEEvNT_6ParamsE)
        /*0110*/ 	.word	0x00000080


	//----- nvinfo : EIATTR_FRAME_SIZE
	.align		4
.L_101:
        /*0114*/ 	.byte	0x04, 0x11
        /*0116*/ 	.short	(.L_103 - .L_102)
	.align		4
.L_102:
        /*0118*/ 	.word	index@(_ZN7cutlass13device_kernelIN5flash11enable_sm90INS1_16FlashAttnFwdSm90INS1_25CollectiveMainloopFwdSm90ILi2EN4cute5tupleIJNS5_1CILi1EEES8_S8_EEENS6_IJNS7_ILi192EEENS7_ILi144EEENS7_ILi96EEEEEELi96ENS_6half_tEfNS_4arch4Sm90ELb1ELb0ELb1ELb0ELb0ELb0ELb0ELb0ELb1ELb0ELb0ELb0EEENS1_21CollectiveEpilogueFwdINS6_IJSA_SC_SB_EEES9_SE_SG_Li384ELb0ELb0ELb0ELb0EEENS1_30DynamicPersistentTileSchedulerILi384ELi32ELb0ELb0ELb1EEEEEEEEEvNT_6ParamsE)
        /*011c*/ 	.word	0x00000000


	//----- nvinfo : EIATTR_REGCOUNT
	.align		4
.L_103:
        /*0120*/ 	.byte	0x04, 0x2f
        /*0122*/ 	.short	(.L_105 - .L_104)
	.align		4
.L_104:
        /*0124*/ 	.word	index@(_ZN7cutlass13device_kernelIN5flash11enable_sm90INS1_16FlashAttnFwdSm90INS1_25CollectiveMainloopFwdSm90ILi2EN4cute5tupleIJNS5_1CILi1EEES8_S8_EEENS6_IJNS7_ILi192EEENS7_ILi128EEENS7_ILi96EEEEEELi96ENS_6half_tEfNS_4arch4Sm90ELb0ELb1ELb1ELb1ELb0ELb1ELb0ELb0ELb1ELb0ELb0ELb0EEENS1_21CollectiveEpilogueFwdINS6_IJSA_SC_SB_EEES9_SE_SG_Li384ELb1ELb0ELb0ELb0EEENS1_36VarlenDynamicPersistentTileSchedulerILi192ELi128ELi384ELi32ELb0ELb0ELb1ELb1ELb0ELb1EEEEEEEEEvNT_6ParamsE)
        /*0128*/ 	.word	0x00000080


	//----- nvinfo : EIATTR_FRAME_SIZE
	.align		4
.L_105:
        /*012c*/ 	.byte	0x04, 0x11
        /*012e*/ 	.short	(.L_107 - .L_106)
	.align		4
.L_106:
        /*0130*/ 	.word	index@(_ZN7cutlass13device_kernelIN5flash11enable_sm90INS1_16FlashAttnFwdSm90INS1_25CollectiveMainloopFwdSm90ILi2EN4cute5tupleIJNS5_1CILi1EEES8_S8_EEENS6_IJNS7_ILi192EEENS7_ILi128EEENS7_ILi96EEEEEELi96ENS_6half_tEfNS_4arch4Sm90ELb0ELb1ELb1ELb1ELb0ELb1ELb0ELb0ELb1ELb0ELb0ELb0EEENS1_21CollectiveEpilogueFwdINS6_IJSA_SC_SB_EEES9_SE_SG_Li384ELb1ELb0ELb0ELb0EEENS1_36VarlenDynamicPersistentTileSchedulerILi192ELi128ELi384ELi32ELb0ELb0ELb1ELb1ELb0ELb1EEEEEEEEEvNT_6ParamsE)
        /*0134*/ 	.word	0x00000058


	//----- nvinfo : EIATTR_REGCOUNT
	.align		4
.L_107:
        /*0138*/ 	.byte	0x04, 0x2f
        /*013a*/ 	.short	(.L_109 - .L_108)
	.align		4
.L_108:
        /*013c*/ 	.word	index@(_ZN7cutlass13device_kernelIN5flash11enable_sm90INS1_16FlashAttnFwdSm90INS1_25CollectiveMainloopFwdSm90ILi2EN4cute5tupleIJNS5_1CILi1EEES8_S8_EEENS6_IJNS7_ILi192EEENS7_ILi128EEENS7_ILi96EEEEEELi96ENS_6half_tEfNS_4arch4Sm90ELb0ELb1ELb1ELb1ELb0ELb0ELb0ELb0ELb1ELb0ELb0ELb0EEENS1_21CollectiveEpilogueFwdINS6_IJSA_SC_SB_EEES9_SE_SG_Li384ELb1ELb0ELb0ELb0EEENS1_36VarlenDynamicPersistentTileSchedulerILi192ELi128ELi384ELi32ELb0ELb0ELb1ELb1ELb0ELb1EEEEEEEEEvNT_6ParamsE)
        /*0140*/ 	.word	0x00000080


	//----- nvinfo : EIATTR_FRAME_SIZE
	.align		4
.L_109:
        /*0144*/ 	.byte	0x04, 0x11
        /*0146*/ 	.short	(.L_111 - .L_110)
	.align		4
.L_110:
        /*0148*/ 	.word	index@(_ZN7cutlass13device_kernelIN5flash11enable_sm90INS1_16FlashAttnFwdSm90INS1_25CollectiveMainloopFwdSm90ILi2EN4cute5tupleIJNS5_1CILi1EEES8_S8_EEENS6_IJNS7_ILi192EEENS7_ILi128EEENS7_ILi96EEEEEELi96ENS_6half_tEfNS_4arch4Sm90ELb0ELb1ELb1ELb1ELb0ELb0ELb0ELb0ELb1ELb0ELb0ELb0EEENS1_21CollectiveEpilogueFwdINS6_IJSA_SC_SB_EEES9_SE_SG_Li384ELb1ELb0ELb0ELb0EEENS1_36VarlenDynamicPersistentTileSchedulerILi192ELi128ELi384ELi32ELb0ELb0ELb1ELb1ELb0ELb1EEEEEEEEEvNT_6ParamsE)
        /*014c*/ 	.word	0x00000008


	//----- nvinfo : EIATTR_REGCOUNT
	.align		4
.L_111:
        /*0150*/ 	.byte	0x04, 0x2f
        /*0152*/ 	.short	(.L_113 - .L_112)
	.align		4
.L_112:
        /*0154*/ 	.word	index@(_ZN7cutlass13device_kernelIN5flash11enable_sm90INS1_16FlashAttnFwdSm90INS1_25CollectiveMainloopFwdSm90ILi2EN4cute5tupleIJNS5_1CILi1EEES8_S8_EEENS6_IJNS7_ILi192EEENS7_ILi128EEENS7_ILi96EEEEEELi96ENS_6half_tEfNS_4arch4Sm90ELb0ELb1ELb1ELb0ELb0ELb0ELb0ELb0ELb1ELb0ELb0ELb0EEENS1_21CollectiveEpilogueFwdINS6_IJSA_SC_SB_EEES9_SE_SG_Li384ELb0ELb0ELb0ELb0EEENS1_30DynamicPersistentTileSchedulerILi384ELi32ELb0ELb0ELb1EEEEEEEEEvNT_6ParamsE)
        /*0158*/ 	.word	0x00000080


	//----- nvinfo : EIATTR_FRAME_SIZE
	.align		4
.L_113:
        /*015c*/ 	.byte	0x04, 0x11
        /*015e*/ 	.short	(.L_115 - .L_114)
	.align		4
.L_114:
        /*0160*/ 	.word	index@(_ZN7cutlass13device_kernelIN5flash11enable_sm90INS1_16FlashAttnFwdSm90INS1_25CollectiveMainloopFwdSm90ILi2EN4cute5tupleIJNS5_1CILi1EEES8_S8_EEENS6_IJNS7_ILi192EEENS7_ILi128EEENS7_ILi96EEEEEELi96ENS_6half_tEfNS_4arch4Sm90ELb0ELb1ELb1ELb0ELb0ELb0ELb0ELb0ELb1ELb0ELb0ELb0EEENS1_21CollectiveEpilogueFwdINS6_IJSA_SC_SB_EEES9_SE_SG_Li384ELb0ELb0ELb0ELb0EEENS1_30DynamicPersistentTileSchedulerILi384ELi32ELb0ELb0ELb1EEEEEEEEEvNT_6ParamsE)
        /*0164*/ 	.word	0x00000000


	//----- nvinfo : EIATTR_REGCOUNT
	.align		4
.L_115:
        /*0168*/ 	.byte	0x04, 0x2f
        /*016a*/ 	.short	(.L_117 - .L_116)
	.align		4
.L_116:
        /*016c*/ 	.word	index@(_ZN7cutlass13device_kernelIN5flash11enable_sm90INS1_16FlashAttnFwdSm90INS1_25CollectiveMainloopFwdSm90ILi2EN4cute5tupleIJNS5_1CILi1EEES8_S8_EEENS6_IJNS7_ILi192EEENS7_ILi144EEENS7_ILi96EEEEEELi96ENS_6half_tEfNS_4arch4Sm90ELb0ELb0ELb1ELb1ELb0ELb1ELb0ELb0ELb1ELb0ELb0ELb0EEENS1_21CollectiveEpilogueFwdINS6_IJSA_SC_SB_EEES9_SE_SG_Li384ELb1ELb0ELb0ELb0EEENS1_36VarlenDynamicPersistentTileSchedulerILi192ELi144ELi384ELi32ELb0ELb0ELb1ELb0ELb1ELb1EEEEEEEEEvNT_6ParamsE)
        /*0170*/ 	.word	0x00000080


	//----- nvinfo : EIATTR_FRAME_SIZE
	.align		4
.L_117:
        /*0174*/ 	.byte	0x04, 0x11
        /*0176*/ 	.short	(.L_119 - .L_118)
	.align		4
.L_118:
        /*0178*/ 	.word	index@(_ZN7cutlass13device_kernelIN5flash11enable_sm90INS1_16FlashAttnFwdSm90INS1_25CollectiveMainloopFwdSm90ILi2EN4cute5tupleIJNS5_1CILi1EEES8_S8_EEENS6_IJNS7_ILi192EEENS7_ILi144EEENS7_ILi96EEEEEELi96ENS_6half_tEfNS_4arch4Sm90ELb0ELb0ELb1ELb1ELb0ELb1ELb0ELb0ELb1ELb0ELb0ELb0EEENS1_21CollectiveEpilogueFwdINS6_IJSA_SC_SB_EEES9_SE_SG_Li384ELb1ELb0ELb0ELb0EEENS1_36VarlenDynamicPersistentTileSchedulerILi192ELi144ELi384ELi32ELb0ELb0ELb1ELb0ELb1ELb1EEEEEEEEEvNT_6ParamsE)
        /*017c*/ 	.word	0x000000c8


	//----- nvinfo : EIATTR_REGCOUNT
	.align		4
.L_119:
        /*0180*/ 	.byte	0x04, 0x2f
        /*0182*/ 	.short	(.L_121 - .L_120)
	.align		4
.L_120:
        /*0184*/ 	.word	index@(_ZN7cutlass13device_kernelIN5flash11enable_sm90INS1_16FlashAttnFwdSm90INS1_25CollectiveMainloopFwdSm90ILi2EN4cute5tupleIJNS5_1CILi1EEES8_S8_EEENS6_IJNS7_ILi192EEENS7_ILi144EEENS7_ILi96EEEEEELi96ENS_6half_tEfNS_4arch4Sm90ELb0ELb0ELb1ELb1ELb0ELb0ELb0ELb0ELb1ELb0ELb0ELb0EEENS1_21CollectiveEpilogueFwdINS6_IJSA_SC_SB_EEES9_SE_SG_Li384ELb1ELb0ELb0ELb0EEENS1_36VarlenDynamicPersistentTileSchedulerILi192ELi144ELi384ELi32ELb0ELb0ELb1ELb0ELb1ELb1EEEEEEEEEvNT_6ParamsE)
        /*0188*/ 	.word	0x00000080


	//----- nvinfo : EIATTR_FRAME_SIZE
	.align		4
.L_121:
        /*018c*/ 	.byte	0x04, 0x11
        /*018e*/ 	.short	(.L_123 - .L_122)
	.align		4
.L_122:
        /*0190*/ 	.word	index@(_ZN7cutlass13device_kernelIN5flash11enable_sm90INS1_16FlashAttnFwdSm90INS1_25CollectiveMainloopFwdSm90ILi2EN4cute5tupleIJNS5_1CILi1EEES8_S8_EEENS6_IJNS7_ILi192EEENS7_ILi144EEENS7_ILi96EEEEEELi96ENS_6half_tEfNS_4arch4Sm90ELb0ELb0ELb1ELb1ELb0ELb0ELb0ELb0ELb1ELb0ELb0ELb0EEENS1_21CollectiveEpilogueFwdINS6_IJSA_SC_SB_EEES9_SE_SG_Li384ELb1ELb0ELb0ELb0EEENS1_36VarlenDynamicPersistentTileSchedulerILi192ELi144ELi384ELi32ELb0ELb0ELb1ELb0ELb1ELb1EEEEEEEEEvNT_6ParamsE)
        /*0194*/ 	.word	0x00000018


	//----- nvinfo : EIATTR_REGCOUNT
	.align		4
.L_123:
        /*0198*/ 	.byte	0x04, 0x2f
        /*019a*/ 	.short	(.L_125 - .L_124)
	.align		4
.L_124:
        /*019c*/ 	.word	index@(_ZN7cutlass13device_kernelIN5flash11enable_sm90INS1_16FlashAttnFwdSm90INS1_25CollectiveMainloopFwdSm90ILi2EN4cute5tupleIJNS5_1CILi1EEES8_S8_EEENS6_IJNS7_ILi192EEENS7_ILi144EEENS7_ILi96EEEEEELi96ENS_6half_tEfNS_4arch4Sm90ELb0ELb0ELb1ELb0ELb0ELb0ELb0ELb0ELb1ELb0ELb0ELb0EEENS1_21CollectiveEpilogueFwdINS6_IJSA_SC_SB_EEES9_SE_SG_Li384ELb0ELb0ELb0ELb0EEENS1_29StaticPersistentTileSchedulerILb0EEEEEEEEEvNT_6ParamsE)
        /*01a0*/ 	.word	0x00000080


	//----- nvinfo : EIATTR_FRAME_SIZE
	.align		4
.L_125:
        /*01a4*/ 	.byte	0x04, 0x11
        /*01a6*/ 	.short	(.L_127 - .L_126)
	.align		4
.L_126:
        /*01a8*/ 	.word	index@(_ZN7cutlass13device_kernelIN5flash11enable_sm90INS1_16FlashAttnFwdSm90INS1_25CollectiveMainloopFwdSm90ILi2EN4cute5tupleIJNS5_1CILi1EEES8_S8_EEENS6_IJNS7_ILi192EEENS7_ILi144EEENS7_ILi96EEEEEELi96ENS_6half_tEfNS_4arch4Sm90ELb0ELb0ELb1ELb0ELb0ELb0ELb0ELb0ELb1ELb0ELb0ELb0EEENS1_21CollectiveEpilogueFwdINS6_IJSA_SC_SB_EEES9_SE_SG_Li384ELb0ELb0ELb0ELb0EEENS1_29StaticPersistentTileSchedulerILb0EEEEEEEEEvNT_6ParamsE)
        /*01ac*/ 	.word	0x00000008


	//----- nvinfo : EIATTR_REGCOUNT
	.align		4
.L_127:
        /*01b0*/ 	.byte	0x04, 0x2f
        /*01b2*/ 	.short	(.L_129 - .L_128)
	.align		4
.L_128:
        /*01b4*/ 	.word	index@(_ZN7cutlass13device_kernelIN5flash11enable_sm90INS1_16FlashAttnFwdSm90INS1_25CollectiveMainloopFwdSm90ILi2EN4cute5tupleIJNS5_1CILi1EEES8_S8_EEENS6_IJNS7_ILi128EEESA_SA_EEELi128ENS_6half_tEfNS_4arch4Sm90ELb1ELb0ELb1ELb1ELb0ELb1ELb0ELb1ELb1ELb0ELb0ELb0EEENS1_21CollectiveEpilogueFwdISB_S9_SC_SE_Li256ELb1ELb0ELb0ELb0EEENS1_36VarlenDynamicPersistentTileSchedulerILi128ELi128ELi256ELi32ELb0ELb0ELb1ELb1ELb1ELb1EEEEEEEEEvNT_6ParamsE)
        /*01b8*/ 	.word	0x000000a8


	//----- nvinfo : EIATTR_FRAME_SIZE
	.align		4
.L_129:
        /*01bc*/ 	.byte	0x04, 0x11
        /*01be*/ 	.short	(.L_131 - .L_130)
	.align		4
.L_130:
        /*01c0*/ 	.word	index@(_ZN7cutlass13device_kernelIN5flash11enable_sm90INS1_16FlashAttnFwdSm90INS1_25CollectiveMainloopFwdSm90ILi2EN4cute5tupleIJNS5_1CILi1EEES8_S8_EEENS6_IJNS7_ILi128EEESA_SA_EEELi128ENS_6half_tEfNS_4arch4Sm90ELb1ELb0ELb1ELb1ELb0ELb1ELb0ELb1ELb1ELb0ELb0ELb0EEENS1_21CollectiveEpilogueFwdISB_S9_SC_SE_Li256ELb1ELb0ELb0ELb0EEENS1_36VarlenDynamicPersistentTileSchedulerILi128ELi128ELi256ELi32ELb0ELb0ELb1ELb1ELb1ELb1EEEEEEEEEvNT_6ParamsE)
        /*01c4*/ 	.word	0x00000040


	//----- nvinfo : EIATTR_REGCOUNT
	.align		4
.L_131:
        /*01c8*/ 	.byte	0x04, 0x2f
        /*01ca*/ 	.short	(.L_133 - .L_132)
	.align		4
.L_132:
        /*01cc*/ 	.word	index@(_ZN7cutlass13device_kernelIN5flash11enable_sm90INS1_16FlashAttnFwdSm90INS1_25CollectiveMainloopFwdSm90ILi2EN4cute5tupleIJNS5_1CILi1EEES8_S8_EEENS6_IJNS7_ILi128EEESA_SA_EEELi128ENS_6half_tEfNS_4arch4Sm90ELb1ELb0ELb1ELb1ELb0ELb0ELb0ELb1ELb1ELb0ELb0ELb0EEENS1_21CollectiveEpilogueFwdISB_S9_SC_SE_Li256ELb1ELb0ELb0ELb0EEENS1_36VarlenDynamicPersistentTileSchedulerILi128ELi128ELi256ELi32ELb0ELb0ELb1ELb1ELb1ELb1EEEEEEEEEvNT_6ParamsE)
        /*01d0*/ 	.word	0x000000a8


	//----- nvinfo : EIATTR_FRAME_SIZE
	.align		4
.L_133:
        /*01d4*/ 	.byte	0x04, 0x11
        /*01d6*/ 	.short	(.L_135 - .L_134)
	.align		4
.L_134:
        /*01d8*/ 	.word	index@(_ZN7cutlass13device_kernelIN5flash11enable_sm90INS1_16FlashAttnFwdSm90INS1_25CollectiveMainloopFwdSm90ILi2EN4cute5tupleIJNS5_1CILi1EEES8_S8_EEENS6_IJNS7_ILi128EEESA_SA_EEELi128ENS_6half_tEfNS_4arch4Sm90ELb1ELb0ELb1ELb1ELb0ELb0ELb0ELb1ELb1ELb0ELb0ELb0EEENS1_21CollectiveEpilogueFwdISB_S9_SC_SE_Li256ELb1ELb0ELb0ELb0EEENS1_36VarlenDynamicPersistentTileSchedulerILi128ELi128ELi256ELi32ELb0ELb0ELb1ELb1ELb1ELb1EEEEEEEEEvNT_6ParamsE)
        /*01dc*/ 	.word	0x00000028


	//----- nvinfo : EIATTR_REGCOUNT
	.align		4
.L_135:
        /*01e0*/ 	.byte	0x04, 0x2f
        /*01e2*/ 	.short	(.L_137 - .L_136)
	.align		4
.L_136:
        /*01e4*/ 	.word	index@(_ZN7cutlass13device_kernelIN5flash11enable_sm90INS1_16FlashAttnFwdSm90INS1_25CollectiveMainloopFwdSm90ILi2EN4cute5tupleIJNS5_1CILi1EEES8_S8_EEENS6_IJNS7_ILi128EEESA_SA_EEELi128ENS_6half_tEfNS_4arch4Sm90ELb1ELb0ELb1ELb0ELb0ELb0ELb0ELb1ELb1ELb0ELb0ELb0EEENS1_21CollectiveEpilogueFwdISB_S9_SC_SE_Li256ELb0ELb0ELb0ELb0EEENS1_30DynamicPersistentTileSchedulerILi256ELi32ELb0ELb0ELb1EEEEEEEEEvNT_6ParamsE)
        /*01e8*/ 	.word	0x000000a8


	//----- nvinfo : EIATTR_FRAME_SIZE
	.align		4
.L_137:
        /*01ec*/ 	.byte	0x04, 0x11
        /*01ee*/ 	.short	(.L_139 - .L_138)
	.align		4
.L_138:
        /*01f0*/ 	.word	index@(_ZN7cutlass13device_kernelIN5flash11enable_sm90INS1_16FlashAttnFwdSm90INS1_25CollectiveMainloopFwdSm90ILi2EN4cute5tupleIJNS5_1CILi1EEES8_S8_EEENS6_IJNS7_ILi128EEESA_SA_EEELi128ENS_6half_tEfNS_4arch4Sm90ELb1ELb0ELb1ELb0ELb0ELb0ELb0ELb1ELb1ELb0ELb0ELb0EEENS1_21CollectiveEpilogueFwdISB_S9_SC_SE_Li256ELb0ELb0ELb0ELb0EEENS1_30DynamicPersistentTileSchedulerILi256ELi32ELb0ELb0ELb1EEEEEEEEEvNT_6ParamsE)
        /*01f4*/ 	.word	0x00000000


	//----- nvinfo : EIATTR_REGCOUNT
	.align		4
.L_139:
        /*01f8*/ 	.byte	0x04, 0x2f
        /*01fa*/ 	.short	(.L_141 - .L_140)
	.align		4
.L_140:
        /*01fc*/ 	.word	index@(_ZN7cutlass13device_kernelIN5flash11enable_sm90INS1_16FlashAttnFwdSm90INS1_25CollectiveMainloopFwdSm90ILi2EN4cute5tupleIJNS5_1CILi1EEES8_S8_EEENS6_IJNS7_ILi128EEESA_SA_EEELi128ENS_6half_tEfNS_4arch4Sm90ELb0ELb1ELb1ELb1ELb0ELb1ELb0ELb1ELb1ELb0ELb0ELb0EEENS1_21CollectiveEpilogueFwdISB_S9_SC_SE_Li256ELb1ELb0ELb0ELb0EEENS1_36VarlenDynamicPersistentTileSchedulerILi128ELi128ELi256ELi32ELb0ELb0ELb1ELb1ELb0ELb1EEEEEEEEEvNT_6ParamsE)
        /*0200*/ 	.word	0x000000a8


	//----- nvinfo : EIATTR_FRAME_SIZE
	.align		4
.L_141:
        /*0204*/ 	.byte	0x04, 0x11
        /*0206*/ 	.short	(.L_143 - .L_142)
	.align		4
.L_142:
        /*0208*/ 	.word	index@(_ZN7cutlass13device_kernelIN5flash11enable_sm90INS1_16FlashAttnFwdSm90INS1_25CollectiveMainloopFwdSm90ILi2EN4cute5tupleIJNS5_1CILi1EEES8_S8_EEENS6_IJNS7_ILi128EEESA_SA_EEELi128ENS_6half_tEfNS_4arch4Sm90ELb0ELb1ELb1ELb1ELb0ELb1ELb0ELb1ELb1ELb0ELb0ELb0EEENS1_21CollectiveEpilogueFwdISB_S9_SC_SE_Li256ELb1ELb0ELb0ELb0EEENS1_36VarlenDynamicPersistentTileSchedulerILi128ELi128ELi256ELi32ELb0ELb0ELb1ELb1ELb0ELb1EEEEEEEEEvNT_6ParamsE)
        /*020c*/ 	.word	0x00000030


	//----- nvinfo : EIATTR_REGCOUNT
	.align		4
.L_143:
        /*0210*/ 	.byte	0x04, 0x2f
        /*0212*/ 	.short	(.L_145 - .L_144)
	.align		4
.L_144:
        /*0214*/ 	.word	index@(_ZN7cutlass13device_kernelIN5flash11enable_sm90INS1_16FlashAttnFwdSm90INS1_25CollectiveMainloopFwdSm90ILi2EN4cute5tupleIJNS5_1CILi1EEES8_S8_EEENS6_IJNS7_ILi128EEESA_SA_EEELi128ENS_6half_tEfNS_4arch4Sm90ELb0ELb1ELb1ELb1ELb0ELb0ELb0ELb1ELb1ELb0ELb0ELb0EEENS1_21CollectiveEpilogueFwdISB_S9_SC_SE_Li256ELb1ELb0ELb0ELb0EEENS1_36VarlenDynamicPersistentTileSchedulerILi128ELi128ELi256ELi32ELb0ELb0ELb1ELb1ELb0ELb1EEEEEEEEEvNT_6ParamsE)
        /*0218*/ 	.word	0x000000a8


	//----- nvinfo : EIATTR_FRAME_SIZE
	.align		4
.L_145:
        /*021c*/ 	.byte	0x04, 0x11
        /*021e*/ 	.short	(.L_147 - .L_146)
	.align		4
.L_146:
        /*0220*/ 	.word	index@(_ZN7cutlass13device_kernelIN5flash11enable_sm90INS1_16FlashAttnFwdSm90INS1_25CollectiveMainloopFwdSm90ILi2EN4cute5tupleIJNS5_1CILi1EEES8_S8_EEENS6_IJNS7_ILi128EEESA_SA_EEELi128ENS_6half_tEfNS_4arch4Sm90ELb0ELb1ELb1ELb1ELb0ELb0ELb0ELb1ELb1ELb0ELb0ELb0EEENS1_21CollectiveEpilogueFwdISB_S9_SC_SE_Li256ELb1ELb0ELb0ELb0EEENS1_36VarlenDynamicPersistentTileSchedulerILi128ELi128ELi256ELi32ELb0ELb0ELb1ELb1ELb0ELb1EEEEEEEEEvNT_6ParamsE)
        /*0224*/ 	.word	0x00000020


	//----- nvinfo : EIATTR_REGCOUNT
	.align		4
.L_147:
        /*0228*/ 	.byte	0x04, 0x2f
        /*022a*/ 	.short	(.L_149 - .L_148)
	.align		4
.L_148:
        /*022c*/ 	.word	index@(_ZN7cutlass13device_kernelIN5flash11enable_sm90INS1_16FlashAttnFwdSm90INS1_25CollectiveMainloopFwdSm90ILi2EN4cute5tupleIJNS5_1CILi1EEES8_S8_EEENS6_IJNS7_ILi128EEESA_SA_EEELi128ENS_6half_tEfNS_4arch4Sm90ELb0ELb1ELb1ELb0ELb0ELb0ELb0ELb1ELb1ELb0ELb0ELb0EEENS1_21CollectiveEpilogueFwdISB_S9_SC_SE_Li256ELb0ELb0ELb0ELb0EEENS1_30DynamicPersistentTileSchedulerILi256ELi32ELb0ELb0ELb1EEEEEEEEEvNT_6ParamsE)
        /*0230*/ 	.word	0x000000a8


	//----- nvinfo : EIATTR_FRAME_SIZE
	.align		4
.L_149:
        /*0234*/ 	.byte	0x04, 0x11
        /*0236*/ 	.short	(.L_151 - .L_150)
	.align		4
.L_150:
        /*0238*/ 	.word	index@(_ZN7cutlass13device_kernelIN5flash11enable_sm90INS1_16FlashAttnFwdSm90INS1_25CollectiveMainloopFwdSm90ILi2EN4cute5tupleIJNS5_1CILi1EEES8_S8_EEENS6_IJNS7_ILi128EEESA_SA_EEELi128ENS_6half_tEfNS_4arch4Sm90ELb0ELb1ELb1ELb0ELb0ELb0ELb0ELb1ELb1ELb0ELb0ELb0EEENS1_21CollectiveEpilogueFwdISB_S9_SC_SE_Li256ELb0ELb0ELb0ELb0EEENS1_30DynamicPersistentTileSchedulerILi256ELi32ELb0ELb0ELb1EEEEEEEEEvNT_6ParamsE)
        /*023c*/ 	.word	0x00000000


	//----- nvinfo : EIATTR_REGCOUNT
	.align		4
.L_151:
        /*0240*/ 	.byte	0x04, 0x2f
        /*0242*/ 	.short	(.L_153 - .L_152)
	.align		4
.L_152:
        /*0244*/ 	.word	index@(_ZN7cutlass13device_kernelIN5flash11enable_sm90INS1_16FlashAttnFwdSm90INS1_25CollectiveMainloopFwdSm90ILi2EN4cute5tupleIJNS5_1CILi1EEES8_S8_EEENS6_IJNS7_ILi128EEENS7_ILi176EEESA_EEELi128ENS_6half_tEfNS_4arch4Sm90ELb0ELb0ELb1ELb1ELb0ELb1ELb0ELb1ELb1ELb0ELb0ELb0EEENS1_21CollectiveEpilogueFwdINS6_IJSA_SA_SB_EEES9_SD_SF_Li256ELb1ELb0ELb0ELb0EEENS1_36VarlenDynamicPersistentTileSchedulerILi128ELi176ELi256ELi32ELb0ELb0ELb1ELb0ELb1ELb1EEEEEEEEEvNT_6ParamsE)
        /*0248*/ 	.word	0x000000a8


	//----- nvinfo : EIATTR_FRAME_SIZE
	.align		4
.L_153:
        /*024c*/ 	.byte	0x04, 0x11
        /*024e*/ 	.short	(.L_155 - .L_154)
	.align		4
.L_154:
        /*0250*/ 	.word	index@(_ZN7cutlass13device_kernelIN5flash11enable_sm90INS1_16FlashAttnFwdSm90INS1_25CollectiveMainloopFwdSm90ILi2EN4cute5tupleIJNS5_1CILi1EEES8_S8_EEENS6_IJNS7_ILi128EEENS7_ILi176EEESA_EEELi128ENS_6half_tEfNS_4arch4Sm90ELb0ELb0ELb1ELb1ELb0ELb1ELb0ELb1ELb1ELb0ELb0ELb0EEENS1_21CollectiveEpilogueFwdINS6_IJSA_SA_SB_EEES9_SD_SF_Li256ELb1ELb0ELb0ELb0EEENS1_36VarlenDynamicPersistentTileSchedulerILi128ELi176ELi256ELi32ELb0ELb0ELb1ELb0ELb1ELb1EEEEEEEEEvNT_6ParamsE)
        /*0254*/ 	.word	0x000000a0


	//----- nvinfo : EIATTR_REGCOUNT
	.align		4
.L_155:
        /*0258*/ 	.byte	0x04, 0x2f
        /*025a*/ 	.short	(.L_157 - .L_156)
	.align		4
.L_156:
        /*025c*/ 	.word	index@(_ZN7cutlass13device_kernelIN5flash11enable_sm90INS1_16FlashAttnFwdSm90INS1_25CollectiveMainloopFwdSm90ILi2EN4cute5tupleIJNS5_1CILi1EEES8_S8_EEENS6_IJNS7_ILi128EEENS7_ILi176EEESA_EEELi128ENS_6half_tEfNS_4arch4Sm90ELb0ELb0ELb1ELb1ELb0ELb0ELb0ELb1ELb1ELb0ELb0ELb0EEENS1_21CollectiveEpilogueFwdINS6_IJSA_SA_SB_EEES9_SD_SF_Li256ELb1ELb0ELb0ELb0EEENS1_36VarlenDynamicPersistentTileSchedulerILi128ELi176ELi256ELi32ELb0ELb0ELb1ELb0ELb1ELb1EEEEEEEEEvNT_6ParamsE)
        /*0260*/ 	.word	0x000000a8


	//----- nvinfo : EIATTR_FRAME_SIZE
	.align		4
.L_157:
        /*0264*/ 	.byte	0x04, 0x11
        /*0266*/ 	.short	(.L_159 - .L_158)
	.align		4
.L_158:
        /*0268*/ 	.word	index@(_ZN7cutlass13device_kernelIN5flash11enable_sm90INS1_16FlashAttnFwdSm90INS1_25CollectiveMainloopFwdSm90ILi2EN4cute5tupleIJNS5_1CILi1EEES8_S8_EEENS6_IJNS7_ILi128EEENS7_ILi176EEESA_EEELi128ENS_6half_tEfNS_4arch4Sm90ELb0ELb0ELb1ELb1ELb0ELb0ELb0ELb1ELb1ELb0ELb0ELb0EEENS1_21CollectiveEpilogueFwdINS6_IJSA_SA_SB_EEES9_SD_SF_Li256ELb1ELb0ELb0ELb0EEENS1_36VarlenDynamicPersistentTileSchedulerILi128ELi176ELi256ELi32ELb0ELb0ELb1ELb0ELb1ELb1EEEEEEEEEvNT_6ParamsE)
        /*026c*/ 	.word	0x00000038


	//----- nvinfo : EIATTR_REGCOUNT
	.align		4
.L_159:
        /*0270*/ 	.byte	0x04, 0x2f
        /*0272*/ 	.short	(.L_161 - .L_160)
	.align		4
.L_160:
        /*0274*/ 	.word	index@(_ZN7cutlass13device_kernelIN5flash11enable_sm90INS1_16FlashAttnFwdSm90INS1_25CollectiveMainloopFwdSm90ILi2EN4cute5tupleIJNS5_1CILi2EEENS7_ILi1EEES9_EEENS6_IJNS7_ILi128EEENS7_ILi176EEESB_EEELi128ENS_6half_tEfNS_4arch4Sm90ELb0ELb0ELb1ELb0ELb0ELb0ELb0ELb1ELb1ELb0ELb0ELb0EEENS1_21CollectiveEpilogueFwdINS6_IJSB_SB_SC_EEESA_SE_SG_Li256ELb0ELb0ELb0ELb0EEENS1_29StaticPersistentTileSchedulerILb0EEEEEEEEEvNT_6ParamsE)
        /*0278*/ 	.word	0x000000a8


	//----- nvinfo : EIATTR_FRAME_SIZE
	.align		4
.L_161:
        /*027c*/ 	.byte	0x04, 0x11
        /*027e*/ 	.short	(.L_163 - .L_162)
	.align		4
.L_162:
        /*0280*/ 	.word	index@(_ZN7cutlass13device_kernelIN5flash11enable_sm90INS1_16FlashAttnFwdSm90INS1_25CollectiveMainloopFwdSm90ILi2EN4cute5tupleIJNS5_1CILi2EEENS7_ILi1EEES9_EEENS6_IJNS7_ILi128EEENS7_ILi176EEESB_EEELi128ENS_6half_tEfNS_4arch4Sm90ELb0ELb0ELb1ELb0ELb0ELb0ELb0ELb1ELb1ELb0ELb0ELb0EEENS1_21CollectiveEpilogueFwdINS6_IJSB_SB_SC_EEESA_SE_SG_Li256ELb0ELb0ELb0ELb0EEENS1_29StaticPersistentTileSchedulerILb0EEEEEEEEEvNT_6ParamsE)
        /*0284*/ 	.word	0x00000030


	//----- nvinfo : EIATTR_REGCOUNT
	.align		4
.L_163:
        /*0288*/ 	.byte	0x04, 0x2f
        /*028a*/ 	.short	(.L_165 - .L_164)
	.align		4
.L_164:
        /*028c*/ 	.word	index@(_ZN7cutlass13device_kernelIN5flash11enable_sm90INS1_16FlashAttnFwdSm90INS1_25CollectiveMainloopFwdSm90ILi2EN4cute5tupleIJNS5_1CILi1EEES8_S8_EEENS6_IJNS7_ILi128EEENS7_ILi176EEESA_EEELi128ENS_6half_tEfNS_4arch4Sm90ELb0ELb0ELb1ELb0ELb0ELb0ELb0ELb1ELb1ELb0ELb0ELb0EEENS1_21CollectiveEpilogueFwdINS6_IJSA_SA_SB_EEES9_SD_SF_Li256ELb0ELb0ELb0ELb0EEENS1_29StaticPersistentTileSchedulerILb0EEEEEEEEEvNT_6ParamsE)
        /*0290*/ 	.word	0x000000a8


	//----- nvinfo : EIATTR_FRAME_SIZE
	.align		4
.L_165:
        /*0294*/ 	.byte	0x04, 0x11
        /*0296*/ 	.short	(.L_167 - .L_166)
	.align		4
.L_166:
        /*0298*/ 	.word	index@(_ZN7cutlass13device_kernelIN5flash11enable_sm90INS1_16FlashAttnFwdSm90INS1_25CollectiveMainloopFwdSm90ILi2EN4cute5tupleIJNS5_1CILi1EEES8_S8_EEENS6_IJNS7_ILi128EEENS7_ILi176EEESA_EEELi128ENS_6half_tEfNS_4arch4Sm90ELb0ELb0ELb1ELb0ELb0ELb0ELb0ELb1ELb1ELb0ELb0ELb0EEENS1_21CollectiveEpilogueFwdINS6_IJSA_SA_SB_EEES9_SD_SF_Li256ELb0ELb0ELb0ELb0EEENS1_29StaticPersistentTileSchedulerILb0EEEEEEEEEvNT_6ParamsE)
        /*029c*/ 	.word	0x00000020


	//----- nvinfo : EIATTR_REGCOUNT
	.align		4
.L_167:
        /*02a0*/ 	.byte	0x04, 0x2f
        /*02a2*/ 	.short	(.L_169 - .L_168)
	.align		4
.L_168:
        /*02a4*/ 	.word	index@(_ZN7cutlass13device_kernelIN5flash11enable_sm90INS1_16FlashAttnFwdSm90INS1_25CollectiveMainloopFwdSm90ILi2EN4cute5tupleIJNS5_1CILi1EEES8_S8_EEENS6_IJNS7_ILi128EEENS7_ILi112EEENS7_ILi192EEEEEELi192ENS_6half_tEfNS_4arch4Sm90ELb1ELb0ELb1ELb1ELb0ELb1ELb0ELb1ELb1ELb0ELb0ELb0EEENS1_21CollectiveEpilogueFwdINS6_IJSA_SC_SB_EEES9_SE_SG_Li256ELb1ELb0ELb0ELb0EEENS1_36VarlenDynamicPersistentTileSchedulerILi128ELi112ELi256ELi32ELb0ELb0ELb1ELb1ELb1ELb1EEEEEEEEEvNT_6ParamsE)
        /*02a8*/ 	.word	0x000000a8


	//----- nvinfo : EIATTR_FRAME_SIZE
	.align		4
.L_169:
        /*02ac*/ 	.byte	0x04, 0x11
        /*02ae*/ 	.short	(.L_171 - .L_170)
	.align		4
.L_170:
        /*02b0*/ 	.word	index@(_ZN7cutlass13device_kernelIN5flash11enable_sm90INS1_16FlashAttnFwdSm90INS1_25CollectiveMainloopFwdSm90ILi2EN4cute5tupleIJNS5_1CILi1EEES8_S8_EEENS6_IJNS7_ILi128EEENS7_ILi112EEENS7_ILi192EEEEEELi192ENS_6half_tEfNS_4arch4Sm90ELb1ELb0ELb1ELb1ELb0ELb1ELb0ELb1ELb1ELb0ELb0ELb0EEENS1_21CollectiveEpilogueFwdINS6_IJSA_SC_SB_EEES9_SE_SG_Li256ELb1ELb0ELb0ELb0EEENS1_36VarlenDynamicPersistentTileSchedulerILi128ELi112ELi256ELi32ELb0ELb0ELb1ELb1ELb1ELb1EEEEEEEEEvNT_6ParamsE)
        /*02b4*/ 	.word	0x00000088


	//----- nvinfo : EIATTR_REGCOUNT
	.align		4
.L_171:
        /*02b8*/ 	.byte	0x04, 0x2f
        /*02ba*/ 	.short	(.L_173 - .L_172)
	.align		4
.L_172:
        /*02bc*/ 	.word	index@(_ZN7cutlass13device_kernelIN5flash11enable_sm90INS1_16FlashAttnFwdSm90INS1_25CollectiveMainloopFwdSm90ILi2EN4cute5tupleIJNS5_1CILi1EEES8_S8_EEENS6_IJNS7_ILi128EEENS7_ILi112EEENS7_ILi192EEEEEELi192ENS_6half_tEfNS_4arch4Sm90ELb1ELb0ELb1ELb1ELb0ELb0ELb0ELb1ELb1ELb0ELb0ELb0EEENS1_21CollectiveEpilogueFwdINS6_IJSA_SC_SB_EEES9_SE_SG_Li256ELb1ELb0ELb0ELb0EEENS1_36VarlenDynamicPersistentTileSchedulerILi128ELi112ELi256ELi32ELb0ELb0ELb1ELb1ELb1ELb1EEEEEEEEEvNT_6ParamsE)
        /*02c0*/ 	.word	0x000000a8


	//----- nvinfo : EIATTR_FRAME_SIZE
	.align		4
.L_173:
        /*02c4*/ 	.byte	0x04, 0x11
        /*02c6*/ 	.short	(.L_175 - .L_174)
	.align		4
.L_174:
        /*02c8*/ 	.word	index@(_ZN7cutlass13device_kernelIN5flash11enable_sm90INS1_16FlashAttnFwdSm90INS1_25CollectiveMainloopFwdSm90ILi2EN4cute5tupleIJNS5_1CILi1EEES8_S8_EEENS6_IJNS7_ILi128EEENS7_ILi112EEENS7_ILi192EEEEEELi192ENS_6half_tEfNS_4arch4Sm90ELb1ELb0ELb1ELb1ELb0ELb0ELb0ELb1ELb1ELb0ELb0ELb0EEENS1_21CollectiveEpilogueFwdINS6_IJSA_SC_SB_EEES9_SE_SG_Li256ELb1ELb0ELb0ELb0EEENS1_36VarlenDynamicPersistentTileSchedulerILi128ELi112ELi256ELi32ELb0ELb0ELb1ELb1ELb1ELb1EEEEEEEEEvNT_6ParamsE)
        /*02cc*/ 	.word	0x00000030


	//----- nvinfo : EIATTR_REGCOUNT
	.align		4
.L_175:
        /*02d0*/ 	.byte	0x04, 0x2f
        /*02d2*/ 	.short	(.L_177 - .L_176)
	.align		4
.L_176:
        /*02d4*/ 	.word	index@(_ZN7cutlass13device_kernelIN5flash11enable_sm90INS1_16FlashAttnFwdSm90INS1_25CollectiveMainloopFwdSm90ILi2EN4cute5tupleIJNS5_1CILi1EEES8_S8_EEENS6_IJNS7_ILi128EEENS7_ILi112EEENS7_ILi192EEEEEELi192ENS_6half_tEfNS_4arch4Sm90ELb1ELb0ELb1ELb0ELb0ELb0ELb0ELb1ELb1ELb0ELb0ELb0EEENS1_21CollectiveEpilogueFwdINS6_IJSA_SC_SB_EEES9_SE_SG_Li256ELb0ELb0ELb0ELb0EEENS1_30DynamicPersistentTileSchedulerILi256ELi32ELb0ELb0ELb1EEEEEEEEEvNT_6ParamsE)
        /*02d8*/ 	.word	0x000000a8


	//----- nvinfo : EIATTR_FRAME_SIZE
	.align		4
.L_177:
        /*02dc*/ 	.byte	0x04, 0x11
        /*02de*/ 	.short	(.L_179 - .L_178)
	.align		4
.L_178:
        /*02e0*/ 	.word	index@(_ZN7cutlass13device_kernelIN5flash11enable_sm90INS1_16FlashAttnFwdSm90INS1_25CollectiveMainloopFwdSm90ILi2EN4cute5tupleIJNS5_1CILi1EEES8_S8_EEENS6_IJNS7_ILi128EEENS7_ILi112EEENS7_ILi192EEEEEELi192ENS_6half_tEfNS_4arch4Sm90ELb1ELb0ELb1ELb0ELb0ELb0ELb0ELb1ELb1ELb0ELb0ELb0EEENS1_21CollectiveEpilogueFwdINS6_IJSA_SC_SB_EEES9_SE_SG_Li256ELb0ELb0ELb0ELb0EEENS1_30DynamicPersistentTileSchedulerILi256ELi32ELb0ELb0ELb1EEEEEEEEEvNT_6ParamsE)
        /*02e4*/ 	.word	0x00000010


	//----- nvinfo : EIATTR_REGCOUNT
	.align		4
.L_179:
        /*02e8*/ 	.byte	0x04, 0x2f
        /*02ea*/ 	.short	(.L_181 - .L_180)
	.align		4
.L_180:
        /*02ec*/ 	.word	index@(_ZN7cutlass13device_kernelIN5flash11enable_sm90INS1_16FlashAttnFwdSm90INS1_25CollectiveMainloopFwdSm90ILi2EN4cute5tupleIJNS5_1CILi1EEES8_S8_EEENS6_IJNS7_ILi128EEENS7_ILi96EEENS7_ILi192EEEEEELi192ENS_6half_tEfNS_4arch4Sm90ELb0ELb1ELb1ELb1ELb0ELb1ELb0ELb1ELb1ELb0ELb0ELb0EEENS1_21CollectiveEpilogueFwdINS6_IJSA_SC_SB_EEES9_SE_SG_Li256ELb1ELb0ELb0ELb0EEENS1_36VarlenDynamicPersistentTileSchedulerILi128ELi96ELi256ELi32ELb0ELb0ELb1ELb1ELb0ELb1EEEEEEEEEvNT_6ParamsE)
        /*02f0*/ 	.word	0x000000a8


	//----- nvinfo : EIATTR_FRAME_SIZE
	.align		4
.L_181:
        /*02f4*/ 	.byte	0x04, 0x11
        /*02f6*/ 	.short	(.L_183 - .L_182)
	.align		4
.L_182:
        /*02f8*/ 	.word	index@(_ZN7cutlass13device_kernelIN5flash11enable_sm90INS1_16FlashAttnFwdSm90INS1_25CollectiveMainloopFwdSm90ILi2EN4cute5tupleIJNS5_1CILi1EEES8_S8_EEENS6_IJNS7_ILi128EEENS7_ILi96EEENS7_ILi192EEEEEELi192ENS_6half_tEfNS_4arch4Sm90ELb0ELb1ELb1ELb1ELb0ELb1ELb0ELb1ELb1ELb0ELb0ELb0EEENS1_21CollectiveEpilogueFwdINS6_IJSA_SC_SB_EEES9_SE_SG_Li256ELb1ELb0ELb0ELb0EEENS1_36VarlenDynamicPersistentTileSchedulerILi128ELi96ELi256ELi32ELb0ELb0ELb1ELb1ELb0ELb1EEEEEEEEEvNT_6ParamsE)
        /*02fc*/ 	.word	0x00000058


	//----- nvinfo : EIATTR_REGCOUNT
	.align		4
.L_183:
        /*0300*/ 	.byte	0x04, 0x2f
        /*0302*/ 	.short	(.L_185 - .L_184)
	.align		4
.L_184:
        /*0304*/ 	.word	index@(_ZN7cutlass13device_kernelIN5flash11enable_sm90INS1_16FlashAttnFwdSm90INS1_25CollectiveMainloopFwdSm90ILi2EN4cute5tupleIJNS5_1CILi1EEES8_S8_EEENS6_IJNS7_ILi128EEENS7_ILi96EEENS7_ILi192EEEEEELi192ENS_6half_tEfNS_4arch4Sm90ELb0ELb1ELb1ELb1ELb0ELb0ELb0ELb1ELb1ELb0ELb0ELb0EEENS1_21CollectiveEpilogueFwdINS6_IJSA_SC_SB_EEES9_SE_SG_Li256ELb1ELb0ELb0ELb0EEENS1_36VarlenDynamicPersistentTileSchedulerILi128ELi96ELi256ELi32ELb0ELb0ELb1ELb1ELb0ELb1EEEEEEEEEvNT_6ParamsE)
        /*0308*/ 	.word	0x000000a8


	//----- nvinfo : EIATTR_FRAME_SIZE
	.align		4
.L_185:
        /*030c*/ 	.byte	0x04, 0x11
        /*030e*/ 	.short	(.L_187 - .L_186)
	.align		4
.L_186:
        /*0310*/ 	.word	index@(_ZN7cutlass13device_kernelIN5flash11enable_sm90INS1_16FlashAttnFwdSm90INS1_25CollectiveMainloopFwdSm90ILi2EN4cute5tupleIJNS5_1CILi1EEES8_S8_EEENS6_IJNS7_ILi128EEENS7_ILi96EEENS7_ILi192EEEEEELi192ENS_6half_tEfNS_4arch4Sm90ELb0ELb1ELb1ELb1ELb0ELb0ELb0ELb1ELb1ELb0ELb0ELb0EEENS1_21CollectiveEpilogueFwdINS6_IJSA_SC_SB_EEES9_SE_SG_Li256ELb1ELb0ELb0ELb0EEENS1_36VarlenDynamicPersistentTileSchedulerILi128ELi96ELi256ELi32ELb0ELb0ELb1ELb1ELb0ELb1EEEEEEEEEvNT_6ParamsE)
        /*0314*/ 	.word	0x00000028


	//----- nvinfo : EIATTR_REGCOUNT
	.align		4
.L_187:
        /*0318*/ 	.byte	0x04, 0x2f
        /*031a*/ 	.short	(.L_189 - .L_188)
	.align		4
.L_188:
        /*031c*/ 	.word	index@(_ZN7cutlass13device_kernelIN5flash11enable_sm90INS1_16FlashAttnFwdSm90INS1_25CollectiveMainloopFwdSm90ILi2EN4cute5tupleIJNS5_1CILi1EEES8_S8_EEENS6_IJNS7_ILi128EEENS7_ILi96EEENS7_ILi192EEEEEELi192ENS_6half_tEfNS_4arch4Sm90ELb0ELb1ELb1ELb0ELb0ELb0ELb0ELb1ELb1ELb0ELb0ELb0EEENS1_21CollectiveEpilogueFwdINS6_IJSA_SC_SB_EEES9_SE_SG_Li256ELb0ELb0ELb0ELb0EEENS1_30DynamicPersistentTileSchedulerILi256ELi32ELb0ELb0ELb1EEEEEEEEEvNT_6ParamsE)
        /*0320*/ 	.word	0x000000a8


	//----- nvinfo : EIATTR_FRAME_SIZE
	.align		4
.L_189:
        /*0324*/ 	.byte	0x04, 0x11
        /*0326*/ 	.short	(.L_191 - .L_190)
	.align		4
.L_190:
        /*0328*/ 	.word	index@(_ZN7cutlass13device_kernelIN5flash11enable_sm90INS1_16FlashAttnFwdSm90INS1_25CollectiveMainloopFwdSm90ILi2EN4cute5tupleIJNS5_1CILi1EEES8_S8_EEENS6_IJNS7_ILi128EEENS7_ILi96EEENS7_ILi192EEEEEELi192ENS_6half_tEfNS_4arch4Sm90ELb0ELb1ELb1ELb0ELb0ELb0ELb0ELb1ELb1ELb0ELb0ELb0EEENS1_21CollectiveEpilogueFwdINS6_IJSA_SC_SB_EEES9_SE_SG_Li256ELb0ELb0ELb0ELb0EEENS1_30DynamicPersistentTileSchedulerILi256ELi32ELb0ELb0ELb1EEEEEEEEEvNT_6ParamsE)
        /*032c*/ 	.word	0x00000008


	//----- nvinfo : EIATTR_REGCOUNT
	.align		4
.L_191:
        /*0330*/ 	.byte	0x04, 0x2f
        /*0332*/ 	.short	(.L_193 - .L_192)
	.align		4
.L_192:
        /*0334*/ 	.word	index@(_ZN7cutlass13device_kernelIN5flash11enable_sm90INS1_16FlashAttnFwdSm90INS1_25CollectiveMainloopFwdSm90ILi2EN4cute5tupleIJNS5_1CILi1EEES8_S8_EEENS6_IJNS7_ILi128EEENS7_ILi112EEENS7_ILi192EEEEEELi192ENS_6half_tEfNS_4arch4Sm90ELb0ELb0ELb1ELb1ELb0ELb1ELb0ELb1ELb1ELb0ELb0ELb0EEENS1_21CollectiveEpilogueFwdINS6_IJSA_SC_SB_EEES9_SE_SG_Li256ELb1ELb0ELb0ELb0EEENS1_36VarlenDynamicPersistentTileSchedulerILi128ELi112ELi256ELi32ELb0ELb0ELb1ELb0ELb1ELb1EEEEEEEEEvNT_6ParamsE)
        /*0338*/ 	.word	0x000000a8


	//----- nvinfo : EIATTR_FRAME_SIZE
	.align		4
.L_193:
        /*033c*/ 	.byte	0x04, 0x11
        /*033e*/ 	.short	(.L_195 - .L_194)
	.align		4
.L_194:
        /*0340*/ 	.word	index@(_ZN7cutlass13device_kernelIN5flash11enable_sm90INS1_16FlashAttnFwdSm90INS1_25CollectiveMainloopFwdSm90ILi2EN4cute5tupleIJNS5_1CILi1EEES8_S8_EEENS6_IJNS7_ILi128EEENS7_ILi112EEENS7_ILi192EEEEEELi192ENS_6half_tEfNS_4arch4Sm90ELb0ELb0ELb1ELb1ELb0ELb1ELb0ELb1ELb1ELb0ELb0ELb0EEENS1_21CollectiveEpilogueFwdINS6_IJSA_SC_SB_EEES9_SE_SG_Li256ELb1ELb0ELb0ELb0EEENS1_36VarlenDynamicPersistentTileSchedulerILi128ELi112ELi256ELi32ELb0ELb0ELb1ELb0ELb1ELb1EEEEEEEEEvNT_6ParamsE)
        /*0344*/ 	.word	0x00000070


	//----- nvinfo : EIATTR_REGCOUNT
	.align		4
.L_195:
        /*0348*/ 	.byte	0x04, 0x2f
        /*034a*/ 	.short	(.L_197 - .L_196)
	.align		4
.L_196:
        /*034c*/ 	.word	index@(_ZN7cutlass13device_kernelIN5flash11enable_sm90INS1_16FlashAttnFwdSm90INS1_25CollectiveMainloopFwdSm90ILi2EN4cute5tupleIJNS5_1CILi1EEES8_S8_EEENS6_IJNS7_ILi128EEENS7_ILi112EEENS7_ILi192EEEEEELi192ENS_6half_tEfNS_4arch4Sm90ELb0ELb0ELb1ELb1ELb0ELb0ELb0ELb1ELb1ELb0ELb0ELb0EEENS1_21CollectiveEpilogueFwdINS6_IJSA_SC_SB_EEES9_SE_SG_Li256ELb1ELb0ELb0ELb0EEENS1_36VarlenDynamicPersistentTileSchedulerILi128ELi112ELi256ELi32ELb0ELb0ELb1ELb0ELb1ELb1EEEEEEEEEvNT_6ParamsE)
        /*0350*/ 	.word	0x000000a8


	//----- nvinfo : EIATTR_FRAME_SIZE
	.align		4
.L_197:
        /*0354*/ 	.byte	0x04, 0x11
        /*0356*/ 	.short	(.L_199 - .L_198)
	.align		4
.L_198:
        /*0358*/ 	.word	index@(_ZN7cutlass13device_kernelIN5flash11enable_sm90INS1_16FlashAttnFwdSm90INS1_25CollectiveMainloopFwdSm90ILi2EN4cute5tupleIJNS5_1CILi1EEES8_S8_EEENS6_IJNS7_ILi128EEENS7_ILi112EEENS7_ILi192EEEEEELi192ENS_6half_tEfNS_4arch4Sm90ELb0ELb0ELb1ELb1ELb0ELb0ELb0ELb1ELb1ELb0ELb0ELb0EEENS1_21CollectiveEpilogueFwdINS6_IJSA_SC_SB_EEES9_SE_SG_Li256ELb1ELb0ELb0ELb0EEENS1_36VarlenDynamicPersistentTileSchedulerILi128ELi112ELi256ELi32ELb0ELb0ELb1ELb0ELb1ELb1EEEEEEEEEvNT_6ParamsE)
        /*035c*/ 	.word	0x00000038


	//----- nvinfo : EIATTR_REGCOUNT
	.align		4
.L_199:
        /*0360*/ 	.byte	0x04, 0x2f
        /*0362*/ 	.short	(.L_201 - .L_200)
	.align		4
.L_200:
        /*0364*/ 	.word	index@(_ZN7cutlass13device_kernelIN5flash11enable_sm90INS1_16FlashAttnFwdSm90INS1_25CollectiveMainloopFwdSm90ILi2EN4cute5tupleIJNS5_1CILi2EEENS7_ILi1EEES9_EEENS6_IJNS7_ILi128EEENS7_ILi112EEENS7_ILi192EEEEEELi192ENS_6half_tEfNS_4arch4Sm90ELb0ELb0ELb1ELb0ELb0ELb0ELb0ELb1ELb1ELb0ELb0ELb0EEENS1_21CollectiveEpilogueFwdINS6_IJSB_SD_SC_EEESA_SF_SH_Li256ELb0ELb0ELb0ELb0EEENS1_29StaticPersistentTileSchedulerILb0EEEEEEEEEvNT_6ParamsE)
        /*0368*/ 	.word	0x000000a8


	//----- nvinfo : EIATTR_FRAME_SIZE
	.align		4
.L_201:
        /*036c*/ 	.byte	0x04, 0x11
        /*036e*/ 	.short	(.L_203 - .L_202)
	.align		4
.L_202:
        /*0370*/ 	.word	index@(_ZN7cutlass13device_kernelIN5flash11enable_sm90INS1_16FlashAttnFwdSm90INS1_25CollectiveMainloopFwdSm90ILi2EN4cute5tupleIJNS5_1CILi2EEENS7_ILi1EEES9_EEENS6_IJNS7_ILi128EEENS7_ILi112EEENS7_ILi192EEEEEELi192ENS_6half_tEfNS_4arch4Sm90ELb0ELb0ELb1ELb0ELb0ELb0ELb0ELb1ELb1ELb0ELb0ELb0EEENS1_21CollectiveEpilogueFwdINS6_IJSB_SD_SC_EEESA_SF_SH_Li256ELb0ELb0ELb0ELb0EEENS1_29StaticPersistentTileSchedulerILb0EEEEEEEEEvNT_6ParamsE)
        /*0374*/ 	.word	0x00000030


	//----- nvinfo : EIATTR_REGCOUNT
	.align		4
.L_203:
        /*0378*/ 	.byte	0x04, 0x2f
        /*037a*/ 	.short	(.L_205 - .L_204)
	.align		4
.L_204:
        /*037c*/ 	.word	index@(_ZN7cutlass13device_kernelIN5flash11enable_sm90INS1_16FlashAttnFwdSm90INS1_25CollectiveMainloopFwdSm90ILi2EN4cute5tupleIJNS5_1CILi1EEES8_S8_EEENS6_IJNS7_ILi128EEENS7_ILi112EEENS7_ILi192EEEEEELi192ENS_6half_tEfNS_4arch4Sm90ELb0ELb0ELb1ELb0ELb0ELb0ELb0ELb1ELb1ELb0ELb0ELb0EEENS1_21CollectiveEpilogueFwdINS6_IJSA_SC_SB_EEES9_SE_SG_Li256ELb0ELb0ELb0ELb0EEENS1_29StaticPersistentTileSchedulerILb0EEEEEEEEEvNT_6ParamsE)
        /*0380*/ 	.word	0x000000a8


	//----- nvinfo : EIATTR_FRAME_SIZE
	.align		4
.L_205:
        /*0384*/ 	.byte	0x04, 0x11
        /*0386*/ 	.short	(.L_207 - .L_206)
	.align		4
.L_206:
        /*0388*/ 	.word	index@(_ZN7cutlass13device_kernelIN5flash11enable_sm90INS1_16FlashAttnFwdSm90INS1_25CollectiveMainloopFwdSm90ILi2EN4cute5tupleIJNS5_1CILi1EEES8_S8_EEENS6_IJNS7_ILi128EEENS7_ILi112EEENS7_ILi192EEEEEELi192ENS_6half_tEfNS_4arch4Sm90ELb0ELb0ELb1ELb0ELb0ELb0ELb0ELb1ELb1ELb0ELb0ELb0EEENS1_21CollectiveEpilogueFwdINS6_IJSA_SC_SB_EEES9_SE_SG_Li256ELb0ELb0ELb0ELb0EEENS1_29StaticPersistentTileSchedulerILb0EEEEEEEEEvNT_6ParamsE)
        /*038c*/ 	.word	0x00000020


	//----- nvinfo : EIATTR_REGCOUNT
	.align		4
.L_207:
        /*0390*/ 	.byte	0x04, 0x2f
        /*0392*/ 	.short	(.L_209 - .L_208)
	.align		4
.L_208:
        /*0394*/ 	.word	index@(_ZN7cutlass13device_kernelIN5flash11enable_sm90INS1_16FlashAttnFwdSm90INS1_25CollectiveMainloopFwdSm90ILi2EN4cute5tupleIJNS5_1CILi1EEES8_S8_EEENS6_IJNS7_ILi128EEENS7_ILi80EEENS7_ILi256EEEEEELi256ENS_6half_tEfNS_4arch4Sm90ELb1ELb0ELb1ELb1ELb0ELb1ELb0ELb1ELb1ELb0ELb0ELb0EEENS1_21CollectiveEpilogueFwdINS6_IJSA_SC_SB_EEES9_SE_SG_Li256ELb1ELb0ELb0ELb0EEENS1_36VarlenDynamicPersistentTileSchedulerILi128ELi80ELi256ELi32ELb0ELb0ELb1ELb1ELb1ELb1EEEEEEEEEvNT_6ParamsE)
        /*0398*/ 	.word	0x000000a8


	//----- nvinfo : EIATTR_FRAME_SIZE
	.align		4
.L_209:
        /*039c*/ 	.byte	0x04, 0x11
        /*039e*/ 	.short	(.L_211 - .L_210)
	.align		4
.L_210:
        /*03a0*/ 	.word	index@(_ZN7cutlass13device_kernelIN5flash11enable_sm90INS1_16FlashAttnFwdSm90INS1_25CollectiveMainloopFwdSm90ILi2EN4cute5tupleIJNS5_1CILi1EEES8_S8_EEENS6_IJNS7_ILi128EEENS7_ILi80EEENS7_ILi256EEEEEELi256ENS_6half_tEfNS_4arch4Sm90ELb1ELb0ELb1ELb1ELb0ELb1ELb0ELb1ELb1ELb0ELb0ELb0EEENS1_21CollectiveEpilogueFwdINS6_IJSA_SC_SB_EEES9_SE_SG_Li256ELb1ELb0ELb0ELb0EEENS1_36VarlenDynamicPersistentTileSchedulerILi128ELi80ELi256ELi32ELb0ELb0ELb1ELb1ELb1ELb1EEEEEEEEEvNT_6ParamsE)
        /*03a4*/ 	.word	0x000000a0


	//----- nvinfo : EIATTR_REGCOUNT
	.align		4
.L_211:
        /*03a8*/ 	.byte	0x04, 0x2f
        /*03aa*/ 	.short	(.L_213 - .L_212)
	.align		4
.L_212:
        /*03ac*/ 	.word	index@(_ZN7cutlass13device_kernelIN5flash11enable_sm90INS1_16FlashAttnFwdSm90INS1_25CollectiveMainloopFwdSm90ILi2EN4cute5tupleIJNS5_1CILi1EEES8_S8_EEENS6_IJNS7_ILi128EEENS7_ILi80EEENS7_ILi256EEEEEELi256ENS_6half_tEfNS_4arch4Sm90ELb1ELb0ELb1ELb1ELb0ELb0ELb0ELb1ELb1ELb0ELb0ELb0EEENS1_21CollectiveEpilogueFwdINS6_IJSA_SC_SB_EEES9_SE_SG_Li256ELb1ELb0ELb0ELb0EEENS1_36VarlenDynamicPersistentTileSchedulerILi128ELi80ELi256ELi32ELb0ELb0ELb1ELb1ELb1ELb1EEEEEEEEEvNT_6ParamsE)
        /*03b0*/ 	.word	0x000000a8


	//----- nvinfo : EIATTR_FRAME_SIZE
	.align		4
.L_213:
        /*03b4*/ 	.byte	0x04, 0x11
        /*03b6*/ 	.short	(.L_215 - .L_214)
	.align		4
.L_214:
        /*03b8*/ 	.word	index@(_ZN7cutlass13device_kernelIN5flash11enable_sm90INS1_16FlashAttnFwdSm90INS1_25CollectiveMainloopFwdSm90ILi2EN4cute5tupleIJNS5_1CILi1EEES8_S8_EEENS6_IJNS7_ILi128EEENS7_ILi80EEENS7_ILi256EEEEEELi256ENS_6half_tEfNS_4arch4Sm90ELb1ELb0ELb1ELb1ELb0ELb0ELb0ELb1ELb1ELb0ELb0ELb0EEENS1_21CollectiveEpilogueFwdINS6_IJSA_SC_SB_EEES9_SE_SG_Li256ELb1ELb0ELb0ELb0EEENS1_36VarlenDynamicPersistentTileSchedulerILi128ELi80ELi256ELi32ELb0ELb0ELb1ELb1ELb1ELb1EEEEEEEEEvNT_6ParamsE)
        /*03bc*/ 	.word	0x00000030


	//----- nvinfo : EIATTR_REGCOUNT
	.align		4
.L_215:
        /*03c0*/ 	.byte	0x04, 0x2f
        /*03c2*/ 	.short	(.L_217 - .L_216)
	.align		4
.L_216:
        /*03c4*/ 	.word	index@(_ZN7cutlass13device_kernelIN5flash11enable_sm90INS1_16FlashAttnFwdSm90INS1_25CollectiveMainloopFwdSm90ILi2EN4cute5tupleIJNS5_1CILi1EEES8_S8_EEENS6_IJNS7_ILi128EEENS7_ILi80EEENS7_ILi256EEEEEELi256ENS_6half_tEfNS_4arch4Sm90ELb1ELb0ELb1ELb0ELb0ELb0ELb0ELb1ELb1ELb0ELb0ELb0EEENS1_21CollectiveEpilogueFwdINS6_IJSA_SC_SB_EEES9_SE_SG_Li256ELb0ELb0ELb0ELb0EEENS1_30DynamicPersistentTileSchedulerILi256ELi32ELb0ELb0ELb1EEEEEEEEEvNT_6ParamsE)
        /*03c8*/ 	.word	0x000000a8


	//----- nvinfo : EIATTR_FRAME_SIZE
	.align		4
.L_217:
        /*03cc*/ 	.byte	0x04, 0x11
        /*03ce*/ 	.short	(.L_219 - .L_218)
	.align		4
.L_218:
        /*03d0*/ 	.word	index@(_ZN7cutlass13device_kernelIN5flash11enable_sm90INS1_16FlashAttnFwdSm90INS1_25CollectiveMainloopFwdSm90ILi2EN4cute5tupleIJNS5_1CILi1EEES8_S8_EEENS6_IJNS7_ILi128EEENS7_ILi80EEENS7_ILi256EEEEEELi256ENS_6half_tEfNS_4arch4Sm90ELb1ELb0ELb1ELb0ELb0ELb0ELb0ELb1ELb1ELb0ELb0ELb0EEENS1_21CollectiveEpilogueFwdINS6_IJSA_SC_SB_EEES9_SE_SG_Li256ELb0ELb0ELb0ELb0EEENS1_30DynamicPersistentTileSchedulerILi256ELi32ELb0ELb0ELb1EEEEEEEEEvNT_6ParamsE)
        /*03d4*/ 	.word	0x00000008


	//----- nvinfo : EIATTR_REGCOUNT
	.align		4
.L_219:
        /*03d8*/ 	.byte	0x04, 0x2f
        /*03da*/ 	.short	(.L_221 - .L_220)
	.align		4
.L_220:
        /*03dc*/ 	.word	index@(_ZN7cutlass13device_kernelIN5flash11enable_sm90INS1_16FlashAttnFwdSm90INS1_25CollectiveMainloopFwdSm90ILi2EN4cute5tupleIJNS5_1CILi1EEES8_S8_EEENS6_IJNS7_ILi128EEENS7_ILi64EEENS7_ILi256EEEEEELi256ENS_6half_tEfNS_4arch4Sm90ELb0ELb1ELb1ELb1ELb0ELb1ELb0ELb1ELb1ELb0ELb0ELb0EEENS1_21CollectiveEpilogueFwdINS6_IJSA_SC_SB_EEES9_SE_SG_Li256ELb1ELb0ELb0ELb0EEENS1_36VarlenDynamicPersistentTileSchedulerILi128ELi64ELi256ELi32ELb0ELb0ELb1ELb1ELb0ELb1EEEEEEEEEvNT_6ParamsE)
        /*03e0*/ 	.word	0x000000a8


	//----- nvinfo : EIATTR_FRAME_SIZE
	.align		4
.L_221:
        /*03e4*/ 	.byte	0x04, 0x11
        /*03e6*/ 	.short	(.L_223 - .L_222)
	.align		4
.L_222:
        /*03e8*/ 	.word	index@(_ZN7cutlass13device_kernelIN5flash11enable_sm90INS1_16FlashAttnFwdSm90INS1_25CollectiveMainloopFwdSm90ILi2EN4cute5tupleIJNS5_1CILi1EEES8_S8_EEENS6_IJNS7_ILi128EEENS7_ILi64EEENS7_ILi256EEEEEELi256ENS_6half_tEfNS_4arch4Sm90ELb0ELb1ELb1ELb1ELb0ELb1ELb0ELb1ELb1ELb0ELb0ELb0EEENS1_21CollectiveEpilogueFwdINS6_IJSA_SC_SB_EEES9_SE_SG_Li256ELb1ELb0ELb0ELb0EEENS1_36VarlenDynamicPersistentTileSchedulerILi128ELi64ELi256ELi32ELb0ELb0ELb1ELb1ELb0ELb1EEEEEEEEEvNT_6ParamsE)
        /*03ec*/ 	.word	0x000000a8


	//----- nvinfo : EIATTR_REGCOUNT
	.align		4
.L_223:
        /*03f0*/ 	.byte	0x04, 0x2f
        /*03f2*/ 	.short	(.L_225 - .L_224)
	.align		4
.L_224:
        /*03f4*/ 	.word	index@(_ZN7cutlass13device_kernelIN5flash11enable_sm90INS1_16FlashAttnFwdSm90INS1_25CollectiveMainloopFwdSm90ILi2EN4cute5tupleIJNS5_1CILi1EEES8_S8_EEENS6_IJNS7_ILi128EEENS7_ILi64EEENS7_ILi256EEEEEELi256ENS_6half_tEfNS_4arch4Sm90ELb0ELb1ELb1ELb1ELb0ELb0ELb0ELb1ELb1ELb0ELb0ELb0EEENS1_21CollectiveEpilogueFwdINS6_IJSA_SC_SB_EEES9_SE_SG_Li256ELb1ELb0ELb0ELb0EEENS1_36VarlenDynamicPersistentTileSchedulerILi128ELi64ELi256ELi32ELb0ELb0ELb1ELb1ELb0ELb1EEEEEEEEEvNT_6ParamsE)
        /*03f8*/ 	.word	0x000000a8


	//----- nvinfo : EIATTR_FRAME_SIZE
	.align		4
.L_225:
        /*03fc*/ 	.byte	0x04, 0x11
        /*03fe*/ 	.short	(.L_227 - .L_226)
	.align		4
.L_226:
        /*0400*/ 	.word	index@(_ZN7cutlass13device_kernelIN5flash11enable_sm90INS1_16FlashAttnFwdSm90INS1_25CollectiveMainloopFwdSm90ILi2EN4cute5tupleIJNS5_1CILi1EEES8_S8_EEENS6_IJNS7_ILi128EEENS7_ILi64EEENS7_ILi256EEEEEELi256ENS_6half_tEfNS_4arch4Sm90ELb0ELb1ELb1ELb1ELb0ELb0ELb0ELb1ELb1ELb0ELb0ELb0EEENS1_21CollectiveEpilogueFwdINS6_IJSA_SC_SB_EEES9_SE_SG_Li256ELb1ELb0ELb0ELb0EEENS1_36VarlenDynamicPersistentTileSchedulerILi128ELi64ELi256ELi32ELb0ELb0ELb1ELb1ELb0ELb1EEEEEEEEEvNT_6ParamsE)
        /*0404*/ 	.word	0x00000028


	//----- nvinfo : EIATTR_REGCOUNT
	.align		4
.L_227:
        /*0408*/ 	.byte	0x04, 0x2f
        /*040a*/ 	.short	(.L_229 - .L_228)
	.align		4
.L_228:
        /*040c*/ 	.word	index@(_ZN7cutlass13device_kernelIN5flash11enable_sm90INS1_16FlashAttnFwdSm90INS1_25CollectiveMainloopFwdSm90ILi2EN4cute5tupleIJNS5_1CILi1EEES8_S8_EEENS6_IJNS7_ILi128EEENS7_ILi64EEENS7_ILi256EEEEEELi256ENS_6half_tEfNS_4arch4Sm90ELb0ELb1ELb1ELb0ELb0ELb0ELb0ELb1ELb1ELb0ELb0ELb0EEENS1_21CollectiveEpilogueFwdINS6_IJSA_SC_SB_EEES9_SE_SG_Li256ELb0ELb0ELb0ELb0EEENS1_30DynamicPersistentTileSchedulerILi256ELi32ELb0ELb0ELb1EEEEEEEEEvNT_6ParamsE)
        /*0410*/ 	.word	0x000000a8


	//----- nvinfo : EIATTR_FRAME_SIZE
	.align		4
.L_229:
        /*0414*/ 	.byte	0x04, 0x11
        /*0416*/ 	.short	(.L_231 - .L_230)
	.align		4
.L_230:
        /*0418*/ 	.word	index@(_ZN7cutlass13device_kernelIN5flash11enable_sm90INS1_16FlashAttnFwdSm90INS1_25CollectiveMainloopFwdSm90ILi2EN4cute5tupleIJNS5_1CILi1EEES8_S8_EEENS6_IJNS7_ILi128EEENS7_ILi64EEENS7_ILi256EEEEEELi256ENS_6half_tEfNS_4arch4Sm90ELb0ELb1ELb1ELb0ELb0ELb0ELb0ELb1ELb1ELb0ELb0ELb0EEENS1_21CollectiveEpilogueFwdINS6_IJSA_SC_SB_EEES9_SE_SG_Li256ELb0ELb0ELb0ELb0EEENS1_30DynamicPersistentTileSchedulerILi256ELi32ELb0ELb0ELb1EEEEEEEEEvNT_6ParamsE)
        /*041c*/ 	.word	0x00000008


	//----- nvinfo : EIATTR_REGCOUNT
	.align		4
.L_231:
        /*0420*/ 	.byte	0x04, 0x2f
        /*0422*/ 	.short	(.L_233 - .L_232)
	.align		4
.L_232:
        /*0424*/ 	.word	index@(_ZN7cutlass13device_kernelIN5flash11enable_sm90INS1_16FlashAttnFwdSm90INS1_25CollectiveMainloopFwdSm90ILi2EN4cute5tupleIJNS5_1CILi1EEES8_S8_EEENS6_IJNS7_ILi128EEENS7_ILi80EEENS7_ILi256EEEEEELi256ENS_6half_tEfNS_4arch4Sm90ELb0ELb0ELb1ELb1ELb0ELb1ELb0ELb1ELb1ELb0ELb0ELb0EEENS1_21CollectiveEpilogueFwdINS6_IJSA_SC_SB_EEES9_SE_SG_Li256ELb1ELb0ELb0ELb0EEENS1_36VarlenDynamicPersistentTileSchedulerILi128ELi80ELi256ELi32ELb0ELb0ELb1ELb0ELb1ELb1EEEEEEEEEvNT_6ParamsE)
        /*0428*/ 	.word	0x000000a8


	//----- nvinfo : EIATTR_FRAME_SIZE
	.align		4
.L_233:
        /*042c*/ 	.byte	0x04, 0x11
        /*042e*/ 	.short	(.L_235 - .L_234)
	.align		4
.L_234:
        /*0430*/ 	.word	index@(_ZN7cutlass13device_kernelIN5flash11enable_sm90INS1_16FlashAttnFwdSm90INS1_25CollectiveMainloopFwdSm90ILi2EN4cute5tupleIJNS5_1CILi1EEES8_S8_EEENS6_IJNS7_ILi128EEENS7_ILi80EEENS7_ILi256EEEEEELi256ENS_6half_tEfNS_4arch4Sm90ELb0ELb0ELb1ELb1ELb0ELb1ELb0ELb1ELb1ELb0ELb0ELb0EEENS1_21CollectiveEpilogueFwdINS6_IJSA_SC_SB_EEES9_SE_SG_Li256ELb1ELb0ELb0ELb0EEENS1_36VarlenDynamicPersistentTileSchedulerILi128ELi80ELi256ELi32ELb0ELb0ELb1ELb0ELb1ELb1EEEEEEEEEvNT_6ParamsE)
        /*0434*/ 	.word	0x000000a0


	//----- nvinfo : EIATTR_REGCOUNT
	.align		4
.L_235:
        /*0438*/ 	.byte	0x04, 0x2f
        /*043a*/ 	.short	(.L_237 - .L_236)
	.align		4
.L_236:
        /*043c*/ 	.word	index@(_ZN7cutlass13device_kernelIN5flash11enable_sm90INS1_16FlashAttnFwdSm90INS1_25CollectiveMainloopFwdSm90ILi2EN4cute5tupleIJNS5_1CILi1EEES8_S8_EEENS6_IJNS7_ILi128EEENS7_ILi80EEENS7_ILi256EEEEEELi256ENS_6half_tEfNS_4arch4Sm90ELb0ELb0ELb1ELb1ELb0ELb0ELb0ELb1ELb1ELb0ELb0ELb0EEENS1_21CollectiveEpilogueFwdINS6_IJSA_SC_SB_EEES9_SE_SG_Li256ELb1ELb0ELb0ELb0EEENS1_36VarlenDynamicPersistentTileSchedulerILi128ELi80ELi256ELi32ELb0ELb0ELb1ELb0ELb1ELb1EEEEEEEEEvNT_6ParamsE)
        /*0440*/ 	.word	0x000000a8


	//----- nvinfo : EIATTR_FRAME_SIZE
	.align		4
.L_237:
        /*0444*/ 	.byte	0x04, 0x11
        /*0446*/ 	.short	(.L_239 - .L_238)
	.align		4
.L_238:
        /*0448*/ 	.word	index@(_ZN7cutlass13device_kernelIN5flash11enable_sm90INS1_16FlashAttnFwdSm90INS1_25CollectiveMainloopFwdSm90ILi2EN4cute5tupleIJNS5_1CILi1EEES8_S8_EEENS6_IJNS7_ILi128EEENS7_ILi80EEENS7_ILi256EEEEEELi256ENS_6half_tEfNS_4arch4Sm90ELb0ELb0ELb1ELb1ELb0ELb0ELb0ELb1ELb1ELb0ELb0ELb0EEENS1_21CollectiveEpilogueFwdINS6_IJSA_SC_SB_EEES9_SE_SG_Li256ELb1ELb0ELb0ELb0EEENS1_36VarlenDynamicPersistentTileSchedulerILi128ELi80ELi256ELi32ELb0ELb0ELb1ELb0ELb1ELb1EEEEEEEEEvNT_6ParamsE)
        /*044c*/ 	.word	0x00000038


	//----- nvinfo : EIATTR_REGCOUNT
	.align		4
.L_239:
        /*0450*/ 	.byte	0x04, 0x2f
        /*0452*/ 	.short	(.L_241 - .L_240)
	.align		4
.L_240:
        /*0454*/ 	.word	index@(_ZN7cutlass13device_kernelIN5flash11enable_sm90INS1_16FlashAttnFwdSm90INS1_25CollectiveMainloopFwdSm90ILi2EN4cute5tupleIJNS5_1CILi2EEENS7_ILi1EEES9_EEENS6_IJNS7_ILi128EEENS7_ILi80EEENS7_ILi256EEEEEELi256ENS_6half_tEfNS_4arch4Sm90ELb0ELb0ELb1ELb0ELb0ELb0ELb0ELb1ELb1ELb0ELb0ELb0EEENS1_21CollectiveEpilogueFwdINS6_IJSB_SD_SC_EEESA_SF_SH_Li256ELb0ELb0ELb0ELb0EEENS1_29StaticPersistentTileSchedulerILb0EEEEEEEEEvNT_6ParamsE)
        /*0458*/ 	.word	0x000000a8


	//----- nvinfo : EIATTR_FRAME_SIZE
	.align		4
.L_241:
        /*045c*/ 	.byte	0x04, 0x11
        /*045e*/ 	.short	(.L_243 - .L_242)
	.align		4
.L_242:
        /*0460*/ 	.word	index@(_ZN7cutlass13device_kernelIN5flash11enable_sm90INS1_16FlashAttnFwdSm90INS1_25CollectiveMainloopFwdSm90ILi2EN4cute5tupleIJNS5_1CILi2EEENS7_ILi1EEES9_EEENS6_IJNS7_ILi128EEENS7_ILi80EEENS7_ILi256EEEEEELi256ENS_6half_tEfNS_4arch4Sm90ELb0ELb0ELb1ELb0ELb0ELb0ELb0ELb1ELb1ELb0ELb0ELb0EEENS1_21CollectiveEpilogueFwdINS6_IJSB_SD_SC_EEESA_SF_SH_Li256ELb0ELb0ELb0ELb0EEENS1_29StaticPersistentTileSchedulerILb0EEEEEEEEEvNT_6ParamsE)
        /*0464*/ 	.word	0x00000028


	//----- nvinfo : EIATTR_REGCOUNT
	.align		4
.L_243:
        /*0468*/ 	.byte	0x04, 0x2f
        /*046a*/ 	.short	(.L_245 - .L_244)
	.align		4
.L_244:
        /*046c*/ 	.word	index@(_ZN7cutlass13device_kernelIN5flash11enable_sm90INS1_16FlashAttnFwdSm90INS1_25CollectiveMainloopFwdSm90ILi2EN4cute5tupleIJNS5_1CILi1EEES8_S8_EEENS6_IJNS7_ILi128EEENS7_ILi80EEENS7_ILi256EEEEEELi256ENS_6half_tEfNS_4arch4Sm90ELb0ELb0ELb1ELb0ELb0ELb0ELb0ELb1ELb1ELb0ELb0ELb0EEENS1_21CollectiveEpilogueFwdINS6_IJSA_SC_SB_EEES9_SE_SG_Li256ELb0ELb0ELb0ELb0EEENS1_29StaticPersistentTileSchedulerILb0EEEEEEEEEvNT_6ParamsE)
        /*0470*/ 	.word	0x000000a8


	//----- nvinfo : EIATTR_FRAME_SIZE
	.align		4
.L_245:
        /*0474*/ 	.byte	0x04, 0x11
        /*0476*/ 	.short	(.L_247 - .L_246)
	.align		4
.L_246:
        /*0478*/ 	.word	index@(_ZN7cutlass13device_kernelIN5flash11enable_sm90INS1_16FlashAttnFwdSm90INS1_25CollectiveMainloopFwdSm90ILi2EN4cute5tupleIJNS5_1CILi1EEES8_S8_EEENS6_IJNS7_ILi128EEENS7_ILi80EEENS7_ILi256EEEEEELi256ENS_6half_tEfNS_4arch4Sm90ELb0ELb0ELb1ELb0ELb0ELb0ELb0ELb1ELb1ELb0ELb0ELb0EEENS1_21CollectiveEpilogueFwdINS6_IJSA_SC_SB_EEES9_SE_SG_Li256ELb0ELb0ELb0ELb0EEENS1_29StaticPersistentTileSchedulerILb0EEEEEEEEEvNT_6ParamsE)
        /*047c*/ 	.word	0x00000020


	//----- nvinfo : EIATTR_MIN_STACK_SIZE
	.align		4
.L_247:
        /*0480*/ 	.byte	0x04, 0x12
        /*0482*/ 	.short	(.L_249 - .L_248)
	.align		4
.L_248:
        /*0484*/ 	.word	index@(_ZN7cutlass13device_kernelIN5flash11enable_sm90INS1_16FlashAttnFwdSm90INS1_25CollectiveMainloopFwdSm90ILi2EN4cute5tupleIJNS5_1CILi1EEES8_S8_EEENS6_IJNS7_ILi128EEENS7_ILi80EEENS7_ILi256EEEEEELi256ENS_6half_tEfNS_4arch4Sm90ELb0ELb0ELb1ELb0ELb0ELb0ELb0ELb1ELb1ELb0ELb0ELb0EEENS1_21CollectiveEpilogueFwdINS6_IJSA_SC_SB_EEES9_SE_SG_Li256ELb0ELb0ELb0ELb0EEENS1_29StaticPersistentTileSchedulerILb0EEEEEEEEEvNT_6ParamsE)
        /*0488*/ 	.word	0x00000020


	//----- nvinfo : EIATTR_MIN_STACK_SIZE
	.align		4
.L_249:
        /*048c*/ 	.byte	0x04, 0x12
        /*048e*/ 	.short	(.L_251 - .L_250)
	.align		4
.L_250:
        /*0490*/ 	.word	index@(_ZN7cutlass13device_kernelIN5flash11enable_sm90INS1_16FlashAttnFwdSm90INS1_25CollectiveMainloopFwdSm90ILi2EN4cute5tupleIJNS5_1CILi2EEENS7_ILi1EEES9_EEENS6_IJNS7_ILi128EEENS7_ILi80EEENS7_ILi256EEEEEELi256ENS_6half_tEfNS_4arch4Sm90ELb0ELb0ELb1ELb0ELb0ELb0ELb0ELb1ELb1ELb0ELb0ELb0EEENS1_21CollectiveEpilogueFwdINS6_IJSB_SD_SC_EEESA_SF_SH_Li256ELb0ELb0ELb0ELb0EEENS1_29StaticPersistentTileSchedulerILb0EEEEEEEEEvNT_6ParamsE)
        /*0494*/ 	.word	0x00000028


	//----- nvinfo : EIATTR_MIN_STACK_SIZE
	.align		4
.L_251:
        /*0498*/ 	.byte	0x04, 0x12
        /*049a*/ 	.short	(.L_253 - .L_252)
	.align		4
.L_252:
        /*049c*/ 	.word	index@(_ZN7cutlass13device_kernelIN5flash11enable_sm90INS1_16FlashAttnFwdSm90INS1_25CollectiveMainloopFwdSm90ILi2EN4cute5tupleIJNS5_1CILi1EEES8_S8_EEENS6_IJNS7_ILi128EEENS7_ILi80EEENS7_ILi256EEEEEELi256ENS_6half_tEfNS_4arch4Sm90ELb0ELb0ELb1ELb1ELb0ELb0ELb0ELb1ELb1ELb0ELb0ELb0EEENS1_21CollectiveEpilogueFwdINS6_IJSA_SC_SB_EEES9_SE_SG_Li256ELb1ELb0ELb0ELb0EEENS1_36VarlenDynamicPersistentTileSchedulerILi128ELi80ELi256ELi32ELb0ELb0ELb1ELb0ELb1ELb1EEEEEEEEEvNT_6ParamsE)
        /*04a0*/ 	.word	0x00000038


	//----- nvinfo : EIATTR_MIN_STACK_SIZE
	.align		4
.L_253:
        /*04a4*/ 	.byte	0x04, 0x12
        /*04a6*/ 	.short	(.L_255 - .L_254)
	.align		4
.L_254:
        /*04a8*/ 	.word	index@(_ZN7cutlass13device_kernelIN5flash11enable_sm90INS1_16FlashAttnFwdSm90INS1_25CollectiveMainloopFwdSm90ILi2EN4cute5tupleIJNS5_1CILi1EEES8_S8_EEENS6_IJNS7_ILi128EEENS7_ILi80EEENS7_ILi256EEEEEELi256ENS_6half_tEfNS_4arch4Sm90ELb0ELb0ELb1ELb1ELb0ELb1ELb0ELb1ELb1ELb0ELb0ELb0EEENS1_21CollectiveEpilogueFwdINS6_IJSA_SC_SB_EEES9_SE_SG_Li256ELb1ELb0ELb0ELb0EEENS1_36VarlenDynamicPersistentTileSchedulerILi128ELi80ELi256ELi32ELb0ELb0ELb1ELb0ELb1ELb1EEEEEEEEEvNT_6ParamsE)
        /*04ac*/ 	.word	0x000000a0


	//----- nvinfo : EIATTR_MIN_STACK_SIZE
	.align		4
.L_255:
        /*04b0*/ 	.byte	0x04, 0x12
        /*04b2*/ 	.short	(.L_257 - .L_256)
	.align		4
.L_256:
        /*04b4*/ 	.word	index@(_ZN7cutlass13device_kernelIN5flash11enable_sm90INS1_16FlashAttnFwdSm90INS1_25CollectiveMainloopFwdSm90ILi2EN4cute5tupleIJNS5_1CILi1EEES8_S8_EEENS6_IJNS7_ILi128EEENS7_ILi64EEENS7_ILi256EEEEEELi256ENS_6half_tEfNS_4arch4Sm90ELb0ELb1ELb1ELb0ELb0ELb0ELb0ELb1ELb1ELb0ELb0ELb0EEENS1_21CollectiveEpilogueFwdINS6_IJSA_SC_SB_EEES9_SE_SG_Li256ELb0ELb0ELb0ELb0EEENS1_30DynamicPersistentTileSchedulerILi256ELi32ELb0ELb0ELb1EEEEEEEEEvNT_6ParamsE)
        /*04b8*/ 	.word	0x00000008


	//----- nvinfo : EIATTR_MIN_STACK_SIZE
	.align		4
.L_257:
        /*04bc*/ 	.byte	0x04, 0x12
        /*04be*/ 	.short	(.L_259 - .L_258)
	.align		4
.L_258:
        /*04c0*/ 	.word	index@(_ZN7cutlass13device_kernelIN5flash11enable_sm90INS1_16FlashAttnFwdSm90INS1_25CollectiveMainloopFwdSm90ILi2EN4cute5tupleIJNS5_1CILi1EEES8_S8_EEENS6_IJNS7_ILi128EEENS7_ILi64EEENS7_ILi256EEEEEELi256ENS_6half_tEfNS_4arch4Sm90ELb0ELb1ELb1ELb1ELb0ELb0ELb0ELb1ELb1ELb0ELb0ELb0EEENS1_21CollectiveEpilogueFwdINS6_IJSA_SC_SB_EEES9_SE_SG_Li256ELb1ELb0ELb0ELb0EEENS1_36VarlenDynamicPersistentTileSchedulerILi128ELi64ELi256ELi32ELb0ELb0ELb1ELb1ELb0ELb1EEEEEEEEEvNT_6ParamsE)
        /*04c4*/ 	.word	0x00000028


	//----- nvinfo : EIATTR_MIN_STACK_SIZE
	.align		4
.L_259:
        /*04c8*/ 	.byte	0x04, 0x12
        /*04ca*/ 	.short	(.L_261 - .L_260)
	.align		4
.L_260:
        /*04cc*/ 	.word	index@(_ZN7cutlass13device_kernelIN5flash11enable_sm90INS1_16FlashAttnFwdSm90INS1_25CollectiveMainloopFwdSm90ILi2EN4cute5tupleIJNS5_1CILi1EEES8_S8_EEENS6_IJNS7_ILi128EEENS7_ILi64EEENS7_ILi256EEEEEELi256ENS_6half_tEfNS_4arch4Sm90ELb0ELb1ELb1ELb1ELb0ELb1ELb0ELb1ELb1ELb0ELb0ELb0EEENS1_21CollectiveEpilogueFwdINS6_IJSA_SC_SB_EEES9_SE_SG_Li256ELb1ELb0ELb0ELb0EEENS1_36VarlenDynamicPersistentTileSchedulerILi128ELi64ELi256ELi32ELb0ELb0ELb1ELb1ELb0ELb1EEEEEEEEEvNT_6ParamsE)
        /*04d0*/ 	.word	0x000000a8


	//----- nvinfo : EIATTR_MIN_STACK_SIZE
	.align		4
.L_261:
        /*04d4*/ 	.byte	0x04, 0x12
        /*04d6*/ 	.short	(.L_263 - .L_262)
	.align		4
.L_262:
        /*04d8*/ 	.word	index@(_ZN7cutlass13device_kernelIN5flash11enable_sm90INS1_16FlashAttnFwdSm90INS1_25CollectiveMainloopFwdSm90ILi2EN4cute5tupleIJNS5_1CILi1EEES8_S8_EEENS6_IJNS7_ILi128EEENS7_ILi80EEENS7_ILi256EEEEEELi256ENS_6half_tEfNS_4arch4Sm90ELb1ELb0ELb1ELb0ELb0ELb0ELb0ELb1ELb1ELb0ELb0ELb0EEENS1_21CollectiveEpilogueFwdINS6_IJSA_SC_SB_EEES9_SE_SG_Li256ELb0ELb0ELb0ELb0EEENS1_30DynamicPersistentTileSchedulerILi256ELi32ELb0ELb0ELb1EEEEEEEEEvNT_6ParamsE)
        /*04dc*/ 	.word	0x00000008


	//----- nvinfo : EIATTR_MIN_STACK_SIZE
	.align		4
.L_263:
        /*04e0*/ 	.byte	0x04, 0x12
        /*04e2*/ 	.short	(.L_265 - .L_264)
	.align		4
.L_264:
        /*04e4*/ 	.word	index@(_ZN7cutlass13device_kernelIN5flash11enable_sm90INS1_16FlashAttnFwdSm90INS1_25CollectiveMainloopFwdSm90ILi2EN4cute5tupleIJNS5_1CILi1EEES8_S8_EEENS6_IJNS7_ILi128EEENS7_ILi80EEENS7_ILi256EEEEEELi256ENS_6half_tEfNS_4arch4Sm90ELb1ELb0ELb1ELb1ELb0ELb0ELb0ELb1ELb1ELb0ELb0ELb0EEENS1_21CollectiveEpilogueFwdINS6_IJSA_SC_SB_EEES9_SE_SG_Li256ELb1ELb0ELb0ELb0EEENS1_36VarlenDynamicPersistentTileSchedulerILi128ELi80ELi256ELi32ELb0ELb0ELb1ELb1ELb1ELb1EEEEEEEEEvNT_6ParamsE)
        /*04e8*/ 	.word	0x00000030


	//----- nvinfo : EIATTR_MIN_STACK_SIZE
	.align		4
.L_265:
        /*04ec*/ 	.byte	0x04, 0x12
        /*04ee*/ 	.short	(.L_267 - .L_266)
	.align		4
.L_266:
        /*04f0*/ 	.word	index@(_ZN7cutlass13device_kernelIN5flash11enable_sm90INS1_16FlashAttnFwdSm90INS1_25CollectiveMainloopFwdSm90ILi2EN4cute5tupleIJNS5_1CILi1EEES8_S8_EEENS6_IJNS7_ILi128EEENS7_ILi80EEENS7_ILi256EEEEEELi256ENS_6half_tEfNS_4arch4Sm90ELb1ELb0ELb1ELb1ELb0ELb1ELb0ELb1ELb1ELb0ELb0ELb0EEENS1_21CollectiveEpilogueFwdINS6_IJSA_SC_SB_EEES9_SE_SG_Li256ELb1ELb0ELb0ELb0EEENS1_36VarlenDynamicPersistentTileSchedulerILi128ELi80ELi256ELi32ELb0ELb0ELb1ELb1ELb1ELb1EEEEEEEEEvNT_6ParamsE)
        /*04f4*/ 	.word	0x000000a0


	//----- nvinfo : EIATTR_MIN_STACK_SIZE
	.align		4
.L_267:
        /*04f8*/ 	.byte	0x04, 0x12
        /*04fa*/ 	.short	(.L_269 - .L_268)
	.align		4
.L_268:
        /*04fc*/ 	.word	index@(_ZN7cutlass13device_kernelIN5flash11enable_sm90INS1_16FlashAttnFwdSm90INS1_25CollectiveMainloopFwdSm90ILi2EN4cute5tupleIJNS5_1CILi1EEES8_S8_EEENS6_IJNS7_ILi128EEENS7_ILi112EEENS7_ILi192EEEEEELi192ENS_6half_tEfNS_4arch4Sm90ELb0ELb0ELb1ELb0ELb0ELb0ELb0ELb1ELb1ELb0ELb0ELb0EEENS1_21CollectiveEpilogueFwdINS6_IJSA_SC_SB_EEES9_SE_SG_Li256ELb0ELb0ELb0ELb0EEENS1_29StaticPersistentTileSchedulerILb0EEEEEEEEEvNT_6ParamsE)
        /*0500*/ 	.word	0x00000020


	//----- nvinfo : EIATTR_MIN_STACK_SIZE
	.align		4
.L_269:
        /*0504*/ 	.byte	0x04, 0x12
        /*0506*/ 	.short	(.L_271 - .L_270)
	.align		4
.L_270:
        /*0508*/ 	.word	index@(_ZN7cutlass13device_kernelIN5flash11enable_sm90INS1_16FlashAttnFwdSm90INS1_25CollectiveMainloopFwdSm90ILi2EN4cute5tupleIJNS5_1CILi2EEENS7_ILi1EEES9_EEENS6_IJNS7_ILi128EEENS7_ILi112EEENS7_ILi192EEEEEELi192ENS_6half_tEfNS_4arch4Sm90ELb0ELb0ELb1ELb0ELb0ELb0ELb0ELb1ELb1ELb0ELb0ELb0EEENS1_21CollectiveEpilogueFwdINS6_IJSB_SD_SC_EEESA_SF_SH_Li256ELb0ELb0ELb0ELb0EEENS1_29StaticPersistentTileSchedulerILb0EEEEEEEEEvNT_6ParamsE)
        /*050c*/ 	.word	0x00000030


	//----- nvinfo : EIATTR_MIN_STACK_SIZE
	.align		4
.L_271:
        /*0510*/ 	.byte	0x04, 0x12
        /*0512*/ 	.short	(.L_273 - .L_272)
	.align		4
.L_272:
        /*0514*/ 	.word	index@(_ZN7cutlass13device_kernelIN5flash11enable_sm90INS1_16FlashAttnFwdSm90INS1_25CollectiveMainloopFwdSm90ILi2EN4cute5tupleIJNS5_1CILi1EEES8_S8_EEENS6_IJNS7_ILi128EEENS7_ILi112EEENS7_ILi192EEEEEELi192ENS_6half_tEfNS_4arch4Sm90ELb0ELb0ELb1ELb1ELb0ELb0ELb0ELb1ELb1ELb0ELb0ELb0EEENS1_21CollectiveEpilogueFwdINS6_IJSA_SC_SB_EEES9_SE_SG_Li256ELb1ELb0ELb0ELb0EEENS1_36VarlenDynamicPersistentTileSchedulerILi128ELi112ELi256ELi32ELb0ELb0ELb1ELb0ELb1ELb1EEEEEEEEEvNT_6ParamsE)
        /*0518*/ 	.word	0x00000038


	//----- nvinfo : EIATTR_MIN_STACK_SIZE
	.align		4
.L_273:
        /*051c*/ 	.byte	0x04, 0x12
        /*051e*/ 	.short	(.L_275 - .L_274)
	.align		4
.L_274:
        /*0520*/ 	.word	index@(_ZN7cutlass13device_kernelIN5flash11enable_sm90INS1_16FlashAttnFwdSm90INS1_25CollectiveMainloopFwdSm90ILi2EN4cute5tupleIJNS5_1CILi1EEES8_S8_EEENS6_IJNS7_ILi128EEENS7_ILi112EEENS7_ILi192EEEEEELi192ENS_6half_tEfNS_4arch4Sm90ELb0ELb0ELb1ELb1ELb0ELb1ELb0ELb1ELb1ELb0ELb0ELb0EEENS1_21CollectiveEpilogueFwdINS6_IJSA_SC_SB_EEES9_SE_SG_Li256ELb1ELb0ELb0ELb0EEENS1_36VarlenDynamicPersistentTileSchedulerILi128ELi112ELi256ELi32ELb0ELb0ELb1ELb0ELb1ELb1EEEEEEEEEvNT_6ParamsE)
        /*0524*/ 	.word	0x00000070


	//----- nvinfo : EIATTR_MIN_STACK_SIZE
	.align		4
.L_275:
        /*0528*/ 	.byte	0x04, 0x12
        /*052a*/ 	.short	(.L_277 - .L_276)
	.align		4
.L_276:
        /*052c*/ 	.word	index@(_ZN7cutlass13device_kernelIN5flash11enable_sm90INS1_16FlashAttnFwdSm90INS1_25CollectiveMainloopFwdSm90ILi2EN4cute5tupleIJNS5_1CILi1EEES8_S8_EEENS6_IJNS7_ILi128EEENS7_ILi96EEENS7_ILi192EEEEEELi192ENS_6half_tEfNS_4arch4Sm90ELb0ELb1ELb1ELb0ELb0ELb0ELb0ELb1ELb1ELb0ELb0ELb0EEENS1_21CollectiveEpilogueFwdINS6_IJSA_SC_SB_EEES9_SE_SG_Li256ELb0ELb0ELb0ELb0EEENS1_30DynamicPersistentTileSchedulerILi256ELi32ELb0ELb0ELb1EEEEEEEEEvNT_6ParamsE)
        /*0530*/ 	.word	0x00000008


	//----- nvinfo : EIATTR_MIN_STACK_SIZE
	.align		4
.L_277:
        /*0534*/ 	.byte	0x04, 0x12
        /*0536*/ 	.short	(.L_279 - .L_278)
	.align		4
.L_278:
        /*0538*/ 	.word	index@(_ZN7cutlass13device_kernelIN5flash11enable_sm90INS1_16FlashAttnFwdSm90INS1_25CollectiveMainloopFwdSm90ILi2EN4cute5tupleIJNS5_1CILi1EEES8_S8_EEENS6_IJNS7_ILi128EEENS7_ILi96EEENS7_ILi192EEEEEELi192ENS_6half_tEfNS_4arch4Sm90ELb0ELb1ELb1ELb1ELb0ELb0ELb0ELb1ELb1ELb0ELb0ELb0EEENS1_21CollectiveEpilogueFwdINS6_IJSA_SC_SB_EEES9_SE_SG_Li256ELb1ELb0ELb0ELb0EEENS1_36VarlenDynamicPersistentTileSchedulerILi128ELi96ELi256ELi32ELb0ELb0ELb1ELb1ELb0ELb1EEEEEEEEEvNT_6ParamsE)
        /*053c*/ 	.word	0x00000028


	//----- nvinfo : EIATTR_MIN_STACK_SIZE
	.align		4
.L_279:
        /*0540*/ 	.byte	0x04, 0x12
        /*0542*/ 	.short	(.L_281 - .L_280)
	.align		4
.L_280:
        /*0544*/ 	.word	index@(_ZN7cutlass13device_kernelIN5flash11enable_sm90INS1_16FlashAttnFwdSm90INS1_25CollectiveMainloopFwdSm90ILi2EN4cute5tupleIJNS5_1CILi1EEES8_S8_EEENS6_IJNS7_ILi128EEENS7_ILi96EEENS7_ILi192EEEEEELi192ENS_6half_tEfNS_4arch4Sm90ELb0ELb1ELb1ELb1ELb0ELb1ELb0ELb1ELb1ELb0ELb0ELb0EEENS1_21CollectiveEpilogueFwdINS6_IJSA_SC_SB_EEES9_SE_SG_Li256ELb1ELb0ELb0ELb0EEENS1_36VarlenDynamicPersistentTileSchedulerILi128ELi96ELi256ELi32ELb0ELb0ELb1ELb1ELb0ELb1EEEEEEEEEvNT_6ParamsE)
        /*0548*/ 	.word	0x00000058


	//----- nvinfo : EIATTR_MIN_STACK_SIZE
	.align		4
.L_281:
        /*054c*/ 	.byte	0x04, 0x12
        /*054e*/ 	.short	(.L_283 - .L_282)
	.align		4
.L_282:
        /*0550*/ 	.word	index@(_ZN7cutlass13device_kernelIN5flash11enable_sm90INS1_16FlashAttnFwdSm90INS1_25CollectiveMainloopFwdSm90ILi2EN4cute5tupleIJNS5_1CILi1EEES8_S8_EEENS6_IJNS7_ILi128EEENS7_ILi112EEENS7_ILi192EEEEEELi192ENS_6half_tEfNS_4arch4Sm90ELb1ELb0ELb1ELb0ELb0ELb0ELb0ELb1ELb1ELb0ELb0ELb0EEENS1_21CollectiveEpilogueFwdINS6_IJSA_SC_SB_EEES9_SE_SG_Li256ELb0ELb0ELb0ELb0EEENS1_30DynamicPersistentTileSchedulerILi256ELi32ELb0ELb0ELb1EEEEEEEEEvNT_6ParamsE)
        /*0554*/ 	.word	0x00000010


	//----- nvinfo : EIATTR_MIN_STACK_SIZE
	.align		4
.L_283:
        /*0558*/ 	.byte	0x04, 0x12
        /*055a*/ 	.short	(.L_285 - .L_284)
	.align		4
.L_284:
        /*055c*/ 	.word	index@(_ZN7cutlass13device_kernelIN5flash11enable_sm90INS1_16FlashAttnFwdSm90INS1_25CollectiveMainloopFwdSm90ILi2EN4cute5tupleIJNS5_1CILi1EEES8_S8_EEENS6_IJNS7_ILi128EEENS7_ILi112EEENS7_ILi192EEEEEELi192ENS_6half_tEfNS_4arch4Sm90ELb1ELb0ELb1ELb1ELb0ELb0ELb0ELb1ELb1ELb0ELb0ELb0EEENS1_21CollectiveEpilogueFwdINS6_IJSA_SC_SB_EEES9_SE_SG_Li256ELb1ELb0ELb0ELb0EEENS1_36VarlenDynamicPersistentTileSchedulerILi128ELi112ELi256ELi32ELb0ELb0ELb1ELb1ELb1ELb1EEEEEEEEEvNT_6ParamsE)
        /*0560*/ 	.word	0x00000030


	//----- nvinfo : EIATTR_MIN_STACK_SIZE
	.align		4
.L_285:
        /*0564*/ 	.byte	0x04, 0x12
        /*0566*/ 	.short	(.L_287 - .L_286)
	.align		4
.L_286:
        /*0568*/ 	.word	index@(_ZN7cutlass13device_kernelIN5flash11enable_sm90INS1_16FlashAttnFwdSm90INS1_25CollectiveMainloopFwdSm90ILi2EN4cute5tupleIJNS5_1CILi1EEES8_S8_EEENS6_IJNS7_ILi128EEENS7_ILi112EEENS7_ILi192EEEEEELi192ENS_6half_tEfNS_4arch4Sm90ELb1ELb0ELb1ELb1ELb0ELb1ELb0ELb1ELb1ELb0ELb0ELb0EEENS1_21CollectiveEpilogueFwdINS6_IJSA_SC_SB_EEES9_SE_SG_Li256ELb1ELb0ELb0ELb0EEENS1_36VarlenDynamicPersistentTileSchedulerILi128ELi112ELi256ELi32ELb0ELb0ELb1ELb1ELb1ELb1EEEEEEEEEvNT_6ParamsE)
        /*056c*/ 	.word	0x00000088


	//----- nvinfo : EIATTR_MIN_STACK_SIZE
	.align		4
.L_287:
        /*0570*/ 	.byte	0x04, 0x12
        /*0572*/ 	.short	(.L_289 - .L_288)
	.align		4
.L_288:
        /*0574*/ 	.word	index@(_ZN7cutlass13device_kernelIN5flash11enable_sm90INS1_16FlashAttnFwdSm90INS1_25CollectiveMainloopFwdSm90ILi2EN4cute5tupleIJNS5_1CILi1EEES8_S8_EEENS6_IJNS7_ILi128EEENS7_ILi176EEESA_EEELi128ENS_6half_tEfNS_4arch4Sm90ELb0ELb0ELb1ELb0ELb0ELb0ELb0ELb1ELb1ELb0ELb0ELb0EEENS1_21CollectiveEpilogueFwdINS6_IJSA_SA_SB_EEES9_SD_SF_Li256ELb0ELb0ELb0ELb0EEENS1_29StaticPersistentTileSchedulerILb0EEEEEEEEEvNT_6ParamsE)
        /*0578*/ 	.word	0x00000020


	//----- nvinfo : EIATTR_MIN_STACK_SIZE
	.align		4
.L_289:
        /*057c*/ 	.byte	0x04, 0x12
        /*057e*/ 	.short	(.L_291 - .L_290)
	.align		4
.L_290:
        /*0580*/ 	.word	index@(_ZN7cutlass13device_kernelIN5flash11enable_sm90INS1_16FlashAttnFwdSm90INS1_25CollectiveMainloopFwdSm90ILi2EN4cute5tupleIJNS5_1CILi2EEENS7_ILi1EEES9_EEENS6_IJNS7_ILi128EEENS7_ILi176EEESB_EEELi128ENS_6half_tEfNS_4arch4Sm90ELb0ELb0ELb1ELb0ELb0ELb0ELb0ELb1ELb1ELb0ELb0ELb0EEENS1_21CollectiveEpilogueFwdINS6_IJSB_SB_SC_EEESA_SE_SG_Li256ELb0ELb0ELb0ELb0EEENS1_29StaticPersistentTileSchedulerILb0EEEEEEEEEvNT_6ParamsE)
        /*0584*/ 	.word	0x00000030


	//----- nvinfo : EIATTR_MIN_STACK_SIZE
	.align		4
.L_291:
        /*0588*/ 	.byte	0x04, 0x12
        /*058a*/ 	.short	(.L_293 - .L_292)
	.align		4
.L_292:
        /*058c*/ 	.word	index@(_ZN7cutlass13device_kernelIN5flash11enable_sm90INS1_16FlashAttnFwdSm90INS1_25CollectiveMainloopFwdSm90ILi2EN4cute5tupleIJNS5_1CILi1EEES8_S8_EEENS6_IJNS7_ILi128EEENS7_ILi176EEESA_EEELi128ENS_6half_tEfNS_4arch4Sm90ELb0ELb0ELb1ELb1ELb0ELb0ELb0ELb1ELb1ELb0ELb0ELb0EEENS1_21CollectiveEpilogueFwdINS6_IJSA_SA_SB_EEES9_SD_SF_Li256ELb1ELb0ELb0ELb0EEENS1_36VarlenDynamicPersistentTileSchedulerILi128ELi176ELi256ELi32ELb0ELb0ELb1ELb0ELb1ELb1EEEEEEEEEvNT_6ParamsE)
        /*0590*/ 	.word	0x00000038


	//----- nvinfo : EIATTR_MIN_STACK_SIZE
	.align		4
.L_293:
        /*0594*/ 	.byte	0x04, 0x12
        /*0596*/ 	.short	(.L_295 - .L_294)
	.align		4
.L_294:
        /*0598*/ 	.word	index@(_ZN7cutlass13device_kernelIN5flash11enable_sm90INS1_16FlashAttnFwdSm90INS1_25CollectiveMainloopFwdSm90ILi2EN4cute5tupleIJNS5_1CILi1EEES8_S8_EEENS6_IJNS7_ILi128EEENS7_ILi176EEESA_EEELi128ENS_6half_tEfNS_4arch4Sm90ELb0ELb0ELb1ELb1ELb0ELb1ELb0ELb1ELb1ELb0ELb0ELb0EEENS1_21CollectiveEpilogueFwdINS6_IJSA_SA_SB_EEES9_SD_SF_Li256ELb1ELb0ELb0ELb0EEENS1_36VarlenDynamicPersistentTileSchedulerILi128ELi176ELi256ELi32ELb0ELb0ELb1ELb0ELb1ELb1EEEEEEEEEvNT_6ParamsE)
        /*059c*/ 	.word	0x000000a0


	//----- nvinfo : EIATTR_MIN_STACK_SIZE
	.align		4
.L_295:
        /*05a0*/ 	.byte	0x04, 0x12
        /*05a2*/ 	.short	(.L_297 - .L_296)
	.align		4
.L_296:
        /*05a4*/ 	.word	index@(_ZN7cutlass13device_kernelIN5flash11enable_sm90INS1_16FlashAttnFwdSm90INS1_25CollectiveMainloopFwdSm90ILi2EN4cute5tupleIJNS5_1CILi1EEES8_S8_EEENS6_IJNS7_ILi128EEESA_SA_EEELi128ENS_6half_tEfNS_4arch4Sm90ELb0ELb1ELb1ELb0ELb0ELb0ELb0ELb1ELb1ELb0ELb0ELb0EEENS1_21CollectiveEpilogueFwdISB_S9_SC_SE_Li256ELb0ELb0ELb0ELb0EEENS1_30DynamicPersistentTileSchedulerILi256ELi32ELb0ELb0ELb1EEEEEEEEEvNT_6ParamsE)
        /*05a8*/ 	.word	0x00000000


	//----- nvinfo : EIATTR_MIN_STACK_SIZE
	.align		4
.L_297:
        /*05ac*/ 	.byte	0x04, 0x12
        /*05ae*/ 	.short	(.L_299 - .L_298)
	.align		4
.L_298:
        /*05b0*/ 	.word	index@(_ZN7cutlass13device_kernelIN5flash11enable_sm90INS1_16FlashAttnFwdSm90INS1_25CollectiveMainloopFwdSm90ILi2EN4cute5tupleIJNS5_1CILi1EEES8_S8_EEENS6_IJNS7_ILi128EEESA_SA_EEELi128ENS_6half_tEfNS_4arch4Sm90ELb0ELb1ELb1ELb1ELb0ELb0ELb0ELb1ELb1ELb0ELb0ELb0EEENS1_21CollectiveEpilogueFwdISB_S9_SC_SE_Li256ELb1ELb0ELb0ELb0EEENS1_36VarlenDynamicPersistentTileSchedulerILi128ELi128ELi256ELi32ELb0ELb0ELb1ELb1ELb0ELb1EEEEEEEEEvNT_6ParamsE)
        /*05b4*/ 	.word	0x00000020


	//----- nvinfo : EIATTR_MIN_STACK_SIZE
	.align		4
.L_299:
        /*05b8*/ 	.byte	0x04, 0x12
        /*05ba*/ 	.short	(.L_301 - .L_300)
	.align		4
.L_300:
        /*05bc*/ 	.word	index@(_ZN7cutlass13device_kernelIN5flash11enable_sm90INS1_16FlashAttnFwdSm90INS1_25CollectiveMainloopFwdSm90ILi2EN4cute5tupleIJNS5_1CILi1EEES8_S8_EEENS6_IJNS7_ILi128EEESA_SA_EEELi128ENS_6half_tEfNS_4arch4Sm90ELb0ELb1ELb1ELb1ELb0ELb1ELb0ELb1ELb1ELb0ELb0ELb0EEENS1_21CollectiveEpilogueFwdISB_S9_SC_SE_Li256ELb1ELb0ELb0ELb0EEENS1_36VarlenDynamicPersistentTileSchedulerILi128ELi128ELi256ELi32ELb0ELb0ELb1ELb1ELb0ELb1EEEEEEEEEvNT_6ParamsE)
        /*05c0*/ 	.word	0x00000030


	//----- nvinfo : EIATTR_MIN_STACK_SIZE
	.align		4
.L_301:
        /*05c4*/ 	.byte	0x04, 0x12
        /*05c6*/ 	.short	(.L_303 - .L_302)
	.align		4
.L_302:
        /*05c8*/ 	.word	index@(_ZN7cutlass13device_kernelIN5flash11enable_sm90INS1_16FlashAttnFwdSm90INS1_25CollectiveMainloopFwdSm90ILi2EN4cute5tupleIJNS5_1CILi1EEES8_S8_EEENS6_IJNS7_ILi128EEESA_SA_EEELi128ENS_6half_tEfNS_4arch4Sm90ELb1ELb0ELb1ELb0ELb0ELb0ELb0ELb1ELb1ELb0ELb0ELb0EEENS1_21CollectiveEpilogueFwdISB_S9_SC_SE_Li256ELb0ELb0ELb0ELb0EEENS1_30DynamicPersistentTileSchedulerILi256ELi32ELb0ELb0ELb1EEEEEEEEEvNT_6ParamsE)
        /*05cc*/ 	.word	0x00000000


	//----- nvinfo : EIATTR_MIN_STACK_SIZE
	.align		4
.L_303:
        /*05d0*/ 	.byte	0x04, 0x12
        /*05d2*/ 	.short	(.L_305 - .L_304)
	.align		4
.L_304:
        /*05d4*/ 	.word	index@(_ZN7cutlass13device_kernelIN5flash11enable_sm90INS1_16FlashAttnFwdSm90INS1_25CollectiveMainloopFwdSm90ILi2EN4cute5tupleIJNS5_1CILi1EEES8_S8_EEENS6_IJNS7_ILi128EEESA_SA_EEELi128ENS_6half_tEfNS_4arch4Sm90ELb1ELb0ELb1ELb1ELb0ELb0ELb0ELb1ELb1ELb0ELb0ELb0EEENS1_21CollectiveEpilogueFwdISB_S9_SC_SE_Li256ELb1ELb0ELb0ELb0EEENS1_36VarlenDynamicPersistentTileSchedulerILi128ELi128ELi256ELi32ELb0ELb0ELb1ELb1ELb1ELb1EEEEEEEEEvNT_6ParamsE)
        /*05d8*/ 	.word	0x00000028


	//----- nvinfo : EIATTR_MIN_STACK_SIZE
	.align		4
.L_305:
        /*05dc*/ 	.byte	0x04, 0x12
        /*05de*/ 	.short	(.L_307 - .L_306)
	.align		4
.L_306:
        /*05e0*/ 	.word	index@(_ZN7cutlass13device_kernelIN5flash11enable_sm90INS1_16FlashAttnFwdSm90INS1_25CollectiveMainloopFwdSm90ILi2EN4cute5tupleIJNS5_1CILi1EEES8_S8_EEENS6_IJNS7_ILi128EEESA_SA_EEELi128ENS_6half_tEfNS_4arch4Sm90ELb1ELb0ELb1ELb1ELb0ELb1ELb0ELb1ELb1ELb0ELb0ELb0EEENS1_21CollectiveEpilogueFwdISB_S9_SC_SE_Li256ELb1ELb0ELb0ELb0EEENS1_36VarlenDynamicPersistentTileSchedulerILi128ELi128ELi256ELi32ELb0ELb0ELb1ELb1ELb1ELb1EEEEEEEEEvNT_6ParamsE)
        /*05e4*/ 	.word	0x00000040


	//----- nvinfo : EIATTR_MIN_STACK_SIZE
	.align		4
.L_307:
        /*05e8*/ 	.byte	0x04, 0x12
        /*05ea*/ 	.short	(.L_309 - .L_308)
	.align		4
.L_308:
        /*05ec*/ 	.word	index@(_ZN7cutlass13device_kernelIN5flash11enable_sm90INS1_16FlashAttnFwdSm90INS1_25CollectiveMainloopFwdSm90ILi2EN4cute5tupleIJNS5_1CILi1EEES8_S8_EEENS6_IJNS7_ILi192EEENS7_ILi144EEENS7_ILi96EEEEEELi96ENS_6half_tEfNS_4arch4Sm90ELb0ELb0ELb1ELb0ELb0ELb0ELb0ELb0ELb1ELb0ELb0ELb0EEENS1_21CollectiveEpilogueFwdINS6_IJSA_SC_SB_EEES9_SE_SG_Li384ELb0ELb0ELb0ELb0EEENS1_29StaticPersistentTileSchedulerILb0EEEEEEEEEvNT_6ParamsE)
        /*05f0*/ 	.word	0x00000008


	//----- nvinfo : EIATTR_MIN_STACK_SIZE
	.align		4
.L_309:
        /*05f4*/ 	.byte	0x04, 0x12
        /*05f6*/ 	.short	(.L_311 - .L_310)
	.align		4
.L_310:
        /*05f8*/ 	.word	index@(_ZN7cutlass13device_kernelIN5flash11enable_sm90INS1_16FlashAttnFwdSm90INS1_25CollectiveMainloopFwdSm90ILi2EN4cute5tupleIJNS5_1CILi1EEES8_S8_EEENS6_IJNS7_ILi192EEENS7_ILi144EEENS7_ILi96EEEEEELi96ENS_6half_tEfNS_4arch4Sm90ELb0ELb0ELb1ELb1ELb0ELb0ELb0ELb0ELb1ELb0ELb0ELb0EEENS1_21CollectiveEpilogueFwdINS6_IJSA_SC_SB_EEES9_SE_SG_Li384ELb1ELb0ELb0ELb0EEENS1_36VarlenDynamicPersistentTileSchedulerILi192ELi144ELi384ELi32ELb0ELb0ELb1ELb0ELb1ELb1EEEEEEEEEvNT_6ParamsE)
        /*05fc*/ 	.word	0x00000018


	//----- nvinfo : EIATTR_MIN_STACK_SIZE
	.align		4
.L_311:
        /*0600*/ 	.byte	0x04, 0x12
        /*0602*/ 	.short	(.L_313 - .L_312)
	.align		4
.L_312:
        /*0604*/ 	.word	index@(_ZN7cutlass13device_kernelIN5flash11enable_sm90INS1_16FlashAttnFwdSm90INS1_25CollectiveMainloopFwdSm90ILi2EN4cute5tupleIJNS5_1CILi1EEES8_S8_EEENS6_IJNS7_ILi192EEENS7_ILi144EEENS7_ILi96EEEEEELi96ENS_6half_tEfNS_4arch4Sm90ELb0ELb0ELb1ELb1ELb0ELb1ELb0ELb0ELb1ELb0ELb0ELb0EEENS1_21CollectiveEpilogueFwdINS6_IJSA_SC_SB_EEES9_SE_SG_Li384ELb1ELb0ELb0ELb0EEENS1_36VarlenDynamicPersistentTileSchedulerILi192ELi144ELi384ELi32ELb0ELb0ELb1ELb0ELb1ELb1EEEEEEEEEvNT_6ParamsE)
        /*0608*/ 	.word	0x000000c8


	//----- nvinfo : EIATTR_MIN_STACK_SIZE
	.align		4
.L_313:
        /*060c*/ 	.byte	0x04, 0x12
        /*060e*/ 	.short	(.L_315 - .L_314)
	.align		4
.L_314:
        /*0610*/ 	.word	index@(_ZN7cutlass13device_kernelIN5flash11enable_sm90INS1_16FlashAttnFwdSm90INS1_25CollectiveMainloopFwdSm90ILi2EN4cute5tupleIJNS5_1CILi1EEES8_S8_EEENS6_IJNS7_ILi192EEENS7_ILi128EEENS7_ILi96EEEEEELi96ENS_6half_tEfNS_4arch4Sm90ELb0ELb1ELb1ELb0ELb0ELb0ELb0ELb0ELb1ELb0ELb0ELb0EEENS1_21CollectiveEpilogueFwdINS6_IJSA_SC_SB_EEES9_SE_SG_Li384ELb0ELb0ELb0ELb0EEENS1_30DynamicPersistentTileSchedulerILi384ELi32ELb0ELb0ELb1EEEEEEEEEvNT_6ParamsE)
        /*0614*/ 	.word	0x00000000


	//----- nvinfo : EIATTR_MIN_STACK_SIZE
	.align		4
.L_315:
        /*0618*/ 	.byte	0x04, 0x12
        /*061a*/ 	.short	(.L_317 - .L_316)
	.align		4
.L_316:
        /*061c*/ 	.word	index@(_ZN7cutlass13device_kernelIN5flash11enable_sm90INS1_16FlashAttnFwdSm90INS1_25CollectiveMainloopFwdSm90ILi2EN4cute5tupleIJNS5_1CILi1EEES8_S8_EEENS6_IJNS7_ILi192EEENS7_ILi128EEENS7_ILi96EEEEEELi96ENS_6half_tEfNS_4arch4Sm90ELb0ELb1ELb1ELb1ELb0ELb0ELb0ELb0ELb1ELb0ELb0ELb0EEENS1_21CollectiveEpilogueFwdINS6_IJSA_SC_SB_EEES9_SE_SG_Li384ELb1ELb0ELb0ELb0EEENS1_36VarlenDynamicPersistentTileSchedulerILi192ELi128ELi384ELi32ELb0ELb0ELb1ELb1ELb0ELb1EEEEEEEEEvNT_6ParamsE)
        /*0620*/ 	.word	0x00000008


	//----- nvinfo : EIATTR_MIN_STACK_SIZE
	.align		4
.L_317:
        /*0624*/ 	.byte	0x04, 0x12
        /*0626*/ 	.short	(.L_319 - .L_318)
	.align		4
.L_318:
        /*0628*/ 	.word	index@(_ZN7cutlass13device_kernelIN5flash11enable_sm90INS1_16FlashAttnFwdSm90INS1_25CollectiveMainloopFwdSm90ILi2EN4cute5tupleIJNS5_1CILi1EEES8_S8_EEENS6_IJNS7_ILi192EEENS7_ILi128EEENS7_ILi96EEEEEELi96ENS_6half_tEfNS_4arch4Sm90ELb0ELb1ELb1ELb1ELb0ELb1ELb0ELb0ELb1ELb0ELb0ELb0EEENS1_21CollectiveEpilogueFwdINS6_IJSA_SC_SB_EEES9_SE_SG_Li384ELb1ELb0ELb0ELb0EEENS1_36VarlenDynamicPersistentTileSchedulerILi192ELi128ELi384ELi32ELb0ELb0ELb1ELb1ELb0ELb1EEEEEEEEEvNT_6ParamsE)
        /*062c*/ 	.word	0x00000058


	//----- nvinfo : EIATTR_MIN_STACK_SIZE
	.align		4
.L_319:
        /*0630*/ 	.byte	0x04, 0x12
        /*0632*/ 	.short	(.L_321 - .L_320)
	.align		4
.L_320:
        /*0634*/ 	.word	index@(_ZN7cutlass13device_kernelIN5flash11enable_sm90INS1_16FlashAttnFwdSm90INS1_25CollectiveMainloopFwdSm90ILi2EN4cute5tupleIJNS5_1CILi1EEES8_S8_EEENS6_IJNS7_ILi192EEENS7_ILi144EEENS7_ILi96EEEEEELi96ENS_6half_tEfNS_4arch4Sm90ELb1ELb0ELb1ELb0ELb0ELb0ELb0ELb0ELb1ELb0ELb0ELb0EEENS1_21CollectiveEpilogueFwdINS6_IJSA_SC_SB_EEES9_SE_SG_Li384ELb0ELb0ELb0ELb0EEENS1_30DynamicPersistentTileSchedulerILi384ELi32ELb0ELb0ELb1EEEEEEEEEvNT_6ParamsE)
        /*0638*/ 	.word	0x00000000


	//----- nvinfo : EIATTR_MIN_STACK_SIZE
	.align		4
.L_321:
        /*063c*/ 	.byte	0x04, 0x12
        /*063e*/ 	.short	(.L_323 - .L_322)
	.align		4
.L_322:
        /*0640*/ 	.word	index@(_ZN7cutlass13device_kernelIN5flash11enable_sm90INS1_16FlashAttnFwdSm90INS1_25CollectiveMainloopFwdSm90ILi2EN4cute5tupleIJNS5_1CILi1EEES8_S8_EEENS6_IJNS7_ILi192EEENS7_ILi144EEENS7_ILi96EEEEEELi96ENS_6half_tEfNS_4arch4Sm90ELb1ELb0ELb1ELb1ELb0ELb0ELb0ELb0ELb1ELb0ELb0ELb0EEENS1_21CollectiveEpilogueFwdINS6_IJSA_SC_SB_EEES9_SE_SG_Li384ELb1ELb0ELb0ELb0EEENS1_36VarlenDynamicPersistentTileSchedulerILi192ELi144ELi384ELi32ELb0ELb0ELb1ELb1ELb1ELb1EEEEEEEEEvNT_6ParamsE)
        /*0644*/ 	.word	0x00000010


	//----- nvinfo : EIATTR_MIN_STACK_SIZE
	.align		4
.L_323:
        /*0648*/ 	.byte	0x04, 0x12
        /*064a*/ 	.short	(.L_325 - .L_324)
	.align		4
.L_324:
        /*064c*/ 	.word	index@(_ZN7cutlass13device_kernelIN5flash11enable_sm90INS1_16FlashAttnFwdSm90INS1_25CollectiveMainloopFwdSm90ILi2EN4cute5tupleIJNS5_1CILi1EEES8_S8_EEENS6_IJNS7_ILi192EEENS7_ILi144EEENS7_ILi96EEEEEELi96ENS_6half_tEfNS_4arch4Sm90ELb1ELb0ELb1ELb1ELb0ELb1ELb0ELb0ELb1ELb0ELb0ELb0EEENS1_21CollectiveEpilogueFwdINS6_IJSA_SC_SB_EEES9_SE_SG_Li384ELb1ELb0ELb0ELb0EEENS1_36VarlenDynamicPersistentTileSchedulerILi192ELi144ELi384ELi32ELb0ELb0ELb1ELb1ELb1ELb1EEEEEEEEEvNT_6ParamsE)
        /*0650*/ 	.word	0x000000c0


	//----- nvinfo : EIATTR_MIN_STACK_SIZE
	.align		4
.L_325:
        /*0654*/ 	.byte	0x04, 0x12
        /*0656*/ 	.short	(.L_327 - .L_326)
	.align		4
.L_326:
        /*0658*/ 	.word	index@(_ZN7cutlass13device_kernelIN5flash11enable_sm90INS1_16FlashAttnFwdSm90INS1_25CollectiveMainloopFwdSm90ILi2EN4cute5tupleIJNS5_1CILi1EEES8_S8_EEENS6_IJNS7_ILi192EEESA_NS7_ILi64EEEEEELi64ENS_6half_tEfNS_4arch4Sm90ELb0ELb0ELb1ELb0ELb0ELb0ELb0ELb0ELb1ELb0ELb0ELb0EEENS1_21CollectiveEpilogueFwdINS6_IJSA_SB_SA_EEES9_SD_SF_Li384ELb0ELb0ELb0ELb0EEENS1_29StaticPersistentTileSchedulerILb0EEEEEEEEEvNT_6ParamsE)
        /*065c*/ 	.word	0x00000018


	//----- nvinfo : EIATTR_MIN_STACK_SIZE
	.align		4
.L_327:
        /*0660*/ 	.byte	0x04, 0x12
        /*0662*/ 	.short	(.L_329 - .L_328)
	.align		4
.L_328:
        /*0664*/ 	.word	index@(_ZN7cutlass13device_kernelIN5flash11enable_sm90INS1_16FlashAttnFwdSm90INS1_25CollectiveMainloopFwdSm90ILi2EN4cute5tupleIJNS5_1CILi1EEES8_S8_EEENS6_IJNS7_ILi192EEESA_NS7_ILi64EEEEEELi64ENS_6half_tEfNS_4arch4Sm90ELb0ELb0ELb1ELb1ELb0ELb0ELb0ELb0ELb1ELb0ELb0ELb0EEENS1_21CollectiveEpilogueFwdINS6_IJSA_SB_SA_EEES9_SD_SF_Li384ELb1ELb0ELb0ELb0EEENS1_36VarlenDynamicPersistentTileSchedulerILi192ELi192ELi384ELi32ELb0ELb0ELb1ELb0ELb1ELb1EEEEEEEEEvNT_6ParamsE)
        /*0668*/ 	.word	0x00000020


	//----- nvinfo : EIATTR_MIN_STACK_SIZE
	.align		4
.L_329:
        /*066c*/ 	.byte	0x04, 0x12
        /*066e*/ 	.short	(.L_331 - .L_330)
	.align		4
.L_330:
        /*0670*/ 	.word	index@(_ZN7cutlass13device_kernelIN5flash11enable_sm90INS1_16FlashAttnFwdSm90INS1_25CollectiveMainloopFwdSm90ILi2EN4cute5tupleIJNS5_1CILi1EEES8_S8_EEENS6_IJNS7_ILi192EEESA_NS7_ILi64EEEEEELi64ENS_6half_tEfNS_4arch4Sm90ELb0ELb0ELb1ELb1ELb0ELb1ELb0ELb0ELb1ELb0ELb0ELb0EEENS1_21CollectiveEpilogueFwdINS6_IJSA_SB_SA_EEES9_SD_SF_Li384ELb1ELb0ELb0ELb0EEENS1_36VarlenDynamicPersistentTileSchedulerILi192ELi192ELi384ELi32ELb0ELb0ELb1ELb0ELb1ELb1EEEEEEEEEvNT_6ParamsE)
        /*0674*/ 	.word	0x00000090


	//----- nvinfo : EIATTR_MIN_STACK_SIZE
	.align		4
.L_331:
        /*0678*/ 	.byte	0x04, 0x12
        /*067a*/ 	.short	(.L_333 - .L_332)
	.align		4
.L_332:
        /*067c*/ 	.word	index@(_ZN7cutlass13device_kernelIN5flash11enable_sm90INS1_16FlashAttnFwdSm90INS1_25CollectiveMainloopFwdSm90ILi2EN4cute5tupleIJNS5_1CILi1EEES8_S8_EEENS6_IJNS7_ILi192EEENS7_ILi128EEENS7_ILi64EEEEEELi64ENS_6half_tEfNS_4arch4Sm90ELb0ELb1ELb1ELb0ELb0ELb0ELb0ELb1ELb1ELb0ELb0ELb0EEENS1_21CollectiveEpilogueFwdINS6_IJSA_SC_SB_EEES9_SE_SG_Li384ELb0ELb0ELb0ELb0EEENS1_30DynamicPersistentTileSchedulerILi384ELi32ELb0ELb0ELb1EEEEEEEEEvNT_6ParamsE)
        /*0680*/ 	.word	0x00000000


	//----- nvinfo : EIATTR_MIN_STACK_SIZE
	.align		4
.L_333:
        /*0684*/ 	.byte	0x04, 0x12
        /*0686*/ 	.short	(.L_335 - .L_334)
	.align		4
.L_334:
        /*0688*/ 	.word	index@(_ZN7cutlass13device_kernelIN5flash11enable_sm90INS1_16FlashAttnFwdSm90INS1_25CollectiveMainloopFwdSm90ILi2EN4cute5tupleIJNS5_1CILi1EEES8_S8_EEENS6_IJNS7_ILi192EEENS7_ILi128EEENS7_ILi64EEEEEELi64ENS_6half_tEfNS_4arch4Sm90ELb0ELb1ELb1ELb1ELb0ELb0ELb0ELb1ELb1ELb0ELb0ELb0EEENS1_21CollectiveEpilogueFwdINS6_IJSA_SC_SB_EEES9_SE_SG_Li384ELb1ELb0ELb0ELb0EEENS1_36VarlenDynamicPersistentTileSchedulerILi192ELi128ELi384ELi32ELb0ELb0ELb1ELb1ELb0ELb1EEEEEEEEEvNT_6ParamsE)
        /*068c*/ 	.word	0x00000010


	//----- nvinfo : EIATTR_MIN_STACK_SIZE
	.align		4
.L_335:
        /*0690*/ 	.byte	0x04, 0x12
        /*0692*/ 	.short	(.L_337 - .L_336)
	.align		4
.L_336:
        /*0694*/ 	.word	index@(_ZN7cutlass13device_kernelIN5flash11enable_sm90INS1_16FlashAttnFwdSm90INS1_25CollectiveMainloopFwdSm90ILi2EN4cute5tupleIJNS5_1CILi1EEES8_S8_EEENS6_IJNS7_ILi192EEENS7_ILi128EEENS7_ILi64EEEEEELi64ENS_6half_tEfNS_4arch4Sm90ELb0ELb1ELb1ELb1ELb0ELb1ELb0ELb1ELb1ELb0ELb0ELb0EEENS1_21CollectiveEpilogueFwdINS6_IJSA_SC_SB_EEES9_SE_SG_Li384ELb1ELb0ELb0ELb0EEENS1_36VarlenDynamicPersistentTileSchedulerILi192ELi128ELi384ELi32ELb0ELb0ELb1ELb1ELb0ELb1EEEEEEEEEvNT_6ParamsE)
        /*0698*/ 	.word	0x00000040


	//----- nvinfo : EIATTR_MIN_STACK_SIZE
	.align		4
.L_337:
        /*069c*/ 	.byte	0x04, 0x12
        /*069e*/ 	.short	(.L_339 - .L_338)
	.align		4
.L_338:
        /*06a0*/ 	.word	index@(_ZN7cutlass13device_kernelIN5flash11enable_sm90INS1_16FlashAttnFwdSm90INS1_25CollectiveMainloopFwdSm90ILi2EN4cute5tupleIJNS5_1CILi1EEES8_S8_EEENS6_IJNS7_ILi192EEENS7_ILi128EEENS7_ILi64EEEEEELi64ENS_6half_tEfNS_4arch4Sm90ELb1ELb0ELb1ELb0ELb0ELb0ELb0ELb1ELb1ELb0ELb0ELb0EEENS1_21CollectiveEpilogueFwdINS6_IJSA_SC_SB_EEES9_SE_SG_Li384ELb0ELb0ELb0ELb0EEENS1_30DynamicPersistentTileSchedulerILi384ELi32ELb0ELb0ELb1EEEEEEEEEvNT_6ParamsE)
        /*06a4*/ 	.word	0x00000000


	//----- nvinfo : EIATTR_MIN_STACK_SIZE
	.align		4
.L_339:
        /*06a8*/ 	.byte	0x04, 0x12
        /*06aa*/ 	.short	(.L_341 - .L_340)
	.align		4
.L_340:
        /*06ac*/ 	.word	index@(_ZN7cutlass13device_kernelIN5flash11enable_sm90INS1_16FlashAttnFwdSm90INS1_25CollectiveMainloopFwdSm90ILi2EN4cute5tupleIJNS5_1CILi1EEES8_S8_EEENS6_IJNS7_ILi192EEENS7_ILi128EEENS7_ILi64EEEEEELi64ENS_6half_tEfNS_4arch4Sm90ELb1ELb0ELb1ELb1ELb0ELb0ELb0ELb1ELb1ELb0ELb0ELb0EEENS1_21CollectiveEpilogueFwdINS6_IJSA_SC_SB_EEES9_SE_SG_Li384ELb1ELb0ELb0ELb0EEENS1_36VarlenDynamicPersistentTileSchedulerILi192ELi128ELi384ELi32ELb0ELb0ELb1ELb1ELb1ELb1EEEEEEEEEvNT_6ParamsE)
        /*06b0*/ 	.word	0x00000010


	//----- nvinfo : EIATTR_MIN_STACK_SIZE
	.align		4
.L_341:
        /*06b4*/ 	.byte	0x04, 0x12
        /*06b6*/ 	.short	(.L_343 - .L_342)
	.align		4
.L_342:
        /*06b8*/ 	.word	index@(_ZN7cutlass13device_kernelIN5flash11enable_sm90INS1_16FlashAttnFwdSm90INS1_25CollectiveMainloopFwdSm90ILi2EN4cute5tupleIJNS5_1CILi1EEES8_S8_EEENS6_IJNS7_ILi192EEENS7_ILi128EEENS7_ILi64EEEEEELi64ENS_6half_tEfNS_4arch4Sm90ELb1ELb0ELb1ELb1ELb0ELb1ELb0ELb1ELb1ELb0ELb0ELb0EEENS1_21CollectiveEpilogueFwdINS6_IJSA_SC_SB_EEES9_SE_SG_Li384ELb1ELb0ELb0ELb0EEENS1_36VarlenDynamicPersistentTileSchedulerILi192ELi128ELi384ELi32ELb0ELb0ELb1ELb1ELb1ELb1EEEEEEEEEvNT_6ParamsE)
        /*06bc*/ 	.word	0x00000048
.L_343:


//--------------------- .nv.compat                --------------------------
	.section	.nv.compat,"",@"SHT_CUDA_COMPAT_INFO"
	.align	4
        /*0000*/ 	.byte	0x02, 0x09, 0x01, 0x00, 0x02, 0x02, 0x04, 0x00, 0x02, 0x05, 0x05, 0x00, 0x03, 0x07, 0x01, 0x01
        /*0010*/ 	.byte	0x02, 0x03, 0x01, 0x00, 0x02, 0x06, 0x01, 0x00, 0x04, 0x0b, 0x08, 0x00, 0x00, 0x00, 0x00, 0x00
        /*0020*/ 	.byte	0x00, 0x00, 0x00, 0x00


//--------------------- .nv.info._ZN7cutlass13device_kernelIN5flash11enable_sm90INS1_16FlashAttnFwdSm90INS1_25CollectiveMainloopFwdSm90ILi2EN4cute5tupleIJNS5_1CILi1EEES8_S8_EEENS6_IJNS7_ILi128EEENS7_ILi80EEENS7_ILi256EEEEEELi256ENS_6half_tEfNS_4arch4Sm90ELb0ELb0ELb1ELb0ELb0ELb0ELb0ELb1ELb1ELb0ELb0ELb0EEENS1_21CollectiveEpilogueFwdINS6_IJSA_SC_SB_EEES9_SE_SG_Li256ELb0ELb0ELb0ELb0EEENS1_29StaticPersistentTileSchedulerILb0EEEEEEEEEvNT_6ParamsE --------------------------
	.section	.nv.info._ZN7cutlass13device_kernelIN5flash11enable_sm90INS1_16FlashAttnFwdSm90INS1_25CollectiveMainloopFwdSm90ILi2EN4cute5tupleIJNS5_1CILi1EEES8_S8_EEENS6_IJNS7_ILi128EEENS7_ILi80EEENS7_ILi256EEEEEELi256ENS_6half_tEfNS_4arch4Sm90ELb0ELb0ELb1ELb0ELb0ELb0ELb0ELb1ELb1ELb0ELb0ELb0EEENS1_21CollectiveEpilogueFwdINS6_IJSA_SC_SB_EEES9_SE_SG_Li256ELb0ELb0ELb0ELb0EEENS1_29StaticPersistentTileSchedulerILb0EEEEEEEEEvNT_6ParamsE,"",@"SHT_CUDA_INFO"
	.sectionflags	@""
	.align	4


	//----- nvinfo : EIATTR_CUDA_API_VERSION
	.align		4
        /*0000*/ 	.byte	0x04, 0x37
        /*0002*/ 	.short	(.L_345 - .L_344)
.L_344:
        /*0004*/ 	.word	0x00000082


	//----- nvinfo : EIATTR_KPARAM_INFO
	.align		4
.L_345:
        /*0008*/ 	.byte	0x04, 0x17
        /*000a*/ 	.short	(.L_347 - .L_346)
.L_346:
        /*000c*/ 	.word	0x00000000
        /*0010*/ 	.short	0x0000
        /*0012*/ 	.short	0x0070
        /*0014*/ 	.byte	0x00, 0xf0, 0x01, 0x2e


	//----- nvinfo : EIATTR_SPARSE_MMA_MASK
	.align		4
.L_347:
        /*0018*/ 	.byte	0x03, 0x50
        /*001a*/ 	.short	0x0000


	//----- nvinfo : EIATTR_MAXREG_COUNT
	.align		4
        /*001c*/ 	.byte	0x03, 0x1b
        /*001e*/ 	.short	0x00a8


	//----- nvinfo : EIATTR_NUM_BARRIERS
	.align		4
        /*0020*/ 	.byte	0x02, 0x4c
        /*0022*/ 	.byte	0x09
	.zero		1


	//----- nvinfo : EIATTR_EXTERNS
	.align		4
        /*0024*/ 	.byte	0x04, 0x0f
        /*0026*/ 	.short	(.L_349 - .L_348)


	//   ....[0]....
	.align		4
.L_348:
        /*0028*/ 	.word	index@(__assertfail)


	//----- nvinfo : EIATTR_ANNOTATIONS
	.align		4
.L_349:
        /*002c*/ 	.byte	0x04, 0x55
        /*002e*/ 	.short	(.L_351 - .L_350)


	//   ....[0]....
.L_350:
        /*0030*/ 	.word	0x00000001
        /*0034*/ 	.byte	0x40, 0x09, 0x00, 0x00, 0x01, 0x00, 0x00, 0x00, 0x00, 0x0a, 0x00, 0x00, 0x01, 0x00, 0x00, 0x00
        /* <DEDUP_REMOVED lines=14> */
        /*0124*/ 	.byte	0x50, 0xf0, 0x00, 0x00, 0x01, 0x00, 0x00, 0x00, 0xf0, 0xf1, 0x00, 0x00


	//----- nvinfo : EIATTR_MERCURY_ISA_VERSION
	.align		4
.L_351:
        /*0130*/ 	.byte	0x03, 0x5f
        /*0132*/ 	.short	0x0101


	//----- nvinfo : EIATTR_INT_WARP_WIDE_INSTR_OFFSETS
	.align		4
        /*0134*/ 	.byte	0x04, 0x31
        /*0136*/ 	.short	(.L_353 - .L_352)


	//   ....[0]....
.L_352:
        /*0138*/ 	.word	0x00000180


	//   ....[1]....
        /*013c*/ 	.word	0x000001b0


	//   ....[2]....
        /*0140*/ 	.word	0x00000240


	//   ....[3]....
        /*0144*/ 	.word	0x0000c5c0


	//   ....[4]....
        /*0148*/ 	.word	0x0000c5f0


	//   ....[5]....
        /*014c*/ 	.word	0x0000c6e0


	//   ....[6]....
        /*0150*/ 	.word	0x0000c7a0


	//   ....[7]....
        /*0154*/ 	.word	0x0000c860


	//----- nvinfo : EIATTR_COOP_GROUP_MASK_REGIDS
	.align		4
.L_353:
        /*0158*/ 	.byte	0x04, 0x29
        /*015a*/ 	.short	(.L_355 - .L_354)


	//   ....[0]....
.L_354:
        /*015c*/ 	.word	0xffffffff


	//   ....[1]....
        /*0160*/ 	.word	0xffffffff


	//   ....[2]....
        /*0164*/ 	.word	0xffffffff


	//   ....[3]....
        /*0168*/ 	.word	0xffffffff


	//   ....[4]....
        /*016c*/ 	.word	0xffffffff


	//   ....[5]....
        /*0170*/ 	.word	0xffffffff


	//   ....[6]....
        /*0174*/ 	.word	0xffffffff


	//   ....[7]....
        /*0178*/ 	.word	0xffffffff


	//   ....[8]....
        /*017c*/ 	.word	0xffffffff


	//   ....[9]....
        /*0180*/ 	.word	0xffffffff


	//   ....[10]....
        /*0184*/ 	.word	0xffffffff


	//   ....[11]....
        /*0188*/ 	.word	0xffffffff


	//   ....[12]....
        /*018c*/ 	.word	0xffffffff


	//   ....[13]....
        /*0190*/ 	.word	0xffffffff


	//   ....[14]....
        /*0194*/ 	.word	0xffffffff


	//   ....[15]....
        /*0198*/ 	.word	0xffffffff


	//   ....[16]....
        /*019c*/ 	.word	0xffffffff


	//   ....[17]....
        /*01a0*/ 	.word	0xffffffff


	//   ....[18]....
        /*01a4*/ 	.word	0xffffffff


	//   ....[19]....
        /*01a8*/ 	.word	0xffffffff


	//   ....[20]....
        /*01ac*/ 	.word	0xffffffff


	//   ....[21]....
        /*01b0*/ 	.word	0xffffffff


	//   ....[22]....
        /*01b4*/ 	.word	0xffffffff


	//   ....[23]....
        /*01b8*/ 	.word	0x0500000f


	//   ....[24]....
        /*01bc*/ 	.word	0x0500000f


	//----- nvinfo : EIATTR_COOP_GROUP_INSTR_OFFSETS
	.align		4
.L_355:
        /*01c0*/ 	.byte	0x04, 0x28
        /*01c2*/ 	.short	(.L_357 - .L_356)


	//   ....[0]....
.L_356:
        /*01c4*/ 	.word	0x00000060


	//   ....[1]....
        /*01c8*/ 	.word	0x00000190


	//   ....[2]....
        /*01cc*/ 	.word	0x00000250


	//   ....[3]....
        /*01d0*/ 	.word	0x000003c0


	//   ....[4]....
        /*01d4*/ 	.word	0x00000520


	//   ....[5]....
        /*01d8*/ 	.word	0x00000640


	//   ....[6]....
        /*01dc*/ 	.word	0x000007a0


	//   ....[7]....
        /*01e0*/ 	.word	0x00000d50


	//   ....[8]....
        /*01e4*/ 	.word	0x00004540


	//   ....[9]....
        /*01e8*/ 	.word	0x000045c0


	//   ....[10]....
        /*01ec*/ 	.word	0x00004980


	//   ....[11]....
        /*01f0*/ 	.word	0x00004a10


	//   ....[12]....
        /*01f4*/ 	.word	0x00008b80


	//   ....[13]....
        /*01f8*/ 	.word	0x00008bb0


	//   ....[14]....
        /*01fc*/ 	.word	0x00008f50


	//   ....[15]....
        /*0200*/ 	.word	0x00008fa0


	//   ....[16]....
        /*0204*/ 	.word	0x0000a070


	//   ....[17]....
        /*0208*/ 	.word	0x0000a0b0


	//   ....[18]....
        /*020c*/ 	.word	0x0000a200


	//   ....[19]....
        /*0210*/ 	.word	0x0000a250


	//   ....[20]....
        /*0214*/ 	.word	0x0000ba20


	//   ....[21]....
        /*0218*/ 	.word	0x0000bdb0


	//   ....[22]....
        /*021c*/ 	.word	0x0000f170


	//   ....[23]....
        /*0220*/ 	.word	0x0000f660


	//   ....[24]....
        /*0224*/ 	.word	0x0000fb00


	//----- nvinfo : EIATTR_REG_RECONFIG
	.align		4
.L_357:
        /*0228*/ 	.byte	0x01, 0x54
	.zero		2


	//----- nvinfo : EIATTR_SYSCALL_OFFSETS
	.align		4
        /*022c*/ 	.byte	0x04, 0x46
        /*022e*/ 	.short	(.L_359 - .L_358)


	//   ....[0]....
.L_358:
        /*0230*/ 	.word	0x000010d0


	//   ....[1]....
        /*0234*/ 	.word	0x0000c210


	//   ....[2]....
        /*0238*/ 	.word	0x0000c350


	//   ....[3]....
        /*023c*/ 	.word	0x0000c450


	//----- nvinfo : EIATTR_MBARRIER_INSTR_OFFSETS
	.align		4
.L_359:
        /*0240*/ 	.byte	0x04, 0x39
        /*0242*/ 	.short	(.L_361 - .L_360)


	//   ....[0]....
.L_360:
        /*0244*/ 	.word	0x00000270
        /*0248*/ 	.word	0x000000ff
        /*024c*/ 	.word	0x00038800
        /*0250*/ 	.short	0x0100
        /*0252*/ 	.byte	0x06
	.zero		1


	//   ....[1]....
        /*0254*/ 	.word	0x00000280
        /*0258*/ 	.word	0x000000ff
        /*025c*/ 	.word	0x00038820
        /*0260*/ 	.short	0x0100
        /*0262*/ 	.byte	0x06
	.zero		1


	//   ....[2]....
        /*0264*/ 	.word	0x00000370
        /*0268*/ 	.word	0x000000ff
        /*026c*/ 	.word	0x00038830
        /*0270*/ 	.short	0x0100
        /*0272*/ 	.byte	0x08
	.zero		1


	//   ....[3]....
        /*0274*/ 	.word	0x00000380
        /*0278*/ 	.word	0x000000ff
        /*027c*/ 	.word	0x00038840
        /*0280*/ 	.short	0x0100
        /*0282*/ 	.byte	0x08
	.zero		1


	//   ....[4]....
        /*0284*/ 	.word	0x00000390
        /*0288*/ 	.word	0x000000ff
        /*028c*/ 	.word	0x00038838
        /*0290*/ 	.short	0x0100
        /*0292*/ 	.byte	0x08
	.zero		1


	//   ....[5]....
        /*0294*/ 	.word	0x000003a0
        /*0298*/ 	.word	0x000000ff
        /*029c*/ 	.word	0x00038848
        /*02a0*/ 	.short	0x0100
        /*02a2*/ 	.byte	0x08
	.zero		1


	//   ....[6]....
        /*02a4*/ 	.word	0x000004d0
        /*02a8*/ 	.word	0x000000ff
        /*02ac*/ 	.word	0x00038850
        /*02b0*/ 	.short	0x0100
        /*02b2*/ 	.byte	0x08
	.zero		1


	//   ....[7]....
        /*02b4*/ 	.word	0x000004e0
        /*02b8*/ 	.word	0x000000ff
        /*02bc*/ 	.word	0x00038860
        /*02c0*/ 	.short	0x0100
        /*02c2*/ 	.byte	0x08
	.zero		1


	//   ....[8]....
        /*02c4*/ 	.word	0x000004f0
        /*02c8*/ 	.word	0x000000ff
        /*02cc*/ 	.word	0x00038858
        /*02d0*/ 	.short	0x0100
        /*02d2*/ 	.byte	0x08
	.zero		1


	//   ....[9]....
        /*02d4*/ 	.word	0x00000500
        /*02d8*/ 	.word	0x000000ff
        /*02dc*/ 	.word	0x00038868
        /*02e0*/ 	.short	0x0100
        /*02e2*/ 	.byte	0x08
	.zero		1


	//   ....[10]....
        /*02e4*/ 	.word	0x000005f0
        /*02e8*/ 	.word	0x000000ff
        /*02ec*/ 	.word	0x00038870
        /*02f0*/ 	.short	0x0100
        /*02f2*/ 	.byte	0x06
	.zero		1


	//   ....[11]....
        /*02f4*/ 	.word	0x00000600
        /*02f8*/ 	.word	0x000000ff
        /*02fc*/ 	.word	0x00038880
        /*0300*/ 	.short	0x0100
        /*0302*/ 	.byte	0x06
	.zero		1


	//   ....[12]....
        /*0304*/ 	.word	0x00000610
        /*0308*/ 	.word	0x000000ff
        /*030c*/ 	.word	0x00038878
        /*0310*/ 	.short	0x0100
        /*0312*/ 	.byte	0x06
	.zero		1


	//   ....[13]....
        /*0314*/ 	.word	0x00000620
        /*0318*/ 	.word	0x000000ff
        /*031c*/ 	.word	0x00038888
        /*0320*/ 	.short	0x0100
        /*0322*/ 	.byte	0x06
	.zero		1


	//   ....[14]....
        /*0324*/ 	.word	0x00000750
        /*0328*/ 	.word	0x000000ff
        /*032c*/ 	.word	0x00038890
        /*0330*/ 	.short	0x0100
        /*0332*/ 	.byte	0x08
	.zero		1


	//   ....[15]....
        /*0334*/ 	.word	0x00000760
        /*0338*/ 	.word	0x000000ff
        /*033c*/ 	.word	0x000388a0
        /*0340*/ 	.short	0x0100
        /*0342*/ 	.byte	0x08
	.zero		1


	//   ....[16]....
        /*0344*/ 	.word	0x00000770
        /*0348*/ 	.word	0x000000ff
        /*034c*/ 	.word	0x00038898
        /*0350*/ 	.short	0x0100
        /*0352*/ 	.byte	0x08
	.zero		1


	//   ....[17]....
        /*0354*/ 	.word	0x00000780
        /*0358*/ 	.word	0x000000ff
        /*035c*/ 	.word	0x000388a8
        /*0360*/ 	.short	0x0100
        /*0362*/ 	.byte	0x08
	.zero		1


	//   ....[18]....
        /*0364*/ 	.word	0x000008b0
        /*0368*/ 	.word	0x000000ff
        /*036c*/ 	.word	0x000388b0
        /*0370*/ 	.short	0x0100
        /*0372*/ 	.byte	0x08
	.zero		1


	//   ....[19]....
        /*0374*/ 	.word	0x000008c0
        /*0378*/ 	.word	0x000000ff
        /*037c*/ 	.word	0x000388c0
        /*0380*/ 	.short	0x0100
        /*0382*/ 	.byte	0x08
	.zero		1


	//   ....[20]....
        /*0384*/ 	.word	0x000008d0
        /*0388*/ 	.word	0x000000ff
        /*038c*/ 	.word	0x000388b8
        /*0390*/ 	.short	0x0100
        /*0392*/ 	.byte	0x08
	.zero		1


	//   ....[21]....
        /*0394*/ 	.word	0x000008e0
        /*0398*/ 	.word	0x000000ff
        /*039c*/ 	.word	0x000388c8
        /*03a0*/ 	.short	0x0100
        /*03a2*/ 	.byte	0x08
	.zero		1


	//   ....[22]....
        /*03a4*/ 	.word	0x00001120
        /*03a8*/ 	.word	0x000000ff
        /*03ac*/ 	.word	0x00038800
        /*03b0*/ 	.short	0x010a
        /*03b2*/ 	.byte	0x04
	.zero		1


	//   ....[23]....
        /*03b4*/ 	.word	0x000011c0
        /*03b8*/ 	.word	0x00000000
        /*03bc*/ 	.word	0x00038830
        /*03c0*/ 	.short	0x010a
        /*03c2*/ 	.byte	0x3f
	.zero		1


	//   ....[24]....
        /*03c4*/ 	.word	0x00001240
        /*03c8*/ 	.word	0x00000000
        /*03cc*/ 	.word	0x00038830
        /*03d0*/ 	.short	0x010a
        /*03d2*/ 	.byte	0x3f
	.zero		1


	//   ....[25]....
        /*03d4*/ 	.word	0x000043c0
        /*03d8*/ 	.word	0x00000000
        /*03dc*/ 	.word	0x00000000
        /*03e0*/ 	.short	0x0101
        /*03e2*/ 	.byte	0x3f
	.zero		1


	//   ....[26]....
        /*03e4*/ 	.word	0x00005920
        /*03e8*/ 	.word	0x000000ff
        /*03ec*/ 	.word	0x00038830
        /*03f0*/ 	.short	0x010a
        /*03f2*/ 	.byte	0x3c
	.zero		1


	//   ....[27]....
        /*03f4*/ 	.word	0x00005960
        /*03f8*/ 	.word	0x000000ff
        /*03fc*/ 	.word	0x00038830
        /*0400*/ 	.short	0x010a
        /*0402*/ 	.byte	0x3c
	.zero		1


	//   ....[28]....
        /*0404*/ 	.word	0x000082c0
        /*0408*/ 	.word	0x000000ff
        /*040c*/ 	.word	0x00038850
        /*0410*/ 	.short	0x010a
        /*0412*/ 	.byte	0x05
	.zero		1


	//   ....[29]....
        /*0414*/ 	.word	0x00008300
        /*0418*/ 	.word	0x000000ff
        /*041c*/ 	.word	0x00038850
        /*0420*/ 	.short	0x010a
        /*0422*/ 	.byte	0x05
	.zero		1


	//   ....[30]....
        /*0424*/ 	.word	0x000092b0
        /*0428*/ 	.word	0x000000ae
        /*042c*/ 	.word	0x00000000
        /*0430*/ 	.short	0x0101
        /*0432*/ 	.byte	0x3f
	.zero		1


	//   ....[31]....
        /*0434*/ 	.word	0x000092f0
        /*0438*/ 	.word	0x000000b0
        /*043c*/ 	.word	0x00000000
        /*0440*/ 	.short	0x0101
        /*0442*/ 	.byte	0x3f
	.zero		1


	//   ....[32]....
        /*0444*/ 	.word	0x00009fe0
        /*0448*/ 	.word	0x000000ff
        /*044c*/ 	.word	0x00038850
        /*0450*/ 	.short	0x010a
        /*0452*/ 	.byte	0x07
	.zero		1


	//   ....[33]....
        /*0454*/ 	.word	0x0000a020
        /*0458*/ 	.word	0x000000ff
        /*045c*/ 	.word	0x00038850
        /*0460*/ 	.short	0x010a
        /*0462*/ 	.byte	0x07
	.zero		1


	//   ....[34]....
        /*0464*/ 	.word	0x0000abf0
        /*0468*/ 	.word	0x0000000d
        /*046c*/ 	.word	0x00000000
        /*0470*/ 	.short	0x0101
        /*0472*/ 	.byte	0x3f
	.zero		1


	//   ....[35]....
        /*0474*/ 	.word	0x0000bc90
        /*0478*/ 	.word	0x000000ff
        /*047c*/ 	.word	0x00000000
        /*0480*/ 	.short	0x0101
        /*0482*/ 	.byte	0x06
	.zero		1


	//   ....[36]....
        /*0484*/ 	.word	0x0000cba0
        /*0488*/ 	.word	0x00000006
        /*048c*/ 	.word	0x00038840
        /*0490*/ 	.short	0x010a
        /*0492*/ 	.byte	0x3f
	.zero		1


	//   ....[37]....
        /*0494*/ 	.word	0x0000d1d0
        /*0498*/ 	.word	0x00000009
        /*049c*/ 	.word	0x00038820
        /*04a0*/ 	.short	0x010a
        /*04a2*/ 	.byte	0x3f
	.zero		1


	//   ....[38]....
        /*04a4*/ 	.word	0x0000d4b0
        /*04a8*/ 	.word	0x00000002
        /*04ac*/ 	.word	0x00038840
        /*04b0*/ 	.short	0x010a
        /*04b2*/ 	.byte	0x3f
	.zero		1


	//   ....[39]....
        /*04b4*/ 	.word	0x0000d7c0
        /*04b8*/ 	.word	0x00000002
        /*04bc*/ 	.word	0x00000060
        /*04c0*/ 	.short	0x010a
        /*04c2*/ 	.byte	0x3f
	.zero		1


	//   ....[40]....
        /*04c4*/ 	.word	0x0000ddb0
        /*04c8*/ 	.word	0x00000002
        /*04cc*/ 	.word	0x00038840
        /*04d0*/ 	.short	0x010a
        /*04d2*/ 	.byte	0x3f
	.zero		1


	//   ....[41]....
        /*04d4*/ 	.word	0x0000e0c0
        /*04d8*/ 	.word	0x00000002
        /*04dc*/ 	.word	0x00000060
        /*04e0*/ 	.short	0x010a
        /*04e2*/ 	.byte	0x3f
	.zero		1


	//   ....[42]....
        /*04e4*/ 	.word	0x0000e5d0
        /*04e8*/ 	.word	0x00000002
        /*04ec*/ 	.word	0x00038840
        /*04f0*/ 	.short	0x010a
        /*04f2*/ 	.byte	0x3f
	.zero		1


	//   ....[43]....
        /*04f4*/ 	.word	0x0000e8f0
        /*04f8*/ 	.word	0x00000002
        /*04fc*/ 	.word	0x00000060
        /*0500*/ 	.short	0x010a
        /*0502*/ 	.byte	0x3f
	.zero		1


	//   ....[44]....
        /*0504*/ 	.word	0x0000ecd0
        /*0508*/ 	.word	0x00000003
        /*050c*/ 	.word	0x00038860
        /*0510*/ 	.short	0x010a
        /*0512*/ 	.byte	0x3f
	.zero		1


	//   ....[45]....
        /*0514*/ 	.word	0x0000f0f0
        /*0518*/ 	.word	0x00000000
        /*051c*/ 	.word	0x00038820
        /*0520*/ 	.short	0x010a
        /*0522*/ 	.byte	0x3f
	.zero		1


	//   ....[46]....
        /*0524*/ 	.word	0x0000f290
        /*0528*/ 	.word	0x00000006
        /*052c*/ 	.word	0x00000000
        /*0530*/ 	.short	0x010a
        /*0532*/ 	.byte	0x3f
	.zero		1


	//   ....[47]....
        /*0534*/ 	.word	0x0000f300
        /*0538*/ 	.word	0x00000003
        /*053c*/ 	.word	0x00000000
        /*0540*/ 	.short	0x010a
        /*0542*/ 	.byte	0x3f
	.zero		1


	//   ....[48]....
        /*0544*/ 	.word	0x0000f360
        /*0548*/ 	.word	0x00000010
        /*054c*/ 	.word	0x00000000
        /*0550*/ 	.short	0x010a
        /*0552*/ 	.byte	0x3f
	.zero		1


	//   ....[49]....
        /*0554*/ 	.word	0x0000f390
        /*0558*/ 	.word	0x00000003
        /*055c*/ 	.word	0x00000000
        /*0560*/ 	.short	0x010a
        /*0562*/ 	.byte	0x3f
	.zero		1


	//   ....[50]....
        /*0564*/ 	.word	0x0000f410
        /*0568*/ 	.word	0x00000003
        /*056c*/ 	.word	0x00038800
        /*0570*/ 	.short	0x010a
        /*0572*/ 	.byte	0x3f
	.zero		1


	//   ....[51]....
        /*0574*/ 	.word	0x0000f460
        /*0578*/ 	.word	0x00000000
        /*057c*/ 	.word	0x00038830
        /*0580*/ 	.short	0x010a
        /*0582*/ 	.byte	0x3f
	.zero		1


	//   ....[52]....
        /*0584*/ 	.word	0x0000f4c0
        /*0588*/ 	.word	0x00000005
        /*058c*/ 	.word	0x00038830
        /*0590*/ 	.short	0x010a
        /*0592*/ 	.byte	0x3f
	.zero		1


	//   ....[53]....
        /*0594*/ 	.word	0x0000f520
        /*0598*/ 	.word	0x00000003
        /*059c*/ 	.word	0x00038850
        /*05a0*/ 	.short	0x010a
        /*05a2*/ 	.byte	0x3f
	.zero		1


	//   ....[54]....
        /*05a4*/ 	.word	0x0000f580
        /*05a8*/ 	.word	0x00000003
        /*05ac*/ 	.word	0x00038850
        /*05b0*/ 	.short	0x010a
        /*05b2*/ 	.byte	0x3f
	.zero		1


	//   ....[55]....
        /*05b4*/ 	.word	0x0000f720
        /*05b8*/ 	.word	0x00000006
        /*05bc*/ 	.word	0x00038840
        /*05c0*/ 	.short	0x010a
        /*05c2*/ 	.byte	0x3f
	.zero		1


	//   ....[56]....
        /*05c4*/ 	.word	0x0000f7a0
        /*05c8*/ 	.word	0x00000007
        /*05cc*/ 	.word	0x00038820
        /*05d0*/ 	.short	0x010a
        /*05d2*/ 	.byte	0x3f
	.zero		1


	//   ....[57]....
        /*05d4*/ 	.word	0x0000f7f0
        /*05d8*/ 	.word	0x00000002
        /*05dc*/ 	.word	0x00038840
        /*05e0*/ 	.short	0x010a
        /*05e2*/ 	.byte	0x3f
	.zero		1


	//   ....[58]....
        /*05e4*/ 	.word	0x0000f840
        /*05e8*/ 	.word	0x00000002
        /*05ec*/ 	.word	0x00000060
        /*05f0*/ 	.short	0x010a
        /*05f2*/ 	.byte	0x3f
	.zero		1


	//   ....[59]....
        /*05f4*/ 	.word	0x0000f890
        /*05f8*/ 	.word	0x00000002
        /*05fc*/ 	.word	0x00038840
        /*0600*/ 	.short	0x010a
        /*0602*/ 	.byte	0x3f
	.zero		1


	//   ....[60]....
        /*0604*/ 	.word	0x0000f8e0
        /*0608*/ 	.word	0x00000002
        /*060c*/ 	.word	0x00000060
        /*0610*/ 	.short	0x010a
        /*0612*/ 	.byte	0x3f
	.zero		1


	//   ....[61]....
        /*0614*/ 	.word	0x0000f930
        /*0618*/ 	.word	0x00000002
        /*061c*/ 	.word	0x00038840
        /*0620*/ 	.short	0x010a
        /*0622*/ 	.byte	0x3f
	.zero		1


	//   ....[62]....
        /*0624*/ 	.word	0x0000f980
        /*0628*/ 	.word	0x00000002
        /*062c*/ 	.word	0x00000060
        /*0630*/ 	.short	0x010a
        /*0632*/ 	.byte	0x3f
	.zero		1


	//   ....[63]....
        /*0634*/ 	.word	0x0000f9d0
        /*0638*/ 	.word	0x00000003
        /*063c*/ 	.word	0x00038860
        /*0640*/ 	.short	0x010a
        /*0642*/ 	.byte	0x3f
	.zero		1


	//   ....[64]....
        /*0644*/ 	.word	0x0000fa20
        /*0648*/ 	.word	0x00000000
        /*064c*/ 	.word	0x00038820
        /*0650*/ 	.short	0x010a
        /*0652*/ 	.byte	0x3f
	.zero		1


	//   ....[65]....
        /*0654*/ 	.word	0x0000fbc0
        /*0658*/ 	.word	0x00000006
        /*065c*/ 	.word	0x00000000
        /*0660*/ 	.short	0x010a
        /*0662*/ 	.byte	0x3f
	.zero		1


	//   ....[66]....
        /*0664*/ 	.word	0x0000fc10
        /*0668*/ 	.word	0x00000003
        /*066c*/ 	.word	0x00000000
        /*0670*/ 	.short	0x010a
        /*0672*/ 	.byte	0x3f
	.zero		1


	//   ....[67]....
        /*0674*/ 	.word	0x0000fc60
        /*0678*/ 	.word	0x00000010
        /*067c*/ 	.word	0x00000000
        /*0680*/ 	.short	0x010a
        /*0682*/ 	.byte	0x3f
	.zero		1


	//----- nvinfo : EIATTR_NUM_MBARRIERS
	.align		4
.L_361:
        /*0684*/ 	.byte	0x03, 0x38
        /*0686*/ 	.short	0x0016


	//----- nvinfo : EIATTR_EXIT_INSTR_OFFSETS
	.align		4
        /*0688*/ 	.byte	0x04, 0x1c
        /*068a*/ 	.short	(.L_363 - .L_362)


	//   ....[0]....
.L_362:
        /*068c*/ 	.word	0x000009f0


	//   ....[1]....
        /*0690*/ 	.word	0x0000bd70


	//   ....[2]....
        /*0694*/ 	.word	0x0000bdd0


	//   ....[3]....
        /*0698*/ 	.word	0x0000f3e0


	//----- nvinfo : EIATTR_MAX_THREADS
	.align		4
.L_363:
        /*069c*/ 	.byte	0x04, 0x05
        /*069e*/ 	.short	(.L_365 - .L_364)
.L_364:
        /*06a0*/ 	.word	0x00000180
        /*06a4*/ 	.word	0x00000001
        /*06a8*/ 	.word	0x00000001


	//----- nvinfo : EIATTR_CRS_STACK_SIZE
	.align		4
.L_365:
        /*06ac*/ 	.byte	0x04, 0x1e
        /*06ae*/ 	.short	(.L_367 - .L_366)
.L_366:
        /*06b0*/ 	.word	0x00000000


	//----- nvinfo : EIATTR_CBANK_PARAM_SIZE
	.align		4
.L_367:
        /*06b4*/ 	.byte	0x03, 0x19
        /*06b6*/ 	.short	0x0bf0


	//----- nvinfo : EIATTR_PARAM_CBANK
	.align		4
        /*06b8*/ 	.byte	0x04, 0x0a
        /*06ba*/ 	.short	(.L_369 - .L_368)
	.align		4
.L_368:
        /*06bc*/ 	.word	index@(.nv.constant0._ZN7cutlass13device_kernelIN5flash11enable_sm90INS1_16FlashAttnFwdSm90INS1_25CollectiveMainloopFwdSm90ILi2EN4cute5tupleIJNS5_1CILi1EEES8_S8_EEENS6_IJNS7_ILi128EEENS7_ILi80EEENS7_ILi256EEEEEELi256ENS_6half_tEfNS_4arch4Sm90ELb0ELb0ELb1ELb0ELb0ELb0ELb0ELb1ELb1ELb0ELb0ELb0EEENS1_21CollectiveEpilogueFwdINS6_IJSA_SC_SB_EEES9_SE_SG_Li256ELb0ELb0ELb0ELb0EEENS1_29StaticPersistentTileSchedulerILb0EEEEEEEEEvNT_6ParamsE)
        /*06c0*/ 	.short	0x0210
        /*06c2*/ 	.short	0x0bf0


	//----- nvinfo : EIATTR_SW_WAR
	.align		4
.L_369:
        /*06c4*/ 	.byte	0x04, 0x36
        /*06c6*/ 	.short	(.L_371 - .L_370)
.L_370:
        /*06c8*/ 	.word	0x00000008
.L_371:


//--------------------- .nv.info._ZN7cutlass13device_kernelIN5flash11enable_sm90INS1_16FlashAttnFwdSm90INS1_25CollectiveMainloopFwdSm90ILi2EN4cute5tupleIJNS5_1CILi2EEENS7_ILi1EEES9_EEENS6_IJNS7_ILi128EEENS7_ILi80EEENS7_ILi256EEEEEELi256ENS_6half_tEfNS_4arch4Sm90ELb0ELb0ELb1ELb0ELb0ELb0ELb0ELb1ELb1ELb0ELb0ELb0EEENS1_21CollectiveEpilogueFwdINS6_IJSB_SD_SC_EEESA_SF_SH_Li256ELb0ELb0ELb0ELb0EEENS1_29StaticPersistentTileSchedulerILb0EEEEEEEEEvNT_6ParamsE --------------------------
	.section	.nv.info._ZN7cutlass13device_kernelIN5flash11enable_sm90INS1_16FlashAttnFwdSm90INS1_25CollectiveMainloopFwdSm90ILi2EN4cute5tupleIJNS5_1CILi2EEENS7_ILi1EEES9_EEENS6_IJNS7_ILi128EEENS7_ILi80EEENS7_ILi256EEEEEELi256ENS_6half_tEfNS_4arch4Sm90ELb0ELb0ELb1ELb0ELb0ELb0ELb0ELb1ELb1ELb0ELb0ELb0EEENS1_21CollectiveEpilogueFwdINS6_IJSB_SD_SC_EEESA_SF_SH_Li256ELb0ELb0ELb0ELb0EEENS1_29StaticPersistentTileSchedulerILb0EEEEEEEEEvNT_6ParamsE,"",@"SHT_CUDA_INFO"
	.sectionflags	@""
	.align	4


	//----- nvinfo : EIATTR_CUDA_API_VERSION
	.align		4
        /*0000*/ 	.byte	0x04, 0x37
        /*0002*/ 	.short	(.L_373 - .L_372)
.L_372:
        /*0004*/ 	.word	0x00000082


	//----- nvinfo : EIATTR_KPARAM_INFO
	.align		4
.L_373:
        /*0008*/ 	.byte	0x04, 0x17
        /*000a*/ 	.short	(.L_375 - .L_374)
.L_374:
        /*000c*/ 	.word	0x00000000
        /*0010*/ 	.short	0x0000
        /*0012*/ 	.short	0x0070
        /*0014*/ 	.byte	0x00, 0xf0, 0x01, 0x2e


	//----- nvinfo : EIATTR_SPARSE_MMA_MASK
	.align		4
.L_375:
        /*0018*/ 	.byte	0x03, 0x50
        /*001a*/ 	.short	0x0000


	//----- nvinfo : EIATTR_MAXREG_COUNT
	.align		4
        /*001c*/ 	.byte	0x03, 0x1b
        /*001e*/ 	.short	0x00a8


	//----- nvinfo : EIATTR_NUM_BARRIERS
	.align		4
        /*0020*/ 	.byte	0x02, 0x4c
        /*0022*/ 	.byte	0x09
	.zero		1


	//----- nvinfo : EIATTR_EXTERNS
	.align		4
        /*0024*/ 	.byte	0x04, 0x0f
        /*0026*/ 	.short	(.L_377 - .L_376)


	//   ....[0]....
	.align		4
.L_376:
        /*0028*/ 	.word	index@(__assertfail)


	//----- nvinfo : EIATTR_ANNOTATIONS
	.align		4
.L_377:
        /*002c*/ 	.byte	0x04, 0x55
        /*002e*/ 	.short	(.L_379 - .L_378)


	//   ....[0]....
.L_378:
        /* <DEDUP_REMOVED lines=26> */


	//----- nvinfo : EIATTR_MERCURY_ISA_VERSION
	.align		4
.L_379:
        /*01c0*/ 	.byte	0x03, 0x5f
        /*01c2*/ 	.short	0x0101


	//----- nvinfo : EIATTR_INT_WARP_WIDE_INSTR_OFFSETS
	.align		4
        /*01c4*/ 	.byte	0x04, 0x31
        /*01c6*/ 	.short	(.L_381 - .L_380)


	//   ....[0]....
.L_380:
        /*01c8*/ 	.word	0x00000190


	//   ....[1]....
        /*01cc*/ 	.word	0x000001d0


	//   ....[2]....
        /*01d0*/ 	.word	0x00000240


	//   ....[3]....
        /*01d4*/ 	.word	0x0000c150


	//   ....[4]....
        /*01d8*/ 	.word	0x0000c1a0


	//   ....[5]....
        /*01dc*/ 	.word	0x0000c260


	//   ....[6]....
        /*01e0*/ 	.word	0x0000c320


	//   ....[7]....
        /*01e4*/ 	.word	0x0000c3e0


	//----- nvinfo : EIATTR_COOP_GROUP_MASK_REGIDS
	.align		4
.L_381:
        /*01e8*/ 	.byte	0x04, 0x29
        /*01ea*/ 	.short	(.L_383 - .L_382)


	//   ....[0]....
.L_382:
        /*01ec*/ 	.word	0xffffffff


	//   ....[1]....
        /*01f0*/ 	.word	0xffffffff


	//   ....[2]....
        /*01f4*/ 	.word	0xffffffff


	//   ....[3]....
        /*01f8*/ 	.word	0xffffffff


	//   ....[4]....
        /*01fc*/ 	.word	0xffffffff


	//   ....[5]....
        /*0200*/ 	.word	0xffffffff


	//   ....[6]....
        /*0204*/ 	.word	0xffffffff


	//   ....[7]....
        /*0208*/ 	.word	0xffffffff


	//   ....[8]....
        /*020c*/ 	.word	0xffffffff


	//   ....[9]....
        /*0210*/ 	.word	0xffffffff


	//   ....[10]....
        /*0214*/ 	.word	0xffffffff


	//   ....[11]....
        /*0218*/ 	.word	0xffffffff


	//   ....[12]....
        /*021c*/ 	.word	0xffffffff


	//   ....[13]....
        /*0220*/ 	.word	0xffffffff


	//   ....[14]....
        /*0224*/ 	.word	0xffffffff


	//   ....[15]....
        /*0228*/ 	.word	0xffffffff


	//   ....[16]....
        /*022c*/ 	.word	0xffffffff


	//   ....[17]....
        /*0230*/ 	.word	0xffffffff


	//   ....[18]....
        /*0234*/ 	.word	0xffffffff


	//   ....[19]....
        /*0238*/ 	.word	0xffffffff


	//   ....[20]....
        /*023c*/ 	.word	0xffffffff


	//   ....[21]....
        /*0240*/ 	.word	0xffffffff


	//   ....[22]....
        /*0244*/ 	.word	0xffffffff


	//   ....[23]....
        /*0248*/ 	.word	0xffffffff


	//   ....[24]....
        /*024c*/ 	.word	0x0500000f


	//   ....[25]....
        /*0250*/ 	.word	0x0500000f


	//----- nvinfo : EIATTR_COOP_GROUP_INSTR_OFFSETS
	.align		4
.L_383:
        /*0254*/ 	.byte	0x04, 0x28
        /*0256*/ 	.short	(.L_385 - .L_384)


	//   ....[0]....
.L_384:
        /*0258*/ 	.word	0x00000060


	//   ....[1]....
        /*025c*/ 	.word	0x000001a0


	//   ....[2]....
        /*0260*/ 	.word	0x000001f0


	//   ....[3]....
        /*0264*/ 	.word	0x00000430


	//   ....[4]....
        /*0268*/ 	.word	0x00000660


	//   ....[5]....
        /*026c*/ 	.word	0x00000890


	//   ....[6]....
        /*0270*/ 	.word	0x00000b20


	//   ....[7]....
        /*0274*/ 	.word	0x00000e50


	//   ....[8]....
        /*0278*/ 	.word	0x00001330


	//   ....[9]....
        /*027c*/ 	.word	0x00004820


	//   ....[10]....
        /*0280*/ 	.word	0x000048a0


	//   ....[11]....
        /*0284*/ 	.word	0x00004c40


	//   ....[12]....
        /*0288*/ 	.word	0x00004cc0


	//   ....[13]....
        /*028c*/ 	.word	0x00008680


	//   ....[14]....
        /*0290*/ 	.word	0x000086b0


	//   ....[15]....
        /*0294*/ 	.word	0x000086d0


	//   ....[16]....
        /*0298*/ 	.word	0x000086f0


	//   ....[17]....
        /*029c*/ 	.word	0x00009ac0


	//   ....[18]....
        /*02a0*/ 	.word	0x00009ad0


	//   ....[19]....
        /*02a4*/ 	.word	0x00009b70


	//   ....[20]....
        /*02a8*/ 	.word	0x00009b90


	//   ....[21]....
        /*02ac*/ 	.word	0x0000b490


	//   ....[22]....
        /*02b0*/ 	.word	0x0000b880


	//   ....[23]....
        /*02b4*/ 	.word	0x0000ef30


	//   ....[24]....
        /*02b8*/ 	.word	0x0000f440


	//   ....[25]....
        /*02bc*/ 	.word	0x0000f8e0


	//----- nvinfo : EIATTR_REG_RECONFIG
	.align		4
.L_385:
        /*02c0*/ 	.byte	0x01, 0x54
	.zero		2


	//----- nvinfo : EIATTR_SYSCALL_OFFSETS
	.align		4
        /*02c4*/ 	.byte	0x04, 0x46
        /*02c6*/ 	.short	(.L_387 - .L_386)


	//   ....[0]....
.L_386:
        /*02c8*/ 	.word	0x000016b0


	//   ....[1]....
        /*02cc*/ 	.word	0x0000bd90


	//   ....[2]....
        /*02d0*/ 	.word	0x0000bed0


	//   ....[3]....
        /*02d4*/ 	.word	0x0000bfd0


	//----- nvinfo : EIATTR_MBARRIER_INSTR_OFFSETS
	.align		4
.L_387:
        /*02d8*/ 	.byte	0x04, 0x39
        /*02da*/ 	.short	(.L_389 - .L_388)


	//   ....[0]....
.L_388:
        /*02dc*/ 	.word	0x000002d0
        /*02e0*/ 	.word	0x000000ff
        /*02e4*/ 	.word	0x00038800
        /*02e8*/ 	.short	0x0100
        /*02ea*/ 	.byte	0x08
	.zero		1


	//   ....[1]....
        /*02ec*/ 	.word	0x000002e0
        /*02f0*/ 	.word	0x000000ff
        /*02f4*/ 	.word	0x00038820
        /*02f8*/ 	.short	0x0100
        /*02fa*/ 	.byte	0x08
	.zero		1


	//   ....[2]....
        /*02fc*/ 	.word	0x000003d0
        /*0300*/ 	.word	0x000000ff
        /*0304*/ 	.word	0x00038830
        /*0308*/ 	.short	0x0100
        /*030a*/ 	.byte	0x08
	.zero		1


	//   ....[3]....
        /*030c*/ 	.word	0x000003e0
        /*0310*/ 	.word	0x000000ff
        /*0314*/ 	.word	0x00038840
        /*0318*/ 	.short	0x0100
        /*031a*/ 	.byte	0x08
	.zero		1


	//   ....[4]....
        /*031c*/ 	.word	0x000003f0
        /*0320*/ 	.word	0x000000ff
        /*0324*/ 	.word	0x00038838
        /*0328*/ 	.short	0x0100
        /*032a*/ 	.byte	0x08
	.zero		1


	//   ....[5]....
        /*032c*/ 	.word	0x00000400
        /*0330*/ 	.word	0x000000ff
        /*0334*/ 	.word	0x00038848
        /*0338*/ 	.short	0x0100
        /*033a*/ 	.byte	0x08
	.zero		1


	//   ....[6]....
        /*033c*/ 	.word	0x00000610
        /*0340*/ 	.word	0x000000ff
        /*0344*/ 	.word	0x00038850
        /*0348*/ 	.short	0x0100
        /*034a*/ 	.byte	0x08
	.zero		1


	//   ....[7]....
        /*034c*/ 	.word	0x00000620
        /*0350*/ 	.word	0x000000ff
        /*0354*/ 	.word	0x00038860
        /*0358*/ 	.short	0x0100
        /*035a*/ 	.byte	0x08
	.zero		1


	//   ....[8]....
        /*035c*/ 	.word	0x00000630
        /*0360*/ 	.word	0x000000ff
        /*0364*/ 	.word	0x00038858
        /*0368*/ 	.short	0x0100
        /*036a*/ 	.byte	0x08
	.zero		1


	//   ....[9]....
        /*036c*/ 	.word	0x00000640
        /*0370*/ 	.word	0x000000ff
        /*0374*/ 	.word	0x00038868
        /*0378*/ 	.short	0x0100
        /*037a*/ 	.byte	0x08
	.zero		1


	//   ....[10]....
        /*037c*/ 	.word	0x00000840
        /*0380*/ 	.word	0x000000ff
        /*0384*/ 	.word	0x00038870
        /*0388*/ 	.short	0x0100
        /*038a*/ 	.byte	0x08
	.zero		1


	//   ....[11]....
        /*038c*/ 	.word	0x00000850
        /*0390*/ 	.word	0x000000ff
        /*0394*/ 	.word	0x00038880
        /*0398*/ 	.short	0x0100
        /*039a*/ 	.byte	0x08
	.zero		1


	//   ....[12]....
        /*039c*/ 	.word	0x00000860
        /*03a0*/ 	.word	0x000000ff
        /*03a4*/ 	.word	0x00038878
        /*03a8*/ 	.short	0x0100
        /*03aa*/ 	.byte	0x08
	.zero		1


	//   ....[13]....
        /*03ac*/ 	.word	0x00000870
        /*03b0*/ 	.word	0x000000ff
        /*03b4*/ 	.word	0x00038888
        /*03b8*/ 	.short	0x0100
        /*03ba*/ 	.byte	0x08
	.zero		1


	//   ....[14]....
        /*03bc*/ 	.word	0x00000ad0
        /*03c0*/ 	.word	0x000000ff
        /*03c4*/ 	.word	0x00038890
        /*03c8*/ 	.short	0x0100
        /*03ca*/ 	.byte	0x08
	.zero		1


	//   ....[15]....
        /*03cc*/ 	.word	0x00000ae0
        /*03d0*/ 	.word	0x000000ff
        /*03d4*/ 	.word	0x000388a0
        /*03d8*/ 	.short	0x0100
        /*03da*/ 	.byte	0x08
	.zero		1


	//   ....[16]....
        /*03dc*/ 	.word	0x00000af0
        /*03e0*/ 	.word	0x000000ff
        /*03e4*/ 	.word	0x00038898
        /*03e8*/ 	.short	0x0100
        /*03ea*/ 	.byte	0x08
	.zero		1


	//   ....[17]....
        /*03ec*/ 	.word	0x00000b00
        /*03f0*/ 	.word	0x000000ff
        /*03f4*/ 	.word	0x000388a8
        /*03f8*/ 	.short	0x0100
        /*03fa*/ 	.byte	0x08
	.zero		1


	//   ....[18]....
        /*03fc*/ 	.word	0x00000da0
        /*0400*/ 	.word	0x000000ff
        /*0404*/ 	.word	0x000388b0
        /*0408*/ 	.short	0x0100
        /*040a*/ 	.byte	0x08
	.zero		1


	//   ....[19]....
        /*040c*/ 	.word	0x00000db0
        /*0410*/ 	.word	0x000000ff
        /*0414*/ 	.word	0x000388c0
        /*0418*/ 	.short	0x0100
        /*041a*/ 	.byte	0x08
	.zero		1


	//   ....[20]....
        /*041c*/ 	.word	0x00000dc0
        /*0420*/ 	.word	0x000000ff
        /*0424*/ 	.word	0x000388b8
        /*0428*/ 	.short	0x0100
        /*042a*/ 	.byte	0x08
	.zero		1


	//   ....[21]....
        /*042c*/ 	.word	0x00000dd0
        /*0430*/ 	.word	0x000000ff
        /*0434*/ 	.word	0x000388c8
        /*0438*/ 	.short	0x0100
        /*043a*/ 	.byte	0x08
	.zero		1


	//   ....[22]....
        /*043c*/ 	.word	0x00001740
        /*0440*/ 	.word	0x000000ff
        /*0444*/ 	.word	0x00038800
        /*0448*/ 	.short	0x010a
        /*044a*/ 	.byte	0x06
	.zero		1


	//   ....[23]....
        /*044c*/ 	.word	0x000017e0
        /*0450*/ 	.word	0x00000000
        /*0454*/ 	.word	0x00038830
        /*0458*/ 	.short	0x010a
        /*045a*/ 	.byte	0x3f
	.zero		1


	//   ....[24]....
        /*045c*/ 	.word	0x00001820
        /*0460*/ 	.word	0x00000000
        /*0464*/ 	.word	0x00038830
        /*0468*/ 	.short	0x010a
        /*046a*/ 	.byte	0x3f
	.zero		1


	//   ....[25]....
        /*046c*/ 	.word	0x00004f30
        /*0470*/ 	.word	0x00000000
        /*0474*/ 	.word	0x00000000
        /*0478*/ 	.short	0x0101
        /*047a*/ 	.byte	0x3f
	.zero		1


	//   ....[26]....
        /*047c*/ 	.word	0x000056a0
        /*0480*/ 	.word	0x000000ff
        /*0484*/ 	.word	0x00038830
        /*0488*/ 	.short	0x010a
        /*048a*/ 	.byte	0x3c
	.zero		1


	//   ....[27]....
        /*048c*/ 	.word	0x000056e0
        /*0490*/ 	.word	0x000000ff
        /*0494*/ 	.word	0x00038830
        /*0498*/ 	.short	0x010a
        /*049a*/ 	.byte	0x3c
	.zero		1


	//   ....[28]....
        /*049c*/ 	.word	0x00007c40
        /*04a0*/ 	.word	0x000000ff
        /*04a4*/ 	.word	0x00038850
        /*04a8*/ 	.short	0x010a
        /*04aa*/ 	.byte	0x04
	.zero		1


	//   ....[29]....
        /*04ac*/ 	.word	0x00007c80
        /*04b0*/ 	.word	0x000000ff
        /*04b4*/ 	.word	0x00038850
        /*04b8*/ 	.short	0x010a
        /*04ba*/ 	.byte	0x04
	.zero		1


	//   ....[30]....
        /*04bc*/ 	.word	0x00008db0
        /*04c0*/ 	.word	0x00000005
        /*04c4*/ 	.word	0x00000000
        /*04c8*/ 	.short	0x0101
        /*04ca*/ 	.byte	0x3f
	.zero		1


	//   ....[31]....
        /*04cc*/ 	.word	0x00009180
        /*04d0*/ 	.word	0x0000009a
        /*04d4*/ 	.word	0x00000000
        /*04d8*/ 	.short	0x0101
        /*04da*/ 	.byte	0x3f
	.zero		1


	//   ....[32]....
        /*04dc*/ 	.word	0x00009a30
        /*04e0*/ 	.word	0x000000ff
        /*04e4*/ 	.word	0x00038850
        /*04e8*/ 	.short	0x010a
        /*04ea*/ 	.byte	0x08
	.zero		1


	//   ....[33]....
        /*04ec*/ 	.word	0x00009a70
        /*04f0*/ 	.word	0x000000ff
        /*04f4*/ 	.word	0x00038850
        /*04f8*/ 	.short	0x010a
        /*04fa*/ 	.byte	0x08
	.zero		1


	//   ....[34]....
        /*04fc*/ 	.word	0x0000adf0
        /*0500*/ 	.word	0x00000014
        /*0504*/ 	.word	0x00000000
        /*0508*/ 	.short	0x0101
        /*050a*/ 	.byte	0x3f
	.zero		1


	//   ....[35]....
        /*050c*/ 	.word	0x0000b730
        /*0510*/ 	.word	0x000000ff
        /*0514*/ 	.word	0x00000000
        /*0518*/ 	.short	0x0101
        /*051a*/ 	.byte	0x07
	.zero		1


	//   ....[36]....
        /*051c*/ 	.word	0x0000b740
        /*0520*/ 	.word	0x000000ff
        /*0524*/ 	.word	0x00000000
        /*0528*/ 	.short	0x0101
        /*052a*/ 	.byte	0x06
	.zero		1


	//   ....[37]....
        /*052c*/ 	.word	0x0000c750
        /*0530*/ 	.word	0x00000004
        /*0534*/ 	.word	0x00038840
        /*0538*/ 	.short	0x010a
        /*053a*/ 	.byte	0x3f
	.zero		1


	//   ....[38]....
        /*053c*/ 	.word	0x0000cde0
        /*0540*/ 	.word	0x0000000a
        /*0544*/ 	.word	0x00038820
        /*0548*/ 	.short	0x010a
        /*054a*/ 	.byte	0x3f
	.zero		1


	//   ....[39]....
        /*054c*/ 	.word	0x0000d0d0
        /*0550*/ 	.word	0x00000002
        /*0554*/ 	.word	0x00038840
        /*0558*/ 	.short	0x010a
        /*055a*/ 	.byte	0x3f
	.zero		1


	//   ....[40]....
        /*055c*/ 	.word	0x0000d420
        /*0560*/ 	.word	0x00000002
        /*0564*/ 	.word	0x00038860
        /*0568*/ 	.short	0x010a
        /*056a*/ 	.byte	0x3f
	.zero		1


	//   ....[41]....
        /*056c*/ 	.word	0x0000da10
        /*0570*/ 	.word	0x00000002
        /*0574*/ 	.word	0x00038840
        /*0578*/ 	.short	0x010a
        /*057a*/ 	.byte	0x3f
	.zero		1


	//   ....[42]....
        /*057c*/ 	.word	0x0000dd60
        /*0580*/ 	.word	0x00000002
        /*0584*/ 	.word	0x00038860
        /*0588*/ 	.short	0x010a
        /*058a*/ 	.byte	0x3f
	.zero		1


	//   ....[43]....
        /*058c*/ 	.word	0x0000e2c0
        /*0590*/ 	.word	0x00000002
        /*0594*/ 	.word	0x00038840
        /*0598*/ 	.short	0x010a
        /*059a*/ 	.byte	0x3f
	.zero		1


	//   ....[44]....
        /*059c*/ 	.word	0x0000e610
        /*05a0*/ 	.word	0x00000002
        /*05a4*/ 	.word	0x00038860
        /*05a8*/ 	.short	0x010a
        /*05aa*/ 	.byte	0x3f
	.zero		1


	//   ....[45]....
        /*05ac*/ 	.word	0x0000ea10
        /*05b0*/ 	.word	0x00000003
        /*05b4*/ 	.word	0x00038860
        /*05b8*/ 	.short	0x010a
        /*05ba*/ 	.byte	0x3f
	.zero		1


	//   ....[46]....
        /*05bc*/ 	.word	0x0000eeb0
        /*05c0*/ 	.word	0x00000000
        /*05c4*/ 	.word	0x00038820
        /*05c8*/ 	.short	0x010a
        /*05ca*/ 	.byte	0x3f
	.zero		1


	//   ....[47]....
        /*05cc*/ 	.word	0x0000f070
        /*05d0*/ 	.word	0x00000006
        /*05d4*/ 	.word	0x00000000
        /*05d8*/ 	.short	0x010a
        /*05da*/ 	.byte	0x3f
	.zero		1


	//   ....[48]....
        /*05dc*/ 	.word	0x0000f0e0
        /*05e0*/ 	.word	0x00000003
        /*05e4*/ 	.word	0x00000000
        /*05e8*/ 	.short	0x010a
        /*05ea*/ 	.byte	0x3f
	.zero		1


	//   ....[49]....
        /*05ec*/ 	.word	0x0000f140
        /*05f0*/ 	.word	0x00000010
        /*05f4*/ 	.word	0x00000000
        /*05f8*/ 	.short	0x010a
        /*05fa*/ 	.byte	0x3f
	.zero		1


	//   ....[50]....
        /*05fc*/ 	.word	0x0000f170
        /*0600*/ 	.word	0x00000003
        /*0604*/ 	.word	0x00000000
        /*0608*/ 	.short	0x010a
        /*060a*/ 	.byte	0x3f
	.zero		1


	//   ....[51]....
        /*060c*/ 	.word	0x0000f1f0
        /*0610*/ 	.word	0x00000003
        /*0614*/ 	.word	0x00038800
        /*0618*/ 	.short	0x010a
        /*061a*/ 	.byte	0x3f
	.zero		1


	//   ....[52]....
        /*061c*/ 	.word	0x0000f240
        /*0620*/ 	.word	0x00000000
        /*0624*/ 	.word	0x00038830
        /*0628*/ 	.short	0x010a
        /*062a*/ 	.byte	0x3f
	.zero		1


	//   ....[53]....
        /*062c*/ 	.word	0x0000f2a0
        /*0630*/ 	.word	0x00000004
        /*0634*/ 	.word	0x00038830
        /*0638*/ 	.short	0x010a
        /*063a*/ 	.byte	0x3f
	.zero		1


	//   ....[54]....
        /*063c*/ 	.word	0x0000f300
        /*0640*/ 	.word	0x00000003
        /*0644*/ 	.word	0x00038850
        /*0648*/ 	.short	0x010a
        /*064a*/ 	.byte	0x3f
	.zero		1


	//   ....[55]....
        /*064c*/ 	.word	0x0000f360
        /*0650*/ 	.word	0x00000007
        /*0654*/ 	.word	0x00038850
        /*0658*/ 	.short	0x010a
        /*065a*/ 	.byte	0x3f
	.zero		1


	//   ....[56]....
        /*065c*/ 	.word	0x0000f500
        /*0660*/ 	.word	0x00000004
        /*0664*/ 	.word	0x00038840
        /*0668*/ 	.short	0x010a
        /*066a*/ 	.byte	0x3f
	.zero		1


	//   ....[57]....
        /*066c*/ 	.word	0x0000f580
        /*0670*/ 	.word	0x00000007
        /*0674*/ 	.word	0x00038820
        /*0678*/ 	.short	0x010a
        /*067a*/ 	.byte	0x3f
	.zero		1


	//   ....[58]....
        /*067c*/ 	.word	0x0000f5d0
        /*0680*/ 	.word	0x00000002
        /*0684*/ 	.word	0x00038840
        /*0688*/ 	.short	0x010a
        /*068a*/ 	.byte	0x3f
	.zero		1


	//   ....[59]....
        /*068c*/ 	.word	0x0000f620
        /*0690*/ 	.word	0x00000002
        /*0694*/ 	.word	0x00038860
        /*0698*/ 	.short	0x010a
        /*069a*/ 	.byte	0x3f
	.zero		1


	//   ....[60]....
        /*069c*/ 	.word	0x0000f670
        /*06a0*/ 	.word	0x00000002
        /*06a4*/ 	.word	0x00038840
        /*06a8*/ 	.short	0x010a
        /*06aa*/ 	.byte	0x3f
	.zero		1


	//   ....[61]....
        /*06ac*/ 	.word	0x0000f6c0
        /*06b0*/ 	.word	0x00000002
        /*06b4*/ 	.word	0x00038860
        /*06b8*/ 	.short	0x010a
        /*06ba*/ 	.byte	0x3f
	.zero		1


	//   ....[62]....
        /*06bc*/ 	.word	0x0000f710
        /*06c0*/ 	.word	0x00000002
        /*06c4*/ 	.word	0x00038840
        /*06c8*/ 	.short	0x010a
        /*06ca*/ 	.byte	0x3f
	.zero		1


	//   ....[63]....
        /*06cc*/ 	.word	0x0000f760
        /*06d0*/ 	.word	0x00000002
        /*06d4*/ 	.word	0x00038860
        /*06d8*/ 	.short	0x010a
        /*06da*/ 	.byte	0x3f
	.zero		1


	//   ....[64]....
        /*06dc*/ 	.word	0x0000f7b0
        /*06e0*/ 	.word	0x00000003
        /*06e4*/ 	.word	0x00038860
        /*06e8*/ 	.short	0x010a
        /*06ea*/ 	.byte	0x3f
	.zero		1


	//   ....[65]....
        /*06ec*/ 	.word	0x0000f800
        /*06f0*/ 	.word	0x00000000
        /*06f4*/ 	.word	0x00038820
        /*06f8*/ 	.short	0x010a
        /*06fa*/ 	.byte	0x3f
	.zero		1


	//   ....[66]....
        /*06fc*/ 	.word	0x0000f9a0
        /*0700*/ 	.word	0x00000006
        /*0704*/ 	.word	0x00000000
        /*0708*/ 	.short	0x010a
        /*070a*/ 	.byte	0x3f
	.zero		1


	//   ....[67]....
        /*070c*/ 	.word	0x0000f9f0
        /*0710*/ 	.word	0x00000003
        /*0714*/ 	.word	0x00000000
        /*0718*/ 	.short	0x010a
        /*071a*/ 	.byte	0x3f
	.zero		1


	//   ....[68]....
        /*071c*/ 	.word	0x0000fa40
        /*0720*/ 	.word	0x00000010
        /*0724*/ 	.word	0x00000000
        /*0728*/ 	.short	0x010a
        /*072a*/ 	.byte	0x3f
	.zero		1


	//----- nvinfo : EIATTR_NUM_MBARRIERS
	.align		4
.L_389:
        /*072c*/ 	.byte	0x03, 0x38
        /*072e*/ 	.short	0x0016


	//----- nvinfo : EIATTR_EXIT_INSTR_OFFSETS
	.align		4
        /*0730*/ 	.byte	0x04, 0x1c
        /*0732*/ 	.short	(.L_391 - .L_390)


	//   ....[0]....
.L_390:
        /*0734*/ 	.word	0x00000f90


	//   ....[1]....
        /*0738*/ 	.word	0x0000b840


	//   ....[2]....
        /*073c*/ 	.word	0x0000b8a0


	//   ....[3]....
        /*0740*/ 	.word	0x0000f1c0


	//----- nvinfo : EIATTR_MAX_THREADS
	.align		4
.L_391:
        /*0744*/ 	.byte	0x04, 0x05
        /*0746*/ 	.short	(.L_393 - .L_392)
.L_392:
        /*0748*/ 	.word	0x00000180
        /*074c*/ 	.word	0x00000001
        /*0750*/ 	.word	0x00000001


	//----- nvinfo : EIATTR_CRS_STACK_SIZE
	.align		4
.L_393:
        /*0754*/ 	.byte	0x04, 0x1e
        /*0756*/ 	.short	(.L_395 - .L_394)
.L_394:
        /*0758*/ 	.word	0x00000000


	//----- nvinfo : EIATTR_CBANK_PARAM_SIZE
	.align		4
.L_395:
        /*075c*/ 	.byte	0x03, 0x19
        /*075e*/ 	.short	0x0bf0


	//----- nvinfo : EIATTR_PARAM_CBANK
	.align		4
        /*0760*/ 	.byte	0x04, 0x0a
        /*0762*/ 	.short	(.L_397 - .L_396)
	.align		4
.L_396:
        /*0764*/ 	.word	index@(.nv.constant0._ZN7cutlass13device_kernelIN5flash11enable_sm90INS1_16FlashAttnFwdSm90INS1_25CollectiveMainloopFwdSm90ILi2EN4cute5tupleIJNS5_1CILi2EEENS7_ILi1EEES9_EEENS6_IJNS7_ILi128EEENS7_ILi80EEENS7_ILi256EEEEEELi256ENS_6half_tEfNS_4arch4Sm90ELb0ELb0ELb1ELb0ELb0ELb0ELb0ELb1ELb1ELb0ELb0ELb0EEENS1_21CollectiveEpilogueFwdINS6_IJSB_SD_SC_EEESA_SF_SH_Li256ELb0ELb0ELb0ELb0EEENS1_29StaticPersistentTileSchedulerILb0EEEEEEEEEvNT_6ParamsE)
        /*0768*/ 	.short	0x0210
        /*076a*/ 	.short	0x0bf0


	//----- nvinfo : EIATTR_SW_WAR
	.align		4
.L_397:
        /*076c*/ 	.byte	0x04, 0x36
        /*076e*/ 	.short	(.L_399 - .L_398)
.L_398:
        /*0770*/ 	.word	0x00000008
.L_399:


//--------------------- .nv.info._ZN7cutlass13device_kernelIN5flash11enable_sm90INS1_16FlashAttnFwdSm90INS1_25CollectiveMainloopFwdSm90ILi2EN4cute5tupleIJNS5_1CILi1EEES8_S8_EEENS6_IJNS7_ILi128EEENS7_ILi80EEENS7_ILi256EEEEEELi256ENS_6half_tEfNS_4arch4Sm90ELb0ELb0ELb1ELb1ELb0ELb0ELb0ELb1ELb1ELb0ELb0ELb0EEENS1_21CollectiveEpilogueFwdINS6_IJSA_SC_SB_EEES9_SE_SG_Li256ELb1ELb0ELb0ELb0EEENS1_36VarlenDynamicPersistentTileSchedulerILi128ELi80ELi256ELi32ELb0ELb0ELb1ELb0ELb1ELb1EEEEEEEEEvNT_6ParamsE --------------------------
	.section	.nv.info._ZN7cutlass13device_kernelIN5flash11enable_sm90INS1_16FlashAttnFwdSm90INS1_25CollectiveMainloopFwdSm90ILi2EN4cute5tupleIJNS5_1CILi1EEES8_S8_EEENS6_IJNS7_ILi128EEENS7_ILi80EEENS7_ILi256EEEEEELi256ENS_6half_tEfNS_4arch4Sm90ELb0ELb0ELb1ELb1ELb0ELb0ELb0ELb1ELb1ELb0ELb0ELb0EEENS1_21CollectiveEpilogueFwdINS6_IJSA_SC_SB_EEES9_SE_SG_Li256ELb1ELb0ELb0ELb0EEENS1_36VarlenDynamicPersistentTileSchedulerILi128ELi80ELi256ELi32ELb0ELb0ELb1ELb0ELb1ELb1EEEEEEEEEvNT_6ParamsE,"",@"SHT_CUDA_INFO"
	.sectionflags	@""
	.align	4


	//----- nvinfo : EIATTR_CUDA_API_VERSION
	.align		4
        /*0000*/ 	.byte	0x04, 0x37
        /*0002*/ 	.short	(.L_401 - .L_400)
.L_400:
        /*0004*/ 	.word	0x00000082


	//----- nvinfo : EIATTR_KPARAM_INFO
	.align		4
.L_401:
        /*0008*/ 	.byte	0x04, 0x17
        /*000a*/ 	.short	(.L_403 - .L_402)
.L_402:
        /*000c*/ 	.word	0x00000000
        /*0010*/ 	.short	0x0000
        /*0012*/ 	.short	0x0070
        /*0014*/ 	.byte	0x00, 0xf0, 0x01, 0x28


	//----- nvinfo : EIATTR_SPARSE_MMA_MASK
	.align		4
.L_403:
        /*0018*/ 	.byte	0x03, 0x50
        /*001a*/ 	.short	0x0000


	//----- nvinfo : EIATTR_MAXREG_COUNT
	.align		4
        /*001c*/ 	.byte	0x03, 0x1b
        /*001e*/ 	.short	0x00a8


	//----- nvinfo : EIATTR_NUM_BARRIERS
	.align		4
        /*0020*/ 	.byte	0x02, 0x4c
        /*0022*/ 	.byte	0x09
	.zero		1


	//----- nvinfo : EIATTR_EXTERNS
	.align		4
        /*0024*/ 	.byte	0x04, 0x0f
        /*0026*/ 	.short	(.L_405 - .L_404)


	//   ....[0]....
	.align		4
.L_404:
        /*0028*/ 	.word	index@(__assertfail)


	//----- nvinfo : EIATTR_ANNOTATIONS
	.align		4
.L_405:
        /*002c*/ 	.byte	0x04, 0x55
        /*002e*/ 	.short	(.L_407 - .L_406)


	//   ....[0]....
.L_406:
        /* <DEDUP_REMOVED lines=39> */


	//----- nvinfo : EIATTR_MERCURY_ISA_VERSION
	.align		4
.L_407:
        /*0290*/ 	.byte	0x03, 0x5f
        /*0292*/ 	.short	0x0101


	//----- nvinfo : EIATTR_UNUSED_LOAD_BYTE_OFFSET
	.align		4
        /*0294*/ 	.byte	0x04, 0x44
        /*0296*/ 	.short	(.L_409 - .L_408)


	//   ....[0]....
.L_408:
        /*0298*/ 	.word	0x00000a40
        /*029c*/ 	.word	0x0000fff0


	//   ....[1]....
        /*02a0*/ 	.word	0x0000b3e0
        /*02a4*/ 	.word	0x0000fff0


	//----- nvinfo : EIATTR_INT_WARP_WIDE_INSTR_OFFSETS
	.align		4
.L_409:
        /*02a8*/ 	.byte	0x04, 0x31
        /*02aa*/ 	.short	(.L_411 - .L_410)


	//   ....[0]....
.L_410:
        /*02ac*/ 	.word	0x00000160


	//   ....[1]....
        /*02b0*/ 	.word	0x000001a0


	//   ....[2]....
        /*02b4*/ 	.word	0x00000210


	//   ....[3]....
        /*02b8*/ 	.word	0x00008da0


	//   ....[4]....
        /*02bc*/ 	.word	0x0000ef00


	//   ....[5]....
        /*02c0*/ 	.word	0x0000efa0


	//   ....[6]....
        /*02c4*/ 	.word	0x0000f430


	//   ....[7]....
        /*02c8*/ 	.word	0x0000f460


	//   ....[8]....
        /*02cc*/ 	.word	0x0000f670


	//   ....[9]....
        /*02d0*/ 	.word	0x0000f760


	//   ....[10]....
        /*02d4*/ 	.word	0x0000f850


	//   ....[11]....
        /*02d8*/ 	.word	0x00011f50


	//   ....[12]....
        /*02dc*/ 	.word	0x00011ff0


	//----- nvinfo : EIATTR_COOP_GROUP_MASK_REGIDS
	.align		4
.L_411:
        /*02e0*/ 	.byte	0x04, 0x29
        /*02e2*/ 	.short	(.L_413 - .L_412)


	//   ....[0]....
.L_412:
        /*02e4*/ 	.word	0xffffffff


	//   ....[1]....
        /*02e8*/ 	.word	0xffffffff


	//   ....[2]....
        /*02ec*/ 	.word	0xffffffff


	//   ....[3]....
        /*02f0*/ 	.word	0xffffffff


	//   ....[4]....
        /*02f4*/ 	.word	0xffffffff


	//   ....[5]....
        /*02f8*/ 	.word	0xffffffff


	//   ....[6]....
        /*02fc*/ 	.word	0xffffffff


	//   ....[7]....
        /*0300*/ 	.word	0xffffffff


	//   ....[8]....
        /*0304*/ 	.word	0xffffffff


	//   ....[9]....
        /*0308*/ 	.word	0xffffffff


	//   ....[10]....
        /*030c*/ 	.word	0xffffffff


	//   ....[11]....
        /*0310*/ 	.word	0xffffffff


	//   ....[12]....
        /*0314*/ 	.word	0xffffffff


	//   ....[13]....
        /*0318*/ 	.word	0xffffffff


	//   ....[14]....
        /*031c*/ 	.word	0xffffffff


	//   ....[15]....
        /*0320*/ 	.word	0xffffffff


	//   ....[16]....
        /*0324*/ 	.word	0xffffffff


	//   ....[17]....
        /*0328*/ 	.word	0xffffffff


	//   ....[18]....
        /*032c*/ 	.word	0xffffffff


	//   ....[19]....
        /*0330*/ 	.word	0xffffffff


	//   ....[20]....
        /*0334*/ 	.word	0xffffffff


	//   ....[21]....
        /*0338*/ 	.word	0xffffffff


	//   ....[22]....
        /*033c*/ 	.word	0xffffffff


	//   ....[23]....
        /*0340*/ 	.word	0xffffffff


	//   ....[24]....
        /*0344*/ 	.word	0xffffffff


	//   ....[25]....
        /*0348*/ 	.word	0xffffffff


	//   ....[26]....
        /*034c*/ 	.word	0xffffffff


	//   ....[27]....
        /*0350*/ 	.word	0xffffffff


	//   ....[28]....
        /*0354*/ 	.word	0xffffffff


	//   ....[29]....
        /*0358*/ 	.word	0xffffffff


	//   ....[30]....
        /*035c*/ 	.word	0xffffffff


	//   ....[31]....
        /*0360*/ 	.word	0xffffffff


	//   ....[32]....
        /*0364*/ 	.word	0xffffffff


	//   ....[33]....
        /*0368*/ 	.word	0xffffffff


	//   ....[34]....
        /*036c*/ 	.word	0xffffffff


	//   ....[35]....
        /*0370*/ 	.word	0xffffffff


	//   ....[36]....
        /*0374*/ 	.word	0xffffffff


	//   ....[37]....
        /*0378*/ 	.word	0xffffffff


	//   ....[38]....
        /*037c*/ 	.word	0xffffffff


	//   ....[39]....
        /*0380*/ 	.word	0xffffffff


	//   ....[40]....
        /*0384*/ 	.word	0xffffffff


	//   ....[41]....
        /*0388*/ 	.word	0xffffffff


	//   ....[42]....
        /*038c*/ 	.word	0xffffffff


	//   ....[43]....
        /*0390*/ 	.word	0xffffffff


	//   ....[44]....
        /*0394*/ 	.word	0xffffffff


	//   ....[45]....
        /*0398*/ 	.word	0xffffffff


	//   ....[46]....
        /*039c*/ 	.word	0xffffffff


	//   ....[47]....
        /*03a0*/ 	.word	0xffffffff


	//   ....[48]....
        /*03a4*/ 	.word	0xffffffff


	//   ....[49]....
        /*03a8*/ 	.word	0xffffffff


	//   ....[50]....
        /*03ac*/ 	.word	0xffffffff


	//   ....[51]....
        /*03b0*/ 	.word	0xffffffff


	//   ....[52]....
        /*03b4*/ 	.word	0xffffffff


	//   ....[53]....
        /*03b8*/ 	.word	0xffffffff


	//   ....[54]....
        /*03bc*/ 	.word	0x0500000f


	//   ....[55]....
        /*03c0*/ 	.word	0x0500000f


	//   ....[56]....
        /*03c4*/ 	.word	0x0500000f


	//   ....[57]....
        /*03c8*/ 	.word	0x0500000f


	//   ....[58]....
        /*03cc*/ 	.word	0x0500000f


	//   ....[59]....
        /*03d0*/ 	.word	0x0500000f


	//   ....[60]....
        /*03d4*/ 	.word	0x0500000f


	//   ....[61]....
        /*03d8*/ 	.word	0x0500000f


	//   ....[62]....
        /*03dc*/ 	.word	0x0500000f


	//   ....[63]....
        /*03e0*/ 	.word	0x0500000f


	//   ....[64]....
        /*03e4*/ 	.word	0x0500000f


	//   ....[65]....
        /*03e8*/ 	.word	0x0500000f


	//   ....[66]....
        /*03ec*/ 	.word	0x0500000f


	//   ....[67]....
        /*03f0*/ 	.word	0x0500000f


	//   ....[68]....
        /*03f4*/ 	.word	0x0500000f


	//   ....[69]....
        /*03f8*/ 	.word	0x0500000f


	//   ....[70]....
        /*03fc*/ 	.word	0x0500000f


	//   ....[71]....
        /*0400*/ 	.word	0x0500000f


	//   ....[72]....
        /*0404*/ 	.word	0x0500000f


	//----- nvinfo : EIATTR_COOP_GROUP_INSTR_OFFSETS
	.align		4
.L_413:
        /*0408*/ 	.byte	0x04, 0x28
        /*040a*/ 	.short	(.L_415 - .L_414)


	//   ....[0]....
.L_414:
        /*040c*/ 	.word	0x00000060


	//   ....[1]....
        /*0410*/ 	.word	0x00000170


	//   ....[2]....
        /*0414*/ 	.word	0x000001c0


	//   ....[3]....
        /*0418*/ 	.word	0x000003f0


	//   ....[4]....
        /*041c*/ 	.word	0x00000550


	//   ....[5]....
        /*0420*/ 	.word	0x00000670


	//   ....[6]....
        /*0424*/ 	.word	0x000007d0


	//   ....[7]....
        /*0428*/ 	.word	0x00001610


	//   ....[8]....
        /*042c*/ 	.word	0x00004ce0


	//   ....[9]....
        /*0430*/ 	.word	0x00004d50


	//   ....[10]....
        /*0434*/ 	.word	0x000050c0


	//   ....[11]....
        /*0438*/ 	.word	0x00005170


	//   ....[12]....
        /*043c*/ 	.word	0x00008ff0


	//   ....[13]....
        /*0440*/ 	.word	0x00009050


	//   ....[14]....
        /*0444*/ 	.word	0x00009630


	//   ....[15]....
        /*0448*/ 	.word	0x00009690


	//   ....[16]....
        /*044c*/ 	.word	0x0000a700


	//   ....[17]....
        /*0450*/ 	.word	0x0000a7b0


	//   ....[18]....
        /*0454*/ 	.word	0x0000a880


	//   ....[19]....
        /*0458*/ 	.word	0x0000aa60


	//   ....[20]....
        /*045c*/ 	.word	0x0000e020


	//   ....[21]....
        /*0460*/ 	.word	0x0000e1c0


	//   ....[22]....
        /*0464*/ 	.word	0x0000e1f0


	//   ....[23]....
        /*0468*/ 	.word	0x0000e230


	//   ....[24]....
        /*046c*/ 	.word	0x0000e290


	//   ....[25]....
        /*0470*/ 	.word	0x0000e2f0


	//   ....[26]....
        /*0474*/ 	.word	0x0000e330


	//   ....[27]....
        /*0478*/ 	.word	0x0000e4f0


	//   ....[28]....
        /*047c*/ 	.word	0x0000e550


	//   ....[29]....
        /*0480*/ 	.word	0x0000e590


	//   ....[30]....
        /*0484*/ 	.word	0x0000e5d0


	//   ....[31]....
        /*0488*/ 	.word	0x0000e600


	//   ....[32]....
        /*048c*/ 	.word	0x0000e630


	//   ....[33]....
        /*0490*/ 	.word	0x0000e6c0


	//   ....[34]....
        /*0494*/ 	.word	0x0000e6f0


	//   ....[35]....
        /*0498*/ 	.word	0x0000e780


	//   ....[36]....
        /*049c*/ 	.word	0x000124b0


	//   ....[37]....
        /*04a0*/ 	.word	0x000124c0


	//   ....[38]....
        /*04a4*/ 	.word	0x000125e0


	//   ....[39]....
        /*04a8*/ 	.word	0x00012640


	//   ....[40]....
        /*04ac*/ 	.word	0x00012680


	//   ....[41]....
        /*04b0*/ 	.word	0x000126c0


	//   ....[42]....
        /*04b4*/ 	.word	0x000126f0


	//   ....[43]....
        /*04b8*/ 	.word	0x00012720


	//   ....[44]....
        /*04bc*/ 	.word	0x000128c0


	//   ....[45]....
        /*04c0*/ 	.word	0x00012920


	//   ....[46]....
        /*04c4*/ 	.word	0x00012960


	//   ....[47]....
        /*04c8*/ 	.word	0x000129a0


	//   ....[48]....
        /*04cc*/ 	.word	0x000129d0


	//   ....[49]....
        /*04d0*/ 	.word	0x00012a00


	//   ....[50]....
        /*04d4*/ 	.word	0x00012ac0


	//   ....[51]....
        /*04d8*/ 	.word	0x00012ae0


	//   ....[52]....
        /*04dc*/ 	.word	0x00012b50


	//   ....[53]....
        /*04e0*/ 	.word	0x00012fa0


	//   ....[54]....
        /*04e4*/ 	.word	0x000134c0


	//   ....[55]....
        /*04e8*/ 	.word	0x000138e0


	//   ....[56]....
        /*04ec*/ 	.word	0x00013970


	//   ....[57]....
        /*04f0*/ 	.word	0x00013a10


	//   ....[58]....
        /*04f4*/ 	.word	0x00013ac0


	//   ....[59]....
        /*04f8*/ 	.word	0x00013b40


	//   ....[60]....
        /*04fc*/ 	.word	0x00013bc0


	//   ....[61]....
        /*0500*/ 	.word	0x00013c40


	//   ....[62]....
        /*0504*/ 	.word	0x00013cc0


	//   ....[63]....
        /*0508*/ 	.word	0x00013d50


	//   ....[64]....
        /*050c*/ 	.word	0x00013e00


	//   ....[65]....
        /*0510*/ 	.word	0x00013e80


	//   ....[66]....
        /*0514*/ 	.word	0x00013f00


	//   ....[67]....
        /*0518*/ 	.word	0x00013f80


	//   ....[68]....
        /*051c*/ 	.word	0x00014000


	//   ....[69]....
        /*0520*/ 	.word	0x00014070


	//   ....[70]....
        /*0524*/ 	.word	0x00014110


	//   ....[71]....
        /*0528*/ 	.word	0x000141a0


	//   ....[72]....
        /*052c*/ 	.word	0x000142c0


	//----- nvinfo : EIATTR_REG_RECONFIG
	.align		4
.L_415:
        /*0530*/ 	.byte	0x01, 0x54
	.zero		2


	//----- nvinfo : EIATTR_SYSCALL_OFFSETS
	.align		4
        /*0534*/ 	.byte	0x04, 0x46
        /*0536*/ 	.short	(.L_417 - .L_416)


	//   ....[0]....
.L_416:
        /*0538*/ 	.word	0x000017f0


	//   ....[1]....
        /*053c*/ 	.word	0x0000f130


	//   ....[2]....
        /*0540*/ 	.word	0x0000f270


	//   ....[3]....
        /*0544*/ 	.word	0x0000f370


	//----- nvinfo : EIATTR_MBARRIER_INSTR_OFFSETS
	.align		4
.L_417:
        /*0548*/ 	.byte	0x04, 0x39
        /*054a*/ 	.short	(.L_419 - .L_418)


	//   ....[0]....
.L_418:
        /*054c*/ 	.word	0x000002a0
        /*0550*/ 	.word	0x000000ff
        /*0554*/ 	.word	0x00038800
        /*0558*/ 	.short	0x0100
        /*055a*/ 	.byte	0x08
	.zero		1


	//   ....[1]....
        /*055c*/ 	.word	0x000002b0
        /*0560*/ 	.word	0x000000ff
        /*0564*/ 	.word	0x00038820
        /*0568*/ 	.short	0x0100
        /*056a*/ 	.byte	0x08
	.zero		1


	//   ....[2]....
        /*056c*/ 	.word	0x000003a0
        /*0570*/ 	.word	0x000000ff
        /*0574*/ 	.word	0x00038830
        /*0578*/ 	.short	0x0100
        /*057a*/ 	.byte	0x08
	.zero		1


	//   ....[3]....
        /*057c*/ 	.word	0x000003b0
        /*0580*/ 	.word	0x000000ff
        /*0584*/ 	.word	0x00038840
        /*0588*/ 	.short	0x0100
        /*058a*/ 	.byte	0x08
	.zero		1


	//   ....[4]....
        /*058c*/ 	.word	0x000003c0
        /*0590*/ 	.word	0x000000ff
        /*0594*/ 	.word	0x00038838
        /*0598*/ 	.short	0x0100
        /*059a*/ 	.byte	0x08
	.zero		1


	//   ....[5]....
        /*059c*/ 	.word	0x000003d0
        /*05a0*/ 	.word	0x000000ff
        /*05a4*/ 	.word	0x00038848
        /*05a8*/ 	.short	0x0100
        /*05aa*/ 	.byte	0x08
	.zero		1


	//   ....[6]....
        /*05ac*/ 	.word	0x00000500
        /*05b0*/ 	.word	0x000000ff
        /*05b4*/ 	.word	0x00038850
        /*05b8*/ 	.short	0x0100
        /*05ba*/ 	.byte	0x08
	.zero		1


	//   ....[7]....
        /*05bc*/ 	.word	0x00000510
        /*05c0*/ 	.word	0x000000ff
        /*05c4*/ 	.word	0x00038860
        /*05c8*/ 	.short	0x0100
        /*05ca*/ 	.byte	0x08
	.zero		1


	//   ....[8]....
        /*05cc*/ 	.word	0x00000520
        /*05d0*/ 	.word	0x000000ff
        /*05d4*/ 	.word	0x00038858
        /*05d8*/ 	.short	0x0100
        /*05da*/ 	.byte	0x08
	.zero		1


	//   ....[9]....
        /*05dc*/ 	.word	0x00000530
        /*05e0*/ 	.word	0x000000ff
        /*05e4*/ 	.word	0x00038868
        /*05e8*/ 	.short	0x0100
        /*05ea*/ 	.byte	0x08
	.zero		1


	//   ....[10]....
        /*05ec*/ 	.word	0x00000620
        /*05f0*/ 	.word	0x000000ff
        /*05f4*/ 	.word	0x00038870
        /*05f8*/ 	.short	0x0100
        /*05fa*/ 	.byte	0x06
	.zero		1


	//   ....[11]....
        /*05fc*/ 	.word	0x00000630
        /*0600*/ 	.word	0x000000ff
        /*0604*/ 	.word	0x00038880
        /*0608*/ 	.short	0x0100
        /*060a*/ 	.byte	0x06
	.zero		1


	//   ....[12]....
        /*060c*/ 	.word	0x00000640
        /*0610*/ 	.word	0x000000ff
        /*0614*/ 	.word	0x00038878
        /*0618*/ 	.short	0x0100
        /*061a*/ 	.byte	0x06
	.zero		1


	//   ....[13]....
        /*061c*/ 	.word	0x00000650
        /*0620*/ 	.word	0x000000ff
        /*0624*/ 	.word	0x00038888
        /*0628*/ 	.short	0x0100
        /*062a*/ 	.byte	0x06
	.zero		1


	//   ....[14]....
        /*062c*/ 	.word	0x00000780
        /*0630*/ 	.word	0x000000ff
        /*0634*/ 	.word	0x00038890
        /*0638*/ 	.short	0x0100
        /*063a*/ 	.byte	0x08
	.zero		1


	//   ....[15]....
        /*063c*/ 	.word	0x00000790
        /*0640*/ 	.word	0x000000ff
        /*0644*/ 	.word	0x000388a0
        /*0648*/ 	.short	0x0100
        /*064a*/ 	.byte	0x08
	.zero		1


	//   ....[16]....
        /*064c*/ 	.word	0x000007a0
        /*0650*/ 	.word	0x000000ff
        /*0654*/ 	.word	0x00038898
        /*0658*/ 	.short	0x0100
        /*065a*/ 	.byte	0x08
	.zero		1


	//   ....[17]....
        /*065c*/ 	.word	0x000007b0
        /*0660*/ 	.word	0x000000ff
        /*0664*/ 	.word	0x000388a8
        /*0668*/ 	.short	0x0100
        /*066a*/ 	.byte	0x08
	.zero		1


	//   ....[18]....
        /*066c*/ 	.word	0x000008e0
        /*0670*/ 	.word	0x000000ff
        /*0674*/ 	.word	0x000388b0
        /*0678*/ 	.short	0x0100
        /*067a*/ 	.byte	0x08
	.zero		1


	//   ....[19]....
        /*067c*/ 	.word	0x000008f0
        /*0680*/ 	.word	0x000000ff
        /*0684*/ 	.word	0x000388c0
        /*0688*/ 	.short	0x0100
        /*068a*/ 	.byte	0x08
	.zero		1


	//   ....[20]....
        /*068c*/ 	.word	0x00000900
        /*0690*/ 	.word	0x000000ff
        /*0694*/ 	.word	0x000388b8
        /*0698*/ 	.short	0x0100
        /*069a*/ 	.byte	0x08
	.zero		1


	//   ....[21]....
        /*069c*/ 	.word	0x00000910
        /*06a0*/ 	.word	0x000000ff
        /*06a4*/ 	.word	0x000388c8
        /*06a8*/ 	.short	0x0100
        /*06aa*/ 	.byte	0x08
	.zero		1


	//   ....[22]....
        /*06ac*/ 	.word	0x000018c0
        /*06b0*/ 	.word	0x00000005
        /*06b4*/ 	.word	0x00038800
        /*06b8*/ 	.short	0x010a
        /*06ba*/ 	.byte	0x3f
	.zero		1


	//   ....[23]....
        /*06bc*/ 	.word	0x00001930
        /*06c0*/ 	.word	0x00000000
        /*06c4*/ 	.word	0x00038830
        /*06c8*/ 	.short	0x010a
        /*06ca*/ 	.byte	0x3f
	.zero		1


	//   ....[24]....
        /*06cc*/ 	.word	0x000019a0
        /*06d0*/ 	.word	0x00000000
        /*06d4*/ 	.word	0x00038830
        /*06d8*/ 	.short	0x010a
        /*06da*/ 	.byte	0x3f
	.zero		1


	//   ....[25]....
        /*06dc*/ 	.word	0x00004b60
        /*06e0*/ 	.word	0x00000000
        /*06e4*/ 	.word	0x00000000
        /*06e8*/ 	.short	0x0101
        /*06ea*/ 	.byte	0x3f
	.zero		1


	//   ....[26]....
        /*06ec*/ 	.word	0x00006050
        /*06f0*/ 	.word	0x000000ff
        /*06f4*/ 	.word	0x00038830
        /*06f8*/ 	.short	0x010a
        /*06fa*/ 	.byte	0x04
	.zero		1


	//   ....[27]....
        /*06fc*/ 	.word	0x000060a0
        /*0700*/ 	.word	0x000000ff
        /*0704*/ 	.word	0x00038830
        /*0708*/ 	.short	0x010a
        /*070a*/ 	.byte	0x04
	.zero		1


	//   ....[28]....
        /*070c*/ 	.word	0x00008940
        /*0710*/ 	.word	0x000000ff
        /*0714*/ 	.word	0x00038850
        /*0718*/ 	.short	0x010a
        /*071a*/ 	.byte	0x04
	.zero		1


	//   ....[29]....
        /*071c*/ 	.word	0x00008980
        /*0720*/ 	.word	0x000000ff
        /*0724*/ 	.word	0x00038850
        /*0728*/ 	.short	0x010a
        /*072a*/ 	.byte	0x04
	.zero		1


	//   ....[30]....
        /*072c*/ 	.word	0x00009be0
        /*0730*/ 	.word	0x000000ff
        /*0734*/ 	.word	0x00000000
        /*0738*/ 	.short	0x0101
        /*073a*/ 	.byte	0x06
	.zero		1


	//   ....[31]....
        /*073c*/ 	.word	0x00009c20
        /*0740*/ 	.word	0x000000ff
        /*0744*/ 	.word	0x00000000
        /*0748*/ 	.short	0x0101
        /*074a*/ 	.byte	0x04
	.zero		1


	//   ....[32]....
        /*074c*/ 	.word	0x0000a650
        /*0750*/ 	.word	0x0000000b
        /*0754*/ 	.word	0x00038850
        /*0758*/ 	.short	0x010a
        /*075a*/ 	.byte	0x3f
	.zero		1


	//   ....[33]....
        /*075c*/ 	.word	0x0000a690
        /*0760*/ 	.word	0x0000000b
        /*0764*/ 	.word	0x00038850
        /*0768*/ 	.short	0x010a
        /*076a*/ 	.byte	0x3f
	.zero		1


	//   ....[34]....
        /*076c*/ 	.word	0x0000ab80
        /*0770*/ 	.word	0x0000000b
        /*0774*/ 	.word	0x00000000
        /*0778*/ 	.short	0x0101
        /*077a*/ 	.byte	0x3f
	.zero		1


	//   ....[35]....
        /*077c*/ 	.word	0x0000cbc0
        /*0780*/ 	.word	0x00000098
        /*0784*/ 	.word	0x00000000
        /*0788*/ 	.short	0x0101
        /*078a*/ 	.byte	0x3f
	.zero		1


	//   ....[36]....
        /*078c*/ 	.word	0x0000fbc0
        /*0790*/ 	.word	0x00000008
        /*0794*/ 	.word	0x00038840
        /*0798*/ 	.short	0x010a
        /*079a*/ 	.byte	0x3f
	.zero		1


	//   ....[37]....
        /*079c*/ 	.word	0x00010240
        /*07a0*/ 	.word	0x00000009
        /*07a4*/ 	.word	0x00038820
        /*07a8*/ 	.short	0x010a
        /*07aa*/ 	.byte	0x3f
	.zero		1


	//   ....[38]....
        /*07ac*/ 	.word	0x00010590
        /*07b0*/ 	.word	0x00000002
        /*07b4*/ 	.word	0x00038840
        /*07b8*/ 	.short	0x010a
        /*07ba*/ 	.byte	0x3f
	.zero		1


	//   ....[39]....
        /*07bc*/ 	.word	0x000108e0
        /*07c0*/ 	.word	0x00000003
        /*07c4*/ 	.word	0x00000060
        /*07c8*/ 	.short	0x010a
        /*07ca*/ 	.byte	0x3f
	.zero		1


	//   ....[40]....
        /*07cc*/ 	.word	0x00010f60
        /*07d0*/ 	.word	0x00000002
        /*07d4*/ 	.word	0x00038840
        /*07d8*/ 	.short	0x010a
        /*07da*/ 	.byte	0x3f
	.zero		1


	//   ....[41]....
        /*07dc*/ 	.word	0x000112b0
        /*07e0*/ 	.word	0x00000002
        /*07e4*/ 	.word	0x00000060
        /*07e8*/ 	.short	0x010a
        /*07ea*/ 	.byte	0x3f
	.zero		1


	//   ....[42]....
        /*07ec*/ 	.word	0x00011830
        /*07f0*/ 	.word	0x00000002
        /*07f4*/ 	.word	0x00038840
        /*07f8*/ 	.short	0x010a
        /*07fa*/ 	.byte	0x3f
	.zero		1


	//   ....[43]....
        /*07fc*/ 	.word	0x00011b80
        /*0800*/ 	.word	0x00000002
        /*0804*/ 	.word	0x00000060
        /*0808*/ 	.short	0x010a
        /*080a*/ 	.byte	0x3f
	.zero		1


	//   ....[44]....
        /*080c*/ 	.word	0x000120b0
        /*0810*/ 	.word	0x00000003
        /*0814*/ 	.word	0x00038860
        /*0818*/ 	.short	0x010a
        /*081a*/ 	.byte	0x3f
	.zero		1


	//   ....[45]....
        /*081c*/ 	.word	0x00012f20
        /*0820*/ 	.word	0x00000000
        /*0824*/ 	.word	0x00038820
        /*0828*/ 	.short	0x010a
        /*082a*/ 	.byte	0x3f
	.zero		1


	//   ....[46]....
        /*082c*/ 	.word	0x00013100
        /*0830*/ 	.word	0x00000006
        /*0834*/ 	.word	0x00000000
        /*0838*/ 	.short	0x010a
        /*083a*/ 	.byte	0x3f
	.zero		1


	//   ....[47]....
        /*083c*/ 	.word	0x00013170
        /*0840*/ 	.word	0x00000007
        /*0844*/ 	.word	0x00000000
        /*0848*/ 	.short	0x010a
        /*084a*/ 	.byte	0x3f
	.zero		1


	//   ....[48]....
        /*084c*/ 	.word	0x000131e0
        /*0850*/ 	.word	0x00000004
        /*0854*/ 	.word	0x00000000
        /*0858*/ 	.short	0x010a
        /*085a*/ 	.byte	0x3f
	.zero		1


	//   ....[49]....
        /*085c*/ 	.word	0x00013210
        /*0860*/ 	.word	0x00000003
        /*0864*/ 	.word	0x00000000
        /*0868*/ 	.short	0x010a
        /*086a*/ 	.byte	0x3f
	.zero		1


	//   ....[50]....
        /*086c*/ 	.word	0x00013270
        /*0870*/ 	.word	0x00000005
        /*0874*/ 	.word	0x00038800
        /*0878*/ 	.short	0x010a
        /*087a*/ 	.byte	0x3f
	.zero		1


	//   ....[51]....
        /*087c*/ 	.word	0x000132c0
        /*0880*/ 	.word	0x00000000
        /*0884*/ 	.word	0x00038830
        /*0888*/ 	.short	0x010a
        /*088a*/ 	.byte	0x3f
	.zero		1


	//   ....[52]....
        /*088c*/ 	.word	0x00013330
        /*0890*/ 	.word	0x00000004
        /*0894*/ 	.word	0x00038830
        /*0898*/ 	.short	0x010a
        /*089a*/ 	.byte	0x3f
	.zero		1


	//   ....[53]....
        /*089c*/ 	.word	0x00013390
        /*08a0*/ 	.word	0x00000003
        /*08a4*/ 	.word	0x00038850
        /*08a8*/ 	.short	0x010a
        /*08aa*/ 	.byte	0x3f
	.zero		1


	//   ....[54]....
        /*08ac*/ 	.word	0x000133e0
        /*08b0*/ 	.word	0x0000000b
        /*08b4*/ 	.word	0x00038850
        /*08b8*/ 	.short	0x010a
        /*08ba*/ 	.byte	0x3f
	.zero		1


	//   ....[55]....
        /*08bc*/ 	.word	0x00013580
        /*08c0*/ 	.word	0x00000008
        /*08c4*/ 	.word	0x00038840
        /*08c8*/ 	.short	0x010a
        /*08ca*/ 	.byte	0x3f
	.zero		1


	//   ....[56]....
        /*08cc*/ 	.word	0x00013600
        /*08d0*/ 	.word	0x00000008
        /*08d4*/ 	.word	0x00038820
        /*08d8*/ 	.short	0x010a
        /*08da*/ 	.byte	0x3f
	.zero		1


	//   ....[57]....
        /*08dc*/ 	.word	0x00013650
        /*08e0*/ 	.word	0x00000002
        /*08e4*/ 	.word	0x00038840
        /*08e8*/ 	.short	0x010a
        /*08ea*/ 	.byte	0x3f
	.zero		1


	//   ....[58]....
        /*08ec*/ 	.word	0x000136a0
        /*08f0*/ 	.word	0x00000003
        /*08f4*/ 	.word	0x00000060
        /*08f8*/ 	.short	0x010a
        /*08fa*/ 	.byte	0x3f
	.zero		1


	//   ....[59]....
        /*08fc*/ 	.word	0x000136f0
        /*0900*/ 	.word	0x00000002
        /*0904*/ 	.word	0x00038840
        /*0908*/ 	.short	0x010a
        /*090a*/ 	.byte	0x3f
	.zero		1


	//   ....[60]....
        /*090c*/ 	.word	0x00013740
        /*0910*/ 	.word	0x00000002
        /*0914*/ 	.word	0x00000060
        /*0918*/ 	.short	0x010a
        /*091a*/ 	.byte	0x3f
	.zero		1


	//   ....[61]....
        /*091c*/ 	.word	0x00013790
        /*0920*/ 	.word	0x00000002
        /*0924*/ 	.word	0x00038840
        /*0928*/ 	.short	0x010a
        /*092a*/ 	.byte	0x3f
	.zero		1


	//   ....[62]....
        /*092c*/ 	.word	0x000137e0
        /*0930*/ 	.word	0x00000002
        /*0934*/ 	.word	0x00000060
        /*0938*/ 	.short	0x010a
        /*093a*/ 	.byte	0x3f
	.zero		1


	//   ....[63]....
        /*093c*/ 	.word	0x00013830
        /*0940*/ 	.word	0x00000003
        /*0944*/ 	.word	0x00038860
        /*0948*/ 	.short	0x010a
        /*094a*/ 	.byte	0x3f
	.zero		1


	//   ....[64]....
        /*094c*/ 	.word	0x000141e0
        /*0950*/ 	.word	0x00000000
        /*0954*/ 	.word	0x00038820
        /*0958*/ 	.short	0x010a
        /*095a*/ 	.byte	0x3f
	.zero		1


	//   ....[65]....
        /*095c*/ 	.word	0x00014380
        /*0960*/ 	.word	0x00000006
        /*0964*/ 	.word	0x00000000
        /*0968*/ 	.short	0x010a
        /*096a*/ 	.byte	0x3f
	.zero		1


	//   ....[66]....
        /*096c*/ 	.word	0x000143d0
        /*0970*/ 	.word	0x00000007
        /*0974*/ 	.word	0x00000000
        /*0978*/ 	.short	0x010a
        /*097a*/ 	.byte	0x3f
	.zero		1


	//   ....[67]....
        /*097c*/ 	.word	0x00014420
        /*0980*/ 	.word	0x00000004
        /*0984*/ 	.word	0x00000000
        /*0988*/ 	.short	0x010a
        /*098a*/ 	.byte	0x3f
	.zero		1


	//----- nvinfo : EIATTR_NUM_MBARRIERS
	.align		4
.L_419:
        /*098c*/ 	.byte	0x03, 0x38
        /*098e*/ 	.short	0x0016


	//----- nvinfo : EIATTR_EXIT_INSTR_OFFSETS
	.align		4
        /*0990*/ 	.byte	0x04, 0x1c
        /*0992*/ 	.short	(.L_421 - .L_420)


	//   ....[0]....
.L_420:
        /*0994*/ 	.word	0x00000a80


	//   ....[1]....
        /*0998*/ 	.word	0x0000dfe0


	//   ....[2]....
        /*099c*/ 	.word	0x0000e040


	//   ....[3]....
        /*09a0*/ 	.word	0x00013260


	//----- nvinfo : EIATTR_MAX_THREADS
	.align		4
.L_421:
        /*09a4*/ 	.byte	0x04, 0x05
        /*09a6*/ 	.short	(.L_423 - .L_422)
.L_422:
        /*09a8*/ 	.word	0x00000180
        /*09ac*/ 	.word	0x00000001
        /*09b0*/ 	.word	0x00000001


	//----- nvinfo : EIATTR_CRS_STACK_SIZE
	.align		4
.L_423:
        /*09b4*/ 	.byte	0x04, 0x1e
        /*09b6*/ 	.short	(.L_425 - .L_424)
.L_424:
        /*09b8*/ 	.word	0x00000000


	//----- nvinfo : EIATTR_CBANK_PARAM_SIZE
	.align		4
.L_425:
        /*09bc*/ 	.byte	0x03, 0x19
        /*09be*/ 	.short	0x0a70


	//----- nvinfo : EIATTR_PARAM_CBANK
	.align		4
        /*09c0*/ 	.byte	0x04, 0x0a
        /*09c2*/ 	.short	(.L_427 - .L_426)
	.align		4
.L_426:
        /*09c4*/ 	.word	index@(.nv.constant0._ZN7cutlass13device_kernelIN5flash11enable_sm90INS1_16FlashAttnFwdSm90INS1_25CollectiveMainloopFwdSm90ILi2EN4cute5tupleIJNS5_1CILi1EEES8_S8_EEENS6_IJNS7_ILi128EEENS7_ILi80EEENS7_ILi256EEEEEELi256ENS_6half_tEfNS_4arch4Sm90ELb0ELb0ELb1ELb1ELb0ELb0ELb0ELb1ELb1ELb0ELb0ELb0EEENS1_21CollectiveEpilogueFwdINS6_IJSA_SC_SB_EEES9_SE_SG_Li256ELb1ELb0ELb0ELb0EEENS1_36VarlenDynamicPersistentTileSchedulerILi128ELi80ELi256ELi32ELb0ELb0ELb1ELb0ELb1ELb1EEEEEEEEEvNT_6ParamsE)
        /*09c8*/ 	.short	0x0210
        /*09ca*/ 	.short	0x0a70


	//----- nvinfo : EIATTR_SW_WAR
	.align		4
.L_427:
        /*09cc*/ 	.byte	0x04, 0x36
        /*09ce*/ 	.short	(.L_429 - .L_428)
.L_428:
        /*09d0*/ 	.word	0x00000008
.L_429:


//--------------------- .nv.info._ZN7cutlass13device_kernelIN5flash11enable_sm90INS1_16FlashAttnFwdSm90INS1_25CollectiveMainloopFwdSm90ILi2EN4cute5tupleIJNS5_1CILi1EEES8_S8_EEENS6_IJNS7_ILi128EEENS7_ILi80EEENS7_ILi256EEEEEELi256ENS_6half_tEfNS_4arch4Sm90ELb0ELb0ELb1ELb1ELb0ELb1ELb0ELb1ELb1ELb0ELb0ELb0EEENS1_21CollectiveEpilogueFwdINS6_IJSA_SC_SB_EEES9_SE_SG_Li256ELb1ELb0ELb0ELb0EEENS1_36VarlenDynamicPersistentTileSchedulerILi128ELi80ELi256ELi32ELb0ELb0ELb1ELb0ELb1ELb1EEEEEEEEEvNT_6ParamsE --------------------------
	.section	.nv.info._ZN7cutlass13device_kernelIN5flash11enable_sm90INS1_16FlashAttnFwdSm90INS1_25CollectiveMainloopFwdSm90ILi2EN4cute5tupleIJNS5_1CILi1EEES8_S8_EEENS6_IJNS7_ILi128EEENS7_ILi80EEENS7_ILi256EEEEEELi256ENS_6half_tEfNS_4arch4Sm90ELb0ELb0ELb1ELb1ELb0ELb1ELb0ELb1ELb1ELb0ELb0ELb0EEENS1_21CollectiveEpilogueFwdINS6_IJSA_SC_SB_EEES9_SE_SG_Li256ELb1ELb0ELb0ELb0EEENS1_36VarlenDynamicPersistentTileSchedulerILi128ELi80ELi256ELi32ELb0ELb0ELb1ELb0ELb1ELb1EEEEEEEEEvNT_6ParamsE,"",@"SHT_CUDA_INFO"
	.sectionflags	@""
	.align	4


	//----- nvinfo : EIATTR_CUDA_API_VERSION
	.align		4
        /*0000*/ 	.byte	0x04, 0x37
        /*0002*/ 	.short	(.L_431 - .L_430)
.L_430:
        /*0004*/ 	.word	0x00000082


	//----- nvinfo : EIATTR_KPARAM_INFO
	.align		4
.L_431:
        /*0008*/ 	.byte	0x04, 0x17
        /*000a*/ 	.short	(.L_433 - .L_432)
.L_432:
        /*000c*/ 	.word	0x00000000
        /*0010*/ 	.short	0x0000
        /*0012*/ 	.short	0x0070
        /*0014*/ 	.byte	0x00, 0xf0, 0x01, 0x28


	//----- nvinfo : EIATTR_SPARSE_MMA_MASK
	.align		4
.L_433:
        /*0018*/ 	.byte	0x03, 0x50
        /*001a*/ 	.short	0x0000


	//----- nvinfo : EIATTR_MAXREG_COUNT
	.align		4
        /*001c*/ 	.byte	0x03, 0x1b
        /*001e*/ 	.short	0x00a8


	//----- nvinfo : EIATTR_NUM_BARRIERS
	.align		4
        /*0020*/ 	.byte	0x02, 0x4c
        /*0022*/ 	.byte	0x10
	.zero		1


	//----- nvinfo : EIATTR_EXTERNS
	.align		4
        /*0024*/ 	.byte	0x04, 0x0f
        /*0026*/ 	.short	(.L_435 - .L_434)


	//   ....[0]....
	.align		4
.L_434:
        /*0028*/ 	.word	index@(__assertfail)


	//----- nvinfo : EIATTR_ANNOTATIONS
	.align		4
.L_435:
        /*002c*/ 	.byte	0x04, 0x55
        /*002e*/ 	.short	(.L_437 - .L_436)


	//   ....[0]....
.L_436:
        /* <DEDUP_REMOVED lines=86> */


	//----- nvinfo : EIATTR_MERCURY_ISA_VERSION
	.align		4
.L_437:
        /*0580*/ 	.byte	0x03, 0x5f
        /*0582*/ 	.short	0x0101


	//----- nvinfo : EIATTR_UNUSED_LOAD_BYTE_OFFSET
	.align		4
        /*0584*/ 	.byte	0x04, 0x44
        /*0586*/ 	.short	(.L_439 - .L_438)


	//   ....[0]....
.L_438:
        /*0588*/ 	.word	0x00000ab0
        /*058c*/ 	.word	0x0000fff0


	//   ....[1]....
        /*0590*/ 	.word	0x0001d0d0
        /*0594*/ 	.word	0x0000fff0


	//----- nvinfo : EIATTR_INT_WARP_WIDE_INSTR_OFFSETS
	.align		4
.L_439:
        /*0598*/ 	.byte	0x04, 0x31
        /*059a*/ 	.short	(.L_441 - .L_440)


	//   ....[0]....
.L_440:
        /*059c*/ 	.word	0x000001c0


	//   ....[1]....
        /*05a0*/ 	.word	0x00000200


	//   ....[2]....
        /*05a4*/ 	.word	0x00000270


	//   ....[3]....
        /*05a8*/ 	.word	0x00021b30


	//   ....[4]....
        /*05ac*/ 	.word	0x00021bd0


	//   ....[5]....
        /*05b0*/ 	.word	0x00022060


	//   ....[6]....
        /*05b4*/ 	.word	0x00022090


	//   ....[7]....
        /*05b8*/ 	.word	0x000222a0


	//   ....[8]....
        /*05bc*/ 	.word	0x00022390


	//   ....[9]....
        /*05c0*/ 	.word	0x00022480


	//   ....[10]....
        /*05c4*/ 	.word	0x00024c00


	//   ....[11]....
        /*05c8*/ 	.word	0x00024ca0


	//----- nvinfo : EIATTR_COOP_GROUP_MASK_REGIDS
	.align		4
.L_441:
        /*05cc*/ 	.byte	0x04, 0x29
        /*05ce*/ 	.short	(.L_443 - .L_442)


	//   ....[0]....
.L_442:
        /*05d0*/ 	.word	0xffffffff


	//   ....[1]....
        /*05d4*/ 	.word	0xffffffff


	//   ....[2]....
        /*05d8*/ 	.word	0xffffffff


	//   ....[3]....
        /*05dc*/ 	.word	0xffffffff


	//   ....[4]....
        /*05e0*/ 	.word	0xffffffff


	//   ....[5]....
        /*05e4*/ 	.word	0xffffffff


	//   ....[6]....
        /*05e8*/ 	.word	0xffffffff


	//   ....[7]....
        /*05ec*/ 	.word	0xffffffff


	//   ....[8]....
        /*05f0*/ 	.word	0xffffffff


	//   ....[9]....
        /*05f4*/ 	.word	0xffffffff


	//   ....[10]....
        /*05f8*/ 	.word	0xffffffff


	//   ....[11]....
        /*05fc*/ 	.word	0xffffffff


	//   ....[12]....
        /*0600*/ 	.word	0xffffffff


	//   ....[13]....
        /*0604*/ 	.word	0xffffffff


	//   ....[14]....
        /*0608*/ 	.word	0xffffffff


	//   ....[15]....
        /*060c*/ 	.word	0xffffffff


	//   ....[16]....
        /*0610*/ 	.word	0xffffffff


	//   ....[17]....
        /*0614*/ 	.word	0xffffffff


	//   ....[18]....
        /*0618*/ 	.word	0xffffffff


	//   ....[19]....
        /*061c*/ 	.word	0xffffffff


	//   ....[20]....
        /*0620*/ 	.word	0xffffffff


	//   ....[21]....
        /*0624*/ 	.word	0xffffffff


	//   ....[22]....
        /*0628*/ 	.word	0xffffffff


	//   ....[23]....
        /*062c*/ 	.word	0xffffffff


	//   ....[24]....
        /*0630*/ 	.word	0xffffffff


	//   ....[25]....
        /*0634*/ 	.word	0xffffffff


	//   ....[26]....
        /*0638*/ 	.word	0xffffffff


	//   ....[27]....
        /*063c*/ 	.word	0xffffffff


	//   ....[28]....
        /*0640*/ 	.word	0xffffffff


	//   ....[29]....
        /*0644*/ 	.word	0xffffffff


	//   ....[30]....
        /*0648*/ 	.word	0xffffffff


	//   ....[31]....
        /*064c*/ 	.word	0xffffffff


	//   ....[32]....
        /*0650*/ 	.word	0xffffffff


	//   ....[33]....
        /*0654*/ 	.word	0xffffffff


	//   ....[34]....
        /*0658*/ 	.word	0xffffffff


	//   ....[35]....
        /*065c*/ 	.word	0xffffffff


	//   ....[36]....
        /*0660*/ 	.word	0xffffffff


	//   ....[37]....
        /*0664*/ 	.word	0xffffffff


	//   ....[38]....
        /*0668*/ 	.word	0xffffffff


	//   ....[39]....
        /*066c*/ 	.word	0xffffffff


	//   ....[40]....
        /*0670*/ 	.word	0xffffffff


	//   ....[41]....
        /*0674*/ 	.word	0xffffffff


	//   ....[42]....
        /*0678*/ 	.word	0xffffffff


	//   ....[43]....
        /*067c*/ 	.word	0xffffffff


	//   ....[44]....
        /*0680*/ 	.word	0xffffffff


	//   ....[45]....
        /*0684*/ 	.word	0xffffffff


	//   ....[46]....
        /*0688*/ 	.word	0xffffffff


	//   ....[47]....
        /*068c*/ 	.word	0xffffffff


	//   ....[48]....
        /*0690*/ 	.word	0xffffffff


	//   ....[49]....
        /*0694*/ 	.word	0xffffffff


	//   ....[50]....
        /*0698*/ 	.word	0xffffffff


	//   ....[51]....
        /*069c*/ 	.word	0xffffffff


	//   ....[52]....
        /*06a0*/ 	.word	0xffffffff


	//   ....[53]....
        /*06a4*/ 	.word	0xffffffff


	//   ....[54]....
        /*06a8*/ 	.word	0x0500000f


	//   ....[55]....
        /*06ac*/ 	.word	0x0500000f


	//   ....[56]....
        /*06b0*/ 	.word	0x0500000f


	//   ....[57]....
        /*06b4*/ 	.word	0x0500000f


	//   ....[58]....
        /*06b8*/ 	.word	0x0500000f


	//   ....[59]....
        /*06bc*/ 	.word	0x0500000f


	//   ....[60]....
        /*06c0*/ 	.word	0x0500000f


	//   ....[61]....
        /*06c4*/ 	.word	0x0500000f


	//   ....[62]....
        /*06c8*/ 	.word	0x0500000f


	//   ....[63]....
        /*06cc*/ 	.word	0x0500000f


	//   ....[64]....
        /*06d0*/ 	.word	0x0500000f


	//   ....[65]....
        /*06d4*/ 	.word	0x0500000f


	//   ....[66]....
        /*06d8*/ 	.word	0x0500000f


	//   ....[67]....
        /*06dc*/ 	.word	0x0500000f


	//   ....[68]....
        /*06e0*/ 	.word	0x0500000f


	//   ....[69]....
        /*06e4*/ 	.word	0x0500000f


	//   ....[70]....
        /*06e8*/ 	.word	0x0500000f


	//   ....[71]....
        /*06ec*/ 	.word	0x0500000f


	//   ....[72]....
        /*06f0*/ 	.word	0x0500000f


	//   ....[73]....
        /*06f4*/ 	.word	0x0500000f


	//   ....[74]....
        /*06f8*/ 	.word	0x0500000f


	//   ....[75]....
        /*06fc*/ 	.word	0x0500000f


	//   ....[76]....
        /*0700*/ 	.word	0x0500000f


	//   ....[77]....
        /*0704*/ 	.word	0x0500000f


	//   ....[78]....
        /*0708*/ 	.word	0x0500000f


	//   ....[79]....
        /*070c*/ 	.word	0x0500000f


	//   ....[80]....
        /*0710*/ 	.word	0x0500000f


	//   ....[81]....
        /*0714*/ 	.word	0x0500000f


	//----- nvinfo : EIATTR_COOP_GROUP_INSTR_OFFSETS
	.align		4
.L_443:
        /*0718*/ 	.byte	0x04, 0x28
        /*071a*/ 	.short	(.L_445 - .L_444)


	//   ....[0]....
.L_444:
        /*071c*/ 	.word	0x00000060


	//   ....[1]....
        /*0720*/ 	.word	0x000001d0


	//   ....[2]....
        /*0724*/ 	.word	0x00000220


	//   ....[3]....
        /*0728*/ 	.word	0x00000450


	//   ....[4]....
        /*072c*/ 	.word	0x000005b0


	//   ....[5]....
        /*0730*/ 	.word	0x000006d0


	//   ....[6]....
        /*0734*/ 	.word	0x00000830


	//   ....[7]....
        /*0738*/ 	.word	0x0000ac60


	//   ....[8]....
        /*073c*/ 	.word	0x00015b50


	//   ....[9]....
        /*0740*/ 	.word	0x00015b90


	//   ....[10]....
        /*0744*/ 	.word	0x00015f60


	//   ....[11]....
        /*0748*/ 	.word	0x00015fd0


	//   ....[12]....
        /*074c*/ 	.word	0x0001aee0


	//   ....[13]....
        /*0750*/ 	.word	0x0001af10


	//   ....[14]....
        /*0754*/ 	.word	0x0001b280


	//   ....[15]....
        /*0758*/ 	.word	0x0001b320


	//   ....[16]....
        /*075c*/ 	.word	0x0001c630


	//   ....[17]....
        /*0760*/ 	.word	0x0001c6a0


	//   ....[18]....
        /*0764*/ 	.word	0x0001c6c0


	//   ....[19]....
        /*0768*/ 	.word	0x0001c6e0


	//   ....[20]....
        /*076c*/ 	.word	0x0001fa50


	//   ....[21]....
        /*0770*/ 	.word	0x0001fbf0


	//   ....[22]....
        /*0774*/ 	.word	0x0001fc20


	//   ....[23]....
        /*0778*/ 	.word	0x0001fc60


	//   ....[24]....
        /*077c*/ 	.word	0x0001fcc0


	//   ....[25]....
        /*0780*/ 	.word	0x0001fd20


	//   ....[26]....
        /*0784*/ 	.word	0x0001fd70


	//   ....[27]....
        /*0788*/ 	.word	0x0001ff30


	//   ....[28]....
        /*078c*/ 	.word	0x0001ff90


	//   ....[29]....
        /*0790*/ 	.word	0x0001ffd0


	//   ....[30]....
        /*0794*/ 	.word	0x00020010


	//   ....[31]....
        /*0798*/ 	.word	0x00020040


	//   ....[32]....
        /*079c*/ 	.word	0x00020070


	//   ....[33]....
        /*07a0*/ 	.word	0x00020110


	//   ....[34]....
        /*07a4*/ 	.word	0x00020140


	//   ....[35]....
        /*07a8*/ 	.word	0x000201d0


	//   ....[36]....
        /*07ac*/ 	.word	0x00025190


	//   ....[37]....
        /*07b0*/ 	.word	0x000251a0


	//   ....[38]....
        /*07b4*/ 	.word	0x000252c0


	//   ....[39]....
        /*07b8*/ 	.word	0x00025320


	//   ....[40]....
        /*07bc*/ 	.word	0x00025360


	//   ....[41]....
        /*07c0*/ 	.word	0x000253a0


	//   ....[42]....
        /*07c4*/ 	.word	0x000253d0


	//   ....[43]....
        /*07c8*/ 	.word	0x00025400


	//   ....[44]....
        /*07cc*/ 	.word	0x000255a0


	//   ....[45]....
        /*07d0*/ 	.word	0x00025600


	//   ....[46]....
        /*07d4*/ 	.word	0x00025640


	//   ....[47]....
        /*07d8*/ 	.word	0x00025680


	//   ....[48]....
        /*07dc*/ 	.word	0x000256b0


	//   ....[49]....
        /*07e0*/ 	.word	0x000256e0


	//   ....[50]....
        /*07e4*/ 	.word	0x000257a0


	//   ....[51]....
        /*07e8*/ 	.word	0x000257c0


	//   ....[52]....
        /*07ec*/ 	.word	0x00025830


	//   ....[53]....
        /*07f0*/ 	.word	0x00025c80


	//   ....[54]....
        /*07f4*/ 	.word	0x000260c0


	//   ....[55]....
        /*07f8*/ 	.word	0x00026160


	//   ....[56]....
        /*07fc*/ 	.word	0x00026200


	//   ....[57]....
        /*0800*/ 	.word	0x000262a0


	//   ....[58]....
        /*0804*/ 	.word	0x00026390


	//   ....[59]....
        /*0808*/ 	.word	0x00026430


	//   ....[60]....
        /*080c*/ 	.word	0x000264d0


	//   ....[61]....
        /*0810*/ 	.word	0x00026570


	//   ....[62]....
        /*0814*/ 	.word	0x000267d0


	//   ....[63]....
        /*0818*/ 	.word	0x00026ab0


	//   ....[64]....
        /*081c*/ 	.word	0x00026ed0


	//   ....[65]....
        /*0820*/ 	.word	0x00026f60


	//   ....[66]....
        /*0824*/ 	.word	0x00027000


	//   ....[67]....
        /*0828*/ 	.word	0x000270b0


	//   ....[68]....
        /*082c*/ 	.word	0x00027130


	//   ....[69]....
        /*0830*/ 	.word	0x000271b0


	//   ....[70]....
        /*0834*/ 	.word	0x00027230


	//   ....[71]....
        /*0838*/ 	.word	0x000272b0


	//   ....[72]....
        /*083c*/ 	.word	0x00027340


	//   ....[73]....
        /*0840*/ 	.word	0x000273f0


	//   ....[74]....
        /*0844*/ 	.word	0x00027470


	//   ....[75]....
        /*0848*/ 	.word	0x000274f0


	//   ....[76]....
        /*084c*/ 	.word	0x00027570


	//   ....[77]....
        /*0850*/ 	.word	0x000275f0


	//   ....[78]....
        /*0854*/ 	.word	0x00027660


	//   ....[79]....
        /*0858*/ 	.word	0x00027700


	//   ....[80]....
        /*085c*/ 	.word	0x00027790


	//   ....[81]....
        /*0860*/ 	.word	0x000278b0


	//----- nvinfo : EIATTR_REG_RECONFIG
	.align		4
.L_445:
        /*0864*/ 	.byte	0x01, 0x54
	.zero		2


	//----- nvinfo : EIATTR_SYSCALL_OFFSETS
	.align		4
        /*0868*/ 	.byte	0x04, 0x46
        /*086a*/ 	.short	(.L_447 - .L_446)


	//   ....[0]....
.L_446:
        /*086c*/ 	.word	0x00001a50


	//   ....[1]....
        /*0870*/ 	.word	0x00001ba0


	//   ....[2]....
        /*0874*/ 	.word	0x0000ae00


	//   ....[3]....
        /*0878*/ 	.word	0x0000b2b0


	//   ....[4]....
        /*087c*/ 	.word	0x00021d60


	//   ....[5]....
        /*0880*/ 	.word	0x00021ea0


	//   ....[6]....
        /*0884*/ 	.word	0x00021fa0


	//----- nvinfo : EIATTR_MBARRIER_INSTR_OFFSETS
	.align		4
.L_447:
        /*0888*/ 	.byte	0x04, 0x39
        /*088a*/ 	.short	(.L_449 - .L_448)


	//   ....[0]....
.L_448:
        /*088c*/ 	.word	0x00000300
        /*0890*/ 	.word	0x000000ff
        /*0894*/ 	.word	0x00038800
        /*0898*/ 	.short	0x0100
        /*089a*/ 	.byte	0x08
	.zero		1


	//   ....[1]....
        /*089c*/ 	.word	0x00000310
        /*08a0*/ 	.word	0x000000ff
        /*08a4*/ 	.word	0x00038820
        /*08a8*/ 	.short	0x0100
        /*08aa*/ 	.byte	0x08
	.zero		1


	//   ....[2]....
        /*08ac*/ 	.word	0x00000400
        /*08b0*/ 	.word	0x000000ff
        /*08b4*/ 	.word	0x00038830
        /*08b8*/ 	.short	0x0100
        /*08ba*/ 	.byte	0x08
	.zero		1


	//   ....[3]....
        /*08bc*/ 	.word	0x00000410
        /*08c0*/ 	.word	0x000000ff
        /*08c4*/ 	.word	0x00038840
        /*08c8*/ 	.short	0x0100
        /*08ca*/ 	.byte	0x08
	.zero		1


	//   ....[4]....
        /*08cc*/ 	.word	0x00000420
        /*08d0*/ 	.word	0x000000ff
        /*08d4*/ 	.word	0x00038838
        /*08d8*/ 	.short	0x0100
        /*08da*/ 	.byte	0x08
	.zero		1


	//   ....[5]....
        /*08dc*/ 	.word	0x00000430
        /*08e0*/ 	.word	0x000000ff
        /*08e4*/ 	.word	0x00038848
        /*08e8*/ 	.short	0x0100
        /*08ea*/ 	.byte	0x08
	.zero		1


	//   ....[6]....
        /*08ec*/ 	.word	0x00000560
        /*08f0*/ 	.word	0x000000ff
        /*08f4*/ 	.word	0x00038850
        /*08f8*/ 	.short	0x0100
        /*08fa*/ 	.byte	0x08
	.zero		1


	//   ....[7]....
        /*08fc*/ 	.word	0x00000570
        /*0900*/ 	.word	0x000000ff
        /*0904*/ 	.word	0x00038860
        /*0908*/ 	.short	0x0100
        /*090a*/ 	.byte	0x08
	.zero		1


	//   ....[8]....
        /*090c*/ 	.word	0x00000580
        /*0910*/ 	.word	0x000000ff
        /*0914*/ 	.word	0x00038858
        /*0918*/ 	.short	0x0100
        /*091a*/ 	.byte	0x08
	.zero		1


	//   ....[9]....
        /*091c*/ 	.word	0x00000590
        /*0920*/ 	.word	0x000000ff
        /*0924*/ 	.word	0x00038868
        /*0928*/ 	.short	0x0100
        /*092a*/ 	.byte	0x08
	.zero		1


	//   ....[10]....
        /*092c*/ 	.word	0x00000680
        /*0930*/ 	.word	0x000000ff
        /*0934*/ 	.word	0x00038870
        /*0938*/ 	.short	0x0100
        /*093a*/ 	.byte	0x06
	.zero		1


	//   ....[11]....
        /*093c*/ 	.word	0x00000690
        /*0940*/ 	.word	0x000000ff
        /*0944*/ 	.word	0x00038880
        /*0948*/ 	.short	0x0100
        /*094a*/ 	.byte	0x06
	.zero		1


	//   ....[12]....
        /*094c*/ 	.word	0x000006a0
        /*0950*/ 	.word	0x000000ff
        /*0954*/ 	.word	0x00038878
        /*0958*/ 	.short	0x0100
        /*095a*/ 	.byte	0x06
	.zero		1


	//   ....[13]....
        /*095c*/ 	.word	0x000006b0
        /*0960*/ 	.word	0x000000ff
        /*0964*/ 	.word	0x00038888
        /*0968*/ 	.short	0x0100
        /*096a*/ 	.byte	0x06
	.zero		1


	//   ....[14]....
        /*096c*/ 	.word	0x000007e0
        /*0970*/ 	.word	0x000000ff
        /*0974*/ 	.word	0x00038890
        /*0978*/ 	.short	0x0100
        /*097a*/ 	.byte	0x08
	.zero		1


	//   ....[15]....
        /*097c*/ 	.word	0x000007f0
        /*0980*/ 	.word	0x000000ff
        /*0984*/ 	.word	0x000388a0
        /*0988*/ 	.short	0x0100
        /*098a*/ 	.byte	0x08
	.zero		1


	//   ....[16]....
        /*098c*/ 	.word	0x00000800
        /*0990*/ 	.word	0x000000ff
        /*0994*/ 	.word	0x00038898
        /*0998*/ 	.short	0x0100
        /*099a*/ 	.byte	0x08
	.zero		1


	//   ....[17]....
        /*099c*/ 	.word	0x00000810
        /*09a0*/ 	.word	0x000000ff
        /*09a4*/ 	.word	0x000388a8
        /*09a8*/ 	.short	0x0100
        /*09aa*/ 	.byte	0x08
	.zero		1


	//   ....[18]....
        /*09ac*/ 	.word	0x00000940
        /*09b0*/ 	.word	0x000000ff
        /*09b4*/ 	.word	0x000388b0
        /*09b8*/ 	.short	0x0100
        /*09ba*/ 	.byte	0x08
	.zero		1


	//   ....[19]....
        /*09bc*/ 	.word	0x00000950
        /*09c0*/ 	.word	0x000000ff
        /*09c4*/ 	.word	0x000388c0
        /*09c8*/ 	.short	0x0100
        /*09ca*/ 	.byte	0x08
	.zero		1


	//   ....[20]....
        /*09cc*/ 	.word	0x00000960
        /*09d0*/ 	.word	0x000000ff
        /*09d4*/ 	.word	0x000388b8
        /*09d8*/ 	.short	0x0100
        /*09da*/ 	.byte	0x08
	.zero		1


	//   ....[21]....
        /*09dc*/ 	.word	0x00000970
        /*09e0*/ 	.word	0x000000ff
        /*09e4*/ 	.word	0x000388c8
        /*09e8*/ 	.short	0x0100
        /*09ea*/ 	.byte	0x08
	.zero		1


	//   ....[22]....
        /*09ec*/ 	.word	0x000036c0
        /*09f0*/ 	.word	0x00000000
        /*09f4*/ 	.word	0x00038890
        /*09f8*/ 	.short	0x010a
        /*09fa*/ 	.byte	0x3f
	.zero		1


	//   ....[23]....
        /*09fc*/ 	.word	0x00006af0
        /*0a00*/ 	.word	0x00000000
        /*0a04*/ 	.word	0x00038890
        /*0a08*/ 	.short	0x010a
        /*0a0a*/ 	.byte	0x3f
	.zero		1


	//   ....[24]....
        /*0a0c*/ 	.word	0x00009c50
        /*0a10*/ 	.word	0x00000000
        /*0a14*/ 	.word	0x00038890
        /*0a18*/ 	.short	0x010a
        /*0a1a*/ 	.byte	0x3f
	.zero		1


	//   ....[25]....
        /*0a1c*/ 	.word	0x0000a090
        /*0a20*/ 	.word	0x00000028
        /*0a24*/ 	.word	0x00000000
        /*0a28*/ 	.short	0x0101
        /*0a2a*/ 	.byte	0x3f
	.zero		1


	//   ....[26]....
        /*0a2c*/ 	.word	0x0000a0d0
        /*0a30*/ 	.word	0x00000000
        /*0a34*/ 	.word	0x000388b0
        /*0a38*/ 	.short	0x010a
        /*0a3a*/ 	.byte	0x3f
	.zero		1


	//   ....[27]....
        /*0a3c*/ 	.word	0x0000a700
        /*0a40*/ 	.word	0x00000000
        /*0a44*/ 	.word	0x00000000
        /*0a48*/ 	.short	0x0101
        /*0a4a*/ 	.byte	0x3f
	.zero		1


	//   ....[28]....
        /*0a4c*/ 	.word	0x0000ae90
        /*0a50*/ 	.word	0x00000010
        /*0a54*/ 	.word	0x00038800
        /*0a58*/ 	.short	0x010a
        /*0a5a*/ 	.byte	0x3f
	.zero		1


	//   ....[29]....
        /*0a5c*/ 	.word	0x0000aee0
        /*0a60*/ 	.word	0x00000010
        /*0a64*/ 	.word	0x00038800
        /*0a68*/ 	.short	0x010a
        /*0a6a*/ 	.byte	0x3f
	.zero		1


	//   ....[30]....
        /*0a6c*/ 	.word	0x0000b7f0
        /*0a70*/ 	.word	0x00000010
        /*0a74*/ 	.word	0x00038800
        /*0a78*/ 	.short	0x010a
        /*0a7a*/ 	.byte	0x3f
	.zero		1


	//   ....[31]....
        /*0a7c*/ 	.word	0x0000e8a0
        /*0a80*/ 	.word	0x00000010
        /*0a84*/ 	.word	0x00038800
        /*0a88*/ 	.short	0x010a
        /*0a8a*/ 	.byte	0x3f
	.zero		1


	//   ....[32]....
        /*0a8c*/ 	.word	0x00011a30
        /*0a90*/ 	.word	0x00000000
        /*0a94*/ 	.word	0x00038830
        /*0a98*/ 	.short	0x010a
        /*0a9a*/ 	.byte	0x3f
	.zero		1


	//   ....[33]....
        /*0a9c*/ 	.word	0x00011ad0
        /*0aa0*/ 	.word	0x00000000
        /*0aa4*/ 	.word	0x00038830
        /*0aa8*/ 	.short	0x010a
        /*0aaa*/ 	.byte	0x3f
	.zero		1


	//   ....[34]....
        /*0aac*/ 	.word	0x000158c0
        /*0ab0*/ 	.word	0x00000000
        /*0ab4*/ 	.word	0x00000000
        /*0ab8*/ 	.short	0x0101
        /*0aba*/ 	.byte	0x3f
	.zero		1


	//   ....[35]....
        /*0abc*/ 	.word	0x00016df0
        /*0ac0*/ 	.word	0x0000000b
        /*0ac4*/ 	.word	0x00038830
        /*0ac8*/ 	.short	0x010a
        /*0aca*/ 	.byte	0x3f
	.zero		1


	//   ....[36]....
        /*0acc*/ 	.word	0x00016e70
        /*0ad0*/ 	.word	0x0000000b
        /*0ad4*/ 	.word	0x00038830
        /*0ad8*/ 	.short	0x010a
        /*0ada*/ 	.byte	0x3f
	.zero		1


	//   ....[37]....
        /*0adc*/ 	.word	0x0001a590
        /*0ae0*/ 	.word	0x00000009
        /*0ae4*/ 	.word	0x00038850
        /*0ae8*/ 	.short	0x010a
        /*0aea*/ 	.byte	0x3f
	.zero		1


	//   ....[38]....
        /*0aec*/ 	.word	0x0001a5e0
        /*0af0*/ 	.word	0x00000009
        /*0af4*/ 	.word	0x00038850
        /*0af8*/ 	.short	0x010a
        /*0afa*/ 	.byte	0x3f
	.zero		1


	//   ....[39]....
        /*0afc*/ 	.word	0x0001b550
        /*0b00*/ 	.word	0x000000a4
        /*0b04*/ 	.word	0x00000000
        /*0b08*/ 	.short	0x0101
        /*0b0a*/ 	.byte	0x3f
	.zero		1


	//   ....[40]....
        /*0b0c*/ 	.word	0x0001b670
        /*0b10*/ 	.word	0x00000009
        /*0b14*/ 	.word	0x00000000
        /*0b18*/ 	.short	0x0101
        /*0b1a*/ 	.byte	0x3f
	.zero		1


	//   ....[41]....
        /*0b1c*/ 	.word	0x0001c310
        /*0b20*/ 	.word	0x00000000
        /*0b24*/ 	.word	0x00038850
        /*0b28*/ 	.short	0x010a
        /*0b2a*/ 	.byte	0x3f
	.zero		1


	//   ....[42]....
        /*0b2c*/ 	.word	0x0001c3b0
        /*0b30*/ 	.word	0x00000000
        /*0b34*/ 	.word	0x00038850
        /*0b38*/ 	.short	0x010a
        /*0b3a*/ 	.byte	0x3f
	.zero		1


	//   ....[43]....
        /*0b3c*/ 	.word	0x0001c8c0
        /*0b40*/ 	.word	0x0000000b
        /*0b44*/ 	.word	0x00000000
        /*0b48*/ 	.short	0x0101
        /*0b4a*/ 	.byte	0x3f
	.zero		1


	//   ....[44]....
        /*0b4c*/ 	.word	0x0001e7e0
        /*0b50*/ 	.word	0x00000000
        /*0b54*/ 	.word	0x00000000
        /*0b58*/ 	.short	0x0101
        /*0b5a*/ 	.byte	0x3f
	.zero		1


	//   ....[45]....
        /*0b5c*/ 	.word	0x00020d20
        /*0b60*/ 	.word	0x00000009
        /*0b64*/ 	.word	0x00038820
        /*0b68*/ 	.short	0x010a
        /*0b6a*/ 	.byte	0x3f
	.zero		1


	//   ....[46]....
        /*0b6c*/ 	.word	0x00020db0
        /*0b70*/ 	.word	0x00000005
        /*0b74*/ 	.word	0x000388a0
        /*0b78*/ 	.short	0x010a
        /*0b7a*/ 	.byte	0x3f
	.zero		1


	//   ....[47]....
        /*0b7c*/ 	.word	0x00021080
        /*0b80*/ 	.word	0x00000005
        /*0b84*/ 	.word	0x000388c0
        /*0b88*/ 	.short	0x010a
        /*0b8a*/ 	.byte	0x3f
	.zero		1


	//   ....[48]....
        /*0b8c*/ 	.word	0x00021470
        /*0b90*/ 	.word	0x00000006
        /*0b94*/ 	.word	0x000388a0
        /*0b98*/ 	.short	0x010a
        /*0b9a*/ 	.byte	0x3f
	.zero		1


	//   ....[49]....
        /*0b9c*/ 	.word	0x00021720
        /*0ba0*/ 	.word	0x00000006
        /*0ba4*/ 	.word	0x000388c0
        /*0ba8*/ 	.short	0x010a
        /*0baa*/ 	.byte	0x3f
	.zero		1


	//   ....[50]....
        /*0bac*/ 	.word	0x000227f0
        /*0bb0*/ 	.word	0x00000006
        /*0bb4*/ 	.word	0x00038840
        /*0bb8*/ 	.short	0x010a
        /*0bba*/ 	.byte	0x3f
	.zero		1


	//   ....[51]....
        /*0bbc*/ 	.word	0x00022e70
        /*0bc0*/ 	.word	0x00000007
        /*0bc4*/ 	.word	0x00038820
        /*0bc8*/ 	.short	0x010a
        /*0bca*/ 	.byte	0x3f
	.zero		1


	//   ....[52]....
        /*0bcc*/ 	.word	0x000231d0
        /*0bd0*/ 	.word	0x00000008
        /*0bd4*/ 	.word	0x00038840
        /*0bd8*/ 	.short	0x010a
        /*0bda*/ 	.byte	0x3f
	.zero		1


	//   ....[53]....
        /*0bdc*/ 	.word	0x00023510
        /*0be0*/ 	.word	0x00000008
        /*0be4*/ 	.word	0x00038860
        /*0be8*/ 	.short	0x010a
        /*0bea*/ 	.byte	0x3f
	.zero		1


	//   ....[54]....
        /*0bec*/ 	.word	0x00023b90
        /*0bf0*/ 	.word	0x00000002
        /*0bf4*/ 	.word	0x00038840
        /*0bf8*/ 	.short	0x010a
        /*0bfa*/ 	.byte	0x3f
	.zero		1


	//   ....[55]....
        /*0bfc*/ 	.word	0x00023ed0
        /*0c00*/ 	.word	0x00000002
        /*0c04*/ 	.word	0x00038860
        /*0c08*/ 	.short	0x010a
        /*0c0a*/ 	.byte	0x3f
	.zero		1


	//   ....[56]....
        /*0c0c*/ 	.word	0x000244b0
        /*0c10*/ 	.word	0x00000002
        /*0c14*/ 	.word	0x00038840
        /*0c18*/ 	.short	0x010a
        /*0c1a*/ 	.byte	0x3f
	.zero		1


	//   ....[57]....
        /*0c1c*/ 	.word	0x000247e0
        /*0c20*/ 	.word	0x00000002
        /*0c24*/ 	.word	0x00038860
        /*0c28*/ 	.short	0x010a
        /*0c2a*/ 	.byte	0x3f
	.zero		1


	//   ....[58]....
        /*0c2c*/ 	.word	0x00024d60
        /*0c30*/ 	.word	0x00000003
        /*0c34*/ 	.word	0x00038860
        /*0c38*/ 	.short	0x010a
        /*0c3a*/ 	.byte	0x3f
	.zero		1


	//   ....[59]....
        /*0c3c*/ 	.word	0x00025c00
        /*0c40*/ 	.word	0x00000000
        /*0c44*/ 	.word	0x00038820
        /*0c48*/ 	.short	0x010a
        /*0c4a*/ 	.byte	0x3f
	.zero		1


	//   ....[60]....
        /*0c4c*/ 	.word	0x00025db0
        /*0c50*/ 	.word	0x00000006
        /*0c54*/ 	.word	0x00000000
        /*0c58*/ 	.short	0x010a
        /*0c5a*/ 	.byte	0x3f
	.zero		1


	//   ....[61]....
        /*0c5c*/ 	.word	0x00025e20
        /*0c60*/ 	.word	0x00000007
        /*0c64*/ 	.word	0x00000000
        /*0c68*/ 	.short	0x010a
        /*0c6a*/ 	.byte	0x3f
	.zero		1


	//   ....[62]....
        /*0c6c*/ 	.word	0x00025e90
        /*0c70*/ 	.word	0x00000004
        /*0c74*/ 	.word	0x00000000
        /*0c78*/ 	.short	0x010a
        /*0c7a*/ 	.byte	0x3f
	.zero		1


	//   ....[63]....
        /*0c7c*/ 	.word	0x00025ec0
        /*0c80*/ 	.word	0x00000003
        /*0c84*/ 	.word	0x00000000
        /*0c88*/ 	.short	0x010a
        /*0c8a*/ 	.byte	0x3f
	.zero		1


	//   ....[64]....
        /*0c8c*/ 	.word	0x00025f20
        /*0c90*/ 	.word	0x00000000
        /*0c94*/ 	.word	0x00038890
        /*0c98*/ 	.short	0x010a
        /*0c9a*/ 	.byte	0x3f
	.zero		1


	//   ....[65]....
        /*0c9c*/ 	.word	0x00025f70
        /*0ca0*/ 	.word	0x00000000
        /*0ca4*/ 	.word	0x00038890
        /*0ca8*/ 	.short	0x010a
        /*0caa*/ 	.byte	0x3f
	.zero		1


	//   ....[66]....
        /*0cac*/ 	.word	0x00025fc0
        /*0cb0*/ 	.word	0x00000000
        /*0cb4*/ 	.word	0x00038890
        /*0cb8*/ 	.short	0x010a
        /*0cba*/ 	.byte	0x3f
	.zero		1


	//   ....[67]....
        /*0cbc*/ 	.word	0x00026010
        /*0cc0*/ 	.word	0x00000000
        /*0cc4*/ 	.word	0x000388b0
        /*0cc8*/ 	.short	0x010a
        /*0cca*/ 	.byte	0x3f
	.zero		1


	//   ....[68]....
        /*0ccc*/ 	.word	0x000262e0
        /*0cd0*/ 	.word	0x00000010
        /*0cd4*/ 	.word	0x00038800
        /*0cd8*/ 	.short	0x010a
        /*0cda*/ 	.byte	0x3f
	.zero		1


	//   ....[69]....
        /*0cdc*/ 	.word	0x000265b0
        /*0ce0*/ 	.word	0x00000010
        /*0ce4*/ 	.word	0x00038800
        /*0ce8*/ 	.short	0x010a
        /*0cea*/ 	.byte	0x3f
	.zero		1


	//   ....[70]....
        /*0cec*/ 	.word	0x00026600
        /*0cf0*/ 	.word	0x00000000
        /*0cf4*/ 	.word	0x00038830
        /*0cf8*/ 	.short	0x010a
        /*0cfa*/ 	.byte	0x3f
	.zero		1


	//   ....[71]....
        /*0cfc*/ 	.word	0x00026650
        /*0d00*/ 	.word	0x0000000b
        /*0d04*/ 	.word	0x00038830
        /*0d08*/ 	.short	0x010a
        /*0d0a*/ 	.byte	0x3f
	.zero		1


	//   ....[72]....
        /*0d0c*/ 	.word	0x000266a0
        /*0d10*/ 	.word	0x00000009
        /*0d14*/ 	.word	0x00038850
        /*0d18*/ 	.short	0x010a
        /*0d1a*/ 	.byte	0x3f
	.zero		1


	//   ....[73]....
        /*0d1c*/ 	.word	0x000266f0
        /*0d20*/ 	.word	0x00000000
        /*0d24*/ 	.word	0x00038850
        /*0d28*/ 	.short	0x010a
        /*0d2a*/ 	.byte	0x3f
	.zero		1


	//   ....[74]....
        /*0d2c*/ 	.word	0x00026890
        /*0d30*/ 	.word	0x00000009
        /*0d34*/ 	.word	0x00038820
        /*0d38*/ 	.short	0x010a
        /*0d3a*/ 	.byte	0x3f
	.zero		1


	//   ....[75]....
        /*0d3c*/ 	.word	0x000268e0
        /*0d40*/ 	.word	0x00000005
        /*0d44*/ 	.word	0x000388a0
        /*0d48*/ 	.short	0x010a
        /*0d4a*/ 	.byte	0x3f
	.zero		1


	//   ....[76]....
        /*0d4c*/ 	.word	0x00026930
        /*0d50*/ 	.word	0x00000005
        /*0d54*/ 	.word	0x000388c0
        /*0d58*/ 	.short	0x010a
        /*0d5a*/ 	.byte	0x3f
	.zero		1


	//   ....[77]....
        /*0d5c*/ 	.word	0x00026980
        /*0d60*/ 	.word	0x00000006
        /*0d64*/ 	.word	0x000388a0
        /*0d68*/ 	.short	0x010a
        /*0d6a*/ 	.byte	0x3f
	.zero		1


	//   ....[78]....
        /*0d6c*/ 	.word	0x000269d0
        /*0d70*/ 	.word	0x00000006
        /*0d74*/ 	.word	0x000388c0
        /*0d78*/ 	.short	0x010a
        /*0d7a*/ 	.byte	0x3f
	.zero		1


	//   ....[79]....
        /*0d7c*/ 	.word	0x00026b70
        /*0d80*/ 	.word	0x00000006
        /*0d84*/ 	.word	0x00038840
        /*0d88*/ 	.short	0x010a
        /*0d8a*/ 	.byte	0x3f
	.zero		1


	//   ....[80]....
        /*0d8c*/ 	.word	0x00026bf0
        /*0d90*/ 	.word	0x00000006
        /*0d94*/ 	.word	0x00038820
        /*0d98*/ 	.short	0x010a
        /*0d9a*/ 	.byte	0x3f
	.zero		1


	//   ....[81]....
        /*0d9c*/ 	.word	0x00026c40
        /*0da0*/ 	.word	0x00000008
        /*0da4*/ 	.word	0x00038840
        /*0da8*/ 	.short	0x010a
        /*0daa*/ 	.byte	0x3f
	.zero		1


	//   ....[82]....
        /*0dac*/ 	.word	0x00026c90
        /*0db0*/ 	.word	0x00000008
        /*0db4*/ 	.word	0x00038860
        /*0db8*/ 	.short	0x010a
        /*0dba*/ 	.byte	0x3f
	.zero		1


	//   ....[83]....
        /*0dbc*/ 	.word	0x00026ce0
        /*0dc0*/ 	.word	0x00000002
        /*0dc4*/ 	.word	0x00038840
        /*0dc8*/ 	.short	0x010a
        /*0dca*/ 	.byte	0x3f
	.zero		1


	//   ....[84]....
        /*0dcc*/ 	.word	0x00026d30
        /*0dd0*/ 	.word	0x00000002
        /*0dd4*/ 	.word	0x00038860
        /*0dd8*/ 	.short	0x010a
        /*0dda*/ 	.byte	0x3f
	.zero		1


	//   ....[85]....
        /*0ddc*/ 	.word	0x00026d80
        /*0de0*/ 	.word	0x00000002
        /*0de4*/ 	.word	0x00038840
        /*0de8*/ 	.short	0x010a
        /*0dea*/ 	.byte	0x3f
	.zero		1


	//   ....[86]....
        /*0dec*/ 	.word	0x00026dd0
        /*0df0*/ 	.word	0x00000002
        /*0df4*/ 	.word	0x00038860
        /*0df8*/ 	.short	0x010a
        /*0dfa*/ 	.byte	0x3f
	.zero		1


	//   ....[87]....
        /*0dfc*/ 	.word	0x00026e20
        /*0e00*/ 	.word	0x00000003
        /*0e04*/ 	.word	0x00038860
        /*0e08*/ 	.short	0x010a
        /*0e0a*/ 	.byte	0x3f
	.zero		1


	//   ....[88]....
        /*0e0c*/ 	.word	0x000277d0
        /*0e10*/ 	.word	0x00000000
        /*0e14*/ 	.word	0x00038820
        /*0e18*/ 	.short	0x010a
        /*0e1a*/ 	.byte	0x3f
	.zero		1


	//   ....[89]....
        /*0e1c*/ 	.word	0x00027970
        /*0e20*/ 	.word	0x00000006
        /*0e24*/ 	.word	0x00000000
        /*0e28*/ 	.short	0x010a
        /*0e2a*/ 	.byte	0x3f
	.zero		1


	//   ....[90]....
        /*0e2c*/ 	.word	0x000279c0
        /*0e30*/ 	.word	0x00000007
        /*0e34*/ 	.word	0x00000000
        /*0e38*/ 	.short	0x010a
        /*0e3a*/ 	.byte	0x3f
	.zero		1


	//   ....[91]....
        /*0e3c*/ 	.word	0x00027a10
        /*0e40*/ 	.word	0x00000004
        /*0e44*/ 	.word	0x00000000
        /*0e48*/ 	.short	0x010a
        /*0e4a*/ 	.byte	0x3f
	.zero		1


	//----- nvinfo : EIATTR_NUM_MBARRIERS
	.align		4
.L_449:
        /*0e4c*/ 	.byte	0x03, 0x38
        /*0e4e*/ 	.short	0x0016


	//----- nvinfo : EIATTR_EXIT_INSTR_OFFSETS
	.align		4
        /*0e50*/ 	.byte	0x04, 0x1c
        /*0e52*/ 	.short	(.L_451 - .L_450)


	//   ....[0]....
.L_450:
        /*0e54*/ 	.word	0x00025f10


	//----- nvinfo : EIATTR_MAX_THREADS
	.align		4
.L_451:
        /*0e58*/ 	.byte	0x04, 0x05
        /*0e5a*/ 	.short	(.L_453 - .L_452)
.L_452:
        /*0e5c*/ 	.word	0x00000180
        /*0e60*/ 	.word	0x00000001
        /*0e64*/ 	.word	0x00000001


	//----- nvinfo : EIATTR_CRS_STACK_SIZE
	.align		4
.L_453:
        /*0e68*/ 	.byte	0x04, 0x1e
        /*0e6a*/ 	.short	(.L_455 - .L_454)
.L_454:
        /*0e6c*/ 	.word	0x00000000


	//----- nvinfo : EIATTR_CBANK_PARAM_SIZE
	.align		4
.L_455:
        /*0e70*/ 	.byte	0x03, 0x19
        /*0e72*/ 	.short	0x0a70


	//----- nvinfo : EIATTR_PARAM_CBANK
	.align		4
        /*0e74*/ 	.byte	0x04, 0x0a
        /*0e76*/ 	.short	(.L_457 - .L_456)
	.align		4
.L_456:
        /*0e78*/ 	.word	index@(.nv.constant0._ZN7cutlass13device_kernelIN5flash11enable_sm90INS1_16FlashAttnFwdSm90INS1_25CollectiveMainloopFwdSm90ILi2EN4cute5tupleIJNS5_1CILi1EEES8_S8_EEENS6_IJNS7_ILi128EEENS7_ILi80EEENS7_ILi256EEEEEELi256ENS_6half_tEfNS_4arch4Sm90ELb0ELb0ELb1ELb1ELb0ELb1ELb0ELb1ELb1ELb0ELb0ELb0EEENS1_21CollectiveEpilogueFwdINS6_IJSA_SC_SB_EEES9_SE_SG_Li256ELb1ELb0ELb0ELb0EEENS1_36VarlenDynamicPersistentTileSchedulerILi128ELi80ELi256ELi32ELb0ELb0ELb1ELb0ELb1ELb1EEEEEEEEEvNT_6ParamsE)
        /*0e7c*/ 	.short	0x0210
        /*0e7e*/ 	.short	0x0a70


	//----- nvinfo : EIATTR_SW_WAR
	.align		4
.L_457:
        /*0e80*/ 	.byte	0x04, 0x36
        /*0e82*/ 	.short	(.L_459 - .L_458)
.L_458:
        /*0e84*/ 	.word	0x00000008
.L_459:


//--------------------- .nv.info._ZN7cutlass13device_kernelIN5flash11enable_sm90INS1_16FlashAttnFwdSm90INS1_25CollectiveMainloopFwdSm90ILi2EN4cute5tupleIJNS5_1CILi1EEES8_S8_EEENS6_IJNS7_ILi128EEENS7_ILi64EEENS7_ILi256EEEEEELi256ENS_6half_tEfNS_4arch4Sm90ELb0ELb1ELb1ELb0ELb0ELb0ELb0ELb1ELb1ELb0ELb0ELb0EEENS1_21CollectiveEpilogueFwdINS6_IJSA_SC_SB_EEES9_SE_SG_Li256ELb0ELb0ELb0ELb0EEENS1_30DynamicPersistentTileSchedulerILi256ELi32ELb0ELb0ELb1EEEEEEEEEvNT_6ParamsE --------------------------
	.section	.nv.info._ZN7cutlass13device_kernelIN5flash11enable_sm90INS1_16FlashAttnFwdSm90INS1_25CollectiveMainloopFwdSm90ILi2EN4cute5tupleIJNS5_1CILi1EEES8_S8_EEENS6_IJNS7_ILi128EEENS7_ILi64EEENS7_ILi256EEEEEELi256ENS_6half_tEfNS_4arch4Sm90ELb0ELb1ELb1ELb0ELb0ELb0ELb0ELb1ELb1ELb0ELb0ELb0EEENS1_21CollectiveEpilogueFwdINS6_IJSA_SC_SB_EEES9_SE_SG_Li256ELb0ELb0ELb0ELb0EEENS1_30DynamicPersistentTileSchedulerILi256ELi32ELb0ELb0ELb1EEEEEEEEEvNT_6ParamsE,"",@"SHT_CUDA_INFO"
	.sectionflags	@""
	.align	4


	//----- nvinfo : EIATTR_CUDA_API_VERSION
	.align		4
        /*0000*/ 	.byte	0x04, 0x37
        /*0002*/ 	.short	(.L_461 - .L_460)
.L_460:
        /*0004*/ 	.word	0x00000082


	//----- nvinfo : EIATTR_KPARAM_INFO
	.align		4
.L_461:
        /*0008*/ 	.byte	0x04, 0x17
        /*000a*/ 	.short	(.L_463 - .L_462)
.L_462:
        /*000c*/ 	.word	0x00000000
        /*0010*/ 	.short	0x0000
        /*0012*/ 	.short	0x0070
        /*0014*/ 	.byte	0x00, 0xf0, 0x01, 0x2e


	//----- nvinfo : EIATTR_SPARSE_MMA_MASK
	.align		4
.L_463:
        /*0018*/ 	.byte	0x03, 0x50
        /*001a*/ 	.short	0x0000


	//----- nvinfo : EIATTR_MAXREG_COUNT
	.align		4
        /*001c*/ 	.byte	0x03, 0x1b
        /*001e*/ 	.short	0x00a8


	//----- nvinfo : EIATTR_NUM_BARRIERS
	.align		4
        /*0020*/ 	.byte	0x02, 0x4c
        /*0022*/ 	.byte	0x09
	.zero		1


	//----- nvinfo : EIATTR_EXTERNS
	.align		4
        /*0024*/ 	.byte	0x04, 0x0f
        /*0026*/ 	.short	(.L_465 - .L_464)


	//   ....[0]....
	.align		4
.L_464:
        /*0028*/ 	.word	index@(__assertfail)


	//----- nvinfo : EIATTR_ANNOTATIONS
	.align		4
.L_465:
        /*002c*/ 	.byte	0x04, 0x55
        /*002e*/ 	.short	(.L_467 - .L_466)


	//   ....[0]....
.L_466:
        /*0030*/ 	.word	0x00000001
        /*0034*/ 	.byte	0x70, 0x09, 0x00, 0x00, 0x01, 0x00, 0x00, 0x00, 0x40, 0x0a, 0x00, 0x00, 0x01, 0x00, 0x00, 0x00
        /*0044*/ 	.byte	0x90, 0x25, 0x01, 0x00


	//----- nvinfo : EIATTR_MERCURY_ISA_VERSION
	.align		4
.L_467:
        /*0048*/ 	.byte	0x03, 0x5f
        /*004a*/ 	.short	0x0101


	//----- nvinfo : EIATTR_INT_WARP_WIDE_INSTR_OFFSETS
	.align		4
        /*004c*/ 	.byte	0x04, 0x31
        /*004e*/ 	.short	(.L_469 - .L_468)


	//   ....[0]....
.L_468:
        /*0050*/ 	.word	0x00000190


	//   ....[1]....
        /*0054*/ 	.word	0x000001c0


	//   ....[2]....
        /*0058*/ 	.word	0x000001d0


	//   ....[3]....
        /*005c*/ 	.word	0x0000f7e0


	//   ....[4]....
        /*0060*/ 	.word	0x0000f880


	//   ....[5]....
        /*0064*/ 	.word	0x0000fe30


	//   ....[6]....
        /*0068*/ 	.word	0x00011ef0


	//   ....[7]....
        /*006c*/ 	.word	0x00011f90


	//----- nvinfo : EIATTR_COOP_GROUP_MASK_REGIDS
	.align		4
.L_469:
        /*0070*/ 	.byte	0x04, 0x29
        /*0072*/ 	.short	(.L_471 - .L_470)


	//   ....[0]....
.L_470:
        /*0074*/ 	.word	0xffffffff


	//   ....[1]....
        /*0078*/ 	.word	0xffffffff


	//   ....[2]....
        /*007c*/ 	.word	0xffffffff


	//   ....[3]....
        /*0080*/ 	.word	0xffffffff


	//   ....[4]....
        /*0084*/ 	.word	0xffffffff


	//   ....[5]....
        /*0088*/ 	.word	0xffffffff


	//   ....[6]....
        /*008c*/ 	.word	0xffffffff


	//   ....[7]....
        /*0090*/ 	.word	0xffffffff


	//   ....[8]....
        /*0094*/ 	.word	0xffffffff


	//   ....[9]....
        /*0098*/ 	.word	0xffffffff


	//   ....[10]....
        /*009c*/ 	.word	0xffffffff


	//   ....[11]....
        /*00a0*/ 	.word	0xffffffff


	//   ....[12]....
        /*00a4*/ 	.word	0xffffffff


	//   ....[13]....
        /*00a8*/ 	.word	0xffffffff


	//   ....[14]....
        /*00ac*/ 	.word	0xffffffff


	//   ....[15]....
        /*00b0*/ 	.word	0xffffffff


	//   ....[16]....
        /*00b4*/ 	.word	0xffffffff


	//   ....[17]....
        /*00b8*/ 	.word	0xffffffff


	//   ....[18]....
        /*00bc*/ 	.word	0xffffffff


	//   ....[19]....
        /*00c0*/ 	.word	0xffffffff


	//   ....[20]....
        /*00c4*/ 	.word	0xffffffff


	//   ....[21]....
        /*00c8*/ 	.word	0xffffffff


	//   ....[22]....
        /*00cc*/ 	.word	0xffffffff


	//   ....[23]....
        /*00d0*/ 	.word	0xffffffff


	//   ....[24]....
        /*00d4*/ 	.word	0xffffffff


	//   ....[25]....
        /*00d8*/ 	.word	0xffffffff


	//   ....[26]....
        /*00dc*/ 	.word	0xffffffff


	//   ....[27]....
        /*00e0*/ 	.word	0xffffffff


	//   ....[28]....
        /*00e4*/ 	.word	0xffffffff


	//   ....[29]....
        /*00e8*/ 	.word	0xffffffff


	//   ....[30]....
        /*00ec*/ 	.word	0xffffffff


	//   ....[31]....
        /*00f0*/ 	.word	0xffffffff


	//   ....[32]....
        /*00f4*/ 	.word	0x0500000f


	//   ....[33]....
        /*00f8*/ 	.word	0x0500000f


	//----- nvinfo : EIATTR_COOP_GROUP_INSTR_OFFSETS
	.align		4
.L_471:
        /*00fc*/ 	.byte	0x04, 0x28
        /*00fe*/ 	.short	(.L_473 - .L_472)


	//   ....[0]....
.L_472:
        /*0100*/ 	.word	0x00000060


	//   ....[1]....
        /*0104*/ 	.word	0x000001a0


	//   ....[2]....
        /*0108*/ 	.word	0x000001f0


	//   ....[3]....
        /*010c*/ 	.word	0x000003e0


	//   ....[4]....
        /*0110*/ 	.word	0x00000540


	//   ....[5]....
        /*0114*/ 	.word	0x00000660


	//   ....[6]....
        /*0118*/ 	.word	0x000007c0


	//   ....[7]....
        /*011c*/ 	.word	0x00001970


	//   ....[8]....
        /*0120*/ 	.word	0x000035c0


	//   ....[9]....
        /*0124*/ 	.word	0x000036e0


	//   ....[10]....
        /*0128*/ 	.word	0x00003a50


	//   ....[11]....
        /*012c*/ 	.word	0x00003ae0


	//   ....[12]....
        /*0130*/ 	.word	0x000065a0


	//   ....[13]....
        /*0134*/ 	.word	0x000066a0


	//   ....[14]....
        /*0138*/ 	.word	0x00006a40


	//   ....[15]....
        /*013c*/ 	.word	0x00006ab0


	//   ....[16]....
        /*0140*/ 	.word	0x00008a00


	//   ....[17]....
        /*0144*/ 	.word	0x00008a80


	//   ....[18]....
        /*0148*/ 	.word	0x00008cc0


	//   ....[19]....
        /*014c*/ 	.word	0x00008d20


	//   ....[20]....
        /*0150*/ 	.word	0x0000b380


	//   ....[21]....
        /*0154*/ 	.word	0x0000b3c0


	//   ....[22]....
        /*0158*/ 	.word	0x0000b850


	//   ....[23]....
        /*015c*/ 	.word	0x0000b8c0


	//   ....[24]....
        /*0160*/ 	.word	0x0000c860


	//   ....[25]....
        /*0164*/ 	.word	0x0000c8a0


	//   ....[26]....
        /*0168*/ 	.word	0x0000c9e0


	//   ....[27]....
        /*016c*/ 	.word	0x0000ca00


	//   ....[28]....
        /*0170*/ 	.word	0x0000e210


	//   ....[29]....
        /*0174*/ 	.word	0x0000ef40


	//   ....[30]....
        /*0178*/ 	.word	0x00012360


	//   ....[31]....
        /*017c*/ 	.word	0x00012530


	//   ....[32]....
        /*0180*/ 	.word	0x00012b80


	//   ....[33]....
        /*0184*/ 	.word	0x00012f60


	//----- nvinfo : EIATTR_REG_RECONFIG
	.align		4
.L_473:
        /*0188*/ 	.byte	0x01, 0x54
	.zero		2


	//----- nvinfo : EIATTR_SYSCALL_OFFSETS
	.align		4
        /*018c*/ 	.byte	0x04, 0x46
        /*018e*/ 	.short	(.L_475 - .L_474)


	//   ....[0]....
.L_474:
        /*0190*/ 	.word	0x00001b20


	//   ....[1]....
        /*0194*/ 	.word	0x0000fa10


	//   ....[2]....
        /*0198*/ 	.word	0x0000fb50


	//   ....[3]....
        /*019c*/ 	.word	0x0000fc40


	//----- nvinfo : EIATTR_MBARRIER_INSTR_OFFSETS
	.align		4
.L_475:
        /*01a0*/ 	.byte	0x04, 0x39
        /*01a2*/ 	.short	(.L_477 - .L_476)


	//   ....[0]....
.L_476:
        /*01a4*/ 	.word	0x00000290
        /*01a8*/ 	.word	0x000000ff
        /*01ac*/ 	.word	0x00030800
        /*01b0*/ 	.short	0x0100
        /*01b2*/ 	.byte	0x06
	.zero		1


	//   ....[1]....
        /*01b4*/ 	.word	0x000002a0
        /*01b8*/ 	.word	0x000000ff
        /*01bc*/ 	.word	0x00030820
        /*01c0*/ 	.short	0x0100
        /*01c2*/ 	.byte	0x06
	.zero		1


	//   ....[2]....
        /*01c4*/ 	.word	0x00000390
        /*01c8*/ 	.word	0x000000ff
        /*01cc*/ 	.word	0x00030830
        /*01d0*/ 	.short	0x0100
        /*01d2*/ 	.byte	0x08
	.zero		1


	//   ....[3]....
        /*01d4*/ 	.word	0x000003a0
        /*01d8*/ 	.word	0x000000ff
        /*01dc*/ 	.word	0x00030840
        /*01e0*/ 	.short	0x0100
        /*01e2*/ 	.byte	0x08
	.zero		1


	//   ....[4]....
        /*01e4*/ 	.word	0x000003b0
        /*01e8*/ 	.word	0x000000ff
        /*01ec*/ 	.word	0x00030838
        /*01f0*/ 	.short	0x0100
        /*01f2*/ 	.byte	0x08
	.zero		1


	//   ....[5]....
        /*01f4*/ 	.word	0x000003c0
        /*01f8*/ 	.word	0x000000ff
        /*01fc*/ 	.word	0x00030848
        /*0200*/ 	.short	0x0100
        /*0202*/ 	.byte	0x08
	.zero		1


	//   ....[6]....
        /*0204*/ 	.word	0x000004f0
        /*0208*/ 	.word	0x000000ff
        /*020c*/ 	.word	0x00030850
        /*0210*/ 	.short	0x0100
        /*0212*/ 	.byte	0x08
	.zero		1


	//   ....[7]....
        /*0214*/ 	.word	0x00000500
        /*0218*/ 	.word	0x000000ff
        /*021c*/ 	.word	0x00030860
        /*0220*/ 	.short	0x0100
        /*0222*/ 	.byte	0x08
	.zero		1


	//   ....[8]....
        /*0224*/ 	.word	0x00000510
        /*0228*/ 	.word	0x000000ff
        /*022c*/ 	.word	0x00030858
        /*0230*/ 	.short	0x0100
        /*0232*/ 	.byte	0x08
	.zero		1


	//   ....[9]....
        /*0234*/ 	.word	0x00000520
        /*0238*/ 	.word	0x000000ff
        /*023c*/ 	.word	0x00030868
        /*0240*/ 	.short	0x0100
        /*0242*/ 	.byte	0x08
	.zero		1


	//   ....[10]....
        /*0244*/ 	.word	0x00000610
        /*0248*/ 	.word	0x000000ff
        /*024c*/ 	.word	0x00030870
        /*0250*/ 	.short	0x0100
        /*0252*/ 	.byte	0x06
	.zero		1


	//   ....[11]....
        /*0254*/ 	.word	0x00000620
        /*0258*/ 	.word	0x000000ff
        /*025c*/ 	.word	0x00030880
        /*0260*/ 	.short	0x0100
        /*0262*/ 	.byte	0x06
	.zero		1


	//   ....[12]....
        /*0264*/ 	.word	0x00000630
        /*0268*/ 	.word	0x000000ff
        /*026c*/ 	.word	0x00030878
        /*0270*/ 	.short	0x0100
        /*0272*/ 	.byte	0x06
	.zero		1


	//   ....[13]....
        /*0274*/ 	.word	0x00000640
        /*0278*/ 	.word	0x000000ff
        /*027c*/ 	.word	0x00030888
        /*0280*/ 	.short	0x0100
        /*0282*/ 	.byte	0x06
	.zero		1


	//   ....[14]....
        /*0284*/ 	.word	0x00000770
        /*0288*/ 	.word	0x000000ff
        /*028c*/ 	.word	0x00030890
        /*0290*/ 	.short	0x0100
        /*0292*/ 	.byte	0x08
	.zero		1


	//   ....[15]....
        /*0294*/ 	.word	0x00000780
        /*0298*/ 	.word	0x000000ff
        /*029c*/ 	.word	0x000308a0
        /*02a0*/ 	.short	0x0100
        /*02a2*/ 	.byte	0x08
	.zero		1


	//   ....[16]....
        /*02a4*/ 	.word	0x00000790
        /*02a8*/ 	.word	0x000000ff
        /*02ac*/ 	.word	0x00030898
        /*02b0*/ 	.short	0x0100
        /*02b2*/ 	.byte	0x08
	.zero		1


	//   ....[17]....
        /*02b4*/ 	.word	0x000007a0
        /*02b8*/ 	.word	0x000000ff
        /*02bc*/ 	.word	0x000308a8
        /*02c0*/ 	.short	0x0100
        /*02c2*/ 	.byte	0x08
	.zero		1


	//   ....[18]....
        /*02c4*/ 	.word	0x000008d0
        /*02c8*/ 	.word	0x000000ff
        /*02cc*/ 	.word	0x000308b0
        /*02d0*/ 	.short	0x0100
        /*02d2*/ 	.byte	0x08
	.zero		1


	//   ....[19]....
        /*02d4*/ 	.word	0x000008e0
        /*02d8*/ 	.word	0x000000ff
        /*02dc*/ 	.word	0x000308c0
        /*02e0*/ 	.short	0x0100
        /*02e2*/ 	.byte	0x08
	.zero		1


	//   ....[20]....
        /*02e4*/ 	.word	0x000008f0
        /*02e8*/ 	.word	0x000000ff
        /*02ec*/ 	.word	0x000308b8
        /*02f0*/ 	.short	0x0100
        /*02f2*/ 	.byte	0x08
	.zero		1


	//   ....[21]....
        /*02f4*/ 	.word	0x00000900
        /*02f8*/ 	.word	0x000000ff
        /*02fc*/ 	.word	0x000308c8
        /*0300*/ 	.short	0x0100
        /*0302*/ 	.byte	0x08
	.zero		1


	//   ....[22]....
        /*0304*/ 	.word	0x00001bc0
        /*0308*/ 	.word	0x000000ff
        /*030c*/ 	.word	0x00030800
        /*0310*/ 	.short	0x010a
        /*0312*/ 	.byte	0x26
	.zero		1


	//   ....[23]....
        /*0314*/ 	.word	0x00001c40
        /*0318*/ 	.word	0x00000003
        /*031c*/ 	.word	0x00030830
        /*0320*/ 	.short	0x010a
        /*0322*/ 	.byte	0x3f
	.zero		1


	//   ....[24]....
        /*0324*/ 	.word	0x00001ca0
        /*0328*/ 	.word	0x00000003
        /*032c*/ 	.word	0x00030830
        /*0330*/ 	.short	0x010a
        /*0332*/ 	.byte	0x3f
	.zero		1


	//   ....[25]....
        /*0334*/ 	.word	0x00002850
        /*0338*/ 	.word	0x00000002
        /*033c*/ 	.word	0x00000000
        /*0340*/ 	.short	0x0101
        /*0342*/ 	.byte	0x3f
	.zero		1


	//   ....[26]....
        /*0344*/ 	.word	0x00004760
        /*0348*/ 	.word	0x000000ff
        /*034c*/ 	.word	0x00030830
        /*0350*/ 	.short	0x010a
        /*0352*/ 	.byte	0x27
	.zero		1


	//   ....[27]....
        /*0354*/ 	.word	0x000047a0
        /*0358*/ 	.word	0x000000ff
        /*035c*/ 	.word	0x00030830
        /*0360*/ 	.short	0x010a
        /*0362*/ 	.byte	0x27
	.zero		1


	//   ....[28]....
        /*0364*/ 	.word	0x00005600
        /*0368*/ 	.word	0x000000ff
        /*036c*/ 	.word	0x00030850
        /*0370*/ 	.short	0x010a
        /*0372*/ 	.byte	0x0a
	.zero		1


	//   ....[29]....
        /*0374*/ 	.word	0x00005640
        /*0378*/ 	.word	0x000000ff
        /*037c*/ 	.word	0x00030850
        /*0380*/ 	.short	0x010a
        /*0382*/ 	.byte	0x0a
	.zero		1


	//   ....[30]....
        /*0384*/ 	.word	0x00005c10
        /*0388*/ 	.word	0x00000098
        /*038c*/ 	.word	0x00000000
        /*0390*/ 	.short	0x0101
        /*0392*/ 	.byte	0x3f
	.zero		1


	//   ....[31]....
        /*0394*/ 	.word	0x00006da0
        /*0398*/ 	.word	0x0000009b
        /*039c*/ 	.word	0x00000000
        /*03a0*/ 	.short	0x0101
        /*03a2*/ 	.byte	0x3f
	.zero		1


	//   ....[32]....
        /*03a4*/ 	.word	0x000074a0
        /*03a8*/ 	.word	0x000000ff
        /*03ac*/ 	.word	0x00030830
        /*03b0*/ 	.short	0x010a
        /*03b2*/ 	.byte	0x06
	.zero		1


	//   ....[33]....
        /*03b4*/ 	.word	0x000074e0
        /*03b8*/ 	.word	0x000000ff
        /*03bc*/ 	.word	0x00030830
        /*03c0*/ 	.short	0x010a
        /*03c2*/ 	.byte	0x06
	.zero		1


	//   ....[34]....
        /*03c4*/ 	.word	0x00008340
        /*03c8*/ 	.word	0x000000ff
        /*03cc*/ 	.word	0x00030850
        /*03d0*/ 	.short	0x010a
        /*03d2*/ 	.byte	0x0e
	.zero		1


	//   ....[35]....
        /*03d4*/ 	.word	0x00008380
        /*03d8*/ 	.word	0x000000ff
        /*03dc*/ 	.word	0x00030850
        /*03e0*/ 	.short	0x010a
        /*03e2*/ 	.byte	0x0e
	.zero		1


	//   ....[36]....
        /*03e4*/ 	.word	0x00008fc0
        /*03e8*/ 	.word	0x00000099
        /*03ec*/ 	.word	0x00000000
        /*03f0*/ 	.short	0x0101
        /*03f2*/ 	.byte	0x3f
	.zero		1


	//   ....[37]....
        /*03f4*/ 	.word	0x00009090
        /*03f8*/ 	.word	0x0000009b
        /*03fc*/ 	.word	0x00000000
        /*0400*/ 	.short	0x0101
        /*0402*/ 	.byte	0x3f
	.zero		1


	//   ....[38]....
        /*0404*/ 	.word	0x00009580
        /*0408*/ 	.word	0x000000ff
        /*040c*/ 	.word	0x00030830
        /*0410*/ 	.short	0x010a
        /*0412*/ 	.byte	0x06
	.zero		1


	//   ....[39]....
        /*0414*/ 	.word	0x000095c0
        /*0418*/ 	.word	0x000000ff
        /*041c*/ 	.word	0x00030830
        /*0420*/ 	.short	0x010a
        /*0422*/ 	.byte	0x06
	.zero		1


	//   ....[40]....
        /*0424*/ 	.word	0x0000a420
        /*0428*/ 	.word	0x000000ff
        /*042c*/ 	.word	0x00030850
        /*0430*/ 	.short	0x010a
        /*0432*/ 	.byte	0x0a
	.zero		1


	//   ....[41]....
        /*0434*/ 	.word	0x0000a460
        /*0438*/ 	.word	0x000000ff
        /*043c*/ 	.word	0x00030850
        /*0440*/ 	.short	0x010a
        /*0442*/ 	.byte	0x0a
	.zero		1


	//   ....[42]....
        /*0444*/ 	.word	0x0000a9f0
        /*0448*/ 	.word	0x00000002
        /*044c*/ 	.word	0x00000000
        /*0450*/ 	.short	0x0101
        /*0452*/ 	.byte	0x3f
	.zero		1


	//   ....[43]....
        /*0454*/ 	.word	0x0000bc10
        /*0458*/ 	.word	0x0000009d
        /*045c*/ 	.word	0x00000000
        /*0460*/ 	.short	0x0101
        /*0462*/ 	.byte	0x3f
	.zero		1


	//   ....[44]....
        /*0464*/ 	.word	0x0000c7d0
        /*0468*/ 	.word	0x000000ff
        /*046c*/ 	.word	0x00030850
        /*0470*/ 	.short	0x010a
        /*0472*/ 	.byte	0x05
	.zero		1


	//   ....[45]....
        /*0474*/ 	.word	0x0000c810
        /*0478*/ 	.word	0x000000ff
        /*047c*/ 	.word	0x00030850
        /*0480*/ 	.short	0x010a
        /*0482*/ 	.byte	0x05
	.zero		1


	//   ....[46]....
        /*0484*/ 	.word	0x0000cd80
        /*0488*/ 	.word	0x00000007
        /*048c*/ 	.word	0x00000000
        /*0490*/ 	.short	0x0101
        /*0492*/ 	.byte	0x3f
	.zero		1


	//   ....[47]....
        /*0494*/ 	.word	0x0000e450
        /*0498*/ 	.word	0x000000ff
        /*049c*/ 	.word	0x00000000
        /*04a0*/ 	.short	0x0101
        /*04a2*/ 	.byte	0x05
	.zero		1


	//   ....[48]....
        /*04a4*/ 	.word	0x00010130
        /*04a8*/ 	.word	0x00000008
        /*04ac*/ 	.word	0x00030840
        /*04b0*/ 	.short	0x010a
        /*04b2*/ 	.byte	0x3f
	.zero		1


	//   ....[49]....
        /*04b4*/ 	.word	0x00010670
        /*04b8*/ 	.word	0x000000ff
        /*04bc*/ 	.word	0x00030820
        /*04c0*/ 	.short	0x010a
        /*04c2*/ 	.byte	0x28
	.zero		1


	//   ....[50]....
        /*04c4*/ 	.word	0x00010960
        /*04c8*/ 	.word	0x00000003
        /*04cc*/ 	.word	0x00030840
        /*04d0*/ 	.short	0x010a
        /*04d2*/ 	.byte	0x3f
	.zero		1


	//   ....[51]....
        /*04d4*/ 	.word	0x00010c10
        /*04d8*/ 	.word	0x00000002
        /*04dc*/ 	.word	0x00000060
        /*04e0*/ 	.short	0x010a
        /*04e2*/ 	.byte	0x3f
	.zero		1


	//   ....[52]....
        /*04e4*/ 	.word	0x00011190
        /*04e8*/ 	.word	0x00000003
        /*04ec*/ 	.word	0x00030840
        /*04f0*/ 	.short	0x010a
        /*04f2*/ 	.byte	0x3f
	.zero		1


	//   ....[53]....
        /*04f4*/ 	.word	0x00011440
        /*04f8*/ 	.word	0x00000002
        /*04fc*/ 	.word	0x00000060
        /*0500*/ 	.short	0x010a
        /*0502*/ 	.byte	0x3f
	.zero		1


	//   ....[54]....
        /*0504*/ 	.word	0x000118e0
        /*0508*/ 	.word	0x00000002
        /*050c*/ 	.word	0x00030840
        /*0510*/ 	.short	0x010a
        /*0512*/ 	.byte	0x3f
	.zero		1


	//   ....[55]....
        /*0514*/ 	.word	0x00011bc0
        /*0518*/ 	.word	0x00000002
        /*051c*/ 	.word	0x00000060
        /*0520*/ 	.short	0x010a
        /*0522*/ 	.byte	0x3f
	.zero		1


	//   ....[56]....
        /*0524*/ 	.word	0x00012030
        /*0528*/ 	.word	0x00000003
        /*052c*/ 	.word	0x00030860
        /*0530*/ 	.short	0x010a
        /*0532*/ 	.byte	0x3f
	.zero		1


	//   ....[57]....
        /*0534*/ 	.word	0x000124e0
        /*0538*/ 	.word	0x00000007
        /*053c*/ 	.word	0x00030820
        /*0540*/ 	.short	0x010a
        /*0542*/ 	.byte	0x3f
	.zero		1


	//   ....[58]....
        /*0544*/ 	.word	0x00012650
        /*0548*/ 	.word	0x00000005
        /*054c*/ 	.word	0x00000000
        /*0550*/ 	.short	0x010a
        /*0552*/ 	.byte	0x3f
	.zero		1


	//   ....[59]....
        /*0554*/ 	.word	0x000126c0
        /*0558*/ 	.word	0x00000003
        /*055c*/ 	.word	0x00000000
        /*0560*/ 	.short	0x010a
        /*0562*/ 	.byte	0x3f
	.zero		1


	//   ....[60]....
        /*0564*/ 	.word	0x00012720
        /*0568*/ 	.word	0x00000005
        /*056c*/ 	.word	0x00000000
        /*0570*/ 	.short	0x010a
        /*0572*/ 	.byte	0x3f
	.zero		1


	//   ....[61]....
        /*0574*/ 	.word	0x00012750
        /*0578*/ 	.word	0x00000003
        /*057c*/ 	.word	0x00000000
        /*0580*/ 	.short	0x010a
        /*0582*/ 	.byte	0x3f
	.zero		1


	//   ....[62]....
        /*0584*/ 	.word	0x000127c0
        /*0588*/ 	.word	0x00000003
        /*058c*/ 	.word	0x00030800
        /*0590*/ 	.short	0x010a
        /*0592*/ 	.byte	0x3f
	.zero		1


	//   ....[63]....
        /*0594*/ 	.word	0x00012810
        /*0598*/ 	.word	0x00000003
        /*059c*/ 	.word	0x00030830
        /*05a0*/ 	.short	0x010a
        /*05a2*/ 	.byte	0x3f
	.zero		1


	//   ....[64]....
        /*05a4*/ 	.word	0x00012870
        /*05a8*/ 	.word	0x00000099
        /*05ac*/ 	.word	0x00030830
        /*05b0*/ 	.short	0x010a
        /*05b2*/ 	.byte	0x3f
	.zero		1


	//   ....[65]....
        /*05b4*/ 	.word	0x000128d0
        /*05b8*/ 	.word	0x000000d7
        /*05bc*/ 	.word	0x00030850
        /*05c0*/ 	.short	0x010a
        /*05c2*/ 	.byte	0x3f
	.zero		1


	//   ....[66]....
        /*05c4*/ 	.word	0x00012930
        /*05c8*/ 	.word	0x00000004
        /*05cc*/ 	.word	0x00030830
        /*05d0*/ 	.short	0x010a
        /*05d2*/ 	.byte	0x3f
	.zero		1


	//   ....[67]....
        /*05d4*/ 	.word	0x00012990
        /*05d8*/ 	.word	0x00000003
        /*05dc*/ 	.word	0x00030850
        /*05e0*/ 	.short	0x010a
        /*05e2*/ 	.byte	0x3f
	.zero		1


	//   ....[68]....
        /*05e4*/ 	.word	0x000129f0
        /*05e8*/ 	.word	0x00000004
        /*05ec*/ 	.word	0x00030830
        /*05f0*/ 	.short	0x010a
        /*05f2*/ 	.byte	0x3f
	.zero		1


	//   ....[69]....
        /*05f4*/ 	.word	0x00012a50
        /*05f8*/ 	.word	0x00000003
        /*05fc*/ 	.word	0x00030850
        /*0600*/ 	.short	0x010a
        /*0602*/ 	.byte	0x3f
	.zero		1


	//   ....[70]....
        /*0604*/ 	.word	0x00012ab0
        /*0608*/ 	.word	0x00000005
        /*060c*/ 	.word	0x00030850
        /*0610*/ 	.short	0x010a
        /*0612*/ 	.byte	0x3f
	.zero		1


	//   ....[71]....
        /*0614*/ 	.word	0x00012c30
        /*0618*/ 	.word	0x00000008
        /*061c*/ 	.word	0x00030840
        /*0620*/ 	.short	0x010a
        /*0622*/ 	.byte	0x3f
	.zero		1


	//   ....[72]....
        /*0624*/ 	.word	0x00012c90
        /*0628*/ 	.word	0x00000008
        /*062c*/ 	.word	0x00030820
        /*0630*/ 	.short	0x010a
        /*0632*/ 	.byte	0x3f
	.zero		1


	//   ....[73]....
        /*0634*/ 	.word	0x00012ce0
        /*0638*/ 	.word	0x00000003
        /*063c*/ 	.word	0x00030840
        /*0640*/ 	.short	0x010a
        /*0642*/ 	.byte	0x3f
	.zero		1


	//   ....[74]....
        /*0644*/ 	.word	0x00012d30
        /*0648*/ 	.word	0x00000002
        /*064c*/ 	.word	0x00000060
        /*0650*/ 	.short	0x010a
        /*0652*/ 	.byte	0x3f
	.zero		1


	//   ....[75]....
        /*0654*/ 	.word	0x00012d80
        /*0658*/ 	.word	0x00000003
        /*065c*/ 	.word	0x00030840
        /*0660*/ 	.short	0x010a
        /*0662*/ 	.byte	0x3f
	.zero		1


	//   ....[76]....
        /*0664*/ 	.word	0x00012dd0
        /*0668*/ 	.word	0x00000002
        /*066c*/ 	.word	0x00000060
        /*0670*/ 	.short	0x010a
        /*0672*/ 	.byte	0x3f
	.zero		1


	//   ....[77]....
        /*0674*/ 	.word	0x00012e20
        /*0678*/ 	.word	0x00000002
        /*067c*/ 	.word	0x00030840
        /*0680*/ 	.short	0x010a
        /*0682*/ 	.byte	0x3f
	.zero		1


	//   ....[78]....
        /*0684*/ 	.word	0x00012e70
        /*0688*/ 	.word	0x00000002
        /*068c*/ 	.word	0x00000060
        /*0690*/ 	.short	0x010a
        /*0692*/ 	.byte	0x3f
	.zero		1


	//   ....[79]....
        /*0694*/ 	.word	0x00012ec0
        /*0698*/ 	.word	0x00000003
        /*069c*/ 	.word	0x00030860
        /*06a0*/ 	.short	0x010a
        /*06a2*/ 	.byte	0x3f
	.zero		1


	//   ....[80]....
        /*06a4*/ 	.word	0x00012fa0
        /*06a8*/ 	.word	0x00000007
        /*06ac*/ 	.word	0x00030820
        /*06b0*/ 	.short	0x010a
        /*06b2*/ 	.byte	0x3f
	.zero		1


	//   ....[81]....
        /*06b4*/ 	.word	0x00012ff0
        /*06b8*/ 	.word	0x00000005
        /*06bc*/ 	.word	0x00000000
        /*06c0*/ 	.short	0x010a
        /*06c2*/ 	.byte	0x3f
	.zero		1


	//   ....[82]....
        /*06c4*/ 	.word	0x00013040
        /*06c8*/ 	.word	0x00000003
        /*06cc*/ 	.word	0x00000000
        /*06d0*/ 	.short	0x010a
        /*06d2*/ 	.byte	0x3f
	.zero		1


	//   ....[83]....
        /*06d4*/ 	.word	0x00013090
        /*06d8*/ 	.word	0x00000005
        /*06dc*/ 	.word	0x00000000
        /*06e0*/ 	.short	0x010a
        /*06e2*/ 	.byte	0x3f
	.zero		1


	//----- nvinfo : EIATTR_NUM_MBARRIERS
	.align		4
.L_477:
        /*06e4*/ 	.byte	0x03, 0x38
        /*06e6*/ 	.short	0x0016


	//----- nvinfo : EIATTR_EXIT_INSTR_OFFSETS
	.align		4
        /*06e8*/ 	.byte	0x04, 0x1c
        /*06ea*/ 	.short	(.L_479 - .L_478)


	//   ....[0]....
.L_478:
        /*06ec*/ 	.word	0x00000a30


	//   ....[1]....
        /*06f0*/ 	.word	0x0000ef00


	//   ....[2]....
        /*06f4*/ 	.word	0x0000ef60


	//   ....[3]....
        /*06f8*/ 	.word	0x00012550


	//   ....[4]....
        /*06fc*/ 	.word	0x000127a0


	//----- nvinfo : EIATTR_MAX_THREADS
	.align		4
.L_479:
        /*0700*/ 	.byte	0x04, 0x05
        /*0702*/ 	.short	(.L_481 - .L_480)
.L_480:
        /*0704*/ 	.word	0x00000180
        /*0708*/ 	.word	0x00000001
        /*070c*/ 	.word	0x00000001


	//----- nvinfo : EIATTR_CRS_STACK_SIZE
	.align		4
.L_481:
        /*0710*/ 	.byte	0x04, 0x1e
        /*0712*/ 	.short	(.L_483 - .L_482)
.L_482:
        /*0714*/ 	.word	0x00000000


	//----- nvinfo : EIATTR_CBANK_PARAM_SIZE
	.align		4
.L_483:
        /*0718*/ 	.byte	0x03, 0x19
        /*071a*/ 	.short	0x0bf0


	//----- nvinfo : EIATTR_PARAM_CBANK
	.align		4
        /*071c*/ 	.byte	0x04, 0x0a
        /*071e*/ 	.short	(.L_485 - .L_484)
	.align		4
.L_484:
        /*0720*/ 	.word	index@(.nv.constant0._ZN7cutlass13device_kernelIN5flash11enable_sm90INS1_16FlashAttnFwdSm90INS1_25CollectiveMainloopFwdSm90ILi2EN4cute5tupleIJNS5_1CILi1EEES8_S8_EEENS6_IJNS7_ILi128EEENS7_ILi64EEENS7_ILi256EEEEEELi256ENS_6half_tEfNS_4arch4Sm90ELb0ELb1ELb1ELb0ELb0ELb0ELb0ELb1ELb1ELb0ELb0ELb0EEENS1_21CollectiveEpilogueFwdINS6_IJSA_SC_SB_EEES9_SE_SG_Li256ELb0ELb0ELb0ELb0EEENS1_30DynamicPersistentTileSchedulerILi256ELi32ELb0ELb0ELb1EEEEEEEEEvNT_6ParamsE)
        /*0724*/ 	.short	0x0210
        /*0726*/ 	.short	0x0bf0


	//----- nvinfo : EIATTR_SW_WAR
	.align		4
.L_485:
        /*0728*/ 	.byte	0x04, 0x36
        /*072a*/ 	.short	(.L_487 - .L_486)
.L_486:
        /*072c*/ 	.word	0x00000008
.L_487:


//--------------------- .nv.info._ZN7cutlass13device_kernelIN5flash11enable_sm90INS1_16FlashAttnFwdSm90INS1_25CollectiveMainloopFwdSm90ILi2EN4cute5tupleIJNS5_1CILi1EEES8_S8_EEENS6_IJNS7_ILi128EEENS7_ILi64EEENS7_ILi256EEEEEELi256ENS_6half_tEfNS_4arch4Sm90ELb0ELb1ELb1ELb1ELb0ELb0ELb0ELb1ELb1ELb0ELb0ELb0EEENS1_21CollectiveEpilogueFwdINS6_IJSA_SC_SB_EEES9_SE_SG_Li256ELb1ELb0ELb0ELb0EEENS1_36VarlenDynamicPersistentTileSchedulerILi128ELi64ELi256ELi32ELb0ELb0ELb1ELb1ELb0ELb1EEEEEEEEEvNT_6ParamsE --------------------------
	.section	.nv.info._ZN7cutlass13device_kernelIN5flash11enable_sm90INS1_16FlashAttnFwdSm90INS1_25CollectiveMainloopFwdSm90ILi2EN4cute5tupleIJNS5_1CILi1EEES8_S8_EEENS6_IJNS7_ILi128EEENS7_ILi64EEENS7_ILi256EEEEEELi256ENS_6half_tEfNS_4arch4Sm90ELb0ELb1ELb1ELb1ELb0ELb0ELb0ELb1ELb1ELb0ELb0ELb0EEENS1_21CollectiveEpilogueFwdINS6_IJSA_SC_SB_EEES9_SE_SG_Li256ELb1ELb0ELb0ELb0EEENS1_36VarlenDynamicPersistentTileSchedulerILi128ELi64ELi256ELi32ELb0ELb0ELb1ELb1ELb0ELb1EEEEEEEEEvNT_6ParamsE,"",@"SHT_CUDA_INFO"
	.sectionflags	@""
	.align	4


	//----- nvinfo : EIATTR_CUDA_API_VERSION
	.align		4
        /*0000*/ 	.byte	0x04, 0x37
        /*0002*/ 	.short	(.L_489 - .L_488)
.L_488:
        /*0004*/ 	.word	0x00000082


	//----- nvinfo : EIATTR_KPARAM_INFO
	.align		4
.L_489:
        /*0008*/ 	.byte	0x04, 0x17
        /*000a*/ 	.short	(.L_491 - .L_490)
.L_490:
        /*000c*/ 	.word	0x00000000
        /*0010*/ 	.short	0x0000
        /*0012*/ 	.short	0x0070
        /*0014*/ 	.byte	0x00, 0xf0, 0x01, 0x28


	//----- nvinfo : EIATTR_SPARSE_MMA_MASK
	.align		4
.L_491:
        /*0018*/ 	.byte	0x03, 0x50
        /*001a*/ 	.short	0x0000


	//----- nvinfo : EIATTR_MAXREG_COUNT
	.align		4
        /*001c*/ 	.byte	0x03, 0x1b
        /*001e*/ 	.short	0x00a8


	//----- nvinfo : EIATTR_NUM_BARRIERS
	.align		4
        /*0020*/ 	.byte	0x02, 0x4c
        /*0022*/ 	.byte	0x09
	.zero		1


	//----- nvinfo : EIATTR_EXTERNS
	.align		4
        /*0024*/ 	.byte	0x04, 0x0f
        /*0026*/ 	.short	(.L_493 - .L_492)


	//   ....[0]....
	.align		4
.L_492:
        /*0028*/ 	.word	index@(__assertfail)


	//----- nvinfo : EIATTR_ANNOTATIONS
	.align		4
.L_493:
        /*002c*/ 	.byte	0x04, 0x55
        /*002e*/ 	.short	(.L_495 - .L_494)


	//   ....[0]....
.L_494:
        /* <DEDUP_REMOVED lines=32> */


	//----- nvinfo : EIATTR_MERCURY_ISA_VERSION
	.align		4
.L_495:
        /*0220*/ 	.byte	0x03, 0x5f
        /*0222*/ 	.short	0x0101


	//----- nvinfo : EIATTR_UNUSED_LOAD_BYTE_OFFSET
	.align		4
        /*0224*/ 	.byte	0x04, 0x44
        /*0226*/ 	.short	(.L_497 - .L_496)


	//   ....[0]....
.L_496:
        /*0228*/ 	.word	0x00000a40
        /*022c*/ 	.word	0x0000fff0


	//   ....[1]....
        /*0230*/ 	.word	0x0000d5f0
        /*0234*/ 	.word	0x0000fff0


	//----- nvinfo : EIATTR_INT_WARP_WIDE_INSTR_OFFSETS
	.align		4
.L_497:
        /*0238*/ 	.byte	0x04, 0x31
        /*023a*/ 	.short	(.L_499 - .L_498)


	//   ....[0]....
.L_498:
        /*023c*/ 	.word	0x00000160


	//   ....[1]....
        /*0240*/ 	.word	0x000001a0


	//   ....[2]....
        /*0244*/ 	.word	0x00000210


	//   ....[3]....
        /*0248*/ 	.word	0x000116f0


	//   ....[4]....
        /*024c*/ 	.word	0x00011790


	//   ....[5]....
        /*0250*/ 	.word	0x00011ca0


	//   ....[6]....
        /*0254*/ 	.word	0x00011d20


	//   ....[7]....
        /*0258*/ 	.word	0x00011e30


	//   ....[8]....
        /*025c*/ 	.word	0x00011f20


	//   ....[9]....
        /*0260*/ 	.word	0x00012010


	//   ....[10]....
        /*0264*/ 	.word	0x000146f0


	//   ....[11]....
        /*0268*/ 	.word	0x00014790


	//----- nvinfo : EIATTR_COOP_GROUP_MASK_REGIDS
	.align		4
.L_499:
        /*026c*/ 	.byte	0x04, 0x29
        /*026e*/ 	.short	(.L_501 - .L_500)


	//   ....[0]....
.L_500:
        /*0270*/ 	.word	0xffffffff


	//   ....[1]....
        /*0274*/ 	.word	0xffffffff


	//   ....[2]....
        /*0278*/ 	.word	0xffffffff


	//   ....[3]....
        /*027c*/ 	.word	0xffffffff


	//   ....[4]....
        /*0280*/ 	.word	0xffffffff


	//   ....[5]....
        /*0284*/ 	.word	0xffffffff


	//   ....[6]....
        /*0288*/ 	.word	0xffffffff


	//   ....[7]....
        /*028c*/ 	.word	0xffffffff


	//   ....[8]....
        /*0290*/ 	.word	0xffffffff


	//   ....[9]....
        /*0294*/ 	.word	0xffffffff


	//   ....[10]....
        /*0298*/ 	.word	0xffffffff


	//   ....[11]....
        /*029c*/ 	.word	0xffffffff


	//   ....[12]....
        /*02a0*/ 	.word	0xffffffff


	//   ....[13]....
        /*02a4*/ 	.word	0xffffffff


	//   ....[14]....
        /*02a8*/ 	.word	0xffffffff


	//   ....[15]....
        /*02ac*/ 	.word	0xffffffff


	//   ....[16]....
        /*02b0*/ 	.word	0xffffffff


	//   ....[17]....
        /*02b4*/ 	.word	0xffffffff


	//   ....[18]....
        /*02b8*/ 	.word	0xffffffff


	//   ....[19]....
        /*02bc*/ 	.word	0xffffffff


	//   ....[20]....
        /*02c0*/ 	.word	0xffffffff


	//   ....[21]....
        /*02c4*/ 	.word	0xffffffff


	//   ....[22]....
        /*02c8*/ 	.word	0xffffffff


	//   ....[23]....
        /*02cc*/ 	.word	0xffffffff


	//   ....[24]....
        /*02d0*/ 	.word	0xffffffff


	//   ....[25]....
        /*02d4*/ 	.word	0xffffffff


	//   ....[26]....
        /*02d8*/ 	.word	0xffffffff


	//   ....[27]....
        /*02dc*/ 	.word	0xffffffff


	//   ....[28]....
        /*02e0*/ 	.word	0xffffffff


	//   ....[29]....
        /*02e4*/ 	.word	0xffffffff


	//   ....[30]....
        /*02e8*/ 	.word	0xffffffff


	//   ....[31]....
        /*02ec*/ 	.word	0xffffffff


	//   ....[32]....
        /*02f0*/ 	.word	0xffffffff


	//   ....[33]....
        /*02f4*/ 	.word	0xffffffff


	//   ....[34]....
        /*02f8*/ 	.word	0xffffffff


	//   ....[35]....
        /*02fc*/ 	.word	0xffffffff


	//   ....[36]....
        /*0300*/ 	.word	0xffffffff


	//   ....[37]....
        /*0304*/ 	.word	0xffffffff


	//   ....[38]....
        /*0308*/ 	.word	0xffffffff


	//   ....[39]....
        /*030c*/ 	.word	0xffffffff


	//   ....[40]....
        /*0310*/ 	.word	0xffffffff


	//   ....[41]....
        /*0314*/ 	.word	0xffffffff


	//   ....[42]....
        /*0318*/ 	.word	0xffffffff


	//   ....[43]....
        /*031c*/ 	.word	0xffffffff


	//   ....[44]....
        /*0320*/ 	.word	0xffffffff


	//   ....[45]....
        /*0324*/ 	.word	0xffffffff


	//   ....[46]....
        /*0328*/ 	.word	0xffffffff


	//   ....[47]....
        /*032c*/ 	.word	0xffffffff


	//   ....[48]....
        /*0330*/ 	.word	0xffffffff


	//   ....[49]....
        /*0334*/ 	.word	0xffffffff


	//   ....[50]....
        /*0338*/ 	.word	0xffffffff


	//   ....[51]....
        /*033c*/ 	.word	0xffffffff


	//   ....[52]....
        /*0340*/ 	.word	0xffffffff


	//   ....[53]....
        /*0344*/ 	.word	0xffffffff


	//   ....[54]....
        /*0348*/ 	.word	0xffffffff


	//   ....[55]....
        /*034c*/ 	.word	0xffffffff


	//   ....[56]....
        /*0350*/ 	.word	0xffffffff


	//   ....[57]....
        /*0354*/ 	.word	0xffffffff


	//   ....[58]....
        /*0358*/ 	.word	0xffffffff


	//   ....[59]....
        /*035c*/ 	.word	0xffffffff


	//   ....[60]....
        /*0360*/ 	.word	0xffffffff


	//   ....[61]....
        /*0364*/ 	.word	0xffffffff


	//   ....[62]....
        /*0368*/ 	.word	0x0500000f


	//   ....[63]....
        /*036c*/ 	.word	0x0500000f


	//   ....[64]....
        /*0370*/ 	.word	0x0500000f


	//   ....[65]....
        /*0374*/ 	.word	0x0500000f


	//   ....[66]....
        /*0378*/ 	.word	0x0500000f


	//   ....[67]....
        /*037c*/ 	.word	0x0500000f


	//   ....[68]....
        /*0380*/ 	.word	0x0500000f


	//   ....[69]....
        /*0384*/ 	.word	0x0500000f


	//   ....[70]....
        /*0388*/ 	.word	0x0500000f


	//   ....[71]....
        /*038c*/ 	.word	0x0500000f


	//   ....[72]....
        /*0390*/ 	.word	0x0500000f


	//   ....[73]....
        /*0394*/ 	.word	0x0500000f


	//   ....[74]....
        /*0398*/ 	.word	0x0500000f


	//   ....[75]....
        /*039c*/ 	.word	0x0500000f


	//   ....[76]....
        /*03a0*/ 	.word	0x0500000f


	//   ....[77]....
        /*03a4*/ 	.word	0x0500000f


	//   ....[78]....
        /*03a8*/ 	.word	0x0500000f


	//   ....[79]....
        /*03ac*/ 	.word	0x0500000f


	//   ....[80]....
        /*03b0*/ 	.word	0x0500000f


	//----- nvinfo : EIATTR_COOP_GROUP_INSTR_OFFSETS
	.align		4
.L_501:
        /*03b4*/ 	.byte	0x04, 0x28
        /*03b6*/ 	.short	(.L_503 - .L_502)


	//   ....[0]....
.L_502:
        /*03b8*/ 	.word	0x00000060


	//   ....[1]....
        /*03bc*/ 	.word	0x00000170


	//   ....[2]....
        /*03c0*/ 	.word	0x000001c0


	//   ....[3]....
        /*03c4*/ 	.word	0x000003f0


	//   ....[4]....
        /*03c8*/ 	.word	0x00000550


	//   ....[5]....
        /*03cc*/ 	.word	0x00000670


	//   ....[6]....
        /*03d0*/ 	.word	0x000007d0


	//   ....[7]....
        /*03d4*/ 	.word	0x00001a30


	//   ....[8]....
        /*03d8*/ 	.word	0x00003620


	//   ....[9]....
        /*03dc*/ 	.word	0x00003730


	//   ....[10]....
        /*03e0*/ 	.word	0x00003ad0


	//   ....[11]....
        /*03e4*/ 	.word	0x00003b50


	//   ....[12]....
        /*03e8*/ 	.word	0x00006640


	//   ....[13]....
        /*03ec*/ 	.word	0x00006740


	//   ....[14]....
        /*03f0*/ 	.word	0x00006b00


	//   ....[15]....
        /*03f4*/ 	.word	0x00006b50


	//   ....[16]....
        /*03f8*/ 	.word	0x00008b10


	//   ....[17]....
        /*03fc*/ 	.word	0x00008c00


	//   ....[18]....
        /*0400*/ 	.word	0x00008e30


	//   ....[19]....
        /*0404*/ 	.word	0x00008eb0


	//   ....[20]....
        /*0408*/ 	.word	0x0000b4b0


	//   ....[21]....
        /*040c*/ 	.word	0x0000b5b0


	//   ....[22]....
        /*0410*/ 	.word	0x0000b950


	//   ....[23]....
        /*0414*/ 	.word	0x0000b9d0


	//   ....[24]....
        /*0418*/ 	.word	0x0000c980


	//   ....[25]....
        /*041c*/ 	.word	0x0000c9c0


	//   ....[26]....
        /*0420*/ 	.word	0x0000cb10


	//   ....[27]....
        /*0424*/ 	.word	0x0000cb20


	//   ....[28]....
        /*0428*/ 	.word	0x00010210


	//   ....[29]....
        /*042c*/ 	.word	0x000103a0


	//   ....[30]....
        /*0430*/ 	.word	0x000103d0


	//   ....[31]....
        /*0434*/ 	.word	0x00010410


	//   ....[32]....
        /*0438*/ 	.word	0x00010480


	//   ....[33]....
        /*043c*/ 	.word	0x000104e0


	//   ....[34]....
        /*0440*/ 	.word	0x00010520


	//   ....[35]....
        /*0444*/ 	.word	0x000106d0


	//   ....[36]....
        /*0448*/ 	.word	0x00010730


	//   ....[37]....
        /*044c*/ 	.word	0x00010770


	//   ....[38]....
        /*0450*/ 	.word	0x000107b0


	//   ....[39]....
        /*0454*/ 	.word	0x000107e0


	//   ....[40]....
        /*0458*/ 	.word	0x00010810


	//   ....[41]....
        /*045c*/ 	.word	0x000108b0


	//   ....[42]....
        /*0460*/ 	.word	0x00010910


	//   ....[43]....
        /*0464*/ 	.word	0x000109a0


	//   ....[44]....
        /*0468*/ 	.word	0x00014c40


	//   ....[45]....
        /*046c*/ 	.word	0x00014c50


	//   ....[46]....
        /*0470*/ 	.word	0x00014d70


	//   ....[47]....
        /*0474*/ 	.word	0x00014dd0


	//   ....[48]....
        /*0478*/ 	.word	0x00014e10


	//   ....[49]....
        /*047c*/ 	.word	0x00014e50


	//   ....[50]....
        /*0480*/ 	.word	0x00014e80


	//   ....[51]....
        /*0484*/ 	.word	0x00014eb0


	//   ....[52]....
        /*0488*/ 	.word	0x00015050


	//   ....[53]....
        /*048c*/ 	.word	0x000150b0


	//   ....[54]....
        /*0490*/ 	.word	0x000150f0


	//   ....[55]....
        /*0494*/ 	.word	0x00015130


	//   ....[56]....
        /*0498*/ 	.word	0x00015160


	//   ....[57]....
        /*049c*/ 	.word	0x00015190


	//   ....[58]....
        /*04a0*/ 	.word	0x00015250


	//   ....[59]....
        /*04a4*/ 	.word	0x00015270


	//   ....[60]....
        /*04a8*/ 	.word	0x000152e0


	//   ....[61]....
        /*04ac*/ 	.word	0x00015980


	//   ....[62]....
        /*04b0*/ 	.word	0x00016030


	//   ....[63]....
        /*04b4*/ 	.word	0x00016450


	//   ....[64]....
        /*04b8*/ 	.word	0x000164e0


	//   ....[65]....
        /*04bc*/ 	.word	0x00016580


	//   ....[66]....
        /*04c0*/ 	.word	0x00016630


	//   ....[67]....
        /*04c4*/ 	.word	0x000166b0


	//   ....[68]....
        /*04c8*/ 	.word	0x00016730


	//   ....[69]....
        /*04cc*/ 	.word	0x000167b0


	//   ....[70]....
        /*04d0*/ 	.word	0x00016830


	//   ....[71]....
        /*04d4*/ 	.word	0x000168c0


	//   ....[72]....
        /*04d8*/ 	.word	0x00016970


	//   ....[73]....
        /*04dc*/ 	.word	0x000169f0


	//   ....[74]....
        /*04e0*/ 	.word	0x00016a70


	//   ....[75]....
        /*04e4*/ 	.word	0x00016af0


	//   ....[76]....
        /*04e8*/ 	.word	0x00016b70


	//   ....[77]....
        /*04ec*/ 	.word	0x00016be0


	//   ....[78]....
        /*04f0*/ 	.word	0x00016c80


	//   ....[79]....
        /*04f4*/ 	.word	0x00016d10


	//   ....[80]....
        /*04f8*/ 	.word	0x00016e40


	//----- nvinfo : EIATTR_REG_RECONFIG
	.align		4
.L_503:
        /*04fc*/ 	.byte	0x01, 0x54
	.zero		2


	//----- nvinfo : EIATTR_SYSCALL_OFFSETS
	.align		4
        /*0500*/ 	.byte	0x04, 0x46
        /*0502*/ 	.short	(.L_505 - .L_504)


	//   ....[0]....
.L_504:
        /*0504*/ 	.word	0x00001c10


	//   ....[1]....
        /*0508*/ 	.word	0x00011920


	//   ....[2]....
        /*050c*/ 	.word	0x00011a60


	//   ....[3]....
        /*0510*/ 	.word	0x00011b60


	//----- nvinfo : EIATTR_MBARRIER_INSTR_OFFSETS
	.align		4
.L_505:
        /*0514*/ 	.byte	0x04, 0x39
        /*0516*/ 	.short	(.L_507 - .L_506)


	//   ....[0]....
.L_506:
        /*0518*/ 	.word	0x000002a0
        /*051c*/ 	.word	0x000000ff
        /*0520*/ 	.word	0x00030800
        /*0524*/ 	.short	0x0100
        /*0526*/ 	.byte	0x08
	.zero		1


	//   ....[1]....
        /*0528*/ 	.word	0x000002b0
        /*052c*/ 	.word	0x000000ff
        /*0530*/ 	.word	0x00030820
        /*0534*/ 	.short	0x0100
        /*0536*/ 	.byte	0x08
	.zero		1


	//   ....[2]....
        /*0538*/ 	.word	0x000003a0
        /*053c*/ 	.word	0x000000ff
        /*0540*/ 	.word	0x00030830
        /*0544*/ 	.short	0x0100
        /*0546*/ 	.byte	0x08
	.zero		1


	//   ....[3]....
        /*0548*/ 	.word	0x000003b0
        /*054c*/ 	.word	0x000000ff
        /*0550*/ 	.word	0x00030840
        /*0554*/ 	.short	0x0100
        /*0556*/ 	.byte	0x08
	.zero		1


	//   ....[4]....
        /*0558*/ 	.word	0x000003c0
        /*055c*/ 	.word	0x000000ff
        /*0560*/ 	.word	0x00030838
        /*0564*/ 	.short	0x0100
        /*0566*/ 	.byte	0x08
	.zero		1


	//   ....[5]....
        /*0568*/ 	.word	0x000003d0
        /*056c*/ 	.word	0x000000ff
        /*0570*/ 	.word	0x00030848
        /*0574*/ 	.short	0x0100
        /*0576*/ 	.byte	0x08
	.zero		1


	//   ....[6]....
        /*0578*/ 	.word	0x00000500
        /*057c*/ 	.word	0x000000ff
        /*0580*/ 	.word	0x00030850
        /*0584*/ 	.short	0x0100
        /*0586*/ 	.byte	0x08
	.zero		1


	//   ....[7]....
        /*0588*/ 	.word	0x00000510
        /*058c*/ 	.word	0x000000ff
        /*0590*/ 	.word	0x00030860
        /*0594*/ 	.short	0x0100
        /*0596*/ 	.byte	0x08
	.zero		1


	//   ....[8]....
        /*0598*/ 	.word	0x00000520
        /*059c*/ 	.word	0x000000ff
        /*05a0*/ 	.word	0x00030858
        /*05a4*/ 	.short	0x0100
        /*05a6*/ 	.byte	0x08
	.zero		1


	//   ....[9]....
        /*05a8*/ 	.word	0x00000530
        /*05ac*/ 	.word	0x000000ff
        /*05b0*/ 	.word	0x00030868
        /*05b4*/ 	.short	0x0100
        /*05b6*/ 	.byte	0x08
	.zero		1


	//   ....[10]....
        /*05b8*/ 	.word	0x00000620
        /*05bc*/ 	.word	0x000000ff
        /*05c0*/ 	.word	0x00030870
        /*05c4*/ 	.short	0x0100
        /*05c6*/ 	.byte	0x06
	.zero		1


	//   ....[11]....
        /*05c8*/ 	.word	0x00000630
        /*05cc*/ 	.word	0x000000ff
        /*05d0*/ 	.word	0x00030880
        /*05d4*/ 	.short	0x0100
        /*05d6*/ 	.byte	0x06
	.zero		1


	//   ....[12]....
        /*05d8*/ 	.word	0x00000640
        /*05dc*/ 	.word	0x000000ff
        /*05e0*/ 	.word	0x00030878
        /*05e4*/ 	.short	0x0100
        /*05e6*/ 	.byte	0x06
	.zero		1


	//   ....[13]....
        /*05e8*/ 	.word	0x00000650
        /*05ec*/ 	.word	0x000000ff
        /*05f0*/ 	.word	0x00030888
        /*05f4*/ 	.short	0x0100
        /*05f6*/ 	.byte	0x06
	.zero		1


	//   ....[14]....
        /*05f8*/ 	.word	0x00000780
        /*05fc*/ 	.word	0x000000ff
        /*0600*/ 	.word	0x00030890
        /*0604*/ 	.short	0x0100
        /*0606*/ 	.byte	0x08
	.zero		1


	//   ....[15]....
        /*0608*/ 	.word	0x00000790
        /*060c*/ 	.word	0x000000ff
        /*0610*/ 	.word	0x000308a0
        /*0614*/ 	.short	0x0100
        /*0616*/ 	.byte	0x08
	.zero		1


	//   ....[16]....
        /*0618*/ 	.word	0x000007a0
        /*061c*/ 	.word	0x000000ff
        /*0620*/ 	.word	0x00030898
        /*0624*/ 	.short	0x0100
        /*0626*/ 	.byte	0x08
	.zero		1


	//   ....[17]....
        /*0628*/ 	.word	0x000007b0
        /*062c*/ 	.word	0x000000ff
        /*0630*/ 	.word	0x000308a8
        /*0634*/ 	.short	0x0100
        /*0636*/ 	.byte	0x08
	.zero		1


	//   ....[18]....
        /*0638*/ 	.word	0x000008e0
        /*063c*/ 	.word	0x000000ff
        /*0640*/ 	.word	0x000308b0
        /*0644*/ 	.short	0x0100
        /*0646*/ 	.byte	0x08
	.zero		1


	//   ....[19]....
        /*0648*/ 	.word	0x000008f0
        /*064c*/ 	.word	0x000000ff
        /*0650*/ 	.word	0x000308c0
        /*0654*/ 	.short	0x0100
        /*0656*/ 	.byte	0x08
	.zero		1


	//   ....[20]....
        /*0658*/ 	.word	0x00000900
        /*065c*/ 	.word	0x000000ff
        /*0660*/ 	.word	0x000308b8
        /*0664*/ 	.short	0x0100
        /*0666*/ 	.byte	0x08
	.zero		1


	//   ....[21]....
        /*0668*/ 	.word	0x00000910
        /*066c*/ 	.word	0x000000ff
        /*0670*/ 	.word	0x000308c8
        /*0674*/ 	.short	0x0100
        /*0676*/ 	.byte	0x08
	.zero		1


	//   ....[22]....
        /*0678*/ 	.word	0x00001cb0
        /*067c*/ 	.word	0x000000ff
        /*0680*/ 	.word	0x00030800
        /*0684*/ 	.short	0x010a
        /*0686*/ 	.byte	0x27
	.zero		1


	//   ....[23]....
        /*0688*/ 	.word	0x00001d30
        /*068c*/ 	.word	0x00000005
        /*0690*/ 	.word	0x00030830
        /*0694*/ 	.short	0x010a
        /*0696*/ 	.byte	0x3f
	.zero		1


	//   ....[24]....
        /*0698*/ 	.word	0x00001d90
        /*069c*/ 	.word	0x00000005
        /*06a0*/ 	.word	0x00030830
        /*06a4*/ 	.short	0x010a
        /*06a6*/ 	.byte	0x3f
	.zero		1


	//   ....[25]....
        /*06a8*/ 	.word	0x000028f0
        /*06ac*/ 	.word	0x00000000
        /*06b0*/ 	.word	0x00000000
        /*06b4*/ 	.short	0x0101
        /*06b6*/ 	.byte	0x3f
	.zero		1


	//   ....[26]....
        /*06b8*/ 	.word	0x00004850
        /*06bc*/ 	.word	0x000000ff
        /*06c0*/ 	.word	0x00030830
        /*06c4*/ 	.short	0x010a
        /*06c6*/ 	.byte	0x06
	.zero		1


	//   ....[27]....
        /*06c8*/ 	.word	0x00004890
        /*06cc*/ 	.word	0x000000ff
        /*06d0*/ 	.word	0x00030830
        /*06d4*/ 	.short	0x010a
        /*06d6*/ 	.byte	0x06
	.zero		1


	//   ....[28]....
        /*06d8*/ 	.word	0x00005710
        /*06dc*/ 	.word	0x000000ff
        /*06e0*/ 	.word	0x00030850
        /*06e4*/ 	.short	0x010a
        /*06e6*/ 	.byte	0x0e
	.zero		1


	//   ....[29]....
        /*06e8*/ 	.word	0x00005750
        /*06ec*/ 	.word	0x000000ff
        /*06f0*/ 	.word	0x00030850
        /*06f4*/ 	.short	0x010a
        /*06f6*/ 	.byte	0x0e
	.zero		1


	//   ....[30]....
        /*06f8*/ 	.word	0x00005d30
        /*06fc*/ 	.word	0x00000098
        /*0700*/ 	.word	0x00000000
        /*0704*/ 	.short	0x0101
        /*0706*/ 	.byte	0x3f
	.zero		1


	//   ....[31]....
        /*0708*/ 	.word	0x00006f30
        /*070c*/ 	.word	0x0000009d
        /*0710*/ 	.word	0x00000000
        /*0714*/ 	.short	0x0101
        /*0716*/ 	.byte	0x3f
	.zero		1


	//   ....[32]....
        /*0718*/ 	.word	0x00007580
        /*071c*/ 	.word	0x000000ff
        /*0720*/ 	.word	0x00030830
        /*0724*/ 	.short	0x010a
        /*0726*/ 	.byte	0x06
	.zero		1


	//   ....[33]....
        /*0728*/ 	.word	0x000075c0
        /*072c*/ 	.word	0x000000ff
        /*0730*/ 	.word	0x00030830
        /*0734*/ 	.short	0x010a
        /*0736*/ 	.byte	0x06
	.zero		1


	//   ....[34]....
        /*0738*/ 	.word	0x00008440
        /*073c*/ 	.word	0x000000ff
        /*0740*/ 	.word	0x00030850
        /*0744*/ 	.short	0x010a
        /*0746*/ 	.byte	0x0e
	.zero		1


	//   ....[35]....
        /*0748*/ 	.word	0x00008480
        /*074c*/ 	.word	0x000000ff
        /*0750*/ 	.word	0x00030850
        /*0754*/ 	.short	0x010a
        /*0756*/ 	.byte	0x0e
	.zero		1


	//   ....[36]....
        /*0758*/ 	.word	0x000091d0
        /*075c*/ 	.word	0x00000099
        /*0760*/ 	.word	0x00000000
        /*0764*/ 	.short	0x0101
        /*0766*/ 	.byte	0x3f
	.zero		1


	//   ....[37]....
        /*0768*/ 	.word	0x00009260
        /*076c*/ 	.word	0x0000009b
        /*0770*/ 	.word	0x00000000
        /*0774*/ 	.short	0x0101
        /*0776*/ 	.byte	0x3f
	.zero		1


	//   ....[38]....
        /*0778*/ 	.word	0x000096c0
        /*077c*/ 	.word	0x000000ff
        /*0780*/ 	.word	0x00030830
        /*0784*/ 	.short	0x010a
        /*0786*/ 	.byte	0x06
	.zero		1


	//   ....[39]....
        /*0788*/ 	.word	0x00009700
        /*078c*/ 	.word	0x000000ff
        /*0790*/ 	.word	0x00030830
        /*0794*/ 	.short	0x010a
        /*0796*/ 	.byte	0x06
	.zero		1


	//   ....[40]....
        /*0798*/ 	.word	0x0000a580
        /*079c*/ 	.word	0x000000ff
        /*07a0*/ 	.word	0x00030850
        /*07a4*/ 	.short	0x010a
        /*07a6*/ 	.byte	0x0e
	.zero		1


	//   ....[41]....
        /*07a8*/ 	.word	0x0000a5c0
        /*07ac*/ 	.word	0x000000ff
        /*07b0*/ 	.word	0x00030850
        /*07b4*/ 	.short	0x010a
        /*07b6*/ 	.byte	0x0e
	.zero		1


	//   ....[42]....
        /*07b8*/ 	.word	0x0000ab10
        /*07bc*/ 	.word	0x00000004
        /*07c0*/ 	.word	0x00000000
        /*07c4*/ 	.short	0x0101
        /*07c6*/ 	.byte	0x3f
	.zero		1


	//   ....[43]....
        /*07c8*/ 	.word	0x0000bd40
        /*07cc*/ 	.word	0x0000009d
        /*07d0*/ 	.word	0x00000000
        /*07d4*/ 	.short	0x0101
        /*07d6*/ 	.byte	0x3f
	.zero		1


	//   ....[44]....
        /*07d8*/ 	.word	0x0000c8f0
        /*07dc*/ 	.word	0x000000ff
        /*07e0*/ 	.word	0x00030850
        /*07e4*/ 	.short	0x010a
        /*07e6*/ 	.byte	0x05
	.zero		1


	//   ....[45]....
        /*07e8*/ 	.word	0x0000c930
        /*07ec*/ 	.word	0x000000ff
        /*07f0*/ 	.word	0x00030850
        /*07f4*/ 	.short	0x010a
        /*07f6*/ 	.byte	0x05
	.zero		1


	//   ....[46]....
        /*07f8*/ 	.word	0x0000d1e0
        /*07fc*/ 	.word	0x00000010
        /*0800*/ 	.word	0x00000000
        /*0804*/ 	.short	0x0101
        /*0806*/ 	.byte	0x3f
	.zero		1


	//   ....[47]....
        /*0808*/ 	.word	0x0000ed70
        /*080c*/ 	.word	0x00000013
        /*0810*/ 	.word	0x00000000
        /*0814*/ 	.short	0x0101
        /*0816*/ 	.byte	0x3f
	.zero		1


	//   ....[48]....
        /*0818*/ 	.word	0x00012360
        /*081c*/ 	.word	0x00000009
        /*0820*/ 	.word	0x00030840
        /*0824*/ 	.short	0x010a
        /*0826*/ 	.byte	0x3f
	.zero		1


	//   ....[49]....
        /*0828*/ 	.word	0x000129d0
        /*082c*/ 	.word	0x0000000a
        /*0830*/ 	.word	0x00030820
        /*0834*/ 	.short	0x010a
        /*0836*/ 	.byte	0x3f
	.zero		1


	//   ....[50]....
        /*0838*/ 	.word	0x00012d20
        /*083c*/ 	.word	0x00000002
        /*0840*/ 	.word	0x00030840
        /*0844*/ 	.short	0x010a
        /*0846*/ 	.byte	0x3f
	.zero		1


	//   ....[51]....
        /*0848*/ 	.word	0x00013070
        /*084c*/ 	.word	0x00000003
        /*0850*/ 	.word	0x00000060
        /*0854*/ 	.short	0x010a
        /*0856*/ 	.byte	0x3f
	.zero		1


	//   ....[52]....
        /*0858*/ 	.word	0x00013710
        /*085c*/ 	.word	0x00000002
        /*0860*/ 	.word	0x00030840
        /*0864*/ 	.short	0x010a
        /*0866*/ 	.byte	0x3f
	.zero		1


	//   ....[53]....
        /*0868*/ 	.word	0x00013a60
        /*086c*/ 	.word	0x00000003
        /*0870*/ 	.word	0x00000060
        /*0874*/ 	.short	0x010a
        /*0876*/ 	.byte	0x3f
	.zero		1


	//   ....[54]....
        /*0878*/ 	.word	0x00013fe0
        /*087c*/ 	.word	0x00000002
        /*0880*/ 	.word	0x00030840
        /*0884*/ 	.short	0x010a
        /*0886*/ 	.byte	0x3f
	.zero		1


	//   ....[55]....
        /*0888*/ 	.word	0x00014330
        /*088c*/ 	.word	0x00000002
        /*0890*/ 	.word	0x00000060
        /*0894*/ 	.short	0x010a
        /*0896*/ 	.byte	0x3f
	.zero		1


	//   ....[56]....
        /*0898*/ 	.word	0x00014850
        /*089c*/ 	.word	0x00000003
        /*08a0*/ 	.word	0x00030860
        /*08a4*/ 	.short	0x010a
        /*08a6*/ 	.byte	0x3f
	.zero		1


	//   ....[57]....
        /*08a8*/ 	.word	0x00015900
        /*08ac*/ 	.word	0x00000000
        /*08b0*/ 	.word	0x00030820
        /*08b4*/ 	.short	0x010a
        /*08b6*/ 	.byte	0x3f
	.zero		1


	//   ....[58]....
        /*08b8*/ 	.word	0x00015ae0
        /*08bc*/ 	.word	0x00000006
        /*08c0*/ 	.word	0x00000000
        /*08c4*/ 	.short	0x010a
        /*08c6*/ 	.byte	0x3f
	.zero		1


	//   ....[59]....
        /*08c8*/ 	.word	0x00015b50
        /*08cc*/ 	.word	0x00000007
        /*08d0*/ 	.word	0x00000000
        /*08d4*/ 	.short	0x010a
        /*08d6*/ 	.byte	0x3f
	.zero		1


	//   ....[60]....
        /*08d8*/ 	.word	0x00015bc0
        /*08dc*/ 	.word	0x00000004
        /*08e0*/ 	.word	0x00000000
        /*08e4*/ 	.short	0x010a
        /*08e6*/ 	.byte	0x3f
	.zero		1


	//   ....[61]....
        /*08e8*/ 	.word	0x00015bf0
        /*08ec*/ 	.word	0x00000003
        /*08f0*/ 	.word	0x00000000
        /*08f4*/ 	.short	0x010a
        /*08f6*/ 	.byte	0x3f
	.zero		1


	//   ....[62]....
        /*08f8*/ 	.word	0x00015c60
        /*08fc*/ 	.word	0x00000003
        /*0900*/ 	.word	0x00030800
        /*0904*/ 	.short	0x010a
        /*0906*/ 	.byte	0x3f
	.zero		1


	//   ....[63]....
        /*0908*/ 	.word	0x00015cb0
        /*090c*/ 	.word	0x00000005
        /*0910*/ 	.word	0x00030830
        /*0914*/ 	.short	0x010a
        /*0916*/ 	.byte	0x3f
	.zero		1


	//   ....[64]....
        /*0918*/ 	.word	0x00015d10
        /*091c*/ 	.word	0x00000099
        /*0920*/ 	.word	0x00030830
        /*0924*/ 	.short	0x010a
        /*0926*/ 	.byte	0x3f
	.zero		1


	//   ....[65]....
        /*0928*/ 	.word	0x00015d70
        /*092c*/ 	.word	0x000000db
        /*0930*/ 	.word	0x00030850
        /*0934*/ 	.short	0x010a
        /*0936*/ 	.byte	0x3f
	.zero		1


	//   ....[66]....
        /*0938*/ 	.word	0x00015dd0
        /*093c*/ 	.word	0x00000005
        /*0940*/ 	.word	0x00030830
        /*0944*/ 	.short	0x010a
        /*0946*/ 	.byte	0x3f
	.zero		1


	//   ....[67]....
        /*0948*/ 	.word	0x00015e30
        /*094c*/ 	.word	0x00000005
        /*0950*/ 	.word	0x00030850
        /*0954*/ 	.short	0x010a
        /*0956*/ 	.byte	0x3f
	.zero		1


	//   ....[68]....
        /*0958*/ 	.word	0x00015e90
        /*095c*/ 	.word	0x00000005
        /*0960*/ 	.word	0x00030830
        /*0964*/ 	.short	0x010a
        /*0966*/ 	.byte	0x3f
	.zero		1


	//   ....[69]....
        /*0968*/ 	.word	0x00015ef0
        /*096c*/ 	.word	0x00000005
        /*0970*/ 	.word	0x00030850
        /*0974*/ 	.short	0x010a
        /*0976*/ 	.byte	0x3f
	.zero		1


	//   ....[70]....
        /*0978*/ 	.word	0x00015f50
        /*097c*/ 	.word	0x00000003
        /*0980*/ 	.word	0x00030850
        /*0984*/ 	.short	0x010a
        /*0986*/ 	.byte	0x3f
	.zero		1


	//   ....[71]....
        /*0988*/ 	.word	0x000160f0
        /*098c*/ 	.word	0x00000009
        /*0990*/ 	.word	0x00030840
        /*0994*/ 	.short	0x010a
        /*0996*/ 	.byte	0x3f
	.zero		1


	//   ....[72]....
        /*0998*/ 	.word	0x00016170
        /*099c*/ 	.word	0x00000008
        /*09a0*/ 	.word	0x00030820
        /*09a4*/ 	.short	0x010a
        /*09a6*/ 	.byte	0x3f
	.zero		1


	//   ....[73]....
        /*09a8*/ 	.word	0x000161c0
        /*09ac*/ 	.word	0x00000002
        /*09b0*/ 	.word	0x00030840
        /*09b4*/ 	.short	0x010a
        /*09b6*/ 	.byte	0x3f
	.zero		1


	//   ....[74]....
        /*09b8*/ 	.word	0x00016210
        /*09bc*/ 	.word	0x00000003
        /*09c0*/ 	.word	0x00000060
        /*09c4*/ 	.short	0x010a
        /*09c6*/ 	.byte	0x3f
	.zero		1


	//   ....[75]....
        /*09c8*/ 	.word	0x00016260
        /*09cc*/ 	.word	0x00000002
        /*09d0*/ 	.word	0x00030840
        /*09d4*/ 	.short	0x010a
        /*09d6*/ 	.byte	0x3f
	.zero		1


	//   ....[76]....
        /*09d8*/ 	.word	0x000162b0
        /*09dc*/ 	.word	0x00000003
        /*09e0*/ 	.word	0x00000060
        /*09e4*/ 	.short	0x010a
        /*09e6*/ 	.byte	0x3f
	.zero		1


	//   ....[77]....
        /*09e8*/ 	.word	0x00016300
        /*09ec*/ 	.word	0x00000002
        /*09f0*/ 	.word	0x00030840
        /*09f4*/ 	.short	0x010a
        /*09f6*/ 	.byte	0x3f
	.zero		1


	//   ....[78]....
        /*09f8*/ 	.word	0x00016350
        /*09fc*/ 	.word	0x00000002
        /*0a00*/ 	.word	0x00000060
        /*0a04*/ 	.short	0x010a
        /*0a06*/ 	.byte	0x3f
	.zero		1


	//   ....[79]....
        /*0a08*/ 	.word	0x000163a0
        /*0a0c*/ 	.word	0x00000003
        /*0a10*/ 	.word	0x00030860
        /*0a14*/ 	.short	0x010a
        /*0a16*/ 	.byte	0x3f
	.zero		1


	//   ....[80]....
        /*0a18*/ 	.word	0x00016d60
        /*0a1c*/ 	.word	0x00000000
        /*0a20*/ 	.word	0x00030820
        /*0a24*/ 	.short	0x010a
        /*0a26*/ 	.byte	0x3f
	.zero		1


	//   ....[81]....
        /*0a28*/ 	.word	0x00016f00
        /*0a2c*/ 	.word	0x00000006
        /*0a30*/ 	.word	0x00000000
        /*0a34*/ 	.short	0x010a
        /*0a36*/ 	.byte	0x3f
	.zero		1


	//   ....[82]....
        /*0a38*/ 	.word	0x00016f50
        /*0a3c*/ 	.word	0x00000007
        /*0a40*/ 	.word	0x00000000
        /*0a44*/ 	.short	0x010a
        /*0a46*/ 	.byte	0x3f
	.zero		1


	//   ....[83]....
        /*0a48*/ 	.word	0x00016fa0
        /*0a4c*/ 	.word	0x00000004
        /*0a50*/ 	.word	0x00000000
        /*0a54*/ 	.short	0x010a
        /*0a56*/ 	.byte	0x3f
	.zero		1


	//----- nvinfo : EIATTR_NUM_MBARRIERS
	.align		4
.L_507:
        /*0a58*/ 	.byte	0x03, 0x38
        /*0a5a*/ 	.short	0x0016


	//----- nvinfo : EIATTR_EXIT_INSTR_OFFSETS
	.align		4
        /*0a5c*/ 	.byte	0x04, 0x1c
        /*0a5e*/ 	.short	(.L_509 - .L_508)


	//   ....[0]....
.L_508:
        /*0a60*/ 	.word	0x00000a80


	//   ....[1]....
        /*0a64*/ 	.word	0x000101d0


	//   ....[2]....
        /*0a68*/ 	.word	0x00010230


	//   ....[3]....
        /*0a6c*/ 	.word	0x00015c40


	//----- nvinfo : EIATTR_MAX_THREADS
	.align		4
.L_509:
        /*0a70*/ 	.byte	0x04, 0x05
        /*0a72*/ 	.short	(.L_511 - .L_510)
.L_510:
        /*0a74*/ 	.word	0x00000180
        /*0a78*/ 	.word	0x00000001
        /*0a7c*/ 	.word	0x00000001


	//----- nvinfo : EIATTR_CRS_STACK_SIZE
	.align		4
.L_511:
        /*0a80*/ 	.byte	0x04, 0x1e
        /*0a82*/ 	.short	(.L_513 - .L_512)
.L_512:
        /*0a84*/ 	.word	0x00000000


	//----- nvinfo : EIATTR_CBANK_PARAM_SIZE
	.align		4
.L_513:
        /*0a88*/ 	.byte	0x03, 0x19
        /*0a8a*/ 	.short	0x0a70


	//----- nvinfo : EIATTR_PARAM_CBANK
	.align		4
        /*0a8c*/ 	.byte	0x04, 0x0a
        /*0a8e*/ 	.short	(.L_515 - .L_514)
	.align		4
.L_514:
        /*0a90*/ 	.word	index@(.nv.constant0._ZN7cutlass13device_kernelIN5flash11enable_sm90INS1_16FlashAttnFwdSm90INS1_25CollectiveMainloopFwdSm90ILi2EN4cute5tupleIJNS5_1CILi1EEES8_S8_EEENS6_IJNS7_ILi128EEENS7_ILi64EEENS7_ILi256EEEEEELi256ENS_6half_tEfNS_4arch4Sm90ELb0ELb1ELb1ELb1ELb0ELb0ELb0ELb1ELb1ELb0ELb0ELb0EEENS1_21CollectiveEpilogueFwdINS6_IJSA_SC_SB_EEES9_SE_SG_Li256ELb1ELb0ELb0ELb0EEENS1_36VarlenDynamicPersistentTileSchedulerILi128ELi64ELi256ELi32ELb0ELb0ELb1ELb1ELb0ELb1EEEEEEEEEvNT_6ParamsE)
        /*0a94*/ 	.short	0x0210
        /*0a96*/ 	.short	0x0a70


	//----- nvinfo : EIATTR_SW_WAR
	.align		4
.L_515:
        /*0a98*/ 	.byte	0x04, 0x36
        /*0a9a*/ 	.short	(.L_517 - .L_516)
.L_516:
        /*0a9c*/ 	.word	0x00000008
.L_517:


//--------------------- .nv.info._ZN7cutlass13device_kernelIN5flash11enable_sm90INS1_16FlashAttnFwdSm90INS1_25CollectiveMainloopFwdSm90ILi2EN4cute5tupleIJNS5_1CILi1EEES8_S8_EEENS6_IJNS7_ILi128EEENS7_ILi64EEENS7_ILi256EEEEEELi256ENS_6half_tEfNS_4arch4Sm90ELb0ELb1ELb1ELb1ELb0ELb1ELb0ELb1ELb1ELb0ELb0ELb0EEENS1_21CollectiveEpilogueFwdINS6_IJSA_SC_SB_EEES9_SE_SG_Li256ELb1ELb0ELb0ELb0EEENS1_36VarlenDynamicPersistentTileSchedulerILi128ELi64ELi256ELi32ELb0ELb0ELb1ELb1ELb0ELb1EEEEEEEEEvNT_6ParamsE --------------------------
	.section	.nv.info._ZN7cutlass13device_kernelIN5flash11enable_sm90INS1_16FlashAttnFwdSm90INS1_25CollectiveMainloopFwdSm90ILi2EN4cute5tupleIJNS5_1CILi1EEES8_S8_EEENS6_IJNS7_ILi128EEENS7_ILi64EEENS7_ILi256EEEEEELi256ENS_6half_tEfNS_4arch4Sm90ELb0ELb1ELb1ELb1ELb0ELb1ELb0ELb1ELb1ELb0ELb0ELb0EEENS1_21CollectiveEpilogueFwdINS6_IJSA_SC_SB_EEES9_SE_SG_Li256ELb1ELb0ELb0ELb0EEENS1_36VarlenDynamicPersistentTileSchedulerILi128ELi64ELi256ELi32ELb0ELb0ELb1ELb1ELb0ELb1EEEEEEEEEvNT_6ParamsE,"",@"SHT_CUDA_INFO"
	.sectionflags	@""
	.align	4


	//----- nvinfo : EIATTR_CUDA_API_VERSION
	.align		4
        /*0000*/ 	.byte	0x04, 0x37
        /*0002*/ 	.short	(.L_519 - .L_518)
.L_518:
        /*0004*/ 	.word	0x00000082


	//----- nvinfo : EIATTR_KPARAM_INFO
	.align		4
.L_519:
        /*0008*/ 	.byte	0x04, 0x17
        /*000a*/ 	.short	(.L_521 - .L_520)
.L_520:
        /*000c*/ 	.word	0x00000000
        /*0010*/ 	.short	0x0000
        /*0012*/ 	.short	0x0070
        /*0014*/ 	.byte	0x00, 0xf0, 0x01, 0x28


	//----- nvinfo : EIATTR_SPARSE_MMA_MASK
	.align		4
.L_521:
        /*0018*/ 	.byte	0x03, 0x50
        /*001a*/ 	.short	0x0000


	//----- nvinfo : EIATTR_MAXREG_COUNT
	.align		4
        /*001c*/ 	.byte	0x03, 0x1b
        /*001e*/ 	.short	0x00a8


	//----- nvinfo : EIATTR_NUM_BARRIERS
	.align		4
        /*0020*/ 	.byte	0x02, 0x4c
        /*0022*/ 	.byte	0x10
	.zero		1


	//----- nvinfo : EIATTR_EXTERNS
	.align		4
        /*0024*/ 	.byte	0x04, 0x0f
        /*0026*/ 	.short	(.L_523 - .L_522)


	//   ....[0]....
	.align		4
.L_522:
        /*0028*/ 	.word	index@(__assertfail)


	//----- nvinfo : EIATTR_ANNOTATIONS
	.align		4
.L_523:
        /*002c*/ 	.byte	0x04, 0x55
        /*002e*/ 	.short	(.L_525 - .L_524)


	//   ....[0]....
.L_524:
        /* <DEDUP_REMOVED lines=129> */


	//----- nvinfo : EIATTR_MERCURY_ISA_VERSION
	.align		4
.L_525:
        /*0830*/ 	.byte	0x03, 0x5f
        /*0832*/ 	.short	0x0101


	//----- nvinfo : EIATTR_UNUSED_LOAD_BYTE_OFFSET
	.align		4
        /*0834*/ 	.byte	0x04, 0x44
        /*0836*/ 	.short	(.L_527 - .L_526)


	//   ....[0]....
.L_526:
        /*0838*/ 	.word	0x00000ad0
        /*083c*/ 	.word	0x0000fff0


	//   ....[1]....
        /*0840*/ 	.word	0x0001ed20
        /*0844*/ 	.word	0x0000fff0


	//----- nvinfo : EIATTR_INT_WARP_WIDE_INSTR_OFFSETS
	.align		4
.L_527:
        /*0848*/ 	.byte	0x04, 0x31
        /*084a*/ 	.short	(.L_529 - .L_528)


	//   ....[0]....
.L_528:
        /*084c*/ 	.word	0x000001c0


	//   ....[1]....
        /*0850*/ 	.word	0x00000200


	//   ....[2]....
        /*0854*/ 	.word	0x00000270


	//   ....[3]....
        /*0858*/ 	.word	0x000240d0


	//   ....[4]....
        /*085c*/ 	.word	0x00024170


	//   ....[5]....
        /*0860*/ 	.word	0x000246e0


	//   ....[6]....
        /*0864*/ 	.word	0x00024710


	//   ....[7]....
        /*0868*/ 	.word	0x00024810


	//   ....[8]....
        /*086c*/ 	.word	0x00024900


	//   ....[9]....
        /*0870*/ 	.word	0x000249f0


	//   ....[10]....
        /*0874*/ 	.word	0x00027130


	//   ....[11]....
        /*0878*/ 	.word	0x000271d0


	//----- nvinfo : EIATTR_COOP_GROUP_MASK_REGIDS
	.align		4
.L_529:
        /*087c*/ 	.byte	0x04, 0x29
        /*087e*/ 	.short	(.L_531 - .L_530)


	//   ....[0]....
.L_530:
        /*0880*/ 	.word	0xffffffff


	//   ....[1]....
        /*0884*/ 	.word	0xffffffff


	//   ....[2]....
        /*0888*/ 	.word	0xffffffff


	//   ....[3]....
        /*088c*/ 	.word	0xffffffff


	//   ....[4]....
        /*0890*/ 	.word	0xffffffff


	//   ....[5]....
        /*0894*/ 	.word	0xffffffff


	//   ....[6]....
        /*0898*/ 	.word	0xffffffff


	//   ....[7]....
        /*089c*/ 	.word	0xffffffff


	//   ....[8]....
        /*08a0*/ 	.word	0xffffffff


	//   ....[9]....
        /*08a4*/ 	.word	0xffffffff


	//   ....[10]....
        /*08a8*/ 	.word	0xffffffff


	//   ....[11]....
        /*08ac*/ 	.word	0xffffffff


	//   ....[12]....
        /*08b0*/ 	.word	0xffffffff


	//   ....[13]....
        /*08b4*/ 	.word	0xffffffff


	//   ....[14]....
        /*08b8*/ 	.word	0xffffffff


	//   ....[15]....
        /*08bc*/ 	.word	0xffffffff


	//   ....[16]....
        /*08c0*/ 	.word	0xffffffff


	//   ....[17]....
        /*08c4*/ 	.word	0xffffffff


	//   ....[18]....
        /*08c8*/ 	.word	0xffffffff


	//   ....[19]....
        /*08cc*/ 	.word	0xffffffff


	//   ....[20]....
        /*08d0*/ 	.word	0xffffffff


	//   ....[21]....
        /*08d4*/ 	.word	0xffffffff


	//   ....[22]....
        /*08d8*/ 	.word	0xffffffff


	//   ....[23]....
        /*08dc*/ 	.word	0xffffffff


	//   ....[24]....
        /*08e0*/ 	.word	0xffffffff


	//   ....[25]....
        /*08e4*/ 	.word	0xffffffff


	//   ....[26]....
        /*08e8*/ 	.word	0xffffffff


	//   ....[27]....
        /*08ec*/ 	.word	0xffffffff


	//   ....[28]....
        /*08f0*/ 	.word	0xffffffff


	//   ....[29]....
        /*08f4*/ 	.word	0xffffffff


	//   ....[30]....
        /*08f8*/ 	.word	0xffffffff


	//   ....[31]....
        /*08fc*/ 	.word	0xffffffff


	//   ....[32]....
        /*0900*/ 	.word	0xffffffff


	//   ....[33]....
        /*0904*/ 	.word	0xffffffff


	//   ....[34]....
        /*0908*/ 	.word	0xffffffff


	//   ....[35]....
        /*090c*/ 	.word	0xffffffff


	//   ....[36]....
        /*0910*/ 	.word	0xffffffff


	//   ....[37]....
        /*0914*/ 	.word	0xffffffff


	//   ....[38]....
        /*0918*/ 	.word	0xffffffff


	//   ....[39]....
        /*091c*/ 	.word	0xffffffff


	//   ....[40]....
        /*0920*/ 	.word	0xffffffff


	//   ....[41]....
        /*0924*/ 	.word	0xffffffff


	//   ....[42]....
        /*0928*/ 	.word	0xffffffff


	//   ....[43]....
        /*092c*/ 	.word	0xffffffff


	//   ....[44]....
        /*0930*/ 	.word	0xffffffff


	//   ....[45]....
        /*0934*/ 	.word	0xffffffff


	//   ....[46]....
        /*0938*/ 	.word	0xffffffff


	//   ....[47]....
        /*093c*/ 	.word	0xffffffff


	//   ....[48]....
        /*0940*/ 	.word	0xffffffff


	//   ....[49]....
        /*0944*/ 	.word	0xffffffff


	//   ....[50]....
        /*0948*/ 	.word	0xffffffff


	//   ....[51]....
        /*094c*/ 	.word	0xffffffff


	//   ....[52]....
        /*0950*/ 	.word	0xffffffff


	//   ....[53]....
        /*0954*/ 	.word	0xffffffff


	//   ....[54]....
        /*0958*/ 	.word	0xffffffff


	//   ....[55]....
        /*095c*/ 	.word	0xffffffff


	//   ....[56]....
        /*0960*/ 	.word	0xffffffff


	//   ....[57]....
        /*0964*/ 	.word	0xffffffff


	//   ....[58]....
        /*0968*/ 	.word	0xffffffff


	//   ....[59]....
        /*096c*/ 	.word	0xffffffff


	//   ....[60]....
        /*0970*/ 	.word	0xffffffff


	//   ....[61]....
        /*0974*/ 	.word	0xffffffff


	//   ....[62]....
        /*0978*/ 	.word	0x0500000f


	//   ....[63]....
        /*097c*/ 	.word	0x0500000f


	//   ....[64]....
        /*0980*/ 	.word	0x0500000f


	//   ....[65]....
        /*0984*/ 	.word	0x0500000f


	//   ....[66]....
        /*0988*/ 	.word	0x0500000f


	//   ....[67]....
        /*098c*/ 	.word	0x0500000f


	//   ....[68]....
        /*0990*/ 	.word	0x0500000f


	//   ....[69]....
        /*0994*/ 	.word	0x0500000f


	//   ....[70]....
        /*0998*/ 	.word	0x0500000f


	//   ....[71]....
        /*099c*/ 	.word	0x0500000f


	//   ....[72]....
        /*09a0*/ 	.word	0x0500000f


	//   ....[73]....
        /*09a4*/ 	.word	0x0500000f


	//   ....[74]....
        /*09a8*/ 	.word	0x0500000f


	//   ....[75]....
        /*09ac*/ 	.word	0x0500000f


	//   ....[76]....
        /*09b0*/ 	.word	0x0500000f


	//   ....[77]....
        /*09b4*/ 	.word	0x0500000f


	//   ....[78]....
        /*09b8*/ 	.word	0x0500000f


	//   ....[79]....
        /*09bc*/ 	.word	0x0500000f


	//   ....[80]....
        /*09c0*/ 	.word	0x0500000f


	//   ....[81]....
        /*09c4*/ 	.word	0x0500000f


	//   ....[82]....
        /*09c8*/ 	.word	0x0500000f


	//   ....[83]....
        /*09cc*/ 	.word	0x0500000f


	//   ....[84]....
        /*09d0*/ 	.word	0x0500000f


	//   ....[85]....
        /*09d4*/ 	.word	0x0500000f


	//   ....[86]....
        /*09d8*/ 	.word	0x0500000f


	//   ....[87]....
        /*09dc*/ 	.word	0x0500000f


	//   ....[88]....
        /*09e0*/ 	.word	0x0500000f


	//   ....[89]....
        /*09e4*/ 	.word	0x0500000f


	//   ....[90]....
        /*09e8*/ 	.word	0x0500000f


	//   ....[91]....
        /*09ec*/ 	.word	0x0500000f


	//   ....[92]....
        /*09f0*/ 	.word	0x0500000f


	//   ....[93]....
        /*09f4*/ 	.word	0x0500000f


	//   ....[94]....
        /*09f8*/ 	.word	0x0500000f


	//   ....[95]....
        /*09fc*/ 	.word	0x0500000f


	//   ....[96]....
        /*0a00*/ 	.word	0x0500000f


	//   ....[97]....
        /*0a04*/ 	.word	0x0500000f


	//   ....[98]....
        /*0a08*/ 	.word	0x0500000f


	//   ....[99]....
        /*0a0c*/ 	.word	0x0500000f


	//   ....[100]....
        /*0a10*/ 	.word	0x0500000f


	//   ....[101]....
        /*0a14*/ 	.word	0x0500000f


	//   ....[102]....
        /*0a18*/ 	.word	0x0500000f


	//   ....[103]....
        /*0a1c*/ 	.word	0x0500000f


	//   ....[104]....
        /*0a20*/ 	.word	0x0500000f


	//   ....[105]....
        /*0a24*/ 	.word	0x0500000f


	//   ....[106]....
        /*0a28*/ 	.word	0x0500000f


	//   ....[107]....
        /*0a2c*/ 	.word	0x0500000f


	//   ....[108]....
        /*0a30*/ 	.word	0x0500000f


	//   ....[109]....
        /*0a34*/ 	.word	0x0500000f


	//   ....[110]....
        /*0a38*/ 	.word	0x0500000f


	//   ....[111]....
        /*0a3c*/ 	.word	0x0500000f


	//   ....[112]....
        /*0a40*/ 	.word	0x0500000f


	//   ....[113]....
        /*0a44*/ 	.word	0x0500000f


	//----- nvinfo : EIATTR_COOP_GROUP_INSTR_OFFSETS
	.align		4
.L_531:
        /*0a48*/ 	.byte	0x04, 0x28
        /*0a4a*/ 	.short	(.L_533 - .L_532)


	//   ....[0]....
.L_532:
        /*0a4c*/ 	.word	0x00000060


	//   ....[1]....
        /*0a50*/ 	.word	0x000001d0


	//   ....[2]....
        /*0a54*/ 	.word	0x00000220


	//   ....[3]....
        /*0a58*/ 	.word	0x00000450


	//   ....[4]....
        /*0a5c*/ 	.word	0x000005b0


	//   ....[5]....
        /*0a60*/ 	.word	0x000006d0


	//   ....[6]....
        /*0a64*/ 	.word	0x00000830


	//   ....[7]....
        /*0a68*/ 	.word	0x00008d80


	//   ....[8]....
        /*0a6c*/ 	.word	0x000142f0


	//   ....[9]....
        /*0a70*/ 	.word	0x00014310


	//   ....[10]....
        /*0a74*/ 	.word	0x00014640


	//   ....[11]....
        /*0a78*/ 	.word	0x000146f0


	//   ....[12]....
        /*0a7c*/ 	.word	0x000175a0


	//   ....[13]....
        /*0a80*/ 	.word	0x00017630


	//   ....[14]....
        /*0a84*/ 	.word	0x00017b20


	//   ....[15]....
        /*0a88*/ 	.word	0x00017b80


	//   ....[16]....
        /*0a8c*/ 	.word	0x00019ec0


	//   ....[17]....
        /*0a90*/ 	.word	0x00019ee0


	//   ....[18]....
        /*0a94*/ 	.word	0x0001a000


	//   ....[19]....
        /*0a98*/ 	.word	0x0001a0c0


	//   ....[20]....
        /*0a9c*/ 	.word	0x0001cbd0


	//   ....[21]....
        /*0aa0*/ 	.word	0x0001cbf0


	//   ....[22]....
        /*0aa4*/ 	.word	0x0001d1c0


	//   ....[23]....
        /*0aa8*/ 	.word	0x0001d230


	//   ....[24]....
        /*0aac*/ 	.word	0x0001e150


	//   ....[25]....
        /*0ab0*/ 	.word	0x0001e260


	//   ....[26]....
        /*0ab4*/ 	.word	0x0001e310


	//   ....[27]....
        /*0ab8*/ 	.word	0x0001e320


	//   ....[28]....
        /*0abc*/ 	.word	0x000216b0


	//   ....[29]....
        /*0ac0*/ 	.word	0x00021850


	//   ....[30]....
        /*0ac4*/ 	.word	0x00021880


	//   ....[31]....
        /*0ac8*/ 	.word	0x000218b0


	//   ....[32]....
        /*0acc*/ 	.word	0x000218f0


	//   ....[33]....
        /*0ad0*/ 	.word	0x00021940


	//   ....[34]....
        /*0ad4*/ 	.word	0x000219a0


	//   ....[35]....
        /*0ad8*/ 	.word	0x00021b90


	//   ....[36]....
        /*0adc*/ 	.word	0x00021bf0


	//   ....[37]....
        /*0ae0*/ 	.word	0x00021c30


	//   ....[38]....
        /*0ae4*/ 	.word	0x00021c70


	//   ....[39]....
        /*0ae8*/ 	.word	0x00021ca0


	//   ....[40]....
        /*0aec*/ 	.word	0x00021cd0


	//   ....[41]....
        /*0af0*/ 	.word	0x00021d70


	//   ....[42]....
        /*0af4*/ 	.word	0x00021dd0


	//   ....[43]....
        /*0af8*/ 	.word	0x00021e60


	//   ....[44]....
        /*0afc*/ 	.word	0x000276b0


	//   ....[45]....
        /*0b00*/ 	.word	0x000276c0


	//   ....[46]....
        /*0b04*/ 	.word	0x000277e0


	//   ....[47]....
        /*0b08*/ 	.word	0x00027840


	//   ....[48]....
        /*0b0c*/ 	.word	0x00027880


	//   ....[49]....
        /*0b10*/ 	.word	0x000278c0


	//   ....[50]....
        /*0b14*/ 	.word	0x000278f0


	//   ....[51]....
        /*0b18*/ 	.word	0x00027920


	//   ....[52]....
        /*0b1c*/ 	.word	0x00027ac0


	//   ....[53]....
        /*0b20*/ 	.word	0x00027b20


	//   ....[54]....
        /*0b24*/ 	.word	0x00027b60


	//   ....[55]....
        /*0b28*/ 	.word	0x00027ba0


	//   ....[56]....
        /*0b2c*/ 	.word	0x00027bd0


	//   ....[57]....
        /*0b30*/ 	.word	0x00027c00


	//   ....[58]....
        /*0b34*/ 	.word	0x00027cc0


	//   ....[59]....
        /*0b38*/ 	.word	0x00027ce0


	//   ....[60]....
        /*0b3c*/ 	.word	0x00027d50


	//   ....[61]....
        /*0b40*/ 	.word	0x000283f0


	//   ....[62]....
        /*0b44*/ 	.word	0x00028850


	//   ....[63]....
        /*0b48*/ 	.word	0x000288f0


	//   ....[64]....
        /*0b4c*/ 	.word	0x00028990


	//   ....[65]....
        /*0b50*/ 	.word	0x00028a30


	//   ....[66]....
        /*0b54*/ 	.word	0x00028ad0


	//   ....[67]....
        /*0b58*/ 	.word	0x00028b70


	//   ....[68]....
        /*0b5c*/ 	.word	0x00028c10


	//   ....[69]....
        /*0b60*/ 	.word	0x00028cb0


	//   ....[70]....
        /*0b64*/ 	.word	0x00028d50


	//   ....[71]....
        /*0b68*/ 	.word	0x00028df0


	//   ....[72]....
        /*0b6c*/ 	.word	0x00028e90


	//   ....[73]....
        /*0b70*/ 	.word	0x00028f30


	//   ....[74]....
        /*0b74*/ 	.word	0x00028fd0


	//   ....[75]....
        /*0b78*/ 	.word	0x00029070


	//   ....[76]....
        /*0b7c*/ 	.word	0x00029110


	//   ....[77]....
        /*0b80*/ 	.word	0x000291b0


	//   ....[78]....
        /*0b84*/ 	.word	0x000292a0


	//   ....[79]....
        /*0b88*/ 	.word	0x00029340


	//   ....[80]....
        /*0b8c*/ 	.word	0x000293e0


	//   ....[81]....
        /*0b90*/ 	.word	0x00029480


	//   ....[82]....
        /*0b94*/ 	.word	0x00029520


	//   ....[83]....
        /*0b98*/ 	.word	0x000295c0


	//   ....[84]....
        /*0b9c*/ 	.word	0x00029660


	//   ....[85]....
        /*0ba0*/ 	.word	0x00029700


	//   ....[86]....
        /*0ba4*/ 	.word	0x000297a0


	//   ....[87]....
        /*0ba8*/ 	.word	0x00029840


	//   ....[88]....
        /*0bac*/ 	.word	0x000298e0


	//   ....[89]....
        /*0bb0*/ 	.word	0x00029980


	//   ....[90]....
        /*0bb4*/ 	.word	0x00029a20


	//   ....[91]....
        /*0bb8*/ 	.word	0x00029ac0


	//   ....[92]....
        /*0bbc*/ 	.word	0x00029b60


	//   ....[93]....
        /*0bc0*/ 	.word	0x00029c00


	//   ....[94]....
        /*0bc4*/ 	.word	0x00029fa0


	//   ....[95]....
        /*0bc8*/ 	.word	0x0002a280


	//   ....[96]....
        /*0bcc*/ 	.word	0x0002a6a0


	//   ....[97]....
        /*0bd0*/ 	.word	0x0002a730


	//   ....[98]....
        /*0bd4*/ 	.word	0x0002a7d0


	//   ....[99]....
        /*0bd8*/ 	.word	0x0002a880


	//   ....[100]....
        /*0bdc*/ 	.word	0x0002a900


	//   ....[101]....
        /*0be0*/ 	.word	0x0002a980


	//   ....[102]....
        /*0be4*/ 	.word	0x0002aa00


	//   ....[103]....
        /*0be8*/ 	.word	0x0002aa80


	//   ....[104]....
        /*0bec*/ 	.word	0x0002ab10


	//   ....[105]....
        /*0bf0*/ 	.word	0x0002abc0


	//   ....[106]....
        /*0bf4*/ 	.word	0x0002ac40


	//   ....[107]....
        /*0bf8*/ 	.word	0x0002acc0


	//   ....[108]....
        /*0bfc*/ 	.word	0x0002ad40


	//   ....[109]....
        /*0c00*/ 	.word	0x0002adc0


	//   ....[110]....
        /*0c04*/ 	.word	0x0002ae30


	//   ....[111]....
        /*0c08*/ 	.word	0x0002aed0


	//   ....[112]....
        /*0c0c*/ 	.word	0x0002af60


	//   ....[113]....
        /*0c10*/ 	.word	0x0002b090


	//----- nvinfo : EIATTR_REG_RECONFIG
	.align		4
.L_533:
        /*0c14*/ 	.byte	0x01, 0x54
	.zero		2


	//----- nvinfo : EIATTR_SYSCALL_OFFSETS
	.align		4
        /*0c18*/ 	.byte	0x04, 0x46
        /*0c1a*/ 	.short	(.L_535 - .L_534)


	//   ....[0]....
.L_534:
        /*0c1c*/ 	.word	0x00001f90


	//   ....[1]....
        /*0c20*/ 	.word	0x000020e0


	//   ....[2]....
        /*0c24*/ 	.word	0x00008f20


	//   ....[3]....
        /*0c28*/ 	.word	0x000093b0


	//   ....[4]....
        /*0c2c*/ 	.word	0x00024300


	//   ....[5]....
        /*0c30*/ 	.word	0x00024440


	//   ....[6]....
        /*0c34*/ 	.word	0x00024540


	//----- nvinfo : EIATTR_MBARRIER_INSTR_OFFSETS
	.align		4
.L_535:
        /*0c38*/ 	.byte	0x04, 0x39
        /*0c3a*/ 	.short	(.L_537 - .L_536)


	//   ....[0]....
.L_536:
        /*0c3c*/ 	.word	0x00000300
        /*0c40*/ 	.word	0x000000ff
        /*0c44*/ 	.word	0x00030800
        /*0c48*/ 	.short	0x0100
        /*0c4a*/ 	.byte	0x08
	.zero		1


	//   ....[1]....
        /*0c4c*/ 	.word	0x00000310
        /*0c50*/ 	.word	0x000000ff
        /*0c54*/ 	.word	0x00030820
        /*0c58*/ 	.short	0x0100
        /*0c5a*/ 	.byte	0x08
	.zero		1


	//   ....[2]....
        /*0c5c*/ 	.word	0x00000400
        /*0c60*/ 	.word	0x000000ff
        /*0c64*/ 	.word	0x00030830
        /*0c68*/ 	.short	0x0100
        /*0c6a*/ 	.byte	0x08
	.zero		1


	//   ....[3]....
        /*0c6c*/ 	.word	0x00000410
        /*0c70*/ 	.word	0x000000ff
        /*0c74*/ 	.word	0x00030840
        /*0c78*/ 	.short	0x0100
        /*0c7a*/ 	.byte	0x08
	.zero		1


	//   ....[4]....
        /*0c7c*/ 	.word	0x00000420
        /*0c80*/ 	.word	0x000000ff
        /*0c84*/ 	.word	0x00030838
        /*0c88*/ 	.short	0x0100
        /*0c8a*/ 	.byte	0x08
	.zero		1


	//   ....[5]....
        /*0c8c*/ 	.word	0x00000430
        /*0c90*/ 	.word	0x000000ff
        /*0c94*/ 	.word	0x00030848
        /*0c98*/ 	.short	0x0100
        /*0c9a*/ 	.byte	0x08
	.zero		1


	//   ....[6]....
        /*0c9c*/ 	.word	0x00000560
        /*0ca0*/ 	.word	0x000000ff
        /*0ca4*/ 	.word	0x00030850
        /*0ca8*/ 	.short	0x0100
        /*0caa*/ 	.byte	0x08
	.zero		1


	//   ....[7]....
        /*0cac*/ 	.word	0x00000570
        /*0cb0*/ 	.word	0x000000ff
        /*0cb4*/ 	.word	0x00030860
        /*0cb8*/ 	.short	0x0100
        /*0cba*/ 	.byte	0x08
	.zero		1


	//   ....[8]....
        /*0cbc*/ 	.word	0x00000580
        /*0cc0*/ 	.word	0x000000ff
        /*0cc4*/ 	.word	0x00030858
        /*0cc8*/ 	.short	0x0100
        /*0cca*/ 	.byte	0x08
	.zero		1


	//   ....[9]....
        /*0ccc*/ 	.word	0x00000590
        /*0cd0*/ 	.word	0x000000ff
        /*0cd4*/ 	.word	0x00030868
        /*0cd8*/ 	.short	0x0100
        /*0cda*/ 	.byte	0x08
	.zero		1


	//   ....[10]....
        /*0cdc*/ 	.word	0x00000680
        /*0ce0*/ 	.word	0x000000ff
        /*0ce4*/ 	.word	0x00030870
        /*0ce8*/ 	.short	0x0100
        /*0cea*/ 	.byte	0x06
	.zero		1


	//   ....[11]....
        /*0cec*/ 	.word	0x00000690
        /*0cf0*/ 	.word	0x000000ff
        /*0cf4*/ 	.word	0x00030880
        /*0cf8*/ 	.short	0x0100
        /*0cfa*/ 	.byte	0x06
	.zero		1


	//   ....[12]....
        /*0cfc*/ 	.word	0x000006a0
        /*0d00*/ 	.word	0x000000ff
        /*0d04*/ 	.word	0x00030878
        /*0d08*/ 	.short	0x0100
        /*0d0a*/ 	.byte	0x06
	.zero		1


	//   ....[13]....
        /*0d0c*/ 	.word	0x000006b0
        /*0d10*/ 	.word	0x000000ff
        /*0d14*/ 	.word	0x00030888
        /*0d18*/ 	.short	0x0100
        /*0d1a*/ 	.byte	0x06
	.zero		1


	//   ....[14]....
        /*0d1c*/ 	.word	0x000007e0
        /*0d20*/ 	.word	0x000000ff
        /*0d24*/ 	.word	0x00030890
        /*0d28*/ 	.short	0x0100
        /*0d2a*/ 	.byte	0x08
	.zero		1


	//   ....[15]....
        /*0d2c*/ 	.word	0x000007f0
        /*0d30*/ 	.word	0x000000ff
        /*0d34*/ 	.word	0x000308a0
        /*0d38*/ 	.short	0x0100
        /*0d3a*/ 	.byte	0x08
	.zero		1


	//   ....[16]....
        /*0d3c*/ 	.word	0x00000800
        /*0d40*/ 	.word	0x000000ff
        /*0d44*/ 	.word	0x00030898
        /*0d48*/ 	.short	0x0100
        /*0d4a*/ 	.byte	0x08
	.zero		1


	//   ....[17]....
        /*0d4c*/ 	.word	0x00000810
        /*0d50*/ 	.word	0x000000ff
        /*0d54*/ 	.word	0x000308a8
        /*0d58*/ 	.short	0x0100
        /*0d5a*/ 	.byte	0x08
	.zero		1


	//   ....[18]....
        /*0d5c*/ 	.word	0x00000940
        /*0d60*/ 	.word	0x000000ff
        /*0d64*/ 	.word	0x000308b0
        /*0d68*/ 	.short	0x0100
        /*0d6a*/ 	.byte	0x08
	.zero		1


	//   ....[19]....
        /*0d6c*/ 	.word	0x00000950
        /*0d70*/ 	.word	0x000000ff
        /*0d74*/ 	.word	0x000308c0
        /*0d78*/ 	.short	0x0100
        /*0d7a*/ 	.byte	0x08
	.zero		1


	//   ....[20]....
        /*0d7c*/ 	.word	0x00000960
        /*0d80*/ 	.word	0x000000ff
        /*0d84*/ 	.word	0x000308b8
        /*0d88*/ 	.short	0x0100
        /*0d8a*/ 	.byte	0x08
	.zero		1


	//   ....[21]....
        /*0d8c*/ 	.word	0x00000970
        /*0d90*/ 	.word	0x000000ff
        /*0d94*/ 	.word	0x000308c8
        /*0d98*/ 	.short	0x0100
        /*0d9a*/ 	.byte	0x08
	.zero		1


	//   ....[22]....
        /*0d9c*/ 	.word	0x00003700
        /*0da0*/ 	.word	0x00000062
        /*0da4*/ 	.word	0x00030890
        /*0da8*/ 	.short	0x010a
        /*0daa*/ 	.byte	0x3f
	.zero		1


	//   ....[23]....
        /*0dac*/ 	.word	0x00005a50
        /*0db0*/ 	.word	0x00000062
        /*0db4*/ 	.word	0x00030890
        /*0db8*/ 	.short	0x010a
        /*0dba*/ 	.byte	0x3f
	.zero		1


	//   ....[24]....
        /*0dbc*/ 	.word	0x00007bd0
        /*0dc0*/ 	.word	0x00000062
        /*0dc4*/ 	.word	0x00030890
        /*0dc8*/ 	.short	0x010a
        /*0dca*/ 	.byte	0x3f
	.zero		1


	//   ....[25]....
        /*0dcc*/ 	.word	0x00007f00
        /*0dd0*/ 	.word	0x00000024
        /*0dd4*/ 	.word	0x00000000
        /*0dd8*/ 	.short	0x0101
        /*0dda*/ 	.byte	0x3f
	.zero		1


	//   ....[26]....
        /*0ddc*/ 	.word	0x00007f40
        /*0de0*/ 	.word	0x00000062
        /*0de4*/ 	.word	0x000308b0
        /*0de8*/ 	.short	0x010a
        /*0dea*/ 	.byte	0x3f
	.zero		1


	//   ....[27]....
        /*0dec*/ 	.word	0x00008500
        /*0df0*/ 	.word	0x00000062
        /*0df4*/ 	.word	0x00000000
        /*0df8*/ 	.short	0x0101
        /*0dfa*/ 	.byte	0x3f
	.zero		1


	//   ....[28]....
        /*0dfc*/ 	.word	0x00008fc0
        /*0e00*/ 	.word	0x00000010
        /*0e04*/ 	.word	0x00030800
        /*0e08*/ 	.short	0x010a
        /*0e0a*/ 	.byte	0x3f
	.zero		1


	//   ....[29]....
        /*0e0c*/ 	.word	0x00009010
        /*0e10*/ 	.word	0x00000010
        /*0e14*/ 	.word	0x00030800
        /*0e18*/ 	.short	0x010a
        /*0e1a*/ 	.byte	0x3f
	.zero		1


	//   ....[30]....
        /*0e1c*/ 	.word	0x0000aa60
        /*0e20*/ 	.word	0x00000010
        /*0e24*/ 	.word	0x00030800
        /*0e28*/ 	.short	0x010a
        /*0e2a*/ 	.byte	0x3f
	.zero		1


	//   ....[31]....
        /*0e2c*/ 	.word	0x0000eee0
        /*0e30*/ 	.word	0x00000010
        /*0e34*/ 	.word	0x00030800
        /*0e38*/ 	.short	0x010a
        /*0e3a*/ 	.byte	0x3f
	.zero		1


	//   ....[32]....
        /*0e3c*/ 	.word	0x00012540
        /*0e40*/ 	.word	0x00000017
        /*0e44*/ 	.word	0x00030830
        /*0e48*/ 	.short	0x010a
        /*0e4a*/ 	.byte	0x3f
	.zero		1


	//   ....[33]....
        /*0e4c*/ 	.word	0x000125b0
        /*0e50*/ 	.word	0x00000017
        /*0e54*/ 	.word	0x00030830
        /*0e58*/ 	.short	0x010a
        /*0e5a*/ 	.byte	0x3f
	.zero		1


	//   ....[34]....
        /*0e5c*/ 	.word	0x00013410
        /*0e60*/ 	.word	0x00000017
        /*0e64*/ 	.word	0x00000000
        /*0e68*/ 	.short	0x0101
        /*0e6a*/ 	.byte	0x3f
	.zero		1


	//   ....[35]....
        /*0e6c*/ 	.word	0x00015300
        /*0e70*/ 	.word	0x00000002
        /*0e74*/ 	.word	0x00030830
        /*0e78*/ 	.short	0x010a
        /*0e7a*/ 	.byte	0x3f
	.zero		1


	//   ....[36]....
        /*0e7c*/ 	.word	0x00015390
        /*0e80*/ 	.word	0x00000002
        /*0e84*/ 	.word	0x00030830
        /*0e88*/ 	.short	0x010a
        /*0e8a*/ 	.byte	0x3f
	.zero		1


	//   ....[37]....
        /*0e8c*/ 	.word	0x000164c0
        /*0e90*/ 	.word	0x00000000
        /*0e94*/ 	.word	0x00030850
        /*0e98*/ 	.short	0x010a
        /*0e9a*/ 	.byte	0x3f
	.zero		1


	//   ....[38]....
        /*0e9c*/ 	.word	0x00016510
        /*0ea0*/ 	.word	0x00000000
        /*0ea4*/ 	.word	0x00030850
        /*0ea8*/ 	.short	0x010a
        /*0eaa*/ 	.byte	0x3f
	.zero		1


	//   ....[39]....
        /*0eac*/ 	.word	0x000169f0
        /*0eb0*/ 	.word	0x00000002
        /*0eb4*/ 	.word	0x00000000
        /*0eb8*/ 	.short	0x0101
        /*0eba*/ 	.byte	0x3f
	.zero		1


	//   ....[40]....
        /*0ebc*/ 	.word	0x00017340
        /*0ec0*/ 	.word	0x00000000
        /*0ec4*/ 	.word	0x00000000
        /*0ec8*/ 	.short	0x0101
        /*0eca*/ 	.byte	0x3f
	.zero		1


	//   ....[41]....
        /*0ecc*/ 	.word	0x00018480
        /*0ed0*/ 	.word	0x00000002
        /*0ed4*/ 	.word	0x00030830
        /*0ed8*/ 	.short	0x010a
        /*0eda*/ 	.byte	0x3f
	.zero		1


	//   ....[42]....
        /*0edc*/ 	.word	0x00018510
        /*0ee0*/ 	.word	0x00000002
        /*0ee4*/ 	.word	0x00030830
        /*0ee8*/ 	.short	0x010a
        /*0eea*/ 	.byte	0x3f
	.zero		1


	//   ....[43]....
        /*0eec*/ 	.word	0x00019630
        /*0ef0*/ 	.word	0x000000e8
        /*0ef4*/ 	.word	0x00030850
        /*0ef8*/ 	.short	0x010a
        /*0efa*/ 	.byte	0x3f
	.zero		1


	//   ....[44]....
        /*0efc*/ 	.word	0x00019680
        /*0f00*/ 	.word	0x000000e8
        /*0f04*/ 	.word	0x00030850
        /*0f08*/ 	.short	0x010a
        /*0f0a*/ 	.byte	0x3f
	.zero		1


	//   ....[45]....
        /*0f0c*/ 	.word	0x0001a5b0
        /*0f10*/ 	.word	0x0000009c
        /*0f14*/ 	.word	0x00000000
        /*0f18*/ 	.short	0x0101
        /*0f1a*/ 	.byte	0x3f
	.zero		1


	//   ....[46]....
        /*0f1c*/ 	.word	0x0001a620
        /*0f20*/ 	.word	0x000000e8
        /*0f24*/ 	.word	0x00000000
        /*0f28*/ 	.short	0x0101
        /*0f2a*/ 	.byte	0x3f
	.zero		1


	//   ....[47]....
        /*0f2c*/ 	.word	0x0001a970
        /*0f30*/ 	.word	0x00000004
        /*0f34*/ 	.word	0x00030830
        /*0f38*/ 	.short	0x010a
        /*0f3a*/ 	.byte	0x3f
	.zero		1


	//   ....[48]....
        /*0f3c*/ 	.word	0x0001aa00
        /*0f40*/ 	.word	0x00000004
        /*0f44*/ 	.word	0x00030830
        /*0f48*/ 	.short	0x010a
        /*0f4a*/ 	.byte	0x3f
	.zero		1


	//   ....[49]....
        /*0f4c*/ 	.word	0x0001bb40
        /*0f50*/ 	.word	0x00000000
        /*0f54*/ 	.word	0x00030850
        /*0f58*/ 	.short	0x010a
        /*0f5a*/ 	.byte	0x3f
	.zero		1


	//   ....[50]....
        /*0f5c*/ 	.word	0x0001bb90
        /*0f60*/ 	.word	0x00000000
        /*0f64*/ 	.word	0x00030850
        /*0f68*/ 	.short	0x010a
        /*0f6a*/ 	.byte	0x3f
	.zero		1


	//   ....[51]....
        /*0f6c*/ 	.word	0x0001c180
        /*0f70*/ 	.word	0x00000004
        /*0f74*/ 	.word	0x00000000
        /*0f78*/ 	.short	0x0101
        /*0f7a*/ 	.byte	0x3f
	.zero		1


	//   ....[52]....
        /*0f7c*/ 	.word	0x0001c9e0
        /*0f80*/ 	.word	0x00000000
        /*0f84*/ 	.word	0x00000000
        /*0f88*/ 	.short	0x0101
        /*0f8a*/ 	.byte	0x3f
	.zero		1


	//   ....[53]....
        /*0f8c*/ 	.word	0x0001dff0
        /*0f90*/ 	.word	0x0000000c
        /*0f94*/ 	.word	0x00030850
        /*0f98*/ 	.short	0x010a
        /*0f9a*/ 	.byte	0x3f
	.zero		1


	//   ....[54]....
        /*0f9c*/ 	.word	0x0001e090
        /*0fa0*/ 	.word	0x0000000c
        /*0fa4*/ 	.word	0x00030850
        /*0fa8*/ 	.short	0x010a
        /*0faa*/ 	.byte	0x3f
	.zero		1


	//   ....[55]....
        /*0fac*/ 	.word	0x0001e500
        /*0fb0*/ 	.word	0x0000000c
        /*0fb4*/ 	.word	0x00000000
        /*0fb8*/ 	.short	0x0101
        /*0fba*/ 	.byte	0x3f
	.zero		1


	//   ....[56]....
        /*0fbc*/ 	.word	0x00020450
        /*0fc0*/ 	.word	0x00000000
        /*0fc4*/ 	.word	0x00000000
        /*0fc8*/ 	.short	0x0101
        /*0fca*/ 	.byte	0x3f
	.zero		1


	//   ....[57]....
        /*0fcc*/ 	.word	0x00022f80
        /*0fd0*/ 	.word	0x0000000b
        /*0fd4*/ 	.word	0x00030820
        /*0fd8*/ 	.short	0x010a
        /*0fda*/ 	.byte	0x3f
	.zero		1


	//   ....[58]....
        /*0fdc*/ 	.word	0x00023010
        /*0fe0*/ 	.word	0x00000007
        /*0fe4*/ 	.word	0x000308a0
        /*0fe8*/ 	.short	0x010a
        /*0fea*/ 	.byte	0x3f
	.zero		1


	//   ....[59]....
        /*0fec*/ 	.word	0x000232e0
        /*0ff0*/ 	.word	0x00000007
        /*0ff4*/ 	.word	0x000308c0
        /*0ff8*/ 	.short	0x010a
        /*0ffa*/ 	.byte	0x3f
	.zero		1


	//   ....[60]....
        /*0ffc*/ 	.word	0x000236d0
        /*1000*/ 	.word	0x00000007
        /*1004*/ 	.word	0x000308a0
        /*1008*/ 	.short	0x010a
        /*100a*/ 	.byte	0x3f
	.zero		1


	//   ....[61]....
        /*100c*/ 	.word	0x00023990
        /*1010*/ 	.word	0x00000007
        /*1014*/ 	.word	0x000308c0
        /*1018*/ 	.short	0x010a
        /*101a*/ 	.byte	0x3f
	.zero		1


	//   ....[62]....
        /*101c*/ 	.word	0x00024d30
        /*1020*/ 	.word	0x00000007
        /*1024*/ 	.word	0x00030840
        /*1028*/ 	.short	0x010a
        /*102a*/ 	.byte	0x3f
	.zero		1


	//   ....[63]....
        /*102c*/ 	.word	0x000253a0
        /*1030*/ 	.word	0x0000000a
        /*1034*/ 	.word	0x00030820
        /*1038*/ 	.short	0x010a
        /*103a*/ 	.byte	0x3f
	.zero		1


	//   ....[64]....
        /*103c*/ 	.word	0x000256f0
        /*1040*/ 	.word	0x00000003
        /*1044*/ 	.word	0x00030840
        /*1048*/ 	.short	0x010a
        /*104a*/ 	.byte	0x3f
	.zero		1


	//   ....[65]....
        /*104c*/ 	.word	0x00025a30
        /*1050*/ 	.word	0x00000003
        /*1054*/ 	.word	0x00030860
        /*1058*/ 	.short	0x010a
        /*105a*/ 	.byte	0x3f
	.zero		1


	//   ....[66]....
        /*105c*/ 	.word	0x000260c0
        /*1060*/ 	.word	0x00000002
        /*1064*/ 	.word	0x00030840
        /*1068*/ 	.short	0x010a
        /*106a*/ 	.byte	0x3f
	.zero		1


	//   ....[67]....
        /*106c*/ 	.word	0x00026400
        /*1070*/ 	.word	0x00000002
        /*1074*/ 	.word	0x00030860
        /*1078*/ 	.short	0x010a
        /*107a*/ 	.byte	0x3f
	.zero		1


	//   ....[68]....
        /*107c*/ 	.word	0x000269e0
        /*1080*/ 	.word	0x00000002
        /*1084*/ 	.word	0x00030840
        /*1088*/ 	.short	0x010a
        /*108a*/ 	.byte	0x3f
	.zero		1


	//   ....[69]....
        /*108c*/ 	.word	0x00026d10
        /*1090*/ 	.word	0x00000002
        /*1094*/ 	.word	0x00030860
        /*1098*/ 	.short	0x010a
        /*109a*/ 	.byte	0x3f
	.zero		1


	//   ....[70]....
        /*109c*/ 	.word	0x00027290
        /*10a0*/ 	.word	0x00000003
        /*10a4*/ 	.word	0x00030860
        /*10a8*/ 	.short	0x010a
        /*10aa*/ 	.byte	0x3f
	.zero		1


	//   ....[71]....
        /*10ac*/ 	.word	0x00028370
        /*10b0*/ 	.word	0x00000000
        /*10b4*/ 	.word	0x00030820
        /*10b8*/ 	.short	0x010a
        /*10ba*/ 	.byte	0x3f
	.zero		1


	//   ....[72]....
        /*10bc*/ 	.word	0x00028540
        /*10c0*/ 	.word	0x00000006
        /*10c4*/ 	.word	0x00000000
        /*10c8*/ 	.short	0x010a
        /*10ca*/ 	.byte	0x3f
	.zero		1


	//   ....[73]....
        /*10cc*/ 	.word	0x000285b0
        /*10d0*/ 	.word	0x00000007
        /*10d4*/ 	.word	0x00000000
        /*10d8*/ 	.short	0x010a
        /*10da*/ 	.byte	0x3f
	.zero		1


	//   ....[74]....
        /*10dc*/ 	.word	0x00028620
        /*10e0*/ 	.word	0x00000004
        /*10e4*/ 	.word	0x00000000
        /*10e8*/ 	.short	0x010a
        /*10ea*/ 	.byte	0x3f
	.zero		1


	//   ....[75]....
        /*10ec*/ 	.word	0x00028650
        /*10f0*/ 	.word	0x00000003
        /*10f4*/ 	.word	0x00000000
        /*10f8*/ 	.short	0x010a
        /*10fa*/ 	.byte	0x3f
	.zero		1


	//   ....[76]....
        /*10fc*/ 	.word	0x000286b0
        /*1100*/ 	.word	0x00000062
        /*1104*/ 	.word	0x00030890
        /*1108*/ 	.short	0x010a
        /*110a*/ 	.byte	0x3f
	.zero		1


	//   ....[77]....
        /*110c*/ 	.word	0x00028700
        /*1110*/ 	.word	0x00000062
        /*1114*/ 	.word	0x00030890
        /*1118*/ 	.short	0x010a
        /*111a*/ 	.byte	0x3f
	.zero		1


	//   ....[78]....
        /*111c*/ 	.word	0x00028750
        /*1120*/ 	.word	0x00000062
        /*1124*/ 	.word	0x00030890
        /*1128*/ 	.short	0x010a
        /*112a*/ 	.byte	0x3f
	.zero		1


	//   ....[79]....
        /*112c*/ 	.word	0x000287a0
        /*1130*/ 	.word	0x00000062
        /*1134*/ 	.word	0x000308b0
        /*1138*/ 	.short	0x010a
        /*113a*/ 	.byte	0x3f
	.zero		1


	//   ....[80]....
        /*113c*/ 	.word	0x000291f0
        /*1140*/ 	.word	0x00000010
        /*1144*/ 	.word	0x00030800
        /*1148*/ 	.short	0x010a
        /*114a*/ 	.byte	0x3f
	.zero		1


	//   ....[81]....
        /*114c*/ 	.word	0x00029c40
        /*1150*/ 	.word	0x00000010
        /*1154*/ 	.word	0x00030800
        /*1158*/ 	.short	0x010a
        /*115a*/ 	.byte	0x3f
	.zero		1


	//   ....[82]....
        /*115c*/ 	.word	0x00029c90
        /*1160*/ 	.word	0x00000017
        /*1164*/ 	.word	0x00030830
        /*1168*/ 	.short	0x010a
        /*116a*/ 	.byte	0x3f
	.zero		1


	//   ....[83]....
        /*116c*/ 	.word	0x00029ce0
        /*1170*/ 	.word	0x00000002
        /*1174*/ 	.word	0x00030830
        /*1178*/ 	.short	0x010a
        /*117a*/ 	.byte	0x3f
	.zero		1


	//   ....[84]....
        /*117c*/ 	.word	0x00029d30
        /*1180*/ 	.word	0x00000000
        /*1184*/ 	.word	0x00030850
        /*1188*/ 	.short	0x010a
        /*118a*/ 	.byte	0x3f
	.zero		1


	//   ....[85]....
        /*118c*/ 	.word	0x00029d80
        /*1190*/ 	.word	0x00000002
        /*1194*/ 	.word	0x00030830
        /*1198*/ 	.short	0x010a
        /*119a*/ 	.byte	0x3f
	.zero		1


	//   ....[86]....
        /*119c*/ 	.word	0x00029dd0
        /*11a0*/ 	.word	0x000000e8
        /*11a4*/ 	.word	0x00030850
        /*11a8*/ 	.short	0x010a
        /*11aa*/ 	.byte	0x3f
	.zero		1


	//   ....[87]....
        /*11ac*/ 	.word	0x00029e20
        /*11b0*/ 	.word	0x00000004
        /*11b4*/ 	.word	0x00030830
        /*11b8*/ 	.short	0x010a
        /*11ba*/ 	.byte	0x3f
	.zero		1


	//   ....[88]....
        /*11bc*/ 	.word	0x00029e70
        /*11c0*/ 	.word	0x00000000
        /*11c4*/ 	.word	0x00030850
        /*11c8*/ 	.short	0x010a
        /*11ca*/ 	.byte	0x3f
	.zero		1


	//   ....[89]....
        /*11cc*/ 	.word	0x00029ec0
        /*11d0*/ 	.word	0x0000000c
        /*11d4*/ 	.word	0x00030850
        /*11d8*/ 	.short	0x010a
        /*11da*/ 	.byte	0x3f
	.zero		1


	//   ....[90]....
        /*11dc*/ 	.word	0x0002a060
        /*11e0*/ 	.word	0x0000000b
        /*11e4*/ 	.word	0x00030820
        /*11e8*/ 	.short	0x010a
        /*11ea*/ 	.byte	0x3f
	.zero		1


	//   ....[91]....
        /*11ec*/ 	.word	0x0002a0b0
        /*11f0*/ 	.word	0x00000007
        /*11f4*/ 	.word	0x000308a0
        /*11f8*/ 	.short	0x010a
        /*11fa*/ 	.byte	0x3f
	.zero		1


	//   ....[92]....
        /*11fc*/ 	.word	0x0002a100
        /*1200*/ 	.word	0x00000007
        /*1204*/ 	.word	0x000308c0
        /*1208*/ 	.short	0x010a
        /*120a*/ 	.byte	0x3f
	.zero		1


	//   ....[93]....
        /*120c*/ 	.word	0x0002a150
        /*1210*/ 	.word	0x00000007
        /*1214*/ 	.word	0x000308a0
        /*1218*/ 	.short	0x010a
        /*121a*/ 	.byte	0x3f
	.zero		1


	//   ....[94]....
        /*121c*/ 	.word	0x0002a1a0
        /*1220*/ 	.word	0x00000007
        /*1224*/ 	.word	0x000308c0
        /*1228*/ 	.short	0x010a
        /*122a*/ 	.byte	0x3f
	.zero		1


	//   ....[95]....
        /*122c*/ 	.word	0x0002a340
        /*1230*/ 	.word	0x00000007
        /*1234*/ 	.word	0x00030840
        /*1238*/ 	.short	0x010a
        /*123a*/ 	.byte	0x3f
	.zero		1


	//   ....[96]....
        /*123c*/ 	.word	0x0002a3c0
        /*1240*/ 	.word	0x00000003
        /*1244*/ 	.word	0x00030820
        /*1248*/ 	.short	0x010a
        /*124a*/ 	.byte	0x3f
	.zero		1


	//   ....[97]....
        /*124c*/ 	.word	0x0002a410
        /*1250*/ 	.word	0x00000003
        /*1254*/ 	.word	0x00030840
        /*1258*/ 	.short	0x010a
        /*125a*/ 	.byte	0x3f
	.zero		1


	//   ....[98]....
        /*125c*/ 	.word	0x0002a460
        /*1260*/ 	.word	0x00000003
        /*1264*/ 	.word	0x00030860
        /*1268*/ 	.short	0x010a
        /*126a*/ 	.byte	0x3f
	.zero		1


	//   ....[99]....
        /*126c*/ 	.word	0x0002a4b0
        /*1270*/ 	.word	0x00000002
        /*1274*/ 	.word	0x00030840
        /*1278*/ 	.short	0x010a
        /*127a*/ 	.byte	0x3f
	.zero		1


	//   ....[100]....
        /*127c*/ 	.word	0x0002a500
        /*1280*/ 	.word	0x00000002
        /*1284*/ 	.word	0x00030860
        /*1288*/ 	.short	0x010a
        /*128a*/ 	.byte	0x3f
	.zero		1


	//   ....[101]....
        /*128c*/ 	.word	0x0002a550
        /*1290*/ 	.word	0x00000002
        /*1294*/ 	.word	0x00030840
        /*1298*/ 	.short	0x010a
        /*129a*/ 	.byte	0x3f
	.zero		1


	//   ....[102]....
        /*129c*/ 	.word	0x0002a5a0
        /*12a0*/ 	.word	0x00000002
        /*12a4*/ 	.word	0x00030860
        /*12a8*/ 	.short	0x010a
        /*12aa*/ 	.byte	0x3f
	.zero		1


	//   ....[103]....
        /*12ac*/ 	.word	0x0002a5f0
        /*12b0*/ 	.word	0x00000003
        /*12b4*/ 	.word	0x00030860
        /*12b8*/ 	.short	0x010a
        /*12ba*/ 	.byte	0x3f
	.zero		1


	//   ....[104]....
        /*12bc*/ 	.word	0x0002afb0
        /*12c0*/ 	.word	0x00000000
        /*12c4*/ 	.word	0x00030820
        /*12c8*/ 	.short	0x010a
        /*12ca*/ 	.byte	0x3f
	.zero		1


	//   ....[105]....
        /*12cc*/ 	.word	0x0002b150
        /*12d0*/ 	.word	0x00000006
        /*12d4*/ 	.word	0x00000000
        /*12d8*/ 	.short	0x010a
        /*12da*/ 	.byte	0x3f
	.zero		1


	//   ....[106]....
        /*12dc*/ 	.word	0x0002b1a0
        /*12e0*/ 	.word	0x00000007
        /*12e4*/ 	.word	0x00000000
        /*12e8*/ 	.short	0x010a
        /*12ea*/ 	.byte	0x3f
	.zero		1


	//   ....[107]....
        /*12ec*/ 	.word	0x0002b1f0
        /*12f0*/ 	.word	0x00000004
        /*12f4*/ 	.word	0x00000000
        /*12f8*/ 	.short	0x010a
        /*12fa*/ 	.byte	0x3f
	.zero		1


	//----- nvinfo : EIATTR_NUM_MBARRIERS
	.align		4
.L_537:
        /*12fc*/ 	.byte	0x03, 0x38
        /*12fe*/ 	.short	0x0016


	//----- nvinfo : EIATTR_EXIT_INSTR_OFFSETS
	.align		4
        /*1300*/ 	.byte	0x04, 0x1c
        /*1302*/ 	.short	(.L_539 - .L_538)


	//   ....[0]....
.L_538:
        /*1304*/ 	.word	0x000286a0


	//----- nvinfo : EIATTR_MAX_THREADS
	.align		4
.L_539:
        /*1308*/ 	.byte	0x04, 0x05
        /*130a*/ 	.short	(.L_541 - .L_540)
.L_540:
        /*130c*/ 	.word	0x00000180
        /*1310*/ 	.word	0x00000001
        /*1314*/ 	.word	0x00000001


	//----- nvinfo : EIATTR_CRS_STACK_SIZE
	.align		4
.L_541:
        /*1318*/ 	.byte	0x04, 0x1e
        /*131a*/ 	.short	(.L_543 - .L_542)
.L_542:
        /*131c*/ 	.word	0x00000000


	//----- nvinfo : EIATTR_CBANK_PARAM_SIZE
	.align		4
.L_543:
        /*1320*/ 	.byte	0x03, 0x19
        /*1322*/ 	.short	0x0a70


	//----- nvinfo : EIATTR_PARAM_CBANK
	.align		4
        /*1324*/ 	.byte	0x04, 0x0a
        /*1326*/ 	.short	(.L_545 - .L_544)
	.align		4
.L_544:
        /*1328*/ 	.word	index@(.nv.constant0._ZN7cutlass13device_kernelIN5flash11enable_sm90INS1_16FlashAttnFwdSm90INS1_25CollectiveMainloopFwdSm90ILi2EN4cute5tupleIJNS5_1CILi1EEES8_S8_EEENS6_IJNS7_ILi128EEENS7_ILi64EEENS7_ILi256EEEEEELi256ENS_6half_tEfNS_4arch4Sm90ELb0ELb1ELb1ELb1ELb0ELb1ELb0ELb1ELb1ELb0ELb0ELb0EEENS1_21CollectiveEpilogueFwdINS6_IJSA_SC_SB_EEES9_SE_SG_Li256ELb1ELb0ELb0ELb0EEENS1_36VarlenDynamicPersistentTileSchedulerILi128ELi64ELi256ELi32ELb0ELb0ELb1ELb1ELb0ELb1EEEEEEEEEvNT_6ParamsE)
        /*132c*/ 	.short	0x0210
        /*132e*/ 	.short	0x0a70


	//----- nvinfo : EIATTR_SW_WAR
	.align		4
.L_545:
        /*1330*/ 	.byte	0x04, 0x36
        /*1332*/ 	.short	(.L_547 - .L_546)
.L_546:
        /*1334*/ 	.word	0x00000008
.L_547:


//--------------------- .nv.info._ZN7cutlass13device_kernelIN5flash11enable_sm90INS1_16FlashAttnFwdSm90INS1_25CollectiveMainloopFwdSm90ILi2EN4cute5tupleIJNS5_1CILi1EEES8_S8_EEENS6_IJNS7_ILi128EEENS7_ILi80EEENS7_ILi256EEEEEELi256ENS_6half_tEfNS_4arch4Sm90ELb1ELb0ELb1ELb0ELb0ELb0ELb0ELb1ELb1ELb0ELb0ELb0EEENS1_21CollectiveEpilogueFwdINS6_IJSA_SC_SB_EEES9_SE_SG_Li256ELb0ELb0ELb0ELb0EEENS1_30DynamicPersistentTileSchedulerILi256ELi32ELb0ELb0ELb1EEEEEEEEEvNT_6ParamsE --------------------------
	.section	.nv.info._ZN7cutlass13device_kernelIN5flash11enable_sm90INS1_16FlashAttnFwdSm90INS1_25CollectiveMainloopFwdSm90ILi2EN4cute5tupleIJNS5_1CILi1EEES8_S8_EEENS6_IJNS7_ILi128EEENS7_ILi80EEENS7_ILi256EEEEEELi256ENS_6half_tEfNS_4arch4Sm90ELb1ELb0ELb1ELb0ELb0ELb0ELb0ELb1ELb1ELb0ELb0ELb0EEENS1_21CollectiveEpilogueFwdINS6_IJSA_SC_SB_EEES9_SE_SG_Li256ELb0ELb0ELb0ELb0EEENS1_30DynamicPersistentTileSchedulerILi256ELi32ELb0ELb0ELb1EEEEEEEEEvNT_6ParamsE,"",@"SHT_CUDA_INFO"
	.sectionflags	@""
	.align	4


	//----- nvinfo : EIATTR_CUDA_API_VERSION
	.align		4
        /*0000*/ 	.byte	0x04, 0x37
        /*0002*/ 	.short	(.L_549 - .L_548)
.L_548:
        /*0004*/ 	.word	0x00000082


	//----- nvinfo : EIATTR_KPARAM_INFO
	.align		4
.L_549:
        /*0008*/ 	.byte	0x04, 0x17
        /*000a*/ 	.short	(.L_551 - .L_550)
.L_550:
        /*000c*/ 	.word	0x00000000
        /*0010*/ 	.short	0x0000
        /*0012*/ 	.short	0x0070
        /*0014*/ 	.byte	0x00, 0xf0, 0x01, 0x2e


	//----- nvinfo : EIATTR_SPARSE_MMA_MASK
	.align		4
.L_551:
        /*0018*/ 	.byte	0x03, 0x50
        /*001a*/ 	.short	0x0000


	//----- nvinfo : EIATTR_MAXREG_COUNT
	.align		4
        /*001c*/ 	.byte	0x03, 0x1b
        /*001e*/ 	.short	0x00a8


	//----- nvinfo : EIATTR_NUM_BARRIERS
	.align		4
        /*0020*/ 	.byte	0x02, 0x4c
        /*0022*/ 	.byte	0x09
	.zero		1


	//----- nvinfo : EIATTR_EXTERNS
	.align		4
        /*0024*/ 	.byte	0x04, 0x0f
        /*0026*/ 	.short	(.L_553 - .L_552)


	//   ....[0]....
	.align		4
.L_552:
        /*0028*/ 	.word	index@(__assertfail)


	//----- nvinfo : EIATTR_ANNOTATIONS
	.align		4
.L_553:
        /*002c*/ 	.byte	0x04, 0x55
        /*002e*/ 	.short	(.L_555 - .L_554)


	//   ....[0]....
.L_554:
        /*0030*/ 	.word	0x00000001
        /*0034*/ 	.byte	0x70, 0x09, 0x00, 0x00, 0x01, 0x00, 0x00, 0x00, 0x40, 0x0a, 0x00, 0x00, 0x01, 0x00, 0x00, 0x00
        /*0044*/ 	.byte	0x80, 0x43, 0x01, 0x00


	//----- nvinfo : EIATTR_MERCURY_ISA_VERSION
	.align		4
.L_555:
        /*0048*/ 	.byte	0x03, 0x5f
        /*004a*/ 	.short	0x0101


	//----- nvinfo : EIATTR_INT_WARP_WIDE_INSTR_OFFSETS
	.align		4
        /*004c*/ 	.byte	0x04, 0x31
        /*004e*/ 	.short	(.L_557 - .L_556)


	//   ....[0]....
.L_556:
        /*0050*/ 	.word	0x00000190


	//   ....[1]....
        /*0054*/ 	.word	0x000001c0


	//   ....[2]....
        /*0058*/ 	.word	0x000001d0


	//   ....[3]....
        /*005c*/ 	.word	0x00011720


	//   ....[4]....
        /*0060*/ 	.word	0x000117c0


	//   ....[5]....
        /*0064*/ 	.word	0x00011d30


	//   ....[6]....
        /*0068*/ 	.word	0x00013d20


	//   ....[7]....
        /*006c*/ 	.word	0x00013dc0


	//----- nvinfo : EIATTR_COOP_GROUP_MASK_REGIDS
	.align		4
.L_557:
        /*0070*/ 	.byte	0x04, 0x29
        /*0072*/ 	.short	(.L_559 - .L_558)


	//   ....[0]....
.L_558:
        /*0074*/ 	.word	0xffffffff


	//   ....[1]....
        /*0078*/ 	.word	0xffffffff


	//   ....[2]....
        /*007c*/ 	.word	0xffffffff


	//   ....[3]....
        /*0080*/ 	.word	0xffffffff


	//   ....[4]....
        /*0084*/ 	.word	0xffffffff


	//   ....[5]....
        /*0088*/ 	.word	0xffffffff


	//   ....[6]....
        /*008c*/ 	.word	0xffffffff


	//   ....[7]....
        /*0090*/ 	.word	0xffffffff


	//   ....[8]....
        /*0094*/ 	.word	0xffffffff


	//   ....[9]....
        /*0098*/ 	.word	0xffffffff


	//   ....[10]....
        /*009c*/ 	.word	0xffffffff


	//   ....[11]....
        /*00a0*/ 	.word	0xffffffff


	//   ....[12]....
        /*00a4*/ 	.word	0xffffffff


	//   ....[13]....
        /*00a8*/ 	.word	0xffffffff


	//   ....[14]....
        /*00ac*/ 	.word	0xffffffff


	//   ....[15]....
        /*00b0*/ 	.word	0xffffffff


	//   ....[16]....
        /*00b4*/ 	.word	0xffffffff


	//   ....[17]....
        /*00b8*/ 	.word	0xffffffff


	//   ....[18]....
        /*00bc*/ 	.word	0xffffffff


	//   ....[19]....
        /*00c0*/ 	.word	0xffffffff


	//   ....[20]....
        /*00c4*/ 	.word	0xffffffff


	//   ....[21]....
        /*00c8*/ 	.word	0xffffffff


	//   ....[22]....
        /*00cc*/ 	.word	0xffffffff


	//   ....[23]....
        /*00d0*/ 	.word	0xffffffff


	//   ....[24]....
        /*00d4*/ 	.word	0xffffffff


	//   ....[25]....
        /*00d8*/ 	.word	0xffffffff


	//   ....[26]....
        /*00dc*/ 	.word	0xffffffff


	//   ....[27]....
        /*00e0*/ 	.word	0xffffffff


	//   ....[28]....
        /*00e4*/ 	.word	0x0500000f


	//   ....[29]....
        /*00e8*/ 	.word	0x0500000f


	//----- nvinfo : EIATTR_COOP_GROUP_INSTR_OFFSETS
	.align		4
.L_559:
        /*00ec*/ 	.byte	0x04, 0x28
        /*00ee*/ 	.short	(.L_561 - .L_560)


	//   ....[0]....
.L_560:
        /*00f0*/ 	.word	0x00000060


	//   ....[1]....
        /*00f4*/ 	.word	0x000001a0


	//   ....[2]....
        /*00f8*/ 	.word	0x000001f0


	//   ....[3]....
        /*00fc*/ 	.word	0x000003e0


	//   ....[4]....
        /*0100*/ 	.word	0x00000540


	//   ....[5]....
        /*0104*/ 	.word	0x00000660


	//   ....[6]....
        /*0108*/ 	.word	0x000007c0


	//   ....[7]....
        /*010c*/ 	.word	0x00001660


	//   ....[8]....
        /*0110*/ 	.word	0x00004ef0


	//   ....[9]....
        /*0114*/ 	.word	0x00004fe0


	//   ....[10]....
        /*0118*/ 	.word	0x00005460


	//   ....[11]....
        /*011c*/ 	.word	0x000054e0


	//   ....[12]....
        /*0120*/ 	.word	0x00009610


	//   ....[13]....
        /*0124*/ 	.word	0x00009710


	//   ....[14]....
        /*0128*/ 	.word	0x00009ce0


	//   ....[15]....
        /*012c*/ 	.word	0x00009d10


	//   ....[16]....
        /*0130*/ 	.word	0x0000d300


	//   ....[17]....
        /*0134*/ 	.word	0x0000d360


	//   ....[18]....
        /*0138*/ 	.word	0x0000d8d0


	//   ....[19]....
        /*013c*/ 	.word	0x0000d930


	//   ....[20]....
        /*0140*/ 	.word	0x0000ea70


	//   ....[21]....
        /*0144*/ 	.word	0x0000eaa0


	//   ....[22]....
        /*0148*/ 	.word	0x0000ebd0


	//   ....[23]....
        /*014c*/ 	.word	0x0000ebe0


	//   ....[24]....
        /*0150*/ 	.word	0x00010470


	//   ....[25]....
        /*0154*/ 	.word	0x000111a0


	//   ....[26]....
        /*0158*/ 	.word	0x00014170


	//   ....[27]....
        /*015c*/ 	.word	0x00014320


	//   ....[28]....
        /*0160*/ 	.word	0x000148b0


	//   ....[29]....
        /*0164*/ 	.word	0x00014c90


	//----- nvinfo : EIATTR_REG_RECONFIG
	.align		4
.L_561:
        /*0168*/ 	.byte	0x01, 0x54
	.zero		2


	//----- nvinfo : EIATTR_SYSCALL_OFFSETS
	.align		4
        /*016c*/ 	.byte	0x04, 0x46
        /*016e*/ 	.short	(.L_563 - .L_562)


	//   ....[0]....
.L_562:
        /*0170*/ 	.word	0x00001810


	//   ....[1]....
        /*0174*/ 	.word	0x00011950


	//   ....[2]....
        /*0178*/ 	.word	0x00011a90


	//   ....[3]....
        /*017c*/ 	.word	0x00011b90


	//----- nvinfo : EIATTR_MBARRIER_INSTR_OFFSETS
	.align		4
.L_563:
        /*0180*/ 	.byte	0x04, 0x39
        /*0182*/ 	.short	(.L_565 - .L_564)


	//   ....[0]....
.L_564:
        /*0184*/ 	.word	0x00000290
        /*0188*/ 	.word	0x000000ff
        /*018c*/ 	.word	0x00038800
        /*0190*/ 	.short	0x0100
        /*0192*/ 	.byte	0x06
	.zero		1


	//   ....[1]....
        /*0194*/ 	.word	0x000002a0
        /*0198*/ 	.word	0x000000ff
        /*019c*/ 	.word	0x00038820
        /*01a0*/ 	.short	0x0100
        /*01a2*/ 	.byte	0x06
	.zero		1


	//   ....[2]....
        /*01a4*/ 	.word	0x00000390
        /*01a8*/ 	.word	0x000000ff
        /*01ac*/ 	.word	0x00038830
        /*01b0*/ 	.short	0x0100
        /*01b2*/ 	.byte	0x08
	.zero		1


	//   ....[3]....
        /*01b4*/ 	.word	0x000003a0
        /*01b8*/ 	.word	0x000000ff
        /*01bc*/ 	.word	0x00038840
        /*01c0*/ 	.short	0x0100
        /*01c2*/ 	.byte	0x08
	.zero		1


	//   ....[4]....
        /*01c4*/ 	.word	0x000003b0
        /*01c8*/ 	.word	0x000000ff
        /*01cc*/ 	.word	0x00038838
        /*01d0*/ 	.short	0x0100
        /*01d2*/ 	.byte	0x08
	.zero		1


	//   ....[5]....
        /*01d4*/ 	.word	0x000003c0
        /*01d8*/ 	.word	0x000000ff
        /*01dc*/ 	.word	0x00038848
        /*01e0*/ 	.short	0x0100
        /*01e2*/ 	.byte	0x08
	.zero		1


	//   ....[6]....
        /*01e4*/ 	.word	0x000004f0
        /*01e8*/ 	.word	0x000000ff
        /*01ec*/ 	.word	0x00038850
        /*01f0*/ 	.short	0x0100
        /*01f2*/ 	.byte	0x08
	.zero		1


	//   ....[7]....
        /*01f4*/ 	.word	0x00000500
        /*01f8*/ 	.word	0x000000ff
        /*01fc*/ 	.word	0x00038860
        /*0200*/ 	.short	0x0100
        /*0202*/ 	.byte	0x08
	.zero		1


	//   ....[8]....
        /*0204*/ 	.word	0x00000510
        /*0208*/ 	.word	0x000000ff
        /*020c*/ 	.word	0x00038858
        /*0210*/ 	.short	0x0100
        /*0212*/ 	.byte	0x08
	.zero		1


	//   ....[9]....
        /*0214*/ 	.word	0x00000520
        /*0218*/ 	.word	0x000000ff
        /*021c*/ 	.word	0x00038868
        /*0220*/ 	.short	0x0100
        /*0222*/ 	.byte	0x08
	.zero		1


	//   ....[10]....
        /*0224*/ 	.word	0x00000610
        /*0228*/ 	.word	0x000000ff
        /*022c*/ 	.word	0x00038870
        /*0230*/ 	.short	0x0100
        /*0232*/ 	.byte	0x06
	.zero		1


	//   ....[11]....
        /*0234*/ 	.word	0x00000620
        /*0238*/ 	.word	0x000000ff
        /*023c*/ 	.word	0x00038880
        /*0240*/ 	.short	0x0100
        /*0242*/ 	.byte	0x06
	.zero		1


	//   ....[12]....
        /*0244*/ 	.word	0x00000630
        /*0248*/ 	.word	0x000000ff
        /*024c*/ 	.word	0x00038878
        /*0250*/ 	.short	0x0100
        /*0252*/ 	.byte	0x06
	.zero		1


	//   ....[13]....
        /*0254*/ 	.word	0x00000640
        /*0258*/ 	.word	0x000000ff
        /*025c*/ 	.word	0x00038888
        /*0260*/ 	.short	0x0100
        /*0262*/ 	.byte	0x06
	.zero		1


	//   ....[14]....
        /*0264*/ 	.word	0x00000770
        /*0268*/ 	.word	0x000000ff
        /*026c*/ 	.word	0x00038890
        /*0270*/ 	.short	0x0100
        /*0272*/ 	.byte	0x08
	.zero		1


	//   ....[15]....
        /*0274*/ 	.word	0x00000780
        /*0278*/ 	.word	0x000000ff
        /*027c*/ 	.word	0x000388a0
        /*0280*/ 	.short	0x0100
        /*0282*/ 	.byte	0x08
	.zero		1


	//   ....[16]....
        /*0284*/ 	.word	0x00000790
        /*0288*/ 	.word	0x000000ff
        /*028c*/ 	.word	0x00038898
        /*0290*/ 	.short	0x0100
        /*0292*/ 	.byte	0x08
	.zero		1


	//   ....[17]....
        /*0294*/ 	.word	0x000007a0
        /*0298*/ 	.word	0x000000ff
        /*029c*/ 	.word	0x000388a8
        /*02a0*/ 	.short	0x0100
        /*02a2*/ 	.byte	0x08
	.zero		1


	//   ....[18]....
        /*02a4*/ 	.word	0x000008d0
        /*02a8*/ 	.word	0x000000ff
        /*02ac*/ 	.word	0x000388b0
        /*02b0*/ 	.short	0x0100
        /*02b2*/ 	.byte	0x08
	.zero		1


	//   ....[19]....
        /*02b4*/ 	.word	0x000008e0
        /*02b8*/ 	.word	0x000000ff
        /*02bc*/ 	.word	0x000388c0
        /*02c0*/ 	.short	0x0100
        /*02c2*/ 	.byte	0x08
	.zero		1


	//   ....[20]....
        /*02c4*/ 	.word	0x000008f0
        /*02c8*/ 	.word	0x000000ff
        /*02cc*/ 	.word	0x000388b8
        /*02d0*/ 	.short	0x0100
        /*02d2*/ 	.byte	0x08
	.zero		1


	//   ....[21]....
        /*02d4*/ 	.word	0x00000900
        /*02d8*/ 	.word	0x000000ff
        /*02dc*/ 	.word	0x000388c8
        /*02e0*/ 	.short	0x0100
        /*02e2*/ 	.byte	0x08
	.zero		1


	//   ....[22]....
        /*02e4*/ 	.word	0x000018b0
        /*02e8*/ 	.word	0x000000ff
        /*02ec*/ 	.word	0x00038800
        /*02f0*/ 	.short	0x010a
        /*02f2*/ 	.byte	0x3c
	.zero		1


	//   ....[23]....
        /*02f4*/ 	.word	0x00001940
        /*02f8*/ 	.word	0x00000000
        /*02fc*/ 	.word	0x00038830
        /*0300*/ 	.short	0x010a
        /*0302*/ 	.byte	0x3f
	.zero		1


	//   ....[24]....
        /*0304*/ 	.word	0x000019b0
        /*0308*/ 	.word	0x00000000
        /*030c*/ 	.word	0x00038830
        /*0310*/ 	.short	0x010a
        /*0312*/ 	.byte	0x3f
	.zero		1


	//   ....[25]....
        /*0314*/ 	.word	0x00004d80
        /*0318*/ 	.word	0x00000000
        /*031c*/ 	.word	0x00000000
        /*0320*/ 	.short	0x0101
        /*0322*/ 	.byte	0x3f
	.zero		1


	//   ....[26]....
        /*0324*/ 	.word	0x000063b0
        /*0328*/ 	.word	0x000000ff
        /*032c*/ 	.word	0x00038830
        /*0330*/ 	.short	0x010a
        /*0332*/ 	.byte	0x2f
	.zero		1


	//   ....[27]....
        /*0334*/ 	.word	0x000063f0
        /*0338*/ 	.word	0x000000ff
        /*033c*/ 	.word	0x00038830
        /*0340*/ 	.short	0x010a
        /*0342*/ 	.byte	0x2f
	.zero		1


	//   ....[28]....
        /*0344*/ 	.word	0x000089f0
        /*0348*/ 	.word	0x000000ff
        /*034c*/ 	.word	0x00038850
        /*0350*/ 	.short	0x010a
        /*0352*/ 	.byte	0x05
	.zero		1


	//   ....[29]....
        /*0354*/ 	.word	0x00008a30
        /*0358*/ 	.word	0x000000ff
        /*035c*/ 	.word	0x00038850
        /*0360*/ 	.short	0x010a
        /*0362*/ 	.byte	0x05
	.zero		1


	//   ....[30]....
        /*0364*/ 	.word	0x0000a240
        /*0368*/ 	.word	0x00000011
        /*036c*/ 	.word	0x00000000
        /*0370*/ 	.short	0x0101
        /*0372*/ 	.byte	0x3f
	.zero		1


	//   ....[31]....
        /*0374*/ 	.word	0x0000a2b0
        /*0378*/ 	.word	0x0000009f
        /*037c*/ 	.word	0x00000000
        /*0380*/ 	.short	0x0101
        /*0382*/ 	.byte	0x3f
	.zero		1


	//   ....[32]....
        /*0384*/ 	.word	0x0000a630
        /*0388*/ 	.word	0x000000ff
        /*038c*/ 	.word	0x00038830
        /*0390*/ 	.short	0x010a
        /*0392*/ 	.byte	0x04
	.zero		1


	//   ....[33]....
        /*0394*/ 	.word	0x0000a670
        /*0398*/ 	.word	0x000000ff
        /*039c*/ 	.word	0x00038830
        /*03a0*/ 	.short	0x010a
        /*03a2*/ 	.byte	0x04
	.zero		1


	//   ....[34]....
        /*03a4*/ 	.word	0x0000cc80
        /*03a8*/ 	.word	0x000000ff
        /*03ac*/ 	.word	0x00038850
        /*03b0*/ 	.short	0x010a
        /*03b2*/ 	.byte	0x05
	.zero		1


	//   ....[35]....
        /*03b4*/ 	.word	0x0000ccc0
        /*03b8*/ 	.word	0x000000ff
        /*03bc*/ 	.word	0x00038850
        /*03c0*/ 	.short	0x010a
        /*03c2*/ 	.byte	0x05
	.zero		1


	//   ....[36]....
        /*03c4*/ 	.word	0x0000dca0
        /*03c8*/ 	.word	0x0000009d
        /*03cc*/ 	.word	0x00000000
        /*03d0*/ 	.short	0x0101
        /*03d2*/ 	.byte	0x3f
	.zero		1


	//   ....[37]....
        /*03d4*/ 	.word	0x0000dd20
        /*03d8*/ 	.word	0x000000ab
        /*03dc*/ 	.word	0x00000000
        /*03e0*/ 	.short	0x0101
        /*03e2*/ 	.byte	0x3f
	.zero		1


	//   ....[38]....
        /*03e4*/ 	.word	0x0000e9c0
        /*03e8*/ 	.word	0x000000ff
        /*03ec*/ 	.word	0x00038850
        /*03f0*/ 	.short	0x010a
        /*03f2*/ 	.byte	0x05
	.zero		1


	//   ....[39]....
        /*03f4*/ 	.word	0x0000ea00
        /*03f8*/ 	.word	0x000000ff
        /*03fc*/ 	.word	0x00038850
        /*0400*/ 	.short	0x010a
        /*0402*/ 	.byte	0x05
	.zero		1


	//   ....[40]....
        /*0404*/ 	.word	0x0000f340
        /*0408*/ 	.word	0x00000003
        /*040c*/ 	.word	0x00000000
        /*0410*/ 	.short	0x0101
        /*0412*/ 	.byte	0x3f
	.zero		1


	//   ....[41]....
        /*0414*/ 	.word	0x000106b0
        /*0418*/ 	.word	0x000000ff
        /*041c*/ 	.word	0x00000000
        /*0420*/ 	.short	0x0101
        /*0422*/ 	.byte	0x05
	.zero		1


	//   ....[42]....
        /*0424*/ 	.word	0x00012060
        /*0428*/ 	.word	0x00000008
        /*042c*/ 	.word	0x00038840
        /*0430*/ 	.short	0x010a
        /*0432*/ 	.byte	0x3f
	.zero		1


	//   ....[43]....
        /*0434*/ 	.word	0x00012580
        /*0438*/ 	.word	0x000000ff
        /*043c*/ 	.word	0x00038820
        /*0440*/ 	.short	0x010a
        /*0442*/ 	.byte	0x28
	.zero		1


	//   ....[44]....
        /*0444*/ 	.word	0x00012880
        /*0448*/ 	.word	0x00000003
        /*044c*/ 	.word	0x00038840
        /*0450*/ 	.short	0x010a
        /*0452*/ 	.byte	0x3f
	.zero		1


	//   ....[45]....
        /*0454*/ 	.word	0x00012b10
        /*0458*/ 	.word	0x00000002
        /*045c*/ 	.word	0x00000060
        /*0460*/ 	.short	0x010a
        /*0462*/ 	.byte	0x3f
	.zero		1


	//   ....[46]....
        /*0464*/ 	.word	0x00013050
        /*0468*/ 	.word	0x00000003
        /*046c*/ 	.word	0x00038840
        /*0470*/ 	.short	0x010a
        /*0472*/ 	.byte	0x3f
	.zero		1


	//   ....[47]....
        /*0474*/ 	.word	0x000132e0
        /*0478*/ 	.word	0x00000002
        /*047c*/ 	.word	0x00000060
        /*0480*/ 	.short	0x010a
        /*0482*/ 	.byte	0x3f
	.zero		1


	//   ....[48]....
        /*0484*/ 	.word	0x00013780
        /*0488*/ 	.word	0x00000002
        /*048c*/ 	.word	0x00038840
        /*0490*/ 	.short	0x010a
        /*0492*/ 	.byte	0x3f
	.zero		1


	//   ....[49]....
        /*0494*/ 	.word	0x00013a10
        /*0498*/ 	.word	0x00000002
        /*049c*/ 	.word	0x00000060
        /*04a0*/ 	.short	0x010a
        /*04a2*/ 	.byte	0x3f
	.zero		1


	//   ....[50]....
        /*04a4*/ 	.word	0x00013e60
        /*04a8*/ 	.word	0x00000003
        /*04ac*/ 	.word	0x00038860
        /*04b0*/ 	.short	0x010a
        /*04b2*/ 	.byte	0x3f
	.zero		1


	//   ....[51]....
        /*04b4*/ 	.word	0x000142d0
        /*04b8*/ 	.word	0x00000007
        /*04bc*/ 	.word	0x00038820
        /*04c0*/ 	.short	0x010a
        /*04c2*/ 	.byte	0x3f
	.zero		1


	//   ....[52]....
        /*04c4*/ 	.word	0x00014440
        /*04c8*/ 	.word	0x00000005
        /*04cc*/ 	.word	0x00000000
        /*04d0*/ 	.short	0x010a
        /*04d2*/ 	.byte	0x3f
	.zero		1


	//   ....[53]....
        /*04d4*/ 	.word	0x000144b0
        /*04d8*/ 	.word	0x00000003
        /*04dc*/ 	.word	0x00000000
        /*04e0*/ 	.short	0x010a
        /*04e2*/ 	.byte	0x3f
	.zero		1


	//   ....[54]....
        /*04e4*/ 	.word	0x00014510
        /*04e8*/ 	.word	0x00000005
        /*04ec*/ 	.word	0x00000000
        /*04f0*/ 	.short	0x010a
        /*04f2*/ 	.byte	0x3f
	.zero		1


	//   ....[55]....
        /*04f4*/ 	.word	0x00014540
        /*04f8*/ 	.word	0x00000003
        /*04fc*/ 	.word	0x00000000
        /*0500*/ 	.short	0x010a
        /*0502*/ 	.byte	0x3f
	.zero		1


	//   ....[56]....
        /*0504*/ 	.word	0x000145b0
        /*0508*/ 	.word	0x00000003
        /*050c*/ 	.word	0x00038800
        /*0510*/ 	.short	0x010a
        /*0512*/ 	.byte	0x3f
	.zero		1


	//   ....[57]....
        /*0514*/ 	.word	0x00014600
        /*0518*/ 	.word	0x00000000
        /*051c*/ 	.word	0x00038830
        /*0520*/ 	.short	0x010a
        /*0522*/ 	.byte	0x3f
	.zero		1


	//   ....[58]....
        /*0524*/ 	.word	0x00014660
        /*0528*/ 	.word	0x00000004
        /*052c*/ 	.word	0x00038830
        /*0530*/ 	.short	0x010a
        /*0532*/ 	.byte	0x3f
	.zero		1


	//   ....[59]....
        /*0534*/ 	.word	0x000146c0
        /*0538*/ 	.word	0x00000003
        /*053c*/ 	.word	0x00038850
        /*0540*/ 	.short	0x010a
        /*0542*/ 	.byte	0x3f
	.zero		1


	//   ....[60]....
        /*0544*/ 	.word	0x00014720
        /*0548*/ 	.word	0x00000004
        /*054c*/ 	.word	0x00038830
        /*0550*/ 	.short	0x010a
        /*0552*/ 	.byte	0x3f
	.zero		1


	//   ....[61]....
        /*0554*/ 	.word	0x00014780
        /*0558*/ 	.word	0x00000003
        /*055c*/ 	.word	0x00038850
        /*0560*/ 	.short	0x010a
        /*0562*/ 	.byte	0x3f
	.zero		1


	//   ....[62]....
        /*0564*/ 	.word	0x000147e0
        /*0568*/ 	.word	0x00000007
        /*056c*/ 	.word	0x00038850
        /*0570*/ 	.short	0x010a
        /*0572*/ 	.byte	0x3f
	.zero		1


	//   ....[63]....
        /*0574*/ 	.word	0x00014960
        /*0578*/ 	.word	0x00000008
        /*057c*/ 	.word	0x00038840
        /*0580*/ 	.short	0x010a
        /*0582*/ 	.byte	0x3f
	.zero		1


	//   ....[64]....
        /*0584*/ 	.word	0x000149c0
        /*0588*/ 	.word	0x00000008
        /*058c*/ 	.word	0x00038820
        /*0590*/ 	.short	0x010a
        /*0592*/ 	.byte	0x3f
	.zero		1


	//   ....[65]....
        /*0594*/ 	.word	0x00014a10
        /*0598*/ 	.word	0x00000003
        /*059c*/ 	.word	0x00038840
        /*05a0*/ 	.short	0x010a
        /*05a2*/ 	.byte	0x3f
	.zero		1


	//   ....[66]....
        /*05a4*/ 	.word	0x00014a60
        /*05a8*/ 	.word	0x00000002
        /*05ac*/ 	.word	0x00000060
        /*05b0*/ 	.short	0x010a
        /*05b2*/ 	.byte	0x3f
	.zero		1


	//   ....[67]....
        /*05b4*/ 	.word	0x00014ab0
        /*05b8*/ 	.word	0x00000003
        /*05bc*/ 	.word	0x00038840
        /*05c0*/ 	.short	0x010a
        /*05c2*/ 	.byte	0x3f
	.zero		1


	//   ....[68]....
        /*05c4*/ 	.word	0x00014b00
        /*05c8*/ 	.word	0x00000002
        /*05cc*/ 	.word	0x00000060
        /*05d0*/ 	.short	0x010a
        /*05d2*/ 	.byte	0x3f
	.zero		1


	//   ....[69]....
        /*05d4*/ 	.word	0x00014b50
        /*05d8*/ 	.word	0x00000002
        /*05dc*/ 	.word	0x00038840
        /*05e0*/ 	.short	0x010a
        /*05e2*/ 	.byte	0x3f
	.zero		1


	//   ....[70]....
        /*05e4*/ 	.word	0x00014ba0
        /*05e8*/ 	.word	0x00000002
        /*05ec*/ 	.word	0x00000060
        /*05f0*/ 	.short	0x010a
        /*05f2*/ 	.byte	0x3f
	.zero		1


	//   ....[71]....
        /*05f4*/ 	.word	0x00014bf0
        /*05f8*/ 	.word	0x00000003
        /*05fc*/ 	.word	0x00038860
        /*0600*/ 	.short	0x010a
        /*0602*/ 	.byte	0x3f
	.zero		1


	//   ....[72]....
        /*0604*/ 	.word	0x00014cd0
        /*0608*/ 	.word	0x00000007
        /*060c*/ 	.word	0x00038820
        /*0610*/ 	.short	0x010a
        /*0612*/ 	.byte	0x3f
	.zero		1


	//   ....[73]....
        /*0614*/ 	.word	0x00014d20
        /*0618*/ 	.word	0x00000005
        /*061c*/ 	.word	0x00000000
        /*0620*/ 	.short	0x010a
        /*0622*/ 	.byte	0x3f
	.zero		1


	//   ....[74]....
        /*0624*/ 	.word	0x00014d70
        /*0628*/ 	.word	0x00000003
        /*062c*/ 	.word	0x00000000
        /*0630*/ 	.short	0x010a
        /*0632*/ 	.byte	0x3f
	.zero		1


	//   ....[75]....
        /*0634*/ 	.word	0x00014dc0
        /*0638*/ 	.word	0x00000005
        /*063c*/ 	.word	0x00000000
        /*0640*/ 	.short	0x010a
        /*0642*/ 	.byte	0x3f
	.zero		1


	//----- nvinfo : EIATTR_NUM_MBARRIERS
	.align		4
.L_565:
        /*0644*/ 	.byte	0x03, 0x38
        /*0646*/ 	.short	0x0016


	//----- nvinfo : EIATTR_EXIT_INSTR_OFFSETS
	.align		4
        /*0648*/ 	.byte	0x04, 0x1c
        /*064a*/ 	.short	(.L_567 - .L_566)


	//   ....[0]....
.L_566:
        /*064c*/ 	.word	0x00000a30


	//   ....[1]....
        /*0650*/ 	.word	0x00011160


	//   ....[2]....
        /*0654*/ 	.word	0x000111c0


	//   ....[3]....
        /*0658*/ 	.word	0x00014340


	//   ....[4]....
        /*065c*/ 	.word	0x00014590


	//----- nvinfo : EIATTR_MAX_THREADS
	.align		4
.L_567:
        /*0660*/ 	.byte	0x04, 0x05
        /*0662*/ 	.short	(.L_569 - .L_568)
.L_568:
        /*0664*/ 	.word	0x00000180
        /*0668*/ 	.word	0x00000001
        /*066c*/ 	.word	0x00000001


	//----- nvinfo : EIATTR_CRS_STACK_SIZE
	.align		4
.L_569:
        /*0670*/ 	.byte	0x04, 0x1e
        /*0672*/ 	.short	(.L_571 - .L_570)
.L_570:
        /*0674*/ 	.word	0x00000000


	//----- nvinfo : EIATTR_CBANK_PARAM_SIZE
	.align		4
.L_571:
        /*0678*/ 	.byte	0x03, 0x19
        /*067a*/ 	.short	0x0bf0


	//----- nvinfo : EIATTR_PARAM_CBANK
	.align		4
        /*067c*/ 	.byte	0x04, 0x0a
        /*067e*/ 	.short	(.L_573 - .L_572)
	.align		4
.L_572:
        /*0680*/ 	.word	index@(.nv.constant0._ZN7cutlass13device_kernelIN5flash11enable_sm90INS1_16FlashAttnFwdSm90INS1_25CollectiveMainloopFwdSm90ILi2EN4cute5tupleIJNS5_1CILi1EEES8_S8_EEENS6_IJNS7_ILi128EEENS7_ILi80EEENS7_ILi256EEEEEELi256ENS_6half_tEfNS_4arch4Sm90ELb1ELb0ELb1ELb0ELb0ELb0ELb0ELb1ELb1ELb0ELb0ELb0EEENS1_21CollectiveEpilogueFwdINS6_IJSA_SC_SB_EEES9_SE_SG_Li256ELb0ELb0ELb0ELb0EEENS1_30DynamicPersistentTileSchedulerILi256ELi32ELb0ELb0ELb1EEEEEEEEEvNT_6ParamsE)
        /*0684*/ 	.short	0x0210
        /*0686*/ 	.short	0x0bf0


	//----- nvinfo : EIATTR_SW_WAR
	.align		4
.L_573:
        /*0688*/ 	.byte	0x04, 0x36
        /*068a*/ 	.short	(.L_575 - .L_574)
.L_574:
        /*068c*/ 	.word	0x00000008
.L_575:


//--------------------- .nv.info._ZN7cutlass13device_kernelIN5flash11enable_sm90INS1_16FlashAttnFwdSm90INS1_25CollectiveMainloopFwdSm90ILi2EN4cute5tupleIJNS5_1CILi1EEES8_S8_EEENS6_IJNS7_ILi128EEENS7_ILi80EEENS7_ILi256EEEEEELi256ENS_6half_tEfNS_4arch4Sm90ELb1ELb0ELb1ELb1ELb0ELb0ELb0ELb1ELb1ELb0ELb0ELb0EEENS1_21CollectiveEpilogueFwdINS6_IJSA_SC_SB_EEES9_SE_SG_Li256ELb1ELb0ELb0ELb0EEENS1_36VarlenDynamicPersistentTileSchedulerILi128ELi80ELi256ELi32ELb0ELb0ELb1ELb1ELb1ELb1EEEEEEEEEvNT_6ParamsE --------------------------
	.section	.nv.info._ZN7cutlass13device_kernelIN5flash11enable_sm90INS1_16FlashAttnFwdSm90INS1_25CollectiveMainloopFwdSm90ILi2EN4cute5tupleIJNS5_1CILi1EEES8_S8_EEENS6_IJNS7_ILi128EEENS7_ILi80EEENS7_ILi256EEEEEELi256ENS_6half_tEfNS_4arch4Sm90ELb1ELb0ELb1ELb1ELb0ELb0ELb0ELb1ELb1ELb0ELb0ELb0EEENS1_21CollectiveEpilogueFwdINS6_IJSA_SC_SB_EEES9_SE_SG_Li256ELb1ELb0ELb0ELb0EEENS1_36VarlenDynamicPersistentTileSchedulerILi128ELi80ELi256ELi32ELb0ELb0ELb1ELb1ELb1ELb1EEEEEEEEEvNT_6ParamsE,"",@"SHT_CUDA_INFO"
	.sectionflags	@""
	.align	4


	//----- nvinfo : EIATTR_CUDA_API_VERSION
	.align		4
        /*0000*/ 	.byte	0x04, 0x37
        /*0002*/ 	.short	(.L_577 - .L_576)
.L_576:
        /*0004*/ 	.word	0x00000082


	//----- nvinfo : EIATTR_KPARAM_INFO
	.align		4
.L_577:
        /*0008*/ 	.byte	0x04, 0x17
        /*000a*/ 	.short	(.L_579 - .L_578)
.L_578:
        /*000c*/ 	.word	0x00000000
        /*0010*/ 	.short	0x0000
        /*0012*/ 	.short	0x0070
        /*0014*/ 	.byte	0x00, 0xf0, 0x01, 0x28


	//----- nvinfo : EIATTR_SPARSE_MMA_MASK
	.align		4
.L_579:
        /*0018*/ 	.byte	0x03, 0x50
        /*001a*/ 	.short	0x0000


	//----- nvinfo : EIATTR_MAXREG_COUNT
	.align		4
        /*001c*/ 	.byte	0x03, 0x1b
        /*001e*/ 	.short	0x00a8


	//----- nvinfo : EIATTR_NUM_BARRIERS
	.align		4
        /*0020*/ 	.byte	0x02, 0x4c
        /*0022*/ 	.byte	0x09
	.zero		1


	//----- nvinfo : EIATTR_EXTERNS
	.align		4
        /*0024*/ 	.byte	0x04, 0x0f
        /*0026*/ 	.short	(.L_581 - .L_580)


	//   ....[0]....
	.align		4
.L_580:
        /*0028*/ 	.word	index@(__assertfail)


	//----- nvinfo : EIATTR_ANNOTATIONS
	.align		4
.L_581:
        /*002c*/ 	.byte	0x04, 0x55
        /*002e*/ 	.short	(.L_583 - .L_582)


	//   ....[0]....
.L_582:
        /* <DEDUP_REMOVED lines=33> */


	//----- nvinfo : EIATTR_MERCURY_ISA_VERSION
	.align		4
.L_583:
        /*0230*/ 	.byte	0x03, 0x5f
        /*0232*/ 	.short	0x0101


	//----- nvinfo : EIATTR_UNUSED_LOAD_BYTE_OFFSET
	.align		4
        /*0234*/ 	.byte	0x04, 0x44
        /*0236*/ 	.short	(.L_585 - .L_584)


	//   ....[0]....
.L_584:
        /*0238*/ 	.word	0x00000a40
        /*023c*/ 	.word	0x0000fff0


	//   ....[1]....
        /*0240*/ 	.word	0x0000fb30
        /*0244*/ 	.word	0x0000fff0


	//----- nvinfo : EIATTR_INT_WARP_WIDE_INSTR_OFFSETS
	.align		4
.L_585:
        /*0248*/ 	.byte	0x04, 0x31
        /*024a*/ 	.short	(.L_587 - .L_586)


	//   ....[0]....
.L_586:
        /*024c*/ 	.word	0x00000160


	//   ....[1]....
        /*0250*/ 	.word	0x000001a0


	//   ....[2]....
        /*0254*/ 	.word	0x00000210


	//   ....[3]....
        /*0258*/ 	.word	0x00013ac0


	//   ....[4]....
        /*025c*/ 	.word	0x00013b60


	//   ....[5]....
        /*0260*/ 	.word	0x00013ff0


	//   ....[6]....
        /*0264*/ 	.word	0x00014020


	//   ....[7]....
        /*0268*/ 	.word	0x00014230


	//   ....[8]....
        /*026c*/ 	.word	0x00014320


	//   ....[9]....
        /*0270*/ 	.word	0x00014410


	//   ....[10]....
        /*0274*/ 	.word	0x00016a90


	//   ....[11]....
        /*0278*/ 	.word	0x00016b30


	//----- nvinfo : EIATTR_COOP_GROUP_MASK_REGIDS
	.align		4
.L_587:
        /*027c*/ 	.byte	0x04, 0x29
        /*027e*/ 	.short	(.L_589 - .L_588)


	//   ....[0]....
.L_588:
        /*0280*/ 	.word	0xffffffff


	//   ....[1]....
        /*0284*/ 	.word	0xffffffff


	//   ....[2]....
        /*0288*/ 	.word	0xffffffff


	//   ....[3]....
        /*028c*/ 	.word	0xffffffff


	//   ....[4]....
        /*0290*/ 	.word	0xffffffff


	//   ....[5]....
        /*0294*/ 	.word	0xffffffff


	//   ....[6]....
        /*0298*/ 	.word	0xffffffff


	//   ....[7]....
        /*029c*/ 	.word	0xffffffff


	//   ....[8]....
        /*02a0*/ 	.word	0xffffffff


	//   ....[9]....
        /*02a4*/ 	.word	0xffffffff


	//   ....[10]....
        /*02a8*/ 	.word	0xffffffff


	//   ....[11]....
        /*02ac*/ 	.word	0xffffffff


	//   ....[12]....
        /*02b0*/ 	.word	0xffffffff


	//   ....[13]....
        /*02b4*/ 	.word	0xffffffff


	//   ....[14]....
        /*02b8*/ 	.word	0xffffffff


	//   ....[15]....
        /*02bc*/ 	.word	0xffffffff


	//   ....[16]....
        /*02c0*/ 	.word	0xffffffff


	//   ....[17]....
        /*02c4*/ 	.word	0xffffffff


	//   ....[18]....
        /*02c8*/ 	.word	0xffffffff


	//   ....[19]....
        /*02cc*/ 	.word	0xffffffff


	//   ....[20]....
        /*02d0*/ 	.word	0xffffffff


	//   ....[21]....
        /*02d4*/ 	.word	0xffffffff


	//   ....[22]....
        /*02d8*/ 	.word	0xffffffff


	//   ....[23]....
        /*02dc*/ 	.word	0xffffffff


	//   ....[24]....
        /*02e0*/ 	.word	0xffffffff


	//   ....[25]....
        /*02e4*/ 	.word	0xffffffff


	//   ....[26]....
        /*02e8*/ 	.word	0xffffffff


	//   ....[27]....
        /*02ec*/ 	.word	0xffffffff


	//   ....[28]....
        /*02f0*/ 	.word	0xffffffff


	//   ....[29]....
        /*02f4*/ 	.word	0xffffffff


	//   ....[30]....
        /*02f8*/ 	.word	0xffffffff


	//   ....[31]....
        /*02fc*/ 	.word	0xffffffff


	//   ....[32]....
        /*0300*/ 	.word	0xffffffff


	//   ....[33]....
        /*0304*/ 	.word	0xffffffff


	//   ....[34]....
        /*0308*/ 	.word	0xffffffff


	//   ....[35]....
        /*030c*/ 	.word	0xffffffff


	//   ....[36]....
        /*0310*/ 	.word	0xffffffff


	//   ....[37]....
        /*0314*/ 	.word	0xffffffff


	//   ....[38]....
        /*0318*/ 	.word	0xffffffff


	//   ....[39]....
        /*031c*/ 	.word	0xffffffff


	//   ....[40]....
        /*0320*/ 	.word	0xffffffff


	//   ....[41]....
        /*0324*/ 	.word	0xffffffff


	//   ....[42]....
        /*0328*/ 	.word	0xffffffff


	//   ....[43]....
        /*032c*/ 	.word	0xffffffff


	//   ....[44]....
        /*0330*/ 	.word	0xffffffff


	//   ....[45]....
        /*0334*/ 	.word	0xffffffff


	//   ....[46]....
        /*0338*/ 	.word	0xffffffff


	//   ....[47]....
        /*033c*/ 	.word	0xffffffff


	//   ....[48]....
        /*0340*/ 	.word	0xffffffff


	//   ....[49]....
        /*0344*/ 	.word	0xffffffff


	//   ....[50]....
        /*0348*/ 	.word	0xffffffff


	//   ....[51]....
        /*034c*/ 	.word	0xffffffff


	//   ....[52]....
        /*0350*/ 	.word	0xffffffff


	//   ....[53]....
        /*0354*/ 	.word	0xffffffff


	//   ....[54]....
        /*0358*/ 	.word	0xffffffff


	//   ....[55]....
        /*035c*/ 	.word	0xffffffff


	//   ....[56]....
        /*0360*/ 	.word	0xffffffff


	//   ....[57]....
        /*0364*/ 	.word	0xffffffff


	//   ....[58]....
        /*0368*/ 	.word	0x0500000f


	//   ....[59]....
        /*036c*/ 	.word	0x0500000f


	//   ....[60]....
        /*0370*/ 	.word	0x0500000f


	//   ....[61]....
        /*0374*/ 	.word	0x0500000f


	//   ....[62]....
        /*0378*/ 	.word	0x0500000f


	//   ....[63]....
        /*037c*/ 	.word	0x0500000f


	//   ....[64]....
        /*0380*/ 	.word	0x0500000f


	//   ....[65]....
        /*0384*/ 	.word	0x0500000f


	//   ....[66]....
        /*0388*/ 	.word	0x0500000f


	//   ....[67]....
        /*038c*/ 	.word	0x0500000f


	//   ....[68]....
        /*0390*/ 	.word	0x0500000f


	//   ....[69]....
        /*0394*/ 	.word	0x0500000f


	//   ....[70]....
        /*0398*/ 	.word	0x0500000f


	//   ....[71]....
        /*039c*/ 	.word	0x0500000f


	//   ....[72]....
        /*03a0*/ 	.word	0x0500000f


	//   ....[73]....
        /*03a4*/ 	.word	0x0500000f


	//   ....[74]....
        /*03a8*/ 	.word	0x0500000f


	//   ....[75]....
        /*03ac*/ 	.word	0x0500000f


	//   ....[76]....
        /*03b0*/ 	.word	0x0500000f


	//----- nvinfo : EIATTR_COOP_GROUP_INSTR_OFFSETS
	.align		4
.L_589:
        /*03b4*/ 	.byte	0x04, 0x28
        /*03b6*/ 	.short	(.L_591 - .L_590)


	//   ....[0]....
.L_590:
        /*03b8*/ 	.word	0x00000060


	//   ....[1]....
        /*03bc*/ 	.word	0x00000170


	//   ....[2]....
        /*03c0*/ 	.word	0x000001c0


	//   ....[3]....
        /*03c4*/ 	.word	0x000003f0


	//   ....[4]....
        /*03c8*/ 	.word	0x00000550


	//   ....[5]....
        /*03cc*/ 	.word	0x00000670


	//   ....[6]....
        /*03d0*/ 	.word	0x000007d0


	//   ....[7]....
        /*03d4*/ 	.word	0x000018a0


	//   ....[8]....
        /*03d8*/ 	.word	0x00005080


	//   ....[9]....
        /*03dc*/ 	.word	0x00005170


	//   ....[10]....
        /*03e0*/ 	.word	0x000055f0


	//   ....[11]....
        /*03e4*/ 	.word	0x00005670


	//   ....[12]....
        /*03e8*/ 	.word	0x00009680


	//   ....[13]....
        /*03ec*/ 	.word	0x00009750


	//   ....[14]....
        /*03f0*/ 	.word	0x00009d50


	//   ....[15]....
        /*03f4*/ 	.word	0x00009dd0


	//   ....[16]....
        /*03f8*/ 	.word	0x0000d6a0


	//   ....[17]....
        /*03fc*/ 	.word	0x0000d700


	//   ....[18]....
        /*0400*/ 	.word	0x0000dac0


	//   ....[19]....
        /*0404*/ 	.word	0x0000db10


	//   ....[20]....
        /*0408*/ 	.word	0x0000ee30


	//   ....[21]....
        /*040c*/ 	.word	0x0000ee70


	//   ....[22]....
        /*0410*/ 	.word	0x0000ef40


	//   ....[23]....
        /*0414*/ 	.word	0x0000ef70


	//   ....[24]....
        /*0418*/ 	.word	0x00012860


	//   ....[25]....
        /*041c*/ 	.word	0x000129f0


	//   ....[26]....
        /*0420*/ 	.word	0x00012a20


	//   ....[27]....
        /*0424*/ 	.word	0x00012a60


	//   ....[28]....
        /*0428*/ 	.word	0x00012ad0


	//   ....[29]....
        /*042c*/ 	.word	0x00012b30


	//   ....[30]....
        /*0430*/ 	.word	0x00012b70


	//   ....[31]....
        /*0434*/ 	.word	0x00012d20


	//   ....[32]....
        /*0438*/ 	.word	0x00012d80


	//   ....[33]....
        /*043c*/ 	.word	0x00012dc0


	//   ....[34]....
        /*0440*/ 	.word	0x00012e00


	//   ....[35]....
        /*0444*/ 	.word	0x00012e30


	//   ....[36]....
        /*0448*/ 	.word	0x00012e60


	//   ....[37]....
        /*044c*/ 	.word	0x00012f00


	//   ....[38]....
        /*0450*/ 	.word	0x00012f60


	//   ....[39]....
        /*0454*/ 	.word	0x00012ff0


	//   ....[40]....
        /*0458*/ 	.word	0x00016fe0


	//   ....[41]....
        /*045c*/ 	.word	0x00016ff0


	//   ....[42]....
        /*0460*/ 	.word	0x00017110


	//   ....[43]....
        /*0464*/ 	.word	0x00017170


	//   ....[44]....
        /*0468*/ 	.word	0x000171b0


	//   ....[45]....
        /*046c*/ 	.word	0x000171f0


	//   ....[46]....
        /*0470*/ 	.word	0x00017220


	//   ....[47]....
        /*0474*/ 	.word	0x00017250


	//   ....[48]....
        /*0478*/ 	.word	0x000173f0


	//   ....[49]....
        /*047c*/ 	.word	0x00017450


	//   ....[50]....
        /*0480*/ 	.word	0x00017490


	//   ....[51]....
        /*0484*/ 	.word	0x000174d0


	//   ....[52]....
        /*0488*/ 	.word	0x00017500


	//   ....[53]....
        /*048c*/ 	.word	0x00017530


	//   ....[54]....
        /*0490*/ 	.word	0x000175f0


	//   ....[55]....
        /*0494*/ 	.word	0x00017610


	//   ....[56]....
        /*0498*/ 	.word	0x00017680


	//   ....[57]....
        /*049c*/ 	.word	0x00017d20


	//   ....[58]....
        /*04a0*/ 	.word	0x00018330


	//   ....[59]....
        /*04a4*/ 	.word	0x00018750


	//   ....[60]....
        /*04a8*/ 	.word	0x000187e0


	//   ....[61]....
        /*04ac*/ 	.word	0x00018880


	//   ....[62]....
        /*04b0*/ 	.word	0x00018930


	//   ....[63]....
        /*04b4*/ 	.word	0x000189b0


	//   ....[64]....
        /*04b8*/ 	.word	0x00018a30


	//   ....[65]....
        /*04bc*/ 	.word	0x00018ab0


	//   ....[66]....
        /*04c0*/ 	.word	0x00018b30


	//   ....[67]....
        /*04c4*/ 	.word	0x00018bc0


	//   ....[68]....
        /*04c8*/ 	.word	0x00018c70


	//   ....[69]....
        /*04cc*/ 	.word	0x00018cf0


	//   ....[70]....
        /*04d0*/ 	.word	0x00018d70


	//   ....[71]....
        /*04d4*/ 	.word	0x00018df0


	//   ....[72]....
        /*04d8*/ 	.word	0x00018e70


	//   ....[73]....
        /*04dc*/ 	.word	0x00018ee0


	//   ....[74]....
        /*04e0*/ 	.word	0x00018f80


	//   ....[75]....
        /*04e4*/ 	.word	0x00019010


	//   ....[76]....
        /*04e8*/ 	.word	0x00019140


	//----- nvinfo : EIATTR_REG_RECONFIG
	.align		4
.L_591:
        /*04ec*/ 	.byte	0x01, 0x54
	.zero		2


	//----- nvinfo : EIATTR_SYSCALL_OFFSETS
	.align		4
        /*04f0*/ 	.byte	0x04, 0x46
        /*04f2*/ 	.short	(.L_593 - .L_592)


	//   ....[0]....
.L_592:
        /*04f4*/ 	.word	0x00001a90


	//   ....[1]....
        /*04f8*/ 	.word	0x00013cf0


	//   ....[2]....
        /*04fc*/ 	.word	0x00013e30


	//   ....[3]....
        /*0500*/ 	.word	0x00013f30


	//----- nvinfo : EIATTR_MBARRIER_INSTR_OFFSETS
	.align		4
.L_593:
        /*0504*/ 	.byte	0x04, 0x39
        /*0506*/ 	.short	(.L_595 - .L_594)


	//   ....[0]....
.L_594:
        /*0508*/ 	.word	0x000002a0
        /*050c*/ 	.word	0x000000ff
        /*0510*/ 	.word	0x00038800
        /*0514*/ 	.short	0x0100
        /*0516*/ 	.byte	0x08
	.zero		1


	//   ....[1]....
        /*0518*/ 	.word	0x000002b0
        /*051c*/ 	.word	0x000000ff
        /*0520*/ 	.word	0x00038820
        /*0524*/ 	.short	0x0100
        /*0526*/ 	.byte	0x08
	.zero		1


	//   ....[2]....
        /*0528*/ 	.word	0x000003a0
        /*052c*/ 	.word	0x000000ff
        /*0530*/ 	.word	0x00038830
        /*0534*/ 	.short	0x0100
        /*0536*/ 	.byte	0x08
	.zero		1


	//   ....[3]....
        /*0538*/ 	.word	0x000003b0
        /*053c*/ 	.word	0x000000ff
        /*0540*/ 	.word	0x00038840
        /*0544*/ 	.short	0x0100
        /*0546*/ 	.byte	0x08
	.zero		1


	//   ....[4]....
        /*0548*/ 	.word	0x000003c0
        /*054c*/ 	.word	0x000000ff
        /*0550*/ 	.word	0x00038838
        /*0554*/ 	.short	0x0100
        /*0556*/ 	.byte	0x08
	.zero		1


	//   ....[5]....
        /*0558*/ 	.word	0x000003d0
        /*055c*/ 	.word	0x000000ff
        /*0560*/ 	.word	0x00038848
        /*0564*/ 	.short	0x0100
        /*0566*/ 	.byte	0x08
	.zero		1


	//   ....[6]....
        /*0568*/ 	.word	0x00000500
        /*056c*/ 	.word	0x000000ff
        /*0570*/ 	.word	0x00038850
        /*0574*/ 	.short	0x0100
        /*0576*/ 	.byte	0x08
	.zero		1


	//   ....[7]....
        /*0578*/ 	.word	0x00000510
        /*057c*/ 	.word	0x000000ff
        /*0580*/ 	.word	0x00038860
        /*0584*/ 	.short	0x0100
        /*0586*/ 	.byte	0x08
	.zero		1


	//   ....[8]....
        /*0588*/ 	.word	0x00000520
        /*058c*/ 	.word	0x000000ff
        /*0590*/ 	.word	0x00038858
        /*0594*/ 	.short	0x0100
        /*0596*/ 	.byte	0x08
	.zero		1


	//   ....[9]....
        /*0598*/ 	.word	0x00000530
        /*059c*/ 	.word	0x000000ff
        /*05a0*/ 	.word	0x00038868
        /*05a4*/ 	.short	0x0100
        /*05a6*/ 	.byte	0x08
	.zero		1


	//   ....[10]....
        /*05a8*/ 	.word	0x00000620
        /*05ac*/ 	.word	0x000000ff
        /*05b0*/ 	.word	0x00038870
        /*05b4*/ 	.short	0x0100
        /*05b6*/ 	.byte	0x06
	.zero		1


	//   ....[11]....
        /*05b8*/ 	.word	0x00000630
        /*05bc*/ 	.word	0x000000ff
        /*05c0*/ 	.word	0x00038880
        /*05c4*/ 	.short	0x0100
        /*05c6*/ 	.byte	0x06
	.zero		1


	//   ....[12]....
        /*05c8*/ 	.word	0x00000640
        /*05cc*/ 	.word	0x000000ff
        /*05d0*/ 	.word	0x00038878
        /*05d4*/ 	.short	0x0100
        /*05d6*/ 	.byte	0x06
	.zero		1


	//   ....[13]....
        /*05d8*/ 	.word	0x00000650
        /*05dc*/ 	.word	0x000000ff
        /*05e0*/ 	.word	0x00038888
        /*05e4*/ 	.short	0x0100
        /*05e6*/ 	.byte	0x06
	.zero		1


	//   ....[14]....
        /*05e8*/ 	.word	0x00000780
        /*05ec*/ 	.word	0x000000ff
        /*05f0*/ 	.word	0x00038890
        /*05f4*/ 	.short	0x0100
        /*05f6*/ 	.byte	0x08
	.zero		1


	//   ....[15]....
        /*05f8*/ 	.word	0x00000790
        /*05fc*/ 	.word	0x000000ff
        /*0600*/ 	.word	0x000388a0
        /*0604*/ 	.short	0x0100
        /*0606*/ 	.byte	0x08
	.zero		1


	//   ....[16]....
        /*0608*/ 	.word	0x000007a0
        /*060c*/ 	.word	0x000000ff
        /*0610*/ 	.word	0x00038898
        /*0614*/ 	.short	0x0100
        /*0616*/ 	.byte	0x08
	.zero		1


	//   ....[17]....
        /*0618*/ 	.word	0x000007b0
        /*061c*/ 	.word	0x000000ff
        /*0620*/ 	.word	0x000388a8
        /*0624*/ 	.short	0x0100
        /*0626*/ 	.byte	0x08
	.zero		1


	//   ....[18]....
        /*0628*/ 	.word	0x000008e0
        /*062c*/ 	.word	0x000000ff
        /*0630*/ 	.word	0x000388b0
        /*0634*/ 	.short	0x0100
        /*0636*/ 	.byte	0x08
	.zero		1


	//   ....[19]....
        /*0638*/ 	.word	0x000008f0
        /*063c*/ 	.word	0x000000ff
        /*0640*/ 	.word	0x000388c0
        /*0644*/ 	.short	0x0100
        /*0646*/ 	.byte	0x08
	.zero		1


	//   ....[20]....
        /*0648*/ 	.word	0x00000900
        /*064c*/ 	.word	0x000000ff
        /*0650*/ 	.word	0x000388b8
        /*0654*/ 	.short	0x0100
        /*0656*/ 	.byte	0x08
	.zero		1


	//   ....[21]....
        /*0658*/ 	.word	0x00000910
        /*065c*/ 	.word	0x000000ff
        /*0660*/ 	.word	0x000388c8
        /*0664*/ 	.short	0x0100
        /*0666*/ 	.byte	0x08
	.zero		1


	//   ....[22]....
        /*0668*/ 	.word	0x00001b40
        /*066c*/ 	.word	0x000000ff
        /*0670*/ 	.word	0x00038800
        /*0674*/ 	.short	0x010a
        /*0676*/ 	.byte	0x06
	.zero		1


	//   ....[23]....
        /*0678*/ 	.word	0x00001be0
        /*067c*/ 	.word	0x00000000
        /*0680*/ 	.word	0x00038830
        /*0684*/ 	.short	0x010a
        /*0686*/ 	.byte	0x3f
	.zero		1


	//   ....[24]....
        /*0688*/ 	.word	0x00001c50
        /*068c*/ 	.word	0x00000000
        /*0690*/ 	.word	0x00038830
        /*0694*/ 	.short	0x010a
        /*0696*/ 	.byte	0x3f
	.zero		1


	//   ....[25]....
        /*0698*/ 	.word	0x00004ee0
        /*069c*/ 	.word	0x00000000
        /*06a0*/ 	.word	0x00000000
        /*06a4*/ 	.short	0x0101
        /*06a6*/ 	.byte	0x3f
	.zero		1


	//   ....[26]....
        /*06a8*/ 	.word	0x00006570
        /*06ac*/ 	.word	0x000000ff
        /*06b0*/ 	.word	0x00038830
        /*06b4*/ 	.short	0x010a
        /*06b6*/ 	.byte	0x04
	.zero		1


	//   ....[27]....
        /*06b8*/ 	.word	0x000065c0
        /*06bc*/ 	.word	0x000000ff
        /*06c0*/ 	.word	0x00038830
        /*06c4*/ 	.short	0x010a
        /*06c6*/ 	.byte	0x04
	.zero		1


	//   ....[28]....
        /*06c8*/ 	.word	0x00008a80
        /*06cc*/ 	.word	0x000000ff
        /*06d0*/ 	.word	0x00038850
        /*06d4*/ 	.short	0x010a
        /*06d6*/ 	.byte	0x04
	.zero		1


	//   ....[29]....
        /*06d8*/ 	.word	0x00008ac0
        /*06dc*/ 	.word	0x000000ff
        /*06e0*/ 	.word	0x00038850
        /*06e4*/ 	.short	0x010a
        /*06e6*/ 	.byte	0x04
	.zero		1


	//   ....[30]....
        /*06e8*/ 	.word	0x0000a2d0
        /*06ec*/ 	.word	0x0000000e
        /*06f0*/ 	.word	0x00000000
        /*06f4*/ 	.short	0x0101
        /*06f6*/ 	.byte	0x3f
	.zero		1


	//   ....[31]....
        /*06f8*/ 	.word	0x0000a340
        /*06fc*/ 	.word	0x0000009f
        /*0700*/ 	.word	0x00000000
        /*0704*/ 	.short	0x0101
        /*0706*/ 	.byte	0x3f
	.zero		1


	//   ....[32]....
        /*0708*/ 	.word	0x0000a740
        /*070c*/ 	.word	0x000000ff
        /*0710*/ 	.word	0x00038830
        /*0714*/ 	.short	0x010a
        /*0716*/ 	.byte	0x04
	.zero		1


	//   ....[33]....
        /*0718*/ 	.word	0x0000a780
        /*071c*/ 	.word	0x000000ff
        /*0720*/ 	.word	0x00038830
        /*0724*/ 	.short	0x010a
        /*0726*/ 	.byte	0x04
	.zero		1


	//   ....[34]....
        /*0728*/ 	.word	0x0000d030
        /*072c*/ 	.word	0x000000ff
        /*0730*/ 	.word	0x00038850
        /*0734*/ 	.short	0x010a
        /*0736*/ 	.byte	0x04
	.zero		1


	//   ....[35]....
        /*0738*/ 	.word	0x0000d070
        /*073c*/ 	.word	0x000000ff
        /*0740*/ 	.word	0x00038850
        /*0744*/ 	.short	0x010a
        /*0746*/ 	.byte	0x04
	.zero		1


	//   ....[36]....
        /*0748*/ 	.word	0x0000e1f0
        /*074c*/ 	.word	0x00000015
        /*0750*/ 	.word	0x00000000
        /*0754*/ 	.short	0x0101
        /*0756*/ 	.byte	0x3f
	.zero		1


	//   ....[37]....
        /*0758*/ 	.word	0x0000e260
        /*075c*/ 	.word	0x00000017
        /*0760*/ 	.word	0x00000000
        /*0764*/ 	.short	0x0101
        /*0766*/ 	.byte	0x3f
	.zero		1


	//   ....[38]....
        /*0768*/ 	.word	0x0000eda0
        /*076c*/ 	.word	0x000000ff
        /*0770*/ 	.word	0x00038850
        /*0774*/ 	.short	0x010a
        /*0776*/ 	.byte	0x07
	.zero		1


	//   ....[39]....
        /*0778*/ 	.word	0x0000ede0
        /*077c*/ 	.word	0x000000ff
        /*0780*/ 	.word	0x00038850
        /*0784*/ 	.short	0x010a
        /*0786*/ 	.byte	0x07
	.zero		1


	//   ....[40]....
        /*0788*/ 	.word	0x0000f2d0
        /*078c*/ 	.word	0x00000009
        /*0790*/ 	.word	0x00000000
        /*0794*/ 	.short	0x0101
        /*0796*/ 	.byte	0x3f
	.zero		1


	//   ....[41]....
        /*0798*/ 	.word	0x00011350
        /*079c*/ 	.word	0x00000013
        /*07a0*/ 	.word	0x00000000
        /*07a4*/ 	.short	0x0101
        /*07a6*/ 	.byte	0x3f
	.zero		1


	//   ....[42]....
        /*07a8*/ 	.word	0x00014760
        /*07ac*/ 	.word	0x00000008
        /*07b0*/ 	.word	0x00038840
        /*07b4*/ 	.short	0x010a
        /*07b6*/ 	.byte	0x3f
	.zero		1


	//   ....[43]....
        /*07b8*/ 	.word	0x00014dd0
        /*07bc*/ 	.word	0x00000009
        /*07c0*/ 	.word	0x00038820
        /*07c4*/ 	.short	0x010a
        /*07c6*/ 	.byte	0x3f
	.zero		1


	//   ....[44]....
        /*07c8*/ 	.word	0x00015100
        /*07cc*/ 	.word	0x00000002
        /*07d0*/ 	.word	0x00038840
        /*07d4*/ 	.short	0x010a
        /*07d6*/ 	.byte	0x3f
	.zero		1


	//   ....[45]....
        /*07d8*/ 	.word	0x00015450
        /*07dc*/ 	.word	0x00000003
        /*07e0*/ 	.word	0x00000060
        /*07e4*/ 	.short	0x010a
        /*07e6*/ 	.byte	0x3f
	.zero		1


	//   ....[46]....
        /*07e8*/ 	.word	0x00015ac0
        /*07ec*/ 	.word	0x00000002
        /*07f0*/ 	.word	0x00038840
        /*07f4*/ 	.short	0x010a
        /*07f6*/ 	.byte	0x3f
	.zero		1


	//   ....[47]....
        /*07f8*/ 	.word	0x00015e10
        /*07fc*/ 	.word	0x00000003
        /*0800*/ 	.word	0x00000060
        /*0804*/ 	.short	0x010a
        /*0806*/ 	.byte	0x3f
	.zero		1


	//   ....[48]....
        /*0808*/ 	.word	0x00016380
        /*080c*/ 	.word	0x00000002
        /*0810*/ 	.word	0x00038840
        /*0814*/ 	.short	0x010a
        /*0816*/ 	.byte	0x3f
	.zero		1


	//   ....[49]....
        /*0818*/ 	.word	0x000166d0
        /*081c*/ 	.word	0x00000002
        /*0820*/ 	.word	0x00000060
        /*0824*/ 	.short	0x010a
        /*0826*/ 	.byte	0x3f
	.zero		1


	//   ....[50]....
        /*0828*/ 	.word	0x00016bf0
        /*082c*/ 	.word	0x00000003
        /*0830*/ 	.word	0x00038860
        /*0834*/ 	.short	0x010a
        /*0836*/ 	.byte	0x3f
	.zero		1


	//   ....[51]....
        /*0838*/ 	.word	0x00017ca0
        /*083c*/ 	.word	0x00000000
        /*0840*/ 	.word	0x00038820
        /*0844*/ 	.short	0x010a
        /*0846*/ 	.byte	0x3f
	.zero		1


	//   ....[52]....
        /*0848*/ 	.word	0x00017e80
        /*084c*/ 	.word	0x00000006
        /*0850*/ 	.word	0x00000000
        /*0854*/ 	.short	0x010a
        /*0856*/ 	.byte	0x3f
	.zero		1


	//   ....[53]....
        /*0858*/ 	.word	0x00017ef0
        /*085c*/ 	.word	0x00000007
        /*0860*/ 	.word	0x00000000
        /*0864*/ 	.short	0x010a
        /*0866*/ 	.byte	0x3f
	.zero		1


	//   ....[54]....
        /*0868*/ 	.word	0x00017f60
        /*086c*/ 	.word	0x00000004
        /*0870*/ 	.word	0x00000000
        /*0874*/ 	.short	0x010a
        /*0876*/ 	.byte	0x3f
	.zero		1


	//   ....[55]....
        /*0878*/ 	.word	0x00017f90
        /*087c*/ 	.word	0x00000003
        /*0880*/ 	.word	0x00000000
        /*0884*/ 	.short	0x010a
        /*0886*/ 	.byte	0x3f
	.zero		1


	//   ....[56]....
        /*0888*/ 	.word	0x00018010
        /*088c*/ 	.word	0x00000003
        /*0890*/ 	.word	0x00038800
        /*0894*/ 	.short	0x010a
        /*0896*/ 	.byte	0x3f
	.zero		1


	//   ....[57]....
        /*0898*/ 	.word	0x00018060
        /*089c*/ 	.word	0x00000000
        /*08a0*/ 	.word	0x00038830
        /*08a4*/ 	.short	0x010a
        /*08a6*/ 	.byte	0x3f
	.zero		1


	//   ....[58]....
        /*08a8*/ 	.word	0x000180d0
        /*08ac*/ 	.word	0x00000004
        /*08b0*/ 	.word	0x00038830
        /*08b4*/ 	.short	0x010a
        /*08b6*/ 	.byte	0x3f
	.zero		1


	//   ....[59]....
        /*08b8*/ 	.word	0x00018130
        /*08bc*/ 	.word	0x00000003
        /*08c0*/ 	.word	0x00038850
        /*08c4*/ 	.short	0x010a
        /*08c6*/ 	.byte	0x3f
	.zero		1


	//   ....[60]....
        /*08c8*/ 	.word	0x00018190
        /*08cc*/ 	.word	0x00000004
        /*08d0*/ 	.word	0x00038830
        /*08d4*/ 	.short	0x010a
        /*08d6*/ 	.byte	0x3f
	.zero		1


	//   ....[61]....
        /*08d8*/ 	.word	0x000181f0
        /*08dc*/ 	.word	0x00000003
        /*08e0*/ 	.word	0x00038850
        /*08e4*/ 	.short	0x010a
        /*08e6*/ 	.byte	0x3f
	.zero		1


	//   ....[62]....
        /*08e8*/ 	.word	0x00018250
        /*08ec*/ 	.word	0x00000007
        /*08f0*/ 	.word	0x00038850
        /*08f4*/ 	.short	0x010a
        /*08f6*/ 	.byte	0x3f
	.zero		1


	//   ....[63]....
        /*08f8*/ 	.word	0x000183f0
        /*08fc*/ 	.word	0x00000008
        /*0900*/ 	.word	0x00038840
        /*0904*/ 	.short	0x010a
        /*0906*/ 	.byte	0x3f
	.zero		1


	//   ....[64]....
        /*0908*/ 	.word	0x00018470
        /*090c*/ 	.word	0x00000008
        /*0910*/ 	.word	0x00038820
        /*0914*/ 	.short	0x010a
        /*0916*/ 	.byte	0x3f
	.zero		1


	//   ....[65]....
        /*0918*/ 	.word	0x000184c0
        /*091c*/ 	.word	0x00000002
        /*0920*/ 	.word	0x00038840
        /*0924*/ 	.short	0x010a
        /*0926*/ 	.byte	0x3f
	.zero		1


	//   ....[66]....
        /*0928*/ 	.word	0x00018510
        /*092c*/ 	.word	0x00000003
        /*0930*/ 	.word	0x00000060
        /*0934*/ 	.short	0x010a
        /*0936*/ 	.byte	0x3f
	.zero		1


	//   ....[67]....
        /*0938*/ 	.word	0x00018560
        /*093c*/ 	.word	0x00000002
        /*0940*/ 	.word	0x00038840
        /*0944*/ 	.short	0x010a
        /*0946*/ 	.byte	0x3f
	.zero		1


	//   ....[68]....
        /*0948*/ 	.word	0x000185b0
        /*094c*/ 	.word	0x00000003
        /*0950*/ 	.word	0x00000060
        /*0954*/ 	.short	0x010a
        /*0956*/ 	.byte	0x3f
	.zero		1


	//   ....[69]....
        /*0958*/ 	.word	0x00018600
        /*095c*/ 	.word	0x00000002
        /*0960*/ 	.word	0x00038840
        /*0964*/ 	.short	0x010a
        /*0966*/ 	.byte	0x3f
	.zero		1


	//   ....[70]....
        /*0968*/ 	.word	0x00018650
        /*096c*/ 	.word	0x00000002
        /*0970*/ 	.word	0x00000060
        /*0974*/ 	.short	0x010a
        /*0976*/ 	.byte	0x3f
	.zero		1


	//   ....[71]....
        /*0978*/ 	.word	0x000186a0
        /*097c*/ 	.word	0x00000003
        /*0980*/ 	.word	0x00038860
        /*0984*/ 	.short	0x010a
        /*0986*/ 	.byte	0x3f
	.zero		1


	//   ....[72]....
        /*0988*/ 	.word	0x00019060
        /*098c*/ 	.word	0x00000000
        /*0990*/ 	.word	0x00038820
        /*0994*/ 	.short	0x010a
        /*0996*/ 	.byte	0x3f
	.zero		1


	//   ....[73]....
        /*0998*/ 	.word	0x00019200
        /*099c*/ 	.word	0x00000006
        /*09a0*/ 	.word	0x00000000
        /*09a4*/ 	.short	0x010a
        /*09a6*/ 	.byte	0x3f
	.zero		1


	//   ....[74]....
        /*09a8*/ 	.word	0x00019250
        /*09ac*/ 	.word	0x00000007
        /*09b0*/ 	.word	0x00000000
        /*09b4*/ 	.short	0x010a
        /*09b6*/ 	.byte	0x3f
	.zero		1


	//   ....[75]....
        /*09b8*/ 	.word	0x000192a0
        /*09bc*/ 	.word	0x00000004
        /*09c0*/ 	.word	0x00000000
        /*09c4*/ 	.short	0x010a
        /*09c6*/ 	.byte	0x3f
	.zero		1


	//----- nvinfo : EIATTR_NUM_MBARRIERS
	.align		4
.L_595:
        /*09c8*/ 	.byte	0x03, 0x38
        /*09ca*/ 	.short	0x0016


	//----- nvinfo : EIATTR_EXIT_INSTR_OFFSETS
	.align		4
        /*09cc*/ 	.byte	0x04, 0x1c
        /*09ce*/ 	.short	(.L_597 - .L_596)


	//   ....[0]....
.L_596:
        /*09d0*/ 	.word	0x00000a80


	//   ....[1]....
        /*09d4*/ 	.word	0x00012820


	//   ....[2]....
        /*09d8*/ 	.word	0x00012880


	//   ....[3]....
        /*09dc*/ 	.word	0x00017fe0


	//----- nvinfo : EIATTR_MAX_THREADS
	.align		4
.L_597:
        /*09e0*/ 	.byte	0x04, 0x05
        /*09e2*/ 	.short	(.L_599 - .L_598)
.L_598:
        /*09e4*/ 	.word	0x00000180
        /*09e8*/ 	.word	0x00000001
        /*09ec*/ 	.word	0x00000001


	//----- nvinfo : EIATTR_CRS_STACK_SIZE
	.align		4
.L_599:
        /*09f0*/ 	.byte	0x04, 0x1e
        /*09f2*/ 	.short	(.L_601 - .L_600)
.L_600:
        /*09f4*/ 	.word	0x00000000


	//----- nvinfo : EIATTR_CBANK_PARAM_SIZE
	.align		4
.L_601:
        /*09f8*/ 	.byte	0x03, 0x19
        /*09fa*/ 	.short	0x0a70


	//----- nvinfo : EIATTR_PARAM_CBANK
	.align		4
        /*09fc*/ 	.byte	0x04, 0x0a
        /*09fe*/ 	.short	(.L_603 - .L_602)
	.align		4
.L_602:
        /*0a00*/ 	.word	index@(.nv.constant0._ZN7cutlass13device_kernelIN5flash11enable_sm90INS1_16FlashAttnFwdSm90INS1_25CollectiveMainloopFwdSm90ILi2EN4cute5tupleIJNS5_1CILi1EEES8_S8_EEENS6_IJNS7_ILi128EEENS7_ILi80EEENS7_ILi256EEEEEELi256ENS_6half_tEfNS_4arch4Sm90ELb1ELb0ELb1ELb1ELb0ELb0ELb0ELb1ELb1ELb0ELb0ELb0EEENS1_21CollectiveEpilogueFwdINS6_IJSA_SC_SB_EEES9_SE_SG_Li256ELb1ELb0ELb0ELb0EEENS1_36VarlenDynamicPersistentTileSchedulerILi128ELi80ELi256ELi32ELb0ELb0ELb1ELb1ELb1ELb1EEEEEEEEEvNT_6ParamsE)
        /*0a04*/ 	.short	0x0210
        /*0a06*/ 	.short	0x0a70


	//----- nvinfo : EIATTR_SW_WAR
	.align		4
.L_603:
        /*0a08*/ 	.byte	0x04, 0x36
        /*0a0a*/ 	.short	(.L_605 - .L_604)
.L_604:
        /*0a0c*/ 	.word	0x00000008
.L_605:


//--------------------- .nv.info._ZN7cutlass13device_kernelIN5flash11enable_sm90INS1_16FlashAttnFwdSm90INS1_25CollectiveMainloopFwdSm90ILi2EN4cute5tupleIJNS5_1CILi1EEES8_S8_EEENS6_IJNS7_ILi128EEENS7_ILi80EEENS7_ILi256EEEEEELi256ENS_6half_tEfNS_4arch4Sm90ELb1ELb0ELb1ELb1ELb0ELb1ELb0ELb1ELb1ELb0ELb0ELb0EEENS1_21CollectiveEpilogueFwdINS6_IJSA_SC_SB_EEES9_SE_SG_Li256ELb1ELb0ELb0ELb0EEENS1_36VarlenDynamicPersistentTileSchedulerILi128ELi80ELi256ELi32ELb0ELb0ELb1ELb1ELb1ELb1EEEEEEEEEvNT_6ParamsE --------------------------
	.section	.nv.info._ZN7cutlass13device_kernelIN5flash11enable_sm90INS1_16FlashAttnFwdSm90INS1_25CollectiveMainloopFwdSm90ILi2EN4cute5tupleIJNS5_1CILi1EEES8_S8_EEENS6_IJNS7_ILi128EEENS7_ILi80EEENS7_ILi256EEEEEELi256ENS_6half_tEfNS_4arch4Sm90ELb1ELb0ELb1ELb1ELb0ELb1ELb0ELb1ELb1ELb0ELb0ELb0EEENS1_21CollectiveEpilogueFwdINS6_IJSA_SC_SB_EEES9_SE_SG_Li256ELb1ELb0ELb0ELb0EEENS1_36VarlenDynamicPersistentTileSchedulerILi128ELi80ELi256ELi32ELb0ELb0ELb1ELb1ELb1ELb1EEEEEEEEEvNT_6ParamsE,"",@"SHT_CUDA_INFO"
	.sectionflags	@""
	.align	4


	//----- nvinfo : EIATTR_CUDA_API_VERSION
	.align		4
        /*0000*/ 	.byte	0x04, 0x37
        /*0002*/ 	.short	(.L_607 - .L_606)
.L_606:
        /*0004*/ 	.word	0x00000082


	//----- nvinfo : EIATTR_KPARAM_INFO
	.align		4
.L_607:
        /*0008*/ 	.byte	0x04, 0x17
        /*000a*/ 	.short	(.L_609 - .L_608)
.L_608:
        /*000c*/ 	.word	0x00000000
        /*0010*/ 	.short	0x0000
        /*0012*/ 	.short	0x0070
        /*0014*/ 	.byte	0x00, 0xf0, 0x01, 0x28


	//----- nvinfo : EIATTR_SPARSE_MMA_MASK
	.align		4
.L_609:
        /*0018*/ 	.byte	0x03, 0x50
        /*001a*/ 	.short	0x0000


	//----- nvinfo : EIATTR_MAXREG_COUNT
	.align		4
        /*001c*/ 	.byte	0x03, 0x1b
        /*001e*/ 	.short	0x00a8


	//----- nvinfo : EIATTR_NUM_BARRIERS
	.align		4
        /*0020*/ 	.byte	0x02, 0x4c
        /*0022*/ 	.byte	0x10
	.zero		1


	//----- nvinfo : EIATTR_EXTERNS
	.align		4
        /*0024*/ 	.byte	0x04, 0x0f
        /*0026*/ 	.short	(.L_611 - .L_610)


	//   ....[0]....
	.align		4
.L_610:
        /*0028*/ 	.word	index@(__assertfail)


	//----- nvinfo : EIATTR_ANNOTATIONS
	.align		4
.L_611:
        /*002c*/ 	.byte	0x04, 0x55
        /*002e*/ 	.short	(.L_613 - .L_612)


	//   ....[0]....
.L_612:
        /* <DEDUP_REMOVED lines=93> */
        /*05f4*/ 	.byte	0x00, 0xe0, 0x02, 0x00


	//----- nvinfo : EIATTR_MERCURY_ISA_VERSION
	.align		4
.L_613:
        /*05f8*/ 	.byte	0x03, 0x5f
        /*05fa*/ 	.short	0x0101


	//----- nvinfo : EIATTR_UNUSED_LOAD_BYTE_OFFSET
	.align		4
        /*05fc*/ 	.byte	0x04, 0x44
        /*05fe*/ 	.short	(.L_615 - .L_614)


	//   ....[0]....
.L_614:
        /*0600*/ 	.word	0x00000ae0
        /*0604*/ 	.word	0x0000fff0


	//   ....[1]....
        /*0608*/ 	.word	0x00024f00
        /*060c*/ 	.word	0x0000fff0


	//----- nvinfo : EIATTR_INT_WARP_WIDE_INSTR_OFFSETS
	.align		4
.L_615:
        /*0610*/ 	.byte	0x04, 0x31
        /*0612*/ 	.short	(.L_617 - .L_616)


	//   ....[0]....
.L_616:
        /*0614*/ 	.word	0x000001c0


	//   ....[1]....
        /*0618*/ 	.word	0x00000200


	//   ....[2]....
        /*061c*/ 	.word	0x00000270


	//   ....[3]....
        /*0620*/ 	.word	0x00029bc0


	//   ....[4]....
        /*0624*/ 	.word	0x00029c50


	//   ....[5]....
        /*0628*/ 	.word	0x0002a0d0


	//   ....[6]....
        /*062c*/ 	.word	0x0002a100


	//   ....[7]....
        /*0630*/ 	.word	0x0002a310


	//   ....[8]....
        /*0634*/ 	.word	0x0002a400


	//   ....[9]....
        /*0638*/ 	.word	0x0002a4f0


	//   ....[10]....
        /*063c*/ 	.word	0x0002cb80


	//   ....[11]....
        /*0640*/ 	.word	0x0002cc10


	//----- nvinfo : EIATTR_COOP_GROUP_MASK_REGIDS
	.align		4
.L_617:
        /*0644*/ 	.byte	0x04, 0x29
        /*0646*/ 	.short	(.L_619 - .L_618)


	//   ....[0]....
.L_618:
        /*0648*/ 	.word	0xffffffff


	//   ....[1]....
        /*064c*/ 	.word	0xffffffff


	//   ....[2]....
        /*0650*/ 	.word	0xffffffff


	//   ....[3]....
        /*0654*/ 	.word	0xffffffff


	//   ....[4]....
        /*0658*/ 	.word	0xffffffff


	//   ....[5]....
        /*065c*/ 	.word	0xffffffff


	//   ....[6]....
        /*0660*/ 	.word	0xffffffff


	//   ....[7]....
        /*0664*/ 	.word	0xffffffff


	//   ....[8]....
        /*0668*/ 	.word	0xffffffff


	//   ....[9]....
        /*066c*/ 	.word	0xffffffff


	//   ....[10]....
        /*0670*/ 	.word	0xffffffff


	//   ....[11]....
        /*0674*/ 	.word	0xffffffff


	//   ....[12]....
        /*0678*/ 	.word	0xffffffff


	//   ....[13]....
        /*067c*/ 	.word	0xffffffff


	//   ....[14]....
        /*0680*/ 	.word	0xffffffff


	//   ....[15]....
        /*0684*/ 	.word	0xffffffff


	//   ....[16]....
        /*0688*/ 	.word	0xffffffff


	//   ....[17]....
        /*068c*/ 	.word	0xffffffff


	//   ....[18]....
        /*0690*/ 	.word	0xffffffff


	//   ....[19]....
        /*0694*/ 	.word	0xffffffff


	//   ....[20]....
        /*0698*/ 	.word	0xffffffff


	//   ....[21]....
        /*069c*/ 	.word	0xffffffff


	//   ....[22]....
        /*06a0*/ 	.word	0xffffffff


	//   ....[23]....
        /*06a4*/ 	.word	0xffffffff


	//   ....[24]....
        /*06a8*/ 	.word	0xffffffff


	//   ....[25]....
        /*06ac*/ 	.word	0xffffffff


	//   ....[26]....
        /*06b0*/ 	.word	0xffffffff


	//   ....[27]....
        /*06b4*/ 	.word	0xffffffff


	//   ....[28]....
        /*06b8*/ 	.word	0xffffffff


	//   ....[29]....
        /*06bc*/ 	.word	0xffffffff


	//   ....[30]....
        /*06c0*/ 	.word	0xffffffff


	//   ....[31]....
        /*06c4*/ 	.word	0xffffffff


	//   ....[32]....
        /*06c8*/ 	.word	0xffffffff


	//   ....[33]....
        /*06cc*/ 	.word	0xffffffff


	//   ....[34]....
        /*06d0*/ 	.word	0xffffffff


	//   ....[35]....
        /*06d4*/ 	.word	0xffffffff


	//   ....[36]....
        /*06d8*/ 	.word	0xffffffff


	//   ....[37]....
        /*06dc*/ 	.word	0xffffffff


	//   ....[38]....
        /*06e0*/ 	.word	0xffffffff


	//   ....[39]....
        /*06e4*/ 	.word	0xffffffff


	//   ....[40]....
        /*06e8*/ 	.word	0xffffffff


	//   ....[41]....
        /*06ec*/ 	.word	0xffffffff


	//   ....[42]....
        /*06f0*/ 	.word	0xffffffff


	//   ....[43]....
        /*06f4*/ 	.word	0xffffffff


	//   ....[44]....
        /*06f8*/ 	.word	0xffffffff


	//   ....[45]....
        /*06fc*/ 	.word	0xffffffff


	//   ....[46]....
        /*0700*/ 	.word	0xffffffff


	//   ....[47]....
        /*0704*/ 	.word	0xffffffff


	//   ....[48]....
        /*0708*/ 	.word	0xffffffff


	//   ....[49]....
        /*070c*/ 	.word	0xffffffff


	//   ....[50]....
        /*0710*/ 	.word	0xffffffff


	//   ....[51]....
        /*0714*/ 	.word	0xffffffff


	//   ....[52]....
        /*0718*/ 	.word	0xffffffff


	//   ....[53]....
        /*071c*/ 	.word	0xffffffff


	//   ....[54]....
        /*0720*/ 	.word	0xffffffff


	//   ....[55]....
        /*0724*/ 	.word	0xffffffff


	//   ....[56]....
        /*0728*/ 	.word	0xffffffff


	//   ....[57]....
        /*072c*/ 	.word	0xffffffff


	//   ....[58]....
        /*0730*/ 	.word	0x0500000f


	//   ....[59]....
        /*0734*/ 	.word	0x0500000f


	//   ....[60]....
        /*0738*/ 	.word	0x0500000f


	//   ....[61]....
        /*073c*/ 	.word	0x0500000f


	//   ....[62]....
        /*0740*/ 	.word	0x0500000f


	//   ....[63]....
        /*0744*/ 	.word	0x0500000f


	//   ....[64]....
        /*0748*/ 	.word	0x0500000f


	//   ....[65]....
        /*074c*/ 	.word	0x0500000f


	//   ....[66]....
        /*0750*/ 	.word	0x0500000f


	//   ....[67]....
        /*0754*/ 	.word	0x0500000f


	//   ....[68]....
        /*0758*/ 	.word	0x0500000f


	//   ....[69]....
        /*075c*/ 	.word	0x0500000f


	//   ....[70]....
        /*0760*/ 	.word	0x0500000f


	//   ....[71]....
        /*0764*/ 	.word	0x0500000f


	//   ....[72]....
        /*0768*/ 	.word	0x0500000f


	//   ....[73]....
        /*076c*/ 	.word	0x0500000f


	//   ....[74]....
        /*0770*/ 	.word	0x0500000f


	//   ....[75]....
        /*0774*/ 	.word	0x0500000f


	//   ....[76]....
        /*0778*/ 	.word	0x0500000f


	//   ....[77]....
        /*077c*/ 	.word	0x0500000f


	//   ....[78]....
        /*0780*/ 	.word	0x0500000f


	//   ....[79]....
        /*0784*/ 	.word	0x0500000f


	//   ....[80]....
        /*0788*/ 	.word	0x0500000f


	//   ....[81]....
        /*078c*/ 	.word	0x0500000f


	//   ....[82]....
        /*0790*/ 	.word	0x0500000f


	//   ....[83]....
        /*0794*/ 	.word	0x0500000f


	//   ....[84]....
        /*0798*/ 	.word	0x0500000f


	//   ....[85]....
        /*079c*/ 	.word	0x0500000f


	//   ....[86]....
        /*07a0*/ 	.word	0x0500000f


	//   ....[87]....
        /*07a4*/ 	.word	0x0500000f


	//   ....[88]....
        /*07a8*/ 	.word	0x0500000f


	//   ....[89]....
        /*07ac*/ 	.word	0x0500000f


	//   ....[90]....
        /*07b0*/ 	.word	0x0500000f


	//   ....[91]....
        /*07b4*/ 	.word	0x0500000f


	//   ....[92]....
        /*07b8*/ 	.word	0x0500000f


	//   ....[93]....
        /*07bc*/ 	.word	0x0500000f


	//   ....[94]....
        /*07c0*/ 	.word	0x0500000f


	//   ....[95]....
        /*07c4*/ 	.word	0x0500000f


	//   ....[96]....
        /*07c8*/ 	.word	0x0500000f


	//   ....[97]....
        /*07cc*/ 	.word	0x0500000f


	//   ....[98]....
        /*07d0*/ 	.word	0x0500000f


	//   ....[99]....
        /*07d4*/ 	.word	0x0500000f


	//   ....[100]....
        /*07d8*/ 	.word	0x0500000f


	//   ....[101]....
        /*07dc*/ 	.word	0x0500000f


	//   ....[102]....
        /*07e0*/ 	.word	0x0500000f


	//   ....[103]....
        /*07e4*/ 	.word	0x0500000f


	//   ....[104]....
        /*07e8*/ 	.word	0x0500000f


	//   ....[105]....
        /*07ec*/ 	.word	0x0500000f


	//   ....[106]....
        /*07f0*/ 	.word	0x0500000f


	//   ....[107]....
        /*07f4*/ 	.word	0x0500000f


	//   ....[108]....
        /*07f8*/ 	.word	0x0500000f


	//   ....[109]....
        /*07fc*/ 	.word	0x0500000f


	//----- nvinfo : EIATTR_COOP_GROUP_INSTR_OFFSETS
	.align		4
.L_619:
        /*0800*/ 	.byte	0x04, 0x28
        /*0802*/ 	.short	(.L_621 - .L_620)


	//   ....[0]....
.L_620:
        /*0804*/ 	.word	0x00000060


	//   ....[1]....
        /*0808*/ 	.word	0x000001d0


	//   ....[2]....
        /*080c*/ 	.word	0x00000220


	//   ....[3]....
        /*0810*/ 	.word	0x00000450


	//   ....[4]....
        /*0814*/ 	.word	0x000005b0


	//   ....[5]....
        /*0818*/ 	.word	0x000006d0


	//   ....[6]....
        /*081c*/ 	.word	0x00000830


	//   ....[7]....
        /*0820*/ 	.word	0x0000abf0


	//   ....[8]....
        /*0824*/ 	.word	0x00017bf0


	//   ....[9]....
        /*0828*/ 	.word	0x00017c90


	//   ....[10]....
        /*082c*/ 	.word	0x00018200


	//   ....[11]....
        /*0830*/ 	.word	0x00018220


	//   ....[12]....
        /*0834*/ 	.word	0x0001dc60


	//   ....[13]....
        /*0838*/ 	.word	0x0001dd60


	//   ....[14]....
        /*083c*/ 	.word	0x0001e1f0


	//   ....[15]....
        /*0840*/ 	.word	0x0001e260


	//   ....[16]....
        /*0844*/ 	.word	0x00022d20


	//   ....[17]....
        /*0848*/ 	.word	0x00022d50


	//   ....[18]....
        /*084c*/ 	.word	0x000230d0


	//   ....[19]....
        /*0850*/ 	.word	0x00023180


	//   ....[20]....
        /*0854*/ 	.word	0x00024450


	//   ....[21]....
        /*0858*/ 	.word	0x000244e0


	//   ....[22]....
        /*085c*/ 	.word	0x00024500


	//   ....[23]....
        /*0860*/ 	.word	0x00024510


	//   ....[24]....
        /*0864*/ 	.word	0x000277f0


	//   ....[25]....
        /*0868*/ 	.word	0x00027980


	//   ....[26]....
        /*086c*/ 	.word	0x000279b0


	//   ....[27]....
        /*0870*/ 	.word	0x000279e0


	//   ....[28]....
        /*0874*/ 	.word	0x00027a20


	//   ....[29]....
        /*0878*/ 	.word	0x00027a70


	//   ....[30]....
        /*087c*/ 	.word	0x00027ad0


	//   ....[31]....
        /*0880*/ 	.word	0x00027cb0


	//   ....[32]....
        /*0884*/ 	.word	0x00027d10


	//   ....[33]....
        /*0888*/ 	.word	0x00027d50


	//   ....[34]....
        /*088c*/ 	.word	0x00027d90


	//   ....[35]....
        /*0890*/ 	.word	0x00027dc0


	//   ....[36]....
        /*0894*/ 	.word	0x00027df0


	//   ....[37]....
        /*0898*/ 	.word	0x00027e80


	//   ....[38]....
        /*089c*/ 	.word	0x00027ee0


	//   ....[39]....
        /*08a0*/ 	.word	0x00027f70


	//   ....[40]....
        /*08a4*/ 	.word	0x0002d0f0


	//   ....[41]....
        /*08a8*/ 	.word	0x0002d100


	//   ....[42]....
        /*08ac*/ 	.word	0x0002d210


	//   ....[43]....
        /*08b0*/ 	.word	0x0002d270


	//   ....[44]....
        /*08b4*/ 	.word	0x0002d2b0


	//   ....[45]....
        /*08b8*/ 	.word	0x0002d2f0


	//   ....[46]....
        /*08bc*/ 	.word	0x0002d320


	//   ....[47]....
        /*08c0*/ 	.word	0x0002d350


	//   ....[48]....
        /*08c4*/ 	.word	0x0002d4e0


	//   ....[49]....
        /*08c8*/ 	.word	0x0002d540


	//   ....[50]....
        /*08cc*/ 	.word	0x0002d580


	//   ....[51]....
        /*08d0*/ 	.word	0x0002d5c0


	//   ....[52]....
        /*08d4*/ 	.word	0x0002d5f0


	//   ....[53]....
        /*08d8*/ 	.word	0x0002d620


	//   ....[54]....
        /*08dc*/ 	.word	0x0002d6e0


	//   ....[55]....
        /*08e0*/ 	.word	0x0002d700


	//   ....[56]....
        /*08e4*/ 	.word	0x0002d770


	//   ....[57]....
        /*08e8*/ 	.word	0x0002de00


	//   ....[58]....
        /*08ec*/ 	.word	0x0002e260


	//   ....[59]....
        /*08f0*/ 	.word	0x0002e300


	//   ....[60]....
        /*08f4*/ 	.word	0x0002e3a0


	//   ....[61]....
        /*08f8*/ 	.word	0x0002e440


	//   ....[62]....
        /*08fc*/ 	.word	0x0002e4e0


	//   ....[63]....
        /*0900*/ 	.word	0x0002e580


	//   ....[64]....
        /*0904*/ 	.word	0x0002e620


	//   ....[65]....
        /*0908*/ 	.word	0x0002e6c0


	//   ....[66]....
        /*090c*/ 	.word	0x0002e760


	//   ....[67]....
        /*0910*/ 	.word	0x0002e800


	//   ....[68]....
        /*0914*/ 	.word	0x0002e8a0


	//   ....[69]....
        /*0918*/ 	.word	0x0002e940


	//   ....[70]....
        /*091c*/ 	.word	0x0002e9e0


	//   ....[71]....
        /*0920*/ 	.word	0x0002ea80


	//   ....[72]....
        /*0924*/ 	.word	0x0002eb20


	//   ....[73]....
        /*0928*/ 	.word	0x0002ebc0


	//   ....[74]....
        /*092c*/ 	.word	0x0002ecb0


	//   ....[75]....
        /*0930*/ 	.word	0x0002ed50


	//   ....[76]....
        /*0934*/ 	.word	0x0002edf0


	//   ....[77]....
        /*0938*/ 	.word	0x0002ee90


	//   ....[78]....
        /*093c*/ 	.word	0x0002ef30


	//   ....[79]....
        /*0940*/ 	.word	0x0002efd0


	//   ....[80]....
        /*0944*/ 	.word	0x0002f070


	//   ....[81]....
        /*0948*/ 	.word	0x0002f110


	//   ....[82]....
        /*094c*/ 	.word	0x0002f1b0


	//   ....[83]....
        /*0950*/ 	.word	0x0002f250


	//   ....[84]....
        /*0954*/ 	.word	0x0002f2f0


	//   ....[85]....
        /*0958*/ 	.word	0x0002f390


	//   ....[86]....
        /*095c*/ 	.word	0x0002f430


	//   ....[87]....
        /*0960*/ 	.word	0x0002f4d0


	//   ....[88]....
        /*0964*/ 	.word	0x0002f570


	//   ....[89]....
        /*0968*/ 	.word	0x0002f610


	//   ....[90]....
        /*096c*/ 	.word	0x0002f910


	//   ....[91]....
        /*0970*/ 	.word	0x0002fbf0


	//   ....[92]....
        /*0974*/ 	.word	0x00030010


	//   ....[93]....
        /*0978*/ 	.word	0x000300a0


	//   ....[94]....
        /*097c*/ 	.word	0x00030140


	//   ....[95]....
        /*0980*/ 	.word	0x000301f0


	//   ....[96]....
        /*0984*/ 	.word	0x00030270


	//   ....[97]....
        /*0988*/ 	.word	0x000302f0


	//   ....[98]....
        /*098c*/ 	.word	0x00030370


	//   ....[99]....
        /*0990*/ 	.word	0x000303f0


	//   ....[100]....
        /*0994*/ 	.word	0x00030480


	//   ....[101]....
        /*0998*/ 	.word	0x00030530


	//   ....[102]....
        /*099c*/ 	.word	0x000305b0


	//   ....[103]....
        /*09a0*/ 	.word	0x00030630


	//   ....[104]....
        /*09a4*/ 	.word	0x000306b0


	//   ....[105]....
        /*09a8*/ 	.word	0x00030730


	//   ....[106]....
        /*09ac*/ 	.word	0x000307a0


	//   ....[107]....
        /*09b0*/ 	.word	0x00030840


	//   ....[108]....
        /*09b4*/ 	.word	0x000308d0


	//   ....[109]....
        /*09b8*/ 	.word	0x00030a00


	//----- nvinfo : EIATTR_REG_RECONFIG
	.align		4
.L_621:
        /*09bc*/ 	.byte	0x01, 0x54
	.zero		2


	//----- nvinfo : EIATTR_SYSCALL_OFFSETS
	.align		4
        /*09c0*/ 	.byte	0x04, 0x46
        /*09c2*/ 	.short	(.L_623 - .L_622)


	//   ....[0]....
.L_622:
        /*09c4*/ 	.word	0x000019f0


	//   ....[1]....
        /*09c8*/ 	.word	0x00001b40


	//   ....[2]....
        /*09cc*/ 	.word	0x0000ad90


	//   ....[3]....
        /*09d0*/ 	.word	0x0000b240


	//   ....[4]....
        /*09d4*/ 	.word	0x00029de0


	//   ....[5]....
        /*09d8*/ 	.word	0x00029f20


	//   ....[6]....
        /*09dc*/ 	.word	0x0002a020


	//----- nvinfo : EIATTR_MBARRIER_INSTR_OFFSETS
	.align		4
.L_623:
        /*09e0*/ 	.byte	0x04, 0x39
        /*09e2*/ 	.short	(.L_625 - .L_624)


	//   ....[0]....
.L_624:
        /*09e4*/ 	.word	0x00000300
        /*09e8*/ 	.word	0x000000ff
        /*09ec*/ 	.word	0x00038800
        /*09f0*/ 	.short	0x0100
        /*09f2*/ 	.byte	0x08
	.zero		1


	//   ....[1]....
        /*09f4*/ 	.word	0x00000310
        /*09f8*/ 	.word	0x000000ff
        /*09fc*/ 	.word	0x00038820
        /*0a00*/ 	.short	0x0100
        /*0a02*/ 	.byte	0x08
	.zero		1


	//   ....[2]....
        /*0a04*/ 	.word	0x00000400
        /*0a08*/ 	.word	0x000000ff
        /*0a0c*/ 	.word	0x00038830
        /*0a10*/ 	.short	0x0100
        /*0a12*/ 	.byte	0x08
	.zero		1


	//   ....[3]....
        /*0a14*/ 	.word	0x00000410
        /*0a18*/ 	.word	0x000000ff
        /*0a1c*/ 	.word	0x00038840
        /*0a20*/ 	.short	0x0100
        /*0a22*/ 	.byte	0x08
	.zero		1


	//   ....[4]....
        /*0a24*/ 	.word	0x00000420
        /*0a28*/ 	.word	0x000000ff
        /*0a2c*/ 	.word	0x00038838
        /*0a30*/ 	.short	0x0100
        /*0a32*/ 	.byte	0x08
	.zero		1


	//   ....[5]....
        /*0a34*/ 	.word	0x00000430
        /*0a38*/ 	.word	0x000000ff
        /*0a3c*/ 	.word	0x00038848
        /*0a40*/ 	.short	0x0100
        /*0a42*/ 	.byte	0x08
	.zero		1


	//   ....[6]....
        /*0a44*/ 	.word	0x00000560
        /*0a48*/ 	.word	0x000000ff
        /*0a4c*/ 	.word	0x00038850
        /*0a50*/ 	.short	0x0100
        /*0a52*/ 	.byte	0x08
	.zero		1


	//   ....[7]....
        /*0a54*/ 	.word	0x00000570
        /*0a58*/ 	.word	0x000000ff
        /*0a5c*/ 	.word	0x00038860
        /*0a60*/ 	.short	0x0100
        /*0a62*/ 	.byte	0x08
	.zero		1


	//   ....[8]....
        /*0a64*/ 	.word	0x00000580
        /*0a68*/ 	.word	0x000000ff
        /*0a6c*/ 	.word	0x00038858
        /*0a70*/ 	.short	0x0100
        /*0a72*/ 	.byte	0x08
	.zero		1


	//   ....[9]....
        /*0a74*/ 	.word	0x00000590
        /*0a78*/ 	.word	0x000000ff
        /*0a7c*/ 	.word	0x00038868
        /*0a80*/ 	.short	0x0100
        /*0a82*/ 	.byte	0x08
	.zero		1


	//   ....[10]....
        /*0a84*/ 	.word	0x00000680
        /*0a88*/ 	.word	0x000000ff
        /*0a8c*/ 	.word	0x00038870
        /*0a90*/ 	.short	0x0100
        /*0a92*/ 	.byte	0x06
	.zero		1


	//   ....[11]....
        /*0a94*/ 	.word	0x00000690
        /*0a98*/ 	.word	0x000000ff
        /*0a9c*/ 	.word	0x00038880
        /*0aa0*/ 	.short	0x0100
        /*0aa2*/ 	.byte	0x06
	.zero		1


	//   ....[12]....
        /*0aa4*/ 	.word	0x000006a0
        /*0aa8*/ 	.word	0x000000ff
        /*0aac*/ 	.word	0x00038878
        /*0ab0*/ 	.short	0x0100
        /*0ab2*/ 	.byte	0x06
	.zero		1


	//   ....[13]....
        /*0ab4*/ 	.word	0x000006b0
        /*0ab8*/ 	.word	0x000000ff
        /*0abc*/ 	.word	0x00038888
        /*0ac0*/ 	.short	0x0100
        /*0ac2*/ 	.byte	0x06
	.zero		1


	//   ....[14]....
        /*0ac4*/ 	.word	0x000007e0
        /*0ac8*/ 	.word	0x000000ff
        /*0acc*/ 	.word	0x00038890
        /*0ad0*/ 	.short	0x0100
        /*0ad2*/ 	.byte	0x08
	.zero		1


	//   ....[15]....
        /*0ad4*/ 	.word	0x000007f0
        /*0ad8*/ 	.word	0x000000ff
        /*0adc*/ 	.word	0x000388a0
        /*0ae0*/ 	.short	0x0100
        /*0ae2*/ 	.byte	0x08
	.zero		1


	//   ....[16]....
        /*0ae4*/ 	.word	0x00000800
        /*0ae8*/ 	.word	0x000000ff
        /*0aec*/ 	.word	0x00038898
        /*0af0*/ 	.short	0x0100
        /*0af2*/ 	.byte	0x08
	.zero		1


	//   ....[17]....
        /*0af4*/ 	.word	0x00000810
        /*0af8*/ 	.word	0x000000ff
        /*0afc*/ 	.word	0x000388a8
        /*0b00*/ 	.short	0x0100
        /*0b02*/ 	.byte	0x08
	.zero		1


	//   ....[18]....
        /*0b04*/ 	.word	0x00000940
        /*0b08*/ 	.word	0x000000ff
        /*0b0c*/ 	.word	0x000388b0
        /*0b10*/ 	.short	0x0100
        /*0b12*/ 	.byte	0x08
	.zero		1


	//   ....[19]....
        /*0b14*/ 	.word	0x00000950
        /*0b18*/ 	.word	0x000000ff
        /*0b1c*/ 	.word	0x000388c0
        /*0b20*/ 	.short	0x0100
        /*0b22*/ 	.byte	0x08
	.zero		1


	//   ....[20]....
        /*0b24*/ 	.word	0x00000960
        /*0b28*/ 	.word	0x000000ff
        /*0b2c*/ 	.word	0x000388b8
        /*0b30*/ 	.short	0x0100
        /*0b32*/ 	.byte	0x08
	.zero		1


	//   ....[21]....
        /*0b34*/ 	.word	0x00000970
        /*0b38*/ 	.word	0x000000ff
        /*0b3c*/ 	.word	0x000388c8
        /*0b40*/ 	.short	0x0100
        /*0b42*/ 	.byte	0x08
	.zero		1


	//   ....[22]....
        /*0b44*/ 	.word	0x00003690
        /*0b48*/ 	.word	0x00000000
        /*0b4c*/ 	.word	0x00038890
        /*0b50*/ 	.short	0x010a
        /*0b52*/ 	.byte	0x3f
	.zero		1


	//   ....[23]....
        /*0b54*/ 	.word	0x000069a0
        /*0b58*/ 	.word	0x00000000
        /*0b5c*/ 	.word	0x00038890
        /*0b60*/ 	.short	0x010a
        /*0b62*/ 	.byte	0x3f
	.zero		1


	//   ....[24]....
        /*0b64*/ 	.word	0x000099d0
        /*0b68*/ 	.word	0x00000000
        /*0b6c*/ 	.word	0x00038890
        /*0b70*/ 	.short	0x010a
        /*0b72*/ 	.byte	0x3f
	.zero		1


	//   ....[25]....
        /*0b74*/ 	.word	0x00009de0
        /*0b78*/ 	.word	0x00000028
        /*0b7c*/ 	.word	0x00000000
        /*0b80*/ 	.short	0x0101
        /*0b82*/ 	.byte	0x3f
	.zero		1


	//   ....[26]....
        /*0b84*/ 	.word	0x00009e20
        /*0b88*/ 	.word	0x00000000
        /*0b8c*/ 	.word	0x000388b0
        /*0b90*/ 	.short	0x010a
        /*0b92*/ 	.byte	0x3f
	.zero		1


	//   ....[27]....
        /*0b94*/ 	.word	0x0000a640
        /*0b98*/ 	.word	0x00000000
        /*0b9c*/ 	.word	0x00000000
        /*0ba0*/ 	.short	0x0101
        /*0ba2*/ 	.byte	0x3f
	.zero		1


	//   ....[28]....
        /*0ba4*/ 	.word	0x0000ae20
        /*0ba8*/ 	.word	0x00000010
        /*0bac*/ 	.word	0x00038800
        /*0bb0*/ 	.short	0x010a
        /*0bb2*/ 	.byte	0x3f
	.zero		1


	//   ....[29]....
        /*0bb4*/ 	.word	0x0000ae70
        /*0bb8*/ 	.word	0x00000010
        /*0bbc*/ 	.word	0x00038800
        /*0bc0*/ 	.short	0x010a
        /*0bc2*/ 	.byte	0x3f
	.zero		1


	//   ....[30]....
        /*0bc4*/ 	.word	0x0000c870
        /*0bc8*/ 	.word	0x00000010
        /*0bcc*/ 	.word	0x00038800
        /*0bd0*/ 	.short	0x010a
        /*0bd2*/ 	.byte	0x3f
	.zero		1


	//   ....[31]....
        /*0bd4*/ 	.word	0x00010b80
        /*0bd8*/ 	.word	0x00000010
        /*0bdc*/ 	.word	0x00038800
        /*0be0*/ 	.short	0x010a
        /*0be2*/ 	.byte	0x3f
	.zero		1


	//   ....[32]....
        /*0be4*/ 	.word	0x00014300
        /*0be8*/ 	.word	0x00000000
        /*0bec*/ 	.word	0x00038830
        /*0bf0*/ 	.short	0x010a
        /*0bf2*/ 	.byte	0x3f
	.zero		1


	//   ....[33]....
        /*0bf4*/ 	.word	0x00014380
        /*0bf8*/ 	.word	0x00000000
        /*0bfc*/ 	.word	0x00038830
        /*0c00*/ 	.short	0x010a
        /*0c02*/ 	.byte	0x3f
	.zero		1


	//   ....[34]....
        /*0c04*/ 	.word	0x00017960
        /*0c08*/ 	.word	0x00000000
        /*0c0c*/ 	.word	0x00000000
        /*0c10*/ 	.short	0x0101
        /*0c12*/ 	.byte	0x3f
	.zero		1


	//   ....[35]....
        /*0c14*/ 	.word	0x00019850
        /*0c18*/ 	.word	0x0000000b
        /*0c1c*/ 	.word	0x00038830
        /*0c20*/ 	.short	0x010a
        /*0c22*/ 	.byte	0x3f
	.zero		1


	//   ....[36]....
        /*0c24*/ 	.word	0x000198d0
        /*0c28*/ 	.word	0x0000000b
        /*0c2c*/ 	.word	0x00038830
        /*0c30*/ 	.short	0x010a
        /*0c32*/ 	.byte	0x3f
	.zero		1


	//   ....[37]....
        /*0c34*/ 	.word	0x0001cff0
        /*0c38*/ 	.word	0x00000009
        /*0c3c*/ 	.word	0x00038850
        /*0c40*/ 	.short	0x010a
        /*0c42*/ 	.byte	0x3f
	.zero		1


	//   ....[38]....
        /*0c44*/ 	.word	0x0001d040
        /*0c48*/ 	.word	0x00000009
        /*0c4c*/ 	.word	0x00038850
        /*0c50*/ 	.short	0x010a
        /*0c52*/ 	.byte	0x3f
	.zero		1


	//   ....[39]....
        /*0c54*/ 	.word	0x0001e3a0
        /*0c58*/ 	.word	0x0000000b
        /*0c5c*/ 	.word	0x00000000
        /*0c60*/ 	.short	0x0101
        /*0c62*/ 	.byte	0x3f
	.zero		1


	//   ....[40]....
        /*0c64*/ 	.word	0x0001e3d0
        /*0c68*/ 	.word	0x00000009
        /*0c6c*/ 	.word	0x00000000
        /*0c70*/ 	.short	0x0101
        /*0c72*/ 	.byte	0x3f
	.zero		1


	//   ....[41]....
        /*0c74*/ 	.word	0x0001ec20
        /*0c78*/ 	.word	0x00000003
        /*0c7c*/ 	.word	0x00038830
        /*0c80*/ 	.short	0x010a
        /*0c82*/ 	.byte	0x3f
	.zero		1


	//   ....[42]....
        /*0c84*/ 	.word	0x0001eca0
        /*0c88*/ 	.word	0x00000003
        /*0c8c*/ 	.word	0x00038830
        /*0c90*/ 	.short	0x010a
        /*0c92*/ 	.byte	0x3f
	.zero		1


	//   ....[43]....
        /*0c94*/ 	.word	0x000223c0
        /*0c98*/ 	.word	0x00000009
        /*0c9c*/ 	.word	0x00038850
        /*0ca0*/ 	.short	0x010a
        /*0ca2*/ 	.byte	0x3f
	.zero		1


	//   ....[44]....
        /*0ca4*/ 	.word	0x00022410
        /*0ca8*/ 	.word	0x00000009
        /*0cac*/ 	.word	0x00038850
        /*0cb0*/ 	.short	0x010a
        /*0cb2*/ 	.byte	0x3f
	.zero		1


	//   ....[45]....
        /*0cb4*/ 	.word	0x00023450
        /*0cb8*/ 	.word	0x0000009d
        /*0cbc*/ 	.word	0x00000000
        /*0cc0*/ 	.short	0x0101
        /*0cc2*/ 	.byte	0x3f
	.zero		1


	//   ....[46]....
        /*0cc4*/ 	.word	0x000234d0
        /*0cc8*/ 	.word	0x00000009
        /*0ccc*/ 	.word	0x00000000
        /*0cd0*/ 	.short	0x0101
        /*0cd2*/ 	.byte	0x3f
	.zero		1


	//   ....[47]....
        /*0cd4*/ 	.word	0x00024150
        /*0cd8*/ 	.word	0x00000000
        /*0cdc*/ 	.word	0x00038850
        /*0ce0*/ 	.short	0x010a
        /*0ce2*/ 	.byte	0x3f
	.zero		1


	//   ....[48]....
        /*0ce4*/ 	.word	0x000241f0
        /*0ce8*/ 	.word	0x00000000
        /*0cec*/ 	.word	0x00038850
        /*0cf0*/ 	.short	0x010a
        /*0cf2*/ 	.byte	0x3f
	.zero		1


	//   ....[49]....
        /*0cf4*/ 	.word	0x00024690
        /*0cf8*/ 	.word	0x0000000b
        /*0cfc*/ 	.word	0x00000000
        /*0d00*/ 	.short	0x0101
        /*0d02*/ 	.byte	0x3f
	.zero		1


	//   ....[50]....
        /*0d04*/ 	.word	0x00026640
        /*0d08*/ 	.word	0x00000000
        /*0d0c*/ 	.word	0x00000000
        /*0d10*/ 	.short	0x0101
        /*0d12*/ 	.byte	0x3f
	.zero		1


	//   ....[51]....
        /*0d14*/ 	.word	0x00028db0
        /*0d18*/ 	.word	0x00000009
        /*0d1c*/ 	.word	0x00038820
        /*0d20*/ 	.short	0x010a
        /*0d22*/ 	.byte	0x3f
	.zero		1


	//   ....[52]....
        /*0d24*/ 	.word	0x00028e40
        /*0d28*/ 	.word	0x00000005
        /*0d2c*/ 	.word	0x000388a0
        /*0d30*/ 	.short	0x010a
        /*0d32*/ 	.byte	0x3f
	.zero		1


	//   ....[53]....
        /*0d34*/ 	.word	0x00029110
        /*0d38*/ 	.word	0x00000005
        /*0d3c*/ 	.word	0x000388c0
        /*0d40*/ 	.short	0x010a
        /*0d42*/ 	.byte	0x3f
	.zero		1


	//   ....[54]....
        /*0d44*/ 	.word	0x00029500
        /*0d48*/ 	.word	0x00000006
        /*0d4c*/ 	.word	0x000388a0
        /*0d50*/ 	.short	0x010a
        /*0d52*/ 	.byte	0x3f
	.zero		1


	//   ....[55]....
        /*0d54*/ 	.word	0x000297b0
        /*0d58*/ 	.word	0x00000006
        /*0d5c*/ 	.word	0x000388c0
        /*0d60*/ 	.short	0x010a
        /*0d62*/ 	.byte	0x3f
	.zero		1


	//   ....[56]....
        /*0d64*/ 	.word	0x0002a820
        /*0d68*/ 	.word	0x00000007
        /*0d6c*/ 	.word	0x00038840
        /*0d70*/ 	.short	0x010a
        /*0d72*/ 	.byte	0x3f
	.zero		1


	//   ....[57]....
        /*0d74*/ 	.word	0x0002ae90
        /*0d78*/ 	.word	0x0000000a
        /*0d7c*/ 	.word	0x00038820
        /*0d80*/ 	.short	0x010a
        /*0d82*/ 	.byte	0x3f
	.zero		1


	//   ....[58]....
        /*0d84*/ 	.word	0x0002b1b0
        /*0d88*/ 	.word	0x00000008
        /*0d8c*/ 	.word	0x00038840
        /*0d90*/ 	.short	0x010a
        /*0d92*/ 	.byte	0x3f
	.zero		1


	//   ....[59]....
        /*0d94*/ 	.word	0x0002b4f0
        /*0d98*/ 	.word	0x00000008
        /*0d9c*/ 	.word	0x00038860
        /*0da0*/ 	.short	0x010a
        /*0da2*/ 	.byte	0x3f
	.zero		1


	//   ....[60]....
        /*0da4*/ 	.word	0x0002bb40
        /*0da8*/ 	.word	0x00000002
        /*0dac*/ 	.word	0x00038840
        /*0db0*/ 	.short	0x010a
        /*0db2*/ 	.byte	0x3f
	.zero		1


	//   ....[61]....
        /*0db4*/ 	.word	0x0002be80
        /*0db8*/ 	.word	0x00000002
        /*0dbc*/ 	.word	0x00038860
        /*0dc0*/ 	.short	0x010a
        /*0dc2*/ 	.byte	0x3f
	.zero		1


	//   ....[62]....
        /*0dc4*/ 	.word	0x0002c440
        /*0dc8*/ 	.word	0x00000002
        /*0dcc*/ 	.word	0x00038840
        /*0dd0*/ 	.short	0x010a
        /*0dd2*/ 	.byte	0x3f
	.zero		1


	//   ....[63]....
        /*0dd4*/ 	.word	0x0002c770
        /*0dd8*/ 	.word	0x00000002
        /*0ddc*/ 	.word	0x00038860
        /*0de0*/ 	.short	0x010a
        /*0de2*/ 	.byte	0x3f
	.zero		1


	//   ....[64]....
        /*0de4*/ 	.word	0x0002ccd0
        /*0de8*/ 	.word	0x00000003
        /*0dec*/ 	.word	0x00038860
        /*0df0*/ 	.short	0x010a
        /*0df2*/ 	.byte	0x3f
	.zero		1


	//   ....[65]....
        /*0df4*/ 	.word	0x0002dd80
        /*0df8*/ 	.word	0x00000000
        /*0dfc*/ 	.word	0x00038820
        /*0e00*/ 	.short	0x010a
        /*0e02*/ 	.byte	0x3f
	.zero		1


	//   ....[66]....
        /*0e04*/ 	.word	0x0002df50
        /*0e08*/ 	.word	0x00000006
        /*0e0c*/ 	.word	0x00000000
        /*0e10*/ 	.short	0x010a
        /*0e12*/ 	.byte	0x3f
	.zero		1


	//   ....[67]....
        /*0e14*/ 	.word	0x0002dfc0
        /*0e18*/ 	.word	0x00000007
        /*0e1c*/ 	.word	0x00000000
        /*0e20*/ 	.short	0x010a
        /*0e22*/ 	.byte	0x3f
	.zero		1


	//   ....[68]....
        /*0e24*/ 	.word	0x0002e030
        /*0e28*/ 	.word	0x00000004
        /*0e2c*/ 	.word	0x00000000
        /*0e30*/ 	.short	0x010a
        /*0e32*/ 	.byte	0x3f
	.zero		1


	//   ....[69]....
        /*0e34*/ 	.word	0x0002e060
        /*0e38*/ 	.word	0x00000003
        /*0e3c*/ 	.word	0x00000000
        /*0e40*/ 	.short	0x010a
        /*0e42*/ 	.byte	0x3f
	.zero		1


	//   ....[70]....
        /*0e44*/ 	.word	0x0002e0c0
        /*0e48*/ 	.word	0x00000000
        /*0e4c*/ 	.word	0x00038890
        /*0e50*/ 	.short	0x010a
        /*0e52*/ 	.byte	0x3f
	.zero		1


	//   ....[71]....
        /*0e54*/ 	.word	0x0002e110
        /*0e58*/ 	.word	0x00000000
        /*0e5c*/ 	.word	0x00038890
        /*0e60*/ 	.short	0x010a
        /*0e62*/ 	.byte	0x3f
	.zero		1


	//   ....[72]....
        /*0e64*/ 	.word	0x0002e160
        /*0e68*/ 	.word	0x00000000
        /*0e6c*/ 	.word	0x00038890
        /*0e70*/ 	.short	0x010a
        /*0e72*/ 	.byte	0x3f
	.zero		1


	//   ....[73]....
        /*0e74*/ 	.word	0x0002e1b0
        /*0e78*/ 	.word	0x00000000
        /*0e7c*/ 	.word	0x000388b0
        /*0e80*/ 	.short	0x010a
        /*0e82*/ 	.byte	0x3f
	.zero		1


	//   ....[74]....
        /*0e84*/ 	.word	0x0002ec00
        /*0e88*/ 	.word	0x00000010
        /*0e8c*/ 	.word	0x00038800
        /*0e90*/ 	.short	0x010a
        /*0e92*/ 	.byte	0x3f
	.zero		1


	//   ....[75]....
        /*0e94*/ 	.word	0x0002f650
        /*0e98*/ 	.word	0x00000010
        /*0e9c*/ 	.word	0x00038800
        /*0ea0*/ 	.short	0x010a
        /*0ea2*/ 	.byte	0x3f
	.zero		1


	//   ....[76]....
        /*0ea4*/ 	.word	0x0002f6a0
        /*0ea8*/ 	.word	0x00000000
        /*0eac*/ 	.word	0x00038830
        /*0eb0*/ 	.short	0x010a
        /*0eb2*/ 	.byte	0x3f
	.zero		1


	//   ....[77]....
        /*0eb4*/ 	.word	0x0002f6f0
        /*0eb8*/ 	.word	0x0000000b
        /*0ebc*/ 	.word	0x00038830
        /*0ec0*/ 	.short	0x010a
        /*0ec2*/ 	.byte	0x3f
	.zero		1


	//   ....[78]....
        /*0ec4*/ 	.word	0x0002f740
        /*0ec8*/ 	.word	0x00000009
        /*0ecc*/ 	.word	0x00038850
        /*0ed0*/ 	.short	0x010a
        /*0ed2*/ 	.byte	0x3f
	.zero		1


	//   ....[79]....
        /*0ed4*/ 	.word	0x0002f790
        /*0ed8*/ 	.word	0x00000003
        /*0edc*/ 	.word	0x00038830
        /*0ee0*/ 	.short	0x010a
        /*0ee2*/ 	.byte	0x3f
	.zero		1


	//   ....[80]....
        /*0ee4*/ 	.word	0x0002f7e0
        /*0ee8*/ 	.word	0x00000009
        /*0eec*/ 	.word	0x00038850
        /*0ef0*/ 	.short	0x010a
        /*0ef2*/ 	.byte	0x3f
	.zero		1


	//   ....[81]....
        /*0ef4*/ 	.word	0x0002f830
        /*0ef8*/ 	.word	0x00000000
        /*0efc*/ 	.word	0x00038850
        /*0f00*/ 	.short	0x010a
        /*0f02*/ 	.byte	0x3f
	.zero		1


	//   ....[82]....
        /*0f04*/ 	.word	0x0002f9d0
        /*0f08*/ 	.word	0x00000009
        /*0f0c*/ 	.word	0x00038820
        /*0f10*/ 	.short	0x010a
        /*0f12*/ 	.byte	0x3f
	.zero		1


	//   ....[83]....
        /*0f14*/ 	.word	0x0002fa20
        /*0f18*/ 	.word	0x00000005
        /*0f1c*/ 	.word	0x000388a0
        /*0f20*/ 	.short	0x010a
        /*0f22*/ 	.byte	0x3f
	.zero		1


	//   ....[84]....
        /*0f24*/ 	.word	0x0002fa70
        /*0f28*/ 	.word	0x00000005
        /*0f2c*/ 	.word	0x000388c0
        /*0f30*/ 	.short	0x010a
        /*0f32*/ 	.byte	0x3f
	.zero		1


	//   ....[85]....
        /*0f34*/ 	.word	0x0002fac0
        /*0f38*/ 	.word	0x00000006
        /*0f3c*/ 	.word	0x000388a0
        /*0f40*/ 	.short	0x010a
        /*0f42*/ 	.byte	0x3f
	.zero		1


	//   ....[86]....
        /*0f44*/ 	.word	0x0002fb10
        /*0f48*/ 	.word	0x00000006
        /*0f4c*/ 	.word	0x000388c0
        /*0f50*/ 	.short	0x010a
        /*0f52*/ 	.byte	0x3f
	.zero		1


	//   ....[87]....
        /*0f54*/ 	.word	0x0002fcb0
        /*0f58*/ 	.word	0x00000007
        /*0f5c*/ 	.word	0x00038840
        /*0f60*/ 	.short	0x010a
        /*0f62*/ 	.byte	0x3f
	.zero		1


	//   ....[88]....
        /*0f64*/ 	.word	0x0002fd30
        /*0f68*/ 	.word	0x00000003
        /*0f6c*/ 	.word	0x00038820
        /*0f70*/ 	.short	0x010a
        /*0f72*/ 	.byte	0x3f
	.zero		1


	//   ....[89]....
        /*0f74*/ 	.word	0x0002fd80
        /*0f78*/ 	.word	0x00000008
        /*0f7c*/ 	.word	0x00038840
        /*0f80*/ 	.short	0x010a
        /*0f82*/ 	.byte	0x3f
	.zero		1


	//   ....[90]....
        /*0f84*/ 	.word	0x0002fdd0
        /*0f88*/ 	.word	0x00000008
        /*0f8c*/ 	.word	0x00038860
        /*0f90*/ 	.short	0x010a
        /*0f92*/ 	.byte	0x3f
	.zero		1


	//   ....[91]....
        /*0f94*/ 	.word	0x0002fe20
        /*0f98*/ 	.word	0x00000002
        /*0f9c*/ 	.word	0x00038840
        /*0fa0*/ 	.short	0x010a
        /*0fa2*/ 	.byte	0x3f
	.zero		1


	//   ....[92]....
        /*0fa4*/ 	.word	0x0002fe70
        /*0fa8*/ 	.word	0x00000002
        /*0fac*/ 	.word	0x00038860
        /*0fb0*/ 	.short	0x010a
        /*0fb2*/ 	.byte	0x3f
	.zero		1


	//   ....[93]....
        /*0fb4*/ 	.word	0x0002fec0
        /*0fb8*/ 	.word	0x00000002
        /*0fbc*/ 	.word	0x00038840
        /*0fc0*/ 	.short	0x010a
        /*0fc2*/ 	.byte	0x3f
	.zero		1


	//   ....[94]....
        /*0fc4*/ 	.word	0x0002ff10
        /*0fc8*/ 	.word	0x00000002
        /*0fcc*/ 	.word	0x00038860
        /*0fd0*/ 	.short	0x010a
        /*0fd2*/ 	.byte	0x3f
	.zero		1


	//   ....[95]....
        /*0fd4*/ 	.word	0x0002ff60
        /*0fd8*/ 	.word	0x00000003
        /*0fdc*/ 	.word	0x00038860
        /*0fe0*/ 	.short	0x010a
        /*0fe2*/ 	.byte	0x3f
	.zero		1


	//   ....[96]....
        /*0fe4*/ 	.word	0x00030920
        /*0fe8*/ 	.word	0x00000000
        /*0fec*/ 	.word	0x00038820
        /*0ff0*/ 	.short	0x010a
        /*0ff2*/ 	.byte	0x3f
	.zero		1


	//   ....[97]....
        /*0ff4*/ 	.word	0x00030ac0
        /*0ff8*/ 	.word	0x00000006
        /*0ffc*/ 	.word	0x00000000
        /*1000*/ 	.short	0x010a
        /*1002*/ 	.byte	0x3f
	.zero		1


	//   ....[98]....
        /*1004*/ 	.word	0x00030b10
        /*1008*/ 	.word	0x00000007
        /*100c*/ 	.word	0x00000000
        /*1010*/ 	.short	0x010a
        /*1012*/ 	.byte	0x3f
	.zero		1


	//   ....[99]....
        /*1014*/ 	.word	0x00030b60
        /*1018*/ 	.word	0x00000004
        /*101c*/ 	.word	0x00000000
        /*1020*/ 	.short	0x010a
        /*1022*/ 	.byte	0x3f
	.zero		1


	//----- nvinfo : EIATTR_NUM_MBARRIERS
	.align		4
.L_625:
        /*1024*/ 	.byte	0x03, 0x38
        /*1026*/ 	.short	0x0016


	//----- nvinfo : EIATTR_EXIT_INSTR_OFFSETS
	.align		4
        /*1028*/ 	.byte	0x04, 0x1c
        /*102a*/ 	.short	(.L_627 - .L_626)


	//   ....[0]....
.L_626:
        /*102c*/ 	.word	0x0002e0b0


	//----- nvinfo : EIATTR_MAX_THREADS
	.align		4
.L_627:
        /*1030*/ 	.byte	0x04, 0x05
        /*1032*/ 	.short	(.L_629 - .L_628)
.L_628:
        /*1034*/ 	.word	0x00000180
        /*1038*/ 	.word	0x00000001
        /*103c*/ 	.word	0x00000001


	//----- nvinfo : EIATTR_CRS_STACK_SIZE
	.align		4
.L_629:
        /*1040*/ 	.byte	0x04, 0x1e
        /*1042*/ 	.short	(.L_631 - .L_630)
.L_630:
        /*1044*/ 	.word	0x00000000


	//----- nvinfo : EIATTR_CBANK_PARAM_SIZE
	.align		4
.L_631:
        /*1048*/ 	.byte	0x03, 0x19
        /*104a*/ 	.short	0x0a70


	//----- nvinfo : EIATTR_PARAM_CBANK
	.align		4
        /*104c*/ 	.byte	0x04, 0x0a
        /*104e*/ 	.short	(.L_633 - .L_632)
	.align		4
.L_632:
        /*1050*/ 	.word	index@(.nv.constant0._ZN7cutlass13device_kernelIN5flash11enable_sm90INS1_16FlashAttnFwdSm90INS1_25CollectiveMainloopFwdSm90ILi2EN4cute5tupleIJNS5_1CILi1EEES8_S8_EEENS6_IJNS7_ILi128EEENS7_ILi80EEENS7_ILi256EEEEEELi256ENS_6half_tEfNS_4arch4Sm90ELb1ELb0ELb1ELb1ELb0ELb1ELb0ELb1ELb1ELb0ELb0ELb0EEENS1_21CollectiveEpilogueFwdINS6_IJSA_SC_SB_EEES9_SE_SG_Li256ELb1ELb0ELb0ELb0EEENS1_36VarlenDynamicPersistentTileSchedulerILi128ELi80ELi256ELi32ELb0ELb0ELb1ELb1ELb1ELb1EEEEEEEEEvNT_6ParamsE)
        /*1054*/ 	.short	0x0210
        /*1056*/ 	.short	0x0a70


	//----- nvinfo : EIATTR_SW_WAR
	.align		4
.L_633:
        /*1058*/ 	.byte	0x04, 0x36
        /*105a*/ 	.short	(.L_635 - .L_634)
.L_634:
        /*105c*/ 	.word	0x00000008
.L_635:


//--------------------- .nv.info._ZN7cutlass13device_kernelIN5flash11enable_sm90INS1_16FlashAttnFwdSm90INS1_25CollectiveMainloopFwdSm90ILi2EN4cute5tupleIJNS5_1CILi1EEES8_S8_EEENS6_IJNS7_ILi128EEENS7_ILi112EEENS7_ILi192EEEEEELi192ENS_6half_tEfNS_4arch4Sm90ELb0ELb0ELb1ELb0ELb0ELb0ELb0ELb1ELb1ELb0ELb0ELb0EEENS1_21CollectiveEpilogueFwdINS6_IJSA_SC_SB_EEES9_SE_SG_Li256ELb0ELb0ELb0ELb0EEENS1_29StaticPersistentTileSchedulerILb0EEEEEEEEEvNT_6ParamsE --------------------------
	.section	.nv.info._ZN7cutlass13device_kernelIN5flash11enable_sm90INS1_16FlashAttnFwdSm90INS1_25CollectiveMainloopFwdSm90ILi2EN4cute5tupleIJNS5_1CILi1EEES8_S8_EEENS6_IJNS7_ILi128EEENS7_ILi112EEENS7_ILi192EEEEEELi192ENS_6half_tEfNS_4arch4Sm90ELb0ELb0ELb1ELb0ELb0ELb0ELb0ELb1ELb1ELb0ELb0ELb0EEENS1_21CollectiveEpilogueFwdINS6_IJSA_SC_SB_EEES9_SE_SG_Li256ELb0ELb0ELb0ELb0EEENS1_29StaticPersistentTileSchedulerILb0EEEEEEEEEvNT_6ParamsE,"",@"SHT_CUDA_INFO"
	.sectionflags	@""
	.align	4


	//----- nvinfo : EIATTR_CUDA_API_VERSION
	.align		4
        /*0000*/ 	.byte	0x04, 0x37
        /*0002*/ 	.short	(.L_637 - .L_636)
.L_636:
        /*0004*/ 	.word	0x00000082


	//----- nvinfo : EIATTR_KPARAM_INFO
	.align		4
.L_637:
        /*0008*/ 	.byte	0x04, 0x17
        /*000a*/ 	.short	(.L_639 - .L_638)
.L_638:
        /*000c*/ 	.word	0x00000000
        /*0010*/ 	.short	0x0000
        /*0012*/ 	.short	0x0070
        /*0014*/ 	.byte	0x00, 0xf0, 0x01, 0x2e


	//----- nvinfo : EIATTR_SPARSE_MMA_MASK
	.align		4
.L_639:
        /*0018*/ 	.byte	0x03, 0x50
        /*001a*/ 	.short	0x0000


	//----- nvinfo : EIATTR_MAXREG_COUNT
	.align		4
        /*001c*/ 	.byte	0x03, 0x1b
        /*001e*/ 	.short	0x00a8


	//----- nvinfo : EIATTR_NUM_BARRIERS
	.align		4
        /*0020*/ 	.byte	0x02, 0x4c
        /*0022*/ 	.byte	0x09
	.zero		1


	//----- nvinfo : EIATTR_EXTERNS
	.align		4
        /*0024*/ 	.byte	0x04, 0x0f
        /*0026*/ 	.short	(.L_641 - .L_640)


	//   ....[0]....
	.align		4
.L_640:
        /*0028*/ 	.word	index@(__assertfail)


	//----- nvinfo : EIATTR_ANNOTATIONS
	.align		4
.L_641:
        /*002c*/ 	.byte	0x04, 0x55
        /*002e*/ 	.short	(.L_643 - .L_642)


	//   ....[0]....
.L_642:
        /* <DEDUP_REMOVED lines=15> */


	//----- nvinfo : EIATTR_MERCURY_ISA_VERSION
	.align		4
.L_643:
        /*0110*/ 	.byte	0x03, 0x5f
        /*0112*/ 	.short	0x0101


	//----- nvinfo : EIATTR_INT_WARP_WIDE_INSTR_OFFSETS
	.align		4
        /*0114*/ 	.byte	0x04, 0x31
        /*0116*/ 	.short	(.L_645 - .L_644)


	//   ....[0]....
.L_644:
        /*0118*/ 	.word	0x00000190


	//   ....[1]....
        /*011c*/ 	.word	0x000001c0


	//   ....[2]....
        /*0120*/ 	.word	0x000001d0


	//   ....[3]....
        /*0124*/ 	.word	0x0000ca80


	//   ....[4]....
        /*0128*/ 	.word	0x0000cab0


	//   ....[5]....
        /*012c*/ 	.word	0x0000cb80


	//   ....[6]....
        /*0130*/ 	.word	0x0000cc50


	//----- nvinfo : EIATTR_COOP_GROUP_MASK_REGIDS
	.align		4
.L_645:
        /*0134*/ 	.byte	0x04, 0x29
        /*0136*/ 	.short	(.L_647 - .L_646)


	//   ....[0]....
.L_646:
        /*0138*/ 	.word	0xffffffff


	//   ....[1]....
        /*013c*/ 	.word	0xffffffff


	//   ....[2]....
        /*0140*/ 	.word	0xffffffff


	//   ....[3]....
        /*0144*/ 	.word	0xffffffff


	//   ....[4]....
        /*0148*/ 	.word	0xffffffff


	//   ....[5]....
        /*014c*/ 	.word	0xffffffff


	//   ....[6]....
        /*0150*/ 	.word	0xffffffff


	//   ....[7]....
        /*0154*/ 	.word	0xffffffff


	//   ....[8]....
        /*0158*/ 	.word	0xffffffff


	//   ....[9]....
        /*015c*/ 	.word	0xffffffff


	//   ....[10]....
        /*0160*/ 	.word	0xffffffff


	//   ....[11]....
        /*0164*/ 	.word	0xffffffff


	//   ....[12]....
        /*0168*/ 	.word	0xffffffff


	//   ....[13]....
        /*016c*/ 	.word	0xffffffff


	//   ....[14]....
        /*0170*/ 	.word	0xffffffff


	//   ....[15]....
        /*0174*/ 	.word	0xffffffff


	//   ....[16]....
        /*0178*/ 	.word	0xffffffff


	//   ....[17]....
        /*017c*/ 	.word	0xffffffff


	//   ....[18]....
        /*0180*/ 	.word	0xffffffff


	//   ....[19]....
        /*0184*/ 	.word	0xffffffff


	//   ....[20]....
        /*0188*/ 	.word	0xffffffff


	//   ....[21]....
        /*018c*/ 	.word	0xffffffff


	//   ....[22]....
        /*0190*/ 	.word	0xffffffff


	//   ....[23]....
        /*0194*/ 	.word	0x0500000f


	//   ....[24]....
        /*0198*/ 	.word	0x0500000f


	//----- nvinfo : EIATTR_COOP_GROUP_INSTR_OFFSETS
	.align		4
.L_647:
        /*019c*/ 	.byte	0x04, 0x28
        /*019e*/ 	.short	(.L_649 - .L_648)


	//   ....[0]....
.L_648:
        /*01a0*/ 	.word	0x00000060


	//   ....[1]....
        /*01a4*/ 	.word	0x000001a0


	//   ....[2]....
        /*01a8*/ 	.word	0x000001f0


	//   ....[3]....
        /*01ac*/ 	.word	0x000003e0


	//   ....[4]....
        /*01b0*/ 	.word	0x00000540


	//   ....[5]....
        /*01b4*/ 	.word	0x00000660


	//   ....[6]....
        /*01b8*/ 	.word	0x000007c0


	//   ....[7]....
        /*01bc*/ 	.word	0x00000db0


	//   ....[8]....
        /*01c0*/ 	.word	0x00004990


	//   ....[9]....
        /*01c4*/ 	.word	0x00004a30


	//   ....[10]....
        /*01c8*/ 	.word	0x00004dd0


	//   ....[11]....
        /*01cc*/ 	.word	0x00004e90


	//   ....[12]....
        /*01d0*/ 	.word	0x000091d0


	//   ....[13]....
        /*01d4*/ 	.word	0x00009200


	//   ....[14]....
        /*01d8*/ 	.word	0x00009620


	//   ....[15]....
        /*01dc*/ 	.word	0x00009710


	//   ....[16]....
        /*01e0*/ 	.word	0x0000a950


	//   ....[17]....
        /*01e4*/ 	.word	0x0000a990


	//   ....[18]....
        /*01e8*/ 	.word	0x0000ab90


	//   ....[19]....
        /*01ec*/ 	.word	0x0000ac40


	//   ....[20]....
        /*01f0*/ 	.word	0x0000bcd0


	//   ....[21]....
        /*01f4*/ 	.word	0x0000c210


	//   ....[22]....
        /*01f8*/ 	.word	0x0000f250


	//   ....[23]....
        /*01fc*/ 	.word	0x0000f760


	//   ....[24]....
        /*0200*/ 	.word	0x0000fc00


	//----- nvinfo : EIATTR_REG_RECONFIG
	.align		4
.L_649:
        /*0204*/ 	.byte	0x01, 0x54
	.zero		2


	//----- nvinfo : EIATTR_SYSCALL_OFFSETS
	.align		4
        /*0208*/ 	.byte	0x04, 0x46
        /*020a*/ 	.short	(.L_651 - .L_650)


	//   ....[0]....
.L_650:
        /*020c*/ 	.word	0x00001140


	//   ....[1]....
        /*0210*/ 	.word	0x0000c690


	//   ....[2]....
        /*0214*/ 	.word	0x0000c7d0


	//   ....[3]....
        /*0218*/ 	.word	0x0000c8d0


	//----- nvinfo : EIATTR_MBARRIER_INSTR_OFFSETS
	.align		4
.L_651:
        /*021c*/ 	.byte	0x04, 0x39
        /*021e*/ 	.short	(.L_653 - .L_652)


	//   ....[0]....
.L_652:
        /*0220*/ 	.word	0x00000290
        /*0224*/ 	.word	0x000000ff
        /*0228*/ 	.word	0x00036800
        /*022c*/ 	.short	0x0100
        /*022e*/ 	.byte	0x06
	.zero		1


	//   ....[1]....
        /*0230*/ 	.word	0x000002a0
        /*0234*/ 	.word	0x000000ff
        /*0238*/ 	.word	0x00036820
        /*023c*/ 	.short	0x0100
        /*023e*/ 	.byte	0x06
	.zero		1


	//   ....[2]....
        /*0240*/ 	.word	0x00000390
        /*0244*/ 	.word	0x000000ff
        /*0248*/ 	.word	0x00036830
        /*024c*/ 	.short	0x0100
        /*024e*/ 	.byte	0x08
	.zero		1


	//   ....[3]....
        /*0250*/ 	.word	0x000003a0
        /*0254*/ 	.word	0x000000ff
        /*0258*/ 	.word	0x00036840
        /*025c*/ 	.short	0x0100
        /*025e*/ 	.byte	0x08
	.zero		1


	//   ....[4]....
        /*0260*/ 	.word	0x000003b0
        /*0264*/ 	.word	0x000000ff
        /*0268*/ 	.word	0x00036838
        /*026c*/ 	.short	0x0100
        /*026e*/ 	.byte	0x08
	.zero		1


	//   ....[5]....
        /*0270*/ 	.word	0x000003c0
        /*0274*/ 	.word	0x000000ff
        /*0278*/ 	.word	0x00036848
        /*027c*/ 	.short	0x0100
        /*027e*/ 	.byte	0x08
	.zero		1


	//   ....[6]....
        /*0280*/ 	.word	0x000004f0
        /*0284*/ 	.word	0x000000ff
        /*0288*/ 	.word	0x00036850
        /*028c*/ 	.short	0x0100
        /*028e*/ 	.byte	0x08
	.zero		1


	//   ....[7]....
        /*0290*/ 	.word	0x00000500
        /*0294*/ 	.word	0x000000ff
        /*0298*/ 	.word	0x00036860
        /*029c*/ 	.short	0x0100
        /*029e*/ 	.byte	0x08
	.zero		1


	//   ....[8]....
        /*02a0*/ 	.word	0x00000510
        /*02a4*/ 	.word	0x000000ff
        /*02a8*/ 	.word	0x00036858
        /*02ac*/ 	.short	0x0100
        /*02ae*/ 	.byte	0x08
	.zero		1


	//   ....[9]....
        /*02b0*/ 	.word	0x00000520
        /*02b4*/ 	.word	0x000000ff
        /*02b8*/ 	.word	0x00036868
        /*02bc*/ 	.short	0x0100
        /*02be*/ 	.byte	0x08
	.zero		1


	//   ....[10]....
        /*02c0*/ 	.word	0x00000610
        /*02c4*/ 	.word	0x000000ff
        /*02c8*/ 	.word	0x00036870
        /*02cc*/ 	.short	0x0100
        /*02ce*/ 	.byte	0x06
	.zero		1


	//   ....[11]....
        /*02d0*/ 	.word	0x00000620
        /*02d4*/ 	.word	0x000000ff
        /*02d8*/ 	.word	0x00036880
        /*02dc*/ 	.short	0x0100
        /*02de*/ 	.byte	0x06
	.zero		1


	//   ....[12]....
        /*02e0*/ 	.word	0x00000630
        /*02e4*/ 	.word	0x000000ff
        /*02e8*/ 	.word	0x00036878
        /*02ec*/ 	.short	0x0100
        /*02ee*/ 	.byte	0x06
	.zero		1


	//   ....[13]....
        /*02f0*/ 	.word	0x00000640
        /*02f4*/ 	.word	0x000000ff
        /*02f8*/ 	.word	0x00036888
        /*02fc*/ 	.short	0x0100
        /*02fe*/ 	.byte	0x06
	.zero		1


	//   ....[14]....
        /*0300*/ 	.word	0x00000770
        /*0304*/ 	.word	0x000000ff
        /*0308*/ 	.word	0x00036890
        /*030c*/ 	.short	0x0100
        /*030e*/ 	.byte	0x08
	.zero		1


	//   ....[15]....
        /*0310*/ 	.word	0x00000780
        /*0314*/ 	.word	0x000000ff
        /*0318*/ 	.word	0x000368a0
        /*031c*/ 	.short	0x0100
        /*031e*/ 	.byte	0x08
	.zero		1


	//   ....[16]....
        /*0320*/ 	.word	0x00000790
        /*0324*/ 	.word	0x000000ff
        /*0328*/ 	.word	0x00036898
        /*032c*/ 	.short	0x0100
        /*032e*/ 	.byte	0x08
	.zero		1


	//   ....[17]....
        /*0330*/ 	.word	0x000007a0
        /*0334*/ 	.word	0x000000ff
        /*0338*/ 	.word	0x000368a8
        /*033c*/ 	.short	0x0100
        /*033e*/ 	.byte	0x08
	.zero		1


	//   ....[18]....
        /*0340*/ 	.word	0x000008d0
        /*0344*/ 	.word	0x000000ff
        /*0348*/ 	.word	0x000368b0
        /*034c*/ 	.short	0x0100
        /*034e*/ 	.byte	0x08
	.zero		1


	//   ....[19]....
        /*0350*/ 	.word	0x000008e0
        /*0354*/ 	.word	0x000000ff
        /*0358*/ 	.word	0x000368c0
        /*035c*/ 	.short	0x0100
        /*035e*/ 	.byte	0x08
	.zero		1


	//   ....[20]....
        /*0360*/ 	.word	0x000008f0
        /*0364*/ 	.word	0x000000ff
        /*0368*/ 	.word	0x000368b8
        /*036c*/ 	.short	0x0100
        /*036e*/ 	.byte	0x08
	.zero		1


	//   ....[21]....
        /*0370*/ 	.word	0x00000900
        /*0374*/ 	.word	0x000000ff
        /*0378*/ 	.word	0x000368c8
        /*037c*/ 	.short	0x0100
        /*037e*/ 	.byte	0x08
	.zero		1


	//   ....[22]....
        /*0380*/ 	.word	0x000011d0
        /*0384*/ 	.word	0x000000ff
        /*0388*/ 	.word	0x00036800
        /*038c*/ 	.short	0x010a
        /*038e*/ 	.byte	0x06
	.zero		1


	//   ....[23]....
        /*0390*/ 	.word	0x00001270
        /*0394*/ 	.word	0x00000000
        /*0398*/ 	.word	0x00036830
        /*039c*/ 	.short	0x010a
        /*039e*/ 	.byte	0x3f
	.zero		1


	//   ....[24]....
        /*03a0*/ 	.word	0x000012f0
        /*03a4*/ 	.word	0x00000000
        /*03a8*/ 	.word	0x00036830
        /*03ac*/ 	.short	0x010a
        /*03ae*/ 	.byte	0x3f
	.zero		1


	//   ....[25]....
        /*03b0*/ 	.word	0x00004670
        /*03b4*/ 	.word	0x00000000
        /*03b8*/ 	.word	0x00000000
        /*03bc*/ 	.short	0x0101
        /*03be*/ 	.byte	0x3f
	.zero		1


	//   ....[26]....
        /*03c0*/ 	.word	0x00006090
        /*03c4*/ 	.word	0x000000ff
        /*03c8*/ 	.word	0x00036830
        /*03cc*/ 	.short	0x010a
        /*03ce*/ 	.byte	0x3c
	.zero		1


	//   ....[27]....
        /*03d0*/ 	.word	0x000060d0
        /*03d4*/ 	.word	0x000000ff
        /*03d8*/ 	.word	0x00036830
        /*03dc*/ 	.short	0x010a
        /*03de*/ 	.byte	0x3c
	.zero		1


	//   ....[28]....
        /*03e0*/ 	.word	0x00008670
        /*03e4*/ 	.word	0x000000ff
        /*03e8*/ 	.word	0x00036850
        /*03ec*/ 	.short	0x010a
        /*03ee*/ 	.byte	0x04
	.zero		1


	//   ....[29]....
        /*03f0*/ 	.word	0x000086b0
        /*03f4*/ 	.word	0x000000ff
        /*03f8*/ 	.word	0x00036850
        /*03fc*/ 	.short	0x010a
        /*03fe*/ 	.byte	0x04
	.zero		1


	//   ....[30]....
        /*0400*/ 	.word	0x00009ca0
        /*0404*/ 	.word	0x0000000d
        /*0408*/ 	.word	0x00000000
        /*040c*/ 	.short	0x0101
        /*040e*/ 	.byte	0x3f
	.zero		1


	//   ....[31]....
        /*0410*/ 	.word	0x00009cf0
        /*0414*/ 	.word	0x00000015
        /*0418*/ 	.word	0x00000000
        /*041c*/ 	.short	0x0101
        /*041e*/ 	.byte	0x3f
	.zero		1


	//   ....[32]....
        /*0420*/ 	.word	0x0000a8c0
        /*0424*/ 	.word	0x000000ff
        /*0428*/ 	.word	0x00036850
        /*042c*/ 	.short	0x010a
        /*042e*/ 	.byte	0x07
	.zero		1


	//   ....[33]....
        /*0430*/ 	.word	0x0000a900
        /*0434*/ 	.word	0x000000ff
        /*0438*/ 	.word	0x00036850
        /*043c*/ 	.short	0x010a
        /*043e*/ 	.byte	0x07
	.zero		1


	//   ....[34]....
        /*0440*/ 	.word	0x0000b3d0
        /*0444*/ 	.word	0x0000000b
        /*0448*/ 	.word	0x00000000
        /*044c*/ 	.short	0x0101
        /*044e*/ 	.byte	0x3f
	.zero		1


	//   ....[35]....
        /*0450*/ 	.word	0x0000c0d0
        /*0454*/ 	.word	0x000000ff
        /*0458*/ 	.word	0x00000000
        /*045c*/ 	.short	0x0101
        /*045e*/ 	.byte	0x06
	.zero		1


	//   ....[36]....
        /*0460*/ 	.word	0x0000cf90
        /*0464*/ 	.word	0x00000006
        /*0468*/ 	.word	0x00036840
        /*046c*/ 	.short	0x010a
        /*046e*/ 	.byte	0x3f
	.zero		1


	//   ....[37]....
        /*0470*/ 	.word	0x0000d4f0
        /*0474*/ 	.word	0x00000009
        /*0478*/ 	.word	0x00036820
        /*047c*/ 	.short	0x010a
        /*047e*/ 	.byte	0x3f
	.zero		1


	//   ....[38]....
        /*0480*/ 	.word	0x0000d7d0
        /*0484*/ 	.word	0x00000002
        /*0488*/ 	.word	0x00036840
        /*048c*/ 	.short	0x010a
        /*048e*/ 	.byte	0x3f
	.zero		1


	//   ....[39]....
        /*0490*/ 	.word	0x0000da90
        /*0494*/ 	.word	0x00000002
        /*0498*/ 	.word	0x00000060
        /*049c*/ 	.short	0x010a
        /*049e*/ 	.byte	0x3f
	.zero		1


	//   ....[40]....
        /*04a0*/ 	.word	0x0000e020
        /*04a4*/ 	.word	0x00000002
        /*04a8*/ 	.word	0x00036840
        /*04ac*/ 	.short	0x010a
        /*04ae*/ 	.byte	0x3f
	.zero		1


	//   ....[41]....
        /*04b0*/ 	.word	0x0000e2e0
        /*04b4*/ 	.word	0x00000002
        /*04b8*/ 	.word	0x00000060
        /*04bc*/ 	.short	0x010a
        /*04be*/ 	.byte	0x3f
	.zero		1


	//   ....[42]....
        /*04c0*/ 	.word	0x0000e7a0
        /*04c4*/ 	.word	0x00000002
        /*04c8*/ 	.word	0x00036840
        /*04cc*/ 	.short	0x010a
        /*04ce*/ 	.byte	0x3f
	.zero		1


	//   ....[43]....
        /*04d0*/ 	.word	0x0000ea80
        /*04d4*/ 	.word	0x00000002
        /*04d8*/ 	.word	0x00000060
        /*04dc*/ 	.short	0x010a
        /*04de*/ 	.byte	0x3f
	.zero		1


	//   ....[44]....
        /*04e0*/ 	.word	0x0000edf0
        /*04e4*/ 	.word	0x00000003
        /*04e8*/ 	.word	0x00036860
        /*04ec*/ 	.short	0x010a
        /*04ee*/ 	.byte	0x3f
	.zero		1


	//   ....[45]....
        /*04f0*/ 	.word	0x0000f1d0
        /*04f4*/ 	.word	0x00000000
        /*04f8*/ 	.word	0x00036820
        /*04fc*/ 	.short	0x010a
        /*04fe*/ 	.byte	0x3f
	.zero		1


	//   ....[46]....
        /*0500*/ 	.word	0x0000f390
        /*0504*/ 	.word	0x00000006
        /*0508*/ 	.word	0x00000000
        /*050c*/ 	.short	0x010a
        /*050e*/ 	.byte	0x3f
	.zero		1


	//   ....[47]....
        /*0510*/ 	.word	0x0000f400
        /*0514*/ 	.word	0x00000003
        /*0518*/ 	.word	0x00000000
        /*051c*/ 	.short	0x010a
        /*051e*/ 	.byte	0x3f
	.zero		1


	//   ....[48]....
        /*0520*/ 	.word	0x0000f460
        /*0524*/ 	.word	0x00000010
        /*0528*/ 	.word	0x00000000
        /*052c*/ 	.short	0x010a
        /*052e*/ 	.byte	0x3f
	.zero		1


	//   ....[49]....
        /*0530*/ 	.word	0x0000f490
        /*0534*/ 	.word	0x00000003
        /*0538*/ 	.word	0x00000000
        /*053c*/ 	.short	0x010a
        /*053e*/ 	.byte	0x3f
	.zero		1


	//   ....[50]....
        /*0540*/ 	.word	0x0000f510
        /*0544*/ 	.word	0x00000003
        /*0548*/ 	.word	0x00036800
        /*054c*/ 	.short	0x010a
        /*054e*/ 	.byte	0x3f
	.zero		1


	//   ....[51]....
        /*0550*/ 	.word	0x0000f560
        /*0554*/ 	.word	0x00000000
        /*0558*/ 	.word	0x00036830
        /*055c*/ 	.short	0x010a
        /*055e*/ 	.byte	0x3f
	.zero		1


	//   ....[52]....
        /*0560*/ 	.word	0x0000f5c0
        /*0564*/ 	.word	0x00000009
        /*0568*/ 	.word	0x00036830
        /*056c*/ 	.short	0x010a
        /*056e*/ 	.byte	0x3f
	.zero		1


	//   ....[53]....
        /*0570*/ 	.word	0x0000f620
        /*0574*/ 	.word	0x00000007
        /*0578*/ 	.word	0x00036850
        /*057c*/ 	.short	0x010a
        /*057e*/ 	.byte	0x3f
	.zero		1


	//   ....[54]....
        /*0580*/ 	.word	0x0000f680
        /*0584*/ 	.word	0x00000005
        /*0588*/ 	.word	0x00036850
        /*058c*/ 	.short	0x010a
        /*058e*/ 	.byte	0x3f
	.zero		1


	//   ....[55]....
        /*0590*/ 	.word	0x0000f820
        /*0594*/ 	.word	0x00000006
        /*0598*/ 	.word	0x00036840
        /*059c*/ 	.short	0x010a
        /*059e*/ 	.byte	0x3f
	.zero		1


	//   ....[56]....
        /*05a0*/ 	.word	0x0000f8a0
        /*05a4*/ 	.word	0x00000007
        /*05a8*/ 	.word	0x00036820
        /*05ac*/ 	.short	0x010a
        /*05ae*/ 	.byte	0x3f
	.zero		1


	//   ....[57]....
        /*05b0*/ 	.word	0x0000f8f0
        /*05b4*/ 	.word	0x00000002
        /*05b8*/ 	.word	0x00036840
        /*05bc*/ 	.short	0x010a
        /*05be*/ 	.byte	0x3f
	.zero		1


	//   ....[58]....
        /*05c0*/ 	.word	0x0000f940
        /*05c4*/ 	.word	0x00000002
        /*05c8*/ 	.word	0x00000060
        /*05cc*/ 	.short	0x010a
        /*05ce*/ 	.byte	0x3f
	.zero		1


	//   ....[59]....
        /*05d0*/ 	.word	0x0000f990
        /*05d4*/ 	.word	0x00000002
        /*05d8*/ 	.word	0x00036840
        /*05dc*/ 	.short	0x010a
        /*05de*/ 	.byte	0x3f
	.zero		1


	//   ....[60]....
        /*05e0*/ 	.word	0x0000f9e0
        /*05e4*/ 	.word	0x00000002
        /*05e8*/ 	.word	0x00000060
        /*05ec*/ 	.short	0x010a
        /*05ee*/ 	.byte	0x3f
	.zero		1


	//   ....[61]....
        /*05f0*/ 	.word	0x0000fa30
        /*05f4*/ 	.word	0x00000002
        /*05f8*/ 	.word	0x00036840
        /*05fc*/ 	.short	0x010a
        /*05fe*/ 	.byte	0x3f
	.zero		1


	//   ....[62]....
        /*0600*/ 	.word	0x0000fa80
        /*0604*/ 	.word	0x00000002
        /*0608*/ 	.word	0x00000060
        /*060c*/ 	.short	0x010a
        /*060e*/ 	.byte	0x3f
	.zero		1


	//   ....[63]....
        /*0610*/ 	.word	0x0000fad0
        /*0614*/ 	.word	0x00000003
        /*0618*/ 	.word	0x00036860
        /*061c*/ 	.short	0x010a
        /*061e*/ 	.byte	0x3f
	.zero		1


	//   ....[64]....
        /*0620*/ 	.word	0x0000fb20
        /*0624*/ 	.word	0x00000000
        /*0628*/ 	.word	0x00036820
        /*062c*/ 	.short	0x010a
        /*062e*/ 	.byte	0x3f
	.zero		1


	//   ....[65]....
        /*0630*/ 	.word	0x0000fcc0
        /*0634*/ 	.word	0x00000006
        /*0638*/ 	.word	0x00000000
        /*063c*/ 	.short	0x010a
        /*063e*/ 	.byte	0x3f
	.zero		1


	//   ....[66]....
        /*0640*/ 	.word	0x0000fd10
        /*0644*/ 	.word	0x00000003
        /*0648*/ 	.word	0x00000000
        /*064c*/ 	.short	0x010a
        /*064e*/ 	.byte	0x3f
	.zero		1


	//   ....[67]....
        /*0650*/ 	.word	0x0000fd60
        /*0654*/ 	.word	0x00000010
        /*0658*/ 	.word	0x00000000
        /*065c*/ 	.short	0x010a
        /*065e*/ 	.byte	0x3f
	.zero		1


	//----- nvinfo : EIATTR_NUM_MBARRIERS
	.align		4
.L_653:
        /*0660*/ 	.byte	0x03, 0x38
        /*0662*/ 	.short	0x0016


	//----- nvinfo : EIATTR_EXIT_INSTR_OFFSETS
	.align		4
        /*0664*/ 	.byte	0x04, 0x1c
        /*0666*/ 	.short	(.L_655 - .L_654)


	//   ....[0]....
.L_654:
        /*0668*/ 	.word	0x00000a20


	//   ....[1]....
        /*066c*/ 	.word	0x0000c1d0


	//   ....[2]....
        /*0670*/ 	.word	0x0000c230


	//   ....[3]....
        /*0674*/ 	.word	0x0000f4e0


	//----- nvinfo : EIATTR_MAX_THREADS
	.align		4
.L_655:
        /*0678*/ 	.byte	0x04, 0x05
        /*067a*/ 	.short	(.L_657 - .L_656)
.L_656:
        /*067c*/ 	.word	0x00000180
        /*0680*/ 	.word	0x00000001
        /*0684*/ 	.word	0x00000001


	//----- nvinfo : EIATTR_CRS_STACK_SIZE
	.align		4
.L_657:
        /*0688*/ 	.byte	0x04, 0x1e
        /*068a*/ 	.short	(.L_659 - .L_658)
.L_658:
        /*068c*/ 	.word	0x00000000


	//----- nvinfo : EIATTR_CBANK_PARAM_SIZE
	.align		4
.L_659:
        /*0690*/ 	.byte	0x03, 0x19
        /*0692*/ 	.short	0x0bf0


	//----- nvinfo : EIATTR_PARAM_CBANK
	.align		4
        /*0694*/ 	.byte	0x04, 0x0a
        /*0696*/ 	.short	(.L_661 - .L_660)
	.align		4
.L_660:
        /*0698*/ 	.word	index@(.nv.constant0._ZN7cutlass13device_kernelIN5flash11enable_sm90INS1_16FlashAttnFwdSm90INS1_25CollectiveMainloopFwdSm90ILi2EN4cute5tupleIJNS5_1CILi1EEES8_S8_EEENS6_IJNS7_ILi128EEENS7_ILi112EEENS7_ILi192EEEEEELi192ENS_6half_tEfNS_4arch4Sm90ELb0ELb0ELb1ELb0ELb0ELb0ELb0ELb1ELb1ELb0ELb0ELb0EEENS1_21CollectiveEpilogueFwdINS6_IJSA_SC_SB_EEES9_SE_SG_Li256ELb0ELb0ELb0ELb0EEENS1_29StaticPersistentTileSchedulerILb0EEEEEEEEEvNT_6ParamsE)
        /*069c*/ 	.short	0x0210
        /*069e*/ 	.short	0x0bf0


	//----- nvinfo : EIATTR_SW_WAR
	.align		4
.L_661:
        /*06a0*/ 	.byte	0x04, 0x36
        /*06a2*/ 	.short	(.L_663 - .L_662)
.L_662:
        /*06a4*/ 	.word	0x00000008
.L_663:


//--------------------- .nv.info._ZN7cutlass13device_kernelIN5flash11enable_sm90INS1_16FlashAttnFwdSm90INS1_25CollectiveMainloopFwdSm90ILi2EN4cute5tupleIJNS5_1CILi2EEENS7_ILi1EEES9_EEENS6_IJNS7_ILi128EEENS7_ILi112EEENS7_ILi192EEEEEELi192ENS_6half_tEfNS_4arch4Sm90ELb0ELb0ELb1ELb0ELb0ELb0ELb0ELb1ELb1ELb0ELb0ELb0EEENS1_21CollectiveEpilogueFwdINS6_IJSB_SD_SC_EEESA_SF_SH_Li256ELb0ELb0ELb0ELb0EEENS1_29StaticPersistentTileSchedulerILb0EEEEEEEEEvNT_6ParamsE --------------------------
	.section	.nv.info._ZN7cutlass13device_kernelIN5flash11enable_sm90INS1_16FlashAttnFwdSm90INS1_25CollectiveMainloopFwdSm90ILi2EN4cute5tupleIJNS5_1CILi2EEENS7_ILi1EEES9_EEENS6_IJNS7_ILi128EEENS7_ILi112EEENS7_ILi192EEEEEELi192ENS_6half_tEfNS_4arch4Sm90ELb0ELb0ELb1ELb0ELb0ELb0ELb0ELb1ELb1ELb0ELb0ELb0EEENS1_21CollectiveEpilogueFwdINS6_IJSB_SD_SC_EEESA_SF_SH_Li256ELb0ELb0ELb0ELb0EEENS1_29StaticPersistentTileSchedulerILb0EEEEEEEEEvNT_6ParamsE,"",@"SHT_CUDA_INFO"
	.sectionflags	@""
	.align	4


	//----- nvinfo : EIATTR_CUDA_API_VERSION
	.align		4
        /*0000*/ 	.byte	0x04, 0x37
        /*0002*/ 	.short	(.L_665 - .L_664)
.L_664:
        /*0004*/ 	.word	0x00000082


	//----- nvinfo : EIATTR_KPARAM_INFO
	.align		4
.L_665:
        /*0008*/ 	.byte	0x04, 0x17
        /*000a*/ 	.short	(.L_667 - .L_666)
.L_666:
        /*000c*/ 	.word	0x00000000
        /*0010*/ 	.short	0x0000
        /*0012*/ 	.short	0x0070
        /*0014*/ 	.byte	0x00, 0xf0, 0x01, 0x2e


	//----- nvinfo : EIATTR_SPARSE_MMA_MASK
	.align		4
.L_667:
        /*0018*/ 	.byte	0x03, 0x50
        /*001a*/ 	.short	0x0000


	//----- nvinfo : EIATTR_MAXREG_COUNT
	.align		4
        /*001c*/ 	.byte	0x03, 0x1b
        /*001e*/ 	.short	0x00a8


	//----- nvinfo : EIATTR_NUM_BARRIERS
	.align		4
        /*0020*/ 	.byte	0x02, 0x4c
        /*0022*/ 	.byte	0x09
	.zero		1


	//----- nvinfo : EIATTR_EXTERNS
	.align		4
        /*0024*/ 	.byte	0x04, 0x0f
        /*0026*/ 	.short	(.L_669 - .L_668)


	//   ....[0]....
	.align		4
.L_668:
        /*0028*/ 	.word	index@(__assertfail)


	//----- nvinfo : EIATTR_ANNOTATIONS
	.align		4
.L_669:
        /*002c*/ 	.byte	0x04, 0x55
        /*002e*/ 	.short	(.L_671 - .L_670)


	//   ....[0]....
.L_670:
        /* <DEDUP_REMOVED lines=26> */


	//----- nvinfo : EIATTR_MERCURY_ISA_VERSION
	.align		4
.L_671:
        /*01b8*/ 	.byte	0x03, 0x5f
        /*01ba*/ 	.short	0x0101


	//----- nvinfo : EIATTR_INT_WARP_WIDE_INSTR_OFFSETS
	.align		4
        /*01bc*/ 	.byte	0x04, 0x31
        /*01be*/ 	.short	(.L_673 - .L_672)


	//   ....[0]....
.L_672:
        /*01c0*/ 	.word	0x00000180


	//   ....[1]....
        /*01c4*/ 	.word	0x00000220


	//   ....[2]....
        /*01c8*/ 	.word	0x00000290


	//   ....[3]....
        /*01cc*/ 	.word	0x0000c870


	//   ....[4]....
        /*01d0*/ 	.word	0x0000c8a0


	//   ....[5]....
        /*01d4*/ 	.word	0x0000c980


	//   ....[6]....
        /*01d8*/ 	.word	0x0000ca60


	//----- nvinfo : EIATTR_COOP_GROUP_MASK_REGIDS
	.align		4
.L_673:
        /*01dc*/ 	.byte	0x04, 0x29
        /*01de*/ 	.short	(.L_675 - .L_674)


	//   ....[0]....
.L_674:
        /*01e0*/ 	.word	0xffffffff


	//   ....[1]....
        /*01e4*/ 	.word	0xffffffff


	//   ....[2]....
        /*01e8*/ 	.word	0xffffffff


	//   ....[3]....
        /*01ec*/ 	.word	0xffffffff


	//   ....[4]....
        /*01f0*/ 	.word	0xffffffff


	//   ....[5]....
        /*01f4*/ 	.word	0xffffffff


	//   ....[6]....
        /*01f8*/ 	.word	0xffffffff


	//   ....[7]....
        /*01fc*/ 	.word	0xffffffff


	//   ....[8]....
        /*0200*/ 	.word	0xffffffff


	//   ....[9]....
        /*0204*/ 	.word	0xffffffff


	//   ....[10]....
        /*0208*/ 	.word	0xffffffff


	//   ....[11]....
        /*020c*/ 	.word	0xffffffff


	//   ....[12]....
        /*0210*/ 	.word	0xffffffff


	//   ....[13]....
        /*0214*/ 	.word	0xffffffff


	//   ....[14]....
        /*0218*/ 	.word	0xffffffff


	//   ....[15]....
        /*021c*/ 	.word	0xffffffff


	//   ....[16]....
        /*0220*/ 	.word	0xffffffff


	//   ....[17]....
        /*0224*/ 	.word	0xffffffff


	//   ....[18]....
        /*0228*/ 	.word	0xffffffff


	//   ....[19]....
        /*022c*/ 	.word	0xffffffff


	//   ....[20]....
        /*0230*/ 	.word	0xffffffff


	//   ....[21]....
        /*0234*/ 	.word	0xffffffff


	//   ....[22]....
        /*0238*/ 	.word	0xffffffff


	//   ....[23]....
        /*023c*/ 	.word	0xffffffff


	//   ....[24]....
        /*0240*/ 	.word	0x0500000f


	//   ....[25]....
        /*0244*/ 	.word	0x0500000f


	//----- nvinfo : EIATTR_COOP_GROUP_INSTR_OFFSETS
	.align		4
.L_675:
        /*0248*/ 	.byte	0x04, 0x28
        /*024a*/ 	.short	(.L_677 - .L_676)


	//   ....[0]....
.L_676:
        /*024c*/ 	.word	0x00000060


	//   ....[1]....
        /*0250*/ 	.word	0x00000190


	//   ....[2]....
        /*0254*/ 	.word	0x00000230


	//   ....[3]....
        /*0258*/ 	.word	0x00000410


	//   ....[4]....
        /*025c*/ 	.word	0x00000640


	//   ....[5]....
        /*0260*/ 	.word	0x00000890


	//   ....[6]....
        /*0264*/ 	.word	0x00000b10


	//   ....[7]....
        /*0268*/ 	.word	0x00000e40


	//   ....[8]....
        /*026c*/ 	.word	0x000012d0


	//   ....[9]....
        /*0270*/ 	.word	0x00004960


	//   ....[10]....
        /*0274*/ 	.word	0x00004a00


	//   ....[11]....
        /*0278*/ 	.word	0x00004db0


	//   ....[12]....
        /*027c*/ 	.word	0x00004ea0


	//   ....[13]....
        /*0280*/ 	.word	0x000090b0


	//   ....[14]....
        /*0284*/ 	.word	0x00009100


	//   ....[15]....
        /*0288*/ 	.word	0x00009120


	//   ....[16]....
        /*028c*/ 	.word	0x00009140


	//   ....[17]....
        /*0290*/ 	.word	0x0000a670


	//   ....[18]....
        /*0294*/ 	.word	0x0000a680


	//   ....[19]....
        /*0298*/ 	.word	0x0000a720


	//   ....[20]....
        /*029c*/ 	.word	0x0000a740


	//   ....[21]....
        /*02a0*/ 	.word	0x0000bc00


	//   ....[22]....
        /*02a4*/ 	.word	0x0000bf50


	//   ....[23]....
        /*02a8*/ 	.word	0x0000f260


	//   ....[24]....
        /*02ac*/ 	.word	0x0000f750


	//   ....[25]....
        /*02b0*/ 	.word	0x0000fbf0


	//----- nvinfo : EIATTR_REG_RECONFIG
	.align		4
.L_677:
        /*02b4*/ 	.byte	0x01, 0x54
	.zero		2


	//----- nvinfo : EIATTR_SYSCALL_OFFSETS
	.align		4
        /*02b8*/ 	.byte	0x04, 0x46
        /*02ba*/ 	.short	(.L_679 - .L_678)


	//   ....[0]....
.L_678:
        /*02bc*/ 	.word	0x00001660


	//   ....[1]....
        /*02c0*/ 	.word	0x0000c480


	//   ....[2]....
        /*02c4*/ 	.word	0x0000c5c0


	//   ....[3]....
        /*02c8*/ 	.word	0x0000c6c0


	//----- nvinfo : EIATTR_MBARRIER_INSTR_OFFSETS
	.align		4
.L_679:
        /*02cc*/ 	.byte	0x04, 0x39
        /*02ce*/ 	.short	(.L_681 - .L_680)


	//   ....[0]....
.L_680:
        /*02d0*/ 	.word	0x000002b0
        /*02d4*/ 	.word	0x000000ff
        /*02d8*/ 	.word	0x00036800
        /*02dc*/ 	.short	0x0100
        /*02de*/ 	.byte	0x08
	.zero		1


	//   ....[1]....
        /*02e0*/ 	.word	0x000002c0
        /*02e4*/ 	.word	0x000000ff
        /*02e8*/ 	.word	0x00036820
        /*02ec*/ 	.short	0x0100
        /*02ee*/ 	.byte	0x08
	.zero		1


	//   ....[2]....
        /*02f0*/ 	.word	0x000003b0
        /*02f4*/ 	.word	0x000000ff
        /*02f8*/ 	.word	0x00036830
        /*02fc*/ 	.short	0x0100
        /*02fe*/ 	.byte	0x08
	.zero		1


	//   ....[3]....
        /*0300*/ 	.word	0x000003c0
        /*0304*/ 	.word	0x000000ff
        /*0308*/ 	.word	0x00036840
        /*030c*/ 	.short	0x0100
        /*030e*/ 	.byte	0x08
	.zero		1


	//   ....[4]....
        /*0310*/ 	.word	0x000003d0
        /*0314*/ 	.word	0x000000ff
        /*0318*/ 	.word	0x00036838
        /*031c*/ 	.short	0x0100
        /*031e*/ 	.byte	0x08
	.zero		1


	//   ....[5]....
        /*0320*/ 	.word	0x000003e0
        /*0324*/ 	.word	0x000000ff
        /*0328*/ 	.word	0x00036848
        /*032c*/ 	.short	0x0100
        /*032e*/ 	.byte	0x08
	.zero		1


	//   ....[6]....
        /*0330*/ 	.word	0x000005f0
        /*0334*/ 	.word	0x000000ff
        /*0338*/ 	.word	0x00036850
        /*033c*/ 	.short	0x0100
        /*033e*/ 	.byte	0x08
	.zero		1


	//   ....[7]....
        /*0340*/ 	.word	0x00000600
        /*0344*/ 	.word	0x000000ff
        /*0348*/ 	.word	0x00036860
        /*034c*/ 	.short	0x0100
        /*034e*/ 	.byte	0x08
	.zero		1


	//   ....[8]....
        /*0350*/ 	.word	0x00000610
        /*0354*/ 	.word	0x000000ff
        /*0358*/ 	.word	0x00036858
        /*035c*/ 	.short	0x0100
        /*035e*/ 	.byte	0x08
	.zero		1


	//   ....[9]....
        /*0360*/ 	.word	0x00000620
        /*0364*/ 	.word	0x000000ff
        /*0368*/ 	.word	0x00036868
        /*036c*/ 	.short	0x0100
        /*036e*/ 	.byte	0x08
	.zero		1


	//   ....[10]....
        /*0370*/ 	.word	0x00000840
        /*0374*/ 	.word	0x000000ff
        /*0378*/ 	.word	0x00036870
        /*037c*/ 	.short	0x0100
        /*037e*/ 	.byte	0x08
	.zero		1


	//   ....[11]....
        /*0380*/ 	.word	0x00000850
        /*0384*/ 	.word	0x000000ff
        /*0388*/ 	.word	0x00036880
        /*038c*/ 	.short	0x0100
        /*038e*/ 	.byte	0x08
	.zero		1


	//   ....[12]....
        /*0390*/ 	.word	0x00000860
        /*0394*/ 	.word	0x000000ff
        /*0398*/ 	.word	0x00036878
        /*039c*/ 	.short	0x0100
        /*039e*/ 	.byte	0x08
	.zero		1


	//   ....[13]....
        /*03a0*/ 	.word	0x00000870
        /*03a4*/ 	.word	0x000000ff
        /*03a8*/ 	.word	0x00036888
        /*03ac*/ 	.short	0x0100
        /*03ae*/ 	.byte	0x08
	.zero		1


	//   ....[14]....
        /*03b0*/ 	.word	0x00000ac0
        /*03b4*/ 	.word	0x000000ff
        /*03b8*/ 	.word	0x00036890
        /*03bc*/ 	.short	0x0100
        /*03be*/ 	.byte	0x08
	.zero		1


	//   ....[15]....
        /*03c0*/ 	.word	0x00000ad0
        /*03c4*/ 	.word	0x000000ff
        /*03c8*/ 	.word	0x000368a0
        /*03cc*/ 	.short	0x0100
        /*03ce*/ 	.byte	0x08
	.zero		1


	//   ....[16]....
        /*03d0*/ 	.word	0x00000ae0
        /*03d4*/ 	.word	0x000000ff
        /*03d8*/ 	.word	0x00036898
        /*03dc*/ 	.short	0x0100
        /*03de*/ 	.byte	0x08
	.zero		1


	//   ....[17]....
        /*03e0*/ 	.word	0x00000af0
        /*03e4*/ 	.word	0x000000ff
        /*03e8*/ 	.word	0x000368a8
        /*03ec*/ 	.short	0x0100
        /*03ee*/ 	.byte	0x08
	.zero		1


	//   ....[18]....
        /*03f0*/ 	.word	0x00000d90
        /*03f4*/ 	.word	0x000000ff
        /*03f8*/ 	.word	0x000368b0
        /*03fc*/ 	.short	0x0100
        /*03fe*/ 	.byte	0x08
	.zero		1


	//   ....[19]....
        /*0400*/ 	.word	0x00000da0
        /*0404*/ 	.word	0x000000ff
        /*0408*/ 	.word	0x000368c0
        /*040c*/ 	.short	0x0100
        /*040e*/ 	.byte	0x08
	.zero		1


	//   ....[20]....
        /*0410*/ 	.word	0x00000db0
        /*0414*/ 	.word	0x000000ff
        /*0418*/ 	.word	0x000368b8
        /*041c*/ 	.short	0x0100
        /*041e*/ 	.byte	0x08
	.zero		1


	//   ....[21]....
        /*0420*/ 	.word	0x00000dc0
        /*0424*/ 	.word	0x000000ff
        /*0428*/ 	.word	0x000368c8
        /*042c*/ 	.short	0x0100
        /*042e*/ 	.byte	0x08
	.zero		1


	//   ....[22]....
        /*0430*/ 	.word	0x000016b0
        /*0434*/ 	.word	0x000000ff
        /*0438*/ 	.word	0x00036800
        /*043c*/ 	.short	0x010a
        /*043e*/ 	.byte	0x04
	.zero		1


	//   ....[23]....
        /*0440*/ 	.word	0x00001750
        /*0444*/ 	.word	0x00000000
        /*0448*/ 	.word	0x00036830
        /*044c*/ 	.short	0x010a
        /*044e*/ 	.byte	0x3f
	.zero		1


	//   ....[24]....
        /*0450*/ 	.word	0x00001790
        /*0454*/ 	.word	0x00000000
        /*0458*/ 	.word	0x00036830
        /*045c*/ 	.short	0x010a
        /*045e*/ 	.byte	0x3f
	.zero		1


	//   ....[25]....
        /*0460*/ 	.word	0x000050d0
        /*0464*/ 	.word	0x00000000
        /*0468*/ 	.word	0x00000000
        /*046c*/ 	.short	0x0101
        /*046e*/ 	.byte	0x3f
	.zero		1


	//   ....[26]....
        /*0470*/ 	.word	0x00005d40
        /*0474*/ 	.word	0x000000ff
        /*0478*/ 	.word	0x00036830
        /*047c*/ 	.short	0x010a
        /*047e*/ 	.byte	0x3c
	.zero		1


	//   ....[27]....
        /*0480*/ 	.word	0x00005d80
        /*0484*/ 	.word	0x000000ff
        /*0488*/ 	.word	0x00036830
        /*048c*/ 	.short	0x010a
        /*048e*/ 	.byte	0x3c
	.zero		1


	//   ....[28]....
        /*0490*/ 	.word	0x00008320
        /*0494*/ 	.word	0x000000ff
        /*0498*/ 	.word	0x00036850
        /*049c*/ 	.short	0x010a
        /*049e*/ 	.byte	0x05
	.zero		1


	//   ....[29]....
        /*04a0*/ 	.word	0x00008360
        /*04a4*/ 	.word	0x000000ff
        /*04a8*/ 	.word	0x00036850
        /*04ac*/ 	.short	0x010a
        /*04ae*/ 	.byte	0x05
	.zero		1


	//   ....[30]....
        /*04b0*/ 	.word	0x00009b00
        /*04b4*/ 	.word	0x00000003
        /*04b8*/ 	.word	0x00000000
        /*04bc*/ 	.short	0x0101
        /*04be*/ 	.byte	0x3f
	.zero		1


	//   ....[31]....
        /*04c0*/ 	.word	0x00009f10
        /*04c4*/ 	.word	0x0000000a
        /*04c8*/ 	.word	0x00000000
        /*04cc*/ 	.short	0x0101
        /*04ce*/ 	.byte	0x3f
	.zero		1


	//   ....[32]....
        /*04d0*/ 	.word	0x0000a5e0
        /*04d4*/ 	.word	0x000000ff
        /*04d8*/ 	.word	0x00036850
        /*04dc*/ 	.short	0x010a
        /*04de*/ 	.byte	0x05
	.zero		1


	//   ....[33]....
        /*04e0*/ 	.word	0x0000a620
        /*04e4*/ 	.word	0x000000ff
        /*04e8*/ 	.word	0x00036850
        /*04ec*/ 	.short	0x010a
        /*04ee*/ 	.byte	0x05
	.zero		1


	//   ....[34]....
        /*04f0*/ 	.word	0x0000b6a0
        /*04f4*/ 	.word	0x00000004
        /*04f8*/ 	.word	0x00000000
        /*04fc*/ 	.short	0x0101
        /*04fe*/ 	.byte	0x3f
	.zero		1


	//   ....[35]....
        /*0500*/ 	.word	0x0000be20
        /*0504*/ 	.word	0x000000ff
        /*0508*/ 	.word	0x00000000
        /*050c*/ 	.short	0x0101
        /*050e*/ 	.byte	0x07
	.zero		1


	//   ....[36]....
        /*0510*/ 	.word	0x0000be30
        /*0514*/ 	.word	0x000000ff
        /*0518*/ 	.word	0x00000000
        /*051c*/ 	.short	0x0101
        /*051e*/ 	.byte	0x06
	.zero		1


	//   ....[37]....
        /*0520*/ 	.word	0x0000cde0
        /*0524*/ 	.word	0x00000005
        /*0528*/ 	.word	0x00036840
        /*052c*/ 	.short	0x010a
        /*052e*/ 	.byte	0x3f
	.zero		1


	//   ....[38]....
        /*0530*/ 	.word	0x0000d3a0
        /*0534*/ 	.word	0x0000000a
        /*0538*/ 	.word	0x00036820
        /*053c*/ 	.short	0x010a
        /*053e*/ 	.byte	0x3f
	.zero		1


	//   ....[39]....
        /*0540*/ 	.word	0x0000d690
        /*0544*/ 	.word	0x00000002
        /*0548*/ 	.word	0x00036840
        /*054c*/ 	.short	0x010a
        /*054e*/ 	.byte	0x3f
	.zero		1


	//   ....[40]....
        /*0550*/ 	.word	0x0000d990
        /*0554*/ 	.word	0x00000002
        /*0558*/ 	.word	0x00036860
        /*055c*/ 	.short	0x010a
        /*055e*/ 	.byte	0x3f
	.zero		1


	//   ....[41]....
        /*0560*/ 	.word	0x0000df10
        /*0564*/ 	.word	0x00000002
        /*0568*/ 	.word	0x00036840
        /*056c*/ 	.short	0x010a
        /*056e*/ 	.byte	0x3f
	.zero		1


	//   ....[42]....
        /*0570*/ 	.word	0x0000e210
        /*0574*/ 	.word	0x00000002
        /*0578*/ 	.word	0x00036860
        /*057c*/ 	.short	0x010a
        /*057e*/ 	.byte	0x3f
	.zero		1


	//   ....[43]....
        /*0580*/ 	.word	0x0000e710
        /*0584*/ 	.word	0x00000002
        /*0588*/ 	.word	0x00036840
        /*058c*/ 	.short	0x010a
        /*058e*/ 	.byte	0x3f
	.zero		1


	//   ....[44]....
        /*0590*/ 	.word	0x0000ea10
        /*0594*/ 	.word	0x00000002
        /*0598*/ 	.word	0x00036860
        /*059c*/ 	.short	0x010a
        /*059e*/ 	.byte	0x3f
	.zero		1


	//   ....[45]....
        /*05a0*/ 	.word	0x0000eda0
        /*05a4*/ 	.word	0x00000002
        /*05a8*/ 	.word	0x00036860
        /*05ac*/ 	.short	0x010a
        /*05ae*/ 	.byte	0x3f
	.zero		1


	//   ....[46]....
        /*05b0*/ 	.word	0x0000f1e0
        /*05b4*/ 	.word	0x00000000
        /*05b8*/ 	.word	0x00036820
        /*05bc*/ 	.short	0x010a
        /*05be*/ 	.byte	0x3f
	.zero		1


	//   ....[47]....
        /*05c0*/ 	.word	0x0000f380
        /*05c4*/ 	.word	0x00000006
        /*05c8*/ 	.word	0x00000000
        /*05cc*/ 	.short	0x010a
        /*05ce*/ 	.byte	0x3f
	.zero		1


	//   ....[48]....
        /*05d0*/ 	.word	0x0000f3f0
        /*05d4*/ 	.word	0x00000003
        /*05d8*/ 	.word	0x00000000
        /*05dc*/ 	.short	0x010a
        /*05de*/ 	.byte	0x3f
	.zero		1


	//   ....[49]....
        /*05e0*/ 	.word	0x0000f450
        /*05e4*/ 	.word	0x00000010
        /*05e8*/ 	.word	0x00000000
        /*05ec*/ 	.short	0x010a
        /*05ee*/ 	.byte	0x3f
	.zero		1


	//   ....[50]....
        /*05f0*/ 	.word	0x0000f480
        /*05f4*/ 	.word	0x00000003
        /*05f8*/ 	.word	0x00000000
        /*05fc*/ 	.short	0x010a
        /*05fe*/ 	.byte	0x3f
	.zero		1


	//   ....[51]....
        /*0600*/ 	.word	0x0000f500
        /*0604*/ 	.word	0x00000003
        /*0608*/ 	.word	0x00036800
        /*060c*/ 	.short	0x010a
        /*060e*/ 	.byte	0x3f
	.zero		1


	//   ....[52]....
        /*0610*/ 	.word	0x0000f550
        /*0614*/ 	.word	0x00000000
        /*0618*/ 	.word	0x00036830
        /*061c*/ 	.short	0x010a
        /*061e*/ 	.byte	0x3f
	.zero		1


	//   ....[53]....
        /*0620*/ 	.word	0x0000f5b0
        /*0624*/ 	.word	0x00000008
        /*0628*/ 	.word	0x00036830
        /*062c*/ 	.short	0x010a
        /*062e*/ 	.byte	0x3f
	.zero		1


	//   ....[54]....
        /*0630*/ 	.word	0x0000f610
        /*0634*/ 	.word	0x00000007
        /*0638*/ 	.word	0x00036850
        /*063c*/ 	.short	0x010a
        /*063e*/ 	.byte	0x3f
	.zero		1


	//   ....[55]....
        /*0640*/ 	.word	0x0000f670
        /*0644*/ 	.word	0x00000005
        /*0648*/ 	.word	0x00036850
        /*064c*/ 	.short	0x010a
        /*064e*/ 	.byte	0x3f
	.zero		1


	//   ....[56]....
        /*0650*/ 	.word	0x0000f810
        /*0654*/ 	.word	0x00000005
        /*0658*/ 	.word	0x00036840
        /*065c*/ 	.short	0x010a
        /*065e*/ 	.byte	0x3f
	.zero		1


	//   ....[57]....
        /*0660*/ 	.word	0x0000f890
        /*0664*/ 	.word	0x00000007
        /*0668*/ 	.word	0x00036820
        /*066c*/ 	.short	0x010a
        /*066e*/ 	.byte	0x3f
	.zero		1


	//   ....[58]....
        /*0670*/ 	.word	0x0000f8e0
        /*0674*/ 	.word	0x00000002
        /*0678*/ 	.word	0x00036840
        /*067c*/ 	.short	0x010a
        /*067e*/ 	.byte	0x3f
	.zero		1


	//   ....[59]....
        /*0680*/ 	.word	0x0000f930
        /*0684*/ 	.word	0x00000002
        /*0688*/ 	.word	0x00036860
        /*068c*/ 	.short	0x010a
        /*068e*/ 	.byte	0x3f
	.zero		1


	//   ....[60]....
        /*0690*/ 	.word	0x0000f980
        /*0694*/ 	.word	0x00000002
        /*0698*/ 	.word	0x00036840
        /*069c*/ 	.short	0x010a
        /*069e*/ 	.byte	0x3f
	.zero		1


	//   ....[61]....
        /*06a0*/ 	.word	0x0000f9d0
        /*06a4*/ 	.word	0x00000002
        /*06a8*/ 	.word	0x00036860
        /*06ac*/ 	.short	0x010a
        /*06ae*/ 	.byte	0x3f
	.zero		1


	//   ....[62]....
        /*06b0*/ 	.word	0x0000fa20
        /*06b4*/ 	.word	0x00000002
        /*06b8*/ 	.word	0x00036840
        /*06bc*/ 	.short	0x010a
        /*06be*/ 	.byte	0x3f
	.zero		1


	//   ....[63]....
        /*06c0*/ 	.word	0x0000fa70
        /*06c4*/ 	.word	0x00000002
        /*06c8*/ 	.word	0x00036860
        /*06cc*/ 	.short	0x010a
        /*06ce*/ 	.byte	0x3f
	.zero		1


	//   ....[64]....
        /*06d0*/ 	.word	0x0000fac0
        /*06d4*/ 	.word	0x00000002
        /*06d8*/ 	.word	0x00036860
        /*06dc*/ 	.short	0x010a
        /*06de*/ 	.byte	0x3f
	.zero		1


	//   ....[65]....
        /*06e0*/ 	.word	0x0000fb10
        /*06e4*/ 	.word	0x00000000
        /*06e8*/ 	.word	0x00036820
        /*06ec*/ 	.short	0x010a
        /*06ee*/ 	.byte	0x3f
	.zero		1


	//   ....[66]....
        /*06f0*/ 	.word	0x0000fcb0
        /*06f4*/ 	.word	0x00000006
        /*06f8*/ 	.word	0x00000000
        /*06fc*/ 	.short	0x010a
        /*06fe*/ 	.byte	0x3f
	.zero		1


	//   ....[67]....
        /*0700*/ 	.word	0x0000fd00
        /*0704*/ 	.word	0x00000003
        /*0708*/ 	.word	0x00000000
        /*070c*/ 	.short	0x010a
        /*070e*/ 	.byte	0x3f
	.zero		1


	//   ....[68]....
        /*0710*/ 	.word	0x0000fd50
        /*0714*/ 	.word	0x00000010
        /*0718*/ 	.word	0x00000000
        /*071c*/ 	.short	0x010a
        /*071e*/ 	.byte	0x3f
	.zero		1


	//----- nvinfo : EIATTR_NUM_MBARRIERS
	.align		4
.L_681:
        /*0720*/ 	.byte	0x03, 0x38
        /*0722*/ 	.short	0x0016


	//----- nvinfo : EIATTR_EXIT_INSTR_OFFSETS
	.align		4
        /*0724*/ 	.byte	0x04, 0x1c
        /*0726*/ 	.short	(.L_683 - .L_682)


	//   ....[0]....
.L_682:
        /*0728*/ 	.word	0x00000f60


	//   ....[1]....
        /*072c*/ 	.word	0x0000bf10


	//   ....[2]....
        /*0730*/ 	.word	0x0000bf70


	//   ....[3]....
        /*0734*/ 	.word	0x0000f4d0


	//----- nvinfo : EIATTR_MAX_THREADS
	.align		4
.L_683:
        /*0738*/ 	.byte	0x04, 0x05
        /*073a*/ 	.short	(.L_685 - .L_684)
.L_684:
        /*073c*/ 	.word	0x00000180
        /*0740*/ 	.word	0x00000001
        /*0744*/ 	.word	0x00000001


	//----- nvinfo : EIATTR_CRS_STACK_SIZE
	.align		4
.L_685:
        /*0748*/ 	.byte	0x04, 0x1e
        /*074a*/ 	.short	(.L_687 - .L_686)
.L_686:
        /*074c*/ 	.word	0x00000000


	//----- nvinfo : EIATTR_CBANK_PARAM_SIZE
	.align		4
.L_687:
        /*0750*/ 	.byte	0x03, 0x19
        /*0752*/ 	.short	0x0bf0


	//----- nvinfo : EIATTR_PARAM_CBANK
	.align		4
        /*0754*/ 	.byte	0x04, 0x0a
        /*0756*/ 	.short	(.L_689 - .L_688)
	.align		4
.L_688:
        /*0758*/ 	.word	index@(.nv.constant0._ZN7cutlass13device_kernelIN5flash11enable_sm90INS1_16FlashAttnFwdSm90INS1_25CollectiveMainloopFwdSm90ILi2EN4cute5tupleIJNS5_1CILi2EEENS7_ILi1EEES9_EEENS6_IJNS7_ILi128EEENS7_ILi112EEENS7_ILi192EEEEEELi192ENS_6half_tEfNS_4arch4Sm90ELb0ELb0ELb1ELb0ELb0ELb0ELb0ELb1ELb1ELb0ELb0ELb0EEENS1_21CollectiveEpilogueFwdINS6_IJSB_SD_SC_EEESA_SF_SH_Li256ELb0ELb0ELb0ELb0EEENS1_29StaticPersistentTileSchedulerILb0EEEEEEEEEvNT_6ParamsE)
        /*075c*/ 	.short	0x0210
        /*075e*/ 	.short	0x0bf0


	//----- nvinfo : EIATTR_SW_WAR
	.align		4
.L_689:
        /*0760*/ 	.byte	0x04, 0x36
        /*0762*/ 	.short	(.L_691 - .L_690)
.L_690:
        /*0764*/ 	.word	0x00000008
.L_691:


//--------------------- .nv.info._ZN7cutlass13device_kernelIN5flash11enable_sm90INS1_16FlashAttnFwdSm90INS1_25CollectiveMainloopFwdSm90ILi2EN4cute5tupleIJNS5_1CILi1EEES8_S8_EEENS6_IJNS7_ILi128EEENS7_ILi112EEENS7_ILi192EEEEEELi192ENS_6half_tEfNS_4arch4Sm90ELb0ELb0ELb1ELb1ELb0ELb0ELb0ELb1ELb1ELb0ELb0ELb0EEENS1_21CollectiveEpilogueFwdINS6_IJSA_SC_SB_EEES9_SE_SG_Li256ELb1ELb0ELb0ELb0EEENS1_36VarlenDynamicPersistentTileSchedulerILi128ELi112ELi256ELi32ELb0ELb0ELb1ELb0ELb1ELb1EEEEEEEEEvNT_6ParamsE --------------------------
	.section	.nv.info._ZN7cutlass13device_kernelIN5flash11enable_sm90INS1_16FlashAttnFwdSm90INS1_25CollectiveMainloopFwdSm90ILi2EN4cute5tupleIJNS5_1CILi1EEES8_S8_EEENS6_IJNS7_ILi128EEENS7_ILi112EEENS7_ILi192EEEEEELi192ENS_6half_tEfNS_4arch4Sm90ELb0ELb0ELb1ELb1ELb0ELb0ELb0ELb1ELb1ELb0ELb0ELb0EEENS1_21CollectiveEpilogueFwdINS6_IJSA_SC_SB_EEES9_SE_SG_Li256ELb1ELb0ELb0ELb0EEENS1_36VarlenDynamicPersistentTileSchedulerILi128ELi112ELi256ELi32ELb0ELb0ELb1ELb0ELb1ELb1EEEEEEEEEvNT_6ParamsE,"",@"SHT_CUDA_INFO"
	.sectionflags	@""
	.align	4


	//----- nvinfo : EIATTR_CUDA_API_VERSION
	.align		4
        /*0000*/ 	.byte	0x04, 0x37
        /*0002*/ 	.short	(.L_693 - .L_692)
.L_692:
        /*0004*/ 	.word	0x00000082


	//----- nvinfo : EIATTR_KPARAM_INFO
	.align		4
.L_693:
        /*0008*/ 	.byte	0x04, 0x17
        /*000a*/ 	.short	(.L_695 - .L_694)
.L_694:
        /*000c*/ 	.word	0x00000000
        /*0010*/ 	.short	0x0000
        /*0012*/ 	.short	0x0070
        /*0014*/ 	.byte	0x00, 0xf0, 0x01, 0x28


	//----- nvinfo : EIATTR_SPARSE_MMA_MASK
	.align		4
.L_695:
        /*0018*/ 	.byte	0x03, 0x50
        /*001a*/ 	.short	0x0000


	//----- nvinfo : EIATTR_MAXREG_COUNT
	.align		4
        /*001c*/ 	.byte	0x03, 0x1b
        /*001e*/ 	.short	0x00a8


	//----- nvinfo : EIATTR_NUM_BARRIERS
	.align		4
        /*0020*/ 	.byte	0x02, 0x4c
        /*0022*/ 	.byte	0x09
	.zero		1


	//----- nvinfo : EIATTR_EXTERNS
	.align		4
        /*0024*/ 	.byte	0x04, 0x0f
        /*0026*/ 	.short	(.L_697 - .L_696)


	//   ....[0]....
	.align		4
.L_696:
        /*0028*/ 	.word	index@(__assertfail)


	//----- nvinfo : EIATTR_ANNOTATIONS
	.align		4
.L_697:
        /*002c*/ 	.byte	0x04, 0x55
        /*002e*/ 	.short	(.L_699 - .L_698)


	//   ....[0]....
.L_698:
        /* <DEDUP_REMOVED lines=39> */


	//----- nvinfo : EIATTR_MERCURY_ISA_VERSION
	.align		4
.L_699:
        /*0290*/ 	.byte	0x03, 0x5f
        /*0292*/ 	.short	0x0101


	//----- nvinfo : EIATTR_UNUSED_LOAD_BYTE_OFFSET
	.align		4
        /*0294*/ 	.byte	0x04, 0x44
        /*0296*/ 	.short	(.L_701 - .L_700)


	//   ....[0]....
.L_700:
        /*0298*/ 	.word	0x00000a20
        /*029c*/ 	.word	0x0000fff0


	//   ....[1]....
        /*02a0*/ 	.word	0x0000b610
        /*02a4*/ 	.word	0x0000fff0


	//----- nvinfo : EIATTR_INT_WARP_WIDE_INSTR_OFFSETS
	.align		4
.L_701:
        /*02a8*/ 	.byte	0x04, 0x31
        /*02aa*/ 	.short	(.L_703 - .L_702)


	//   ....[0]....
.L_702:
        /*02ac*/ 	.word	0x00000150


	//   ....[1]....
        /*02b0*/ 	.word	0x00000190


	//   ....[2]....
        /*02b4*/ 	.word	0x00000250


	//   ....[3]....
        /*02b8*/ 	.word	0x0000e830


	//   ....[4]....
        /*02bc*/ 	.word	0x0000e8c0


	//   ....[5]....
        /*02c0*/ 	.word	0x0000ed40


	//   ....[6]....
        /*02c4*/ 	.word	0x0000ed70


	//   ....[7]....
        /*02c8*/ 	.word	0x0000ef80


	//   ....[8]....
        /*02cc*/ 	.word	0x0000f070


	//   ....[9]....
        /*02d0*/ 	.word	0x000114a0


	//   ....[10]....
        /*02d4*/ 	.word	0x00011530


	//----- nvinfo : EIATTR_COOP_GROUP_MASK_REGIDS
	.align		4
.L_703:
        /*02d8*/ 	.byte	0x04, 0x29
        /*02da*/ 	.short	(.L_705 - .L_704)


	//   ....[0]....
.L_704:
        /*02dc*/ 	.word	0xffffffff


	//   ....[1]....
        /*02e0*/ 	.word	0xffffffff


	//   ....[2]....
        /*02e4*/ 	.word	0xffffffff


	//   ....[3]....
        /*02e8*/ 	.word	0xffffffff


	//   ....[4]....
        /*02ec*/ 	.word	0xffffffff


	//   ....[5]....
        /*02f0*/ 	.word	0xffffffff


	//   ....[6]....
        /*02f4*/ 	.word	0xffffffff


	//   ....[7]....
        /*02f8*/ 	.word	0xffffffff


	//   ....[8]....
        /*02fc*/ 	.word	0xffffffff


	//   ....[9]....
        /*0300*/ 	.word	0xffffffff


	//   ....[10]....
        /*0304*/ 	.word	0xffffffff


	//   ....[11]....
        /*0308*/ 	.word	0xffffffff


	//   ....[12]....
        /*030c*/ 	.word	0xffffffff


	//   ....[13]....
        /*0310*/ 	.word	0xffffffff


	//   ....[14]....
        /*0314*/ 	.word	0xffffffff


	//   ....[15]....
        /*0318*/ 	.word	0xffffffff


	//   ....[16]....
        /*031c*/ 	.word	0xffffffff


	//   ....[17]....
        /*0320*/ 	.word	0xffffffff


	//   ....[18]....
        /*0324*/ 	.word	0xffffffff


	//   ....[19]....
        /*0328*/ 	.word	0xffffffff


	//   ....[20]....
        /*032c*/ 	.word	0xffffffff


	//   ....[21]....
        /*0330*/ 	.word	0xffffffff


	//   ....[22]....
        /*0334*/ 	.word	0xffffffff


	//   ....[23]....
        /*0338*/ 	.word	0xffffffff


	//   ....[24]....
        /*033c*/ 	.word	0xffffffff


	//   ....[25]....
        /*0340*/ 	.word	0xffffffff


	//   ....[26]....
        /*0344*/ 	.word	0xffffffff


	//   ....[27]....
        /*0348*/ 	.word	0xffffffff


	//   ....[28]....
        /*034c*/ 	.word	0xffffffff


	//   ....[29]....
        /*0350*/ 	.word	0xffffffff


	//   ....[30]....
        /*0354*/ 	.word	0xffffffff


	//   ....[31]....
        /*0358*/ 	.word	0xffffffff


	//   ....[32]....
        /*035c*/ 	.word	0xffffffff


	//   ....[33]....
        /*0360*/ 	.word	0xffffffff


	//   ....[34]....
        /*0364*/ 	.word	0xffffffff


	//   ....[35]....
        /*0368*/ 	.word	0xffffffff


	//   ....[36]....
        /*036c*/ 	.word	0xffffffff


	//   ....[37]....
        /*0370*/ 	.word	0xffffffff


	//   ....[38]....
        /*0374*/ 	.word	0xffffffff


	//   ....[39]....
        /*0378*/ 	.word	0xffffffff


	//   ....[40]....
        /*037c*/ 	.word	0xffffffff


	//   ....[41]....
        /*0380*/ 	.word	0xffffffff


	//   ....[42]....
        /*0384*/ 	.word	0xffffffff


	//   ....[43]....
        /*0388*/ 	.word	0xffffffff


	//   ....[44]....
        /*038c*/ 	.word	0xffffffff


	//   ....[45]....
        /*0390*/ 	.word	0xffffffff


	//   ....[46]....
        /*0394*/ 	.word	0xffffffff


	//   ....[47]....
        /*0398*/ 	.word	0xffffffff


	//   ....[48]....
        /*039c*/ 	.word	0xffffffff


	//   ....[49]....
        /*03a0*/ 	.word	0xffffffff


	//   ....[50]....
        /*03a4*/ 	.word	0xffffffff


	//   ....[51]....
        /*03a8*/ 	.word	0xffffffff


	//   ....[52]....
        /*03ac*/ 	.word	0xffffffff


	//   ....[53]....
        /*03b0*/ 	.word	0xffffffff


	//   ....[54]....
        /*03b4*/ 	.word	0x0500000f


	//   ....[55]....
        /*03b8*/ 	.word	0x0500000f


	//   ....[56]....
        /*03bc*/ 	.word	0x0500000f


	//   ....[57]....
        /*03c0*/ 	.word	0x0500000f


	//   ....[58]....
        /*03c4*/ 	.word	0x0500000f


	//   ....[59]....
        /*03c8*/ 	.word	0x0500000f


	//   ....[60]....
        /*03cc*/ 	.word	0x0500000f


	//   ....[61]....
        /*03d0*/ 	.word	0x0500000f


	//   ....[62]....
        /*03d4*/ 	.word	0x0500000f


	//   ....[63]....
        /*03d8*/ 	.word	0x0500000f


	//   ....[64]....
        /*03dc*/ 	.word	0x0500000f


	//   ....[65]....
        /*03e0*/ 	.word	0x0500000f


	//   ....[66]....
        /*03e4*/ 	.word	0x0500000f


	//   ....[67]....
        /*03e8*/ 	.word	0x0500000f


	//   ....[68]....
        /*03ec*/ 	.word	0x0500000f


	//   ....[69]....
        /*03f0*/ 	.word	0x0500000f


	//   ....[70]....
        /*03f4*/ 	.word	0x0500000f


	//   ....[71]....
        /*03f8*/ 	.word	0x0500000f


	//   ....[72]....
        /*03fc*/ 	.word	0x0500000f


	//----- nvinfo : EIATTR_COOP_GROUP_INSTR_OFFSETS
	.align		4
.L_705:
        /*0400*/ 	.byte	0x04, 0x28
        /*0402*/ 	.short	(.L_707 - .L_706)


	//   ....[0]....
.L_706:
        /*0404*/ 	.word	0x00000060


	//   ....[1]....
        /*0408*/ 	.word	0x00000160


	//   ....[2]....
        /*040c*/ 	.word	0x00000260


	//   ....[3]....
        /*0410*/ 	.word	0x000003d0


	//   ....[4]....
        /*0414*/ 	.word	0x00000530


	//   ....[5]....
        /*0418*/ 	.word	0x00000650


	//   ....[6]....
        /*041c*/ 	.word	0x000007b0


	//   ....[7]....
        /*0420*/ 	.word	0x00001380


	//   ....[8]....
        /*0424*/ 	.word	0x00004ad0


	//   ....[9]....
        /*0428*/ 	.word	0x00004b40


	//   ....[10]....
        /*042c*/ 	.word	0x000050b0


	//   ....[11]....
        /*0430*/ 	.word	0x00005120


	//   ....[12]....
        /*0434*/ 	.word	0x00009400


	//   ....[13]....
        /*0438*/ 	.word	0x00009430


	//   ....[14]....
        /*043c*/ 	.word	0x00009800


	//   ....[15]....
        /*0440*/ 	.word	0x00009960


	//   ....[16]....
        /*0444*/ 	.word	0x0000aa80


	//   ....[17]....
        /*0448*/ 	.word	0x0000ad70


	//   ....[18]....
        /*044c*/ 	.word	0x0000ae20


	//   ....[19]....
        /*0450*/ 	.word	0x0000ae70


	//   ....[20]....
        /*0454*/ 	.word	0x0000d990


	//   ....[21]....
        /*0458*/ 	.word	0x0000db20


	//   ....[22]....
        /*045c*/ 	.word	0x0000db50


	//   ....[23]....
        /*0460*/ 	.word	0x0000db90


	//   ....[24]....
        /*0464*/ 	.word	0x0000dbf0


	//   ....[25]....
        /*0468*/ 	.word	0x0000dc50


	//   ....[26]....
        /*046c*/ 	.word	0x0000dc90


	//   ....[27]....
        /*0470*/ 	.word	0x0000de40


	//   ....[28]....
        /*0474*/ 	.word	0x0000dea0


	//   ....[29]....
        /*0478*/ 	.word	0x0000dee0


	//   ....[30]....
        /*047c*/ 	.word	0x0000df20


	//   ....[31]....
        /*0480*/ 	.word	0x0000df50


	//   ....[32]....
        /*0484*/ 	.word	0x0000df80


	//   ....[33]....
        /*0488*/ 	.word	0x0000e010


	//   ....[34]....
        /*048c*/ 	.word	0x0000e040


	//   ....[35]....
        /*0490*/ 	.word	0x0000e0d0


	//   ....[36]....
        /*0494*/ 	.word	0x000119b0


	//   ....[37]....
        /*0498*/ 	.word	0x000119c0


	//   ....[38]....
        /*049c*/ 	.word	0x00011ad0


	//   ....[39]....
        /*04a0*/ 	.word	0x00011b30


	//   ....[40]....
        /*04a4*/ 	.word	0x00011b70


	//   ....[41]....
        /*04a8*/ 	.word	0x00011bb0


	//   ....[42]....
        /*04ac*/ 	.word	0x00011be0


	//   ....[43]....
        /*04b0*/ 	.word	0x00011c10


	//   ....[44]....
        /*04b4*/ 	.word	0x00011da0


	//   ....[45]....
        /*04b8*/ 	.word	0x00011e00


	//   ....[46]....
        /*04bc*/ 	.word	0x00011e40


	//   ....[47]....
        /*04c0*/ 	.word	0x00011e80


	//   ....[48]....
        /*04c4*/ 	.word	0x00011eb0


	//   ....[49]....
        /*04c8*/ 	.word	0x00011ee0


	//   ....[50]....
        /*04cc*/ 	.word	0x00011fa0


	//   ....[51]....
        /*04d0*/ 	.word	0x00011fc0


	//   ....[52]....
        /*04d4*/ 	.word	0x00012030


	//   ....[53]....
        /*04d8*/ 	.word	0x00012480


	//   ....[54]....
        /*04dc*/ 	.word	0x00012950


	//   ....[55]....
        /*04e0*/ 	.word	0x00012d70


	//   ....[56]....
        /*04e4*/ 	.word	0x00012e00


	//   ....[57]....
        /*04e8*/ 	.word	0x00012ea0


	//   ....[58]....
        /*04ec*/ 	.word	0x00012f50


	//   ....[59]....
        /*04f0*/ 	.word	0x00012fd0


	//   ....[60]....
        /*04f4*/ 	.word	0x00013050


	//   ....[61]....
        /*04f8*/ 	.word	0x000130d0


	//   ....[62]....
        /*04fc*/ 	.word	0x00013150


	//   ....[63]....
        /*0500*/ 	.word	0x000131e0


	//   ....[64]....
        /*0504*/ 	.word	0x00013290


	//   ....[65]....
        /*0508*/ 	.word	0x00013310


	//   ....[66]....
        /*050c*/ 	.word	0x00013390


	//   ....[67]....
        /*0510*/ 	.word	0x00013410


	//   ....[68]....
        /*0514*/ 	.word	0x00013490


	//   ....[69]....
        /*0518*/ 	.word	0x00013500


	//   ....[70]....
        /*051c*/ 	.word	0x000135a0


	//   ....[71]....
        /*0520*/ 	.word	0x00013630


	//   ....[72]....
        /*0524*/ 	.word	0x00013750


	//----- nvinfo : EIATTR_REG_RECONFIG
	.align		4
.L_707:
        /*0528*/ 	.byte	0x01, 0x54
	.zero		2


	//----- nvinfo : EIATTR_SYSCALL_OFFSETS
	.align		4
        /*052c*/ 	.byte	0x04, 0x46
        /*052e*/ 	.short	(.L_709 - .L_708)


	//   ....[0]....
.L_708:
        /*0530*/ 	.word	0x00001560


	//   ....[1]....
        /*0534*/ 	.word	0x0000ea50


	//   ....[2]....
        /*0538*/ 	.word	0x0000eb90


	//   ....[3]....
        /*053c*/ 	.word	0x0000ec90


	//----- nvinfo : EIATTR_MBARRIER_INSTR_OFFSETS
	.align		4
.L_709:
        /*0540*/ 	.byte	0x04, 0x39
        /*0542*/ 	.short	(.L_711 - .L_710)


	//   ....[0]....
.L_710:
        /*0544*/ 	.word	0x00000280
        /*0548*/ 	.word	0x000000ff
        /*054c*/ 	.word	0x00036800
        /*0550*/ 	.short	0x0100
        /*0552*/ 	.byte	0x08
	.zero		1


	//   ....[1]....
        /*0554*/ 	.word	0x00000290
        /*0558*/ 	.word	0x000000ff
        /*055c*/ 	.word	0x00036820
        /*0560*/ 	.short	0x0100
        /*0562*/ 	.byte	0x08
	.zero		1


	//   ....[2]....
        /*0564*/ 	.word	0x00000380
        /*0568*/ 	.word	0x000000ff
        /*056c*/ 	.word	0x00036830
        /*0570*/ 	.short	0x0100
        /*0572*/ 	.byte	0x08
	.zero		1


	//   ....[3]....
        /*0574*/ 	.word	0x00000390
        /*0578*/ 	.word	0x000000ff
        /*057c*/ 	.word	0x00036840
        /*0580*/ 	.short	0x0100
        /*0582*/ 	.byte	0x08
	.zero		1


	//   ....[4]....
        /*0584*/ 	.word	0x000003a0
        /*0588*/ 	.word	0x000000ff
        /*058c*/ 	.word	0x00036838
        /*0590*/ 	.short	0x0100
        /*0592*/ 	.byte	0x08
	.zero		1


	//   ....[5]....
        /*0594*/ 	.word	0x000003b0
        /*0598*/ 	.word	0x000000ff
        /*059c*/ 	.word	0x00036848
        /*05a0*/ 	.short	0x0100
        /*05a2*/ 	.byte	0x08
	.zero		1


	//   ....[6]....
        /*05a4*/ 	.word	0x000004e0
        /*05a8*/ 	.word	0x000000ff
        /*05ac*/ 	.word	0x00036850
        /*05b0*/ 	.short	0x0100
        /*05b2*/ 	.byte	0x08
	.zero		1


	//   ....[7]....
        /*05b4*/ 	.word	0x000004f0
        /*05b8*/ 	.word	0x000000ff
        /*05bc*/ 	.word	0x00036860
        /*05c0*/ 	.short	0x0100
        /*05c2*/ 	.byte	0x08
	.zero		1


	//   ....[8]....
        /*05c4*/ 	.word	0x00000500
        /*05c8*/ 	.word	0x000000ff
        /*05cc*/ 	.word	0x00036858
        /*05d0*/ 	.short	0x0100
        /*05d2*/ 	.byte	0x08
	.zero		1


	//   ....[9]....
        /*05d4*/ 	.word	0x00000510
        /*05d8*/ 	.word	0x000000ff
        /*05dc*/ 	.word	0x00036868
        /*05e0*/ 	.short	0x0100
        /*05e2*/ 	.byte	0x08
	.zero		1


	//   ....[10]....
        /*05e4*/ 	.word	0x00000600
        /*05e8*/ 	.word	0x000000ff
        /*05ec*/ 	.word	0x00036870
        /*05f0*/ 	.short	0x0100
        /*05f2*/ 	.byte	0x06
	.zero		1


	//   ....[11]....
        /*05f4*/ 	.word	0x00000610
        /*05f8*/ 	.word	0x000000ff
        /*05fc*/ 	.word	0x00036880
        /*0600*/ 	.short	0x0100
        /*0602*/ 	.byte	0x06
	.zero		1


	//   ....[12]....
        /*0604*/ 	.word	0x00000620
        /*0608*/ 	.word	0x000000ff
        /*060c*/ 	.word	0x00036878
        /*0610*/ 	.short	0x0100
        /*0612*/ 	.byte	0x06
	.zero		1


	//   ....[13]....
        /*0614*/ 	.word	0x00000630
        /*0618*/ 	.word	0x000000ff
        /*061c*/ 	.word	0x00036888
        /*0620*/ 	.short	0x0100
        /*0622*/ 	.byte	0x06
	.zero		1


	//   ....[14]....
        /*0624*/ 	.word	0x00000760
        /*0628*/ 	.word	0x000000ff
        /*062c*/ 	.word	0x00036890
        /*0630*/ 	.short	0x0100
        /*0632*/ 	.byte	0x08
	.zero		1


	//   ....[15]....
        /*0634*/ 	.word	0x00000770
        /*0638*/ 	.word	0x000000ff
        /*063c*/ 	.word	0x000368a0
        /*0640*/ 	.short	0x0100
        /*0642*/ 	.byte	0x08
	.zero		1


	//   ....[16]....
        /*0644*/ 	.word	0x00000780
        /*0648*/ 	.word	0x000000ff
        /*064c*/ 	.word	0x00036898
        /*0650*/ 	.short	0x0100
        /*0652*/ 	.byte	0x08
	.zero		1


	//   ....[17]....
        /*0654*/ 	.word	0x00000790
        /*0658*/ 	.word	0x000000ff
        /*065c*/ 	.word	0x000368a8
        /*0660*/ 	.short	0x0100
        /*0662*/ 	.byte	0x08
	.zero		1


	//   ....[18]....
        /*0664*/ 	.word	0x000008c0
        /*0668*/ 	.word	0x000000ff
        /*066c*/ 	.word	0x000368b0
        /*0670*/ 	.short	0x0100
        /*0672*/ 	.byte	0x08
	.zero		1


	//   ....[19]....
        /*0674*/ 	.word	0x000008d0
        /*0678*/ 	.word	0x000000ff
        /*067c*/ 	.word	0x000368c0
        /*0680*/ 	.short	0x0100
        /*0682*/ 	.byte	0x08
	.zero		1


	//   ....[20]....
        /*0684*/ 	.word	0x000008e0
        /*0688*/ 	.word	0x000000ff
        /*068c*/ 	.word	0x000368b8
        /*0690*/ 	.short	0x0100
        /*0692*/ 	.byte	0x08
	.zero		1


	//   ....[21]....
        /*0694*/ 	.word	0x000008f0
        /*0698*/ 	.word	0x000000ff
        /*069c*/ 	.word	0x000368c8
        /*06a0*/ 	.short	0x0100
        /*06a2*/ 	.byte	0x08
	.zero		1


	//   ....[22]....
        /*06a4*/ 	.word	0x00001610
        /*06a8*/ 	.word	0x00000002
        /*06ac*/ 	.word	0x00036800
        /*06b0*/ 	.short	0x010a
        /*06b2*/ 	.byte	0x3f
	.zero		1


	//   ....[23]....
        /*06b4*/ 	.word	0x00001680
        /*06b8*/ 	.word	0x00000000
        /*06bc*/ 	.word	0x00036830
        /*06c0*/ 	.short	0x010a
        /*06c2*/ 	.byte	0x3f
	.zero		1


	//   ....[24]....
        /*06c4*/ 	.word	0x000016f0
        /*06c8*/ 	.word	0x00000000
        /*06cc*/ 	.word	0x00036830
        /*06d0*/ 	.short	0x010a
        /*06d2*/ 	.byte	0x3f
	.zero		1


	//   ....[25]....
        /*06d4*/ 	.word	0x00004880
        /*06d8*/ 	.word	0x00000000
        /*06dc*/ 	.word	0x00000000
        /*06e0*/ 	.short	0x0101
        /*06e2*/ 	.byte	0x3f
	.zero		1


	//   ....[26]....
        /*06e4*/ 	.word	0x00006280
        /*06e8*/ 	.word	0x0000000c
        /*06ec*/ 	.word	0x00036830
        /*06f0*/ 	.short	0x010a
        /*06f2*/ 	.byte	0x3f
	.zero		1


	//   ....[27]....
        /*06f4*/ 	.word	0x000062d0
        /*06f8*/ 	.word	0x0000000c
        /*06fc*/ 	.word	0x00036830
        /*0700*/ 	.short	0x010a
        /*0702*/ 	.byte	0x3f
	.zero		1


	//   ....[28]....
        /*0704*/ 	.word	0x00008810
        /*0708*/ 	.word	0x0000000d
        /*070c*/ 	.word	0x00036850
        /*0710*/ 	.short	0x010a
        /*0712*/ 	.byte	0x3f
	.zero		1


	//   ....[29]....
        /*0714*/ 	.word	0x00008850
        /*0718*/ 	.word	0x0000000d
        /*071c*/ 	.word	0x00036850
        /*0720*/ 	.short	0x010a
        /*0722*/ 	.byte	0x3f
	.zero		1


	//   ....[30]....
        /*0724*/ 	.word	0x00009e00
        /*0728*/ 	.word	0x0000000c
        /*072c*/ 	.word	0x00000000
        /*0730*/ 	.short	0x0101
        /*0732*/ 	.byte	0x3f
	.zero		1


	//   ....[31]....
        /*0734*/ 	.word	0x00009e90
        /*0738*/ 	.word	0x0000000f
        /*073c*/ 	.word	0x00000000
        /*0740*/ 	.short	0x0101
        /*0742*/ 	.byte	0x3f
	.zero		1


	//   ....[32]....
        /*0744*/ 	.word	0x0000a9e0
        /*0748*/ 	.word	0x0000000f
        /*074c*/ 	.word	0x00036850
        /*0750*/ 	.short	0x010a
        /*0752*/ 	.byte	0x3f
	.zero		1


	//   ....[33]....
        /*0754*/ 	.word	0x0000aa20
        /*0758*/ 	.word	0x0000000f
        /*075c*/ 	.word	0x00036850
        /*0760*/ 	.short	0x010a
        /*0762*/ 	.byte	0x3f
	.zero		1


	//   ....[34]....
        /*0764*/ 	.word	0x0000afb0
        /*0768*/ 	.word	0x0000000b
        /*076c*/ 	.word	0x00000000
        /*0770*/ 	.short	0x0101
        /*0772*/ 	.byte	0x3f
	.zero		1


	//   ....[35]....
        /*0774*/ 	.word	0x0000c820
        /*0778*/ 	.word	0x00000026
        /*077c*/ 	.word	0x00000000
        /*0780*/ 	.short	0x0101
        /*0782*/ 	.byte	0x3f
	.zero		1


	//   ....[36]....
        /*0784*/ 	.word	0x0000f3d0
        /*0788*/ 	.word	0x00000008
        /*078c*/ 	.word	0x00036840
        /*0790*/ 	.short	0x010a
        /*0792*/ 	.byte	0x3f
	.zero		1


	//   ....[37]....
        /*0794*/ 	.word	0x0000f990
        /*0798*/ 	.word	0x00000009
        /*079c*/ 	.word	0x00036820
        /*07a0*/ 	.short	0x010a
        /*07a2*/ 	.byte	0x3f
	.zero		1


	//   ....[38]....
        /*07a4*/ 	.word	0x0000fcd0
        /*07a8*/ 	.word	0x00000002
        /*07ac*/ 	.word	0x00036840
        /*07b0*/ 	.short	0x010a
        /*07b2*/ 	.byte	0x3f
	.zero		1


	//   ....[39]....
        /*07b4*/ 	.word	0x0000ffd0
        /*07b8*/ 	.word	0x00000003
        /*07bc*/ 	.word	0x00000060
        /*07c0*/ 	.short	0x010a
        /*07c2*/ 	.byte	0x3f
	.zero		1


	//   ....[40]....
        /*07c4*/ 	.word	0x000105f0
        /*07c8*/ 	.word	0x00000002
        /*07cc*/ 	.word	0x00036840
        /*07d0*/ 	.short	0x010a
        /*07d2*/ 	.byte	0x3f
	.zero		1


	//   ....[41]....
        /*07d4*/ 	.word	0x000108f0
        /*07d8*/ 	.word	0x00000002
        /*07dc*/ 	.word	0x00000060
        /*07e0*/ 	.short	0x010a
        /*07e2*/ 	.byte	0x3f
	.zero		1


	//   ....[42]....
        /*07e4*/ 	.word	0x00010e20
        /*07e8*/ 	.word	0x00000002
        /*07ec*/ 	.word	0x00036840
        /*07f0*/ 	.short	0x010a
        /*07f2*/ 	.byte	0x3f
	.zero		1


	//   ....[43]....
        /*07f4*/ 	.word	0x00011130
        /*07f8*/ 	.word	0x00000002
        /*07fc*/ 	.word	0x00000060
        /*0800*/ 	.short	0x010a
        /*0802*/ 	.byte	0x3f
	.zero		1


	//   ....[44]....
        /*0804*/ 	.word	0x000115f0
        /*0808*/ 	.word	0x00000003
        /*080c*/ 	.word	0x00036860
        /*0810*/ 	.short	0x010a
        /*0812*/ 	.byte	0x3f
	.zero		1


	//   ....[45]....
        /*0814*/ 	.word	0x00012400
        /*0818*/ 	.word	0x00000000
        /*081c*/ 	.word	0x00036820
        /*0820*/ 	.short	0x010a
        /*0822*/ 	.byte	0x3f
	.zero		1


	//   ....[46]....
        /*0824*/ 	.word	0x000125c0
        /*0828*/ 	.word	0x00000006
        /*082c*/ 	.word	0x00000000
        /*0830*/ 	.short	0x010a
        /*0832*/ 	.byte	0x3f
	.zero		1


	//   ....[47]....
        /*0834*/ 	.word	0x00012630
        /*0838*/ 	.word	0x00000007
        /*083c*/ 	.word	0x00000000
        /*0840*/ 	.short	0x010a
        /*0842*/ 	.byte	0x3f
	.zero		1


	//   ....[48]....
        /*0844*/ 	.word	0x000126a0
        /*0848*/ 	.word	0x00000004
        /*084c*/ 	.word	0x00000000
        /*0850*/ 	.short	0x010a
        /*0852*/ 	.byte	0x3f
	.zero		1


	//   ....[49]....
        /*0854*/ 	.word	0x000126d0
        /*0858*/ 	.word	0x00000003
        /*085c*/ 	.word	0x00000000
        /*0860*/ 	.short	0x010a
        /*0862*/ 	.byte	0x3f
	.zero		1


	//   ....[50]....
        /*0864*/ 	.word	0x00012730
        /*0868*/ 	.word	0x00000002
        /*086c*/ 	.word	0x00036800
        /*0870*/ 	.short	0x010a
        /*0872*/ 	.byte	0x3f
	.zero		1


	//   ....[51]....
        /*0874*/ 	.word	0x00012780
        /*0878*/ 	.word	0x00000000
        /*087c*/ 	.word	0x00036830
        /*0880*/ 	.short	0x010a
        /*0882*/ 	.byte	0x3f
	.zero		1


	//   ....[52]....
        /*0884*/ 	.word	0x000127d0
        /*0888*/ 	.word	0x0000000c
        /*088c*/ 	.word	0x00036830
        /*0890*/ 	.short	0x010a
        /*0892*/ 	.byte	0x3f
	.zero		1


	//   ....[53]....
        /*0894*/ 	.word	0x00012820
        /*0898*/ 	.word	0x0000000d
        /*089c*/ 	.word	0x00036850
        /*08a0*/ 	.short	0x010a
        /*08a2*/ 	.byte	0x3f
	.zero		1


	//   ....[54]....
        /*08a4*/ 	.word	0x00012870
        /*08a8*/ 	.word	0x0000000f
        /*08ac*/ 	.word	0x00036850
        /*08b0*/ 	.short	0x010a
        /*08b2*/ 	.byte	0x3f
	.zero		1


	//   ....[55]....
        /*08b4*/ 	.word	0x00012a10
        /*08b8*/ 	.word	0x00000008
        /*08bc*/ 	.word	0x00036840
        /*08c0*/ 	.short	0x010a
        /*08c2*/ 	.byte	0x3f
	.zero		1


	//   ....[56]....
        /*08c4*/ 	.word	0x00012a90
        /*08c8*/ 	.word	0x00000008
        /*08cc*/ 	.word	0x00036820
        /*08d0*/ 	.short	0x010a
        /*08d2*/ 	.byte	0x3f
	.zero		1


	//   ....[57]....
        /*08d4*/ 	.word	0x00012ae0
        /*08d8*/ 	.word	0x00000002
        /*08dc*/ 	.word	0x00036840
        /*08e0*/ 	.short	0x010a
        /*08e2*/ 	.byte	0x3f
	.zero		1


	//   ....[58]....
        /*08e4*/ 	.word	0x00012b30
        /*08e8*/ 	.word	0x00000003
        /*08ec*/ 	.word	0x00000060
        /*08f0*/ 	.short	0x010a
        /*08f2*/ 	.byte	0x3f
	.zero		1


	//   ....[59]....
        /*08f4*/ 	.word	0x00012b80
        /*08f8*/ 	.word	0x00000002
        /*08fc*/ 	.word	0x00036840
        /*0900*/ 	.short	0x010a
        /*0902*/ 	.byte	0x3f
	.zero		1


	//   ....[60]....
        /*0904*/ 	.word	0x00012bd0
        /*0908*/ 	.word	0x00000002
        /*090c*/ 	.word	0x00000060
        /*0910*/ 	.short	0x010a
        /*0912*/ 	.byte	0x3f
	.zero		1


	//   ....[61]....
        /*0914*/ 	.word	0x00012c20
        /*0918*/ 	.word	0x00000002
        /*091c*/ 	.word	0x00036840
        /*0920*/ 	.short	0x010a
        /*0922*/ 	.byte	0x3f
	.zero		1


	//   ....[62]....
        /*0924*/ 	.word	0x00012c70
        /*0928*/ 	.word	0x00000002
        /*092c*/ 	.word	0x00000060
        /*0930*/ 	.short	0x010a
        /*0932*/ 	.byte	0x3f
	.zero		1


	//   ....[63]....
        /*0934*/ 	.word	0x00012cc0
        /*0938*/ 	.word	0x00000003
        /*093c*/ 	.word	0x00036860
        /*0940*/ 	.short	0x010a
        /*0942*/ 	.byte	0x3f
	.zero		1


	//   ....[64]....
        /*0944*/ 	.word	0x00013670
        /*0948*/ 	.word	0x00000000
        /*094c*/ 	.word	0x00036820
        /*0950*/ 	.short	0x010a
        /*0952*/ 	.byte	0x3f
	.zero		1


	//   ....[65]....
        /*0954*/ 	.word	0x00013810
        /*0958*/ 	.word	0x00000006
        /*095c*/ 	.word	0x00000000
        /*0960*/ 	.short	0x010a
        /*0962*/ 	.byte	0x3f
	.zero		1


	//   ....[66]....
        /*0964*/ 	.word	0x00013860
        /*0968*/ 	.word	0x00000007
        /*096c*/ 	.word	0x00000000
        /*0970*/ 	.short	0x010a
        /*0972*/ 	.byte	0x3f
	.zero		1


	//   ....[67]....
        /*0974*/ 	.word	0x000138b0
        /*0978*/ 	.word	0x00000004
        /*097c*/ 	.word	0x00000000
        /*0980*/ 	.short	0x010a
        /*0982*/ 	.byte	0x3f
	.zero		1


	//----- nvinfo : EIATTR_NUM_MBARRIERS
	.align		4
.L_711:
        /*0984*/ 	.byte	0x03, 0x38
        /*0986*/ 	.short	0x0016


	//----- nvinfo : EIATTR_EXIT_INSTR_OFFSETS
	.align		4
        /*0988*/ 	.byte	0x04, 0x1c
        /*098a*/ 	.short	(.L_713 - .L_712)


	//   ....[0]....
.L_712:
        /*098c*/ 	.word	0x00000a60


	//   ....[1]....
        /*0990*/ 	.word	0x0000d950


	//   ....[2]....
        /*0994*/ 	.word	0x0000d9b0


	//   ....[3]....
        /*0998*/ 	.word	0x00012720


	//----- nvinfo : EIATTR_MAX_THREADS
	.align		4
.L_713:
        /*099c*/ 	.byte	0x04, 0x05
        /*099e*/ 	.short	(.L_715 - .L_714)
.L_714:
        /*09a0*/ 	.word	0x00000180
        /*09a4*/ 	.word	0x00000001
        /*09a8*/ 	.word	0x00000001


	//----- nvinfo : EIATTR_CRS_STACK_SIZE
	.align		4
.L_715:
        /*09ac*/ 	.byte	0x04, 0x1e
        /*09ae*/ 	.short	(.L_717 - .L_716)
.L_716:
        /*09b0*/ 	.word	0x00000000


	//----- nvinfo : EIATTR_CBANK_PARAM_SIZE
	.align		4
.L_717:
        /*09b4*/ 	.byte	0x03, 0x19
        /*09b6*/ 	.short	0x0a70


	//----- nvinfo : EIATTR_PARAM_CBANK
	.align		4
        /*09b8*/ 	.byte	0x04, 0x0a
        /*09ba*/ 	.short	(.L_719 - .L_718)
	.align		4
.L_718:
        /*09bc*/ 	.word	index@(.nv.constant0._ZN7cutlass13device_kernelIN5flash11enable_sm90INS1_16FlashAttnFwdSm90INS1_25CollectiveMainloopFwdSm90ILi2EN4cute5tupleIJNS5_1CILi1EEES8_S8_EEENS6_IJNS7_ILi128EEENS7_ILi112EEENS7_ILi192EEEEEELi192ENS_6half_tEfNS_4arch4Sm90ELb0ELb0ELb1ELb1ELb0ELb0ELb0ELb1ELb1ELb0ELb0ELb0EEENS1_21CollectiveEpilogueFwdINS6_IJSA_SC_SB_EEES9_SE_SG_Li256ELb1ELb0ELb0ELb0EEENS1_36VarlenDynamicPersistentTileSchedulerILi128ELi112ELi256ELi32ELb0ELb0ELb1ELb0ELb1ELb1EEEEEEEEEvNT_6ParamsE)
        /*09c0*/ 	.short	0x0210
        /*09c2*/ 	.short	0x0a70


	//----- nvinfo : EIATTR_SW_WAR
	.align		4
.L_719:
        /*09c4*/ 	.byte	0x04, 0x36
        /*09c6*/ 	.short	(.L_721 - .L_720)
.L_720:
        /*09c8*/ 	.word	0x00000008
.L_721:


//--------------------- .nv.info._ZN7cutlass13device_kernelIN5flash11enable_sm90INS1_16FlashAttnFwdSm90INS1_25CollectiveMainloopFwdSm90ILi2EN4cute5tupleIJNS5_1CILi1EEES8_S8_EEENS6_IJNS7_ILi128EEENS7_ILi112EEENS7_ILi192EEEEEELi192ENS_6half_tEfNS_4arch4Sm90ELb0ELb0ELb1ELb1ELb0ELb1ELb0ELb1ELb1ELb0ELb0ELb0EEENS1_21CollectiveEpilogueFwdINS6_IJSA_SC_SB_EEES9_SE_SG_Li256ELb1ELb0ELb0ELb0EEENS1_36VarlenDynamicPersistentTileSchedulerILi128ELi112ELi256ELi32ELb0ELb0ELb1ELb0ELb1ELb1EEEEEEEEEvNT_6ParamsE --------------------------
	.section	.nv.info._ZN7cutlass13device_kernelIN5flash11enable_sm90INS1_16FlashAttnFwdSm90INS1_25CollectiveMainloopFwdSm90ILi2EN4cute5tupleIJNS5_1CILi1EEES8_S8_EEENS6_IJNS7_ILi128EEENS7_ILi112EEENS7_ILi192EEEEEELi192ENS_6half_tEfNS_4arch4Sm90ELb0ELb0ELb1ELb1ELb0ELb1ELb0ELb1ELb1ELb0ELb0ELb0EEENS1_21CollectiveEpilogueFwdINS6_IJSA_SC_SB_EEES9_SE_SG_Li256ELb1ELb0ELb0ELb0EEENS1_36VarlenDynamicPersistentTileSchedulerILi128ELi112ELi256ELi32ELb0ELb0ELb1ELb0ELb1ELb1EEEEEEEEEvNT_6ParamsE,"",@"SHT_CUDA_INFO"
	.sectionflags	@""
	.align	4


	//----- nvinfo : EIATTR_CUDA_API_VERSION
	.align		4
        /*0000*/ 	.byte	0x04, 0x37
        /*0002*/ 	.short	(.L_723 - .L_722)
.L_722:
        /*0004*/ 	.word	0x00000082


	//----- nvinfo : EIATTR_KPARAM_INFO
	.align		4
.L_723:
        /*0008*/ 	.byte	0x04, 0x17
        /*000a*/ 	.short	(.L_725 - .L_724)
.L_724:
        /*000c*/ 	.word	0x00000000
        /*0010*/ 	.short	0x0000
        /*0012*/ 	.short	0x0070
        /*0014*/ 	.byte	0x00, 0xf0, 0x01, 0x28


	//----- nvinfo : EIATTR_SPARSE_MMA_MASK
	.align		4
.L_725:
        /*0018*/ 	.byte	0x03, 0x50
        /*001a*/ 	.short	0x0000


	//----- nvinfo : EIATTR_MAXREG_COUNT
	.align		4
        /*001c*/ 	.byte	0x03, 0x1b
        /*001e*/ 	.short	0x00a8


	//----- nvinfo : EIATTR_NUM_BARRIERS
	.align		4
        /*0020*/ 	.byte	0x02, 0x4c
        /*0022*/ 	.byte	0x10
	.zero		1


	//----- nvinfo : EIATTR_EXTERNS
	.align		4
        /*0024*/ 	.byte	0x04, 0x0f
        /*0026*/ 	.short	(.L_727 - .L_726)


	//   ....[0]....
	.align		4
.L_726:
        /*0028*/ 	.word	index@(__assertfail)


	//----- nvinfo : EIATTR_ANNOTATIONS
	.align		4
.L_727:
        /*002c*/ 	.byte	0x04, 0x55
        /*002e*/ 	.short	(.L_729 - .L_728)


	//   ....[0]....
.L_728:
        /* <DEDUP_REMOVED lines=75> */


	//----- nvinfo : EIATTR_MERCURY_ISA_VERSION
	.align		4
.L_729:
        /*04d0*/ 	.byte	0x03, 0x5f
        /*04d2*/ 	.short	0x0101


	//----- nvinfo : EIATTR_UNUSED_LOAD_BYTE_OFFSET
	.align		4
        /*04d4*/ 	.byte	0x04, 0x44
        /*04d6*/ 	.short	(.L_731 - .L_730)


	//   ....[0]....
.L_730:
        /*04d8*/ 	.word	0x00000ae0
        /*04dc*/ 	.word	0x0000fff0


	//   ....[1]....
        /*04e0*/ 	.word	0x0001c510
        /*04e4*/ 	.word	0x0000fff0


	//----- nvinfo : EIATTR_INT_WARP_WIDE_INSTR_OFFSETS
	.align		4
.L_731:
        /*04e8*/ 	.byte	0x04, 0x31
        /*04ea*/ 	.short	(.L_733 - .L_732)


	//   ....[0]....
.L_732:
        /*04ec*/ 	.word	0x000001c0


	//   ....[1]....
        /*04f0*/ 	.word	0x00000200


	//   ....[2]....
        /*04f4*/ 	.word	0x00000270


	//   ....[3]....
        /*04f8*/ 	.word	0x00020820


	//   ....[4]....
        /*04fc*/ 	.word	0x000208b0


	//   ....[5]....
        /*0500*/ 	.word	0x00020d30


	//   ....[6]....
        /*0504*/ 	.word	0x00020d60


	//   ....[7]....
        /*0508*/ 	.word	0x00020f70


	//   ....[8]....
        /*050c*/ 	.word	0x00021060


	//   ....[9]....
        /*0510*/ 	.word	0x00023540


	//   ....[10]....
        /*0514*/ 	.word	0x000235d0


	//----- nvinfo : EIATTR_COOP_GROUP_MASK_REGIDS
	.align		4
.L_733:
        /*0518*/ 	.byte	0x04, 0x29
        /*051a*/ 	.short	(.L_735 - .L_734)


	//   ....[0]....
.L_734:
        /*051c*/ 	.word	0xffffffff


	//   ....[1]....
        /*0520*/ 	.word	0xffffffff


	//   ....[2]....
        /*0524*/ 	.word	0xffffffff


	//   ....[3]....
        /*0528*/ 	.word	0xffffffff


	//   ....[4]....
        /*052c*/ 	.word	0xffffffff


	//   ....[5]....
        /*0530*/ 	.word	0xffffffff


	//   ....[6]....
        /*0534*/ 	.word	0xffffffff


	//   ....[7]....
        /*0538*/ 	.word	0xffffffff


	//   ....[8]....
        /*053c*/ 	.word	0xffffffff


	//   ....[9]....
        /*0540*/ 	.word	0xffffffff


	//   ....[10]....
        /*0544*/ 	.word	0xffffffff


	//   ....[11]....
        /*0548*/ 	.word	0xffffffff


	//   ....[12]....
        /*054c*/ 	.word	0xffffffff


	//   ....[13]....
        /*0550*/ 	.word	0xffffffff


	//   ....[14]....
        /*0554*/ 	.word	0xffffffff


	//   ....[15]....
        /*0558*/ 	.word	0xffffffff


	//   ....[16]....
        /*055c*/ 	.word	0xffffffff


	//   ....[17]....
        /*0560*/ 	.word	0xffffffff


	//   ....[18]....
        /*0564*/ 	.word	0xffffffff


	//   ....[19]....
        /*0568*/ 	.word	0xffffffff


	//   ....[20]....
        /*056c*/ 	.word	0xffffffff


	//   ....[21]....
        /*0570*/ 	.word	0xffffffff


	//   ....[22]....
        /*0574*/ 	.word	0xffffffff


	//   ....[23]....
        /*0578*/ 	.word	0xffffffff


	//   ....[24]....
        /*057c*/ 	.word	0xffffffff


	//   ....[25]....
        /*0580*/ 	.word	0xffffffff


	//   ....[26]....
        /*0584*/ 	.word	0xffffffff


	//   ....[27]....
        /*0588*/ 	.word	0xffffffff


	//   ....[28]....
        /*058c*/ 	.word	0xffffffff


	//   ....[29]....
        /*0590*/ 	.word	0xffffffff


	//   ....[30]....
        /*0594*/ 	.word	0xffffffff


	//   ....[31]....
        /*0598*/ 	.word	0xffffffff


	//   ....[32]....
        /*059c*/ 	.word	0xffffffff


	//   ....[33]....
        /*05a0*/ 	.word	0xffffffff


	//   ....[34]....
        /*05a4*/ 	.word	0xffffffff


	//   ....[35]....
        /*05a8*/ 	.word	0xffffffff


	//   ....[36]....
        /*05ac*/ 	.word	0xffffffff


	//   ....[37]....
        /*05b0*/ 	.word	0xffffffff


	//   ....[38]....
        /*05b4*/ 	.word	0xffffffff


	//   ....[39]....
        /*05b8*/ 	.word	0xffffffff


	//   ....[40]....
        /*05bc*/ 	.word	0xffffffff


	//   ....[41]....
        /*05c0*/ 	.word	0xffffffff


	//   ....[42]....
        /*05c4*/ 	.word	0xffffffff


	//   ....[43]....
        /*05c8*/ 	.word	0xffffffff


	//   ....[44]....
        /*05cc*/ 	.word	0xffffffff


	//   ....[45]....
        /*05d0*/ 	.word	0xffffffff


	//   ....[46]....
        /*05d4*/ 	.word	0xffffffff


	//   ....[47]....
        /*05d8*/ 	.word	0xffffffff


	//   ....[48]....
        /*05dc*/ 	.word	0xffffffff


	//   ....[49]....
        /*05e0*/ 	.word	0xffffffff


	//   ....[50]....
        /*05e4*/ 	.word	0xffffffff


	//   ....[51]....
        /*05e8*/ 	.word	0xffffffff


	//   ....[52]....
        /*05ec*/ 	.word	0xffffffff


	//   ....[53]....
        /*05f0*/ 	.word	0xffffffff


	//   ....[54]....
        /*05f4*/ 	.word	0x0500000f


	//   ....[55]....
        /*05f8*/ 	.word	0x0500000f


	//   ....[56]....
        /*05fc*/ 	.word	0x0500000f


	//   ....[57]....
        /*0600*/ 	.word	0x0500000f


	//   ....[58]....
        /*0604*/ 	.word	0x0500000f


	//   ....[59]....
        /*0608*/ 	.word	0x0500000f


	//   ....[60]....
        /*060c*/ 	.word	0x0500000f


	//   ....[61]....
        /*0610*/ 	.word	0x0500000f


	//   ....[62]....
        /*0614*/ 	.word	0x0500000f


	//   ....[63]....
        /*0618*/ 	.word	0x0500000f


	//   ....[64]....
        /*061c*/ 	.word	0x0500000f


	//   ....[65]....
        /*0620*/ 	.word	0x0500000f


	//   ....[66]....
        /*0624*/ 	.word	0x0500000f


	//   ....[67]....
        /*0628*/ 	.word	0x0500000f


	//   ....[68]....
        /*062c*/ 	.word	0x0500000f


	//   ....[69]....
        /*0630*/ 	.word	0x0500000f


	//   ....[70]....
        /*0634*/ 	.word	0x0500000f


	//   ....[71]....
        /*0638*/ 	.word	0x0500000f


	//   ....[72]....
        /*063c*/ 	.word	0x0500000f


	//   ....[73]....
        /*0640*/ 	.word	0x0500000f


	//   ....[74]....
        /*0644*/ 	.word	0x0500000f


	//   ....[75]....
        /*0648*/ 	.word	0x0500000f


	//   ....[76]....
        /*064c*/ 	.word	0x0500000f


	//   ....[77]....
        /*0650*/ 	.word	0x0500000f


	//   ....[78]....
        /*0654*/ 	.word	0x0500000f


	//   ....[79]....
        /*0658*/ 	.word	0x0500000f


	//   ....[80]....
        /*065c*/ 	.word	0x0500000f


	//   ....[81]....
        /*0660*/ 	.word	0x0500000f


	//----- nvinfo : EIATTR_COOP_GROUP_INSTR_OFFSETS
	.align		4
.L_735:
        /*0664*/ 	.byte	0x04, 0x28
        /*0666*/ 	.short	(.L_737 - .L_736)


	//   ....[0]....
.L_736:
        /*0668*/ 	.word	0x00000060


	//   ....[1]....
        /*066c*/ 	.word	0x000001d0


	//   ....[2]....
        /*0670*/ 	.word	0x00000220


	//   ....[3]....
        /*0674*/ 	.word	0x00000450


	//   ....[4]....
        /*0678*/ 	.word	0x000005b0


	//   ....[5]....
        /*067c*/ 	.word	0x000006d0


	//   ....[6]....
        /*0680*/ 	.word	0x00000830


	//   ....[7]....
        /*0684*/ 	.word	0x0000a8e0


	//   ....[8]....
        /*0688*/ 	.word	0x00014490


	//   ....[9]....
        /*068c*/ 	.word	0x000144b0


	//   ....[10]....
        /*0690*/ 	.word	0x00014830


	//   ....[11]....
        /*0694*/ 	.word	0x00014850


	//   ....[12]....
        /*0698*/ 	.word	0x0001a160


	//   ....[13]....
        /*069c*/ 	.word	0x0001a180


	//   ....[14]....
        /*06a0*/ 	.word	0x0001a550


	//   ....[15]....
        /*06a4*/ 	.word	0x0001a5e0


	//   ....[16]....
        /*06a8*/ 	.word	0x0001bc50


	//   ....[17]....
        /*06ac*/ 	.word	0x0001bcd0


	//   ....[18]....
        /*06b0*/ 	.word	0x0001bcf0


	//   ....[19]....
        /*06b4*/ 	.word	0x0001bd20


	//   ....[20]....
        /*06b8*/ 	.word	0x0001e890


	//   ....[21]....
        /*06bc*/ 	.word	0x0001ea20


	//   ....[22]....
        /*06c0*/ 	.word	0x0001ea50


	//   ....[23]....
        /*06c4*/ 	.word	0x0001ea90


	//   ....[24]....
        /*06c8*/ 	.word	0x0001eaf0


	//   ....[25]....
        /*06cc*/ 	.word	0x0001eb50


	//   ....[26]....
        /*06d0*/ 	.word	0x0001eba0


	//   ....[27]....
        /*06d4*/ 	.word	0x0001ed50


	//   ....[28]....
        /*06d8*/ 	.word	0x0001edb0


	//   ....[29]....
        /*06dc*/ 	.word	0x0001edf0


	//   ....[30]....
        /*06e0*/ 	.word	0x0001ee30


	//   ....[31]....
        /*06e4*/ 	.word	0x0001ee60


	//   ....[32]....
        /*06e8*/ 	.word	0x0001ee90


	//   ....[33]....
        /*06ec*/ 	.word	0x0001ef30


	//   ....[34]....
        /*06f0*/ 	.word	0x0001ef60


	//   ....[35]....
        /*06f4*/ 	.word	0x0001eff0


	//   ....[36]....
        /*06f8*/ 	.word	0x00023a80


	//   ....[37]....
        /*06fc*/ 	.word	0x00023a90


	//   ....[38]....
        /*0700*/ 	.word	0x00023ba0


	//   ....[39]....
        /*0704*/ 	.word	0x00023c00


	//   ....[40]....
        /*0708*/ 	.word	0x00023c40


	//   ....[41]....
        /*070c*/ 	.word	0x00023c80


	//   ....[42]....
        /*0710*/ 	.word	0x00023cb0


	//   ....[43]....
        /*0714*/ 	.word	0x00023ce0


	//   ....[44]....
        /*0718*/ 	.word	0x00023e70


	//   ....[45]....
        /*071c*/ 	.word	0x00023ed0


	//   ....[46]....
        /*0720*/ 	.word	0x00023f10


	//   ....[47]....
        /*0724*/ 	.word	0x00023f50


	//   ....[48]....
        /*0728*/ 	.word	0x00023f80


	//   ....[49]....
        /*072c*/ 	.word	0x00023fb0


	//   ....[50]....
        /*0730*/ 	.word	0x00024070


	//   ....[51]....
        /*0734*/ 	.word	0x00024090


	//   ....[52]....
        /*0738*/ 	.word	0x00024100


	//   ....[53]....
        /*073c*/ 	.word	0x00024550


	//   ....[54]....
        /*0740*/ 	.word	0x000249b0


	//   ....[55]....
        /*0744*/ 	.word	0x00024a50


	//   ....[56]....
        /*0748*/ 	.word	0x00024af0


	//   ....[57]....
        /*074c*/ 	.word	0x00024b90


	//   ....[58]....
        /*0750*/ 	.word	0x00024c80


	//   ....[59]....
        /*0754*/ 	.word	0x00024d20


	//   ....[60]....
        /*0758*/ 	.word	0x00024dc0


	//   ....[61]....
        /*075c*/ 	.word	0x00024e60


	//   ....[62]....
        /*0760*/ 	.word	0x000250c0


	//   ....[63]....
        /*0764*/ 	.word	0x000253a0


	//   ....[64]....
        /*0768*/ 	.word	0x000257c0


	//   ....[65]....
        /*076c*/ 	.word	0x00025850


	//   ....[66]....
        /*0770*/ 	.word	0x000258f0


	//   ....[67]....
        /*0774*/ 	.word	0x000259a0


	//   ....[68]....
        /*0778*/ 	.word	0x00025a20


	//   ....[69]....
        /*077c*/ 	.word	0x00025aa0


	//   ....[70]....
        /*0780*/ 	.word	0x00025b20


	//   ....[71]....
        /*0784*/ 	.word	0x00025ba0


	//   ....[72]....
        /*0788*/ 	.word	0x00025c30


	//   ....[73]....
        /*078c*/ 	.word	0x00025cf0


	//   ....[74]....
        /*0790*/ 	.word	0x00025d70


	//   ....[75]....
        /*0794*/ 	.word	0x00025df0


	//   ....[76]....
        /*0798*/ 	.word	0x00025e70


	//   ....[77]....
        /*079c*/ 	.word	0x00025ef0


	//   ....[78]....
        /*07a0*/ 	.word	0x00025f60


	//   ....[79]....
        /*07a4*/ 	.word	0x00026000


	//   ....[80]....
        /*07a8*/ 	.word	0x00026090


	//   ....[81]....
        /*07ac*/ 	.word	0x000261b0


	//----- nvinfo : EIATTR_REG_RECONFIG
	.align		4
.L_737:
        /*07b0*/ 	.byte	0x01, 0x54
	.zero		2


	//----- nvinfo : EIATTR_SYSCALL_OFFSETS
	.align		4
        /*07b4*/ 	.byte	0x04, 0x46
        /*07b6*/ 	.short	(.L_739 - .L_738)


	//   ....[0]....
.L_738:
        /*07b8*/ 	.word	0x000019c0


	//   ....[1]....
        /*07bc*/ 	.word	0x00001b10


	//   ....[2]....
        /*07c0*/ 	.word	0x0000aa80


	//   ....[3]....
        /*07c4*/ 	.word	0x0000af20


	//   ....[4]....
        /*07c8*/ 	.word	0x00020a40


	//   ....[5]....
        /*07cc*/ 	.word	0x00020b80


	//   ....[6]....
        /*07d0*/ 	.word	0x00020c80


	//----- nvinfo : EIATTR_MBARRIER_INSTR_OFFSETS
	.align		4
.L_739:
        /*07d4*/ 	.byte	0x04, 0x39
        /*07d6*/ 	.short	(.L_741 - .L_740)


	//   ....[0]....
.L_740:
        /*07d8*/ 	.word	0x00000300
        /*07dc*/ 	.word	0x000000ff
        /*07e0*/ 	.word	0x00036800
        /*07e4*/ 	.short	0x0100
        /*07e6*/ 	.byte	0x08
	.zero		1


	//   ....[1]....
        /*07e8*/ 	.word	0x00000310
        /*07ec*/ 	.word	0x000000ff
        /*07f0*/ 	.word	0x00036820
        /*07f4*/ 	.short	0x0100
        /*07f6*/ 	.byte	0x08
	.zero		1


	//   ....[2]....
        /*07f8*/ 	.word	0x00000400
        /*07fc*/ 	.word	0x000000ff
        /*0800*/ 	.word	0x00036830
        /*0804*/ 	.short	0x0100
        /*0806*/ 	.byte	0x08
	.zero		1


	//   ....[3]....
        /*0808*/ 	.word	0x00000410
        /*080c*/ 	.word	0x000000ff
        /*0810*/ 	.word	0x00036840
        /*0814*/ 	.short	0x0100
        /*0816*/ 	.byte	0x08
	.zero		1


	//   ....[4]....
        /*0818*/ 	.word	0x00000420
        /*081c*/ 	.word	0x000000ff
        /*0820*/ 	.word	0x00036838
        /*0824*/ 	.short	0x0100
        /*0826*/ 	.byte	0x08
	.zero		1


	//   ....[5]....
        /*0828*/ 	.word	0x00000430
        /*082c*/ 	.word	0x000000ff
        /*0830*/ 	.word	0x00036848
        /*0834*/ 	.short	0x0100
        /*0836*/ 	.byte	0x08
	.zero		1


	//   ....[6]....
        /*0838*/ 	.word	0x00000560
        /*083c*/ 	.word	0x000000ff
        /*0840*/ 	.word	0x00036850
        /*0844*/ 	.short	0x0100
        /*0846*/ 	.byte	0x08
	.zero		1


	//   ....[7]....
        /*0848*/ 	.word	0x00000570
        /*084c*/ 	.word	0x000000ff
        /*0850*/ 	.word	0x00036860
        /*0854*/ 	.short	0x0100
        /*0856*/ 	.byte	0x08
	.zero		1


	//   ....[8]....
        /*0858*/ 	.word	0x00000580
        /*085c*/ 	.word	0x000000ff
        /*0860*/ 	.word	0x00036858
        /*0864*/ 	.short	0x0100
        /*0866*/ 	.byte	0x08
	.zero		1


	//   ....[9]....
        /*0868*/ 	.word	0x00000590
        /*086c*/ 	.word	0x000000ff
        /*0870*/ 	.word	0x00036868
        /*0874*/ 	.short	0x0100
        /*0876*/ 	.byte	0x08
	.zero		1


	//   ....[10]....
        /*0878*/ 	.word	0x00000680
        /*087c*/ 	.word	0x000000ff
        /*0880*/ 	.word	0x00036870
        /*0884*/ 	.short	0x0100
        /*0886*/ 	.byte	0x06
	.zero		1


	//   ....[11]....
        /*0888*/ 	.word	0x00000690
        /*088c*/ 	.word	0x000000ff
        /*0890*/ 	.word	0x00036880
        /*0894*/ 	.short	0x0100
        /*0896*/ 	.byte	0x06
	.zero		1


	//   ....[12]....
        /*0898*/ 	.word	0x000006a0
        /*089c*/ 	.word	0x000000ff
        /*08a0*/ 	.word	0x00036878
        /*08a4*/ 	.short	0x0100
        /*08a6*/ 	.byte	0x06
	.zero		1


	//   ....[13]....
        /*08a8*/ 	.word	0x000006b0
        /*08ac*/ 	.word	0x000000ff
        /*08b0*/ 	.word	0x00036888
        /*08b4*/ 	.short	0x0100
        /*08b6*/ 	.byte	0x06
	.zero		1


	//   ....[14]....
        /*08b8*/ 	.word	0x000007e0
        /*08bc*/ 	.word	0x000000ff
        /*08c0*/ 	.word	0x00036890
        /*08c4*/ 	.short	0x0100
        /*08c6*/ 	.byte	0x08
	.zero		1


	//   ....[15]....
        /*08c8*/ 	.word	0x000007f0
        /*08cc*/ 	.word	0x000000ff
        /*08d0*/ 	.word	0x000368a0
        /*08d4*/ 	.short	0x0100
        /*08d6*/ 	.byte	0x08
	.zero		1


	//   ....[16]....
        /*08d8*/ 	.word	0x00000800
        /*08dc*/ 	.word	0x000000ff
        /*08e0*/ 	.word	0x00036898
        /*08e4*/ 	.short	0x0100
        /*08e6*/ 	.byte	0x08
	.zero		1


	//   ....[17]....
        /*08e8*/ 	.word	0x00000810
        /*08ec*/ 	.word	0x000000ff
        /*08f0*/ 	.word	0x000368a8
        /*08f4*/ 	.short	0x0100
        /*08f6*/ 	.byte	0x08
	.zero		1


	//   ....[18]....
        /*08f8*/ 	.word	0x00000940
        /*08fc*/ 	.word	0x000000ff
        /*0900*/ 	.word	0x000368b0
        /*0904*/ 	.short	0x0100
        /*0906*/ 	.byte	0x08
	.zero		1


	//   ....[19]....
        /*0908*/ 	.word	0x00000950
        /*090c*/ 	.word	0x000000ff
        /*0910*/ 	.word	0x000368c0
        /*0914*/ 	.short	0x0100
        /*0916*/ 	.byte	0x08
	.zero		1


	//   ....[20]....
        /*0918*/ 	.word	0x00000960
        /*091c*/ 	.word	0x000000ff
        /*0920*/ 	.word	0x000368b8
        /*0924*/ 	.short	0x0100
        /*0926*/ 	.byte	0x08
	.zero		1


	//   ....[21]....
        /*0928*/ 	.word	0x00000970
        /*092c*/ 	.word	0x000000ff
        /*0930*/ 	.word	0x000368c8
        /*0934*/ 	.short	0x0100
        /*0936*/ 	.byte	0x08
	.zero		1


	//   ....[22]....
        /*0938*/ 	.word	0x00003710
        /*093c*/ 	.word	0x00000064
        /*0940*/ 	.word	0x00036890
        /*0944*/ 	.short	0x010a
        /*0946*/ 	.byte	0x3f
	.zero		1


	//   ....[23]....
        /*0948*/ 	.word	0x00006970
        /*094c*/ 	.word	0x00000064
        /*0950*/ 	.word	0x00036890
        /*0954*/ 	.short	0x010a
        /*0956*/ 	.byte	0x3f
	.zero		1


	//   ....[24]....
        /*0958*/ 	.word	0x00009a10
        /*095c*/ 	.word	0x00000064
        /*0960*/ 	.word	0x00036890
        /*0964*/ 	.short	0x010a
        /*0966*/ 	.byte	0x3f
	.zero		1


	//   ....[25]....
        /*0968*/ 	.word	0x00009de0
        /*096c*/ 	.word	0x0000002c
        /*0970*/ 	.word	0x00000000
        /*0974*/ 	.short	0x0101
        /*0976*/ 	.byte	0x3f
	.zero		1


	//   ....[26]....
        /*0978*/ 	.word	0x00009e20
        /*097c*/ 	.word	0x00000064
        /*0980*/ 	.word	0x000368b0
        /*0984*/ 	.short	0x010a
        /*0986*/ 	.byte	0x3f
	.zero		1


	//   ....[27]....
        /*0988*/ 	.word	0x0000a490
        /*098c*/ 	.word	0x00000064
        /*0990*/ 	.word	0x00000000
        /*0994*/ 	.short	0x0101
        /*0996*/ 	.byte	0x3f
	.zero		1


	//   ....[28]....
        /*0998*/ 	.word	0x0000ab00
        /*099c*/ 	.word	0x00000002
        /*09a0*/ 	.word	0x00036800
        /*09a4*/ 	.short	0x010a
        /*09a6*/ 	.byte	0x3f
	.zero		1


	//   ....[29]....
        /*09a8*/ 	.word	0x0000ab50
        /*09ac*/ 	.word	0x00000002
        /*09b0*/ 	.word	0x00036800
        /*09b4*/ 	.short	0x010a
        /*09b6*/ 	.byte	0x3f
	.zero		1


	//   ....[30]....
        /*09b8*/ 	.word	0x0000b770
        /*09bc*/ 	.word	0x00000002
        /*09c0*/ 	.word	0x00036800
        /*09c4*/ 	.short	0x010a
        /*09c6*/ 	.byte	0x3f
	.zero		1


	//   ....[31]....
        /*09c8*/ 	.word	0x0000dfb0
        /*09cc*/ 	.word	0x00000002
        /*09d0*/ 	.word	0x00036800
        /*09d4*/ 	.short	0x010a
        /*09d6*/ 	.byte	0x3f
	.zero		1


	//   ....[32]....
        /*09d8*/ 	.word	0x00010450
        /*09dc*/ 	.word	0x00000000
        /*09e0*/ 	.word	0x00036830
        /*09e4*/ 	.short	0x010a
        /*09e6*/ 	.byte	0x3f
	.zero		1


	//   ....[33]....
        /*09e8*/ 	.word	0x000104d0
        /*09ec*/ 	.word	0x00000000
        /*09f0*/ 	.word	0x00036830
        /*09f4*/ 	.short	0x010a
        /*09f6*/ 	.byte	0x3f
	.zero		1


	//   ....[34]....
        /*09f8*/ 	.word	0x00014d80
        /*09fc*/ 	.word	0x00000000
        /*0a00*/ 	.word	0x00000000
        /*0a04*/ 	.short	0x0101
        /*0a06*/ 	.byte	0x3f
	.zero		1


	//   ....[35]....
        /*0a08*/ 	.word	0x00015eb0
        /*0a0c*/ 	.word	0x0000000e
        /*0a10*/ 	.word	0x00036830
        /*0a14*/ 	.short	0x010a
        /*0a16*/ 	.byte	0x3f
	.zero		1


	//   ....[36]....
        /*0a18*/ 	.word	0x00015f30
        /*0a1c*/ 	.word	0x0000000e
        /*0a20*/ 	.word	0x00036830
        /*0a24*/ 	.short	0x010a
        /*0a26*/ 	.byte	0x3f
	.zero		1


	//   ....[37]....
        /*0a28*/ 	.word	0x000195c0
        /*0a2c*/ 	.word	0x0000000f
        /*0a30*/ 	.word	0x00036850
        /*0a34*/ 	.short	0x010a
        /*0a36*/ 	.byte	0x3f
	.zero		1


	//   ....[38]....
        /*0a38*/ 	.word	0x00019610
        /*0a3c*/ 	.word	0x0000000f
        /*0a40*/ 	.word	0x00036850
        /*0a44*/ 	.short	0x010a
        /*0a46*/ 	.byte	0x3f
	.zero		1


	//   ....[39]....
        /*0a48*/ 	.word	0x0001acd0
        /*0a4c*/ 	.word	0x0000000e
        /*0a50*/ 	.word	0x00000000
        /*0a54*/ 	.short	0x0101
        /*0a56*/ 	.byte	0x3f
	.zero		1


	//   ....[40]....
        /*0a58*/ 	.word	0x0001ad30
        /*0a5c*/ 	.word	0x0000008a
        /*0a60*/ 	.word	0x00000000
        /*0a64*/ 	.short	0x0101
        /*0a66*/ 	.byte	0x3f
	.zero		1


	//   ....[41]....
        /*0a68*/ 	.word	0x0001b8b0
        /*0a6c*/ 	.word	0x0000000c
        /*0a70*/ 	.word	0x00036850
        /*0a74*/ 	.short	0x010a
        /*0a76*/ 	.byte	0x3f
	.zero		1


	//   ....[42]....
        /*0a78*/ 	.word	0x0001b950
        /*0a7c*/ 	.word	0x0000000c
        /*0a80*/ 	.word	0x00036850
        /*0a84*/ 	.short	0x010a
        /*0a86*/ 	.byte	0x3f
	.zero		1


	//   ....[43]....
        /*0a88*/ 	.word	0x0001bea0
        /*0a8c*/ 	.word	0x0000000b
        /*0a90*/ 	.word	0x00000000
        /*0a94*/ 	.short	0x0101
        /*0a96*/ 	.byte	0x3f
	.zero		1


	//   ....[44]....
        /*0a98*/ 	.word	0x0001d740
        /*0a9c*/ 	.word	0x00000000
        /*0aa0*/ 	.word	0x00000000
        /*0aa4*/ 	.short	0x0101
        /*0aa6*/ 	.byte	0x3f
	.zero		1


	//   ....[45]....
        /*0aa8*/ 	.word	0x0001fb50
        /*0aac*/ 	.word	0x00000009
        /*0ab0*/ 	.word	0x00036820
        /*0ab4*/ 	.short	0x010a
        /*0ab6*/ 	.byte	0x3f
	.zero		1


	//   ....[46]....
        /*0ab8*/ 	.word	0x0001fbe0
        /*0abc*/ 	.word	0x00000005
        /*0ac0*/ 	.word	0x000368a0
        /*0ac4*/ 	.short	0x010a
        /*0ac6*/ 	.byte	0x3f
	.zero		1


	//   ....[47]....
        /*0ac8*/ 	.word	0x0001fe60
        /*0acc*/ 	.word	0x00000005
        /*0ad0*/ 	.word	0x000368c0
        /*0ad4*/ 	.short	0x010a
        /*0ad6*/ 	.byte	0x3f
	.zero		1


	//   ....[48]....
        /*0ad8*/ 	.word	0x00020200
        /*0adc*/ 	.word	0x00000006
        /*0ae0*/ 	.word	0x000368a0
        /*0ae4*/ 	.short	0x010a
        /*0ae6*/ 	.byte	0x3f
	.zero		1


	//   ....[49]....
        /*0ae8*/ 	.word	0x00020460
        /*0aec*/ 	.word	0x00000006
        /*0af0*/ 	.word	0x000368c0
        /*0af4*/ 	.short	0x010a
        /*0af6*/ 	.byte	0x3f
	.zero		1


	//   ....[50]....
        /*0af8*/ 	.word	0x000213c0
        /*0afc*/ 	.word	0x00000006
        /*0b00*/ 	.word	0x00036840
        /*0b04*/ 	.short	0x010a
        /*0b06*/ 	.byte	0x3f
	.zero		1


	//   ....[51]....
        /*0b08*/ 	.word	0x00021980
        /*0b0c*/ 	.word	0x00000007
        /*0b10*/ 	.word	0x00036820
        /*0b14*/ 	.short	0x010a
        /*0b16*/ 	.byte	0x3f
	.zero		1


	//   ....[52]....
        /*0b18*/ 	.word	0x00021cd0
        /*0b1c*/ 	.word	0x00000008
        /*0b20*/ 	.word	0x00036840
        /*0b24*/ 	.short	0x010a
        /*0b26*/ 	.byte	0x3f
	.zero		1


	//   ....[53]....
        /*0b28*/ 	.word	0x00021fd0
        /*0b2c*/ 	.word	0x00000008
        /*0b30*/ 	.word	0x00036860
        /*0b34*/ 	.short	0x010a
        /*0b36*/ 	.byte	0x3f
	.zero		1


	//   ....[54]....
        /*0b38*/ 	.word	0x000225f0
        /*0b3c*/ 	.word	0x00000002
        /*0b40*/ 	.word	0x00036840
        /*0b44*/ 	.short	0x010a
        /*0b46*/ 	.byte	0x3f
	.zero		1


	//   ....[55]....
        /*0b48*/ 	.word	0x000228f0
        /*0b4c*/ 	.word	0x00000002
        /*0b50*/ 	.word	0x00036860
        /*0b54*/ 	.short	0x010a
        /*0b56*/ 	.byte	0x3f
	.zero		1


	//   ....[56]....
        /*0b58*/ 	.word	0x00022e80
        /*0b5c*/ 	.word	0x00000002
        /*0b60*/ 	.word	0x00036840
        /*0b64*/ 	.short	0x010a
        /*0b66*/ 	.byte	0x3f
	.zero		1


	//   ....[57]....
        /*0b68*/ 	.word	0x00023170
        /*0b6c*/ 	.word	0x00000002
        /*0b70*/ 	.word	0x00036860
        /*0b74*/ 	.short	0x010a
        /*0b76*/ 	.byte	0x3f
	.zero		1


	//   ....[58]....
        /*0b78*/ 	.word	0x00023690
        /*0b7c*/ 	.word	0x00000003
        /*0b80*/ 	.word	0x00036860
        /*0b84*/ 	.short	0x010a
        /*0b86*/ 	.byte	0x3f
	.zero		1


	//   ....[59]....
        /*0b88*/ 	.word	0x000244d0
        /*0b8c*/ 	.word	0x00000000
        /*0b90*/ 	.word	0x00036820
        /*0b94*/ 	.short	0x010a
        /*0b96*/ 	.byte	0x3f
	.zero		1


	//   ....[60]....
        /*0b98*/ 	.word	0x000246a0
        /*0b9c*/ 	.word	0x00000006
        /*0ba0*/ 	.word	0x00000000
        /*0ba4*/ 	.short	0x010a
        /*0ba6*/ 	.byte	0x3f
	.zero		1


	//   ....[61]....
        /*0ba8*/ 	.word	0x00024710
        /*0bac*/ 	.word	0x00000007
        /*0bb0*/ 	.word	0x00000000
        /*0bb4*/ 	.short	0x010a
        /*0bb6*/ 	.byte	0x3f
	.zero		1


	//   ....[62]....
        /*0bb8*/ 	.word	0x00024780
        /*0bbc*/ 	.word	0x00000004
        /*0bc0*/ 	.word	0x00000000
        /*0bc4*/ 	.short	0x010a
        /*0bc6*/ 	.byte	0x3f
	.zero		1


	//   ....[63]....
        /*0bc8*/ 	.word	0x000247b0
        /*0bcc*/ 	.word	0x00000003
        /*0bd0*/ 	.word	0x00000000
        /*0bd4*/ 	.short	0x010a
        /*0bd6*/ 	.byte	0x3f
	.zero		1


	//   ....[64]....
        /*0bd8*/ 	.word	0x00024810
        /*0bdc*/ 	.word	0x00000064
        /*0be0*/ 	.word	0x00036890
        /*0be4*/ 	.short	0x010a
        /*0be6*/ 	.byte	0x3f
	.zero		1


	//   ....[65]....
        /*0be8*/ 	.word	0x00024860
        /*0bec*/ 	.word	0x00000064
        /*0bf0*/ 	.word	0x00036890
        /*0bf4*/ 	.short	0x010a
        /*0bf6*/ 	.byte	0x3f
	.zero		1


	//   ....[66]....
        /*0bf8*/ 	.word	0x000248b0
        /*0bfc*/ 	.word	0x00000064
        /*0c00*/ 	.word	0x00036890
        /*0c04*/ 	.short	0x010a
        /*0c06*/ 	.byte	0x3f
	.zero		1


	//   ....[67]....
        /*0c08*/ 	.word	0x00024900
        /*0c0c*/ 	.word	0x00000064
        /*0c10*/ 	.word	0x000368b0
        /*0c14*/ 	.short	0x010a
        /*0c16*/ 	.byte	0x3f
	.zero		1


	//   ....[68]....
        /*0c18*/ 	.word	0x00024bd0
        /*0c1c*/ 	.word	0x00000002
        /*0c20*/ 	.word	0x00036800
        /*0c24*/ 	.short	0x010a
        /*0c26*/ 	.byte	0x3f
	.zero		1


	//   ....[69]....
        /*0c28*/ 	.word	0x00024ea0
        /*0c2c*/ 	.word	0x00000002
        /*0c30*/ 	.word	0x00036800
        /*0c34*/ 	.short	0x010a
        /*0c36*/ 	.byte	0x3f
	.zero		1


	//   ....[70]....
        /*0c38*/ 	.word	0x00024ef0
        /*0c3c*/ 	.word	0x00000000
        /*0c40*/ 	.word	0x00036830
        /*0c44*/ 	.short	0x010a
        /*0c46*/ 	.byte	0x3f
	.zero		1


	//   ....[71]....
        /*0c48*/ 	.word	0x00024f40
        /*0c4c*/ 	.word	0x0000000e
        /*0c50*/ 	.word	0x00036830
        /*0c54*/ 	.short	0x010a
        /*0c56*/ 	.byte	0x3f
	.zero		1


	//   ....[72]....
        /*0c58*/ 	.word	0x00024f90
        /*0c5c*/ 	.word	0x0000000f
        /*0c60*/ 	.word	0x00036850
        /*0c64*/ 	.short	0x010a
        /*0c66*/ 	.byte	0x3f
	.zero		1


	//   ....[73]....
        /*0c68*/ 	.word	0x00024fe0
        /*0c6c*/ 	.word	0x0000000c
        /*0c70*/ 	.word	0x00036850
        /*0c74*/ 	.short	0x010a
        /*0c76*/ 	.byte	0x3f
	.zero		1


	//   ....[74]....
        /*0c78*/ 	.word	0x00025180
        /*0c7c*/ 	.word	0x00000009
        /*0c80*/ 	.word	0x00036820
        /*0c84*/ 	.short	0x010a
        /*0c86*/ 	.byte	0x3f
	.zero		1


	//   ....[75]....
        /*0c88*/ 	.word	0x000251d0
        /*0c8c*/ 	.word	0x00000005
        /*0c90*/ 	.word	0x000368a0
        /*0c94*/ 	.short	0x010a
        /*0c96*/ 	.byte	0x3f
	.zero		1


	//   ....[76]....
        /*0c98*/ 	.word	0x00025220
        /*0c9c*/ 	.word	0x00000005
        /*0ca0*/ 	.word	0x000368c0
        /*0ca4*/ 	.short	0x010a
        /*0ca6*/ 	.byte	0x3f
	.zero		1


	//   ....[77]....
        /*0ca8*/ 	.word	0x00025270
        /*0cac*/ 	.word	0x00000006
        /*0cb0*/ 	.word	0x000368a0
        /*0cb4*/ 	.short	0x010a
        /*0cb6*/ 	.byte	0x3f
	.zero		1


	//   ....[78]....
        /*0cb8*/ 	.word	0x000252c0
        /*0cbc*/ 	.word	0x00000006
        /*0cc0*/ 	.word	0x000368c0
        /*0cc4*/ 	.short	0x010a
        /*0cc6*/ 	.byte	0x3f
	.zero		1


	//   ....[79]....
        /*0cc8*/ 	.word	0x00025460
        /*0ccc*/ 	.word	0x00000006
        /*0cd0*/ 	.word	0x00036840
        /*0cd4*/ 	.short	0x010a
        /*0cd6*/ 	.byte	0x3f
	.zero		1


	//   ....[80]....
        /*0cd8*/ 	.word	0x000254e0
        /*0cdc*/ 	.word	0x00000006
        /*0ce0*/ 	.word	0x00036820
        /*0ce4*/ 	.short	0x010a
        /*0ce6*/ 	.byte	0x3f
	.zero		1


	//   ....[81]....
        /*0ce8*/ 	.word	0x00025530
        /*0cec*/ 	.word	0x00000008
        /*0cf0*/ 	.word	0x00036840
        /*0cf4*/ 	.short	0x010a
        /*0cf6*/ 	.byte	0x3f
	.zero		1


	//   ....[82]....
        /*0cf8*/ 	.word	0x00025580
        /*0cfc*/ 	.word	0x00000008
        /*0d00*/ 	.word	0x00036860
        /*0d04*/ 	.short	0x010a
        /*0d06*/ 	.byte	0x3f
	.zero		1


	//   ....[83]....
        /*0d08*/ 	.word	0x000255d0
        /*0d0c*/ 	.word	0x00000002
        /*0d10*/ 	.word	0x00036840
        /*0d14*/ 	.short	0x010a
        /*0d16*/ 	.byte	0x3f
	.zero		1


	//   ....[84]....
        /*0d18*/ 	.word	0x00025620
        /*0d1c*/ 	.word	0x00000002
        /*0d20*/ 	.word	0x00036860
        /*0d24*/ 	.short	0x010a
        /*0d26*/ 	.byte	0x3f
	.zero		1


	//   ....[85]....
        /*0d28*/ 	.word	0x00025670
        /*0d2c*/ 	.word	0x00000002
        /*0d30*/ 	.word	0x00036840
        /*0d34*/ 	.short	0x010a
        /*0d36*/ 	.byte	0x3f
	.zero		1


	//   ....[86]....
        /*0d38*/ 	.word	0x000256c0
        /*0d3c*/ 	.word	0x00000002
        /*0d40*/ 	.word	0x00036860
        /*0d44*/ 	.short	0x010a
        /*0d46*/ 	.byte	0x3f
	.zero		1


	//   ....[87]....
        /*0d48*/ 	.word	0x00025710
        /*0d4c*/ 	.word	0x00000003
        /*0d50*/ 	.word	0x00036860
        /*0d54*/ 	.short	0x010a
        /*0d56*/ 	.byte	0x3f
	.zero		1


	//   ....[88]....
        /*0d58*/ 	.word	0x000260d0
        /*0d5c*/ 	.word	0x00000000
        /*0d60*/ 	.word	0x00036820
        /*0d64*/ 	.short	0x010a
        /*0d66*/ 	.byte	0x3f
	.zero		1


	//   ....[89]....
        /*0d68*/ 	.word	0x00026270
        /*0d6c*/ 	.word	0x00000006
        /*0d70*/ 	.word	0x00000000
        /*0d74*/ 	.short	0x010a
        /*0d76*/ 	.byte	0x3f
	.zero		1


	//   ....[90]....
        /*0d78*/ 	.word	0x000262c0
        /*0d7c*/ 	.word	0x00000007
        /*0d80*/ 	.word	0x00000000
        /*0d84*/ 	.short	0x010a
        /*0d86*/ 	.byte	0x3f
	.zero		1


	//   ....[91]....
        /*0d88*/ 	.word	0x00026310
        /*0d8c*/ 	.word	0x00000004
        /*0d90*/ 	.word	0x00000000
        /*0d94*/ 	.short	0x010a
        /*0d96*/ 	.byte	0x3f
	.zero		1


	//----- nvinfo : EIATTR_NUM_MBARRIERS
	.align		4
.L_741:
        /*0d98*/ 	.byte	0x03, 0x38
        /*0d9a*/ 	.short	0x0016


	//----- nvinfo : EIATTR_EXIT_INSTR_OFFSETS
	.align		4
        /*0d9c*/ 	.byte	0x04, 0x1c
        /*0d9e*/ 	.short	(.L_743 - .L_742)


	//   ....[0]....
.L_742:
        /*0da0*/ 	.word	0x00024800


	//----- nvinfo : EIATTR_MAX_THREADS
	.align		4
.L_743:
        /*0da4*/ 	.byte	0x04, 0x05
        /*0da6*/ 	.short	(.L_745 - .L_744)
.L_744:
        /*0da8*/ 	.word	0x00000180
        /*0dac*/ 	.word	0x00000001
        /*0db0*/ 	.word	0x00000001


	//----- nvinfo : EIATTR_CRS_STACK_SIZE
	.align		4
.L_745:
        /*0db4*/ 	.byte	0x04, 0x1e
        /*0db6*/ 	.short	(.L_747 - .L_746)
.L_746:
        /*0db8*/ 	.word	0x00000000


	//----- nvinfo : EIATTR_CBANK_PARAM_SIZE
	.align		4
.L_747:
        /*0dbc*/ 	.byte	0x03, 0x19
        /*0dbe*/ 	.short	0x0a70


	//----- nvinfo : EIATTR_PARAM_CBANK
	.align		4
        /*0dc0*/ 	.byte	0x04, 0x0a
        /*0dc2*/ 	.short	(.L_749 - .L_748)
	.align		4
.L_748:
        /*0dc4*/ 	.word	index@(.nv.constant0._ZN7cutlass13device_kernelIN5flash11enable_sm90INS1_16FlashAttnFwdSm90INS1_25CollectiveMainloopFwdSm90ILi2EN4cute5tupleIJNS5_1CILi1EEES8_S8_EEENS6_IJNS7_ILi128EEENS7_ILi112EEENS7_ILi192EEEEEELi192ENS_6half_tEfNS_4arch4Sm90ELb0ELb0ELb1ELb1ELb0ELb1ELb0ELb1ELb1ELb0ELb0ELb0EEENS1_21CollectiveEpilogueFwdINS6_IJSA_SC_SB_EEES9_SE_SG_Li256ELb1ELb0ELb0ELb0EEENS1_36VarlenDynamicPersistentTileSchedulerILi128ELi112ELi256ELi32ELb0ELb0ELb1ELb0ELb1ELb1EEEEEEEEEvNT_6ParamsE)
        /*0dc8*/ 	.short	0x0210
        /*0dca*/ 	.short	0x0a70


	//----- nvinfo : EIATTR_SW_WAR
	.align		4
.L_749:
        /*0dcc*/ 	.byte	0x04, 0x36
        /*0dce*/ 	.short	(.L_751 - .L_750)
.L_750:
        /*0dd0*/ 	.word	0x00000008
.L_751:


//--------------------- .nv.info._ZN7cutlass13device_kernelIN5flash11enable_sm90INS1_16FlashAttnFwdSm90INS1_25CollectiveMainloopFwdSm90ILi2EN4cute5tupleIJNS5_1CILi1EEES8_S8_EEENS6_IJNS7_ILi128EEENS7_ILi96EEENS7_ILi192EEEEEELi192ENS_6half_tEfNS_4arch4Sm90ELb0ELb1ELb1ELb0ELb0ELb0ELb0ELb1ELb1ELb0ELb0ELb0EEENS1_21CollectiveEpilogueFwdINS6_IJSA_SC_SB_EEES9_SE_SG_Li256ELb0ELb0ELb0ELb0EEENS1_30DynamicPersistentTileSchedulerILi256ELi32ELb0ELb0ELb1EEEEEEEEEvNT_6ParamsE --------------------------
	.section	.nv.info._ZN7cutlass13device_kernelIN5flash11enable_sm90INS1_16FlashAttnFwdSm90INS1_25CollectiveMainloopFwdSm90ILi2EN4cute5tupleIJNS5_1CILi1EEES8_S8_EEENS6_IJNS7_ILi128EEENS7_ILi96EEENS7_ILi192EEEEEELi192ENS_6half_tEfNS_4arch4Sm90ELb0ELb1ELb1ELb0ELb0ELb0ELb0ELb1ELb1ELb0ELb0ELb0EEENS1_21CollectiveEpilogueFwdINS6_IJSA_SC_SB_EEES9_SE_SG_Li256ELb0ELb0ELb0ELb0EEENS1_30DynamicPersistentTileSchedulerILi256ELi32ELb0ELb0ELb1EEEEEEEEEvNT_6ParamsE,"",@"SHT_CUDA_INFO"
	.sectionflags	@""
	.align	4


	//----- nvinfo : EIATTR_CUDA_API_VERSION
	.align		4
        /*0000*/ 	.byte	0x04, 0x37
        /*0002*/ 	.short	(.L_753 - .L_752)
.L_752:
        /*0004*/ 	.word	0x00000082


	//----- nvinfo : EIATTR_KPARAM_INFO
	.align		4
.L_753:
        /*0008*/ 	.byte	0x04, 0x17
        /*000a*/ 	.short	(.L_755 - .L_754)
.L_754:
        /*000c*/ 	.word	0x00000000
        /*0010*/ 	.short	0x0000
        /*0012*/ 	.short	0x0070
        /*0014*/ 	.byte	0x00, 0xf0, 0x01, 0x2e


	//----- nvinfo : EIATTR_SPARSE_MMA_MASK
	.align		4
.L_755:
        /*0018*/ 	.byte	0x03, 0x50
        /*001a*/ 	.short	0x0000


	//----- nvinfo : EIATTR_MAXREG_COUNT
	.align		4
        /*001c*/ 	.byte	0x03, 0x1b
        /*001e*/ 	.short	0x00a8


	//----- nvinfo : EIATTR_NUM_BARRIERS
	.align		4
        /*0020*/ 	.byte	0x02, 0x4c
        /*0022*/ 	.byte	0x09
	.zero		1


	//----- nvinfo : EIATTR_EXTERNS
	.align		4
        /*0024*/ 	.byte	0x04, 0x0f
        /*0026*/ 	.short	(.L_757 - .L_756)


	//   ....[0]....
	.align		4
.L_756:
        /*0028*/ 	.word	index@(__assertfail)


	//----- nvinfo : EIATTR_ANNOTATIONS
	.align		4
.L_757:
        /*002c*/ 	.byte	0x04, 0x55
        /*002e*/ 	.short	(.L_759 - .L_758)


	//   ....[0]....
.L_758:
        /*0030*/ 	.word	0x00000001
        /*0034*/ 	.byte	0x80, 0x09, 0x00, 0x00, 0x01, 0x00, 0x00, 0x00, 0x50, 0x0a, 0x00, 0x00, 0x01, 0x00, 0x00, 0x00
        /*0044*/ 	.byte	0xa0, 0x39, 0x01, 0x00


	//----- nvinfo : EIATTR_MERCURY_ISA_VERSION
	.align		4
.L_759:
        /*0048*/ 	.byte	0x03, 0x5f
        /*004a*/ 	.short	0x0101


	//----- nvinfo : EIATTR_INT_WARP_WIDE_INSTR_OFFSETS
	.align		4
        /*004c*/ 	.byte	0x04, 0x31
        /*004e*/ 	.short	(.L_761 - .L_760)


	//   ....[0]....
.L_760:
        /*0050*/ 	.word	0x00000190


	//   ....[1]....
        /*0054*/ 	.word	0x000001c0


	//   ....[2]....
        /*0058*/ 	.word	0x000001d0


	//   ....[3]....
        /*005c*/ 	.word	0x00010f40


	//   ....[4]....
        /*0060*/ 	.word	0x00010fd0


	//   ....[5]....
        /*0064*/ 	.word	0x00011540


	//   ....[6]....
        /*0068*/ 	.word	0x00013350


	//   ....[7]....
        /*006c*/ 	.word	0x000133e0


	//----- nvinfo : EIATTR_COOP_GROUP_MASK_REGIDS
	.align		4
.L_761:
        /*0070*/ 	.byte	0x04, 0x29
        /*0072*/ 	.short	(.L_763 - .L_762)


	//   ....[0]....
.L_762:
        /*0074*/ 	.word	0xffffffff


	//   ....[1]....
        /*0078*/ 	.word	0xffffffff


	//   ....[2]....
        /*007c*/ 	.word	0xffffffff


	//   ....[3]....
        /*0080*/ 	.word	0xffffffff


	//   ....[4]....
        /*0084*/ 	.word	0xffffffff


	//   ....[5]....
        /*0088*/ 	.word	0xffffffff


	//   ....[6]....
        /*008c*/ 	.word	0xffffffff


	//   ....[7]....
        /*0090*/ 	.word	0xffffffff


	//   ....[8]....
        /*0094*/ 	.word	0xffffffff


	//   ....[9]....
        /*0098*/ 	.word	0xffffffff


	//   ....[10]....
        /*009c*/ 	.word	0xffffffff


	//   ....[11]....
        /*00a0*/ 	.word	0xffffffff


	//   ....[12]....
        /*00a4*/ 	.word	0xffffffff


	//   ....[13]....
        /*00a8*/ 	.word	0xffffffff


	//   ....[14]....
        /*00ac*/ 	.word	0xffffffff


	//   ....[15]....
        /*00b0*/ 	.word	0xffffffff


	//   ....[16]....
        /*00b4*/ 	.word	0xffffffff


	//   ....[17]....
        /*00b8*/ 	.word	0xffffffff


	//   ....[18]....
        /*00bc*/ 	.word	0xffffffff


	//   ....[19]....
        /*00c0*/ 	.word	0xffffffff


	//   ....[20]....
        /*00c4*/ 	.word	0xffffffff


	//   ....[21]....
        /*00c8*/ 	.word	0xffffffff


	//   ....[22]....
        /*00cc*/ 	.word	0xffffffff


	//   ....[23]....
        /*00d0*/ 	.word	0xffffffff


	//   ....[24]....
        /*00d4*/ 	.word	0xffffffff


	//   ....[25]....
        /*00d8*/ 	.word	0xffffffff


	//   ....[26]....
        /*00dc*/ 	.word	0xffffffff


	//   ....[27]....
        /*00e0*/ 	.word	0xffffffff


	//   ....[28]....
        /*00e4*/ 	.word	0xffffffff


	//   ....[29]....
        /*00e8*/ 	.word	0xffffffff


	//   ....[30]....
        /*00ec*/ 	.word	0xffffffff


	//   ....[31]....
        /*00f0*/ 	.word	0xffffffff


	//   ....[32]....
        /*00f4*/ 	.word	0x0500000f


	//   ....[33]....
        /*00f8*/ 	.word	0x0500000f


	//----- nvinfo : EIATTR_COOP_GROUP_INSTR_OFFSETS
	.align		4
.L_763:
        /*00fc*/ 	.byte	0x04, 0x28
        /*00fe*/ 	.short	(.L_765 - .L_764)


	//   ....[0]....
.L_764:
        /*0100*/ 	.word	0x00000060


	//   ....[1]....
        /*0104*/ 	.word	0x000001a0


	//   ....[2]....
        /*0108*/ 	.word	0x000001f0


	//   ....[3]....
        /*010c*/ 	.word	0x000003e0


	//   ....[4]....
        /*0110*/ 	.word	0x00000540


	//   ....[5]....
        /*0114*/ 	.word	0x00000660


	//   ....[6]....
        /*0118*/ 	.word	0x000007c0


	//   ....[7]....
        /*011c*/ 	.word	0x00001890


	//   ....[8]....
        /*0120*/ 	.word	0x000039d0


	//   ....[9]....
        /*0124*/ 	.word	0x00003a90


	//   ....[10]....
        /*0128*/ 	.word	0x00003f50


	//   ....[11]....
        /*012c*/ 	.word	0x00003ff0


	//   ....[12]....
        /*0130*/ 	.word	0x00007220


	//   ....[13]....
        /*0134*/ 	.word	0x00007330


	//   ....[14]....
        /*0138*/ 	.word	0x000078c0


	//   ....[15]....
        /*013c*/ 	.word	0x00007910


	//   ....[16]....
        /*0140*/ 	.word	0x00009b90


	//   ....[17]....
        /*0144*/ 	.word	0x00009c50


	//   ....[18]....
        /*0148*/ 	.word	0x00009cf0


	//   ....[19]....
        /*014c*/ 	.word	0x00009e50


	//   ....[20]....
        /*0150*/ 	.word	0x0000ce00


	//   ....[21]....
        /*0154*/ 	.word	0x0000cf20


	//   ....[22]....
        /*0158*/ 	.word	0x0000d530


	//   ....[23]....
        /*015c*/ 	.word	0x0000d580


	//   ....[24]....
        /*0160*/ 	.word	0x0000e5a0


	//   ....[25]....
        /*0164*/ 	.word	0x0000e5d0


	//   ....[26]....
        /*0168*/ 	.word	0x0000e6d0


	//   ....[27]....
        /*016c*/ 	.word	0x0000e6f0


	//   ....[28]....
        /*0170*/ 	.word	0x0000fae0


	//   ....[29]....
        /*0174*/ 	.word	0x00010690


	//   ....[30]....
        /*0178*/ 	.word	0x00013770


	//   ....[31]....
        /*017c*/ 	.word	0x00013940


	//   ....[32]....
        /*0180*/ 	.word	0x00013f90


	//   ....[33]....
        /*0184*/ 	.word	0x00014370


	//----- nvinfo : EIATTR_REG_RECONFIG
	.align		4
.L_765:
        /*0188*/ 	.byte	0x01, 0x54
	.zero		2


	//----- nvinfo : EIATTR_SYSCALL_OFFSETS
	.align		4
        /*018c*/ 	.byte	0x04, 0x46
        /*018e*/ 	.short	(.L_767 - .L_766)


	//   ....[0]....
.L_766:
        /*0190*/ 	.word	0x00001a40


	//   ....[1]....
        /*0194*/ 	.word	0x00011160


	//   ....[2]....
        /*0198*/ 	.word	0x000112a0


	//   ....[3]....
        /*019c*/ 	.word	0x00011390


	//----- nvinfo : EIATTR_MBARRIER_INSTR_OFFSETS
	.align		4
.L_767:
        /*01a0*/ 	.byte	0x04, 0x39
        /*01a2*/ 	.short	(.L_769 - .L_768)


	//   ....[0]....
.L_768:
        /*01a4*/ 	.word	0x00000290
        /*01a8*/ 	.word	0x000000ff
        /*01ac*/ 	.word	0x00030800
        /*01b0*/ 	.short	0x0100
        /*01b2*/ 	.byte	0x06
	.zero		1


	//   ....[1]....
        /*01b4*/ 	.word	0x000002a0
        /*01b8*/ 	.word	0x000000ff
        /*01bc*/ 	.word	0x00030820
        /*01c0*/ 	.short	0x0100
        /*01c2*/ 	.byte	0x06
	.zero		1


	//   ....[2]....
        /*01c4*/ 	.word	0x00000390
        /*01c8*/ 	.word	0x000000ff
        /*01cc*/ 	.word	0x00030830
        /*01d0*/ 	.short	0x0100
        /*01d2*/ 	.byte	0x08
	.zero		1


	//   ....[3]....
        /*01d4*/ 	.word	0x000003a0
        /*01d8*/ 	.word	0x000000ff
        /*01dc*/ 	.word	0x00030840
        /*01e0*/ 	.short	0x0100
        /*01e2*/ 	.byte	0x08
	.zero		1


	//   ....[4]....
        /*01e4*/ 	.word	0x000003b0
        /*01e8*/ 	.word	0x000000ff
        /*01ec*/ 	.word	0x00030838
        /*01f0*/ 	.short	0x0100
        /*01f2*/ 	.byte	0x08
	.zero		1


	//   ....[5]....
        /*01f4*/ 	.word	0x000003c0
        /*01f8*/ 	.word	0x000000ff
        /*01fc*/ 	.word	0x00030848
        /*0200*/ 	.short	0x0100
        /*0202*/ 	.byte	0x08
	.zero		1


	//   ....[6]....
        /*0204*/ 	.word	0x000004f0
        /*0208*/ 	.word	0x000000ff
        /*020c*/ 	.word	0x00030850
        /*0210*/ 	.short	0x0100
        /*0212*/ 	.byte	0x08
	.zero		1


	//   ....[7]....
        /*0214*/ 	.word	0x00000500
        /*0218*/ 	.word	0x000000ff
        /*021c*/ 	.word	0x00030860
        /*0220*/ 	.short	0x0100
        /*0222*/ 	.byte	0x08
	.zero		1


	//   ....[8]....
        /*0224*/ 	.word	0x00000510
        /*0228*/ 	.word	0x000000ff
        /*022c*/ 	.word	0x00030858
        /*0230*/ 	.short	0x0100
        /*0232*/ 	.byte	0x08
	.zero		1


	//   ....[9]....
        /*0234*/ 	.word	0x00000520
        /*0238*/ 	.word	0x000000ff
        /*023c*/ 	.word	0x00030868
        /*0240*/ 	.short	0x0100
        /*0242*/ 	.byte	0x08
	.zero		1


	//   ....[10]....
        /*0244*/ 	.word	0x00000610
        /*0248*/ 	.word	0x000000ff
        /*024c*/ 	.word	0x00030870
        /*0250*/ 	.short	0x0100
        /*0252*/ 	.byte	0x06
	.zero		1


	//   ....[11]....
        /*0254*/ 	.word	0x00000620
        /*0258*/ 	.word	0x000000ff
        /*025c*/ 	.word	0x00030880
        /*0260*/ 	.short	0x0100
        /*0262*/ 	.byte	0x06
	.zero		1


	//   ....[12]....
        /*0264*/ 	.word	0x00000630
        /*0268*/ 	.word	0x000000ff
        /*026c*/ 	.word	0x00030878
        /*0270*/ 	.short	0x0100
        /*0272*/ 	.byte	0x06
	.zero		1


	//   ....[13]....
        /*0274*/ 	.word	0x00000640
        /*0278*/ 	.word	0x000000ff
        /*027c*/ 	.word	0x00030888
        /*0280*/ 	.short	0x0100
        /*0282*/ 	.byte	0x06
	.zero		1


	//   ....[14]....
        /*0284*/ 	.word	0x00000770
        /*0288*/ 	.word	0x000000ff
        /*028c*/ 	.word	0x00030890
        /*0290*/ 	.short	0x0100
        /*0292*/ 	.byte	0x08
	.zero		1


	//   ....[15]....
        /*0294*/ 	.word	0x00000780
        /*0298*/ 	.word	0x000000ff
        /*029c*/ 	.word	0x000308a0
        /*02a0*/ 	.short	0x0100
        /*02a2*/ 	.byte	0x08
	.zero		1


	//   ....[16]....
        /*02a4*/ 	.word	0x00000790
        /*02a8*/ 	.word	0x000000ff
        /*02ac*/ 	.word	0x00030898
        /*02b0*/ 	.short	0x0100
        /*02b2*/ 	.byte	0x08
	.zero		1


	//   ....[17]....
        /*02b4*/ 	.word	0x000007a0
        /*02b8*/ 	.word	0x000000ff
        /*02bc*/ 	.word	0x000308a8
        /*02c0*/ 	.short	0x0100
        /*02c2*/ 	.byte	0x08
	.zero		1


	//   ....[18]....
        /*02c4*/ 	.word	0x000008d0
        /*02c8*/ 	.word	0x000000ff
        /*02cc*/ 	.word	0x000308b0
        /*02d0*/ 	.short	0x0100
        /*02d2*/ 	.byte	0x08
	.zero		1


	//   ....[19]....
        /*02d4*/ 	.word	0x000008e0
        /*02d8*/ 	.word	0x000000ff
        /*02dc*/ 	.word	0x000308c0
        /*02e0*/ 	.short	0x0100
        /*02e2*/ 	.byte	0x08
	.zero		1


	//   ....[20]....
        /*02e4*/ 	.word	0x000008f0
        /*02e8*/ 	.word	0x000000ff
        /*02ec*/ 	.word	0x000308b8
        /*02f0*/ 	.short	0x0100
        /*02f2*/ 	.byte	0x08
	.zero		1


	//   ....[21]....
        /*02f4*/ 	.word	0x00000900
        /*02f8*/ 	.word	0x000000ff
        /*02fc*/ 	.word	0x000308c8
        /*0300*/ 	.short	0x0100
        /*0302*/ 	.byte	0x08
	.zero		1


	//   ....[22]....
        /*0304*/ 	.word	0x00001ae0
        /*0308*/ 	.word	0x000000ff
        /*030c*/ 	.word	0x00030800
        /*0310*/ 	.short	0x010a
        /*0312*/ 	.byte	0x25
	.zero		1


	//   ....[23]....
        /*0314*/ 	.word	0x00001b60
        /*0318*/ 	.word	0x00000005
        /*031c*/ 	.word	0x00030830
        /*0320*/ 	.short	0x010a
        /*0322*/ 	.byte	0x3f
	.zero		1


	//   ....[24]....
        /*0324*/ 	.word	0x00001be0
        /*0328*/ 	.word	0x00000005
        /*032c*/ 	.word	0x00030830
        /*0330*/ 	.short	0x010a
        /*0332*/ 	.byte	0x3f
	.zero		1


	//   ....[25]....
        /*0334*/ 	.word	0x000025e0
        /*0338*/ 	.word	0x00000005
        /*033c*/ 	.word	0x00000000
        /*0340*/ 	.short	0x0101
        /*0342*/ 	.byte	0x3f
	.zero		1


	//   ....[26]....
        /*0344*/ 	.word	0x00004e70
        /*0348*/ 	.word	0x000000ff
        /*034c*/ 	.word	0x00030830
        /*0350*/ 	.short	0x010a
        /*0352*/ 	.byte	0x07
	.zero		1


	//   ....[27]....
        /*0354*/ 	.word	0x00004eb0
        /*0358*/ 	.word	0x000000ff
        /*035c*/ 	.word	0x00030830
        /*0360*/ 	.short	0x010a
        /*0362*/ 	.byte	0x07
	.zero		1


	//   ....[28]....
        /*0364*/ 	.word	0x00005970
        /*0368*/ 	.word	0x000000ff
        /*036c*/ 	.word	0x00030850
        /*0370*/ 	.short	0x010a
        /*0372*/ 	.byte	0x06
	.zero		1


	//   ....[29]....
        /*0374*/ 	.word	0x000059b0
        /*0378*/ 	.word	0x000000ff
        /*037c*/ 	.word	0x00030850
        /*0380*/ 	.short	0x010a
        /*0382*/ 	.byte	0x06
	.zero		1


	//   ....[30]....
        /*0384*/ 	.word	0x00006260
        /*0388*/ 	.word	0x00000078
        /*038c*/ 	.word	0x00000000
        /*0390*/ 	.short	0x0101
        /*0392*/ 	.byte	0x3f
	.zero		1


	//   ....[31]....
        /*0394*/ 	.word	0x00007ce0
        /*0398*/ 	.word	0x00000081
        /*039c*/ 	.word	0x00000000
        /*03a0*/ 	.short	0x0101
        /*03a2*/ 	.byte	0x3f
	.zero		1


	//   ....[32]....
        /*03a4*/ 	.word	0x000085e0
        /*03a8*/ 	.word	0x000000ff
        /*03ac*/ 	.word	0x00030830
        /*03b0*/ 	.short	0x010a
        /*03b2*/ 	.byte	0x06
	.zero		1


	//   ....[33]....
        /*03b4*/ 	.word	0x00008620
        /*03b8*/ 	.word	0x000000ff
        /*03bc*/ 	.word	0x00030830
        /*03c0*/ 	.short	0x010a
        /*03c2*/ 	.byte	0x06
	.zero		1


	//   ....[34]....
        /*03c4*/ 	.word	0x000090e0
        /*03c8*/ 	.word	0x000000ff
        /*03cc*/ 	.word	0x00030850
        /*03d0*/ 	.short	0x010a
        /*03d2*/ 	.byte	0x0a
	.zero		1


	//   ....[35]....
        /*03d4*/ 	.word	0x00009120
        /*03d8*/ 	.word	0x000000ff
        /*03dc*/ 	.word	0x00030850
        /*03e0*/ 	.short	0x010a
        /*03e2*/ 	.byte	0x0a
	.zero		1


	//   ....[36]....
        /*03e4*/ 	.word	0x0000a480
        /*03e8*/ 	.word	0x0000007d
        /*03ec*/ 	.word	0x00000000
        /*03f0*/ 	.short	0x0101
        /*03f2*/ 	.byte	0x3f
	.zero		1


	//   ....[37]....
        /*03f4*/ 	.word	0x0000a4d0
        /*03f8*/ 	.word	0x00000081
        /*03fc*/ 	.word	0x00000000
        /*0400*/ 	.short	0x0101
        /*0402*/ 	.byte	0x3f
	.zero		1


	//   ....[38]....
        /*0404*/ 	.word	0x0000aa70
        /*0408*/ 	.word	0x000000ff
        /*040c*/ 	.word	0x00030830
        /*0410*/ 	.short	0x010a
        /*0412*/ 	.byte	0x06
	.zero		1


	//   ....[39]....
        /*0414*/ 	.word	0x0000aab0
        /*0418*/ 	.word	0x000000ff
        /*041c*/ 	.word	0x00030830
        /*0420*/ 	.short	0x010a
        /*0422*/ 	.byte	0x06
	.zero		1


	//   ....[40]....
        /*0424*/ 	.word	0x0000b570
        /*0428*/ 	.word	0x000000ff
        /*042c*/ 	.word	0x00030850
        /*0430*/ 	.short	0x010a
        /*0432*/ 	.byte	0x0a
	.zero		1


	//   ....[41]....
        /*0434*/ 	.word	0x0000b5b0
        /*0438*/ 	.word	0x000000ff
        /*043c*/ 	.word	0x00030850
        /*0440*/ 	.short	0x010a
        /*0442*/ 	.byte	0x0a
	.zero		1


	//   ....[42]....
        /*0444*/ 	.word	0x0000be60
        /*0448*/ 	.word	0x0000007e
        /*044c*/ 	.word	0x00000000
        /*0450*/ 	.short	0x0101
        /*0452*/ 	.byte	0x3f
	.zero		1


	//   ....[43]....
        /*0454*/ 	.word	0x0000d910
        /*0458*/ 	.word	0x00000085
        /*045c*/ 	.word	0x00000000
        /*0460*/ 	.short	0x0101
        /*0462*/ 	.byte	0x3f
	.zero		1


	//   ....[44]....
        /*0464*/ 	.word	0x0000e510
        /*0468*/ 	.word	0x000000ff
        /*046c*/ 	.word	0x00030850
        /*0470*/ 	.short	0x010a
        /*0472*/ 	.byte	0x05
	.zero		1


	//   ....[45]....
        /*0474*/ 	.word	0x0000e550
        /*0478*/ 	.word	0x000000ff
        /*047c*/ 	.word	0x00030850
        /*0480*/ 	.short	0x010a
        /*0482*/ 	.byte	0x05
	.zero		1


	//   ....[46]....
        /*0484*/ 	.word	0x0000ea00
        /*0488*/ 	.word	0x00000004
        /*048c*/ 	.word	0x00000000
        /*0490*/ 	.short	0x0101
        /*0492*/ 	.byte	0x3f
	.zero		1


	//   ....[47]....
        /*0494*/ 	.word	0x0000fcc0
        /*0498*/ 	.word	0x000000ff
        /*049c*/ 	.word	0x00000000
        /*04a0*/ 	.short	0x0101
        /*04a2*/ 	.byte	0x05
	.zero		1


	//   ....[48]....
        /*04a4*/ 	.word	0x00011810
        /*04a8*/ 	.word	0x00000008
        /*04ac*/ 	.word	0x00030840
        /*04b0*/ 	.short	0x010a
        /*04b2*/ 	.byte	0x3f
	.zero		1


	//   ....[49]....
        /*04b4*/ 	.word	0x00011ca0
        /*04b8*/ 	.word	0x000000ff
        /*04bc*/ 	.word	0x00030820
        /*04c0*/ 	.short	0x010a
        /*04c2*/ 	.byte	0x26
	.zero		1


	//   ....[50]....
        /*04c4*/ 	.word	0x00011f80
        /*04c8*/ 	.word	0x00000003
        /*04cc*/ 	.word	0x00030840
        /*04d0*/ 	.short	0x010a
        /*04d2*/ 	.byte	0x3f
	.zero		1


	//   ....[51]....
        /*04d4*/ 	.word	0x000121f0
        /*04d8*/ 	.word	0x00000002
        /*04dc*/ 	.word	0x00000060
        /*04e0*/ 	.short	0x010a
        /*04e2*/ 	.byte	0x3f
	.zero		1


	//   ....[52]....
        /*04e4*/ 	.word	0x00012710
        /*04e8*/ 	.word	0x00000003
        /*04ec*/ 	.word	0x00030840
        /*04f0*/ 	.short	0x010a
        /*04f2*/ 	.byte	0x3f
	.zero		1


	//   ....[53]....
        /*04f4*/ 	.word	0x00012980
        /*04f8*/ 	.word	0x00000002
        /*04fc*/ 	.word	0x00000060
        /*0500*/ 	.short	0x010a
        /*0502*/ 	.byte	0x3f
	.zero		1


	//   ....[54]....
        /*0504*/ 	.word	0x00012dd0
        /*0508*/ 	.word	0x00000002
        /*050c*/ 	.word	0x00030840
        /*0510*/ 	.short	0x010a
        /*0512*/ 	.byte	0x3f
	.zero		1


	//   ....[55]....
        /*0514*/ 	.word	0x00013070
        /*0518*/ 	.word	0x00000002
        /*051c*/ 	.word	0x00000060
        /*0520*/ 	.short	0x010a
        /*0522*/ 	.byte	0x3f
	.zero		1


	//   ....[56]....
        /*0524*/ 	.word	0x00013480
        /*0528*/ 	.word	0x00000003
        /*052c*/ 	.word	0x00030860
        /*0530*/ 	.short	0x010a
        /*0532*/ 	.byte	0x3f
	.zero		1


	//   ....[57]....
        /*0534*/ 	.word	0x000138f0
        /*0538*/ 	.word	0x00000007
        /*053c*/ 	.word	0x00030820
        /*0540*/ 	.short	0x010a
        /*0542*/ 	.byte	0x3f
	.zero		1


	//   ....[58]....
        /*0544*/ 	.word	0x00013a60
        /*0548*/ 	.word	0x00000005
        /*054c*/ 	.word	0x00000000
        /*0550*/ 	.short	0x010a
        /*0552*/ 	.byte	0x3f
	.zero		1


	//   ....[59]....
        /*0554*/ 	.word	0x00013ad0
        /*0558*/ 	.word	0x00000003
        /*055c*/ 	.word	0x00000000
        /*0560*/ 	.short	0x010a
        /*0562*/ 	.byte	0x3f
	.zero		1


	//   ....[60]....
        /*0564*/ 	.word	0x00013b30
        /*0568*/ 	.word	0x00000005
        /*056c*/ 	.word	0x00000000
        /*0570*/ 	.short	0x010a
        /*0572*/ 	.byte	0x3f
	.zero		1


	//   ....[61]....
        /*0574*/ 	.word	0x00013b60
        /*0578*/ 	.word	0x00000003
        /*057c*/ 	.word	0x00000000
        /*0580*/ 	.short	0x010a
        /*0582*/ 	.byte	0x3f
	.zero		1


	//   ....[62]....
        /*0584*/ 	.word	0x00013bd0
        /*0588*/ 	.word	0x00000003
        /*058c*/ 	.word	0x00030800
        /*0590*/ 	.short	0x010a
        /*0592*/ 	.byte	0x3f
	.zero		1


	//   ....[63]....
        /*0594*/ 	.word	0x00013c20
        /*0598*/ 	.word	0x00000005
        /*059c*/ 	.word	0x00030830
        /*05a0*/ 	.short	0x010a
        /*05a2*/ 	.byte	0x3f
	.zero		1


	//   ....[64]....
        /*05a4*/ 	.word	0x00013c80
        /*05a8*/ 	.word	0x00000015
        /*05ac*/ 	.word	0x00030830
        /*05b0*/ 	.short	0x010a
        /*05b2*/ 	.byte	0x3f
	.zero		1


	//   ....[65]....
        /*05b4*/ 	.word	0x00013ce0
        /*05b8*/ 	.word	0x00000015
        /*05bc*/ 	.word	0x00030850
        /*05c0*/ 	.short	0x010a
        /*05c2*/ 	.byte	0x3f
	.zero		1


	//   ....[66]....
        /*05c4*/ 	.word	0x00013d40
        /*05c8*/ 	.word	0x00000004
        /*05cc*/ 	.word	0x00030830
        /*05d0*/ 	.short	0x010a
        /*05d2*/ 	.byte	0x3f
	.zero		1


	//   ....[67]....
        /*05d4*/ 	.word	0x00013da0
        /*05d8*/ 	.word	0x00000003
        /*05dc*/ 	.word	0x00030850
        /*05e0*/ 	.short	0x010a
        /*05e2*/ 	.byte	0x3f
	.zero		1


	//   ....[68]....
        /*05e4*/ 	.word	0x00013e00
        /*05e8*/ 	.word	0x00000004
        /*05ec*/ 	.word	0x00030830
        /*05f0*/ 	.short	0x010a
        /*05f2*/ 	.byte	0x3f
	.zero		1


	//   ....[69]....
        /*05f4*/ 	.word	0x00013e60
        /*05f8*/ 	.word	0x00000003
        /*05fc*/ 	.word	0x00030850
        /*0600*/ 	.short	0x010a
        /*0602*/ 	.byte	0x3f
	.zero		1


	//   ....[70]....
        /*0604*/ 	.word	0x00013ec0
        /*0608*/ 	.word	0x00000005
        /*060c*/ 	.word	0x00030850
        /*0610*/ 	.short	0x010a
        /*0612*/ 	.byte	0x3f
	.zero		1


	//   ....[71]....
        /*0614*/ 	.word	0x00014040
        /*0618*/ 	.word	0x00000008
        /*061c*/ 	.word	0x00030840
        /*0620*/ 	.short	0x010a
        /*0622*/ 	.byte	0x3f
	.zero		1


	//   ....[72]....
        /*0624*/ 	.word	0x000140a0
        /*0628*/ 	.word	0x00000008
        /*062c*/ 	.word	0x00030820
        /*0630*/ 	.short	0x010a
        /*0632*/ 	.byte	0x3f
	.zero		1


	//   ....[73]....
        /*0634*/ 	.word	0x000140f0
        /*0638*/ 	.word	0x00000003
        /*063c*/ 	.word	0x00030840
        /*0640*/ 	.short	0x010a
        /*0642*/ 	.byte	0x3f
	.zero		1


	//   ....[74]....
        /*0644*/ 	.word	0x00014140
        /*0648*/ 	.word	0x00000002
        /*064c*/ 	.word	0x00000060
        /*0650*/ 	.short	0x010a
        /*0652*/ 	.byte	0x3f
	.zero		1


	//   ....[75]....
        /*0654*/ 	.word	0x00014190
        /*0658*/ 	.word	0x00000003
        /*065c*/ 	.word	0x00030840
        /*0660*/ 	.short	0x010a
        /*0662*/ 	.byte	0x3f
	.zero		1


	//   ....[76]....
        /*0664*/ 	.word	0x000141e0
        /*0668*/ 	.word	0x00000002
        /*066c*/ 	.word	0x00000060
        /*0670*/ 	.short	0x010a
        /*0672*/ 	.byte	0x3f
	.zero		1


	//   ....[77]....
        /*0674*/ 	.word	0x00014230
        /*0678*/ 	.word	0x00000002
        /*067c*/ 	.word	0x00030840
        /*0680*/ 	.short	0x010a
        /*0682*/ 	.byte	0x3f
	.zero		1


	//   ....[78]....
        /*0684*/ 	.word	0x00014280
        /*0688*/ 	.word	0x00000002
        /*068c*/ 	.word	0x00000060
        /*0690*/ 	.short	0x010a
        /*0692*/ 	.byte	0x3f
	.zero		1


	//   ....[79]....
        /*0694*/ 	.word	0x000142d0
        /*0698*/ 	.word	0x00000003
        /*069c*/ 	.word	0x00030860
        /*06a0*/ 	.short	0x010a
        /*06a2*/ 	.byte	0x3f
	.zero		1


	//   ....[80]....
        /*06a4*/ 	.word	0x000143b0
        /*06a8*/ 	.word	0x00000007
        /*06ac*/ 	.word	0x00030820
        /*06b0*/ 	.short	0x010a
        /*06b2*/ 	.byte	0x3f
	.zero		1


	//   ....[81]....
        /*06b4*/ 	.word	0x00014400
        /*06b8*/ 	.word	0x00000005
        /*06bc*/ 	.word	0x00000000
        /*06c0*/ 	.short	0x010a
        /*06c2*/ 	.byte	0x3f
	.zero		1


	//   ....[82]....
        /*06c4*/ 	.word	0x00014450
        /*06c8*/ 	.word	0x00000003
        /*06cc*/ 	.word	0x00000000
        /*06d0*/ 	.short	0x010a
        /*06d2*/ 	.byte	0x3f
	.zero		1


	//   ....[83]....
        /*06d4*/ 	.word	0x000144a0
        /*06d8*/ 	.word	0x00000005
        /*06dc*/ 	.word	0x00000000
        /*06e0*/ 	.short	0x010a
        /*06e2*/ 	.byte	0x3f
	.zero		1


	//----- nvinfo : EIATTR_NUM_MBARRIERS
	.align		4
.L_769:
        /*06e4*/ 	.byte	0x03, 0x38
        /*06e6*/ 	.short	0x0016


	//----- nvinfo : EIATTR_EXIT_INSTR_OFFSETS
	.align		4
        /*06e8*/ 	.byte	0x04, 0x1c
        /*06ea*/ 	.short	(.L_771 - .L_770)


	//   ....[0]....
.L_770:
        /*06ec*/ 	.word	0x00000a40


	//   ....[1]....
        /*06f0*/ 	.word	0x00010650


	//   ....[2]....
        /*06f4*/ 	.word	0x000106b0


	//   ....[3]....
        /*06f8*/ 	.word	0x00013960


	//   ....[4]....
        /*06fc*/ 	.word	0x00013bb0


	//----- nvinfo : EIATTR_MAX_THREADS
	.align		4
.L_771:
        /*0700*/ 	.byte	0x04, 0x05
        /*0702*/ 	.short	(.L_773 - .L_772)
.L_772:
        /*0704*/ 	.word	0x00000180
        /*0708*/ 	.word	0x00000001
        /*070c*/ 	.word	0x00000001


	//----- nvinfo : EIATTR_CRS_STACK_SIZE
	.align		4
.L_773:
        /*0710*/ 	.byte	0x04, 0x1e
        /*0712*/ 	.short	(.L_775 - .L_774)
.L_774:
        /*0714*/ 	.word	0x00000000


	//----- nvinfo : EIATTR_CBANK_PARAM_SIZE
	.align		4
.L_775:
        /*0718*/ 	.byte	0x03, 0x19
        /*071a*/ 	.short	0x0bf0


	//----- nvinfo : EIATTR_PARAM_CBANK
	.align		4
        /*071c*/ 	.byte	0x04, 0x0a
        /*071e*/ 	.short	(.L_777 - .L_776)
	.align		4
.L_776:
        /*0720*/ 	.word	index@(.nv.constant0._ZN7cutlass13device_kernelIN5flash11enable_sm90INS1_16FlashAttnFwdSm90INS1_25CollectiveMainloopFwdSm90ILi2EN4cute5tupleIJNS5_1CILi1EEES8_S8_EEENS6_IJNS7_ILi128EEENS7_ILi96EEENS7_ILi192EEEEEELi192ENS_6half_tEfNS_4arch4Sm90ELb0ELb1ELb1ELb0ELb0ELb0ELb0ELb1ELb1ELb0ELb0ELb0EEENS1_21CollectiveEpilogueFwdINS6_IJSA_SC_SB_EEES9_SE_SG_Li256ELb0ELb0ELb0ELb0EEENS1_30DynamicPersistentTileSchedulerILi256ELi32ELb0ELb0ELb1EEEEEEEEEvNT_6ParamsE)
        /*0724*/ 	.short	0x0210
        /*0726*/ 	.short	0x0bf0


	//----- nvinfo : EIATTR_SW_WAR
	.align		4
.L_777:
        /*0728*/ 	.byte	0x04, 0x36
        /*072a*/ 	.short	(.L_779 - .L_778)
.L_778:
        /*072c*/ 	.word	0x00000008
.L_779:


//--------------------- .nv.info._ZN7cutlass13device_kernelIN5flash11enable_sm90INS1_16FlashAttnFwdSm90INS1_25CollectiveMainloopFwdSm90ILi2EN4cute5tupleIJNS5_1CILi1EEES8_S8_EEENS6_IJNS7_ILi128EEENS7_ILi96EEENS7_ILi192EEEEEELi192ENS_6half_tEfNS_4arch4Sm90ELb0ELb1ELb1ELb1ELb0ELb0ELb0ELb1ELb1ELb0ELb0ELb0EEENS1_21CollectiveEpilogueFwdINS6_IJSA_SC_SB_EEES9_SE_SG_Li256ELb1ELb0ELb0ELb0EEENS1_36VarlenDynamicPersistentTileSchedulerILi128ELi96ELi256ELi32ELb0ELb0ELb1ELb1ELb0ELb1EEEEEEEEEvNT_6ParamsE --------------------------
	.section	.nv.info._ZN7cutlass13device_kernelIN5flash11enable_sm90INS1_16FlashAttnFwdSm90INS1_25CollectiveMainloopFwdSm90ILi2EN4cute5tupleIJNS5_1CILi1EEES8_S8_EEENS6_IJNS7_ILi128EEENS7_ILi96EEENS7_ILi192EEEEEELi192ENS_6half_tEfNS_4arch4Sm90ELb0ELb1ELb1ELb1ELb0ELb0ELb0ELb1ELb1ELb0ELb0ELb0EEENS1_21CollectiveEpilogueFwdINS6_IJSA_SC_SB_EEES9_SE_SG_Li256ELb1ELb0ELb0ELb0EEENS1_36VarlenDynamicPersistentTileSchedulerILi128ELi96ELi256ELi32ELb0ELb0ELb1ELb1ELb0ELb1EEEEEEEEEvNT_6ParamsE,"",@"SHT_CUDA_INFO"
	.sectionflags	@""
	.align	4


	//----- nvinfo : EIATTR_CUDA_API_VERSION
	.align		4
        /*0000*/ 	.byte	0x04, 0x37
        /*0002*/ 	.short	(.L_781 - .L_780)
.L_780:
        /*0004*/ 	.word	0x00000082


	//----- nvinfo : EIATTR_KPARAM_INFO
	.align		4
.L_781:
        /*0008*/ 	.byte	0x04, 0x17
        /*000a*/ 	.short	(.L_783 - .L_782)
.L_782:
        /*000c*/ 	.word	0x00000000
        /*0010*/ 	.short	0x0000
        /*0012*/ 	.short	0x0070
        /*0014*/ 	.byte	0x00, 0xf0, 0x01, 0x28


	//----- nvinfo : EIATTR_SPARSE_MMA_MASK
	.align		4
.L_783:
        /*0018*/ 	.byte	0x03, 0x50
        /*001a*/ 	.short	0x0000


	//----- nvinfo : EIATTR_MAXREG_COUNT
	.align		4
        /*001c*/ 	.byte	0x03, 0x1b
        /*001e*/ 	.short	0x00a8


	//----- nvinfo : EIATTR_NUM_BARRIERS
	.align		4
        /*0020*/ 	.byte	0x02, 0x4c
        /*0022*/ 	.byte	0x09
	.zero		1


	//----- nvinfo : EIATTR_EXTERNS
	.align		4
        /*0024*/ 	.byte	0x04, 0x0f
        /*0026*/ 	.short	(.L_785 - .L_784)


	//   ....[0]....
	.align		4
.L_784:
        /*0028*/ 	.word	index@(__assertfail)


	//----- nvinfo : EIATTR_ANNOTATIONS
	.align		4
.L_785:
        /*002c*/ 	.byte	0x04, 0x55
        /*002e*/ 	.short	(.L_787 - .L_786)


	//   ....[0]....
.L_786:
        /* <DEDUP_REMOVED lines=34> */


	//----- nvinfo : EIATTR_MERCURY_ISA_VERSION
	.align		4
.L_787:
        /*0240*/ 	.byte	0x03, 0x5f
        /*0242*/ 	.short	0x0101


	//----- nvinfo : EIATTR_UNUSED_LOAD_BYTE_OFFSET
	.align		4
        /*0244*/ 	.byte	0x04, 0x44
        /*0246*/ 	.short	(.L_789 - .L_788)


	//   ....[0]....
.L_788:
        /*0248*/ 	.word	0x00000a40
        /*024c*/ 	.word	0x0000fff0


	//   ....[1]....
        /*0250*/ 	.word	0x0000f070
        /*0254*/ 	.word	0x0000fff0


	//----- nvinfo : EIATTR_INT_WARP_WIDE_INSTR_OFFSETS
	.align		4
.L_789:
        /*0258*/ 	.byte	0x04, 0x31
        /*025a*/ 	.short	(.L_791 - .L_790)


	//   ....[0]....
.L_790:
        /*025c*/ 	.word	0x00000160


	//   ....[1]....
        /*0260*/ 	.word	0x000001a0


	//   ....[2]....
        /*0264*/ 	.word	0x00000210


	//   ....[3]....
        /*0268*/ 	.word	0x00012be0


	//   ....[4]....
        /*026c*/ 	.word	0x00012c80


	//   ....[5]....
        /*0270*/ 	.word	0x00013190


	//   ....[6]....
        /*0274*/ 	.word	0x00013210


	//   ....[7]....
        /*0278*/ 	.word	0x00013320


	//   ....[8]....
        /*027c*/ 	.word	0x00013410


	//   ....[9]....
        /*0280*/ 	.word	0x00015870


	//   ....[10]....
        /*0284*/ 	.word	0x00015910


	//----- nvinfo : EIATTR_COOP_GROUP_MASK_REGIDS
	.align		4
.L_791:
        /*0288*/ 	.byte	0x04, 0x29
        /*028a*/ 	.short	(.L_793 - .L_792)


	//   ....[0]....
.L_792:
        /*028c*/ 	.word	0xffffffff


	//   ....[1]....
        /*0290*/ 	.word	0xffffffff


	//   ....[2]....
        /*0294*/ 	.word	0xffffffff


	//   ....[3]....
        /*0298*/ 	.word	0xffffffff


	//   ....[4]....
        /*029c*/ 	.word	0xffffffff


	//   ....[5]....
        /*02a0*/ 	.word	0xffffffff


	//   ....[6]....
        /*02a4*/ 	.word	0xffffffff


	//   ....[7]....
        /*02a8*/ 	.word	0xffffffff


	//   ....[8]....
        /*02ac*/ 	.word	0xffffffff


	//   ....[9]....
        /*02b0*/ 	.word	0xffffffff


	//   ....[10]....
        /*02b4*/ 	.word	0xffffffff


	//   ....[11]....
        /*02b8*/ 	.word	0xffffffff


	//   ....[12]....
        /*02bc*/ 	.word	0xffffffff


	//   ....[13]....
        /*02c0*/ 	.word	0xffffffff


	//   ....[14]....
        /*02c4*/ 	.word	0xffffffff


	//   ....[15]....
        /*02c8*/ 	.word	0xffffffff


	//   ....[16]....
        /*02cc*/ 	.word	0xffffffff


	//   ....[17]....
        /*02d0*/ 	.word	0xffffffff


	//   ....[18]....
        /*02d4*/ 	.word	0xffffffff


	//   ....[19]....
        /*02d8*/ 	.word	0xffffffff


	//   ....[20]....
        /*02dc*/ 	.word	0xffffffff


	//   ....[21]....
        /*02e0*/ 	.word	0xffffffff


	//   ....[22]....
        /*02e4*/ 	.word	0xffffffff


	//   ....[23]....
        /*02e8*/ 	.word	0xffffffff


	//   ....[24]....
        /*02ec*/ 	.word	0xffffffff


	//   ....[25]....
        /*02f0*/ 	.word	0xffffffff


	//   ....[26]....
        /*02f4*/ 	.word	0xffffffff


	//   ....[27]....
        /*02f8*/ 	.word	0xffffffff


	//   ....[28]....
        /*02fc*/ 	.word	0xffffffff


	//   ....[29]....
        /*0300*/ 	.word	0xffffffff


	//   ....[30]....
        /*0304*/ 	.word	0xffffffff


	//   ....[31]....
        /*0308*/ 	.word	0xffffffff


	//   ....[32]....
        /*030c*/ 	.word	0xffffffff


	//   ....[33]....
        /*0310*/ 	.word	0xffffffff


	//   ....[34]....
        /*0314*/ 	.word	0xffffffff


	//   ....[35]....
        /*0318*/ 	.word	0xffffffff


	//   ....[36]....
        /*031c*/ 	.word	0xffffffff


	//   ....[37]....
        /*0320*/ 	.word	0xffffffff


	//   ....[38]....
        /*0324*/ 	.word	0xffffffff


	//   ....[39]....
        /*0328*/ 	.word	0xffffffff


	//   ....[40]....
        /*032c*/ 	.word	0xffffffff


	//   ....[41]....
        /*0330*/ 	.word	0xffffffff


	//   ....[42]....
        /*0334*/ 	.word	0xffffffff


	//   ....[43]....
        /*0338*/ 	.word	0xffffffff


	//   ....[44]....
        /*033c*/ 	.word	0xffffffff


	//   ....[45]....
        /*0340*/ 	.word	0xffffffff


	//   ....[46]....
        /*0344*/ 	.word	0xffffffff


	//   ....[47]....
        /*0348*/ 	.word	0xffffffff


	//   ....[48]....
        /*034c*/ 	.word	0xffffffff


	//   ....[49]....
        /*0350*/ 	.word	0xffffffff


	//   ....[50]....
        /*0354*/ 	.word	0xffffffff


	//   ....[51]....
        /*0358*/ 	.word	0xffffffff


	//   ....[52]....
        /*035c*/ 	.word	0xffffffff


	//   ....[53]....
        /*0360*/ 	.word	0xffffffff


	//   ....[54]....
        /*0364*/ 	.word	0xffffffff


	//   ....[55]....
        /*0368*/ 	.word	0xffffffff


	//   ....[56]....
        /*036c*/ 	.word	0xffffffff


	//   ....[57]....
        /*0370*/ 	.word	0xffffffff


	//   ....[58]....
        /*0374*/ 	.word	0xffffffff


	//   ....[59]....
        /*0378*/ 	.word	0xffffffff


	//   ....[60]....
        /*037c*/ 	.word	0xffffffff


	//   ....[61]....
        /*0380*/ 	.word	0xffffffff


	//   ....[62]....
        /*0384*/ 	.word	0x0500000f


	//   ....[63]....
        /*0388*/ 	.word	0x0500000f


	//   ....[64]....
        /*038c*/ 	.word	0x0500000f


	//   ....[65]....
        /*0390*/ 	.word	0x0500000f


	//   ....[66]....
        /*0394*/ 	.word	0x0500000f


	//   ....[67]....
        /*0398*/ 	.word	0x0500000f


	//   ....[68]....
        /*039c*/ 	.word	0x0500000f


	//   ....[69]....
        /*03a0*/ 	.word	0x0500000f


	//   ....[70]....
        /*03a4*/ 	.word	0x0500000f


	//   ....[71]....
        /*03a8*/ 	.word	0x0500000f


	//   ....[72]....
        /*03ac*/ 	.word	0x0500000f


	//   ....[73]....
        /*03b0*/ 	.word	0x0500000f


	//   ....[74]....
        /*03b4*/ 	.word	0x0500000f


	//   ....[75]....
        /*03b8*/ 	.word	0x0500000f


	//   ....[76]....
        /*03bc*/ 	.word	0x0500000f


	//   ....[77]....
        /*03c0*/ 	.word	0x0500000f


	//   ....[78]....
        /*03c4*/ 	.word	0x0500000f


	//   ....[79]....
        /*03c8*/ 	.word	0x0500000f


	//   ....[80]....
        /*03cc*/ 	.word	0x0500000f


	//----- nvinfo : EIATTR_COOP_GROUP_INSTR_OFFSETS
	.align		4
.L_793:
        /*03d0*/ 	.byte	0x04, 0x28
        /*03d2*/ 	.short	(.L_795 - .L_794)


	//   ....[0]....
.L_794:
        /*03d4*/ 	.word	0x00000060


	//   ....[1]....
        /*03d8*/ 	.word	0x00000170


	//   ....[2]....
        /*03dc*/ 	.word	0x000001c0


	//   ....[3]....
        /*03e0*/ 	.word	0x000003f0


	//   ....[4]....
        /*03e4*/ 	.word	0x00000550


	//   ....[5]....
        /*03e8*/ 	.word	0x00000670


	//   ....[6]....
        /*03ec*/ 	.word	0x000007d0


	//   ....[7]....
        /*03f0*/ 	.word	0x00001900


	//   ....[8]....
        /*03f4*/ 	.word	0x000038c0


	//   ....[9]....
        /*03f8*/ 	.word	0x000039c0


	//   ....[10]....
        /*03fc*/ 	.word	0x00003ee0


	//   ....[11]....
        /*0400*/ 	.word	0x00003f70


	//   ....[12]....
        /*0404*/ 	.word	0x00007220


	//   ....[13]....
        /*0408*/ 	.word	0x00007330


	//   ....[14]....
        /*040c*/ 	.word	0x00007920


	//   ....[15]....
        /*0410*/ 	.word	0x000079a0


	//   ....[16]....
        /*0414*/ 	.word	0x00009bf0


	//   ....[17]....
        /*0418*/ 	.word	0x00009c10


	//   ....[18]....
        /*041c*/ 	.word	0x00009f40


	//   ....[19]....
        /*0420*/ 	.word	0x00009fa0


	//   ....[20]....
        /*0424*/ 	.word	0x0000ce00


	//   ....[21]....
        /*0428*/ 	.word	0x0000cf20


	//   ....[22]....
        /*042c*/ 	.word	0x0000d510


	//   ....[23]....
        /*0430*/ 	.word	0x0000d590


	//   ....[24]....
        /*0434*/ 	.word	0x0000e5a0


	//   ....[25]....
        /*0438*/ 	.word	0x0000e5e0


	//   ....[26]....
        /*043c*/ 	.word	0x0000e6e0


	//   ....[27]....
        /*0440*/ 	.word	0x0000e700


	//   ....[28]....
        /*0444*/ 	.word	0x000116d0


	//   ....[29]....
        /*0448*/ 	.word	0x00011870


	//   ....[30]....
        /*044c*/ 	.word	0x000118a0


	//   ....[31]....
        /*0450*/ 	.word	0x000118d0


	//   ....[32]....
        /*0454*/ 	.word	0x00011910


	//   ....[33]....
        /*0458*/ 	.word	0x00011960


	//   ....[34]....
        /*045c*/ 	.word	0x000119c0


	//   ....[35]....
        /*0460*/ 	.word	0x00011bb0


	//   ....[36]....
        /*0464*/ 	.word	0x00011c10


	//   ....[37]....
        /*0468*/ 	.word	0x00011c50


	//   ....[38]....
        /*046c*/ 	.word	0x00011c90


	//   ....[39]....
        /*0470*/ 	.word	0x00011cc0


	//   ....[40]....
        /*0474*/ 	.word	0x00011cf0


	//   ....[41]....
        /*0478*/ 	.word	0x00011d90


	//   ....[42]....
        /*047c*/ 	.word	0x00011df0


	//   ....[43]....
        /*0480*/ 	.word	0x00011e80


	//   ....[44]....
        /*0484*/ 	.word	0x00015d80


	//   ....[45]....
        /*0488*/ 	.word	0x00015d90


	//   ....[46]....
        /*048c*/ 	.word	0x00015eb0


	//   ....[47]....
        /*0490*/ 	.word	0x00015f10


	//   ....[48]....
        /*0494*/ 	.word	0x00015f50


	//   ....[49]....
        /*0498*/ 	.word	0x00015f90


	//   ....[50]....
        /*049c*/ 	.word	0x00015fc0


	//   ....[51]....
        /*04a0*/ 	.word	0x00015ff0


	//   ....[52]....
        /*04a4*/ 	.word	0x00016190


	//   ....[53]....
        /*04a8*/ 	.word	0x000161f0


	//   ....[54]....
        /*04ac*/ 	.word	0x00016230


	//   ....[55]....
        /*04b0*/ 	.word	0x00016270


	//   ....[56]....
        /*04b4*/ 	.word	0x000162a0


	//   ....[57]....
        /*04b8*/ 	.word	0x000162d0


	//   ....[58]....
        /*04bc*/ 	.word	0x00016390


	//   ....[59]....
        /*04c0*/ 	.word	0x000163b0


	//   ....[60]....
        /*04c4*/ 	.word	0x00016420


	//   ....[61]....
        /*04c8*/ 	.word	0x00016ac0


	//   ....[62]....
        /*04cc*/ 	.word	0x00017170


	//   ....[63]....
        /*04d0*/ 	.word	0x00017590


	//   ....[64]....
        /*04d4*/ 	.word	0x00017620


	//   ....[65]....
        /*04d8*/ 	.word	0x000176c0


	//   ....[66]....
        /*04dc*/ 	.word	0x00017770


	//   ....[67]....
        /*04e0*/ 	.word	0x000177f0


	//   ....[68]....
        /*04e4*/ 	.word	0x00017870


	//   ....[69]....
        /*04e8*/ 	.word	0x000178f0


	//   ....[70]....
        /*04ec*/ 	.word	0x00017970


	//   ....[71]....
        /*04f0*/ 	.word	0x00017a00


	//   ....[72]....
        /*04f4*/ 	.word	0x00017ab0


	//   ....[73]....
        /*04f8*/ 	.word	0x00017b30


	//   ....[74]....
        /*04fc*/ 	.word	0x00017bb0


	//   ....[75]....
        /*0500*/ 	.word	0x00017c30


	//   ....[76]....
        /*0504*/ 	.word	0x00017cb0


	//   ....[77]....
        /*0508*/ 	.word	0x00017d20


	//   ....[78]....
        /*050c*/ 	.word	0x00017dc0


	//   ....[79]....
        /*0510*/ 	.word	0x00017e50


	//   ....[80]....
        /*0514*/ 	.word	0x00017f80


	//----- nvinfo : EIATTR_REG_RECONFIG
	.align		4
.L_795:
        /*0518*/ 	.byte	0x01, 0x54
	.zero		2


	//----- nvinfo : EIATTR_SYSCALL_OFFSETS
	.align		4
        /*051c*/ 	.byte	0x04, 0x46
        /*051e*/ 	.short	(.L_797 - .L_796)


	//   ....[0]....
.L_796:
        /*0520*/ 	.word	0x00001ae0


	//   ....[1]....
        /*0524*/ 	.word	0x00012e10


	//   ....[2]....
        /*0528*/ 	.word	0x00012f50


	//   ....[3]....
        /*052c*/ 	.word	0x00013050


	//----- nvinfo : EIATTR_MBARRIER_INSTR_OFFSETS
	.align		4
.L_797:
        /*0530*/ 	.byte	0x04, 0x39
        /*0532*/ 	.short	(.L_799 - .L_798)


	//   ....[0]....
.L_798:
        /*0534*/ 	.word	0x000002a0
        /*0538*/ 	.word	0x000000ff
        /*053c*/ 	.word	0x00030800
        /*0540*/ 	.short	0x0100
        /*0542*/ 	.byte	0x08
	.zero		1


	//   ....[1]....
        /*0544*/ 	.word	0x000002b0
        /*0548*/ 	.word	0x000000ff
        /*054c*/ 	.word	0x00030820
        /*0550*/ 	.short	0x0100
        /*0552*/ 	.byte	0x08
	.zero		1


	//   ....[2]....
        /*0554*/ 	.word	0x000003a0
        /*0558*/ 	.word	0x000000ff
        /*055c*/ 	.word	0x00030830
        /*0560*/ 	.short	0x0100
        /*0562*/ 	.byte	0x08
	.zero		1


	//   ....[3]....
        /*0564*/ 	.word	0x000003b0
        /*0568*/ 	.word	0x000000ff
        /*056c*/ 	.word	0x00030840
        /*0570*/ 	.short	0x0100
        /*0572*/ 	.byte	0x08
	.zero		1


	//   ....[4]....
        /*0574*/ 	.word	0x000003c0
        /*0578*/ 	.word	0x000000ff
        /*057c*/ 	.word	0x00030838
        /*0580*/ 	.short	0x0100
        /*0582*/ 	.byte	0x08
	.zero		1


	//   ....[5]....
        /*0584*/ 	.word	0x000003d0
        /*0588*/ 	.word	0x000000ff
        /*058c*/ 	.word	0x00030848
        /*0590*/ 	.short	0x0100
        /*0592*/ 	.byte	0x08
	.zero		1


	//   ....[6]....
        /*0594*/ 	.word	0x00000500
        /*0598*/ 	.word	0x000000ff
        /*059c*/ 	.word	0x00030850
        /*05a0*/ 	.short	0x0100
        /*05a2*/ 	.byte	0x08
	.zero		1


	//   ....[7]....
        /*05a4*/ 	.word	0x00000510
        /*05a8*/ 	.word	0x000000ff
        /*05ac*/ 	.word	0x00030860
        /*05b0*/ 	.short	0x0100
        /*05b2*/ 	.byte	0x08
	.zero		1


	//   ....[8]....
        /*05b4*/ 	.word	0x00000520
        /*05b8*/ 	.word	0x000000ff
        /*05bc*/ 	.word	0x00030858
        /*05c0*/ 	.short	0x0100
        /*05c2*/ 	.byte	0x08
	.zero		1


	//   ....[9]....
        /*05c4*/ 	.word	0x00000530
        /*05c8*/ 	.word	0x000000ff
        /*05cc*/ 	.word	0x00030868
        /*05d0*/ 	.short	0x0100
        /*05d2*/ 	.byte	0x08
	.zero		1


	//   ....[10]....
        /*05d4*/ 	.word	0x00000620
        /*05d8*/ 	.word	0x000000ff
        /*05dc*/ 	.word	0x00030870
        /*05e0*/ 	.short	0x0100
        /*05e2*/ 	.byte	0x06
	.zero		1


	//   ....[11]....
        /*05e4*/ 	.word	0x00000630
        /*05e8*/ 	.word	0x000000ff
        /*05ec*/ 	.word	0x00030880
        /*05f0*/ 	.short	0x0100
        /*05f2*/ 	.byte	0x06
	.zero		1


	//   ....[12]....
        /*05f4*/ 	.word	0x00000640
        /*05f8*/ 	.word	0x000000ff
        /*05fc*/ 	.word	0x00030878
        /*0600*/ 	.short	0x0100
        /*0602*/ 	.byte	0x06
	.zero		1


	//   ....[13]....
        /*0604*/ 	.word	0x00000650
        /*0608*/ 	.word	0x000000ff
        /*060c*/ 	.word	0x00030888
        /*0610*/ 	.short	0x0100
        /*0612*/ 	.byte	0x06
	.zero		1


	//   ....[14]....
        /*0614*/ 	.word	0x00000780
        /*0618*/ 	.word	0x000000ff
        /*061c*/ 	.word	0x00030890
        /*0620*/ 	.short	0x0100
        /*0622*/ 	.byte	0x08
	.zero		1


	//   ....[15]....
        /*0624*/ 	.word	0x00000790
        /*0628*/ 	.word	0x000000ff
        /*062c*/ 	.word	0x000308a0
        /*0630*/ 	.short	0x0100
        /*0632*/ 	.byte	0x08
	.zero		1


	//   ....[16]....
        /*0634*/ 	.word	0x000007a0
        /*0638*/ 	.word	0x000000ff
        /*063c*/ 	.word	0x00030898
        /*0640*/ 	.short	0x0100
        /*0642*/ 	.byte	0x08
	.zero		1


	//   ....[17]....
        /*0644*/ 	.word	0x000007b0
        /*0648*/ 	.word	0x000000ff
        /*064c*/ 	.word	0x000308a8
        /*0650*/ 	.short	0x0100
        /*0652*/ 	.byte	0x08
	.zero		1


	//   ....[18]....
        /*0654*/ 	.word	0x000008e0
        /*0658*/ 	.word	0x000000ff
        /*065c*/ 	.word	0x000308b0
        /*0660*/ 	.short	0x0100
        /*0662*/ 	.byte	0x08
	.zero		1


	//   ....[19]....
        /*0664*/ 	.word	0x000008f0
        /*0668*/ 	.word	0x000000ff
        /*066c*/ 	.word	0x000308c0
        /*0670*/ 	.short	0x0100
        /*0672*/ 	.byte	0x08
	.zero		1


	//   ....[20]....
        /*0674*/ 	.word	0x00000900
        /*0678*/ 	.word	0x000000ff
        /*067c*/ 	.word	0x000308b8
        /*0680*/ 	.short	0x0100
        /*0682*/ 	.byte	0x08
	.zero		1


	//   ....[21]....
        /*0684*/ 	.word	0x00000910
        /*0688*/ 	.word	0x000000ff
        /*068c*/ 	.word	0x000308c8
        /*0690*/ 	.short	0x0100
        /*0692*/ 	.byte	0x08
	.zero		1


	//   ....[22]....
        /*0694*/ 	.word	0x00001b80
        /*0698*/ 	.word	0x000000ff
        /*069c*/ 	.word	0x00030800
        /*06a0*/ 	.short	0x010a
        /*06a2*/ 	.byte	0x27
	.zero		1


	//   ....[23]....
        /*06a4*/ 	.word	0x00001c00
        /*06a8*/ 	.word	0x00000005
        /*06ac*/ 	.word	0x00030830
        /*06b0*/ 	.short	0x010a
        /*06b2*/ 	.byte	0x3f
	.zero		1


	//   ....[24]....
        /*06b4*/ 	.word	0x00001ca0
        /*06b8*/ 	.word	0x00000005
        /*06bc*/ 	.word	0x00030830
        /*06c0*/ 	.short	0x010a
        /*06c2*/ 	.byte	0x3f
	.zero		1


	//   ....[25]....
        /*06c4*/ 	.word	0x00002620
        /*06c8*/ 	.word	0x00000004
        /*06cc*/ 	.word	0x00000000
        /*06d0*/ 	.short	0x0101
        /*06d2*/ 	.byte	0x3f
	.zero		1


	//   ....[26]....
        /*06d4*/ 	.word	0x00004e80
        /*06d8*/ 	.word	0x000000ff
        /*06dc*/ 	.word	0x00030830
        /*06e0*/ 	.short	0x010a
        /*06e2*/ 	.byte	0x06
	.zero		1


	//   ....[27]....
        /*06e4*/ 	.word	0x00004ec0
        /*06e8*/ 	.word	0x000000ff
        /*06ec*/ 	.word	0x00030830
        /*06f0*/ 	.short	0x010a
        /*06f2*/ 	.byte	0x06
	.zero		1


	//   ....[28]....
        /*06f4*/ 	.word	0x00005980
        /*06f8*/ 	.word	0x000000ff
        /*06fc*/ 	.word	0x00030850
        /*0700*/ 	.short	0x010a
        /*0702*/ 	.byte	0x0e
	.zero		1


	//   ....[29]....
        /*0704*/ 	.word	0x000059c0
        /*0708*/ 	.word	0x000000ff
        /*070c*/ 	.word	0x00030850
        /*0710*/ 	.short	0x010a
        /*0712*/ 	.byte	0x0e
	.zero		1


	//   ....[30]....
        /*0714*/ 	.word	0x000062d0
        /*0718*/ 	.word	0x00000078
        /*071c*/ 	.word	0x00000000
        /*0720*/ 	.short	0x0101
        /*0722*/ 	.byte	0x3f
	.zero		1


	//   ....[31]....
        /*0724*/ 	.word	0x00007df0
        /*0728*/ 	.word	0x00000087
        /*072c*/ 	.word	0x00000000
        /*0730*/ 	.short	0x0101
        /*0732*/ 	.byte	0x3f
	.zero		1


	//   ....[32]....
        /*0734*/ 	.word	0x000085f0
        /*0738*/ 	.word	0x000000ff
        /*073c*/ 	.word	0x00030830
        /*0740*/ 	.short	0x010a
        /*0742*/ 	.byte	0x06
	.zero		1


	//   ....[33]....
        /*0744*/ 	.word	0x00008630
        /*0748*/ 	.word	0x000000ff
        /*074c*/ 	.word	0x00030830
        /*0750*/ 	.short	0x010a
        /*0752*/ 	.byte	0x06
	.zero		1


	//   ....[34]....
        /*0754*/ 	.word	0x000090f0
        /*0758*/ 	.word	0x000000ff
        /*075c*/ 	.word	0x00030850
        /*0760*/ 	.short	0x010a
        /*0762*/ 	.byte	0x07
	.zero		1


	//   ....[35]....
        /*0764*/ 	.word	0x00009130
        /*0768*/ 	.word	0x000000ff
        /*076c*/ 	.word	0x00030850
        /*0770*/ 	.short	0x010a
        /*0772*/ 	.byte	0x07
	.zero		1


	//   ....[36]....
        /*0774*/ 	.word	0x0000a420
        /*0778*/ 	.word	0x0000007b
        /*077c*/ 	.word	0x00000000
        /*0780*/ 	.short	0x0101
        /*0782*/ 	.byte	0x3f
	.zero		1


	//   ....[37]....
        /*0784*/ 	.word	0x0000a460
        /*0788*/ 	.word	0x0000007d
        /*078c*/ 	.word	0x00000000
        /*0790*/ 	.short	0x0101
        /*0792*/ 	.byte	0x3f
	.zero		1


	//   ....[38]....
        /*0794*/ 	.word	0x0000aa90
        /*0798*/ 	.word	0x000000ff
        /*079c*/ 	.word	0x00030830
        /*07a0*/ 	.short	0x010a
        /*07a2*/ 	.byte	0x06
	.zero		1


	//   ....[39]....
        /*07a4*/ 	.word	0x0000aad0
        /*07a8*/ 	.word	0x000000ff
        /*07ac*/ 	.word	0x00030830
        /*07b0*/ 	.short	0x010a
        /*07b2*/ 	.byte	0x06
	.zero		1


	//   ....[40]....
        /*07b4*/ 	.word	0x0000b590
        /*07b8*/ 	.word	0x000000ff
        /*07bc*/ 	.word	0x00030850
        /*07c0*/ 	.short	0x010a
        /*07c2*/ 	.byte	0x07
	.zero		1


	//   ....[41]....
        /*07c4*/ 	.word	0x0000b5d0
        /*07c8*/ 	.word	0x000000ff
        /*07cc*/ 	.word	0x00030850
        /*07d0*/ 	.short	0x010a
        /*07d2*/ 	.byte	0x07
	.zero		1


	//   ....[42]....
        /*07d4*/ 	.word	0x0000bf00
        /*07d8*/ 	.word	0x00000002
        /*07dc*/ 	.word	0x00000000
        /*07e0*/ 	.short	0x0101
        /*07e2*/ 	.byte	0x3f
	.zero		1


	//   ....[43]....
        /*07e4*/ 	.word	0x0000d850
        /*07e8*/ 	.word	0x00000081
        /*07ec*/ 	.word	0x00000000
        /*07f0*/ 	.short	0x0101
        /*07f2*/ 	.byte	0x3f
	.zero		1


	//   ....[44]....
        /*07f4*/ 	.word	0x0000e510
        /*07f8*/ 	.word	0x000000ff
        /*07fc*/ 	.word	0x00030850
        /*0800*/ 	.short	0x010a
        /*0802*/ 	.byte	0x05
	.zero		1


	//   ....[45]....
        /*0804*/ 	.word	0x0000e550
        /*0808*/ 	.word	0x000000ff
        /*080c*/ 	.word	0x00030850
        /*0810*/ 	.short	0x010a
        /*0812*/ 	.byte	0x05
	.zero		1


	//   ....[46]....
        /*0814*/ 	.word	0x0000ea10
        /*0818*/ 	.word	0x00000009
        /*081c*/ 	.word	0x00000000
        /*0820*/ 	.short	0x0101
        /*0822*/ 	.byte	0x3f
	.zero		1


	//   ....[47]....
        /*0824*/ 	.word	0x000103a0
        /*0828*/ 	.word	0x00000026
        /*082c*/ 	.word	0x00000000
        /*0830*/ 	.short	0x0101
        /*0832*/ 	.byte	0x3f
	.zero		1


	//   ....[48]....
        /*0834*/ 	.word	0x00013760
        /*0838*/ 	.word	0x00000009
        /*083c*/ 	.word	0x00030840
        /*0840*/ 	.short	0x010a
        /*0842*/ 	.byte	0x3f
	.zero		1


	//   ....[49]....
        /*0844*/ 	.word	0x00013d10
        /*0848*/ 	.word	0x0000000a
        /*084c*/ 	.word	0x00030820
        /*0850*/ 	.short	0x010a
        /*0852*/ 	.byte	0x3f
	.zero		1


	//   ....[50]....
        /*0854*/ 	.word	0x00014060
        /*0858*/ 	.word	0x00000002
        /*085c*/ 	.word	0x00030840
        /*0860*/ 	.short	0x010a
        /*0862*/ 	.byte	0x3f
	.zero		1


	//   ....[51]....
        /*0864*/ 	.word	0x00014360
        /*0868*/ 	.word	0x00000003
        /*086c*/ 	.word	0x00000060
        /*0870*/ 	.short	0x010a
        /*0872*/ 	.byte	0x3f
	.zero		1


	//   ....[52]....
        /*0874*/ 	.word	0x000149b0
        /*0878*/ 	.word	0x00000002
        /*087c*/ 	.word	0x00030840
        /*0880*/ 	.short	0x010a
        /*0882*/ 	.byte	0x3f
	.zero		1


	//   ....[53]....
        /*0884*/ 	.word	0x00014cb0
        /*0888*/ 	.word	0x00000003
        /*088c*/ 	.word	0x00000060
        /*0890*/ 	.short	0x010a
        /*0892*/ 	.byte	0x3f
	.zero		1


	//   ....[54]....
        /*0894*/ 	.word	0x000151f0
        /*0898*/ 	.word	0x00000002
        /*089c*/ 	.word	0x00030840
        /*08a0*/ 	.short	0x010a
        /*08a2*/ 	.byte	0x3f
	.zero		1


	//   ....[55]....
        /*08a4*/ 	.word	0x00015500
        /*08a8*/ 	.word	0x00000002
        /*08ac*/ 	.word	0x00000060
        /*08b0*/ 	.short	0x010a
        /*08b2*/ 	.byte	0x3f
	.zero		1


	//   ....[56]....
        /*08b4*/ 	.word	0x000159d0
        /*08b8*/ 	.word	0x00000003
        /*08bc*/ 	.word	0x00030860
        /*08c0*/ 	.short	0x010a
        /*08c2*/ 	.byte	0x3f
	.zero		1


	//   ....[57]....
        /*08c4*/ 	.word	0x00016a40
        /*08c8*/ 	.word	0x00000000
        /*08cc*/ 	.word	0x00030820
        /*08d0*/ 	.short	0x010a
        /*08d2*/ 	.byte	0x3f
	.zero		1


	//   ....[58]....
        /*08d4*/ 	.word	0x00016c20
        /*08d8*/ 	.word	0x00000006
        /*08dc*/ 	.word	0x00000000
        /*08e0*/ 	.short	0x010a
        /*08e2*/ 	.byte	0x3f
	.zero		1


	//   ....[59]....
        /*08e4*/ 	.word	0x00016c90
        /*08e8*/ 	.word	0x00000007
        /*08ec*/ 	.word	0x00000000
        /*08f0*/ 	.short	0x010a
        /*08f2*/ 	.byte	0x3f
	.zero		1


	//   ....[60]....
        /*08f4*/ 	.word	0x00016d00
        /*08f8*/ 	.word	0x00000004
        /*08fc*/ 	.word	0x00000000
        /*0900*/ 	.short	0x010a
        /*0902*/ 	.byte	0x3f
	.zero		1


	//   ....[61]....
        /*0904*/ 	.word	0x00016d30
        /*0908*/ 	.word	0x00000003
        /*090c*/ 	.word	0x00000000
        /*0910*/ 	.short	0x010a
        /*0912*/ 	.byte	0x3f
	.zero		1


	//   ....[62]....
        /*0914*/ 	.word	0x00016da0
        /*0918*/ 	.word	0x00000003
        /*091c*/ 	.word	0x00030800
        /*0920*/ 	.short	0x010a
        /*0922*/ 	.byte	0x3f
	.zero		1


	//   ....[63]....
        /*0924*/ 	.word	0x00016df0
        /*0928*/ 	.word	0x00000005
        /*092c*/ 	.word	0x00030830
        /*0930*/ 	.short	0x010a
        /*0932*/ 	.byte	0x3f
	.zero		1


	//   ....[64]....
        /*0934*/ 	.word	0x00016e50
        /*0938*/ 	.word	0x00000079
        /*093c*/ 	.word	0x00030830
        /*0940*/ 	.short	0x010a
        /*0942*/ 	.byte	0x3f
	.zero		1


	//   ....[65]....
        /*0944*/ 	.word	0x00016eb0
        /*0948*/ 	.word	0x000000c3
        /*094c*/ 	.word	0x00030850
        /*0950*/ 	.short	0x010a
        /*0952*/ 	.byte	0x3f
	.zero		1


	//   ....[66]....
        /*0954*/ 	.word	0x00016f10
        /*0958*/ 	.word	0x00000004
        /*095c*/ 	.word	0x00030830
        /*0960*/ 	.short	0x010a
        /*0962*/ 	.byte	0x3f
	.zero		1


	//   ....[67]....
        /*0964*/ 	.word	0x00016f70
        /*0968*/ 	.word	0x00000003
        /*096c*/ 	.word	0x00030850
        /*0970*/ 	.short	0x010a
        /*0972*/ 	.byte	0x3f
	.zero		1


	//   ....[68]....
        /*0974*/ 	.word	0x00016fd0
        /*0978*/ 	.word	0x00000004
        /*097c*/ 	.word	0x00030830
        /*0980*/ 	.short	0x010a
        /*0982*/ 	.byte	0x3f
	.zero		1


	//   ....[69]....
        /*0984*/ 	.word	0x00017030
        /*0988*/ 	.word	0x00000003
        /*098c*/ 	.word	0x00030850
        /*0990*/ 	.short	0x010a
        /*0992*/ 	.byte	0x3f
	.zero		1


	//   ....[70]....
        /*0994*/ 	.word	0x00017090
        /*0998*/ 	.word	0x00000005
        /*099c*/ 	.word	0x00030850
        /*09a0*/ 	.short	0x010a
        /*09a2*/ 	.byte	0x3f
	.zero		1


	//   ....[71]....
        /*09a4*/ 	.word	0x00017230
        /*09a8*/ 	.word	0x00000009
        /*09ac*/ 	.word	0x00030840
        /*09b0*/ 	.short	0x010a
        /*09b2*/ 	.byte	0x3f
	.zero		1


	//   ....[72]....
        /*09b4*/ 	.word	0x000172b0
        /*09b8*/ 	.word	0x00000008
        /*09bc*/ 	.word	0x00030820
        /*09c0*/ 	.short	0x010a
        /*09c2*/ 	.byte	0x3f
	.zero		1


	//   ....[73]....
        /*09c4*/ 	.word	0x00017300
        /*09c8*/ 	.word	0x00000002
        /*09cc*/ 	.word	0x00030840
        /*09d0*/ 	.short	0x010a
        /*09d2*/ 	.byte	0x3f
	.zero		1


	//   ....[74]....
        /*09d4*/ 	.word	0x00017350
        /*09d8*/ 	.word	0x00000003
        /*09dc*/ 	.word	0x00000060
        /*09e0*/ 	.short	0x010a
        /*09e2*/ 	.byte	0x3f
	.zero		1


	//   ....[75]....
        /*09e4*/ 	.word	0x000173a0
        /*09e8*/ 	.word	0x00000002
        /*09ec*/ 	.word	0x00030840
        /*09f0*/ 	.short	0x010a
        /*09f2*/ 	.byte	0x3f
	.zero		1


	//   ....[76]....
        /*09f4*/ 	.word	0x000173f0
        /*09f8*/ 	.word	0x00000003
        /*09fc*/ 	.word	0x00000060
        /*0a00*/ 	.short	0x010a
        /*0a02*/ 	.byte	0x3f
	.zero		1


	//   ....[77]....
        /*0a04*/ 	.word	0x00017440
        /*0a08*/ 	.word	0x00000002
        /*0a0c*/ 	.word	0x00030840
        /*0a10*/ 	.short	0x010a
        /*0a12*/ 	.byte	0x3f
	.zero		1


	//   ....[78]....
        /*0a14*/ 	.word	0x00017490
        /*0a18*/ 	.word	0x00000002
        /*0a1c*/ 	.word	0x00000060
        /*0a20*/ 	.short	0x010a
        /*0a22*/ 	.byte	0x3f
	.zero		1


	//   ....[79]....
        /*0a24*/ 	.word	0x000174e0
        /*0a28*/ 	.word	0x00000003
        /*0a2c*/ 	.word	0x00030860
        /*0a30*/ 	.short	0x010a
        /*0a32*/ 	.byte	0x3f
	.zero		1


	//   ....[80]....
        /*0a34*/ 	.word	0x00017ea0
        /*0a38*/ 	.word	0x00000000
        /*0a3c*/ 	.word	0x00030820
        /*0a40*/ 	.short	0x010a
        /*0a42*/ 	.byte	0x3f
	.zero		1


	//   ....[81]....
        /*0a44*/ 	.word	0x00018040
        /*0a48*/ 	.word	0x00000006
        /*0a4c*/ 	.word	0x00000000
        /*0a50*/ 	.short	0x010a
        /*0a52*/ 	.byte	0x3f
	.zero		1


	//   ....[82]....
        /*0a54*/ 	.word	0x00018090
        /*0a58*/ 	.word	0x00000007
        /*0a5c*/ 	.word	0x00000000
        /*0a60*/ 	.short	0x010a
        /*0a62*/ 	.byte	0x3f
	.zero		1


	//   ....[83]....
        /*0a64*/ 	.word	0x000180e0
        /*0a68*/ 	.word	0x00000004
        /*0a6c*/ 	.word	0x00000000
        /*0a70*/ 	.short	0x010a
        /*0a72*/ 	.byte	0x3f
	.zero		1


	//----- nvinfo : EIATTR_NUM_MBARRIERS
	.align		4
.L_799:
        /*0a74*/ 	.byte	0x03, 0x38
        /*0a76*/ 	.short	0x0016


	//----- nvinfo : EIATTR_EXIT_INSTR_OFFSETS
	.align		4
        /*0a78*/ 	.byte	0x04, 0x1c
        /*0a7a*/ 	.short	(.L_801 - .L_800)


	//   ....[0]....
.L_800:
        /*0a7c*/ 	.word	0x00000a80


	//   ....[1]....
        /*0a80*/ 	.word	0x00011690


	//   ....[2]....
        /*0a84*/ 	.word	0x000116f0


	//   ....[3]....
        /*0a88*/ 	.word	0x00016d80


	//----- nvinfo : EIATTR_MAX_THREADS
	.align		4
.L_801:
        /*0a8c*/ 	.byte	0x04, 0x05
        /*0a8e*/ 	.short	(.L_803 - .L_802)
.L_802:
        /*0a90*/ 	.word	0x00000180
        /*0a94*/ 	.word	0x00000001
        /*0a98*/ 	.word	0x00000001


	//----- nvinfo : EIATTR_CRS_STACK_SIZE
	.align		4
.L_803:
        /*0a9c*/ 	.byte	0x04, 0x1e
        /*0a9e*/ 	.short	(.L_805 - .L_804)
.L_804:
        /*0aa0*/ 	.word	0x00000000


	//----- nvinfo : EIATTR_CBANK_PARAM_SIZE
	.align		4
.L_805:
        /*0aa4*/ 	.byte	0x03, 0x19
        /*0aa6*/ 	.short	0x0a70


	//----- nvinfo : EIATTR_PARAM_CBANK
	.align		4
        /*0aa8*/ 	.byte	0x04, 0x0a
        /*0aaa*/ 	.short	(.L_807 - .L_806)
	.align		4
.L_806:
        /*0aac*/ 	.word	index@(.nv.constant0._ZN7cutlass13device_kernelIN5flash11enable_sm90INS1_16FlashAttnFwdSm90INS1_25CollectiveMainloopFwdSm90ILi2EN4cute5tupleIJNS5_1CILi1EEES8_S8_EEENS6_IJNS7_ILi128EEENS7_ILi96EEENS7_ILi192EEEEEELi192ENS_6half_tEfNS_4arch4Sm90ELb0ELb1ELb1ELb1ELb0ELb0ELb0ELb1ELb1ELb0ELb0ELb0EEENS1_21CollectiveEpilogueFwdINS6_IJSA_SC_SB_EEES9_SE_SG_Li256ELb1ELb0ELb0ELb0EEENS1_36VarlenDynamicPersistentTileSchedulerILi128ELi96ELi256ELi32ELb0ELb0ELb1ELb1ELb0ELb1EEEEEEEEEvNT_6ParamsE)
        /*0ab0*/ 	.short	0x0210
        /*0ab2*/ 	.short	0x0a70


	//----- nvinfo : EIATTR_SW_WAR
	.align		4
.L_807:
        /*0ab4*/ 	.byte	0x04, 0x36
        /*0ab6*/ 	.short	(.L_809 - .L_808)
.L_808:
        /*0ab8*/ 	.word	0x00000008
.L_809:


//--------------------- .nv.info._ZN7cutlass13device_kernelIN5flash11enable_sm90INS1_16FlashAttnFwdSm90INS1_25CollectiveMainloopFwdSm90ILi2EN4cute5tupleIJNS5_1CILi1EEES8_S8_EEENS6_IJNS7_ILi128EEENS7_ILi96EEENS7_ILi192EEEEEELi192ENS_6half_tEfNS_4arch4Sm90ELb0ELb1ELb1ELb1ELb0ELb1ELb0ELb1ELb1ELb0ELb0ELb0EEENS1_21CollectiveEpilogueFwdINS6_IJSA_SC_SB_EEES9_SE_SG_Li256ELb1ELb0ELb0ELb0EEENS1_36VarlenDynamicPersistentTileSchedulerILi128ELi96ELi256ELi32ELb0ELb0ELb1ELb1ELb0ELb1EEEEEEEEEvNT_6ParamsE --------------------------
	.section	.nv.info._ZN7cutlass13device_kernelIN5flash11enable_sm90INS1_16FlashAttnFwdSm90INS1_25CollectiveMainloopFwdSm90ILi2EN4cute5tupleIJNS5_1CILi1EEES8_S8_EEENS6_IJNS7_ILi128EEENS7_ILi96EEENS7_ILi192EEEEEELi192ENS_6half_tEfNS_4arch4Sm90ELb0ELb1ELb1ELb1ELb0ELb1ELb0ELb1ELb1ELb0ELb0ELb0EEENS1_21CollectiveEpilogueFwdINS6_IJSA_SC_SB_EEES9_SE_SG_Li256ELb1ELb0ELb0ELb0EEENS1_36VarlenDynamicPersistentTileSchedulerILi128ELi96ELi256ELi32ELb0ELb0ELb1ELb1ELb0ELb1EEEEEEEEEvNT_6ParamsE,"",@"SHT_CUDA_INFO"
	.sectionflags	@""
	.align	4


	//----- nvinfo : EIATTR_CUDA_API_VERSION
	.align		4
        /*0000*/ 	.byte	0x04, 0x37
        /*0002*/ 	.short	(.L_811 - .L_810)
.L_810:
        /*0004*/ 	.word	0x00000082


	//----- nvinfo : EIATTR_KPARAM_INFO
	.align		4
.L_811:
        /*0008*/ 	.byte	0x04, 0x17
        /*000a*/ 	.short	(.L_813 - .L_812)
.L_812:
        /*000c*/ 	.word	0x00000000
        /*0010*/ 	.short	0x0000
        /*0012*/ 	.short	0x0070
        /*0014*/ 	.byte	0x00, 0xf0, 0x01, 0x28


	//----- nvinfo : EIATTR_SPARSE_MMA_MASK
	.align		4
.L_813:
        /*0018*/ 	.byte	0x03, 0x50
        /*001a*/ 	.short	0x0000


	//----- nvinfo : EIATTR_MAXREG_COUNT
	.align		4
        /*001c*/ 	.byte	0x03, 0x1b
        /*001e*/ 	.short	0x00a8


	//----- nvinfo : EIATTR_NUM_BARRIERS
	.align		4
        /*0020*/ 	.byte	0x02, 0x4c
        /*0022*/ 	.byte	0x10
	.zero		1


	//----- nvinfo : EIATTR_EXTERNS
	.align		4
        /*0024*/ 	.byte	0x04, 0x0f
        /*0026*/ 	.short	(.L_815 - .L_814)


	//   ....[0]....
	.align		4
.L_814:
        /*0028*/ 	.word	index@(__assertfail)


	//----- nvinfo : EIATTR_ANNOTATIONS
	.align		4
.L_815:
        /*002c*/ 	.byte	0x04, 0x55
        /*002e*/ 	.short	(.L_817 - .L_816)


	//   ....[0]....
.L_816:
        /* <DEDUP_REMOVED lines=62> */


	//----- nvinfo : EIATTR_MERCURY_ISA_VERSION
	.align		4
.L_817:
        /*0400*/ 	.byte	0x03, 0x5f
        /*0402*/ 	.short	0x0101


	//----- nvinfo : EIATTR_UNUSED_LOAD_BYTE_OFFSET
	.align		4
        /*0404*/ 	.byte	0x04, 0x44
        /*0406*/ 	.short	(.L_819 - .L_818)


	//   ....[0]....
.L_818:
        /*0408*/ 	.word	0x00000ab0
        /*040c*/ 	.word	0x0000fff0


	//   ....[1]....
        /*0410*/ 	.word	0x00020440
        /*0414*/ 	.word	0x0000fff0


	//----- nvinfo : EIATTR_INT_WARP_WIDE_INSTR_OFFSETS
	.align		4
.L_819:
        /*0418*/ 	.byte	0x04, 0x31
        /*041a*/ 	.short	(.L_821 - .L_820)


	//   ....[0]....
.L_820:
        /*041c*/ 	.word	0x000001c0


	//   ....[1]....
        /*0420*/ 	.word	0x00000200


	//   ....[2]....
        /*0424*/ 	.word	0x00000270


	//   ....[3]....
        /*0428*/ 	.word	0x000251b0


	//   ....[4]....
        /*042c*/ 	.word	0x00025250


	//   ....[5]....
        /*0430*/ 	.word	0x00025720


	//   ....[6]....
        /*0434*/ 	.word	0x00025750


	//   ....[7]....
        /*0438*/ 	.word	0x00025940


	//   ....[8]....
        /*043c*/ 	.word	0x00025a40


	//   ....[9]....
        /*0440*/ 	.word	0x00027da0


	//   ....[10]....
        /*0444*/ 	.word	0x00027e40


	//----- nvinfo : EIATTR_COOP_GROUP_MASK_REGIDS
	.align		4
.L_821:
        /*0448*/ 	.byte	0x04, 0x29
        /*044a*/ 	.short	(.L_823 - .L_822)


	//   ....[0]....
.L_822:
        /*044c*/ 	.word	0xffffffff


	//   ....[1]....
        /*0450*/ 	.word	0xffffffff


	//   ....[2]....
        /*0454*/ 	.word	0xffffffff


	//   ....[3]....
        /*0458*/ 	.word	0xffffffff


	//   ....[4]....
        /*045c*/ 	.word	0xffffffff


	//   ....[5]....
        /*0460*/ 	.word	0xffffffff


	//   ....[6]....
        /*0464*/ 	.word	0xffffffff


	//   ....[7]....
        /*0468*/ 	.word	0xffffffff


	//   ....[8]....
        /*046c*/ 	.word	0xffffffff


	//   ....[9]....
        /*0470*/ 	.word	0xffffffff


	//   ....[10]....
        /*0474*/ 	.word	0xffffffff


	//   ....[11]....
        /*0478*/ 	.word	0xffffffff


	//   ....[12]....
        /*047c*/ 	.word	0xffffffff


	//   ....[13]....
        /*0480*/ 	.word	0xffffffff


	//   ....[14]....
        /*0484*/ 	.word	0xffffffff


	//   ....[15]....
        /*0488*/ 	.word	0xffffffff


	//   ....[16]....
        /*048c*/ 	.word	0xffffffff


	//   ....[17]....
        /*0490*/ 	.word	0xffffffff


	//   ....[18]....
        /*0494*/ 	.word	0xffffffff


	//   ....[19]....
        /*0498*/ 	.word	0xffffffff


	//   ....[20]....
        /*049c*/ 	.word	0xffffffff


	//   ....[21]....
        /*04a0*/ 	.word	0xffffffff


	//   ....[22]....
        /*04a4*/ 	.word	0xffffffff


	//   ....[23]....
        /*04a8*/ 	.word	0xffffffff


	//   ....[24]....
        /*04ac*/ 	.word	0xffffffff


	//   ....[25]....
        /*04b0*/ 	.word	0xffffffff


	//   ....[26]....
        /*04b4*/ 	.word	0xffffffff


	//   ....[27]....
        /*04b8*/ 	.word	0xffffffff


	//   ....[28]....
        /*04bc*/ 	.word	0xffffffff


	//   ....[29]....
        /*04c0*/ 	.word	0xffffffff


	//   ....[30]....
        /*04c4*/ 	.word	0xffffffff


	//   ....[31]....
        /*04c8*/ 	.word	0xffffffff


	//   ....[32]....
        /*04cc*/ 	.word	0xffffffff


	//   ....[33]....
        /*04d0*/ 	.word	0xffffffff


	//   ....[34]....
        /*04d4*/ 	.word	0xffffffff


	//   ....[35]....
        /*04d8*/ 	.word	0xffffffff


	//   ....[36]....
        /*04dc*/ 	.word	0xffffffff


	//   ....[37]....
        /*04e0*/ 	.word	0xffffffff


	//   ....[38]....
        /*04e4*/ 	.word	0xffffffff


	//   ....[39]....
        /*04e8*/ 	.word	0xffffffff


	//   ....[40]....
        /*04ec*/ 	.word	0xffffffff


	//   ....[41]....
        /*04f0*/ 	.word	0xffffffff


	//   ....[42]....
        /*04f4*/ 	.word	0xffffffff


	//   ....[43]....
        /*04f8*/ 	.word	0xffffffff


	//   ....[44]....
        /*04fc*/ 	.word	0xffffffff


	//   ....[45]....
        /*0500*/ 	.word	0xffffffff


	//   ....[46]....
        /*0504*/ 	.word	0xffffffff


	//   ....[47]....
        /*0508*/ 	.word	0xffffffff


	//   ....[48]....
        /*050c*/ 	.word	0xffffffff


	//   ....[49]....
        /*0510*/ 	.word	0xffffffff


	//   ....[50]....
        /*0514*/ 	.word	0xffffffff


	//   ....[51]....
        /*0518*/ 	.word	0xffffffff


	//   ....[52]....
        /*051c*/ 	.word	0xffffffff


	//   ....[53]....
        /*0520*/ 	.word	0xffffffff


	//   ....[54]....
        /*0524*/ 	.word	0xffffffff


	//   ....[55]....
        /*0528*/ 	.word	0xffffffff


	//   ....[56]....
        /*052c*/ 	.word	0xffffffff


	//   ....[57]....
        /*0530*/ 	.word	0xffffffff


	//   ....[58]....
        /*0534*/ 	.word	0xffffffff


	//   ....[59]....
        /*0538*/ 	.word	0xffffffff


	//   ....[60]....
        /*053c*/ 	.word	0xffffffff


	//   ....[61]....
        /*0540*/ 	.word	0xffffffff


	//   ....[62]....
        /*0544*/ 	.word	0x0500000f


	//   ....[63]....
        /*0548*/ 	.word	0x0500000f


	//   ....[64]....
        /*054c*/ 	.word	0x0500000f


	//   ....[65]....
        /*0550*/ 	.word	0x0500000f


	//   ....[66]....
        /*0554*/ 	.word	0x0500000f


	//   ....[67]....
        /*0558*/ 	.word	0x0500000f


	//   ....[68]....
        /*055c*/ 	.word	0x0500000f


	//   ....[69]....
        /*0560*/ 	.word	0x0500000f


	//   ....[70]....
        /*0564*/ 	.word	0x0500000f


	//   ....[71]....
        /*0568*/ 	.word	0x0500000f


	//   ....[72]....
        /*056c*/ 	.word	0x0500000f


	//   ....[73]....
        /*0570*/ 	.word	0x0500000f


	//   ....[74]....
        /*0574*/ 	.word	0x0500000f


	//   ....[75]....
        /*0578*/ 	.word	0x0500000f


	//   ....[76]....
        /*057c*/ 	.word	0x0500000f


	//   ....[77]....
        /*0580*/ 	.word	0x0500000f


	//   ....[78]....
        /*0584*/ 	.word	0x0500000f


	//   ....[79]....
        /*0588*/ 	.word	0x0500000f


	//   ....[80]....
        /*058c*/ 	.word	0x0500000f


	//   ....[81]....
        /*0590*/ 	.word	0x0500000f


	//   ....[82]....
        /*0594*/ 	.word	0x0500000f


	//   ....[83]....
        /*0598*/ 	.word	0x0500000f


	//   ....[84]....
        /*059c*/ 	.word	0x0500000f


	//   ....[85]....
        /*05a0*/ 	.word	0x0500000f


	//   ....[86]....
        /*05a4*/ 	.word	0x0500000f


	//   ....[87]....
        /*05a8*/ 	.word	0x0500000f


	//   ....[88]....
        /*05ac*/ 	.word	0x0500000f


	//   ....[89]....
        /*05b0*/ 	.word	0x0500000f


	//   ....[90]....
        /*05b4*/ 	.word	0x0500000f


	//   ....[91]....
        /*05b8*/ 	.word	0x0500000f


	//   ....[92]....
        /*05bc*/ 	.word	0x0500000f


	//   ....[93]....
        /*05c0*/ 	.word	0x0500000f


	//   ....[94]....
        /*05c4*/ 	.word	0x0500000f


	//   ....[95]....
        /*05c8*/ 	.word	0x0500000f


	//   ....[96]....
        /*05cc*/ 	.word	0x0500000f


	//   ....[97]....
        /*05d0*/ 	.word	0x0500000f


	//----- nvinfo : EIATTR_COOP_GROUP_INSTR_OFFSETS
	.align		4
.L_823:
        /*05d4*/ 	.byte	0x04, 0x28
        /*05d6*/ 	.short	(.L_825 - .L_824)


	//   ....[0]....
.L_824:
        /*05d8*/ 	.word	0x00000060


	//   ....[1]....
        /*05dc*/ 	.word	0x000001d0


	//   ....[2]....
        /*05e0*/ 	.word	0x00000220


	//   ....[3]....
        /*05e4*/ 	.word	0x00000450


	//   ....[4]....
        /*05e8*/ 	.word	0x000005b0


	//   ....[5]....
        /*05ec*/ 	.word	0x000006d0


	//   ....[6]....
        /*05f0*/ 	.word	0x00000830


	//   ....[7]....
        /*05f4*/ 	.word	0x0000ada0


	//   ....[8]....
        /*05f8*/ 	.word	0x00013d50


	//   ....[9]....
        /*05fc*/ 	.word	0x00013e10


	//   ....[10]....
        /*0600*/ 	.word	0x000143c0


	//   ....[11]....
        /*0604*/ 	.word	0x00014480


	//   ....[12]....
        /*0608*/ 	.word	0x00017dc0


	//   ....[13]....
        /*060c*/ 	.word	0x00017ea0


	//   ....[14]....
        /*0610*/ 	.word	0x000182b0


	//   ....[15]....
        /*0614*/ 	.word	0x00018320


	//   ....[16]....
        /*0618*/ 	.word	0x0001a7a0


	//   ....[17]....
        /*061c*/ 	.word	0x0001a860


	//   ....[18]....
        /*0620*/ 	.word	0x0001ad20


	//   ....[19]....
        /*0624*/ 	.word	0x0001ad60


	//   ....[20]....
        /*0628*/ 	.word	0x0001e300


	//   ....[21]....
        /*062c*/ 	.word	0x0001e3c0


	//   ....[22]....
        /*0630*/ 	.word	0x0001e820


	//   ....[23]....
        /*0634*/ 	.word	0x0001e880


	//   ....[24]....
        /*0638*/ 	.word	0x0001f970


	//   ....[25]....
        /*063c*/ 	.word	0x0001fbc0


	//   ....[26]....
        /*0640*/ 	.word	0x0001fca0


	//   ....[27]....
        /*0644*/ 	.word	0x0001fcd0


	//   ....[28]....
        /*0648*/ 	.word	0x000228c0


	//   ....[29]....
        /*064c*/ 	.word	0x00022a40


	//   ....[30]....
        /*0650*/ 	.word	0x00022a70


	//   ....[31]....
        /*0654*/ 	.word	0x00022ab0


	//   ....[32]....
        /*0658*/ 	.word	0x00022b20


	//   ....[33]....
        /*065c*/ 	.word	0x00022b80


	//   ....[34]....
        /*0660*/ 	.word	0x00022bc0


	//   ....[35]....
        /*0664*/ 	.word	0x00022d80


	//   ....[36]....
        /*0668*/ 	.word	0x00022de0


	//   ....[37]....
        /*066c*/ 	.word	0x00022e20


	//   ....[38]....
        /*0670*/ 	.word	0x00022e60


	//   ....[39]....
        /*0674*/ 	.word	0x00022e90


	//   ....[40]....
        /*0678*/ 	.word	0x00022ec0


	//   ....[41]....
        /*067c*/ 	.word	0x00022f60


	//   ....[42]....
        /*0680*/ 	.word	0x00022fa0


	//   ....[43]....
        /*0684*/ 	.word	0x00023060


	//   ....[44]....
        /*0688*/ 	.word	0x00028270


	//   ....[45]....
        /*068c*/ 	.word	0x00028280


	//   ....[46]....
        /*0690*/ 	.word	0x000283b0


	//   ....[47]....
        /*0694*/ 	.word	0x00028410


	//   ....[48]....
        /*0698*/ 	.word	0x00028450


	//   ....[49]....
        /*069c*/ 	.word	0x00028490


	//   ....[50]....
        /*06a0*/ 	.word	0x000284c0


	//   ....[51]....
        /*06a4*/ 	.word	0x000284f0


	//   ....[52]....
        /*06a8*/ 	.word	0x000286c0


	//   ....[53]....
        /*06ac*/ 	.word	0x00028720


	//   ....[54]....
        /*06b0*/ 	.word	0x00028760


	//   ....[55]....
        /*06b4*/ 	.word	0x000287a0


	//   ....[56]....
        /*06b8*/ 	.word	0x000287d0


	//   ....[57]....
        /*06bc*/ 	.word	0x00028800


	//   ....[58]....
        /*06c0*/ 	.word	0x000288c0


	//   ....[59]....
        /*06c4*/ 	.word	0x000288e0


	//   ....[60]....
        /*06c8*/ 	.word	0x00028950


	//   ....[61]....
        /*06cc*/ 	.word	0x000290a0


	//   ....[62]....
        /*06d0*/ 	.word	0x000294b0


	//   ....[63]....
        /*06d4*/ 	.word	0x00029550


	//   ....[64]....
        /*06d8*/ 	.word	0x000295f0


	//   ....[65]....
        /*06dc*/ 	.word	0x00029690


	//   ....[66]....
        /*06e0*/ 	.word	0x00029730


	//   ....[67]....
        /*06e4*/ 	.word	0x000297d0


	//   ....[68]....
        /*06e8*/ 	.word	0x00029870


	//   ....[69]....
        /*06ec*/ 	.word	0x00029910


	//   ....[70]....
        /*06f0*/ 	.word	0x00029a00


	//   ....[71]....
        /*06f4*/ 	.word	0x00029aa0


	//   ....[72]....
        /*06f8*/ 	.word	0x00029b40


	//   ....[73]....
        /*06fc*/ 	.word	0x00029be0


	//   ....[74]....
        /*0700*/ 	.word	0x00029c80


	//   ....[75]....
        /*0704*/ 	.word	0x00029d20


	//   ....[76]....
        /*0708*/ 	.word	0x00029dc0


	//   ....[77]....
        /*070c*/ 	.word	0x00029e60


	//   ....[78]....
        /*0710*/ 	.word	0x0002a200


	//   ....[79]....
        /*0714*/ 	.word	0x0002a4e0


	//   ....[80]....
        /*0718*/ 	.word	0x0002a910


	//   ....[81]....
        /*071c*/ 	.word	0x0002a9a0


	//   ....[82]....
        /*0720*/ 	.word	0x0002aa40


	//   ....[83]....
        /*0724*/ 	.word	0x0002aaf0


	//   ....[84]....
        /*0728*/ 	.word	0x0002ab70


	//   ....[85]....
        /*072c*/ 	.word	0x0002abf0


	//   ....[86]....
        /*0730*/ 	.word	0x0002ac70


	//   ....[87]....
        /*0734*/ 	.word	0x0002acf0


	//   ....[88]....
        /*0738*/ 	.word	0x0002ad80


	//   ....[89]....
        /*073c*/ 	.word	0x0002ae30


	//   ....[90]....
        /*0740*/ 	.word	0x0002aeb0


	//   ....[91]....
        /*0744*/ 	.word	0x0002af30


	//   ....[92]....
        /*0748*/ 	.word	0x0002afb0


	//   ....[93]....
        /*074c*/ 	.word	0x0002b030


	//   ....[94]....
        /*0750*/ 	.word	0x0002b0a0


	//   ....[95]....
        /*0754*/ 	.word	0x0002b140


	//   ....[96]....
        /*0758*/ 	.word	0x0002b1d0


	//   ....[97]....
        /*075c*/ 	.word	0x0002b300


	//----- nvinfo : EIATTR_REG_RECONFIG
	.align		4
.L_825:
        /*0760*/ 	.byte	0x01, 0x54
	.zero		2


	//----- nvinfo : EIATTR_SYSCALL_OFFSETS
	.align		4
        /*0764*/ 	.byte	0x04, 0x46
        /*0766*/ 	.short	(.L_827 - .L_826)


	//   ....[0]....
.L_826:
        /*0768*/ 	.word	0x00001c50


	//   ....[1]....
        /*076c*/ 	.word	0x00001da0


	//   ....[2]....
        /*0770*/ 	.word	0x0000af40


	//   ....[3]....
        /*0774*/ 	.word	0x0000b3e0


	//   ....[4]....
        /*0778*/ 	.word	0x000253f0


	//   ....[5]....
        /*077c*/ 	.word	0x00025530


	//   ....[6]....
        /*0780*/ 	.word	0x00025630


	//----- nvinfo : EIATTR_MBARRIER_INSTR_OFFSETS
	.align		4
.L_827:
        /*0784*/ 	.byte	0x04, 0x39
        /*0786*/ 	.short	(.L_829 - .L_828)


	//   ....[0]....
.L_828:
        /*0788*/ 	.word	0x00000300
        /*078c*/ 	.word	0x000000ff
        /*0790*/ 	.word	0x00030800
        /*0794*/ 	.short	0x0100
        /*0796*/ 	.byte	0x08
	.zero		1


	//   ....[1]....
        /*0798*/ 	.word	0x00000310
        /*079c*/ 	.word	0x000000ff
        /*07a0*/ 	.word	0x00030820
        /*07a4*/ 	.short	0x0100
        /*07a6*/ 	.byte	0x08
	.zero		1


	//   ....[2]....
        /*07a8*/ 	.word	0x00000400
        /*07ac*/ 	.word	0x000000ff
        /*07b0*/ 	.word	0x00030830
        /*07b4*/ 	.short	0x0100
        /*07b6*/ 	.byte	0x08
	.zero		1


	//   ....[3]....
        /*07b8*/ 	.word	0x00000410
        /*07bc*/ 	.word	0x000000ff
        /*07c0*/ 	.word	0x00030840
        /*07c4*/ 	.short	0x0100
        /*07c6*/ 	.byte	0x08
	.zero		1


	//   ....[4]....
        /*07c8*/ 	.word	0x00000420
        /*07cc*/ 	.word	0x000000ff
        /*07d0*/ 	.word	0x00030838
        /*07d4*/ 	.short	0x0100
        /*07d6*/ 	.byte	0x08
	.zero		1


	//   ....[5]....
        /*07d8*/ 	.word	0x00000430
        /*07dc*/ 	.word	0x000000ff
        /*07e0*/ 	.word	0x00030848
        /*07e4*/ 	.short	0x0100
        /*07e6*/ 	.byte	0x08
	.zero		1


	//   ....[6]....
        /*07e8*/ 	.word	0x00000560
        /*07ec*/ 	.word	0x000000ff
        /*07f0*/ 	.word	0x00030850
        /*07f4*/ 	.short	0x0100
        /*07f6*/ 	.byte	0x08
	.zero		1


	//   ....[7]....
        /*07f8*/ 	.word	0x00000570
        /*07fc*/ 	.word	0x000000ff
        /*0800*/ 	.word	0x00030860
        /*0804*/ 	.short	0x0100
        /*0806*/ 	.byte	0x08
	.zero		1


	//   ....[8]....
        /*0808*/ 	.word	0x00000580
        /*080c*/ 	.word	0x000000ff
        /*0810*/ 	.word	0x00030858
        /*0814*/ 	.short	0x0100
        /*0816*/ 	.byte	0x08
	.zero		1


	//   ....[9]....
        /*0818*/ 	.word	0x00000590
        /*081c*/ 	.word	0x000000ff
        /*0820*/ 	.word	0x00030868
        /*0824*/ 	.short	0x0100
        /*0826*/ 	.byte	0x08
	.zero		1


	//   ....[10]....
        /*0828*/ 	.word	0x00000680
        /*082c*/ 	.word	0x000000ff
        /*0830*/ 	.word	0x00030870
        /*0834*/ 	.short	0x0100
        /*0836*/ 	.byte	0x06
	.zero		1


	//   ....[11]....
        /*0838*/ 	.word	0x00000690
        /*083c*/ 	.word	0x000000ff
        /*0840*/ 	.word	0x00030880
        /*0844*/ 	.short	0x0100
        /*0846*/ 	.byte	0x06
	.zero		1


	//   ....[12]....
        /*0848*/ 	.word	0x000006a0
        /*084c*/ 	.word	0x000000ff
        /*0850*/ 	.word	0x00030878
        /*0854*/ 	.short	0x0100
        /*0856*/ 	.byte	0x06
	.zero		1


	//   ....[13]....
        /*0858*/ 	.word	0x000006b0
        /*085c*/ 	.word	0x000000ff
        /*0860*/ 	.word	0x00030888
        /*0864*/ 	.short	0x0100
        /*0866*/ 	.byte	0x06
	.zero		1


	//   ....[14]....
        /*0868*/ 	.word	0x000007e0
        /*086c*/ 	.word	0x000000ff
        /*0870*/ 	.word	0x00030890
        /*0874*/ 	.short	0x0100
        /*0876*/ 	.byte	0x08
	.zero		1


	//   ....[15]....
        /*0878*/ 	.word	0x000007f0
        /*087c*/ 	.word	0x000000ff
        /*0880*/ 	.word	0x000308a0
        /*0884*/ 	.short	0x0100
        /*0886*/ 	.byte	0x08
	.zero		1


	//   ....[16]....
        /*0888*/ 	.word	0x00000800
        /*088c*/ 	.word	0x000000ff
        /*0890*/ 	.word	0x00030898
        /*0894*/ 	.short	0x0100
        /*0896*/ 	.byte	0x08
	.zero		1


	//   ....[17]....
        /*0898*/ 	.word	0x00000810
        /*089c*/ 	.word	0x000000ff
        /*08a0*/ 	.word	0x000308a8
        /*08a4*/ 	.short	0x0100
        /*08a6*/ 	.byte	0x08
	.zero		1


	//   ....[18]....
        /*08a8*/ 	.word	0x00000940
        /*08ac*/ 	.word	0x000000ff
        /*08b0*/ 	.word	0x000308b0
        /*08b4*/ 	.short	0x0100
        /*08b6*/ 	.byte	0x08
	.zero		1


	//   ....[19]....
        /*08b8*/ 	.word	0x00000950
        /*08bc*/ 	.word	0x000000ff
        /*08c0*/ 	.word	0x000308c0
        /*08c4*/ 	.short	0x0100
        /*08c6*/ 	.byte	0x08
	.zero		1


	//   ....[20]....
        /*08c8*/ 	.word	0x00000960
        /*08cc*/ 	.word	0x000000ff
        /*08d0*/ 	.word	0x000308b8
        /*08d4*/ 	.short	0x0100
        /*08d6*/ 	.byte	0x08
	.zero		1


	//   ....[21]....
        /*08d8*/ 	.word	0x00000970
        /*08dc*/ 	.word	0x000000ff
        /*08e0*/ 	.word	0x000308c8
        /*08e4*/ 	.short	0x0100
        /*08e6*/ 	.byte	0x08
	.zero		1


	//   ....[22]....
        /*08e8*/ 	.word	0x00003940
        /*08ec*/ 	.word	0x00000059
        /*08f0*/ 	.word	0x00030890
        /*08f4*/ 	.short	0x010a
        /*08f6*/ 	.byte	0x3f
	.zero		1


	//   ....[23]....
        /*08f8*/ 	.word	0x00006cb0
        /*08fc*/ 	.word	0x00000059
        /*0900*/ 	.word	0x00030890
        /*0904*/ 	.short	0x010a
        /*0906*/ 	.byte	0x3f
	.zero		1


	//   ....[24]....
        /*0908*/ 	.word	0x00009cc0
        /*090c*/ 	.word	0x00000059
        /*0910*/ 	.word	0x00030890
        /*0914*/ 	.short	0x010a
        /*0916*/ 	.byte	0x3f
	.zero		1


	//   ....[25]....
        /*0918*/ 	.word	0x0000a0b0
        /*091c*/ 	.word	0x00000020
        /*0920*/ 	.word	0x00000000
        /*0924*/ 	.short	0x0101
        /*0926*/ 	.byte	0x3f
	.zero		1


	//   ....[26]....
        /*0928*/ 	.word	0x0000a0f0
        /*092c*/ 	.word	0x00000059
        /*0930*/ 	.word	0x000308b0
        /*0934*/ 	.short	0x010a
        /*0936*/ 	.byte	0x3f
	.zero		1


	//   ....[27]....
        /*0938*/ 	.word	0x0000a630
        /*093c*/ 	.word	0x00000059
        /*0940*/ 	.word	0x00000000
        /*0944*/ 	.short	0x0101
        /*0946*/ 	.byte	0x3f
	.zero		1


	//   ....[28]....
        /*0948*/ 	.word	0x0000afc0
        /*094c*/ 	.word	0x00000011
        /*0950*/ 	.word	0x00030800
        /*0954*/ 	.short	0x010a
        /*0956*/ 	.byte	0x3f
	.zero		1


	//   ....[29]....
        /*0958*/ 	.word	0x0000b010
        /*095c*/ 	.word	0x00000011
        /*0960*/ 	.word	0x00030800
        /*0964*/ 	.short	0x010a
        /*0966*/ 	.byte	0x3f
	.zero		1


	//   ....[30]....
        /*0968*/ 	.word	0x0000c3d0
        /*096c*/ 	.word	0x00000011
        /*0970*/ 	.word	0x00030800
        /*0974*/ 	.short	0x010a
        /*0976*/ 	.byte	0x3f
	.zero		1


	//   ....[31]....
        /*0978*/ 	.word	0x0000f560
        /*097c*/ 	.word	0x00000011
        /*0980*/ 	.word	0x00030800
        /*0984*/ 	.short	0x010a
        /*0986*/ 	.byte	0x3f
	.zero		1


	//   ....[32]....
        /*0988*/ 	.word	0x00011d70
        /*098c*/ 	.word	0x00000002
        /*0990*/ 	.word	0x00030830
        /*0994*/ 	.short	0x010a
        /*0996*/ 	.byte	0x3f
	.zero		1


	//   ....[33]....
        /*0998*/ 	.word	0x00011de0
        /*099c*/ 	.word	0x00000002
        /*09a0*/ 	.word	0x00030830
        /*09a4*/ 	.short	0x010a
        /*09a6*/ 	.byte	0x3f
	.zero		1


	//   ....[34]....
        /*09a8*/ 	.word	0x000127a0
        /*09ac*/ 	.word	0x00000002
        /*09b0*/ 	.word	0x00000000
        /*09b4*/ 	.short	0x0101
        /*09b6*/ 	.byte	0x3f
	.zero		1


	//   ....[35]....
        /*09b8*/ 	.word	0x000152f0
        /*09bc*/ 	.word	0x00000007
        /*09c0*/ 	.word	0x00030830
        /*09c4*/ 	.short	0x010a
        /*09c6*/ 	.byte	0x3f
	.zero		1


	//   ....[36]....
        /*09c8*/ 	.word	0x00015360
        /*09cc*/ 	.word	0x00000007
        /*09d0*/ 	.word	0x00030830
        /*09d4*/ 	.short	0x010a
        /*09d6*/ 	.byte	0x3f
	.zero		1


	//   ....[37]....
        /*09d8*/ 	.word	0x00016140
        /*09dc*/ 	.word	0x0000000e
        /*09e0*/ 	.word	0x00030850
        /*09e4*/ 	.short	0x010a
        /*09e6*/ 	.byte	0x3f
	.zero		1


	//   ....[38]....
        /*09e8*/ 	.word	0x000161e0
        /*09ec*/ 	.word	0x0000000e
        /*09f0*/ 	.word	0x00030850
        /*09f4*/ 	.short	0x010a
        /*09f6*/ 	.byte	0x3f
	.zero		1


	//   ....[39]....
        /*09f8*/ 	.word	0x00016b20
        /*09fc*/ 	.word	0x00000007
        /*0a00*/ 	.word	0x00000000
        /*0a04*/ 	.short	0x0101
        /*0a06*/ 	.byte	0x3f
	.zero		1


	//   ....[40]....
        /*0a08*/ 	.word	0x00018770
        /*0a0c*/ 	.word	0x00000080
        /*0a10*/ 	.word	0x00000000
        /*0a14*/ 	.short	0x0101
        /*0a16*/ 	.byte	0x3f
	.zero		1


	//   ....[41]....
        /*0a18*/ 	.word	0x00019000
        /*0a1c*/ 	.word	0x00000003
        /*0a20*/ 	.word	0x00030830
        /*0a24*/ 	.short	0x010a
        /*0a26*/ 	.byte	0x3f
	.zero		1


	//   ....[42]....
        /*0a28*/ 	.word	0x00019070
        /*0a2c*/ 	.word	0x00000003
        /*0a30*/ 	.word	0x00030830
        /*0a34*/ 	.short	0x010a
        /*0a36*/ 	.byte	0x3f
	.zero		1


	//   ....[43]....
        /*0a38*/ 	.word	0x00019e50
        /*0a3c*/ 	.word	0x00000014
        /*0a40*/ 	.word	0x00030850
        /*0a44*/ 	.short	0x010a
        /*0a46*/ 	.byte	0x3f
	.zero		1


	//   ....[44]....
        /*0a48*/ 	.word	0x00019ea0
        /*0a4c*/ 	.word	0x00000014
        /*0a50*/ 	.word	0x00030850
        /*0a54*/ 	.short	0x010a
        /*0a56*/ 	.byte	0x3f
	.zero		1


	//   ....[45]....
        /*0a58*/ 	.word	0x0001b1e0
        /*0a5c*/ 	.word	0x0000000d
        /*0a60*/ 	.word	0x00000000
        /*0a64*/ 	.short	0x0101
        /*0a66*/ 	.byte	0x3f
	.zero		1


	//   ....[46]....
        /*0a68*/ 	.word	0x0001b320
        /*0a6c*/ 	.word	0x00000079
        /*0a70*/ 	.word	0x00000000
        /*0a74*/ 	.short	0x0101
        /*0a76*/ 	.byte	0x3f
	.zero		1


	//   ....[47]....
        /*0a78*/ 	.word	0x0001b870
        /*0a7c*/ 	.word	0x00000003
        /*0a80*/ 	.word	0x00030830
        /*0a84*/ 	.short	0x010a
        /*0a86*/ 	.byte	0x3f
	.zero		1


	//   ....[48]....
        /*0a88*/ 	.word	0x0001b8e0
        /*0a8c*/ 	.word	0x00000003
        /*0a90*/ 	.word	0x00030830
        /*0a94*/ 	.short	0x010a
        /*0a96*/ 	.byte	0x3f
	.zero		1


	//   ....[49]....
        /*0a98*/ 	.word	0x0001c6a0
        /*0a9c*/ 	.word	0x0000000e
        /*0aa0*/ 	.word	0x00030850
        /*0aa4*/ 	.short	0x010a
        /*0aa6*/ 	.byte	0x3f
	.zero		1


	//   ....[50]....
        /*0aa8*/ 	.word	0x0001c740
        /*0aac*/ 	.word	0x0000000e
        /*0ab0*/ 	.word	0x00030850
        /*0ab4*/ 	.short	0x010a
        /*0ab6*/ 	.byte	0x3f
	.zero		1


	//   ....[51]....
        /*0ab8*/ 	.word	0x0001d100
        /*0abc*/ 	.word	0x0000000c
        /*0ac0*/ 	.word	0x00000000
        /*0ac4*/ 	.short	0x0101
        /*0ac6*/ 	.byte	0x3f
	.zero		1


	//   ....[52]....
        /*0ac8*/ 	.word	0x0001eb00
        /*0acc*/ 	.word	0x00000086
        /*0ad0*/ 	.word	0x00000000
        /*0ad4*/ 	.short	0x0101
        /*0ad6*/ 	.byte	0x3f
	.zero		1


	//   ....[53]....
        /*0ad8*/ 	.word	0x0001f860
        /*0adc*/ 	.word	0x0000000d
        /*0ae0*/ 	.word	0x00030850
        /*0ae4*/ 	.short	0x010a
        /*0ae6*/ 	.byte	0x3f
	.zero		1


	//   ....[54]....
        /*0ae8*/ 	.word	0x0001f900
        /*0aec*/ 	.word	0x0000000d
        /*0af0*/ 	.word	0x00030850
        /*0af4*/ 	.short	0x010a
        /*0af6*/ 	.byte	0x3f
	.zero		1


	//   ....[55]....
        /*0af8*/ 	.word	0x0001fdd0
        /*0afc*/ 	.word	0x0000000b
        /*0b00*/ 	.word	0x00000000
        /*0b04*/ 	.short	0x0101
        /*0b06*/ 	.byte	0x3f
	.zero		1


	//   ....[56]....
        /*0b08*/ 	.word	0x000216a0
        /*0b0c*/ 	.word	0x00000000
        /*0b10*/ 	.word	0x00000000
        /*0b14*/ 	.short	0x0101
        /*0b16*/ 	.byte	0x3f
	.zero		1


	//   ....[57]....
        /*0b18*/ 	.word	0x000241d0
        /*0b1c*/ 	.word	0x0000000b
        /*0b20*/ 	.word	0x00030820
        /*0b24*/ 	.short	0x010a
        /*0b26*/ 	.byte	0x3f
	.zero		1


	//   ....[58]....
        /*0b28*/ 	.word	0x00024260
        /*0b2c*/ 	.word	0x00000007
        /*0b30*/ 	.word	0x000308a0
        /*0b34*/ 	.short	0x010a
        /*0b36*/ 	.byte	0x3f
	.zero		1


	//   ....[59]....
        /*0b38*/ 	.word	0x000244e0
        /*0b3c*/ 	.word	0x00000007
        /*0b40*/ 	.word	0x000308c0
        /*0b44*/ 	.short	0x010a
        /*0b46*/ 	.byte	0x3f
	.zero		1


	//   ....[60]....
        /*0b48*/ 	.word	0x00024850
        /*0b4c*/ 	.word	0x00000007
        /*0b50*/ 	.word	0x000308a0
        /*0b54*/ 	.short	0x010a
        /*0b56*/ 	.byte	0x3f
	.zero		1


	//   ....[61]....
        /*0b58*/ 	.word	0x00024ac0
        /*0b5c*/ 	.word	0x00000007
        /*0b60*/ 	.word	0x000308c0
        /*0b64*/ 	.short	0x010a
        /*0b66*/ 	.byte	0x3f
	.zero		1


	//   ....[62]....
        /*0b68*/ 	.word	0x00025d70
        /*0b6c*/ 	.word	0x00000007
        /*0b70*/ 	.word	0x00030840
        /*0b74*/ 	.short	0x010a
        /*0b76*/ 	.byte	0x3f
	.zero		1


	//   ....[63]....
        /*0b78*/ 	.word	0x00026310
        /*0b7c*/ 	.word	0x0000000a
        /*0b80*/ 	.word	0x00030820
        /*0b84*/ 	.short	0x010a
        /*0b86*/ 	.byte	0x3f
	.zero		1


	//   ....[64]....
        /*0b88*/ 	.word	0x00026640
        /*0b8c*/ 	.word	0x00000003
        /*0b90*/ 	.word	0x00030840
        /*0b94*/ 	.short	0x010a
        /*0b96*/ 	.byte	0x3f
	.zero		1


	//   ....[65]....
        /*0b98*/ 	.word	0x00026910
        /*0b9c*/ 	.word	0x00000003
        /*0ba0*/ 	.word	0x00030860
        /*0ba4*/ 	.short	0x010a
        /*0ba6*/ 	.byte	0x3f
	.zero		1


	//   ....[66]....
        /*0ba8*/ 	.word	0x00026f00
        /*0bac*/ 	.word	0x00000002
        /*0bb0*/ 	.word	0x00030840
        /*0bb4*/ 	.short	0x010a
        /*0bb6*/ 	.byte	0x3f
	.zero		1


	//   ....[67]....
        /*0bb8*/ 	.word	0x000271d0
        /*0bbc*/ 	.word	0x00000002
        /*0bc0*/ 	.word	0x00030860
        /*0bc4*/ 	.short	0x010a
        /*0bc6*/ 	.byte	0x3f
	.zero		1


	//   ....[68]....
        /*0bc8*/ 	.word	0x00027720
        /*0bcc*/ 	.word	0x00000002
        /*0bd0*/ 	.word	0x00030840
        /*0bd4*/ 	.short	0x010a
        /*0bd6*/ 	.byte	0x3f
	.zero		1


	//   ....[69]....
        /*0bd8*/ 	.word	0x000279f0
        /*0bdc*/ 	.word	0x00000002
        /*0be0*/ 	.word	0x00030860
        /*0be4*/ 	.short	0x010a
        /*0be6*/ 	.byte	0x3f
	.zero		1


	//   ....[70]....
        /*0be8*/ 	.word	0x00027ef0
        /*0bec*/ 	.word	0x00000003
        /*0bf0*/ 	.word	0x00030860
        /*0bf4*/ 	.short	0x010a
        /*0bf6*/ 	.byte	0x3f
	.zero		1


	//   ....[71]....
        /*0bf8*/ 	.word	0x00029020
        /*0bfc*/ 	.word	0x00000000
        /*0c00*/ 	.word	0x00030820
        /*0c04*/ 	.short	0x010a
        /*0c06*/ 	.byte	0x3f
	.zero		1


	//   ....[72]....
        /*0c08*/ 	.word	0x000291b0
        /*0c0c*/ 	.word	0x00000006
        /*0c10*/ 	.word	0x00000000
        /*0c14*/ 	.short	0x010a
        /*0c16*/ 	.byte	0x3f
	.zero		1


	//   ....[73]....
        /*0c18*/ 	.word	0x00029220
        /*0c1c*/ 	.word	0x00000007
        /*0c20*/ 	.word	0x00000000
        /*0c24*/ 	.short	0x010a
        /*0c26*/ 	.byte	0x3f
	.zero		1


	//   ....[74]....
        /*0c28*/ 	.word	0x00029280
        /*0c2c*/ 	.word	0x00000004
        /*0c30*/ 	.word	0x00000000
        /*0c34*/ 	.short	0x010a
        /*0c36*/ 	.byte	0x3f
	.zero		1


	//   ....[75]....
        /*0c38*/ 	.word	0x000292b0
        /*0c3c*/ 	.word	0x00000003
        /*0c40*/ 	.word	0x00000000
        /*0c44*/ 	.short	0x010a
        /*0c46*/ 	.byte	0x3f
	.zero		1


	//   ....[76]....
        /*0c48*/ 	.word	0x00029310
        /*0c4c*/ 	.word	0x00000059
        /*0c50*/ 	.word	0x00030890
        /*0c54*/ 	.short	0x010a
        /*0c56*/ 	.byte	0x3f
	.zero		1


	//   ....[77]....
        /*0c58*/ 	.word	0x00029360
        /*0c5c*/ 	.word	0x00000059
        /*0c60*/ 	.word	0x00030890
        /*0c64*/ 	.short	0x010a
        /*0c66*/ 	.byte	0x3f
	.zero		1


	//   ....[78]....
        /*0c68*/ 	.word	0x000293b0
        /*0c6c*/ 	.word	0x00000059
        /*0c70*/ 	.word	0x00030890
        /*0c74*/ 	.short	0x010a
        /*0c76*/ 	.byte	0x3f
	.zero		1


	//   ....[79]....
        /*0c78*/ 	.word	0x00029400
        /*0c7c*/ 	.word	0x00000059
        /*0c80*/ 	.word	0x000308b0
        /*0c84*/ 	.short	0x010a
        /*0c86*/ 	.byte	0x3f
	.zero		1


	//   ....[80]....
        /*0c88*/ 	.word	0x00029950
        /*0c8c*/ 	.word	0x00000011
        /*0c90*/ 	.word	0x00030800
        /*0c94*/ 	.short	0x010a
        /*0c96*/ 	.byte	0x3f
	.zero		1


	//   ....[81]....
        /*0c98*/ 	.word	0x00029ea0
        /*0c9c*/ 	.word	0x00000011
        /*0ca0*/ 	.word	0x00030800
        /*0ca4*/ 	.short	0x010a
        /*0ca6*/ 	.byte	0x3f
	.zero		1


	//   ....[82]....
        /*0ca8*/ 	.word	0x00029ef0
        /*0cac*/ 	.word	0x00000002
        /*0cb0*/ 	.word	0x00030830
        /*0cb4*/ 	.short	0x010a
        /*0cb6*/ 	.byte	0x3f
	.zero		1


	//   ....[83]....
        /*0cb8*/ 	.word	0x00029f40
        /*0cbc*/ 	.word	0x00000007
        /*0cc0*/ 	.word	0x00030830
        /*0cc4*/ 	.short	0x010a
        /*0cc6*/ 	.byte	0x3f
	.zero		1


	//   ....[84]....
        /*0cc8*/ 	.word	0x00029f90
        /*0ccc*/ 	.word	0x0000000e
        /*0cd0*/ 	.word	0x00030850
        /*0cd4*/ 	.short	0x010a
        /*0cd6*/ 	.byte	0x3f
	.zero		1


	//   ....[85]....
        /*0cd8*/ 	.word	0x00029fe0
        /*0cdc*/ 	.word	0x00000003
        /*0ce0*/ 	.word	0x00030830
        /*0ce4*/ 	.short	0x010a
        /*0ce6*/ 	.byte	0x3f
	.zero		1


	//   ....[86]....
        /*0ce8*/ 	.word	0x0002a030
        /*0cec*/ 	.word	0x00000014
        /*0cf0*/ 	.word	0x00030850
        /*0cf4*/ 	.short	0x010a
        /*0cf6*/ 	.byte	0x3f
	.zero		1


	//   ....[87]....
        /*0cf8*/ 	.word	0x0002a080
        /*0cfc*/ 	.word	0x00000003
        /*0d00*/ 	.word	0x00030830
        /*0d04*/ 	.short	0x010a
        /*0d06*/ 	.byte	0x3f
	.zero		1


	//   ....[88]....
        /*0d08*/ 	.word	0x0002a0d0
        /*0d0c*/ 	.word	0x0000000e
        /*0d10*/ 	.word	0x00030850
        /*0d14*/ 	.short	0x010a
        /*0d16*/ 	.byte	0x3f
	.zero		1


	//   ....[89]....
        /*0d18*/ 	.word	0x0002a120
        /*0d1c*/ 	.word	0x0000000d
        /*0d20*/ 	.word	0x00030850
        /*0d24*/ 	.short	0x010a
        /*0d26*/ 	.byte	0x3f
	.zero		1


	//   ....[90]....
        /*0d28*/ 	.word	0x0002a2c0
        /*0d2c*/ 	.word	0x0000000b
        /*0d30*/ 	.word	0x00030820
        /*0d34*/ 	.short	0x010a
        /*0d36*/ 	.byte	0x3f
	.zero		1


	//   ....[91]....
        /*0d38*/ 	.word	0x0002a310
        /*0d3c*/ 	.word	0x00000007
        /*0d40*/ 	.word	0x000308a0
        /*0d44*/ 	.short	0x010a
        /*0d46*/ 	.byte	0x3f
	.zero		1


	//   ....[92]....
        /*0d48*/ 	.word	0x0002a360
        /*0d4c*/ 	.word	0x00000007
        /*0d50*/ 	.word	0x000308c0
        /*0d54*/ 	.short	0x010a
        /*0d56*/ 	.byte	0x3f
	.zero		1


	//   ....[93]....
        /*0d58*/ 	.word	0x0002a3b0
        /*0d5c*/ 	.word	0x00000007
        /*0d60*/ 	.word	0x000308a0
        /*0d64*/ 	.short	0x010a
        /*0d66*/ 	.byte	0x3f
	.zero		1


	//   ....[94]....
        /*0d68*/ 	.word	0x0002a400
        /*0d6c*/ 	.word	0x00000007
        /*0d70*/ 	.word	0x000308c0
        /*0d74*/ 	.short	0x010a
        /*0d76*/ 	.byte	0x3f
	.zero		1


	//   ....[95]....
        /*0d78*/ 	.word	0x0002a5a0
        /*0d7c*/ 	.word	0x00000007
        /*0d80*/ 	.word	0x00030840
        /*0d84*/ 	.short	0x010a
        /*0d86*/ 	.byte	0x3f
	.zero		1


	//   ....[96]....
        /*0d88*/ 	.word	0x0002a620
        /*0d8c*/ 	.word	0x00000003
        /*0d90*/ 	.word	0x00030820
        /*0d94*/ 	.short	0x010a
        /*0d96*/ 	.byte	0x3f
	.zero		1


	//   ....[97]....
        /*0d98*/ 	.word	0x0002a670
        /*0d9c*/ 	.word	0x00000003
        /*0da0*/ 	.word	0x00030840
        /*0da4*/ 	.short	0x010a
        /*0da6*/ 	.byte	0x3f
	.zero		1


	//   ....[98]....
        /*0da8*/ 	.word	0x0002a6c0
        /*0dac*/ 	.word	0x00000003
        /*0db0*/ 	.word	0x00030860
        /*0db4*/ 	.short	0x010a
        /*0db6*/ 	.byte	0x3f
	.zero		1


	//   ....[99]....
        /*0db8*/ 	.word	0x0002a710
        /*0dbc*/ 	.word	0x00000002
        /*0dc0*/ 	.word	0x00030840
        /*0dc4*/ 	.short	0x010a
        /*0dc6*/ 	.byte	0x3f
	.zero		1


	//   ....[100]....
        /*0dc8*/ 	.word	0x0002a760
        /*0dcc*/ 	.word	0x00000002
        /*0dd0*/ 	.word	0x00030860
        /*0dd4*/ 	.short	0x010a
        /*0dd6*/ 	.byte	0x3f
	.zero		1


	//   ....[101]....
        /*0dd8*/ 	.word	0x0002a7b0
        /*0ddc*/ 	.word	0x00000002
        /*0de0*/ 	.word	0x00030840
        /*0de4*/ 	.short	0x010a
        /*0de6*/ 	.byte	0x3f
	.zero		1


	//   ....[102]....
        /*0de8*/ 	.word	0x0002a800
        /*0dec*/ 	.word	0x00000002
        /*0df0*/ 	.word	0x00030860
        /*0df4*/ 	.short	0x010a
        /*0df6*/ 	.byte	0x3f
	.zero		1


	//   ....[103]....
        /*0df8*/ 	.word	0x0002a850
        /*0dfc*/ 	.word	0x00000003
        /*0e00*/ 	.word	0x00030860
        /*0e04*/ 	.short	0x010a
        /*0e06*/ 	.byte	0x3f
	.zero		1


	//   ....[104]....
        /*0e08*/ 	.word	0x0002b220
        /*0e0c*/ 	.word	0x00000000
        /*0e10*/ 	.word	0x00030820
        /*0e14*/ 	.short	0x010a
        /*0e16*/ 	.byte	0x3f
	.zero		1


	//   ....[105]....
        /*0e18*/ 	.word	0x0002b3c0
        /*0e1c*/ 	.word	0x00000006
        /*0e20*/ 	.word	0x00000000
        /*0e24*/ 	.short	0x010a
        /*0e26*/ 	.byte	0x3f
	.zero		1


	//   ....[106]....
        /*0e28*/ 	.word	0x0002b410
        /*0e2c*/ 	.word	0x00000007
        /*0e30*/ 	.word	0x00000000
        /*0e34*/ 	.short	0x010a
        /*0e36*/ 	.byte	0x3f
	.zero		1


	//   ....[107]....
        /*0e38*/ 	.word	0x0002b460
        /*0e3c*/ 	.word	0x00000004
        /*0e40*/ 	.word	0x00000000
        /*0e44*/ 	.short	0x010a
        /*0e46*/ 	.byte	0x3f
	.zero		1


	//----- nvinfo : EIATTR_NUM_MBARRIERS
	.align		4
.L_829:
        /*0e48*/ 	.byte	0x03, 0x38
        /*0e4a*/ 	.short	0x0016


	//----- nvinfo : EIATTR_EXIT_INSTR_OFFSETS
	.align		4
        /*0e4c*/ 	.byte	0x04, 0x1c
        /*0e4e*/ 	.short	(.L_831 - .L_830)


	//   ....[0]....
.L_830:
        /*0e50*/ 	.word	0x00029300


	//----- nvinfo : EIATTR_MAX_THREADS
	.align		4
.L_831:
        /*0e54*/ 	.byte	0x04, 0x05
        /*0e56*/ 	.short	(.L_833 - .L_832)
.L_832:
        /*0e58*/ 	.word	0x00000180
        /*0e5c*/ 	.word	0x00000001
        /*0e60*/ 	.word	0x00000001


	//----- nvinfo : EIATTR_CRS_STACK_SIZE
	.align		4
.L_833:
        /*0e64*/ 	.byte	0x04, 0x1e
        /*0e66*/ 	.short	(.L_835 - .L_834)
.L_834:
        /*0e68*/ 	.word	0x00000000


	//----- nvinfo : EIATTR_CBANK_PARAM_SIZE
	.align		4
.L_835:
        /*0e6c*/ 	.byte	0x03, 0x19
        /*0e6e*/ 	.short	0x0a70


	//----- nvinfo : EIATTR_PARAM_CBANK
	.align		4
        /*0e70*/ 	.byte	0x04, 0x0a
        /*0e72*/ 	.short	(.L_837 - .L_836)
	.align		4
.L_836:
        /*0e74*/ 	.word	index@(.nv.constant0._ZN7cutlass13device_kernelIN5flash11enable_sm90INS1_16FlashAttnFwdSm90INS1_25CollectiveMainloopFwdSm90ILi2EN4cute5tupleIJNS5_1CILi1EEES8_S8_EEENS6_IJNS7_ILi128EEENS7_ILi96EEENS7_ILi192EEEEEELi192ENS_6half_tEfNS_4arch4Sm90ELb0ELb1ELb1ELb1ELb0ELb1ELb0ELb1ELb1ELb0ELb0ELb0EEENS1_21CollectiveEpilogueFwdINS6_IJSA_SC_SB_EEES9_SE_SG_Li256ELb1ELb0ELb0ELb0EEENS1_36VarlenDynamicPersistentTileSchedulerILi128ELi96ELi256ELi32ELb0ELb0ELb1ELb1ELb0ELb1EEEEEEEEEvNT_6ParamsE)
        /*0e78*/ 	.short	0x0210
        /*0e7a*/ 	.short	0x0a70


	//----- nvinfo : EIATTR_SW_WAR
	.align		4
.L_837:
        /*0e7c*/ 	.byte	0x04, 0x36
        /*0e7e*/ 	.short	(.L_839 - .L_838)
.L_838:
        /*0e80*/ 	.word	0x00000008
.L_839:


//--------------------- .nv.info._ZN7cutlass13device_kernelIN5flash11enable_sm90INS1_16FlashAttnFwdSm90INS1_25CollectiveMainloopFwdSm90ILi2EN4cute5tupleIJNS5_1CILi1EEES8_S8_EEENS6_IJNS7_ILi128EEENS7_ILi112EEENS7_ILi192EEEEEELi192ENS_6half_tEfNS_4arch4Sm90ELb1ELb0ELb1ELb0ELb0ELb0ELb0ELb1ELb1ELb0ELb0ELb0EEENS1_21CollectiveEpilogueFwdINS6_IJSA_SC_SB_EEES9_SE_SG_Li256ELb0ELb0ELb0ELb0EEENS1_30DynamicPersistentTileSchedulerILi256ELi32ELb0ELb0ELb1EEEEEEEEEvNT_6ParamsE --------------------------
	.section	.nv.info._ZN7cutlass13device_kernelIN5flash11enable_sm90INS1_16FlashAttnFwdSm90INS1_25CollectiveMainloopFwdSm90ILi2EN4cute5tupleIJNS5_1CILi1EEES8_S8_EEENS6_IJNS7_ILi128EEENS7_ILi112EEENS7_ILi192EEEEEELi192ENS_6half_tEfNS_4arch4Sm90ELb1ELb0ELb1ELb0ELb0ELb0ELb0ELb1ELb1ELb0ELb0ELb0EEENS1_21CollectiveEpilogueFwdINS6_IJSA_SC_SB_EEES9_SE_SG_Li256ELb0ELb0ELb0ELb0EEENS1_30DynamicPersistentTileSchedulerILi256ELi32ELb0ELb0ELb1EEEEEEEEEvNT_6ParamsE,"",@"SHT_CUDA_INFO"
	.sectionflags	@""
	.align	4


	//----- nvinfo : EIATTR_CUDA_API_VERSION
	.align		4
        /*0000*/ 	.byte	0x04, 0x37
        /*0002*/ 	.short	(.L_841 - .L_840)
.L_840:
        /*0004*/ 	.word	0x00000082


	//----- nvinfo : EIATTR_KPARAM_INFO
	.align		4
.L_841:
        /*0008*/ 	.byte	0x04, 0x17
        /*000a*/ 	.short	(.L_843 - .L_842)
.L_842:
        /*000c*/ 	.word	0x00000000
        /*0010*/ 	.short	0x0000
        /*0012*/ 	.short	0x0070
        /*0014*/ 	.byte	0x00, 0xf0, 0x01, 0x2e


	//----- nvinfo : EIATTR_SPARSE_MMA_MASK
	.align		4
.L_843:
        /*0018*/ 	.byte	0x03, 0x50
        /*001a*/ 	.short	0x0000


	//----- nvinfo : EIATTR_MAXREG_COUNT
	.align		4
        /*001c*/ 	.byte	0x03, 0x1b
        /*001e*/ 	.short	0x00a8


	//----- nvinfo : EIATTR_NUM_BARRIERS
	.align		4
        /*0020*/ 	.byte	0x02, 0x4c
        /*0022*/ 	.byte	0x09
	.zero		1


	//----- nvinfo : EIATTR_EXTERNS
	.align		4
        /*0024*/ 	.byte	0x04, 0x0f
        /*0026*/ 	.short	(.L_845 - .L_844)


	//   ....[0]....
	.align		4
.L_844:
        /*0028*/ 	.word	index@(__assertfail)


	//----- nvinfo : EIATTR_ANNOTATIONS
	.align		4
.L_845:
        /*002c*/ 	.byte	0x04, 0x55
        /*002e*/ 	.short	(.L_847 - .L_846)


	//   ....[0]....
.L_846:
        /*0030*/ 	.word	0x00000001
        /*0034*/ 	.byte	0x40, 0x09, 0x00, 0x00, 0x01, 0x00, 0x00, 0x00, 0x10, 0x0a, 0x00, 0x00, 0x01, 0x00, 0x00, 0x00
        /*0044*/ 	.byte	0x50, 0x20, 0x01, 0x00, 0x01, 0x00, 0x00, 0x00, 0x00, 0x21, 0x01, 0x00, 0x01, 0x00, 0x00, 0x00
        /*0054*/ 	.byte	0x10, 0x21, 0x01, 0x00, 0x01, 0x00, 0x00, 0x00, 0x20, 0x21, 0x01, 0x00, 0x01, 0x00, 0x00, 0x00
        /*0064*/ 	.byte	0xf0, 0x30, 0x01, 0x00, 0x01, 0x00, 0x00, 0x00, 0x40, 0x33, 0x01, 0x00, 0x01, 0x00, 0x00, 0x00
        /*0074*/ 	.byte	0x90, 0x4a, 0x01, 0x00, 0x01, 0x00, 0x00, 0x00, 0x80, 0x4d, 0x01, 0x00, 0x01, 0x00, 0x00, 0x00
        /*0084*/ 	.byte	0x70, 0x4e, 0x01, 0x00, 0x01, 0x00, 0x00, 0x00, 0x10, 0x4f, 0x01, 0x00, 0x01, 0x00, 0x00, 0x00
        /*0094*/ 	.byte	0x50, 0x50, 0x01, 0x00


	//----- nvinfo : EIATTR_MERCURY_ISA_VERSION
	.align		4
.L_847:
        /*0098*/ 	.byte	0x03, 0x5f
        /*009a*/ 	.short	0x0101


	//----- nvinfo : EIATTR_INT_WARP_WIDE_INSTR_OFFSETS
	.align		4
        /*009c*/ 	.byte	0x04, 0x31
        /*009e*/ 	.short	(.L_849 - .L_848)


	//   ....[0]....
.L_848:
        /*00a0*/ 	.word	0x00000180


	//   ....[1]....
        /*00a4*/ 	.word	0x000001b0


	//   ....[2]....
        /*00a8*/ 	.word	0x00000240


	//   ....[3]....
        /*00ac*/ 	.word	0x000125c0


	//   ....[4]....
        /*00b0*/ 	.word	0x00012660


	//   ....[5]....
        /*00b4*/ 	.word	0x00012bd0


	//   ....[6]....
        /*00b8*/ 	.word	0x000149d0


	//   ....[7]....
        /*00bc*/ 	.word	0x00014a70


	//----- nvinfo : EIATTR_COOP_GROUP_MASK_REGIDS
	.align		4
.L_849:
        /*00c0*/ 	.byte	0x04, 0x29
        /*00c2*/ 	.short	(.L_851 - .L_850)


	//   ....[0]....
.L_850:
        /*00c4*/ 	.word	0xffffffff


	//   ....[1]....
        /*00c8*/ 	.word	0xffffffff


	//   ....[2]....
        /*00cc*/ 	.word	0xffffffff


	//   ....[3]....
        /*00d0*/ 	.word	0xffffffff


	//   ....[4]....
        /*00d4*/ 	.word	0xffffffff


	//   ....[5]....
        /*00d8*/ 	.word	0xffffffff


	//   ....[6]....
        /*00dc*/ 	.word	0xffffffff


	//   ....[7]....
        /*00e0*/ 	.word	0xffffffff


	//   ....[8]....
        /*00e4*/ 	.word	0xffffffff


	//   ....[9]....
        /*00e8*/ 	.word	0xffffffff


	//   ....[10]....
        /*00ec*/ 	.word	0xffffffff


	//   ....[11]....
        /*00f0*/ 	.word	0xffffffff


	//   ....[12]....
        /*00f4*/ 	.word	0xffffffff


	//   ....[13]....
        /*00f8*/ 	.word	0xffffffff


	//   ....[14]....
        /*00fc*/ 	.word	0xffffffff


	//   ....[15]....
        /*0100*/ 	.word	0xffffffff


	//   ....[16]....
        /*0104*/ 	.word	0xffffffff


	//   ....[17]....
        /*0108*/ 	.word	0xffffffff


	//   ....[18]....
        /*010c*/ 	.word	0xffffffff


	//   ....[19]....
        /*0110*/ 	.word	0xffffffff


	//   ....[20]....
        /*0114*/ 	.word	0xffffffff


	//   ....[21]....
        /*0118*/ 	.word	0xffffffff


	//   ....[22]....
        /*011c*/ 	.word	0xffffffff


	//   ....[23]....
        /*0120*/ 	.word	0xffffffff


	//   ....[24]....
        /*0124*/ 	.word	0xffffffff


	//   ....[25]....
        /*0128*/ 	.word	0xffffffff


	//   ....[26]....
        /*012c*/ 	.word	0xffffffff


	//   ....[27]....
        /*0130*/ 	.word	0xffffffff


	//   ....[28]....
        /*0134*/ 	.word	0x0500000f


	//   ....[29]....
        /*0138*/ 	.word	0x0500000f


	//----- nvinfo : EIATTR_COOP_GROUP_INSTR_OFFSETS
	.align		4
.L_851:
        /*013c*/ 	.byte	0x04, 0x28
        /*013e*/ 	.short	(.L_853 - .L_852)


	//   ....[0]....
.L_852:
        /*0140*/ 	.word	0x00000060


	//   ....[1]....
        /*0144*/ 	.word	0x00000190


	//   ....[2]....
        /*0148*/ 	.word	0x00000250


	//   ....[3]....
        /*014c*/ 	.word	0x000003c0


	//   ....[4]....
        /*0150*/ 	.word	0x00000520


	//   ....[5]....
        /*0154*/ 	.word	0x00000640


	//   ....[6]....
        /*0158*/ 	.word	0x000007a0


	//   ....[7]....
        /*015c*/ 	.word	0x00001530


	//   ....[8]....
        /*0160*/ 	.word	0x00004ca0


	//   ....[9]....
        /*0164*/ 	.word	0x00004d90


	//   ....[10]....
        /*0168*/ 	.word	0x000055d0


	//   ....[11]....
        /*016c*/ 	.word	0x00005650


	//   ....[12]....
        /*0170*/ 	.word	0x00009ec0


	//   ....[13]....
        /*0174*/ 	.word	0x0000a000


	//   ....[14]....
        /*0178*/ 	.word	0x0000a740


	//   ....[15]....
        /*017c*/ 	.word	0x0000a7b0


	//   ....[16]....
        /*0180*/ 	.word	0x0000e890


	//   ....[17]....
        /*0184*/ 	.word	0x0000e8e0


	//   ....[18]....
        /*0188*/ 	.word	0x0000e9c0


	//   ....[19]....
        /*018c*/ 	.word	0x0000ec80


	//   ....[20]....
        /*0190*/ 	.word	0x0000fe80


	//   ....[21]....
        /*0194*/ 	.word	0x0000fec0


	//   ....[22]....
        /*0198*/ 	.word	0x0000ffb0


	//   ....[23]....
        /*019c*/ 	.word	0x0000ffc0


	//   ....[24]....
        /*01a0*/ 	.word	0x00011400


	//   ....[25]....
        /*01a4*/ 	.word	0x00012010


	//   ....[26]....
        /*01a8*/ 	.word	0x00014e10


	//   ....[27]....
        /*01ac*/ 	.word	0x00014ff0


	//   ....[28]....
        /*01b0*/ 	.word	0x00015560


	//   ....[29]....
        /*01b4*/ 	.word	0x00015930


	//----- nvinfo : EIATTR_REG_RECONFIG
	.align		4
.L_853:
        /*01b8*/ 	.byte	0x01, 0x54
	.zero		2


	//----- nvinfo : EIATTR_SYSCALL_OFFSETS
	.align		4
        /*01bc*/ 	.byte	0x04, 0x46
        /*01be*/ 	.short	(.L_855 - .L_854)


	//   ....[0]....
.L_854:
        /*01c0*/ 	.word	0x000016e0


	//   ....[1]....
        /*01c4*/ 	.word	0x000127e0


	//   ....[2]....
        /*01c8*/ 	.word	0x00012910


	//   ....[3]....
        /*01cc*/ 	.word	0x00012a10


	//----- nvinfo : EIATTR_MBARRIER_INSTR_OFFSETS
	.align		4
.L_855:
        /*01d0*/ 	.byte	0x04, 0x39
        /*01d2*/ 	.short	(.L_857 - .L_856)


	//   ....[0]....
.L_856:
        /*01d4*/ 	.word	0x00000270
        /*01d8*/ 	.word	0x000000ff
        /*01dc*/ 	.word	0x00036800
        /*01e0*/ 	.short	0x0100
        /*01e2*/ 	.byte	0x06
	.zero		1


	//   ....[1]....
        /*01e4*/ 	.word	0x00000280
        /*01e8*/ 	.word	0x000000ff
        /*01ec*/ 	.word	0x00036820
        /*01f0*/ 	.short	0x0100
        /*01f2*/ 	.byte	0x06
	.zero		1


	//   ....[2]....
        /*01f4*/ 	.word	0x00000370
        /*01f8*/ 	.word	0x000000ff
        /*01fc*/ 	.word	0x00036830
        /*0200*/ 	.short	0x0100
        /*0202*/ 	.byte	0x08
	.zero		1


	//   ....[3]....
        /*0204*/ 	.word	0x00000380
        /*0208*/ 	.word	0x000000ff
        /*020c*/ 	.word	0x00036840
        /*0210*/ 	.short	0x0100
        /*0212*/ 	.byte	0x08
	.zero		1


	//   ....[4]....
        /*0214*/ 	.word	0x00000390
        /*0218*/ 	.word	0x000000ff
        /*021c*/ 	.word	0x00036838
        /*0220*/ 	.short	0x0100
        /*0222*/ 	.byte	0x08
	.zero		1


	//   ....[5]....
        /*0224*/ 	.word	0x000003a0
        /*0228*/ 	.word	0x000000ff
        /*022c*/ 	.word	0x00036848
        /*0230*/ 	.short	0x0100
        /*0232*/ 	.byte	0x08
	.zero		1


	//   ....[6]....
        /*0234*/ 	.word	0x000004d0
        /*0238*/ 	.word	0x000000ff
        /*023c*/ 	.word	0x00036850
        /*0240*/ 	.short	0x0100
        /*0242*/ 	.byte	0x08
	.zero		1


	//   ....[7]....
        /*0244*/ 	.word	0x000004e0
        /*0248*/ 	.word	0x000000ff
        /*024c*/ 	.word	0x00036860
        /*0250*/ 	.short	0x0100
        /*0252*/ 	.byte	0x08
	.zero		1


	//   ....[8]....
        /*0254*/ 	.word	0x000004f0
        /*0258*/ 	.word	0x000000ff
        /*025c*/ 	.word	0x00036858
        /*0260*/ 	.short	0x0100
        /*0262*/ 	.byte	0x08
	.zero		1


	//   ....[9]....
        /*0264*/ 	.word	0x00000500
        /*0268*/ 	.word	0x000000ff
        /*026c*/ 	.word	0x00036868
        /*0270*/ 	.short	0x0100
        /*0272*/ 	.byte	0x08
	.zero		1


	//   ....[10]....
        /*0274*/ 	.word	0x000005f0
        /*0278*/ 	.word	0x000000ff
        /*027c*/ 	.word	0x00036870
        /*0280*/ 	.short	0x0100
        /*0282*/ 	.byte	0x06
	.zero		1


	//   ....[11]....
        /*0284*/ 	.word	0x00000600
        /*0288*/ 	.word	0x000000ff
        /*028c*/ 	.word	0x00036880
        /*0290*/ 	.short	0x0100
        /*0292*/ 	.byte	0x06
	.zero		1


	//   ....[12]....
        /*0294*/ 	.word	0x00000610
        /*0298*/ 	.word	0x000000ff
        /*029c*/ 	.word	0x00036878
        /*02a0*/ 	.short	0x0100
        /*02a2*/ 	.byte	0x06
	.zero		1


	//   ....[13]....
        /*02a4*/ 	.word	0x00000620
        /*02a8*/ 	.word	0x000000ff
        /*02ac*/ 	.word	0x00036888
        /*02b0*/ 	.short	0x0100
        /*02b2*/ 	.byte	0x06
	.zero		1


	//   ....[14]....
        /*02b4*/ 	.word	0x00000750
        /*02b8*/ 	.word	0x000000ff
        /*02bc*/ 	.word	0x00036890
        /*02c0*/ 	.short	0x0100
        /*02c2*/ 	.byte	0x08
	.zero		1


	//   ....[15]....
        /*02c4*/ 	.word	0x00000760
        /*02c8*/ 	.word	0x000000ff
        /*02cc*/ 	.word	0x000368a0
        /*02d0*/ 	.short	0x0100
        /*02d2*/ 	.byte	0x08
	.zero		1


	//   ....[16]....
        /*02d4*/ 	.word	0x00000770
        /*02d8*/ 	.word	0x000000ff
        /*02dc*/ 	.word	0x00036898
        /*02e0*/ 	.short	0x0100
        /*02e2*/ 	.byte	0x08
	.zero		1


	//   ....[17]....
        /*02e4*/ 	.word	0x00000780
        /*02e8*/ 	.word	0x000000ff
        /*02ec*/ 	.word	0x000368a8
        /*02f0*/ 	.short	0x0100
        /*02f2*/ 	.byte	0x08
	.zero		1


	//   ....[18]....
        /*02f4*/ 	.word	0x000008b0
        /*02f8*/ 	.word	0x000000ff
        /*02fc*/ 	.word	0x000368b0
        /*0300*/ 	.short	0x0100
        /*0302*/ 	.byte	0x08
	.zero		1


	//   ....[19]....
        /*0304*/ 	.word	0x000008c0
        /*0308*/ 	.word	0x000000ff
        /*030c*/ 	.word	0x000368c0
        /*0310*/ 	.short	0x0100
        /*0312*/ 	.byte	0x08
	.zero		1


	//   ....[20]....
        /*0314*/ 	.word	0x000008d0
        /*0318*/ 	.word	0x000000ff
        /*031c*/ 	.word	0x000368b8
        /*0320*/ 	.short	0x0100
        /*0322*/ 	.byte	0x08
	.zero		1


	//   ....[21]....
        /*0324*/ 	.word	0x000008e0
        /*0328*/ 	.word	0x000000ff
        /*032c*/ 	.word	0x000368c8
        /*0330*/ 	.short	0x0100
        /*0332*/ 	.byte	0x08
	.zero		1


	//   ....[22]....
        /*0334*/ 	.word	0x00001740
        /*0338*/ 	.word	0x000000ff
        /*033c*/ 	.word	0x00036800
        /*0340*/ 	.short	0x010a
        /*0342*/ 	.byte	0x3d
	.zero		1


	//   ....[23]....
        /*0344*/ 	.word	0x000017d0
        /*0348*/ 	.word	0x00000000
        /*034c*/ 	.word	0x00036830
        /*0350*/ 	.short	0x010a
        /*0352*/ 	.byte	0x3f
	.zero		1


	//   ....[24]....
        /*0354*/ 	.word	0x00001840
        /*0358*/ 	.word	0x00000000
        /*035c*/ 	.word	0x00036830
        /*0360*/ 	.short	0x010a
        /*0362*/ 	.byte	0x3f
	.zero		1


	//   ....[25]....
        /*0364*/ 	.word	0x00004b40
        /*0368*/ 	.word	0x00000000
        /*036c*/ 	.word	0x00000000
        /*0370*/ 	.short	0x0101
        /*0372*/ 	.byte	0x3f
	.zero		1


	//   ....[26]....
        /*0374*/ 	.word	0x00006810
        /*0378*/ 	.word	0x000000ff
        /*037c*/ 	.word	0x00036830
        /*0380*/ 	.short	0x010a
        /*0382*/ 	.byte	0x3c
	.zero		1


	//   ....[27]....
        /*0384*/ 	.word	0x00006850
        /*0388*/ 	.word	0x000000ff
        /*038c*/ 	.word	0x00036830
        /*0390*/ 	.short	0x010a
        /*0392*/ 	.byte	0x3c
	.zero		1


	//   ....[28]....
        /*0394*/ 	.word	0x00008f40
        /*0398*/ 	.word	0x000000ff
        /*039c*/ 	.word	0x00036850
        /*03a0*/ 	.short	0x010a
        /*03a2*/ 	.byte	0x0a
	.zero		1


	//   ....[29]....
        /*03a4*/ 	.word	0x00008f80
        /*03a8*/ 	.word	0x000000ff
        /*03ac*/ 	.word	0x00036850
        /*03b0*/ 	.short	0x010a
        /*03b2*/ 	.byte	0x0a
	.zero		1


	//   ....[30]....
        /*03b4*/ 	.word	0x0000aec0
        /*03b8*/ 	.word	0x00000003
        /*03bc*/ 	.word	0x00000000
        /*03c0*/ 	.short	0x0101
        /*03c2*/ 	.byte	0x3f
	.zero		1


	//   ....[31]....
        /*03c4*/ 	.word	0x0000af20
        /*03c8*/ 	.word	0x0000008b
        /*03cc*/ 	.word	0x00000000
        /*03d0*/ 	.short	0x0101
        /*03d2*/ 	.byte	0x3f
	.zero		1


	//   ....[32]....
        /*03d4*/ 	.word	0x0000b490
        /*03d8*/ 	.word	0x000000ff
        /*03dc*/ 	.word	0x00036830
        /*03e0*/ 	.short	0x010a
        /*03e2*/ 	.byte	0x06
	.zero		1


	//   ....[33]....
        /*03e4*/ 	.word	0x0000b4d0
        /*03e8*/ 	.word	0x000000ff
        /*03ec*/ 	.word	0x00036830
        /*03f0*/ 	.short	0x010a
        /*03f2*/ 	.byte	0x06
	.zero		1


	//   ....[34]....
        /*03f4*/ 	.word	0x0000dbb0
        /*03f8*/ 	.word	0x000000ff
        /*03fc*/ 	.word	0x00036850
        /*0400*/ 	.short	0x010a
        /*0402*/ 	.byte	0x07
	.zero		1


	//   ....[35]....
        /*0404*/ 	.word	0x0000dbf0
        /*0408*/ 	.word	0x000000ff
        /*040c*/ 	.word	0x00036850
        /*0410*/ 	.short	0x010a
        /*0412*/ 	.byte	0x07
	.zero		1


	//   ....[36]....
        /*0414*/ 	.word	0x0000f1c0
        /*0418*/ 	.word	0x00000086
        /*041c*/ 	.word	0x00000000
        /*0420*/ 	.short	0x0101
        /*0422*/ 	.byte	0x3f
	.zero		1


	//   ....[37]....
        /*0424*/ 	.word	0x0000f230
        /*0428*/ 	.word	0x00000086
        /*042c*/ 	.word	0x00000000
        /*0430*/ 	.short	0x0101
        /*0432*/ 	.byte	0x3f
	.zero		1


	//   ....[38]....
        /*0434*/ 	.word	0x0000fdf0
        /*0438*/ 	.word	0x000000ff
        /*043c*/ 	.word	0x00036850
        /*0440*/ 	.short	0x010a
        /*0442*/ 	.byte	0x05
	.zero		1


	//   ....[39]....
        /*0444*/ 	.word	0x0000fe30
        /*0448*/ 	.word	0x000000ff
        /*044c*/ 	.word	0x00036850
        /*0450*/ 	.short	0x010a
        /*0452*/ 	.byte	0x05
	.zero		1


	//   ....[40]....
        /*0454*/ 	.word	0x00010320
        /*0458*/ 	.word	0x00000005
        /*045c*/ 	.word	0x00000000
        /*0460*/ 	.short	0x0101
        /*0462*/ 	.byte	0x3f
	.zero		1


	//   ....[41]....
        /*0464*/ 	.word	0x000115f0
        /*0468*/ 	.word	0x000000ff
        /*046c*/ 	.word	0x00000000
        /*0470*/ 	.short	0x0101
        /*0472*/ 	.byte	0x05
	.zero		1


	//   ....[42]....
        /*0474*/ 	.word	0x00012e60
        /*0478*/ 	.word	0x00000008
        /*047c*/ 	.word	0x00036840
        /*0480*/ 	.short	0x010a
        /*0482*/ 	.byte	0x3f
	.zero		1


	//   ....[43]....
        /*0484*/ 	.word	0x00013380
        /*0488*/ 	.word	0x00000012
        /*048c*/ 	.word	0x00036820
        /*0490*/ 	.short	0x010a
        /*0492*/ 	.byte	0x3f
	.zero		1


	//   ....[44]....
        /*0494*/ 	.word	0x000135f0
        /*0498*/ 	.word	0x00000003
        /*049c*/ 	.word	0x00036840
        /*04a0*/ 	.short	0x010a
        /*04a2*/ 	.byte	0x3f
	.zero		1


	//   ....[45]....
        /*04a4*/ 	.word	0x00013880
        /*04a8*/ 	.word	0x00000003
        /*04ac*/ 	.word	0x00000060
        /*04b0*/ 	.short	0x010a
        /*04b2*/ 	.byte	0x3f
	.zero		1


	//   ....[46]....
        /*04b4*/ 	.word	0x00013d60
        /*04b8*/ 	.word	0x00000002
        /*04bc*/ 	.word	0x00036840
        /*04c0*/ 	.short	0x010a
        /*04c2*/ 	.byte	0x3f
	.zero		1


	//   ....[47]....
        /*04c4*/ 	.word	0x00013ff0
        /*04c8*/ 	.word	0x00000002
        /*04cc*/ 	.word	0x00000060
        /*04d0*/ 	.short	0x010a
        /*04d2*/ 	.byte	0x3f
	.zero		1


	//   ....[48]....
        /*04d4*/ 	.word	0x00014440
        /*04d8*/ 	.word	0x00000002
        /*04dc*/ 	.word	0x00036840
        /*04e0*/ 	.short	0x010a
        /*04e2*/ 	.byte	0x3f
	.zero		1


	//   ....[49]....
        /*04e4*/ 	.word	0x000146f0
        /*04e8*/ 	.word	0x00000002
        /*04ec*/ 	.word	0x00000060
        /*04f0*/ 	.short	0x010a
        /*04f2*/ 	.byte	0x3f
	.zero		1


	//   ....[50]....
        /*04f4*/ 	.word	0x00014b20
        /*04f8*/ 	.word	0x00000003
        /*04fc*/ 	.word	0x00036860
        /*0500*/ 	.short	0x010a
        /*0502*/ 	.byte	0x3f
	.zero		1


	//   ....[51]....
        /*0504*/ 	.word	0x00014fa0
        /*0508*/ 	.word	0x00000007
        /*050c*/ 	.word	0x00036820
        /*0510*/ 	.short	0x010a
        /*0512*/ 	.byte	0x3f
	.zero		1


	//   ....[52]....
        /*0514*/ 	.word	0x000150f0
        /*0518*/ 	.word	0x00000005
        /*051c*/ 	.word	0x00000000
        /*0520*/ 	.short	0x010a
        /*0522*/ 	.byte	0x3f
	.zero		1


	//   ....[53]....
        /*0524*/ 	.word	0x00015160
        /*0528*/ 	.word	0x00000003
        /*052c*/ 	.word	0x00000000
        /*0530*/ 	.short	0x010a
        /*0532*/ 	.byte	0x3f
	.zero		1


	//   ....[54]....
        /*0534*/ 	.word	0x000151c0
        /*0538*/ 	.word	0x00000005
        /*053c*/ 	.word	0x00000000
        /*0540*/ 	.short	0x010a
        /*0542*/ 	.byte	0x3f
	.zero		1


	//   ....[55]....
        /*0544*/ 	.word	0x000151f0
        /*0548*/ 	.word	0x00000003
        /*054c*/ 	.word	0x00000000
        /*0550*/ 	.short	0x010a
        /*0552*/ 	.byte	0x3f
	.zero		1


	//   ....[56]....
        /*0554*/ 	.word	0x00015260
        /*0558*/ 	.word	0x00000003
        /*055c*/ 	.word	0x00036800
        /*0560*/ 	.short	0x010a
        /*0562*/ 	.byte	0x3f
	.zero		1


	//   ....[57]....
        /*0564*/ 	.word	0x000152b0
        /*0568*/ 	.word	0x00000000
        /*056c*/ 	.word	0x00036830
        /*0570*/ 	.short	0x010a
        /*0572*/ 	.byte	0x3f
	.zero		1


	//   ....[58]....
        /*0574*/ 	.word	0x00015310
        /*0578*/ 	.word	0x00000009
        /*057c*/ 	.word	0x00036830
        /*0580*/ 	.short	0x010a
        /*0582*/ 	.byte	0x3f
	.zero		1


	//   ....[59]....
        /*0584*/ 	.word	0x00015370
        /*0588*/ 	.word	0x00000009
        /*058c*/ 	.word	0x00036850
        /*0590*/ 	.short	0x010a
        /*0592*/ 	.byte	0x3f
	.zero		1


	//   ....[60]....
        /*0594*/ 	.word	0x000153d0
        /*0598*/ 	.word	0x00000009
        /*059c*/ 	.word	0x00036830
        /*05a0*/ 	.short	0x010a
        /*05a2*/ 	.byte	0x3f
	.zero		1


	//   ....[61]....
        /*05a4*/ 	.word	0x00015430
        /*05a8*/ 	.word	0x00000009
        /*05ac*/ 	.word	0x00036850
        /*05b0*/ 	.short	0x010a
        /*05b2*/ 	.byte	0x3f
	.zero		1


	//   ....[62]....
        /*05b4*/ 	.word	0x00015490
        /*05b8*/ 	.word	0x00000005
        /*05bc*/ 	.word	0x00036850
        /*05c0*/ 	.short	0x010a
        /*05c2*/ 	.byte	0x3f
	.zero		1


	//   ....[63]....
        /*05c4*/ 	.word	0x00015610
        /*05c8*/ 	.word	0x00000008
        /*05cc*/ 	.word	0x00036840
        /*05d0*/ 	.short	0x010a
        /*05d2*/ 	.byte	0x3f
	.zero		1


	//   ....[64]....
        /*05d4*/ 	.word	0x00015660
        /*05d8*/ 	.word	0x00000012
        /*05dc*/ 	.word	0x00036820
        /*05e0*/ 	.short	0x010a
        /*05e2*/ 	.byte	0x3f
	.zero		1


	//   ....[65]....
        /*05e4*/ 	.word	0x000156b0
        /*05e8*/ 	.word	0x00000003
        /*05ec*/ 	.word	0x00036840
        /*05f0*/ 	.short	0x010a
        /*05f2*/ 	.byte	0x3f
	.zero		1


	//   ....[66]....
        /*05f4*/ 	.word	0x00015700
        /*05f8*/ 	.word	0x00000003
        /*05fc*/ 	.word	0x00000060
        /*0600*/ 	.short	0x010a
        /*0602*/ 	.byte	0x3f
	.zero		1


	//   ....[67]....
        /*0604*/ 	.word	0x00015750
        /*0608*/ 	.word	0x00000002
        /*060c*/ 	.word	0x00036840
        /*0610*/ 	.short	0x010a
        /*0612*/ 	.byte	0x3f
	.zero		1


	//   ....[68]....
        /*0614*/ 	.word	0x000157a0
        /*0618*/ 	.word	0x00000002
        /*061c*/ 	.word	0x00000060
        /*0620*/ 	.short	0x010a
        /*0622*/ 	.byte	0x3f
	.zero		1


	//   ....[69]....
        /*0624*/ 	.word	0x000157f0
        /*0628*/ 	.word	0x00000002
        /*062c*/ 	.word	0x00036840
        /*0630*/ 	.short	0x010a
        /*0632*/ 	.byte	0x3f
	.zero		1


	//   ....[70]....
        /*0634*/ 	.word	0x00015840
        /*0638*/ 	.word	0x00000002
        /*063c*/ 	.word	0x00000060
        /*0640*/ 	.short	0x010a
        /*0642*/ 	.byte	0x3f
	.zero		1


	//   ....[71]....
        /*0644*/ 	.word	0x00015890
        /*0648*/ 	.word	0x00000003
        /*064c*/ 	.word	0x00036860
        /*0650*/ 	.short	0x010a
        /*0652*/ 	.byte	0x3f
	.zero		1


	//   ....[72]....
        /*0654*/ 	.word	0x00015970
        /*0658*/ 	.word	0x00000007
        /*065c*/ 	.word	0x00036820
        /*0660*/ 	.short	0x010a
        /*0662*/ 	.byte	0x3f
	.zero		1


	//   ....[73]....
        /*0664*/ 	.word	0x000159c0
        /*0668*/ 	.word	0x00000005
        /*066c*/ 	.word	0x00000000
        /*0670*/ 	.short	0x010a
        /*0672*/ 	.byte	0x3f
	.zero		1


	//   ....[74]....
        /*0674*/ 	.word	0x00015a10
        /*0678*/ 	.word	0x00000003
        /*067c*/ 	.word	0x00000000
        /*0680*/ 	.short	0x010a
        /*0682*/ 	.byte	0x3f
	.zero		1


	//   ....[75]....
        /*0684*/ 	.word	0x00015a60
        /*0688*/ 	.word	0x00000005
        /*068c*/ 	.word	0x00000000
        /*0690*/ 	.short	0x010a
        /*0692*/ 	.byte	0x3f
	.zero		1


	//----- nvinfo : EIATTR_NUM_MBARRIERS
	.align		4
.L_857:
        /*0694*/ 	.byte	0x03, 0x38
        /*0696*/ 	.short	0x0016


	//----- nvinfo : EIATTR_EXIT_INSTR_OFFSETS
	.align		4
        /*0698*/ 	.byte	0x04, 0x1c
        /*069a*/ 	.short	(.L_859 - .L_858)


	//   ....[0]....
.L_858:
        /*069c*/ 	.word	0x00000a00


	//   ....[1]....
        /*06a0*/ 	.word	0x00011fd0


	//   ....[2]....
        /*06a4*/ 	.word	0x00012030


	//   ....[3]....
        /*06a8*/ 	.word	0x00015010


	//   ....[4]....
        /*06ac*/ 	.word	0x00015240


	//----- nvinfo : EIATTR_MAX_THREADS
	.align		4
.L_859:
        /*06b0*/ 	.byte	0x04, 0x05
        /*06b2*/ 	.short	(.L_861 - .L_860)
.L_860:
        /*06b4*/ 	.word	0x00000180
        /*06b8*/ 	.word	0x00000001
        /*06bc*/ 	.word	0x00000001


	//----- nvinfo : EIATTR_CRS_STACK_SIZE
	.align		4
.L_861:
        /*06c0*/ 	.byte	0x04, 0x1e
        /*06c2*/ 	.short	(.L_863 - .L_862)
.L_862:
        /*06c4*/ 	.word	0x00000000


	//----- nvinfo : EIATTR_CBANK_PARAM_SIZE
	.align		4
.L_863:
        /*06c8*/ 	.byte	0x03, 0x19
        /*06ca*/ 	.short	0x0bf0


	//----- nvinfo : EIATTR_PARAM_CBANK
	.align		4
        /*06cc*/ 	.byte	0x04, 0x0a
        /*06ce*/ 	.short	(.L_865 - .L_864)
	.align		4
.L_864:
        /*06d0*/ 	.word	index@(.nv.constant0._ZN7cutlass13device_kernelIN5flash11enable_sm90INS1_16FlashAttnFwdSm90INS1_25CollectiveMainloopFwdSm90ILi2EN4cute5tupleIJNS5_1CILi1EEES8_S8_EEENS6_IJNS7_ILi128EEENS7_ILi112EEENS7_ILi192EEEEEELi192ENS_6half_tEfNS_4arch4Sm90ELb1ELb0ELb1ELb0ELb0ELb0ELb0ELb1ELb1ELb0ELb0ELb0EEENS1_21CollectiveEpilogueFwdINS6_IJSA_SC_SB_EEES9_SE_SG_Li256ELb0ELb0ELb0ELb0EEENS1_30DynamicPersistentTileSchedulerILi256ELi32ELb0ELb0ELb1EEEEEEEEEvNT_6ParamsE)
        /*06d4*/ 	.short	0x0210
        /*06d6*/ 	.short	0x0bf0


	//----- nvinfo : EIATTR_SW_WAR
	.align		4
.L_865:
        /*06d8*/ 	.byte	0x04, 0x36
        /*06da*/ 	.short	(.L_867 - .L_866)
.L_866:
        /*06dc*/ 	.word	0x00000008
.L_867:


//--------------------- .nv.info._ZN7cutlass13device_kernelIN5flash11enable_sm90INS1_16FlashAttnFwdSm90INS1_25CollectiveMainloopFwdSm90ILi2EN4cute5tupleIJNS5_1CILi1EEES8_S8_EEENS6_IJNS7_ILi128EEENS7_ILi112EEENS7_ILi192EEEEEELi192ENS_6half_tEfNS_4arch4Sm90ELb1ELb0ELb1ELb1ELb0ELb0ELb0ELb1ELb1ELb0ELb0ELb0EEENS1_21CollectiveEpilogueFwdINS6_IJSA_SC_SB_EEES9_SE_SG_Li256ELb1ELb0ELb0ELb0EEENS1_36VarlenDynamicPersistentTileSchedulerILi128ELi112ELi256ELi32ELb0ELb0ELb1ELb1ELb1ELb1EEEEEEEEEvNT_6ParamsE --------------------------
	.section	.nv.info._ZN7cutlass13device_kernelIN5flash11enable_sm90INS1_16FlashAttnFwdSm90INS1_25CollectiveMainloopFwdSm90ILi2EN4cute5tupleIJNS5_1CILi1EEES8_S8_EEENS6_IJNS7_ILi128EEENS7_ILi112EEENS7_ILi192EEEEEELi192ENS_6half_tEfNS_4arch4Sm90ELb1ELb0ELb1ELb1ELb0ELb0ELb0ELb1ELb1ELb0ELb0ELb0EEENS1_21CollectiveEpilogueFwdINS6_IJSA_SC_SB_EEES9_SE_SG_Li256ELb1ELb0ELb0ELb0EEENS1_36VarlenDynamicPersistentTileSchedulerILi128ELi112ELi256ELi32ELb0ELb0ELb1ELb1ELb1ELb1EEEEEEEEEvNT_6ParamsE,"",@"SHT_CUDA_INFO"
	.sectionflags	@""
	.align	4


	//----- nvinfo : EIATTR_CUDA_API_VERSION
	.align		4
        /*0000*/ 	.byte	0x04, 0x37
        /*0002*/ 	.short	(.L_869 - .L_868)
.L_868:
        /*0004*/ 	.word	0x00000082


	//----- nvinfo : EIATTR_KPARAM_INFO
	.align		4
.L_869:
        /*0008*/ 	.byte	0x04, 0x17
        /*000a*/ 	.short	(.L_871 - .L_870)
.L_870:
        /*000c*/ 	.word	0x00000000
        /*0010*/ 	.short	0x0000
        /*0012*/ 	.short	0x0070
        /*0014*/ 	.byte	0x00, 0xf0, 0x01, 0x28


	//----- nvinfo : EIATTR_SPARSE_MMA_MASK
	.align		4
.L_871:
        /*0018*/ 	.byte	0x03, 0x50
        /*001a*/ 	.short	0x0000


	//----- nvinfo : EIATTR_MAXREG_COUNT
	.align		4
        /*001c*/ 	.byte	0x03, 0x1b
        /*001e*/ 	.short	0x00a8


	//----- nvinfo : EIATTR_NUM_BARRIERS
	.align		4
        /*0020*/ 	.byte	0x02, 0x4c
        /*0022*/ 	.byte	0x09
	.zero		1


	//----- nvinfo : EIATTR_EXTERNS
	.align		4
        /*0024*/ 	.byte	0x04, 0x0f
        /*0026*/ 	.short	(.L_873 - .L_872)


	//   ....[0]....
	.align		4
.L_872:
        /*0028*/ 	.word	index@(__assertfail)


	//----- nvinfo : EIATTR_ANNOTATIONS
	.align		4
.L_873:
        /*002c*/ 	.byte	0x04, 0x55
        /*002e*/ 	.short	(.L_875 - .L_874)


	//   ....[0]....
.L_874:
        /* <DEDUP_REMOVED lines=33> */


	//----- nvinfo : EIATTR_MERCURY_ISA_VERSION
	.align		4
.L_875:
        /*0230*/ 	.byte	0x03, 0x5f
        /*0232*/ 	.short	0x0101


	//----- nvinfo : EIATTR_UNUSED_LOAD_BYTE_OFFSET
	.align		4
        /*0234*/ 	.byte	0x04, 0x44
        /*0236*/ 	.short	(.L_877 - .L_876)


	//   ....[0]....
.L_876:
        /*0238*/ 	.word	0x00000a40
        /*023c*/ 	.word	0x0000fff0


	//   ....[1]....
        /*0240*/ 	.word	0x00010790
        /*0244*/ 	.word	0x0000fff0


	//----- nvinfo : EIATTR_INT_WARP_WIDE_INSTR_OFFSETS
	.align		4
.L_877:
        /*0248*/ 	.byte	0x04, 0x31
        /*024a*/ 	.short	(.L_879 - .L_878)


	//   ....[0]....
.L_878:
        /*024c*/ 	.word	0x00000160


	//   ....[1]....
        /*0250*/ 	.word	0x000001a0


	//   ....[2]....
        /*0254*/ 	.word	0x00000210


	//   ....[3]....
        /*0258*/ 	.word	0x000141a0


	//   ....[4]....
        /*025c*/ 	.word	0x00014240


	//   ....[5]....
        /*0260*/ 	.word	0x000146d0


	//   ....[6]....
        /*0264*/ 	.word	0x00014700


	//   ....[7]....
        /*0268*/ 	.word	0x00014910


	//   ....[8]....
        /*026c*/ 	.word	0x00014a00


	//   ....[9]....
        /*0270*/ 	.word	0x00016e00


	//   ....[10]....
        /*0274*/ 	.word	0x00016ea0


	//----- nvinfo : EIATTR_COOP_GROUP_MASK_REGIDS
	.align		4
.L_879:
        /*0278*/ 	.byte	0x04, 0x29
        /*027a*/ 	.short	(.L_881 - .L_880)


	//   ....[0]....
.L_880:
        /*027c*/ 	.word	0xffffffff


	//   ....[1]....
        /*0280*/ 	.word	0xffffffff


	//   ....[2]....
        /*0284*/ 	.word	0xffffffff


	//   ....[3]....
        /*0288*/ 	.word	0xffffffff


	//   ....[4]....
        /*028c*/ 	.word	0xffffffff


	//   ....[5]....
        /*0290*/ 	.word	0xffffffff


	//   ....[6]....
        /*0294*/ 	.word	0xffffffff


	//   ....[7]....
        /*0298*/ 	.word	0xffffffff


	//   ....[8]....
        /*029c*/ 	.word	0xffffffff


	//   ....[9]....
        /*02a0*/ 	.word	0xffffffff


	//   ....[10]....
        /*02a4*/ 	.word	0xffffffff


	//   ....[11]....
        /*02a8*/ 	.word	0xffffffff


	//   ....[12]....
        /*02ac*/ 	.word	0xffffffff


	//   ....[13]....
        /*02b0*/ 	.word	0xffffffff


	//   ....[14]....
        /*02b4*/ 	.word	0xffffffff


	//   ....[15]....
        /*02b8*/ 	.word	0xffffffff


	//   ....[16]....
        /*02bc*/ 	.word	0xffffffff


	//   ....[17]....
        /*02c0*/ 	.word	0xffffffff


	//   ....[18]....
        /*02c4*/ 	.word	0xffffffff


	//   ....[19]....
        /*02c8*/ 	.word	0xffffffff


	//   ....[20]....
        /*02cc*/ 	.word	0xffffffff


	//   ....[21]....
        /*02d0*/ 	.word	0xffffffff


	//   ....[22]....
        /*02d4*/ 	.word	0xffffffff


	//   ....[23]....
        /*02d8*/ 	.word	0xffffffff


	//   ....[24]....
        /*02dc*/ 	.word	0xffffffff


	//   ....[25]....
        /*02e0*/ 	.word	0xffffffff


	//   ....[26]....
        /*02e4*/ 	.word	0xffffffff


	//   ....[27]....
        /*02e8*/ 	.word	0xffffffff


	//   ....[28]....
        /*02ec*/ 	.word	0xffffffff


	//   ....[29]....
        /*02f0*/ 	.word	0xffffffff


	//   ....[30]....
        /*02f4*/ 	.word	0xffffffff


	//   ....[31]....
        /*02f8*/ 	.word	0xffffffff


	//   ....[32]....
        /*02fc*/ 	.word	0xffffffff


	//   ....[33]....
        /*0300*/ 	.word	0xffffffff


	//   ....[34]....
        /*0304*/ 	.word	0xffffffff


	//   ....[35]....
        /*0308*/ 	.word	0xffffffff


	//   ....[36]....
        /*030c*/ 	.word	0xffffffff


	//   ....[37]....
        /*0310*/ 	.word	0xffffffff


	//   ....[38]....
        /*0314*/ 	.word	0xffffffff


	//   ....[39]....
        /*0318*/ 	.word	0xffffffff


	//   ....[40]....
        /*031c*/ 	.word	0xffffffff


	//   ....[41]....
        /*0320*/ 	.word	0xffffffff


	//   ....[42]....
        /*0324*/ 	.word	0xffffffff


	//   ....[43]....
        /*0328*/ 	.word	0xffffffff


	//   ....[44]....
        /*032c*/ 	.word	0xffffffff


	//   ....[45]....
        /*0330*/ 	.word	0xffffffff


	//   ....[46]....
        /*0334*/ 	.word	0xffffffff


	//   ....[47]....
        /*0338*/ 	.word	0xffffffff


	//   ....[48]....
        /*033c*/ 	.word	0xffffffff


	//   ....[49]....
        /*0340*/ 	.word	0xffffffff


	//   ....[50]....
        /*0344*/ 	.word	0xffffffff


	//   ....[51]....
        /*0348*/ 	.word	0xffffffff


	//   ....[52]....
        /*034c*/ 	.word	0xffffffff


	//   ....[53]....
        /*0350*/ 	.word	0xffffffff


	//   ....[54]....
        /*0354*/ 	.word	0xffffffff


	//   ....[55]....
        /*0358*/ 	.word	0xffffffff


	//   ....[56]....
        /*035c*/ 	.word	0xffffffff


	//   ....[57]....
        /*0360*/ 	.word	0xffffffff


	//   ....[58]....
        /*0364*/ 	.word	0x0500000f


	//   ....[59]....
        /*0368*/ 	.word	0x0500000f


	//   ....[60]....
        /*036c*/ 	.word	0x0500000f


	//   ....[61]....
        /*0370*/ 	.word	0x0500000f


	//   ....[62]....
        /*0374*/ 	.word	0x0500000f


	//   ....[63]....
        /*0378*/ 	.word	0x0500000f


	//   ....[64]....
        /*037c*/ 	.word	0x0500000f


	//   ....[65]....
        /*0380*/ 	.word	0x0500000f


	//   ....[66]....
        /*0384*/ 	.word	0x0500000f


	//   ....[67]....
        /*0388*/ 	.word	0x0500000f


	//   ....[68]....
        /*038c*/ 	.word	0x0500000f


	//   ....[69]....
        /*0390*/ 	.word	0x0500000f


	//   ....[70]....
        /*0394*/ 	.word	0x0500000f


	//   ....[71]....
        /*0398*/ 	.word	0x0500000f


	//   ....[72]....
        /*039c*/ 	.word	0x0500000f


	//   ....[73]....
        /*03a0*/ 	.word	0x0500000f


	//   ....[74]....
        /*03a4*/ 	.word	0x0500000f


	//   ....[75]....
        /*03a8*/ 	.word	0x0500000f


	//   ....[76]....
        /*03ac*/ 	.word	0x0500000f


	//----- nvinfo : EIATTR_COOP_GROUP_INSTR_OFFSETS
	.align		4
.L_881:
        /*03b0*/ 	.byte	0x04, 0x28
        /*03b2*/ 	.short	(.L_883 - .L_882)


	//   ....[0]....
.L_882:
        /*03b4*/ 	.word	0x00000060


	//   ....[1]....
        /*03b8*/ 	.word	0x00000170


	//   ....[2]....
        /*03bc*/ 	.word	0x000001c0


	//   ....[3]....
        /*03c0*/ 	.word	0x000003f0


	//   ....[4]....
        /*03c4*/ 	.word	0x00000550


	//   ....[5]....
        /*03c8*/ 	.word	0x00000670


	//   ....[6]....
        /*03cc*/ 	.word	0x000007d0


	//   ....[7]....
        /*03d0*/ 	.word	0x000017c0


	//   ....[8]....
        /*03d4*/ 	.word	0x00004ee0


	//   ....[9]....
        /*03d8*/ 	.word	0x00004fd0


	//   ....[10]....
        /*03dc*/ 	.word	0x00005910


	//   ....[11]....
        /*03e0*/ 	.word	0x00005990


	//   ....[12]....
        /*03e4*/ 	.word	0x00009ee0


	//   ....[13]....
        /*03e8*/ 	.word	0x0000a010


	//   ....[14]....
        /*03ec*/ 	.word	0x0000a7d0


	//   ....[15]....
        /*03f0*/ 	.word	0x0000a830


	//   ....[16]....
        /*03f4*/ 	.word	0x0000e510


	//   ....[17]....
        /*03f8*/ 	.word	0x0000e540


	//   ....[18]....
        /*03fc*/ 	.word	0x0000e950


	//   ....[19]....
        /*0400*/ 	.word	0x0000ea60


	//   ....[20]....
        /*0404*/ 	.word	0x0000fc90


	//   ....[21]....
        /*0408*/ 	.word	0x0000fcd0


	//   ....[22]....
        /*040c*/ 	.word	0x0000fdc0


	//   ....[23]....
        /*0410*/ 	.word	0x0000fde0


	//   ....[24]....
        /*0414*/ 	.word	0x00012f20


	//   ....[25]....
        /*0418*/ 	.word	0x000130b0


	//   ....[26]....
        /*041c*/ 	.word	0x000130e0


	//   ....[27]....
        /*0420*/ 	.word	0x00013120


	//   ....[28]....
        /*0424*/ 	.word	0x00013190


	//   ....[29]....
        /*0428*/ 	.word	0x000131f0


	//   ....[30]....
        /*042c*/ 	.word	0x00013230


	//   ....[31]....
        /*0430*/ 	.word	0x000133e0


	//   ....[32]....
        /*0434*/ 	.word	0x00013440


	//   ....[33]....
        /*0438*/ 	.word	0x00013480


	//   ....[34]....
        /*043c*/ 	.word	0x000134c0


	//   ....[35]....
        /*0440*/ 	.word	0x000134f0


	//   ....[36]....
        /*0444*/ 	.word	0x00013520


	//   ....[37]....
        /*0448*/ 	.word	0x000135c0


	//   ....[38]....
        /*044c*/ 	.word	0x00013620


	//   ....[39]....
        /*0450*/ 	.word	0x000136b0


	//   ....[40]....
        /*0454*/ 	.word	0x00017310


	//   ....[41]....
        /*0458*/ 	.word	0x00017320


	//   ....[42]....
        /*045c*/ 	.word	0x00017440


	//   ....[43]....
        /*0460*/ 	.word	0x000174a0


	//   ....[44]....
        /*0464*/ 	.word	0x000174e0


	//   ....[45]....
        /*0468*/ 	.word	0x00017520


	//   ....[46]....
        /*046c*/ 	.word	0x00017550


	//   ....[47]....
        /*0470*/ 	.word	0x00017580


	//   ....[48]....
        /*0474*/ 	.word	0x00017720


	//   ....[49]....
        /*0478*/ 	.word	0x00017780


	//   ....[50]....
        /*047c*/ 	.word	0x000177c0


	//   ....[51]....
        /*0480*/ 	.word	0x00017800


	//   ....[52]....
        /*0484*/ 	.word	0x00017830


	//   ....[53]....
        /*0488*/ 	.word	0x00017860


	//   ....[54]....
        /*048c*/ 	.word	0x00017920


	//   ....[55]....
        /*0490*/ 	.word	0x00017940


	//   ....[56]....
        /*0494*/ 	.word	0x000179b0


	//   ....[57]....
        /*0498*/ 	.word	0x00018050


	//   ....[58]....
        /*049c*/ 	.word	0x00018640


	//   ....[59]....
        /*04a0*/ 	.word	0x00018a60


	//   ....[60]....
        /*04a4*/ 	.word	0x00018af0


	//   ....[61]....
        /*04a8*/ 	.word	0x00018b90


	//   ....[62]....
        /*04ac*/ 	.word	0x00018c40


	//   ....[63]....
        /*04b0*/ 	.word	0x00018cc0


	//   ....[64]....
        /*04b4*/ 	.word	0x00018d40


	//   ....[65]....
        /*04b8*/ 	.word	0x00018dc0


	//   ....[66]....
        /*04bc*/ 	.word	0x00018e40


	//   ....[67]....
        /*04c0*/ 	.word	0x00018ed0


	//   ....[68]....
        /*04c4*/ 	.word	0x00018f80


	//   ....[69]....
        /*04c8*/ 	.word	0x00019000


	//   ....[70]....
        /*04cc*/ 	.word	0x00019080


	//   ....[71]....
        /*04d0*/ 	.word	0x00019100


	//   ....[72]....
        /*04d4*/ 	.word	0x00019180


	//   ....[73]....
        /*04d8*/ 	.word	0x000191f0


	//   ....[74]....
        /*04dc*/ 	.word	0x00019290


	//   ....[75]....
        /*04e0*/ 	.word	0x00019320


	//   ....[76]....
        /*04e4*/ 	.word	0x00019450


	//----- nvinfo : EIATTR_REG_RECONFIG
	.align		4
.L_883:
        /*04e8*/ 	.byte	0x01, 0x54
	.zero		2


	//----- nvinfo : EIATTR_SYSCALL_OFFSETS
	.align		4
        /*04ec*/ 	.byte	0x04, 0x46
        /*04ee*/ 	.short	(.L_885 - .L_884)


	//   ....[0]....
.L_884:
        /*04f0*/ 	.word	0x000019a0


	//   ....[1]....
        /*04f4*/ 	.word	0x000143d0


	//   ....[2]....
        /*04f8*/ 	.word	0x00014510


	//   ....[3]....
        /*04fc*/ 	.word	0x00014610


	//----- nvinfo : EIATTR_MBARRIER_INSTR_OFFSETS
	.align		4
.L_885:
        /*0500*/ 	.byte	0x04, 0x39
        /*0502*/ 	.short	(.L_887 - .L_886)


	//   ....[0]....
.L_886:
        /*0504*/ 	.word	0x000002a0
        /*0508*/ 	.word	0x000000ff
        /*050c*/ 	.word	0x00036800
        /*0510*/ 	.short	0x0100
        /*0512*/ 	.byte	0x08
	.zero		1


	//   ....[1]....
        /*0514*/ 	.word	0x000002b0
        /*0518*/ 	.word	0x000000ff
        /*051c*/ 	.word	0x00036820
        /*0520*/ 	.short	0x0100
        /*0522*/ 	.byte	0x08
	.zero		1


	//   ....[2]....
        /*0524*/ 	.word	0x000003a0
        /*0528*/ 	.word	0x000000ff
        /*052c*/ 	.word	0x00036830
        /*0530*/ 	.short	0x0100
        /*0532*/ 	.byte	0x08
	.zero		1


	//   ....[3]....
        /*0534*/ 	.word	0x000003b0
        /*0538*/ 	.word	0x000000ff
        /*053c*/ 	.word	0x00036840
        /*0540*/ 	.short	0x0100
        /*0542*/ 	.byte	0x08
	.zero		1


	//   ....[4]....
        /*0544*/ 	.word	0x000003c0
        /*0548*/ 	.word	0x000000ff
        /*054c*/ 	.word	0x00036838
        /*0550*/ 	.short	0x0100
        /*0552*/ 	.byte	0x08
	.zero		1


	//   ....[5]....
        /*0554*/ 	.word	0x000003d0
        /*0558*/ 	.word	0x000000ff
        /*055c*/ 	.word	0x00036848
        /*0560*/ 	.short	0x0100
        /*0562*/ 	.byte	0x08
	.zero		1


	//   ....[6]....
        /*0564*/ 	.word	0x00000500
        /*0568*/ 	.word	0x000000ff
        /*056c*/ 	.word	0x00036850
        /*0570*/ 	.short	0x0100
        /*0572*/ 	.byte	0x08
	.zero		1


	//   ....[7]....
        /*0574*/ 	.word	0x00000510
        /*0578*/ 	.word	0x000000ff
        /*057c*/ 	.word	0x00036860
        /*0580*/ 	.short	0x0100
        /*0582*/ 	.byte	0x08
	.zero		1


	//   ....[8]....
        /*0584*/ 	.word	0x00000520
        /*0588*/ 	.word	0x000000ff
        /*058c*/ 	.word	0x00036858
        /*0590*/ 	.short	0x0100
        /*0592*/ 	.byte	0x08
	.zero		1


	//   ....[9]....
        /*0594*/ 	.word	0x00000530
        /*0598*/ 	.word	0x000000ff
        /*059c*/ 	.word	0x00036868
        /*05a0*/ 	.short	0x0100
        /*05a2*/ 	.byte	0x08
	.zero		1


	//   ....[10]....
        /*05a4*/ 	.word	0x00000620
        /*05a8*/ 	.word	0x000000ff
        /*05ac*/ 	.word	0x00036870
        /*05b0*/ 	.short	0x0100
        /*05b2*/ 	.byte	0x06
	.zero		1


	//   ....[11]....
        /*05b4*/ 	.word	0x00000630
        /*05b8*/ 	.word	0x000000ff
        /*05bc*/ 	.word	0x00036880
        /*05c0*/ 	.short	0x0100
        /*05c2*/ 	.byte	0x06
	.zero		1


	//   ....[12]....
        /*05c4*/ 	.word	0x00000640
        /*05c8*/ 	.word	0x000000ff
        /*05cc*/ 	.word	0x00036878
        /*05d0*/ 	.short	0x0100
        /*05d2*/ 	.byte	0x06
	.zero		1


	//   ....[13]....
        /*05d4*/ 	.word	0x00000650
        /*05d8*/ 	.word	0x000000ff
        /*05dc*/ 	.word	0x00036888
        /*05e0*/ 	.short	0x0100
        /*05e2*/ 	.byte	0x06
	.zero		1


	//   ....[14]....
        /*05e4*/ 	.word	0x00000780
        /*05e8*/ 	.word	0x000000ff
        /*05ec*/ 	.word	0x00036890
        /*05f0*/ 	.short	0x0100
        /*05f2*/ 	.byte	0x08
	.zero		1


	//   ....[15]....
        /*05f4*/ 	.word	0x00000790
        /*05f8*/ 	.word	0x000000ff
        /*05fc*/ 	.word	0x000368a0
        /*0600*/ 	.short	0x0100
        /*0602*/ 	.byte	0x08
	.zero		1


	//   ....[16]....
        /*0604*/ 	.word	0x000007a0
        /*0608*/ 	.word	0x000000ff
        /*060c*/ 	.word	0x00036898
        /*0610*/ 	.short	0x0100
        /*0612*/ 	.byte	0x08
	.zero		1


	//   ....[17]....
        /*0614*/ 	.word	0x000007b0
        /*0618*/ 	.word	0x000000ff
        /*061c*/ 	.word	0x000368a8
        /*0620*/ 	.short	0x0100
        /*0622*/ 	.byte	0x08
	.zero		1


	//   ....[18]....
        /*0624*/ 	.word	0x000008e0
        /*0628*/ 	.word	0x000000ff
        /*062c*/ 	.word	0x000368b0
        /*0630*/ 	.short	0x0100
        /*0632*/ 	.byte	0x08
	.zero		1


	//   ....[19]....
        /*0634*/ 	.word	0x000008f0
        /*0638*/ 	.word	0x000000ff
        /*063c*/ 	.word	0x000368c0
        /*0640*/ 	.short	0x0100
        /*0642*/ 	.byte	0x08
	.zero		1


	//   ....[20]....
        /*0644*/ 	.word	0x00000900
        /*0648*/ 	.word	0x000000ff
        /*064c*/ 	.word	0x000368b8
        /*0650*/ 	.short	0x0100
        /*0652*/ 	.byte	0x08
	.zero		1


	//   ....[21]....
        /*0654*/ 	.word	0x00000910
        /*0658*/ 	.word	0x000000ff
        /*065c*/ 	.word	0x000368c8
        /*0660*/ 	.short	0x0100
        /*0662*/ 	.byte	0x08
	.zero		1


	//   ....[22]....
        /*0664*/ 	.word	0x00001a40
        /*0668*/ 	.word	0x000000ff
        /*066c*/ 	.word	0x00036800
        /*0670*/ 	.short	0x010a
        /*0672*/ 	.byte	0x26
	.zero		1


	//   ....[23]....
        /*0674*/ 	.word	0x00001ac0
        /*0678*/ 	.word	0x00000000
        /*067c*/ 	.word	0x00036830
        /*0680*/ 	.short	0x010a
        /*0682*/ 	.byte	0x3f
	.zero		1


	//   ....[24]....
        /*0684*/ 	.word	0x00001b30
        /*0688*/ 	.word	0x00000000
        /*068c*/ 	.word	0x00036830
        /*0690*/ 	.short	0x010a
        /*0692*/ 	.byte	0x3f
	.zero		1


	//   ....[25]....
        /*0694*/ 	.word	0x00004d80
        /*0698*/ 	.word	0x00000000
        /*069c*/ 	.word	0x00000000
        /*06a0*/ 	.short	0x0101
        /*06a2*/ 	.byte	0x3f
	.zero		1


	//   ....[26]....
        /*06a4*/ 	.word	0x000069f0
        /*06a8*/ 	.word	0x000000ff
        /*06ac*/ 	.word	0x00036830
        /*06b0*/ 	.short	0x010a
        /*06b2*/ 	.byte	0x25
	.zero		1


	//   ....[27]....
        /*06b4*/ 	.word	0x00006a30
        /*06b8*/ 	.word	0x000000ff
        /*06bc*/ 	.word	0x00036830
        /*06c0*/ 	.short	0x010a
        /*06c2*/ 	.byte	0x25
	.zero		1


	//   ....[28]....
        /*06c4*/ 	.word	0x00008f80
        /*06c8*/ 	.word	0x000000ff
        /*06cc*/ 	.word	0x00036850
        /*06d0*/ 	.short	0x010a
        /*06d2*/ 	.byte	0x04
	.zero		1


	//   ....[29]....
        /*06d4*/ 	.word	0x00008fc0
        /*06d8*/ 	.word	0x000000ff
        /*06dc*/ 	.word	0x00036850
        /*06e0*/ 	.short	0x010a
        /*06e2*/ 	.byte	0x04
	.zero		1


	//   ....[30]....
        /*06e4*/ 	.word	0x0000af70
        /*06e8*/ 	.word	0x00000003
        /*06ec*/ 	.word	0x00000000
        /*06f0*/ 	.short	0x0101
        /*06f2*/ 	.byte	0x3f
	.zero		1


	//   ....[31]....
        /*06f4*/ 	.word	0x0000afa0
        /*06f8*/ 	.word	0x0000008b
        /*06fc*/ 	.word	0x00000000
        /*0700*/ 	.short	0x0101
        /*0702*/ 	.byte	0x3f
	.zero		1


	//   ....[32]....
        /*0704*/ 	.word	0x0000b450
        /*0708*/ 	.word	0x000000ff
        /*070c*/ 	.word	0x00036830
        /*0710*/ 	.short	0x010a
        /*0712*/ 	.byte	0x04
	.zero		1


	//   ....[33]....
        /*0714*/ 	.word	0x0000b490
        /*0718*/ 	.word	0x000000ff
        /*071c*/ 	.word	0x00036830
        /*0720*/ 	.short	0x010a
        /*0722*/ 	.byte	0x04
	.zero		1


	//   ....[34]....
        /*0724*/ 	.word	0x0000d9e0
        /*0728*/ 	.word	0x000000ff
        /*072c*/ 	.word	0x00036850
        /*0730*/ 	.short	0x010a
        /*0732*/ 	.byte	0x0e
	.zero		1


	//   ....[35]....
        /*0734*/ 	.word	0x0000da20
        /*0738*/ 	.word	0x000000ff
        /*073c*/ 	.word	0x00036850
        /*0740*/ 	.short	0x010a
        /*0742*/ 	.byte	0x0e
	.zero		1


	//   ....[36]....
        /*0744*/ 	.word	0x0000f0a0
        /*0748*/ 	.word	0x0000000b
        /*074c*/ 	.word	0x00000000
        /*0750*/ 	.short	0x0101
        /*0752*/ 	.byte	0x3f
	.zero		1


	//   ....[37]....
        /*0754*/ 	.word	0x0000f0f0
        /*0758*/ 	.word	0x0000000f
        /*075c*/ 	.word	0x00000000
        /*0760*/ 	.short	0x0101
        /*0762*/ 	.byte	0x3f
	.zero		1


	//   ....[38]....
        /*0764*/ 	.word	0x0000fc00
        /*0768*/ 	.word	0x000000ff
        /*076c*/ 	.word	0x00036850
        /*0770*/ 	.short	0x010a
        /*0772*/ 	.byte	0x05
	.zero		1


	//   ....[39]....
        /*0774*/ 	.word	0x0000fc40
        /*0778*/ 	.word	0x000000ff
        /*077c*/ 	.word	0x00036850
        /*0780*/ 	.short	0x010a
        /*0782*/ 	.byte	0x05
	.zero		1


	//   ....[40]....
        /*0784*/ 	.word	0x00010130
        /*0788*/ 	.word	0x00000005
        /*078c*/ 	.word	0x00000000
        /*0790*/ 	.short	0x0101
        /*0792*/ 	.byte	0x3f
	.zero		1


	//   ....[41]....
        /*0794*/ 	.word	0x00011b60
        /*0798*/ 	.word	0x0000002a
        /*079c*/ 	.word	0x00000000
        /*07a0*/ 	.short	0x0101
        /*07a2*/ 	.byte	0x3f
	.zero		1


	//   ....[42]....
        /*07a4*/ 	.word	0x00014d50
        /*07a8*/ 	.word	0x00000008
        /*07ac*/ 	.word	0x00036840
        /*07b0*/ 	.short	0x010a
        /*07b2*/ 	.byte	0x3f
	.zero		1


	//   ....[43]....
        /*07b4*/ 	.word	0x00015300
        /*07b8*/ 	.word	0x00000009
        /*07bc*/ 	.word	0x00036820
        /*07c0*/ 	.short	0x010a
        /*07c2*/ 	.byte	0x3f
	.zero		1


	//   ....[44]....
        /*07c4*/ 	.word	0x00015630
        /*07c8*/ 	.word	0x00000002
        /*07cc*/ 	.word	0x00036840
        /*07d0*/ 	.short	0x010a
        /*07d2*/ 	.byte	0x3f
	.zero		1


	//   ....[45]....
        /*07d4*/ 	.word	0x00015930
        /*07d8*/ 	.word	0x00000003
        /*07dc*/ 	.word	0x00000060
        /*07e0*/ 	.short	0x010a
        /*07e2*/ 	.byte	0x3f
	.zero		1


	//   ....[46]....
        /*07e4*/ 	.word	0x00015f50
        /*07e8*/ 	.word	0x00000002
        /*07ec*/ 	.word	0x00036840
        /*07f0*/ 	.short	0x010a
        /*07f2*/ 	.byte	0x3f
	.zero		1


	//   ....[47]....
        /*07f4*/ 	.word	0x00016250
        /*07f8*/ 	.word	0x00000003
        /*07fc*/ 	.word	0x00000060
        /*0800*/ 	.short	0x010a
        /*0802*/ 	.byte	0x3f
	.zero		1


	//   ....[48]....
        /*0804*/ 	.word	0x00016780
        /*0808*/ 	.word	0x00000002
        /*080c*/ 	.word	0x00036840
        /*0810*/ 	.short	0x010a
        /*0812*/ 	.byte	0x3f
	.zero		1


	//   ....[49]....
        /*0814*/ 	.word	0x00016a90
        /*0818*/ 	.word	0x00000002
        /*081c*/ 	.word	0x00000060
        /*0820*/ 	.short	0x010a
        /*0822*/ 	.byte	0x3f
	.zero		1


	//   ....[50]....
        /*0824*/ 	.word	0x00016f60
        /*0828*/ 	.word	0x00000003
        /*082c*/ 	.word	0x00036860
        /*0830*/ 	.short	0x010a
        /*0832*/ 	.byte	0x3f
	.zero		1


	//   ....[51]....
        /*0834*/ 	.word	0x00017fd0
        /*0838*/ 	.word	0x00000000
        /*083c*/ 	.word	0x00036820
        /*0840*/ 	.short	0x010a
        /*0842*/ 	.byte	0x3f
	.zero		1


	//   ....[52]....
        /*0844*/ 	.word	0x000181b0
        /*0848*/ 	.word	0x00000006
        /*084c*/ 	.word	0x00000000
        /*0850*/ 	.short	0x010a
        /*0852*/ 	.byte	0x3f
	.zero		1


	//   ....[53]....
        /*0854*/ 	.word	0x00018220
        /*0858*/ 	.word	0x00000007
        /*085c*/ 	.word	0x00000000
        /*0860*/ 	.short	0x010a
        /*0862*/ 	.byte	0x3f
	.zero		1


	//   ....[54]....
        /*0864*/ 	.word	0x00018290
        /*0868*/ 	.word	0x00000004
        /*086c*/ 	.word	0x00000000
        /*0870*/ 	.short	0x010a
        /*0872*/ 	.byte	0x3f
	.zero		1


	//   ....[55]....
        /*0874*/ 	.word	0x000182c0
        /*0878*/ 	.word	0x00000003
        /*087c*/ 	.word	0x00000000
        /*0880*/ 	.short	0x010a
        /*0882*/ 	.byte	0x3f
	.zero		1


	//   ....[56]....
        /*0884*/ 	.word	0x00018330
        /*0888*/ 	.word	0x00000003
        /*088c*/ 	.word	0x00036800
        /*0890*/ 	.short	0x010a
        /*0892*/ 	.byte	0x3f
	.zero		1


	//   ....[57]....
        /*0894*/ 	.word	0x00018380
        /*0898*/ 	.word	0x00000000
        /*089c*/ 	.word	0x00036830
        /*08a0*/ 	.short	0x010a
        /*08a2*/ 	.byte	0x3f
	.zero		1


	//   ....[58]....
        /*08a4*/ 	.word	0x000183e0
        /*08a8*/ 	.word	0x00000007
        /*08ac*/ 	.word	0x00036830
        /*08b0*/ 	.short	0x010a
        /*08b2*/ 	.byte	0x3f
	.zero		1


	//   ....[59]....
        /*08b4*/ 	.word	0x00018440
        /*08b8*/ 	.word	0x00000007
        /*08bc*/ 	.word	0x00036850
        /*08c0*/ 	.short	0x010a
        /*08c2*/ 	.byte	0x3f
	.zero		1


	//   ....[60]....
        /*08c4*/ 	.word	0x000184a0
        /*08c8*/ 	.word	0x00000007
        /*08cc*/ 	.word	0x00036830
        /*08d0*/ 	.short	0x010a
        /*08d2*/ 	.byte	0x3f
	.zero		1


	//   ....[61]....
        /*08d4*/ 	.word	0x00018500
        /*08d8*/ 	.word	0x00000007
        /*08dc*/ 	.word	0x00036850
        /*08e0*/ 	.short	0x010a
        /*08e2*/ 	.byte	0x3f
	.zero		1


	//   ....[62]....
        /*08e4*/ 	.word	0x00018560
        /*08e8*/ 	.word	0x00000005
        /*08ec*/ 	.word	0x00036850
        /*08f0*/ 	.short	0x010a
        /*08f2*/ 	.byte	0x3f
	.zero		1


	//   ....[63]....
        /*08f4*/ 	.word	0x00018700
        /*08f8*/ 	.word	0x00000008
        /*08fc*/ 	.word	0x00036840
        /*0900*/ 	.short	0x010a
        /*0902*/ 	.byte	0x3f
	.zero		1


	//   ....[64]....
        /*0904*/ 	.word	0x00018780
        /*0908*/ 	.word	0x00000008
        /*090c*/ 	.word	0x00036820
        /*0910*/ 	.short	0x010a
        /*0912*/ 	.byte	0x3f
	.zero		1


	//   ....[65]....
        /*0914*/ 	.word	0x000187d0
        /*0918*/ 	.word	0x00000002
        /*091c*/ 	.word	0x00036840
        /*0920*/ 	.short	0x010a
        /*0922*/ 	.byte	0x3f
	.zero		1


	//   ....[66]....
        /*0924*/ 	.word	0x00018820
        /*0928*/ 	.word	0x00000003
        /*092c*/ 	.word	0x00000060
        /*0930*/ 	.short	0x010a
        /*0932*/ 	.byte	0x3f
	.zero		1


	//   ....[67]....
        /*0934*/ 	.word	0x00018870
        /*0938*/ 	.word	0x00000002
        /*093c*/ 	.word	0x00036840
        /*0940*/ 	.short	0x010a
        /*0942*/ 	.byte	0x3f
	.zero		1


	//   ....[68]....
        /*0944*/ 	.word	0x000188c0
        /*0948*/ 	.word	0x00000003
        /*094c*/ 	.word	0x00000060
        /*0950*/ 	.short	0x010a
        /*0952*/ 	.byte	0x3f
	.zero		1


	//   ....[69]....
        /*0954*/ 	.word	0x00018910
        /*0958*/ 	.word	0x00000002
        /*095c*/ 	.word	0x00036840
        /*0960*/ 	.short	0x010a
        /*0962*/ 	.byte	0x3f
	.zero		1


	//   ....[70]....
        /*0964*/ 	.word	0x00018960
        /*0968*/ 	.word	0x00000002
        /*096c*/ 	.word	0x00000060
        /*0970*/ 	.short	0x010a
        /*0972*/ 	.byte	0x3f
	.zero		1


	//   ....[71]....
        /*0974*/ 	.word	0x000189b0
        /*0978*/ 	.word	0x00000003
        /*097c*/ 	.word	0x00036860
        /*0980*/ 	.short	0x010a
        /*0982*/ 	.byte	0x3f
	.zero		1


	//   ....[72]....
        /*0984*/ 	.word	0x00019370
        /*0988*/ 	.word	0x00000000
        /*098c*/ 	.word	0x00036820
        /*0990*/ 	.short	0x010a
        /*0992*/ 	.byte	0x3f
	.zero		1


	//   ....[73]....
        /*0994*/ 	.word	0x00019510
        /*0998*/ 	.word	0x00000006
        /*099c*/ 	.word	0x00000000
        /*09a0*/ 	.short	0x010a
        /*09a2*/ 	.byte	0x3f
	.zero		1


	//   ....[74]....
        /*09a4*/ 	.word	0x00019560
        /*09a8*/ 	.word	0x00000007
        /*09ac*/ 	.word	0x00000000
        /*09b0*/ 	.short	0x010a
        /*09b2*/ 	.byte	0x3f
	.zero		1


	//   ....[75]....
        /*09b4*/ 	.word	0x000195b0
        /*09b8*/ 	.word	0x00000004
        /*09bc*/ 	.word	0x00000000
        /*09c0*/ 	.short	0x010a
        /*09c2*/ 	.byte	0x3f
	.zero		1


	//----- nvinfo : EIATTR_NUM_MBARRIERS
	.align		4
.L_887:
        /*09c4*/ 	.byte	0x03, 0x38
        /*09c6*/ 	.short	0x0016


	//----- nvinfo : EIATTR_EXIT_INSTR_OFFSETS
	.align		4
        /*09c8*/ 	.byte	0x04, 0x1c
        /*09ca*/ 	.short	(.L_889 - .L_888)


	//   ....[0]....
.L_888:
        /*09cc*/ 	.word	0x00000a80


	//   ....[1]....
        /*09d0*/ 	.word	0x00012ee0


	//   ....[2]....
        /*09d4*/ 	.word	0x00012f40


	//   ....[3]....
        /*09d8*/ 	.word	0x00018310


	//----- nvinfo : EIATTR_MAX_THREADS
	.align		4
.L_889:
        /*09dc*/ 	.byte	0x04, 0x05
        /*09de*/ 	.short	(.L_891 - .L_890)
.L_890:
        /*09e0*/ 	.word	0x00000180
        /*09e4*/ 	.word	0x00000001
        /*09e8*/ 	.word	0x00000001


	//----- nvinfo : EIATTR_CRS_STACK_SIZE
	.align		4
.L_891:
        /*09ec*/ 	.byte	0x04, 0x1e
        /*09ee*/ 	.short	(.L_893 - .L_892)
.L_892:
        /*09f0*/ 	.word	0x00000000


	//----- nvinfo : EIATTR_CBANK_PARAM_SIZE
	.align		4
.L_893:
        /*09f4*/ 	.byte	0x03, 0x19
        /*09f6*/ 	.short	0x0a70


	//----- nvinfo : EIATTR_PARAM_CBANK
	.align		4
        /*09f8*/ 	.byte	0x04, 0x0a
        /*09fa*/ 	.short	(.L_895 - .L_894)
	.align		4
.L_894:
        /*09fc*/ 	.word	index@(.nv.constant0._ZN7cutlass13device_kernelIN5flash11enable_sm90INS1_16FlashAttnFwdSm90INS1_25CollectiveMainloopFwdSm90ILi2EN4cute5tupleIJNS5_1CILi1EEES8_S8_EEENS6_IJNS7_ILi128EEENS7_ILi112EEENS7_ILi192EEEEEELi192ENS_6half_tEfNS_4arch4Sm90ELb1ELb0ELb1ELb1ELb0ELb0ELb0ELb1ELb1ELb0ELb0ELb0EEENS1_21CollectiveEpilogueFwdINS6_IJSA_SC_SB_EEES9_SE_SG_Li256ELb1ELb0ELb0ELb0EEENS1_36VarlenDynamicPersistentTileSchedulerILi128ELi112ELi256ELi32ELb0ELb0ELb1ELb1ELb1ELb1EEEEEEEEEvNT_6ParamsE)
        /*0a00*/ 	.short	0x0210
        /*0a02*/ 	.short	0x0a70


	//----- nvinfo : EIATTR_SW_WAR
	.align		4
.L_895:
        /*0a04*/ 	.byte	0x04, 0x36
        /*0a06*/ 	.short	(.L_897 - .L_896)
.L_896:
        /*0a08*/ 	.word	0x00000008
.L_897:


//--------------------- .nv.info._ZN7cutlass13device_kernelIN5flash11enable_sm90INS1_16FlashAttnFwdSm90INS1_25CollectiveMainloopFwdSm90ILi2EN4cute5tupleIJNS5_1CILi1EEES8_S8_EEENS6_IJNS7_ILi128EEENS7_ILi112EEENS7_ILi192EEEEEELi192ENS_6half_tEfNS_4arch4Sm90ELb1ELb0ELb1ELb1ELb0ELb1ELb0ELb1ELb1ELb0ELb0ELb0EEENS1_21CollectiveEpilogueFwdINS6_IJSA_SC_SB_EEES9_SE_SG_Li256ELb1ELb0ELb0ELb0EEENS1_36VarlenDynamicPersistentTileSchedulerILi128ELi112ELi256ELi32ELb0ELb0ELb1ELb1ELb1ELb1EEEEEEEEEvNT_6ParamsE --------------------------
	.section	.nv.info._ZN7cutlass13device_kernelIN5flash11enable_sm90INS1_16FlashAttnFwdSm90INS1_25CollectiveMainloopFwdSm90ILi2EN4cute5tupleIJNS5_1CILi1EEES8_S8_EEENS6_IJNS7_ILi128EEENS7_ILi112EEENS7_ILi192EEEEEELi192ENS_6half_tEfNS_4arch4Sm90ELb1ELb0ELb1ELb1ELb0ELb1ELb0ELb1ELb1ELb0ELb0ELb0EEENS1_21CollectiveEpilogueFwdINS6_IJSA_SC_SB_EEES9_SE_SG_Li256ELb1ELb0ELb0ELb0EEENS1_36VarlenDynamicPersistentTileSchedulerILi128ELi112ELi256ELi32ELb0ELb0ELb1ELb1ELb1ELb1EEEEEEEEEvNT_6ParamsE,"",@"SHT_CUDA_INFO"
	.sectionflags	@""
	.align	4


	//----- nvinfo : EIATTR_CUDA_API_VERSION
	.align		4
        /*0000*/ 	.byte	0x04, 0x37
        /*0002*/ 	.short	(.L_899 - .L_898)
.L_898:
        /*0004*/ 	.word	0x00000082


	//----- nvinfo : EIATTR_KPARAM_INFO
	.align		4
.L_899:
        /*0008*/ 	.byte	0x04, 0x17
        /*000a*/ 	.short	(.L_901 - .L_900)
.L_900:
        /*000c*/ 	.word	0x00000000
        /*0010*/ 	.short	0x0000
        /*0012*/ 	.short	0x0070
        /*0014*/ 	.byte	0x00, 0xf0, 0x01, 0x28


	//----- nvinfo : EIATTR_SPARSE_MMA_MASK
	.align		4
.L_901:
        /*0018*/ 	.byte	0x03, 0x50
        /*001a*/ 	.short	0x0000


	//----- nvinfo : EIATTR_MAXREG_COUNT
	.align		4
        /*001c*/ 	.byte	0x03, 0x1b
        /*001e*/ 	.short	0x00a8


	//----- nvinfo : EIATTR_NUM_BARRIERS
	.align		4
        /*0020*/ 	.byte	0x02, 0x4c
        /*0022*/ 	.byte	0x10
	.zero		1


	//----- nvinfo : EIATTR_EXTERNS
	.align		4
        /*0024*/ 	.byte	0x04, 0x0f
        /*0026*/ 	.short	(.L_903 - .L_902)


	//   ....[0]....
	.align		4
.L_902:
        /*0028*/ 	.word	index@(__assertfail)


	//----- nvinfo : EIATTR_ANNOTATIONS
	.align		4
.L_903:
        /*002c*/ 	.byte	0x04, 0x55
        /*002e*/ 	.short	(.L_905 - .L_904)


	//   ....[0]....
.L_904:
        /* <DEDUP_REMOVED lines=81> */


	//----- nvinfo : EIATTR_MERCURY_ISA_VERSION
	.align		4
.L_905:
        /*0530*/ 	.byte	0x03, 0x5f
        /*0532*/ 	.short	0x0101


	//----- nvinfo : EIATTR_UNUSED_LOAD_BYTE_OFFSET
	.align		4
        /*0534*/ 	.byte	0x04, 0x44
        /*0536*/ 	.short	(.L_907 - .L_906)


	//   ....[0]....
.L_906:
        /*0538*/ 	.word	0x00000ae0
        /*053c*/ 	.word	0x0000fff0


	//   ....[1]....
        /*0540*/ 	.word	0x00023970
        /*0544*/ 	.word	0x0000fff0


	//----- nvinfo : EIATTR_INT_WARP_WIDE_INSTR_OFFSETS
	.align		4
.L_907:
        /*0548*/ 	.byte	0x04, 0x31
        /*054a*/ 	.short	(.L_909 - .L_908)


	//   ....[0]....
.L_908:
        /*054c*/ 	.word	0x000001c0


	//   ....[1]....
        /*0550*/ 	.word	0x00000200


	//   ....[2]....
        /*0554*/ 	.word	0x00000270


	//   ....[3]....
        /*0558*/ 	.word	0x00027fe0


	//   ....[4]....
        /*055c*/ 	.word	0x00028070


	//   ....[5]....
        /*0560*/ 	.word	0x000284f0


	//   ....[6]....
        /*0564*/ 	.word	0x00028520


	//   ....[7]....
        /*0568*/ 	.word	0x00028730


	//   ....[8]....
        /*056c*/ 	.word	0x00028820


	//   ....[9]....
        /*0570*/ 	.word	0x0002ac50


	//   ....[10]....
        /*0574*/ 	.word	0x0002ace0


	//----- nvinfo : EIATTR_COOP_GROUP_MASK_REGIDS
	.align		4
.L_909:
        /*0578*/ 	.byte	0x04, 0x29
        /*057a*/ 	.short	(.L_911 - .L_910)


	//   ....[0]....
.L_910:
        /*057c*/ 	.word	0xffffffff


	//   ....[1]....
        /*0580*/ 	.word	0xffffffff


	//   ....[2]....
        /*0584*/ 	.word	0xffffffff


	//   ....[3]....
        /*0588*/ 	.word	0xffffffff


	//   ....[4]....
        /*058c*/ 	.word	0xffffffff


	//   ....[5]....
        /*0590*/ 	.word	0xffffffff


	//   ....[6]....
        /*0594*/ 	.word	0xffffffff


	//   ....[7]....
        /*0598*/ 	.word	0xffffffff


	//   ....[8]....
        /*059c*/ 	.word	0xffffffff


	//   ....[9]....
        /*05a0*/ 	.word	0xffffffff


	//   ....[10]....
        /*05a4*/ 	.word	0xffffffff


	//   ....[11]....
        /*05a8*/ 	.word	0xffffffff


	//   ....[12]....
        /*05ac*/ 	.word	0xffffffff


	//   ....[13]....
        /*05b0*/ 	.word	0xffffffff


	//   ....[14]....
        /*05b4*/ 	.word	0xffffffff


	//   ....[15]....
        /*05b8*/ 	.word	0xffffffff


	//   ....[16]....
        /*05bc*/ 	.word	0xffffffff


	//   ....[17]....
        /*05c0*/ 	.word	0xffffffff


	//   ....[18]....
        /*05c4*/ 	.word	0xffffffff


	//   ....[19]....
        /*05c8*/ 	.word	0xffffffff


	//   ....[20]....
        /*05cc*/ 	.word	0xffffffff


	//   ....[21]....
        /*05d0*/ 	.word	0xffffffff


	//   ....[22]....
        /*05d4*/ 	.word	0xffffffff


	//   ....[23]....
        /*05d8*/ 	.word	0xffffffff


	//   ....[24]....
        /*05dc*/ 	.word	0xffffffff


	//   ....[25]....
        /*05e0*/ 	.word	0xffffffff


	//   ....[26]....
        /*05e4*/ 	.word	0xffffffff


	//   ....[27]....
        /*05e8*/ 	.word	0xffffffff


	//   ....[28]....
        /*05ec*/ 	.word	0xffffffff


	//   ....[29]....
        /*05f0*/ 	.word	0xffffffff


	//   ....[30]....
        /*05f4*/ 	.word	0xffffffff


	//   ....[31]....
        /*05f8*/ 	.word	0xffffffff


	//   ....[32]....
        /*05fc*/ 	.word	0xffffffff


	//   ....[33]....
        /*0600*/ 	.word	0xffffffff


	//   ....[34]....
        /*0604*/ 	.word	0xffffffff


	//   ....[35]....
        /*0608*/ 	.word	0xffffffff


	//   ....[36]....
        /*060c*/ 	.word	0xffffffff


	//   ....[37]....
        /*0610*/ 	.word	0xffffffff


	//   ....[38]....
        /*0614*/ 	.word	0xffffffff


	//   ....[39]....
        /*0618*/ 	.word	0xffffffff


	//   ....[40]....
        /*061c*/ 	.word	0xffffffff


	//   ....[41]....
        /*0620*/ 	.word	0xffffffff


	//   ....[42]....
        /*0624*/ 	.word	0xffffffff


	//   ....[43]....
        /*0628*/ 	.word	0xffffffff


	//   ....[44]....
        /*062c*/ 	.word	0xffffffff


	//   ....[45]....
        /*0630*/ 	.word	0xffffffff


	//   ....[46]....
        /*0634*/ 	.word	0xffffffff


	//   ....[47]....
        /*0638*/ 	.word	0xffffffff


	//   ....[48]....
        /*063c*/ 	.word	0xffffffff


	//   ....[49]....
        /*0640*/ 	.word	0xffffffff


	//   ....[50]....
        /*0644*/ 	.word	0xffffffff


	//   ....[51]....
        /*0648*/ 	.word	0xffffffff


	//   ....[52]....
        /*064c*/ 	.word	0xffffffff


	//   ....[53]....
        /*0650*/ 	.word	0xffffffff


	//   ....[54]....
        /*0654*/ 	.word	0xffffffff


	//   ....[55]....
        /*0658*/ 	.word	0xffffffff


	//   ....[56]....
        /*065c*/ 	.word	0xffffffff


	//   ....[57]....
        /*0660*/ 	.word	0xffffffff


	//   ....[58]....
        /*0664*/ 	.word	0x0500000f


	//   ....[59]....
        /*0668*/ 	.word	0x0500000f


	//   ....[60]....
        /*066c*/ 	.word	0x0500000f


	//   ....[61]....
        /*0670*/ 	.word	0x0500000f


	//   ....[62]....
        /*0674*/ 	.word	0x0500000f


	//   ....[63]....
        /*0678*/ 	.word	0x0500000f


	//   ....[64]....
        /*067c*/ 	.word	0x0500000f


	//   ....[65]....
        /*0680*/ 	.word	0x0500000f


	//   ....[66]....
        /*0684*/ 	.word	0x0500000f


	//   ....[67]....
        /*0688*/ 	.word	0x0500000f


	//   ....[68]....
        /*068c*/ 	.word	0x0500000f


	//   ....[69]....
        /*0690*/ 	.word	0x0500000f


	//   ....[70]....
        /*0694*/ 	.word	0x0500000f


	//   ....[71]....
        /*0698*/ 	.word	0x0500000f


	//   ....[72]....
        /*069c*/ 	.word	0x0500000f


	//   ....[73]....
        /*06a0*/ 	.word	0x0500000f


	//   ....[74]....
        /*06a4*/ 	.word	0x0500000f


	//   ....[75]....
        /*06a8*/ 	.word	0x0500000f


	//   ....[76]....
        /*06ac*/ 	.word	0x0500000f


	//   ....[77]....
        /*06b0*/ 	.word	0x0500000f


	//   ....[78]....
        /*06b4*/ 	.word	0x0500000f


	//   ....[79]....
        /*06b8*/ 	.word	0x0500000f


	//   ....[80]....
        /*06bc*/ 	.word	0x0500000f


	//   ....[81]....
        /*06c0*/ 	.word	0x0500000f


	//   ....[82]....
        /*06c4*/ 	.word	0x0500000f


	//   ....[83]....
        /*06c8*/ 	.word	0x0500000f


	//   ....[84]....
        /*06cc*/ 	.word	0x0500000f


	//   ....[85]....
        /*06d0*/ 	.word	0x0500000f


	//   ....[86]....
        /*06d4*/ 	.word	0x0500000f


	//   ....[87]....
        /*06d8*/ 	.word	0x0500000f


	//   ....[88]....
        /*06dc*/ 	.word	0x0500000f


	//   ....[89]....
        /*06e0*/ 	.word	0x0500000f


	//   ....[90]....
        /*06e4*/ 	.word	0x0500000f


	//   ....[91]....
        /*06e8*/ 	.word	0x0500000f


	//   ....[92]....
        /*06ec*/ 	.word	0x0500000f


	//   ....[93]....
        /*06f0*/ 	.word	0x0500000f


	//----- nvinfo : EIATTR_COOP_GROUP_INSTR_OFFSETS
	.align		4
.L_911:
        /*06f4*/ 	.byte	0x04, 0x28
        /*06f6*/ 	.short	(.L_913 - .L_912)


	//   ....[0]....
.L_912:
        /*06f8*/ 	.word	0x00000060


	//   ....[1]....
        /*06fc*/ 	.word	0x000001d0


	//   ....[2]....
        /*0700*/ 	.word	0x00000220


	//   ....[3]....
        /*0704*/ 	.word	0x00000450


	//   ....[4]....
        /*0708*/ 	.word	0x000005b0


	//   ....[5]....
        /*070c*/ 	.word	0x000006d0


	//   ....[6]....
        /*0710*/ 	.word	0x00000830


	//   ....[7]....
        /*0714*/ 	.word	0x0000a8f0


	//   ....[8]....
        /*0718*/ 	.word	0x00015ac0


	//   ....[9]....
        /*071c*/ 	.word	0x00015b90


	//   ....[10]....
        /*0720*/ 	.word	0x00016470


	//   ....[11]....
        /*0724*/ 	.word	0x000164f0


	//   ....[12]....
        /*0728*/ 	.word	0x0001bce0


	//   ....[13]....
        /*072c*/ 	.word	0x0001bde0


	//   ....[14]....
        /*0730*/ 	.word	0x0001c510


	//   ....[15]....
        /*0734*/ 	.word	0x0001c570


	//   ....[16]....
        /*0738*/ 	.word	0x000215d0


	//   ....[17]....
        /*073c*/ 	.word	0x000215f0


	//   ....[18]....
        /*0740*/ 	.word	0x00021a30


	//   ....[19]....
        /*0744*/ 	.word	0x00021a60


	//   ....[20]....
        /*0748*/ 	.word	0x000230b0


	//   ....[21]....
        /*074c*/ 	.word	0x00023120


	//   ....[22]....
        /*0750*/ 	.word	0x00023150


	//   ....[23]....
        /*0754*/ 	.word	0x00023160


	//   ....[24]....
        /*0758*/ 	.word	0x00025d00


	//   ....[25]....
        /*075c*/ 	.word	0x00025e80


	//   ....[26]....
        /*0760*/ 	.word	0x00025eb0


	//   ....[27]....
        /*0764*/ 	.word	0x00025ef0


	//   ....[28]....
        /*0768*/ 	.word	0x00025f50


	//   ....[29]....
        /*076c*/ 	.word	0x00025fb0


	//   ....[30]....
        /*0770*/ 	.word	0x00026000


	//   ....[31]....
        /*0774*/ 	.word	0x000261b0


	//   ....[32]....
        /*0778*/ 	.word	0x00026210


	//   ....[33]....
        /*077c*/ 	.word	0x00026250


	//   ....[34]....
        /*0780*/ 	.word	0x00026290


	//   ....[35]....
        /*0784*/ 	.word	0x000262c0


	//   ....[36]....
        /*0788*/ 	.word	0x000262f0


	//   ....[37]....
        /*078c*/ 	.word	0x00026380


	//   ....[38]....
        /*0790*/ 	.word	0x000263e0


	//   ....[39]....
        /*0794*/ 	.word	0x00026470


	//   ....[40]....
        /*0798*/ 	.word	0x0002b180


	//   ....[41]....
        /*079c*/ 	.word	0x0002b190


	//   ....[42]....
        /*07a0*/ 	.word	0x0002b2a0


	//   ....[43]....
        /*07a4*/ 	.word	0x0002b300


	//   ....[44]....
        /*07a8*/ 	.word	0x0002b340


	//   ....[45]....
        /*07ac*/ 	.word	0x0002b380


	//   ....[46]....
        /*07b0*/ 	.word	0x0002b3b0


	//   ....[47]....
        /*07b4*/ 	.word	0x0002b3e0


	//   ....[48]....
        /*07b8*/ 	.word	0x0002b570


	//   ....[49]....
        /*07bc*/ 	.word	0x0002b5d0


	//   ....[50]....
        /*07c0*/ 	.word	0x0002b610


	//   ....[51]....
        /*07c4*/ 	.word	0x0002b650


	//   ....[52]....
        /*07c8*/ 	.word	0x0002b680


	//   ....[53]....
        /*07cc*/ 	.word	0x0002b6b0


	//   ....[54]....
        /*07d0*/ 	.word	0x0002b770


	//   ....[55]....
        /*07d4*/ 	.word	0x0002b790


	//   ....[56]....
        /*07d8*/ 	.word	0x0002b800


	//   ....[57]....
        /*07dc*/ 	.word	0x0002be90


	//   ....[58]....
        /*07e0*/ 	.word	0x0002c2f0


	//   ....[59]....
        /*07e4*/ 	.word	0x0002c390


	//   ....[60]....
        /*07e8*/ 	.word	0x0002c430


	//   ....[61]....
        /*07ec*/ 	.word	0x0002c4d0


	//   ....[62]....
        /*07f0*/ 	.word	0x0002c570


	//   ....[63]....
        /*07f4*/ 	.word	0x0002c610


	//   ....[64]....
        /*07f8*/ 	.word	0x0002c6b0


	//   ....[65]....
        /*07fc*/ 	.word	0x0002c750


	//   ....[66]....
        /*0800*/ 	.word	0x0002c840


	//   ....[67]....
        /*0804*/ 	.word	0x0002c8e0


	//   ....[68]....
        /*0808*/ 	.word	0x0002c980


	//   ....[69]....
        /*080c*/ 	.word	0x0002ca20


	//   ....[70]....
        /*0810*/ 	.word	0x0002cac0


	//   ....[71]....
        /*0814*/ 	.word	0x0002cb60


	//   ....[72]....
        /*0818*/ 	.word	0x0002cc00


	//   ....[73]....
        /*081c*/ 	.word	0x0002cca0


	//   ....[74]....
        /*0820*/ 	.word	0x0002cfa0


	//   ....[75]....
        /*0824*/ 	.word	0x0002d280


	//   ....[76]....
        /*0828*/ 	.word	0x0002d6a0


	//   ....[77]....
        /*082c*/ 	.word	0x0002d730


	//   ....[78]....
        /*0830*/ 	.word	0x0002d7d0


	//   ....[79]....
        /*0834*/ 	.word	0x0002d880


	//   ....[80]....
        /*0838*/ 	.word	0x0002d900


	//   ....[81]....
        /*083c*/ 	.word	0x0002d980


	//   ....[82]....
        /*0840*/ 	.word	0x0002da00


	//   ....[83]....
        /*0844*/ 	.word	0x0002da80


	//   ....[84]....
        /*0848*/ 	.word	0x0002db10


	//   ....[85]....
        /*084c*/ 	.word	0x0002dbc0


	//   ....[86]....
        /*0850*/ 	.word	0x0002dc40


	//   ....[87]....
        /*0854*/ 	.word	0x0002dcc0


	//   ....[88]....
        /*0858*/ 	.word	0x0002dd40


	//   ....[89]....
        /*085c*/ 	.word	0x0002ddc0


	//   ....[90]....
        /*0860*/ 	.word	0x0002de30


	//   ....[91]....
        /*0864*/ 	.word	0x0002ded0


	//   ....[92]....
        /*0868*/ 	.word	0x0002df60


	//   ....[93]....
        /*086c*/ 	.word	0x0002e090


	//----- nvinfo : EIATTR_REG_RECONFIG
	.align		4
.L_913:
        /*0870*/ 	.byte	0x01, 0x54
	.zero		2


	//----- nvinfo : EIATTR_SYSCALL_OFFSETS
	.align		4
        /*0874*/ 	.byte	0x04, 0x46
        /*0876*/ 	.short	(.L_915 - .L_914)


	//   ....[0]....
.L_914:
        /*0878*/ 	.word	0x00001a70


	//   ....[1]....
        /*087c*/ 	.word	0x00001bc0


	//   ....[2]....
        /*0880*/ 	.word	0x0000aa90


	//   ....[3]....
        /*0884*/ 	.word	0x0000af30


	//   ....[4]....
        /*0888*/ 	.word	0x00028200


	//   ....[5]....
        /*088c*/ 	.word	0x00028340


	//   ....[6]....
        /*0890*/ 	.word	0x00028440


	//----- nvinfo : EIATTR_MBARRIER_INSTR_OFFSETS
	.align		4
.L_915:
        /*0894*/ 	.byte	0x04, 0x39
        /*0896*/ 	.short	(.L_917 - .L_916)


	//   ....[0]....
.L_916:
        /*0898*/ 	.word	0x00000300
        /*089c*/ 	.word	0x000000ff
        /*08a0*/ 	.word	0x00036800
        /*08a4*/ 	.short	0x0100
        /*08a6*/ 	.byte	0x08
	.zero		1


	//   ....[1]....
        /*08a8*/ 	.word	0x00000310
        /*08ac*/ 	.word	0x000000ff
        /*08b0*/ 	.word	0x00036820
        /*08b4*/ 	.short	0x0100
        /*08b6*/ 	.byte	0x08
	.zero		1


	//   ....[2]....
        /*08b8*/ 	.word	0x00000400
        /*08bc*/ 	.word	0x000000ff
        /*08c0*/ 	.word	0x00036830
        /*08c4*/ 	.short	0x0100
        /*08c6*/ 	.byte	0x08
	.zero		1


	//   ....[3]....
        /*08c8*/ 	.word	0x00000410
        /*08cc*/ 	.word	0x000000ff
        /*08d0*/ 	.word	0x00036840
        /*08d4*/ 	.short	0x0100
        /*08d6*/ 	.byte	0x08
	.zero		1


	//   ....[4]....
        /*08d8*/ 	.word	0x00000420
        /*08dc*/ 	.word	0x000000ff
        /*08e0*/ 	.word	0x00036838
        /*08e4*/ 	.short	0x0100
        /*08e6*/ 	.byte	0x08
	.zero		1


	//   ....[5]....
        /*08e8*/ 	.word	0x00000430
        /*08ec*/ 	.word	0x000000ff
        /*08f0*/ 	.word	0x00036848
        /*08f4*/ 	.short	0x0100
        /*08f6*/ 	.byte	0x08
	.zero		1


	//   ....[6]....
        /*08f8*/ 	.word	0x00000560
        /*08fc*/ 	.word	0x000000ff
        /*0900*/ 	.word	0x00036850
        /*0904*/ 	.short	0x0100
        /*0906*/ 	.byte	0x08
	.zero		1


	//   ....[7]....
        /*0908*/ 	.word	0x00000570
        /*090c*/ 	.word	0x000000ff
        /*0910*/ 	.word	0x00036860
        /*0914*/ 	.short	0x0100
        /*0916*/ 	.byte	0x08
	.zero		1


	//   ....[8]....
        /*0918*/ 	.word	0x00000580
        /*091c*/ 	.word	0x000000ff
        /*0920*/ 	.word	0x00036858
        /*0924*/ 	.short	0x0100
        /*0926*/ 	.byte	0x08
	.zero		1


	//   ....[9]....
        /*0928*/ 	.word	0x00000590
        /*092c*/ 	.word	0x000000ff
        /*0930*/ 	.word	0x00036868
        /*0934*/ 	.short	0x0100
        /*0936*/ 	.byte	0x08
	.zero		1


	//   ....[10]....
        /*0938*/ 	.word	0x00000680
        /*093c*/ 	.word	0x000000ff
        /*0940*/ 	.word	0x00036870
        /*0944*/ 	.short	0x0100
        /*0946*/ 	.byte	0x06
	.zero		1


	//   ....[11]....
        /*0948*/ 	.word	0x00000690
        /*094c*/ 	.word	0x000000ff
        /*0950*/ 	.word	0x00036880
        /*0954*/ 	.short	0x0100
        /*0956*/ 	.byte	0x06
	.zero		1


	//   ....[12]....
        /*0958*/ 	.word	0x000006a0
        /*095c*/ 	.word	0x000000ff
        /*0960*/ 	.word	0x00036878
        /*0964*/ 	.short	0x0100
        /*0966*/ 	.byte	0x06
	.zero		1


	//   ....[13]....
        /*0968*/ 	.word	0x000006b0
        /*096c*/ 	.word	0x000000ff
        /*0970*/ 	.word	0x00036888
        /*0974*/ 	.short	0x0100
        /*0976*/ 	.byte	0x06
	.zero		1


	//   ....[14]....
        /*0978*/ 	.word	0x000007e0
        /*097c*/ 	.word	0x000000ff
        /*0980*/ 	.word	0x00036890
        /*0984*/ 	.short	0x0100
        /*0986*/ 	.byte	0x08
	.zero		1


	//   ....[15]....
        /*0988*/ 	.word	0x000007f0
        /*098c*/ 	.word	0x000000ff
        /*0990*/ 	.word	0x000368a0
        /*0994*/ 	.short	0x0100
        /*0996*/ 	.byte	0x08
	.zero		1


	//   ....[16]....
        /*0998*/ 	.word	0x00000800
        /*099c*/ 	.word	0x000000ff
        /*09a0*/ 	.word	0x00036898
        /*09a4*/ 	.short	0x0100
        /*09a6*/ 	.byte	0x08
	.zero		1


	//   ....[17]....
        /*09a8*/ 	.word	0x00000810
        /*09ac*/ 	.word	0x000000ff
        /*09b0*/ 	.word	0x000368a8
        /*09b4*/ 	.short	0x0100
        /*09b6*/ 	.byte	0x08
	.zero		1


	//   ....[18]....
        /*09b8*/ 	.word	0x00000940
        /*09bc*/ 	.word	0x000000ff
        /*09c0*/ 	.word	0x000368b0
        /*09c4*/ 	.short	0x0100
        /*09c6*/ 	.byte	0x08
	.zero		1


	//   ....[19]....
        /*09c8*/ 	.word	0x00000950
        /*09cc*/ 	.word	0x000000ff
        /*09d0*/ 	.word	0x000368c0
        /*09d4*/ 	.short	0x0100
        /*09d6*/ 	.byte	0x08
	.zero		1


	//   ....[20]....
        /*09d8*/ 	.word	0x00000960
        /*09dc*/ 	.word	0x000000ff
        /*09e0*/ 	.word	0x000368b8
        /*09e4*/ 	.short	0x0100
        /*09e6*/ 	.byte	0x08
	.zero		1


	//   ....[21]....
        /*09e8*/ 	.word	0x00000970
        /*09ec*/ 	.word	0x000000ff
        /*09f0*/ 	.word	0x000368c8
        /*09f4*/ 	.short	0x0100
        /*09f6*/ 	.byte	0x08
	.zero		1


	//   ....[22]....
        /*09f8*/ 	.word	0x000037b0
        /*09fc*/ 	.word	0x0000002b
        /*0a00*/ 	.word	0x00036890
        /*0a04*/ 	.short	0x010a
        /*0a06*/ 	.byte	0x3f
	.zero		1


	//   ....[23]....
        /*0a08*/ 	.word	0x00006a50
        /*0a0c*/ 	.word	0x0000002b
        /*0a10*/ 	.word	0x00036890
        /*0a14*/ 	.short	0x010a
        /*0a16*/ 	.byte	0x3f
	.zero		1


	//   ....[24]....
        /*0a18*/ 	.word	0x00009a20
        /*0a1c*/ 	.word	0x0000002b
        /*0a20*/ 	.word	0x00036890
        /*0a24*/ 	.short	0x010a
        /*0a26*/ 	.byte	0x3f
	.zero		1


	//   ....[25]....
        /*0a28*/ 	.word	0x00009df0
        /*0a2c*/ 	.word	0x0000002c
        /*0a30*/ 	.word	0x00000000
        /*0a34*/ 	.short	0x0101
        /*0a36*/ 	.byte	0x3f
	.zero		1


	//   ....[26]....
        /*0a38*/ 	.word	0x00009e30
        /*0a3c*/ 	.word	0x0000002b
        /*0a40*/ 	.word	0x000368b0
        /*0a44*/ 	.short	0x010a
        /*0a46*/ 	.byte	0x3f
	.zero		1


	//   ....[27]....
        /*0a48*/ 	.word	0x0000a4a0
        /*0a4c*/ 	.word	0x0000002b
        /*0a50*/ 	.word	0x00000000
        /*0a54*/ 	.short	0x0101
        /*0a56*/ 	.byte	0x3f
	.zero		1


	//   ....[28]....
        /*0a58*/ 	.word	0x0000ab10
        /*0a5c*/ 	.word	0x00000012
        /*0a60*/ 	.word	0x00036800
        /*0a64*/ 	.short	0x010a
        /*0a66*/ 	.byte	0x3f
	.zero		1


	//   ....[29]....
        /*0a68*/ 	.word	0x0000ab60
        /*0a6c*/ 	.word	0x00000012
        /*0a70*/ 	.word	0x00036800
        /*0a74*/ 	.short	0x010a
        /*0a76*/ 	.byte	0x3f
	.zero		1


	//   ....[30]....
        /*0a78*/ 	.word	0x0000bef0
        /*0a7c*/ 	.word	0x00000012
        /*0a80*/ 	.word	0x00036800
        /*0a84*/ 	.short	0x010a
        /*0a86*/ 	.byte	0x3f
	.zero		1


	//   ....[31]....
        /*0a88*/ 	.word	0x0000f070
        /*0a8c*/ 	.word	0x00000012
        /*0a90*/ 	.word	0x00036800
        /*0a94*/ 	.short	0x010a
        /*0a96*/ 	.byte	0x3f
	.zero		1


	//   ....[32]....
        /*0a98*/ 	.word	0x00011930
        /*0a9c*/ 	.word	0x00000000
        /*0aa0*/ 	.word	0x00036830
        /*0aa4*/ 	.short	0x010a
        /*0aa6*/ 	.byte	0x3f
	.zero		1


	//   ....[33]....
        /*0aa8*/ 	.word	0x000119b0
        /*0aac*/ 	.word	0x00000000
        /*0ab0*/ 	.word	0x00036830
        /*0ab4*/ 	.short	0x010a
        /*0ab6*/ 	.byte	0x3f
	.zero		1


	//   ....[34]....
        /*0ab8*/ 	.word	0x000158e0
        /*0abc*/ 	.word	0x00000000
        /*0ac0*/ 	.word	0x00000000
        /*0ac4*/ 	.short	0x0101
        /*0ac6*/ 	.byte	0x3f
	.zero		1


	//   ....[35]....
        /*0ac8*/ 	.word	0x000175d0
        /*0acc*/ 	.word	0x0000000d
        /*0ad0*/ 	.word	0x00036830
        /*0ad4*/ 	.short	0x010a
        /*0ad6*/ 	.byte	0x3f
	.zero		1


	//   ....[36]....
        /*0ad8*/ 	.word	0x00017650
        /*0adc*/ 	.word	0x0000000d
        /*0ae0*/ 	.word	0x00036830
        /*0ae4*/ 	.short	0x010a
        /*0ae6*/ 	.byte	0x3f
	.zero		1


	//   ....[37]....
        /*0ae8*/ 	.word	0x0001ad50
        /*0aec*/ 	.word	0x0000000b
        /*0af0*/ 	.word	0x00036850
        /*0af4*/ 	.short	0x010a
        /*0af6*/ 	.byte	0x3f
	.zero		1


	//   ....[38]....
        /*0af8*/ 	.word	0x0001ada0
        /*0afc*/ 	.word	0x0000000b
        /*0b00*/ 	.word	0x00036850
        /*0b04*/ 	.short	0x010a
        /*0b06*/ 	.byte	0x3f
	.zero		1


	//   ....[39]....
        /*0b08*/ 	.word	0x0001cfc0
        /*0b0c*/ 	.word	0x0000000d
        /*0b10*/ 	.word	0x00000000
        /*0b14*/ 	.short	0x0101
        /*0b16*/ 	.byte	0x3f
	.zero		1


	//   ....[40]....
        /*0b18*/ 	.word	0x0001d030
        /*0b1c*/ 	.word	0x0000000d
        /*0b20*/ 	.word	0x00000000
        /*0b24*/ 	.short	0x0101
        /*0b26*/ 	.byte	0x3f
	.zero		1


	//   ....[41]....
        /*0b28*/ 	.word	0x0001d2d0
        /*0b2c*/ 	.word	0x00000004
        /*0b30*/ 	.word	0x00036830
        /*0b34*/ 	.short	0x010a
        /*0b36*/ 	.byte	0x3f
	.zero		1


	//   ....[42]....
        /*0b38*/ 	.word	0x0001d350
        /*0b3c*/ 	.word	0x00000004
        /*0b40*/ 	.word	0x00036830
        /*0b44*/ 	.short	0x010a
        /*0b46*/ 	.byte	0x3f
	.zero		1


	//   ....[43]....
        /*0b48*/ 	.word	0x00020a30
        /*0b4c*/ 	.word	0x0000000b
        /*0b50*/ 	.word	0x00036850
        /*0b54*/ 	.short	0x010a
        /*0b56*/ 	.byte	0x3f
	.zero		1


	//   ....[44]....
        /*0b58*/ 	.word	0x00020a80
        /*0b5c*/ 	.word	0x0000000b
        /*0b60*/ 	.word	0x00036850
        /*0b64*/ 	.short	0x010a
        /*0b66*/ 	.byte	0x3f
	.zero		1


	//   ....[45]....
        /*0b68*/ 	.word	0x00022210
        /*0b6c*/ 	.word	0x0000000f
        /*0b70*/ 	.word	0x00000000
        /*0b74*/ 	.short	0x0101
        /*0b76*/ 	.byte	0x3f
	.zero		1


	//   ....[46]....
        /*0b78*/ 	.word	0x00022270
        /*0b7c*/ 	.word	0x0000000b
        /*0b80*/ 	.word	0x00000000
        /*0b84*/ 	.short	0x0101
        /*0b86*/ 	.byte	0x3f
	.zero		1


	//   ....[47]....
        /*0b88*/ 	.word	0x00022d20
        /*0b8c*/ 	.word	0x0000000d
        /*0b90*/ 	.word	0x00036850
        /*0b94*/ 	.short	0x010a
        /*0b96*/ 	.byte	0x3f
	.zero		1


	//   ....[48]....
        /*0b98*/ 	.word	0x00022dc0
        /*0b9c*/ 	.word	0x0000000d
        /*0ba0*/ 	.word	0x00036850
        /*0ba4*/ 	.short	0x010a
        /*0ba6*/ 	.byte	0x3f
	.zero		1


	//   ....[49]....
        /*0ba8*/ 	.word	0x00023300
        /*0bac*/ 	.word	0x0000000b
        /*0bb0*/ 	.word	0x00000000
        /*0bb4*/ 	.short	0x0101
        /*0bb6*/ 	.byte	0x3f
	.zero		1


	//   ....[50]....
        /*0bb8*/ 	.word	0x00024bc0
        /*0bbc*/ 	.word	0x00000000
        /*0bc0*/ 	.word	0x00000000
        /*0bc4*/ 	.short	0x0101
        /*0bc6*/ 	.byte	0x3f
	.zero		1


	//   ....[51]....
        /*0bc8*/ 	.word	0x00027310
        /*0bcc*/ 	.word	0x00000009
        /*0bd0*/ 	.word	0x00036820
        /*0bd4*/ 	.short	0x010a
        /*0bd6*/ 	.byte	0x3f
	.zero		1


	//   ....[52]....
        /*0bd8*/ 	.word	0x000273a0
        /*0bdc*/ 	.word	0x00000005
        /*0be0*/ 	.word	0x000368a0
        /*0be4*/ 	.short	0x010a
        /*0be6*/ 	.byte	0x3f
	.zero		1


	//   ....[53]....
        /*0be8*/ 	.word	0x00027620
        /*0bec*/ 	.word	0x00000005
        /*0bf0*/ 	.word	0x000368c0
        /*0bf4*/ 	.short	0x010a
        /*0bf6*/ 	.byte	0x3f
	.zero		1


	//   ....[54]....
        /*0bf8*/ 	.word	0x000279c0
        /*0bfc*/ 	.word	0x00000006
        /*0c00*/ 	.word	0x000368a0
        /*0c04*/ 	.short	0x010a
        /*0c06*/ 	.byte	0x3f
	.zero		1


	//   ....[55]....
        /*0c08*/ 	.word	0x00027c20
        /*0c0c*/ 	.word	0x00000006
        /*0c10*/ 	.word	0x000368c0
        /*0c14*/ 	.short	0x010a
        /*0c16*/ 	.byte	0x3f
	.zero		1


	//   ....[56]....
        /*0c18*/ 	.word	0x00028b50
        /*0c1c*/ 	.word	0x00000007
        /*0c20*/ 	.word	0x00036840
        /*0c24*/ 	.short	0x010a
        /*0c26*/ 	.byte	0x3f
	.zero		1


	//   ....[57]....
        /*0c28*/ 	.word	0x00029100
        /*0c2c*/ 	.word	0x0000000a
        /*0c30*/ 	.word	0x00036820
        /*0c34*/ 	.short	0x010a
        /*0c36*/ 	.byte	0x3f
	.zero		1


	//   ....[58]....
        /*0c38*/ 	.word	0x00029420
        /*0c3c*/ 	.word	0x00000008
        /*0c40*/ 	.word	0x00036840
        /*0c44*/ 	.short	0x010a
        /*0c46*/ 	.byte	0x3f
	.zero		1


	//   ....[59]....
        /*0c48*/ 	.word	0x00029720
        /*0c4c*/ 	.word	0x00000008
        /*0c50*/ 	.word	0x00036860
        /*0c54*/ 	.short	0x010a
        /*0c56*/ 	.byte	0x3f
	.zero		1


	//   ....[60]....
        /*0c58*/ 	.word	0x00029d20
        /*0c5c*/ 	.word	0x00000002
        /*0c60*/ 	.word	0x00036840
        /*0c64*/ 	.short	0x010a
        /*0c66*/ 	.byte	0x3f
	.zero		1


	//   ....[61]....
        /*0c68*/ 	.word	0x0002a020
        /*0c6c*/ 	.word	0x00000002
        /*0c70*/ 	.word	0x00036860
        /*0c74*/ 	.short	0x010a
        /*0c76*/ 	.byte	0x3f
	.zero		1


	//   ....[62]....
        /*0c78*/ 	.word	0x0002a5a0
        /*0c7c*/ 	.word	0x00000002
        /*0c80*/ 	.word	0x00036840
        /*0c84*/ 	.short	0x010a
        /*0c86*/ 	.byte	0x3f
	.zero		1


	//   ....[63]....
        /*0c88*/ 	.word	0x0002a890
        /*0c8c*/ 	.word	0x00000002
        /*0c90*/ 	.word	0x00036860
        /*0c94*/ 	.short	0x010a
        /*0c96*/ 	.byte	0x3f
	.zero		1


	//   ....[64]....
        /*0c98*/ 	.word	0x0002ada0
        /*0c9c*/ 	.word	0x00000003
        /*0ca0*/ 	.word	0x00036860
        /*0ca4*/ 	.short	0x010a
        /*0ca6*/ 	.byte	0x3f
	.zero		1


	//   ....[65]....
        /*0ca8*/ 	.word	0x0002be10
        /*0cac*/ 	.word	0x00000000
        /*0cb0*/ 	.word	0x00036820
        /*0cb4*/ 	.short	0x010a
        /*0cb6*/ 	.byte	0x3f
	.zero		1


	//   ....[66]....
        /*0cb8*/ 	.word	0x0002bfe0
        /*0cbc*/ 	.word	0x00000006
        /*0cc0*/ 	.word	0x00000000
        /*0cc4*/ 	.short	0x010a
        /*0cc6*/ 	.byte	0x3f
	.zero		1


	//   ....[67]....
        /*0cc8*/ 	.word	0x0002c050
        /*0ccc*/ 	.word	0x00000007
        /*0cd0*/ 	.word	0x00000000
        /*0cd4*/ 	.short	0x010a
        /*0cd6*/ 	.byte	0x3f
	.zero		1


	//   ....[68]....
        /*0cd8*/ 	.word	0x0002c0c0
        /*0cdc*/ 	.word	0x00000004
        /*0ce0*/ 	.word	0x00000000
        /*0ce4*/ 	.short	0x010a
        /*0ce6*/ 	.byte	0x3f
	.zero		1


	//   ....[69]....
        /*0ce8*/ 	.word	0x0002c0f0
        /*0cec*/ 	.word	0x00000003
        /*0cf0*/ 	.word	0x00000000
        /*0cf4*/ 	.short	0x010a
        /*0cf6*/ 	.byte	0x3f
	.zero		1


	//   ....[70]....
        /*0cf8*/ 	.word	0x0002c150
        /*0cfc*/ 	.word	0x0000002b
        /*0d00*/ 	.word	0x00036890
        /*0d04*/ 	.short	0x010a
        /*0d06*/ 	.byte	0x3f
	.zero		1


	//   ....[71]....
        /*0d08*/ 	.word	0x0002c1a0
        /*0d0c*/ 	.word	0x0000002b
        /*0d10*/ 	.word	0x00036890
        /*0d14*/ 	.short	0x010a
        /*0d16*/ 	.byte	0x3f
	.zero		1


	//   ....[72]....
        /*0d18*/ 	.word	0x0002c1f0
        /*0d1c*/ 	.word	0x0000002b
        /*0d20*/ 	.word	0x00036890
        /*0d24*/ 	.short	0x010a
        /*0d26*/ 	.byte	0x3f
	.zero		1


	//   ....[73]....
        /*0d28*/ 	.word	0x0002c240
        /*0d2c*/ 	.word	0x0000002b
        /*0d30*/ 	.word	0x000368b0
        /*0d34*/ 	.short	0x010a
        /*0d36*/ 	.byte	0x3f
	.zero		1


	//   ....[74]....
        /*0d38*/ 	.word	0x0002c790
        /*0d3c*/ 	.word	0x00000012
        /*0d40*/ 	.word	0x00036800
        /*0d44*/ 	.short	0x010a
        /*0d46*/ 	.byte	0x3f
	.zero		1


	//   ....[75]....
        /*0d48*/ 	.word	0x0002cce0
        /*0d4c*/ 	.word	0x00000012
        /*0d50*/ 	.word	0x00036800
        /*0d54*/ 	.short	0x010a
        /*0d56*/ 	.byte	0x3f
	.zero		1


	//   ....[76]....
        /*0d58*/ 	.word	0x0002cd30
        /*0d5c*/ 	.word	0x00000000
        /*0d60*/ 	.word	0x00036830
        /*0d64*/ 	.short	0x010a
        /*0d66*/ 	.byte	0x3f
	.zero		1


	//   ....[77]....
        /*0d68*/ 	.word	0x0002cd80
        /*0d6c*/ 	.word	0x0000000d
        /*0d70*/ 	.word	0x00036830
        /*0d74*/ 	.short	0x010a
        /*0d76*/ 	.byte	0x3f
	.zero		1


	//   ....[78]....
        /*0d78*/ 	.word	0x0002cdd0
        /*0d7c*/ 	.word	0x0000000b
        /*0d80*/ 	.word	0x00036850
        /*0d84*/ 	.short	0x010a
        /*0d86*/ 	.byte	0x3f
	.zero		1


	//   ....[79]....
        /*0d88*/ 	.word	0x0002ce20
        /*0d8c*/ 	.word	0x00000004
        /*0d90*/ 	.word	0x00036830
        /*0d94*/ 	.short	0x010a
        /*0d96*/ 	.byte	0x3f
	.zero		1


	//   ....[80]....
        /*0d98*/ 	.word	0x0002ce70
        /*0d9c*/ 	.word	0x0000000b
        /*0da0*/ 	.word	0x00036850
        /*0da4*/ 	.short	0x010a
        /*0da6*/ 	.byte	0x3f
	.zero		1


	//   ....[81]....
        /*0da8*/ 	.word	0x0002cec0
        /*0dac*/ 	.word	0x0000000d
        /*0db0*/ 	.word	0x00036850
        /*0db4*/ 	.short	0x010a
        /*0db6*/ 	.byte	0x3f
	.zero		1


	//   ....[82]....
        /*0db8*/ 	.word	0x0002d060
        /*0dbc*/ 	.word	0x00000009
        /*0dc0*/ 	.word	0x00036820
        /*0dc4*/ 	.short	0x010a
        /*0dc6*/ 	.byte	0x3f
	.zero		1


	//   ....[83]....
        /*0dc8*/ 	.word	0x0002d0b0
        /*0dcc*/ 	.word	0x00000005
        /*0dd0*/ 	.word	0x000368a0
        /*0dd4*/ 	.short	0x010a
        /*0dd6*/ 	.byte	0x3f
	.zero		1


	//   ....[84]....
        /*0dd8*/ 	.word	0x0002d100
        /*0ddc*/ 	.word	0x00000005
        /*0de0*/ 	.word	0x000368c0
        /*0de4*/ 	.short	0x010a
        /*0de6*/ 	.byte	0x3f
	.zero		1


	//   ....[85]....
        /*0de8*/ 	.word	0x0002d150
        /*0dec*/ 	.word	0x00000006
        /*0df0*/ 	.word	0x000368a0
        /*0df4*/ 	.short	0x010a
        /*0df6*/ 	.byte	0x3f
	.zero		1


	//   ....[86]....
        /*0df8*/ 	.word	0x0002d1a0
        /*0dfc*/ 	.word	0x00000006
        /*0e00*/ 	.word	0x000368c0
        /*0e04*/ 	.short	0x010a
        /*0e06*/ 	.byte	0x3f
	.zero		1


	//   ....[87]....
        /*0e08*/ 	.word	0x0002d340
        /*0e0c*/ 	.word	0x00000007
        /*0e10*/ 	.word	0x00036840
        /*0e14*/ 	.short	0x010a
        /*0e16*/ 	.byte	0x3f
	.zero		1


	//   ....[88]....
        /*0e18*/ 	.word	0x0002d3c0
        /*0e1c*/ 	.word	0x00000003
        /*0e20*/ 	.word	0x00036820
        /*0e24*/ 	.short	0x010a
        /*0e26*/ 	.byte	0x3f
	.zero		1


	//   ....[89]....
        /*0e28*/ 	.word	0x0002d410
        /*0e2c*/ 	.word	0x00000008
        /*0e30*/ 	.word	0x00036840
        /*0e34*/ 	.short	0x010a
        /*0e36*/ 	.byte	0x3f
	.zero		1


	//   ....[90]....
        /*0e38*/ 	.word	0x0002d460
        /*0e3c*/ 	.word	0x00000008
        /*0e40*/ 	.word	0x00036860
        /*0e44*/ 	.short	0x010a
        /*0e46*/ 	.byte	0x3f
	.zero		1


	//   ....[91]....
        /*0e48*/ 	.word	0x0002d4b0
        /*0e4c*/ 	.word	0x00000002
        /*0e50*/ 	.word	0x00036840
        /*0e54*/ 	.short	0x010a
        /*0e56*/ 	.byte	0x3f
	.zero		1


	//   ....[92]....
        /*0e58*/ 	.word	0x0002d500
        /*0e5c*/ 	.word	0x00000002
        /*0e60*/ 	.word	0x00036860
        /*0e64*/ 	.short	0x010a
        /*0e66*/ 	.byte	0x3f
	.zero		1


	//   ....[93]....
        /*0e68*/ 	.word	0x0002d550
        /*0e6c*/ 	.word	0x00000002
        /*0e70*/ 	.word	0x00036840
        /*0e74*/ 	.short	0x010a
        /*0e76*/ 	.byte	0x3f
	.zero		1


	//   ....[94]....
        /*0e78*/ 	.word	0x0002d5a0
        /*0e7c*/ 	.word	0x00000002
        /*0e80*/ 	.word	0x00036860
        /*0e84*/ 	.short	0x010a
        /*0e86*/ 	.byte	0x3f
	.zero		1


	//   ....[95]....
        /*0e88*/ 	.word	0x0002d5f0
        /*0e8c*/ 	.word	0x00000003
        /*0e90*/ 	.word	0x00036860
        /*0e94*/ 	.short	0x010a
        /*0e96*/ 	.byte	0x3f
	.zero		1


	//   ....[96]....
        /*0e98*/ 	.word	0x0002dfb0
        /*0e9c*/ 	.word	0x00000000
        /*0ea0*/ 	.word	0x00036820
        /*0ea4*/ 	.short	0x010a
        /*0ea6*/ 	.byte	0x3f
	.zero		1


	//   ....[97]....
        /*0ea8*/ 	.word	0x0002e150
        /*0eac*/ 	.word	0x00000006
        /*0eb0*/ 	.word	0x00000000
        /*0eb4*/ 	.short	0x010a
        /*0eb6*/ 	.byte	0x3f
	.zero		1


	//   ....[98]....
        /*0eb8*/ 	.word	0x0002e1a0
        /*0ebc*/ 	.word	0x00000007
        /*0ec0*/ 	.word	0x00000000
        /*0ec4*/ 	.short	0x010a
        /*0ec6*/ 	.byte	0x3f
	.zero		1


	//   ....[99]....
        /*0ec8*/ 	.word	0x0002e1f0
        /*0ecc*/ 	.word	0x00000004
        /*0ed0*/ 	.word	0x00000000
        /*0ed4*/ 	.short	0x010a
        /*0ed6*/ 	.byte	0x3f
	.zero		1


	//----- nvinfo : EIATTR_NUM_MBARRIERS
	.align		4
.L_917:
        /*0ed8*/ 	.byte	0x03, 0x38
        /*0eda*/ 	.short	0x0016


	//----- nvinfo : EIATTR_EXIT_INSTR_OFFSETS
	.align		4
        /*0edc*/ 	.byte	0x04, 0x1c
        /*0ede*/ 	.short	(.L_919 - .L_918)


	//   ....[0]....
.L_918:
        /*0ee0*/ 	.word	0x0002c140


	//----- nvinfo : EIATTR_MAX_THREADS
	.align		4
.L_919:
        /*0ee4*/ 	.byte	0x04, 0x05
        /*0ee6*/ 	.short	(.L_921 - .L_920)
.L_920:
        /*0ee8*/ 	.word	0x00000180
        /*0eec*/ 	.word	0x00000001
        /*0ef0*/ 	.word	0x00000001


	//----- nvinfo : EIATTR_CRS_STACK_SIZE
	.align		4
.L_921:
        /*0ef4*/ 	.byte	0x04, 0x1e
        /*0ef6*/ 	.short	(.L_923 - .L_922)
.L_922:
        /*0ef8*/ 	.word	0x00000000


	//----- nvinfo : EIATTR_CBANK_PARAM_SIZE
	.align		4
.L_923:
        /*0efc*/ 	.byte	0x03, 0x19
        /*0efe*/ 	.short	0x0a70


	//----- nvinfo : EIATTR_PARAM_CBANK
	.align		4
        /*0f00*/ 	.byte	0x04, 0x0a
        /*0f02*/ 	.short	(.L_925 - .L_924)
	.align		4
.L_924:
        /*0f04*/ 	.word	index@(.nv.constant0._ZN7cutlass13device_kernelIN5flash11enable_sm90INS1_16FlashAttnFwdSm90INS1_25CollectiveMainloopFwdSm90ILi2EN4cute5tupleIJNS5_1CILi1EEES8_S8_EEENS6_IJNS7_ILi128EEENS7_ILi112EEENS7_ILi192EEEEEELi192ENS_6half_tEfNS_4arch4Sm90ELb1ELb0ELb1ELb1ELb0ELb1ELb0ELb1ELb1ELb0ELb0ELb0EEENS1_21CollectiveEpilogueFwdINS6_IJSA_SC_SB_EEES9_SE_SG_Li256ELb1ELb0ELb0ELb0EEENS1_36VarlenDynamicPersistentTileSchedulerILi128ELi112ELi256ELi32ELb0ELb0ELb1ELb1ELb1ELb1EEEEEEEEEvNT_6ParamsE)
        /*0f08*/ 	.short	0x0210
        /*0f0a*/ 	.short	0x0a70


	//----- nvinfo : EIATTR_SW_WAR
	.align		4
.L_925:
        /*0f0c*/ 	.byte	0x04, 0x36
        /*0f0e*/ 	.short	(.L_927 - .L_926)
.L_926:
        /*0f10*/ 	.word	0x00000008
.L_927:


//--------------------- .nv.info._ZN7cutlass13device_kernelIN5flash11enable_sm90INS1_16FlashAttnFwdSm90INS1_25CollectiveMainloopFwdSm90ILi2EN4cute5tupleIJNS5_1CILi1EEES8_S8_EEENS6_IJNS7_ILi128EEENS7_ILi176EEESA_EEELi128ENS_6half_tEfNS_4arch4Sm90ELb0ELb0ELb1ELb0ELb0ELb0ELb0ELb1ELb1ELb0ELb0ELb0EEENS1_21CollectiveEpilogueFwdINS6_IJSA_SA_SB_EEES9_SD_SF_Li256ELb0ELb0ELb0ELb0EEENS1_29StaticPersistentTileSchedulerILb0EEEEEEEEEvNT_6ParamsE --------------------------
	.section	.nv.info._ZN7cutlass13device_kernelIN5flash11enable_sm90INS1_16FlashAttnFwdSm90INS1_25CollectiveMainloopFwdSm90ILi2EN4cute5tupleIJNS5_1CILi1EEES8_S8_EEENS6_IJNS7_ILi128EEENS7_ILi176EEESA_EEELi128ENS_6half_tEfNS_4arch4Sm90ELb0ELb0ELb1ELb0ELb0ELb0ELb0ELb1ELb1ELb0ELb0ELb0EEENS1_21CollectiveEpilogueFwdINS6_IJSA_SA_SB_EEES9_SD_SF_Li256ELb0ELb0ELb0ELb0EEENS1_29StaticPersistentTileSchedulerILb0EEEEEEEEEvNT_6ParamsE,"",@"SHT_CUDA_INFO"
	.sectionflags	@""
	.align	4


	//----- nvinfo : EIATTR_CUDA_API_VERSION
	.align		4
        /*0000*/ 	.byte	0x04, 0x37
        /*0002*/ 	.short	(.L_929 - .L_928)
.L_928:
        /*0004*/ 	.word	0x00000082


	//----- nvinfo : EIATTR_KPARAM_INFO
	.align		4
.L_929:
        /*0008*/ 	.byte	0x04, 0x17
        /*000a*/ 	.short	(.L_931 - .L_930)
.L_930:
        /*000c*/ 	.word	0x00000000
        /*0010*/ 	.short	0x0000
        /*0012*/ 	.short	0x0070
        /*0014*/ 	.byte	0x00, 0xf0, 0x01, 0x2e


	//----- nvinfo : EIATTR_SPARSE_MMA_MASK
	.align		4
.L_931:
        /*0018*/ 	.byte	0x03, 0x50
        /*001a*/ 	.short	0x0000


	//----- nvinfo : EIATTR_MAXREG_COUNT
	.align		4
        /*001c*/ 	.byte	0x03, 0x1b
        /*001e*/ 	.short	0x00a8


	//----- nvinfo : EIATTR_NUM_BARRIERS
	.align		4
        /*0020*/ 	.byte	0x02, 0x4c
        /*0022*/ 	.byte	0x10
	.zero		1


	//----- nvinfo : EIATTR_EXTERNS
	.align		4
        /*0024*/ 	.byte	0x04, 0x0f
        /*0026*/ 	.short	(.L_933 - .L_932)


	//   ....[0]....
	.align		4
.L_932:
        /*0028*/ 	.word	index@(__assertfail)


	//----- nvinfo : EIATTR_ANNOTATIONS
	.align		4
.L_933:
        /*002c*/ 	.byte	0x04, 0x55
        /*002e*/ 	.short	(.L_935 - .L_934)


	//   ....[0]....
.L_934:
        /* <DEDUP_REMOVED lines=15> */


	//----- nvinfo : EIATTR_MERCURY_ISA_VERSION
	.align		4
.L_935:
        /*0108*/ 	.byte	0x03, 0x5f
        /*010a*/ 	.short	0x0101


	//----- nvinfo : EIATTR_INT_WARP_WIDE_INSTR_OFFSETS
	.align		4
        /*010c*/ 	.byte	0x04, 0x31
        /*010e*/ 	.short	(.L_937 - .L_936)


	//   ....[0]....
.L_936:
        /*0110*/ 	.word	0x00000190


	//   ....[1]....
        /*0114*/ 	.word	0x000001c0


	//   ....[2]....
        /*0118*/ 	.word	0x000001d0


	//   ....[3]....
        /*011c*/ 	.word	0x0000e2d0


	//   ....[4]....
        /*0120*/ 	.word	0x0000e300


	//   ....[5]....
        /*0124*/ 	.word	0x0000e3d0


	//----- nvinfo : EIATTR_COOP_GROUP_MASK_REGIDS
	.align		4
.L_937:
        /*0128*/ 	.byte	0x04, 0x29
        /*012a*/ 	.short	(.L_939 - .L_938)


	//   ....[0]....
.L_938:
        /*012c*/ 	.word	0xffffffff


	//   ....[1]....
        /*0130*/ 	.word	0xffffffff


	//   ....[2]....
        /*0134*/ 	.word	0xffffffff


	//   ....[3]....
        /*0138*/ 	.word	0xffffffff


	//   ....[4]....
        /*013c*/ 	.word	0xffffffff


	//   ....[5]....
        /*0140*/ 	.word	0xffffffff


	//   ....[6]....
        /*0144*/ 	.word	0xffffffff


	//   ....[7]....
        /*0148*/ 	.word	0xffffffff


	//   ....[8]....
        /*014c*/ 	.word	0xffffffff


	//   ....[9]....
        /*0150*/ 	.word	0xffffffff


	//   ....[10]....
        /*0154*/ 	.word	0xffffffff


	//   ....[11]....
        /*0158*/ 	.word	0xffffffff


	//   ....[12]....
        /*015c*/ 	.word	0xffffffff


	//   ....[13]....
        /*0160*/ 	.word	0xffffffff


	//   ....[14]....
        /*0164*/ 	.word	0xffffffff


	//   ....[15]....
        /*0168*/ 	.word	0xffffffff


	//   ....[16]....
        /*016c*/ 	.word	0xffffffff


	//   ....[17]....
        /*0170*/ 	.word	0xffffffff


	//   ....[18]....
        /*0174*/ 	.word	0xffffffff


	//   ....[19]....
        /*0178*/ 	.word	0xffffffff


	//   ....[20]....
        /*017c*/ 	.word	0xffffffff


	//   ....[21]....
        /*0180*/ 	.word	0xffffffff


	//   ....[22]....
        /*0184*/ 	.word	0xffffffff


	//   ....[23]....
        /*0188*/ 	.word	0x0500000f


	//   ....[24]....
        /*018c*/ 	.word	0x0500000f


	//----- nvinfo : EIATTR_COOP_GROUP_INSTR_OFFSETS
	.align		4
.L_939:
        /*0190*/ 	.byte	0x04, 0x28
        /*0192*/ 	.short	(.L_941 - .L_940)


	//   ....[0]....
.L_940:
        /*0194*/ 	.word	0x00000070


	//   ....[1]....
        /*0198*/ 	.word	0x000001a0


	//   ....[2]....
        /*019c*/ 	.word	0x000001f0


	//   ....[3]....
        /*01a0*/ 	.word	0x000003e0


	//   ....[4]....
        /*01a4*/ 	.word	0x00000540


	//   ....[5]....
        /*01a8*/ 	.word	0x00000660


	//   ....[6]....
        /*01ac*/ 	.word	0x000007c0


	//   ....[7]....
        /*01b0*/ 	.word	0x00000dd0


	//   ....[8]....
        /*01b4*/ 	.word	0x00005090


	//   ....[9]....
        /*01b8*/ 	.word	0x00005130


	//   ....[10]....
        /*01bc*/ 	.word	0x00005780


	//   ....[11]....
        /*01c0*/ 	.word	0x00005810


	//   ....[12]....
        /*01c4*/ 	.word	0x0000a420


	//   ....[13]....
        /*01c8*/ 	.word	0x0000a480


	//   ....[14]....
        /*01cc*/ 	.word	0x0000af60


	//   ....[15]....
        /*01d0*/ 	.word	0x0000b090


	//   ....[16]....
        /*01d4*/ 	.word	0x0000c540


	//   ....[17]....
        /*01d8*/ 	.word	0x0000c580


	//   ....[18]....
        /*01dc*/ 	.word	0x0000c700


	//   ....[19]....
        /*01e0*/ 	.word	0x0000c730


	//   ....[20]....
        /*01e4*/ 	.word	0x0000d780


	//   ....[21]....
        /*01e8*/ 	.word	0x0000da70


	//   ....[22]....
        /*01ec*/ 	.word	0x000106c0


	//   ....[23]....
        /*01f0*/ 	.word	0x00010bc0


	//   ....[24]....
        /*01f4*/ 	.word	0x00011060


	//----- nvinfo : EIATTR_REG_RECONFIG
	.align		4
.L_941:
        /*01f8*/ 	.byte	0x01, 0x54
	.zero		2


	//----- nvinfo : EIATTR_SYSCALL_OFFSETS
	.align		4
        /*01fc*/ 	.byte	0x04, 0x46
        /*01fe*/ 	.short	(.L_943 - .L_942)


	//   ....[0]....
.L_942:
        /*0200*/ 	.word	0x00001150


	//   ....[1]....
        /*0204*/ 	.word	0x0000dee0


	//   ....[2]....
        /*0208*/ 	.word	0x0000e020


	//   ....[3]....
        /*020c*/ 	.word	0x0000e120


	//----- nvinfo : EIATTR_MBARRIER_INSTR_OFFSETS
	.align		4
.L_943:
        /*0210*/ 	.byte	0x04, 0x39
        /*0212*/ 	.short	(.L_945 - .L_944)


	//   ....[0]....
.L_944:
        /*0214*/ 	.word	0x00000290
        /*0218*/ 	.word	0x000000ff
        /*021c*/ 	.word	0x00034800
        /*0220*/ 	.short	0x0100
        /*0222*/ 	.byte	0x06
	.zero		1


	//   ....[1]....
        /*0224*/ 	.word	0x000002a0
        /*0228*/ 	.word	0x000000ff
        /*022c*/ 	.word	0x00034820
        /*0230*/ 	.short	0x0100
        /*0232*/ 	.byte	0x06
	.zero		1


	//   ....[2]....
        /*0234*/ 	.word	0x00000390
        /*0238*/ 	.word	0x000000ff
        /*023c*/ 	.word	0x00034830
        /*0240*/ 	.short	0x0100
        /*0242*/ 	.byte	0x08
	.zero		1


	//   ....[3]....
        /*0244*/ 	.word	0x000003a0
        /*0248*/ 	.word	0x000000ff
        /*024c*/ 	.word	0x00034840
        /*0250*/ 	.short	0x0100
        /*0252*/ 	.byte	0x08
	.zero		1


	//   ....[4]....
        /*0254*/ 	.word	0x000003b0
        /*0258*/ 	.word	0x000000ff
        /*025c*/ 	.word	0x00034838
        /*0260*/ 	.short	0x0100
        /*0262*/ 	.byte	0x08
	.zero		1


	//   ....[5]....
        /*0264*/ 	.word	0x000003c0
        /*0268*/ 	.word	0x000000ff
        /*026c*/ 	.word	0x00034848
        /*0270*/ 	.short	0x0100
        /*0272*/ 	.byte	0x08
	.zero		1


	//   ....[6]....
        /*0274*/ 	.word	0x000004f0
        /*0278*/ 	.word	0x000000ff
        /*027c*/ 	.word	0x00034850
        /*0280*/ 	.short	0x0100
        /*0282*/ 	.byte	0x08
	.zero		1


	//   ....[7]....
        /*0284*/ 	.word	0x00000500
        /*0288*/ 	.word	0x000000ff
        /*028c*/ 	.word	0x00034860
        /*0290*/ 	.short	0x0100
        /*0292*/ 	.byte	0x08
	.zero		1


	//   ....[8]....
        /*0294*/ 	.word	0x00000510
        /*0298*/ 	.word	0x000000ff
        /*029c*/ 	.word	0x00034858
        /*02a0*/ 	.short	0x0100
        /*02a2*/ 	.byte	0x08
	.zero		1


	//   ....[9]....
        /*02a4*/ 	.word	0x00000520
        /*02a8*/ 	.word	0x000000ff
        /*02ac*/ 	.word	0x00034868
        /*02b0*/ 	.short	0x0100
        /*02b2*/ 	.byte	0x08
	.zero		1


	//   ....[10]....
        /*02b4*/ 	.word	0x00000610
        /*02b8*/ 	.word	0x000000ff
        /*02bc*/ 	.word	0x00034870
        /*02c0*/ 	.short	0x0100
        /*02c2*/ 	.byte	0x06
	.zero		1


	//   ....[11]....
        /*02c4*/ 	.word	0x00000620
        /*02c8*/ 	.word	0x000000ff
        /*02cc*/ 	.word	0x00034880
        /*02d0*/ 	.short	0x0100
        /*02d2*/ 	.byte	0x06
	.zero		1


	//   ....[12]....
        /*02d4*/ 	.word	0x00000630
        /*02d8*/ 	.word	0x000000ff
        /*02dc*/ 	.word	0x00034878
        /*02e0*/ 	.short	0x0100
        /*02e2*/ 	.byte	0x06
	.zero		1


	//   ....[13]....
        /*02e4*/ 	.word	0x00000640
        /*02e8*/ 	.word	0x000000ff
        /*02ec*/ 	.word	0x00034888
        /*02f0*/ 	.short	0x0100
        /*02f2*/ 	.byte	0x06
	.zero		1


	//   ....[14]....
        /*02f4*/ 	.word	0x00000770
        /*02f8*/ 	.word	0x000000ff
        /*02fc*/ 	.word	0x00034890
        /*0300*/ 	.short	0x0100
        /*0302*/ 	.byte	0x08
	.zero		1


	//   ....[15]....
        /*0304*/ 	.word	0x00000780
        /*0308*/ 	.word	0x000000ff
        /*030c*/ 	.word	0x000348a0
        /*0310*/ 	.short	0x0100
        /*0312*/ 	.byte	0x08
	.zero		1


	//   ....[16]....
        /*0314*/ 	.word	0x00000790
        /*0318*/ 	.word	0x000000ff
        /*031c*/ 	.word	0x00034898
        /*0320*/ 	.short	0x0100
        /*0322*/ 	.byte	0x08
	.zero		1


	//   ....[17]....
        /*0324*/ 	.word	0x000007a0
        /*0328*/ 	.word	0x000000ff
        /*032c*/ 	.word	0x000348a8
        /*0330*/ 	.short	0x0100
        /*0332*/ 	.byte	0x08
	.zero		1


	//   ....[18]....
        /*0334*/ 	.word	0x000008d0
        /*0338*/ 	.word	0x000000ff
        /*033c*/ 	.word	0x000348b0
        /*0340*/ 	.short	0x0100
        /*0342*/ 	.byte	0x08
	.zero		1


	//   ....[19]....
        /*0344*/ 	.word	0x000008e0
        /*0348*/ 	.word	0x000000ff
        /*034c*/ 	.word	0x000348c0
        /*0350*/ 	.short	0x0100
        /*0352*/ 	.byte	0x08
	.zero		1


	//   ....[20]....
        /*0354*/ 	.word	0x000008f0
        /*0358*/ 	.word	0x000000ff
        /*035c*/ 	.word	0x000348b8
        /*0360*/ 	.short	0x0100
        /*0362*/ 	.byte	0x08
	.zero		1


	//   ....[21]....
        /*0364*/ 	.word	0x00000900
        /*0368*/ 	.word	0x000000ff
        /*036c*/ 	.word	0x000348c8
        /*0370*/ 	.short	0x0100
        /*0372*/ 	.byte	0x08
	.zero		1


	//   ....[22]....
        /*0374*/ 	.word	0x000011d0
        /*0378*/ 	.word	0x000000ff
        /*037c*/ 	.word	0x00034800
        /*0380*/ 	.short	0x010a
        /*0382*/ 	.byte	0x27
	.zero		1


	//   ....[23]....
        /*0384*/ 	.word	0x00001260
        /*0388*/ 	.word	0x00000003
        /*038c*/ 	.word	0x00034830
        /*0390*/ 	.short	0x010a
        /*0392*/ 	.byte	0x3f
	.zero		1


	//   ....[24]....
        /*0394*/ 	.word	0x000012e0
        /*0398*/ 	.word	0x00000003
        /*039c*/ 	.word	0x00034830
        /*03a0*/ 	.short	0x010a
        /*03a2*/ 	.byte	0x3f
	.zero		1


	//   ....[25]....
        /*03a4*/ 	.word	0x00004a00
        /*03a8*/ 	.word	0x00000003
        /*03ac*/ 	.word	0x00000000
        /*03b0*/ 	.short	0x0101
        /*03b2*/ 	.byte	0x3f
	.zero		1


	//   ....[26]....
        /*03b4*/ 	.word	0x00006e70
        /*03b8*/ 	.word	0x000000ff
        /*03bc*/ 	.word	0x00034830
        /*03c0*/ 	.short	0x010a
        /*03c2*/ 	.byte	0x06
	.zero		1


	//   ....[27]....
        /*03c4*/ 	.word	0x00006eb0
        /*03c8*/ 	.word	0x000000ff
        /*03cc*/ 	.word	0x00034830
        /*03d0*/ 	.short	0x010a
        /*03d2*/ 	.byte	0x06
	.zero		1


	//   ....[28]....
        /*03d4*/ 	.word	0x000095f0
        /*03d8*/ 	.word	0x000000ff
        /*03dc*/ 	.word	0x00034850
        /*03e0*/ 	.short	0x010a
        /*03e2*/ 	.byte	0x06
	.zero		1


	//   ....[29]....
        /*03e4*/ 	.word	0x00009630
        /*03e8*/ 	.word	0x000000ff
        /*03ec*/ 	.word	0x00034850
        /*03f0*/ 	.short	0x010a
        /*03f2*/ 	.byte	0x06
	.zero		1


	//   ....[30]....
        /*03f4*/ 	.word	0x0000b750
        /*03f8*/ 	.word	0x00000083
        /*03fc*/ 	.word	0x00000000
        /*0400*/ 	.short	0x0101
        /*0402*/ 	.byte	0x3f
	.zero		1


	//   ....[31]....
        /*0404*/ 	.word	0x0000b7f0
        /*0408*/ 	.word	0x00000015
        /*040c*/ 	.word	0x00000000
        /*0410*/ 	.short	0x0101
        /*0412*/ 	.byte	0x3f
	.zero		1


	//   ....[32]....
        /*0414*/ 	.word	0x0000c4b0
        /*0418*/ 	.word	0x000000ff
        /*041c*/ 	.word	0x00034850
        /*0420*/ 	.short	0x010a
        /*0422*/ 	.byte	0x07
	.zero		1


	//   ....[33]....
        /*0424*/ 	.word	0x0000c4f0
        /*0428*/ 	.word	0x000000ff
        /*042c*/ 	.word	0x00034850
        /*0430*/ 	.short	0x010a
        /*0432*/ 	.byte	0x07
	.zero		1


	//   ....[34]....
        /*0434*/ 	.word	0x0000cfc0
        /*0438*/ 	.word	0x00000004
        /*043c*/ 	.word	0x00000000
        /*0440*/ 	.short	0x0101
        /*0442*/ 	.byte	0x3f
	.zero		1


	//   ....[35]....
        /*0444*/ 	.word	0x0000d930
        /*0448*/ 	.word	0x000000ff
        /*044c*/ 	.word	0x00000000
        /*0450*/ 	.short	0x0101
        /*0452*/ 	.byte	0x06
	.zero		1


	//   ....[36]....
        /*0454*/ 	.word	0x0000e710
        /*0458*/ 	.word	0x00000006
        /*045c*/ 	.word	0x00034840
        /*0460*/ 	.short	0x010a
        /*0462*/ 	.byte	0x3f
	.zero		1


	//   ....[37]....
        /*0464*/ 	.word	0x0000eb90
        /*0468*/ 	.word	0x00000009
        /*046c*/ 	.word	0x00034820
        /*0470*/ 	.short	0x010a
        /*0472*/ 	.byte	0x3f
	.zero		1


	//   ....[38]....
        /*0474*/ 	.word	0x0000ee70
        /*0478*/ 	.word	0x00000002
        /*047c*/ 	.word	0x00034840
        /*0480*/ 	.short	0x010a
        /*0482*/ 	.byte	0x3f
	.zero		1


	//   ....[39]....
        /*0484*/ 	.word	0x0000f0f0
        /*0488*/ 	.word	0x00000002
        /*048c*/ 	.word	0x00000060
        /*0490*/ 	.short	0x010a
        /*0492*/ 	.byte	0x3f
	.zero		1


	//   ....[40]....
        /*0494*/ 	.word	0x0000f630
        /*0498*/ 	.word	0x00000002
        /*049c*/ 	.word	0x00034840
        /*04a0*/ 	.short	0x010a
        /*04a2*/ 	.byte	0x3f
	.zero		1


	//   ....[41]....
        /*04a4*/ 	.word	0x0000f8b0
        /*04a8*/ 	.word	0x00000002
        /*04ac*/ 	.word	0x00000060
        /*04b0*/ 	.short	0x010a
        /*04b2*/ 	.byte	0x3f
	.zero		1


	//   ....[42]....
        /*04b4*/ 	.word	0x0000fd10
        /*04b8*/ 	.word	0x00000002
        /*04bc*/ 	.word	0x00034840
        /*04c0*/ 	.short	0x010a
        /*04c2*/ 	.byte	0x3f
	.zero		1


	//   ....[43]....
        /*04c4*/ 	.word	0x0000ffa0
        /*04c8*/ 	.word	0x00000002
        /*04cc*/ 	.word	0x00000060
        /*04d0*/ 	.short	0x010a
        /*04d2*/ 	.byte	0x3f
	.zero		1


	//   ....[44]....
        /*04d4*/ 	.word	0x000102d0
        /*04d8*/ 	.word	0x00000003
        /*04dc*/ 	.word	0x00034860
        /*04e0*/ 	.short	0x010a
        /*04e2*/ 	.byte	0x3f
	.zero		1


	//   ....[45]....
        /*04e4*/ 	.word	0x00010640
        /*04e8*/ 	.word	0x00000000
        /*04ec*/ 	.word	0x00034820
        /*04f0*/ 	.short	0x010a
        /*04f2*/ 	.byte	0x3f
	.zero		1


	//   ....[46]....
        /*04f4*/ 	.word	0x00010800
        /*04f8*/ 	.word	0x00000006
        /*04fc*/ 	.word	0x00000000
        /*0500*/ 	.short	0x010a
        /*0502*/ 	.byte	0x3f
	.zero		1


	//   ....[47]....
        /*0504*/ 	.word	0x00010870
        /*0508*/ 	.word	0x00000003
        /*050c*/ 	.word	0x00000000
        /*0510*/ 	.short	0x010a
        /*0512*/ 	.byte	0x3f
	.zero		1


	//   ....[48]....
        /*0514*/ 	.word	0x000108d0
        /*0518*/ 	.word	0x00000010
        /*051c*/ 	.word	0x00000000
        /*0520*/ 	.short	0x010a
        /*0522*/ 	.byte	0x3f
	.zero		1


	//   ....[49]....
        /*0524*/ 	.word	0x00010900
        /*0528*/ 	.word	0x00000003
        /*052c*/ 	.word	0x00000000
        /*0530*/ 	.short	0x010a
        /*0532*/ 	.byte	0x3f
	.zero		1


	//   ....[50]....
        /*0534*/ 	.word	0x00010970
        /*0538*/ 	.word	0x00000003
        /*053c*/ 	.word	0x00034800
        /*0540*/ 	.short	0x010a
        /*0542*/ 	.byte	0x3f
	.zero		1


	//   ....[51]....
        /*0544*/ 	.word	0x000109c0
        /*0548*/ 	.word	0x00000003
        /*054c*/ 	.word	0x00034830
        /*0550*/ 	.short	0x010a
        /*0552*/ 	.byte	0x3f
	.zero		1


	//   ....[52]....
        /*0554*/ 	.word	0x00010a20
        /*0558*/ 	.word	0x00000014
        /*055c*/ 	.word	0x00034830
        /*0560*/ 	.short	0x010a
        /*0562*/ 	.byte	0x3f
	.zero		1


	//   ....[53]....
        /*0564*/ 	.word	0x00010a80
        /*0568*/ 	.word	0x00000014
        /*056c*/ 	.word	0x00034850
        /*0570*/ 	.short	0x010a
        /*0572*/ 	.byte	0x3f
	.zero		1


	//   ....[54]....
        /*0574*/ 	.word	0x00010ae0
        /*0578*/ 	.word	0x00000003
        /*057c*/ 	.word	0x00034850
        /*0580*/ 	.short	0x010a
        /*0582*/ 	.byte	0x3f
	.zero		1


	//   ....[55]....
        /*0584*/ 	.word	0x00010c80
        /*0588*/ 	.word	0x00000006
        /*058c*/ 	.word	0x00034840
        /*0590*/ 	.short	0x010a
        /*0592*/ 	.byte	0x3f
	.zero		1


	//   ....[56]....
        /*0594*/ 	.word	0x00010d00
        /*0598*/ 	.word	0x00000007
        /*059c*/ 	.word	0x00034820
        /*05a0*/ 	.short	0x010a
        /*05a2*/ 	.byte	0x3f
	.zero		1


	//   ....[57]....
        /*05a4*/ 	.word	0x00010d50
        /*05a8*/ 	.word	0x00000002
        /*05ac*/ 	.word	0x00034840
        /*05b0*/ 	.short	0x010a
        /*05b2*/ 	.byte	0x3f
	.zero		1


	//   ....[58]....
        /*05b4*/ 	.word	0x00010da0
        /*05b8*/ 	.word	0x00000002
        /*05bc*/ 	.word	0x00000060
        /*05c0*/ 	.short	0x010a
        /*05c2*/ 	.byte	0x3f
	.zero		1


	//   ....[59]....
        /*05c4*/ 	.word	0x00010df0
        /*05c8*/ 	.word	0x00000002
        /*05cc*/ 	.word	0x00034840
        /*05d0*/ 	.short	0x010a
        /*05d2*/ 	.byte	0x3f
	.zero		1


	//   ....[60]....
        /*05d4*/ 	.word	0x00010e40
        /*05d8*/ 	.word	0x00000002
        /*05dc*/ 	.word	0x00000060
        /*05e0*/ 	.short	0x010a
        /*05e2*/ 	.byte	0x3f
	.zero		1


	//   ....[61]....
        /*05e4*/ 	.word	0x00010e90
        /*05e8*/ 	.word	0x00000002
        /*05ec*/ 	.word	0x00034840
        /*05f0*/ 	.short	0x010a
        /*05f2*/ 	.byte	0x3f
	.zero		1


	//   ....[62]....
        /*05f4*/ 	.word	0x00010ee0
        /*05f8*/ 	.word	0x00000002
        /*05fc*/ 	.word	0x00000060
        /*0600*/ 	.short	0x010a
        /*0602*/ 	.byte	0x3f
	.zero		1


	//   ....[63]....
        /*0604*/ 	.word	0x00010f30
        /*0608*/ 	.word	0x00000003
        /*060c*/ 	.word	0x00034860
        /*0610*/ 	.short	0x010a
        /*0612*/ 	.byte	0x3f
	.zero		1


	//   ....[64]....
        /*0614*/ 	.word	0x00010f80
        /*0618*/ 	.word	0x00000000
        /*061c*/ 	.word	0x00034820
        /*0620*/ 	.short	0x010a
        /*0622*/ 	.byte	0x3f
	.zero		1


	//   ....[65]....
        /*0624*/ 	.word	0x00011120
        /*0628*/ 	.word	0x00000006
        /*062c*/ 	.word	0x00000000
        /*0630*/ 	.short	0x010a
        /*0632*/ 	.byte	0x3f
	.zero		1


	//   ....[66]....
        /*0634*/ 	.word	0x00011170
        /*0638*/ 	.word	0x00000003
        /*063c*/ 	.word	0x00000000
        /*0640*/ 	.short	0x010a
        /*0642*/ 	.byte	0x3f
	.zero		1


	//   ....[67]....
        /*0644*/ 	.word	0x000111c0
        /*0648*/ 	.word	0x00000010
        /*064c*/ 	.word	0x00000000
        /*0650*/ 	.short	0x010a
        /*0652*/ 	.byte	0x3f
	.zero		1


	//----- nvinfo : EIATTR_NUM_MBARRIERS
	.align		4
.L_945:
        /*0654*/ 	.byte	0x03, 0x38
        /*0656*/ 	.short	0x0016


	//----- nvinfo : EIATTR_EXIT_INSTR_OFFSETS
	.align		4
        /*0658*/ 	.byte	0x04, 0x1c
        /*065a*/ 	.short	(.L_947 - .L_946)


	//   ....[0]....
.L_946:
        /*065c*/ 	.word	0x00000a50


	//   ....[1]....
        /*0660*/ 	.word	0x0000da30


	//   ....[2]....
        /*0664*/ 	.word	0x0000da90


	//   ....[3]....
        /*0668*/ 	.word	0x00010950


	//----- nvinfo : EIATTR_MAX_THREADS
	.align		4
.L_947:
        /*066c*/ 	.byte	0x04, 0x05
        /*066e*/ 	.short	(.L_949 - .L_948)
.L_948:
        /*0670*/ 	.word	0x00000180
        /*0674*/ 	.word	0x00000001
        /*0678*/ 	.word	0x00000001


	//----- nvinfo : EIATTR_CRS_STACK_SIZE
	.align		4
.L_949:
        /*067c*/ 	.byte	0x04, 0x1e
        /*067e*/ 	.short	(.L_951 - .L_950)
.L_950:
        /*0680*/ 	.word	0x00000000


	//----- nvinfo : EIATTR_CBANK_PARAM_SIZE
	.align		4
.L_951:
        /*0684*/ 	.byte	0x03, 0x19
        /*0686*/ 	.short	0x0bf0


	//----- nvinfo : EIATTR_PARAM_CBANK
	.align		4
        /*0688*/ 	.byte	0x04, 0x0a
        /*068a*/ 	.short	(.L_953 - .L_952)
	.align		4
.L_952:
        /*068c*/ 	.word	index@(.nv.constant0._ZN7cutlass13device_kernelIN5flash11enable_sm90INS1_16FlashAttnFwdSm90INS1_25CollectiveMainloopFwdSm90ILi2EN4cute5tupleIJNS5_1CILi1EEES8_S8_EEENS6_IJNS7_ILi128EEENS7_ILi176EEESA_EEELi128ENS_6half_tEfNS_4arch4Sm90ELb0ELb0ELb1ELb0ELb0ELb0ELb0ELb1ELb1ELb0ELb0ELb0EEENS1_21CollectiveEpilogueFwdINS6_IJSA_SA_SB_EEES9_SD_SF_Li256ELb0ELb0ELb0ELb0EEENS1_29StaticPersistentTileSchedulerILb0EEEEEEEEEvNT_6ParamsE)
        /*0690*/ 	.short	0x0210
        /*0692*/ 	.short	0x0bf0


	//----- nvinfo : EIATTR_SW_WAR
	.align		4
.L_953:
        /*0694*/ 	.byte	0x04, 0x36
        /*0696*/ 	.short	(.L_955 - .L_954)
.L_954:
        /*0698*/ 	.word	0x00000008
.L_955:


//--------------------- .nv.info._ZN7cutlass13device_kernelIN5flash11enable_sm90INS1_16FlashAttnFwdSm90INS1_25CollectiveMainloopFwdSm90ILi2EN4cute5tupleIJNS5_1CILi2EEENS7_ILi1EEES9_EEENS6_IJNS7_ILi128EEENS7_ILi176EEESB_EEELi128ENS_6half_tEfNS_4arch4Sm90ELb0ELb0ELb1ELb0ELb0ELb0ELb0ELb1ELb1ELb0ELb0ELb0EEENS1_21CollectiveEpilogueFwdINS6_IJSB_SB_SC_EEESA_SE_SG_Li256ELb0ELb0ELb0ELb0EEENS1_29StaticPersistentTileSchedulerILb0EEEEEEEEEvNT_6ParamsE --------------------------
	.section	.nv.info._ZN7cutlass13device_kernelIN5flash11enable_sm90INS1_16FlashAttnFwdSm90INS1_25CollectiveMainloopFwdSm90ILi2EN4cute5tupleIJNS5_1CILi2EEENS7_ILi1EEES9_EEENS6_IJNS7_ILi128EEENS7_ILi176EEESB_EEELi128ENS_6half_tEfNS_4arch4Sm90ELb0ELb0ELb1ELb0ELb0ELb0ELb0ELb1ELb1ELb0ELb0ELb0EEENS1_21CollectiveEpilogueFwdINS6_IJSB_SB_SC_EEESA_SE_SG_Li256ELb0ELb0ELb0ELb0EEENS1_29StaticPersistentTileSchedulerILb0EEEEEEEEEvNT_6ParamsE,"",@"SHT_CUDA_INFO"
	.sectionflags	@""
	.align	4


	//----- nvinfo : EIATTR_CUDA_API_VERSION
	.align		4
        /*0000*/ 	.byte	0x04, 0x37
        /*0002*/ 	.short	(.L_957 - .L_956)
.L_956:
        /*0004*/ 	.word	0x00000082


	//----- nvinfo : EIATTR_KPARAM_INFO
	.align		4
.L_957:
        /*0008*/ 	.byte	0x04, 0x17
        /*000a*/ 	.short	(.L_959 - .L_958)
.L_958:
        /*000c*/ 	.word	0x00000000
        /*0010*/ 	.short	0x0000
        /*0012*/ 	.short	0x0070
        /*0014*/ 	.byte	0x00, 0xf0, 0x01, 0x2e


	//----- nvinfo : EIATTR_SPARSE_MMA_MASK
	.align		4
.L_959:
        /*0018*/ 	.byte	0x03, 0x50
        /*001a*/ 	.short	0x0000


	//----- nvinfo : EIATTR_MAXREG_COUNT
	.align		4
        /*001c*/ 	.byte	0x03, 0x1b
        /*001e*/ 	.short	0x00a8


	//----- nvinfo : EIATTR_NUM_BARRIERS
	.align		4
        /*0020*/ 	.byte	0x02, 0x4c
        /*0022*/ 	.byte	0x10
	.zero		1


	//----- nvinfo : EIATTR_EXTERNS
	.align		4
        /*0024*/ 	.byte	0x04, 0x0f
        /*0026*/ 	.short	(.L_961 - .L_960)


	//   ....[0]....
	.align		4
.L_960:
        /*0028*/ 	.word	index@(__assertfail)


	//----- nvinfo : EIATTR_ANNOTATIONS
	.align		4
.L_961:
        /*002c*/ 	.byte	0x04, 0x55
        /*002e*/ 	.short	(.L_963 - .L_962)


	//   ....[0]....
.L_962:
        /* <DEDUP_REMOVED lines=25> */


	//----- nvinfo : EIATTR_MERCURY_ISA_VERSION
	.align		4
.L_963:
        /*01a8*/ 	.byte	0x03, 0x5f
        /*01aa*/ 	.short	0x0101


	//----- nvinfo : EIATTR_INT_WARP_WIDE_INSTR_OFFSETS
	.align		4
        /*01ac*/ 	.byte	0x04, 0x31
        /*01ae*/ 	.short	(.L_965 - .L_964)


	//   ....[0]....
.L_964:
        /*01b0*/ 	.word	0x00000180


	//   ....[1]....
        /*01b4*/ 	.word	0x00000220


	//   ....[2]....
        /*01b8*/ 	.word	0x00000290


	//   ....[3]....
        /*01bc*/ 	.word	0x0000e570


	//   ....[4]....
        /*01c0*/ 	.word	0x0000e5a0


	//   ....[5]....
        /*01c4*/ 	.word	0x0000e680


	//----- nvinfo : EIATTR_COOP_GROUP_MASK_REGIDS
	.align		4
.L_965:
        /*01c8*/ 	.byte	0x04, 0x29
        /*01ca*/ 	.short	(.L_967 - .L_966)


	//   ....[0]....
.L_966:
        /*01cc*/ 	.word	0xffffffff


	//   ....[1]....
        /*01d0*/ 	.word	0xffffffff


	//   ....[2]....
        /*01d4*/ 	.word	0xffffffff


	//   ....[3]....
        /*01d8*/ 	.word	0xffffffff


	//   ....[4]....
        /*01dc*/ 	.word	0xffffffff


	//   ....[5]....
        /*01e0*/ 	.word	0xffffffff


	//   ....[6]....
        /*01e4*/ 	.word	0xffffffff


	//   ....[7]....
        /*01e8*/ 	.word	0xffffffff


	//   ....[8]....
        /*01ec*/ 	.word	0xffffffff


	//   ....[9]....
        /*01f0*/ 	.word	0xffffffff


	//   ....[10]....
        /*01f4*/ 	.word	0xffffffff


	//   ....[11]....
        /*01f8*/ 	.word	0xffffffff


	//   ....[12]....
        /*01fc*/ 	.word	0xffffffff


	//   ....[13]....
        /*0200*/ 	.word	0xffffffff


	//   ....[14]....
        /*0204*/ 	.word	0xffffffff


	//   ....[15]....
        /*0208*/ 	.word	0xffffffff


	//   ....[16]....
        /*020c*/ 	.word	0xffffffff


	//   ....[17]....
        /*0210*/ 	.word	0xffffffff


	//   ....[18]....
        /*0214*/ 	.word	0xffffffff


	//   ....[19]....
        /*0218*/ 	.word	0xffffffff


	//   ....[20]....
        /*021c*/ 	.word	0xffffffff


	//   ....[21]....
        /*0220*/ 	.word	0xffffffff


	//   ....[22]....
        /*0224*/ 	.word	0xffffffff


	//   ....[23]....
        /*0228*/ 	.word	0xffffffff


	//   ....[24]....
        /*022c*/ 	.word	0x0500000f


	//   ....[25]....
        /*0230*/ 	.word	0x0500000f


	//----- nvinfo : EIATTR_COOP_GROUP_INSTR_OFFSETS
	.align		4
.L_967:
        /*0234*/ 	.byte	0x04, 0x28
        /*0236*/ 	.short	(.L_969 - .L_968)


	//   ....[0]....
.L_968:
        /*0238*/ 	.word	0x00000060


	//   ....[1]....
        /*023c*/ 	.word	0x00000190


	//   ....[2]....
        /*0240*/ 	.word	0x00000230


	//   ....[3]....
        /*0244*/ 	.word	0x00000410


	//   ....[4]....
        /*0248*/ 	.word	0x00000640


	//   ....[5]....
        /*024c*/ 	.word	0x00000890


	//   ....[6]....
        /*0250*/ 	.word	0x00000b10


	//   ....[7]....
        /*0254*/ 	.word	0x00000e40


	//   ....[8]....
        /*0258*/ 	.word	0x000012e0


	//   ....[9]....
        /*025c*/ 	.word	0x00005550


	//   ....[10]....
        /*0260*/ 	.word	0x00005590


	//   ....[11]....
        /*0264*/ 	.word	0x00005d20


	//   ....[12]....
        /*0268*/ 	.word	0x00005d80


	//   ....[13]....
        /*026c*/ 	.word	0x0000ace0


	//   ....[14]....
        /*0270*/ 	.word	0x0000ad10


	//   ....[15]....
        /*0274*/ 	.word	0x0000ad30


	//   ....[16]....
        /*0278*/ 	.word	0x0000ad60


	//   ....[17]....
        /*027c*/ 	.word	0x0000c790


	//   ....[18]....
        /*0280*/ 	.word	0x0000c7d0


	//   ....[19]....
        /*0284*/ 	.word	0x0000c870


	//   ....[20]....
        /*0288*/ 	.word	0x0000c880


	//   ....[21]....
        /*028c*/ 	.word	0x0000d970


	//   ....[22]....
        /*0290*/ 	.word	0x0000dc60


	//   ....[23]....
        /*0294*/ 	.word	0x00010b50


	//   ....[24]....
        /*0298*/ 	.word	0x00011030


	//   ....[25]....
        /*029c*/ 	.word	0x000114d0


	//----- nvinfo : EIATTR_REG_RECONFIG
	.align		4
.L_969:
        /*02a0*/ 	.byte	0x01, 0x54
	.zero		2


	//----- nvinfo : EIATTR_SYSCALL_OFFSETS
	.align		4
        /*02a4*/ 	.byte	0x04, 0x46
        /*02a6*/ 	.short	(.L_971 - .L_970)


	//   ....[0]....
.L_970:
        /*02a8*/ 	.word	0x00001660


	//   ....[1]....
        /*02ac*/ 	.word	0x0000e180


	//   ....[2]....
        /*02b0*/ 	.word	0x0000e2c0


	//   ....[3]....
        /*02b4*/ 	.word	0x0000e3c0


	//----- nvinfo : EIATTR_MBARRIER_INSTR_OFFSETS
	.align		4
.L_971:
        /*02b8*/ 	.byte	0x04, 0x39
        /*02ba*/ 	.short	(.L_973 - .L_972)


	//   ....[0]....
.L_972:
        /*02bc*/ 	.word	0x000002b0
        /*02c0*/ 	.word	0x000000ff
        /*02c4*/ 	.word	0x00034800
        /*02c8*/ 	.short	0x0100
        /*02ca*/ 	.byte	0x08
	.zero		1


	//   ....[1]....
        /*02cc*/ 	.word	0x000002c0
        /*02d0*/ 	.word	0x000000ff
        /*02d4*/ 	.word	0x00034820
        /*02d8*/ 	.short	0x0100
        /*02da*/ 	.byte	0x08
	.zero		1


	//   ....[2]....
        /*02dc*/ 	.word	0x000003b0
        /*02e0*/ 	.word	0x000000ff
        /*02e4*/ 	.word	0x00034830
        /*02e8*/ 	.short	0x0100
        /*02ea*/ 	.byte	0x08
	.zero		1


	//   ....[3]....
        /*02ec*/ 	.word	0x000003c0
        /*02f0*/ 	.word	0x000000ff
        /*02f4*/ 	.word	0x00034840
        /*02f8*/ 	.short	0x0100
        /*02fa*/ 	.byte	0x08
	.zero		1


	//   ....[4]....
        /*02fc*/ 	.word	0x000003d0
        /*0300*/ 	.word	0x000000ff
        /*0304*/ 	.word	0x00034838
        /*0308*/ 	.short	0x0100
        /*030a*/ 	.byte	0x08
	.zero		1


	//   ....[5]....
        /*030c*/ 	.word	0x000003e0
        /*0310*/ 	.word	0x000000ff
        /*0314*/ 	.word	0x00034848
        /*0318*/ 	.short	0x0100
        /*031a*/ 	.byte	0x08
	.zero		1


	//   ....[6]....
        /*031c*/ 	.word	0x000005f0
        /*0320*/ 	.word	0x000000ff
        /*0324*/ 	.word	0x00034850
        /*0328*/ 	.short	0x0100
        /*032a*/ 	.byte	0x08
	.zero		1


	//   ....[7]....
        /*032c*/ 	.word	0x00000600
        /*0330*/ 	.word	0x000000ff
        /*0334*/ 	.word	0x00034860
        /*0338*/ 	.short	0x0100
        /*033a*/ 	.byte	0x08
	.zero		1


	//   ....[8]....
        /*033c*/ 	.word	0x00000610
        /*0340*/ 	.word	0x000000ff
        /*0344*/ 	.word	0x00034858
        /*0348*/ 	.short	0x0100
        /*034a*/ 	.byte	0x08
	.zero		1


	//   ....[9]....
        /*034c*/ 	.word	0x00000620
        /*0350*/ 	.word	0x000000ff
        /*0354*/ 	.word	0x00034868
        /*0358*/ 	.short	0x0100
        /*035a*/ 	.byte	0x08
	.zero		1


	//   ....[10]....
        /*035c*/ 	.word	0x00000840
        /*0360*/ 	.word	0x000000ff
        /*0364*/ 	.word	0x00034870
        /*0368*/ 	.short	0x0100
        /*036a*/ 	.byte	0x08
	.zero		1


	//   ....[11]....
        /*036c*/ 	.word	0x00000850
        /*0370*/ 	.word	0x000000ff
        /*0374*/ 	.word	0x00034880
        /*0378*/ 	.short	0x0100
        /*037a*/ 	.byte	0x08
	.zero		1


	//   ....[12]....
        /*037c*/ 	.word	0x00000860
        /*0380*/ 	.word	0x000000ff
        /*0384*/ 	.word	0x00034878
        /*0388*/ 	.short	0x0100
        /*038a*/ 	.byte	0x08
	.zero		1


	//   ....[13]....
        /*038c*/ 	.word	0x00000870
        /*0390*/ 	.word	0x000000ff
        /*0394*/ 	.word	0x00034888
        /*0398*/ 	.short	0x0100
        /*039a*/ 	.byte	0x08
	.zero		1


	//   ....[14]....
        /*039c*/ 	.word	0x00000ac0
        /*03a0*/ 	.word	0x000000ff
        /*03a4*/ 	.word	0x00034890
        /*03a8*/ 	.short	0x0100
        /*03aa*/ 	.byte	0x08
	.zero		1


	//   ....[15]....
        /*03ac*/ 	.word	0x00000ad0
        /*03b0*/ 	.word	0x000000ff
        /*03b4*/ 	.word	0x000348a0
        /*03b8*/ 	.short	0x0100
        /*03ba*/ 	.byte	0x08
	.zero		1


	//   ....[16]....
        /*03bc*/ 	.word	0x00000ae0
        /*03c0*/ 	.word	0x000000ff
        /*03c4*/ 	.word	0x00034898
        /*03c8*/ 	.short	0x0100
        /*03ca*/ 	.byte	0x08
	.zero		1


	//   ....[17]....
        /*03cc*/ 	.word	0x00000af0
        /*03d0*/ 	.word	0x000000ff
        /*03d4*/ 	.word	0x000348a8
        /*03d8*/ 	.short	0x0100
        /*03da*/ 	.byte	0x08
	.zero		1


	//   ....[18]....
        /*03dc*/ 	.word	0x00000d90
        /*03e0*/ 	.word	0x000000ff
        /*03e4*/ 	.word	0x000348b0
        /*03e8*/ 	.short	0x0100
        /*03ea*/ 	.byte	0x08
	.zero		1


	//   ....[19]....
        /*03ec*/ 	.word	0x00000da0
        /*03f0*/ 	.word	0x000000ff
        /*03f4*/ 	.word	0x000348c0
        /*03f8*/ 	.short	0x0100
        /*03fa*/ 	.byte	0x08
	.zero		1


	//   ....[20]....
        /*03fc*/ 	.word	0x00000db0
        /*0400*/ 	.word	0x000000ff
        /*0404*/ 	.word	0x000348b8
        /*0408*/ 	.short	0x0100
        /*040a*/ 	.byte	0x08
	.zero		1


	//   ....[21]....
        /*040c*/ 	.word	0x00000dc0
        /*0410*/ 	.word	0x000000ff
        /*0414*/ 	.word	0x000348c8
        /*0418*/ 	.short	0x0100
        /*041a*/ 	.byte	0x08
	.zero		1


	//   ....[22]....
        /*041c*/ 	.word	0x000016a0
        /*0420*/ 	.word	0x000000ff
        /*0424*/ 	.word	0x00034800
        /*0428*/ 	.short	0x010a
        /*042a*/ 	.byte	0x27
	.zero		1


	//   ....[23]....
        /*042c*/ 	.word	0x00001720
        /*0430*/ 	.word	0x0000000a
        /*0434*/ 	.word	0x00034830
        /*0438*/ 	.short	0x010a
        /*043a*/ 	.byte	0x3f
	.zero		1


	//   ....[24]....
        /*043c*/ 	.word	0x00001760
        /*0440*/ 	.word	0x0000000a
        /*0444*/ 	.word	0x00034830
        /*0448*/ 	.short	0x010a
        /*044a*/ 	.byte	0x3f
	.zero		1


	//   ....[25]....
        /*044c*/ 	.word	0x00006060
        /*0450*/ 	.word	0x0000000a
        /*0454*/ 	.word	0x00000000
        /*0458*/ 	.short	0x0101
        /*045a*/ 	.byte	0x3f
	.zero		1


	//   ....[26]....
        /*045c*/ 	.word	0x00007050
        /*0460*/ 	.word	0x000000ff
        /*0464*/ 	.word	0x00034830
        /*0468*/ 	.short	0x010a
        /*046a*/ 	.byte	0x06
	.zero		1


	//   ....[27]....
        /*046c*/ 	.word	0x00007090
        /*0470*/ 	.word	0x000000ff
        /*0474*/ 	.word	0x00034830
        /*0478*/ 	.short	0x010a
        /*047a*/ 	.byte	0x06
	.zero		1


	//   ....[28]....
        /*047c*/ 	.word	0x000097d0
        /*0480*/ 	.word	0x000000ff
        /*0484*/ 	.word	0x00034850
        /*0488*/ 	.short	0x010a
        /*048a*/ 	.byte	0x06
	.zero		1


	//   ....[29]....
        /*048c*/ 	.word	0x00009810
        /*0490*/ 	.word	0x000000ff
        /*0494*/ 	.word	0x00034850
        /*0498*/ 	.short	0x010a
        /*049a*/ 	.byte	0x06
	.zero		1


	//   ....[30]....
        /*049c*/ 	.word	0x0000bd50
        /*04a0*/ 	.word	0x0000000a
        /*04a4*/ 	.word	0x00000000
        /*04a8*/ 	.short	0x0101
        /*04aa*/ 	.byte	0x3f
	.zero		1


	//   ....[31]....
        /*04ac*/ 	.word	0x0000c660
        /*04b0*/ 	.word	0x00000061
        /*04b4*/ 	.word	0x00000000
        /*04b8*/ 	.short	0x0101
        /*04ba*/ 	.byte	0x3f
	.zero		1


	//   ....[32]....
        /*04bc*/ 	.word	0x0000c700
        /*04c0*/ 	.word	0x000000ff
        /*04c4*/ 	.word	0x00034850
        /*04c8*/ 	.short	0x010a
        /*04ca*/ 	.byte	0x05
	.zero		1


	//   ....[33]....
        /*04cc*/ 	.word	0x0000c740
        /*04d0*/ 	.word	0x000000ff
        /*04d4*/ 	.word	0x00034850
        /*04d8*/ 	.short	0x010a
        /*04da*/ 	.byte	0x05
	.zero		1


	//   ....[34]....
        /*04dc*/ 	.word	0x0000d530
        /*04e0*/ 	.word	0x00000003
        /*04e4*/ 	.word	0x00000000
        /*04e8*/ 	.short	0x0101
        /*04ea*/ 	.byte	0x3f
	.zero		1


	//   ....[35]....
        /*04ec*/ 	.word	0x0000db50
        /*04f0*/ 	.word	0x000000ff
        /*04f4*/ 	.word	0x00000000
        /*04f8*/ 	.short	0x0101
        /*04fa*/ 	.byte	0x07
	.zero		1


	//   ....[36]....
        /*04fc*/ 	.word	0x0000db60
        /*0500*/ 	.word	0x000000ff
        /*0504*/ 	.word	0x00000000
        /*0508*/ 	.short	0x0101
        /*050a*/ 	.byte	0x06
	.zero		1


	//   ....[37]....
        /*050c*/ 	.word	0x0000ea00
        /*0510*/ 	.word	0x00000005
        /*0514*/ 	.word	0x00034840
        /*0518*/ 	.short	0x010a
        /*051a*/ 	.byte	0x3f
	.zero		1


	//   ....[38]....
        /*051c*/ 	.word	0x0000eee0
        /*0520*/ 	.word	0x0000000a
        /*0524*/ 	.word	0x00034820
        /*0528*/ 	.short	0x010a
        /*052a*/ 	.byte	0x3f
	.zero		1


	//   ....[39]....
        /*052c*/ 	.word	0x0000f1d0
        /*0530*/ 	.word	0x00000002
        /*0534*/ 	.word	0x00034840
        /*0538*/ 	.short	0x010a
        /*053a*/ 	.byte	0x3f
	.zero		1


	//   ....[40]....
        /*053c*/ 	.word	0x0000f480
        /*0540*/ 	.word	0x00000002
        /*0544*/ 	.word	0x00034860
        /*0548*/ 	.short	0x010a
        /*054a*/ 	.byte	0x3f
	.zero		1


	//   ....[41]....
        /*054c*/ 	.word	0x0000f9b0
        /*0550*/ 	.word	0x00000002
        /*0554*/ 	.word	0x00034840
        /*0558*/ 	.short	0x010a
        /*055a*/ 	.byte	0x3f
	.zero		1


	//   ....[42]....
        /*055c*/ 	.word	0x0000fc60
        /*0560*/ 	.word	0x00000002
        /*0564*/ 	.word	0x00034860
        /*0568*/ 	.short	0x010a
        /*056a*/ 	.byte	0x3f
	.zero		1


	//   ....[43]....
        /*056c*/ 	.word	0x00010100
        /*0570*/ 	.word	0x00000002
        /*0574*/ 	.word	0x00034840
        /*0578*/ 	.short	0x010a
        /*057a*/ 	.byte	0x3f
	.zero		1


	//   ....[44]....
        /*057c*/ 	.word	0x000103b0
        /*0580*/ 	.word	0x00000002
        /*0584*/ 	.word	0x00034860
        /*0588*/ 	.short	0x010a
        /*058a*/ 	.byte	0x3f
	.zero		1


	//   ....[45]....
        /*058c*/ 	.word	0x000106f0
        /*0590*/ 	.word	0x00000002
        /*0594*/ 	.word	0x00034860
        /*0598*/ 	.short	0x010a
        /*059a*/ 	.byte	0x3f
	.zero		1


	//   ....[46]....
        /*059c*/ 	.word	0x00010ad0
        /*05a0*/ 	.word	0x00000000
        /*05a4*/ 	.word	0x00034820
        /*05a8*/ 	.short	0x010a
        /*05aa*/ 	.byte	0x3f
	.zero		1


	//   ....[47]....
        /*05ac*/ 	.word	0x00010c70
        /*05b0*/ 	.word	0x00000006
        /*05b4*/ 	.word	0x00000000
        /*05b8*/ 	.short	0x010a
        /*05ba*/ 	.byte	0x3f
	.zero		1


	//   ....[48]....
        /*05bc*/ 	.word	0x00010ce0
        /*05c0*/ 	.word	0x00000003
        /*05c4*/ 	.word	0x00000000
        /*05c8*/ 	.short	0x010a
        /*05ca*/ 	.byte	0x3f
	.zero		1


	//   ....[49]....
        /*05cc*/ 	.word	0x00010d40
        /*05d0*/ 	.word	0x00000010
        /*05d4*/ 	.word	0x00000000
        /*05d8*/ 	.short	0x010a
        /*05da*/ 	.byte	0x3f
	.zero		1


	//   ....[50]....
        /*05dc*/ 	.word	0x00010d70
        /*05e0*/ 	.word	0x00000003
        /*05e4*/ 	.word	0x00000000
        /*05e8*/ 	.short	0x010a
        /*05ea*/ 	.byte	0x3f
	.zero		1


	//   ....[51]....
        /*05ec*/ 	.word	0x00010de0
        /*05f0*/ 	.word	0x00000003
        /*05f4*/ 	.word	0x00034800
        /*05f8*/ 	.short	0x010a
        /*05fa*/ 	.byte	0x3f
	.zero		1


	//   ....[52]....
        /*05fc*/ 	.word	0x00010e30
        /*0600*/ 	.word	0x0000000a
        /*0604*/ 	.word	0x00034830
        /*0608*/ 	.short	0x010a
        /*060a*/ 	.byte	0x3f
	.zero		1


	//   ....[53]....
        /*060c*/ 	.word	0x00010e90
        /*0610*/ 	.word	0x00000014
        /*0614*/ 	.word	0x00034830
        /*0618*/ 	.short	0x010a
        /*061a*/ 	.byte	0x3f
	.zero		1


	//   ....[54]....
        /*061c*/ 	.word	0x00010ef0
        /*0620*/ 	.word	0x00000014
        /*0624*/ 	.word	0x00034850
        /*0628*/ 	.short	0x010a
        /*062a*/ 	.byte	0x3f
	.zero		1


	//   ....[55]....
        /*062c*/ 	.word	0x00010f50
        /*0630*/ 	.word	0x00000003
        /*0634*/ 	.word	0x00034850
        /*0638*/ 	.short	0x010a
        /*063a*/ 	.byte	0x3f
	.zero		1


	//   ....[56]....
        /*063c*/ 	.word	0x000110f0
        /*0640*/ 	.word	0x00000005
        /*0644*/ 	.word	0x00034840
        /*0648*/ 	.short	0x010a
        /*064a*/ 	.byte	0x3f
	.zero		1


	//   ....[57]....
        /*064c*/ 	.word	0x00011170
        /*0650*/ 	.word	0x00000007
        /*0654*/ 	.word	0x00034820
        /*0658*/ 	.short	0x010a
        /*065a*/ 	.byte	0x3f
	.zero		1


	//   ....[58]....
        /*065c*/ 	.word	0x000111c0
        /*0660*/ 	.word	0x00000002
        /*0664*/ 	.word	0x00034840
        /*0668*/ 	.short	0x010a
        /*066a*/ 	.byte	0x3f
	.zero		1


	//   ....[59]....
        /*066c*/ 	.word	0x00011210
        /*0670*/ 	.word	0x00000002
        /*0674*/ 	.word	0x00034860
        /*0678*/ 	.short	0x010a
        /*067a*/ 	.byte	0x3f
	.zero		1


	//   ....[60]....
        /*067c*/ 	.word	0x00011260
        /*0680*/ 	.word	0x00000002
        /*0684*/ 	.word	0x00034840
        /*0688*/ 	.short	0x010a
        /*068a*/ 	.byte	0x3f
	.zero		1


	//   ....[61]....
        /*068c*/ 	.word	0x000112b0
        /*0690*/ 	.word	0x00000002
        /*0694*/ 	.word	0x00034860
        /*0698*/ 	.short	0x010a
        /*069a*/ 	.byte	0x3f
	.zero		1


	//   ....[62]....
        /*069c*/ 	.word	0x00011300
        /*06a0*/ 	.word	0x00000002
        /*06a4*/ 	.word	0x00034840
        /*06a8*/ 	.short	0x010a
        /*06aa*/ 	.byte	0x3f
	.zero		1


	//   ....[63]....
        /*06ac*/ 	.word	0x00011350
        /*06b0*/ 	.word	0x00000002
        /*06b4*/ 	.word	0x00034860
        /*06b8*/ 	.short	0x010a
        /*06ba*/ 	.byte	0x3f
	.zero		1


	//   ....[64]....
        /*06bc*/ 	.word	0x000113a0
        /*06c0*/ 	.word	0x00000002
        /*06c4*/ 	.word	0x00034860
        /*06c8*/ 	.short	0x010a
        /*06ca*/ 	.byte	0x3f
	.zero		1


	//   ....[65]....
        /*06cc*/ 	.word	0x000113f0
        /*06d0*/ 	.word	0x00000000
        /*06d4*/ 	.word	0x00034820
        /*06d8*/ 	.short	0x010a
        /*06da*/ 	.byte	0x3f
	.zero		1


	//   ....[66]....
        /*06dc*/ 	.word	0x00011590
        /*06e0*/ 	.word	0x00000006
        /*06e4*/ 	.word	0x00000000
        /*06e8*/ 	.short	0x010a
        /*06ea*/ 	.byte	0x3f
	.zero		1


	//   ....[67]....
        /*06ec*/ 	.word	0x000115e0
        /*06f0*/ 	.word	0x00000003
        /*06f4*/ 	.word	0x00000000
        /*06f8*/ 	.short	0x010a
        /*06fa*/ 	.byte	0x3f
	.zero		1


	//   ....[68]....
        /*06fc*/ 	.word	0x00011630
        /*0700*/ 	.word	0x00000010
        /*0704*/ 	.word	0x00000000
        /*0708*/ 	.short	0x010a
        /*070a*/ 	.byte	0x3f
	.zero		1


	//----- nvinfo : EIATTR_NUM_MBARRIERS
	.align		4
.L_973:
        /*070c*/ 	.byte	0x03, 0x38
        /*070e*/ 	.short	0x0016


	//----- nvinfo : EIATTR_EXIT_INSTR_OFFSETS
	.align		4
        /*0710*/ 	.byte	0x04, 0x1c
        /*0712*/ 	.short	(.L_975 - .L_974)


	//   ....[0]....
.L_974:
        /*0714*/ 	.word	0x00000fa0


	//   ....[1]....
        /*0718*/ 	.word	0x0000dc20


	//   ....[2]....
        /*071c*/ 	.word	0x0000dc80


	//   ....[3]....
        /*0720*/ 	.word	0x00010dc0


	//----- nvinfo : EIATTR_MAX_THREADS
	.align		4
.L_975:
        /*0724*/ 	.byte	0x04, 0x05
        /*0726*/ 	.short	(.L_977 - .L_976)
.L_976:
        /*0728*/ 	.word	0x00000180
        /*072c*/ 	.word	0x00000001
        /*0730*/ 	.word	0x00000001


	//----- nvinfo : EIATTR_CRS_STACK_SIZE
	.align		4
.L_977:
        /*0734*/ 	.byte	0x04, 0x1e
        /*0736*/ 	.short	(.L_979 - .L_978)
.L_978:
        /*0738*/ 	.word	0x00000000


	//----- nvinfo : EIATTR_CBANK_PARAM_SIZE
	.align		4
.L_979:
        /*073c*/ 	.byte	0x03, 0x19
        /*073e*/ 	.short	0x0bf0


	//----- nvinfo : EIATTR_PARAM_CBANK
	.align		4
        /*0740*/ 	.byte	0x04, 0x0a
        /*0742*/ 	.short	(.L_981 - .L_980)
	.align		4
.L_980:
        /*0744*/ 	.word	index@(.nv.constant0._ZN7cutlass13device_kernelIN5flash11enable_sm90INS1_16FlashAttnFwdSm90INS1_25CollectiveMainloopFwdSm90ILi2EN4cute5tupleIJNS5_1CILi2EEENS7_ILi1EEES9_EEENS6_IJNS7_ILi128EEENS7_ILi176EEESB_EEELi128ENS_6half_tEfNS_4arch4Sm90ELb0ELb0ELb1ELb0ELb0ELb0ELb0ELb1ELb1ELb0ELb0ELb0EEENS1_21CollectiveEpilogueFwdINS6_IJSB_SB_SC_EEESA_SE_SG_Li256ELb0ELb0ELb0ELb0EEENS1_29StaticPersistentTileSchedulerILb0EEEEEEEEEvNT_6ParamsE)
        /*0748*/ 	.short	0x0210
        /*074a*/ 	.short	0x0bf0


	//----- nvinfo : EIATTR_SW_WAR
	.align		4
.L_981:
        /*074c*/ 	.byte	0x04, 0x36
        /*074e*/ 	.short	(.L_983 - .L_982)
.L_982:
        /*0750*/ 	.word	0x00000008
.L_983:


//--------------------- .nv.info._ZN7cutlass13device_kernelIN5flash11enable_sm90INS1_16FlashAttnFwdSm90INS1_25CollectiveMainloopFwdSm90ILi2EN4cute5tupleIJNS5_1CILi1EEES8_S8_EEENS6_IJNS7_ILi128EEENS7_ILi176EEESA_EEELi128ENS_6half_tEfNS_4arch4Sm90ELb0ELb0ELb1ELb1ELb0ELb0ELb0ELb1ELb1ELb0ELb0ELb0EEENS1_21CollectiveEpilogueFwdINS6_IJSA_SA_SB_EEES9_SD_SF_Li256ELb1ELb0ELb0ELb0EEENS1_36VarlenDynamicPersistentTileSchedulerILi128ELi176ELi256ELi32ELb0ELb0ELb1ELb0ELb1ELb1EEEEEEEEEvNT_6ParamsE --------------------------
	.section	.nv.info._ZN7cutlass13device_kernelIN5flash11enable_sm90INS1_16FlashAttnFwdSm90INS1_25CollectiveMainloopFwdSm90ILi2EN4cute5tupleIJNS5_1CILi1EEES8_S8_EEENS6_IJNS7_ILi128EEENS7_ILi176EEESA_EEELi128ENS_6half_tEfNS_4arch4Sm90ELb0ELb0ELb1ELb1ELb0ELb0ELb0ELb1ELb1ELb0ELb0ELb0EEENS1_21CollectiveEpilogueFwdINS6_IJSA_SA_SB_EEES9_SD_SF_Li256ELb1ELb0ELb0ELb0EEENS1_36VarlenDynamicPersistentTileSchedulerILi128ELi176ELi256ELi32ELb0ELb0ELb1ELb0ELb1ELb1EEEEEEEEEvNT_6ParamsE,"",@"SHT_CUDA_INFO"
	.sectionflags	@""
	.align	4


	//----- nvinfo : EIATTR_CUDA_API_VERSION
	.align		4
        /*0000*/ 	.byte	0x04, 0x37
        /*0002*/ 	.short	(.L_985 - .L_984)
.L_984:
        /*0004*/ 	.word	0x00000082


	//----- nvinfo : EIATTR_KPARAM_INFO
	.align		4
.L_985:
        /*0008*/ 	.byte	0x04, 0x17
        /*000a*/ 	.short	(.L_987 - .L_986)
.L_986:
        /*000c*/ 	.word	0x00000000
        /*0010*/ 	.short	0x0000
        /*0012*/ 	.short	0x0070
        /*0014*/ 	.byte	0x00, 0xf0, 0x01, 0x28


	//----- nvinfo : EIATTR_SPARSE_MMA_MASK
	.align		4
.L_987:
        /*0018*/ 	.byte	0x03, 0x50
        /*001a*/ 	.short	0x0000


	//----- nvinfo : EIATTR_MAXREG_COUNT
	.align		4
        /*001c*/ 	.byte	0x03, 0x1b
        /*001e*/ 	.short	0x00a8


	//----- nvinfo : EIATTR_NUM_BARRIERS
	.align		4
        /*0020*/ 	.byte	0x02, 0x4c
        /*0022*/ 	.byte	0x10
	.zero		1


	//----- nvinfo : EIATTR_EXTERNS
	.align		4
        /*0024*/ 	.byte	0x04, 0x0f
        /*0026*/ 	.short	(.L_989 - .L_988)


	//   ....[0]....
	.align		4
.L_988:
        /*0028*/ 	.word	index@(__assertfail)


	//----- nvinfo : EIATTR_ANNOTATIONS
	.align		4
.L_989:
        /*002c*/ 	.byte	0x04, 0x55
        /*002e*/ 	.short	(.L_991 - .L_990)


	//   ....[0]....
.L_990:
        /* <DEDUP_REMOVED lines=39> */


	//----- nvinfo : EIATTR_MERCURY_ISA_VERSION
	.align		4
.L_991:
        /*0290*/ 	.byte	0x03, 0x5f
        /*0292*/ 	.short	0x0101


	//----- nvinfo : EIATTR_UNUSED_LOAD_BYTE_OFFSET
	.align		4
        /*0294*/ 	.byte	0x04, 0x44
        /*0296*/ 	.short	(.L_993 - .L_992)


	//   ....[0]....
.L_992:
        /*0298*/ 	.word	0x00000a50
        /*029c*/ 	.word	0x0000fff0


	//   ....[1]....
        /*02a0*/ 	.word	0x0000d300
        /*02a4*/ 	.word	0x0000fff0


	//----- nvinfo : EIATTR_INT_WARP_WIDE_INSTR_OFFSETS
	.align		4
.L_993:
        /*02a8*/ 	.byte	0x04, 0x31
        /*02aa*/ 	.short	(.L_995 - .L_994)


	//   ....[0]....
.L_994:
        /*02ac*/ 	.word	0x00000150


	//   ....[1]....
        /*02b0*/ 	.word	0x000001f0


	//   ....[2]....
        /*02b4*/ 	.word	0x00000260


	//   ....[3]....
        /*02b8*/ 	.word	0x00010090


	//   ....[4]....
        /*02bc*/ 	.word	0x00010130


	//   ....[5]....
        /*02c0*/ 	.word	0x000105c0


	//   ....[6]....
        /*02c4*/ 	.word	0x000105f0


	//   ....[7]....
        /*02c8*/ 	.word	0x00010800


	//   ....[8]....
        /*02cc*/ 	.word	0x000129b0


	//   ....[9]....
        /*02d0*/ 	.word	0x00012a50


	//----- nvinfo : EIATTR_COOP_GROUP_MASK_REGIDS
	.align		4
.L_995:
        /*02d4*/ 	.byte	0x04, 0x29
        /*02d6*/ 	.short	(.L_997 - .L_996)


	//   ....[0]....
.L_996:
        /*02d8*/ 	.word	0xffffffff


	//   ....[1]....
        /*02dc*/ 	.word	0xffffffff


	//   ....[2]....
        /*02e0*/ 	.word	0xffffffff


	//   ....[3]....
        /*02e4*/ 	.word	0xffffffff


	//   ....[4]....
        /*02e8*/ 	.word	0xffffffff


	//   ....[5]....
        /*02ec*/ 	.word	0xffffffff


	//   ....[6]....
        /*02f0*/ 	.word	0xffffffff


	//   ....[7]....
        /*02f4*/ 	.word	0xffffffff


	//   ....[8]....
        /*02f8*/ 	.word	0xffffffff


	//   ....[9]....
        /*02fc*/ 	.word	0xffffffff


	//   ....[10]....
        /*0300*/ 	.word	0xffffffff


	//   ....[11]....
        /*0304*/ 	.word	0xffffffff


	//   ....[12]....
        /*0308*/ 	.word	0xffffffff


	//   ....[13]....
        /*030c*/ 	.word	0xffffffff


	//   ....[14]....
        /*0310*/ 	.word	0xffffffff


	//   ....[15]....
        /*0314*/ 	.word	0xffffffff


	//   ....[16]....
        /*0318*/ 	.word	0xffffffff


	//   ....[17]....
        /*031c*/ 	.word	0xffffffff


	//   ....[18]....
        /*0320*/ 	.word	0xffffffff


	//   ....[19]....
        /*0324*/ 	.word	0xffffffff


	//   ....[20]....
        /*0328*/ 	.word	0xffffffff


	//   ....[21]....
        /*032c*/ 	.word	0xffffffff


	//   ....[22]....
        /*0330*/ 	.word	0xffffffff


	//   ....[23]....
        /*0334*/ 	.word	0xffffffff


	//   ....[24]....
        /*0338*/ 	.word	0xffffffff


	//   ....[25]....
        /*033c*/ 	.word	0xffffffff


	//   ....[26]....
        /*0340*/ 	.word	0xffffffff


	//   ....[27]....
        /*0344*/ 	.word	0xffffffff


	//   ....[28]....
        /*0348*/ 	.word	0xffffffff


	//   ....[29]....
        /*034c*/ 	.word	0xffffffff


	//   ....[30]....
        /*0350*/ 	.word	0xffffffff


	//   ....[31]....
        /*0354*/ 	.word	0xffffffff


	//   ....[32]....
        /*0358*/ 	.word	0xffffffff


	//   ....[33]....
        /*035c*/ 	.word	0xffffffff


	//   ....[34]....
        /*0360*/ 	.word	0xffffffff


	//   ....[35]....
        /*0364*/ 	.word	0xffffffff


	//   ....[36]....
        /*0368*/ 	.word	0xffffffff


	//   ....[37]....
        /*036c*/ 	.word	0xffffffff


	//   ....[38]....
        /*0370*/ 	.word	0xffffffff


	//   ....[39]....
        /*0374*/ 	.word	0xffffffff


	//   ....[40]....
        /*0378*/ 	.word	0xffffffff


	//   ....[41]....
        /*037c*/ 	.word	0xffffffff


	//   ....[42]....
        /*0380*/ 	.word	0xffffffff


	//   ....[43]....
        /*0384*/ 	.word	0xffffffff


	//   ....[44]....
        /*0388*/ 	.word	0xffffffff


	//   ....[45]....
        /*038c*/ 	.word	0xffffffff


	//   ....[46]....
        /*0390*/ 	.word	0xffffffff


	//   ....[47]....
        /*0394*/ 	.word	0xffffffff


	//   ....[48]....
        /*0398*/ 	.word	0xffffffff


	//   ....[49]....
        /*039c*/ 	.word	0xffffffff


	//   ....[50]....
        /*03a0*/ 	.word	0xffffffff


	//   ....[51]....
        /*03a4*/ 	.word	0xffffffff


	//   ....[52]....
        /*03a8*/ 	.word	0xffffffff


	//   ....[53]....
        /*03ac*/ 	.word	0xffffffff


	//   ....[54]....
        /*03b0*/ 	.word	0x0500000f


	//   ....[55]....
        /*03b4*/ 	.word	0x0500000f


	//   ....[56]....
        /*03b8*/ 	.word	0x0500000f


	//   ....[57]....
        /*03bc*/ 	.word	0x0500000f


	//   ....[58]....
        /*03c0*/ 	.word	0x0500000f


	//   ....[59]....
        /*03c4*/ 	.word	0x0500000f


	//   ....[60]....
        /*03c8*/ 	.word	0x0500000f


	//   ....[61]....
        /*03cc*/ 	.word	0x0500000f


	//   ....[62]....
        /*03d0*/ 	.word	0x0500000f


	//   ....[63]....
        /*03d4*/ 	.word	0x0500000f


	//   ....[64]....
        /*03d8*/ 	.word	0x0500000f


	//   ....[65]....
        /*03dc*/ 	.word	0x0500000f


	//   ....[66]....
        /*03e0*/ 	.word	0x0500000f


	//   ....[67]....
        /*03e4*/ 	.word	0x0500000f


	//   ....[68]....
        /*03e8*/ 	.word	0x0500000f


	//   ....[69]....
        /*03ec*/ 	.word	0x0500000f


	//   ....[70]....
        /*03f0*/ 	.word	0x0500000f


	//   ....[71]....
        /*03f4*/ 	.word	0x0500000f


	//   ....[72]....
        /*03f8*/ 	.word	0x0500000f


	//----- nvinfo : EIATTR_COOP_GROUP_INSTR_OFFSETS
	.align		4
.L_997:
        /*03fc*/ 	.byte	0x04, 0x28
        /*03fe*/ 	.short	(.L_999 - .L_998)


	//   ....[0]....
.L_998:
        /*0400*/ 	.word	0x00000060


	//   ....[1]....
        /*0404*/ 	.word	0x00000160


	//   ....[2]....
        /*0408*/ 	.word	0x00000210


	//   ....[3]....
        /*040c*/ 	.word	0x000003d0


	//   ....[4]....
        /*0410*/ 	.word	0x00000530


	//   ....[5]....
        /*0414*/ 	.word	0x00000650


	//   ....[6]....
        /*0418*/ 	.word	0x000007b0


	//   ....[7]....
        /*041c*/ 	.word	0x000012c0


	//   ....[8]....
        /*0420*/ 	.word	0x00005470


	//   ....[9]....
        /*0424*/ 	.word	0x00005500


	//   ....[10]....
        /*0428*/ 	.word	0x000057e0


	//   ....[11]....
        /*042c*/ 	.word	0x000059b0


	//   ....[12]....
        /*0430*/ 	.word	0x0000a700


	//   ....[13]....
        /*0434*/ 	.word	0x0000a750


	//   ....[14]....
        /*0438*/ 	.word	0x0000b280


	//   ....[15]....
        /*043c*/ 	.word	0x0000b330


	//   ....[16]....
        /*0440*/ 	.word	0x0000c7b0


	//   ....[17]....
        /*0444*/ 	.word	0x0000c810


	//   ....[18]....
        /*0448*/ 	.word	0x0000cd00


	//   ....[19]....
        /*044c*/ 	.word	0x0000cd10


	//   ....[20]....
        /*0450*/ 	.word	0x0000f1b0


	//   ....[21]....
        /*0454*/ 	.word	0x0000f350


	//   ....[22]....
        /*0458*/ 	.word	0x0000f380


	//   ....[23]....
        /*045c*/ 	.word	0x0000f3c0


	//   ....[24]....
        /*0460*/ 	.word	0x0000f420


	//   ....[25]....
        /*0464*/ 	.word	0x0000f480


	//   ....[26]....
        /*0468*/ 	.word	0x0000f4c0


	//   ....[27]....
        /*046c*/ 	.word	0x0000f680


	//   ....[28]....
        /*0470*/ 	.word	0x0000f6e0


	//   ....[29]....
        /*0474*/ 	.word	0x0000f720


	//   ....[30]....
        /*0478*/ 	.word	0x0000f760


	//   ....[31]....
        /*047c*/ 	.word	0x0000f790


	//   ....[32]....
        /*0480*/ 	.word	0x0000f7c0


	//   ....[33]....
        /*0484*/ 	.word	0x0000f850


	//   ....[34]....
        /*0488*/ 	.word	0x0000f880


	//   ....[35]....
        /*048c*/ 	.word	0x0000f910


	//   ....[36]....
        /*0490*/ 	.word	0x00012e70


	//   ....[37]....
        /*0494*/ 	.word	0x00012e80


	//   ....[38]....
        /*0498*/ 	.word	0x00012fa0


	//   ....[39]....
        /*049c*/ 	.word	0x00013000


	//   ....[40]....
        /*04a0*/ 	.word	0x00013040


	//   ....[41]....
        /*04a4*/ 	.word	0x00013080


	//   ....[42]....
        /*04a8*/ 	.word	0x000130b0


	//   ....[43]....
        /*04ac*/ 	.word	0x000130e0


	//   ....[44]....
        /*04b0*/ 	.word	0x00013280


	//   ....[45]....
        /*04b4*/ 	.word	0x000132e0


	//   ....[46]....
        /*04b8*/ 	.word	0x00013320


	//   ....[47]....
        /*04bc*/ 	.word	0x00013360


	//   ....[48]....
        /*04c0*/ 	.word	0x00013390


	//   ....[49]....
        /*04c4*/ 	.word	0x000133c0


	//   ....[50]....
        /*04c8*/ 	.word	0x00013480


	//   ....[51]....
        /*04cc*/ 	.word	0x000134a0


	//   ....[52]....
        /*04d0*/ 	.word	0x00013510


	//   ....[53]....
        /*04d4*/ 	.word	0x00013960


	//   ....[54]....
        /*04d8*/ 	.word	0x00013e40


	//   ....[55]....
        /*04dc*/ 	.word	0x00014260


	//   ....[56]....
        /*04e0*/ 	.word	0x000142f0


	//   ....[57]....
        /*04e4*/ 	.word	0x00014390


	//   ....[58]....
        /*04e8*/ 	.word	0x00014440


	//   ....[59]....
        /*04ec*/ 	.word	0x000144c0


	//   ....[60]....
        /*04f0*/ 	.word	0x00014540


	//   ....[61]....
        /*04f4*/ 	.word	0x000145c0


	//   ....[62]....
        /*04f8*/ 	.word	0x00014640


	//   ....[63]....
        /*04fc*/ 	.word	0x000146d0


	//   ....[64]....
        /*0500*/ 	.word	0x00014780


	//   ....[65]....
        /*0504*/ 	.word	0x00014800


	//   ....[66]....
        /*0508*/ 	.word	0x00014880


	//   ....[67]....
        /*050c*/ 	.word	0x00014900


	//   ....[68]....
        /*0510*/ 	.word	0x00014980


	//   ....[69]....
        /*0514*/ 	.word	0x000149f0


	//   ....[70]....
        /*0518*/ 	.word	0x00014a90


	//   ....[71]....
        /*051c*/ 	.word	0x00014b20


	//   ....[72]....
        /*0520*/ 	.word	0x00014c40


	//----- nvinfo : EIATTR_REG_RECONFIG
	.align		4
.L_999:
        /*0524*/ 	.byte	0x01, 0x54
	.zero		2


	//----- nvinfo : EIATTR_SYSCALL_OFFSETS
	.align		4
        /*0528*/ 	.byte	0x04, 0x46
        /*052a*/ 	.short	(.L_1001 - .L_1000)


	//   ....[0]....
.L_1000:
        /*052c*/ 	.word	0x000014a0


	//   ....[1]....
        /*0530*/ 	.word	0x000102c0


	//   ....[2]....
        /*0534*/ 	.word	0x00010400


	//   ....[3]....
        /*0538*/ 	.word	0x00010500


	//----- nvinfo : EIATTR_MBARRIER_INSTR_OFFSETS
	.align		4
.L_1001:
        /*053c*/ 	.byte	0x04, 0x39
        /*053e*/ 	.short	(.L_1003 - .L_1002)


	//   ....[0]....
.L_1002:
        /*0540*/ 	.word	0x00000280
        /*0544*/ 	.word	0x000000ff
        /*0548*/ 	.word	0x00034800
        /*054c*/ 	.short	0x0100
        /*054e*/ 	.byte	0x08
	.zero		1


	//   ....[1]....
        /*0550*/ 	.word	0x00000290
        /*0554*/ 	.word	0x000000ff
        /*0558*/ 	.word	0x00034820
        /*055c*/ 	.short	0x0100
        /*055e*/ 	.byte	0x08
	.zero		1


	//   ....[2]....
        /*0560*/ 	.word	0x00000380
        /*0564*/ 	.word	0x000000ff
        /*0568*/ 	.word	0x00034830
        /*056c*/ 	.short	0x0100
        /*056e*/ 	.byte	0x08
	.zero		1


	//   ....[3]....
        /*0570*/ 	.word	0x00000390
        /*0574*/ 	.word	0x000000ff
        /*0578*/ 	.word	0x00034840
        /*057c*/ 	.short	0x0100
        /*057e*/ 	.byte	0x08
	.zero		1


	//   ....[4]....
        /*0580*/ 	.word	0x000003a0
        /*0584*/ 	.word	0x000000ff
        /*0588*/ 	.word	0x00034838
        /*058c*/ 	.short	0x0100
        /*058e*/ 	.byte	0x08
	.zero		1


	//   ....[5]....
        /*0590*/ 	.word	0x000003b0
        /*0594*/ 	.word	0x000000ff
        /*0598*/ 	.word	0x00034848
        /*059c*/ 	.short	0x0100
        /*059e*/ 	.byte	0x08
	.zero		1


	//   ....[6]....
        /*05a0*/ 	.word	0x000004e0
        /*05a4*/ 	.word	0x000000ff
        /*05a8*/ 	.word	0x00034850
        /*05ac*/ 	.short	0x0100
        /*05ae*/ 	.byte	0x08
	.zero		1


	//   ....[7]....
        /*05b0*/ 	.word	0x000004f0
        /*05b4*/ 	.word	0x000000ff
        /*05b8*/ 	.word	0x00034860
        /*05bc*/ 	.short	0x0100
        /*05be*/ 	.byte	0x08
	.zero		1


	//   ....[8]....
        /*05c0*/ 	.word	0x00000500
        /*05c4*/ 	.word	0x000000ff
        /*05c8*/ 	.word	0x00034858
        /*05cc*/ 	.short	0x0100
        /*05ce*/ 	.byte	0x08
	.zero		1


	//   ....[9]....
        /*05d0*/ 	.word	0x00000510
        /*05d4*/ 	.word	0x000000ff
        /*05d8*/ 	.word	0x00034868
        /*05dc*/ 	.short	0x0100
        /*05de*/ 	.byte	0x08
	.zero		1


	//   ....[10]....
        /*05e0*/ 	.word	0x00000600
        /*05e4*/ 	.word	0x000000ff
        /*05e8*/ 	.word	0x00034870
        /*05ec*/ 	.short	0x0100
        /*05ee*/ 	.byte	0x06
	.zero		1


	//   ....[11]....
        /*05f0*/ 	.word	0x00000610
        /*05f4*/ 	.word	0x000000ff
        /*05f8*/ 	.word	0x00034880
        /*05fc*/ 	.short	0x0100
        /*05fe*/ 	.byte	0x06
	.zero		1


	//   ....[12]....
        /*0600*/ 	.word	0x00000620
        /*0604*/ 	.word	0x000000ff
        /*0608*/ 	.word	0x00034878
        /*060c*/ 	.short	0x0100
        /*060e*/ 	.byte	0x06
	.zero		1


	//   ....[13]....
        /*0610*/ 	.word	0x00000630
        /*0614*/ 	.word	0x000000ff
        /*0618*/ 	.word	0x00034888
        /*061c*/ 	.short	0x0100
        /*061e*/ 	.byte	0x06
	.zero		1


	//   ....[14]....
        /*0620*/ 	.word	0x00000760
        /*0624*/ 	.word	0x000000ff
        /*0628*/ 	.word	0x00034890
        /*062c*/ 	.short	0x0100
        /*062e*/ 	.byte	0x08
	.zero		1


	//   ....[15]....
        /*0630*/ 	.word	0x00000770
        /*0634*/ 	.word	0x000000ff
        /*0638*/ 	.word	0x000348a0
        /*063c*/ 	.short	0x0100
        /*063e*/ 	.byte	0x08
	.zero		1


	//   ....[16]....
        /*0640*/ 	.word	0x00000780
        /*0644*/ 	.word	0x000000ff
        /*0648*/ 	.word	0x00034898
        /*064c*/ 	.short	0x0100
        /*064e*/ 	.byte	0x08
	.zero		1


	//   ....[17]....
        /*0650*/ 	.word	0x00000790
        /*0654*/ 	.word	0x000000ff
        /*0658*/ 	.word	0x000348a8
        /*065c*/ 	.short	0x0100
        /*065e*/ 	.byte	0x08
	.zero		1


	//   ....[18]....
        /*0660*/ 	.word	0x000008c0
        /*0664*/ 	.word	0x000000ff
        /*0668*/ 	.word	0x000348b0
        /*066c*/ 	.short	0x0100
        /*066e*/ 	.byte	0x08
	.zero		1


	//   ....[19]....
        /*0670*/ 	.word	0x000008d0
        /*0674*/ 	.word	0x000000ff
        /*0678*/ 	.word	0x000348c0
        /*067c*/ 	.short	0x0100
        /*067e*/ 	.byte	0x08
	.zero		1


	//   ....[20]....
        /*0680*/ 	.word	0x000008e0
        /*0684*/ 	.word	0x000000ff
        /*0688*/ 	.word	0x000348b8
        /*068c*/ 	.short	0x0100
        /*068e*/ 	.byte	0x08
	.zero		1


	//   ....[21]....
        /*0690*/ 	.word	0x000008f0
        /*0694*/ 	.word	0x000000ff
        /*0698*/ 	.word	0x000348c8
        /*069c*/ 	.short	0x0100
        /*069e*/ 	.byte	0x08
	.zero		1


	//   ....[22]....
        /*06a0*/ 	.word	0x00001550
        /*06a4*/ 	.word	0x00000000
        /*06a8*/ 	.word	0x00034800
        /*06ac*/ 	.short	0x010a
        /*06ae*/ 	.byte	0x3f
	.zero		1


	//   ....[23]....
        /*06b0*/ 	.word	0x000015c0
        /*06b4*/ 	.word	0x0000000a
        /*06b8*/ 	.word	0x00034830
        /*06bc*/ 	.short	0x010a
        /*06be*/ 	.byte	0x3f
	.zero		1


	//   ....[24]....
        /*06c0*/ 	.word	0x00001630
        /*06c4*/ 	.word	0x0000000a
        /*06c8*/ 	.word	0x00034830
        /*06cc*/ 	.short	0x010a
        /*06ce*/ 	.byte	0x3f
	.zero		1


	//   ....[25]....
        /*06d0*/ 	.word	0x00006360
        /*06d4*/ 	.word	0x0000000b
        /*06d8*/ 	.word	0x00000000
        /*06dc*/ 	.short	0x0101
        /*06de*/ 	.byte	0x3f
	.zero		1


	//   ....[26]....
        /*06e0*/ 	.word	0x00007110
        /*06e4*/ 	.word	0x00000000
        /*06e8*/ 	.word	0x00034830
        /*06ec*/ 	.short	0x010a
        /*06ee*/ 	.byte	0x3f
	.zero		1


	//   ....[27]....
        /*06f0*/ 	.word	0x00007150
        /*06f4*/ 	.word	0x00000000
        /*06f8*/ 	.word	0x00034830
        /*06fc*/ 	.short	0x010a
        /*06fe*/ 	.byte	0x3f
	.zero		1


	//   ....[28]....
        /*0700*/ 	.word	0x00009830
        /*0704*/ 	.word	0x000000ff
        /*0708*/ 	.word	0x00034850
        /*070c*/ 	.short	0x010a
        /*070e*/ 	.byte	0x06
	.zero		1


	//   ....[29]....
        /*0710*/ 	.word	0x00009870
        /*0714*/ 	.word	0x000000ff
        /*0718*/ 	.word	0x00034850
        /*071c*/ 	.short	0x010a
        /*071e*/ 	.byte	0x06
	.zero		1


	//   ....[30]....
        /*0720*/ 	.word	0x0000b900
        /*0724*/ 	.word	0x00000080
        /*0728*/ 	.word	0x00000000
        /*072c*/ 	.short	0x0101
        /*072e*/ 	.byte	0x3f
	.zero		1


	//   ....[31]....
        /*0730*/ 	.word	0x0000b990
        /*0734*/ 	.word	0x00000082
        /*0738*/ 	.word	0x00000000
        /*073c*/ 	.short	0x0101
        /*073e*/ 	.byte	0x3f
	.zero		1


	//   ....[32]....
        /*0740*/ 	.word	0x0000c710
        /*0744*/ 	.word	0x00000008
        /*0748*/ 	.word	0x00034850
        /*074c*/ 	.short	0x010a
        /*074e*/ 	.byte	0x3f
	.zero		1


	//   ....[33]....
        /*0750*/ 	.word	0x0000c750
        /*0754*/ 	.word	0x00000008
        /*0758*/ 	.word	0x00034850
        /*075c*/ 	.short	0x010a
        /*075e*/ 	.byte	0x3f
	.zero		1


	//   ....[34]....
        /*0760*/ 	.word	0x0000cfe0
        /*0764*/ 	.word	0x00000007
        /*0768*/ 	.word	0x00000000
        /*076c*/ 	.short	0x0101
        /*076e*/ 	.byte	0x3f
	.zero		1


	//   ....[35]....
        /*0770*/ 	.word	0x0000e120
        /*0774*/ 	.word	0x00000000
        /*0778*/ 	.word	0x00000000
        /*077c*/ 	.short	0x0101
        /*077e*/ 	.byte	0x3f
	.zero		1


	//   ....[36]....
        /*0780*/ 	.word	0x00010b70
        /*0784*/ 	.word	0x00000008
        /*0788*/ 	.word	0x00034840
        /*078c*/ 	.short	0x010a
        /*078e*/ 	.byte	0x3f
	.zero		1


	//   ....[37]....
        /*0790*/ 	.word	0x00011040
        /*0794*/ 	.word	0x00000009
        /*0798*/ 	.word	0x00034820
        /*079c*/ 	.short	0x010a
        /*079e*/ 	.byte	0x3f
	.zero		1


	//   ....[38]....
        /*07a0*/ 	.word	0x00011390
        /*07a4*/ 	.word	0x00000002
        /*07a8*/ 	.word	0x00034840
        /*07ac*/ 	.short	0x010a
        /*07ae*/ 	.byte	0x3f
	.zero		1


	//   ....[39]....
        /*07b0*/ 	.word	0x00011650
        /*07b4*/ 	.word	0x00000003
        /*07b8*/ 	.word	0x00000060
        /*07bc*/ 	.short	0x010a
        /*07be*/ 	.byte	0x3f
	.zero		1


	//   ....[40]....
        /*07c0*/ 	.word	0x00011c30
        /*07c4*/ 	.word	0x00000002
        /*07c8*/ 	.word	0x00034840
        /*07cc*/ 	.short	0x010a
        /*07ce*/ 	.byte	0x3f
	.zero		1


	//   ....[41]....
        /*07d0*/ 	.word	0x00011ef0
        /*07d4*/ 	.word	0x00000002
        /*07d8*/ 	.word	0x00000060
        /*07dc*/ 	.short	0x010a
        /*07de*/ 	.byte	0x3f
	.zero		1


	//   ....[42]....
        /*07e0*/ 	.word	0x000123d0
        /*07e4*/ 	.word	0x00000002
        /*07e8*/ 	.word	0x00034840
        /*07ec*/ 	.short	0x010a
        /*07ee*/ 	.byte	0x3f
	.zero		1


	//   ....[43]....
        /*07f0*/ 	.word	0x00012690
        /*07f4*/ 	.word	0x00000002
        /*07f8*/ 	.word	0x00000060
        /*07fc*/ 	.short	0x010a
        /*07fe*/ 	.byte	0x3f
	.zero		1


	//   ....[44]....
        /*0800*/ 	.word	0x00012b10
        /*0804*/ 	.word	0x00000003
        /*0808*/ 	.word	0x00034860
        /*080c*/ 	.short	0x010a
        /*080e*/ 	.byte	0x3f
	.zero		1


	//   ....[45]....
        /*0810*/ 	.word	0x000138e0
        /*0814*/ 	.word	0x00000000
        /*0818*/ 	.word	0x00034820
        /*081c*/ 	.short	0x010a
        /*081e*/ 	.byte	0x3f
	.zero		1


	//   ....[46]....
        /*0820*/ 	.word	0x00013aa0
        /*0824*/ 	.word	0x00000006
        /*0828*/ 	.word	0x00000000
        /*082c*/ 	.short	0x010a
        /*082e*/ 	.byte	0x3f
	.zero		1


	//   ....[47]....
        /*0830*/ 	.word	0x00013b10
        /*0834*/ 	.word	0x00000007
        /*0838*/ 	.word	0x00000000
        /*083c*/ 	.short	0x010a
        /*083e*/ 	.byte	0x3f
	.zero		1


	//   ....[48]....
        /*0840*/ 	.word	0x00013b80
        /*0844*/ 	.word	0x00000004
        /*0848*/ 	.word	0x00000000
        /*084c*/ 	.short	0x010a
        /*084e*/ 	.byte	0x3f
	.zero		1


	//   ....[49]....
        /*0850*/ 	.word	0x00013bb0
        /*0854*/ 	.word	0x00000003
        /*0858*/ 	.word	0x00000000
        /*085c*/ 	.short	0x010a
        /*085e*/ 	.byte	0x3f
	.zero		1


	//   ....[50]....
        /*0860*/ 	.word	0x00013c10
        /*0864*/ 	.word	0x00000000
        /*0868*/ 	.word	0x00034800
        /*086c*/ 	.short	0x010a
        /*086e*/ 	.byte	0x3f
	.zero		1


	//   ....[51]....
        /*0870*/ 	.word	0x00013c60
        /*0874*/ 	.word	0x0000000a
        /*0878*/ 	.word	0x00034830
        /*087c*/ 	.short	0x010a
        /*087e*/ 	.byte	0x3f
	.zero		1


	//   ....[52]....
        /*0880*/ 	.word	0x00013cb0
        /*0884*/ 	.word	0x00000000
        /*0888*/ 	.word	0x00034830
        /*088c*/ 	.short	0x010a
        /*088e*/ 	.byte	0x3f
	.zero		1


	//   ....[53]....
        /*0890*/ 	.word	0x00013d10
        /*0894*/ 	.word	0x0000000f
        /*0898*/ 	.word	0x00034850
        /*089c*/ 	.short	0x010a
        /*089e*/ 	.byte	0x3f
	.zero		1


	//   ....[54]....
        /*08a0*/ 	.word	0x00013d60
        /*08a4*/ 	.word	0x00000008
        /*08a8*/ 	.word	0x00034850
        /*08ac*/ 	.short	0x010a
        /*08ae*/ 	.byte	0x3f
	.zero		1


	//   ....[55]....
        /*08b0*/ 	.word	0x00013f00
        /*08b4*/ 	.word	0x00000008
        /*08b8*/ 	.word	0x00034840
        /*08bc*/ 	.short	0x010a
        /*08be*/ 	.byte	0x3f
	.zero		1


	//   ....[56]....
        /*08c0*/ 	.word	0x00013f80
        /*08c4*/ 	.word	0x00000008
        /*08c8*/ 	.word	0x00034820
        /*08cc*/ 	.short	0x010a
        /*08ce*/ 	.byte	0x3f
	.zero		1


	//   ....[57]....
        /*08d0*/ 	.word	0x00013fd0
        /*08d4*/ 	.word	0x00000002
        /*08d8*/ 	.word	0x00034840
        /*08dc*/ 	.short	0x010a
        /*08de*/ 	.byte	0x3f
	.zero		1


	//   ....[58]....
        /*08e0*/ 	.word	0x00014020
        /*08e4*/ 	.word	0x00000003
        /*08e8*/ 	.word	0x00000060
        /*08ec*/ 	.short	0x010a
        /*08ee*/ 	.byte	0x3f
	.zero		1


	//   ....[59]....
        /*08f0*/ 	.word	0x00014070
        /*08f4*/ 	.word	0x00000002
        /*08f8*/ 	.word	0x00034840
        /*08fc*/ 	.short	0x010a
        /*08fe*/ 	.byte	0x3f
	.zero		1


	//   ....[60]....
        /*0900*/ 	.word	0x000140c0
        /*0904*/ 	.word	0x00000002
        /*0908*/ 	.word	0x00000060
        /*090c*/ 	.short	0x010a
        /*090e*/ 	.byte	0x3f
	.zero		1


	//   ....[61]....
        /*0910*/ 	.word	0x00014110
        /*0914*/ 	.word	0x00000002
        /*0918*/ 	.word	0x00034840
        /*091c*/ 	.short	0x010a
        /*091e*/ 	.byte	0x3f
	.zero		1


	//   ....[62]....
        /*0920*/ 	.word	0x00014160
        /*0924*/ 	.word	0x00000002
        /*0928*/ 	.word	0x00000060
        /*092c*/ 	.short	0x010a
        /*092e*/ 	.byte	0x3f
	.zero		1


	//   ....[63]....
        /*0930*/ 	.word	0x000141b0
        /*0934*/ 	.word	0x00000003
        /*0938*/ 	.word	0x00034860
        /*093c*/ 	.short	0x010a
        /*093e*/ 	.byte	0x3f
	.zero		1


	//   ....[64]....
        /*0940*/ 	.word	0x00014b60
        /*0944*/ 	.word	0x00000000
        /*0948*/ 	.word	0x00034820
        /*094c*/ 	.short	0x010a
        /*094e*/ 	.byte	0x3f
	.zero		1


	//   ....[65]....
        /*0950*/ 	.word	0x00014d00
        /*0954*/ 	.word	0x00000006
        /*0958*/ 	.word	0x00000000
        /*095c*/ 	.short	0x010a
        /*095e*/ 	.byte	0x3f
	.zero		1


	//   ....[66]....
        /*0960*/ 	.word	0x00014d50
        /*0964*/ 	.word	0x00000007
        /*0968*/ 	.word	0x00000000
        /*096c*/ 	.short	0x010a
        /*096e*/ 	.byte	0x3f
	.zero		1


	//   ....[67]....
        /*0970*/ 	.word	0x00014da0
        /*0974*/ 	.word	0x00000004
        /*0978*/ 	.word	0x00000000
        /*097c*/ 	.short	0x010a
        /*097e*/ 	.byte	0x3f
	.zero		1


	//----- nvinfo : EIATTR_NUM_MBARRIERS
	.align		4
.L_1003:
        /*0980*/ 	.byte	0x03, 0x38
        /*0982*/ 	.short	0x0016


	//----- nvinfo : EIATTR_EXIT_INSTR_OFFSETS
	.align		4
        /*0984*/ 	.byte	0x04, 0x1c
        /*0986*/ 	.short	(.L_1005 - .L_1004)


	//   ....[0]....
.L_1004:
        /*0988*/ 	.word	0x00000a90


	//   ....[1]....
        /*098c*/ 	.word	0x0000f170


	//   ....[2]....
        /*0990*/ 	.word	0x0000f1d0


	//   ....[3]....
        /*0994*/ 	.word	0x00013c00


	//----- nvinfo : EIATTR_MAX_THREADS
	.align		4
.L_1005:
        /*0998*/ 	.byte	0x04, 0x05
        /*099a*/ 	.short	(.L_1007 - .L_1006)
.L_1006:
        /*099c*/ 	.word	0x00000180
        /*09a0*/ 	.word	0x00000001
        /*09a4*/ 	.word	0x00000001


	//----- nvinfo : EIATTR_CRS_STACK_SIZE
	.align		4
.L_1007:
        /*09a8*/ 	.byte	0x04, 0x1e
        /*09aa*/ 	.short	(.L_1009 - .L_1008)
.L_1008:
        /*09ac*/ 	.word	0x00000000


	//----- nvinfo : EIATTR_CBANK_PARAM_SIZE
	.align		4
.L_1009:
        /*09b0*/ 	.byte	0x03, 0x19
        /*09b2*/ 	.short	0x0a70


	//----- nvinfo : EIATTR_PARAM_CBANK
	.align		4
        /*09b4*/ 	.byte	0x04, 0x0a
        /*09b6*/ 	.short	(.L_1011 - .L_1010)
	.align		4
.L_1010:
        /*09b8*/ 	.word	index@(.nv.constant0._ZN7cutlass13device_kernelIN5flash11enable_sm90INS1_16FlashAttnFwdSm90INS1_25CollectiveMainloopFwdSm90ILi2EN4cute5tupleIJNS5_1CILi1EEES8_S8_EEENS6_IJNS7_ILi128EEENS7_ILi176EEESA_EEELi128ENS_6half_tEfNS_4arch4Sm90ELb0ELb0ELb1ELb1ELb0ELb0ELb0ELb1ELb1ELb0ELb0ELb0EEENS1_21CollectiveEpilogueFwdINS6_IJSA_SA_SB_EEES9_SD_SF_Li256ELb1ELb0ELb0ELb0EEENS1_36VarlenDynamicPersistentTileSchedulerILi128ELi176ELi256ELi32ELb0ELb0ELb1ELb0ELb1ELb1EEEEEEEEEvNT_6ParamsE)
        /*09bc*/ 	.short	0x0210
        /*09be*/ 	.short	0x0a70


	//----- nvinfo : EIATTR_SW_WAR
	.align		4
.L_1011:
        /*09c0*/ 	.byte	0x04, 0x36
        /*09c2*/ 	.short	(.L_1013 - .L_1012)
.L_1012:
        /*09c4*/ 	.word	0x00000008
.L_1013:


//--------------------- .nv.info._ZN7cutlass13device_kernelIN5flash11enable_sm90INS1_16FlashAttnFwdSm90INS1_25CollectiveMainloopFwdSm90ILi2EN4cute5tupleIJNS5_1CILi1EEES8_S8_EEENS6_IJNS7_ILi128EEENS7_ILi176EEESA_EEELi128ENS_6half_tEfNS_4arch4Sm90ELb0ELb0ELb1ELb1ELb0ELb1ELb0ELb1ELb1ELb0ELb0ELb0EEENS1_21CollectiveEpilogueFwdINS6_IJSA_SA_SB_EEES9_SD_SF_Li256ELb1ELb0ELb0ELb0EEENS1_36VarlenDynamicPersistentTileSchedulerILi128ELi176ELi256ELi32ELb0ELb0ELb1ELb0ELb1ELb1EEEEEEEEEvNT_6ParamsE --------------------------
	.section	.nv.info._ZN7cutlass13device_kernelIN5flash11enable_sm90INS1_16FlashAttnFwdSm90INS1_25CollectiveMainloopFwdSm90ILi2EN4cute5tupleIJNS5_1CILi1EEES8_S8_EEENS6_IJNS7_ILi128EEENS7_ILi176EEESA_EEELi128ENS_6half_tEfNS_4arch4Sm90ELb0ELb0ELb1ELb1ELb0ELb1ELb0ELb1ELb1ELb0ELb0ELb0EEENS1_21CollectiveEpilogueFwdINS6_IJSA_SA_SB_EEES9_SD_SF_Li256ELb1ELb0ELb0ELb0EEENS1_36VarlenDynamicPersistentTileSchedulerILi128ELi176ELi256ELi32ELb0ELb0ELb1ELb0ELb1ELb1EEEEEEEEEvNT_6ParamsE,"",@"SHT_CUDA_INFO"
	.sectionflags	@""
	.align	4


	//----- nvinfo : EIATTR_CUDA_API_VERSION
	.align		4
        /*0000*/ 	.byte	0x04, 0x37
        /*0002*/ 	.short	(.L_1015 - .L_1014)
.L_1014:
        /*0004*/ 	.word	0x00000082


	//----- nvinfo : EIATTR_KPARAM_INFO
	.align		4
.L_1015:
        /*0008*/ 	.byte	0x04, 0x17
        /*000a*/ 	.short	(.L_1017 - .L_1016)
.L_1016:
        /*000c*/ 	.word	0x00000000
        /*0010*/ 	.short	0x0000
        /*0012*/ 	.short	0x0070
        /*0014*/ 	.byte	0x00, 0xf0, 0x01, 0x28


	//----- nvinfo : EIATTR_SPARSE_MMA_MASK
	.align		4
.L_1017:
        /*0018*/ 	.byte	0x03, 0x50
        /*001a*/ 	.short	0x0000


	//----- nvinfo : EIATTR_MAXREG_COUNT
	.align		4
        /*001c*/ 	.byte	0x03, 0x1b
        /*001e*/ 	.short	0x00a8


	//----- nvinfo : EIATTR_NUM_BARRIERS
	.align		4
        /*0020*/ 	.byte	0x02, 0x4c
        /*0022*/ 	.byte	0x10
	.zero		1


	//----- nvinfo : EIATTR_EXTERNS
	.align		4
        /*0024*/ 	.byte	0x04, 0x0f
        /*0026*/ 	.short	(.L_1019 - .L_1018)


	//   ....[0]....
	.align		4
.L_1018:
        /*0028*/ 	.word	index@(__assertfail)


	//----- nvinfo : EIATTR_ANNOTATIONS
	.align		4
.L_1019:
        /*002c*/ 	.byte	0x04, 0x55
        /*002e*/ 	.short	(.L_1021 - .L_1020)


	//   ....[0]....
.L_1020:
        /* <DEDUP_REMOVED lines=115> */


	//----- nvinfo : EIATTR_MERCURY_ISA_VERSION
	.align		4
.L_1021:
        /*0750*/ 	.byte	0x03, 0x5f
        /*0752*/ 	.short	0x0101


	//----- nvinfo : EIATTR_UNUSED_LOAD_BYTE_OFFSET
	.align		4
        /*0754*/ 	.byte	0x04, 0x44
        /*0756*/ 	.short	(.L_1023 - .L_1022)


	//   ....[0]....
.L_1022:
        /*0758*/ 	.word	0x00000af0
        /*075c*/ 	.word	0x0000fff0


	//   ....[1]....
        /*0760*/ 	.word	0x0001d810
        /*0764*/ 	.word	0x0000fff0


	//----- nvinfo : EIATTR_INT_WARP_WIDE_INSTR_OFFSETS
	.align		4
.L_1023:
        /*0768*/ 	.byte	0x04, 0x31
        /*076a*/ 	.short	(.L_1025 - .L_1024)


	//   ....[0]....
.L_1024:
        /*076c*/ 	.word	0x000001c0


	//   ....[1]....
        /*0770*/ 	.word	0x00000200


	//   ....[2]....
        /*0774*/ 	.word	0x00000270


	//   ....[3]....
        /*0778*/ 	.word	0x00021600


	//   ....[4]....
        /*077c*/ 	.word	0x000216a0


	//   ....[5]....
        /*0780*/ 	.word	0x00021b30


	//   ....[6]....
        /*0784*/ 	.word	0x00021b60


	//   ....[7]....
        /*0788*/ 	.word	0x00021d70


	//   ....[8]....
        /*078c*/ 	.word	0x00023fc0


	//   ....[9]....
        /*0790*/ 	.word	0x00024060


	//----- nvinfo : EIATTR_COOP_GROUP_MASK_REGIDS
	.align		4
.L_1025:
        /*0794*/ 	.byte	0x04, 0x29
        /*0796*/ 	.short	(.L_1027 - .L_1026)


	//   ....[0]....
.L_1026:
        /*0798*/ 	.word	0xffffffff


	//   ....[1]....
        /*079c*/ 	.word	0xffffffff


	//   ....[2]....
        /*07a0*/ 	.word	0xffffffff


	//   ....[3]....
        /*07a4*/ 	.word	0xffffffff


	//   ....[4]....
        /*07a8*/ 	.word	0xffffffff


	//   ....[5]....
        /*07ac*/ 	.word	0xffffffff


	//   ....[6]....
        /*07b0*/ 	.word	0xffffffff


	//   ....[7]....
        /*07b4*/ 	.word	0xffffffff


	//   ....[8]....
        /*07b8*/ 	.word	0xffffffff


	//   ....[9]....
        /*07bc*/ 	.word	0xffffffff


	//   ....[10]....
        /*07c0*/ 	.word	0xffffffff


	//   ....[11]....
        /*07c4*/ 	.word	0xffffffff


	//   ....[12]....
        /*07c8*/ 	.word	0xffffffff


	//   ....[13]....
        /*07cc*/ 	.word	0xffffffff


	//   ....[14]....
        /*07d0*/ 	.word	0xffffffff


	//   ....[15]....
        /*07d4*/ 	.word	0xffffffff


	//   ....[16]....
        /*07d8*/ 	.word	0xffffffff


	//   ....[17]....
        /*07dc*/ 	.word	0xffffffff


	//   ....[18]....
        /*07e0*/ 	.word	0xffffffff


	//   ....[19]....
        /*07e4*/ 	.word	0xffffffff


	//   ....[20]....
        /*07e8*/ 	.word	0xffffffff


	//   ....[21]....
        /*07ec*/ 	.word	0xffffffff


	//   ....[22]....
        /*07f0*/ 	.word	0xffffffff


	//   ....[23]....
        /*07f4*/ 	.word	0xffffffff


	//   ....[24]....
        /*07f8*/ 	.word	0xffffffff


	//   ....[25]....
        /*07fc*/ 	.word	0xffffffff


	//   ....[26]....
        /*0800*/ 	.word	0xffffffff


	//   ....[27]....
        /*0804*/ 	.word	0xffffffff


	//   ....[28]....
        /*0808*/ 	.word	0xffffffff


	//   ....[29]....
        /*080c*/ 	.word	0xffffffff


	//   ....[30]....
        /*0810*/ 	.word	0xffffffff


	//   ....[31]....
        /*0814*/ 	.word	0xffffffff


	//   ....[32]....
        /*0818*/ 	.word	0xffffffff


	//   ....[33]....
        /*081c*/ 	.word	0xffffffff


	//   ....[34]....
        /*0820*/ 	.word	0xffffffff


	//   ....[35]....
        /*0824*/ 	.word	0xffffffff


	//   ....[36]....
        /*0828*/ 	.word	0xffffffff


	//   ....[37]....
        /*082c*/ 	.word	0xffffffff


	//   ....[38]....
        /*0830*/ 	.word	0xffffffff


	//   ....[39]....
        /*0834*/ 	.word	0xffffffff


	//   ....[40]....
        /*0838*/ 	.word	0xffffffff


	//   ....[41]....
        /*083c*/ 	.word	0xffffffff


	//   ....[42]....
        /*0840*/ 	.word	0xffffffff


	//   ....[43]....
        /*0844*/ 	.word	0xffffffff


	//   ....[44]....
        /*0848*/ 	.word	0xffffffff


	//   ....[45]....
        /*084c*/ 	.word	0xffffffff


	//   ....[46]....
        /*0850*/ 	.word	0xffffffff


	//   ....[47]....
        /*0854*/ 	.word	0xffffffff


	//   ....[48]....
        /*0858*/ 	.word	0xffffffff


	//   ....[49]....
        /*085c*/ 	.word	0xffffffff


	//   ....[50]....
        /*0860*/ 	.word	0xffffffff


	//   ....[51]....
        /*0864*/ 	.word	0xffffffff


	//   ....[52]....
        /*0868*/ 	.word	0xffffffff


	//   ....[53]....
        /*086c*/ 	.word	0xffffffff


	//   ....[54]....
        /*0870*/ 	.word	0x0500000f


	//   ....[55]....
        /*0874*/ 	.word	0x0500000f


	//   ....[56]....
        /*0878*/ 	.word	0x0500000f


	//   ....[57]....
        /*087c*/ 	.word	0x0500000f


	//   ....[58]....
        /*0880*/ 	.word	0x0500000f


	//   ....[59]....
        /*0884*/ 	.word	0x0500000f


	//   ....[60]....
        /*0888*/ 	.word	0x0500000f


	//   ....[61]....
        /*088c*/ 	.word	0x0500000f


	//   ....[62]....
        /*0890*/ 	.word	0x0500000f


	//   ....[63]....
        /*0894*/ 	.word	0x0500000f


	//   ....[64]....
        /*0898*/ 	.word	0x0500000f


	//   ....[65]....
        /*089c*/ 	.word	0x0500000f


	//   ....[66]....
        /*08a0*/ 	.word	0x0500000f


	//   ....[67]....
        /*08a4*/ 	.word	0x0500000f


	//   ....[68]....
        /*08a8*/ 	.word	0x0500000f


	//   ....[69]....
        /*08ac*/ 	.word	0x0500000f


	//   ....[70]....
        /*08b0*/ 	.word	0x0500000f


	//   ....[71]....
        /*08b4*/ 	.word	0x0500000f


	//   ....[72]....
        /*08b8*/ 	.word	0x0500000f


	//   ....[73]....
        /*08bc*/ 	.word	0x0500000f


	//   ....[74]....
        /*08c0*/ 	.word	0x0500000f


	//   ....[75]....
        /*08c4*/ 	.word	0x0500000f


	//   ....[76]....
        /*08c8*/ 	.word	0x0500000f


	//   ....[77]....
        /*08cc*/ 	.word	0x0500000f


	//   ....[78]....
        /*08d0*/ 	.word	0x0500000f


	//   ....[79]....
        /*08d4*/ 	.word	0x0500000f


	//   ....[80]....
        /*08d8*/ 	.word	0x0500000f


	//   ....[81]....
        /*08dc*/ 	.word	0x0500000f


	//   ....[82]....
        /*08e0*/ 	.word	0x0500000f


	//----- nvinfo : EIATTR_COOP_GROUP_INSTR_OFFSETS
	.align		4
.L_1027:
        /*08e4*/ 	.byte	0x04, 0x28
        /*08e6*/ 	.short	(.L_1029 - .L_1028)


	//   ....[0]....
.L_1028:
        /*08e8*/ 	.word	0x00000070


	//   ....[1]....
        /*08ec*/ 	.word	0x000001d0


	//   ....[2]....
        /*08f0*/ 	.word	0x00000220


	//   ....[3]....
        /*08f4*/ 	.word	0x00000450


	//   ....[4]....
        /*08f8*/ 	.word	0x000005b0


	//   ....[5]....
        /*08fc*/ 	.word	0x000006d0


	//   ....[6]....
        /*0900*/ 	.word	0x00000830


	//   ....[7]....
        /*0904*/ 	.word	0x0000c030


	//   ....[8]....
        /*0908*/ 	.word	0x00014840


	//   ....[9]....
        /*090c*/ 	.word	0x000148d0


	//   ....[10]....
        /*0910*/ 	.word	0x00015010


	//   ....[11]....
        /*0914*/ 	.word	0x00015090


	//   ....[12]....
        /*0918*/ 	.word	0x0001ac30


	//   ....[13]....
        /*091c*/ 	.word	0x0001ac90


	//   ....[14]....
        /*0920*/ 	.word	0x0001b600


	//   ....[15]....
        /*0924*/ 	.word	0x0001b6f0


	//   ....[16]....
        /*0928*/ 	.word	0x0001ccd0


	//   ....[17]....
        /*092c*/ 	.word	0x0001d140


	//   ....[18]....
        /*0930*/ 	.word	0x0001d170


	//   ....[19]....
        /*0934*/ 	.word	0x0001d180


	//   ....[20]....
        /*0938*/ 	.word	0x0001f7a0


	//   ....[21]....
        /*093c*/ 	.word	0x0001f940


	//   ....[22]....
        /*0940*/ 	.word	0x0001f970


	//   ....[23]....
        /*0944*/ 	.word	0x0001f9b0


	//   ....[24]....
        /*0948*/ 	.word	0x0001fa10


	//   ....[25]....
        /*094c*/ 	.word	0x0001fa70


	//   ....[26]....
        /*0950*/ 	.word	0x0001fac0


	//   ....[27]....
        /*0954*/ 	.word	0x0001fc80


	//   ....[28]....
        /*0958*/ 	.word	0x0001fce0


	//   ....[29]....
        /*095c*/ 	.word	0x0001fd20


	//   ....[30]....
        /*0960*/ 	.word	0x0001fd60


	//   ....[31]....
        /*0964*/ 	.word	0x0001fd90


	//   ....[32]....
        /*0968*/ 	.word	0x0001fdc0


	//   ....[33]....
        /*096c*/ 	.word	0x0001fe60


	//   ....[34]....
        /*0970*/ 	.word	0x0001fe90


	//   ....[35]....
        /*0974*/ 	.word	0x0001ff20


	//   ....[36]....
        /*0978*/ 	.word	0x000244b0


	//   ....[37]....
        /*097c*/ 	.word	0x000244c0


	//   ....[38]....
        /*0980*/ 	.word	0x000245e0


	//   ....[39]....
        /*0984*/ 	.word	0x00024640


	//   ....[40]....
        /*0988*/ 	.word	0x00024680


	//   ....[41]....
        /*098c*/ 	.word	0x000246c0


	//   ....[42]....
        /*0990*/ 	.word	0x000246f0


	//   ....[43]....
        /*0994*/ 	.word	0x00024720


	//   ....[44]....
        /*0998*/ 	.word	0x000248c0


	//   ....[45]....
        /*099c*/ 	.word	0x00024920


	//   ....[46]....
        /*09a0*/ 	.word	0x00024960


	//   ....[47]....
        /*09a4*/ 	.word	0x000249a0


	//   ....[48]....
        /*09a8*/ 	.word	0x000249d0


	//   ....[49]....
        /*09ac*/ 	.word	0x00024a00


	//   ....[50]....
        /*09b0*/ 	.word	0x00024ac0


	//   ....[51]....
        /*09b4*/ 	.word	0x00024ae0


	//   ....[52]....
        /*09b8*/ 	.word	0x00024b50


	//   ....[53]....
        /*09bc*/ 	.word	0x00024fa0


	//   ....[54]....
        /*09c0*/ 	.word	0x00025430


	//   ....[55]....
        /*09c4*/ 	.word	0x000254e0


	//   ....[56]....
        /*09c8*/ 	.word	0x00025580


	//   ....[57]....
        /*09cc*/ 	.word	0x00025620


	//   ....[58]....
        /*09d0*/ 	.word	0x000256c0


	//   ....[59]....
        /*09d4*/ 	.word	0x000257b0


	//   ....[60]....
        /*09d8*/ 	.word	0x00025850


	//   ....[61]....
        /*09dc*/ 	.word	0x000258f0


	//   ....[62]....
        /*09e0*/ 	.word	0x00025990


	//   ....[63]....
        /*09e4*/ 	.word	0x00025bf0


	//   ....[64]....
        /*09e8*/ 	.word	0x00025ed0


	//   ....[65]....
        /*09ec*/ 	.word	0x000262f0


	//   ....[66]....
        /*09f0*/ 	.word	0x00026380


	//   ....[67]....
        /*09f4*/ 	.word	0x00026420


	//   ....[68]....
        /*09f8*/ 	.word	0x000264d0


	//   ....[69]....
        /*09fc*/ 	.word	0x00026550


	//   ....[70]....
        /*0a00*/ 	.word	0x000265d0


	//   ....[71]....
        /*0a04*/ 	.word	0x00026650


	//   ....[72]....
        /*0a08*/ 	.word	0x000266d0


	//   ....[73]....
        /*0a0c*/ 	.word	0x00026760


	//   ....[74]....
        /*0a10*/ 	.word	0x00026810


	//   ....[75]....
        /*0a14*/ 	.word	0x00026890


	//   ....[76]....
        /*0a18*/ 	.word	0x00026910


	//   ....[77]....
        /*0a1c*/ 	.word	0x00026990


	//   ....[78]....
        /*0a20*/ 	.word	0x00026a10


	//   ....[79]....
        /*0a24*/ 	.word	0x00026a80


	//   ....[80]....
        /*0a28*/ 	.word	0x00026b20


	//   ....[81]....
        /*0a2c*/ 	.word	0x00026bb0


	//   ....[82]....
        /*0a30*/ 	.word	0x00026cd0


	//----- nvinfo : EIATTR_REG_RECONFIG
	.align		4
.L_1029:
        /*0a34*/ 	.byte	0x01, 0x54
	.zero		2


	//----- nvinfo : EIATTR_SYSCALL_OFFSETS
	.align		4
        /*0a38*/ 	.byte	0x04, 0x46
        /*0a3a*/ 	.short	(.L_1031 - .L_1030)


	//   ....[0]....
.L_1030:
        /*0a3c*/ 	.word	0x00001a10


	//   ....[1]....
        /*0a40*/ 	.word	0x00001b60


	//   ....[2]....
        /*0a44*/ 	.word	0x0000c200


	//   ....[3]....
        /*0a48*/ 	.word	0x0000c6a0


	//   ....[4]....
        /*0a4c*/ 	.word	0x00021830


	//   ....[5]....
        /*0a50*/ 	.word	0x00021970


	//   ....[6]....
        /*0a54*/ 	.word	0x00021a70


	//----- nvinfo : EIATTR_MBARRIER_INSTR_OFFSETS
	.align		4
.L_1031:
        /*0a58*/ 	.byte	0x04, 0x39
        /*0a5a*/ 	.short	(.L_1033 - .L_1032)


	//   ....[0]....
.L_1032:
        /*0a5c*/ 	.word	0x00000300
        /*0a60*/ 	.word	0x000000ff
        /*0a64*/ 	.word	0x00034800
        /*0a68*/ 	.short	0x0100
        /*0a6a*/ 	.byte	0x08
	.zero		1


	//   ....[1]....
        /*0a6c*/ 	.word	0x00000310
        /*0a70*/ 	.word	0x000000ff
        /*0a74*/ 	.word	0x00034820
        /*0a78*/ 	.short	0x0100
        /*0a7a*/ 	.byte	0x08
	.zero		1


	//   ....[2]....
        /*0a7c*/ 	.word	0x00000400
        /*0a80*/ 	.word	0x000000ff
        /*0a84*/ 	.word	0x00034830
        /*0a88*/ 	.short	0x0100
        /*0a8a*/ 	.byte	0x08
	.zero		1


	//   ....[3]....
        /*0a8c*/ 	.word	0x00000410
        /*0a90*/ 	.word	0x000000ff
        /*0a94*/ 	.word	0x00034840
        /*0a98*/ 	.short	0x0100
        /*0a9a*/ 	.byte	0x08
	.zero		1


	//   ....[4]....
        /*0a9c*/ 	.word	0x00000420
        /*0aa0*/ 	.word	0x000000ff
        /*0aa4*/ 	.word	0x00034838
        /*0aa8*/ 	.short	0x0100
        /*0aaa*/ 	.byte	0x08
	.zero		1


	//   ....[5]....
        /*0aac*/ 	.word	0x00000430
        /*0ab0*/ 	.word	0x000000ff
        /*0ab4*/ 	.word	0x00034848
        /*0ab8*/ 	.short	0x0100
        /*0aba*/ 	.byte	0x08
	.zero		1


	//   ....[6]....
        /*0abc*/ 	.word	0x00000560
        /*0ac0*/ 	.word	0x000000ff
        /*0ac4*/ 	.word	0x00034850
        /*0ac8*/ 	.short	0x0100
        /*0aca*/ 	.byte	0x08
	.zero		1


	//   ....[7]....
        /*0acc*/ 	.word	0x00000570
        /*0ad0*/ 	.word	0x000000ff
        /*0ad4*/ 	.word	0x00034860
        /*0ad8*/ 	.short	0x0100
        /*0ada*/ 	.byte	0x08
	.zero		1


	//   ....[8]....
        /*0adc*/ 	.word	0x00000580
        /*0ae0*/ 	.word	0x000000ff
        /*0ae4*/ 	.word	0x00034858
        /*0ae8*/ 	.short	0x0100
        /*0aea*/ 	.byte	0x08
	.zero		1


	//   ....[9]....
        /*0aec*/ 	.word	0x00000590
        /*0af0*/ 	.word	0x000000ff
        /*0af4*/ 	.word	0x00034868
        /*0af8*/ 	.short	0x0100
        /*0afa*/ 	.byte	0x08
	.zero		1


	//   ....[10]....
        /*0afc*/ 	.word	0x00000680
        /*0b00*/ 	.word	0x000000ff
        /*0b04*/ 	.word	0x00034870
        /*0b08*/ 	.short	0x0100
        /*0b0a*/ 	.byte	0x06
	.zero		1


	//   ....[11]....
        /*0b0c*/ 	.word	0x00000690
        /*0b10*/ 	.word	0x000000ff
        /*0b14*/ 	.word	0x00034880
        /*0b18*/ 	.short	0x0100
        /*0b1a*/ 	.byte	0x06
	.zero		1


	//   ....[12]....
        /*0b1c*/ 	.word	0x000006a0
        /*0b20*/ 	.word	0x000000ff
        /*0b24*/ 	.word	0x00034878
        /*0b28*/ 	.short	0x0100
        /*0b2a*/ 	.byte	0x06
	.zero		1


	//   ....[13]....
        /*0b2c*/ 	.word	0x000006b0
        /*0b30*/ 	.word	0x000000ff
        /*0b34*/ 	.word	0x00034888
        /*0b38*/ 	.short	0x0100
        /*0b3a*/ 	.byte	0x06
	.zero		1


	//   ....[14]....
        /*0b3c*/ 	.word	0x000007e0
        /*0b40*/ 	.word	0x000000ff
        /*0b44*/ 	.word	0x00034890
        /*0b48*/ 	.short	0x0100
        /*0b4a*/ 	.byte	0x08
	.zero		1


	//   ....[15]....
        /*0b4c*/ 	.word	0x000007f0
        /*0b50*/ 	.word	0x000000ff
        /*0b54*/ 	.word	0x000348a0
        /*0b58*/ 	.short	0x0100
        /*0b5a*/ 	.byte	0x08
	.zero		1


	//   ....[16]....
        /*0b5c*/ 	.word	0x00000800
        /*0b60*/ 	.word	0x000000ff
        /*0b64*/ 	.word	0x00034898
        /*0b68*/ 	.short	0x0100
        /*0b6a*/ 	.byte	0x08
	.zero		1


	//   ....[17]....
        /*0b6c*/ 	.word	0x00000810
        /*0b70*/ 	.word	0x000000ff
        /*0b74*/ 	.word	0x000348a8
        /*0b78*/ 	.short	0x0100
        /*0b7a*/ 	.byte	0x08
	.zero		1


	//   ....[18]....
        /*0b7c*/ 	.word	0x00000940
        /*0b80*/ 	.word	0x000000ff
        /*0b84*/ 	.word	0x000348b0
        /*0b88*/ 	.short	0x0100
        /*0b8a*/ 	.byte	0x08
	.zero		1


	//   ....[19]....
        /*0b8c*/ 	.word	0x00000950
        /*0b90*/ 	.word	0x000000ff
        /*0b94*/ 	.word	0x000348c0
        /*0b98*/ 	.short	0x0100
        /*0b9a*/ 	.byte	0x08
	.zero		1


	//   ....[20]....
        /*0b9c*/ 	.word	0x00000960
        /*0ba0*/ 	.word	0x000000ff
        /*0ba4*/ 	.word	0x000348b8
        /*0ba8*/ 	.short	0x0100
        /*0baa*/ 	.byte	0x08
	.zero		1


	//   ....[21]....
        /*0bac*/ 	.word	0x00000970
        /*0bb0*/ 	.word	0x000000ff
        /*0bb4*/ 	.word	0x000348c8
        /*0bb8*/ 	.short	0x0100
        /*0bba*/ 	.byte	0x08
	.zero		1


	//   ....[22]....
        /*0bbc*/ 	.word	0x00003bb0
        /*0bc0*/ 	.word	0x00000003
        /*0bc4*/ 	.word	0x00034890
        /*0bc8*/ 	.short	0x010a
        /*0bca*/ 	.byte	0x3f
	.zero		1


	//   ....[23]....
        /*0bcc*/ 	.word	0x000075e0
        /*0bd0*/ 	.word	0x00000003
        /*0bd4*/ 	.word	0x00034890
        /*0bd8*/ 	.short	0x010a
        /*0bda*/ 	.byte	0x3f
	.zero		1


	//   ....[24]....
        /*0bdc*/ 	.word	0x0000a990
        /*0be0*/ 	.word	0x00000003
        /*0be4*/ 	.word	0x00034890
        /*0be8*/ 	.short	0x010a
        /*0bea*/ 	.byte	0x3f
	.zero		1


	//   ....[25]....
        /*0bec*/ 	.word	0x0000b300
        /*0bf0*/ 	.word	0x00000028
        /*0bf4*/ 	.word	0x00000000
        /*0bf8*/ 	.short	0x0101
        /*0bfa*/ 	.byte	0x3f
	.zero		1


	//   ....[26]....
        /*0bfc*/ 	.word	0x0000b340
        /*0c00*/ 	.word	0x00000003
        /*0c04*/ 	.word	0x000348b0
        /*0c08*/ 	.short	0x010a
        /*0c0a*/ 	.byte	0x3f
	.zero		1


	//   ....[27]....
        /*0c0c*/ 	.word	0x0000bc50
        /*0c10*/ 	.word	0x00000003
        /*0c14*/ 	.word	0x00000000
        /*0c18*/ 	.short	0x0101
        /*0c1a*/ 	.byte	0x3f
	.zero		1


	//   ....[28]....
        /*0c1c*/ 	.word	0x0000c290
        /*0c20*/ 	.word	0x00000002
        /*0c24*/ 	.word	0x00034800
        /*0c28*/ 	.short	0x010a
        /*0c2a*/ 	.byte	0x3f
	.zero		1


	//   ....[29]....
        /*0c2c*/ 	.word	0x0000c2e0
        /*0c30*/ 	.word	0x00000002
        /*0c34*/ 	.word	0x00034800
        /*0c38*/ 	.short	0x010a
        /*0c3a*/ 	.byte	0x3f
	.zero		1


	//   ....[30]....
        /*0c3c*/ 	.word	0x0000c950
        /*0c40*/ 	.word	0x00000002
        /*0c44*/ 	.word	0x00034800
        /*0c48*/ 	.short	0x010a
        /*0c4a*/ 	.byte	0x3f
	.zero		1


	//   ....[31]....
        /*0c4c*/ 	.word	0x0000e270
        /*0c50*/ 	.word	0x00000002
        /*0c54*/ 	.word	0x00034800
        /*0c58*/ 	.short	0x010a
        /*0c5a*/ 	.byte	0x3f
	.zero		1


	//   ....[32]....
        /*0c5c*/ 	.word	0x0000fde0
        /*0c60*/ 	.word	0x00000000
        /*0c64*/ 	.word	0x00034830
        /*0c68*/ 	.short	0x010a
        /*0c6a*/ 	.byte	0x3f
	.zero		1


	//   ....[33]....
        /*0c6c*/ 	.word	0x0000fe60
        /*0c70*/ 	.word	0x00000000
        /*0c74*/ 	.word	0x00034830
        /*0c78*/ 	.short	0x010a
        /*0c7a*/ 	.byte	0x3f
	.zero		1


	//   ....[34]....
        /*0c7c*/ 	.word	0x000157e0
        /*0c80*/ 	.word	0x00000003
        /*0c84*/ 	.word	0x00000000
        /*0c88*/ 	.short	0x0101
        /*0c8a*/ 	.byte	0x3f
	.zero		1


	//   ....[35]....
        /*0c8c*/ 	.word	0x00016620
        /*0c90*/ 	.word	0x00000006
        /*0c94*/ 	.word	0x00034830
        /*0c98*/ 	.short	0x010a
        /*0c9a*/ 	.byte	0x3f
	.zero		1


	//   ....[36]....
        /*0c9c*/ 	.word	0x00016670
        /*0ca0*/ 	.word	0x00000006
        /*0ca4*/ 	.word	0x00034830
        /*0ca8*/ 	.short	0x010a
        /*0caa*/ 	.byte	0x3f
	.zero		1


	//   ....[37]....
        /*0cac*/ 	.word	0x00019ba0
        /*0cb0*/ 	.word	0x00000006
        /*0cb4*/ 	.word	0x00034850
        /*0cb8*/ 	.short	0x010a
        /*0cba*/ 	.byte	0x3f
	.zero		1


	//   ....[38]....
        /*0cbc*/ 	.word	0x00019be0
        /*0cc0*/ 	.word	0x00000006
        /*0cc4*/ 	.word	0x00034850
        /*0cc8*/ 	.short	0x010a
        /*0cca*/ 	.byte	0x3f
	.zero		1


	//   ....[39]....
        /*0ccc*/ 	.word	0x0001be80
        /*0cd0*/ 	.word	0x00000082
        /*0cd4*/ 	.word	0x00000000
        /*0cd8*/ 	.short	0x0101
        /*0cda*/ 	.byte	0x3f
	.zero		1


	//   ....[40]....
        /*0cdc*/ 	.word	0x0001c080
        /*0ce0*/ 	.word	0x00000082
        /*0ce4*/ 	.word	0x00000000
        /*0ce8*/ 	.short	0x0101
        /*0cea*/ 	.byte	0x3f
	.zero		1


	//   ....[41]....
        /*0cec*/ 	.word	0x0001cbb0
        /*0cf0*/ 	.word	0x00000009
        /*0cf4*/ 	.word	0x00034850
        /*0cf8*/ 	.short	0x010a
        /*0cfa*/ 	.byte	0x3f
	.zero		1


	//   ....[42]....
        /*0cfc*/ 	.word	0x0001cc30
        /*0d00*/ 	.word	0x00000009
        /*0d04*/ 	.word	0x00034850
        /*0d08*/ 	.short	0x010a
        /*0d0a*/ 	.byte	0x3f
	.zero		1


	//   ....[43]....
        /*0d0c*/ 	.word	0x0001d500
        /*0d10*/ 	.word	0x00000009
        /*0d14*/ 	.word	0x00000000
        /*0d18*/ 	.short	0x0101
        /*0d1a*/ 	.byte	0x3f
	.zero		1


	//   ....[44]....
        /*0d1c*/ 	.word	0x0001e770
        /*0d20*/ 	.word	0x00000000
        /*0d24*/ 	.word	0x00000000
        /*0d28*/ 	.short	0x0101
        /*0d2a*/ 	.byte	0x3f
	.zero		1


	//   ....[45]....
        /*0d2c*/ 	.word	0x00020a70
        /*0d30*/ 	.word	0x00000009
        /*0d34*/ 	.word	0x00034820
        /*0d38*/ 	.short	0x010a
        /*0d3a*/ 	.byte	0x3f
	.zero		1


	//   ....[46]....
        /*0d3c*/ 	.word	0x00020b00
        /*0d40*/ 	.word	0x00000005
        /*0d44*/ 	.word	0x000348a0
        /*0d48*/ 	.short	0x010a
        /*0d4a*/ 	.byte	0x3f
	.zero		1


	//   ....[47]....
        /*0d4c*/ 	.word	0x00020d30
        /*0d50*/ 	.word	0x00000005
        /*0d54*/ 	.word	0x000348c0
        /*0d58*/ 	.short	0x010a
        /*0d5a*/ 	.byte	0x3f
	.zero		1


	//   ....[48]....
        /*0d5c*/ 	.word	0x00021080
        /*0d60*/ 	.word	0x00000006
        /*0d64*/ 	.word	0x000348a0
        /*0d68*/ 	.short	0x010a
        /*0d6a*/ 	.byte	0x3f
	.zero		1


	//   ....[49]....
        /*0d6c*/ 	.word	0x00021290
        /*0d70*/ 	.word	0x00000006
        /*0d74*/ 	.word	0x000348c0
        /*0d78*/ 	.short	0x010a
        /*0d7a*/ 	.byte	0x3f
	.zero		1


	//   ....[50]....
        /*0d7c*/ 	.word	0x000220e0
        /*0d80*/ 	.word	0x00000006
        /*0d84*/ 	.word	0x00034840
        /*0d88*/ 	.short	0x010a
        /*0d8a*/ 	.byte	0x3f
	.zero		1


	//   ....[51]....
        /*0d8c*/ 	.word	0x000225c0
        /*0d90*/ 	.word	0x00000007
        /*0d94*/ 	.word	0x00034820
        /*0d98*/ 	.short	0x010a
        /*0d9a*/ 	.byte	0x3f
	.zero		1


	//   ....[52]....
        /*0d9c*/ 	.word	0x00022920
        /*0da0*/ 	.word	0x00000008
        /*0da4*/ 	.word	0x00034840
        /*0da8*/ 	.short	0x010a
        /*0daa*/ 	.byte	0x3f
	.zero		1


	//   ....[53]....
        /*0dac*/ 	.word	0x00022bd0
        /*0db0*/ 	.word	0x00000008
        /*0db4*/ 	.word	0x00034860
        /*0db8*/ 	.short	0x010a
        /*0dba*/ 	.byte	0x3f
	.zero		1


	//   ....[54]....
        /*0dbc*/ 	.word	0x000231b0
        /*0dc0*/ 	.word	0x00000002
        /*0dc4*/ 	.word	0x00034840
        /*0dc8*/ 	.short	0x010a
        /*0dca*/ 	.byte	0x3f
	.zero		1


	//   ....[55]....
        /*0dcc*/ 	.word	0x00023460
        /*0dd0*/ 	.word	0x00000002
        /*0dd4*/ 	.word	0x00034860
        /*0dd8*/ 	.short	0x010a
        /*0dda*/ 	.byte	0x3f
	.zero		1


	//   ....[56]....
        /*0ddc*/ 	.word	0x000239a0
        /*0de0*/ 	.word	0x00000002
        /*0de4*/ 	.word	0x00034840
        /*0de8*/ 	.short	0x010a
        /*0dea*/ 	.byte	0x3f
	.zero		1


	//   ....[57]....
        /*0dec*/ 	.word	0x00023c40
        /*0df0*/ 	.word	0x00000002
        /*0df4*/ 	.word	0x00034860
        /*0df8*/ 	.short	0x010a
        /*0dfa*/ 	.byte	0x3f
	.zero		1


	//   ....[58]....
        /*0dfc*/ 	.word	0x00024120
        /*0e00*/ 	.word	0x00000003
        /*0e04*/ 	.word	0x00034860
        /*0e08*/ 	.short	0x010a
        /*0e0a*/ 	.byte	0x3f
	.zero		1


	//   ....[59]....
        /*0e0c*/ 	.word	0x00024f20
        /*0e10*/ 	.word	0x00000000
        /*0e14*/ 	.word	0x00034820
        /*0e18*/ 	.short	0x010a
        /*0e1a*/ 	.byte	0x3f
	.zero		1


	//   ....[60]....
        /*0e1c*/ 	.word	0x000250d0
        /*0e20*/ 	.word	0x00000006
        /*0e24*/ 	.word	0x00000000
        /*0e28*/ 	.short	0x010a
        /*0e2a*/ 	.byte	0x3f
	.zero		1


	//   ....[61]....
        /*0e2c*/ 	.word	0x00025140
        /*0e30*/ 	.word	0x00000007
        /*0e34*/ 	.word	0x00000000
        /*0e38*/ 	.short	0x010a
        /*0e3a*/ 	.byte	0x3f
	.zero		1


	//   ....[62]....
        /*0e3c*/ 	.word	0x000251b0
        /*0e40*/ 	.word	0x00000004
        /*0e44*/ 	.word	0x00000000
        /*0e48*/ 	.short	0x010a
        /*0e4a*/ 	.byte	0x3f
	.zero		1


	//   ....[63]....
        /*0e4c*/ 	.word	0x000251e0
        /*0e50*/ 	.word	0x00000003
        /*0e54*/ 	.word	0x00000000
        /*0e58*/ 	.short	0x010a
        /*0e5a*/ 	.byte	0x3f
	.zero		1


	//   ....[64]....
        /*0e5c*/ 	.word	0x00025240
        /*0e60*/ 	.word	0x00000003
        /*0e64*/ 	.word	0x00034890
        /*0e68*/ 	.short	0x010a
        /*0e6a*/ 	.byte	0x3f
	.zero		1


	//   ....[65]....
        /*0e6c*/ 	.word	0x00025290
        /*0e70*/ 	.word	0x00000003
        /*0e74*/ 	.word	0x00034890
        /*0e78*/ 	.short	0x010a
        /*0e7a*/ 	.byte	0x3f
	.zero		1


	//   ....[66]....
        /*0e7c*/ 	.word	0x000252e0
        /*0e80*/ 	.word	0x00000003
        /*0e84*/ 	.word	0x00034890
        /*0e88*/ 	.short	0x010a
        /*0e8a*/ 	.byte	0x3f
	.zero		1


	//   ....[67]....
        /*0e8c*/ 	.word	0x00025330
        /*0e90*/ 	.word	0x00000003
        /*0e94*/ 	.word	0x000348b0
        /*0e98*/ 	.short	0x010a
        /*0e9a*/ 	.byte	0x3f
	.zero		1


	//   ....[68]....
        /*0e9c*/ 	.word	0x00025700
        /*0ea0*/ 	.word	0x00000002
        /*0ea4*/ 	.word	0x00034800
        /*0ea8*/ 	.short	0x010a
        /*0eaa*/ 	.byte	0x3f
	.zero		1


	//   ....[69]....
        /*0eac*/ 	.word	0x000259d0
        /*0eb0*/ 	.word	0x00000002
        /*0eb4*/ 	.word	0x00034800
        /*0eb8*/ 	.short	0x010a
        /*0eba*/ 	.byte	0x3f
	.zero		1


	//   ....[70]....
        /*0ebc*/ 	.word	0x00025a20
        /*0ec0*/ 	.word	0x00000000
        /*0ec4*/ 	.word	0x00034830
        /*0ec8*/ 	.short	0x010a
        /*0eca*/ 	.byte	0x3f
	.zero		1


	//   ....[71]....
        /*0ecc*/ 	.word	0x00025a70
        /*0ed0*/ 	.word	0x00000006
        /*0ed4*/ 	.word	0x00034830
        /*0ed8*/ 	.short	0x010a
        /*0eda*/ 	.byte	0x3f
	.zero		1


	//   ....[72]....
        /*0edc*/ 	.word	0x00025ac0
        /*0ee0*/ 	.word	0x00000006
        /*0ee4*/ 	.word	0x00034850
        /*0ee8*/ 	.short	0x010a
        /*0eea*/ 	.byte	0x3f
	.zero		1


	//   ....[73]....
        /*0eec*/ 	.word	0x00025b10
        /*0ef0*/ 	.word	0x00000009
        /*0ef4*/ 	.word	0x00034850
        /*0ef8*/ 	.short	0x010a
        /*0efa*/ 	.byte	0x3f
	.zero		1


	//   ....[74]....
        /*0efc*/ 	.word	0x00025cb0
        /*0f00*/ 	.word	0x00000009
        /*0f04*/ 	.word	0x00034820
        /*0f08*/ 	.short	0x010a
        /*0f0a*/ 	.byte	0x3f
	.zero		1


	//   ....[75]....
        /*0f0c*/ 	.word	0x00025d00
        /*0f10*/ 	.word	0x00000005
        /*0f14*/ 	.word	0x000348a0
        /*0f18*/ 	.short	0x010a
        /*0f1a*/ 	.byte	0x3f
	.zero		1


	//   ....[76]....
        /*0f1c*/ 	.word	0x00025d50
        /*0f20*/ 	.word	0x00000005
        /*0f24*/ 	.word	0x000348c0
        /*0f28*/ 	.short	0x010a
        /*0f2a*/ 	.byte	0x3f
	.zero		1


	//   ....[77]....
        /*0f2c*/ 	.word	0x00025da0
        /*0f30*/ 	.word	0x00000006
        /*0f34*/ 	.word	0x000348a0
        /*0f38*/ 	.short	0x010a
        /*0f3a*/ 	.byte	0x3f
	.zero		1


	//   ....[78]....
        /*0f3c*/ 	.word	0x00025df0
        /*0f40*/ 	.word	0x00000006
        /*0f44*/ 	.word	0x000348c0
        /*0f48*/ 	.short	0x010a
        /*0f4a*/ 	.byte	0x3f
	.zero		1


	//   ....[79]....
        /*0f4c*/ 	.word	0x00025f90
        /*0f50*/ 	.word	0x00000006
        /*0f54*/ 	.word	0x00034840
        /*0f58*/ 	.short	0x010a
        /*0f5a*/ 	.byte	0x3f
	.zero		1


	//   ....[80]....
        /*0f5c*/ 	.word	0x00026010
        /*0f60*/ 	.word	0x00000006
        /*0f64*/ 	.word	0x00034820
        /*0f68*/ 	.short	0x010a
        /*0f6a*/ 	.byte	0x3f
	.zero		1


	//   ....[81]....
        /*0f6c*/ 	.word	0x00026060
        /*0f70*/ 	.word	0x00000008
        /*0f74*/ 	.word	0x00034840
        /*0f78*/ 	.short	0x010a
        /*0f7a*/ 	.byte	0x3f
	.zero		1


	//   ....[82]....
        /*0f7c*/ 	.word	0x000260b0
        /*0f80*/ 	.word	0x00000008
        /*0f84*/ 	.word	0x00034860
        /*0f88*/ 	.short	0x010a
        /*0f8a*/ 	.byte	0x3f
	.zero		1


	//   ....[83]....
        /*0f8c*/ 	.word	0x00026100
        /*0f90*/ 	.word	0x00000002
        /*0f94*/ 	.word	0x00034840
        /*0f98*/ 	.short	0x010a
        /*0f9a*/ 	.byte	0x3f
	.zero		1


	//   ....[84]....
        /*0f9c*/ 	.word	0x00026150
        /*0fa0*/ 	.word	0x00000002
        /*0fa4*/ 	.word	0x00034860
        /*0fa8*/ 	.short	0x010a
        /*0faa*/ 	.byte	0x3f
	.zero		1


	//   ....[85]....
        /*0fac*/ 	.word	0x000261a0
        /*0fb0*/ 	.word	0x00000002
        /*0fb4*/ 	.word	0x00034840
        /*0fb8*/ 	.short	0x010a
        /*0fba*/ 	.byte	0x3f
	.zero		1


	//   ....[86]....
        /*0fbc*/ 	.word	0x000261f0
        /*0fc0*/ 	.word	0x00000002
        /*0fc4*/ 	.word	0x00034860
        /*0fc8*/ 	.short	0x010a
        /*0fca*/ 	.byte	0x3f
	.zero		1


	//   ....[87]....
        /*0fcc*/ 	.word	0x00026240
        /*0fd0*/ 	.word	0x00000003
        /*0fd4*/ 	.word	0x00034860
        /*0fd8*/ 	.short	0x010a
        /*0fda*/ 	.byte	0x3f
	.zero		1


	//   ....[88]....
        /*0fdc*/ 	.word	0x00026bf0
        /*0fe0*/ 	.word	0x00000000
        /*0fe4*/ 	.word	0x00034820
        /*0fe8*/ 	.short	0x010a
        /*0fea*/ 	.byte	0x3f
	.zero		1


	//   ....[89]....
        /*0fec*/ 	.word	0x00026d90
        /*0ff0*/ 	.word	0x00000006
        /*0ff4*/ 	.word	0x00000000
        /*0ff8*/ 	.short	0x010a
        /*0ffa*/ 	.byte	0x3f
	.zero		1


	//   ....[90]....
        /*0ffc*/ 	.word	0x00026de0
        /*1000*/ 	.word	0x00000007
        /*1004*/ 	.word	0x00000000
        /*1008*/ 	.short	0x010a
        /*100a*/ 	.byte	0x3f
	.zero		1


	//   ....[91]....
        /*100c*/ 	.word	0x00026e30
        /*1010*/ 	.word	0x00000004
        /*1014*/ 	.word	0x00000000
        /*1018*/ 	.short	0x010a
        /*101a*/ 	.byte	0x3f
	.zero		1


	//----- nvinfo : EIATTR_NUM_MBARRIERS
	.align		4
.L_1033:
        /*101c*/ 	.byte	0x03, 0x38
        /*101e*/ 	.short	0x0016


	//----- nvinfo : EIATTR_EXIT_INSTR_OFFSETS
	.align		4
        /*1020*/ 	.byte	0x04, 0x1c
        /*1022*/ 	.short	(.L_1035 - .L_1034)


	//   ....[0]....
.L_1034:
        /*1024*/ 	.word	0x00025230


	//----- nvinfo : EIATTR_MAX_THREADS
	.align		4
.L_1035:
        /*1028*/ 	.byte	0x04, 0x05
        /*102a*/ 	.short	(.L_1037 - .L_1036)
.L_1036:
        /*102c*/ 	.word	0x00000180
        /*1030*/ 	.word	0x00000001
        /*1034*/ 	.word	0x00000001


	//----- nvinfo : EIATTR_CRS_STACK_SIZE
	.align		4
.L_1037:
        /*1038*/ 	.byte	0x04, 0x1e
        /*103a*/ 	.short	(.L_1039 - .L_1038)
.L_1038:
        /*103c*/ 	.word	0x00000000


	//----- nvinfo : EIATTR_CBANK_PARAM_SIZE
	.align		4
.L_1039:
        /*1040*/ 	.byte	0x03, 0x19
        /*1042*/ 	.short	0x0a70


	//----- nvinfo : EIATTR_PARAM_CBANK
	.align		4
        /*1044*/ 	.byte	0x04, 0x0a
        /*1046*/ 	.short	(.L_1041 - .L_1040)
	.align		4
.L_1040:
        /*1048*/ 	.word	index@(.nv.constant0._ZN7cutlass13device_kernelIN5flash11enable_sm90INS1_16FlashAttnFwdSm90INS1_25CollectiveMainloopFwdSm90ILi2EN4cute5tupleIJNS5_1CILi1EEES8_S8_EEENS6_IJNS7_ILi128EEENS7_ILi176EEESA_EEELi128ENS_6half_tEfNS_4arch4Sm90ELb0ELb0ELb1ELb1ELb0ELb1ELb0ELb1ELb1ELb0ELb0ELb0EEENS1_21CollectiveEpilogueFwdINS6_IJSA_SA_SB_EEES9_SD_SF_Li256ELb1ELb0ELb0ELb0EEENS1_36VarlenDynamicPersistentTileSchedulerILi128ELi176ELi256ELi32ELb0ELb0ELb1ELb0ELb1ELb1EEEEEEEEEvNT_6ParamsE)
        /*104c*/ 	.short	0x0210
        /*104e*/ 	.short	0x0a70


	//----- nvinfo : EIATTR_SW_WAR
	.align		4
.L_1041:
        /*1050*/ 	.byte	0x04, 0x36
        /*1052*/ 	.short	(.L_1043 - .L_1042)
.L_1042:
        /*1054*/ 	.word	0x00000008
.L_1043:


//--------------------- .nv.info._ZN7cutlass13device_kernelIN5flash11enable_sm90INS1_16FlashAttnFwdSm90INS1_25CollectiveMainloopFwdSm90ILi2EN4cute5tupleIJNS5_1CILi1EEES8_S8_EEENS6_IJNS7_ILi128EEESA_SA_EEELi128ENS_6half_tEfNS_4arch4Sm90ELb0ELb1ELb1ELb0ELb0ELb0ELb0ELb1ELb1ELb0ELb0ELb0EEENS1_21CollectiveEpilogueFwdISB_S9_SC_SE_Li256ELb0ELb0ELb0ELb0EEENS1_30DynamicPersistentTileSchedulerILi256ELi32ELb0ELb0ELb1EEEEEEEEEvNT_6ParamsE --------------------------
	.section	.nv.info._ZN7cutlass13device_kernelIN5flash11enable_sm90INS1_16FlashAttnFwdSm90INS1_25CollectiveMainloopFwdSm90ILi2EN4cute5tupleIJNS5_1CILi1EEES8_S8_EEENS6_IJNS7_ILi128EEESA_SA_EEELi128ENS_6half_tEfNS_4arch4Sm90ELb0ELb1ELb1ELb0ELb0ELb0ELb0ELb1ELb1ELb0ELb0ELb0EEENS1_21CollectiveEpilogueFwdISB_S9_SC_SE_Li256ELb0ELb0ELb0ELb0EEENS1_30DynamicPersistentTileSchedulerILi256ELi32ELb0ELb0ELb1EEEEEEEEEvNT_6ParamsE,"",@"SHT_CUDA_INFO"
	.sectionflags	@""
	.align	4


	//----- nvinfo : EIATTR_CUDA_API_VERSION
	.align		4
        /*0000*/ 	.byte	0x04, 0x37
        /*0002*/ 	.short	(.L_1045 - .L_1044)
.L_1044:
        /*0004*/ 	.word	0x00000082


	//----- nvinfo : EIATTR_KPARAM_INFO
	.align		4
.L_1045:
        /*0008*/ 	.byte	0x04, 0x17
        /*000a*/ 	.short	(.L_1047 - .L_1046)
.L_1046:
        /*000c*/ 	.word	0x00000000
        /*0010*/ 	.short	0x0000
        /*0012*/ 	.short	0x0070
        /*0014*/ 	.byte	0x00, 0xf0, 0x01, 0x2e


	//----- nvinfo : EIATTR_SPARSE_MMA_MASK
	.align		4
.L_1047:
        /*0018*/ 	.byte	0x03, 0x50
        /*001a*/ 	.short	0x0000


	//----- nvinfo : EIATTR_MAXREG_COUNT
	.align		4
        /*001c*/ 	.byte	0x03, 0x1b
        /*001e*/ 	.short	0x00a8


	//----- nvinfo : EIATTR_NUM_BARRIERS
	.align		4
        /*0020*/ 	.byte	0x02, 0x4c
        /*0022*/ 	.byte	0x10
	.zero		1


	//----- nvinfo : EIATTR_EXTERNS
	.align		4
        /*0024*/ 	.byte	0x04, 0x0f
        /*0026*/ 	.short	(.L_1049 - .L_1048)


	//   ....[0]....
	.align		4
.L_1048:
        /*0028*/ 	.word	index@(__assertfail)


	//----- nvinfo : EIATTR_MERCURY_ISA_VERSION
	.align		4
.L_1049:
        /*002c*/ 	.byte	0x03, 0x5f
        /*002e*/ 	.short	0x0101


	//----- nvinfo : EIATTR_INT_WARP_WIDE_INSTR_OFFSETS
	.align		4
        /*0030*/ 	.byte	0x04, 0x31
        /*0032*/ 	.short	(.L_1051 - .L_1050)


	//   ....[0]....
.L_1050:
        /*0034*/ 	.word	0x00000180


	//   ....[1]....
        /*0038*/ 	.word	0x000001b0


	//   ....[2]....
        /*003c*/ 	.word	0x000001c0


	//   ....[3]....
        /*0040*/ 	.word	0x000111f0


	//   ....[4]....
        /*0044*/ 	.word	0x00011280


	//   ....[5]....
        /*0048*/ 	.word	0x000117b0


	//   ....[6]....
        /*004c*/ 	.word	0x000132f0


	//   ....[7]....
        /*0050*/ 	.word	0x00013380


	//----- nvinfo : EIATTR_COOP_GROUP_MASK_REGIDS
	.align		4
.L_1051:
        /*0054*/ 	.byte	0x04, 0x29
        /*0056*/ 	.short	(.L_1053 - .L_1052)


	//   ....[0]....
.L_1052:
        /*0058*/ 	.word	0xffffffff


	//   ....[1]....
        /*005c*/ 	.word	0xffffffff


	//   ....[2]....
        /*0060*/ 	.word	0xffffffff


	//   ....[3]....
        /*0064*/ 	.word	0xffffffff


	//   ....[4]....
        /*0068*/ 	.word	0xffffffff


	//   ....[5]....
        /*006c*/ 	.word	0xffffffff


	//   ....[6]....
        /*0070*/ 	.word	0xffffffff


	//   ....[7]....
        /*0074*/ 	.word	0xffffffff


	//   ....[8]....
        /*0078*/ 	.word	0xffffffff


	//   ....[9]....
        /*007c*/ 	.word	0xffffffff


	//   ....[10]....
        /*0080*/ 	.word	0xffffffff


	//   ....[11]....
        /*0084*/ 	.word	0xffffffff


	//   ....[12]....
        /*0088*/ 	.word	0xffffffff


	//   ....[13]....
        /*008c*/ 	.word	0xffffffff


	//   ....[14]....
        /*0090*/ 	.word	0xffffffff


	//   ....[15]....
        /*0094*/ 	.word	0xffffffff


	//   ....[16]....
        /*0098*/ 	.word	0xffffffff


	//   ....[17]....
        /*009c*/ 	.word	0xffffffff


	//   ....[18]....
        /*00a0*/ 	.word	0xffffffff


	//   ....[19]....
        /*00a4*/ 	.word	0xffffffff


	//   ....[20]....
        /*00a8*/ 	.word	0xffffffff


	//   ....[21]....
        /*00ac*/ 	.word	0xffffffff


	//   ....[22]....
        /*00b0*/ 	.word	0xffffffff


	//   ....[23]....
        /*00b4*/ 	.word	0xffffffff


	//   ....[24]....
        /*00b8*/ 	.word	0xffffffff


	//   ....[25]....
        /*00bc*/ 	.word	0xffffffff


	//   ....[26]....
        /*00c0*/ 	.word	0xffffffff


	//   ....[27]....
        /*00c4*/ 	.word	0xffffffff


	//   ....[28]....
        /*00c8*/ 	.word	0xffffffff


	//   ....[29]....
        /*00cc*/ 	.word	0xffffffff


	//   ....[30]....
        /*00d0*/ 	.word	0xffffffff


	//   ....[31]....
        /*00d4*/ 	.word	0xffffffff


	//   ....[32]....
        /*00d8*/ 	.word	0x0500000f


	//   ....[33]....
        /*00dc*/ 	.word	0x0500000f


	//----- nvinfo : EIATTR_COOP_GROUP_INSTR_OFFSETS
	.align		4
.L_1053:
        /*00e0*/ 	.byte	0x04, 0x28
        /*00e2*/ 	.short	(.L_1055 - .L_1054)


	//   ....[0]....
.L_1054:
        /*00e4*/ 	.word	0x00000060


	//   ....[1]....
        /*00e8*/ 	.word	0x00000190


	//   ....[2]....
        /*00ec*/ 	.word	0x000001e0


	//   ....[3]....
        /*00f0*/ 	.word	0x000003d0


	//   ....[4]....
        /*00f4*/ 	.word	0x00000530


	//   ....[5]....
        /*00f8*/ 	.word	0x00000650


	//   ....[6]....
        /*00fc*/ 	.word	0x000007b0


	//   ....[7]....
        /*0100*/ 	.word	0x00001710


	//   ....[8]....
        /*0104*/ 	.word	0x00003960


	//   ....[9]....
        /*0108*/ 	.word	0x00003a30


	//   ....[10]....
        /*010c*/ 	.word	0x00004400


	//   ....[11]....
        /*0110*/ 	.word	0x00004460


	//   ....[12]....
        /*0114*/ 	.word	0x00007060


	//   ....[13]....
        /*0118*/ 	.word	0x00007160


	//   ....[14]....
        /*011c*/ 	.word	0x00007a00


	//   ....[15]....
        /*0120*/ 	.word	0x00007aa0


	//   ....[16]....
        /*0124*/ 	.word	0x00009e70


	//   ....[17]....
        /*0128*/ 	.word	0x00009eb0


	//   ....[18]....
        /*012c*/ 	.word	0x0000a1e0


	//   ....[19]....
        /*0130*/ 	.word	0x0000a270


	//   ....[20]....
        /*0134*/ 	.word	0x0000d160


	//   ....[21]....
        /*0138*/ 	.word	0x0000d1a0


	//   ....[22]....
        /*013c*/ 	.word	0x0000dca0


	//   ....[23]....
        /*0140*/ 	.word	0x0000dd40


	//   ....[24]....
        /*0144*/ 	.word	0x0000edd0


	//   ....[25]....
        /*0148*/ 	.word	0x0000ee10


	//   ....[26]....
        /*014c*/ 	.word	0x0000eef0


	//   ....[27]....
        /*0150*/ 	.word	0x0000ef00


	//   ....[28]....
        /*0154*/ 	.word	0x0000fec0


	//   ....[29]....
        /*0158*/ 	.word	0x00010950


	//   ....[30]....
        /*015c*/ 	.word	0x000136b0


	//   ....[31]....
        /*0160*/ 	.word	0x00013880


	//   ....[32]....
        /*0164*/ 	.word	0x00013eb0


	//   ....[33]....
        /*0168*/ 	.word	0x00014290


	//----- nvinfo : EIATTR_REG_RECONFIG
	.align		4
.L_1055:
        /*016c*/ 	.byte	0x01, 0x54
	.zero		2


	//----- nvinfo : EIATTR_SYSCALL_OFFSETS
	.align		4
        /*0170*/ 	.byte	0x04, 0x46
        /*0172*/ 	.short	(.L_1057 - .L_1056)


	//   ....[0]....
.L_1056:
        /*0174*/ 	.word	0x000018c0


	//   ....[1]....
        /*0178*/ 	.word	0x00011410


	//   ....[2]....
        /*017c*/ 	.word	0x00011550


	//   ....[3]....
        /*0180*/ 	.word	0x00011640


	//----- nvinfo : EIATTR_MBARRIER_INSTR_OFFSETS
	.align		4
.L_1057:
        /*0184*/ 	.byte	0x04, 0x39
        /*0186*/ 	.short	(.L_1059 - .L_1058)


	//   ....[0]....
.L_1058:
        /*0188*/ 	.word	0x00000280
        /*018c*/ 	.word	0x000000ff
        /*0190*/ 	.word	0x00028800
        /*0194*/ 	.short	0x0100
        /*0196*/ 	.byte	0x06
	.zero		1


	//   ....[1]....
        /*0198*/ 	.word	0x00000290
        /*019c*/ 	.word	0x000000ff
        /*01a0*/ 	.word	0x00028820
        /*01a4*/ 	.short	0x0100
        /*01a6*/ 	.byte	0x06
	.zero		1


	//   ....[2]....
        /*01a8*/ 	.word	0x00000380
        /*01ac*/ 	.word	0x000000ff
        /*01b0*/ 	.word	0x00028830
        /*01b4*/ 	.short	0x0100
        /*01b6*/ 	.byte	0x08
	.zero		1


	//   ....[3]....
        /*01b8*/ 	.word	0x00000390
        /*01bc*/ 	.word	0x000000ff
        /*01c0*/ 	.word	0x00028840
        /*01c4*/ 	.short	0x0100
        /*01c6*/ 	.byte	0x08
	.zero		1


	//   ....[4]....
        /*01c8*/ 	.word	0x000003a0
        /*01cc*/ 	.word	0x000000ff
        /*01d0*/ 	.word	0x00028838
        /*01d4*/ 	.short	0x0100
        /*01d6*/ 	.byte	0x08
	.zero		1


	//   ....[5]....
        /*01d8*/ 	.word	0x000003b0
        /*01dc*/ 	.word	0x000000ff
        /*01e0*/ 	.word	0x00028848
        /*01e4*/ 	.short	0x0100
        /*01e6*/ 	.byte	0x08
	.zero		1


	//   ....[6]....
        /*01e8*/ 	.word	0x000004e0
        /*01ec*/ 	.word	0x000000ff
        /*01f0*/ 	.word	0x00028850
        /*01f4*/ 	.short	0x0100
        /*01f6*/ 	.byte	0x08
	.zero		1


	//   ....[7]....
        /*01f8*/ 	.word	0x000004f0
        /*01fc*/ 	.word	0x000000ff
        /*0200*/ 	.word	0x00028860
        /*0204*/ 	.short	0x0100
        /*0206*/ 	.byte	0x08
	.zero		1


	//   ....[8]....
        /*0208*/ 	.word	0x00000500
        /*020c*/ 	.word	0x000000ff
        /*0210*/ 	.word	0x00028858
        /*0214*/ 	.short	0x0100
        /*0216*/ 	.byte	0x08
	.zero		1


	//   ....[9]....
        /*0218*/ 	.word	0x00000510
        /*021c*/ 	.word	0x000000ff
        /*0220*/ 	.word	0x00028868
        /*0224*/ 	.short	0x0100
        /*0226*/ 	.byte	0x08
	.zero		1


	//   ....[10]....
        /*0228*/ 	.word	0x00000600
        /*022c*/ 	.word	0x000000ff
        /*0230*/ 	.word	0x00028870
        /*0234*/ 	.short	0x0100
        /*0236*/ 	.byte	0x06
	.zero		1


	//   ....[11]....
        /*0238*/ 	.word	0x00000610
        /*023c*/ 	.word	0x000000ff
        /*0240*/ 	.word	0x00028880
        /*0244*/ 	.short	0x0100
        /*0246*/ 	.byte	0x06
	.zero		1


	//   ....[12]....
        /*0248*/ 	.word	0x00000620
        /*024c*/ 	.word	0x000000ff
        /*0250*/ 	.word	0x00028878
        /*0254*/ 	.short	0x0100
        /*0256*/ 	.byte	0x06
	.zero		1


	//   ....[13]....
        /*0258*/ 	.word	0x00000630
        /*025c*/ 	.word	0x000000ff
        /*0260*/ 	.word	0x00028888
        /*0264*/ 	.short	0x0100
        /*0266*/ 	.byte	0x06
	.zero		1


	//   ....[14]....
        /*0268*/ 	.word	0x00000760
        /*026c*/ 	.word	0x000000ff
        /*0270*/ 	.word	0x00028890
        /*0274*/ 	.short	0x0100
        /*0276*/ 	.byte	0x08
	.zero		1


	//   ....[15]....
        /*0278*/ 	.word	0x00000770
        /*027c*/ 	.word	0x000000ff
        /*0280*/ 	.word	0x000288a0
        /*0284*/ 	.short	0x0100
        /*0286*/ 	.byte	0x08
	.zero		1


	//   ....[16]....
        /*0288*/ 	.word	0x00000780
        /*028c*/ 	.word	0x000000ff
        /*0290*/ 	.word	0x00028898
        /*0294*/ 	.short	0x0100
        /*0296*/ 	.byte	0x08
	.zero		1


	//   ....[17]....
        /*0298*/ 	.word	0x00000790
        /*029c*/ 	.word	0x000000ff
        /*02a0*/ 	.word	0x000288a8
        /*02a4*/ 	.short	0x0100
        /*02a6*/ 	.byte	0x08
	.zero		1


	//   ....[18]....
        /*02a8*/ 	.word	0x000008c0
        /*02ac*/ 	.word	0x000000ff
        /*02b0*/ 	.word	0x000288b0
        /*02b4*/ 	.short	0x0100
        /*02b6*/ 	.byte	0x08
	.zero		1


	//   ....[19]....
        /*02b8*/ 	.word	0x000008d0
        /*02bc*/ 	.word	0x000000ff
        /*02c0*/ 	.word	0x000288c0
        /*02c4*/ 	.short	0x0100
        /*02c6*/ 	.byte	0x08
	.zero		1


	//   ....[20]....
        /*02c8*/ 	.word	0x000008e0
        /*02cc*/ 	.word	0x000000ff
        /*02d0*/ 	.word	0x000288b8
        /*02d4*/ 	.short	0x0100
        /*02d6*/ 	.byte	0x08
	.zero		1


	//   ....[21]....
        /*02d8*/ 	.word	0x000008f0
        /*02dc*/ 	.word	0x000000ff
        /*02e0*/ 	.word	0x000288c8
        /*02e4*/ 	.short	0x0100
        /*02e6*/ 	.byte	0x08
	.zero		1


	//   ....[22]....
        /*02e8*/ 	.word	0x00001940
        /*02ec*/ 	.word	0x000000ff
        /*02f0*/ 	.word	0x00028800
        /*02f4*/ 	.short	0x010a
        /*02f6*/ 	.byte	0x27
	.zero		1


	//   ....[23]....
        /*02f8*/ 	.word	0x000019c0
        /*02fc*/ 	.word	0x00000059
        /*0300*/ 	.word	0x00028830
        /*0304*/ 	.short	0x010a
        /*0306*/ 	.byte	0x3f
	.zero		1


	//   ....[24]....
        /*0308*/ 	.word	0x00001a20
        /*030c*/ 	.word	0x00000059
        /*0310*/ 	.word	0x00028830
        /*0314*/ 	.short	0x010a
        /*0316*/ 	.byte	0x3f
	.zero		1


	//   ....[25]....
        /*0318*/ 	.word	0x000023d0
        /*031c*/ 	.word	0x00000000
        /*0320*/ 	.word	0x00000000
        /*0324*/ 	.short	0x0101
        /*0326*/ 	.byte	0x3f
	.zero		1


	//   ....[26]....
        /*0328*/ 	.word	0x00005380
        /*032c*/ 	.word	0x000000ff
        /*0330*/ 	.word	0x00028830
        /*0334*/ 	.short	0x010a
        /*0336*/ 	.byte	0x06
	.zero		1


	//   ....[27]....
        /*0338*/ 	.word	0x000053c0
        /*033c*/ 	.word	0x000000ff
        /*0340*/ 	.word	0x00028830
        /*0344*/ 	.short	0x010a
        /*0346*/ 	.byte	0x06
	.zero		1


	//   ....[28]....
        /*0348*/ 	.word	0x000056e0
        /*034c*/ 	.word	0x000000ff
        /*0350*/ 	.word	0x00028850
        /*0354*/ 	.short	0x010a
        /*0356*/ 	.byte	0x06
	.zero		1


	//   ....[29]....
        /*0358*/ 	.word	0x00005720
        /*035c*/ 	.word	0x000000ff
        /*0360*/ 	.word	0x00028850
        /*0364*/ 	.short	0x010a
        /*0366*/ 	.byte	0x06
	.zero		1


	//   ....[30]....
        /*0368*/ 	.word	0x000062b0
        /*036c*/ 	.word	0x00000033
        /*0370*/ 	.word	0x00000000
        /*0374*/ 	.short	0x0101
        /*0376*/ 	.byte	0x3f
	.zero		1


	//   ....[31]....
        /*0378*/ 	.word	0x00007f40
        /*037c*/ 	.word	0x0000001c
        /*0380*/ 	.word	0x00000000
        /*0384*/ 	.short	0x0101
        /*0386*/ 	.byte	0x3f
	.zero		1


	//   ....[32]....
        /*0388*/ 	.word	0x00008db0
        /*038c*/ 	.word	0x000000ff
        /*0390*/ 	.word	0x00028830
        /*0394*/ 	.short	0x010a
        /*0396*/ 	.byte	0x06
	.zero		1


	//   ....[33]....
        /*0398*/ 	.word	0x00008df0
        /*039c*/ 	.word	0x000000ff
        /*03a0*/ 	.word	0x00028830
        /*03a4*/ 	.short	0x010a
        /*03a6*/ 	.byte	0x06
	.zero		1


	//   ....[34]....
        /*03a8*/ 	.word	0x00009110
        /*03ac*/ 	.word	0x000000ff
        /*03b0*/ 	.word	0x00028850
        /*03b4*/ 	.short	0x010a
        /*03b6*/ 	.byte	0x06
	.zero		1


	//   ....[35]....
        /*03b8*/ 	.word	0x00009150
        /*03bc*/ 	.word	0x000000ff
        /*03c0*/ 	.word	0x00028850
        /*03c4*/ 	.short	0x010a
        /*03c6*/ 	.byte	0x06
	.zero		1


	//   ....[36]....
        /*03c8*/ 	.word	0x0000aa30
        /*03cc*/ 	.word	0x00000023
        /*03d0*/ 	.word	0x00000000
        /*03d4*/ 	.short	0x0101
        /*03d6*/ 	.byte	0x3f
	.zero		1


	//   ....[37]....
        /*03d8*/ 	.word	0x0000aae0
        /*03dc*/ 	.word	0x0000002e
        /*03e0*/ 	.word	0x00000000
        /*03e4*/ 	.short	0x0101
        /*03e6*/ 	.byte	0x3f
	.zero		1


	//   ....[38]....
        /*03e8*/ 	.word	0x0000b5f0
        /*03ec*/ 	.word	0x000000ff
        /*03f0*/ 	.word	0x00028830
        /*03f4*/ 	.short	0x010a
        /*03f6*/ 	.byte	0x06
	.zero		1


	//   ....[39]....
        /*03f8*/ 	.word	0x0000b630
        /*03fc*/ 	.word	0x000000ff
        /*0400*/ 	.word	0x00028830
        /*0404*/ 	.short	0x010a
        /*0406*/ 	.byte	0x06
	.zero		1


	//   ....[40]....
        /*0408*/ 	.word	0x0000b950
        /*040c*/ 	.word	0x000000ff
        /*0410*/ 	.word	0x00028850
        /*0414*/ 	.short	0x010a
        /*0416*/ 	.byte	0x06
	.zero		1


	//   ....[41]....
        /*0418*/ 	.word	0x0000b990
        /*041c*/ 	.word	0x000000ff
        /*0420*/ 	.word	0x00028850
        /*0424*/ 	.short	0x010a
        /*0426*/ 	.byte	0x06
	.zero		1


	//   ....[42]....
        /*0428*/ 	.word	0x0000c520
        /*042c*/ 	.word	0x0000003d
        /*0430*/ 	.word	0x00000000
        /*0434*/ 	.short	0x0101
        /*0436*/ 	.byte	0x3f
	.zero		1


	//   ....[43]....
        /*0438*/ 	.word	0x0000e2d0
        /*043c*/ 	.word	0x0000001d
        /*0440*/ 	.word	0x00000000
        /*0444*/ 	.short	0x0101
        /*0446*/ 	.byte	0x3f
	.zero		1


	//   ....[44]....
        /*0448*/ 	.word	0x0000ed40
        /*044c*/ 	.word	0x000000ff
        /*0450*/ 	.word	0x00028850
        /*0454*/ 	.short	0x010a
        /*0456*/ 	.byte	0x05
	.zero		1


	//   ....[45]....
        /*0458*/ 	.word	0x0000ed80
        /*045c*/ 	.word	0x000000ff
        /*0460*/ 	.word	0x00028850
        /*0464*/ 	.short	0x010a
        /*0466*/ 	.byte	0x05
	.zero		1


	//   ....[46]....
        /*0468*/ 	.word	0x0000f2a0
        /*046c*/ 	.word	0x00000009
        /*0470*/ 	.word	0x00000000
        /*0474*/ 	.short	0x0101
        /*0476*/ 	.byte	0x3f
	.zero		1


	//   ....[47]....
        /*0478*/ 	.word	0x00010040
        /*047c*/ 	.word	0x000000ff
        /*0480*/ 	.word	0x00000000
        /*0484*/ 	.short	0x0101
        /*0486*/ 	.byte	0x05
	.zero		1


	//   ....[48]....
        /*0488*/ 	.word	0x00011a70
        /*048c*/ 	.word	0x00000008
        /*0490*/ 	.word	0x00028840
        /*0494*/ 	.short	0x010a
        /*0496*/ 	.byte	0x3f
	.zero		1


	//   ....[49]....
        /*0498*/ 	.word	0x00011e30
        /*049c*/ 	.word	0x000000ff
        /*04a0*/ 	.word	0x00028820
        /*04a4*/ 	.short	0x010a
        /*04a6*/ 	.byte	0x27
	.zero		1


	//   ....[50]....
        /*04a8*/ 	.word	0x00012110
        /*04ac*/ 	.word	0x00000003
        /*04b0*/ 	.word	0x00028840
        /*04b4*/ 	.short	0x010a
        /*04b6*/ 	.byte	0x3f
	.zero		1


	//   ....[51]....
        /*04b8*/ 	.word	0x00012330
        /*04bc*/ 	.word	0x00000002
        /*04c0*/ 	.word	0x00000060
        /*04c4*/ 	.short	0x010a
        /*04c6*/ 	.byte	0x3f
	.zero		1


	//   ....[52]....
        /*04c8*/ 	.word	0x00012800
        /*04cc*/ 	.word	0x00000003
        /*04d0*/ 	.word	0x00028840
        /*04d4*/ 	.short	0x010a
        /*04d6*/ 	.byte	0x3f
	.zero		1


	//   ....[53]....
        /*04d8*/ 	.word	0x00012a20
        /*04dc*/ 	.word	0x00000002
        /*04e0*/ 	.word	0x00000060
        /*04e4*/ 	.short	0x010a
        /*04e6*/ 	.byte	0x3f
	.zero		1


	//   ....[54]....
        /*04e8*/ 	.word	0x00012e10
        /*04ec*/ 	.word	0x00000002
        /*04f0*/ 	.word	0x00028840
        /*04f4*/ 	.short	0x010a
        /*04f6*/ 	.byte	0x3f
	.zero		1


	//   ....[55]....
        /*04f8*/ 	.word	0x00013060
        /*04fc*/ 	.word	0x00000002
        /*0500*/ 	.word	0x00000060
        /*0504*/ 	.short	0x010a
        /*0506*/ 	.byte	0x3f
	.zero		1


	//   ....[56]....
        /*0508*/ 	.word	0x00013420
        /*050c*/ 	.word	0x00000003
        /*0510*/ 	.word	0x00028860
        /*0514*/ 	.short	0x010a
        /*0516*/ 	.byte	0x3f
	.zero		1


	//   ....[57]....
        /*0518*/ 	.word	0x00013830
        /*051c*/ 	.word	0x00000007
        /*0520*/ 	.word	0x00028820
        /*0524*/ 	.short	0x010a
        /*0526*/ 	.byte	0x3f
	.zero		1


	//   ....[58]....
        /*0528*/ 	.word	0x00013980
        /*052c*/ 	.word	0x00000005
        /*0530*/ 	.word	0x00000000
        /*0534*/ 	.short	0x010a
        /*0536*/ 	.byte	0x3f
	.zero		1


	//   ....[59]....
        /*0538*/ 	.word	0x000139f0
        /*053c*/ 	.word	0x00000003
        /*0540*/ 	.word	0x00000000
        /*0544*/ 	.short	0x010a
        /*0546*/ 	.byte	0x3f
	.zero		1


	//   ....[60]....
        /*0548*/ 	.word	0x00013a50
        /*054c*/ 	.word	0x00000005
        /*0550*/ 	.word	0x00000000
        /*0554*/ 	.short	0x010a
        /*0556*/ 	.byte	0x3f
	.zero		1


	//   ....[61]....
        /*0558*/ 	.word	0x00013a80
        /*055c*/ 	.word	0x00000003
        /*0560*/ 	.word	0x00000000
        /*0564*/ 	.short	0x010a
        /*0566*/ 	.byte	0x3f
	.zero		1


	//   ....[62]....
        /*0568*/ 	.word	0x00013af0
        /*056c*/ 	.word	0x00000003
        /*0570*/ 	.word	0x00028800
        /*0574*/ 	.short	0x010a
        /*0576*/ 	.byte	0x3f
	.zero		1


	//   ....[63]....
        /*0578*/ 	.word	0x00013b40
        /*057c*/ 	.word	0x00000059
        /*0580*/ 	.word	0x00028830
        /*0584*/ 	.short	0x010a
        /*0586*/ 	.byte	0x3f
	.zero		1


	//   ....[64]....
        /*0588*/ 	.word	0x00013ba0
        /*058c*/ 	.word	0x0000000c
        /*0590*/ 	.word	0x00028830
        /*0594*/ 	.short	0x010a
        /*0596*/ 	.byte	0x3f
	.zero		1


	//   ....[65]....
        /*0598*/ 	.word	0x00013c00
        /*059c*/ 	.word	0x0000000c
        /*05a0*/ 	.word	0x00028850
        /*05a4*/ 	.short	0x010a
        /*05a6*/ 	.byte	0x3f
	.zero		1


	//   ....[66]....
        /*05a8*/ 	.word	0x00013c60
        /*05ac*/ 	.word	0x00000008
        /*05b0*/ 	.word	0x00028830
        /*05b4*/ 	.short	0x010a
        /*05b6*/ 	.byte	0x3f
	.zero		1


	//   ....[67]....
        /*05b8*/ 	.word	0x00013cc0
        /*05bc*/ 	.word	0x00000008
        /*05c0*/ 	.word	0x00028850
        /*05c4*/ 	.short	0x010a
        /*05c6*/ 	.byte	0x3f
	.zero		1


	//   ....[68]....
        /*05c8*/ 	.word	0x00013d20
        /*05cc*/ 	.word	0x00000008
        /*05d0*/ 	.word	0x00028830
        /*05d4*/ 	.short	0x010a
        /*05d6*/ 	.byte	0x3f
	.zero		1


	//   ....[69]....
        /*05d8*/ 	.word	0x00013d80
        /*05dc*/ 	.word	0x00000008
        /*05e0*/ 	.word	0x00028850
        /*05e4*/ 	.short	0x010a
        /*05e6*/ 	.byte	0x3f
	.zero		1


	//   ....[70]....
        /*05e8*/ 	.word	0x00013de0
        /*05ec*/ 	.word	0x00000005
        /*05f0*/ 	.word	0x00028850
        /*05f4*/ 	.short	0x010a
        /*05f6*/ 	.byte	0x3f
	.zero		1


	//   ....[71]....
        /*05f8*/ 	.word	0x00013f60
        /*05fc*/ 	.word	0x00000008
        /*0600*/ 	.word	0x00028840
        /*0604*/ 	.short	0x010a
        /*0606*/ 	.byte	0x3f
	.zero		1


	//   ....[72]....
        /*0608*/ 	.word	0x00013fc0
        /*060c*/ 	.word	0x00000008
        /*0610*/ 	.word	0x00028820
        /*0614*/ 	.short	0x010a
        /*0616*/ 	.byte	0x3f
	.zero		1


	//   ....[73]....
        /*0618*/ 	.word	0x00014010
        /*061c*/ 	.word	0x00000003
        /*0620*/ 	.word	0x00028840
        /*0624*/ 	.short	0x010a
        /*0626*/ 	.byte	0x3f
	.zero		1


	//   ....[74]....
        /*0628*/ 	.word	0x00014060
        /*062c*/ 	.word	0x00000002
        /*0630*/ 	.word	0x00000060
        /*0634*/ 	.short	0x010a
        /*0636*/ 	.byte	0x3f
	.zero		1


	//   ....[75]....
        /*0638*/ 	.word	0x000140b0
        /*063c*/ 	.word	0x00000003
        /*0640*/ 	.word	0x00028840
        /*0644*/ 	.short	0x010a
        /*0646*/ 	.byte	0x3f
	.zero		1


	//   ....[76]....
        /*0648*/ 	.word	0x00014100
        /*064c*/ 	.word	0x00000002
        /*0650*/ 	.word	0x00000060
        /*0654*/ 	.short	0x010a
        /*0656*/ 	.byte	0x3f
	.zero		1


	//   ....[77]....
        /*0658*/ 	.word	0x00014150
        /*065c*/ 	.word	0x00000002
        /*0660*/ 	.word	0x00028840
        /*0664*/ 	.short	0x010a
        /*0666*/ 	.byte	0x3f
	.zero		1


	//   ....[78]....
        /*0668*/ 	.word	0x000141a0
        /*066c*/ 	.word	0x00000002
        /*0670*/ 	.word	0x00000060
        /*0674*/ 	.short	0x010a
        /*0676*/ 	.byte	0x3f
	.zero		1


	//   ....[79]....
        /*0678*/ 	.word	0x000141f0
        /*067c*/ 	.word	0x00000003
        /*0680*/ 	.word	0x00028860
        /*0684*/ 	.short	0x010a
        /*0686*/ 	.byte	0x3f
	.zero		1


	//   ....[80]....
        /*0688*/ 	.word	0x000142d0
        /*068c*/ 	.word	0x00000007
        /*0690*/ 	.word	0x00028820
        /*0694*/ 	.short	0x010a
        /*0696*/ 	.byte	0x3f
	.zero		1


	//   ....[81]....
        /*0698*/ 	.word	0x00014320
        /*069c*/ 	.word	0x00000005
        /*06a0*/ 	.word	0x00000000
        /*06a4*/ 	.short	0x010a
        /*06a6*/ 	.byte	0x3f
	.zero		1


	//   ....[82]....
        /*06a8*/ 	.word	0x00014370
        /*06ac*/ 	.word	0x00000003
        /*06b0*/ 	.word	0x00000000
        /*06b4*/ 	.short	0x010a
        /*06b6*/ 	.byte	0x3f
	.zero		1


	//   ....[83]....
        /*06b8*/ 	.word	0x000143c0
        /*06bc*/ 	.word	0x00000005
        /*06c0*/ 	.word	0x00000000
        /*06c4*/ 	.short	0x010a
        /*06c6*/ 	.byte	0x3f
	.zero		1


	//----- nvinfo : EIATTR_NUM_MBARRIERS
	.align		4
.L_1059:
        /*06c8*/ 	.byte	0x03, 0x38
        /*06ca*/ 	.short	0x0016


	//----- nvinfo : EIATTR_EXIT_INSTR_OFFSETS
	.align		4
        /*06cc*/ 	.byte	0x04, 0x1c
        /*06ce*/ 	.short	(.L_1061 - .L_1060)


	//   ....[0]....
.L_1060:
        /*06d0*/ 	.word	0x00000a50


	//   ....[1]....
        /*06d4*/ 	.word	0x00010910


	//   ....[2]....
        /*06d8*/ 	.word	0x00010970


	//   ....[3]....
        /*06dc*/ 	.word	0x000138a0


	//   ....[4]....
        /*06e0*/ 	.word	0x00013ad0


	//----- nvinfo : EIATTR_MAX_THREADS
	.align		4
.L_1061:
        /*06e4*/ 	.byte	0x04, 0x05
        /*06e6*/ 	.short	(.L_1063 - .L_1062)
.L_1062:
        /*06e8*/ 	.word	0x00000180
        /*06ec*/ 	.word	0x00000001
        /*06f0*/ 	.word	0x00000001


	//----- nvinfo : EIATTR_CRS_STACK_SIZE
	.align		4
.L_1063:
        /*06f4*/ 	.byte	0x04, 0x1e
        /*06f6*/ 	.short	(.L_1065 - .L_1064)
.L_1064:
        /*06f8*/ 	.word	0x00000000


	//----- nvinfo : EIATTR_CBANK_PARAM_SIZE
	.align		4
.L_1065:
        /*06fc*/ 	.byte	0x03, 0x19
        /*06fe*/ 	.short	0x0bf0


	//----- nvinfo : EIATTR_PARAM_CBANK
	.align		4
        /*0700*/ 	.byte	0x04, 0x0a
        /*0702*/ 	.short	(.L_1067 - .L_1066)
	.align		4
.L_1066:
        /*0704*/ 	.word	index@(.nv.constant0._ZN7cutlass13device_kernelIN5flash11enable_sm90INS1_16FlashAttnFwdSm90INS1_25CollectiveMainloopFwdSm90ILi2EN4cute5tupleIJNS5_1CILi1EEES8_S8_EEENS6_IJNS7_ILi128EEESA_SA_EEELi128ENS_6half_tEfNS_4arch4Sm90ELb0ELb1ELb1ELb0ELb0ELb0ELb0ELb1ELb1ELb0ELb0ELb0EEENS1_21CollectiveEpilogueFwdISB_S9_SC_SE_Li256ELb0ELb0ELb0ELb0EEENS1_30DynamicPersistentTileSchedulerILi256ELi32ELb0ELb0ELb1EEEEEEEEEvNT_6ParamsE)
        /*0708*/ 	.short	0x0210
        /*070a*/ 	.short	0x0bf0


	//----- nvinfo : EIATTR_SW_WAR
	.align		4
.L_1067:
        /*070c*/ 	.byte	0x04, 0x36
        /*070e*/ 	.short	(.L_1069 - .L_1068)
.L_1068:
        /*0710*/ 	.word	0x00000008
.L_1069:


//--------------------- .nv.info._ZN7cutlass13device_kernelIN5flash11enable_sm90INS1_16FlashAttnFwdSm90INS1_25CollectiveMainloopFwdSm90ILi2EN4cute5tupleIJNS5_1CILi1EEES8_S8_EEENS6_IJNS7_ILi128EEESA_SA_EEELi128ENS_6half_tEfNS_4arch4Sm90ELb0ELb1ELb1ELb1ELb0ELb0ELb0ELb1ELb1ELb0ELb0ELb0EEENS1_21CollectiveEpilogueFwdISB_S9_SC_SE_Li256ELb1ELb0ELb0ELb0EEENS1_36VarlenDynamicPersistentTileSchedulerILi128ELi128ELi256ELi32ELb0ELb0ELb1ELb1ELb0ELb1EEEEEEEEEvNT_6ParamsE --------------------------
	.section	.nv.info._ZN7cutlass13device_kernelIN5flash11enable_sm90INS1_16FlashAttnFwdSm90INS1_25CollectiveMainloopFwdSm90ILi2EN4cute5tupleIJNS5_1CILi1EEES8_S8_EEENS6_IJNS7_ILi128EEESA_SA_EEELi128ENS_6half_tEfNS_4arch4Sm90ELb0ELb1ELb1ELb1ELb0ELb0ELb0ELb1ELb1ELb0ELb0ELb0EEENS1_21CollectiveEpilogueFwdISB_S9_SC_SE_Li256ELb1ELb0ELb0ELb0EEENS1_36VarlenDynamicPersistentTileSchedulerILi128ELi128ELi256ELi32ELb0ELb0ELb1ELb1ELb0ELb1EEEEEEEEEvNT_6ParamsE,"",@"SHT_CUDA_INFO"
	.sectionflags	@""
	.align	4


	//----- nvinfo : EIATTR_CUDA_API_VERSION
	.align		4
        /*0000*/ 	.byte	0x04, 0x37
        /*0002*/ 	.short	(.L_1071 - .L_1070)
.L_1070:
        /*0004*/ 	.word	0x00000082


	//----- nvinfo : EIATTR_KPARAM_INFO
	.align		4
.L_1071:
        /*0008*/ 	.byte	0x04, 0x17
        /*000a*/ 	.short	(.L_1073 - .L_1072)
.L_1072:
        /*000c*/ 	.word	0x00000000
        /*0010*/ 	.short	0x0000
        /*0012*/ 	.short	0x0070
        /*0014*/ 	.byte	0x00, 0xf0, 0x01, 0x28


	//----- nvinfo : EIATTR_SPARSE_MMA_MASK
	.align		4
.L_1073:
        /*0018*/ 	.byte	0x03, 0x50
        /*001a*/ 	.short	0x0000


	//----- nvinfo : EIATTR_MAXREG_COUNT
	.align		4
        /*001c*/ 	.byte	0x03, 0x1b
        /*001e*/ 	.short	0x00a8


	//----- nvinfo : EIATTR_NUM_BARRIERS
	.align		4
        /*0020*/ 	.byte	0x02, 0x4c
        /*0022*/ 	.byte	0x10
	.zero		1


	//----- nvinfo : EIATTR_EXTERNS
	.align		4
        /*0024*/ 	.byte	0x04, 0x0f
        /*0026*/ 	.short	(.L_1075 - .L_1074)


	//   ....[0]....
	.align		4
.L_1074:
        /*0028*/ 	.word	index@(__assertfail)


	//----- nvinfo : EIATTR_ANNOTATIONS
	.align		4
.L_1075:
        /*002c*/ 	.byte	0x04, 0x55
        /*002e*/ 	.short	(.L_1077 - .L_1076)


	//   ....[0]....
.L_1076:
        /* <DEDUP_REMOVED lines=31> */


	//----- nvinfo : EIATTR_MERCURY_ISA_VERSION
	.align		4
.L_1077:
        /*0208*/ 	.byte	0x03, 0x5f
        /*020a*/ 	.short	0x0101


	//----- nvinfo : EIATTR_UNUSED_LOAD_BYTE_OFFSET
	.align		4
        /*020c*/ 	.byte	0x04, 0x44
        /*020e*/ 	.short	(.L_1079 - .L_1078)


	//   ....[0]....
.L_1078:
        /*0210*/ 	.word	0x00000a70
        /*0214*/ 	.word	0x0000fff0


	//   ....[1]....
        /*0218*/ 	.word	0x0000f950
        /*021c*/ 	.word	0x0000fff0


	//----- nvinfo : EIATTR_INT_WARP_WIDE_INSTR_OFFSETS
	.align		4
.L_1079:
        /*0220*/ 	.byte	0x04, 0x31
        /*0222*/ 	.short	(.L_1081 - .L_1080)


	//   ....[0]....
.L_1080:
        /*0224*/ 	.word	0x00000160


	//   ....[1]....
        /*0228*/ 	.word	0x000001a0


	//   ....[2]....
        /*022c*/ 	.word	0x00000210


	//   ....[3]....
        /*0230*/ 	.word	0x00012ce0


	//   ....[4]....
        /*0234*/ 	.word	0x00012d70


	//   ....[5]....
        /*0238*/ 	.word	0x00013270


	//   ....[6]....
        /*023c*/ 	.word	0x000132f0


	//   ....[7]....
        /*0240*/ 	.word	0x00013400


	//   ....[8]....
        /*0244*/ 	.word	0x00015570


	//   ....[9]....
        /*0248*/ 	.word	0x00015600


	//----- nvinfo : EIATTR_COOP_GROUP_MASK_REGIDS
	.align		4
.L_1081:
        /*024c*/ 	.byte	0x04, 0x29
        /*024e*/ 	.short	(.L_1083 - .L_1082)


	//   ....[0]....
.L_1082:
        /*0250*/ 	.word	0xffffffff


	//   ....[1]....
        /*0254*/ 	.word	0xffffffff


	//   ....[2]....
        /*0258*/ 	.word	0xffffffff


	//   ....[3]....
        /*025c*/ 	.word	0xffffffff


	//   ....[4]....
        /*0260*/ 	.word	0xffffffff


	//   ....[5]....
        /*0264*/ 	.word	0xffffffff


	//   ....[6]....
        /*0268*/ 	.word	0xffffffff


	//   ....[7]....
        /*026c*/ 	.word	0xffffffff


	//   ....[8]....
        /*0270*/ 	.word	0xffffffff


	//   ....[9]....
        /*0274*/ 	.word	0xffffffff


	//   ....[10]....
        /*0278*/ 	.word	0xffffffff


	//   ....[11]....
        /*027c*/ 	.word	0xffffffff


	//   ....[12]....
        /*0280*/ 	.word	0xffffffff


	//   ....[13]....
        /*0284*/ 	.word	0xffffffff


	//   ....[14]....
        /*0288*/ 	.word	0xffffffff


	//   ....[15]....
        /*028c*/ 	.word	0xffffffff


	//   ....[16]....
        /*0290*/ 	.word	0xffffffff


	//   ....[17]....
        /*0294*/ 	.word	0xffffffff


	//   ....[18]....
        /*0298*/ 	.word	0xffffffff


	//   ....[19]....
        /*029c*/ 	.word	0xffffffff


	//   ....[20]....
        /*02a0*/ 	.word	0xffffffff


	//   ....[21]....
        /*02a4*/ 	.word	0xffffffff


	//   ....[22]....
        /*02a8*/ 	.word	0xffffffff


	//   ....[23]....
        /*02ac*/ 	.word	0xffffffff


	//   ....[24]....
        /*02b0*/ 	.word	0xffffffff


	//   ....[25]....
        /*02b4*/ 	.word	0xffffffff


	//   ....[26]....
        /*02b8*/ 	.word	0xffffffff


	//   ....[27]....
        /*02bc*/ 	.word	0xffffffff


	//   ....[28]....
        /*02c0*/ 	.word	0xffffffff


	//   ....[29]....
        /*02c4*/ 	.word	0xffffffff


	//   ....[30]....
        /*02c8*/ 	.word	0xffffffff


	//   ....[31]....
        /*02cc*/ 	.word	0xffffffff


	//   ....[32]....
        /*02d0*/ 	.word	0xffffffff


	//   ....[33]....
        /*02d4*/ 	.word	0xffffffff


	//   ....[34]....
        /*02d8*/ 	.word	0xffffffff


	//   ....[35]....
        /*02dc*/ 	.word	0xffffffff


	//   ....[36]....
        /*02e0*/ 	.word	0xffffffff


	//   ....[37]....
        /*02e4*/ 	.word	0xffffffff


	//   ....[38]....
        /*02e8*/ 	.word	0xffffffff


	//   ....[39]....
        /*02ec*/ 	.word	0xffffffff


	//   ....[40]....
        /*02f0*/ 	.word	0xffffffff


	//   ....[41]....
        /*02f4*/ 	.word	0xffffffff


	//   ....[42]....
        /*02f8*/ 	.word	0xffffffff


	//   ....[43]....
        /*02fc*/ 	.word	0xffffffff


	//   ....[44]....
        /*0300*/ 	.word	0xffffffff


	//   ....[45]....
        /*0304*/ 	.word	0xffffffff


	//   ....[46]....
        /*0308*/ 	.word	0xffffffff


	//   ....[47]....
        /*030c*/ 	.word	0xffffffff


	//   ....[48]....
        /*0310*/ 	.word	0xffffffff


	//   ....[49]....
        /*0314*/ 	.word	0xffffffff


	//   ....[50]....
        /*0318*/ 	.word	0xffffffff


	//   ....[51]....
        /*031c*/ 	.word	0xffffffff


	//   ....[52]....
        /*0320*/ 	.word	0xffffffff


	//   ....[53]....
        /*0324*/ 	.word	0xffffffff


	//   ....[54]....
        /*0328*/ 	.word	0xffffffff


	//   ....[55]....
        /*032c*/ 	.word	0xffffffff


	//   ....[56]....
        /*0330*/ 	.word	0xffffffff


	//   ....[57]....
        /*0334*/ 	.word	0xffffffff


	//   ....[58]....
        /*0338*/ 	.word	0xffffffff


	//   ....[59]....
        /*033c*/ 	.word	0xffffffff


	//   ....[60]....
        /*0340*/ 	.word	0xffffffff


	//   ....[61]....
        /*0344*/ 	.word	0xffffffff


	//   ....[62]....
        /*0348*/ 	.word	0x0500000f


	//   ....[63]....
        /*034c*/ 	.word	0x0500000f


	//   ....[64]....
        /*0350*/ 	.word	0x0500000f


	//   ....[65]....
        /*0354*/ 	.word	0x0500000f


	//   ....[66]....
        /*0358*/ 	.word	0x0500000f


	//   ....[67]....
        /*035c*/ 	.word	0x0500000f


	//   ....[68]....
        /*0360*/ 	.word	0x0500000f


	//   ....[69]....
        /*0364*/ 	.word	0x0500000f


	//   ....[70]....
        /*0368*/ 	.word	0x0500000f


	//   ....[71]....
        /*036c*/ 	.word	0x0500000f


	//   ....[72]....
        /*0370*/ 	.word	0x0500000f


	//   ....[73]....
        /*0374*/ 	.word	0x0500000f


	//   ....[74]....
        /*0378*/ 	.word	0x0500000f


	//   ....[75]....
        /*037c*/ 	.word	0x0500000f


	//   ....[76]....
        /*0380*/ 	.word	0x0500000f


	//   ....[77]....
        /*0384*/ 	.word	0x0500000f


	//   ....[78]....
        /*0388*/ 	.word	0x0500000f


	//   ....[79]....
        /*038c*/ 	.word	0x0500000f


	//   ....[80]....
        /*0390*/ 	.word	0x0500000f


	//----- nvinfo : EIATTR_COOP_GROUP_INSTR_OFFSETS
	.align		4
.L_1083:
        /*0394*/ 	.byte	0x04, 0x28
        /*0396*/ 	.short	(.L_1085 - .L_1084)


	//   ....[0]....
.L_1084:
        /*0398*/ 	.word	0x00000070


	//   ....[1]....
        /*039c*/ 	.word	0x00000170


	//   ....[2]....
        /*03a0*/ 	.word	0x000001c0


	//   ....[3]....
        /*03a4*/ 	.word	0x000003f0


	//   ....[4]....
        /*03a8*/ 	.word	0x00000550


	//   ....[5]....
        /*03ac*/ 	.word	0x00000670


	//   ....[6]....
        /*03b0*/ 	.word	0x000007d0


	//   ....[7]....
        /*03b4*/ 	.word	0x000017b0


	//   ....[8]....
        /*03b8*/ 	.word	0x00003a40


	//   ....[9]....
        /*03bc*/ 	.word	0x00003b50


	//   ....[10]....
        /*03c0*/ 	.word	0x00004470


	//   ....[11]....
        /*03c4*/ 	.word	0x000044d0


	//   ....[12]....
        /*03c8*/ 	.word	0x00007200


	//   ....[13]....
        /*03cc*/ 	.word	0x00007260


	//   ....[14]....
        /*03d0*/ 	.word	0x00007be0


	//   ....[15]....
        /*03d4*/ 	.word	0x00007c60


	//   ....[16]....
        /*03d8*/ 	.word	0x0000a0b0


	//   ....[17]....
        /*03dc*/ 	.word	0x0000a0e0


	//   ....[18]....
        /*03e0*/ 	.word	0x0000a3d0


	//   ....[19]....
        /*03e4*/ 	.word	0x0000a470


	//   ....[20]....
        /*03e8*/ 	.word	0x0000d470


	//   ....[21]....
        /*03ec*/ 	.word	0x0000d4b0


	//   ....[22]....
        /*03f0*/ 	.word	0x0000de80


	//   ....[23]....
        /*03f4*/ 	.word	0x0000df40


	//   ....[24]....
        /*03f8*/ 	.word	0x0000f020


	//   ....[25]....
        /*03fc*/ 	.word	0x0000f060


	//   ....[26]....
        /*0400*/ 	.word	0x0000f140


	//   ....[27]....
        /*0404*/ 	.word	0x0000f160


	//   ....[28]....
        /*0408*/ 	.word	0x00011880


	//   ....[29]....
        /*040c*/ 	.word	0x00011a00


	//   ....[30]....
        /*0410*/ 	.word	0x00011a30


	//   ....[31]....
        /*0414*/ 	.word	0x00011a70


	//   ....[32]....
        /*0418*/ 	.word	0x00011ae0


	//   ....[33]....
        /*041c*/ 	.word	0x00011b40


	//   ....[34]....
        /*0420*/ 	.word	0x00011b80


	//   ....[35]....
        /*0424*/ 	.word	0x00011d20


	//   ....[36]....
        /*0428*/ 	.word	0x00011d80


	//   ....[37]....
        /*042c*/ 	.word	0x00011dc0


	//   ....[38]....
        /*0430*/ 	.word	0x00011e00


	//   ....[39]....
        /*0434*/ 	.word	0x00011e30


	//   ....[40]....
        /*0438*/ 	.word	0x00011e60


	//   ....[41]....
        /*043c*/ 	.word	0x00011ef0


	//   ....[42]....
        /*0440*/ 	.word	0x00011f50


	//   ....[43]....
        /*0444*/ 	.word	0x00011fe0


	//   ....[44]....
        /*0448*/ 	.word	0x00015a10


	//   ....[45]....
        /*044c*/ 	.word	0x00015a20


	//   ....[46]....
        /*0450*/ 	.word	0x00015b30


	//   ....[47]....
        /*0454*/ 	.word	0x00015b90


	//   ....[48]....
        /*0458*/ 	.word	0x00015bd0


	//   ....[49]....
        /*045c*/ 	.word	0x00015c10


	//   ....[50]....
        /*0460*/ 	.word	0x00015c40


	//   ....[51]....
        /*0464*/ 	.word	0x00015c70


	//   ....[52]....
        /*0468*/ 	.word	0x00015e00


	//   ....[53]....
        /*046c*/ 	.word	0x00015e60


	//   ....[54]....
        /*0470*/ 	.word	0x00015ea0


	//   ....[55]....
        /*0474*/ 	.word	0x00015ee0


	//   ....[56]....
        /*0478*/ 	.word	0x00015f10


	//   ....[57]....
        /*047c*/ 	.word	0x00015f40


	//   ....[58]....
        /*0480*/ 	.word	0x00016000


	//   ....[59]....
        /*0484*/ 	.word	0x00016020


	//   ....[60]....
        /*0488*/ 	.word	0x00016090


	//   ....[61]....
        /*048c*/ 	.word	0x00016720


	//   ....[62]....
        /*0490*/ 	.word	0x00016db0


	//   ....[63]....
        /*0494*/ 	.word	0x000171d0


	//   ....[64]....
        /*0498*/ 	.word	0x00017260


	//   ....[65]....
        /*049c*/ 	.word	0x00017300


	//   ....[66]....
        /*04a0*/ 	.word	0x000173b0


	//   ....[67]....
        /*04a4*/ 	.word	0x00017430


	//   ....[68]....
        /*04a8*/ 	.word	0x000174b0


	//   ....[69]....
        /*04ac*/ 	.word	0x00017530


	//   ....[70]....
        /*04b0*/ 	.word	0x000175b0


	//   ....[71]....
        /*04b4*/ 	.word	0x00017640


	//   ....[72]....
        /*04b8*/ 	.word	0x000176f0


	//   ....[73]....
        /*04bc*/ 	.word	0x00017770


	//   ....[74]....
        /*04c0*/ 	.word	0x000177f0


	//   ....[75]....
        /*04c4*/ 	.word	0x00017870


	//   ....[76]....
        /*04c8*/ 	.word	0x000178f0


	//   ....[77]....
        /*04cc*/ 	.word	0x00017960


	//   ....[78]....
        /*04d0*/ 	.word	0x00017a00


	//   ....[79]....
        /*04d4*/ 	.word	0x00017a90


	//   ....[80]....
        /*04d8*/ 	.word	0x00017bc0


	//----- nvinfo : EIATTR_REG_RECONFIG
	.align		4
.L_1085:
        /*04dc*/ 	.byte	0x01, 0x54
	.zero		2


	//----- nvinfo : EIATTR_SYSCALL_OFFSETS
	.align		4
        /*04e0*/ 	.byte	0x04, 0x46
        /*04e2*/ 	.short	(.L_1087 - .L_1086)


	//   ....[0]....
.L_1086:
        /*04e4*/ 	.word	0x00001990


	//   ....[1]....
        /*04e8*/ 	.word	0x00012f00


	//   ....[2]....
        /*04ec*/ 	.word	0x00013040


	//   ....[3]....
        /*04f0*/ 	.word	0x00013140


	//----- nvinfo : EIATTR_MBARRIER_INSTR_OFFSETS
	.align		4
.L_1087:
        /*04f4*/ 	.byte	0x04, 0x39
        /*04f6*/ 	.short	(.L_1089 - .L_1088)


	//   ....[0]....
.L_1088:
        /*04f8*/ 	.word	0x000002a0
        /*04fc*/ 	.word	0x000000ff
        /*0500*/ 	.word	0x00028800
        /*0504*/ 	.short	0x0100
        /*0506*/ 	.byte	0x08
	.zero		1


	//   ....[1]....
        /*0508*/ 	.word	0x000002b0
        /*050c*/ 	.word	0x000000ff
        /*0510*/ 	.word	0x00028820
        /*0514*/ 	.short	0x0100
        /*0516*/ 	.byte	0x08
	.zero		1


	//   ....[2]....
        /*0518*/ 	.word	0x000003a0
        /*051c*/ 	.word	0x000000ff
        /*0520*/ 	.word	0x00028830
        /*0524*/ 	.short	0x0100
        /*0526*/ 	.byte	0x08
	.zero		1


	//   ....[3]....
        /*0528*/ 	.word	0x000003b0
        /*052c*/ 	.word	0x000000ff
        /*0530*/ 	.word	0x00028840
        /*0534*/ 	.short	0x0100
        /*0536*/ 	.byte	0x08
	.zero		1


	//   ....[4]....
        /*0538*/ 	.word	0x000003c0
        /*053c*/ 	.word	0x000000ff
        /*0540*/ 	.word	0x00028838
        /*0544*/ 	.short	0x0100
        /*0546*/ 	.byte	0x08
	.zero		1


	//   ....[5]....
        /*0548*/ 	.word	0x000003d0
        /*054c*/ 	.word	0x000000ff
        /*0550*/ 	.word	0x00028848
        /*0554*/ 	.short	0x0100
        /*0556*/ 	.byte	0x08
	.zero		1


	//   ....[6]....
        /*0558*/ 	.word	0x00000500
        /*055c*/ 	.word	0x000000ff
        /*0560*/ 	.word	0x00028850
        /*0564*/ 	.short	0x0100
        /*0566*/ 	.byte	0x08
	.zero		1


	//   ....[7]....
        /*0568*/ 	.word	0x00000510
        /*056c*/ 	.word	0x000000ff
        /*0570*/ 	.word	0x00028860
        /*0574*/ 	.short	0x0100
        /*0576*/ 	.byte	0x08
	.zero		1


	//   ....[8]....
        /*0578*/ 	.word	0x00000520
        /*057c*/ 	.word	0x000000ff
        /*0580*/ 	.word	0x00028858
        /*0584*/ 	.short	0x0100
        /*0586*/ 	.byte	0x08
	.zero		1


	//   ....[9]....
        /*0588*/ 	.word	0x00000530
        /*058c*/ 	.word	0x000000ff
        /*0590*/ 	.word	0x00028868
        /*0594*/ 	.short	0x0100
        /*0596*/ 	.byte	0x08
	.zero		1


	//   ....[10]....
        /*0598*/ 	.word	0x00000620
        /*059c*/ 	.word	0x000000ff
        /*05a0*/ 	.word	0x00028870
        /*05a4*/ 	.short	0x0100
        /*05a6*/ 	.byte	0x06
	.zero		1


	//   ....[11]....
        /*05a8*/ 	.word	0x00000630
        /*05ac*/ 	.word	0x000000ff
        /*05b0*/ 	.word	0x00028880
        /*05b4*/ 	.short	0x0100
        /*05b6*/ 	.byte	0x06
	.zero		1


	//   ....[12]....
        /*05b8*/ 	.word	0x00000640
        /*05bc*/ 	.word	0x000000ff
        /*05c0*/ 	.word	0x00028878
        /*05c4*/ 	.short	0x0100
        /*05c6*/ 	.byte	0x06
	.zero		1


	//   ....[13]....
        /*05c8*/ 	.word	0x00000650
        /*05cc*/ 	.word	0x000000ff
        /*05d0*/ 	.word	0x00028888
        /*05d4*/ 	.short	0x0100
        /*05d6*/ 	.byte	0x06
	.zero		1


	//   ....[14]....
        /*05d8*/ 	.word	0x00000780
        /*05dc*/ 	.word	0x000000ff
        /*05e0*/ 	.word	0x00028890
        /*05e4*/ 	.short	0x0100
        /*05e6*/ 	.byte	0x08
	.zero		1


	//   ....[15]....
        /*05e8*/ 	.word	0x00000790
        /*05ec*/ 	.word	0x000000ff
        /*05f0*/ 	.word	0x000288a0
        /*05f4*/ 	.short	0x0100
        /*05f6*/ 	.byte	0x08
	.zero		1


	//   ....[16]....
        /*05f8*/ 	.word	0x000007a0
        /*05fc*/ 	.word	0x000000ff
        /*0600*/ 	.word	0x00028898
        /*0604*/ 	.short	0x0100
        /*0606*/ 	.byte	0x08
	.zero		1


	//   ....[17]....
        /*0608*/ 	.word	0x000007b0
        /*060c*/ 	.word	0x000000ff
        /*0610*/ 	.word	0x000288a8
        /*0614*/ 	.short	0x0100
        /*0616*/ 	.byte	0x08
	.zero		1


	//   ....[18]....
        /*0618*/ 	.word	0x000008e0
        /*061c*/ 	.word	0x000000ff
        /*0620*/ 	.word	0x000288b0
        /*0624*/ 	.short	0x0100
        /*0626*/ 	.byte	0x08
	.zero		1


	//   ....[19]....
        /*0628*/ 	.word	0x000008f0
        /*062c*/ 	.word	0x000000ff
        /*0630*/ 	.word	0x000288c0
        /*0634*/ 	.short	0x0100
        /*0636*/ 	.byte	0x08
	.zero		1


	//   ....[20]....
        /*0638*/ 	.word	0x00000900
        /*063c*/ 	.word	0x000000ff
        /*0640*/ 	.word	0x000288b8
        /*0644*/ 	.short	0x0100
        /*0646*/ 	.byte	0x08
	.zero		1


	//   ....[21]....
        /*0648*/ 	.word	0x00000910
        /*064c*/ 	.word	0x000000ff
        /*0650*/ 	.word	0x000288c8
        /*0654*/ 	.short	0x0100
        /*0656*/ 	.byte	0x08
	.zero		1


	//   ....[22]....
        /*0658*/ 	.word	0x00001a10
        /*065c*/ 	.word	0x000000ff
        /*0660*/ 	.word	0x00028800
        /*0664*/ 	.short	0x010a
        /*0666*/ 	.byte	0x29
	.zero		1


	//   ....[23]....
        /*0668*/ 	.word	0x00001a90
        /*066c*/ 	.word	0x00000007
        /*0670*/ 	.word	0x00028830
        /*0674*/ 	.short	0x010a
        /*0676*/ 	.byte	0x3f
	.zero		1


	//   ....[24]....
        /*0678*/ 	.word	0x00001af0
        /*067c*/ 	.word	0x00000007
        /*0680*/ 	.word	0x00028830
        /*0684*/ 	.short	0x010a
        /*0686*/ 	.byte	0x3f
	.zero		1


	//   ....[25]....
        /*0688*/ 	.word	0x000023f0
        /*068c*/ 	.word	0x00000000
        /*0690*/ 	.word	0x00000000
        /*0694*/ 	.short	0x0101
        /*0696*/ 	.byte	0x3f
	.zero		1


	//   ....[26]....
        /*0698*/ 	.word	0x000054e0
        /*069c*/ 	.word	0x000000ff
        /*06a0*/ 	.word	0x00028830
        /*06a4*/ 	.short	0x010a
        /*06a6*/ 	.byte	0x06
	.zero		1


	//   ....[27]....
        /*06a8*/ 	.word	0x00005520
        /*06ac*/ 	.word	0x000000ff
        /*06b0*/ 	.word	0x00028830
        /*06b4*/ 	.short	0x010a
        /*06b6*/ 	.byte	0x06
	.zero		1


	//   ....[28]....
        /*06b8*/ 	.word	0x00005860
        /*06bc*/ 	.word	0x000000ff
        /*06c0*/ 	.word	0x00028850
        /*06c4*/ 	.short	0x010a
        /*06c6*/ 	.byte	0x06
	.zero		1


	//   ....[29]....
        /*06c8*/ 	.word	0x000058a0
        /*06cc*/ 	.word	0x000000ff
        /*06d0*/ 	.word	0x00028850
        /*06d4*/ 	.short	0x010a
        /*06d6*/ 	.byte	0x06
	.zero		1


	//   ....[30]....
        /*06d8*/ 	.word	0x00006460
        /*06dc*/ 	.word	0x00000033
        /*06e0*/ 	.word	0x00000000
        /*06e4*/ 	.short	0x0101
        /*06e6*/ 	.byte	0x3f
	.zero		1


	//   ....[31]....
        /*06e8*/ 	.word	0x00008040
        /*06ec*/ 	.word	0x00000020
        /*06f0*/ 	.word	0x00000000
        /*06f4*/ 	.short	0x0101
        /*06f6*/ 	.byte	0x3f
	.zero		1


	//   ....[32]....
        /*06f8*/ 	.word	0x00008f80
        /*06fc*/ 	.word	0x000000ff
        /*0700*/ 	.word	0x00028830
        /*0704*/ 	.short	0x010a
        /*0706*/ 	.byte	0x06
	.zero		1


	//   ....[33]....
        /*0708*/ 	.word	0x00008fc0
        /*070c*/ 	.word	0x000000ff
        /*0710*/ 	.word	0x00028830
        /*0714*/ 	.short	0x010a
        /*0716*/ 	.byte	0x06
	.zero		1


	//   ....[34]....
        /*0718*/ 	.word	0x00009300
        /*071c*/ 	.word	0x000000ff
        /*0720*/ 	.word	0x00028850
        /*0724*/ 	.short	0x010a
        /*0726*/ 	.byte	0x06
	.zero		1


	//   ....[35]....
        /*0728*/ 	.word	0x00009340
        /*072c*/ 	.word	0x000000ff
        /*0730*/ 	.word	0x00028850
        /*0734*/ 	.short	0x010a
        /*0736*/ 	.byte	0x06
	.zero		1


	//   ....[36]....
        /*0738*/ 	.word	0x0000ac90
        /*073c*/ 	.word	0x00000028
        /*0740*/ 	.word	0x00000000
        /*0744*/ 	.short	0x0101
        /*0746*/ 	.byte	0x3f
	.zero		1


	//   ....[37]....
        /*0748*/ 	.word	0x0000ad40
        /*074c*/ 	.word	0x0000002a
        /*0750*/ 	.word	0x00000000
        /*0754*/ 	.short	0x0101
        /*0756*/ 	.byte	0x3f
	.zero		1


	//   ....[38]....
        /*0758*/ 	.word	0x0000b820
        /*075c*/ 	.word	0x000000ff
        /*0760*/ 	.word	0x00028830
        /*0764*/ 	.short	0x010a
        /*0766*/ 	.byte	0x06
	.zero		1


	//   ....[39]....
        /*0768*/ 	.word	0x0000b860
        /*076c*/ 	.word	0x000000ff
        /*0770*/ 	.word	0x00028830
        /*0774*/ 	.short	0x010a
        /*0776*/ 	.byte	0x06
	.zero		1


	//   ....[40]....
        /*0778*/ 	.word	0x0000bba0
        /*077c*/ 	.word	0x000000ff
        /*0780*/ 	.word	0x00028850
        /*0784*/ 	.short	0x010a
        /*0786*/ 	.byte	0x06
	.zero		1


	//   ....[41]....
        /*0788*/ 	.word	0x0000bbe0
        /*078c*/ 	.word	0x000000ff
        /*0790*/ 	.word	0x00028850
        /*0794*/ 	.short	0x010a
        /*0796*/ 	.byte	0x06
	.zero		1


	//   ....[42]....
        /*0798*/ 	.word	0x0000c790
        /*079c*/ 	.word	0x00000036
        /*07a0*/ 	.word	0x00000000
        /*07a4*/ 	.short	0x0101
        /*07a6*/ 	.byte	0x3f
	.zero		1


	//   ....[43]....
        /*07a8*/ 	.word	0x0000e210
        /*07ac*/ 	.word	0x00000022
        /*07b0*/ 	.word	0x00000000
        /*07b4*/ 	.short	0x0101
        /*07b6*/ 	.byte	0x3f
	.zero		1


	//   ....[44]....
        /*07b8*/ 	.word	0x0000ef90
        /*07bc*/ 	.word	0x000000ff
        /*07c0*/ 	.word	0x00028850
        /*07c4*/ 	.short	0x010a
        /*07c6*/ 	.byte	0x05
	.zero		1


	//   ....[45]....
        /*07c8*/ 	.word	0x0000efd0
        /*07cc*/ 	.word	0x000000ff
        /*07d0*/ 	.word	0x00028850
        /*07d4*/ 	.short	0x010a
        /*07d6*/ 	.byte	0x05
	.zero		1


	//   ....[46]....
        /*07d8*/ 	.word	0x0000f4f0
        /*07dc*/ 	.word	0x00000004
        /*07e0*/ 	.word	0x00000000
        /*07e4*/ 	.short	0x0101
        /*07e6*/ 	.byte	0x3f
	.zero		1


	//   ....[47]....
        /*07e8*/ 	.word	0x00010810
        /*07ec*/ 	.word	0x00000003
        /*07f0*/ 	.word	0x00000000
        /*07f4*/ 	.short	0x0101
        /*07f6*/ 	.byte	0x3f
	.zero		1


	//   ....[48]....
        /*07f8*/ 	.word	0x00013740
        /*07fc*/ 	.word	0x00000009
        /*0800*/ 	.word	0x00028840
        /*0804*/ 	.short	0x010a
        /*0806*/ 	.byte	0x3f
	.zero		1


	//   ....[49]....
        /*0808*/ 	.word	0x00013c10
        /*080c*/ 	.word	0x0000000a
        /*0810*/ 	.word	0x00028820
        /*0814*/ 	.short	0x010a
        /*0816*/ 	.byte	0x3f
	.zero		1


	//   ....[50]....
        /*0818*/ 	.word	0x00013f50
        /*081c*/ 	.word	0x00000002
        /*0820*/ 	.word	0x00028840
        /*0824*/ 	.short	0x010a
        /*0826*/ 	.byte	0x3f
	.zero		1


	//   ....[51]....
        /*0828*/ 	.word	0x00014210
        /*082c*/ 	.word	0x00000003
        /*0830*/ 	.word	0x00000060
        /*0834*/ 	.short	0x010a
        /*0836*/ 	.byte	0x3f
	.zero		1


	//   ....[52]....
        /*0838*/ 	.word	0x00014800
        /*083c*/ 	.word	0x00000002
        /*0840*/ 	.word	0x00028840
        /*0844*/ 	.short	0x010a
        /*0846*/ 	.byte	0x3f
	.zero		1


	//   ....[53]....
        /*0848*/ 	.word	0x00014ac0
        /*084c*/ 	.word	0x00000002
        /*0850*/ 	.word	0x00000060
        /*0854*/ 	.short	0x010a
        /*0856*/ 	.byte	0x3f
	.zero		1


	//   ....[54]....
        /*0858*/ 	.word	0x00014f90
        /*085c*/ 	.word	0x00000002
        /*0860*/ 	.word	0x00028840
        /*0864*/ 	.short	0x010a
        /*0866*/ 	.byte	0x3f
	.zero		1


	//   ....[55]....
        /*0868*/ 	.word	0x00015250
        /*086c*/ 	.word	0x00000002
        /*0870*/ 	.word	0x00000060
        /*0874*/ 	.short	0x010a
        /*0876*/ 	.byte	0x3f
	.zero		1


	//   ....[56]....
        /*0878*/ 	.word	0x000156c0
        /*087c*/ 	.word	0x00000003
        /*0880*/ 	.word	0x00028860
        /*0884*/ 	.short	0x010a
        /*0886*/ 	.byte	0x3f
	.zero		1


	//   ....[57]....
        /*0888*/ 	.word	0x000166a0
        /*088c*/ 	.word	0x00000000
        /*0890*/ 	.word	0x00028820
        /*0894*/ 	.short	0x010a
        /*0896*/ 	.byte	0x3f
	.zero		1


	//   ....[58]....
        /*0898*/ 	.word	0x00016860
        /*089c*/ 	.word	0x00000006
        /*08a0*/ 	.word	0x00000000
        /*08a4*/ 	.short	0x010a
        /*08a6*/ 	.byte	0x3f
	.zero		1


	//   ....[59]....
        /*08a8*/ 	.word	0x000168d0
        /*08ac*/ 	.word	0x00000007
        /*08b0*/ 	.word	0x00000000
        /*08b4*/ 	.short	0x010a
        /*08b6*/ 	.byte	0x3f
	.zero		1


	//   ....[60]....
        /*08b8*/ 	.word	0x00016940
        /*08bc*/ 	.word	0x00000004
        /*08c0*/ 	.word	0x00000000
        /*08c4*/ 	.short	0x010a
        /*08c6*/ 	.byte	0x3f
	.zero		1


	//   ....[61]....
        /*08c8*/ 	.word	0x00016970
        /*08cc*/ 	.word	0x00000003
        /*08d0*/ 	.word	0x00000000
        /*08d4*/ 	.short	0x010a
        /*08d6*/ 	.byte	0x3f
	.zero		1


	//   ....[62]....
        /*08d8*/ 	.word	0x000169e0
        /*08dc*/ 	.word	0x00000003
        /*08e0*/ 	.word	0x00028800
        /*08e4*/ 	.short	0x010a
        /*08e6*/ 	.byte	0x3f
	.zero		1


	//   ....[63]....
        /*08e8*/ 	.word	0x00016a30
        /*08ec*/ 	.word	0x00000007
        /*08f0*/ 	.word	0x00028830
        /*08f4*/ 	.short	0x010a
        /*08f6*/ 	.byte	0x3f
	.zero		1


	//   ....[64]....
        /*08f8*/ 	.word	0x00016a90
        /*08fc*/ 	.word	0x00000008
        /*0900*/ 	.word	0x00028830
        /*0904*/ 	.short	0x010a
        /*0906*/ 	.byte	0x3f
	.zero		1


	//   ....[65]....
        /*0908*/ 	.word	0x00016af0
        /*090c*/ 	.word	0x00000008
        /*0910*/ 	.word	0x00028850
        /*0914*/ 	.short	0x010a
        /*0916*/ 	.byte	0x3f
	.zero		1


	//   ....[66]....
        /*0918*/ 	.word	0x00016b50
        /*091c*/ 	.word	0x00000006
        /*0920*/ 	.word	0x00028830
        /*0924*/ 	.short	0x010a
        /*0926*/ 	.byte	0x3f
	.zero		1


	//   ....[67]....
        /*0928*/ 	.word	0x00016bb0
        /*092c*/ 	.word	0x00000006
        /*0930*/ 	.word	0x00028850
        /*0934*/ 	.short	0x010a
        /*0936*/ 	.byte	0x3f
	.zero		1


	//   ....[68]....
        /*0938*/ 	.word	0x00016c10
        /*093c*/ 	.word	0x00000006
        /*0940*/ 	.word	0x00028830
        /*0944*/ 	.short	0x010a
        /*0946*/ 	.byte	0x3f
	.zero		1


	//   ....[69]....
        /*0948*/ 	.word	0x00016c70
        /*094c*/ 	.word	0x00000006
        /*0950*/ 	.word	0x00028850
        /*0954*/ 	.short	0x010a
        /*0956*/ 	.byte	0x3f
	.zero		1


	//   ....[70]....
        /*0958*/ 	.word	0x00016cd0
        /*095c*/ 	.word	0x00000009
        /*0960*/ 	.word	0x00028850
        /*0964*/ 	.short	0x010a
        /*0966*/ 	.byte	0x3f
	.zero		1


	//   ....[71]....
        /*0968*/ 	.word	0x00016e70
        /*096c*/ 	.word	0x00000009
        /*0970*/ 	.word	0x00028840
        /*0974*/ 	.short	0x010a
        /*0976*/ 	.byte	0x3f
	.zero		1


	//   ....[72]....
        /*0978*/ 	.word	0x00016ef0
        /*097c*/ 	.word	0x00000008
        /*0980*/ 	.word	0x00028820
        /*0984*/ 	.short	0x010a
        /*0986*/ 	.byte	0x3f
	.zero		1


	//   ....[73]....
        /*0988*/ 	.word	0x00016f40
        /*098c*/ 	.word	0x00000002
        /*0990*/ 	.word	0x00028840
        /*0994*/ 	.short	0x010a
        /*0996*/ 	.byte	0x3f
	.zero		1


	//   ....[74]....
        /*0998*/ 	.word	0x00016f90
        /*099c*/ 	.word	0x00000003
        /*09a0*/ 	.word	0x00000060
        /*09a4*/ 	.short	0x010a
        /*09a6*/ 	.byte	0x3f
	.zero		1


	//   ....[75]....
        /*09a8*/ 	.word	0x00016fe0
        /*09ac*/ 	.word	0x00000002
        /*09b0*/ 	.word	0x00028840
        /*09b4*/ 	.short	0x010a
        /*09b6*/ 	.byte	0x3f
	.zero		1


	//   ....[76]....
        /*09b8*/ 	.word	0x00017030
        /*09bc*/ 	.word	0x00000002
        /*09c0*/ 	.word	0x00000060
        /*09c4*/ 	.short	0x010a
        /*09c6*/ 	.byte	0x3f
	.zero		1


	//   ....[77]....
        /*09c8*/ 	.word	0x00017080
        /*09cc*/ 	.word	0x00000002
        /*09d0*/ 	.word	0x00028840
        /*09d4*/ 	.short	0x010a
        /*09d6*/ 	.byte	0x3f
	.zero		1


	//   ....[78]....
        /*09d8*/ 	.word	0x000170d0
        /*09dc*/ 	.word	0x00000002
        /*09e0*/ 	.word	0x00000060
        /*09e4*/ 	.short	0x010a
        /*09e6*/ 	.byte	0x3f
	.zero		1


	//   ....[79]....
        /*09e8*/ 	.word	0x00017120
        /*09ec*/ 	.word	0x00000003
        /*09f0*/ 	.word	0x00028860
        /*09f4*/ 	.short	0x010a
        /*09f6*/ 	.byte	0x3f
	.zero		1


	//   ....[80]....
        /*09f8*/ 	.word	0x00017ae0
        /*09fc*/ 	.word	0x00000000
        /*0a00*/ 	.word	0x00028820
        /*0a04*/ 	.short	0x010a
        /*0a06*/ 	.byte	0x3f
	.zero		1


	//   ....[81]....
        /*0a08*/ 	.word	0x00017c80
        /*0a0c*/ 	.word	0x00000006
        /*0a10*/ 	.word	0x00000000
        /*0a14*/ 	.short	0x010a
        /*0a16*/ 	.byte	0x3f
	.zero		1


	//   ....[82]....
        /*0a18*/ 	.word	0x00017cd0
        /*0a1c*/ 	.word	0x00000007
        /*0a20*/ 	.word	0x00000000
        /*0a24*/ 	.short	0x010a
        /*0a26*/ 	.byte	0x3f
	.zero		1


	//   ....[83]....
        /*0a28*/ 	.word	0x00017d20
        /*0a2c*/ 	.word	0x00000004
        /*0a30*/ 	.word	0x00000000
        /*0a34*/ 	.short	0x010a
        /*0a36*/ 	.byte	0x3f
	.zero		1


	//----- nvinfo : EIATTR_NUM_MBARRIERS
	.align		4
.L_1089:
        /*0a38*/ 	.byte	0x03, 0x38
        /*0a3a*/ 	.short	0x0016


	//----- nvinfo : EIATTR_EXIT_INSTR_OFFSETS
	.align		4
        /*0a3c*/ 	.byte	0x04, 0x1c
        /*0a3e*/ 	.short	(.L_1091 - .L_1090)


	//   ....[0]....
.L_1090:
        /*0a40*/ 	.word	0x00000ab0


	//   ....[1]....
        /*0a44*/ 	.word	0x00011840


	//   ....[2]....
        /*0a48*/ 	.word	0x000118a0


	//   ....[3]....
        /*0a4c*/ 	.word	0x000169c0


	//----- nvinfo : EIATTR_MAX_THREADS
	.align		4
.L_1091:
        /*0a50*/ 	.byte	0x04, 0x05
        /*0a52*/ 	.short	(.L_1093 - .L_1092)
.L_1092:
        /*0a54*/ 	.word	0x00000180
        /*0a58*/ 	.word	0x00000001
        /*0a5c*/ 	.word	0x00000001


	//----- nvinfo : EIATTR_CRS_STACK_SIZE
	.align		4
.L_1093:
        /*0a60*/ 	.byte	0x04, 0x1e
        /*0a62*/ 	.short	(.L_1095 - .L_1094)
.L_1094:
        /*0a64*/ 	.word	0x00000000


	//----- nvinfo : EIATTR_CBANK_PARAM_SIZE
	.align		4
.L_1095:
        /*0a68*/ 	.byte	0x03, 0x19
        /*0a6a*/ 	.short	0x0a70


	//----- nvinfo : EIATTR_PARAM_CBANK
	.align		4
        /*0a6c*/ 	.byte	0x04, 0x0a
        /*0a6e*/ 	.short	(.L_1097 - .L_1096)
	.align		4
.L_1096:
        /*0a70*/ 	.word	index@(.nv.constant0._ZN7cutlass13device_kernelIN5flash11enable_sm90INS1_16FlashAttnFwdSm90INS1_25CollectiveMainloopFwdSm90ILi2EN4cute5tupleIJNS5_1CILi1EEES8_S8_EEENS6_IJNS7_ILi128EEESA_SA_EEELi128ENS_6half_tEfNS_4arch4Sm90ELb0ELb1ELb1ELb1ELb0ELb0ELb0ELb1ELb1ELb0ELb0ELb0EEENS1_21CollectiveEpilogueFwdISB_S9_SC_SE_Li256ELb1ELb0ELb0ELb0EEENS1_36VarlenDynamicPersistentTileSchedulerILi128ELi128ELi256ELi32ELb0ELb0ELb1ELb1ELb0ELb1EEEEEEEEEvNT_6ParamsE)
        /*0a74*/ 	.short	0x0210
        /*0a76*/ 	.short	0x0a70


	//----- nvinfo : EIATTR_SW_WAR
	.align		4
.L_1097:
        /*0a78*/ 	.byte	0x04, 0x36
        /*0a7a*/ 	.short	(.L_1099 - .L_1098)
.L_1098:
        /*0a7c*/ 	.word	0x00000008
.L_1099:


//--------------------- .nv.info._ZN7cutlass13device_kernelIN5flash11enable_sm90INS1_16FlashAttnFwdSm90INS1_25CollectiveMainloopFwdSm90ILi2EN4cute5tupleIJNS5_1CILi1EEES8_S8_EEENS6_IJNS7_ILi128EEESA_SA_EEELi128ENS_6half_tEfNS_4arch4Sm90ELb0ELb1ELb1ELb1ELb0ELb1ELb0ELb1ELb1ELb0ELb0ELb0EEENS1_21CollectiveEpilogueFwdISB_S9_SC_SE_Li256ELb1ELb0ELb0ELb0EEENS1_36VarlenDynamicPersistentTileSchedulerILi128ELi128ELi256ELi32ELb0ELb0ELb1ELb1ELb0ELb1EEEEEEEEEvNT_6ParamsE --------------------------
	.section	.nv.info._ZN7cutlass13device_kernelIN5flash11enable_sm90INS1_16FlashAttnFwdSm90INS1_25CollectiveMainloopFwdSm90ILi2EN4cute5tupleIJNS5_1CILi1EEES8_S8_EEENS6_IJNS7_ILi128EEESA_SA_EEELi128ENS_6half_tEfNS_4arch4Sm90ELb0ELb1ELb1ELb1ELb0ELb1ELb0ELb1ELb1ELb0ELb0ELb0EEENS1_21CollectiveEpilogueFwdISB_S9_SC_SE_Li256ELb1ELb0ELb0ELb0EEENS1_36VarlenDynamicPersistentTileSchedulerILi128ELi128ELi256ELi32ELb0ELb0ELb1ELb1ELb0ELb1EEEEEEEEEvNT_6ParamsE,"",@"SHT_CUDA_INFO"
	.sectionflags	@""
	.align	4


	//----- nvinfo : EIATTR_CUDA_API_VERSION
	.align		4
        /*0000*/ 	.byte	0x04, 0x37
        /*0002*/ 	.short	(.L_1101 - .L_1100)
.L_1100:
        /*0004*/ 	.word	0x00000082


	//----- nvinfo : EIATTR_KPARAM_INFO
	.align		4
.L_1101:
        /*0008*/ 	.byte	0x04, 0x17
        /*000a*/ 	.short	(.L_1103 - .L_1102)
.L_1102:
        /*000c*/ 	.word	0x00000000
        /*0010*/ 	.short	0x0000
        /*0012*/ 	.short	0x0070
        /*0014*/ 	.byte	0x00, 0xf0, 0x01, 0x28


	//----- nvinfo : EIATTR_SPARSE_MMA_MASK
	.align		4
.L_1103:
        /*0018*/ 	.byte	0x03, 0x50
        /*001a*/ 	.short	0x0000


	//----- nvinfo : EIATTR_MAXREG_COUNT
	.align		4
        /*001c*/ 	.byte	0x03, 0x1b
        /*001e*/ 	.short	0x00a8


	//----- nvinfo : EIATTR_NUM_BARRIERS
	.align		4
        /*0020*/ 	.byte	0x02, 0x4c
        /*0022*/ 	.byte	0x10
	.zero		1


	//----- nvinfo : EIATTR_EXTERNS
	.align		4
        /*0024*/ 	.byte	0x04, 0x0f
        /*0026*/ 	.short	(.L_1105 - .L_1104)


	//   ....[0]....
	.align		4
.L_1104:
        /*0028*/ 	.word	index@(__assertfail)


	//----- nvinfo : EIATTR_ANNOTATIONS
	.align		4
.L_1105:
        /*002c*/ 	.byte	0x04, 0x55
        /*002e*/ 	.short	(.L_1107 - .L_1106)


	//   ....[0]....
.L_1106:
        /* <DEDUP_REMOVED lines=44> */


	//----- nvinfo : EIATTR_MERCURY_ISA_VERSION
	.align		4
.L_1107:
        /*02d8*/ 	.byte	0x03, 0x5f
        /*02da*/ 	.short	0x0101


	//----- nvinfo : EIATTR_UNUSED_LOAD_BYTE_OFFSET
	.align		4
        /*02dc*/ 	.byte	0x04, 0x44
        /*02de*/ 	.short	(.L_1109 - .L_1108)


	//   ....[0]....
.L_1108:
        /*02e0*/ 	.word	0x00000af0
        /*02e4*/ 	.word	0x0000fff0


	//   ....[1]....
        /*02e8*/ 	.word	0x0001c7e0
        /*02ec*/ 	.word	0x0000fff0


	//----- nvinfo : EIATTR_INT_WARP_WIDE_INSTR_OFFSETS
	.align		4
.L_1109:
        /*02f0*/ 	.byte	0x04, 0x31
        /*02f2*/ 	.short	(.L_1111 - .L_1110)


	//   ....[0]....
.L_1110:
        /*02f4*/ 	.word	0x000001c0


	//   ....[1]....
        /*02f8*/ 	.word	0x00000200


	//   ....[2]....
        /*02fc*/ 	.word	0x00000270


	//   ....[3]....
        /*0300*/ 	.word	0x00020ba0


	//   ....[4]....
        /*0304*/ 	.word	0x00020c30


	//   ....[5]....
        /*0308*/ 	.word	0x00021190


	//   ....[6]....
        /*030c*/ 	.word	0x000211c0


	//   ....[7]....
        /*0310*/ 	.word	0x000212c0


	//   ....[8]....
        /*0314*/ 	.word	0x00023490


	//   ....[9]....
        /*0318*/ 	.word	0x00023520


	//----- nvinfo : EIATTR_COOP_GROUP_MASK_REGIDS
	.align		4
.L_1111:
        /*031c*/ 	.byte	0x04, 0x29
        /*031e*/ 	.short	(.L_1113 - .L_1112)


	//   ....[0]....
.L_1112:
        /*0320*/ 	.word	0xffffffff


	//   ....[1]....
        /*0324*/ 	.word	0xffffffff


	//   ....[2]....
        /*0328*/ 	.word	0xffffffff


	//   ....[3]....
        /*032c*/ 	.word	0xffffffff


	//   ....[4]....
        /*0330*/ 	.word	0xffffffff


	//   ....[5]....
        /*0334*/ 	.word	0xffffffff


	//   ....[6]....
        /*0338*/ 	.word	0xffffffff


	//   ....[7]....
        /*033c*/ 	.word	0xffffffff


	//   ....[8]....
        /*0340*/ 	.word	0xffffffff


	//   ....[9]....
        /*0344*/ 	.word	0xffffffff


	//   ....[10]....
        /*0348*/ 	.word	0xffffffff


	//   ....[11]....
        /*034c*/ 	.word	0xffffffff


	//   ....[12]....
        /*0350*/ 	.word	0xffffffff


	//   ....[13]....
        /*0354*/ 	.word	0xffffffff


	//   ....[14]....
        /*0358*/ 	.word	0xffffffff


	//   ....[15]....
        /*035c*/ 	.word	0xffffffff


	//   ....[16]....
        /*0360*/ 	.word	0xffffffff


	//   ....[17]....
        /*0364*/ 	.word	0xffffffff


	//   ....[18]....
        /*0368*/ 	.word	0xffffffff


	//   ....[19]....
        /*036c*/ 	.word	0xffffffff


	//   ....[20]....
        /*0370*/ 	.word	0xffffffff


	//   ....[21]....
        /*0374*/ 	.word	0xffffffff


	//   ....[22]....
        /*0378*/ 	.word	0xffffffff


	//   ....[23]....
        /*037c*/ 	.word	0xffffffff


	//   ....[24]....
        /*0380*/ 	.word	0xffffffff


	//   ....[25]....
        /*0384*/ 	.word	0xffffffff


	//   ....[26]....
        /*0388*/ 	.word	0xffffffff


	//   ....[27]....
        /*038c*/ 	.word	0xffffffff


	//   ....[28]....
        /*0390*/ 	.word	0xffffffff


	//   ....[29]....
        /*0394*/ 	.word	0xffffffff


	//   ....[30]....
        /*0398*/ 	.word	0xffffffff


	//   ....[31]....
        /*039c*/ 	.word	0xffffffff


	//   ....[32]....
        /*03a0*/ 	.word	0xffffffff


	//   ....[33]....
        /*03a4*/ 	.word	0xffffffff


	//   ....[34]....
        /*03a8*/ 	.word	0xffffffff


	//   ....[35]....
        /*03ac*/ 	.word	0xffffffff


	//   ....[36]....
        /*03b0*/ 	.word	0xffffffff


	//   ....[37]....
        /*03b4*/ 	.word	0xffffffff


	//   ....[38]....
        /*03b8*/ 	.word	0xffffffff


	//   ....[39]....
        /*03bc*/ 	.word	0xffffffff


	//   ....[40]....
        /*03c0*/ 	.word	0xffffffff


	//   ....[41]....
        /*03c4*/ 	.word	0xffffffff


	//   ....[42]....
        /*03c8*/ 	.word	0xffffffff


	//   ....[43]....
        /*03cc*/ 	.word	0xffffffff


	//   ....[44]....
        /*03d0*/ 	.word	0xffffffff


	//   ....[45]....
        /*03d4*/ 	.word	0xffffffff


	//   ....[46]....
        /*03d8*/ 	.word	0xffffffff


	//   ....[47]....
        /*03dc*/ 	.word	0xffffffff


	//   ....[48]....
        /*03e0*/ 	.word	0xffffffff


	//   ....[49]....
        /*03e4*/ 	.word	0xffffffff


	//   ....[50]....
        /*03e8*/ 	.word	0xffffffff


	//   ....[51]....
        /*03ec*/ 	.word	0xffffffff


	//   ....[52]....
        /*03f0*/ 	.word	0xffffffff


	//   ....[53]....
        /*03f4*/ 	.word	0xffffffff


	//   ....[54]....
        /*03f8*/ 	.word	0xffffffff


	//   ....[55]....
        /*03fc*/ 	.word	0xffffffff


	//   ....[56]....
        /*0400*/ 	.word	0xffffffff


	//   ....[57]....
        /*0404*/ 	.word	0xffffffff


	//   ....[58]....
        /*0408*/ 	.word	0xffffffff


	//   ....[59]....
        /*040c*/ 	.word	0xffffffff


	//   ....[60]....
        /*0410*/ 	.word	0xffffffff


	//   ....[61]....
        /*0414*/ 	.word	0xffffffff


	//   ....[62]....
        /*0418*/ 	.word	0x0500000f


	//   ....[63]....
        /*041c*/ 	.word	0x0500000f


	//   ....[64]....
        /*0420*/ 	.word	0x0500000f


	//   ....[65]....
        /*0424*/ 	.word	0x0500000f


	//   ....[66]....
        /*0428*/ 	.word	0x0500000f


	//   ....[67]....
        /*042c*/ 	.word	0x0500000f


	//   ....[68]....
        /*0430*/ 	.word	0x0500000f


	//   ....[69]....
        /*0434*/ 	.word	0x0500000f


	//   ....[70]....
        /*0438*/ 	.word	0x0500000f


	//   ....[71]....
        /*043c*/ 	.word	0x0500000f


	//   ....[72]....
        /*0440*/ 	.word	0x0500000f


	//   ....[73]....
        /*0444*/ 	.word	0x0500000f


	//   ....[74]....
        /*0448*/ 	.word	0x0500000f


	//   ....[75]....
        /*044c*/ 	.word	0x0500000f


	//   ....[76]....
        /*0450*/ 	.word	0x0500000f


	//   ....[77]....
        /*0454*/ 	.word	0x0500000f


	//   ....[78]....
        /*0458*/ 	.word	0x0500000f


	//   ....[79]....
        /*045c*/ 	.word	0x0500000f


	//   ....[80]....
        /*0460*/ 	.word	0x0500000f


	//   ....[81]....
        /*0464*/ 	.word	0x0500000f


	//   ....[82]....
        /*0468*/ 	.word	0x0500000f


	//   ....[83]....
        /*046c*/ 	.word	0x0500000f


	//   ....[84]....
        /*0470*/ 	.word	0x0500000f


	//   ....[85]....
        /*0474*/ 	.word	0x0500000f


	//   ....[86]....
        /*0478*/ 	.word	0x0500000f


	//   ....[87]....
        /*047c*/ 	.word	0x0500000f


	//   ....[88]....
        /*0480*/ 	.word	0x0500000f


	//   ....[89]....
        /*0484*/ 	.word	0x0500000f


	//   ....[90]....
        /*0488*/ 	.word	0x0500000f


	//   ....[91]....
        /*048c*/ 	.word	0x0500000f


	//   ....[92]....
        /*0490*/ 	.word	0x0500000f


	//   ....[93]....
        /*0494*/ 	.word	0x0500000f


	//   ....[94]....
        /*0498*/ 	.word	0x0500000f


	//   ....[95]....
        /*049c*/ 	.word	0x0500000f


	//   ....[96]....
        /*04a0*/ 	.word	0x0500000f


	//   ....[97]....
        /*04a4*/ 	.word	0x0500000f


	//   ....[98]....
        /*04a8*/ 	.word	0x0500000f


	//   ....[99]....
        /*04ac*/ 	.word	0x0500000f


	//   ....[100]....
        /*04b0*/ 	.word	0x0500000f


	//   ....[101]....
        /*04b4*/ 	.word	0x0500000f


	//   ....[102]....
        /*04b8*/ 	.word	0x0500000f


	//   ....[103]....
        /*04bc*/ 	.word	0x0500000f


	//   ....[104]....
        /*04c0*/ 	.word	0x0500000f


	//   ....[105]....
        /*04c4*/ 	.word	0x0500000f


	//   ....[106]....
        /*04c8*/ 	.word	0x0500000f


	//   ....[107]....
        /*04cc*/ 	.word	0x0500000f


	//   ....[108]....
        /*04d0*/ 	.word	0x0500000f


	//   ....[109]....
        /*04d4*/ 	.word	0x0500000f


	//   ....[110]....
        /*04d8*/ 	.word	0x0500000f


	//   ....[111]....
        /*04dc*/ 	.word	0x0500000f


	//   ....[112]....
        /*04e0*/ 	.word	0x0500000f


	//   ....[113]....
        /*04e4*/ 	.word	0x0500000f


	//   ....[114]....
        /*04e8*/ 	.word	0x0500000f


	//----- nvinfo : EIATTR_COOP_GROUP_INSTR_OFFSETS
	.align		4
.L_1113:
        /*04ec*/ 	.byte	0x04, 0x28
        /*04ee*/ 	.short	(.L_1115 - .L_1114)


	//   ....[0]....
.L_1114:
        /*04f0*/ 	.word	0x00000070


	//   ....[1]....
        /*04f4*/ 	.word	0x000001d0


	//   ....[2]....
        /*04f8*/ 	.word	0x00000220


	//   ....[3]....
        /*04fc*/ 	.word	0x00000450


	//   ....[4]....
        /*0500*/ 	.word	0x000005b0


	//   ....[5]....
        /*0504*/ 	.word	0x000006d0


	//   ....[6]....
        /*0508*/ 	.word	0x00000830


	//   ....[7]....
        /*050c*/ 	.word	0x00008d80


	//   ....[8]....
        /*0510*/ 	.word	0x000102b0


	//   ....[9]....
        /*0514*/ 	.word	0x00010620


	//   ....[10]....
        /*0518*/ 	.word	0x00010bf0


	//   ....[11]....
        /*051c*/ 	.word	0x00010c50


	//   ....[12]....
        /*0520*/ 	.word	0x00013de0


	//   ....[13]....
        /*0524*/ 	.word	0x00013fa0


	//   ....[14]....
        /*0528*/ 	.word	0x00014390


	//   ....[15]....
        /*052c*/ 	.word	0x000144a0


	//   ....[16]....
        /*0530*/ 	.word	0x000168c0


	//   ....[17]....
        /*0534*/ 	.word	0x00016910


	//   ....[18]....
        /*0538*/ 	.word	0x00016fe0


	//   ....[19]....
        /*053c*/ 	.word	0x00017060


	//   ....[20]....
        /*0540*/ 	.word	0x0001a2a0


	//   ....[21]....
        /*0544*/ 	.word	0x0001a3c0


	//   ....[22]....
        /*0548*/ 	.word	0x0001ac00


	//   ....[23]....
        /*054c*/ 	.word	0x0001ac70


	//   ....[24]....
        /*0550*/ 	.word	0x0001be00


	//   ....[25]....
        /*0554*/ 	.word	0x0001c150


	//   ....[26]....
        /*0558*/ 	.word	0x0001c220


	//   ....[27]....
        /*055c*/ 	.word	0x0001c250


	//   ....[28]....
        /*0560*/ 	.word	0x0001e4b0


	//   ....[29]....
        /*0564*/ 	.word	0x0001e630


	//   ....[30]....
        /*0568*/ 	.word	0x0001e660


	//   ....[31]....
        /*056c*/ 	.word	0x0001e6a0


	//   ....[32]....
        /*0570*/ 	.word	0x0001e700


	//   ....[33]....
        /*0574*/ 	.word	0x0001e760


	//   ....[34]....
        /*0578*/ 	.word	0x0001e7b0


	//   ....[35]....
        /*057c*/ 	.word	0x0001e960


	//   ....[36]....
        /*0580*/ 	.word	0x0001e9c0


	//   ....[37]....
        /*0584*/ 	.word	0x0001ea00


	//   ....[38]....
        /*0588*/ 	.word	0x0001ea40


	//   ....[39]....
        /*058c*/ 	.word	0x0001ea70


	//   ....[40]....
        /*0590*/ 	.word	0x0001eaa0


	//   ....[41]....
        /*0594*/ 	.word	0x0001eb30


	//   ....[42]....
        /*0598*/ 	.word	0x0001eb90


	//   ....[43]....
        /*059c*/ 	.word	0x0001ec20


	//   ....[44]....
        /*05a0*/ 	.word	0x00023960


	//   ....[45]....
        /*05a4*/ 	.word	0x00023970


	//   ....[46]....
        /*05a8*/ 	.word	0x00023a80


	//   ....[47]....
        /*05ac*/ 	.word	0x00023ae0


	//   ....[48]....
        /*05b0*/ 	.word	0x00023b20


	//   ....[49]....
        /*05b4*/ 	.word	0x00023b60


	//   ....[50]....
        /*05b8*/ 	.word	0x00023b90


	//   ....[51]....
        /*05bc*/ 	.word	0x00023bc0


	//   ....[52]....
        /*05c0*/ 	.word	0x00023d50


	//   ....[53]....
        /*05c4*/ 	.word	0x00023db0


	//   ....[54]....
        /*05c8*/ 	.word	0x00023df0


	//   ....[55]....
        /*05cc*/ 	.word	0x00023e30


	//   ....[56]....
        /*05d0*/ 	.word	0x00023e60


	//   ....[57]....
        /*05d4*/ 	.word	0x00023e90


	//   ....[58]....
        /*05d8*/ 	.word	0x00023f50


	//   ....[59]....
        /*05dc*/ 	.word	0x00023f70


	//   ....[60]....
        /*05e0*/ 	.word	0x00023fe0


	//   ....[61]....
        /*05e4*/ 	.word	0x00024670


	//   ....[62]....
        /*05e8*/ 	.word	0x00024ab0


	//   ....[63]....
        /*05ec*/ 	.word	0x00024b60


	//   ....[64]....
        /*05f0*/ 	.word	0x00024c00


	//   ....[65]....
        /*05f4*/ 	.word	0x00024ca0


	//   ....[66]....
        /*05f8*/ 	.word	0x00024d40


	//   ....[67]....
        /*05fc*/ 	.word	0x00024de0


	//   ....[68]....
        /*0600*/ 	.word	0x00024e80


	//   ....[69]....
        /*0604*/ 	.word	0x00024f20


	//   ....[70]....
        /*0608*/ 	.word	0x00024fc0


	//   ....[71]....
        /*060c*/ 	.word	0x00025060


	//   ....[72]....
        /*0610*/ 	.word	0x00025100


	//   ....[73]....
        /*0614*/ 	.word	0x000251a0


	//   ....[74]....
        /*0618*/ 	.word	0x00025240


	//   ....[75]....
        /*061c*/ 	.word	0x000252e0


	//   ....[76]....
        /*0620*/ 	.word	0x00025380


	//   ....[77]....
        /*0624*/ 	.word	0x00025420


	//   ....[78]....
        /*0628*/ 	.word	0x000254c0


	//   ....[79]....
        /*062c*/ 	.word	0x000255b0


	//   ....[80]....
        /*0630*/ 	.word	0x00025650


	//   ....[81]....
        /*0634*/ 	.word	0x000256f0


	//   ....[82]....
        /*0638*/ 	.word	0x00025790


	//   ....[83]....
        /*063c*/ 	.word	0x00025830


	//   ....[84]....
        /*0640*/ 	.word	0x000258d0


	//   ....[85]....
        /*0644*/ 	.word	0x00025970


	//   ....[86]....
        /*0648*/ 	.word	0x00025a10


	//   ....[87]....
        /*064c*/ 	.word	0x00025ab0


	//   ....[88]....
        /*0650*/ 	.word	0x00025b50


	//   ....[89]....
        /*0654*/ 	.word	0x00025bf0


	//   ....[90]....
        /*0658*/ 	.word	0x00025c90


	//   ....[91]....
        /*065c*/ 	.word	0x00025d30


	//   ....[92]....
        /*0660*/ 	.word	0x00025dd0


	//   ....[93]....
        /*0664*/ 	.word	0x00025e70


	//   ....[94]....
        /*0668*/ 	.word	0x00025f10


	//   ....[95]....
        /*066c*/ 	.word	0x000262b0


	//   ....[96]....
        /*0670*/ 	.word	0x00026590


	//   ....[97]....
        /*0674*/ 	.word	0x000269b0


	//   ....[98]....
        /*0678*/ 	.word	0x00026a40


	//   ....[99]....
        /*067c*/ 	.word	0x00026ae0


	//   ....[100]....
        /*0680*/ 	.word	0x00026b90


	//   ....[101]....
        /*0684*/ 	.word	0x00026c10


	//   ....[102]....
        /*0688*/ 	.word	0x00026c90


	//   ....[103]....
        /*068c*/ 	.word	0x00026d10


	//   ....[104]....
        /*0690*/ 	.word	0x00026d90


	//   ....[105]....
        /*0694*/ 	.word	0x00026e20


	//   ....[106]....
        /*0698*/ 	.word	0x00026ed0


	//   ....[107]....
        /*069c*/ 	.word	0x00026f50


	//   ....[108]....
        /*06a0*/ 	.word	0x00026fd0


	//   ....[109]....
        /*06a4*/ 	.word	0x00027050


	//   ....[110]....
        /*06a8*/ 	.word	0x000270d0


	//   ....[111]....
        /*06ac*/ 	.word	0x00027140


	//   ....[112]....
        /*06b0*/ 	.word	0x000271e0


	//   ....[113]....
        /*06b4*/ 	.word	0x00027270


	//   ....[114]....
        /*06b8*/ 	.word	0x000273a0


	//----- nvinfo : EIATTR_REG_RECONFIG
	.align		4
.L_1115:
        /*06bc*/ 	.byte	0x01, 0x54
	.zero		2


	//----- nvinfo : EIATTR_SYSCALL_OFFSETS
	.align		4
        /*06c0*/ 	.byte	0x04, 0x46
        /*06c2*/ 	.short	(.L_1117 - .L_1116)


	//   ....[0]....
.L_1116:
        /*06c4*/ 	.word	0x00001bb0


	//   ....[1]....
        /*06c8*/ 	.word	0x00001d00


	//   ....[2]....
        /*06cc*/ 	.word	0x00008f20


	//   ....[3]....
        /*06d0*/ 	.word	0x00009390


	//   ....[4]....
        /*06d4*/ 	.word	0x00020dc0


	//   ....[5]....
        /*06d8*/ 	.word	0x00020f00


	//   ....[6]....
        /*06dc*/ 	.word	0x00021000


	//----- nvinfo : EIATTR_MBARRIER_INSTR_OFFSETS
	.align		4
.L_1117:
        /*06e0*/ 	.byte	0x04, 0x39
        /*06e2*/ 	.short	(.L_1119 - .L_1118)


	//   ....[0]....
.L_1118:
        /*06e4*/ 	.word	0x00000300
        /*06e8*/ 	.word	0x000000ff
        /*06ec*/ 	.word	0x00028800
        /*06f0*/ 	.short	0x0100
        /*06f2*/ 	.byte	0x08
	.zero		1


	//   ....[1]....
        /*06f4*/ 	.word	0x00000310
        /*06f8*/ 	.word	0x000000ff
        /*06fc*/ 	.word	0x00028820
        /*0700*/ 	.short	0x0100
        /*0702*/ 	.byte	0x08
	.zero		1


	//   ....[2]....
        /*0704*/ 	.word	0x00000400
        /*0708*/ 	.word	0x000000ff
        /*070c*/ 	.word	0x00028830
        /*0710*/ 	.short	0x0100
        /*0712*/ 	.byte	0x08
	.zero		1


	//   ....[3]....
        /*0714*/ 	.word	0x00000410
        /*0718*/ 	.word	0x000000ff
        /*071c*/ 	.word	0x00028840
        /*0720*/ 	.short	0x0100
        /*0722*/ 	.byte	0x08
	.zero		1


	//   ....[4]....
        /*0724*/ 	.word	0x00000420
        /*0728*/ 	.word	0x000000ff
        /*072c*/ 	.word	0x00028838
        /*0730*/ 	.short	0x0100
        /*0732*/ 	.byte	0x08
	.zero		1


	//   ....[5]....
        /*0734*/ 	.word	0x00000430
        /*0738*/ 	.word	0x000000ff
        /*073c*/ 	.word	0x00028848
        /*0740*/ 	.short	0x0100
        /*0742*/ 	.byte	0x08
	.zero		1


	//   ....[6]....
        /*0744*/ 	.word	0x00000560
        /*0748*/ 	.word	0x000000ff
        /*074c*/ 	.word	0x00028850
        /*0750*/ 	.short	0x0100
        /*0752*/ 	.byte	0x08
	.zero		1


	//   ....[7]....
        /*0754*/ 	.word	0x00000570
        /*0758*/ 	.word	0x000000ff
        /*075c*/ 	.word	0x00028860
        /*0760*/ 	.short	0x0100
        /*0762*/ 	.byte	0x08
	.zero		1


	//   ....[8]....
        /*0764*/ 	.word	0x00000580
        /*0768*/ 	.word	0x000000ff
        /*076c*/ 	.word	0x00028858
        /*0770*/ 	.short	0x0100
        /*0772*/ 	.byte	0x08
	.zero		1


	//   ....[9]....
        /*0774*/ 	.word	0x00000590
        /*0778*/ 	.word	0x000000ff
        /*077c*/ 	.word	0x00028868
        /*0780*/ 	.short	0x0100
        /*0782*/ 	.byte	0x08
	.zero		1


	//   ....[10]....
        /*0784*/ 	.word	0x00000680
        /*0788*/ 	.word	0x000000ff
        /*078c*/ 	.word	0x00028870
        /*0790*/ 	.short	0x0100
        /*0792*/ 	.byte	0x06
	.zero		1


	//   ....[11]....
        /*0794*/ 	.word	0x00000690
        /*0798*/ 	.word	0x000000ff
        /*079c*/ 	.word	0x00028880
        /*07a0*/ 	.short	0x0100
        /*07a2*/ 	.byte	0x06
	.zero		1


	//   ....[12]....
        /*07a4*/ 	.word	0x000006a0
        /*07a8*/ 	.word	0x000000ff
        /*07ac*/ 	.word	0x00028878
        /*07b0*/ 	.short	0x0100
        /*07b2*/ 	.byte	0x06
	.zero		1


	//   ....[13]....
        /*07b4*/ 	.word	0x000006b0
        /*07b8*/ 	.word	0x000000ff
        /*07bc*/ 	.word	0x00028888
        /*07c0*/ 	.short	0x0100
        /*07c2*/ 	.byte	0x06
	.zero		1


	//   ....[14]....
        /*07c4*/ 	.word	0x000007e0
        /*07c8*/ 	.word	0x000000ff
        /*07cc*/ 	.word	0x00028890
        /*07d0*/ 	.short	0x0100
        /*07d2*/ 	.byte	0x08
	.zero		1


	//   ....[15]....
        /*07d4*/ 	.word	0x000007f0
        /*07d8*/ 	.word	0x000000ff
        /*07dc*/ 	.word	0x000288a0
        /*07e0*/ 	.short	0x0100
        /*07e2*/ 	.byte	0x08
	.zero		1


	//   ....[16]....
        /*07e4*/ 	.word	0x00000800
        /*07e8*/ 	.word	0x000000ff
        /*07ec*/ 	.word	0x00028898
        /*07f0*/ 	.short	0x0100
        /*07f2*/ 	.byte	0x08
	.zero		1


	//   ....[17]....
        /*07f4*/ 	.word	0x00000810
        /*07f8*/ 	.word	0x000000ff
        /*07fc*/ 	.word	0x000288a8
        /*0800*/ 	.short	0x0100
        /*0802*/ 	.byte	0x08
	.zero		1


	//   ....[18]....
        /*0804*/ 	.word	0x00000940
        /*0808*/ 	.word	0x000000ff
        /*080c*/ 	.word	0x000288b0
        /*0810*/ 	.short	0x0100
        /*0812*/ 	.byte	0x08
	.zero		1


	//   ....[19]....
        /*0814*/ 	.word	0x00000950
        /*0818*/ 	.word	0x000000ff
        /*081c*/ 	.word	0x000288c0
        /*0820*/ 	.short	0x0100
        /*0822*/ 	.byte	0x08
	.zero		1


	//   ....[20]....
        /*0824*/ 	.word	0x00000960
        /*0828*/ 	.word	0x000000ff
        /*082c*/ 	.word	0x000288b8
        /*0830*/ 	.short	0x0100
        /*0832*/ 	.byte	0x08
	.zero		1


	//   ....[21]....
        /*0834*/ 	.word	0x00000970
        /*0838*/ 	.word	0x000000ff
        /*083c*/ 	.word	0x000288c8
        /*0840*/ 	.short	0x0100
        /*0842*/ 	.byte	0x08
	.zero		1


	//   ....[22]....
        /*0844*/ 	.word	0x00003350
        /*0848*/ 	.word	0x00000067
        /*084c*/ 	.word	0x00028890
        /*0850*/ 	.short	0x010a
        /*0852*/ 	.byte	0x3f
	.zero		1


	//   ....[23]....
        /*0854*/ 	.word	0x00005900
        /*0858*/ 	.word	0x00000067
        /*085c*/ 	.word	0x00028890
        /*0860*/ 	.short	0x010a
        /*0862*/ 	.byte	0x3f
	.zero		1


	//   ....[24]....
        /*0864*/ 	.word	0x00007a00
        /*0868*/ 	.word	0x00000067
        /*086c*/ 	.word	0x00028890
        /*0870*/ 	.short	0x010a
        /*0872*/ 	.byte	0x3f
	.zero		1


	//   ....[25]....
        /*0874*/ 	.word	0x00008060
        /*0878*/ 	.word	0x0000002c
        /*087c*/ 	.word	0x00000000
        /*0880*/ 	.short	0x0101
        /*0882*/ 	.byte	0x3f
	.zero		1


	//   ....[26]....
        /*0884*/ 	.word	0x000080a0
        /*0888*/ 	.word	0x00000067
        /*088c*/ 	.word	0x000288b0
        /*0890*/ 	.short	0x010a
        /*0892*/ 	.byte	0x3f
	.zero		1


	//   ....[27]....
        /*0894*/ 	.word	0x000086f0
        /*0898*/ 	.word	0x00000067
        /*089c*/ 	.word	0x00000000
        /*08a0*/ 	.short	0x0101
        /*08a2*/ 	.byte	0x3f
	.zero		1


	//   ....[28]....
        /*08a4*/ 	.word	0x00008fa0
        /*08a8*/ 	.word	0x00000002
        /*08ac*/ 	.word	0x00028800
        /*08b0*/ 	.short	0x010a
        /*08b2*/ 	.byte	0x3f
	.zero		1


	//   ....[29]....
        /*08b4*/ 	.word	0x00008ff0
        /*08b8*/ 	.word	0x00000002
        /*08bc*/ 	.word	0x00028800
        /*08c0*/ 	.short	0x010a
        /*08c2*/ 	.byte	0x3f
	.zero		1


	//   ....[30]....
        /*08c4*/ 	.word	0x0000a240
        /*08c8*/ 	.word	0x00000002
        /*08cc*/ 	.word	0x00028800
        /*08d0*/ 	.short	0x010a
        /*08d2*/ 	.byte	0x3f
	.zero		1


	//   ....[31]....
        /*08d4*/ 	.word	0x0000c630
        /*08d8*/ 	.word	0x00000002
        /*08dc*/ 	.word	0x00028800
        /*08e0*/ 	.short	0x010a
        /*08e2*/ 	.byte	0x3f
	.zero		1


	//   ....[32]....
        /*08e4*/ 	.word	0x0000e180
        /*08e8*/ 	.word	0x00000008
        /*08ec*/ 	.word	0x00028830
        /*08f0*/ 	.short	0x010a
        /*08f2*/ 	.byte	0x3f
	.zero		1


	//   ....[33]....
        /*08f4*/ 	.word	0x0000e1f0
        /*08f8*/ 	.word	0x00000008
        /*08fc*/ 	.word	0x00028830
        /*0900*/ 	.short	0x010a
        /*0902*/ 	.byte	0x3f
	.zero		1


	//   ....[34]....
        /*0904*/ 	.word	0x0000eba0
        /*0908*/ 	.word	0x00000008
        /*090c*/ 	.word	0x00000000
        /*0910*/ 	.short	0x0101
        /*0912*/ 	.byte	0x3f
	.zero		1


	//   ....[35]....
        /*0914*/ 	.word	0x00011cb0
        /*0918*/ 	.word	0x00000007
        /*091c*/ 	.word	0x00028830
        /*0920*/ 	.short	0x010a
        /*0922*/ 	.byte	0x3f
	.zero		1


	//   ....[36]....
        /*0924*/ 	.word	0x00011d00
        /*0928*/ 	.word	0x00000007
        /*092c*/ 	.word	0x00028830
        /*0930*/ 	.short	0x010a
        /*0932*/ 	.byte	0x3f
	.zero		1


	//   ....[37]....
        /*0934*/ 	.word	0x00012150
        /*0938*/ 	.word	0x00000007
        /*093c*/ 	.word	0x00028850
        /*0940*/ 	.short	0x010a
        /*0942*/ 	.byte	0x3f
	.zero		1


	//   ....[38]....
        /*0944*/ 	.word	0x00012190
        /*0948*/ 	.word	0x00000007
        /*094c*/ 	.word	0x00028850
        /*0950*/ 	.short	0x010a
        /*0952*/ 	.byte	0x3f
	.zero		1


	//   ....[39]....
        /*0954*/ 	.word	0x00012e00
        /*0958*/ 	.word	0x00000007
        /*095c*/ 	.word	0x00000000
        /*0960*/ 	.short	0x0101
        /*0962*/ 	.byte	0x3f
	.zero		1


	//   ....[40]....
        /*0964*/ 	.word	0x000149d0
        /*0968*/ 	.word	0x0000001b
        /*096c*/ 	.word	0x00000000
        /*0970*/ 	.short	0x0101
        /*0972*/ 	.byte	0x3f
	.zero		1


	//   ....[41]....
        /*0974*/ 	.word	0x00015900
        /*0978*/ 	.word	0x00000006
        /*097c*/ 	.word	0x00028830
        /*0980*/ 	.short	0x010a
        /*0982*/ 	.byte	0x3f
	.zero		1


	//   ....[42]....
        /*0984*/ 	.word	0x00015950
        /*0988*/ 	.word	0x00000006
        /*098c*/ 	.word	0x00028830
        /*0990*/ 	.short	0x010a
        /*0992*/ 	.byte	0x3f
	.zero		1


	//   ....[43]....
        /*0994*/ 	.word	0x00015da0
        /*0998*/ 	.word	0x00000007
        /*099c*/ 	.word	0x00028850
        /*09a0*/ 	.short	0x010a
        /*09a2*/ 	.byte	0x3f
	.zero		1


	//   ....[44]....
        /*09a4*/ 	.word	0x00015de0
        /*09a8*/ 	.word	0x00000007
        /*09ac*/ 	.word	0x00028850
        /*09b0*/ 	.short	0x010a
        /*09b2*/ 	.byte	0x3f
	.zero		1


	//   ....[45]....
        /*09b4*/ 	.word	0x000177b0
        /*09b8*/ 	.word	0x0000001b
        /*09bc*/ 	.word	0x00000000
        /*09c0*/ 	.short	0x0101
        /*09c2*/ 	.byte	0x3f
	.zero		1


	//   ....[46]....
        /*09c4*/ 	.word	0x00017860
        /*09c8*/ 	.word	0x0000001f
        /*09cc*/ 	.word	0x00000000
        /*09d0*/ 	.short	0x0101
        /*09d2*/ 	.byte	0x3f
	.zero		1


	//   ....[47]....
        /*09d4*/ 	.word	0x00018360
        /*09d8*/ 	.word	0x00000006
        /*09dc*/ 	.word	0x00028830
        /*09e0*/ 	.short	0x010a
        /*09e2*/ 	.byte	0x3f
	.zero		1


	//   ....[48]....
        /*09e4*/ 	.word	0x000183b0
        /*09e8*/ 	.word	0x00000006
        /*09ec*/ 	.word	0x00028830
        /*09f0*/ 	.short	0x010a
        /*09f2*/ 	.byte	0x3f
	.zero		1


	//   ....[49]....
        /*09f4*/ 	.word	0x00018800
        /*09f8*/ 	.word	0x00000007
        /*09fc*/ 	.word	0x00028850
        /*0a00*/ 	.short	0x010a
        /*0a02*/ 	.byte	0x3f
	.zero		1


	//   ....[50]....
        /*0a04*/ 	.word	0x00018840
        /*0a08*/ 	.word	0x00000007
        /*0a0c*/ 	.word	0x00028850
        /*0a10*/ 	.short	0x010a
        /*0a12*/ 	.byte	0x3f
	.zero		1


	//   ....[51]....
        /*0a14*/ 	.word	0x00019530
        /*0a18*/ 	.word	0x0000004d
        /*0a1c*/ 	.word	0x00000000
        /*0a20*/ 	.short	0x0101
        /*0a22*/ 	.byte	0x3f
	.zero		1


	//   ....[52]....
        /*0a24*/ 	.word	0x0001b100
        /*0a28*/ 	.word	0x0000000c
        /*0a2c*/ 	.word	0x00000000
        /*0a30*/ 	.short	0x0101
        /*0a32*/ 	.byte	0x3f
	.zero		1


	//   ....[53]....
        /*0a34*/ 	.word	0x0001bd00
        /*0a38*/ 	.word	0x00000008
        /*0a3c*/ 	.word	0x00028850
        /*0a40*/ 	.short	0x010a
        /*0a42*/ 	.byte	0x3f
	.zero		1


	//   ....[54]....
        /*0a44*/ 	.word	0x0001bd80
        /*0a48*/ 	.word	0x00000008
        /*0a4c*/ 	.word	0x00028850
        /*0a50*/ 	.short	0x010a
        /*0a52*/ 	.byte	0x3f
	.zero		1


	//   ....[55]....
        /*0a54*/ 	.word	0x0001c360
        /*0a58*/ 	.word	0x00000009
        /*0a5c*/ 	.word	0x00000000
        /*0a60*/ 	.short	0x0101
        /*0a62*/ 	.byte	0x3f
	.zero		1


	//   ....[56]....
        /*0a64*/ 	.word	0x0001d580
        /*0a68*/ 	.word	0x00000000
        /*0a6c*/ 	.word	0x00000000
        /*0a70*/ 	.short	0x0101
        /*0a72*/ 	.byte	0x3f
	.zero		1


	//   ....[57]....
        /*0a74*/ 	.word	0x0001fcd0
        /*0a78*/ 	.word	0x0000000b
        /*0a7c*/ 	.word	0x00028820
        /*0a80*/ 	.short	0x010a
        /*0a82*/ 	.byte	0x3f
	.zero		1


	//   ....[58]....
        /*0a84*/ 	.word	0x0001fd60
        /*0a88*/ 	.word	0x00000007
        /*0a8c*/ 	.word	0x000288a0
        /*0a90*/ 	.short	0x010a
        /*0a92*/ 	.byte	0x3f
	.zero		1


	//   ....[59]....
        /*0a94*/ 	.word	0x0001ff90
        /*0a98*/ 	.word	0x00000007
        /*0a9c*/ 	.word	0x000288c0
        /*0aa0*/ 	.short	0x010a
        /*0aa2*/ 	.byte	0x3f
	.zero		1


	//   ....[60]....
        /*0aa4*/ 	.word	0x000202e0
        /*0aa8*/ 	.word	0x00000007
        /*0aac*/ 	.word	0x000288a0
        /*0ab0*/ 	.short	0x010a
        /*0ab2*/ 	.byte	0x3f
	.zero		1


	//   ....[61]....
        /*0ab4*/ 	.word	0x00020500
        /*0ab8*/ 	.word	0x00000007
        /*0abc*/ 	.word	0x000288c0
        /*0ac0*/ 	.short	0x010a
        /*0ac2*/ 	.byte	0x3f
	.zero		1


	//   ....[62]....
        /*0ac4*/ 	.word	0x000215f0
        /*0ac8*/ 	.word	0x00000007
        /*0acc*/ 	.word	0x00028840
        /*0ad0*/ 	.short	0x010a
        /*0ad2*/ 	.byte	0x3f
	.zero		1


	//   ....[63]....
        /*0ad4*/ 	.word	0x00021ac0
        /*0ad8*/ 	.word	0x0000000a
        /*0adc*/ 	.word	0x00028820
        /*0ae0*/ 	.short	0x010a
        /*0ae2*/ 	.byte	0x3f
	.zero		1


	//   ....[64]....
        /*0ae4*/ 	.word	0x00021e00
        /*0ae8*/ 	.word	0x00000003
        /*0aec*/ 	.word	0x00028840
        /*0af0*/ 	.short	0x010a
        /*0af2*/ 	.byte	0x3f
	.zero		1


	//   ....[65]....
        /*0af4*/ 	.word	0x000220b0
        /*0af8*/ 	.word	0x00000003
        /*0afc*/ 	.word	0x00028860
        /*0b00*/ 	.short	0x010a
        /*0b02*/ 	.byte	0x3f
	.zero		1


	//   ....[66]....
        /*0b04*/ 	.word	0x00022690
        /*0b08*/ 	.word	0x00000002
        /*0b0c*/ 	.word	0x00028840
        /*0b10*/ 	.short	0x010a
        /*0b12*/ 	.byte	0x3f
	.zero		1


	//   ....[67]....
        /*0b14*/ 	.word	0x00022940
        /*0b18*/ 	.word	0x00000002
        /*0b1c*/ 	.word	0x00028860
        /*0b20*/ 	.short	0x010a
        /*0b22*/ 	.byte	0x3f
	.zero		1


	//   ....[68]....
        /*0b24*/ 	.word	0x00022e70
        /*0b28*/ 	.word	0x00000002
        /*0b2c*/ 	.word	0x00028840
        /*0b30*/ 	.short	0x010a
        /*0b32*/ 	.byte	0x3f
	.zero		1


	//   ....[69]....
        /*0b34*/ 	.word	0x00023110
        /*0b38*/ 	.word	0x00000002
        /*0b3c*/ 	.word	0x00028860
        /*0b40*/ 	.short	0x010a
        /*0b42*/ 	.byte	0x3f
	.zero		1


	//   ....[70]....
        /*0b44*/ 	.word	0x000235e0
        /*0b48*/ 	.word	0x00000003
        /*0b4c*/ 	.word	0x00028860
        /*0b50*/ 	.short	0x010a
        /*0b52*/ 	.byte	0x3f
	.zero		1


	//   ....[71]....
        /*0b54*/ 	.word	0x000245f0
        /*0b58*/ 	.word	0x00000000
        /*0b5c*/ 	.word	0x00028820
        /*0b60*/ 	.short	0x010a
        /*0b62*/ 	.byte	0x3f
	.zero		1


	//   ....[72]....
        /*0b64*/ 	.word	0x000247a0
        /*0b68*/ 	.word	0x00000006
        /*0b6c*/ 	.word	0x00000000
        /*0b70*/ 	.short	0x010a
        /*0b72*/ 	.byte	0x3f
	.zero		1


	//   ....[73]....
        /*0b74*/ 	.word	0x00024810
        /*0b78*/ 	.word	0x00000007
        /*0b7c*/ 	.word	0x00000000
        /*0b80*/ 	.short	0x010a
        /*0b82*/ 	.byte	0x3f
	.zero		1


	//   ....[74]....
        /*0b84*/ 	.word	0x00024880
        /*0b88*/ 	.word	0x00000004
        /*0b8c*/ 	.word	0x00000000
        /*0b90*/ 	.short	0x010a
        /*0b92*/ 	.byte	0x3f
	.zero		1


	//   ....[75]....
        /*0b94*/ 	.word	0x000248b0
        /*0b98*/ 	.word	0x00000003
        /*0b9c*/ 	.word	0x00000000
        /*0ba0*/ 	.short	0x010a
        /*0ba2*/ 	.byte	0x3f
	.zero		1


	//   ....[76]....
        /*0ba4*/ 	.word	0x00024910
        /*0ba8*/ 	.word	0x00000067
        /*0bac*/ 	.word	0x00028890
        /*0bb0*/ 	.short	0x010a
        /*0bb2*/ 	.byte	0x3f
	.zero		1


	//   ....[77]....
        /*0bb4*/ 	.word	0x00024960
        /*0bb8*/ 	.word	0x00000067
        /*0bbc*/ 	.word	0x00028890
        /*0bc0*/ 	.short	0x010a
        /*0bc2*/ 	.byte	0x3f
	.zero		1


	//   ....[78]....
        /*0bc4*/ 	.word	0x000249b0
        /*0bc8*/ 	.word	0x00000067
        /*0bcc*/ 	.word	0x00028890
        /*0bd0*/ 	.short	0x010a
        /*0bd2*/ 	.byte	0x3f
	.zero		1


	//   ....[79]....
        /*0bd4*/ 	.word	0x00024a00
        /*0bd8*/ 	.word	0x00000067
        /*0bdc*/ 	.word	0x000288b0
        /*0be0*/ 	.short	0x010a
        /*0be2*/ 	.byte	0x3f
	.zero		1


	//   ....[80]....
        /*0be4*/ 	.word	0x00025500
        /*0be8*/ 	.word	0x00000002
        /*0bec*/ 	.word	0x00028800
        /*0bf0*/ 	.short	0x010a
        /*0bf2*/ 	.byte	0x3f
	.zero		1


	//   ....[81]....
        /*0bf4*/ 	.word	0x00025f50
        /*0bf8*/ 	.word	0x00000002
        /*0bfc*/ 	.word	0x00028800
        /*0c00*/ 	.short	0x010a
        /*0c02*/ 	.byte	0x3f
	.zero		1


	//   ....[82]....
        /*0c04*/ 	.word	0x00025fa0
        /*0c08*/ 	.word	0x00000008
        /*0c0c*/ 	.word	0x00028830
        /*0c10*/ 	.short	0x010a
        /*0c12*/ 	.byte	0x3f
	.zero		1


	//   ....[83]....
        /*0c14*/ 	.word	0x00025ff0
        /*0c18*/ 	.word	0x00000007
        /*0c1c*/ 	.word	0x00028830
        /*0c20*/ 	.short	0x010a
        /*0c22*/ 	.byte	0x3f
	.zero		1


	//   ....[84]....
        /*0c24*/ 	.word	0x00026040
        /*0c28*/ 	.word	0x00000007
        /*0c2c*/ 	.word	0x00028850
        /*0c30*/ 	.short	0x010a
        /*0c32*/ 	.byte	0x3f
	.zero		1


	//   ....[85]....
        /*0c34*/ 	.word	0x00026090
        /*0c38*/ 	.word	0x00000006
        /*0c3c*/ 	.word	0x00028830
        /*0c40*/ 	.short	0x010a
        /*0c42*/ 	.byte	0x3f
	.zero		1


	//   ....[86]....
        /*0c44*/ 	.word	0x000260e0
        /*0c48*/ 	.word	0x00000007
        /*0c4c*/ 	.word	0x00028850
        /*0c50*/ 	.short	0x010a
        /*0c52*/ 	.byte	0x3f
	.zero		1


	//   ....[87]....
        /*0c54*/ 	.word	0x00026130
        /*0c58*/ 	.word	0x00000006
        /*0c5c*/ 	.word	0x00028830
        /*0c60*/ 	.short	0x010a
        /*0c62*/ 	.byte	0x3f
	.zero		1


	//   ....[88]....
        /*0c64*/ 	.word	0x00026180
        /*0c68*/ 	.word	0x00000007
        /*0c6c*/ 	.word	0x00028850
        /*0c70*/ 	.short	0x010a
        /*0c72*/ 	.byte	0x3f
	.zero		1


	//   ....[89]....
        /*0c74*/ 	.word	0x000261d0
        /*0c78*/ 	.word	0x00000008
        /*0c7c*/ 	.word	0x00028850
        /*0c80*/ 	.short	0x010a
        /*0c82*/ 	.byte	0x3f
	.zero		1


	//   ....[90]....
        /*0c84*/ 	.word	0x00026370
        /*0c88*/ 	.word	0x0000000b
        /*0c8c*/ 	.word	0x00028820
        /*0c90*/ 	.short	0x010a
        /*0c92*/ 	.byte	0x3f
	.zero		1


	//   ....[91]....
        /*0c94*/ 	.word	0x000263c0
        /*0c98*/ 	.word	0x00000007
        /*0c9c*/ 	.word	0x000288a0
        /*0ca0*/ 	.short	0x010a
        /*0ca2*/ 	.byte	0x3f
	.zero		1


	//   ....[92]....
        /*0ca4*/ 	.word	0x00026410
        /*0ca8*/ 	.word	0x00000007
        /*0cac*/ 	.word	0x000288c0
        /*0cb0*/ 	.short	0x010a
        /*0cb2*/ 	.byte	0x3f
	.zero		1


	//   ....[93]....
        /*0cb4*/ 	.word	0x00026460
        /*0cb8*/ 	.word	0x00000007
        /*0cbc*/ 	.word	0x000288a0
        /*0cc0*/ 	.short	0x010a
        /*0cc2*/ 	.byte	0x3f
	.zero		1


	//   ....[94]....
        /*0cc4*/ 	.word	0x000264b0
        /*0cc8*/ 	.word	0x00000007
        /*0ccc*/ 	.word	0x000288c0
        /*0cd0*/ 	.short	0x010a
        /*0cd2*/ 	.byte	0x3f
	.zero		1


	//   ....[95]....
        /*0cd4*/ 	.word	0x00026650
        /*0cd8*/ 	.word	0x00000007
        /*0cdc*/ 	.word	0x00028840
        /*0ce0*/ 	.short	0x010a
        /*0ce2*/ 	.byte	0x3f
	.zero		1


	//   ....[96]....
        /*0ce4*/ 	.word	0x000266d0
        /*0ce8*/ 	.word	0x00000003
        /*0cec*/ 	.word	0x00028820
        /*0cf0*/ 	.short	0x010a
        /*0cf2*/ 	.byte	0x3f
	.zero		1


	//   ....[97]....
        /*0cf4*/ 	.word	0x00026720
        /*0cf8*/ 	.word	0x00000003
        /*0cfc*/ 	.word	0x00028840
        /*0d00*/ 	.short	0x010a
        /*0d02*/ 	.byte	0x3f
	.zero		1


	//   ....[98]....
        /*0d04*/ 	.word	0x00026770
        /*0d08*/ 	.word	0x00000003
        /*0d0c*/ 	.word	0x00028860
        /*0d10*/ 	.short	0x010a
        /*0d12*/ 	.byte	0x3f
	.zero		1


	//   ....[99]....
        /*0d14*/ 	.word	0x000267c0
        /*0d18*/ 	.word	0x00000002
        /*0d1c*/ 	.word	0x00028840
        /*0d20*/ 	.short	0x010a
        /*0d22*/ 	.byte	0x3f
	.zero		1


	//   ....[100]....
        /*0d24*/ 	.word	0x00026810
        /*0d28*/ 	.word	0x00000002
        /*0d2c*/ 	.word	0x00028860
        /*0d30*/ 	.short	0x010a
        /*0d32*/ 	.byte	0x3f
	.zero		1


	//   ....[101]....
        /*0d34*/ 	.word	0x00026860
        /*0d38*/ 	.word	0x00000002
        /*0d3c*/ 	.word	0x00028840
        /*0d40*/ 	.short	0x010a
        /*0d42*/ 	.byte	0x3f
	.zero		1


	//   ....[102]....
        /*0d44*/ 	.word	0x000268b0
        /*0d48*/ 	.word	0x00000002
        /*0d4c*/ 	.word	0x00028860
        /*0d50*/ 	.short	0x010a
        /*0d52*/ 	.byte	0x3f
	.zero		1


	//   ....[103]....
        /*0d54*/ 	.word	0x00026900
        /*0d58*/ 	.word	0x00000003
        /*0d5c*/ 	.word	0x00028860
        /*0d60*/ 	.short	0x010a
        /*0d62*/ 	.byte	0x3f
	.zero		1


	//   ....[104]....
        /*0d64*/ 	.word	0x000272c0
        /*0d68*/ 	.word	0x00000000
        /*0d6c*/ 	.word	0x00028820
        /*0d70*/ 	.short	0x010a
        /*0d72*/ 	.byte	0x3f
	.zero		1


	//   ....[105]....
        /*0d74*/ 	.word	0x00027460
        /*0d78*/ 	.word	0x00000006
        /*0d7c*/ 	.word	0x00000000
        /*0d80*/ 	.short	0x010a
        /*0d82*/ 	.byte	0x3f
	.zero		1


	//   ....[106]....
        /*0d84*/ 	.word	0x000274b0
        /*0d88*/ 	.word	0x00000007
        /*0d8c*/ 	.word	0x00000000
        /*0d90*/ 	.short	0x010a
        /*0d92*/ 	.byte	0x3f
	.zero		1


	//   ....[107]....
        /*0d94*/ 	.word	0x00027500
        /*0d98*/ 	.word	0x00000004
        /*0d9c*/ 	.word	0x00000000
        /*0da0*/ 	.short	0x010a
        /*0da2*/ 	.byte	0x3f
	.zero		1


	//----- nvinfo : EIATTR_NUM_MBARRIERS
	.align		4
.L_1119:
        /*0da4*/ 	.byte	0x03, 0x38
        /*0da6*/ 	.short	0x0016


	//----- nvinfo : EIATTR_EXIT_INSTR_OFFSETS
	.align		4
        /*0da8*/ 	.byte	0x04, 0x1c
        /*0daa*/ 	.short	(.L_1121 - .L_1120)


	//   ....[0]....
.L_1120:
        /*0dac*/ 	.word	0x00024900


	//----- nvinfo : EIATTR_MAX_THREADS
	.align		4
.L_1121:
        /*0db0*/ 	.byte	0x04, 0x05
        /*0db2*/ 	.short	(.L_1123 - .L_1122)
.L_1122:
        /*0db4*/ 	.word	0x00000180
        /*0db8*/ 	.word	0x00000001
        /*0dbc*/ 	.word	0x00000001


	//----- nvinfo : EIATTR_CRS_STACK_SIZE
	.align		4
.L_1123:
        /*0dc0*/ 	.byte	0x04, 0x1e
        /*0dc2*/ 	.short	(.L_1125 - .L_1124)
.L_1124:
        /*0dc4*/ 	.word	0x00000000


	//----- nvinfo : EIATTR_CBANK_PARAM_SIZE
	.align		4
.L_1125:
        /*0dc8*/ 	.byte	0x03, 0x19
        /*0dca*/ 	.short	0x0a70


	//----- nvinfo : EIATTR_PARAM_CBANK
	.align		4
        /*0dcc*/ 	.byte	0x04, 0x0a
        /*0dce*/ 	.short	(.L_1127 - .L_1126)
	.align		4
.L_1126:
        /*0dd0*/ 	.word	index@(.nv.constant0._ZN7cutlass13device_kernelIN5flash11enable_sm90INS1_16FlashAttnFwdSm90INS1_25CollectiveMainloopFwdSm90ILi2EN4cute5tupleIJNS5_1CILi1EEES8_S8_EEENS6_IJNS7_ILi128EEESA_SA_EEELi128ENS_6half_tEfNS_4arch4Sm90ELb0ELb1ELb1ELb1ELb0ELb1ELb0ELb1ELb1ELb0ELb0ELb0EEENS1_21CollectiveEpilogueFwdISB_S9_SC_SE_Li256ELb1ELb0ELb0ELb0EEENS1_36VarlenDynamicPersistentTileSchedulerILi128ELi128ELi256ELi32ELb0ELb0ELb1ELb1ELb0ELb1EEEEEEEEEvNT_6ParamsE)
        /*0dd4*/ 	.short	0x0210
        /*0dd6*/ 	.short	0x0a70


	//----- nvinfo : EIATTR_SW_WAR
	.align		4
.L_1127:
        /*0dd8*/ 	.byte	0x04, 0x36
        /*0dda*/ 	.short	(.L_1129 - .L_1128)
.L_1128:
        /*0ddc*/ 	.word	0x00000008
.L_1129:


//--------------------- .nv.info._ZN7cutlass13device_kernelIN5flash11enable_sm90INS1_16FlashAttnFwdSm90INS1_25CollectiveMainloopFwdSm90ILi2EN4cute5tupleIJNS5_1CILi1EEES8_S8_EEENS6_IJNS7_ILi128EEESA_SA_EEELi128ENS_6half_tEfNS_4arch4Sm90ELb1ELb0ELb1ELb0ELb0ELb0ELb0ELb1ELb1ELb0ELb0ELb0EEENS1_21CollectiveEpilogueFwdISB_S9_SC_SE_Li256ELb0ELb0ELb0ELb0EEENS1_30DynamicPersistentTileSchedulerILi256ELi32ELb0ELb0ELb1EEEEEEEEEvNT_6ParamsE --------------------------
	.section	.nv.info._ZN7cutlass13device_kernelIN5flash11enable_sm90INS1_16FlashAttnFwdSm90INS1_25CollectiveMainloopFwdSm90ILi2EN4cute5tupleIJNS5_1CILi1EEES8_S8_EEENS6_IJNS7_ILi128EEESA_SA_EEELi128ENS_6half_tEfNS_4arch4Sm90ELb1ELb0ELb1ELb0ELb0ELb0ELb0ELb1ELb1ELb0ELb0ELb0EEENS1_21CollectiveEpilogueFwdISB_S9_SC_SE_Li256ELb0ELb0ELb0ELb0EEENS1_30DynamicPersistentTileSchedulerILi256ELi32ELb0ELb0ELb1EEEEEEEEEvNT_6ParamsE,"",@"SHT_CUDA_INFO"
	.sectionflags	@""
	.align	4


	//----- nvinfo : EIATTR_CUDA_API_VERSION
	.align		4
        /*0000*/ 	.byte	0x04, 0x37
        /*0002*/ 	.short	(.L_1131 - .L_1130)
.L_1130:
        /*0004*/ 	.word	0x00000082


	//----- nvinfo : EIATTR_KPARAM_INFO
	.align		4
.L_1131:
        /*0008*/ 	.byte	0x04, 0x17
        /*000a*/ 	.short	(.L_1133 - .L_1132)
.L_1132:
        /*000c*/ 	.word	0x00000000
        /*0010*/ 	.short	0x0000
        /*0012*/ 	.short	0x0070
        /*0014*/ 	.byte	0x00, 0xf0, 0x01, 0x2e


	//----- nvinfo : EIATTR_SPARSE_MMA_MASK
	.align		4
.L_1133:
        /*0018*/ 	.byte	0x03, 0x50
        /*001a*/ 	.short	0x0000


	//----- nvinfo : EIATTR_MAXREG_COUNT
	.align		4
        /*001c*/ 	.byte	0x03, 0x1b
        /*001e*/ 	.short	0x00a8


	//----- nvinfo : EIATTR_NUM_BARRIERS
	.align		4
        /*0020*/ 	.byte	0x02, 0x4c
        /*0022*/ 	.byte	0x10
	.zero		1


	//----- nvinfo : EIATTR_EXTERNS
	.align		4
        /*0024*/ 	.byte	0x04, 0x0f
        /*0026*/ 	.short	(.L_1135 - .L_1134)


	//   ....[0]....
	.align		4
.L_1134:
        /*0028*/ 	.word	index@(__assertfail)


	//----- nvinfo : EIATTR_MERCURY_ISA_VERSION
	.align		4
.L_1135:
        /*002c*/ 	.byte	0x03, 0x5f
        /*002e*/ 	.short	0x0101


	//----- nvinfo : EIATTR_INT_WARP_WIDE_INSTR_OFFSETS
	.align		4
        /*0030*/ 	.byte	0x04, 0x31
        /*0032*/ 	.short	(.L_1137 - .L_1136)


	//   ....[0]....
.L_1136:
        /*0034*/ 	.word	0x00000180


	//   ....[1]....
        /*0038*/ 	.word	0x000001b0


	//   ....[2]....
        /*003c*/ 	.word	0x000001c0


	//   ....[3]....
        /*0040*/ 	.word	0x0000c100


	//   ....[4]....
        /*0044*/ 	.word	0x0000c190


	//   ....[5]....
        /*0048*/ 	.word	0x0000c6a0


	//   ....[6]....
        /*004c*/ 	.word	0x0000e0f0


	//   ....[7]....
        /*0050*/ 	.word	0x0000e180


	//----- nvinfo : EIATTR_COOP_GROUP_MASK_REGIDS
	.align		4
.L_1137:
        /*0054*/ 	.byte	0x04, 0x29
        /*0056*/ 	.short	(.L_1139 - .L_1138)


	//   ....[0]....
.L_1138:
        /*0058*/ 	.word	0xffffffff


	//   ....[1]....
        /*005c*/ 	.word	0xffffffff


	//   ....[2]....
        /*0060*/ 	.word	0xffffffff


	//   ....[3]....
        /*0064*/ 	.word	0xffffffff


	//   ....[4]....
        /*0068*/ 	.word	0xffffffff


	//   ....[5]....
        /*006c*/ 	.word	0xffffffff


	//   ....[6]....
        /*0070*/ 	.word	0xffffffff


	//   ....[7]....
        /*0074*/ 	.word	0xffffffff


	//   ....[8]....
        /*0078*/ 	.word	0xffffffff


	//   ....[9]....
        /*007c*/ 	.word	0xffffffff


	//   ....[10]....
        /*0080*/ 	.word	0xffffffff


	//   ....[11]....
        /*0084*/ 	.word	0xffffffff


	//   ....[12]....
        /*0088*/ 	.word	0xffffffff


	//   ....[13]....
        /*008c*/ 	.word	0xffffffff


	//   ....[14]....
        /*0090*/ 	.word	0xffffffff


	//   ....[15]....
        /*0094*/ 	.word	0xffffffff


	//   ....[16]....
        /*0098*/ 	.word	0xffffffff


	//   ....[17]....
        /*009c*/ 	.word	0xffffffff


	//   ....[18]....
        /*00a0*/ 	.word	0xffffffff


	//   ....[19]....
        /*00a4*/ 	.word	0xffffffff


	//   ....[20]....
        /*00a8*/ 	.word	0xffffffff


	//   ....[21]....
        /*00ac*/ 	.word	0xffffffff


	//   ....[22]....
        /*00b0*/ 	.word	0xffffffff


	//   ....[23]....
        /*00b4*/ 	.word	0xffffffff


	//   ....[24]....
        /*00b8*/ 	.word	0xffffffff


	//   ....[25]....
        /*00bc*/ 	.word	0xffffffff


	//   ....[26]....
        /*00c0*/ 	.word	0xffffffff


	//   ....[27]....
        /*00c4*/ 	.word	0xffffffff


	//   ....[28]....
        /*00c8*/ 	.word	0x0500000f


	//   ....[29]....
        /*00cc*/ 	.word	0x0500000f


	//----- nvinfo : EIATTR_COOP_GROUP_INSTR_OFFSETS
	.align		4
.L_1139:
        /*00d0*/ 	.byte	0x04, 0x28
        /*00d2*/ 	.short	(.L_1141 - .L_1140)


	//   ....[0]....
.L_1140:
        /*00d4*/ 	.word	0x00000060


	//   ....[1]....
        /*00d8*/ 	.word	0x00000190


	//   ....[2]....
        /*00dc*/ 	.word	0x000001e0


	//   ....[3]....
        /*00e0*/ 	.word	0x000003d0


	//   ....[4]....
        /*00e4*/ 	.word	0x00000530


	//   ....[5]....
        /*00e8*/ 	.word	0x00000650


	//   ....[6]....
        /*00ec*/ 	.word	0x000007b0


	//   ....[7]....
        /*00f0*/ 	.word	0x00001410


	//   ....[8]....
        /*00f4*/ 	.word	0x00002bf0


	//   ....[9]....
        /*00f8*/ 	.word	0x00002c70


	//   ....[10]....
        /*00fc*/ 	.word	0x000036d0


	//   ....[11]....
        /*0100*/ 	.word	0x00003740


	//   ....[12]....
        /*0104*/ 	.word	0x00005bc0


	//   ....[13]....
        /*0108*/ 	.word	0x00005ce0


	//   ....[14]....
        /*010c*/ 	.word	0x000065a0


	//   ....[15]....
        /*0110*/ 	.word	0x000066a0


	//   ....[16]....
        /*0114*/ 	.word	0x00008930


	//   ....[17]....
        /*0118*/ 	.word	0x00008960


	//   ....[18]....
        /*011c*/ 	.word	0x00008bf0


	//   ....[19]....
        /*0120*/ 	.word	0x00008ca0


	//   ....[20]....
        /*0124*/ 	.word	0x0000a010


	//   ....[21]....
        /*0128*/ 	.word	0x0000a050


	//   ....[22]....
        /*012c*/ 	.word	0x0000a140


	//   ....[23]....
        /*0130*/ 	.word	0x0000a160


	//   ....[24]....
        /*0134*/ 	.word	0x0000b0f0


	//   ....[25]....
        /*0138*/ 	.word	0x0000bb90


	//   ....[26]....
        /*013c*/ 	.word	0x0000e490


	//   ....[27]....
        /*0140*/ 	.word	0x0000e640


	//   ....[28]....
        /*0144*/ 	.word	0x0000ebb0


	//   ....[29]....
        /*0148*/ 	.word	0x0000ef90


	//----- nvinfo : EIATTR_REG_RECONFIG
	.align		4
.L_1141:
        /*014c*/ 	.byte	0x01, 0x54
	.zero		2


	//----- nvinfo : EIATTR_SYSCALL_OFFSETS
	.align		4
        /*0150*/ 	.byte	0x04, 0x46
        /*0152*/ 	.short	(.L_1143 - .L_1142)


	//   ....[0]....
.L_1142:
        /*0154*/ 	.word	0x000015c0


	//   ....[1]....
        /*0158*/ 	.word	0x0000c320


	//   ....[2]....
        /*015c*/ 	.word	0x0000c460


	//   ....[3]....
        /*0160*/ 	.word	0x0000c560


	//----- nvinfo : EIATTR_MBARRIER_INSTR_OFFSETS
	.align		4
.L_1143:
        /*0164*/ 	.byte	0x04, 0x39
        /*0166*/ 	.short	(.L_1145 - .L_1144)


	//   ....[0]....
.L_1144:
        /*0168*/ 	.word	0x00000280
        /*016c*/ 	.word	0x000000ff
        /*0170*/ 	.word	0x00028800
        /*0174*/ 	.short	0x0100
        /*0176*/ 	.byte	0x06
	.zero		1


	//   ....[1]....
        /*0178*/ 	.word	0x00000290
        /*017c*/ 	.word	0x000000ff
        /*0180*/ 	.word	0x00028820
        /*0184*/ 	.short	0x0100
        /*0186*/ 	.byte	0x06
	.zero		1


	//   ....[2]....
        /*0188*/ 	.word	0x00000380
        /*018c*/ 	.word	0x000000ff
        /*0190*/ 	.word	0x00028830
        /*0194*/ 	.short	0x0100
        /*0196*/ 	.byte	0x08
	.zero		1


	//   ....[3]....
        /*0198*/ 	.word	0x00000390
        /*019c*/ 	.word	0x000000ff
        /*01a0*/ 	.word	0x00028840
        /*01a4*/ 	.short	0x0100
        /*01a6*/ 	.byte	0x08
	.zero		1


	//   ....[4]....
        /*01a8*/ 	.word	0x000003a0
        /*01ac*/ 	.word	0x000000ff
        /*01b0*/ 	.word	0x00028838
        /*01b4*/ 	.short	0x0100
        /*01b6*/ 	.byte	0x08
	.zero		1


	//   ....[5]....
        /*01b8*/ 	.word	0x000003b0
        /*01bc*/ 	.word	0x000000ff
        /*01c0*/ 	.word	0x00028848
        /*01c4*/ 	.short	0x0100
        /*01c6*/ 	.byte	0x08
	.zero		1


	//   ....[6]....
        /*01c8*/ 	.word	0x000004e0
        /*01cc*/ 	.word	0x000000ff
        /*01d0*/ 	.word	0x00028850
        /*01d4*/ 	.short	0x0100
        /*01d6*/ 	.byte	0x08
	.zero		1


	//   ....[7]....
        /*01d8*/ 	.word	0x000004f0
        /*01dc*/ 	.word	0x000000ff
        /*01e0*/ 	.word	0x00028860
        /*01e4*/ 	.short	0x0100
        /*01e6*/ 	.byte	0x08
	.zero		1


	//   ....[8]....
        /*01e8*/ 	.word	0x00000500
        /*01ec*/ 	.word	0x000000ff
        /*01f0*/ 	.word	0x00028858
        /*01f4*/ 	.short	0x0100
        /*01f6*/ 	.byte	0x08
	.zero		1


	//   ....[9]....
        /*01f8*/ 	.word	0x00000510
        /*01fc*/ 	.word	0x000000ff
        /*0200*/ 	.word	0x00028868
        /*0204*/ 	.short	0x0100
        /*0206*/ 	.byte	0x08
	.zero		1


	//   ....[10]....
        /*0208*/ 	.word	0x00000600
        /*020c*/ 	.word	0x000000ff
        /*0210*/ 	.word	0x00028870
        /*0214*/ 	.short	0x0100
        /*0216*/ 	.byte	0x06
	.zero		1


	//   ....[11]....
        /*0218*/ 	.word	0x00000610
        /*021c*/ 	.word	0x000000ff
        /*0220*/ 	.word	0x00028880
        /*0224*/ 	.short	0x0100
        /*0226*/ 	.byte	0x06
	.zero		1


	//   ....[12]....
        /*0228*/ 	.word	0x00000620
        /*022c*/ 	.word	0x000000ff
        /*0230*/ 	.word	0x00028878
        /*0234*/ 	.short	0x0100
        /*0236*/ 	.byte	0x06
	.zero		1


	//   ....[13]....
        /*0238*/ 	.word	0x00000630
        /*023c*/ 	.word	0x000000ff
        /*0240*/ 	.word	0x00028888
        /*0244*/ 	.short	0x0100
        /*0246*/ 	.byte	0x06
	.zero		1


	//   ....[14]....
        /*0248*/ 	.word	0x00000760
        /*024c*/ 	.word	0x000000ff
        /*0250*/ 	.word	0x00028890
        /*0254*/ 	.short	0x0100
        /*0256*/ 	.byte	0x08
	.zero		1


	//   ....[15]....
        /*0258*/ 	.word	0x00000770
        /*025c*/ 	.word	0x000000ff
        /*0260*/ 	.word	0x000288a0
        /*0264*/ 	.short	0x0100
        /*0266*/ 	.byte	0x08
	.zero		1


	//   ....[16]....
        /*0268*/ 	.word	0x00000780
        /*026c*/ 	.word	0x000000ff
        /*0270*/ 	.word	0x00028898
        /*0274*/ 	.short	0x0100
        /*0276*/ 	.byte	0x08
	.zero		1


	//   ....[17]....
        /*0278*/ 	.word	0x00000790
        /*027c*/ 	.word	0x000000ff
        /*0280*/ 	.word	0x000288a8
        /*0284*/ 	.short	0x0100
        /*0286*/ 	.byte	0x08
	.zero		1


	//   ....[18]....
        /*0288*/ 	.word	0x000008c0
        /*028c*/ 	.word	0x000000ff
        /*0290*/ 	.word	0x000288b0
        /*0294*/ 	.short	0x0100
        /*0296*/ 	.byte	0x08
	.zero		1


	//   ....[19]....
        /*0298*/ 	.word	0x000008d0
        /*029c*/ 	.word	0x000000ff
        /*02a0*/ 	.word	0x000288c0
        /*02a4*/ 	.short	0x0100
        /*02a6*/ 	.byte	0x08
	.zero		1


	//   ....[20]....
        /*02a8*/ 	.word	0x000008e0
        /*02ac*/ 	.word	0x000000ff
        /*02b0*/ 	.word	0x000288b8
        /*02b4*/ 	.short	0x0100
        /*02b6*/ 	.byte	0x08
	.zero		1


	//   ....[21]....
        /*02b8*/ 	.word	0x000008f0
        /*02bc*/ 	.word	0x000000ff
        /*02c0*/ 	.word	0x000288c8
        /*02c4*/ 	.short	0x0100
        /*02c6*/ 	.byte	0x08
	.zero		1


	//   ....[22]....
        /*02c8*/ 	.word	0x00001640
        /*02cc*/ 	.word	0x000000ff
        /*02d0*/ 	.word	0x00028800
        /*02d4*/ 	.short	0x010a
        /*02d6*/ 	.byte	0x26
	.zero		1


	//   ....[23]....
        /*02d8*/ 	.word	0x000016c0
        /*02dc*/ 	.word	0x00000000
        /*02e0*/ 	.word	0x00028830
        /*02e4*/ 	.short	0x010a
        /*02e6*/ 	.byte	0x3f
	.zero		1


	//   ....[24]....
        /*02e8*/ 	.word	0x00001730
        /*02ec*/ 	.word	0x00000000
        /*02f0*/ 	.word	0x00028830
        /*02f4*/ 	.short	0x010a
        /*02f6*/ 	.byte	0x3f
	.zero		1


	//   ....[25]....
        /*02f8*/ 	.word	0x00002710
        /*02fc*/ 	.word	0x00000000
        /*0300*/ 	.word	0x00000000
        /*0304*/ 	.short	0x0101
        /*0306*/ 	.byte	0x3f
	.zero		1


	//   ....[26]....
        /*0308*/ 	.word	0x000046f0
        /*030c*/ 	.word	0x000000ff
        /*0310*/ 	.word	0x00028830
        /*0314*/ 	.short	0x010a
        /*0316*/ 	.byte	0x0a
	.zero		1


	//   ....[27]....
        /*0318*/ 	.word	0x00004730
        /*031c*/ 	.word	0x000000ff
        /*0320*/ 	.word	0x00028830
        /*0324*/ 	.short	0x010a
        /*0326*/ 	.byte	0x0a
	.zero		1


	//   ....[28]....
        /*0328*/ 	.word	0x00004a60
        /*032c*/ 	.word	0x000000ff
        /*0330*/ 	.word	0x00028850
        /*0334*/ 	.short	0x010a
        /*0336*/ 	.byte	0x0a
	.zero		1


	//   ....[29]....
        /*0338*/ 	.word	0x00004aa0
        /*033c*/ 	.word	0x000000ff
        /*0340*/ 	.word	0x00028850
        /*0344*/ 	.short	0x010a
        /*0346*/ 	.byte	0x0a
	.zero		1


	//   ....[30]....
        /*0348*/ 	.word	0x00006ce0
        /*034c*/ 	.word	0x0000002e
        /*0350*/ 	.word	0x00000000
        /*0354*/ 	.short	0x0101
        /*0356*/ 	.byte	0x3f
	.zero		1


	//   ....[31]....
        /*0358*/ 	.word	0x00006d60
        /*035c*/ 	.word	0x00000032
        /*0360*/ 	.word	0x00000000
        /*0364*/ 	.short	0x0101
        /*0366*/ 	.byte	0x3f
	.zero		1


	//   ....[32]....
        /*0368*/ 	.word	0x00007830
        /*036c*/ 	.word	0x000000ff
        /*0370*/ 	.word	0x00028830
        /*0374*/ 	.short	0x010a
        /*0376*/ 	.byte	0x0a
	.zero		1


	//   ....[33]....
        /*0378*/ 	.word	0x00007870
        /*037c*/ 	.word	0x000000ff
        /*0380*/ 	.word	0x00028830
        /*0384*/ 	.short	0x010a
        /*0386*/ 	.byte	0x0a
	.zero		1


	//   ....[34]....
        /*0388*/ 	.word	0x00007ba0
        /*038c*/ 	.word	0x000000ff
        /*0390*/ 	.word	0x00028850
        /*0394*/ 	.short	0x010a
        /*0396*/ 	.byte	0x0a
	.zero		1


	//   ....[35]....
        /*0398*/ 	.word	0x00007be0
        /*039c*/ 	.word	0x000000ff
        /*03a0*/ 	.word	0x00028850
        /*03a4*/ 	.short	0x010a
        /*03a6*/ 	.byte	0x0a
	.zero		1


	//   ....[36]....
        /*03a8*/ 	.word	0x00009560
        /*03ac*/ 	.word	0x0000001d
        /*03b0*/ 	.word	0x00000000
        /*03b4*/ 	.short	0x0101
        /*03b6*/ 	.byte	0x3f
	.zero		1


	//   ....[37]....
        /*03b8*/ 	.word	0x00009710
        /*03bc*/ 	.word	0x0000001d
        /*03c0*/ 	.word	0x00000000
        /*03c4*/ 	.short	0x0101
        /*03c6*/ 	.byte	0x3f
	.zero		1


	//   ....[38]....
        /*03c8*/ 	.word	0x00009f80
        /*03cc*/ 	.word	0x000000ff
        /*03d0*/ 	.word	0x00028850
        /*03d4*/ 	.short	0x010a
        /*03d6*/ 	.byte	0x05
	.zero		1


	//   ....[39]....
        /*03d8*/ 	.word	0x00009fc0
        /*03dc*/ 	.word	0x000000ff
        /*03e0*/ 	.word	0x00028850
        /*03e4*/ 	.short	0x010a
        /*03e6*/ 	.byte	0x05
	.zero		1


	//   ....[40]....
        /*03e8*/ 	.word	0x0000a4e0
        /*03ec*/ 	.word	0x00000004
        /*03f0*/ 	.word	0x00000000
        /*03f4*/ 	.short	0x0101
        /*03f6*/ 	.byte	0x3f
	.zero		1


	//   ....[41]....
        /*03f8*/ 	.word	0x0000b280
        /*03fc*/ 	.word	0x000000ff
        /*0400*/ 	.word	0x00000000
        /*0404*/ 	.short	0x0101
        /*0406*/ 	.byte	0x05
	.zero		1


	//   ....[42]....
        /*0408*/ 	.word	0x0000c970
        /*040c*/ 	.word	0x00000008
        /*0410*/ 	.word	0x00028840
        /*0414*/ 	.short	0x010a
        /*0416*/ 	.byte	0x3f
	.zero		1


	//   ....[43]....
        /*0418*/ 	.word	0x0000cd10
        /*041c*/ 	.word	0x000000ff
        /*0420*/ 	.word	0x00028820
        /*0424*/ 	.short	0x010a
        /*0426*/ 	.byte	0x26
	.zero		1


	//   ....[44]....
        /*0428*/ 	.word	0x0000d000
        /*042c*/ 	.word	0x00000003
        /*0430*/ 	.word	0x00028840
        /*0434*/ 	.short	0x010a
        /*0436*/ 	.byte	0x3f
	.zero		1


	//   ....[45]....
        /*0438*/ 	.word	0x0000d200
        /*043c*/ 	.word	0x00000002
        /*0440*/ 	.word	0x00000060
        /*0444*/ 	.short	0x010a
        /*0446*/ 	.byte	0x3f
	.zero		1


	//   ....[46]....
        /*0448*/ 	.word	0x0000d690
        /*044c*/ 	.word	0x00000003
        /*0450*/ 	.word	0x00028840
        /*0454*/ 	.short	0x010a
        /*0456*/ 	.byte	0x3f
	.zero		1


	//   ....[47]....
        /*0458*/ 	.word	0x0000d890
        /*045c*/ 	.word	0x00000002
        /*0460*/ 	.word	0x00000060
        /*0464*/ 	.short	0x010a
        /*0466*/ 	.byte	0x3f
	.zero		1


	//   ....[48]....
        /*0468*/ 	.word	0x0000dc80
        /*046c*/ 	.word	0x00000002
        /*0470*/ 	.word	0x00028840
        /*0474*/ 	.short	0x010a
        /*0476*/ 	.byte	0x3f
	.zero		1


	//   ....[49]....
        /*0478*/ 	.word	0x0000de80
        /*047c*/ 	.word	0x00000002
        /*0480*/ 	.word	0x00000060
        /*0484*/ 	.short	0x010a
        /*0486*/ 	.byte	0x3f
	.zero		1


	//   ....[50]....
        /*0488*/ 	.word	0x0000e220
        /*048c*/ 	.word	0x00000003
        /*0490*/ 	.word	0x00028860
        /*0494*/ 	.short	0x010a
        /*0496*/ 	.byte	0x3f
	.zero		1


	//   ....[51]....
        /*0498*/ 	.word	0x0000e5f0
        /*049c*/ 	.word	0x00000007
        /*04a0*/ 	.word	0x00028820
        /*04a4*/ 	.short	0x010a
        /*04a6*/ 	.byte	0x3f
	.zero		1


	//   ....[52]....
        /*04a8*/ 	.word	0x0000e740
        /*04ac*/ 	.word	0x00000005
        /*04b0*/ 	.word	0x00000000
        /*04b4*/ 	.short	0x010a
        /*04b6*/ 	.byte	0x3f
	.zero		1


	//   ....[53]....
        /*04b8*/ 	.word	0x0000e7b0
        /*04bc*/ 	.word	0x00000003
        /*04c0*/ 	.word	0x00000000
        /*04c4*/ 	.short	0x010a
        /*04c6*/ 	.byte	0x3f
	.zero		1


	//   ....[54]....
        /*04c8*/ 	.word	0x0000e810
        /*04cc*/ 	.word	0x00000005
        /*04d0*/ 	.word	0x00000000
        /*04d4*/ 	.short	0x010a
        /*04d6*/ 	.byte	0x3f
	.zero		1


	//   ....[55]....
        /*04d8*/ 	.word	0x0000e840
        /*04dc*/ 	.word	0x00000003
        /*04e0*/ 	.word	0x00000000
        /*04e4*/ 	.short	0x010a
        /*04e6*/ 	.byte	0x3f
	.zero		1


	//   ....[56]....
        /*04e8*/ 	.word	0x0000e8b0
        /*04ec*/ 	.word	0x00000003
        /*04f0*/ 	.word	0x00028800
        /*04f4*/ 	.short	0x010a
        /*04f6*/ 	.byte	0x3f
	.zero		1


	//   ....[57]....
        /*04f8*/ 	.word	0x0000e900
        /*04fc*/ 	.word	0x00000000
        /*0500*/ 	.word	0x00028830
        /*0504*/ 	.short	0x010a
        /*0506*/ 	.byte	0x3f
	.zero		1


	//   ....[58]....
        /*0508*/ 	.word	0x0000e960
        /*050c*/ 	.word	0x00000007
        /*0510*/ 	.word	0x00028830
        /*0514*/ 	.short	0x010a
        /*0516*/ 	.byte	0x3f
	.zero		1


	//   ....[59]....
        /*0518*/ 	.word	0x0000e9c0
        /*051c*/ 	.word	0x00000007
        /*0520*/ 	.word	0x00028850
        /*0524*/ 	.short	0x010a
        /*0526*/ 	.byte	0x3f
	.zero		1


	//   ....[60]....
        /*0528*/ 	.word	0x0000ea20
        /*052c*/ 	.word	0x00000005
        /*0530*/ 	.word	0x00028830
        /*0534*/ 	.short	0x010a
        /*0536*/ 	.byte	0x3f
	.zero		1


	//   ....[61]....
        /*0538*/ 	.word	0x0000ea80
        /*053c*/ 	.word	0x00000005
        /*0540*/ 	.word	0x00028850
        /*0544*/ 	.short	0x010a
        /*0546*/ 	.byte	0x3f
	.zero		1


	//   ....[62]....
        /*0548*/ 	.word	0x0000eae0
        /*054c*/ 	.word	0x00000006
        /*0550*/ 	.word	0x00028850
        /*0554*/ 	.short	0x010a
        /*0556*/ 	.byte	0x3f
	.zero		1


	//   ....[63]....
        /*0558*/ 	.word	0x0000ec60
        /*055c*/ 	.word	0x00000008
        /*0560*/ 	.word	0x00028840
        /*0564*/ 	.short	0x010a
        /*0566*/ 	.byte	0x3f
	.zero		1


	//   ....[64]....
        /*0568*/ 	.word	0x0000ecc0
        /*056c*/ 	.word	0x00000008
        /*0570*/ 	.word	0x00028820
        /*0574*/ 	.short	0x010a
        /*0576*/ 	.byte	0x3f
	.zero		1


	//   ....[65]....
        /*0578*/ 	.word	0x0000ed10
        /*057c*/ 	.word	0x00000003
        /*0580*/ 	.word	0x00028840
        /*0584*/ 	.short	0x010a
        /*0586*/ 	.byte	0x3f
	.zero		1


	//   ....[66]....
        /*0588*/ 	.word	0x0000ed60
        /*058c*/ 	.word	0x00000002
        /*0590*/ 	.word	0x00000060
        /*0594*/ 	.short	0x010a
        /*0596*/ 	.byte	0x3f
	.zero		1


	//   ....[67]....
        /*0598*/ 	.word	0x0000edb0
        /*059c*/ 	.word	0x00000003
        /*05a0*/ 	.word	0x00028840
        /*05a4*/ 	.short	0x010a
        /*05a6*/ 	.byte	0x3f
	.zero		1


	//   ....[68]....
        /*05a8*/ 	.word	0x0000ee00
        /*05ac*/ 	.word	0x00000002
        /*05b0*/ 	.word	0x00000060
        /*05b4*/ 	.short	0x010a
        /*05b6*/ 	.byte	0x3f
	.zero		1


	//   ....[69]....
        /*05b8*/ 	.word	0x0000ee50
        /*05bc*/ 	.word	0x00000002
        /*05c0*/ 	.word	0x00028840
        /*05c4*/ 	.short	0x010a
        /*05c6*/ 	.byte	0x3f
	.zero		1


	//   ....[70]....
        /*05c8*/ 	.word	0x0000eea0
        /*05cc*/ 	.word	0x00000002
        /*05d0*/ 	.word	0x00000060
        /*05d4*/ 	.short	0x010a
        /*05d6*/ 	.byte	0x3f
	.zero		1


	//   ....[71]....
        /*05d8*/ 	.word	0x0000eef0
        /*05dc*/ 	.word	0x00000003
        /*05e0*/ 	.word	0x00028860
        /*05e4*/ 	.short	0x010a
        /*05e6*/ 	.byte	0x3f
	.zero		1


	//   ....[72]....
        /*05e8*/ 	.word	0x0000efd0
        /*05ec*/ 	.word	0x00000007
        /*05f0*/ 	.word	0x00028820
        /*05f4*/ 	.short	0x010a
        /*05f6*/ 	.byte	0x3f
	.zero		1


	//   ....[73]....
        /*05f8*/ 	.word	0x0000f020
        /*05fc*/ 	.word	0x00000005
        /*0600*/ 	.word	0x00000000
        /*0604*/ 	.short	0x010a
        /*0606*/ 	.byte	0x3f
	.zero		1


	//   ....[74]....
        /*0608*/ 	.word	0x0000f070
        /*060c*/ 	.word	0x00000003
        /*0610*/ 	.word	0x00000000
        /*0614*/ 	.short	0x010a
        /*0616*/ 	.byte	0x3f
	.zero		1


	//   ....[75]....
        /*0618*/ 	.word	0x0000f0c0
        /*061c*/ 	.word	0x00000005
        /*0620*/ 	.word	0x00000000
        /*0624*/ 	.short	0x010a
        /*0626*/ 	.byte	0x3f
	.zero		1


	//----- nvinfo : EIATTR_NUM_MBARRIERS
	.align		4
.L_1145:
        /*0628*/ 	.byte	0x03, 0x38
        /*062a*/ 	.short	0x0016


	//----- nvinfo : EIATTR_EXIT_INSTR_OFFSETS
	.align		4
        /*062c*/ 	.byte	0x04, 0x1c
        /*062e*/ 	.short	(.L_1147 - .L_1146)


	//   ....[0]....
.L_1146:
        /*0630*/ 	.word	0x00000a50


	//   ....[1]....
        /*0634*/ 	.word	0x0000bb50


	//   ....[2]....
        /*0638*/ 	.word	0x0000bbb0


	//   ....[3]....
        /*063c*/ 	.word	0x0000e660


	//   ....[4]....
        /*0640*/ 	.word	0x0000e890


	//----- nvinfo : EIATTR_MAX_THREADS
	.align		4
.L_1147:
        /*0644*/ 	.byte	0x04, 0x05
        /*0646*/ 	.short	(.L_1149 - .L_1148)
.L_1148:
        /*0648*/ 	.word	0x00000180
        /*064c*/ 	.word	0x00000001
        /*0650*/ 	.word	0x00000001


	//----- nvinfo : EIATTR_CRS_STACK_SIZE
	.align		4
.L_1149:
        /*0654*/ 	.byte	0x04, 0x1e
        /*0656*/ 	.short	(.L_1151 - .L_1150)
.L_1150:
        /*0658*/ 	.word	0x00000000


	//----- nvinfo : EIATTR_CBANK_PARAM_SIZE
	.align		4
.L_1151:
        /*065c*/ 	.byte	0x03, 0x19
        /*065e*/ 	.short	0x0bf0


	//----- nvinfo : EIATTR_PARAM_CBANK
	.align		4
        /*0660*/ 	.byte	0x04, 0x0a
        /*0662*/ 	.short	(.L_1153 - .L_1152)
	.align		4
.L_1152:
        /*0664*/ 	.word	index@(.nv.constant0._ZN7cutlass13device_kernelIN5flash11enable_sm90INS1_16FlashAttnFwdSm90INS1_25CollectiveMainloopFwdSm90ILi2EN4cute5tupleIJNS5_1CILi1EEES8_S8_EEENS6_IJNS7_ILi128EEESA_SA_EEELi128ENS_6half_tEfNS_4arch4Sm90ELb1ELb0ELb1ELb0ELb0ELb0ELb0ELb1ELb1ELb0ELb0ELb0EEENS1_21CollectiveEpilogueFwdISB_S9_SC_SE_Li256ELb0ELb0ELb0ELb0EEENS1_30DynamicPersistentTileSchedulerILi256ELi32ELb0ELb0ELb1EEEEEEEEEvNT_6ParamsE)
        /*0668*/ 	.short	0x0210
        /*066a*/ 	.short	0x0bf0


	//----- nvinfo : EIATTR_SW_WAR
	.align		4
.L_1153:
        /*066c*/ 	.byte	0x04, 0x36
        /*066e*/ 	.short	(.L_1155 - .L_1154)
.L_1154:
        /*0670*/ 	.word	0x00000008
.L_1155:


//--------------------- .nv.info._ZN7cutlass13device_kernelIN5flash11enable_sm90INS1_16FlashAttnFwdSm90INS1_25CollectiveMainloopFwdSm90ILi2EN4cute5tupleIJNS5_1CILi1EEES8_S8_EEENS6_IJNS7_ILi128EEESA_SA_EEELi128ENS_6half_tEfNS_4arch4Sm90ELb1ELb0ELb1ELb1ELb0ELb0ELb0ELb1ELb1ELb0ELb0ELb0EEENS1_21CollectiveEpilogueFwdISB_S9_SC_SE_Li256ELb1ELb0ELb0ELb0EEENS1_36VarlenDynamicPersistentTileSchedulerILi128ELi128ELi256ELi32ELb0ELb0ELb1ELb1ELb1ELb1EEEEEEEEEvNT_6ParamsE --------------------------
	.section	.nv.info._ZN7cutlass13device_kernelIN5flash11enable_sm90INS1_16FlashAttnFwdSm90INS1_25CollectiveMainloopFwdSm90ILi2EN4cute5tupleIJNS5_1CILi1EEES8_S8_EEENS6_IJNS7_ILi128EEESA_SA_EEELi128ENS_6half_tEfNS_4arch4Sm90ELb1ELb0ELb1ELb1ELb0ELb0ELb0ELb1ELb1ELb0ELb0ELb0EEENS1_21CollectiveEpilogueFwdISB_S9_SC_SE_Li256ELb1ELb0ELb0ELb0EEENS1_36VarlenDynamicPersistentTileSchedulerILi128ELi128ELi256ELi32ELb0ELb0ELb1ELb1ELb1ELb1EEEEEEEEEvNT_6ParamsE,"",@"SHT_CUDA_INFO"
	.sectionflags	@""
	.align	4


	//----- nvinfo : EIATTR_CUDA_API_VERSION
	.align		4
        /*0000*/ 	.byte	0x04, 0x37
        /*0002*/ 	.short	(.L_1157 - .L_1156)
.L_1156:
        /*0004*/ 	.word	0x00000082


	//----- nvinfo : EIATTR_KPARAM_INFO
	.align		4
.L_1157:
        /*0008*/ 	.byte	0x04, 0x17
        /*000a*/ 	.short	(.L_1159 - .L_1158)
.L_1158:
        /*000c*/ 	.word	0x00000000
        /*0010*/ 	.short	0x0000
        /*0012*/ 	.short	0x0070
        /*0014*/ 	.byte	0x00, 0xf0, 0x01, 0x28


	//----- nvinfo : EIATTR_SPARSE_MMA_MASK
	.align		4
.L_1159:
        /*0018*/ 	.byte	0x03, 0x50
        /*001a*/ 	.short	0x0000


	//----- nvinfo : EIATTR_MAXREG_COUNT
	.align		4
        /*001c*/ 	.byte	0x03, 0x1b
        /*001e*/ 	.short	0x00a8


	//----- nvinfo : EIATTR_NUM_BARRIERS
	.align		4
        /*0020*/ 	.byte	0x02, 0x4c
        /*0022*/ 	.byte	0x10
	.zero		1


	//----- nvinfo : EIATTR_EXTERNS
	.align		4
        /*0024*/ 	.byte	0x04, 0x0f
        /*0026*/ 	.short	(.L_1161 - .L_1160)


	//   ....[0]....
	.align		4
.L_1160:
        /*0028*/ 	.word	index@(__assertfail)


	//----- nvinfo : EIATTR_ANNOTATIONS
	.align		4
.L_1161:
        /*002c*/ 	.byte	0x04, 0x55
        /*002e*/ 	.short	(.L_1163 - .L_1162)


	//   ....[0]....
.L_1162:
        /* <DEDUP_REMOVED lines=32> */


	//----- nvinfo : EIATTR_MERCURY_ISA_VERSION
	.align		4
.L_1163:
        /*0218*/ 	.byte	0x03, 0x5f
        /*021a*/ 	.short	0x0101


	//----- nvinfo : EIATTR_UNUSED_LOAD_BYTE_OFFSET
	.align		4
        /*021c*/ 	.byte	0x04, 0x44
        /*021e*/ 	.short	(.L_1165 - .L_1164)


	//   ....[0]....
.L_1164:
        /*0220*/ 	.word	0x00000a70
        /*0224*/ 	.word	0x0000fff0


	//   ....[1]....
        /*0228*/ 	.word	0x0000aa30
        /*022c*/ 	.word	0x0000fff0


	//----- nvinfo : EIATTR_INT_WARP_WIDE_INSTR_OFFSETS
	.align		4
.L_1165:
        /*0230*/ 	.byte	0x04, 0x31
        /*0232*/ 	.short	(.L_1167 - .L_1166)


	//   ....[0]....
.L_1166:
        /*0234*/ 	.word	0x00000160


	//   ....[1]....
        /*0238*/ 	.word	0x000001a0


	//   ....[2]....
        /*023c*/ 	.word	0x00000210


	//   ....[3]....
        /*0240*/ 	.word	0x0000dbd0


	//   ....[4]....
        /*0244*/ 	.word	0x0000dc60


	//   ....[5]....
        /*0248*/ 	.word	0x0000e0e0


	//   ....[6]....
        /*024c*/ 	.word	0x0000e110


	//   ....[7]....
        /*0250*/ 	.word	0x0000e320


	//   ....[8]....
        /*0254*/ 	.word	0x00010430


	//   ....[9]....
        /*0258*/ 	.word	0x000104c0


	//----- nvinfo : EIATTR_COOP_GROUP_MASK_REGIDS
	.align		4
.L_1167:
        /*025c*/ 	.byte	0x04, 0x29
        /*025e*/ 	.short	(.L_1169 - .L_1168)


	//   ....[0]....
.L_1168:
        /*0260*/ 	.word	0xffffffff


	//   ....[1]....
        /*0264*/ 	.word	0xffffffff


	//   ....[2]....
        /*0268*/ 	.word	0xffffffff


	//   ....[3]....
        /*026c*/ 	.word	0xffffffff


	//   ....[4]....
        /*0270*/ 	.word	0xffffffff


	//   ....[5]....
        /*0274*/ 	.word	0xffffffff


	//   ....[6]....
        /*0278*/ 	.word	0xffffffff


	//   ....[7]....
        /*027c*/ 	.word	0xffffffff


	//   ....[8]....
        /*0280*/ 	.word	0xffffffff


	//   ....[9]....
        /*0284*/ 	.word	0xffffffff


	//   ....[10]....
        /*0288*/ 	.word	0xffffffff


	//   ....[11]....
        /*028c*/ 	.word	0xffffffff


	//   ....[12]....
        /*0290*/ 	.word	0xffffffff


	//   ....[13]....
        /*0294*/ 	.word	0xffffffff


	//   ....[14]....
        /*0298*/ 	.word	0xffffffff


	//   ....[15]....
        /*029c*/ 	.word	0xffffffff


	//   ....[16]....
        /*02a0*/ 	.word	0xffffffff


	//   ....[17]....
        /*02a4*/ 	.word	0xffffffff


	//   ....[18]....
        /*02a8*/ 	.word	0xffffffff


	//   ....[19]....
        /*02ac*/ 	.word	0xffffffff


	//   ....[20]....
        /*02b0*/ 	.word	0xffffffff


	//   ....[21]....
        /*02b4*/ 	.word	0xffffffff


	//   ....[22]....
        /*02b8*/ 	.word	0xffffffff


	//   ....[23]....
        /*02bc*/ 	.word	0xffffffff


	//   ....[24]....
        /*02c0*/ 	.word	0xffffffff


	//   ....[25]....
        /*02c4*/ 	.word	0xffffffff


	//   ....[26]....
        /*02c8*/ 	.word	0xffffffff


	//   ....[27]....
        /*02cc*/ 	.word	0xffffffff


	//   ....[28]....
        /*02d0*/ 	.word	0xffffffff


	//   ....[29]....
        /*02d4*/ 	.word	0xffffffff


	//   ....[30]....
        /*02d8*/ 	.word	0xffffffff


	//   ....[31]....
        /*02dc*/ 	.word	0xffffffff


	//   ....[32]....
        /*02e0*/ 	.word	0xffffffff


	//   ....[33]....
        /*02e4*/ 	.word	0xffffffff


	//   ....[34]....
        /*02e8*/ 	.word	0xffffffff


	//   ....[35]....
        /*02ec*/ 	.word	0xffffffff


	//   ....[36]....
        /*02f0*/ 	.word	0xffffffff


	//   ....[37]....
        /*02f4*/ 	.word	0xffffffff


	//   ....[38]....
        /*02f8*/ 	.word	0xffffffff


	//   ....[39]....
        /*02fc*/ 	.word	0xffffffff


	//   ....[40]....
        /*0300*/ 	.word	0xffffffff


	//   ....[41]....
        /*0304*/ 	.word	0xffffffff


	//   ....[42]....
        /*0308*/ 	.word	0xffffffff


	//   ....[43]....
        /*030c*/ 	.word	0xffffffff


	//   ....[44]....
        /*0310*/ 	.word	0xffffffff


	//   ....[45]....
        /*0314*/ 	.word	0xffffffff


	//   ....[46]....
        /*0318*/ 	.word	0xffffffff


	//   ....[47]....
        /*031c*/ 	.word	0xffffffff


	//   ....[48]....
        /*0320*/ 	.word	0xffffffff


	//   ....[49]....
        /*0324*/ 	.word	0xffffffff


	//   ....[50]....
        /*0328*/ 	.word	0xffffffff


	//   ....[51]....
        /*032c*/ 	.word	0xffffffff


	//   ....[52]....
        /*0330*/ 	.word	0xffffffff


	//   ....[53]....
        /*0334*/ 	.word	0xffffffff


	//   ....[54]....
        /*0338*/ 	.word	0xffffffff


	//   ....[55]....
        /*033c*/ 	.word	0xffffffff


	//   ....[56]....
        /*0340*/ 	.word	0xffffffff


	//   ....[57]....
        /*0344*/ 	.word	0xffffffff


	//   ....[58]....
        /*0348*/ 	.word	0x0500000f


	//   ....[59]....
        /*034c*/ 	.word	0x0500000f


	//   ....[60]....
        /*0350*/ 	.word	0x0500000f


	//   ....[61]....
        /*0354*/ 	.word	0x0500000f


	//   ....[62]....
        /*0358*/ 	.word	0x0500000f


	//   ....[63]....
        /*035c*/ 	.word	0x0500000f


	//   ....[64]....
        /*0360*/ 	.word	0x0500000f


	//   ....[65]....
        /*0364*/ 	.word	0x0500000f


	//   ....[66]....
        /*0368*/ 	.word	0x0500000f


	//   ....[67]....
        /*036c*/ 	.word	0x0500000f


	//   ....[68]....
        /*0370*/ 	.word	0x0500000f


	//   ....[69]....
        /*0374*/ 	.word	0x0500000f


	//   ....[70]....
        /*0378*/ 	.word	0x0500000f


	//   ....[71]....
        /*037c*/ 	.word	0x0500000f


	//   ....[72]....
        /*0380*/ 	.word	0x0500000f


	//   ....[73]....
        /*0384*/ 	.word	0x0500000f


	//   ....[74]....
        /*0388*/ 	.word	0x0500000f


	//   ....[75]....
        /*038c*/ 	.word	0x0500000f


	//   ....[76]....
        /*0390*/ 	.word	0x0500000f


	//----- nvinfo : EIATTR_COOP_GROUP_INSTR_OFFSETS
	.align		4
.L_1169:
        /*0394*/ 	.byte	0x04, 0x28
        /*0396*/ 	.short	(.L_1171 - .L_1170)


	//   ....[0]....
.L_1170:
        /*0398*/ 	.word	0x00000070


	//   ....[1]....
        /*039c*/ 	.word	0x00000170


	//   ....[2]....
        /*03a0*/ 	.word	0x000001c0


	//   ....[3]....
        /*03a4*/ 	.word	0x000003f0


	//   ....[4]....
        /*03a8*/ 	.word	0x00000550


	//   ....[5]....
        /*03ac*/ 	.word	0x00000670


	//   ....[6]....
        /*03b0*/ 	.word	0x000007d0


	//   ....[7]....
        /*03b4*/ 	.word	0x00001580


	//   ....[8]....
        /*03b8*/ 	.word	0x00002d50


	//   ....[9]....
        /*03bc*/ 	.word	0x00002dd0


	//   ....[10]....
        /*03c0*/ 	.word	0x00003860


	//   ....[11]....
        /*03c4*/ 	.word	0x000038d0


	//   ....[12]....
        /*03c8*/ 	.word	0x00005d50


	//   ....[13]....
        /*03cc*/ 	.word	0x00005e60


	//   ....[14]....
        /*03d0*/ 	.word	0x00006670


	//   ....[15]....
        /*03d4*/ 	.word	0x00006750


	//   ....[16]....
        /*03d8*/ 	.word	0x00008a30


	//   ....[17]....
        /*03dc*/ 	.word	0x00008a60


	//   ....[18]....
        /*03e0*/ 	.word	0x00008ce0


	//   ....[19]....
        /*03e4*/ 	.word	0x00008d80


	//   ....[20]....
        /*03e8*/ 	.word	0x0000a100


	//   ....[21]....
        /*03ec*/ 	.word	0x0000a140


	//   ....[22]....
        /*03f0*/ 	.word	0x0000a230


	//   ....[23]....
        /*03f4*/ 	.word	0x0000a250


	//   ....[24]....
        /*03f8*/ 	.word	0x0000ca00


	//   ....[25]....
        /*03fc*/ 	.word	0x0000cb80


	//   ....[26]....
        /*0400*/ 	.word	0x0000cbb0


	//   ....[27]....
        /*0404*/ 	.word	0x0000cbf0


	//   ....[28]....
        /*0408*/ 	.word	0x0000cc60


	//   ....[29]....
        /*040c*/ 	.word	0x0000ccc0


	//   ....[30]....
        /*0410*/ 	.word	0x0000cd00


	//   ....[31]....
        /*0414*/ 	.word	0x0000cea0


	//   ....[32]....
        /*0418*/ 	.word	0x0000cf00


	//   ....[33]....
        /*041c*/ 	.word	0x0000cf40


	//   ....[34]....
        /*0420*/ 	.word	0x0000cf80


	//   ....[35]....
        /*0424*/ 	.word	0x0000cfb0


	//   ....[36]....
        /*0428*/ 	.word	0x0000cfe0


	//   ....[37]....
        /*042c*/ 	.word	0x0000d070


	//   ....[38]....
        /*0430*/ 	.word	0x0000d0d0


	//   ....[39]....
        /*0434*/ 	.word	0x0000d160


	//   ....[40]....
        /*0438*/ 	.word	0x000108d0


	//   ....[41]....
        /*043c*/ 	.word	0x000108e0


	//   ....[42]....
        /*0440*/ 	.word	0x000109f0


	//   ....[43]....
        /*0444*/ 	.word	0x00010a50


	//   ....[44]....
        /*0448*/ 	.word	0x00010a90


	//   ....[45]....
        /*044c*/ 	.word	0x00010ad0


	//   ....[46]....
        /*0450*/ 	.word	0x00010b00


	//   ....[47]....
        /*0454*/ 	.word	0x00010b30


	//   ....[48]....
        /*0458*/ 	.word	0x00010cc0


	//   ....[49]....
        /*045c*/ 	.word	0x00010d20


	//   ....[50]....
        /*0460*/ 	.word	0x00010d60


	//   ....[51]....
        /*0464*/ 	.word	0x00010da0


	//   ....[52]....
        /*0468*/ 	.word	0x00010dd0


	//   ....[53]....
        /*046c*/ 	.word	0x00010e00


	//   ....[54]....
        /*0470*/ 	.word	0x00010ec0


	//   ....[55]....
        /*0474*/ 	.word	0x00010ee0


	//   ....[56]....
        /*0478*/ 	.word	0x00010f50


	//   ....[57]....
        /*047c*/ 	.word	0x000115e0


	//   ....[58]....
        /*0480*/ 	.word	0x00011bb0


	//   ....[59]....
        /*0484*/ 	.word	0x00011fd0


	//   ....[60]....
        /*0488*/ 	.word	0x00012060


	//   ....[61]....
        /*048c*/ 	.word	0x00012100


	//   ....[62]....
        /*0490*/ 	.word	0x000121b0


	//   ....[63]....
        /*0494*/ 	.word	0x00012230


	//   ....[64]....
        /*0498*/ 	.word	0x000122b0


	//   ....[65]....
        /*049c*/ 	.word	0x00012330


	//   ....[66]....
        /*04a0*/ 	.word	0x000123b0


	//   ....[67]....
        /*04a4*/ 	.word	0x00012440


	//   ....[68]....
        /*04a8*/ 	.word	0x000124f0


	//   ....[69]....
        /*04ac*/ 	.word	0x00012570


	//   ....[70]....
        /*04b0*/ 	.word	0x000125f0


	//   ....[71]....
        /*04b4*/ 	.word	0x00012670


	//   ....[72]....
        /*04b8*/ 	.word	0x000126f0


	//   ....[73]....
        /*04bc*/ 	.word	0x00012760


	//   ....[74]....
        /*04c0*/ 	.word	0x00012800


	//   ....[75]....
        /*04c4*/ 	.word	0x00012890


	//   ....[76]....
        /*04c8*/ 	.word	0x000129c0


	//----- nvinfo : EIATTR_REG_RECONFIG
	.align		4
.L_1171:
        /*04cc*/ 	.byte	0x01, 0x54
	.zero		2


	//----- nvinfo : EIATTR_SYSCALL_OFFSETS
	.align		4
        /*04d0*/ 	.byte	0x04, 0x46
        /*04d2*/ 	.short	(.L_1173 - .L_1172)


	//   ....[0]....
.L_1172:
        /*04d4*/ 	.word	0x00001760


	//   ....[1]....
        /*04d8*/ 	.word	0x0000ddf0


	//   ....[2]....
        /*04dc*/ 	.word	0x0000df30


	//   ....[3]....
        /*04e0*/ 	.word	0x0000e030


	//----- nvinfo : EIATTR_MBARRIER_INSTR_OFFSETS
	.align		4
.L_1173:
        /*04e4*/ 	.byte	0x04, 0x39
        /*04e6*/ 	.short	(.L_1175 - .L_1174)


	//   ....[0]....
.L_1174:
        /*04e8*/ 	.word	0x000002a0
        /*04ec*/ 	.word	0x000000ff
        /*04f0*/ 	.word	0x00028800
        /*04f4*/ 	.short	0x0100
        /*04f6*/ 	.byte	0x08
	.zero		1


	//   ....[1]....
        /*04f8*/ 	.word	0x000002b0
        /*04fc*/ 	.word	0x000000ff
        /*0500*/ 	.word	0x00028820
        /*0504*/ 	.short	0x0100
        /*0506*/ 	.byte	0x08
	.zero		1


	//   ....[2]....
        /*0508*/ 	.word	0x000003a0
        /*050c*/ 	.word	0x000000ff
        /*0510*/ 	.word	0x00028830
        /*0514*/ 	.short	0x0100
        /*0516*/ 	.byte	0x08
	.zero		1


	//   ....[3]....
        /*0518*/ 	.word	0x000003b0
        /*051c*/ 	.word	0x000000ff
        /*0520*/ 	.word	0x00028840
        /*0524*/ 	.short	0x0100
        /*0526*/ 	.byte	0x08
	.zero		1


	//   ....[4]....
        /*0528*/ 	.word	0x000003c0
        /*052c*/ 	.word	0x000000ff
        /*0530*/ 	.word	0x00028838
        /*0534*/ 	.short	0x0100
        /*0536*/ 	.byte	0x08
	.zero		1


	//   ....[5]....
        /*0538*/ 	.word	0x000003d0
        /*053c*/ 	.word	0x000000ff
        /*0540*/ 	.word	0x00028848
        /*0544*/ 	.short	0x0100
        /*0546*/ 	.byte	0x08
	.zero		1


	//   ....[6]....
        /*0548*/ 	.word	0x00000500
        /*054c*/ 	.word	0x000000ff
        /*0550*/ 	.word	0x00028850
        /*0554*/ 	.short	0x0100
        /*0556*/ 	.byte	0x08
	.zero		1


	//   ....[7]....
        /*0558*/ 	.word	0x00000510
        /*055c*/ 	.word	0x000000ff
        /*0560*/ 	.word	0x00028860
        /*0564*/ 	.short	0x0100
        /*0566*/ 	.byte	0x08
	.zero		1


	//   ....[8]....
        /*0568*/ 	.word	0x00000520
        /*056c*/ 	.word	0x000000ff
        /*0570*/ 	.word	0x00028858
        /*0574*/ 	.short	0x0100
        /*0576*/ 	.byte	0x08
	.zero		1


	//   ....[9]....
        /*0578*/ 	.word	0x00000530
        /*057c*/ 	.word	0x000000ff
        /*0580*/ 	.word	0x00028868
        /*0584*/ 	.short	0x0100
        /*0586*/ 	.byte	0x08
	.zero		1


	//   ....[10]....
        /*0588*/ 	.word	0x00000620
        /*058c*/ 	.word	0x000000ff
        /*0590*/ 	.word	0x00028870
        /*0594*/ 	.short	0x0100
        /*0596*/ 	.byte	0x06
	.zero		1


	//   ....[11]....
        /*0598*/ 	.word	0x00000630
        /*059c*/ 	.word	0x000000ff
        /*05a0*/ 	.word	0x00028880
        /*05a4*/ 	.short	0x0100
        /*05a6*/ 	.byte	0x06
	.zero		1


	//   ....[12]....
        /*05a8*/ 	.word	0x00000640
        /*05ac*/ 	.word	0x000000ff
        /*05b0*/ 	.word	0x00028878
        /*05b4*/ 	.short	0x0100
        /*05b6*/ 	.byte	0x06
	.zero		1


	//   ....[13]....
        /*05b8*/ 	.word	0x00000650
        /*05bc*/ 	.word	0x000000ff
        /*05c0*/ 	.word	0x00028888
        /*05c4*/ 	.short	0x0100
        /*05c6*/ 	.byte	0x06
	.zero		1


	//   ....[14]....
        /*05c8*/ 	.word	0x00000780
        /*05cc*/ 	.word	0x000000ff
        /*05d0*/ 	.word	0x00028890
        /*05d4*/ 	.short	0x0100
        /*05d6*/ 	.byte	0x08
	.zero		1


	//   ....[15]....
        /*05d8*/ 	.word	0x00000790
        /*05dc*/ 	.word	0x000000ff
        /*05e0*/ 	.word	0x000288a0
        /*05e4*/ 	.short	0x0100
        /*05e6*/ 	.byte	0x08
	.zero		1


	//   ....[16]....
        /*05e8*/ 	.word	0x000007a0
        /*05ec*/ 	.word	0x000000ff
        /*05f0*/ 	.word	0x00028898
        /*05f4*/ 	.short	0x0100
        /*05f6*/ 	.byte	0x08
	.zero		1


	//   ....[17]....
        /*05f8*/ 	.word	0x000007b0
        /*05fc*/ 	.word	0x000000ff
        /*0600*/ 	.word	0x000288a8
        /*0604*/ 	.short	0x0100
        /*0606*/ 	.byte	0x08
	.zero		1


	//   ....[18]....
        /*0608*/ 	.word	0x000008e0
        /*060c*/ 	.word	0x000000ff
        /*0610*/ 	.word	0x000288b0
        /*0614*/ 	.short	0x0100
        /*0616*/ 	.byte	0x08
	.zero		1


	//   ....[19]....
        /*0618*/ 	.word	0x000008f0
        /*061c*/ 	.word	0x000000ff
        /*0620*/ 	.word	0x000288c0
        /*0624*/ 	.short	0x0100
        /*0626*/ 	.byte	0x08
	.zero		1


	//   ....[20]....
        /*0628*/ 	.word	0x00000900
        /*062c*/ 	.word	0x000000ff
        /*0630*/ 	.word	0x000288b8
        /*0634*/ 	.short	0x0100
        /*0636*/ 	.byte	0x08
	.zero		1


	//   ....[21]....
        /*0638*/ 	.word	0x00000910
        /*063c*/ 	.word	0x000000ff
        /*0640*/ 	.word	0x000288c8
        /*0644*/ 	.short	0x0100
        /*0646*/ 	.byte	0x08
	.zero		1


	//   ....[22]....
        /*0648*/ 	.word	0x000017e0
        /*064c*/ 	.word	0x000000ff
        /*0650*/ 	.word	0x00028800
        /*0654*/ 	.short	0x010a
        /*0656*/ 	.byte	0x29
	.zero		1


	//   ....[23]....
        /*0658*/ 	.word	0x00001860
        /*065c*/ 	.word	0x00000000
        /*0660*/ 	.word	0x00028830
        /*0664*/ 	.short	0x010a
        /*0666*/ 	.byte	0x3f
	.zero		1


	//   ....[24]....
        /*0668*/ 	.word	0x000018d0
        /*066c*/ 	.word	0x00000000
        /*0670*/ 	.word	0x00028830
        /*0674*/ 	.short	0x010a
        /*0676*/ 	.byte	0x3f
	.zero		1


	//   ....[25]....
        /*0678*/ 	.word	0x00002870
        /*067c*/ 	.word	0x00000000
        /*0680*/ 	.word	0x00000000
        /*0684*/ 	.short	0x0101
        /*0686*/ 	.byte	0x3f
	.zero		1


	//   ....[26]....
        /*0688*/ 	.word	0x00004840
        /*068c*/ 	.word	0x000000ff
        /*0690*/ 	.word	0x00028830
        /*0694*/ 	.short	0x010a
        /*0696*/ 	.byte	0x06
	.zero		1


	//   ....[27]....
        /*0698*/ 	.word	0x00004880
        /*069c*/ 	.word	0x000000ff
        /*06a0*/ 	.word	0x00028830
        /*06a4*/ 	.short	0x010a
        /*06a6*/ 	.byte	0x06
	.zero		1


	//   ....[28]....
        /*06a8*/ 	.word	0x00004ba0
        /*06ac*/ 	.word	0x000000ff
        /*06b0*/ 	.word	0x00028850
        /*06b4*/ 	.short	0x010a
        /*06b6*/ 	.byte	0x06
	.zero		1


	//   ....[29]....
        /*06b8*/ 	.word	0x00004be0
        /*06bc*/ 	.word	0x000000ff
        /*06c0*/ 	.word	0x00028850
        /*06c4*/ 	.short	0x010a
        /*06c6*/ 	.byte	0x06
	.zero		1


	//   ....[30]....
        /*06c8*/ 	.word	0x00006db0
        /*06cc*/ 	.word	0x0000002e
        /*06d0*/ 	.word	0x00000000
        /*06d4*/ 	.short	0x0101
        /*06d6*/ 	.byte	0x3f
	.zero		1


	//   ....[31]....
        /*06d8*/ 	.word	0x00006e30
        /*06dc*/ 	.word	0x00000032
        /*06e0*/ 	.word	0x00000000
        /*06e4*/ 	.short	0x0101
        /*06e6*/ 	.byte	0x3f
	.zero		1


	//   ....[32]....
        /*06e8*/ 	.word	0x00007930
        /*06ec*/ 	.word	0x000000ff
        /*06f0*/ 	.word	0x00028830
        /*06f4*/ 	.short	0x010a
        /*06f6*/ 	.byte	0x06
	.zero		1


	//   ....[33]....
        /*06f8*/ 	.word	0x00007970
        /*06fc*/ 	.word	0x000000ff
        /*0700*/ 	.word	0x00028830
        /*0704*/ 	.short	0x010a
        /*0706*/ 	.byte	0x06
	.zero		1


	//   ....[34]....
        /*0708*/ 	.word	0x00007c90
        /*070c*/ 	.word	0x000000ff
        /*0710*/ 	.word	0x00028850
        /*0714*/ 	.short	0x010a
        /*0716*/ 	.byte	0x06
	.zero		1


	//   ....[35]....
        /*0718*/ 	.word	0x00007cd0
        /*071c*/ 	.word	0x000000ff
        /*0720*/ 	.word	0x00028850
        /*0724*/ 	.short	0x010a
        /*0726*/ 	.byte	0x06
	.zero		1


	//   ....[36]....
        /*0728*/ 	.word	0x00009670
        /*072c*/ 	.word	0x00000019
        /*0730*/ 	.word	0x00000000
        /*0734*/ 	.short	0x0101
        /*0736*/ 	.byte	0x3f
	.zero		1


	//   ....[37]....
        /*0738*/ 	.word	0x00009820
        /*073c*/ 	.word	0x00000019
        /*0740*/ 	.word	0x00000000
        /*0744*/ 	.short	0x0101
        /*0746*/ 	.byte	0x3f
	.zero		1


	//   ....[38]....
        /*0748*/ 	.word	0x0000a070
        /*074c*/ 	.word	0x000000ff
        /*0750*/ 	.word	0x00028850
        /*0754*/ 	.short	0x010a
        /*0756*/ 	.byte	0x05
	.zero		1


	//   ....[39]....
        /*0758*/ 	.word	0x0000a0b0
        /*075c*/ 	.word	0x000000ff
        /*0760*/ 	.word	0x00028850
        /*0764*/ 	.short	0x010a
        /*0766*/ 	.byte	0x05
	.zero		1


	//   ....[40]....
        /*0768*/ 	.word	0x0000a7c0
        /*076c*/ 	.word	0x00000008
        /*0770*/ 	.word	0x00000000
        /*0774*/ 	.short	0x0101
        /*0776*/ 	.byte	0x3f
	.zero		1


	//   ....[41]....
        /*0778*/ 	.word	0x0000b930
        /*077c*/ 	.word	0x00000014
        /*0780*/ 	.word	0x00000000
        /*0784*/ 	.short	0x0101
        /*0786*/ 	.byte	0x3f
	.zero		1


	//   ....[42]....
        /*0788*/ 	.word	0x0000e660
        /*078c*/ 	.word	0x00000008
        /*0790*/ 	.word	0x00028840
        /*0794*/ 	.short	0x010a
        /*0796*/ 	.byte	0x3f
	.zero		1


	//   ....[43]....
        /*0798*/ 	.word	0x0000eb30
        /*079c*/ 	.word	0x00000009
        /*07a0*/ 	.word	0x00028820
        /*07a4*/ 	.short	0x010a
        /*07a6*/ 	.byte	0x3f
	.zero		1


	//   ....[44]....
        /*07a8*/ 	.word	0x0000ee50
        /*07ac*/ 	.word	0x00000002
        /*07b0*/ 	.word	0x00028840
        /*07b4*/ 	.short	0x010a
        /*07b6*/ 	.byte	0x3f
	.zero		1


	//   ....[45]....
        /*07b8*/ 	.word	0x0000f110
        /*07bc*/ 	.word	0x00000002
        /*07c0*/ 	.word	0x00000060
        /*07c4*/ 	.short	0x010a
        /*07c6*/ 	.byte	0x3f
	.zero		1


	//   ....[46]....
        /*07c8*/ 	.word	0x0000f6d0
        /*07cc*/ 	.word	0x00000002
        /*07d0*/ 	.word	0x00028840
        /*07d4*/ 	.short	0x010a
        /*07d6*/ 	.byte	0x3f
	.zero		1


	//   ....[47]....
        /*07d8*/ 	.word	0x0000f990
        /*07dc*/ 	.word	0x00000002
        /*07e0*/ 	.word	0x00000060
        /*07e4*/ 	.short	0x010a
        /*07e6*/ 	.byte	0x3f
	.zero		1


	//   ....[48]....
        /*07e8*/ 	.word	0x0000fe50
        /*07ec*/ 	.word	0x00000002
        /*07f0*/ 	.word	0x00028840
        /*07f4*/ 	.short	0x010a
        /*07f6*/ 	.byte	0x3f
	.zero		1


	//   ....[49]....
        /*07f8*/ 	.word	0x00010110
        /*07fc*/ 	.word	0x00000002
        /*0800*/ 	.word	0x00000060
        /*0804*/ 	.short	0x010a
        /*0806*/ 	.byte	0x3f
	.zero		1


	//   ....[50]....
        /*0808*/ 	.word	0x00010580
        /*080c*/ 	.word	0x00000003
        /*0810*/ 	.word	0x00028860
        /*0814*/ 	.short	0x010a
        /*0816*/ 	.byte	0x3f
	.zero		1


	//   ....[51]....
        /*0818*/ 	.word	0x00011560
        /*081c*/ 	.word	0x00000000
        /*0820*/ 	.word	0x00028820
        /*0824*/ 	.short	0x010a
        /*0826*/ 	.byte	0x3f
	.zero		1


	//   ....[52]....
        /*0828*/ 	.word	0x00011720
        /*082c*/ 	.word	0x00000006
        /*0830*/ 	.word	0x00000000
        /*0834*/ 	.short	0x010a
        /*0836*/ 	.byte	0x3f
	.zero		1


	//   ....[53]....
        /*0838*/ 	.word	0x00011790
        /*083c*/ 	.word	0x00000007
        /*0840*/ 	.word	0x00000000
        /*0844*/ 	.short	0x010a
        /*0846*/ 	.byte	0x3f
	.zero		1


	//   ....[54]....
        /*0848*/ 	.word	0x00011800
        /*084c*/ 	.word	0x00000004
        /*0850*/ 	.word	0x00000000
        /*0854*/ 	.short	0x010a
        /*0856*/ 	.byte	0x3f
	.zero		1


	//   ....[55]....
        /*0858*/ 	.word	0x00011830
        /*085c*/ 	.word	0x00000003
        /*0860*/ 	.word	0x00000000
        /*0864*/ 	.short	0x010a
        /*0866*/ 	.byte	0x3f
	.zero		1


	//   ....[56]....
        /*0868*/ 	.word	0x000118a0
        /*086c*/ 	.word	0x00000003
        /*0870*/ 	.word	0x00028800
        /*0874*/ 	.short	0x010a
        /*0876*/ 	.byte	0x3f
	.zero		1


	//   ....[57]....
        /*0878*/ 	.word	0x000118f0
        /*087c*/ 	.word	0x00000000
        /*0880*/ 	.word	0x00028830
        /*0884*/ 	.short	0x010a
        /*0886*/ 	.byte	0x3f
	.zero		1


	//   ....[58]....
        /*0888*/ 	.word	0x00011950
        /*088c*/ 	.word	0x00000007
        /*0890*/ 	.word	0x00028830
        /*0894*/ 	.short	0x010a
        /*0896*/ 	.byte	0x3f
	.zero		1


	//   ....[59]....
        /*0898*/ 	.word	0x000119b0
        /*089c*/ 	.word	0x00000007
        /*08a0*/ 	.word	0x00028850
        /*08a4*/ 	.short	0x010a
        /*08a6*/ 	.byte	0x3f
	.zero		1


	//   ....[60]....
        /*08a8*/ 	.word	0x00011a10
        /*08ac*/ 	.word	0x00000005
        /*08b0*/ 	.word	0x00028830
        /*08b4*/ 	.short	0x010a
        /*08b6*/ 	.byte	0x3f
	.zero		1


	//   ....[61]....
        /*08b8*/ 	.word	0x00011a70
        /*08bc*/ 	.word	0x00000005
        /*08c0*/ 	.word	0x00028850
        /*08c4*/ 	.short	0x010a
        /*08c6*/ 	.byte	0x3f
	.zero		1


	//   ....[62]....
        /*08c8*/ 	.word	0x00011ad0
        /*08cc*/ 	.word	0x00000006
        /*08d0*/ 	.word	0x00028850
        /*08d4*/ 	.short	0x010a
        /*08d6*/ 	.byte	0x3f
	.zero		1


	//   ....[63]....
        /*08d8*/ 	.word	0x00011c70
        /*08dc*/ 	.word	0x00000008
        /*08e0*/ 	.word	0x00028840
        /*08e4*/ 	.short	0x010a
        /*08e6*/ 	.byte	0x3f
	.zero		1


	//   ....[64]....
        /*08e8*/ 	.word	0x00011cf0
        /*08ec*/ 	.word	0x00000008
        /*08f0*/ 	.word	0x00028820
        /*08f4*/ 	.short	0x010a
        /*08f6*/ 	.byte	0x3f
	.zero		1


	//   ....[65]....
        /*08f8*/ 	.word	0x00011d40
        /*08fc*/ 	.word	0x00000002
        /*0900*/ 	.word	0x00028840
        /*0904*/ 	.short	0x010a
        /*0906*/ 	.byte	0x3f
	.zero		1


	//   ....[66]....
        /*0908*/ 	.word	0x00011d90
        /*090c*/ 	.word	0x00000002
        /*0910*/ 	.word	0x00000060
        /*0914*/ 	.short	0x010a
        /*0916*/ 	.byte	0x3f
	.zero		1


	//   ....[67]....
        /*0918*/ 	.word	0x00011de0
        /*091c*/ 	.word	0x00000002
        /*0920*/ 	.word	0x00028840
        /*0924*/ 	.short	0x010a
        /*0926*/ 	.byte	0x3f
	.zero		1


	//   ....[68]....
        /*0928*/ 	.word	0x00011e30
        /*092c*/ 	.word	0x00000002
        /*0930*/ 	.word	0x00000060
        /*0934*/ 	.short	0x010a
        /*0936*/ 	.byte	0x3f
	.zero		1


	//   ....[69]....
        /*0938*/ 	.word	0x00011e80
        /*093c*/ 	.word	0x00000002
        /*0940*/ 	.word	0x00028840
        /*0944*/ 	.short	0x010a
        /*0946*/ 	.byte	0x3f
	.zero		1


	//   ....[70]....
        /*0948*/ 	.word	0x00011ed0
        /*094c*/ 	.word	0x00000002
        /*0950*/ 	.word	0x00000060
        /*0954*/ 	.short	0x010a
        /*0956*/ 	.byte	0x3f
	.zero		1


	//   ....[71]....
        /*0958*/ 	.word	0x00011f20
        /*095c*/ 	.word	0x00000003
        /*0960*/ 	.word	0x00028860
        /*0964*/ 	.short	0x010a
        /*0966*/ 	.byte	0x3f
	.zero		1


	//   ....[72]....
        /*0968*/ 	.word	0x000128e0
        /*096c*/ 	.word	0x00000000
        /*0970*/ 	.word	0x00028820
        /*0974*/ 	.short	0x010a
        /*0976*/ 	.byte	0x3f
	.zero		1


	//   ....[73]....
        /*0978*/ 	.word	0x00012a80
        /*097c*/ 	.word	0x00000006
        /*0980*/ 	.word	0x00000000
        /*0984*/ 	.short	0x010a
        /*0986*/ 	.byte	0x3f
	.zero		1


	//   ....[74]....
        /*0988*/ 	.word	0x00012ad0
        /*098c*/ 	.word	0x00000007
        /*0990*/ 	.word	0x00000000
        /*0994*/ 	.short	0x010a
        /*0996*/ 	.byte	0x3f
	.zero		1


	//   ....[75]....
        /*0998*/ 	.word	0x00012b20
        /*099c*/ 	.word	0x00000004
        /*09a0*/ 	.word	0x00000000
        /*09a4*/ 	.short	0x010a
        /*09a6*/ 	.byte	0x3f
	.zero		1


	//----- nvinfo : EIATTR_NUM_MBARRIERS
	.align		4
.L_1175:
        /*09a8*/ 	.byte	0x03, 0x38
        /*09aa*/ 	.short	0x0016


	//----- nvinfo : EIATTR_EXIT_INSTR_OFFSETS
	.align		4
        /*09ac*/ 	.byte	0x04, 0x1c
        /*09ae*/ 	.short	(.L_1177 - .L_1176)


	//   ....[0]....
.L_1176:
        /*09b0*/ 	.word	0x00000ab0


	//   ....[1]....
        /*09b4*/ 	.word	0x0000c9c0


	//   ....[2]....
        /*09b8*/ 	.word	0x0000ca20


	//   ....[3]....
        /*09bc*/ 	.word	0x00011880


	//----- nvinfo : EIATTR_MAX_THREADS
	.align		4
.L_1177:
        /*09c0*/ 	.byte	0x04, 0x05
        /*09c2*/ 	.short	(.L_1179 - .L_1178)
.L_1178:
        /*09c4*/ 	.word	0x00000180
        /*09c8*/ 	.word	0x00000001
        /*09cc*/ 	.word	0x00000001


	//----- nvinfo : EIATTR_CRS_STACK_SIZE
	.align		4
.L_1179:
        /*09d0*/ 	.byte	0x04, 0x1e
        /*09d2*/ 	.short	(.L_1181 - .L_1180)
.L_1180:
        /*09d4*/ 	.word	0x00000000


	//----- nvinfo : EIATTR_CBANK_PARAM_SIZE
	.align		4
.L_1181:
        /*09d8*/ 	.byte	0x03, 0x19
        /*09da*/ 	.short	0x0a70


	//----- nvinfo : EIATTR_PARAM_CBANK
	.align		4
        /*09dc*/ 	.byte	0x04, 0x0a
        /*09de*/ 	.short	(.L_1183 - .L_1182)
	.align		4
.L_1182:
        /*09e0*/ 	.word	index@(.nv.constant0._ZN7cutlass13device_kernelIN5flash11enable_sm90INS1_16FlashAttnFwdSm90INS1_25CollectiveMainloopFwdSm90ILi2EN4cute5tupleIJNS5_1CILi1EEES8_S8_EEENS6_IJNS7_ILi128EEESA_SA_EEELi128ENS_6half_tEfNS_4arch4Sm90ELb1ELb0ELb1ELb1ELb0ELb0ELb0ELb1ELb1ELb0ELb0ELb0EEENS1_21CollectiveEpilogueFwdISB_S9_SC_SE_Li256ELb1ELb0ELb0ELb0EEENS1_36VarlenDynamicPersistentTileSchedulerILi128ELi128ELi256ELi32ELb0ELb0ELb1ELb1ELb1ELb1EEEEEEEEEvNT_6ParamsE)
        /*09e4*/ 	.short	0x0210
        /*09e6*/ 	.short	0x0a70


	//----- nvinfo : EIATTR_SW_WAR
	.align		4
.L_1183:
        /*09e8*/ 	.byte	0x04, 0x36
        /*09ea*/ 	.short	(.L_1185 - .L_1184)
.L_1184:
        /*09ec*/ 	.word	0x00000008
.L_1185:


//--------------------- .nv.info._ZN7cutlass13device_kernelIN5flash11enable_sm90INS1_16FlashAttnFwdSm90INS1_25CollectiveMainloopFwdSm90ILi2EN4cute5tupleIJNS5_1CILi1EEES8_S8_EEENS6_IJNS7_ILi128EEESA_SA_EEELi128ENS_6half_tEfNS_4arch4Sm90ELb1ELb0ELb1ELb1ELb0ELb1ELb0ELb1ELb1ELb0ELb0ELb0EEENS1_21CollectiveEpilogueFwdISB_S9_SC_SE_Li256ELb1ELb0ELb0ELb0EEENS1_36VarlenDynamicPersistentTileSchedulerILi128ELi128ELi256ELi32ELb0ELb0ELb1ELb1ELb1ELb1EEEEEEEEEvNT_6ParamsE --------------------------
	.section	.nv.info._ZN7cutlass13device_kernelIN5flash11enable_sm90INS1_16FlashAttnFwdSm90INS1_25CollectiveMainloopFwdSm90ILi2EN4cute5tupleIJNS5_1CILi1EEES8_S8_EEENS6_IJNS7_ILi128EEESA_SA_EEELi128ENS_6half_tEfNS_4arch4Sm90ELb1ELb0ELb1ELb1ELb0ELb1ELb0ELb1ELb1ELb0ELb0ELb0EEENS1_21CollectiveEpilogueFwdISB_S9_SC_SE_Li256ELb1ELb0ELb0ELb0EEENS1_36VarlenDynamicPersistentTileSchedulerILi128ELi128ELi256ELi32ELb0ELb0ELb1ELb1ELb1ELb1EEEEEEEEEvNT_6ParamsE,"",@"SHT_CUDA_INFO"
	.sectionflags	@""
	.align	4


	//----- nvinfo : EIATTR_CUDA_API_VERSION
	.align		4
        /*0000*/ 	.byte	0x04, 0x37
        /*0002*/ 	.short	(.L_1187 - .L_1186)
.L_1186:
        /*0004*/ 	.word	0x00000082


	//----- nvinfo : EIATTR_KPARAM_INFO
	.align		4
.L_1187:
        /*0008*/ 	.byte	0x04, 0x17
        /*000a*/ 	.short	(.L_1189 - .L_1188)
.L_1188:
        /*000c*/ 	.word	0x00000000
        /*0010*/ 	.short	0x0000
        /*0012*/ 	.short	0x0070
        /*0014*/ 	.byte	0x00, 0xf0, 0x01, 0x28


	//----- nvinfo : EIATTR_SPARSE_MMA_MASK
	.align		4
.L_1189:
        /*0018*/ 	.byte	0x03, 0x50
        /*001a*/ 	.short	0x0000


	//----- nvinfo : EIATTR_MAXREG_COUNT
	.align		4
        /*001c*/ 	.byte	0x03, 0x1b
        /*001e*/ 	.short	0x00a8


	//----- nvinfo : EIATTR_NUM_BARRIERS
	.align		4
        /*0020*/ 	.byte	0x02, 0x4c
        /*0022*/ 	.byte	0x10
	.zero		1


	//----- nvinfo : EIATTR_EXTERNS
	.align		4
        /*0024*/ 	.byte	0x04, 0x0f
        /*0026*/ 	.short	(.L_1191 - .L_1190)


	//   ....[0]....
	.align		4
.L_1190:
        /*0028*/ 	.word	index@(__assertfail)


	//----- nvinfo : EIATTR_ANNOTATIONS
	.align		4
.L_1191:
        /*002c*/ 	.byte	0x04, 0x55
        /*002e*/ 	.short	(.L_1193 - .L_1192)


	//   ....[0]....
.L_1192:
        /* <DEDUP_REMOVED lines=50> */


	//----- nvinfo : EIATTR_MERCURY_ISA_VERSION
	.align		4
.L_1193:
        /*0338*/ 	.byte	0x03, 0x5f
        /*033a*/ 	.short	0x0101


	//----- nvinfo : EIATTR_UNUSED_LOAD_BYTE_OFFSET
	.align		4
        /*033c*/ 	.byte	0x04, 0x44
        /*033e*/ 	.short	(.L_1195 - .L_1194)


	//   ....[0]....
.L_1194:
        /*0340*/ 	.word	0x00000ae0
        /*0344*/ 	.word	0x0000fff0


	//   ....[1]....
        /*0348*/ 	.word	0x000172f0
        /*034c*/ 	.word	0x0000fff0


	//----- nvinfo : EIATTR_INT_WARP_WIDE_INSTR_OFFSETS
	.align		4
.L_1195:
        /*0350*/ 	.byte	0x04, 0x31
        /*0352*/ 	.short	(.L_1197 - .L_1196)


	//   ....[0]....
.L_1196:
        /*0354*/ 	.word	0x000001b0


	//   ....[1]....
        /*0358*/ 	.word	0x00000250


	//   ....[2]....
        /*035c*/ 	.word	0x000002c0


	//   ....[3]....
        /*0360*/ 	.word	0x0001b120


	//   ....[4]....
        /*0364*/ 	.word	0x0001b1b0


	//   ....[5]....
        /*0368*/ 	.word	0x0001b640


	//   ....[6]....
        /*036c*/ 	.word	0x0001b670


	//   ....[7]....
        /*0370*/ 	.word	0x0001b870


	//   ....[8]....
        /*0374*/ 	.word	0x0001d9d0


	//   ....[9]....
        /*0378*/ 	.word	0x0001da60


	//----- nvinfo : EIATTR_COOP_GROUP_MASK_REGIDS
	.align		4
.L_1197:
        /*037c*/ 	.byte	0x04, 0x29
        /*037e*/ 	.short	(.L_1199 - .L_1198)


	//   ....[0]....
.L_1198:
        /*0380*/ 	.word	0xffffffff


	//   ....[1]....
        /*0384*/ 	.word	0xffffffff


	//   ....[2]....
        /*0388*/ 	.word	0xffffffff


	//   ....[3]....
        /*038c*/ 	.word	0xffffffff


	//   ....[4]....
        /*0390*/ 	.word	0xffffffff


	//   ....[5]....
        /*0394*/ 	.word	0xffffffff


	//   ....[6]....
        /*0398*/ 	.word	0xffffffff


	//   ....[7]....
        /*039c*/ 	.word	0xffffffff


	//   ....[8]....
        /*03a0*/ 	.word	0xffffffff


	//   ....[9]....
        /*03a4*/ 	.word	0xffffffff


	//   ....[10]....
        /*03a8*/ 	.word	0xffffffff


	//   ....[11]....
        /*03ac*/ 	.word	0xffffffff


	//   ....[12]....
        /*03b0*/ 	.word	0xffffffff


	//   ....[13]....
        /*03b4*/ 	.word	0xffffffff


	//   ....[14]....
        /*03b8*/ 	.word	0xffffffff


	//   ....[15]....
        /*03bc*/ 	.word	0xffffffff


	//   ....[16]....
        /*03c0*/ 	.word	0xffffffff


	//   ....[17]....
        /*03c4*/ 	.word	0xffffffff


	//   ....[18]....
        /*03c8*/ 	.word	0xffffffff


	//   ....[19]....
        /*03cc*/ 	.word	0xffffffff


	//   ....[20]....
        /*03d0*/ 	.word	0xffffffff


	//   ....[21]....
        /*03d4*/ 	.word	0xffffffff


	//   ....[22]....
        /*03d8*/ 	.word	0xffffffff


	//   ....[23]....
        /*03dc*/ 	.word	0xffffffff


	//   ....[24]....
        /*03e0*/ 	.word	0xffffffff


	//   ....[25]....
        /*03e4*/ 	.word	0xffffffff


	//   ....[26]....
        /*03e8*/ 	.word	0xffffffff


	//   ....[27]....
        /*03ec*/ 	.word	0xffffffff


	//   ....[28]....
        /*03f0*/ 	.word	0xffffffff


	//   ....[29]....
        /*03f4*/ 	.word	0xffffffff


	//   ....[30]....
        /*03f8*/ 	.word	0xffffffff


	//   ....[31]....
        /*03fc*/ 	.word	0xffffffff


	//   ....[32]....
        /*0400*/ 	.word	0xffffffff


	//   ....[33]....
        /*0404*/ 	.word	0xffffffff


	//   ....[34]....
        /*0408*/ 	.word	0xffffffff


	//   ....[35]....
        /*040c*/ 	.word	0xffffffff


	//   ....[36]....
        /*0410*/ 	.word	0xffffffff


	//   ....[37]....
        /*0414*/ 	.word	0xffffffff


	//   ....[38]....
        /*0418*/ 	.word	0xffffffff


	//   ....[39]....
        /*041c*/ 	.word	0xffffffff


	//   ....[40]....
        /*0420*/ 	.word	0xffffffff


	//   ....[41]....
        /*0424*/ 	.word	0xffffffff


	//   ....[42]....
        /*0428*/ 	.word	0xffffffff


	//   ....[43]....
        /*042c*/ 	.word	0xffffffff


	//   ....[44]....
        /*0430*/ 	.word	0xffffffff


	//   ....[45]....
        /*0434*/ 	.word	0xffffffff


	//   ....[46]....
        /*0438*/ 	.word	0xffffffff


	//   ....[47]....
        /*043c*/ 	.word	0xffffffff


	//   ....[48]....
        /*0440*/ 	.word	0xffffffff


	//   ....[49]....
        /*0444*/ 	.word	0xffffffff


	//   ....[50]....
        /*0448*/ 	.word	0xffffffff


	//   ....[51]....
        /*044c*/ 	.word	0xffffffff


	//   ....[52]....
        /*0450*/ 	.word	0xffffffff


	//   ....[53]....
        /*0454*/ 	.word	0xffffffff


	//   ....[54]....
        /*0458*/ 	.word	0xffffffff


	//   ....[55]....
        /*045c*/ 	.word	0xffffffff


	//   ....[56]....
        /*0460*/ 	.word	0xffffffff


	//   ....[57]....
        /*0464*/ 	.word	0xffffffff


	//   ....[58]....
        /*0468*/ 	.word	0x0500000f


	//   ....[59]....
        /*046c*/ 	.word	0x0500000f


	//   ....[60]....
        /*0470*/ 	.word	0x0500000f


	//   ....[61]....
        /*0474*/ 	.word	0x0500000f


	//   ....[62]....
        /*0478*/ 	.word	0x0500000f


	//   ....[63]....
        /*047c*/ 	.word	0x0500000f


	//   ....[64]....
        /*0480*/ 	.word	0x0500000f


	//   ....[65]....
        /*0484*/ 	.word	0x0500000f


	//   ....[66]....
        /*0488*/ 	.word	0x0500000f


	//   ....[67]....
        /*048c*/ 	.word	0x0500000f


	//   ....[68]....
        /*0490*/ 	.word	0x0500000f


	//   ....[69]....
        /*0494*/ 	.word	0x0500000f


	//   ....[70]....
        /*0498*/ 	.word	0x0500000f


	//   ....[71]....
        /*049c*/ 	.word	0x0500000f


	//   ....[72]....
        /*04a0*/ 	.word	0x0500000f


	//   ....[73]....
        /*04a4*/ 	.word	0x0500000f


	//   ....[74]....
        /*04a8*/ 	.word	0x0500000f


	//   ....[75]....
        /*04ac*/ 	.word	0x0500000f


	//   ....[76]....
        /*04b0*/ 	.word	0x0500000f


	//   ....[77]....
        /*04b4*/ 	.word	0x0500000f


	//   ....[78]....
        /*04b8*/ 	.word	0x0500000f


	//   ....[79]....
        /*04bc*/ 	.word	0x0500000f


	//   ....[80]....
        /*04c0*/ 	.word	0x0500000f


	//   ....[81]....
        /*04c4*/ 	.word	0x0500000f


	//   ....[82]....
        /*04c8*/ 	.word	0x0500000f


	//   ....[83]....
        /*04cc*/ 	.word	0x0500000f


	//   ....[84]....
        /*04d0*/ 	.word	0x0500000f


	//   ....[85]....
        /*04d4*/ 	.word	0x0500000f


	//   ....[86]....
        /*04d8*/ 	.word	0x0500000f


	//   ....[87]....
        /*04dc*/ 	.word	0x0500000f


	//   ....[88]....
        /*04e0*/ 	.word	0x0500000f


	//   ....[89]....
        /*04e4*/ 	.word	0x0500000f


	//   ....[90]....
        /*04e8*/ 	.word	0x0500000f


	//   ....[91]....
        /*04ec*/ 	.word	0x0500000f


	//   ....[92]....
        /*04f0*/ 	.word	0x0500000f


	//   ....[93]....
        /*04f4*/ 	.word	0x0500000f


	//   ....[94]....
        /*04f8*/ 	.word	0x0500000f


	//   ....[95]....
        /*04fc*/ 	.word	0x0500000f


	//   ....[96]....
        /*0500*/ 	.word	0x0500000f


	//   ....[97]....
        /*0504*/ 	.word	0x0500000f


	//   ....[98]....
        /*0508*/ 	.word	0x0500000f


	//   ....[99]....
        /*050c*/ 	.word	0x0500000f


	//   ....[100]....
        /*0510*/ 	.word	0x0500000f


	//   ....[101]....
        /*0514*/ 	.word	0x0500000f


	//   ....[102]....
        /*0518*/ 	.word	0x0500000f


	//   ....[103]....
        /*051c*/ 	.word	0x0500000f


	//   ....[104]....
        /*0520*/ 	.word	0x0500000f


	//   ....[105]....
        /*0524*/ 	.word	0x0500000f


	//   ....[106]....
        /*0528*/ 	.word	0x0500000f


	//   ....[107]....
        /*052c*/ 	.word	0x0500000f


	//   ....[108]....
        /*0530*/ 	.word	0x0500000f


	//   ....[109]....
        /*0534*/ 	.word	0x0500000f


	//   ....[110]....
        /*0538*/ 	.word	0x0500000f


	//----- nvinfo : EIATTR_COOP_GROUP_INSTR_OFFSETS
	.align		4
.L_1199:
        /*053c*/ 	.byte	0x04, 0x28
        /*053e*/ 	.short	(.L_1201 - .L_1200)


	//   ....[0]....
.L_1200:
        /*0540*/ 	.word	0x00000060


	//   ....[1]....
        /*0544*/ 	.word	0x000001c0


	//   ....[2]....
        /*0548*/ 	.word	0x00000270


	//   ....[3]....
        /*054c*/ 	.word	0x00000430


	//   ....[4]....
        /*0550*/ 	.word	0x00000590


	//   ....[5]....
        /*0554*/ 	.word	0x000006b0


	//   ....[6]....
        /*0558*/ 	.word	0x00000810


	//   ....[7]....
        /*055c*/ 	.word	0x00008700


	//   ....[8]....
        /*0560*/ 	.word	0x0000f100


	//   ....[9]....
        /*0564*/ 	.word	0x0000f150


	//   ....[10]....
        /*0568*/ 	.word	0x0000fc10


	//   ....[11]....
        /*056c*/ 	.word	0x0000fc70


	//   ....[12]....
        /*0570*/ 	.word	0x00012220


	//   ....[13]....
        /*0574*/ 	.word	0x00012260


	//   ....[14]....
        /*0578*/ 	.word	0x00012cd0


	//   ....[15]....
        /*057c*/ 	.word	0x00012d40


	//   ....[16]....
        /*0580*/ 	.word	0x00014fd0


	//   ....[17]....
        /*0584*/ 	.word	0x00014ff0


	//   ....[18]....
        /*0588*/ 	.word	0x00015550


	//   ....[19]....
        /*058c*/ 	.word	0x00015790


	//   ....[20]....
        /*0590*/ 	.word	0x00016940


	//   ....[21]....
        /*0594*/ 	.word	0x00016ce0


	//   ....[22]....
        /*0598*/ 	.word	0x00016d10


	//   ....[23]....
        /*059c*/ 	.word	0x00016d20


	//   ....[24]....
        /*05a0*/ 	.word	0x00018fb0


	//   ....[25]....
        /*05a4*/ 	.word	0x00019130


	//   ....[26]....
        /*05a8*/ 	.word	0x00019160


	//   ....[27]....
        /*05ac*/ 	.word	0x000191a0


	//   ....[28]....
        /*05b0*/ 	.word	0x00019200


	//   ....[29]....
        /*05b4*/ 	.word	0x00019260


	//   ....[30]....
        /*05b8*/ 	.word	0x000192b0


	//   ....[31]....
        /*05bc*/ 	.word	0x00019460


	//   ....[32]....
        /*05c0*/ 	.word	0x000194c0


	//   ....[33]....
        /*05c4*/ 	.word	0x00019500


	//   ....[34]....
        /*05c8*/ 	.word	0x00019540


	//   ....[35]....
        /*05cc*/ 	.word	0x00019570


	//   ....[36]....
        /*05d0*/ 	.word	0x000195a0


	//   ....[37]....
        /*05d4*/ 	.word	0x00019630


	//   ....[38]....
        /*05d8*/ 	.word	0x00019690


	//   ....[39]....
        /*05dc*/ 	.word	0x00019720


	//   ....[40]....
        /*05e0*/ 	.word	0x0001dea0


	//   ....[41]....
        /*05e4*/ 	.word	0x0001deb0


	//   ....[42]....
        /*05e8*/ 	.word	0x0001dfc0


	//   ....[43]....
        /*05ec*/ 	.word	0x0001e020


	//   ....[44]....
        /*05f0*/ 	.word	0x0001e060


	//   ....[45]....
        /*05f4*/ 	.word	0x0001e0a0


	//   ....[46]....
        /*05f8*/ 	.word	0x0001e0d0


	//   ....[47]....
        /*05fc*/ 	.word	0x0001e100


	//   ....[48]....
        /*0600*/ 	.word	0x0001e290


	//   ....[49]....
        /*0604*/ 	.word	0x0001e2f0


	//   ....[50]....
        /*0608*/ 	.word	0x0001e330


	//   ....[51]....
        /*060c*/ 	.word	0x0001e370


	//   ....[52]....
        /*0610*/ 	.word	0x0001e3a0


	//   ....[53]....
        /*0614*/ 	.word	0x0001e3d0


	//   ....[54]....
        /*0618*/ 	.word	0x0001e490


	//   ....[55]....
        /*061c*/ 	.word	0x0001e4b0


	//   ....[56]....
        /*0620*/ 	.word	0x0001e520


	//   ....[57]....
        /*0624*/ 	.word	0x0001ebb0


	//   ....[58]....
        /*0628*/ 	.word	0x0001eff0


	//   ....[59]....
        /*062c*/ 	.word	0x0001f0a0


	//   ....[60]....
        /*0630*/ 	.word	0x0001f140


	//   ....[61]....
        /*0634*/ 	.word	0x0001f1e0


	//   ....[62]....
        /*0638*/ 	.word	0x0001f280


	//   ....[63]....
        /*063c*/ 	.word	0x0001f320


	//   ....[64]....
        /*0640*/ 	.word	0x0001f3c0


	//   ....[65]....
        /*0644*/ 	.word	0x0001f460


	//   ....[66]....
        /*0648*/ 	.word	0x0001f500


	//   ....[67]....
        /*064c*/ 	.word	0x0001f5a0


	//   ....[68]....
        /*0650*/ 	.word	0x0001f640


	//   ....[69]....
        /*0654*/ 	.word	0x0001f6e0


	//   ....[70]....
        /*0658*/ 	.word	0x0001f780


	//   ....[71]....
        /*065c*/ 	.word	0x0001f820


	//   ....[72]....
        /*0660*/ 	.word	0x0001f8c0


	//   ....[73]....
        /*0664*/ 	.word	0x0001f960


	//   ....[74]....
        /*0668*/ 	.word	0x0001fa00


	//   ....[75]....
        /*066c*/ 	.word	0x0001faf0


	//   ....[76]....
        /*0670*/ 	.word	0x0001fb90


	//   ....[77]....
        /*0674*/ 	.word	0x0001fc30


	//   ....[78]....
        /*0678*/ 	.word	0x0001fcd0


	//   ....[79]....
        /*067c*/ 	.word	0x0001fd70


	//   ....[80]....
        /*0680*/ 	.word	0x0001fe10


	//   ....[81]....
        /*0684*/ 	.word	0x0001feb0


	//   ....[82]....
        /*0688*/ 	.word	0x0001ff50


	//   ....[83]....
        /*068c*/ 	.word	0x0001fff0


	//   ....[84]....
        /*0690*/ 	.word	0x00020090


	//   ....[85]....
        /*0694*/ 	.word	0x00020130


	//   ....[86]....
        /*0698*/ 	.word	0x000201d0


	//   ....[87]....
        /*069c*/ 	.word	0x00020270


	//   ....[88]....
        /*06a0*/ 	.word	0x00020310


	//   ....[89]....
        /*06a4*/ 	.word	0x000203b0


	//   ....[90]....
        /*06a8*/ 	.word	0x00020450


	//   ....[91]....
        /*06ac*/ 	.word	0x00020750


	//   ....[92]....
        /*06b0*/ 	.word	0x00020a30


	//   ....[93]....
        /*06b4*/ 	.word	0x00020e50


	//   ....[94]....
        /*06b8*/ 	.word	0x00020ee0


	//   ....[95]....
        /*06bc*/ 	.word	0x00020f80


	//   ....[96]....
        /*06c0*/ 	.word	0x00021030


	//   ....[97]....
        /*06c4*/ 	.word	0x000210b0


	//   ....[98]....
        /*06c8*/ 	.word	0x00021130


	//   ....[99]....
        /*06cc*/ 	.word	0x000211b0


	//   ....[100]....
        /*06d0*/ 	.word	0x00021230


	//   ....[101]....
        /*06d4*/ 	.word	0x000212c0


	//   ....[102]....
        /*06d8*/ 	.word	0x00021380


	//   ....[103]....
        /*06dc*/ 	.word	0x00021400


	//   ....[104]....
        /*06e0*/ 	.word	0x00021480


	//   ....[105]....
        /*06e4*/ 	.word	0x00021500


	//   ....[106]....
        /*06e8*/ 	.word	0x00021580


	//   ....[107]....
        /*06ec*/ 	.word	0x000215f0


	//   ....[108]....
        /*06f0*/ 	.word	0x00021690


	//   ....[109]....
        /*06f4*/ 	.word	0x00021720


	//   ....[110]....
        /*06f8*/ 	.word	0x00021850


	//----- nvinfo : EIATTR_REG_RECONFIG
	.align		4
.L_1201:
        /*06fc*/ 	.byte	0x01, 0x54
	.zero		2


	//----- nvinfo : EIATTR_SYSCALL_OFFSETS
	.align		4
        /*0700*/ 	.byte	0x04, 0x46
        /*0702*/ 	.short	(.L_1203 - .L_1202)


	//   ....[0]....
.L_1202:
        /*0704*/ 	.word	0x000018d0


	//   ....[1]....
        /*0708*/ 	.word	0x00001a20


	//   ....[2]....
        /*070c*/ 	.word	0x00008890


	//   ....[3]....
        /*0710*/ 	.word	0x00008d00


	//   ....[4]....
        /*0714*/ 	.word	0x0001b340


	//   ....[5]....
        /*0718*/ 	.word	0x0001b480


	//   ....[6]....
        /*071c*/ 	.word	0x0001b580


	//----- nvinfo : EIATTR_MBARRIER_INSTR_OFFSETS
	.align		4
.L_1203:
        /*0720*/ 	.byte	0x04, 0x39
        /*0722*/ 	.short	(.L_1205 - .L_1204)


	//   ....[0]....
.L_1204:
        /*0724*/ 	.word	0x000002e0
        /*0728*/ 	.word	0x000000ff
        /*072c*/ 	.word	0x00028800
        /*0730*/ 	.short	0x0100
        /*0732*/ 	.byte	0x08
	.zero		1


	//   ....[1]....
        /*0734*/ 	.word	0x000002f0
        /*0738*/ 	.word	0x000000ff
        /*073c*/ 	.word	0x00028820
        /*0740*/ 	.short	0x0100
        /*0742*/ 	.byte	0x08
	.zero		1


	//   ....[2]....
        /*0744*/ 	.word	0x000003e0
        /*0748*/ 	.word	0x000000ff
        /*074c*/ 	.word	0x00028830
        /*0750*/ 	.short	0x0100
        /*0752*/ 	.byte	0x08
	.zero		1


	//   ....[3]....
        /*0754*/ 	.word	0x000003f0
        /*0758*/ 	.word	0x000000ff
        /*075c*/ 	.word	0x00028840
        /*0760*/ 	.short	0x0100
        /*0762*/ 	.byte	0x08
	.zero		1


	//   ....[4]....
        /*0764*/ 	.word	0x00000400
        /*0768*/ 	.word	0x000000ff
        /*076c*/ 	.word	0x00028838
        /*0770*/ 	.short	0x0100
        /*0772*/ 	.byte	0x08
	.zero		1


	//   ....[5]....
        /*0774*/ 	.word	0x00000410
        /*0778*/ 	.word	0x000000ff
        /*077c*/ 	.word	0x00028848
        /*0780*/ 	.short	0x0100
        /*0782*/ 	.byte	0x08
	.zero		1


	//   ....[6]....
        /*0784*/ 	.word	0x00000540
        /*0788*/ 	.word	0x000000ff
        /*078c*/ 	.word	0x00028850
        /*0790*/ 	.short	0x0100
        /*0792*/ 	.byte	0x08
	.zero		1


	//   ....[7]....
        /*0794*/ 	.word	0x00000550
        /*0798*/ 	.word	0x000000ff
        /*079c*/ 	.word	0x00028860
        /*07a0*/ 	.short	0x0100
        /*07a2*/ 	.byte	0x08
	.zero		1


	//   ....[8]....
        /*07a4*/ 	.word	0x00000560
        /*07a8*/ 	.word	0x000000ff
        /*07ac*/ 	.word	0x00028858
        /*07b0*/ 	.short	0x0100
        /*07b2*/ 	.byte	0x08
	.zero		1


	//   ....[9]....
        /*07b4*/ 	.word	0x00000570
        /*07b8*/ 	.word	0x000000ff
        /*07bc*/ 	.word	0x00028868
        /*07c0*/ 	.short	0x0100
        /*07c2*/ 	.byte	0x08
	.zero		1


	//   ....[10]....
        /*07c4*/ 	.word	0x00000660
        /*07c8*/ 	.word	0x000000ff
        /*07cc*/ 	.word	0x00028870
        /*07d0*/ 	.short	0x0100
        /*07d2*/ 	.byte	0x06
	.zero		1


	//   ....[11]....
        /*07d4*/ 	.word	0x00000670
        /*07d8*/ 	.word	0x000000ff
        /*07dc*/ 	.word	0x00028880
        /*07e0*/ 	.short	0x0100
        /*07e2*/ 	.byte	0x06
	.zero		1


	//   ....[12]....
        /*07e4*/ 	.word	0x00000680
        /*07e8*/ 	.word	0x000000ff
        /*07ec*/ 	.word	0x00028878
        /*07f0*/ 	.short	0x0100
        /*07f2*/ 	.byte	0x06
	.zero		1


	//   ....[13]....
        /*07f4*/ 	.word	0x00000690
        /*07f8*/ 	.word	0x000000ff
        /*07fc*/ 	.word	0x00028888
        /*0800*/ 	.short	0x0100
        /*0802*/ 	.byte	0x06
	.zero		1


	//   ....[14]....
        /*0804*/ 	.word	0x000007c0
        /*0808*/ 	.word	0x000000ff
        /*080c*/ 	.word	0x00028890
        /*0810*/ 	.short	0x0100
        /*0812*/ 	.byte	0x08
	.zero		1


	//   ....[15]....
        /*0814*/ 	.word	0x000007d0
        /*0818*/ 	.word	0x000000ff
        /*081c*/ 	.word	0x000288a0
        /*0820*/ 	.short	0x0100
        /*0822*/ 	.byte	0x08
	.zero		1


	//   ....[16]....
        /*0824*/ 	.word	0x000007e0
        /*0828*/ 	.word	0x000000ff
        /*082c*/ 	.word	0x00028898
        /*0830*/ 	.short	0x0100
        /*0832*/ 	.byte	0x08
	.zero		1


	//   ....[17]....
        /*0834*/ 	.word	0x000007f0
        /*0838*/ 	.word	0x000000ff
        /*083c*/ 	.word	0x000288a8
        /*0840*/ 	.short	0x0100
        /*0842*/ 	.byte	0x08
	.zero		1


	//   ....[18]....
        /*0844*/ 	.word	0x00000920
        /*0848*/ 	.word	0x000000ff
        /*084c*/ 	.word	0x000288b0
        /*0850*/ 	.short	0x0100
        /*0852*/ 	.byte	0x08
	.zero		1


	//   ....[19]....
        /*0854*/ 	.word	0x00000930
        /*0858*/ 	.word	0x000000ff
        /*085c*/ 	.word	0x000288c0
        /*0860*/ 	.short	0x0100
        /*0862*/ 	.byte	0x08
	.zero		1


	//   ....[20]....
        /*0864*/ 	.word	0x00000940
        /*0868*/ 	.word	0x000000ff
        /*086c*/ 	.word	0x000288b8
        /*0870*/ 	.short	0x0100
        /*0872*/ 	.byte	0x08
	.zero		1


	//   ....[21]....
        /*0874*/ 	.word	0x00000950
        /*0878*/ 	.word	0x000000ff
        /*087c*/ 	.word	0x000288c8
        /*0880*/ 	.short	0x0100
        /*0882*/ 	.byte	0x08
	.zero		1


	//   ....[22]....
        /*0884*/ 	.word	0x00003040
        /*0888*/ 	.word	0x00000069
        /*088c*/ 	.word	0x00028890
        /*0890*/ 	.short	0x010a
        /*0892*/ 	.byte	0x3f
	.zero		1


	//   ....[23]....
        /*0894*/ 	.word	0x000055e0
        /*0898*/ 	.word	0x00000069
        /*089c*/ 	.word	0x00028890
        /*08a0*/ 	.short	0x010a
        /*08a2*/ 	.byte	0x3f
	.zero		1


	//   ....[24]....
        /*08a4*/ 	.word	0x000076c0
        /*08a8*/ 	.word	0x00000069
        /*08ac*/ 	.word	0x00028890
        /*08b0*/ 	.short	0x010a
        /*08b2*/ 	.byte	0x3f
	.zero		1


	//   ....[25]....
        /*08b4*/ 	.word	0x00007d20
        /*08b8*/ 	.word	0x0000002c
        /*08bc*/ 	.word	0x00000000
        /*08c0*/ 	.short	0x0101
        /*08c2*/ 	.byte	0x3f
	.zero		1


	//   ....[26]....
        /*08c4*/ 	.word	0x00007d60
        /*08c8*/ 	.word	0x00000069
        /*08cc*/ 	.word	0x000288b0
        /*08d0*/ 	.short	0x010a
        /*08d2*/ 	.byte	0x3f
	.zero		1


	//   ....[27]....
        /*08d4*/ 	.word	0x000083b0
        /*08d8*/ 	.word	0x00000069
        /*08dc*/ 	.word	0x00000000
        /*08e0*/ 	.short	0x0101
        /*08e2*/ 	.byte	0x3f
	.zero		1


	//   ....[28]....
        /*08e4*/ 	.word	0x00008910
        /*08e8*/ 	.word	0x00000002
        /*08ec*/ 	.word	0x00028800
        /*08f0*/ 	.short	0x010a
        /*08f2*/ 	.byte	0x3f
	.zero		1


	//   ....[29]....
        /*08f4*/ 	.word	0x00008960
        /*08f8*/ 	.word	0x00000002
        /*08fc*/ 	.word	0x00028800
        /*0900*/ 	.short	0x010a
        /*0902*/ 	.byte	0x3f
	.zero		1


	//   ....[30]....
        /*0904*/ 	.word	0x00009bb0
        /*0908*/ 	.word	0x00000002
        /*090c*/ 	.word	0x00028800
        /*0910*/ 	.short	0x010a
        /*0912*/ 	.byte	0x3f
	.zero		1


	//   ....[31]....
        /*0914*/ 	.word	0x0000bf90
        /*0918*/ 	.word	0x00000002
        /*091c*/ 	.word	0x00028800
        /*0920*/ 	.short	0x010a
        /*0922*/ 	.byte	0x3f
	.zero		1


	//   ....[32]....
        /*0924*/ 	.word	0x0000dae0
        /*0928*/ 	.word	0x00000000
        /*092c*/ 	.word	0x00028830
        /*0930*/ 	.short	0x010a
        /*0932*/ 	.byte	0x3f
	.zero		1


	//   ....[33]....
        /*0934*/ 	.word	0x0000db60
        /*0938*/ 	.word	0x00000000
        /*093c*/ 	.word	0x00028830
        /*0940*/ 	.short	0x010a
        /*0942*/ 	.byte	0x3f
	.zero		1


	//   ....[34]....
        /*0944*/ 	.word	0x0000eb50
        /*0948*/ 	.word	0x00000000
        /*094c*/ 	.word	0x00000000
        /*0950*/ 	.short	0x0101
        /*0952*/ 	.byte	0x3f
	.zero		1


	//   ....[35]....
        /*0954*/ 	.word	0x00010bc0
        /*0958*/ 	.word	0x00000006
        /*095c*/ 	.word	0x00028830
        /*0960*/ 	.short	0x010a
        /*0962*/ 	.byte	0x3f
	.zero		1


	//   ....[36]....
        /*0964*/ 	.word	0x00010c10
        /*0968*/ 	.word	0x00000006
        /*096c*/ 	.word	0x00028830
        /*0970*/ 	.short	0x010a
        /*0972*/ 	.byte	0x3f
	.zero		1


	//   ....[37]....
        /*0974*/ 	.word	0x00011060
        /*0978*/ 	.word	0x00000007
        /*097c*/ 	.word	0x00028850
        /*0980*/ 	.short	0x010a
        /*0982*/ 	.byte	0x3f
	.zero		1


	//   ....[38]....
        /*0984*/ 	.word	0x000110a0
        /*0988*/ 	.word	0x00000007
        /*098c*/ 	.word	0x00028850
        /*0990*/ 	.short	0x010a
        /*0992*/ 	.byte	0x3f
	.zero		1


	//   ....[39]....
        /*0994*/ 	.word	0x00013410
        /*0998*/ 	.word	0x00000009
        /*099c*/ 	.word	0x00000000
        /*09a0*/ 	.short	0x0101
        /*09a2*/ 	.byte	0x3f
	.zero		1


	//   ....[40]....
        /*09a4*/ 	.word	0x000134a0
        /*09a8*/ 	.word	0x0000000d
        /*09ac*/ 	.word	0x00000000
        /*09b0*/ 	.short	0x0101
        /*09b2*/ 	.byte	0x3f
	.zero		1


	//   ....[41]....
        /*09b4*/ 	.word	0x00013ec0
        /*09b8*/ 	.word	0x00000006
        /*09bc*/ 	.word	0x00028830
        /*09c0*/ 	.short	0x010a
        /*09c2*/ 	.byte	0x3f
	.zero		1


	//   ....[42]....
        /*09c4*/ 	.word	0x00013f10
        /*09c8*/ 	.word	0x00000006
        /*09cc*/ 	.word	0x00028830
        /*09d0*/ 	.short	0x010a
        /*09d2*/ 	.byte	0x3f
	.zero		1


	//   ....[43]....
        /*09d4*/ 	.word	0x00014360
        /*09d8*/ 	.word	0x00000007
        /*09dc*/ 	.word	0x00028850
        /*09e0*/ 	.short	0x010a
        /*09e2*/ 	.byte	0x3f
	.zero		1


	//   ....[44]....
        /*09e4*/ 	.word	0x000143a0
        /*09e8*/ 	.word	0x00000007
        /*09ec*/ 	.word	0x00028850
        /*09f0*/ 	.short	0x010a
        /*09f2*/ 	.byte	0x3f
	.zero		1


	//   ....[45]....
        /*09f4*/ 	.word	0x00015d40
        /*09f8*/ 	.word	0x0000001d
        /*09fc*/ 	.word	0x00000000
        /*0a00*/ 	.short	0x0101
        /*0a02*/ 	.byte	0x3f
	.zero		1


	//   ....[46]....
        /*0a04*/ 	.word	0x00015e90
        /*0a08*/ 	.word	0x00000021
        /*0a0c*/ 	.word	0x00000000
        /*0a10*/ 	.short	0x0101
        /*0a12*/ 	.byte	0x3f
	.zero		1


	//   ....[47]....
        /*0a14*/ 	.word	0x00016830
        /*0a18*/ 	.word	0x0000000b
        /*0a1c*/ 	.word	0x00028850
        /*0a20*/ 	.short	0x010a
        /*0a22*/ 	.byte	0x3f
	.zero		1


	//   ....[48]....
        /*0a24*/ 	.word	0x000168b0
        /*0a28*/ 	.word	0x0000000b
        /*0a2c*/ 	.word	0x00028850
        /*0a30*/ 	.short	0x010a
        /*0a32*/ 	.byte	0x3f
	.zero		1


	//   ....[49]....
        /*0a34*/ 	.word	0x00016e60
        /*0a38*/ 	.word	0x00000008
        /*0a3c*/ 	.word	0x00000000
        /*0a40*/ 	.short	0x0101
        /*0a42*/ 	.byte	0x3f
	.zero		1


	//   ....[50]....
        /*0a44*/ 	.word	0x00018090
        /*0a48*/ 	.word	0x00000000
        /*0a4c*/ 	.word	0x00000000
        /*0a50*/ 	.short	0x0101
        /*0a52*/ 	.byte	0x3f
	.zero		1


	//   ....[51]....
        /*0a54*/ 	.word	0x0001a560
        /*0a58*/ 	.word	0x00000009
        /*0a5c*/ 	.word	0x00028820
        /*0a60*/ 	.short	0x010a
        /*0a62*/ 	.byte	0x3f
	.zero		1


	//   ....[52]....
        /*0a64*/ 	.word	0x0001a5f0
        /*0a68*/ 	.word	0x00000005
        /*0a6c*/ 	.word	0x000288a0
        /*0a70*/ 	.short	0x010a
        /*0a72*/ 	.byte	0x3f
	.zero		1


	//   ....[53]....
        /*0a74*/ 	.word	0x0001a820
        /*0a78*/ 	.word	0x00000005
        /*0a7c*/ 	.word	0x000288c0
        /*0a80*/ 	.short	0x010a
        /*0a82*/ 	.byte	0x3f
	.zero		1


	//   ....[54]....
        /*0a84*/ 	.word	0x0001aba0
        /*0a88*/ 	.word	0x00000006
        /*0a8c*/ 	.word	0x000288a0
        /*0a90*/ 	.short	0x010a
        /*0a92*/ 	.byte	0x3f
	.zero		1


	//   ....[55]....
        /*0a94*/ 	.word	0x0001adb0
        /*0a98*/ 	.word	0x00000006
        /*0a9c*/ 	.word	0x000288c0
        /*0aa0*/ 	.short	0x010a
        /*0aa2*/ 	.byte	0x3f
	.zero		1


	//   ....[56]....
        /*0aa4*/ 	.word	0x0001bba0
        /*0aa8*/ 	.word	0x00000007
        /*0aac*/ 	.word	0x00028840
        /*0ab0*/ 	.short	0x010a
        /*0ab2*/ 	.byte	0x3f
	.zero		1


	//   ....[57]....
        /*0ab4*/ 	.word	0x0001c070
        /*0ab8*/ 	.word	0x0000000a
        /*0abc*/ 	.word	0x00028820
        /*0ac0*/ 	.short	0x010a
        /*0ac2*/ 	.byte	0x3f
	.zero		1


	//   ....[58]....
        /*0ac4*/ 	.word	0x0001c390
        /*0ac8*/ 	.word	0x00000008
        /*0acc*/ 	.word	0x00028840
        /*0ad0*/ 	.short	0x010a
        /*0ad2*/ 	.byte	0x3f
	.zero		1


	//   ....[59]....
        /*0ad4*/ 	.word	0x0001c640
        /*0ad8*/ 	.word	0x00000008
        /*0adc*/ 	.word	0x00028860
        /*0ae0*/ 	.short	0x010a
        /*0ae2*/ 	.byte	0x3f
	.zero		1


	//   ....[60]....
        /*0ae4*/ 	.word	0x0001cbf0
        /*0ae8*/ 	.word	0x00000002
        /*0aec*/ 	.word	0x00028840
        /*0af0*/ 	.short	0x010a
        /*0af2*/ 	.byte	0x3f
	.zero		1


	//   ....[61]....
        /*0af4*/ 	.word	0x0001cea0
        /*0af8*/ 	.word	0x00000002
        /*0afc*/ 	.word	0x00028860
        /*0b00*/ 	.short	0x010a
        /*0b02*/ 	.byte	0x3f
	.zero		1


	//   ....[62]....
        /*0b04*/ 	.word	0x0001d3c0
        /*0b08*/ 	.word	0x00000002
        /*0b0c*/ 	.word	0x00028840
        /*0b10*/ 	.short	0x010a
        /*0b12*/ 	.byte	0x3f
	.zero		1


	//   ....[63]....
        /*0b14*/ 	.word	0x0001d660
        /*0b18*/ 	.word	0x00000002
        /*0b1c*/ 	.word	0x00028860
        /*0b20*/ 	.short	0x010a
        /*0b22*/ 	.byte	0x3f
	.zero		1


	//   ....[64]....
        /*0b24*/ 	.word	0x0001db20
        /*0b28*/ 	.word	0x00000000
        /*0b2c*/ 	.word	0x00028860
        /*0b30*/ 	.short	0x010a
        /*0b32*/ 	.byte	0x3f
	.zero		1


	//   ....[65]....
        /*0b34*/ 	.word	0x0001eb30
        /*0b38*/ 	.word	0x00000000
        /*0b3c*/ 	.word	0x00028820
        /*0b40*/ 	.short	0x010a
        /*0b42*/ 	.byte	0x3f
	.zero		1


	//   ....[66]....
        /*0b44*/ 	.word	0x0001ece0
        /*0b48*/ 	.word	0x00000006
        /*0b4c*/ 	.word	0x00000000
        /*0b50*/ 	.short	0x010a
        /*0b52*/ 	.byte	0x3f
	.zero		1


	//   ....[67]....
        /*0b54*/ 	.word	0x0001ed50
        /*0b58*/ 	.word	0x00000007
        /*0b5c*/ 	.word	0x00000000
        /*0b60*/ 	.short	0x010a
        /*0b62*/ 	.byte	0x3f
	.zero		1


	//   ....[68]....
        /*0b64*/ 	.word	0x0001edc0
        /*0b68*/ 	.word	0x00000004
        /*0b6c*/ 	.word	0x00000000
        /*0b70*/ 	.short	0x010a
        /*0b72*/ 	.byte	0x3f
	.zero		1


	//   ....[69]....
        /*0b74*/ 	.word	0x0001edf0
        /*0b78*/ 	.word	0x00000003
        /*0b7c*/ 	.word	0x00000000
        /*0b80*/ 	.short	0x010a
        /*0b82*/ 	.byte	0x3f
	.zero		1


	//   ....[70]....
        /*0b84*/ 	.word	0x0001ee50
        /*0b88*/ 	.word	0x00000069
        /*0b8c*/ 	.word	0x00028890
        /*0b90*/ 	.short	0x010a
        /*0b92*/ 	.byte	0x3f
	.zero		1


	//   ....[71]....
        /*0b94*/ 	.word	0x0001eea0
        /*0b98*/ 	.word	0x00000069
        /*0b9c*/ 	.word	0x00028890
        /*0ba0*/ 	.short	0x010a
        /*0ba2*/ 	.byte	0x3f
	.zero		1


	//   ....[72]....
        /*0ba4*/ 	.word	0x0001eef0
        /*0ba8*/ 	.word	0x00000069
        /*0bac*/ 	.word	0x00028890
        /*0bb0*/ 	.short	0x010a
        /*0bb2*/ 	.byte	0x3f
	.zero		1


	//   ....[73]....
        /*0bb4*/ 	.word	0x0001ef40
        /*0bb8*/ 	.word	0x00000069
        /*0bbc*/ 	.word	0x000288b0
        /*0bc0*/ 	.short	0x010a
        /*0bc2*/ 	.byte	0x3f
	.zero		1


	//   ....[74]....
        /*0bc4*/ 	.word	0x0001fa40
        /*0bc8*/ 	.word	0x00000002
        /*0bcc*/ 	.word	0x00028800
        /*0bd0*/ 	.short	0x010a
        /*0bd2*/ 	.byte	0x3f
	.zero		1


	//   ....[75]....
        /*0bd4*/ 	.word	0x00020490
        /*0bd8*/ 	.word	0x00000002
        /*0bdc*/ 	.word	0x00028800
        /*0be0*/ 	.short	0x010a
        /*0be2*/ 	.byte	0x3f
	.zero		1


	//   ....[76]....
        /*0be4*/ 	.word	0x000204e0
        /*0be8*/ 	.word	0x00000000
        /*0bec*/ 	.word	0x00028830
        /*0bf0*/ 	.short	0x010a
        /*0bf2*/ 	.byte	0x3f
	.zero		1


	//   ....[77]....
        /*0bf4*/ 	.word	0x00020530
        /*0bf8*/ 	.word	0x00000006
        /*0bfc*/ 	.word	0x00028830
        /*0c00*/ 	.short	0x010a
        /*0c02*/ 	.byte	0x3f
	.zero		1


	//   ....[78]....
        /*0c04*/ 	.word	0x00020580
        /*0c08*/ 	.word	0x00000007
        /*0c0c*/ 	.word	0x00028850
        /*0c10*/ 	.short	0x010a
        /*0c12*/ 	.byte	0x3f
	.zero		1


	//   ....[79]....
        /*0c14*/ 	.word	0x000205d0
        /*0c18*/ 	.word	0x00000006
        /*0c1c*/ 	.word	0x00028830
        /*0c20*/ 	.short	0x010a
        /*0c22*/ 	.byte	0x3f
	.zero		1


	//   ....[80]....
        /*0c24*/ 	.word	0x00020620
        /*0c28*/ 	.word	0x00000007
        /*0c2c*/ 	.word	0x00028850
        /*0c30*/ 	.short	0x010a
        /*0c32*/ 	.byte	0x3f
	.zero		1


	//   ....[81]....
        /*0c34*/ 	.word	0x00020670
        /*0c38*/ 	.word	0x0000000b
        /*0c3c*/ 	.word	0x00028850
        /*0c40*/ 	.short	0x010a
        /*0c42*/ 	.byte	0x3f
	.zero		1


	//   ....[82]....
        /*0c44*/ 	.word	0x00020810
        /*0c48*/ 	.word	0x00000009
        /*0c4c*/ 	.word	0x00028820
        /*0c50*/ 	.short	0x010a
        /*0c52*/ 	.byte	0x3f
	.zero		1


	//   ....[83]....
        /*0c54*/ 	.word	0x00020860
        /*0c58*/ 	.word	0x00000005
        /*0c5c*/ 	.word	0x000288a0
        /*0c60*/ 	.short	0x010a
        /*0c62*/ 	.byte	0x3f
	.zero		1


	//   ....[84]....
        /*0c64*/ 	.word	0x000208b0
        /*0c68*/ 	.word	0x00000005
        /*0c6c*/ 	.word	0x000288c0
        /*0c70*/ 	.short	0x010a
        /*0c72*/ 	.byte	0x3f
	.zero		1


	//   ....[85]....
        /*0c74*/ 	.word	0x00020900
        /*0c78*/ 	.word	0x00000006
        /*0c7c*/ 	.word	0x000288a0
        /*0c80*/ 	.short	0x010a
        /*0c82*/ 	.byte	0x3f
	.zero		1


	//   ....[86]....
        /*0c84*/ 	.word	0x00020950
        /*0c88*/ 	.word	0x00000006
        /*0c8c*/ 	.word	0x000288c0
        /*0c90*/ 	.short	0x010a
        /*0c92*/ 	.byte	0x3f
	.zero		1


	//   ....[87]....
        /*0c94*/ 	.word	0x00020af0
        /*0c98*/ 	.word	0x00000007
        /*0c9c*/ 	.word	0x00028840
        /*0ca0*/ 	.short	0x010a
        /*0ca2*/ 	.byte	0x3f
	.zero		1


	//   ....[88]....
        /*0ca4*/ 	.word	0x00020b70
        /*0ca8*/ 	.word	0x00000003
        /*0cac*/ 	.word	0x00028820
        /*0cb0*/ 	.short	0x010a
        /*0cb2*/ 	.byte	0x3f
	.zero		1


	//   ....[89]....
        /*0cb4*/ 	.word	0x00020bc0
        /*0cb8*/ 	.word	0x00000008
        /*0cbc*/ 	.word	0x00028840
        /*0cc0*/ 	.short	0x010a
        /*0cc2*/ 	.byte	0x3f
	.zero		1


	//   ....[90]....
        /*0cc4*/ 	.word	0x00020c10
        /*0cc8*/ 	.word	0x00000008
        /*0ccc*/ 	.word	0x00028860
        /*0cd0*/ 	.short	0x010a
        /*0cd2*/ 	.byte	0x3f
	.zero		1


	//   ....[91]....
        /*0cd4*/ 	.word	0x00020c60
        /*0cd8*/ 	.word	0x00000002
        /*0cdc*/ 	.word	0x00028840
        /*0ce0*/ 	.short	0x010a
        /*0ce2*/ 	.byte	0x3f
	.zero		1


	//   ....[92]....
        /*0ce4*/ 	.word	0x00020cb0
        /*0ce8*/ 	.word	0x00000002
        /*0cec*/ 	.word	0x00028860
        /*0cf0*/ 	.short	0x010a
        /*0cf2*/ 	.byte	0x3f
	.zero		1


	//   ....[93]....
        /*0cf4*/ 	.word	0x00020d00
        /*0cf8*/ 	.word	0x00000002
        /*0cfc*/ 	.word	0x00028840
        /*0d00*/ 	.short	0x010a
        /*0d02*/ 	.byte	0x3f
	.zero		1


	//   ....[94]....
        /*0d04*/ 	.word	0x00020d50
        /*0d08*/ 	.word	0x00000002
        /*0d0c*/ 	.word	0x00028860
        /*0d10*/ 	.short	0x010a
        /*0d12*/ 	.byte	0x3f
	.zero		1


	//   ....[95]....
        /*0d14*/ 	.word	0x00020da0
        /*0d18*/ 	.word	0x00000000
        /*0d1c*/ 	.word	0x00028860
        /*0d20*/ 	.short	0x010a
        /*0d22*/ 	.byte	0x3f
	.zero		1


	//   ....[96]....
        /*0d24*/ 	.word	0x00021770
        /*0d28*/ 	.word	0x00000000
        /*0d2c*/ 	.word	0x00028820
        /*0d30*/ 	.short	0x010a
        /*0d32*/ 	.byte	0x3f
	.zero		1


	//   ....[97]....
        /*0d34*/ 	.word	0x00021910
        /*0d38*/ 	.word	0x00000006
        /*0d3c*/ 	.word	0x00000000
        /*0d40*/ 	.short	0x010a
        /*0d42*/ 	.byte	0x3f
	.zero		1


	//   ....[98]....
        /*0d44*/ 	.word	0x00021960
        /*0d48*/ 	.word	0x00000007
        /*0d4c*/ 	.word	0x00000000
        /*0d50*/ 	.short	0x010a
        /*0d52*/ 	.byte	0x3f
	.zero		1


	//   ....[99]....
        /*0d54*/ 	.word	0x000219b0
        /*0d58*/ 	.word	0x00000004
        /*0d5c*/ 	.word	0x00000000
        /*0d60*/ 	.short	0x010a
        /*0d62*/ 	.byte	0x3f
	.zero		1


	//----- nvinfo : EIATTR_NUM_MBARRIERS
	.align		4
.L_1205:
        /*0d64*/ 	.byte	0x03, 0x38
        /*0d66*/ 	.short	0x0016


	//----- nvinfo : EIATTR_EXIT_INSTR_OFFSETS
	.align		4
        /*0d68*/ 	.byte	0x04, 0x1c
        /*0d6a*/ 	.short	(.L_1207 - .L_1206)


	//   ....[0]....
.L_1206:
        /*0d6c*/ 	.word	0x0001ee40


	//----- nvinfo : EIATTR_MAX_THREADS
	.align		4
.L_1207:
        /*0d70*/ 	.byte	0x04, 0x05
        /*0d72*/ 	.short	(.L_1209 - .L_1208)
.L_1208:
        /*0d74*/ 	.word	0x00000180
        /*0d78*/ 	.word	0x00000001
        /*0d7c*/ 	.word	0x00000001


	//----- nvinfo : EIATTR_CRS_STACK_SIZE
	.align		4
.L_1209:
        /*0d80*/ 	.byte	0x04, 0x1e
        /*0d82*/ 	.short	(.L_1211 - .L_1210)
.L_1210:
        /*0d84*/ 	.word	0x00000000


	//----- nvinfo : EIATTR_CBANK_PARAM_SIZE
	.align		4
.L_1211:
        /*0d88*/ 	.byte	0x03, 0x19
        /*0d8a*/ 	.short	0x0a70


	//----- nvinfo : EIATTR_PARAM_CBANK
	.align		4
        /*0d8c*/ 	.byte	0x04, 0x0a
        /*0d8e*/ 	.short	(.L_1213 - .L_1212)
	.align		4
.L_1212:
        /*0d90*/ 	.word	index@(.nv.constant0._ZN7cutlass13device_kernelIN5flash11enable_sm90INS1_16FlashAttnFwdSm90INS1_25CollectiveMainloopFwdSm90ILi2EN4cute5tupleIJNS5_1CILi1EEES8_S8_EEENS6_IJNS7_ILi128EEESA_SA_EEELi128ENS_6half_tEfNS_4arch4Sm90ELb1ELb0ELb1ELb1ELb0ELb1ELb0ELb1ELb1ELb0ELb0ELb0EEENS1_21CollectiveEpilogueFwdISB_S9_SC_SE_Li256ELb1ELb0ELb0ELb0EEENS1_36VarlenDynamicPersistentTileSchedulerILi128ELi128ELi256ELi32ELb0ELb0ELb1ELb1ELb1ELb1EEEEEEEEEvNT_6ParamsE)
        /*0d94*/ 	.short	0x0210
        /*0d96*/ 	.short	0x0a70


	//----- nvinfo : EIATTR_SW_WAR
	.align		4
.L_1213:
        /*0d98*/ 	.byte	0x04, 0x36
        /*0d9a*/ 	.short	(.L_1215 - .L_1214)
.L_1214:
        /*0d9c*/ 	.word	0x00000008
.L_1215:


//--------------------- .nv.info._ZN7cutlass13device_kernelIN5flash11enable_sm90INS1_16FlashAttnFwdSm90INS1_25CollectiveMainloopFwdSm90ILi2EN4cute5tupleIJNS5_1CILi1EEES8_S8_EEENS6_IJNS7_ILi192EEENS7_ILi144EEENS7_ILi96EEEEEELi96ENS_6half_tEfNS_4arch4Sm90ELb0ELb0ELb1ELb0ELb0ELb0ELb0ELb0ELb1ELb0ELb0ELb0EEENS1_21CollectiveEpilogueFwdINS6_IJSA_SC_SB_EEES9_SE_SG_Li384ELb0ELb0ELb0ELb0EEENS1_29StaticPersistentTileSchedulerILb0EEEEEEEEEvNT_6ParamsE --------------------------
	.section	.nv.info._ZN7cutlass13device_kernelIN5flash11enable_sm90INS1_16FlashAttnFwdSm90INS1_25CollectiveMainloopFwdSm90ILi2EN4cute5tupleIJNS5_1CILi1EEES8_S8_EEENS6_IJNS7_ILi192EEENS7_ILi144EEENS7_ILi96EEEEEELi96ENS_6half_tEfNS_4arch4Sm90ELb0ELb0ELb1ELb0ELb0ELb0ELb0ELb0ELb1ELb0ELb0ELb0EEENS1_21CollectiveEpilogueFwdINS6_IJSA_SC_SB_EEES9_SE_SG_Li384ELb0ELb0ELb0ELb0EEENS1_29StaticPersistentTileSchedulerILb0EEEEEEEEEvNT_6ParamsE,"",@"SHT_CUDA_INFO"
	.sectionflags	@""
	.align	4


	//----- nvinfo : EIATTR_CUDA_API_VERSION
	.align		4
        /*0000*/ 	.byte	0x04, 0x37
        /*0002*/ 	.short	(.L_1217 - .L_1216)
.L_1216:
        /*0004*/ 	.word	0x00000082


	//----- nvinfo : EIATTR_KPARAM_INFO
	.align		4
.L_1217:
        /*0008*/ 	.byte	0x04, 0x17
        /*000a*/ 	.short	(.L_1219 - .L_1218)
.L_1218:
        /*000c*/ 	.word	0x00000000
        /*0010*/ 	.short	0x0000
        /*0012*/ 	.short	0x0070
        /*0014*/ 	.byte	0x00, 0xf0, 0x01, 0x2e


	//----- nvinfo : EIATTR_SPARSE_MMA_MASK
	.align		4
.L_1219:
        /*0018*/ 	.byte	0x03, 0x50
        /*001a*/ 	.short	0x0000


	//----- nvinfo : EIATTR_MAXREG_COUNT
	.align		4
        /*001c*/ 	.byte	0x03, 0x1b
        /*001e*/ 	.short	0x0080


	//----- nvinfo : EIATTR_NUM_BARRIERS
	.align		4
        /*0020*/ 	.byte	0x02, 0x4c
        /*0022*/ 	.byte	0x10
	.zero		1


	//----- nvinfo : EIATTR_EXTERNS
	.align		4
        /*0024*/ 	.byte	0x04, 0x0f
        /*0026*/ 	.short	(.L_1221 - .L_1220)


	//   ....[0]....
	.align		4
.L_1220:
        /*0028*/ 	.word	index@(__assertfail)


	//----- nvinfo : EIATTR_ANNOTATIONS
	.align		4
.L_1221:
        /*002c*/ 	.byte	0x04, 0x55
        /*002e*/ 	.short	(.L_1223 - .L_1222)


	//   ....[0]....
.L_1222:
        /*0030*/ 	.word	0x00000001
        /*0034*/ 	.byte	0x40, 0x09, 0x00, 0x00, 0x01, 0x00, 0x00, 0x00, 0x40, 0x0a, 0x00, 0x00, 0x01, 0x00, 0x00, 0x00
        /*0044*/ 	.byte	0x60, 0xd3, 0x00, 0x00


	//----- nvinfo : EIATTR_MERCURY_ISA_VERSION
	.align		4
.L_1223:
        /*0048*/ 	.byte	0x03, 0x5f
        /*004a*/ 	.short	0x0101


	//----- nvinfo : EIATTR_INT_WARP_WIDE_INSTR_OFFSETS
	.align		4
        /*004c*/ 	.byte	0x04, 0x31
        /*004e*/ 	.short	(.L_1225 - .L_1224)


	//   ....[0]....
.L_1224:
        /*0050*/ 	.word	0x00000180


	//   ....[1]....
        /*0054*/ 	.word	0x000001c0


	//   ....[2]....
        /*0058*/ 	.word	0x00000250


	//   ....[3]....
        /*005c*/ 	.word	0x0000af10


	//   ....[4]....
        /*0060*/ 	.word	0x0000af90


	//   ....[5]....
        /*0064*/ 	.word	0x0000b080


	//   ....[6]....
        /*0068*/ 	.word	0x0000b140


	//----- nvinfo : EIATTR_COOP_GROUP_MASK_REGIDS
	.align		4
.L_1225:
        /*006c*/ 	.byte	0x04, 0x29
        /*006e*/ 	.short	(.L_1227 - .L_1226)


	//   ....[0]....
.L_1226:
        /*0070*/ 	.word	0xffffffff


	//   ....[1]....
        /*0074*/ 	.word	0xffffffff


	//   ....[2]....
        /*0078*/ 	.word	0xffffffff


	//   ....[3]....
        /*007c*/ 	.word	0xffffffff


	//   ....[4]....
        /*0080*/ 	.word	0xffffffff


	//   ....[5]....
        /*0084*/ 	.word	0xffffffff


	//   ....[6]....
        /*0088*/ 	.word	0xffffffff


	//   ....[7]....
        /*008c*/ 	.word	0xffffffff


	//   ....[8]....
        /*0090*/ 	.word	0xffffffff


	//   ....[9]....
        /*0094*/ 	.word	0xffffffff


	//   ....[10]....
        /*0098*/ 	.word	0xffffffff


	//   ....[11]....
        /*009c*/ 	.word	0xffffffff


	//   ....[12]....
        /*00a0*/ 	.word	0xffffffff


	//   ....[13]....
        /*00a4*/ 	.word	0xffffffff


	//   ....[14]....
        /*00a8*/ 	.word	0xffffffff


	//   ....[15]....
        /*00ac*/ 	.word	0xffffffff


	//   ....[16]....
        /*00b0*/ 	.word	0xffffffff


	//   ....[17]....
        /*00b4*/ 	.word	0xffffffff


	//   ....[18]....
        /*00b8*/ 	.word	0xffffffff


	//   ....[19]....
        /*00bc*/ 	.word	0xffffffff


	//   ....[20]....
        /*00c0*/ 	.word	0xffffffff


	//   ....[21]....
        /*00c4*/ 	.word	0xffffffff


	//   ....[22]....
        /*00c8*/ 	.word	0xffffffff


	//   ....[23]....
        /*00cc*/ 	.word	0xffffffff


	//   ....[24]....
        /*00d0*/ 	.word	0xffffffff


	//   ....[25]....
        /*00d4*/ 	.word	0x0500000f


	//   ....[26]....
        /*00d8*/ 	.word	0x0500000f


	//----- nvinfo : EIATTR_COOP_GROUP_INSTR_OFFSETS
	.align		4
.L_1227:
        /*00dc*/ 	.byte	0x04, 0x28
        /*00de*/ 	.short	(.L_1229 - .L_1228)


	//   ....[0]....
.L_1228:
        /*00e0*/ 	.word	0x00000060


	//   ....[1]....
        /*00e4*/ 	.word	0x00000190


	//   ....[2]....
        /*00e8*/ 	.word	0x00000230


	//   ....[3]....
        /*00ec*/ 	.word	0x000003c0


	//   ....[4]....
        /*00f0*/ 	.word	0x00000520


	//   ....[5]....
        /*00f4*/ 	.word	0x00000640


	//   ....[6]....
        /*00f8*/ 	.word	0x000007a0


	//   ....[7]....
        /*00fc*/ 	.word	0x00000e80


	//   ....[8]....
        /*0100*/ 	.word	0x00003b40


	//   ....[9]....
        /*0104*/ 	.word	0x00003b60


	//   ....[10]....
        /*0108*/ 	.word	0x00004120


	//   ....[11]....
        /*010c*/ 	.word	0x00004180


	//   ....[12]....
        /*0110*/ 	.word	0x00005220


	//   ....[13]....
        /*0114*/ 	.word	0x00007730


	//   ....[14]....
        /*0118*/ 	.word	0x000077e0


	//   ....[15]....
        /*011c*/ 	.word	0x00007fc0


	//   ....[16]....
        /*0120*/ 	.word	0x00008030


	//   ....[17]....
        /*0124*/ 	.word	0x00009410


	//   ....[18]....
        /*0128*/ 	.word	0x00009540


	//   ....[19]....
        /*012c*/ 	.word	0x00009580


	//   ....[20]....
        /*0130*/ 	.word	0x00009710


	//   ....[21]....
        /*0134*/ 	.word	0x00009740


	//   ....[22]....
        /*0138*/ 	.word	0x0000a4e0


	//   ....[23]....
        /*013c*/ 	.word	0x0000a7e0


	//   ....[24]....
        /*0140*/ 	.word	0x0000d2e0


	//   ....[25]....
        /*0144*/ 	.word	0x0000d7c0


	//   ....[26]....
        /*0148*/ 	.word	0x0000dc30


	//----- nvinfo : EIATTR_REG_RECONFIG
	.align		4
.L_1229:
        /*014c*/ 	.byte	0x01, 0x54
	.zero		2


	//----- nvinfo : EIATTR_SYSCALL_OFFSETS
	.align		4
        /*0150*/ 	.byte	0x04, 0x46
        /*0152*/ 	.short	(.L_1231 - .L_1230)


	//   ....[0]....
.L_1230:
        /*0154*/ 	.word	0x00001200


	//   ....[1]....
        /*0158*/ 	.word	0x0000ac00


	//   ....[2]....
        /*015c*/ 	.word	0x0000ad30


	//   ....[3]....
        /*0160*/ 	.word	0x0000ae30


	//----- nvinfo : EIATTR_MBARRIER_INSTR_OFFSETS
	.align		4
.L_1231:
        /*0164*/ 	.byte	0x04, 0x39
        /*0166*/ 	.short	(.L_1233 - .L_1232)


	//   ....[0]....
.L_1232:
        /*0168*/ 	.word	0x00000270
        /*016c*/ 	.word	0x000000ff
        /*0170*/ 	.word	0x00031c00
        /*0174*/ 	.short	0x0100
        /*0176*/ 	.byte	0x06
	.zero		1


	//   ....[1]....
        /*0178*/ 	.word	0x00000280
        /*017c*/ 	.word	0x000000ff
        /*0180*/ 	.word	0x00031c20
        /*0184*/ 	.short	0x0100
        /*0186*/ 	.byte	0x06
	.zero		1


	//   ....[2]....
        /*0188*/ 	.word	0x00000370
        /*018c*/ 	.word	0x000000ff
        /*0190*/ 	.word	0x00031c30
        /*0194*/ 	.short	0x0100
        /*0196*/ 	.byte	0x08
	.zero		1


	//   ....[3]....
        /*0198*/ 	.word	0x00000380
        /*019c*/ 	.word	0x000000ff
        /*01a0*/ 	.word	0x00031c40
        /*01a4*/ 	.short	0x0100
        /*01a6*/ 	.byte	0x08
	.zero		1


	//   ....[4]....
        /*01a8*/ 	.word	0x00000390
        /*01ac*/ 	.word	0x000000ff
        /*01b0*/ 	.word	0x00031c38
        /*01b4*/ 	.short	0x0100
        /*01b6*/ 	.byte	0x08
	.zero		1


	//   ....[5]....
        /*01b8*/ 	.word	0x000003a0
        /*01bc*/ 	.word	0x000000ff
        /*01c0*/ 	.word	0x00031c48
        /*01c4*/ 	.short	0x0100
        /*01c6*/ 	.byte	0x08
	.zero		1


	//   ....[6]....
        /*01c8*/ 	.word	0x000004d0
        /*01cc*/ 	.word	0x000000ff
        /*01d0*/ 	.word	0x00031c50
        /*01d4*/ 	.short	0x0100
        /*01d6*/ 	.byte	0x08
	.zero		1


	//   ....[7]....
        /*01d8*/ 	.word	0x000004e0
        /*01dc*/ 	.word	0x000000ff
        /*01e0*/ 	.word	0x00031c60
        /*01e4*/ 	.short	0x0100
        /*01e6*/ 	.byte	0x08
	.zero		1


	//   ....[8]....
        /*01e8*/ 	.word	0x000004f0
        /*01ec*/ 	.word	0x000000ff
        /*01f0*/ 	.word	0x00031c58
        /*01f4*/ 	.short	0x0100
        /*01f6*/ 	.byte	0x08
	.zero		1


	//   ....[9]....
        /*01f8*/ 	.word	0x00000500
        /*01fc*/ 	.word	0x000000ff
        /*0200*/ 	.word	0x00031c68
        /*0204*/ 	.short	0x0100
        /*0206*/ 	.byte	0x08
	.zero		1


	//   ....[10]....
        /*0208*/ 	.word	0x000005f0
        /*020c*/ 	.word	0x000000ff
        /*0210*/ 	.word	0x00031c70
        /*0214*/ 	.short	0x0100
        /*0216*/ 	.byte	0x06
	.zero		1


	//   ....[11]....
        /*0218*/ 	.word	0x00000600
        /*021c*/ 	.word	0x000000ff
        /*0220*/ 	.word	0x00031c80
        /*0224*/ 	.short	0x0100
        /*0226*/ 	.byte	0x06
	.zero		1


	//   ....[12]....
        /*0228*/ 	.word	0x00000610
        /*022c*/ 	.word	0x000000ff
        /*0230*/ 	.word	0x00031c78
        /*0234*/ 	.short	0x0100
        /*0236*/ 	.byte	0x06
	.zero		1


	//   ....[13]....
        /*0238*/ 	.word	0x00000620
        /*023c*/ 	.word	0x000000ff
        /*0240*/ 	.word	0x00031c88
        /*0244*/ 	.short	0x0100
        /*0246*/ 	.byte	0x06
	.zero		1


	//   ....[14]....
        /*0248*/ 	.word	0x00000750
        /*024c*/ 	.word	0x000000ff
        /*0250*/ 	.word	0x00031c90
        /*0254*/ 	.short	0x0100
        /*0256*/ 	.byte	0x08
	.zero		1


	//   ....[15]....
        /*0258*/ 	.word	0x00000760
        /*025c*/ 	.word	0x000000ff
        /*0260*/ 	.word	0x00031ca0
        /*0264*/ 	.short	0x0100
        /*0266*/ 	.byte	0x08
	.zero		1


	//   ....[16]....
        /*0268*/ 	.word	0x00000770
        /*026c*/ 	.word	0x000000ff
        /*0270*/ 	.word	0x00031c98
        /*0274*/ 	.short	0x0100
        /*0276*/ 	.byte	0x08
	.zero		1


	//   ....[17]....
        /*0278*/ 	.word	0x00000780
        /*027c*/ 	.word	0x000000ff
        /*0280*/ 	.word	0x00031ca8
        /*0284*/ 	.short	0x0100
        /*0286*/ 	.byte	0x08
	.zero		1


	//   ....[18]....
        /*0288*/ 	.word	0x000008b0
        /*028c*/ 	.word	0x000000ff
        /*0290*/ 	.word	0x00031cb0
        /*0294*/ 	.short	0x0100
        /*0296*/ 	.byte	0x08
	.zero		1


	//   ....[19]....
        /*0298*/ 	.word	0x000008c0
        /*029c*/ 	.word	0x000000ff
        /*02a0*/ 	.word	0x00031cc0
        /*02a4*/ 	.short	0x0100
        /*02a6*/ 	.byte	0x08
	.zero		1


	//   ....[20]....
        /*02a8*/ 	.word	0x000008d0
        /*02ac*/ 	.word	0x000000ff
        /*02b0*/ 	.word	0x00031cb8
        /*02b4*/ 	.short	0x0100
        /*02b6*/ 	.byte	0x08
	.zero		1


	//   ....[21]....
        /*02b8*/ 	.word	0x000008e0
        /*02bc*/ 	.word	0x000000ff
        /*02c0*/ 	.word	0x00031cc8
        /*02c4*/ 	.short	0x0100
        /*02c6*/ 	.byte	0x08
	.zero		1


	//   ....[22]....
        /*02c8*/ 	.word	0x00001240
        /*02cc*/ 	.word	0x000000ff
        /*02d0*/ 	.word	0x00031c00
        /*02d4*/ 	.short	0x010a
        /*02d6*/ 	.byte	0x27
	.zero		1


	//   ....[23]....
        /*02d8*/ 	.word	0x000012c0
        /*02dc*/ 	.word	0x00000000
        /*02e0*/ 	.word	0x00031c30
        /*02e4*/ 	.short	0x010a
        /*02e6*/ 	.byte	0x3f
	.zero		1


	//   ....[24]....
        /*02e8*/ 	.word	0x00001330
        /*02ec*/ 	.word	0x00000000
        /*02f0*/ 	.word	0x00031c30
        /*02f4*/ 	.short	0x010a
        /*02f6*/ 	.byte	0x3f
	.zero		1


	//   ....[25]....
        /*02f8*/ 	.word	0x000043d0
        /*02fc*/ 	.word	0x00000004
        /*0300*/ 	.word	0x00000000
        /*0304*/ 	.short	0x0101
        /*0306*/ 	.byte	0x3f
	.zero		1


	//   ....[26]....
        /*0308*/ 	.word	0x000054e0
        /*030c*/ 	.word	0x000000ff
        /*0310*/ 	.word	0x00031c30
        /*0314*/ 	.short	0x010a
        /*0316*/ 	.byte	0x04
	.zero		1


	//   ....[27]....
        /*0318*/ 	.word	0x00005520
        /*031c*/ 	.word	0x000000ff
        /*0320*/ 	.word	0x00031c30
        /*0324*/ 	.short	0x010a
        /*0326*/ 	.byte	0x04
	.zero		1


	//   ....[28]....
        /*0328*/ 	.word	0x00006bb0
        /*032c*/ 	.word	0x000000ff
        /*0330*/ 	.word	0x00031c50
        /*0334*/ 	.short	0x010a
        /*0336*/ 	.byte	0x04
	.zero		1


	//   ....[29]....
        /*0338*/ 	.word	0x00006bf0
        /*033c*/ 	.word	0x000000ff
        /*0340*/ 	.word	0x00031c50
        /*0344*/ 	.short	0x010a
        /*0346*/ 	.byte	0x04
	.zero		1


	//   ....[30]....
        /*0348*/ 	.word	0x00008760
        /*034c*/ 	.word	0x0000006f
        /*0350*/ 	.word	0x00000000
        /*0354*/ 	.short	0x0101
        /*0356*/ 	.byte	0x3f
	.zero		1


	//   ....[31]....
        /*0358*/ 	.word	0x000087f0
        /*035c*/ 	.word	0x0000007f
        /*0360*/ 	.word	0x00000000
        /*0364*/ 	.short	0x0101
        /*0366*/ 	.byte	0x3f
	.zero		1


	//   ....[32]....
        /*0368*/ 	.word	0x00009490
        /*036c*/ 	.word	0x000000ff
        /*0370*/ 	.word	0x00031c50
        /*0374*/ 	.short	0x010a
        /*0376*/ 	.byte	0x0c
	.zero		1


	//   ....[33]....
        /*0378*/ 	.word	0x000094d0
        /*037c*/ 	.word	0x000000ff
        /*0380*/ 	.word	0x00031c50
        /*0384*/ 	.short	0x010a
        /*0386*/ 	.byte	0x0c
	.zero		1


	//   ....[34]....
        /*0388*/ 	.word	0x00009ed0
        /*038c*/ 	.word	0x0000000b
        /*0390*/ 	.word	0x00000000
        /*0394*/ 	.short	0x0101
        /*0396*/ 	.byte	0x3f
	.zero		1


	//   ....[35]....
        /*0398*/ 	.word	0x0000a6e0
        /*039c*/ 	.word	0x000000ff
        /*03a0*/ 	.word	0x00000000
        /*03a4*/ 	.short	0x0101
        /*03a6*/ 	.byte	0x06
	.zero		1


	//   ....[36]....
        /*03a8*/ 	.word	0x0000b460
        /*03ac*/ 	.word	0x00000005
        /*03b0*/ 	.word	0x00031c40
        /*03b4*/ 	.short	0x010a
        /*03b6*/ 	.byte	0x3f
	.zero		1


	//   ....[37]....
        /*03b8*/ 	.word	0x0000b8f0
        /*03bc*/ 	.word	0x00000017
        /*03c0*/ 	.word	0x00031c20
        /*03c4*/ 	.short	0x010a
        /*03c6*/ 	.byte	0x3f
	.zero		1


	//   ....[38]....
        /*03c8*/ 	.word	0x0000bbb0
        /*03cc*/ 	.word	0x00000003
        /*03d0*/ 	.word	0x00031c40
        /*03d4*/ 	.short	0x010a
        /*03d6*/ 	.byte	0x3f
	.zero		1


	//   ....[39]....
        /*03d8*/ 	.word	0x0000bdf0
        /*03dc*/ 	.word	0x00000002
        /*03e0*/ 	.word	0x00000060
        /*03e4*/ 	.short	0x010a
        /*03e6*/ 	.byte	0x3f
	.zero		1


	//   ....[40]....
        /*03e8*/ 	.word	0x0000c300
        /*03ec*/ 	.word	0x00000003
        /*03f0*/ 	.word	0x00031c40
        /*03f4*/ 	.short	0x010a
        /*03f6*/ 	.byte	0x3f
	.zero		1


	//   ....[41]....
        /*03f8*/ 	.word	0x0000c540
        /*03fc*/ 	.word	0x00000002
        /*0400*/ 	.word	0x00000060
        /*0404*/ 	.short	0x010a
        /*0406*/ 	.byte	0x3f
	.zero		1


	//   ....[42]....
        /*0408*/ 	.word	0x0000c9c0
        /*040c*/ 	.word	0x00000002
        /*0410*/ 	.word	0x00031c40
        /*0414*/ 	.short	0x010a
        /*0416*/ 	.byte	0x3f
	.zero		1


	//   ....[43]....
        /*0418*/ 	.word	0x0000cc20
        /*041c*/ 	.word	0x00000002
        /*0420*/ 	.word	0x00000060
        /*0424*/ 	.short	0x010a
        /*0426*/ 	.byte	0x3f
	.zero		1


	//   ....[44]....
        /*0428*/ 	.word	0x0000cf20
        /*042c*/ 	.word	0x00000003
        /*0430*/ 	.word	0x00031c60
        /*0434*/ 	.short	0x010a
        /*0436*/ 	.byte	0x3f
	.zero		1


	//   ....[45]....
        /*0438*/ 	.word	0x0000d260
        /*043c*/ 	.word	0x00000008
        /*0440*/ 	.word	0x00031c20
        /*0444*/ 	.short	0x010a
        /*0446*/ 	.byte	0x3f
	.zero		1


	//   ....[46]....
        /*0448*/ 	.word	0x0000d400
        /*044c*/ 	.word	0x00000005
        /*0450*/ 	.word	0x00000000
        /*0454*/ 	.short	0x010a
        /*0456*/ 	.byte	0x3f
	.zero		1


	//   ....[47]....
        /*0458*/ 	.word	0x0000d470
        /*045c*/ 	.word	0x00000003
        /*0460*/ 	.word	0x00000000
        /*0464*/ 	.short	0x010a
        /*0466*/ 	.byte	0x3f
	.zero		1


	//   ....[48]....
        /*0468*/ 	.word	0x0000d4d0
        /*046c*/ 	.word	0x00000005
        /*0470*/ 	.word	0x00000000
        /*0474*/ 	.short	0x010a
        /*0476*/ 	.byte	0x3f
	.zero		1


	//   ....[49]....
        /*0478*/ 	.word	0x0000d500
        /*047c*/ 	.word	0x00000003
        /*0480*/ 	.word	0x00000000
        /*0484*/ 	.short	0x010a
        /*0486*/ 	.byte	0x3f
	.zero		1


	//   ....[50]....
        /*0488*/ 	.word	0x0000d570
        /*048c*/ 	.word	0x00000003
        /*0490*/ 	.word	0x00031c00
        /*0494*/ 	.short	0x010a
        /*0496*/ 	.byte	0x3f
	.zero		1


	//   ....[51]....
        /*0498*/ 	.word	0x0000d5c0
        /*049c*/ 	.word	0x00000000
        /*04a0*/ 	.word	0x00031c30
        /*04a4*/ 	.short	0x010a
        /*04a6*/ 	.byte	0x3f
	.zero		1


	//   ....[52]....
        /*04a8*/ 	.word	0x0000d620
        /*04ac*/ 	.word	0x00000008
        /*04b0*/ 	.word	0x00031c30
        /*04b4*/ 	.short	0x010a
        /*04b6*/ 	.byte	0x3f
	.zero		1


	//   ....[53]....
        /*04b8*/ 	.word	0x0000d680
        /*04bc*/ 	.word	0x00000008
        /*04c0*/ 	.word	0x00031c50
        /*04c4*/ 	.short	0x010a
        /*04c6*/ 	.byte	0x3f
	.zero		1


	//   ....[54]....
        /*04c8*/ 	.word	0x0000d6e0
        /*04cc*/ 	.word	0x00000006
        /*04d0*/ 	.word	0x00031c50
        /*04d4*/ 	.short	0x010a
        /*04d6*/ 	.byte	0x3f
	.zero		1


	//   ....[55]....
        /*04d8*/ 	.word	0x0000d880
        /*04dc*/ 	.word	0x00000005
        /*04e0*/ 	.word	0x00031c40
        /*04e4*/ 	.short	0x010a
        /*04e6*/ 	.byte	0x3f
	.zero		1


	//   ....[56]....
        /*04e8*/ 	.word	0x0000d8d0
        /*04ec*/ 	.word	0x00000017
        /*04f0*/ 	.word	0x00031c20
        /*04f4*/ 	.short	0x010a
        /*04f6*/ 	.byte	0x3f
	.zero		1


	//   ....[57]....
        /*04f8*/ 	.word	0x0000d920
        /*04fc*/ 	.word	0x00000003
        /*0500*/ 	.word	0x00031c40
        /*0504*/ 	.short	0x010a
        /*0506*/ 	.byte	0x3f
	.zero		1


	//   ....[58]....
        /*0508*/ 	.word	0x0000d970
        /*050c*/ 	.word	0x00000002
        /*0510*/ 	.word	0x00000060
        /*0514*/ 	.short	0x010a
        /*0516*/ 	.byte	0x3f
	.zero		1


	//   ....[59]....
        /*0518*/ 	.word	0x0000d9c0
        /*051c*/ 	.word	0x00000003
        /*0520*/ 	.word	0x00031c40
        /*0524*/ 	.short	0x010a
        /*0526*/ 	.byte	0x3f
	.zero		1


	//   ....[60]....
        /*0528*/ 	.word	0x0000da10
        /*052c*/ 	.word	0x00000002
        /*0530*/ 	.word	0x00000060
        /*0534*/ 	.short	0x010a
        /*0536*/ 	.byte	0x3f
	.zero		1


	//   ....[61]....
        /*0538*/ 	.word	0x0000da60
        /*053c*/ 	.word	0x00000002
        /*0540*/ 	.word	0x00031c40
        /*0544*/ 	.short	0x010a
        /*0546*/ 	.byte	0x3f
	.zero		1


	//   ....[62]....
        /*0548*/ 	.word	0x0000dab0
        /*054c*/ 	.word	0x00000002
        /*0550*/ 	.word	0x00000060
        /*0554*/ 	.short	0x010a
        /*0556*/ 	.byte	0x3f
	.zero		1


	//   ....[63]....
        /*0558*/ 	.word	0x0000db00
        /*055c*/ 	.word	0x00000003
        /*0560*/ 	.word	0x00031c60
        /*0564*/ 	.short	0x010a
        /*0566*/ 	.byte	0x3f
	.zero		1


	//   ....[64]....
        /*0568*/ 	.word	0x0000db50
        /*056c*/ 	.word	0x00000008
        /*0570*/ 	.word	0x00031c20
        /*0574*/ 	.short	0x010a
        /*0576*/ 	.byte	0x3f
	.zero		1


	//   ....[65]....
        /*0578*/ 	.word	0x0000dcf0
        /*057c*/ 	.word	0x00000005
        /*0580*/ 	.word	0x00000000
        /*0584*/ 	.short	0x010a
        /*0586*/ 	.byte	0x3f
	.zero		1


	//   ....[66]....
        /*0588*/ 	.word	0x0000dd40
        /*058c*/ 	.word	0x00000003
        /*0590*/ 	.word	0x00000000
        /*0594*/ 	.short	0x010a
        /*0596*/ 	.byte	0x3f
	.zero		1


	//   ....[67]....
        /*0598*/ 	.word	0x0000dd90
        /*059c*/ 	.word	0x00000005
        /*05a0*/ 	.word	0x00000000
        /*05a4*/ 	.short	0x010a
        /*05a6*/ 	.byte	0x3f
	.zero		1


	//----- nvinfo : EIATTR_NUM_MBARRIERS
	.align		4
.L_1233:
        /*05a8*/ 	.byte	0x03, 0x38
        /*05aa*/ 	.short	0x0016


	//----- nvinfo : EIATTR_EXIT_INSTR_OFFSETS
	.align		4
        /*05ac*/ 	.byte	0x04, 0x1c
        /*05ae*/ 	.short	(.L_1235 - .L_1234)


	//   ....[0]....
.L_1234:
        /*05b0*/ 	.word	0x00000a30


	//   ....[1]....
        /*05b4*/ 	.word	0x0000a7a0


	//   ....[2]....
        /*05b8*/ 	.word	0x0000a800


	//   ....[3]....
        /*05bc*/ 	.word	0x0000d550


	//----- nvinfo : EIATTR_MAX_THREADS
	.align		4
.L_1235:
        /*05c0*/ 	.byte	0x04, 0x05
        /*05c2*/ 	.short	(.L_1237 - .L_1236)
.L_1236:
        /*05c4*/ 	.word	0x00000200
        /*05c8*/ 	.word	0x00000001
        /*05cc*/ 	.word	0x00000001


	//----- nvinfo : EIATTR_CRS_STACK_SIZE
	.align		4
.L_1237:
        /*05d0*/ 	.byte	0x04, 0x1e
        /*05d2*/ 	.short	(.L_1239 - .L_1238)
.L_1238:
        /*05d4*/ 	.word	0x00000000


	//----- nvinfo : EIATTR_CBANK_PARAM_SIZE
	.align		4
.L_1239:
        /*05d8*/ 	.byte	0x03, 0x19
        /*05da*/ 	.short	0x0bf0


	//----- nvinfo : EIATTR_PARAM_CBANK
	.align		4
        /*05dc*/ 	.byte	0x04, 0x0a
        /*05de*/ 	.short	(.L_1241 - .L_1240)
	.align		4
.L_1240:
        /*05e0*/ 	.word	index@(.nv.constant0._ZN7cutlass13device_kernelIN5flash11enable_sm90INS1_16FlashAttnFwdSm90INS1_25CollectiveMainloopFwdSm90ILi2EN4cute5tupleIJNS5_1CILi1EEES8_S8_EEENS6_IJNS7_ILi192EEENS7_ILi144EEENS7_ILi96EEEEEELi96ENS_6half_tEfNS_4arch4Sm90ELb0ELb0ELb1ELb0ELb0ELb0ELb0ELb0ELb1ELb0ELb0ELb0EEENS1_21CollectiveEpilogueFwdINS6_IJSA_SC_SB_EEES9_SE_SG_Li384ELb0ELb0ELb0ELb0EEENS1_29StaticPersistentTileSchedulerILb0EEEEEEEEEvNT_6ParamsE)
        /*05e4*/ 	.short	0x0210
        /*05e6*/ 	.short	0x0bf0


	//----- nvinfo : EIATTR_SW_WAR
	.align		4
.L_1241:
        /*05e8*/ 	.byte	0x04, 0x36
        /*05ea*/ 	.short	(.L_1243 - .L_1242)
.L_1242:
        /*05ec*/ 	.word	0x00000008
.L_1243:


//--------------------- .nv.info._ZN7cutlass13device_kernelIN5flash11enable_sm90INS1_16FlashAttnFwdSm90INS1_25CollectiveMainloopFwdSm90ILi2EN4cute5tupleIJNS5_1CILi1EEES8_S8_EEENS6_IJNS7_ILi192EEENS7_ILi144EEENS7_ILi96EEEEEELi96ENS_6half_tEfNS_4arch4Sm90ELb0ELb0ELb1ELb1ELb0ELb0ELb0ELb0ELb1ELb0ELb0ELb0EEENS1_21CollectiveEpilogueFwdINS6_IJSA_SC_SB_EEES9_SE_SG_Li384ELb1ELb0ELb0ELb0EEENS1_36VarlenDynamicPersistentTileSchedulerILi192ELi144ELi384ELi32ELb0ELb0ELb1ELb0ELb1ELb1EEEEEEEEEvNT_6ParamsE --------------------------
	.section	.nv.info._ZN7cutlass13device_kernelIN5flash11enable_sm90INS1_16FlashAttnFwdSm90INS1_25CollectiveMainloopFwdSm90ILi2EN4cute5tupleIJNS5_1CILi1EEES8_S8_EEENS6_IJNS7_ILi192EEENS7_ILi144EEENS7_ILi96EEEEEELi96ENS_6half_tEfNS_4arch4Sm90ELb0ELb0ELb1ELb1ELb0ELb0ELb0ELb0ELb1ELb0ELb0ELb0EEENS1_21CollectiveEpilogueFwdINS6_IJSA_SC_SB_EEES9_SE_SG_Li384ELb1ELb0ELb0ELb0EEENS1_36VarlenDynamicPersistentTileSchedulerILi192ELi144ELi384ELi32ELb0ELb0ELb1ELb0ELb1ELb1EEEEEEEEEvNT_6ParamsE,"",@"SHT_CUDA_INFO"
	.sectionflags	@""
	.align	4


	//----- nvinfo : EIATTR_CUDA_API_VERSION
	.align		4
        /*0000*/ 	.byte	0x04, 0x37
        /*0002*/ 	.short	(.L_1245 - .L_1244)
.L_1244:
        /*0004*/ 	.word	0x00000082


	//----- nvinfo : EIATTR_KPARAM_INFO
	.align		4
.L_1245:
        /*0008*/ 	.byte	0x04, 0x17
        /*000a*/ 	.short	(.L_1247 - .L_1246)
.L_1246:
        /*000c*/ 	.word	0x00000000
        /*0010*/ 	.short	0x0000
        /*0012*/ 	.short	0x0070
        /*0014*/ 	.byte	0x00, 0xf0, 0x01, 0x28


	//----- nvinfo : EIATTR_SPARSE_MMA_MASK
	.align		4
.L_1247:
        /*0018*/ 	.byte	0x03, 0x50
        /*001a*/ 	.short	0x0000


	//----- nvinfo : EIATTR_MAXREG_COUNT
	.align		4
        /*001c*/ 	.byte	0x03, 0x1b
        /*001e*/ 	.short	0x0080


	//----- nvinfo : EIATTR_NUM_BARRIERS
	.align		4
        /*0020*/ 	.byte	0x02, 0x4c
        /*0022*/ 	.byte	0x10
	.zero		1


	//----- nvinfo : EIATTR_EXTERNS
	.align		4
        /*0024*/ 	.byte	0x04, 0x0f
        /*0026*/ 	.short	(.L_1249 - .L_1248)


	//   ....[0]....
	.align		4
.L_1248:
        /*0028*/ 	.word	index@(__assertfail)


	//----- nvinfo : EIATTR_ANNOTATIONS
	.align		4
.L_1249:
        /*002c*/ 	.byte	0x04, 0x55
        /*002e*/ 	.short	(.L_1251 - .L_1250)


	//   ....[0]....
.L_1250:
        /* <DEDUP_REMOVED lines=9> */


	//----- nvinfo : EIATTR_MERCURY_ISA_VERSION
	.align		4
.L_1251:
        /*00b0*/ 	.byte	0x03, 0x5f
        /*00b2*/ 	.short	0x0101


	//----- nvinfo : EIATTR_UNUSED_LOAD_BYTE_OFFSET
	.align		4
        /*00b4*/ 	.byte	0x04, 0x44
        /*00b6*/ 	.short	(.L_1253 - .L_1252)


	//   ....[0]....
.L_1252:
        /*00b8*/ 	.word	0x00000a70
        /*00bc*/ 	.word	0x0000fff0


	//   ....[1]....
        /*00c0*/ 	.word	0x0000a180
        /*00c4*/ 	.word	0x0000fff0


	//----- nvinfo : EIATTR_INT_WARP_WIDE_INSTR_OFFSETS
	.align		4
.L_1253:
        /*00c8*/ 	.byte	0x04, 0x31
        /*00ca*/ 	.short	(.L_1255 - .L_1254)


	//   ....[0]....
.L_1254:
        /*00cc*/ 	.word	0x00000150


	//   ....[1]....
        /*00d0*/ 	.word	0x000001f0


	//   ....[2]....
        /*00d4*/ 	.word	0x00000260


	//   ....[3]....
        /*00d8*/ 	.word	0x0000c640


	//   ....[4]....
        /*00dc*/ 	.word	0x0000c6d0


	//   ....[5]....
        /*00e0*/ 	.word	0x0000cb20


	//   ....[6]....
        /*00e4*/ 	.word	0x0000cb50


	//   ....[7]....
        /*00e8*/ 	.word	0x0000cd20


	//   ....[8]....
        /*00ec*/ 	.word	0x0000cdf0


	//   ....[9]....
        /*00f0*/ 	.word	0x0000ecf0


	//   ....[10]....
        /*00f4*/ 	.word	0x0000ed80


	//----- nvinfo : EIATTR_COOP_GROUP_MASK_REGIDS
	.align		4
.L_1255:
        /*00f8*/ 	.byte	0x04, 0x29
        /*00fa*/ 	.short	(.L_1257 - .L_1256)


	//   ....[0]....
.L_1256:
        /*00fc*/ 	.word	0xffffffff


	//   ....[1]....
        /*0100*/ 	.word	0xffffffff


	//   ....[2]....
        /*0104*/ 	.word	0xffffffff


	//   ....[3]....
        /*0108*/ 	.word	0xffffffff


	//   ....[4]....
        /*010c*/ 	.word	0xffffffff


	//   ....[5]....
        /*0110*/ 	.word	0xffffffff


	//   ....[6]....
        /*0114*/ 	.word	0xffffffff


	//   ....[7]....
        /*0118*/ 	.word	0xffffffff


	//   ....[8]....
        /*011c*/ 	.word	0xffffffff


	//   ....[9]....
        /*0120*/ 	.word	0xffffffff


	//   ....[10]....
        /*0124*/ 	.word	0xffffffff


	//   ....[11]....
        /*0128*/ 	.word	0xffffffff


	//   ....[12]....
        /*012c*/ 	.word	0xffffffff


	//   ....[13]....
        /*0130*/ 	.word	0xffffffff


	//   ....[14]....
        /*0134*/ 	.word	0xffffffff


	//   ....[15]....
        /*0138*/ 	.word	0xffffffff


	//   ....[16]....
        /*013c*/ 	.word	0xffffffff


	//   ....[17]....
        /*0140*/ 	.word	0xffffffff


	//   ....[18]....
        /*0144*/ 	.word	0xffffffff


	//   ....[19]....
        /*0148*/ 	.word	0xffffffff


	//   ....[20]....
        /*014c*/ 	.word	0xffffffff


	//   ....[21]....
        /*0150*/ 	.word	0xffffffff


	//   ....[22]....
        /*0154*/ 	.word	0xffffffff


	//   ....[23]....
        /*0158*/ 	.word	0xffffffff


	//   ....[24]....
        /*015c*/ 	.word	0xffffffff


	//   ....[25]....
        /*0160*/ 	.word	0xffffffff


	//   ....[26]....
        /*0164*/ 	.word	0xffffffff


	//   ....[27]....
        /*0168*/ 	.word	0xffffffff


	//   ....[28]....
        /*016c*/ 	.word	0xffffffff


	//   ....[29]....
        /*0170*/ 	.word	0xffffffff


	//   ....[30]....
        /*0174*/ 	.word	0xffffffff


	//   ....[31]....
        /*0178*/ 	.word	0xffffffff


	//   ....[32]....
        /*017c*/ 	.word	0xffffffff


	//   ....[33]....
        /*0180*/ 	.word	0xffffffff


	//   ....[34]....
        /*0184*/ 	.word	0xffffffff


	//   ....[35]....
        /*0188*/ 	.word	0xffffffff


	//   ....[36]....
        /*018c*/ 	.word	0xffffffff


	//   ....[37]....
        /*0190*/ 	.word	0xffffffff


	//   ....[38]....
        /*0194*/ 	.word	0xffffffff


	//   ....[39]....
        /*0198*/ 	.word	0xffffffff


	//   ....[40]....
        /*019c*/ 	.word	0xffffffff


	//   ....[41]....
        /*01a0*/ 	.word	0xffffffff


	//   ....[42]....
        /*01a4*/ 	.word	0xffffffff


	//   ....[43]....
        /*01a8*/ 	.word	0xffffffff


	//   ....[44]....
        /*01ac*/ 	.word	0xffffffff


	//   ....[45]....
        /*01b0*/ 	.word	0xffffffff


	//   ....[46]....
        /*01b4*/ 	.word	0xffffffff


	//   ....[47]....
        /*01b8*/ 	.word	0xffffffff


	//   ....[48]....
        /*01bc*/ 	.word	0xffffffff


	//   ....[49]....
        /*01c0*/ 	.word	0xffffffff


	//   ....[50]....
        /*01c4*/ 	.word	0xffffffff


	//   ....[51]....
        /*01c8*/ 	.word	0xffffffff


	//   ....[52]....
        /*01cc*/ 	.word	0xffffffff


	//   ....[53]....
        /*01d0*/ 	.word	0xffffffff


	//   ....[54]....
        /*01d4*/ 	.word	0xffffffff


	//   ....[55]....
        /*01d8*/ 	.word	0xffffffff


	//   ....[56]....
        /*01dc*/ 	.word	0x0500000f


	//   ....[57]....
        /*01e0*/ 	.word	0x0500000f


	//   ....[58]....
        /*01e4*/ 	.word	0x0500000f


	//   ....[59]....
        /*01e8*/ 	.word	0x0500000f


	//   ....[60]....
        /*01ec*/ 	.word	0x0500000f


	//   ....[61]....
        /*01f0*/ 	.word	0x0500000f


	//   ....[62]....
        /*01f4*/ 	.word	0x0500000f


	//   ....[63]....
        /*01f8*/ 	.word	0x0500000f


	//   ....[64]....
        /*01fc*/ 	.word	0x0500000f


	//   ....[65]....
        /*0200*/ 	.word	0x0500000f


	//   ....[66]....
        /*0204*/ 	.word	0x0500000f


	//   ....[67]....
        /*0208*/ 	.word	0x0500000f


	//   ....[68]....
        /*020c*/ 	.word	0x0500000f


	//   ....[69]....
        /*0210*/ 	.word	0x0500000f


	//   ....[70]....
        /*0214*/ 	.word	0x0500000f


	//   ....[71]....
        /*0218*/ 	.word	0x0500000f


	//   ....[72]....
        /*021c*/ 	.word	0x0500000f


	//   ....[73]....
        /*0220*/ 	.word	0x0500000f


	//   ....[74]....
        /*0224*/ 	.word	0x0500000f


	//----- nvinfo : EIATTR_COOP_GROUP_INSTR_OFFSETS
	.align		4
.L_1257:
        /*0228*/ 	.byte	0x04, 0x28
        /*022a*/ 	.short	(.L_1259 - .L_1258)


	//   ....[0]....
.L_1258:
        /*022c*/ 	.word	0x00000060


	//   ....[1]....
        /*0230*/ 	.word	0x00000160


	//   ....[2]....
        /*0234*/ 	.word	0x00000210


	//   ....[3]....
        /*0238*/ 	.word	0x000003d0


	//   ....[4]....
        /*023c*/ 	.word	0x00000530


	//   ....[5]....
        /*0240*/ 	.word	0x00000650


	//   ....[6]....
        /*0244*/ 	.word	0x000007b0


	//   ....[7]....
        /*0248*/ 	.word	0x00001330


	//   ....[8]....
        /*024c*/ 	.word	0x00003df0


	//   ....[9]....
        /*0250*/ 	.word	0x00003e30


	//   ....[10]....
        /*0254*/ 	.word	0x000043f0


	//   ....[11]....
        /*0258*/ 	.word	0x00004470


	//   ....[12]....
        /*025c*/ 	.word	0x000054f0


	//   ....[13]....
        /*0260*/ 	.word	0x00007a00


	//   ....[14]....
        /*0264*/ 	.word	0x00007aa0


	//   ....[15]....
        /*0268*/ 	.word	0x000082a0


	//   ....[16]....
        /*026c*/ 	.word	0x00008310


	//   ....[17]....
        /*0270*/ 	.word	0x000096e0


	//   ....[18]....
        /*0274*/ 	.word	0x000097e0


	//   ....[19]....
        /*0278*/ 	.word	0x00009840


	//   ....[20]....
        /*027c*/ 	.word	0x00009950


	//   ....[21]....
        /*0280*/ 	.word	0x00009980


	//   ....[22]....
        /*0284*/ 	.word	0x0000b860


	//   ....[23]....
        /*0288*/ 	.word	0x0000b9e0


	//   ....[24]....
        /*028c*/ 	.word	0x0000ba10


	//   ....[25]....
        /*0290*/ 	.word	0x0000ba50


	//   ....[26]....
        /*0294*/ 	.word	0x0000bac0


	//   ....[27]....
        /*0298*/ 	.word	0x0000bb20


	//   ....[28]....
        /*029c*/ 	.word	0x0000bb60


	//   ....[29]....
        /*02a0*/ 	.word	0x0000bce0


	//   ....[30]....
        /*02a4*/ 	.word	0x0000bd40


	//   ....[31]....
        /*02a8*/ 	.word	0x0000bd80


	//   ....[32]....
        /*02ac*/ 	.word	0x0000bdc0


	//   ....[33]....
        /*02b0*/ 	.word	0x0000bdf0


	//   ....[34]....
        /*02b4*/ 	.word	0x0000be20


	//   ....[35]....
        /*02b8*/ 	.word	0x0000bea0


	//   ....[36]....
        /*02bc*/ 	.word	0x0000bed0


	//   ....[37]....
        /*02c0*/ 	.word	0x0000bf50


	//   ....[38]....
        /*02c4*/ 	.word	0x0000f0f0


	//   ....[39]....
        /*02c8*/ 	.word	0x0000f100


	//   ....[40]....
        /*02cc*/ 	.word	0x0000f1f0


	//   ....[41]....
        /*02d0*/ 	.word	0x0000f250


	//   ....[42]....
        /*02d4*/ 	.word	0x0000f290


	//   ....[43]....
        /*02d8*/ 	.word	0x0000f2d0


	//   ....[44]....
        /*02dc*/ 	.word	0x0000f300


	//   ....[45]....
        /*02e0*/ 	.word	0x0000f330


	//   ....[46]....
        /*02e4*/ 	.word	0x0000f4a0


	//   ....[47]....
        /*02e8*/ 	.word	0x0000f500


	//   ....[48]....
        /*02ec*/ 	.word	0x0000f540


	//   ....[49]....
        /*02f0*/ 	.word	0x0000f580


	//   ....[50]....
        /*02f4*/ 	.word	0x0000f5b0


	//   ....[51]....
        /*02f8*/ 	.word	0x0000f5e0


	//   ....[52]....
        /*02fc*/ 	.word	0x0000f6a0


	//   ....[53]....
        /*0300*/ 	.word	0x0000f6c0


	//   ....[54]....
        /*0304*/ 	.word	0x0000f730


	//   ....[55]....
        /*0308*/ 	.word	0x0000fb60


	//   ....[56]....
        /*030c*/ 	.word	0x00010040


	//   ....[57]....
        /*0310*/ 	.word	0x00010430


	//   ....[58]....
        /*0314*/ 	.word	0x000104c0


	//   ....[59]....
        /*0318*/ 	.word	0x00010560


	//   ....[60]....
        /*031c*/ 	.word	0x00010610


	//   ....[61]....
        /*0320*/ 	.word	0x00010690


	//   ....[62]....
        /*0324*/ 	.word	0x00010710


	//   ....[63]....
        /*0328*/ 	.word	0x00010790


	//   ....[64]....
        /*032c*/ 	.word	0x00010810


	//   ....[65]....
        /*0330*/ 	.word	0x000108a0


	//   ....[66]....
        /*0334*/ 	.word	0x00010950


	//   ....[67]....
        /*0338*/ 	.word	0x000109d0


	//   ....[68]....
        /*033c*/ 	.word	0x00010a50


	//   ....[69]....
        /*0340*/ 	.word	0x00010ad0


	//   ....[70]....
        /*0344*/ 	.word	0x00010b50


	//   ....[71]....
        /*0348*/ 	.word	0x00010bc0


	//   ....[72]....
        /*034c*/ 	.word	0x00010c60


	//   ....[73]....
        /*0350*/ 	.word	0x00010cf0


	//   ....[74]....
        /*0354*/ 	.word	0x00010e10


	//----- nvinfo : EIATTR_REG_RECONFIG
	.align		4
.L_1259:
        /*0358*/ 	.byte	0x01, 0x54
	.zero		2


	//----- nvinfo : EIATTR_SYSCALL_OFFSETS
	.align		4
        /*035c*/ 	.byte	0x04, 0x46
        /*035e*/ 	.short	(.L_1261 - .L_1260)


	//   ....[0]....
.L_1260:
        /*0360*/ 	.word	0x000014e0


	//   ....[1]....
        /*0364*/ 	.word	0x0000c850


	//   ....[2]....
        /*0368*/ 	.word	0x0000c980


	//   ....[3]....
        /*036c*/ 	.word	0x0000ca80


	//----- nvinfo : EIATTR_MBARRIER_INSTR_OFFSETS
	.align		4
.L_1261:
        /*0370*/ 	.byte	0x04, 0x39
        /*0372*/ 	.short	(.L_1263 - .L_1262)


	//   ....[0]....
.L_1262:
        /*0374*/ 	.word	0x00000280
        /*0378*/ 	.word	0x000000ff
        /*037c*/ 	.word	0x00031c00
        /*0380*/ 	.short	0x0100
        /*0382*/ 	.byte	0x08
	.zero		1


	//   ....[1]....
        /*0384*/ 	.word	0x00000290
        /*0388*/ 	.word	0x000000ff
        /*038c*/ 	.word	0x00031c20
        /*0390*/ 	.short	0x0100
        /*0392*/ 	.byte	0x08
	.zero		1


	//   ....[2]....
        /*0394*/ 	.word	0x00000380
        /*0398*/ 	.word	0x000000ff
        /*039c*/ 	.word	0x00031c30
        /*03a0*/ 	.short	0x0100
        /*03a2*/ 	.byte	0x08
	.zero		1


	//   ....[3]....
        /*03a4*/ 	.word	0x00000390
        /*03a8*/ 	.word	0x000000ff
        /*03ac*/ 	.word	0x00031c40
        /*03b0*/ 	.short	0x0100
        /*03b2*/ 	.byte	0x08
	.zero		1


	//   ....[4]....
        /*03b4*/ 	.word	0x000003a0
        /*03b8*/ 	.word	0x000000ff
        /*03bc*/ 	.word	0x00031c38
        /*03c0*/ 	.short	0x0100
        /*03c2*/ 	.byte	0x08
	.zero		1


	//   ....[5]....
        /*03c4*/ 	.word	0x000003b0
        /*03c8*/ 	.word	0x000000ff
        /*03cc*/ 	.word	0x00031c48
        /*03d0*/ 	.short	0x0100
        /*03d2*/ 	.byte	0x08
	.zero		1


	//   ....[6]....
        /*03d4*/ 	.word	0x000004e0
        /*03d8*/ 	.word	0x000000ff
        /*03dc*/ 	.word	0x00031c50
        /*03e0*/ 	.short	0x0100
        /*03e2*/ 	.byte	0x08
	.zero		1


	//   ....[7]....
        /*03e4*/ 	.word	0x000004f0
        /*03e8*/ 	.word	0x000000ff
        /*03ec*/ 	.word	0x00031c60
        /*03f0*/ 	.short	0x0100
        /*03f2*/ 	.byte	0x08
	.zero		1


	//   ....[8]....
        /*03f4*/ 	.word	0x00000500
        /*03f8*/ 	.word	0x000000ff
        /*03fc*/ 	.word	0x00031c58
        /*0400*/ 	.short	0x0100
        /*0402*/ 	.byte	0x08
	.zero		1


	//   ....[9]....
        /*0404*/ 	.word	0x00000510
        /*0408*/ 	.word	0x000000ff
        /*040c*/ 	.word	0x00031c68
        /*0410*/ 	.short	0x0100
        /*0412*/ 	.byte	0x08
	.zero		1


	//   ....[10]....
        /*0414*/ 	.word	0x00000600
        /*0418*/ 	.word	0x000000ff
        /*041c*/ 	.word	0x00031c70
        /*0420*/ 	.short	0x0100
        /*0422*/ 	.byte	0x06
	.zero		1


	//   ....[11]....
        /*0424*/ 	.word	0x00000610
        /*0428*/ 	.word	0x000000ff
        /*042c*/ 	.word	0x00031c80
        /*0430*/ 	.short	0x0100
        /*0432*/ 	.byte	0x06
	.zero		1


	//   ....[12]....
        /*0434*/ 	.word	0x00000620
        /*0438*/ 	.word	0x000000ff
        /*043c*/ 	.word	0x00031c78
        /*0440*/ 	.short	0x0100
        /*0442*/ 	.byte	0x06
	.zero		1


	//   ....[13]....
        /*0444*/ 	.word	0x00000630
        /*0448*/ 	.word	0x000000ff
        /*044c*/ 	.word	0x00031c88
        /*0450*/ 	.short	0x0100
        /*0452*/ 	.byte	0x06
	.zero		1


	//   ....[14]....
        /*0454*/ 	.word	0x00000760
        /*0458*/ 	.word	0x000000ff
        /*045c*/ 	.word	0x00031c90
        /*0460*/ 	.short	0x0100
        /*0462*/ 	.byte	0x08
	.zero		1


	//   ....[15]....
        /*0464*/ 	.word	0x00000770
        /*0468*/ 	.word	0x000000ff
        /*046c*/ 	.word	0x00031ca0
        /*0470*/ 	.short	0x0100
        /*0472*/ 	.byte	0x08
	.zero		1


	//   ....[16]....
        /*0474*/ 	.word	0x00000780
        /*0478*/ 	.word	0x000000ff
        /*047c*/ 	.word	0x00031c98
        /*0480*/ 	.short	0x0100
        /*0482*/ 	.byte	0x08
	.zero		1


	//   ....[17]....
        /*0484*/ 	.word	0x00000790
        /*0488*/ 	.word	0x000000ff
        /*048c*/ 	.word	0x00031ca8
        /*0490*/ 	.short	0x0100
        /*0492*/ 	.byte	0x08
	.zero		1


	//   ....[18]....
        /*0494*/ 	.word	0x000008c0
        /*0498*/ 	.word	0x000000ff
        /*049c*/ 	.word	0x00031cb0
        /*04a0*/ 	.short	0x0100
        /*04a2*/ 	.byte	0x08
	.zero		1


	//   ....[19]....
        /*04a4*/ 	.word	0x000008d0
        /*04a8*/ 	.word	0x000000ff
        /*04ac*/ 	.word	0x00031cc0
        /*04b0*/ 	.short	0x0100
        /*04b2*/ 	.byte	0x08
	.zero		1


	//   ....[20]....
        /*04b4*/ 	.word	0x000008e0
        /*04b8*/ 	.word	0x000000ff
        /*04bc*/ 	.word	0x00031cb8
        /*04c0*/ 	.short	0x0100
        /*04c2*/ 	.byte	0x08
	.zero		1


	//   ....[21]....
        /*04c4*/ 	.word	0x000008f0
        /*04c8*/ 	.word	0x000000ff
        /*04cc*/ 	.word	0x00031cc8
        /*04d0*/ 	.short	0x0100
        /*04d2*/ 	.byte	0x08
	.zero		1


	//   ....[22]....
        /*04d4*/ 	.word	0x00001540
        /*04d8*/ 	.word	0x000000ff
        /*04dc*/ 	.word	0x00031c00
        /*04e0*/ 	.short	0x010a
        /*04e2*/ 	.byte	0x24
	.zero		1


	//   ....[23]....
        /*04e4*/ 	.word	0x000015b0
        /*04e8*/ 	.word	0x00000000
        /*04ec*/ 	.word	0x00031c30
        /*04f0*/ 	.short	0x010a
        /*04f2*/ 	.byte	0x3f
	.zero		1


	//   ....[24]....
        /*04f4*/ 	.word	0x00001620
        /*04f8*/ 	.word	0x00000000
        /*04fc*/ 	.word	0x00031c30
        /*0500*/ 	.short	0x010a
        /*0502*/ 	.byte	0x3f
	.zero		1


	//   ....[25]....
        /*0504*/ 	.word	0x000046a0
        /*0508*/ 	.word	0x00000004
        /*050c*/ 	.word	0x00000000
        /*0510*/ 	.short	0x0101
        /*0512*/ 	.byte	0x3f
	.zero		1


	//   ....[26]....
        /*0514*/ 	.word	0x000057a0
        /*0518*/ 	.word	0x000000ff
        /*051c*/ 	.word	0x00031c30
        /*0520*/ 	.short	0x010a
        /*0522*/ 	.byte	0x06
	.zero		1


	//   ....[27]....
        /*0524*/ 	.word	0x000057e0
        /*0528*/ 	.word	0x000000ff
        /*052c*/ 	.word	0x00031c30
        /*0530*/ 	.short	0x010a
        /*0532*/ 	.byte	0x06
	.zero		1


	//   ....[28]....
        /*0534*/ 	.word	0x00006e90
        /*0538*/ 	.word	0x000000ff
        /*053c*/ 	.word	0x00031c50
        /*0540*/ 	.short	0x010a
        /*0542*/ 	.byte	0x06
	.zero		1


	//   ....[29]....
        /*0544*/ 	.word	0x00006ed0
        /*0548*/ 	.word	0x000000ff
        /*054c*/ 	.word	0x00031c50
        /*0550*/ 	.short	0x010a
        /*0552*/ 	.byte	0x06
	.zero		1


	//   ....[30]....
        /*0554*/ 	.word	0x00008940
        /*0558*/ 	.word	0x00000015
        /*055c*/ 	.word	0x00000000
        /*0560*/ 	.short	0x0101
        /*0562*/ 	.byte	0x3f
	.zero		1


	//   ....[31]....
        /*0564*/ 	.word	0x00008a70
        /*0568*/ 	.word	0x0000000a
        /*056c*/ 	.word	0x00000000
        /*0570*/ 	.short	0x0101
        /*0572*/ 	.byte	0x3f
	.zero		1


	//   ....[32]....
        /*0574*/ 	.word	0x00009750
        /*0578*/ 	.word	0x000000ff
        /*057c*/ 	.word	0x00031c50
        /*0580*/ 	.short	0x010a
        /*0582*/ 	.byte	0x09
	.zero		1


	//   ....[33]....
        /*0584*/ 	.word	0x00009790
        /*0588*/ 	.word	0x000000ff
        /*058c*/ 	.word	0x00031c50
        /*0590*/ 	.short	0x010a
        /*0592*/ 	.byte	0x09
	.zero		1


	//   ....[34]....
        /*0594*/ 	.word	0x00009f60
        /*0598*/ 	.word	0x00000008
        /*059c*/ 	.word	0x00000000
        /*05a0*/ 	.short	0x0101
        /*05a2*/ 	.byte	0x3f
	.zero		1


	//   ....[35]....
        /*05a4*/ 	.word	0x0000ad40
        /*05a8*/ 	.word	0x000000ff
        /*05ac*/ 	.word	0x00000000
        /*05b0*/ 	.short	0x0101
        /*05b2*/ 	.byte	0x04
	.zero		1


	//   ....[36]....
        /*05b4*/ 	.word	0x0000d0e0
        /*05b8*/ 	.word	0x00000005
        /*05bc*/ 	.word	0x00031c40
        /*05c0*/ 	.short	0x010a
        /*05c2*/ 	.byte	0x3f
	.zero		1


	//   ....[37]....
        /*05c4*/ 	.word	0x0000d5f0
        /*05c8*/ 	.word	0x0000001a
        /*05cc*/ 	.word	0x00031c20
        /*05d0*/ 	.short	0x010a
        /*05d2*/ 	.byte	0x3f
	.zero		1


	//   ....[38]....
        /*05d4*/ 	.word	0x0000d8e0
        /*05d8*/ 	.word	0x00000003
        /*05dc*/ 	.word	0x00031c40
        /*05e0*/ 	.short	0x010a
        /*05e2*/ 	.byte	0x3f
	.zero		1


	//   ....[39]....
        /*05e4*/ 	.word	0x0000db60
        /*05e8*/ 	.word	0x00000002
        /*05ec*/ 	.word	0x00000060
        /*05f0*/ 	.short	0x010a
        /*05f2*/ 	.byte	0x3f
	.zero		1


	//   ....[40]....
        /*05f4*/ 	.word	0x0000e070
        /*05f8*/ 	.word	0x00000003
        /*05fc*/ 	.word	0x00031c40
        /*0600*/ 	.short	0x010a
        /*0602*/ 	.byte	0x3f
	.zero		1


	//   ....[41]....
        /*0604*/ 	.word	0x0000e2f0
        /*0608*/ 	.word	0x00000003
        /*060c*/ 	.word	0x00000060
        /*0610*/ 	.short	0x010a
        /*0612*/ 	.byte	0x3f
	.zero		1


	//   ....[42]....
        /*0614*/ 	.word	0x0000e760
        /*0618*/ 	.word	0x00000002
        /*061c*/ 	.word	0x00031c40
        /*0620*/ 	.short	0x010a
        /*0622*/ 	.byte	0x3f
	.zero		1


	//   ....[43]....
        /*0624*/ 	.word	0x0000ea00
        /*0628*/ 	.word	0x00000002
        /*062c*/ 	.word	0x00000060
        /*0630*/ 	.short	0x010a
        /*0632*/ 	.byte	0x3f
	.zero		1


	//   ....[44]....
        /*0634*/ 	.word	0x0000edf0
        /*0638*/ 	.word	0x00000003
        /*063c*/ 	.word	0x00031c60
        /*0640*/ 	.short	0x010a
        /*0642*/ 	.byte	0x3f
	.zero		1


	//   ....[45]....
        /*0644*/ 	.word	0x0000fae0
        /*0648*/ 	.word	0x00000009
        /*064c*/ 	.word	0x00031c20
        /*0650*/ 	.short	0x010a
        /*0652*/ 	.byte	0x3f
	.zero		1


	//   ....[46]....
        /*0654*/ 	.word	0x0000fc80
        /*0658*/ 	.word	0x00000007
        /*065c*/ 	.word	0x00000000
        /*0660*/ 	.short	0x010a
        /*0662*/ 	.byte	0x3f
	.zero		1


	//   ....[47]....
        /*0664*/ 	.word	0x0000fcf0
        /*0668*/ 	.word	0x00000003
        /*066c*/ 	.word	0x00000000
        /*0670*/ 	.short	0x010a
        /*0672*/ 	.byte	0x3f
	.zero		1


	//   ....[48]....
        /*0674*/ 	.word	0x0000fd50
        /*0678*/ 	.word	0x00000005
        /*067c*/ 	.word	0x00000000
        /*0680*/ 	.short	0x010a
        /*0682*/ 	.byte	0x3f
	.zero		1


	//   ....[49]....
        /*0684*/ 	.word	0x0000fd80
        /*0688*/ 	.word	0x00000003
        /*068c*/ 	.word	0x00000000
        /*0690*/ 	.short	0x010a
        /*0692*/ 	.byte	0x3f
	.zero		1


	//   ....[50]....
        /*0694*/ 	.word	0x0000fdf0
        /*0698*/ 	.word	0x00000003
        /*069c*/ 	.word	0x00031c00
        /*06a0*/ 	.short	0x010a
        /*06a2*/ 	.byte	0x3f
	.zero		1


	//   ....[51]....
        /*06a4*/ 	.word	0x0000fe40
        /*06a8*/ 	.word	0x00000000
        /*06ac*/ 	.word	0x00031c30
        /*06b0*/ 	.short	0x010a
        /*06b2*/ 	.byte	0x3f
	.zero		1


	//   ....[52]....
        /*06b4*/ 	.word	0x0000fea0
        /*06b8*/ 	.word	0x00000009
        /*06bc*/ 	.word	0x00031c30
        /*06c0*/ 	.short	0x010a
        /*06c2*/ 	.byte	0x3f
	.zero		1


	//   ....[53]....
        /*06c4*/ 	.word	0x0000ff00
        /*06c8*/ 	.word	0x00000008
        /*06cc*/ 	.word	0x00031c50
        /*06d0*/ 	.short	0x010a
        /*06d2*/ 	.byte	0x3f
	.zero		1


	//   ....[54]....
        /*06d4*/ 	.word	0x0000ff60
        /*06d8*/ 	.word	0x00000005
        /*06dc*/ 	.word	0x00031c50
        /*06e0*/ 	.short	0x010a
        /*06e2*/ 	.byte	0x3f
	.zero		1


	//   ....[55]....
        /*06e4*/ 	.word	0x00010100
        /*06e8*/ 	.word	0x00000005
        /*06ec*/ 	.word	0x00031c40
        /*06f0*/ 	.short	0x010a
        /*06f2*/ 	.byte	0x3f
	.zero		1


	//   ....[56]....
        /*06f4*/ 	.word	0x00010150
        /*06f8*/ 	.word	0x0000001a
        /*06fc*/ 	.word	0x00031c20
        /*0700*/ 	.short	0x010a
        /*0702*/ 	.byte	0x3f
	.zero		1


	//   ....[57]....
        /*0704*/ 	.word	0x000101a0
        /*0708*/ 	.word	0x00000003
        /*070c*/ 	.word	0x00031c40
        /*0710*/ 	.short	0x010a
        /*0712*/ 	.byte	0x3f
	.zero		1


	//   ....[58]....
        /*0714*/ 	.word	0x000101f0
        /*0718*/ 	.word	0x00000002
        /*071c*/ 	.word	0x00000060
        /*0720*/ 	.short	0x010a
        /*0722*/ 	.byte	0x3f
	.zero		1


	//   ....[59]....
        /*0724*/ 	.word	0x00010240
        /*0728*/ 	.word	0x00000003
        /*072c*/ 	.word	0x00031c40
        /*0730*/ 	.short	0x010a
        /*0732*/ 	.byte	0x3f
	.zero		1


	//   ....[60]....
        /*0734*/ 	.word	0x00010290
        /*0738*/ 	.word	0x00000003
        /*073c*/ 	.word	0x00000060
        /*0740*/ 	.short	0x010a
        /*0742*/ 	.byte	0x3f
	.zero		1


	//   ....[61]....
        /*0744*/ 	.word	0x000102e0
        /*0748*/ 	.word	0x00000002
        /*074c*/ 	.word	0x00031c40
        /*0750*/ 	.short	0x010a
        /*0752*/ 	.byte	0x3f
	.zero		1


	//   ....[62]....
        /*0754*/ 	.word	0x00010330
        /*0758*/ 	.word	0x00000002
        /*075c*/ 	.word	0x00000060
        /*0760*/ 	.short	0x010a
        /*0762*/ 	.byte	0x3f
	.zero		1


	//   ....[63]....
        /*0764*/ 	.word	0x00010380
        /*0768*/ 	.word	0x00000003
        /*076c*/ 	.word	0x00031c60
        /*0770*/ 	.short	0x010a
        /*0772*/ 	.byte	0x3f
	.zero		1


	//   ....[64]....
        /*0774*/ 	.word	0x00010d30
        /*0778*/ 	.word	0x00000009
        /*077c*/ 	.word	0x00031c20
        /*0780*/ 	.short	0x010a
        /*0782*/ 	.byte	0x3f
	.zero		1


	//   ....[65]....
        /*0784*/ 	.word	0x00010ed0
        /*0788*/ 	.word	0x00000007
        /*078c*/ 	.word	0x00000000
        /*0790*/ 	.short	0x010a
        /*0792*/ 	.byte	0x3f
	.zero		1


	//   ....[66]....
        /*0794*/ 	.word	0x00010f20
        /*0798*/ 	.word	0x00000003
        /*079c*/ 	.word	0x00000000
        /*07a0*/ 	.short	0x010a
        /*07a2*/ 	.byte	0x3f
	.zero		1


	//   ....[67]....
        /*07a4*/ 	.word	0x00010f70
        /*07a8*/ 	.word	0x00000005
        /*07ac*/ 	.word	0x00000000
        /*07b0*/ 	.short	0x010a
        /*07b2*/ 	.byte	0x3f
	.zero		1


	//----- nvinfo : EIATTR_NUM_MBARRIERS
	.align		4
.L_1263:
        /*07b4*/ 	.byte	0x03, 0x38
        /*07b6*/ 	.short	0x0016


	//----- nvinfo : EIATTR_EXIT_INSTR_OFFSETS
	.align		4
        /*07b8*/ 	.byte	0x04, 0x1c
        /*07ba*/ 	.short	(.L_1265 - .L_1264)


	//   ....[0]....
.L_1264:
        /*07bc*/ 	.word	0x00000aa0


	//   ....[1]....
        /*07c0*/ 	.word	0x0000b820


	//   ....[2]....
        /*07c4*/ 	.word	0x0000b880


	//   ....[3]....
        /*07c8*/ 	.word	0x0000fdd0


	//----- nvinfo : EIATTR_MAX_THREADS
	.align		4
.L_1265:
        /*07cc*/ 	.byte	0x04, 0x05
        /*07ce*/ 	.short	(.L_1267 - .L_1266)
.L_1266:
        /*07d0*/ 	.word	0x00000200
        /*07d4*/ 	.word	0x00000001
        /*07d8*/ 	.word	0x00000001


	//----- nvinfo : EIATTR_CRS_STACK_SIZE
	.align		4
.L_1267:
        /*07dc*/ 	.byte	0x04, 0x1e
        /*07de*/ 	.short	(.L_1269 - .L_1268)
.L_1268:
        /*07e0*/ 	.word	0x00000000


	//----- nvinfo : EIATTR_CBANK_PARAM_SIZE
	.align		4
.L_1269:
        /*07e4*/ 	.byte	0x03, 0x19
        /*07e6*/ 	.short	0x0a70


	//----- nvinfo : EIATTR_PARAM_CBANK
	.align		4
        /*07e8*/ 	.byte	0x04, 0x0a
        /*07ea*/ 	.short	(.L_1271 - .L_1270)
	.align		4
.L_1270:
        /*07ec*/ 	.word	index@(.nv.constant0._ZN7cutlass13device_kernelIN5flash11enable_sm90INS1_16FlashAttnFwdSm90INS1_25CollectiveMainloopFwdSm90ILi2EN4cute5tupleIJNS5_1CILi1EEES8_S8_EEENS6_IJNS7_ILi192EEENS7_ILi144EEENS7_ILi96EEEEEELi96ENS_6half_tEfNS_4arch4Sm90ELb0ELb0ELb1ELb1ELb0ELb0ELb0ELb0ELb1ELb0ELb0ELb0EEENS1_21CollectiveEpilogueFwdINS6_IJSA_SC_SB_EEES9_SE_SG_Li384ELb1ELb0ELb0ELb0EEENS1_36VarlenDynamicPersistentTileSchedulerILi192ELi144ELi384ELi32ELb0ELb0ELb1ELb0ELb1ELb1EEEEEEEEEvNT_6ParamsE)
        /*07f0*/ 	.short	0x0210
        /*07f2*/ 	.short	0x0a70


	//----- nvinfo : EIATTR_SW_WAR
	.align		4
.L_1271:
        /*07f4*/ 	.byte	0x04, 0x36
        /*07f6*/ 	.short	(.L_1273 - .L_1272)
.L_1272:
        /*07f8*/ 	.word	0x00000008
.L_1273:


//--------------------- .nv.info._ZN7cutlass13device_kernelIN5flash11enable_sm90INS1_16FlashAttnFwdSm90INS1_25CollectiveMainloopFwdSm90ILi2EN4cute5tupleIJNS5_1CILi1EEES8_S8_EEENS6_IJNS7_ILi192EEENS7_ILi144EEENS7_ILi96EEEEEELi96ENS_6half_tEfNS_4arch4Sm90ELb0ELb0ELb1ELb1ELb0ELb1ELb0ELb0ELb1ELb0ELb0ELb0EEENS1_21CollectiveEpilogueFwdINS6_IJSA_SC_SB_EEES9_SE_SG_Li384ELb1ELb0ELb0ELb0EEENS1_36VarlenDynamicPersistentTileSchedulerILi192ELi144ELi384ELi32ELb0ELb0ELb1ELb0ELb1ELb1EEEEEEEEEvNT_6ParamsE --------------------------
	.section	.nv.info._ZN7cutlass13device_kernelIN5flash11enable_sm90INS1_16FlashAttnFwdSm90INS1_25CollectiveMainloopFwdSm90ILi2EN4cute5tupleIJNS5_1CILi1EEES8_S8_EEENS6_IJNS7_ILi192EEENS7_ILi144EEENS7_ILi96EEEEEELi96ENS_6half_tEfNS_4arch4Sm90ELb0ELb0ELb1ELb1ELb0ELb1ELb0ELb0ELb1ELb0ELb0ELb0EEENS1_21CollectiveEpilogueFwdINS6_IJSA_SC_SB_EEES9_SE_SG_Li384ELb1ELb0ELb0ELb0EEENS1_36VarlenDynamicPersistentTileSchedulerILi192ELi144ELi384ELi32ELb0ELb0ELb1ELb0ELb1ELb1EEEEEEEEEvNT_6ParamsE,"",@"SHT_CUDA_INFO"
	.sectionflags	@""
	.align	4


	//----- nvinfo : EIATTR_CUDA_API_VERSION
	.align		4
        /*0000*/ 	.byte	0x04, 0x37
        /*0002*/ 	.short	(.L_1275 - .L_1274)
.L_1274:
        /*0004*/ 	.word	0x00000082


	//----- nvinfo : EIATTR_KPARAM_INFO
	.align		4
.L_1275:
        /*0008*/ 	.byte	0x04, 0x17
        /*000a*/ 	.short	(.L_1277 - .L_1276)
.L_1276:
        /*000c*/ 	.word	0x00000000
        /*0010*/ 	.short	0x0000
        /*0012*/ 	.short	0x0070
        /*0014*/ 	.byte	0x00, 0xf0, 0x01, 0x28


	//----- nvinfo : EIATTR_SPARSE_MMA_MASK
	.align		4
.L_1277:
        /*0018*/ 	.byte	0x03, 0x50
        /*001a*/ 	.short	0x0000


	//----- nvinfo : EIATTR_MAXREG_COUNT
	.align		4
        /*001c*/ 	.byte	0x03, 0x1b
        /*001e*/ 	.short	0x0080


	//----- nvinfo : EIATTR_NUM_BARRIERS
	.align		4
        /*0020*/ 	.byte	0x02, 0x4c
        /*0022*/ 	.byte	0x10
	.zero		1


	//----- nvinfo : EIATTR_EXTERNS
	.align		4
        /*0024*/ 	.byte	0x04, 0x0f
        /*0026*/ 	.short	(.L_1279 - .L_1278)


	//   ....[0]....
	.align		4
.L_1278:
        /*0028*/ 	.word	index@(__assertfail)


	//----- nvinfo : EIATTR_ANNOTATIONS
	.align		4
.L_1279:
        /*002c*/ 	.byte	0x04, 0x55
        /*002e*/ 	.short	(.L_1281 - .L_1280)


	//   ....[0]....
.L_1280:
        /* <DEDUP_REMOVED lines=93> */


	//----- nvinfo : EIATTR_MERCURY_ISA_VERSION
	.align		4
.L_1281:
        /*05e8*/ 	.byte	0x03, 0x5f
        /*05ea*/ 	.short	0x0101


	//----- nvinfo : EIATTR_UNUSED_LOAD_BYTE_OFFSET
	.align		4
        /*05ec*/ 	.byte	0x04, 0x44
        /*05ee*/ 	.short	(.L_1283 - .L_1282)


	//   ....[0]....
.L_1282:
        /*05f0*/ 	.word	0x00000b30
        /*05f4*/ 	.word	0x0000fff0


	//   ....[1]....
        /*05f8*/ 	.word	0x00015460
        /*05fc*/ 	.word	0x0000fff0


	//----- nvinfo : EIATTR_INT_WARP_WIDE_INSTR_OFFSETS
	.align		4
.L_1283:
        /*0600*/ 	.byte	0x04, 0x31
        /*0602*/ 	.short	(.L_1285 - .L_1284)


	//   ....[0]....
.L_1284:
        /*0604*/ 	.word	0x000001c0


	//   ....[1]....
        /*0608*/ 	.word	0x00000200


	//   ....[2]....
        /*060c*/ 	.word	0x00000270


	//   ....[3]....
        /*0610*/ 	.word	0x000189f0


	//   ....[4]....
        /*0614*/ 	.word	0x00018a80


	//   ....[5]....
        /*0618*/ 	.word	0x00018ec0


	//   ....[6]....
        /*061c*/ 	.word	0x00018ef0


	//   ....[7]....
        /*0620*/ 	.word	0x000190e0


	//   ....[8]....
        /*0624*/ 	.word	0x000191b0


	//   ....[9]....
        /*0628*/ 	.word	0x0001b210


	//   ....[10]....
        /*062c*/ 	.word	0x0001b2a0


	//----- nvinfo : EIATTR_COOP_GROUP_MASK_REGIDS
	.align		4
.L_1285:
        /*0630*/ 	.byte	0x04, 0x29
        /*0632*/ 	.short	(.L_1287 - .L_1286)


	//   ....[0]....
.L_1286:
        /*0634*/ 	.word	0xffffffff


	//   ....[1]....
        /*0638*/ 	.word	0xffffffff


	//   ....[2]....
        /*063c*/ 	.word	0xffffffff


	//   ....[3]....
        /*0640*/ 	.word	0xffffffff


	//   ....[4]....
        /*0644*/ 	.word	0xffffffff


	//   ....[5]....
        /*0648*/ 	.word	0xffffffff


	//   ....[6]....
        /*064c*/ 	.word	0xffffffff


	//   ....[7]....
        /*0650*/ 	.word	0xffffffff


	//   ....[8]....
        /*0654*/ 	.word	0xffffffff


	//   ....[9]....
        /*0658*/ 	.word	0xffffffff


	//   ....[10]....
        /*065c*/ 	.word	0xffffffff


	//   ....[11]....
        /*0660*/ 	.word	0xffffffff


	//   ....[12]....
        /*0664*/ 	.word	0xffffffff


	//   ....[13]....
        /*0668*/ 	.word	0xffffffff


	//   ....[14]....
        /*066c*/ 	.word	0xffffffff


	//   ....[15]....
        /*0670*/ 	.word	0xffffffff


	//   ....[16]....
        /*0674*/ 	.word	0xffffffff


	//   ....[17]....
        /*0678*/ 	.word	0xffffffff


	//   ....[18]....
        /*067c*/ 	.word	0xffffffff


	//   ....[19]....
        /*0680*/ 	.word	0xffffffff


	//   ....[20]....
        /*0684*/ 	.word	0xffffffff


	//   ....[21]....
        /*0688*/ 	.word	0xffffffff


	//   ....[22]....
        /*068c*/ 	.word	0xffffffff


	//   ....[23]....
        /*0690*/ 	.word	0xffffffff


	//   ....[24]....
        /*0694*/ 	.word	0xffffffff


	//   ....[25]....
        /*0698*/ 	.word	0xffffffff


	//   ....[26]....
        /*069c*/ 	.word	0xffffffff


	//   ....[27]....
        /*06a0*/ 	.word	0xffffffff


	//   ....[28]....
        /*06a4*/ 	.word	0xffffffff


	//   ....[29]....
        /*06a8*/ 	.word	0xffffffff


	//   ....[30]....
        /*06ac*/ 	.word	0xffffffff


	//   ....[31]....
        /*06b0*/ 	.word	0xffffffff


	//   ....[32]....
        /*06b4*/ 	.word	0xffffffff


	//   ....[33]....
        /*06b8*/ 	.word	0xffffffff


	//   ....[34]....
        /*06bc*/ 	.word	0xffffffff


	//   ....[35]....
        /*06c0*/ 	.word	0xffffffff


	//   ....[36]....
        /*06c4*/ 	.word	0xffffffff


	//   ....[37]....
        /*06c8*/ 	.word	0xffffffff


	//   ....[38]....
        /*06cc*/ 	.word	0xffffffff


	//   ....[39]....
        /*06d0*/ 	.word	0xffffffff


	//   ....[40]....
        /*06d4*/ 	.word	0xffffffff


	//   ....[41]....
        /*06d8*/ 	.word	0xffffffff


	//   ....[42]....
        /*06dc*/ 	.word	0xffffffff


	//   ....[43]....
        /*06e0*/ 	.word	0xffffffff


	//   ....[44]....
        /*06e4*/ 	.word	0xffffffff


	//   ....[45]....
        /*06e8*/ 	.word	0xffffffff


	//   ....[46]....
        /*06ec*/ 	.word	0xffffffff


	//   ....[47]....
        /*06f0*/ 	.word	0xffffffff


	//   ....[48]....
        /*06f4*/ 	.word	0xffffffff


	//   ....[49]....
        /*06f8*/ 	.word	0xffffffff


	//   ....[50]....
        /*06fc*/ 	.word	0xffffffff


	//   ....[51]....
        /*0700*/ 	.word	0xffffffff


	//   ....[52]....
        /*0704*/ 	.word	0xffffffff


	//   ....[53]....
        /*0708*/ 	.word	0xffffffff


	//   ....[54]....
        /*070c*/ 	.word	0xffffffff


	//   ....[55]....
        /*0710*/ 	.word	0xffffffff


	//   ....[56]....
        /*0714*/ 	.word	0x0500000f


	//   ....[57]....
        /*0718*/ 	.word	0x0500000f


	//   ....[58]....
        /*071c*/ 	.word	0x0500000f


	//   ....[59]....
        /*0720*/ 	.word	0x0500000f


	//   ....[60]....
        /*0724*/ 	.word	0x0500000f


	//   ....[61]....
        /*0728*/ 	.word	0x0500000f


	//   ....[62]....
        /*072c*/ 	.word	0x0500000f


	//   ....[63]....
        /*0730*/ 	.word	0x0500000f


	//   ....[64]....
        /*0734*/ 	.word	0x0500000f


	//   ....[65]....
        /*0738*/ 	.word	0x0500000f


	//   ....[66]....
        /*073c*/ 	.word	0x0500000f


	//   ....[67]....
        /*0740*/ 	.word	0x0500000f


	//   ....[68]....
        /*0744*/ 	.word	0x0500000f


	//   ....[69]....
        /*0748*/ 	.word	0x0500000f


	//   ....[70]....
        /*074c*/ 	.word	0x0500000f


	//   ....[71]....
        /*0750*/ 	.word	0x0500000f


	//   ....[72]....
        /*0754*/ 	.word	0x0500000f


	//   ....[73]....
        /*0758*/ 	.word	0x0500000f


	//   ....[74]....
        /*075c*/ 	.word	0x0500000f


	//   ....[75]....
        /*0760*/ 	.word	0x0500000f


	//   ....[76]....
        /*0764*/ 	.word	0x0500000f


	//   ....[77]....
        /*0768*/ 	.word	0x0500000f


	//   ....[78]....
        /*076c*/ 	.word	0x0500000f


	//   ....[79]....
        /*0770*/ 	.word	0x0500000f


	//   ....[80]....
        /*0774*/ 	.word	0x0500000f


	//   ....[81]....
        /*0778*/ 	.word	0x0500000f


	//   ....[82]....
        /*077c*/ 	.word	0x0500000f


	//   ....[83]....
        /*0780*/ 	.word	0x0500000f


	//   ....[84]....
        /*0784*/ 	.word	0x0500000f


	//----- nvinfo : EIATTR_COOP_GROUP_INSTR_OFFSETS
	.align		4
.L_1287:
        /*0788*/ 	.byte	0x04, 0x28
        /*078a*/ 	.short	(.L_1289 - .L_1288)


	//   ....[0]....
.L_1288:
        /*078c*/ 	.word	0x00000070


	//   ....[1]....
        /*0790*/ 	.word	0x000001d0


	//   ....[2]....
        /*0794*/ 	.word	0x00000220


	//   ....[3]....
        /*0798*/ 	.word	0x00000450


	//   ....[4]....
        /*079c*/ 	.word	0x000005b0


	//   ....[5]....
        /*07a0*/ 	.word	0x000006d0


	//   ....[6]....
        /*07a4*/ 	.word	0x00000830


	//   ....[7]....
        /*07a8*/ 	.word	0x00006ef0


	//   ....[8]....
        /*07ac*/ 	.word	0x0000dac0


	//   ....[9]....
        /*07b0*/ 	.word	0x0000dae0


	//   ....[10]....
        /*07b4*/ 	.word	0x0000df40


	//   ....[11]....
        /*07b8*/ 	.word	0x0000df80


	//   ....[12]....
        /*07bc*/ 	.word	0x0000f2b0


	//   ....[13]....
        /*07c0*/ 	.word	0x00012350


	//   ....[14]....
        /*07c4*/ 	.word	0x000123b0


	//   ....[15]....
        /*07c8*/ 	.word	0x00012d60


	//   ....[16]....
        /*07cc*/ 	.word	0x00012d80


	//   ....[17]....
        /*07d0*/ 	.word	0x000146e0


	//   ....[18]....
        /*07d4*/ 	.word	0x00014b60


	//   ....[19]....
        /*07d8*/ 	.word	0x00014e60


	//   ....[20]....
        /*07dc*/ 	.word	0x00014e90


	//   ....[21]....
        /*07e0*/ 	.word	0x00014ee0


	//   ....[22]....
        /*07e4*/ 	.word	0x00016c90


	//   ....[23]....
        /*07e8*/ 	.word	0x00016e30


	//   ....[24]....
        /*07ec*/ 	.word	0x00016e60


	//   ....[25]....
        /*07f0*/ 	.word	0x00016e90


	//   ....[26]....
        /*07f4*/ 	.word	0x00016ed0


	//   ....[27]....
        /*07f8*/ 	.word	0x00016f20


	//   ....[28]....
        /*07fc*/ 	.word	0x00016f80


	//   ....[29]....
        /*0800*/ 	.word	0x00017140


	//   ....[30]....
        /*0804*/ 	.word	0x000171a0


	//   ....[31]....
        /*0808*/ 	.word	0x000171e0


	//   ....[32]....
        /*080c*/ 	.word	0x00017220


	//   ....[33]....
        /*0810*/ 	.word	0x00017250


	//   ....[34]....
        /*0814*/ 	.word	0x00017280


	//   ....[35]....
        /*0818*/ 	.word	0x00017300


	//   ....[36]....
        /*081c*/ 	.word	0x00017330


	//   ....[37]....
        /*0820*/ 	.word	0x000173b0


	//   ....[38]....
        /*0824*/ 	.word	0x0001b660


	//   ....[39]....
        /*0828*/ 	.word	0x0001b670


	//   ....[40]....
        /*082c*/ 	.word	0x0001b760


	//   ....[41]....
        /*0830*/ 	.word	0x0001b7c0


	//   ....[42]....
        /*0834*/ 	.word	0x0001b800


	//   ....[43]....
        /*0838*/ 	.word	0x0001b840


	//   ....[44]....
        /*083c*/ 	.word	0x0001b870


	//   ....[45]....
        /*0840*/ 	.word	0x0001b8a0


	//   ....[46]....
        /*0844*/ 	.word	0x0001ba10


	//   ....[47]....
        /*0848*/ 	.word	0x0001ba70


	//   ....[48]....
        /*084c*/ 	.word	0x0001bab0


	//   ....[49]....
        /*0850*/ 	.word	0x0001baf0


	//   ....[50]....
        /*0854*/ 	.word	0x0001bb20


	//   ....[51]....
        /*0858*/ 	.word	0x0001bb50


	//   ....[52]....
        /*085c*/ 	.word	0x0001bc10


	//   ....[53]....
        /*0860*/ 	.word	0x0001bc30


	//   ....[54]....
        /*0864*/ 	.word	0x0001bca0


	//   ....[55]....
        /*0868*/ 	.word	0x0001c0d0


	//   ....[56]....
        /*086c*/ 	.word	0x0001c550


	//   ....[57]....
        /*0870*/ 	.word	0x0001c600


	//   ....[58]....
        /*0874*/ 	.word	0x0001c6a0


	//   ....[59]....
        /*0878*/ 	.word	0x0001c740


	//   ....[60]....
        /*087c*/ 	.word	0x0001c7e0


	//   ....[61]....
        /*0880*/ 	.word	0x0001c8d0


	//   ....[62]....
        /*0884*/ 	.word	0x0001c970


	//   ....[63]....
        /*0888*/ 	.word	0x0001ca10


	//   ....[64]....
        /*088c*/ 	.word	0x0001cab0


	//   ....[65]....
        /*0890*/ 	.word	0x0001cd10


	//   ....[66]....
        /*0894*/ 	.word	0x0001cff0


	//   ....[67]....
        /*0898*/ 	.word	0x0001d3e0


	//   ....[68]....
        /*089c*/ 	.word	0x0001d470


	//   ....[69]....
        /*08a0*/ 	.word	0x0001d510


	//   ....[70]....
        /*08a4*/ 	.word	0x0001d5c0


	//   ....[71]....
        /*08a8*/ 	.word	0x0001d640


	//   ....[72]....
        /*08ac*/ 	.word	0x0001d6c0


	//   ....[73]....
        /*08b0*/ 	.word	0x0001d740


	//   ....[74]....
        /*08b4*/ 	.word	0x0001d7c0


	//   ....[75]....
        /*08b8*/ 	.word	0x0001d850


	//   ....[76]....
        /*08bc*/ 	.word	0x0001d900


	//   ....[77]....
        /*08c0*/ 	.word	0x0001d980


	//   ....[78]....
        /*08c4*/ 	.word	0x0001da00


	//   ....[79]....
        /*08c8*/ 	.word	0x0001da80


	//   ....[80]....
        /*08cc*/ 	.word	0x0001db00


	//   ....[81]....
        /*08d0*/ 	.word	0x0001db70


	//   ....[82]....
        /*08d4*/ 	.word	0x0001dc10


	//   ....[83]....
        /*08d8*/ 	.word	0x0001dca0


	//   ....[84]....
        /*08dc*/ 	.word	0x0001ddc0


	//----- nvinfo : EIATTR_REG_RECONFIG
	.align		4
.L_1289:
        /*08e0*/ 	.byte	0x01, 0x54
	.zero		2


	//----- nvinfo : EIATTR_SYSCALL_OFFSETS
	.align		4
        /*08e4*/ 	.byte	0x04, 0x46
        /*08e6*/ 	.short	(.L_1291 - .L_1290)


	//   ....[0]....
.L_1290:
        /*08e8*/ 	.word	0x00001bb0


	//   ....[1]....
        /*08ec*/ 	.word	0x00001d00


	//   ....[2]....
        /*08f0*/ 	.word	0x000070c0


	//   ....[3]....
        /*08f4*/ 	.word	0x00007580


	//   ....[4]....
        /*08f8*/ 	.word	0x00018c00


	//   ....[5]....
        /*08fc*/ 	.word	0x00018d30


	//   ....[6]....
        /*0900*/ 	.word	0x00018e30


	//----- nvinfo : EIATTR_MBARRIER_INSTR_OFFSETS
	.align		4
.L_1291:
        /*0904*/ 	.byte	0x04, 0x39
        /*0906*/ 	.short	(.L_1293 - .L_1292)


	//   ....[0]....
.L_1292:
        /*0908*/ 	.word	0x00000300
        /*090c*/ 	.word	0x000000ff
        /*0910*/ 	.word	0x00031c00
        /*0914*/ 	.short	0x0100
        /*0916*/ 	.byte	0x08
	.zero		1


	//   ....[1]....
        /*0918*/ 	.word	0x00000310
        /*091c*/ 	.word	0x000000ff
        /*0920*/ 	.word	0x00031c20
        /*0924*/ 	.short	0x0100
        /*0926*/ 	.byte	0x08
	.zero		1


	//   ....[2]....
        /*0928*/ 	.word	0x00000400
        /*092c*/ 	.word	0x000000ff
        /*0930*/ 	.word	0x00031c30
        /*0934*/ 	.short	0x0100
        /*0936*/ 	.byte	0x08
	.zero		1


	//   ....[3]....
        /*0938*/ 	.word	0x00000410
        /*093c*/ 	.word	0x000000ff
        /*0940*/ 	.word	0x00031c40
        /*0944*/ 	.short	0x0100
        /*0946*/ 	.byte	0x08
	.zero		1


	//   ....[4]....
        /*0948*/ 	.word	0x00000420
        /*094c*/ 	.word	0x000000ff
        /*0950*/ 	.word	0x00031c38
        /*0954*/ 	.short	0x0100
        /*0956*/ 	.byte	0x08
	.zero		1


	//   ....[5]....
        /*0958*/ 	.word	0x00000430
        /*095c*/ 	.word	0x000000ff
        /*0960*/ 	.word	0x00031c48
        /*0964*/ 	.short	0x0100
        /*0966*/ 	.byte	0x08
	.zero		1


	//   ....[6]....
        /*0968*/ 	.word	0x00000560
        /*096c*/ 	.word	0x000000ff
        /*0970*/ 	.word	0x00031c50
        /*0974*/ 	.short	0x0100
        /*0976*/ 	.byte	0x08
	.zero		1


	//   ....[7]....
        /*0978*/ 	.word	0x00000570
        /*097c*/ 	.word	0x000000ff
        /*0980*/ 	.word	0x00031c60
        /*0984*/ 	.short	0x0100
        /*0986*/ 	.byte	0x08
	.zero		1


	//   ....[8]....
        /*0988*/ 	.word	0x00000580
        /*098c*/ 	.word	0x000000ff
        /*0990*/ 	.word	0x00031c58
        /*0994*/ 	.short	0x0100
        /*0996*/ 	.byte	0x08
	.zero		1


	//   ....[9]....
        /*0998*/ 	.word	0x00000590
        /*099c*/ 	.word	0x000000ff
        /*09a0*/ 	.word	0x00031c68
        /*09a4*/ 	.short	0x0100
        /*09a6*/ 	.byte	0x08
	.zero		1


	//   ....[10]....
        /*09a8*/ 	.word	0x00000680
        /*09ac*/ 	.word	0x000000ff
        /*09b0*/ 	.word	0x00031c70
        /*09b4*/ 	.short	0x0100
        /*09b6*/ 	.byte	0x06
	.zero		1


	//   ....[11]....
        /*09b8*/ 	.word	0x00000690
        /*09bc*/ 	.word	0x000000ff
        /*09c0*/ 	.word	0x00031c80
        /*09c4*/ 	.short	0x0100
        /*09c6*/ 	.byte	0x06
	.zero		1


	//   ....[12]....
        /*09c8*/ 	.word	0x000006a0
        /*09cc*/ 	.word	0x000000ff
        /*09d0*/ 	.word	0x00031c78
        /*09d4*/ 	.short	0x0100
        /*09d6*/ 	.byte	0x06
	.zero		1


	//   ....[13]....
        /*09d8*/ 	.word	0x000006b0
        /*09dc*/ 	.word	0x000000ff
        /*09e0*/ 	.word	0x00031c88
        /*09e4*/ 	.short	0x0100
        /*09e6*/ 	.byte	0x06
	.zero		1


	//   ....[14]....
        /*09e8*/ 	.word	0x000007e0
        /*09ec*/ 	.word	0x000000ff
        /*09f0*/ 	.word	0x00031c90
        /*09f4*/ 	.short	0x0100
        /*09f6*/ 	.byte	0x08
	.zero		1


	//   ....[15]....
        /*09f8*/ 	.word	0x000007f0
        /*09fc*/ 	.word	0x000000ff
        /*0a00*/ 	.word	0x00031ca0
        /*0a04*/ 	.short	0x0100
        /*0a06*/ 	.byte	0x08
	.zero		1


	//   ....[16]....
        /*0a08*/ 	.word	0x00000800
        /*0a0c*/ 	.word	0x000000ff
        /*0a10*/ 	.word	0x00031c98
        /*0a14*/ 	.short	0x0100
        /*0a16*/ 	.byte	0x08
	.zero		1


	//   ....[17]....
        /*0a18*/ 	.word	0x00000810
        /*0a1c*/ 	.word	0x000000ff
        /*0a20*/ 	.word	0x00031ca8
        /*0a24*/ 	.short	0x0100
        /*0a26*/ 	.byte	0x08
	.zero		1


	//   ....[18]....
        /*0a28*/ 	.word	0x00000940
        /*0a2c*/ 	.word	0x000000ff
        /*0a30*/ 	.word	0x00031cb0
        /*0a34*/ 	.short	0x0100
        /*0a36*/ 	.byte	0x08
	.zero		1


	//   ....[19]....
        /*0a38*/ 	.word	0x00000950
        /*0a3c*/ 	.word	0x000000ff
        /*0a40*/ 	.word	0x00031cc0
        /*0a44*/ 	.short	0x0100
        /*0a46*/ 	.byte	0x08
	.zero		1


	//   ....[20]....
        /*0a48*/ 	.word	0x00000960
        /*0a4c*/ 	.word	0x000000ff
        /*0a50*/ 	.word	0x00031cb8
        /*0a54*/ 	.short	0x0100
        /*0a56*/ 	.byte	0x08
	.zero		1


	//   ....[21]....
        /*0a58*/ 	.word	0x00000970
        /*0a5c*/ 	.word	0x000000ff
        /*0a60*/ 	.word	0x00031cc8
        /*0a64*/ 	.short	0x0100
        /*0a66*/ 	.byte	0x08
	.zero		1


	//   ....[22]....
        /*0a68*/ 	.word	0x00003160
        /*0a6c*/ 	.word	0x00000014
        /*0a70*/ 	.word	0x00031c90
        /*0a74*/ 	.short	0x010a
        /*0a76*/ 	.byte	0x3f
	.zero		1


	//   ....[23]....
        /*0a78*/ 	.word	0x00004b80
        /*0a7c*/ 	.word	0x00000014
        /*0a80*/ 	.word	0x00031c90
        /*0a84*/ 	.short	0x010a
        /*0a86*/ 	.byte	0x3f
	.zero		1


	//   ....[24]....
        /*0a88*/ 	.word	0x000065c0
        /*0a8c*/ 	.word	0x00000014
        /*0a90*/ 	.word	0x00031c90
        /*0a94*/ 	.short	0x010a
        /*0a96*/ 	.byte	0x3f
	.zero		1


	//   ....[25]....
        /*0a98*/ 	.word	0x00006830
        /*0a9c*/ 	.word	0x00000020
        /*0aa0*/ 	.word	0x00000000
        /*0aa4*/ 	.short	0x0101
        /*0aa6*/ 	.byte	0x3f
	.zero		1


	//   ....[26]....
        /*0aa8*/ 	.word	0x00006870
        /*0aac*/ 	.word	0x00000014
        /*0ab0*/ 	.word	0x00031cb0
        /*0ab4*/ 	.short	0x010a
        /*0ab6*/ 	.byte	0x3f
	.zero		1


	//   ....[27]....
        /*0ab8*/ 	.word	0x00006bb0
        /*0abc*/ 	.word	0x00000014
        /*0ac0*/ 	.word	0x00000000
        /*0ac4*/ 	.short	0x0101
        /*0ac6*/ 	.byte	0x3f
	.zero		1


	//   ....[28]....
        /*0ac8*/ 	.word	0x00007160
        /*0acc*/ 	.word	0x00000012
        /*0ad0*/ 	.word	0x00031c00
        /*0ad4*/ 	.short	0x010a
        /*0ad6*/ 	.byte	0x3f
	.zero		1


	//   ....[29]....
        /*0ad8*/ 	.word	0x000071b0
        /*0adc*/ 	.word	0x00000012
        /*0ae0*/ 	.word	0x00031c00
        /*0ae4*/ 	.short	0x010a
        /*0ae6*/ 	.byte	0x3f
	.zero		1


	//   ....[30]....
        /*0ae8*/ 	.word	0x00007aa0
        /*0aec*/ 	.word	0x00000012
        /*0af0*/ 	.word	0x00031c00
        /*0af4*/ 	.short	0x010a
        /*0af6*/ 	.byte	0x3f
	.zero		1


	//   ....[31]....
        /*0af8*/ 	.word	0x000092b0
        /*0afc*/ 	.word	0x00000012
        /*0b00*/ 	.word	0x00031c00
        /*0b04*/ 	.short	0x010a
        /*0b06*/ 	.byte	0x3f
	.zero		1


	//   ....[32]....
        /*0b08*/ 	.word	0x0000a940
        /*0b0c*/ 	.word	0x00000000
        /*0b10*/ 	.word	0x00031c30
        /*0b14*/ 	.short	0x010a
        /*0b16*/ 	.byte	0x3f
	.zero		1


	//   ....[33]....
        /*0b18*/ 	.word	0x0000aa10
        /*0b1c*/ 	.word	0x00000000
        /*0b20*/ 	.word	0x00031c30
        /*0b24*/ 	.short	0x010a
        /*0b26*/ 	.byte	0x3f
	.zero		1


	//   ....[34]....
        /*0b28*/ 	.word	0x0000e480
        /*0b2c*/ 	.word	0x00000000
        /*0b30*/ 	.word	0x00000000
        /*0b34*/ 	.short	0x0101
        /*0b36*/ 	.byte	0x3f
	.zero		1


	//   ....[35]....
        /*0b38*/ 	.word	0x0000f590
        /*0b3c*/ 	.word	0x0000000e
        /*0b40*/ 	.word	0x00031c30
        /*0b44*/ 	.short	0x010a
        /*0b46*/ 	.byte	0x3f
	.zero		1


	//   ....[36]....
        /*0b48*/ 	.word	0x0000f5e0
        /*0b4c*/ 	.word	0x0000000e
        /*0b50*/ 	.word	0x00031c30
        /*0b54*/ 	.short	0x010a
        /*0b56*/ 	.byte	0x3f
	.zero		1


	//   ....[37]....
        /*0b58*/ 	.word	0x00011a60
        /*0b5c*/ 	.word	0x0000000f
        /*0b60*/ 	.word	0x00031c50
        /*0b64*/ 	.short	0x010a
        /*0b66*/ 	.byte	0x3f
	.zero		1


	//   ....[38]....
        /*0b68*/ 	.word	0x00011aa0
        /*0b6c*/ 	.word	0x0000000f
        /*0b70*/ 	.word	0x00031c50
        /*0b74*/ 	.short	0x010a
        /*0b76*/ 	.byte	0x3f
	.zero		1


	//   ....[39]....
        /*0b78*/ 	.word	0x000139f0
        /*0b7c*/ 	.word	0x0000006f
        /*0b80*/ 	.word	0x00000000
        /*0b84*/ 	.short	0x0101
        /*0b86*/ 	.byte	0x3f
	.zero		1


	//   ....[40]....
        /*0b88*/ 	.word	0x00013a30
        /*0b8c*/ 	.word	0x0000006c
        /*0b90*/ 	.word	0x00000000
        /*0b94*/ 	.short	0x0101
        /*0b96*/ 	.byte	0x3f
	.zero		1


	//   ....[41]....
        /*0b98*/ 	.word	0x00014770
        /*0b9c*/ 	.word	0x00000009
        /*0ba0*/ 	.word	0x00031c50
        /*0ba4*/ 	.short	0x010a
        /*0ba6*/ 	.byte	0x3f
	.zero		1


	//   ....[42]....
        /*0ba8*/ 	.word	0x00014820
        /*0bac*/ 	.word	0x00000009
        /*0bb0*/ 	.word	0x00031c50
        /*0bb4*/ 	.short	0x010a
        /*0bb6*/ 	.byte	0x3f
	.zero		1


	//   ....[43]....
        /*0bb8*/ 	.word	0x00015200
        /*0bbc*/ 	.word	0x00000009
        /*0bc0*/ 	.word	0x00000000
        /*0bc4*/ 	.short	0x0101
        /*0bc6*/ 	.byte	0x3f
	.zero		1


	//   ....[44]....
        /*0bc8*/ 	.word	0x00016130
        /*0bcc*/ 	.word	0x00000000
        /*0bd0*/ 	.word	0x00000000
        /*0bd4*/ 	.short	0x0101
        /*0bd6*/ 	.byte	0x3f
	.zero		1


	//   ....[45]....
        /*0bd8*/ 	.word	0x00017ed0
        /*0bdc*/ 	.word	0x00000006
        /*0be0*/ 	.word	0x00031c20
        /*0be4*/ 	.short	0x010a
        /*0be6*/ 	.byte	0x3f
	.zero		1


	//   ....[46]....
        /*0be8*/ 	.word	0x00017f40
        /*0bec*/ 	.word	0x00000007
        /*0bf0*/ 	.word	0x00031ca0
        /*0bf4*/ 	.short	0x010a
        /*0bf6*/ 	.byte	0x3f
	.zero		1


	//   ....[47]....
        /*0bf8*/ 	.word	0x00018190
        /*0bfc*/ 	.word	0x00000007
        /*0c00*/ 	.word	0x00031cc0
        /*0c04*/ 	.short	0x010a
        /*0c06*/ 	.byte	0x3f
	.zero		1


	//   ....[48]....
        /*0c08*/ 	.word	0x00018480
        /*0c0c*/ 	.word	0x00000007
        /*0c10*/ 	.word	0x00031ca0
        /*0c14*/ 	.short	0x010a
        /*0c16*/ 	.byte	0x3f
	.zero		1


	//   ....[49]....
        /*0c18*/ 	.word	0x000186c0
        /*0c1c*/ 	.word	0x00000007
        /*0c20*/ 	.word	0x00031cc0
        /*0c24*/ 	.short	0x010a
        /*0c26*/ 	.byte	0x3f
	.zero		1


	//   ....[50]....
        /*0c28*/ 	.word	0x000194a0
        /*0c2c*/ 	.word	0x00000004
        /*0c30*/ 	.word	0x00031c40
        /*0c34*/ 	.short	0x010a
        /*0c36*/ 	.byte	0x3f
	.zero		1


	//   ....[51]....
        /*0c38*/ 	.word	0x000199b0
        /*0c3c*/ 	.word	0x0000001d
        /*0c40*/ 	.word	0x00031c20
        /*0c44*/ 	.short	0x010a
        /*0c46*/ 	.byte	0x3f
	.zero		1


	//   ....[52]....
        /*0c48*/ 	.word	0x00019cb0
        /*0c4c*/ 	.word	0x00000003
        /*0c50*/ 	.word	0x00031c40
        /*0c54*/ 	.short	0x010a
        /*0c56*/ 	.byte	0x3f
	.zero		1


	//   ....[53]....
        /*0c58*/ 	.word	0x00019f30
        /*0c5c*/ 	.word	0x00000002
        /*0c60*/ 	.word	0x00031c60
        /*0c64*/ 	.short	0x010a
        /*0c66*/ 	.byte	0x3f
	.zero		1


	//   ....[54]....
        /*0c68*/ 	.word	0x0001a4b0
        /*0c6c*/ 	.word	0x00000003
        /*0c70*/ 	.word	0x00031c40
        /*0c74*/ 	.short	0x010a
        /*0c76*/ 	.byte	0x3f
	.zero		1


	//   ....[55]....
        /*0c78*/ 	.word	0x0001a730
        /*0c7c*/ 	.word	0x00000003
        /*0c80*/ 	.word	0x00031c60
        /*0c84*/ 	.short	0x010a
        /*0c86*/ 	.byte	0x3f
	.zero		1


	//   ....[56]....
        /*0c88*/ 	.word	0x0001ac20
        /*0c8c*/ 	.word	0x00000002
        /*0c90*/ 	.word	0x00031c40
        /*0c94*/ 	.short	0x010a
        /*0c96*/ 	.byte	0x3f
	.zero		1


	//   ....[57]....
        /*0c98*/ 	.word	0x0001aea0
        /*0c9c*/ 	.word	0x00000002
        /*0ca0*/ 	.word	0x00031c60
        /*0ca4*/ 	.short	0x010a
        /*0ca6*/ 	.byte	0x3f
	.zero		1


	//   ....[58]....
        /*0ca8*/ 	.word	0x0001b310
        /*0cac*/ 	.word	0x00000003
        /*0cb0*/ 	.word	0x00031c60
        /*0cb4*/ 	.short	0x010a
        /*0cb6*/ 	.byte	0x3f
	.zero		1


	//   ....[59]....
        /*0cb8*/ 	.word	0x0001c050
        /*0cbc*/ 	.word	0x00000009
        /*0cc0*/ 	.word	0x00031c20
        /*0cc4*/ 	.short	0x010a
        /*0cc6*/ 	.byte	0x3f
	.zero		1


	//   ....[60]....
        /*0cc8*/ 	.word	0x0001c200
        /*0ccc*/ 	.word	0x00000007
        /*0cd0*/ 	.word	0x00000000
        /*0cd4*/ 	.short	0x010a
        /*0cd6*/ 	.byte	0x3f
	.zero		1


	//   ....[61]....
        /*0cd8*/ 	.word	0x0001c270
        /*0cdc*/ 	.word	0x00000003
        /*0ce0*/ 	.word	0x00000000
        /*0ce4*/ 	.short	0x010a
        /*0ce6*/ 	.byte	0x3f
	.zero		1


	//   ....[62]....
        /*0ce8*/ 	.word	0x0001c2d0
        /*0cec*/ 	.word	0x00000005
        /*0cf0*/ 	.word	0x00000000
        /*0cf4*/ 	.short	0x010a
        /*0cf6*/ 	.byte	0x3f
	.zero		1


	//   ....[63]....
        /*0cf8*/ 	.word	0x0001c300
        /*0cfc*/ 	.word	0x00000003
        /*0d00*/ 	.word	0x00000000
        /*0d04*/ 	.short	0x010a
        /*0d06*/ 	.byte	0x3f
	.zero		1


	//   ....[64]....
        /*0d08*/ 	.word	0x0001c360
        /*0d0c*/ 	.word	0x00000014
        /*0d10*/ 	.word	0x00031c90
        /*0d14*/ 	.short	0x010a
        /*0d16*/ 	.byte	0x3f
	.zero		1


	//   ....[65]....
        /*0d18*/ 	.word	0x0001c3b0
        /*0d1c*/ 	.word	0x00000014
        /*0d20*/ 	.word	0x00031c90
        /*0d24*/ 	.short	0x010a
        /*0d26*/ 	.byte	0x3f
	.zero		1


	//   ....[66]....
        /*0d28*/ 	.word	0x0001c400
        /*0d2c*/ 	.word	0x00000014
        /*0d30*/ 	.word	0x00031c90
        /*0d34*/ 	.short	0x010a
        /*0d36*/ 	.byte	0x3f
	.zero		1


	//   ....[67]....
        /*0d38*/ 	.word	0x0001c450
        /*0d3c*/ 	.word	0x00000014
        /*0d40*/ 	.word	0x00031cb0
        /*0d44*/ 	.short	0x010a
        /*0d46*/ 	.byte	0x3f
	.zero		1


	//   ....[68]....
        /*0d48*/ 	.word	0x0001c820
        /*0d4c*/ 	.word	0x00000012
        /*0d50*/ 	.word	0x00031c00
        /*0d54*/ 	.short	0x010a
        /*0d56*/ 	.byte	0x3f
	.zero		1


	//   ....[69]....
        /*0d58*/ 	.word	0x0001caf0
        /*0d5c*/ 	.word	0x00000012
        /*0d60*/ 	.word	0x00031c00
        /*0d64*/ 	.short	0x010a
        /*0d66*/ 	.byte	0x3f
	.zero		1


	//   ....[70]....
        /*0d68*/ 	.word	0x0001cb40
        /*0d6c*/ 	.word	0x00000000
        /*0d70*/ 	.word	0x00031c30
        /*0d74*/ 	.short	0x010a
        /*0d76*/ 	.byte	0x3f
	.zero		1


	//   ....[71]....
        /*0d78*/ 	.word	0x0001cb90
        /*0d7c*/ 	.word	0x0000000e
        /*0d80*/ 	.word	0x00031c30
        /*0d84*/ 	.short	0x010a
        /*0d86*/ 	.byte	0x3f
	.zero		1


	//   ....[72]....
        /*0d88*/ 	.word	0x0001cbe0
        /*0d8c*/ 	.word	0x0000000f
        /*0d90*/ 	.word	0x00031c50
        /*0d94*/ 	.short	0x010a
        /*0d96*/ 	.byte	0x3f
	.zero		1


	//   ....[73]....
        /*0d98*/ 	.word	0x0001cc30
        /*0d9c*/ 	.word	0x00000009
        /*0da0*/ 	.word	0x00031c50
        /*0da4*/ 	.short	0x010a
        /*0da6*/ 	.byte	0x3f
	.zero		1


	//   ....[74]....
        /*0da8*/ 	.word	0x0001cdd0
        /*0dac*/ 	.word	0x00000006
        /*0db0*/ 	.word	0x00031c20
        /*0db4*/ 	.short	0x010a
        /*0db6*/ 	.byte	0x3f
	.zero		1


	//   ....[75]....
        /*0db8*/ 	.word	0x0001ce20
        /*0dbc*/ 	.word	0x00000007
        /*0dc0*/ 	.word	0x00031ca0
        /*0dc4*/ 	.short	0x010a
        /*0dc6*/ 	.byte	0x3f
	.zero		1


	//   ....[76]....
        /*0dc8*/ 	.word	0x0001ce70
        /*0dcc*/ 	.word	0x00000007
        /*0dd0*/ 	.word	0x00031cc0
        /*0dd4*/ 	.short	0x010a
        /*0dd6*/ 	.byte	0x3f
	.zero		1


	//   ....[77]....
        /*0dd8*/ 	.word	0x0001cec0
        /*0ddc*/ 	.word	0x00000007
        /*0de0*/ 	.word	0x00031ca0
        /*0de4*/ 	.short	0x010a
        /*0de6*/ 	.byte	0x3f
	.zero		1


	//   ....[78]....
        /*0de8*/ 	.word	0x0001cf10
        /*0dec*/ 	.word	0x00000007
        /*0df0*/ 	.word	0x00031cc0
        /*0df4*/ 	.short	0x010a
        /*0df6*/ 	.byte	0x3f
	.zero		1


	//   ....[79]....
        /*0df8*/ 	.word	0x0001d0b0
        /*0dfc*/ 	.word	0x00000004
        /*0e00*/ 	.word	0x00031c40
        /*0e04*/ 	.short	0x010a
        /*0e06*/ 	.byte	0x3f
	.zero		1


	//   ....[80]....
        /*0e08*/ 	.word	0x0001d100
        /*0e0c*/ 	.word	0x0000001d
        /*0e10*/ 	.word	0x00031c20
        /*0e14*/ 	.short	0x010a
        /*0e16*/ 	.byte	0x3f
	.zero		1


	//   ....[81]....
        /*0e18*/ 	.word	0x0001d150
        /*0e1c*/ 	.word	0x00000003
        /*0e20*/ 	.word	0x00031c40
        /*0e24*/ 	.short	0x010a
        /*0e26*/ 	.byte	0x3f
	.zero		1


	//   ....[82]....
        /*0e28*/ 	.word	0x0001d1a0
        /*0e2c*/ 	.word	0x00000002
        /*0e30*/ 	.word	0x00031c60
        /*0e34*/ 	.short	0x010a
        /*0e36*/ 	.byte	0x3f
	.zero		1


	//   ....[83]....
        /*0e38*/ 	.word	0x0001d1f0
        /*0e3c*/ 	.word	0x00000003
        /*0e40*/ 	.word	0x00031c40
        /*0e44*/ 	.short	0x010a
        /*0e46*/ 	.byte	0x3f
	.zero		1


	//   ....[84]....
        /*0e48*/ 	.word	0x0001d240
        /*0e4c*/ 	.word	0x00000003
        /*0e50*/ 	.word	0x00031c60
        /*0e54*/ 	.short	0x010a
        /*0e56*/ 	.byte	0x3f
	.zero		1


	//   ....[85]....
        /*0e58*/ 	.word	0x0001d290
        /*0e5c*/ 	.word	0x00000002
        /*0e60*/ 	.word	0x00031c40
        /*0e64*/ 	.short	0x010a
        /*0e66*/ 	.byte	0x3f
	.zero		1


	//   ....[86]....
        /*0e68*/ 	.word	0x0001d2e0
        /*0e6c*/ 	.word	0x00000002
        /*0e70*/ 	.word	0x00031c60
        /*0e74*/ 	.short	0x010a
        /*0e76*/ 	.byte	0x3f
	.zero		1


	//   ....[87]....
        /*0e78*/ 	.word	0x0001d330
        /*0e7c*/ 	.word	0x00000003
        /*0e80*/ 	.word	0x00031c60
        /*0e84*/ 	.short	0x010a
        /*0e86*/ 	.byte	0x3f
	.zero		1


	//   ....[88]....
        /*0e88*/ 	.word	0x0001dce0
        /*0e8c*/ 	.word	0x00000009
        /*0e90*/ 	.word	0x00031c20
        /*0e94*/ 	.short	0x010a
        /*0e96*/ 	.byte	0x3f
	.zero		1


	//   ....[89]....
        /*0e98*/ 	.word	0x0001de80
        /*0e9c*/ 	.word	0x00000007
        /*0ea0*/ 	.word	0x00000000
        /*0ea4*/ 	.short	0x010a
        /*0ea6*/ 	.byte	0x3f
	.zero		1


	//   ....[90]....
        /*0ea8*/ 	.word	0x0001ded0
        /*0eac*/ 	.word	0x00000003
        /*0eb0*/ 	.word	0x00000000
        /*0eb4*/ 	.short	0x010a
        /*0eb6*/ 	.byte	0x3f
	.zero		1


	//   ....[91]....
        /*0eb8*/ 	.word	0x0001df20
        /*0ebc*/ 	.word	0x00000005
        /*0ec0*/ 	.word	0x00000000
        /*0ec4*/ 	.short	0x010a
        /*0ec6*/ 	.byte	0x3f
	.zero		1


	//----- nvinfo : EIATTR_NUM_MBARRIERS
	.align		4
.L_1293:
        /*0ec8*/ 	.byte	0x03, 0x38
        /*0eca*/ 	.short	0x0016


	//----- nvinfo : EIATTR_EXIT_INSTR_OFFSETS
	.align		4
        /*0ecc*/ 	.byte	0x04, 0x1c
        /*0ece*/ 	.short	(.L_1295 - .L_1294)


	//   ....[0]....
.L_1294:
        /*0ed0*/ 	.word	0x0001c350


	//----- nvinfo : EIATTR_MAX_THREADS
	.align		4
.L_1295:
        /*0ed4*/ 	.byte	0x04, 0x05
        /*0ed6*/ 	.short	(.L_1297 - .L_1296)
.L_1296:
        /*0ed8*/ 	.word	0x00000200
        /*0edc*/ 	.word	0x00000001
        /*0ee0*/ 	.word	0x00000001


	//----- nvinfo : EIATTR_CRS_STACK_SIZE
	.align		4
.L_1297:
        /*0ee4*/ 	.byte	0x04, 0x1e
        /*0ee6*/ 	.short	(.L_1299 - .L_1298)
.L_1298:
        /*0ee8*/ 	.word	0x00000000


	//----- nvinfo : EIATTR_CBANK_PARAM_SIZE
	.align		4
.L_1299:
        /*0eec*/ 	.byte	0x03, 0x19
        /*0eee*/ 	.short	0x0a70


	//----- nvinfo : EIATTR_PARAM_CBANK
	.align		4
        /*0ef0*/ 	.byte	0x04, 0x0a
        /*0ef2*/ 	.short	(.L_1301 - .L_1300)
	.align		4
.L_1300:
        /*0ef4*/ 	.word	index@(.nv.constant0._ZN7cutlass13device_kernelIN5flash11enable_sm90INS1_16FlashAttnFwdSm90INS1_25CollectiveMainloopFwdSm90ILi2EN4cute5tupleIJNS5_1CILi1EEES8_S8_EEENS6_IJNS7_ILi192EEENS7_ILi144EEENS7_ILi96EEEEEELi96ENS_6half_tEfNS_4arch4Sm90ELb0ELb0ELb1ELb1ELb0ELb1ELb0ELb0ELb1ELb0ELb0ELb0EEENS1_21CollectiveEpilogueFwdINS6_IJSA_SC_SB_EEES9_SE_SG_Li384ELb1ELb0ELb0ELb0EEENS1_36VarlenDynamicPersistentTileSchedulerILi192ELi144ELi384ELi32ELb0ELb0ELb1ELb0ELb1ELb1EEEEEEEEEvNT_6ParamsE)
        /*0ef8*/ 	.short	0x0210
        /*0efa*/ 	.short	0x0a70


	//----- nvinfo : EIATTR_SW_WAR
	.align		4
.L_1301:
        /*0efc*/ 	.byte	0x04, 0x36
        /*0efe*/ 	.short	(.L_1303 - .L_1302)
.L_1302:
        /*0f00*/ 	.word	0x00000008
.L_1303:


//--------------------- .nv.info._ZN7cutlass13device_kernelIN5flash11enable_sm90INS1_16FlashAttnFwdSm90INS1_25CollectiveMainloopFwdSm90ILi2EN4cute5tupleIJNS5_1CILi1EEES8_S8_EEENS6_IJNS7_ILi192EEENS7_ILi128EEENS7_ILi96EEEEEELi96ENS_6half_tEfNS_4arch4Sm90ELb0ELb1ELb1ELb0ELb0ELb0ELb0ELb0ELb1ELb0ELb0ELb0EEENS1_21CollectiveEpilogueFwdINS6_IJSA_SC_SB_EEES9_SE_SG_Li384ELb0ELb0ELb0ELb0EEENS1_30DynamicPersistentTileSchedulerILi384ELi32ELb0ELb0ELb1EEEEEEEEEvNT_6ParamsE --------------------------
	.section	.nv.info._ZN7cutlass13device_kernelIN5flash11enable_sm90INS1_16FlashAttnFwdSm90INS1_25CollectiveMainloopFwdSm90ILi2EN4cute5tupleIJNS5_1CILi1EEES8_S8_EEENS6_IJNS7_ILi192EEENS7_ILi128EEENS7_ILi96EEEEEELi96ENS_6half_tEfNS_4arch4Sm90ELb0ELb1ELb1ELb0ELb0ELb0ELb0ELb0ELb1ELb0ELb0ELb0EEENS1_21CollectiveEpilogueFwdINS6_IJSA_SC_SB_EEES9_SE_SG_Li384ELb0ELb0ELb0ELb0EEENS1_30DynamicPersistentTileSchedulerILi384ELi32ELb0ELb0ELb1EEEEEEEEEvNT_6ParamsE,"",@"SHT_CUDA_INFO"
	.sectionflags	@""
	.align	4


	//----- nvinfo : EIATTR_CUDA_API_VERSION
	.align		4
        /*0000*/ 	.byte	0x04, 0x37
        /*0002*/ 	.short	(.L_1305 - .L_1304)
.L_1304:
        /*0004*/ 	.word	0x00000082


	//----- nvinfo : EIATTR_KPARAM_INFO
	.align		4
.L_1305:
        /*0008*/ 	.byte	0x04, 0x17
        /*000a*/ 	.short	(.L_1307 - .L_1306)
.L_1306:
        /*000c*/ 	.word	0x00000000
        /*0010*/ 	.short	0x0000
        /*0012*/ 	.short	0x0070
        /*0014*/ 	.byte	0x00, 0xf0, 0x01, 0x2e


	//----- nvinfo : EIATTR_SPARSE_MMA_MASK
	.align		4
.L_1307:
        /*0018*/ 	.byte	0x03, 0x50
        /*001a*/ 	.short	0x0000


	//----- nvinfo : EIATTR_MAXREG_COUNT
	.align		4
        /*001c*/ 	.byte	0x03, 0x1b
        /*001e*/ 	.short	0x0080


	//----- nvinfo : EIATTR_NUM_BARRIERS
	.align		4
        /*0020*/ 	.byte	0x02, 0x4c
        /*0022*/ 	.byte	0x10
	.zero		1


	//----- nvinfo : EIATTR_EXTERNS
	.align		4
        /*0024*/ 	.byte	0x04, 0x0f
        /*0026*/ 	.short	(.L_1309 - .L_1308)


	//   ....[0]....
	.align		4
.L_1308:
        /*0028*/ 	.word	index@(__assertfail)


	//----- nvinfo : EIATTR_MERCURY_ISA_VERSION
	.align		4
.L_1309:
        /*002c*/ 	.byte	0x03, 0x5f
        /*002e*/ 	.short	0x0101


	//----- nvinfo : EIATTR_INT_WARP_WIDE_INSTR_OFFSETS
	.align		4
        /*0030*/ 	.byte	0x04, 0x31
        /*0032*/ 	.short	(.L_1311 - .L_1310)


	//   ....[0]....
.L_1310:
        /*0034*/ 	.word	0x00000180


	//   ....[1]....
        /*0038*/ 	.word	0x000001b0


	//   ....[2]....
        /*003c*/ 	.word	0x000001c0


	//   ....[3]....
        /*0040*/ 	.word	0x00011370


	//   ....[4]....
        /*0044*/ 	.word	0x00011400


	//   ....[5]....
        /*0048*/ 	.word	0x00011920


	//   ....[6]....
        /*004c*/ 	.word	0x00013630


	//   ....[7]....
        /*0050*/ 	.word	0x000136c0


	//----- nvinfo : EIATTR_COOP_GROUP_MASK_REGIDS
	.align		4
.L_1311:
        /*0054*/ 	.byte	0x04, 0x29
        /*0056*/ 	.short	(.L_1313 - .L_1312)


	//   ....[0]....
.L_1312:
        /*0058*/ 	.word	0xffffffff


	//   ....[1]....
        /*005c*/ 	.word	0xffffffff


	//   ....[2]....
        /*0060*/ 	.word	0xffffffff


	//   ....[3]....
        /*0064*/ 	.word	0xffffffff


	//   ....[4]....
        /*0068*/ 	.word	0xffffffff


	//   ....[5]....
        /*006c*/ 	.word	0xffffffff


	//   ....[6]....
        /*0070*/ 	.word	0xffffffff


	//   ....[7]....
        /*0074*/ 	.word	0xffffffff


	//   ....[8]....
        /*0078*/ 	.word	0xffffffff


	//   ....[9]....
        /*007c*/ 	.word	0xffffffff


	//   ....[10]....
        /*0080*/ 	.word	0xffffffff


	//   ....[11]....
        /*0084*/ 	.word	0xffffffff


	//   ....[12]....
        /*0088*/ 	.word	0xffffffff


	//   ....[13]....
        /*008c*/ 	.word	0xffffffff


	//   ....[14]....
        /*0090*/ 	.word	0xffffffff


	//   ....[15]....
        /*0094*/ 	.word	0xffffffff


	//   ....[16]....
        /*0098*/ 	.word	0xffffffff


	//   ....[17]....
        /*009c*/ 	.word	0xffffffff


	//   ....[18]....
        /*00a0*/ 	.word	0xffffffff


	//   ....[19]....
        /*00a4*/ 	.word	0xffffffff


	//   ....[20]....
        /*00a8*/ 	.word	0xffffffff


	//   ....[21]....
        /*00ac*/ 	.word	0xffffffff


	//   ....[22]....
        /*00b0*/ 	.word	0xffffffff


	//   ....[23]....
        /*00b4*/ 	.word	0xffffffff


	//   ....[24]....
        /*00b8*/ 	.word	0xffffffff


	//   ....[25]....
        /*00bc*/ 	.word	0xffffffff


	//   ....[26]....
        /*00c0*/ 	.word	0xffffffff


	//   ....[27]....
        /*00c4*/ 	.word	0xffffffff


	//   ....[28]....
        /*00c8*/ 	.word	0xffffffff


	//   ....[29]....
        /*00cc*/ 	.word	0xffffffff


	//   ....[30]....
        /*00d0*/ 	.word	0xffffffff


	//   ....[31]....
        /*00d4*/ 	.word	0xffffffff


	//   ....[32]....
        /*00d8*/ 	.word	0xffffffff


	//   ....[33]....
        /*00dc*/ 	.word	0xffffffff


	//   ....[34]....
        /*00e0*/ 	.word	0xffffffff


	//   ....[35]....
        /*00e4*/ 	.word	0xffffffff


	//   ....[36]....
        /*00e8*/ 	.word	0x0500000f


	//   ....[37]....
        /*00ec*/ 	.word	0x0500000f


	//----- nvinfo : EIATTR_COOP_GROUP_INSTR_OFFSETS
	.align		4
.L_1313:
        /*00f0*/ 	.byte	0x04, 0x28
        /*00f2*/ 	.short	(.L_1315 - .L_1314)


	//   ....[0]....
.L_1314:
        /*00f4*/ 	.word	0x00000060


	//   ....[1]....
        /*00f8*/ 	.word	0x00000190


	//   ....[2]....
        /*00fc*/ 	.word	0x000001e0


	//   ....[3]....
        /*0100*/ 	.word	0x000003d0


	//   ....[4]....
        /*0104*/ 	.word	0x00000530


	//   ....[5]....
        /*0108*/ 	.word	0x00000650


	//   ....[6]....
        /*010c*/ 	.word	0x000007b0


	//   ....[7]....
        /*0110*/ 	.word	0x00001810


	//   ....[8]....
        /*0114*/ 	.word	0x00003d10


	//   ....[9]....
        /*0118*/ 	.word	0x00003db0


	//   ....[10]....
        /*011c*/ 	.word	0x00004570


	//   ....[11]....
        /*0120*/ 	.word	0x000045c0


	//   ....[12]....
        /*0124*/ 	.word	0x00005210


	//   ....[13]....
        /*0128*/ 	.word	0x00007420


	//   ....[14]....
        /*012c*/ 	.word	0x000074d0


	//   ....[15]....
        /*0130*/ 	.word	0x00007dc0


	//   ....[16]....
        /*0134*/ 	.word	0x00007e20


	//   ....[17]....
        /*0138*/ 	.word	0x00008dc0


	//   ....[18]....
        /*013c*/ 	.word	0x00009e50


	//   ....[19]....
        /*0140*/ 	.word	0x00009ec0


	//   ....[20]....
        /*0144*/ 	.word	0x0000a5b0


	//   ....[21]....
        /*0148*/ 	.word	0x0000a670


	//   ....[22]....
        /*014c*/ 	.word	0x0000b850


	//   ....[23]....
        /*0150*/ 	.word	0x0000d6e0


	//   ....[24]....
        /*0154*/ 	.word	0x0000d700


	//   ....[25]....
        /*0158*/ 	.word	0x0000e140


	//   ....[26]....
        /*015c*/ 	.word	0x0000e1d0


	//   ....[27]....
        /*0160*/ 	.word	0x0000f0f0


	//   ....[28]....
        /*0164*/ 	.word	0x0000f200


	//   ....[29]....
        /*0168*/ 	.word	0x0000f260


	//   ....[30]....
        /*016c*/ 	.word	0x0000f370


	//   ....[31]....
        /*0170*/ 	.word	0x0000f3a0


	//   ....[32]....
        /*0174*/ 	.word	0x00010210


	//   ....[33]....
        /*0178*/ 	.word	0x00010ae0


	//   ....[34]....
        /*017c*/ 	.word	0x00013a10


	//   ....[35]....
        /*0180*/ 	.word	0x00013b90


	//   ....[36]....
        /*0184*/ 	.word	0x00014190


	//   ....[37]....
        /*0188*/ 	.word	0x00014570


	//----- nvinfo : EIATTR_REG_RECONFIG
	.align		4
.L_1315:
        /*018c*/ 	.byte	0x01, 0x54
	.zero		2


	//----- nvinfo : EIATTR_SYSCALL_OFFSETS
	.align		4
        /*0190*/ 	.byte	0x04, 0x46
        /*0192*/ 	.short	(.L_1317 - .L_1316)


	//   ....[0]....
.L_1316:
        /*0194*/ 	.word	0x00001a00


	//   ....[1]....
        /*0198*/ 	.word	0x00011590


	//   ....[2]....
        /*019c*/ 	.word	0x000116d0


	//   ....[3]....
        /*01a0*/ 	.word	0x000117c0


	//----- nvinfo : EIATTR_MBARRIER_INSTR_OFFSETS
	.align		4
.L_1317:
        /*01a4*/ 	.byte	0x04, 0x39
        /*01a6*/ 	.short	(.L_1319 - .L_1318)


	//   ....[0]....
.L_1318:
        /*01a8*/ 	.word	0x00000280
        /*01ac*/ 	.word	0x000000ff
        /*01b0*/ 	.word	0x0002d800
        /*01b4*/ 	.short	0x0100
        /*01b6*/ 	.byte	0x06
	.zero		1


	//   ....[1]....
        /*01b8*/ 	.word	0x00000290
        /*01bc*/ 	.word	0x000000ff
        /*01c0*/ 	.word	0x0002d820
        /*01c4*/ 	.short	0x0100
        /*01c6*/ 	.byte	0x06
	.zero		1


	//   ....[2]....
        /*01c8*/ 	.word	0x00000380
        /*01cc*/ 	.word	0x000000ff
        /*01d0*/ 	.word	0x0002d830
        /*01d4*/ 	.short	0x0100
        /*01d6*/ 	.byte	0x08
	.zero		1


	//   ....[3]....
        /*01d8*/ 	.word	0x00000390
        /*01dc*/ 	.word	0x000000ff
        /*01e0*/ 	.word	0x0002d840
        /*01e4*/ 	.short	0x0100
        /*01e6*/ 	.byte	0x08
	.zero		1


	//   ....[4]....
        /*01e8*/ 	.word	0x000003a0
        /*01ec*/ 	.word	0x000000ff
        /*01f0*/ 	.word	0x0002d838
        /*01f4*/ 	.short	0x0100
        /*01f6*/ 	.byte	0x08
	.zero		1


	//   ....[5]....
        /*01f8*/ 	.word	0x000003b0
        /*01fc*/ 	.word	0x000000ff
        /*0200*/ 	.word	0x0002d848
        /*0204*/ 	.short	0x0100
        /*0206*/ 	.byte	0x08
	.zero		1


	//   ....[6]....
        /*0208*/ 	.word	0x000004e0
        /*020c*/ 	.word	0x000000ff
        /*0210*/ 	.word	0x0002d850
        /*0214*/ 	.short	0x0100
        /*0216*/ 	.byte	0x08
	.zero		1


	//   ....[7]....
        /*0218*/ 	.word	0x000004f0
        /*021c*/ 	.word	0x000000ff
        /*0220*/ 	.word	0x0002d860
        /*0224*/ 	.short	0x0100
        /*0226*/ 	.byte	0x08
	.zero		1


	//   ....[8]....
        /*0228*/ 	.word	0x00000500
        /*022c*/ 	.word	0x000000ff
        /*0230*/ 	.word	0x0002d858
        /*0234*/ 	.short	0x0100
        /*0236*/ 	.byte	0x08
	.zero		1


	//   ....[9]....
        /*0238*/ 	.word	0x00000510
        /*023c*/ 	.word	0x000000ff
        /*0240*/ 	.word	0x0002d868
        /*0244*/ 	.short	0x0100
        /*0246*/ 	.byte	0x08
	.zero		1


	//   ....[10]....
        /*0248*/ 	.word	0x00000600
        /*024c*/ 	.word	0x000000ff
        /*0250*/ 	.word	0x0002d870
        /*0254*/ 	.short	0x0100
        /*0256*/ 	.byte	0x06
	.zero		1


	//   ....[11]....
        /*0258*/ 	.word	0x00000610
        /*025c*/ 	.word	0x000000ff
        /*0260*/ 	.word	0x0002d880
        /*0264*/ 	.short	0x0100
        /*0266*/ 	.byte	0x06
	.zero		1


	//   ....[12]....
        /*0268*/ 	.word	0x00000620
        /*026c*/ 	.word	0x000000ff
        /*0270*/ 	.word	0x0002d878
        /*0274*/ 	.short	0x0100
        /*0276*/ 	.byte	0x06
	.zero		1


	//   ....[13]....
        /*0278*/ 	.word	0x00000630
        /*027c*/ 	.word	0x000000ff
        /*0280*/ 	.word	0x0002d888
        /*0284*/ 	.short	0x0100
        /*0286*/ 	.byte	0x06
	.zero		1


	//   ....[14]....
        /*0288*/ 	.word	0x00000760
        /*028c*/ 	.word	0x000000ff
        /*0290*/ 	.word	0x0002d890
        /*0294*/ 	.short	0x0100
        /*0296*/ 	.byte	0x08
	.zero		1


	//   ....[15]....
        /*0298*/ 	.word	0x00000770
        /*029c*/ 	.word	0x000000ff
        /*02a0*/ 	.word	0x0002d8a0
        /*02a4*/ 	.short	0x0100
        /*02a6*/ 	.byte	0x08
	.zero		1


	//   ....[16]....
        /*02a8*/ 	.word	0x00000780
        /*02ac*/ 	.word	0x000000ff
        /*02b0*/ 	.word	0x0002d898
        /*02b4*/ 	.short	0x0100
        /*02b6*/ 	.byte	0x08
	.zero		1


	//   ....[17]....
        /*02b8*/ 	.word	0x00000790
        /*02bc*/ 	.word	0x000000ff
        /*02c0*/ 	.word	0x0002d8a8
        /*02c4*/ 	.short	0x0100
        /*02c6*/ 	.byte	0x08
	.zero		1


	//   ....[18]....
        /*02c8*/ 	.word	0x000008c0
        /*02cc*/ 	.word	0x000000ff
        /*02d0*/ 	.word	0x0002d8b0
        /*02d4*/ 	.short	0x0100
        /*02d6*/ 	.byte	0x08
	.zero		1


	//   ....[19]....
        /*02d8*/ 	.word	0x000008d0
        /*02dc*/ 	.word	0x000000ff
        /*02e0*/ 	.word	0x0002d8c0
        /*02e4*/ 	.short	0x0100
        /*02e6*/ 	.byte	0x08
	.zero		1


	//   ....[20]....
        /*02e8*/ 	.word	0x000008e0
        /*02ec*/ 	.word	0x000000ff
        /*02f0*/ 	.word	0x0002d8b8
        /*02f4*/ 	.short	0x0100
        /*02f6*/ 	.byte	0x08
	.zero		1


	//   ....[21]....
        /*02f8*/ 	.word	0x000008f0
        /*02fc*/ 	.word	0x000000ff
        /*0300*/ 	.word	0x0002d8c8
        /*0304*/ 	.short	0x0100
        /*0306*/ 	.byte	0x08
	.zero		1


	//   ....[22]....
        /*0308*/ 	.word	0x00001a80
        /*030c*/ 	.word	0x000000ff
        /*0310*/ 	.word	0x0002d800
        /*0314*/ 	.short	0x010a
        /*0316*/ 	.byte	0x27
	.zero		1


	//   ....[23]....
        /*0318*/ 	.word	0x00001b00
        /*031c*/ 	.word	0x00000003
        /*0320*/ 	.word	0x0002d830
        /*0324*/ 	.short	0x010a
        /*0326*/ 	.byte	0x3f
	.zero		1


	//   ....[24]....
        /*0328*/ 	.word	0x00001b50
        /*032c*/ 	.word	0x00000003
        /*0330*/ 	.word	0x0002d830
        /*0334*/ 	.short	0x010a
        /*0336*/ 	.byte	0x3f
	.zero		1


	//   ....[25]....
        /*0338*/ 	.word	0x00002320
        /*033c*/ 	.word	0x00000003
        /*0340*/ 	.word	0x00000000
        /*0344*/ 	.short	0x0101
        /*0346*/ 	.byte	0x3f
	.zero		1


	//   ....[26]....
        /*0348*/ 	.word	0x00005660
        /*034c*/ 	.word	0x000000ff
        /*0350*/ 	.word	0x0002d830
        /*0354*/ 	.short	0x010a
        /*0356*/ 	.byte	0x06
	.zero		1


	//   ....[27]....
        /*0358*/ 	.word	0x000056a0
        /*035c*/ 	.word	0x000000ff
        /*0360*/ 	.word	0x0002d830
        /*0364*/ 	.short	0x010a
        /*0366*/ 	.byte	0x06
	.zero		1


	//   ....[28]....
        /*0368*/ 	.word	0x00005920
        /*036c*/ 	.word	0x000000ff
        /*0370*/ 	.word	0x0002d850
        /*0374*/ 	.short	0x010a
        /*0376*/ 	.byte	0x06
	.zero		1


	//   ....[29]....
        /*0378*/ 	.word	0x00005960
        /*037c*/ 	.word	0x000000ff
        /*0380*/ 	.word	0x0002d850
        /*0384*/ 	.short	0x010a
        /*0386*/ 	.byte	0x06
	.zero		1


	//   ....[30]....
        /*0388*/ 	.word	0x000066d0
        /*038c*/ 	.word	0x00000033
        /*0390*/ 	.word	0x00000000
        /*0394*/ 	.short	0x0101
        /*0396*/ 	.byte	0x3f
	.zero		1


	//   ....[31]....
        /*0398*/ 	.word	0x000081f0
        /*039c*/ 	.word	0x00000024
        /*03a0*/ 	.word	0x00000000
        /*03a4*/ 	.short	0x0101
        /*03a6*/ 	.byte	0x3f
	.zero		1


	//   ....[32]....
        /*03a8*/ 	.word	0x00009130
        /*03ac*/ 	.word	0x000000ff
        /*03b0*/ 	.word	0x0002d830
        /*03b4*/ 	.short	0x010a
        /*03b6*/ 	.byte	0x06
	.zero		1


	//   ....[33]....
        /*03b8*/ 	.word	0x00009170
        /*03bc*/ 	.word	0x000000ff
        /*03c0*/ 	.word	0x0002d830
        /*03c4*/ 	.short	0x010a
        /*03c6*/ 	.byte	0x06
	.zero		1


	//   ....[34]....
        /*03c8*/ 	.word	0x000093f0
        /*03cc*/ 	.word	0x000000ff
        /*03d0*/ 	.word	0x0002d850
        /*03d4*/ 	.short	0x010a
        /*03d6*/ 	.byte	0x06
	.zero		1


	//   ....[35]....
        /*03d8*/ 	.word	0x00009430
        /*03dc*/ 	.word	0x000000ff
        /*03e0*/ 	.word	0x0002d850
        /*03e4*/ 	.short	0x010a
        /*03e6*/ 	.byte	0x06
	.zero		1


	//   ....[36]....
        /*03e8*/ 	.word	0x0000add0
        /*03ec*/ 	.word	0x0000000e
        /*03f0*/ 	.word	0x00000000
        /*03f4*/ 	.short	0x0101
        /*03f6*/ 	.byte	0x3f
	.zero		1


	//   ....[37]....
        /*03f8*/ 	.word	0x0000ae60
        /*03fc*/ 	.word	0x00000024
        /*0400*/ 	.word	0x00000000
        /*0404*/ 	.short	0x0101
        /*0406*/ 	.byte	0x3f
	.zero		1


	//   ....[38]....
        /*0408*/ 	.word	0x0000b9f0
        /*040c*/ 	.word	0x000000ff
        /*0410*/ 	.word	0x0002d830
        /*0414*/ 	.short	0x010a
        /*0416*/ 	.byte	0x06
	.zero		1


	//   ....[39]....
        /*0418*/ 	.word	0x0000ba30
        /*041c*/ 	.word	0x000000ff
        /*0420*/ 	.word	0x0002d830
        /*0424*/ 	.short	0x010a
        /*0426*/ 	.byte	0x06
	.zero		1


	//   ....[40]....
        /*0428*/ 	.word	0x0000bcb0
        /*042c*/ 	.word	0x000000ff
        /*0430*/ 	.word	0x0002d850
        /*0434*/ 	.short	0x010a
        /*0436*/ 	.byte	0x06
	.zero		1


	//   ....[41]....
        /*0438*/ 	.word	0x0000bcf0
        /*043c*/ 	.word	0x000000ff
        /*0440*/ 	.word	0x0002d850
        /*0444*/ 	.short	0x010a
        /*0446*/ 	.byte	0x06
	.zero		1


	//   ....[42]....
        /*0448*/ 	.word	0x0000c9d0
        /*044c*/ 	.word	0x00000053
        /*0450*/ 	.word	0x00000000
        /*0454*/ 	.short	0x0101
        /*0456*/ 	.byte	0x3f
	.zero		1


	//   ....[43]....
        /*0458*/ 	.word	0x0000e410
        /*045c*/ 	.word	0x00000022
        /*0460*/ 	.word	0x00000000
        /*0464*/ 	.short	0x0101
        /*0466*/ 	.byte	0x3f
	.zero		1


	//   ....[44]....
        /*0468*/ 	.word	0x0000f170
        /*046c*/ 	.word	0x000000ff
        /*0470*/ 	.word	0x0002d850
        /*0474*/ 	.short	0x010a
        /*0476*/ 	.byte	0x09
	.zero		1


	//   ....[45]....
        /*0478*/ 	.word	0x0000f1b0
        /*047c*/ 	.word	0x000000ff
        /*0480*/ 	.word	0x0002d850
        /*0484*/ 	.short	0x010a
        /*0486*/ 	.byte	0x09
	.zero		1


	//   ....[46]....
        /*0488*/ 	.word	0x0000f7f0
        /*048c*/ 	.word	0x00000004
        /*0490*/ 	.word	0x00000000
        /*0494*/ 	.short	0x0101
        /*0496*/ 	.byte	0x3f
	.zero		1


	//   ....[47]....
        /*0498*/ 	.word	0x00010400
        /*049c*/ 	.word	0x000000ff
        /*04a0*/ 	.word	0x00000000
        /*04a4*/ 	.short	0x0101
        /*04a6*/ 	.byte	0x05
	.zero		1


	//   ....[48]....
        /*04a8*/ 	.word	0x00011bf0
        /*04ac*/ 	.word	0x0000000d
        /*04b0*/ 	.word	0x0002d840
        /*04b4*/ 	.short	0x010a
        /*04b6*/ 	.byte	0x3f
	.zero		1


	//   ....[49]....
        /*04b8*/ 	.word	0x00012070
        /*04bc*/ 	.word	0x000000ff
        /*04c0*/ 	.word	0x0002d820
        /*04c4*/ 	.short	0x010a
        /*04c6*/ 	.byte	0x2a
	.zero		1


	//   ....[50]....
        /*04c8*/ 	.word	0x00012340
        /*04cc*/ 	.word	0x00000003
        /*04d0*/ 	.word	0x0002d840
        /*04d4*/ 	.short	0x010a
        /*04d6*/ 	.byte	0x3f
	.zero		1


	//   ....[51]....
        /*04d8*/ 	.word	0x00012590
        /*04dc*/ 	.word	0x00000002
        /*04e0*/ 	.word	0x00000060
        /*04e4*/ 	.short	0x010a
        /*04e6*/ 	.byte	0x3f
	.zero		1


	//   ....[52]....
        /*04e8*/ 	.word	0x00012a80
        /*04ec*/ 	.word	0x00000004
        /*04f0*/ 	.word	0x0002d840
        /*04f4*/ 	.short	0x010a
        /*04f6*/ 	.byte	0x3f
	.zero		1


	//   ....[53]....
        /*04f8*/ 	.word	0x00012cd0
        /*04fc*/ 	.word	0x00000003
        /*0500*/ 	.word	0x00000060
        /*0504*/ 	.short	0x010a
        /*0506*/ 	.byte	0x3f
	.zero		1


	//   ....[54]....
        /*0508*/ 	.word	0x00013120
        /*050c*/ 	.word	0x00000003
        /*0510*/ 	.word	0x0002d840
        /*0514*/ 	.short	0x010a
        /*0516*/ 	.byte	0x3f
	.zero		1


	//   ....[55]....
        /*0518*/ 	.word	0x00013370
        /*051c*/ 	.word	0x00000003
        /*0520*/ 	.word	0x00000060
        /*0524*/ 	.short	0x010a
        /*0526*/ 	.byte	0x3f
	.zero		1


	//   ....[56]....
        /*0528*/ 	.word	0x00013740
        /*052c*/ 	.word	0x00000003
        /*0530*/ 	.word	0x0002d860
        /*0534*/ 	.short	0x010a
        /*0536*/ 	.byte	0x3f
	.zero		1


	//   ....[57]....
        /*0538*/ 	.word	0x00013b70
        /*053c*/ 	.word	0x00000009
        /*0540*/ 	.word	0x0002d820
        /*0544*/ 	.short	0x010a
        /*0546*/ 	.byte	0x3f
	.zero		1


	//   ....[58]....
        /*0548*/ 	.word	0x00013c90
        /*054c*/ 	.word	0x00000005
        /*0550*/ 	.word	0x00000000
        /*0554*/ 	.short	0x010a
        /*0556*/ 	.byte	0x3f
	.zero		1


	//   ....[59]....
        /*0558*/ 	.word	0x00013d00
        /*055c*/ 	.word	0x00000003
        /*0560*/ 	.word	0x00000000
        /*0564*/ 	.short	0x010a
        /*0566*/ 	.byte	0x3f
	.zero		1


	//   ....[60]....
        /*0568*/ 	.word	0x00013d60
        /*056c*/ 	.word	0x00000013
        /*0570*/ 	.word	0x00000000
        /*0574*/ 	.short	0x010a
        /*0576*/ 	.byte	0x3f
	.zero		1


	//   ....[61]....
        /*0578*/ 	.word	0x00013d90
        /*057c*/ 	.word	0x00000007
        /*0580*/ 	.word	0x00000000
        /*0584*/ 	.short	0x010a
        /*0586*/ 	.byte	0x3f
	.zero		1


	//   ....[62]....
        /*0588*/ 	.word	0x00013e00
        /*058c*/ 	.word	0x00000003
        /*0590*/ 	.word	0x0002d800
        /*0594*/ 	.short	0x010a
        /*0596*/ 	.byte	0x3f
	.zero		1


	//   ....[63]....
        /*0598*/ 	.word	0x00013e50
        /*059c*/ 	.word	0x00000003
        /*05a0*/ 	.word	0x0002d830
        /*05a4*/ 	.short	0x010a
        /*05a6*/ 	.byte	0x3f
	.zero		1


	//   ....[64]....
        /*05a8*/ 	.word	0x00013eb0
        /*05ac*/ 	.word	0x0000000d
        /*05b0*/ 	.word	0x0002d830
        /*05b4*/ 	.short	0x010a
        /*05b6*/ 	.byte	0x3f
	.zero		1


	//   ....[65]....
        /*05b8*/ 	.word	0x00013f10
        /*05bc*/ 	.word	0x0000000d
        /*05c0*/ 	.word	0x0002d850
        /*05c4*/ 	.short	0x010a
        /*05c6*/ 	.byte	0x3f
	.zero		1


	//   ....[66]....
        /*05c8*/ 	.word	0x00013f70
        /*05cc*/ 	.word	0x0000000b
        /*05d0*/ 	.word	0x0002d830
        /*05d4*/ 	.short	0x010a
        /*05d6*/ 	.byte	0x3f
	.zero		1


	//   ....[67]....
        /*05d8*/ 	.word	0x00013fd0
        /*05dc*/ 	.word	0x0000000b
        /*05e0*/ 	.word	0x0002d850
        /*05e4*/ 	.short	0x010a
        /*05e6*/ 	.byte	0x3f
	.zero		1


	//   ....[68]....
        /*05e8*/ 	.word	0x00014030
        /*05ec*/ 	.word	0x0000000b
        /*05f0*/ 	.word	0x0002d830
        /*05f4*/ 	.short	0x010a
        /*05f6*/ 	.byte	0x3f
	.zero		1


	//   ....[69]....
        /*05f8*/ 	.word	0x00014090
        /*05fc*/ 	.word	0x0000000b
        /*0600*/ 	.word	0x0002d850
        /*0604*/ 	.short	0x010a
        /*0606*/ 	.byte	0x3f
	.zero		1


	//   ....[70]....
        /*0608*/ 	.word	0x000140f0
        /*060c*/ 	.word	0x00000003
        /*0610*/ 	.word	0x0002d850
        /*0614*/ 	.short	0x010a
        /*0616*/ 	.byte	0x3f
	.zero		1


	//   ....[71]....
        /*0618*/ 	.word	0x00014240
        /*061c*/ 	.word	0x0000000d
        /*0620*/ 	.word	0x0002d840
        /*0624*/ 	.short	0x010a
        /*0626*/ 	.byte	0x3f
	.zero		1


	//   ....[72]....
        /*0628*/ 	.word	0x000142a0
        /*062c*/ 	.word	0x00000005
        /*0630*/ 	.word	0x0002d820
        /*0634*/ 	.short	0x010a
        /*0636*/ 	.byte	0x3f
	.zero		1


	//   ....[73]....
        /*0638*/ 	.word	0x000142f0
        /*063c*/ 	.word	0x00000003
        /*0640*/ 	.word	0x0002d840
        /*0644*/ 	.short	0x010a
        /*0646*/ 	.byte	0x3f
	.zero		1


	//   ....[74]....
        /*0648*/ 	.word	0x00014340
        /*064c*/ 	.word	0x00000002
        /*0650*/ 	.word	0x00000060
        /*0654*/ 	.short	0x010a
        /*0656*/ 	.byte	0x3f
	.zero		1


	//   ....[75]....
        /*0658*/ 	.word	0x00014390
        /*065c*/ 	.word	0x00000004
        /*0660*/ 	.word	0x0002d840
        /*0664*/ 	.short	0x010a
        /*0666*/ 	.byte	0x3f
	.zero		1


	//   ....[76]....
        /*0668*/ 	.word	0x000143e0
        /*066c*/ 	.word	0x00000003
        /*0670*/ 	.word	0x00000060
        /*0674*/ 	.short	0x010a
        /*0676*/ 	.byte	0x3f
	.zero		1


	//   ....[77]....
        /*0678*/ 	.word	0x00014430
        /*067c*/ 	.word	0x00000003
        /*0680*/ 	.word	0x0002d840
        /*0684*/ 	.short	0x010a
        /*0686*/ 	.byte	0x3f
	.zero		1


	//   ....[78]....
        /*0688*/ 	.word	0x00014480
        /*068c*/ 	.word	0x00000003
        /*0690*/ 	.word	0x00000060
        /*0694*/ 	.short	0x010a
        /*0696*/ 	.byte	0x3f
	.zero		1


	//   ....[79]....
        /*0698*/ 	.word	0x000144d0
        /*069c*/ 	.word	0x00000003
        /*06a0*/ 	.word	0x0002d860
        /*06a4*/ 	.short	0x010a
        /*06a6*/ 	.byte	0x3f
	.zero		1


	//   ....[80]....
        /*06a8*/ 	.word	0x000145b0
        /*06ac*/ 	.word	0x00000009
        /*06b0*/ 	.word	0x0002d820
        /*06b4*/ 	.short	0x010a
        /*06b6*/ 	.byte	0x3f
	.zero		1


	//   ....[81]....
        /*06b8*/ 	.word	0x00014600
        /*06bc*/ 	.word	0x00000005
        /*06c0*/ 	.word	0x00000000
        /*06c4*/ 	.short	0x010a
        /*06c6*/ 	.byte	0x3f
	.zero		1


	//   ....[82]....
        /*06c8*/ 	.word	0x00014650
        /*06cc*/ 	.word	0x00000003
        /*06d0*/ 	.word	0x00000000
        /*06d4*/ 	.short	0x010a
        /*06d6*/ 	.byte	0x3f
	.zero		1


	//   ....[83]....
        /*06d8*/ 	.word	0x000146a0
        /*06dc*/ 	.word	0x00000013
        /*06e0*/ 	.word	0x00000000
        /*06e4*/ 	.short	0x010a
        /*06e6*/ 	.byte	0x3f
	.zero		1


	//----- nvinfo : EIATTR_NUM_MBARRIERS
	.align		4
.L_1319:
        /*06e8*/ 	.byte	0x03, 0x38
        /*06ea*/ 	.short	0x0016


	//----- nvinfo : EIATTR_EXIT_INSTR_OFFSETS
	.align		4
        /*06ec*/ 	.byte	0x04, 0x1c
        /*06ee*/ 	.short	(.L_1321 - .L_1320)


	//   ....[0]....
.L_1320:
        /*06f0*/ 	.word	0x00000a50


	//   ....[1]....
        /*06f4*/ 	.word	0x00010aa0


	//   ....[2]....
        /*06f8*/ 	.word	0x00010b00


	//   ....[3]....
        /*06fc*/ 	.word	0x00013bb0


	//   ....[4]....
        /*0700*/ 	.word	0x00013de0


	//----- nvinfo : EIATTR_MAX_THREADS
	.align		4
.L_1321:
        /*0704*/ 	.byte	0x04, 0x05
        /*0706*/ 	.short	(.L_1323 - .L_1322)
.L_1322:
        /*0708*/ 	.word	0x00000200
        /*070c*/ 	.word	0x00000001
        /*0710*/ 	.word	0x00000001


	//----- nvinfo : EIATTR_CRS_STACK_SIZE
	.align		4
.L_1323:
        /*0714*/ 	.byte	0x04, 0x1e
        /*0716*/ 	.short	(.L_1325 - .L_1324)
.L_1324:
        /*0718*/ 	.word	0x00000000


	//----- nvinfo : EIATTR_CBANK_PARAM_SIZE
	.align		4
.L_1325:
        /*071c*/ 	.byte	0x03, 0x19
        /*071e*/ 	.short	0x0bf0


	//----- nvinfo : EIATTR_PARAM_CBANK
	.align		4
        /*0720*/ 	.byte	0x04, 0x0a
        /*0722*/ 	.short	(.L_1327 - .L_1326)
	.align		4
.L_1326:
        /*0724*/ 	.word	index@(.nv.constant0._ZN7cutlass13device_kernelIN5flash11enable_sm90INS1_16FlashAttnFwdSm90INS1_25CollectiveMainloopFwdSm90ILi2EN4cute5tupleIJNS5_1CILi1EEES8_S8_EEENS6_IJNS7_ILi192EEENS7_ILi128EEENS7_ILi96EEEEEELi96ENS_6half_tEfNS_4arch4Sm90ELb0ELb1ELb1ELb0ELb0ELb0ELb0ELb0ELb1ELb0ELb0ELb0EEENS1_21CollectiveEpilogueFwdINS6_IJSA_SC_SB_EEES9_SE_SG_Li384ELb0ELb0ELb0ELb0EEENS1_30DynamicPersistentTileSchedulerILi384ELi32ELb0ELb0ELb1EEEEEEEEEvNT_6ParamsE)
        /*0728*/ 	.short	0x0210
        /*072a*/ 	.short	0x0bf0


	//----- nvinfo : EIATTR_SW_WAR
	.align		4
.L_1327:
        /*072c*/ 	.byte	0x04, 0x36
        /*072e*/ 	.short	(.L_1329 - .L_1328)
.L_1328:
        /*0730*/ 	.word	0x00000008
.L_1329:


//--------------------- .nv.info._ZN7cutlass13device_kernelIN5flash11enable_sm90INS1_16FlashAttnFwdSm90INS1_25CollectiveMainloopFwdSm90ILi2EN4cute5tupleIJNS5_1CILi1EEES8_S8_EEENS6_IJNS7_ILi192EEENS7_ILi128EEENS7_ILi96EEEEEELi96ENS_6half_tEfNS_4arch4Sm90ELb0ELb1ELb1ELb1ELb0ELb0ELb0ELb0ELb1ELb0ELb0ELb0EEENS1_21CollectiveEpilogueFwdINS6_IJSA_SC_SB_EEES9_SE_SG_Li384ELb1ELb0ELb0ELb0EEENS1_36VarlenDynamicPersistentTileSchedulerILi192ELi128ELi384ELi32ELb0ELb0ELb1ELb1ELb0ELb1EEEEEEEEEvNT_6ParamsE --------------------------
	.section	.nv.info._ZN7cutlass13device_kernelIN5flash11enable_sm90INS1_16FlashAttnFwdSm90INS1_25CollectiveMainloopFwdSm90ILi2EN4cute5tupleIJNS5_1CILi1EEES8_S8_EEENS6_IJNS7_ILi192EEENS7_ILi128EEENS7_ILi96EEEEEELi96ENS_6half_tEfNS_4arch4Sm90ELb0ELb1ELb1ELb1ELb0ELb0ELb0ELb0ELb1ELb0ELb0ELb0EEENS1_21CollectiveEpilogueFwdINS6_IJSA_SC_SB_EEES9_SE_SG_Li384ELb1ELb0ELb0ELb0EEENS1_36VarlenDynamicPersistentTileSchedulerILi192ELi128ELi384ELi32ELb0ELb0ELb1ELb1ELb0ELb1EEEEEEEEEvNT_6ParamsE,"",@"SHT_CUDA_INFO"
	.sectionflags	@""
	.align	4


	//----- nvinfo : EIATTR_CUDA_API_VERSION
	.align		4
        /*0000*/ 	.byte	0x04, 0x37
        /*0002*/ 	.short	(.L_1331 - .L_1330)
.L_1330:
        /*0004*/ 	.word	0x00000082


	//----- nvinfo : EIATTR_KPARAM_INFO
	.align		4
.L_1331:
        /*0008*/ 	.byte	0x04, 0x17
        /*000a*/ 	.short	(.L_1333 - .L_1332)
.L_1332:
        /*000c*/ 	.word	0x00000000
        /*0010*/ 	.short	0x0000
        /*0012*/ 	.short	0x0070
        /*0014*/ 	.byte	0x00, 0xf0, 0x01, 0x28


	//----- nvinfo : EIATTR_SPARSE_MMA_MASK
	.align		4
.L_1333:
        /*0018*/ 	.byte	0x03, 0x50
        /*001a*/ 	.short	0x0000


	//----- nvinfo : EIATTR_MAXREG_COUNT
	.align		4
        /*001c*/ 	.byte	0x03, 0x1b
        /*001e*/ 	.short	0x0080


	//----- nvinfo : EIATTR_NUM_BARRIERS
	.align		4
        /*0020*/ 	.byte	0x02, 0x4c
        /*0022*/ 	.byte	0x10
	.zero		1


	//----- nvinfo : EIATTR_EXTERNS
	.align		4
        /*0024*/ 	.byte	0x04, 0x0f
        /*0026*/ 	.short	(.L_1335 - .L_1334)


	//   ....[0]....
	.align		4
.L_1334:
        /*0028*/ 	.word	index@(__assertfail)


	//----- nvinfo : EIATTR_ANNOTATIONS
	.align		4
.L_1335:
        /*002c*/ 	.byte	0x04, 0x55
        /*002e*/ 	.short	(.L_1337 - .L_1336)


	//   ....[0]....
.L_1336:
        /*0030*/ 	.word	0x00000001
        /*0034*/ 	.byte	0x80, 0x22, 0x01, 0x00, 0x01, 0x00, 0x00, 0x00, 0x10, 0x2d, 0x01, 0x00


	//----- nvinfo : EIATTR_MERCURY_ISA_VERSION
	.align		4
.L_1337:
        /*0040*/ 	.byte	0x03, 0x5f
        /*0042*/ 	.short	0x0101


	//----- nvinfo : EIATTR_UNUSED_LOAD_BYTE_OFFSET
	.align		4
        /*0044*/ 	.byte	0x04, 0x44
        /*0046*/ 	.short	(.L_1339 - .L_1338)


	//   ....[0]....
.L_1338:
        /*0048*/ 	.word	0x00000a80
        /*004c*/ 	.word	0x0000fff0


	//   ....[1]....
        /*0050*/ 	.word	0x0000fcc0
        /*0054*/ 	.word	0x0000fff0


	//----- nvinfo : EIATTR_INT_WARP_WIDE_INSTR_OFFSETS
	.align		4
.L_1339:
        /*0058*/ 	.byte	0x04, 0x31
        /*005a*/ 	.short	(.L_1341 - .L_1340)


	//   ....[0]....
.L_1340:
        /*005c*/ 	.word	0x00000160


	//   ....[1]....
        /*0060*/ 	.word	0x000001a0


	//   ....[2]....
        /*0064*/ 	.word	0x00000210


	//   ....[3]....
        /*0068*/ 	.word	0x000128c0


	//   ....[4]....
        /*006c*/ 	.word	0x00012950


	//   ....[5]....
        /*0070*/ 	.word	0x00012e00


	//   ....[6]....
        /*0074*/ 	.word	0x00012e40


	//   ....[7]....
        /*0078*/ 	.word	0x00012f80


	//   ....[8]....
        /*007c*/ 	.word	0x00013050


	//   ....[9]....
        /*0080*/ 	.word	0x00014f20


	//   ....[10]....
        /*0084*/ 	.word	0x00014fb0


	//----- nvinfo : EIATTR_COOP_GROUP_MASK_REGIDS
	.align		4
.L_1341:
        /*0088*/ 	.byte	0x04, 0x29
        /*008a*/ 	.short	(.L_1343 - .L_1342)


	//   ....[0]....
.L_1342:
        /*008c*/ 	.word	0xffffffff


	//   ....[1]....
        /*0090*/ 	.word	0xffffffff


	//   ....[2]....
        /*0094*/ 	.word	0xffffffff


	//   ....[3]....
        /*0098*/ 	.word	0xffffffff


	//   ....[4]....
        /*009c*/ 	.word	0xffffffff


	//   ....[5]....
        /*00a0*/ 	.word	0xffffffff


	//   ....[6]....
        /*00a4*/ 	.word	0xffffffff


	//   ....[7]....
        /*00a8*/ 	.word	0xffffffff


	//   ....[8]....
        /*00ac*/ 	.word	0xffffffff


	//   ....[9]....
        /*00b0*/ 	.word	0xffffffff


	//   ....[10]....
        /*00b4*/ 	.word	0xffffffff


	//   ....[11]....
        /*00b8*/ 	.word	0xffffffff


	//   ....[12]....
        /*00bc*/ 	.word	0xffffffff


	//   ....[13]....
        /*00c0*/ 	.word	0xffffffff


	//   ....[14]....
        /*00c4*/ 	.word	0xffffffff


	//   ....[15]....
        /*00c8*/ 	.word	0xffffffff


	//   ....[16]....
        /*00cc*/ 	.word	0xffffffff


	//   ....[17]....
        /*00d0*/ 	.word	0xffffffff


	//   ....[18]....
        /*00d4*/ 	.word	0xffffffff


	//   ....[19]....
        /*00d8*/ 	.word	0xffffffff


	//   ....[20]....
        /*00dc*/ 	.word	0xffffffff


	//   ....[21]....
        /*00e0*/ 	.word	0xffffffff


	//   ....[22]....
        /*00e4*/ 	.word	0xffffffff


	//   ....[23]....
        /*00e8*/ 	.word	0xffffffff


	//   ....[24]....
        /*00ec*/ 	.word	0xffffffff


	//   ....[25]....
        /*00f0*/ 	.word	0xffffffff


	//   ....[26]....
        /*00f4*/ 	.word	0xffffffff


	//   ....[27]....
        /*00f8*/ 	.word	0xffffffff


	//   ....[28]....
        /*00fc*/ 	.word	0xffffffff


	//   ....[29]....
        /*0100*/ 	.word	0xffffffff


	//   ....[30]....
        /*0104*/ 	.word	0xffffffff


	//   ....[31]....
        /*0108*/ 	.word	0xffffffff


	//   ....[32]....
        /*010c*/ 	.word	0xffffffff


	//   ....[33]....
        /*0110*/ 	.word	0xffffffff


	//   ....[34]....
        /*0114*/ 	.word	0xffffffff


	//   ....[35]....
        /*0118*/ 	.word	0xffffffff


	//   ....[36]....
        /*011c*/ 	.word	0xffffffff


	//   ....[37]....
        /*0120*/ 	.word	0xffffffff


	//   ....[38]....
        /*0124*/ 	.word	0xffffffff


	//   ....[39]....
        /*0128*/ 	.word	0xffffffff


	//   ....[40]....
        /*012c*/ 	.word	0xffffffff


	//   ....[41]....
        /*0130*/ 	.word	0xffffffff


	//   ....[42]....
        /*0134*/ 	.word	0xffffffff


	//   ....[43]....
        /*0138*/ 	.word	0xffffffff


	//   ....[44]....
        /*013c*/ 	.word	0xffffffff


	//   ....[45]....
        /*0140*/ 	.word	0xffffffff


	//   ....[46]....
        /*0144*/ 	.word	0xffffffff


	//   ....[47]....
        /*0148*/ 	.word	0xffffffff


	//   ....[48]....
        /*014c*/ 	.word	0xffffffff


	//   ....[49]....
        /*0150*/ 	.word	0xffffffff


	//   ....[50]....
        /*0154*/ 	.word	0xffffffff


	//   ....[51]....
        /*0158*/ 	.word	0xffffffff


	//   ....[52]....
        /*015c*/ 	.word	0xffffffff


	//   ....[53]....
        /*0160*/ 	.word	0xffffffff


	//   ....[54]....
        /*0164*/ 	.word	0xffffffff


	//   ....[55]....
        /*0168*/ 	.word	0xffffffff


	//   ....[56]....
        /*016c*/ 	.word	0xffffffff


	//   ....[57]....
        /*0170*/ 	.word	0xffffffff


	//   ....[58]....
        /*0174*/ 	.word	0xffffffff


	//   ....[59]....
        /*0178*/ 	.word	0xffffffff


	//   ....[60]....
        /*017c*/ 	.word	0xffffffff


	//   ....[61]....
        /*0180*/ 	.word	0xffffffff


	//   ....[62]....
        /*0184*/ 	.word	0xffffffff


	//   ....[63]....
        /*0188*/ 	.word	0xffffffff


	//   ....[64]....
        /*018c*/ 	.word	0xffffffff


	//   ....[65]....
        /*0190*/ 	.word	0xffffffff


	//   ....[66]....
        /*0194*/ 	.word	0x0500000f


	//   ....[67]....
        /*0198*/ 	.word	0x0500000f


	//   ....[68]....
        /*019c*/ 	.word	0x0500000f


	//   ....[69]....
        /*01a0*/ 	.word	0x0500000f


	//   ....[70]....
        /*01a4*/ 	.word	0x0500000f


	//   ....[71]....
        /*01a8*/ 	.word	0x0500000f


	//   ....[72]....
        /*01ac*/ 	.word	0x0500000f


	//   ....[73]....
        /*01b0*/ 	.word	0x0500000f


	//   ....[74]....
        /*01b4*/ 	.word	0x0500000f


	//   ....[75]....
        /*01b8*/ 	.word	0x0500000f


	//   ....[76]....
        /*01bc*/ 	.word	0x0500000f


	//   ....[77]....
        /*01c0*/ 	.word	0x0500000f


	//   ....[78]....
        /*01c4*/ 	.word	0x0500000f


	//   ....[79]....
        /*01c8*/ 	.word	0x0500000f


	//   ....[80]....
        /*01cc*/ 	.word	0x0500000f


	//   ....[81]....
        /*01d0*/ 	.word	0x0500000f


	//   ....[82]....
        /*01d4*/ 	.word	0x0500000f


	//   ....[83]....
        /*01d8*/ 	.word	0x0500000f


	//   ....[84]....
        /*01dc*/ 	.word	0x0500000f


	//----- nvinfo : EIATTR_COOP_GROUP_INSTR_OFFSETS
	.align		4
.L_1343:
        /*01e0*/ 	.byte	0x04, 0x28
        /*01e2*/ 	.short	(.L_1345 - .L_1344)


	//   ....[0]....
.L_1344:
        /*01e4*/ 	.word	0x00000070


	//   ....[1]....
        /*01e8*/ 	.word	0x00000170


	//   ....[2]....
        /*01ec*/ 	.word	0x000001c0


	//   ....[3]....
        /*01f0*/ 	.word	0x000003f0


	//   ....[4]....
        /*01f4*/ 	.word	0x00000550


	//   ....[5]....
        /*01f8*/ 	.word	0x00000670


	//   ....[6]....
        /*01fc*/ 	.word	0x000007d0


	//   ....[7]....
        /*0200*/ 	.word	0x000018b0


	//   ....[8]....
        /*0204*/ 	.word	0x00003ea0


	//   ....[9]....
        /*0208*/ 	.word	0x00003f40


	//   ....[10]....
        /*020c*/ 	.word	0x00004630


	//   ....[11]....
        /*0210*/ 	.word	0x00004690


	//   ....[12]....
        /*0214*/ 	.word	0x00005290


	//   ....[13]....
        /*0218*/ 	.word	0x000074f0


	//   ....[14]....
        /*021c*/ 	.word	0x000075f0


	//   ....[15]....
        /*0220*/ 	.word	0x00007b50


	//   ....[16]....
        /*0224*/ 	.word	0x00007d10


	//   ....[17]....
        /*0228*/ 	.word	0x00008e80


	//   ....[18]....
        /*022c*/ 	.word	0x00009f70


	//   ....[19]....
        /*0230*/ 	.word	0x0000a010


	//   ....[20]....
        /*0234*/ 	.word	0x0000a6e0


	//   ....[21]....
        /*0238*/ 	.word	0x0000a7a0


	//   ....[22]....
        /*023c*/ 	.word	0x0000b980


	//   ....[23]....
        /*0240*/ 	.word	0x0000d8d0


	//   ....[24]....
        /*0244*/ 	.word	0x0000d9d0


	//   ....[25]....
        /*0248*/ 	.word	0x0000e250


	//   ....[26]....
        /*024c*/ 	.word	0x0000e340


	//   ....[27]....
        /*0250*/ 	.word	0x0000f260


	//   ....[28]....
        /*0254*/ 	.word	0x0000f370


	//   ....[29]....
        /*0258*/ 	.word	0x0000f3d0


	//   ....[30]....
        /*025c*/ 	.word	0x0000f4e0


	//   ....[31]....
        /*0260*/ 	.word	0x0000f520


	//   ....[32]....
        /*0264*/ 	.word	0x000114c0


	//   ....[33]....
        /*0268*/ 	.word	0x00011640


	//   ....[34]....
        /*026c*/ 	.word	0x00011670


	//   ....[35]....
        /*0270*/ 	.word	0x000116b0


	//   ....[36]....
        /*0274*/ 	.word	0x00011720


	//   ....[37]....
        /*0278*/ 	.word	0x00011780


	//   ....[38]....
        /*027c*/ 	.word	0x000117c0


	//   ....[39]....
        /*0280*/ 	.word	0x00011940


	//   ....[40]....
        /*0284*/ 	.word	0x000119a0


	//   ....[41]....
        /*0288*/ 	.word	0x000119e0


	//   ....[42]....
        /*028c*/ 	.word	0x00011a20


	//   ....[43]....
        /*0290*/ 	.word	0x00011a50


	//   ....[44]....
        /*0294*/ 	.word	0x00011a80


	//   ....[45]....
        /*0298*/ 	.word	0x00011b20


	//   ....[46]....
        /*029c*/ 	.word	0x00011b80


	//   ....[47]....
        /*02a0*/ 	.word	0x00011c10


	//   ....[48]....
        /*02a4*/ 	.word	0x00015320


	//   ....[49]....
        /*02a8*/ 	.word	0x00015330


	//   ....[50]....
        /*02ac*/ 	.word	0x00015420


	//   ....[51]....
        /*02b0*/ 	.word	0x00015480


	//   ....[52]....
        /*02b4*/ 	.word	0x000154c0


	//   ....[53]....
        /*02b8*/ 	.word	0x00015500


	//   ....[54]....
        /*02bc*/ 	.word	0x00015530


	//   ....[55]....
        /*02c0*/ 	.word	0x00015560


	//   ....[56]....
        /*02c4*/ 	.word	0x000156d0


	//   ....[57]....
        /*02c8*/ 	.word	0x00015730


	//   ....[58]....
        /*02cc*/ 	.word	0x00015770


	//   ....[59]....
        /*02d0*/ 	.word	0x000157b0


	//   ....[60]....
        /*02d4*/ 	.word	0x000157e0


	//   ....[61]....
        /*02d8*/ 	.word	0x00015810


	//   ....[62]....
        /*02dc*/ 	.word	0x000158d0


	//   ....[63]....
        /*02e0*/ 	.word	0x000158f0


	//   ....[64]....
        /*02e4*/ 	.word	0x00015960


	//   ....[65]....
        /*02e8*/ 	.word	0x00015fb0


	//   ....[66]....
        /*02ec*/ 	.word	0x00016610


	//   ....[67]....
        /*02f0*/ 	.word	0x00016a00


	//   ....[68]....
        /*02f4*/ 	.word	0x00016a90


	//   ....[69]....
        /*02f8*/ 	.word	0x00016b30


	//   ....[70]....
        /*02fc*/ 	.word	0x00016be0


	//   ....[71]....
        /*0300*/ 	.word	0x00016c60


	//   ....[72]....
        /*0304*/ 	.word	0x00016ce0


	//   ....[73]....
        /*0308*/ 	.word	0x00016d60


	//   ....[74]....
        /*030c*/ 	.word	0x00016de0


	//   ....[75]....
        /*0310*/ 	.word	0x00016e70


	//   ....[76]....
        /*0314*/ 	.word	0x00016f20


	//   ....[77]....
        /*0318*/ 	.word	0x00016fa0


	//   ....[78]....
        /*031c*/ 	.word	0x00017020


	//   ....[79]....
        /*0320*/ 	.word	0x000170a0


	//   ....[80]....
        /*0324*/ 	.word	0x00017120


	//   ....[81]....
        /*0328*/ 	.word	0x00017190


	//   ....[82]....
        /*032c*/ 	.word	0x00017230


	//   ....[83]....
        /*0330*/ 	.word	0x000172c0


	//   ....[84]....
        /*0334*/ 	.word	0x000173e0


	//----- nvinfo : EIATTR_REG_RECONFIG
	.align		4
.L_1345:
        /*0338*/ 	.byte	0x01, 0x54
	.zero		2


	//----- nvinfo : EIATTR_SYSCALL_OFFSETS
	.align		4
        /*033c*/ 	.byte	0x04, 0x46
        /*033e*/ 	.short	(.L_1347 - .L_1346)


	//   ....[0]....
.L_1346:
        /*0340*/ 	.word	0x00001aa0


	//   ....[1]....
        /*0344*/ 	.word	0x00012ad0


	//   ....[2]....
        /*0348*/ 	.word	0x00012c00


	//   ....[3]....
        /*034c*/ 	.word	0x00012d00


	//----- nvinfo : EIATTR_MBARRIER_INSTR_OFFSETS
	.align		4
.L_1347:
        /*0350*/ 	.byte	0x04, 0x39
        /*0352*/ 	.short	(.L_1349 - .L_1348)


	//   ....[0]....
.L_1348:
        /*0354*/ 	.word	0x000002a0
        /*0358*/ 	.word	0x000000ff
        /*035c*/ 	.word	0x0002d800
        /*0360*/ 	.short	0x0100
        /*0362*/ 	.byte	0x08
	.zero		1


	//   ....[1]....
        /*0364*/ 	.word	0x000002b0
        /*0368*/ 	.word	0x000000ff
        /*036c*/ 	.word	0x0002d820
        /*0370*/ 	.short	0x0100
        /*0372*/ 	.byte	0x08
	.zero		1


	//   ....[2]....
        /*0374*/ 	.word	0x000003a0
        /*0378*/ 	.word	0x000000ff
        /*037c*/ 	.word	0x0002d830
        /*0380*/ 	.short	0x0100
        /*0382*/ 	.byte	0x08
	.zero		1


	//   ....[3]....
        /*0384*/ 	.word	0x000003b0
        /*0388*/ 	.word	0x000000ff
        /*038c*/ 	.word	0x0002d840
        /*0390*/ 	.short	0x0100
        /*0392*/ 	.byte	0x08
	.zero		1


	//   ....[4]....
        /*0394*/ 	.word	0x000003c0
        /*0398*/ 	.word	0x000000ff
        /*039c*/ 	.word	0x0002d838
        /*03a0*/ 	.short	0x0100
        /*03a2*/ 	.byte	0x08
	.zero		1


	//   ....[5]....
        /*03a4*/ 	.word	0x000003d0
        /*03a8*/ 	.word	0x000000ff
        /*03ac*/ 	.word	0x0002d848
        /*03b0*/ 	.short	0x0100
        /*03b2*/ 	.byte	0x08
	.zero		1


	//   ....[6]....
        /*03b4*/ 	.word	0x00000500
        /*03b8*/ 	.word	0x000000ff
        /*03bc*/ 	.word	0x0002d850
        /*03c0*/ 	.short	0x0100
        /*03c2*/ 	.byte	0x08
	.zero		1


	//   ....[7]....
        /*03c4*/ 	.word	0x00000510
        /*03c8*/ 	.word	0x000000ff
        /*03cc*/ 	.word	0x0002d860
        /*03d0*/ 	.short	0x0100
        /*03d2*/ 	.byte	0x08
	.zero		1


	//   ....[8]....
        /*03d4*/ 	.word	0x00000520
        /*03d8*/ 	.word	0x000000ff
        /*03dc*/ 	.word	0x0002d858
        /*03e0*/ 	.short	0x0100
        /*03e2*/ 	.byte	0x08
	.zero		1


	//   ....[9]....
        /*03e4*/ 	.word	0x00000530
        /*03e8*/ 	.word	0x000000ff
        /*03ec*/ 	.word	0x0002d868
        /*03f0*/ 	.short	0x0100
        /*03f2*/ 	.byte	0x08
	.zero		1


	//   ....[10]....
        /*03f4*/ 	.word	0x00000620
        /*03f8*/ 	.word	0x000000ff
        /*03fc*/ 	.word	0x0002d870
        /*0400*/ 	.short	0x0100
        /*0402*/ 	.byte	0x06
	.zero		1


	//   ....[11]....
        /*0404*/ 	.word	0x00000630
        /*0408*/ 	.word	0x000000ff
        /*040c*/ 	.word	0x0002d880
        /*0410*/ 	.short	0x0100
        /*0412*/ 	.byte	0x06
	.zero		1


	//   ....[12]....
        /*0414*/ 	.word	0x00000640
        /*0418*/ 	.word	0x000000ff
        /*041c*/ 	.word	0x0002d878
        /*0420*/ 	.short	0x0100
        /*0422*/ 	.byte	0x06
	.zero		1


	//   ....[13]....
        /*0424*/ 	.word	0x00000650
        /*0428*/ 	.word	0x000000ff
        /*042c*/ 	.word	0x0002d888
        /*0430*/ 	.short	0x0100
        /*0432*/ 	.byte	0x06
	.zero		1


	//   ....[14]....
        /*0434*/ 	.word	0x00000780
        /*0438*/ 	.word	0x000000ff
        /*043c*/ 	.word	0x0002d890
        /*0440*/ 	.short	0x0100
        /*0442*/ 	.byte	0x08
	.zero		1


	//   ....[15]....
        /*0444*/ 	.word	0x00000790
        /*0448*/ 	.word	0x000000ff
        /*044c*/ 	.word	0x0002d8a0
        /*0450*/ 	.short	0x0100
        /*0452*/ 	.byte	0x08
	.zero		1


	//   ....[16]....
        /*0454*/ 	.word	0x000007a0
        /*0458*/ 	.word	0x000000ff
        /*045c*/ 	.word	0x0002d898
        /*0460*/ 	.short	0x0100
        /*0462*/ 	.byte	0x08
	.zero		1


	//   ....[17]....
        /*0464*/ 	.word	0x000007b0
        /*0468*/ 	.word	0x000000ff
        /*046c*/ 	.word	0x0002d8a8
        /*0470*/ 	.short	0x0100
        /*0472*/ 	.byte	0x08
	.zero		1


	//   ....[18]....
        /*0474*/ 	.word	0x000008e0
        /*0478*/ 	.word	0x000000ff
        /*047c*/ 	.word	0x0002d8b0
        /*0480*/ 	.short	0x0100
        /*0482*/ 	.byte	0x08
	.zero		1


	//   ....[19]....
        /*0484*/ 	.word	0x000008f0
        /*0488*/ 	.word	0x000000ff
        /*048c*/ 	.word	0x0002d8c0
        /*0490*/ 	.short	0x0100
        /*0492*/ 	.byte	0x08
	.zero		1


	//   ....[20]....
        /*0494*/ 	.word	0x00000900
        /*0498*/ 	.word	0x000000ff
        /*049c*/ 	.word	0x0002d8b8
        /*04a0*/ 	.short	0x0100
        /*04a2*/ 	.byte	0x08
	.zero		1


	//   ....[21]....
        /*04a4*/ 	.word	0x00000910
        /*04a8*/ 	.word	0x000000ff
        /*04ac*/ 	.word	0x0002d8c8
        /*04b0*/ 	.short	0x0100
        /*04b2*/ 	.byte	0x08
	.zero		1


	//   ....[22]....
        /*04b4*/ 	.word	0x00001b20
        /*04b8*/ 	.word	0x000000ff
        /*04bc*/ 	.word	0x0002d800
        /*04c0*/ 	.short	0x010a
        /*04c2*/ 	.byte	0x2a
	.zero		1


	//   ....[23]....
        /*04c4*/ 	.word	0x00001ba0
        /*04c8*/ 	.word	0x00000004
        /*04cc*/ 	.word	0x0002d830
        /*04d0*/ 	.short	0x010a
        /*04d2*/ 	.byte	0x3f
	.zero		1


	//   ....[24]....
        /*04d4*/ 	.word	0x00001c00
        /*04d8*/ 	.word	0x00000004
        /*04dc*/ 	.word	0x0002d830
        /*04e0*/ 	.short	0x010a
        /*04e2*/ 	.byte	0x3f
	.zero		1


	//   ....[25]....
        /*04e4*/ 	.word	0x000023d0
        /*04e8*/ 	.word	0x00000004
        /*04ec*/ 	.word	0x00000000
        /*04f0*/ 	.short	0x0101
        /*04f2*/ 	.byte	0x3f
	.zero		1


	//   ....[26]....
        /*04f4*/ 	.word	0x00005710
        /*04f8*/ 	.word	0x000000ff
        /*04fc*/ 	.word	0x0002d830
        /*0500*/ 	.short	0x010a
        /*0502*/ 	.byte	0x06
	.zero		1


	//   ....[27]....
        /*0504*/ 	.word	0x00005750
        /*0508*/ 	.word	0x000000ff
        /*050c*/ 	.word	0x0002d830
        /*0510*/ 	.short	0x010a
        /*0512*/ 	.byte	0x06
	.zero		1


	//   ....[28]....
        /*0514*/ 	.word	0x000059f0
        /*0518*/ 	.word	0x000000ff
        /*051c*/ 	.word	0x0002d850
        /*0520*/ 	.short	0x010a
        /*0522*/ 	.byte	0x06
	.zero		1


	//   ....[29]....
        /*0524*/ 	.word	0x00005a30
        /*0528*/ 	.word	0x000000ff
        /*052c*/ 	.word	0x0002d850
        /*0530*/ 	.short	0x010a
        /*0532*/ 	.byte	0x06
	.zero		1


	//   ....[30]....
        /*0534*/ 	.word	0x00006740
        /*0538*/ 	.word	0x00000035
        /*053c*/ 	.word	0x00000000
        /*0540*/ 	.short	0x0101
        /*0542*/ 	.byte	0x3f
	.zero		1


	//   ....[31]....
        /*0544*/ 	.word	0x00008060
        /*0548*/ 	.word	0x0000000d
        /*054c*/ 	.word	0x00000000
        /*0550*/ 	.short	0x0101
        /*0552*/ 	.byte	0x3f
	.zero		1


	//   ....[32]....
        /*0554*/ 	.word	0x00009220
        /*0558*/ 	.word	0x000000ff
        /*055c*/ 	.word	0x0002d830
        /*0560*/ 	.short	0x010a
        /*0562*/ 	.byte	0x06
	.zero		1


	//   ....[33]....
        /*0564*/ 	.word	0x00009260
        /*0568*/ 	.word	0x000000ff
        /*056c*/ 	.word	0x0002d830
        /*0570*/ 	.short	0x010a
        /*0572*/ 	.byte	0x06
	.zero		1


	//   ....[34]....
        /*0574*/ 	.word	0x00009500
        /*0578*/ 	.word	0x000000ff
        /*057c*/ 	.word	0x0002d850
        /*0580*/ 	.short	0x010a
        /*0582*/ 	.byte	0x06
	.zero		1


	//   ....[35]....
        /*0584*/ 	.word	0x00009540
        /*0588*/ 	.word	0x000000ff
        /*058c*/ 	.word	0x0002d850
        /*0590*/ 	.short	0x010a
        /*0592*/ 	.byte	0x06
	.zero		1


	//   ....[36]....
        /*0594*/ 	.word	0x0000ae40
        /*0598*/ 	.word	0x00000018
        /*059c*/ 	.word	0x00000000
        /*05a0*/ 	.short	0x0101
        /*05a2*/ 	.byte	0x3f
	.zero		1


	//   ....[37]....
        /*05a4*/ 	.word	0x0000aec0
        /*05a8*/ 	.word	0x0000002a
        /*05ac*/ 	.word	0x00000000
        /*05b0*/ 	.short	0x0101
        /*05b2*/ 	.byte	0x3f
	.zero		1


	//   ....[38]....
        /*05b4*/ 	.word	0x0000bb50
        /*05b8*/ 	.word	0x000000ff
        /*05bc*/ 	.word	0x0002d830
        /*05c0*/ 	.short	0x010a
        /*05c2*/ 	.byte	0x06
	.zero		1


	//   ....[39]....
        /*05c4*/ 	.word	0x0000bb90
        /*05c8*/ 	.word	0x000000ff
        /*05cc*/ 	.word	0x0002d830
        /*05d0*/ 	.short	0x010a
        /*05d2*/ 	.byte	0x06
	.zero		1


	//   ....[40]....
        /*05d4*/ 	.word	0x0000be30
        /*05d8*/ 	.word	0x000000ff
        /*05dc*/ 	.word	0x0002d850
        /*05e0*/ 	.short	0x010a
        /*05e2*/ 	.byte	0x06
	.zero		1


	//   ....[41]....
        /*05e4*/ 	.word	0x0000be70
        /*05e8*/ 	.word	0x000000ff
        /*05ec*/ 	.word	0x0002d850
        /*05f0*/ 	.short	0x010a
        /*05f2*/ 	.byte	0x06
	.zero		1


	//   ....[42]....
        /*05f4*/ 	.word	0x0000cb30
        /*05f8*/ 	.word	0x00000035
        /*05fc*/ 	.word	0x00000000
        /*0600*/ 	.short	0x0101
        /*0602*/ 	.byte	0x3f
	.zero		1


	//   ....[43]....
        /*0604*/ 	.word	0x0000e6b0
        /*0608*/ 	.word	0x00000020
        /*060c*/ 	.word	0x00000000
        /*0610*/ 	.short	0x0101
        /*0612*/ 	.byte	0x3f
	.zero		1


	//   ....[44]....
        /*0614*/ 	.word	0x0000f2e0
        /*0618*/ 	.word	0x000000ff
        /*061c*/ 	.word	0x0002d850
        /*0620*/ 	.short	0x010a
        /*0622*/ 	.byte	0x09
	.zero		1


	//   ....[45]....
        /*0624*/ 	.word	0x0000f320
        /*0628*/ 	.word	0x000000ff
        /*062c*/ 	.word	0x0002d850
        /*0630*/ 	.short	0x010a
        /*0632*/ 	.byte	0x09
	.zero		1


	//   ....[46]....
        /*0634*/ 	.word	0x0000f960
        /*0638*/ 	.word	0x00000007
        /*063c*/ 	.word	0x00000000
        /*0640*/ 	.short	0x0101
        /*0642*/ 	.byte	0x3f
	.zero		1


	//   ....[47]....
        /*0644*/ 	.word	0x00010960
        /*0648*/ 	.word	0x000000ff
        /*064c*/ 	.word	0x00000000
        /*0650*/ 	.short	0x0101
        /*0652*/ 	.byte	0x04
	.zero		1


	//   ....[48]....
        /*0654*/ 	.word	0x00013330
        /*0658*/ 	.word	0x00000005
        /*065c*/ 	.word	0x0002d840
        /*0660*/ 	.short	0x010a
        /*0662*/ 	.byte	0x3f
	.zero		1


	//   ....[49]....
        /*0664*/ 	.word	0x00013820
        /*0668*/ 	.word	0x00000019
        /*066c*/ 	.word	0x0002d820
        /*0670*/ 	.short	0x010a
        /*0672*/ 	.byte	0x3f
	.zero		1


	//   ....[50]....
        /*0674*/ 	.word	0x00013b00
        /*0678*/ 	.word	0x00000003
        /*067c*/ 	.word	0x0002d840
        /*0680*/ 	.short	0x010a
        /*0682*/ 	.byte	0x3f
	.zero		1


	//   ....[51]....
        /*0684*/ 	.word	0x00013d80
        /*0688*/ 	.word	0x00000002
        /*068c*/ 	.word	0x00000060
        /*0690*/ 	.short	0x010a
        /*0692*/ 	.byte	0x3f
	.zero		1


	//   ....[52]....
        /*0694*/ 	.word	0x000142a0
        /*0698*/ 	.word	0x00000003
        /*069c*/ 	.word	0x0002d840
        /*06a0*/ 	.short	0x010a
        /*06a2*/ 	.byte	0x3f
	.zero		1


	//   ....[53]....
        /*06a4*/ 	.word	0x00014520
        /*06a8*/ 	.word	0x00000003
        /*06ac*/ 	.word	0x00000060
        /*06b0*/ 	.short	0x010a
        /*06b2*/ 	.byte	0x3f
	.zero		1


	//   ....[54]....
        /*06b4*/ 	.word	0x000149a0
        /*06b8*/ 	.word	0x00000002
        /*06bc*/ 	.word	0x0002d840
        /*06c0*/ 	.short	0x010a
        /*06c2*/ 	.byte	0x3f
	.zero		1


	//   ....[55]....
        /*06c4*/ 	.word	0x00014c40
        /*06c8*/ 	.word	0x00000002
        /*06cc*/ 	.word	0x00000060
        /*06d0*/ 	.short	0x010a
        /*06d2*/ 	.byte	0x3f
	.zero		1


	//   ....[56]....
        /*06d4*/ 	.word	0x00015020
        /*06d8*/ 	.word	0x00000003
        /*06dc*/ 	.word	0x0002d860
        /*06e0*/ 	.short	0x010a
        /*06e2*/ 	.byte	0x3f
	.zero		1


	//   ....[57]....
        /*06e4*/ 	.word	0x00015f30
        /*06e8*/ 	.word	0x00000009
        /*06ec*/ 	.word	0x0002d820
        /*06f0*/ 	.short	0x010a
        /*06f2*/ 	.byte	0x3f
	.zero		1


	//   ....[58]....
        /*06f4*/ 	.word	0x000160d0
        /*06f8*/ 	.word	0x00000007
        /*06fc*/ 	.word	0x00000000
        /*0700*/ 	.short	0x010a
        /*0702*/ 	.byte	0x3f
	.zero		1


	//   ....[59]....
        /*0704*/ 	.word	0x00016140
        /*0708*/ 	.word	0x00000003
        /*070c*/ 	.word	0x00000000
        /*0710*/ 	.short	0x010a
        /*0712*/ 	.byte	0x3f
	.zero		1


	//   ....[60]....
        /*0714*/ 	.word	0x000161a0
        /*0718*/ 	.word	0x00000005
        /*071c*/ 	.word	0x00000000
        /*0720*/ 	.short	0x010a
        /*0722*/ 	.byte	0x3f
	.zero		1


	//   ....[61]....
        /*0724*/ 	.word	0x000161d0
        /*0728*/ 	.word	0x00000003
        /*072c*/ 	.word	0x00000000
        /*0730*/ 	.short	0x010a
        /*0732*/ 	.byte	0x3f
	.zero		1


	//   ....[62]....
        /*0734*/ 	.word	0x00016240
        /*0738*/ 	.word	0x00000003
        /*073c*/ 	.word	0x0002d800
        /*0740*/ 	.short	0x010a
        /*0742*/ 	.byte	0x3f
	.zero		1


	//   ....[63]....
        /*0744*/ 	.word	0x00016290
        /*0748*/ 	.word	0x00000004
        /*074c*/ 	.word	0x0002d830
        /*0750*/ 	.short	0x010a
        /*0752*/ 	.byte	0x3f
	.zero		1


	//   ....[64]....
        /*0754*/ 	.word	0x000162f0
        /*0758*/ 	.word	0x0000000b
        /*075c*/ 	.word	0x0002d830
        /*0760*/ 	.short	0x010a
        /*0762*/ 	.byte	0x3f
	.zero		1


	//   ....[65]....
        /*0764*/ 	.word	0x00016350
        /*0768*/ 	.word	0x0000000b
        /*076c*/ 	.word	0x0002d850
        /*0770*/ 	.short	0x010a
        /*0772*/ 	.byte	0x3f
	.zero		1


	//   ....[66]....
        /*0774*/ 	.word	0x000163b0
        /*0778*/ 	.word	0x00000009
        /*077c*/ 	.word	0x0002d830
        /*0780*/ 	.short	0x010a
        /*0782*/ 	.byte	0x3f
	.zero		1


	//   ....[67]....
        /*0784*/ 	.word	0x00016410
        /*0788*/ 	.word	0x00000009
        /*078c*/ 	.word	0x0002d850
        /*0790*/ 	.short	0x010a
        /*0792*/ 	.byte	0x3f
	.zero		1


	//   ....[68]....
        /*0794*/ 	.word	0x00016470
        /*0798*/ 	.word	0x0000000d
        /*079c*/ 	.word	0x0002d830
        /*07a0*/ 	.short	0x010a
        /*07a2*/ 	.byte	0x3f
	.zero		1


	//   ....[69]....
        /*07a4*/ 	.word	0x000164d0
        /*07a8*/ 	.word	0x0000000d
        /*07ac*/ 	.word	0x0002d850
        /*07b0*/ 	.short	0x010a
        /*07b2*/ 	.byte	0x3f
	.zero		1


	//   ....[70]....
        /*07b4*/ 	.word	0x00016530
        /*07b8*/ 	.word	0x00000005
        /*07bc*/ 	.word	0x0002d850
        /*07c0*/ 	.short	0x010a
        /*07c2*/ 	.byte	0x3f
	.zero		1


	//   ....[71]....
        /*07c4*/ 	.word	0x000166d0
        /*07c8*/ 	.word	0x00000005
        /*07cc*/ 	.word	0x0002d840
        /*07d0*/ 	.short	0x010a
        /*07d2*/ 	.byte	0x3f
	.zero		1


	//   ....[72]....
        /*07d4*/ 	.word	0x00016720
        /*07d8*/ 	.word	0x00000019
        /*07dc*/ 	.word	0x0002d820
        /*07e0*/ 	.short	0x010a
        /*07e2*/ 	.byte	0x3f
	.zero		1


	//   ....[73]....
        /*07e4*/ 	.word	0x00016770
        /*07e8*/ 	.word	0x00000003
        /*07ec*/ 	.word	0x0002d840
        /*07f0*/ 	.short	0x010a
        /*07f2*/ 	.byte	0x3f
	.zero		1


	//   ....[74]....
        /*07f4*/ 	.word	0x000167c0
        /*07f8*/ 	.word	0x00000002
        /*07fc*/ 	.word	0x00000060
        /*0800*/ 	.short	0x010a
        /*0802*/ 	.byte	0x3f
	.zero		1


	//   ....[75]....
        /*0804*/ 	.word	0x00016810
        /*0808*/ 	.word	0x00000003
        /*080c*/ 	.word	0x0002d840
        /*0810*/ 	.short	0x010a
        /*0812*/ 	.byte	0x3f
	.zero		1


	//   ....[76]....
        /*0814*/ 	.word	0x00016860
        /*0818*/ 	.word	0x00000003
        /*081c*/ 	.word	0x00000060
        /*0820*/ 	.short	0x010a
        /*0822*/ 	.byte	0x3f
	.zero		1


	//   ....[77]....
        /*0824*/ 	.word	0x000168b0
        /*0828*/ 	.word	0x00000002
        /*082c*/ 	.word	0x0002d840
        /*0830*/ 	.short	0x010a
        /*0832*/ 	.byte	0x3f
	.zero		1


	//   ....[78]....
        /*0834*/ 	.word	0x00016900
        /*0838*/ 	.word	0x00000002
        /*083c*/ 	.word	0x00000060
        /*0840*/ 	.short	0x010a
        /*0842*/ 	.byte	0x3f
	.zero		1


	//   ....[79]....
        /*0844*/ 	.word	0x00016950
        /*0848*/ 	.word	0x00000003
        /*084c*/ 	.word	0x0002d860
        /*0850*/ 	.short	0x010a
        /*0852*/ 	.byte	0x3f
	.zero		1


	//   ....[80]....
        /*0854*/ 	.word	0x00017300
        /*0858*/ 	.word	0x00000009
        /*085c*/ 	.word	0x0002d820
        /*0860*/ 	.short	0x010a
        /*0862*/ 	.byte	0x3f
	.zero		1


	//   ....[81]....
        /*0864*/ 	.word	0x000174a0
        /*0868*/ 	.word	0x00000007
        /*086c*/ 	.word	0x00000000
        /*0870*/ 	.short	0x010a
        /*0872*/ 	.byte	0x3f
	.zero		1


	//   ....[82]....
        /*0874*/ 	.word	0x000174f0
        /*0878*/ 	.word	0x00000003
        /*087c*/ 	.word	0x00000000
        /*0880*/ 	.short	0x010a
        /*0882*/ 	.byte	0x3f
	.zero		1


	//   ....[83]....
        /*0884*/ 	.word	0x00017540
        /*0888*/ 	.word	0x00000005
        /*088c*/ 	.word	0x00000000
        /*0890*/ 	.short	0x010a
        /*0892*/ 	.byte	0x3f
	.zero		1


	//----- nvinfo : EIATTR_NUM_MBARRIERS
	.align		4
.L_1349:
        /*0894*/ 	.byte	0x03, 0x38
        /*0896*/ 	.short	0x0016


	//----- nvinfo : EIATTR_EXIT_INSTR_OFFSETS
	.align		4
        /*0898*/ 	.byte	0x04, 0x1c
        /*089a*/ 	.short	(.L_1351 - .L_1350)


	//   ....[0]....
.L_1350:
        /*089c*/ 	.word	0x00000ab0


	//   ....[1]....
        /*08a0*/ 	.word	0x00011480


	//   ....[2]....
        /*08a4*/ 	.word	0x000114e0


	//   ....[3]....
        /*08a8*/ 	.word	0x00016220


	//----- nvinfo : EIATTR_MAX_THREADS
	.align		4
.L_1351:
        /*08ac*/ 	.byte	0x04, 0x05
        /*08ae*/ 	.short	(.L_1353 - .L_1352)
.L_1352:
        /*08b0*/ 	.word	0x00000200
        /*08b4*/ 	.word	0x00000001
        /*08b8*/ 	.word	0x00000001


	//----- nvinfo : EIATTR_CRS_STACK_SIZE
	.align		4
.L_1353:
        /*08bc*/ 	.byte	0x04, 0x1e
        /*08be*/ 	.short	(.L_1355 - .L_1354)
.L_1354:
        /*08c0*/ 	.word	0x00000000


	//----- nvinfo : EIATTR_CBANK_PARAM_SIZE
	.align		4
.L_1355:
        /*08c4*/ 	.byte	0x03, 0x19
        /*08c6*/ 	.short	0x0a70


	//----- nvinfo : EIATTR_PARAM_CBANK
	.align		4
        /*08c8*/ 	.byte	0x04, 0x0a
        /*08ca*/ 	.short	(.L_1357 - .L_1356)
	.align		4
.L_1356:
        /*08cc*/ 	.word	index@(.nv.constant0._ZN7cutlass13device_kernelIN5flash11enable_sm90INS1_16FlashAttnFwdSm90INS1_25CollectiveMainloopFwdSm90ILi2EN4cute5tupleIJNS5_1CILi1EEES8_S8_EEENS6_IJNS7_ILi192EEENS7_ILi128EEENS7_ILi96EEEEEELi96ENS_6half_tEfNS_4arch4Sm90ELb0ELb1ELb1ELb1ELb0ELb0ELb0ELb0ELb1ELb0ELb0ELb0EEENS1_21CollectiveEpilogueFwdINS6_IJSA_SC_SB_EEES9_SE_SG_Li384ELb1ELb0ELb0ELb0EEENS1_36VarlenDynamicPersistentTileSchedulerILi192ELi128ELi384ELi32ELb0ELb0ELb1ELb1ELb0ELb1EEEEEEEEEvNT_6ParamsE)
        /*08d0*/ 	.short	0x0210
        /*08d2*/ 	.short	0x0a70


	//----- nvinfo : EIATTR_SW_WAR
	.align		4
.L_1357:
        /*08d4*/ 	.byte	0x04, 0x36
        /*08d6*/ 	.short	(.L_1359 - .L_1358)
.L_1358:
        /*08d8*/ 	.word	0x00000008
.L_1359:


//--------------------- .nv.info._ZN7cutlass13device_kernelIN5flash11enable_sm90INS1_16FlashAttnFwdSm90INS1_25CollectiveMainloopFwdSm90ILi2EN4cute5tupleIJNS5_1CILi1EEES8_S8_EEENS6_IJNS7_ILi192EEENS7_ILi128EEENS7_ILi96EEEEEELi96ENS_6half_tEfNS_4arch4Sm90ELb0ELb1ELb1ELb1ELb0ELb1ELb0ELb0ELb1ELb0ELb0ELb0EEENS1_21CollectiveEpilogueFwdINS6_IJSA_SC_SB_EEES9_SE_SG_Li384ELb1ELb0ELb0ELb0EEENS1_36VarlenDynamicPersistentTileSchedulerILi192ELi128ELi384ELi32ELb0ELb0ELb1ELb1ELb0ELb1EEEEEEEEEvNT_6ParamsE --------------------------
	.section	.nv.info._ZN7cutlass13device_kernelIN5flash11enable_sm90INS1_16FlashAttnFwdSm90INS1_25CollectiveMainloopFwdSm90ILi2EN4cute5tupleIJNS5_1CILi1EEES8_S8_EEENS6_IJNS7_ILi192EEENS7_ILi128EEENS7_ILi96EEEEEELi96ENS_6half_tEfNS_4arch4Sm90ELb0ELb1ELb1ELb1ELb0ELb1ELb0ELb0ELb1ELb0ELb0ELb0EEENS1_21CollectiveEpilogueFwdINS6_IJSA_SC_SB_EEES9_SE_SG_Li384ELb1ELb0ELb0ELb0EEENS1_36VarlenDynamicPersistentTileSchedulerILi192ELi128ELi384ELi32ELb0ELb0ELb1ELb1ELb0ELb1EEEEEEEEEvNT_6ParamsE,"",@"SHT_CUDA_INFO"
	.sectionflags	@""
	.align	4


	//----- nvinfo : EIATTR_CUDA_API_VERSION
	.align		4
        /*0000*/ 	.byte	0x04, 0x37
        /*0002*/ 	.short	(.L_1361 - .L_1360)
.L_1360:
        /*0004*/ 	.word	0x00000082


	//----- nvinfo : EIATTR_KPARAM_INFO
	.align		4
.L_1361:
        /*0008*/ 	.byte	0x04, 0x17
        /*000a*/ 	.short	(.L_1363 - .L_1362)
.L_1362:
        /*000c*/ 	.word	0x00000000
        /*0010*/ 	.short	0x0000
        /*0012*/ 	.short	0x0070
        /*0014*/ 	.byte	0x00, 0xf0, 0x01, 0x28


	//----- nvinfo : EIATTR_SPARSE_MMA_MASK
	.align		4
.L_1363:
        /*0018*/ 	.byte	0x03, 0x50
        /*001a*/ 	.short	0x0000


	//----- nvinfo : EIATTR_MAXREG_COUNT
	.align		4
        /*001c*/ 	.byte	0x03, 0x1b
        /*001e*/ 	.short	0x0080


	//----- nvinfo : EIATTR_NUM_BARRIERS
	.align		4
        /*0020*/ 	.byte	0x02, 0x4c
        /*0022*/ 	.byte	0x10
	.zero		1


	//----- nvinfo : EIATTR_EXTERNS
	.align		4
        /*0024*/ 	.byte	0x04, 0x0f
        /*0026*/ 	.short	(.L_1365 - .L_1364)


	//   ....[0]....
	.align		4
.L_1364:
        /*0028*/ 	.word	index@(__assertfail)


	//----- nvinfo : EIATTR_ANNOTATIONS
	.align		4
.L_1365:
        /*002c*/ 	.byte	0x04, 0x55
        /*002e*/ 	.short	(.L_1367 - .L_1366)


	//   ....[0]....
.L_1366:
        /* <DEDUP_REMOVED lines=63> */


	//----- nvinfo : EIATTR_MERCURY_ISA_VERSION
	.align		4
.L_1367:
        /*0410*/ 	.byte	0x03, 0x5f
        /*0412*/ 	.short	0x0101


	//----- nvinfo : EIATTR_UNUSED_LOAD_BYTE_OFFSET
	.align		4
        /*0414*/ 	.byte	0x04, 0x44
        /*0416*/ 	.short	(.L_1369 - .L_1368)


	//   ....[0]....
.L_1368:
        /*0418*/ 	.word	0x00000b10
        /*041c*/ 	.word	0x0000fff0


	//   ....[1]....
        /*0420*/ 	.word	0x0001a2c0
        /*0424*/ 	.word	0x0000fff0


	//----- nvinfo : EIATTR_INT_WARP_WIDE_INSTR_OFFSETS
	.align		4
.L_1369:
        /*0428*/ 	.byte	0x04, 0x31
        /*042a*/ 	.short	(.L_1371 - .L_1370)


	//   ....[0]....
.L_1370:
        /*042c*/ 	.word	0x000001c0


	//   ....[1]....
        /*0430*/ 	.word	0x00000200


	//   ....[2]....
        /*0434*/ 	.word	0x00000270


	//   ....[3]....
        /*0438*/ 	.word	0x0001e290


	//   ....[4]....
        /*043c*/ 	.word	0x0001e320


	//   ....[5]....
        /*0440*/ 	.word	0x0001e7d0


	//   ....[6]....
        /*0444*/ 	.word	0x0001e810


	//   ....[7]....
        /*0448*/ 	.word	0x0001e950


	//   ....[8]....
        /*044c*/ 	.word	0x0001ea20


	//   ....[9]....
        /*0450*/ 	.word	0x00020a80


	//   ....[10]....
        /*0454*/ 	.word	0x00020b10


	//----- nvinfo : EIATTR_COOP_GROUP_MASK_REGIDS
	.align		4
.L_1371:
        /*0458*/ 	.byte	0x04, 0x29
        /*045a*/ 	.short	(.L_1373 - .L_1372)


	//   ....[0]....
.L_1372:
        /*045c*/ 	.word	0xffffffff


	//   ....[1]....
        /*0460*/ 	.word	0xffffffff


	//   ....[2]....
        /*0464*/ 	.word	0xffffffff


	//   ....[3]....
        /*0468*/ 	.word	0xffffffff


	//   ....[4]....
        /*046c*/ 	.word	0xffffffff


	//   ....[5]....
        /*0470*/ 	.word	0xffffffff


	//   ....[6]....
        /*0474*/ 	.word	0xffffffff


	//   ....[7]....
        /*0478*/ 	.word	0xffffffff


	//   ....[8]....
        /*047c*/ 	.word	0xffffffff


	//   ....[9]....
        /*0480*/ 	.word	0xffffffff


	//   ....[10]....
        /*0484*/ 	.word	0xffffffff


	//   ....[11]....
        /*0488*/ 	.word	0xffffffff


	//   ....[12]....
        /*048c*/ 	.word	0xffffffff


	//   ....[13]....
        /*0490*/ 	.word	0xffffffff


	//   ....[14]....
        /*0494*/ 	.word	0xffffffff


	//   ....[15]....
        /*0498*/ 	.word	0xffffffff


	//   ....[16]....
        /*049c*/ 	.word	0xffffffff


	//   ....[17]....
        /*04a0*/ 	.word	0xffffffff


	//   ....[18]....
        /*04a4*/ 	.word	0xffffffff


	//   ....[19]....
        /*04a8*/ 	.word	0xffffffff


	//   ....[20]....
        /*04ac*/ 	.word	0xffffffff


	//   ....[21]....
        /*04b0*/ 	.word	0xffffffff


	//   ....[22]....
        /*04b4*/ 	.word	0xffffffff


	//   ....[23]....
        /*04b8*/ 	.word	0xffffffff


	//   ....[24]....
        /*04bc*/ 	.word	0xffffffff


	//   ....[25]....
        /*04c0*/ 	.word	0xffffffff


	//   ....[26]....
        /*04c4*/ 	.word	0xffffffff


	//   ....[27]....
        /*04c8*/ 	.word	0xffffffff


	//   ....[28]....
        /*04cc*/ 	.word	0xffffffff


	//   ....[29]....
        /*04d0*/ 	.word	0xffffffff


	//   ....[30]....
        /*04d4*/ 	.word	0xffffffff


	//   ....[31]....
        /*04d8*/ 	.word	0xffffffff


	//   ....[32]....
        /*04dc*/ 	.word	0xffffffff


	//   ....[33]....
        /*04e0*/ 	.word	0xffffffff


	//   ....[34]....
        /*04e4*/ 	.word	0xffffffff


	//   ....[35]....
        /*04e8*/ 	.word	0xffffffff


	//   ....[36]....
        /*04ec*/ 	.word	0xffffffff


	//   ....[37]....
        /*04f0*/ 	.word	0xffffffff


	//   ....[38]....
        /*04f4*/ 	.word	0xffffffff


	//   ....[39]....
        /*04f8*/ 	.word	0xffffffff


	//   ....[40]....
        /*04fc*/ 	.word	0xffffffff


	//   ....[41]....
        /*0500*/ 	.word	0xffffffff


	//   ....[42]....
        /*0504*/ 	.word	0xffffffff


	//   ....[43]....
        /*0508*/ 	.word	0xffffffff


	//   ....[44]....
        /*050c*/ 	.word	0xffffffff


	//   ....[45]....
        /*0510*/ 	.word	0xffffffff


	//   ....[46]....
        /*0514*/ 	.word	0xffffffff


	//   ....[47]....
        /*0518*/ 	.word	0xffffffff


	//   ....[48]....
        /*051c*/ 	.word	0xffffffff


	//   ....[49]....
        /*0520*/ 	.word	0xffffffff


	//   ....[50]....
        /*0524*/ 	.word	0xffffffff


	//   ....[51]....
        /*0528*/ 	.word	0xffffffff


	//   ....[52]....
        /*052c*/ 	.word	0xffffffff


	//   ....[53]....
        /*0530*/ 	.word	0xffffffff


	//   ....[54]....
        /*0534*/ 	.word	0xffffffff


	//   ....[55]....
        /*0538*/ 	.word	0xffffffff


	//   ....[56]....
        /*053c*/ 	.word	0xffffffff


	//   ....[57]....
        /*0540*/ 	.word	0xffffffff


	//   ....[58]....
        /*0544*/ 	.word	0xffffffff


	//   ....[59]....
        /*0548*/ 	.word	0xffffffff


	//   ....[60]....
        /*054c*/ 	.word	0xffffffff


	//   ....[61]....
        /*0550*/ 	.word	0xffffffff


	//   ....[62]....
        /*0554*/ 	.word	0xffffffff


	//   ....[63]....
        /*0558*/ 	.word	0xffffffff


	//   ....[64]....
        /*055c*/ 	.word	0xffffffff


	//   ....[65]....
        /*0560*/ 	.word	0xffffffff


	//   ....[66]....
        /*0564*/ 	.word	0x0500000f


	//   ....[67]....
        /*0568*/ 	.word	0x0500000f


	//   ....[68]....
        /*056c*/ 	.word	0x0500000f


	//   ....[69]....
        /*0570*/ 	.word	0x0500000f


	//   ....[70]....
        /*0574*/ 	.word	0x0500000f


	//   ....[71]....
        /*0578*/ 	.word	0x0500000f


	//   ....[72]....
        /*057c*/ 	.word	0x0500000f


	//   ....[73]....
        /*0580*/ 	.word	0x0500000f


	//   ....[74]....
        /*0584*/ 	.word	0x0500000f


	//   ....[75]....
        /*0588*/ 	.word	0x0500000f


	//   ....[76]....
        /*058c*/ 	.word	0x0500000f


	//   ....[77]....
        /*0590*/ 	.word	0x0500000f


	//   ....[78]....
        /*0594*/ 	.word	0x0500000f


	//   ....[79]....
        /*0598*/ 	.word	0x0500000f


	//   ....[80]....
        /*059c*/ 	.word	0x0500000f


	//   ....[81]....
        /*05a0*/ 	.word	0x0500000f


	//   ....[82]....
        /*05a4*/ 	.word	0x0500000f


	//   ....[83]....
        /*05a8*/ 	.word	0x0500000f


	//   ....[84]....
        /*05ac*/ 	.word	0x0500000f


	//   ....[85]....
        /*05b0*/ 	.word	0x0500000f


	//   ....[86]....
        /*05b4*/ 	.word	0x0500000f


	//   ....[87]....
        /*05b8*/ 	.word	0x0500000f


	//   ....[88]....
        /*05bc*/ 	.word	0x0500000f


	//   ....[89]....
        /*05c0*/ 	.word	0x0500000f


	//   ....[90]....
        /*05c4*/ 	.word	0x0500000f


	//   ....[91]....
        /*05c8*/ 	.word	0x0500000f


	//   ....[92]....
        /*05cc*/ 	.word	0x0500000f


	//   ....[93]....
        /*05d0*/ 	.word	0x0500000f


	//   ....[94]....
        /*05d4*/ 	.word	0x0500000f


	//----- nvinfo : EIATTR_COOP_GROUP_INSTR_OFFSETS
	.align		4
.L_1373:
        /*05d8*/ 	.byte	0x04, 0x28
        /*05da*/ 	.short	(.L_1375 - .L_1374)


	//   ....[0]....
.L_1374:
        /*05dc*/ 	.word	0x00000070


	//   ....[1]....
        /*05e0*/ 	.word	0x000001d0


	//   ....[2]....
        /*05e4*/ 	.word	0x00000220


	//   ....[3]....
        /*05e8*/ 	.word	0x00000450


	//   ....[4]....
        /*05ec*/ 	.word	0x000005b0


	//   ....[5]....
        /*05f0*/ 	.word	0x000006d0


	//   ....[6]....
        /*05f4*/ 	.word	0x00000830


	//   ....[7]....
        /*05f8*/ 	.word	0x00007170


	//   ....[8]....
        /*05fc*/ 	.word	0x0000d6d0


	//   ....[9]....
        /*0600*/ 	.word	0x0000d780


	//   ....[10]....
        /*0604*/ 	.word	0x0000dd60


	//   ....[11]....
        /*0608*/ 	.word	0x0000dd80


	//   ....[12]....
        /*060c*/ 	.word	0x0000ec70


	//   ....[13]....
        /*0610*/ 	.word	0x000112a0


	//   ....[14]....
        /*0614*/ 	.word	0x000113a0


	//   ....[15]....
        /*0618*/ 	.word	0x00011c50


	//   ....[16]....
        /*061c*/ 	.word	0x00011cb0


	//   ....[17]....
        /*0620*/ 	.word	0x00012b90


	//   ....[18]....
        /*0624*/ 	.word	0x00013de0


	//   ....[19]....
        /*0628*/ 	.word	0x00013e40


	//   ....[20]....
        /*062c*/ 	.word	0x00014540


	//   ....[21]....
        /*0630*/ 	.word	0x00014560


	//   ....[22]....
        /*0634*/ 	.word	0x000159d0


	//   ....[23]....
        /*0638*/ 	.word	0x00017aa0


	//   ....[24]....
        /*063c*/ 	.word	0x00017ac0


	//   ....[25]....
        /*0640*/ 	.word	0x00018760


	//   ....[26]....
        /*0644*/ 	.word	0x00018780


	//   ....[27]....
        /*0648*/ 	.word	0x00019620


	//   ....[28]....
        /*064c*/ 	.word	0x00019830


	//   ....[29]....
        /*0650*/ 	.word	0x00019860


	//   ....[30]....
        /*0654*/ 	.word	0x00019980


	//   ....[31]....
        /*0658*/ 	.word	0x00019dd0


	//   ....[32]....
        /*065c*/ 	.word	0x0001bc10


	//   ....[33]....
        /*0660*/ 	.word	0x0001bdb0


	//   ....[34]....
        /*0664*/ 	.word	0x0001bde0


	//   ....[35]....
        /*0668*/ 	.word	0x0001be10


	//   ....[36]....
        /*066c*/ 	.word	0x0001be50


	//   ....[37]....
        /*0670*/ 	.word	0x0001bea0


	//   ....[38]....
        /*0674*/ 	.word	0x0001bf00


	//   ....[39]....
        /*0678*/ 	.word	0x0001c0c0


	//   ....[40]....
        /*067c*/ 	.word	0x0001c120


	//   ....[41]....
        /*0680*/ 	.word	0x0001c160


	//   ....[42]....
        /*0684*/ 	.word	0x0001c1a0


	//   ....[43]....
        /*0688*/ 	.word	0x0001c1d0


	//   ....[44]....
        /*068c*/ 	.word	0x0001c200


	//   ....[45]....
        /*0690*/ 	.word	0x0001c2a0


	//   ....[46]....
        /*0694*/ 	.word	0x0001c300


	//   ....[47]....
        /*0698*/ 	.word	0x0001c390


	//   ....[48]....
        /*069c*/ 	.word	0x00020ed0


	//   ....[49]....
        /*06a0*/ 	.word	0x00020ee0


	//   ....[50]....
        /*06a4*/ 	.word	0x00020fd0


	//   ....[51]....
        /*06a8*/ 	.word	0x00021030


	//   ....[52]....
        /*06ac*/ 	.word	0x00021070


	//   ....[53]....
        /*06b0*/ 	.word	0x000210b0


	//   ....[54]....
        /*06b4*/ 	.word	0x000210e0


	//   ....[55]....
        /*06b8*/ 	.word	0x00021110


	//   ....[56]....
        /*06bc*/ 	.word	0x00021280


	//   ....[57]....
        /*06c0*/ 	.word	0x000212e0


	//   ....[58]....
        /*06c4*/ 	.word	0x00021320


	//   ....[59]....
        /*06c8*/ 	.word	0x00021360


	//   ....[60]....
        /*06cc*/ 	.word	0x00021390


	//   ....[61]....
        /*06d0*/ 	.word	0x000213c0


	//   ....[62]....
        /*06d4*/ 	.word	0x00021480


	//   ....[63]....
        /*06d8*/ 	.word	0x000214a0


	//   ....[64]....
        /*06dc*/ 	.word	0x00021510


	//   ....[65]....
        /*06e0*/ 	.word	0x00021b80


	//   ....[66]....
        /*06e4*/ 	.word	0x00021f90


	//   ....[67]....
        /*06e8*/ 	.word	0x00022030


	//   ....[68]....
        /*06ec*/ 	.word	0x000220d0


	//   ....[69]....
        /*06f0*/ 	.word	0x00022170


	//   ....[70]....
        /*06f4*/ 	.word	0x00022210


	//   ....[71]....
        /*06f8*/ 	.word	0x000222f0


	//   ....[72]....
        /*06fc*/ 	.word	0x00022390


	//   ....[73]....
        /*0700*/ 	.word	0x00022430


	//   ....[74]....
        /*0704*/ 	.word	0x000224d0


	//   ....[75]....
        /*0708*/ 	.word	0x00022870


	//   ....[76]....
        /*070c*/ 	.word	0x00022b50


	//   ....[77]....
        /*0710*/ 	.word	0x00022f40


	//   ....[78]....
        /*0714*/ 	.word	0x00022fd0


	//   ....[79]....
        /*0718*/ 	.word	0x00023070


	//   ....[80]....
        /*071c*/ 	.word	0x00023120


	//   ....[81]....
        /*0720*/ 	.word	0x000231a0


	//   ....[82]....
        /*0724*/ 	.word	0x00023220


	//   ....[83]....
        /*0728*/ 	.word	0x000232a0


	//   ....[84]....
        /*072c*/ 	.word	0x00023320


	//   ....[85]....
        /*0730*/ 	.word	0x000233b0


	//   ....[86]....
        /*0734*/ 	.word	0x00023460


	//   ....[87]....
        /*0738*/ 	.word	0x000234e0


	//   ....[88]....
        /*073c*/ 	.word	0x00023560


	//   ....[89]....
        /*0740*/ 	.word	0x000235e0


	//   ....[90]....
        /*0744*/ 	.word	0x00023660


	//   ....[91]....
        /*0748*/ 	.word	0x000236d0


	//   ....[92]....
        /*074c*/ 	.word	0x00023770


	//   ....[93]....
        /*0750*/ 	.word	0x00023800


	//   ....[94]....
        /*0754*/ 	.word	0x00023920


	//----- nvinfo : EIATTR_REG_RECONFIG
	.align		4
.L_1375:
        /*0758*/ 	.byte	0x01, 0x54
	.zero		2


	//----- nvinfo : EIATTR_SYSCALL_OFFSETS
	.align		4
        /*075c*/ 	.byte	0x04, 0x46
        /*075e*/ 	.short	(.L_1377 - .L_1376)


	//   ....[0]....
.L_1376:
        /*0760*/ 	.word	0x00001be0


	//   ....[1]....
        /*0764*/ 	.word	0x00001d30


	//   ....[2]....
        /*0768*/ 	.word	0x00007390


	//   ....[3]....
        /*076c*/ 	.word	0x000076d0


	//   ....[4]....
        /*0770*/ 	.word	0x0001e4a0


	//   ....[5]....
        /*0774*/ 	.word	0x0001e5d0


	//   ....[6]....
        /*0778*/ 	.word	0x0001e6d0


	//----- nvinfo : EIATTR_MBARRIER_INSTR_OFFSETS
	.align		4
.L_1377:
        /*077c*/ 	.byte	0x04, 0x39
        /*077e*/ 	.short	(.L_1379 - .L_1378)


	//   ....[0]....
.L_1378:
        /*0780*/ 	.word	0x00000300
        /*0784*/ 	.word	0x000000ff
        /*0788*/ 	.word	0x0002d800
        /*078c*/ 	.short	0x0100
        /*078e*/ 	.byte	0x08
	.zero		1


	//   ....[1]....
        /*0790*/ 	.word	0x00000310
        /*0794*/ 	.word	0x000000ff
        /*0798*/ 	.word	0x0002d820
        /*079c*/ 	.short	0x0100
        /*079e*/ 	.byte	0x08
	.zero		1


	//   ....[2]....
        /*07a0*/ 	.word	0x00000400
        /*07a4*/ 	.word	0x000000ff
        /*07a8*/ 	.word	0x0002d830
        /*07ac*/ 	.short	0x0100
        /*07ae*/ 	.byte	0x08
	.zero		1


	//   ....[3]....
        /*07b0*/ 	.word	0x00000410
        /*07b4*/ 	.word	0x000000ff
        /*07b8*/ 	.word	0x0002d840
        /*07bc*/ 	.short	0x0100
        /*07be*/ 	.byte	0x08
	.zero		1


	//   ....[4]....
        /*07c0*/ 	.word	0x00000420
        /*07c4*/ 	.word	0x000000ff
        /*07c8*/ 	.word	0x0002d838
        /*07cc*/ 	.short	0x0100
        /*07ce*/ 	.byte	0x08
	.zero		1


	//   ....[5]....
        /*07d0*/ 	.word	0x00000430
        /*07d4*/ 	.word	0x000000ff
        /*07d8*/ 	.word	0x0002d848
        /*07dc*/ 	.short	0x0100
        /*07de*/ 	.byte	0x08
	.zero		1


	//   ....[6]....
        /*07e0*/ 	.word	0x00000560
        /*07e4*/ 	.word	0x000000ff
        /*07e8*/ 	.word	0x0002d850
        /*07ec*/ 	.short	0x0100
        /*07ee*/ 	.byte	0x08
	.zero		1


	//   ....[7]....
        /*07f0*/ 	.word	0x00000570
        /*07f4*/ 	.word	0x000000ff
        /*07f8*/ 	.word	0x0002d860
        /*07fc*/ 	.short	0x0100
        /*07fe*/ 	.byte	0x08
	.zero		1


	//   ....[8]....
        /*0800*/ 	.word	0x00000580
        /*0804*/ 	.word	0x000000ff
        /*0808*/ 	.word	0x0002d858
        /*080c*/ 	.short	0x0100
        /*080e*/ 	.byte	0x08
	.zero		1


	//   ....[9]....
        /*0810*/ 	.word	0x00000590
        /*0814*/ 	.word	0x000000ff
        /*0818*/ 	.word	0x0002d868
        /*081c*/ 	.short	0x0100
        /*081e*/ 	.byte	0x08
	.zero		1


	//   ....[10]....
        /*0820*/ 	.word	0x00000680
        /*0824*/ 	.word	0x000000ff
        /*0828*/ 	.word	0x0002d870
        /*082c*/ 	.short	0x0100
        /*082e*/ 	.byte	0x06
	.zero		1


	//   ....[11]....
        /*0830*/ 	.word	0x00000690
        /*0834*/ 	.word	0x000000ff
        /*0838*/ 	.word	0x0002d880
        /*083c*/ 	.short	0x0100
        /*083e*/ 	.byte	0x06
	.zero		1


	//   ....[12]....
        /*0840*/ 	.word	0x000006a0
        /*0844*/ 	.word	0x000000ff
        /*0848*/ 	.word	0x0002d878
        /*084c*/ 	.short	0x0100
        /*084e*/ 	.byte	0x06
	.zero		1


	//   ....[13]....
        /*0850*/ 	.word	0x000006b0
        /*0854*/ 	.word	0x000000ff
        /*0858*/ 	.word	0x0002d888
        /*085c*/ 	.short	0x0100
        /*085e*/ 	.byte	0x06
	.zero		1


	//   ....[14]....
        /*0860*/ 	.word	0x000007e0
        /*0864*/ 	.word	0x000000ff
        /*0868*/ 	.word	0x0002d890
        /*086c*/ 	.short	0x0100
        /*086e*/ 	.byte	0x08
	.zero		1


	//   ....[15]....
        /*0870*/ 	.word	0x000007f0
        /*0874*/ 	.word	0x000000ff
        /*0878*/ 	.word	0x0002d8a0
        /*087c*/ 	.short	0x0100
        /*087e*/ 	.byte	0x08
	.zero		1


	//   ....[16]....
        /*0880*/ 	.word	0x00000800
        /*0884*/ 	.word	0x000000ff
        /*0888*/ 	.word	0x0002d898
        /*088c*/ 	.short	0x0100
        /*088e*/ 	.byte	0x08
	.zero		1


	//   ....[17]....
        /*0890*/ 	.word	0x00000810
        /*0894*/ 	.word	0x000000ff
        /*0898*/ 	.word	0x0002d8a8
        /*089c*/ 	.short	0x0100
        /*089e*/ 	.byte	0x08
	.zero		1


	//   ....[18]....
        /*08a0*/ 	.word	0x00000940
        /*08a4*/ 	.word	0x000000ff
        /*08a8*/ 	.word	0x0002d8b0
        /*08ac*/ 	.short	0x0100
        /*08ae*/ 	.byte	0x08
	.zero		1


	//   ....[19]....
        /*08b0*/ 	.word	0x00000950
        /*08b4*/ 	.word	0x000000ff
        /*08b8*/ 	.word	0x0002d8c0
        /*08bc*/ 	.short	0x0100
        /*08be*/ 	.byte	0x08
	.zero		1


	//   ....[20]....
        /*08c0*/ 	.word	0x00000960
        /*08c4*/ 	.word	0x000000ff
        /*08c8*/ 	.word	0x0002d8b8
        /*08cc*/ 	.short	0x0100
        /*08ce*/ 	.byte	0x08
	.zero		1


	//   ....[21]....
        /*08d0*/ 	.word	0x00000970
        /*08d4*/ 	.word	0x000000ff
        /*08d8*/ 	.word	0x0002d8c8
        /*08dc*/ 	.short	0x0100
        /*08de*/ 	.byte	0x08
	.zero		1


	//   ....[22]....
        /*08e0*/ 	.word	0x00003200
        /*08e4*/ 	.word	0x0000000f
        /*08e8*/ 	.word	0x0002d890
        /*08ec*/ 	.short	0x010a
        /*08ee*/ 	.byte	0x3f
	.zero		1


	//   ....[23]....
        /*08f0*/ 	.word	0x00004be0
        /*08f4*/ 	.word	0x0000000f
        /*08f8*/ 	.word	0x0002d890
        /*08fc*/ 	.short	0x010a
        /*08fe*/ 	.byte	0x3f
	.zero		1


	//   ....[24]....
        /*0900*/ 	.word	0x00006500
        /*0904*/ 	.word	0x0000000f
        /*0908*/ 	.word	0x0002d890
        /*090c*/ 	.short	0x010a
        /*090e*/ 	.byte	0x3f
	.zero		1


	//   ....[25]....
        /*0910*/ 	.word	0x00006770
        /*0914*/ 	.word	0x0000001c
        /*0918*/ 	.word	0x00000000
        /*091c*/ 	.short	0x0101
        /*091e*/ 	.byte	0x3f
	.zero		1


	//   ....[26]....
        /*0920*/ 	.word	0x000067b0
        /*0924*/ 	.word	0x0000000f
        /*0928*/ 	.word	0x0002d8b0
        /*092c*/ 	.short	0x010a
        /*092e*/ 	.byte	0x3f
	.zero		1


	//   ....[27]....
        /*0930*/ 	.word	0x00006b10
        /*0934*/ 	.word	0x0000000f
        /*0938*/ 	.word	0x00000000
        /*093c*/ 	.short	0x0101
        /*093e*/ 	.byte	0x3f
	.zero		1


	//   ....[28]....
        /*0940*/ 	.word	0x00007430
        /*0944*/ 	.word	0x00000002
        /*0948*/ 	.word	0x0002d800
        /*094c*/ 	.short	0x010a
        /*094e*/ 	.byte	0x3f
	.zero		1


	//   ....[29]....
        /*0950*/ 	.word	0x00007480
        /*0954*/ 	.word	0x00000002
        /*0958*/ 	.word	0x0002d800
        /*095c*/ 	.short	0x010a
        /*095e*/ 	.byte	0x3f
	.zero		1


	//   ....[30]....
        /*0960*/ 	.word	0x00007fd0
        /*0964*/ 	.word	0x00000002
        /*0968*/ 	.word	0x0002d800
        /*096c*/ 	.short	0x010a
        /*096e*/ 	.byte	0x3f
	.zero		1


	//   ....[31]....
        /*0970*/ 	.word	0x00009b30
        /*0974*/ 	.word	0x00000002
        /*0978*/ 	.word	0x0002d800
        /*097c*/ 	.short	0x010a
        /*097e*/ 	.byte	0x3f
	.zero		1


	//   ....[32]....
        /*0980*/ 	.word	0x0000b280
        /*0984*/ 	.word	0x00000000
        /*0988*/ 	.word	0x0002d830
        /*098c*/ 	.short	0x010a
        /*098e*/ 	.byte	0x3f
	.zero		1


	//   ....[33]....
        /*0990*/ 	.word	0x0000b3e0
        /*0994*/ 	.word	0x00000000
        /*0998*/ 	.word	0x0002d830
        /*099c*/ 	.short	0x010a
        /*099e*/ 	.byte	0x3f
	.zero		1


	//   ....[34]....
        /*09a0*/ 	.word	0x0000bc50
        /*09a4*/ 	.word	0x00000032
        /*09a8*/ 	.word	0x00000000
        /*09ac*/ 	.short	0x0101
        /*09ae*/ 	.byte	0x3f
	.zero		1


	//   ....[35]....
        /*09b0*/ 	.word	0x0000f1a0
        /*09b4*/ 	.word	0x00000009
        /*09b8*/ 	.word	0x0002d830
        /*09bc*/ 	.short	0x010a
        /*09be*/ 	.byte	0x3f
	.zero		1


	//   ....[36]....
        /*09c0*/ 	.word	0x0000f1f0
        /*09c4*/ 	.word	0x00000009
        /*09c8*/ 	.word	0x0002d830
        /*09cc*/ 	.short	0x010a
        /*09ce*/ 	.byte	0x3f
	.zero		1


	//   ....[37]....
        /*09d0*/ 	.word	0x0000f610
        /*09d4*/ 	.word	0x00000009
        /*09d8*/ 	.word	0x0002d850
        /*09dc*/ 	.short	0x010a
        /*09de*/ 	.byte	0x3f
	.zero		1


	//   ....[38]....
        /*09e0*/ 	.word	0x0000f650
        /*09e4*/ 	.word	0x00000009
        /*09e8*/ 	.word	0x0002d850
        /*09ec*/ 	.short	0x010a
        /*09ee*/ 	.byte	0x3f
	.zero		1


	//   ....[39]....
        /*09f0*/ 	.word	0x00010030
        /*09f4*/ 	.word	0x00000030
        /*09f8*/ 	.word	0x00000000
        /*09fc*/ 	.short	0x0101
        /*09fe*/ 	.byte	0x3f
	.zero		1


	//   ....[40]....
        /*0a00*/ 	.word	0x00010e40
        /*0a04*/ 	.word	0x00000008
        /*0a08*/ 	.word	0x00000000
        /*0a0c*/ 	.short	0x0101
        /*0a0e*/ 	.byte	0x3f
	.zero		1


	//   ....[41]....
        /*0a10*/ 	.word	0x00012f30
        /*0a14*/ 	.word	0x0000000b
        /*0a18*/ 	.word	0x0002d830
        /*0a1c*/ 	.short	0x010a
        /*0a1e*/ 	.byte	0x3f
	.zero		1


	//   ....[42]....
        /*0a20*/ 	.word	0x00012f80
        /*0a24*/ 	.word	0x0000000b
        /*0a28*/ 	.word	0x0002d830
        /*0a2c*/ 	.short	0x010a
        /*0a2e*/ 	.byte	0x3f
	.zero		1


	//   ....[43]....
        /*0a30*/ 	.word	0x000133a0
        /*0a34*/ 	.word	0x0000000b
        /*0a38*/ 	.word	0x0002d850
        /*0a3c*/ 	.short	0x010a
        /*0a3e*/ 	.byte	0x3f
	.zero		1


	//   ....[44]....
        /*0a40*/ 	.word	0x000133e0
        /*0a44*/ 	.word	0x0000000b
        /*0a48*/ 	.word	0x0002d850
        /*0a4c*/ 	.short	0x010a
        /*0a4e*/ 	.byte	0x3f
	.zero		1


	//   ....[45]....
        /*0a50*/ 	.word	0x00014cf0
        /*0a54*/ 	.word	0x0000000b
        /*0a58*/ 	.word	0x00000000
        /*0a5c*/ 	.short	0x0101
        /*0a5e*/ 	.byte	0x3f
	.zero		1


	//   ....[46]....
        /*0a60*/ 	.word	0x00014d00
        /*0a64*/ 	.word	0x00000009
        /*0a68*/ 	.word	0x00000000
        /*0a6c*/ 	.short	0x0101
        /*0a6e*/ 	.byte	0x3f
	.zero		1


	//   ....[47]....
        /*0a70*/ 	.word	0x00015ba0
        /*0a74*/ 	.word	0x0000000c
        /*0a78*/ 	.word	0x0002d830
        /*0a7c*/ 	.short	0x010a
        /*0a7e*/ 	.byte	0x3f
	.zero		1


	//   ....[48]....
        /*0a80*/ 	.word	0x00015bf0
        /*0a84*/ 	.word	0x0000000c
        /*0a88*/ 	.word	0x0002d830
        /*0a8c*/ 	.short	0x010a
        /*0a8e*/ 	.byte	0x3f
	.zero		1


	//   ....[49]....
        /*0a90*/ 	.word	0x00016010
        /*0a94*/ 	.word	0x0000000d
        /*0a98*/ 	.word	0x0002d850
        /*0a9c*/ 	.short	0x010a
        /*0a9e*/ 	.byte	0x3f
	.zero		1


	//   ....[50]....
        /*0aa0*/ 	.word	0x00016050
        /*0aa4*/ 	.word	0x0000000d
        /*0aa8*/ 	.word	0x0002d850
        /*0aac*/ 	.short	0x010a
        /*0aae*/ 	.byte	0x3f
	.zero		1


	//   ....[51]....
        /*0ab0*/ 	.word	0x00016ae0
        /*0ab4*/ 	.word	0x00000032
        /*0ab8*/ 	.word	0x00000000
        /*0abc*/ 	.short	0x0101
        /*0abe*/ 	.byte	0x3f
	.zero		1


	//   ....[52]....
        /*0ac0*/ 	.word	0x00017890
        /*0ac4*/ 	.word	0x0000000b
        /*0ac8*/ 	.word	0x00000000
        /*0acc*/ 	.short	0x0101
        /*0ace*/ 	.byte	0x3f
	.zero		1


	//   ....[53]....
        /*0ad0*/ 	.word	0x000196a0
        /*0ad4*/ 	.word	0x0000000b
        /*0ad8*/ 	.word	0x0002d850
        /*0adc*/ 	.short	0x010a
        /*0ade*/ 	.byte	0x3f
	.zero		1


	//   ....[54]....
        /*0ae0*/ 	.word	0x00019750
        /*0ae4*/ 	.word	0x0000000b
        /*0ae8*/ 	.word	0x0002d850
        /*0aec*/ 	.short	0x010a
        /*0aee*/ 	.byte	0x3f
	.zero		1


	//   ....[55]....
        /*0af0*/ 	.word	0x00019f30
        /*0af4*/ 	.word	0x00000009
        /*0af8*/ 	.word	0x00000000
        /*0afc*/ 	.short	0x0101
        /*0afe*/ 	.byte	0x3f
	.zero		1


	//   ....[56]....
        /*0b00*/ 	.word	0x0001b100
        /*0b04*/ 	.word	0x00000000
        /*0b08*/ 	.word	0x00000000
        /*0b0c*/ 	.short	0x0101
        /*0b0e*/ 	.byte	0x3f
	.zero		1


	//   ....[57]....
        /*0b10*/ 	.word	0x0001d430
        /*0b14*/ 	.word	0x00000008
        /*0b18*/ 	.word	0x0002d820
        /*0b1c*/ 	.short	0x010a
        /*0b1e*/ 	.byte	0x3f
	.zero		1


	//   ....[58]....
        /*0b20*/ 	.word	0x0001d4a0
        /*0b24*/ 	.word	0x0000000b
        /*0b28*/ 	.word	0x0002d8a0
        /*0b2c*/ 	.short	0x010a
        /*0b2e*/ 	.byte	0x3f
	.zero		1


	//   ....[59]....
        /*0b30*/ 	.word	0x0001d6f0
        /*0b34*/ 	.word	0x0000000b
        /*0b38*/ 	.word	0x0002d8c0
        /*0b3c*/ 	.short	0x010a
        /*0b3e*/ 	.byte	0x3f
	.zero		1


	//   ....[60]....
        /*0b40*/ 	.word	0x0001d9e0
        /*0b44*/ 	.word	0x0000000a
        /*0b48*/ 	.word	0x0002d8a0
        /*0b4c*/ 	.short	0x010a
        /*0b4e*/ 	.byte	0x3f
	.zero		1


	//   ....[61]....
        /*0b50*/ 	.word	0x0001dc20
        /*0b54*/ 	.word	0x0000000a
        /*0b58*/ 	.word	0x0002d8c0
        /*0b5c*/ 	.short	0x010a
        /*0b5e*/ 	.byte	0x3f
	.zero		1


	//   ....[62]....
        /*0b60*/ 	.word	0x0001ed00
        /*0b64*/ 	.word	0x00000005
        /*0b68*/ 	.word	0x0002d840
        /*0b6c*/ 	.short	0x010a
        /*0b6e*/ 	.byte	0x3f
	.zero		1


	//   ....[63]....
        /*0b70*/ 	.word	0x0001f210
        /*0b74*/ 	.word	0x0000001d
        /*0b78*/ 	.word	0x0002d820
        /*0b7c*/ 	.short	0x010a
        /*0b7e*/ 	.byte	0x3f
	.zero		1


	//   ....[64]....
        /*0b80*/ 	.word	0x0001f500
        /*0b84*/ 	.word	0x00000003
        /*0b88*/ 	.word	0x0002d840
        /*0b8c*/ 	.short	0x010a
        /*0b8e*/ 	.byte	0x3f
	.zero		1


	//   ....[65]....
        /*0b90*/ 	.word	0x0001f780
        /*0b94*/ 	.word	0x00000002
        /*0b98*/ 	.word	0x0002d860
        /*0b9c*/ 	.short	0x010a
        /*0b9e*/ 	.byte	0x3f
	.zero		1


	//   ....[66]....
        /*0ba0*/ 	.word	0x0001fd20
        /*0ba4*/ 	.word	0x00000003
        /*0ba8*/ 	.word	0x0002d840
        /*0bac*/ 	.short	0x010a
        /*0bae*/ 	.byte	0x3f
	.zero		1


	//   ....[67]....
        /*0bb0*/ 	.word	0x0001ffa0
        /*0bb4*/ 	.word	0x00000003
        /*0bb8*/ 	.word	0x0002d860
        /*0bbc*/ 	.short	0x010a
        /*0bbe*/ 	.byte	0x3f
	.zero		1


	//   ....[68]....
        /*0bc0*/ 	.word	0x000204a0
        /*0bc4*/ 	.word	0x00000002
        /*0bc8*/ 	.word	0x0002d840
        /*0bcc*/ 	.short	0x010a
        /*0bce*/ 	.byte	0x3f
	.zero		1


	//   ....[69]....
        /*0bd0*/ 	.word	0x00020720
        /*0bd4*/ 	.word	0x00000002
        /*0bd8*/ 	.word	0x0002d860
        /*0bdc*/ 	.short	0x010a
        /*0bde*/ 	.byte	0x3f
	.zero		1


	//   ....[70]....
        /*0be0*/ 	.word	0x00020b80
        /*0be4*/ 	.word	0x00000003
        /*0be8*/ 	.word	0x0002d860
        /*0bec*/ 	.short	0x010a
        /*0bee*/ 	.byte	0x3f
	.zero		1


	//   ....[71]....
        /*0bf0*/ 	.word	0x00021b00
        /*0bf4*/ 	.word	0x00000009
        /*0bf8*/ 	.word	0x0002d820
        /*0bfc*/ 	.short	0x010a
        /*0bfe*/ 	.byte	0x3f
	.zero		1


	//   ....[72]....
        /*0c00*/ 	.word	0x00021c90
        /*0c04*/ 	.word	0x00000007
        /*0c08*/ 	.word	0x00000000
        /*0c0c*/ 	.short	0x010a
        /*0c0e*/ 	.byte	0x3f
	.zero		1


	//   ....[73]....
        /*0c10*/ 	.word	0x00021d00
        /*0c14*/ 	.word	0x00000003
        /*0c18*/ 	.word	0x00000000
        /*0c1c*/ 	.short	0x010a
        /*0c1e*/ 	.byte	0x3f
	.zero		1


	//   ....[74]....
        /*0c20*/ 	.word	0x00021d60
        /*0c24*/ 	.word	0x00000005
        /*0c28*/ 	.word	0x00000000
        /*0c2c*/ 	.short	0x010a
        /*0c2e*/ 	.byte	0x3f
	.zero		1


	//   ....[75]....
        /*0c30*/ 	.word	0x00021d90
        /*0c34*/ 	.word	0x00000003
        /*0c38*/ 	.word	0x00000000
        /*0c3c*/ 	.short	0x010a
        /*0c3e*/ 	.byte	0x3f
	.zero		1


	//   ....[76]....
        /*0c40*/ 	.word	0x00021df0
        /*0c44*/ 	.word	0x0000000f
        /*0c48*/ 	.word	0x0002d890
        /*0c4c*/ 	.short	0x010a
        /*0c4e*/ 	.byte	0x3f
	.zero		1


	//   ....[77]....
        /*0c50*/ 	.word	0x00021e40
        /*0c54*/ 	.word	0x0000000f
        /*0c58*/ 	.word	0x0002d890
        /*0c5c*/ 	.short	0x010a
        /*0c5e*/ 	.byte	0x3f
	.zero		1


	//   ....[78]....
        /*0c60*/ 	.word	0x00021e90
        /*0c64*/ 	.word	0x0000000f
        /*0c68*/ 	.word	0x0002d890
        /*0c6c*/ 	.short	0x010a
        /*0c6e*/ 	.byte	0x3f
	.zero		1


	//   ....[79]....
        /*0c70*/ 	.word	0x00021ee0
        /*0c74*/ 	.word	0x0000000f
        /*0c78*/ 	.word	0x0002d8b0
        /*0c7c*/ 	.short	0x010a
        /*0c7e*/ 	.byte	0x3f
	.zero		1


	//   ....[80]....
        /*0c80*/ 	.word	0x00022250
        /*0c84*/ 	.word	0x00000002
        /*0c88*/ 	.word	0x0002d800
        /*0c8c*/ 	.short	0x010a
        /*0c8e*/ 	.byte	0x3f
	.zero		1


	//   ....[81]....
        /*0c90*/ 	.word	0x00022510
        /*0c94*/ 	.word	0x00000002
        /*0c98*/ 	.word	0x0002d800
        /*0c9c*/ 	.short	0x010a
        /*0c9e*/ 	.byte	0x3f
	.zero		1


	//   ....[82]....
        /*0ca0*/ 	.word	0x00022560
        /*0ca4*/ 	.word	0x00000000
        /*0ca8*/ 	.word	0x0002d830
        /*0cac*/ 	.short	0x010a
        /*0cae*/ 	.byte	0x3f
	.zero		1


	//   ....[83]....
        /*0cb0*/ 	.word	0x000225b0
        /*0cb4*/ 	.word	0x00000009
        /*0cb8*/ 	.word	0x0002d830
        /*0cbc*/ 	.short	0x010a
        /*0cbe*/ 	.byte	0x3f
	.zero		1


	//   ....[84]....
        /*0cc0*/ 	.word	0x00022600
        /*0cc4*/ 	.word	0x00000009
        /*0cc8*/ 	.word	0x0002d850
        /*0ccc*/ 	.short	0x010a
        /*0cce*/ 	.byte	0x3f
	.zero		1


	//   ....[85]....
        /*0cd0*/ 	.word	0x00022650
        /*0cd4*/ 	.word	0x0000000b
        /*0cd8*/ 	.word	0x0002d830
        /*0cdc*/ 	.short	0x010a
        /*0cde*/ 	.byte	0x3f
	.zero		1


	//   ....[86]....
        /*0ce0*/ 	.word	0x000226a0
        /*0ce4*/ 	.word	0x0000000b
        /*0ce8*/ 	.word	0x0002d850
        /*0cec*/ 	.short	0x010a
        /*0cee*/ 	.byte	0x3f
	.zero		1


	//   ....[87]....
        /*0cf0*/ 	.word	0x000226f0
        /*0cf4*/ 	.word	0x0000000c
        /*0cf8*/ 	.word	0x0002d830
        /*0cfc*/ 	.short	0x010a
        /*0cfe*/ 	.byte	0x3f
	.zero		1


	//   ....[88]....
        /*0d00*/ 	.word	0x00022740
        /*0d04*/ 	.word	0x0000000d
        /*0d08*/ 	.word	0x0002d850
        /*0d0c*/ 	.short	0x010a
        /*0d0e*/ 	.byte	0x3f
	.zero		1


	//   ....[89]....
        /*0d10*/ 	.word	0x00022790
        /*0d14*/ 	.word	0x0000000b
        /*0d18*/ 	.word	0x0002d850
        /*0d1c*/ 	.short	0x010a
        /*0d1e*/ 	.byte	0x3f
	.zero		1


	//   ....[90]....
        /*0d20*/ 	.word	0x00022930
        /*0d24*/ 	.word	0x00000008
        /*0d28*/ 	.word	0x0002d820
        /*0d2c*/ 	.short	0x010a
        /*0d2e*/ 	.byte	0x3f
	.zero		1


	//   ....[91]....
        /*0d30*/ 	.word	0x00022980
        /*0d34*/ 	.word	0x0000000b
        /*0d38*/ 	.word	0x0002d8a0
        /*0d3c*/ 	.short	0x010a
        /*0d3e*/ 	.byte	0x3f
	.zero		1


	//   ....[92]....
        /*0d40*/ 	.word	0x000229d0
        /*0d44*/ 	.word	0x0000000b
        /*0d48*/ 	.word	0x0002d8c0
        /*0d4c*/ 	.short	0x010a
        /*0d4e*/ 	.byte	0x3f
	.zero		1


	//   ....[93]....
        /*0d50*/ 	.word	0x00022a20
        /*0d54*/ 	.word	0x0000000a
        /*0d58*/ 	.word	0x0002d8a0
        /*0d5c*/ 	.short	0x010a
        /*0d5e*/ 	.byte	0x3f
	.zero		1


	//   ....[94]....
        /*0d60*/ 	.word	0x00022a70
        /*0d64*/ 	.word	0x0000000a
        /*0d68*/ 	.word	0x0002d8c0
        /*0d6c*/ 	.short	0x010a
        /*0d6e*/ 	.byte	0x3f
	.zero		1


	//   ....[95]....
        /*0d70*/ 	.word	0x00022c10
        /*0d74*/ 	.word	0x00000005
        /*0d78*/ 	.word	0x0002d840
        /*0d7c*/ 	.short	0x010a
        /*0d7e*/ 	.byte	0x3f
	.zero		1


	//   ....[96]....
        /*0d80*/ 	.word	0x00022c60
        /*0d84*/ 	.word	0x0000001d
        /*0d88*/ 	.word	0x0002d820
        /*0d8c*/ 	.short	0x010a
        /*0d8e*/ 	.byte	0x3f
	.zero		1


	//   ....[97]....
        /*0d90*/ 	.word	0x00022cb0
        /*0d94*/ 	.word	0x00000003
        /*0d98*/ 	.word	0x0002d840
        /*0d9c*/ 	.short	0x010a
        /*0d9e*/ 	.byte	0x3f
	.zero		1


	//   ....[98]....
        /*0da0*/ 	.word	0x00022d00
        /*0da4*/ 	.word	0x00000002
        /*0da8*/ 	.word	0x0002d860
        /*0dac*/ 	.short	0x010a
        /*0dae*/ 	.byte	0x3f
	.zero		1


	//   ....[99]....
        /*0db0*/ 	.word	0x00022d50
        /*0db4*/ 	.word	0x00000003
        /*0db8*/ 	.word	0x0002d840
        /*0dbc*/ 	.short	0x010a
        /*0dbe*/ 	.byte	0x3f
	.zero		1


	//   ....[100]....
        /*0dc0*/ 	.word	0x00022da0
        /*0dc4*/ 	.word	0x00000003
        /*0dc8*/ 	.word	0x0002d860
        /*0dcc*/ 	.short	0x010a
        /*0dce*/ 	.byte	0x3f
	.zero		1


	//   ....[101]....
        /*0dd0*/ 	.word	0x00022df0
        /*0dd4*/ 	.word	0x00000002
        /*0dd8*/ 	.word	0x0002d840
        /*0ddc*/ 	.short	0x010a
        /*0dde*/ 	.byte	0x3f
	.zero		1


	//   ....[102]....
        /*0de0*/ 	.word	0x00022e40
        /*0de4*/ 	.word	0x00000002
        /*0de8*/ 	.word	0x0002d860
        /*0dec*/ 	.short	0x010a
        /*0dee*/ 	.byte	0x3f
	.zero		1


	//   ....[103]....
        /*0df0*/ 	.word	0x00022e90
        /*0df4*/ 	.word	0x00000003
        /*0df8*/ 	.word	0x0002d860
        /*0dfc*/ 	.short	0x010a
        /*0dfe*/ 	.byte	0x3f
	.zero		1


	//   ....[104]....
        /*0e00*/ 	.word	0x00023840
        /*0e04*/ 	.word	0x00000009
        /*0e08*/ 	.word	0x0002d820
        /*0e0c*/ 	.short	0x010a
        /*0e0e*/ 	.byte	0x3f
	.zero		1


	//   ....[105]....
        /*0e10*/ 	.word	0x000239e0
        /*0e14*/ 	.word	0x00000007
        /*0e18*/ 	.word	0x00000000
        /*0e1c*/ 	.short	0x010a
        /*0e1e*/ 	.byte	0x3f
	.zero		1


	//   ....[106]....
        /*0e20*/ 	.word	0x00023a30
        /*0e24*/ 	.word	0x00000003
        /*0e28*/ 	.word	0x00000000
        /*0e2c*/ 	.short	0x010a
        /*0e2e*/ 	.byte	0x3f
	.zero		1


	//   ....[107]....
        /*0e30*/ 	.word	0x00023a80
        /*0e34*/ 	.word	0x00000005
        /*0e38*/ 	.word	0x00000000
        /*0e3c*/ 	.short	0x010a
        /*0e3e*/ 	.byte	0x3f
	.zero		1


	//----- nvinfo : EIATTR_NUM_MBARRIERS
	.align		4
.L_1379:
        /*0e40*/ 	.byte	0x03, 0x38
        /*0e42*/ 	.short	0x0016


	//----- nvinfo : EIATTR_EXIT_INSTR_OFFSETS
	.align		4
        /*0e44*/ 	.byte	0x04, 0x1c
        /*0e46*/ 	.short	(.L_1381 - .L_1380)


	//   ....[0]....
.L_1380:
        /*0e48*/ 	.word	0x00021de0


	//----- nvinfo : EIATTR_MAX_THREADS
	.align		4
.L_1381:
        /*0e4c*/ 	.byte	0x04, 0x05
        /*0e4e*/ 	.short	(.L_1383 - .L_1382)
.L_1382:
        /*0e50*/ 	.word	0x00000200
        /*0e54*/ 	.word	0x00000001
        /*0e58*/ 	.word	0x00000001


	//----- nvinfo : EIATTR_CRS_STACK_SIZE
	.align		4
.L_1383:
        /*0e5c*/ 	.byte	0x04, 0x1e
        /*0e5e*/ 	.short	(.L_1385 - .L_1384)
.L_1384:
        /*0e60*/ 	.word	0x00000000


	//----- nvinfo : EIATTR_CBANK_PARAM_SIZE
	.align		4
.L_1385:
        /*0e64*/ 	.byte	0x03, 0x19
        /*0e66*/ 	.short	0x0a70


	//----- nvinfo : EIATTR_PARAM_CBANK
	.align		4
        /*0e68*/ 	.byte	0x04, 0x0a
        /*0e6a*/ 	.short	(.L_1387 - .L_1386)
	.align		4
.L_1386:
        /*0e6c*/ 	.word	index@(.nv.constant0._ZN7cutlass13device_kernelIN5flash11enable_sm90INS1_16FlashAttnFwdSm90INS1_25CollectiveMainloopFwdSm90ILi2EN4cute5tupleIJNS5_1CILi1EEES8_S8_EEENS6_IJNS7_ILi192EEENS7_ILi128EEENS7_ILi96EEEEEELi96ENS_6half_tEfNS_4arch4Sm90ELb0ELb1ELb1ELb1ELb0ELb1ELb0ELb0ELb1ELb0ELb0ELb0EEENS1_21CollectiveEpilogueFwdINS6_IJSA_SC_SB_EEES9_SE_SG_Li384ELb1ELb0ELb0ELb0EEENS1_36VarlenDynamicPersistentTileSchedulerILi192ELi128ELi384ELi32ELb0ELb0ELb1ELb1ELb0ELb1EEEEEEEEEvNT_6ParamsE)
        /*0e70*/ 	.short	0x0210
        /*0e72*/ 	.short	0x0a70


	//----- nvinfo : EIATTR_SW_WAR
	.align		4
.L_1387:
        /*0e74*/ 	.byte	0x04, 0x36
        /*0e76*/ 	.short	(.L_1389 - .L_1388)
.L_1388:
        /*0e78*/ 	.word	0x00000008
.L_1389:


//--------------------- .nv.info._ZN7cutlass13device_kernelIN5flash11enable_sm90INS1_16FlashAttnFwdSm90INS1_25CollectiveMainloopFwdSm90ILi2EN4cute5tupleIJNS5_1CILi1EEES8_S8_EEENS6_IJNS7_ILi192EEENS7_ILi144EEENS7_ILi96EEEEEELi96ENS_6half_tEfNS_4arch4Sm90ELb1ELb0ELb1ELb0ELb0ELb0ELb0ELb0ELb1ELb0ELb0ELb0EEENS1_21CollectiveEpilogueFwdINS6_IJSA_SC_SB_EEES9_SE_SG_Li384ELb0ELb0ELb0ELb0EEENS1_30DynamicPersistentTileSchedulerILi384ELi32ELb0ELb0ELb1EEEEEEEEEvNT_6ParamsE --------------------------
	.section	.nv.info._ZN7cutlass13device_kernelIN5flash11enable_sm90INS1_16FlashAttnFwdSm90INS1_25CollectiveMainloopFwdSm90ILi2EN4cute5tupleIJNS5_1CILi1EEES8_S8_EEENS6_IJNS7_ILi192EEENS7_ILi144EEENS7_ILi96EEEEEELi96ENS_6half_tEfNS_4arch4Sm90ELb1ELb0ELb1ELb0ELb0ELb0ELb0ELb0ELb1ELb0ELb0ELb0EEENS1_21CollectiveEpilogueFwdINS6_IJSA_SC_SB_EEES9_SE_SG_Li384ELb0ELb0ELb0ELb0EEENS1_30DynamicPersistentTileSchedulerILi384ELi32ELb0ELb0ELb1EEEEEEEEEvNT_6ParamsE,"",@"SHT_CUDA_INFO"
	.sectionflags	@""
	.align	4


	//----- nvinfo : EIATTR_CUDA_API_VERSION
	.align		4
        /*0000*/ 	.byte	0x04, 0x37
        /*0002*/ 	.short	(.L_1391 - .L_1390)
.L_1390:
        /*0004*/ 	.word	0x00000082


	//----- nvinfo : EIATTR_KPARAM_INFO
	.align		4
.L_1391:
        /*0008*/ 	.byte	0x04, 0x17
        /*000a*/ 	.short	(.L_1393 - .L_1392)
.L_1392:
        /*000c*/ 	.word	0x00000000
        /*0010*/ 	.short	0x0000
        /*0012*/ 	.short	0x0070
        /*0014*/ 	.byte	0x00, 0xf0, 0x01, 0x2e


	//----- nvinfo : EIATTR_SPARSE_MMA_MASK
	.align		4
.L_1393:
        /*0018*/ 	.byte	0x03, 0x50
        /*001a*/ 	.short	0x0000


	//----- nvinfo : EIATTR_MAXREG_COUNT
	.align		4
        /*001c*/ 	.byte	0x03, 0x1b
        /*001e*/ 	.short	0x0080


	//----- nvinfo : EIATTR_NUM_BARRIERS
	.align		4
        /*0020*/ 	.byte	0x02, 0x4c
        /*0022*/ 	.byte	0x10
	.zero		1


	//----- nvinfo : EIATTR_EXTERNS
	.align		4
        /*0024*/ 	.byte	0x04, 0x0f
        /*0026*/ 	.short	(.L_1395 - .L_1394)


	//   ....[0]....
	.align		4
.L_1394:
        /*0028*/ 	.word	index@(__assertfail)


	//----- nvinfo : EIATTR_MERCURY_ISA_VERSION
	.align		4
.L_1395:
        /*002c*/ 	.byte	0x03, 0x5f
        /*002e*/ 	.short	0x0101


	//----- nvinfo : EIATTR_INT_WARP_WIDE_INSTR_OFFSETS
	.align		4
        /*0030*/ 	.byte	0x04, 0x31
        /*0032*/ 	.short	(.L_1397 - .L_1396)


	//   ....[0]....
.L_1396:
        /*0034*/ 	.word	0x00000170


	//   ....[1]....
        /*0038*/ 	.word	0x000001b0


	//   ....[2]....
        /*003c*/ 	.word	0x00000240


	//   ....[3]....
        /*0040*/ 	.word	0x00010830


	//   ....[4]....
        /*0044*/ 	.word	0x000108d0


	//   ....[5]....
        /*0048*/ 	.word	0x00010de0


	//   ....[6]....
        /*004c*/ 	.word	0x00012ae0


	//   ....[7]....
        /*0050*/ 	.word	0x00012b80


	//----- nvinfo : EIATTR_COOP_GROUP_MASK_REGIDS
	.align		4
.L_1397:
        /*0054*/ 	.byte	0x04, 0x29
        /*0056*/ 	.short	(.L_1399 - .L_1398)


	//   ....[0]....
.L_1398:
        /*0058*/ 	.word	0xffffffff


	//   ....[1]....
        /*005c*/ 	.word	0xffffffff


	//   ....[2]....
        /*0060*/ 	.word	0xffffffff


	//   ....[3]....
        /*0064*/ 	.word	0xffffffff


	//   ....[4]....
        /*0068*/ 	.word	0xffffffff


	//   ....[5]....
        /*006c*/ 	.word	0xffffffff


	//   ....[6]....
        /*0070*/ 	.word	0xffffffff


	//   ....[7]....
        /*0074*/ 	.word	0xffffffff


	//   ....[8]....
        /*0078*/ 	.word	0xffffffff


	//   ....[9]....
        /*007c*/ 	.word	0xffffffff


	//   ....[10]....
        /*0080*/ 	.word	0xffffffff


	//   ....[11]....
        /*0084*/ 	.word	0xffffffff


	//   ....[12]....
        /*0088*/ 	.word	0xffffffff


	//   ....[13]....
        /*008c*/ 	.word	0xffffffff


	//   ....[14]....
        /*0090*/ 	.word	0xffffffff


	//   ....[15]....
        /*0094*/ 	.word	0xffffffff


	//   ....[16]....
        /*0098*/ 	.word	0xffffffff


	//   ....[17]....
        /*009c*/ 	.word	0xffffffff


	//   ....[18]....
        /*00a0*/ 	.word	0xffffffff


	//   ....[19]....
        /*00a4*/ 	.word	0xffffffff


	//   ....[20]....
        /*00a8*/ 	.word	0xffffffff


	//   ....[21]....
        /*00ac*/ 	.word	0xffffffff


	//   ....[22]....
        /*00b0*/ 	.word	0xffffffff


	//   ....[23]....
        /*00b4*/ 	.word	0xffffffff


	//   ....[24]....
        /*00b8*/ 	.word	0xffffffff


	//   ....[25]....
        /*00bc*/ 	.word	0xffffffff


	//   ....[26]....
        /*00c0*/ 	.word	0xffffffff


	//   ....[27]....
        /*00c4*/ 	.word	0xffffffff


	//   ....[28]....
        /*00c8*/ 	.word	0xffffffff


	//   ....[29]....
        /*00cc*/ 	.word	0xffffffff


	//   ....[30]....
        /*00d0*/ 	.word	0xffffffff


	//   ....[31]....
        /*00d4*/ 	.word	0x0500000f


	//   ....[32]....
        /*00d8*/ 	.word	0x0500000f


	//----- nvinfo : EIATTR_COOP_GROUP_INSTR_OFFSETS
	.align		4
.L_1399:
        /*00dc*/ 	.byte	0x04, 0x28
        /*00de*/ 	.short	(.L_1401 - .L_1400)


	//   ....[0]....
.L_1400:
        /*00e0*/ 	.word	0x00000050


	//   ....[1]....
        /*00e4*/ 	.word	0x00000180


	//   ....[2]....
        /*00e8*/ 	.word	0x00000220


	//   ....[3]....
        /*00ec*/ 	.word	0x000003b0


	//   ....[4]....
        /*00f0*/ 	.word	0x00000510


	//   ....[5]....
        /*00f4*/ 	.word	0x00000630


	//   ....[6]....
        /*00f8*/ 	.word	0x00000790


	//   ....[7]....
        /*00fc*/ 	.word	0x000014d0


	//   ....[8]....
        /*0100*/ 	.word	0x00003e90


	//   ....[9]....
        /*0104*/ 	.word	0x00003ef0


	//   ....[10]....
        /*0108*/ 	.word	0x000049b0


	//   ....[11]....
        /*010c*/ 	.word	0x00004a30


	//   ....[12]....
        /*0110*/ 	.word	0x00005a90


	//   ....[13]....
        /*0114*/ 	.word	0x00008600


	//   ....[14]....
        /*0118*/ 	.word	0x00008710


	//   ....[15]....
        /*011c*/ 	.word	0x00009390


	//   ....[16]....
        /*0120*/ 	.word	0x000093f0


	//   ....[17]....
        /*0124*/ 	.word	0x0000a740


	//   ....[18]....
        /*0128*/ 	.word	0x0000cb50


	//   ....[19]....
        /*012c*/ 	.word	0x0000cbc0


	//   ....[20]....
        /*0130*/ 	.word	0x0000d3e0


	//   ....[21]....
        /*0134*/ 	.word	0x0000d460


	//   ....[22]....
        /*0138*/ 	.word	0x0000e810


	//   ....[23]....
        /*013c*/ 	.word	0x0000e950


	//   ....[24]....
        /*0140*/ 	.word	0x0000e990


	//   ....[25]....
        /*0144*/ 	.word	0x0000ead0


	//   ....[26]....
        /*0148*/ 	.word	0x0000eb00


	//   ....[27]....
        /*014c*/ 	.word	0x0000f9d0


	//   ....[28]....
        /*0150*/ 	.word	0x000102d0


	//   ....[29]....
        /*0154*/ 	.word	0x00012ed0


	//   ....[30]....
        /*0158*/ 	.word	0x00013040


	//   ....[31]....
        /*015c*/ 	.word	0x00013570


	//   ....[32]....
        /*0160*/ 	.word	0x00013940


	//----- nvinfo : EIATTR_REG_RECONFIG
	.align		4
.L_1401:
        /*0164*/ 	.byte	0x01, 0x54
	.zero		2


	//----- nvinfo : EIATTR_SYSCALL_OFFSETS
	.align		4
        /*0168*/ 	.byte	0x04, 0x46
        /*016a*/ 	.short	(.L_1403 - .L_1402)


	//   ....[0]....
.L_1402:
        /*016c*/ 	.word	0x000016b0


	//   ....[1]....
        /*0170*/ 	.word	0x00010a50


	//   ....[2]....
        /*0174*/ 	.word	0x00010b80


	//   ....[3]....
        /*0178*/ 	.word	0x00010c70


	//----- nvinfo : EIATTR_MBARRIER_INSTR_OFFSETS
	.align		4
.L_1403:
        /*017c*/ 	.byte	0x04, 0x39
        /*017e*/ 	.short	(.L_1405 - .L_1404)


	//   ....[0]....
.L_1404:
        /*0180*/ 	.word	0x00000260
        /*0184*/ 	.word	0x000000ff
        /*0188*/ 	.word	0x00031c00
        /*018c*/ 	.short	0x0100
        /*018e*/ 	.byte	0x06
	.zero		1


	//   ....[1]....
        /*0190*/ 	.word	0x00000270
        /*0194*/ 	.word	0x000000ff
        /*0198*/ 	.word	0x00031c20
        /*019c*/ 	.short	0x0100
        /*019e*/ 	.byte	0x06
	.zero		1


	//   ....[2]....
        /*01a0*/ 	.word	0x00000360
        /*01a4*/ 	.word	0x000000ff
        /*01a8*/ 	.word	0x00031c30
        /*01ac*/ 	.short	0x0100
        /*01ae*/ 	.byte	0x08
	.zero		1


	//   ....[3]....
        /*01b0*/ 	.word	0x00000370
        /*01b4*/ 	.word	0x000000ff
        /*01b8*/ 	.word	0x00031c40
        /*01bc*/ 	.short	0x0100
        /*01be*/ 	.byte	0x08
	.zero		1


	//   ....[4]....
        /*01c0*/ 	.word	0x00000380
        /*01c4*/ 	.word	0x000000ff
        /*01c8*/ 	.word	0x00031c38
        /*01cc*/ 	.short	0x0100
        /*01ce*/ 	.byte	0x08
	.zero		1


	//   ....[5]....
        /*01d0*/ 	.word	0x00000390
        /*01d4*/ 	.word	0x000000ff
        /*01d8*/ 	.word	0x00031c48
        /*01dc*/ 	.short	0x0100
        /*01de*/ 	.byte	0x08
	.zero		1


	//   ....[6]....
        /*01e0*/ 	.word	0x000004c0
        /*01e4*/ 	.word	0x000000ff
        /*01e8*/ 	.word	0x00031c50
        /*01ec*/ 	.short	0x0100
        /*01ee*/ 	.byte	0x08
	.zero		1


	//   ....[7]....
        /*01f0*/ 	.word	0x000004d0
        /*01f4*/ 	.word	0x000000ff
        /*01f8*/ 	.word	0x00031c60
        /*01fc*/ 	.short	0x0100
        /*01fe*/ 	.byte	0x08
	.zero		1


	//   ....[8]....
        /*0200*/ 	.word	0x000004e0
        /*0204*/ 	.word	0x000000ff
        /*0208*/ 	.word	0x00031c58
        /*020c*/ 	.short	0x0100
        /*020e*/ 	.byte	0x08
	.zero		1


	//   ....[9]....
        /*0210*/ 	.word	0x000004f0
        /*0214*/ 	.word	0x000000ff
        /*0218*/ 	.word	0x00031c68
        /*021c*/ 	.short	0x0100
        /*021e*/ 	.byte	0x08
	.zero		1


	//   ....[10]....
        /*0220*/ 	.word	0x000005e0
        /*0224*/ 	.word	0x000000ff
        /*0228*/ 	.word	0x00031c70
        /*022c*/ 	.short	0x0100
        /*022e*/ 	.byte	0x06
	.zero		1


	//   ....[11]....
        /*0230*/ 	.word	0x000005f0
        /*0234*/ 	.word	0x000000ff
        /*0238*/ 	.word	0x00031c80
        /*023c*/ 	.short	0x0100
        /*023e*/ 	.byte	0x06
	.zero		1


	//   ....[12]....
        /*0240*/ 	.word	0x00000600
        /*0244*/ 	.word	0x000000ff
        /*0248*/ 	.word	0x00031c78
        /*024c*/ 	.short	0x0100
        /*024e*/ 	.byte	0x06
	.zero		1


	//   ....[13]....
        /*0250*/ 	.word	0x00000610
        /*0254*/ 	.word	0x000000ff
        /*0258*/ 	.word	0x00031c88
        /*025c*/ 	.short	0x0100
        /*025e*/ 	.byte	0x06
	.zero		1


	//   ....[14]....
        /*0260*/ 	.word	0x00000740
        /*0264*/ 	.word	0x000000ff
        /*0268*/ 	.word	0x00031c90
        /*026c*/ 	.short	0x0100
        /*026e*/ 	.byte	0x08
	.zero		1


	//   ....[15]....
        /*0270*/ 	.word	0x00000750
        /*0274*/ 	.word	0x000000ff
        /*0278*/ 	.word	0x00031ca0
        /*027c*/ 	.short	0x0100
        /*027e*/ 	.byte	0x08
	.zero		1


	//   ....[16]....
        /*0280*/ 	.word	0x00000760
        /*0284*/ 	.word	0x000000ff
        /*0288*/ 	.word	0x00031c98
        /*028c*/ 	.short	0x0100
        /*028e*/ 	.byte	0x08
	.zero		1


	//   ....[17]....
        /*0290*/ 	.word	0x00000770
        /*0294*/ 	.word	0x000000ff
        /*0298*/ 	.word	0x00031ca8
        /*029c*/ 	.short	0x0100
        /*029e*/ 	.byte	0x08
	.zero		1


	//   ....[18]....
        /*02a0*/ 	.word	0x000008a0
        /*02a4*/ 	.word	0x000000ff
        /*02a8*/ 	.word	0x00031cb0
        /*02ac*/ 	.short	0x0100
        /*02ae*/ 	.byte	0x08
	.zero		1


	//   ....[19]....
        /*02b0*/ 	.word	0x000008b0
        /*02b4*/ 	.word	0x000000ff
        /*02b8*/ 	.word	0x00031cc0
        /*02bc*/ 	.short	0x0100
        /*02be*/ 	.byte	0x08
	.zero		1


	//   ....[20]....
        /*02c0*/ 	.word	0x000008c0
        /*02c4*/ 	.word	0x000000ff
        /*02c8*/ 	.word	0x00031cb8
        /*02cc*/ 	.short	0x0100
        /*02ce*/ 	.byte	0x08
	.zero		1


	//   ....[21]....
        /*02d0*/ 	.word	0x000008d0
        /*02d4*/ 	.word	0x000000ff
        /*02d8*/ 	.word	0x00031cc8
        /*02dc*/ 	.short	0x0100
        /*02de*/ 	.byte	0x08
	.zero		1


	//   ....[22]....
        /*02e0*/ 	.word	0x00001710
        /*02e4*/ 	.word	0x000000ff
        /*02e8*/ 	.word	0x00031c00
        /*02ec*/ 	.short	0x010a
        /*02ee*/ 	.byte	0x2f
	.zero		1


	//   ....[23]....
        /*02f0*/ 	.word	0x000017a0
        /*02f4*/ 	.word	0x00000000
        /*02f8*/ 	.word	0x00031c30
        /*02fc*/ 	.short	0x010a
        /*02fe*/ 	.byte	0x3f
	.zero		1


	//   ....[24]....
        /*0300*/ 	.word	0x00001800
        /*0304*/ 	.word	0x00000000
        /*0308*/ 	.word	0x00031c30
        /*030c*/ 	.short	0x010a
        /*030e*/ 	.byte	0x3f
	.zero		1


	//   ....[25]....
        /*0310*/ 	.word	0x00004ce0
        /*0314*/ 	.word	0x00000004
        /*0318*/ 	.word	0x00000000
        /*031c*/ 	.short	0x0101
        /*031e*/ 	.byte	0x3f
	.zero		1


	//   ....[26]....
        /*0320*/ 	.word	0x00005db0
        /*0324*/ 	.word	0x000000ff
        /*0328*/ 	.word	0x00031c30
        /*032c*/ 	.short	0x010a
        /*032e*/ 	.byte	0x06
	.zero		1


	//   ....[27]....
        /*0330*/ 	.word	0x00005df0
        /*0334*/ 	.word	0x000000ff
        /*0338*/ 	.word	0x00031c30
        /*033c*/ 	.short	0x010a
        /*033e*/ 	.byte	0x06
	.zero		1


	//   ....[28]....
        /*0340*/ 	.word	0x000074a0
        /*0344*/ 	.word	0x000000ff
        /*0348*/ 	.word	0x00031c50
        /*034c*/ 	.short	0x010a
        /*034e*/ 	.byte	0x06
	.zero		1


	//   ....[29]....
        /*0350*/ 	.word	0x000074e0
        /*0354*/ 	.word	0x000000ff
        /*0358*/ 	.word	0x00031c50
        /*035c*/ 	.short	0x010a
        /*035e*/ 	.byte	0x06
	.zero		1


	//   ....[30]....
        /*0360*/ 	.word	0x00009ac0
        /*0364*/ 	.word	0x00000069
        /*0368*/ 	.word	0x00000000
        /*036c*/ 	.short	0x0101
        /*036e*/ 	.byte	0x3f
	.zero		1


	//   ....[31]....
        /*0370*/ 	.word	0x00009b50
        /*0374*/ 	.word	0x00000071
        /*0378*/ 	.word	0x00000000
        /*037c*/ 	.short	0x0101
        /*037e*/ 	.byte	0x3f
	.zero		1


	//   ....[32]....
        /*0380*/ 	.word	0x0000a8d0
        /*0384*/ 	.word	0x000000ff
        /*0388*/ 	.word	0x00031c30
        /*038c*/ 	.short	0x010a
        /*038e*/ 	.byte	0x06
	.zero		1


	//   ....[33]....
        /*0390*/ 	.word	0x0000a910
        /*0394*/ 	.word	0x000000ff
        /*0398*/ 	.word	0x00031c30
        /*039c*/ 	.short	0x010a
        /*039e*/ 	.byte	0x06
	.zero		1


	//   ....[34]....
        /*03a0*/ 	.word	0x0000bfc0
        /*03a4*/ 	.word	0x000000ff
        /*03a8*/ 	.word	0x00031c50
        /*03ac*/ 	.short	0x010a
        /*03ae*/ 	.byte	0x06
	.zero		1


	//   ....[35]....
        /*03b0*/ 	.word	0x0000c000
        /*03b4*/ 	.word	0x000000ff
        /*03b8*/ 	.word	0x00031c50
        /*03bc*/ 	.short	0x010a
        /*03be*/ 	.byte	0x06
	.zero		1


	//   ....[36]....
        /*03c0*/ 	.word	0x0000db40
        /*03c4*/ 	.word	0x0000006f
        /*03c8*/ 	.word	0x00000000
        /*03cc*/ 	.short	0x0101
        /*03ce*/ 	.byte	0x3f
	.zero		1


	//   ....[37]....
        /*03d0*/ 	.word	0x0000dbd0
        /*03d4*/ 	.word	0x00000077
        /*03d8*/ 	.word	0x00000000
        /*03dc*/ 	.short	0x0101
        /*03de*/ 	.byte	0x3f
	.zero		1


	//   ....[38]....
        /*03e0*/ 	.word	0x0000e8a0
        /*03e4*/ 	.word	0x000000ff
        /*03e8*/ 	.word	0x00031c50
        /*03ec*/ 	.short	0x010a
        /*03ee*/ 	.byte	0x0a
	.zero		1


	//   ....[39]....
        /*03f0*/ 	.word	0x0000e8e0
        /*03f4*/ 	.word	0x000000ff
        /*03f8*/ 	.word	0x00031c50
        /*03fc*/ 	.short	0x010a
        /*03fe*/ 	.byte	0x0a
	.zero		1


	//   ....[40]....
        /*0400*/ 	.word	0x0000f120
        /*0404*/ 	.word	0x00000007
        /*0408*/ 	.word	0x00000000
        /*040c*/ 	.short	0x0101
        /*040e*/ 	.byte	0x3f
	.zero		1


	//   ....[41]....
        /*0410*/ 	.word	0x0000fbc0
        /*0414*/ 	.word	0x000000ff
        /*0418*/ 	.word	0x00000000
        /*041c*/ 	.short	0x0101
        /*041e*/ 	.byte	0x05
	.zero		1


	//   ....[42]....
        /*0420*/ 	.word	0x000110c0
        /*0424*/ 	.word	0x0000000d
        /*0428*/ 	.word	0x00031c40
        /*042c*/ 	.short	0x010a
        /*042e*/ 	.byte	0x3f
	.zero		1


	//   ....[43]....
        /*0430*/ 	.word	0x00011580
        /*0434*/ 	.word	0x00000018
        /*0438*/ 	.word	0x00031c20
        /*043c*/ 	.short	0x010a
        /*043e*/ 	.byte	0x3f
	.zero		1


	//   ....[44]....
        /*0440*/ 	.word	0x00011810
        /*0444*/ 	.word	0x00000003
        /*0448*/ 	.word	0x00031c40
        /*044c*/ 	.short	0x010a
        /*044e*/ 	.byte	0x3f
	.zero		1


	//   ....[45]....
        /*0450*/ 	.word	0x00011a50
        /*0454*/ 	.word	0x00000002
        /*0458*/ 	.word	0x00000060
        /*045c*/ 	.short	0x010a
        /*045e*/ 	.byte	0x3f
	.zero		1


	//   ....[46]....
        /*0460*/ 	.word	0x00011f30
        /*0464*/ 	.word	0x0000000a
        /*0468*/ 	.word	0x00031c40
        /*046c*/ 	.short	0x010a
        /*046e*/ 	.byte	0x3f
	.zero		1


	//   ....[47]....
        /*0470*/ 	.word	0x00012170
        /*0474*/ 	.word	0x00000003
        /*0478*/ 	.word	0x00000060
        /*047c*/ 	.short	0x010a
        /*047e*/ 	.byte	0x3f
	.zero		1


	//   ....[48]....
        /*0480*/ 	.word	0x000125c0
        /*0484*/ 	.word	0x00000003
        /*0488*/ 	.word	0x00031c40
        /*048c*/ 	.short	0x010a
        /*048e*/ 	.byte	0x3f
	.zero		1


	//   ....[49]....
        /*0490*/ 	.word	0x00012820
        /*0494*/ 	.word	0x00000003
        /*0498*/ 	.word	0x00000060
        /*049c*/ 	.short	0x010a
        /*049e*/ 	.byte	0x3f
	.zero		1


	//   ....[50]....
        /*04a0*/ 	.word	0x00012c00
        /*04a4*/ 	.word	0x00000003
        /*04a8*/ 	.word	0x00031c60
        /*04ac*/ 	.short	0x010a
        /*04ae*/ 	.byte	0x3f
	.zero		1


	//   ....[51]....
        /*04b0*/ 	.word	0x00013020
        /*04b4*/ 	.word	0x00000009
        /*04b8*/ 	.word	0x00031c20
        /*04bc*/ 	.short	0x010a
        /*04be*/ 	.byte	0x3f
	.zero		1


	//   ....[52]....
        /*04c0*/ 	.word	0x00013130
        /*04c4*/ 	.word	0x00000005
        /*04c8*/ 	.word	0x00000000
        /*04cc*/ 	.short	0x010a
        /*04ce*/ 	.byte	0x3f
	.zero		1


	//   ....[53]....
        /*04d0*/ 	.word	0x000131a0
        /*04d4*/ 	.word	0x00000003
        /*04d8*/ 	.word	0x00000000
        /*04dc*/ 	.short	0x010a
        /*04de*/ 	.byte	0x3f
	.zero		1


	//   ....[54]....
        /*04e0*/ 	.word	0x00013200
        /*04e4*/ 	.word	0x00000013
        /*04e8*/ 	.word	0x00000000
        /*04ec*/ 	.short	0x010a
        /*04ee*/ 	.byte	0x3f
	.zero		1


	//   ....[55]....
        /*04f0*/ 	.word	0x00013230
        /*04f4*/ 	.word	0x00000007
        /*04f8*/ 	.word	0x00000000
        /*04fc*/ 	.short	0x010a
        /*04fe*/ 	.byte	0x3f
	.zero		1


	//   ....[56]....
        /*0500*/ 	.word	0x000132a0
        /*0504*/ 	.word	0x00000003
        /*0508*/ 	.word	0x00031c00
        /*050c*/ 	.short	0x010a
        /*050e*/ 	.byte	0x3f
	.zero		1


	//   ....[57]....
        /*0510*/ 	.word	0x000132f0
        /*0514*/ 	.word	0x00000000
        /*0518*/ 	.word	0x00031c30
        /*051c*/ 	.short	0x010a
        /*051e*/ 	.byte	0x3f
	.zero		1


	//   ....[58]....
        /*0520*/ 	.word	0x00013350
        /*0524*/ 	.word	0x0000000a
        /*0528*/ 	.word	0x00031c30
        /*052c*/ 	.short	0x010a
        /*052e*/ 	.byte	0x3f
	.zero		1


	//   ....[59]....
        /*0530*/ 	.word	0x000133b0
        /*0534*/ 	.word	0x0000000a
        /*0538*/ 	.word	0x00031c50
        /*053c*/ 	.short	0x010a
        /*053e*/ 	.byte	0x3f
	.zero		1


	//   ....[60]....
        /*0540*/ 	.word	0x00013410
        /*0544*/ 	.word	0x00000007
        /*0548*/ 	.word	0x00031c30
        /*054c*/ 	.short	0x010a
        /*054e*/ 	.byte	0x3f
	.zero		1


	//   ....[61]....
        /*0550*/ 	.word	0x00013470
        /*0554*/ 	.word	0x00000007
        /*0558*/ 	.word	0x00031c50
        /*055c*/ 	.short	0x010a
        /*055e*/ 	.byte	0x3f
	.zero		1


	//   ....[62]....
        /*0560*/ 	.word	0x000134d0
        /*0564*/ 	.word	0x00000005
        /*0568*/ 	.word	0x00031c50
        /*056c*/ 	.short	0x010a
        /*056e*/ 	.byte	0x3f
	.zero		1


	//   ....[63]....
        /*0570*/ 	.word	0x00013620
        /*0574*/ 	.word	0x0000000d
        /*0578*/ 	.word	0x00031c40
        /*057c*/ 	.short	0x010a
        /*057e*/ 	.byte	0x3f
	.zero		1


	//   ....[64]....
        /*0580*/ 	.word	0x00013670
        /*0584*/ 	.word	0x00000018
        /*0588*/ 	.word	0x00031c20
        /*058c*/ 	.short	0x010a
        /*058e*/ 	.byte	0x3f
	.zero		1


	//   ....[65]....
        /*0590*/ 	.word	0x000136c0
        /*0594*/ 	.word	0x00000003
        /*0598*/ 	.word	0x00031c40
        /*059c*/ 	.short	0x010a
        /*059e*/ 	.byte	0x3f
	.zero		1


	//   ....[66]....
        /*05a0*/ 	.word	0x00013710
        /*05a4*/ 	.word	0x00000002
        /*05a8*/ 	.word	0x00000060
        /*05ac*/ 	.short	0x010a
        /*05ae*/ 	.byte	0x3f
	.zero		1


	//   ....[67]....
        /*05b0*/ 	.word	0x00013760
        /*05b4*/ 	.word	0x0000000a
        /*05b8*/ 	.word	0x00031c40
        /*05bc*/ 	.short	0x010a
        /*05be*/ 	.byte	0x3f
	.zero		1


	//   ....[68]....
        /*05c0*/ 	.word	0x000137b0
        /*05c4*/ 	.word	0x00000003
        /*05c8*/ 	.word	0x00000060
        /*05cc*/ 	.short	0x010a
        /*05ce*/ 	.byte	0x3f
	.zero		1


	//   ....[69]....
        /*05d0*/ 	.word	0x00013800
        /*05d4*/ 	.word	0x00000003
        /*05d8*/ 	.word	0x00031c40
        /*05dc*/ 	.short	0x010a
        /*05de*/ 	.byte	0x3f
	.zero		1


	//   ....[70]....
        /*05e0*/ 	.word	0x00013850
        /*05e4*/ 	.word	0x00000003
        /*05e8*/ 	.word	0x00000060
        /*05ec*/ 	.short	0x010a
        /*05ee*/ 	.byte	0x3f
	.zero		1


	//   ....[71]....
        /*05f0*/ 	.word	0x000138a0
        /*05f4*/ 	.word	0x00000003
        /*05f8*/ 	.word	0x00031c60
        /*05fc*/ 	.short	0x010a
        /*05fe*/ 	.byte	0x3f
	.zero		1


	//   ....[72]....
        /*0600*/ 	.word	0x00013980
        /*0604*/ 	.word	0x00000009
        /*0608*/ 	.word	0x00031c20
        /*060c*/ 	.short	0x010a
        /*060e*/ 	.byte	0x3f
	.zero		1


	//   ....[73]....
        /*0610*/ 	.word	0x000139d0
        /*0614*/ 	.word	0x00000005
        /*0618*/ 	.word	0x00000000
        /*061c*/ 	.short	0x010a
        /*061e*/ 	.byte	0x3f
	.zero		1


	//   ....[74]....
        /*0620*/ 	.word	0x00013a20
        /*0624*/ 	.word	0x00000003
        /*0628*/ 	.word	0x00000000
        /*062c*/ 	.short	0x010a
        /*062e*/ 	.byte	0x3f
	.zero		1


	//   ....[75]....
        /*0630*/ 	.word	0x00013a70
        /*0634*/ 	.word	0x00000013
        /*0638*/ 	.word	0x00000000
        /*063c*/ 	.short	0x010a
        /*063e*/ 	.byte	0x3f
	.zero		1


	//----- nvinfo : EIATTR_NUM_MBARRIERS
	.align		4
.L_1405:
        /*0640*/ 	.byte	0x03, 0x38
        /*0642*/ 	.short	0x0016


	//----- nvinfo : EIATTR_EXIT_INSTR_OFFSETS
	.align		4
        /*0644*/ 	.byte	0x04, 0x1c
        /*0646*/ 	.short	(.L_1407 - .L_1406)


	//   ....[0]....
.L_1406:
        /*0648*/ 	.word	0x00000a20


	//   ....[1]....
        /*064c*/ 	.word	0x00010290


	//   ....[2]....
        /*0650*/ 	.word	0x000102f0


	//   ....[3]....
        /*0654*/ 	.word	0x00013060


	//   ....[4]....
        /*0658*/ 	.word	0x00013280


	//----- nvinfo : EIATTR_MAX_THREADS
	.align		4
.L_1407:
        /*065c*/ 	.byte	0x04, 0x05
        /*065e*/ 	.short	(.L_1409 - .L_1408)
.L_1408:
        /*0660*/ 	.word	0x00000200
        /*0664*/ 	.word	0x00000001
        /*0668*/ 	.word	0x00000001


	//----- nvinfo : EIATTR_CRS_STACK_SIZE
	.align		4
.L_1409:
        /*066c*/ 	.byte	0x04, 0x1e
        /*066e*/ 	.short	(.L_1411 - .L_1410)
.L_1410:
        /*0670*/ 	.word	0x00000000


	//----- nvinfo : EIATTR_CBANK_PARAM_SIZE
	.align		4
.L_1411:
        /*0674*/ 	.byte	0x03, 0x19
        /*0676*/ 	.short	0x0bf0


	//----- nvinfo : EIATTR_PARAM_CBANK
	.align		4
        /*0678*/ 	.byte	0x04, 0x0a
        /*067a*/ 	.short	(.L_1413 - .L_1412)
	.align		4
.L_1412:
        /*067c*/ 	.word	index@(.nv.constant0._ZN7cutlass13device_kernelIN5flash11enable_sm90INS1_16FlashAttnFwdSm90INS1_25CollectiveMainloopFwdSm90ILi2EN4cute5tupleIJNS5_1CILi1EEES8_S8_EEENS6_IJNS7_ILi192EEENS7_ILi144EEENS7_ILi96EEEEEELi96ENS_6half_tEfNS_4arch4Sm90ELb1ELb0ELb1ELb0ELb0ELb0ELb0ELb0ELb1ELb0ELb0ELb0EEENS1_21CollectiveEpilogueFwdINS6_IJSA_SC_SB_EEES9_SE_SG_Li384ELb0ELb0ELb0ELb0EEENS1_30DynamicPersistentTileSchedulerILi384ELi32ELb0ELb0ELb1EEEEEEEEEvNT_6ParamsE)
        /*0680*/ 	.short	0x0210
        /*0682*/ 	.short	0x0bf0


	//----- nvinfo : EIATTR_SW_WAR
	.align		4
.L_1413:
        /*0684*/ 	.byte	0x04, 0x36
        /*0686*/ 	.short	(.L_1415 - .L_1414)
.L_1414:
        /*0688*/ 	.word	0x00000008
.L_1415:


//--------------------- .nv.info._ZN7cutlass13device_kernelIN5flash11enable_sm90INS1_16FlashAttnFwdSm90INS1_25CollectiveMainloopFwdSm90ILi2EN4cute5tupleIJNS5_1CILi1EEES8_S8_EEENS6_IJNS7_ILi192EEENS7_ILi144EEENS7_ILi96EEEEEELi96ENS_6half_tEfNS_4arch4Sm90ELb1ELb0ELb1ELb1ELb0ELb0ELb0ELb0ELb1ELb0ELb0ELb0EEENS1_21CollectiveEpilogueFwdINS6_IJSA_SC_SB_EEES9_SE_SG_Li384ELb1ELb0ELb0ELb0EEENS1_36VarlenDynamicPersistentTileSchedulerILi192ELi144ELi384ELi32ELb0ELb0ELb1ELb1ELb1ELb1EEEEEEEEEvNT_6ParamsE --------------------------
	.section	.nv.info._ZN7cutlass13device_kernelIN5flash11enable_sm90INS1_16FlashAttnFwdSm90INS1_25CollectiveMainloopFwdSm90ILi2EN4cute5tupleIJNS5_1CILi1EEES8_S8_EEENS6_IJNS7_ILi192EEENS7_ILi144EEENS7_ILi96EEEEEELi96ENS_6half_tEfNS_4arch4Sm90ELb1ELb0ELb1ELb1ELb0ELb0ELb0ELb0ELb1ELb0ELb0ELb0EEENS1_21CollectiveEpilogueFwdINS6_IJSA_SC_SB_EEES9_SE_SG_Li384ELb1ELb0ELb0ELb0EEENS1_36VarlenDynamicPersistentTileSchedulerILi192ELi144ELi384ELi32ELb0ELb0ELb1ELb1ELb1ELb1EEEEEEEEEvNT_6ParamsE,"",@"SHT_CUDA_INFO"
	.sectionflags	@""
	.align	4


	//----- nvinfo : EIATTR_CUDA_API_VERSION
	.align		4
        /*0000*/ 	.byte	0x04, 0x37
        /*0002*/ 	.short	(.L_1417 - .L_1416)
.L_1416:
        /*0004*/ 	.word	0x00000082


	//----- nvinfo : EIATTR_KPARAM_INFO
	.align		4
.L_1417:
        /*0008*/ 	.byte	0x04, 0x17
        /*000a*/ 	.short	(.L_1419 - .L_1418)
.L_1418:
        /*000c*/ 	.word	0x00000000
        /*0010*/ 	.short	0x0000
        /*0012*/ 	.short	0x0070
        /*0014*/ 	.byte	0x00, 0xf0, 0x01, 0x28


	//----- nvinfo : EIATTR_SPARSE_MMA_MASK
	.align		4
.L_1419:
        /*0018*/ 	.byte	0x03, 0x50
        /*001a*/ 	.short	0x0000


	//----- nvinfo : EIATTR_MAXREG_COUNT
	.align		4
        /*001c*/ 	.byte	0x03, 0x1b
        /*001e*/ 	.short	0x0080


	//----- nvinfo : EIATTR_NUM_BARRIERS
	.align		4
        /*0020*/ 	.byte	0x02, 0x4c
        /*0022*/ 	.byte	0x10
	.zero		1


	//----- nvinfo : EIATTR_EXTERNS
	.align		4
        /*0024*/ 	.byte	0x04, 0x0f
        /*0026*/ 	.short	(.L_1421 - .L_1420)


	//   ....[0]....
	.align		4
.L_1420:
        /*0028*/ 	.word	index@(__assertfail)


	//----- nvinfo : EIATTR_ANNOTATIONS
	.align		4
.L_1421:
        /*002c*/ 	.byte	0x04, 0x55
        /*002e*/ 	.short	(.L_1423 - .L_1422)


	//   ....[0]....
.L_1422:
        /*0030*/ 	.word	0x00000001
        /*0034*/ 	.byte	0x80, 0x09, 0x00, 0x00, 0x01, 0x00, 0x00, 0x00, 0xd0, 0x0a, 0x00, 0x00, 0x01, 0x00, 0x00, 0x00
        /*0044*/ 	.byte	0x00, 0x1c, 0x01, 0x00, 0x01, 0x00, 0x00, 0x00, 0xa0, 0x1c, 0x01, 0x00, 0x01, 0x00, 0x00, 0x00
        /*0054*/ 	.byte	0x40, 0x1e, 0x01, 0x00, 0x01, 0x00, 0x00, 0x00, 0x20, 0x1f, 0x01, 0x00, 0x01, 0x00, 0x00, 0x00
        /*0064*/ 	.byte	0xd0, 0x26, 0x01, 0x00, 0x01, 0x00, 0x00, 0x00, 0x00, 0x27, 0x01, 0x00, 0x01, 0x00, 0x00, 0x00
        /*0074*/ 	.byte	0x90, 0x2f, 0x01, 0x00, 0x01, 0x00, 0x00, 0x00, 0x00, 0x32, 0x01, 0x00, 0x01, 0x00, 0x00, 0x00
        /*0084*/ 	.byte	0x00, 0x59, 0x01, 0x00, 0x01, 0x00, 0x00, 0x00, 0xa0, 0x5a, 0x01, 0x00


	//----- nvinfo : EIATTR_MERCURY_ISA_VERSION
	.align		4
.L_1423:
        /*0090*/ 	.byte	0x03, 0x5f
        /*0092*/ 	.short	0x0101


	//----- nvinfo : EIATTR_UNUSED_LOAD_BYTE_OFFSET
	.align		4
        /*0094*/ 	.byte	0x04, 0x44
        /*0096*/ 	.short	(.L_1425 - .L_1424)


	//   ....[0]....
.L_1424:
        /*0098*/ 	.word	0x00000a90
        /*009c*/ 	.word	0x0000fff0


	//   ....[1]....
        /*00a0*/ 	.word	0x0000f5f0
        /*00a4*/ 	.word	0x0000fff0


	//----- nvinfo : EIATTR_INT_WARP_WIDE_INSTR_OFFSETS
	.align		4
.L_1425:
        /*00a8*/ 	.byte	0x04, 0x31
        /*00aa*/ 	.short	(.L_1427 - .L_1426)


	//   ....[0]....
.L_1426:
        /*00ac*/ 	.word	0x00000160


	//   ....[1]....
        /*00b0*/ 	.word	0x000001a0


	//   ....[2]....
        /*00b4*/ 	.word	0x00000210


	//   ....[3]....
        /*00b8*/ 	.word	0x00012270


	//   ....[4]....
        /*00bc*/ 	.word	0x00012310


	//   ....[5]....
        /*00c0*/ 	.word	0x00012770


	//   ....[6]....
        /*00c4*/ 	.word	0x000127a0


	//   ....[7]....
        /*00c8*/ 	.word	0x00012960


	//   ....[8]....
        /*00cc*/ 	.word	0x00012a30


	//   ....[9]....
        /*00d0*/ 	.word	0x00014930


	//   ....[10]....
        /*00d4*/ 	.word	0x000149d0


	//----- nvinfo : EIATTR_COOP_GROUP_MASK_REGIDS
	.align		4
.L_1427:
        /*00d8*/ 	.byte	0x04, 0x29
        /*00da*/ 	.short	(.L_1429 - .L_1428)


	//   ....[0]....
.L_1428:
        /*00dc*/ 	.word	0xffffffff


	//   ....[1]....
        /*00e0*/ 	.word	0xffffffff


	//   ....[2]....
        /*00e4*/ 	.word	0xffffffff


	//   ....[3]....
        /*00e8*/ 	.word	0xffffffff


	//   ....[4]....
        /*00ec*/ 	.word	0xffffffff


	//   ....[5]....
        /*00f0*/ 	.word	0xffffffff


	//   ....[6]....
        /*00f4*/ 	.word	0xffffffff


	//   ....[7]....
        /*00f8*/ 	.word	0xffffffff


	//   ....[8]....
        /*00fc*/ 	.word	0xffffffff


	//   ....[9]....
        /*0100*/ 	.word	0xffffffff


	//   ....[10]....
        /*0104*/ 	.word	0xffffffff


	//   ....[11]....
        /*0108*/ 	.word	0xffffffff


	//   ....[12]....
        /*010c*/ 	.word	0xffffffff


	//   ....[13]....
        /*0110*/ 	.word	0xffffffff


	//   ....[14]....
        /*0114*/ 	.word	0xffffffff


	//   ....[15]....
        /*0118*/ 	.word	0xffffffff


	//   ....[16]....
        /*011c*/ 	.word	0xffffffff


	//   ....[17]....
        /*0120*/ 	.word	0xffffffff


	//   ....[18]....
        /*0124*/ 	.word	0xffffffff


	//   ....[19]....
        /*0128*/ 	.word	0xffffffff


	//   ....[20]....
        /*012c*/ 	.word	0xffffffff


	//   ....[21]....
        /*0130*/ 	.word	0xffffffff


	//   ....[22]....
        /*0134*/ 	.word	0xffffffff


	//   ....[23]....
        /*0138*/ 	.word	0xffffffff


	//   ....[24]....
        /*013c*/ 	.word	0xffffffff


	//   ....[25]....
        /*0140*/ 	.word	0xffffffff


	//   ....[26]....
        /*0144*/ 	.word	0xffffffff


	//   ....[27]....
        /*0148*/ 	.word	0xffffffff


	//   ....[28]....
        /*014c*/ 	.word	0xffffffff


	//   ....[29]....
        /*0150*/ 	.word	0xffffffff


	//   ....[30]....
        /*0154*/ 	.word	0xffffffff


	//   ....[31]....
        /*0158*/ 	.word	0xffffffff


	//   ....[32]....
        /*015c*/ 	.word	0xffffffff


	//   ....[33]....
        /*0160*/ 	.word	0xffffffff


	//   ....[34]....
        /*0164*/ 	.word	0xffffffff


	//   ....[35]....
        /*0168*/ 	.word	0xffffffff


	//   ....[36]....
        /*016c*/ 	.word	0xffffffff


	//   ....[37]....
        /*0170*/ 	.word	0xffffffff


	//   ....[38]....
        /*0174*/ 	.word	0xffffffff


	//   ....[39]....
        /*0178*/ 	.word	0xffffffff


	//   ....[40]....
        /*017c*/ 	.word	0xffffffff


	//   ....[41]....
        /*0180*/ 	.word	0xffffffff


	//   ....[42]....
        /*0184*/ 	.word	0xffffffff


	//   ....[43]....
        /*0188*/ 	.word	0xffffffff


	//   ....[44]....
        /*018c*/ 	.word	0xffffffff


	//   ....[45]....
        /*0190*/ 	.word	0xffffffff


	//   ....[46]....
        /*0194*/ 	.word	0xffffffff


	//   ....[47]....
        /*0198*/ 	.word	0xffffffff


	//   ....[48]....
        /*019c*/ 	.word	0xffffffff


	//   ....[49]....
        /*01a0*/ 	.word	0xffffffff


	//   ....[50]....
        /*01a4*/ 	.word	0xffffffff


	//   ....[51]....
        /*01a8*/ 	.word	0xffffffff


	//   ....[52]....
        /*01ac*/ 	.word	0xffffffff


	//   ....[53]....
        /*01b0*/ 	.word	0xffffffff


	//   ....[54]....
        /*01b4*/ 	.word	0xffffffff


	//   ....[55]....
        /*01b8*/ 	.word	0xffffffff


	//   ....[56]....
        /*01bc*/ 	.word	0xffffffff


	//   ....[57]....
        /*01c0*/ 	.word	0xffffffff


	//   ....[58]....
        /*01c4*/ 	.word	0xffffffff


	//   ....[59]....
        /*01c8*/ 	.word	0xffffffff


	//   ....[60]....
        /*01cc*/ 	.word	0xffffffff


	//   ....[61]....
        /*01d0*/ 	.word	0x0500000f


	//   ....[62]....
        /*01d4*/ 	.word	0x0500000f


	//   ....[63]....
        /*01d8*/ 	.word	0x0500000f


	//   ....[64]....
        /*01dc*/ 	.word	0x0500000f


	//   ....[65]....
        /*01e0*/ 	.word	0x0500000f


	//   ....[66]....
        /*01e4*/ 	.word	0x0500000f


	//   ....[67]....
        /*01e8*/ 	.word	0x0500000f


	//   ....[68]....
        /*01ec*/ 	.word	0x0500000f


	//   ....[69]....
        /*01f0*/ 	.word	0x0500000f


	//   ....[70]....
        /*01f4*/ 	.word	0x0500000f


	//   ....[71]....
        /*01f8*/ 	.word	0x0500000f


	//   ....[72]....
        /*01fc*/ 	.word	0x0500000f


	//   ....[73]....
        /*0200*/ 	.word	0x0500000f


	//   ....[74]....
        /*0204*/ 	.word	0x0500000f


	//   ....[75]....
        /*0208*/ 	.word	0x0500000f


	//   ....[76]....
        /*020c*/ 	.word	0x0500000f


	//   ....[77]....
        /*0210*/ 	.word	0x0500000f


	//   ....[78]....
        /*0214*/ 	.word	0x0500000f


	//   ....[79]....
        /*0218*/ 	.word	0x0500000f


	//----- nvinfo : EIATTR_COOP_GROUP_INSTR_OFFSETS
	.align		4
.L_1429:
        /*021c*/ 	.byte	0x04, 0x28
        /*021e*/ 	.short	(.L_1431 - .L_1430)


	//   ....[0]....
.L_1430:
        /*0220*/ 	.word	0x00000070


	//   ....[1]....
        /*0224*/ 	.word	0x00000170


	//   ....[2]....
        /*0228*/ 	.word	0x000001c0


	//   ....[3]....
        /*022c*/ 	.word	0x000003f0


	//   ....[4]....
        /*0230*/ 	.word	0x00000550


	//   ....[5]....
        /*0234*/ 	.word	0x00000670


	//   ....[6]....
        /*0238*/ 	.word	0x000007d0


	//   ....[7]....
        /*023c*/ 	.word	0x00001790


	//   ....[8]....
        /*0240*/ 	.word	0x00004230


	//   ....[9]....
        /*0244*/ 	.word	0x00004300


	//   ....[10]....
        /*0248*/ 	.word	0x00004d50


	//   ....[11]....
        /*024c*/ 	.word	0x00004dd0


	//   ....[12]....
        /*0250*/ 	.word	0x00005e20


	//   ....[13]....
        /*0254*/ 	.word	0x00008950


	//   ....[14]....
        /*0258*/ 	.word	0x00008a90


	//   ....[15]....
        /*025c*/ 	.word	0x00009630


	//   ....[16]....
        /*0260*/ 	.word	0x000096d0


	//   ....[17]....
        /*0264*/ 	.word	0x0000aa50


	//   ....[18]....
        /*0268*/ 	.word	0x0000ce50


	//   ....[19]....
        /*026c*/ 	.word	0x0000ceb0


	//   ....[20]....
        /*0270*/ 	.word	0x0000d6d0


	//   ....[21]....
        /*0274*/ 	.word	0x0000d730


	//   ....[22]....
        /*0278*/ 	.word	0x0000eb00


	//   ....[23]....
        /*027c*/ 	.word	0x0000ec10


	//   ....[24]....
        /*0280*/ 	.word	0x0000ec70


	//   ....[25]....
        /*0284*/ 	.word	0x0000ed90


	//   ....[26]....
        /*0288*/ 	.word	0x0000edc0


	//   ....[27]....
        /*028c*/ 	.word	0x00011080


	//   ....[28]....
        /*0290*/ 	.word	0x00011220


	//   ....[29]....
        /*0294*/ 	.word	0x00011250


	//   ....[30]....
        /*0298*/ 	.word	0x00011290


	//   ....[31]....
        /*029c*/ 	.word	0x000112f0


	//   ....[32]....
        /*02a0*/ 	.word	0x00011350


	//   ....[33]....
        /*02a4*/ 	.word	0x00011390


	//   ....[34]....
        /*02a8*/ 	.word	0x00011530


	//   ....[35]....
        /*02ac*/ 	.word	0x00011590


	//   ....[36]....
        /*02b0*/ 	.word	0x000115d0


	//   ....[37]....
        /*02b4*/ 	.word	0x00011610


	//   ....[38]....
        /*02b8*/ 	.word	0x00011640


	//   ....[39]....
        /*02bc*/ 	.word	0x00011670


	//   ....[40]....
        /*02c0*/ 	.word	0x00011710


	//   ....[41]....
        /*02c4*/ 	.word	0x00011770


	//   ....[42]....
        /*02c8*/ 	.word	0x00011800


	//   ....[43]....
        /*02cc*/ 	.word	0x00014d40


	//   ....[44]....
        /*02d0*/ 	.word	0x00014d50


	//   ....[45]....
        /*02d4*/ 	.word	0x00014e50


	//   ....[46]....
        /*02d8*/ 	.word	0x00014eb0


	//   ....[47]....
        /*02dc*/ 	.word	0x00014ef0


	//   ....[48]....
        /*02e0*/ 	.word	0x00014f30


	//   ....[49]....
        /*02e4*/ 	.word	0x00014f60


	//   ....[50]....
        /*02e8*/ 	.word	0x00014f90


	//   ....[51]....
        /*02ec*/ 	.word	0x00015110


	//   ....[52]....
        /*02f0*/ 	.word	0x00015170


	//   ....[53]....
        /*02f4*/ 	.word	0x000151b0


	//   ....[54]....
        /*02f8*/ 	.word	0x000151f0


	//   ....[55]....
        /*02fc*/ 	.word	0x00015220


	//   ....[56]....
        /*0300*/ 	.word	0x00015250


	//   ....[57]....
        /*0304*/ 	.word	0x00015310


	//   ....[58]....
        /*0308*/ 	.word	0x00015330


	//   ....[59]....
        /*030c*/ 	.word	0x000153a0


	//   ....[60]....
        /*0310*/ 	.word	0x00015a20


	//   ....[61]....
        /*0314*/ 	.word	0x00015fe0


	//   ....[62]....
        /*0318*/ 	.word	0x000163d0


	//   ....[63]....
        /*031c*/ 	.word	0x00016460


	//   ....[64]....
        /*0320*/ 	.word	0x00016500


	//   ....[65]....
        /*0324*/ 	.word	0x000165b0


	//   ....[66]....
        /*0328*/ 	.word	0x00016630


	//   ....[67]....
        /*032c*/ 	.word	0x000166b0


	//   ....[68]....
        /*0330*/ 	.word	0x00016730


	//   ....[69]....
        /*0334*/ 	.word	0x000167b0


	//   ....[70]....
        /*0338*/ 	.word	0x00016840


	//   ....[71]....
        /*033c*/ 	.word	0x000168f0


	//   ....[72]....
        /*0340*/ 	.word	0x00016970


	//   ....[73]....
        /*0344*/ 	.word	0x000169f0


	//   ....[74]....
        /*0348*/ 	.word	0x00016a70


	//   ....[75]....
        /*034c*/ 	.word	0x00016af0


	//   ....[76]....
        /*0350*/ 	.word	0x00016b60


	//   ....[77]....
        /*0354*/ 	.word	0x00016c00


	//   ....[78]....
        /*0358*/ 	.word	0x00016c90


	//   ....[79]....
        /*035c*/ 	.word	0x00016db0


	//----- nvinfo : EIATTR_REG_RECONFIG
	.align		4
.L_1431:
        /*0360*/ 	.byte	0x01, 0x54
	.zero		2


	//----- nvinfo : EIATTR_SYSCALL_OFFSETS
	.align		4
        /*0364*/ 	.byte	0x04, 0x46
        /*0366*/ 	.short	(.L_1433 - .L_1432)


	//   ....[0]....
.L_1432:
        /*0368*/ 	.word	0x00001990


	//   ....[1]....
        /*036c*/ 	.word	0x00012490


	//   ....[2]....
        /*0370*/ 	.word	0x000125c0


	//   ....[3]....
        /*0374*/ 	.word	0x000126c0


	//----- nvinfo : EIATTR_MBARRIER_INSTR_OFFSETS
	.align		4
.L_1433:
        /*0378*/ 	.byte	0x04, 0x39
        /*037a*/ 	.short	(.L_1435 - .L_1434)


	//   ....[0]....
.L_1434:
        /*037c*/ 	.word	0x000002a0
        /*0380*/ 	.word	0x000000ff
        /*0384*/ 	.word	0x00031c00
        /*0388*/ 	.short	0x0100
        /*038a*/ 	.byte	0x08
	.zero		1


	//   ....[1]....
        /*038c*/ 	.word	0x000002b0
        /*0390*/ 	.word	0x000000ff
        /*0394*/ 	.word	0x00031c20
        /*0398*/ 	.short	0x0100
        /*039a*/ 	.byte	0x08
	.zero		1


	//   ....[2]....
        /*039c*/ 	.word	0x000003a0
        /*03a0*/ 	.word	0x000000ff
        /*03a4*/ 	.word	0x00031c30
        /*03a8*/ 	.short	0x0100
        /*03aa*/ 	.byte	0x08
	.zero		1


	//   ....[3]....
        /*03ac*/ 	.word	0x000003b0
        /*03b0*/ 	.word	0x000000ff
        /*03b4*/ 	.word	0x00031c40
        /*03b8*/ 	.short	0x0100
        /*03ba*/ 	.byte	0x08
	.zero		1


	//   ....[4]....
        /*03bc*/ 	.word	0x000003c0
        /*03c0*/ 	.word	0x000000ff
        /*03c4*/ 	.word	0x00031c38
        /*03c8*/ 	.short	0x0100
        /*03ca*/ 	.byte	0x08
	.zero		1


	//   ....[5]....
        /*03cc*/ 	.word	0x000003d0
        /*03d0*/ 	.word	0x000000ff
        /*03d4*/ 	.word	0x00031c48
        /*03d8*/ 	.short	0x0100
        /*03da*/ 	.byte	0x08
	.zero		1


	//   ....[6]....
        /*03dc*/ 	.word	0x00000500
        /*03e0*/ 	.word	0x000000ff
        /*03e4*/ 	.word	0x00031c50
        /*03e8*/ 	.short	0x0100
        /*03ea*/ 	.byte	0x08
	.zero		1


	//   ....[7]....
        /*03ec*/ 	.word	0x00000510
        /*03f0*/ 	.word	0x000000ff
        /*03f4*/ 	.word	0x00031c60
        /*03f8*/ 	.short	0x0100
        /*03fa*/ 	.byte	0x08
	.zero		1


	//   ....[8]....
        /*03fc*/ 	.word	0x00000520
        /*0400*/ 	.word	0x000000ff
        /*0404*/ 	.word	0x00031c58
        /*0408*/ 	.short	0x0100
        /*040a*/ 	.byte	0x08
	.zero		1


	//   ....[9]....
        /*040c*/ 	.word	0x00000530
        /*0410*/ 	.word	0x000000ff
        /*0414*/ 	.word	0x00031c68
        /*0418*/ 	.short	0x0100
        /*041a*/ 	.byte	0x08
	.zero		1


	//   ....[10]....
        /*041c*/ 	.word	0x00000620
        /*0420*/ 	.word	0x000000ff
        /*0424*/ 	.word	0x00031c70
        /*0428*/ 	.short	0x0100
        /*042a*/ 	.byte	0x06
	.zero		1


	//   ....[11]....
        /*042c*/ 	.word	0x00000630
        /*0430*/ 	.word	0x000000ff
        /*0434*/ 	.word	0x00031c80
        /*0438*/ 	.short	0x0100
        /*043a*/ 	.byte	0x06
	.zero		1


	//   ....[12]....
        /*043c*/ 	.word	0x00000640
        /*0440*/ 	.word	0x000000ff
        /*0444*/ 	.word	0x00031c78
        /*0448*/ 	.short	0x0100
        /*044a*/ 	.byte	0x06
	.zero		1


	//   ....[13]....
        /*044c*/ 	.word	0x00000650
        /*0450*/ 	.word	0x000000ff
        /*0454*/ 	.word	0x00031c88
        /*0458*/ 	.short	0x0100
        /*045a*/ 	.byte	0x06
	.zero		1


	//   ....[14]....
        /*045c*/ 	.word	0x00000780
        /*0460*/ 	.word	0x000000ff
        /*0464*/ 	.word	0x00031c90
        /*0468*/ 	.short	0x0100
        /*046a*/ 	.byte	0x08
	.zero		1


	//   ....[15]....
        /*046c*/ 	.word	0x00000790
        /*0470*/ 	.word	0x000000ff
        /*0474*/ 	.word	0x00031ca0
        /*0478*/ 	.short	0x0100
        /*047a*/ 	.byte	0x08
	.zero		1


	//   ....[16]....
        /*047c*/ 	.word	0x000007a0
        /*0480*/ 	.word	0x000000ff
        /*0484*/ 	.word	0x00031c98
        /*0488*/ 	.short	0x0100
        /*048a*/ 	.byte	0x08
	.zero		1


	//   ....[17]....
        /*048c*/ 	.word	0x000007b0
        /*0490*/ 	.word	0x000000ff
        /*0494*/ 	.word	0x00031ca8
        /*0498*/ 	.short	0x0100
        /*049a*/ 	.byte	0x08
	.zero		1


	//   ....[18]....
        /*049c*/ 	.word	0x000008e0
        /*04a0*/ 	.word	0x000000ff
        /*04a4*/ 	.word	0x00031cb0
        /*04a8*/ 	.short	0x0100
        /*04aa*/ 	.byte	0x08
	.zero		1


	//   ....[19]....
        /*04ac*/ 	.word	0x000008f0
        /*04b0*/ 	.word	0x000000ff
        /*04b4*/ 	.word	0x00031cc0
        /*04b8*/ 	.short	0x0100
        /*04ba*/ 	.byte	0x08
	.zero		1


	//   ....[20]....
        /*04bc*/ 	.word	0x00000900
        /*04c0*/ 	.word	0x000000ff
        /*04c4*/ 	.word	0x00031cb8
        /*04c8*/ 	.short	0x0100
        /*04ca*/ 	.byte	0x08
	.zero		1


	//   ....[21]....
        /*04cc*/ 	.word	0x00000910
        /*04d0*/ 	.word	0x000000ff
        /*04d4*/ 	.word	0x00031cc8
        /*04d8*/ 	.short	0x0100
        /*04da*/ 	.byte	0x08
	.zero		1


	//   ....[22]....
        /*04dc*/ 	.word	0x00001a30
        /*04e0*/ 	.word	0x000000ff
        /*04e4*/ 	.word	0x00031c00
        /*04e8*/ 	.short	0x010a
        /*04ea*/ 	.byte	0x25
	.zero		1


	//   ....[23]....
        /*04ec*/ 	.word	0x00001ab0
        /*04f0*/ 	.word	0x00000000
        /*04f4*/ 	.word	0x00031c30
        /*04f8*/ 	.short	0x010a
        /*04fa*/ 	.byte	0x3f
	.zero		1


	//   ....[24]....
        /*04fc*/ 	.word	0x00001b20
        /*0500*/ 	.word	0x00000000
        /*0504*/ 	.word	0x00031c30
        /*0508*/ 	.short	0x010a
        /*050a*/ 	.byte	0x3f
	.zero		1


	//   ....[25]....
        /*050c*/ 	.word	0x00004fa0
        /*0510*/ 	.word	0x00000004
        /*0514*/ 	.word	0x00000000
        /*0518*/ 	.short	0x0101
        /*051a*/ 	.byte	0x3f
	.zero		1


	//   ....[26]....
        /*051c*/ 	.word	0x000060e0
        /*0520*/ 	.word	0x000000ff
        /*0524*/ 	.word	0x00031c30
        /*0528*/ 	.short	0x010a
        /*052a*/ 	.byte	0x04
	.zero		1


	//   ....[27]....
        /*052c*/ 	.word	0x00006120
        /*0530*/ 	.word	0x000000ff
        /*0534*/ 	.word	0x00031c30
        /*0538*/ 	.short	0x010a
        /*053a*/ 	.byte	0x04
	.zero		1


	//   ....[28]....
        /*053c*/ 	.word	0x000077b0
        /*0540*/ 	.word	0x000000ff
        /*0544*/ 	.word	0x00031c50
        /*0548*/ 	.short	0x010a
        /*054a*/ 	.byte	0x04
	.zero		1


	//   ....[29]....
        /*054c*/ 	.word	0x000077f0
        /*0550*/ 	.word	0x000000ff
        /*0554*/ 	.word	0x00031c50
        /*0558*/ 	.short	0x010a
        /*055a*/ 	.byte	0x04
	.zero		1


	//   ....[30]....
        /*055c*/ 	.word	0x00009db0
        /*0560*/ 	.word	0x0000000a
        /*0564*/ 	.word	0x00000000
        /*0568*/ 	.short	0x0101
        /*056a*/ 	.byte	0x3f
	.zero		1


	//   ....[31]....
        /*056c*/ 	.word	0x00009e50
        /*0570*/ 	.word	0x00000078
        /*0574*/ 	.word	0x00000000
        /*0578*/ 	.short	0x0101
        /*057a*/ 	.byte	0x3f
	.zero		1


	//   ....[32]....
        /*057c*/ 	.word	0x0000abc0
        /*0580*/ 	.word	0x000000ff
        /*0584*/ 	.word	0x00031c30
        /*0588*/ 	.short	0x010a
        /*058a*/ 	.byte	0x04
	.zero		1


	//   ....[33]....
        /*058c*/ 	.word	0x0000ac00
        /*0590*/ 	.word	0x000000ff
        /*0594*/ 	.word	0x00031c30
        /*0598*/ 	.short	0x010a
        /*059a*/ 	.byte	0x04
	.zero		1


	//   ....[34]....
        /*059c*/ 	.word	0x0000c290
        /*05a0*/ 	.word	0x000000ff
        /*05a4*/ 	.word	0x00031c50
        /*05a8*/ 	.short	0x010a
        /*05aa*/ 	.byte	0x04
	.zero		1


	//   ....[35]....
        /*05ac*/ 	.word	0x0000c2d0
        /*05b0*/ 	.word	0x000000ff
        /*05b4*/ 	.word	0x00031c50
        /*05b8*/ 	.short	0x010a
        /*05ba*/ 	.byte	0x04
	.zero		1


	//   ....[36]....
        /*05bc*/ 	.word	0x0000de60
        /*05c0*/ 	.word	0x0000000c
        /*05c4*/ 	.word	0x00000000
        /*05c8*/ 	.short	0x0101
        /*05ca*/ 	.byte	0x3f
	.zero		1


	//   ....[37]....
        /*05cc*/ 	.word	0x0000df00
        /*05d0*/ 	.word	0x0000000d
        /*05d4*/ 	.word	0x00000000
        /*05d8*/ 	.short	0x0101
        /*05da*/ 	.byte	0x3f
	.zero		1


	//   ....[38]....
        /*05dc*/ 	.word	0x0000eb80
        /*05e0*/ 	.word	0x000000ff
        /*05e4*/ 	.word	0x00031c50
        /*05e8*/ 	.short	0x010a
        /*05ea*/ 	.byte	0x06
	.zero		1


	//   ....[39]....
        /*05ec*/ 	.word	0x0000ebc0
        /*05f0*/ 	.word	0x000000ff
        /*05f4*/ 	.word	0x00031c50
        /*05f8*/ 	.short	0x010a
        /*05fa*/ 	.byte	0x06
	.zero		1


	//   ....[40]....
        /*05fc*/ 	.word	0x0000f290
        /*0600*/ 	.word	0x00000004
        /*0604*/ 	.word	0x00000000
        /*0608*/ 	.short	0x0101
        /*060a*/ 	.byte	0x3f
	.zero		1


	//   ....[41]....
        /*060c*/ 	.word	0x000103a0
        /*0610*/ 	.word	0x000000ff
        /*0614*/ 	.word	0x00000000
        /*0618*/ 	.short	0x0101
        /*061a*/ 	.byte	0x04
	.zero		1


	//   ....[42]....
        /*061c*/ 	.word	0x00012d20
        /*0620*/ 	.word	0x00000005
        /*0624*/ 	.word	0x00031c40
        /*0628*/ 	.short	0x010a
        /*062a*/ 	.byte	0x3f
	.zero		1


	//   ....[43]....
        /*062c*/ 	.word	0x00013240
        /*0630*/ 	.word	0x00000019
        /*0634*/ 	.word	0x00031c20
        /*0638*/ 	.short	0x010a
        /*063a*/ 	.byte	0x3f
	.zero		1


	//   ....[44]....
        /*063c*/ 	.word	0x00013510
        /*0640*/ 	.word	0x00000003
        /*0644*/ 	.word	0x00031c40
        /*0648*/ 	.short	0x010a
        /*064a*/ 	.byte	0x3f
	.zero		1


	//   ....[45]....
        /*064c*/ 	.word	0x00013790
        /*0650*/ 	.word	0x00000002
        /*0654*/ 	.word	0x00000060
        /*0658*/ 	.short	0x010a
        /*065a*/ 	.byte	0x3f
	.zero		1


	//   ....[46]....
        /*065c*/ 	.word	0x00013ca0
        /*0660*/ 	.word	0x00000003
        /*0664*/ 	.word	0x00031c40
        /*0668*/ 	.short	0x010a
        /*066a*/ 	.byte	0x3f
	.zero		1


	//   ....[47]....
        /*066c*/ 	.word	0x00013f20
        /*0670*/ 	.word	0x00000003
        /*0674*/ 	.word	0x00000060
        /*0678*/ 	.short	0x010a
        /*067a*/ 	.byte	0x3f
	.zero		1


	//   ....[48]....
        /*067c*/ 	.word	0x000143a0
        /*0680*/ 	.word	0x00000002
        /*0684*/ 	.word	0x00031c40
        /*0688*/ 	.short	0x010a
        /*068a*/ 	.byte	0x3f
	.zero		1


	//   ....[49]....
        /*068c*/ 	.word	0x00014640
        /*0690*/ 	.word	0x00000002
        /*0694*/ 	.word	0x00000060
        /*0698*/ 	.short	0x010a
        /*069a*/ 	.byte	0x3f
	.zero		1


	//   ....[50]....
        /*069c*/ 	.word	0x00014a40
        /*06a0*/ 	.word	0x00000003
        /*06a4*/ 	.word	0x00031c60
        /*06a8*/ 	.short	0x010a
        /*06aa*/ 	.byte	0x3f
	.zero		1


	//   ....[51]....
        /*06ac*/ 	.word	0x000159a0
        /*06b0*/ 	.word	0x00000009
        /*06b4*/ 	.word	0x00031c20
        /*06b8*/ 	.short	0x010a
        /*06ba*/ 	.byte	0x3f
	.zero		1


	//   ....[52]....
        /*06bc*/ 	.word	0x00015b60
        /*06c0*/ 	.word	0x00000007
        /*06c4*/ 	.word	0x00000000
        /*06c8*/ 	.short	0x010a
        /*06ca*/ 	.byte	0x3f
	.zero		1


	//   ....[53]....
        /*06cc*/ 	.word	0x00015bd0
        /*06d0*/ 	.word	0x00000003
        /*06d4*/ 	.word	0x00000000
        /*06d8*/ 	.short	0x010a
        /*06da*/ 	.byte	0x3f
	.zero		1


	//   ....[54]....
        /*06dc*/ 	.word	0x00015c30
        /*06e0*/ 	.word	0x00000005
        /*06e4*/ 	.word	0x00000000
        /*06e8*/ 	.short	0x010a
        /*06ea*/ 	.byte	0x3f
	.zero		1


	//   ....[55]....
        /*06ec*/ 	.word	0x00015c60
        /*06f0*/ 	.word	0x00000003
        /*06f4*/ 	.word	0x00000000
        /*06f8*/ 	.short	0x010a
        /*06fa*/ 	.byte	0x3f
	.zero		1


	//   ....[56]....
        /*06fc*/ 	.word	0x00015cd0
        /*0700*/ 	.word	0x00000003
        /*0704*/ 	.word	0x00031c00
        /*0708*/ 	.short	0x010a
        /*070a*/ 	.byte	0x3f
	.zero		1


	//   ....[57]....
        /*070c*/ 	.word	0x00015d20
        /*0710*/ 	.word	0x00000000
        /*0714*/ 	.word	0x00031c30
        /*0718*/ 	.short	0x010a
        /*071a*/ 	.byte	0x3f
	.zero		1


	//   ....[58]....
        /*071c*/ 	.word	0x00015d80
        /*0720*/ 	.word	0x00000008
        /*0724*/ 	.word	0x00031c30
        /*0728*/ 	.short	0x010a
        /*072a*/ 	.byte	0x3f
	.zero		1


	//   ....[59]....
        /*072c*/ 	.word	0x00015de0
        /*0730*/ 	.word	0x00000008
        /*0734*/ 	.word	0x00031c50
        /*0738*/ 	.short	0x010a
        /*073a*/ 	.byte	0x3f
	.zero		1


	//   ....[60]....
        /*073c*/ 	.word	0x00015e40
        /*0740*/ 	.word	0x00000007
        /*0744*/ 	.word	0x00031c30
        /*0748*/ 	.short	0x010a
        /*074a*/ 	.byte	0x3f
	.zero		1


	//   ....[61]....
        /*074c*/ 	.word	0x00015ea0
        /*0750*/ 	.word	0x00000007
        /*0754*/ 	.word	0x00031c50
        /*0758*/ 	.short	0x010a
        /*075a*/ 	.byte	0x3f
	.zero		1


	//   ....[62]....
        /*075c*/ 	.word	0x00015f00
        /*0760*/ 	.word	0x00000005
        /*0764*/ 	.word	0x00031c50
        /*0768*/ 	.short	0x010a
        /*076a*/ 	.byte	0x3f
	.zero		1


	//   ....[63]....
        /*076c*/ 	.word	0x000160a0
        /*0770*/ 	.word	0x00000005
        /*0774*/ 	.word	0x00031c40
        /*0778*/ 	.short	0x010a
        /*077a*/ 	.byte	0x3f
	.zero		1


	//   ....[64]....
        /*077c*/ 	.word	0x000160f0
        /*0780*/ 	.word	0x00000019
        /*0784*/ 	.word	0x00031c20
        /*0788*/ 	.short	0x010a
        /*078a*/ 	.byte	0x3f
	.zero		1


	//   ....[65]....
        /*078c*/ 	.word	0x00016140
        /*0790*/ 	.word	0x00000003
        /*0794*/ 	.word	0x00031c40
        /*0798*/ 	.short	0x010a
        /*079a*/ 	.byte	0x3f
	.zero		1


	//   ....[66]....
        /*079c*/ 	.word	0x00016190
        /*07a0*/ 	.word	0x00000002
        /*07a4*/ 	.word	0x00000060
        /*07a8*/ 	.short	0x010a
        /*07aa*/ 	.byte	0x3f
	.zero		1


	//   ....[67]....
        /*07ac*/ 	.word	0x000161e0
        /*07b0*/ 	.word	0x00000003
        /*07b4*/ 	.word	0x00031c40
        /*07b8*/ 	.short	0x010a
        /*07ba*/ 	.byte	0x3f
	.zero		1


	//   ....[68]....
        /*07bc*/ 	.word	0x00016230
        /*07c0*/ 	.word	0x00000003
        /*07c4*/ 	.word	0x00000060
        /*07c8*/ 	.short	0x010a
        /*07ca*/ 	.byte	0x3f
	.zero		1


	//   ....[69]....
        /*07cc*/ 	.word	0x00016280
        /*07d0*/ 	.word	0x00000002
        /*07d4*/ 	.word	0x00031c40
        /*07d8*/ 	.short	0x010a
        /*07da*/ 	.byte	0x3f
	.zero		1


	//   ....[70]....
        /*07dc*/ 	.word	0x000162d0
        /*07e0*/ 	.word	0x00000002
        /*07e4*/ 	.word	0x00000060
        /*07e8*/ 	.short	0x010a
        /*07ea*/ 	.byte	0x3f
	.zero		1


	//   ....[71]....
        /*07ec*/ 	.word	0x00016320
        /*07f0*/ 	.word	0x00000003
        /*07f4*/ 	.word	0x00031c60
        /*07f8*/ 	.short	0x010a
        /*07fa*/ 	.byte	0x3f
	.zero		1


	//   ....[72]....
        /*07fc*/ 	.word	0x00016cd0
        /*0800*/ 	.word	0x00000009
        /*0804*/ 	.word	0x00031c20
        /*0808*/ 	.short	0x010a
        /*080a*/ 	.byte	0x3f
	.zero		1


	//   ....[73]....
        /*080c*/ 	.word	0x00016e70
        /*0810*/ 	.word	0x00000007
        /*0814*/ 	.word	0x00000000
        /*0818*/ 	.short	0x010a
        /*081a*/ 	.byte	0x3f
	.zero		1


	//   ....[74]....
        /*081c*/ 	.word	0x00016ec0
        /*0820*/ 	.word	0x00000003
        /*0824*/ 	.word	0x00000000
        /*0828*/ 	.short	0x010a
        /*082a*/ 	.byte	0x3f
	.zero		1


	//   ....[75]....
        /*082c*/ 	.word	0x00016f10
        /*0830*/ 	.word	0x00000005
        /*0834*/ 	.word	0x00000000
        /*0838*/ 	.short	0x010a
        /*083a*/ 	.byte	0x3f
	.zero		1


	//----- nvinfo : EIATTR_NUM_MBARRIERS
	.align		4
.L_1435:
        /*083c*/ 	.byte	0x03, 0x38
        /*083e*/ 	.short	0x0016


	//----- nvinfo : EIATTR_EXIT_INSTR_OFFSETS
	.align		4
        /*0840*/ 	.byte	0x04, 0x1c
        /*0842*/ 	.short	(.L_1437 - .L_1436)


	//   ....[0]....
.L_1436:
        /*0844*/ 	.word	0x00000ac0


	//   ....[1]....
        /*0848*/ 	.word	0x00011040


	//   ....[2]....
        /*084c*/ 	.word	0x000110a0


	//   ....[3]....
        /*0850*/ 	.word	0x00015cb0


	//----- nvinfo : EIATTR_MAX_THREADS
	.align		4
.L_1437:
        /*0854*/ 	.byte	0x04, 0x05
        /*0856*/ 	.short	(.L_1439 - .L_1438)
.L_1438:
        /*0858*/ 	.word	0x00000200
        /*085c*/ 	.word	0x00000001
        /*0860*/ 	.word	0x00000001


	//----- nvinfo : EIATTR_CRS_STACK_SIZE
	.align		4
.L_1439:
        /*0864*/ 	.byte	0x04, 0x1e
        /*0866*/ 	.short	(.L_1441 - .L_1440)
.L_1440:
        /*0868*/ 	.word	0x00000000


	//----- nvinfo : EIATTR_CBANK_PARAM_SIZE
	.align		4
.L_1441:
        /*086c*/ 	.byte	0x03, 0x19
        /*086e*/ 	.short	0x0a70


	//----- nvinfo : EIATTR_PARAM_CBANK
	.align		4
        /*0870*/ 	.byte	0x04, 0x0a
        /*0872*/ 	.short	(.L_1443 - .L_1442)
	.align		4
.L_1442:
        /*0874*/ 	.word	index@(.nv.constant0._ZN7cutlass13device_kernelIN5flash11enable_sm90INS1_16FlashAttnFwdSm90INS1_25CollectiveMainloopFwdSm90ILi2EN4cute5tupleIJNS5_1CILi1EEES8_S8_EEENS6_IJNS7_ILi192EEENS7_ILi144EEENS7_ILi96EEEEEELi96ENS_6half_tEfNS_4arch4Sm90ELb1ELb0ELb1ELb1ELb0ELb0ELb0ELb0ELb1ELb0ELb0ELb0EEENS1_21CollectiveEpilogueFwdINS6_IJSA_SC_SB_EEES9_SE_SG_Li384ELb1ELb0ELb0ELb0EEENS1_36VarlenDynamicPersistentTileSchedulerILi192ELi144ELi384ELi32ELb0ELb0ELb1ELb1ELb1ELb1EEEEEEEEEvNT_6ParamsE)
        /*0878*/ 	.short	0x0210
        /*087a*/ 	.short	0x0a70


	//----- nvinfo : EIATTR_SW_WAR
	.align		4
.L_1443:
        /*087c*/ 	.byte	0x04, 0x36
        /*087e*/ 	.short	(.L_1445 - .L_1444)
.L_1444:
        /*0880*/ 	.word	0x00000008
.L_1445:


//--------------------- .nv.info._ZN7cutlass13device_kernelIN5flash11enable_sm90INS1_16FlashAttnFwdSm90INS1_25CollectiveMainloopFwdSm90ILi2EN4cute5tupleIJNS5_1CILi1EEES8_S8_EEENS6_IJNS7_ILi192EEENS7_ILi144EEENS7_ILi96EEEEEELi96ENS_6half_tEfNS_4arch4Sm90ELb1ELb0ELb1ELb1ELb0ELb1ELb0ELb0ELb1ELb0ELb0ELb0EEENS1_21CollectiveEpilogueFwdINS6_IJSA_SC_SB_EEES9_SE_SG_Li384ELb1ELb0ELb0ELb0EEENS1_36VarlenDynamicPersistentTileSchedulerILi192ELi144ELi384ELi32ELb0ELb0ELb1ELb1ELb1ELb1EEEEEEEEEvNT_6ParamsE --------------------------
	.section	.nv.info._ZN7cutlass13device_kernelIN5flash11enable_sm90INS1_16FlashAttnFwdSm90INS1_25CollectiveMainloopFwdSm90ILi2EN4cute5tupleIJNS5_1CILi1EEES8_S8_EEENS6_IJNS7_ILi192EEENS7_ILi144EEENS7_ILi96EEEEEELi96ENS_6half_tEfNS_4arch4Sm90ELb1ELb0ELb1ELb1ELb0ELb1ELb0ELb0ELb1ELb0ELb0ELb0EEENS1_21CollectiveEpilogueFwdINS6_IJSA_SC_SB_EEES9_SE_SG_Li384ELb1ELb0ELb0ELb0EEENS1_36VarlenDynamicPersistentTileSchedulerILi192ELi144ELi384ELi32ELb0ELb0ELb1ELb1ELb1ELb1EEEEEEEEEvNT_6ParamsE,"",@"SHT_CUDA_INFO"
	.sectionflags	@""
	.align	4


	//----- nvinfo : EIATTR_CUDA_API_VERSION
	.align		4
        /*0000*/ 	.byte	0x04, 0x37
        /*0002*/ 	.short	(.L_1447 - .L_1446)
.L_1446:
        /*0004*/ 	.word	0x00000082


	//----- nvinfo : EIATTR_KPARAM_INFO
	.align		4
.L_1447:
        /*0008*/ 	.byte	0x04, 0x17
        /*000a*/ 	.short	(.L_1449 - .L_1448)
.L_1448:
        /*000c*/ 	.word	0x00000000
        /*0010*/ 	.short	0x0000
        /*0012*/ 	.short	0x0070
        /*0014*/ 	.byte	0x00, 0xf0, 0x01, 0x28


	//----- nvinfo : EIATTR_SPARSE_MMA_MASK
	.align		4
.L_1449:
        /*0018*/ 	.byte	0x03, 0x50
        /*001a*/ 	.short	0x0000


	//----- nvinfo : EIATTR_MAXREG_COUNT
	.align		4
        /*001c*/ 	.byte	0x03, 0x1b
        /*001e*/ 	.short	0x0080


	//----- nvinfo : EIATTR_NUM_BARRIERS
	.align		4
        /*0020*/ 	.byte	0x02, 0x4c
        /*0022*/ 	.byte	0x10
	.zero		1


	//----- nvinfo : EIATTR_EXTERNS
	.align		4
        /*0024*/ 	.byte	0x04, 0x0f
        /*0026*/ 	.short	(.L_1451 - .L_1450)


	//   ....[0]....
	.align		4
.L_1450:
        /*0028*/ 	.word	index@(__assertfail)


	//----- nvinfo : EIATTR_ANNOTATIONS
	.align		4
.L_1451:
        /*002c*/ 	.byte	0x04, 0x55
        /*002e*/ 	.short	(.L_1453 - .L_1452)


	//   ....[0]....
.L_1452:
        /* <DEDUP_REMOVED lines=103> */


	//----- nvinfo : EIATTR_MERCURY_ISA_VERSION
	.align		4
.L_1453:
        /*0690*/ 	.byte	0x03, 0x5f
        /*0692*/ 	.short	0x0101


	//----- nvinfo : EIATTR_UNUSED_LOAD_BYTE_OFFSET
	.align		4
        /*0694*/ 	.byte	0x04, 0x44
        /*0696*/ 	.short	(.L_1455 - .L_1454)


	//   ....[0]....
.L_1454:
        /*0698*/ 	.word	0x00000b00
        /*069c*/ 	.word	0x0000fff0


	//   ....[1]....
        /*06a0*/ 	.word	0x0001b950
        /*06a4*/ 	.word	0x0000fff0


	//----- nvinfo : EIATTR_INT_WARP_WIDE_INSTR_OFFSETS
	.align		4
.L_1455:
        /*06a8*/ 	.byte	0x04, 0x31
        /*06aa*/ 	.short	(.L_1457 - .L_1456)


	//   ....[0]....
.L_1456:
        /*06ac*/ 	.word	0x000001c0


	//   ....[1]....
        /*06b0*/ 	.word	0x00000200


	//   ....[2]....
        /*06b4*/ 	.word	0x00000270


	//   ....[3]....
        /*06b8*/ 	.word	0x0001f3b0


	//   ....[4]....
        /*06bc*/ 	.word	0x0001f450


	//   ....[5]....
        /*06c0*/ 	.word	0x0001f8b0


	//   ....[6]....
        /*06c4*/ 	.word	0x0001f8e0


	//   ....[7]....
        /*06c8*/ 	.word	0x0001fab0


	//   ....[8]....
        /*06cc*/ 	.word	0x0001fb80


	//   ....[9]....
        /*06d0*/ 	.word	0x00021be0


	//   ....[10]....
        /*06d4*/ 	.word	0x00021c80


	//----- nvinfo : EIATTR_COOP_GROUP_MASK_REGIDS
	.align		4
.L_1457:
        /*06d8*/ 	.byte	0x04, 0x29
        /*06da*/ 	.short	(.L_1459 - .L_1458)


	//   ....[0]....
.L_1458:
        /*06dc*/ 	.word	0xffffffff


	//   ....[1]....
        /*06e0*/ 	.word	0xffffffff


	//   ....[2]....
        /*06e4*/ 	.word	0xffffffff


	//   ....[3]....
        /*06e8*/ 	.word	0xffffffff


	//   ....[4]....
        /*06ec*/ 	.word	0xffffffff


	//   ....[5]....
        /*06f0*/ 	.word	0xffffffff


	//   ....[6]....
        /*06f4*/ 	.word	0xffffffff


	//   ....[7]....
        /*06f8*/ 	.word	0xffffffff


	//   ....[8]....
        /*06fc*/ 	.word	0xffffffff


	//   ....[9]....
        /*0700*/ 	.word	0xffffffff


	//   ....[10]....
        /*0704*/ 	.word	0xffffffff


	//   ....[11]....
        /*0708*/ 	.word	0xffffffff


	//   ....[12]....
        /*070c*/ 	.word	0xffffffff


	//   ....[13]....
        /*0710*/ 	.word	0xffffffff


	//   ....[14]....
        /*0714*/ 	.word	0xffffffff


	//   ....[15]....
        /*0718*/ 	.word	0xffffffff


	//   ....[16]....
        /*071c*/ 	.word	0xffffffff


	//   ....[17]....
        /*0720*/ 	.word	0xffffffff


	//   ....[18]....
        /*0724*/ 	.word	0xffffffff


	//   ....[19]....
        /*0728*/ 	.word	0xffffffff


	//   ....[20]....
        /*072c*/ 	.word	0xffffffff


	//   ....[21]....
        /*0730*/ 	.word	0xffffffff


	//   ....[22]....
        /*0734*/ 	.word	0xffffffff


	//   ....[23]....
        /*0738*/ 	.word	0xffffffff


	//   ....[24]....
        /*073c*/ 	.word	0xffffffff


	//   ....[25]....
        /*0740*/ 	.word	0xffffffff


	//   ....[26]....
        /*0744*/ 	.word	0xffffffff


	//   ....[27]....
        /*0748*/ 	.word	0xffffffff


	//   ....[28]....
        /*074c*/ 	.word	0xffffffff


	//   ....[29]....
        /*0750*/ 	.word	0xffffffff


	//   ....[30]....
        /*0754*/ 	.word	0xffffffff


	//   ....[31]....
        /*0758*/ 	.word	0xffffffff


	//   ....[32]....
        /*075c*/ 	.word	0xffffffff


	//   ....[33]....
        /*0760*/ 	.word	0xffffffff


	//   ....[34]....
        /*0764*/ 	.word	0xffffffff


	//   ....[35]....
        /*0768*/ 	.word	0xffffffff


	//   ....[36]....
        /*076c*/ 	.word	0xffffffff


	//   ....[37]....
        /*0770*/ 	.word	0xffffffff


	//   ....[38]....
        /*0774*/ 	.word	0xffffffff


	//   ....[39]....
        /*0778*/ 	.word	0xffffffff


	//   ....[40]....
        /*077c*/ 	.word	0xffffffff


	//   ....[41]....
        /*0780*/ 	.word	0xffffffff


	//   ....[42]....
        /*0784*/ 	.word	0xffffffff


	//   ....[43]....
        /*0788*/ 	.word	0xffffffff


	//   ....[44]....
        /*078c*/ 	.word	0xffffffff


	//   ....[45]....
        /*0790*/ 	.word	0xffffffff


	//   ....[46]....
        /*0794*/ 	.word	0xffffffff


	//   ....[47]....
        /*0798*/ 	.word	0xffffffff


	//   ....[48]....
        /*079c*/ 	.word	0xffffffff


	//   ....[49]....
        /*07a0*/ 	.word	0xffffffff


	//   ....[50]....
        /*07a4*/ 	.word	0xffffffff


	//   ....[51]....
        /*07a8*/ 	.word	0xffffffff


	//   ....[52]....
        /*07ac*/ 	.word	0xffffffff


	//   ....[53]....
        /*07b0*/ 	.word	0xffffffff


	//   ....[54]....
        /*07b4*/ 	.word	0xffffffff


	//   ....[55]....
        /*07b8*/ 	.word	0xffffffff


	//   ....[56]....
        /*07bc*/ 	.word	0xffffffff


	//   ....[57]....
        /*07c0*/ 	.word	0xffffffff


	//   ....[58]....
        /*07c4*/ 	.word	0xffffffff


	//   ....[59]....
        /*07c8*/ 	.word	0xffffffff


	//   ....[60]....
        /*07cc*/ 	.word	0xffffffff


	//   ....[61]....
        /*07d0*/ 	.word	0x0500000f


	//   ....[62]....
        /*07d4*/ 	.word	0x0500000f


	//   ....[63]....
        /*07d8*/ 	.word	0x0500000f


	//   ....[64]....
        /*07dc*/ 	.word	0x0500000f


	//   ....[65]....
        /*07e0*/ 	.word	0x0500000f


	//   ....[66]....
        /*07e4*/ 	.word	0x0500000f


	//   ....[67]....
        /*07e8*/ 	.word	0x0500000f


	//   ....[68]....
        /*07ec*/ 	.word	0x0500000f


	//   ....[69]....
        /*07f0*/ 	.word	0x0500000f


	//   ....[70]....
        /*07f4*/ 	.word	0x0500000f


	//   ....[71]....
        /*07f8*/ 	.word	0x0500000f


	//   ....[72]....
        /*07fc*/ 	.word	0x0500000f


	//   ....[73]....
        /*0800*/ 	.word	0x0500000f


	//   ....[74]....
        /*0804*/ 	.word	0x0500000f


	//   ....[75]....
        /*0808*/ 	.word	0x0500000f


	//   ....[76]....
        /*080c*/ 	.word	0x0500000f


	//   ....[77]....
        /*0810*/ 	.word	0x0500000f


	//   ....[78]....
        /*0814*/ 	.word	0x0500000f


	//   ....[79]....
        /*0818*/ 	.word	0x0500000f


	//   ....[80]....
        /*081c*/ 	.word	0x0500000f


	//   ....[81]....
        /*0820*/ 	.word	0x0500000f


	//   ....[82]....
        /*0824*/ 	.word	0x0500000f


	//   ....[83]....
        /*0828*/ 	.word	0x0500000f


	//   ....[84]....
        /*082c*/ 	.word	0x0500000f


	//   ....[85]....
        /*0830*/ 	.word	0x0500000f


	//   ....[86]....
        /*0834*/ 	.word	0x0500000f


	//   ....[87]....
        /*0838*/ 	.word	0x0500000f


	//   ....[88]....
        /*083c*/ 	.word	0x0500000f


	//   ....[89]....
        /*0840*/ 	.word	0x0500000f


	//----- nvinfo : EIATTR_COOP_GROUP_INSTR_OFFSETS
	.align		4
.L_1459:
        /*0844*/ 	.byte	0x04, 0x28
        /*0846*/ 	.short	(.L_1461 - .L_1460)


	//   ....[0]....
.L_1460:
        /*0848*/ 	.word	0x00000070


	//   ....[1]....
        /*084c*/ 	.word	0x000001d0


	//   ....[2]....
        /*0850*/ 	.word	0x00000220


	//   ....[3]....
        /*0854*/ 	.word	0x00000450


	//   ....[4]....
        /*0858*/ 	.word	0x000005b0


	//   ....[5]....
        /*085c*/ 	.word	0x000006d0


	//   ....[6]....
        /*0860*/ 	.word	0x00000830


	//   ....[7]....
        /*0864*/ 	.word	0x00006fe0


	//   ....[8]....
        /*0868*/ 	.word	0x0000ddd0


	//   ....[9]....
        /*086c*/ 	.word	0x0000ddf0


	//   ....[10]....
        /*0870*/ 	.word	0x0000e960


	//   ....[11]....
        /*0874*/ 	.word	0x0000e990


	//   ....[12]....
        /*0878*/ 	.word	0x0000fd20


	//   ....[13]....
        /*087c*/ 	.word	0x000137c0


	//   ....[14]....
        /*0880*/ 	.word	0x00013810


	//   ....[15]....
        /*0884*/ 	.word	0x00014120


	//   ....[16]....
        /*0888*/ 	.word	0x00014140


	//   ....[17]....
        /*088c*/ 	.word	0x00015a30


	//   ....[18]....
        /*0890*/ 	.word	0x00018890


	//   ....[19]....
        /*0894*/ 	.word	0x00018910


	//   ....[20]....
        /*0898*/ 	.word	0x000192e0


	//   ....[21]....
        /*089c*/ 	.word	0x00019300


	//   ....[22]....
        /*08a0*/ 	.word	0x0001abe0


	//   ....[23]....
        /*08a4*/ 	.word	0x0001b060


	//   ....[24]....
        /*08a8*/ 	.word	0x0001b360


	//   ....[25]....
        /*08ac*/ 	.word	0x0001b390


	//   ....[26]....
        /*08b0*/ 	.word	0x0001b3d0


	//   ....[27]....
        /*08b4*/ 	.word	0x0001d250


	//   ....[28]....
        /*08b8*/ 	.word	0x0001d3f0


	//   ....[29]....
        /*08bc*/ 	.word	0x0001d420


	//   ....[30]....
        /*08c0*/ 	.word	0x0001d450


	//   ....[31]....
        /*08c4*/ 	.word	0x0001d490


	//   ....[32]....
        /*08c8*/ 	.word	0x0001d4e0


	//   ....[33]....
        /*08cc*/ 	.word	0x0001d540


	//   ....[34]....
        /*08d0*/ 	.word	0x0001d710


	//   ....[35]....
        /*08d4*/ 	.word	0x0001d770


	//   ....[36]....
        /*08d8*/ 	.word	0x0001d7b0


	//   ....[37]....
        /*08dc*/ 	.word	0x0001d7f0


	//   ....[38]....
        /*08e0*/ 	.word	0x0001d820


	//   ....[39]....
        /*08e4*/ 	.word	0x0001d850


	//   ....[40]....
        /*08e8*/ 	.word	0x0001d900


	//   ....[41]....
        /*08ec*/ 	.word	0x0001d960


	//   ....[42]....
        /*08f0*/ 	.word	0x0001d9f0


	//   ....[43]....
        /*08f4*/ 	.word	0x00022040


	//   ....[44]....
        /*08f8*/ 	.word	0x00022050


	//   ....[45]....
        /*08fc*/ 	.word	0x00022150


	//   ....[46]....
        /*0900*/ 	.word	0x000221b0


	//   ....[47]....
        /*0904*/ 	.word	0x000221f0


	//   ....[48]....
        /*0908*/ 	.word	0x00022230


	//   ....[49]....
        /*090c*/ 	.word	0x00022260


	//   ....[50]....
        /*0910*/ 	.word	0x00022290


	//   ....[51]....
        /*0914*/ 	.word	0x00022410


	//   ....[52]....
        /*0918*/ 	.word	0x00022470


	//   ....[53]....
        /*091c*/ 	.word	0x000224b0


	//   ....[54]....
        /*0920*/ 	.word	0x000224f0


	//   ....[55]....
        /*0924*/ 	.word	0x00022520


	//   ....[56]....
        /*0928*/ 	.word	0x00022550


	//   ....[57]....
        /*092c*/ 	.word	0x00022610


	//   ....[58]....
        /*0930*/ 	.word	0x00022630


	//   ....[59]....
        /*0934*/ 	.word	0x000226a0


	//   ....[60]....
        /*0938*/ 	.word	0x00022d20


	//   ....[61]....
        /*093c*/ 	.word	0x00023120


	//   ....[62]....
        /*0940*/ 	.word	0x000231c0


	//   ....[63]....
        /*0944*/ 	.word	0x00023260


	//   ....[64]....
        /*0948*/ 	.word	0x00023300


	//   ....[65]....
        /*094c*/ 	.word	0x000233a0


	//   ....[66]....
        /*0950*/ 	.word	0x00023480


	//   ....[67]....
        /*0954*/ 	.word	0x00023520


	//   ....[68]....
        /*0958*/ 	.word	0x000235c0


	//   ....[69]....
        /*095c*/ 	.word	0x00023660


	//   ....[70]....
        /*0960*/ 	.word	0x00023960


	//   ....[71]....
        /*0964*/ 	.word	0x00023c40


	//   ....[72]....
        /*0968*/ 	.word	0x00024030


	//   ....[73]....
        /*096c*/ 	.word	0x000240c0


	//   ....[74]....
        /*0970*/ 	.word	0x00024160


	//   ....[75]....
        /*0974*/ 	.word	0x00024210


	//   ....[76]....
        /*0978*/ 	.word	0x00024290


	//   ....[77]....
        /*097c*/ 	.word	0x00024310


	//   ....[78]....
        /*0980*/ 	.word	0x00024390


	//   ....[79]....
        /*0984*/ 	.word	0x00024410


	//   ....[80]....
        /*0988*/ 	.word	0x000244a0


	//   ....[81]....
        /*098c*/ 	.word	0x00024550


	//   ....[82]....
        /*0990*/ 	.word	0x000245d0


	//   ....[83]....
        /*0994*/ 	.word	0x00024650


	//   ....[84]....
        /*0998*/ 	.word	0x000246d0


	//   ....[85]....
        /*099c*/ 	.word	0x00024750


	//   ....[86]....
        /*09a0*/ 	.word	0x000247c0


	//   ....[87]....
        /*09a4*/ 	.word	0x00024860


	//   ....[88]....
        /*09a8*/ 	.word	0x000248f0


	//   ....[89]....
        /*09ac*/ 	.word	0x00024a10


	//----- nvinfo : EIATTR_REG_RECONFIG
	.align		4
.L_1461:
        /*09b0*/ 	.byte	0x01, 0x54
	.zero		2


	//----- nvinfo : EIATTR_SYSCALL_OFFSETS
	.align		4
        /*09b4*/ 	.byte	0x04, 0x46
        /*09b6*/ 	.short	(.L_1463 - .L_1462)


	//   ....[0]....
.L_1462:
        /*09b8*/ 	.word	0x00001bd0


	//   ....[1]....
        /*09bc*/ 	.word	0x00001d20


	//   ....[2]....
        /*09c0*/ 	.word	0x000071b0


	//   ....[3]....
        /*09c4*/ 	.word	0x000074f0


	//   ....[4]....
        /*09c8*/ 	.word	0x0001f5d0


	//   ....[5]....
        /*09cc*/ 	.word	0x0001f700


	//   ....[6]....
        /*09d0*/ 	.word	0x0001f800


	//----- nvinfo : EIATTR_MBARRIER_INSTR_OFFSETS
	.align		4
.L_1463:
        /*09d4*/ 	.byte	0x04, 0x39
        /*09d6*/ 	.short	(.L_1465 - .L_1464)


	//   ....[0]....
.L_1464:
        /*09d8*/ 	.word	0x00000300
        /*09dc*/ 	.word	0x000000ff
        /*09e0*/ 	.word	0x00031c00
        /*09e4*/ 	.short	0x0100
        /*09e6*/ 	.byte	0x08
	.zero		1


	//   ....[1]....
        /*09e8*/ 	.word	0x00000310
        /*09ec*/ 	.word	0x000000ff
        /*09f0*/ 	.word	0x00031c20
        /*09f4*/ 	.short	0x0100
        /*09f6*/ 	.byte	0x08
	.zero		1


	//   ....[2]....
        /*09f8*/ 	.word	0x00000400
        /*09fc*/ 	.word	0x000000ff
        /*0a00*/ 	.word	0x00031c30
        /*0a04*/ 	.short	0x0100
        /*0a06*/ 	.byte	0x08
	.zero		1


	//   ....[3]....
        /*0a08*/ 	.word	0x00000410
        /*0a0c*/ 	.word	0x000000ff
        /*0a10*/ 	.word	0x00031c40
        /*0a14*/ 	.short	0x0100
        /*0a16*/ 	.byte	0x08
	.zero		1


	//   ....[4]....
        /*0a18*/ 	.word	0x00000420
        /*0a1c*/ 	.word	0x000000ff
        /*0a20*/ 	.word	0x00031c38
        /*0a24*/ 	.short	0x0100
        /*0a26*/ 	.byte	0x08
	.zero		1


	//   ....[5]....
        /*0a28*/ 	.word	0x00000430
        /*0a2c*/ 	.word	0x000000ff
        /*0a30*/ 	.word	0x00031c48
        /*0a34*/ 	.short	0x0100
        /*0a36*/ 	.byte	0x08
	.zero		1


	//   ....[6]....
        /*0a38*/ 	.word	0x00000560
        /*0a3c*/ 	.word	0x000000ff
        /*0a40*/ 	.word	0x00031c50
        /*0a44*/ 	.short	0x0100
        /*0a46*/ 	.byte	0x08
	.zero		1


	//   ....[7]....
        /*0a48*/ 	.word	0x00000570
        /*0a4c*/ 	.word	0x000000ff
        /*0a50*/ 	.word	0x00031c60
        /*0a54*/ 	.short	0x0100
        /*0a56*/ 	.byte	0x08
	.zero		1


	//   ....[8]....
        /*0a58*/ 	.word	0x00000580
        /*0a5c*/ 	.word	0x000000ff
        /*0a60*/ 	.word	0x00031c58
        /*0a64*/ 	.short	0x0100
        /*0a66*/ 	.byte	0x08
	.zero		1


	//   ....[9]....
        /*0a68*/ 	.word	0x00000590
        /*0a6c*/ 	.word	0x000000ff
        /*0a70*/ 	.word	0x00031c68
        /*0a74*/ 	.short	0x0100
        /*0a76*/ 	.byte	0x08
	.zero		1


	//   ....[10]....
        /*0a78*/ 	.word	0x00000680
        /*0a7c*/ 	.word	0x000000ff
        /*0a80*/ 	.word	0x00031c70
        /*0a84*/ 	.short	0x0100
        /*0a86*/ 	.byte	0x06
	.zero		1


	//   ....[11]....
        /*0a88*/ 	.word	0x00000690
        /*0a8c*/ 	.word	0x000000ff
        /*0a90*/ 	.word	0x00031c80
        /*0a94*/ 	.short	0x0100
        /*0a96*/ 	.byte	0x06
	.zero		1


	//   ....[12]....
        /*0a98*/ 	.word	0x000006a0
        /*0a9c*/ 	.word	0x000000ff
        /*0aa0*/ 	.word	0x00031c78
        /*0aa4*/ 	.short	0x0100
        /*0aa6*/ 	.byte	0x06
	.zero		1


	//   ....[13]....
        /*0aa8*/ 	.word	0x000006b0
        /*0aac*/ 	.word	0x000000ff
        /*0ab0*/ 	.word	0x00031c88
        /*0ab4*/ 	.short	0x0100
        /*0ab6*/ 	.byte	0x06
	.zero		1


	//   ....[14]....
        /*0ab8*/ 	.word	0x000007e0
        /*0abc*/ 	.word	0x000000ff
        /*0ac0*/ 	.word	0x00031c90
        /*0ac4*/ 	.short	0x0100
        /*0ac6*/ 	.byte	0x08
	.zero		1


	//   ....[15]....
        /*0ac8*/ 	.word	0x000007f0
        /*0acc*/ 	.word	0x000000ff
        /*0ad0*/ 	.word	0x00031ca0
        /*0ad4*/ 	.short	0x0100
        /*0ad6*/ 	.byte	0x08
	.zero		1


	//   ....[16]....
        /*0ad8*/ 	.word	0x00000800
        /*0adc*/ 	.word	0x000000ff
        /*0ae0*/ 	.word	0x00031c98
        /*0ae4*/ 	.short	0x0100
        /*0ae6*/ 	.byte	0x08
	.zero		1


	//   ....[17]....
        /*0ae8*/ 	.word	0x00000810
        /*0aec*/ 	.word	0x000000ff
        /*0af0*/ 	.word	0x00031ca8
        /*0af4*/ 	.short	0x0100
        /*0af6*/ 	.byte	0x08
	.zero		1


	//   ....[18]....
        /*0af8*/ 	.word	0x00000940
        /*0afc*/ 	.word	0x000000ff
        /*0b00*/ 	.word	0x00031cb0
        /*0b04*/ 	.short	0x0100
        /*0b06*/ 	.byte	0x08
	.zero		1


	//   ....[19]....
        /*0b08*/ 	.word	0x00000950
        /*0b0c*/ 	.word	0x000000ff
        /*0b10*/ 	.word	0x00031cc0
        /*0b14*/ 	.short	0x0100
        /*0b16*/ 	.byte	0x08
	.zero		1


	//   ....[20]....
        /*0b18*/ 	.word	0x00000960
        /*0b1c*/ 	.word	0x000000ff
        /*0b20*/ 	.word	0x00031cb8
        /*0b24*/ 	.short	0x0100
        /*0b26*/ 	.byte	0x08
	.zero		1


	//   ....[21]....
        /*0b28*/ 	.word	0x00000970
        /*0b2c*/ 	.word	0x000000ff
        /*0b30*/ 	.word	0x00031cc8
        /*0b34*/ 	.short	0x0100
        /*0b36*/ 	.byte	0x08
	.zero		1


	//   ....[22]....
        /*0b38*/ 	.word	0x00003200
        /*0b3c*/ 	.word	0x00000014
        /*0b40*/ 	.word	0x00031c90
        /*0b44*/ 	.short	0x010a
        /*0b46*/ 	.byte	0x3f
	.zero		1


	//   ....[23]....
        /*0b48*/ 	.word	0x00004ca0
        /*0b4c*/ 	.word	0x00000014
        /*0b50*/ 	.word	0x00031c90
        /*0b54*/ 	.short	0x010a
        /*0b56*/ 	.byte	0x3f
	.zero		1


	//   ....[24]....
        /*0b58*/ 	.word	0x00006680
        /*0b5c*/ 	.word	0x00000014
        /*0b60*/ 	.word	0x00031c90
        /*0b64*/ 	.short	0x010a
        /*0b66*/ 	.byte	0x3f
	.zero		1


	//   ....[25]....
        /*0b68*/ 	.word	0x000068f0
        /*0b6c*/ 	.word	0x00000024
        /*0b70*/ 	.word	0x00000000
        /*0b74*/ 	.short	0x0101
        /*0b76*/ 	.byte	0x3f
	.zero		1


	//   ....[26]....
        /*0b78*/ 	.word	0x00006930
        /*0b7c*/ 	.word	0x00000014
        /*0b80*/ 	.word	0x00031cb0
        /*0b84*/ 	.short	0x010a
        /*0b86*/ 	.byte	0x3f
	.zero		1


	//   ....[27]....
        /*0b88*/ 	.word	0x00006c90
        /*0b8c*/ 	.word	0x00000014
        /*0b90*/ 	.word	0x00000000
        /*0b94*/ 	.short	0x0101
        /*0b96*/ 	.byte	0x3f
	.zero		1


	//   ....[28]....
        /*0b98*/ 	.word	0x00007250
        /*0b9c*/ 	.word	0x00000010
        /*0ba0*/ 	.word	0x00031c00
        /*0ba4*/ 	.short	0x010a
        /*0ba6*/ 	.byte	0x3f
	.zero		1


	//   ....[29]....
        /*0ba8*/ 	.word	0x000072a0
        /*0bac*/ 	.word	0x00000010
        /*0bb0*/ 	.word	0x00031c00
        /*0bb4*/ 	.short	0x010a
        /*0bb6*/ 	.byte	0x3f
	.zero		1


	//   ....[30]....
        /*0bb8*/ 	.word	0x00007e10
        /*0bbc*/ 	.word	0x00000010
        /*0bc0*/ 	.word	0x00031c00
        /*0bc4*/ 	.short	0x010a
        /*0bc6*/ 	.byte	0x3f
	.zero		1


	//   ....[31]....
        /*0bc8*/ 	.word	0x00009940
        /*0bcc*/ 	.word	0x00000010
        /*0bd0*/ 	.word	0x00031c00
        /*0bd4*/ 	.short	0x010a
        /*0bd6*/ 	.byte	0x3f
	.zero		1


	//   ....[32]....
        /*0bd8*/ 	.word	0x0000b030
        /*0bdc*/ 	.word	0x00000000
        /*0be0*/ 	.word	0x00031c30
        /*0be4*/ 	.short	0x010a
        /*0be6*/ 	.byte	0x3f
	.zero		1


	//   ....[33]....
        /*0be8*/ 	.word	0x0000b100
        /*0bec*/ 	.word	0x00000000
        /*0bf0*/ 	.word	0x00031c30
        /*0bf4*/ 	.short	0x010a
        /*0bf6*/ 	.byte	0x3f
	.zero		1


	//   ....[34]....
        /*0bf8*/ 	.word	0x0000ed80
        /*0bfc*/ 	.word	0x00000018
        /*0c00*/ 	.word	0x00000000
        /*0c04*/ 	.short	0x0101
        /*0c06*/ 	.byte	0x3f
	.zero		1


	//   ....[35]....
        /*0c08*/ 	.word	0x0000ffe0
        /*0c0c*/ 	.word	0x00000014
        /*0c10*/ 	.word	0x00031c30
        /*0c14*/ 	.short	0x010a
        /*0c16*/ 	.byte	0x3f
	.zero		1


	//   ....[36]....
        /*0c18*/ 	.word	0x00010030
        /*0c1c*/ 	.word	0x00000014
        /*0c20*/ 	.word	0x00031c30
        /*0c24*/ 	.short	0x010a
        /*0c26*/ 	.byte	0x3f
	.zero		1


	//   ....[37]....
        /*0c28*/ 	.word	0x00012460
        /*0c2c*/ 	.word	0x00000015
        /*0c30*/ 	.word	0x00031c50
        /*0c34*/ 	.short	0x010a
        /*0c36*/ 	.byte	0x3f
	.zero		1


	//   ....[38]....
        /*0c38*/ 	.word	0x000124a0
        /*0c3c*/ 	.word	0x00000015
        /*0c40*/ 	.word	0x00031c50
        /*0c44*/ 	.short	0x010a
        /*0c46*/ 	.byte	0x3f
	.zero		1


	//   ....[39]....
        /*0c48*/ 	.word	0x00014920
        /*0c4c*/ 	.word	0x0000000f
        /*0c50*/ 	.word	0x00000000
        /*0c54*/ 	.short	0x0101
        /*0c56*/ 	.byte	0x3f
	.zero		1


	//   ....[40]....
        /*0c58*/ 	.word	0x00014930
        /*0c5c*/ 	.word	0x00000055
        /*0c60*/ 	.word	0x00000000
        /*0c64*/ 	.short	0x0101
        /*0c66*/ 	.byte	0x3f
	.zero		1


	//   ....[41]....
        /*0c68*/ 	.word	0x00015bb0
        /*0c6c*/ 	.word	0x00000014
        /*0c70*/ 	.word	0x00031c30
        /*0c74*/ 	.short	0x010a
        /*0c76*/ 	.byte	0x3f
	.zero		1


	//   ....[42]....
        /*0c78*/ 	.word	0x00015c00
        /*0c7c*/ 	.word	0x00000014
        /*0c80*/ 	.word	0x00031c30
        /*0c84*/ 	.short	0x010a
        /*0c86*/ 	.byte	0x3f
	.zero		1


	//   ....[43]....
        /*0c88*/ 	.word	0x00018010
        /*0c8c*/ 	.word	0x00000014
        /*0c90*/ 	.word	0x00031c50
        /*0c94*/ 	.short	0x010a
        /*0c96*/ 	.byte	0x3f
	.zero		1


	//   ....[44]....
        /*0c98*/ 	.word	0x00018050
        /*0c9c*/ 	.word	0x00000014
        /*0ca0*/ 	.word	0x00031c50
        /*0ca4*/ 	.short	0x010a
        /*0ca6*/ 	.byte	0x3f
	.zero		1


	//   ....[45]....
        /*0ca8*/ 	.word	0x00019ca0
        /*0cac*/ 	.word	0x0000006f
        /*0cb0*/ 	.word	0x00000000
        /*0cb4*/ 	.short	0x0101
        /*0cb6*/ 	.byte	0x3f
	.zero		1


	//   ....[46]....
        /*0cb8*/ 	.word	0x00019cb0
        /*0cbc*/ 	.word	0x0000006c
        /*0cc0*/ 	.word	0x00000000
        /*0cc4*/ 	.short	0x0101
        /*0cc6*/ 	.byte	0x3f
	.zero		1


	//   ....[47]....
        /*0cc8*/ 	.word	0x0001ac70
        /*0ccc*/ 	.word	0x00000007
        /*0cd0*/ 	.word	0x00031c50
        /*0cd4*/ 	.short	0x010a
        /*0cd6*/ 	.byte	0x3f
	.zero		1


	//   ....[48]....
        /*0cd8*/ 	.word	0x0001ad20
        /*0cdc*/ 	.word	0x00000007
        /*0ce0*/ 	.word	0x00031c50
        /*0ce4*/ 	.short	0x010a
        /*0ce6*/ 	.byte	0x3f
	.zero		1


	//   ....[49]....
        /*0ce8*/ 	.word	0x0001b730
        /*0cec*/ 	.word	0x00000008
        /*0cf0*/ 	.word	0x00000000
        /*0cf4*/ 	.short	0x0101
        /*0cf6*/ 	.byte	0x3f
	.zero		1


	//   ....[50]....
        /*0cf8*/ 	.word	0x0001c660
        /*0cfc*/ 	.word	0x00000000
        /*0d00*/ 	.word	0x00000000
        /*0d04*/ 	.short	0x0101
        /*0d06*/ 	.byte	0x3f
	.zero		1


	//   ....[51]....
        /*0d08*/ 	.word	0x0001e880
        /*0d0c*/ 	.word	0x00000006
        /*0d10*/ 	.word	0x00031c20
        /*0d14*/ 	.short	0x010a
        /*0d16*/ 	.byte	0x3f
	.zero		1


	//   ....[52]....
        /*0d18*/ 	.word	0x0001e8f0
        /*0d1c*/ 	.word	0x00000005
        /*0d20*/ 	.word	0x00031ca0
        /*0d24*/ 	.short	0x010a
        /*0d26*/ 	.byte	0x3f
	.zero		1


	//   ....[53]....
        /*0d28*/ 	.word	0x0001eb40
        /*0d2c*/ 	.word	0x00000005
        /*0d30*/ 	.word	0x00031cc0
        /*0d34*/ 	.short	0x010a
        /*0d36*/ 	.byte	0x3f
	.zero		1


	//   ....[54]....
        /*0d38*/ 	.word	0x0001ee30
        /*0d3c*/ 	.word	0x0000000a
        /*0d40*/ 	.word	0x00031ca0
        /*0d44*/ 	.short	0x010a
        /*0d46*/ 	.byte	0x3f
	.zero		1


	//   ....[55]....
        /*0d48*/ 	.word	0x0001f070
        /*0d4c*/ 	.word	0x0000000a
        /*0d50*/ 	.word	0x00031cc0
        /*0d54*/ 	.short	0x010a
        /*0d56*/ 	.byte	0x3f
	.zero		1


	//   ....[56]....
        /*0d58*/ 	.word	0x0001fe80
        /*0d5c*/ 	.word	0x00000005
        /*0d60*/ 	.word	0x00031c40
        /*0d64*/ 	.short	0x010a
        /*0d66*/ 	.byte	0x3f
	.zero		1


	//   ....[57]....
        /*0d68*/ 	.word	0x00020390
        /*0d6c*/ 	.word	0x0000001c
        /*0d70*/ 	.word	0x00031c20
        /*0d74*/ 	.short	0x010a
        /*0d76*/ 	.byte	0x3f
	.zero		1


	//   ....[58]....
        /*0d78*/ 	.word	0x00020670
        /*0d7c*/ 	.word	0x00000003
        /*0d80*/ 	.word	0x00031c40
        /*0d84*/ 	.short	0x010a
        /*0d86*/ 	.byte	0x3f
	.zero		1


	//   ....[59]....
        /*0d88*/ 	.word	0x000208f0
        /*0d8c*/ 	.word	0x00000002
        /*0d90*/ 	.word	0x00031c60
        /*0d94*/ 	.short	0x010a
        /*0d96*/ 	.byte	0x3f
	.zero		1


	//   ....[60]....
        /*0d98*/ 	.word	0x00020e70
        /*0d9c*/ 	.word	0x00000003
        /*0da0*/ 	.word	0x00031c40
        /*0da4*/ 	.short	0x010a
        /*0da6*/ 	.byte	0x3f
	.zero		1


	//   ....[61]....
        /*0da8*/ 	.word	0x000210f0
        /*0dac*/ 	.word	0x00000003
        /*0db0*/ 	.word	0x00031c60
        /*0db4*/ 	.short	0x010a
        /*0db6*/ 	.byte	0x3f
	.zero		1


	//   ....[62]....
        /*0db8*/ 	.word	0x000215f0
        /*0dbc*/ 	.word	0x00000002
        /*0dc0*/ 	.word	0x00031c40
        /*0dc4*/ 	.short	0x010a
        /*0dc6*/ 	.byte	0x3f
	.zero		1


	//   ....[63]....
        /*0dc8*/ 	.word	0x00021870
        /*0dcc*/ 	.word	0x00000002
        /*0dd0*/ 	.word	0x00031c60
        /*0dd4*/ 	.short	0x010a
        /*0dd6*/ 	.byte	0x3f
	.zero		1


	//   ....[64]....
        /*0dd8*/ 	.word	0x00021cf0
        /*0ddc*/ 	.word	0x00000003
        /*0de0*/ 	.word	0x00031c60
        /*0de4*/ 	.short	0x010a
        /*0de6*/ 	.byte	0x3f
	.zero		1


	//   ....[65]....
        /*0de8*/ 	.word	0x00022ca0
        /*0dec*/ 	.word	0x00000009
        /*0df0*/ 	.word	0x00031c20
        /*0df4*/ 	.short	0x010a
        /*0df6*/ 	.byte	0x3f
	.zero		1


	//   ....[66]....
        /*0df8*/ 	.word	0x00022e30
        /*0dfc*/ 	.word	0x00000007
        /*0e00*/ 	.word	0x00000000
        /*0e04*/ 	.short	0x010a
        /*0e06*/ 	.byte	0x3f
	.zero		1


	//   ....[67]....
        /*0e08*/ 	.word	0x00022ea0
        /*0e0c*/ 	.word	0x00000003
        /*0e10*/ 	.word	0x00000000
        /*0e14*/ 	.short	0x010a
        /*0e16*/ 	.byte	0x3f
	.zero		1


	//   ....[68]....
        /*0e18*/ 	.word	0x00022f00
        /*0e1c*/ 	.word	0x00000005
        /*0e20*/ 	.word	0x00000000
        /*0e24*/ 	.short	0x010a
        /*0e26*/ 	.byte	0x3f
	.zero		1


	//   ....[69]....
        /*0e28*/ 	.word	0x00022f30
        /*0e2c*/ 	.word	0x00000003
        /*0e30*/ 	.word	0x00000000
        /*0e34*/ 	.short	0x010a
        /*0e36*/ 	.byte	0x3f
	.zero		1


	//   ....[70]....
        /*0e38*/ 	.word	0x00022f90
        /*0e3c*/ 	.word	0x00000014
        /*0e40*/ 	.word	0x00031c90
        /*0e44*/ 	.short	0x010a
        /*0e46*/ 	.byte	0x3f
	.zero		1


	//   ....[71]....
        /*0e48*/ 	.word	0x00022fe0
        /*0e4c*/ 	.word	0x00000014
        /*0e50*/ 	.word	0x00031c90
        /*0e54*/ 	.short	0x010a
        /*0e56*/ 	.byte	0x3f
	.zero		1


	//   ....[72]....
        /*0e58*/ 	.word	0x00023030
        /*0e5c*/ 	.word	0x00000014
        /*0e60*/ 	.word	0x00031c90
        /*0e64*/ 	.short	0x010a
        /*0e66*/ 	.byte	0x3f
	.zero		1


	//   ....[73]....
        /*0e68*/ 	.word	0x00023080
        /*0e6c*/ 	.word	0x00000014
        /*0e70*/ 	.word	0x00031cb0
        /*0e74*/ 	.short	0x010a
        /*0e76*/ 	.byte	0x3f
	.zero		1


	//   ....[74]....
        /*0e78*/ 	.word	0x000233e0
        /*0e7c*/ 	.word	0x00000010
        /*0e80*/ 	.word	0x00031c00
        /*0e84*/ 	.short	0x010a
        /*0e86*/ 	.byte	0x3f
	.zero		1


	//   ....[75]....
        /*0e88*/ 	.word	0x000236a0
        /*0e8c*/ 	.word	0x00000010
        /*0e90*/ 	.word	0x00031c00
        /*0e94*/ 	.short	0x010a
        /*0e96*/ 	.byte	0x3f
	.zero		1


	//   ....[76]....
        /*0e98*/ 	.word	0x000236f0
        /*0e9c*/ 	.word	0x00000000
        /*0ea0*/ 	.word	0x00031c30
        /*0ea4*/ 	.short	0x010a
        /*0ea6*/ 	.byte	0x3f
	.zero		1


	//   ....[77]....
        /*0ea8*/ 	.word	0x00023740
        /*0eac*/ 	.word	0x00000014
        /*0eb0*/ 	.word	0x00031c30
        /*0eb4*/ 	.short	0x010a
        /*0eb6*/ 	.byte	0x3f
	.zero		1


	//   ....[78]....
        /*0eb8*/ 	.word	0x00023790
        /*0ebc*/ 	.word	0x00000015
        /*0ec0*/ 	.word	0x00031c50
        /*0ec4*/ 	.short	0x010a
        /*0ec6*/ 	.byte	0x3f
	.zero		1


	//   ....[79]....
        /*0ec8*/ 	.word	0x000237e0
        /*0ecc*/ 	.word	0x00000014
        /*0ed0*/ 	.word	0x00031c30
        /*0ed4*/ 	.short	0x010a
        /*0ed6*/ 	.byte	0x3f
	.zero		1


	//   ....[80]....
        /*0ed8*/ 	.word	0x00023830
        /*0edc*/ 	.word	0x00000014
        /*0ee0*/ 	.word	0x00031c50
        /*0ee4*/ 	.short	0x010a
        /*0ee6*/ 	.byte	0x3f
	.zero		1


	//   ....[81]....
        /*0ee8*/ 	.word	0x00023880
        /*0eec*/ 	.word	0x00000007
        /*0ef0*/ 	.word	0x00031c50
        /*0ef4*/ 	.short	0x010a
        /*0ef6*/ 	.byte	0x3f
	.zero		1


	//   ....[82]....
        /*0ef8*/ 	.word	0x00023a20
        /*0efc*/ 	.word	0x00000006
        /*0f00*/ 	.word	0x00031c20
        /*0f04*/ 	.short	0x010a
        /*0f06*/ 	.byte	0x3f
	.zero		1


	//   ....[83]....
        /*0f08*/ 	.word	0x00023a70
        /*0f0c*/ 	.word	0x00000005
        /*0f10*/ 	.word	0x00031ca0
        /*0f14*/ 	.short	0x010a
        /*0f16*/ 	.byte	0x3f
	.zero		1


	//   ....[84]....
        /*0f18*/ 	.word	0x00023ac0
        /*0f1c*/ 	.word	0x00000005
        /*0f20*/ 	.word	0x00031cc0
        /*0f24*/ 	.short	0x010a
        /*0f26*/ 	.byte	0x3f
	.zero		1


	//   ....[85]....
        /*0f28*/ 	.word	0x00023b10
        /*0f2c*/ 	.word	0x0000000a
        /*0f30*/ 	.word	0x00031ca0
        /*0f34*/ 	.short	0x010a
        /*0f36*/ 	.byte	0x3f
	.zero		1


	//   ....[86]....
        /*0f38*/ 	.word	0x00023b60
        /*0f3c*/ 	.word	0x0000000a
        /*0f40*/ 	.word	0x00031cc0
        /*0f44*/ 	.short	0x010a
        /*0f46*/ 	.byte	0x3f
	.zero		1


	//   ....[87]....
        /*0f48*/ 	.word	0x00023d00
        /*0f4c*/ 	.word	0x00000005
        /*0f50*/ 	.word	0x00031c40
        /*0f54*/ 	.short	0x010a
        /*0f56*/ 	.byte	0x3f
	.zero		1


	//   ....[88]....
        /*0f58*/ 	.word	0x00023d50
        /*0f5c*/ 	.word	0x0000001c
        /*0f60*/ 	.word	0x00031c20
        /*0f64*/ 	.short	0x010a
        /*0f66*/ 	.byte	0x3f
	.zero		1


	//   ....[89]....
        /*0f68*/ 	.word	0x00023da0
        /*0f6c*/ 	.word	0x00000003
        /*0f70*/ 	.word	0x00031c40
        /*0f74*/ 	.short	0x010a
        /*0f76*/ 	.byte	0x3f
	.zero		1


	//   ....[90]....
        /*0f78*/ 	.word	0x00023df0
        /*0f7c*/ 	.word	0x00000002
        /*0f80*/ 	.word	0x00031c60
        /*0f84*/ 	.short	0x010a
        /*0f86*/ 	.byte	0x3f
	.zero		1


	//   ....[91]....
        /*0f88*/ 	.word	0x00023e40
        /*0f8c*/ 	.word	0x00000003
        /*0f90*/ 	.word	0x00031c40
        /*0f94*/ 	.short	0x010a
        /*0f96*/ 	.byte	0x3f
	.zero		1


	//   ....[92]....
        /*0f98*/ 	.word	0x00023e90
        /*0f9c*/ 	.word	0x00000003
        /*0fa0*/ 	.word	0x00031c60
        /*0fa4*/ 	.short	0x010a
        /*0fa6*/ 	.byte	0x3f
	.zero		1


	//   ....[93]....
        /*0fa8*/ 	.word	0x00023ee0
        /*0fac*/ 	.word	0x00000002
        /*0fb0*/ 	.word	0x00031c40
        /*0fb4*/ 	.short	0x010a
        /*0fb6*/ 	.byte	0x3f
	.zero		1


	//   ....[94]....
        /*0fb8*/ 	.word	0x00023f30
        /*0fbc*/ 	.word	0x00000002
        /*0fc0*/ 	.word	0x00031c60
        /*0fc4*/ 	.short	0x010a
        /*0fc6*/ 	.byte	0x3f
	.zero		1


	//   ....[95]....
        /*0fc8*/ 	.word	0x00023f80
        /*0fcc*/ 	.word	0x00000003
        /*0fd0*/ 	.word	0x00031c60
        /*0fd4*/ 	.short	0x010a
        /*0fd6*/ 	.byte	0x3f
	.zero		1


	//   ....[96]....
        /*0fd8*/ 	.word	0x00024930
        /*0fdc*/ 	.word	0x00000009
        /*0fe0*/ 	.word	0x00031c20
        /*0fe4*/ 	.short	0x010a
        /*0fe6*/ 	.byte	0x3f
	.zero		1


	//   ....[97]....
        /*0fe8*/ 	.word	0x00024ad0
        /*0fec*/ 	.word	0x00000007
        /*0ff0*/ 	.word	0x00000000
        /*0ff4*/ 	.short	0x010a
        /*0ff6*/ 	.byte	0x3f
	.zero		1


	//   ....[98]....
        /*0ff8*/ 	.word	0x00024b20
        /*0ffc*/ 	.word	0x00000003
        /*1000*/ 	.word	0x00000000
        /*1004*/ 	.short	0x010a
        /*1006*/ 	.byte	0x3f
	.zero		1


	//   ....[99]....
        /*1008*/ 	.word	0x00024b70
        /*100c*/ 	.word	0x00000005
        /*1010*/ 	.word	0x00000000
        /*1014*/ 	.short	0x010a
        /*1016*/ 	.byte	0x3f
	.zero		1


	//----- nvinfo : EIATTR_NUM_MBARRIERS
	.align		4
.L_1465:
        /*1018*/ 	.byte	0x03, 0x38
        /*101a*/ 	.short	0x0016


	//----- nvinfo : EIATTR_EXIT_INSTR_OFFSETS
	.align		4
        /*101c*/ 	.byte	0x04, 0x1c
        /*101e*/ 	.short	(.L_1467 - .L_1466)


	//   ....[0]....
.L_1466:
        /*1020*/ 	.word	0x00022f80


	//----- nvinfo : EIATTR_MAX_THREADS
	.align		4
.L_1467:
        /*1024*/ 	.byte	0x04, 0x05
        /*1026*/ 	.short	(.L_1469 - .L_1468)
.L_1468:
        /*1028*/ 	.word	0x00000200
        /*102c*/ 	.word	0x00000001
        /*1030*/ 	.word	0x00000001


	//----- nvinfo : EIATTR_CRS_STACK_SIZE
	.align		4
.L_1469:
        /*1034*/ 	.byte	0x04, 0x1e
        /*1036*/ 	.short	(.L_1471 - .L_1470)
.L_1470:
        /*1038*/ 	.word	0x00000000


	//----- nvinfo : EIATTR_CBANK_PARAM_SIZE
	.align		4
.L_1471:
        /*103c*/ 	.byte	0x03, 0x19
        /*103e*/ 	.short	0x0a70


	//----- nvinfo : EIATTR_PARAM_CBANK
	.align		4
        /*1040*/ 	.byte	0x04, 0x0a
        /*1042*/ 	.short	(.L_1473 - .L_1472)
	.align		4
.L_1472:
        /*1044*/ 	.word	index@(.nv.constant0._ZN7cutlass13device_kernelIN5flash11enable_sm90INS1_16FlashAttnFwdSm90INS1_25CollectiveMainloopFwdSm90ILi2EN4cute5tupleIJNS5_1CILi1EEES8_S8_EEENS6_IJNS7_ILi192EEENS7_ILi144EEENS7_ILi96EEEEEELi96ENS_6half_tEfNS_4arch4Sm90ELb1ELb0ELb1ELb1ELb0ELb1ELb0ELb0ELb1ELb0ELb0ELb0EEENS1_21CollectiveEpilogueFwdINS6_IJSA_SC_SB_EEES9_SE_SG_Li384ELb1ELb0ELb0ELb0EEENS1_36VarlenDynamicPersistentTileSchedulerILi192ELi144ELi384ELi32ELb0ELb0ELb1ELb1ELb1ELb1EEEEEEEEEvNT_6ParamsE)
        /*1048*/ 	.short	0x0210
        /*104a*/ 	.short	0x0a70


	//----- nvinfo : EIATTR_SW_WAR
	.align		4
.L_1473:
        /*104c*/ 	.byte	0x04, 0x36
        /*104e*/ 	.short	(.L_1475 - .L_1474)
.L_1474:
        /*1050*/ 	.word	0x00000008
.L_1475:


//--------------------- .nv.info._ZN7cutlass13device_kernelIN5flash11enable_sm90INS1_16FlashAttnFwdSm90INS1_25CollectiveMainloopFwdSm90ILi2EN4cute5tupleIJNS5_1CILi1EEES8_S8_EEENS6_IJNS7_ILi192EEESA_NS7_ILi64EEEEEELi64ENS_6half_tEfNS_4arch4Sm90ELb0ELb0ELb1ELb0ELb0ELb0ELb0ELb0ELb1ELb0ELb0ELb0EEENS1_21CollectiveEpilogueFwdINS6_IJSA_SB_SA_EEES9_SD_SF_Li384ELb0ELb0ELb0ELb0EEENS1_29StaticPersistentTileSchedulerILb0EEEEEEEEEvNT_6ParamsE --------------------------
	.section	.nv.info._ZN7cutlass13device_kernelIN5flash11enable_sm90INS1_16FlashAttnFwdSm90INS1_25CollectiveMainloopFwdSm90ILi2EN4cute5tupleIJNS5_1CILi1EEES8_S8_EEENS6_IJNS7_ILi192EEESA_NS7_ILi64EEEEEELi64ENS_6half_tEfNS_4arch4Sm90ELb0ELb0ELb1ELb0ELb0ELb0ELb0ELb0ELb1ELb0ELb0ELb0EEENS1_21CollectiveEpilogueFwdINS6_IJSA_SB_SA_EEES9_SD_SF_Li384ELb0ELb0ELb0ELb0EEENS1_29StaticPersistentTileSchedulerILb0EEEEEEEEEvNT_6ParamsE,"",@"SHT_CUDA_INFO"
	.sectionflags	@""
	.align	4


	//----- nvinfo : EIATTR_CUDA_API_VERSION
	.align		4
        /*0000*/ 	.byte	0x04, 0x37
        /*0002*/ 	.short	(.L_1477 - .L_1476)
.L_1476:
        /*0004*/ 	.word	0x00000082


	//----- nvinfo : EIATTR_KPARAM_INFO
	.align		4
.L_1477:
        /*0008*/ 	.byte	0x04, 0x17
        /*000a*/ 	.short	(.L_1479 - .L_1478)
.L_1478:
        /*000c*/ 	.word	0x00000000
        /*0010*/ 	.short	0x0000
        /*0012*/ 	.short	0x0070
        /*0014*/ 	.byte	0x00, 0xf0, 0x01, 0x2e


	//----- nvinfo : EIATTR_SPARSE_MMA_MASK
	.align		4
.L_1479:
        /*0018*/ 	.byte	0x03, 0x50
        /*001a*/ 	.short	0x0000


	//----- nvinfo : EIATTR_MAXREG_COUNT
	.align		4
        /*001c*/ 	.byte	0x03, 0x1b
        /*001e*/ 	.short	0x0080


	//----- nvinfo : EIATTR_NUM_BARRIERS
	.align		4
        /*0020*/ 	.byte	0x02, 0x4c
        /*0022*/ 	.byte	0x10
	.zero		1


	//----- nvinfo : EIATTR_EXTERNS
	.align		4
        /*0024*/ 	.byte	0x04, 0x0f
        /*0026*/ 	.short	(.L_1481 - .L_1480)


	//   ....[0]....
	.align		4
.L_1480:
        /*0028*/ 	.word	index@(__assertfail)


	//----- nvinfo : EIATTR_ANNOTATIONS
	.align		4
.L_1481:
        /*002c*/ 	.byte	0x04, 0x55
        /*002e*/ 	.short	(.L_1483 - .L_1482)


	//   ....[0]....
.L_1482:
        /* <DEDUP_REMOVED lines=10> */


	//----- nvinfo : EIATTR_MERCURY_ISA_VERSION
	.align		4
.L_1483:
        /*00c0*/ 	.byte	0x03, 0x5f
        /*00c2*/ 	.short	0x0101


	//----- nvinfo : EIATTR_INT_WARP_WIDE_INSTR_OFFSETS
	.align		4
        /*00c4*/ 	.byte	0x04, 0x31
        /*00c6*/ 	.short	(.L_1485 - .L_1484)


	//   ....[0]....
.L_1484:
        /*00c8*/ 	.word	0x00000180


	//   ....[1]....
        /*00cc*/ 	.word	0x000001c0


	//   ....[2]....
        /*00d0*/ 	.word	0x00000250


	//   ....[3]....
        /*00d4*/ 	.word	0x00009b40


	//   ....[4]....
        /*00d8*/ 	.word	0x00009b80


	//----- nvinfo : EIATTR_COOP_GROUP_MASK_REGIDS
	.align		4
.L_1485:
        /*00dc*/ 	.byte	0x04, 0x29
        /*00de*/ 	.short	(.L_1487 - .L_1486)


	//   ....[0]....
.L_1486:
        /*00e0*/ 	.word	0xffffffff


	//   ....[1]....
        /*00e4*/ 	.word	0xffffffff


	//   ....[2]....
        /*00e8*/ 	.word	0xffffffff


	//   ....[3]....
        /*00ec*/ 	.word	0xffffffff


	//   ....[4]....
        /*00f0*/ 	.word	0xffffffff


	//   ....[5]....
        /*00f4*/ 	.word	0xffffffff


	//   ....[6]....
        /*00f8*/ 	.word	0xffffffff


	//   ....[7]....
        /*00fc*/ 	.word	0xffffffff


	//   ....[8]....
        /*0100*/ 	.word	0xffffffff


	//   ....[9]....
        /*0104*/ 	.word	0xffffffff


	//   ....[10]....
        /*0108*/ 	.word	0xffffffff


	//   ....[11]....
        /*010c*/ 	.word	0xffffffff


	//   ....[12]....
        /*0110*/ 	.word	0xffffffff


	//   ....[13]....
        /*0114*/ 	.word	0xffffffff


	//   ....[14]....
        /*0118*/ 	.word	0xffffffff


	//   ....[15]....
        /*011c*/ 	.word	0xffffffff


	//   ....[16]....
        /*0120*/ 	.word	0xffffffff


	//   ....[17]....
        /*0124*/ 	.word	0xffffffff


	//   ....[18]....
        /*0128*/ 	.word	0xffffffff


	//   ....[19]....
        /*012c*/ 	.word	0xffffffff


	//   ....[20]....
        /*0130*/ 	.word	0xffffffff


	//   ....[21]....
        /*0134*/ 	.word	0xffffffff


	//   ....[22]....
        /*0138*/ 	.word	0xffffffff


	//   ....[23]....
        /*013c*/ 	.word	0xffffffff


	//   ....[24]....
        /*0140*/ 	.word	0xffffffff


	//   ....[25]....
        /*0144*/ 	.word	0x0500000f


	//   ....[26]....
        /*0148*/ 	.word	0x0500000f


	//----- nvinfo : EIATTR_COOP_GROUP_INSTR_OFFSETS
	.align		4
.L_1487:
        /*014c*/ 	.byte	0x04, 0x28
        /*014e*/ 	.short	(.L_1489 - .L_1488)


	//   ....[0]....
.L_1488:
        /*0150*/ 	.word	0x00000060


	//   ....[1]....
        /*0154*/ 	.word	0x00000190


	//   ....[2]....
        /*0158*/ 	.word	0x00000230


	//   ....[3]....
        /*015c*/ 	.word	0x000003c0


	//   ....[4]....
        /*0160*/ 	.word	0x00000520


	//   ....[5]....
        /*0164*/ 	.word	0x00000640


	//   ....[6]....
        /*0168*/ 	.word	0x000007a0


	//   ....[7]....
        /*016c*/ 	.word	0x00000fe0


	//   ....[8]....
        /*0170*/ 	.word	0x00002f50


	//   ....[9]....
        /*0174*/ 	.word	0x00002f90


	//   ....[10]....
        /*0178*/ 	.word	0x00003770


	//   ....[11]....
        /*017c*/ 	.word	0x000037d0


	//   ....[12]....
        /*0180*/ 	.word	0x00004ab0


	//   ....[13]....
        /*0184*/ 	.word	0x00005d80


	//   ....[14]....
        /*0188*/ 	.word	0x00005e00


	//   ....[15]....
        /*018c*/ 	.word	0x00006bf0


	//   ....[16]....
        /*0190*/ 	.word	0x00006c50


	//   ....[17]....
        /*0194*/ 	.word	0x000081e0


	//   ....[18]....
        /*0198*/ 	.word	0x00008320


	//   ....[19]....
        /*019c*/ 	.word	0x00008360


	//   ....[20]....
        /*01a0*/ 	.word	0x000084b0


	//   ....[21]....
        /*01a4*/ 	.word	0x000084c0


	//   ....[22]....
        /*01a8*/ 	.word	0x00009060


	//   ....[23]....
        /*01ac*/ 	.word	0x000093f0


	//   ....[24]....
        /*01b0*/ 	.word	0x0000b660


	//   ....[25]....
        /*01b4*/ 	.word	0x0000bb00


	//   ....[26]....
        /*01b8*/ 	.word	0x0000bf40


	//----- nvinfo : EIATTR_REG_RECONFIG
	.align		4
.L_1489:
        /*01bc*/ 	.byte	0x01, 0x54
	.zero		2


	//----- nvinfo : EIATTR_SYSCALL_OFFSETS
	.align		4
        /*01c0*/ 	.byte	0x04, 0x46
        /*01c2*/ 	.short	(.L_1491 - .L_1490)


	//   ....[0]....
.L_1490:
        /*01c4*/ 	.word	0x00001250


	//   ....[1]....
        /*01c8*/ 	.word	0x00009810


	//   ....[2]....
        /*01cc*/ 	.word	0x00009940


	//   ....[3]....
        /*01d0*/ 	.word	0x00009a40


	//----- nvinfo : EIATTR_MBARRIER_INSTR_OFFSETS
	.align		4
.L_1491:
        /*01d4*/ 	.byte	0x04, 0x39
        /*01d6*/ 	.short	(.L_1493 - .L_1492)


	//   ....[0]....
.L_1492:
        /*01d8*/ 	.word	0x00000270
        /*01dc*/ 	.word	0x000000ff
        /*01e0*/ 	.word	0x00030800
        /*01e4*/ 	.short	0x0100
        /*01e6*/ 	.byte	0x06
	.zero		1


	//   ....[1]....
        /*01e8*/ 	.word	0x00000280
        /*01ec*/ 	.word	0x000000ff
        /*01f0*/ 	.word	0x00030820
        /*01f4*/ 	.short	0x0100
        /*01f6*/ 	.byte	0x06
	.zero		1


	//   ....[2]....
        /*01f8*/ 	.word	0x00000370
        /*01fc*/ 	.word	0x000000ff
        /*0200*/ 	.word	0x00030830
        /*0204*/ 	.short	0x0100
        /*0206*/ 	.byte	0x08
	.zero		1


	//   ....[3]....
        /*0208*/ 	.word	0x00000380
        /*020c*/ 	.word	0x000000ff
        /*0210*/ 	.word	0x00030840
        /*0214*/ 	.short	0x0100
        /*0216*/ 	.byte	0x08
	.zero		1


	//   ....[4]....
        /*0218*/ 	.word	0x00000390
        /*021c*/ 	.word	0x000000ff
        /*0220*/ 	.word	0x00030838
        /*0224*/ 	.short	0x0100
        /*0226*/ 	.byte	0x08
	.zero		1


	//   ....[5]....
        /*0228*/ 	.word	0x000003a0
        /*022c*/ 	.word	0x000000ff
        /*0230*/ 	.word	0x00030848
        /*0234*/ 	.short	0x0100
        /*0236*/ 	.byte	0x08
	.zero		1


	//   ....[6]....
        /*0238*/ 	.word	0x000004d0
        /*023c*/ 	.word	0x000000ff
        /*0240*/ 	.word	0x00030850
        /*0244*/ 	.short	0x0100
        /*0246*/ 	.byte	0x08
	.zero		1


	//   ....[7]....
        /*0248*/ 	.word	0x000004e0
        /*024c*/ 	.word	0x000000ff
        /*0250*/ 	.word	0x00030860
        /*0254*/ 	.short	0x0100
        /*0256*/ 	.byte	0x08
	.zero		1


	//   ....[8]....
        /*0258*/ 	.word	0x000004f0
        /*025c*/ 	.word	0x000000ff
        /*0260*/ 	.word	0x00030858
        /*0264*/ 	.short	0x0100
        /*0266*/ 	.byte	0x08
	.zero		1


	//   ....[9]....
        /*0268*/ 	.word	0x00000500
        /*026c*/ 	.word	0x000000ff
        /*0270*/ 	.word	0x00030868
        /*0274*/ 	.short	0x0100
        /*0276*/ 	.byte	0x08
	.zero		1


	//   ....[10]....
        /*0278*/ 	.word	0x000005f0
        /*027c*/ 	.word	0x000000ff
        /*0280*/ 	.word	0x00030870
        /*0284*/ 	.short	0x0100
        /*0286*/ 	.byte	0x06
	.zero		1


	//   ....[11]....
        /*0288*/ 	.word	0x00000600
        /*028c*/ 	.word	0x000000ff
        /*0290*/ 	.word	0x00030880
        /*0294*/ 	.short	0x0100
        /*0296*/ 	.byte	0x06
	.zero		1


	//   ....[12]....
        /*0298*/ 	.word	0x00000610
        /*029c*/ 	.word	0x000000ff
        /*02a0*/ 	.word	0x00030878
        /*02a4*/ 	.short	0x0100
        /*02a6*/ 	.byte	0x06
	.zero		1


	//   ....[13]....
        /*02a8*/ 	.word	0x00000620
        /*02ac*/ 	.word	0x000000ff
        /*02b0*/ 	.word	0x00030888
        /*02b4*/ 	.short	0x0100
        /*02b6*/ 	.byte	0x06
	.zero		1


	//   ....[14]....
        /*02b8*/ 	.word	0x00000750
        /*02bc*/ 	.word	0x000000ff
        /*02c0*/ 	.word	0x00030890
        /*02c4*/ 	.short	0x0100
        /*02c6*/ 	.byte	0x08
	.zero		1


	//   ....[15]....
        /*02c8*/ 	.word	0x00000760
        /*02cc*/ 	.word	0x000000ff
        /*02d0*/ 	.word	0x000308a0
        /*02d4*/ 	.short	0x0100
        /*02d6*/ 	.byte	0x08
	.zero		1


	//   ....[16]....
        /*02d8*/ 	.word	0x00000770
        /*02dc*/ 	.word	0x000000ff
        /*02e0*/ 	.word	0x00030898
        /*02e4*/ 	.short	0x0100
        /*02e6*/ 	.byte	0x08
	.zero		1


	//   ....[17]....
        /*02e8*/ 	.word	0x00000780
        /*02ec*/ 	.word	0x000000ff
        /*02f0*/ 	.word	0x000308a8
        /*02f4*/ 	.short	0x0100
        /*02f6*/ 	.byte	0x08
	.zero		1


	//   ....[18]....
        /*02f8*/ 	.word	0x000008b0
        /*02fc*/ 	.word	0x000000ff
        /*0300*/ 	.word	0x000308b0
        /*0304*/ 	.short	0x0100
        /*0306*/ 	.byte	0x08
	.zero		1


	//   ....[19]....
        /*0308*/ 	.word	0x000008c0
        /*030c*/ 	.word	0x000000ff
        /*0310*/ 	.word	0x000308c0
        /*0314*/ 	.short	0x0100
        /*0316*/ 	.byte	0x08
	.zero		1


	//   ....[20]....
        /*0318*/ 	.word	0x000008d0
        /*031c*/ 	.word	0x000000ff
        /*0320*/ 	.word	0x000308b8
        /*0324*/ 	.short	0x0100
        /*0326*/ 	.byte	0x08
	.zero		1


	//   ....[21]....
        /*0328*/ 	.word	0x000008e0
        /*032c*/ 	.word	0x000000ff
        /*0330*/ 	.word	0x000308c8
        /*0334*/ 	.short	0x0100
        /*0336*/ 	.byte	0x08
	.zero		1


	//   ....[22]....
        /*0338*/ 	.word	0x00001290
        /*033c*/ 	.word	0x000000ff
        /*0340*/ 	.word	0x00030800
        /*0344*/ 	.short	0x010a
        /*0346*/ 	.byte	0x28
	.zero		1


	//   ....[23]....
        /*0348*/ 	.word	0x00001320
        /*034c*/ 	.word	0x00000003
        /*0350*/ 	.word	0x00030830
        /*0354*/ 	.short	0x010a
        /*0356*/ 	.byte	0x3f
	.zero		1


	//   ....[24]....
        /*0358*/ 	.word	0x000013b0
        /*035c*/ 	.word	0x00000003
        /*0360*/ 	.word	0x00030830
        /*0364*/ 	.short	0x010a
        /*0366*/ 	.byte	0x3f
	.zero		1


	//   ....[25]....
        /*0368*/ 	.word	0x000039e0
        /*036c*/ 	.word	0x00000005
        /*0370*/ 	.word	0x00000000
        /*0374*/ 	.short	0x0101
        /*0376*/ 	.byte	0x3f
	.zero		1


	//   ....[26]....
        /*0378*/ 	.word	0x00004d00
        /*037c*/ 	.word	0x000000ff
        /*0380*/ 	.word	0x00030830
        /*0384*/ 	.short	0x010a
        /*0386*/ 	.byte	0x0a
	.zero		1


	//   ....[27]....
        /*0388*/ 	.word	0x00004d40
        /*038c*/ 	.word	0x000000ff
        /*0390*/ 	.word	0x00030830
        /*0394*/ 	.short	0x010a
        /*0396*/ 	.byte	0x0a
	.zero		1


	//   ....[28]....
        /*0398*/ 	.word	0x00004f40
        /*039c*/ 	.word	0x000000ff
        /*03a0*/ 	.word	0x00030850
        /*03a4*/ 	.short	0x010a
        /*03a6*/ 	.byte	0x0a
	.zero		1


	//   ....[29]....
        /*03a8*/ 	.word	0x00004f80
        /*03ac*/ 	.word	0x000000ff
        /*03b0*/ 	.word	0x00030850
        /*03b4*/ 	.short	0x010a
        /*03b6*/ 	.byte	0x0a
	.zero		1


	//   ....[30]....
        /*03b8*/ 	.word	0x000070e0
        /*03bc*/ 	.word	0x00000067
        /*03c0*/ 	.word	0x00000000
        /*03c4*/ 	.short	0x0101
        /*03c6*/ 	.byte	0x3f
	.zero		1


	//   ....[31]....
        /*03c8*/ 	.word	0x00007270
        /*03cc*/ 	.word	0x0000000a
        /*03d0*/ 	.word	0x00000000
        /*03d4*/ 	.short	0x0101
        /*03d6*/ 	.byte	0x3f
	.zero		1


	//   ....[32]....
        /*03d8*/ 	.word	0x00008260
        /*03dc*/ 	.word	0x000000ff
        /*03e0*/ 	.word	0x00030850
        /*03e4*/ 	.short	0x010a
        /*03e6*/ 	.byte	0x0c
	.zero		1


	//   ....[33]....
        /*03e8*/ 	.word	0x000082a0
        /*03ec*/ 	.word	0x000000ff
        /*03f0*/ 	.word	0x00030850
        /*03f4*/ 	.short	0x010a
        /*03f6*/ 	.byte	0x0c
	.zero		1


	//   ....[34]....
        /*03f8*/ 	.word	0x00008dc0
        /*03fc*/ 	.word	0x0000000c
        /*0400*/ 	.word	0x00000000
        /*0404*/ 	.short	0x0101
        /*0406*/ 	.byte	0x3f
	.zero		1


	//   ....[35]....
        /*0408*/ 	.word	0x00009300
        /*040c*/ 	.word	0x000000ff
        /*0410*/ 	.word	0x00000000
        /*0414*/ 	.short	0x0101
        /*0416*/ 	.byte	0x06
	.zero		1


	//   ....[36]....
        /*0418*/ 	.word	0x00009ec0
        /*041c*/ 	.word	0x00000007
        /*0420*/ 	.word	0x00030840
        /*0424*/ 	.short	0x010a
        /*0426*/ 	.byte	0x3f
	.zero		1


	//   ....[37]....
        /*0428*/ 	.word	0x0000a1a0
        /*042c*/ 	.word	0x00000019
        /*0430*/ 	.word	0x00030820
        /*0434*/ 	.short	0x010a
        /*0436*/ 	.byte	0x3f
	.zero		1


	//   ....[38]....
        /*0438*/ 	.word	0x0000a430
        /*043c*/ 	.word	0x00000005
        /*0440*/ 	.word	0x00030840
        /*0444*/ 	.short	0x010a
        /*0446*/ 	.byte	0x3f
	.zero		1


	//   ....[39]....
        /*0448*/ 	.word	0x0000a5d0
        /*044c*/ 	.word	0x00000004
        /*0450*/ 	.word	0x00000060
        /*0454*/ 	.short	0x010a
        /*0456*/ 	.byte	0x3f
	.zero		1


	//   ....[40]....
        /*0458*/ 	.word	0x0000aa20
        /*045c*/ 	.word	0x00000006
        /*0460*/ 	.word	0x00030840
        /*0464*/ 	.short	0x010a
        /*0466*/ 	.byte	0x3f
	.zero		1


	//   ....[41]....
        /*0468*/ 	.word	0x0000abc0
        /*046c*/ 	.word	0x00000006
        /*0470*/ 	.word	0x00000060
        /*0474*/ 	.short	0x010a
        /*0476*/ 	.byte	0x3f
	.zero		1


	//   ....[42]....
        /*0478*/ 	.word	0x0000af70
        /*047c*/ 	.word	0x00000005
        /*0480*/ 	.word	0x00030840
        /*0484*/ 	.short	0x010a
        /*0486*/ 	.byte	0x3f
	.zero		1


	//   ....[43]....
        /*0488*/ 	.word	0x0000b120
        /*048c*/ 	.word	0x00000005
        /*0490*/ 	.word	0x00000060
        /*0494*/ 	.short	0x010a
        /*0496*/ 	.byte	0x3f
	.zero		1


	//   ....[44]....
        /*0498*/ 	.word	0x0000b370
        /*049c*/ 	.word	0x00000005
        /*04a0*/ 	.word	0x00030860
        /*04a4*/ 	.short	0x010a
        /*04a6*/ 	.byte	0x3f
	.zero		1


	//   ....[45]....
        /*04a8*/ 	.word	0x0000b610
        /*04ac*/ 	.word	0x00000008
        /*04b0*/ 	.word	0x00030820
        /*04b4*/ 	.short	0x010a
        /*04b6*/ 	.byte	0x3f
	.zero		1


	//   ....[46]....
        /*04b8*/ 	.word	0x0000b770
        /*04bc*/ 	.word	0x00000005
        /*04c0*/ 	.word	0x00000000
        /*04c4*/ 	.short	0x010a
        /*04c6*/ 	.byte	0x3f
	.zero		1


	//   ....[47]....
        /*04c8*/ 	.word	0x0000b7e0
        /*04cc*/ 	.word	0x00000003
        /*04d0*/ 	.word	0x00000000
        /*04d4*/ 	.short	0x010a
        /*04d6*/ 	.byte	0x3f
	.zero		1


	//   ....[48]....
        /*04d8*/ 	.word	0x0000b840
        /*04dc*/ 	.word	0x00000005
        /*04e0*/ 	.word	0x00000000
        /*04e4*/ 	.short	0x010a
        /*04e6*/ 	.byte	0x3f
	.zero		1


	//   ....[49]....
        /*04e8*/ 	.word	0x0000b870
        /*04ec*/ 	.word	0x00000003
        /*04f0*/ 	.word	0x00000000
        /*04f4*/ 	.short	0x010a
        /*04f6*/ 	.byte	0x3f
	.zero		1


	//   ....[50]....
        /*04f8*/ 	.word	0x0000b8e0
        /*04fc*/ 	.word	0x00000003
        /*0500*/ 	.word	0x00030800
        /*0504*/ 	.short	0x010a
        /*0506*/ 	.byte	0x3f
	.zero		1


	//   ....[51]....
        /*0508*/ 	.word	0x0000b930
        /*050c*/ 	.word	0x00000003
        /*0510*/ 	.word	0x00030830
        /*0514*/ 	.short	0x010a
        /*0516*/ 	.byte	0x3f
	.zero		1


	//   ....[52]....
        /*0518*/ 	.word	0x0000b990
        /*051c*/ 	.word	0x0000000b
        /*0520*/ 	.word	0x00030830
        /*0524*/ 	.short	0x010a
        /*0526*/ 	.byte	0x3f
	.zero		1


	//   ....[53]....
        /*0528*/ 	.word	0x0000b9f0
        /*052c*/ 	.word	0x0000000b
        /*0530*/ 	.word	0x00030850
        /*0534*/ 	.short	0x010a
        /*0536*/ 	.byte	0x3f
	.zero		1


	//   ....[54]....
        /*0538*/ 	.word	0x0000ba50
        /*053c*/ 	.word	0x00000004
        /*0540*/ 	.word	0x00030850
        /*0544*/ 	.short	0x010a
        /*0546*/ 	.byte	0x3f
	.zero		1


	//   ....[55]....
        /*0548*/ 	.word	0x0000bbc0
        /*054c*/ 	.word	0x00000007
        /*0550*/ 	.word	0x00030840
        /*0554*/ 	.short	0x010a
        /*0556*/ 	.byte	0x3f
	.zero		1


	//   ....[56]....
        /*0558*/ 	.word	0x0000bc10
        /*055c*/ 	.word	0x00000019
        /*0560*/ 	.word	0x00030820
        /*0564*/ 	.short	0x010a
        /*0566*/ 	.byte	0x3f
	.zero		1


	//   ....[57]....
        /*0568*/ 	.word	0x0000bc60
        /*056c*/ 	.word	0x00000005
        /*0570*/ 	.word	0x00030840
        /*0574*/ 	.short	0x010a
        /*0576*/ 	.byte	0x3f
	.zero		1


	//   ....[58]....
        /*0578*/ 	.word	0x0000bcb0
        /*057c*/ 	.word	0x00000004
        /*0580*/ 	.word	0x00000060
        /*0584*/ 	.short	0x010a
        /*0586*/ 	.byte	0x3f
	.zero		1


	//   ....[59]....
        /*0588*/ 	.word	0x0000bd00
        /*058c*/ 	.word	0x00000006
        /*0590*/ 	.word	0x00030840
        /*0594*/ 	.short	0x010a
        /*0596*/ 	.byte	0x3f
	.zero		1


	//   ....[60]....
        /*0598*/ 	.word	0x0000bd50
        /*059c*/ 	.word	0x00000006
        /*05a0*/ 	.word	0x00000060
        /*05a4*/ 	.short	0x010a
        /*05a6*/ 	.byte	0x3f
	.zero		1


	//   ....[61]....
        /*05a8*/ 	.word	0x0000bda0
        /*05ac*/ 	.word	0x00000005
        /*05b0*/ 	.word	0x00030840
        /*05b4*/ 	.short	0x010a
        /*05b6*/ 	.byte	0x3f
	.zero		1


	//   ....[62]....
        /*05b8*/ 	.word	0x0000bdf0
        /*05bc*/ 	.word	0x00000005
        /*05c0*/ 	.word	0x00000060
        /*05c4*/ 	.short	0x010a
        /*05c6*/ 	.byte	0x3f
	.zero		1


	//   ....[63]....
        /*05c8*/ 	.word	0x0000be40
        /*05cc*/ 	.word	0x00000005
        /*05d0*/ 	.word	0x00030860
        /*05d4*/ 	.short	0x010a
        /*05d6*/ 	.byte	0x3f
	.zero		1


	//   ....[64]....
        /*05d8*/ 	.word	0x0000be90
        /*05dc*/ 	.word	0x00000008
        /*05e0*/ 	.word	0x00030820
        /*05e4*/ 	.short	0x010a
        /*05e6*/ 	.byte	0x3f
	.zero		1


	//   ....[65]....
        /*05e8*/ 	.word	0x0000c000
        /*05ec*/ 	.word	0x00000005
        /*05f0*/ 	.word	0x00000000
        /*05f4*/ 	.short	0x010a
        /*05f6*/ 	.byte	0x3f
	.zero		1


	//   ....[66]....
        /*05f8*/ 	.word	0x0000c050
        /*05fc*/ 	.word	0x00000003
        /*0600*/ 	.word	0x00000000
        /*0604*/ 	.short	0x010a
        /*0606*/ 	.byte	0x3f
	.zero		1


	//   ....[67]....
        /*0608*/ 	.word	0x0000c0a0
        /*060c*/ 	.word	0x00000005
        /*0610*/ 	.word	0x00000000
        /*0614*/ 	.short	0x010a
        /*0616*/ 	.byte	0x3f
	.zero		1


	//----- nvinfo : EIATTR_NUM_MBARRIERS
	.align		4
.L_1493:
        /*0618*/ 	.byte	0x03, 0x38
        /*061a*/ 	.short	0x0016


	//----- nvinfo : EIATTR_EXIT_INSTR_OFFSETS
	.align		4
        /*061c*/ 	.byte	0x04, 0x1c
        /*061e*/ 	.short	(.L_1495 - .L_1494)


	//   ....[0]....
.L_1494:
        /*0620*/ 	.word	0x00000a30


	//   ....[1]....
        /*0624*/ 	.word	0x000093b0


	//   ....[2]....
        /*0628*/ 	.word	0x00009410


	//   ....[3]....
        /*062c*/ 	.word	0x0000b8c0


	//----- nvinfo : EIATTR_MAX_THREADS
	.align		4
.L_1495:
        /*0630*/ 	.byte	0x04, 0x05
        /*0632*/ 	.short	(.L_1497 - .L_1496)
.L_1496:
        /*0634*/ 	.word	0x00000200
        /*0638*/ 	.word	0x00000001
        /*063c*/ 	.word	0x00000001


	//----- nvinfo : EIATTR_CRS_STACK_SIZE
	.align		4
.L_1497:
        /*0640*/ 	.byte	0x04, 0x1e
        /*0642*/ 	.short	(.L_1499 - .L_1498)
.L_1498:
        /*0644*/ 	.word	0x00000000


	//----- nvinfo : EIATTR_CBANK_PARAM_SIZE
	.align		4
.L_1499:
        /*0648*/ 	.byte	0x03, 0x19
        /*064a*/ 	.short	0x0bf0


	//----- nvinfo : EIATTR_PARAM_CBANK
	.align		4
        /*064c*/ 	.byte	0x04, 0x0a
        /*064e*/ 	.short	(.L_1501 - .L_1500)
	.align		4
.L_1500:
        /*0650*/ 	.word	index@(.nv.constant0._ZN7cutlass13device_kernelIN5flash11enable_sm90INS1_16FlashAttnFwdSm90INS1_25CollectiveMainloopFwdSm90ILi2EN4cute5tupleIJNS5_1CILi1EEES8_S8_EEENS6_IJNS7_ILi192EEESA_NS7_ILi64EEEEEELi64ENS_6half_tEfNS_4arch4Sm90ELb0ELb0ELb1ELb0ELb0ELb0ELb0ELb0ELb1ELb0ELb0ELb0EEENS1_21CollectiveEpilogueFwdINS6_IJSA_SB_SA_EEES9_SD_SF_Li384ELb0ELb0ELb0ELb0EEENS1_29StaticPersistentTileSchedulerILb0EEEEEEEEEvNT_6ParamsE)
        /*0654*/ 	.short	0x0210
        /*0656*/ 	.short	0x0bf0


	//----- nvinfo : EIATTR_SW_WAR
	.align		4
.L_1501:
        /*0658*/ 	.byte	0x04, 0x36
        /*065a*/ 	.short	(.L_1503 - .L_1502)
.L_1502:
        /*065c*/ 	.word	0x00000008
.L_1503:


//--------------------- .nv.info._ZN7cutlass13device_kernelIN5flash11enable_sm90INS1_16FlashAttnFwdSm90INS1_25CollectiveMainloopFwdSm90ILi2EN4cute5tupleIJNS5_1CILi1EEES8_S8_EEENS6_IJNS7_ILi192EEESA_NS7_ILi64EEEEEELi64ENS_6half_tEfNS_4arch4Sm90ELb0ELb0ELb1ELb1ELb0ELb0ELb0ELb0ELb1ELb0ELb0ELb0EEENS1_21CollectiveEpilogueFwdINS6_IJSA_SB_SA_EEES9_SD_SF_Li384ELb1ELb0ELb0ELb0EEENS1_36VarlenDynamicPersistentTileSchedulerILi192ELi192ELi384ELi32ELb0ELb0ELb1ELb0ELb1ELb1EEEEEEEEEvNT_6ParamsE --------------------------
	.section	.nv.info._ZN7cutlass13device_kernelIN5flash11enable_sm90INS1_16FlashAttnFwdSm90INS1_25CollectiveMainloopFwdSm90ILi2EN4cute5tupleIJNS5_1CILi1EEES8_S8_EEENS6_IJNS7_ILi192EEESA_NS7_ILi64EEEEEELi64ENS_6half_tEfNS_4arch4Sm90ELb0ELb0ELb1ELb1ELb0ELb0ELb0ELb0ELb1ELb0ELb0ELb0EEENS1_21CollectiveEpilogueFwdINS6_IJSA_SB_SA_EEES9_SD_SF_Li384ELb1ELb0ELb0ELb0EEENS1_36VarlenDynamicPersistentTileSchedulerILi192ELi192ELi384ELi32ELb0ELb0ELb1ELb0ELb1ELb1EEEEEEEEEvNT_6ParamsE,"",@"SHT_CUDA_INFO"
	.sectionflags	@""
	.align	4


	//----- nvinfo : EIATTR_CUDA_API_VERSION
	.align		4
        /*0000*/ 	.byte	0x04, 0x37
        /*0002*/ 	.short	(.L_1505 - .L_1504)
.L_1504:
        /*0004*/ 	.word	0x00000082


	//----- nvinfo : EIATTR_KPARAM_INFO
	.align		4
.L_1505:
        /*0008*/ 	.byte	0x04, 0x17
        /*000a*/ 	.short	(.L_1507 - .L_1506)
.L_1506:
        /*000c*/ 	.word	0x00000000
        /*0010*/ 	.short	0x0000
        /*0012*/ 	.short	0x0070
        /*0014*/ 	.byte	0x00, 0xf0, 0x01, 0x28


	//----- nvinfo : EIATTR_SPARSE_MMA_MASK
	.align		4
.L_1507:
        /*0018*/ 	.byte	0x03, 0x50
        /*001a*/ 	.short	0x0000


	//----- nvinfo : EIATTR_MAXREG_COUNT
	.align		4
        /*001c*/ 	.byte	0x03, 0x1b
        /*001e*/ 	.short	0x0080


	//----- nvinfo : EIATTR_NUM_BARRIERS
	.align		4
        /*0020*/ 	.byte	0x02, 0x4c
        /*0022*/ 	.byte	0x10
	.zero		1


	//----- nvinfo : EIATTR_EXTERNS
	.align		4
        /*0024*/ 	.byte	0x04, 0x0f
        /*0026*/ 	.short	(.L_1509 - .L_1508)


	//   ....[0]....
	.align		4
.L_1508:
        /*0028*/ 	.word	index@(__assertfail)


	//----- nvinfo : EIATTR_ANNOTATIONS
	.align		4
.L_1509:
        /*002c*/ 	.byte	0x04, 0x55
        /*002e*/ 	.short	(.L_1511 - .L_1510)


	//   ....[0]....
.L_1510:
        /* <DEDUP_REMOVED lines=17> */


	//----- nvinfo : EIATTR_MERCURY_ISA_VERSION
	.align		4
.L_1511:
        /*0128*/ 	.byte	0x03, 0x5f
        /*012a*/ 	.short	0x0101


	//----- nvinfo : EIATTR_UNUSED_LOAD_BYTE_OFFSET
	.align		4
        /*012c*/ 	.byte	0x04, 0x44
        /*012e*/ 	.short	(.L_1513 - .L_1512)


	//   ....[0]....
.L_1512:
        /*0130*/ 	.word	0x00000a80
        /*0134*/ 	.word	0x0000fff0


	//   ....[1]....
        /*0138*/ 	.word	0x00009120
        /*013c*/ 	.word	0x0000fff0


	//----- nvinfo : EIATTR_INT_WARP_WIDE_INSTR_OFFSETS
	.align		4
.L_1513:
        /*0140*/ 	.byte	0x04, 0x31
        /*0142*/ 	.short	(.L_1515 - .L_1514)


	//   ....[0]....
.L_1514:
        /*0144*/ 	.word	0x00000160


	//   ....[1]....
        /*0148*/ 	.word	0x000001a0


	//   ....[2]....
        /*014c*/ 	.word	0x00000210


	//   ....[3]....
        /*0150*/ 	.word	0x0000b8a0


	//   ....[4]....
        /*0154*/ 	.word	0x0000b930


	//   ....[5]....
        /*0158*/ 	.word	0x0000bd80


	//   ....[6]....
        /*015c*/ 	.word	0x0000bdb0


	//   ....[7]....
        /*0160*/ 	.word	0x0000d810


	//   ....[8]....
        /*0164*/ 	.word	0x0000d8a0


	//----- nvinfo : EIATTR_COOP_GROUP_MASK_REGIDS
	.align		4
.L_1515:
        /*0168*/ 	.byte	0x04, 0x29
        /*016a*/ 	.short	(.L_1517 - .L_1516)


	//   ....[0]....
.L_1516:
        /*016c*/ 	.word	0xffffffff


	//   ....[1]....
        /*0170*/ 	.word	0xffffffff


	//   ....[2]....
        /*0174*/ 	.word	0xffffffff


	//   ....[3]....
        /*0178*/ 	.word	0xffffffff


	//   ....[4]....
        /*017c*/ 	.word	0xffffffff


	//   ....[5]....
        /*0180*/ 	.word	0xffffffff


	//   ....[6]....
        /*0184*/ 	.word	0xffffffff


	//   ....[7]....
        /*0188*/ 	.word	0xffffffff


	//   ....[8]....
        /*018c*/ 	.word	0xffffffff


	//   ....[9]....
        /*0190*/ 	.word	0xffffffff


	//   ....[10]....
        /*0194*/ 	.word	0xffffffff


	//   ....[11]....
        /*0198*/ 	.word	0xffffffff


	//   ....[12]....
        /*019c*/ 	.word	0xffffffff


	//   ....[13]....
        /*01a0*/ 	.word	0xffffffff


	//   ....[14]....
        /*01a4*/ 	.word	0xffffffff


	//   ....[15]....
        /*01a8*/ 	.word	0xffffffff


	//   ....[16]....
        /*01ac*/ 	.word	0xffffffff


	//   ....[17]....
        /*01b0*/ 	.word	0xffffffff


	//   ....[18]....
        /*01b4*/ 	.word	0xffffffff


	//   ....[19]....
        /*01b8*/ 	.word	0xffffffff


	//   ....[20]....
        /*01bc*/ 	.word	0xffffffff


	//   ....[21]....
        /*01c0*/ 	.word	0xffffffff


	//   ....[22]....
        /*01c4*/ 	.word	0xffffffff


	//   ....[23]....
        /*01c8*/ 	.word	0xffffffff


	//   ....[24]....
        /*01cc*/ 	.word	0xffffffff


	//   ....[25]....
        /*01d0*/ 	.word	0xffffffff


	//   ....[26]....
        /*01d4*/ 	.word	0xffffffff


	//   ....[27]....
        /*01d8*/ 	.word	0xffffffff


	//   ....[28]....
        /*01dc*/ 	.word	0xffffffff


	//   ....[29]....
        /*01e0*/ 	.word	0xffffffff


	//   ....[30]....
        /*01e4*/ 	.word	0xffffffff


	//   ....[31]....
        /*01e8*/ 	.word	0xffffffff


	//   ....[32]....
        /*01ec*/ 	.word	0xffffffff


	//   ....[33]....
        /*01f0*/ 	.word	0xffffffff


	//   ....[34]....
        /*01f4*/ 	.word	0xffffffff


	//   ....[35]....
        /*01f8*/ 	.word	0xffffffff


	//   ....[36]....
        /*01fc*/ 	.word	0xffffffff


	//   ....[37]....
        /*0200*/ 	.word	0xffffffff


	//   ....[38]....
        /*0204*/ 	.word	0xffffffff


	//   ....[39]....
        /*0208*/ 	.word	0xffffffff


	//   ....[40]....
        /*020c*/ 	.word	0xffffffff


	//   ....[41]....
        /*0210*/ 	.word	0xffffffff


	//   ....[42]....
        /*0214*/ 	.word	0xffffffff


	//   ....[43]....
        /*0218*/ 	.word	0xffffffff


	//   ....[44]....
        /*021c*/ 	.word	0xffffffff


	//   ....[45]....
        /*0220*/ 	.word	0xffffffff


	//   ....[46]....
        /*0224*/ 	.word	0xffffffff


	//   ....[47]....
        /*0228*/ 	.word	0xffffffff


	//   ....[48]....
        /*022c*/ 	.word	0xffffffff


	//   ....[49]....
        /*0230*/ 	.word	0xffffffff


	//   ....[50]....
        /*0234*/ 	.word	0xffffffff


	//   ....[51]....
        /*0238*/ 	.word	0xffffffff


	//   ....[52]....
        /*023c*/ 	.word	0xffffffff


	//   ....[53]....
        /*0240*/ 	.word	0xffffffff


	//   ....[54]....
        /*0244*/ 	.word	0xffffffff


	//   ....[55]....
        /*0248*/ 	.word	0xffffffff


	//   ....[56]....
        /*024c*/ 	.word	0x0500000f


	//   ....[57]....
        /*0250*/ 	.word	0x0500000f


	//   ....[58]....
        /*0254*/ 	.word	0x0500000f


	//   ....[59]....
        /*0258*/ 	.word	0x0500000f


	//   ....[60]....
        /*025c*/ 	.word	0x0500000f


	//   ....[61]....
        /*0260*/ 	.word	0x0500000f


	//   ....[62]....
        /*0264*/ 	.word	0x0500000f


	//   ....[63]....
        /*0268*/ 	.word	0x0500000f


	//   ....[64]....
        /*026c*/ 	.word	0x0500000f


	//   ....[65]....
        /*0270*/ 	.word	0x0500000f


	//   ....[66]....
        /*0274*/ 	.word	0x0500000f


	//   ....[67]....
        /*0278*/ 	.word	0x0500000f


	//   ....[68]....
        /*027c*/ 	.word	0x0500000f


	//   ....[69]....
        /*0280*/ 	.word	0x0500000f


	//   ....[70]....
        /*0284*/ 	.word	0x0500000f


	//   ....[71]....
        /*0288*/ 	.word	0x0500000f


	//   ....[72]....
        /*028c*/ 	.word	0x0500000f


	//   ....[73]....
        /*0290*/ 	.word	0x0500000f


	//   ....[74]....
        /*0294*/ 	.word	0x0500000f


	//----- nvinfo : EIATTR_COOP_GROUP_INSTR_OFFSETS
	.align		4
.L_1517:
        /*0298*/ 	.byte	0x04, 0x28
        /*029a*/ 	.short	(.L_1519 - .L_1518)


	//   ....[0]....
.L_1518:
        /*029c*/ 	.word	0x00000070


	//   ....[1]....
        /*02a0*/ 	.word	0x00000170


	//   ....[2]....
        /*02a4*/ 	.word	0x000001c0


	//   ....[3]....
        /*02a8*/ 	.word	0x000003f0


	//   ....[4]....
        /*02ac*/ 	.word	0x00000550


	//   ....[5]....
        /*02b0*/ 	.word	0x00000670


	//   ....[6]....
        /*02b4*/ 	.word	0x000007d0


	//   ....[7]....
        /*02b8*/ 	.word	0x000014f0


	//   ....[8]....
        /*02bc*/ 	.word	0x000031a0


	//   ....[9]....
        /*02c0*/ 	.word	0x000031c0


	//   ....[10]....
        /*02c4*/ 	.word	0x000036d0


	//   ....[11]....
        /*02c8*/ 	.word	0x00003740


	//   ....[12]....
        /*02cc*/ 	.word	0x00004e80


	//   ....[13]....
        /*02d0*/ 	.word	0x00006990


	//   ....[14]....
        /*02d4*/ 	.word	0x00006ae0


	//   ....[15]....
        /*02d8*/ 	.word	0x00006b00


	//   ....[16]....
        /*02dc*/ 	.word	0x00006bf0


	//   ....[17]....
        /*02e0*/ 	.word	0x000085e0


	//   ....[18]....
        /*02e4*/ 	.word	0x000086f0


	//   ....[19]....
        /*02e8*/ 	.word	0x00008730


	//   ....[20]....
        /*02ec*/ 	.word	0x00008870


	//   ....[21]....
        /*02f0*/ 	.word	0x000088a0


	//   ....[22]....
        /*02f4*/ 	.word	0x0000aac0


	//   ....[23]....
        /*02f8*/ 	.word	0x0000ac40


	//   ....[24]....
        /*02fc*/ 	.word	0x0000ac70


	//   ....[25]....
        /*0300*/ 	.word	0x0000acb0


	//   ....[26]....
        /*0304*/ 	.word	0x0000ad20


	//   ....[27]....
        /*0308*/ 	.word	0x0000ad80


	//   ....[28]....
        /*030c*/ 	.word	0x0000adc0


	//   ....[29]....
        /*0310*/ 	.word	0x0000af40


	//   ....[30]....
        /*0314*/ 	.word	0x0000afa0


	//   ....[31]....
        /*0318*/ 	.word	0x0000afe0


	//   ....[32]....
        /*031c*/ 	.word	0x0000b020


	//   ....[33]....
        /*0320*/ 	.word	0x0000b050


	//   ....[34]....
        /*0324*/ 	.word	0x0000b080


	//   ....[35]....
        /*0328*/ 	.word	0x0000b100


	//   ....[36]....
        /*032c*/ 	.word	0x0000b130


	//   ....[37]....
        /*0330*/ 	.word	0x0000b1b0


	//   ....[38]....
        /*0334*/ 	.word	0x0000db60


	//   ....[39]....
        /*0338*/ 	.word	0x0000db70


	//   ....[40]....
        /*033c*/ 	.word	0x0000dc60


	//   ....[41]....
        /*0340*/ 	.word	0x0000dcc0


	//   ....[42]....
        /*0344*/ 	.word	0x0000dd00


	//   ....[43]....
        /*0348*/ 	.word	0x0000dd40


	//   ....[44]....
        /*034c*/ 	.word	0x0000dd70


	//   ....[45]....
        /*0350*/ 	.word	0x0000dda0


	//   ....[46]....
        /*0354*/ 	.word	0x0000df10


	//   ....[47]....
        /*0358*/ 	.word	0x0000df70


	//   ....[48]....
        /*035c*/ 	.word	0x0000dfb0


	//   ....[49]....
        /*0360*/ 	.word	0x0000dff0


	//   ....[50]....
        /*0364*/ 	.word	0x0000e020


	//   ....[51]....
        /*0368*/ 	.word	0x0000e050


	//   ....[52]....
        /*036c*/ 	.word	0x0000e110


	//   ....[53]....
        /*0370*/ 	.word	0x0000e130


	//   ....[54]....
        /*0374*/ 	.word	0x0000e1a0


	//   ....[55]....
        /*0378*/ 	.word	0x0000e5d0


	//   ....[56]....
        /*037c*/ 	.word	0x0000eab0


	//   ....[57]....
        /*0380*/ 	.word	0x0000eea0


	//   ....[58]....
        /*0384*/ 	.word	0x0000ef30


	//   ....[59]....
        /*0388*/ 	.word	0x0000efd0


	//   ....[60]....
        /*038c*/ 	.word	0x0000f080


	//   ....[61]....
        /*0390*/ 	.word	0x0000f100


	//   ....[62]....
        /*0394*/ 	.word	0x0000f180


	//   ....[63]....
        /*0398*/ 	.word	0x0000f200


	//   ....[64]....
        /*039c*/ 	.word	0x0000f280


	//   ....[65]....
        /*03a0*/ 	.word	0x0000f310


	//   ....[66]....
        /*03a4*/ 	.word	0x0000f3c0


	//   ....[67]....
        /*03a8*/ 	.word	0x0000f440


	//   ....[68]....
        /*03ac*/ 	.word	0x0000f4c0


	//   ....[69]....
        /*03b0*/ 	.word	0x0000f540


	//   ....[70]....
        /*03b4*/ 	.word	0x0000f5c0


	//   ....[71]....
        /*03b8*/ 	.word	0x0000f630


	//   ....[72]....
        /*03bc*/ 	.word	0x0000f6d0


	//   ....[73]....
        /*03c0*/ 	.word	0x0000f760


	//   ....[74]....
        /*03c4*/ 	.word	0x0000f880


	//----- nvinfo : EIATTR_REG_RECONFIG
	.align		4
.L_1519:
        /*03c8*/ 	.byte	0x01, 0x54
	.zero		2


	//----- nvinfo : EIATTR_SYSCALL_OFFSETS
	.align		4
        /*03cc*/ 	.byte	0x04, 0x46
        /*03ce*/ 	.short	(.L_1521 - .L_1520)


	//   ....[0]....
.L_1520:
        /*03d0*/ 	.word	0x00001640


	//   ....[1]....
        /*03d4*/ 	.word	0x0000bab0


	//   ....[2]....
        /*03d8*/ 	.word	0x0000bbe0


	//   ....[3]....
        /*03dc*/ 	.word	0x0000bce0


	//----- nvinfo : EIATTR_MBARRIER_INSTR_OFFSETS
	.align		4
.L_1521:
        /*03e0*/ 	.byte	0x04, 0x39
        /*03e2*/ 	.short	(.L_1523 - .L_1522)


	//   ....[0]....
.L_1522:
        /*03e4*/ 	.word	0x000002a0
        /*03e8*/ 	.word	0x000000ff
        /*03ec*/ 	.word	0x00030800
        /*03f0*/ 	.short	0x0100
        /*03f2*/ 	.byte	0x08
	.zero		1


	//   ....[1]....
        /*03f4*/ 	.word	0x000002b0
        /*03f8*/ 	.word	0x000000ff
        /*03fc*/ 	.word	0x00030820
        /*0400*/ 	.short	0x0100
        /*0402*/ 	.byte	0x08
	.zero		1


	//   ....[2]....
        /*0404*/ 	.word	0x000003a0
        /*0408*/ 	.word	0x000000ff
        /*040c*/ 	.word	0x00030830
        /*0410*/ 	.short	0x0100
        /*0412*/ 	.byte	0x08
	.zero		1


	//   ....[3]....
        /*0414*/ 	.word	0x000003b0
        /*0418*/ 	.word	0x000000ff
        /*041c*/ 	.word	0x00030840
        /*0420*/ 	.short	0x0100
        /*0422*/ 	.byte	0x08
	.zero		1


	//   ....[4]....
        /*0424*/ 	.word	0x000003c0
        /*0428*/ 	.word	0x000000ff
        /*042c*/ 	.word	0x00030838
        /*0430*/ 	.short	0x0100
        /*0432*/ 	.byte	0x08
	.zero		1


	//   ....[5]....
        /*0434*/ 	.word	0x000003d0
        /*0438*/ 	.word	0x000000ff
        /*043c*/ 	.word	0x00030848
        /*0440*/ 	.short	0x0100
        /*0442*/ 	.byte	0x08
	.zero		1


	//   ....[6]....
        /*0444*/ 	.word	0x00000500
        /*0448*/ 	.word	0x000000ff
        /*044c*/ 	.word	0x00030850
        /*0450*/ 	.short	0x0100
        /*0452*/ 	.byte	0x08
	.zero		1


	//   ....[7]....
        /*0454*/ 	.word	0x00000510
        /*0458*/ 	.word	0x000000ff
        /*045c*/ 	.word	0x00030860
        /*0460*/ 	.short	0x0100
        /*0462*/ 	.byte	0x08
	.zero		1


	//   ....[8]....
        /*0464*/ 	.word	0x00000520
        /*0468*/ 	.word	0x000000ff
        /*046c*/ 	.word	0x00030858
        /*0470*/ 	.short	0x0100
        /*0472*/ 	.byte	0x08
	.zero		1


	//   ....[9]....
        /*0474*/ 	.word	0x00000530
        /*0478*/ 	.word	0x000000ff
        /*047c*/ 	.word	0x00030868
        /*0480*/ 	.short	0x0100
        /*0482*/ 	.byte	0x08
	.zero		1


	//   ....[10]....
        /*0484*/ 	.word	0x00000620
        /*0488*/ 	.word	0x000000ff
        /*048c*/ 	.word	0x00030870
        /*0490*/ 	.short	0x0100
        /*0492*/ 	.byte	0x06
	.zero		1


	//   ....[11]....
        /*0494*/ 	.word	0x00000630
        /*0498*/ 	.word	0x000000ff
        /*049c*/ 	.word	0x00030880
        /*04a0*/ 	.short	0x0100
        /*04a2*/ 	.byte	0x06
	.zero		1


	//   ....[12]....
        /*04a4*/ 	.word	0x00000640
        /*04a8*/ 	.word	0x000000ff
        /*04ac*/ 	.word	0x00030878
        /*04b0*/ 	.short	0x0100
        /*04b2*/ 	.byte	0x06
	.zero		1


	//   ....[13]....
        /*04b4*/ 	.word	0x00000650
        /*04b8*/ 	.word	0x000000ff
        /*04bc*/ 	.word	0x00030888
        /*04c0*/ 	.short	0x0100
        /*04c2*/ 	.byte	0x06
	.zero		1


	//   ....[14]....
        /*04c4*/ 	.word	0x00000780
        /*04c8*/ 	.word	0x000000ff
        /*04cc*/ 	.word	0x00030890
        /*04d0*/ 	.short	0x0100
        /*04d2*/ 	.byte	0x08
	.zero		1


	//   ....[15]....
        /*04d4*/ 	.word	0x00000790
        /*04d8*/ 	.word	0x000000ff
        /*04dc*/ 	.word	0x000308a0
        /*04e0*/ 	.short	0x0100
        /*04e2*/ 	.byte	0x08
	.zero		1


	//   ....[16]....
        /*04e4*/ 	.word	0x000007a0
        /*04e8*/ 	.word	0x000000ff
        /*04ec*/ 	.word	0x00030898
        /*04f0*/ 	.short	0x0100
        /*04f2*/ 	.byte	0x08
	.zero		1


	//   ....[17]....
        /*04f4*/ 	.word	0x000007b0
        /*04f8*/ 	.word	0x000000ff
        /*04fc*/ 	.word	0x000308a8
        /*0500*/ 	.short	0x0100
        /*0502*/ 	.byte	0x08
	.zero		1


	//   ....[18]....
        /*0504*/ 	.word	0x000008e0
        /*0508*/ 	.word	0x000000ff
        /*050c*/ 	.word	0x000308b0
        /*0510*/ 	.short	0x0100
        /*0512*/ 	.byte	0x08
	.zero		1


	//   ....[19]....
        /*0514*/ 	.word	0x000008f0
        /*0518*/ 	.word	0x000000ff
        /*051c*/ 	.word	0x000308c0
        /*0520*/ 	.short	0x0100
        /*0522*/ 	.byte	0x08
	.zero		1


	//   ....[20]....
        /*0524*/ 	.word	0x00000900
        /*0528*/ 	.word	0x000000ff
        /*052c*/ 	.word	0x000308b8
        /*0530*/ 	.short	0x0100
        /*0532*/ 	.byte	0x08
	.zero		1


	//   ....[21]....
        /*0534*/ 	.word	0x00000910
        /*0538*/ 	.word	0x000000ff
        /*053c*/ 	.word	0x000308c8
        /*0540*/ 	.short	0x0100
        /*0542*/ 	.byte	0x08
	.zero		1


	//   ....[22]....
        /*0544*/ 	.word	0x000016c0
        /*0548*/ 	.word	0x000000ff
        /*054c*/ 	.word	0x00030800
        /*0550*/ 	.short	0x010a
        /*0552*/ 	.byte	0x28
	.zero		1


	//   ....[23]....
        /*0554*/ 	.word	0x00001740
        /*0558*/ 	.word	0x00000000
        /*055c*/ 	.word	0x00030830
        /*0560*/ 	.short	0x010a
        /*0562*/ 	.byte	0x3f
	.zero		1


	//   ....[24]....
        /*0564*/ 	.word	0x000017b0
        /*0568*/ 	.word	0x00000000
        /*056c*/ 	.word	0x00030830
        /*0570*/ 	.short	0x010a
        /*0572*/ 	.byte	0x3f
	.zero		1


	//   ....[25]....
        /*0574*/ 	.word	0x00003b70
        /*0578*/ 	.word	0x00000006
        /*057c*/ 	.word	0x00000000
        /*0580*/ 	.short	0x0101
        /*0582*/ 	.byte	0x3f
	.zero		1


	//   ....[26]....
        /*0584*/ 	.word	0x000050d0
        /*0588*/ 	.word	0x000000ff
        /*058c*/ 	.word	0x00030830
        /*0590*/ 	.short	0x010a
        /*0592*/ 	.byte	0x06
	.zero		1


	//   ....[27]....
        /*0594*/ 	.word	0x00005110
        /*0598*/ 	.word	0x000000ff
        /*059c*/ 	.word	0x00030830
        /*05a0*/ 	.short	0x010a
        /*05a2*/ 	.byte	0x06
	.zero		1


	//   ....[28]....
        /*05a4*/ 	.word	0x00005310
        /*05a8*/ 	.word	0x000000ff
        /*05ac*/ 	.word	0x00030850
        /*05b0*/ 	.short	0x010a
        /*05b2*/ 	.byte	0x06
	.zero		1


	//   ....[29]....
        /*05b4*/ 	.word	0x00005350
        /*05b8*/ 	.word	0x000000ff
        /*05bc*/ 	.word	0x00030850
        /*05c0*/ 	.short	0x010a
        /*05c2*/ 	.byte	0x06
	.zero		1


	//   ....[30]....
        /*05c4*/ 	.word	0x00006cc0
        /*05c8*/ 	.word	0x00000067
        /*05cc*/ 	.word	0x00000000
        /*05d0*/ 	.short	0x0101
        /*05d2*/ 	.byte	0x3f
	.zero		1


	//   ....[31]....
        /*05d4*/ 	.word	0x00006d10
        /*05d8*/ 	.word	0x00000007
        /*05dc*/ 	.word	0x00000000
        /*05e0*/ 	.short	0x0101
        /*05e2*/ 	.byte	0x3f
	.zero		1


	//   ....[32]....
        /*05e4*/ 	.word	0x00008660
        /*05e8*/ 	.word	0x000000ff
        /*05ec*/ 	.word	0x00030850
        /*05f0*/ 	.short	0x010a
        /*05f2*/ 	.byte	0x05
	.zero		1


	//   ....[33]....
        /*05f4*/ 	.word	0x000086a0
        /*05f8*/ 	.word	0x000000ff
        /*05fc*/ 	.word	0x00030850
        /*0600*/ 	.short	0x010a
        /*0602*/ 	.byte	0x05
	.zero		1


	//   ....[34]....
        /*0604*/ 	.word	0x00008ec0
        /*0608*/ 	.word	0x00000006
        /*060c*/ 	.word	0x00000000
        /*0610*/ 	.short	0x0101
        /*0612*/ 	.byte	0x3f
	.zero		1


	//   ....[35]....
        /*0614*/ 	.word	0x00009ca0
        /*0618*/ 	.word	0x000000ff
        /*061c*/ 	.word	0x00000000
        /*0620*/ 	.short	0x0101
        /*0622*/ 	.byte	0x04
	.zero		1


	//   ....[36]....
        /*0624*/ 	.word	0x0000c1a0
        /*0628*/ 	.word	0x00000005
        /*062c*/ 	.word	0x00030840
        /*0630*/ 	.short	0x010a
        /*0632*/ 	.byte	0x3f
	.zero		1


	//   ....[37]....
        /*0634*/ 	.word	0x0000c4f0
        /*0638*/ 	.word	0x0000001a
        /*063c*/ 	.word	0x00030820
        /*0640*/ 	.short	0x010a
        /*0642*/ 	.byte	0x3f
	.zero		1


	//   ....[38]....
        /*0644*/ 	.word	0x0000c7e0
        /*0648*/ 	.word	0x00000003
        /*064c*/ 	.word	0x00030840
        /*0650*/ 	.short	0x010a
        /*0652*/ 	.byte	0x3f
	.zero		1


	//   ....[39]....
        /*0654*/ 	.word	0x0000c9c0
        /*0658*/ 	.word	0x00000002
        /*065c*/ 	.word	0x00000060
        /*0660*/ 	.short	0x010a
        /*0662*/ 	.byte	0x3f
	.zero		1


	//   ....[40]....
        /*0664*/ 	.word	0x0000ce30
        /*0668*/ 	.word	0x00000003
        /*066c*/ 	.word	0x00030840
        /*0670*/ 	.short	0x010a
        /*0672*/ 	.byte	0x3f
	.zero		1


	//   ....[41]....
        /*0674*/ 	.word	0x0000d010
        /*0678*/ 	.word	0x00000003
        /*067c*/ 	.word	0x00000060
        /*0680*/ 	.short	0x010a
        /*0682*/ 	.byte	0x3f
	.zero		1


	//   ....[42]....
        /*0684*/ 	.word	0x0000d3d0
        /*0688*/ 	.word	0x00000002
        /*068c*/ 	.word	0x00030840
        /*0690*/ 	.short	0x010a
        /*0692*/ 	.byte	0x3f
	.zero		1


	//   ....[43]....
        /*0694*/ 	.word	0x0000d5c0
        /*0698*/ 	.word	0x00000002
        /*069c*/ 	.word	0x00000060
        /*06a0*/ 	.short	0x010a
        /*06a2*/ 	.byte	0x3f
	.zero		1


	//   ....[44]....
        /*06a4*/ 	.word	0x0000d910
        /*06a8*/ 	.word	0x00000003
        /*06ac*/ 	.word	0x00030860
        /*06b0*/ 	.short	0x010a
        /*06b2*/ 	.byte	0x3f
	.zero		1


	//   ....[45]....
        /*06b4*/ 	.word	0x0000e550
        /*06b8*/ 	.word	0x00000009
        /*06bc*/ 	.word	0x00030820
        /*06c0*/ 	.short	0x010a
        /*06c2*/ 	.byte	0x3f
	.zero		1


	//   ....[46]....
        /*06c4*/ 	.word	0x0000e6f0
        /*06c8*/ 	.word	0x00000007
        /*06cc*/ 	.word	0x00000000
        /*06d0*/ 	.short	0x010a
        /*06d2*/ 	.byte	0x3f
	.zero		1


	//   ....[47]....
        /*06d4*/ 	.word	0x0000e760
        /*06d8*/ 	.word	0x00000003
        /*06dc*/ 	.word	0x00000000
        /*06e0*/ 	.short	0x010a
        /*06e2*/ 	.byte	0x3f
	.zero		1


	//   ....[48]....
        /*06e4*/ 	.word	0x0000e7c0
        /*06e8*/ 	.word	0x00000005
        /*06ec*/ 	.word	0x00000000
        /*06f0*/ 	.short	0x010a
        /*06f2*/ 	.byte	0x3f
	.zero		1


	//   ....[49]....
        /*06f4*/ 	.word	0x0000e7f0
        /*06f8*/ 	.word	0x00000003
        /*06fc*/ 	.word	0x00000000
        /*0700*/ 	.short	0x010a
        /*0702*/ 	.byte	0x3f
	.zero		1


	//   ....[50]....
        /*0704*/ 	.word	0x0000e860
        /*0708*/ 	.word	0x00000003
        /*070c*/ 	.word	0x00030800
        /*0710*/ 	.short	0x010a
        /*0712*/ 	.byte	0x3f
	.zero		1


	//   ....[51]....
        /*0714*/ 	.word	0x0000e8b0
        /*0718*/ 	.word	0x00000000
        /*071c*/ 	.word	0x00030830
        /*0720*/ 	.short	0x010a
        /*0722*/ 	.byte	0x3f
	.zero		1


	//   ....[52]....
        /*0724*/ 	.word	0x0000e910
        /*0728*/ 	.word	0x00000007
        /*072c*/ 	.word	0x00030830
        /*0730*/ 	.short	0x010a
        /*0732*/ 	.byte	0x3f
	.zero		1


	//   ....[53]....
        /*0734*/ 	.word	0x0000e970
        /*0738*/ 	.word	0x00000007
        /*073c*/ 	.word	0x00030850
        /*0740*/ 	.short	0x010a
        /*0742*/ 	.byte	0x3f
	.zero		1


	//   ....[54]....
        /*0744*/ 	.word	0x0000e9d0
        /*0748*/ 	.word	0x00000003
        /*074c*/ 	.word	0x00030850
        /*0750*/ 	.short	0x010a
        /*0752*/ 	.byte	0x3f
	.zero		1


	//   ....[55]....
        /*0754*/ 	.word	0x0000eb70
        /*0758*/ 	.word	0x00000005
        /*075c*/ 	.word	0x00030840
        /*0760*/ 	.short	0x010a
        /*0762*/ 	.byte	0x3f
	.zero		1


	//   ....[56]....
        /*0764*/ 	.word	0x0000ebc0
        /*0768*/ 	.word	0x0000001a
        /*076c*/ 	.word	0x00030820
        /*0770*/ 	.short	0x010a
        /*0772*/ 	.byte	0x3f
	.zero		1


	//   ....[57]....
        /*0774*/ 	.word	0x0000ec10
        /*0778*/ 	.word	0x00000003
        /*077c*/ 	.word	0x00030840
        /*0780*/ 	.short	0x010a
        /*0782*/ 	.byte	0x3f
	.zero		1


	//   ....[58]....
        /*0784*/ 	.word	0x0000ec60
        /*0788*/ 	.word	0x00000002
        /*078c*/ 	.word	0x00000060
        /*0790*/ 	.short	0x010a
        /*0792*/ 	.byte	0x3f
	.zero		1


	//   ....[59]....
        /*0794*/ 	.word	0x0000ecb0
        /*0798*/ 	.word	0x00000003
        /*079c*/ 	.word	0x00030840
        /*07a0*/ 	.short	0x010a
        /*07a2*/ 	.byte	0x3f
	.zero		1


	//   ....[60]....
        /*07a4*/ 	.word	0x0000ed00
        /*07a8*/ 	.word	0x00000003
        /*07ac*/ 	.word	0x00000060
        /*07b0*/ 	.short	0x010a
        /*07b2*/ 	.byte	0x3f
	.zero		1


	//   ....[61]....
        /*07b4*/ 	.word	0x0000ed50
        /*07b8*/ 	.word	0x00000002
        /*07bc*/ 	.word	0x00030840
        /*07c0*/ 	.short	0x010a
        /*07c2*/ 	.byte	0x3f
	.zero		1


	//   ....[62]....
        /*07c4*/ 	.word	0x0000eda0
        /*07c8*/ 	.word	0x00000002
        /*07cc*/ 	.word	0x00000060
        /*07d0*/ 	.short	0x010a
        /*07d2*/ 	.byte	0x3f
	.zero		1


	//   ....[63]....
        /*07d4*/ 	.word	0x0000edf0
        /*07d8*/ 	.word	0x00000003
        /*07dc*/ 	.word	0x00030860
        /*07e0*/ 	.short	0x010a
        /*07e2*/ 	.byte	0x3f
	.zero		1


	//   ....[64]....
        /*07e4*/ 	.word	0x0000f7a0
        /*07e8*/ 	.word	0x00000009
        /*07ec*/ 	.word	0x00030820
        /*07f0*/ 	.short	0x010a
        /*07f2*/ 	.byte	0x3f
	.zero		1


	//   ....[65]....
        /*07f4*/ 	.word	0x0000f940
        /*07f8*/ 	.word	0x00000007
        /*07fc*/ 	.word	0x00000000
        /*0800*/ 	.short	0x010a
        /*0802*/ 	.byte	0x3f
	.zero		1


	//   ....[66]....
        /*0804*/ 	.word	0x0000f990
        /*0808*/ 	.word	0x00000003
        /*080c*/ 	.word	0x00000000
        /*0810*/ 	.short	0x010a
        /*0812*/ 	.byte	0x3f
	.zero		1


	//   ....[67]....
        /*0814*/ 	.word	0x0000f9e0
        /*0818*/ 	.word	0x00000005
        /*081c*/ 	.word	0x00000000
        /*0820*/ 	.short	0x010a
        /*0822*/ 	.byte	0x3f
	.zero		1


	//----- nvinfo : EIATTR_NUM_MBARRIERS
	.align		4
.L_1523:
        /*0824*/ 	.byte	0x03, 0x38
        /*0826*/ 	.short	0x0016


	//----- nvinfo : EIATTR_EXIT_INSTR_OFFSETS
	.align		4
        /*0828*/ 	.byte	0x04, 0x1c
        /*082a*/ 	.short	(.L_1525 - .L_1524)


	//   ....[0]....
.L_1524:
        /*082c*/ 	.word	0x00000ab0


	//   ....[1]....
        /*0830*/ 	.word	0x0000aa80


	//   ....[2]....
        /*0834*/ 	.word	0x0000aae0


	//   ....[3]....
        /*0838*/ 	.word	0x0000e840


	//----- nvinfo : EIATTR_MAX_THREADS
	.align		4
.L_1525:
        /*083c*/ 	.byte	0x04, 0x05
        /*083e*/ 	.short	(.L_1527 - .L_1526)
.L_1526:
        /*0840*/ 	.word	0x00000200
        /*0844*/ 	.word	0x00000001
        /*0848*/ 	.word	0x00000001


	//----- nvinfo : EIATTR_CRS_STACK_SIZE
	.align		4
.L_1527:
        /*084c*/ 	.byte	0x04, 0x1e
        /*084e*/ 	.short	(.L_1529 - .L_1528)
.L_1528:
        /*0850*/ 	.word	0x00000000


	//----- nvinfo : EIATTR_CBANK_PARAM_SIZE
	.align		4
.L_1529:
        /*0854*/ 	.byte	0x03, 0x19
        /*0856*/ 	.short	0x0a70


	//----- nvinfo : EIATTR_PARAM_CBANK
	.align		4
        /*0858*/ 	.byte	0x04, 0x0a
        /*085a*/ 	.short	(.L_1531 - .L_1530)
	.align		4
.L_1530:
        /*085c*/ 	.word	index@(.nv.constant0._ZN7cutlass13device_kernelIN5flash11enable_sm90INS1_16FlashAttnFwdSm90INS1_25CollectiveMainloopFwdSm90ILi2EN4cute5tupleIJNS5_1CILi1EEES8_S8_EEENS6_IJNS7_ILi192EEESA_NS7_ILi64EEEEEELi64ENS_6half_tEfNS_4arch4Sm90ELb0ELb0ELb1ELb1ELb0ELb0ELb0ELb0ELb1ELb0ELb0ELb0EEENS1_21CollectiveEpilogueFwdINS6_IJSA_SB_SA_EEES9_SD_SF_Li384ELb1ELb0ELb0ELb0EEENS1_36VarlenDynamicPersistentTileSchedulerILi192ELi192ELi384ELi32ELb0ELb0ELb1ELb0ELb1ELb1EEEEEEEEEvNT_6ParamsE)
        /*0860*/ 	.short	0x0210
        /*0862*/ 	.short	0x0a70


	//----- nvinfo : EIATTR_SW_WAR
	.align		4
.L_1531:
        /*0864*/ 	.byte	0x04, 0x36
        /*0866*/ 	.short	(.L_1533 - .L_1532)
.L_1532:
        /*0868*/ 	.word	0x00000008
.L_1533:


//--------------------- .nv.info._ZN7cutlass13device_kernelIN5flash11enable_sm90INS1_16FlashAttnFwdSm90INS1_25CollectiveMainloopFwdSm90ILi2EN4cute5tupleIJNS5_1CILi1EEES8_S8_EEENS6_IJNS7_ILi192EEESA_NS7_ILi64EEEEEELi64ENS_6half_tEfNS_4arch4Sm90ELb0ELb0ELb1ELb1ELb0ELb1ELb0ELb0ELb1ELb0ELb0ELb0EEENS1_21CollectiveEpilogueFwdINS6_IJSA_SB_SA_EEES9_SD_SF_Li384ELb1ELb0ELb0ELb0EEENS1_36VarlenDynamicPersistentTileSchedulerILi192ELi192ELi384ELi32ELb0ELb0ELb1ELb0ELb1ELb1EEEEEEEEEvNT_6ParamsE --------------------------
	.section	.nv.info._ZN7cutlass13device_kernelIN5flash11enable_sm90INS1_16FlashAttnFwdSm90INS1_25CollectiveMainloopFwdSm90ILi2EN4cute5tupleIJNS5_1CILi1EEES8_S8_EEENS6_IJNS7_ILi192EEESA_NS7_ILi64EEEEEELi64ENS_6half_tEfNS_4arch4Sm90ELb0ELb0ELb1ELb1ELb0ELb1ELb0ELb0ELb1ELb0ELb0ELb0EEENS1_21CollectiveEpilogueFwdINS6_IJSA_SB_SA_EEES9_SD_SF_Li384ELb1ELb0ELb0ELb0EEENS1_36VarlenDynamicPersistentTileSchedulerILi192ELi192ELi384ELi32ELb0ELb0ELb1ELb0ELb1ELb1EEEEEEEEEvNT_6ParamsE,"",@"SHT_CUDA_INFO"
	.sectionflags	@""
	.align	4


	//----- nvinfo : EIATTR_CUDA_API_VERSION
	.align		4
        /*0000*/ 	.byte	0x04, 0x37
        /*0002*/ 	.short	(.L_1535 - .L_1534)
.L_1534:
        /*0004*/ 	.word	0x00000082


	//----- nvinfo : EIATTR_KPARAM_INFO
	.align		4
.L_1535:
        /*0008*/ 	.byte	0x04, 0x17
        /*000a*/ 	.short	(.L_1537 - .L_1536)
.L_1536:
        /*000c*/ 	.word	0x00000000
        /*0010*/ 	.short	0x0000
        /*0012*/ 	.short	0x0070
        /*0014*/ 	.byte	0x00, 0xf0, 0x01, 0x28


	//----- nvinfo : EIATTR_SPARSE_MMA_MASK
	.align		4
.L_1537:
        /*0018*/ 	.byte	0x03, 0x50
        /*001a*/ 	.short	0x0000


	//----- nvinfo : EIATTR_MAXREG_COUNT
	.align		4
        /*001c*/ 	.byte	0x03, 0x1b
        /*001e*/ 	.short	0x0080


	//----- nvinfo : EIATTR_NUM_BARRIERS
	.align		4
        /*0020*/ 	.byte	0x02, 0x4c
        /*0022*/ 	.byte	0x10
	.zero		1


	//----- nvinfo : EIATTR_EXTERNS
	.align		4
        /*0024*/ 	.byte	0x04, 0x0f
        /*0026*/ 	.short	(.L_1539 - .L_1538)


	//   ....[0]....
	.align		4
.L_1538:
        /*0028*/ 	.word	index@(__assertfail)


	//----- nvinfo : EIATTR_ANNOTATIONS
	.align		4
.L_1539:
        /*002c*/ 	.byte	0x04, 0x55
        /*002e*/ 	.short	(.L_1541 - .L_1540)


	//   ....[0]....
.L_1540:
        /* <DEDUP_REMOVED lines=59> */


	//----- nvinfo : EIATTR_MERCURY_ISA_VERSION
	.align		4
.L_1541:
        /*03d0*/ 	.byte	0x03, 0x5f
        /*03d2*/ 	.short	0x0101


	//----- nvinfo : EIATTR_UNUSED_LOAD_BYTE_OFFSET
	.align		4
        /*03d4*/ 	.byte	0x04, 0x44
        /*03d6*/ 	.short	(.L_1543 - .L_1542)


	//   ....[0]....
.L_1542:
        /*03d8*/ 	.word	0x00000b00
        /*03dc*/ 	.word	0x0000fff0


	//   ....[1]....
        /*03e0*/ 	.word	0x00010740
        /*03e4*/ 	.word	0x0000fff0


	//----- nvinfo : EIATTR_INT_WARP_WIDE_INSTR_OFFSETS
	.align		4
.L_1543:
        /*03e8*/ 	.byte	0x04, 0x31
        /*03ea*/ 	.short	(.L_1545 - .L_1544)


	//   ....[0]....
.L_1544:
        /*03ec*/ 	.word	0x000001b0


	//   ....[1]....
        /*03f0*/ 	.word	0x00000250


	//   ....[2]....
        /*03f4*/ 	.word	0x000002c0


	//   ....[3]....
        /*03f8*/ 	.word	0x00013a10


	//   ....[4]....
        /*03fc*/ 	.word	0x00013aa0


	//   ....[5]....
        /*0400*/ 	.word	0x00013ee0


	//   ....[6]....
        /*0404*/ 	.word	0x00013f10


	//   ....[7]....
        /*0408*/ 	.word	0x000159b0


	//   ....[8]....
        /*040c*/ 	.word	0x00015a40


	//----- nvinfo : EIATTR_COOP_GROUP_MASK_REGIDS
	.align		4
.L_1545:
        /*0410*/ 	.byte	0x04, 0x29
        /*0412*/ 	.short	(.L_1547 - .L_1546)


	//   ....[0]....
.L_1546:
        /*0414*/ 	.word	0xffffffff


	//   ....[1]....
        /*0418*/ 	.word	0xffffffff


	//   ....[2]....
        /*041c*/ 	.word	0xffffffff


	//   ....[3]....
        /*0420*/ 	.word	0xffffffff


	//   ....[4]....
        /*0424*/ 	.word	0xffffffff


	//   ....[5]....
        /*0428*/ 	.word	0xffffffff


	//   ....[6]....
        /*042c*/ 	.word	0xffffffff


	//   ....[7]....
        /*0430*/ 	.word	0xffffffff


	//   ....[8]....
        /*0434*/ 	.word	0xffffffff


	//   ....[9]....
        /*0438*/ 	.word	0xffffffff


	//   ....[10]....
        /*043c*/ 	.word	0xffffffff


	//   ....[11]....
        /*0440*/ 	.word	0xffffffff


	//   ....[12]....
        /*0444*/ 	.word	0xffffffff


	//   ....[13]....
        /*0448*/ 	.word	0xffffffff


	//   ....[14]....
        /*044c*/ 	.word	0xffffffff


	//   ....[15]....
        /*0450*/ 	.word	0xffffffff


	//   ....[16]....
        /*0454*/ 	.word	0xffffffff


	//   ....[17]....
        /*0458*/ 	.word	0xffffffff


	//   ....[18]....
        /*045c*/ 	.word	0xffffffff


	//   ....[19]....
        /*0460*/ 	.word	0xffffffff


	//   ....[20]....
        /*0464*/ 	.word	0xffffffff


	//   ....[21]....
        /*0468*/ 	.word	0xffffffff


	//   ....[22]....
        /*046c*/ 	.word	0xffffffff


	//   ....[23]....
        /*0470*/ 	.word	0xffffffff


	//   ....[24]....
        /*0474*/ 	.word	0xffffffff


	//   ....[25]....
        /*0478*/ 	.word	0xffffffff


	//   ....[26]....
        /*047c*/ 	.word	0xffffffff


	//   ....[27]....
        /*0480*/ 	.word	0xffffffff


	//   ....[28]....
        /*0484*/ 	.word	0xffffffff


	//   ....[29]....
        /*0488*/ 	.word	0xffffffff


	//   ....[30]....
        /*048c*/ 	.word	0xffffffff


	//   ....[31]....
        /*0490*/ 	.word	0xffffffff


	//   ....[32]....
        /*0494*/ 	.word	0xffffffff


	//   ....[33]....
        /*0498*/ 	.word	0xffffffff


	//   ....[34]....
        /*049c*/ 	.word	0xffffffff


	//   ....[35]....
        /*04a0*/ 	.word	0xffffffff


	//   ....[36]....
        /*04a4*/ 	.word	0xffffffff


	//   ....[37]....
        /*04a8*/ 	.word	0xffffffff


	//   ....[38]....
        /*04ac*/ 	.word	0xffffffff


	//   ....[39]....
        /*04b0*/ 	.word	0xffffffff


	//   ....[40]....
        /*04b4*/ 	.word	0xffffffff


	//   ....[41]....
        /*04b8*/ 	.word	0xffffffff


	//   ....[42]....
        /*04bc*/ 	.word	0xffffffff


	//   ....[43]....
        /*04c0*/ 	.word	0xffffffff


	//   ....[44]....
        /*04c4*/ 	.word	0xffffffff


	//   ....[45]....
        /*04c8*/ 	.word	0xffffffff


	//   ....[46]....
        /*04cc*/ 	.word	0xffffffff


	//   ....[47]....
        /*04d0*/ 	.word	0xffffffff


	//   ....[48]....
        /*04d4*/ 	.word	0xffffffff


	//   ....[49]....
        /*04d8*/ 	.word	0xffffffff


	//   ....[50]....
        /*04dc*/ 	.word	0xffffffff


	//   ....[51]....
        /*04e0*/ 	.word	0xffffffff


	//   ....[52]....
        /*04e4*/ 	.word	0xffffffff


	//   ....[53]....
        /*04e8*/ 	.word	0xffffffff


	//   ....[54]....
        /*04ec*/ 	.word	0xffffffff


	//   ....[55]....
        /*04f0*/ 	.word	0xffffffff


	//   ....[56]....
        /*04f4*/ 	.word	0x0500000f


	//   ....[57]....
        /*04f8*/ 	.word	0x0500000f


	//   ....[58]....
        /*04fc*/ 	.word	0x0500000f


	//   ....[59]....
        /*0500*/ 	.word	0x0500000f


	//   ....[60]....
        /*0504*/ 	.word	0x0500000f


	//   ....[61]....
        /*0508*/ 	.word	0x0500000f


	//   ....[62]....
        /*050c*/ 	.word	0x0500000f


	//   ....[63]....
        /*0510*/ 	.word	0x0500000f


	//   ....[64]....
        /*0514*/ 	.word	0x0500000f


	//   ....[65]....
        /*0518*/ 	.word	0x0500000f


	//   ....[66]....
        /*051c*/ 	.word	0x0500000f


	//   ....[67]....
        /*0520*/ 	.word	0x0500000f


	//   ....[68]....
        /*0524*/ 	.word	0x0500000f


	//   ....[69]....
        /*0528*/ 	.word	0x0500000f


	//   ....[70]....
        /*052c*/ 	.word	0x0500000f


	//   ....[71]....
        /*0530*/ 	.word	0x0500000f


	//   ....[72]....
        /*0534*/ 	.word	0x0500000f


	//   ....[73]....
        /*0538*/ 	.word	0x0500000f


	//   ....[74]....
        /*053c*/ 	.word	0x0500000f


	//   ....[75]....
        /*0540*/ 	.word	0x0500000f


	//   ....[76]....
        /*0544*/ 	.word	0x0500000f


	//   ....[77]....
        /*0548*/ 	.word	0x0500000f


	//   ....[78]....
        /*054c*/ 	.word	0x0500000f


	//   ....[79]....
        /*0550*/ 	.word	0x0500000f


	//   ....[80]....
        /*0554*/ 	.word	0x0500000f


	//   ....[81]....
        /*0558*/ 	.word	0x0500000f


	//   ....[82]....
        /*055c*/ 	.word	0x0500000f


	//   ....[83]....
        /*0560*/ 	.word	0x0500000f


	//   ....[84]....
        /*0564*/ 	.word	0x0500000f


	//----- nvinfo : EIATTR_COOP_GROUP_INSTR_OFFSETS
	.align		4
.L_1547:
        /*0568*/ 	.byte	0x04, 0x28
        /*056a*/ 	.short	(.L_1549 - .L_1548)


	//   ....[0]....
.L_1548:
        /*056c*/ 	.word	0x00000060


	//   ....[1]....
        /*0570*/ 	.word	0x000001c0


	//   ....[2]....
        /*0574*/ 	.word	0x00000270


	//   ....[3]....
        /*0578*/ 	.word	0x00000430


	//   ....[4]....
        /*057c*/ 	.word	0x00000590


	//   ....[5]....
        /*0580*/ 	.word	0x000006b0


	//   ....[6]....
        /*0584*/ 	.word	0x00000810


	//   ....[7]....
        /*0588*/ 	.word	0x00005930


	//   ....[8]....
        /*058c*/ 	.word	0x00009d70


	//   ....[9]....
        /*0590*/ 	.word	0x00009df0


	//   ....[10]....
        /*0594*/ 	.word	0x0000a5a0


	//   ....[11]....
        /*0598*/ 	.word	0x0000a600


	//   ....[12]....
        /*059c*/ 	.word	0x0000ba00


	//   ....[13]....
        /*05a0*/ 	.word	0x0000cd00


	//   ....[14]....
        /*05a4*/ 	.word	0x0000cd60


	//   ....[15]....
        /*05a8*/ 	.word	0x0000d910


	//   ....[16]....
        /*05ac*/ 	.word	0x0000d930


	//   ....[17]....
        /*05b0*/ 	.word	0x0000f820


	//   ....[18]....
        /*05b4*/ 	.word	0x0000fa70


	//   ....[19]....
        /*05b8*/ 	.word	0x0000fd90


	//   ....[20]....
        /*05bc*/ 	.word	0x00010200


	//   ....[21]....
        /*05c0*/ 	.word	0x00010230


	//   ....[22]....
        /*05c4*/ 	.word	0x00012050


	//   ....[23]....
        /*05c8*/ 	.word	0x000121e0


	//   ....[24]....
        /*05cc*/ 	.word	0x00012210


	//   ....[25]....
        /*05d0*/ 	.word	0x00012240


	//   ....[26]....
        /*05d4*/ 	.word	0x00012280


	//   ....[27]....
        /*05d8*/ 	.word	0x000122d0


	//   ....[28]....
        /*05dc*/ 	.word	0x00012330


	//   ....[29]....
        /*05e0*/ 	.word	0x000124f0


	//   ....[30]....
        /*05e4*/ 	.word	0x00012550


	//   ....[31]....
        /*05e8*/ 	.word	0x00012590


	//   ....[32]....
        /*05ec*/ 	.word	0x000125d0


	//   ....[33]....
        /*05f0*/ 	.word	0x00012600


	//   ....[34]....
        /*05f4*/ 	.word	0x00012630


	//   ....[35]....
        /*05f8*/ 	.word	0x000126b0


	//   ....[36]....
        /*05fc*/ 	.word	0x000126e0


	//   ....[37]....
        /*0600*/ 	.word	0x00012760


	//   ....[38]....
        /*0604*/ 	.word	0x00015d00


	//   ....[39]....
        /*0608*/ 	.word	0x00015d10


	//   ....[40]....
        /*060c*/ 	.word	0x00015e00


	//   ....[41]....
        /*0610*/ 	.word	0x00015e60


	//   ....[42]....
        /*0614*/ 	.word	0x00015ea0


	//   ....[43]....
        /*0618*/ 	.word	0x00015ee0


	//   ....[44]....
        /*061c*/ 	.word	0x00015f10


	//   ....[45]....
        /*0620*/ 	.word	0x00015f40


	//   ....[46]....
        /*0624*/ 	.word	0x000160b0


	//   ....[47]....
        /*0628*/ 	.word	0x00016110


	//   ....[48]....
        /*062c*/ 	.word	0x00016150


	//   ....[49]....
        /*0630*/ 	.word	0x00016190


	//   ....[50]....
        /*0634*/ 	.word	0x000161c0


	//   ....[51]....
        /*0638*/ 	.word	0x000161f0


	//   ....[52]....
        /*063c*/ 	.word	0x000162b0


	//   ....[53]....
        /*0640*/ 	.word	0x000162d0


	//   ....[54]....
        /*0644*/ 	.word	0x00016340


	//   ....[55]....
        /*0648*/ 	.word	0x00016770


	//   ....[56]....
        /*064c*/ 	.word	0x00016bd0


	//   ....[57]....
        /*0650*/ 	.word	0x00016c80


	//   ....[58]....
        /*0654*/ 	.word	0x00016d20


	//   ....[59]....
        /*0658*/ 	.word	0x00016dc0


	//   ....[60]....
        /*065c*/ 	.word	0x00016e60


	//   ....[61]....
        /*0660*/ 	.word	0x00016f50


	//   ....[62]....
        /*0664*/ 	.word	0x00016ff0


	//   ....[63]....
        /*0668*/ 	.word	0x00017090


	//   ....[64]....
        /*066c*/ 	.word	0x00017130


	//   ....[65]....
        /*0670*/ 	.word	0x00017390


	//   ....[66]....
        /*0674*/ 	.word	0x00017670


	//   ....[67]....
        /*0678*/ 	.word	0x00017a60


	//   ....[68]....
        /*067c*/ 	.word	0x00017af0


	//   ....[69]....
        /*0680*/ 	.word	0x00017b90


	//   ....[70]....
        /*0684*/ 	.word	0x00017c40


	//   ....[71]....
        /*0688*/ 	.word	0x00017cc0


	//   ....[72]....
        /*068c*/ 	.word	0x00017d40


	//   ....[73]....
        /*0690*/ 	.word	0x00017dc0


	//   ....[74]....
        /*0694*/ 	.word	0x00017e40


	//   ....[75]....
        /*0698*/ 	.word	0x00017ed0


	//   ....[76]....
        /*069c*/ 	.word	0x00017f80


	//   ....[77]....
        /*06a0*/ 	.word	0x00018000


	//   ....[78]....
        /*06a4*/ 	.word	0x00018080


	//   ....[79]....
        /*06a8*/ 	.word	0x00018100


	//   ....[80]....
        /*06ac*/ 	.word	0x00018180


	//   ....[81]....
        /*06b0*/ 	.word	0x000181f0


	//   ....[82]....
        /*06b4*/ 	.word	0x00018290


	//   ....[83]....
        /*06b8*/ 	.word	0x00018320


	//   ....[84]....
        /*06bc*/ 	.word	0x00018440


	//----- nvinfo : EIATTR_REG_RECONFIG
	.align		4
.L_1549:
        /*06c0*/ 	.byte	0x01, 0x54
	.zero		2


	//----- nvinfo : EIATTR_SYSCALL_OFFSETS
	.align		4
        /*06c4*/ 	.byte	0x04, 0x46
        /*06c6*/ 	.short	(.L_1551 - .L_1550)


	//   ....[0]....
.L_1550:
        /*06c8*/ 	.word	0x000018c0


	//   ....[1]....
        /*06cc*/ 	.word	0x00001a10


	//   ....[2]....
        /*06d0*/ 	.word	0x00005ac0


	//   ....[3]....
        /*06d4*/ 	.word	0x00005fe0


	//   ....[4]....
        /*06d8*/ 	.word	0x00013c20


	//   ....[5]....
        /*06dc*/ 	.word	0x00013d50


	//   ....[6]....
        /*06e0*/ 	.word	0x00013e50


	//----- nvinfo : EIATTR_MBARRIER_INSTR_OFFSETS
	.align		4
.L_1551:
        /*06e4*/ 	.byte	0x04, 0x39
        /*06e6*/ 	.short	(.L_1553 - .L_1552)


	//   ....[0]....
.L_1552:
        /*06e8*/ 	.word	0x000002e0
        /*06ec*/ 	.word	0x000000ff
        /*06f0*/ 	.word	0x00030800
        /*06f4*/ 	.short	0x0100
        /*06f6*/ 	.byte	0x08
	.zero		1


	//   ....[1]....
        /*06f8*/ 	.word	0x000002f0
        /*06fc*/ 	.word	0x000000ff
        /*0700*/ 	.word	0x00030820
        /*0704*/ 	.short	0x0100
        /*0706*/ 	.byte	0x08
	.zero		1


	//   ....[2]....
        /*0708*/ 	.word	0x000003e0
        /*070c*/ 	.word	0x000000ff
        /*0710*/ 	.word	0x00030830
        /*0714*/ 	.short	0x0100
        /*0716*/ 	.byte	0x08
	.zero		1


	//   ....[3]....
        /*0718*/ 	.word	0x000003f0
        /*071c*/ 	.word	0x000000ff
        /*0720*/ 	.word	0x00030840
        /*0724*/ 	.short	0x0100
        /*0726*/ 	.byte	0x08
	.zero		1


	//   ....[4]....
        /*0728*/ 	.word	0x00000400
        /*072c*/ 	.word	0x000000ff
        /*0730*/ 	.word	0x00030838
        /*0734*/ 	.short	0x0100
        /*0736*/ 	.byte	0x08
	.zero		1


	//   ....[5]....
        /*0738*/ 	.word	0x00000410
        /*073c*/ 	.word	0x000000ff
        /*0740*/ 	.word	0x00030848
        /*0744*/ 	.short	0x0100
        /*0746*/ 	.byte	0x08
	.zero		1


	//   ....[6]....
        /*0748*/ 	.word	0x00000540
        /*074c*/ 	.word	0x000000ff
        /*0750*/ 	.word	0x00030850
        /*0754*/ 	.short	0x0100
        /*0756*/ 	.byte	0x08
	.zero		1


	//   ....[7]....
        /*0758*/ 	.word	0x00000550
        /*075c*/ 	.word	0x000000ff
        /*0760*/ 	.word	0x00030860
        /*0764*/ 	.short	0x0100
        /*0766*/ 	.byte	0x08
	.zero		1


	//   ....[8]....
        /*0768*/ 	.word	0x00000560
        /*076c*/ 	.word	0x000000ff
        /*0770*/ 	.word	0x00030858
        /*0774*/ 	.short	0x0100
        /*0776*/ 	.byte	0x08
	.zero		1


	//   ....[9]....
        /*0778*/ 	.word	0x00000570
        /*077c*/ 	.word	0x000000ff
        /*0780*/ 	.word	0x00030868
        /*0784*/ 	.short	0x0100
        /*0786*/ 	.byte	0x08
	.zero		1


	//   ....[10]....
        /*0788*/ 	.word	0x00000660
        /*078c*/ 	.word	0x000000ff
        /*0790*/ 	.word	0x00030870
        /*0794*/ 	.short	0x0100
        /*0796*/ 	.byte	0x06
	.zero		1


	//   ....[11]....
        /*0798*/ 	.word	0x00000670
        /*079c*/ 	.word	0x000000ff
        /*07a0*/ 	.word	0x00030880
        /*07a4*/ 	.short	0x0100
        /*07a6*/ 	.byte	0x06
	.zero		1


	//   ....[12]....
        /*07a8*/ 	.word	0x00000680
        /*07ac*/ 	.word	0x000000ff
        /*07b0*/ 	.word	0x00030878
        /*07b4*/ 	.short	0x0100
        /*07b6*/ 	.byte	0x06
	.zero		1


	//   ....[13]....
        /*07b8*/ 	.word	0x00000690
        /*07bc*/ 	.word	0x000000ff
        /*07c0*/ 	.word	0x00030888
        /*07c4*/ 	.short	0x0100
        /*07c6*/ 	.byte	0x06
	.zero		1


	//   ....[14]....
        /*07c8*/ 	.word	0x000007c0
        /*07cc*/ 	.word	0x000000ff
        /*07d0*/ 	.word	0x00030890
        /*07d4*/ 	.short	0x0100
        /*07d6*/ 	.byte	0x08
	.zero		1


	//   ....[15]....
        /*07d8*/ 	.word	0x000007d0
        /*07dc*/ 	.word	0x000000ff
        /*07e0*/ 	.word	0x000308a0
        /*07e4*/ 	.short	0x0100
        /*07e6*/ 	.byte	0x08
	.zero		1


	//   ....[16]....
        /*07e8*/ 	.word	0x000007e0
        /*07ec*/ 	.word	0x000000ff
        /*07f0*/ 	.word	0x00030898
        /*07f4*/ 	.short	0x0100
        /*07f6*/ 	.byte	0x08
	.zero		1


	//   ....[17]....
        /*07f8*/ 	.word	0x000007f0
        /*07fc*/ 	.word	0x000000ff
        /*0800*/ 	.word	0x000308a8
        /*0804*/ 	.short	0x0100
        /*0806*/ 	.byte	0x08
	.zero		1


	//   ....[18]....
        /*0808*/ 	.word	0x00000920
        /*080c*/ 	.word	0x000000ff
        /*0810*/ 	.word	0x000308b0
        /*0814*/ 	.short	0x0100
        /*0816*/ 	.byte	0x08
	.zero		1


	//   ....[19]....
        /*0818*/ 	.word	0x00000930
        /*081c*/ 	.word	0x000000ff
        /*0820*/ 	.word	0x000308c0
        /*0824*/ 	.short	0x0100
        /*0826*/ 	.byte	0x08
	.zero		1


	//   ....[20]....
        /*0828*/ 	.word	0x00000940
        /*082c*/ 	.word	0x000000ff
        /*0830*/ 	.word	0x000308b8
        /*0834*/ 	.short	0x0100
        /*0836*/ 	.byte	0x08
	.zero		1


	//   ....[21]....
        /*0838*/ 	.word	0x00000950
        /*083c*/ 	.word	0x000000ff
        /*0840*/ 	.word	0x000308c8
        /*0844*/ 	.short	0x0100
        /*0846*/ 	.byte	0x08
	.zero		1


	//   ....[22]....
        /*0848*/ 	.word	0x00002d00
        /*084c*/ 	.word	0x00000054
        /*0850*/ 	.word	0x00030890
        /*0854*/ 	.short	0x010a
        /*0856*/ 	.byte	0x3f
	.zero		1


	//   ....[23]....
        /*0858*/ 	.word	0x00003f30
        /*085c*/ 	.word	0x00000054
        /*0860*/ 	.word	0x00030890
        /*0864*/ 	.short	0x010a
        /*0866*/ 	.byte	0x3f
	.zero		1


	//   ....[24]....
        /*0868*/ 	.word	0x00005030
        /*086c*/ 	.word	0x00000054
        /*0870*/ 	.word	0x00030890
        /*0874*/ 	.short	0x010a
        /*0876*/ 	.byte	0x3f
	.zero		1


	//   ....[25]....
        /*0878*/ 	.word	0x00005250
        /*087c*/ 	.word	0x00000024
        /*0880*/ 	.word	0x00000000
        /*0884*/ 	.short	0x0101
        /*0886*/ 	.byte	0x3f
	.zero		1


	//   ....[26]....
        /*0888*/ 	.word	0x00005290
        /*088c*/ 	.word	0x00000054
        /*0890*/ 	.word	0x000308b0
        /*0894*/ 	.short	0x010a
        /*0896*/ 	.byte	0x3f
	.zero		1


	//   ....[27]....
        /*0898*/ 	.word	0x00005650
        /*089c*/ 	.word	0x00000054
        /*08a0*/ 	.word	0x00000000
        /*08a4*/ 	.short	0x0101
        /*08a6*/ 	.byte	0x3f
	.zero		1


	//   ....[28]....
        /*08a8*/ 	.word	0x00005b60
        /*08ac*/ 	.word	0x00000002
        /*08b0*/ 	.word	0x00030800
        /*08b4*/ 	.short	0x010a
        /*08b6*/ 	.byte	0x3f
	.zero		1


	//   ....[29]....
        /*08b8*/ 	.word	0x00005bb0
        /*08bc*/ 	.word	0x00000002
        /*08c0*/ 	.word	0x00030800
        /*08c4*/ 	.short	0x010a
        /*08c6*/ 	.byte	0x3f
	.zero		1


	//   ....[30]....
        /*08c8*/ 	.word	0x000062d0
        /*08cc*/ 	.word	0x00000002
        /*08d0*/ 	.word	0x00030800
        /*08d4*/ 	.short	0x010a
        /*08d6*/ 	.byte	0x3f
	.zero		1


	//   ....[31]....
        /*08d8*/ 	.word	0x000071b0
        /*08dc*/ 	.word	0x00000002
        /*08e0*/ 	.word	0x00030800
        /*08e4*/ 	.short	0x010a
        /*08e6*/ 	.byte	0x3f
	.zero		1


	//   ....[32]....
        /*08e8*/ 	.word	0x00008070
        /*08ec*/ 	.word	0x00000000
        /*08f0*/ 	.word	0x00030830
        /*08f4*/ 	.short	0x010a
        /*08f6*/ 	.byte	0x3f
	.zero		1


	//   ....[33]....
        /*08f8*/ 	.word	0x00008150
        /*08fc*/ 	.word	0x00000000
        /*0900*/ 	.word	0x00030830
        /*0904*/ 	.short	0x010a
        /*0906*/ 	.byte	0x3f
	.zero		1


	//   ....[34]....
        /*0908*/ 	.word	0x0000a8a0
        /*090c*/ 	.word	0x0000000c
        /*0910*/ 	.word	0x00000000
        /*0914*/ 	.short	0x0101
        /*0916*/ 	.byte	0x3f
	.zero		1


	//   ....[35]....
        /*0918*/ 	.word	0x0000bc60
        /*091c*/ 	.word	0x00000005
        /*0920*/ 	.word	0x00030830
        /*0924*/ 	.short	0x010a
        /*0926*/ 	.byte	0x3f
	.zero		1


	//   ....[36]....
        /*0928*/ 	.word	0x0000bcb0
        /*092c*/ 	.word	0x00000005
        /*0930*/ 	.word	0x00030830
        /*0934*/ 	.short	0x010a
        /*0936*/ 	.byte	0x3f
	.zero		1


	//   ....[37]....
        /*0938*/ 	.word	0x0000c000
        /*093c*/ 	.word	0x00000006
        /*0940*/ 	.word	0x00030850
        /*0944*/ 	.short	0x010a
        /*0946*/ 	.byte	0x3f
	.zero		1


	//   ....[38]....
        /*0948*/ 	.word	0x0000c040
        /*094c*/ 	.word	0x00000006
        /*0950*/ 	.word	0x00030850
        /*0954*/ 	.short	0x010a
        /*0956*/ 	.byte	0x3f
	.zero		1


	//   ....[39]....
        /*0958*/ 	.word	0x0000e660
        /*095c*/ 	.word	0x00000042
        /*0960*/ 	.word	0x00000000
        /*0964*/ 	.short	0x0101
        /*0966*/ 	.byte	0x3f
	.zero		1


	//   ....[40]....
        /*0968*/ 	.word	0x0000e690
        /*096c*/ 	.word	0x00000000
        /*0970*/ 	.word	0x00000000
        /*0974*/ 	.short	0x0101
        /*0976*/ 	.byte	0x3f
	.zero		1


	//   ....[41]....
        /*0978*/ 	.word	0x0000f8b0
        /*097c*/ 	.word	0x0000000b
        /*0980*/ 	.word	0x00030850
        /*0984*/ 	.short	0x010a
        /*0986*/ 	.byte	0x3f
	.zero		1


	//   ....[42]....
        /*0988*/ 	.word	0x0000f960
        /*098c*/ 	.word	0x0000000b
        /*0990*/ 	.word	0x00030850
        /*0994*/ 	.short	0x010a
        /*0996*/ 	.byte	0x3f
	.zero		1


	//   ....[43]....
        /*0998*/ 	.word	0x00010400
        /*099c*/ 	.word	0x00000009
        /*09a0*/ 	.word	0x00000000
        /*09a4*/ 	.short	0x0101
        /*09a6*/ 	.byte	0x3f
	.zero		1


	//   ....[44]....
        /*09a8*/ 	.word	0x00011300
        /*09ac*/ 	.word	0x00000000
        /*09b0*/ 	.word	0x00000000
        /*09b4*/ 	.short	0x0101
        /*09b6*/ 	.byte	0x3f
	.zero		1


	//   ....[45]....
        /*09b8*/ 	.word	0x00013170
        /*09bc*/ 	.word	0x00000006
        /*09c0*/ 	.word	0x00030820
        /*09c4*/ 	.short	0x010a
        /*09c6*/ 	.byte	0x3f
	.zero		1


	//   ....[46]....
        /*09c8*/ 	.word	0x000131e0
        /*09cc*/ 	.word	0x00000007
        /*09d0*/ 	.word	0x000308a0
        /*09d4*/ 	.short	0x010a
        /*09d6*/ 	.byte	0x3f
	.zero		1


	//   ....[47]....
        /*09d8*/ 	.word	0x00013390
        /*09dc*/ 	.word	0x00000007
        /*09e0*/ 	.word	0x000308c0
        /*09e4*/ 	.short	0x010a
        /*09e6*/ 	.byte	0x3f
	.zero		1


	//   ....[48]....
        /*09e8*/ 	.word	0x000135e0
        /*09ec*/ 	.word	0x00000007
        /*09f0*/ 	.word	0x000308a0
        /*09f4*/ 	.short	0x010a
        /*09f6*/ 	.byte	0x3f
	.zero		1


	//   ....[49]....
        /*09f8*/ 	.word	0x00013780
        /*09fc*/ 	.word	0x00000007
        /*0a00*/ 	.word	0x000308c0
        /*0a04*/ 	.short	0x010a
        /*0a06*/ 	.byte	0x3f
	.zero		1


	//   ....[50]....
        /*0a08*/ 	.word	0x00014320
        /*0a0c*/ 	.word	0x00000005
        /*0a10*/ 	.word	0x00030840
        /*0a14*/ 	.short	0x010a
        /*0a16*/ 	.byte	0x3f
	.zero		1


	//   ....[51]....
        /*0a18*/ 	.word	0x00014670
        /*0a1c*/ 	.word	0x0000001c
        /*0a20*/ 	.word	0x00030820
        /*0a24*/ 	.short	0x010a
        /*0a26*/ 	.byte	0x3f
	.zero		1


	//   ....[52]....
        /*0a28*/ 	.word	0x00014970
        /*0a2c*/ 	.word	0x00000003
        /*0a30*/ 	.word	0x00030840
        /*0a34*/ 	.short	0x010a
        /*0a36*/ 	.byte	0x3f
	.zero		1


	//   ....[53]....
        /*0a38*/ 	.word	0x00014b50
        /*0a3c*/ 	.word	0x00000002
        /*0a40*/ 	.word	0x00000060
        /*0a44*/ 	.short	0x010a
        /*0a46*/ 	.byte	0x3f
	.zero		1


	//   ....[54]....
        /*0a48*/ 	.word	0x00014fd0
        /*0a4c*/ 	.word	0x00000003
        /*0a50*/ 	.word	0x00030840
        /*0a54*/ 	.short	0x010a
        /*0a56*/ 	.byte	0x3f
	.zero		1


	//   ....[55]....
        /*0a58*/ 	.word	0x000151b0
        /*0a5c*/ 	.word	0x00000003
        /*0a60*/ 	.word	0x00000060
        /*0a64*/ 	.short	0x010a
        /*0a66*/ 	.byte	0x3f
	.zero		1


	//   ....[56]....
        /*0a68*/ 	.word	0x00015570
        /*0a6c*/ 	.word	0x00000002
        /*0a70*/ 	.word	0x00030840
        /*0a74*/ 	.short	0x010a
        /*0a76*/ 	.byte	0x3f
	.zero		1


	//   ....[57]....
        /*0a78*/ 	.word	0x00015760
        /*0a7c*/ 	.word	0x00000002
        /*0a80*/ 	.word	0x00000060
        /*0a84*/ 	.short	0x010a
        /*0a86*/ 	.byte	0x3f
	.zero		1


	//   ....[58]....
        /*0a88*/ 	.word	0x00015ab0
        /*0a8c*/ 	.word	0x00000003
        /*0a90*/ 	.word	0x00030860
        /*0a94*/ 	.short	0x010a
        /*0a96*/ 	.byte	0x3f
	.zero		1


	//   ....[59]....
        /*0a98*/ 	.word	0x000166f0
        /*0a9c*/ 	.word	0x00000009
        /*0aa0*/ 	.word	0x00030820
        /*0aa4*/ 	.short	0x010a
        /*0aa6*/ 	.byte	0x3f
	.zero		1


	//   ....[60]....
        /*0aa8*/ 	.word	0x00016880
        /*0aac*/ 	.word	0x00000007
        /*0ab0*/ 	.word	0x00000000
        /*0ab4*/ 	.short	0x010a
        /*0ab6*/ 	.byte	0x3f
	.zero		1


	//   ....[61]....
        /*0ab8*/ 	.word	0x000168f0
        /*0abc*/ 	.word	0x00000003
        /*0ac0*/ 	.word	0x00000000
        /*0ac4*/ 	.short	0x010a
        /*0ac6*/ 	.byte	0x3f
	.zero		1


	//   ....[62]....
        /*0ac8*/ 	.word	0x00016950
        /*0acc*/ 	.word	0x00000005
        /*0ad0*/ 	.word	0x00000000
        /*0ad4*/ 	.short	0x010a
        /*0ad6*/ 	.byte	0x3f
	.zero		1


	//   ....[63]....
        /*0ad8*/ 	.word	0x00016980
        /*0adc*/ 	.word	0x00000003
        /*0ae0*/ 	.word	0x00000000
        /*0ae4*/ 	.short	0x010a
        /*0ae6*/ 	.byte	0x3f
	.zero		1


	//   ....[64]....
        /*0ae8*/ 	.word	0x000169e0
        /*0aec*/ 	.word	0x00000054
        /*0af0*/ 	.word	0x00030890
        /*0af4*/ 	.short	0x010a
        /*0af6*/ 	.byte	0x3f
	.zero		1


	//   ....[65]....
        /*0af8*/ 	.word	0x00016a30
        /*0afc*/ 	.word	0x00000054
        /*0b00*/ 	.word	0x00030890
        /*0b04*/ 	.short	0x010a
        /*0b06*/ 	.byte	0x3f
	.zero		1


	//   ....[66]....
        /*0b08*/ 	.word	0x00016a80
        /*0b0c*/ 	.word	0x00000054
        /*0b10*/ 	.word	0x00030890
        /*0b14*/ 	.short	0x010a
        /*0b16*/ 	.byte	0x3f
	.zero		1


	//   ....[67]....
        /*0b18*/ 	.word	0x00016ad0
        /*0b1c*/ 	.word	0x00000054
        /*0b20*/ 	.word	0x000308b0
        /*0b24*/ 	.short	0x010a
        /*0b26*/ 	.byte	0x3f
	.zero		1


	//   ....[68]....
        /*0b28*/ 	.word	0x00016ea0
        /*0b2c*/ 	.word	0x00000002
        /*0b30*/ 	.word	0x00030800
        /*0b34*/ 	.short	0x010a
        /*0b36*/ 	.byte	0x3f
	.zero		1


	//   ....[69]....
        /*0b38*/ 	.word	0x00017170
        /*0b3c*/ 	.word	0x00000002
        /*0b40*/ 	.word	0x00030800
        /*0b44*/ 	.short	0x010a
        /*0b46*/ 	.byte	0x3f
	.zero		1


	//   ....[70]....
        /*0b48*/ 	.word	0x000171c0
        /*0b4c*/ 	.word	0x00000000
        /*0b50*/ 	.word	0x00030830
        /*0b54*/ 	.short	0x010a
        /*0b56*/ 	.byte	0x3f
	.zero		1


	//   ....[71]....
        /*0b58*/ 	.word	0x00017210
        /*0b5c*/ 	.word	0x00000005
        /*0b60*/ 	.word	0x00030830
        /*0b64*/ 	.short	0x010a
        /*0b66*/ 	.byte	0x3f
	.zero		1


	//   ....[72]....
        /*0b68*/ 	.word	0x00017260
        /*0b6c*/ 	.word	0x00000006
        /*0b70*/ 	.word	0x00030850
        /*0b74*/ 	.short	0x010a
        /*0b76*/ 	.byte	0x3f
	.zero		1


	//   ....[73]....
        /*0b78*/ 	.word	0x000172b0
        /*0b7c*/ 	.word	0x0000000b
        /*0b80*/ 	.word	0x00030850
        /*0b84*/ 	.short	0x010a
        /*0b86*/ 	.byte	0x3f
	.zero		1


	//   ....[74]....
        /*0b88*/ 	.word	0x00017450
        /*0b8c*/ 	.word	0x00000006
        /*0b90*/ 	.word	0x00030820
        /*0b94*/ 	.short	0x010a
        /*0b96*/ 	.byte	0x3f
	.zero		1


	//   ....[75]....
        /*0b98*/ 	.word	0x000174a0
        /*0b9c*/ 	.word	0x00000007
        /*0ba0*/ 	.word	0x000308a0
        /*0ba4*/ 	.short	0x010a
        /*0ba6*/ 	.byte	0x3f
	.zero		1


	//   ....[76]....
        /*0ba8*/ 	.word	0x000174f0
        /*0bac*/ 	.word	0x00000007
        /*0bb0*/ 	.word	0x000308c0
        /*0bb4*/ 	.short	0x010a
        /*0bb6*/ 	.byte	0x3f
	.zero		1


	//   ....[77]....
        /*0bb8*/ 	.word	0x00017540
        /*0bbc*/ 	.word	0x00000007
        /*0bc0*/ 	.word	0x000308a0
        /*0bc4*/ 	.short	0x010a
        /*0bc6*/ 	.byte	0x3f
	.zero		1


	//   ....[78]....
        /*0bc8*/ 	.word	0x00017590
        /*0bcc*/ 	.word	0x00000007
        /*0bd0*/ 	.word	0x000308c0
        /*0bd4*/ 	.short	0x010a
        /*0bd6*/ 	.byte	0x3f
	.zero		1


	//   ....[79]....
        /*0bd8*/ 	.word	0x00017730
        /*0bdc*/ 	.word	0x00000005
        /*0be0*/ 	.word	0x00030840
        /*0be4*/ 	.short	0x010a
        /*0be6*/ 	.byte	0x3f
	.zero		1


	//   ....[80]....
        /*0be8*/ 	.word	0x00017780
        /*0bec*/ 	.word	0x0000001c
        /*0bf0*/ 	.word	0x00030820
        /*0bf4*/ 	.short	0x010a
        /*0bf6*/ 	.byte	0x3f
	.zero		1


	//   ....[81]....
        /*0bf8*/ 	.word	0x000177d0
        /*0bfc*/ 	.word	0x00000003
        /*0c00*/ 	.word	0x00030840
        /*0c04*/ 	.short	0x010a
        /*0c06*/ 	.byte	0x3f
	.zero		1


	//   ....[82]....
        /*0c08*/ 	.word	0x00017820
        /*0c0c*/ 	.word	0x00000002
        /*0c10*/ 	.word	0x00000060
        /*0c14*/ 	.short	0x010a
        /*0c16*/ 	.byte	0x3f
	.zero		1


	//   ....[83]....
        /*0c18*/ 	.word	0x00017870
        /*0c1c*/ 	.word	0x00000003
        /*0c20*/ 	.word	0x00030840
        /*0c24*/ 	.short	0x010a
        /*0c26*/ 	.byte	0x3f
	.zero		1


	//   ....[84]....
        /*0c28*/ 	.word	0x000178c0
        /*0c2c*/ 	.word	0x00000003
        /*0c30*/ 	.word	0x00000060
        /*0c34*/ 	.short	0x010a
        /*0c36*/ 	.byte	0x3f
	.zero		1


	//   ....[85]....
        /*0c38*/ 	.word	0x00017910
        /*0c3c*/ 	.word	0x00000002
        /*0c40*/ 	.word	0x00030840
        /*0c44*/ 	.short	0x010a
        /*0c46*/ 	.byte	0x3f
	.zero		1


	//   ....[86]....
        /*0c48*/ 	.word	0x00017960
        /*0c4c*/ 	.word	0x00000002
        /*0c50*/ 	.word	0x00000060
        /*0c54*/ 	.short	0x010a
        /*0c56*/ 	.byte	0x3f
	.zero		1


	//   ....[87]....
        /*0c58*/ 	.word	0x000179b0
        /*0c5c*/ 	.word	0x00000003
        /*0c60*/ 	.word	0x00030860
        /*0c64*/ 	.short	0x010a
        /*0c66*/ 	.byte	0x3f
	.zero		1


	//   ....[88]....
        /*0c68*/ 	.word	0x00018360
        /*0c6c*/ 	.word	0x00000009
        /*0c70*/ 	.word	0x00030820
        /*0c74*/ 	.short	0x010a
        /*0c76*/ 	.byte	0x3f
	.zero		1


	//   ....[89]....
        /*0c78*/ 	.word	0x00018500
        /*0c7c*/ 	.word	0x00000007
        /*0c80*/ 	.word	0x00000000
        /*0c84*/ 	.short	0x010a
        /*0c86*/ 	.byte	0x3f
	.zero		1


	//   ....[90]....
        /*0c88*/ 	.word	0x00018550
        /*0c8c*/ 	.word	0x00000003
        /*0c90*/ 	.word	0x00000000
        /*0c94*/ 	.short	0x010a
        /*0c96*/ 	.byte	0x3f
	.zero		1


	//   ....[91]....
        /*0c98*/ 	.word	0x000185a0
        /*0c9c*/ 	.word	0x00000005
        /*0ca0*/ 	.word	0x00000000
        /*0ca4*/ 	.short	0x010a
        /*0ca6*/ 	.byte	0x3f
	.zero		1


	//----- nvinfo : EIATTR_NUM_MBARRIERS
	.align		4
.L_1553:
        /*0ca8*/ 	.byte	0x03, 0x38
        /*0caa*/ 	.short	0x0016


	//----- nvinfo : EIATTR_EXIT_INSTR_OFFSETS
	.align		4
        /*0cac*/ 	.byte	0x04, 0x1c
        /*0cae*/ 	.short	(.L_1555 - .L_1554)


	//   ....[0]....
.L_1554:
        /*0cb0*/ 	.word	0x000169d0


	//----- nvinfo : EIATTR_MAX_THREADS
	.align		4
.L_1555:
        /*0cb4*/ 	.byte	0x04, 0x05
        /*0cb6*/ 	.short	(.L_1557 - .L_1556)
.L_1556:
        /*0cb8*/ 	.word	0x00000200
        /*0cbc*/ 	.word	0x00000001
        /*0cc0*/ 	.word	0x00000001


	//----- nvinfo : EIATTR_CRS_STACK_SIZE
	.align		4
.L_1557:
        /*0cc4*/ 	.byte	0x04, 0x1e
        /*0cc6*/ 	.short	(.L_1559 - .L_1558)
.L_1558:
        /*0cc8*/ 	.word	0x00000000


	//----- nvinfo : EIATTR_CBANK_PARAM_SIZE
	.align		4
.L_1559:
        /*0ccc*/ 	.byte	0x03, 0x19
        /*0cce*/ 	.short	0x0a70


	//----- nvinfo : EIATTR_PARAM_CBANK
	.align		4
        /*0cd0*/ 	.byte	0x04, 0x0a
        /*0cd2*/ 	.short	(.L_1561 - .L_1560)
	.align		4
.L_1560:
        /*0cd4*/ 	.word	index@(.nv.constant0._ZN7cutlass13device_kernelIN5flash11enable_sm90INS1_16FlashAttnFwdSm90INS1_25CollectiveMainloopFwdSm90ILi2EN4cute5tupleIJNS5_1CILi1EEES8_S8_EEENS6_IJNS7_ILi192EEESA_NS7_ILi64EEEEEELi64ENS_6half_tEfNS_4arch4Sm90ELb0ELb0ELb1ELb1ELb0ELb1ELb0ELb0ELb1ELb0ELb0ELb0EEENS1_21CollectiveEpilogueFwdINS6_IJSA_SB_SA_EEES9_SD_SF_Li384ELb1ELb0ELb0ELb0EEENS1_36VarlenDynamicPersistentTileSchedulerILi192ELi192ELi384ELi32ELb0ELb0ELb1ELb0ELb1ELb1EEEEEEEEEvNT_6ParamsE)
        /*0cd8*/ 	.short	0x0210
        /*0cda*/ 	.short	0x0a70


	//----- nvinfo : EIATTR_SW_WAR
	.align		4
.L_1561:
        /*0cdc*/ 	.byte	0x04, 0x36
        /*0cde*/ 	.short	(.L_1563 - .L_1562)
.L_1562:
        /*0ce0*/ 	.word	0x00000008
.L_1563:


//--------------------- .nv.info._ZN7cutlass13device_kernelIN5flash11enable_sm90INS1_16FlashAttnFwdSm90INS1_25CollectiveMainloopFwdSm90ILi2EN4cute5tupleIJNS5_1CILi1EEES8_S8_EEENS6_IJNS7_ILi192EEENS7_ILi128EEENS7_ILi64EEEEEELi64ENS_6half_tEfNS_4arch4Sm90ELb0ELb1ELb1ELb0ELb0ELb0ELb0ELb1ELb1ELb0ELb0ELb0EEENS1_21CollectiveEpilogueFwdINS6_IJSA_SC_SB_EEES9_SE_SG_Li384ELb0ELb0ELb0ELb0EEENS1_30DynamicPersistentTileSchedulerILi384ELi32ELb0ELb0ELb1EEEEEEEEEvNT_6ParamsE --------------------------
	.section	.nv.info._ZN7cutlass13device_kernelIN5flash11enable_sm90INS1_16FlashAttnFwdSm90INS1_25CollectiveMainloopFwdSm90ILi2EN4cute5tupleIJNS5_1CILi1EEES8_S8_EEENS6_IJNS7_ILi192EEENS7_ILi128EEENS7_ILi64EEEEEELi64ENS_6half_tEfNS_4arch4Sm90ELb0ELb1ELb1ELb0ELb0ELb0ELb0ELb1ELb1ELb0ELb0ELb0EEENS1_21CollectiveEpilogueFwdINS6_IJSA_SC_SB_EEES9_SE_SG_Li384ELb0ELb0ELb0ELb0EEENS1_30DynamicPersistentTileSchedulerILi384ELi32ELb0ELb0ELb1EEEEEEEEEvNT_6ParamsE,"",@"SHT_CUDA_INFO"
	.sectionflags	@""
	.align	4


	//----- nvinfo : EIATTR_CUDA_API_VERSION
	.align		4
        /*0000*/ 	.byte	0x04, 0x37
        /*0002*/ 	.short	(.L_1565 - .L_1564)
.L_1564:
        /*0004*/ 	.word	0x00000082


	//----- nvinfo : EIATTR_KPARAM_INFO
	.align		4
.L_1565:
        /*0008*/ 	.byte	0x04, 0x17
        /*000a*/ 	.short	(.L_1567 - .L_1566)
.L_1566:
        /*000c*/ 	.word	0x00000000
        /*0010*/ 	.short	0x0000
        /*0012*/ 	.short	0x0070
        /*0014*/ 	.byte	0x00, 0xf0, 0x01, 0x2e


	//----- nvinfo : EIATTR_SPARSE_MMA_MASK
	.align		4
.L_1567:
        /*0018*/ 	.byte	0x03, 0x50
        /*001a*/ 	.short	0x0000


	//----- nvinfo : EIATTR_MAXREG_COUNT
	.align		4
        /*001c*/ 	.byte	0x03, 0x1b
        /*001e*/ 	.short	0x0080


	//----- nvinfo : EIATTR_NUM_BARRIERS
	.align		4
        /*0020*/ 	.byte	0x02, 0x4c
        /*0022*/ 	.byte	0x10
	.zero		1


	//----- nvinfo : EIATTR_EXTERNS
	.align		4
        /*0024*/ 	.byte	0x04, 0x0f
        /*0026*/ 	.short	(.L_1569 - .L_1568)


	//   ....[0]....
	.align		4
.L_1568:
        /*0028*/ 	.word	index@(__assertfail)


	//----- nvinfo : EIATTR_MERCURY_ISA_VERSION
	.align		4
.L_1569:
        /*002c*/ 	.byte	0x03, 0x5f
        /*002e*/ 	.short	0x0101


	//----- nvinfo : EIATTR_INT_WARP_WIDE_INSTR_OFFSETS
	.align		4
        /*0030*/ 	.byte	0x04, 0x31
        /*0032*/ 	.short	(.L_1571 - .L_1570)


	//   ....[0]....
.L_1570:
        /*0034*/ 	.word	0x00000180


	//   ....[1]....
        /*0038*/ 	.word	0x000001b0


	//   ....[2]....
        /*003c*/ 	.word	0x000001c0


	//   ....[3]....
        /*0040*/ 	.word	0x00010170


	//   ....[4]....
        /*0044*/ 	.word	0x00010200


	//   ....[5]....
        /*0048*/ 	.word	0x000106b0


	//   ....[6]....
        /*004c*/ 	.word	0x00011e00


	//   ....[7]....
        /*0050*/ 	.word	0x00011e90


	//----- nvinfo : EIATTR_COOP_GROUP_MASK_REGIDS
	.align		4
.L_1571:
        /*0054*/ 	.byte	0x04, 0x29
        /*0056*/ 	.short	(.L_1573 - .L_1572)


	//   ....[0]....
.L_1572:
        /*0058*/ 	.word	0xffffffff


	//   ....[1]....
        /*005c*/ 	.word	0xffffffff


	//   ....[2]....
        /*0060*/ 	.word	0xffffffff


	//   ....[3]....
        /*0064*/ 	.word	0xffffffff


	//   ....[4]....
        /*0068*/ 	.word	0xffffffff


	//   ....[5]....
        /*006c*/ 	.word	0xffffffff


	//   ....[6]....
        /*0070*/ 	.word	0xffffffff


	//   ....[7]....
        /*0074*/ 	.word	0xffffffff


	//   ....[8]....
        /*0078*/ 	.word	0xffffffff


	//   ....[9]....
        /*007c*/ 	.word	0xffffffff


	//   ....[10]....
        /*0080*/ 	.word	0xffffffff


	//   ....[11]....
        /*0084*/ 	.word	0xffffffff


	//   ....[12]....
        /*0088*/ 	.word	0xffffffff


	//   ....[13]....
        /*008c*/ 	.word	0xffffffff


	//   ....[14]....
        /*0090*/ 	.word	0xffffffff


	//   ....[15]....
        /*0094*/ 	.word	0xffffffff


	//   ....[16]....
        /*0098*/ 	.word	0xffffffff


	//   ....[17]....
        /*009c*/ 	.word	0xffffffff


	//   ....[18]....
        /*00a0*/ 	.word	0xffffffff


	//   ....[19]....
        /*00a4*/ 	.word	0xffffffff


	//   ....[20]....
        /*00a8*/ 	.word	0xffffffff


	//   ....[21]....
        /*00ac*/ 	.word	0xffffffff


	//   ....[22]....
        /*00b0*/ 	.word	0xffffffff


	//   ....[23]....
        /*00b4*/ 	.word	0xffffffff


	//   ....[24]....
        /*00b8*/ 	.word	0xffffffff


	//   ....[25]....
        /*00bc*/ 	.word	0xffffffff


	//   ....[26]....
        /*00c0*/ 	.word	0xffffffff


	//   ....[27]....
        /*00c4*/ 	.word	0xffffffff


	//   ....[28]....
        /*00c8*/ 	.word	0xffffffff


	//   ....[29]....
        /*00cc*/ 	.word	0xffffffff


	//   ....[30]....
        /*00d0*/ 	.word	0xffffffff


	//   ....[31]....
        /*00d4*/ 	.word	0xffffffff


	//   ....[32]....
        /*00d8*/ 	.word	0x0500000f


	//   ....[33]....
        /*00dc*/ 	.word	0x0500000f


	//----- nvinfo : EIATTR_COOP_GROUP_INSTR_OFFSETS
	.align		4
.L_1573:
        /*00e0*/ 	.byte	0x04, 0x28
        /*00e2*/ 	.short	(.L_1575 - .L_1574)


	//   ....[0]....
.L_1574:
        /*00e4*/ 	.word	0x00000060


	//   ....[1]....
        /*00e8*/ 	.word	0x00000190


	//   ....[2]....
        /*00ec*/ 	.word	0x000001e0


	//   ....[3]....
        /*00f0*/ 	.word	0x000003d0


	//   ....[4]....
        /*00f4*/ 	.word	0x00000530


	//   ....[5]....
        /*00f8*/ 	.word	0x00000650


	//   ....[6]....
        /*00fc*/ 	.word	0x000007b0


	//   ....[7]....
        /*0100*/ 	.word	0x00001600


	//   ....[8]....
        /*0104*/ 	.word	0x00003980


	//   ....[9]....
        /*0108*/ 	.word	0x00003a60


	//   ....[10]....
        /*010c*/ 	.word	0x000042d0


	//   ....[11]....
        /*0110*/ 	.word	0x00004330


	//   ....[12]....
        /*0114*/ 	.word	0x00006dd0


	//   ....[13]....
        /*0118*/ 	.word	0x00006e70


	//   ....[14]....
        /*011c*/ 	.word	0x00007730


	//   ....[15]....
        /*0120*/ 	.word	0x000077b0


	//   ....[16]....
        /*0124*/ 	.word	0x00009550


	//   ....[17]....
        /*0128*/ 	.word	0x000095d0


	//   ....[18]....
        /*012c*/ 	.word	0x00009ca0


	//   ....[19]....
        /*0130*/ 	.word	0x00009d10


	//   ....[20]....
        /*0134*/ 	.word	0x0000c9c0


	//   ....[21]....
        /*0138*/ 	.word	0x0000c9e0


	//   ....[22]....
        /*013c*/ 	.word	0x0000d3c0


	//   ....[23]....
        /*0140*/ 	.word	0x0000d420


	//   ....[24]....
        /*0144*/ 	.word	0x0000e2d0


	//   ....[25]....
        /*0148*/ 	.word	0x0000e310


	//   ....[26]....
        /*014c*/ 	.word	0x0000e400


	//   ....[27]....
        /*0150*/ 	.word	0x0000e410


	//   ....[28]....
        /*0154*/ 	.word	0x0000ef60


	//   ....[29]....
        /*0158*/ 	.word	0x0000f8e0


	//   ....[30]....
        /*015c*/ 	.word	0x00012130


	//   ....[31]....
        /*0160*/ 	.word	0x000122b0


	//   ....[32]....
        /*0164*/ 	.word	0x000128b0


	//   ....[33]....
        /*0168*/ 	.word	0x00012c90


	//----- nvinfo : EIATTR_REG_RECONFIG
	.align		4
.L_1575:
        /*016c*/ 	.byte	0x01, 0x54
	.zero		2


	//----- nvinfo : EIATTR_SYSCALL_OFFSETS
	.align		4
        /*0170*/ 	.byte	0x04, 0x46
        /*0172*/ 	.short	(.L_1577 - .L_1576)


	//   ....[0]....
.L_1576:
        /*0174*/ 	.word	0x000017b0


	//   ....[1]....
        /*0178*/ 	.word	0x00010390


	//   ....[2]....
        /*017c*/ 	.word	0x000104d0


	//   ....[3]....
        /*0180*/ 	.word	0x000105c0


	//----- nvinfo : EIATTR_MBARRIER_INSTR_OFFSETS
	.align		4
.L_1577:
        /*0184*/ 	.byte	0x04, 0x39
        /*0186*/ 	.short	(.L_1579 - .L_1578)


	//   ....[0]....
.L_1578:
        /*0188*/ 	.word	0x00000280
        /*018c*/ 	.word	0x000000ff
        /*0190*/ 	.word	0x00016800
        /*0194*/ 	.short	0x0100
        /*0196*/ 	.byte	0x06
	.zero		1


	//   ....[1]....
        /*0198*/ 	.word	0x00000290
        /*019c*/ 	.word	0x000000ff
        /*01a0*/ 	.word	0x00016820
        /*01a4*/ 	.short	0x0100
        /*01a6*/ 	.byte	0x06
	.zero		1


	//   ....[2]....
        /*01a8*/ 	.word	0x00000380
        /*01ac*/ 	.word	0x000000ff
        /*01b0*/ 	.word	0x00016830
        /*01b4*/ 	.short	0x0100
        /*01b6*/ 	.byte	0x08
	.zero		1


	//   ....[3]....
        /*01b8*/ 	.word	0x00000390
        /*01bc*/ 	.word	0x000000ff
        /*01c0*/ 	.word	0x00016840
        /*01c4*/ 	.short	0x0100
        /*01c6*/ 	.byte	0x08
	.zero		1


	//   ....[4]....
        /*01c8*/ 	.word	0x000003a0
        /*01cc*/ 	.word	0x000000ff
        /*01d0*/ 	.word	0x00016838
        /*01d4*/ 	.short	0x0100
        /*01d6*/ 	.byte	0x08
	.zero		1


	//   ....[5]....
        /*01d8*/ 	.word	0x000003b0
        /*01dc*/ 	.word	0x000000ff
        /*01e0*/ 	.word	0x00016848
        /*01e4*/ 	.short	0x0100
        /*01e6*/ 	.byte	0x08
	.zero		1


	//   ....[6]....
        /*01e8*/ 	.word	0x000004e0
        /*01ec*/ 	.word	0x000000ff
        /*01f0*/ 	.word	0x00016850
        /*01f4*/ 	.short	0x0100
        /*01f6*/ 	.byte	0x08
	.zero		1


	//   ....[7]....
        /*01f8*/ 	.word	0x000004f0
        /*01fc*/ 	.word	0x000000ff
        /*0200*/ 	.word	0x00016860
        /*0204*/ 	.short	0x0100
        /*0206*/ 	.byte	0x08
	.zero		1


	//   ....[8]....
        /*0208*/ 	.word	0x00000500
        /*020c*/ 	.word	0x000000ff
        /*0210*/ 	.word	0x00016858
        /*0214*/ 	.short	0x0100
        /*0216*/ 	.byte	0x08
	.zero		1


	//   ....[9]....
        /*0218*/ 	.word	0x00000510
        /*021c*/ 	.word	0x000000ff
        /*0220*/ 	.word	0x00016868
        /*0224*/ 	.short	0x0100
        /*0226*/ 	.byte	0x08
	.zero		1


	//   ....[10]....
        /*0228*/ 	.word	0x00000600
        /*022c*/ 	.word	0x000000ff
        /*0230*/ 	.word	0x00016870
        /*0234*/ 	.short	0x0100
        /*0236*/ 	.byte	0x06
	.zero		1


	//   ....[11]....
        /*0238*/ 	.word	0x00000610
        /*023c*/ 	.word	0x000000ff
        /*0240*/ 	.word	0x00016880
        /*0244*/ 	.short	0x0100
        /*0246*/ 	.byte	0x06
	.zero		1


	//   ....[12]....
        /*0248*/ 	.word	0x00000620
        /*024c*/ 	.word	0x000000ff
        /*0250*/ 	.word	0x00016878
        /*0254*/ 	.short	0x0100
        /*0256*/ 	.byte	0x06
	.zero		1


	//   ....[13]....
        /*0258*/ 	.word	0x00000630
        /*025c*/ 	.word	0x000000ff
        /*0260*/ 	.word	0x00016888
        /*0264*/ 	.short	0x0100
        /*0266*/ 	.byte	0x06
	.zero		1


	//   ....[14]....
        /*0268*/ 	.word	0x00000760
        /*026c*/ 	.word	0x000000ff
        /*0270*/ 	.word	0x00016890
        /*0274*/ 	.short	0x0100
        /*0276*/ 	.byte	0x08
	.zero		1


	//   ....[15]....
        /*0278*/ 	.word	0x00000770
        /*027c*/ 	.word	0x000000ff
        /*0280*/ 	.word	0x000168a0
        /*0284*/ 	.short	0x0100
        /*0286*/ 	.byte	0x08
	.zero		1


	//   ....[16]....
        /*0288*/ 	.word	0x00000780
        /*028c*/ 	.word	0x000000ff
        /*0290*/ 	.word	0x00016898
        /*0294*/ 	.short	0x0100
        /*0296*/ 	.byte	0x08
	.zero		1


	//   ....[17]....
        /*0298*/ 	.word	0x00000790
        /*029c*/ 	.word	0x000000ff
        /*02a0*/ 	.word	0x000168a8
        /*02a4*/ 	.short	0x0100
        /*02a6*/ 	.byte	0x08
	.zero		1


	//   ....[18]....
        /*02a8*/ 	.word	0x000008c0
        /*02ac*/ 	.word	0x000000ff
        /*02b0*/ 	.word	0x000168b0
        /*02b4*/ 	.short	0x0100
        /*02b6*/ 	.byte	0x08
	.zero		1


	//   ....[19]....
        /*02b8*/ 	.word	0x000008d0
        /*02bc*/ 	.word	0x000000ff
        /*02c0*/ 	.word	0x000168c0
        /*02c4*/ 	.short	0x0100
        /*02c6*/ 	.byte	0x08
	.zero		1


	//   ....[20]....
        /*02c8*/ 	.word	0x000008e0
        /*02cc*/ 	.word	0x000000ff
        /*02d0*/ 	.word	0x000168b8
        /*02d4*/ 	.short	0x0100
        /*02d6*/ 	.byte	0x08
	.zero		1


	//   ....[21]....
        /*02d8*/ 	.word	0x000008f0
        /*02dc*/ 	.word	0x000000ff
        /*02e0*/ 	.word	0x000168c8
        /*02e4*/ 	.short	0x0100
        /*02e6*/ 	.byte	0x08
	.zero		1


	//   ....[22]....
        /*02e8*/ 	.word	0x00001830
        /*02ec*/ 	.word	0x000000ff
        /*02f0*/ 	.word	0x00016800
        /*02f4*/ 	.short	0x010a
        /*02f6*/ 	.byte	0x28
	.zero		1


	//   ....[23]....
        /*02f8*/ 	.word	0x000018b0
        /*02fc*/ 	.word	0x00000003
        /*0300*/ 	.word	0x00016830
        /*0304*/ 	.short	0x010a
        /*0306*/ 	.byte	0x3f
	.zero		1


	//   ....[24]....
        /*0308*/ 	.word	0x00001900
        /*030c*/ 	.word	0x00000003
        /*0310*/ 	.word	0x00016830
        /*0314*/ 	.short	0x010a
        /*0316*/ 	.byte	0x3f
	.zero		1


	//   ....[25]....
        /*0318*/ 	.word	0x00002010
        /*031c*/ 	.word	0x00000003
        /*0320*/ 	.word	0x00000000
        /*0324*/ 	.short	0x0101
        /*0326*/ 	.byte	0x3f
	.zero		1


	//   ....[26]....
        /*0328*/ 	.word	0x00005200
        /*032c*/ 	.word	0x000000ff
        /*0330*/ 	.word	0x00016830
        /*0334*/ 	.short	0x010a
        /*0336*/ 	.byte	0x06
	.zero		1


	//   ....[27]....
        /*0338*/ 	.word	0x00005240
        /*033c*/ 	.word	0x000000ff
        /*0340*/ 	.word	0x00016830
        /*0344*/ 	.short	0x010a
        /*0346*/ 	.byte	0x06
	.zero		1


	//   ....[28]....
        /*0348*/ 	.word	0x00005420
        /*034c*/ 	.word	0x000000ff
        /*0350*/ 	.word	0x00016850
        /*0354*/ 	.short	0x010a
        /*0356*/ 	.byte	0x06
	.zero		1


	//   ....[29]....
        /*0358*/ 	.word	0x00005460
        /*035c*/ 	.word	0x000000ff
        /*0360*/ 	.word	0x00016850
        /*0364*/ 	.short	0x010a
        /*0366*/ 	.byte	0x06
	.zero		1


	//   ....[30]....
        /*0368*/ 	.word	0x00006070
        /*036c*/ 	.word	0x00000027
        /*0370*/ 	.word	0x00000000
        /*0374*/ 	.short	0x0101
        /*0376*/ 	.byte	0x3f
	.zero		1


	//   ....[31]....
        /*0378*/ 	.word	0x00007d90
        /*037c*/ 	.word	0x0000001b
        /*0380*/ 	.word	0x00000000
        /*0384*/ 	.short	0x0101
        /*0386*/ 	.byte	0x3f
	.zero		1


	//   ....[32]....
        /*0388*/ 	.word	0x00008920
        /*038c*/ 	.word	0x000000ff
        /*0390*/ 	.word	0x00016830
        /*0394*/ 	.short	0x010a
        /*0396*/ 	.byte	0x06
	.zero		1


	//   ....[33]....
        /*0398*/ 	.word	0x00008960
        /*039c*/ 	.word	0x000000ff
        /*03a0*/ 	.word	0x00016830
        /*03a4*/ 	.short	0x010a
        /*03a6*/ 	.byte	0x06
	.zero		1


	//   ....[34]....
        /*03a8*/ 	.word	0x00008b40
        /*03ac*/ 	.word	0x000000ff
        /*03b0*/ 	.word	0x00016850
        /*03b4*/ 	.short	0x010a
        /*03b6*/ 	.byte	0x06
	.zero		1


	//   ....[35]....
        /*03b8*/ 	.word	0x00008b80
        /*03bc*/ 	.word	0x000000ff
        /*03c0*/ 	.word	0x00016850
        /*03c4*/ 	.short	0x010a
        /*03c6*/ 	.byte	0x06
	.zero		1


	//   ....[36]....
        /*03c8*/ 	.word	0x0000a200
        /*03cc*/ 	.word	0x0000001b
        /*03d0*/ 	.word	0x00000000
        /*03d4*/ 	.short	0x0101
        /*03d6*/ 	.byte	0x3f
	.zero		1


	//   ....[37]....
        /*03d8*/ 	.word	0x0000a3b0
        /*03dc*/ 	.word	0x00000023
        /*03e0*/ 	.word	0x00000000
        /*03e4*/ 	.short	0x0101
        /*03e6*/ 	.byte	0x3f
	.zero		1


	//   ....[38]....
        /*03e8*/ 	.word	0x0000ae30
        /*03ec*/ 	.word	0x000000ff
        /*03f0*/ 	.word	0x00016830
        /*03f4*/ 	.short	0x010a
        /*03f6*/ 	.byte	0x06
	.zero		1


	//   ....[39]....
        /*03f8*/ 	.word	0x0000ae70
        /*03fc*/ 	.word	0x000000ff
        /*0400*/ 	.word	0x00016830
        /*0404*/ 	.short	0x010a
        /*0406*/ 	.byte	0x06
	.zero		1


	//   ....[40]....
        /*0408*/ 	.word	0x0000b050
        /*040c*/ 	.word	0x000000ff
        /*0410*/ 	.word	0x00016850
        /*0414*/ 	.short	0x010a
        /*0416*/ 	.byte	0x06
	.zero		1


	//   ....[41]....
        /*0418*/ 	.word	0x0000b090
        /*041c*/ 	.word	0x000000ff
        /*0420*/ 	.word	0x00016850
        /*0424*/ 	.short	0x010a
        /*0426*/ 	.byte	0x06
	.zero		1


	//   ....[42]....
        /*0428*/ 	.word	0x0000bc70
        /*042c*/ 	.word	0x00000042
        /*0430*/ 	.word	0x00000000
        /*0434*/ 	.short	0x0101
        /*0436*/ 	.byte	0x3f
	.zero		1


	//   ....[43]....
        /*0438*/ 	.word	0x0000d820
        /*043c*/ 	.word	0x00000028
        /*0440*/ 	.word	0x00000000
        /*0444*/ 	.short	0x0101
        /*0446*/ 	.byte	0x3f
	.zero		1


	//   ....[44]....
        /*0448*/ 	.word	0x0000e240
        /*044c*/ 	.word	0x000000ff
        /*0450*/ 	.word	0x00016850
        /*0454*/ 	.short	0x010a
        /*0456*/ 	.byte	0x05
	.zero		1


	//   ....[45]....
        /*0458*/ 	.word	0x0000e280
        /*045c*/ 	.word	0x000000ff
        /*0460*/ 	.word	0x00016850
        /*0464*/ 	.short	0x010a
        /*0466*/ 	.byte	0x05
	.zero		1


	//   ....[46]....
        /*0468*/ 	.word	0x0000e7b0
        /*046c*/ 	.word	0x00000005
        /*0470*/ 	.word	0x00000000
        /*0474*/ 	.short	0x0101
        /*0476*/ 	.byte	0x3f
	.zero		1


	//   ....[47]....
        /*0478*/ 	.word	0x0000f0b0
        /*047c*/ 	.word	0x000000ff
        /*0480*/ 	.word	0x00000000
        /*0484*/ 	.short	0x0101
        /*0486*/ 	.byte	0x05
	.zero		1


	//   ....[48]....
        /*0488*/ 	.word	0x00010950
        /*048c*/ 	.word	0x0000000d
        /*0490*/ 	.word	0x00016840
        /*0494*/ 	.short	0x010a
        /*0496*/ 	.byte	0x3f
	.zero		1


	//   ....[49]....
        /*0498*/ 	.word	0x00010c40
        /*049c*/ 	.word	0x000000ff
        /*04a0*/ 	.word	0x00016820
        /*04a4*/ 	.short	0x010a
        /*04a6*/ 	.byte	0x27
	.zero		1


	//   ....[50]....
        /*04a8*/ 	.word	0x00010f10
        /*04ac*/ 	.word	0x00000003
        /*04b0*/ 	.word	0x00016840
        /*04b4*/ 	.short	0x010a
        /*04b6*/ 	.byte	0x3f
	.zero		1


	//   ....[51]....
        /*04b8*/ 	.word	0x000110b0
        /*04bc*/ 	.word	0x00000002
        /*04c0*/ 	.word	0x00000060
        /*04c4*/ 	.short	0x010a
        /*04c6*/ 	.byte	0x3f
	.zero		1


	//   ....[52]....
        /*04c8*/ 	.word	0x00011500
        /*04cc*/ 	.word	0x00000004
        /*04d0*/ 	.word	0x00016840
        /*04d4*/ 	.short	0x010a
        /*04d6*/ 	.byte	0x3f
	.zero		1


	//   ....[53]....
        /*04d8*/ 	.word	0x000116a0
        /*04dc*/ 	.word	0x00000003
        /*04e0*/ 	.word	0x00000060
        /*04e4*/ 	.short	0x010a
        /*04e6*/ 	.byte	0x3f
	.zero		1


	//   ....[54]....
        /*04e8*/ 	.word	0x00011a40
        /*04ec*/ 	.word	0x00000003
        /*04f0*/ 	.word	0x00016840
        /*04f4*/ 	.short	0x010a
        /*04f6*/ 	.byte	0x3f
	.zero		1


	//   ....[55]....
        /*04f8*/ 	.word	0x00011be0
        /*04fc*/ 	.word	0x00000003
        /*0500*/ 	.word	0x00000060
        /*0504*/ 	.short	0x010a
        /*0506*/ 	.byte	0x3f
	.zero		1


	//   ....[56]....
        /*0508*/ 	.word	0x00011f10
        /*050c*/ 	.word	0x00000003
        /*0510*/ 	.word	0x00016860
        /*0514*/ 	.short	0x010a
        /*0516*/ 	.byte	0x3f
	.zero		1


	//   ....[57]....
        /*0518*/ 	.word	0x00012290
        /*051c*/ 	.word	0x00000009
        /*0520*/ 	.word	0x00016820
        /*0524*/ 	.short	0x010a
        /*0526*/ 	.byte	0x3f
	.zero		1


	//   ....[58]....
        /*0528*/ 	.word	0x000123b0
        /*052c*/ 	.word	0x00000005
        /*0530*/ 	.word	0x00000000
        /*0534*/ 	.short	0x010a
        /*0536*/ 	.byte	0x3f
	.zero		1


	//   ....[59]....
        /*0538*/ 	.word	0x00012420
        /*053c*/ 	.word	0x00000003
        /*0540*/ 	.word	0x00000000
        /*0544*/ 	.short	0x010a
        /*0546*/ 	.byte	0x3f
	.zero		1


	//   ....[60]....
        /*0548*/ 	.word	0x00012480
        /*054c*/ 	.word	0x00000013
        /*0550*/ 	.word	0x00000000
        /*0554*/ 	.short	0x010a
        /*0556*/ 	.byte	0x3f
	.zero		1


	//   ....[61]....
        /*0558*/ 	.word	0x000124b0
        /*055c*/ 	.word	0x00000007
        /*0560*/ 	.word	0x00000000
        /*0564*/ 	.short	0x010a
        /*0566*/ 	.byte	0x3f
	.zero		1


	//   ....[62]....
        /*0568*/ 	.word	0x00012520
        /*056c*/ 	.word	0x00000003
        /*0570*/ 	.word	0x00016800
        /*0574*/ 	.short	0x010a
        /*0576*/ 	.byte	0x3f
	.zero		1


	//   ....[63]....
        /*0578*/ 	.word	0x00012570
        /*057c*/ 	.word	0x00000003
        /*0580*/ 	.word	0x00016830
        /*0584*/ 	.short	0x010a
        /*0586*/ 	.byte	0x3f
	.zero		1


	//   ....[64]....
        /*0588*/ 	.word	0x000125d0
        /*058c*/ 	.word	0x0000000c
        /*0590*/ 	.word	0x00016830
        /*0594*/ 	.short	0x010a
        /*0596*/ 	.byte	0x3f
	.zero		1


	//   ....[65]....
        /*0598*/ 	.word	0x00012630
        /*059c*/ 	.word	0x0000000c
        /*05a0*/ 	.word	0x00016850
        /*05a4*/ 	.short	0x010a
        /*05a6*/ 	.byte	0x3f
	.zero		1


	//   ....[66]....
        /*05a8*/ 	.word	0x00012690
        /*05ac*/ 	.word	0x0000000d
        /*05b0*/ 	.word	0x00016830
        /*05b4*/ 	.short	0x010a
        /*05b6*/ 	.byte	0x3f
	.zero		1


	//   ....[67]....
        /*05b8*/ 	.word	0x000126f0
        /*05bc*/ 	.word	0x0000000d
        /*05c0*/ 	.word	0x00016850
        /*05c4*/ 	.short	0x010a
        /*05c6*/ 	.byte	0x3f
	.zero		1


	//   ....[68]....
        /*05c8*/ 	.word	0x00012750
        /*05cc*/ 	.word	0x0000000d
        /*05d0*/ 	.word	0x00016830
        /*05d4*/ 	.short	0x010a
        /*05d6*/ 	.byte	0x3f
	.zero		1


	//   ....[69]....
        /*05d8*/ 	.word	0x000127b0
        /*05dc*/ 	.word	0x0000000d
        /*05e0*/ 	.word	0x00016850
        /*05e4*/ 	.short	0x010a
        /*05e6*/ 	.byte	0x3f
	.zero		1


	//   ....[70]....
        /*05e8*/ 	.word	0x00012810
        /*05ec*/ 	.word	0x00000003
        /*05f0*/ 	.word	0x00016850
        /*05f4*/ 	.short	0x010a
        /*05f6*/ 	.byte	0x3f
	.zero		1


	//   ....[71]....
        /*05f8*/ 	.word	0x00012960
        /*05fc*/ 	.word	0x0000000d
        /*0600*/ 	.word	0x00016840
        /*0604*/ 	.short	0x010a
        /*0606*/ 	.byte	0x3f
	.zero		1


	//   ....[72]....
        /*0608*/ 	.word	0x000129c0
        /*060c*/ 	.word	0x00000005
        /*0610*/ 	.word	0x00016820
        /*0614*/ 	.short	0x010a
        /*0616*/ 	.byte	0x3f
	.zero		1


	//   ....[73]....
        /*0618*/ 	.word	0x00012a10
        /*061c*/ 	.word	0x00000003
        /*0620*/ 	.word	0x00016840
        /*0624*/ 	.short	0x010a
        /*0626*/ 	.byte	0x3f
	.zero		1


	//   ....[74]....
        /*0628*/ 	.word	0x00012a60
        /*062c*/ 	.word	0x00000002
        /*0630*/ 	.word	0x00000060
        /*0634*/ 	.short	0x010a
        /*0636*/ 	.byte	0x3f
	.zero		1


	//   ....[75]....
        /*0638*/ 	.word	0x00012ab0
        /*063c*/ 	.word	0x00000004
        /*0640*/ 	.word	0x00016840
        /*0644*/ 	.short	0x010a
        /*0646*/ 	.byte	0x3f
	.zero		1


	//   ....[76]....
        /*0648*/ 	.word	0x00012b00
        /*064c*/ 	.word	0x00000003
        /*0650*/ 	.word	0x00000060
        /*0654*/ 	.short	0x010a
        /*0656*/ 	.byte	0x3f
	.zero		1


	//   ....[77]....
        /*0658*/ 	.word	0x00012b50
        /*065c*/ 	.word	0x00000003
        /*0660*/ 	.word	0x00016840
        /*0664*/ 	.short	0x010a
        /*0666*/ 	.byte	0x3f
	.zero		1


	//   ....[78]....
        /*0668*/ 	.word	0x00012ba0
        /*066c*/ 	.word	0x00000003
        /*0670*/ 	.word	0x00000060
        /*0674*/ 	.short	0x010a
        /*0676*/ 	.byte	0x3f
	.zero		1


	//   ....[79]....
        /*0678*/ 	.word	0x00012bf0
        /*067c*/ 	.word	0x00000003
        /*0680*/ 	.word	0x00016860
        /*0684*/ 	.short	0x010a
        /*0686*/ 	.byte	0x3f
	.zero		1


	//   ....[80]....
        /*0688*/ 	.word	0x00012cd0
        /*068c*/ 	.word	0x00000009
        /*0690*/ 	.word	0x00016820
        /*0694*/ 	.short	0x010a
        /*0696*/ 	.byte	0x3f
	.zero		1


	//   ....[81]....
        /*0698*/ 	.word	0x00012d20
        /*069c*/ 	.word	0x00000005
        /*06a0*/ 	.word	0x00000000
        /*06a4*/ 	.short	0x010a
        /*06a6*/ 	.byte	0x3f
	.zero		1


	//   ....[82]....
        /*06a8*/ 	.word	0x00012d70
        /*06ac*/ 	.word	0x00000003
        /*06b0*/ 	.word	0x00000000
        /*06b4*/ 	.short	0x010a
        /*06b6*/ 	.byte	0x3f
	.zero		1


	//   ....[83]....
        /*06b8*/ 	.word	0x00012dc0
        /*06bc*/ 	.word	0x00000013
        /*06c0*/ 	.word	0x00000000
        /*06c4*/ 	.short	0x010a
        /*06c6*/ 	.byte	0x3f
	.zero		1


	//----- nvinfo : EIATTR_NUM_MBARRIERS
	.align		4
.L_1579:
        /*06c8*/ 	.byte	0x03, 0x38
        /*06ca*/ 	.short	0x0016


	//----- nvinfo : EIATTR_EXIT_INSTR_OFFSETS
	.align		4
        /*06cc*/ 	.byte	0x04, 0x1c
        /*06ce*/ 	.short	(.L_1581 - .L_1580)


	//   ....[0]....
.L_1580:
        /*06d0*/ 	.word	0x00000a50


	//   ....[1]....
        /*06d4*/ 	.word	0x0000f8a0


	//   ....[2]....
        /*06d8*/ 	.word	0x0000f900


	//   ....[3]....
        /*06dc*/ 	.word	0x000122d0


	//   ....[4]....
        /*06e0*/ 	.word	0x00012500


	//----- nvinfo : EIATTR_MAX_THREADS
	.align		4
.L_1581:
        /*06e4*/ 	.byte	0x04, 0x05
        /*06e6*/ 	.short	(.L_1583 - .L_1582)
.L_1582:
        /*06e8*/ 	.word	0x00000200
        /*06ec*/ 	.word	0x00000001
        /*06f0*/ 	.word	0x00000001


	//----- nvinfo : EIATTR_CRS_STACK_SIZE
	.align		4
.L_1583:
        /*06f4*/ 	.byte	0x04, 0x1e
        /*06f6*/ 	.short	(.L_1585 - .L_1584)
.L_1584:
        /*06f8*/ 	.word	0x00000000


	//----- nvinfo : EIATTR_CBANK_PARAM_SIZE
	.align		4
.L_1585:
        /*06fc*/ 	.byte	0x03, 0x19
        /*06fe*/ 	.short	0x0bf0


	//----- nvinfo : EIATTR_PARAM_CBANK
	.align		4
        /*0700*/ 	.byte	0x04, 0x0a
        /*0702*/ 	.short	(.L_1587 - .L_1586)
	.align		4
.L_1586:
        /*0704*/ 	.word	index@(.nv.constant0._ZN7cutlass13device_kernelIN5flash11enable_sm90INS1_16FlashAttnFwdSm90INS1_25CollectiveMainloopFwdSm90ILi2EN4cute5tupleIJNS5_1CILi1EEES8_S8_EEENS6_IJNS7_ILi192EEENS7_ILi128EEENS7_ILi64EEEEEELi64ENS_6half_tEfNS_4arch4Sm90ELb0ELb1ELb1ELb0ELb0ELb0ELb0ELb1ELb1ELb0ELb0ELb0EEENS1_21CollectiveEpilogueFwdINS6_IJSA_SC_SB_EEES9_SE_SG_Li384ELb0ELb0ELb0ELb0EEENS1_30DynamicPersistentTileSchedulerILi384ELi32ELb0ELb0ELb1EEEEEEEEEvNT_6ParamsE)
        /*0708*/ 	.short	0x0210
        /*070a*/ 	.short	0x0bf0


	//----- nvinfo : EIATTR_SW_WAR
	.align		4
.L_1587:
        /*070c*/ 	.byte	0x04, 0x36
        /*070e*/ 	.short	(.L_1589 - .L_1588)
.L_1588:
        /*0710*/ 	.word	0x00000008
.L_1589:


//--------------------- .nv.info._ZN7cutlass13device_kernelIN5flash11enable_sm90INS1_16FlashAttnFwdSm90INS1_25CollectiveMainloopFwdSm90ILi2EN4cute5tupleIJNS5_1CILi1EEES8_S8_EEENS6_IJNS7_ILi192EEENS7_ILi128EEENS7_ILi64EEEEEELi64ENS_6half_tEfNS_4arch4Sm90ELb0ELb1ELb1ELb1ELb0ELb0ELb0ELb1ELb1ELb0ELb0ELb0EEENS1_21CollectiveEpilogueFwdINS6_IJSA_SC_SB_EEES9_SE_SG_Li384ELb1ELb0ELb0ELb0EEENS1_36VarlenDynamicPersistentTileSchedulerILi192ELi128ELi384ELi32ELb0ELb0ELb1ELb1ELb0ELb1EEEEEEEEEvNT_6ParamsE --------------------------
	.section	.nv.info._ZN7cutlass13device_kernelIN5flash11enable_sm90INS1_16FlashAttnFwdSm90INS1_25CollectiveMainloopFwdSm90ILi2EN4cute5tupleIJNS5_1CILi1EEES8_S8_EEENS6_IJNS7_ILi192EEENS7_ILi128EEENS7_ILi64EEEEEELi64ENS_6half_tEfNS_4arch4Sm90ELb0ELb1ELb1ELb1ELb0ELb0ELb0ELb1ELb1ELb0ELb0ELb0EEENS1_21CollectiveEpilogueFwdINS6_IJSA_SC_SB_EEES9_SE_SG_Li384ELb1ELb0ELb0ELb0EEENS1_36VarlenDynamicPersistentTileSchedulerILi192ELi128ELi384ELi32ELb0ELb0ELb1ELb1ELb0ELb1EEEEEEEEEvNT_6ParamsE,"",@"SHT_CUDA_INFO"
	.sectionflags	@""
	.align	4


	//----- nvinfo : EIATTR_CUDA_API_VERSION
	.align		4
        /*0000*/ 	.byte	0x04, 0x37
        /*0002*/ 	.short	(.L_1591 - .L_1590)
.L_1590:
        /*0004*/ 	.word	0x00000082


	//----- nvinfo : EIATTR_KPARAM_INFO
	.align		4
.L_1591:
        /*0008*/ 	.byte	0x04, 0x17
        /*000a*/ 	.short	(.L_1593 - .L_1592)
.L_1592:
        /*000c*/ 	.word	0x00000000
        /*0010*/ 	.short	0x0000
        /*0012*/ 	.short	0x0070
        /*0014*/ 	.byte	0x00, 0xf0, 0x01, 0x28


	//----- nvinfo : EIATTR_SPARSE_MMA_MASK
	.align		4
.L_1593:
        /*0018*/ 	.byte	0x03, 0x50
        /*001a*/ 	.short	0x0000


	//----- nvinfo : EIATTR_MAXREG_COUNT
	.align		4
        /*001c*/ 	.byte	0x03, 0x1b
        /*001e*/ 	.short	0x0080


	//----- nvinfo : EIATTR_NUM_BARRIERS
	.align		4
        /*0020*/ 	.byte	0x02, 0x4c
        /*0022*/ 	.byte	0x10
	.zero		1


	//----- nvinfo : EIATTR_EXTERNS
	.align		4
        /*0024*/ 	.byte	0x04, 0x0f
        /*0026*/ 	.short	(.L_1595 - .L_1594)


	//   ....[0]....
	.align		4
.L_1594:
        /*0028*/ 	.word	index@(__assertfail)


	//----- nvinfo : EIATTR_ANNOTATIONS
	.align		4
.L_1595:
        /*002c*/ 	.byte	0x04, 0x55
        /*002e*/ 	.short	(.L_1597 - .L_1596)


	//   ....[0]....
.L_1596:
        /*0030*/ 	.word	0x00000001
        /*0034*/ 	.byte	0x70, 0x0d, 0x00, 0x00, 0x01, 0x00, 0x00, 0x00, 0x90, 0x0d, 0x00, 0x00, 0x01, 0x00, 0x00, 0x00
        /*0044*/ 	.byte	0xb0, 0x1a, 0x00, 0x00, 0x01, 0x00, 0x00, 0x00, 0xd0, 0xec, 0x00, 0x00, 0x01, 0x00, 0x00, 0x00
        /*0054*/ 	.byte	0x80, 0xf1, 0x00, 0x00, 0x01, 0x00, 0x00, 0x00, 0x80, 0x13, 0x01, 0x00, 0x01, 0x00, 0x00, 0x00
        /*0064*/ 	.byte	0x10, 0x1e, 0x01, 0x00


	//----- nvinfo : EIATTR_MERCURY_ISA_VERSION
	.align		4
.L_1597:
        /*0068*/ 	.byte	0x03, 0x5f
        /*006a*/ 	.short	0x0101


	//----- nvinfo : EIATTR_UNUSED_LOAD_BYTE_OFFSET
	.align		4
        /*006c*/ 	.byte	0x04, 0x44
        /*006e*/ 	.short	(.L_1599 - .L_1598)


	//   ....[0]....
.L_1598:
        /*0070*/ 	.word	0x00000a70
        /*0074*/ 	.word	0x0000fff0


	//   ....[1]....
        /*0078*/ 	.word	0x0000ec80
        /*007c*/ 	.word	0x0000fff0


	//----- nvinfo : EIATTR_INT_WARP_WIDE_INSTR_OFFSETS
	.align		4
.L_1599:
        /*0080*/ 	.byte	0x04, 0x31
        /*0082*/ 	.short	(.L_1601 - .L_1600)


	//   ....[0]....
.L_1600:
        /*0084*/ 	.word	0x00000160


	//   ....[1]....
        /*0088*/ 	.word	0x000001a0


	//   ....[2]....
        /*008c*/ 	.word	0x00000210


	//   ....[3]....
        /*0090*/ 	.word	0x000119c0


	//   ....[4]....
        /*0094*/ 	.word	0x00011a50


	//   ....[5]....
        /*0098*/ 	.word	0x00011f00


	//   ....[6]....
        /*009c*/ 	.word	0x00011f40


	//   ....[7]....
        /*00a0*/ 	.word	0x000138e0


	//   ....[8]....
        /*00a4*/ 	.word	0x00013970


	//----- nvinfo : EIATTR_COOP_GROUP_MASK_REGIDS
	.align		4
.L_1601:
        /*00a8*/ 	.byte	0x04, 0x29
        /*00aa*/ 	.short	(.L_1603 - .L_1602)


	//   ....[0]....
.L_1602:
        /*00ac*/ 	.word	0xffffffff


	//   ....[1]....
        /*00b0*/ 	.word	0xffffffff


	//   ....[2]....
        /*00b4*/ 	.word	0xffffffff


	//   ....[3]....
        /*00b8*/ 	.word	0xffffffff


	//   ....[4]....
        /*00bc*/ 	.word	0xffffffff


	//   ....[5]....
        /*00c0*/ 	.word	0xffffffff


	//   ....[6]....
        /*00c4*/ 	.word	0xffffffff


	//   ....[7]....
        /*00c8*/ 	.word	0xffffffff


	//   ....[8]....
        /*00cc*/ 	.word	0xffffffff


	//   ....[9]....
        /*00d0*/ 	.word	0xffffffff


	//   ....[10]....
        /*00d4*/ 	.word	0xffffffff


	//   ....[11]....
        /*00d8*/ 	.word	0xffffffff


	//   ....[12]....
        /*00dc*/ 	.word	0xffffffff


	//   ....[13]....
        /*00e0*/ 	.word	0xffffffff


	//   ....[14]....
        /*00e4*/ 	.word	0xffffffff


	//   ....[15]....
        /*00e8*/ 	.word	0xffffffff


	//   ....[16]....
        /*00ec*/ 	.word	0xffffffff


	//   ....[17]....
        /*00f0*/ 	.word	0xffffffff


	//   ....[18]....
        /*00f4*/ 	.word	0xffffffff


	//   ....[19]....
        /*00f8*/ 	.word	0xffffffff


	//   ....[20]....
        /*00fc*/ 	.word	0xffffffff


	//   ....[21]....
        /*0100*/ 	.word	0xffffffff


	//   ....[22]....
        /*0104*/ 	.word	0xffffffff


	//   ....[23]....
        /*0108*/ 	.word	0xffffffff


	//   ....[24]....
        /*010c*/ 	.word	0xffffffff


	//   ....[25]....
        /*0110*/ 	.word	0xffffffff


	//   ....[26]....
        /*0114*/ 	.word	0xffffffff


	//   ....[27]....
        /*0118*/ 	.word	0xffffffff


	//   ....[28]....
        /*011c*/ 	.word	0xffffffff


	//   ....[29]....
        /*0120*/ 	.word	0xffffffff


	//   ....[30]....
        /*0124*/ 	.word	0xffffffff


	//   ....[31]....
        /*0128*/ 	.word	0xffffffff


	//   ....[32]....
        /*012c*/ 	.word	0xffffffff


	//   ....[33]....
        /*0130*/ 	.word	0xffffffff


	//   ....[34]....
        /*0134*/ 	.word	0xffffffff


	//   ....[35]....
        /*0138*/ 	.word	0xffffffff


	//   ....[36]....
        /*013c*/ 	.word	0xffffffff


	//   ....[37]....
        /*0140*/ 	.word	0xffffffff


	//   ....[38]....
        /*0144*/ 	.word	0xffffffff


	//   ....[39]....
        /*0148*/ 	.word	0xffffffff


	//   ....[40]....
        /*014c*/ 	.word	0xffffffff


	//   ....[41]....
        /*0150*/ 	.word	0xffffffff


	//   ....[42]....
        /*0154*/ 	.word	0xffffffff


	//   ....[43]....
        /*0158*/ 	.word	0xffffffff


	//   ....[44]....
        /*015c*/ 	.word	0xffffffff


	//   ....[45]....
        /*0160*/ 	.word	0xffffffff


	//   ....[46]....
        /*0164*/ 	.word	0xffffffff


	//   ....[47]....
        /*0168*/ 	.word	0xffffffff


	//   ....[48]....
        /*016c*/ 	.word	0xffffffff


	//   ....[49]....
        /*0170*/ 	.word	0xffffffff


	//   ....[50]....
        /*0174*/ 	.word	0xffffffff


	//   ....[51]....
        /*0178*/ 	.word	0xffffffff


	//   ....[52]....
        /*017c*/ 	.word	0xffffffff


	//   ....[53]....
        /*0180*/ 	.word	0xffffffff


	//   ....[54]....
        /*0184*/ 	.word	0xffffffff


	//   ....[55]....
        /*0188*/ 	.word	0xffffffff


	//   ....[56]....
        /*018c*/ 	.word	0xffffffff


	//   ....[57]....
        /*0190*/ 	.word	0xffffffff


	//   ....[58]....
        /*0194*/ 	.word	0xffffffff


	//   ....[59]....
        /*0198*/ 	.word	0xffffffff


	//   ....[60]....
        /*019c*/ 	.word	0xffffffff


	//   ....[61]....
        /*01a0*/ 	.word	0xffffffff


	//   ....[62]....
        /*01a4*/ 	.word	0x0500000f


	//   ....[63]....
        /*01a8*/ 	.word	0x0500000f


	//   ....[64]....
        /*01ac*/ 	.word	0x0500000f


	//   ....[65]....
        /*01b0*/ 	.word	0x0500000f


	//   ....[66]....
        /*01b4*/ 	.word	0x0500000f


	//   ....[67]....
        /*01b8*/ 	.word	0x0500000f


	//   ....[68]....
        /*01bc*/ 	.word	0x0500000f


	//   ....[69]....
        /*01c0*/ 	.word	0x0500000f


	//   ....[70]....
        /*01c4*/ 	.word	0x0500000f


	//   ....[71]....
        /*01c8*/ 	.word	0x0500000f


	//   ....[72]....
        /*01cc*/ 	.word	0x0500000f


	//   ....[73]....
        /*01d0*/ 	.word	0x0500000f


	//   ....[74]....
        /*01d4*/ 	.word	0x0500000f


	//   ....[75]....
        /*01d8*/ 	.word	0x0500000f


	//   ....[76]....
        /*01dc*/ 	.word	0x0500000f


	//   ....[77]....
        /*01e0*/ 	.word	0x0500000f


	//   ....[78]....
        /*01e4*/ 	.word	0x0500000f


	//   ....[79]....
        /*01e8*/ 	.word	0x0500000f


	//   ....[80]....
        /*01ec*/ 	.word	0x0500000f


	//----- nvinfo : EIATTR_COOP_GROUP_INSTR_OFFSETS
	.align		4
.L_1603:
        /*01f0*/ 	.byte	0x04, 0x28
        /*01f2*/ 	.short	(.L_1605 - .L_1604)


	//   ....[0]....
.L_1604:
        /*01f4*/ 	.word	0x00000070


	//   ....[1]....
        /*01f8*/ 	.word	0x00000170


	//   ....[2]....
        /*01fc*/ 	.word	0x000001c0


	//   ....[3]....
        /*0200*/ 	.word	0x000003f0


	//   ....[4]....
        /*0204*/ 	.word	0x00000550


	//   ....[5]....
        /*0208*/ 	.word	0x00000670


	//   ....[6]....
        /*020c*/ 	.word	0x000007d0


	//   ....[7]....
        /*0210*/ 	.word	0x00001760


	//   ....[8]....
        /*0214*/ 	.word	0x00003ac0


	//   ....[9]....
        /*0218*/ 	.word	0x00003b80


	//   ....[10]....
        /*021c*/ 	.word	0x000043c0


	//   ....[11]....
        /*0220*/ 	.word	0x00004430


	//   ....[12]....
        /*0224*/ 	.word	0x00006f60


	//   ....[13]....
        /*0228*/ 	.word	0x00007010


	//   ....[14]....
        /*022c*/ 	.word	0x00007ad0


	//   ....[15]....
        /*0230*/ 	.word	0x00007b70


	//   ....[16]....
        /*0234*/ 	.word	0x00009780


	//   ....[17]....
        /*0238*/ 	.word	0x000097f0


	//   ....[18]....
        /*023c*/ 	.word	0x00009ed0


	//   ....[19]....
        /*0240*/ 	.word	0x00009f50


	//   ....[20]....
        /*0244*/ 	.word	0x0000cc00


	//   ....[21]....
        /*0248*/ 	.word	0x0000cc20


	//   ....[22]....
        /*024c*/ 	.word	0x0000d7a0


	//   ....[23]....
        /*0250*/ 	.word	0x0000d820


	//   ....[24]....
        /*0254*/ 	.word	0x0000e540


	//   ....[25]....
        /*0258*/ 	.word	0x0000e580


	//   ....[26]....
        /*025c*/ 	.word	0x0000e680


	//   ....[27]....
        /*0260*/ 	.word	0x0000e690


	//   ....[28]....
        /*0264*/ 	.word	0x000105c0


	//   ....[29]....
        /*0268*/ 	.word	0x00010740


	//   ....[30]....
        /*026c*/ 	.word	0x00010770


	//   ....[31]....
        /*0270*/ 	.word	0x000107b0


	//   ....[32]....
        /*0274*/ 	.word	0x00010820


	//   ....[33]....
        /*0278*/ 	.word	0x00010880


	//   ....[34]....
        /*027c*/ 	.word	0x000108c0


	//   ....[35]....
        /*0280*/ 	.word	0x00010a40


	//   ....[36]....
        /*0284*/ 	.word	0x00010aa0


	//   ....[37]....
        /*0288*/ 	.word	0x00010ae0


	//   ....[38]....
        /*028c*/ 	.word	0x00010b20


	//   ....[39]....
        /*0290*/ 	.word	0x00010b50


	//   ....[40]....
        /*0294*/ 	.word	0x00010b80


	//   ....[41]....
        /*0298*/ 	.word	0x00010c20


	//   ....[42]....
        /*029c*/ 	.word	0x00010c80


	//   ....[43]....
        /*02a0*/ 	.word	0x00010d10


	//   ....[44]....
        /*02a4*/ 	.word	0x00013c30


	//   ....[45]....
        /*02a8*/ 	.word	0x00013c40


	//   ....[46]....
        /*02ac*/ 	.word	0x00013d30


	//   ....[47]....
        /*02b0*/ 	.word	0x00013d90


	//   ....[48]....
        /*02b4*/ 	.word	0x00013dd0


	//   ....[49]....
        /*02b8*/ 	.word	0x00013e10


	//   ....[50]....
        /*02bc*/ 	.word	0x00013e40


	//   ....[51]....
        /*02c0*/ 	.word	0x00013e70


	//   ....[52]....
        /*02c4*/ 	.word	0x00013fe0


	//   ....[53]....
        /*02c8*/ 	.word	0x00014040


	//   ....[54]....
        /*02cc*/ 	.word	0x00014080


	//   ....[55]....
        /*02d0*/ 	.word	0x000140c0


	//   ....[56]....
        /*02d4*/ 	.word	0x000140f0


	//   ....[57]....
        /*02d8*/ 	.word	0x00014120


	//   ....[58]....
        /*02dc*/ 	.word	0x000141e0


	//   ....[59]....
        /*02e0*/ 	.word	0x00014200


	//   ....[60]....
        /*02e4*/ 	.word	0x00014270


	//   ....[61]....
        /*02e8*/ 	.word	0x000148c0


	//   ....[62]....
        /*02ec*/ 	.word	0x00014f20


	//   ....[63]....
        /*02f0*/ 	.word	0x00015310


	//   ....[64]....
        /*02f4*/ 	.word	0x000153a0


	//   ....[65]....
        /*02f8*/ 	.word	0x00015440


	//   ....[66]....
        /*02fc*/ 	.word	0x000154f0


	//   ....[67]....
        /*0300*/ 	.word	0x00015570


	//   ....[68]....
        /*0304*/ 	.word	0x000155f0


	//   ....[69]....
        /*0308*/ 	.word	0x00015670


	//   ....[70]....
        /*030c*/ 	.word	0x000156f0


	//   ....[71]....
        /*0310*/ 	.word	0x00015780


	//   ....[72]....
        /*0314*/ 	.word	0x00015830


	//   ....[73]....
        /*0318*/ 	.word	0x000158b0


	//   ....[74]....
        /*031c*/ 	.word	0x00015930


	//   ....[75]....
        /*0320*/ 	.word	0x000159b0


	//   ....[76]....
        /*0324*/ 	.word	0x00015a30


	//   ....[77]....
        /*0328*/ 	.word	0x00015aa0


	//   ....[78]....
        /*032c*/ 	.word	0x00015b40


	//   ....[79]....
        /*0330*/ 	.word	0x00015bd0


	//   ....[80]....
        /*0334*/ 	.word	0x00015cf0


	//----- nvinfo : EIATTR_REG_RECONFIG
	.align		4
.L_1605:
        /*0338*/ 	.byte	0x01, 0x54
	.zero		2


	//----- nvinfo : EIATTR_SYSCALL_OFFSETS
	.align		4
        /*033c*/ 	.byte	0x04, 0x46
        /*033e*/ 	.short	(.L_1607 - .L_1606)


	//   ....[0]....
.L_1606:
        /*0340*/ 	.word	0x00001910


	//   ....[1]....
        /*0344*/ 	.word	0x00011bd0


	//   ....[2]....
        /*0348*/ 	.word	0x00011d00


	//   ....[3]....
        /*034c*/ 	.word	0x00011e00


	//----- nvinfo : EIATTR_MBARRIER_INSTR_OFFSETS
	.align		4
.L_1607:
        /*0350*/ 	.byte	0x04, 0x39
        /*0352*/ 	.short	(.L_1609 - .L_1608)


	//   ....[0]....
.L_1608:
        /*0354*/ 	.word	0x000002a0
        /*0358*/ 	.word	0x000000ff
        /*035c*/ 	.word	0x00016800
        /*0360*/ 	.short	0x0100
        /*0362*/ 	.byte	0x08
	.zero		1


	//   ....[1]....
        /*0364*/ 	.word	0x000002b0
        /*0368*/ 	.word	0x000000ff
        /*036c*/ 	.word	0x00016820
        /*0370*/ 	.short	0x0100
        /*0372*/ 	.byte	0x08
	.zero		1


	//   ....[2]....
        /*0374*/ 	.word	0x000003a0
        /*0378*/ 	.word	0x000000ff
        /*037c*/ 	.word	0x00016830
        /*0380*/ 	.short	0x0100
        /*0382*/ 	.byte	0x08
	.zero		1


	//   ....[3]....
        /*0384*/ 	.word	0x000003b0
        /*0388*/ 	.word	0x000000ff
        /*038c*/ 	.word	0x00016840
        /*0390*/ 	.short	0x0100
        /*0392*/ 	.byte	0x08
	.zero		1


	//   ....[4]....
        /*0394*/ 	.word	0x000003c0
        /*0398*/ 	.word	0x000000ff
        /*039c*/ 	.word	0x00016838
        /*03a0*/ 	.short	0x0100
        /*03a2*/ 	.byte	0x08
	.zero		1


	//   ....[5]....
        /*03a4*/ 	.word	0x000003d0
        /*03a8*/ 	.word	0x000000ff
        /*03ac*/ 	.word	0x00016848
        /*03b0*/ 	.short	0x0100
        /*03b2*/ 	.byte	0x08
	.zero		1


	//   ....[6]....
        /*03b4*/ 	.word	0x00000500
        /*03b8*/ 	.word	0x000000ff
        /*03bc*/ 	.word	0x00016850
        /*03c0*/ 	.short	0x0100
        /*03c2*/ 	.byte	0x08
	.zero		1


	//   ....[7]....
        /*03c4*/ 	.word	0x00000510
        /*03c8*/ 	.word	0x000000ff
        /*03cc*/ 	.word	0x00016860
        /*03d0*/ 	.short	0x0100
        /*03d2*/ 	.byte	0x08
	.zero		1


	//   ....[8]....
        /*03d4*/ 	.word	0x00000520
        /*03d8*/ 	.word	0x000000ff
        /*03dc*/ 	.word	0x00016858
        /*03e0*/ 	.short	0x0100
        /*03e2*/ 	.byte	0x08
	.zero		1


	//   ....[9]....
        /*03e4*/ 	.word	0x00000530
        /*03e8*/ 	.word	0x000000ff
        /*03ec*/ 	.word	0x00016868
        /*03f0*/ 	.short	0x0100
        /*03f2*/ 	.byte	0x08
	.zero		1


	//   ....[10]....
        /*03f4*/ 	.word	0x00000620
        /*03f8*/ 	.word	0x000000ff
        /*03fc*/ 	.word	0x00016870
        /*0400*/ 	.short	0x0100
        /*0402*/ 	.byte	0x06
	.zero		1


	//   ....[11]....
        /*0404*/ 	.word	0x00000630
        /*0408*/ 	.word	0x000000ff
        /*040c*/ 	.word	0x00016880
        /*0410*/ 	.short	0x0100
        /*0412*/ 	.byte	0x06
	.zero		1


	//   ....[12]....
        /*0414*/ 	.word	0x00000640
        /*0418*/ 	.word	0x000000ff
        /*041c*/ 	.word	0x00016878
        /*0420*/ 	.short	0x0100
        /*0422*/ 	.byte	0x06
	.zero		1


	//   ....[13]....
        /*0424*/ 	.word	0x00000650
        /*0428*/ 	.word	0x000000ff
        /*042c*/ 	.word	0x00016888
        /*0430*/ 	.short	0x0100
        /*0432*/ 	.byte	0x06
	.zero		1


	//   ....[14]....
        /*0434*/ 	.word	0x00000780
        /*0438*/ 	.word	0x000000ff
        /*043c*/ 	.word	0x00016890
        /*0440*/ 	.short	0x0100
        /*0442*/ 	.byte	0x08
	.zero		1


	//   ....[15]....
        /*0444*/ 	.word	0x00000790
        /*0448*/ 	.word	0x000000ff
        /*044c*/ 	.word	0x000168a0
        /*0450*/ 	.short	0x0100
        /*0452*/ 	.byte	0x08
	.zero		1


	//   ....[16]....
        /*0454*/ 	.word	0x000007a0
        /*0458*/ 	.word	0x000000ff
        /*045c*/ 	.word	0x00016898
        /*0460*/ 	.short	0x0100
        /*0462*/ 	.byte	0x08
	.zero		1


	//   ....[17]....
        /*0464*/ 	.word	0x000007b0
        /*0468*/ 	.word	0x000000ff
        /*046c*/ 	.word	0x000168a8
        /*0470*/ 	.short	0x0100
        /*0472*/ 	.byte	0x08
	.zero		1


	//   ....[18]....
        /*0474*/ 	.word	0x000008e0
        /*0478*/ 	.word	0x000000ff
        /*047c*/ 	.word	0x000168b0
        /*0480*/ 	.short	0x0100
        /*0482*/ 	.byte	0x08
	.zero		1


	//   ....[19]....
        /*0484*/ 	.word	0x000008f0
        /*0488*/ 	.word	0x000000ff
        /*048c*/ 	.word	0x000168c0
        /*0490*/ 	.short	0x0100
        /*0492*/ 	.byte	0x08
	.zero		1


	//   ....[20]....
        /*0494*/ 	.word	0x00000900
        /*0498*/ 	.word	0x000000ff
        /*049c*/ 	.word	0x000168b8
        /*04a0*/ 	.short	0x0100
        /*04a2*/ 	.byte	0x08
	.zero		1


	//   ....[21]....
        /*04a4*/ 	.word	0x00000910
        /*04a8*/ 	.word	0x000000ff
        /*04ac*/ 	.word	0x000168c8
        /*04b0*/ 	.short	0x0100
        /*04b2*/ 	.byte	0x08
	.zero		1


	//   ....[22]....
        /*04b4*/ 	.word	0x00001990
        /*04b8*/ 	.word	0x000000ff
        /*04bc*/ 	.word	0x00016800
        /*04c0*/ 	.short	0x010a
        /*04c2*/ 	.byte	0x2d
	.zero		1


	//   ....[23]....
        /*04c4*/ 	.word	0x00001a10
        /*04c8*/ 	.word	0x00000004
        /*04cc*/ 	.word	0x00016830
        /*04d0*/ 	.short	0x010a
        /*04d2*/ 	.byte	0x3f
	.zero		1


	//   ....[24]....
        /*04d4*/ 	.word	0x00001a70
        /*04d8*/ 	.word	0x00000004
        /*04dc*/ 	.word	0x00016830
        /*04e0*/ 	.short	0x010a
        /*04e2*/ 	.byte	0x3f
	.zero		1


	//   ....[25]....
        /*04e4*/ 	.word	0x00002160
        /*04e8*/ 	.word	0x00000004
        /*04ec*/ 	.word	0x00000000
        /*04f0*/ 	.short	0x0101
        /*04f2*/ 	.byte	0x3f
	.zero		1


	//   ....[26]....
        /*04f4*/ 	.word	0x00005380
        /*04f8*/ 	.word	0x000000ff
        /*04fc*/ 	.word	0x00016830
        /*0500*/ 	.short	0x010a
        /*0502*/ 	.byte	0x06
	.zero		1


	//   ....[27]....
        /*0504*/ 	.word	0x000053c0
        /*0508*/ 	.word	0x000000ff
        /*050c*/ 	.word	0x00016830
        /*0510*/ 	.short	0x010a
        /*0512*/ 	.byte	0x06
	.zero		1


	//   ....[28]....
        /*0514*/ 	.word	0x000055c0
        /*0518*/ 	.word	0x000000ff
        /*051c*/ 	.word	0x00016850
        /*0520*/ 	.short	0x010a
        /*0522*/ 	.byte	0x06
	.zero		1


	//   ....[29]....
        /*0524*/ 	.word	0x00005600
        /*0528*/ 	.word	0x000000ff
        /*052c*/ 	.word	0x00016850
        /*0530*/ 	.short	0x010a
        /*0532*/ 	.byte	0x06
	.zero		1


	//   ....[30]....
        /*0534*/ 	.word	0x000061f0
        /*0538*/ 	.word	0x00000027
        /*053c*/ 	.word	0x00000000
        /*0540*/ 	.short	0x0101
        /*0542*/ 	.byte	0x3f
	.zero		1


	//   ....[31]....
        /*0544*/ 	.word	0x00007b00
        /*0548*/ 	.word	0x00000026
        /*054c*/ 	.word	0x00000000
        /*0550*/ 	.short	0x0101
        /*0552*/ 	.byte	0x3f
	.zero		1


	//   ....[32]....
        /*0554*/ 	.word	0x00008af0
        /*0558*/ 	.word	0x000000ff
        /*055c*/ 	.word	0x00016830
        /*0560*/ 	.short	0x010a
        /*0562*/ 	.byte	0x06
	.zero		1


	//   ....[33]....
        /*0564*/ 	.word	0x00008b30
        /*0568*/ 	.word	0x000000ff
        /*056c*/ 	.word	0x00016830
        /*0570*/ 	.short	0x010a
        /*0572*/ 	.byte	0x06
	.zero		1


	//   ....[34]....
        /*0574*/ 	.word	0x00008d30
        /*0578*/ 	.word	0x000000ff
        /*057c*/ 	.word	0x00016850
        /*0580*/ 	.short	0x010a
        /*0582*/ 	.byte	0x06
	.zero		1


	//   ....[35]....
        /*0584*/ 	.word	0x00008d70
        /*0588*/ 	.word	0x000000ff
        /*058c*/ 	.word	0x00016850
        /*0590*/ 	.short	0x010a
        /*0592*/ 	.byte	0x06
	.zero		1


	//   ....[36]....
        /*0594*/ 	.word	0x0000a440
        /*0598*/ 	.word	0x00000019
        /*059c*/ 	.word	0x00000000
        /*05a0*/ 	.short	0x0101
        /*05a2*/ 	.byte	0x3f
	.zero		1


	//   ....[37]....
        /*05a4*/ 	.word	0x0000a610
        /*05a8*/ 	.word	0x00000021
        /*05ac*/ 	.word	0x00000000
        /*05b0*/ 	.short	0x0101
        /*05b2*/ 	.byte	0x3f
	.zero		1


	//   ....[38]....
        /*05b4*/ 	.word	0x0000b080
        /*05b8*/ 	.word	0x000000ff
        /*05bc*/ 	.word	0x00016830
        /*05c0*/ 	.short	0x010a
        /*05c2*/ 	.byte	0x06
	.zero		1


	//   ....[39]....
        /*05c4*/ 	.word	0x0000b0c0
        /*05c8*/ 	.word	0x000000ff
        /*05cc*/ 	.word	0x00016830
        /*05d0*/ 	.short	0x010a
        /*05d2*/ 	.byte	0x06
	.zero		1


	//   ....[40]....
        /*05d4*/ 	.word	0x0000b2c0
        /*05d8*/ 	.word	0x000000ff
        /*05dc*/ 	.word	0x00016850
        /*05e0*/ 	.short	0x010a
        /*05e2*/ 	.byte	0x06
	.zero		1


	//   ....[41]....
        /*05e4*/ 	.word	0x0000b300
        /*05e8*/ 	.word	0x000000ff
        /*05ec*/ 	.word	0x00016850
        /*05f0*/ 	.short	0x010a
        /*05f2*/ 	.byte	0x06
	.zero		1


	//   ....[42]....
        /*05f4*/ 	.word	0x0000bea0
        /*05f8*/ 	.word	0x00000051
        /*05fc*/ 	.word	0x00000000
        /*0600*/ 	.short	0x0101
        /*0602*/ 	.byte	0x3f
	.zero		1


	//   ....[43]....
        /*0604*/ 	.word	0x0000dd00
        /*0608*/ 	.word	0x0000001d
        /*060c*/ 	.word	0x00000000
        /*0610*/ 	.short	0x0101
        /*0612*/ 	.byte	0x3f
	.zero		1


	//   ....[44]....
        /*0614*/ 	.word	0x0000e4b0
        /*0618*/ 	.word	0x000000ff
        /*061c*/ 	.word	0x00016850
        /*0620*/ 	.short	0x010a
        /*0622*/ 	.byte	0x05
	.zero		1


	//   ....[45]....
        /*0624*/ 	.word	0x0000e4f0
        /*0628*/ 	.word	0x000000ff
        /*062c*/ 	.word	0x00016850
        /*0630*/ 	.short	0x010a
        /*0632*/ 	.byte	0x05
	.zero		1


	//   ....[46]....
        /*0634*/ 	.word	0x0000ea20
        /*0638*/ 	.word	0x0000000a
        /*063c*/ 	.word	0x00000000
        /*0640*/ 	.short	0x0101
        /*0642*/ 	.byte	0x3f
	.zero		1


	//   ....[47]....
        /*0644*/ 	.word	0x0000f7c0
        /*0648*/ 	.word	0x00000003
        /*064c*/ 	.word	0x00000000
        /*0650*/ 	.short	0x0101
        /*0652*/ 	.byte	0x3f
	.zero		1


	//   ....[48]....
        /*0654*/ 	.word	0x00012290
        /*0658*/ 	.word	0x00000005
        /*065c*/ 	.word	0x00016840
        /*0660*/ 	.short	0x010a
        /*0662*/ 	.byte	0x3f
	.zero		1


	//   ....[49]....
        /*0664*/ 	.word	0x000125c0
        /*0668*/ 	.word	0x00000019
        /*066c*/ 	.word	0x00016820
        /*0670*/ 	.short	0x010a
        /*0672*/ 	.byte	0x3f
	.zero		1


	//   ....[50]....
        /*0674*/ 	.word	0x000128a0
        /*0678*/ 	.word	0x00000003
        /*067c*/ 	.word	0x00016840
        /*0680*/ 	.short	0x010a
        /*0682*/ 	.byte	0x3f
	.zero		1


	//   ....[51]....
        /*0684*/ 	.word	0x00012a80
        /*0688*/ 	.word	0x00000002
        /*068c*/ 	.word	0x00000060
        /*0690*/ 	.short	0x010a
        /*0692*/ 	.byte	0x3f
	.zero		1


	//   ....[52]....
        /*0694*/ 	.word	0x00012f00
        /*0698*/ 	.word	0x00000003
        /*069c*/ 	.word	0x00016840
        /*06a0*/ 	.short	0x010a
        /*06a2*/ 	.byte	0x3f
	.zero		1


	//   ....[53]....
        /*06a4*/ 	.word	0x000130e0
        /*06a8*/ 	.word	0x00000003
        /*06ac*/ 	.word	0x00000060
        /*06b0*/ 	.short	0x010a
        /*06b2*/ 	.byte	0x3f
	.zero		1


	//   ....[54]....
        /*06b4*/ 	.word	0x000134b0
        /*06b8*/ 	.word	0x00000002
        /*06bc*/ 	.word	0x00016840
        /*06c0*/ 	.short	0x010a
        /*06c2*/ 	.byte	0x3f
	.zero		1


	//   ....[55]....
        /*06c4*/ 	.word	0x000136a0
        /*06c8*/ 	.word	0x00000002
        /*06cc*/ 	.word	0x00000060
        /*06d0*/ 	.short	0x010a
        /*06d2*/ 	.byte	0x3f
	.zero		1


	//   ....[56]....
        /*06d4*/ 	.word	0x000139e0
        /*06d8*/ 	.word	0x00000003
        /*06dc*/ 	.word	0x00016860
        /*06e0*/ 	.short	0x010a
        /*06e2*/ 	.byte	0x3f
	.zero		1


	//   ....[57]....
        /*06e4*/ 	.word	0x00014840
        /*06e8*/ 	.word	0x00000009
        /*06ec*/ 	.word	0x00016820
        /*06f0*/ 	.short	0x010a
        /*06f2*/ 	.byte	0x3f
	.zero		1


	//   ....[58]....
        /*06f4*/ 	.word	0x000149e0
        /*06f8*/ 	.word	0x00000007
        /*06fc*/ 	.word	0x00000000
        /*0700*/ 	.short	0x010a
        /*0702*/ 	.byte	0x3f
	.zero		1


	//   ....[59]....
        /*0704*/ 	.word	0x00014a50
        /*0708*/ 	.word	0x00000003
        /*070c*/ 	.word	0x00000000
        /*0710*/ 	.short	0x010a
        /*0712*/ 	.byte	0x3f
	.zero		1


	//   ....[60]....
        /*0714*/ 	.word	0x00014ab0
        /*0718*/ 	.word	0x00000005
        /*071c*/ 	.word	0x00000000
        /*0720*/ 	.short	0x010a
        /*0722*/ 	.byte	0x3f
	.zero		1


	//   ....[61]....
        /*0724*/ 	.word	0x00014ae0
        /*0728*/ 	.word	0x00000003
        /*072c*/ 	.word	0x00000000
        /*0730*/ 	.short	0x010a
        /*0732*/ 	.byte	0x3f
	.zero		1


	//   ....[62]....
        /*0734*/ 	.word	0x00014b50
        /*0738*/ 	.word	0x00000003
        /*073c*/ 	.word	0x00016800
        /*0740*/ 	.short	0x010a
        /*0742*/ 	.byte	0x3f
	.zero		1


	//   ....[63]....
        /*0744*/ 	.word	0x00014ba0
        /*0748*/ 	.word	0x00000004
        /*074c*/ 	.word	0x00016830
        /*0750*/ 	.short	0x010a
        /*0752*/ 	.byte	0x3f
	.zero		1


	//   ....[64]....
        /*0754*/ 	.word	0x00014c00
        /*0758*/ 	.word	0x00000015
        /*075c*/ 	.word	0x00016830
        /*0760*/ 	.short	0x010a
        /*0762*/ 	.byte	0x3f
	.zero		1


	//   ....[65]....
        /*0764*/ 	.word	0x00014c60
        /*0768*/ 	.word	0x00000015
        /*076c*/ 	.word	0x00016850
        /*0770*/ 	.short	0x010a
        /*0772*/ 	.byte	0x3f
	.zero		1


	//   ....[66]....
        /*0774*/ 	.word	0x00014cc0
        /*0778*/ 	.word	0x00000007
        /*077c*/ 	.word	0x00016830
        /*0780*/ 	.short	0x010a
        /*0782*/ 	.byte	0x3f
	.zero		1


	//   ....[67]....
        /*0784*/ 	.word	0x00014d20
        /*0788*/ 	.word	0x00000007
        /*078c*/ 	.word	0x00016850
        /*0790*/ 	.short	0x010a
        /*0792*/ 	.byte	0x3f
	.zero		1


	//   ....[68]....
        /*0794*/ 	.word	0x00014d80
        /*0798*/ 	.word	0x00000007
        /*079c*/ 	.word	0x00016830
        /*07a0*/ 	.short	0x010a
        /*07a2*/ 	.byte	0x3f
	.zero		1


	//   ....[69]....
        /*07a4*/ 	.word	0x00014de0
        /*07a8*/ 	.word	0x00000007
        /*07ac*/ 	.word	0x00016850
        /*07b0*/ 	.short	0x010a
        /*07b2*/ 	.byte	0x3f
	.zero		1


	//   ....[70]....
        /*07b4*/ 	.word	0x00014e40
        /*07b8*/ 	.word	0x00000005
        /*07bc*/ 	.word	0x00016850
        /*07c0*/ 	.short	0x010a
        /*07c2*/ 	.byte	0x3f
	.zero		1


	//   ....[71]....
        /*07c4*/ 	.word	0x00014fe0
        /*07c8*/ 	.word	0x00000005
        /*07cc*/ 	.word	0x00016840
        /*07d0*/ 	.short	0x010a
        /*07d2*/ 	.byte	0x3f
	.zero		1


	//   ....[72]....
        /*07d4*/ 	.word	0x00015030
        /*07d8*/ 	.word	0x00000019
        /*07dc*/ 	.word	0x00016820
        /*07e0*/ 	.short	0x010a
        /*07e2*/ 	.byte	0x3f
	.zero		1


	//   ....[73]....
        /*07e4*/ 	.word	0x00015080
        /*07e8*/ 	.word	0x00000003
        /*07ec*/ 	.word	0x00016840
        /*07f0*/ 	.short	0x010a
        /*07f2*/ 	.byte	0x3f
	.zero		1


	//   ....[74]....
        /*07f4*/ 	.word	0x000150d0
        /*07f8*/ 	.word	0x00000002
        /*07fc*/ 	.word	0x00000060
        /*0800*/ 	.short	0x010a
        /*0802*/ 	.byte	0x3f
	.zero		1


	//   ....[75]....
        /*0804*/ 	.word	0x00015120
        /*0808*/ 	.word	0x00000003
        /*080c*/ 	.word	0x00016840
        /*0810*/ 	.short	0x010a
        /*0812*/ 	.byte	0x3f
	.zero		1


	//   ....[76]....
        /*0814*/ 	.word	0x00015170
        /*0818*/ 	.word	0x00000003
        /*081c*/ 	.word	0x00000060
        /*0820*/ 	.short	0x010a
        /*0822*/ 	.byte	0x3f
	.zero		1


	//   ....[77]....
        /*0824*/ 	.word	0x000151c0
        /*0828*/ 	.word	0x00000002
        /*082c*/ 	.word	0x00016840
        /*0830*/ 	.short	0x010a
        /*0832*/ 	.byte	0x3f
	.zero		1


	//   ....[78]....
        /*0834*/ 	.word	0x00015210
        /*0838*/ 	.word	0x00000002
        /*083c*/ 	.word	0x00000060
        /*0840*/ 	.short	0x010a
        /*0842*/ 	.byte	0x3f
	.zero		1


	//   ....[79]....
        /*0844*/ 	.word	0x00015260
        /*0848*/ 	.word	0x00000003
        /*084c*/ 	.word	0x00016860
        /*0850*/ 	.short	0x010a
        /*0852*/ 	.byte	0x3f
	.zero		1


	//   ....[80]....
        /*0854*/ 	.word	0x00015c10
        /*0858*/ 	.word	0x00000009
        /*085c*/ 	.word	0x00016820
        /*0860*/ 	.short	0x010a
        /*0862*/ 	.byte	0x3f
	.zero		1


	//   ....[81]....
        /*0864*/ 	.word	0x00015db0
        /*0868*/ 	.word	0x00000007
        /*086c*/ 	.word	0x00000000
        /*0870*/ 	.short	0x010a
        /*0872*/ 	.byte	0x3f
	.zero		1


	//   ....[82]....
        /*0874*/ 	.word	0x00015e00
        /*0878*/ 	.word	0x00000003
        /*087c*/ 	.word	0x00000000
        /*0880*/ 	.short	0x010a
        /*0882*/ 	.byte	0x3f
	.zero		1


	//   ....[83]....
        /*0884*/ 	.word	0x00015e50
        /*0888*/ 	.word	0x00000005
        /*088c*/ 	.word	0x00000000
        /*0890*/ 	.short	0x010a
        /*0892*/ 	.byte	0x3f
	.zero		1


	//----- nvinfo : EIATTR_NUM_MBARRIERS
	.align		4
.L_1609:
        /*0894*/ 	.byte	0x03, 0x38
        /*0896*/ 	.short	0x0016


	//----- nvinfo : EIATTR_EXIT_INSTR_OFFSETS
	.align		4
        /*0898*/ 	.byte	0x04, 0x1c
        /*089a*/ 	.short	(.L_1611 - .L_1610)


	//   ....[0]....
.L_1610:
        /*089c*/ 	.word	0x00000ab0


	//   ....[1]....
        /*08a0*/ 	.word	0x00010580


	//   ....[2]....
        /*08a4*/ 	.word	0x000105e0


	//   ....[3]....
        /*08a8*/ 	.word	0x00014b30


	//----- nvinfo : EIATTR_MAX_THREADS
	.align		4
.L_1611:
        /*08ac*/ 	.byte	0x04, 0x05
        /*08ae*/ 	.short	(.L_1613 - .L_1612)
.L_1612:
        /*08b0*/ 	.word	0x00000200
        /*08b4*/ 	.word	0x00000001
        /*08b8*/ 	.word	0x00000001


	//----- nvinfo : EIATTR_CRS_STACK_SIZE
	.align		4
.L_1613:
        /*08bc*/ 	.byte	0x04, 0x1e
        /*08be*/ 	.short	(.L_1615 - .L_1614)
.L_1614:
        /*08c0*/ 	.word	0x00000000


	//----- nvinfo : EIATTR_CBANK_PARAM_SIZE
	.align		4
.L_1615:
        /*08c4*/ 	.byte	0x03, 0x19
        /*08c6*/ 	.short	0x0a70


	//----- nvinfo : EIATTR_PARAM_CBANK
	.align		4
        /*08c8*/ 	.byte	0x04, 0x0a
        /*08ca*/ 	.short	(.L_1617 - .L_1616)
	.align		4
.L_1616:
        /*08cc*/ 	.word	index@(.nv.constant0._ZN7cutlass13device_kernelIN5flash11enable_sm90INS1_16FlashAttnFwdSm90INS1_25CollectiveMainloopFwdSm90ILi2EN4cute5tupleIJNS5_1CILi1EEES8_S8_EEENS6_IJNS7_ILi192EEENS7_ILi128EEENS7_ILi64EEEEEELi64ENS_6half_tEfNS_4arch4Sm90ELb0ELb1ELb1ELb1ELb0ELb0ELb0ELb1ELb1ELb0ELb0ELb0EEENS1_21CollectiveEpilogueFwdINS6_IJSA_SC_SB_EEES9_SE_SG_Li384ELb1ELb0ELb0ELb0EEENS1_36VarlenDynamicPersistentTileSchedulerILi192ELi128ELi384ELi32ELb0ELb0ELb1ELb1ELb0ELb1EEEEEEEEEvNT_6ParamsE)
        /*08d0*/ 	.short	0x0210
        /*08d2*/ 	.short	0x0a70


	//----- nvinfo : EIATTR_SW_WAR
	.align		4
.L_1617:
        /*08d4*/ 	.byte	0x04, 0x36
        /*08d6*/ 	.short	(.L_1619 - .L_1618)
.L_1618:
        /*08d8*/ 	.word	0x00000008
.L_1619:


//--------------------- .nv.info._ZN7cutlass13device_kernelIN5flash11enable_sm90INS1_16FlashAttnFwdSm90INS1_25CollectiveMainloopFwdSm90ILi2EN4cute5tupleIJNS5_1CILi1EEES8_S8_EEENS6_IJNS7_ILi192EEENS7_ILi128EEENS7_ILi64EEEEEELi64ENS_6half_tEfNS_4arch4Sm90ELb0ELb1ELb1ELb1ELb0ELb1ELb0ELb1ELb1ELb0ELb0ELb0EEENS1_21CollectiveEpilogueFwdINS6_IJSA_SC_SB_EEES9_SE_SG_Li384ELb1ELb0ELb0ELb0EEENS1_36VarlenDynamicPersistentTileSchedulerILi192ELi128ELi384ELi32ELb0ELb0ELb1ELb1ELb0ELb1EEEEEEEEEvNT_6ParamsE --------------------------
	.section	.nv.info._ZN7cutlass13device_kernelIN5flash11enable_sm90INS1_16FlashAttnFwdSm90INS1_25CollectiveMainloopFwdSm90ILi2EN4cute5tupleIJNS5_1CILi1EEES8_S8_EEENS6_IJNS7_ILi192EEENS7_ILi128EEENS7_ILi64EEEEEELi64ENS_6half_tEfNS_4arch4Sm90ELb0ELb1ELb1ELb1ELb0ELb1ELb0ELb1ELb1ELb0ELb0ELb0EEENS1_21CollectiveEpilogueFwdINS6_IJSA_SC_SB_EEES9_SE_SG_Li384ELb1ELb0ELb0ELb0EEENS1_36VarlenDynamicPersistentTileSchedulerILi192ELi128ELi384ELi32ELb0ELb0ELb1ELb1ELb0ELb1EEEEEEEEEvNT_6ParamsE,"",@"SHT_CUDA_INFO"
	.sectionflags	@""
	.align	4


	//----- nvinfo : EIATTR_CUDA_API_VERSION
	.align		4
        /*0000*/ 	.byte	0x04, 0x37
        /*0002*/ 	.short	(.L_1621 - .L_1620)
.L_1620:
        /*0004*/ 	.word	0x00000082


	//----- nvinfo : EIATTR_KPARAM_INFO
	.align		4
.L_1621:
        /*0008*/ 	.byte	0x04, 0x17
        /*000a*/ 	.short	(.L_1623 - .L_1622)
.L_1622:
        /*000c*/ 	.word	0x00000000
        /*0010*/ 	.short	0x0000
        /*0012*/ 	.short	0x0070
        /*0014*/ 	.byte	0x00, 0xf0, 0x01, 0x28


	//----- nvinfo : EIATTR_SPARSE_MMA_MASK
	.align		4
.L_1623:
        /*0018*/ 	.byte	0x03, 0x50
        /*001a*/ 	.short	0x0000


	//----- nvinfo : EIATTR_MAXREG_COUNT
	.align		4
        /*001c*/ 	.byte	0x03, 0x1b
        /*001e*/ 	.short	0x0080


	//----- nvinfo : EIATTR_NUM_BARRIERS
	.align		4
        /*0020*/ 	.byte	0x02, 0x4c
        /*0022*/ 	.byte	0x10
	.zero		1


	//----- nvinfo : EIATTR_EXTERNS
	.align		4
        /*0024*/ 	.byte	0x04, 0x0f
        /*0026*/ 	.short	(.L_1625 - .L_1624)


	//   ....[0]....
	.align		4
.L_1624:
        /*0028*/ 	.word	index@(__assertfail)


	//----- nvinfo : EIATTR_ANNOTATIONS
	.align		4
.L_1625:
        /*002c*/ 	.byte	0x04, 0x55
        /*002e*/ 	.short	(.L_1627 - .L_1626)


	//   ....[0]....
.L_1626:
        /* <DEDUP_REMOVED lines=47> */


	//----- nvinfo : EIATTR_MERCURY_ISA_VERSION
	.align		4
.L_1627:
        /*0310*/ 	.byte	0x03, 0x5f
        /*0312*/ 	.short	0x0101


	//----- nvinfo : EIATTR_UNUSED_LOAD_BYTE_OFFSET
	.align		4
        /*0314*/ 	.byte	0x04, 0x44
        /*0316*/ 	.short	(.L_1629 - .L_1628)


	//   ....[0]....
.L_1628:
        /*0318*/ 	.word	0x00000b20
        /*031c*/ 	.word	0x0000fff0


	//   ....[1]....
        /*0320*/ 	.word	0x00016c90
        /*0324*/ 	.word	0x0000fff0


	//----- nvinfo : EIATTR_INT_WARP_WIDE_INSTR_OFFSETS
	.align		4
.L_1629:
        /*0328*/ 	.byte	0x04, 0x31
        /*032a*/ 	.short	(.L_1631 - .L_1630)


	//   ....[0]....
.L_1630:
        /*032c*/ 	.word	0x000001c0


	//   ....[1]....
        /*0330*/ 	.word	0x00000200


	//   ....[2]....
        /*0334*/ 	.word	0x00000270


	//   ....[3]....
        /*0338*/ 	.word	0x0001a9f0


	//   ....[4]....
        /*033c*/ 	.word	0x0001aa80


	//   ....[5]....
        /*0340*/ 	.word	0x0001af30


	//   ....[6]....
        /*0344*/ 	.word	0x0001af70


	//   ....[7]....
        /*0348*/ 	.word	0x0001c960


	//   ....[8]....
        /*034c*/ 	.word	0x0001c9f0


	//----- nvinfo : EIATTR_COOP_GROUP_MASK_REGIDS
	.align		4
.L_1631:
        /*0350*/ 	.byte	0x04, 0x29
        /*0352*/ 	.short	(.L_1633 - .L_1632)


	//   ....[0]....
.L_1632:
        /*0354*/ 	.word	0xffffffff


	//   ....[1]....
        /*0358*/ 	.word	0xffffffff


	//   ....[2]....
        /*035c*/ 	.word	0xffffffff


	//   ....[3]....
        /*0360*/ 	.word	0xffffffff


	//   ....[4]....
        /*0364*/ 	.word	0xffffffff


	//   ....[5]....
        /*0368*/ 	.word	0xffffffff


	//   ....[6]....
        /*036c*/ 	.word	0xffffffff


	//   ....[7]....
        /*0370*/ 	.word	0xffffffff


	//   ....[8]....
        /*0374*/ 	.word	0xffffffff


	//   ....[9]....
        /*0378*/ 	.word	0xffffffff


	//   ....[10]....
        /*037c*/ 	.word	0xffffffff


	//   ....[11]....
        /*0380*/ 	.word	0xffffffff


	//   ....[12]....
        /*0384*/ 	.word	0xffffffff


	//   ....[13]....
        /*0388*/ 	.word	0xffffffff


	//   ....[14]....
        /*038c*/ 	.word	0xffffffff


	//   ....[15]....
        /*0390*/ 	.word	0xffffffff


	//   ....[16]....
        /*0394*/ 	.word	0xffffffff


	//   ....[17]....
        /*0398*/ 	.word	0xffffffff


	//   ....[18]....
        /*039c*/ 	.word	0xffffffff


	//   ....[19]....
        /*03a0*/ 	.word	0xffffffff


	//   ....[20]....
        /*03a4*/ 	.word	0xffffffff


	//   ....[21]....
        /*03a8*/ 	.word	0xffffffff


	//   ....[22]....
        /*03ac*/ 	.word	0xffffffff


	//   ....[23]....
        /*03b0*/ 	.word	0xffffffff


	//   ....[24]....
        /*03b4*/ 	.word	0xffffffff


	//   ....[25]....
        /*03b8*/ 	.word	0xffffffff


	//   ....[26]....
        /*03bc*/ 	.word	0xffffffff


	//   ....[27]....
        /*03c0*/ 	.word	0xffffffff


	//   ....[28]....
        /*03c4*/ 	.word	0xffffffff


	//   ....[29]....
        /*03c8*/ 	.word	0xffffffff


	//   ....[30]....
        /*03cc*/ 	.word	0xffffffff


	//   ....[31]....
        /*03d0*/ 	.word	0xffffffff


	//   ....[32]....
        /*03d4*/ 	.word	0xffffffff


	//   ....[33]....
        /*03d8*/ 	.word	0xffffffff


	//   ....[34]....
        /*03dc*/ 	.word	0xffffffff


	//   ....[35]....
        /*03e0*/ 	.word	0xffffffff


	//   ....[36]....
        /*03e4*/ 	.word	0xffffffff


	//   ....[37]....
        /*03e8*/ 	.word	0xffffffff


	//   ....[38]....
        /*03ec*/ 	.word	0xffffffff


	//   ....[39]....
        /*03f0*/ 	.word	0xffffffff


	//   ....[40]....
        /*03f4*/ 	.word	0xffffffff


	//   ....[41]....
        /*03f8*/ 	.word	0xffffffff


	//   ....[42]....
        /*03fc*/ 	.word	0xffffffff


	//   ....[43]....
        /*0400*/ 	.word	0xffffffff


	//   ....[44]....
        /*0404*/ 	.word	0xffffffff


	//   ....[45]....
        /*0408*/ 	.word	0xffffffff


	//   ....[46]....
        /*040c*/ 	.word	0xffffffff


	//   ....[47]....
        /*0410*/ 	.word	0xffffffff


	//   ....[48]....
        /*0414*/ 	.word	0xffffffff


	//   ....[49]....
        /*0418*/ 	.word	0xffffffff


	//   ....[50]....
        /*041c*/ 	.word	0xffffffff


	//   ....[51]....
        /*0420*/ 	.word	0xffffffff


	//   ....[52]....
        /*0424*/ 	.word	0xffffffff


	//   ....[53]....
        /*0428*/ 	.word	0xffffffff


	//   ....[54]....
        /*042c*/ 	.word	0xffffffff


	//   ....[55]....
        /*0430*/ 	.word	0xffffffff


	//   ....[56]....
        /*0434*/ 	.word	0xffffffff


	//   ....[57]....
        /*0438*/ 	.word	0xffffffff


	//   ....[58]....
        /*043c*/ 	.word	0xffffffff


	//   ....[59]....
        /*0440*/ 	.word	0xffffffff


	//   ....[60]....
        /*0444*/ 	.word	0xffffffff


	//   ....[61]....
        /*0448*/ 	.word	0xffffffff


	//   ....[62]....
        /*044c*/ 	.word	0x0500000f


	//   ....[63]....
        /*0450*/ 	.word	0x0500000f


	//   ....[64]....
        /*0454*/ 	.word	0x0500000f


	//   ....[65]....
        /*0458*/ 	.word	0x0500000f


	//   ....[66]....
        /*045c*/ 	.word	0x0500000f


	//   ....[67]....
        /*0460*/ 	.word	0x0500000f


	//   ....[68]....
        /*0464*/ 	.word	0x0500000f


	//   ....[69]....
        /*0468*/ 	.word	0x0500000f


	//   ....[70]....
        /*046c*/ 	.word	0x0500000f


	//   ....[71]....
        /*0470*/ 	.word	0x0500000f


	//   ....[72]....
        /*0474*/ 	.word	0x0500000f


	//   ....[73]....
        /*0478*/ 	.word	0x0500000f


	//   ....[74]....
        /*047c*/ 	.word	0x0500000f


	//   ....[75]....
        /*0480*/ 	.word	0x0500000f


	//   ....[76]....
        /*0484*/ 	.word	0x0500000f


	//   ....[77]....
        /*0488*/ 	.word	0x0500000f


	//   ....[78]....
        /*048c*/ 	.word	0x0500000f


	//   ....[79]....
        /*0490*/ 	.word	0x0500000f


	//   ....[80]....
        /*0494*/ 	.word	0x0500000f


	//   ....[81]....
        /*0498*/ 	.word	0x0500000f


	//   ....[82]....
        /*049c*/ 	.word	0x0500000f


	//   ....[83]....
        /*04a0*/ 	.word	0x0500000f


	//   ....[84]....
        /*04a4*/ 	.word	0x0500000f


	//   ....[85]....
        /*04a8*/ 	.word	0x0500000f


	//   ....[86]....
        /*04ac*/ 	.word	0x0500000f


	//   ....[87]....
        /*04b0*/ 	.word	0x0500000f


	//   ....[88]....
        /*04b4*/ 	.word	0x0500000f


	//   ....[89]....
        /*04b8*/ 	.word	0x0500000f


	//   ....[90]....
        /*04bc*/ 	.word	0x0500000f


	//   ....[91]....
        /*04c0*/ 	.word	0x0500000f


	//   ....[92]....
        /*04c4*/ 	.word	0x0500000f


	//   ....[93]....
        /*04c8*/ 	.word	0x0500000f


	//   ....[94]....
        /*04cc*/ 	.word	0x0500000f


	//   ....[95]....
        /*04d0*/ 	.word	0x0500000f


	//   ....[96]....
        /*04d4*/ 	.word	0x0500000f


	//   ....[97]....
        /*04d8*/ 	.word	0x0500000f


	//   ....[98]....
        /*04dc*/ 	.word	0x0500000f


	//----- nvinfo : EIATTR_COOP_GROUP_INSTR_OFFSETS
	.align		4
.L_1633:
        /*04e0*/ 	.byte	0x04, 0x28
        /*04e2*/ 	.short	(.L_1635 - .L_1634)


	//   ....[0]....
.L_1634:
        /*04e4*/ 	.word	0x00000070


	//   ....[1]....
        /*04e8*/ 	.word	0x000001d0


	//   ....[2]....
        /*04ec*/ 	.word	0x00000220


	//   ....[3]....
        /*04f0*/ 	.word	0x00000450


	//   ....[4]....
        /*04f4*/ 	.word	0x000005b0


	//   ....[5]....
        /*04f8*/ 	.word	0x000006d0


	//   ....[6]....
        /*04fc*/ 	.word	0x00000830


	//   ....[7]....
        /*0500*/ 	.word	0x00005bc0


	//   ....[8]....
        /*0504*/ 	.word	0x0000b250


	//   ....[9]....
        /*0508*/ 	.word	0x0000b300


	//   ....[10]....
        /*050c*/ 	.word	0x0000bb50


	//   ....[11]....
        /*0510*/ 	.word	0x0000bba0


	//   ....[12]....
        /*0514*/ 	.word	0x0000e9f0


	//   ....[13]....
        /*0518*/ 	.word	0x0000eaf0


	//   ....[14]....
        /*051c*/ 	.word	0x0000f360


	//   ....[15]....
        /*0520*/ 	.word	0x0000f3e0


	//   ....[16]....
        /*0524*/ 	.word	0x000113f0


	//   ....[17]....
        /*0528*/ 	.word	0x00011460


	//   ....[18]....
        /*052c*/ 	.word	0x00011aa0


	//   ....[19]....
        /*0530*/ 	.word	0x00011b50


	//   ....[20]....
        /*0534*/ 	.word	0x00014b40


	//   ....[21]....
        /*0538*/ 	.word	0x00014c40


	//   ....[22]....
        /*053c*/ 	.word	0x00015480


	//   ....[23]....
        /*0540*/ 	.word	0x00015520


	//   ....[24]....
        /*0544*/ 	.word	0x000164b0


	//   ....[25]....
        /*0548*/ 	.word	0x000164f0


	//   ....[26]....
        /*054c*/ 	.word	0x000165c0


	//   ....[27]....
        /*0550*/ 	.word	0x00016880


	//   ....[28]....
        /*0554*/ 	.word	0x000186e0


	//   ....[29]....
        /*0558*/ 	.word	0x00018870


	//   ....[30]....
        /*055c*/ 	.word	0x000188a0


	//   ....[31]....
        /*0560*/ 	.word	0x000188e0


	//   ....[32]....
        /*0564*/ 	.word	0x00018940


	//   ....[33]....
        /*0568*/ 	.word	0x000189a0


	//   ....[34]....
        /*056c*/ 	.word	0x000189e0


	//   ....[35]....
        /*0570*/ 	.word	0x00018b70


	//   ....[36]....
        /*0574*/ 	.word	0x00018bd0


	//   ....[37]....
        /*0578*/ 	.word	0x00018c10


	//   ....[38]....
        /*057c*/ 	.word	0x00018c50


	//   ....[39]....
        /*0580*/ 	.word	0x00018c80


	//   ....[40]....
        /*0584*/ 	.word	0x00018cb0


	//   ....[41]....
        /*0588*/ 	.word	0x00018d50


	//   ....[42]....
        /*058c*/ 	.word	0x00018db0


	//   ....[43]....
        /*0590*/ 	.word	0x00018e40


	//   ....[44]....
        /*0594*/ 	.word	0x0001ccb0


	//   ....[45]....
        /*0598*/ 	.word	0x0001ccc0


	//   ....[46]....
        /*059c*/ 	.word	0x0001cdb0


	//   ....[47]....
        /*05a0*/ 	.word	0x0001ce10


	//   ....[48]....
        /*05a4*/ 	.word	0x0001ce50


	//   ....[49]....
        /*05a8*/ 	.word	0x0001ce90


	//   ....[50]....
        /*05ac*/ 	.word	0x0001cec0


	//   ....[51]....
        /*05b0*/ 	.word	0x0001cef0


	//   ....[52]....
        /*05b4*/ 	.word	0x0001d060


	//   ....[53]....
        /*05b8*/ 	.word	0x0001d0c0


	//   ....[54]....
        /*05bc*/ 	.word	0x0001d100


	//   ....[55]....
        /*05c0*/ 	.word	0x0001d140


	//   ....[56]....
        /*05c4*/ 	.word	0x0001d170


	//   ....[57]....
        /*05c8*/ 	.word	0x0001d1a0


	//   ....[58]....
        /*05cc*/ 	.word	0x0001d260


	//   ....[59]....
        /*05d0*/ 	.word	0x0001d280


	//   ....[60]....
        /*05d4*/ 	.word	0x0001d2f0


	//   ....[61]....
        /*05d8*/ 	.word	0x0001d960


	//   ....[62]....
        /*05dc*/ 	.word	0x0001dd70


	//   ....[63]....
        /*05e0*/ 	.word	0x0001de20


	//   ....[64]....
        /*05e4*/ 	.word	0x0001dec0


	//   ....[65]....
        /*05e8*/ 	.word	0x0001df60


	//   ....[66]....
        /*05ec*/ 	.word	0x0001e000


	//   ....[67]....
        /*05f0*/ 	.word	0x0001e0a0


	//   ....[68]....
        /*05f4*/ 	.word	0x0001e140


	//   ....[69]....
        /*05f8*/ 	.word	0x0001e1e0


	//   ....[70]....
        /*05fc*/ 	.word	0x0001e280


	//   ....[71]....
        /*0600*/ 	.word	0x0001e370


	//   ....[72]....
        /*0604*/ 	.word	0x0001e410


	//   ....[73]....
        /*0608*/ 	.word	0x0001e4b0


	//   ....[74]....
        /*060c*/ 	.word	0x0001e550


	//   ....[75]....
        /*0610*/ 	.word	0x0001e5f0


	//   ....[76]....
        /*0614*/ 	.word	0x0001e690


	//   ....[77]....
        /*0618*/ 	.word	0x0001e730


	//   ....[78]....
        /*061c*/ 	.word	0x0001e7d0


	//   ....[79]....
        /*0620*/ 	.word	0x0001eb60


	//   ....[80]....
        /*0624*/ 	.word	0x0001ee40


	//   ....[81]....
        /*0628*/ 	.word	0x0001f230


	//   ....[82]....
        /*062c*/ 	.word	0x0001f2c0


	//   ....[83]....
        /*0630*/ 	.word	0x0001f360


	//   ....[84]....
        /*0634*/ 	.word	0x0001f410


	//   ....[85]....
        /*0638*/ 	.word	0x0001f490


	//   ....[86]....
        /*063c*/ 	.word	0x0001f510


	//   ....[87]....
        /*0640*/ 	.word	0x0001f590


	//   ....[88]....
        /*0644*/ 	.word	0x0001f610


	//   ....[89]....
        /*0648*/ 	.word	0x0001f6a0


	//   ....[90]....
        /*064c*/ 	.word	0x0001f750


	//   ....[91]....
        /*0650*/ 	.word	0x0001f7d0


	//   ....[92]....
        /*0654*/ 	.word	0x0001f850


	//   ....[93]....
        /*0658*/ 	.word	0x0001f8d0


	//   ....[94]....
        /*065c*/ 	.word	0x0001f950


	//   ....[95]....
        /*0660*/ 	.word	0x0001f9c0


	//   ....[96]....
        /*0664*/ 	.word	0x0001fa60


	//   ....[97]....
        /*0668*/ 	.word	0x0001faf0


	//   ....[98]....
        /*066c*/ 	.word	0x0001fc10


	//----- nvinfo : EIATTR_REG_RECONFIG
	.align		4
.L_1635:
        /*0670*/ 	.byte	0x01, 0x54
	.zero		2


	//----- nvinfo : EIATTR_SYSCALL_OFFSETS
	.align		4
        /*0674*/ 	.byte	0x04, 0x46
        /*0676*/ 	.short	(.L_1637 - .L_1636)


	//   ....[0]....
.L_1636:
        /*0678*/ 	.word	0x000018c0


	//   ....[1]....
        /*067c*/ 	.word	0x00001a10


	//   ....[2]....
        /*0680*/ 	.word	0x00005da0


	//   ....[3]....
        /*0684*/ 	.word	0x00006260


	//   ....[4]....
        /*0688*/ 	.word	0x0001ac00


	//   ....[5]....
        /*068c*/ 	.word	0x0001ad30


	//   ....[6]....
        /*0690*/ 	.word	0x0001ae30


	//----- nvinfo : EIATTR_MBARRIER_INSTR_OFFSETS
	.align		4
.L_1637:
        /*0694*/ 	.byte	0x04, 0x39
        /*0696*/ 	.short	(.L_1639 - .L_1638)


	//   ....[0]....
.L_1638:
        /*0698*/ 	.word	0x00000300
        /*069c*/ 	.word	0x000000ff
        /*06a0*/ 	.word	0x00016800
        /*06a4*/ 	.short	0x0100
        /*06a6*/ 	.byte	0x08
	.zero		1


	//   ....[1]....
        /*06a8*/ 	.word	0x00000310
        /*06ac*/ 	.word	0x000000ff
        /*06b0*/ 	.word	0x00016820
        /*06b4*/ 	.short	0x0100
        /*06b6*/ 	.byte	0x08
	.zero		1


	//   ....[2]....
        /*06b8*/ 	.word	0x00000400
        /*06bc*/ 	.word	0x000000ff
        /*06c0*/ 	.word	0x00016830
        /*06c4*/ 	.short	0x0100
        /*06c6*/ 	.byte	0x08
	.zero		1


	//   ....[3]....
        /*06c8*/ 	.word	0x00000410
        /*06cc*/ 	.word	0x000000ff
        /*06d0*/ 	.word	0x00016840
        /*06d4*/ 	.short	0x0100
        /*06d6*/ 	.byte	0x08
	.zero		1


	//   ....[4]....
        /*06d8*/ 	.word	0x00000420
        /*06dc*/ 	.word	0x000000ff
        /*06e0*/ 	.word	0x00016838
        /*06e4*/ 	.short	0x0100
        /*06e6*/ 	.byte	0x08
	.zero		1


	//   ....[5]....
        /*06e8*/ 	.word	0x00000430
        /*06ec*/ 	.word	0x000000ff
        /*06f0*/ 	.word	0x00016848
        /*06f4*/ 	.short	0x0100
        /*06f6*/ 	.byte	0x08
	.zero		1


	//   ....[6]....
        /*06f8*/ 	.word	0x00000560
        /*06fc*/ 	.word	0x000000ff
        /*0700*/ 	.word	0x00016850
        /*0704*/ 	.short	0x0100
        /*0706*/ 	.byte	0x08
	.zero		1


	//   ....[7]....
        /*0708*/ 	.word	0x00000570
        /*070c*/ 	.word	0x000000ff
        /*0710*/ 	.word	0x00016860
        /*0714*/ 	.short	0x0100
        /*0716*/ 	.byte	0x08
	.zero		1


	//   ....[8]....
        /*0718*/ 	.word	0x00000580
        /*071c*/ 	.word	0x000000ff
        /*0720*/ 	.word	0x00016858
        /*0724*/ 	.short	0x0100
        /*0726*/ 	.byte	0x08
	.zero		1


	//   ....[9]....
        /*0728*/ 	.word	0x00000590
        /*072c*/ 	.word	0x000000ff
        /*0730*/ 	.word	0x00016868
        /*0734*/ 	.short	0x0100
        /*0736*/ 	.byte	0x08
	.zero		1


	//   ....[10]....
        /*0738*/ 	.word	0x00000680
        /*073c*/ 	.word	0x000000ff
        /*0740*/ 	.word	0x00016870
        /*0744*/ 	.short	0x0100
        /*0746*/ 	.byte	0x06
	.zero		1


	//   ....[11]....
        /*0748*/ 	.word	0x00000690
        /*074c*/ 	.word	0x000000ff
        /*0750*/ 	.word	0x00016880
        /*0754*/ 	.short	0x0100
        /*0756*/ 	.byte	0x06
	.zero		1


	//   ....[12]....
        /*0758*/ 	.word	0x000006a0
        /*075c*/ 	.word	0x000000ff
        /*0760*/ 	.word	0x00016878
        /*0764*/ 	.short	0x0100
        /*0766*/ 	.byte	0x06
	.zero		1


	//   ....[13]....
        /*0768*/ 	.word	0x000006b0
        /*076c*/ 	.word	0x000000ff
        /*0770*/ 	.word	0x00016888
        /*0774*/ 	.short	0x0100
        /*0776*/ 	.byte	0x06
	.zero		1


	//   ....[14]....
        /*0778*/ 	.word	0x000007e0
        /*077c*/ 	.word	0x000000ff
        /*0780*/ 	.word	0x00016890
        /*0784*/ 	.short	0x0100
        /*0786*/ 	.byte	0x08
	.zero		1


	//   ....[15]....
        /*0788*/ 	.word	0x000007f0
        /*078c*/ 	.word	0x000000ff
        /*0790*/ 	.word	0x000168a0
        /*0794*/ 	.short	0x0100
        /*0796*/ 	.byte	0x08
	.zero		1


	//   ....[16]....
        /*0798*/ 	.word	0x00000800
        /*079c*/ 	.word	0x000000ff
        /*07a0*/ 	.word	0x00016898
        /*07a4*/ 	.short	0x0100
        /*07a6*/ 	.byte	0x08
	.zero		1


	//   ....[17]....
        /*07a8*/ 	.word	0x00000810
        /*07ac*/ 	.word	0x000000ff
        /*07b0*/ 	.word	0x000168a8
        /*07b4*/ 	.short	0x0100
        /*07b6*/ 	.byte	0x08
	.zero		1


	//   ....[18]....
        /*07b8*/ 	.word	0x00000940
        /*07bc*/ 	.word	0x000000ff
        /*07c0*/ 	.word	0x000168b0
        /*07c4*/ 	.short	0x0100
        /*07c6*/ 	.byte	0x08
	.zero		1


	//   ....[19]....
        /*07c8*/ 	.word	0x00000950
        /*07cc*/ 	.word	0x000000ff
        /*07d0*/ 	.word	0x000168c0
        /*07d4*/ 	.short	0x0100
        /*07d6*/ 	.byte	0x08
	.zero		1


	//   ....[20]....
        /*07d8*/ 	.word	0x00000960
        /*07dc*/ 	.word	0x000000ff
        /*07e0*/ 	.word	0x000168b8
        /*07e4*/ 	.short	0x0100
        /*07e6*/ 	.byte	0x08
	.zero		1


	//   ....[21]....
        /*07e8*/ 	.word	0x00000970
        /*07ec*/ 	.word	0x000000ff
        /*07f0*/ 	.word	0x000168c8
        /*07f4*/ 	.short	0x0100
        /*07f6*/ 	.byte	0x08
	.zero		1


	//   ....[22]....
        /*07f8*/ 	.word	0x00002c90
        /*07fc*/ 	.word	0x00000056
        /*0800*/ 	.word	0x00016890
        /*0804*/ 	.short	0x010a
        /*0806*/ 	.byte	0x3f
	.zero		1


	//   ....[23]....
        /*0808*/ 	.word	0x00003f00
        /*080c*/ 	.word	0x00000056
        /*0810*/ 	.word	0x00016890
        /*0814*/ 	.short	0x010a
        /*0816*/ 	.byte	0x3f
	.zero		1


	//   ....[24]....
        /*0818*/ 	.word	0x00004f90
        /*081c*/ 	.word	0x00000056
        /*0820*/ 	.word	0x00016890
        /*0824*/ 	.short	0x010a
        /*0826*/ 	.byte	0x3f
	.zero		1


	//   ....[25]....
        /*0828*/ 	.word	0x000051a0
        /*082c*/ 	.word	0x00000020
        /*0830*/ 	.word	0x00000000
        /*0834*/ 	.short	0x0101
        /*0836*/ 	.byte	0x3f
	.zero		1


	//   ....[26]....
        /*0838*/ 	.word	0x000051e0
        /*083c*/ 	.word	0x00000056
        /*0840*/ 	.word	0x000168b0
        /*0844*/ 	.short	0x010a
        /*0846*/ 	.byte	0x3f
	.zero		1


	//   ....[27]....
        /*0848*/ 	.word	0x000055c0
        /*084c*/ 	.word	0x00000056
        /*0850*/ 	.word	0x00000000
        /*0854*/ 	.short	0x0101
        /*0856*/ 	.byte	0x3f
	.zero		1


	//   ....[28]....
        /*0858*/ 	.word	0x00005e40
        /*085c*/ 	.word	0x00000002
        /*0860*/ 	.word	0x00016800
        /*0864*/ 	.short	0x010a
        /*0866*/ 	.byte	0x3f
	.zero		1


	//   ....[29]....
        /*0868*/ 	.word	0x00005e90
        /*086c*/ 	.word	0x00000002
        /*0870*/ 	.word	0x00016800
        /*0874*/ 	.short	0x010a
        /*0876*/ 	.byte	0x3f
	.zero		1


	//   ....[30]....
        /*0878*/ 	.word	0x00006bd0
        /*087c*/ 	.word	0x00000002
        /*0880*/ 	.word	0x00016800
        /*0884*/ 	.short	0x010a
        /*0886*/ 	.byte	0x3f
	.zero		1


	//   ....[31]....
        /*0888*/ 	.word	0x00007fc0
        /*088c*/ 	.word	0x00000002
        /*0890*/ 	.word	0x00016800
        /*0894*/ 	.short	0x010a
        /*0896*/ 	.byte	0x3f
	.zero		1


	//   ....[32]....
        /*0898*/ 	.word	0x00008f20
        /*089c*/ 	.word	0x00000059
        /*08a0*/ 	.word	0x00016830
        /*08a4*/ 	.short	0x010a
        /*08a6*/ 	.byte	0x3f
	.zero		1


	//   ....[33]....
        /*08a8*/ 	.word	0x000090a0
        /*08ac*/ 	.word	0x00000059
        /*08b0*/ 	.word	0x00016830
        /*08b4*/ 	.short	0x010a
        /*08b6*/ 	.byte	0x3f
	.zero		1


	//   ....[34]....
        /*08b8*/ 	.word	0x000098d0
        /*08bc*/ 	.word	0x00000059
        /*08c0*/ 	.word	0x00000000
        /*08c4*/ 	.short	0x0101
        /*08c6*/ 	.byte	0x3f
	.zero		1


	//   ....[35]....
        /*08c8*/ 	.word	0x0000cba0
        /*08cc*/ 	.word	0x00000015
        /*08d0*/ 	.word	0x00016830
        /*08d4*/ 	.short	0x010a
        /*08d6*/ 	.byte	0x3f
	.zero		1


	//   ....[36]....
        /*08d8*/ 	.word	0x0000cbf0
        /*08dc*/ 	.word	0x00000015
        /*08e0*/ 	.word	0x00016830
        /*08e4*/ 	.short	0x010a
        /*08e6*/ 	.byte	0x3f
	.zero		1


	//   ....[37]....
        /*08e8*/ 	.word	0x0000cf00
        /*08ec*/ 	.word	0x00000014
        /*08f0*/ 	.word	0x00016850
        /*08f4*/ 	.short	0x010a
        /*08f6*/ 	.byte	0x3f
	.zero		1


	//   ....[38]....
        /*08f8*/ 	.word	0x0000cf40
        /*08fc*/ 	.word	0x00000014
        /*0900*/ 	.word	0x00016850
        /*0904*/ 	.short	0x010a
        /*0906*/ 	.byte	0x3f
	.zero		1


	//   ....[39]....
        /*0908*/ 	.word	0x0000dbe0
        /*090c*/ 	.word	0x00000019
        /*0910*/ 	.word	0x00000000
        /*0914*/ 	.short	0x0101
        /*0916*/ 	.byte	0x3f
	.zero		1


	//   ....[40]....
        /*0918*/ 	.word	0x0000f740
        /*091c*/ 	.word	0x0000002e
        /*0920*/ 	.word	0x00000000
        /*0924*/ 	.short	0x0101
        /*0926*/ 	.byte	0x3f
	.zero		1


	//   ....[41]....
        /*0928*/ 	.word	0x00010560
        /*092c*/ 	.word	0x0000000e
        /*0930*/ 	.word	0x00016830
        /*0934*/ 	.short	0x010a
        /*0936*/ 	.byte	0x3f
	.zero		1


	//   ....[42]....
        /*0938*/ 	.word	0x000105b0
        /*093c*/ 	.word	0x0000000e
        /*0940*/ 	.word	0x00016830
        /*0944*/ 	.short	0x010a
        /*0946*/ 	.byte	0x3f
	.zero		1


	//   ....[43]....
        /*0948*/ 	.word	0x000108c0
        /*094c*/ 	.word	0x0000000f
        /*0950*/ 	.word	0x00016850
        /*0954*/ 	.short	0x010a
        /*0956*/ 	.byte	0x3f
	.zero		1


	//   ....[44]....
        /*0958*/ 	.word	0x00010900
        /*095c*/ 	.word	0x0000000f
        /*0960*/ 	.word	0x00016850
        /*0964*/ 	.short	0x010a
        /*0966*/ 	.byte	0x3f
	.zero		1


	//   ....[45]....
        /*0968*/ 	.word	0x00012010
        /*096c*/ 	.word	0x00000019
        /*0970*/ 	.word	0x00000000
        /*0974*/ 	.short	0x0101
        /*0976*/ 	.byte	0x3f
	.zero		1


	//   ....[46]....
        /*0978*/ 	.word	0x000122b0
        /*097c*/ 	.word	0x00000004
        /*0980*/ 	.word	0x00000000
        /*0984*/ 	.short	0x0101
        /*0986*/ 	.byte	0x3f
	.zero		1


	//   ....[47]....
        /*0988*/ 	.word	0x00012d20
        /*098c*/ 	.word	0x0000000e
        /*0990*/ 	.word	0x00016830
        /*0994*/ 	.short	0x010a
        /*0996*/ 	.byte	0x3f
	.zero		1


	//   ....[48]....
        /*0998*/ 	.word	0x00012d70
        /*099c*/ 	.word	0x0000000e
        /*09a0*/ 	.word	0x00016830
        /*09a4*/ 	.short	0x010a
        /*09a6*/ 	.byte	0x3f
	.zero		1


	//   ....[49]....
        /*09a8*/ 	.word	0x00013080
        /*09ac*/ 	.word	0x0000000f
        /*09b0*/ 	.word	0x00016850
        /*09b4*/ 	.short	0x010a
        /*09b6*/ 	.byte	0x3f
	.zero		1


	//   ....[50]....
        /*09b8*/ 	.word	0x000130c0
        /*09bc*/ 	.word	0x0000000f
        /*09c0*/ 	.word	0x00016850
        /*09c4*/ 	.short	0x010a
        /*09c6*/ 	.byte	0x3f
	.zero		1


	//   ....[51]....
        /*09c8*/ 	.word	0x00013da0
        /*09cc*/ 	.word	0x00000056
        /*09d0*/ 	.word	0x00000000
        /*09d4*/ 	.short	0x0101
        /*09d6*/ 	.byte	0x3f
	.zero		1


	//   ....[52]....
        /*09d8*/ 	.word	0x00015a00
        /*09dc*/ 	.word	0x0000002a
        /*09e0*/ 	.word	0x00000000
        /*09e4*/ 	.short	0x0101
        /*09e6*/ 	.byte	0x3f
	.zero		1


	//   ....[53]....
        /*09e8*/ 	.word	0x000163a0
        /*09ec*/ 	.word	0x00000009
        /*09f0*/ 	.word	0x00016850
        /*09f4*/ 	.short	0x010a
        /*09f6*/ 	.byte	0x3f
	.zero		1


	//   ....[54]....
        /*09f8*/ 	.word	0x00016410
        /*09fc*/ 	.word	0x00000009
        /*0a00*/ 	.word	0x00016850
        /*0a04*/ 	.short	0x010a
        /*0a06*/ 	.byte	0x3f
	.zero		1


	//   ....[55]....
        /*0a08*/ 	.word	0x00016a00
        /*0a0c*/ 	.word	0x00000002
        /*0a10*/ 	.word	0x00000000
        /*0a14*/ 	.short	0x0101
        /*0a16*/ 	.byte	0x3f
	.zero		1


	//   ....[56]....
        /*0a18*/ 	.word	0x00017950
        /*0a1c*/ 	.word	0x00000000
        /*0a20*/ 	.word	0x00000000
        /*0a24*/ 	.short	0x0101
        /*0a26*/ 	.byte	0x3f
	.zero		1


	//   ....[57]....
        /*0a28*/ 	.word	0x00019df0
        /*0a2c*/ 	.word	0x00000008
        /*0a30*/ 	.word	0x00016820
        /*0a34*/ 	.short	0x010a
        /*0a36*/ 	.byte	0x3f
	.zero		1


	//   ....[58]....
        /*0a38*/ 	.word	0x00019e60
        /*0a3c*/ 	.word	0x00000009
        /*0a40*/ 	.word	0x000168a0
        /*0a44*/ 	.short	0x010a
        /*0a46*/ 	.byte	0x3f
	.zero		1


	//   ....[59]....
        /*0a48*/ 	.word	0x0001a010
        /*0a4c*/ 	.word	0x00000009
        /*0a50*/ 	.word	0x000168c0
        /*0a54*/ 	.short	0x010a
        /*0a56*/ 	.byte	0x3f
	.zero		1


	//   ....[60]....
        /*0a58*/ 	.word	0x0001a280
        /*0a5c*/ 	.word	0x0000000c
        /*0a60*/ 	.word	0x000168a0
        /*0a64*/ 	.short	0x010a
        /*0a66*/ 	.byte	0x3f
	.zero		1


	//   ....[61]....
        /*0a68*/ 	.word	0x0001a420
        /*0a6c*/ 	.word	0x0000000c
        /*0a70*/ 	.word	0x000168c0
        /*0a74*/ 	.short	0x010a
        /*0a76*/ 	.byte	0x3f
	.zero		1


	//   ....[62]....
        /*0a78*/ 	.word	0x0001b2c0
        /*0a7c*/ 	.word	0x00000005
        /*0a80*/ 	.word	0x00016840
        /*0a84*/ 	.short	0x010a
        /*0a86*/ 	.byte	0x3f
	.zero		1


	//   ....[63]....
        /*0a88*/ 	.word	0x0001b610
        /*0a8c*/ 	.word	0x0000001b
        /*0a90*/ 	.word	0x00016820
        /*0a94*/ 	.short	0x010a
        /*0a96*/ 	.byte	0x3f
	.zero		1


	//   ....[64]....
        /*0a98*/ 	.word	0x0001b900
        /*0a9c*/ 	.word	0x00000003
        /*0aa0*/ 	.word	0x00016840
        /*0aa4*/ 	.short	0x010a
        /*0aa6*/ 	.byte	0x3f
	.zero		1


	//   ....[65]....
        /*0aa8*/ 	.word	0x0001bae0
        /*0aac*/ 	.word	0x00000002
        /*0ab0*/ 	.word	0x00000060
        /*0ab4*/ 	.short	0x010a
        /*0ab6*/ 	.byte	0x3f
	.zero		1


	//   ....[66]....
        /*0ab8*/ 	.word	0x0001bf80
        /*0abc*/ 	.word	0x00000003
        /*0ac0*/ 	.word	0x00016840
        /*0ac4*/ 	.short	0x010a
        /*0ac6*/ 	.byte	0x3f
	.zero		1


	//   ....[67]....
        /*0ac8*/ 	.word	0x0001c160
        /*0acc*/ 	.word	0x00000003
        /*0ad0*/ 	.word	0x00000060
        /*0ad4*/ 	.short	0x010a
        /*0ad6*/ 	.byte	0x3f
	.zero		1


	//   ....[68]....
        /*0ad8*/ 	.word	0x0001c530
        /*0adc*/ 	.word	0x00000002
        /*0ae0*/ 	.word	0x00016840
        /*0ae4*/ 	.short	0x010a
        /*0ae6*/ 	.byte	0x3f
	.zero		1


	//   ....[69]....
        /*0ae8*/ 	.word	0x0001c720
        /*0aec*/ 	.word	0x00000002
        /*0af0*/ 	.word	0x00000060
        /*0af4*/ 	.short	0x010a
        /*0af6*/ 	.byte	0x3f
	.zero		1


	//   ....[70]....
        /*0af8*/ 	.word	0x0001ca60
        /*0afc*/ 	.word	0x00000003
        /*0b00*/ 	.word	0x00016860
        /*0b04*/ 	.short	0x010a
        /*0b06*/ 	.byte	0x3f
	.zero		1


	//   ....[71]....
        /*0b08*/ 	.word	0x0001d8e0
        /*0b0c*/ 	.word	0x00000009
        /*0b10*/ 	.word	0x00016820
        /*0b14*/ 	.short	0x010a
        /*0b16*/ 	.byte	0x3f
	.zero		1


	//   ....[72]....
        /*0b18*/ 	.word	0x0001da70
        /*0b1c*/ 	.word	0x00000007
        /*0b20*/ 	.word	0x00000000
        /*0b24*/ 	.short	0x010a
        /*0b26*/ 	.byte	0x3f
	.zero		1


	//   ....[73]....
        /*0b28*/ 	.word	0x0001dae0
        /*0b2c*/ 	.word	0x00000003
        /*0b30*/ 	.word	0x00000000
        /*0b34*/ 	.short	0x010a
        /*0b36*/ 	.byte	0x3f
	.zero		1


	//   ....[74]....
        /*0b38*/ 	.word	0x0001db40
        /*0b3c*/ 	.word	0x00000005
        /*0b40*/ 	.word	0x00000000
        /*0b44*/ 	.short	0x010a
        /*0b46*/ 	.byte	0x3f
	.zero		1


	//   ....[75]....
        /*0b48*/ 	.word	0x0001db70
        /*0b4c*/ 	.word	0x00000003
        /*0b50*/ 	.word	0x00000000
        /*0b54*/ 	.short	0x010a
        /*0b56*/ 	.byte	0x3f
	.zero		1


	//   ....[76]....
        /*0b58*/ 	.word	0x0001dbd0
        /*0b5c*/ 	.word	0x00000056
        /*0b60*/ 	.word	0x00016890
        /*0b64*/ 	.short	0x010a
        /*0b66*/ 	.byte	0x3f
	.zero		1


	//   ....[77]....
        /*0b68*/ 	.word	0x0001dc20
        /*0b6c*/ 	.word	0x00000056
        /*0b70*/ 	.word	0x00016890
        /*0b74*/ 	.short	0x010a
        /*0b76*/ 	.byte	0x3f
	.zero		1


	//   ....[78]....
        /*0b78*/ 	.word	0x0001dc70
        /*0b7c*/ 	.word	0x00000056
        /*0b80*/ 	.word	0x00016890
        /*0b84*/ 	.short	0x010a
        /*0b86*/ 	.byte	0x3f
	.zero		1


	//   ....[79]....
        /*0b88*/ 	.word	0x0001dcc0
        /*0b8c*/ 	.word	0x00000056
        /*0b90*/ 	.word	0x000168b0
        /*0b94*/ 	.short	0x010a
        /*0b96*/ 	.byte	0x3f
	.zero		1


	//   ....[80]....
        /*0b98*/ 	.word	0x0001e2c0
        /*0b9c*/ 	.word	0x00000002
        /*0ba0*/ 	.word	0x00016800
        /*0ba4*/ 	.short	0x010a
        /*0ba6*/ 	.byte	0x3f
	.zero		1


	//   ....[81]....
        /*0ba8*/ 	.word	0x0001e810
        /*0bac*/ 	.word	0x00000002
        /*0bb0*/ 	.word	0x00016800
        /*0bb4*/ 	.short	0x010a
        /*0bb6*/ 	.byte	0x3f
	.zero		1


	//   ....[82]....
        /*0bb8*/ 	.word	0x0001e860
        /*0bbc*/ 	.word	0x00000059
        /*0bc0*/ 	.word	0x00016830
        /*0bc4*/ 	.short	0x010a
        /*0bc6*/ 	.byte	0x3f
	.zero		1


	//   ....[83]....
        /*0bc8*/ 	.word	0x0001e8b0
        /*0bcc*/ 	.word	0x00000015
        /*0bd0*/ 	.word	0x00016830
        /*0bd4*/ 	.short	0x010a
        /*0bd6*/ 	.byte	0x3f
	.zero		1


	//   ....[84]....
        /*0bd8*/ 	.word	0x0001e900
        /*0bdc*/ 	.word	0x00000014
        /*0be0*/ 	.word	0x00016850
        /*0be4*/ 	.short	0x010a
        /*0be6*/ 	.byte	0x3f
	.zero		1


	//   ....[85]....
        /*0be8*/ 	.word	0x0001e950
        /*0bec*/ 	.word	0x0000000e
        /*0bf0*/ 	.word	0x00016830
        /*0bf4*/ 	.short	0x010a
        /*0bf6*/ 	.byte	0x3f
	.zero		1


	//   ....[86]....
        /*0bf8*/ 	.word	0x0001e9a0
        /*0bfc*/ 	.word	0x0000000f
        /*0c00*/ 	.word	0x00016850
        /*0c04*/ 	.short	0x010a
        /*0c06*/ 	.byte	0x3f
	.zero		1


	//   ....[87]....
        /*0c08*/ 	.word	0x0001e9f0
        /*0c0c*/ 	.word	0x0000000e
        /*0c10*/ 	.word	0x00016830
        /*0c14*/ 	.short	0x010a
        /*0c16*/ 	.byte	0x3f
	.zero		1


	//   ....[88]....
        /*0c18*/ 	.word	0x0001ea40
        /*0c1c*/ 	.word	0x0000000f
        /*0c20*/ 	.word	0x00016850
        /*0c24*/ 	.short	0x010a
        /*0c26*/ 	.byte	0x3f
	.zero		1


	//   ....[89]....
        /*0c28*/ 	.word	0x0001ea90
        /*0c2c*/ 	.word	0x00000009
        /*0c30*/ 	.word	0x00016850
        /*0c34*/ 	.short	0x010a
        /*0c36*/ 	.byte	0x3f
	.zero		1


	//   ....[90]....
        /*0c38*/ 	.word	0x0001ec20
        /*0c3c*/ 	.word	0x00000008
        /*0c40*/ 	.word	0x00016820
        /*0c44*/ 	.short	0x010a
        /*0c46*/ 	.byte	0x3f
	.zero		1


	//   ....[91]....
        /*0c48*/ 	.word	0x0001ec70
        /*0c4c*/ 	.word	0x00000009
        /*0c50*/ 	.word	0x000168a0
        /*0c54*/ 	.short	0x010a
        /*0c56*/ 	.byte	0x3f
	.zero		1


	//   ....[92]....
        /*0c58*/ 	.word	0x0001ecc0
        /*0c5c*/ 	.word	0x00000009
        /*0c60*/ 	.word	0x000168c0
        /*0c64*/ 	.short	0x010a
        /*0c66*/ 	.byte	0x3f
	.zero		1


	//   ....[93]....
        /*0c68*/ 	.word	0x0001ed10
        /*0c6c*/ 	.word	0x0000000c
        /*0c70*/ 	.word	0x000168a0
        /*0c74*/ 	.short	0x010a
        /*0c76*/ 	.byte	0x3f
	.zero		1


	//   ....[94]....
        /*0c78*/ 	.word	0x0001ed60
        /*0c7c*/ 	.word	0x0000000c
        /*0c80*/ 	.word	0x000168c0
        /*0c84*/ 	.short	0x010a
        /*0c86*/ 	.byte	0x3f
	.zero		1


	//   ....[95]....
        /*0c88*/ 	.word	0x0001ef00
        /*0c8c*/ 	.word	0x00000005
        /*0c90*/ 	.word	0x00016840
        /*0c94*/ 	.short	0x010a
        /*0c96*/ 	.byte	0x3f
	.zero		1


	//   ....[96]....
        /*0c98*/ 	.word	0x0001ef50
        /*0c9c*/ 	.word	0x0000001b
        /*0ca0*/ 	.word	0x00016820
        /*0ca4*/ 	.short	0x010a
        /*0ca6*/ 	.byte	0x3f
	.zero		1


	//   ....[97]....
        /*0ca8*/ 	.word	0x0001efa0
        /*0cac*/ 	.word	0x00000003
        /*0cb0*/ 	.word	0x00016840
        /*0cb4*/ 	.short	0x010a
        /*0cb6*/ 	.byte	0x3f
	.zero		1


	//   ....[98]....
        /*0cb8*/ 	.word	0x0001eff0
        /*0cbc*/ 	.word	0x00000002
        /*0cc0*/ 	.word	0x00000060
        /*0cc4*/ 	.short	0x010a
        /*0cc6*/ 	.byte	0x3f
	.zero		1


	//   ....[99]....
        /*0cc8*/ 	.word	0x0001f040
        /*0ccc*/ 	.word	0x00000003
        /*0cd0*/ 	.word	0x00016840
        /*0cd4*/ 	.short	0x010a
        /*0cd6*/ 	.byte	0x3f
	.zero		1


	//   ....[100]....
        /*0cd8*/ 	.word	0x0001f090
        /*0cdc*/ 	.word	0x00000003
        /*0ce0*/ 	.word	0x00000060
        /*0ce4*/ 	.short	0x010a
        /*0ce6*/ 	.byte	0x3f
	.zero		1


	//   ....[101]....
        /*0ce8*/ 	.word	0x0001f0e0
        /*0cec*/ 	.word	0x00000002
        /*0cf0*/ 	.word	0x00016840
        /*0cf4*/ 	.short	0x010a
        /*0cf6*/ 	.byte	0x3f
	.zero		1


	//   ....[102]....
        /*0cf8*/ 	.word	0x0001f130
        /*0cfc*/ 	.word	0x00000002
        /*0d00*/ 	.word	0x00000060
        /*0d04*/ 	.short	0x010a
        /*0d06*/ 	.byte	0x3f
	.zero		1


	//   ....[103]....
        /*0d08*/ 	.word	0x0001f180
        /*0d0c*/ 	.word	0x00000003
        /*0d10*/ 	.word	0x00016860
        /*0d14*/ 	.short	0x010a
        /*0d16*/ 	.byte	0x3f
	.zero		1


	//   ....[104]....
        /*0d18*/ 	.word	0x0001fb30
        /*0d1c*/ 	.word	0x00000009
        /*0d20*/ 	.word	0x00016820
        /*0d24*/ 	.short	0x010a
        /*0d26*/ 	.byte	0x3f
	.zero		1


	//   ....[105]....
        /*0d28*/ 	.word	0x0001fcd0
        /*0d2c*/ 	.word	0x00000007
        /*0d30*/ 	.word	0x00000000
        /*0d34*/ 	.short	0x010a
        /*0d36*/ 	.byte	0x3f
	.zero		1


	//   ....[106]....
        /*0d38*/ 	.word	0x0001fd20
        /*0d3c*/ 	.word	0x00000003
        /*0d40*/ 	.word	0x00000000
        /*0d44*/ 	.short	0x010a
        /*0d46*/ 	.byte	0x3f
	.zero		1


	//   ....[107]....
        /*0d48*/ 	.word	0x0001fd70
        /*0d4c*/ 	.word	0x00000005
        /*0d50*/ 	.word	0x00000000
        /*0d54*/ 	.short	0x010a
        /*0d56*/ 	.byte	0x3f
	.zero		1


	//----- nvinfo : EIATTR_NUM_MBARRIERS
	.align		4
.L_1639:
        /*0d58*/ 	.byte	0x03, 0x38
        /*0d5a*/ 	.short	0x0016


	//----- nvinfo : EIATTR_EXIT_INSTR_OFFSETS
	.align		4
        /*0d5c*/ 	.byte	0x04, 0x1c
        /*0d5e*/ 	.short	(.L_1641 - .L_1640)


	//   ....[0]....
.L_1640:
        /*0d60*/ 	.word	0x0001dbc0


	//----- nvinfo : EIATTR_MAX_THREADS
	.align		4
.L_1641:
        /*0d64*/ 	.byte	0x04, 0x05
        /*0d66*/ 	.short	(.L_1643 - .L_1642)
.L_1642:
        /*0d68*/ 	.word	0x00000200
        /*0d6c*/ 	.word	0x00000001
        /*0d70*/ 	.word	0x00000001


	//----- nvinfo : EIATTR_CRS_STACK_SIZE
	.align		4
.L_1643:
        /*0d74*/ 	.byte	0x04, 0x1e
        /*0d76*/ 	.short	(.L_1645 - .L_1644)
.L_1644:
        /*0d78*/ 	.word	0x00000000


	//----- nvinfo : EIATTR_CBANK_PARAM_SIZE
	.align		4
.L_1645:
        /*0d7c*/ 	.byte	0x03, 0x19
        /*0d7e*/ 	.short	0x0a70


	//----- nvinfo : EIATTR_PARAM_CBANK
	.align		4
        /*0d80*/ 	.byte	0x04, 0x0a
        /*0d82*/ 	.short	(.L_1647 - .L_1646)
	.align		4
.L_1646:
        /*0d84*/ 	.word	index@(.nv.constant0._ZN7cutlass13device_kernelIN5flash11enable_sm90INS1_16FlashAttnFwdSm90INS1_25CollectiveMainloopFwdSm90ILi2EN4cute5tupleIJNS5_1CILi1EEES8_S8_EEENS6_IJNS7_ILi192EEENS7_ILi128EEENS7_ILi64EEEEEELi64ENS_6half_tEfNS_4arch4Sm90ELb0ELb1ELb1ELb1ELb0ELb1ELb0ELb1ELb1ELb0ELb0ELb0EEENS1_21CollectiveEpilogueFwdINS6_IJSA_SC_SB_EEES9_SE_SG_Li384ELb1ELb0ELb0ELb0EEENS1_36VarlenDynamicPersistentTileSchedulerILi192ELi128ELi384ELi32ELb0ELb0ELb1ELb1ELb0ELb1EEEEEEEEEvNT_6ParamsE)
        /*0d88*/ 	.short	0x0210
        /*0d8a*/ 	.short	0x0a70


	//----- nvinfo : EIATTR_SW_WAR
	.align		4
.L_1647:
        /*0d8c*/ 	.byte	0x04, 0x36
        /*0d8e*/ 	.short	(.L_1649 - .L_1648)
.L_1648:
        /*0d90*/ 	.word	0x00000008
.L_1649:


//--------------------- .nv.info._ZN7cutlass13device_kernelIN5flash11enable_sm90INS1_16FlashAttnFwdSm90INS1_25CollectiveMainloopFwdSm90ILi2EN4cute5tupleIJNS5_1CILi1EEES8_S8_EEENS6_IJNS7_ILi192EEENS7_ILi128EEENS7_ILi64EEEEEELi64ENS_6half_tEfNS_4arch4Sm90ELb1ELb0ELb1ELb0ELb0ELb0ELb0ELb1ELb1ELb0ELb0ELb0EEENS1_21CollectiveEpilogueFwdINS6_IJSA_SC_SB_EEES9_SE_SG_Li384ELb0ELb0ELb0ELb0EEENS1_30DynamicPersistentTileSchedulerILi384ELi32ELb0ELb0ELb1EEEEEEEEEvNT_6ParamsE --------------------------
	.section	.nv.info._ZN7cutlass13device_kernelIN5flash11enable_sm90INS1_16FlashAttnFwdSm90INS1_25CollectiveMainloopFwdSm90ILi2EN4cute5tupleIJNS5_1CILi1EEES8_S8_EEENS6_IJNS7_ILi192EEENS7_ILi128EEENS7_ILi64EEEEEELi64ENS_6half_tEfNS_4arch4Sm90ELb1ELb0ELb1ELb0ELb0ELb0ELb0ELb1ELb1ELb0ELb0ELb0EEENS1_21CollectiveEpilogueFwdINS6_IJSA_SC_SB_EEES9_SE_SG_Li384ELb0ELb0ELb0ELb0EEENS1_30DynamicPersistentTileSchedulerILi384ELi32ELb0ELb0ELb1EEEEEEEEEvNT_6ParamsE,"",@"SHT_CUDA_INFO"
	.sectionflags	@""
	.align	4


	//----- nvinfo : EIATTR_CUDA_API_VERSION
	.align		4
        /*0000*/ 	.byte	0x04, 0x37
        /*0002*/ 	.short	(.L_1651 - .L_1650)
.L_1650:
        /*0004*/ 	.word	0x00000082


	//----- nvinfo : EIATTR_KPARAM_INFO
	.align		4
.L_1651:
        /*0008*/ 	.byte	0x04, 0x17
        /*000a*/ 	.short	(.L_1653 - .L_1652)
.L_1652:
        /*000c*/ 	.word	0x00000000
        /*0010*/ 	.short	0x0000
        /*0012*/ 	.short	0x0070
        /*0014*/ 	.byte	0x00, 0xf0, 0x01, 0x2e


	//----- nvinfo : EIATTR_SPARSE_MMA_MASK
	.align		4
.L_1653:
        /*0018*/ 	.byte	0x03, 0x50
        /*001a*/ 	.short	0x0000


	//----- nvinfo : EIATTR_MAXREG_COUNT
	.align		4
        /*001c*/ 	.byte	0x03, 0x1b
        /*001e*/ 	.short	0x0080


	//----- nvinfo : EIATTR_NUM_BARRIERS
	.align		4
        /*0020*/ 	.byte	0x02, 0x4c
        /*0022*/ 	.byte	0x10
	.zero		1


	//----- nvinfo : EIATTR_EXTERNS
	.align		4
        /*0024*/ 	.byte	0x04, 0x0f
        /*0026*/ 	.short	(.L_1655 - .L_1654)


	//   ....[0]....
	.align		4
.L_1654:
        /*0028*/ 	.word	index@(__assertfail)


	//----- nvinfo : EIATTR_MERCURY_ISA_VERSION
	.align		4
.L_1655:
        /*002c*/ 	.byte	0x03, 0x5f
        /*002e*/ 	.short	0x0101


	//----- nvinfo : EIATTR_INT_WARP_WIDE_INSTR_OFFSETS
	.align		4
        /*0030*/ 	.byte	0x04, 0x31
        /*0032*/ 	.short	(.L_1657 - .L_1656)


	//   ....[0]....
.L_1656:
        /*0034*/ 	.word	0x00000180


	//   ....[1]....
        /*0038*/ 	.word	0x000001b0


	//   ....[2]....
        /*003c*/ 	.word	0x000001c0


	//   ....[3]....
        /*0040*/ 	.word	0x0000aef0


	//   ....[4]....
        /*0044*/ 	.word	0x0000af80


	//   ....[5]....
        /*0048*/ 	.word	0x0000b430


	//   ....[6]....
        /*004c*/ 	.word	0x0000cb50


	//   ....[7]....
        /*0050*/ 	.word	0x0000cbe0


	//----- nvinfo : EIATTR_COOP_GROUP_MASK_REGIDS
	.align		4
.L_1657:
        /*0054*/ 	.byte	0x04, 0x29
        /*0056*/ 	.short	(.L_1659 - .L_1658)


	//   ....[0]....
.L_1658:
        /*0058*/ 	.word	0xffffffff


	//   ....[1]....
        /*005c*/ 	.word	0xffffffff


	//   ....[2]....
        /*0060*/ 	.word	0xffffffff


	//   ....[3]....
        /*0064*/ 	.word	0xffffffff


	//   ....[4]....
        /*0068*/ 	.word	0xffffffff


	//   ....[5]....
        /*006c*/ 	.word	0xffffffff


	//   ....[6]....
        /*0070*/ 	.word	0xffffffff


	//   ....[7]....
        /*0074*/ 	.word	0xffffffff


	//   ....[8]....
        /*0078*/ 	.word	0xffffffff


	//   ....[9]....
        /*007c*/ 	.word	0xffffffff


	//   ....[10]....
        /*0080*/ 	.word	0xffffffff


	//   ....[11]....
        /*0084*/ 	.word	0xffffffff


	//   ....[12]....
        /*0088*/ 	.word	0xffffffff


	//   ....[13]....
        /*008c*/ 	.word	0xffffffff


	//   ....[14]....
        /*0090*/ 	.word	0xffffffff


	//   ....[15]....
        /*0094*/ 	.word	0xffffffff


	//   ....[16]....
        /*0098*/ 	.word	0xffffffff


	//   ....[17]....
        /*009c*/ 	.word	0xffffffff


	//   ....[18]....
        /*00a0*/ 	.word	0xffffffff


	//   ....[19]....
        /*00a4*/ 	.word	0xffffffff


	//   ....[20]....
        /*00a8*/ 	.word	0xffffffff


	//   ....[21]....
        /*00ac*/ 	.word	0xffffffff


	//   ....[22]....
        /*00b0*/ 	.word	0xffffffff


	//   ....[23]....
        /*00b4*/ 	.word	0xffffffff


	//   ....[24]....
        /*00b8*/ 	.word	0xffffffff


	//   ....[25]....
        /*00bc*/ 	.word	0xffffffff


	//   ....[26]....
        /*00c0*/ 	.word	0xffffffff


	//   ....[27]....
        /*00c4*/ 	.word	0xffffffff


	//   ....[28]....
        /*00c8*/ 	.word	0x0500000f


	//   ....[29]....
        /*00cc*/ 	.word	0x0500000f


	//----- nvinfo : EIATTR_COOP_GROUP_INSTR_OFFSETS
	.align		4
.L_1659:
        /*00d0*/ 	.byte	0x04, 0x28
        /*00d2*/ 	.short	(.L_1661 - .L_1660)


	//   ....[0]....
.L_1660:
        /*00d4*/ 	.word	0x00000060


	//   ....[1]....
        /*00d8*/ 	.word	0x00000190


	//   ....[2]....
        /*00dc*/ 	.word	0x000001e0


	//   ....[3]....
        /*00e0*/ 	.word	0x000003d0


	//   ....[4]....
        /*00e4*/ 	.word	0x00000530


	//   ....[5]....
        /*00e8*/ 	.word	0x00000650


	//   ....[6]....
        /*00ec*/ 	.word	0x000007b0


	//   ....[7]....
        /*00f0*/ 	.word	0x000012f0


	//   ....[8]....
        /*00f4*/ 	.word	0x00002700


	//   ....[9]....
        /*00f8*/ 	.word	0x000027a0


	//   ....[10]....
        /*00fc*/ 	.word	0x00003210


	//   ....[11]....
        /*0100*/ 	.word	0x000032a0


	//   ....[12]....
        /*0104*/ 	.word	0x00005300


	//   ....[13]....
        /*0108*/ 	.word	0x000053a0


	//   ....[14]....
        /*010c*/ 	.word	0x00005e00


	//   ....[15]....
        /*0110*/ 	.word	0x00005ea0


	//   ....[16]....
        /*0114*/ 	.word	0x00007b60


	//   ....[17]....
        /*0118*/ 	.word	0x00007bd0


	//   ....[18]....
        /*011c*/ 	.word	0x000082c0


	//   ....[19]....
        /*0120*/ 	.word	0x00008360


	//   ....[20]....
        /*0124*/ 	.word	0x000093a0


	//   ....[21]....
        /*0128*/ 	.word	0x000093e0


	//   ....[22]....
        /*012c*/ 	.word	0x000094c0


	//   ....[23]....
        /*0130*/ 	.word	0x000094d0


	//   ....[24]....
        /*0134*/ 	.word	0x00009fd0


	//   ....[25]....
        /*0138*/ 	.word	0x0000a990


	//   ....[26]....
        /*013c*/ 	.word	0x0000ce80


	//   ....[27]....
        /*0140*/ 	.word	0x0000d000


	//   ....[28]....
        /*0144*/ 	.word	0x0000d540


	//   ....[29]....
        /*0148*/ 	.word	0x0000d930


	//----- nvinfo : EIATTR_REG_RECONFIG
	.align		4
.L_1661:
        /*014c*/ 	.byte	0x01, 0x54
	.zero		2


	//----- nvinfo : EIATTR_SYSCALL_OFFSETS
	.align		4
        /*0150*/ 	.byte	0x04, 0x46
        /*0152*/ 	.short	(.L_1663 - .L_1662)


	//   ....[0]....
.L_1662:
        /*0154*/ 	.word	0x000014a0


	//   ....[1]....
        /*0158*/ 	.word	0x0000b110


	//   ....[2]....
        /*015c*/ 	.word	0x0000b250


	//   ....[3]....
        /*0160*/ 	.word	0x0000b340


	//----- nvinfo : EIATTR_MBARRIER_INSTR_OFFSETS
	.align		4
.L_1663:
        /*0164*/ 	.byte	0x04, 0x39
        /*0166*/ 	.short	(.L_1665 - .L_1664)


	//   ....[0]....
.L_1664:
        /*0168*/ 	.word	0x00000280
        /*016c*/ 	.word	0x000000ff
        /*0170*/ 	.word	0x00016800
        /*0174*/ 	.short	0x0100
        /*0176*/ 	.byte	0x06
	.zero		1


	//   ....[1]....
        /*0178*/ 	.word	0x00000290
        /*017c*/ 	.word	0x000000ff
        /*0180*/ 	.word	0x00016820
        /*0184*/ 	.short	0x0100
        /*0186*/ 	.byte	0x06
	.zero		1


	//   ....[2]....
        /*0188*/ 	.word	0x00000380
        /*018c*/ 	.word	0x000000ff
        /*0190*/ 	.word	0x00016830
        /*0194*/ 	.short	0x0100
        /*0196*/ 	.byte	0x08
	.zero		1


	//   ....[3]....
        /*0198*/ 	.word	0x00000390
        /*019c*/ 	.word	0x000000ff
        /*01a0*/ 	.word	0x00016840
        /*01a4*/ 	.short	0x0100
        /*01a6*/ 	.byte	0x08
	.zero		1


	//   ....[4]....
        /*01a8*/ 	.word	0x000003a0
        /*01ac*/ 	.word	0x000000ff
        /*01b0*/ 	.word	0x00016838
        /*01b4*/ 	.short	0x0100
        /*01b6*/ 	.byte	0x08
	.zero		1


	//   ....[5]....
        /*01b8*/ 	.word	0x000003b0
        /*01bc*/ 	.word	0x000000ff
        /*01c0*/ 	.word	0x00016848
        /*01c4*/ 	.short	0x0100
        /*01c6*/ 	.byte	0x08
	.zero		1


	//   ....[6]....
        /*01c8*/ 	.word	0x000004e0
        /*01cc*/ 	.word	0x000000ff
        /*01d0*/ 	.word	0x00016850
        /*01d4*/ 	.short	0x0100
        /*01d6*/ 	.byte	0x08
	.zero		1


	//   ....[7]....
        /*01d8*/ 	.word	0x000004f0
        /*01dc*/ 	.word	0x000000ff
        /*01e0*/ 	.word	0x00016860
        /*01e4*/ 	.short	0x0100
        /*01e6*/ 	.byte	0x08
	.zero		1


	//   ....[8]....
        /*01e8*/ 	.word	0x00000500
        /*01ec*/ 	.word	0x000000ff
        /*01f0*/ 	.word	0x00016858
        /*01f4*/ 	.short	0x0100
        /*01f6*/ 	.byte	0x08
	.zero		1


	//   ....[9]....
        /*01f8*/ 	.word	0x00000510
        /*01fc*/ 	.word	0x000000ff
        /*0200*/ 	.word	0x00016868
        /*0204*/ 	.short	0x0100
        /*0206*/ 	.byte	0x08
	.zero		1


	//   ....[10]....
        /*0208*/ 	.word	0x00000600
        /*020c*/ 	.word	0x000000ff
        /*0210*/ 	.word	0x00016870
        /*0214*/ 	.short	0x0100
        /*0216*/ 	.byte	0x06
	.zero		1


	//   ....[11]....
        /*0218*/ 	.word	0x00000610
        /*021c*/ 	.word	0x000000ff
        /*0220*/ 	.word	0x00016880
        /*0224*/ 	.short	0x0100
        /*0226*/ 	.byte	0x06
	.zero		1


	//   ....[12]....
        /*0228*/ 	.word	0x00000620
        /*022c*/ 	.word	0x000000ff
        /*0230*/ 	.word	0x00016878
        /*0234*/ 	.short	0x0100
        /*0236*/ 	.byte	0x06
	.zero		1


	//   ....[13]....
        /*0238*/ 	.word	0x00000630
        /*023c*/ 	.word	0x000000ff
        /*0240*/ 	.word	0x00016888
        /*0244*/ 	.short	0x0100
        /*0246*/ 	.byte	0x06
	.zero		1


	//   ....[14]....
        /*0248*/ 	.word	0x00000760
        /*024c*/ 	.word	0x000000ff
        /*0250*/ 	.word	0x00016890
        /*0254*/ 	.short	0x0100
        /*0256*/ 	.byte	0x08
	.zero		1


	//   ....[15]....
        /*0258*/ 	.word	0x00000770
        /*025c*/ 	.word	0x000000ff
        /*0260*/ 	.word	0x000168a0
        /*0264*/ 	.short	0x0100
        /*0266*/ 	.byte	0x08
	.zero		1


	//   ....[16]....
        /*0268*/ 	.word	0x00000780
        /*026c*/ 	.word	0x000000ff
        /*0270*/ 	.word	0x00016898
        /*0274*/ 	.short	0x0100
        /*0276*/ 	.byte	0x08
	.zero		1


	//   ....[17]....
        /*0278*/ 	.word	0x00000790
        /*027c*/ 	.word	0x000000ff
        /*0280*/ 	.word	0x000168a8
        /*0284*/ 	.short	0x0100
        /*0286*/ 	.byte	0x08
	.zero		1


	//   ....[18]....
        /*0288*/ 	.word	0x000008c0
        /*028c*/ 	.word	0x000000ff
        /*0290*/ 	.word	0x000168b0
        /*0294*/ 	.short	0x0100
        /*0296*/ 	.byte	0x08
	.zero		1


	//   ....[19]....
        /*0298*/ 	.word	0x000008d0
        /*029c*/ 	.word	0x000000ff
        /*02a0*/ 	.word	0x000168c0
        /*02a4*/ 	.short	0x0100
        /*02a6*/ 	.byte	0x08
	.zero		1


	//   ....[20]....
        /*02a8*/ 	.word	0x000008e0
        /*02ac*/ 	.word	0x000000ff
        /*02b0*/ 	.word	0x000168b8
        /*02b4*/ 	.short	0x0100
        /*02b6*/ 	.byte	0x08
	.zero		1


	//   ....[21]....
        /*02b8*/ 	.word	0x000008f0
        /*02bc*/ 	.word	0x000000ff
        /*02c0*/ 	.word	0x000168c8
        /*02c4*/ 	.short	0x0100
        /*02c6*/ 	.byte	0x08
	.zero		1


	//   ....[22]....
        /*02c8*/ 	.word	0x00001520
        /*02cc*/ 	.word	0x000000ff
        /*02d0*/ 	.word	0x00016800
        /*02d4*/ 	.short	0x010a
        /*02d6*/ 	.byte	0x28
	.zero		1


	//   ....[23]....
        /*02d8*/ 	.word	0x000015a0
        /*02dc*/ 	.word	0x00000000
        /*02e0*/ 	.word	0x00016830
        /*02e4*/ 	.short	0x010a
        /*02e6*/ 	.byte	0x3f
	.zero		1


	//   ....[24]....
        /*02e8*/ 	.word	0x00001600
        /*02ec*/ 	.word	0x00000000
        /*02f0*/ 	.word	0x00016830
        /*02f4*/ 	.short	0x010a
        /*02f6*/ 	.byte	0x3f
	.zero		1


	//   ....[25]....
        /*02f8*/ 	.word	0x000021d0
        /*02fc*/ 	.word	0x00000000
        /*0300*/ 	.word	0x00000000
        /*0304*/ 	.short	0x0101
        /*0306*/ 	.byte	0x3f
	.zero		1


	//   ....[26]....
        /*0308*/ 	.word	0x00004100
        /*030c*/ 	.word	0x000000ff
        /*0310*/ 	.word	0x00016830
        /*0314*/ 	.short	0x010a
        /*0316*/ 	.byte	0x06
	.zero		1


	//   ....[27]....
        /*0318*/ 	.word	0x00004140
        /*031c*/ 	.word	0x000000ff
        /*0320*/ 	.word	0x00016830
        /*0324*/ 	.short	0x010a
        /*0326*/ 	.byte	0x06
	.zero		1


	//   ....[28]....
        /*0328*/ 	.word	0x00004320
        /*032c*/ 	.word	0x000000ff
        /*0330*/ 	.word	0x00016850
        /*0334*/ 	.short	0x010a
        /*0336*/ 	.byte	0x06
	.zero		1


	//   ....[29]....
        /*0338*/ 	.word	0x00004360
        /*033c*/ 	.word	0x000000ff
        /*0340*/ 	.word	0x00016850
        /*0344*/ 	.short	0x010a
        /*0346*/ 	.byte	0x06
	.zero		1


	//   ....[30]....
        /*0348*/ 	.word	0x00006480
        /*034c*/ 	.word	0x0000001b
        /*0350*/ 	.word	0x00000000
        /*0354*/ 	.short	0x0101
        /*0356*/ 	.byte	0x3f
	.zero		1


	//   ....[31]....
        /*0358*/ 	.word	0x00006500
        /*035c*/ 	.word	0x00000027
        /*0360*/ 	.word	0x00000000
        /*0364*/ 	.short	0x0101
        /*0366*/ 	.byte	0x3f
	.zero		1


	//   ....[32]....
        /*0368*/ 	.word	0x00006f00
        /*036c*/ 	.word	0x000000ff
        /*0370*/ 	.word	0x00016830
        /*0374*/ 	.short	0x010a
        /*0376*/ 	.byte	0x06
	.zero		1


	//   ....[33]....
        /*0378*/ 	.word	0x00006f40
        /*037c*/ 	.word	0x000000ff
        /*0380*/ 	.word	0x00016830
        /*0384*/ 	.short	0x010a
        /*0386*/ 	.byte	0x06
	.zero		1


	//   ....[34]....
        /*0388*/ 	.word	0x00007120
        /*038c*/ 	.word	0x000000ff
        /*0390*/ 	.word	0x00016850
        /*0394*/ 	.short	0x010a
        /*0396*/ 	.byte	0x06
	.zero		1


	//   ....[35]....
        /*0398*/ 	.word	0x00007160
        /*039c*/ 	.word	0x000000ff
        /*03a0*/ 	.word	0x00016850
        /*03a4*/ 	.short	0x010a
        /*03a6*/ 	.byte	0x06
	.zero		1


	//   ....[36]....
        /*03a8*/ 	.word	0x000087f0
        /*03ac*/ 	.word	0x00000021
        /*03b0*/ 	.word	0x00000000
        /*03b4*/ 	.short	0x0101
        /*03b6*/ 	.byte	0x3f
	.zero		1


	//   ....[37]....
        /*03b8*/ 	.word	0x000089a0
        /*03bc*/ 	.word	0x00000021
        /*03c0*/ 	.word	0x00000000
        /*03c4*/ 	.short	0x0101
        /*03c6*/ 	.byte	0x3f
	.zero		1


	//   ....[38]....
        /*03c8*/ 	.word	0x00009310
        /*03cc*/ 	.word	0x000000ff
        /*03d0*/ 	.word	0x00016850
        /*03d4*/ 	.short	0x010a
        /*03d6*/ 	.byte	0x05
	.zero		1


	//   ....[39]....
        /*03d8*/ 	.word	0x00009350
        /*03dc*/ 	.word	0x000000ff
        /*03e0*/ 	.word	0x00016850
        /*03e4*/ 	.short	0x010a
        /*03e6*/ 	.byte	0x05
	.zero		1


	//   ....[40]....
        /*03e8*/ 	.word	0x00009950
        /*03ec*/ 	.word	0x00000000
        /*03f0*/ 	.word	0x00000000
        /*03f4*/ 	.short	0x0101
        /*03f6*/ 	.byte	0x3f
	.zero		1


	//   ....[41]....
        /*03f8*/ 	.word	0x0000a160
        /*03fc*/ 	.word	0x000000ff
        /*0400*/ 	.word	0x00000000
        /*0404*/ 	.short	0x0101
        /*0406*/ 	.byte	0x05
	.zero		1


	//   ....[42]....
        /*0408*/ 	.word	0x0000b6d0
        /*040c*/ 	.word	0x0000000d
        /*0410*/ 	.word	0x00016840
        /*0414*/ 	.short	0x010a
        /*0416*/ 	.byte	0x3f
	.zero		1


	//   ....[43]....
        /*0418*/ 	.word	0x0000b9c0
        /*041c*/ 	.word	0x000000ff
        /*0420*/ 	.word	0x00016820
        /*0424*/ 	.short	0x010a
        /*0426*/ 	.byte	0x27
	.zero		1


	//   ....[44]....
        /*0428*/ 	.word	0x0000bc90
        /*042c*/ 	.word	0x00000003
        /*0430*/ 	.word	0x00016840
        /*0434*/ 	.short	0x010a
        /*0436*/ 	.byte	0x3f
	.zero		1


	//   ....[45]....
        /*0438*/ 	.word	0x0000be30
        /*043c*/ 	.word	0x00000002
        /*0440*/ 	.word	0x00000060
        /*0444*/ 	.short	0x010a
        /*0446*/ 	.byte	0x3f
	.zero		1


	//   ....[46]....
        /*0448*/ 	.word	0x0000c260
        /*044c*/ 	.word	0x00000004
        /*0450*/ 	.word	0x00016840
        /*0454*/ 	.short	0x010a
        /*0456*/ 	.byte	0x3f
	.zero		1


	//   ....[47]....
        /*0458*/ 	.word	0x0000c400
        /*045c*/ 	.word	0x00000004
        /*0460*/ 	.word	0x00000060
        /*0464*/ 	.short	0x010a
        /*0466*/ 	.byte	0x3f
	.zero		1


	//   ....[48]....
        /*0468*/ 	.word	0x0000c790
        /*046c*/ 	.word	0x00000003
        /*0470*/ 	.word	0x00016840
        /*0474*/ 	.short	0x010a
        /*0476*/ 	.byte	0x3f
	.zero		1


	//   ....[49]....
        /*0478*/ 	.word	0x0000c930
        /*047c*/ 	.word	0x00000003
        /*0480*/ 	.word	0x00000060
        /*0484*/ 	.short	0x010a
        /*0486*/ 	.byte	0x3f
	.zero		1


	//   ....[50]....
        /*0488*/ 	.word	0x0000cc60
        /*048c*/ 	.word	0x00000003
        /*0490*/ 	.word	0x00016860
        /*0494*/ 	.short	0x010a
        /*0496*/ 	.byte	0x3f
	.zero		1


	//   ....[51]....
        /*0498*/ 	.word	0x0000cfe0
        /*049c*/ 	.word	0x00000007
        /*04a0*/ 	.word	0x00016820
        /*04a4*/ 	.short	0x010a
        /*04a6*/ 	.byte	0x3f
	.zero		1


	//   ....[52]....
        /*04a8*/ 	.word	0x0000d100
        /*04ac*/ 	.word	0x00000005
        /*04b0*/ 	.word	0x00000000
        /*04b4*/ 	.short	0x010a
        /*04b6*/ 	.byte	0x3f
	.zero		1


	//   ....[53]....
        /*04b8*/ 	.word	0x0000d170
        /*04bc*/ 	.word	0x00000003
        /*04c0*/ 	.word	0x00000000
        /*04c4*/ 	.short	0x010a
        /*04c6*/ 	.byte	0x3f
	.zero		1


	//   ....[54]....
        /*04c8*/ 	.word	0x0000d1d0
        /*04cc*/ 	.word	0x00000005
        /*04d0*/ 	.word	0x00000000
        /*04d4*/ 	.short	0x010a
        /*04d6*/ 	.byte	0x3f
	.zero		1


	//   ....[55]....
        /*04d8*/ 	.word	0x0000d200
        /*04dc*/ 	.word	0x00000003
        /*04e0*/ 	.word	0x00000000
        /*04e4*/ 	.short	0x010a
        /*04e6*/ 	.byte	0x3f
	.zero		1


	//   ....[56]....
        /*04e8*/ 	.word	0x0000d270
        /*04ec*/ 	.word	0x00000003
        /*04f0*/ 	.word	0x00016800
        /*04f4*/ 	.short	0x010a
        /*04f6*/ 	.byte	0x3f
	.zero		1


	//   ....[57]....
        /*04f8*/ 	.word	0x0000d2c0
        /*04fc*/ 	.word	0x00000000
        /*0500*/ 	.word	0x00016830
        /*0504*/ 	.short	0x010a
        /*0506*/ 	.byte	0x3f
	.zero		1


	//   ....[58]....
        /*0508*/ 	.word	0x0000d320
        /*050c*/ 	.word	0x00000007
        /*0510*/ 	.word	0x00016830
        /*0514*/ 	.short	0x010a
        /*0516*/ 	.byte	0x3f
	.zero		1


	//   ....[59]....
        /*0518*/ 	.word	0x0000d380
        /*051c*/ 	.word	0x00000007
        /*0520*/ 	.word	0x00016850
        /*0524*/ 	.short	0x010a
        /*0526*/ 	.byte	0x3f
	.zero		1


	//   ....[60]....
        /*0528*/ 	.word	0x0000d3e0
        /*052c*/ 	.word	0x00000007
        /*0530*/ 	.word	0x00016830
        /*0534*/ 	.short	0x010a
        /*0536*/ 	.byte	0x3f
	.zero		1


	//   ....[61]....
        /*0538*/ 	.word	0x0000d440
        /*053c*/ 	.word	0x00000007
        /*0540*/ 	.word	0x00016850
        /*0544*/ 	.short	0x010a
        /*0546*/ 	.byte	0x3f
	.zero		1


	//   ....[62]....
        /*0548*/ 	.word	0x0000d4a0
        /*054c*/ 	.word	0x00000005
        /*0550*/ 	.word	0x00016850
        /*0554*/ 	.short	0x010a
        /*0556*/ 	.byte	0x3f
	.zero		1


	//   ....[63]....
        /*0558*/ 	.word	0x0000d600
        /*055c*/ 	.word	0x0000000d
        /*0560*/ 	.word	0x00016840
        /*0564*/ 	.short	0x010a
        /*0566*/ 	.byte	0x3f
	.zero		1


	//   ....[64]....
        /*0568*/ 	.word	0x0000d660
        /*056c*/ 	.word	0x00000005
        /*0570*/ 	.word	0x00016820
        /*0574*/ 	.short	0x010a
        /*0576*/ 	.byte	0x3f
	.zero		1


	//   ....[65]....
        /*0578*/ 	.word	0x0000d6b0
        /*057c*/ 	.word	0x00000003
        /*0580*/ 	.word	0x00016840
        /*0584*/ 	.short	0x010a
        /*0586*/ 	.byte	0x3f
	.zero		1


	//   ....[66]....
        /*0588*/ 	.word	0x0000d700
        /*058c*/ 	.word	0x00000002
        /*0590*/ 	.word	0x00000060
        /*0594*/ 	.short	0x010a
        /*0596*/ 	.byte	0x3f
	.zero		1


	//   ....[67]....
        /*0598*/ 	.word	0x0000d750
        /*059c*/ 	.word	0x00000004
        /*05a0*/ 	.word	0x00016840
        /*05a4*/ 	.short	0x010a
        /*05a6*/ 	.byte	0x3f
	.zero		1


	//   ....[68]....
        /*05a8*/ 	.word	0x0000d7a0
        /*05ac*/ 	.word	0x00000004
        /*05b0*/ 	.word	0x00000060
        /*05b4*/ 	.short	0x010a
        /*05b6*/ 	.byte	0x3f
	.zero		1


	//   ....[69]....
        /*05b8*/ 	.word	0x0000d7f0
        /*05bc*/ 	.word	0x00000003
        /*05c0*/ 	.word	0x00016840
        /*05c4*/ 	.short	0x010a
        /*05c6*/ 	.byte	0x3f
	.zero		1


	//   ....[70]....
        /*05c8*/ 	.word	0x0000d840
        /*05cc*/ 	.word	0x00000003
        /*05d0*/ 	.word	0x00000060
        /*05d4*/ 	.short	0x010a
        /*05d6*/ 	.byte	0x3f
	.zero		1


	//   ....[71]....
        /*05d8*/ 	.word	0x0000d890
        /*05dc*/ 	.word	0x00000003
        /*05e0*/ 	.word	0x00016860
        /*05e4*/ 	.short	0x010a
        /*05e6*/ 	.byte	0x3f
	.zero		1


	//   ....[72]....
        /*05e8*/ 	.word	0x0000d970
        /*05ec*/ 	.word	0x00000007
        /*05f0*/ 	.word	0x00016820
        /*05f4*/ 	.short	0x010a
        /*05f6*/ 	.byte	0x3f
	.zero		1


	//   ....[73]....
        /*05f8*/ 	.word	0x0000d9c0
        /*05fc*/ 	.word	0x00000005
        /*0600*/ 	.word	0x00000000
        /*0604*/ 	.short	0x010a
        /*0606*/ 	.byte	0x3f
	.zero		1


	//   ....[74]....
        /*0608*/ 	.word	0x0000da10
        /*060c*/ 	.word	0x00000003
        /*0610*/ 	.word	0x00000000
        /*0614*/ 	.short	0x010a
        /*0616*/ 	.byte	0x3f
	.zero		1


	//   ....[75]....
        /*0618*/ 	.word	0x0000da60
        /*061c*/ 	.word	0x00000005
        /*0620*/ 	.word	0x00000000
        /*0624*/ 	.short	0x010a
        /*0626*/ 	.byte	0x3f
	.zero		1


	//----- nvinfo : EIATTR_NUM_MBARRIERS
	.align		4
.L_1665:
        /*0628*/ 	.byte	0x03, 0x38
        /*062a*/ 	.short	0x0016


	//----- nvinfo : EIATTR_EXIT_INSTR_OFFSETS
	.align		4
        /*062c*/ 	.byte	0x04, 0x1c
        /*062e*/ 	.short	(.L_1667 - .L_1666)


	//   ....[0]....
.L_1666:
        /*0630*/ 	.word	0x00000a50


	//   ....[1]....
        /*0634*/ 	.word	0x0000a950


	//   ....[2]....
        /*0638*/ 	.word	0x0000a9b0


	//   ....[3]....
        /*063c*/ 	.word	0x0000d020


	//   ....[4]....
        /*0640*/ 	.word	0x0000d250


	//----- nvinfo : EIATTR_MAX_THREADS
	.align		4
.L_1667:
        /*0644*/ 	.byte	0x04, 0x05
        /*0646*/ 	.short	(.L_1669 - .L_1668)
.L_1668:
        /*0648*/ 	.word	0x00000200
        /*064c*/ 	.word	0x00000001
        /*0650*/ 	.word	0x00000001


	//----- nvinfo : EIATTR_CRS_STACK_SIZE
	.align		4
.L_1669:
        /*0654*/ 	.byte	0x04, 0x1e
        /*0656*/ 	.short	(.L_1671 - .L_1670)
.L_1670:
        /*0658*/ 	.word	0x00000000


	//----- nvinfo : EIATTR_CBANK_PARAM_SIZE
	.align		4
.L_1671:
        /*065c*/ 	.byte	0x03, 0x19
        /*065e*/ 	.short	0x0bf0


	//----- nvinfo : EIATTR_PARAM_CBANK
	.align		4
        /*0660*/ 	.byte	0x04, 0x0a
        /*0662*/ 	.short	(.L_1673 - .L_1672)
	.align		4
.L_1672:
        /*0664*/ 	.word	index@(.nv.constant0._ZN7cutlass13device_kernelIN5flash11enable_sm90INS1_16FlashAttnFwdSm90INS1_25CollectiveMainloopFwdSm90ILi2EN4cute5tupleIJNS5_1CILi1EEES8_S8_EEENS6_IJNS7_ILi192EEENS7_ILi128EEENS7_ILi64EEEEEELi64ENS_6half_tEfNS_4arch4Sm90ELb1ELb0ELb1ELb0ELb0ELb0ELb0ELb1ELb1ELb0ELb0ELb0EEENS1_21CollectiveEpilogueFwdINS6_IJSA_SC_SB_EEES9_SE_SG_Li384ELb0ELb0ELb0ELb0EEENS1_30DynamicPersistentTileSchedulerILi384ELi32ELb0ELb0ELb1EEEEEEEEEvNT_6ParamsE)
        /*0668*/ 	.short	0x0210
        /*066a*/ 	.short	0x0bf0


	//----- nvinfo : EIATTR_SW_WAR
	.align		4
.L_1673:
        /*066c*/ 	.byte	0x04, 0x36
        /*066e*/ 	.short	(.L_1675 - .L_1674)
.L_1674:
        /*0670*/ 	.word	0x00000008
.L_1675:


//--------------------- .nv.info._ZN7cutlass13device_kernelIN5flash11enable_sm90INS1_16FlashAttnFwdSm90INS1_25CollectiveMainloopFwdSm90ILi2EN4cute5tupleIJNS5_1CILi1EEES8_S8_EEENS6_IJNS7_ILi192EEENS7_ILi128EEENS7_ILi64EEEEEELi64ENS_6half_tEfNS_4arch4Sm90ELb1ELb0ELb1ELb1ELb0ELb0ELb0ELb1ELb1ELb0ELb0ELb0EEENS1_21CollectiveEpilogueFwdINS6_IJSA_SC_SB_EEES9_SE_SG_Li384ELb1ELb0ELb0ELb0EEENS1_36VarlenDynamicPersistentTileSchedulerILi192ELi128ELi384ELi32ELb0ELb0ELb1ELb1ELb1ELb1EEEEEEEEEvNT_6ParamsE --------------------------
	.section	.nv.info._ZN7cutlass13device_kernelIN5flash11enable_sm90INS1_16FlashAttnFwdSm90INS1_25CollectiveMainloopFwdSm90ILi2EN4cute5tupleIJNS5_1CILi1EEES8_S8_EEENS6_IJNS7_ILi192EEENS7_ILi128EEENS7_ILi64EEEEEELi64ENS_6half_tEfNS_4arch4Sm90ELb1ELb0ELb1ELb1ELb0ELb0ELb0ELb1ELb1ELb0ELb0ELb0EEENS1_21CollectiveEpilogueFwdINS6_IJSA_SC_SB_EEES9_SE_SG_Li384ELb1ELb0ELb0ELb0EEENS1_36VarlenDynamicPersistentTileSchedulerILi192ELi128ELi384ELi32ELb0ELb0ELb1ELb1ELb1ELb1EEEEEEEEEvNT_6ParamsE,"",@"SHT_CUDA_INFO"
	.sectionflags	@""
	.align	4


	//----- nvinfo : EIATTR_CUDA_API_VERSION
	.align		4
        /*0000*/ 	.byte	0x04, 0x37
        /*0002*/ 	.short	(.L_1677 - .L_1676)
.L_1676:
        /*0004*/ 	.word	0x00000082


	//----- nvinfo : EIATTR_KPARAM_INFO
	.align		4
.L_1677:
        /*0008*/ 	.byte	0x04, 0x17
        /*000a*/ 	.short	(.L_1679 - .L_1678)
.L_1678:
        /*000c*/ 	.word	0x00000000
        /*0010*/ 	.short	0x0000
        /*0012*/ 	.short	0x0070
        /*0014*/ 	.byte	0x00, 0xf0, 0x01, 0x28


	//----- nvinfo : EIATTR_SPARSE_MMA_MASK
	.align		4
.L_1679:
        /*0018*/ 	.byte	0x03, 0x50
        /*001a*/ 	.short	0x0000


	//----- nvinfo : EIATTR_MAXREG_COUNT
	.align		4
        /*001c*/ 	.byte	0x03, 0x1b
        /*001e*/ 	.short	0x0080


	//----- nvinfo : EIATTR_NUM_BARRIERS
	.align		4
        /*0020*/ 	.byte	0x02, 0x4c
        /*0022*/ 	.byte	0x10
	.zero		1


	//----- nvinfo : EIATTR_EXTERNS
	.align		4
        /*0024*/ 	.byte	0x04, 0x0f
        /*0026*/ 	.short	(.L_1681 - .L_1680)


	//   ....[0]....
	.align		4
.L_1680:
        /*0028*/ 	.word	index@(__assertfail)


	//----- nvinfo : EIATTR_ANNOTATIONS
	.align		4
.L_1681:
        /*002c*/ 	.byte	0x04, 0x55
        /*002e*/ 	.short	(.L_1683 - .L_1682)


	//   ....[0]....
.L_1682:
        /*0030*/ 	.word	0x00000001
        /*0034*/ 	.byte	0xf0, 0xc0, 0x00, 0x00, 0x01, 0x00, 0x00, 0x00, 0x90, 0xc1, 0x00, 0x00, 0x01, 0x00, 0x00, 0x00
        /*0044*/ 	.byte	0x10, 0xc3, 0x00, 0x00, 0x01, 0x00, 0x00, 0x00, 0xe0, 0xc3, 0x00, 0x00, 0x01, 0x00, 0x00, 0x00
        /*0054*/ 	.byte	0x50, 0xcb, 0x00, 0x00, 0x01, 0x00, 0x00, 0x00, 0x80, 0xcb, 0x00, 0x00, 0x01, 0x00, 0x00, 0x00
        /*0064*/ 	.byte	0xa0, 0xd1, 0x00, 0x00, 0x01, 0x00, 0x00, 0x00, 0xf0, 0xd2, 0x00, 0x00, 0x01, 0x00, 0x00, 0x00
        /*0074*/ 	.byte	0xe0, 0xf4, 0x00, 0x00


	//----- nvinfo : EIATTR_MERCURY_ISA_VERSION
	.align		4
.L_1683:
        /*0078*/ 	.byte	0x03, 0x5f
        /*007a*/ 	.short	0x0101


	//----- nvinfo : EIATTR_UNUSED_LOAD_BYTE_OFFSET
	.align		4
        /*007c*/ 	.byte	0x04, 0x44
        /*007e*/ 	.short	(.L_1685 - .L_1684)


	//   ....[0]....
.L_1684:
        /*0080*/ 	.word	0x00000a70
        /*0084*/ 	.word	0x0000fff0


	//   ....[1]....
        /*0088*/ 	.word	0x00009c40
        /*008c*/ 	.word	0x0000fff0


	//----- nvinfo : EIATTR_INT_WARP_WIDE_INSTR_OFFSETS
	.align		4
.L_1685:
        /*0090*/ 	.byte	0x04, 0x31
        /*0092*/ 	.short	(.L_1687 - .L_1686)


	//   ....[0]....
.L_1686:
        /*0094*/ 	.word	0x00000160


	//   ....[1]....
        /*0098*/ 	.word	0x000001a0


	//   ....[2]....
        /*009c*/ 	.word	0x00000210


	//   ....[3]....
        /*00a0*/ 	.word	0x0000c700


	//   ....[4]....
        /*00a4*/ 	.word	0x0000c790


	//   ....[5]....
        /*00a8*/ 	.word	0x0000cbe0


	//   ....[6]....
        /*00ac*/ 	.word	0x0000cc10


	//   ....[7]....
        /*00b0*/ 	.word	0x0000e610


	//   ....[8]....
        /*00b4*/ 	.word	0x0000e6a0


	//----- nvinfo : EIATTR_COOP_GROUP_MASK_REGIDS
	.align		4
.L_1687:
        /*00b8*/ 	.byte	0x04, 0x29
        /*00ba*/ 	.short	(.L_1689 - .L_1688)


	//   ....[0]....
.L_1688:
        /*00bc*/ 	.word	0xffffffff


	//   ....[1]....
        /*00c0*/ 	.word	0xffffffff


	//   ....[2]....
        /*00c4*/ 	.word	0xffffffff


	//   ....[3]....
        /*00c8*/ 	.word	0xffffffff


	//   ....[4]....
        /*00cc*/ 	.word	0xffffffff


	//   ....[5]....
        /*00d0*/ 	.word	0xffffffff


	//   ....[6]....
        /*00d4*/ 	.word	0xffffffff


	//   ....[7]....
        /*00d8*/ 	.word	0xffffffff


	//   ....[8]....
        /*00dc*/ 	.word	0xffffffff


	//   ....[9]....
        /*00e0*/ 	.word	0xffffffff


	//   ....[10]....
        /*00e4*/ 	.word	0xffffffff


	//   ....[11]....
        /*00e8*/ 	.word	0xffffffff


	//   ....[12]....
        /*00ec*/ 	.word	0xffffffff


	//   ....[13]....
        /*00f0*/ 	.word	0xffffffff


	//   ....[14]....
        /*00f4*/ 	.word	0xffffffff


	//   ....[15]....
        /*00f8*/ 	.word	0xffffffff


	//   ....[16]....
        /*00fc*/ 	.word	0xffffffff


	//   ....[17]....
        /*0100*/ 	.word	0xffffffff


	//   ....[18]....
        /*0104*/ 	.word	0xffffffff


	//   ....[19]....
        /*0108*/ 	.word	0xffffffff


	//   ....[20]....
        /*010c*/ 	.word	0xffffffff


	//   ....[21]....
        /*0110*/ 	.word	0xffffffff


	//   ....[22]....
        /*0114*/ 	.word	0xffffffff


	//   ....[23]....
        /*0118*/ 	.word	0xffffffff


	//   ....[24]....
        /*011c*/ 	.word	0xffffffff


	//   ....[25]....
        /*0120*/ 	.word	0xffffffff


	//   ....[26]....
        /*0124*/ 	.word	0xffffffff


	//   ....[27]....
        /*0128*/ 	.word	0xffffffff


	//   ....[28]....
        /*012c*/ 	.word	0xffffffff


	//   ....[29]....
        /*0130*/ 	.word	0xffffffff


	//   ....[30]....
        /*0134*/ 	.word	0xffffffff


	//   ....[31]....
        /*0138*/ 	.word	0xffffffff


	//   ....[32]....
        /*013c*/ 	.word	0xffffffff


	//   ....[33]....
        /*0140*/ 	.word	0xffffffff


	//   ....[34]....
        /*0144*/ 	.word	0xffffffff


	//   ....[35]....
        /*0148*/ 	.word	0xffffffff


	//   ....[36]....
        /*014c*/ 	.word	0xffffffff


	//   ....[37]....
        /*0150*/ 	.word	0xffffffff


	//   ....[38]....
        /*0154*/ 	.word	0xffffffff


	//   ....[39]....
        /*0158*/ 	.word	0xffffffff


	//   ....[40]....
        /*015c*/ 	.word	0xffffffff


	//   ....[41]....
        /*0160*/ 	.word	0xffffffff


	//   ....[42]....
        /*0164*/ 	.word	0xffffffff


	//   ....[43]....
        /*0168*/ 	.word	0xffffffff


	//   ....[44]....
        /*016c*/ 	.word	0xffffffff


	//   ....[45]....
        /*0170*/ 	.word	0xffffffff


	//   ....[46]....
        /*0174*/ 	.word	0xffffffff


	//   ....[47]....
        /*0178*/ 	.word	0xffffffff


	//   ....[48]....
        /*017c*/ 	.word	0xffffffff


	//   ....[49]....
        /*0180*/ 	.word	0xffffffff


	//   ....[50]....
        /*0184*/ 	.word	0xffffffff


	//   ....[51]....
        /*0188*/ 	.word	0xffffffff


	//   ....[52]....
        /*018c*/ 	.word	0xffffffff


	//   ....[53]....
        /*0190*/ 	.word	0xffffffff


	//   ....[54]....
        /*0194*/ 	.word	0xffffffff


	//   ....[55]....
        /*0198*/ 	.word	0xffffffff


	//   ....[56]....
        /*019c*/ 	.word	0xffffffff


	//   ....[57]....
        /*01a0*/ 	.word	0xffffffff


	//   ....[58]....
        /*01a4*/ 	.word	0x0500000f


	//   ....[59]....
        /*01a8*/ 	.word	0x0500000f


	//   ....[60]....
        /*01ac*/ 	.word	0x0500000f


	//   ....[61]....
        /*01b0*/ 	.word	0x0500000f


	//   ....[62]....
        /*01b4*/ 	.word	0x0500000f


	//   ....[63]....
        /*01b8*/ 	.word	0x0500000f


	//   ....[64]....
        /*01bc*/ 	.word	0x0500000f


	//   ....[65]....
        /*01c0*/ 	.word	0x0500000f


	//   ....[66]....
        /*01c4*/ 	.word	0x0500000f


	//   ....[67]....
        /*01c8*/ 	.word	0x0500000f


	//   ....[68]....
        /*01cc*/ 	.word	0x0500000f


	//   ....[69]....
        /*01d0*/ 	.word	0x0500000f


	//   ....[70]....
        /*01d4*/ 	.word	0x0500000f


	//   ....[71]....
        /*01d8*/ 	.word	0x0500000f


	//   ....[72]....
        /*01dc*/ 	.word	0x0500000f


	//   ....[73]....
        /*01e0*/ 	.word	0x0500000f


	//   ....[74]....
        /*01e4*/ 	.word	0x0500000f


	//   ....[75]....
        /*01e8*/ 	.word	0x0500000f


	//   ....[76]....
        /*01ec*/ 	.word	0x0500000f


	//----- nvinfo : EIATTR_COOP_GROUP_INSTR_OFFSETS
	.align		4
.L_1689:
        /*01f0*/ 	.byte	0x04, 0x28
        /*01f2*/ 	.short	(.L_1691 - .L_1690)


	//   ....[0]....
.L_1690:
        /*01f4*/ 	.word	0x00000070


	//   ....[1]....
        /*01f8*/ 	.word	0x00000170


	//   ....[2]....
        /*01fc*/ 	.word	0x000001c0


	//   ....[3]....
        /*0200*/ 	.word	0x000003f0


	//   ....[4]....
        /*0204*/ 	.word	0x00000550


	//   ....[5]....
        /*0208*/ 	.word	0x00000670


	//   ....[6]....
        /*020c*/ 	.word	0x000007d0


	//   ....[7]....
        /*0210*/ 	.word	0x00001470


	//   ....[8]....
        /*0214*/ 	.word	0x00002960


	//   ....[9]....
        /*0218*/ 	.word	0x000029b0


	//   ....[10]....
        /*021c*/ 	.word	0x000033f0


	//   ....[11]....
        /*0220*/ 	.word	0x00003450


	//   ....[12]....
        /*0224*/ 	.word	0x00005400


	//   ....[13]....
        /*0228*/ 	.word	0x00005540


	//   ....[14]....
        /*022c*/ 	.word	0x00005f00


	//   ....[15]....
        /*0230*/ 	.word	0x00005f50


	//   ....[16]....
        /*0234*/ 	.word	0x00007cb0


	//   ....[17]....
        /*0238*/ 	.word	0x00007d20


	//   ....[18]....
        /*023c*/ 	.word	0x00008410


	//   ....[19]....
        /*0240*/ 	.word	0x00008490


	//   ....[20]....
        /*0244*/ 	.word	0x00009500


	//   ....[21]....
        /*0248*/ 	.word	0x00009540


	//   ....[22]....
        /*024c*/ 	.word	0x00009630


	//   ....[23]....
        /*0250*/ 	.word	0x00009650


	//   ....[24]....
        /*0254*/ 	.word	0x0000b5a0


	//   ....[25]....
        /*0258*/ 	.word	0x0000b730


	//   ....[26]....
        /*025c*/ 	.word	0x0000b760


	//   ....[27]....
        /*0260*/ 	.word	0x0000b7a0


	//   ....[28]....
        /*0264*/ 	.word	0x0000b800


	//   ....[29]....
        /*0268*/ 	.word	0x0000b860


	//   ....[30]....
        /*026c*/ 	.word	0x0000b8a0


	//   ....[31]....
        /*0270*/ 	.word	0x0000ba30


	//   ....[32]....
        /*0274*/ 	.word	0x0000ba90


	//   ....[33]....
        /*0278*/ 	.word	0x0000bad0


	//   ....[34]....
        /*027c*/ 	.word	0x0000bb10


	//   ....[35]....
        /*0280*/ 	.word	0x0000bb40


	//   ....[36]....
        /*0284*/ 	.word	0x0000bb70


	//   ....[37]....
        /*0288*/ 	.word	0x0000bc00


	//   ....[38]....
        /*028c*/ 	.word	0x0000bc60


	//   ....[39]....
        /*0290*/ 	.word	0x0000bcf0


	//   ....[40]....
        /*0294*/ 	.word	0x0000e960


	//   ....[41]....
        /*0298*/ 	.word	0x0000e970


	//   ....[42]....
        /*029c*/ 	.word	0x0000ea60


	//   ....[43]....
        /*02a0*/ 	.word	0x0000eac0


	//   ....[44]....
        /*02a4*/ 	.word	0x0000eb00


	//   ....[45]....
        /*02a8*/ 	.word	0x0000eb40


	//   ....[46]....
        /*02ac*/ 	.word	0x0000eb70


	//   ....[47]....
        /*02b0*/ 	.word	0x0000eba0


	//   ....[48]....
        /*02b4*/ 	.word	0x0000ed10


	//   ....[49]....
        /*02b8*/ 	.word	0x0000ed70


	//   ....[50]....
        /*02bc*/ 	.word	0x0000edb0


	//   ....[51]....
        /*02c0*/ 	.word	0x0000edf0


	//   ....[52]....
        /*02c4*/ 	.word	0x0000ee20


	//   ....[53]....
        /*02c8*/ 	.word	0x0000ee50


	//   ....[54]....
        /*02cc*/ 	.word	0x0000ef10


	//   ....[55]....
        /*02d0*/ 	.word	0x0000ef30


	//   ....[56]....
        /*02d4*/ 	.word	0x0000efa0


	//   ....[57]....
        /*02d8*/ 	.word	0x0000f600


	//   ....[58]....
        /*02dc*/ 	.word	0x0000fba0


	//   ....[59]....
        /*02e0*/ 	.word	0x0000ff90


	//   ....[60]....
        /*02e4*/ 	.word	0x00010020


	//   ....[61]....
        /*02e8*/ 	.word	0x000100c0


	//   ....[62]....
        /*02ec*/ 	.word	0x00010170


	//   ....[63]....
        /*02f0*/ 	.word	0x000101f0


	//   ....[64]....
        /*02f4*/ 	.word	0x00010270


	//   ....[65]....
        /*02f8*/ 	.word	0x000102f0


	//   ....[66]....
        /*02fc*/ 	.word	0x00010370


	//   ....[67]....
        /*0300*/ 	.word	0x00010400


	//   ....[68]....
        /*0304*/ 	.word	0x000104b0


	//   ....[69]....
        /*0308*/ 	.word	0x00010530


	//   ....[70]....
        /*030c*/ 	.word	0x000105b0


	//   ....[71]....
        /*0310*/ 	.word	0x00010630


	//   ....[72]....
        /*0314*/ 	.word	0x000106b0


	//   ....[73]....
        /*0318*/ 	.word	0x00010720


	//   ....[74]....
        /*031c*/ 	.word	0x000107c0


	//   ....[75]....
        /*0320*/ 	.word	0x00010850


	//   ....[76]....
        /*0324*/ 	.word	0x00010970


	//----- nvinfo : EIATTR_REG_RECONFIG
	.align		4
.L_1691:
        /*0328*/ 	.byte	0x01, 0x54
	.zero		2


	//----- nvinfo : EIATTR_SYSCALL_OFFSETS
	.align		4
        /*032c*/ 	.byte	0x04, 0x46
        /*032e*/ 	.short	(.L_1693 - .L_1692)


	//   ....[0]....
.L_1692:
        /*0330*/ 	.word	0x00001650


	//   ....[1]....
        /*0334*/ 	.word	0x0000c910


	//   ....[2]....
        /*0338*/ 	.word	0x0000ca40


	//   ....[3]....
        /*033c*/ 	.word	0x0000cb40


	//----- nvinfo : EIATTR_MBARRIER_INSTR_OFFSETS
	.align		4
.L_1693:
        /*0340*/ 	.byte	0x04, 0x39
        /*0342*/ 	.short	(.L_1695 - .L_1694)


	//   ....[0]....
.L_1694:
        /*0344*/ 	.word	0x000002a0
        /*0348*/ 	.word	0x000000ff
        /*034c*/ 	.word	0x00016800
        /*0350*/ 	.short	0x0100
        /*0352*/ 	.byte	0x08
	.zero		1


	//   ....[1]....
        /*0354*/ 	.word	0x000002b0
        /*0358*/ 	.word	0x000000ff
        /*035c*/ 	.word	0x00016820
        /*0360*/ 	.short	0x0100
        /*0362*/ 	.byte	0x08
	.zero		1


	//   ....[2]....
        /*0364*/ 	.word	0x000003a0
        /*0368*/ 	.word	0x000000ff
        /*036c*/ 	.word	0x00016830
        /*0370*/ 	.short	0x0100
        /*0372*/ 	.byte	0x08
	.zero		1


	//   ....[3]....
        /*0374*/ 	.word	0x000003b0
        /*0378*/ 	.word	0x000000ff
        /*037c*/ 	.word	0x00016840
        /*0380*/ 	.short	0x0100
        /*0382*/ 	.byte	0x08
	.zero		1


	//   ....[4]....
        /*0384*/ 	.word	0x000003c0
        /*0388*/ 	.word	0x000000ff
        /*038c*/ 	.word	0x00016838
        /*0390*/ 	.short	0x0100
        /*0392*/ 	.byte	0x08
	.zero		1


	//   ....[5]....
        /*0394*/ 	.word	0x000003d0
        /*0398*/ 	.word	0x000000ff
        /*039c*/ 	.word	0x00016848
        /*03a0*/ 	.short	0x0100
        /*03a2*/ 	.byte	0x08
	.zero		1


	//   ....[6]....
        /*03a4*/ 	.word	0x00000500
        /*03a8*/ 	.word	0x000000ff
        /*03ac*/ 	.word	0x00016850
        /*03b0*/ 	.short	0x0100
        /*03b2*/ 	.byte	0x08
	.zero		1


	//   ....[7]....
        /*03b4*/ 	.word	0x00000510
        /*03b8*/ 	.word	0x000000ff
        /*03bc*/ 	.word	0x00016860
        /*03c0*/ 	.short	0x0100
        /*03c2*/ 	.byte	0x08
	.zero		1


	//   ....[8]....
        /*03c4*/ 	.word	0x00000520
        /*03c8*/ 	.word	0x000000ff
        /*03cc*/ 	.word	0x00016858
        /*03d0*/ 	.short	0x0100
        /*03d2*/ 	.byte	0x08
	.zero		1


	//   ....[9]....
        /*03d4*/ 	.word	0x00000530
        /*03d8*/ 	.word	0x000000ff
        /*03dc*/ 	.word	0x00016868
        /*03e0*/ 	.short	0x0100
        /*03e2*/ 	.byte	0x08
	.zero		1


	//   ....[10]....
        /*03e4*/ 	.word	0x00000620
        /*03e8*/ 	.word	0x000000ff
        /*03ec*/ 	.word	0x00016870
        /*03f0*/ 	.short	0x0100
        /*03f2*/ 	.byte	0x06
	.zero		1


	//   ....[11]....
        /*03f4*/ 	.word	0x00000630
        /*03f8*/ 	.word	0x000000ff
        /*03fc*/ 	.word	0x00016880
        /*0400*/ 	.short	0x0100
        /*0402*/ 	.byte	0x06
	.zero		1


	//   ....[12]....
        /*0404*/ 	.word	0x00000640
        /*0408*/ 	.word	0x000000ff
        /*040c*/ 	.word	0x00016878
        /*0410*/ 	.short	0x0100
        /*0412*/ 	.byte	0x06
	.zero		1


	//   ....[13]....
        /*0414*/ 	.word	0x00000650
        /*0418*/ 	.word	0x000000ff
        /*041c*/ 	.word	0x00016888
        /*0420*/ 	.short	0x0100
        /*0422*/ 	.byte	0x06
	.zero		1


	//   ....[14]....
        /*0424*/ 	.word	0x00000780
        /*0428*/ 	.word	0x000000ff
        /*042c*/ 	.word	0x00016890
        /*0430*/ 	.short	0x0100
        /*0432*/ 	.byte	0x08
	.zero		1


	//   ....[15]....
        /*0434*/ 	.word	0x00000790
        /*0438*/ 	.word	0x000000ff
        /*043c*/ 	.word	0x000168a0
        /*0440*/ 	.short	0x0100
        /*0442*/ 	.byte	0x08
	.zero		1


	//   ....[16]....
        /*0444*/ 	.word	0x000007a0
        /*0448*/ 	.word	0x000000ff
        /*044c*/ 	.word	0x00016898
        /*0450*/ 	.short	0x0100
        /*0452*/ 	.byte	0x08
	.zero		1


	//   ....[17]....
        /*0454*/ 	.word	0x000007b0
        /*0458*/ 	.word	0x000000ff
        /*045c*/ 	.word	0x000168a8
        /*0460*/ 	.short	0x0100
        /*0462*/ 	.byte	0x08
	.zero		1


	//   ....[18]....
        /*0464*/ 	.word	0x000008e0
        /*0468*/ 	.word	0x000000ff
        /*046c*/ 	.word	0x000168b0
        /*0470*/ 	.short	0x0100
        /*0472*/ 	.byte	0x08
	.zero		1


	//   ....[19]....
        /*0474*/ 	.word	0x000008f0
        /*0478*/ 	.word	0x000000ff
        /*047c*/ 	.word	0x000168c0
        /*0480*/ 	.short	0x0100
        /*0482*/ 	.byte	0x08
	.zero		1


	//   ....[20]....
        /*0484*/ 	.word	0x00000900
        /*0488*/ 	.word	0x000000ff
        /*048c*/ 	.word	0x000168b8
        /*0490*/ 	.short	0x0100
        /*0492*/ 	.byte	0x08
	.zero		1


	//   ....[21]....
        /*0494*/ 	.word	0x00000910
        /*0498*/ 	.word	0x000000ff
        /*049c*/ 	.word	0x000168c8
        /*04a0*/ 	.short	0x0100
        /*04a2*/ 	.byte	0x08
	.zero		1


	//   ....[22]....
        /*04a4*/ 	.word	0x000016d0
        /*04a8*/ 	.word	0x000000ff
        /*04ac*/ 	.word	0x00016800
        /*04b0*/ 	.short	0x010a
        /*04b2*/ 	.byte	0x29
	.zero		1


	//   ....[23]....
        /*04b4*/ 	.word	0x00001750
        /*04b8*/ 	.word	0x00000000
        /*04bc*/ 	.word	0x00016830
        /*04c0*/ 	.short	0x010a
        /*04c2*/ 	.byte	0x3f
	.zero		1


	//   ....[24]....
        /*04c4*/ 	.word	0x000017c0
        /*04c8*/ 	.word	0x00000000
        /*04cc*/ 	.word	0x00016830
        /*04d0*/ 	.short	0x010a
        /*04d2*/ 	.byte	0x3f
	.zero		1


	//   ....[25]....
        /*04d4*/ 	.word	0x00002120
        /*04d8*/ 	.word	0x00000000
        /*04dc*/ 	.word	0x00000000
        /*04e0*/ 	.short	0x0101
        /*04e2*/ 	.byte	0x3f
	.zero		1


	//   ....[26]....
        /*04e4*/ 	.word	0x00004270
        /*04e8*/ 	.word	0x000000ff
        /*04ec*/ 	.word	0x00016830
        /*04f0*/ 	.short	0x010a
        /*04f2*/ 	.byte	0x06
	.zero		1


	//   ....[27]....
        /*04f4*/ 	.word	0x000042b0
        /*04f8*/ 	.word	0x000000ff
        /*04fc*/ 	.word	0x00016830
        /*0500*/ 	.short	0x010a
        /*0502*/ 	.byte	0x06
	.zero		1


	//   ....[28]....
        /*0504*/ 	.word	0x00004490
        /*0508*/ 	.word	0x000000ff
        /*050c*/ 	.word	0x00016850
        /*0510*/ 	.short	0x010a
        /*0512*/ 	.byte	0x06
	.zero		1


	//   ....[29]....
        /*0514*/ 	.word	0x000044d0
        /*0518*/ 	.word	0x000000ff
        /*051c*/ 	.word	0x00016850
        /*0520*/ 	.short	0x010a
        /*0522*/ 	.byte	0x06
	.zero		1


	//   ....[30]....
        /*0524*/ 	.word	0x00006500
        /*0528*/ 	.word	0x00000007
        /*052c*/ 	.word	0x00000000
        /*0530*/ 	.short	0x0101
        /*0532*/ 	.byte	0x3f
	.zero		1


	//   ....[31]....
        /*0534*/ 	.word	0x000065a0
        /*0538*/ 	.word	0x0000000f
        /*053c*/ 	.word	0x00000000
        /*0540*/ 	.short	0x0101
        /*0542*/ 	.byte	0x3f
	.zero		1


	//   ....[32]....
        /*0544*/ 	.word	0x00007050
        /*0548*/ 	.word	0x000000ff
        /*054c*/ 	.word	0x00016830
        /*0550*/ 	.short	0x010a
        /*0552*/ 	.byte	0x06
	.zero		1


	//   ....[33]....
        /*0554*/ 	.word	0x00007090
        /*0558*/ 	.word	0x000000ff
        /*055c*/ 	.word	0x00016830
        /*0560*/ 	.short	0x010a
        /*0562*/ 	.byte	0x06
	.zero		1


	//   ....[34]....
        /*0564*/ 	.word	0x00007270
        /*0568*/ 	.word	0x000000ff
        /*056c*/ 	.word	0x00016850
        /*0570*/ 	.short	0x010a
        /*0572*/ 	.byte	0x06
	.zero		1


	//   ....[35]....
        /*0574*/ 	.word	0x000072b0
        /*0578*/ 	.word	0x000000ff
        /*057c*/ 	.word	0x00016850
        /*0580*/ 	.short	0x010a
        /*0582*/ 	.byte	0x06
	.zero		1


	//   ....[36]....
        /*0584*/ 	.word	0x00008940
        /*0588*/ 	.word	0x0000000f
        /*058c*/ 	.word	0x00000000
        /*0590*/ 	.short	0x0101
        /*0592*/ 	.byte	0x3f
	.zero		1


	//   ....[37]....
        /*0594*/ 	.word	0x00008b10
        /*0598*/ 	.word	0x0000000f
        /*059c*/ 	.word	0x00000000
        /*05a0*/ 	.short	0x0101
        /*05a2*/ 	.byte	0x3f
	.zero		1


	//   ....[38]....
        /*05a4*/ 	.word	0x00009470
        /*05a8*/ 	.word	0x000000ff
        /*05ac*/ 	.word	0x00016850
        /*05b0*/ 	.short	0x010a
        /*05b2*/ 	.byte	0x05
	.zero		1


	//   ....[39]....
        /*05b4*/ 	.word	0x000094b0
        /*05b8*/ 	.word	0x000000ff
        /*05bc*/ 	.word	0x00016850
        /*05c0*/ 	.short	0x010a
        /*05c2*/ 	.byte	0x05
	.zero		1


	//   ....[40]....
        /*05c4*/ 	.word	0x000099e0
        /*05c8*/ 	.word	0x00000008
        /*05cc*/ 	.word	0x00000000
        /*05d0*/ 	.short	0x0101
        /*05d2*/ 	.byte	0x3f
	.zero		1


	//   ....[41]....
        /*05d4*/ 	.word	0x0000a770
        /*05d8*/ 	.word	0x00000003
        /*05dc*/ 	.word	0x00000000
        /*05e0*/ 	.short	0x0101
        /*05e2*/ 	.byte	0x3f
	.zero		1


	//   ....[42]....
        /*05e4*/ 	.word	0x0000cfe0
        /*05e8*/ 	.word	0x00000005
        /*05ec*/ 	.word	0x00016840
        /*05f0*/ 	.short	0x010a
        /*05f2*/ 	.byte	0x3f
	.zero		1


	//   ....[43]....
        /*05f4*/ 	.word	0x0000d330
        /*05f8*/ 	.word	0x00000019
        /*05fc*/ 	.word	0x00016820
        /*0600*/ 	.short	0x010a
        /*0602*/ 	.byte	0x3f
	.zero		1


	//   ....[44]....
        /*0604*/ 	.word	0x0000d5f0
        /*0608*/ 	.word	0x00000003
        /*060c*/ 	.word	0x00016840
        /*0610*/ 	.short	0x010a
        /*0612*/ 	.byte	0x3f
	.zero		1


	//   ....[45]....
        /*0614*/ 	.word	0x0000d7d0
        /*0618*/ 	.word	0x00000002
        /*061c*/ 	.word	0x00000060
        /*0620*/ 	.short	0x010a
        /*0622*/ 	.byte	0x3f
	.zero		1


	//   ....[46]....
        /*0624*/ 	.word	0x0000dc30
        /*0628*/ 	.word	0x00000003
        /*062c*/ 	.word	0x00016840
        /*0630*/ 	.short	0x010a
        /*0632*/ 	.byte	0x3f
	.zero		1


	//   ....[47]....
        /*0634*/ 	.word	0x0000de10
        /*0638*/ 	.word	0x00000003
        /*063c*/ 	.word	0x00000060
        /*0640*/ 	.short	0x010a
        /*0642*/ 	.byte	0x3f
	.zero		1


	//   ....[48]....
        /*0644*/ 	.word	0x0000e1d0
        /*0648*/ 	.word	0x00000002
        /*064c*/ 	.word	0x00016840
        /*0650*/ 	.short	0x010a
        /*0652*/ 	.byte	0x3f
	.zero		1


	//   ....[49]....
        /*0654*/ 	.word	0x0000e3c0
        /*0658*/ 	.word	0x00000002
        /*065c*/ 	.word	0x00000060
        /*0660*/ 	.short	0x010a
        /*0662*/ 	.byte	0x3f
	.zero		1


	//   ....[50]....
        /*0664*/ 	.word	0x0000e710
        /*0668*/ 	.word	0x00000003
        /*066c*/ 	.word	0x00016860
        /*0670*/ 	.short	0x010a
        /*0672*/ 	.byte	0x3f
	.zero		1


	//   ....[51]....
        /*0674*/ 	.word	0x0000f580
        /*0678*/ 	.word	0x00000009
        /*067c*/ 	.word	0x00016820
        /*0680*/ 	.short	0x010a
        /*0682*/ 	.byte	0x3f
	.zero		1


	//   ....[52]....
        /*0684*/ 	.word	0x0000f720
        /*0688*/ 	.word	0x00000007
        /*068c*/ 	.word	0x00000000
        /*0690*/ 	.short	0x010a
        /*0692*/ 	.byte	0x3f
	.zero		1


	//   ....[53]....
        /*0694*/ 	.word	0x0000f790
        /*0698*/ 	.word	0x00000003
        /*069c*/ 	.word	0x00000000
        /*06a0*/ 	.short	0x010a
        /*06a2*/ 	.byte	0x3f
	.zero		1


	//   ....[54]....
        /*06a4*/ 	.word	0x0000f7f0
        /*06a8*/ 	.word	0x00000005
        /*06ac*/ 	.word	0x00000000
        /*06b0*/ 	.short	0x010a
        /*06b2*/ 	.byte	0x3f
	.zero		1


	//   ....[55]....
        /*06b4*/ 	.word	0x0000f820
        /*06b8*/ 	.word	0x00000003
        /*06bc*/ 	.word	0x00000000
        /*06c0*/ 	.short	0x010a
        /*06c2*/ 	.byte	0x3f
	.zero		1


	//   ....[56]....
        /*06c4*/ 	.word	0x0000f890
        /*06c8*/ 	.word	0x00000003
        /*06cc*/ 	.word	0x00016800
        /*06d0*/ 	.short	0x010a
        /*06d2*/ 	.byte	0x3f
	.zero		1


	//   ....[57]....
        /*06d4*/ 	.word	0x0000f8e0
        /*06d8*/ 	.word	0x00000000
        /*06dc*/ 	.word	0x00016830
        /*06e0*/ 	.short	0x010a
        /*06e2*/ 	.byte	0x3f
	.zero		1


	//   ....[58]....
        /*06e4*/ 	.word	0x0000f940
        /*06e8*/ 	.word	0x00000006
        /*06ec*/ 	.word	0x00016830
        /*06f0*/ 	.short	0x010a
        /*06f2*/ 	.byte	0x3f
	.zero		1


	//   ....[59]....
        /*06f4*/ 	.word	0x0000f9a0
        /*06f8*/ 	.word	0x00000006
        /*06fc*/ 	.word	0x00016850
        /*0700*/ 	.short	0x010a
        /*0702*/ 	.byte	0x3f
	.zero		1


	//   ....[60]....
        /*0704*/ 	.word	0x0000fa00
        /*0708*/ 	.word	0x00000006
        /*070c*/ 	.word	0x00016830
        /*0710*/ 	.short	0x010a
        /*0712*/ 	.byte	0x3f
	.zero		1


	//   ....[61]....
        /*0714*/ 	.word	0x0000fa60
        /*0718*/ 	.word	0x00000006
        /*071c*/ 	.word	0x00016850
        /*0720*/ 	.short	0x010a
        /*0722*/ 	.byte	0x3f
	.zero		1


	//   ....[62]....
        /*0724*/ 	.word	0x0000fac0
        /*0728*/ 	.word	0x00000004
        /*072c*/ 	.word	0x00016850
        /*0730*/ 	.short	0x010a
        /*0732*/ 	.byte	0x3f
	.zero		1


	//   ....[63]....
        /*0734*/ 	.word	0x0000fc60
        /*0738*/ 	.word	0x00000005
        /*073c*/ 	.word	0x00016840
        /*0740*/ 	.short	0x010a
        /*0742*/ 	.byte	0x3f
	.zero		1


	//   ....[64]....
        /*0744*/ 	.word	0x0000fcb0
        /*0748*/ 	.word	0x00000019
        /*074c*/ 	.word	0x00016820
        /*0750*/ 	.short	0x010a
        /*0752*/ 	.byte	0x3f
	.zero		1


	//   ....[65]....
        /*0754*/ 	.word	0x0000fd00
        /*0758*/ 	.word	0x00000003
        /*075c*/ 	.word	0x00016840
        /*0760*/ 	.short	0x010a
        /*0762*/ 	.byte	0x3f
	.zero		1


	//   ....[66]....
        /*0764*/ 	.word	0x0000fd50
        /*0768*/ 	.word	0x00000002
        /*076c*/ 	.word	0x00000060
        /*0770*/ 	.short	0x010a
        /*0772*/ 	.byte	0x3f
	.zero		1


	//   ....[67]....
        /*0774*/ 	.word	0x0000fda0
        /*0778*/ 	.word	0x00000003
        /*077c*/ 	.word	0x00016840
        /*0780*/ 	.short	0x010a
        /*0782*/ 	.byte	0x3f
	.zero		1


	//   ....[68]....
        /*0784*/ 	.word	0x0000fdf0
        /*0788*/ 	.word	0x00000003
        /*078c*/ 	.word	0x00000060
        /*0790*/ 	.short	0x010a
        /*0792*/ 	.byte	0x3f
	.zero		1


	//   ....[69]....
        /*0794*/ 	.word	0x0000fe40
        /*0798*/ 	.word	0x00000002
        /*079c*/ 	.word	0x00016840
        /*07a0*/ 	.short	0x010a
        /*07a2*/ 	.byte	0x3f
	.zero		1


	//   ....[70]....
        /*07a4*/ 	.word	0x0000fe90
        /*07a8*/ 	.word	0x00000002
        /*07ac*/ 	.word	0x00000060
        /*07b0*/ 	.short	0x010a
        /*07b2*/ 	.byte	0x3f
	.zero		1


	//   ....[71]....
        /*07b4*/ 	.word	0x0000fee0
        /*07b8*/ 	.word	0x00000003
        /*07bc*/ 	.word	0x00016860
        /*07c0*/ 	.short	0x010a
        /*07c2*/ 	.byte	0x3f
	.zero		1


	//   ....[72]....
        /*07c4*/ 	.word	0x00010890
        /*07c8*/ 	.word	0x00000009
        /*07cc*/ 	.word	0x00016820
        /*07d0*/ 	.short	0x010a
        /*07d2*/ 	.byte	0x3f
	.zero		1


	//   ....[73]....
        /*07d4*/ 	.word	0x00010a30
        /*07d8*/ 	.word	0x00000007
        /*07dc*/ 	.word	0x00000000
        /*07e0*/ 	.short	0x010a
        /*07e2*/ 	.byte	0x3f
	.zero		1


	//   ....[74]....
        /*07e4*/ 	.word	0x00010a80
        /*07e8*/ 	.word	0x00000003
        /*07ec*/ 	.word	0x00000000
        /*07f0*/ 	.short	0x010a
        /*07f2*/ 	.byte	0x3f
	.zero		1


	//   ....[75]....
        /*07f4*/ 	.word	0x00010ad0
        /*07f8*/ 	.word	0x00000005
        /*07fc*/ 	.word	0x00000000
        /*0800*/ 	.short	0x010a
        /*0802*/ 	.byte	0x3f
	.zero		1


	//----- nvinfo : EIATTR_NUM_MBARRIERS
	.align		4
.L_1695:
        /*0804*/ 	.byte	0x03, 0x38
        /*0806*/ 	.short	0x0016


	//----- nvinfo : EIATTR_EXIT_INSTR_OFFSETS
	.align		4
        /*0808*/ 	.byte	0x04, 0x1c
        /*080a*/ 	.short	(.L_1697 - .L_1696)


	//   ....[0]....
.L_1696:
        /*080c*/ 	.word	0x00000ab0


	//   ....[1]....
        /*0810*/ 	.word	0x0000b560


	//   ....[2]....
        /*0814*/ 	.word	0x0000b5c0


	//   ....[3]....
        /*0818*/ 	.word	0x0000f870


	//----- nvinfo : EIATTR_MAX_THREADS
	.align		4
.L_1697:
        /*081c*/ 	.byte	0x04, 0x05
        /*081e*/ 	.short	(.L_1699 - .L_1698)
.L_1698:
        /*0820*/ 	.word	0x00000200
        /*0824*/ 	.word	0x00000001
        /*0828*/ 	.word	0x00000001


	//----- nvinfo : EIATTR_CRS_STACK_SIZE
	.align		4
.L_1699:
        /*082c*/ 	.byte	0x04, 0x1e
        /*082e*/ 	.short	(.L_1701 - .L_1700)
.L_1700:
        /*0830*/ 	.word	0x00000000


	//----- nvinfo : EIATTR_CBANK_PARAM_SIZE
	.align		4
.L_1701:
        /*0834*/ 	.byte	0x03, 0x19
        /*0836*/ 	.short	0x0a70


	//----- nvinfo : EIATTR_PARAM_CBANK
	.align		4
        /*0838*/ 	.byte	0x04, 0x0a
        /*083a*/ 	.short	(.L_1703 - .L_1702)
	.align		4
.L_1702:
        /*083c*/ 	.word	index@(.nv.constant0._ZN7cutlass13device_kernelIN5flash11enable_sm90INS1_16FlashAttnFwdSm90INS1_25CollectiveMainloopFwdSm90ILi2EN4cute5tupleIJNS5_1CILi1EEES8_S8_EEENS6_IJNS7_ILi192EEENS7_ILi128EEENS7_ILi64EEEEEELi64ENS_6half_tEfNS_4arch4Sm90ELb1ELb0ELb1ELb1ELb0ELb0ELb0ELb1ELb1ELb0ELb0ELb0EEENS1_21CollectiveEpilogueFwdINS6_IJSA_SC_SB_EEES9_SE_SG_Li384ELb1ELb0ELb0ELb0EEENS1_36VarlenDynamicPersistentTileSchedulerILi192ELi128ELi384ELi32ELb0ELb0ELb1ELb1ELb1ELb1EEEEEEEEEvNT_6ParamsE)
        /*0840*/ 	.short	0x0210
        /*0842*/ 	.short	0x0a70


	//----- nvinfo : EIATTR_SW_WAR
	.align		4
.L_1703:
        /*0844*/ 	.byte	0x04, 0x36
        /*0846*/ 	.short	(.L_1705 - .L_1704)
.L_1704:
        /*0848*/ 	.word	0x00000008
.L_1705:


//--------------------- .nv.info._ZN7cutlass13device_kernelIN5flash11enable_sm90INS1_16FlashAttnFwdSm90INS1_25CollectiveMainloopFwdSm90ILi2EN4cute5tupleIJNS5_1CILi1EEES8_S8_EEENS6_IJNS7_ILi192EEENS7_ILi128EEENS7_ILi64EEEEEELi64ENS_6half_tEfNS_4arch4Sm90ELb1ELb0ELb1ELb1ELb0ELb1ELb0ELb1ELb1ELb0ELb0ELb0EEENS1_21CollectiveEpilogueFwdINS6_IJSA_SC_SB_EEES9_SE_SG_Li384ELb1ELb0ELb0ELb0EEENS1_36VarlenDynamicPersistentTileSchedulerILi192ELi128ELi384ELi32ELb0ELb0ELb1ELb1ELb1ELb1EEEEEEEEEvNT_6ParamsE --------------------------
	.section	.nv.info._ZN7cutlass13device_kernelIN5flash11enable_sm90INS1_16FlashAttnFwdSm90INS1_25CollectiveMainloopFwdSm90ILi2EN4cute5tupleIJNS5_1CILi1EEES8_S8_EEENS6_IJNS7_ILi192EEENS7_ILi128EEENS7_ILi64EEEEEELi64ENS_6half_tEfNS_4arch4Sm90ELb1ELb0ELb1ELb1ELb0ELb1ELb0ELb1ELb1ELb0ELb0ELb0EEENS1_21CollectiveEpilogueFwdINS6_IJSA_SC_SB_EEES9_SE_SG_Li384ELb1ELb0ELb0ELb0EEENS1_36VarlenDynamicPersistentTileSchedulerILi192ELi128ELi384ELi32ELb0ELb0ELb1ELb1ELb1ELb1EEEEEEEEEvNT_6ParamsE,"",@"SHT_CUDA_INFO"
	.sectionflags	@""
	.align	4


	//----- nvinfo : EIATTR_CUDA_API_VERSION
	.align		4
        /*0000*/ 	.byte	0x04, 0x37
        /*0002*/ 	.short	(.L_1707 - .L_1706)
.L_1706:
        /*0004*/ 	.word	0x00000082


	//----- nvinfo : EIATTR_KPARAM_INFO
	.align		4
.L_1707:
        /*0008*/ 	.byte	0x04, 0x17
        /*000a*/ 	.short	(.L_1709 - .L_1708)
.L_1708:
        /*000c*/ 	.word	0x00000000
        /*0010*/ 	.short	0x0000
        /*0012*/ 	.short	0x0070
        /*0014*/ 	.byte	0x00, 0xf0, 0x01, 0x28


	//----- nvinfo : EIATTR_SPARSE_MMA_MASK
	.align		4
.L_1709:
        /*0018*/ 	.byte	0x03, 0x50
        /*001a*/ 	.short	0x0000


	//----- nvinfo : EIATTR_MAXREG_COUNT
	.align		4
        /*001c*/ 	.byte	0x03, 0x1b
        /*001e*/ 	.short	0x0080


	//----- nvinfo : EIATTR_NUM_BARRIERS
	.align		4
        /*0020*/ 	.byte	0x02, 0x4c
        /*0022*/ 	.byte	0x10
	.zero		1


	//----- nvinfo : EIATTR_EXTERNS
	.align		4
        /*0024*/ 	.byte	0x04, 0x0f
        /*0026*/ 	.short	(.L_1711 - .L_1710)


	//   ....[0]....
	.align		4
.L_1710:
        /*0028*/ 	.word	index@(__assertfail)


	//----- nvinfo : EIATTR_ANNOTATIONS
	.align		4
.L_1711:
        /*002c*/ 	.byte	0x04, 0x55
        /*002e*/ 	.short	(.L_1713 - .L_1712)


	//   ....[0]....
.L_1712:
        /* <DEDUP_REMOVED lines=43> */


	//----- nvinfo : EIATTR_MERCURY_ISA_VERSION
	.align		4
.L_1713:
        /*02c8*/ 	.byte	0x03, 0x5f
        /*02ca*/ 	.short	0x0101


	//----- nvinfo : EIATTR_UNUSED_LOAD_BYTE_OFFSET
	.align		4
        /*02cc*/ 	.byte	0x04, 0x44
        /*02ce*/ 	.short	(.L_1715 - .L_1714)


	//   ....[0]....
.L_1714:
        /*02d0*/ 	.word	0x00000b00
        /*02d4*/ 	.word	0x0000fff0


	//   ....[1]....
        /*02d8*/ 	.word	0x00011830
        /*02dc*/ 	.word	0x0000fff0


	//----- nvinfo : EIATTR_INT_WARP_WIDE_INSTR_OFFSETS
	.align		4
.L_1715:
        /*02e0*/ 	.byte	0x04, 0x31
        /*02e2*/ 	.short	(.L_1717 - .L_1716)


	//   ....[0]....
.L_1716:
        /*02e4*/ 	.word	0x000001b0


	//   ....[1]....
        /*02e8*/ 	.word	0x00000250


	//   ....[2]....
        /*02ec*/ 	.word	0x000002c0


	//   ....[3]....
        /*02f0*/ 	.word	0x00014df0


	//   ....[4]....
        /*02f4*/ 	.word	0x00014e80


	//   ....[5]....
        /*02f8*/ 	.word	0x000152d0


	//   ....[6]....
        /*02fc*/ 	.word	0x00015300


	//   ....[7]....
        /*0300*/ 	.word	0x00016d30


	//   ....[8]....
        /*0304*/ 	.word	0x00016dc0


	//----- nvinfo : EIATTR_COOP_GROUP_MASK_REGIDS
	.align		4
.L_1717:
        /*0308*/ 	.byte	0x04, 0x29
        /*030a*/ 	.short	(.L_1719 - .L_1718)


	//   ....[0]....
.L_1718:
        /*030c*/ 	.word	0xffffffff


	//   ....[1]....
        /*0310*/ 	.word	0xffffffff


	//   ....[2]....
        /*0314*/ 	.word	0xffffffff


	//   ....[3]....
        /*0318*/ 	.word	0xffffffff


	//   ....[4]....
        /*031c*/ 	.word	0xffffffff


	//   ....[5]....
        /*0320*/ 	.word	0xffffffff


	//   ....[6]....
        /*0324*/ 	.word	0xffffffff


	//   ....[7]....
        /*0328*/ 	.word	0xffffffff


	//   ....[8]....
        /*032c*/ 	.word	0xffffffff


	//   ....[9]....
        /*0330*/ 	.word	0xffffffff


	//   ....[10]....
        /*0334*/ 	.word	0xffffffff


	//   ....[11]....
        /*0338*/ 	.word	0xffffffff


	//   ....[12]....
        /*033c*/ 	.word	0xffffffff


	//   ....[13]....
        /*0340*/ 	.word	0xffffffff


	//   ....[14]....
        /*0344*/ 	.word	0xffffffff


	//   ....[15]....
        /*0348*/ 	.word	0xffffffff


	//   ....[16]....
        /*034c*/ 	.word	0xffffffff


	//   ....[17]....
        /*0350*/ 	.word	0xffffffff


	//   ....[18]....
        /*0354*/ 	.word	0xffffffff


	//   ....[19]....
        /*0358*/ 	.word	0xffffffff


	//   ....[20]....
        /*035c*/ 	.word	0xffffffff


	//   ....[21]....
        /*0360*/ 	.word	0xffffffff


	//   ....[22]....
        /*0364*/ 	.word	0xffffffff


	//   ....[23]....
        /*0368*/ 	.word	0xffffffff


	//   ....[24]....
        /*036c*/ 	.word	0xffffffff


	//   ....[25]....
        /*0370*/ 	.word	0xffffffff


	//   ....[26]....
        /*0374*/ 	.word	0xffffffff


	//   ....[27]....
        /*0378*/ 	.word	0xffffffff


	//   ....[28]....
        /*037c*/ 	.word	0xffffffff


	//   ....[29]....
        /*0380*/ 	.word	0xffffffff


	//   ....[30]....
        /*0384*/ 	.word	0xffffffff


	//   ....[31]....
        /*0388*/ 	.word	0xffffffff


	//   ....[32]....
        /*038c*/ 	.word	0xffffffff


	//   ....[33]....
        /*0390*/ 	.word	0xffffffff


	//   ....[34]....
        /*0394*/ 	.word	0xffffffff


	//   ....[35]....
        /*0398*/ 	.word	0xffffffff


	//   ....[36]....
        /*039c*/ 	.word	0xffffffff


	//   ....[37]....
        /*03a0*/ 	.word	0xffffffff


	//   ....[38]....
        /*03a4*/ 	.word	0xffffffff


	//   ....[39]....
        /*03a8*/ 	.word	0xffffffff


	//   ....[40]....
        /*03ac*/ 	.word	0xffffffff


	//   ....[41]....
        /*03b0*/ 	.word	0xffffffff


	//   ....[42]....
        /*03b4*/ 	.word	0xffffffff


	//   ....[43]....
        /*03b8*/ 	.word	0xffffffff


	//   ....[44]....
        /*03bc*/ 	.word	0xffffffff


	//   ....[45]....
        /*03c0*/ 	.word	0xffffffff


	//   ....[46]....
        /*03c4*/ 	.word	0xffffffff


	//   ....[47]....
        /*03c8*/ 	.word	0xffffffff


	//   ....[48]....
        /*03cc*/ 	.word	0xffffffff


	//   ....[49]....
        /*03d0*/ 	.word	0xffffffff


	//   ....[50]....
        /*03d4*/ 	.word	0xffffffff


	//   ....[51]....
        /*03d8*/ 	.word	0xffffffff


	//   ....[52]....
        /*03dc*/ 	.word	0xffffffff


	//   ....[53]....
        /*03e0*/ 	.word	0xffffffff


	//   ....[54]....
        /*03e4*/ 	.word	0xffffffff


	//   ....[55]....
        /*03e8*/ 	.word	0xffffffff


	//   ....[56]....
        /*03ec*/ 	.word	0xffffffff


	//   ....[57]....
        /*03f0*/ 	.word	0xffffffff


	//   ....[58]....
        /*03f4*/ 	.word	0x0500000f


	//   ....[59]....
        /*03f8*/ 	.word	0x0500000f


	//   ....[60]....
        /*03fc*/ 	.word	0x0500000f


	//   ....[61]....
        /*0400*/ 	.word	0x0500000f


	//   ....[62]....
        /*0404*/ 	.word	0x0500000f


	//   ....[63]....
        /*0408*/ 	.word	0x0500000f


	//   ....[64]....
        /*040c*/ 	.word	0x0500000f


	//   ....[65]....
        /*0410*/ 	.word	0x0500000f


	//   ....[66]....
        /*0414*/ 	.word	0x0500000f


	//   ....[67]....
        /*0418*/ 	.word	0x0500000f


	//   ....[68]....
        /*041c*/ 	.word	0x0500000f


	//   ....[69]....
        /*0420*/ 	.word	0x0500000f


	//   ....[70]....
        /*0424*/ 	.word	0x0500000f


	//   ....[71]....
        /*0428*/ 	.word	0x0500000f


	//   ....[72]....
        /*042c*/ 	.word	0x0500000f


	//   ....[73]....
        /*0430*/ 	.word	0x0500000f


	//   ....[74]....
        /*0434*/ 	.word	0x0500000f


	//   ....[75]....
        /*0438*/ 	.word	0x0500000f


	//   ....[76]....
        /*043c*/ 	.word	0x0500000f


	//   ....[77]....
        /*0440*/ 	.word	0x0500000f


	//   ....[78]....
        /*0444*/ 	.word	0x0500000f


	//   ....[79]....
        /*0448*/ 	.word	0x0500000f


	//   ....[80]....
        /*044c*/ 	.word	0x0500000f


	//   ....[81]....
        /*0450*/ 	.word	0x0500000f


	//   ....[82]....
        /*0454*/ 	.word	0x0500000f


	//   ....[83]....
        /*0458*/ 	.word	0x0500000f


	//   ....[84]....
        /*045c*/ 	.word	0x0500000f


	//   ....[85]....
        /*0460*/ 	.word	0x0500000f


	//   ....[86]....
        /*0464*/ 	.word	0x0500000f


	//   ....[87]....
        /*0468*/ 	.word	0x0500000f


	//   ....[88]....
        /*046c*/ 	.word	0x0500000f


	//   ....[89]....
        /*0470*/ 	.word	0x0500000f


	//   ....[90]....
        /*0474*/ 	.word	0x0500000f


	//   ....[91]....
        /*0478*/ 	.word	0x0500000f


	//   ....[92]....
        /*047c*/ 	.word	0x0500000f


	//   ....[93]....
        /*0480*/ 	.word	0x0500000f


	//   ....[94]....
        /*0484*/ 	.word	0x0500000f


	//----- nvinfo : EIATTR_COOP_GROUP_INSTR_OFFSETS
	.align		4
.L_1719:
        /*0488*/ 	.byte	0x04, 0x28
        /*048a*/ 	.short	(.L_1721 - .L_1720)


	//   ....[0]....
.L_1720:
        /*048c*/ 	.word	0x00000060


	//   ....[1]....
        /*0490*/ 	.word	0x000001c0


	//   ....[2]....
        /*0494*/ 	.word	0x00000270


	//   ....[3]....
        /*0498*/ 	.word	0x00000430


	//   ....[4]....
        /*049c*/ 	.word	0x00000590


	//   ....[5]....
        /*04a0*/ 	.word	0x000006b0


	//   ....[6]....
        /*04a4*/ 	.word	0x00000810


	//   ....[7]....
        /*04a8*/ 	.word	0x00005820


	//   ....[8]....
        /*04ac*/ 	.word	0x00009b30


	//   ....[9]....
        /*04b0*/ 	.word	0x00009b60


	//   ....[10]....
        /*04b4*/ 	.word	0x0000a620


	//   ....[11]....
        /*04b8*/ 	.word	0x0000a660


	//   ....[12]....
        /*04bc*/ 	.word	0x0000cc60


	//   ....[13]....
        /*04c0*/ 	.word	0x0000cda0


	//   ....[14]....
        /*04c4*/ 	.word	0x0000d710


	//   ....[15]....
        /*04c8*/ 	.word	0x0000d7a0


	//   ....[16]....
        /*04cc*/ 	.word	0x0000f7f0


	//   ....[17]....
        /*04d0*/ 	.word	0x0000f840


	//   ....[18]....
        /*04d4*/ 	.word	0x0000fe30


	//   ....[19]....
        /*04d8*/ 	.word	0x0000fed0


	//   ....[20]....
        /*04dc*/ 	.word	0x00011010


	//   ....[21]....
        /*04e0*/ 	.word	0x00011330


	//   ....[22]....
        /*04e4*/ 	.word	0x000113e0


	//   ....[23]....
        /*04e8*/ 	.word	0x000113f0


	//   ....[24]....
        /*04ec*/ 	.word	0x00013080


	//   ....[25]....
        /*04f0*/ 	.word	0x00013220


	//   ....[26]....
        /*04f4*/ 	.word	0x00013250


	//   ....[27]....
        /*04f8*/ 	.word	0x00013280


	//   ....[28]....
        /*04fc*/ 	.word	0x000132c0


	//   ....[29]....
        /*0500*/ 	.word	0x00013310


	//   ....[30]....
        /*0504*/ 	.word	0x00013370


	//   ....[31]....
        /*0508*/ 	.word	0x00013530


	//   ....[32]....
        /*050c*/ 	.word	0x00013590


	//   ....[33]....
        /*0510*/ 	.word	0x000135d0


	//   ....[34]....
        /*0514*/ 	.word	0x00013610


	//   ....[35]....
        /*0518*/ 	.word	0x00013640


	//   ....[36]....
        /*051c*/ 	.word	0x00013670


	//   ....[37]....
        /*0520*/ 	.word	0x00013710


	//   ....[38]....
        /*0524*/ 	.word	0x00013770


	//   ....[39]....
        /*0528*/ 	.word	0x00013810


	//   ....[40]....
        /*052c*/ 	.word	0x00017080


	//   ....[41]....
        /*0530*/ 	.word	0x00017090


	//   ....[42]....
        /*0534*/ 	.word	0x00017180


	//   ....[43]....
        /*0538*/ 	.word	0x000171e0


	//   ....[44]....
        /*053c*/ 	.word	0x00017220


	//   ....[45]....
        /*0540*/ 	.word	0x00017260


	//   ....[46]....
        /*0544*/ 	.word	0x00017290


	//   ....[47]....
        /*0548*/ 	.word	0x000172c0


	//   ....[48]....
        /*054c*/ 	.word	0x00017430


	//   ....[49]....
        /*0550*/ 	.word	0x00017490


	//   ....[50]....
        /*0554*/ 	.word	0x000174d0


	//   ....[51]....
        /*0558*/ 	.word	0x00017510


	//   ....[52]....
        /*055c*/ 	.word	0x00017540


	//   ....[53]....
        /*0560*/ 	.word	0x00017570


	//   ....[54]....
        /*0564*/ 	.word	0x00017630


	//   ....[55]....
        /*0568*/ 	.word	0x00017650


	//   ....[56]....
        /*056c*/ 	.word	0x000176c0


	//   ....[57]....
        /*0570*/ 	.word	0x00017d30


	//   ....[58]....
        /*0574*/ 	.word	0x00018130


	//   ....[59]....
        /*0578*/ 	.word	0x000181e0


	//   ....[60]....
        /*057c*/ 	.word	0x00018280


	//   ....[61]....
        /*0580*/ 	.word	0x00018320


	//   ....[62]....
        /*0584*/ 	.word	0x000183c0


	//   ....[63]....
        /*0588*/ 	.word	0x00018460


	//   ....[64]....
        /*058c*/ 	.word	0x00018500


	//   ....[65]....
        /*0590*/ 	.word	0x000185a0


	//   ....[66]....
        /*0594*/ 	.word	0x00018640


	//   ....[67]....
        /*0598*/ 	.word	0x00018730


	//   ....[68]....
        /*059c*/ 	.word	0x000187d0


	//   ....[69]....
        /*05a0*/ 	.word	0x00018870


	//   ....[70]....
        /*05a4*/ 	.word	0x00018910


	//   ....[71]....
        /*05a8*/ 	.word	0x000189b0


	//   ....[72]....
        /*05ac*/ 	.word	0x00018a50


	//   ....[73]....
        /*05b0*/ 	.word	0x00018af0


	//   ....[74]....
        /*05b4*/ 	.word	0x00018b90


	//   ....[75]....
        /*05b8*/ 	.word	0x00018e90


	//   ....[76]....
        /*05bc*/ 	.word	0x00019170


	//   ....[77]....
        /*05c0*/ 	.word	0x00019560


	//   ....[78]....
        /*05c4*/ 	.word	0x000195f0


	//   ....[79]....
        /*05c8*/ 	.word	0x00019690


	//   ....[80]....
        /*05cc*/ 	.word	0x00019740


	//   ....[81]....
        /*05d0*/ 	.word	0x000197c0


	//   ....[82]....
        /*05d4*/ 	.word	0x00019840


	//   ....[83]....
        /*05d8*/ 	.word	0x000198c0


	//   ....[84]....
        /*05dc*/ 	.word	0x00019940


	//   ....[85]....
        /*05e0*/ 	.word	0x000199d0


	//   ....[86]....
        /*05e4*/ 	.word	0x00019a80


	//   ....[87]....
        /*05e8*/ 	.word	0x00019b00


	//   ....[88]....
        /*05ec*/ 	.word	0x00019b80


	//   ....[89]....
        /*05f0*/ 	.word	0x00019c00


	//   ....[90]....
        /*05f4*/ 	.word	0x00019c80


	//   ....[91]....
        /*05f8*/ 	.word	0x00019cf0


	//   ....[92]....
        /*05fc*/ 	.word	0x00019d90


	//   ....[93]....
        /*0600*/ 	.word	0x00019e20


	//   ....[94]....
        /*0604*/ 	.word	0x00019f40


	//----- nvinfo : EIATTR_REG_RECONFIG
	.align		4
.L_1721:
        /*0608*/ 	.byte	0x01, 0x54
	.zero		2


	//----- nvinfo : EIATTR_SYSCALL_OFFSETS
	.align		4
        /*060c*/ 	.byte	0x04, 0x46
        /*060e*/ 	.short	(.L_1723 - .L_1722)


	//   ....[0]....
.L_1722:
        /*0610*/ 	.word	0x00001810


	//   ....[1]....
        /*0614*/ 	.word	0x00001960


	//   ....[2]....
        /*0618*/ 	.word	0x00005a00


	//   ....[3]....
        /*061c*/ 	.word	0x00005ee0


	//   ....[4]....
        /*0620*/ 	.word	0x00015000


	//   ....[5]....
        /*0624*/ 	.word	0x00015130


	//   ....[6]....
        /*0628*/ 	.word	0x00015230


	//----- nvinfo : EIATTR_MBARRIER_INSTR_OFFSETS
	.align		4
.L_1723:
        /*062c*/ 	.byte	0x04, 0x39
        /*062e*/ 	.short	(.L_1725 - .L_1724)


	//   ....[0]....
.L_1724:
        /*0630*/ 	.word	0x000002e0
        /*0634*/ 	.word	0x000000ff
        /*0638*/ 	.word	0x00016800
        /*063c*/ 	.short	0x0100
        /*063e*/ 	.byte	0x08
	.zero		1


	//   ....[1]....
        /*0640*/ 	.word	0x000002f0
        /*0644*/ 	.word	0x000000ff
        /*0648*/ 	.word	0x00016820
        /*064c*/ 	.short	0x0100
        /*064e*/ 	.byte	0x08
	.zero		1


	//   ....[2]....
        /*0650*/ 	.word	0x000003e0
        /*0654*/ 	.word	0x000000ff
        /*0658*/ 	.word	0x00016830
        /*065c*/ 	.short	0x0100
        /*065e*/ 	.byte	0x08
	.zero		1


	//   ....[3]....
        /*0660*/ 	.word	0x000003f0
        /*0664*/ 	.word	0x000000ff
        /*0668*/ 	.word	0x00016840
        /*066c*/ 	.short	0x0100
        /*066e*/ 	.byte	0x08
	.zero		1


	//   ....[4]....
        /*0670*/ 	.word	0x00000400
        /*0674*/ 	.word	0x000000ff
        /*0678*/ 	.word	0x00016838
        /*067c*/ 	.short	0x0100
        /*067e*/ 	.byte	0x08
	.zero		1


	//   ....[5]....
        /*0680*/ 	.word	0x00000410
        /*0684*/ 	.word	0x000000ff
        /*0688*/ 	.word	0x00016848
        /*068c*/ 	.short	0x0100
        /*068e*/ 	.byte	0x08
	.zero		1


	//   ....[6]....
        /*0690*/ 	.word	0x00000540
        /*0694*/ 	.word	0x000000ff
        /*0698*/ 	.word	0x00016850
        /*069c*/ 	.short	0x0100
        /*069e*/ 	.byte	0x08
	.zero		1


	//   ....[7]....
        /*06a0*/ 	.word	0x00000550
        /*06a4*/ 	.word	0x000000ff
        /*06a8*/ 	.word	0x00016860
        /*06ac*/ 	.short	0x0100
        /*06ae*/ 	.byte	0x08
	.zero		1


	//   ....[8]....
        /*06b0*/ 	.word	0x00000560
        /*06b4*/ 	.word	0x000000ff
        /*06b8*/ 	.word	0x00016858
        /*06bc*/ 	.short	0x0100
        /*06be*/ 	.byte	0x08
	.zero		1


	//   ....[9]....
        /*06c0*/ 	.word	0x00000570
        /*06c4*/ 	.word	0x000000ff
        /*06c8*/ 	.word	0x00016868
        /*06cc*/ 	.short	0x0100
        /*06ce*/ 	.byte	0x08
	.zero		1


	//   ....[10]....
        /*06d0*/ 	.word	0x00000660
        /*06d4*/ 	.word	0x000000ff
        /*06d8*/ 	.word	0x00016870
        /*06dc*/ 	.short	0x0100
        /*06de*/ 	.byte	0x06
	.zero		1


	//   ....[11]....
        /*06e0*/ 	.word	0x00000670
        /*06e4*/ 	.word	0x000000ff
        /*06e8*/ 	.word	0x00016880
        /*06ec*/ 	.short	0x0100
        /*06ee*/ 	.byte	0x06
	.zero		1


	//   ....[12]....
        /*06f0*/ 	.word	0x00000680
        /*06f4*/ 	.word	0x000000ff
        /*06f8*/ 	.word	0x00016878
        /*06fc*/ 	.short	0x0100
        /*06fe*/ 	.byte	0x06
	.zero		1


	//   ....[13]....
        /*0700*/ 	.word	0x00000690
        /*0704*/ 	.word	0x000000ff
        /*0708*/ 	.word	0x00016888
        /*070c*/ 	.short	0x0100
        /*070e*/ 	.byte	0x06
	.zero		1


	//   ....[14]....
        /*0710*/ 	.word	0x000007c0
        /*0714*/ 	.word	0x000000ff
        /*0718*/ 	.word	0x00016890
        /*071c*/ 	.short	0x0100
        /*071e*/ 	.byte	0x08
	.zero		1


	//   ....[15]....
        /*0720*/ 	.word	0x000007d0
        /*0724*/ 	.word	0x000000ff
        /*0728*/ 	.word	0x000168a0
        /*072c*/ 	.short	0x0100
        /*072e*/ 	.byte	0x08
	.zero		1


	//   ....[16]....
        /*0730*/ 	.word	0x000007e0
        /*0734*/ 	.word	0x000000ff
        /*0738*/ 	.word	0x00016898
        /*073c*/ 	.short	0x0100
        /*073e*/ 	.byte	0x08
	.zero		1


	//   ....[17]....
        /*0740*/ 	.word	0x000007f0
        /*0744*/ 	.word	0x000000ff
        /*0748*/ 	.word	0x000168a8
        /*074c*/ 	.short	0x0100
        /*074e*/ 	.byte	0x08
	.zero		1


	//   ....[18]....
        /*0750*/ 	.word	0x00000920
        /*0754*/ 	.word	0x000000ff
        /*0758*/ 	.word	0x000168b0
        /*075c*/ 	.short	0x0100
        /*075e*/ 	.byte	0x08
	.zero		1


	//   ....[19]....
        /*0760*/ 	.word	0x00000930
        /*0764*/ 	.word	0x000000ff
        /*0768*/ 	.word	0x000168c0
        /*076c*/ 	.short	0x0100
        /*076e*/ 	.byte	0x08
	.zero		1


	//   ....[20]....
        /*0770*/ 	.word	0x00000940
        /*0774*/ 	.word	0x000000ff
        /*0778*/ 	.word	0x000168b8
        /*077c*/ 	.short	0x0100
        /*077e*/ 	.byte	0x08
	.zero		1


	//   ....[21]....
        /*0780*/ 	.word	0x00000950
        /*0784*/ 	.word	0x000000ff
        /*0788*/ 	.word	0x000168c8
        /*078c*/ 	.short	0x0100
        /*078e*/ 	.byte	0x08
	.zero		1


	//   ....[22]....
        /*0790*/ 	.word	0x00002c00
        /*0794*/ 	.word	0x0000004f
        /*0798*/ 	.word	0x00016890
        /*079c*/ 	.short	0x010a
        /*079e*/ 	.byte	0x3f
	.zero		1


	//   ....[23]....
        /*07a0*/ 	.word	0x00003e20
        /*07a4*/ 	.word	0x0000004f
        /*07a8*/ 	.word	0x00016890
        /*07ac*/ 	.short	0x010a
        /*07ae*/ 	.byte	0x3f
	.zero		1


	//   ....[24]....
        /*07b0*/ 	.word	0x00004f20
        /*07b4*/ 	.word	0x0000004f
        /*07b8*/ 	.word	0x00016890
        /*07bc*/ 	.short	0x010a
        /*07be*/ 	.byte	0x3f
	.zero		1


	//   ....[25]....
        /*07c0*/ 	.word	0x00005140
        /*07c4*/ 	.word	0x0000000c
        /*07c8*/ 	.word	0x00000000
        /*07cc*/ 	.short	0x0101
        /*07ce*/ 	.byte	0x3f
	.zero		1


	//   ....[26]....
        /*07d0*/ 	.word	0x00005180
        /*07d4*/ 	.word	0x0000004f
        /*07d8*/ 	.word	0x000168b0
        /*07dc*/ 	.short	0x010a
        /*07de*/ 	.byte	0x3f
	.zero		1


	//   ....[27]....
        /*07e0*/ 	.word	0x00005560
        /*07e4*/ 	.word	0x0000004f
        /*07e8*/ 	.word	0x00000000
        /*07ec*/ 	.short	0x0101
        /*07ee*/ 	.byte	0x3f
	.zero		1


	//   ....[28]....
        /*07f0*/ 	.word	0x00005aa0
        /*07f4*/ 	.word	0x00000002
        /*07f8*/ 	.word	0x00016800
        /*07fc*/ 	.short	0x010a
        /*07fe*/ 	.byte	0x3f
	.zero		1


	//   ....[29]....
        /*0800*/ 	.word	0x00005af0
        /*0804*/ 	.word	0x00000002
        /*0808*/ 	.word	0x00016800
        /*080c*/ 	.short	0x010a
        /*080e*/ 	.byte	0x3f
	.zero		1


	//   ....[30]....
        /*0810*/ 	.word	0x00006820
        /*0814*/ 	.word	0x00000002
        /*0818*/ 	.word	0x00016800
        /*081c*/ 	.short	0x010a
        /*081e*/ 	.byte	0x3f
	.zero		1


	//   ....[31]....
        /*0820*/ 	.word	0x00007c80
        /*0824*/ 	.word	0x00000002
        /*0828*/ 	.word	0x00016800
        /*082c*/ 	.short	0x010a
        /*082e*/ 	.byte	0x3f
	.zero		1


	//   ....[32]....
        /*0830*/ 	.word	0x00008c20
        /*0834*/ 	.word	0x00000000
        /*0838*/ 	.word	0x00016830
        /*083c*/ 	.short	0x010a
        /*083e*/ 	.byte	0x3f
	.zero		1


	//   ....[33]....
        /*0840*/ 	.word	0x00008cd0
        /*0844*/ 	.word	0x00000000
        /*0848*/ 	.word	0x00016830
        /*084c*/ 	.short	0x010a
        /*084e*/ 	.byte	0x3f
	.zero		1


	//   ....[34]....
        /*0850*/ 	.word	0x0000abd0
        /*0854*/ 	.word	0x00000000
        /*0858*/ 	.word	0x00000000
        /*085c*/ 	.short	0x0101
        /*085e*/ 	.byte	0x3f
	.zero		1


	//   ....[35]....
        /*0860*/ 	.word	0x0000b860
        /*0864*/ 	.word	0x0000000b
        /*0868*/ 	.word	0x00016830
        /*086c*/ 	.short	0x010a
        /*086e*/ 	.byte	0x3f
	.zero		1


	//   ....[36]....
        /*0870*/ 	.word	0x0000b8b0
        /*0874*/ 	.word	0x0000000b
        /*0878*/ 	.word	0x00016830
        /*087c*/ 	.short	0x010a
        /*087e*/ 	.byte	0x3f
	.zero		1


	//   ....[37]....
        /*0880*/ 	.word	0x0000bbc0
        /*0884*/ 	.word	0x0000000b
        /*0888*/ 	.word	0x00016850
        /*088c*/ 	.short	0x010a
        /*088e*/ 	.byte	0x3f
	.zero		1


	//   ....[38]....
        /*0890*/ 	.word	0x0000bc00
        /*0894*/ 	.word	0x0000000b
        /*0898*/ 	.word	0x00016850
        /*089c*/ 	.short	0x010a
        /*089e*/ 	.byte	0x3f
	.zero		1


	//   ....[39]....
        /*08a0*/ 	.word	0x0000de60
        /*08a4*/ 	.word	0x0000001b
        /*08a8*/ 	.word	0x00000000
        /*08ac*/ 	.short	0x0101
        /*08ae*/ 	.byte	0x3f
	.zero		1


	//   ....[40]....
        /*08b0*/ 	.word	0x0000df20
        /*08b4*/ 	.word	0x00000003
        /*08b8*/ 	.word	0x00000000
        /*08bc*/ 	.short	0x0101
        /*08be*/ 	.byte	0x3f
	.zero		1


	//   ....[41]....
        /*08c0*/ 	.word	0x0000e8a0
        /*08c4*/ 	.word	0x0000000b
        /*08c8*/ 	.word	0x00016830
        /*08cc*/ 	.short	0x010a
        /*08ce*/ 	.byte	0x3f
	.zero		1


	//   ....[42]....
        /*08d0*/ 	.word	0x0000e8f0
        /*08d4*/ 	.word	0x0000000b
        /*08d8*/ 	.word	0x00016830
        /*08dc*/ 	.short	0x010a
        /*08de*/ 	.byte	0x3f
	.zero		1


	//   ....[43]....
        /*08e0*/ 	.word	0x0000ec00
        /*08e4*/ 	.word	0x0000000b
        /*08e8*/ 	.word	0x00016850
        /*08ec*/ 	.short	0x010a
        /*08ee*/ 	.byte	0x3f
	.zero		1


	//   ....[44]....
        /*08f0*/ 	.word	0x0000ec40
        /*08f4*/ 	.word	0x0000000b
        /*08f8*/ 	.word	0x00016850
        /*08fc*/ 	.short	0x010a
        /*08fe*/ 	.byte	0x3f
	.zero		1


	//   ....[45]....
        /*0900*/ 	.word	0x00010410
        /*0904*/ 	.word	0x00000024
        /*0908*/ 	.word	0x00000000
        /*090c*/ 	.short	0x0101
        /*090e*/ 	.byte	0x3f
	.zero		1


	//   ....[46]....
        /*0910*/ 	.word	0x00010590
        /*0914*/ 	.word	0x0000000f
        /*0918*/ 	.word	0x00000000
        /*091c*/ 	.short	0x0101
        /*091e*/ 	.byte	0x3f
	.zero		1


	//   ....[47]....
        /*0920*/ 	.word	0x00010f00
        /*0924*/ 	.word	0x00000009
        /*0928*/ 	.word	0x00016850
        /*092c*/ 	.short	0x010a
        /*092e*/ 	.byte	0x3f
	.zero		1


	//   ....[48]....
        /*0930*/ 	.word	0x00010f70
        /*0934*/ 	.word	0x00000009
        /*0938*/ 	.word	0x00016850
        /*093c*/ 	.short	0x010a
        /*093e*/ 	.byte	0x3f
	.zero		1


	//   ....[49]....
        /*0940*/ 	.word	0x00011540
        /*0944*/ 	.word	0x00000007
        /*0948*/ 	.word	0x00000000
        /*094c*/ 	.short	0x0101
        /*094e*/ 	.byte	0x3f
	.zero		1


	//   ....[50]....
        /*0950*/ 	.word	0x00012320
        /*0954*/ 	.word	0x00000000
        /*0958*/ 	.word	0x00000000
        /*095c*/ 	.short	0x0101
        /*095e*/ 	.byte	0x3f
	.zero		1


	//   ....[51]....
        /*0960*/ 	.word	0x00014520
        /*0964*/ 	.word	0x00000006
        /*0968*/ 	.word	0x00016820
        /*096c*/ 	.short	0x010a
        /*096e*/ 	.byte	0x3f
	.zero		1


	//   ....[52]....
        /*0970*/ 	.word	0x00014590
        /*0974*/ 	.word	0x00000005
        /*0978*/ 	.word	0x000168a0
        /*097c*/ 	.short	0x010a
        /*097e*/ 	.byte	0x3f
	.zero		1


	//   ....[53]....
        /*0980*/ 	.word	0x00014740
        /*0984*/ 	.word	0x00000005
        /*0988*/ 	.word	0x000168c0
        /*098c*/ 	.short	0x010a
        /*098e*/ 	.byte	0x3f
	.zero		1


	//   ....[54]....
        /*0990*/ 	.word	0x000149b0
        /*0994*/ 	.word	0x0000000a
        /*0998*/ 	.word	0x000168a0
        /*099c*/ 	.short	0x010a
        /*099e*/ 	.byte	0x3f
	.zero		1


	//   ....[55]....
        /*09a0*/ 	.word	0x00014b50
        /*09a4*/ 	.word	0x0000000a
        /*09a8*/ 	.word	0x000168c0
        /*09ac*/ 	.short	0x010a
        /*09ae*/ 	.byte	0x3f
	.zero		1


	//   ....[56]....
        /*09b0*/ 	.word	0x000156e0
        /*09b4*/ 	.word	0x00000005
        /*09b8*/ 	.word	0x00016840
        /*09bc*/ 	.short	0x010a
        /*09be*/ 	.byte	0x3f
	.zero		1


	//   ....[57]....
        /*09c0*/ 	.word	0x00015a30
        /*09c4*/ 	.word	0x0000001b
        /*09c8*/ 	.word	0x00016820
        /*09cc*/ 	.short	0x010a
        /*09ce*/ 	.byte	0x3f
	.zero		1


	//   ....[58]....
        /*09d0*/ 	.word	0x00015d00
        /*09d4*/ 	.word	0x00000003
        /*09d8*/ 	.word	0x00016840
        /*09dc*/ 	.short	0x010a
        /*09de*/ 	.byte	0x3f
	.zero		1


	//   ....[59]....
        /*09e0*/ 	.word	0x00015ee0
        /*09e4*/ 	.word	0x00000002
        /*09e8*/ 	.word	0x00000060
        /*09ec*/ 	.short	0x010a
        /*09ee*/ 	.byte	0x3f
	.zero		1


	//   ....[60]....
        /*09f0*/ 	.word	0x00016350
        /*09f4*/ 	.word	0x00000003
        /*09f8*/ 	.word	0x00016840
        /*09fc*/ 	.short	0x010a
        /*09fe*/ 	.byte	0x3f
	.zero		1


	//   ....[61]....
        /*0a00*/ 	.word	0x00016530
        /*0a04*/ 	.word	0x00000003
        /*0a08*/ 	.word	0x00000060
        /*0a0c*/ 	.short	0x010a
        /*0a0e*/ 	.byte	0x3f
	.zero		1


	//   ....[62]....
        /*0a10*/ 	.word	0x000168f0
        /*0a14*/ 	.word	0x00000002
        /*0a18*/ 	.word	0x00016840
        /*0a1c*/ 	.short	0x010a
        /*0a1e*/ 	.byte	0x3f
	.zero		1


	//   ....[63]....
        /*0a20*/ 	.word	0x00016ae0
        /*0a24*/ 	.word	0x00000002
        /*0a28*/ 	.word	0x00000060
        /*0a2c*/ 	.short	0x010a
        /*0a2e*/ 	.byte	0x3f
	.zero		1


	//   ....[64]....
        /*0a30*/ 	.word	0x00016e30
        /*0a34*/ 	.word	0x00000003
        /*0a38*/ 	.word	0x00016860
        /*0a3c*/ 	.short	0x010a
        /*0a3e*/ 	.byte	0x3f
	.zero		1


	//   ....[65]....
        /*0a40*/ 	.word	0x00017cb0
        /*0a44*/ 	.word	0x00000009
        /*0a48*/ 	.word	0x00016820
        /*0a4c*/ 	.short	0x010a
        /*0a4e*/ 	.byte	0x3f
	.zero		1


	//   ....[66]....
        /*0a50*/ 	.word	0x00017e40
        /*0a54*/ 	.word	0x00000007
        /*0a58*/ 	.word	0x00000000
        /*0a5c*/ 	.short	0x010a
        /*0a5e*/ 	.byte	0x3f
	.zero		1


	//   ....[67]....
        /*0a60*/ 	.word	0x00017eb0
        /*0a64*/ 	.word	0x00000003
        /*0a68*/ 	.word	0x00000000
        /*0a6c*/ 	.short	0x010a
        /*0a6e*/ 	.byte	0x3f
	.zero		1


	//   ....[68]....
        /*0a70*/ 	.word	0x00017f10
        /*0a74*/ 	.word	0x00000005
        /*0a78*/ 	.word	0x00000000
        /*0a7c*/ 	.short	0x010a
        /*0a7e*/ 	.byte	0x3f
	.zero		1


	//   ....[69]....
        /*0a80*/ 	.word	0x00017f40
        /*0a84*/ 	.word	0x00000003
        /*0a88*/ 	.word	0x00000000
        /*0a8c*/ 	.short	0x010a
        /*0a8e*/ 	.byte	0x3f
	.zero		1


	//   ....[70]....
        /*0a90*/ 	.word	0x00017fa0
        /*0a94*/ 	.word	0x0000004f
        /*0a98*/ 	.word	0x00016890
        /*0a9c*/ 	.short	0x010a
        /*0a9e*/ 	.byte	0x3f
	.zero		1


	//   ....[71]....
        /*0aa0*/ 	.word	0x00017ff0
        /*0aa4*/ 	.word	0x0000004f
        /*0aa8*/ 	.word	0x00016890
        /*0aac*/ 	.short	0x010a
        /*0aae*/ 	.byte	0x3f
	.zero		1


	//   ....[72]....
        /*0ab0*/ 	.word	0x00018040
        /*0ab4*/ 	.word	0x0000004f
        /*0ab8*/ 	.word	0x00016890
        /*0abc*/ 	.short	0x010a
        /*0abe*/ 	.byte	0x3f
	.zero		1


	//   ....[73]....
        /*0ac0*/ 	.word	0x00018090
        /*0ac4*/ 	.word	0x0000004f
        /*0ac8*/ 	.word	0x000168b0
        /*0acc*/ 	.short	0x010a
        /*0ace*/ 	.byte	0x3f
	.zero		1


	//   ....[74]....
        /*0ad0*/ 	.word	0x00018680
        /*0ad4*/ 	.word	0x00000002
        /*0ad8*/ 	.word	0x00016800
        /*0adc*/ 	.short	0x010a
        /*0ade*/ 	.byte	0x3f
	.zero		1


	//   ....[75]....
        /*0ae0*/ 	.word	0x00018bd0
        /*0ae4*/ 	.word	0x00000002
        /*0ae8*/ 	.word	0x00016800
        /*0aec*/ 	.short	0x010a
        /*0aee*/ 	.byte	0x3f
	.zero		1


	//   ....[76]....
        /*0af0*/ 	.word	0x00018c20
        /*0af4*/ 	.word	0x00000000
        /*0af8*/ 	.word	0x00016830
        /*0afc*/ 	.short	0x010a
        /*0afe*/ 	.byte	0x3f
	.zero		1


	//   ....[77]....
        /*0b00*/ 	.word	0x00018c70
        /*0b04*/ 	.word	0x0000000b
        /*0b08*/ 	.word	0x00016830
        /*0b0c*/ 	.short	0x010a
        /*0b0e*/ 	.byte	0x3f
	.zero		1


	//   ....[78]....
        /*0b10*/ 	.word	0x00018cc0
        /*0b14*/ 	.word	0x0000000b
        /*0b18*/ 	.word	0x00016850
        /*0b1c*/ 	.short	0x010a
        /*0b1e*/ 	.byte	0x3f
	.zero		1


	//   ....[79]....
        /*0b20*/ 	.word	0x00018d10
        /*0b24*/ 	.word	0x0000000b
        /*0b28*/ 	.word	0x00016830
        /*0b2c*/ 	.short	0x010a
        /*0b2e*/ 	.byte	0x3f
	.zero		1


	//   ....[80]....
        /*0b30*/ 	.word	0x00018d60
        /*0b34*/ 	.word	0x0000000b
        /*0b38*/ 	.word	0x00016850
        /*0b3c*/ 	.short	0x010a
        /*0b3e*/ 	.byte	0x3f
	.zero		1


	//   ....[81]....
        /*0b40*/ 	.word	0x00018db0
        /*0b44*/ 	.word	0x00000009
        /*0b48*/ 	.word	0x00016850
        /*0b4c*/ 	.short	0x010a
        /*0b4e*/ 	.byte	0x3f
	.zero		1


	//   ....[82]....
        /*0b50*/ 	.word	0x00018f50
        /*0b54*/ 	.word	0x00000006
        /*0b58*/ 	.word	0x00016820
        /*0b5c*/ 	.short	0x010a
        /*0b5e*/ 	.byte	0x3f
	.zero		1


	//   ....[83]....
        /*0b60*/ 	.word	0x00018fa0
        /*0b64*/ 	.word	0x00000005
        /*0b68*/ 	.word	0x000168a0
        /*0b6c*/ 	.short	0x010a
        /*0b6e*/ 	.byte	0x3f
	.zero		1


	//   ....[84]....
        /*0b70*/ 	.word	0x00018ff0
        /*0b74*/ 	.word	0x00000005
        /*0b78*/ 	.word	0x000168c0
        /*0b7c*/ 	.short	0x010a
        /*0b7e*/ 	.byte	0x3f
	.zero		1


	//   ....[85]....
        /*0b80*/ 	.word	0x00019040
        /*0b84*/ 	.word	0x0000000a
        /*0b88*/ 	.word	0x000168a0
        /*0b8c*/ 	.short	0x010a
        /*0b8e*/ 	.byte	0x3f
	.zero		1


	//   ....[86]....
        /*0b90*/ 	.word	0x00019090
        /*0b94*/ 	.word	0x0000000a
        /*0b98*/ 	.word	0x000168c0
        /*0b9c*/ 	.short	0x010a
        /*0b9e*/ 	.byte	0x3f
	.zero		1


	//   ....[87]....
        /*0ba0*/ 	.word	0x00019230
        /*0ba4*/ 	.word	0x00000005
        /*0ba8*/ 	.word	0x00016840
        /*0bac*/ 	.short	0x010a
        /*0bae*/ 	.byte	0x3f
	.zero		1


	//   ....[88]....
        /*0bb0*/ 	.word	0x00019280
        /*0bb4*/ 	.word	0x0000001b
        /*0bb8*/ 	.word	0x00016820
        /*0bbc*/ 	.short	0x010a
        /*0bbe*/ 	.byte	0x3f
	.zero		1


	//   ....[89]....
        /*0bc0*/ 	.word	0x000192d0
        /*0bc4*/ 	.word	0x00000003
        /*0bc8*/ 	.word	0x00016840
        /*0bcc*/ 	.short	0x010a
        /*0bce*/ 	.byte	0x3f
	.zero		1


	//   ....[90]....
        /*0bd0*/ 	.word	0x00019320
        /*0bd4*/ 	.word	0x00000002
        /*0bd8*/ 	.word	0x00000060
        /*0bdc*/ 	.short	0x010a
        /*0bde*/ 	.byte	0x3f
	.zero		1


	//   ....[91]....
        /*0be0*/ 	.word	0x00019370
        /*0be4*/ 	.word	0x00000003
        /*0be8*/ 	.word	0x00016840
        /*0bec*/ 	.short	0x010a
        /*0bee*/ 	.byte	0x3f
	.zero		1


	//   ....[92]....
        /*0bf0*/ 	.word	0x000193c0
        /*0bf4*/ 	.word	0x00000003
        /*0bf8*/ 	.word	0x00000060
        /*0bfc*/ 	.short	0x010a
        /*0bfe*/ 	.byte	0x3f
	.zero		1


	//   ....[93]....
        /*0c00*/ 	.word	0x00019410
        /*0c04*/ 	.word	0x00000002
        /*0c08*/ 	.word	0x00016840
        /*0c0c*/ 	.short	0x010a
        /*0c0e*/ 	.byte	0x3f
	.zero		1


	//   ....[94]....
        /*0c10*/ 	.word	0x00019460
        /*0c14*/ 	.word	0x00000002
        /*0c18*/ 	.word	0x00000060
        /*0c1c*/ 	.short	0x010a
        /*0c1e*/ 	.byte	0x3f
	.zero		1


	//   ....[95]....
        /*0c20*/ 	.word	0x000194b0
        /*0c24*/ 	.word	0x00000003
        /*0c28*/ 	.word	0x00016860
        /*0c2c*/ 	.short	0x010a
        /*0c2e*/ 	.byte	0x3f
	.zero		1


	//   ....[96]....
        /*0c30*/ 	.word	0x00019e60
        /*0c34*/ 	.word	0x00000009
        /*0c38*/ 	.word	0x00016820
        /*0c3c*/ 	.short	0x010a
        /*0c3e*/ 	.byte	0x3f
	.zero		1


	//   ....[97]....
        /*0c40*/ 	.word	0x0001a000
        /*0c44*/ 	.word	0x00000007
        /*0c48*/ 	.word	0x00000000
        /*0c4c*/ 	.short	0x010a
        /*0c4e*/ 	.byte	0x3f
	.zero		1


	//   ....[98]....
        /*0c50*/ 	.word	0x0001a050
        /*0c54*/ 	.word	0x00000003
        /*0c58*/ 	.word	0x00000000
        /*0c5c*/ 	.short	0x010a
        /*0c5e*/ 	.byte	0x3f
	.zero		1


	//   ....[99]....
        /*0c60*/ 	.word	0x0001a0a0
        /*0c64*/ 	.word	0x00000005
        /*0c68*/ 	.word	0x00000000
        /*0c6c*/ 	.short	0x010a
        /*0c6e*/ 	.byte	0x3f
	.zero		1


	//----- nvinfo : EIATTR_NUM_MBARRIERS
	.align		4
.L_1725:
        /*0c70*/ 	.byte	0x03, 0x38
        /*0c72*/ 	.short	0x0016


	//----- nvinfo : EIATTR_EXIT_INSTR_OFFSETS
	.align		4
        /*0c74*/ 	.byte	0x04, 0x1c
        /*0c76*/ 	.short	(.L_1727 - .L_1726)


	//   ....[0]....
.L_1726:
        /*0c78*/ 	.word	0x00017f90


	//----- nvinfo : EIATTR_MAX_THREADS
	.align		4
.L_1727:
        /*0c7c*/ 	.byte	0x04, 0x05
        /*0c7e*/ 	.short	(.L_1729 - .L_1728)
.L_1728:
        /*0c80*/ 	.word	0x00000200
        /*0c84*/ 	.word	0x00000001
        /*0c88*/ 	.word	0x00000001


	//----- nvinfo : EIATTR_CRS_STACK_SIZE
	.align		4
.L_1729:
        /*0c8c*/ 	.byte	0x04, 0x1e
        /*0c8e*/ 	.short	(.L_1731 - .L_1730)
.L_1730:
        /*0c90*/ 	.word	0x00000000


	//----- nvinfo : EIATTR_CBANK_PARAM_SIZE
	.align		4
.L_1731:
        /*0c94*/ 	.byte	0x03, 0x19
        /*0c96*/ 	.short	0x0a70


	//----- nvinfo : EIATTR_PARAM_CBANK
	.align		4
        /*0c98*/ 	.byte	0x04, 0x0a
        /*0c9a*/ 	.short	(.L_1733 - .L_1732)
	.align		4
.L_1732:
        /*0c9c*/ 	.word	index@(.nv.constant0._ZN7cutlass13device_kernelIN5flash11enable_sm90INS1_16FlashAttnFwdSm90INS1_25CollectiveMainloopFwdSm90ILi2EN4cute5tupleIJNS5_1CILi1EEES8_S8_EEENS6_IJNS7_ILi192EEENS7_ILi128EEENS7_ILi64EEEEEELi64ENS_6half_tEfNS_4arch4Sm90ELb1ELb0ELb1ELb1ELb0ELb1ELb0ELb1ELb1ELb0ELb0ELb0EEENS1_21CollectiveEpilogueFwdINS6_IJSA_SC_SB_EEES9_SE_SG_Li384ELb1ELb0ELb0ELb0EEENS1_36VarlenDynamicPersistentTileSchedulerILi192ELi128ELi384ELi32ELb0ELb0ELb1ELb1ELb1ELb1EEEEEEEEEvNT_6ParamsE)
        /*0ca0*/ 	.short	0x0210
        /*0ca2*/ 	.short	0x0a70


	//----- nvinfo : EIATTR_SW_WAR
	.align		4
.L_1733:
        /*0ca4*/ 	.byte	0x04, 0x36
        /*0ca6*/ 	.short	(.L_1735 - .L_1734)
.L_1734:
        /*0ca8*/ 	.word	0x00000008
.L_1735:


//--------------------- .nv.callgraph             --------------------------
	.section	.nv.callgraph,"",@"SHT_CUDA_CALLGRAPH"
	.align	4
	.sectionentsize	8
	.align		4
        /*0000*/ 	.word	0x00000000
	.align		4
        /*0004*/ 	.word	0xffffffff
	.align		4
        /*0008*/ 	.word	index@(_ZN7cutlass13device_kernelIN5flash11enable_sm90INS1_16FlashAttnFwdSm90INS1_25CollectiveMainloopFwdSm90ILi2EN4cute5tupleIJNS5_1CILi1EEES8_S8_EEENS6_IJNS7_ILi128EEENS7_ILi80EEENS7_ILi256EEEEEELi256ENS_6half_tEfNS_4arch4Sm90ELb0ELb0ELb1ELb0ELb0ELb0ELb0ELb1ELb1ELb0ELb0ELb0EEENS1_21CollectiveEpilogueFwdINS6_IJSA_SC_SB_EEES9_SE_SG_Li256ELb0ELb0ELb0ELb0EEENS1_29StaticPersistentTileSchedulerILb0EEEEEEEEEvNT_6ParamsE)
	.align		4
        /*000c*/ 	.word	index@(__assertfail)
	.align		4
        /*0010*/ 	.word	index@(_ZN7cutlass13device_kernelIN5flash11enable_sm90INS1_16FlashAttnFwdSm90INS1_25CollectiveMainloopFwdSm90ILi2EN4cute5tupleIJNS5_1CILi2EEENS7_ILi1EEES9_EEENS6_IJNS7_ILi128EEENS7_ILi80EEENS7_ILi256EEEEEELi256ENS_6half_tEfNS_4arch4Sm90ELb0ELb0ELb1ELb0ELb0ELb0ELb0ELb1ELb1ELb0ELb0ELb0EEENS1_21CollectiveEpilogueFwdINS6_IJSB_SD_SC_EEESA_SF_SH_Li256ELb0ELb0ELb0ELb0EEENS1_29StaticPersistentTileSchedulerILb0EEEEEEEEEvNT_6ParamsE)
	.align		4
        /*0014*/ 	.word	index@(__assertfail)
	.align		4
        /*0018*/ 	.word	index@(_ZN7cutlass13device_kernelIN5flash11enable_sm90INS1_16FlashAttnFwdSm90INS1_25CollectiveMainloopFwdSm90ILi2EN4cute5tupleIJNS5_1CILi1EEES8_S8_EEENS6_IJNS7_ILi128EEENS7_ILi80EEENS7_ILi256EEEEEELi256ENS_6half_tEfNS_4arch4Sm90ELb0ELb0ELb1ELb1ELb0ELb0ELb0ELb1ELb1ELb0ELb0ELb0EEENS1_21CollectiveEpilogueFwdINS6_IJSA_SC_SB_EEES9_SE_SG_Li256ELb1ELb0ELb0ELb0EEENS1_36VarlenDynamicPersistentTileSchedulerILi128ELi80ELi256ELi32ELb0ELb0ELb1ELb0ELb1ELb1EEEEEEEEEvNT_6ParamsE)
	.align		4
        /*001c*/ 	.word	index@(__assertfail)
	.align		4
        /*0020*/ 	.word	index@(_ZN7cutlass13device_kernelIN5flash11enable_sm90INS1_16FlashAttnFwdSm90INS1_25CollectiveMainloopFwdSm90ILi2EN4cute5tupleIJNS5_1CILi1EEES8_S8_EEENS6_IJNS7_ILi128EEENS7_ILi80EEENS7_ILi256EEEEEELi256ENS_6half_tEfNS_4arch4Sm90ELb0ELb0ELb1ELb1ELb0ELb1ELb0ELb1ELb1ELb0ELb0ELb0EEENS1_21CollectiveEpilogueFwdINS6_IJSA_SC_SB_EEES9_SE_SG_Li256ELb1ELb0ELb0ELb0EEENS1_36VarlenDynamicPersistentTileSchedulerILi128ELi80ELi256ELi32ELb0ELb0ELb1ELb0ELb1ELb1EEEEEEEEEvNT_6ParamsE)
	.align		4
        /*0024*/ 	.word	index@(__assertfail)
	.align		4
        /*0028*/ 	.word	index@(_ZN7cutlass13device_kernelIN5flash11enable_sm90INS1_16FlashAttnFwdSm90INS1_25CollectiveMainloopFwdSm90ILi2EN4cute5tupleIJNS5_1CILi1EEES8_S8_EEENS6_IJNS7_ILi128EEENS7_ILi64EEENS7_ILi256EEEEEELi256ENS_6half_tEfNS_4arch4Sm90ELb0ELb1ELb1ELb0ELb0ELb0ELb0ELb1ELb1ELb0ELb0ELb0EEENS1_21CollectiveEpilogueFwdINS6_IJSA_SC_SB_EEES9_SE_SG_Li256ELb0ELb0ELb0ELb0EEENS1_30DynamicPersistentTileSchedulerILi256ELi32ELb0ELb0ELb1EEEEEEEEEvNT_6ParamsE)
	.align		4
        /*002c*/ 	.word	index@(__assertfail)
	.align		4
        /*0030*/ 	.word	index@(_ZN7cutlass13device_kernelIN5flash11enable_sm90INS1_16FlashAttnFwdSm90INS1_25CollectiveMainloopFwdSm90ILi2EN4cute5tupleIJNS5_1CILi1EEES8_S8_EEENS6_IJNS7_ILi128EEENS7_ILi64EEENS7_ILi256EEEEEELi256ENS_6half_tEfNS_4arch4Sm90ELb0ELb1ELb1ELb1ELb0ELb0ELb0ELb1ELb1ELb0ELb0ELb0EEENS1_21CollectiveEpilogueFwdINS6_IJSA_SC_SB_EEES9_SE_SG_Li256ELb1ELb0ELb0ELb0EEENS1_36VarlenDynamicPersistentTileSchedulerILi128ELi64ELi256ELi32ELb0ELb0ELb1ELb1ELb0ELb1EEEEEEEEEvNT_6ParamsE)
	.align		4
        /*0034*/ 	.word	index@(__assertfail)
	.align		4
        /*0038*/ 	.word	index@(_ZN7cutlass13device_kernelIN5flash11enable_sm90INS1_16FlashAttnFwdSm90INS1_25CollectiveMainloopFwdSm90ILi2EN4cute5tupleIJNS5_1CILi1EEES8_S8_EEENS6_IJNS7_ILi128EEENS7_ILi64EEENS7_ILi256EEEEEELi256ENS_6half_tEfNS_4arch4Sm90ELb0ELb1ELb1ELb1ELb0ELb1ELb0ELb1ELb1ELb0ELb0ELb0EEENS1_21CollectiveEpilogueFwdINS6_IJSA_SC_SB_EEES9_SE_SG_Li256ELb1ELb0ELb0ELb0EEENS1_36VarlenDynamicPersistentTileSchedulerILi128ELi64ELi256ELi32ELb0ELb0ELb1ELb1ELb0ELb1EEEEEEEEEvNT_6ParamsE)
	.align		4
        /*003c*/ 	.word	index@(__assertfail)
	.align		4
        /*0040*/ 	.word	index@(_ZN7cutlass13device_kernelIN5flash11enable_sm90INS1_16FlashAttnFwdSm90INS1_25CollectiveMainloopFwdSm90ILi2EN4cute5tupleIJNS5_1CILi1EEES8_S8_EEENS6_IJNS7_ILi128EEENS7_ILi80EEENS7_ILi256EEEEEELi256ENS_6half_tEfNS_4arch4Sm90ELb1ELb0ELb1ELb0ELb0ELb0ELb0ELb1ELb1ELb0ELb0ELb0EEENS1_21CollectiveEpilogueFwdINS6_IJSA_SC_SB_EEES9_SE_SG_Li256ELb0ELb0ELb0ELb0EEENS1_30DynamicPersistentTileSchedulerILi256ELi32ELb0ELb0ELb1EEEEEEEEEvNT_6ParamsE)
	.align		4
        /*0044*/ 	.word	index@(__assertfail)
	.align		4
        /*0048*/ 	.word	index@(_ZN7cutlass13device_kernelIN5flash11enable_sm90INS1_16FlashAttnFwdSm90INS1_25CollectiveMainloopFwdSm90ILi2EN4cute5tupleIJNS5_1CILi1EEES8_S8_EEENS6_IJNS7_ILi128EEENS7_ILi80EEENS7_ILi256EEEEEELi256ENS_6half_tEfNS_4arch4Sm90ELb1ELb0ELb1ELb1ELb0ELb0ELb0ELb1ELb1ELb0ELb0ELb0EEENS1_21CollectiveEpilogueFwdINS6_IJSA_SC_SB_EEES9_SE_SG_Li256ELb1ELb0ELb0ELb0EEENS1_36VarlenDynamicPersistentTileSchedulerILi128ELi80ELi256ELi32ELb0ELb0ELb1ELb1ELb1ELb1EEEEEEEEEvNT_6ParamsE)
	.align		4
        /*004c*/ 	.word	index@(__assertfail)
	.align		4
        /*0050*/ 	.word	index@(_ZN7cutlass13device_kernelIN5flash11enable_sm90INS1_16FlashAttnFwdSm90INS1_25CollectiveMainloopFwdSm90ILi2EN4cute5tupleIJNS5_1CILi1EEES8_S8_EEENS6_IJNS7_ILi128EEENS7_ILi80EEENS7_ILi256EEEEEELi256ENS_6half_tEfNS_4arch4Sm90ELb1ELb0ELb1ELb1ELb0ELb1ELb0ELb1ELb1ELb0ELb0ELb0EEENS1_21CollectiveEpilogueFwdINS6_IJSA_SC_SB_EEES9_SE_SG_Li256ELb1ELb0ELb0ELb0EEENS1_36VarlenDynamicPersistentTileSchedulerILi128ELi80ELi256ELi32ELb0ELb0ELb1ELb1ELb1ELb1EEEEEEEEEvNT_6ParamsE)
	.align		4
        /*0054*/ 	.word	index@(__assertfail)
	.align		4
        /*0058*/ 	.word	index@(_ZN7cutlass13device_kernelIN5flash11enable_sm90INS1_16FlashAttnFwdSm90INS1_25CollectiveMainloopFwdSm90ILi2EN4cute5tupleIJNS5_1CILi1EEES8_S8_EEENS6_IJNS7_ILi128EEENS7_ILi112EEENS7_ILi192EEEEEELi192ENS_6half_tEfNS_4arch4Sm90ELb0ELb0ELb1ELb0ELb0ELb0ELb0ELb1ELb1ELb0ELb0ELb0EEENS1_21CollectiveEpilogueFwdINS6_IJSA_SC_SB_EEES9_SE_SG_Li256ELb0ELb0ELb0ELb0EEENS1_29StaticPersistentTileSchedulerILb0EEEEEEEEEvNT_6ParamsE)
	.align		4
        /*005c*/ 	.word	index@(__assertfail)
	.align		4
        /*0060*/ 	.word	index@(_ZN7cutlass13device_kernelIN5flash11enable_sm90INS1_16FlashAttnFwdSm90INS1_25CollectiveMainloopFwdSm90ILi2EN4cute5tupleIJNS5_1CILi2EEENS7_ILi1EEES9_EEENS6_IJNS7_ILi128EEENS7_ILi112EEENS7_ILi192EEEEEELi192ENS_6half_tEfNS_4arch4Sm90ELb0ELb0ELb1ELb0ELb0ELb0ELb0ELb1ELb1ELb0ELb0ELb0EEENS1_21CollectiveEpilogueFwdINS6_IJSB_SD_SC_EEESA_SF_SH_Li256ELb0ELb0ELb0ELb0EEENS1_29StaticPersistentTileSchedulerILb0EEEEEEEEEvNT_6ParamsE)
	.align		4
        /*0064*/ 	.word	index@(__assertfail)
	.align		4
        /*0068*/ 	.word	index@(_ZN7cutlass13device_kernelIN5flash11enable_sm90INS1_16FlashAttnFwdSm90INS1_25CollectiveMainloopFwdSm90ILi2EN4cute5tupleIJNS5_1CILi1EEES8_S8_EEENS6_IJNS7_ILi128EEENS7_ILi112EEENS7_ILi192EEEEEELi192ENS_6half_tEfNS_4arch4Sm90ELb0ELb0ELb1ELb1ELb0ELb0ELb0ELb1ELb1ELb0ELb0ELb0EEENS1_21CollectiveEpilogueFwdINS6_IJSA_SC_SB_EEES9_SE_SG_Li256ELb1ELb0ELb0ELb0EEENS1_36VarlenDynamicPersistentTileSchedulerILi128ELi112ELi256ELi32ELb0ELb0ELb1ELb0ELb1ELb1EEEEEEEEEvNT_6ParamsE)
	.align		4
        /*006c*/ 	.word	index@(__assertfail)
	.align		4
        /*0070*/ 	.word	index@(_ZN7cutlass13device_kernelIN5flash11enable_sm90INS1_16FlashAttnFwdSm90INS1_25CollectiveMainloopFwdSm90ILi2EN4cute5tupleIJNS5_1CILi1EEES8_S8_EEENS6_IJNS7_ILi128EEENS7_ILi112EEENS7_ILi192EEEEEELi192ENS_6half_tEfNS_4arch4Sm90ELb0ELb0ELb1ELb1ELb0ELb1ELb0ELb1ELb1ELb0ELb0ELb0EEENS1_21CollectiveEpilogueFwdINS6_IJSA_SC_SB_EEES9_SE_SG_Li256ELb1ELb0ELb0ELb0EEENS1_36VarlenDynamicPersistentTileSchedulerILi128ELi112ELi256ELi32ELb0ELb0ELb1ELb0ELb1ELb1EEEEEEEEEvNT_6ParamsE)
	.align		4
        /*0074*/ 	.word	index@(__assertfail)
	.align		4
        /*0078*/ 	.word	index@(_ZN7cutlass13device_kernelIN5flash11enable_sm90INS1_16FlashAttnFwdSm90INS1_25CollectiveMainloopFwdSm90ILi2EN4cute5tupleIJNS5_1CILi1EEES8_S8_EEENS6_IJNS7_ILi128EEENS7_ILi96EEENS7_ILi192EEEEEELi192ENS_6half_tEfNS_4arch4Sm90ELb0ELb1ELb1ELb0ELb0ELb0ELb0ELb1ELb1ELb0ELb0ELb0EEENS1_21CollectiveEpilogueFwdINS6_IJSA_SC_SB_EEES9_SE_SG_Li256ELb0ELb0ELb0ELb0EEENS1_30DynamicPersistentTileSchedulerILi256ELi32ELb0ELb0ELb1EEEEEEEEEvNT_6ParamsE)
	.align		4
        /*007c*/ 	.word	index@(__assertfail)
	.align		4
        /*0080*/ 	.word	index@(_ZN7cutlass13device_kernelIN5flash11enable_sm90INS1_16FlashAttnFwdSm90INS1_25CollectiveMainloopFwdSm90ILi2EN4cute5tupleIJNS5_1CILi1EEES8_S8_EEENS6_IJNS7_ILi128EEENS7_ILi96EEENS7_ILi192EEEEEELi192ENS_6half_tEfNS_4arch4Sm90ELb0ELb1ELb1ELb1ELb0ELb0ELb0ELb1ELb1ELb0ELb0ELb0EEENS1_21CollectiveEpilogueFwdINS6_IJSA_SC_SB_EEES9_SE_SG_Li256ELb1ELb0ELb0ELb0EEENS1_36VarlenDynamicPersistentTileSchedulerILi128ELi96ELi256ELi32ELb0ELb0ELb1ELb1ELb0ELb1EEEEEEEEEvNT_6ParamsE)
	.align		4
        /*0084*/ 	.word	index@(__assertfail)
	.align		4
        /*0088*/ 	.word	index@(_ZN7cutlass13device_kernelIN5flash11enable_sm90INS1_16FlashAttnFwdSm90INS1_25CollectiveMainloopFwdSm90ILi2EN4cute5tupleIJNS5_1CILi1EEES8_S8_EEENS6_IJNS7_ILi128EEENS7_ILi96EEENS7_ILi192EEEEEELi192ENS_6half_tEfNS_4arch4Sm90ELb0ELb1ELb1ELb1ELb0ELb1ELb0ELb1ELb1ELb0ELb0ELb0EEENS1_21CollectiveEpilogueFwdINS6_IJSA_SC_SB_EEES9_SE_SG_Li256ELb1ELb0ELb0ELb0EEENS1_36VarlenDynamicPersistentTileSchedulerILi128ELi96ELi256ELi32ELb0ELb0ELb1ELb1ELb0ELb1EEEEEEEEEvNT_6ParamsE)
	.align		4
        /*008c*/ 	.word	index@(__assertfail)
	.align		4
        /*0090*/ 	.word	index@(_ZN7cutlass13device_kernelIN5flash11enable_sm90INS1_16FlashAttnFwdSm90INS1_25CollectiveMainloopFwdSm90ILi2EN4cute5tupleIJNS5_1CILi1EEES8_S8_EEENS6_IJNS7_ILi128EEENS7_ILi112EEENS7_ILi192EEEEEELi192ENS_6half_tEfNS_4arch4Sm90ELb1ELb0ELb1ELb0ELb0ELb0ELb0ELb1ELb1ELb0ELb0ELb0EEENS1_21CollectiveEpilogueFwdINS6_IJSA_SC_SB_EEES9_SE_SG_Li256ELb0ELb0ELb0ELb0EEENS1_30DynamicPersistentTileSchedulerILi256ELi32ELb0ELb0ELb1EEEEEEEEEvNT_6ParamsE)
	.align		4
        /*0094*/ 	.word	index@(__assertfail)
	.align		4
        /*0098*/ 	.word	index@(_ZN7cutlass13device_kernelIN5flash11enable_sm90INS1_16FlashAttnFwdSm90INS1_25CollectiveMainloopFwdSm90ILi2EN4cute5tupleIJNS5_1CILi1EEES8_S8_EEENS6_IJNS7_ILi128EEENS7_ILi112EEENS7_ILi192EEEEEELi192ENS_6half_tEfNS_4arch4Sm90ELb1ELb0ELb1ELb1ELb0ELb0ELb0ELb1ELb1ELb0ELb0ELb0EEENS1_21CollectiveEpilogueFwdINS6_IJSA_SC_SB_EEES9_SE_SG_Li256ELb1ELb0ELb0ELb0EEENS1_36VarlenDynamicPersistentTileSchedulerILi128ELi112ELi256ELi32ELb0ELb0ELb1ELb1ELb1ELb1EEEEEEEEEvNT_6ParamsE)
	.align		4
        /*009c*/ 	.word	index@(__assertfail)
	.align		4
        /*00a0*/ 	.word	index@(_ZN7cutlass13device_kernelIN5flash11enable_sm90INS1_16FlashAttnFwdSm90INS1_25CollectiveMainloopFwdSm90ILi2EN4cute5tupleIJNS5_1CILi1EEES8_S8_EEENS6_IJNS7_ILi128EEENS7_ILi112EEENS7_ILi192EEEEEELi192ENS_6half_tEfNS_4arch4Sm90ELb1ELb0ELb1ELb1ELb0ELb1ELb0ELb1ELb1ELb0ELb0ELb0EEENS1_21CollectiveEpilogueFwdINS6_IJSA_SC_SB_EEES9_SE_SG_Li256ELb1ELb0ELb0ELb0EEENS1_36VarlenDynamicPersistentTileSchedulerILi128ELi112ELi256ELi32ELb0ELb0ELb1ELb1ELb1ELb1EEEEEEEEEvNT_6ParamsE)
	.align		4
        /*00a4*/ 	.word	index@(__assertfail)
	.align		4
        /*00a8*/ 	.word	index@(_ZN7cutlass13device_kernelIN5flash11enable_sm90INS1_16FlashAttnFwdSm90INS1_25CollectiveMainloopFwdSm90ILi2EN4cute5tupleIJNS5_1CILi1EEES8_S8_EEENS6_IJNS7_ILi128EEENS7_ILi176EEESA_EEELi128ENS_6half_tEfNS_4arch4Sm90ELb0ELb0ELb1ELb0ELb0ELb0ELb0ELb1ELb1ELb0ELb0ELb0EEENS1_21CollectiveEpilogueFwdINS6_IJSA_SA_SB_EEES9_SD_SF_Li256ELb0ELb0ELb0ELb0EEENS1_29StaticPersistentTileSchedulerILb0EEEEEEEEEvNT_6ParamsE)
	.align		4
        /*00ac*/ 	.word	index@(__assertfail)
	.align		4
        /*00b0*/ 	.word	index@(_ZN7cutlass13device_kernelIN5flash11enable_sm90INS1_16FlashAttnFwdSm90INS1_25CollectiveMainloopFwdSm90ILi2EN4cute5tupleIJNS5_1CILi2EEENS7_ILi1EEES9_EEENS6_IJNS7_ILi128EEENS7_ILi176EEESB_EEELi128ENS_6half_tEfNS_4arch4Sm90ELb0ELb0ELb1ELb0ELb0ELb0ELb0ELb1ELb1ELb0ELb0ELb0EEENS1_21CollectiveEpilogueFwdINS6_IJSB_SB_SC_EEESA_SE_SG_Li256ELb0ELb0ELb0ELb0EEENS1_29StaticPersistentTileSchedulerILb0EEEEEEEEEvNT_6ParamsE)
	.align		4
        /*00b4*/ 	.word	index@(__assertfail)
	.align		4
        /*00b8*/ 	.word	index@(_ZN7cutlass13device_kernelIN5flash11enable_sm90INS1_16FlashAttnFwdSm90INS1_25CollectiveMainloopFwdSm90ILi2EN4cute5tupleIJNS5_1CILi1EEES8_S8_EEENS6_IJNS7_ILi128EEENS7_ILi176EEESA_EEELi128ENS_6half_tEfNS_4arch4Sm90ELb0ELb0ELb1ELb1ELb0ELb0ELb0ELb1ELb1ELb0ELb0ELb0EEENS1_21CollectiveEpilogueFwdINS6_IJSA_SA_SB_EEES9_SD_SF_Li256ELb1ELb0ELb0ELb0EEENS1_36VarlenDynamicPersistentTileSchedulerILi128ELi176ELi256ELi32ELb0ELb0ELb1ELb0ELb1ELb1EEEEEEEEEvNT_6ParamsE)
	.align		4
        /*00bc*/ 	.word	index@(__assertfail)
	.align		4
        /*00c0*/ 	.word	index@(_ZN7cutlass13device_kernelIN5flash11enable_sm90INS1_16FlashAttnFwdSm90INS1_25CollectiveMainloopFwdSm90ILi2EN4cute5tupleIJNS5_1CILi1EEES8_S8_EEENS6_IJNS7_ILi128EEENS7_ILi176EEESA_EEELi128ENS_6half_tEfNS_4arch4Sm90ELb0ELb0ELb1ELb1ELb0ELb1ELb0ELb1ELb1ELb0ELb0ELb0EEENS1_21CollectiveEpilogueFwdINS6_IJSA_SA_SB_EEES9_SD_SF_Li256ELb1ELb0ELb0ELb0EEENS1_36VarlenDynamicPersistentTileSchedulerILi128ELi176ELi256ELi32ELb0ELb0ELb1ELb0ELb1ELb1EEEEEEEEEvNT_6ParamsE)
	.align		4
        /*00c4*/ 	.word	index@(__assertfail)
	.align		4
        /*00c8*/ 	.word	index@(_ZN7cutlass13device_kernelIN5flash11enable_sm90INS1_16FlashAttnFwdSm90INS1_25CollectiveMainloopFwdSm90ILi2EN4cute5tupleIJNS5_1CILi1EEES8_S8_EEENS6_IJNS7_ILi128EEESA_SA_EEELi128ENS_6half_tEfNS_4arch4Sm90ELb0ELb1ELb1ELb0ELb0ELb0ELb0ELb1ELb1ELb0ELb0ELb0EEENS1_21CollectiveEpilogueFwdISB_S9_SC_SE_Li256ELb0ELb0ELb0ELb0EEENS1_30DynamicPersistentTileSchedulerILi256ELi32ELb0ELb0ELb1EEEEEEEEEvNT_6ParamsE)
	.align		4
        /*00cc*/ 	.word	index@(__assertfail)
	.align		4
        /*00d0*/ 	.word	index@(_ZN7cutlass13device_kernelIN5flash11enable_sm90INS1_16FlashAttnFwdSm90INS1_25CollectiveMainloopFwdSm90ILi2EN4cute5tupleIJNS5_1CILi1EEES8_S8_EEENS6_IJNS7_ILi128EEESA_SA_EEELi128ENS_6half_tEfNS_4arch4Sm90ELb0ELb1ELb1ELb1ELb0ELb0ELb0ELb1ELb1ELb0ELb0ELb0EEENS1_21CollectiveEpilogueFwdISB_S9_SC_SE_Li256ELb1ELb0ELb0ELb0EEENS1_36VarlenDynamicPersistentTileSchedulerILi128ELi128ELi256ELi32ELb0ELb0ELb1ELb1ELb0ELb1EEEEEEEEEvNT_6ParamsE)
	.align		4
        /*00d4*/ 	.word	index@(__assertfail)
	.align		4
        /*00d8*/ 	.word	index@(_ZN7cutlass13device_kernelIN5flash11enable_sm90INS1_16FlashAttnFwdSm90INS1_25CollectiveMainloopFwdSm90ILi2EN4cute5tupleIJNS5_1CILi1EEES8_S8_EEENS6_IJNS7_ILi128EEESA_SA_EEELi128ENS_6half_tEfNS_4arch4Sm90ELb0ELb1ELb1ELb1ELb0ELb1ELb0ELb1ELb1ELb0ELb0ELb0EEENS1_21CollectiveEpilogueFwdISB_S9_SC_SE_Li256ELb1ELb0ELb0ELb0EEENS1_36VarlenDynamicPersistentTileSchedulerILi128ELi128ELi256ELi32ELb0ELb0ELb1ELb1ELb0ELb1EEEEEEEEEvNT_6ParamsE)
	.align		4
        /*00dc*/ 	.word	index@(__assertfail)
	.align		4
        /*00e0*/ 	.word	index@(_ZN7cutlass13device_kernelIN5flash11enable_sm90INS1_16FlashAttnFwdSm90INS1_25CollectiveMainloopFwdSm90ILi2EN4cute5tupleIJNS5_1CILi1EEES8_S8_EEENS6_IJNS7_ILi128EEESA_SA_EEELi128ENS_6half_tEfNS_4arch4Sm90ELb1ELb0ELb1ELb0ELb0ELb0ELb0ELb1ELb1ELb0ELb0ELb0EEENS1_21CollectiveEpilogueFwdISB_S9_SC_SE_Li256ELb0ELb0ELb0ELb0EEENS1_30DynamicPersistentTileSchedulerILi256ELi32ELb0ELb0ELb1EEEEEEEEEvNT_6ParamsE)
	.align		4
        /*00e4*/ 	.word	index@(__assertfail)
	.align		4
        /*00e8*/ 	.word	index@(_ZN7cutlass13device_kernelIN5flash11enable_sm90INS1_16FlashAttnFwdSm90INS1_25CollectiveMainloopFwdSm90ILi2EN4cute5tupleIJNS5_1CILi1EEES8_S8_EEENS6_IJNS7_ILi128EEESA_SA_EEELi128ENS_6half_tEfNS_4arch4Sm90ELb1ELb0ELb1ELb1ELb0ELb0ELb0ELb1ELb1ELb0ELb0ELb0EEENS1_21CollectiveEpilogueFwdISB_S9_SC_SE_Li256ELb1ELb0ELb0ELb0EEENS1_36VarlenDynamicPersistentTileSchedulerILi128ELi128ELi256ELi32ELb0ELb0ELb1ELb1ELb1ELb1EEEEEEEEEvNT_6ParamsE)
	.align		4
        /*00ec*/ 	.word	index@(__assertfail)
	.align		4
        /*00f0*/ 	.word	index@(_ZN7cutlass13device_kernelIN5flash11enable_sm90INS1_16FlashAttnFwdSm90INS1_25CollectiveMainloopFwdSm90ILi2EN4cute5tupleIJNS5_1CILi1EEES8_S8_EEENS6_IJNS7_ILi128EEESA_SA_EEELi128ENS_6half_tEfNS_4arch4Sm90ELb1ELb0ELb1ELb1ELb0ELb1ELb0ELb1ELb1ELb0ELb0ELb0EEENS1_21CollectiveEpilogueFwdISB_S9_SC_SE_Li256ELb1ELb0ELb0ELb0EEENS1_36VarlenDynamicPersistentTileSchedulerILi128ELi128ELi256ELi32ELb0ELb0ELb1ELb1ELb1ELb1EEEEEEEEEvNT_6ParamsE)
	.align		4
        /*00f4*/ 	.word	index@(__assertfail)
	.align		4
        /*00f8*/ 	.word	index@(_ZN7cutlass13device_kernelIN5flash11enable_sm90INS1_16FlashAttnFwdSm90INS1_25CollectiveMainloopFwdSm90ILi2EN4cute5tupleIJNS5_1CILi1EEES8_S8_EEENS6_IJNS7_ILi192EEENS7_ILi144EEENS7_ILi96EEEEEELi96ENS_6half_tEfNS_4arch4Sm90ELb0ELb0ELb1ELb0ELb0ELb0ELb0ELb0ELb1ELb0ELb0ELb0EEENS1_21CollectiveEpilogueFwdINS6_IJSA_SC_SB_EEES9_SE_SG_Li384ELb0ELb0ELb0ELb0EEENS1_29StaticPersistentTileSchedulerILb0EEEEEEEEEvNT_6ParamsE)
	.align		4
        /*00fc*/ 	.word	index@(__assertfail)
	.align		4
        /*0100*/ 	.word	index@(_ZN7cutlass13device_kernelIN5flash11enable_sm90INS1_16FlashAttnFwdSm90INS1_25CollectiveMainloopFwdSm90ILi2EN4cute5tupleIJNS5_1CILi1EEES8_S8_EEENS6_IJNS7_ILi192EEENS7_ILi144EEENS7_ILi96EEEEEELi96ENS_6half_tEfNS_4arch4Sm90ELb0ELb0ELb1ELb1ELb0ELb0ELb0ELb0ELb1ELb0ELb0ELb0EEENS1_21CollectiveEpilogueFwdINS6_IJSA_SC_SB_EEES9_SE_SG_Li384ELb1ELb0ELb0ELb0EEENS1_36VarlenDynamicPersistentTileSchedulerILi192ELi144ELi384ELi32ELb0ELb0ELb1ELb0ELb1ELb1EEEEEEEEEvNT_6ParamsE)
	.align		4
        /*0104*/ 	.word	index@(__assertfail)
	.align		4
        /*0108*/ 	.word	index@(_ZN7cutlass13device_kernelIN5flash11enable_sm90INS1_16FlashAttnFwdSm90INS1_25CollectiveMainloopFwdSm90ILi2EN4cute5tupleIJNS5_1CILi1EEES8_S8_EEENS6_IJNS7_ILi192EEENS7_ILi144EEENS7_ILi96EEEEEELi96ENS_6half_tEfNS_4arch4Sm90ELb0ELb0ELb1ELb1ELb0ELb1ELb0ELb0ELb1ELb0ELb0ELb0EEENS1_21CollectiveEpilogueFwdINS6_IJSA_SC_SB_EEES9_SE_SG_Li384ELb1ELb0ELb0ELb0EEENS1_36VarlenDynamicPersistentTileSchedulerILi192ELi144ELi384ELi32ELb0ELb0ELb1ELb0ELb1ELb1EEEEEEEEEvNT_6ParamsE)
	.align		4
        /*010c*/ 	.word	index@(__assertfail)
	.align		4
        /*0110*/ 	.word	index@(_ZN7cutlass13device_kernelIN5flash11enable_sm90INS1_16FlashAttnFwdSm90INS1_25CollectiveMainloopFwdSm90ILi2EN4cute5tupleIJNS5_1CILi1EEES8_S8_EEENS6_IJNS7_ILi192EEENS7_ILi128EEENS7_ILi96EEEEEELi96ENS_6half_tEfNS_4arch4Sm90ELb0ELb1ELb1ELb0ELb0ELb0ELb0ELb0ELb1ELb0ELb0ELb0EEENS1_21CollectiveEpilogueFwdINS6_IJSA_SC_SB_EEES9_SE_SG_Li384ELb0ELb0ELb0ELb0EEENS1_30DynamicPersistentTileSchedulerILi384ELi32ELb0ELb0ELb1EEEEEEEEEvNT_6ParamsE)
	.align		4
        /*0114*/ 	.word	index@(__assertfail)
	.align		4
        /*0118*/ 	.word	index@(_ZN7cutlass13device_kernelIN5flash11enable_sm90INS1_16FlashAttnFwdSm90INS1_25CollectiveMainloopFwdSm90ILi2EN4cute5tupleIJNS5_1CILi1EEES8_S8_EEENS6_IJNS7_ILi192EEENS7_ILi128EEENS7_ILi96EEEEEELi96ENS_6half_tEfNS_4arch4Sm90ELb0ELb1ELb1ELb1ELb0ELb0ELb0ELb0ELb1ELb0ELb0ELb0EEENS1_21CollectiveEpilogueFwdINS6_IJSA_SC_SB_EEES9_SE_SG_Li384ELb1ELb0ELb0ELb0EEENS1_36VarlenDynamicPersistentTileSchedulerILi192ELi128ELi384ELi32ELb0ELb0ELb1ELb1ELb0ELb1EEEEEEEEEvNT_6ParamsE)
	.align		4
        /*011c*/ 	.word	index@(__assertfail)
	.align		4
        /*0120*/ 	.word	index@(_ZN7cutlass13device_kernelIN5flash11enable_sm90INS1_16FlashAttnFwdSm90INS1_25CollectiveMainloopFwdSm90ILi2EN4cute5tupleIJNS5_1CILi1EEES8_S8_EEENS6_IJNS7_ILi192EEENS7_ILi128EEENS7_ILi96EEEEEELi96ENS_6half_tEfNS_4arch4Sm90ELb0ELb1ELb1ELb1ELb0ELb1ELb0ELb0ELb1ELb0ELb0ELb0EEENS1_21CollectiveEpilogueFwdINS6_IJSA_SC_SB_EEES9_SE_SG_Li384ELb1ELb0ELb0ELb0EEENS1_36VarlenDynamicPersistentTileSchedulerILi192ELi128ELi384ELi32ELb0ELb0ELb1ELb1ELb0ELb1EEEEEEEEEvNT_6ParamsE)
	.align		4
        /*0124*/ 	.word	index@(__assertfail)
	.align		4
        /*0128*/ 	.word	index@(_ZN7cutlass13device_kernelIN5flash11enable_sm90INS1_16FlashAttnFwdSm90INS1_25CollectiveMainloopFwdSm90ILi2EN4cute5tupleIJNS5_1CILi1EEES8_S8_EEENS6_IJNS7_ILi192EEENS7_ILi144EEENS7_ILi96EEEEEELi96ENS_6half_tEfNS_4arch4Sm90ELb1ELb0ELb1ELb0ELb0ELb0ELb0ELb0ELb1ELb0ELb0ELb0EEENS1_21CollectiveEpilogueFwdINS6_IJSA_SC_SB_EEES9_SE_SG_Li384ELb0ELb0ELb0ELb0EEENS1_30DynamicPersistentTileSchedulerILi384ELi32ELb0ELb0ELb1EEEEEEEEEvNT_6ParamsE)
	.align		4
        /*012c*/ 	.word	index@(__assertfail)
	.align		4
        /*0130*/ 	.word	index@(_ZN7cutlass13device_kernelIN5flash11enable_sm90INS1_16FlashAttnFwdSm90INS1_25CollectiveMainloopFwdSm90ILi2EN4cute5tupleIJNS5_1CILi1EEES8_S8_EEENS6_IJNS7_ILi192EEENS7_ILi144EEENS7_ILi96EEEEEELi96ENS_6half_tEfNS_4arch4Sm90ELb1ELb0ELb1ELb1ELb0ELb0ELb0ELb0ELb1ELb0ELb0ELb0EEENS1_21CollectiveEpilogueFwdINS6_IJSA_SC_SB_EEES9_SE_SG_Li384ELb1ELb0ELb0ELb0EEENS1_36VarlenDynamicPersistentTileSchedulerILi192ELi144ELi384ELi32ELb0ELb0ELb1ELb1ELb1ELb1EEEEEEEEEvNT_6ParamsE)
	.align		4
        /*0134*/ 	.word	index@(__assertfail)
	.align		4
        /*0138*/ 	.word	index@(_ZN7cutlass13device_kernelIN5flash11enable_sm90INS1_16FlashAttnFwdSm90INS1_25CollectiveMainloopFwdSm90ILi2EN4cute5tupleIJNS5_1CILi1EEES8_S8_EEENS6_IJNS7_ILi192EEENS7_ILi144EEENS7_ILi96EEEEEELi96ENS_6half_tEfNS_4arch4Sm90ELb1ELb0ELb1ELb1ELb0ELb1ELb0ELb0ELb1ELb0ELb0ELb0EEENS1_21CollectiveEpilogueFwdINS6_IJSA_SC_SB_EEES9_SE_SG_Li384ELb1ELb0ELb0ELb0EEENS1_36VarlenDynamicPersistentTileSchedulerILi192ELi144ELi384ELi32ELb0ELb0ELb1ELb1ELb1ELb1EEEEEEEEEvNT_6ParamsE)
	.align		4
        /*013c*/ 	.word	index@(__assertfail)
	.align		4
        /*0140*/ 	.word	index@(_ZN7cutlass13device_kernelIN5flash11enable_sm90INS1_16FlashAttnFwdSm90INS1_25CollectiveMainloopFwdSm90ILi2EN4cute5tupleIJNS5_1CILi1EEES8_S8_EEENS6_IJNS7_ILi192EEESA_NS7_ILi64EEEEEELi64ENS_6half_tEfNS_4arch4Sm90ELb0ELb0ELb1ELb0ELb0ELb0ELb0ELb0ELb1ELb0ELb0ELb0EEENS1_21CollectiveEpilogueFwdINS6_IJSA_SB_SA_EEES9_SD_SF_Li384ELb0ELb0ELb0ELb0EEENS1_29StaticPersistentTileSchedulerILb0EEEEEEEEEvNT_6ParamsE)
	.align		4
        /*0144*/ 	.word	index@(__assertfail)
	.align		4
        /*0148*/ 	.word	index@(_ZN7cutlass13device_kernelIN5flash11enable_sm90INS1_16FlashAttnFwdSm90INS1_25CollectiveMainloopFwdSm90ILi2EN4cute5tupleIJNS5_1CILi1EEES8_S8_EEENS6_IJNS7_ILi192EEESA_NS7_ILi64EEEEEELi64ENS_6half_tEfNS_4arch4Sm90ELb0ELb0ELb1ELb1ELb0ELb0ELb0ELb0ELb1ELb0ELb0ELb0EEENS1_21CollectiveEpilogueFwdINS6_IJSA_SB_SA_EEES9_SD_SF_Li384ELb1ELb0ELb0ELb0EEENS1_36VarlenDynamicPersistentTileSchedulerILi192ELi192ELi384ELi32ELb0ELb0ELb1ELb0ELb1ELb1EEEEEEEEEvNT_6ParamsE)
	.align		4
        /*014c*/ 	.word	index@(__assertfail)
	.align		4
        /*0150*/ 	.word	index@(_ZN7cutlass13device_kernelIN5flash11enable_sm90INS1_16FlashAttnFwdSm90INS1_25CollectiveMainloopFwdSm90ILi2EN4cute5tupleIJNS5_1CILi1EEES8_S8_EEENS6_IJNS7_ILi192EEESA_NS7_ILi64EEEEEELi64ENS_6half_tEfNS_4arch4Sm90ELb0ELb0ELb1ELb1ELb0ELb1ELb0ELb0ELb1ELb0ELb0ELb0EEENS1_21CollectiveEpilogueFwdINS6_IJSA_SB_SA_EEES9_SD_SF_Li384ELb1ELb0ELb0ELb0EEENS1_36VarlenDynamicPersistentTileSchedulerILi192ELi192ELi384ELi32ELb0ELb0ELb1ELb0ELb1ELb1EEEEEEEEEvNT_6ParamsE)
	.align		4
        /*0154*/ 	.word	index@(__assertfail)
	.align		4
        /*0158*/ 	.word	index@(_ZN7cutlass13device_kernelIN5flash11enable_sm90INS1_16FlashAttnFwdSm90INS1_25CollectiveMainloopFwdSm90ILi2EN4cute5tupleIJNS5_1CILi1EEES8_S8_EEENS6_IJNS7_ILi192EEENS7_ILi128EEENS7_ILi64EEEEEELi64ENS_6half_tEfNS_4arch4Sm90ELb0ELb1ELb1ELb0ELb0ELb0ELb0ELb1ELb1ELb0ELb0ELb0EEENS1_21CollectiveEpilogueFwdINS6_IJSA_SC_SB_EEES9_SE_SG_Li384ELb0ELb0ELb0ELb0EEENS1_30DynamicPersistentTileSchedulerILi384ELi32ELb0ELb0ELb1EEEEEEEEEvNT_6ParamsE)
	.align		4
        /*015c*/ 	.word	index@(__assertfail)
	.align		4
        /*0160*/ 	.word	index@(_ZN7cutlass13device_kernelIN5flash11enable_sm90INS1_16FlashAttnFwdSm90INS1_25CollectiveMainloopFwdSm90ILi2EN4cute5tupleIJNS5_1CILi1EEES8_S8_EEENS6_IJNS7_ILi192EEENS7_ILi128EEENS7_ILi64EEEEEELi64ENS_6half_tEfNS_4arch4Sm90ELb0ELb1ELb1ELb1ELb0ELb0ELb0ELb1ELb1ELb0ELb0ELb0EEENS1_21CollectiveEpilogueFwdINS6_IJSA_SC_SB_EEES9_SE_SG_Li384ELb1ELb0ELb0ELb0EEENS1_36VarlenDynamicPersistentTileSchedulerILi192ELi128ELi384ELi32ELb0ELb0ELb1ELb1ELb0ELb1EEEEEEEEEvNT_6ParamsE)
	.align		4
        /*0164*/ 	.word	index@(__assertfail)
	.align		4
        /*0168*/ 	.word	index@(_ZN7cutlass13device_kernelIN5flash11enable_sm90INS1_16FlashAttnFwdSm90INS1_25CollectiveMainloopFwdSm90ILi2EN4cute5tupleIJNS5_1CILi1EEES8_S8_EEENS6_IJNS7_ILi192EEENS7_ILi128EEENS7_ILi64EEEEEELi64ENS_6half_tEfNS_4arch4Sm90ELb0ELb1ELb1ELb1ELb0ELb1ELb0ELb1ELb1ELb0ELb0ELb0EEENS1_21CollectiveEpilogueFwdINS6_IJSA_SC_SB_EEES9_SE_SG_Li384ELb1ELb0ELb0ELb0EEENS1_36VarlenDynamicPersistentTileSchedulerILi192ELi128ELi384ELi32ELb0ELb0ELb1ELb1ELb0ELb1EEEEEEEEEvNT_6ParamsE)
	.align		4
        /*016c*/ 	.word	index@(__assertfail)
	.align		4
        /*0170*/ 	.word	index@(_ZN7cutlass13device_kernelIN5flash11enable_sm90INS1_16FlashAttnFwdSm90INS1_25CollectiveMainloopFwdSm90ILi2EN4cute5tupleIJNS5_1CILi1EEES8_S8_EEENS6_IJNS7_ILi192EEENS7_ILi128EEENS7_ILi64EEEEEELi64ENS_6half_tEfNS_4arch4Sm90ELb1ELb0ELb1ELb0ELb0ELb0ELb0ELb1ELb1ELb0ELb0ELb0EEENS1_21CollectiveEpilogueFwdINS6_IJSA_SC_SB_EEES9_SE_SG_Li384ELb0ELb0ELb0ELb0EEENS1_30DynamicPersistentTileSchedulerILi384ELi32ELb0ELb0ELb1EEEEEEEEEvNT_6ParamsE)
	.align		4
        /*0174*/ 	.word	index@(__assertfail)
	.align		4
        /*0178*/ 	.word	index@(_ZN7cutlass13device_kernelIN5flash11enable_sm90INS1_16FlashAttnFwdSm90INS1_25CollectiveMainloopFwdSm90ILi2EN4cute5tupleIJNS5_1CILi1EEES8_S8_EEENS6_IJNS7_ILi192EEENS7_ILi128EEENS7_ILi64EEEEEELi64ENS_6half_tEfNS_4arch4Sm90ELb1ELb0ELb1ELb1ELb0ELb0ELb0ELb1ELb1ELb0ELb0ELb0EEENS1_21CollectiveEpilogueFwdINS6_IJSA_SC_SB_EEES9_SE_SG_Li384ELb1ELb0ELb0ELb0EEENS1_36VarlenDynamicPersistentTileSchedulerILi192ELi128ELi384ELi32ELb0ELb0ELb1ELb1ELb1ELb1EEEEEEEEEvNT_6ParamsE)
	.align		4
        /*017c*/ 	.word	index@(__assertfail)
	.align		4
        /*0180*/ 	.word	index@(_ZN7cutlass13device_kernelIN5flash11enable_sm90INS1_16FlashAttnFwdSm90INS1_25CollectiveMainloopFwdSm90ILi2EN4cute5tupleIJNS5_1CILi1EEES8_S8_EEENS6_IJNS7_ILi192EEENS7_ILi128EEENS7_ILi64EEEEEELi64ENS_6half_tEfNS_4arch4Sm90ELb1ELb0ELb1ELb1ELb0ELb1ELb0ELb1ELb1ELb0ELb0ELb0EEENS1_21CollectiveEpilogueFwdINS6_IJSA_SC_SB_EEES9_SE_SG_Li384ELb1ELb0ELb0ELb0EEENS1_36VarlenDynamicPersistentTileSchedulerILi192ELi128ELi384ELi32ELb0ELb0ELb1ELb1ELb1ELb1EEEEEEEEEvNT_6ParamsE)
	.align		4
        /*0184*/ 	.word	index@(__assertfail)
	.align		4
        /*0188*/ 	.word	0x00000000
	.align		4
        /*018c*/ 	.word	0xfffffffe
	.align		4
        /*0190*/ 	.word	0x00000000
	.align		4
        /*0194*/ 	.word	0xfffffffd
	.align		4
        /*0198*/ 	.word	0x00000000
	.align		4
        /*019c*/ 	.word	0xfffffffc


//--------------------- .nv.constant4             --------------------------
	.section	.nv.constant4,"a",@progbits
	.align	8
	.align		8
.nv.constant4:
        /*0000*/ 	.dword	__assertfail
	.align		8
        /*0008*/ 	.dword	__unnamed_1
	.align		8
        /*0010*/ 	.dword	__unnamed_2
	.align		8
        /*0018*/ 	.dword	__unnamed_3
	.align		8
        /*0020*/ 	.dword	__unnamed_4
	.align		8
        /*0028*/ 	.dword	__unnamed_5
	.align		8
        /*0030*/ 	.dword	__unnamed_6
	.align		8
        /*0038*/ 	.dword	__unnamed_7
	.align		8
        /*0040*/ 	.dword	__unnamed_8
	.align		8
        /*0048*/ 	.dword	__unnamed_9
	.align		8
        /*0050*/ 	.dword	__unnamed_10
	.align		8
        /*0058*/ 	.dword	__unnamed_11
	.align		8
        /*0060*/ 	.dword	__unnamed_12
	.align		8
        /*0068*/ 	.dword	__unnamed_13
	.align		8
        /*0070*/ 	.dword	__unnamed_14
	.align		8
        /*0078*/ 	.dword	__unnamed_15
	.align		8
        /*0080*/ 	.dword	__unnamed_16
	.align		8
        /*0088*/ 	.dword	__unnamed_17
	.align		8
        /*0090*/ 	.dword	__unnamed_18
	.align		8
        /*0098*/ 	.dword	__unnamed_19
	.align		8
        /*00a0*/ 	.dword	__unnamed_20
	.align		8
        /*00a8*/ 	.dword	__unnamed_21
	.align		8
        /*00b0*/ 	.dword	__unnamed_22
	.align		8
        /*00b8*/ 	.dword	__unnamed_23
	.align		8
        /*00c0*/ 	.dword	__unnamed_24
	.align		8
        /*00c8*/ 	.dword	__unnamed_25
	.align		8
        /*00d0*/ 	.dword	__unnamed_26
	.align		8
        /*00d8*/ 	.dword	__unnamed_27
	.align		8
        /*00e0*/ 	.dword	__unnamed_28
	.align		8
        /*00e8*/ 	.dword	__unnamed_29
	.align		8
        /*00f0*/ 	.dword	__unnamed_30
	.align		8
        /*00f8*/ 	.dword	__unnamed_31
	.align		8
        /*0100*/ 	.dword	__unnamed_32
	.align		8
        /*0108*/ 	.dword	__unnamed_33
	.align		8
        /*0110*/ 	.dword	__unnamed_34
	.align		8
        /*0118*/ 	.dword	__unnamed_35
	.align		8
        /*0120*/ 	.dword	__unnamed_36
	.align		8
        /*0128*/ 	.dword	__unnamed_37
	.align		8
        /*0130*/ 	.dword	__unnamed_38
	.align		8
        /*0138*/ 	.dword	__unnamed_39
	.align		8
        /*0140*/ 	.dword	__unnamed_40
	.align		8
        /*0148*/ 	.dword	__unnamed_41
	.align		8
        /*0150*/ 	.dword	__unnamed_42
	.align		8
        /*0158*/ 	.dword	__unnamed_43
	.align		8
        /*0160*/ 	.dword	_ZN74_INTERNAL_614cb7fc_38_flash_fwd_hdimall_fp16_softcap_sm90_cu_21e1f8cb_37884cuda3std3__45__cpo5beginE
	.align		8
        /*0168*/ 	.dword	_ZN74_INTERNAL_614cb7fc_38_flash_fwd_hdimall_fp16_softcap_sm90_cu_21e1f8cb_37884cuda3std3__45__cpo3endE
	.align		8
        /*0170*/ 	.dword	_ZN74_INTERNAL_614cb7fc_38_flash_fwd_hdimall_fp16_softcap_sm90_cu_21e1f8cb_37884cuda3std3__45__cpo6cbeginE
	.align		8
        /*0178*/ 	.dword	_ZN74_INTERNAL_614cb7fc_38_flash_fwd_hdimall_fp16_softcap_sm90_cu_21e1f8cb_37884cuda3std3__45__cpo4cendE
	.align		8
        /*0180*/ 	.dword	_ZN74_INTERNAL_614cb7fc_38_flash_fwd_hdimall_fp16_softcap_sm90_cu_21e1f8cb_37884cuda3std3__476_GLOBAL__N__614cb7fc_38_flash_fwd_hdimall_fp16_softcap_sm90_cu_21e1f8cb_37886ignoreE
	.align		8
        /*0188*/ 	.dword	_ZN74_INTERNAL_614cb7fc_38_flash_fwd_hdimall_fp16_softcap_sm90_cu_21e1f8cb_37884cuda3std3__419piecewise_constructE
	.align		8
        /*0190*/ 	.dword	_ZN74_INTERNAL_614cb7fc_38_flash_fwd_hdimall_fp16_softcap_sm90_cu_21e1f8cb_37884cuda3std3__48in_placeE
	.align		8
        /*0198*/ 	.dword	_ZN74_INTERNAL_614cb7fc_38_flash_fwd_hdimall_fp16_softcap_sm90_cu_21e1f8cb_37884cuda3std6ranges3__45__cpo4swapE
	.align		8
        /*01a0*/ 	.dword	_ZN74_INTERNAL_614cb7fc_38_flash_fwd_hdimall_fp16_softcap_sm90_cu_21e1f8cb_37884cuda3std6ranges3__45__cpo9iter_moveE
	.align		8
        /*01a8*/ 	.dword	_ZN74_INTERNAL_614cb7fc_38_flash_fwd_hdimall_fp16_softcap_sm90_cu_21e1f8cb_37884cute7productE
	.align		8
        /*01b0*/ 	.dword	_ZN74_INTERNAL_614cb7fc_38_flash_fwd_hdimall_fp16_softcap_sm90_cu_21e1f8cb_37884cute1_E
	.align		8
        /*01b8*/ 	.dword	$str$23
	.align		8
        /*01c0*/ 	.dword	$str$24


//--------------------- .text._ZN7cutlass13device_kernelIN5flash11enable_sm90INS1_16FlashAttnFwdSm90INS1_25CollectiveMainloopFwdSm90ILi2EN4cute5tupleIJNS5_1CILi1EEES8_S8_EEENS6_IJNS7_ILi128EEENS7_ILi80EEENS7_ILi256EEEEEELi256ENS_6half_tEfNS_4arch4Sm90ELb0ELb0ELb1ELb0ELb0ELb0ELb0ELb1ELb1ELb0ELb0ELb0EEENS1_21CollectiveEpilogueFwdINS6_IJSA_SC_SB_EEES9_SE_SG_Li256ELb0ELb0ELb0ELb0EEENS1_29StaticPersistentTileSchedulerILb0EEEEEEEEEvNT_6ParamsE --------------------------
	.section	.text._ZN7cutlass13device_kernelIN5flash11enable_sm90INS1_16FlashAttnFwdSm90INS1_25CollectiveMainloopFwdSm90ILi2EN4cute5tupleIJNS5_1CILi1EEES8_S8_EEENS6_IJNS7_ILi128EEENS7_ILi80EEENS7_ILi256EEEEEELi256ENS_6half_tEfNS_4arch4Sm90ELb0ELb0ELb1ELb0ELb0ELb0ELb0ELb1ELb1ELb0ELb0ELb0EEENS1_21CollectiveEpilogueFwdINS6_IJSA_SC_SB_EEES9_SE_SG_Li256ELb0ELb0ELb0ELb0EEENS1_29StaticPersistentTileSchedulerILb0EEEEEEEEEvNT_6ParamsE,"ax",@progbits
	.align	128
.text._ZN7cutlass13device_kernelIN5flash11enable_sm90INS1_16FlashAttnFwdSm90INS1_25CollectiveMainloopFwdSm90ILi2EN4cute5tupleIJNS5_1CILi1EEES8_S8_EEENS6_IJNS7_ILi128EEENS7_ILi80EEENS7_ILi256EEEEEELi256ENS_6half_tEfNS_4arch4Sm90ELb0ELb0ELb1ELb0ELb0ELb0ELb0ELb1ELb1ELb0ELb0ELb0EEENS1_21CollectiveEpilogueFwdINS6_IJSA_SC_SB_EEES9_SE_SG_Li256ELb0ELb0ELb0ELb0EEENS1_29StaticPersistentTileSchedulerILb0EEEEEEEEEvNT_6ParamsE:
        .type           _ZN7cutlass13device_kernelIN5flash11enable_sm90INS1_16FlashAttnFwdSm90INS1_25CollectiveMainloopFwdSm90ILi2EN4cute5tupleIJNS5_1CILi1EEES8_S8_EEENS6_IJNS7_ILi128EEENS7_ILi80EEENS7_ILi256EEEEEELi256ENS_6half_tEfNS_4arch4Sm90ELb0ELb0ELb1ELb0ELb0ELb0ELb0ELb1ELb1ELb0ELb0ELb0EEENS1_21CollectiveEpilogueFwdINS6_IJSA_SC_SB_EEES9_SE_SG_Li256ELb0ELb0ELb0ELb0EEENS1_29StaticPersistentTileSchedulerILb0EEEEEEEEEvNT_6ParamsE,@function
        .size           _ZN7cutlass13device_kernelIN5flash11enable_sm90INS1_16FlashAttnFwdSm90INS1_25CollectiveMainloopFwdSm90ILi2EN4cute5tupleIJNS5_1CILi1EEES8_S8_EEENS6_IJNS7_ILi128EEENS7_ILi80EEENS7_ILi256EEEEEELi256ENS_6half_tEfNS_4arch4Sm90ELb0ELb0ELb1ELb0ELb0ELb0ELb0ELb1ELb1ELb0ELb0ELb0EEENS1_21CollectiveEpilogueFwdINS6_IJSA_SC_SB_EEES9_SE_SG_Li256ELb0ELb0ELb0ELb0EEENS1_29StaticPersistentTileSchedulerILb0EEEEEEEEEvNT_6ParamsE,(.L_x_12746 - _ZN7cutlass13device_kernelIN5flash11enable_sm90INS1_16FlashAttnFwdSm90INS1_25CollectiveMainloopFwdSm90ILi2EN4cute5tupleIJNS5_1CILi1EEES8_S8_EEENS6_IJNS7_ILi128EEENS7_ILi80EEENS7_ILi256EEEEEELi256ENS_6half_tEfNS_4arch4Sm90ELb0ELb0ELb1ELb0ELb0ELb0ELb0ELb1ELb1ELb0ELb0ELb0EEENS1_21CollectiveEpilogueFwdINS6_IJSA_SC_SB_EEES9_SE_SG_Li256ELb0ELb0ELb0ELb0EEENS1_29StaticPersistentTileSchedulerILb0EEEEEEEEEvNT_6ParamsE)
        .other          _ZN7cutlass13device_kernelIN5flash11enable_sm90INS1_16FlashAttnFwdSm90INS1_25CollectiveMainloopFwdSm90ILi2EN4cute5tupleIJNS5_1CILi1EEES8_S8_EEENS6_IJNS7_ILi128EEENS7_ILi80EEENS7_ILi256EEEEEELi256ENS_6half_tEfNS_4arch4Sm90ELb0ELb0ELb1ELb0ELb0ELb0ELb0ELb1ELb1ELb0ELb0ELb0EEENS1_21CollectiveEpilogueFwdINS6_IJSA_SC_SB_EEES9_SE_SG_Li256ELb0ELb0ELb0ELb0EEENS1_29StaticPersistentTileSchedulerILb0EEEEEEEEEvNT_6ParamsE,@"STO_CUDA_ENTRY STV_DEFAULT"
_ZN7cutlass13device_kernelIN5flash11enable_sm90INS1_16FlashAttnFwdSm90INS1_25CollectiveMainloopFwdSm90ILi2EN4cute5tupleIJNS5_1CILi1EEES8_S8_EEENS6_IJNS7_ILi128EEENS7_ILi80EEENS7_ILi256EEEEEELi256ENS_6half_tEfNS_4arch4Sm90ELb0ELb0ELb1ELb0ELb0ELb0ELb0ELb1ELb1ELb0ELb0ELb0EEENS1_21CollectiveEpilogueFwdINS6_IJSA_SC_SB_EEES9_SE_SG_Li256ELb0ELb0ELb0ELb0EEENS1_29StaticPersistentTileSchedulerILb0EEEEEEEEEvNT_6ParamsE:
[----:B------:R-:W1:Y:S02]  /*0000*/  LDC R1, c[0x0][0x28] ;  /* 0x00000a00ff017b82 */ /* 0x000e640000000800 */
[----:B-1----:R-:W-:Y:S01]  /*0010*/  VIADD R1, R1, 0xffffffe0 ;  /* 0xffffffe001017836 */ /* 0x002fe20000000000 */
[----:B------:R-:W1:Y:S01]  /*0020*/  S2R R3, SR_TID.X ;  /* 0x0000000000037919 */ /* 0x000e620000002100 */
[----:B------:R-:W-:Y:S01]  /*0030*/  ELECT P0, URZ, PT ;  /* 0x00000000003f782f */ /* 0x000fe20003800000 */
[----:B------:R-:W-:Y:S01]  /*0040*/  BSSY B0, `(.L_x_0) ;  /* 0x0000013000007945 */ /* 0x000fe20003800000 */
[----:B-1----:R-:W-:-:S05]  /*0050*/  SHF.R.U32.HI R0, RZ, 0x5, R3 ;  /* 0x00000005ff007819 */ /* 0x002fca0000011603 */
[----:B------:R-:W1:Y:S02]  /*0060*/  SHFL.IDX PT, R2, R0, RZ, 0x1f ;  /* 0x00001fff00027589 */ /* 0x000e6400000e0000 */
[----:B-1----:R-:W-:-:S13]  /*0070*/  ISETP.EQ.AND P0, PT, R2, RZ, P0 ;  /* 0x000000ff0200720c */ /* 0x002fda0000702270 */
[----:B------:R-:W-:Y:S05]  /*0080*/  @!P0 BRA `(.L_x_1) ;  /* 0x0000000000388947 */ /* 0x000fea0003800000 */
[----:B------:R-:W-:Y:S02]  /*0090*/  ULDC.64 UR4, c[0x0][0x198] ;  /* 0x0000660000047ab9 */ /* 0x000fe40000000a00 */
[----:B------:R-:W-:Y:S02]  /*00a0*/  UIADD3 UR6, UP0, UR4, 0x270, URZ ;  /* 0x0000027004067890 */ /* 0x000fe4000ff1e03f */
[----:B------:R-:W-:Y:S02]  /*00b0*/  UIADD3 UR8, UP1, UR4, 0x370, URZ ;  /* 0x0000037004087890 */ /* 0x000fe4000ff3e03f */
[----:B------:R-:W-:Y:S02]  /*00c0*/  UIADD3 UR10, UP2, UR4, 0x470, URZ ;  /* 0x00000470040a7890 */ /* 0x000fe4000ff5e03f */
[----:B------:R-:W-:Y:S02]  /*00d0*/  UIADD3 UR4, UP3, UR4, 0x9f0, URZ ;  /* 0x000009f004047890 */ /* 0x000fe4000ff7e03f */
[----:B------:R-:W-:-:S02]  /*00e0*/  UIADD3.X UR7, URZ, UR5, URZ, UP0, !UPT ;  /* 0x000000053f077290 */ /* 0x000fc400087fe43f */
[----:B------:R-:W-:Y:S02]  /*00f0*/  UIADD3.X UR9, URZ, UR5, URZ, UP1, !UPT ;  /* 0x000000053f097290 */ /* 0x000fe40008ffe43f */
[----:B------:R-:W-:Y:S02]  /*0100*/  UIADD3.X UR11, URZ, UR5, URZ, UP2, !UPT ;  /* 0x000000053f0b7290 */ /* 0x000fe400097fe43f */
[----:B------:R-:W-:-:S03]  /*0110*/  UIADD3.X UR5, URZ, UR5, URZ, UP3, !UPT ;  /* 0x000000053f057290 */ /* 0x000fc60009ffe43f */
[----:B------:R1:W-:Y:S02]  /*0120*/  UTMACCTL.PF [UR6] ;  /* 0x00000000060079b9 */ /* 0x0003e40008040000 */
[----:B------:R1:W-:Y:S02]  /*0130*/  UTMACCTL.PF [UR8] ;  /* 0x00000000080079b9 */ /* 0x0003e40008040000 */
[----:B------:R1:W-:Y:S02]  /*0140*/  UTMACCTL.PF [UR10] ;  /* 0x000000000a0079b9 */ /* 0x0003e40008040000 */
[----:B------:R1:W-:Y:S02]  /*0150*/  UTMACCTL.PF [UR4] ;  /* 0x00000000040079b9 */ /* 0x0003e40008040000 */
[----:B-1----:R-:W-:Y:S01]  /*0160*/  NOP ;  /* 0x0000000000007918 */ /* 0x002fe20000000000 */
.L_x_1:
[----:B------:R-:W-:Y:S05]  /*0170*/  BSYNC B0 ;  /* 0x0000000000007941 */ /* 0x000fea0003800000 */
.L_x_0:
[----:B------:R-:W-:Y:S01]  /*0180*/  VOTEU.ANY UP0, P0 ;  /* 0x00000000003f7886 */ /* 0x000fe20000000100 */
[----:B------:R-:W1:Y:S01]  /*0190*/  SHFL.IDX PT, R2, R0, RZ, 0x1f ;  /* 0x00001fff00027589 */ /* 0x000e6200000e0000 */
[----:B------:R-:W-:Y:S01]  /*01a0*/  UMOV UR4, 0x1 ;  /* 0x0000000100047882 */ /* 0x000fe20000000000 */
[----:B------:R-:W-:Y:S02]  /*01b0*/  VOTEU.ANY UP1, P0 ;  /* 0x00000000003f7886 */ /* 0x000fe40000020100 */
[----:B------:R-:W2:Y:S01]  /*01c0*/  @UP0 S2UR UR7, SR_CgaCtaId ;  /* 0x00000000000709c3 */ /* 0x000ea20000008800 */
[----:B------:R-:W-:Y:S01]  /*01d0*/  @UP0 UMOV UR6, 0x400 ;  /* 0x0000040000060882 */ /* 0x000fe20000000000 */
[----:B------:R-:W-:-:S04]  /*01e0*/  @UP0 UIADD3 UR4, -UR4, 0x100000, URZ ;  /* 0x0010000004040890 */ /* 0x000fc8000fffe13f */
[----:B------:R-:W-:Y:S02]  /*01f0*/  @UP0 USHF.L.U32 UR5, UR4, 0xb, URZ ;  /* 0x0000000b04050899 */ /* 0x000fe4000800063f */
[----:B------:R-:W-:Y:S01]  /*0200*/  @UP0 USHF.L.U32 UR4, UR4, 0x1, URZ ;  /* 0x0000000104040899 */ /* 0x000fe2000800063f */
[----:B-1----:R-:W-:Y:S02]  /*0210*/  ISETP.NE.AND P1, PT, R2, RZ, PT ;  /* 0x000000ff0200720c */ /* 0x002fe40003f25270 */
[----:B------:R-:W-:Y:S01]  /*0220*/  SHF.R.U32.HI R2, RZ, 0x7, R3 ;  /* 0x00000007ff027819 */ /* 0x000fe20000011603 */
[----:B--2---:R-:W-:Y:S01]  /*0230*/  @UP0 ULEA UR6, UR7, UR6, 0x18 ;  /* 0x0000000607060291 */ /* 0x004fe2000f8ec03f */
[----:B------:R-:W-:-:S04]  /*0240*/  VOTEU.ANY UP0, P0 ;  /* 0x00000000003f7886 */ /* 0x000fc80000000100 */
[----:B------:R-:W1:Y:S04]  /*0250*/  SHFL.IDX PT, R2, R2, RZ, 0x1f ;  /* 0x00001fff02027589 */ /* 0x000e6800000e0000 */
[----:B------:R-:W2:Y:S03]  /*0260*/  FENCE.VIEW.ASYNC.S ;  /* 0x00000000000073c6 */ /* 0x000ea60000000000 */
[----:B--2---:R2:W3:Y:S01]  /*0270*/  @UP0 SYNCS.EXCH.64 URZ, [UR6+0x38800], UR4 ;  /* 0x03880004063f05b2 */ /* 0x0044e20008000100 */
[----:B------:R2:W4:Y:S01]  /*0280*/  @UP1 SYNCS.EXCH.64 URZ, [UR6+0x38820], UR4 ;  /* 0x03882004063f15b2 */ /* 0x0005220008000100 */
[----:B------:R-:W-:Y:S05]  /*0290*/  @P1 BRA `(.L_x_2) ;  /* 0x0000000000481947 */ /* 0x000fea0003800000 */
[----:B--2---:R-:W2:Y:S01]  /*02a0*/  S2UR UR5, SR_CgaCtaId ;  /* 0x00000000000579c3 */ /* 0x004ea20000008800 */
[----:B------:R-:W-:Y:S01]  /*02b0*/  UMOV UR4, 0x400 ;  /* 0x0000040000047882 */ /* 0x000fe20000000000 */
[----:B------:R-:W-:Y:S01]  /*02c0*/  UMOV UR6, 0x1 ;  /* 0x0000000100067882 */ /* 0x000fe20000000000 */
[----:B------:R-:W-:Y:S01]  /*02d0*/  UMOV UR9, 0x2 ;  /* 0x0000000200097882 */ /* 0x000fe20000000000 */
[----:B------:R-:W-:-:S04]  /*02e0*/  UIADD3 UR6, -UR6, 0x100000, URZ ;  /* 0x0010000006067890 */ /* 0x000fc8000fffe13f */
[----:B------:R-:W-:Y:S02]  /*02f0*/  USHF.L.U32 UR7, UR6, 0xb, URZ ;  /* 0x0000000b06077899 */ /* 0x000fe4000800063f */
[----:B------:R-:W-:Y:S01]  /*0300*/  USHF.L.U32 UR6, UR6, 0x1, URZ ;  /* 0x0000000106067899 */ /* 0x000fe2000800063f */
[----:B------:R-:W-:Y:S01]  /*0310*/  ELECT P0, URZ, PT ;  /* 0x00000000003f782f */ /* 0x000fe20003800000 */
[----:B--2---:R-:W-:Y:S02]  /*0320*/  ULEA UR8, UR5, UR4, 0x18 ;  /* 0x0000000405087291 */ /* 0x004fe4000f8ec03f */
[----:B------:R-:W-:-:S04]  /*0330*/  UIADD3 UR4, -UR9, 0x100000, URZ ;  /* 0x0010000009047890 */ /* 0x000fc8000fffe13f */
[----:B------:R-:W-:Y:S02]  /*0340*/  USHF.L.U32 UR5, UR4, 0xb, URZ ;  /* 0x0000000b04057899 */ /* 0x000fe4000800063f */
[----:B------:R-:W-:Y:S01]  /*0350*/  USHF.L.U32 UR4, UR4, 0x1, URZ ;  /* 0x0000000104047899 */ /* 0x000fe2000800063f */
[----:B------:R-:W2:Y:S03]  /*0360*/  FENCE.VIEW.ASYNC.S ;  /* 0x00000000000073c6 */ /* 0x000ea60000000000 */
[----:B--2---:R2:W1:Y:S08]  /*0370*/  SYNCS.EXCH.64 URZ, [UR8+0x38830], UR6 ;  /* 0x03883006083f75b2 */ /* 0x0044700008000100 */
[----:B------:R2:W1:Y:S01]  /*0380*/  SYNCS.EXCH.64 URZ, [UR8+0x38840], UR4 ;  /* 0x03884004083f75b2 */ /* 0x0004620008000100 */
[----:B------:R2:W1:Y:S01]  /*0390*/  SYNCS.EXCH.64 URZ, [UR8+0x38838], UR6 ;  /* 0x03883806083f75b2 */ /* 0x0004620008000100 */
[----:B------:R2:W1:Y:S01]  /*03a0*/  SYNCS.EXCH.64 URZ, [UR8+0x38848], UR4 ;  /* 0x03884804083f75b2 */ /* 0x0004620008000100 */
[----:B------:R-:W-:Y:S01]  /*03b0*/  NOP ;  /* 0x0000000000007918 */ /* 0x000fe20000000000 */
.L_x_2:
[----:B------:R-:W5:Y:S01]  /*03c0*/  SHFL.IDX PT, R4, R0, RZ, 0x1f ;  /* 0x00001fff00047589 */ /* 0x000f6200000e0000 */
[----:B------:R-:W-:Y:S01]  /*03d0*/  NOP ;  /* 0x0000000000007918 */ /* 0x000fe20000000000 */
[----:B-----5:R-:W-:-:S13]  /*03e0*/  ISETP.NE.AND P0, PT, R4, RZ, PT ;  /* 0x000000ff0400720c */ /* 0x020fda0003f05270 */
[----:B------:R-:W-:Y:S05]  /*03f0*/  @P0 BRA `(.L_x_3) ;  /* 0x0000000000480947 */ /* 0x000fea0003800000 */
[----:B--2---:R-:W2:Y:S01]  /*0400*/  S2UR UR5, SR_CgaCtaId ;  /* 0x00000000000579c3 */ /* 0x004ea20000008800 */
[----:B------:R-:W-:Y:S01]  /*0410*/  UMOV UR4, 0x400 ;  /* 0x0000040000047882 */ /* 0x000fe20000000000 */
[----:B------:R-:W-:Y:S01]  /*0420*/  UMOV UR6, 0x1 ;  /* 0x0000000100067882 */ /* 0x000fe20000000000 */
[----:B------:R-:W-:Y:S01]  /*0430*/  UMOV UR7, 0x2 ;  /* 0x0000000200077882 */ /* 0x000fe20000000000 */
[----:B------:R-:W-:Y:S01]  /*0440*/  ELECT P0, URZ, PT ;  /* 0x00000000003f782f */ /* 0x000fe20003800000 */
[----:B--2---:R-:W-:Y:S02]  /*0450*/  ULEA UR8, UR5, UR4, 0x18 ;  /* 0x0000000405087291 */ /* 0x004fe4000f8ec03f */
[----:B------:R-:W-:-:S04]  /*0460*/  UIADD3 UR4, -UR6, 0x100000, URZ ;  /* 0x0010000006047890 */ /* 0x000fc8000fffe13f */
[----:B------:R-:W-:Y:S02]  /*0470*/  USHF.L.U32 UR5, UR4, 0xb, URZ ;  /* 0x0000000b04057899 */ /* 0x000fe4000800063f */
[----:B------:R-:W-:Y:S02]  /*0480*/  USHF.L.U32 UR4, UR4, 0x1, URZ ;  /* 0x0000000104047899 */ /* 0x000fe4000800063f */
        /* <DEDUP_REMOVED lines=9> */
.L_x_3:
[----:B------:R-:W5:Y:S01]  /*0520*/  SHFL.IDX PT, R4, R0, RZ, 0x1f ;  /* 0x00001fff00047589 */ /* 0x000f6200000e0000 */
[----:B------:R-:W-:Y:S01]  /*0530*/  NOP ;  /* 0x0000000000007918 */ /* 0x000fe20000000000 */
[----:B-----5:R-:W-:-:S13]  /*0540*/  ISETP.NE.AND P0, PT, R4, RZ, PT ;  /* 0x000000ff0400720c */ /* 0x020fda0003f05270 */
[----:B------:R-:W-:Y:S05]  /*0550*/  @P0 BRA `(.L_x_4) ;  /* 0x0000000000380947 */ /* 0x000fea0003800000 */
[----:B--2---:R-:W2:Y:S01]  /*0560*/  S2UR UR5, SR_CgaCtaId ;  /* 0x00000000000579c3 */ /* 0x004ea20000008800 */
[----:B------:R-:W-:Y:S01]  /*0570*/  UMOV UR4, 0x400 ;  /* 0x0000040000047882 */ /* 0x000fe20000000000 */
[----:B------:R-:W-:Y:S01]  /*0580*/  UMOV UR7, 0x1 ;  /* 0x0000000100077882 */ /* 0x000fe20000000000 */
[----:B------:R-:W-:Y:S01]  /*0590*/  ELECT P0, URZ, PT ;  /* 0x00000000003f782f */ /* 0x000fe20003800000 */
[----:B--2---:R-:W-:Y:S02]  /*05a0*/  ULEA UR6, UR5, UR4, 0x18 ;  /* 0x0000000405067291 */ /* 0x004fe4000f8ec03f */
[----:B------:R-:W-:-:S04]  /*05b0*/  UIADD3 UR4, -UR7, 0x100000, URZ ;  /* 0x0010000007047890 */ /* 0x000fc8000fffe13f */
[----:B------:R-:W-:Y:S02]  /*05c0*/  USHF.L.U32 UR5, UR4, 0xb, URZ ;  /* 0x0000000b04057899 */ /* 0x000fe4000800063f */
[----:B------:R-:W-:Y:S01]  /*05d0*/  USHF.L.U32 UR4, UR4, 0x1, URZ ;  /* 0x0000000104047899 */ /* 0x000fe2000800063f */
[----:B------:R-:W2:Y:S11]  /*05e0*/  FENCE.VIEW.ASYNC.S ;  /* 0x00000000000073c6 */ /* 0x000eb60000000000 */
[----:B--2---:R2:W1:Y:S01]  /*05f0*/  SYNCS.EXCH.64 URZ, [UR6+0x38870], UR4 ;  /* 0x03887004063f75b2 */ /* 0x0044620008000100 */
[----:B------:R2:W1:Y:S01]  /*0600*/  SYNCS.EXCH.64 URZ, [UR6+0x38880], UR4 ;  /* 0x03888004063f75b2 */ /* 0x0004620008000100 */
[----:B------:R2:W1:Y:S01]  /*0610*/  SYNCS.EXCH.64 URZ, [UR6+0x38878], UR4 ;  /* 0x03887804063f75b2 */ /* 0x0004620008000100 */
[----:B------:R2:W1:Y:S01]  /*0620*/  SYNCS.EXCH.64 URZ, [UR6+0x38888], UR4 ;  /* 0x03888804063f75b2 */ /* 0x0004620008000100 */
[----:B------:R-:W-:Y:S01]  /*0630*/  NOP ;  /* 0x0000000000007918 */ /* 0x000fe20000000000 */
.L_x_4:
        /* <DEDUP_REMOVED lines=22> */
.L_x_5:
        /* <DEDUP_REMOVED lines=22> */
.L_x_6:
[----:B-1----:R-:W-:Y:S01]  /*0900*/  ISETP.NE.AND P0, PT, R2, RZ, PT ;  /* 0x000000ff0200720c */ /* 0x002fe20003f05270 */
[----:B------:R-:W-:Y:S01]  /*0910*/  IMAD.MOV.U32 R2, RZ, RZ, 0x1 ;  /* 0x00000001ff027424 */ /* 0x000fe200078e00ff */
[----:B------:R-:W-:-:S04]  /*0920*/  NOP ;  /* 0x0000000000007918 */ /* 0x000fc80000000000 */
[----:B------:R-:W-:-:S05]  /*0930*/  SEL R2, R2, 0x2, !P0 ;  /* 0x0000000202027807 */ /* 0x000fca0004000000 */
[----:B------:R1:W-:Y:S01]  /*0940*/  STL [R1+0x1c], R2 ;  /* 0x00001c0201007387 */ /* 0x0003e20000100800 */
[----:B---34-:R-:W-:Y:S06]  /*0950*/  BAR.SYNC.DEFER_BLOCKING 0x0 ;  /* 0x0000000000007b1d */ /* 0x018fec0000010000 */
[----:B------:R-:W-:Y:S05]  /*0960*/  @!P0 BRA `(.L_x_7) ;  /* 0x000000b400048947 */ /* 0x000fea0003800000 */
.L_x_8:
[----:B------:R-:W-:-:S08]  /*0970*/  NOP ;  /* 0x0000000000007918 */ /* 0x000fd00000000000 */
[----:B------:R-:W3:Y:S02]  /*0980*/  USETMAXREG.TRY_ALLOC.CTAPOOL UP0, 0xf0 ;  /* 0x000000f0000079c8 */ /* 0x000ee40008000600 */
[----:B---3--:R-:W-:-:S13]  /*0990*/  PLOP3.LUT P0, PT, PT, PT, UP0, 0x80, 0x0 ;  /* 0x000000000000781c */ /* 0x008fda0003f0f008 */
[----:B------:R-:W-:Y:S05]  /*09a0*/  @!P0 BRA `(.L_x_8) ;  /* 0xfffffffc00f08947 */ /* 0x000fea000383ffff */
[----:B--2---:R-:W2:Y:S08]  /*09b0*/  S2UR UR7, SR_CTAID.X ;  /* 0x00000000000779c3 */ /* 0x004eb00000002500 */
[----:B------:R-:W-:Y:S08]  /*09c0*/  BAR.ARV 0x8, 0x120 ;  /* 0x0204800000007b1d */ /* 0x000ff00000002000 */
[----:B------:R-:W2:Y:S02]  /*09d0*/  LDC R0, c[0x0][0xda4] ;  /* 0x00036900ff007b82 */ /* 0x000ea40000000800 */
[----:B--2---:R-:W-:-:S13]  /*09e0*/  ISETP.LE.AND P0, PT, R0, UR7, PT ;  /* 0x0000000700007c0c */ /* 0x004fda000bf03270 */
[----:B------:R-:W-:Y:S05]  /*09f0*/  @P0 EXIT ;  /* 0x000000000000094d */ /* 0x000fea0003800000 */
[----:B------:R-:W2:Y:S01]  /*0a00*/  LDL.LU R8, [R1+0x1c] ;  /* 0x00001c0001087983 */ /* 0x000ea20000300800 */
[----:B------:R-:W-:Y:S01]  /*0a10*/  IADD3 R0, R3, -0x80, RZ ;  /* 0xffffff8003007810 */ /* 0x000fe20007ffe0ff */
[----:B------:R-:W3:Y:S01]  /*0a20*/  S2UR UR5, SR_CgaCtaId ;  /* 0x00000000000579c3 */ /* 0x000ee20000008800 */
[----:B------:R-:W-:Y:S01]  /*0a30*/  UMOV UR4, 0x400 ;  /* 0x0000040000047882 */ /* 0x000fe20000000000 */
[----:B------:R-:W-:Y:S01]  /*0a40*/  IMAD.MOV.U32 R220, RZ, RZ, -0x2 ;  /* 0xfffffffeffdc7424 */ /* 0x000fe200078e00ff */
[----:B------:R-:W-:Y:S01]  /*0a50*/  SHF.R.S32.HI R3, RZ, 0x1f, R0 ;  /* 0x0000001fff037819 */ /* 0x000fe20000011400 */
[----:B------:R-:W-:Y:S01]  /*0a60*/  IMAD.U32 R212, RZ, RZ, UR7 ;  /* 0x00000007ffd47e24 */ /* 0x000fe2000f8e00ff */
[----:B------:R-:W-:Y:S01]  /*0a70*/  UMOV UR38, URZ ;  /* 0x0000003f00267c82 */ /* 0x000fe20008000000 */
[----:B------:R-:W-:Y:S01]  /*0a80*/  IMAD.MOV.U32 R213, RZ, RZ, RZ ;  /* 0x000000ffffd57224 */ /* 0x000fe200078e00ff */
[CC--:B-1----:R-:W-:Y:S01]  /*0a90*/  LEA.HI R2, R3.reuse, R0.reuse, RZ, 0x7 ;  /* 0x0000000003027211 */ /* 0x0c2fe200078f38ff */
[----:B------:R-:W1:Y:S01]  /*0aa0*/  S2UR UR6, SR_SWINHI ;  /* 0x00000000000679c3 */ /* 0x000e620000002f00 */
[----:B------:R-:W-:-:S02]  /*0ab0*/  LEA.HI R6, R3, R0, RZ, 0x4 ;  /* 0x0000000003067211 */ /* 0x000fc400078f20ff */
[----:B------:R-:W-:Y:S02]  /*0ac0*/  LOP3.LUT R5, R2, 0xffffff80, RZ, 0xc0, !PT ;  /* 0xffffff8002057812 */ /* 0x000fe400078ec0ff */
[----:B------:R-:W-:Y:S02]  /*0ad0*/  LOP3.LUT R7, R6, 0x3fffff0, RZ, 0xc0, !PT ;  /* 0x03fffff006077812 */ /* 0x000fe400078ec0ff */
[----:B------:R-:W-:Y:S01]  /*0ae0*/  SHF.R.S32.HI R9, RZ, 0x4, R6 ;  /* 0x00000004ff097819 */ /* 0x000fe20000011406 */
[C---:B------:R-:W-:Y:S01]  /*0af0*/  IMAD.IADD R214, R0.reuse, 0x1, -R5 ;  /* 0x0000000100d67824 */ /* 0x040fe200078e0a05 */
[----:B------:R-:W-:Y:S01]  /*0b00*/  LEA.HI R218, R3, R0, RZ, 0x5 ;  /* 0x0000000003da7211 */ /* 0x000fe200078f28ff */
[----:B------:R-:W-:Y:S01]  /*0b10*/  IMAD.IADD R7, R0, 0x1, -R7 ;  /* 0x0000000100077824 */ /* 0x000fe200078e0a07 */
[----:B------:R-:W-:Y:S02]  /*0b20*/  LEA.HI R6, R6, R9, RZ, 0x1 ;  /* 0x0000000906067211 */ /* 0x000fe400078f08ff */
[----:B------:R-:W-:-:S02]  /*0b30*/  SHF.R.S32.HI R5, RZ, 0x1f, R214 ;  /* 0x0000001fff057819 */ /* 0x000fc400000114d6 */
[----:B------:R-:W-:Y:S01]  /*0b40*/  LOP3.LUT R6, R6, 0x1ffffffe, RZ, 0xc0, !PT ;  /* 0x1ffffffe06067812 */ /* 0x000fe200078ec0ff */
[----:B---3--:R-:W-:Y:S01]  /*0b50*/  ULEA UR8, UR5, UR4, 0x18 ;  /* 0x0000000405087291 */ /* 0x008fe2000f8ec03f */
[----:B------:R-:W-:Y:S02]  /*0b60*/  LEA.HI R4, R5, R214, RZ, 0x2 ;  /* 0x000000d605047211 */ /* 0x000fe400078f10ff */
[----:B------:R-:W-:Y:S02]  /*0b70*/  SHF.R.S32.HI R218, RZ, 0x5, R218 ;  /* 0x00000005ffda7819 */ /* 0x000fe400000114da */
[--C-:B------:R-:W-:Y:S02]  /*0b80*/  SHF.R.S32.HI R0, RZ, 0x2, R4.reuse ;  /* 0x00000002ff007819 */ /* 0x100fe40000011404 */
[----:B------:R-:W-:Y:S01]  /*0b90*/  SHF.R.S32.HI R3, RZ, 0x1f, R4 ;  /* 0x0000001fff037819 */ /* 0x000fe20000011404 */
[----:B------:R-:W-:Y:S01]  /*0ba0*/  IMAD R7, R218, 0x10, R7 ;  /* 0x00000010da077824 */ /* 0x000fe200078e0207 */
[----:B------:R-:W-:Y:S01]  /*0bb0*/  SHF.R.S32.HI R217, RZ, 0x7, R2 ;  /* 0x00000007ffd97819 */ /* 0x000fe20000011402 */
[----:B------:R-:W-:Y:S01]  /*0bc0*/  UMOV UR4, UR8 ;  /* 0x0000000800047c82 */ /* 0x000fe20008000000 */
[----:B-1----:R-:W-:Y:S01]  /*0bd0*/  UMOV UR5, UR6 ;  /* 0x0000000600057c82 */ /* 0x002fe20008000000 */
[----:B------:R-:W-:Y:S01]  /*0be0*/  LEA.HI R3, R3, R0, RZ, 0x3 ;  /* 0x0000000003037211 */ /* 0x000fe200078f18ff */
[----:B------:R-:W-:Y:S01]  /*0bf0*/  IMAD.U32 R17, RZ, RZ, UR5 ;  /* 0x00000005ff117e24 */ /* 0x000fe2000f8e00ff */
[----:B------:R-:W-:-:S02]  /*0c00*/  IADD3 R6, R9, -R6, RZ ;  /* 0x8000000609067210 */ /* 0x000fc40007ffe0ff */
[----:B------:R-:W-:Y:S02]  /*0c10*/  LOP3.LUT R3, R3, 0xfffffff8, RZ, 0xc0, !PT ;  /* 0xfffffff803037812 */ /* 0x000fe400078ec0ff */
[----:B------:R-:W-:Y:S01]  /*0c20*/  LEA.HI R5, R5, R214, RZ, 0x5 ;  /* 0x000000d605057211 */ /* 0x000fe200078f28ff */
[----:B------:R-:W-:Y:S01]  /*0c30*/  IMAD R6, R7, 0x8, R6 ;  /* 0x0000000807067824 */ /* 0x000fe200078e0206 */
[----:B------:R-:W-:Y:S01]  /*0c40*/  LEA.HI R2, R2, R217, RZ, 0x1 ;  /* 0x000000d902027211 */ /* 0x000fe200078f08ff */
[----:B------:R-:W-:Y:S01]  /*0c50*/  IMAD.IADD R7, R0, 0x1, -R3 ;  /* 0x0000000100077824 */ /* 0x000fe200078e0a03 */
[----:B------:R-:W-:Y:S02]  /*0c60*/  SHF.R.S32.HI R0, RZ, 0x5, R5 ;  /* 0x00000005ff007819 */ /* 0x000fe40000011405 */
[----:B------:R-:W-:Y:S02]  /*0c70*/  LOP3.LUT R2, R2, 0x3fffffe, RZ, 0xc0, !PT ;  /* 0x03fffffe02027812 */ /* 0x000fe400078ec0ff */
[----:B------:R-:W-:Y:S01]  /*0c80*/  LOP3.LUT R3, R4, 0x7ffffffc, RZ, 0xc0, !PT ;  /* 0x7ffffffc04037812 */ /* 0x000fe200078ec0ff */
[----:B------:R-:W-:Y:S01]  /*0c90*/  IMAD R7, R0, 0x10, R7 ;  /* 0x0000001000077824 */ /* 0x000fe200078e0207 */
[----:B------:R-:W-:Y:S01]  /*0ca0*/  MOV R16, UR4 ;  /* 0x0000000400107c02 */ /* 0x000fe20008000f00 */
[----:B------:R-:W-:Y:S01]  /*0cb0*/  IMAD.IADD R2, R217, 0x1, -R2 ;  /* 0x00000001d9027824 */ /* 0x000fe200078e0a02 */
[----:B------:R-:W-:Y:S01]  /*0cc0*/  SHF.L.U32 R5, R6, 0x3, RZ ;  /* 0x0000000306057819 */ /* 0x000fe200000006ff */
[----:B------:R-:W-:Y:S01]  /*0cd0*/  IMAD.IADD R3, R214, 0x1, -R3 ;  /* 0x00000001d6037824 */ /* 0x000fe200078e0a03 */
[----:B------:R-:W-:Y:S01]  /*0ce0*/  UMOV UR4, URZ ;  /* 0x0000003f00047c82 */ /* 0x000fe20008000000 */
[----:B------:R-:W-:-:S02]  /*0cf0*/  MOV R18, UR8 ;  /* 0x0000000800127c02 */ /* 0x000fc40008000f00 */
[----:B------:R-:W-:Y:S01]  /*0d00*/  IMAD R220, R3, R220, 0x50 ;  /* 0x0000005003dc7424 */ /* 0x000fe200078e02dc */
[----:B------:R-:W-:Y:S01]  /*0d10*/  LEA R219, R2, R7, 0x6 ;  /* 0x0000000702db7211 */ /* 0x000fe200078e30ff */
[----:B------:R-:W-:Y:S01]  /*0d20*/  IMAD.WIDE R16, R5, 0x2, R16 ;  /* 0x0000000205107825 */ /* 0x000fe200078e0210 */
[----:B------:R-:W-:Y:S02]  /*0d30*/  MOV R19, UR4 ;  /* 0x0000000400137c02 */ /* 0x000fe40008000f00 */
[----:B--2---:R-:W-:-:S07]  /*0d40*/  LOP3.LUT R23, R8, 0x1, RZ, 0xfc, !PT ;  /* 0x0000000108177812 */ /* 0x004fce00078efcff */
.L_x_31:
[----:B------:R-:W1:Y:S01]  /*0d50*/  SHFL.IDX PT, R0, R217, RZ, 0x1f ;  /* 0x00001fffd9007589 */ /* 0x000e6200000e0000 */
[----:B------:R-:W2:Y:S01]  /*0d60*/  LDC R65, c[0x0][0x2e0] ;  /* 0x0000b800ff417b82 */ /* 0x000ea20000000800 */
[----:B------:R-:W-:Y:S01]  /*0d70*/  R2UR UR12, R18 ;  /* 0x00000000120c72ca */ /* 0x000fe200000e0000 */
[----:B------:R-:W-:Y:S01]  /*0d80*/  ULDC UR4, c[0x0][0xda8] ;  /* 0x00036a0000047ab9 */ /* 0x000fe20000000800 */
[----:B------:R-:W-:Y:S01]  /*0d90*/  ULDC.64 UR8, c[0x0][0x3f8] ;  /* 0x0000fe0000087ab9 */ /* 0x000fe20000000a00 */
[----:B------:R-:W-:Y:S01]  /*0da0*/  R2UR UR10, R212 ;  /* 0x00000000d40a72ca */ /* 0x000fe200000e0000 */
[----:B------:R-:W-:Y:S02]  /*0db0*/  UISETP.NE.AND UP1, UPT, UR4, 0x1, UPT ;  /* 0x000000010400788c */ /* 0x000fe4000bf25270 */
[----:B------:R-:W-:Y:S01]  /*0dc0*/  UISETP.NE.U32.AND UP0, UPT, UR8, URZ, UPT ;  /* 0x0000003f0800728c */ /* 0x000fe2000bf05070 */
[----:B------:R-:W-:Y:S01]  /*0dd0*/  ULDC UR5, c[0x0][0xdb4] ;  /* 0x00036d0000057ab9 */ /* 0x000fe20000000800 */
[----:B------:R-:W-:-:S02]  /*0de0*/  ULDC UR6, c[0x0][0x404] ;  /* 0x0001010000067ab9 */ /* 0x000fc40000000800 */
[----:B------:R-:W-:Y:S02]  /*0df0*/  UISETP.NE.AND.EX UP0, UPT, UR9, URZ, UPT, UP0 ;  /* 0x0000003f0900728c */ /* 0x000fe4000bf05300 */
[----:B------:R-:W-:Y:S02]  /*0e00*/  UISETP.NE.AND UP2, UPT, UR5, 0x1, UPT ;  /* 0x000000010500788c */ /* 0x000fe4000bf45270 */
[----:B------:R-:W-:Y:S02]  /*0e10*/  UIADD3 UR9, UR12, 0x14400, URZ ;  /* 0x000144000c097890 */ /* 0x000fe4000fffe03f */
[----:B------:R-:W-:Y:S01]  /*0e20*/  USEL UR6, UR6, 0x1, UP0 ;  /* 0x0000000106067887 */ /* 0x000fe20008000000 */
[----:B------:R-:W-:Y:S01]  /*0e30*/  @UP1 ULDC UR5, c[0x0][0xdac] ;  /* 0x00036b0000051ab9 */ /* 0x000fe20000000800 */
[----:B------:R-:W-:Y:S01]  /*0e40*/  ULOP3.LUT UP0, URZ, UR9, 0x9f, URZ, 0xc0, !UPT ;  /* 0x0000009f093f7892 */ /* 0x000fe2000f80c03f */
[----:B------:R-:W-:Y:S01]  /*0e50*/  UMOV UR11, UR10 ;  /* 0x0000000a000b7c82 */ /* 0x000fe20008000000 */
[----:B-1----:R-:W-:-:S02]  /*0e60*/  R2UR UR7, R0 ;  /* 0x00000000000772ca */ /* 0x002fc400000e0000 */
[----:B--2---:R-:W-:Y:S01]  /*0e70*/  IMAD R65, R65, UR6, RZ ;  /* 0x0000000641417c24 */ /* 0x004fe2000f8e02ff */
[----:B------:R-:W-:Y:S01]  /*0e80*/  @UP1 ULDC UR6, c[0x0][0xdb0] ;  /* 0x00036c0000061ab9 */ /* 0x000fe20000000800 */
[----:B------:R-:W-:Y:S02]  /*0e90*/  PLOP3.LUT P0, PT, PT, PT, UP0, 0x80, 0x0 ;  /* 0x000000000000781c */ /* 0x000fe40003f0f008 */
[----:B------:R-:W-:-:S04]  /*0ea0*/  VIADD R0, R65, 0x4f ;  /* 0x0000004f41007836 */ /* 0x000fc80000000000 */
[----:B------:R-:W-:-:S03]  /*0eb0*/  IMAD.HI R0, R0, 0x66666667, RZ ;  /* 0x6666666700007827 */ /* 0x000fc600078e02ff */
[----:B------:R-:W-:Y:S02]  /*0ec0*/  ULEA.HI UR4, UR7, UR7, URZ, 0x1 ;  /* 0x0000000707047291 */ /* 0x000fe4000f8f083f */
[----:B------:R-:W-:Y:S02]  /*0ed0*/  SHF.R.U32.HI R3, RZ, 0x1f, R0 ;  /* 0x0000001fff037819 */ /* 0x000fe40000011600 */
[----:B------:R-:W-:Y:S02]  /*0ee0*/  ULOP3.LUT UR8, UR4, 0x1e, URZ, 0xc0, !UPT ;  /* 0x0000001e04087892 */ /* 0x000fe4000f8ec03f */
[----:B------:R-:W-:Y:S01]  /*0ef0*/  LEA.HI.SX32 R152, R0, R3, 0x1b ;  /* 0x0000000300987211 */ /* 0x000fe200078fdaff */
[----:B------:R-:W-:Y:S02]  /*0f00*/  UIMAD.WIDE.U32 UR4, UR10, UR5, URZ ;  /* 0x000000050a0472a5 */ /* 0x000fe4000f8e003f */
[----:B------:R-:W-:Y:S02]  /*0f10*/  UIADD3 UR8, UR7, -UR8, URZ ;  /* 0x8000000807087290 */ /* 0x000fe4000fffe03f */
[----:B------:R-:W-:-:S02]  /*0f20*/  @UP1 USHF.R.U32.HI UR11, URZ, UR6, UR5 ;  /* 0x000000063f0b1299 */ /* 0x000fc40008011605 */
[----:B------:R-:W-:Y:S01]  /*0f30*/  ULEA UR8, UR8, UR9, 0xd ;  /* 0x0000000908087291 */ /* 0x000fe2000f8e683f */
[----:B------:R-:W-:Y:S02]  /*0f40*/  @UP2 ULDC.64 UR6, c[0x0][0xdb8] ;  /* 0x00036e0000062ab9 */ /* 0x000fe40000000a00 */
[----:B------:R-:W-:Y:S02]  /*0f50*/  UIMAD.WIDE.U32 UR4, UR11, UR6, URZ ;  /* 0x000000060b0472a5 */ /* 0x000fe4000f8e003f */
[----:B------:R-:W-:Y:S01]  /*0f60*/  IMAD.U32 R216, RZ, RZ, UR11 ;  /* 0x0000000bffd87e24 */ /* 0x000fe2000f8e00ff */
[----:B------:R-:W-:Y:S01]  /*0f70*/  USHF.R.U32.HI UR8, URZ, 0x4, UR8 ;  /* 0x000000043f087899 */ /* 0x000fe20008011608 */
[----:B------:R-:W-:Y:S01]  /*0f80*/  UMOV UR36, UR11 ;  /* 0x0000000b00247c82 */ /* 0x000fe20008000000 */
[----:B------:R-:W-:Y:S02]  /*0f90*/  @UP2 USHF.R.U32.HI UR36, URZ, UR7, UR5 ;  /* 0x000000073f242299 */ /* 0x000fe40008011605 */
[----:B------:R-:W-:Y:S01]  /*0fa0*/  UMOV UR4, UR10 ;  /* 0x0000000a00047c82 */ /* 0x000fe20008000000 */
[----:B------:R-:W-:Y:S01]  /*0fb0*/  ULOP3.LUT UR37, UR8, 0x3fff, URZ, 0xc0, !UPT ;  /* 0x00003fff08257892 */ /* 0x000fe2000f8ec03f */
[----:B------:R-:W-:Y:S01]  /*0fc0*/  MOV R215, UR4 ;  /* 0x0000000400d77c02 */ /* 0x000fe20008000f00 */
[----:B------:R-:W-:Y:S10]  /*0fd0*/  @!P0 BRA `(.L_x_9) ;  /* 0x0000000000408947 */ /* 0x000ff40003800000 */
[----:B------:R-:W-:Y:S01]  /*0fe0*/  MOV R0, 0x0 ;  /* 0x0000000000007802 */ /* 0x000fe20000000f00 */
[----:B------:R-:W-:Y:S01]  /*0ff0*/  ULDC.64 UR4, c[0x4][0x1b8] ;  /* 0x01006e0000047ab9 */ /* 0x000fe20000000a00 */
[----:B------:R-:W-:Y:S01]  /*1000*/  ULDC.64 UR6, c[0x4][0x130] ;  /* 0x01004c0000067ab9 */ /* 0x000fe20000000a00 */
[----:B------:R-:W-:Y:S01]  /*1010*/  IMAD.U32 R4, RZ, RZ, UR4 ;  /* 0x00000004ff047e24 */ /* 0x000fe2000f8e00ff */
[----:B------:R1:W2:Y:S01]  /*1020*/  LDC.64 R2, c[0x4][R0] ;  /* 0x0100000000027b82 */ /* 0x0002a20000000a00 */
[----:B------:R-:W-:Y:S01]  /*1030*/  IMAD.U32 R5, RZ, RZ, UR5 ;  /* 0x00000005ff057e24 */ /* 0x000fe2000f8e00ff */
[----:B------:R-:W-:Y:S01]  /*1040*/  ULDC.64 UR4, c[0x4][0x1c0] ;  /* 0x0100700000047ab9 */ /* 0x000fe20000000a00 */
[----:B------:R-:W-:Y:S01]  /*1050*/  IMAD.U32 R10, RZ, RZ, UR6 ;  /* 0x00000006ff0a7e24 */ /* 0x000fe2000f8e00ff */
[----:B------:R-:W-:Y:S01]  /*1060*/  MOV R6, UR4 ;  /* 0x0000000400067c02 */ /* 0x000fe20008000f00 */
[----:B------:R-:W-:Y:S01]  /*1070*/  IMAD.U32 R7, RZ, RZ, UR5 ;  /* 0x00000005ff077e24 */ /* 0x000fe2000f8e00ff */
[----:B------:R-:W-:Y:S01]  /*1080*/  MOV R11, UR7 ;  /* 0x00000007000b7c02 */ /* 0x000fe20008000f00 */
[----:B------:R-:W-:Y:S01]  /*1090*/  IMAD.MOV.U32 R8, RZ, RZ, 0x70 ;  /* 0x00000070ff087424 */ /* 0x000fe200078e00ff */
[----:B------:R-:W-:Y:S01]  /*10a0*/  MOV R13, RZ ;  /* 0x000000ff000d7202 */ /* 0x000fe20000000f00 */
[----:B-1----:R-:W-:-:S07]  /*10b0*/  IMAD.MOV.U32 R12, RZ, RZ, 0x1 ;  /* 0x00000001ff0c7424 */ /* 0x002fce00078e00ff */
[----:B------:R-:W-:-:S07]  /*10c0*/  LEPC R20, `(.L_x_9) ;  /* 0x000000001014794e */ /* 0x000fce0000000000 */
[----:B--2---:R-:W-:Y:S05]  /*10d0*/  CALL.ABS.NOINC R2 ;  /* 0x0000000002007343 */ /* 0x004fea0003c00000 */
.L_x_9:
[----:B------:R-:W-:Y:S02]  /*10e0*/  R2UR UR4, R18 ;  /* 0x00000000120472ca */ /* 0x000fe400000e0000 */
[----:B------:R-:W-:Y:S02]  /*10f0*/  LOP3.LUT R0, R213, 0x1, RZ, 0xc0, !PT ;  /* 0x00000001d5007812 */ /* 0x000fe400078ec0ff */
[----:B------:R-:W-:Y:S02]  /*1100*/  ISETP.NE.AND P0, PT, R23, 0x3, PT ;  /* 0x000000031700780c */ /* 0x000fe40003f05270 */
[----:B------:R-:W-:-:S07]  /*1110*/  SHF.L.U32 R0, R0, 0x1f, RZ ;  /* 0x0000001f00007819 */ /* 0x000fce00000006ff */
[----:B------:R-:W1:Y:S02]  /*1120*/  SYNCS.PHASECHK.TRANS64.TRYWAIT P1, [UR4+0x38800], R0 ;  /* 0x03880000ff0075a7 */ /* 0x000e640008020144 */
[----:B-1----:R-:W-:Y:S05]  /*1130*/  @!P1 BRA `(.L_x_10) ;  /* 0x000000e000ac9947 */ /* 0x002fea0003800000 */
.L_x_90:
[----:B------:R-:W-:Y:S05]  /*1140*/  @!P0 BRA `(.L_x_11) ;  /* 0x0000000000048947 */ /* 0x000fea0003800000 */
[----:B------:R-:W-:Y:S01]  /*1150*/  BPT.TRAP 0x1 ;  /* 0x000000040000795c */ /* 0x000fe20000300000 */
.L_x_11:
[----:B------:R-:W-:Y:S01]  /*1160*/  R2UR UR5, R19 ;  /* 0x00000000130572ca */ /* 0x000fe200000e0000 */
[----:B-1----:R-:W-:Y:S01]  /*1170*/  IMAD.U32 R0, RZ, RZ, UR38 ;  /* 0x00000026ff007e24 */ /* 0x002fe2000f8e00ff */
[----:B------:R-:W-:-:S11]  /*1180*/  R2UR UR4, R18 ;  /* 0x00000000120472ca */ /* 0x000fd600000e0000 */
[----:B------:R-:W-:Y:S02]  /*1190*/  IMAD.U32 R3, RZ, RZ, UR5 ;  /* 0x00000005ff037e24 */ /* 0x000fe4000f8e00ff */
[----:B------:R-:W-:-:S03]  /*11a0*/  LEA R0, R0, UR4, 0x3 ;  /* 0x0000000400007c11 */ /* 0x000fc6000f8e18ff */
[----:B------:R-:W-:-:S04]  /*11b0*/  SHF.L.U32 R3, R3, 0x1f, RZ ;  /* 0x0000001f03037819 */ /* 0x000fc800000006ff */
[----:B------:R1:W2:Y:S01]  /*11c0*/  SYNCS.PHASECHK.TRANS64.TRYWAIT P2, [R0+URZ+0x38830], R3 ;  /* 0x03883003000075a7 */ /* 0x0002a2000804017f */
[----:B------:R-:W-:Y:S05]  /*11d0*/  @!P0 BRA `(.L_x_12) ;  /* 0x0000000000048947 */ /* 0x000fea0003800000 */
[----:B------:R-:W-:Y:S01]  /*11e0*/  BPT.TRAP 0x1 ;  /* 0x000000040000795c */ /* 0x000fe20000300000 */
.L_x_12:
[----:B------:R-:W3:Y:S01]  /*11f0*/  S2R R2, SR_TID.X ;  /* 0x0000000000027919 */ /* 0x000ee20000002100 */
[----:B------:R-:W-:Y:S02]  /*1200*/  MOV R151, RZ ;  /* 0x000000ff00977202 */ /* 0x000fe40000000f00 */
[----:B---3--:R-:W-:-:S04]  /*1210*/  LOP3.LUT R2, R2, 0x7f, RZ, 0xc0, !PT ;  /* 0x0000007f02027812 */ /* 0x008fc800078ec0ff */
[----:B------:R-:W-:Y:S01]  /*1220*/  ISETP.NE.AND P1, PT, R2, RZ, PT ;  /* 0x000000ff0200720c */ /* 0x000fe20003f25270 */
[----:B--2---:R-:W-:-:S12]  /*1230*/  @P2 BRA `(.L_x_13) ;  /* 0x0000000000082947 */ /* 0x004fd80003800000 */
[----:B------:R-:W2:Y:S02]  /*1240*/  SYNCS.PHASECHK.TRANS64.TRYWAIT P2, [R0+URZ+0x38830], R3 ;  /* 0x03883003000075a7 */ /* 0x000ea4000804017f */
[----:B--2---:R-:W-:Y:S05]  /*1250*/  @!P2 BRA `(.L_x_14) ;  /* 0x000000e00080a947 */ /* 0x004fea0003800000 */
.L_x_13:
[----:B------:R-:W-:Y:S05]  /*1260*/  WARPSYNC.ALL ;  /* 0x0000000000007948 */ /* 0x000fea0003800000 */
[----:B------:R-:W-:Y:S01]  /*1270*/  R2UR UR4, R18 ;  /* 0x00000000120472ca */ /* 0x000fe200000e0000 */
[----:B------:R-:W-:Y:S01]  /*1280*/  ULOP3.LUT UR5, UR37, 0x10000, URZ, 0xfc, !UPT ;  /* 0x0001000025057892 */ /* 0x000fe2000f8efc3f */
[----:B------:R-:W-:Y:S01]  /*1290*/  WARPGROUP.ARRIVE ;  /* 0x00000000000079c5 */ /* 0x000fe20000000000 */
[----:B------:R-:W-:Y:S01]  /*12a0*/  UMOV UR9, 0x40000040 ;  /* 0x4000004000097882 */ /* 0x000fe20000000000 */
[----:B------:R-:W-:Y:S01]  /*12b0*/  UMOV UR11, 0x40000040 ;  /* 0x40000040000b7882 */ /* 0x000fe20000000000 */
[----:B------:R-:W-:Y:S01]  /*12c0*/  UMOV UR21, UR9 ;  /* 0x0000000900157c82 */ /* 0x000fe20008000000 */
[----:B------:R-:W-:Y:S01]  /*12d0*/  MOV R15, UR9 ;  /* 0x00000009000f7c02 */ /* 0x000fe20008000f00 */
[----:B------:R-:W-:Y:S01]  /*12e0*/  UMOV UR13, UR21 ;  /* 0x00000015000d7c82 */ /* 0x000fe20008000000 */
[----:B------:R-:W-:Y:S01]  /*12f0*/  UMOV UR8, UR5 ;  /* 0x0000000500087c82 */ /* 0x000fe20008000000 */
[----:B------:R-:W-:Y:S01]  /*1300*/  UMOV UR15, 0x40000040 ;  /* 0x40000040000f7882 */ /* 0x000fe20000000000 */
[----:B------:R-:W-:Y:S01]  /*1310*/  UMOV UR20, UR8 ;  /* 0x0000000800147c82 */ /* 0x000fe20008000000 */
[----:B------:R-:W-:Y:S01]  /*1320*/  IMAD.U32 R14, RZ, RZ, UR8 ;  /* 0x00000008ff0e7e24 */ /* 0x000fe2000f8e00ff */
[----:B------:R-:W-:Y:S01]  /*1330*/  UMOV UR12, UR20 ;  /* 0x00000014000c7c82 */ /* 0x000fe20008000000 */
[----:B------:R-:W-:Y:S01]  /*1340*/  UIADD3 UR4, UR4, 0x24400, URZ ;  /* 0x0002440004047890 */ /* 0x000fe2000fffe03f */
[----:B------:R-:W-:Y:S01]  /*1350*/  MOV R2, UR38 ;  /* 0x0000002600027c02 */ /* 0x000fe20008000f00 */
[----:B------:R-:W-:Y:S01]  /*1360*/  UMOV UR16, UR20 ;  /* 0x0000001400107c82 */ /* 0x000fe20008000000 */
[----:B------:R-:W-:Y:S01]  /*1370*/  UMOV UR17, UR21 ;  /* 0x0000001500117c82 */ /* 0x000fe20008000000 */
[----:B------:R-:W-:Y:S01]  /*1380*/  USHF.R.U32.HI UR4, URZ, 0x4, UR4 ;  /* 0x000000043f047899 */ /* 0x000fe20008011604 */
[----:B-12---:R-:W-:Y:S01]  /*1390*/  MOV R3, UR36 ;  /* 0x0000002400037c02 */ /* 0x006fe20008000f00 */
[----:B------:R-:W-:Y:S01]  /*13a0*/  UMOV UR19, 0x40000040 ;  /* 0x4000004000137882 */ /* 0x000fe20000000000 */
[----:B------:R-:W-:Y:S01]  /*13b0*/  UMOV UR23, 0x40000040 ;  /* 0x4000004000177882 */ /* 0x000fe20000000000 */
[----:B------:R-:W-:Y:S01]  /*13c0*/  ULOP3.LUT UR4, UR4, 0x3fff, URZ, 0xc0, !UPT ;  /* 0x00003fff04047892 */ /* 0x000fe2000f8ec03f */
[----:B------:R-:W-:Y:S01]  /*13d0*/  P2R R64, PR, RZ, 0x1 ;  /* 0x00000001ff407803 */ /* 0x000fe20000000000 */
[----:B------:R-:W-:Y:S01]  /*13e0*/  UMOV UR27, 0x40000040 ;  /* 0x40000040001b7882 */ /* 0x000fe20000000000 */
[----:B------:R-:W-:Y:S01]  /*13f0*/  UMOV UR31, 0x40000040 ;  /* 0x40000040001f7882 */ /* 0x000fe20000000000 */
[----:B------:R-:W-:Y:S01]  /*1400*/  ULOP3.LUT UR6, UR4, 0x10000, URZ, 0xfc, !UPT ;  /* 0x0001000004067892 */ /* 0x000fe2000f8efc3f */
[----:B------:R-:W-:Y:S01]  /*1410*/  @!P1 VIADD R0, R0, 0x38840 ;  /* 0x0003884000009836 */ /* 0x000fe20000000000 */
[----:B------:R-:W-:Y:S01]  /*1420*/  UMOV UR35, 0x40000040 ;  /* 0x4000004000237882 */ /* 0x000fe20000000000 */
[----:B------:R-:W-:Y:S01]  /*1430*/  UMOV UR43, 0x40000040 ;  /* 0x40000040002b7882 */ /* 0x000fe20000000000 */
[----:B------:R-:W-:Y:S01]  /*1440*/  UIMAD UR4, UR38, 0xa00, UR6 ;  /* 0x00000a00260478a4 */ /* 0x000fe2000f8e0206 */
[--C-:B------:R-:W-:Y:S01]  /*1450*/  IMAD.MOV.U32 R150, RZ, RZ, R151.reuse ;  /* 0x000000ffff967224 */ /* 0x100fe200078e0097 */
[----:B------:R-:W-:Y:S01]  /*1460*/  UMOV UR47, 0x40000040 ;  /* 0x40000040002f7882 */ /* 0x000fe20000000000 */
[----:B------:R-:W-:Y:S01]  /*1470*/  IMAD.U32 R22, RZ, RZ, UR6 ;  /* 0x00000006ff167e24 */ /* 0x000fe2000f8e00ff */
[----:B------:R-:W-:Y:S01]  /*1480*/  UIADD3 UR14, UR4, 0x100, URZ ;  /* 0x00000100040e7890 */ /* 0x000fe2000fffe03f */
[----:B------:R-:W-:Y:S01]  /*1490*/  @!P1 PRMT R0, RZ, 0x654, R0 ;  /* 0x00000654ff009816 */ /* 0x000fe20000000000 */
[----:B------:R-:W-:Y:S01]  /*14a0*/  UIADD3 UR18, UR4, 0x180, URZ ;  /* 0x0000018004127890 */ /* 0x000fe2000fffe03f */
[-C--:B------:R-:W-:Y:S01]  /*14b0*/  MOV R149, R151.reuse ;  /* 0x0000009700957202 */ /* 0x080fe20000000f00 */
[----:B------:R-:W-:Y:S01]  /*14c0*/  UMOV UR10, UR4 ;  /* 0x00000004000a7c82 */ /* 0x000fe20008000000 */
[----:B------:R-:W-:Y:S01]  /*14d0*/  UIADD3 UR6, UR5, 0x2, URZ ;  /* 0x0000000205067890 */ /* 0x000fe2000fffe03f */
[----:B------:R-:W-:Y:S01]  /*14e0*/  HGMMA.64x16x16.F32 R56, gdesc[UR8], RZ, !UPT, gsb0 ;  /* 0x00200000083879f0 */ /* 0x000fe2000c0008ff */
[----:B------:R-:W-:Y:S01]  /*14f0*/  UIADD3 UR10, UR4, 0x80, URZ ;  /* 0x00000080040a7890 */ /* 0x000fe2000fffe03f */
[--C-:B------:R-:W-:Y:S01]  /*1500*/  IMAD.MOV.U32 R148, RZ, RZ, R151.reuse ;  /* 0x000000ffff947224 */ /* 0x100fe200078e0097 */
[----:B------:R-:W-:Y:S01]  /*1510*/  UMOV UR8, UR20 ;  /* 0x0000001400087c82 */ /* 0x000fe20008000000 */
[----:B------:R-:W-:Y:S01]  /*1520*/  UMOV UR9, UR21 ;  /* 0x0000001500097c82 */ /* 0x000fe20008000000 */
[----:B------:R-:W-:Y:S01]  /*1530*/  UMOV UR11, 0x40000040 ;  /* 0x40000040000b7882 */ /* 0x000fe20000000000 */
[----:B------:R-:W-:Y:S01]  /*1540*/  UIADD3 UR7, UR4, 0x2, URZ ;  /* 0x0000000204077890 */ /* 0x000fe2000fffe03f */
[--C-:B------:R-:W-:Y:S01]  /*1550*/  IMAD.MOV.U32 R147, RZ, RZ, R151.reuse ;  /* 0x000000ffff937224 */ /* 0x100fe200078e0097 */
[----:B------:R-:W-:Y:S01]  /*1560*/  UIADD3 UR22, UR4, 0x402, URZ ;  /* 0x0000040204167890 */ /* 0x000fe2000fffe03f */
[-C--:B------:R-:W-:Y:S01]  /*1570*/  MOV R146, R151.reuse ;  /* 0x0000009700927202 */ /* 0x080fe20000000f00 */
[----:B------:R-:W-:Y:S01]  /*1580*/  UIADD3 UR26, UR4, 0x404, URZ ;  /* 0x00000404041a7890 */ /* 0x000fe2000fffe03f */
[--C-:B------:R-:W-:Y:S01]  /*1590*/  IMAD.MOV.U32 R145, RZ, RZ, R151.reuse ;  /* 0x000000ffff917224 */ /* 0x100fe200078e0097 */
        /* <DEDUP_REMOVED lines=10> */
[----:B------:R-:W-:Y:S01]  /*1640*/  UMOV UR51, 0x40000040 ;  /* 0x4000004000337882 */ /* 0x000fe20000000000 */
[----:B------:R-:W-:Y:S01]  /*1650*/  UIADD3 UR54, UR4, 0x800, URZ ;  /* 0x0000080004367890 */ /* 0x000fe2000fffe03f */
[--C-:B------:R-:W-:Y:S01]  /*1660*/  IMAD.MOV.U32 R139, RZ, RZ, R151.reuse ;  /* 0x000000ffff8b7224 */ /* 0x100fe200078e0097 */
[----:B------:R-:W-:Y:S01]  /*1670*/  UMOV UR55, 0x40000040 ;  /* 0x4000004000377882 */ /* 0x000fe20000000000 */
[----:B------:R-:W-:Y:S01]  /*1680*/  UIADD3 UR58, UR4, 0x802, URZ ;  /* 0x00000802043a7890 */ /* 0x000fe2000fffe03f */
[--C-:B------:R-:W-:Y:S01]  /*1690*/  IMAD.MOV.U32 R138, RZ, RZ, R151.reuse ;  /* 0x000000ffff8a7224 */ /* 0x100fe200078e0097 */
[----:B------:R-:W-:Y:S01]  /*16a0*/  UMOV UR59, 0x40000040 ;  /* 0x40000040003b7882 */ /* 0x000fe20000000000 */
[----:B------:R-:W-:Y:S01]  /*16b0*/  UMOV UR39, 0x40000040 ;  /* 0x4000004000277882 */ /* 0x000fe20000000000 */
[-C--:B------:R-:W-:Y:S01]  /*16c0*/  MOV R137, R151.reuse ;  /* 0x0000009700897202 */ /* 0x080fe20000000f00 */
[--C-:B------:R-:W-:Y:S01]  /*16d0*/  IMAD.MOV.U32 R136, RZ, RZ, R151.reuse ;  /* 0x000000ffff887224 */ /* 0x100fe200078e0097 */
        /* <DEDUP_REMOVED lines=18> */
[----:B------:R-:W-:Y:S01]  /*1800*/  MOV R107, R151 ;  /* 0x00000097006b7202 */ /* 0x000fe20000000f00 */
[----:B------:R-:W-:Y:S01]  /*1810*/  IMAD.MOV.U32 R121, RZ, RZ, R151 ;  /* 0x000000ffff797224 */ /* 0x000fe200078e0097 */
[----:B------:R-:W-:-:S02]  /*1820*/  WARPGROUP.DEPBAR.LE gsb0, 0x0 ;  /* 0x00008000000079c5 */ /* 0x000fc40000010000 */
[----:B------:R-:W-:Y:S01]  /*1830*/  WARPGROUP.ARRIVE ;  /* 0x00000000000079c5 */ /* 0x000fe20000000000 */
[--C-:B------:R-:W-:Y:S01]  /*1840*/  IMAD.MOV.U32 R120, RZ, RZ, R151.reuse ;  /* 0x000000ffff787224 */ /* 0x100fe200078e0097 */
[-C--:B------:R-:W-:Y:S01]  /*1850*/  MOV R104, R151.reuse ;  /* 0x0000009700687202 */ /* 0x080fe20000000f00 */
[--C-:B------:R-:W-:Y:S01]  /*1860*/  IMAD.MOV.U32 R118, RZ, RZ, R151.reuse ;  /* 0x000000ffff767224 */ /* 0x100fe200078e0097 */
[-C--:B------:R-:W-:Y:S01]  /*1870*/  MOV R98, R151.reuse ;  /* 0x0000009700627202 */ /* 0x080fe20000000f00 */
[--C-:B------:R-:W-:Y:S01]  /*1880*/  IMAD.MOV.U32 R117, RZ, RZ, R151.reuse ;  /* 0x000000ffff757224 */ /* 0x100fe200078e0097 */
[----:B------:R-:W-:Y:S01]  /*1890*/  HGMMA.64x16x16.F32 R48, gdesc[UR8], RZ, !UPT, gsb0 ;  /* 0x00200000083079f0 */ /* 0x000fe2000c0008ff */
[----:B------:R-:W-:Y:S01]  /*18a0*/  UIADD3 UR10, UR4, 0x200, URZ ;  /* 0x00000200040a7890 */ /* 0x000fe2000fffe03f */
[--C-:B------:R-:W-:Y:S01]  /*18b0*/  IMAD.MOV.U32 R115, RZ, RZ, R151.reuse ;  /* 0x000000ffff737224 */ /* 0x100fe200078e0097 */
[----:B------:R-:W-:Y:S01]  /*18c0*/  UMOV UR8, UR20 ;  /* 0x0000001400087c82 */ /* 0x000fe20008000000 */
[----:B------:R-:W-:Y:S01]  /*18d0*/  UMOV UR9, UR21 ;  /* 0x0000001500097c82 */ /* 0x000fe20008000000 */
[----:B------:R-:W-:Y:S01]  /*18e0*/  UMOV UR11, 0x40000040 ;  /* 0x40000040000b7882 */ /* 0x000fe20000000000 */
        /* <DEDUP_REMOVED lines=10> */
[----:B------:R-:W-:-:S02]  /*1990*/  IMAD.MOV.U32 R106, RZ, RZ, R151 ;  /* 0x000000ffff6a7224 */ /* 0x000fc400078e0097 */
[--C-:B------:R-:W-:Y:S02]  /*19a0*/  IMAD.MOV.U32 R105, RZ, RZ, R151.reuse ;  /* 0x000000ffff697224 */ /* 0x100fe400078e0097 */
[--C-:B------:R-:W-:Y:S02]  /*19b0*/  IMAD.MOV.U32 R103, RZ, RZ, R151.reuse ;  /* 0x000000ffff677224 */ /* 0x100fe400078e0097 */
[--C-:B------:R-:W-:Y:S02]  /*19c0*/  IMAD.MOV.U32 R102, RZ, RZ, R151.reuse ;  /* 0x000000ffff667224 */ /* 0x100fe400078e0097 */
[--C-:B------:R-:W-:Y:S02]  /*19d0*/  IMAD.MOV.U32 R100, RZ, RZ, R151.reuse ;  /* 0x000000ffff647224 */ /* 0x100fe400078e0097 */
[--C-:B------:R-:W-:Y:S02]  /*19e0*/  IMAD.MOV.U32 R96, RZ, RZ, R151.reuse ;  /* 0x000000ffff607224 */ /* 0x100fe400078e0097 */
        /* <DEDUP_REMOVED lines=9> */
[----:B------:R-:W-:Y:S01]  /*1a80*/  IMAD.MOV.U32 R66, RZ, RZ, R151 ;  /* 0x000000ffff427224 */ /* 0x000fe200078e0097 */
[----:B------:R-:W-:Y:S02]  /*1a90*/  WARPGROUP.DEPBAR.LE gsb0, 0x0 ;  /* 0x00008000000079c5 */ /* 0x000fe40000010000 */
[----:B------:R-:W-:-:S06]  /*1aa0*/  WARPGROUP.ARRIVE ;  /* 0x00000000000079c5 */ /* 0x000fcc0000000000 */
[----:B------:R-:W-:Y:S01]  /*1ab0*/  HGMMA.64x16x16.F32 R40, gdesc[UR12], RZ, !UPT, gsb0 ;  /* 0x002000000c2879f0 */ /* 0x000fe2000c0008ff */
[----:B------:R-:W-:Y:S01]  /*1ac0*/  UMOV UR12, UR6 ;  /* 0x00000006000c7c82 */ /* 0x000fe20008000000 */
[----:B------:R-:W-:Y:S01]  /*1ad0*/  UMOV UR13, 0x40000040 ;  /* 0x40000040000d7882 */ /* 0x000fe20000000000 */
[----:B------:R-:W-:Y:S01]  /*1ae0*/  UMOV UR14, UR7 ;  /* 0x00000007000e7c82 */ /* 0x000fe20008000000 */
[----:B------:R-:W-:Y:S01]  /*1af0*/  UMOV UR15, 0x40000040 ;  /* 0x40000040000f7882 */ /* 0x000fe20000000000 */
[----:B------:R-:W-:Y:S01]  /*1b00*/  UMOV UR20, UR12 ;  /* 0x0000000c00147c82 */ /* 0x000fe20008000000 */
[----:B------:R-:W-:Y:S01]  /*1b10*/  UMOV UR21, UR13 ;  /* 0x0000000d00157c82 */ /* 0x000fe20008000000 */
[----:B------:R-:W-:Y:S01]  /*1b20*/  IMAD.U32 R12, RZ, RZ, UR12 ;  /* 0x0000000cff0c7e24 */ /* 0x000fe2000f8e00ff */
[----:B------:R-:W-:Y:S01]  /*1b30*/  UIADD3 UR6, UR5, 0x4, URZ ;  /* 0x0000000405067890 */ /* 0x000fe2000fffe03f */
[----:B------:R-:W-:Y:S01]  /*1b40*/  IMAD.U32 R13, RZ, RZ, UR13 ;  /* 0x0000000dff0d7e24 */ /* 0x000fe2000f8e00ff */
[----:B------:R-:W-:Y:S01]  /*1b50*/  UIADD3 UR7, UR4, 0x4, URZ ;  /* 0x0000000404077890 */ /* 0x000fe2000fffe03f */
[----:B------:R-:W-:-:S02]  /*1b60*/  WARPGROUP.DEPBAR.LE gsb0, 0x0 ;  /* 0x00008000000079c5 */ /* 0x000fc40000010000 */
[----:B------:R-:W-:-:S06]  /*1b70*/  WARPGROUP.ARRIVE ;  /* 0x00000000000079c5 */ /* 0x000fcc0000000000 */
[----:B------:R-:W-:Y:S01]  /*1b80*/  HGMMA.64x16x16.F32 R32, gdesc[UR16], RZ, !UPT, gsb0 ;  /* 0x00200000102079f0 */ /* 0x000fe2000c0008ff */
[----:B------:R-:W-:Y:S01]  /*1b90*/  UIADD3 UR18, UR4, 0x182, URZ ;  /* 0x0000018204127890 */ /* 0x000fe2000fffe03f */
[----:B------:R-:W-:Y:S01]  /*1ba0*/  UMOV UR16, UR20 ;  /* 0x0000001400107c82 */ /* 0x000fe20008000000 */
[----:B------:R-:W-:Y:S01]  /*1bb0*/  UMOV UR17, UR21 ;  /* 0x0000001500117c82 */ /* 0x000fe20008000000 */
[----:B------:R-:W-:Y:S01]  /*1bc0*/  UMOV UR19, 0x40000040 ;  /* 0x4000004000137882 */ /* 0x000fe20000000000 */
[----:B------:R-:W-:Y:S02]  /*1bd0*/  WARPGROUP.DEPBAR.LE gsb0, 0x0 ;  /* 0x00008000000079c5 */ /* 0x000fe40000010000 */
        /* <DEDUP_REMOVED lines=8> */
[----:B------:R-:W-:Y:S01]  /*1c60*/  HGMMA.64x16x16.F32 R56, gdesc[UR12], R56, gsb0 ;  /* 0x002000000c3879f0 */ /* 0x000fe20008000838 */
        /* <DEDUP_REMOVED lines=14> */
[----:B------:R-:W-:Y:S01]  /*1d50*/  UMOV UR12, UR6 ;  /* 0x00000006000c7c82 */ /* 0x000fe20008000000 */
[----:B------:R-:W-:Y:S01]  /*1d60*/  UMOV UR13, 0x40000040 ;  /* 0x40000040000d7882 */ /* 0x000fe20000000000 */
[----:B------:R-:W-:Y:S01]  /*1d70*/  UMOV UR14, UR7 ;  /* 0x00000007000e7c82 */ /* 0x000fe20008000000 */
[----:B------:R-:W-:Y:S01]  /*1d80*/  UMOV UR15, 0x40000040 ;  /* 0x40000040000f7882 */ /* 0x000fe20000000000 */
[----:B------:R-:W-:Y:S01]  /*1d90*/  UMOV UR20, UR12 ;  /* 0x0000000c00147c82 */ /* 0x000fe20008000000 */
[----:B------:R-:W-:Y:S01]  /*1da0*/  UMOV UR21, UR13 ;  /* 0x0000000d00157c82 */ /* 0x000fe20008000000 */
[----:B------:R-:W-:Y:S01]  /*1db0*/  MOV R10, UR12 ;  /* 0x0000000c000a7c02 */ /* 0x000fe20008000f00 */
[----:B------:R-:W-:Y:S01]  /*1dc0*/  IMAD.U32 R11, RZ, RZ, UR13 ;  /* 0x0000000dff0b7e24 */ /* 0x000fe2000f8e00ff */
[----:B------:R-:W-:Y:S02]  /*1dd0*/  UIADD3 UR6, UR5, 0x6, URZ ;  /* 0x0000000605067890 */ /* 0x000fe4000fffe03f */
[----:B------:R-:W-:Y:S01]  /*1de0*/  UIADD3 UR7, UR4, 0x6, URZ ;  /* 0x0000000604077890 */ /* 0x000fe2000fffe03f */
[----:B------:R-:W-:-:S02]  /*1df0*/  WARPGROUP.DEPBAR.LE gsb0, 0x0 ;  /* 0x00008000000079c5 */ /* 0x000fc40000010000 */
        /* <DEDUP_REMOVED lines=36> */
[----:B------:R-:W-:Y:S01]  /*2040*/  IMAD.U32 R8, RZ, RZ, UR12 ;  /* 0x0000000cff087e24 */ /* 0x000fe2000f8e00ff */
[----:B------:R-:W-:Y:S01]  /*2050*/  MOV R9, UR13 ;  /* 0x0000000d00097c02 */ /* 0x000fe20008000f00 */
        /* <DEDUP_REMOVED lines=49> */
[----:B------:R-:W-:Y:S01]  /*2370*/  UMOV UR16, UR8 ;  /* 0x0000000800107c82 */ /* 0x000fe20008000000 */
[----:B------:R-:W-:Y:S01]  /*2380*/  UMOV UR17, UR9 ;  /* 0x0000000900117c82 */ /* 0x000fe20008000000 */
[----:B------:R-:W-:Y:S02]  /*2390*/  UIADD3 UR6, UR5, 0x402, URZ ;  /* 0x0000040205067890 */ /* 0x000fe4000fffe03f */
[----:B------:R-:W-:Y:S01]  /*23a0*/  UIADD3 UR7, UR5, 0x804, URZ ;  /* 0x0000080405077890 */ /* 0x000fe2000fffe03f */
[----:B------:R-:W-:-:S02]  /*23b0*/  WARPGROUP.DEPBAR.LE gsb0, 0x0 ;  /* 0x00008000000079c5 */ /* 0x000fc40000010000 */
        /* <DEDUP_REMOVED lines=13> */
[----:B------:R-:W-:Y:S01]  /*2490*/  UMOV UR12, UR6 ;  /* 0x00000006000c7c82 */ /* 0x000fe20008000000 */
[----:B------:R-:W-:Y:S01]  /*24a0*/  UMOV UR13, 0x40000040 ;  /* 0x40000040000d7882 */ /* 0x000fe20000000000 */
[----:B------:R-:W-:Y:S01]  /*24b0*/  UMOV UR15, 0x40000040 ;  /* 0x40000040000f7882 */ /* 0x000fe20000000000 */
[----:B------:R-:W-:Y:S01]  /*24c0*/  UMOV UR20, UR12 ;  /* 0x0000000c00147c82 */ /* 0x000fe20008000000 */
[----:B------:R-:W-:Y:S01]  /*24d0*/  UMOV UR21, UR13 ;  /* 0x0000000d00157c82 */ /* 0x000fe20008000000 */
[----:B------:R-:W-:Y:S01]  /*24e0*/  UIADD3 UR6, UR5, 0x404, URZ ;  /* 0x0000040405067890 */ /* 0x000fe2000fffe03f */
        /* <DEDUP_REMOVED lines=10> */
[----:B------:R-:W-:Y:S02]  /*2590*/  UIADD3 UR10, UR4, 0x504, URZ ;  /* 0x00000504040a7890 */ /* 0x000fe4000fffe03f */
        /* <DEDUP_REMOVED lines=29> */
[----:B------:R-:W-:Y:S03]  /*2770*/  HGMMA.64x16x16.F32 R24, gdesc[UR12], R24, gsb0 ;  /* 0x002000000c1879f0 */ /* 0x000fe60008000818 */
        /* <DEDUP_REMOVED lines=105> */
[----:B------:R-:W-:Y:S01]  /*2e10*/  UIADD3 UR6, UR4, 0x704, URZ ;  /* 0x0000070404067890 */ /* 0x000fe2000fffe03f */
        /* <DEDUP_REMOVED lines=11> */
[----:B------:R-:W-:Y:S01]  /*2ed0*/  UIADD3 UR7, UR5, 0x806, URZ ;  /* 0x0000080605077890 */ /* 0x000fe2000fffe03f */
[----:B------:R-:W-:Y:S01]  /*2ee0*/  ULDC UR10, c[0x0][0x9d8] ;  /* 0x00027600000a7ab9 */ /* 0x000fe20000000800 */
[----:B------:R-:W-:-:S02]  /*2ef0*/  WARPGROUP.DEPBAR.LE gsb0, 0x0 ;  /* 0x00008000000079c5 */ /* 0x000fc40000010000 */
        /* <DEDUP_REMOVED lines=21> */
[----:B------:R-:W-:Y:S01]  /*3050*/  UMOV UR44, UR40 ;  /* 0x00000028002c7c82 */ /* 0x000fe20008000000 */
[----:B------:R-:W-:Y:S01]  /*3060*/  UMOV UR45, UR41 ;  /* 0x00000029002d7c82 */ /* 0x000fe20008000000 */
[----:B------:R-:W-:Y:S01]  /*3070*/  UIADD3 UR7, UR4, 0x706, URZ ;  /* 0x0000070604077890 */ /* 0x000fe2000fffe03f */
[----:B------:R-:W-:-:S02]  /*3080*/  WARPGROUP.DEPBAR.LE gsb0, 0x0 ;  /* 0x00008000000079c5 */ /* 0x000fc40000010000 */
[----:B------:R-:W-:-:S06]  /*3090*/  WARPGROUP.ARRIVE ;  /* 0x00000000000079c5 */ /* 0x000fcc0000000000 */
[----:B------:R-:W-:Y:S01]  /*30a0*/  HGMMA.64x16x16.F32 R32, gdesc[UR32], R32, gsb0 ;  /* 0x00200000202079f0 */ /* 0x000fe20008000820 */
[----:B------:R-:W-:Y:S01]  /*30b0*/  UMOV UR34, UR6 ;  /* 0x0000000600227c82 */ /* 0x000fe20008000000 */
[----:B------:R-:W-:Y:S01]  /*30c0*/  UMOV UR35, 0x40000040 ;  /* 0x4000004000237882 */ /* 0x000fe20000000000 */
[----:B------:R-:W-:Y:S01]  /*30d0*/  UIADD3 UR6, UR5, 0xc00, URZ ;  /* 0x00000c0005067890 */ /* 0x000fe2000fffe03f */
        /* <DEDUP_REMOVED lines=83> */
[----:B------:R-:W-:Y:S01]  /*3610*/  UIADD3 UR6, UR4, 0x804, URZ ;  /* 0x0000080404067890 */ /* 0x000fe2000fffe03f */
[----:B------:R-:W-:Y:S01]  /*3620*/  UMOV UR36, UR52 ;  /* 0x0000003400247c82 */ /* 0x000fe20008000000 */
[----:B------:R-:W-:Y:S01]  /*3630*/  UMOV UR37, UR53 ;  /* 0x0000003500257c82 */ /* 0x000fe20008000000 */
[----:B------:R-:W-:Y:S01]  /*3640*/  UMOV UR56, UR52 ;  /* 0x0000003400387c82 */ /* 0x000fe20008000000 */
[----:B------:R-:W-:-:S03]  /*3650*/  UMOV UR57, UR53 ;  /* 0x0000003500397c82 */ /* 0x000fc60008000000 */
[----:B------:R-:W-:Y:S01]  /*3660*/  UMOV UR38, UR6 ;  /* 0x0000000600267c82 */ /* 0x000fe20008000000 */
[----:B------:R-:W-:Y:S01]  /*3670*/  UIADD3 UR6, UR4, 0x984, URZ ;  /* 0x0000098404067890 */ /* 0x000fe2000fffe03f */
        /* <DEDUP_REMOVED lines=17> */
[----:B------:R-:W-:Y:S02]  /*3790*/  R2UR UR36, R3 ;  /* 0x00000000032472ca */ /* 0x000fe400000e0000 */
[----:B------:R-:W-:Y:S02]  /*37a0*/  IADD3 R3, R220, R65, RZ ;  /* 0x00000041dc037210 */ /* 0x000fe40007ffe0ff */
[----:B------:R-:W-:-:S03]  /*37b0*/  R2UR UR38, R2 ;  /* 0x00000000022672ca */ /* 0x000fc600000e0000 */
[----:B------:R-:W-:-:S05]  /*37c0*/  IMAD R3, R152, -0x50, R3 ;  /* 0xffffffb098037824 */ /* 0x000fca00078e0203 */
[C---:B------:R-:W-:Y:S02]  /*37d0*/  ISETP.GT.AND P6, PT, R3.reuse, RZ, PT ;  /* 0x000000ff0300720c */ /* 0x040fe40003fc4270 */
[C---:B------:R-:W-:Y:S02]  /*37e0*/  ISETP.GT.AND P5, PT, R3.reuse, 0x1, PT ;  /* 0x000000010300780c */ /* 0x040fe40003fa4270 */
[C---:B------:R-:W-:Y:S02]  /*37f0*/  ISETP.GT.AND P4, PT, R3.reuse, 0x8, PT ;  /* 0x000000080300780c */ /* 0x040fe40003f84270 */
[C---:B------:R-:W-:Y:S02]  /*3800*/  ISETP.GT.AND P2, PT, R3.reuse, 0x9, PT ;  /* 0x000000090300780c */ /* 0x040fe40003f44270 */
[----:B------:R-:W-:Y:S01]  /*3810*/  ISETP.GT.AND P3, PT, R3, 0x10, PT ;  /* 0x000000100300780c */ /* 0x000fe20003f64270 */
        /* <DEDUP_REMOVED lines=10> */
[----:B------:R-:W-:Y:S01]  /*38c0*/  UMOV UR5, UR15 ;  /* 0x0000000f00057c82 */ /* 0x000fe20008000000 */
[----:B------:R-:W-:Y:S01]  /*38d0*/  IMAD.U32 R7, RZ, RZ, UR57 ;  /* 0x00000039ff077e24 */ /* 0x000fe2000f8e00ff */
[----:B------:R-:W-:Y:S01]  /*38e0*/  UMOV UR7, 0x40000040 ;  /* 0x4000004000077882 */ /* 0x000fe20000000000 */
        /* <DEDUP_REMOVED lines=17> */
[----:B------:R-:W-:Y:S01]  /*3a00*/  WARPGROUP.ARRIVE ;  /* 0x00000000000079c5 */ /* 0x000fe20000000000 */
[----:B------:R-:W-:Y:S01]  /*3a10*/  FMUL.FTZ R56, R56, UR10 ;  /* 0x0000000a38387c20 */ /* 0x000fe20008410000 */
[----:B------:R-:W-:Y:S01]  /*3a20*/  FMUL.FTZ R57, R57, UR10 ;  /* 0x0000000a39397c20 */ /* 0x000fe20008410000 */
[----:B------:R-:W-:Y:S01]  /*3a30*/  FMUL.FTZ R60, R60, UR10 ;  /* 0x0000000a3c3c7c20 */ /* 0x000fe20008410000 */
[----:B------:R-:W-:Y:S01]  /*3a40*/  FMUL.FTZ R61, R61, UR10 ;  /* 0x0000000a3d3d7c20 */ /* 0x000fe20008410000 */
[----:B------:R-:W-:Y:S01]  /*3a50*/  FMUL.FTZ R58, R58, UR10 ;  /* 0x0000000a3a3a7c20 */ /* 0x000fe20008410000 */
[----:B------:R-:W-:Y:S01]  /*3a60*/  HGMMA.64x16x16.F32 R48, gdesc[UR56], R48, gsb0 ;  /* 0x00200000383079f0 */ /* 0x000fe20008000830 */
[----:B------:R-:W-:Y:S01]  /*3a70*/  UIADD3 UR58, UR4, 0x886, URZ ;  /* 0x00000886043a7890 */ /* 0x000fe2000fffe03f */
[----:B------:R-:W1:Y:S01]  /*3a80*/  MUFU.TANH R56, R56 ;  /* 0x0000003800387308 */ /* 0x000e620000002400 */
[----:B------:R-:W-:Y:S01]  /*3a90*/  UMOV UR56, UR14 ;  /* 0x0000000e00387c82 */ /* 0x000fe20008000000 */
[----:B------:R-:W-:Y:S01]  /*3aa0*/  UMOV UR57, UR15 ;  /* 0x0000000f00397c82 */ /* 0x000fe20008000000 */
[----:B------:R-:W-:Y:S01]  /*3ab0*/  UMOV UR59, 0x40000040 ;  /* 0x40000040003b7882 */ /* 0x000fe20000000000 */
[----:B------:R-:W-:Y:S01]  /*3ac0*/  FMUL.FTZ R59, R59, UR10 ;  /* 0x0000000a3b3b7c20 */ /* 0x000fe20008410000 */
[----:B------:R-:W-:Y:S01]  /*3ad0*/  FMUL.FTZ R62, R62, UR10 ;  /* 0x0000000a3e3e7c20 */ /* 0x000fe20008410000 */
[----:B------:R-:W-:-:S02]  /*3ae0*/  FMUL.FTZ R63, R63, UR10 ;  /* 0x0000000a3f3f7c20 */ /* 0x000fc40008410000 */
[----:B------:R-:W2:Y:S08]  /*3af0*/  MUFU.TANH R57, R57 ;  /* 0x0000003900397308 */ /* 0x000eb00000002400 */
[----:B------:R-:W3:Y:S01]  /*3b00*/  MUFU.TANH R60, R60 ;  /* 0x0000003c003c7308 */ /* 0x000ee20000002400 */
[----:B-1----:R-:W-:Y:S02]  /*3b10*/  FSEL R67, R56, -INF , P6 ;  /* 0xff80000038437808 */ /* 0x002fe40003000000 */
[----:B------:R-:W-:-:S05]  /*3b20*/  MOV R56, R151 ;  /* 0x0000009700387202 */ /* 0x000fca0000000f00 */
[----:B------:R-:W1:Y:S01]  /*3b30*/  MUFU.TANH R61, R61 ;  /* 0x0000003d003d7308 */ /* 0x000e620000002400 */
[----:B--2---:R-:W-:-:S04]  /*3b40*/  FSEL R57, R57, -INF , P5 ;  /* 0xff80000039397808 */ /* 0x004fc80002800000 */
[----:B------:R-:W-:-:S03]  /*3b50*/  FMNMX.FTZ R2, R67, R57, !PT ;  /* 0x0000003943027209 */ /* 0x000fc60007810000 */
[----:B------:R-:W2:Y:S01]  /*3b60*/  MUFU.TANH R58, R58 ;  /* 0x0000003a003a7308 */ /* 0x000ea20000002400 */
[----:B---3--:R-:W-:Y:S01]  /*3b70*/  FSEL R71, R60, -INF , P4 ;  /* 0xff8000003c477808 */ /* 0x008fe20002000000 */
[----:B------:R-:W-:-:S03]  /*3b80*/  IMAD.MOV.U32 R60, RZ, RZ, R151 ;  /* 0x000000ffff3c7224 */ /* 0x000fc600078e0097 */
[----:B------:R-:W-:-:S03]  /*3b90*/  FMNMX.FTZ R2, R71, R2, !PT ;  /* 0x0000000247027209 */ /* 0x000fc60007810000 */
[----:B------:R-:W3:Y:S01]  /*3ba0*/  MUFU.TANH R59, R59 ;  /* 0x0000003b003b7308 */ /* 0x000ee20000002400 */
[----:B-1----:R-:W-:-:S04]  /*3bb0*/  FSEL R61, R61, -INF , P2 ;  /* 0xff8000003d3d7808 */ /* 0x002fc80001000000 */
[----:B------:R-:W-:-:S03]  /*3bc0*/  FMNMX.FTZ R2, R61, R2, !PT ;  /* 0x000000023d027209 */ /* 0x000fc60007810000 */
[----:B------:R-:W1:Y:S01]  /*3bd0*/  MUFU.TANH R62, R62 ;  /* 0x0000003e003e7308 */ /* 0x000e620000002400 */
[----:B--2---:R-:W-:Y:S01]  /*3be0*/  FSEL R21, R58, -INF , P6 ;  /* 0xff8000003a157808 */ /* 0x004fe20003000000 */
        /* <DEDUP_REMOVED lines=9> */
[----:B------:R-:W2:Y:S01]  /*3c80*/  MUFU.TANH R48, R48 ;  /* 0x0000003000307308 */ /* 0x000ea20000002400 */
[----:B------:R-:W-:Y:S01]  /*3c90*/  UMOV UR56, UR14 ;  /* 0x0000000e00387c82 */ /* 0x000fe20008000000 */
[----:B------:R-:W-:Y:S01]  /*3ca0*/  UMOV UR57, UR15 ;  /* 0x0000000f00397c82 */ /* 0x000fe20008000000 */
[----:B------:R-:W-:Y:S01]  /*3cb0*/  UMOV UR59, 0x40000040 ;  /* 0x40000040003b7882 */ /* 0x000fe20000000000 */
[----:B------:R-:W-:Y:S01]  /*3cc0*/  UMOV UR4, UR14 ;  /* 0x0000000e00047c82 */ /* 0x000fe20008000000 */
[----:B------:R-:W-:Y:S01]  /*3cd0*/  FMUL.FTZ R51, R51, UR10 ;  /* 0x0000000a33337c20 */ /* 0x000fe20008410000 */
[----:B------:R-:W-:Y:S01]  /*3ce0*/  FMUL.FTZ R54, R54, UR10 ;  /* 0x0000000a36367c20 */ /* 0x000fe20008410000 */
[----:B------:R-:W-:Y:S01]  /*3cf0*/  ISETP.GT.AND P6, PT, R3, 0x11, PT ;  /* 0x000000110300780c */ /* 0x000fe20003fc4270 */
[----:B------:R-:W4:Y:S01]  /*3d00*/  MUFU.TANH R49, R49 ;  /* 0x0000003100317308 */ /* 0x000f220000002400 */
[----:B---3--:R-:W-:Y:S01]  /*3d10*/  FSEL R59, R59, -INF , P5 ;  /* 0xff8000003b3b7808 */ /* 0x008fe20002800000 */
[----:B------:R-:W-:Y:S01]  /*3d20*/  FMUL.FTZ R55, R55, UR10 ;  /* 0x0000000a37377c20 */ /* 0x000fe20008410000 */
[----:B------:R-:W-:Y:S01]  /*3d30*/  ISETP.GT.AND P5, PT, R3, 0x18, PT ;  /* 0x000000180300780c */ /* 0x000fe20003fa4270 */
[----:B------:R-:W-:Y:S01]  /*3d40*/  IMAD.MOV.U32 R58, RZ, RZ, R151 ;  /* 0x000000ffff3a7224 */ /* 0x000fe200078e0097 */
[----:B-1----:R-:W-:-:S02]  /*3d50*/  FSEL R69, R62, -INF , P4 ;  /* 0xff8000003e457808 */ /* 0x002fc40002000000 */
[----:B------:R-:W-:Y:S01]  /*3d60*/  ISETP.GT.AND P4, PT, R3, 0x19, PT ;  /* 0x000000190300780c */ /* 0x000fe20003f84270 */
[----:B------:R-:W1:Y:S01]  /*3d70*/  MUFU.TANH R52, R52 ;  /* 0x0000003400347308 */ /* 0x000e620000002400 */
[----:B--2---:R-:W-:Y:S01]  /*3d80*/  FSEL R75, R48, -INF , P3 ;  /* 0xff800000304b7808 */ /* 0x004fe20001800000 */
[----:B------:R-:W-:Y:S01]  /*3d90*/  IMAD.MOV.U32 R48, RZ, RZ, R151 ;  /* 0x000000ffff307224 */ /* 0x000fe200078e0097 */
[----:B------:R-:W-:Y:S02]  /*3da0*/  MOV R62, R151 ;  /* 0x00000097003e7202 */ /* 0x000fe40000000f00 */
[----:B------:R-:W-:-:S03]  /*3db0*/  FMNMX.FTZ R2, R75, R2, !PT ;  /* 0x000000024b027209 */ /* 0x000fc60007810000 */
[----:B------:R-:W2:Y:S01]  /*3dc0*/  MUFU.TANH R63, R63 ;  /* 0x0000003f003f7308 */ /* 0x000ea20000002400 */
[----:B----4-:R-:W-:-:S04]  /*3dd0*/  FSEL R49, R49, -INF , P6 ;  /* 0xff80000031317808 */ /* 0x010fc80003000000 */
[----:B------:R-:W-:-:S03]  /*3de0*/  FMNMX.FTZ R2, R49, R2, !PT ;  /* 0x0000000231027209 */ /* 0x000fc60007810000 */
[----:B------:R-:W3:Y:S01]  /*3df0*/  MUFU.TANH R53, R53 ;  /* 0x0000003500357308 */ /* 0x000ee20000002400 */
[----:B-1----:R-:W-:Y:S01]  /*3e00*/  FSEL R79, R52, -INF , P5 ;  /* 0xff800000344f7808 */ /* 0x002fe20002800000 */
[----:B------:R-:W-:-:S03]  /*3e10*/  IMAD.MOV.U32 R52, RZ, RZ, R151 ;  /* 0x000000ffff347224 */ /* 0x000fc600078e0097 */
[----:B------:R-:W-:-:S03]  /*3e20*/  FMNMX.FTZ R2, R79, R2, !PT ;  /* 0x000000024f027209 */ /* 0x000fc60007810000 */
[----:B------:R-:W1:Y:S01]  /*3e30*/  MUFU.TANH R50, R50 ;  /* 0x0000003200327308 */ /* 0x000e620000002400 */
[----:B--2---:R-:W-:Y:S02]  /*3e40*/  FSEL R63, R63, -INF , P2 ;  /* 0xff8000003f3f7808 */ /* 0x004fe40001000000 */
[----:B------:R-:W-:-:S05]  /*3e50*/  ISETP.GT.AND P2, PT, R3, 0x20, PT ;  /* 0x000000200300780c */ /* 0x000fca0003f44270 */
[----:B------:R-:W2:Y:S01]  /*3e60*/  MUFU.TANH R51, R51 ;  /* 0x0000003300337308 */ /* 0x000ea20000002400 */
[----:B---3--:R-:W-:Y:S01]  /*3e70*/  FSEL R53, R53, -INF , P4 ;  /* 0xff80000035357808 */ /* 0x008fe20002000000 */
[----:B------:R-:W-:Y:S02]  /*3e80*/  WARPGROUP.DEPBAR.LE gsb0, 0x0 ;  /* 0x00008000000079c5 */ /* 0x000fe40000010000 */
[----:B------:R-:W-:Y:S01]  /*3e90*/  WARPGROUP.ARRIVE ;  /* 0x00000000000079c5 */ /* 0x000fe20000000000 */
[----:B------:R-:W-:Y:S01]  /*3ea0*/  FMUL.FTZ R40, R40, UR10 ;  /* 0x0000000a28287c20 */ /* 0x000fe20008410000 */
[----:B------:R-:W-:Y:S01]  /*3eb0*/  FMUL.FTZ R41, R41, UR10 ;  /* 0x0000000a29297c20 */ /* 0x000fe20008410000 */
[----:B------:R-:W-:Y:S01]  /*3ec0*/  FMUL.FTZ R44, R44, UR10 ;  /* 0x0000000a2c2c7c20 */ /* 0x000fe20008410000 */
[----:B------:R-:W-:Y:S01]  /*3ed0*/  FMUL.FTZ R45, R45, UR10 ;  /* 0x0000000a2d2d7c20 */ /* 0x000fe20008410000 */
[----:B------:R-:W3:Y:S01]  /*3ee0*/  MUFU.TANH R54, R54 ;  /* 0x0000003600367308 */ /* 0x000ee20000002400 */
[----:B------:R-:W-:Y:S01]  /*3ef0*/  HGMMA.64x16x16.F32 R32, gdesc[UR56], R32, gsb0 ;  /* 0x00200000382079f0 */ /* 0x000fe20008000820 */
[----:B------:R-:W-:Y:S01]  /*3f00*/  FMUL.FTZ R43, R43, UR10 ;  /* 0x0000000a2b2b7c20 */ /* 0x000fe20008410000 */
[----:B------:R-:W-:Y:S01]  /*3f10*/  FMUL.FTZ R42, R42, UR10 ;  /* 0x0000000a2a2a7c20 */ /* 0x000fe20008410000 */
[----:B-1----:R-:W-:Y:S01]  /*3f20*/  FSEL R73, R50, -INF , P3 ;  /* 0xff80000032497808 */ /* 0x002fe20001800000 */
[----:B------:R-:W-:Y:S01]  /*3f30*/  FMUL.FTZ R46, R46, UR10 ;  /* 0x0000000a2e2e7c20 */ /* 0x000fe20008410000 */
[----:B------:R-:W-:Y:S01]  /*3f40*/  ISETP.GT.AND P3, PT, R3, 0x21, PT ;  /* 0x000000210300780c */ /* 0x000fe20003f64270 */
[----:B------:R-:W-:Y:S01]  /*3f50*/  FMUL.FTZ R47, R47, UR10 ;  /* 0x0000000a2f2f7c20 */ /* 0x000fe20008410000 */
[----:B------:R-:W1:Y:S01]  /*3f60*/  MUFU.TANH R40, R40 ;  /* 0x0000002800287308 */ /* 0x000e620000002400 */
[----:B------:R-:W-:-:S02]  /*3f70*/  FMNMX.FTZ R2, R53, R2, !PT ;  /* 0x0000000235027209 */ /* 0x000fc40007810000 */
[----:B--2---:R-:W-:Y:S02]  /*3f80*/  FSEL R51, R51, -INF , P6 ;  /* 0xff80000033337808 */ /* 0x004fe40003000000 */
[C---:B------:R-:W-:Y:S02]  /*3f90*/  ISETP.GT.AND P6, PT, R3.reuse, 0x28, PT ;  /* 0x000000280300780c */ /* 0x040fe40003fc4270 */
[----:B------:R-:W-:Y:S01]  /*3fa0*/  MOV R50, R151 ;  /* 0x0000009700327202 */ /* 0x000fe20000000f00 */
[----:B------:R-:W2:Y:S01]  /*3fb0*/  MUFU.TANH R41, R41 ;  /* 0x0000002900297308 */ /* 0x000ea20000002400 */
[----:B---3--:R-:W-:Y:S01]  /*3fc0*/  FSEL R77, R54, -INF , P5 ;  /* 0xff800000364d7808 */ /* 0x008fe20002800000 */
[----:B------:R-:W-:Y:S01]  /*3fd0*/  IMAD.MOV.U32 R54, RZ, RZ, R151 ;  /* 0x000000ffff367224 */ /* 0x000fe200078e0097 */
[----:B------:R-:W-:-:S05]  /*3fe0*/  ISETP.GT.AND P5, PT, R3, 0x29, PT ;  /* 0x000000290300780c */ /* 0x000fca0003fa4270 */
[----:B------:R-:W3:Y:S01]  /*3ff0*/  MUFU.TANH R44, R44 ;  /* 0x0000002c002c7308 */ /* 0x000ee20000002400 */
[----:B-1----:R-:W-:-:S04]  /*4000*/  FSEL R83, R40, -INF , P2 ;  /* 0xff80000028537808 */ /* 0x002fc80001000000 */
[----:B------:R-:W-:-:S03]  /*4010*/  FMNMX.FTZ R2, R83, R2, !PT ;  /* 0x0000000253027209 */ /* 0x000fc60007810000 */
[----:B------:R-:W1:Y:S01]  /*4020*/  MUFU.TANH R55, R55 ;  /* 0x0000003700377308 */ /* 0x000e620000002400 */
[----:B--2---:R-:W-:-:S04]  /*4030*/  FSEL R41, R41, -INF , P3 ;  /* 0xff80000029297808 */ /* 0x004fc80001800000 */
[----:B------:R-:W-:-:S03]  /*4040*/  FMNMX.FTZ R2, R41, R2, !PT ;  /* 0x0000000229027209 */ /* 0x000fc60007810000 */
[----:B------:R-:W2:Y:S01]  /*4050*/  MUFU.TANH R45, R45 ;  /* 0x0000002d002d7308 */ /* 0x000ea20000002400 */
[----:B---3--:R-:W-:-:S04]  /*4060*/  FSEL R85, R44, -INF , P6 ;  /* 0xff8000002c557808 */ /* 0x008fc80003000000 */
[----:B------:R-:W-:-:S03]  /*4070*/  FMNMX.FTZ R2, R85, R2, !PT ;  /* 0x0000000255027209 */ /* 0x000fc60007810000 */
[----:B------:R-:W3:Y:S01]  /*4080*/  MUFU.TANH R43, R43 ;  /* 0x0000002b002b7308 */ /* 0x000ee20000002400 */
[----:B-1----:R-:W-:Y:S02]  /*4090*/  FSEL R55, R55, -INF , P4 ;  /* 0xff80000037377808 */ /* 0x002fe40002000000 */
[----:B------:R-:W-:Y:S01]  /*40a0*/  ISETP.GT.AND P4, PT, R3, 0x30, PT ;  /* 0x000000300300780c */ /* 0x000fe20003f84270 */
[----:B------:R-:W-:Y:S02]  /*40b0*/  WARPGROUP.DEPBAR.LE gsb0, 0x0 ;  /* 0x00008000000079c5 */ /* 0x000fe40000010000 */
[----:B------:R-:W-:Y:S01]  /*40c0*/  WARPGROUP.ARRIVE ;  /* 0x00000000000079c5 */ /* 0x000fe20000000000 */
[----:B------:R-:W-:Y:S01]  /*40d0*/  FMUL.FTZ R32, R32, UR10 ;  /* 0x0000000a20207c20 */ /* 0x000fe20008410000 */
[----:B------:R-:W-:Y:S01]  /*40e0*/  FMUL.FTZ R33, R33, UR10 ;  /* 0x0000000a21217c20 */ /* 0x000fe20008410000 */
[----:B------:R-:W-:Y:S01]  /*40f0*/  FMUL.FTZ R36, R36, UR10 ;  /* 0x0000000a24247c20 */ /* 0x000fe20008410000 */
[----:B------:R-:W1:Y:S01]  /*4100*/  MUFU.TANH R42, R42 ;  /* 0x0000002a002a7308 */ /* 0x000e620000002400 */
[----:B------:R-:W-:Y:S01]  /*4110*/  FMUL.FTZ R37, R37, UR10 ;  /* 0x0000000a25257c20 */ /* 0x000fe20008410000 */
[----:B------:R-:W-:Y:S01]  /*4120*/  HGMMA.64x16x16.F32 R24, gdesc[UR4], R24, gsb0 ;  /* 0x00200000041879f0 */ /* 0x000fe20008000818 */
[----:B------:R-:W-:Y:S01]  /*4130*/  FMUL.FTZ R34, R34, UR10 ;  /* 0x0000000a22227c20 */ /* 0x000fe20008410000 */
[----:B------:R-:W-:Y:S01]  /*4140*/  FMUL.FTZ R35, R35, UR10 ;  /* 0x0000000a23237c20 */ /* 0x000fe20008410000 */
[----:B--2---:R-:W-:Y:S01]  /*4150*/  FSEL R87, R45, -INF , P5 ;  /* 0xff8000002d577808 */ /* 0x004fe20002800000 */
[----:B------:R-:W-:Y:S01]  /*4160*/  FMUL.FTZ R38, R38, UR10 ;  /* 0x0000000a26267c20 */ /* 0x000fe20008410000 */
[----:B---3--:R-:W-:Y:S01]  /*4170*/  FSEL R43, R43, -INF , P3 ;  /* 0xff8000002b2b7808 */ /* 0x008fe20001800000 */
[----:B------:R-:W2:Y:S01]  /*4180*/  MUFU.TANH R32, R32 ;  /* 0x0000002000207308 */ /* 0x000ea20000002400 */
[----:B------:R-:W-:Y:S01]  /*4190*/  ISETP.GT.AND P3, PT, R3, 0x31, PT ;  /* 0x000000310300780c */ /* 0x000fe20003f64270 */
[----:B------:R-:W-:Y:S01]  /*41a0*/  FMUL.FTZ R39, R39, UR10 ;  /* 0x0000000a27277c20 */ /* 0x000fe20008410000 */
[----:B------:R-:W-:Y:S01]  /*41b0*/  FMNMX.FTZ R2, R87, R2, !PT ;  /* 0x0000000257027209 */ /* 0x000fe20007810000 */
[----:B------:R-:W-:-:S04]  /*41c0*/  ULDC UR4, c[0x0][0x988] ;  /* 0x0002620000047ab9 */ /* 0x000fc80000000800 */
[----:B------:R-:W3:Y:S01]  /*41d0*/  MUFU.TANH R33, R33 ;  /* 0x0000002100217308 */ /* 0x000ee20000002400 */
[----:B-1----:R-:W-:Y:S02]  /*41e0*/  FSEL R81, R42, -INF , P2 ;  /* 0xff8000002a517808 */ /* 0x002fe40001000000 */
[----:B------:R-:W-:-:S05]  /*41f0*/  ISETP.GT.AND P2, PT, R3, 0x38, PT ;  /* 0x000000380300780c */ /* 0x000fca0003f44270 */
[----:B------:R-:W1:Y:S01]  /*4200*/  MUFU.TANH R46, R46 ;  /* 0x0000002e002e7308 */ /* 0x000e620000002400 */
[----:B--2---:R-:W-:-:S04]  /*4210*/  FSEL R89, R32, -INF , P4 ;  /* 0xff80000020597808 */ /* 0x004fc80002000000 */
[----:B------:R-:W-:-:S03]  /*4220*/  FMNMX.FTZ R2, R89, R2, !PT ;  /* 0x0000000259027209 */ /* 0x000fc60007810000 */
[----:B------:R-:W2:Y:S01]  /*4230*/  MUFU.TANH R36, R36 ;  /* 0x0000002400247308 */ /* 0x000ea20000002400 */
[----:B---3--:R-:W-:-:S04]  /*4240*/  FSEL R91, R33, -INF , P3 ;  /* 0xff800000215b7808 */ /* 0x008fc80001800000 */
[----:B------:R-:W-:-:S03]  /*4250*/  FMNMX.FTZ R2, R91, R2, !PT ;  /* 0x000000025b027209 */ /* 0x000fc60007810000 */
[----:B------:R-:W3:Y:S01]  /*4260*/  MUFU.TANH R47, R47 ;  /* 0x0000002f002f7308 */ /* 0x000ee20000002400 */
[----:B-1----:R-:W-:Y:S01]  /*4270*/  FSEL R45, R46, -INF , P6 ;  /* 0xff8000002e2d7808 */ /* 0x002fe20003000000 */
[----:B------:R-:W-:Y:S01]  /*4280*/  IMAD.MOV.U32 R46, RZ, RZ, R151 ;  /* 0x000000ffff2e7224 */ /* 0x000fe200078e0097 */
[----:B------:R-:W-:-:S05]  /*4290*/  ISETP.GT.AND P6, PT, R3, 0x39, PT ;  /* 0x000000390300780c */ /* 0x000fca0003fc4270 */
[----:B------:R-:W1:Y:S01]  /*42a0*/  MUFU.TANH R37, R37 ;  /* 0x0000002500257308 */ /* 0x000e620000002400 */
[----:B--2---:R-:W-:-:S04]  /*42b0*/  FSEL R93, R36, -INF , P2 ;  /* 0xff800000245d7808 */ /* 0x004fc80001000000 */
[----:B------:R-:W-:Y:S01]  /*42c0*/  FMNMX.FTZ R2, R93, R2, !PT ;  /* 0x000000025d027209 */ /* 0x000fe20007810000 */
[----:B------:R-:W-:Y:S02]  /*42d0*/  WARPGROUP.DEPBAR.LE gsb0, 0x0 ;  /* 0x00008000000079c5 */ /* 0x000fe40000010000 */
[----:B------:R-:W-:Y:S01]  /*42e0*/  FMUL.FTZ R24, R24, UR10 ;  /* 0x0000000a18187c20 */ /* 0x000fe20008410000 */
[----:B------:R-:W-:Y:S01]  /*42f0*/  FMUL.FTZ R25, R25, UR10 ;  /* 0x0000000a19197c20 */ /* 0x000fe20008410000 */
[----:B------:R-:W2:Y:S01]  /*4300*/  MUFU.TANH R34, R34 ;  /* 0x0000002200227308 */ /* 0x000ea20000002400 */
[----:B------:R-:W-:Y:S01]  /*4310*/  FMUL.FTZ R28, R28, UR10 ;  /* 0x0000000a1c1c7c20 */ /* 0x000fe20008410000 */
[----:B------:R-:W-:Y:S01]  /*4320*/  FMUL.FTZ R29, R29, UR10 ;  /* 0x0000000a1d1d7c20 */ /* 0x000fe20008410000 */
[----:B---3--:R-:W-:Y:S01]  /*4330*/  FSEL R47, R47, -INF , P5 ;  /* 0xff8000002f2f7808 */ /* 0x008fe20002800000 */
[----:B------:R-:W-:Y:S01]  /*4340*/  FMUL.FTZ R26, R26, UR10 ;  /* 0x0000000a1a1a7c20 */ /* 0x000fe20008410000 */
[----:B------:R-:W-:Y:S01]  /*4350*/  ISETP.GT.AND P5, PT, R3, 0x40, PT ;  /* 0x000000400300780c */ /* 0x000fe20003fa4270 */
[----:B------:R-:W-:Y:S01]  /*4360*/  FMUL.FTZ R27, R27, UR10 ;  /* 0x0000000a1b1b7c20 */ /* 0x000fe20008410000 */
[----:B-1----:R-:W-:Y:S01]  /*4370*/  FSEL R37, R37, -INF , P6 ;  /* 0xff80000025257808 */ /* 0x002fe20003000000 */
[----:B------:R-:W1:Y:S01]  /*4380*/  MUFU.TANH R24, R24 ;  /* 0x0000001800187308 */ /* 0x000e620000002400 */
[----:B------:R-:W-:Y:S01]  /*4390*/  FMUL.FTZ R30, R30, UR10 ;  /* 0x0000000a1e1e7c20 */ /* 0x000fe20008410000 */
[----:B------:R-:W-:Y:S01]  /*43a0*/  FMUL.FTZ R31, R31, UR10 ;  /* 0x0000000a1f1f7c20 */ /* 0x000fe20008410000 */
[----:B------:R-:W-:Y:S01]  /*43b0*/  FMNMX.FTZ R2, R37, R2, !PT ;  /* 0x0000000225027209 */ /* 0x000fe20007810000 */
[----:B------:R3:W-:Y:S04]  /*43c0*/  @!P1 SYNCS.ARRIVE.TRANS64.RED.A1T0 RZ, [R0+URZ], RZ ;  /* 0x000000ff00ff99a7 */ /* 0x0007e8000810043f */
[----:B------:R-:W4:Y:S01]  /*43d0*/  MUFU.TANH R35, R35 ;  /* 0x0000002300237308 */ /* 0x000f220000002400 */
[----:B--2---:R-:W-:-:S02]  /*43e0*/  FSEL R33, R34, -INF , P4 ;  /* 0xff80000022217808 */ /* 0x004fc40002000000 */
[----:B------:R-:W-:-:S05]  /*43f0*/  ISETP.GT.AND P4, PT, R3, 0x41, PT ;  /* 0x000000410300780c */ /* 0x000fca0003f84270 */
[----:B------:R-:W2:Y:S01]  /*4400*/  MUFU.TANH R25, R25 ;  /* 0x0000001900197308 */ /* 0x000ea20000002400 */
[----:B-1----:R-:W-:-:S04]  /*4410*/  FSEL R95, R24, -INF , P5 ;  /* 0xff800000185f7808 */ /* 0x002fc80002800000 */
[----:B------:R-:W-:-:S03]  /*4420*/  FMNMX.FTZ R2, R95, R2, !PT ;  /* 0x000000025f027209 */ /* 0x000fc60007810000 */
[----:B------:R-:W1:Y:S01]  /*4430*/  MUFU.TANH R38, R38 ;  /* 0x0000002600267308 */ /* 0x000e620000002400 */
[----:B----4-:R-:W-:Y:S02]  /*4440*/  FSEL R35, R35, -INF , P3 ;  /* 0xff80000023237808 */ /* 0x010fe40001800000 */
[----:B------:R-:W-:-:S05]  /*4450*/  ISETP.GT.AND P3, PT, R3, 0x48, PT ;  /* 0x000000480300780c */ /* 0x000fca0003f64270 */
[----:B------:R-:W4:Y:S01]  /*4460*/  MUFU.TANH R28, R28 ;  /* 0x0000001c001c7308 */ /* 0x000f220000002400 */
[----:B--2---:R-:W-:-:S04]  /*4470*/  FSEL R97, R25, -INF , P4 ;  /* 0xff80000019617808 */ /* 0x004fc80002000000 */
[----:B------:R-:W-:-:S03]  /*4480*/  FMNMX.FTZ R2, R97, R2, !PT ;  /* 0x0000000261027209 */ /* 0x000fc60007810000 */
[----:B------:R-:W2:Y:S01]  /*4490*/  MUFU.TANH R29, R29 ;  /* 0x0000001d001d7308 */ /* 0x000ea20000002400 */
[----:B-1----:R-:W-:Y:S02]  /*44a0*/  FSEL R25, R38, -INF , P2 ;  /* 0xff80000026197808 */ /* 0x002fe40001000000 */
[----:B------:R-:W-:-:S05]  /*44b0*/  ISETP.GT.AND P2, PT, R3, 0x49, PT ;  /* 0x000000490300780c */ /* 0x000fca0003f44270 */
[----:B------:R-:W1:Y:S01]  /*44c0*/  MUFU.TANH R39, R39 ;  /* 0x0000002700277308 */ /* 0x000e620000002400 */
[----:B----4-:R-:W-:-:S04]  /*44d0*/  FSEL R99, R28, -INF , P3 ;  /* 0xff8000001c637808 */ /* 0x010fc80001800000 */
[----:B------:R-:W-:-:S03]  /*44e0*/  FMNMX.FTZ R2, R99, R2, !PT ;  /* 0x0000000263027209 */ /* 0x000fc60007810000 */
[----:B------:R-:W-:Y:S01]  /*44f0*/  MUFU.TANH R26, R26 ;  /* 0x0000001a001a7308 */ /* 0x000fe20000002400 */
[----:B--2---:R-:W-:-:S04]  /*4500*/  FSEL R101, R29, -INF , P2 ;  /* 0xff8000001d657808 */ /* 0x004fc80001000000 */
[----:B------:R-:W-:-:S03]  /*4510*/  FMNMX.FTZ R3, R101, R2, !PT ;  /* 0x0000000265037209 */ /* 0x000fc60007810000 */
[----:B------:R-:W2:Y:S01]  /*4520*/  MUFU.TANH R27, R27 ;  /* 0x0000001b001b7308 */ /* 0x000ea20000002400 */
[----:B-1----:R-:W-:Y:S01]  /*4530*/  FSEL R39, R39, -INF , P6 ;  /* 0xff80000027277808 */ /* 0x002fe20003000000 */
[----:B------:R-:W1:Y:S06]  /*4540*/  SHFL.BFLY PT, R2, R3, 0x2, 0x1f ;  /* 0x0c401f0003027f89 */ /* 0x000e6c00000e0000 */
[----:B------:R-:W4:Y:S08]  /*4550*/  MUFU.TANH R30, R30 ;  /* 0x0000001e001e7308 */ /* 0x000f300000002400 */
[----:B------:R-:W5:Y:S01]  /*4560*/  MUFU.TANH R31, R31 ;  /* 0x0000001f001f7308 */ /* 0x000f620000002400 */
[----:B--2---:R-:W-:-:S02]  /*4570*/  FSEL R27, R27, -INF , P4 ;  /* 0xff8000001b1b7808 */ /* 0x004fc40002000000 */
[----:B----4-:R-:W-:Y:S02]  /*4580*/  FSEL R29, R30, -INF , P3 ;  /* 0xff8000001e1d7808 */ /* 0x010fe40001800000 */
[----:B-1----:R-:W-:Y:S01]  /*4590*/  FMNMX.FTZ R4, R3, R2, !PT ;  /* 0x0000000203047209 */ /* 0x002fe20007810000 */
[----:B------:R-:W-:Y:S01]  /*45a0*/  IMAD.U32 R2, RZ, RZ, UR4 ;  /* 0x00000004ff027e24 */ /* 0x000fe2000f8e00ff */
[----:B------:R-:W-:-:S03]  /*45b0*/  FSEL R3, R26, -INF , P5 ;  /* 0xff8000001a037808 */ /* 0x000fc60002800000 */
[----:B------:R-:W1:Y:S01]  /*45c0*/  SHFL.BFLY PT, R5, R4, 0x1, 0x1f ;  /* 0x0c201f0004057f89 */ /* 0x000e6200000e0000 */
[----:B-----5:R-:W-:Y:S02]  /*45d0*/  FSEL R31, R31, -INF , P2 ;  /* 0xff8000001f1f7808 */ /* 0x020fe40001000000 */
[----:B-1----:R-:W-:Y:S02]  /*45e0*/  FMNMX.FTZ R5, R4, R5, !PT ;  /* 0x0000000504057209 */ /* 0x002fe40007810000 */
[----:B------:R-:W-:Y:S02]  /*45f0*/  FMNMX.FTZ R4, R21, R59, !PT ;  /* 0x0000003b15047209 */ /* 0x000fe40007810000 */
[C---:B------:R-:W-:Y:S01]  /*4600*/  FSETP.NEU.FTZ.AND P0, PT, R5.reuse, -INF , PT ;  /* 0xff8000000500780b */ /* 0x040fe20003f1d000 */
[----:B------:R-:W-:Y:S01]  /*4610*/  FMUL.FTZ R20, R5, R2 ;  /* 0x0000000205147220 */ /* 0x000fe20000410000 */
[----:B------:R-:W-:-:S04]  /*4620*/  FMNMX.FTZ R4, R69, R4, !PT ;  /* 0x0000000445047209 */ /* 0x000fc80007810000 */
[----:B------:R-:W-:Y:S02]  /*4630*/  FMNMX.FTZ R4, R63, R4, !PT ;  /* 0x000000043f047209 */ /* 0x000fe40007810000 */
[----:B------:R-:W-:Y:S02]  /*4640*/  FSEL R20, R20, RZ, P0 ;  /* 0x000000ff14147208 */ /* 0x000fe40000000000 */
[----:B------:R-:W-:Y:S02]  /*4650*/  FMNMX.FTZ R4, R73, R4, !PT ;  /* 0x0000000449047209 */ /* 0x000fe40007810000 */
[----:B------:R-:W-:Y:S01]  /*4660*/  ISETP.NE.AND P0, PT, R64, RZ, PT ;  /* 0x000000ff4000720c */ /* 0x000fe20003f05270 */
[--C-:B------:R-:W-:Y:S01]  /*4670*/  FFMA.FTZ R24, R49, R2, -R20.reuse ;  /* 0x0000000231187223 */ /* 0x100fe20000010814 */
[----:B------:R-:W-:Y:S01]  /*4680*/  FMNMX.FTZ R4, R51, R4, !PT ;  /* 0x0000000433047209 */ /* 0x000fe20007810000 */
[-CC-:B------:R-:W-:Y:S01]  /*4690*/  FFMA.FTZ R67, R67, R2.reuse, -R20.reuse ;  /* 0x0000000243437223 */ /* 0x180fe20000010814 */
[-CC-:B------:R-:W-:Y:S01]  /*46a0*/  FFMA.FTZ R57, R57, R2.reuse, -R20.reuse ;  /* 0x0000000239397223 */ /* 0x180fe20000010814 */
[--C-:B------:R-:W-:Y:S01]  /*46b0*/  FFMA.FTZ R71, R71, R2, -R20.reuse ;  /* 0x0000000247477223 */ /* 0x100fe20000010814 */
[----:B------:R-:W-:Y:S01]  /*46c0*/  FMNMX.FTZ R4, R77, R4, !PT ;  /* 0x000000044d047209 */ /* 0x000fe20007810000 */
[-CC-:B------:R-:W-:Y:S01]  /*46d0*/  FFMA.FTZ R61, R61, R2.reuse, -R20.reuse ;  /* 0x000000023d3d7223 */ /* 0x180fe20000010814 */
[----:B------:R-:W-:Y:S01]  /*46e0*/  MUFU.EX2 R208, R57 ;  /* 0x0000003900d07308 */ /* 0x000fe20000000800 */
[--C-:B------:R-:W-:Y:S01]  /*46f0*/  FFMA.FTZ R75, R75, R2, -R20.reuse ;  /* 0x000000024b4b7223 */ /* 0x100fe20000010814 */
[----:B------:R-:W-:Y:S01]  /*4700*/  FMNMX.FTZ R4, R55, R4, !PT ;  /* 0x0000000437047209 */ /* 0x000fe20007810000 */
[-CC-:B------:R-:W-:Y:S01]  /*4710*/  FFMA.FTZ R79, R79, R2.reuse, -R20.reuse ;  /* 0x000000024f4f7223 */ /* 0x180fe20000010814 */
[-CC-:B------:R-:W-:Y:S01]  /*4720*/  FFMA.FTZ R53, R53, R2.reuse, -R20.reuse ;  /* 0x0000000235357223 */ /* 0x180fe20000010814 */
[--C-:B------:R-:W-:Y:S01]  /*4730*/  FFMA.FTZ R83, R83, R2, -R20.reuse ;  /* 0x0000000253537223 */ /* 0x100fe20000010814 */
[----:B------:R-:W-:Y:S01]  /*4740*/  FMNMX.FTZ R4, R81, R4, !PT ;  /* 0x0000000451047209 */ /* 0x000fe20007810000 */
[-CC-:B------:R-:W-:Y:S01]  /*4750*/  FFMA.FTZ R41, R41, R2.reuse, -R20.reuse ;  /* 0x0000000229297223 */ /* 0x180fe20000010814 */
[----:B------:R-:W1:Y:S01]  /*4760*/  MUFU.EX2 R67, R67 ;  /* 0x0000004300437308 */ /* 0x000e620000000800 */
        /* <DEDUP_REMOVED lines=14> */
[----:B------:R-:W-:Y:S01]  /*4850*/  FFMA.FTZ R20, R101, R2, -R20 ;  /* 0x0000000265147223 */ /* 0x000fe20000010814 */
[----:B------:R2:W-:Y:S01]  /*4860*/  MUFU.EX2 R210, R61 ;  /* 0x0000003d00d27308 */ /* 0x0005e20000000800 */
[----:B-1----:R-:W-:Y:S01]  /*4870*/  FADD.FTZ R38, R67, R208 ;  /* 0x000000d043267221 */ /* 0x002fe20000010000 */
[----:B------:R-:W-:Y:S01]  /*4880*/  FMNMX.FTZ R4, R35, R4, !PT ;  /* 0x0000000423047209 */ /* 0x000fe20007810000 */
[--C-:B------:R-:W-:Y:S01]  /*4890*/  IMAD.MOV.U32 R64, RZ, RZ, R151.reuse ;  /* 0x000000ffff407224 */ /* 0x100fe200078e0097 */
[----:B------:R-:W-:Y:S01]  /*48a0*/  F2FP.F16.F32.PACK_AB R208, R208, R67 ;  /* 0x00000043d0d0723e */ /* 0x000fe200000000ff */
[--C-:B------:R-:W-:Y:S01]  /*48b0*/  IMAD.MOV.U32 R67, RZ, RZ, R151.reuse ;  /* 0x000000ffff437224 */ /* 0x100fe200078e0097 */
[----:B------:R-:W-:Y:S01]  /*48c0*/  FMNMX.FTZ R4, R25, R4, !PT ;  /* 0x0000000419047209 */ /* 0x000fe20007810000 */
[--C-:B------:R-:W-:Y:S01]  /*48d0*/  IMAD.MOV.U32 R57, RZ, RZ, R151.reuse ;  /* 0x000000ffff397224 */ /* 0x100fe200078e0097 */
[----:B------:R-:W-:Y:S01]  /*48e0*/  MUFU.EX2 R75, R75 ;  /* 0x0000004b004b7308 */ /* 0x000fe20000000800 */
[----:B------:R-:W-:Y:S01]  /*48f0*/  MOV R101, R151 ;  /* 0x0000009700657202 */ /* 0x000fe20000000f00 */
[----:B--2---:R-:W-:Y:S01]  /*4900*/  IMAD.MOV.U32 R61, RZ, RZ, R151 ;  /* 0x000000ffff3d7224 */ /* 0x004fe200078e0097 */
[----:B------:R-:W-:-:S04]  /*4910*/  FMNMX.FTZ R4, R39, R4, !PT ;  /* 0x0000000427047209 */ /* 0x000fc80007810000 */
[----:B------:R-:W-:Y:S01]  /*4920*/  FMNMX.FTZ R4, R3, R4, !PT ;  /* 0x0000000403047209 */ /* 0x000fe20007810000 */
[----:B------:R-:W1:Y:S03]  /*4930*/  MUFU.EX2 R24, R24 ;  /* 0x0000001800187308 */ /* 0x000e660000000800 */
[----:B------:R-:W-:-:S04]  /*4940*/  FMNMX.FTZ R4, R27, R4, !PT ;  /* 0x000000041b047209 */ /* 0x000fc80007810000 */
[----:B------:R-:W-:Y:S01]  /*4950*/  FMNMX.FTZ R4, R29, R4, !PT ;  /* 0x000000041d047209 */ /* 0x000fe20007810000 */
[----:B------:R-:W-:Y:S03]  /*4960*/  MUFU.EX2 R79, R79 ;  /* 0x0000004f004f7308 */ /* 0x000fe60000000800 */
[----:B------:R-:W-:-:S05]  /*4970*/  FMNMX.FTZ R4, R31, R4, !PT ;  /* 0x000000041f047209 */ /* 0x000fca0007810000 */
[----:B------:R-:W2:Y:S01]  /*4980*/  SHFL.BFLY PT, R49, R4, 0x2, 0x1f ;  /* 0x0c401f0004317f89 */ /* 0x000ea200000e0000 */
[----:B------:R4:W-:Y:S01]  /*4990*/  MUFU.EX2 R206, R53 ;  /* 0x0000003500ce7308 */ /* 0x0009e20000000800 */
[----:B-1----:R-:W-:-:S07]  /*49a0*/  F2FP.F16.F32.PACK_AB R204, R24, R75 ;  /* 0x0000004b18cc723e */ /* 0x002fce00000000ff */
[----:B------:R-:W-:Y:S01]  /*49b0*/  MUFU.EX2 R83, R83 ;  /* 0x0000005300537308 */ /* 0x000fe20000000800 */
[----:B----4-:R-:W-:-:S07]  /*49c0*/  MOV R53, R151 ;  /* 0x0000009700357202 */ /* 0x010fce0000000f00 */
[----:B------:R1:W-:Y:S01]  /*49d0*/  MUFU.EX2 R200, R41 ;  /* 0x0000002900c87308 */ /* 0x0003e20000000800 */
[----:B--2---:R-:W-:-:S07]  /*49e0*/  FMNMX.FTZ R49, R4, R49, !PT ;  /* 0x0000003104317209 */ /* 0x004fce0007810000 */
[----:B------:R-:W-:Y:S01]  /*49f0*/  MUFU.EX2 R85, R85 ;  /* 0x0000005500557308 */ /* 0x000fe20000000800 */
[----:B-1----:R-:W-:Y:S01]  /*4a00*/  MOV R41, R151 ;  /* 0x0000009700297202 */ /* 0x002fe20000000f00 */
[----:B------:R-:W1:Y:S06]  /*4a10*/  SHFL.BFLY PT, R4, R49, 0x1, 0x1f ;  /* 0x0c201f0031047f89 */ /* 0x000e6c00000e0000 */
[----:B------:R-:W-:Y:S08]  /*4a20*/  MUFU.EX2 R198, R37 ;  /* 0x0000002500c67308 */ /* 0x000ff00000000800 */
[----:B------:R2:W-:Y:S08]  /*4a30*/  MUFU.EX2 R202, R87 ;  /* 0x0000005700ca7308 */ /* 0x0005f00000000800 */
[----:B------:R-:W-:Y:S01]  /*4a40*/  MUFU.EX2 R89, R89 ;  /* 0x0000005900597308 */ /* 0x000fe20000000800 */
[--C-:B--2---:R-:W-:Y:S01]  /*4a50*/  IMAD.MOV.U32 R87, RZ, RZ, R151.reuse ;  /* 0x000000ffff577224 */ /* 0x104fe200078e0097 */
[----:B-1----:R-:W-:Y:S01]  /*4a60*/  FMNMX.FTZ R4, R49, R4, !PT ;  /* 0x0000000431047209 */ /* 0x002fe20007810000 */
[----:B------:R-:W-:-:S03]  /*4a70*/  IMAD.MOV.U32 R49, RZ, RZ, R151 ;  /* 0x000000ffff317224 */ /* 0x000fc600078e0097 */
[C---:B------:R-:W-:Y:S01]  /*4a80*/  FSETP.NEU.FTZ.AND P2, PT, R4.reuse, -INF , PT ;  /* 0xff8000000400780b */ /* 0x040fe20003f5d000 */
[-C--:B------:R-:W-:Y:S01]  /*4a90*/  FMUL.FTZ R26, R4, R2.reuse ;  /* 0x00000002041a7220 */ /* 0x080fe20000410000 */
[----:B------:R-:W-:Y:S04]  /*4aa0*/  MUFU.EX2 R196, R91 ;  /* 0x0000005b00c47308 */ /* 0x000fe80000000800 */
[----:B------:R-:W-:Y:S02]  /*4ab0*/  FSEL R26, R26, RZ, P2 ;  /* 0x000000ff1a1a7208 */ /* 0x000fe40001000000 */
[----:B------:R-:W-:Y:S02]  /*4ac0*/  ISETP.GE.AND P2, PT, R65, 0x51, PT ;  /* 0x000000514100780c */ /* 0x000fe40003f46270 */
[----:B------:R-:W-:Y:S01]  /*4ad0*/  MUFU.EX2 R93, R93 ;  /* 0x0000005d005d7308 */ /* 0x000fe20000000800 */
[-CC-:B------:R-:W-:Y:S01]  /*4ae0*/  FFMA.FTZ R21, R21, R2.reuse, -R26.reuse ;  /* 0x0000000215157223 */ /* 0x180fe2000001081a */
[-CC-:B------:R-:W-:Y:S01]  /*4af0*/  FFMA.FTZ R59, R59, R2.reuse, -R26.reuse ;  /* 0x000000023b3b7223 */ /* 0x180fe2000001081a */
[-CC-:B------:R-:W-:Y:S01]  /*4b00*/  FFMA.FTZ R69, R69, R2.reuse, -R26.reuse ;  /* 0x0000000245457223 */ /* 0x180fe2000001081a */
[-CC-:B------:R-:W-:Y:S01]  /*4b10*/  FFMA.FTZ R63, R63, R2.reuse, -R26.reuse ;  /* 0x000000023f3f7223 */ /* 0x180fe2000001081a */
[-CC-:B------:R-:W-:Y:S01]  /*4b20*/  FFMA.FTZ R73, R73, R2.reuse, -R26.reuse ;  /* 0x0000000249497223 */ /* 0x180fe2000001081a */
[-CC-:B------:R-:W-:Y:S01]  /*4b30*/  FFMA.FTZ R51, R51, R2.reuse, -R26.reuse ;  /* 0x0000000233337223 */ /* 0x180fe2000001081a */
[-CC-:B------:R-:W-:Y:S01]  /*4b40*/  FFMA.FTZ R77, R77, R2.reuse, -R26.reuse ;  /* 0x000000024d4d7223 */ /* 0x180fe2000001081a */
[----:B------:R1:W-:Y:S01]  /*4b50*/  MUFU.EX2 R209, R21 ;  /* 0x0000001500d17308 */ /* 0x0003e20000000800 */
[-CC-:B------:R-:W-:Y:S01]  /*4b60*/  FFMA.FTZ R55, R55, R2.reuse, -R26.reuse ;  /* 0x0000000237377223 */ /* 0x180fe2000001081a */
[-CC-:B------:R-:W-:Y:S01]  /*4b70*/  FFMA.FTZ R81, R81, R2.reuse, -R26.reuse ;  /* 0x0000000251517223 */ /* 0x180fe2000001081a */
[-CC-:B------:R-:W-:Y:S01]  /*4b80*/  FFMA.FTZ R43, R43, R2.reuse, -R26.reuse ;  /* 0x000000022b2b7223 */ /* 0x180fe2000001081a */
[-CC-:B------:R-:W-:Y:S01]  /*4b90*/  FFMA.FTZ R45, R45, R2.reuse, -R26.reuse ;  /* 0x000000022d2d7223 */ /* 0x180fe2000001081a */
[-CC-:B------:R-:W-:Y:S01]  /*4ba0*/  FFMA.FTZ R35, R35, R2.reuse, -R26.reuse ;  /* 0x0000000223237223 */ /* 0x180fe2000001081a */
[-CC-:B------:R-:W-:Y:S01]  /*4bb0*/  FFMA.FTZ R47, R47, R2.reuse, -R26.reuse ;  /* 0x000000022f2f7223 */ /* 0x180fe2000001081a */
[-C--:B------:R-:W-:Y:S01]  /*4bc0*/  FFMA.FTZ R33, R33, R2.reuse, -R26 ;  /* 0x0000000221217223 */ /* 0x080fe2000001081a */
[----:B------:R-:W2:Y:S01]  /*4bd0*/  MUFU.EX2 R28, R59 ;  /* 0x0000003b001c7308 */ /* 0x000ea20000000800 */
[----:B-1----:R-:W-:Y:S01]  /*4be0*/  FADD.FTZ R21, R71, R38 ;  /* 0x0000002647157221 */ /* 0x002fe20000010000 */
[-CC-:B------:R-:W-:Y:S01]  /*4bf0*/  FFMA.FTZ R25, R25, R2.reuse, -R26.reuse ;  /* 0x0000000219197223 */ /* 0x180fe2000001081a */
[-CC-:B------:R-:W-:Y:S01]  /*4c00*/  FFMA.FTZ R39, R39, R2.reuse, -R26.reuse ;  /* 0x0000000227277223 */ /* 0x180fe2000001081a */
[-CC-:B------:R-:W-:Y:S01]  /*4c10*/  FFMA.FTZ R3, R3, R2.reuse, -R26.reuse ;  /* 0x0000000203037223 */ /* 0x180fe2000001081a */
[C---:B------:R-:W-:Y:S01]  /*4c20*/  FADD.FTZ R40, R210.reuse, R21 ;  /* 0x00000015d2287221 */ /* 0x040fe20000010000 */
[-CC-:B------:R-:W-:Y:S01]  /*4c30*/  FFMA.FTZ R27, R27, R2.reuse, -R26.reuse ;  /* 0x000000021b1b7223 */ /* 0x180fe2000001081a */
[-C--:B------:R-:W-:Y:S01]  /*4c40*/  FFMA.FTZ R29, R29, R2.reuse, -R26 ;  /* 0x000000021d1d7223 */ /* 0x080fe2000001081a */
[----:B------:R-:W1:Y:S01]  /*4c50*/  MUFU.EX2 R69, R69 ;  /* 0x0000004500457308 */ /* 0x000e620000000800 */
[----:B------:R-:W-:Y:S01]  /*4c60*/  FADD.FTZ R21, R75, R40 ;  /* 0x000000284b157221 */ /* 0x000fe20000010000 */
[----:B------:R-:W-:Y:S01]  /*4c70*/  FFMA.FTZ R31, R31, R2, -R26 ;  /* 0x000000021f1f7223 */ /* 0x000fe2000001081a */
[----:B------:R-:W-:Y:S01]  /*4c80*/  F2FP.F16.F32.PACK_AB R210, R210, R71 ;  /* 0x00000047d2d2723e */ /* 0x000fe200000000ff */
[----:B------:R-:W-:-:S02]  /*4c90*/  IMAD.MOV.U32 R91, RZ, RZ, R151 ;  /* 0x000000ffff5b7224 */ /* 0x000fc400078e0097 */
[----:B------:R-:W-:Y:S01]  /*4ca0*/  FADD.FTZ R42, R24, R21 ;  /* 0x00000015182a7221 */ /* 0x000fe20000010000 */
[--C-:B------:R-:W-:Y:S01]  /*4cb0*/  IMAD.MOV.U32 R75, RZ, RZ, R151.reuse ;  /* 0x000000ffff4b7224 */ /* 0x100fe200078e0097 */
[----:B------:R-:W-:Y:S01]  /*4cc0*/  MOV R71, R151 ;  /* 0x0000009700477202 */ /* 0x000fe20000000f00 */
[----:B------:R4:W5:Y:S01]  /*4cd0*/  MUFU.EX2 R30, R63 ;  /* 0x0000003f001e7308 */ /* 0x0009620000000800 */
[----:B--2---:R-:W-:Y:S01]  /*4ce0*/  FADD.FTZ R40, R209, R28 ;  /* 0x0000001cd1287221 */ /* 0x004fe20000010000 */
[----:B------:R-:W-:Y:S01]  /*4cf0*/  FADD.FTZ R37, R79, R42 ;  /* 0x0000002a4f257221 */ /* 0x000fe20000010000 */
[----:B------:R-:W-:Y:S01]  /*4d00*/  F2FP.F16.F32.PACK_AB R209, R28, R209 ;  /* 0x000000d11cd1723e */ /* 0x000fe200000000ff */
[----:B------:R-:W-:Y:S01]  /*4d10*/  IMAD.MOV.U32 R28, RZ, RZ, R151 ;  /* 0x000000ffff1c7224 */ /* 0x000fe200078e0097 */
[----:B------:R-:W-:Y:S01]  /*4d20*/  MOV R65, R151 ;  /* 0x0000009700417202 */ /* 0x000fe20000000f00 */
[C---:B------:R-:W-:Y:S01]  /*4d30*/  FADD.FTZ R44, R206.reuse, R37 ;  /* 0x00000025ce2c7221 */ /* 0x040fe20000010000 */
[----:B------:R-:W-:Y:S01]  /*4d40*/  F2FP.F16.F32.PACK_AB R206, R206, R79 ;  /* 0x0000004fcece723e */ /* 0x000fe200000000ff */
[----:B------:R-:W2:Y:S01]  /*4d50*/  MUFU.EX2 R73, R73 ;  /* 0x0000004900497308 */ /* 0x000ea20000000800 */
[----:B-1----:R-:W-:Y:S01]  /*4d60*/  FADD.FTZ R21, R69, R40 ;  /* 0x0000002845157221 */ /* 0x002fe20000010000 */
[----:B------:R-:W-:Y:S01]  /*4d70*/  FADD.FTZ R37, R83, R44 ;  /* 0x0000002c53257221 */ /* 0x000fe20000010000 */
[--C-:B------:R-:W-:Y:S01]  /*4d80*/  IMAD.MOV.U32 R79, RZ, RZ, R151.reuse ;  /* 0x000000ffff4f7224 */ /* 0x100fe200078e0097 */
[----:B------:R-:W-:Y:S01]  /*4d90*/  MOV R59, R151 ;  /* 0x00000097003b7202 */ /* 0x000fe20000000f00 */
[----:B----4-:R-:W-:-:S02]  /*4da0*/  IMAD.MOV.U32 R63, RZ, RZ, R151 ;  /* 0x000000ffff3f7224 */ /* 0x010fc400078e0097 */
[C---:B------:R-:W-:Y:S01]  /*4db0*/  FADD.FTZ R44, R200.reuse, R37 ;  /* 0x00000025c82c7221 */ /* 0x040fe20000010000 */
[----:B------:R-:W-:Y:S01]  /*4dc0*/  F2FP.F16.F32.PACK_AB R200, R200, R83 ;  /* 0x00000053c8c8723e */ /* 0x000fe200000000ff */
[----:B------:R1:W4:Y:S01]  /*4dd0*/  MUFU.EX2 R32, R51 ;  /* 0x0000003300207308 */ /* 0x0003220000000800 */
[C---:B-----5:R-:W-:Y:S01]  /*4de0*/  FADD.FTZ R42, R30.reuse, R21 ;  /* 0x000000151e2a7221 */ /* 0x060fe20000010000 */
[----:B------:R-:W-:Y:S01]  /*4df0*/  F2FP.F16.F32.PACK_AB R211, R30, R69 ;  /* 0x000000451ed3723e */ /* 0x000fe200000000ff */
[--C-:B------:R-:W-:Y:S01]  /*4e00*/  IMAD.MOV.U32 R69, RZ, RZ, R151.reuse ;  /* 0x000000ffff457224 */ /* 0x100fe200078e0097 */
[----:B------:R-:W-:Y:S01]  /*4e10*/  MOV R83, R151 ;  /* 0x0000009700537202 */ /* 0x000fe20000000f00 */
[--C-:B------:R-:W-:Y:S02]  /*4e20*/  IMAD.MOV.U32 R37, RZ, RZ, R151.reuse ;  /* 0x000000ffff257224 */ /* 0x100fe400078e0097 */
[--C-:B------:R-:W-:Y:S01]  /*4e30*/  IMAD.MOV.U32 R30, RZ, RZ, R151.reuse ;  /* 0x000000ffff1e7224 */ /* 0x100fe200078e0097 */
[----:B------:R-:W5:Y:S01]  /*4e40*/  MUFU.EX2 R77, R77 ;  /* 0x0000004d004d7308 */ /* 0x000f620000000800 */
[----:B--2---:R-:W-:Y:S01]  /*4e50*/  FADD.FTZ R21, R73, R42 ;  /* 0x0000002a49157221 */ /* 0x004fe20000010000 */
[----:B-1----:R-:W-:-:S06]  /*4e60*/  IMAD.MOV.U32 R51, RZ, RZ, R151 ;  /* 0x000000ffff337224 */ /* 0x002fcc00078e0097 */
[----:B------:R1:W2:Y:S01]  /*4e70*/  MUFU.EX2 R34, R55 ;  /* 0x0000003700227308 */ /* 0x0002a20000000800 */
[C---:B----4-:R-:W-:Y:S01]  /*4e80*/  FADD.FTZ R42, R32.reuse, R21 ;  /* 0x00000015202a7221 */ /* 0x050fe20000010000 */
[----:B------:R-:W-:Y:S01]  /*4e90*/  F2FP.F16.F32.PACK_AB R205, R32, R73 ;  /* 0x0000004920cd723e */ /* 0x000fe200000000ff */
[----:B------:R-:W-:Y:S01]  /*4ea0*/  IMAD.MOV.U32 R73, RZ, RZ, R151 ;  /* 0x000000ffff497224 */ /* 0x000fe200078e0097 */
[----:B------:R-:W-:-:S04]  /*4eb0*/  MOV R32, R151 ;  /* 0x0000009700207202 */ /* 0x000fc80000000f00 */
[----:B------:R-:W4:Y:S01]  /*4ec0*/  MUFU.EX2 R81, R81 ;  /* 0x0000005100517308 */ /* 0x000f220000000800 */
[----:B-----5:R-:W-:Y:S01]  /*4ed0*/  FADD.FTZ R21, R77, R42 ;  /* 0x0000002a4d157221 */ /* 0x020fe20000010000 */
[----:B-1----:R-:W-:-:S06]  /*4ee0*/  IMAD.MOV.U32 R55, RZ, RZ, R151 ;  /* 0x000000ffff377224 */ /* 0x002fcc00078e0097 */
[----:B------:R1:W5:Y:S01]  /*4ef0*/  MUFU.EX2 R36, R43 ;  /* 0x0000002b00247308 */ /* 0x0003620000000800 */
[C---:B--2---:R-:W-:Y:S01]  /*4f00*/  FADD.FTZ R42, R34.reuse, R21 ;  /* 0x00000015222a7221 */ /* 0x044fe20000010000 */
[----:B------:R-:W-:Y:S01]  /*4f10*/  F2FP.F16.F32.PACK_AB R207, R34, R77 ;  /* 0x0000004d22cf723e */ /* 0x000fe200000000ff */
[----:B------:R-:W-:Y:S01]  /*4f20*/  IMAD.MOV.U32 R34, RZ, RZ, R151 ;  /* 0x000000ffff227224 */ /* 0x000fe200078e0097 */
[----:B------:R-:W-:-:S04]  /*4f30*/  MOV R77, R151 ;  /* 0x00000097004d7202 */ /* 0x000fc80000000f00 */
[----:B------:R-:W2:Y:S01]  /*4f40*/  MUFU.EX2 R45, R45 ;  /* 0x0000002d002d7308 */ /* 0x000ea20000000800 */
[----:B----4-:R-:W-:Y:S01]  /*4f50*/  FADD.FTZ R21, R81, R42 ;  /* 0x0000002a51157221 */ /* 0x010fe20000010000 */
[----:B-1----:R-:W-:-:S06]  /*4f60*/  IMAD.MOV.U32 R43, RZ, RZ, R151 ;  /* 0x000000ffff2b7224 */ /* 0x002fcc00078e0097 */
[----:B------:R1:W-:Y:S01]  /*4f70*/  MUFU.EX2 R40, R35 ;  /* 0x0000002300287308 */ /* 0x0003e20000000800 */
[C---:B-----5:R-:W-:Y:S01]  /*4f80*/  FADD.FTZ R42, R36.reuse, R21 ;  /* 0x00000015242a7221 */ /* 0x060fe20000010000 */
[----:B------:R-:W-:Y:S01]  /*4f90*/  F2FP.F16.F32.PACK_AB R201, R36, R81 ;  /* 0x0000005124c9723e */ /* 0x000fe200000000ff */
[--C-:B------:R-:W-:Y:S02]  /*4fa0*/  IMAD.MOV.U32 R81, RZ, RZ, R151.reuse ;  /* 0x000000ffff517224 */ /* 0x100fe400078e0097 */
[----:B------:R-:W-:-:S03]  /*4fb0*/  IMAD.MOV.U32 R36, RZ, RZ, R151 ;  /* 0x000000ffff247224 */ /* 0x000fc600078e0097 */
[----:B------:R4:W5:Y:S01]  /*4fc0*/  MUFU.EX2 R38, R47 ;  /* 0x0000002f00267308 */ /* 0x0009620000000800 */
[----:B-1----:R-:W-:Y:S01]  /*4fd0*/  FADD.FTZ R35, R85, R44 ;  /* 0x0000002c55237221 */ /* 0x002fe20000010000 */
[----:B--2---:R-:W-:-:S03]  /*4fe0*/  FADD.FTZ R21, R45, R42 ;  /* 0x0000002a2d157221 */ /* 0x004fc60000010000 */
[C---:B------:R-:W-:Y:S01]  /*4ff0*/  FADD.FTZ R44, R202.reuse, R35 ;  /* 0x00000023ca2c7221 */ /* 0x040fe20000010000 */
[----:B------:R-:W-:Y:S01]  /*5000*/  F2FP.F16.F32.PACK_AB R202, R202, R85 ;  /* 0x00000055caca723e */ /* 0x000fe200000000ff */
[----:B------:R-:W-:Y:S01]  /*5010*/  IMAD.MOV.U32 R85, RZ, RZ, R151 ;  /* 0x000000ffff557224 */ /* 0x000fe200078e0097 */
[----:B------:R-:W1:Y:S01]  /*5020*/  MUFU.EX2 R33, R33 ;  /* 0x0000002100217308 */ /* 0x000e620000000800 */
[----:B------:R-:W-:Y:S01]  /*5030*/  FADD.FTZ R35, R89, R44 ;  /* 0x0000002c59237221 */ /* 0x000fe20000010000 */
[-C--:B----4-:R-:W-:Y:S02]  /*5040*/  MOV R47, R151.reuse ;  /* 0x00000097002f7202 */ /* 0x090fe40000000f00 */
[----:B------:R-:W-:Y:S01]  /*5050*/  MOV R44, R151 ;  /* 0x00000097002c7202 */ /* 0x000fe20000000f00 */
[C---:B------:R-:W-:Y:S01]  /*5060*/  FADD.FTZ R26, R196.reuse, R35 ;  /* 0x00000023c41a7221 */ /* 0x040fe20000010000 */
[----:B------:R-:W-:Y:S02]  /*5070*/  F2FP.F16.F32.PACK_AB R196, R196, R89 ;  /* 0x00000059c4c4723e */ /* 0x000fe400000000ff */
[----:B------:R-:W2:Y:S01]  /*5080*/  MUFU.EX2 R95, R95 ;  /* 0x0000005f005f7308 */ /* 0x000ea20000000800 */
[----:B------:R-:W-:Y:S01]  /*5090*/  FADD.FTZ R35, R93, R26 ;  /* 0x0000001a5d237221 */ /* 0x000fe20000010000 */
[C---:B-----5:R-:W-:Y:S01]  /*50a0*/  FADD.FTZ R42, R38.reuse, R21 ;  /* 0x00000015262a7221 */ /* 0x060fe20000010000 */
[----:B------:R-:W-:Y:S01]  /*50b0*/  F2FP.F16.F32.PACK_AB R203, R38, R45 ;  /* 0x0000002d26cb723e */ /* 0x000fe200000000ff */
[----:B------:R-:W-:-:S02]  /*50c0*/  IMAD.MOV.U32 R45, RZ, RZ, R151 ;  /* 0x000000ffff2d7224 */ /* 0x000fc400078e0097 */
[C---:B------:R-:W-:Y:S01]  /*50d0*/  FADD.FTZ R24, R198.reuse, R35 ;  /* 0x00000023c6187221 */ /* 0x040fe20000010000 */
[----:B------:R-:W-:Y:S01]  /*50e0*/  F2FP.F16.F32.PACK_AB R198, R198, R93 ;  /* 0x0000005dc6c6723e */ /* 0x000fe200000000ff */
[--C-:B------:R-:W-:Y:S01]  /*50f0*/  IMAD.MOV.U32 R93, RZ, RZ, R151.reuse ;  /* 0x000000ffff5d7224 */ /* 0x100fe200078e0097 */
[----:B------:R4:W5:Y:S01]  /*5100*/  MUFU.EX2 R192, R97 ;  /* 0x0000006100c07308 */ /* 0x0009620000000800 */
[----:B-1----:R-:W-:Y:S01]  /*5110*/  FADD.FTZ R21, R33, R42 ;  /* 0x0000002a21157221 */ /* 0x002fe20000010000 */
[C---:B------:R-:W-:Y:S01]  /*5120*/  F2FP.F16.F32.PACK_AB R197, R40.reuse, R33 ;  /* 0x0000002128c5723e */ /* 0x040fe200000000ff */
[----:B------:R-:W-:Y:S01]  /*5130*/  IMAD.MOV.U32 R33, RZ, RZ, R151 ;  /* 0x000000ffff217224 */ /* 0x000fe200078e0097 */
[-C--:B------:R-:W-:Y:S02]  /*5140*/  MOV R89, R151.reuse ;  /* 0x0000009700597202 */ /* 0x080fe40000000f00 */
[----:B------:R-:W-:Y:S02]  /*5150*/  MOV R38, R151 ;  /* 0x0000009700267202 */ /* 0x000fe40000000f00 */
[----:B------:R-:W1:Y:S01]  /*5160*/  MUFU.EX2 R25, R25 ;  /* 0x0000001900197308 */ /* 0x000e620000000800 */
[----:B--2---:R-:W-:Y:S01]  /*5170*/  FADD.FTZ R35, R95, R24 ;  /* 0x000000185f237221 */ /* 0x004fe20000010000 */
[----:B------:R-:W-:Y:S01]  /*5180*/  FADD.FTZ R24, R40, R21 ;  /* 0x0000001528187221 */ /* 0x000fe20000010000 */
[----:B----4-:R-:W-:-:S02]  /*5190*/  IMAD.MOV.U32 R97, RZ, RZ, R151 ;  /* 0x000000ffff617224 */ /* 0x010fc400078e0097 */
[----:B------:R-:W-:-:S03]  /*51a0*/  IMAD.MOV.U32 R40, RZ, RZ, R151 ;  /* 0x000000ffff287224 */ /* 0x000fc600078e0097 */
[----:B------:R-:W-:Y:S01]  /*51b0*/  MUFU.EX2 R99, R99 ;  /* 0x0000006300637308 */ /* 0x000fe20000000800 */
[C---:B-----5:R-:W-:Y:S01]  /*51c0*/  FADD.FTZ R42, R192.reuse, R35 ;  /* 0x00000023c02a7221 */ /* 0x060fe20000010000 */
[----:B------:R-:W-:Y:S02]  /*51d0*/  F2FP.F16.F32.PACK_AB R192, R192, R95 ;  /* 0x0000005fc0c0723e */ /* 0x000fe400000000ff */
[-C--:B------:R-:W-:Y:S02]  /*51e0*/  MOV R95, R151.reuse ;  /* 0x00000097005f7202 */ /* 0x080fe40000000f00 */
[----:B------:R-:W-:Y:S02]  /*51f0*/  MOV R35, R151 ;  /* 0x0000009700237202 */ /* 0x000fe40000000f00 */
[----:B---3--:R2:W3:Y:S01]  /*5200*/  MUFU.EX2 R0, R39 ;  /* 0x0000002700007308 */ /* 0x0084e20000000800 */
[----:B-1----:R-:W-:-:S07]  /*5210*/  FADD.FTZ R21, R25, R24 ;  /* 0x0000001819157221 */ /* 0x002fce0000010000 */
[----:B------:R-:W1:Y:S01]  /*5220*/  MUFU.EX2 R20, R20 ;  /* 0x0000001400147308 */ /* 0x000e620000000800 */
[----:B--2---:R-:W-:-:S07]  /*5230*/  IMAD.MOV.U32 R39, RZ, RZ, R151 ;  /* 0x000000ffff277224 */ /* 0x004fce00078e0097 */
[----:B------:R-:W2:Y:S01]  /*5240*/  MUFU.EX2 R3, R3 ;  /* 0x0000000300037308 */ /* 0x000ea20000000800 */
[----:B---3--:R-:W-:Y:S01]  /*5250*/  F2FP.F16.F32.PACK_AB R199, R0, R25 ;  /* 0x0000001900c7723e */ /* 0x008fe200000000ff */
[----:B------:R-:W-:-:S06]  /*5260*/  IMAD.MOV.U32 R25, RZ, RZ, R151 ;  /* 0x000000ffff197224 */ /* 0x000fcc00078e0097 */
[----:B------:R3:W4:Y:S01]  /*5270*/  MUFU.EX2 R26, R27 ;  /* 0x0000001b001a7308 */ /* 0x0007220000000800 */
[----:B-1----:R-:W-:-:S07]  /*5280*/  F2FP.F16.F32.PACK_AB R194, R20, R99 ;  /* 0x0000006314c2723e */ /* 0x002fce00000000ff */
[----:B------:R-:W1:Y:S01]  /*5290*/  MUFU.EX2 R29, R29 ;  /* 0x0000001d001d7308 */ /* 0x000e620000000800 */
[----:B---3--:R-:W-:Y:S01]  /*52a0*/  FADD.FTZ R27, R99, R42 ;  /* 0x0000002a631b7221 */ /* 0x008fe20000010000 */
[----:B------:R-:W-:Y:S01]  /*52b0*/  FADD.FTZ R42, R0, R21 ;  /* 0x00000015002a7221 */ /* 0x000fe20000010000 */
[----:B------:R-:W-:Y:S01]  /*52c0*/  MOV R0, 0x3f800000 ;  /* 0x3f80000000007802 */ /* 0x000fe20000000f00 */
[----:B------:R-:W-:Y:S02]  /*52d0*/  IMAD.MOV.U32 R99, RZ, RZ, R151 ;  /* 0x000000ffff637224 */ /* 0x000fe400078e0097 */
[----:B------:R-:W-:Y:S01]  /*52e0*/  FADD.FTZ R21, R20, R27 ;  /* 0x0000001b14157221 */ /* 0x000fe20000010000 */
[----:B--2---:R-:W-:Y:S01]  /*52f0*/  FADD.FTZ R27, R3, R42 ;  /* 0x0000002a031b7221 */ /* 0x004fe20000010000 */
[----:B------:R-:W-:Y:S01]  /*5300*/  IMAD.MOV.U32 R42, RZ, RZ, R151 ;  /* 0x000000ffff2a7224 */ /* 0x000fe200078e0097 */
[----:B------:R2:W3:Y:S01]  /*5310*/  MUFU.EX2 R24, R31 ;  /* 0x0000001f00187308 */ /* 0x0004e20000000800 */
[C---:B----4-:R-:W-:Y:S01]  /*5320*/  F2FP.F16.F32.PACK_AB R193, R26.reuse, R3 ;  /* 0x000000031ac1723e */ /* 0x050fe200000000ff */
[----:B------:R-:W-:Y:S01]  /*5330*/  FADD.FTZ R20, R26, R27 ;  /* 0x0000001b1a147221 */ /* 0x000fe20000010000 */
[----:B------:R-:W-:Y:S01]  /*5340*/  IMAD.MOV.U32 R3, RZ, RZ, 0x3f800000 ;  /* 0x3f800000ff037424 */ /* 0x000fe200078e00ff */
[----:B------:R-:W-:-:S02]  /*5350*/  MOV R26, R151 ;  /* 0x00000097001a7202 */ /* 0x000fc40000000f00 */
[----:B-1----:R-:W-:Y:S01]  /*5360*/  FADD.FTZ R27, R29, R20 ;  /* 0x000000141d1b7221 */ /* 0x002fe20000010000 */
[----:B--2---:R-:W-:-:S03]  /*5370*/  IMAD.MOV.U32 R31, RZ, RZ, R151 ;  /* 0x000000ffff1f7224 */ /* 0x004fc600078e0097 */
[C---:B---3--:R-:W-:Y:S01]  /*5380*/  FADD.FTZ R20, R24.reuse, R27 ;  /* 0x0000001b18147221 */ /* 0x048fe20000010000 */
[----:B------:R-:W-:Y:S01]  /*5390*/  F2FP.F16.F32.PACK_AB R195, R24, R29 ;  /* 0x0000001d18c3723e */ /* 0x000fe200000000ff */
[--C-:B------:R-:W-:Y:S01]  /*53a0*/  IMAD.MOV.U32 R27, RZ, RZ, R151.reuse ;  /* 0x000000ffff1b7224 */ /* 0x100fe200078e0097 */
[----:B------:R-:W-:Y:S01]  /*53b0*/  MOV R29, R151 ;  /* 0x00000097001d7202 */ /* 0x000fe20000000f00 */
[----:B------:R-:W-:Y:S01]  /*53c0*/  IMAD.MOV.U32 R24, RZ, RZ, R151 ;  /* 0x000000ffff187224 */ /* 0x000fe200078e0097 */
[----:B------:R-:W-:Y:S06]  /*53d0*/  @!P2 BRA `(.L_x_15) ;  /* 0x0000004000e0a947 */ /* 0x000fec0003800000 */
[----:B------:R-:W-:Y:S01]  /*53e0*/  R2UR UR61, R19 ;  /* 0x00000000133d72ca */ /* 0x000fe200000e0000 */
[----:B------:R-:W-:Y:S01]  /*53f0*/  IMAD.MOV.U32 R223, RZ, RZ, R4 ;  /* 0x000000ffffdf7224 */ /* 0x000fe200078e0004 */
[----:B------:R-:W-:Y:S01]  /*5400*/  IADD3 R221, R152, -0x2, RZ ;  /* 0xfffffffe98dd7810 */ /* 0x000fe20007ffe0ff */
[----:B------:R-:W-:Y:S01]  /*5410*/  IMAD.MOV.U32 R222, RZ, RZ, R5 ;  /* 0x000000ffffde7224 */ /* 0x000fe200078e0005 */
[----:B------:R-:W-:Y:S02]  /*5420*/  MOV R0, 0x3f800000 ;  /* 0x3f80000000007802 */ /* 0x000fe40000000f00 */
[----:B------:R-:W-:Y:S02]  /*5430*/  CS2R R150, SRZ ;  /* 0x0000000000967805 */ /* 0x000fe4000001ff00 */
[----:B------:R-:W-:Y:S02]  /*5440*/  CS2R R146, SRZ ;  /* 0x0000000000927805 */ /* 0x000fe4000001ff00 */
[----:B------:R-:W-:-:S02]  /*5450*/  CS2R R142, SRZ ;  /* 0x00000000008e7805 */ /* 0x000fc4000001ff00 */
[----:B------:R-:W-:Y:S02]  /*5460*/  CS2R R138, SRZ ;  /* 0x00000000008a7805 */ /* 0x000fe4000001ff00 */
[----:B------:R-:W-:Y:S02]  /*5470*/  CS2R R134, SRZ ;  /* 0x0000000000867805 */ /* 0x000fe4000001ff00 */
[----:B------:R-:W-:Y:S02]  /*5480*/  CS2R R130, SRZ ;  /* 0x0000000000827805 */ /* 0x000fe4000001ff00 */
        /* <DEDUP_REMOVED lines=57> */
[----:B------:R-:W-:Y:S01]  /*5820*/  CS2R R24, SRZ ;  /* 0x0000000000187805 */ /* 0x000fe2000001ff00 */
[----:B------:R-:W-:Y:S01]  /*5830*/  UMOV UR39, UR38 ;  /* 0x0000002600277c82 */ /* 0x000fe20008000000 */
[----:B------:R-:W-:-:S05]  /*5840*/  ULDC UR37, c[0x0][0x9d8] ;  /* 0x0002760000257ab9 */ /* 0x000fca0000000800 */
.L_x_24:
[----:B------:R-:W-:-:S04]  /*5850*/  UIADD3 UR4, UR39, 0x1, URZ ;  /* 0x0000000127047890 */ /* 0x000fc8000fffe03f */
[----:B------:R-:W-:-:S04]  /*5860*/  UISETP.NE.AND UP0, UPT, UR4, 0x2, UPT ;  /* 0x000000020400788c */ /* 0x000fc8000bf05270 */
[----:B------:R-:W-:Y:S02]  /*5870*/  USEL UR5, URZ, 0x1, UP0 ;  /* 0x000000013f057887 */ /* 0x000fe40008000000 */
[----:B------:R-:W-:Y:S02]  /*5880*/  USEL UR38, UR4, URZ, UP0 ;  /* 0x0000003f04267287 */ /* 0x000fe40008000000 */
[----:B------:R-:W-:-:S06]  /*5890*/  ULOP3.LUT UR4, UR61, UR5, URZ, 0x3c, !UPT ;  /* 0x000000053d047292 */ /* 0x000fcc000f8e3c3f */
[----:B------:R-:W-:Y:S01]  /*58a0*/  IMAD.U32 R19, RZ, RZ, UR4 ;  /* 0x00000004ff137e24 */ /* 0x000fe2000f8e00ff */
[----:B------:R-:W-:Y:S06]  /*58b0*/  @!P0 BRA `(.L_x_16) ;  /* 0x0000000000048947 */ /* 0x000fec0003800000 */
[----:B------:R-:W-:Y:S01]  /*58c0*/  BPT.TRAP 0x1 ;  /* 0x000000040000795c */ /* 0x000fe20000300000 */
.L_x_16:
[----:B------:R-:W-:Y:S02]  /*58d0*/  R2UR UR5, R18 ;  /* 0x00000000120572ca */ /* 0x000fe400000e0000 */
[----:B------:R-:W-:-:S11]  /*58e0*/  R2UR UR4, R19 ;  /* 0x00000000130472ca */ /* 0x000fd600000e0000 */
[----:B------:R-:W-:Y:S02]  /*58f0*/  ULEA UR60, UR38, UR5, 0x3 ;  /* 0x00000005263c7291 */ /* 0x000fe4000f8e183f */
[----:B------:R-:W-:-:S05]  /*5900*/  IMAD.U32 R2, RZ, RZ, UR4 ;  /* 0x00000004ff027e24 */ /* 0x000fca000f8e00ff */
[----:B------:R-:W-:-:S04]  /*5910*/  SHF.L.U32 R2, R2, 0x1f, RZ ;  /* 0x0000001f02027819 */ /* 0x000fc800000006ff */
[----:B------:R1:W2:Y:S01]  /*5920*/  SYNCS.PHASECHK.TRANS64.TRYWAIT P2, [UR60+0x38830], R2 ;  /* 0x03883002ff0075a7 */ /* 0x0002a2000804017c */
[----:B------:R-:W-:Y:S05]  /*5930*/  @!P0 BRA `(.L_x_17) ;  /* 0x0000000000048947 */ /* 0x000fea0003800000 */
[----:B------:R-:W-:Y:S01]  /*5940*/  BPT.TRAP 0x1 ;  /* 0x000000040000795c */ /* 0x000fe20000300000 */
.L_x_17:
[----:B--2---:R-:W-:Y:S05]  /*5950*/  @P2 BRA `(.L_x_18) ;  /* 0x0000000000082947 */ /* 0x004fea0003800000 */
[----:B------:R-:W2:Y:S02]  /*5960*/  SYNCS.PHASECHK.TRANS64.TRYWAIT P2, [UR60+0x38830], R2 ;  /* 0x03883002ff0075a7 */ /* 0x000ea4000804017c */
[----:B--2---:R-:W-:Y:S05]  /*5970*/  @!P2 BRA `(.L_x_19) ;  /* 0x0000009800cca947 */ /* 0x004fea0003800000 */
.L_x_18:
[----:B------:R-:W-:Y:S01]  /*5980*/  R2UR UR4, R22 ;  /* 0x00000000160472ca */ /* 0x000fe200000e0000 */
[----:B------:R-:W-:Y:S01]  /*5990*/  WARPGROUP.ARRIVE ;  /* 0x00000000000079c5 */ /* 0x000fe20000000000 */
[----:B------:R-:W-:Y:S01]  /*59a0*/  R2UR UR10, R14 ;  /* 0x000000000e0a72ca */ /* 0x000fe200000e0000 */
[----:B------:R-:W-:Y:S01]  /*59b0*/  UMOV UR59, 0x40000040 ;  /* 0x40000040003b7882 */ /* 0x000fe20000000000 */
        /* <DEDUP_REMOVED lines=9> */
[----:B------:R-:W-:Y:S01]  /*5a50*/  UIMAD UR4, UR38, 0xa00, UR4 ;  /* 0x00000a00260478a4 */ /* 0x000fe2000f8e0204 */
[-C--:B------:R-:W-:Y:S01]  /*5a60*/  FMUL.FTZ R24, R24, R3.reuse ;  /* 0x0000000318187220 */ /* 0x080fe20000410000 */
[----:B------:R-:W-:Y:S01]  /*5a70*/  UMOV UR56, UR10 ;  /* 0x0000000a00387c82 */ /* 0x000fe20008000000 */
[----:B------:R-:W-:Y:S01]  /*5a80*/  UMOV UR43, 0x40000040 ;  /* 0x40000040002b7882 */ /* 0x000fe20000000000 */
[----:B------:R-:W-:Y:S01]  /*5a90*/  UMOV UR57, UR11 ;  /* 0x0000000b00397c82 */ /* 0x000fe20008000000 */
[----:B------:R-:W-:Y:S01]  /*5aa0*/  UIADD3 UR5, UR4, 0x80, URZ ;  /* 0x0000008004057890 */ /* 0x000fe2000fffe03f */
[-C--:B------:R-:W-:Y:S01]  /*5ab0*/  FMUL.FTZ R25, R25, R3.reuse ;  /* 0x0000000319197220 */ /* 0x080fe20000410000 */
[----:B------:R-:W-:Y:S01]  /*5ac0*/  UMOV UR58, UR4 ;  /* 0x00000004003a7c82 */ /* 0x000fe20008000000 */
[----:B------:R-:W-:Y:S01]  /*5ad0*/  UIADD3 UR6, UR4, 0x100, URZ ;  /* 0x0000010004067890 */ /* 0x000fe2000fffe03f */
[----:B------:R-:W-:Y:S01]  /*5ae0*/  HGMMA.64x16x16.F32 R184, gdesc[UR56], RZ, !UPT, gsb0 ;  /* 0x0020000038b879f0 */ /* 0x000fe2000c0008ff */
[----:B------:R-:W-:Y:S01]  /*5af0*/  UMOV UR56, UR10 ;  /* 0x0000000a00387c82 */ /* 0x000fe20008000000 */
[----:B------:R-:W-:Y:S01]  /*5b00*/  UMOV UR57, UR11 ;  /* 0x0000000b00397c82 */ /* 0x000fe20008000000 */
[----:B------:R-:W-:Y:S01]  /*5b10*/  UMOV UR58, UR5 ;  /* 0x00000005003a7c82 */ /* 0x000fe20008000000 */
[----:B------:R-:W-:Y:S01]  /*5b20*/  UMOV UR59, 0x40000040 ;  /* 0x40000040003b7882 */ /* 0x000fe20000000000 */
[----:B------:R-:W-:Y:S01]  /*5b30*/  UIADD3 UR5, UR4, 0x180, URZ ;  /* 0x0000018004057890 */ /* 0x000fe2000fffe03f */
[-C--:B------:R-:W-:Y:S01]  /*5b40*/  FMUL.FTZ R28, R28, R3.reuse ;  /* 0x000000031c1c7220 */ /* 0x080fe20000410000 */
        /* <DEDUP_REMOVED lines=12> */
[----:B------:R-:W-:Y:S01]  /*5c10*/  UMOV UR47, 0x40000040 ;  /* 0x40000040002f7882 */ /* 0x000fe20000000000 */
[----:B------:R-:W-:Y:S01]  /*5c20*/  UIADD3 UR50, UR4, 0x782, URZ ;  /* 0x0000078204327890 */ /* 0x000fe2000fffe03f */
[-C--:B------:R-:W-:Y:S01]  /*5c30*/  FMUL.FTZ R41, R41, R3.reuse ;  /* 0x0000000329297220 */ /* 0x080fe20000410000 */
[----:B------:R-:W-:Y:S01]  /*5c40*/  UMOV UR51, 0x40000040 ;  /* 0x4000004000337882 */ /* 0x000fe20000000000 */
[----:B------:R-:W-:Y:S01]  /*5c50*/  UIADD3 UR54, UR4, 0x784, URZ ;  /* 0x0000078404367890 */ /* 0x000fe2000fffe03f */
[-C--:B------:R-:W-:Y:S01]  /*5c60*/  FMUL.FTZ R44, R44, R3.reuse ;  /* 0x000000032c2c7220 */ /* 0x080fe20000410000 */
[----:B------:R-:W-:Y:S01]  /*5c70*/  UMOV UR55, 0x40000040 ;  /* 0x4000004000377882 */ /* 0x000fe20000000000 */
[----:B------:R-:W-:Y:S01]  /*5c80*/  UMOV UR7, 0x40000040 ;  /* 0x4000004000077882 */ /* 0x000fe20000000000 */
[-C--:B------:R-:W-:Y:S01]  /*5c90*/  FMUL.FTZ R45, R45, R3.reuse ;  /* 0x000000032d2d7220 */ /* 0x080fe20000410000 */
        /* <DEDUP_REMOVED lines=23> */
[----:B------:R-:W-:Y:S01]  /*5e10*/  FMUL.FTZ R93, R93, R3 ;  /* 0x000000035d5d7220 */ /* 0x000fe20000410000 */
[----:B------:R-:W-:-:S02]  /*5e20*/  WARPGROUP.DEPBAR.LE gsb0, 0x0 ;  /* 0x00008000000079c5 */ /* 0x000fc40000010000 */
[----:B------:R-:W-:Y:S01]  /*5e30*/  WARPGROUP.ARRIVE ;  /* 0x00000000000079c5 */ /* 0x000fe20000000000 */
[-C--:B------:R-:W-:Y:S01]  /*5e40*/  FMUL.FTZ R96, R96, R3.reuse ;  /* 0x0000000360607220 */ /* 0x080fe20000410000 */
[-C--:B------:R-:W-:Y:S01]  /*5e50*/  FMUL.FTZ R97, R97, R3.reuse ;  /* 0x0000000361617220 */ /* 0x080fe20000410000 */
[-C--:B------:R-:W-:Y:S01]  /*5e60*/  FMUL.FTZ R100, R100, R3.reuse ;  /* 0x0000000364647220 */ /* 0x080fe20000410000 */
[-C--:B------:R-:W-:Y:S01]  /*5e70*/  FMUL.FTZ R101, R101, R3.reuse ;  /* 0x0000000365657220 */ /* 0x080fe20000410000 */
[-C--:B------:R-:W-:Y:S01]  /*5e80*/  FMUL.FTZ R104, R104, R3.reuse ;  /* 0x0000000368687220 */ /* 0x080fe20000410000 */
[----:B------:R-:W-:Y:S01]  /*5e90*/  HGMMA.64x16x16.F32 R176, gdesc[UR56], RZ, !UPT, gsb0 ;  /* 0x0020000038b079f0 */ /* 0x000fe2000c0008ff */
[----:B------:R-:W-:Y:S01]  /*5ea0*/  UMOV UR56, UR10 ;  /* 0x0000000a00387c82 */ /* 0x000fe20008000000 */
[----:B------:R-:W-:Y:S01]  /*5eb0*/  UMOV UR57, UR11 ;  /* 0x0000000b00397c82 */ /* 0x000fe20008000000 */
[----:B------:R-:W-:Y:S01]  /*5ec0*/  UMOV UR58, UR6 ;  /* 0x00000006003a7c82 */ /* 0x000fe20008000000 */
[----:B------:R-:W-:Y:S01]  /*5ed0*/  UMOV UR59, 0x40000040 ;  /* 0x40000040003b7882 */ /* 0x000fe20000000000 */
[----:B------:R-:W-:Y:S01]  /*5ee0*/  UIADD3 UR6, UR4, 0x200, URZ ;  /* 0x0000020004067890 */ /* 0x000fe2000fffe03f */
        /* <DEDUP_REMOVED lines=96> */
[----:B------:R-:W-:-:S06]  /*64f0*/  WARPGROUP.ARRIVE ;  /* 0x00000000000079c5 */ /* 0x000fcc0000000000 */
[----:B------:R-:W-:Y:S01]  /*6500*/  HGMMA.64x16x16.F32 R160, gdesc[UR56], RZ, !UPT, gsb0 ;  /* 0x0020000038a079f0 */ /* 0x000fe2000c0008ff */
[----:B------:R-:W-:Y:S01]  /*6510*/  UMOV UR56, UR10 ;  /* 0x0000000a00387c82 */ /* 0x000fe20008000000 */
[----:B------:R-:W-:Y:S01]  /*6520*/  UMOV UR57, UR11 ;  /* 0x0000000b00397c82 */ /* 0x000fe20008000000 */
[----:B------:R-:W-:Y:S01]  /*6530*/  UMOV UR58, UR6 ;  /* 0x00000006003a7c82 */ /* 0x000fe20008000000 */
[----:B------:R-:W-:Y:S01]  /*6540*/  UMOV UR59, 0x40000040 ;  /* 0x40000040003b7882 */ /* 0x000fe20000000000 */
[----:B------:R-:W-:Y:S01]  /*6550*/  UIADD3 UR6, UR4, 0x102, URZ ;  /* 0x0000010204067890 */ /* 0x000fe2000fffe03f */
[----:B------:R-:W-:Y:S02]  /*6560*/  R2UR UR10, R8 ;  /* 0x00000000080a72ca */ /* 0x000fe400000e0000 */
[----:B------:R-:W-:Y:S01]  /*6570*/  R2UR UR11, R9 ;  /* 0x00000000090b72ca */ /* 0x000fe200000e0000 */
        /* <DEDUP_REMOVED lines=11> */
[----:B------:R-:W-:Y:S01]  /*6630*/  UMOV UR57, UR19 ;  /* 0x0000001300397c82 */ /* 0x000fe20008000000 */
[----:B------:R-:W-:Y:S01]  /*6640*/  UMOV UR58, UR5 ;  /* 0x00000005003a7c82 */ /* 0x000fe20008000000 */
[----:B------:R-:W-:Y:S01]  /*6650*/  UMOV UR59, 0x40000040 ;  /* 0x40000040003b7882 */ /* 0x000fe20000000000 */
[----:B------:R-:W-:Y:S01]  /*6660*/  UIADD3 UR5, UR4, 0x182, URZ ;  /* 0x0000018204057890 */ /* 0x000fe2000fffe03f */
        /* <DEDUP_REMOVED lines=23> */
[----:B------:R-:W-:Y:S02]  /*67e0*/  UIADD3 UR6, UR4, 0x104, URZ ;  /* 0x0000010404067890 */ /* 0x000fe4000fffe03f */
[----:B------:R-:W-:Y:S01]  /*67f0*/  UIADD3 UR18, UR4, 0x284, URZ ;  /* 0x0000028404127890 */ /* 0x000fe2000fffe03f */
        /* <DEDUP_REMOVED lines=81> */
[----:B------:R-:W-:Y:S01]  /*6d10*/  UMOV UR11, 0x40000040 ;  /* 0x40000040000b7882 */ /* 0x000fe20000000000 */
[----:B------:R-:W-:Y:S01]  /*6d20*/  UIADD3 UR6, UR4, 0x380, URZ ;  /* 0x0000038004067890 */ /* 0x000fe2000fffe03f */
        /* <DEDUP_REMOVED lines=32> */
[----:B------:R-:W-:Y:S02]  /*6f30*/  UIADD3 UR10, UR4, 0x906, URZ ;  /* 0x00000906040a7890 */ /* 0x000fe4000fffe03f */
        /* <DEDUP_REMOVED lines=28> */
[----:B------:R-:W-:Y:S02]  /*7100*/  R2UR UR14, R6 ;  /* 0x00000000060e72ca */ /* 0x000fe400000e0000 */
[----:B------:R-:W-:-:S11]  /*7110*/  R2UR UR15, R7 ;  /* 0x00000000070f72ca */ /* 0x000fd600000e0000 */
[----:B------:R-:W-:Y:S02]  /*7120*/  UMOV UR56, UR14 ;  /* 0x0000000e00387c82 */ /* 0x000fe40008000000 */
[----:B------:R-:W-:Y:S01]  /*7130*/  UMOV UR57, UR15 ;  /* 0x0000000f00397c82 */ /* 0x000fe20008000000 */
        /* <DEDUP_REMOVED lines=239> */
[----:B------:R-:W-:-:S03]  /*8030*/  UIADD3 UR6, UR4, 0x886, URZ ;  /* 0x0000088604067890 */ /* 0x000fc6000fffe03f */
[----:B------:R-:W-:Y:S01]  /*8040*/  UMOV UR4, UR14 ;  /* 0x0000000e00047c82 */ /* 0x000fe20008000000 */
[----:B------:R-:W-:Y:S02]  /*8050*/  WARPGROUP.DEPBAR.LE gsb0, 0x0 ;  /* 0x00008000000079c5 */ /* 0x000fe40000010000 */
[----:B------:R-:W-:-:S06]  /*8060*/  WARPGROUP.ARRIVE ;  /* 0x00000000000079c5 */ /* 0x000fcc0000000000 */
[----:B------:R-:W-:Y:S03]  /*8070*/  HGMMA.64x16x16.F32 R152, gdesc[UR52], R152, gsb0 ;  /* 0x00200000349879f0 */ /* 0x000fe60008000898 */
[----:B------:R-:W-:Y:S02]  /*8080*/  WARPGROUP.DEPBAR.LE gsb0, 0x0 ;  /* 0x00008000000079c5 */ /* 0x000fe40000010000 */
[----:B------:R-:W-:-:S06]  /*8090*/  WARPGROUP.ARRIVE ;  /* 0x00000000000079c5 */ /* 0x000fcc0000000000 */
[----:B------:R-:W-:Y:S01]  /*80a0*/  HGMMA.64x16x16.F32 R184, gdesc[UR56], R184, gsb0 ;  /* 0x0020000038b879f0 */ /* 0x000fe200080008b8 */
[----:B------:R-:W-:Y:S01]  /*80b0*/  UMOV UR56, UR14 ;  /* 0x0000000e00387c82 */ /* 0x000fe20008000000 */
[----:B------:R-:W-:Y:S01]  /*80c0*/  UMOV UR57, UR15 ;  /* 0x0000000f00397c82 */ /* 0x000fe20008000000 */
[----:B------:R-:W-:Y:S01]  /*80d0*/  UMOV UR58, UR5 ;  /* 0x00000005003a7c82 */ /* 0x000fe20008000000 */
[----:B------:R-:W-:Y:S01]  /*80e0*/  UMOV UR59, 0x40000040 ;  /* 0x40000040003b7882 */ /* 0x000fe20000000000 */
[----:B------:R-:W-:Y:S01]  /*80f0*/  UMOV UR5, UR15 ;  /* 0x0000000f00057c82 */ /* 0x000fe20008000000 */
        /* <DEDUP_REMOVED lines=18> */
[----:B------:R-:W-:Y:S02]  /*8220*/  WARPGROUP.DEPBAR.LE gsb0, 0x0 ;  /* 0x00008000000079c5 */ /* 0x000fe40000010000 */
[----:B------:R-:W-:-:S06]  /*8230*/  WARPGROUP.ARRIVE ;  /* 0x00000000000079c5 */ /* 0x000fcc0000000000 */
[----:B------:R-:W-:Y:S03]  /*8240*/  HGMMA.64x16x16.F32 R152, gdesc[UR4], R152, gsb0 ;  /* 0x00200000049879f0 */ /* 0x000fe60008000898 */
[----:B------:R-:W-:Y:S02]  /*8250*/  WARPGROUP.DEPBAR.LE gsb0, 0x0 ;  /* 0x00008000000079c5 */ /* 0x000fe40000010000 */
[----:B------:R-:W-:Y:S05]  /*8260*/  @!P0 BRA `(.L_x_20) ;  /* 0x0000000000048947 */ /* 0x000fea0003800000 */
[----:B------:R-:W-:Y:S01]  /*8270*/  BPT.TRAP 0x1 ;  /* 0x000000040000795c */ /* 0x000fe20000300000 */
.L_x_20:
[----:B------:R-:W-:Y:S02]  /*8280*/  R2UR UR4, R18 ;  /* 0x00000000120472ca */ /* 0x000fe400000e0000 */
[----:B------:R-:W-:-:S04]  /*8290*/  MOV R0, UR61 ;  /* 0x0000003d00007c02 */ /* 0x000fc80008000f00 */
[----:B------:R-:W-:-:S07]  /*82a0*/  SHF.L.U32 R0, R0, 0x1f, RZ ;  /* 0x0000001f00007819 */ /* 0x000fce00000006ff */
[----:B------:R-:W-:-:S09]  /*82b0*/  ULEA UR5, UR39, UR4, 0x3 ;  /* 0x0000000427057291 */ /* 0x000fd2000f8e183f */
[----:B------:R3:W4:Y:S01]  /*82c0*/  SYNCS.PHASECHK.TRANS64.TRYWAIT P2, [UR5+0x38850], R0 ;  /* 0x03885000ff0075a7 */ /* 0x0007220008040145 */
[----:B------:R-:W-:Y:S05]  /*82d0*/  @!P0 BRA `(.L_x_21) ;  /* 0x0000000000048947 */ /* 0x000fea0003800000 */
[----:B------:R-:W-:Y:S01]  /*82e0*/  BPT.TRAP 0x1 ;  /* 0x000000040000795c */ /* 0x000fe20000300000 */
.L_x_21:
[----:B----4-:R-:W-:Y:S05]  /*82f0*/  @P2 BRA `(.L_x_22) ;  /* 0x0000000000082947 */ /* 0x010fea0003800000 */
[----:B------:R-:W4:Y:S02]  /*8300*/  SYNCS.PHASECHK.TRANS64.TRYWAIT P2, [UR5+0x38850], R0 ;  /* 0x03885000ff0075a7 */ /* 0x000f240008040145 */
[----:B----4-:R-:W-:Y:S05]  /*8310*/  @!P2 BRA `(.L_x_23) ;  /* 0x00000070007ca947 */ /* 0x010fea0003800000 */
.L_x_22:
[----:B------:R-:W-:Y:S01]  /*8320*/  R2UR UR4, R18 ;  /* 0x00000000120472ca */ /* 0x000fe200000e0000 */
[----:B------:R-:W-:Y:S01]  /*8330*/  WARPGROUP.ARRIVE ;  /* 0x00000000000079c5 */ /* 0x000fe20000000000 */
[----:B------:R-:W-:Y:S01]  /*8340*/  UMOV UR7, 0x40000040 ;  /* 0x4000004000077882 */ /* 0x000fe20000000000 */
[----:B------:R-:W-:Y:S01]  /*8350*/  FMUL.FTZ R185, R185, UR37 ;  /* 0x00000025b9b97c20 */ /* 0x000fe20008410000 */
[----:B------:R-:W-:Y:S01]  /*8360*/  FMUL.FTZ R225, R177, UR37 ;  /* 0x00000025b1e17c20 */ /* 0x000fe20008410000 */
[----:B------:R-:W-:Y:S01]  /*8370*/  FMUL.FTZ R237, R168, UR37 ;  /* 0x00000025a8ed7c20 */ /* 0x000fe20008410000 */
[----:B------:R-:W-:Y:S01]  /*8380*/  FMUL.FTZ R229, R169, UR37 ;  /* 0x00000025a9e57c20 */ /* 0x000fe20008410000 */
[----:B------:R-:W-:Y:S01]  /*8390*/  FMUL.FTZ R169, R172, UR37 ;  /* 0x00000025aca97c20 */ /* 0x000fe20008410000 */
[----:B------:R-:W-:Y:S01]  /*83a0*/  FMUL.FTZ R235, R173, UR37 ;  /* 0x00000025adeb7c20 */ /* 0x000fe20008410000 */
[----:B------:R-:W-:Y:S01]  /*83b0*/  MUFU.TANH R185, R185 ;  /* 0x000000b900b97308 */ /* 0x000fe20000002400 */
[----:B------:R-:W-:Y:S01]  /*83c0*/  FMUL.FTZ R173, R160, UR37 ;  /* 0x00000025a0ad7c20 */ /* 0x000fe20008410000 */
[----:B------:R-:W-:Y:S01]  /*83d0*/  FMUL.FTZ R233, R161, UR37 ;  /* 0x00000025a1e97c20 */ /* 0x000fe20008410000 */
[----:B------:R-:W-:Y:S01]  /*83e0*/  FMUL.FTZ R227, R164, UR37 ;  /* 0x00000025a4e37c20 */ /* 0x000fe20008410000 */
[----:B------:R-:W-:Y:S01]  /*83f0*/  UIADD3 UR4, UR4, 0x400, URZ ;  /* 0x0000040004047890 */ /* 0x000fe2000fffe03f */
[----:B------:R-:W-:Y:S01]  /*8400*/  FMUL.FTZ R231, R165, UR37 ;  /* 0x00000025a5e77c20 */ /* 0x000fe20008410000 */
[----:B------:R-:W-:Y:S01]  /*8410*/  FMUL.FTZ R161, R152, UR37 ;  /* 0x0000002598a17c20 */ /* 0x000fe20008410000 */
[----:B------:R-:W-:Y:S01]  /*8420*/  FMUL.FTZ R165, R153, UR37 ;  /* 0x0000002599a57c20 */ /* 0x000fe20008410000 */
[----:B------:R-:W-:Y:S01]  /*8430*/  USHF.R.U32.HI UR4, URZ, 0x4, UR4 ;  /* 0x000000043f047899 */ /* 0x000fe20008011604 */
[----:B------:R-:W-:Y:S01]  /*8440*/  MUFU.TANH R225, R225 ;  /* 0x000000e100e17308 */ /* 0x000fe20000002400 */
[----:B------:R-:W-:Y:S01]  /*8450*/  FMUL.FTZ R153, R156, UR37 ;  /* 0x000000259c997c20 */ /* 0x000fe20008410000 */
[----:B------:R-:W-:Y:S01]  /*8460*/  FMUL.FTZ R187, R187, UR37 ;  /* 0x00000025bbbb7c20 */ /* 0x000fe20008410000 */
[----:B------:R-:W-:Y:S01]  /*8470*/  ULOP3.LUT UR4, UR4, 0x3fff, URZ, 0xc0, !UPT ;  /* 0x00003fff04047892 */ /* 0x000fe2000f8ec03f */
[----:B------:R-:W-:Y:S01]  /*8480*/  FMUL.FTZ R191, R191, UR37 ;  /* 0x00000025bfbf7c20 */ /* 0x000fe20008410000 */
[----:B------:R-:W-:Y:S01]  /*8490*/  FMUL.FTZ R177, R178, UR37 ;  /* 0x00000025b2b17c20 */ /* 0x000fe20008410000 */
[----:B------:R-:W-:Y:S01]  /*84a0*/  FMUL.FTZ R179, R179, UR37 ;  /* 0x00000025b3b37c20 */ /* 0x000fe20008410000 */
[----:B------:R-:W-:Y:S01]  /*84b0*/  ULOP3.LUT UR4, UR4, 0x2800000, URZ, 0xfc, !UPT ;  /* 0x0280000004047892 */ /* 0x000fe2000f8efc3f */
[----:B------:R-:W-:Y:S01]  /*84c0*/  MUFU.TANH R237, R237 ;  /* 0x000000ed00ed7308 */ /* 0x000fe20000002400 */
[----:B------:R-:W-:Y:S01]  /*84d0*/  FMUL.FTZ R171, R171, UR37 ;  /* 0x00000025abab7c20 */ /* 0x000fe20008410000 */
[----:B------:R-:W-:Y:S01]  /*84e0*/  FMUL.FTZ R152, R174, UR37 ;  /* 0x00000025ae987c20 */ /* 0x000fe20008410000 */
[----:B------:R-:W-:Y:S01]  /*84f0*/  UIMAD UR4, UR39, 0xa00, UR4 ;  /* 0x00000a00270478a4 */ /* 0x000fe2000f8e0204 */
[----:B------:R-:W-:Y:S01]  /*8500*/  FMUL.FTZ R175, R175, UR37 ;  /* 0x00000025afaf7c20 */ /* 0x000fe20008410000 */
[----:B------:R-:W-:Y:S01]  /*8510*/  FMUL.FTZ R156, R162, UR37 ;  /* 0x00000025a29c7c20 */ /* 0x000fe20008410000 */
[----:B------:R-:W-:Y:S01]  /*8520*/  FMUL.FTZ R163, R163, UR37 ;  /* 0x00000025a3a37c20 */ /* 0x000fe20008410000 */
[----:B------:R-:W-:Y:S01]  /*8530*/  FMUL.FTZ R160, R166, UR37 ;  /* 0x00000025a6a07c20 */ /* 0x000fe20008410000 */
[----:B------:R-:W-:Y:S01]  /*8540*/  MUFU.TANH R229, R229 ;  /* 0x000000e500e57308 */ /* 0x000fe20000002400 */
[----:B------:R-:W-:Y:S01]  /*8550*/  FMUL.FTZ R167, R167, UR37 ;  /* 0x00000025a7a77c20 */ /* 0x000fe20008410000 */
[----:B------:R-:W-:Y:S01]  /*8560*/  UMOV UR6, UR4 ;  /* 0x0000000400067c82 */ /* 0x000fe20008000000 */
[----:B------:R-:W-:Y:S01]  /*8570*/  FMUL.FTZ R155, R155, UR37 ;  /* 0x000000259b9b7c20 */ /* 0x000fe20008410000 */
[----:B------:R-:W-:Y:S01]  /*8580*/  HGMMA.64x256x16.F32 R24, R208, gdesc[UR4].tnspB, R24, gsb0 ;  /* 0x43e00004d0187df0 */ /* 0x000fe20008000818 */
[----:B------:R-:W-:Y:S01]  /*8590*/  UIADD3 UR6, UR4, 0x80, URZ ;  /* 0x0000008004067890 */ /* 0x000fe2000fffe03f */
[----:B------:R-:W-:Y:S01]  /*85a0*/  FMUL.FTZ R159, R159, UR37 ;  /* 0x000000259f9f7c20 */ /* 0x000fe20008410000 */
[----:B------:R-:W-:Y:S01]  /*85b0*/  UMOV UR7, 0x40000040 ;  /* 0x4000004000077882 */ /* 0x000fe20000000000 */
[----:B------:R-:W-:Y:S01]  /*85c0*/  MUFU.TANH R169, R169 ;  /* 0x000000a900a97308 */ /* 0x000fe20000002400 */
[----:B------:R-:W-:Y:S01]  /*85d0*/  IMAD.U32 R174, RZ, RZ, UR60 ;  /* 0x0000003cffae7e24 */ /* 0x000fe2000f8e00ff */
[----:B------:R-:W-:Y:S01]  /*85e0*/  ISETP.GT.AND P2, PT, R221, RZ, PT ;  /* 0x000000ffdd00720c */ /* 0x000fe20003f44270 */
[----:B------:R-:W-:Y:S01]  /*85f0*/  UMOV UR39, UR38 ;  /* 0x0000002600277c82 */ /* 0x000fe20008000000 */
[----:B------:R-:W-:Y:S01]  /*8600*/  R2UR UR61, R19 ;  /* 0x00000000133d72ca */ /* 0x000fe200000e0000 */
[----:B------:R-:W-:Y:S01]  /*8610*/  @!P1 VIADD R174, R174, 0x38840 ;  /* 0x00038840aeae9836 */ /* 0x000fe20000000000 */
[----:B------:R-:W-:-:S02]  /*8620*/  IADD3 R221, R221, -0x1, RZ ;  /* 0xffffffffdddd7810 */ /* 0x000fc40007ffe0ff */
[----:B------:R-:W-:Y:S02]  /*8630*/  MUFU.TANH R235, R235 ;  /* 0x000000eb00eb7308 */ /* 0x000fe40000002400 */
[----:B------:R-:W-:-:S06]  /*8640*/  @!P1 PRMT R174, RZ, 0x654, R174 ;  /* 0x00000654ffae9816 */ /* 0x000fcc00000000ae */
[----:B------:R-:W-:Y:S08]  /*8650*/  MUFU.TANH R173, R173 ;  /* 0x000000ad00ad7308 */ /* 0x000ff00000002400 */
        /* <DEDUP_REMOVED lines=18> */
[----:B------:R-:W-:Y:S01]  /*8780*/  MUFU.TANH R159, R159 ;  /* 0x0000009f009f7308 */ /* 0x000fe20000002400 */
[----:B------:R-:W-:-:S02]  /*8790*/  WARPGROUP.DEPBAR.LE gsb0, 0x0 ;  /* 0x00008000000079c5 */ /* 0x000fc40000010000 */
[----:B------:R-:W-:Y:S01]  /*87a0*/  WARPGROUP.ARRIVE ;  /* 0x00000000000079c5 */ /* 0x000fe20000000000 */
[----:B------:R-:W-:Y:S01]  /*87b0*/  FMUL.FTZ R209, R189, UR37 ;  /* 0x00000025bdd17c20 */ /* 0x000fe20008410000 */
[----:B------:R-:W-:Y:S01]  /*87c0*/  FMUL.FTZ R211, R176, UR37 ;  /* 0x00000025b0d37c20 */ /* 0x000fe20008410000 */
[----:B------:R-:W-:Y:S01]  /*87d0*/  FMUL.FTZ R189, R190, UR37 ;  /* 0x00000025bebd7c20 */ /* 0x000fe20008410000 */
[----:B------:R-:W-:Y:S02]  /*87e0*/  MOV R176, UR5 ;  /* 0x0000000500b07c02 */ /* 0x000fe40008000f00 */
[----:B------:R-:W-:Y:S01]  /*87f0*/  HGMMA.64x256x16.F32 R24, R204, gdesc[UR4].tnspB, R24, gsb0 ;  /* 0x43e00004cc187df0 */ /* 0x000fe20008000818 */
[----:B------:R-:W-:Y:S01]  /*8800*/  UIADD3 UR6, UR4, 0x100, URZ ;  /* 0x0000010004067890 */ /* 0x000fe2000fffe03f */
[----:B------:R-:W-:Y:S01]  /*8810*/  MUFU.TANH R209, R209 ;  /* 0x000000d100d17308 */ /* 0x000fe20000002400 */
[----:B------:R-:W-:Y:S01]  /*8820*/  UMOV UR7, 0x40000040 ;  /* 0x4000004000077882 */ /* 0x000fe20000000000 */
[----:B------:R-:W-:-:S05]  /*8830*/  @!P1 VIADD R176, R176, 0x38860 ;  /* 0x00038860b0b09836 */ /* 0x000fca0000000000 */
[----:B------:R-:W-:Y:S01]  /*8840*/  @!P1 PRMT R176, RZ, 0x654, R176 ;  /* 0x00000654ffb09816 */ /* 0x000fe200000000b0 */
[----:B------:R-:W-:Y:S08]  /*8850*/  MUFU.TANH R211, R211 ;  /* 0x000000d300d37308 */ /* 0x000ff00000002400 */
[----:B------:R-:W-:Y:S01]  /*8860*/  MUFU.TANH R189, R189 ;  /* 0x000000bd00bd7308 */ /* 0x000fe20000002400 */
[----:B------:R-:W-:-:S02]  /*8870*/  WARPGROUP.DEPBAR.LE gsb0, 0x0 ;  /* 0x00008000000079c5 */ /* 0x000fc40000010000 */
[----:B------:R-:W-:Y:S01]  /*8880*/  WARPGROUP.ARRIVE ;  /* 0x00000000000079c5 */ /* 0x000fe20000000000 */
[----:B------:R-:W-:Y:S01]  /*8890*/  FMUL.FTZ R205, R184, UR37 ;  /* 0x00000025b8cd7c20 */ /* 0x000fe20008410000 */
[----:B------:R-:W-:Y:S01]  /*88a0*/  FMUL.FTZ R207, R188, UR37 ;  /* 0x00000025bccf7c20 */ /* 0x000fe20008410000 */
[----:B------:R-:W-:-:S04]  /*88b0*/  FMUL.FTZ R184, R186, UR37 ;  /* 0x00000025bab87c20 */ /* 0x000fc80008410000 */
[----:B------:R-:W-:Y:S01]  /*88c0*/  HGMMA.64x256x16.F32 R24, R200, gdesc[UR4].tnspB, R24, gsb0 ;  /* 0x43e00004c8187df0 */ /* 0x000fe20008000818 */
[----:B------:R-:W-:Y:S01]  /*88d0*/  UIADD3 UR6, UR4, 0x180, URZ ;  /* 0x0000018004067890 */ /* 0x000fe2000fffe03f */
[----:B------:R-:W3:Y:S01]  /*88e0*/  MUFU.TANH R205, R205 ;  /* 0x000000cd00cd7308 */ /* 0x000ee20000002400 */
[----:B------:R-:W-:Y:S01]  /*88f0*/  UMOV UR7, 0x40000040 ;  /* 0x4000004000077882 */ /* 0x000fe20000000000 */
[----:B------:R-:W-:-:S06]  /*8900*/  UIADD3 UR4, UR4, 0x200, URZ ;  /* 0x0000020004047890 */ /* 0x000fcc000fffe03f */
[----:B------:R-:W5:Y:S08]  /*8910*/  MUFU.TANH R207, R207 ;  /* 0x000000cf00cf7308 */ /* 0x000f700000002400 */
[----:B------:R-:W-:Y:S01]  /*8920*/  MUFU.TANH R184, R184 ;  /* 0x000000b800b87308 */ /* 0x000fe20000002400 */
[----:B---34-:R-:W-:-:S04]  /*8930*/  FMNMX.FTZ R0, R205, R222, !PT ;  /* 0x000000decd007209 */ /* 0x018fc80007810000 */
[----:B------:R-:W-:-:S04]  /*8940*/  FMNMX.FTZ R0, R185, R0, !PT ;  /* 0x00000000b9007209 */ /* 0x000fc80007810000 */
[----:B-----5:R-:W-:-:S04]  /*8950*/  FMNMX.FTZ R0, R207, R0, !PT ;  /* 0x00000000cf007209 */ /* 0x020fc80007810000 */
[----:B------:R-:W-:-:S04]  /*8960*/  FMNMX.FTZ R0, R209, R0, !PT ;  /* 0x00000000d1007209 */ /* 0x000fc80007810000 */
[----:B------:R-:W-:-:S04]  /*8970*/  FMNMX.FTZ R0, R211, R0, !PT ;  /* 0x00000000d3007209 */ /* 0x000fc80007810000 */
[----:B------:R-:W-:Y:S01]  /*8980*/  FMNMX.FTZ R0, R225, R0, !PT ;  /* 0x00000000e1007209 */ /* 0x000fe20007810000 */
[----:B------:R-:W-:Y:S02]  /*8990*/  WARPGROUP.DEPBAR.LE gsb0, 0x0 ;  /* 0x00008000000079c5 */ /* 0x000fe40000010000 */
[----:B------:R-:W-:Y:S01]  /*89a0*/  WARPGROUP.ARRIVE ;  /* 0x00000000000079c5 */ /* 0x000fe20000000000 */
[----:B------:R-:W-:Y:S01]  /*89b0*/  FMUL.FTZ R203, R180, UR37 ;  /* 0x00000025b4cb7c20 */ /* 0x000fe20008410000 */
[----:B------:R-:W-:Y:S01]  /*89c0*/  FMUL.FTZ R201, R181, UR37 ;  /* 0x00000025b5c97c20 */ /* 0x000fe20008410000 */
[----:B------:R-:W-:-:S03]  /*89d0*/  FMUL.FTZ R181, R182, UR37 ;  /* 0x00000025b6b57c20 */ /* 0x000fc60008410000 */
[----:B------:R-:W-:Y:S01]  /*89e0*/  HGMMA.64x256x16.F32 R24, R196, gdesc[UR4].tnspB, R24, gsb0 ;  /* 0x43e00004c4187df0 */ /* 0x000fe20008000818 */
[----:B------:R-:W3:Y:S01]  /*89f0*/  MUFU.TANH R203, R203 ;  /* 0x000000cb00cb7308 */ /* 0x000ee20000002400 */
[----:B------:R-:W-:Y:S01]  /*8a00*/  UMOV UR6, UR4 ;  /* 0x0000000400067c82 */ /* 0x000fe20008000000 */
[----:B------:R-:W-:-:S06]  /*8a10*/  UMOV UR7, 0x40000040 ;  /* 0x4000004000077882 */ /* 0x000fcc0000000000 */
[----:B------:R-:W4:Y:S08]  /*8a20*/  MUFU.TANH R201, R201 ;  /* 0x000000c900c97308 */ /* 0x000f300000002400 */
[----:B------:R-:W-:Y:S01]  /*8a30*/  MUFU.TANH R181, R181 ;  /* 0x000000b500b57308 */ /* 0x000fe20000002400 */
[----:B---3--:R-:W-:-:S04]  /*8a40*/  FMNMX.FTZ R0, R203, R0, !PT ;  /* 0x00000000cb007209 */ /* 0x008fc80007810000 */
[----:B----4-:R-:W-:-:S04]  /*8a50*/  FMNMX.FTZ R0, R201, R0, !PT ;  /* 0x00000000c9007209 */ /* 0x010fc80007810000 */
[----:B------:R-:W-:-:S04]  /*8a60*/  FMNMX.FTZ R0, R237, R0, !PT ;  /* 0x00000000ed007209 */ /* 0x000fc80007810000 */
[----:B------:R-:W-:-:S04]  /*8a70*/  FMNMX.FTZ R0, R229, R0, !PT ;  /* 0x00000000e5007209 */ /* 0x000fc80007810000 */
[----:B------:R-:W-:-:S04]  /*8a80*/  FMNMX.FTZ R0, R169, R0, !PT ;  /* 0x00000000a9007209 */ /* 0x000fc80007810000 */
[----:B------:R-:W-:-:S04]  /*8a90*/  FMNMX.FTZ R0, R235, R0, !PT ;  /* 0x00000000eb007209 */ /* 0x000fc80007810000 */
[----:B-12---:R-:W-:Y:S01]  /*8aa0*/  FMNMX.FTZ R2, R173, R0, !PT ;  /* 0x00000000ad027209 */ /* 0x006fe20007810000 */
[----:B------:R-:W-:Y:S01]  /*8ab0*/  FMUL.FTZ R0, R157, UR37 ;  /* 0x000000259d007c20 */ /* 0x000fe20008410000 */
[----:B------:R-:W-:Y:S01]  /*8ac0*/  FMUL.FTZ R157, R183, UR37 ;  /* 0x00000025b79d7c20 */ /* 0x000fe20008410000 */
[----:B------:R-:W-:Y:S01]  /*8ad0*/  FMUL.FTZ R183, R170, UR37 ;  /* 0x00000025aab77c20 */ /* 0x000fe20008410000 */
[----:B------:R-:W-:-:S03]  /*8ae0*/  FMNMX.FTZ R2, R233, R2, !PT ;  /* 0x00000002e9027209 */ /* 0x000fc60007810000 */
[----:B------:R-:W1:Y:S01]  /*8af0*/  MUFU.TANH R0, R0 ;  /* 0x0000000000007308 */ /* 0x000e620000002400 */
[----:B------:R-:W-:-:S04]  /*8b00*/  FMNMX.FTZ R2, R227, R2, !PT ;  /* 0x00000002e3027209 */ /* 0x000fc80007810000 */
[----:B------:R-:W-:-:S03]  /*8b10*/  FMNMX.FTZ R2, R231, R2, !PT ;  /* 0x00000002e7027209 */ /* 0x000fc60007810000 */
[----:B------:R-:W2:Y:S01]  /*8b20*/  MUFU.TANH R157, R157 ;  /* 0x0000009d009d7308 */ /* 0x000ea20000002400 */
[----:B------:R-:W-:-:S04]  /*8b30*/  FMNMX.FTZ R2, R161, R2, !PT ;  /* 0x00000002a1027209 */ /* 0x000fc80007810000 */
[----:B------:R-:W-:-:S03]  /*8b40*/  FMNMX.FTZ R2, R165, R2, !PT ;  /* 0x00000002a5027209 */ /* 0x000fc60007810000 */
[----:B------:R-:W3:Y:S01]  /*8b50*/  MUFU.TANH R183, R183 ;  /* 0x000000b700b77308 */ /* 0x000ee20000002400 */
[----:B------:R-:W-:-:S04]  /*8b60*/  FMNMX.FTZ R3, R153, R2, !PT ;  /* 0x0000000299037209 */ /* 0x000fc80007810000 */
[----:B-1----:R-:W-:-:S05]  /*8b70*/  FMNMX.FTZ R3, R0, R3, !PT ;  /* 0x0000000300037209 */ /* 0x002fca0007810000 */
[----:B------:R-:W1:Y:S02]  /*8b80*/  SHFL.BFLY PT, R2, R3, 0x2, 0x1f ;  /* 0x0c401f0003027f89 */ /* 0x000e6400000e0000 */
[----:B-1----:R-:W-:Y:S02]  /*8b90*/  FMNMX.FTZ R5, R3, R2, !PT ;  /* 0x0000000203057209 */ /* 0x002fe40007810000 */
[----:B------:R-:W1:Y:S03]  /*8ba0*/  LDC R2, c[0x0][0x988] ;  /* 0x00026200ff027b82 */ /* 0x000e660000000800 */
[----:B------:R-:W4:Y:S02]  /*8bb0*/  SHFL.BFLY PT, R4, R5, 0x1, 0x1f ;  /* 0x0c201f0005047f89 */ /* 0x000f2400000e0000 */
[----:B----4-:R-:W-:Y:S02]  /*8bc0*/  FMNMX.FTZ R5, R5, R4, !PT ;  /* 0x0000000405057209 */ /* 0x010fe40007810000 */
[----:B------:R-:W-:-:S03]  /*8bd0*/  FMNMX.FTZ R4, R184, R223, !PT ;  /* 0x000000dfb8047209 */ /* 0x000fc60007810000 */
[----:B------:R-:W-:Y:S01]  /*8be0*/  FADD.FTZ R3, -R5, R222 ;  /* 0x000000de05037221 */ /* 0x000fe20000010100 */
[----:B------:R-:W-:Y:S02]  /*8bf0*/  FMNMX.FTZ R4, R187, R4, !PT ;  /* 0x00000004bb047209 */ /* 0x000fe40007810000 */
[----:B------:R-:W-:Y:S01]  /*8c00*/  MOV R222, R5 ;  /* 0x0000000500de7202 */ /* 0x000fe20000000f00 */
[----:B-1----:R-:W-:Y:S01]  /*8c10*/  FMUL.FTZ R3, R3, R2 ;  /* 0x0000000203037220 */ /* 0x002fe20000410000 */
[----:B------:R-:W-:-:S04]  /*8c20*/  FMNMX.FTZ R4, R189, R4, !PT ;  /* 0x00000004bd047209 */ /* 0x000fc80007810000 */
[----:B------:R-:W-:Y:S01]  /*8c30*/  FMNMX.FTZ R4, R191, R4, !PT ;  /* 0x00000004bf047209 */ /* 0x000fe20007810000 */
[----:B------:R-:W-:Y:S03]  /*8c40*/  MUFU.EX2 R3, R3 ;  /* 0x0000000300037308 */ /* 0x000fe60000000800 */
[----:B------:R-:W-:-:S04]  /*8c50*/  FMNMX.FTZ R4, R177, R4, !PT ;  /* 0x00000004b1047209 */ /* 0x000fc80007810000 */
[----:B------:R-:W-:-:S04]  /*8c60*/  FMNMX.FTZ R4, R179, R4, !PT ;  /* 0x00000004b3047209 */ /* 0x000fc80007810000 */
[----:B------:R-:W-:-:S04]  /*8c70*/  FMNMX.FTZ R4, R181, R4, !PT ;  /* 0x00000004b5047209 */ /* 0x000fc80007810000 */
[----:B--2---:R-:W-:-:S04]  /*8c80*/  FMNMX.FTZ R4, R157, R4, !PT ;  /* 0x000000049d047209 */ /* 0x004fc80007810000 */
[----:B---3--:R-:W-:Y:S01]  /*8c90*/  FMNMX.FTZ R4, R183, R4, !PT ;  /* 0x00000004b7047209 */ /* 0x008fe20007810000 */
[----:B------:R-:W-:Y:S02]  /*8ca0*/  WARPGROUP.DEPBAR.LE gsb0, 0x0 ;  /* 0x00008000000079c5 */ /* 0x000fe40000010000 */
[----:B------:R-:W-:Y:S01]  /*8cb0*/  WARPGROUP.ARRIVE ;  /* 0x00000000000079c5 */ /* 0x000fe20000000000 */
[----:B------:R-:W-:Y:S01]  /*8cc0*/  FMUL.FTZ R199, R158, UR37 ;  /* 0x000000259ec77c20 */ /* 0x000fe20008410000 */
[----:B------:R-:W-:Y:S01]  /*8cd0*/  FMUL.FTZ R158, R5, R2 ;  /* 0x00000002059e7220 */ /* 0x000fe20000410000 */
[----:B------:R-:W-:-:S03]  /*8ce0*/  FMUL.FTZ R197, R154, UR37 ;  /* 0x000000259ac57c20 */ /* 0x000fc60008410000 */
[----:B------:R-:W-:Y:S01]  /*8cf0*/  HGMMA.64x256x16.F32 R24, R192, gdesc[UR4].tnspB, R24, gsb0 ;  /* 0x43e00004c0187df0 */ /* 0x000fe20008000818 */
[--C-:B------:R-:W-:Y:S01]  /*8d00*/  FFMA.FTZ R208, R205, R2, -R158.reuse ;  /* 0x00000002cdd07223 */ /* 0x100fe2000001089e */
[----:B------:R-:W-:Y:S01]  /*8d10*/  FMNMX.FTZ R205, R171, R4, !PT ;  /* 0x00000004abcd7209 */ /* 0x000fe20007810000 */
[-CC-:B------:R-:W-:Y:S01]  /*8d20*/  FFMA.FTZ R210, R207, R2.reuse, -R158.reuse ;  /* 0x00000002cfd27223 */ /* 0x180fe2000001089e */
[----:B------:R-:W1:Y:S01]  /*8d30*/  MUFU.TANH R197, R197 ;  /* 0x000000c500c57308 */ /* 0x000e620000002400 */
[-CC-:B------:R-:W-:Y:S01]  /*8d40*/  FFMA.FTZ R209, R209, R2.reuse, -R158.reuse ;  /* 0x00000002d1d17223 */ /* 0x180fe2000001089e */
[----:B------:R-:W-:Y:S01]  /*8d50*/  FMNMX.FTZ R4, R152, R205, !PT ;  /* 0x000000cd98047209 */ /* 0x000fe20007810000 */
[-CC-:B------:R-:W-:Y:S01]  /*8d60*/  FFMA.FTZ R225, R225, R2.reuse, -R158.reuse ;  /* 0x00000002e1e17223 */ /* 0x180fe2000001089e */
[-CC-:B------:R-:W-:Y:S01]  /*8d70*/  FFMA.FTZ R154, R161, R2.reuse, -R158.reuse ;  /* 0x00000002a19a7223 */ /* 0x180fe2000001089e */
[--C-:B------:R-:W-:Y:S01]  /*8d80*/  FFMA.FTZ R161, R165, R2, -R158.reuse ;  /* 0x00000002a5a17223 */ /* 0x100fe2000001089e */
[----:B------:R-:W-:Y:S01]  /*8d90*/  FMNMX.FTZ R207, R175, R4, !PT ;  /* 0x00000004afcf7209 */ /* 0x000fe20007810000 */
[-CC-:B------:R-:W-:Y:S01]  /*8da0*/  FFMA.FTZ R206, R203, R2.reuse, -R158.reuse ;  /* 0x00000002cbce7223 */ /* 0x180fe2000001089e */
[----:B------:R-:W2:Y:S01]  /*8db0*/  MUFU.TANH R199, R199 ;  /* 0x000000c700c77308 */ /* 0x000ea20000002400 */
[-CC-:B------:R-:W-:Y:S01]  /*8dc0*/  FFMA.FTZ R203, R201, R2.reuse, -R158.reuse ;  /* 0x00000002c9cb7223 */ /* 0x180fe2000001089e */
[----:B------:R-:W-:Y:S01]  /*8dd0*/  FMNMX.FTZ R4, R156, R207, !PT ;  /* 0x000000cf9c047209 */ /* 0x000fe20007810000 */
[-CC-:B------:R-:W-:Y:S01]  /*8de0*/  FFMA.FTZ R202, R169, R2.reuse, -R158.reuse ;  /* 0x00000002a9ca7223 */ /* 0x180fe2000001089e */
[-CC-:B------:R-:W-:Y:S01]  /*8df0*/  FFMA.FTZ R196, R173, R2.reuse, -R158.reuse ;  /* 0x00000002adc47223 */ /* 0x180fe2000001089e */
[--C-:B------:R-:W-:Y:S01]  /*8e00*/  FFMA.FTZ R185, R185, R2, -R158.reuse ;  /* 0x00000002b9b97223 */ /* 0x100fe2000001089e */
[----:B------:R-:W-:Y:S01]  /*8e10*/  FMNMX.FTZ R207, R163, R4, !PT ;  /* 0x00000004a3cf7209 */ /* 0x000fe20007810000 */
[-CC-:B------:R-:W-:Y:S01]  /*8e20*/  FFMA.FTZ R204, R211, R2.reuse, -R158.reuse ;  /* 0x00000002d3cc7223 */ /* 0x180fe2000001089e */
[----:B------:R-:W-:Y:S01]  /*8e30*/  MUFU.EX2 R205, R209 ;  /* 0x000000d100cd7308 */ /* 0x000fe20000000800 */
[-CC-:B------:R-:W-:Y:S01]  /*8e40*/  FFMA.FTZ R200, R237, R2.reuse, -R158.reuse ;  /* 0x00000002edc87223 */ /* 0x180fe2000001089e */
[----:B------:R-:W-:Y:S01]  /*8e50*/  FMNMX.FTZ R4, R160, R207, !PT ;  /* 0x000000cfa0047209 */ /* 0x000fe20007810000 */
[-CC-:B------:R-:W-:Y:S01]  /*8e60*/  FFMA.FTZ R201, R229, R2.reuse, -R158.reuse ;  /* 0x00000002e5c97223 */ /* 0x180fe2000001089e */
[-CC-:B------:R-:W-:Y:S01]  /*8e70*/  FFMA.FTZ R169, R235, R2.reuse, -R158.reuse ;  /* 0x00000002eba97223 */ /* 0x180fe2000001089e */
[--C-:B------:R-:W-:Y:S01]  /*8e80*/  FFMA.FTZ R198, R227, R2, -R158.reuse ;  /* 0x00000002e3c67223 */ /* 0x100fe2000001089e */
[----:B------:R-:W-:Y:S01]  /*8e90*/  FMNMX.FTZ R4, R167, R4, !PT ;  /* 0x00000004a7047209 */ /* 0x000fe20007810000 */
[-CC-:B------:R-:W-:Y:S01]  /*8ea0*/  FFMA.FTZ R173, R231, R2.reuse, -R158.reuse ;  /* 0x00000002e7ad7223 */ /* 0x180fe2000001089e */
[----:B------:R3:W-:Y:S01]  /*8eb0*/  MUFU.EX2 R207, R225 ;  /* 0x000000e100cf7308 */ /* 0x0007e20000000800 */
[----:B------:R-:W-:Y:S01]  /*8ec0*/  FFMA.FTZ R153, R153, R2, -R158 ;  /* 0x0000000299997223 */ /* 0x000fe2000001089e */
[----:B-1----:R-:W-:-:S04]  /*8ed0*/  FMNMX.FTZ R4, R197, R4, !PT ;  /* 0x00000004c5047209 */ /* 0x002fc80007810000 */
[----:B------:R-:W-:Y:S02]  /*8ee0*/  FMNMX.FTZ R4, R155, R4, !PT ;  /* 0x000000049b047209 */ /* 0x000fe40007810000 */
[----:B------:R-:W1:Y:S01]  /*8ef0*/  MUFU.EX2 R208, R208 ;  /* 0x000000d000d07308 */ /* 0x000e620000000800 */
[--C-:B---3--:R-:W-:Y:S01]  /*8f00*/  FFMA.FTZ R225, R233, R2, -R158.reuse ;  /* 0x00000002e9e17223 */ /* 0x108fe2000001089e */
[----:B--2---:R-:W-:Y:S01]  /*8f10*/  FMNMX.FTZ R4, R199, R4, !PT ;  /* 0x00000004c7047209 */ /* 0x004fe20007810000 */
[----:B------:R-:W-:-:S03]  /*8f20*/  FFMA.FTZ R158, R0, R2, -R158 ;  /* 0x00000002009e7223 */ /* 0x000fc6000001089e */
[----:B------:R-:W-:Y:S02]  /*8f30*/  FMNMX.FTZ R4, R159, R4, !PT ;  /* 0x000000049f047209 */ /* 0x000fe40007810000 */
[----:B------:R-:W-:Y:S03]  /*8f40*/  MUFU.EX2 R185, R185 ;  /* 0x000000b900b97308 */ /* 0x000fe60000000800 */
[----:B------:R-:W2:Y:S05]  /*8f50*/  SHFL.BFLY PT, R209, R4, 0x2, 0x1f ;  /* 0x0c401f0004d17f89 */ /* 0x000eaa00000e0000 */
[----:B------:R-:W-:Y:S08]  /*8f60*/  MUFU.EX2 R210, R210 ;  /* 0x000000d200d27308 */ /* 0x000ff00000000800 */
[----:B------:R-:W-:Y:S08]  /*8f70*/  MUFU.EX2 R204, R204 ;  /* 0x000000cc00cc7308 */ /* 0x000ff00000000800 */
[----:B------:R-:W-:Y:S01]  /*8f80*/  MUFU.EX2 R206, R206 ;  /* 0x000000ce00ce7308 */ /* 0x000fe20000000800 */
[----:B--2---:R-:W-:-:S05]  /*8f90*/  FMNMX.FTZ R209, R4, R209, !PT ;  /* 0x000000d104d17209 */ /* 0x004fca0007810000 */
[----:B------:R-:W2:Y:S02]  /*8fa0*/  SHFL.BFLY PT, R4, R209, 0x1, 0x1f ;  /* 0x0c201f00d1047f89 */ /* 0x000ea400000e0000 */
[----:B------:R-:W-:Y:S08]  /*8fb0*/  MUFU.EX2 R203, R203 ;  /* 0x000000cb00cb7308 */ /* 0x000ff00000000800 */
[----:B------:R-:W-:Y:S08]  /*8fc0*/  MUFU.EX2 R200, R200 ;  /* 0x000000c800c87308 */ /* 0x000ff00000000800 */
[----:B------:R-:W-:Y:S01]  /*8fd0*/  MUFU.EX2 R201, R201 ;  /* 0x000000c900c97308 */ /* 0x000fe20000000800 */
[----:B--2---:R-:W-:-:S07]  /*8fe0*/  FMNMX.FTZ R4, R209, R4, !PT ;  /* 0x00000004d1047209 */ /* 0x004fce0007810000 */
[----:B------:R-:W-:Y:S01]  /*8ff0*/  MUFU.EX2 R202, R202 ;  /* 0x000000ca00ca7308 */ /* 0x000fe20000000800 */
[C---:B------:R-:W-:Y:S01]  /*9000*/  FADD.FTZ R165, -R4.reuse, R223 ;  /* 0x000000df04a57221 */ /* 0x040fe20000010100 */
[-C--:B------:R-:W-:Y:S01]  /*9010*/  FMUL.FTZ R162, R4, R2.reuse ;  /* 0x0000000204a27220 */ /* 0x080fe20000410000 */
[----:B------:R-:W-:Y:S02]  /*9020*/  IMAD.MOV.U32 R223, RZ, RZ, R4 ;  /* 0x000000ffffdf7224 */ /* 0x000fe400078e0004 */
[-C--:B------:R-:W-:Y:S01]  /*9030*/  FMUL.FTZ R0, R165, R2.reuse ;  /* 0x00000002a5007220 */ /* 0x080fe20000410000 */
[-CC-:B------:R-:W-:Y:S01]  /*9040*/  FFMA.FTZ R209, R184, R2.reuse, -R162.reuse ;  /* 0x00000002b8d17223 */ /* 0x180fe200000108a2 */
[-CC-:B------:R-:W-:Y:S01]  /*9050*/  FFMA.FTZ R164, R187, R2.reuse, -R162.reuse ;  /* 0x00000002bba47223 */ /* 0x180fe200000108a2 */
[-CC-:B------:R-:W-:Y:S01]  /*9060*/  FFMA.FTZ R211, R189, R2.reuse, -R162.reuse ;  /* 0x00000002bdd37223 */ /* 0x180fe200000108a2 */
[-CC-:B------:R-:W-:Y:S01]  /*9070*/  FFMA.FTZ R166, R191, R2.reuse, -R162.reuse ;  /* 0x00000002bfa67223 */ /* 0x180fe200000108a2 */
[-CC-:B------:R-:W-:Y:S01]  /*9080*/  FFMA.FTZ R165, R177, R2.reuse, -R162.reuse ;  /* 0x00000002b1a57223 */ /* 0x180fe200000108a2 */
        /* <DEDUP_REMOVED lines=8> */
[----:B------:R-:W2:Y:S01]  /*9110*/  MUFU.EX2 R209, R209 ;  /* 0x000000d100d17308 */ /* 0x000ea20000000800 */
[-CC-:B------:R-:W-:Y:S01]  /*9120*/  FFMA.FTZ R175, R175, R2.reuse, -R162.reuse ;  /* 0x00000002afaf7223 */ /* 0x180fe200000108a2 */
[-CC-:B------:R-:W-:Y:S01]  /*9130*/  FFMA.FTZ R160, R160, R2.reuse, -R162.reuse ;  /* 0x00000002a0a07223 */ /* 0x180fe200000108a2 */
[-CC-:B------:R-:W-:Y:S01]  /*9140*/  FFMA.FTZ R167, R167, R2.reuse, -R162.reuse ;  /* 0x00000002a7a77223 */ /* 0x180fe200000108a2 */
[-CC-:B------:R-:W-:Y:S01]  /*9150*/  FFMA.FTZ R197, R197, R2.reuse, -R162.reuse ;  /* 0x00000002c5c57223 */ /* 0x180fe200000108a2 */
[-CC-:B------:R-:W-:Y:S01]  /*9160*/  FFMA.FTZ R199, R199, R2.reuse, -R162.reuse ;  /* 0x00000002c7c77223 */ /* 0x180fe200000108a2 */
[----:B------:R-:W-:-:S02]  /*9170*/  FFMA.FTZ R159, R159, R2, -R162 ;  /* 0x000000029f9f7223 */ /* 0x000fc400000108a2 */
[----:B------:R-:W3:Y:S08]  /*9180*/  MUFU.EX2 R164, R164 ;  /* 0x000000a400a47308 */ /* 0x000ef00000000800 */
[----:B------:R-:W4:Y:S08]  /*9190*/  MUFU.EX2 R211, R211 ;  /* 0x000000d300d37308 */ /* 0x000f300000000800 */
[----:B------:R-:W5:Y:S08]  /*91a0*/  MUFU.EX2 R166, R166 ;  /* 0x000000a600a67308 */ /* 0x000f700000000800 */
[----:B------:R-:W-:Y:S08]  /*91b0*/  MUFU.EX2 R165, R165 ;  /* 0x000000a500a57308 */ /* 0x000ff00000000800 */
[----:B------:R-:W5:Y:S08]  /*91c0*/  MUFU.EX2 R168, R168 ;  /* 0x000000a800a87308 */ /* 0x000f700000000800 */
[----:B------:R-:W-:Y:S08]  /*91d0*/  MUFU.EX2 R170, R170 ;  /* 0x000000aa00aa7308 */ /* 0x000ff00000000800 */
[----:B------:R-:W5:Y:S08]  /*91e0*/  MUFU.EX2 R157, R157 ;  /* 0x0000009d009d7308 */ /* 0x000f700000000800 */
[----:B------:R-:W5:Y:S08]  /*91f0*/  MUFU.EX2 R172, R172 ;  /* 0x000000ac00ac7308 */ /* 0x000f700000000800 */
[----:B------:R-:W-:Y:S08]  /*9200*/  MUFU.EX2 R171, R171 ;  /* 0x000000ab00ab7308 */ /* 0x000ff00000000800 */
        /* <DEDUP_REMOVED lines=8> */
[----:B------:R-:W-:Y:S01]  /*9290*/  MUFU.EX2 R161, R161 ;  /* 0x000000a100a17308 */ /* 0x000fe20000000800 */
[----:B------:R-:W-:-:S02]  /*92a0*/  WARPGROUP.DEPBAR.LE gsb0, 0x0 ;  /* 0x00008000000079c5 */ /* 0x000fc40000010000 */
[----:B------:R1:W-:Y:S05]  /*92b0*/  @!P1 SYNCS.ARRIVE.TRANS64.RED.A1T0 RZ, [R174+URZ], RZ ;  /* 0x000000ffaeff99a7 */ /* 0x0003ea000810043f */
[----:B------:R-:W-:Y:S01]  /*92c0*/  MUFU.EX2 R153, R153 ;  /* 0x0000009900997308 */ /* 0x000fe20000000800 */
[----:B-1----:R-:W-:Y:S01]  /*92d0*/  FFMA.FTZ R174, R3, R21, R208 ;  /* 0x0000001503ae7223 */ /* 0x002fe200000100d0 */
[----:B--2---:R-:W-:Y:S01]  /*92e0*/  FFMA.FTZ R21, R0, R20, R209 ;  /* 0x0000001400157223 */ /* 0x004fe200000100d1 */
[----:B------:R1:W-:Y:S05]  /*92f0*/  @!P1 SYNCS.ARRIVE.TRANS64.RED.A1T0 RZ, [R176+URZ], RZ ;  /* 0x000000ffb0ff99a7 */ /* 0x0003ea000810043f */
[----:B------:R2:W-:Y:S01]  /*9300*/  MUFU.EX2 R20, R156 ;  /* 0x0000009c00147308 */ /* 0x0005e20000000800 */
[----:B------:R-:W-:Y:S01]  /*9310*/  FADD.FTZ R177, R185, R174 ;  /* 0x000000aeb9b17221 */ /* 0x000fe20000010000 */
[C---:B---3--:R-:W-:Y:S01]  /*9320*/  FADD.FTZ R174, R164.reuse, R21 ;  /* 0x00000015a4ae7221 */ /* 0x048fe20000010000 */
[----:B------:R-:W-:Y:S01]  /*9330*/  FFMA.FTZ R21, R163, R2, -R162 ;  /* 0x00000002a3157223 */ /* 0x000fe200000108a2 */
[----:B------:R-:W-:-:S02]  /*9340*/  F2FP.F16.F32.PACK_AB R209, R164, R209 ;  /* 0x000000d1a4d1723e */ /* 0x000fc400000000ff */
[----:B----4-:R-:W-:Y:S01]  /*9350*/  FADD.FTZ R163, R211, R174 ;  /* 0x000000aed3a37221 */ /* 0x010fe20000010000 */
[----:B-1----:R-:W-:Y:S01]  /*9360*/  FADD.FTZ R176, R210, R177 ;  /* 0x000000b1d2b07221 */ /* 0x002fe20000010000 */
[C---:B------:R-:W-:Y:S01]  /*9370*/  F2FP.F16.F32.PACK_AB R210, R205.reuse, R210 ;  /* 0x000000d2cdd2723e */ /* 0x040fe200000000ff */
[----:B------:R-:W1:Y:S01]  /*9380*/  MUFU.EX2 R21, R21 ;  /* 0x0000001500157308 */ /* 0x000e620000000800 */
[----:B-----5:R-:W-:Y:S01]  /*9390*/  FADD.FTZ R174, R166, R163 ;  /* 0x000000a3a6ae7221 */ /* 0x020fe20000010000 */
[----:B------:R-:W-:Y:S01]  /*93a0*/  FADD.FTZ R177, R205, R176 ;  /* 0x000000b0cdb17221 */ /* 0x000fe20000010000 */
[----:B------:R-:W-:Y:S01]  /*93b0*/  FFMA.FTZ R163, R155, R2, -R162 ;  /* 0x000000029ba37223 */ /* 0x000fe200000108a2 */
[----:B------:R-:W-:Y:S02]  /*93c0*/  F2FP.F16.F32.PACK_AB R205, R168, R165 ;  /* 0x000000a5a8cd723e */ /* 0x000fe400000000ff */
[----:B--2---:R-:W-:Y:S01]  /*93d0*/  FADD.FTZ R156, R204, R177 ;  /* 0x000000b1cc9c7221 */ /* 0x004fe20000010000 */
[----:B------:R-:W-:Y:S01]  /*93e0*/  FADD.FTZ R177, R165, R174 ;  /* 0x000000aea5b17221 */ /* 0x000fe20000010000 */
[----:B------:R2:W3:Y:S01]  /*93f0*/  MUFU.EX2 R155, R160 ;  /* 0x000000a0009b7308 */ /* 0x0004e20000000800 */
[C---:B------:R-:W-:Y:S01]  /*9400*/  F2FP.F16.F32.PACK_AB R204, R207.reuse, R204 ;  /* 0x000000cccfcc723e */ /* 0x040fe200000000ff */
[----:B------:R-:W-:Y:S01]  /*9410*/  FADD.FTZ R179, R207, R156 ;  /* 0x0000009ccfb37221 */ /* 0x000fe20000010000 */
[----:B------:R-:W-:Y:S01]  /*9420*/  FADD.FTZ R177, R168, R177 ;  /* 0x000000b1a8b17221 */ /* 0x000fe20000010000 */
[----:B------:R-:W-:-:S02]  /*9430*/  F2FP.F16.F32.PACK_AB R207, R157, R170 ;  /* 0x000000aa9dcf723e */ /* 0x000fc400000000ff */
[----:B------:R-:W-:Y:S01]  /*9440*/  FADD.FTZ R156, R206, R179 ;  /* 0x000000b3ce9c7221 */ /* 0x000fe20000010000 */
[----:B------:R-:W-:Y:S01]  /*9450*/  FADD.FTZ R162, R170, R177 ;  /* 0x000000b1aaa27221 */ /* 0x000fe20000010000 */
[----:B------:R1:W-:Y:S01]  /*9460*/  MUFU.EX2 R164, R197 ;  /* 0x000000c500a47308 */ /* 0x0003e20000000800 */
[----:B------:R-:W-:Y:S01]  /*9470*/  F2FP.F16.F32.PACK_AB R211, R166, R211 ;  /* 0x000000d3a6d3723e */ /* 0x000fe200000000ff */
[----:B------:R-:W-:Y:S01]  /*9480*/  FADD.FTZ R177, R203, R156 ;  /* 0x0000009ccbb17221 */ /* 0x000fe20000010000 */
[----:B------:R-:W-:Y:S01]  /*9490*/  FADD.FTZ R179, R157, R162 ;  /* 0x000000a29db37221 */ /* 0x000fe20000010000 */
[----:B------:R-:W-:Y:S02]  /*94a0*/  F2FP.F16.F32.PACK_AB R206, R203, R206 ;  /* 0x000000cecbce723e */ /* 0x000fe400000000ff */
[----:B--2---:R-:W-:Y:S01]  /*94b0*/  FADD.FTZ R160, R200, R177 ;  /* 0x000000b1c8a07221 */ /* 0x004fe20000010000 */
[----:B------:R-:W-:Y:S01]  /*94c0*/  FADD.FTZ R162, R172, R179 ;  /* 0x000000b3aca27221 */ /* 0x000fe20000010000 */
[----:B------:R2:W4:Y:S01]  /*94d0*/  MUFU.EX2 R156, R167 ;  /* 0x000000a7009c7308 */ /* 0x0005220000000800 */
[----:B-1----:R-:W-:Y:S01]  /*94e0*/  F2FP.F16.F32.PACK_AB R197, R21, R20 ;  /* 0x0000001415c5723e */ /* 0x002fe200000000ff */
[----:B------:R-:W-:Y:S01]  /*94f0*/  FADD.FTZ R177, R201, R160 ;  /* 0x000000a0c9b17221 */ /* 0x000fe20000010000 */
[----:B------:R-:W-:Y:S01]  /*9500*/  FADD.FTZ R179, R171, R162 ;  /* 0x000000a2abb37221 */ /* 0x000fe20000010000 */
[----:B------:R-:W-:-:S02]  /*9510*/  F2FP.F16.F32.PACK_AB R200, R201, R200 ;  /* 0x000000c8c9c8723e */ /* 0x000fc400000000ff */
[----:B------:R-:W-:Y:S01]  /*9520*/  FADD.FTZ R160, R202, R177 ;  /* 0x000000b1caa07221 */ /* 0x000fe20000010000 */
[----:B------:R-:W-:Y:S01]  /*9530*/  FADD.FTZ R162, R152, R179 ;  /* 0x000000b398a27221 */ /* 0x000fe20000010000 */
[----:B------:R1:W5:Y:S01]  /*9540*/  MUFU.EX2 R193, R163 ;  /* 0x000000a300c17308 */ /* 0x0003620000000800 */
[----:B------:R-:W-:Y:S01]  /*9550*/  F2FP.F16.F32.PACK_AB R208, R185, R208 ;  /* 0x000000d0b9d0723e */ /* 0x000fe200000000ff */
[----:B------:R-:W-:Y:S01]  /*9560*/  FADD.FTZ R165, R169, R160 ;  /* 0x000000a0a9a57221 */ /* 0x000fe20000010000 */
[----:B--2---:R-:W-:Y:S01]  /*9570*/  FADD.FTZ R167, R175, R162 ;  /* 0x000000a2afa77221 */ /* 0x004fe20000010000 */
[----:B------:R-:W-:Y:S02]  /*9580*/  F2FP.F16.F32.PACK_AB R201, R171, R172 ;  /* 0x000000acabc9723e */ /* 0x000fe400000000ff */
[----:B------:R-:W-:Y:S01]  /*9590*/  FADD.FTZ R160, R196, R165 ;  /* 0x000000a5c4a07221 */ /* 0x000fe20000010000 */
[----:B------:R-:W-:Y:S01]  /*95a0*/  FADD.FTZ R162, R20, R167 ;  /* 0x000000a714a27221 */ /* 0x000fe20000010000 */
[----:B------:R2:W5:Y:S01]  /*95b0*/  MUFU.EX2 R166, R199 ;  /* 0x000000c700a67308 */ /* 0x0005620000000800 */
[----:B------:R-:W-:Y:S01]  /*95c0*/  F2FP.F16.F32.PACK_AB R202, R169, R202 ;  /* 0x000000caa9ca723e */ /* 0x000fe200000000ff */
[----:B------:R-:W-:Y:S01]  /*95d0*/  FADD.FTZ R157, R225, R160 ;  /* 0x000000a0e19d7221 */ /* 0x000fe20000010000 */
[----:B------:R-:W-:Y:S01]  /*95e0*/  FADD.FTZ R162, R21, R162 ;  /* 0x000000a215a27221 */ /* 0x000fe20000010000 */
[----:B------:R-:W-:-:S02]  /*95f0*/  F2FP.F16.F32.PACK_AB R203, R175, R152 ;  /* 0x00000098afcb723e */ /* 0x000fc400000000ff */
[----:B------:R-:W-:Y:S01]  /*9600*/  FADD.FTZ R160, R198, R157 ;  /* 0x0000009dc6a07221 */ /* 0x000fe20000010000 */
[----:B---3--:R-:W-:Y:S01]  /*9610*/  FADD.FTZ R157, R155, R162 ;  /* 0x000000a29b9d7221 */ /* 0x008fe20000010000 */
[----:B------:R-:W3:Y:S01]  /*9620*/  MUFU.EX2 R158, R158 ;  /* 0x0000009e009e7308 */ /* 0x000ee20000000800 */
[----:B------:R-:W-:Y:S01]  /*9630*/  F2FP.F16.F32.PACK_AB R196, R225, R196 ;  /* 0x000000c4e1c4723e */ /* 0x000fe200000000ff */
[C---:B-1----:R-:W-:Y:S01]  /*9640*/  FADD.FTZ R163, R173.reuse, R160 ;  /* 0x000000a0ada37221 */ /* 0x042fe20000010000 */
[----:B----4-:R-:W-:Y:S01]  /*9650*/  FADD.FTZ R157, R156, R157 ;  /* 0x0000009d9c9d7221 */ /* 0x010fe20000010000 */
[----:B------:R-:W-:Y:S02]  /*9660*/  F2FP.F16.F32.PACK_AB R198, R173, R198 ;  /* 0x000000c6adc6723e */ /* 0x000fe400000000ff */
[----:B------:R-:W-:Y:S01]  /*9670*/  FADD.FTZ R20, R154, R163 ;  /* 0x000000a39a147221 */ /* 0x000fe20000010000 */
[----:B------:R-:W-:Y:S01]  /*9680*/  FADD.FTZ R157, R164, R157 ;  /* 0x0000009da49d7221 */ /* 0x000fe20000010000 */
[----:B------:R-:W1:Y:S01]  /*9690*/  MUFU.EX2 R159, R159 ;  /* 0x0000009f009f7308 */ /* 0x000e620000000800 */
[----:B--2---:R-:W-:Y:S01]  /*96a0*/  F2FP.F16.F32.PACK_AB R199, R156, R155 ;  /* 0x0000009b9cc7723e */ /* 0x004fe200000000ff */
[----:B------:R-:W-:Y:S01]  /*96b0*/  FADD.FTZ R20, R161, R20 ;  /* 0x00000014a1147221 */ /* 0x000fe20000010000 */
[----:B-----5:R-:W-:Y:S01]  /*96c0*/  FADD.FTZ R157, R193, R157 ;  /* 0x0000009dc19d7221 */ /* 0x020fe20000010000 */
[----:B------:R-:W-:-:S02]  /*96d0*/  F2FP.F16.F32.PACK_AB R192, R161, R154 ;  /* 0x0000009aa1c0723e */ /* 0x000fc400000000ff */
[----:B------:R-:W-:Y:S01]  /*96e0*/  FADD.FTZ R21, R153, R20 ;  /* 0x0000001499157221 */ /* 0x000fe20000010000 */
[----:B------:R-:W-:Y:S01]  /*96f0*/  FADD.FTZ R157, R166, R157 ;  /* 0x0000009da69d7221 */ /* 0x000fe20000010000 */
[----:B------:R-:W-:Y:S02]  /*9700*/  F2FP.F16.F32.PACK_AB R193, R193, R164 ;  /* 0x000000a4c1c1723e */ /* 0x000fe400000000ff */
[C---:B---3--:R-:W-:Y:S01]  /*9710*/  FADD.FTZ R21, R158.reuse, R21 ;  /* 0x000000159e157221 */ /* 0x048fe20000010000 */
[----:B------:R-:W-:Y:S01]  /*9720*/  F2FP.F16.F32.PACK_AB R194, R158, R153 ;  /* 0x000000999ec2723e */ /* 0x000fe200000000ff */
[C---:B-1----:R-:W-:Y:S01]  /*9730*/  FADD.FTZ R20, R159.reuse, R157 ;  /* 0x0000009d9f147221 */ /* 0x042fe20000010000 */
[----:B------:R-:W-:Y:S01]  /*9740*/  F2FP.F16.F32.PACK_AB R195, R159, R166 ;  /* 0x000000a69fc3723e */ /* 0x000fe200000000ff */
[----:B------:R-:W-:Y:S06]  /*9750*/  @P2 BRA `(.L_x_24) ;  /* 0xffffffc0003c2947 */ /* 0x000fec000383ffff */
.L_x_15:
[----:B------:R-:W-:Y:S06]  /*9760*/  BAR.ARV 0x8, 0x120 ;  /* 0x0204800000007b1d */ /* 0x000fec0000002000 */
        /* <DEDUP_REMOVED lines=128> */
[----:B------:R-:W-:Y:S06]  /*9f70*/  @!P0 BRA `(.L_x_25) ;  /* 0x0000000000048947 */ /* 0x000fec0003800000 */
[----:B------:R-:W-:Y:S01]  /*9f80*/  BPT.TRAP 0x1 ;  /* 0x000000040000795c */ /* 0x000fe20000300000 */
.L_x_25:
        /* <DEDUP_REMOVED lines=8> */
.L_x_26:
[----:B--2---:R-:W-:Y:S05]  /*a010*/  @P2 BRA `(.L_x_27) ;  /* 0x0000000000082947 */ /* 0x004fea0003800000 */
[----:B------:R-:W2:Y:S02]  /*a020*/  SYNCS.PHASECHK.TRANS64.TRYWAIT P0, [UR7+0x38850], R0 ;  /* 0x03885000ff0075a7 */ /* 0x000ea40008000147 */
[----:B--2---:R-:W-:Y:S05]  /*a030*/  @!P0 BRA `(.L_x_28) ;  /* 0x00000054004c8947 */ /* 0x004fea0003800000 */
.L_x_27:
[----:B------:R-:W-:Y:S01]  /*a040*/  R2UR UR4, R18 ;  /* 0x00000000120472ca */ /* 0x000fe200000e0000 */
[----:B------:R-:W-:Y:S01]  /*a050*/  WARPGROUP.ARRIVE ;  /* 0x00000000000079c5 */ /* 0x000fe20000000000 */
[----:B------:R-:W-:Y:S01]  /*a060*/  UMOV UR11, 0x40000040 ;  /* 0x40000040000b7882 */ /* 0x000fe20000000000 */
[----:B-12---:R-:W1:Y:S01]  /*a070*/  SHFL.BFLY PT, R0, R21, 0x2, 0x1f ;  /* 0x0c401f0015007f89 */ /* 0x006e6200000e0000 */
[C---:B------:R-:W-:Y:S01]  /*a080*/  IADD3 R11, P2, R16.reuse, 0x40, RZ ;  /* 0x00000040100b7810 */ /* 0x040fe20007f5e0ff */
[----:B------:R-:W-:Y:S01]  /*a090*/  UIADD3 UR35, -UR36, URZ, URZ ;  /* 0x0000003f24237290 */ /* 0x000fe2000fffe13f */
[C---:B------:R-:W-:Y:S01]  /*a0a0*/  IADD3 R13, P4, R16.reuse, 0x4000, RZ ;  /* 0x00004000100d7810 */ /* 0x040fe20007f9e0ff */
[----:B------:R-:W2:Y:S01]  /*a0b0*/  SHFL.BFLY PT, R9, R20, 0x2, 0x1f ;  /* 0x0c401f0014097f89 */ /* 0x000ea200000e0000 */
[----:B------:R-:W-:Y:S01]  /*a0c0*/  LOP3.LUT R10, R11, 0x380, RZ, 0xc0, !PT ;  /* 0x000003800b0a7812 */ /* 0x000fe200078ec0ff */
[----:B------:R-:W-:Y:S01]  /*a0d0*/  ULDC.64 UR8, c[0x0][0xb70] ;  /* 0x0002dc0000087ab9 */ /* 0x000fe20000000a00 */
[----:B------:R-:W-:-:S02]  /*a0e0*/  IADD3 R153, P5, R16, 0x4020, RZ ;  /* 0x0000402010997810 */ /* 0x000fc40007fbe0ff */
[----:B------:R-:W-:Y:S01]  /*a0f0*/  SHF.R.U64 R10, R10, 0x3, RZ ;  /* 0x000000030a0a7819 */ /* 0x000fe200000012ff */
[----:B------:R-:W-:Y:S01]  /*a100*/  UIADD3 UR4, UR4, 0x400, URZ ;  /* 0x0000040004047890 */ /* 0x000fe2000fffe03f */
[----:B------:R-:W-:Y:S02]  /*a110*/  LOP3.LUT R12, R13, 0x380, RZ, 0xc0, !PT ;  /* 0x000003800d0c7812 */ /* 0x000fe400078ec0ff */
[----:B------:R-:W-:Y:S01]  /*a120*/  LOP3.LUT R10, R10, R11, RZ, 0x3c, !PT ;  /* 0x0000000b0a0a7212 */ /* 0x000fe200078e3cff */
[----:B------:R-:W-:Y:S01]  /*a130*/  USHF.R.U32.HI UR4, URZ, 0x4, UR4 ;  /* 0x000000043f047899 */ /* 0x000fe20008011604 */
[----:B------:R-:W-:Y:S01]  /*a140*/  IMAD.X R11, RZ, RZ, R17, P2 ;  /* 0x000000ffff0b7224 */ /* 0x000fe200010e0611 */
[----:B------:R-:W-:Y:S02]  /*a150*/  IADD3 R7, P0, R16, 0x20, RZ ;  /* 0x0000002010077810 */ /* 0x000fe40007f1e0ff */
[----:B------:R-:W-:Y:S01]  /*a160*/  ULOP3.LUT UR4, UR4, 0x3fff, URZ, 0xc0, !UPT ;  /* 0x00003fff04047892 */ /* 0x000fe2000f8ec03f */
[----:B------:R-:W-:-:S02]  /*a170*/  LOP3.LUT R152, R153, 0x380, RZ, 0xc0, !PT ;  /* 0x0000038099987812 */ /* 0x000fc400078ec0ff */
[----:B------:R-:W-:Y:S01]  /*a180*/  MOV R165, R10 ;  /* 0x0000000a00a57202 */ /* 0x000fe20000000f00 */
[----:B------:R-:W-:Y:S01]  /*a190*/  ULOP3.LUT UR4, UR4, 0x2800000, URZ, 0xfc, !UPT ;  /* 0x0280000004047892 */ /* 0x000fe2000f8efc3f */
[----:B------:R-:W-:Y:S01]  /*a1a0*/  SHF.R.U64 R12, R12, 0x3, RZ ;  /* 0x000000030c0c7819 */ /* 0x000fe200000012ff */
[----:B-1----:R-:W-:Y:S01]  /*a1b0*/  FADD.FTZ R0, R0, R21 ;  /* 0x0000001500007221 */ /* 0x002fe20000010000 */
[----:B------:R-:W-:Y:S01]  /*a1c0*/  LOP3.LUT R6, R7, 0x380, RZ, 0xc0, !PT ;  /* 0x0000038007067812 */ /* 0x000fe200078ec0ff */
[----:B------:R-:W-:Y:S01]  /*a1d0*/  UIMAD UR4, UR38, 0xa00, UR4 ;  /* 0x00000a00260478a4 */ /* 0x000fe2000f8e0204 */
[----:B------:R-:W-:Y:S01]  /*a1e0*/  SHF.R.U64 R152, R152, 0x3, RZ ;  /* 0x0000000398987819 */ /* 0x000fe200000012ff */
[----:B--2---:R-:W-:Y:S01]  /*a1f0*/  FADD.FTZ R9, R9, R20 ;  /* 0x0000001409097221 */ /* 0x004fe20000010000 */
[----:B------:R-:W1:Y:S01]  /*a200*/  SHFL.BFLY PT, R3, R0, 0x1, 0x1f ;  /* 0x0c201f0000037f89 */ /* 0x000e6200000e0000 */
[----:B------:R-:W-:Y:S01]  /*a210*/  UIADD3 UR6, UR4, 0x80, URZ ;  /* 0x0000008004067890 */ /* 0x000fe2000fffe03f */
[----:B------:R-:W-:Y:S01]  /*a220*/  LOP3.LUT R12, R12, R13, RZ, 0x3c, !PT ;  /* 0x0000000d0c0c7212 */ /* 0x000fe200078e3cff */
[----:B------:R-:W-:Y:S01]  /*a230*/  IMAD.X R13, RZ, RZ, R17, P4 ;  /* 0x000000ffff0d7224 */ /* 0x000fe200020e0611 */
[----:B------:R-:W-:Y:S01]  /*a240*/  UMOV UR10, UR4 ;  /* 0x00000004000a7c82 */ /* 0x000fe20008000000 */
[----:B------:R-:W2:Y:S01]  /*a250*/  SHFL.BFLY PT, R10, R9, 0x1, 0x1f ;  /* 0x0c201f00090a7f89 */ /* 0x000ea200000e0000 */
[----:B------:R-:W-:Y:S01]  /*a260*/  HGMMA.64x256x16.F32 R24, R208, gdesc[UR8].tnspB, R24, gsb0 ;  /* 0x43e00008d0187df0 */ /* 0x000fe20008000818 */
[----:B------:R-:W-:Y:S01]  /*a270*/  UMOV UR11, 0x40000040 ;  /* 0x40000040000b7882 */ /* 0x000fe20000000000 */
[----:B------:R-:W-:Y:S01]  /*a280*/  UMOV UR10, UR6 ;  /* 0x00000006000a7c82 */ /* 0x000fe20008000000 */
[----:B------:R-:W-:Y:S01]  /*a290*/  UIADD3 UR6, UR4, 0x100, URZ ;  /* 0x0000010004067890 */ /* 0x000fe2000fffe03f */
[----:B------:R-:W-:-:S02]  /*a2a0*/  SHF.R.U64 R6, R6, 0x3, RZ ;  /* 0x0000000306067819 */ /* 0x000fc400000012ff */
[----:B------:R-:W-:Y:S02]  /*a2b0*/  IADD3 R171, P4, R16, 0x8040, RZ ;  /* 0x0000804010ab7810 */ /* 0x000fe40007f9e0ff */
[----:B------:R-:W-:Y:S02]  /*a2c0*/  LOP3.LUT R152, R152, R153, RZ, 0x3c, !PT ;  /* 0x0000009998987212 */ /* 0x000fe400078e3cff */
[----:B------:R-:W-:Y:S02]  /*a2d0*/  IADD3.X R153, RZ, R17, RZ, P5, !PT ;  /* 0x00000011ff997210 */ /* 0x000fe40002ffe4ff */
[----:B------:R-:W-:Y:S02]  /*a2e0*/  LOP3.LUT R6, R6, R7, RZ, 0x3c, !PT ;  /* 0x0000000706067212 */ /* 0x000fe400078e3cff */
[C---:B------:R-:W-:Y:S02]  /*a2f0*/  IADD3 R175, P5, R16.reuse, 0x8060, RZ ;  /* 0x0000806010af7810 */ /* 0x040fe40007fbe0ff */
[----:B------:R-:W-:-:S02]  /*a300*/  IADD3 R15, P3, R16, 0x60, RZ ;  /* 0x00000060100f7810 */ /* 0x000fc40007f7e0ff */
[----:B------:R-:W-:Y:S02]  /*a310*/  IADD3.X R7, RZ, R17, RZ, P0, !PT ;  /* 0x00000011ff077210 */ /* 0x000fe400007fe4ff */
[----:B------:R-:W-:Y:S02]  /*a320*/  LOP3.LUT R170, R171, 0x380, RZ, 0xc0, !PT ;  /* 0x00000380abaa7812 */ /* 0x000fe400078ec0ff */
[----:B------:R-:W-:Y:S02]  /*a330*/  LOP3.LUT R174, R175, 0x380, RZ, 0xc0, !PT ;  /* 0x00000380afae7812 */ /* 0x000fe400078ec0ff */
[----:B------:R-:W-:Y:S02]  /*a340*/  LOP3.LUT R14, R15, 0x380, RZ, 0xc0, !PT ;  /* 0x000003800f0e7812 */ /* 0x000fe400078ec0ff */
[----:B------:R-:W-:Y:S02]  /*a350*/  SHF.R.U64 R170, R170, 0x3, RZ ;  /* 0x00000003aaaa7819 */ /* 0x000fe400000012ff */
[----:B------:R-:W-:Y:S01]  /*a360*/  MOV R161, R6 ;  /* 0x0000000600a17202 */ /* 0x000fe20000000f00 */
[----:B-1----:R-:W-:Y:S01]  /*a370*/  FADD.FTZ R7, R0, R3 ;  /* 0x0000000300077221 */ /* 0x002fe20000010000 */
[----:B------:R-:W-:Y:S01]  /*a380*/  SHF.R.U64 R174, R174, 0x3, RZ ;  /* 0x00000003aeae7819 */ /* 0x000fe200000012ff */
[----:B------:R-:W-:Y:S01]  /*a390*/  IMAD.MOV.U32 R6, RZ, RZ, RZ ;  /* 0x000000ffff067224 */ /* 0x000fe200078e00ff */
[----:B------:R-:W-:Y:S01]  /*a3a0*/  MOV R163, R12 ;  /* 0x0000000c00a37202 */ /* 0x000fe20000000f00 */
[----:B--2---:R-:W-:Y:S01]  /*a3b0*/  FADD.FTZ R12, R9, R10 ;  /* 0x0000000a090c7221 */ /* 0x004fe20000010000 */
[----:B------:R-:W-:Y:S01]  /*a3c0*/  SHF.R.U64 R14, R14, 0x3, RZ ;  /* 0x000000030e0e7819 */ /* 0x000fe200000012ff */
[----:B------:R-:W-:Y:S01]  /*a3d0*/  IMAD.MOV.U32 R10, RZ, RZ, RZ ;  /* 0x000000ffff0a7224 */ /* 0x000fe200078e00ff */
[----:B------:R-:W-:-:S02]  /*a3e0*/  LOP3.LUT R170, R170, R171, RZ, 0x3c, !PT ;  /* 0x000000abaaaa7212 */ /* 0x000fc400078e3cff */
[----:B------:R-:W-:Y:S02]  /*a3f0*/  IADD3.X R171, RZ, R17, RZ, P4, !PT ;  /* 0x00000011ffab7210 */ /* 0x000fe400027fe4ff */
[----:B------:R-:W-:Y:S02]  /*a400*/  FSETP.NE.FTZ.AND P4, PT, R7, RZ, PT ;  /* 0x000000ff0700720b */ /* 0x000fe40003f95000 */
[----:B------:R-:W-:Y:S01]  /*a410*/  LOP3.LUT R174, R174, R175, RZ, 0x3c, !PT ;  /* 0x000000afaeae7212 */ /* 0x000fe200078e3cff */
[----:B------:R-:W-:Y:S01]  /*a420*/  IMAD.X R175, RZ, RZ, R17, P5 ;  /* 0x000000ffffaf7224 */ /* 0x000fe200028e0611 */
[----:B------:R-:W-:Y:S02]  /*a430*/  LOP3.LUT R14, R14, R15, RZ, 0x3c, !PT ;  /* 0x0000000f0e0e7212 */ /* 0x000fe400078e3cff */
[----:B------:R-:W-:Y:S02]  /*a440*/  IADD3.X R15, RZ, R17, RZ, P3, !PT ;  /* 0x00000011ff0f7210 */ /* 0x000fe40001ffe4ff */
[----:B------:R-:W-:-:S02]  /*a450*/  FSETP.NE.FTZ.AND P5, PT, R12, RZ, PT ;  /* 0x000000ff0c00720b */ /* 0x000fc40003fb5000 */
[----:B------:R-:W-:Y:S02]  /*a460*/  R2UR UR5, R216 ;  /* 0x00000000d80572ca */ /* 0x000fe400000e0000 */
[C---:B------:R-:W-:Y:S01]  /*a470*/  IADD3 R169, P3, R16.reuse, 0x8020, RZ ;  /* 0x0000802010a97810 */ /* 0x040fe20007f7e0ff */
[----:B------:R-:W1:Y:S01]  /*a480*/  @P4 MUFU.LG2 R3, R7 ;  /* 0x0000000700034308 */ /* 0x000e620000000c00 */
[----:B------:R-:W-:Y:S02]  /*a490*/  R2UR UR12, R215 ;  /* 0x00000000d70c72ca */ /* 0x000fe400000e0000 */
[C---:B------:R-:W-:Y:S02]  /*a4a0*/  IADD3 R155, P6, R16.reuse, 0x4040, RZ ;  /* 0x00004040109b7810 */ /* 0x040fe40007fde0ff */
[----:B------:R-:W-:Y:S02]  /*a4b0*/  LOP3.LUT R168, R169, 0x380, RZ, 0xc0, !PT ;  /* 0x00000380a9a87812 */ /* 0x000fe400078ec0ff */
[----:B------:R-:W-:Y:S01]  /*a4c0*/  IADD3 R157, P0, R16, 0x4060, RZ ;  /* 0x00004060109d7810 */ /* 0x000fe20007f1e0ff */
[----:B------:R-:W2:Y:S01]  /*a4d0*/  @P5 MUFU.LG2 R11, R12 ;  /* 0x0000000c000b5308 */ /* 0x000ea20000000c00 */
[----:B------:R-:W-:Y:S01]  /*a4e0*/  MOV R13, UR7 ;  /* 0x00000007000d7c02 */ /* 0x000fe20008000f00 */
[----:B------:R-:W-:Y:S01]  /*a4f0*/  UIADD3 UR34, -UR5, URZ, URZ ;  /* 0x0000003f05227290 */ /* 0x000fe2000fffe13f */
[----:B------:R-:W-:Y:S01]  /*a500*/  LOP3.LUT R154, R155, 0x380, RZ, 0xc0, !PT ;  /* 0x000003809b9a7812 */ /* 0x000fe200078ec0ff */
[----:B------:R-:W-:Y:S01]  /*a510*/  ULDC UR7, c[0x0][0xa88] ;  /* 0x0002a20000077ab9 */ /* 0x000fe20000000800 */
[----:B------:R-:W-:Y:S01]  /*a520*/  SHF.R.U64 R168, R168, 0x3, RZ ;  /* 0x00000003a8a87819 */ /* 0x000fe200000012ff */
[----:B------:R-:W-:Y:S01]  /*a530*/  @!P1 VIADD R13, R13, 0x38860 ;  /* 0x000388600d0d9836 */ /* 0x000fe20000000000 */
[----:B------:R-:W-:Y:S01]  /*a540*/  IADD3 R159, P2, R16, 0x8000, RZ ;  /* 0x00008000109f7810 */ /* 0x000fe20007f5e0ff */
[----:B------:R1:W3:Y:S01]  /*a550*/  @P4 MUFU.RCP R6, R7 ;  /* 0x0000000700064308 */ /* 0x0002e20000001000 */
[----:B------:R-:W-:-:S02]  /*a560*/  LOP3.LUT R156, R157, 0x380, RZ, 0xc0, !PT ;  /* 0x000003809d9c7812 */ /* 0x000fc400078ec0ff */
[----:B------:R-:W-:Y:S02]  /*a570*/  SHF.R.U64 R154, R154, 0x3, RZ ;  /* 0x000000039a9a7819 */ /* 0x000fe400000012ff */
[----:B------:R-:W-:Y:S02]  /*a580*/  LOP3.LUT R168, R168, R169, RZ, 0x3c, !PT ;  /* 0x000000a9a8a87212 */ /* 0x000fe400078e3cff */
[----:B------:R-:W-:Y:S01]  /*a590*/  LOP3.LUT R158, R159, 0x380, RZ, 0xc0, !PT ;  /* 0x000003809f9e7812 */ /* 0x000fe200078ec0ff */
[----:B------:R4:W5:Y:S01]  /*a5a0*/  @P5 MUFU.RCP R10, R12 ;  /* 0x0000000c000a5308 */ /* 0x0009620000001000 */
[----:B------:R-:W-:Y:S01]  /*a5b0*/  SHF.R.U64 R156, R156, 0x3, RZ ;  /* 0x000000039c9c7819 */ /* 0x000fe200000012ff */
[----:B-1----:R-:W-:Y:S01]  /*a5c0*/  @P4 FMUL.FTZ R7, R3, 0.69314718246459960938 ;  /* 0x3f31721803074820 */ /* 0x002fe20000410000 */
[----:B------:R-:W-:Y:S01]  /*a5d0*/  IADD3.X R169, RZ, R17, RZ, P3, !PT ;  /* 0x00000011ffa97210 */ /* 0x000fe20001ffe4ff */
[----:B--2---:R-:W-:Y:S01]  /*a5e0*/  @P5 FMUL.FTZ R11, R11, 0.69314718246459960938 ;  /* 0x3f3172180b0b5820 */ /* 0x004fe20000410000 */
[----:B------:R-:W-:-:S02]  /*a5f0*/  IADD3 R21, P3, R16, 0xc060, RZ ;  /* 0x0000c06010157810 */ /* 0x000fc40007f7e0ff */
[----:B------:R-:W-:Y:S01]  /*a600*/  LOP3.LUT R154, R154, R155, RZ, 0x3c, !PT ;  /* 0x0000009b9a9a7212 */ /* 0x000fe200078e3cff */
[----:B------:R-:W-:Y:S01]  /*a610*/  IMAD.X R155, RZ, RZ, R17, P6 ;  /* 0x000000ffff9b7224 */ /* 0x000fe200030e0611 */
[----:B------:R-:W-:Y:S01]  /*a620*/  SHF.R.U64 R158, R158, 0x3, RZ ;  /* 0x000000039e9e7819 */ /* 0x000fe200000012ff */
[----:B----4-:R-:W-:Y:S01]  /*a630*/  @P4 FMUL.FTZ R12, R2, 0.69314718246459960938 ;  /* 0x3f317218020c4820 */ /* 0x010fe20000410000 */
[----:B------:R-:W-:Y:S01]  /*a640*/  LOP3.LUT R156, R156, R157, RZ, 0x3c, !PT ;  /* 0x0000009d9c9c7212 */ /* 0x000fe200078e3cff */
[----:B------:R-:W-:Y:S01]  /*a650*/  @P5 FMUL.FTZ R2, R2, 0.69314718246459960938 ;  /* 0x3f31721802025820 */ /* 0x000fe20000410000 */
[----:B------:R-:W-:Y:S02]  /*a660*/  @!P1 PRMT R13, RZ, 0x654, R13 ;  /* 0x00000654ff0d9816 */ /* 0x000fe4000000000d */
[----:B------:R-:W-:Y:S02]  /*a670*/  IADD3 R173, P6, R16, 0xc000, RZ ;  /* 0x0000c00010ad7810 */ /* 0x000fe40007fde0ff */
[----:B------:R-:W-:-:S02]  /*a680*/  IADD3.X R157, RZ, R17, RZ, P0, !PT ;  /* 0x00000011ff9d7210 */ /* 0x000fc400007fe4ff */
[----:B------:R-:W-:Y:S02]  /*a690*/  LOP3.LUT R8, R21, 0x380, RZ, 0xc0, !PT ;  /* 0x0000038015087812 */ /* 0x000fe400078ec0ff */
[----:B------:R-:W-:Y:S02]  /*a6a0*/  IADD3 R177, P0, R16, 0xc020, RZ ;  /* 0x0000c02010b17810 */ /* 0x000fe40007f1e0ff */
[----:B------:R-:W-:Y:S01]  /*a6b0*/  LOP3.LUT R158, R158, R159, RZ, 0x3c, !PT ;  /* 0x0000009f9e9e7212 */ /* 0x000fe200078e3cff */
[----:B------:R-:W-:Y:S01]  /*a6c0*/  IMAD.X R159, RZ, RZ, R17, P2 ;  /* 0x000000ffff9f7224 */ /* 0x000fe200010e0611 */
[----:B------:R-:W-:Y:S02]  /*a6d0*/  LOP3.LUT R167, R16, 0x380, RZ, 0xc0, !PT ;  /* 0x0000038010a77812 */ /* 0x000fe400078ec0ff */
[----:B------:R-:W-:Y:S02]  /*a6e0*/  LOP3.LUT R172, R173, 0x380, RZ, 0xc0, !PT ;  /* 0x00000380adac7812 */ /* 0x000fe400078ec0ff */
[----:B------:R-:W-:-:S02]  /*a6f0*/  SHF.R.U64 R8, R8, 0x3, RZ ;  /* 0x0000000308087819 */ /* 0x000fc400000012ff */
[----:B------:R-:W-:Y:S02]  /*a700*/  IADD3 R179, P2, R16, 0xc040, RZ ;  /* 0x0000c04010b37810 */ /* 0x000fe40007f5e0ff */
[----:B------:R-:W-:Y:S02]  /*a710*/  LOP3.LUT R176, R177, 0x380, RZ, 0xc0, !PT ;  /* 0x00000380b1b07812 */ /* 0x000fe400078ec0ff */
[----:B------:R-:W-:Y:S02]  /*a720*/  SHF.R.U64 R167, R167, 0x3, RZ ;  /* 0x00000003a7a77819 */ /* 0x000fe400000012ff */
[----:B------:R-:W-:Y:S02]  /*a730*/  SHF.R.U64 R172, R172, 0x3, RZ ;  /* 0x00000003acac7819 */ /* 0x000fe400000012ff */
[----:B------:R-:W-:Y:S02]  /*a740*/  LOP3.LUT R8, R8, R21, RZ, 0x3c, !PT ;  /* 0x0000001508087212 */ /* 0x000fe400078e3cff */
[----:B------:R-:W-:-:S02]  /*a750*/  MOV R162, R152 ;  /* 0x0000009800a27202 */ /* 0x000fc40000000f00 */
[----:B------:R-:W-:Y:S02]  /*a760*/  IADD3.X R9, RZ, R17, RZ, P3, !PT ;  /* 0x00000011ff097210 */ /* 0x000fe40001ffe4ff */
[----:B------:R-:W-:Y:S02]  /*a770*/  LOP3.LUT R178, R179, 0x380, RZ, 0xc0, !PT ;  /* 0x00000380b3b27812 */ /* 0x000fe400078ec0ff */
[----:B------:R-:W-:Y:S02]  /*a780*/  SHF.R.U64 R176, R176, 0x3, RZ ;  /* 0x00000003b0b07819 */ /* 0x000fe400000012ff */
[----:B------:R-:W-:Y:S02]  /*a790*/  MOV R153, R156 ;  /* 0x0000009c00997202 */ /* 0x000fe40000000f00 */
[----:B------:R-:W-:Y:S01]  /*a7a0*/  MOV R156, R158 ;  /* 0x0000009e009c7202 */ /* 0x000fe20000000f00 */
[----:B------:R-:W-:Y:S01]  /*a7b0*/  IMAD.MOV.U32 R158, RZ, RZ, -0x800000 ;  /* 0xff800000ff9e7424 */ /* 0x000fe200078e00ff */
[----:B------:R-:W-:Y:S01]  /*a7c0*/  LOP3.LUT R166, R167, R16, RZ, 0x3c, !PT ;  /* 0x00000010a7a67212 */ /* 0x000fe200078e3cff */
[----:B------:R-:W-:Y:S01]  /*a7d0*/  IMAD.MOV.U32 R167, RZ, RZ, R17 ;  /* 0x000000ffffa77224 */ /* 0x000fe200078e0011 */
[----:B------:R-:W-:Y:S01]  /*a7e0*/  LOP3.LUT R172, R172, R173, RZ, 0x3c, !PT ;  /* 0x000000adacac7212 */ /* 0x000fe200078e3cff */
[----:B------:R-:W-:Y:S01]  /*a7f0*/  @P4 FFMA.FTZ R158, R12, R5, R7 ;  /* 0x000000050c9e4223 */ /* 0x000fe20000010007 */
[----:B------:R-:W-:-:S02]  /*a800*/  MOV R159, R8 ;  /* 0x00000008009f7202 */ /* 0x000fc40000000f00 */
[----:B------:R-:W-:Y:S02]  /*a810*/  SHF.R.U64 R178, R178, 0x3, RZ ;  /* 0x00000003b2b27819 */ /* 0x000fe400000012ff */
[----:B------:R-:W-:Y:S02]  /*a820*/  LOP3.LUT R176, R176, R177, RZ, 0x3c, !PT ;  /* 0x000000b1b0b07212 */ /* 0x000fe400078e3cff */
[-C--:B------:R-:W-:Y:S02]  /*a830*/  IADD3.X R173, RZ, R17.reuse, RZ, P6, !PT ;  /* 0x00000011ffad7210 */ /* 0x080fe400037fe4ff */
[----:B------:R-:W-:Y:S02]  /*a840*/  IADD3.X R177, RZ, R17, RZ, P0, !PT ;  /* 0x00000011ffb17210 */ /* 0x000fe400007fe4ff */
[----:B------:R-:W-:Y:S01]  /*a850*/  MOV R157, 0xff800000 ;  /* 0xff800000009d7802 */ /* 0x000fe20000000f00 */
[----:B------:R-:W-:Y:S01]  /*a860*/  @P5 FFMA.FTZ R157, R2, R4, R11 ;  /* 0x00000004029d5223 */ /* 0x000fe2000001000b */
[----:B------:R-:W-:-:S02]  /*a870*/  LOP3.LUT P0, RZ, R214, 0x3, RZ, 0xc0, !PT ;  /* 0x00000003d6ff7812 */ /* 0x000fc4000780c0ff */
[----:B------:R-:W-:Y:S02]  /*a880*/  MOV R154, R154 ;  /* 0x0000009a009a7202 */ /* 0x000fe40000000f00 */
[----:B------:R-:W-:Y:S02]  /*a890*/  MOV R21, R170 ;  /* 0x000000aa00157202 */ /* 0x000fe40000000f00 */
[----:B------:R-:W-:Y:S01]  /*a8a0*/  LOP3.LUT R178, R178, R179, RZ, 0x3c, !PT ;  /* 0x000000b3b2b27212 */ /* 0x000fe200078e3cff */
[----:B------:R-:W-:Y:S01]  /*a8b0*/  IMAD.X R179, RZ, RZ, R17, P2 ;  /* 0x000000ffffb37224 */ /* 0x000fe200010e0611 */
[----:B------:R-:W-:Y:S02]  /*a8c0*/  MOV R166, R166 ;  /* 0x000000a600a67202 */ /* 0x000fe40000000f00 */
[----:B------:R-:W-:Y:S02]  /*a8d0*/  MOV R155, R168 ;  /* 0x000000a8009b7202 */ /* 0x000fe40000000f00 */
[----:B------:R-:W-:-:S02]  /*a8e0*/  MOV R152, R174 ;  /* 0x000000ae00987202 */ /* 0x000fc40000000f00 */
[----:B------:R-:W-:Y:S02]  /*a8f0*/  MOV R22, R172 ;  /* 0x000000ac00167202 */ /* 0x000fe40000000f00 */
[----:B------:R-:W-:Y:S02]  /*a900*/  MOV R164, R14 ;  /* 0x0000000e00a47202 */ /* 0x000fe40000000f00 */
[----:B------:R-:W-:Y:S02]  /*a910*/  MOV R0, R176 ;  /* 0x000000b000007202 */ /* 0x000fe40000000f00 */
[----:B------:R-:W-:Y:S01]  /*a920*/  MOV R20, R178 ;  /* 0x000000b200147202 */ /* 0x000fe20000000f00 */
[----:B------:R-:W-:Y:S02]  /*a930*/  WARPGROUP.DEPBAR.LE gsb0, 0x0 ;  /* 0x00008000000079c5 */ /* 0x000fe40000010000 */
[----:B------:R-:W-:-:S06]  /*a940*/  WARPGROUP.ARRIVE ;  /* 0x00000000000079c5 */ /* 0x000fcc0000000000 */
[----:B------:R-:W-:Y:S01]  /*a950*/  HGMMA.64x256x16.F32 R24, R204, gdesc[UR8].tnspB, R24, gsb0 ;  /* 0x43e00008cc187df0 */ /* 0x000fe20008000818 */
[----:B------:R-:W-:Y:S01]  /*a960*/  UMOV UR10, UR6 ;  /* 0x00000006000a7c82 */ /* 0x000fe20008000000 */
[----:B------:R-:W-:Y:S01]  /*a970*/  UMOV UR11, 0x40000040 ;  /* 0x40000040000b7882 */ /* 0x000fe20000000000 */
[----:B------:R-:W-:Y:S02]  /*a980*/  UIADD3 UR6, UR4, 0x180, URZ ;  /* 0x0000018004067890 */ /* 0x000fe4000fffe03f */
[----:B------:R-:W-:Y:S01]  /*a990*/  UIADD3 UR4, UR4, 0x200, URZ ;  /* 0x0000020004047890 */ /* 0x000fe2000fffe03f */
[----:B------:R-:W-:Y:S02]  /*a9a0*/  WARPGROUP.DEPBAR.LE gsb0, 0x0 ;  /* 0x00008000000079c5 */ /* 0x000fe40000010000 */
[----:B------:R-:W-:-:S15]  /*a9b0*/  WARPGROUP.ARRIVE ;  /* 0x00000000000079c5 */ /* 0x000fde0000000000 */
[----:B------:R-:W-:-:S05]  /*a9c0*/  NOP ;  /* 0x0000000000007918 */ /* 0x000fca0000000000 */
[----:B------:R-:W-:Y:S01]  /*a9d0*/  HGMMA.64x256x16.F32 R24, R200, gdesc[UR8].tnspB, R24, gsb0 ;  /* 0x43e00008c8187df0 */ /* 0x000fe20008000818 */
[----:B------:R-:W-:Y:S01]  /*a9e0*/  UMOV UR10, UR6 ;  /* 0x00000006000a7c82 */ /* 0x000fe20008000000 */
[----:B------:R-:W-:Y:S01]  /*a9f0*/  UMOV UR11, 0x40000040 ;  /* 0x40000040000b7882 */ /* 0x000fe20000000000 */
[----:B------:R-:W-:Y:S02]  /*aa00*/  WARPGROUP.DEPBAR.LE gsb0, 0x0 ;  /* 0x00008000000079c5 */ /* 0x000fe40000010000 */
[----:B------:R-:W-:-:S15]  /*aa10*/  WARPGROUP.ARRIVE ;  /* 0x00000000000079c5 */ /* 0x000fde0000000000 */
[----:B------:R-:W-:-:S08]  /*aa20*/  NOP ;  /* 0x0000000000007918 */ /* 0x000fd00000000000 */
[----:B------:R-:W-:Y:S01]  /*aa30*/  HGMMA.64x256x16.F32 R24, R196, gdesc[UR8].tnspB, R24, gsb0 ;  /* 0x43e00008c4187df0 */ /* 0x000fe20008000818 */
[----:B------:R-:W-:Y:S01]  /*aa40*/  UMOV UR10, UR4 ;  /* 0x00000004000a7c82 */ /* 0x000fe20008000000 */
[----:B------:R-:W-:Y:S01]  /*aa50*/  UMOV UR11, 0x40000040 ;  /* 0x40000040000b7882 */ /* 0x000fe20000000000 */
[----:B------:R-:W-:Y:S02]  /*aa60*/  ULDC UR4, c[0x0][0xdb4] ;  /* 0x00036d0000047ab9 */ /* 0x000fe40000000800 */
[----:B------:R-:W-:-:S03]  /*aa70*/  UIMAD UR35, UR4, UR35, UR5 ;  /* 0x00000023042372a4 */ /* 0x000fc6000f8e0205 */
[----:B------:R-:W-:Y:S01]  /*aa80*/  ULDC UR5, c[0x0][0xda8] ;  /* 0x00036a0000057ab9 */ /* 0x000fe20000000800 */
[----:B------:R-:W-:Y:S02]  /*aa90*/  USHF.R.S32.HI UR4, URZ, 0x1f, UR35 ;  /* 0x0000001f3f047899 */ /* 0x000fe40008011423 */
[----:B------:R-:W-:Y:S02]  /*aaa0*/  UIMAD UR34, UR5, UR34, UR12 ;  /* 0x00000022052272a4 */ /* 0x000fe4000f8e020c */
[----:B------:R-:W-:Y:S02]  /*aab0*/  UIMAD UR6, UR4, UR8, URZ ;  /* 0x00000008040672a4 */ /* 0x000fe4000f8e023f */
[----:B------:R-:W-:Y:S02]  /*aac0*/  USHF.L.U32 UR34, UR34, 0x7, URZ ;  /* 0x0000000722227899 */ /* 0x000fe4000800063f */
[----:B------:R-:W-:Y:S02]  /*aad0*/  UIMAD.WIDE.U32 UR4, UR35, UR8, URZ ;  /* 0x00000008230472a5 */ /* 0x000fe4000f8e003f */
[----:B------:R-:W-:-:S02]  /*aae0*/  UIMAD UR6, UR35, UR9, UR6 ;  /* 0x00000009230672a4 */ /* 0x000fc4000f8e0206 */
[----:B------:R-:W-:Y:S01]  /*aaf0*/  IADD3 R160, R219, UR34, RZ ;  /* 0x00000022dba07c10 */ /* 0x000fe2000fffe0ff */
[----:B------:R-:W-:Y:S01]  /*ab00*/  ULDC.64 UR12, c[0x0][0x208] ;  /* 0x00008200000c7ab9 */ /* 0x000fe20000000a00 */
[----:B------:R-:W-:Y:S01]  /*ab10*/  MOV R9, UR5 ;  /* 0x0000000500097c02 */ /* 0x000fe20008000f00 */
[----:B------:R-:W-:Y:S01]  /*ab20*/  IMAD.U32 R8, RZ, RZ, UR4 ;  /* 0x00000004ff087e24 */ /* 0x000fe2000f8e00ff */
[----:B------:R-:W-:Y:S01]  /*ab30*/  UIADD3 UR4, UR5, UR6, URZ ;  /* 0x0000000605047290 */ /* 0x000fe2000fffe03f */
[----:B------:R-:W-:Y:S02]  /*ab40*/  VIADD R9, R160, 0x8 ;  /* 0x00000008a0097836 */ /* 0x000fe40000000000 */
[----:B------:R-:W-:-:S03]  /*ab50*/  IMAD.MOV.U32 R2, RZ, RZ, R8 ;  /* 0x000000ffff027224 */ /* 0x000fc600078e0008 */
[----:B------:R-:W-:Y:S02]  /*ab60*/  ISETP.GE.OR P2, PT, R9, UR7, P0 ;  /* 0x0000000709007c0c */ /* 0x000fe40008746670 */
[----:B------:R-:W-:Y:S01]  /*ab70*/  MOV R3, UR4 ;  /* 0x0000000400037c02 */ /* 0x000fe20008000f00 */
[----:B------:R-:W-:Y:S01]  /*ab80*/  USHF.R.S32.HI UR4, URZ, 0x1f, UR36 ;  /* 0x0000001f3f047899 */ /* 0x000fe20008011424 */
[----:B------:R-:W-:Y:S01]  /*ab90*/  ISETP.GE.OR P0, PT, R160, UR7, P0 ;  /* 0x00000007a0007c0c */ /* 0x000fe20008706670 */
[----:B------:R-:W-:Y:S02]  /*aba0*/  WARPGROUP.DEPBAR.LE gsb0, 0x0 ;  /* 0x00008000000079c5 */ /* 0x000fe40000010000 */
[----:B------:R-:W-:-:S06]  /*abb0*/  WARPGROUP.ARRIVE ;  /* 0x00000000000079c5 */ /* 0x000fcc0000000000 */
[----:B------:R-:W-:Y:S01]  /*abc0*/  HGMMA.64x256x16.F32 R24, R192, gdesc[UR8].tnspB, R24, gsb0 ;  /* 0x43e00008c0187df0 */ /* 0x000fe20008000818 */
[----:B------:R-:W-:Y:S02]  /*abd0*/  R2UR UR10, R212 ;  /* 0x00000000d40a72ca */ /* 0x000fe400000e0000 */
[----:B------:R-:W-:Y:S02]  /*abe0*/  WARPGROUP.DEPBAR.LE gsb0, 0x0 ;  /* 0x00008000000079c5 */ /* 0x000fe40000010000 */
[----:B------:R1:W-:Y:S01]  /*abf0*/  @!P1 SYNCS.ARRIVE.TRANS64.RED.A1T0 RZ, [R13+URZ], RZ ;  /* 0x000000ff0dff99a7 */ /* 0x0003e2000810043f */
[-C--:B---3--:R-:W-:Y:S01]  /*ac00*/  FMUL.FTZ R12, R41, R6.reuse ;  /* 0x00000006290c7220 */ /* 0x088fe20000410000 */
[-C--:B------:R-:W-:Y:S01]  /*ac10*/  FMUL.FTZ R4, R25, R6.reuse ;  /* 0x0000000619047220 */ /* 0x080fe20000410000 */
[----:B------:R-:W-:Y:S01]  /*ac20*/  FMUL.FTZ R5, R24, R6 ;  /* 0x0000000618057220 */ /* 0x000fe20000410000 */
[-C--:B-----5:R-:W-:Y:S01]  /*ac30*/  FMUL.FTZ R7, R27, R10.reuse ;  /* 0x0000000a1b077220 */ /* 0x0a0fe20000410000 */
[----:B------:R-:W-:Y:S01]  /*ac40*/  FMUL.FTZ R170, R26, R10 ;  /* 0x0000000a1aaa7220 */ /* 0x000fe20000410000 */
[-C--:B------:R-:W-:Y:S01]  /*ac50*/  FMUL.FTZ R167, R29, R6.reuse ;  /* 0x000000061da77220 */ /* 0x080fe20000410000 */
[-C--:B------:R-:W-:Y:S01]  /*ac60*/  FMUL.FTZ R172, R28, R6.reuse ;  /* 0x000000061cac7220 */ /* 0x080fe20000410000 */
[----:B-1----:R-:W-:Y:S01]  /*ac70*/  FMUL.FTZ R13, R40, R6 ;  /* 0x00000006280d7220 */ /* 0x002fe20000410000 */
[-C--:B------:R-:W-:Y:S01]  /*ac80*/  FMUL.FTZ R169, R31, R10.reuse ;  /* 0x0000000a1fa97220 */ /* 0x080fe20000410000 */
[----:B------:R-:W1:Y:S01]  /*ac90*/  LDC.64 R40, c[0x0][0xb78] ;  /* 0x0002de00ff287b82 */ /* 0x000e620000000a00 */
[----:B------:R-:W-:Y:S01]  /*aca0*/  FMUL.FTZ R174, R30, R10 ;  /* 0x0000000a1eae7220 */ /* 0x000fe20000410000 */
[-C--:B------:R-:W-:Y:S01]  /*acb0*/  FMUL.FTZ R8, R33, R6.reuse ;  /* 0x0000000621087220 */ /* 0x080fe20000410000 */
[-C--:B------:R-:W-:Y:S01]  /*acc0*/  FMUL.FTZ R9, R32, R6.reuse ;  /* 0x0000000620097220 */ /* 0x080fe20000410000 */
[-C--:B------:R-:W-:Y:S01]  /*acd0*/  FMUL.FTZ R11, R37, R6.reuse ;  /* 0x00000006250b7220 */ /* 0x080fe20000410000 */
[-C--:B------:R-:W-:Y:S01]  /*ace0*/  FMUL.FTZ R168, R36, R6.reuse ;  /* 0x0000000624a87220 */ /* 0x080fe20000410000 */
[-C--:B------:R-:W-:Y:S01]  /*acf0*/  FMUL.FTZ R14, R45, R6.reuse ;  /* 0x000000062d0e7220 */ /* 0x080fe20000410000 */
[----:B------:R-:W-:Y:S01]  /*ad00*/  FMUL.FTZ R15, R44, R6 ;  /* 0x000000062c0f7220 */ /* 0x000fe20000410000 */
[----:B------:R-:W-:Y:S01]  /*ad10*/  F2FP.F16.F32.PACK_AB R4, R4, R5 ;  /* 0x000000050404723e */ /* 0x000fe200000000ff */
        /* <DEDUP_REMOVED lines=61> */
[----:B------:R-:W-:Y:S01]  /*b0f0*/  F2FP.F16.F32.PACK_AB R6, R167, R172 ;  /* 0x000000aca706723e */ /* 0x000fe200000000ff */
[----:B------:R-:W-:Y:S01]  /*b100*/  FMUL.FTZ R51, R51, R10 ;  /* 0x0000000a33337220 */ /* 0x000fe20000410000 */
[----:B------:R-:W-:Y:S01]  /*b110*/  F2FP.F16.F32.PACK_AB R7, R169, R174 ;  /* 0x000000aea907723e */ /* 0x000fe200000000ff */
[----:B------:R-:W-:Y:S01]  /*b120*/  BAR.SYNC.DEFER_BLOCKING 0x1, 0x100 ;  /* 0x0044000000007b1d */ /* 0x000fe20000010000 */
        /* <DEDUP_REMOVED lines=52> */
[----:B------:R2:W-:Y:S01]  /*b470*/  STSM.16.M88.4 [R166], R4 ;  /* 0x00000004a6007844 */ /* 0x0005e20000000200 */
[----:B------:R-:W-:Y:S01]  /*b480*/  F2FP.F16.F32.PACK_AB R10, R11, R168 ;  /* 0x000000a80b0a723e */ /* 0x000fe200000000ff */
[----:B-1----:R-:W-:Y:S01]  /*b490*/  IMAD.WIDE.U32 R2, R40, UR36, R2 ;  /* 0x0000002428027c25 */ /* 0x002fe2000f8e0002 */
[----:B------:R-:W-:-:S02]  /*b4a0*/  F2FP.F16.F32.PACK_AB R9, R35, R34 ;  /* 0x000000222309723e */ /* 0x000fc400000000ff */
[----:B------:R-:W-:Y:S02]  /*b4b0*/  F2FP.F16.F32.PACK_AB R11, R39, R38 ;  /* 0x00000026270b723e */ /* 0x000fe400000000ff */
[----:B------:R-:W-:Y:S02]  /*b4c0*/  F2FP.F16.F32.PACK_AB R12, R12, R13 ;  /* 0x0000000d0c0c723e */ /* 0x000fe400000000ff */
[----:B------:R-:W-:Y:S01]  /*b4d0*/  F2FP.F16.F32.PACK_AB R14, R14, R15 ;  /* 0x0000000f0e0e723e */ /* 0x000fe200000000ff */
[----:B------:R-:W-:Y:S01]  /*b4e0*/  STSM.16.M88.4 [R161], R8 ;  /* 0x00000008a1007844 */ /* 0x000fe20000000200 */
[----:B------:R-:W-:Y:S02]  /*b4f0*/  F2FP.F16.F32.PACK_AB R13, R43, R42 ;  /* 0x0000002a2b0d723e */ /* 0x000fe400000000ff */
[----:B------:R-:W-:Y:S02]  /*b500*/  F2FP.F16.F32.PACK_AB R15, R47, R46 ;  /* 0x0000002e2f0f723e */ /* 0x000fe400000000ff */
[----:B------:R-:W-:-:S02]  /*b510*/  F2FP.F16.F32.PACK_AB R24, R24, R25 ;  /* 0x000000191818723e */ /* 0x000fc400000000ff */
[----:B------:R-:W-:Y:S01]  /*b520*/  F2FP.F16.F32.PACK_AB R26, R26, R27 ;  /* 0x0000001b1a1a723e */ /* 0x000fe200000000ff */
[----:B------:R-:W-:Y:S01]  /*b530*/  STSM.16.M88.4 [R165], R12 ;  /* 0x0000000ca5007844 */ /* 0x000fe20000000200 */
[----:B------:R-:W-:Y:S02]  /*b540*/  F2FP.F16.F32.PACK_AB R25, R51, R50 ;  /* 0x000000323319723e */ /* 0x000fe400000000ff */
[----:B------:R-:W-:Y:S02]  /*b550*/  F2FP.F16.F32.PACK_AB R27, R55, R54 ;  /* 0x00000036371b723e */ /* 0x000fe400000000ff */
[----:B--2---:R-:W-:Y:S02]  /*b560*/  F2FP.F16.F32.PACK_AB R4, R57, R56 ;  /* 0x000000383904723e */ /* 0x004fe400000000ff */
[----:B------:R-:W-:Y:S01]  /*b570*/  F2FP.F16.F32.PACK_AB R5, R59, R58 ;  /* 0x0000003a3b05723e */ /* 0x000fe200000000ff */
[----:B------:R-:W-:Y:S01]  /*b580*/  STSM.16.M88.4 [R164], R24 ;  /* 0x00000018a4007844 */ /* 0x000fe20000000200 */
[----:B------:R-:W-:-:S02]  /*b590*/  F2FP.F16.F32.PACK_AB R6, R61, R60 ;  /* 0x0000003c3d06723e */ /* 0x000fc400000000ff */
[----:B------:R-:W-:Y:S02]  /*b5a0*/  F2FP.F16.F32.PACK_AB R7, R63, R62 ;  /* 0x0000003e3f07723e */ /* 0x000fe400000000ff */
[----:B------:R-:W-:Y:S02]  /*b5b0*/  F2FP.F16.F32.PACK_AB R28, R28, R29 ;  /* 0x0000001d1c1c723e */ /* 0x000fe400000000ff */
[----:B------:R-:W-:Y:S01]  /*b5c0*/  F2FP.F16.F32.PACK_AB R30, R30, R31 ;  /* 0x0000001f1e1e723e */ /* 0x000fe200000000ff */
[----:B------:R1:W-:Y:S01]  /*b5d0*/  STSM.16.M88.4 [R163], R4 ;  /* 0x00000004a3007844 */ /* 0x0003e20000000200 */
[----:B------:R-:W-:Y:S02]  /*b5e0*/  F2FP.F16.F32.PACK_AB R29, R67, R66 ;  /* 0x00000042431d723e */ /* 0x000fe400000000ff */
[----:B------:R-:W-:Y:S02]  /*b5f0*/  F2FP.F16.F32.PACK_AB R31, R71, R70 ;  /* 0x00000046471f723e */ /* 0x000fe400000000ff */
[----:B------:R-:W-:-:S02]  /*b600*/  F2FP.F16.F32.PACK_AB R32, R32, R33 ;  /* 0x000000212020723e */ /* 0x000fc400000000ff */
[----:B------:R-:W-:Y:S01]  /*b610*/  F2FP.F16.F32.PACK_AB R33, R75, R74 ;  /* 0x0000004a4b21723e */ /* 0x000fe200000000ff */
[----:B------:R-:W-:Y:S01]  /*b620*/  STSM.16.M88.4 [R162], R28 ;  /* 0x0000001ca2007844 */ /* 0x000fe20000000200 */
[----:B------:R-:W-:Y:S02]  /*b630*/  F2FP.F16.F32.PACK_AB R34, R77, R76 ;  /* 0x0000004c4d22723e */ /* 0x000fe400000000ff */
[----:B------:R-:W-:Y:S02]  /*b640*/  F2FP.F16.F32.PACK_AB R35, R79, R78 ;  /* 0x0000004e4f23723e */ /* 0x000fe400000000ff */
[----:B------:R-:W-:Y:S02]  /*b650*/  F2FP.F16.F32.PACK_AB R36, R36, R37 ;  /* 0x000000252424723e */ /* 0x000fe400000000ff */
[----:B------:R-:W-:Y:S01]  /*b660*/  F2FP.F16.F32.PACK_AB R37, R83, R82 ;  /* 0x000000525325723e */ /* 0x000fe200000000ff */
[----:B------:R-:W-:Y:S01]  /*b670*/  STSM.16.M88.4 [R154], R32 ;  /* 0x000000209a007844 */ /* 0x000fe20000000200 */
[----:B------:R-:W-:Y:S01]  /*b680*/  F2FP.F16.F32.PACK_AB R38, R85, R84 ;  /* 0x000000545526723e */ /* 0x000fe200000000ff */
[----:B-1----:R-:W-:Y:S01]  /*b690*/  IMAD R4, R40, UR4, RZ ;  /* 0x0000000428047c24 */ /* 0x002fe2000f8e02ff */
[----:B------:R-:W-:Y:S01]  /*b6a0*/  F2FP.F16.F32.PACK_AB R39, R87, R86 ;  /* 0x000000565727723e */ /* 0x000fe200000000ff */
[----:B------:R-:W-:Y:S01]  /*b6b0*/  ULDC.64 UR4, c[0x0][0xb40] ;  /* 0x0002d00000047ab9 */ /* 0x000fe20000000a00 */
[----:B------:R-:W-:Y:S01]  /*b6c0*/  F2FP.F16.F32.PACK_AB R96, R97, R96 ;  /* 0x000000606160723e */ /* 0x000fe200000000ff */
[----:B------:R-:W-:Y:S01]  /*b6d0*/  IMAD R4, R41, UR36, R4 ;  /* 0x0000002429047c24 */ /* 0x000fe2000f8e0204 */
[----:B------:R-:W-:Y:S01]  /*b6e0*/  F2FP.F16.F32.PACK_AB R8, R89, R88 ;  /* 0x000000585908723e */ /* 0x000fe200000000ff */
[----:B------:R-:W-:Y:S01]  /*b6f0*/  STSM.16.M88.4 [R153], R36 ;  /* 0x0000002499007844 */ /* 0x000fe20000000200 */
[----:B------:R-:W-:-:S02]  /*b700*/  F2FP.F16.F32.PACK_AB R9, R91, R90 ;  /* 0x0000005a5b09723e */ /* 0x000fc400000000ff */
[----:B------:R-:W-:Y:S02]  /*b710*/  F2FP.F16.F32.PACK_AB R10, R93, R92 ;  /* 0x0000005c5d0a723e */ /* 0x000fe400000000ff */
[----:B------:R-:W-:Y:S02]  /*b720*/  F2FP.F16.F32.PACK_AB R11, R95, R94 ;  /* 0x0000005e5f0b723e */ /* 0x000fe400000000ff */
[----:B------:R-:W-:Y:S02]  /*b730*/  F2FP.F16.F32.PACK_AB R97, R99, R98 ;  /* 0x000000626361723e */ /* 0x000fe400000000ff */
[----:B------:R-:W-:Y:S01]  /*b740*/  F2FP.F16.F32.PACK_AB R104, R105, R104 ;  /* 0x000000686968723e */ /* 0x000fe200000000ff */
[----:B------:R-:W-:Y:S01]  /*b750*/  STSM.16.M88.4 [R156], R8 ;  /* 0x000000089c007844 */ /* 0x000fe20000000200 */
[----:B------:R-:W-:Y:S02]  /*b760*/  F2FP.F16.F32.PACK_AB R98, R101, R100 ;  /* 0x000000646562723e */ /* 0x000fe400000000ff */
[----:B------:R-:W-:-:S02]  /*b770*/  F2FP.F16.F32.PACK_AB R99, R103, R102 ;  /* 0x000000666763723e */ /* 0x000fc400000000ff */
[----:B------:R-:W-:Y:S02]  /*b780*/  F2FP.F16.F32.PACK_AB R105, R107, R106 ;  /* 0x0000006a6b69723e */ /* 0x000fe400000000ff */
[----:B------:R-:W-:Y:S01]  /*b790*/  F2FP.F16.F32.PACK_AB R112, R113, R112 ;  /* 0x000000707170723e */ /* 0x000fe200000000ff */
[----:B------:R-:W-:Y:S01]  /*b7a0*/  STSM.16.M88.4 [R155], R96 ;  /* 0x000000609b007844 */ /* 0x000fe20000000200 */
[----:B------:R-:W-:Y:S02]  /*b7b0*/  F2FP.F16.F32.PACK_AB R106, R109, R108 ;  /* 0x0000006c6d6a723e */ /* 0x000fe400000000ff */
[----:B------:R-:W-:Y:S02]  /*b7c0*/  F2FP.F16.F32.PACK_AB R107, R111, R110 ;  /* 0x0000006e6f6b723e */ /* 0x000fe400000000ff */
[----:B------:R-:W-:Y:S02]  /*b7d0*/  F2FP.F16.F32.PACK_AB R113, R115, R114 ;  /* 0x000000727371723e */ /* 0x000fe400000000ff */
[----:B------:R-:W-:Y:S01]  /*b7e0*/  F2FP.F16.F32.PACK_AB R120, R121, R120 ;  /* 0x000000787978723e */ /* 0x000fe200000000ff */
[----:B------:R-:W-:Y:S01]  /*b7f0*/  STSM.16.M88.4 [R21], R104 ;  /* 0x0000006815007844 */ /* 0x000fe20000000200 */
        /* <DEDUP_REMOVED lines=21> */
[----:B------:R-:W-:Y:S02]  /*b950*/  SHF.R.S32.HI R5, RZ, 0x1f, R160 ;  /* 0x0000001fff057819 */ /* 0x000fe400000114a0 */
[----:B------:R-:W-:Y:S01]  /*b960*/  IADD3 R160, P1, R160, R2, RZ ;  /* 0x00000002a0a07210 */ /* 0x000fe20007f3e0ff */
[----:B------:R-:W-:Y:S03]  /*b970*/  STSM.16.M88.4 [R159], R144 ;  /* 0x000000909f007844 */ /* 0x000fe60000000200 */
[----:B------:R-:W-:Y:S01]  /*b980*/  IADD3.X R5, R5, R3, R4, P1, !PT ;  /* 0x0000000305057210 */ /* 0x000fe20000ffe404 */
[----:B------:R-:W-:Y:S01]  /*b990*/  @!PT LDS RZ, [RZ] ;  /* 0x00000000fffff984 */ /* 0x000fe20000000800 */
[----:B------:R-:W-:Y:S01]  /*b9a0*/  @!PT LDS RZ, [RZ] ;  /* 0x00000000fffff984 */ /* 0x000fe20000000800 */
[----:B------:R-:W-:Y:S01]  /*b9b0*/  @!PT LDS RZ, [RZ] ;  /* 0x00000000fffff984 */ /* 0x000fe20000000800 */
[----:B------:R-:W-:Y:S01]  /*b9c0*/  @!PT LDS RZ, [RZ] ;  /* 0x00000000fffff984 */ /* 0x000fe20000000800 */
[----:B------:R1:W-:Y:S06]  /*b9d0*/  MEMBAR.ALL.CTA ;  /* 0x0000000000007992 */ /* 0x0003ec0000008000 */
[----:B-1----:R-:W1:Y:S02]  /*b9e0*/  FENCE.VIEW.ASYNC.S ;  /* 0x00000000000073c6 */ /* 0x002e640000000000 */
[----:B-1----:R-:W-:Y:S06]  /*b9f0*/  BAR.ARV 0x1, 0x120 ;  /* 0x0044800000007b1d */ /* 0x002fec0000002000 */
[C---:B------:R-:W-:Y:S01]  /*ba00*/  LEA R2, P1, R160.reuse, UR4, 0x2 ;  /* 0x00000004a0027c11 */ /* 0x040fe2000f8210ff */
[----:B------:R-:W-:Y:S01]  /*ba10*/  ULDC UR4, c[0x0][0xc] ;  /* 0x0000030000047ab9 */ /* 0x000fe20000000800 */
[----:B------:R-:W1:Y:S01]  /*ba20*/  SHFL.IDX PT, R4, R218, RZ, 0x1f ;  /* 0x00001fffda047589 */ /* 0x000e6200000e0000 */
[----:B------:R-:W-:Y:S01]  /*ba30*/  UIADD3 UR10, UR4, UR10, URZ ;  /* 0x0000000a040a7290 */ /* 0x000fe2000fffe03f */
[----:B------:R-:W-:-:S05]  /*ba40*/  LEA.HI.X R3, R160, UR5, R5, 0x2, P1 ;  /* 0x00000005a0037c11 */ /* 0x000fca00088f1405 */
[----:B------:R2:W-:Y:S01]  /*ba50*/  @!P0 STG.E desc[UR12][R2.64], R158 ;  /* 0x0000009e02008986 */ /* 0x0005e2000c10190c */
[----:B------:R-:W-:-:S03]  /*ba60*/  MOV R212, UR10 ;  /* 0x0000000a00d47c02 */ /* 0x000fc60008000f00 */
[----:B------:R2:W-:Y:S01]  /*ba70*/  @!P2 STG.E desc[UR12][R2.64+0x20], R157 ;  /* 0x0000209d0200a986 */ /* 0x0005e2000c10190c */
[----:B-1----:R-:W-:-:S13]  /*ba80*/  ISETP.NE.AND P0, PT, R4, 0x7, PT ;  /* 0x000000070400780c */ /* 0x002fda0003f05270 */
[----:B--2---:R-:W-:Y:S05]  /*ba90*/  @P0 BRA `(.L_x_29) ;  /* 0x0000000000840947 */ /* 0x004fea0003800000 */
[----:B------:R-:W-:Y:S01]  /*baa0*/  BAR.SYNC.DEFER_BLOCKING 0x1, 0x120 ;  /* 0x0044800000007b1d */ /* 0x000fe20000010000 */
[----:B------:R-:W-:-:S05]  /*bab0*/  ELECT P0, URZ, PT ;  /* 0x00000000003f782f */ /* 0x000fca0003800000 */
[----:B------:R-:W-:Y:S08]  /*bac0*/  BSSY B0, `(.L_x_29) ;  /* 0x000001e000007945 */ /* 0x000ff00003800000 */
[----:B------:R-:W-:Y:S05]  /*bad0*/  @!P0 BRA `(.L_x_30) ;  /* 0x0000000000708947 */ /* 0x000fea0003800000 */
[----:B------:R-:W-:Y:S01]  /*bae0*/  R2UR UR10, R18 ;  /* 0x00000000120a72ca */ /* 0x000fe200000e0000 */
[----:B------:R-:W-:Y:S01]  /*baf0*/  ULDC.64 UR12, c[0x0][0x198] ;  /* 0x00006600000c7ab9 */ /* 0x000fe20000000a00 */
[----:B------:R-:W-:Y:S01]  /*bb00*/  UMOV UR33, URZ ;  /* 0x0000003f00217c82 */ /* 0x000fe20008000000 */
[----:B------:R-:W-:Y:S01]  /*bb10*/  UIADD3 UR4, UP0, UR12, 0x9f0, URZ ;  /* 0x000009f00c047890 */ /* 0x000fe2000ff1e03f */
[----:B------:R-:W-:Y:S01]  /*bb20*/  UMOV UR37, URZ ;  /* 0x0000003f00257c82 */ /* 0x000fe20008000000 */
[----:B------:R-:W-:Y:S02]  /*bb30*/  UMOV UR7, 0x40 ;  /* 0x0000004000077882 */ /* 0x000fe40000000000 */
[----:B------:R-:W-:-:S06]  /*bb40*/  UIADD3.X UR5, URZ, UR13, URZ, UP0, !UPT ;  /* 0x0000000d3f057290 */ /* 0x000fcc00087fe43f */
[----:B------:R-:W-:Y:S02]  /*bb50*/  UIADD3 UR6, UR10, 0x4000, URZ ;  /* 0x000040000a067890 */ /* 0x000fe4000fffe03f */
[----:B------:R-:W-:Y:S02]  /*bb60*/  UIADD3 UR8, UR10, 0x8000, URZ ;  /* 0x000080000a087890 */ /* 0x000fe4000fffe03f */
[----:B------:R-:W-:Y:S01]  /*bb70*/  UMOV UR32, UR10 ;  /* 0x0000000a00207c82 */ /* 0x000fe20008000000 */
[----:B------:R-:W-:Y:S01]  /*bb80*/  UIADD3 UR9, UR10, 0xc000, URZ ;  /* 0x0000c0000a097890 */ /* 0x000fe2000fffe03f */
[----:B------:R1:W-:Y:S02]  /*bb90*/  UTMASTG.5D [UR32], [UR4] ;  /* 0x00000020040073b5 */ /* 0x0003e40008020000 */
[----:B-1----:R-:W-:Y:S01]  /*bba0*/  UMOV UR32, UR6 ;  /* 0x0000000600207c82 */ /* 0x002fe20008000000 */
[----:B------:R-:W-:Y:S01]  /*bbb0*/  UMOV UR33, UR7 ;  /* 0x0000000700217c82 */ /* 0x000fe20008000000 */
[----:B------:R-:W-:Y:S01]  /*bbc0*/  UMOV UR6, 0x80 ;  /* 0x0000008000067882 */ /* 0x000fe20000000000 */
[----:B------:R1:W-:Y:S02]  /*bbd0*/  UTMASTG.5D [UR32], [UR4] ;  /* 0x00000020040073b5 */ /* 0x0003e40008020000 */
[----:B-1----:R-:W-:Y:S01]  /*bbe0*/  UMOV UR32, UR8 ;  /* 0x0000000800207c82 */ /* 0x002fe20008000000 */
[----:B------:R-:W-:Y:S01]  /*bbf0*/  UMOV UR33, UR6 ;  /* 0x0000000600217c82 */ /* 0x000fe20008000000 */
[----:B------:R-:W-:Y:S01]  /*bc00*/  UMOV UR6, 0xc0 ;  /* 0x000000c000067882 */ /* 0x000fe20000000000 */
[----:B------:R1:W-:Y:S02]  /*bc10*/  UTMASTG.5D [UR32], [UR4] ;  /* 0x00000020040073b5 */ /* 0x0003e40008020000 */
[----:B-1----:R-:W-:Y:S01]  /*bc20*/  UMOV UR32, UR9 ;  /* 0x0000000900207c82 */ /* 0x002fe20008000000 */
[----:B------:R-:W-:Y:S01]  /*bc30*/  UMOV UR33, UR6 ;  /* 0x0000000600217c82 */ /* 0x000fe20008000000 */
[----:B------:R-:W-:Y:S01]  /*bc40*/  UIADD3 UR6, UR10, 0x38820, URZ ;  /* 0x000388200a067890 */ /* 0x000fe2000fffe03f */
[----:B------:R1:W-:Y:S03]  /*bc50*/  UTMASTG.5D [UR32], [UR4] ;  /* 0x00000020040073b5 */ /* 0x0003e60008020000 */
[----:B------:R-:W-:Y:S01]  /*bc60*/  UPRMT UR6, URZ, 0x654, UR6 ;  /* 0x000006543f067896 */ /* 0x000fe20008000006 */
[----:B------:R0:W-:Y:S01]  /*bc70*/  UTMACMDFLUSH ;  /* 0x00000000000079b7 */ /* 0x0001e20000000000 */
[----:B------:R-:W-:-:S07]  /*bc80*/  DEPBAR.LE SB0, 0x0 ;  /* 0x000080000000791a */ /* 0x000fce0000000000 */
[----:B-1----:R-:W-:Y:S03]  /*bc90*/  SYNCS.ARRIVE.TRANS64.RED.A1T0 RZ, [UR6], RZ ;  /* 0x000000ffffff79a7 */ /* 0x002fe60008100406 */
.L_x_30:
[----:B------:R-:W-:Y:S05]  /*bca0*/  BSYNC B0 ;  /* 0x0000000000007941 */ /* 0x000fea0003800000 */
.L_x_29:
[----:B------:R-:W1:Y:S01]  /*bcb0*/  LDC R0, c[0x0][0xda4] ;  /* 0x00036900ff007b82 */ /* 0x000e620000000800 */
[----:B------:R-:W-:Y:S01]  /*bcc0*/  R2UR UR6, R212 ;  /* 0x00000000d40672ca */ /* 0x000fe200000e0000 */
[----:B------:R-:W-:Y:S01]  /*bcd0*/  UIADD3 UR38, UR38, 0x1, URZ ;  /* 0x0000000126267890 */ /* 0x000fe2000fffe03f */
[----:B------:R-:W-:Y:S01]  /*bce0*/  R2UR UR5, R19 ;  /* 0x00000000130572ca */ /* 0x000fe200000e0000 */
[----:B------:R-:W-:Y:S02]  /*bcf0*/  VIADD R213, R213, 0x1 ;  /* 0x00000001d5d57836 */ /* 0x000fe40000000000 */
[----:B------:R-:W-:-:S04]  /*bd00*/  UISETP.NE.AND UP0, UPT, UR38, 0x2, UPT ;  /* 0x000000022600788c */ /* 0x000fc8000bf05270 */
[----:B------:R-:W-:Y:S02]  /*bd10*/  USEL UR4, URZ, 0x1, UP0 ;  /* 0x000000013f047887 */ /* 0x000fe40008000000 */
[----:B------:R-:W-:-:S04]  /*bd20*/  USEL UR38, UR38, URZ, UP0 ;  /* 0x0000003f26267287 */ /* 0x000fc80008000000 */
[----:B------:R-:W-:-:S06]  /*bd30*/  ULOP3.LUT UR5, UR5, UR4, URZ, 0x3c, !UPT ;  /* 0x0000000405057292 */ /* 0x000fcc000f8e3c3f */
[----:B------:R-:W-:Y:S02]  /*bd40*/  MOV R19, UR5 ;  /* 0x0000000500137c02 */ /* 0x000fe40008000f00 */
[----:B-1----:R-:W-:-:S13]  /*bd50*/  ISETP.LE.AND P0, PT, R0, UR6, PT ;  /* 0x0000000600007c0c */ /* 0x002fda000bf03270 */
[----:B------:R-:W-:Y:S05]  /*bd60*/  @!P0 BRA `(.L_x_31) ;  /* 0xffffff4c00f88947 */ /* 0x000fea000383ffff */
[----:B------:R-:W-:Y:S05]  /*bd70*/  EXIT ;  /* 0x000000000000794d */ /* 0x000fea0003800000 */
.L_x_7:
[----:B------:R-:W-:-:S08]  /*bd80*/  NOP ;  /* 0x0000000000007918 */ /* 0x000fd00000000000 */
[----:B-1----:R-:W1:-:S00]  /*bd90*/  USETMAXREG.DEALLOC.CTAPOOL 0x18 ;  /* 0x00000018000079c8 */ /* 0x002e4000080e0500 */
[----:B-1----:R-:W-:-:S06]  /*bda0*/  LOP3.LUT R0, R0, 0x3, RZ, 0xc0, !PT ;  /* 0x0000000300007812 */ /* 0x002fcc00078ec0ff */
[----:B------:R-:W1:Y:S02]  /*bdb0*/  SHFL.IDX PT, R0, R0, RZ, 0x1f ;  /* 0x00001fff00007589 */ /* 0x000e6400000e0000 */
[----:B-1----:R-:W-:-:S13]  /*bdc0*/  ISETP.NE.AND P0, PT, R0, RZ, PT ;  /* 0x000000ff0000720c */ /* 0x002fda0003f05270 */
[----:B--2---:R-:W-:Y:S05]  /*bdd0*/  @P0 EXIT ;  /* 0x000000000000094d */ /* 0x004fea0003800000 */
[----:B------:R-:W1:Y:S01]  /*bde0*/  S2UR UR4, SR_CTAID.X ;  /* 0x00000000000479c3 */ /* 0x000e620000002500 */
[----:B------:R-:W-:Y:S01]  /*bdf0*/  IMAD.MOV.U32 R16, RZ, RZ, RZ ;  /* 0x000000ffff107224 */ /* 0x000fe200078e00ff */
[----:B------:R-:W-:Y:S01]  /*be00*/  MOV R2, 0x1 ;  /* 0x0000000100027802 */ /* 0x000fe20000000f00 */
[----:B------:R-:W-:-:S05]  /*be10*/  IMAD.MOV.U32 R19, RZ, RZ, 0x1 ;  /* 0x00000001ff137424 */ /* 0x000fca00078e00ff */
[----:B------:R-:W1:Y:S02]  /*be20*/  LDC R0, c[0x0][0xda4] ;  /* 0x00036900ff007b82 */ /* 0x000e640000000800 */
[----:B-1----:R-:W-:-:S13]  /*be30*/  ISETP.LE.AND P0, PT, R0, UR4, PT ;  /* 0x0000000400007c0c */ /* 0x002fda000bf03270 */
[----:B------:R-:W-:Y:S05]  /*be40*/  @P0 BRA `(.L_x_32) ;  /* 0x0000003000940947 */ /* 0x000fea0003800000 */
[----:B------:R-:W-:Y:S01]  /*be50*/  MOV R0, UR4 ;  /* 0x0000000400007c02 */ /* 0x000fe20008000f00 */
[----:B------:R-:W-:Y:S01]  /*be60*/  IMAD.MOV.U32 R16, RZ, RZ, RZ ;  /* 0x000000ffff107224 */ /* 0x000fe200078e00ff */
[----:B------:R-:W-:Y:S01]  /*be70*/  MOV R19, 0x1 ;  /* 0x0000000100137802 */ /* 0x000fe20000000f00 */
[----:B------:R-:W-:Y:S01]  /*be80*/  ULDC.64 UR36, c[0x0][0x198] ;  /* 0x0000660000247ab9 */ /* 0x000fe20000000a00 */
[----:B------:R-:W-:Y:S01]  /*be90*/  ULDC UR38, c[0x0][0xc] ;  /* 0x0000030000267ab9 */ /* 0x000fe20000000800 */
[----:B------:R1:W-:Y:S04]  /*bea0*/  STL [R1+0x10], R0 ;  /* 0x0000100001007387 */ /* 0x0003e80000100800 */
[----:B------:R1:W-:Y:S02]  /*beb0*/  STL [R1+0x18], RZ ;  /* 0x000018ff01007387 */ /* 0x0003e40000100800 */
.L_x_77:
[----:B------:R-:W2:Y:S01]  /*bec0*/  LDL R2, [R1+0x10] ;  /* 0x0000100001027983 */ /* 0x000ea20000100800 */
[----:B-1----:R-:W1:Y:S01]  /*bed0*/  LDC R0, c[0x0][0xda8] ;  /* 0x00036a00ff007b82 */ /* 0x002e620000000800 */
[----:B------:R-:W-:Y:S05]  /*bee0*/  YIELD ;  /* 0x0000000000007946 */ /* 0x000fea0003800000 */
[----:B------:R-:W3:Y:S01]  /*bef0*/  S2R R5, SR_CgaCtaId ;  /* 0x0000000000057919 */ /* 0x000ee20000008800 */
[----:B------:R-:W-:Y:S01]  /*bf00*/  ULDC.64 UR4, c[0x0][0x3f8] ;  /* 0x0000fe0000047ab9 */ /* 0x000fe20000000a00 */
[----:B------:R-:W4:Y:S01]  /*bf10*/  LDC R18, c[0x0][0xdb4] ;  /* 0x00036d00ff127b82 */ /* 0x000f220000000800 */
[----:B------:R-:W-:-:S03]  /*bf20*/  UISETP.NE.U32.AND UP0, UPT, UR4, URZ, UPT ;  /* 0x0000003f0400728c */ /* 0x000fc6000bf05070 */
[----:B------:R-:W-:Y:S01]  /*bf30*/  ULDC UR4, c[0x0][0x404] ;  /* 0x0001010000047ab9 */ /* 0x000fe20000000800 */
[----:B------:R-:W-:-:S04]  /*bf40*/  UISETP.NE.AND.EX UP0, UPT, UR5, URZ, UPT, UP0 ;  /* 0x0000003f0500728c */ /* 0x000fc8000bf05300 */
[----:B------:R-:W-:Y:S01]  /*bf50*/  USEL UR4, UR4, 0x1, UP0 ;  /* 0x0000000104047887 */ /* 0x000fe20008000000 */
[----:B-1----:R-:W-:Y:S02]  /*bf60*/  ISETP.NE.AND P0, PT, R0, 0x1, PT ;  /* 0x000000010000780c */ /* 0x002fe40003f05270 */
[----:B----4-:R-:W-:-:S11]  /*bf70*/  ISETP.NE.AND P1, PT, R18, 0x1, PT ;  /* 0x000000011200780c */ /* 0x010fd60003f25270 */
[----:B------:R-:W2:Y:S08]  /*bf80*/  @P0 LDC R0, c[0x0][0xdac] ;  /* 0x00036b00ff000b82 */ /* 0x000eb00000000800 */
[----:B------:R-:W1:Y:S01]  /*bf90*/  @P0 LDC R3, c[0x0][0xdb0] ;  /* 0x00036c00ff030b82 */ /* 0x000e620000000800 */
[----:B--2---:R-:W-:-:S04]  /*bfa0*/  @P0 IMAD.HI.U32 R0, R2, R0, RZ ;  /* 0x0000000002000227 */ /* 0x004fc800078e00ff */
[----:B------:R-:W-:Y:S01]  /*bfb0*/  IMAD.MOV.U32 R4, RZ, RZ, R2 ;  /* 0x000000ffff047224 */ /* 0x000fe200078e0002 */
[----:B-1----:R-:W-:Y:S02]  /*bfc0*/  @P0 SHF.R.U32.HI R4, RZ, R3, R0 ;  /* 0x00000003ff040219 */ /* 0x002fe40000011600 */
[----:B------:R-:W1:Y:S02]  /*bfd0*/  @P1 LDC.64 R2, c[0x0][0xdb8] ;  /* 0x00036e00ff021b82 */ /* 0x000e640000000a00 */
[----:B------:R-:W-:Y:S01]  /*bfe0*/  MOV R17, R4 ;  /* 0x0000000400117202 */ /* 0x000fe20000000f00 */
[----:B------:R2:W-:Y:S05]  /*bff0*/  STL [R1+0x8], R4 ;  /* 0x0000080401007387 */ /* 0x0005ea0000100800 */
[----:B------:R-:W4:Y:S01]  /*c000*/  LDC R0, c[0x0][0x2e0] ;  /* 0x0000b800ff007b82 */ /* 0x000f220000000800 */
[----:B-1----:R-:W-:-:S05]  /*c010*/  @P1 IMAD.HI.U32 R2, R4, R2, RZ ;  /* 0x0000000204021227 */ /* 0x002fca00078e00ff */
[----:B------:R-:W-:Y:S01]  /*c020*/  @P1 SHF.R.U32.HI R17, RZ, R3, R2 ;  /* 0x00000003ff111219 */ /* 0x000fe20000011602 */
[----:B----4-:R-:W-:Y:S01]  /*c030*/  IMAD R7, R0, UR4, RZ ;  /* 0x0000000400077c24 */ /* 0x010fe2000f8e02ff */
[----:B------:R-:W-:-:S03]  /*c040*/  MOV R0, 0x400 ;  /* 0x0000040000007802 */ /* 0x000fc60000000f00 */
[----:B------:R-:W-:Y:S01]  /*c050*/  IMAD.MOV R3, RZ, RZ, -R17 ;  /* 0x000000ffff037224 */ /* 0x000fe200078e0a11 */
[----:B---3--:R-:W-:Y:S01]  /*c060*/  LEA R6, R5, R0, 0x18 ;  /* 0x0000000005067211 */ /* 0x008fe200078ec0ff */
[----:B------:R-:W-:Y:S01]  /*c070*/  VIADD R0, R7, 0x4f ;  /* 0x0000004f07007836 */ /* 0x000fe20000000000 */
[----:B------:R2:W-:Y:S01]  /*c080*/  STL [R1+0x14], R7 ;  /* 0x0000140701007387 */ /* 0x0005e20000100800 */
[----:B------:R-:W-:Y:S01]  /*c090*/  IMAD R18, R18, R3, R4 ;  /* 0x0000000312127224 */ /* 0x000fe200078e0204 */
[----:B------:R-:W-:Y:S01]  /*c0a0*/  IADD3 R2, R6, 0x24400, RZ ;  /* 0x0002440006027810 */ /* 0x000fe20007ffe0ff */
[----:B------:R-:W-:Y:S01]  /*c0b0*/  IMAD.HI R0, R0, 0x66666667, RZ ;  /* 0x6666666700007827 */ /* 0x000fe200078e02ff */
[----:B------:R2:W-:Y:S02]  /*c0c0*/  STL [R1+0x4], R6 ;  /* 0x0000040601007387 */ /* 0x0005e40000100800 */
[----:B------:R-:W-:Y:S02]  /*c0d0*/  LOP3.LUT P0, RZ, R2, 0x3ff, RZ, 0xc0, !PT ;  /* 0x000003ff02ff7812 */ /* 0x000fe4000780c0ff */
[----:B------:R-:W-:-:S04]  /*c0e0*/  SHF.R.U32.HI R3, RZ, 0x1f, R0 ;  /* 0x0000001fff037819 */ /* 0x000fc80000011600 */
[----:B------:R-:W-:-:S05]  /*c0f0*/  LEA.HI.SX32 R0, R0, R3, 0x1b ;  /* 0x0000000300007211 */ /* 0x000fca00078fdaff */
[----:B------:R2:W-:Y:S02]  /*c100*/  STL [R1+0xc], R0 ;  /* 0x00000c0001007387 */ /* 0x0005e40000100800 */
[----:B------:R-:W-:Y:S05]  /*c110*/  @!P0 BRA `(.L_x_33) ;  /* 0x0000000000408947 */ /* 0x000fea0003800000 */
[----:B------:R-:W-:Y:S01]  /*c120*/  MOV R2, 0x0 ;  /* 0x0000000000027802 */ /* 0x000fe20000000f00 */
[----:B------:R-:W-:Y:S01]  /*c130*/  ULDC.64 UR6, c[0x4][0x1b8] ;  /* 0x01006e0000067ab9 */ /* 0x000fe20000000a00 */
[----:B------:R-:W-:Y:S01]  /*c140*/  ULDC.64 UR8, c[0x4][0x1c0] ;  /* 0x0100700000087ab9 */ /* 0x000fe20000000a00 */
[----:B------:R-:W-:Y:S01]  /*c150*/  ULDC.64 UR4, c[0x4][0x118] ;  /* 0x0100460000047ab9 */ /* 0x000fe20000000a00 */
[----:B--2---:R-:W-:Y:S01]  /*c160*/  MOV R4, UR6 ;  /* 0x0000000600047c02 */ /* 0x004fe20008000f00 */
[----:B------:R-:W-:Y:S01]  /*c170*/  IMAD.U32 R5, RZ, RZ, UR7 ;  /* 0x00000007ff057e24 */ /* 0x000fe2000f8e00ff */
[----:B------:R-:W1:Y:S01]  /*c180*/  LDC.64 R2, c[0x4][R2] ;  /* 0x0100000002027b82 */ /* 0x000e620000000a00 */
[----:B------:R-:W-:Y:S01]  /*c190*/  MOV R6, UR8 ;  /* 0x0000000800067c02 */ /* 0x000fe20008000f00 */
[----:B------:R-:W-:Y:S01]  /*c1a0*/  IMAD.U32 R7, RZ, RZ, UR9 ;  /* 0x00000009ff077e24 */ /* 0x000fe2000f8e00ff */
[----:B------:R-:W-:Y:S01]  /*c1b0*/  MOV R10, UR4 ;  /* 0x00000004000a7c02 */ /* 0x000fe20008000f00 */
[----:B------:R-:W-:Y:S01]  /*c1c0*/  IMAD.U32 R11, RZ, RZ, UR5 ;  /* 0x00000005ff0b7e24 */ /* 0x000fe2000f8e00ff */
[----:B------:R-:W-:Y:S01]  /*c1d0*/  MOV R8, 0x70 ;  /* 0x0000007000087802 */ /* 0x000fe20000000f00 */
[----:B------:R-:W-:Y:S01]  /*c1e0*/  IMAD.MOV.U32 R12, RZ, RZ, 0x1 ;  /* 0x00000001ff0c7424 */ /* 0x000fe200078e00ff */
[----:B------:R-:W-:-:S07]  /*c1f0*/  MOV R13, RZ ;  /* 0x000000ff000d7202 */ /* 0x000fce0000000f00 */
[----:B------:R-:W-:-:S07]  /*c200*/  LEPC R20, `(.L_x_33) ;  /* 0x000000001014794e */ /* 0x000fce0000000000 */
[----:B-1----:R-:W-:Y:S05]  /*c210*/  CALL.ABS.NOINC R2 ;  /* 0x0000000002007343 */ /* 0x002fea0003c00000 */
.L_x_33:
[----:B------:R-:W2:Y:S02]  /*c220*/  LDL R2, [R1+0x4] ;  /* 0x0000040001027983 */ /* 0x000ea40000100800 */
[----:B--2---:R-:W-:-:S05]  /*c230*/  VIADD R0, R2, 0x400 ;  /* 0x0000040002007836 */ /* 0x004fca0000000000 */
[----:B------:R-:W-:-:S13]  /*c240*/  LOP3.LUT P0, RZ, R0, 0x3ff, RZ, 0xc0, !PT ;  /* 0x000003ff00ff7812 */ /* 0x000fda000780c0ff */
[----:B------:R-:W-:Y:S05]  /*c250*/  @!P0 BRA `(.L_x_34) ;  /* 0x0000000000808947 */ /* 0x000fea0003800000 */
[----:B------:R-:W-:Y:S01]  /*c260*/  MOV R0, 0x0 ;  /* 0x0000000000007802 */ /* 0x000fe20000000f00 */
[----:B------:R-:W-:Y:S01]  /*c270*/  ULDC.64 UR6, c[0x4][0x1b8] ;  /* 0x01006e0000067ab9 */ /* 0x000fe20000000a00 */
[----:B------:R-:W-:Y:S01]  /*c280*/  ULDC.64 UR8, c[0x4][0x1c0] ;  /* 0x0100700000087ab9 */ /* 0x000fe20000000a00 */
[----:B------:R-:W-:Y:S01]  /*c290*/  ULDC.64 UR4, c[0x4][0x120] ;  /* 0x0100480000047ab9 */ /* 0x000fe20000000a00 */
[----:B------:R1:W2:Y:S01]  /*c2a0*/  LDC.64 R2, c[0x4][R0] ;  /* 0x0100000000027b82 */ /* 0x0002a20000000a00 */
[----:B------:R-:W-:Y:S01]  /*c2b0*/  MOV R4, UR6 ;  /* 0x0000000600047c02 */ /* 0x000fe20008000f00 */
[----:B------:R-:W-:Y:S01]  /*c2c0*/  IMAD.U32 R5, RZ, RZ, UR7 ;  /* 0x00000007ff057e24 */ /* 0x000fe2000f8e00ff */
[----:B------:R-:W-:Y:S01]  /*c2d0*/  MOV R6, UR8 ;  /* 0x0000000800067c02 */ /* 0x000fe20008000f00 */
[----:B------:R-:W-:Y:S01]  /*c2e0*/  IMAD.U32 R7, RZ, RZ, UR9 ;  /* 0x00000009ff077e24 */ /* 0x000fe2000f8e00ff */
[----:B------:R-:W-:Y:S01]  /*c2f0*/  MOV R10, UR4 ;  /* 0x00000004000a7c02 */ /* 0x000fe20008000f00 */
[----:B------:R-:W-:Y:S01]  /*c300*/  IMAD.U32 R11, RZ, RZ, UR5 ;  /* 0x00000005ff0b7e24 */ /* 0x000fe2000f8e00ff */
[----:B------:R-:W-:Y:S01]  /*c310*/  MOV R8, 0x70 ;  /* 0x0000007000087802 */ /* 0x000fe20000000f00 */
[----:B------:R-:W-:Y:S01]  /*c320*/  IMAD.MOV.U32 R12, RZ, RZ, 0x1 ;  /* 0x00000001ff0c7424 */ /* 0x000fe200078e00ff */
[----:B-1----:R-:W-:-:S07]  /*c330*/  MOV R13, RZ ;  /* 0x000000ff000d7202 */ /* 0x002fce0000000f00 */
[----:B------:R-:W-:-:S07]  /*c340*/  LEPC R20, `(.L_x_35) ;  /* 0x000000001014794e */ /* 0x000fce0000000000 */
[----:B--2---:R-:W-:Y:S05]  /*c350*/  CALL.ABS.NOINC R2 ;  /* 0x0000000002007343 */ /* 0x004fea0003c00000 */
.L_x_35:
[----:B------:R-:W-:Y:S01]  /*c360*/  MOV R2, 0x0 ;  /* 0x0000000000027802 */ /* 0x000fe20000000f00 */
[----:B------:R-:W-:Y:S01]  /*c370*/  ULDC.64 UR6, c[0x4][0x1b8] ;  /* 0x01006e0000067ab9 */ /* 0x000fe20000000a00 */
[----:B------:R-:W-:Y:S01]  /*c380*/  ULDC.64 UR8, c[0x4][0x1c0] ;  /* 0x0100700000087ab9 */ /* 0x000fe20000000a00 */
[----:B------:R-:W-:Y:S01]  /*c390*/  ULDC.64 UR4, c[0x4][0x128] ;  /* 0x01004a0000047ab9 */ /* 0x000fe20000000a00 */
[----:B------:R-:W-:Y:S01]  /*c3a0*/  IMAD.U32 R4, RZ, RZ, UR6 ;  /* 0x00000006ff047e24 */ /* 0x000fe2000f8e00ff */
[----:B------:R-:W-:Y:S01]  /*c3b0*/  MOV R5, UR7 ;  /* 0x0000000700057c02 */ /* 0x000fe20008000f00 */
[----:B------:R-:W1:Y:S01]  /*c3c0*/  LDC.64 R2, c[0x4][R2] ;  /* 0x0100000002027b82 */ /* 0x000e620000000a00 */
[----:B------:R-:W-:Y:S01]  /*c3d0*/  IMAD.U32 R6, RZ, RZ, UR8 ;  /* 0x00000008ff067e24 */ /* 0x000fe2000f8e00ff */
[----:B------:R-:W-:Y:S01]  /*c3e0*/  MOV R7, UR9 ;  /* 0x0000000900077c02 */ /* 0x000fe20008000f00 */
[----:B------:R-:W-:Y:S01]  /*c3f0*/  IMAD.U32 R10, RZ, RZ, UR4 ;  /* 0x00000004ff0a7e24 */ /* 0x000fe2000f8e00ff */
[----:B------:R-:W-:Y:S01]  /*c400*/  MOV R11, UR5 ;  /* 0x00000005000b7c02 */ /* 0x000fe20008000f00 */
[----:B------:R-:W-:Y:S01]  /*c410*/  IMAD.MOV.U32 R8, RZ, RZ, 0x70 ;  /* 0x00000070ff087424 */ /* 0x000fe200078e00ff */
[----:B------:R-:W-:Y:S01]  /*c420*/  MOV R12, 0x1 ;  /* 0x00000001000c7802 */ /* 0x000fe20000000f00 */
[----:B------:R-:W-:-:S07]  /*c430*/  IMAD.MOV.U32 R13, RZ, RZ, RZ ;  /* 0x000000ffff0d7224 */ /* 0x000fce00078e00ff */
[----:B------:R-:W-:-:S07]  /*c440*/  LEPC R20, `(.L_x_34) ;  /* 0x000000001014794e */ /* 0x000fce0000000000 */
[----:B-1----:R-:W-:Y:S05]  /*c450*/  CALL.ABS.NOINC R2 ;  /* 0x0000000002007343 */ /* 0x002fea0003c00000 */
.L_x_34:
[----:B------:R-:W1:Y:S01]  /*c460*/  LDC R0, c[0x0][0x428] ;  /* 0x00010a00ff007b82 */ /* 0x000e620000000800 */
[----:B------:R-:W-:Y:S01]  /*c470*/  ULDC.64 UR4, c[0x0][0x9f8] ;  /* 0x00027e0000047ab9 */ /* 0x000fe20000000a00 */
[----:B------:R-:W2:Y:S01]  /*c480*/  LDL.LU R7, [R1+0x8] ;  /* 0x0000080001077983 */ /* 0x000ea20000300800 */
[----:B------:R-:W-:Y:S02]  /*c490*/  ISETP.NE.U32.AND P0, PT, RZ, UR4, PT ;  /* 0x00000004ff007c0c */ /* 0x000fe4000bf05070 */
[----:B------:R-:W-:Y:S01]  /*c4a0*/  MOV R4, R18 ;  /* 0x0000001200047202 */ /* 0x000fe20000000f00 */
[----:B------:R-:W3:Y:S01]  /*c4b0*/  LDL R6, [R1+0x10] ;  /* 0x0000100001067983 */ /* 0x000ee20000100800 */
[----:B------:R-:W-:Y:S01]  /*c4c0*/  ISETP.NE.AND.EX P0, PT, RZ, UR5, PT, P0 ;  /* 0x00000005ff007c0c */ /* 0x000fe2000bf05300 */
[----:B------:R-:W-:Y:S01]  /*c4d0*/  ULDC.64 UR6, c[0x0][0x208] ;  /* 0x0000820000067ab9 */ /* 0x000fe20000000a00 */
[----:B------:R-:W-:Y:S01]  /*c4e0*/  ULDC UR4, c[0x0][0xda8] ;  /* 0x00036a0000047ab9 */ /* 0x000fe20000000800 */
[----:B------:R-:W4:Y:S01]  /*c4f0*/  S2R R8, SR_TID.X ;  /* 0x0000000000087919 */ /* 0x000f220000002100 */
[----:B-1----:R-:W-:-:S13]  /*c500*/  ISETP.NE.AND P1, PT, R0, 0x1, PT ;  /* 0x000000010000780c */ /* 0x002fda0003f25270 */
[----:B------:R-:W1:Y:S01]  /*c510*/  @P1 LDC R3, c[0x0][0x42c] ;  /* 0x00010b00ff031b82 */ /* 0x000e620000000800 */
[----:B----4-:R-:W-:-:S07]  /*c520*/  LOP3.LUT R8, R8, 0x1f, RZ, 0xc0, !PT ;  /* 0x0000001f08087812 */ /* 0x010fce00078ec0ff */
[----:B------:R-:W4:Y:S01]  /*c530*/  @P1 LDC R5, c[0x0][0x430] ;  /* 0x00010c00ff051b82 */ /* 0x000f220000000800 */
[----:B-1----:R-:W-:-:S07]  /*c540*/  @P1 IMAD.HI.U32 R0, R18, R3, RZ ;  /* 0x0000000312001227 */ /* 0x002fce00078e00ff */
[----:B------:R-:W1:Y:S01]  /*c550*/  @P0 LDC.64 R2, c[0x0][0x9f8] ;  /* 0x00027e00ff020b82 */ /* 0x000e620000000a00 */
[----:B----4-:R-:W-:Y:S01]  /*c560*/  @P1 SHF.R.U32.HI R4, RZ, R5, R0 ;  /* 0x00000005ff041219 */ /* 0x010fe20000011600 */
[----:B------:R-:W-:Y:S02]  /*c570*/  IMAD.MOV.U32 R0, RZ, RZ, R17 ;  /* 0x000000ffff007224 */ /* 0x000fe400078e0011 */
[----:B-1----:R-:W-:-:S05]  /*c580*/  @P0 IMAD.WIDE R2, R17, 0x4, R2 ;  /* 0x0000000411020825 */ /* 0x002fca00078e0202 */
[----:B------:R1:W5:Y:S01]  /*c590*/  @P0 LDG.E R0, desc[UR6][R2.64] ;  /* 0x0000000602000981 */ /* 0x000362000c1e1900 */
[----:B------:R-:W-:-:S04]  /*c5a0*/  ISETP.NE.AND P1, PT, R8, RZ, PT ;  /* 0x000000ff0800720c */ /* 0x000fc80003f25270 */
[----:B------:R-:W-:-:S09]  /*c5b0*/  PLOP3.LUT P2, PT, P1, PT, PT, 0x8, 0x0 ;  /* 0x000000000000781c */ /* 0x000fd20000f4e170 */
[----:B------:R-:W-:-:S05]  /*c5c0*/  VOTEU.ALL UP1, P1 ;  /* 0x00000000003f7886 */ /* 0x000fca0000820000 */
[----:B------:R-:W-:-:S04]  /*c5d0*/  @!UP1 UIADD3 UR8, UP0, UR36, 0x270, URZ ;  /* 0x0000027024089890 */ /* 0x000fc8000ff1e03f */
[----:B------:R-:W-:-:S03]  /*c5e0*/  @!UP1 UIADD3.X UR9, URZ, UR37, URZ, UP0, !UPT ;  /* 0x000000253f099290 */ /* 0x000fc600087fe43f */
[----:B------:R-:W-:Y:S01]  /*c5f0*/  VOTEU.ALL UP0, P1 ;  /* 0x00000000003f7886 */ /* 0x000fe20000800000 */
[----:B--2---:R-:W-:-:S05]  /*c600*/  IADD3 R8, -R7, RZ, RZ ;  /* 0x000000ff07087210 */ /* 0x004fca0007ffe1ff */
[----:B---3--:R-:W-:-:S04]  /*c610*/  IMAD R8, R8, UR4, R6 ;  /* 0x0000000408087c24 */ /* 0x008fc8000f8e0206 */
[----:B-1----:R-:W-:-:S07]  /*c620*/  IMAD.SHL.U32 R8, R8, 0x80, RZ ;  /* 0x0000008008087824 */ /* 0x002fce00078e00ff */
.L_x_36:
[----:B------:R-:W-:Y:S02]  /*c630*/  PLOP3.LUT P0, PT, P0, P2, PT, 0xa2, 0x0 ;  /* 0x000000000000781c */ /* 0x000fe40000705472 */
[----:B------:R-:W-:Y:S01]  /*c640*/  @P2 R2UR P0, UR7, R17 ;  /* 0x00000000110722ca */ /* 0x000fe20000000000 */
[----:B------:R-:W-:-:S07]  /*c650*/  UMOV UR4, URZ ;  /* 0x0000003f00047c82 */ /* 0x000fce0008000000 */
[----:B------:R-:W-:Y:S02]  /*c660*/  PLOP3.LUT P0, PT, P0, P2, PT, 0xa2, 0x0 ;  /* 0x000000000000781c */ /* 0x000fe40000705472 */
[----:B------:R-:W-:-:S08]  /*c670*/  @P2 R2UR.OR P0, UR6, R18 ;  /* 0x00000000120622ca */ /* 0x000fd00000100000 */
[----:B------:R-:W-:Y:S02]  /*c680*/  PLOP3.LUT P0, PT, P0, P2, PT, 0xa2, 0x0 ;  /* 0x000000000000781c */ /* 0x000fe40000705472 */
[----:B------:R-:W-:-:S08]  /*c690*/  @P2 R2UR.OR P0, UR5, R8 ;  /* 0x00000000080522ca */ /* 0x000fd00000100000 */
[----:B------:R-:W-:-:S05]  /*c6a0*/  @P2 PLOP3.LUT P2, PT, P0, PT, PT, 0x80, 0x0 ;  /* 0x000000000000281c */ /* 0x000fca000074f070 */
[----:B------:R1:W-:Y:S08]  /*c6b0*/  @!UP0 UTMAPF.L2.4D [UR4], [UR8] ;  /* 0x00000004080085b8 */ /* 0x0003f00008018000 */
[----:B-1----:R-:W-:Y:S05]  /*c6c0*/  @P2 BRA.U.ANY `(.L_x_36) ;  /* 0xfffffffd00d82947 */ /* 0x002fea000393ffff */
[----:B------:R-:W-:Y:S01]  /*c6d0*/  PLOP3.LUT P2, PT, P1, PT, PT, 0x8, 0x0 ;  /* 0x000000000000781c */ /* 0x000fe20000f4e170 */
[----:B------:R-:W-:Y:S01]  /*c6e0*/  VOTEU.ALL UP0, P1 ;  /* 0x00000000003f7886 */ /* 0x000fe20000800000 */
[----:B------:R-:W-:-:S11]  /*c6f0*/  UMOV UR4, 0x40 ;  /* 0x0000004000047882 */ /* 0x000fd60000000000 */
.L_x_37:
[----:B------:R-:W-:Y:S02]  /*c700*/  PLOP3.LUT P0, PT, P0, P2, PT, 0xa2, 0x0 ;  /* 0x000000000000781c */ /* 0x000fe40000705472 */
[----:B------:R-:W-:-:S08]  /*c710*/  @P2 R2UR P0, UR7, R17 ;  /* 0x00000000110722ca */ /* 0x000fd00000000000 */
        /* <DEDUP_REMOVED lines=10> */
.L_x_38:
        /* <DEDUP_REMOVED lines=12> */
.L_x_39:
        /* <DEDUP_REMOVED lines=9> */
[----:B------:R-:W1:Y:S01]  /*c910*/  LDC.64 R2, c[0x0][0x3f8] ;  /* 0x0000fe00ff027b82 */ /* 0x000e620000000a00 */
[----:B------:R-:W-:Y:S01]  /*c920*/  UMOV UR4, 0xffffffff ;  /* 0xffffffff00047882 */ /* 0x000fe20000000000 */
[----:B-1----:R-:W-:-:S04]  /*c930*/  ISETP.NE.U32.AND P0, PT, R2, RZ, PT ;  /* 0x000000ff0200720c */ /* 0x002fc80003f05070 */
[----:B------:R-:W-:-:S04]  /*c940*/  ISETP.NE.AND.EX P0, PT, R3, RZ, PT, P0 ;  /* 0x000000ff0300720c */ /* 0x000fc80003f05300 */
[----:B-----5:R-:W-:Y:S01]  /*c950*/  SEL R5, R0, RZ, !P0 ;  /* 0x000000ff00057207 */ /* 0x020fe20004000000 */
[----:B------:R-:W-:Y:S08]  /*c960*/  BRA.DIV UR4, `(.L_x_40) ;  /* 0x0000002e04187947 */ /* 0x000ff0000b800000 */
.L_x_93:
[----:B------:R-:W2:Y:S01]  /*c970*/  LDL R6, [R1+0xc] ;  /* 0x00000c0001067983 */ /* 0x000ea20000100800 */
[----:B------:R-:W-:Y:S01]  /*c980*/  UMOV UR4, 0xffffffff ;  /* 0xffffffff00047882 */ /* 0x000fe20000000000 */
[----:B------:R-:W-:Y:S02]  /*c990*/  SHF.R.S32.HI R11, RZ, 0x1f, R0 ;  /* 0x0000001fff0b7819 */ /* 0x000fe40000011400 */
[----:B--2---:R-:W-:Y:S01]  /*c9a0*/  IADD3 R10, R6, -0x1, RZ ;  /* 0xffffffff060a7810 */ /* 0x004fe20007ffe0ff */
[----:B------:R-:W-:Y:S06]  /*c9b0*/  BRA.DIV UR4, `(.L_x_41) ;  /* 0x0000002e04387947 */ /* 0x000fec000b800000 */
[----:B------:R-:W-:-:S13]  /*c9c0*/  ELECT P6, URZ, PT ;  /* 0x00000000003f782f */ /* 0x000fda00038c0000 */
.L_x_96:
[----:B------:R-:W-:Y:S05]  /*c9d0*/  @!P6 BRA `(.L_x_42) ;  /* 0x000000040030e947 */ /* 0x000fea0003800000 */
[----:B------:R1:W-:Y:S01]  /*c9e0*/  STL [R1], R10 ;  /* 0x0000000a01007387 */ /* 0x0003e20000100800 */
[----:B------:R-:W-:Y:S01]  /*c9f0*/  IMAD.MOV.U32 R5, RZ, RZ, R0 ;  /* 0x000000ffff057224 */ /* 0x000fe200078e0000 */
[----:B------:R-:W-:Y:S06]  /*ca00*/  @!P0 BRA `(.L_x_43) ;  /* 0x0000000000508947 */ /* 0x000fec0003800000 */
[----:B------:R-:W2:Y:S01]  /*ca10*/  LDC R9, c[0x0][0x41c] ;  /* 0x00010700ff097b82 */ /* 0x000ea20000000800 */
[----:B------:R-:W-:Y:S01]  /*ca20*/  MOV R5, R10 ;  /* 0x0000000a00057202 */ /* 0x000fe20000000f00 */
[----:B------:R-:W-:Y:S01]  /*ca30*/  ULDC.64 UR4, c[0x0][0x408] ;  /* 0x0001020000047ab9 */ /* 0x000fe20000000a00 */
[----:B------:R-:W-:Y:S01]  /*ca40*/  ULDC.64 UR6, c[0x0][0x208] ;  /* 0x0000820000067ab9 */ /* 0x000fe20000000a00 */
[----:B--2---:R-:W-:-:S13]  /*ca50*/  ISETP.NE.AND P1, PT, R9, 0x1, PT ;  /* 0x000000010900780c */ /* 0x004fda0003f25270 */
[----:B------:R-:W2:Y:S02]  /*ca60*/  @P1 LDC.64 R6, c[0x0][0x420] ;  /* 0x00010800ff061b82 */ /* 0x000ea40000000a00 */
[----:B--2---:R-:W-:-:S05]  /*ca70*/  @P1 IMAD.HI.U32 R6, R10, R6, RZ ;  /* 0x000000060a061227 */ /* 0x004fca00078e00ff */
[----:B------:R-:W-:-:S05]  /*ca80*/  @P1 SHF.R.U32.HI R5, RZ, R7, R6 ;  /* 0x00000007ff051219 */ /* 0x000fca0000011606 */
[----:B------:R-:W-:-:S04]  /*ca90*/  IMAD.MOV R6, RZ, RZ, -R5 ;  /* 0x000000ffff067224 */ /* 0x000fc800078e0a05 */
[----:B------:R-:W-:Y:S02]  /*caa0*/  IMAD R7, R9, R6, R10 ;  /* 0x0000000609077224 */ /* 0x000fe400078e020a */
[----:B------:R-:W-:-:S03]  /*cab0*/  IMAD R6, R11, UR4, RZ ;  /* 0x000000040b067c24 */ /* 0x000fc6000f8e02ff */
[----:B------:R2:W-:Y:S01]  /*cac0*/  STL [R1], R7 ;  /* 0x0000000701007387 */ /* 0x0005e20000100800 */
[----:B------:R-:W-:Y:S01]  /*cad0*/  IMAD R9, R0, UR5, R6 ;  /* 0x0000000500097c24 */ /* 0x000fe2000f8e0206 */
[----:B------:R-:W-:Y:S02]  /*cae0*/  MOV R6, R5 ;  /* 0x0000000500067202 */ /* 0x000fe40000000f00 */
[----:B--2---:R-:W-:-:S03]  /*caf0*/  SHF.R.S32.HI R7, RZ, 0x1f, R5 ;  /* 0x0000001fff077819 */ /* 0x004fc60000011405 */
[----:B------:R-:W-:-:S04]  /*cb00*/  IMAD.WIDE.U32 R6, R0, UR4, R6 ;  /* 0x0000000400067c25 */ /* 0x000fc8000f8e0006 */
[----:B------:R-:W-:Y:S01]  /*cb10*/  IMAD.IADD R5, R7, 0x1, R9 ;  /* 0x0000000107057824 */ /* 0x000fe200078e0209 */
[----:B------:R-:W-:-:S04]  /*cb20*/  LEA R12, P1, R6, R2, 0x2 ;  /* 0x00000002060c7211 */ /* 0x000fc800078210ff */
[----:B------:R-:W-:-:S05]  /*cb30*/  LEA.HI.X R13, R6, R3, R5, 0x2, P1 ;  /* 0x00000003060d7211 */ /* 0x000fca00008f1405 */
[----:B------:R2:W5:Y:S04]  /*cb40*/  LDG.E R5, desc[UR6][R12.64] ;  /* 0x000000060c057981 */ /* 0x000568000c1e1900 */
.L_x_43:
[----:B------:R-:W3:Y:S01]  /*cb50*/  S2R R7, SR_CgaCtaId ;  /* 0x0000000000077919 */ /* 0x000ee20000008800 */
[----:B------:R-:W-:-:S04]  /*cb60*/  MOV R6, 0x400 ;  /* 0x0000040000067802 */ /* 0x000fc80000000f00 */
[----:B---3--:R-:W-:Y:S02]  /*cb70*/  LEA R6, R7, R6, 0x18 ;  /* 0x0000000607067211 */ /* 0x008fe400078ec0ff */
[----:B------:R-:W-:Y:S02]  /*cb80*/  SHF.L.U32 R7, R19, 0x1f, RZ ;  /* 0x0000001f13077819 */ /* 0x000fe400000006ff */
[----:B------:R-:W-:-:S04]  /*cb90*/  LEA R6, R16, R6, 0x3 ;  /* 0x0000000610067211 */ /* 0x000fc800078e18ff */
[----:B------:R-:W3:Y:S02]  /*cba0*/  SYNCS.PHASECHK.TRANS64.TRYWAIT P1, [R6+URZ+0x38840], R7 ;  /* 0x03884007060075a7 */ /* 0x000ee4000802017f */
[----:B---3--:R-:W-:Y:S05]  /*cbb0*/  @!P1 BRA `(.L_x_44) ;  /* 0x0000002800d89947 */ /* 0x008fea0003800000 */
.L_x_97:
[----:B------:R-:W4:Y:S02]  /*cbc0*/  S2R R9, SR_TID.X ;  /* 0x0000000000097919 */ /* 0x000f240000002100 */
[----:B----4-:R-:W-:-:S04]  /*cbd0*/  LOP3.LUT R9, R9, 0x7f, RZ, 0xc0, !PT ;  /* 0x0000007f09097812 */ /* 0x010fc800078ec0ff */
[----:B------:R-:W-:-:S13]  /*cbe0*/  ISETP.NE.AND P1, PT, R9, RZ, PT ;  /* 0x000000ff0900720c */ /* 0x000fda0003f25270 */
[----:B------:R-:W-:Y:S05]  /*cbf0*/  @P1 BRA `(.L_x_45) ;  /* 0x00000000001c1947 */ /* 0x000fea0003800000 */
[----:B------:R-:W4:Y:S01]  /*cc00*/  S2R R9, SR_TID.X ;  /* 0x0000000000097919 */ /* 0x000f220000002100 */
[----:B---3--:R-:W-:-:S04]  /*cc10*/  IMAD.MOV.U32 R7, RZ, RZ, 0xa000 ;  /* 0x0000a000ff077424 */ /* 0x008fc800078e00ff */
[----:B------:R3:W-:Y:S01]  /*cc20*/  SYNCS.ARRIVE.TRANS64 RZ, [R6+URZ+0x38830], R7 ;  /* 0x0388300706ff79a7 */ /* 0x0007e2000800003f */
[----:B----4-:R-:W-:-:S04]  /*cc30*/  LOP3.LUT R9, R9, 0x1f, RZ, 0xc0, !PT ;  /* 0x0000001f09097812 */ /* 0x010fc800078ec0ff */
[----:B------:R-:W-:-:S13]  /*cc40*/  ISETP.NE.AND P1, PT, R9, RZ, PT ;  /* 0x000000ff0900720c */ /* 0x000fda0003f25270 */
[----:B---3--:R-:W-:Y:S05]  /*cc50*/  @!P1 BRA `(.L_x_45) ;  /* 0x0000000000049947 */ /* 0x008fea0003800000 */
[----:B------:R-:W-:Y:S01]  /*cc60*/  BPT.TRAP 0x1 ;  /* 0x000000040000795c */ /* 0x000fe20000300000 */
.L_x_45:
[----:B---3--:R-:W3:Y:S01]  /*cc70*/  LDL R7, [R1] ;  /* 0x0000000001077983 */ /* 0x008ee20000100800 */
[----:B------:R-:W-:Y:S01]  /*cc80*/  MOV R9, 0x400 ;  /* 0x0000040000097802 */ /* 0x000fe20000000f00 */
[----:B--2---:R-:W2:Y:S01]  /*cc90*/  S2R R12, SR_CgaCtaId ;  /* 0x00000000000c7919 */ /* 0x004ea20000008800 */
[----:B------:R-:W-:Y:S01]  /*cca0*/  R2UR UR9, R6 ;  /* 0x00000000060972ca */ /* 0x000fe200000e0000 */
[----:B------:R-:W-:Y:S01]  /*ccb0*/  UIADD3 UR4, UP0, UR36, 0x370, URZ ;  /* 0x0000037024047890 */ /* 0x000fe2000ff1e03f */
[----:B------:R-:W-:Y:S02]  /*ccc0*/  R2UR UR12, R4 ;  /* 0x00000000040c72ca */ /* 0x000fe400000e0000 */
[----:B-----5:R-:W-:Y:S01]  /*ccd0*/  R2UR UR13, R5 ;  /* 0x00000000050d72ca */ /* 0x020fe200000e0000 */
[----:B------:R-:W-:Y:S01]  /*cce0*/  UIADD3.X UR5, URZ, UR37, URZ, UP0, !UPT ;  /* 0x000000253f057290 */ /* 0x000fe200087fe43f */
[----:B--2---:R-:W-:-:S05]  /*ccf0*/  LEA R9, R12, R9, 0x18 ;  /* 0x000000090c097211 */ /* 0x004fca00078ec0ff */
[----:B------:R-:W-:-:S05]  /*cd00*/  IMAD R6, R16, 0xa000, R9 ;  /* 0x0000a00010067824 */ /* 0x000fca00078e0209 */
[----:B------:R-:W-:Y:S01]  /*cd10*/  R2UR UR14, R6 ;  /* 0x00000000060e72ca */ /* 0x000fe200000e0000 */
[----:B------:R-:W-:Y:S01]  /*cd20*/  UIADD3 UR9, UR9, 0x38830, URZ ;  /* 0x0003883009097890 */ /* 0x000fe2000fffe03f */
[----:B------:R-:W-:Y:S01]  /*cd30*/  UMOV UR10, URZ ;  /* 0x0000003f000a7c82 */ /* 0x000fe20008000000 */
[----:B------:R-:W-:Y:S01]  /*cd40*/  UMOV UR6, 0x0 ;  /* 0x0000000000067882 */ /* 0x000fe20000000000 */
[----:B------:R-:W-:-:S09]  /*cd50*/  UMOV UR7, 0x14f00000 ;  /* 0x14f0000000077882 */ /* 0x000fd20000000000 */
[----:B------:R-:W-:Y:S02]  /*cd60*/  UIADD3 UR8, UR14, 0x24400, URZ ;  /* 0x000244000e087890 */ /* 0x000fe4000fffe03f */
[----:B------:R-:W-:Y:S02]  /*cd70*/  UIADD3 UR15, UR14, 0x26c00, URZ ;  /* 0x00026c000e0f7890 */ /* 0x000fe4000fffe03f */
[----:B------:R-:W-:Y:S01]  /*cd80*/  UIADD3 UR17, UR14, 0x29400, URZ ;  /* 0x000294000e117890 */ /* 0x000fe2000fffe03f */
[----:B------:R-:W-:Y:S01]  /*cd90*/  UMOV UR16, 0x40 ;  /* 0x0000004000107882 */ /* 0x000fe20000000000 */
[----:B------:R-:W-:-:S03]  /*cda0*/  UIADD3 UR18, UR14, 0x2bc00, URZ ;  /* 0x0002bc000e127890 */ /* 0x000fc6000fffe03f */
[----:B------:R-:W-:Y:S01]  /*cdb0*/  UMOV UR14, 0x80 ;  /* 0x00000080000e7882 */ /* 0x000fe20000000000 */
[----:B---3--:R-:W-:-:S13]  /*cdc0*/  R2UR UR11, R7 ;  /* 0x00000000070b72ca */ /* 0x008fda00000e0000 */
[----:B------:R-:W-:-:S09]  /*cdd0*/  UIMAD UR11, UR11, 0x50, URZ ;  /* 0x000000500b0b78a4 */ /* 0x000fd2000f8e023f */
[----:B------:R2:W-:Y:S02]  /*cde0*/  UTMALDG.4D [UR8], [UR4], desc[UR6] ;  /* 0x00000608040075b4 */ /* 0x0005e40008019000 */
[----:B--2---:R-:W-:Y:S01]  /*cdf0*/  UMOV UR8, UR15 ;  /* 0x0000000f00087c82 */ /* 0x004fe20008000000 */
[----:B------:R-:W-:Y:S02]  /*ce00*/  UMOV UR10, UR16 ;  /* 0x00000010000a7c82 */ /* 0x000fe40008000000 */
[----:B------:R2:W-:Y:S02]  /*ce10*/  UTMALDG.4D [UR8], [UR4], desc[UR6] ;  /* 0x00000608040075b4 */ /* 0x0005e40008019000 */
[----:B--2---:R-:W-:Y:S01]  /*ce20*/  UMOV UR8, UR17 ;  /* 0x0000001100087c82 */ /* 0x004fe20008000000 */
[----:B------:R-:W-:Y:S01]  /*ce30*/  UMOV UR10, UR14 ;  /* 0x0000000e000a7c82 */ /* 0x000fe20008000000 */
[----:B------:R-:W-:Y:S01]  /*ce40*/  UMOV UR14, 0xc0 ;  /* 0x000000c0000e7882 */ /* 0x000fe20000000000 */
[----:B------:R2:W-:Y:S02]  /*ce50*/  UTMALDG.4D [UR8], [UR4], desc[UR6] ;  /* 0x00000608040075b4 */ /* 0x0005e40008019000 */
[----:B--2---:R-:W-:Y:S01]  /*ce60*/  UMOV UR8, UR18 ;  /* 0x0000001200087c82 */ /* 0x004fe20008000000 */
[----:B------:R-:W-:-:S02]  /*ce70*/  UMOV UR10, UR14 ;  /* 0x0000000e000a7c82 */ /* 0x000fc40008000000 */
[----:B------:R2:W-:Y:S02]  /*ce80*/  UTMALDG.4D [UR8], [UR4], desc[UR6] ;  /* 0x00000608040075b4 */ /* 0x0005e40008019000 */
[----:B--2---:R-:W-:Y:S01]  /*ce90*/  NOP ;  /* 0x0000000000007918 */ /* 0x004fe20000000000 */
.L_x_42:
[----:B------:R-:W2:Y:S01]  /*cea0*/  LDL R13, [R1+0x18] ;  /* 0x00001800010d7983 */ /* 0x000ea20000100800 */
[----:B------:R-:W-:-:S03]  /*ceb0*/  MOV R9, 0x400 ;  /* 0x0000040000097802 */ /* 0x000fc60000000f00 */
[----:B------:R-:W3:Y:S01]  /*cec0*/  LDL.LU R7, [R1+0x14] ;  /* 0x0000140001077983 */ /* 0x000ee20000300800 */
[----:B------:R-:W4:Y:S01]  /*ced0*/  S2R R12, SR_CgaCtaId ;  /* 0x00000000000c7919 */ /* 0x000f220000008800 */
[----:B------:R-:W-:Y:S05]  /*cee0*/  WARPSYNC.ALL ;  /* 0x0000000000007948 */ /* 0x000fea0003800000 */
[----:B------:R-:W-:-:S13]  /*cef0*/  ELECT P1, URZ, PT ;  /* 0x00000000003f782f */ /* 0x000fda0003820000 */
[----:B------:R-:W-:Y:S01]  /*cf00*/  @P1 R2UR UR13, R17 ;  /* 0x00000000110d12ca */ /* 0x000fe200000e0000 */
[----:B------:R-:W-:Y:S01]  /*cf10*/  UIADD3 UR4, UP0, UR36, 0x270, URZ ;  /* 0x0000027024047890 */ /* 0x000fe2000ff1e03f */
[----:B------:R-:W-:Y:S02]  /*cf20*/  @P1 R2UR UR12, R18 ;  /* 0x00000000120c12ca */ /* 0x000fe400000e0000 */
[----:B------:R-:W-:Y:S01]  /*cf30*/  @P1 R2UR UR11, R8 ;  /* 0x00000000080b12ca */ /* 0x000fe200000e0000 */
[----:B------:R-:W-:Y:S01]  /*cf40*/  UIADD3.X UR5, URZ, UR37, URZ, UP0, !UPT ;  /* 0x000000253f057290 */ /* 0x000fe200087fe43f */
[----:B----4-:R-:W-:-:S04]  /*cf50*/  LEA R9, R12, R9, 0x18 ;  /* 0x000000090c097211 */ /* 0x010fc800078ec0ff */
[----:B------:R-:W-:Y:S02]  /*cf60*/  R2UR UR30, R9 ;  /* 0x00000000091e72ca */ /* 0x000fe400000e0000 */
[----:B------:R-:W-:Y:S01]  /*cf70*/  @P1 MOV R6, 0x10000 ;  /* 0x0001000000061802 */ /* 0x000fe20000000f00 */
[----:B------:R-:W-:Y:S01]  /*cf80*/  BAR.SYNC.DEFER_BLOCKING 0x8, 0x120 ;  /* 0x0204800000007b1d */ /* 0x000fe20000010000 */
[----:B------:R-:W-:-:S09]  /*cf90*/  @P1 R2UR UR29, R17 ;  /* 0x00000000111d12ca */ /* 0x000fd200000e0000 */
[----:B------:R-:W-:Y:S02]  /*cfa0*/  UIADD3 UR8, UR30, 0x14400, URZ ;  /* 0x000144001e087890 */ /* 0x000fe4000fffe03f */
[----:B------:R-:W-:Y:S01]  /*cfb0*/  UIADD3 UR9, UR30, 0x38800, URZ ;  /* 0x000388001e097890 */ /* 0x000fe2000fffe03f */
[----:B------:R-:W-:Y:S01]  /*cfc0*/  @P1 R2UR UR28, R18 ;  /* 0x00000000121c12ca */ /* 0x000fe200000e0000 */
[----:B------:R-:W-:Y:S01]  /*cfd0*/  UMOV UR6, 0x0 ;  /* 0x0000000000067882 */ /* 0x000fe20000000000 */
[----:B------:R-:W-:Y:S01]  /*cfe0*/  UMOV UR7, 0x12f00000 ;  /* 0x12f0000000077882 */ /* 0x000fe20000000000 */
[----:B------:R-:W-:Y:S01]  /*cff0*/  UMOV UR10, URZ ;  /* 0x0000003f000a7c82 */ /* 0x000fe20008000000 */
[----:B------:R-:W-:Y:S02]  /*d000*/  @P1 R2UR UR27, R8 ;  /* 0x00000000081b12ca */ /* 0x000fe400000e0000 */
[----:B------:R-:W-:Y:S02]  /*d010*/  @P1 R2UR UR21, R17 ;  /* 0x00000000111512ca */ /* 0x000fe400000e0000 */
[----:B------:R-:W-:-:S02]  /*d020*/  @P1 R2UR UR20, R18 ;  /* 0x00000000121412ca */ /* 0x000fc400000e0000 */
[----:B------:R-:W-:Y:S01]  /*d030*/  @P1 R2UR UR19, R8 ;  /* 0x00000000081312ca */ /* 0x000fe200000e0000 */
[----:B------:R2:W-:Y:S01]  /*d040*/  @P1 SYNCS.ARRIVE.TRANS64 RZ, [R9+URZ+0x38800], R6 ;  /* 0x0388000609ff19a7 */ /* 0x0005e2000800003f */
[----:B------:R4:W-:Y:S01]  /*d050*/  UTMALDG.4D [UR8], [UR4], desc[UR6] ;  /* 0x00000608040075b4 */ /* 0x0009e20008019000 */
[----:B------:R-:W-:Y:S02]  /*d060*/  UIADD3 UR24, UR30, 0x18400, URZ ;  /* 0x000184001e187890 */ /* 0x000fe4000fffe03f */
[----:B------:R-:W-:Y:S01]  /*d070*/  UIADD3 UR16, UR30, 0x1c400, URZ ;  /* 0x0001c4001e107890 */ /* 0x000fe2000fffe03f */
[----:B------:R-:W-:Y:S01]  /*d080*/  UMOV UR14, 0x0 ;  /* 0x00000000000e7882 */ /* 0x000fe20000000000 */
[----:B------:R-:W-:Y:S01]  /*d090*/  UMOV UR15, 0x12f00000 ;  /* 0x12f00000000f7882 */ /* 0x000fe20000000000 */
[----:B------:R-:W-:Y:S01]  /*d0a0*/  UMOV UR26, 0x40 ;  /* 0x00000040001a7882 */ /* 0x000fe20000000000 */
[----:B------:R-:W-:Y:S01]  /*d0b0*/  UMOV UR25, UR9 ;  /* 0x0000000900197c82 */ /* 0x000fe20008000000 */
[----:B------:R-:W-:Y:S01]  /*d0c0*/  UMOV UR22, 0x0 ;  /* 0x0000000000167882 */ /* 0x000fe20000000000 */
[----:B------:R-:W-:Y:S01]  /*d0d0*/  UMOV UR23, 0x12f00000 ;  /* 0x12f0000000177882 */ /* 0x000fe20000000000 */
[----:B------:R-:W-:Y:S01]  /*d0e0*/  UMOV UR18, 0x80 ;  /* 0x0000008000127882 */ /* 0x000fe20000000000 */
[----:B------:R-:W-:Y:S01]  /*d0f0*/  UMOV UR17, UR9 ;  /* 0x0000000900117c82 */ /* 0x000fe20008000000 */
[----:B------:R1:W-:Y:S01]  /*d100*/  UTMALDG.4D [UR24], [UR4], desc[UR14] ;  /* 0x00000e18040075b4 */ /* 0x0003e20008019000 */
[----:B------:R1:W-:Y:S01]  /*d110*/  UTMALDG.4D [UR16], [UR4], desc[UR22] ;  /* 0x00001610040075b4 */ /* 0x0003e20008019000 */
[----:B----4-:R-:W-:-:S02]  /*d120*/  @P1 R2UR UR13, R17 ;  /* 0x00000000110d12ca */ /* 0x010fc400000e0000 */
[----:B------:R-:W-:Y:S02]  /*d130*/  @P1 R2UR UR12, R18 ;  /* 0x00000000120c12ca */ /* 0x000fe400000e0000 */
[----:B------:R-:W-:Y:S01]  /*d140*/  @P1 R2UR UR11, R8 ;  /* 0x00000000080b12ca */ /* 0x000fe200000e0000 */
[----:B------:R-:W-:Y:S01]  /*d150*/  UIADD3 UR8, UR30, 0x20400, URZ ;  /* 0x000204001e087890 */ /* 0x000fe2000fffe03f */
[----:B------:R-:W-:Y:S01]  /*d160*/  UMOV UR6, 0x0 ;  /* 0x0000000000067882 */ /* 0x000fe20000000000 */
[----:B------:R-:W-:Y:S01]  /*d170*/  UMOV UR7, 0x12f00000 ;  /* 0x12f0000000077882 */ /* 0x000fe20000000000 */
[----:B------:R-:W-:-:S09]  /*d180*/  UMOV UR10, 0xc0 ;  /* 0x000000c0000a7882 */ /* 0x000fd20000000000 */
[----:B------:R1:W-:Y:S01]  /*d190*/  UTMALDG.4D [UR8], [UR4], desc[UR6] ;  /* 0x00000608040075b4 */ /* 0x0003e20008019000 */
[----:B------:R-:W-:Y:S01]  /*d1a0*/  BSSY B0, `(.L_x_46) ;  /* 0x0000006000007945 */ /* 0x000fe20003800000 */
[----:B--2---:R-:W-:-:S04]  /*d1b0*/  LOP3.LUT R6, R13, 0x1, RZ, 0xc, !PT ;  /* 0x000000010d067812 */ /* 0x004fc800078e0cff */
[----:B------:R-:W-:-:S04]  /*d1c0*/  SHF.L.U32 R6, R6, 0x1f, RZ ;  /* 0x0000001f06067819 */ /* 0x000fc800000006ff */
[----:B------:R-:W2:Y:S01]  /*d1d0*/  SYNCS.PHASECHK.TRANS64.TRYWAIT P1, [R9+URZ+0x38820], R6 ;  /* 0x03882006090075a7 */ /* 0x000ea2000802017f */
[----:B---3--:R-:W-:Y:S01]  /*d1e0*/  ISETP.GE.AND P2, PT, R7, 0x51, PT ;  /* 0x000000510700780c */ /* 0x008fe20003f46270 */
[----:B-12---:R-:W-:-:S12]  /*d1f0*/  @!P1 BRA `(.L_x_47) ;  /* 0x00000024005c9947 */ /* 0x006fd80003800000 */
.L_x_98:
[----:B------:R-:W-:Y:S05]  /*d200*/  BSYNC B0 ;  /* 0x0000000000007941 */ /* 0x000fea0003800000 */
.L_x_46:
[----:B------:R-:W-:Y:S05]  /*d210*/  @!P2 BRA `(.L_x_48) ;  /* 0x000000180084a947 */ /* 0x000fea0003800000 */
[----:B-1----:R-:W2:Y:S01]  /*d220*/  LDL R7, [R1+0xc] ;  /* 0x00000c0001077983 */ /* 0x002ea20000100800 */
[----:B------:R-:W-:Y:S01]  /*d230*/  MOV R6, 0x1 ;  /* 0x0000000100067802 */ /* 0x000fe20000000f00 */
[----:B--2---:R-:W-:-:S05]  /*d240*/  IMAD.MOV R13, RZ, RZ, -R7 ;  /* 0x000000ffff0d7224 */ /* 0x004fca00078e0a07 */
[----:B------:R-:W-:-:S05]  /*d250*/  VIADDMNMX R13, R13, R6, 0xffffffff, !PT ;  /* 0xffffffff0d0d7446 */ /* 0x000fca0007800106 */
[----:B------:R-:W-:-:S05]  /*d260*/  IMAD.IADD R6, R7, 0x1, R13 ;  /* 0x0000000107067824 */ /* 0x000fca00078e020d */
[----:B------:R-:W-:-:S04]  /*d270*/  LOP3.LUT R6, R6, 0x1, RZ, 0xc0, !PT ;  /* 0x0000000106067812 */ /* 0x000fc800078ec0ff */
[----:B------:R-:W-:Y:S02]  /*d280*/  ISETP.NE.U32.AND P1, PT, R6, 0x1, PT ;  /* 0x000000010600780c */ /* 0x000fe40003f25070 */
[----:B------:R-:W-:-:S11]  /*d290*/  IADD3 R6, R7, -0x2, RZ ;  /* 0xfffffffe07067810 */ /* 0x000fd60007ffe0ff */
[----:B------:R-:W-:Y:S05]  /*d2a0*/  @P1 BRA `(.L_x_49) ;  /* 0x0000000800281947 */ /* 0x000fea0003800000 */
[----:B------:R-:W-:Y:S01]  /*d2b0*/  VIADD R7, R16, 0x1 ;  /* 0x0000000110077836 */ /* 0x000fe20000000000 */
[----:B------:R-:W-:Y:S04]  /*d2c0*/  BSSY B0, `(.L_x_50) ;  /* 0x0000084000007945 */ /* 0x000fe80003800000 */
[----:B------:R-:W-:-:S04]  /*d2d0*/  ISETP.NE.AND P1, PT, R7, 0x2, PT ;  /* 0x000000020700780c */ /* 0x000fc80003f25270 */
[----:B------:R-:W-:Y:S02]  /*d2e0*/  SEL R12, RZ, 0x1, P1 ;  /* 0x00000001ff0c7807 */ /* 0x000fe40000800000 */
[----:B------:R-:W-:Y:S02]  /*d2f0*/  SEL R7, R7, RZ, P1 ;  /* 0x000000ff07077207 */ /* 0x000fe40000800000 */
[----:B------:R-:W-:Y:S01]  /*d300*/  LOP3.LUT R12, R19, R12, RZ, 0x3c, !PT ;  /* 0x0000000c130c7212 */ /* 0x000fe200078e3cff */
[----:B------:R-:W-:Y:S06]  /*d310*/  @!P6 BRA `(.L_x_51) ;  /* 0x0000000400f8e947 */ /* 0x000fec0003800000 */
[----:B------:R-:W-:Y:S01]  /*d320*/  MOV R8, R5 ;  /* 0x0000000500087202 */ /* 0x000fe20000000f00 */
[----:B------:R-:W-:Y:S06]  /*d330*/  @!P0 BRA `(.L_x_52) ;  /* 0x0000000000488947 */ /* 0x000fec0003800000 */
[----:B------:R-:W1:Y:S01]  /*d340*/  LDC R15, c[0x0][0x41c] ;  /* 0x00010700ff0f7b82 */ /* 0x000e620000000800 */
[----:B------:R-:W-:Y:S01]  /*d350*/  ULDC.64 UR4, c[0x0][0x408] ;  /* 0x0001020000047ab9 */ /* 0x000fe20000000a00 */
[----:B------:R-:W-:Y:S01]  /*d360*/  ULDC.64 UR6, c[0x0][0x208] ;  /* 0x0000820000067ab9 */ /* 0x000fe20000000a00 */
[----:B-1----:R-:W-:-:S13]  /*d370*/  ISETP.NE.AND P1, PT, R15, 0x1, PT ;  /* 0x000000010f00780c */ /* 0x002fda0003f25270 */
[----:B------:R-:W1:Y:S02]  /*d380*/  @P1 LDC.64 R8, c[0x0][0x420] ;  /* 0x00010800ff081b82 */ /* 0x000e640000000a00 */
[----:B-1----:R-:W-:-:S04]  /*d390*/  @P1 IMAD.HI.U32 R14, R6, R8, RZ ;  /* 0x00000008060e1227 */ /* 0x002fc800078e00ff */
[----:B------:R-:W-:Y:S01]  /*d3a0*/  IMAD.MOV.U32 R8, RZ, RZ, R6 ;  /* 0x000000ffff087224 */ /* 0x000fe200078e0006 */
[----:B------:R-:W-:Y:S01]  /*d3b0*/  @P1 SHF.R.U32.HI R8, RZ, R9, R14 ;  /* 0x00000009ff081219 */ /* 0x000fe2000001160e */
[----:B------:R-:W-:-:S03]  /*d3c0*/  IMAD R14, R11, UR4, RZ ;  /* 0x000000040b0e7c24 */ /* 0x000fc6000f8e02ff */
[----:B------:R-:W-:Y:S01]  /*d3d0*/  IADD3 R9, -R8, RZ, RZ ;  /* 0x000000ff08097210 */ /* 0x000fe20007ffe1ff */
[----:B------:R-:W-:-:S04]  /*d3e0*/  IMAD R14, R0, UR5, R14 ;  /* 0x00000005000e7c24 */ /* 0x000fc8000f8e020e */
[----:B------:R-:W-:Y:S01]  /*d3f0*/  IMAD R6, R15, R9, R6 ;  /* 0x000000090f067224 */ /* 0x000fe200078e0206 */
[----:B------:R-:W-:-:S03]  /*d400*/  SHF.R.S32.HI R9, RZ, 0x1f, R8 ;  /* 0x0000001fff097819 */ /* 0x000fc60000011408 */
[----:B------:R-:W-:-:S04]  /*d410*/  IMAD.WIDE.U32 R8, R0, UR4, R8 ;  /* 0x0000000400087c25 */ /* 0x000fc8000f8e0008 */
[----:B------:R-:W-:Y:S01]  /*d420*/  IMAD.IADD R9, R14, 0x1, R9 ;  /* 0x000000010e097824 */ /* 0x000fe200078e0209 */
[----:B------:R-:W-:-:S04]  /*d430*/  LEA R2, P1, R8, R2, 0x2 ;  /* 0x0000000208027211 */ /* 0x000fc800078210ff */
[----:B------:R-:W-:-:S05]  /*d440*/  LEA.HI.X R3, R8, R3, R9, 0x2, P1 ;  /* 0x0000000308037211 */ /* 0x000fca00008f1409 */
[----:B------:R1:W5:Y:S04]  /*d450*/  LDG.E R8, desc[UR6][R2.64] ;  /* 0x0000000602087981 */ /* 0x000368000c1e1900 */
.L_x_52:
[----:B-1----:R-:W1:Y:S01]  /*d460*/  S2R R3, SR_CgaCtaId ;  /* 0x0000000000037919 */ /* 0x002e620000008800 */
[----:B------:R-:W-:-:S04]  /*d470*/  MOV R2, 0x400 ;  /* 0x0000040000027802 */ /* 0x000fc80000000f00 */
[----:B-1----:R-:W-:Y:S02]  /*d480*/  LEA R2, R3, R2, 0x18 ;  /* 0x0000000203027211 */ /* 0x002fe400078ec0ff */
[----:B------:R-:W-:Y:S02]  /*d490*/  SHF.L.U32 R3, R12, 0x1f, RZ ;  /* 0x0000001f0c037819 */ /* 0x000fe400000006ff */
[----:B------:R-:W-:-:S04]  /*d4a0*/  LEA R2, R7, R2, 0x3 ;  /* 0x0000000207027211 */ /* 0x000fc800078e18ff */
[----:B------:R-:W1:Y:S02]  /*d4b0*/  SYNCS.PHASECHK.TRANS64.TRYWAIT P1, [R2+URZ+0x38840], R3 ;  /* 0x03884003020075a7 */ /* 0x000e64000802017f */
[----:B-1----:R-:W-:Y:S05]  /*d4c0*/  @!P1 BRA `(.L_x_53) ;  /* 0x0000002000c89947 */ /* 0x002fea0003800000 */
.L_x_99:
[----:B------:R-:W2:Y:S02]  /*d4d0*/  S2R R9, SR_TID.X ;  /* 0x0000000000097919 */ /* 0x000ea40000002100 */
[----:B--2---:R-:W-:-:S04]  /*d4e0*/  LOP3.LUT R9, R9, 0x7f, RZ, 0xc0, !PT ;  /* 0x0000007f09097812 */ /* 0x004fc800078ec0ff */
[----:B------:R-:W-:-:S13]  /*d4f0*/  ISETP.NE.AND P2, PT, R9, RZ, PT ;  /* 0x000000ff0900720c */ /* 0x000fda0003f45270 */
[----:B------:R-:W-:Y:S05]  /*d500*/  @P2 BRA `(.L_x_54) ;  /* 0x00000000001c2947 */ /* 0x000fea0003800000 */
[----:B------:R-:W2:Y:S01]  /*d510*/  S2R R9, SR_TID.X ;  /* 0x0000000000097919 */ /* 0x000ea20000002100 */
[----:B-1----:R-:W-:-:S04]  /*d520*/  IMAD.MOV.U32 R3, RZ, RZ, 0xa000 ;  /* 0x0000a000ff037424 */ /* 0x002fc800078e00ff */
[----:B------:R3:W-:Y:S01]  /*d530*/  SYNCS.ARRIVE.TRANS64 RZ, [R2+URZ+0x38830], R3 ;  /* 0x0388300302ff79a7 */ /* 0x0007e2000800003f */
[----:B--2---:R-:W-:-:S04]  /*d540*/  LOP3.LUT R9, R9, 0x1f, RZ, 0xc0, !PT ;  /* 0x0000001f09097812 */ /* 0x004fc800078ec0ff */
[----:B------:R-:W-:-:S13]  /*d550*/  ISETP.NE.AND P1, PT, R9, RZ, PT ;  /* 0x000000ff0900720c */ /* 0x000fda0003f25270 */
[----:B---3--:R-:W-:Y:S05]  /*d560*/  @!P1 BRA `(.L_x_54) ;  /* 0x0000000000049947 */ /* 0x008fea0003800000 */
[----:B------:R-:W-:Y:S01]  /*d570*/  BPT.TRAP 0x1 ;  /* 0x000000040000795c */ /* 0x000fe20000300000 */
.L_x_54:
[----:B------:R-:W2:Y:S01]  /*d580*/  S2R R14, SR_CgaCtaId ;  /* 0x00000000000e7919 */ /* 0x000ea20000008800 */
[----:B------:R-:W-:Y:S01]  /*d590*/  MOV R9, 0x400 ;  /* 0x0000040000097802 */ /* 0x000fe20000000f00 */
[----:B------:R-:W-:Y:S01]  /*d5a0*/  UIADD3 UR4, UP0, UR36, 0x370, URZ ;  /* 0x0000037024047890 */ /* 0x000fe2000ff1e03f */
[----:B------:R-:W-:Y:S01]  /*d5b0*/  R2UR UR9, R2 ;  /* 0x00000000020972ca */ /* 0x000fe200000e0000 */
[----:B------:R-:W-:Y:S01]  /*d5c0*/  UMOV UR10, URZ ;  /* 0x0000003f000a7c82 */ /* 0x000fe20008000000 */
[----:B------:R-:W-:Y:S01]  /*d5d0*/  R2UR UR11, R6 ;  /* 0x00000000060b72ca */ /* 0x000fe200000e0000 */
[----:B------:R-:W-:Y:S01]  /*d5e0*/  UIADD3.X UR5, URZ, UR37, URZ, UP0, !UPT ;  /* 0x000000253f057290 */ /* 0x000fe200087fe43f */
[----:B------:R-:W-:Y:S01]  /*d5f0*/  R2UR UR12, R4 ;  /* 0x00000000040c72ca */ /* 0x000fe200000e0000 */
[----:B------:R-:W-:Y:S01]  /*d600*/  UMOV UR6, 0x0 ;  /* 0x0000000000067882 */ /* 0x000fe20000000000 */
[----:B-----5:R-:W-:Y:S01]  /*d610*/  R2UR UR13, R8 ;  /* 0x00000000080d72ca */ /* 0x020fe200000e0000 */
[----:B------:R-:W-:Y:S01]  /*d620*/  UMOV UR7, 0x14f00000 ;  /* 0x14f0000000077882 */ /* 0x000fe20000000000 */
[----:B------:R-:W-:Y:S01]  /*d630*/  UMOV UR17, 0x40 ;  /* 0x0000004000117882 */ /* 0x000fe20000000000 */
[----:B------:R-:W-:Y:S01]  /*d640*/  UMOV UR18, 0x80 ;  /* 0x0000008000127882 */ /* 0x000fe20000000000 */
[----:B------:R-:W-:Y:S01]  /*d650*/  UMOV UR19, 0xc0 ;  /* 0x000000c000137882 */ /* 0x000fe20000000000 */
[----:B-1----:R-:W-:-:S02]  /*d660*/  SHF.L.U32 R3, R19, 0x1f, RZ ;  /* 0x0000001f13037819 */ /* 0x002fc400000006ff */
[----:B------:R-:W-:Y:S02]  /*d670*/  UIADD3 UR9, UR9, 0x38830, URZ ;  /* 0x0003883009097890 */ /* 0x000fe4000fffe03f */
[----:B------:R-:W-:Y:S01]  /*d680*/  UIMAD UR11, UR11, 0x50, URZ ;  /* 0x000000500b0b78a4 */ /* 0x000fe2000f8e023f */
[----:B--2---:R-:W-:-:S05]  /*d690*/  LEA R9, R14, R9, 0x18 ;  /* 0x000000090e097211 */ /* 0x004fca00078ec0ff */
[----:B------:R-:W-:-:S05]  /*d6a0*/  IMAD R2, R7, 0xa000, R9 ;  /* 0x0000a00007027824 */ /* 0x000fca00078e0209 */
[----:B------:R-:W-:Y:S02]  /*d6b0*/  R2UR UR14, R2 ;  /* 0x00000000020e72ca */ /* 0x000fe400000e0000 */
[----:B------:R-:W-:-:S05]  /*d6c0*/  IADD3 R2, R9, 0x38800, RZ ;  /* 0x0003880009027810 */ /* 0x000fca0007ffe0ff */
[----:B------:R-:W-:-:S06]  /*d6d0*/  IMAD R2, R16, 0x8, R2 ;  /* 0x0000000810027824 */ /* 0x000fcc00078e0202 */
[----:B------:R-:W-:Y:S02]  /*d6e0*/  UIADD3 UR8, UR14, 0x24400, URZ ;  /* 0x000244000e087890 */ /* 0x000fe4000fffe03f */
[----:B------:R-:W-:Y:S02]  /*d6f0*/  UIADD3 UR15, UR14, 0x26c00, URZ ;  /* 0x00026c000e0f7890 */ /* 0x000fe4000fffe03f */
[----:B------:R-:W-:Y:S02]  /*d700*/  UIADD3 UR16, UR14, 0x29400, URZ ;  /* 0x000294000e107890 */ /* 0x000fe4000fffe03f */
[----:B------:R-:W-:-:S03]  /*d710*/  UIADD3 UR14, UR14, 0x2bc00, URZ ;  /* 0x0002bc000e0e7890 */ /* 0x000fc6000fffe03f */
[----:B------:R1:W-:Y:S02]  /*d720*/  UTMALDG.4D [UR8], [UR4], desc[UR6] ;  /* 0x00000608040075b4 */ /* 0x0003e40008019000 */
[----:B-1----:R-:W-:Y:S01]  /*d730*/  UMOV UR8, UR15 ;  /* 0x0000000f00087c82 */ /* 0x002fe20008000000 */
[----:B------:R-:W-:Y:S02]  /*d740*/  UMOV UR10, UR17 ;  /* 0x00000011000a7c82 */ /* 0x000fe40008000000 */
[----:B------:R1:W-:Y:S02]  /*d750*/  UTMALDG.4D [UR8], [UR4], desc[UR6] ;  /* 0x00000608040075b4 */ /* 0x0003e40008019000 */
[----:B-1----:R-:W-:Y:S01]  /*d760*/  UMOV UR8, UR16 ;  /* 0x0000001000087c82 */ /* 0x002fe20008000000 */
[----:B------:R-:W-:Y:S02]  /*d770*/  UMOV UR10, UR18 ;  /* 0x00000012000a7c82 */ /* 0x000fe40008000000 */
[----:B------:R1:W-:Y:S02]  /*d780*/  UTMALDG.4D [UR8], [UR4], desc[UR6] ;  /* 0x00000608040075b4 */ /* 0x0003e40008019000 */
[----:B-1----:R-:W-:Y:S01]  /*d790*/  UMOV UR8, UR14 ;  /* 0x0000000e00087c82 */ /* 0x002fe20008000000 */
[----:B------:R-:W-:-:S02]  /*d7a0*/  UMOV UR10, UR19 ;  /* 0x00000013000a7c82 */ /* 0x000fc40008000000 */
[----:B------:R1:W-:Y:S01]  /*d7b0*/  UTMALDG.4D [UR8], [UR4], desc[UR6] ;  /* 0x00000608040075b4 */ /* 0x0003e20008019000 */
[----:B------:R-:W2:Y:S02]  /*d7c0*/  SYNCS.PHASECHK.TRANS64.TRYWAIT P1, [R2+URZ+0x60], R3 ;  /* 0x00006003020075a7 */ /* 0x000ea4000802017f */
[----:B-12---:R-:W-:Y:S05]  /*d7d0*/  @!P1 BRA `(.L_x_55) ;  /* 0x0000002000189947 */ /* 0x006fea0003800000 */
.L_x_100:
[----:B------:R-:W-:Y:S05]  /*d7e0*/  @P2 BRA `(.L_x_56) ;  /* 0x00000000002c2947 */ /* 0x000fea0003800000 */
[----:B------:R-:W2:Y:S01]  /*d7f0*/  S2R R9, SR_TID.X ;  /* 0x0000000000097919 */ /* 0x000ea20000002100 */
[----:B------:R-:W-:Y:S01]  /*d800*/  MOV R14, 0x400 ;  /* 0x00000400000e7802 */ /* 0x000fe20000000f00 */
[----:B-1----:R-:W-:Y:S01]  /*d810*/  IMAD.MOV.U32 R3, RZ, RZ, 0xa000 ;  /* 0x0000a000ff037424 */ /* 0x002fe200078e00ff */
[----:B------:R-:W1:Y:S01]  /*d820*/  S2R R15, SR_CgaCtaId ;  /* 0x00000000000f7919 */ /* 0x000e620000008800 */
[----:B--2---:R-:W-:-:S04]  /*d830*/  LOP3.LUT R9, R9, 0x1f, RZ, 0xc0, !PT ;  /* 0x0000001f09097812 */ /* 0x004fc800078ec0ff */
[----:B------:R-:W-:Y:S02]  /*d840*/  ISETP.NE.AND P1, PT, R9, RZ, PT ;  /* 0x000000ff0900720c */ /* 0x000fe40003f25270 */
[----:B-1----:R-:W-:-:S04]  /*d850*/  LEA R14, R15, R14, 0x18 ;  /* 0x0000000e0f0e7211 */ /* 0x002fc800078ec0ff */
[----:B------:R-:W-:-:S04]  /*d860*/  LEA R2, R16, R14, 0x3 ;  /* 0x0000000e10027211 */ /* 0x000fc800078e18ff */
[----:B------:R2:W-:Y:S03]  /*d870*/  SYNCS.ARRIVE.TRANS64 RZ, [R2+URZ+0x38850], R3 ;  /* 0x0388500302ff79a7 */ /* 0x0005e6000800003f */
[----:B------:R-:W-:Y:S05]  /*d880*/  @!P1 BRA `(.L_x_56) ;  /* 0x0000000000049947 */ /* 0x000fea0003800000 */
[----:B------:R-:W-:Y:S01]  /*d890*/  BPT.TRAP 0x1 ;  /* 0x000000040000795c */ /* 0x000fe20000300000 */
.L_x_56:
[----:B-12---:R-:W2:Y:S01]  /*d8a0*/  LDL.LU R3, [R1] ;  /* 0x0000000001037983 */ /* 0x006ea20000300800 */
[----:B------:R-:W-:Y:S01]  /*d8b0*/  MOV R9, 0x400 ;  /* 0x0000040000097802 */ /* 0x000fe20000000f00 */
[----:B------:R-:W1:Y:S01]  /*d8c0*/  S2R R14, SR_CgaCtaId ;  /* 0x00000000000e7919 */ /* 0x000e620000008800 */
[----:B------:R-:W-:Y:S01]  /*d8d0*/  R2UR UR13, R5 ;  /* 0x00000000050d72ca */ /* 0x000fe200000e0000 */
[----:B------:R-:W-:Y:S01]  /*d8e0*/  UIADD3 UR4, UP0, UR36, 0x470, URZ ;  /* 0x0000047024047890 */ /* 0x000fe2000ff1e03f */
[----:B------:R-:W-:Y:S02]  /*d8f0*/  R2UR UR12, R4 ;  /* 0x00000000040c72ca */ /* 0x000fe400000e0000 */
[----:B-1----:R-:W-:-:S04]  /*d900*/  LEA R9, R14, R9, 0x18 ;  /* 0x000000090e097211 */ /* 0x002fc800078ec0ff */
[----:B------:R-:W-:-:S04]  /*d910*/  LEA R2, R16, R9, 0x3 ;  /* 0x0000000910027211 */ /* 0x000fc800078e18ff */
[----:B------:R-:W-:Y:S01]  /*d920*/  R2UR UR9, R2 ;  /* 0x00000000020972ca */ /* 0x000fe200000e0000 */
[----:B------:R-:W-:-:S05]  /*d930*/  IMAD R2, R16, 0xa000, R9 ;  /* 0x0000a00010027824 */ /* 0x000fca00078e0209 */
[----:B------:R-:W-:Y:S01]  /*d940*/  R2UR UR16, R2 ;  /* 0x00000000021072ca */ /* 0x000fe200000e0000 */
[----:B------:R-:W-:-:S06]  /*d950*/  UIADD3.X UR5, URZ, UR37, URZ, UP0, !UPT ;  /* 0x000000253f057290 */ /* 0x000fcc00087fe43f */
[----:B------:R-:W-:-:S06]  /*d960*/  UIADD3 UR9, UR9, 0x38850, URZ ;  /* 0x0003885009097890 */ /* 0x000fcc000fffe03f */
[----:B------:R-:W-:Y:S02]  /*d970*/  UIADD3 UR8, UR16, 0x400, URZ ;  /* 0x0000040010087890 */ /* 0x000fe4000fffe03f */
[----:B------:R-:W-:Y:S02]  /*d980*/  UIADD3 UR14, UR16, 0x2c00, URZ ;  /* 0x00002c00100e7890 */ /* 0x000fe4000fffe03f */
[----:B------:R-:W-:Y:S01]  /*d990*/  UIADD3 UR15, UR16, 0x5400, URZ ;  /* 0x00005400100f7890 */ /* 0x000fe2000fffe03f */
[----:B------:R-:W-:Y:S01]  /*d9a0*/  UMOV UR10, URZ ;  /* 0x0000003f000a7c82 */ /* 0x000fe20008000000 */
[----:B------:R-:W-:Y:S01]  /*d9b0*/  UMOV UR6, 0x0 ;  /* 0x0000000000067882 */ /* 0x000fe20000000000 */
[----:B------:R-:W-:Y:S01]  /*d9c0*/  UMOV UR7, 0x14f00000 ;  /* 0x14f0000000077882 */ /* 0x000fe20000000000 */
[----:B------:R-:W-:Y:S01]  /*d9d0*/  UMOV UR17, 0x40 ;  /* 0x0000004000117882 */ /* 0x000fe20000000000 */
[----:B------:R-:W-:Y:S01]  /*d9e0*/  UIADD3 UR16, UR16, 0x7c00, URZ ;  /* 0x00007c0010107890 */ /* 0x000fe2000fffe03f */
[----:B------:R1:W-:Y:S01]  /*d9f0*/  STL [R1], R6 ;  /* 0x0000000601007387 */ /* 0x0003e20000100800 */
[----:B------:R-:W-:Y:S01]  /*da00*/  IMAD.MOV.U32 R5, RZ, RZ, R8 ;  /* 0x000000ffff057224 */ /* 0x000fe200078e0008 */
[----:B--2---:R-:W-:-:S13]  /*da10*/  R2UR UR11, R3 ;  /* 0x00000000030b72ca */ /* 0x004fda00000e0000 */
[----:B------:R-:W-:-:S09]  /*da20*/  UIMAD UR11, UR11, 0x50, URZ ;  /* 0x000000500b0b78a4 */ /* 0x000fd2000f8e023f */
[----:B------:R2:W-:Y:S02]  /*da30*/  UTMALDG.4D [UR8], [UR4], desc[UR6] ;  /* 0x00000608040075b4 */ /* 0x0005e40008019000 */
[----:B--2---:R-:W-:Y:S01]  /*da40*/  UMOV UR8, UR14 ;  /* 0x0000000e00087c82 */ /* 0x004fe20008000000 */
[----:B------:R-:W-:Y:S01]  /*da50*/  UMOV UR10, UR17 ;  /* 0x00000011000a7c82 */ /* 0x000fe20008000000 */
[----:B------:R-:W-:Y:S01]  /*da60*/  UMOV UR14, 0x80 ;  /* 0x00000080000e7882 */ /* 0x000fe20000000000 */
        /* <DEDUP_REMOVED lines=8> */
[----:B-1----:R-:W-:Y:S01]  /*daf0*/  NOP ;  /* 0x0000000000007918 */ /* 0x002fe20000000000 */
.L_x_51:
[----:B------:R-:W-:Y:S05]  /*db00*/  BSYNC B0 ;  /* 0x0000000000007941 */ /* 0x000fea0003800000 */
.L_x_50:
[----:B------:R-:W2:Y:S01]  /*db10*/  LDL.LU R2, [R1+0xc] ;  /* 0x00000c0001027983 */ /* 0x000ea20000300800 */
[----:B------:R-:W-:Y:S01]  /*db20*/  IMAD.MOV.U32 R16, RZ, RZ, R7 ;  /* 0x000000ffff107224 */ /* 0x000fe200078e0007 */
[----:B------:R-:W-:Y:S02]  /*db30*/  MOV R19, R12 ;  /* 0x0000000c00137202 */ /* 0x000fe40000000f00 */
[----:B--2---:R-:W-:-:S07]  /*db40*/  IADD3 R6, R2, -0x3, RZ ;  /* 0xfffffffd02067810 */ /* 0x004fce0007ffe0ff */
.L_x_49:
[----:B------:R-:W-:Y:S01]  /*db50*/  IMAD.MOV R13, RZ, RZ, -R13 ;  /* 0x000000ffff0d7224 */ /* 0x000fe200078e0a0d */
[----:B------:R-:W-:Y:S04]  /*db60*/  BSSY B0, `(.L_x_48) ;  /* 0x000010c000007945 */ /* 0x000fe80003800000 */
[----:B------:R-:W-:-:S13]  /*db70*/  ISETP.NE.AND P1, PT, R10, R13, PT ;  /* 0x0000000d0a00720c */ /* 0x000fda0003f25270 */
[----:B------:R-:W-:Y:S05]  /*db80*/  @!P1 BRA `(.L_x_57) ;  /* 0x0000001000249947 */ /* 0x000fea0003800000 */
[----:B------:R-:W-:-:S07]  /*db90*/  MOV R8, R5 ;  /* 0x0000000500087202 */ /* 0x000fce0000000f00 */
.L_x_72:
        /* <DEDUP_REMOVED lines=12> */
[----:B------:R-:W-:-:S04]  /*dc60*/  IMAD R13, R11, UR4, RZ ;  /* 0x000000040b0d7c24 */ /* 0x000fc8000f8e02ff */
[----:B------:R-:W-:Y:S01]  /*dc70*/  IMAD R13, R0, UR5, R13 ;  /* 0x00000005000d7c24 */ /* 0x000fe2000f8e020d */
[----:B-1----:R-:W-:-:S13]  /*dc80*/  ISETP.NE.AND P1, PT, R9, 0x1, PT ;  /* 0x000000010900780c */ /* 0x002fda0003f25270 */
[----:B------:R-:W1:Y:S02]  /*dc90*/  @P1 LDC.64 R2, c[0x0][0x420] ;  /* 0x00010800ff021b82 */ /* 0x000e640000000a00 */
[----:B-1----:R-:W-:-:S04]  /*dca0*/  @P1 IMAD.HI.U32 R8, R6, R2, RZ ;  /* 0x0000000206081227 */ /* 0x002fc800078e00ff */
[----:B------:R-:W-:Y:S01]  /*dcb0*/  IMAD.MOV.U32 R2, RZ, RZ, R6 ;  /* 0x000000ffff027224 */ /* 0x000fe200078e0006 */
[----:B------:R-:W-:-:S04]  /*dcc0*/  @P1 SHF.R.U32.HI R2, RZ, R3, R8 ;  /* 0x00000003ff021219 */ /* 0x000fc80000011608 */
[----:B------:R-:W-:Y:S02]  /*dcd0*/  IADD3 R12, -R2, RZ, RZ ;  /* 0x000000ff020c7210 */ /* 0x000fe40007ffe1ff */
[----:B------:R-:W-:-:S03]  /*dce0*/  SHF.R.S32.HI R3, RZ, 0x1f, R2 ;  /* 0x0000001fff037819 */ /* 0x000fc60000011402 */
[----:B------:R-:W-:Y:S02]  /*dcf0*/  IMAD R12, R9, R12, R6 ;  /* 0x0000000c090c7224 */ /* 0x000fe400078e0206 */
[----:B------:R-:W1:Y:S01]  /*dd00*/  LDC.64 R8, c[0x0][0x3f8] ;  /* 0x0000fe00ff087b82 */ /* 0x000e620000000a00 */
[----:B------:R-:W-:-:S04]  /*dd10*/  IMAD.WIDE.U32 R2, R0, UR4, R2 ;  /* 0x0000000400027c25 */ /* 0x000fc8000f8e0002 */
[----:B------:R-:W-:Y:S01]  /*dd20*/  IMAD.IADD R13, R13, 0x1, R3 ;  /* 0x000000010d0d7824 */ /* 0x000fe200078e0203 */
[----:B-1----:R-:W-:-:S04]  /*dd30*/  LEA R8, P1, R2, R8, 0x2 ;  /* 0x0000000802087211 */ /* 0x002fc800078210ff */
[----:B------:R-:W-:-:S05]  /*dd40*/  LEA.HI.X R9, R2, R9, R13, 0x2, P1 ;  /* 0x0000000902097211 */ /* 0x000fca00008f140d */
[----:B------:R1:W5:Y:S04]  /*dd50*/  LDG.E R8, desc[UR6][R8.64] ;  /* 0x0000000608087981 */ /* 0x000368000c1e1900 */
.L_x_60:
[----:B------:R-:W2:Y:S01]  /*dd60*/  S2R R3, SR_CgaCtaId ;  /* 0x0000000000037919 */ /* 0x000ea20000008800 */
[----:B------:R-:W-:-:S04]  /*dd70*/  MOV R2, 0x400 ;  /* 0x0000040000027802 */ /* 0x000fc80000000f00 */
[----:B--2---:R-:W-:Y:S02]  /*dd80*/  LEA R2, R3, R2, 0x18 ;  /* 0x0000000203027211 */ /* 0x004fe400078ec0ff */
[----:B------:R-:W-:Y:S02]  /*dd90*/  SHF.L.U32 R3, R10, 0x1f, RZ ;  /* 0x0000001f0a037819 */ /* 0x000fe400000006ff */
[----:B------:R-:W-:-:S04]  /*dda0*/  LEA R2, R7, R2, 0x3 ;  /* 0x0000000207027211 */ /* 0x000fc800078e18ff */
[----:B------:R-:W2:Y:S02]  /*ddb0*/  SYNCS.PHASECHK.TRANS64.TRYWAIT P1, [R2+URZ+0x38840], R3 ;  /* 0x03884003020075a7 */ /* 0x000ea4000802017f */
[----:B--2---:R-:W-:Y:S05]  /*ddc0*/  @!P1 BRA `(.L_x_61) ;  /* 0x0000001800b09947 */ /* 0x004fea0003800000 */
.L_x_101:
[----:B-1----:R-:W1:Y:S02]  /*ddd0*/  S2R R9, SR_TID.X ;  /* 0x0000000000097919 */ /* 0x002e640000002100 */
[----:B-1----:R-:W-:-:S04]  /*dde0*/  LOP3.LUT R9, R9, 0x7f, RZ, 0xc0, !PT ;  /* 0x0000007f09097812 */ /* 0x002fc800078ec0ff */
[----:B------:R-:W-:-:S13]  /*ddf0*/  ISETP.NE.AND P2, PT, R9, RZ, PT ;  /* 0x000000ff0900720c */ /* 0x000fda0003f45270 */
[----:B------:R-:W-:Y:S05]  /*de00*/  @P2 BRA `(.L_x_62) ;  /* 0x00000000001c2947 */ /* 0x000fea0003800000 */
[----:B------:R-:W1:Y:S01]  /*de10*/  S2R R9, SR_TID.X ;  /* 0x0000000000097919 */ /* 0x000e620000002100 */
[----:B--2---:R-:W-:-:S04]  /*de20*/  IMAD.MOV.U32 R3, RZ, RZ, 0xa000 ;  /* 0x0000a000ff037424 */ /* 0x004fc800078e00ff */
[----:B------:R3:W-:Y:S01]  /*de30*/  SYNCS.ARRIVE.TRANS64 RZ, [R2+URZ+0x38830], R3 ;  /* 0x0388300302ff79a7 */ /* 0x0007e2000800003f */
[----:B-1----:R-:W-:-:S04]  /*de40*/  LOP3.LUT R9, R9, 0x1f, RZ, 0xc0, !PT ;  /* 0x0000001f09097812 */ /* 0x002fc800078ec0ff */
[----:B------:R-:W-:-:S13]  /*de50*/  ISETP.NE.AND P1, PT, R9, RZ, PT ;  /* 0x000000ff0900720c */ /* 0x000fda0003f25270 */
[----:B---3--:R-:W-:Y:S05]  /*de60*/  @!P1 BRA `(.L_x_62) ;  /* 0x0000000000049947 */ /* 0x008fea0003800000 */
[----:B------:R-:W-:Y:S01]  /*de70*/  BPT.TRAP 0x1 ;  /* 0x000000040000795c */ /* 0x000fe20000300000 */
.L_x_62:
[----:B------:R-:W1:Y:S01]  /*de80*/  S2R R9, SR_CgaCtaId ;  /* 0x0000000000097919 */ /* 0x000e620000008800 */
[----:B--2---:R-:W-:Y:S01]  /*de90*/  MOV R3, 0x400 ;  /* 0x0000040000037802 */ /* 0x004fe20000000f00 */
        /* <DEDUP_REMOVED lines=12> */
[----:B------:R-:W-:-:S02]  /*df60*/  SHF.L.U32 R19, R19, 0x1f, RZ ;  /* 0x0000001f13137819 */ /* 0x000fc400000006ff */
[----:B------:R-:W-:Y:S02]  /*df70*/  UIADD3 UR9, UR9, 0x38830, URZ ;  /* 0x0003883009097890 */ /* 0x000fe4000fffe03f */
[----:B------:R-:W-:Y:S01]  /*df80*/  UIMAD UR11, UR11, 0x50, URZ ;  /* 0x000000500b0b78a4 */ /* 0x000fe2000f8e023f */
[----:B-1----:R-:W-:-:S05]  /*df90*/  LEA R3, R9, R3, 0x18 ;  /* 0x0000000309037211 */ /* 0x002fca00078ec0ff */
[----:B------:R-:W-:Y:S01]  /*dfa0*/  IMAD R2, R7, 0xa000, R3 ;  /* 0x0000a00007027824 */ /* 0x000fe200078e0203 */
[----:B------:R-:W-:-:S04]  /*dfb0*/  IADD3 R3, R3, 0x38800, RZ ;  /* 0x0003880003037810 */ /* 0x000fc80007ffe0ff */
[----:B------:R-:W-:Y:S01]  /*dfc0*/  R2UR UR14, R2 ;  /* 0x00000000020e72ca */ /* 0x000fe200000e0000 */
[----:B------:R-:W-:-:S12]  /*dfd0*/  IMAD R2, R16, 0x8, R3 ;  /* 0x0000000810027824 */ /* 0x000fd800078e0203 */
        /* <DEDUP_REMOVED lines=16> */
.L_x_102:
[----:B------:R-:W-:Y:S05]  /*e0e0*/  @P2 BRA `(.L_x_64) ;  /* 0x00000000001c2947 */ /* 0x000fea0003800000 */
[----:B------:R-:W2:Y:S01]  /*e0f0*/  S2R R9, SR_TID.X ;  /* 0x0000000000097919 */ /* 0x000ea20000002100 */
[----:B------:R-:W-:-:S04]  /*e100*/  MOV R3, 0xa000 ;  /* 0x0000a00000037802 */ /* 0x000fc80000000f00 */
[----:B------:R3:W-:Y:S01]  /*e110*/  SYNCS.ARRIVE.TRANS64 RZ, [R2+URZ+0x50], R3 ;  /* 0x0000500302ff79a7 */ /* 0x0007e2000800003f */
[----:B--2---:R-:W-:-:S04]  /*e120*/  LOP3.LUT R9, R9, 0x1f, RZ, 0xc0, !PT ;  /* 0x0000001f09097812 */ /* 0x004fc800078ec0ff */
[----:B------:R-:W-:-:S13]  /*e130*/  ISETP.NE.AND P1, PT, R9, RZ, PT ;  /* 0x000000ff0900720c */ /* 0x000fda0003f25270 */
[----:B---3--:R-:W-:Y:S05]  /*e140*/  @!P1 BRA `(.L_x_64) ;  /* 0x0000000000049947 */ /* 0x008fea0003800000 */
[----:B------:R-:W-:Y:S01]  /*e150*/  BPT.TRAP 0x1 ;  /* 0x000000040000795c */ /* 0x000fe20000300000 */
.L_x_64:
[----:B------:R-:W2:Y:S01]  /*e160*/  LDL.LU R3, [R1] ;  /* 0x0000000001037983 */ /* 0x000ea20000300800 */
[----:B------:R-:W-:Y:S01]  /*e170*/  MOV R9, 0x400 ;  /* 0x0000040000097802 */ /* 0x000fe20000000f00 */
[----:B------:R-:W3:Y:S01]  /*e180*/  S2R R13, SR_CgaCtaId ;  /* 0x00000000000d7919 */ /* 0x000ee20000008800 */
[----:B------:R-:W-:Y:S01]  /*e190*/  R2UR UR9, R2 ;  /* 0x00000000020972ca */ /* 0x000fe200000e0000 */
[----:B------:R-:W-:Y:S01]  /*e1a0*/  UIADD3 UR4, UP0, UR36, 0x470, URZ ;  /* 0x0000047024047890 */ /* 0x000fe2000ff1e03f */
[----:B------:R-:W-:Y:S02]  /*e1b0*/  R2UR UR13, R5 ;  /* 0x00000000050d72ca */ /* 0x000fe400000e0000 */
[----:B------:R-:W-:Y:S01]  /*e1c0*/  R2UR UR12, R4 ;  /* 0x00000000040c72ca */ /* 0x000fe200000e0000 */
[----:B------:R-:W-:Y:S01]  /*e1d0*/  UIADD3.X UR5, URZ, UR37, URZ, UP0, !UPT ;  /* 0x000000253f057290 */ /* 0x000fe200087fe43f */
[----:B---3--:R-:W-:-:S05]  /*e1e0*/  LEA R9, R13, R9, 0x18 ;  /* 0x000000090d097211 */ /* 0x008fca00078ec0ff */
        /* <DEDUP_REMOVED lines=27> */
[----:B---3--:R-:W-:Y:S01]  /*e3a0*/  NOP ;  /* 0x0000000000007918 */ /* 0x008fe20000000000 */
.L_x_59:
[----:B------:R-:W-:Y:S05]  /*e3b0*/  BSYNC B1 ;  /* 0x0000000000017941 */ /* 0x000fea0003800000 */
.L_x_58:
[----:B------:R-:W-:Y:S01]  /*e3c0*/  IADD3 R16, R7, 0x1, RZ ;  /* 0x0000000107107810 */ /* 0x000fe20007ffe0ff */
[----:B------:R-:W-:Y:S03]  /*e3d0*/  BSSY B1, `(.L_x_65) ;  /* 0x0000081000017945 */ /* 0x000fe60003800000 */
[----:B------:R-:W-:-:S04]  /*e3e0*/  ISETP.NE.AND P1, PT, R16, 0x2, PT ;  /* 0x000000021000780c */ /* 0x000fc80003f25270 */
[----:B-1----:R-:W-:Y:S02]  /*e3f0*/  SEL R19, RZ, 0x1, P1 ;  /* 0x00000001ff137807 */ /* 0x002fe40000800000 */
[----:B------:R-:W-:Y:S02]  /*e400*/  SEL R16, R16, RZ, P1 ;  /* 0x000000ff10107207 */ /* 0x000fe40000800000 */
[----:B------:R-:W-:Y:S01]  /*e410*/  LOP3.LUT R19, R10, R19, RZ, 0x3c, !PT ;  /* 0x000000130a137212 */ /* 0x000fe200078e3cff */
[----:B------:R-:W-:Y:S06]  /*e420*/  @!P6 BRA `(.L_x_66) ;  /* 0x0000000400ece947 */ /* 0x000fec0003800000 */
[----:B------:R-:W-:Y:S01]  /*e430*/  VIADD R12, R6, 0xffffffff ;  /* 0xffffffff060c7836 */ /* 0x000fe20000000000 */
        /* <DEDUP_REMOVED lines=8> */
[----:B-1----:R-:W-:Y:S01]  /*e4c0*/  @P1 IMAD.HI.U32 R9, R12, R2, RZ ;  /* 0x000000020c091227 */ /* 0x002fe200078e00ff */
[----:B------:R-:W-:-:S04]  /*e4d0*/  MOV R2, R12 ;  /* 0x0000000c00027202 */ /* 0x000fc80000000f00 */
[----:B------:R-:W-:-:S05]  /*e4e0*/  @P1 SHF.R.U32.HI R2, RZ, R3, R9 ;  /* 0x00000003ff021219 */ /* 0x000fca0000011609 */
[----:B------:R-:W-:-:S04]  /*e4f0*/  IMAD.MOV R3, RZ, RZ, -R2 ;  /* 0x000000ffff037224 */ /* 0x000fc800078e0a02 */
[----:B------:R-:W-:Y:S01]  /*e500*/  IMAD R12, R8, R3, R12 ;  /* 0x00000003080c7224 */ /* 0x000fe200078e020c */
[--C-:B------:R-:W-:Y:S01]  /*e510*/  SHF.R.S32.HI R3, RZ, 0x1f, R2.reuse ;  /* 0x0000001fff037819 */ /* 0x100fe20000011402 */
[----:B------:R-:W1:Y:S02]  /*e520*/  LDC.64 R8, c[0x0][0x3f8] ;  /* 0x0000fe00ff087b82 */ /* 0x000e640000000a00 */
[----:B------:R-:W-:-:S05]  /*e530*/  IMAD.WIDE.U32 R2, R0, UR4, R2 ;  /* 0x0000000400027c25 */ /* 0x000fca000f8e0002 */
[----:B------:R-:W-:Y:S02]  /*e540*/  IADD3 R13, R13, R3, RZ ;  /* 0x000000030d0d7210 */ /* 0x000fe40007ffe0ff */
[----:B-1----:R-:W-:-:S04]  /*e550*/  LEA R8, P1, R2, R8, 0x2 ;  /* 0x0000000802087211 */ /* 0x002fc800078210ff */
[----:B------:R-:W-:-:S05]  /*e560*/  LEA.HI.X R9, R2, R9, R13, 0x2, P1 ;  /* 0x0000000902097211 */ /* 0x000fca00008f140d */
[----:B------:R1:W5:Y:S04]  /*e570*/  LDG.E R8, desc[UR6][R8.64] ;  /* 0x0000000608087981 */ /* 0x000368000c1e1900 */
.L_x_67:
[----:B------:R-:W2:Y:S01]  /*e580*/  S2R R3, SR_CgaCtaId ;  /* 0x0000000000037919 */ /* 0x000ea20000008800 */
[----:B------:R-:W-:-:S04]  /*e590*/  MOV R2, 0x400 ;  /* 0x0000040000027802 */ /* 0x000fc80000000f00 */
[----:B--2---:R-:W-:Y:S02]  /*e5a0*/  LEA R2, R3, R2, 0x18 ;  /* 0x0000000203027211 */ /* 0x004fe400078ec0ff */
[----:B------:R-:W-:-:S03]  /*e5b0*/  SHF.L.U32 R3, R19, 0x1f, RZ ;  /* 0x0000001f13037819 */ /* 0x000fc600000006ff */
[----:B------:R-:W-:-:S04]  /*e5c0*/  IMAD R2, R16, 0x8, R2 ;  /* 0x0000000810027824 */ /* 0x000fc800078e0202 */
[----:B------:R-:W2:Y:S02]  /*e5d0*/  SYNCS.PHASECHK.TRANS64.TRYWAIT P1, [R2+URZ+0x38840], R3 ;  /* 0x03884003020075a7 */ /* 0x000ea4000802017f */
[----:B--2---:R-:W-:Y:S05]  /*e5e0*/  @!P1 BRA `(.L_x_68) ;  /* 0x0000001000d09947 */ /* 0x004fea0003800000 */
.L_x_103:
[----:B-1----:R-:W1:Y:S02]  /*e5f0*/  S2R R9, SR_TID.X ;  /* 0x0000000000097919 */ /* 0x002e640000002100 */
[----:B-1----:R-:W-:-:S04]  /*e600*/  LOP3.LUT R9, R9, 0x7f, RZ, 0xc0, !PT ;  /* 0x0000007f09097812 */ /* 0x002fc800078ec0ff */
[----:B------:R-:W-:-:S13]  /*e610*/  ISETP.NE.AND P2, PT, R9, RZ, PT ;  /* 0x000000ff0900720c */ /* 0x000fda0003f45270 */
[----:B------:R-:W-:Y:S05]  /*e620*/  @P2 BRA `(.L_x_69) ;  /* 0x00000000001c2947 */ /* 0x000fea0003800000 */
[----:B------:R-:W1:Y:S01]  /*e630*/  S2R R9, SR_TID.X ;  /* 0x0000000000097919 */ /* 0x000e620000002100 */
[----:B--2---:R-:W-:-:S04]  /*e640*/  MOV R3, 0xa000 ;  /* 0x0000a00000037802 */ /* 0x004fc80000000f00 */
[----:B------:R3:W-:Y:S01]  /*e650*/  SYNCS.ARRIVE.TRANS64 RZ, [R2+URZ+0x38830], R3 ;  /* 0x0388300302ff79a7 */ /* 0x0007e2000800003f */
[----:B-1----:R-:W-:-:S04]  /*e660*/  LOP3.LUT R9, R9, 0x1f, RZ, 0xc0, !PT ;  /* 0x0000001f09097812 */ /* 0x002fc800078ec0ff */
[----:B------:R-:W-:-:S13]  /*e670*/  ISETP.NE.AND P1, PT, R9, RZ, PT ;  /* 0x000000ff0900720c */ /* 0x000fda0003f25270 */
[----:B---3--:R-:W-:Y:S05]  /*e680*/  @!P1 BRA `(.L_x_69) ;  /* 0x0000000000049947 */ /* 0x008fea0003800000 */
[----:B------:R-:W-:Y:S01]  /*e690*/  BPT.TRAP 0x1 ;  /* 0x000000040000795c */ /* 0x000fe20000300000 */
.L_x_69:
[----:B------:R-:W1:Y:S01]  /*e6a0*/  S2R R13, SR_CgaCtaId ;  /* 0x00000000000d7919 */ /* 0x000e620000008800 */
[----:B------:R-:W-:Y:S01]  /*e6b0*/  MOV R9, 0x400 ;  /* 0x0000040000097802 */ /* 0x000fe20000000f00 */
[----:B------:R-:W-:Y:S01]  /*e6c0*/  UIADD3 UR4, UP0, UR36, 0x370, URZ ;  /* 0x0000037024047890 */ /* 0x000fe2000ff1e03f */
[----:B------:R-:W-:Y:S01]  /*e6d0*/  R2UR UR11, R12 ;  /* 0x000000000c0b72ca */ /* 0x000fe200000e0000 */
[----:B------:R-:W-:Y:S01]  /*e6e0*/  UMOV UR10, URZ ;  /* 0x0000003f000a7c82 */ /* 0x000fe20008000000 */
[----:B------:R-:W-:Y:S01]  /*e6f0*/  R2UR UR12, R4 ;  /* 0x00000000040c72ca */ /* 0x000fe200000e0000 */
[----:B------:R-:W-:Y:S01]  /*e700*/  UIADD3.X UR5, URZ, UR37, URZ, UP0, !UPT ;  /* 0x000000253f057290 */ /* 0x000fe200087fe43f */
[----:B-----5:R-:W-:Y:S01]  /*e710*/  R2UR UR13, R8 ;  /* 0x00000000080d72ca */ /* 0x020fe200000e0000 */
[----:B------:R-:W-:Y:S01]  /*e720*/  UMOV UR6, 0x0 ;  /* 0x0000000000067882 */ /* 0x000fe20000000000 */
[----:B------:R-:W-:Y:S01]  /*e730*/  UMOV UR7, 0x14f00000 ;  /* 0x14f0000000077882 */ /* 0x000fe20000000000 */
[----:B------:R-:W-:Y:S01]  /*e740*/  UMOV UR17, 0x40 ;  /* 0x0000004000117882 */ /* 0x000fe20000000000 */
[----:B------:R-:W-:Y:S01]  /*e750*/  UMOV UR18, 0x80 ;  /* 0x0000008000127882 */ /* 0x000fe20000000000 */
[----:B------:R-:W-:-:S04]  /*e760*/  UMOV UR19, 0xc0 ;  /* 0x000000c000137882 */ /* 0x000fc80000000000 */
[----:B------:R-:W-:Y:S01]  /*e770*/  UIMAD UR11, UR11, 0x50, URZ ;  /* 0x000000500b0b78a4 */ /* 0x000fe2000f8e023f */
[----:B-1----:R-:W-:-:S05]  /*e780*/  LEA R9, R13, R9, 0x18 ;  /* 0x000000090d097211 */ /* 0x002fca00078ec0ff */
[----:B--2---:R-:W-:-:S05]  /*e790*/  VIADD R2, R9, 0x38800 ;  /* 0x0003880009027836 */ /* 0x004fca0000000000 */
[----:B------:R-:W-:Y:S01]  /*e7a0*/  LEA R3, R16, R2, 0x3 ;  /* 0x0000000210037211 */ /* 0x000fe200078e18ff */
[----:B------:R-:W-:-:S03]  /*e7b0*/  IMAD R2, R7, 0x8, R2 ;  /* 0x0000000807027824 */ /* 0x000fc600078e0202 */
[----:B------:R-:W-:Y:S01]  /*e7c0*/  R2UR UR9, R3 ;  /* 0x00000000030972ca */ /* 0x000fe200000e0000 */
[----:B------:R-:W-:-:S05]  /*e7d0*/  IMAD R3, R16, 0xa000, R9 ;  /* 0x0000a00010037824 */ /* 0x000fca00078e0209 */
[----:B------:R-:W-:Y:S02]  /*e7e0*/  R2UR UR14, R3 ;  /* 0x00000000030e72ca */ /* 0x000fe400000e0000 */
[----:B------:R-:W-:-:S05]  /*e7f0*/  SHF.L.U32 R3, R10, 0x1f, RZ ;  /* 0x0000001f0a037819 */ /* 0x000fca00000006ff */
[----:B------:R-:W-:-:S06]  /*e800*/  UIADD3 UR9, UR9, 0x30, URZ ;  /* 0x0000003009097890 */ /* 0x000fcc000fffe03f */
        /* <DEDUP_REMOVED lines=16> */
.L_x_104:
[----:B------:R-:W-:Y:S05]  /*e910*/  @P2 BRA `(.L_x_71) ;  /* 0x00000000001c2947 */ /* 0x000fea0003800000 */
[----:B------:R-:W2:Y:S01]  /*e920*/  S2R R9, SR_TID.X ;  /* 0x0000000000097919 */ /* 0x000ea20000002100 */
[----:B-1----:R-:W-:-:S04]  /*e930*/  MOV R3, 0xa000 ;  /* 0x0000a00000037802 */ /* 0x002fc80000000f00 */
[----:B------:R3:W-:Y:S01]  /*e940*/  SYNCS.ARRIVE.TRANS64 RZ, [R2+URZ+0x50], R3 ;  /* 0x0000500302ff79a7 */ /* 0x0007e2000800003f */
[----:B--2---:R-:W-:-:S04]  /*e950*/  LOP3.LUT R9, R9, 0x1f, RZ, 0xc0, !PT ;  /* 0x0000001f09097812 */ /* 0x004fc800078ec0ff */
[----:B------:R-:W-:-:S13]  /*e960*/  ISETP.NE.AND P1, PT, R9, RZ, PT ;  /* 0x000000ff0900720c */ /* 0x000fda0003f25270 */
[----:B---3--:R-:W-:Y:S05]  /*e970*/  @!P1 BRA `(.L_x_71) ;  /* 0x0000000000049947 */ /* 0x008fea0003800000 */
[----:B------:R-:W-:Y:S01]  /*e980*/  BPT.TRAP 0x1 ;  /* 0x000000040000795c */ /* 0x000fe20000300000 */
.L_x_71:
[----:B-1----:R-:W2:Y:S01]  /*e990*/  LDL.LU R3, [R1] ;  /* 0x0000000001037983 */ /* 0x002ea20000300800 */
[----:B------:R-:W-:Y:S01]  /*e9a0*/  MOV R9, 0x400 ;  /* 0x0000040000097802 */ /* 0x000fe20000000f00 */
[----:B------:R-:W1:Y:S01]  /*e9b0*/  S2R R10, SR_CgaCtaId ;  /* 0x00000000000a7919 */ /* 0x000e620000008800 */
[----:B------:R-:W-:Y:S01]  /*e9c0*/  R2UR UR9, R2 ;  /* 0x00000000020972ca */ /* 0x000fe200000e0000 */
[----:B------:R-:W-:Y:S01]  /*e9d0*/  UIADD3 UR4, UP0, UR36, 0x470, URZ ;  /* 0x0000047024047890 */ /* 0x000fe2000ff1e03f */
[----:B------:R-:W-:Y:S02]  /*e9e0*/  R2UR UR13, R5 ;  /* 0x00000000050d72ca */ /* 0x000fe400000e0000 */
[----:B------:R-:W-:Y:S01]  /*e9f0*/  R2UR UR12, R4 ;  /* 0x00000000040c72ca */ /* 0x000fe200000e0000 */
[----:B------:R-:W-:Y:S01]  /*ea00*/  UIADD3.X UR5, URZ, UR37, URZ, UP0, !UPT ;  /* 0x000000253f057290 */ /* 0x000fe200087fe43f */
[----:B-1----:R-:W-:-:S05]  /*ea10*/  LEA R9, R10, R9, 0x18 ;  /* 0x000000090a097211 */ /* 0x002fca00078ec0ff */
        /* <DEDUP_REMOVED lines=28> */
.L_x_66:
[----:B------:R-:W-:Y:S05]  /*ebe0*/  BSYNC B1 ;  /* 0x0000000000017941 */ /* 0x000fea0003800000 */
.L_x_65:
[C---:B------:R-:W-:Y:S02]  /*ebf0*/  ISETP.GT.AND P1, PT, R6.reuse, 0x1, PT ;  /* 0x000000010600780c */ /* 0x040fe40003f24270 */
[----:B------:R-:W-:-:S11]  /*ec00*/  IADD3 R6, R6, -0x2, RZ ;  /* 0xfffffffe06067810 */ /* 0x000fd60007ffe0ff */
[----:B------:R-:W-:Y:S05]  /*ec10*/  @P1 BRA `(.L_x_72) ;  /* 0xffffffec00e01947 */ /* 0x000fea000383ffff */
.L_x_57:
[----:B------:R-:W-:Y:S05]  /*ec20*/  BSYNC B0 ;  /* 0x0000000000007941 */ /* 0x000fea0003800000 */
.L_x_48:
[----:B------:R-:W-:Y:S04]  /*ec30*/  BSSY B0, `(.L_x_73) ;  /* 0x0000037000007945 */ /* 0x000fe80003800000 */
[----:B------:R-:W-:Y:S05]  /*ec40*/  @!P6 BRA `(.L_x_74) ;  /* 0x0000000000d4e947 */ /* 0x000fea0003800000 */
[----:B------:R-:W2:Y:S01]  /*ec50*/  S2R R3, SR_CgaCtaId ;  /* 0x0000000000037919 */ /* 0x000ea20000008800 */
[----:B------:R-:W-:Y:S01]  /*ec60*/  MOV R0, 0x400 ;  /* 0x0000040000007802 */ /* 0x000fe20000000f00 */
[----:B------:R-:W3:Y:S03]  /*ec70*/  S2R R2, SR_TID.X ;  /* 0x0000000000027919 */ /* 0x000ee60000002100 */
[----:B--2---:R-:W-:Y:S02]  /*ec80*/  LEA R0, R3, R0, 0x18 ;  /* 0x0000000003007211 */ /* 0x004fe400078ec0ff */
[----:B---3--:R-:W-:-:S03]  /*ec90*/  LOP3.LUT R2, R2, 0x7f, RZ, 0xc0, !PT ;  /* 0x0000007f02027812 */ /* 0x008fc600078ec0ff */
[----:B------:R-:W-:Y:S01]  /*eca0*/  IMAD R3, R16, 0x8, R0 ;  /* 0x0000000810037824 */ /* 0x000fe200078e0200 */
[----:B------:R-:W-:Y:S02]  /*ecb0*/  SHF.L.U32 R0, R19, 0x1f, RZ ;  /* 0x0000001f13007819 */ /* 0x000fe400000006ff */
[----:B------:R-:W-:Y:S02]  /*ecc0*/  ISETP.NE.AND P1, PT, R2, RZ, PT ;  /* 0x000000ff0200720c */ /* 0x000fe40003f25270 */
[----:B------:R-:W2:Y:S02]  /*ecd0*/  SYNCS.PHASECHK.TRANS64.TRYWAIT P0, [R3+URZ+0x38860], R0 ;  /* 0x03886000030075a7 */ /* 0x000ea4000800017f */
[----:B--2---:R-:W-:Y:S09]  /*ece0*/  @!P0 BRA `(.L_x_75) ;  /* 0x0000000c00388947 */ /* 0x004ff20003800000 */
.L_x_105:
[----:B------:R-:W-:Y:S05]  /*ecf0*/  @P1 BRA `(.L_x_76) ;  /* 0x00000000001c1947 */ /* 0x000fea0003800000 */
[----:B------:R-:W3:Y:S01]  /*ed00*/  S2R R2, SR_TID.X ;  /* 0x0000000000027919 */ /* 0x000ee20000002100 */
[----:B--2---:R-:W-:-:S04]  /*ed10*/  MOV R0, 0xa000 ;  /* 0x0000a00000007802 */ /* 0x004fc80000000f00 */
[----:B------:R4:W-:Y:S01]  /*ed20*/  SYNCS.ARRIVE.TRANS64 RZ, [R3+URZ+0x38850], R0 ;  /* 0x0388500003ff79a7 */ /* 0x0009e2000800003f */
[----:B---3--:R-:W-:-:S04]  /*ed30*/  LOP3.LUT R2, R2, 0x1f, RZ, 0xc0, !PT ;  /* 0x0000001f02027812 */ /* 0x008fc800078ec0ff */
[----:B------:R-:W-:-:S13]  /*ed40*/  ISETP.NE.AND P0, PT, R2, RZ, PT ;  /* 0x000000ff0200720c */ /* 0x000fda0003f05270 */
[----:B----4-:R-:W-:Y:S05]  /*ed50*/  @!P0 BRA `(.L_x_76) ;  /* 0x0000000000048947 */ /* 0x010fea0003800000 */
[----:B------:R-:W-:Y:S01]  /*ed60*/  BPT.TRAP 0x1 ;  /* 0x000000040000795c */ /* 0x000fe20000300000 */
.L_x_76:
[----:B------:R-:W3:Y:S01]  /*ed70*/  LDL R2, [R1] ;  /* 0x0000000001027983 */ /* 0x000ee20000100800 */
[----:B--2---:R-:W-:Y:S01]  /*ed80*/  MOV R0, 0x400 ;  /* 0x0000040000007802 */ /* 0x004fe20000000f00 */
[----:B-1----:R-:W1:Y:S01]  /*ed90*/  S2R R6, SR_CgaCtaId ;  /* 0x0000000000067919 */ /* 0x002e620000008800 */
        /* <DEDUP_REMOVED lines=17> */
[----:B---3--:R-:W-:-:S13]  /*eeb0*/  R2UR UR11, R2 ;  /* 0x00000000020b72ca */ /* 0x008fda00000e0000 */
[----:B------:R-:W-:-:S09]  /*eec0*/  UIMAD UR11, UR11, 0x50, URZ ;  /* 0x000000500b0b78a4 */ /* 0x000fd2000f8e023f */
[----:B------:R1:W-:Y:S02]  /*eed0*/  UTMALDG.4D [UR8], [UR4], desc[UR6] ;  /* 0x00000608040075b4 */ /* 0x0003e40008019000 */
[----:B-1----:R-:W-:Y:S01]  /*eee0*/  UMOV UR8, UR15 ;  /* 0x0000000f00087c82 */ /* 0x002fe20008000000 */
[----:B------:R-:W-:Y:S01]  /*eef0*/  UMOV UR10, UR17 ;  /* 0x00000011000a7c82 */ /* 0x000fe20008000000 */
[----:B------:R-:W-:Y:S01]  /*ef00*/  UMOV UR15, 0x80 ;  /* 0x00000080000f7882 */ /* 0x000fe20000000000 */
[----:B------:R1:W-:Y:S02]  /*ef10*/  UTMALDG.4D [UR8], [UR4], desc[UR6] ;  /* 0x00000608040075b4 */ /* 0x0003e40008019000 */
[----:B-1----:R-:W-:Y:S01]  /*ef20*/  UMOV UR8, UR16 ;  /* 0x0000001000087c82 */ /* 0x002fe20008000000 */
[----:B------:R-:W-:Y:S01]  /*ef30*/  UMOV UR10, UR15 ;  /* 0x0000000f000a7c82 */ /* 0x000fe20008000000 */
[----:B------:R-:W-:Y:S01]  /*ef40*/  UMOV UR15, 0xc0 ;  /* 0x000000c0000f7882 */ /* 0x000fe20000000000 */
[----:B------:R1:W-:Y:S02]  /*ef50*/  UTMALDG.4D [UR8], [UR4], desc[UR6] ;  /* 0x00000608040075b4 */ /* 0x0003e40008019000 */
[----:B-1----:R-:W-:Y:S01]  /*ef60*/  UMOV UR8, UR14 ;  /* 0x0000000e00087c82 */ /* 0x002fe20008000000 */
[----:B------:R-:W-:-:S02]  /*ef70*/  UMOV UR10, UR15 ;  /* 0x0000000f000a7c82 */ /* 0x000fc40008000000 */
[----:B------:R2:W-:Y:S02]  /*ef80*/  UTMALDG.4D [UR8], [UR4], desc[UR6] ;  /* 0x00000608040075b4 */ /* 0x0005e40008019000 */
[----:B--2---:R-:W-:Y:S01]  /*ef90*/  NOP ;  /* 0x0000000000007918 */ /* 0x004fe20000000000 */
.L_x_74:
[----:B------:R-:W-:Y:S05]  /*efa0*/  BSYNC B0 ;  /* 0x0000000000007941 */ /* 0x000fea0003800000 */
.L_x_73:
[----:B------:R-:W2:Y:S01]  /*efb0*/  LDL.LU R0, [R1+0x10] ;  /* 0x0000100001007983 */ /* 0x000ea20000300800 */
[----:B------:R-:W-:-:S03]  /*efc0*/  ULDC UR4, c[0x0][0xda4] ;  /* 0x0003690000047ab9 */ /* 0x000fc60000000800 */
[----:B------:R-:W3:Y:S01]  /*efd0*/  LDL.LU R2, [R1+0x18] ;  /* 0x0000180001027983 */ /* 0x000ee20000300800 */
[----:B------:R-:W-:-:S05]  /*efe0*/  VIADD R16, R16, 0x1 ;  /* 0x0000000110107836 */ /* 0x000fca0000000000 */
[----:B------:R-:W-:-:S04]  /*eff0*/  ISETP.NE.AND P0, PT, R16, 0x2, PT ;  /* 0x000000021000780c */ /* 0x000fc80003f05270 */
[----:B------:R-:W-:Y:S02]  /*f000*/  SEL R16, R16, RZ, P0 ;  /* 0x000000ff10107207 */ /* 0x000fe40000000000 */
[----:B--2---:R-:W-:Y:S01]  /*f010*/  IADD3 R0, R0, UR38, RZ ;  /* 0x0000002600007c10 */ /* 0x004fe2000fffe0ff */
[----:B---3--:R-:W-:-:S04]  /*f020*/  VIADD R2, R2, 0x1 ;  /* 0x0000000102027836 */ /* 0x008fc80000000000 */
[----:B------:R2:W-:Y:S01]  /*f030*/  STL [R1+0x10], R0 ;  /* 0x0000100001007387 */ /* 0x0005e20000100800 */
[----:B------:R-:W-:-:S03]  /*f040*/  ISETP.GE.AND P1, PT, R0, UR4, PT ;  /* 0x0000000400007c0c */ /* 0x000fc6000bf26270 */
[----:B------:R3:W-:Y:S01]  /*f050*/  STL [R1+0x18], R2 ;  /* 0x0000180201007387 */ /* 0x0007e20000100800 */
[----:B--2---:R-:W-:-:S04]  /*f060*/  SEL R0, RZ, 0x1, P0 ;  /* 0x00000001ff007807 */ /* 0x004fc80000000000 */
[----:B------:R-:W-:-:S05]  /*f070*/  LOP3.LUT R19, R19, R0, RZ, 0x3c, !PT ;  /* 0x0000000013137212 */ /* 0x000fca00078e3cff */
[----:B---3--:R-:W-:Y:S05]  /*f080*/  @!P1 BRA `(.L_x_77) ;  /* 0xffffffcc008c9947 */ /* 0x008fea000383ffff */
[----:B------:R-:W-:-:S07]  /*f090*/  LOP3.LUT R2, R2, 0x1, RZ, 0xc, !PT ;  /* 0x0000000102027812 */ /* 0x000fce00078e0cff */
.L_x_32:
[----:B------:R-:W2:Y:S01]  /*f0a0*/  S2R R3, SR_CgaCtaId ;  /* 0x0000000000037919 */ /* 0x000ea20000008800 */
[----:B------:R-:W-:Y:S01]  /*f0b0*/  MOV R0, 0x400 ;  /* 0x0000040000007802 */ /* 0x000fe20000000f00 */
[----:B------:R-:W-:Y:S03]  /*f0c0*/  BSSY B0, `(.L_x_78) ;  /* 0x0000005000007945 */ /* 0x000fe60003800000 */
[----:B--2---:R-:W-:Y:S02]  /*f0d0*/  LEA R0, R3, R0, 0x18 ;  /* 0x0000000003007211 */ /* 0x004fe400078ec0ff */
[----:B------:R-:W-:-:S04]  /*f0e0*/  SHF.L.U32 R3, R2, 0x1f, RZ ;  /* 0x0000001f02037819 */ /* 0x000fc800000006ff */
[----:B------:R-:W2:Y:S02]  /*f0f0*/  SYNCS.PHASECHK.TRANS64.TRYWAIT P0, [R0+URZ+0x38820], R3 ;  /* 0x03882003000075a7 */ /* 0x000ea4000800017f */
[----:B--2---:R-:W-:Y:S05]  /*f100*/  @!P0 BRA `(.L_x_79) ;  /* 0x0000000800448947 */ /* 0x004fea0003800000 */
.L_x_106:
[----:B------:R-:W-:Y:S05]  /*f110*/  BSYNC B0 ;  /* 0x0000000000007941 */ /* 0x000fea0003800000 */
.L_x_78:
[----:B------:R-:W-:-:S03]  /*f120*/  UMOV UR4, 0xffffffff ;  /* 0xffffffff00047882 */ /* 0x000fc60000000000 */
[----:B------:R-:W-:Y:S05]  /*f130*/  BRA.DIV UR4, `(.L_x_80) ;  /* 0x0000000a044c7947 */ /* 0x000fea000b800000 */
[----:B------:R-:W3:Y:S02]  /*f140*/  S2R R2, SR_TID.X ;  /* 0x0000000000027919 */ /* 0x000ee40000002100 */
[----:B---3--:R-:W-:-:S04]  /*f150*/  SHF.R.U32.HI R2, RZ, 0x5, R2 ;  /* 0x00000005ff027819 */ /* 0x008fc80000011602 */
[----:B------:R-:W-:-:S05]  /*f160*/  LOP3.LUT R2, R2, 0x3, RZ, 0xc0, !PT ;  /* 0x0000000302027812 */ /* 0x000fca00078ec0ff */
[----:B------:R3:W4:Y:S02]  /*f170*/  SHFL.IDX PT, R14, R2, RZ, 0x1f ;  /* 0x00001fff020e7589 */ /* 0x00072400000e0000 */
.L_x_109:
[----:B----4-:R-:W-:Y:S01]  /*f180*/  ISETP.NE.AND P0, PT, R14, RZ, PT ;  /* 0x000000ff0e00720c */ /* 0x010fe20003f05270 */
[----:B------:R-:W-:-:S12]  /*f190*/  BSSY B0, `(.L_x_81) ;  /* 0x0000024000007945 */ /* 0x000fd80003800000 */
[----:B------:R-:W-:Y:S05]  /*f1a0*/  @P0 BRA `(.L_x_82) ;  /* 0x0000000000880947 */ /* 0x000fea0003800000 */
[----:B------:R-:W-:-:S03]  /*f1b0*/  UMOV UR4, 0xffffffff ;  /* 0xffffffff00047882 */ /* 0x000fc60000000000 */
[----:B------:R-:W-:Y:S05]  /*f1c0*/  BRA.DIV UR4, `(.L_x_83) ;  /* 0x0000000a045c7947 */ /* 0x000fea000b800000 */
[----:B------:R-:W-:-:S13]  /*f1d0*/  ELECT P6, URZ, PT ;  /* 0x00000000003f782f */ /* 0x000fda00038c0000 */
.L_x_112:
[----:B------:R-:W-:Y:S05]  /*f1e0*/  @!P6 BRA `(.L_x_82) ;  /* 0x000000000078e947 */ /* 0x000fea0003800000 */
[----:B---3--:R-:W3:Y:S02]  /*f1f0*/  LDL.LU R2, [R1+0x1c] ;  /* 0x00001c0001027983 */ /* 0x008ee40000300800 */
[----:B---3--:R-:W-:-:S04]  /*f200*/  LOP3.LUT R2, R2, 0x2, RZ, 0xfc, !PT ;  /* 0x0000000202027812 */ /* 0x008fc800078efcff */
[----:B------:R-:W-:-:S13]  /*f210*/  ISETP.NE.AND P2, PT, R2, 0x3, PT ;  /* 0x000000030200780c */ /* 0x000fda0003f45270 */
[----:B------:R-:W-:Y:S05]  /*f220*/  @!P2 BRA `(.L_x_84) ;  /* 0x000000000004a947 */ /* 0x000fea0003800000 */
[----:B------:R-:W-:Y:S01]  /*f230*/  BPT.TRAP 0x1 ;  /* 0x000000040000795c */ /* 0x000fe20000300000 */
.L_x_84:
[----:B--2---:R-:W-:Y:S02]  /*f240*/  IADD3 R3, R0, 0x38840, RZ ;  /* 0x0003884000037810 */ /* 0x004fe40007ffe0ff */
[----:B------:R-:W-:Y:S02]  /*f250*/  SHF.L.U32 R5, R19, 0x1f, RZ ;  /* 0x0000001f13057819 */ /* 0x000fe400000006ff */
[C---:B------:R-:W-:Y:S01]  /*f260*/  IADD3 R2, R16.reuse, 0x1, RZ ;  /* 0x0000000110027810 */ /* 0x040fe20007ffe0ff */
[----:B-1----:R-:W-:-:S03]  /*f270*/  IMAD R6, R16, 0x8, R3 ;  /* 0x0000000810067824 */ /* 0x002fc600078e0203 */
[----:B------:R-:W-:Y:S01]  /*f280*/  ISETP.NE.AND P1, PT, R2, 0x2, PT ;  /* 0x000000020200780c */ /* 0x000fe20003f25270 */
[----:B------:R-:W1:Y:S03]  /*f290*/  SYNCS.PHASECHK.TRANS64.TRYWAIT P0, [R6+URZ], R5 ;  /* 0x00000005060075a7 */ /* 0x000e66000800017f */
[----:B------:R-:W-:-:S04]  /*f2a0*/  SEL R4, RZ, 0x1, P1 ;  /* 0x00000001ff047807 */ /* 0x000fc80000800000 */
[----:B------:R-:W-:Y:S02]  /*f2b0*/  LOP3.LUT R19, R19, R4, RZ, 0x3c, !PT ;  /* 0x0000000413137212 */ /* 0x000fe400078e3cff */
[----:B------:R-:W-:Y:S02]  /*f2c0*/  SEL R4, R2, RZ, P1 ;  /* 0x000000ff02047207 */ /* 0x000fe40000800000 */
[----:B------:R-:W-:-:S03]  /*f2d0*/  SHF.L.U32 R2, R19, 0x1f, RZ ;  /* 0x0000001f13027819 */ /* 0x000fc600000006ff */
[----:B------:R-:W-:Y:S01]  /*f2e0*/  IMAD R3, R4, 0x8, R3 ;  /* 0x0000000804037824 */ /* 0x000fe200078e0203 */
[----:B-1----:R-:W-:Y:S06]  /*f2f0*/  @!P0 BRA `(.L_x_85) ;  /* 0x0000000800308947 */ /* 0x002fec0003800000 */
.L_x_113:
[----:B------:R-:W2:Y:S02]  /*f300*/  SYNCS.PHASECHK.TRANS64.TRYWAIT P0, [R3+URZ], R2 ;  /* 0x00000002030075a7 */ /* 0x000ea4000800017f */
[----:B--2---:R-:W-:Y:S05]  /*f310*/  @!P0 BRA `(.L_x_86) ;  /* 0x00000008003c8947 */ /* 0x004fea0003800000 */
.L_x_114:
[----:B------:R-:W-:Y:S05]  /*f320*/  @!P2 BRA `(.L_x_87) ;  /* 0x000000000004a947 */ /* 0x000fea0003800000 */
[----:B------:R-:W-:Y:S01]  /*f330*/  BPT.TRAP 0x1 ;  /* 0x000000040000795c */ /* 0x000fe20000300000 */
.L_x_87:
[----:B--2---:R-:W-:-:S05]  /*f340*/  IADD3 R3, R0, 0x38860, RZ ;  /* 0x0003886000037810 */ /* 0x004fca0007ffe0ff */
[----:B------:R-:W-:-:S04]  /*f350*/  IMAD R16, R16, 0x8, R3 ;  /* 0x0000000810107824 */ /* 0x000fc800078e0203 */
[----:B------:R-:W2:Y:S02]  /*f360*/  SYNCS.PHASECHK.TRANS64.TRYWAIT P0, [R16+URZ], R5 ;  /* 0x00000005100075a7 */ /* 0x000ea4000800017f */
[----:B--2---:R-:W-:Y:S05]  /*f370*/  @!P0 BRA `(.L_x_88) ;  /* 0x0000000800388947 */ /* 0x004fea0003800000 */
.L_x_115:
[----:B------:R-:W-:-:S07]  /*f380*/  LEA R3, R4, R3, 0x3 ;  /* 0x0000000304037211 */ /* 0x000fce00078e18ff */
.L_x_89:
[----:B---3--:R3:W4:Y:S02]  /*f390*/  SYNCS.PHASECHK.TRANS64.TRYWAIT P0, [R3+URZ], R2 ;  /* 0x00000002030075a7 */ /* 0x008724000800017f */
[----:B----4-:R-:W-:Y:S05]  /*f3a0*/  @!P0 NANOSLEEP.SYNCS 0x989680 ;  /* 0x009896800000895d */ /* 0x010fea0003900000 */
[----:B------:R-:W4:Y:S02]  /*f3b0*/  @!P0 SYNCS.PHASECHK.TRANS64 P0, [R3+URZ], R2 ;  /* 0x00000002030085a7 */ /* 0x000f24000800007f */
[----:B----4-:R-:W-:Y:S05]  /*f3c0*/  @!P0 BRA `(.L_x_89) ;  /* 0xfffffffc00f08947 */ /* 0x010fea000383ffff */
.L_x_82:
[----:B------:R-:W-:Y:S05]  /*f3d0*/  BSYNC B0 ;  /* 0x0000000000007941 */ /* 0x000fea0003800000 */
.L_x_81:
[----:B------:R-:W-:Y:S05]  /*f3e0*/  EXIT ;  /* 0x000000000000794d */ /* 0x000fea0003800000 */
.L_x_10:
[----:B------:R-:W-:-:S13]  /*f3f0*/  R2UR UR4, R18 ;  /* 0x00000000120472ca */ /* 0x000fda00000e0000 */
[----:B-1----:R-:W-:-:S04]  /*f400*/  IMAD.U32 R3, RZ, RZ, UR4 ;  /* 0x00000004ff037e24 */ /* 0x002fc8000f8e00ff */
[----:B------:R1:W2:Y:S03]  /*f410*/  SYNCS.PHASECHK.TRANS64.TRYWAIT P1, [R3+URZ+0x38800], R0 ;  /* 0x03880000030075a7 */ /* 0x0002a6000802017f */
[----:B--2---:R-:W-:Y:S05]  /*f420*/  @!P1 NANOSLEEP.SYNCS 0x989680 ;  /* 0x009896800000995d */ /* 0x004fea0003900000 */
[----:B------:R-:W2:Y:S02]  /*f430*/  @!P1 SYNCS.PHASECHK.TRANS64 P1, [R3+URZ+0x38800], R0 ;  /* 0x03880000030095a7 */ /* 0x000ea4000802007f */
[----:B--2---:R-:W-:Y:S05]  /*f440*/  @!P1 BRA `(.L_x_10) ;  /* 0xfffffffc00e89947 */ /* 0x004fea000383ffff */
[----:B------:R-:W-:Y:S05]  /*f450*/  BRA `(.L_x_90) ;  /* 0xffffff1c00387947 */ /* 0x000fea000383ffff */
.L_x_14:
[----:B--2---:R2:W3:Y:S02]  /*f460*/  SYNCS.PHASECHK.TRANS64.TRYWAIT P2, [R0+URZ+0x38830], R3 ;  /* 0x03883003000075a7 */ /* 0x0044e4000804017f */
[----:B---3--:R-:W-:Y:S05]  /*f470*/  @!P2 NANOSLEEP.SYNCS 0x989680 ;  /* 0x009896800000a95d */ /* 0x008fea0003900000 */
[----:B------:R-:W3:Y:S02]  /*f480*/  @!P2 SYNCS.PHASECHK.TRANS64 P2, [R0+URZ+0x38830], R3 ;  /* 0x038830030000a5a7 */ /* 0x000ee4000804007f */
[----:B---3--:R-:W-:Y:S05]  /*f490*/  @!P2 BRA `(.L_x_14) ;  /* 0xfffffffc00f0a947 */ /* 0x008fea000383ffff */
[----:B------:R-:W-:Y:S05]  /*f4a0*/  BRA `(.L_x_13) ;  /* 0xffffff1c006c7947 */ /* 0x000fea000383ffff */
.L_x_19:
[----:B--2---:R-:W-:-:S04]  /*f4b0*/  MOV R5, UR60 ;  /* 0x0000003c00057c02 */ /* 0x004fc80008000f00 */
[----:B------:R2:W3:Y:S03]  /*f4c0*/  SYNCS.PHASECHK.TRANS64.TRYWAIT P2, [R5+URZ+0x38830], R2 ;  /* 0x03883002050075a7 */ /* 0x0004e6000804017f */
[----:B---3--:R-:W-:Y:S05]  /*f4d0*/  @!P2 NANOSLEEP.SYNCS 0x989680 ;  /* 0x009896800000a95d */ /* 0x008fea0003900000 */
[----:B------:R-:W3:Y:S02]  /*f4e0*/  @!P2 SYNCS.PHASECHK.TRANS64 P2, [R5+URZ+0x38830], R2 ;  /* 0x038830020500a5a7 */ /* 0x000ee4000804007f */
[----:B---3--:R-:W-:Y:S05]  /*f4f0*/  @!P2 BRA `(.L_x_19) ;  /* 0xfffffffc00eca947 */ /* 0x008fea000383ffff */
[----:B------:R-:W-:Y:S05]  /*f500*/  BRA `(.L_x_18) ;  /* 0xffffff64001c7947 */ /* 0x000fea000383ffff */
.L_x_23:
[----:B----4-:R-:W-:-:S04]  /*f510*/  IMAD.U32 R3, RZ, RZ, UR5 ;  /* 0x00000005ff037e24 */ /* 0x010fc8000f8e00ff */
[----:B------:R4:W1:Y:S03]  /*f520*/  SYNCS.PHASECHK.TRANS64.TRYWAIT P2, [R3+URZ+0x38850], R0 ;  /* 0x03885000030075a7 */ /* 0x000866000804017f */
[----:B-1----:R-:W-:Y:S05]  /*f530*/  @!P2 NANOSLEEP.SYNCS 0x989680 ;  /* 0x009896800000a95d */ /* 0x002fea0003900000 */
[----:B------:R-:W1:Y:S02]  /*f540*/  @!P2 SYNCS.PHASECHK.TRANS64 P2, [R3+URZ+0x38850], R0 ;  /* 0x038850000300a5a7 */ /* 0x000e64000804007f */
[----:B-1----:R-:W-:Y:S05]  /*f550*/  @!P2 BRA `(.L_x_23) ;  /* 0xfffffffc00eca947 */ /* 0x002fea000383ffff */
[----:B------:R-:W-:Y:S05]  /*f560*/  BRA `(.L_x_22) ;  /* 0xffffff8c006c7947 */ /* 0x000fea000383ffff */
.L_x_28:
[----:B--2---:R-:W-:-:S04]  /*f570*/  MOV R3, UR7 ;  /* 0x0000000700037c02 */ /* 0x004fc80008000f00 */
[----:B------:R2:W3:Y:S03]  /*f580*/  SYNCS.PHASECHK.TRANS64.TRYWAIT P0, [R3+URZ+0x38850], R0 ;  /* 0x03885000030075a7 */ /* 0x0004e6000800017f */
[----:B---3--:R-:W-:Y:S05]  /*f590*/  @!P0 NANOSLEEP.SYNCS 0x989680 ;  /* 0x009896800000895d */ /* 0x008fea0003900000 */
[----:B------:R-:W3:Y:S02]  /*f5a0*/  @!P0 SYNCS.PHASECHK.TRANS64 P0, [R3+URZ+0x38850], R0 ;  /* 0x03885000030085a7 */ /* 0x000ee4000800007f */
[----:B---3--:R-:W-:Y:S05]  /*f5b0*/  @!P0 BRA `(.L_x_28) ;  /* 0xfffffffc00ec8947 */ /* 0x008fea000383ffff */
[----:B------:R-:W-:Y:S05]  /*f5c0*/  BRA `(.L_x_27) ;  /* 0xffffffa8009c7947 */ /* 0x000fea000383ffff */
.L_x_40:
[----:B------:R-:W1:Y:S01]  /*f5d0*/  S2R R6, SR_TID.X ;  /* 0x0000000000067919 */ /* 0x000e620000002100 */
[----:B------:R-:W-:Y:S01]  /*f5e0*/  BSSY B0, `(.L_x_91) ;  /* 0x000000a000007945 */ /* 0x000fe20003800000 */
[----:B------:R-:W-:Y:S01]  /*f5f0*/  MOV R12, RZ ;  /* 0x000000ff000c7202 */ /* 0x000fe20000000f00 */
[----:B------:R-:W-:Y:S01]  /*f600*/  IMAD.MOV.U32 R11, RZ, RZ, 0x1f ;  /* 0x0000001fff0b7424 */ /* 0x000fe200078e00ff */
[----:B------:R-:W-:Y:S02]  /*f610*/  MOV R15, 0xffffffff ;  /* 0xffffffff000f7802 */ /* 0x000fe40000000f00 */
[----:B-1----:R-:W-:-:S04]  /*f620*/  SHF.R.U32.HI R6, RZ, 0x5, R6 ;  /* 0x00000005ff067819 */ /* 0x002fc80000011606 */
[----:B------:R-:W-:-:S05]  /*f630*/  LOP3.LUT R6, R6, 0x3, RZ, 0xc0, !PT ;  /* 0x0000000306067812 */ /* 0x000fca00078ec0ff */
[----:B------:R-:W-:-:S07]  /*f640*/  IMAD.MOV.U32 R13, RZ, RZ, R6 ;  /* 0x000000ffff0d7224 */ /* 0x000fce00078e0006 */
[----:B------:R-:W-:Y:S05]  /*f650*/  WARPSYNC.COLLECTIVE R15, `(.L_x_92) ;  /* 0x000000000f087348 */ /* 0x000fea0003c00000 */
[----:B------:R1:W2:Y:S02]  /*f660*/  SHFL.IDX P6, R14, R13, R12, R11 ;  /* 0x0000000c0d0e7389 */ /* 0x0002a400000c000b */
[----:B-12---:R-:W-:Y:S01]  /*f670*/  ENDCOLLECTIVE ;  /* 0x000000000000791b */ /* 0x006fe20003800000 */
.L_x_92:
[----:B------:R-:W-:Y:S05]  /*f680*/  BSYNC B0 ;  /* 0x0000000000007941 */ /* 0x000fea0003800000 */
.L_x_91:
[----:B------:R-:W-:Y:S05]  /*f690*/  BRA `(.L_x_93) ;  /* 0xffffffd000b47947 */ /* 0x000fea000383ffff */
.L_x_41:
[----:B------:R-:W-:Y:S01]  /*f6a0*/  BSSY B0, `(.L_x_94) ;  /* 0x0000006000007945 */ /* 0x000fe20003800000 */
[----:B------:R-:W-:-:S07]  /*f6b0*/  IMAD.MOV.U32 R15, RZ, RZ, -0x1 ;  /* 0xffffffffff0f7424 */ /* 0x000fce00078e00ff */
[----:B------:R-:W-:Y:S05]  /*f6c0*/  WARPSYNC.COLLECTIVE R15, `(.L_x_95) ;  /* 0x000000000f0c7348 */ /* 0x000fea0003c00000 */
[----:B------:R-:W-:Y:S02]  /*f6d0*/  ELECT P6, UR62, PT ;  /* 0x00000000003e782f */ /* 0x000fe400038c0000 */
[----:B------:R-:W-:Y:S01]  /*f6e0*/  MOV R14, UR62 ;  /* 0x0000003e000e7c02 */ /* 0x000fe20008000f00 */
[----:B------:R-:W-:Y:S10]  /*f6f0*/  ENDCOLLECTIVE ;  /* 0x000000000000791b */ /* 0x000ff40003800000 */
.L_x_95:
[----:B------:R-:W-:Y:S05]  /*f700*/  BSYNC B0 ;  /* 0x0000000000007941 */ /* 0x000fea0003800000 */
.L_x_94:
[----:B------:R-:W-:Y:S05]  /*f710*/  BRA `(.L_x_96) ;  /* 0xffffffd000ac7947 */ /* 0x000fea000383ffff */
.L_x_44:
[----:B---3--:R3:W4:Y:S02]  /*f720*/  SYNCS.PHASECHK.TRANS64.TRYWAIT P1, [R6+URZ+0x38840], R7 ;  /* 0x03884007060075a7 */ /* 0x008724000802017f */
[----:B----4-:R-:W-:Y:S05]  /*f730*/  @!P1 NANOSLEEP.SYNCS 0x989680 ;  /* 0x009896800000995d */ /* 0x010fea0003900000 */
[----:B------:R-:W4:Y:S02]  /*f740*/  @!P1 SYNCS.PHASECHK.TRANS64 P1, [R6+URZ+0x38840], R7 ;  /* 0x03884007060095a7 */ /* 0x000f24000802007f */
[----:B----4-:R-:W-:Y:S05]  /*f750*/  @!P1 BRA `(.L_x_44) ;  /* 0xfffffffc00f09947 */ /* 0x010fea000383ffff */
[----:B------:R-:W-:Y:S05]  /*f760*/  BRA `(.L_x_97) ;  /* 0xffffffd400147947 */ /* 0x000fea000383ffff */
.L_x_47:
[----:B-1----:R-:W1:Y:S01]  /*f770*/  S2R R8, SR_CgaCtaId ;  /* 0x0000000000087919 */ /* 0x002e620000008800 */
[----:B------:R-:W-:-:S04]  /*f780*/  MOV R7, 0x400 ;  /* 0x0000040000077802 */ /* 0x000fc80000000f00 */
[----:B-1----:R-:W-:-:S04]  /*f790*/  LEA R7, R8, R7, 0x18 ;  /* 0x0000000708077211 */ /* 0x002fc800078ec0ff */
[----:B------:R1:W2:Y:S03]  /*f7a0*/  SYNCS.PHASECHK.TRANS64.TRYWAIT P1, [R7+URZ+0x38820], R6 ;  /* 0x03882006070075a7 */ /* 0x0002a6000802017f */
[----:B--2---:R-:W-:Y:S05]  /*f7b0*/  @!P1 NANOSLEEP.SYNCS 0x989680 ;  /* 0x009896800000995d */ /* 0x004fea0003900000 */
[----:B------:R-:W2:Y:S02]  /*f7c0*/  @!P1 SYNCS.PHASECHK.TRANS64 P1, [R7+URZ+0x38820], R6 ;  /* 0x03882006070095a7 */ /* 0x000ea4000802007f */
[----:B--2---:R-:W-:Y:S05]  /*f7d0*/  @!P1 BRA `(.L_x_47) ;  /* 0xfffffffc00e49947 */ /* 0x004fea000383ffff */
[----:B------:R-:W-:Y:S05]  /*f7e0*/  BRA `(.L_x_98) ;  /* 0xffffffd800847947 */ /* 0x000fea000383ffff */
.L_x_53:
[----:B-1----:R1:W2:Y:S02]  /*f7f0*/  SYNCS.PHASECHK.TRANS64.TRYWAIT P1, [R2+URZ+0x38840], R3 ;  /* 0x03884003020075a7 */ /* 0x0022a4000802017f */
[----:B--2---:R-:W-:Y:S05]  /*f800*/  @!P1 NANOSLEEP.SYNCS 0x989680 ;  /* 0x009896800000995d */ /* 0x004fea0003900000 */
[----:B------:R-:W2:Y:S02]  /*f810*/  @!P1 SYNCS.PHASECHK.TRANS64 P1, [R2+URZ+0x38840], R3 ;  /* 0x03884003020095a7 */ /* 0x000ea4000802007f */
[----:B--2---:R-:W-:Y:S05]  /*f820*/  @!P1 BRA `(.L_x_53) ;  /* 0xfffffffc00f09947 */ /* 0x004fea000383ffff */
[----:B------:R-:W-:Y:S05]  /*f830*/  BRA `(.L_x_99) ;  /* 0xffffffdc00247947 */ /* 0x000fea000383ffff */
.L_x_55:
[----:B-1----:R1:W2:Y:S02]  /*f840*/  SYNCS.PHASECHK.TRANS64.TRYWAIT P1, [R2+URZ+0x60], R3 ;  /* 0x00006003020075a7 */ /* 0x0022a4000802017f */
[----:B--2---:R-:W-:Y:S05]  /*f850*/  @!P1 NANOSLEEP.SYNCS 0x989680 ;  /* 0x009896800000995d */ /* 0x004fea0003900000 */
[----:B------:R-:W2:Y:S02]  /*f860*/  @!P1 SYNCS.PHASECHK.TRANS64 P1, [R2+URZ+0x60], R3 ;  /* 0x00006003020095a7 */ /* 0x000ea4000802007f */
[----:B--2---:R-:W-:Y:S05]  /*f870*/  @!P1 BRA `(.L_x_55) ;  /* 0xfffffffc00f09947 */ /* 0x004fea000383ffff */
[----:B------:R-:W-:Y:S05]  /*f880*/  BRA `(.L_x_100) ;  /* 0xffffffdc00d47947 */ /* 0x000fea000383ffff */
.L_x_61:
[----:B--2---:R2:W3:Y:S02]  /*f890*/  SYNCS.PHASECHK.TRANS64.TRYWAIT P1, [R2+URZ+0x38840], R3 ;  /* 0x03884003020075a7 */ /* 0x0044e4000802017f */
[----:B---3--:R-:W-:Y:S05]  /*f8a0*/  @!P1 NANOSLEEP.SYNCS 0x989680 ;  /* 0x009896800000995d */ /* 0x008fea0003900000 */
[----:B------:R-:W3:Y:S02]  /*f8b0*/  @!P1 SYNCS.PHASECHK.TRANS64 P1, [R2+URZ+0x38840], R3 ;  /* 0x03884003020095a7 */ /* 0x000ee4000802007f */
[----:B---3--:R-:W-:Y:S05]  /*f8c0*/  @!P1 BRA `(.L_x_61) ;  /* 0xfffffffc00f09947 */ /* 0x008fea000383ffff */
[----:B------:R-:W-:Y:S05]  /*f8d0*/  BRA `(.L_x_101) ;  /* 0xffffffe4003c7947 */ /* 0x000fea000383ffff */
.L_x_63:
[----:B-1----:R1:W2:Y:S02]  /*f8e0*/  SYNCS.PHASECHK.TRANS64.TRYWAIT P1, [R2+URZ+0x60], R19 ;  /* 0x00006013020075a7 */ /* 0x0022a4000802017f */
[----:B--2---:R-:W-:Y:S05]  /*f8f0*/  @!P1 NANOSLEEP.SYNCS 0x989680 ;  /* 0x009896800000995d */ /* 0x004fea0003900000 */
[----:B------:R-:W2:Y:S02]  /*f900*/  @!P1 SYNCS.PHASECHK.TRANS64 P1, [R2+URZ+0x60], R19 ;  /* 0x00006013020095a7 */ /* 0x000ea4000802007f */
[----:B--2---:R-:W-:Y:S05]  /*f910*/  @!P1 BRA `(.L_x_63) ;  /* 0xfffffffc00f09947 */ /* 0x004fea000383ffff */
[----:B------:R-:W-:Y:S05]  /*f920*/  BRA `(.L_x_102) ;  /* 0xffffffe400ec7947 */ /* 0x000fea000383ffff */
.L_x_68:
[----:B--2---:R2:W3:Y:S02]  /*f930*/  SYNCS.PHASECHK.TRANS64.TRYWAIT P1, [R2+URZ+0x38840], R3 ;  /* 0x03884003020075a7 */ /* 0x0044e4000802017f */
[----:B---3--:R-:W-:Y:S05]  /*f940*/  @!P1 NANOSLEEP.SYNCS 0x989680 ;  /* 0x009896800000995d */ /* 0x008fea0003900000 */
[----:B------:R-:W3:Y:S02]  /*f950*/  @!P1 SYNCS.PHASECHK.TRANS64 P1, [R2+URZ+0x38840], R3 ;  /* 0x03884003020095a7 */ /* 0x000ee4000802007f */
[----:B---3--:R-:W-:Y:S05]  /*f960*/  @!P1 BRA `(.L_x_68) ;  /* 0xfffffffc00f09947 */ /* 0x008fea000383ffff */
[----:B------:R-:W-:Y:S05]  /*f970*/  BRA `(.L_x_103) ;  /* 0xffffffec001c7947 */ /* 0x000fea000383ffff */
.L_x_70:
[----:B-1----:R1:W2:Y:S02]  /*f980*/  SYNCS.PHASECHK.TRANS64.TRYWAIT P1, [R2+URZ+0x60], R3 ;  /* 0x00006003020075a7 */ /* 0x0022a4000802017f */
[----:B--2---:R-:W-:Y:S05]  /*f990*/  @!P1 NANOSLEEP.SYNCS 0x989680 ;  /* 0x009896800000995d */ /* 0x004fea0003900000 */
[----:B------:R-:W2:Y:S02]  /*f9a0*/  @!P1 SYNCS.PHASECHK.TRANS64 P1, [R2+URZ+0x60], R3 ;  /* 0x00006003020095a7 */ /* 0x000ea4000802007f */
[----:B--2---:R-:W-:Y:S05]  /*f9b0*/  @!P1 BRA `(.L_x_70) ;  /* 0xfffffffc00f09947 */ /* 0x004fea000383ffff */
[----:B------:R-:W-:Y:S05]  /*f9c0*/  BRA `(.L_x_104) ;  /* 0xffffffec00d07947 */ /* 0x000fea000383ffff */
.L_x_75:
[----:B--2---:R2:W3:Y:S02]  /*f9d0*/  SYNCS.PHASECHK.TRANS64.TRYWAIT P0, [R3+URZ+0x38860], R0 ;  /* 0x03886000030075a7 */ /* 0x0044e4000800017f */
[----:B---3--:R-:W-:Y:S05]  /*f9e0*/  @!P0 NANOSLEEP.SYNCS 0x989680 ;  /* 0x009896800000895d */ /* 0x008fea0003900000 */
[----:B------:R-:W3:Y:S02]  /*f9f0*/  @!P0 SYNCS.PHASECHK.TRANS64 P0, [R3+URZ+0x38860], R0 ;  /* 0x03886000030085a7 */ /* 0x000ee4000800007f */
[----:B---3--:R-:W-:Y:S05]  /*fa00*/  @!P0 BRA `(.L_x_75) ;  /* 0xfffffffc00f08947 */ /* 0x008fea000383ffff */
[----:B------:R-:W-:Y:S05]  /*fa10*/  BRA `(.L_x_105) ;  /* 0xfffffff000b47947 */ /* 0x000fea000383ffff */
.L_x_79:
[----:B--2---:R2:W3:Y:S02]  /*fa20*/  SYNCS.PHASECHK.TRANS64.TRYWAIT P0, [R0+URZ+0x38820], R3 ;  /* 0x03882003000075a7 */ /* 0x0044e4000800017f */
[----:B---3--:R-:W-:Y:S05]  /*fa30*/  @!P0 NANOSLEEP.SYNCS 0x989680 ;  /* 0x009896800000895d */ /* 0x008fea0003900000 */
[----:B------:R-:W3:Y:S02]  /*fa40*/  @!P0 SYNCS.PHASECHK.TRANS64 P0, [R0+URZ+0x38820], R3 ;  /* 0x03882003000085a7 */ /* 0x000ee4000800007f */
[----:B---3--:R-:W-:Y:S05]  /*fa50*/  @!P0 BRA `(.L_x_79) ;  /* 0xfffffffc00f08947 */ /* 0x008fea000383ffff */
[----:B------:R-:W-:Y:S05]  /*fa60*/  BRA `(.L_x_106) ;  /* 0xfffffff400a87947 */ /* 0x000fea000383ffff */
.L_x_80:
[----:B------:R-:W3:Y:S01]  /*fa70*/  S2R R2, SR_TID.X ;  /* 0x0000000000027919 */ /* 0x000ee20000002100 */
[----:B------:R-:W-:Y:S01]  /*fa80*/  BSSY B0, `(.L_x_107) ;  /* 0x000000a000007945 */ /* 0x000fe20003800000 */
[----:B------:R-:W-:Y:S01]  /*fa90*/  IMAD.MOV.U32 R12, RZ, RZ, RZ ;  /* 0x000000ffff0c7224 */ /* 0x000fe200078e00ff */
[----:B------:R-:W-:Y:S01]  /*faa0*/  MOV R11, 0x1f ;  /* 0x0000001f000b7802 */ /* 0x000fe20000000f00 */
[----:B------:R-:W-:Y:S01]  /*fab0*/  IMAD.MOV.U32 R15, RZ, RZ, -0x1 ;  /* 0xffffffffff0f7424 */ /* 0x000fe200078e00ff */
[----:B---3--:R-:W-:-:S04]  /*fac0*/  SHF.R.U32.HI R2, RZ, 0x5, R2 ;  /* 0x00000005ff027819 */ /* 0x008fc80000011602 */
[----:B------:R-:W-:-:S04]  /*fad0*/  LOP3.LUT R2, R2, 0x3, RZ, 0xc0, !PT ;  /* 0x0000000302027812 */ /* 0x000fc800078ec0ff */
[----:B------:R-:W-:-:S07]  /*fae0*/  MOV R13, R2 ;  /* 0x00000002000d7202 */ /* 0x000fce0000000f00 */
[----:B-12---:R-:W-:Y:S05]  /*faf0*/  WARPSYNC.COLLECTIVE R15, `(.L_x_108) ;  /* 0x000000000f087348 */ /* 0x006fea0003c00000 */
[----:B------:R3:W4:Y:S02]  /*fb00*/  SHFL.IDX P6, R14, R13, R12, R11 ;  /* 0x0000000c0d0e7389 */ /* 0x00072400000c000b */
[----:B-1234-:R-:W-:Y:S01]  /*fb10*/  ENDCOLLECTIVE ;  /* 0x000000000000791b */ /* 0x01efe20003800000 */
.L_x_108:
[----:B------:R-:W-:Y:S05]  /*fb20*/  BSYNC B0 ;  /* 0x0000000000007941 */ /* 0x000fea0003800000 */
.L_x_107:
[----:B------:R-:W-:Y:S05]  /*fb30*/  BRA `(.L_x_109) ;  /* 0xfffffff400907947 */ /* 0x000fea000383ffff */
.L_x_83:
[----:B------:R-:W-:Y:S01]  /*fb40*/  BSSY B1, `(.L_x_110) ;  /* 0x0000006000017945 */ /* 0x000fe20003800000 */
[----:B------:R-:W-:-:S07]  /*fb50*/  MOV R15, 0xffffffff ;  /* 0xffffffff000f7802 */ /* 0x000fce0000000f00 */
[----:B-123--:R-:W-:Y:S05]  /*fb60*/  WARPSYNC.COLLECTIVE R15, `(.L_x_111) ;  /* 0x000000000f0c7348 */ /* 0x00efea0003c00000 */
[----:B------:R-:W-:Y:S02]  /*fb70*/  ELECT P6, UR62, PT ;  /* 0x00000000003e782f */ /* 0x000fe400038c0000 */
[----:B------:R-:W-:Y:S01]  /*fb80*/  MOV R14, UR62 ;  /* 0x0000003e000e7c02 */ /* 0x000fe20008000f00 */
[----:B-123--:R-:W-:Y:S10]  /*fb90*/  ENDCOLLECTIVE ;  /* 0x000000000000791b */ /* 0x00eff40003800000 */
.L_x_111:
[----:B------:R-:W-:Y:S05]  /*fba0*/  BSYNC B1 ;  /* 0x0000000000017941 */ /* 0x000fea0003800000 */
.L_x_110:
[----:B------:R-:W-:Y:S05]  /*fbb0*/  BRA `(.L_x_112) ;  /* 0xfffffff400887947 */ /* 0x000fea000383ffff */
.L_x_85:
[----:B-1----:R1:W2:Y:S02]  /*fbc0*/  SYNCS.PHASECHK.TRANS64.TRYWAIT P0, [R6+URZ], R5 ;  /* 0x00000005060075a7 */ /* 0x0022a4000800017f */
[----:B--2---:R-:W-:Y:S05]  /*fbd0*/  @!P0 NANOSLEEP.SYNCS 0x989680 ;  /* 0x009896800000895d */ /* 0x004fea0003900000 */
[----:B------:R-:W2:Y:S02]  /*fbe0*/  @!P0 SYNCS.PHASECHK.TRANS64 P0, [R6+URZ], R5 ;  /* 0x00000005060085a7 */ /* 0x000ea4000800007f */
[----:B--2---:R-:W-:Y:S05]  /*fbf0*/  @!P0 BRA `(.L_x_85) ;  /* 0xfffffffc00f08947 */ /* 0x004fea000383ffff */
[----:B------:R-:W-:Y:S05]  /*fc00*/  BRA `(.L_x_113) ;  /* 0xfffffff400bc7947 */ /* 0x000fea000383ffff */
.L_x_86:
[----:B--2---:R2:W3:Y:S02]  /*fc10*/  SYNCS.PHASECHK.TRANS64.TRYWAIT P0, [R3+URZ], R2 ;  /* 0x00000002030075a7 */ /* 0x0044e4000800017f */
[----:B---3--:R-:W-:Y:S05]  /*fc20*/  @!P0 NANOSLEEP.SYNCS 0x989680 ;  /* 0x009896800000895d */ /* 0x008fea0003900000 */
[----:B------:R-:W3:Y:S02]  /*fc30*/  @!P0 SYNCS.PHASECHK.TRANS64 P0, [R3+URZ], R2 ;  /* 0x00000002030085a7 */ /* 0x000ee4000800007f */
[----:B---3--:R-:W-:Y:S05]  /*fc40*/  @!P0 BRA `(.L_x_86) ;  /* 0xfffffffc00f08947 */ /* 0x008fea000383ffff */
[----:B------:R-:W-:Y:S05]  /*fc50*/  BRA `(.L_x_114) ;  /* 0xfffffff400b07947 */ /* 0x000fea000383ffff */
.L_x_88:
[----:B--2---:R2:W3:Y:S02]  /*fc60*/  SYNCS.PHASECHK.TRANS64.TRYWAIT P0, [R16+URZ], R5 ;  /* 0x00000005100075a7 */ /* 0x0044e4000800017f */
[----:B---3--:R-:W-:Y:S05]  /*fc70*/  @!P0 NANOSLEEP.SYNCS 0x989680 ;  /* 0x009896800000895d */ /* 0x008fea0003900000 */
[----:B------:R-:W3:Y:S02]  /*fc80*/  @!P0 SYNCS.PHASECHK.TRANS64 P0, [R16+URZ], R5 ;  /* 0x00000005100085a7 */ /* 0x000ee4000800007f */
[----:B---3--:R-:W-:Y:S05]  /*fc90*/  @!P0 BRA `(.L_x_88) ;  /* 0xfffffffc00f08947 */ /* 0x008fea000383ffff */
[----:B------:R-:W-:Y:S05]  /*fca0*/  BRA `(.L_x_115) ;  /* 0xfffffff400b47947 */ /* 0x000fea000383ffff */
.L_x_116:
[----:B------:R-:W-:-:S00]  /*fcb0*/  BRA `(.L_x_116) ;  /* 0xfffffffc00fc7947 */ /* 0x000fc0000383ffff */
[----:B------:R-:W-:-:S00]  /*fcc0*/  NOP ;  /* 0x0000000000007918 */ /* 0x000fc00000000000 */
        /* <DEDUP_REMOVED lines=11> */
.L_x_12746:


//--------------------- .text._ZN7cutlass13device_kernelIN5flash11enable_sm90INS1_16FlashAttnFwdSm90INS1_25CollectiveMainloopFwdSm90ILi2EN4cute5tupleIJNS5_1CILi2EEENS7_ILi1EEES9_EEENS6_IJNS7_ILi128EEENS7_ILi80EEENS7_ILi256EEEEEELi256ENS_6half_tEfNS_4arch4Sm90ELb0ELb0ELb1ELb0ELb0ELb0ELb0ELb1ELb1ELb0ELb0ELb0EEENS1_21CollectiveEpilogueFwdINS6_IJSB_SD_SC_EEESA_SF_SH_Li256ELb0ELb0ELb0ELb0EEENS1_29StaticPersistentTileSchedulerILb0EEEEEEEEEvNT_6ParamsE --------------------------
	.section	.text._ZN7cutlass13device_kernelIN5flash11enable_sm90INS1_16FlashAttnFwdSm90INS1_25CollectiveMainloopFwdSm90ILi2EN4cute5tupleIJNS5_1CILi2EEENS7_ILi1EEES9_EEENS6_IJNS7_ILi128EEENS7_ILi80EEENS7_ILi256EEEEEELi256ENS_6half_tEfNS_4arch4Sm90ELb0ELb0ELb1ELb0ELb0ELb0ELb0ELb1ELb1ELb0ELb0ELb0EEENS1_21CollectiveEpilogueFwdINS6_IJSB_SD_SC_EEESA_SF_SH_Li256ELb0ELb0ELb0ELb0EEENS1_29StaticPersistentTileSchedulerILb0EEEEEEEEEvNT_6ParamsE,"ax",@progbits
	.align	128
.text._ZN7cutlass13device_kernelIN5flash11enable_sm90INS1_16FlashAttnFwdSm90INS1_25CollectiveMainloopFwdSm90ILi2EN4cute5tupleIJNS5_1CILi2EEENS7_ILi1EEES9_EEENS6_IJNS7_ILi128EEENS7_ILi80EEENS7_ILi256EEEEEELi256ENS_6half_tEfNS_4arch4Sm90ELb0ELb0ELb1ELb0ELb0ELb0ELb0ELb1ELb1ELb0ELb0ELb0EEENS1_21CollectiveEpilogueFwdINS6_IJSB_SD_SC_EEESA_SF_SH_Li256ELb0ELb0ELb0ELb0EEENS1_29StaticPersistentTileSchedulerILb0EEEEEEEEEvNT_6ParamsE:
        .type           _ZN7cutlass13device_kernelIN5flash11enable_sm90INS1_16FlashAttnFwdSm90INS1_25CollectiveMainloopFwdSm90ILi2EN4cute5tupleIJNS5_1CILi2EEENS7_ILi1EEES9_EEENS6_IJNS7_ILi128EEENS7_ILi80EEENS7_ILi256EEEEEELi256ENS_6half_tEfNS_4arch4Sm90ELb0ELb0ELb1ELb0ELb0ELb0ELb0ELb1ELb1ELb0ELb0ELb0EEENS1_21CollectiveEpilogueFwdINS6_IJSB_SD_SC_EEESA_SF_SH_Li256ELb0ELb0ELb0ELb0EEENS1_29StaticPersistentTileSchedulerILb0EEEEEEEEEvNT_6ParamsE,@function
        .size           _ZN7cutlass13device_kernelIN5flash11enable_sm90INS1_16FlashAttnFwdSm90INS1_25CollectiveMainloopFwdSm90ILi2EN4cute5tupleIJNS5_1CILi2EEENS7_ILi1EEES9_EEENS6_IJNS7_ILi128EEENS7_ILi80EEENS7_ILi256EEEEEELi256ENS_6half_tEfNS_4arch4Sm90ELb0ELb0ELb1ELb0ELb0ELb0ELb0ELb1ELb1ELb0ELb0ELb0EEENS1_21CollectiveEpilogueFwdINS6_IJSB_SD_SC_EEESA_SF_SH_Li256ELb0ELb0ELb0ELb0EEENS1_29StaticPersistentTileSchedulerILb0EEEEEEEEEvNT_6ParamsE,(.L_x_12747 - _ZN7cutlass13device_kernelIN5flash11enable_sm90INS1_16FlashAttnFwdSm90INS1_25CollectiveMainloopFwdSm90ILi2EN4cute5tupleIJNS5_1CILi2EEENS7_ILi1EEES9_EEENS6_IJNS7_ILi128EEENS7_ILi80EEENS7_ILi256EEEEEELi256ENS_6half_tEfNS_4arch4Sm90ELb0ELb0ELb1ELb0ELb0ELb0ELb0ELb1ELb1ELb0ELb0ELb0EEENS1_21CollectiveEpilogueFwdINS6_IJSB_SD_SC_EEESA_SF_SH_Li256ELb0ELb0ELb0ELb0EEENS1_29StaticPersistentTileSchedulerILb0EEEEEEEEEvNT_6ParamsE)
        .other          _ZN7cutlass13device_kernelIN5flash11enable_sm90INS1_16FlashAttnFwdSm90INS1_25CollectiveMainloopFwdSm90ILi2EN4cute5tupleIJNS5_1CILi2EEENS7_ILi1EEES9_EEENS6_IJNS7_ILi128EEENS7_ILi80EEENS7_ILi256EEEEEELi256ENS_6half_tEfNS_4arch4Sm90ELb0ELb0ELb1ELb0ELb0ELb0ELb0ELb1ELb1ELb0ELb0ELb0EEENS1_21CollectiveEpilogueFwdINS6_IJSB_SD_SC_EEESA_SF_SH_Li256ELb0ELb0ELb0ELb0EEENS1_29StaticPersistentTileSchedulerILb0EEEEEEEEEvNT_6ParamsE,@"STO_CUDA_ENTRY STV_DEFAULT"
_ZN7cutlass13device_kernelIN5flash11enable_sm90INS1_16FlashAttnFwdSm90INS1_25CollectiveMainloopFwdSm90ILi2EN4cute5tupleIJNS5_1CILi2EEENS7_ILi1EEES9_EEENS6_IJNS7_ILi128EEENS7_ILi80EEENS7_ILi256EEEEEELi256ENS_6half_tEfNS_4arch4Sm90ELb0ELb0ELb1ELb0ELb0ELb0ELb0ELb1ELb1ELb0ELb0ELb0EEENS1_21CollectiveEpilogueFwdINS6_IJSB_SD_SC_EEESA_SF_SH_Li256ELb0ELb0ELb0ELb0EEENS1_29StaticPersistentTileSchedulerILb0EEEEEEEEEvNT_6ParamsE:
[----:B------:R-:W1:Y:S02]  /*0000*/  LDC R1, c[0x0][0x28] ;  /* 0x00000a00ff017b82 */ /* 0x000e640000000800 */
[----:B-1----:R-:W-:Y:S01]  /*0010*/  VIADD R1, R1, 0xffffffd8 ;  /* 0xffffffd801017836 */ /* 0x002fe20000000000 */
[----:B------:R-:W1:Y:S01]  /*0020*/  S2R R8, SR_TID.X ;  /* 0x0000000000087919 */ /* 0x000e620000002100 */
[----:B------:R-:W-:Y:S01]  /*0030*/  ELECT P0, URZ, PT ;  /* 0x00000000003f782f */ /* 0x000fe20003800000 */
[----:B------:R-:W-:Y:S01]  /*0040*/  BSSY B0, `(.L_x_117) ;  /* 0x0000014000007945 */ /* 0x000fe20003800000 */
[----:B-1----:R-:W-:-:S05]  /*0050*/  SHF.R.U32.HI R0, RZ, 0x5, R8 ;  /* 0x00000005ff007819 */ /* 0x002fca0000011608 */
[----:B------:R-:W1:Y:S02]  /*0060*/  SHFL.IDX PT, R2, R0, RZ, 0x1f ;  /* 0x00001fff00027589 */ /* 0x000e6400000e0000 */
[----:B-1----:R-:W-:Y:S02]  /*0070*/  ISETP.EQ.AND P0, PT, R2, RZ, P0 ;  /* 0x000000ff0200720c */ /* 0x002fe40000702270 */
[----:B------:R-:W-:-:S11]  /*0080*/  SHF.R.U32.HI R2, RZ, 0x7, R8 ;  /* 0x00000007ff027819 */ /* 0x000fd60000011608 */
        /* <DEDUP_REMOVED lines=15> */
.L_x_118:
[----:B------:R-:W-:Y:S05]  /*0180*/  BSYNC B0 ;  /* 0x0000000000007941 */ /* 0x000fea0003800000 */
.L_x_117:
[----:B------:R-:W-:Y:S01]  /*0190*/  VOTEU.ANY UP0, P0 ;  /* 0x00000000003f7886 */ /* 0x000fe20000000100 */
[----:B------:R-:W1:Y:S01]  /*01a0*/  SHFL.IDX PT, R2, R2, RZ, 0x1f ;  /* 0x00001fff02027589 */ /* 0x000e6200000e0000 */
[----:B------:R-:W-:Y:S01]  /*01b0*/  UMOV UR4, 0x1 ;  /* 0x0000000100047882 */ /* 0x000fe20000000000 */
[----:B------:R-:W-:Y:S01]  /*01c0*/  UMOV UR7, 0x2 ;  /* 0x0000000200077882 */ /* 0x000fe20000000000 */
[----:B------:R-:W-:Y:S01]  /*01d0*/  VOTEU.ANY UP1, P0 ;  /* 0x00000000003f7886 */ /* 0x000fe20000020100 */
[----:B------:R-:W2:Y:S01]  /*01e0*/  @UP0 S2UR UR8, SR_CgaCtaId ;  /* 0x00000000000809c3 */ /* 0x000ea20000008800 */
[----:B------:R-:W3:Y:S01]  /*01f0*/  SHFL.IDX PT, R3, R0, RZ, 0x1f ;  /* 0x00001fff00037589 */ /* 0x000ee200000e0000 */
[----:B------:R-:W-:Y:S01]  /*0200*/  @UP0 UMOV UR6, 0x400 ;  /* 0x0000040000060882 */ /* 0x000fe20000000000 */
[----:B------:R-:W-:-:S04]  /*0210*/  @UP0 UIADD3 UR4, -UR4, 0x100000, URZ ;  /* 0x0010000004040890 */ /* 0x000fc8000fffe13f */
[----:B------:R-:W-:Y:S02]  /*0220*/  @UP0 USHF.L.U32 UR5, UR4, 0xb, URZ ;  /* 0x0000000b04050899 */ /* 0x000fe4000800063f */
[----:B------:R-:W-:Y:S01]  /*0230*/  @UP0 USHF.L.U32 UR4, UR4, 0x1, URZ ;  /* 0x0000000104040899 */ /* 0x000fe2000800063f */
[----:B------:R-:W-:Y:S01]  /*0240*/  VOTEU.ANY UP2, P0 ;  /* 0x00000000003f7886 */ /* 0x000fe20000040100 */
[----:B-1----:R-:W-:Y:S01]  /*0250*/  R2UR UR9, R2 ;  /* 0x00000000020972ca */ /* 0x002fe200000e0000 */
[----:B--2---:R-:W-:Y:S01]  /*0260*/  @UP0 ULEA UR8, UR8, UR6, 0x18 ;  /* 0x0000000608080291 */ /* 0x004fe2000f8ec03f */
[----:B---3--:R-:W-:Y:S01]  /*0270*/  ISETP.NE.AND P1, PT, R3, RZ, PT ;  /* 0x000000ff0300720c */ /* 0x008fe20003f25270 */
[----:B------:R-:W-:-:S04]  /*0280*/  @UP0 UIADD3 UR6, -UR7, 0x100000, URZ ;  /* 0x0010000007060890 */ /* 0x000fc8000fffe13f */
[----:B------:R-:W-:Y:S02]  /*0290*/  @UP0 USHF.L.U32 UR7, UR6, 0xb, URZ ;  /* 0x0000000b06070899 */ /* 0x000fe4000800063f */
[----:B------:R-:W-:-:S04]  /*02a0*/  @UP0 USHF.L.U32 UR6, UR6, 0x1, URZ ;  /* 0x0000000106060899 */ /* 0x000fc8000800063f */
[----:B------:R-:W-:Y:S01]  /*02b0*/  UISETP.NE.AND UP0, UPT, UR9, URZ, UPT ;  /* 0x0000003f0900728c */ /* 0x000fe2000bf05270 */
[----:B------:R-:W1:Y:S02]  /*02c0*/  FENCE.VIEW.ASYNC.S ;  /* 0x00000000000073c6 */ /* 0x000e640000000000 */
[----:B-1----:R1:W2:Y:S05]  /*02d0*/  @UP1 SYNCS.EXCH.64 URZ, [UR8+0x38800], UR4 ;  /* 0x03880004083f15b2 */ /* 0x0022aa0008000100 */
[----:B------:R1:W3:Y:S01]  /*02e0*/  @UP2 SYNCS.EXCH.64 URZ, [UR8+0x38820], UR6 ;  /* 0x03882006083f25b2 */ /* 0x0002e20008000100 */
[----:B------:R-:W-:Y:S05]  /*02f0*/  @P1 BRA `(.L_x_119) ;  /* 0x0000000000481947 */ /* 0x000fea0003800000 */
[----:B-1----:R-:W1:Y:S01]  /*0300*/  S2UR UR5, SR_CgaCtaId ;  /* 0x00000000000579c3 */ /* 0x002e620000008800 */
[----:B------:R-:W-:Y:S01]  /*0310*/  UMOV UR4, 0x400 ;  /* 0x0000040000047882 */ /* 0x000fe20000000000 */
[----:B------:R-:W-:Y:S01]  /*0320*/  UMOV UR6, 0x1 ;  /* 0x0000000100067882 */ /* 0x000fe20000000000 */
[----:B------:R-:W-:Y:S01]  /*0330*/  UMOV UR9, 0x4 ;  /* 0x0000000400097882 */ /* 0x000fe20000000000 */
[----:B------:R-:W-:-:S04]  /*0340*/  UIADD3 UR6, -UR6, 0x100000, URZ ;  /* 0x0010000006067890 */ /* 0x000fc8000fffe13f */
[----:B------:R-:W-:Y:S02]  /*0350*/  USHF.L.U32 UR7, UR6, 0xb, URZ ;  /* 0x0000000b06077899 */ /* 0x000fe4000800063f */
[----:B------:R-:W-:Y:S01]  /*0360*/  USHF.L.U32 UR6, UR6, 0x1, URZ ;  /* 0x0000000106067899 */ /* 0x000fe2000800063f */
[----:B------:R-:W-:Y:S01]  /*0370*/  ELECT P0, URZ, PT ;  /* 0x00000000003f782f */ /* 0x000fe20003800000 */
[----:B-1----:R-:W-:Y:S02]  /*0380*/  ULEA UR8, UR5, UR4, 0x18 ;  /* 0x0000000405087291 */ /* 0x002fe4000f8ec03f */
[----:B------:R-:W-:-:S04]  /*0390*/  UIADD3 UR4, -UR9, 0x100000, URZ ;  /* 0x0010000009047890 */ /* 0x000fc8000fffe13f */
[----:B------:R-:W-:Y:S02]  /*03a0*/  USHF.L.U32 UR5, UR4, 0xb, URZ ;  /* 0x0000000b04057899 */ /* 0x000fe4000800063f */
[----:B------:R-:W-:Y:S01]  /*03b0*/  USHF.L.U32 UR4, UR4, 0x1, URZ ;  /* 0x0000000104047899 */ /* 0x000fe2000800063f */
[----:B------:R-:W1:Y:S03]  /*03c0*/  FENCE.VIEW.ASYNC.S ;  /* 0x00000000000073c6 */ /* 0x000e660000000000 */
[----:B-1----:R4:W1:Y:S08]  /*03d0*/  SYNCS.EXCH.64 URZ, [UR8+0x38830], UR6 ;  /* 0x03883006083f75b2 */ /* 0x0028700008000100 */
[----:B------:R4:W1:Y:S01]  /*03e0*/  SYNCS.EXCH.64 URZ, [UR8+0x38840], UR4 ;  /* 0x03884004083f75b2 */ /* 0x0008620008000100 */
[----:B------:R4:W1:Y:S01]  /*03f0*/  SYNCS.EXCH.64 URZ, [UR8+0x38838], UR6 ;  /* 0x03883806083f75b2 */ /* 0x0008620008000100 */
[----:B------:R4:W1:Y:S02]  /*0400*/  SYNCS.EXCH.64 URZ, [UR8+0x38848], UR4 ;  /* 0x03884804083f75b2 */ /* 0x0008640008000100 */
[----:B----4-:R-:W-:Y:S01]  /*0410*/  NOP ;  /* 0x0000000000007918 */ /* 0x010fe20000000000 */
.L_x_119:
[----:B-1----:R-:W1:Y:S01]  /*0420*/  S2UR UR4, SR_CTAID.Y ;  /* 0x00000000000479c3 */ /* 0x002e620000002600 */
[----:B------:R-:W4:Y:S01]  /*0430*/  SHFL.IDX PT, R7, R0, RZ, 0x1f ;  /* 0x00001fff00077589 */ /* 0x000f2200000e0000 */
[----:B------:R-:W-:Y:S01]  /*0440*/  ULDC UR5, c[0x0][0x154] ;  /* 0x0000550000057ab9 */ /* 0x000fe20000000800 */
[----:B------:R-:W-:-:S05]  /*0450*/  NOP ;  /* 0x0000000000007918 */ /* 0x000fca0000000000 */
[----:B------:R-:W5:Y:S08]  /*0460*/  S2UR UR6, SR_CTAID.X ;  /* 0x00000000000679c3 */ /* 0x000f700000002500 */
[----:B------:R-:W2:Y:S01]  /*0470*/  LDC R6, c[0x0][0x148] ;  /* 0x00005200ff067b82 */ /* 0x000ea20000000800 */
[----:B-1----:R-:W-:Y:S02]  /*0480*/  I2FP.F32.U32 R2, UR4 ;  /* 0x0000000400027c45 */ /* 0x002fe40008201000 */
[----:B----4-:R-:W-:-:S03]  /*0490*/  ISETP.NE.AND P0, PT, R7, RZ, PT ;  /* 0x000000ff0700720c */ /* 0x010fc60003f05270 */
[----:B------:R-:W-:Y:S01]  /*04a0*/  FMUL R5, R2, UR5 ;  /* 0x0000000502057c20 */ /* 0x000fe20008400000 */
[----:B------:R-:W-:Y:S02]  /*04b0*/  SHF.R.S32.HI R2, RZ, 0x1f, R8 ;  /* 0x0000001fff027819 */ /* 0x000fe40000011408 */
[----:B-----5:R-:W-:Y:S02]  /*04c0*/  I2FP.F32.U32 R4, UR6 ;  /* 0x0000000600047c45 */ /* 0x020fe40008201000 */
[----:B------:R-:W-:Y:S01]  /*04d0*/  LEA.HI R2, R2, R8, RZ, 0x7 ;  /* 0x0000000802027211 */ /* 0x000fe200078f38ff */
[----:B------:R-:W1:Y:S02]  /*04e0*/  F2I.U32.TRUNC.NTZ R5, R5 ;  /* 0x0000000500057305 */ /* 0x000e64000020f000 */
[----:B-1----:R-:W-:-:S04]  /*04f0*/  IMAD.MOV R11, RZ, RZ, -R5 ;  /* 0x000000ffff0b7224 */ /* 0x002fc800078e0a05 */
[----:B--2---:R-:W-:Y:S01]  /*0500*/  IMAD R11, R6, R11, UR4 ;  /* 0x00000004060b7e24 */ /* 0x004fe2000f8e020b */
[----:B------:R-:W-:Y:S02]  /*0510*/  ULDC UR4, c[0x0][0x150] ;  /* 0x0000540000047ab9 */ /* 0x000fe40000000800 */
[----:B------:R-:W-:Y:S01]  /*0520*/  FMUL R9, R4, UR4 ;  /* 0x0000000404097c20 */ /* 0x000fe20008400000 */
[----:B------:R-:W-:Y:S06]  /*0530*/  @P0 BRA `(.L_x_120) ;  /* 0x0000000000480947 */ /* 0x000fec0003800000 */
[----:B------:R-:W1:Y:S01]  /*0540*/  S2UR UR5, SR_CgaCtaId ;  /* 0x00000000000579c3 */ /* 0x000e620000008800 */
[----:B------:R-:W-:Y:S01]  /*0550*/  UMOV UR4, 0x400 ;  /* 0x0000040000047882 */ /* 0x000fe20000000000 */
[----:B------:R-:W-:Y:S01]  /*0560*/  UMOV UR6, 0x1 ;  /* 0x0000000100067882 */ /* 0x000fe20000000000 */
[----:B------:R-:W-:Y:S01]  /*0570*/  UMOV UR7, 0x4 ;  /* 0x0000000400077882 */ /* 0x000fe20000000000 */
[----:B------:R-:W-:Y:S01]  /*0580*/  ELECT P0, URZ, PT ;  /* 0x00000000003f782f */ /* 0x000fe20003800000 */
[----:B-1----:R-:W-:Y:S02]  /*0590*/  ULEA UR8, UR5, UR4, 0x18 ;  /* 0x0000000405087291 */ /* 0x002fe4000f8ec03f */
[----:B------:R-:W-:-:S04]  /*05a0*/  UIADD3 UR4, -UR6, 0x100000, URZ ;  /* 0x0010000006047890 */ /* 0x000fc8000fffe13f */
[----:B------:R-:W-:Y:S02]  /*05b0*/  USHF.L.U32 UR5, UR4, 0xb, URZ ;  /* 0x0000000b04057899 */ /* 0x000fe4000800063f */
[----:B------:R-:W-:Y:S02]  /*05c0*/  USHF.L.U32 UR4, UR4, 0x1, URZ ;  /* 0x0000000104047899 */ /* 0x000fe4000800063f */
[----:B------:R-:W-:-:S04]  /*05d0*/  UIADD3 UR6, -UR7, 0x100000, URZ ;  /* 0x0010000007067890 */ /* 0x000fc8000fffe13f */
[----:B------:R-:W-:Y:S02]  /*05e0*/  USHF.L.U32 UR7, UR6, 0xb, URZ ;  /* 0x0000000b06077899 */ /* 0x000fe4000800063f */
[----:B------:R-:W-:Y:S01]  /*05f0*/  USHF.L.U32 UR6, UR6, 0x1, URZ ;  /* 0x0000000106067899 */ /* 0x000fe2000800063f */
[----:B------:R-:W1:Y:S03]  /*0600*/  FENCE.VIEW.ASYNC.S ;  /* 0x00000000000073c6 */ /* 0x000e660000000000 */
[----:B-1----:R1:W2:Y:S08]  /*0610*/  SYNCS.EXCH.64 URZ, [UR8+0x38850], UR4 ;  /* 0x03885004083f75b2 */ /* 0x0022b00008000100 */
[----:B------:R1:W4:Y:S01]  /*0620*/  SYNCS.EXCH.64 URZ, [UR8+0x38860], UR6 ;  /* 0x03886006083f75b2 */ /* 0x0003220008000100 */
[----:B------:R1:W1:Y:S01]  /*0630*/  SYNCS.EXCH.64 URZ, [UR8+0x38858], UR4 ;  /* 0x03885804083f75b2 */ /* 0x0002620008000100 */
[----:B------:R1:W1:Y:S01]  /*0640*/  SYNCS.EXCH.64 URZ, [UR8+0x38868], UR6 ;  /* 0x03886806083f75b2 */ /* 0x0002620008000100 */
[----:B------:R-:W-:Y:S01]  /*0650*/  NOP ;  /* 0x0000000000007918 */ /* 0x000fe20000000000 */
.L_x_120:
[----:B------:R-:W5:Y:S01]  /*0660*/  SHFL.IDX PT, R6, R0, RZ, 0x1f ;  /* 0x00001fff00067589 */ /* 0x000f6200000e0000 */
[----:B------:R-:W-:Y:S01]  /*0670*/  LOP3.LUT R2, R2, 0xffffff80, RZ, 0xc0, !PT ;  /* 0xffffff8002027812 */ /* 0x000fe200078ec0ff */
[----:B------:R-:W1:Y:S01]  /*0680*/  LDC R10, c[0x0][0x144] ;  /* 0x00005100ff0a7b82 */ /* 0x000e620000000800 */
[----:B------:R-:W1:Y:S01]  /*0690*/  F2I.U32.TRUNC.NTZ R9, R9 ;  /* 0x0000000900097305 */ /* 0x000e62000020f000 */
[----:B------:R-:W-:Y:S02]  /*06a0*/  NOP ;  /* 0x0000000000007918 */ /* 0x000fe40000000000 */
[----:B------:R-:W-:Y:S01]  /*06b0*/  IMAD.IADD R2, R8, 0x1, -R2 ;  /* 0x0000000108027824 */ /* 0x000fe200078e0a02 */
[----:B------:R-:W-:-:S04]  /*06c0*/  SHF.R.S32.HI R8, RZ, 0x1f, R7 ;  /* 0x0000001fff087819 */ /* 0x000fc80000011407 */
[----:B------:R-:W-:-:S04]  /*06d0*/  SHF.R.S32.HI R5, RZ, 0x1f, R2 ;  /* 0x0000001fff057819 */ /* 0x000fc80000011402 */
[----:B------:R-:W-:-:S04]  /*06e0*/  LEA.HI R5, R5, R2, RZ, 0x3 ;  /* 0x0000000205057211 */ /* 0x000fc800078f18ff */
[--C-:B------:R-:W-:Y:S02]  /*06f0*/  SHF.R.S32.HI R4, RZ, 0x3, R5.reuse ;  /* 0x00000003ff047819 */ /* 0x100fe40000011405 */
[----:B------:R-:W-:Y:S02]  /*0700*/  SHF.R.S32.HI R5, RZ, 0x1f, R5 ;  /* 0x0000001fff057819 */ /* 0x000fe40000011405 */
[----:B-----5:R-:W-:Y:S02]  /*0710*/  ISETP.NE.AND P0, PT, R6, RZ, PT ;  /* 0x000000ff0600720c */ /* 0x020fe40003f05270 */
[----:B------:R-:W-:Y:S02]  /*0720*/  LEA.HI R5, R5, R4, RZ, 0x2 ;  /* 0x0000000405057211 */ /* 0x000fe400078f10ff */
[----:B------:R-:W-:Y:S02]  /*0730*/  SHF.R.S32.HI R6, RZ, 0x1f, R3 ;  /* 0x0000001fff067819 */ /* 0x000fe40000011403 */
[----:B------:R-:W-:-:S02]  /*0740*/  LOP3.LUT R5, R5, 0xfffffffc, RZ, 0xc0, !PT ;  /* 0xfffffffc05057812 */ /* 0x000fc400078ec0ff */
[----:B------:R-:W-:-:S05]  /*0750*/  LEA.HI R6, R6, R3, RZ, 0x2 ;  /* 0x0000000306067211 */ /* 0x000fca00078f10ff */
[----:B------:R-:W-:Y:S05]  /*0760*/  @P0 BRA `(.L_x_121) ;  /* 0x0000000000480947 */ /* 0x000fea0003800000 */
[----:B-1----:R-:W1:Y:S01]  /*0770*/  S2UR UR5, SR_CgaCtaId ;  /* 0x00000000000579c3 */ /* 0x002e620000008800 */
        /* <DEDUP_REMOVED lines=12> */
[----:B-1----:R1:W1:Y:S08]  /*0840*/  SYNCS.EXCH.64 URZ, [UR8+0x38870], UR4 ;  /* 0x03887004083f75b2 */ /* 0x0022700008000100 */
[----:B------:R1:W1:Y:S01]  /*0850*/  SYNCS.EXCH.64 URZ, [UR8+0x38880], UR6 ;  /* 0x03888006083f75b2 */ /* 0x0002620008000100 */
[----:B------:R1:W1:Y:S01]  /*0860*/  SYNCS.EXCH.64 URZ, [UR8+0x38878], UR4 ;  /* 0x03887804083f75b2 */ /* 0x0002620008000100 */
[----:B------:R1:W1:Y:S01]  /*0870*/  SYNCS.EXCH.64 URZ, [UR8+0x38888], UR6 ;  /* 0x03888806083f75b2 */ /* 0x0002620008000100 */
[----:B------:R-:W-:Y:S01]  /*0880*/  NOP ;  /* 0x0000000000007918 */ /* 0x000fe20000000000 */
.L_x_121:
[----:B------:R-:W5:Y:S01]  /*0890*/  SHFL.IDX PT, R12, R0, RZ, 0x1f ;  /* 0x00001fff000c7589 */ /* 0x000f6200000e0000 */
[----:B-1----:R-:W1:Y:S01]  /*08a0*/  S2UR UR4, SR_CTAID.X ;  /* 0x00000000000479c3 */ /* 0x002e620000002500 */
[----:B------:R-:W-:Y:S01]  /*08b0*/  LOP3.LUT R6, R6, 0x3ffffffc, RZ, 0xc0, !PT ;  /* 0x3ffffffc06067812 */ /* 0x000fe200078ec0ff */
[----:B------:R-:W-:Y:S01]  /*08c0*/  NOP ;  /* 0x0000000000007918 */ /* 0x000fe20000000000 */
[----:B------:R-:W-:Y:S02]  /*08d0*/  IADD3 R5, R4, -R5, RZ ;  /* 0x8000000504057210 */ /* 0x000fe40007ffe0ff */
[----:B------:R-:W-:Y:S01]  /*08e0*/  LEA.HI R8, R8, R7, RZ, 0x2 ;  /* 0x0000000708087211 */ /* 0x000fe200078f10ff */
[----:B------:R-:W-:Y:S01]  /*08f0*/  IMAD.IADD R6, R3, 0x1, -R6 ;  /* 0x0000000103067824 */ /* 0x000fe200078e0a06 */
[----:B------:R-:W-:Y:S02]  /*0900*/  IADD3 R9, -R9, RZ, RZ ;  /* 0x000000ff09097210 */ /* 0x000fe40007ffe1ff */
[----:B------:R-:W-:Y:S01]  /*0910*/  LOP3.LUT R8, R8, 0x3ffffffc, RZ, 0xc0, !PT ;  /* 0x3ffffffc08087812 */ /* 0x000fe200078ec0ff */
[----:B------:R-:W-:-:S04]  /*0920*/  IMAD R6, R6, 0x4, R5 ;  /* 0x0000000406067824 */ /* 0x000fc800078e0205 */
[----:B------:R-:W-:Y:S01]  /*0930*/  IMAD.IADD R8, R7, 0x1, -R8 ;  /* 0x0000000107087824 */ /* 0x000fe200078e0a08 */
[----:B------:R-:W-:Y:S01]  /*0940*/  LEA.HI R3, R6, R6, RZ, 0x1 ;  /* 0x0000000606037211 */ /* 0x000fe200078f08ff */
[----:B------:R-:W2:Y:S02]  /*0950*/  LDC R7, c[0x0][0x140] ;  /* 0x00005000ff077b82 */ /* 0x000ea40000000800 */
[----:B------:R-:W-:Y:S01]  /*0960*/  IMAD R8, R8, 0x4, R5 ;  /* 0x0000000408087824 */ /* 0x000fe200078e0205 */
[----:B------:R-:W-:Y:S02]  /*0970*/  LOP3.LUT R3, R3, 0xfffffffe, RZ, 0xc0, !PT ;  /* 0xfffffffe03037812 */ /* 0x000fe400078ec0ff */
[----:B-----5:R-:W-:Y:S01]  /*0980*/  ISETP.NE.AND P0, PT, R12, RZ, PT ;  /* 0x000000ff0c00720c */ /* 0x020fe20003f05270 */
[----:B-1----:R-:W-:Y:S01]  /*0990*/  IMAD R10, R10, R9, UR4 ;  /* 0x000000040a0a7e24 */ /* 0x002fe2000f8e0209 */
[----:B------:R-:W-:Y:S01]  /*09a0*/  LEA.HI R4, R8, R8, RZ, 0x1 ;  /* 0x0000000808047211 */ /* 0x000fe200078f08ff */
[----:B------:R-:W-:-:S05]  /*09b0*/  IMAD.IADD R3, R6, 0x1, -R3 ;  /* 0x0000000106037824 */ /* 0x000fca00078e0a03 */
[----:B------:R-:W-:Y:S02]  /*09c0*/  ISETP.NE.AND P6, PT, R3, R10, PT ;  /* 0x0000000a0300720c */ /* 0x000fe40003fc5270 */
[----:B------:R-:W-:-:S05]  /*09d0*/  LOP3.LUT R3, R4, 0xfffffffe, RZ, 0xc0, !PT ;  /* 0xfffffffe04037812 */ /* 0x000fca00078ec0ff */
[----:B------:R-:W-:Y:S01]  /*09e0*/  IMAD.IADD R3, R8, 0x1, -R3 ;  /* 0x0000000108037824 */ /* 0x000fe200078e0a03 */
        /* <DEDUP_REMOVED lines=19> */
.L_x_122:
[----:B------:R-:W5:Y:S01]  /*0b20*/  SHFL.IDX PT, R9, R0, RZ, 0x1f ;  /* 0x00001fff00097589 */ /* 0x000f6200000e0000 */
[----:B------:R-:W-:Y:S01]  /*0b30*/  ISETP.NE.AND P4, PT, R3, R10, PT ;  /* 0x0000000a0300720c */ /* 0x000fe20003f85270 */
[----:B------:R-:W-:Y:S01]  /*0b40*/  IMAD.SHL.U32 R5, R8, 0x4, RZ ;  /* 0x0000000408057824 */ /* 0x000fe200078e00ff */
[----:B------:R-:W-:Y:S01]  /*0b50*/  SHF.L.U32 R3, R6, 0x2, RZ ;  /* 0x0000000206037819 */ /* 0x000fe200000006ff */
[----:B------:R-:W-:Y:S01]  /*0b60*/  IMAD.MOV.U32 R23, RZ, RZ, 0x1 ;  /* 0x00000001ff177424 */ /* 0x000fe200078e00ff */
[----:B------:R-:W-:Y:S01]  /*0b70*/  LOP3.LUT P0, RZ, R2, 0x7, RZ, 0xc0, !PT ;  /* 0x0000000702ff7812 */ /* 0x000fe2000780c0ff */
[----:B------:R-:W-:Y:S01]  /*0b80*/  IMAD.MOV.U32 R22, RZ, RZ, 0x1 ;  /* 0x00000001ff167424 */ /* 0x000fe200078e00ff */
[----:B------:R-:W-:Y:S01]  /*0b90*/  LOP3.LUT R13, R6, 0xc, R3, 0x78, !PT ;  /* 0x0000000c060d7812 */ /* 0x000fe200078e7803 */
[----:B------:R-:W-:Y:S01]  /*0ba0*/  NOP ;  /* 0x0000000000007918 */ /* 0x000fe20000000000 */
[----:B------:R-:W-:Y:S02]  /*0bb0*/  LOP3.LUT R12, R8, 0xc, R5, 0x78, !PT ;  /* 0x0000000c080c7812 */ /* 0x000fe400078e7805 */
[C---:B------:R-:W-:Y:S01]  /*0bc0*/  ISETP.LT.U32.AND P2, PT, R13.reuse, 0x2, !P0 ;  /* 0x000000020d00780c */ /* 0x040fe20004741070 */
[----:B------:R1:W-:Y:S01]  /*0bd0*/  STL [R1+0x4], R13 ;  /* 0x0000040d01007387 */ /* 0x0003e20000100800 */
[----:B------:R-:W-:-:S02]  /*0be0*/  @P6 LEA.HI R3, R13, R13, RZ, 0x1 ;  /* 0x0000000d0d036211 */ /* 0x000fc400078f08ff */
[----:B------:R-:W-:Y:S01]  /*0bf0*/  SEL R2, RZ, 0x1, !P2 ;  /* 0x00000001ff027807 */ /* 0x000fe20005000000 */
[----:B------:R1:W-:Y:S01]  /*0c00*/  STL [R1], R12 ;  /* 0x0000000c01007387 */ /* 0x0003e20000100800 */
[----:B------:R-:W-:Y:S02]  /*0c10*/  @P4 LEA.HI R4, R12, R12, RZ, 0x1 ;  /* 0x0000000c0c044211 */ /* 0x000fe400078f08ff */
[----:B------:R-:W-:Y:S02]  /*0c20*/  @P6 SHF.R.S32.HI R3, RZ, 0x1, R3 ;  /* 0x00000001ff036819 */ /* 0x000fe40000011403 */
[----:B------:R-:W-:Y:S02]  /*0c30*/  @P4 SHF.R.S32.HI R4, RZ, 0x1, R4 ;  /* 0x00000001ff044819 */ /* 0x000fe40000011404 */
[----:B------:R-:W-:Y:S02]  /*0c40*/  @P6 ISETP.NE.AND P5, PT, R3, R11, PT ;  /* 0x0000000b0300620c */ /* 0x000fe40003fa5270 */
[----:B-----5:R-:W-:-:S02]  /*0c50*/  ISETP.NE.AND P2, PT, R9, RZ, PT ;  /* 0x000000ff0900720c */ /* 0x020fc40003f45270 */
[----:B------:R-:W-:Y:S02]  /*0c60*/  @P4 ISETP.NE.AND P3, PT, R4, R11, PT ;  /* 0x0000000b0400420c */ /* 0x000fe40003f65270 */
[----:B------:R-:W-:Y:S02]  /*0c70*/  ISETP.LT.U32.AND P0, PT, R12, 0x2, !P0 ;  /* 0x000000020c00780c */ /* 0x000fe40004701070 */
[----:B--2---:R-:W-:Y:S02]  /*0c80*/  ISETP.EQ.U32.AND P1, PT, R7, 0x1, PT ;  /* 0x000000010700780c */ /* 0x004fe40003f22070 */
[----:B------:R-:W-:Y:S02]  /*0c90*/  @P6 SEL R23, RZ, 0x1, P5 ;  /* 0x00000001ff176807 */ /* 0x000fe40002800000 */
[----:B------:R-:W-:Y:S02]  /*0ca0*/  SEL R3, RZ, 0x1, !P0 ;  /* 0x00000001ff037807 */ /* 0x000fe40004000000 */
[----:B------:R-:W-:Y:S01]  /*0cb0*/  @P4 SEL R22, RZ, 0x1, P3 ;  /* 0x00000001ff164807 */ /* 0x000fe20001800000 */
[----:B-1----:R-:W-:Y:S06]  /*0cc0*/  @P2 BRA `(.L_x_123) ;  /* 0x0000000000482947 */ /* 0x002fec0003800000 */
        /* <DEDUP_REMOVED lines=14> */
[----:B------:R1:W1:Y:S01]  /*0db0*/  SYNCS.EXCH.64 URZ, [UR8+0x388c0], UR6 ;  /* 0x0388c006083f75b2 */ /* 0x0002620008000100 */
[----:B------:R1:W1:Y:S01]  /*0dc0*/  SYNCS.EXCH.64 URZ, [UR8+0x388b8], UR4 ;  /* 0x0388b804083f75b2 */ /* 0x0002620008000100 */
[----:B------:R1:W1:Y:S01]  /*0dd0*/  SYNCS.EXCH.64 URZ, [UR8+0x388c8], UR6 ;  /* 0x0388c806083f75b2 */ /* 0x0002620008000100 */
[----:B------:R-:W-:Y:S01]  /*0de0*/  NOP ;  /* 0x0000000000007918 */ /* 0x000fe20000000000 */
.L_x_123:
[----:B------:R-:W-:Y:S01]  /*0df0*/  LOP3.LUT R23, R23, R2, RZ, 0xc0, !PT ;  /* 0x0000000217177212 */ /* 0x000fe200078ec0ff */
[----:B------:R-:W-:Y:S01]  /*0e00*/  NOP ;  /* 0x0000000000007918 */ /* 0x000fe20000000000 */
[----:B------:R-:W-:Y:S01]  /*0e10*/  LOP3.LUT R22, R22, R3, RZ, 0xc0, !PT ;  /* 0x0000000316167212 */ /* 0x000fe200078ec0ff */
[----:B------:R-:W-:Y:S06]  /*0e20*/  @!P1 BRA `(.L_x_124) ;  /* 0x0000000000089947 */ /* 0x000fec0003800000 */
[----:B-1234-:R-:W-:Y:S01]  /*0e30*/  UCGABAR_ARV ;  /* 0x00000000000079c7 */ /* 0x01efe20008000000 */
[----:B------:R-:W-:Y:S05]  /*0e40*/  BRA `(.L_x_125) ;  /* 0x0000000000047947 */ /* 0x000fea0003800000 */
.L_x_124:
[----:B-1234-:R-:W-:Y:S01]  /*0e50*/  NOP ;  /* 0x0000000000007918 */ /* 0x01efe20000000000 */
.L_x_125:
[----:B------:R-:W-:Y:S05]  /*0e60*/  @!P1 BRA `(.L_x_126) ;  /* 0x00000000000c9947 */ /* 0x000fea0003800000 */
[----:B------:R-:W-:Y:S01]  /*0e70*/  UCGABAR_WAIT ;  /* 0x0000000000007dc7 */ /* 0x000fe20008000000 */
[----:B------:R-:W-:Y:S01]  /*0e80*/  CCTL.IVALL ;  /* 0x00000000ff00798f */ /* 0x000fe20002000000 */
[----:B------:R-:W-:Y:S05]  /*0e90*/  BRA `(.L_x_127) ;  /* 0x0000000000047947 */ /* 0x000fea0003800000 */
.L_x_126:
[----:B------:R-:W-:Y:S06]  /*0ea0*/  BAR.SYNC.DEFER_BLOCKING 0x0 ;  /* 0x0000000000007b1d */ /* 0x000fec0000010000 */
.L_x_127:
[----:B------:R-:W-:Y:S01]  /*0eb0*/  UMOV UR4, 0x1 ;  /* 0x0000000100047882 */ /* 0x000fe20000000000 */
[----:B------:R-:W-:Y:S01]  /*0ec0*/  PLOP3.LUT P0, PT, PT, PT, UP0, 0x80, 0x0 ;  /* 0x000000000000781c */ /* 0x000fe20003f0f008 */
[----:B------:R-:W-:-:S06]  /*0ed0*/  USEL UR4, UR4, 0x2, !UP0 ;  /* 0x0000000204047887 */ /* 0x000fcc000c000000 */
[----:B------:R-:W-:-:S05]  /*0ee0*/  MOV R2, UR4 ;  /* 0x0000000400027c02 */ /* 0x000fca0008000f00 */
[----:B------:R1:W-:Y:S01]  /*0ef0*/  STL [R1+0x24], R2 ;  /* 0x0000240201007387 */ /* 0x0003e20000100800 */
[----:B------:R-:W-:Y:S05]  /*0f00*/  @!P0 BRA `(.L_x_128) ;  /* 0x000000a800508947 */ /* 0x000fea0003800000 */
.L_x_129:
[----:B------:R-:W-:-:S08]  /*0f10*/  NOP ;  /* 0x0000000000007918 */ /* 0x000fd00000000000 */
[----:B------:R-:W2:Y:S02]  /*0f20*/  USETMAXREG.TRY_ALLOC.CTAPOOL UP0, 0xf0 ;  /* 0x000000f0000079c8 */ /* 0x000ea40008000600 */
[----:B--2---:R-:W-:-:S13]  /*0f30*/  PLOP3.LUT P0, PT, PT, PT, UP0, 0x80, 0x0 ;  /* 0x000000000000781c */ /* 0x004fda0003f0f008 */
[----:B------:R-:W-:Y:S05]  /*0f40*/  @!P0 BRA `(.L_x_129) ;  /* 0xfffffffc00f08947 */ /* 0x000fea000383ffff */
[----:B------:R-:W2:Y:S08]  /*0f50*/  S2UR UR7, SR_CTAID.X ;  /* 0x00000000000779c3 */ /* 0x000eb00000002500 */
[----:B------:R-:W-:Y:S08]  /*0f60*/  BAR.ARV 0x8, 0x120 ;  /* 0x0204800000007b1d */ /* 0x000ff00000002000 */
[----:B------:R-:W2:Y:S02]  /*0f70*/  LDC R0, c[0x0][0xda4] ;  /* 0x00036900ff007b82 */ /* 0x000ea40000000800 */
[----:B--2---:R-:W-:-:S13]  /*0f80*/  ISETP.LE.AND P0, PT, R0, UR7, PT ;  /* 0x0000000700007c0c */ /* 0x004fda000bf03270 */
[----:B------:R-:W-:Y:S05]  /*0f90*/  @P0 EXIT ;  /* 0x000000000000094d */ /* 0x000fea0003800000 */
[----:B------:R-:W2:Y:S01]  /*0fa0*/  LDL R3, [R1+0x24] ;  /* 0x0000240001037983 */ /* 0x000ea20000100800 */
[----:B------:R-:W3:Y:S01]  /*0fb0*/  S2UR UR5, SR_CgaCtaId ;  /* 0x00000000000579c3 */ /* 0x000ee20000008800 */
[----:B------:R-:W-:Y:S01]  /*0fc0*/  UMOV UR4, 0x400 ;  /* 0x0000040000047882 */ /* 0x000fe20000000000 */
[----:B------:R-:W-:Y:S01]  /*0fd0*/  IMAD.MOV.U32 R220, RZ, RZ, -0x2 ;  /* 0xfffffffeffdc7424 */ /* 0x000fe200078e00ff */
[----:B-1----:R-:W1:Y:S01]  /*0fe0*/  S2R R2, SR_TID.X ;  /* 0x0000000000027919 */ /* 0x002e620000002100 */
[----:B------:R-:W-:Y:S01]  /*0ff0*/  IMAD.U32 R212, RZ, RZ, UR7 ;  /* 0x00000007ffd47e24 */ /* 0x000fe2000f8e00ff */
[----:B------:R-:W-:-:S03]  /*1000*/  UMOV UR38, URZ ;  /* 0x0000003f00267c82 */ /* 0x000fc60008000000 */
[----:B------:R-:W4:Y:S01]  /*1010*/  S2UR UR6, SR_SWINHI ;  /* 0x00000000000679c3 */ /* 0x000f220000002f00 */
[----:B---3--:R-:W-:-:S06]  /*1020*/  ULEA UR9, UR5, UR4, 0x18 ;  /* 0x0000000405097291 */ /* 0x008fcc000f8ec03f */
[----:B------:R-:W-:Y:S01]  /*1030*/  MOV R18, UR9 ;  /* 0x0000000900127c02 */ /* 0x000fe20008000f00 */
[----:B------:R-:W-:Y:S01]  /*1040*/  UMOV UR4, UR9 ;  /* 0x0000000900047c82 */ /* 0x000fe20008000000 */
[----:B----4-:R-:W-:Y:S01]  /*1050*/  UMOV UR5, UR6 ;  /* 0x0000000600057c82 */ /* 0x010fe20008000000 */
[----:B------:R-:W-:Y:S01]  /*1060*/  IMAD.U32 R16, RZ, RZ, UR4 ;  /* 0x00000004ff107e24 */ /* 0x000fe2000f8e00ff */
[----:B------:R-:W-:Y:S01]  /*1070*/  MOV R17, UR5 ;  /* 0x0000000500117c02 */ /* 0x000fe20008000f00 */
[----:B-1----:R-:W-:Y:S01]  /*1080*/  VIADD R0, R2, 0xffffff80 ;  /* 0xffffff8002007836 */ /* 0x002fe20000000000 */
[----:B------:R-:W-:Y:S02]  /*1090*/  UMOV UR5, URZ ;  /* 0x0000003f00057c82 */ /* 0x000fe40008000000 */
[----:B------:R-:W-:Y:S01]  /*10a0*/  IMAD.U32 R213, RZ, RZ, UR5 ;  /* 0x00000005ffd57e24 */ /* 0x000fe2000f8e00ff */
[----:B--2---:R-:W-:Y:S02]  /*10b0*/  R2UR UR8, R3 ;  /* 0x00000000030872ca */ /* 0x004fe400000e0000 */
[----:B------:R-:W-:-:S04]  /*10c0*/  SHF.R.S32.HI R3, RZ, 0x1f, R0 ;  /* 0x0000001fff037819 */ /* 0x000fc80000011400 */
[CC--:B------:R-:W-:Y:S02]  /*10d0*/  LEA.HI R2, R3.reuse, R0.reuse, RZ, 0x7 ;  /* 0x0000000003027211 */ /* 0x0c0fe400078f38ff */
[CC--:B------:R-:W-:Y:S02]  /*10e0*/  LEA.HI R6, R3.reuse, R0.reuse, RZ, 0x4 ;  /* 0x0000000003067211 */ /* 0x0c0fe400078f20ff */
[----:B------:R-:W-:Y:S02]  /*10f0*/  LOP3.LUT R5, R2, 0xffffff80, RZ, 0xc0, !PT ;  /* 0xffffff8002057812 */ /* 0x000fe400078ec0ff */
[----:B------:R-:W-:Y:S01]  /*1100*/  SHF.R.S32.HI R7, RZ, 0x4, R6 ;  /* 0x00000004ff077819 */ /* 0x000fe20000011406 */
[----:B------:R-:W-:Y:S01]  /*1110*/  ULOP3.LUT UR4, UR8, 0x1, URZ, 0xfc, !UPT ;  /* 0x0000000108047892 */ /* 0x000fe2000f8efc3f */
[----:B------:R-:W-:Y:S01]  /*1120*/  LEA.HI R218, R3, R0, RZ, 0x5 ;  /* 0x0000000003da7211 */ /* 0x000fe200078f28ff */
[----:B------:R-:W-:Y:S01]  /*1130*/  IMAD.IADD R214, R0, 0x1, -R5 ;  /* 0x0000000100d67824 */ /* 0x000fe200078e0a05 */
[----:B------:R-:W-:-:S02]  /*1140*/  LEA.HI R8, R6, R7, RZ, 0x1 ;  /* 0x0000000706087211 */ /* 0x000fc400078f08ff */
[----:B------:R-:W-:Y:S01]  /*1150*/  LOP3.LUT R3, R6, 0x3fffff0, RZ, 0xc0, !PT ;  /* 0x03fffff006037812 */ /* 0x000fe200078ec0ff */
[----:B------:R-:W-:Y:S01]  /*1160*/  IMAD.U32 R221, RZ, RZ, UR4 ;  /* 0x00000004ffdd7e24 */ /* 0x000fe2000f8e00ff */
[----:B------:R-:W-:Y:S01]  /*1170*/  SHF.R.S32.HI R5, RZ, 0x1f, R214 ;  /* 0x0000001fff057819 */ /* 0x000fe200000114d6 */
[----:B------:R-:W-:Y:S01]  /*1180*/  UMOV UR4, URZ ;  /* 0x0000003f00047c82 */ /* 0x000fe20008000000 */
[----:B------:R-:W-:Y:S01]  /*1190*/  LOP3.LUT R8, R8, 0x1ffffffe, RZ, 0xc0, !PT ;  /* 0x1ffffffe08087812 */ /* 0x000fe200078ec0ff */
[----:B------:R-:W-:Y:S01]  /*11a0*/  IMAD.IADD R3, R0, 0x1, -R3 ;  /* 0x0000000100037824 */ /* 0x000fe200078e0a03 */
[----:B------:R-:W-:Y:S02]  /*11b0*/  LEA.HI R4, R5, R214, RZ, 0x2 ;  /* 0x000000d605047211 */ /* 0x000fe400078f10ff */
[----:B------:R-:W-:Y:S02]  /*11c0*/  SHF.R.S32.HI R218, RZ, 0x5, R218 ;  /* 0x00000005ffda7819 */ /* 0x000fe400000114da */
[----:B------:R-:W-:-:S02]  /*11d0*/  SHF.R.S32.HI R6, RZ, 0x2, R4 ;  /* 0x00000002ff067819 */ /* 0x000fc40000011404 */
[----:B------:R-:W-:Y:S01]  /*11e0*/  SHF.R.S32.HI R9, RZ, 0x1f, R4 ;  /* 0x0000001fff097819 */ /* 0x000fe20000011404 */
[----:B------:R-:W-:Y:S01]  /*11f0*/  IMAD R3, R218, 0x10, R3 ;  /* 0x00000010da037824 */ /* 0x000fe200078e0203 */
[----:B------:R-:W-:Y:S02]  /*1200*/  SHF.R.S32.HI R217, RZ, 0x7, R2 ;  /* 0x00000007ffd97819 */ /* 0x000fe40000011402 */
[----:B------:R-:W-:Y:S02]  /*1210*/  LEA.HI R9, R9, R6, RZ, 0x3 ;  /* 0x0000000609097211 */ /* 0x000fe400078f18ff */
[----:B------:R-:W-:Y:S02]  /*1220*/  IADD3 R8, R7, -R8, RZ ;  /* 0x8000000807087210 */ /* 0x000fe40007ffe0ff */
[----:B------:R-:W-:Y:S02]  /*1230*/  LOP3.LUT R9, R9, 0xfffffff8, RZ, 0xc0, !PT ;  /* 0xfffffff809097812 */ /* 0x000fe400078ec0ff */
[----:B------:R-:W-:Y:S01]  /*1240*/  LEA.HI R2, R2, R217, RZ, 0x1 ;  /* 0x000000d902027211 */ /* 0x000fe200078f08ff */
[----:B------:R-:W-:Y:S01]  /*1250*/  IMAD R8, R3, 0x8, R8 ;  /* 0x0000000803087824 */ /* 0x000fe200078e0208 */
[----:B------:R-:W-:Y:S01]  /*1260*/  LEA.HI R5, R5, R214, RZ, 0x5 ;  /* 0x000000d605057211 */ /* 0x000fe200078f28ff */
[----:B------:R-:W-:Y:S01]  /*1270*/  IMAD.IADD R9, R6, 0x1, -R9 ;  /* 0x0000000106097824 */ /* 0x000fe200078e0a09 */
[----:B------:R-:W-:-:S02]  /*1280*/  LOP3.LUT R2, R2, 0x3fffffe, RZ, 0xc0, !PT ;  /* 0x03fffffe02027812 */ /* 0x000fc400078ec0ff */
[----:B------:R-:W-:Y:S01]  /*1290*/  SHF.R.S32.HI R0, RZ, 0x5, R5 ;  /* 0x00000005ff007819 */ /* 0x000fe20000011405 */
[----:B------:R-:W-:Y:S01]  /*12a0*/  IMAD.SHL.U32 R5, R8, 0x8, RZ ;  /* 0x0000000808057824 */ /* 0x000fe200078e00ff */
[----:B------:R-:W-:Y:S01]  /*12b0*/  LOP3.LUT R3, R4, 0x7ffffffc, RZ, 0xc0, !PT ;  /* 0x7ffffffc04037812 */ /* 0x000fe200078ec0ff */
[----:B------:R-:W-:Y:S01]  /*12c0*/  IMAD.IADD R2, R217, 0x1, -R2 ;  /* 0x00000001d9027824 */ /* 0x000fe200078e0a02 */
[----:B------:R-:W-:Y:S01]  /*12d0*/  MOV R19, UR4 ;  /* 0x0000000400137c02 */ /* 0x000fe20008000f00 */
[----:B------:R-:W-:Y:S02]  /*12e0*/  IMAD R9, R0, 0x10, R9 ;  /* 0x0000001000097824 */ /* 0x000fe400078e0209 */
[----:B------:R-:W-:Y:S02]  /*12f0*/  IMAD.IADD R3, R214, 0x1, -R3 ;  /* 0x00000001d6037824 */ /* 0x000fe400078e0a03 */
[----:B------:R-:W-:Y:S01]  /*1300*/  IMAD.WIDE R16, R5, 0x2, R16 ;  /* 0x0000000205107825 */ /* 0x000fe200078e0210 */
[----:B------:R-:W-:-:S03]  /*1310*/  LEA R219, R2, R9, 0x6 ;  /* 0x0000000902db7211 */ /* 0x000fc600078e30ff */
[----:B------:R-:W-:-:S07]  /*1320*/  IMAD R220, R3, R220, 0x50 ;  /* 0x0000005003dc7424 */ /* 0x000fce00078e02dc */
.L_x_156:
[----:B------:R-:W1:Y:S01]  /*1330*/  SHFL.IDX PT, R0, R217, RZ, 0x1f ;  /* 0x00001fffd9007589 */ /* 0x000e6200000e0000 */
[----:B------:R-:W-:Y:S01]  /*1340*/  R2UR UR5, R18 ;  /* 0x00000000120572ca */ /* 0x000fe200000e0000 */
[----:B------:R-:W-:Y:S01]  /*1350*/  ULDC.64 UR6, c[0x0][0x3f8] ;  /* 0x0000fe0000067ab9 */ /* 0x000fe20000000a00 */
[----:B------:R-:W-:Y:S01]  /*1360*/  ULDC UR4, c[0x0][0xda8] ;  /* 0x00036a0000047ab9 */ /* 0x000fe20000000800 */
[----:B------:R-:W-:Y:S01]  /*1370*/  UISETP.NE.U32.AND UP0, UPT, UR6, URZ, UPT ;  /* 0x0000003f0600728c */ /* 0x000fe2000bf05070 */
[----:B------:R-:W-:Y:S01]  /*1380*/  R2UR UR13, R212 ;  /* 0x00000000d40d72ca */ /* 0x000fe200000e0000 */
[----:B------:R-:W-:Y:S02]  /*1390*/  UISETP.NE.AND UP1, UPT, UR4, 0x1, UPT ;  /* 0x000000010400788c */ /* 0x000fe4000bf25270 */
[----:B------:R-:W-:Y:S01]  /*13a0*/  UISETP.NE.AND.EX UP0, UPT, UR7, URZ, UPT, UP0 ;  /* 0x0000003f0700728c */ /* 0x000fe2000bf05300 */
[----:B------:R-:W-:Y:S01]  /*13b0*/  ULDC UR4, c[0x0][0xdb4] ;  /* 0x00036d0000047ab9 */ /* 0x000fe20000000800 */
[----:B------:R-:W-:Y:S01]  /*13c0*/  ULDC UR37, c[0x0][0x404] ;  /* 0x0001010000257ab9 */ /* 0x000fe20000000800 */
[----:B------:R-:W-:-:S03]  /*13d0*/  UISETP.NE.AND UP2, UPT, UR4, 0x1, UPT ;  /* 0x000000010400788c */ /* 0x000fc6000bf45270 */
[----:B------:R-:W-:Y:S02]  /*13e0*/  UIADD3 UR11, UR5, 0x14400, URZ ;  /* 0x00014400050b7890 */ /* 0x000fe4000fffe03f */
[----:B------:R-:W-:Y:S01]  /*13f0*/  USEL UR37, UR37, 0x1, UP0 ;  /* 0x0000000125257887 */ /* 0x000fe20008000000 */
[----:B------:R-:W-:Y:S01]  /*1400*/  ULDC UR10, c[0x0][0x2e0] ;  /* 0x0000b800000a7ab9 */ /* 0x000fe20000000800 */
[----:B------:R-:W-:Y:S02]  /*1410*/  ULOP3.LUT UP0, URZ, UR11, 0x9f, URZ, 0xc0, !UPT ;  /* 0x0000009f0b3f7892 */ /* 0x000fe4000f80c03f */
[----:B------:R-:W-:Y:S01]  /*1420*/  UIMAD UR37, UR37, UR10, URZ ;  /* 0x0000000a252572a4 */ /* 0x000fe2000f8e023f */
[----:B------:R-:W-:Y:S01]  /*1430*/  @UP1 ULDC UR6, c[0x0][0xdac] ;  /* 0x00036b0000061ab9 */ /* 0x000fe20000000800 */
[----:B-1----:R-:W-:Y:S01]  /*1440*/  R2UR UR8, R0 ;  /* 0x00000000000872ca */ /* 0x002fe200000e0000 */
[----:B------:R-:W-:Y:S01]  /*1450*/  UIMAD.WIDE.U32 UR6, UR13, UR6, URZ ;  /* 0x000000060d0672a5 */ /* 0x000fe2000f8e003f */
[----:B------:R-:W-:Y:S01]  /*1460*/  PLOP3.LUT P0, PT, PT, PT, UP0, 0x80, 0x0 ;  /* 0x000000000000781c */ /* 0x000fe20003f0f008 */
[----:B------:R-:W-:Y:S01]  /*1470*/  @UP1 ULDC UR12, c[0x0][0xdb0] ;  /* 0x00036c00000c1ab9 */ /* 0x000fe20000000800 */
[----:B------:R-:W-:Y:S01]  /*1480*/  UMOV UR14, UR13 ;  /* 0x0000000d000e7c82 */ /* 0x000fe20008000000 */
[----:B------:R-:W-:-:S06]  /*1490*/  @UP1 USHF.R.U32.HI UR14, URZ, UR12, UR7 ;  /* 0x0000000c3f0e1299 */ /* 0x000fcc0008011607 */
[----:B------:R-:W-:Y:S01]  /*14a0*/  IMAD.U32 R216, RZ, RZ, UR14 ;  /* 0x0000000effd87e24 */ /* 0x000fe2000f8e00ff */
[----:B------:R-:W-:Y:S01]  /*14b0*/  UMOV UR36, UR14 ;  /* 0x0000000e00247c82 */ /* 0x000fe20008000000 */
[----:B------:R-:W-:-:S04]  /*14c0*/  ULEA.HI UR4, UR8, UR8, URZ, 0x1 ;  /* 0x0000000808047291 */ /* 0x000fc8000f8f083f */
[----:B------:R-:W-:-:S03]  /*14d0*/  ULOP3.LUT UR9, UR4, 0x1e, URZ, 0xc0, !UPT ;  /* 0x0000001e04097892 */ /* 0x000fc6000f8ec03f */
[----:B------:R-:W-:Y:S01]  /*14e0*/  @UP2 ULDC.64 UR4, c[0x0][0xdb8] ;  /* 0x00036e0000042ab9 */ /* 0x000fe20000000a00 */
[----:B------:R-:W-:Y:S02]  /*14f0*/  UIADD3 UR9, UR8, -UR9, URZ ;  /* 0x8000000908097290 */ /* 0x000fe4000fffe03f */
[----:B------:R-:W-:Y:S02]  /*1500*/  UIADD3 UR8, UR37, 0x4f, URZ ;  /* 0x0000004f25087890 */ /* 0x000fe4000fffe03f */
[----:B------:R-:W-:Y:S02]  /*1510*/  ULEA UR10, UR9, UR11, 0xd ;  /* 0x0000000b090a7291 */ /* 0x000fe4000f8e683f */
[----:B------:R-:W-:Y:S02]  /*1520*/  UIMAD.WIDE UR8, UR8, 0x66666667, URZ ;  /* 0x66666667080878a5 */ /* 0x000fe4000f8e023f */
[----:B------:R-:W-:Y:S02]  /*1530*/  UIMAD.WIDE.U32 UR6, UR14, UR4, URZ ;  /* 0x000000040e0672a5 */ /* 0x000fe4000f8e003f */
[----:B------:R-:W-:-:S02]  /*1540*/  USHF.R.U32.HI UR10, URZ, 0x4, UR10 ;  /* 0x000000043f0a7899 */ /* 0x000fc4000801160a */
[----:B------:R-:W-:Y:S01]  /*1550*/  USHF.R.U32.HI UR39, URZ, 0x1f, UR9 ;  /* 0x0000001f3f277899 */ /* 0x000fe20008011609 */
[----:B------:R-:W-:Y:S01]  /*1560*/  UMOV UR4, UR13 ;  /* 0x0000000d00047c82 */ /* 0x000fe20008000000 */
[----:B------:R-:W-:Y:S01]  /*1570*/  ULOP3.LUT UR40, UR10, 0x3fff, URZ, 0xc0, !UPT ;  /* 0x00003fff0a287892 */ /* 0x000fe2000f8ec03f */
[----:B------:R-:W-:Y:S01]  /*1580*/  IMAD.U32 R215, RZ, RZ, UR4 ;  /* 0x00000004ffd77e24 */ /* 0x000fe2000f8e00ff */
[----:B------:R-:W-:Y:S02]  /*1590*/  @UP2 USHF.R.U32.HI UR36, URZ, UR5, UR7 ;  /* 0x000000053f242299 */ /* 0x000fe40008011607 */
[----:B------:R-:W-:Y:S01]  /*15a0*/  ULEA.HI.SX32 UR39, UR9, UR39, 0x1b ;  /* 0x0000002709277291 */ /* 0x000fe2000f8fda3f */
[----:B------:R-:W-:Y:S11]  /*15b0*/  @!P0 BRA `(.L_x_130) ;  /* 0x0000000000408947 */ /* 0x000ff60003800000 */
[----:B------:R-:W-:Y:S01]  /*15c0*/  MOV R0, 0x0 ;  /* 0x0000000000007802 */ /* 0x000fe20000000f00 */
[----:B------:R-:W-:Y:S01]  /*15d0*/  ULDC.64 UR4, c[0x4][0x1b8] ;  /* 0x01006e0000047ab9 */ /* 0x000fe20000000a00 */
[----:B------:R-:W-:Y:S01]  /*15e0*/  ULDC.64 UR6, c[0x4][0x130] ;  /* 0x01004c0000067ab9 */ /* 0x000fe20000000a00 */
[----:B------:R-:W-:Y:S01]  /*15f0*/  IMAD.U32 R4, RZ, RZ, UR4 ;  /* 0x00000004ff047e24 */ /* 0x000fe2000f8e00ff */
[----:B------:R1:W2:Y:S01]  /*1600*/  LDC.64 R2, c[0x4][R0] ;  /* 0x0100000000027b82 */ /* 0x0002a20000000a00 */
[----:B------:R-:W-:Y:S01]  /*1610*/  MOV R5, UR5 ;  /* 0x0000000500057c02 */ /* 0x000fe20008000f00 */
[----:B------:R-:W-:Y:S01]  /*1620*/  ULDC.64 UR4, c[0x4][0x1c0] ;  /* 0x0100700000047ab9 */ /* 0x000fe20000000a00 */
[----:B------:R-:W-:Y:S01]  /*1630*/  IMAD.U32 R10, RZ, RZ, UR6 ;  /* 0x00000006ff0a7e24 */ /* 0x000fe2000f8e00ff */
[----:B------:R-:W-:Y:S01]  /*1640*/  MOV R11, UR7 ;  /* 0x00000007000b7c02 */ /* 0x000fe20008000f00 */
[----:B------:R-:W-:Y:S02]  /*1650*/  IMAD.U32 R6, RZ, RZ, UR4 ;  /* 0x00000004ff067e24 */ /* 0x000fe4000f8e00ff */
[----:B------:R-:W-:-:S02]  /*1660*/  IMAD.U32 R7, RZ, RZ, UR5 ;  /* 0x00000005ff077e24 */ /* 0x000fc4000f8e00ff */
[----:B------:R-:W-:Y:S02]  /*1670*/  IMAD.MOV.U32 R8, RZ, RZ, 0x70 ;  /* 0x00000070ff087424 */ /* 0x000fe400078e00ff */
[----:B------:R-:W-:Y:S02]  /*1680*/  IMAD.MOV.U32 R12, RZ, RZ, 0x1 ;  /* 0x00000001ff0c7424 */ /* 0x000fe400078e00ff */
[----:B-1----:R-:W-:-:S07]  /*1690*/  IMAD.MOV.U32 R13, RZ, RZ, RZ ;  /* 0x000000ffff0d7224 */ /* 0x002fce00078e00ff */
[----:B------:R-:W-:-:S07]  /*16a0*/  LEPC R20, `(.L_x_130) ;  /* 0x000000001014794e */ /* 0x000fce0000000000 */
[----:B--2---:R-:W-:Y:S05]  /*16b0*/  CALL.ABS.NOINC R2 ;  /* 0x0000000002007343 */ /* 0x004fea0003c00000 */
.L_x_130:
[----:B------:R-:W-:Y:S02]  /*16c0*/  R2UR UR4, R213 ;  /* 0x00000000d50472ca */ /* 0x000fe400000e0000 */
[----:B------:R-:W-:Y:S02]  /*16d0*/  R2UR UR6, R18 ;  /* 0x00000000120672ca */ /* 0x000fe400000e0000 */
[----:B------:R-:W-:-:S09]  /*16e0*/  R2UR UR5, R221 ;  /* 0x00000000dd0572ca */ /* 0x000fd200000e0000 */
[----:B------:R-:W-:-:S04]  /*16f0*/  ULOP3.LUT UR4, UR4, 0x1, URZ, 0xc0, !UPT ;  /* 0x0000000104047892 */ /* 0x000fc8000f8ec03f */
[----:B------:R-:W-:Y:S02]  /*1700*/  IMAD.U32 R2, RZ, RZ, UR5 ;  /* 0x00000005ff027e24 */ /* 0x000fe4000f8e00ff */
[----:B------:R-:W-:-:S03]  /*1710*/  MOV R0, UR4 ;  /* 0x0000000400007c02 */ /* 0x000fc60008000f00 */
[----:B------:R-:W-:Y:S02]  /*1720*/  ISETP.NE.AND P0, PT, R2, 0x3, PT ;  /* 0x000000030200780c */ /* 0x000fe40003f05270 */
[----:B------:R-:W-:-:S04]  /*1730*/  SHF.L.U32 R0, R0, 0x1f, RZ ;  /* 0x0000001f00007819 */ /* 0x000fc800000006ff */
[----:B------:R-:W1:Y:S02]  /*1740*/  SYNCS.PHASECHK.TRANS64.TRYWAIT P1, [UR6+0x38800], R0 ;  /* 0x03880000ff0075a7 */ /* 0x000e640008020146 */
[----:B-1----:R-:W-:Y:S05]  /*1750*/  @!P1 BRA `(.L_x_131) ;  /* 0x000000d8009c9947 */ /* 0x002fea0003800000 */
.L_x_223:
[----:B------:R-:W-:Y:S05]  /*1760*/  @!P0 BRA `(.L_x_132) ;  /* 0x0000000000048947 */ /* 0x000fea0003800000 */
[----:B------:R-:W-:Y:S01]  /*1770*/  BPT.TRAP 0x1 ;  /* 0x000000040000795c */ /* 0x000fe20000300000 */
.L_x_132:
        /* <DEDUP_REMOVED lines=9> */
.L_x_133:
[----:B--2---:R-:W-:Y:S05]  /*1810*/  @P1 BRA `(.L_x_134) ;  /* 0x0000000000081947 */ /* 0x004fea0003800000 */
[----:B------:R-:W2:Y:S02]  /*1820*/  SYNCS.PHASECHK.TRANS64.TRYWAIT P1, [R0+URZ+0x38830], R3 ;  /* 0x03883003000075a7 */ /* 0x000ea4000802017f */
[----:B--2---:R-:W-:Y:S05]  /*1830*/  @!P1 BRA `(.L_x_135) ;  /* 0x000000d800809947 */ /* 0x004fea0003800000 */
.L_x_134:
[----:B------:R-:W-:Y:S05]  /*1840*/  WARPSYNC.ALL ;  /* 0x0000000000007948 */ /* 0x000fea0003800000 */
[----:B------:R-:W-:Y:S01]  /*1850*/  R2UR UR4, R18 ;  /* 0x00000000120472ca */ /* 0x000fe200000e0000 */
[----:B------:R-:W-:Y:S01]  /*1860*/  ULOP3.LUT UR5, UR40, 0x10000, URZ, 0xfc, !UPT ;  /* 0x0001000028057892 */ /* 0x000fe2000f8efc3f */
[----:B------:R-:W-:Y:S01]  /*1870*/  WARPGROUP.ARRIVE ;  /* 0x00000000000079c5 */ /* 0x000fe20000000000 */
[----:B------:R-:W-:Y:S01]  /*1880*/  UMOV UR17, 0x40000040 ;  /* 0x4000004000117882 */ /* 0x000fe20000000000 */
[----:B------:R-:W-:Y:S01]  /*1890*/  UMOV UR19, 0x40000040 ;  /* 0x4000004000137882 */ /* 0x000fe20000000000 */
[----:B------:R-:W-:Y:S01]  /*18a0*/  UMOV UR9, UR17 ;  /* 0x0000001100097c82 */ /* 0x000fe20008000000 */
[----:B------:R-:W-:Y:S01]  /*18b0*/  UMOV UR11, 0x40000040 ;  /* 0x40000040000b7882 */ /* 0x000fe20000000000 */
[----:B------:R-:W-:Y:S01]  /*18c0*/  UMOV UR13, UR17 ;  /* 0x00000011000d7c82 */ /* 0x000fe20008000000 */
[----:B------:R-:W-:Y:S01]  /*18d0*/  UMOV UR16, UR5 ;  /* 0x0000000500107c82 */ /* 0x000fe20008000000 */
[----:B------:R-:W-:Y:S01]  /*18e0*/  UMOV UR15, 0x40000040 ;  /* 0x40000040000f7882 */ /* 0x000fe20000000000 */
[----:B------:R-:W-:Y:S01]  /*18f0*/  UMOV UR8, UR16 ;  /* 0x0000001000087c82 */ /* 0x000fe20008000000 */
[----:B------:R-:W-:Y:S01]  /*1900*/  UMOV UR12, UR16 ;  /* 0x00000010000c7c82 */ /* 0x000fe20008000000 */
[----:B------:R-:W-:Y:S01]  /*1910*/  IMAD.U32 R14, RZ, RZ, UR16 ;  /* 0x00000010ff0e7e24 */ /* 0x000fe2000f8e00ff */
[----:B------:R-:W-:Y:S01]  /*1920*/  UIADD3 UR4, UR4, 0x24400, URZ ;  /* 0x0002440004047890 */ /* 0x000fe2000fffe03f */
[----:B------:R-:W-:Y:S01]  /*1930*/  IMAD.U32 R15, RZ, RZ, UR17 ;  /* 0x00000011ff0f7e24 */ /* 0x000fe2000f8e00ff */
[----:B------:R-:W-:Y:S01]  /*1940*/  UMOV UR23, 0x40000040 ;  /* 0x4000004000177882 */ /* 0x000fe20000000000 */
[----:B------:R-:W-:Y:S01]  /*1950*/  UMOV UR27, 0x40000040 ;  /* 0x40000040001b7882 */ /* 0x000fe20000000000 */
[----:B------:R-:W-:Y:S01]  /*1960*/  USHF.R.U32.HI UR4, URZ, 0x4, UR4 ;  /* 0x000000043f047899 */ /* 0x000fe20008011604 */
[----:B------:R-:W-:Y:S01]  /*1970*/  MOV R4, UR39 ;  /* 0x0000002700047c02 */ /* 0x000fe20008000f00 */
[----:B------:R-:W-:Y:S01]  /*1980*/  UMOV UR31, 0x40000040 ;  /* 0x40000040001f7882 */ /* 0x000fe20000000000 */
[----:B------:R-:W-:Y:S01]  /*1990*/  UMOV UR35, 0x40000040 ;  /* 0x4000004000237882 */ /* 0x000fe20000000000 */
[----:B------:R-:W-:Y:S01]  /*19a0*/  ULOP3.LUT UR4, UR4, 0x3fff, URZ, 0xc0, !UPT ;  /* 0x00003fff04047892 */ /* 0x000fe2000f8ec03f */
[----:B------:R-:W-:Y:S01]  /*19b0*/  MOV R5, UR38 ;  /* 0x0000002600057c02 */ /* 0x000fe20008000f00 */
[----:B------:R-:W-:Y:S01]  /*19c0*/  UMOV UR43, 0x40000040 ;  /* 0x40000040002b7882 */ /* 0x000fe20000000000 */
[----:B------:R-:W-:Y:S01]  /*19d0*/  UMOV UR47, 0x40000040 ;  /* 0x40000040002f7882 */ /* 0x000fe20000000000 */
[----:B------:R-:W-:Y:S01]  /*19e0*/  ULOP3.LUT UR6, UR4, 0x10000, URZ, 0xfc, !UPT ;  /* 0x0001000004067892 */ /* 0x000fe2000f8efc3f */
[----:B------:R-:W-:Y:S01]  /*19f0*/  MOV R20, UR37 ;  /* 0x0000002500147c02 */ /* 0x000fe20008000f00 */
[----:B------:R-:W-:Y:S01]  /*1a00*/  UMOV UR51, 0x40000040 ;  /* 0x4000004000337882 */ /* 0x000fe20000000000 */
[----:B------:R-:W-:Y:S01]  /*1a10*/  UMOV UR55, 0x40000040 ;  /* 0x4000004000377882 */ /* 0x000fe20000000000 */
[----:B------:R-:W-:Y:S01]  /*1a20*/  UIMAD UR4, UR38, 0xa00, UR6 ;  /* 0x00000a00260478a4 */ /* 0x000fe2000f8e0206 */
[----:B------:R-:W-:Y:S01]  /*1a30*/  MOV R64, UR36 ;  /* 0x0000002400407c02 */ /* 0x000fe20008000f00 */
[----:B------:R-:W-:Y:S01]  /*1a40*/  UMOV UR59, 0x40000040 ;  /* 0x40000040003b7882 */ /* 0x000fe20000000000 */
[----:B------:R-:W-:Y:S01]  /*1a50*/  MOV R21, UR6 ;  /* 0x0000000600157c02 */ /* 0x000fe20008000f00 */
[----:B------:R-:W-:-:S02]  /*1a60*/  UIADD3 UR10, UR4, 0x80, URZ ;  /* 0x00000080040a7890 */ /* 0x000fc4000fffe03f */
[----:B------:R-:W-:Y:S02]  /*1a70*/  UIADD3 UR14, UR4, 0x100, URZ ;  /* 0x00000100040e7890 */ /* 0x000fe4000fffe03f */
[----:B------:R-:W-:Y:S01]  /*1a80*/  UMOV UR18, UR4 ;  /* 0x0000000400127c82 */ /* 0x000fe20008000000 */
[----:B------:R-:W-:Y:S01]  /*1a90*/  UIADD3 UR6, UR4, 0x200, URZ ;  /* 0x0000020004067890 */ /* 0x000fe2000fffe03f */
[----:B------:R-:W-:Y:S01]  /*1aa0*/  HGMMA.64x16x16.F32 R56, gdesc[UR16], RZ, !UPT, gsb0 ;  /* 0x00200000103879f0 */ /* 0x000fe2000c0008ff */
[----:B------:R-:W-:Y:S01]  /*1ab0*/  UIADD3 UR7, UR4, 0x2, URZ ;  /* 0x0000000204077890 */ /* 0x000fe2000fffe03f */
[----:B------:R-:W-:Y:S01]  /*1ac0*/  UMOV UR19, 0x40000040 ;  /* 0x4000004000137882 */ /* 0x000fe20000000000 */
[----:B------:R-:W-:Y:S02]  /*1ad0*/  UIADD3 UR22, UR4, 0x384, URZ ;  /* 0x0000038404167890 */ /* 0x000fe4000fffe03f */
[----:B------:R-:W-:-:S03]  /*1ae0*/  UIADD3 UR26, UR4, 0x386, URZ ;  /* 0x00000386041a7890 */ /* 0x000fc6000fffe03f */
[----:B------:R-:W-:Y:S01]  /*1af0*/  UMOV UR18, UR7 ;  /* 0x0000000700127c82 */ /* 0x000fe20008000000 */
[----:B------:R-:W-:Y:S02]  /*1b00*/  UIADD3 UR7, UR4, 0x4, URZ ;  /* 0x0000000404077890 */ /* 0x000fe4000fffe03f */
[----:B------:R-:W-:Y:S02]  /*1b10*/  UIADD3 UR30, UR4, 0x600, URZ ;  /* 0x00000600041e7890 */ /* 0x000fe4000fffe03f */
[----:B------:R-:W-:Y:S02]  /*1b20*/  UIADD3 UR34, UR4, 0x602, URZ ;  /* 0x0000060204227890 */ /* 0x000fe4000fffe03f */
[----:B------:R-:W-:Y:S02]  /*1b30*/  UIADD3 UR42, UR4, 0x584, URZ ;  /* 0x00000584042a7890 */ /* 0x000fe4000fffe03f */
[----:B------:R-:W-:Y:S02]  /*1b40*/  UIADD3 UR46, UR4, 0x586, URZ ;  /* 0x00000586042e7890 */ /* 0x000fe4000fffe03f */
[----:B------:R-:W-:-:S02]  /*1b50*/  UIADD3 UR50, UR4, 0x800, URZ ;  /* 0x0000080004327890 */ /* 0x000fc4000fffe03f */
[----:B------:R-:W-:Y:S02]  /*1b60*/  UIADD3 UR54, UR4, 0x802, URZ ;  /* 0x0000080204367890 */ /* 0x000fe4000fffe03f */
[----:B------:R-:W-:Y:S01]  /*1b70*/  UIADD3 UR58, UR4, 0x804, URZ ;  /* 0x00000804043a7890 */ /* 0x000fe2000fffe03f */
        /* <DEDUP_REMOVED lines=12> */
[----:B------:R-:W-:Y:S01]  /*1c40*/  UMOV UR15, 0x40000040 ;  /* 0x40000040000f7882 */ /* 0x000fe20000000000 */
[----:B------:R-:W-:Y:S02]  /*1c50*/  WARPGROUP.DEPBAR.LE gsb0, 0x0 ;  /* 0x00008000000079c5 */ /* 0x000fe40000010000 */
[----:B------:R-:W-:-:S06]  /*1c60*/  WARPGROUP.ARRIVE ;  /* 0x00000000000079c5 */ /* 0x000fcc0000000000 */
[----:B------:R-:W-:Y:S01]  /*1c70*/  HGMMA.64x16x16.F32 R32, gdesc[UR8], RZ, !UPT, gsb0 ;  /* 0x00200000082079f0 */ /* 0x000fe2000c0008ff */
[----:B------:R-:W-:Y:S01]  /*1c80*/  UMOV UR8, UR16 ;  /* 0x0000001000087c82 */ /* 0x000fe20008000000 */
[----:B------:R-:W-:Y:S01]  /*1c90*/  UMOV UR9, UR17 ;  /* 0x0000001100097c82 */ /* 0x000fe20008000000 */
[----:B------:R-:W-:Y:S01]  /*1ca0*/  UMOV UR10, UR6 ;  /* 0x00000006000a7c82 */ /* 0x000fe20008000000 */
[----:B------:R-:W-:Y:S01]  /*1cb0*/  UMOV UR11, 0x40000040 ;  /* 0x40000040000b7882 */ /* 0x000fe20000000000 */
[----:B------:R-:W-:Y:S01]  /*1cc0*/  UIADD3 UR6, UR5, 0x2, URZ ;  /* 0x0000000205067890 */ /* 0x000fe2000fffe03f */
[----:B------:R-:W-:Y:S02]  /*1cd0*/  UMOV UR17, 0x40000040 ;  /* 0x4000004000117882 */ /* 0x000fe40000000000 */
[----:B------:R-:W-:Y:S01]  /*1ce0*/  UMOV UR13, UR17 ;  /* 0x00000011000d7c82 */ /* 0x000fe20008000000 */
[----:B------:R-:W-:-:S03]  /*1cf0*/  MOV R13, UR17 ;  /* 0x00000011000d7c02 */ /* 0x000fc60008000f00 */
[----:B------:R-:W-:Y:S01]  /*1d00*/  UMOV UR16, UR6 ;  /* 0x0000000600107c82 */ /* 0x000fe20008000000 */
[----:B------:R-:W-:Y:S01]  /*1d10*/  UIADD3 UR6, UR4, 0x202, URZ ;  /* 0x0000020204067890 */ /* 0x000fe2000fffe03f */
[----:B------:R-:W-:Y:S01]  /*1d20*/  IMAD.U32 R12, RZ, RZ, UR16 ;  /* 0x00000010ff0c7e24 */ /* 0x000fe2000f8e00ff */
[----:B------:R-:W-:Y:S01]  /*1d30*/  UMOV UR12, UR16 ;  /* 0x00000010000c7c82 */ /* 0x000fe20008000000 */
        /* <DEDUP_REMOVED lines=33> */
[----:B------:R-:W-:Y:S02]  /*1f50*/  UMOV UR17, 0x40000040 ;  /* 0x4000004000117882 */ /* 0x000fe40000000000 */
[----:B------:R-:W-:Y:S01]  /*1f60*/  UMOV UR13, UR17 ;  /* 0x00000011000d7c82 */ /* 0x000fe20008000000 */
[----:B------:R-:W-:-:S03]  /*1f70*/  IMAD.U32 R11, RZ, RZ, UR17 ;  /* 0x00000011ff0b7e24 */ /* 0x000fc6000f8e00ff */
[----:B------:R-:W-:Y:S01]  /*1f80*/  UMOV UR16, UR6 ;  /* 0x0000000600107c82 */ /* 0x000fe20008000000 */
[----:B------:R-:W-:Y:S01]  /*1f90*/  UIADD3 UR6, UR4, 0x204, URZ ;  /* 0x0000020404067890 */ /* 0x000fe2000fffe03f */
[----:B------:R-:W-:Y:S01]  /*1fa0*/  IMAD.U32 R10, RZ, RZ, UR16 ;  /* 0x00000010ff0a7e24 */ /* 0x000fe2000f8e00ff */
[----:B------:R-:W-:Y:S01]  /*1fb0*/  UMOV UR12, UR16 ;  /* 0x00000010000c7c82 */ /* 0x000fe20008000000 */
        /* <DEDUP_REMOVED lines=77> */
[----:B------:R-:W-:Y:S01]  /*2490*/  UMOV UR9, 0x40000040 ;  /* 0x4000004000097882 */ /* 0x000fe20000000000 */
[----:B------:R-:W-:Y:S01]  /*24a0*/  UMOV UR11, 0x40000040 ;  /* 0x40000040000b7882 */ /* 0x000fe20000000000 */
[----:B------:R-:W-:Y:S02]  /*24b0*/  UMOV UR13, UR9 ;  /* 0x00000009000d7c82 */ /* 0x000fe40008000000 */
[----:B------:R-:W-:Y:S01]  /*24c0*/  UMOV UR12, UR8 ;  /* 0x00000008000c7c82 */ /* 0x000fe20008000000 */
[----:B------:R-:W-:Y:S02]  /*24d0*/  MOV R2, UR9 ;  /* 0x0000000900027c02 */ /* 0x000fe40008000f00 */
[----:B-12---:R-:W-:Y:S01]  /*24e0*/  MOV R3, UR8 ;  /* 0x0000000800037c02 */ /* 0x006fe20008000f00 */
        /* <DEDUP_REMOVED lines=29> */
[----:B------:R-:W-:Y:S01]  /*26c0*/  UMOV UR9, 0x40000040 ;  /* 0x4000004000097882 */ /* 0x000fe20000000000 */
[----:B------:R-:W-:Y:S01]  /*26d0*/  UMOV UR11, 0x40000040 ;  /* 0x40000040000b7882 */ /* 0x000fe20000000000 */
[----:B------:R-:W-:Y:S01]  /*26e0*/  UMOV UR37, UR9 ;  /* 0x0000000900257c82 */ /* 0x000fe20008000000 */
[----:B------:R-:W-:Y:S01]  /*26f0*/  IMAD.U32 R7, RZ, RZ, UR9 ;  /* 0x00000009ff077e24 */ /* 0x000fe2000f8e00ff */
        /* <DEDUP_REMOVED lines=29> */
[----:B------:R-:W-:Y:S02]  /*28d0*/  UMOV UR15, UR9 ;  /* 0x00000009000f7c82 */ /* 0x000fe40008000000 */
        /* <DEDUP_REMOVED lines=217> */
[----:B------:R-:W-:-:S07]  /*3670*/  UIADD3 UR5, UR5, 0xc06, URZ ;  /* 0x00000c0605057890 */ /* 0x000fce000fffe03f */
[----:B------:R-:W-:Y:S01]  /*3680*/  UMOV UR8, UR5 ;  /* 0x0000000500087c82 */ /* 0x000fe20008000000 */
[----:B------:R-:W-:Y:S01]  /*3690*/  UIADD3 UR5, UR4, 0x806, URZ ;  /* 0x0000080604057890 */ /* 0x000fe2000fffe03f */
[----:B------:R-:W-:Y:S01]  /*36a0*/  IMAD.U32 R6, RZ, RZ, UR8 ;  /* 0x00000008ff067e24 */ /* 0x000fe2000f8e00ff */
[----:B------:R-:W-:Y:S01]  /*36b0*/  UMOV UR36, UR8 ;  /* 0x0000000800247c82 */ /* 0x000fe20008000000 */
[----:B------:R-:W-:-:S04]  /*36c0*/  UMOV UR14, UR8 ;  /* 0x00000008000e7c82 */ /* 0x000fc80008000000 */
[----:B------:R-:W-:Y:S01]  /*36d0*/  UMOV UR38, UR5 ;  /* 0x0000000500267c82 */ /* 0x000fe20008000000 */
        /* <DEDUP_REMOVED lines=33> */
[----:B------:R-:W-:Y:S01]  /*38f0*/  UMOV UR7, 0x40000040 ;  /* 0x4000004000077882 */ /* 0x000fe20000000000 */
[----:B------:R-:W-:Y:S02]  /*3900*/  WARPGROUP.DEPBAR.LE gsb0, 0x0 ;  /* 0x00008000000079c5 */ /* 0x000fe40000010000 */
[----:B------:R-:W-:-:S06]  /*3910*/  WARPGROUP.ARRIVE ;  /* 0x00000000000079c5 */ /* 0x000fcc0000000000 */
[----:B------:R-:W-:Y:S01]  /*3920*/  HGMMA.64x16x16.F32 R32, gdesc[UR52], R32, gsb0 ;  /* 0x00200000342079f0 */ /* 0x000fe20008000820 */
[----:B------:R-:W-:Y:S01]  /*3930*/  UMOV UR54, UR6 ;  /* 0x0000000600367c82 */ /* 0x000fe20008000000 */
[----:B------:R-:W-:Y:S01]  /*3940*/  UMOV UR55, 0x40000040 ;  /* 0x4000004000377882 */ /* 0x000fe20000000000 */
[----:B------:R-:W-:-:S07]  /*3950*/  UIADD3 UR6, UR4, 0x786, URZ ;  /* 0x0000078604067890 */ /* 0x000fce000fffe03f */
[----:B------:R-:W-:Y:S01]  /*3960*/  UMOV UR10, UR6 ;  /* 0x00000006000a7c82 */ /* 0x000fe20008000000 */
        /* <DEDUP_REMOVED lines=8> */
[----:B------:R-:W-:Y:S02]  /*39f0*/  R2UR UR9, R2 ;  /* 0x00000000020972ca */ /* 0x000fe400000e0000 */
[----:B------:R-:W-:Y:S01]  /*3a00*/  UMOV UR4, UR14 ;  /* 0x0000000e00047c82 */ /* 0x000fe20008000000 */
[----:B------:R-:W-:Y:S01]  /*3a10*/  R2UR UR8, R3 ;  /* 0x00000000030872ca */ /* 0x000fe200000e0000 */
[----:B------:R-:W-:Y:S02]  /*3a20*/  WARPGROUP.DEPBAR.LE gsb0, 0x0 ;  /* 0x00008000000079c5 */ /* 0x000fe40000010000 */
[----:B------:R-:W-:-:S06]  /*3a30*/  WARPGROUP.ARRIVE ;  /* 0x00000000000079c5 */ /* 0x000fcc0000000000 */
[----:B------:R-:W-:Y:S01]  /*3a40*/  HGMMA.64x16x16.F32 R48, gdesc[UR36], R48, gsb0 ;  /* 0x00200000243079f0 */ /* 0x000fe20008000830 */
[----:B------:R-:W-:Y:S02]  /*3a50*/  R2UR UR39, R4 ;  /* 0x00000000042772ca */ /* 0x000fe400000e0000 */
[----:B------:R-:W-:Y:S02]  /*3a60*/  R2UR UR38, R5 ;  /* 0x00000000052672ca */ /* 0x000fe400000e0000 */
[----:B------:R-:W-:Y:S02]  /*3a70*/  R2UR UR37, R20 ;  /* 0x00000000142572ca */ /* 0x000fe400000e0000 */
[----:B------:R-:W-:Y:S01]  /*3a80*/  R2UR UR36, R64 ;  /* 0x00000000402472ca */ /* 0x000fe200000e0000 */
        /* <DEDUP_REMOVED lines=16> */
.L_x_136:
[----:B------:R-:W-:Y:S01]  /*3b90*/  ULDC UR4, c[0x0][0x9d8] ;  /* 0x0002760000047ab9 */ /* 0x000fe20000000800 */
[----:B------:R-:W-:Y:S01]  /*3ba0*/  MOV R3, UR39 ;  /* 0x0000002700037c02 */ /* 0x000fe20008000f00 */
[----:B------:R-:W-:Y:S01]  /*3bb0*/  FMUL.FTZ R56, R56, UR4 ;  /* 0x0000000438387c20 */ /* 0x000fe20008410000 */
[----:B------:R-:W-:Y:S01]  /*3bc0*/  FMUL.FTZ R57, R57, UR4 ;  /* 0x0000000439397c20 */ /* 0x000fe20008410000 */
[----:B------:R-:W-:Y:S01]  /*3bd0*/  FMUL.FTZ R60, R60, UR4 ;  /* 0x000000043c3c7c20 */ /* 0x000fe20008410000 */
[----:B------:R-:W-:Y:S01]  /*3be0*/  FMUL.FTZ R61, R61, UR4 ;  /* 0x000000043d3d7c20 */ /* 0x000fe20008410000 */
[----:B------:R-:W-:Y:S01]  /*3bf0*/  VIADD R2, R220, UR37 ;  /* 0x00000025dc027c36 */ /* 0x000fe20008000000 */
[----:B------:R-:W2:Y:S01]  /*3c00*/  LDL R66, [R1+0x4] ;  /* 0x0000040001427983 */ /* 0x000ea20000100800 */
[----:B------:R-:W1:Y:S01]  /*3c10*/  MUFU.TANH R56, R56 ;  /* 0x0000003800387308 */ /* 0x000e620000002400 */
[----:B------:R-:W-:Y:S01]  /*3c20*/  FMUL.FTZ R48, R48, UR4 ;  /* 0x0000000430307c20 */ /* 0x000fe20008410000 */
[----:B------:R-:W-:-:S02]  /*3c30*/  IMAD R2, R3, -0x50, R2 ;  /* 0xffffffb003027824 */ /* 0x000fc400078e0202 */
[----:B------:R-:W-:Y:S01]  /*3c40*/  FMUL.FTZ R58, R58, UR4 ;  /* 0x000000043a3a7c20 */ /* 0x000fe20008410000 */
[----:B------:R-:W-:Y:S01]  /*3c50*/  FMUL.FTZ R49, R49, UR4 ;  /* 0x0000000431317c20 */ /* 0x000fe20008410000 */
[----:B------:R-:W-:Y:S01]  /*3c60*/  FMUL.FTZ R59, R59, UR4 ;  /* 0x000000043b3b7c20 */ /* 0x000fe20008410000 */
[----:B------:R-:W-:Y:S01]  /*3c70*/  FMUL.FTZ R52, R52, UR4 ;  /* 0x0000000434347c20 */ /* 0x000fe20008410000 */
[C---:B------:R-:W-:Y:S01]  /*3c80*/  ISETP.GT.AND P2, PT, R2.reuse, RZ, PT ;  /* 0x000000ff0200720c */ /* 0x040fe20003f44270 */
[----:B------:R-:W3:Y:S01]  /*3c90*/  MUFU.TANH R57, R57 ;  /* 0x0000003900397308 */ /* 0x000ee20000002400 */
[----:B------:R-:W-:Y:S01]  /*3ca0*/  ISETP.GT.AND P1, PT, R2, 0x1, PT ;  /* 0x000000010200780c */ /* 0x000fe20003f24270 */
[----:B------:R-:W-:Y:S01]  /*3cb0*/  FMUL.FTZ R62, R62, UR4 ;  /* 0x000000043e3e7c20 */ /* 0x000fe20008410000 */
[C---:B------:R-:W-:Y:S01]  /*3cc0*/  ISETP.GT.AND P6, PT, R2.reuse, 0x8, PT ;  /* 0x000000080200780c */ /* 0x040fe20003fc4270 */
[----:B------:R-:W-:Y:S01]  /*3cd0*/  FMUL.FTZ R53, R53, UR4 ;  /* 0x0000000435357c20 */ /* 0x000fe20008410000 */
[----:B------:R-:W-:Y:S01]  /*3ce0*/  FMUL.FTZ R63, R63, UR4 ;  /* 0x000000043f3f7c20 */ /* 0x000fe20008410000 */
[----:B------:R-:W-:Y:S01]  /*3cf0*/  ISETP.GT.AND P5, PT, R2, 0x9, PT ;  /* 0x000000090200780c */ /* 0x000fe20003fa4270 */
[----:B------:R-:W-:Y:S01]  /*3d00*/  FMUL.FTZ R40, R40, UR4 ;  /* 0x0000000428287c20 */ /* 0x000fe20008410000 */
[----:B------:R-:W4:Y:S01]  /*3d10*/  MUFU.TANH R60, R60 ;  /* 0x0000003c003c7308 */ /* 0x000f220000002400 */
[----:B-1----:R-:W-:Y:S01]  /*3d20*/  FSEL R56, R56, -INF , P2 ;  /* 0xff80000038387808 */ /* 0x002fe20001000000 */
[----:B------:R-:W-:Y:S01]  /*3d30*/  FMUL.FTZ R50, R50, UR4 ;  /* 0x0000000432327c20 */ /* 0x000fe20008410000 */
[C---:B------:R-:W-:Y:S01]  /*3d40*/  ISETP.GT.AND P4, PT, R2.reuse, 0x10, PT ;  /* 0x000000100200780c */ /* 0x040fe20003f84270 */
[----:B------:R-:W-:Y:S01]  /*3d50*/  FMUL.FTZ R41, R41, UR4 ;  /* 0x0000000429297c20 */ /* 0x000fe20008410000 */
[----:B------:R-:W-:Y:S01]  /*3d60*/  FMUL.FTZ R51, R51, UR4 ;  /* 0x0000000433337c20 */ /* 0x000fe20008410000 */
[----:B------:R-:W-:Y:S01]  /*3d70*/  ISETP.GT.AND P3, PT, R2, 0x11, PT ;  /* 0x000000110200780c */ /* 0x000fe20003f64270 */
[----:B------:R-:W-:Y:S01]  /*3d80*/  FMUL.FTZ R44, R44, UR4 ;  /* 0x000000042c2c7c20 */ /* 0x000fe20008410000 */
[----:B------:R-:W1:Y:S01]  /*3d90*/  MUFU.TANH R61, R61 ;  /* 0x0000003d003d7308 */ /* 0x000e620000002400 */
[----:B---3--:R-:W-:Y:S01]  /*3da0*/  FSEL R57, R57, -INF , P1 ;  /* 0xff80000039397808 */ /* 0x008fe20000800000 */
[----:B------:R-:W-:Y:S01]  /*3db0*/  FMUL.FTZ R54, R54, UR4 ;  /* 0x0000000436367c20 */ /* 0x000fe20008410000 */
[----:B------:R-:W-:Y:S01]  /*3dc0*/  FMUL.FTZ R45, R45, UR4 ;  /* 0x000000042d2d7c20 */ /* 0x000fe20008410000 */
[----:B------:R-:W-:Y:S01]  /*3dd0*/  FMUL.FTZ R55, R55, UR4 ;  /* 0x0000000437377c20 */ /* 0x000fe20008410000 */
[----:B------:R-:W-:Y:S01]  /*3de0*/  FMNMX.FTZ R3, R56, R57, !PT ;  /* 0x0000003938037209 */ /* 0x000fe20007810000 */
[----:B------:R-:W-:Y:S01]  /*3df0*/  FMUL.FTZ R32, R32, UR4 ;  /* 0x0000000420207c20 */ /* 0x000fe20008410000 */
[----:B------:R-:W-:Y:S01]  /*3e00*/  FMUL.FTZ R42, R42, UR4 ;  /* 0x000000042a2a7c20 */ /* 0x000fe20008410000 */
[----:B------:R-:W3:Y:S01]  /*3e10*/  MUFU.TANH R48, R48 ;  /* 0x0000003000307308 */ /* 0x000ee20000002400 */
[----:B----4-:R-:W-:Y:S01]  /*3e20*/  FSEL R60, R60, -INF , P6 ;  /* 0xff8000003c3c7808 */ /* 0x010fe20003000000 */
[----:B------:R-:W-:Y:S01]  /*3e30*/  FMUL.FTZ R33, R33, UR4 ;  /* 0x0000000421217c20 */ /* 0x000fe20008410000 */
[----:B------:R-:W-:Y:S01]  /*3e40*/  FMUL.FTZ R43, R43, UR4 ;  /* 0x000000042b2b7c20 */ /* 0x000fe20008410000 */
[----:B------:R-:W-:Y:S01]  /*3e50*/  FMUL.FTZ R36, R36, UR4 ;  /* 0x0000000424247c20 */ /* 0x000fe20008410000 */
[----:B------:R-:W-:Y:S01]  /*3e60*/  FMNMX.FTZ R4, R60, R3, !PT ;  /* 0x000000033c047209 */ /* 0x000fe20007810000 */
[----:B------:R-:W-:Y:S01]  /*3e70*/  FMUL.FTZ R46, R46, UR4 ;  /* 0x000000042e2e7c20 */ /* 0x000fe20008410000 */
[----:B------:R-:W-:Y:S01]  /*3e80*/  FMUL.FTZ R37, R37, UR4 ;  /* 0x0000000425257c20 */ /* 0x000fe20008410000 */
[----:B------:R-:W4:Y:S01]  /*3e90*/  MUFU.TANH R58, R58 ;  /* 0x0000003a003a7308 */ /* 0x000f220000002400 */
[----:B-1----:R-:W-:Y:S01]  /*3ea0*/  FSEL R61, R61, -INF , P5 ;  /* 0xff8000003d3d7808 */ /* 0x002fe20002800000 */
[----:B------:R-:W-:Y:S01]  /*3eb0*/  FMUL.FTZ R47, R47, UR4 ;  /* 0x000000042f2f7c20 */ /* 0x000fe20008410000 */
[----:B------:R-:W-:Y:S01]  /*3ec0*/  FMUL.FTZ R24, R24, UR4 ;  /* 0x0000000418187c20 */ /* 0x000fe20008410000 */
[----:B------:R-:W-:Y:S01]  /*3ed0*/  FMUL.FTZ R34, R34, UR4 ;  /* 0x0000000422227c20 */ /* 0x000fe20008410000 */
[----:B------:R-:W-:Y:S01]  /*3ee0*/  FMNMX.FTZ R3, R61, R4, !PT ;  /* 0x000000043d037209 */ /* 0x000fe20007810000 */
[----:B------:R-:W-:Y:S01]  /*3ef0*/  FMUL.FTZ R25, R25, UR4 ;  /* 0x0000000419197c20 */ /* 0x000fe20008410000 */
        /* <DEDUP_REMOVED lines=12> */
[----:B------:R-:W-:Y:S01]  /*3fc0*/  ISETP.GT.AND P2, PT, R2, 0x18, PT ;  /* 0x000000180200780c */ /* 0x000fe20003f44270 */
[----:B------:R-:W-:Y:S01]  /*3fd0*/  FMUL.FTZ R30, R30, UR4 ;  /* 0x000000041e1e7c20 */ /* 0x000fe20008410000 */
[----:B------:R-:W-:Y:S01]  /*3fe0*/  FMUL.FTZ R31, R31, UR4 ;  /* 0x000000041f1f7c20 */ /* 0x000fe20008410000 */
[----:B------:R-:W-:Y:S01]  /*3ff0*/  ULDC UR5, c[0x0][0x988] ;  /* 0x0002620000057ab9 */ /* 0x000fe20000000800 */
[----:B------:R-:W-:Y:S01]  /*4000*/  P2R R64, PR, RZ, 0x1 ;  /* 0x00000001ff407803 */ /* 0x000fe20000000000 */
[----:B------:R-:W4:Y:S01]  /*4010*/  MUFU.TANH R52, R52 ;  /* 0x0000003400347308 */ /* 0x000f220000002400 */
[----:B-1----:R-:W-:Y:S01]  /*4020*/  FSEL R49, R49, -INF , P3 ;  /* 0xff80000031317808 */ /* 0x002fe20001800000 */
[----:B------:R-:W-:Y:S01]  /*4030*/  UISETP.GE.AND UP0, UPT, UR37, 0x51, UPT ;  /* 0x000000512500788c */ /* 0x000fe2000bf06270 */
[----:B------:R-:W-:-:S02]  /*4040*/  CS2R R150, SRZ ;  /* 0x0000000000967805 */ /* 0x000fc4000001ff00 */
[----:B------:R-:W-:Y:S02]  /*4050*/  CS2R R148, SRZ ;  /* 0x0000000000947805 */ /* 0x000fe4000001ff00 */
[----:B------:R-:W-:Y:S02]  /*4060*/  FMNMX.FTZ R3, R49, R4, !PT ;  /* 0x0000000431037209 */ /* 0x000fe40007810000 */
[----:B------:R-:W-:Y:S02]  /*4070*/  CS2R R146, SRZ ;  /* 0x0000000000927805 */ /* 0x000fe4000001ff00 */
[----:B------:R-:W-:Y:S01]  /*4080*/  CS2R R144, SRZ ;  /* 0x0000000000907805 */ /* 0x000fe2000001ff00 */
[----:B------:R-:W1:Y:S01]  /*4090*/  MUFU.TANH R62, R62 ;  /* 0x0000003e003e7308 */ /* 0x000e620000002400 */
[----:B---3--:R-:W-:Y:S02]  /*40a0*/  FSEL R59, R59, -INF , P1 ;  /* 0xff8000003b3b7808 */ /* 0x008fe40000800000 */
[----:B------:R-:W-:-:S02]  /*40b0*/  CS2R R142, SRZ ;  /* 0x00000000008e7805 */ /* 0x000fc4000001ff00 */
[----:B------:R-:W-:Y:S02]  /*40c0*/  ISETP.GT.AND P1, PT, R2, 0x19, PT ;  /* 0x000000190200780c */ /* 0x000fe40003f24270 */
[----:B------:R-:W-:Y:S02]  /*40d0*/  CS2R R140, SRZ ;  /* 0x00000000008c7805 */ /* 0x000fe4000001ff00 */
[----:B------:R-:W-:Y:S02]  /*40e0*/  CS2R R138, SRZ ;  /* 0x00000000008a7805 */ /* 0x000fe4000001ff00 */
[----:B------:R-:W-:Y:S02]  /*40f0*/  CS2R R136, SRZ ;  /* 0x0000000000887805 */ /* 0x000fe4000001ff00 */
[----:B------:R-:W-:Y:S01]  /*4100*/  CS2R R134, SRZ ;  /* 0x0000000000867805 */ /* 0x000fe2000001ff00 */
[----:B------:R-:W3:Y:S01]  /*4110*/  MUFU.TANH R53, R53 ;  /* 0x0000003500357308 */ /* 0x000ee20000002400 */
[----:B----4-:R-:W-:-:S02]  /*4120*/  FSEL R52, R52, -INF , P2 ;  /* 0xff80000034347808 */ /* 0x010fc40001000000 */
[----:B------:R-:W-:Y:S02]  /*4130*/  CS2R R132, SRZ ;  /* 0x0000000000847805 */ /* 0x000fe4000001ff00 */
[----:B------:R-:W-:Y:S02]  /*4140*/  CS2R R130, SRZ ;  /* 0x0000000000827805 */ /* 0x000fe4000001ff00 */
[----:B------:R-:W-:Y:S02]  /*4150*/  CS2R R128, SRZ ;  /* 0x0000000000807805 */ /* 0x000fe4000001ff00 */
[----:B------:R-:W-:Y:S02]  /*4160*/  FMNMX.FTZ R4, R52, R3, !PT ;  /* 0x0000000334047209 */ /* 0x000fe40007810000 */
[----:B------:R-:W-:Y:S02]  /*4170*/  CS2R R126, SRZ ;  /* 0x00000000007e7805 */ /* 0x000fe4000001ff00 */
[----:B------:R-:W-:Y:S01]  /*4180*/  CS2R R124, SRZ ;  /* 0x00000000007c7805 */ /* 0x000fe2000001ff00 */
[----:B------:R-:W4:Y:S01]  /*4190*/  MUFU.TANH R63, R63 ;  /* 0x0000003f003f7308 */ /* 0x000f220000002400 */
[----:B-1----:R-:W-:-:S02]  /*41a0*/  FSEL R62, R62, -INF , P6 ;  /* 0xff8000003e3e7808 */ /* 0x002fc40003000000 */
[----:B------:R-:W-:Y:S02]  /*41b0*/  CS2R R122, SRZ ;  /* 0x00000000007a7805 */ /* 0x000fe4000001ff00 */
[----:B------:R-:W-:Y:S02]  /*41c0*/  ISETP.GT.AND P6, PT, R2, 0x20, PT ;  /* 0x000000200200780c */ /* 0x000fe40003fc4270 */
[----:B------:R-:W-:Y:S02]  /*41d0*/  CS2R R120, SRZ ;  /* 0x0000000000787805 */ /* 0x000fe4000001ff00 */
[----:B------:R-:W-:Y:S02]  /*41e0*/  CS2R R118, SRZ ;  /* 0x0000000000767805 */ /* 0x000fe4000001ff00 */
[----:B------:R-:W-:Y:S02]  /*41f0*/  CS2R R116, SRZ ;  /* 0x0000000000747805 */ /* 0x000fe4000001ff00 */
[----:B------:R-:W-:Y:S01]  /*4200*/  CS2R R114, SRZ ;  /* 0x0000000000727805 */ /* 0x000fe2000001ff00 */
[----:B------:R-:W1:Y:S01]  /*4210*/  MUFU.TANH R40, R40 ;  /* 0x0000002800287308 */ /* 0x000e620000002400 */
[----:B---3--:R-:W-:-:S02]  /*4220*/  FSEL R53, R53, -INF , P1 ;  /* 0xff80000035357808 */ /* 0x008fc40000800000 */
[----:B------:R-:W-:Y:S02]  /*4230*/  CS2R R112, SRZ ;  /* 0x0000000000707805 */ /* 0x000fe4000001ff00 */
[----:B------:R-:W-:Y:S02]  /*4240*/  CS2R R110, SRZ ;  /* 0x00000000006e7805 */ /* 0x000fe4000001ff00 */
[----:B------:R-:W-:Y:S02]  /*4250*/  CS2R R108, SRZ ;  /* 0x00000000006c7805 */ /* 0x000fe4000001ff00 */
[----:B------:R-:W-:Y:S02]  /*4260*/  FMNMX.FTZ R3, R53, R4, !PT ;  /* 0x0000000435037209 */ /* 0x000fe40007810000 */
[----:B------:R-:W-:Y:S02]  /*4270*/  CS2R R106, SRZ ;  /* 0x00000000006a7805 */ /* 0x000fe4000001ff00 */
[----:B------:R-:W-:Y:S01]  /*4280*/  CS2R R104, SRZ ;  /* 0x0000000000687805 */ /* 0x000fe2000001ff00 */
[----:B------:R-:W3:Y:S01]  /*4290*/  MUFU.TANH R50, R50 ;  /* 0x0000003200327308 */ /* 0x000ee20000002400 */
[----:B----4-:R-:W-:-:S02]  /*42a0*/  FSEL R63, R63, -INF , P5 ;  /* 0xff8000003f3f7808 */ /* 0x010fc40002800000 */
[----:B------:R-:W-:Y:S02]  /*42b0*/  CS2R R102, SRZ ;  /* 0x0000000000667805 */ /* 0x000fe4000001ff00 */
[----:B------:R-:W-:Y:S02]  /*42c0*/  ISETP.GT.AND P5, PT, R2, 0x21, PT ;  /* 0x000000210200780c */ /* 0x000fe40003fa4270 */
[----:B------:R-:W-:Y:S02]  /*42d0*/  CS2R R100, SRZ ;  /* 0x0000000000647805 */ /* 0x000fe4000001ff00 */
[----:B------:R-:W-:Y:S02]  /*42e0*/  CS2R R98, SRZ ;  /* 0x0000000000627805 */ /* 0x000fe4000001ff00 */
[----:B------:R-:W-:Y:S02]  /*42f0*/  CS2R R96, SRZ ;  /* 0x0000000000607805 */ /* 0x000fe4000001ff00 */
[----:B------:R-:W-:Y:S01]  /*4300*/  CS2R R94, SRZ ;  /* 0x00000000005e7805 */ /* 0x000fe2000001ff00 */
[----:B------:R-:W4:Y:S01]  /*4310*/  MUFU.TANH R41, R41 ;  /* 0x0000002900297308 */ /* 0x000f220000002400 */
[----:B-1----:R-:W-:-:S02]  /*4320*/  FSEL R40, R40, -INF , P6 ;  /* 0xff80000028287808 */ /* 0x002fc40003000000 */
[----:B------:R-:W-:Y:S02]  /*4330*/  CS2R R92, SRZ ;  /* 0x00000000005c7805 */ /* 0x000fe4000001ff00 */
[----:B------:R-:W-:Y:S02]  /*4340*/  CS2R R90, SRZ ;  /* 0x00000000005a7805 */ /* 0x000fe4000001ff00 */
[----:B------:R-:W-:Y:S02]  /*4350*/  CS2R R88, SRZ ;  /* 0x0000000000587805 */ /* 0x000fe4000001ff00 */
[----:B------:R-:W-:Y:S02]  /*4360*/  FMNMX.FTZ R4, R40, R3, !PT ;  /* 0x0000000328047209 */ /* 0x000fe40007810000 */
[----:B------:R-:W-:Y:S02]  /*4370*/  CS2R R86, SRZ ;  /* 0x0000000000567805 */ /* 0x000fe4000001ff00 */
[----:B------:R-:W-:Y:S01]  /*4380*/  CS2R R84, SRZ ;  /* 0x0000000000547805 */ /* 0x000fe2000001ff00 */
[----:B------:R-:W1:Y:S01]  /*4390*/  MUFU.TANH R51, R51 ;  /* 0x0000003300337308 */ /* 0x000e620000002400 */
[----:B---3--:R-:W-:-:S02]  /*43a0*/  FSEL R50, R50, -INF , P4 ;  /* 0xff80000032327808 */ /* 0x008fc40002000000 */
[----:B------:R-:W-:Y:S02]  /*43b0*/  CS2R R82, SRZ ;  /* 0x0000000000527805 */ /* 0x000fe4000001ff00 */
        /* <DEDUP_REMOVED lines=10> */
[----:B------:R-:W-:Y:S01]  /*4460*/  FMNMX.FTZ R3, R41, R4, !PT ;  /* 0x0000000429037209 */ /* 0x000fe20007810000 */
[----:B------:R-:W4:Y:S01]  /*4470*/  MUFU.TANH R54, R54 ;  /* 0x0000003600367308 */ /* 0x000f220000002400 */
[----:B-1----:R-:W-:Y:S02]  /*4480*/  FSEL R51, R51, -INF , P3 ;  /* 0xff80000033337808 */ /* 0x002fe40001800000 */
[----:B------:R-:W-:-:S05]  /*4490*/  ISETP.GT.AND P3, PT, R2, 0x29, PT ;  /* 0x000000290200780c */ /* 0x000fca0003f64270 */
[----:B------:R-:W1:Y:S01]  /*44a0*/  MUFU.TANH R45, R45 ;  /* 0x0000002d002d7308 */ /* 0x000e620000002400 */
[----:B---3--:R-:W-:-:S04]  /*44b0*/  FSEL R44, R44, -INF , P4 ;  /* 0xff8000002c2c7808 */ /* 0x008fc80002000000 */
[----:B------:R-:W-:-:S03]  /*44c0*/  FMNMX.FTZ R4, R44, R3, !PT ;  /* 0x000000032c047209 */ /* 0x000fc60007810000 */
[----:B------:R-:W3:Y:S01]  /*44d0*/  MUFU.TANH R55, R55 ;  /* 0x0000003700377308 */ /* 0x000ee20000002400 */
[----:B----4-:R-:W-:Y:S02]  /*44e0*/  FSEL R54, R54, -INF , P2 ;  /* 0xff80000036367808 */ /* 0x010fe40001000000 */
[----:B------:R-:W-:-:S05]  /*44f0*/  ISETP.GT.AND P2, PT, R2, 0x30, PT ;  /* 0x000000300200780c */ /* 0x000fca0003f44270 */
[----:B------:R-:W4:Y:S01]  /*4500*/  MUFU.TANH R32, R32 ;  /* 0x0000002000207308 */ /* 0x000f220000002400 */
[----:B-1----:R-:W-:-:S04]  /*4510*/  FSEL R45, R45, -INF , P3 ;  /* 0xff8000002d2d7808 */ /* 0x002fc80001800000 */
[----:B------:R-:W-:-:S03]  /*4520*/  FMNMX.FTZ R3, R45, R4, !PT ;  /* 0x000000042d037209 */ /* 0x000fc60007810000 */
[----:B------:R-:W1:Y:S01]  /*4530*/  MUFU.TANH R42, R42 ;  /* 0x0000002a002a7308 */ /* 0x000e620000002400 */
[----:B---3--:R-:W-:Y:S02]  /*4540*/  FSEL R55, R55, -INF , P1 ;  /* 0xff80000037377808 */ /* 0x008fe40000800000 */
[----:B------:R-:W-:-:S05]  /*4550*/  ISETP.GT.AND P1, PT, R2, 0x31, PT ;  /* 0x000000310200780c */ /* 0x000fca0003f24270 */
[----:B------:R-:W3:Y:S01]  /*4560*/  MUFU.TANH R33, R33 ;  /* 0x0000002100217308 */ /* 0x000ee20000002400 */
[----:B----4-:R-:W-:-:S04]  /*4570*/  FSEL R32, R32, -INF , P2 ;  /* 0xff80000020207808 */ /* 0x010fc80001000000 */
[----:B------:R-:W-:-:S03]  /*4580*/  FMNMX.FTZ R4, R32, R3, !PT ;  /* 0x0000000320047209 */ /* 0x000fc60007810000 */
        /* <DEDUP_REMOVED lines=37> */
[----:B-1----:R-:W-:-:S04]  /*47e0*/  FSEL R29, R29, -INF , P1 ;  /* 0xff8000001d1d7808 */ /* 0x002fc80000800000 */
[----:B------:R-:W-:-:S03]  /*47f0*/  FMNMX.FTZ R2, R29, R2, !PT ;  /* 0x000000021d027209 */ /* 0x000fc60007810000 */
[----:B------:R-:W1:Y:S01]  /*4800*/  MUFU.TANH R26, R26 ;  /* 0x0000001a001a7308 */ /* 0x000e620000002400 */
[----:B---3--:R-:W-:Y:S01]  /*4810*/  FSEL R38, R38, -INF , P6 ;  /* 0xff80000026267808 */ /* 0x008fe20003000000 */
[----:B------:R-:W3:Y:S06]  /*4820*/  SHFL.BFLY PT, R3, R2, 0x2, 0x1f ;  /* 0x0c401f0002037f89 */ /* 0x000eec00000e0000 */
[----:B------:R-:W5:Y:S01]  /*4830*/  MUFU.TANH R27, R27 ;  /* 0x0000001b001b7308 */ /* 0x000f620000002400 */
[----:B----4-:R-:W-:-:S07]  /*4840*/  FSEL R39, R39, -INF , P5 ;  /* 0xff80000027277808 */ /* 0x010fce0002800000 */
[----:B------:R-:W4:Y:S01]  /*4850*/  MUFU.TANH R30, R30 ;  /* 0x0000001e001e7308 */ /* 0x000f220000002400 */
[----:B-1----:R-:W-:-:S07]  /*4860*/  FSEL R26, R26, -INF , P4 ;  /* 0xff8000001a1a7808 */ /* 0x002fce0002000000 */
[----:B------:R-:W1:Y:S01]  /*4870*/  MUFU.TANH R31, R31 ;  /* 0x0000001f001f7308 */ /* 0x000e620000002400 */
[----:B-----5:R-:W-:Y:S02]  /*4880*/  FSEL R27, R27, -INF , P3 ;  /* 0xff8000001b1b7808 */ /* 0x020fe40001800000 */
[----:B---3--:R-:W-:-:S05]  /*4890*/  FMNMX.FTZ R3, R2, R3, !PT ;  /* 0x0000000302037209 */ /* 0x008fca0007810000 */
[----:B------:R-:W3:Y:S01]  /*48a0*/  SHFL.BFLY PT, R4, R3, 0x1, 0x1f ;  /* 0x0c201f0003047f89 */ /* 0x000ee200000e0000 */
[----:B----4-:R-:W-:Y:S02]  /*48b0*/  FSEL R30, R30, -INF , P2 ;  /* 0xff8000001e1e7808 */ /* 0x010fe40001000000 */
[----:B-1----:R-:W-:Y:S02]  /*48c0*/  FSEL R31, R31, -INF , P1 ;  /* 0xff8000001f1f7808 */ /* 0x002fe40000800000 */
[----:B---3--:R-:W-:Y:S02]  /*48d0*/  FMNMX.FTZ R4, R3, R4, !PT ;  /* 0x0000000403047209 */ /* 0x008fe40007810000 */
[----:B------:R-:W-:Y:S02]  /*48e0*/  FMNMX.FTZ R3, R58, R59, !PT ;  /* 0x0000003b3a037209 */ /* 0x000fe40007810000 */
[C---:B------:R-:W-:Y:S01]  /*48f0*/  FSETP.NEU.FTZ.AND P0, PT, R4.reuse, -INF , PT ;  /* 0xff8000000400780b */ /* 0x040fe20003f1d000 */
[----:B------:R-:W-:Y:S01]  /*4900*/  FMUL.FTZ R5, R4, UR5 ;  /* 0x0000000504057c20 */ /* 0x000fe20008410000 */
[----:B------:R-:W-:-:S04]  /*4910*/  FMNMX.FTZ R2, R62, R3, !PT ;  /* 0x000000033e027209 */ /* 0x000fc80007810000 */
[----:B------:R-:W-:Y:S02]  /*4920*/  FMNMX.FTZ R3, R63, R2, !PT ;  /* 0x000000023f037209 */ /* 0x000fe40007810000 */
[----:B------:R-:W-:Y:S02]  /*4930*/  FSEL R20, R5, RZ, P0 ;  /* 0x000000ff05147208 */ /* 0x000fe40000000000 */
[----:B------:R-:W-:Y:S02]  /*4940*/  FMNMX.FTZ R2, R50, R3, !PT ;  /* 0x0000000332027209 */ /* 0x000fe40007810000 */
[----:B------:R-:W-:Y:S01]  /*4950*/  ISETP.NE.AND P0, PT, R64, RZ, PT ;  /* 0x000000ff4000720c */ /* 0x000fe20003f05270 */
[--C-:B------:R-:W-:Y:S01]  /*4960*/  FFMA.FTZ R56, R56, UR5, -R20.reuse ;  /* 0x0000000538387c23 */ /* 0x100fe20008010814 */
[----:B------:R-:W-:Y:S01]  /*4970*/  FMNMX.FTZ R3, R51, R2, !PT ;  /* 0x0000000233037209 */ /* 0x000fe20007810000 */
[--C-:B------:R-:W-:Y:S01]  /*4980*/  FFMA.FTZ R57, R57, UR5, -R20.reuse ;  /* 0x0000000539397c23 */ /* 0x100fe20008010814 */
[--C-:B------:R-:W-:Y:S01]  /*4990*/  FFMA.FTZ R60, R60, UR5, -R20.reuse ;  /* 0x000000053c3c7c23 */ /* 0x100fe20008010814 */
[--C-:B------:R-:W-:Y:S01]  /*49a0*/  FFMA.FTZ R61, R61, UR5, -R20.reuse ;  /* 0x000000053d3d7c23 */ /* 0x100fe20008010814 */
[----:B------:R-:W-:Y:S01]  /*49b0*/  FMNMX.FTZ R2, R54, R3, !PT ;  /* 0x0000000336027209 */ /* 0x000fe20007810000 */
[----:B------:R-:W-:Y:S01]  /*49c0*/  MUFU.EX2 R56, R56 ;  /* 0x0000003800387308 */ /* 0x000fe20000000800 */
[--C-:B------:R-:W-:Y:S01]  /*49d0*/  FFMA.FTZ R48, R48, UR5, -R20.reuse ;  /* 0x0000000530307c23 */ /* 0x100fe20008010814 */
[--C-:B------:R-:W-:Y:S01]  /*49e0*/  FFMA.FTZ R49, R49, UR5, -R20.reuse ;  /* 0x0000000531317c23 */ /* 0x100fe20008010814 */
[----:B------:R-:W-:Y:S01]  /*49f0*/  FMNMX.FTZ R3, R55, R2, !PT ;  /* 0x0000000237037209 */ /* 0x000fe20007810000 */
[--C-:B------:R-:W-:Y:S01]  /*4a00*/  FFMA.FTZ R52, R52, UR5, -R20.reuse ;  /* 0x0000000534347c23 */ /* 0x100fe20008010814 */
[--C-:B------:R-:W-:Y:S01]  /*4a10*/  FFMA.FTZ R53, R53, UR5, -R20.reuse ;  /* 0x0000000535357c23 */ /* 0x100fe20008010814 */
[--C-:B------:R-:W-:Y:S01]  /*4a20*/  FFMA.FTZ R40, R40, UR5, -R20.reuse ;  /* 0x0000000528287c23 */ /* 0x100fe20008010814 */
[----:B------:R-:W-:Y:S01]  /*4a30*/  FMNMX.FTZ R2, R42, R3, !PT ;  /* 0x000000032a027209 */ /* 0x000fe20007810000 */
[----:B------:R-:W1:Y:S01]  /*4a40*/  MUFU.EX2 R57, R57 ;  /* 0x0000003900397308 */ /* 0x000e620000000800 */
[--C-:B------:R-:W-:Y:S01]  /*4a50*/  FFMA.FTZ R41, R41, UR5, -R20.reuse ;  /* 0x0000000529297c23 */ /* 0x100fe20008010814 */
        /* <DEDUP_REMOVED lines=14> */
[----:B------:R-:W3:Y:S01]  /*4b40*/  MUFU.EX2 R61, R61 ;  /* 0x0000003d003d7308 */ /* 0x000ee20000000800 */
[----:B------:R-:W-:Y:S01]  /*4b50*/  FFMA.FTZ R20, R29, UR5, -R20 ;  /* 0x000000051d147c23 */ /* 0x000fe20008010814 */
[----:B-1----:R-:W-:Y:S01]  /*4b60*/  FADD.FTZ R29, R56, R57 ;  /* 0x00000039381d7221 */ /* 0x002fe20000010000 */
[----:B------:R-:W-:-:S02]  /*4b70*/  FMNMX.FTZ R3, R35, R2, !PT ;  /* 0x0000000223037209 */ /* 0x000fc40007810000 */
[----:B------:R-:W-:Y:S02]  /*4b80*/  F2FP.F16.F32.PACK_AB R208, R57, R56 ;  /* 0x0000003839d0723e */ /* 0x000fe400000000ff */
[----:B------:R-:W-:Y:S02]  /*4b90*/  CS2R R56, SRZ ;  /* 0x0000000000387805 */ /* 0x000fe4000001ff00 */
[----:B------:R-:W-:Y:S01]  /*4ba0*/  FMNMX.FTZ R2, R38, R3, !PT ;  /* 0x0000000326027209 */ /* 0x000fe20007810000 */
[----:B------:R-:W-:Y:S03]  /*4bb0*/  MUFU.EX2 R48, R48 ;  /* 0x0000003000307308 */ /* 0x000fe60000000800 */
[----:B------:R-:W-:-:S04]  /*4bc0*/  FMNMX.FTZ R3, R39, R2, !PT ;  /* 0x0000000227037209 */ /* 0x000fc80007810000 */
[----:B------:R-:W-:Y:S01]  /*4bd0*/  FMNMX.FTZ R2, R26, R3, !PT ;  /* 0x000000031a027209 */ /* 0x000fe20007810000 */
[----:B------:R-:W1:Y:S01]  /*4be0*/  MUFU.EX2 R49, R49 ;  /* 0x0000003100317308 */ /* 0x000e620000000800 */
[----:B---3--:R-:W-:Y:S02]  /*4bf0*/  F2FP.F16.F32.PACK_AB R210, R61, R60 ;  /* 0x0000003c3dd2723e */ /* 0x008fe400000000ff */
[----:B------:R-:W-:-:S04]  /*4c00*/  FMNMX.FTZ R3, R27, R2, !PT ;  /* 0x000000021b037209 */ /* 0x000fc80007810000 */
[----:B------:R-:W-:Y:S01]  /*4c10*/  FMNMX.FTZ R2, R30, R3, !PT ;  /* 0x000000031e027209 */ /* 0x000fe20007810000 */
[----:B------:R-:W-:Y:S03]  /*4c20*/  MUFU.EX2 R52, R52 ;  /* 0x0000003400347308 */ /* 0x000fe60000000800 */
[----:B------:R-:W-:-:S05]  /*4c30*/  FMNMX.FTZ R2, R31, R2, !PT ;  /* 0x000000021f027209 */ /* 0x000fca0007810000 */
[----:B------:R-:W3:Y:S01]  /*4c40*/  SHFL.BFLY PT, R3, R2, 0x2, 0x1f ;  /* 0x0c401f0002037f89 */ /* 0x000ee200000e0000 */
[----:B------:R-:W4:Y:S01]  /*4c50*/  MUFU.EX2 R53, R53 ;  /* 0x0000003500357308 */ /* 0x000f220000000800 */
[----:B-1----:R-:W-:-:S07]  /*4c60*/  F2FP.F16.F32.PACK_AB R204, R49, R48 ;  /* 0x0000003031cc723e */ /* 0x002fce00000000ff */
[----:B------:R-:W-:Y:S08]  /*4c70*/  MUFU.EX2 R40, R40 ;  /* 0x0000002800287308 */ /* 0x000ff00000000800 */
[----:B------:R-:W1:Y:S01]  /*4c80*/  MUFU.EX2 R41, R41 ;  /* 0x0000002900297308 */ /* 0x000e620000000800 */
[----:B----4-:R-:W-:Y:S02]  /*4c90*/  F2FP.F16.F32.PACK_AB R206, R53, R52 ;  /* 0x0000003435ce723e */ /* 0x010fe400000000ff */
[----:B---3--:R-:W-:-:S05]  /*4ca0*/  FMNMX.FTZ R5, R2, R3, !PT ;  /* 0x0000000302057209 */ /* 0x008fca0007810000 */
[----:B------:R-:W-:Y:S01]  /*4cb0*/  MUFU.EX2 R44, R44 ;  /* 0x0000002c002c7308 */ /* 0x000fe20000000800 */
[----:B------:R-:W3:Y:S07]  /*4cc0*/  SHFL.BFLY PT, R2, R5, 0x1, 0x1f ;  /* 0x0c201f0005027f89 */ /* 0x000eee00000e0000 */
[----:B------:R-:W4:Y:S01]  /*4cd0*/  MUFU.EX2 R45, R45 ;  /* 0x0000002d002d7308 */ /* 0x000f220000000800 */
[----:B-1----:R-:W-:-:S07]  /*4ce0*/  F2FP.F16.F32.PACK_AB R200, R41, R40 ;  /* 0x0000002829c8723e */ /* 0x002fce00000000ff */
[----:B------:R-:W-:Y:S08]  /*4cf0*/  MUFU.EX2 R32, R32 ;  /* 0x0000002000207308 */ /* 0x000ff00000000800 */
[----:B------:R-:W-:Y:S01]  /*4d00*/  MUFU.EX2 R33, R33 ;  /* 0x0000002100217308 */ /* 0x000fe20000000800 */
[----:B----4-:R-:W-:Y:S02]  /*4d10*/  F2FP.F16.F32.PACK_AB R202, R45, R44 ;  /* 0x0000002c2dca723e */ /* 0x010fe400000000ff */
[----:B---3--:R-:W-:-:S04]  /*4d20*/  FMNMX.FTZ R3, R5, R2, !PT ;  /* 0x0000000205037209 */ /* 0x008fc80007810000 */
[C---:B------:R-:W-:Y:S01]  /*4d30*/  FSETP.NEU.FTZ.AND P1, PT, R3.reuse, -INF , PT ;  /* 0xff8000000300780b */ /* 0x040fe20003f3d000 */
[----:B------:R-:W-:Y:S01]  /*4d40*/  FMUL.FTZ R2, R3, UR5 ;  /* 0x0000000503027c20 */ /* 0x000fe20008410000 */
[----:B------:R1:W-:Y:S04]  /*4d50*/  MUFU.EX2 R5, R20 ;  /* 0x0000001400057308 */ /* 0x0003e80000000800 */
[----:B------:R-:W-:Y:S02]  /*4d60*/  FSEL R2, R2, RZ, P1 ;  /* 0x000000ff02027208 */ /* 0x000fe40000800000 */
[----:B------:R-:W-:Y:S02]  /*4d70*/  ISETP.NE.AND P1, PT, R23, RZ, PT ;  /* 0x000000ff1700720c */ /* 0x000fe40003f25270 */
[----:B------:R-:W-:Y:S01]  /*4d80*/  MUFU.EX2 R36, R36 ;  /* 0x0000002400247308 */ /* 0x000fe20000000800 */
[--C-:B------:R-:W-:Y:S01]  /*4d90*/  FFMA.FTZ R58, R58, UR5, -R2.reuse ;  /* 0x000000053a3a7c23 */ /* 0x100fe20008010802 */
[--C-:B------:R-:W-:Y:S01]  /*4da0*/  FFMA.FTZ R59, R59, UR5, -R2.reuse ;  /* 0x000000053b3b7c23 */ /* 0x100fe20008010802 */
[--C-:B------:R-:W-:Y:S01]  /*4db0*/  FFMA.FTZ R62, R62, UR5, -R2.reuse ;  /* 0x000000053e3e7c23 */ /* 0x100fe20008010802 */
[--C-:B------:R-:W-:Y:S01]  /*4dc0*/  FFMA.FTZ R63, R63, UR5, -R2.reuse ;  /* 0x000000053f3f7c23 */ /* 0x100fe20008010802 */
[--C-:B------:R-:W-:Y:S01]  /*4dd0*/  FFMA.FTZ R50, R50, UR5, -R2.reuse ;  /* 0x0000000532327c23 */ /* 0x100fe20008010802 */
[----:B-1----:R-:W-:Y:S01]  /*4de0*/  FADD.FTZ R20, R60, R29 ;  /* 0x0000001d3c147221 */ /* 0x002fe20000010000 */
[--C-:B------:R-:W-:Y:S01]  /*4df0*/  FFMA.FTZ R51, R51, UR5, -R2.reuse ;  /* 0x0000000533337c23 */ /* 0x100fe20008010802 */
[----:B------:R-:W-:Y:S01]  /*4e00*/  MUFU.EX2 R58, R58 ;  /* 0x0000003a003a7308 */ /* 0x000fe20000000800 */
[----:B------:R-:W-:Y:S01]  /*4e10*/  FFMA.FTZ R54, R54, UR5, -R2 ;  /* 0x0000000536367c23 */ /* 0x000fe20008010802 */
[----:B------:R-:W-:Y:S01]  /*4e20*/  FADD.FTZ R29, R61, R20 ;  /* 0x000000143d1d7221 */ /* 0x000fe20000010000 */
[--C-:B------:R-:W-:Y:S01]  /*4e30*/  FFMA.FTZ R55, R55, UR5, -R2.reuse ;  /* 0x0000000537377c23 */ /* 0x100fe20008010802 */
[--C-:B------:R-:W-:Y:S01]  /*4e40*/  FFMA.FTZ R42, R42, UR5, -R2.reuse ;  /* 0x000000052a2a7c23 */ /* 0x100fe20008010802 */
[--C-:B------:R-:W-:Y:S01]  /*4e50*/  FFMA.FTZ R43, R43, UR5, -R2.reuse ;  /* 0x000000052b2b7c23 */ /* 0x100fe20008010802 */
[----:B------:R-:W-:Y:S01]  /*4e60*/  FADD.FTZ R20, R48, R29 ;  /* 0x0000001d30147221 */ /* 0x000fe20000010000 */
[----:B------:R-:W-:Y:S01]  /*4e70*/  FFMA.FTZ R46, R46, UR5, -R2 ;  /* 0x000000052e2e7c23 */ /* 0x000fe20008010802 */
[----:B------:R-:W1:Y:S01]  /*4e80*/  MUFU.EX2 R59, R59 ;  /* 0x0000003b003b7308 */ /* 0x000e620000000800 */
[----:B------:R-:W-:-:S02]  /*4e90*/  @P1 VIADD R0, R0, 0x38840 ;  /* 0x0003884000001836 */ /* 0x000fc40000000000 */
[----:B------:R-:W-:Y:S01]  /*4ea0*/  FADD.FTZ R65, R49, R20 ;  /* 0x0000001431417221 */ /* 0x000fe20000010000 */
[--C-:B------:R-:W-:Y:S01]  /*4eb0*/  FFMA.FTZ R47, R47, UR5, -R2.reuse ;  /* 0x000000052f2f7c23 */ /* 0x100fe20008010802 */
[--C-:B------:R-:W-:Y:S01]  /*4ec0*/  FFMA.FTZ R34, R34, UR5, -R2.reuse ;  /* 0x0000000522227c23 */ /* 0x100fe20008010802 */
[----:B------:R-:W-:Y:S01]  /*4ed0*/  FFMA.FTZ R35, R35, UR5, -R2 ;  /* 0x0000000523237c23 */ /* 0x000fe20008010802 */
[----:B------:R-:W-:Y:S01]  /*4ee0*/  FADD.FTZ R64, R52, R65 ;  /* 0x0000004134407221 */ /* 0x000fe20000010000 */
[----:B--2---:R-:W-:Y:S01]  /*4ef0*/  @P1 PRMT R0, R66, 0x654, R0 ;  /* 0x0000065442001816 */ /* 0x004fe20000000000 */
[----:B------:R-:W2:Y:S01]  /*4f00*/  MUFU.EX2 R62, R62 ;  /* 0x0000003e003e7308 */ /* 0x000ea20000000800 */
[----:B------:R-:W-:Y:S01]  /*4f10*/  FFMA.FTZ R38, R38, UR5, -R2 ;  /* 0x0000000526267c23 */ /* 0x000fe20008010802 */
[----:B------:R-:W-:Y:S01]  /*4f20*/  FADD.FTZ R65, R53, R64 ;  /* 0x0000004035417221 */ /* 0x000fe20000010000 */
[----:B------:R3:W-:Y:S01]  /*4f30*/  @P1 SYNCS.ARRIVE.TRANS64.RED.A1T0 RZ, [R0+URZ], RZ ;  /* 0x000000ff00ff19a7 */ /* 0x0007e2000810043f */
[--C-:B------:R-:W-:Y:S01]  /*4f40*/  FFMA.FTZ R39, R39, UR5, -R2.reuse ;  /* 0x0000000527277c23 */ /* 0x100fe20008010802 */
[--C-:B------:R-:W-:Y:S01]  /*4f50*/  FFMA.FTZ R26, R26, UR5, -R2.reuse ;  /* 0x000000051a1a7c23 */ /* 0x100fe20008010802 */
[----:B------:R-:W-:Y:S01]  /*4f60*/  FADD.FTZ R64, R40, R65 ;  /* 0x0000004128407221 */ /* 0x000fe20000010000 */
[----:B------:R-:W-:Y:S01]  /*4f70*/  FFMA.FTZ R27, R27, UR5, -R2 ;  /* 0x000000051b1b7c23 */ /* 0x000fe20008010802 */
[----:B------:R-:W4:Y:S01]  /*4f80*/  MUFU.EX2 R63, R63 ;  /* 0x0000003f003f7308 */ /* 0x000f220000000800 */
[----:B-1----:R-:W-:Y:S01]  /*4f90*/  FADD.FTZ R29, R58, R59 ;  /* 0x0000003b3a1d7221 */ /* 0x002fe20000010000 */
[----:B------:R-:W-:Y:S01]  /*4fa0*/  FADD.FTZ R65, R41, R64 ;  /* 0x0000004029417221 */ /* 0x000fe20000010000 */
[--C-:B------:R-:W-:Y:S01]  /*4fb0*/  FFMA.FTZ R30, R30, UR5, -R2.reuse ;  /* 0x000000051e1e7c23 */ /* 0x100fe20008010802 */
[----:B------:R-:W-:Y:S01]  /*4fc0*/  FFMA.FTZ R2, R31, UR5, -R2 ;  /* 0x000000051f027c23 */ /* 0x000fe20008010802 */
[----:B------:R-:W-:Y:S01]  /*4fd0*/  PLOP3.LUT P1, PT, PT, PT, UP0, 0x80, 0x0 ;  /* 0x000000000000781c */ /* 0x000fe20003f2f008 */
[----:B---3--:R-:W-:Y:S01]  /*4fe0*/  FADD.FTZ R0, R44, R65 ;  /* 0x000000412c007221 */ /* 0x008fe20000010000 */
[----:B------:R-:W-:Y:S01]  /*4ff0*/  F2FP.F16.F32.PACK_AB R196, R33, R32 ;  /* 0x0000002021c4723e */ /* 0x000fe200000000ff */
[----:B------:R-:W1:Y:S01]  /*5000*/  MUFU.EX2 R50, R50 ;  /* 0x0000003200327308 */ /* 0x000e620000000800 */
[----:B--2---:R-:W-:Y:S01]  /*5010*/  FADD.FTZ R20, R62, R29 ;  /* 0x0000001d3e147221 */ /* 0x004fe20000010000 */
[----:B------:R-:W-:Y:S01]  /*5020*/  FADD.FTZ R65, R45, R0 ;  /* 0x000000002d417221 */ /* 0x000fe20000010000 */
[----:B------:R-:W-:-:S02]  /*5030*/  F2FP.F16.F32.PACK_AB R209, R59, R58 ;  /* 0x0000003a3bd1723e */ /* 0x000fc400000000ff */
[----:B------:R-:W-:Y:S02]  /*5040*/  CS2R R66, SRZ ;  /* 0x0000000000427805 */ /* 0x000fe4000001ff00 */
[----:B------:R-:W-:Y:S02]  /*5050*/  CS2R R60, SRZ ;  /* 0x00000000003c7805 */ /* 0x000fe4000001ff00 */
[----:B------:R-:W-:Y:S02]  /*5060*/  CS2R R58, SRZ ;  /* 0x00000000003a7805 */ /* 0x000fe4000001ff00 */
[----:B------:R-:W-:Y:S01]  /*5070*/  CS2R R52, SRZ ;  /* 0x0000000000347805 */ /* 0x000fe2000001ff00 */
[----:B------:R-:W2:Y:S01]  /*5080*/  MUFU.EX2 R51, R51 ;  /* 0x0000003300337308 */ /* 0x000ea20000000800 */
[C---:B----4-:R-:W-:Y:S01]  /*5090*/  FADD.FTZ R29, R63.reuse, R20 ;  /* 0x000000143f1d7221 */ /* 0x050fe20000010000 */
[----:B------:R-:W-:Y:S02]  /*50a0*/  F2FP.F16.F32.PACK_AB R211, R63, R62 ;  /* 0x0000003e3fd3723e */ /* 0x000fe400000000ff */
[----:B------:R-:W-:-:S02]  /*50b0*/  CS2R R62, SRZ ;  /* 0x00000000003e7805 */ /* 0x000fc4000001ff00 */
[----:B------:R-:W-:Y:S02]  /*50c0*/  CS2R R48, SRZ ;  /* 0x0000000000307805 */ /* 0x000fe4000001ff00 */
[----:B------:R-:W-:Y:S02]  /*50d0*/  CS2R R44, SRZ ;  /* 0x00000000002c7805 */ /* 0x000fe4000001ff00 */
[----:B------:R-:W-:Y:S01]  /*50e0*/  CS2R R40, SRZ ;  /* 0x0000000000287805 */ /* 0x000fe2000001ff00 */
[----:B------:R-:W3:Y:S01]  /*50f0*/  MUFU.EX2 R54, R54 ;  /* 0x0000003600367308 */ /* 0x000ee20000000800 */
[----:B-1----:R-:W-:-:S07]  /*5100*/  FADD.FTZ R20, R50, R29 ;  /* 0x0000001d32147221 */ /* 0x002fce0000010000 */
[----:B------:R-:W1:Y:S01]  /*5110*/  MUFU.EX2 R55, R55 ;  /* 0x0000003700377308 */ /* 0x000e620000000800 */
[C---:B--2---:R-:W-:Y:S01]  /*5120*/  FADD.FTZ R29, R51.reuse, R20 ;  /* 0x00000014331d7221 */ /* 0x044fe20000010000 */
[----:B------:R-:W-:Y:S02]  /*5130*/  F2FP.F16.F32.PACK_AB R205, R51, R50 ;  /* 0x0000003233cd723e */ /* 0x000fe400000000ff */
[----:B------:R-:W-:-:S04]  /*5140*/  CS2R R50, SRZ ;  /* 0x0000000000327805 */ /* 0x000fc8000001ff00 */
[----:B------:R-:W2:Y:S01]  /*5150*/  MUFU.EX2 R42, R42 ;  /* 0x0000002a002a7308 */ /* 0x000ea20000000800 */
[----:B---3--:R-:W-:-:S07]  /*5160*/  FADD.FTZ R20, R54, R29 ;  /* 0x0000001d36147221 */ /* 0x008fce0000010000 */
[----:B------:R-:W3:Y:S01]  /*5170*/  MUFU.EX2 R43, R43 ;  /* 0x0000002b002b7308 */ /* 0x000ee20000000800 */
[C---:B-1----:R-:W-:Y:S01]  /*5180*/  FADD.FTZ R29, R55.reuse, R20 ;  /* 0x00000014371d7221 */ /* 0x042fe20000010000 */
[----:B------:R-:W-:Y:S01]  /*5190*/  FADD.FTZ R20, R32, R65 ;  /* 0x0000004120147221 */ /* 0x000fe20000010000 */
[----:B------:R-:W-:Y:S02]  /*51a0*/  F2FP.F16.F32.PACK_AB R207, R55, R54 ;  /* 0x0000003637cf723e */ /* 0x000fe400000000ff */
[----:B------:R-:W-:Y:S02]  /*51b0*/  CS2R R64, SRZ ;  /* 0x0000000000407805 */ /* 0x000fe4000001ff00 */
[----:B------:R-:W-:Y:S01]  /*51c0*/  CS2R R54, SRZ ;  /* 0x0000000000367805 */ /* 0x000fe2000001ff00 */
[----:B------:R-:W-:Y:S01]  /*51d0*/  FADD.FTZ R31, R33, R20 ;  /* 0x00000014211f7221 */ /* 0x000fe20000010000 */
[----:B------:R-:W-:Y:S01]  /*51e0*/  CS2R R32, SRZ ;  /* 0x0000000000207805 */ /* 0x000fe2000001ff00 */
[----:B------:R-:W1:Y:S01]  /*51f0*/  MUFU.EX2 R46, R46 ;  /* 0x0000002e002e7308 */ /* 0x000e620000000800 */
[----:B--2---:R-:W-:Y:S01]  /*5200*/  FADD.FTZ R0, R42, R29 ;  /* 0x0000001d2a007221 */ /* 0x004fe20000010000 */
[----:B------:R-:W-:-:S06]  /*5210*/  FADD.FTZ R20, R36, R31 ;  /* 0x0000001f24147221 */ /* 0x000fcc0000010000 */
[----:B------:R-:W2:Y:S01]  /*5220*/  MUFU.EX2 R47, R47 ;  /* 0x0000002f002f7308 */ /* 0x000ea20000000800 */
[C---:B---3--:R-:W-:Y:S01]  /*5230*/  FADD.FTZ R29, R43.reuse, R0 ;  /* 0x000000002b1d7221 */ /* 0x048fe20000010000 */
[----:B------:R-:W-:Y:S02]  /*5240*/  F2FP.F16.F32.PACK_AB R201, R43, R42 ;  /* 0x0000002a2bc9723e */ /* 0x000fe400000000ff */
[----:B------:R-:W-:-:S04]  /*5250*/  CS2R R42, SRZ ;  /* 0x00000000002a7805 */ /* 0x000fc8000001ff00 */
        /* <DEDUP_REMOVED lines=10> */
[----:B------:R-:W-:Y:S02]  /*5300*/  F2FP.F16.F32.PACK_AB R198, R37, R36 ;  /* 0x0000002425c6723e */ /* 0x000fe400000000ff */
[----:B------:R-:W-:-:S04]  /*5310*/  CS2R R36, SRZ ;  /* 0x0000000000247805 */ /* 0x000fc8000001ff00 */
[----:B------:R-:W1:Y:S01]  /*5320*/  MUFU.EX2 R38, R38 ;  /* 0x0000002600267308 */ /* 0x000e620000000800 */
[C---:B--2---:R-:W-:Y:S01]  /*5330*/  FADD.FTZ R29, R35.reuse, R0 ;  /* 0x00000000231d7221 */ /* 0x044fe20000010000 */
[----:B------:R-:W-:Y:S02]  /*5340*/  F2FP.F16.F32.PACK_AB R197, R35, R34 ;  /* 0x0000002223c5723e */ /* 0x000fe400000000ff */
[----:B------:R-:W-:-:S04]  /*5350*/  CS2R R34, SRZ ;  /* 0x0000000000227805 */ /* 0x000fc8000001ff00 */
[----:B------:R-:W2:Y:S01]  /*5360*/  MUFU.EX2 R25, R25 ;  /* 0x0000001900197308 */ /* 0x000ea20000000800 */
[----:B---3--:R-:W-:-:S07]  /*5370*/  FADD.FTZ R20, R24, R31 ;  /* 0x0000001f18147221 */ /* 0x008fce0000010000 */
[----:B------:R-:W3:Y:S01]  /*5380*/  MUFU.EX2 R39, R39 ;  /* 0x0000002700277308 */ /* 0x000ee20000000800 */
[----:B-1----:R-:W-:-:S07]  /*5390*/  FADD.FTZ R0, R38, R29 ;  /* 0x0000001d26007221 */ /* 0x002fce0000010000 */
[----:B------:R-:W1:Y:S01]  /*53a0*/  MUFU.EX2 R28, R28 ;  /* 0x0000001c001c7308 */ /* 0x000e620000000800 */
[C---:B--2---:R-:W-:Y:S01]  /*53b0*/  FADD.FTZ R31, R25.reuse, R20 ;  /* 0x00000014191f7221 */ /* 0x044fe20000010000 */
[----:B------:R-:W-:Y:S02]  /*53c0*/  F2FP.F16.F32.PACK_AB R192, R25, R24 ;  /* 0x0000001819c0723e */ /* 0x000fe400000000ff */
[----:B------:R-:W-:-:S04]  /*53d0*/  CS2R R24, SRZ ;  /* 0x0000000000187805 */ /* 0x000fc8000001ff00 */
[----:B------:R-:W2:Y:S01]  /*53e0*/  MUFU.EX2 R26, R26 ;  /* 0x0000001a001a7308 */ /* 0x000ea20000000800 */
[C---:B---3--:R-:W-:Y:S01]  /*53f0*/  FADD.FTZ R29, R39.reuse, R0 ;  /* 0x00000000271d7221 */ /* 0x048fe20000010000 */
[----:B------:R-:W-:Y:S02]  /*5400*/  F2FP.F16.F32.PACK_AB R199, R39, R38 ;  /* 0x0000002627c7723e */ /* 0x000fe400000000ff */
[----:B------:R-:W-:-:S04]  /*5410*/  CS2R R38, SRZ ;  /* 0x0000000000267805 */ /* 0x000fc8000001ff00 */
[----:B------:R-:W3:Y:S01]  /*5420*/  MUFU.EX2 R27, R27 ;  /* 0x0000001b001b7308 */ /* 0x000ee20000000800 */
[----:B-1----:R-:W-:Y:S01]  /*5430*/  FADD.FTZ R20, R28, R31 ;  /* 0x0000001f1c147221 */ /* 0x002fe20000010000 */
[----:B------:R-:W-:-:S03]  /*5440*/  F2FP.F16.F32.PACK_AB R194, R5, R28 ;  /* 0x0000001c05c2723e */ /* 0x000fc600000000ff */
[----:B------:R-:W-:-:S03]  /*5450*/  FADD.FTZ R20, R5, R20 ;  /* 0x0000001405147221 */ /* 0x000fc60000010000 */
[----:B------:R-:W1:Y:S01]  /*5460*/  MUFU.EX2 R30, R30 ;  /* 0x0000001e001e7308 */ /* 0x000e620000000800 */
[----:B--2---:R-:W-:Y:S01]  /*5470*/  FADD.FTZ R0, R26, R29 ;  /* 0x0000001d1a007221 */ /* 0x004fe20000010000 */
[----:B------:R-:W-:-:S06]  /*5480*/  CS2R R28, SRZ ;  /* 0x00000000001c7805 */ /* 0x000fcc000001ff00 */
[----:B------:R2:W4:Y:S01]  /*5490*/  MUFU.EX2 R195, R2 ;  /* 0x0000000200c37308 */ /* 0x0005220000000800 */
[C---:B---3--:R-:W-:Y:S01]  /*54a0*/  FADD.FTZ R5, R27.reuse, R0 ;  /* 0x000000001b057221 */ /* 0x048fe20000010000 */
[----:B------:R-:W-:Y:S02]  /*54b0*/  F2FP.F16.F32.PACK_AB R193, R27, R26 ;  /* 0x0000001a1bc1723e */ /* 0x000fe400000000ff */
[----:B------:R-:W-:Y:S01]  /*54c0*/  CS2R R26, SRZ ;  /* 0x00000000001a7805 */ /* 0x000fe2000001ff00 */
[----:B-1----:R-:W-:Y:S01]  /*54d0*/  FADD.FTZ R0, R30, R5 ;  /* 0x000000051e007221 */ /* 0x002fe20000010000 */
[----:B--2---:R-:W-:-:S03]  /*54e0*/  IMAD.MOV.U32 R2, RZ, RZ, 0x3f800000 ;  /* 0x3f800000ff027424 */ /* 0x004fc600078e00ff */
[C---:B----4-:R-:W-:Y:S01]  /*54f0*/  FADD.FTZ R5, R195.reuse, R0 ;  /* 0x00000000c3057221 */ /* 0x050fe20000010000 */
[----:B------:R-:W-:Y:S01]  /*5500*/  F2FP.F16.F32.PACK_AB R195, R195, R30 ;  /* 0x0000001ec3c3723e */ /* 0x000fe200000000ff */
[----:B------:R-:W-:Y:S01]  /*5510*/  IMAD.MOV.U32 R0, RZ, RZ, 0x3f800000 ;  /* 0x3f800000ff007424 */ /* 0x000fe200078e00ff */
[----:B------:R-:W-:Y:S01]  /*5520*/  CS2R R30, SRZ ;  /* 0x00000000001e7805 */ /* 0x000fe2000001ff00 */
[----:B------:R-:W-:Y:S06]  /*5530*/  @!P1 BRA `(.L_x_137) ;  /* 0x0000003c001c9947 */ /* 0x000fec0003800000 */
[----:B------:R-:W-:Y:S01]  /*5540*/  R2UR UR61, R19 ;  /* 0x00000000133d72ca */ /* 0x000fe200000e0000 */
[----:B------:R-:W-:Y:S01]  /*5550*/  UIADD3 UR4, UR39, -0x2, URZ ;  /* 0xfffffffe27047890 */ /* 0x000fe2000fffe03f */
[----:B------:R-:W-:Y:S01]  /*5560*/  MOV R222, R3 ;  /* 0x0000000300de7202 */ /* 0x000fe20000000f00 */
[----:B------:R-:W-:Y:S01]  /*5570*/  IMAD.MOV.U32 R223, RZ, RZ, R4 ;  /* 0x000000ffffdf7224 */ /* 0x000fe200078e0004 */
[----:B------:R-:W-:Y:S01]  /*5580*/  MOV R151, RZ ;  /* 0x000000ff00977202 */ /* 0x000fe20000000f00 */
[----:B------:R-:W-:Y:S01]  /*5590*/  IMAD.MOV.U32 R0, RZ, RZ, 0x3f800000 ;  /* 0x3f800000ff007424 */ /* 0x000fe200078e00ff */
[----:B------:R-:W-:Y:S01]  /*55a0*/  UMOV UR39, UR38 ;  /* 0x0000002600277c82 */ /* 0x000fe20008000000 */
[----:B------:R-:W-:Y:S01]  /*55b0*/  IMAD.U32 R224, RZ, RZ, UR4 ;  /* 0x00000004ffe07e24 */ /* 0x000fe2000f8e00ff */
[----:B------:R-:W-:-:S07]  /*55c0*/  ULDC UR37, c[0x0][0x9d8] ;  /* 0x0002760000257ab9 */ /* 0x000fce0000000800 */
.L_x_148:
        /* <DEDUP_REMOVED lines=8> */
.L_x_138:
        /* <DEDUP_REMOVED lines=8> */
.L_x_139:
[----:B--2---:R-:W-:Y:S05]  /*56d0*/  @P1 BRA `(.L_x_140) ;  /* 0x0000000000081947 */ /* 0x004fea0003800000 */
[----:B------:R-:W2:Y:S02]  /*56e0*/  SYNCS.PHASECHK.TRANS64.TRYWAIT P1, [UR60+0x38830], R3 ;  /* 0x03883003ff0075a7 */ /* 0x000ea4000802017c */
[----:B--2---:R-:W-:Y:S05]  /*56f0*/  @!P1 BRA `(.L_x_141) ;  /* 0x0000009800e49947 */ /* 0x004fea0003800000 */
.L_x_140:
        /* <DEDUP_REMOVED lines=23> */
[----:B------:R-:W-:Y:S01]  /*5870*/  UIADD3 UR58, UR4, 0x80, URZ ;  /* 0x00000080043a7890 */ /* 0x000fe2000fffe03f */
[-C--:B------:R-:W-:Y:S01]  /*5880*/  FMUL.FTZ R28, R28, R2.reuse ;  /* 0x000000021c1c7220 */ /* 0x080fe20000410000 */
        /* <DEDUP_REMOVED lines=57> */
[----:B------:R-:W-:Y:S01]  /*5c20*/  UIADD3 UR58, UR4, 0x100, URZ ;  /* 0x00000100043a7890 */ /* 0x000fe2000fffe03f */
[-C--:B------:R-:W-:Y:S01]  /*5c30*/  FMUL.FTZ R109, R109, R2.reuse ;  /* 0x000000026d6d7220 */ /* 0x080fe20000410000 */
[----:B------:R-:W-:Y:S01]  /*5c40*/  UMOV UR56, UR6 ;  /* 0x0000000600387c82 */ /* 0x000fe20008000000 */
[----:B------:R-:W-:Y:S01]  /*5c50*/  UMOV UR57, UR7 ;  /* 0x0000000700397c82 */ /* 0x000fe20008000000 */
        /* <DEDUP_REMOVED lines=95> */
[----:B------:R-:W-:Y:S01]  /*6250*/  UIADD3 UR58, UR4, 0x200, URZ ;  /* 0x00000200043a7890 */ /* 0x000fe2000fffe03f */
[----:B------:R-:W-:Y:S01]  /*6260*/  UMOV UR56, UR6 ;  /* 0x0000000600387c82 */ /* 0x000fe20008000000 */
[----:B------:R-:W-:Y:S01]  /*6270*/  UMOV UR57, UR7 ;  /* 0x0000000700397c82 */ /* 0x000fe20008000000 */
[----:B------:R-:W-:Y:S01]  /*6280*/  UMOV UR59, 0x40000040 ;  /* 0x40000040003b7882 */ /* 0x000fe20000000000 */
        /* <DEDUP_REMOVED lines=142> */
[----:B------:R-:W-:-:S11]  /*6b70*/  R2UR UR11, R7 ;  /* 0x00000000070b72ca */ /* 0x000fd600000e0000 */
[----:B------:R-:W-:Y:S02]  /*6b80*/  UMOV UR56, UR10 ;  /* 0x0000000a00387c82 */ /* 0x000fe40008000000 */
[----:B------:R-:W-:Y:S01]  /*6b90*/  UMOV UR57, UR11 ;  /* 0x0000000b00397c82 */ /* 0x000fe20008000000 */
[----:B------:R-:W-:Y:S01]  /*6ba0*/  UMOV UR5, UR11 ;  /* 0x0000000b00057c82 */ /* 0x000fe20008000000 */
        /* <DEDUP_REMOVED lines=257> */
[----:B------:R-:W-:Y:S03]  /*7bc0*/  HGMMA.64x16x16.F32 R152, gdesc[UR4], R152, gsb0 ;  /* 0x00200000049879f0 */ /* 0x000fe60008000898 */
[----:B------:R-:W-:Y:S02]  /*7bd0*/  WARPGROUP.DEPBAR.LE gsb0, 0x0 ;  /* 0x00008000000079c5 */ /* 0x000fe40000010000 */
[----:B------:R-:W-:Y:S05]  /*7be0*/  @!P0 BRA `(.L_x_142) ;  /* 0x0000000000048947 */ /* 0x000fea0003800000 */
[----:B------:R-:W-:Y:S01]  /*7bf0*/  BPT.TRAP 0x1 ;  /* 0x000000040000795c */ /* 0x000fe20000300000 */
.L_x_142:
[----:B------:R-:W-:Y:S01]  /*7c00*/  R2UR UR4, R18 ;  /* 0x00000000120472ca */ /* 0x000fe200000e0000 */
[----:B------:R-:W-:-:S05]  /*7c10*/  IMAD.U32 R0, RZ, RZ, UR61 ;  /* 0x0000003dff007e24 */ /* 0x000fca000f8e00ff */
[----:B------:R-:W-:-:S07]  /*7c20*/  SHF.L.U32 R0, R0, 0x1f, RZ ;  /* 0x0000001f00007819 */ /* 0x000fce00000006ff */
[----:B------:R-:W-:-:S09]  /*7c30*/  ULEA UR4, UR39, UR4, 0x3 ;  /* 0x0000000427047291 */ /* 0x000fd2000f8e183f */
[----:B------:R3:W4:Y:S01]  /*7c40*/  SYNCS.PHASECHK.TRANS64.TRYWAIT P1, [UR4+0x38850], R0 ;  /* 0x03885000ff0075a7 */ /* 0x0007220008020144 */
[----:B------:R-:W-:Y:S05]  /*7c50*/  @!P0 BRA `(.L_x_143) ;  /* 0x0000000000048947 */ /* 0x000fea0003800000 */
[----:B------:R-:W-:Y:S01]  /*7c60*/  BPT.TRAP 0x1 ;  /* 0x000000040000795c */ /* 0x000fe20000300000 */
.L_x_143:
[----:B----4-:R-:W-:Y:S05]  /*7c70*/  @P1 BRA `(.L_x_144) ;  /* 0x0000000000081947 */ /* 0x010fea0003800000 */
[----:B------:R-:W4:Y:S02]  /*7c80*/  SYNCS.PHASECHK.TRANS64.TRYWAIT P1, [UR4+0x38850], R0 ;  /* 0x03885000ff0075a7 */ /* 0x000f240008020144 */
[----:B----4-:R-:W-:Y:S05]  /*7c90*/  @!P1 BRA `(.L_x_145) ;  /* 0x0000007400949947 */ /* 0x010fea0003800000 */
.L_x_144:
[----:B------:R-:W-:Y:S01]  /*7ca0*/  R2UR UR5, R18 ;  /* 0x00000000120572ca */ /* 0x000fe200000e0000 */
[----:B------:R-:W-:Y:S01]  /*7cb0*/  WARPGROUP.ARRIVE ;  /* 0x00000000000079c5 */ /* 0x000fe20000000000 */
[----:B------:R-:W-:-:S11]  /*7cc0*/  UMOV UR7, 0x40000040 ;  /* 0x4000004000077882 */ /* 0x000fd60000000000 */
[----:B------:R-:W-:-:S04]  /*7cd0*/  UIADD3 UR5, UR5, 0x400, URZ ;  /* 0x0000040005057890 */ /* 0x000fc8000fffe03f */
[----:B------:R-:W-:-:S04]  /*7ce0*/  USHF.R.U32.HI UR5, URZ, 0x4, UR5 ;  /* 0x000000043f057899 */ /* 0x000fc80008011605 */
[----:B------:R-:W-:-:S04]  /*7cf0*/  ULOP3.LUT UR5, UR5, 0x3fff, URZ, 0xc0, !UPT ;  /* 0x00003fff05057892 */ /* 0x000fc8000f8ec03f */
[----:B------:R-:W-:-:S04]  /*7d00*/  ULOP3.LUT UR5, UR5, 0x2800000, URZ, 0xfc, !UPT ;  /* 0x0280000005057892 */ /* 0x000fc8000f8efc3f */
[----:B------:R-:W-:-:S07]  /*7d10*/  UIMAD UR5, UR39, 0xa00, UR5 ;  /* 0x00000a00270578a4 */ /* 0x000fce000f8e0205 */
[----:B------:R-:W-:Y:S02]  /*7d20*/  UMOV UR6, UR5 ;  /* 0x0000000500067c82 */ /* 0x000fe40008000000 */
[----:B------:R-:W-:Y:S01]  /*7d30*/  HGMMA.64x256x16.F32 R24, R208, gdesc[UR4].tnspB, R24, gsb0 ;  /* 0x43e00004d0187df0 */ /* 0x000fe20008000818 */
[----:B------:R-:W-:Y:S01]  /*7d40*/  UIADD3 UR6, UR5, 0x80, URZ ;  /* 0x0000008005067890 */ /* 0x000fe2000fffe03f */
[----:B------:R-:W-:Y:S01]  /*7d50*/  UMOV UR7, 0x40000040 ;  /* 0x4000004000077882 */ /* 0x000fe20000000000 */
[----:B------:R-:W-:Y:S02]  /*7d60*/  WARPGROUP.DEPBAR.LE gsb0, 0x0 ;  /* 0x00008000000079c5 */ /* 0x000fe40000010000 */
[----:B------:R-:W-:-:S15]  /*7d70*/  WARPGROUP.ARRIVE ;  /* 0x00000000000079c5 */ /* 0x000fde0000000000 */
[----:B------:R-:W-:-:S08]  /*7d80*/  NOP ;  /* 0x0000000000007918 */ /* 0x000fd00000000000 */
        /* <DEDUP_REMOVED lines=18> */
[----:B------:R-:W-:Y:S03]  /*7eb0*/  HGMMA.64x256x16.F32 R24, R192, gdesc[UR4].tnspB, R24, gsb0 ;  /* 0x43e00004c0187df0 */ /* 0x000fe60008000818 */
[----:B------:R-:W-:Y:S02]  /*7ec0*/  WARPGROUP.DEPBAR.LE gsb0, 0x0 ;  /* 0x00008000000079c5 */ /* 0x000fe40000010000 */
[----:B------:R-:W-:Y:S05]  /*7ed0*/  @!P0 BRA `(.L_x_146) ;  /* 0x0000000000048947 */ /* 0x000fea0003800000 */
[----:B------:R-:W-:Y:S01]  /*7ee0*/  BPT.TRAP 0x1 ;  /* 0x000000040000795c */ /* 0x000fe20000300000 */
.L_x_146:
[----:B------:R-:W4:Y:S01]  /*7ef0*/  LDL R225, [R1+0x4] ;  /* 0x0000040001e17983 */ /* 0x000f220000100800 */
[----:B------:R-:W-:Y:S01]  /*7f00*/  FMUL.FTZ R192, R184, UR37 ;  /* 0x00000025b8c07c20 */ /* 0x000fe20008410000 */
[----:B------:R-:W-:Y:S01]  /*7f10*/  FMUL.FTZ R193, R185, UR37 ;  /* 0x00000025b9c17c20 */ /* 0x000fe20008410000 */
[----:B------:R-:W-:Y:S01]  /*7f20*/  FMUL.FTZ R185, R186, UR37 ;  /* 0x00000025bab97c20 */ /* 0x000fe20008410000 */
[----:B------:R-:W-:Y:S01]  /*7f30*/  FMUL.FTZ R184, R187, UR37 ;  /* 0x00000025bbb87c20 */ /* 0x000fe20008410000 */
[----:B------:R-:W-:Y:S01]  /*7f40*/  FMUL.FTZ R188, R188, UR37 ;  /* 0x00000025bcbc7c20 */ /* 0x000fe20008410000 */
[----:B------:R-:W-:Y:S01]  /*7f50*/  FMUL.FTZ R186, R190, UR37 ;  /* 0x00000025beba7c20 */ /* 0x000fe20008410000 */
[----:B------:R-:W1:Y:S01]  /*7f60*/  MUFU.TANH R192, R192 ;  /* 0x000000c000c07308 */ /* 0x000e620000002400 */
[----:B------:R-:W-:Y:S01]  /*7f70*/  FMUL.FTZ R189, R189, UR37 ;  /* 0x00000025bdbd7c20 */ /* 0x000fe20008410000 */
[----:B------:R-:W-:Y:S01]  /*7f80*/  FMUL.FTZ R187, R191, UR37 ;  /* 0x00000025bfbb7c20 */ /* 0x000fe20008410000 */
[----:B------:R-:W-:Y:S01]  /*7f90*/  FMUL.FTZ R190, R176, UR37 ;  /* 0x00000025b0be7c20 */ /* 0x000fe20008410000 */
[----:B------:R-:W-:Y:S01]  /*7fa0*/  FMUL.FTZ R176, R178, UR37 ;  /* 0x00000025b2b07c20 */ /* 0x000fe20008410000 */
[----:B------:R-:W-:Y:S01]  /*7fb0*/  FMUL.FTZ R191, R177, UR37 ;  /* 0x00000025b1bf7c20 */ /* 0x000fe20008410000 */
[----:B------:R-:W-:Y:S01]  /*7fc0*/  FMUL.FTZ R177, R179, UR37 ;  /* 0x00000025b3b17c20 */ /* 0x000fe20008410000 */
[----:B------:R-:W-:Y:S01]  /*7fd0*/  FMUL.FTZ R180, R180, UR37 ;  /* 0x00000025b4b47c20 */ /* 0x000fe20008410000 */
[----:B------:R-:W2:Y:S01]  /*7fe0*/  MUFU.TANH R185, R185 ;  /* 0x000000b900b97308 */ /* 0x000ea20000002400 */
[----:B------:R-:W-:Y:S01]  /*7ff0*/  FMUL.FTZ R194, R161, UR37 ;  /* 0x00000025a1c27c20 */ /* 0x000fe20008410000 */
[----:B------:R-:W-:Y:S01]  /*8000*/  FMUL.FTZ R161, R163, UR37 ;  /* 0x00000025a3a17c20 */ /* 0x000fe20008410000 */
[----:B------:R-:W-:Y:S01]  /*8010*/  FMUL.FTZ R163, R167, UR37 ;  /* 0x00000025a7a37c20 */ /* 0x000fe20008410000 */
[----:B------:R-:W-:Y:S01]  /*8020*/  FMUL.FTZ R178, R182, UR37 ;  /* 0x00000025b6b27c20 */ /* 0x000fe20008410000 */
[----:B------:R-:W-:Y:S01]  /*8030*/  FMUL.FTZ R181, R181, UR37 ;  /* 0x00000025b5b57c20 */ /* 0x000fe20008410000 */
[----:B------:R-:W-:Y:S01]  /*8040*/  FMUL.FTZ R179, R183, UR37 ;  /* 0x00000025b7b37c20 */ /* 0x000fe20008410000 */
[----:B------:R-:W-:Y:S01]  /*8050*/  FMUL.FTZ R182, R168, UR37 ;  /* 0x00000025a8b67c20 */ /* 0x000fe20008410000 */
[----:B------:R-:W5:Y:S01]  /*8060*/  MUFU.TANH R193, R193 ;  /* 0x000000c100c17308 */ /* 0x000f620000002400 */
[----:B-1-3--:R-:W-:Y:S01]  /*8070*/  FMNMX.FTZ R0, R192, R223, !PT ;  /* 0x000000dfc0007209 */ /* 0x00afe20007810000 */
[----:B------:R-:W-:Y:S01]  /*8080*/  FMUL.FTZ R168, R170, UR37 ;  /* 0x00000025aaa87c20 */ /* 0x000fe20008410000 */
[----:B------:R-:W-:Y:S01]  /*8090*/  FMUL.FTZ R183, R169, UR37 ;  /* 0x00000025a9b77c20 */ /* 0x000fe20008410000 */
[----:B------:R-:W-:Y:S01]  /*80a0*/  FMUL.FTZ R195, R153, UR37 ;  /* 0x0000002599c37c20 */ /* 0x000fe20008410000 */
[----:B------:R-:W-:Y:S01]  /*80b0*/  FMUL.FTZ R169, R171, UR37 ;  /* 0x00000025aba97c20 */ /* 0x000fe20008410000 */
[----:B------:R-:W-:Y:S01]  /*80c0*/  FMUL.FTZ R172, R172, UR37 ;  /* 0x00000025acac7c20 */ /* 0x000fe20008410000 */
[----:B------:R-:W-:Y:S01]  /*80d0*/  FMUL.FTZ R170, R174, UR37 ;  /* 0x00000025aeaa7c20 */ /* 0x000fe20008410000 */
[----:B------:R-:W1:Y:S01]  /*80e0*/  MUFU.TANH R184, R184 ;  /* 0x000000b800b87308 */ /* 0x000e620000002400 */
[----:B--2---:R-:W-:Y:S01]  /*80f0*/  FMNMX.FTZ R3, R185, R222, !PT ;  /* 0x000000deb9037209 */ /* 0x004fe20007810000 */
[----:B------:R-:W-:Y:S01]  /*8100*/  FMUL.FTZ R173, R173, UR37 ;  /* 0x00000025adad7c20 */ /* 0x000fe20008410000 */
[----:B------:R-:W-:Y:S01]  /*8110*/  FMUL.FTZ R171, R175, UR37 ;  /* 0x00000025afab7c20 */ /* 0x000fe20008410000 */
[----:B------:R-:W-:Y:S01]  /*8120*/  FMUL.FTZ R174, R160, UR37 ;  /* 0x00000025a0ae7c20 */ /* 0x000fe20008410000 */
[----:B------:R-:W-:Y:S01]  /*8130*/  FMUL.FTZ R160, R162, UR37 ;  /* 0x00000025a2a07c20 */ /* 0x000fe20008410000 */
[----:B------:R-:W-:Y:S01]  /*8140*/  FMUL.FTZ R164, R164, UR37 ;  /* 0x00000025a4a47c20 */ /* 0x000fe20008410000 */
[----:B------:R-:W-:Y:S01]  /*8150*/  FMUL.FTZ R165, R165, UR37 ;  /* 0x00000025a5a57c20 */ /* 0x000fe20008410000 */
[----:B------:R-:W2:Y:S01]  /*8160*/  MUFU.TANH R188, R188 ;  /* 0x000000bc00bc7308 */ /* 0x000ea20000002400 */
[----:B-----5:R-:W-:Y:S01]  /*8170*/  FMNMX.FTZ R167, R193, R0, !PT ;  /* 0x00000000c1a77209 */ /* 0x020fe20007810000 */
[----:B------:R-:W-:Y:S01]  /*8180*/  FMUL.FTZ R162, R166, UR37 ;  /* 0x00000025a6a27c20 */ /* 0x000fe20008410000 */
[----:B------:R-:W-:Y:S01]  /*8190*/  FMUL.FTZ R166, R152, UR37 ;  /* 0x0000002598a67c20 */ /* 0x000fe20008410000 */
[----:B------:R-:W-:Y:S01]  /*81a0*/  FMUL.FTZ R152, R154, UR37 ;  /* 0x000000259a987c20 */ /* 0x000fe20008410000 */
[----:B------:R-:W-:Y:S01]  /*81b0*/  FMUL.FTZ R156, R156, UR37 ;  /* 0x000000259c9c7c20 */ /* 0x000fe20008410000 */
[----:B------:R-:W-:Y:S01]  /*81c0*/  FMUL.FTZ R197, R157, UR37 ;  /* 0x000000259dc57c20 */ /* 0x000fe20008410000 */
[----:B------:R-:W-:Y:S01]  /*81d0*/  FMUL.FTZ R154, R158, UR37 ;  /* 0x000000259e9a7c20 */ /* 0x000fe20008410000 */
[----:B------:R-:W3:Y:S01]  /*81e0*/  MUFU.TANH R186, R186 ;  /* 0x000000ba00ba7308 */ /* 0x000ee20000002400 */
[----:B-1----:R-:W-:Y:S01]  /*81f0*/  FMNMX.FTZ R3, R184, R3, !PT ;  /* 0x00000003b8037209 */ /* 0x002fe20007810000 */
[----:B------:R-:W-:Y:S01]  /*8200*/  ULDC UR5, c[0x0][0x988] ;  /* 0x0002620000057ab9 */ /* 0x000fe20000000800 */
[----:B------:R-:W-:-:S05]  /*8210*/  ISETP.NE.AND P1, PT, R23, RZ, PT ;  /* 0x000000ff1700720c */ /* 0x000fca0003f25270 */
[----:B------:R-:W1:Y:S01]  /*8220*/  MUFU.TANH R189, R189 ;  /* 0x000000bd00bd7308 */ /* 0x000e620000002400 */
[----:B--2---:R-:W-:-:S07]  /*8230*/  FMNMX.FTZ R0, R188, R167, !PT ;  /* 0x000000a7bc007209 */ /* 0x004fce0007810000 */
[----:B------:R-:W2:Y:S01]  /*8240*/  MUFU.TANH R187, R187 ;  /* 0x000000bb00bb7308 */ /* 0x000ea20000002400 */
[----:B---3--:R-:W-:-:S07]  /*8250*/  FMNMX.FTZ R2, R186, R3, !PT ;  /* 0x00000003ba027209 */ /* 0x008fce0007810000 */
[----:B------:R-:W3:Y:S01]  /*8260*/  MUFU.TANH R190, R190 ;  /* 0x000000be00be7308 */ /* 0x000ee20000002400 */
[----:B-1----:R-:W-:-:S07]  /*8270*/  FMNMX.FTZ R3, R189, R0, !PT ;  /* 0x00000000bd037209 */ /* 0x002fce0007810000 */
[----:B------:R-:W1:Y:S01]  /*8280*/  MUFU.TANH R176, R176 ;  /* 0x000000b000b07308 */ /* 0x000e620000002400 */
[----:B--2---:R-:W-:-:S07]  /*8290*/  FMNMX.FTZ R153, R187, R2, !PT ;  /* 0x00000002bb997209 */ /* 0x004fce0007810000 */
[----:B------:R-:W2:Y:S01]  /*82a0*/  MUFU.TANH R191, R191 ;  /* 0x000000bf00bf7308 */ /* 0x000ea20000002400 */
[----:B---3--:R-:W-:-:S07]  /*82b0*/  FMNMX.FTZ R0, R190, R3, !PT ;  /* 0x00000003be007209 */ /* 0x008fce0007810000 */
[----:B------:R-:W3:Y:S01]  /*82c0*/  MUFU.TANH R177, R177 ;  /* 0x000000b100b17308 */ /* 0x000ee20000002400 */
[----:B-1----:R-:W-:Y:S01]  /*82d0*/  FMNMX.FTZ R2, R176, R153, !PT ;  /* 0x00000099b0027209 */ /* 0x002fe20007810000 */
[----:B------:R-:W-:-:S06]  /*82e0*/  FMUL.FTZ R153, R155, UR37 ;  /* 0x000000259b997c20 */ /* 0x000fcc0008410000 */
        /* <DEDUP_REMOVED lines=31> */
[----:B--2---:R-:W-:Y:S01]  /*84e0*/  FMNMX.FTZ R0, R160, R155, !PT ;  /* 0x0000009ba0007209 */ /* 0x004fe20007810000 */
[----:B------:R-:W-:-:S06]  /*84f0*/  FMUL.FTZ R155, R159, UR37 ;  /* 0x000000259f9b7c20 */ /* 0x000fcc0008410000 */
        /* <DEDUP_REMOVED lines=23> */
[----:B--2---:R-:W-:-:S05]  /*8670*/  FMNMX.FTZ R0, R197, R0, !PT ;  /* 0x00000000c5007209 */ /* 0x004fca0007810000 */
[----:B------:R-:W2:Y:S01]  /*8680*/  SHFL.BFLY PT, R3, R0, 0x2, 0x1f ;  /* 0x0c401f0000037f89 */ /* 0x000ea200000e0000 */
[----:B---3--:R-:W-:-:S04]  /*8690*/  FMNMX.FTZ R2, R154, R157, !PT ;  /* 0x0000009d9a027209 */ /* 0x008fc80007810000 */
[----:B-1----:R-:W-:-:S05]  /*86a0*/  FMNMX.FTZ R2, R155, R2, !PT ;  /* 0x000000029b027209 */ /* 0x002fca0007810000 */
[----:B------:R-:W1:Y:S01]  /*86b0*/  SHFL.BFLY PT, R159, R2, 0x2, 0x1f ;  /* 0x0c401f00029f7f89 */ /* 0x000e6200000e0000 */
[----:B--2---:R-:W-:-:S05]  /*86c0*/  FMNMX.FTZ R157, R0, R3, !PT ;  /* 0x00000003009d7209 */ /* 0x004fca0007810000 */
[----:B------:R-:W2:Y:S01]  /*86d0*/  SHFL.BFLY PT, R4, R157, 0x1, 0x1f ;  /* 0x0c201f009d047f89 */ /* 0x000ea200000e0000 */
[----:B-1----:R-:W-:-:S05]  /*86e0*/  FMNMX.FTZ R159, R2, R159, !PT ;  /* 0x0000009f029f7209 */ /* 0x002fca0007810000 */
[----:B------:R-:W1:Y:S01]  /*86f0*/  SHFL.BFLY PT, R158, R159, 0x1, 0x1f ;  /* 0x0c201f009f9e7f89 */ /* 0x000e6200000e0000 */
[----:B--2---:R-:W-:-:S05]  /*8700*/  FMNMX.FTZ R4, R157, R4, !PT ;  /* 0x000000049d047209 */ /* 0x004fca0007810000 */
[----:B------:R-:W-:-:S04]  /*8710*/  FMUL.FTZ R199, R4, UR5 ;  /* 0x0000000504c77c20 */ /* 0x000fc80008410000 */
[--C-:B------:R-:W-:Y:S01]  /*8720*/  FFMA.FTZ R167, R194, UR5, -R199.reuse ;  /* 0x00000005c2a77c23 */ /* 0x100fe200080108c7 */
[--C-:B------:R-:W-:Y:S01]  /*8730*/  FFMA.FTZ R194, R156, UR5, -R199.reuse ;  /* 0x000000059cc27c23 */ /* 0x100fe200080108c7 */
[--C-:B------:R-:W-:Y:S01]  /*8740*/  FFMA.FTZ R157, R192, UR5, -R199.reuse ;  /* 0x00000005c09d7c23 */ /* 0x100fe200080108c7 */
[--C-:B------:R-:W-:Y:S01]  /*8750*/  FFMA.FTZ R208, R193, UR5, -R199.reuse ;  /* 0x00000005c1d07c23 */ /* 0x100fe200080108c7 */
[--C-:B------:R-:W-:Y:S01]  /*8760*/  FFMA.FTZ R210, R188, UR5, -R199.reuse ;  /* 0x00000005bcd27c23 */ /* 0x100fe200080108c7 */
[--C-:B------:R-:W-:Y:S01]  /*8770*/  FFMA.FTZ R193, R189, UR5, -R199.reuse ;  /* 0x00000005bdc17c23 */ /* 0x100fe200080108c7 */
[----:B------:R-:W-:Y:S01]  /*8780*/  FFMA.FTZ R198, R164, UR5, -R199 ;  /* 0x00000005a4c67c23 */ /* 0x000fe200080108c7 */
[----:B-1----:R-:W-:Y:S01]  /*8790*/  FMNMX.FTZ R3, R159, R158, !PT ;  /* 0x0000009e9f037209 */ /* 0x002fe20007810000 */
[----:B------:R-:W-:Y:S01]  /*87a0*/  FADD.FTZ R158, -R4, R223 ;  /* 0x000000df049e7221 */ /* 0x000fe20000010100 */
[----:B------:R-:W-:Y:S01]  /*87b0*/  MUFU.EX2 R157, R157 ;  /* 0x0000009d009d7308 */ /* 0x000fe20000000800 */
[--C-:B------:R-:W-:Y:S01]  /*87c0*/  FFMA.FTZ R204, R190, UR5, -R199.reuse ;  /* 0x00000005becc7c23 */ /* 0x100fe200080108c7 */
[--C-:B------:R-:W-:Y:S01]  /*87d0*/  FFMA.FTZ R189, R191, UR5, -R199.reuse ;  /* 0x00000005bfbd7c23 */ /* 0x100fe200080108c7 */
[C---:B------:R-:W-:Y:S01]  /*87e0*/  FADD.FTZ R0, -R3.reuse, R222 ;  /* 0x000000de03007221 */ /* 0x040fe20000010100 */
[----:B------:R-:W-:Y:S01]  /*87f0*/  FMUL.FTZ R156, R3, UR5 ;  /* 0x00000005039c7c20 */ /* 0x000fe20008410000 */
[----:B------:R-:W-:Y:S01]  /*8800*/  FMUL.FTZ R158, R158, UR5 ;  /* 0x000000059e9e7c20 */ /* 0x000fe20008410000 */
[--C-:B------:R-:W-:Y:S01]  /*8810*/  FFMA.FTZ R192, R166, UR5, -R199.reuse ;  /* 0x00000005a6c07c23 */ /* 0x100fe200080108c7 */
[----:B------:R-:W-:Y:S01]  /*8820*/  FMUL.FTZ R0, R0, UR5 ;  /* 0x0000000500007c20 */ /* 0x000fe20008410000 */
[--C-:B------:R-:W-:Y:S01]  /*8830*/  FFMA.FTZ R209, R185, UR5, -R156.reuse ;  /* 0x00000005b9d17c23 */ /* 0x100fe2000801089c */
[----:B------:R1:W2:Y:S01]  /*8840*/  MUFU.EX2 R2, R158 ;  /* 0x0000009e00027308 */ /* 0x0002a20000000800 */
[--C-:B------:R-:W-:Y:S01]  /*8850*/  FFMA.FTZ R211, R186, UR5, -R156.reuse ;  /* 0x00000005bad37c23 */ /* 0x100fe2000801089c */
[--C-:B------:R-:W-:Y:S01]  /*8860*/  FFMA.FTZ R164, R187, UR5, -R156.reuse ;  /* 0x00000005bba47c23 */ /* 0x100fe2000801089c */
[--C-:B------:R-:W-:Y:S01]  /*8870*/  FFMA.FTZ R205, R176, UR5, -R156.reuse ;  /* 0x00000005b0cd7c23 */ /* 0x100fe2000801089c */
[--C-:B------:R-:W-:Y:S01]  /*8880*/  FFMA.FTZ R166, R177, UR5, -R156.reuse ;  /* 0x00000005b1a67c23 */ /* 0x100fe2000801089c */
[--C-:B------:R-:W-:Y:S01]  /*8890*/  FFMA.FTZ R201, R168, UR5, -R156.reuse ;  /* 0x00000005a8c97c23 */ /* 0x100fe2000801089c */
[--C-:B------:R-:W-:Y:S01]  /*88a0*/  FFMA.FTZ R168, R169, UR5, -R156.reuse ;  /* 0x00000005a9a87c23 */ /* 0x100fe2000801089c */
[--C-:B------:R-:W-:Y:S01]  /*88b0*/  FFMA.FTZ R206, R180, UR5, -R199.reuse ;  /* 0x00000005b4ce7c23 */ /* 0x100fe200080108c7 */
[----:B------:R-:W-:Y:S01]  /*88c0*/  MUFU.EX2 R0, R0 ;  /* 0x0000000000007308 */ /* 0x000fe20000000800 */
[--C-:B-1----:R-:W-:Y:S01]  /*88d0*/  FFMA.FTZ R158, R184, UR5, -R156.reuse ;  /* 0x00000005b89e7c23 */ /* 0x102fe2000801089c */
[--C-:B------:R-:W-:Y:S01]  /*88e0*/  FFMA.FTZ R207, R178, UR5, -R156.reuse ;  /* 0x00000005b2cf7c23 */ /* 0x100fe2000801089c */
[--C-:B------:R-:W-:Y:S01]  /*88f0*/  FFMA.FTZ R181, R181, UR5, -R199.reuse ;  /* 0x00000005b5b57c23 */ /* 0x100fe200080108c7 */
[--C-:B------:R-:W-:Y:S01]  /*8900*/  FFMA.FTZ R202, R172, UR5, -R199.reuse ;  /* 0x00000005acca7c23 */ /* 0x100fe200080108c7 */
[--C-:B------:R-:W-:Y:S01]  /*8910*/  FFMA.FTZ R172, R179, UR5, -R156.reuse ;  /* 0x00000005b3ac7c23 */ /* 0x100fe2000801089c */
[--C-:B------:R-:W-:Y:S01]  /*8920*/  FFMA.FTZ R196, R174, UR5, -R199.reuse ;  /* 0x00000005aec47c23 */ /* 0x100fe200080108c7 */
[----:B------:R-:W-:Y:S01]  /*8930*/  FFMA.FTZ R175, R183, UR5, -R199 ;  /* 0x00000005b7af7c23 */ /* 0x000fe200080108c7 */
[----:B------:R-:W1:Y:S01]  /*8940*/  MUFU.EX2 R209, R209 ;  /* 0x000000d100d17308 */ /* 0x000e620000000800 */
[----:B--2---:R-:W-:Y:S01]  /*8950*/  FFMA.FTZ R169, R2, R20, R157 ;  /* 0x0000001402a97223 */ /* 0x004fe2000001009d */
[--C-:B------:R-:W-:Y:S01]  /*8960*/  FFMA.FTZ R200, R182, UR5, -R199.reuse ;  /* 0x00000005b6c87c23 */ /* 0x100fe200080108c7 */
[--C-:B------:R-:W-:Y:S01]  /*8970*/  FFMA.FTZ R183, R197, UR5, -R199.reuse ;  /* 0x00000005c5b77c23 */ /* 0x100fe200080108c7 */
[--C-:B------:R-:W-:Y:S01]  /*8980*/  FFMA.FTZ R197, R160, UR5, -R156.reuse ;  /* 0x00000005a0c57c23 */ /* 0x100fe2000801089c */
[--C-:B------:R-:W-:Y:S01]  /*8990*/  FFMA.FTZ R160, R161, UR5, -R156.reuse ;  /* 0x00000005a1a07c23 */ /* 0x100fe2000801089c */
[--C-:B------:R-:W-:Y:S01]  /*89a0*/  FFMA.FTZ R173, R173, UR5, -R199.reuse ;  /* 0x00000005adad7c23 */ /* 0x100fe200080108c7 */
[--C-:B------:R-:W-:Y:S01]  /*89b0*/  FFMA.FTZ R165, R165, UR5, -R199.reuse ;  /* 0x00000005a5a57c23 */ /* 0x100fe200080108c7 */
[----:B------:R-:W2:Y:S01]  /*89c0*/  MUFU.EX2 R208, R208 ;  /* 0x000000d000d07308 */ /* 0x000ea20000000800 */
[----:B------:R-:W-:Y:S01]  /*89d0*/  FFMA.FTZ R159, R195, UR5, -R199 ;  /* 0x00000005c39f7c23 */ /* 0x000fe200080108c7 */
[--C-:B------:R-:W-:Y:S01]  /*89e0*/  FFMA.FTZ R199, R162, UR5, -R156.reuse ;  /* 0x00000005a2c77c23 */ /* 0x100fe2000801089c */
[--C-:B------:R-:W-:Y:S01]  /*89f0*/  FFMA.FTZ R203, R170, UR5, -R156.reuse ;  /* 0x00000005aacb7c23 */ /* 0x100fe2000801089c */
[--C-:B------:R-:W-:Y:S01]  /*8a00*/  FFMA.FTZ R170, R171, UR5, -R156.reuse ;  /* 0x00000005abaa7c23 */ /* 0x100fe2000801089c */
[--C-:B------:R-:W-:Y:S01]  /*8a10*/  FFMA.FTZ R152, R152, UR5, -R156.reuse ;  /* 0x0000000598987c23 */ /* 0x100fe2000801089c */
[--C-:B------:R-:W-:Y:S01]  /*8a20*/  FFMA.FTZ R153, R153, UR5, -R156.reuse ;  /* 0x0000000599997c23 */ /* 0x100fe2000801089c */
[--C-:B------:R-:W-:Y:S01]  /*8a30*/  FFMA.FTZ R195, R154, UR5, -R156.reuse ;  /* 0x000000059ac37c23 */ /* 0x100fe2000801089c */
[----:B------:R-:W3:Y:S01]  /*8a40*/  MUFU.EX2 R158, R158 ;  /* 0x0000009e009e7308 */ /* 0x000ee20000000800 */
[----:B-1----:R-:W-:Y:S01]  /*8a50*/  FFMA.FTZ R5, R0, R5, R209 ;  /* 0x0000000500057223 */ /* 0x002fe200000100d1 */
[----:B------:R-:W-:-:S06]  /*8a60*/  FFMA.FTZ R155, R155, UR5, -R156 ;  /* 0x000000059b9b7c23 */ /* 0x000fcc000801089c */
[----:B------:R-:W1:Y:S01]  /*8a70*/  MUFU.EX2 R210, R210 ;  /* 0x000000d200d27308 */ /* 0x000e620000000800 */
[----:B--2---:R-:W-:-:S07]  /*8a80*/  FADD.FTZ R169, R208, R169 ;  /* 0x000000a9d0a97221 */ /* 0x004fce0000010000 */
[----:B------:R-:W2:Y:S01]  /*8a90*/  MUFU.EX2 R211, R211 ;  /* 0x000000d300d37308 */ /* 0x000ea20000000800 */
[----:B---3--:R-:W-:-:S07]  /*8aa0*/  FADD.FTZ R20, R158, R5 ;  /* 0x000000059e147221 */ /* 0x008fce0000010000 */
[----:B------:R-:W3:Y:S01]  /*8ab0*/  MUFU.EX2 R193, R193 ;  /* 0x000000c100c17308 */ /* 0x000ee20000000800 */
[----:B-1----:R-:W-:-:S07]  /*8ac0*/  FADD.FTZ R174, R210, R169 ;  /* 0x000000a9d2ae7221 */ /* 0x002fce0000010000 */
        /* <DEDUP_REMOVED lines=11> */
[----:B-1----:R-:W-:Y:S01]  /*8b80*/  FADD.FTZ R161, R189, R162 ;  /* 0x000000a2bda17221 */ /* 0x002fe20000010000 */
        /* <DEDUP_REMOVED lines=26> */
[----:B--2---:R-:W-:Y:S01]  /*8d30*/  FADD.FTZ R20, R170, R5 ;  /* 0x00000005aa147221 */ /* 0x004fe20000010000 */
[----:B------:R-:W-:-:S05]  /*8d40*/  MOV R5, UR60 ;  /* 0x0000003c00057c02 */ /* 0x000fca0008000f00 */
[----:B------:R-:W-:Y:S01]  /*8d50*/  @P1 VIADD R5, R5, 0x38840 ;  /* 0x0003884005051836 */ /* 0x000fe20000000000 */
[----:B------:R-:W2:Y:S01]  /*8d60*/  MUFU.EX2 R167, R167 ;  /* 0x000000a700a77308 */ /* 0x000ea20000000800 */
[----:B---3--:R-:W-:-:S03]  /*8d70*/  FADD.FTZ R154, R196, R161 ;  /* 0x000000a1c49a7221 */ /* 0x008fc60000010000 */
[----:B----4-:R-:W-:-:S04]  /*8d80*/  @P1 PRMT R5, R225, 0x654, R5 ;  /* 0x00000654e1051816 */ /* 0x010fc80000000005 */
[----:B------:R-:W3:Y:S01]  /*8d90*/  MUFU.EX2 R160, R160 ;  /* 0x000000a000a07308 */ /* 0x000ee20000000800 */
[----:B-1----:R-:W-:Y:S01]  /*8da0*/  FADD.FTZ R161, R197, R20 ;  /* 0x00000014c5a17221 */ /* 0x002fe20000010000 */
[----:B------:R1:W-:Y:S06]  /*8db0*/  @P1 SYNCS.ARRIVE.TRANS64.RED.A1T0 RZ, [R5+URZ], RZ ;  /* 0x000000ff05ff19a7 */ /* 0x0003ec000810043f */
[----:B------:R-:W4:Y:S01]  /*8dc0*/  MUFU.EX2 R198, R198 ;  /* 0x000000c600c67308 */ /* 0x000f220000000800 */
[----:B--2---:R-:W-:-:S07]  /*8dd0*/  FADD.FTZ R163, R167, R154 ;  /* 0x0000009aa7a37221 */ /* 0x004fce0000010000 */
[----:B------:R-:W2:Y:S01]  /*8de0*/  MUFU.EX2 R199, R199 ;  /* 0x000000c700c77308 */ /* 0x000ea20000000800 */
[----:B---3--:R-:W-:-:S07]  /*8df0*/  FADD.FTZ R20, R160, R161 ;  /* 0x000000a1a0147221 */ /* 0x008fce0000010000 */
[----:B------:R-:W1:Y:S01]  /*8e00*/  MUFU.EX2 R165, R165 ;  /* 0x000000a500a57308 */ /* 0x000e620000000800 */
[----:B----4-:R-:W-:-:S07]  /*8e10*/  FADD.FTZ R154, R198, R163 ;  /* 0x000000a3c69a7221 */ /* 0x010fce0000010000 */
[----:B------:R-:W3:Y:S01]  /*8e20*/  MUFU.EX2 R162, R162 ;  /* 0x000000a200a27308 */ /* 0x000ee20000000800 */
[----:B--2---:R-:W-:-:S07]  /*8e30*/  FADD.FTZ R161, R199, R20 ;  /* 0x00000014c7a17221 */ /* 0x004fce0000010000 */
[----:B------:R-:W2:Y:S01]  /*8e40*/  MUFU.EX2 R192, R192 ;  /* 0x000000c000c07308 */ /* 0x000ea20000000800 */
[----:B-1----:R-:W-:-:S07]  /*8e50*/  FADD.FTZ R5, R165, R154 ;  /* 0x0000009aa5057221 */ /* 0x002fce0000010000 */
[----:B------:R-:W1:Y:S01]  /*8e60*/  MUFU.EX2 R152, R152 ;  /* 0x0000009800987308 */ /* 0x000e620000000800 */
[----:B---3--:R-:W-:-:S07]  /*8e70*/  FADD.FTZ R161, R162, R161 ;  /* 0x000000a1a2a17221 */ /* 0x008fce0000010000 */
        /* <DEDUP_REMOVED lines=11> */
[----:B---3--:R-:W-:Y:S01]  /*8f30*/  FADD.FTZ R154, R195, R154 ;  /* 0x0000009ac39a7221 */ /* 0x008fe20000010000 */
[----:B--2---:R-:W-:-:S03]  /*8f40*/  FADD.FTZ R20, R183, R20 ;  /* 0x00000014b7147221 */ /* 0x004fc60000010000 */
[----:B-1----:R-:W-:Y:S01]  /*8f50*/  FADD.FTZ R5, R155, R154 ;  /* 0x0000009a9b057221 */ /* 0x002fe20000010000 */
[----:B------:R-:W-:Y:S06]  /*8f60*/  @!P0 BRA `(.L_x_147) ;  /* 0x0000000000048947 */ /* 0x000fec0003800000 */
[----:B------:R-:W-:Y:S01]  /*8f70*/  BPT.TRAP 0x1 ;  /* 0x000000040000795c */ /* 0x000fe20000300000 */
.L_x_147:
[----:B------:R-:W2:Y:S01]  /*8f80*/  LDL R156, [R1] ;  /* 0x00000000019c7983 */ /* 0x000ea20000100800 */
[----:B------:R-:W-:Y:S01]  /*8f90*/  ISETP.NE.AND P1, PT, R22, RZ, PT ;  /* 0x000000ff1600720c */ /* 0x000fe20003f25270 */
[----:B------:R-:W-:Y:S01]  /*8fa0*/  IMAD.U32 R154, RZ, RZ, UR4 ;  /* 0x00000004ff9a7e24 */ /* 0x000fe2000f8e00ff */
[----:B------:R-:W-:Y:S01]  /*8fb0*/  R2UR UR6, R224 ;  /* 0x00000000e00672ca */ /* 0x000fe200000e0000 */
[----:B------:R-:W-:Y:S01]  /*8fc0*/  UMOV UR39, UR38 ;  /* 0x0000002600277c82 */ /* 0x000fe20008000000 */
[----:B------:R-:W-:Y:S01]  /*8fd0*/  R2UR UR61, R19 ;  /* 0x00000000133d72ca */ /* 0x000fe200000e0000 */
[----:B------:R-:W-:Y:S01]  /*8fe0*/  IMAD.MOV.U32 R223, RZ, RZ, R4 ;  /* 0x000000ffffdf7224 */ /* 0x000fe200078e0004 */
[----:B------:R-:W-:Y:S02]  /*8ff0*/  F2FP.F16.F32.PACK_AB R210, R193, R210 ;  /* 0x000000d2c1d2723e */ /* 0x000fe400000000ff */
[----:B------:R-:W-:Y:S02]  /*9000*/  F2FP.F16.F32.PACK_AB R208, R208, R157 ;  /* 0x0000009dd0d0723e */ /* 0x000fe400000000ff */
[----:B------:R-:W-:-:S02]  /*9010*/  F2FP.F16.F32.PACK_AB R209, R158, R209 ;  /* 0x000000d19ed1723e */ /* 0x000fc400000000ff */
[----:B------:R-:W-:Y:S01]  /*9020*/  F2FP.F16.F32.PACK_AB R211, R164, R211 ;  /* 0x000000d3a4d3723e */ /* 0x000fe200000000ff */
[----:B------:R-:W-:Y:S01]  /*9030*/  @P1 VIADD R154, R154, 0x38860 ;  /* 0x000388609a9a1836 */ /* 0x000fe20000000000 */
[----:B------:R-:W-:Y:S01]  /*9040*/  F2FP.F16.F32.PACK_AB R204, R189, R204 ;  /* 0x000000ccbdcc723e */ /* 0x000fe200000000ff */
[----:B------:R-:W-:Y:S01]  /*9050*/  UIADD3 UR4, UR6, -0x1, URZ ;  /* 0xffffffff06047890 */ /* 0x000fe2000fffe03f */
[----:B------:R-:W-:Y:S02]  /*9060*/  F2FP.F16.F32.PACK_AB R205, R166, R205 ;  /* 0x000000cda6cd723e */ /* 0x000fe400000000ff */
[----:B------:R-:W-:Y:S02]  /*9070*/  F2FP.F16.F32.PACK_AB R206, R181, R206 ;  /* 0x000000ceb5ce723e */ /* 0x000fe400000000ff */
[----:B------:R-:W-:Y:S01]  /*9080*/  F2FP.F16.F32.PACK_AB R207, R172, R207 ;  /* 0x000000cfaccf723e */ /* 0x000fe200000000ff */
[----:B------:R-:W-:Y:S01]  /*9090*/  IMAD.U32 R224, RZ, RZ, UR4 ;  /* 0x00000004ffe07e24 */ /* 0x000fe2000f8e00ff */
[----:B------:R-:W-:-:S02]  /*90a0*/  F2FP.F16.F32.PACK_AB R200, R175, R200 ;  /* 0x000000c8afc8723e */ /* 0x000fc400000000ff */
[----:B------:R-:W-:Y:S02]  /*90b0*/  F2FP.F16.F32.PACK_AB R201, R168, R201 ;  /* 0x000000c9a8c9723e */ /* 0x000fe400000000ff */
[----:B------:R-:W-:Y:S02]  /*90c0*/  F2FP.F16.F32.PACK_AB R202, R173, R202 ;  /* 0x000000caadca723e */ /* 0x000fe400000000ff */
[----:B------:R-:W-:Y:S02]  /*90d0*/  F2FP.F16.F32.PACK_AB R203, R170, R203 ;  /* 0x000000cbaacb723e */ /* 0x000fe400000000ff */
[----:B------:R-:W-:Y:S02]  /*90e0*/  F2FP.F16.F32.PACK_AB R196, R167, R196 ;  /* 0x000000c4a7c4723e */ /* 0x000fe400000000ff */
[----:B------:R-:W-:Y:S02]  /*90f0*/  F2FP.F16.F32.PACK_AB R197, R160, R197 ;  /* 0x000000c5a0c5723e */ /* 0x000fe400000000ff */
[----:B------:R-:W-:-:S02]  /*9100*/  F2FP.F16.F32.PACK_AB R198, R165, R198 ;  /* 0x000000c6a5c6723e */ /* 0x000fc400000000ff */
[----:B------:R-:W-:Y:S02]  /*9110*/  F2FP.F16.F32.PACK_AB R199, R162, R199 ;  /* 0x000000c7a2c7723e */ /* 0x000fe400000000ff */
[----:B------:R-:W-:Y:S02]  /*9120*/  F2FP.F16.F32.PACK_AB R192, R159, R192 ;  /* 0x000000c09fc0723e */ /* 0x000fe400000000ff */
[----:B------:R-:W-:Y:S02]  /*9130*/  F2FP.F16.F32.PACK_AB R193, R153, R152 ;  /* 0x0000009899c1723e */ /* 0x000fe400000000ff */
[----:B------:R-:W-:Y:S02]  /*9140*/  F2FP.F16.F32.PACK_AB R194, R183, R194 ;  /* 0x000000c2b7c2723e */ /* 0x000fe400000000ff */
[----:B------:R-:W-:Y:S02]  /*9150*/  F2FP.F16.F32.PACK_AB R195, R155, R195 ;  /* 0x000000c39bc3723e */ /* 0x000fe400000000ff */
[----:B------:R-:W-:-:S02]  /*9160*/  MOV R222, R3 ;  /* 0x0000000300de7202 */ /* 0x000fc40000000f00 */
[----:B--2---:R-:W-:-:S04]  /*9170*/  @P1 PRMT R154, R156, 0x654, R154 ;  /* 0x000006549c9a1816 */ /* 0x004fc8000000009a */
[----:B------:R1:W-:Y:S01]  /*9180*/  @P1 SYNCS.ARRIVE.TRANS64.RED.A1T0 RZ, [R154+URZ], RZ ;  /* 0x000000ff9aff19a7 */ /* 0x0003e2000810043f */
[----:B------:R-:W-:-:S13]  /*9190*/  ISETP.LT.AND P1, PT, RZ, UR6, PT ;  /* 0x00000006ff007c0c */ /* 0x000fda000bf21270 */
[----:B-1----:R-:W-:Y:S05]  /*91a0*/  @P1 BRA `(.L_x_148) ;  /* 0xffffffc400081947 */ /* 0x002fea000383ffff */
.L_x_137:
        /* <DEDUP_REMOVED lines=131> */
.L_x_149:
        /* <DEDUP_REMOVED lines=8> */
.L_x_150:
[----:B--2---:R-:W-:Y:S05]  /*9a60*/  @P1 BRA `(.L_x_151) ;  /* 0x0000000000081947 */ /* 0x004fea0003800000 */
[----:B------:R-:W2:Y:S02]  /*9a70*/  SYNCS.PHASECHK.TRANS64.TRYWAIT P1, [UR8+0x38850], R0 ;  /* 0x03885000ff0075a7 */ /* 0x000ea40008020148 */
[----:B--2---:R-:W-:Y:S05]  /*9a80*/  @!P1 BRA `(.L_x_152) ;  /* 0x0000005800309947 */ /* 0x004fea0003800000 */
.L_x_151:
[----:B------:R-:W-:Y:S01]  /*9a90*/  R2UR UR4, R18 ;  /* 0x00000000120472ca */ /* 0x000fe200000e0000 */
[----:B------:R-:W-:Y:S01]  /*9aa0*/  WARPGROUP.ARRIVE ;  /* 0x00000000000079c5 */ /* 0x000fe20000000000 */
[----:B------:R-:W-:Y:S01]  /*9ab0*/  UMOV UR7, 0x40000040 ;  /* 0x4000004000077882 */ /* 0x000fe20000000000 */
[----:B--2---:R-:W2:Y:S04]  /*9ac0*/  SHFL.BFLY PT, R7, R20, 0x2, 0x1f ;  /* 0x0c401f0014077f89 */ /* 0x004ea800000e0000 */
[----:B-1----:R-:W1:Y:S06]  /*9ad0*/  SHFL.BFLY PT, R0, R5, 0x2, 0x1f ;  /* 0x0c401f0005007f89 */ /* 0x002e6c00000e0000 */
[----:B------:R-:W-:-:S04]  /*9ae0*/  UIADD3 UR4, UR4, 0x400, URZ ;  /* 0x0000040004047890 */ /* 0x000fc8000fffe03f */
[----:B------:R-:W-:-:S04]  /*9af0*/  USHF.R.U32.HI UR4, URZ, 0x4, UR4 ;  /* 0x000000043f047899 */ /* 0x000fc80008011604 */
[----:B------:R-:W-:-:S04]  /*9b00*/  ULOP3.LUT UR4, UR4, 0x3fff, URZ, 0xc0, !UPT ;  /* 0x00003fff04047892 */ /* 0x000fc8000f8ec03f */
[----:B------:R-:W-:Y:S01]  /*9b10*/  ULOP3.LUT UR4, UR4, 0x2800000, URZ, 0xfc, !UPT ;  /* 0x0280000004047892 */ /* 0x000fe2000f8efc3f */
[----:B--2---:R-:W-:Y:S01]  /*9b20*/  FADD.FTZ R7, R7, R20 ;  /* 0x0000001407077221 */ /* 0x004fe20000010000 */
[----:B------:R-:W-:Y:S02]  /*9b30*/  MOV R20, RZ ;  /* 0x000000ff00147202 */ /* 0x000fe40000000f00 */
[----:B------:R-:W-:Y:S01]  /*9b40*/  UIMAD UR4, UR38, 0xa00, UR4 ;  /* 0x00000a00260478a4 */ /* 0x000fe2000f8e0204 */
[----:B-1----:R-:W-:Y:S01]  /*9b50*/  FADD.FTZ R2, R0, R5 ;  /* 0x0000000500027221 */ /* 0x002fe20000010000 */
[----:B------:R-:W-:Y:S01]  /*9b60*/  IMAD.U32 R5, RZ, RZ, UR5 ;  /* 0x00000005ff057e24 */ /* 0x000fe2000f8e00ff */
[----:B------:R-:W1:Y:S04]  /*9b70*/  SHFL.BFLY PT, R0, R7, 0x1, 0x1f ;  /* 0x0c201f0007007f89 */ /* 0x000e6800000e0000 */
[----:B------:R-:W-:Y:S01]  /*9b80*/  UMOV UR6, UR4 ;  /* 0x0000000400067c82 */ /* 0x000fe20008000000 */
[----:B------:R-:W2:Y:S01]  /*9b90*/  SHFL.BFLY PT, R9, R2, 0x1, 0x1f ;  /* 0x0c201f0002097f89 */ /* 0x000ea200000e0000 */
[----:B------:R-:W-:Y:S01]  /*9ba0*/  HGMMA.64x256x16.F32 R24, R208, gdesc[UR4].tnspB, R24, gsb0 ;  /* 0x43e00004d0187df0 */ /* 0x000fe20008000818 */
[----:B------:R-:W-:Y:S01]  /*9bb0*/  UIADD3 UR6, UR4, 0x80, URZ ;  /* 0x0000008004067890 */ /* 0x000fe2000fffe03f */
[----:B------:R-:W-:Y:S01]  /*9bc0*/  UMOV UR7, 0x40000040 ;  /* 0x4000004000077882 */ /* 0x000fe20000000000 */
[----:B-1----:R-:W-:Y:S01]  /*9bd0*/  FADD.FTZ R10, R7, R0 ;  /* 0x00000000070a7221 */ /* 0x002fe20000010000 */
[----:B------:R-:W-:-:S02]  /*9be0*/  IMAD.U32 R7, RZ, RZ, UR5 ;  /* 0x00000005ff077e24 */ /* 0x000fc4000f8e00ff */
[----:B------:R-:W-:Y:S02]  /*9bf0*/  IMAD.MOV.U32 R0, RZ, RZ, -0x800000 ;  /* 0xff800000ff007424 */ /* 0x000fe400078e00ff */
[----:B--2---:R-:W-:Y:S01]  /*9c00*/  FADD.FTZ R11, R2, R9 ;  /* 0x00000009020b7221 */ /* 0x004fe20000010000 */
[----:B------:R-:W-:Y:S01]  /*9c10*/  FSETP.NE.FTZ.AND P1, PT, R10, RZ, PT ;  /* 0x000000ff0a00720b */ /* 0x000fe20003f35000 */
[----:B------:R-:W-:Y:S01]  /*9c20*/  IMAD.MOV.U32 R9, RZ, RZ, RZ ;  /* 0x000000ffff097224 */ /* 0x000fe200078e00ff */
[----:B------:R-:W-:Y:S02]  /*9c30*/  MOV R2, 0xff800000 ;  /* 0xff80000000027802 */ /* 0x000fe40000000f00 */
[----:B------:R-:W-:-:S09]  /*9c40*/  FSETP.NE.FTZ.AND P2, PT, R11, RZ, PT ;  /* 0x000000ff0b00720b */ /* 0x000fd20003f55000 */
[----:B------:R-:W1:Y:S01]  /*9c50*/  @P1 MUFU.LG2 R6, R10 ;  /* 0x0000000a00061308 */ /* 0x000e620000000c00 */
[----:B------:R-:W-:-:S03]  /*9c60*/  @P1 FMUL.FTZ R5, R5, 0.69314718246459960938 ;  /* 0x3f31721805051820 */ /* 0x000fc60000410000 */
[----:B------:R-:W-:-:S04]  /*9c70*/  @P2 FMUL.FTZ R7, R7, 0.69314718246459960938 ;  /* 0x3f31721807072820 */ /* 0x000fc80000410000 */
[----:B------:R-:W2:Y:S08]  /*9c80*/  @P2 MUFU.LG2 R8, R11 ;  /* 0x0000000b00082308 */ /* 0x000eb00000000c00 */
[----:B------:R3:W4:Y:S01]  /*9c90*/  @P1 MUFU.RCP R20, R10 ;  /* 0x0000000a00141308 */ /* 0x0007220000001000 */
[----:B-1----:R-:W-:-:S04]  /*9ca0*/  @P1 FMUL.FTZ R6, R6, 0.69314718246459960938 ;  /* 0x3f31721806061820 */ /* 0x002fc80000410000 */
[----:B------:R-:W-:-:S03]  /*9cb0*/  @P1 FFMA.FTZ R2, R5, R4, R6 ;  /* 0x0000000405021223 */ /* 0x000fc60000010006 */
[----:B------:R3:W1:Y:S01]  /*9cc0*/  @P2 MUFU.RCP R9, R11 ;  /* 0x0000000b00092308 */ /* 0x0006620000001000 */
[----:B--2---:R-:W-:-:S04]  /*9cd0*/  @P2 FMUL.FTZ R8, R8, 0.69314718246459960938 ;  /* 0x3f31721808082820 */ /* 0x004fc80000410000 */
[----:B------:R-:W-:Y:S01]  /*9ce0*/  @P2 FFMA.FTZ R0, R7, R3, R8 ;  /* 0x0000000307002223 */ /* 0x000fe20000010008 */
[----:B------:R-:W-:Y:S02]  /*9cf0*/  WARPGROUP.DEPBAR.LE gsb0, 0x0 ;  /* 0x00008000000079c5 */ /* 0x000fe40000010000 */
[----:B------:R-:W-:-:S06]  /*9d00*/  WARPGROUP.ARRIVE ;  /* 0x00000000000079c5 */ /* 0x000fcc0000000000 */
        /* <DEDUP_REMOVED lines=9> */
[----:B------:R-:W-:Y:S01]  /*9da0*/  UIADD3 UR4, UR4, 0x200, URZ ;  /* 0x0000020004047890 */ /* 0x000fe2000fffe03f */
[----:B------:R-:W-:Y:S02]  /*9db0*/  WARPGROUP.DEPBAR.LE gsb0, 0x0 ;  /* 0x00008000000079c5 */ /* 0x000fe40000010000 */
[----:B------:R-:W-:-:S15]  /*9dc0*/  WARPGROUP.ARRIVE ;  /* 0x00000000000079c5 */ /* 0x000fde0000000000 */
[----:B------:R-:W-:-:S07]  /*9dd0*/  NOP ;  /* 0x0000000000007918 */ /* 0x000fce0000000000 */
[----:B------:R-:W-:Y:S01]  /*9de0*/  HGMMA.64x256x16.F32 R24, R196, gdesc[UR4].tnspB, R24, gsb0 ;  /* 0x43e00004c4187df0 */ /* 0x000fe20008000818 */
[----:B------:R-:W-:Y:S01]  /*9df0*/  UMOV UR6, UR4 ;  /* 0x0000000400067c82 */ /* 0x000fe20008000000 */
[----:B------:R-:W-:Y:S01]  /*9e00*/  UMOV UR7, 0x40000040 ;  /* 0x4000004000077882 */ /* 0x000fe20000000000 */
[----:B------:R-:W-:Y:S02]  /*9e10*/  WARPGROUP.DEPBAR.LE gsb0, 0x0 ;  /* 0x00008000000079c5 */ /* 0x000fe40000010000 */
[----:B------:R-:W-:-:S15]  /*9e20*/  WARPGROUP.ARRIVE ;  /* 0x00000000000079c5 */ /* 0x000fde0000000000 */
[----:B------:R-:W-:-:S08]  /*9e30*/  NOP ;  /* 0x0000000000007918 */ /* 0x000fd00000000000 */
[----:B------:R-:W-:Y:S03]  /*9e40*/  HGMMA.64x256x16.F32 R24, R192, gdesc[UR4].tnspB, R24, gsb0 ;  /* 0x43e00004c0187df0 */ /* 0x000fe60008000818 */
[----:B------:R-:W-:Y:S02]  /*9e50*/  WARPGROUP.DEPBAR.LE gsb0, 0x0 ;  /* 0x00008000000079c5 */ /* 0x000fe40000010000 */
[----:B-1-34-:R-:W-:Y:S05]  /*9e60*/  @!P0 BRA `(.L_x_153) ;  /* 0x0000000000048947 */ /* 0x01afea0003800000 */
[----:B------:R-:W-:Y:S01]  /*9e70*/  BPT.TRAP 0x1 ;  /* 0x000000040000795c */ /* 0x000fe20000300000 */
.L_x_153:
[----:B------:R-:W2:Y:S01]  /*9e80*/  LDL R21, [R1] ;  /* 0x0000000001157983 */ /* 0x000ea20000100800 */
[----:B------:R-:W-:Y:S01]  /*9e90*/  ISETP.NE.AND P0, PT, R22, RZ, PT ;  /* 0x000000ff1600720c */ /* 0x000fe20003f05270 */
        /* <DEDUP_REMOVED lines=64> */
[----:B------:R-:W-:Y:S01]  /*a2a0*/  IMAD.U32 R20, RZ, RZ, UR8 ;  /* 0x00000008ff147e24 */ /* 0x000fe2000f8e00ff */
[----:B------:R-:W-:Y:S01]  /*a2b0*/  IADD3 R29, P4, R16, 0x60, RZ ;  /* 0x00000060101d7810 */ /* 0x000fe20007f9e0ff */
[-C--:B------:R-:W-:Y:S01]  /*a2c0*/  FMUL.FTZ R156, R35, R9.reuse ;  /* 0x00000009239c7220 */ /* 0x080fe20000410000 */
[----:B------:R-:W-:Y:S01]  /*a2d0*/  R2UR UR5, R216 ;  /* 0x00000000d80572ca */ /* 0x000fe200000e0000 */
[----:B------:R-:W-:Y:S01]  /*a2e0*/  @P0 VIADD R20, R20, 0x38860 ;  /* 0x0003886014140836 */ /* 0x000fe20000000000 */
[----:B------:R-:W-:Y:S01]  /*a2f0*/  LOP3.LUT R28, R29, 0x380, RZ, 0xc0, !PT ;  /* 0x000003801d1c7812 */ /* 0x000fe200078ec0ff */
[-C--:B------:R-:W-:Y:S01]  /*a300*/  FMUL.FTZ R25, R39, R9.reuse ;  /* 0x0000000927197220 */ /* 0x080fe20000410000 */
[----:B------:R-:W-:Y:S01]  /*a310*/  IADD3 R35, P6, R16, 0x4020, RZ ;  /* 0x0000402010237810 */ /* 0x000fe20007fde0ff */
[-C--:B------:R-:W-:Y:S01]  /*a320*/  FMUL.FTZ R49, R27, R9.reuse ;  /* 0x000000091b317220 */ /* 0x080fe20000410000 */
[----:B------:R-:W-:Y:S01]  /*a330*/  SHF.R.U64 R28, R28, 0x3, RZ ;  /* 0x000000031c1c7819 */ /* 0x000fe200000012ff */
[-C--:B------:R-:W-:Y:S01]  /*a340*/  FMUL.FTZ R56, R26, R9.reuse ;  /* 0x000000091a387220 */ /* 0x080fe20000410000 */
[----:B------:R-:W-:Y:S01]  /*a350*/  R2UR UR6, R215 ;  /* 0x00000000d70672ca */ /* 0x000fe200000e0000 */
[----:B------:R-:W-:Y:S01]  /*a360*/  FMUL.FTZ R53, R31, R9 ;  /* 0x000000091f357220 */ /* 0x000fe20000410000 */
[----:B------:R-:W-:Y:S01]  /*a370*/  LOP3.LUT R28, R28, R29, RZ, 0x3c, !PT ;  /* 0x0000001d1c1c7212 */ /* 0x000fe200078e3cff */
[-C--:B------:R-:W-:Y:S01]  /*a380*/  FMUL.FTZ R164, R30, R9.reuse ;  /* 0x000000091ea47220 */ /* 0x080fe20000410000 */
[----:B------:R-:W-:Y:S01]  /*a390*/  IADD3 R39, P5, R16, 0x4040, RZ ;  /* 0x0000404010277810 */ /* 0x000fe20007fbe0ff */
        /* <DEDUP_REMOVED lines=58> */
[--C-:B------:R-:W-:Y:S01]  /*a740*/  IMAD.X R29, RZ, RZ, R17.reuse, P4 ;  /* 0x000000ffff1d7224 */ /* 0x100fe200020e0611 */
[C---:B------:R-:W-:Y:S01]  /*a750*/  IADD3 R9, P4, R16.reuse, 0x8040, RZ ;  /* 0x0000804010097810 */ /* 0x040fe20007f9e0ff */
[----:B------:R-:W-:Y:S01]  /*a760*/  UIADD3 UR34, -UR5, URZ, URZ ;  /* 0x0000003f05227290 */ /* 0x000fe2000fffe13f */
[----:B------:R-:W-:Y:S01]  /*a770*/  LOP3.LUT R34, R35, 0x380, RZ, 0xc0, !PT ;  /* 0x0000038023227812 */ /* 0x000fe200078ec0ff */
[----:B------:R-:W-:Y:S01]  /*a780*/  ULDC UR4, c[0x0][0xda8] ;  /* 0x00036a0000047ab9 */ /* 0x000fe20000000800 */
[C---:B------:R-:W-:Y:S01]  /*a790*/  IADD3 R31, P3, R16.reuse, 0x4000, RZ ;  /* 0x00004000101f7810 */ /* 0x040fe20007f7e0ff */
[----:B------:R-:W-:Y:S01]  /*a7a0*/  UIMAD UR34, UR4, UR34, UR6 ;  /* 0x00000022042272a4 */ /* 0x000fe2000f8e0206 */
[----:B------:R-:W-:Y:S01]  /*a7b0*/  LOP3.LUT R38, R39, 0x380, RZ, 0xc0, !PT ;  /* 0x0000038027267812 */ /* 0x000fe200078ec0ff */
[----:B------:R-:W-:Y:S01]  /*a7c0*/  UIADD3 UR35, -UR36, URZ, URZ ;  /* 0x0000003f24237290 */ /* 0x000fe2000fffe13f */
[----:B------:R-:W-:Y:S01]  /*a7d0*/  LOP3.LUT R55, R16, 0x380, RZ, 0xc0, !PT ;  /* 0x0000038010377812 */ /* 0x000fe200078ec0ff */
[----:B------:R-:W-:Y:S01]  /*a7e0*/  ULDC UR4, c[0x0][0xdb4] ;  /* 0x00036d0000047ab9 */ /* 0x000fe20000000800 */
[----:B------:R-:W-:Y:S01]  /*a7f0*/  LOP3.LUT R48, R9, 0x380, RZ, 0xc0, !PT ;  /* 0x0000038009307812 */ /* 0x000fe200078ec0ff */
[----:B------:R-:W-:Y:S01]  /*a800*/  USHF.L.U32 UR34, UR34, 0x7, URZ ;  /* 0x0000000722227899 */ /* 0x000fe2000800063f */
[----:B------:R-:W-:Y:S01]  /*a810*/  SHF.R.U64 R34, R34, 0x3, RZ ;  /* 0x0000000322227819 */ /* 0x000fe200000012ff */
[----:B------:R-:W-:Y:S01]  /*a820*/  UIMAD UR35, UR4, UR35, UR5 ;  /* 0x00000023042372a4 */ /* 0x000fe2000f8e0205 */
[----:B------:R-:W-:Y:S01]  /*a830*/  LOP3.LUT R30, R31, 0x380, RZ, 0xc0, !PT ;  /* 0x000003801f1e7812 */ /* 0x000fe200078ec0ff */
[----:B------:R-:W-:Y:S01]  /*a840*/  ULDC.64 UR8, c[0x0][0xb70] ;  /* 0x0002dc0000087ab9 */ /* 0x000fe20000000a00 */
[----:B------:R-:W-:Y:S01]  /*a850*/  SHF.R.U64 R38, R38, 0x3, RZ ;  /* 0x0000000326267819 */ /* 0x000fe200000012ff */
[----:B------:R-:W-:Y:S01]  /*a860*/  USHF.R.S32.HI UR4, URZ, 0x1f, UR35 ;  /* 0x0000001f3f047899 */ /* 0x000fe20008011423 */
[----:B------:R-:W-:Y:S01]  /*a870*/  SHF.R.U64 R55, R55, 0x3, RZ ;  /* 0x0000000337377819 */ /* 0x000fe200000012ff */
[----:B------:R-:W-:Y:S01]  /*a880*/  ULDC UR7, c[0x0][0xa88] ;  /* 0x0002a20000077ab9 */ /* 0x000fe20000000800 */
[----:B------:R-:W-:Y:S01]  /*a890*/  SHF.R.U64 R48, R48, 0x3, RZ ;  /* 0x0000000330307819 */ /* 0x000fe200000012ff */
[----:B------:R-:W-:Y:S01]  /*a8a0*/  UIMAD UR6, UR4, UR8, URZ ;  /* 0x00000008040672a4 */ /* 0x000fe2000f8e023f */
[----:B------:R-:W-:Y:S01]  /*a8b0*/  LOP3.LUT R34, R34, R35, RZ, 0x3c, !PT ;  /* 0x0000002322227212 */ /* 0x000fe200078e3cff */
[----:B------:R-:W-:Y:S01]  /*a8c0*/  UIMAD.WIDE.U32 UR4, UR35, UR8, URZ ;  /* 0x00000008230472a5 */ /* 0x000fe2000f8e003f */
[----:B------:R-:W-:Y:S01]  /*a8d0*/  SHF.R.U64 R30, R30, 0x3, RZ ;  /* 0x000000031e1e7819 */ /* 0x000fe200000012ff */
[----:B------:R-:W-:Y:S01]  /*a8e0*/  UIMAD UR6, UR35, UR9, UR6 ;  /* 0x00000009230672a4 */ /* 0x000fe2000f8e0206 */
[----:B------:R-:W-:Y:S01]  /*a8f0*/  LOP3.LUT R38, R38, R39, RZ, 0x3c, !PT ;  /* 0x0000002726267212 */ /* 0x000fe200078e3cff */
[----:B------:R-:W-:Y:S01]  /*a900*/  ULDC.64 UR12, c[0x0][0x208] ;  /* 0x00008200000c7ab9 */ /* 0x000fe20000000a00 */
[----:B------:R-:W-:Y:S01]  /*a910*/  IADD3.X R35, RZ, R17, RZ, P6, !PT ;  /* 0x00000011ff237210 */ /* 0x000fe200037fe4ff */
[----:B------:R-:W-:Y:S01]  /*a920*/  UIADD3 UR6, UR5, UR6, URZ ;  /* 0x0000000605067290 */ /* 0x000fe2000fffe03f */
[----:B------:R-:W-:Y:S01]  /*a930*/  LOP3.LUT R54, R55, R16, RZ, 0x3c, !PT ;  /* 0x0000001037367212 */ /* 0x000fe200078e3cff */
[----:B------:R-:W-:Y:S01]  /*a940*/  IMAD.MOV.U32 R55, RZ, RZ, R17 ;  /* 0x000000ffff377224 */ /* 0x000fe200078e0011 */
[----:B------:R-:W-:-:S02]  /*a950*/  IADD3 R39, P6, R16, 0xc000, RZ ;  /* 0x0000c00010277810 */ /* 0x000fc40007fde0ff */
[----:B------:R-:W-:Y:S02]  /*a960*/  IADD3 R43, P2, R16, 0x4060, RZ ;  /* 0x00004060102b7810 */ /* 0x000fe40007f5e0ff */
[----:B------:R-:W-:Y:S02]  /*a970*/  LOP3.LUT R48, R48, R9, RZ, 0x3c, !PT ;  /* 0x0000000930307212 */ /* 0x000fe400078e3cff */
[----:B------:R-:W-:Y:S01]  /*a980*/  LOP3.LUT R30, R30, R31, RZ, 0x3c, !PT ;  /* 0x0000001f1e1e7212 */ /* 0x000fe200078e3cff */
[----:B------:R-:W-:Y:S01]  /*a990*/  IMAD.X R31, RZ, RZ, R17, P3 ;  /* 0x000000ffff1f7224 */ /* 0x000fe200018e0611 */
[----:B------:R-:W-:Y:S02]  /*a9a0*/  LOP3.LUT R52, R39, 0x380, RZ, 0xc0, !PT ;  /* 0x0000038027347812 */ /* 0x000fe400078ec0ff */
[----:B------:R-:W-:Y:S02]  /*a9b0*/  LOP3.LUT R42, R43, 0x380, RZ, 0xc0, !PT ;  /* 0x000003802b2a7812 */ /* 0x000fe400078ec0ff */
[----:B------:R-:W-:-:S02]  /*a9c0*/  MOV R55, R54 ;  /* 0x0000003600377202 */ /* 0x000fc40000000f00 */
[----:B------:R-:W-:Y:S02]  /*a9d0*/  F2FP.F16.F32.PACK_AB R6, R6, R7 ;  /* 0x000000070606723e */ /* 0x000fe400000000ff */
[----:B------:R-:W-:Y:S02]  /*a9e0*/  F2FP.F16.F32.PACK_AB R7, R53, R164 ;  /* 0x000000a43507723e */ /* 0x000fe400000000ff */
[----:B------:R-:W-:Y:S02]  /*a9f0*/  MOV R164, R28 ;  /* 0x0000001c00a47202 */ /* 0x000fe40000000f00 */
[----:B------:R-:W-:Y:S01]  /*aa00*/  SHF.R.U64 R52, R52, 0x3, RZ ;  /* 0x0000000334347819 */ /* 0x000fe200000012ff */
[----:B------:R-:W1:Y:S01]  /*aa10*/  LDC.64 R28, c[0x0][0xb78] ;  /* 0x0002de00ff1c7b82 */ /* 0x000e620000000a00 */
[----:B------:R-:W-:Y:S02]  /*aa20*/  SHF.R.U64 R42, R42, 0x3, RZ ;  /* 0x000000032a2a7819 */ /* 0x000fe400000012ff */
[----:B------:R-:W-:-:S02]  /*aa30*/  MOV R30, R30 ;  /* 0x0000001e001e7202 */ /* 0x000fc40000000f00 */
[----:B------:R-:W-:Y:S02]  /*aa40*/  IADD3 R31, R219, UR34, RZ ;  /* 0x00000022db1f7c10 */ /* 0x000fe4000fffe0ff */
[----:B------:R-:W-:Y:S02]  /*aa50*/  F2FP.F16.F32.PACK_AB R4, R4, R5 ;  /* 0x000000050404723e */ /* 0x000fe400000000ff */
[----:B------:R-:W-:Y:S02]  /*aa60*/  IADD3 R51, P3, R16, 0x8060, RZ ;  /* 0x0000806010337810 */ /* 0x000fe40007f7e0ff */
[----:B------:R-:W-:Y:S01]  /*aa70*/  LOP3.LUT R52, R52, R39, RZ, 0x3c, !PT ;  /* 0x0000002734347212 */ /* 0x000fe200078e3cff */
[--C-:B------:R-:W-:Y:S01]  /*aa80*/  IMAD.X R39, RZ, RZ, R17.reuse, P5 ;  /* 0x000000ffff277224 */ /* 0x100fe200028e0611 */
[----:B------:R-:W-:Y:S01]  /*aa90*/  F2FP.F16.F32.PACK_AB R5, R49, R56 ;  /* 0x000000383105723e */ /* 0x000fe200000000ff */
[--C-:B------:R-:W-:Y:S01]  /*aaa0*/  IMAD.X R49, RZ, RZ, R17.reuse, P4 ;  /* 0x000000ffff317224 */ /* 0x100fe200020e0611 */
[----:B------:R-:W-:Y:S01]  /*aab0*/  LOP3.LUT R42, R42, R43, RZ, 0x3c, !PT ;  /* 0x0000002b2a2a7212 */ /* 0x000fe200078e3cff */
[----:B------:R-:W-:Y:S01]  /*aac0*/  IMAD.X R43, RZ, RZ, R17, P2 ;  /* 0x000000ffff2b7224 */ /* 0x000fe200010e0611 */
[----:B------:R-:W-:-:S02]  /*aad0*/  IADD3 R57, P5, R16, 0xc020, RZ ;  /* 0x0000c02010397810 */ /* 0x000fc40007fbe0ff */
[----:B------:R-:W-:Y:S02]  /*aae0*/  IADD3 R59, P2, R16, 0xc040, RZ ;  /* 0x0000c040103b7810 */ /* 0x000fe40007f5e0ff */
[----:B------:R-:W-:Y:S02]  /*aaf0*/  LOP3.LUT R50, R51, 0x380, RZ, 0xc0, !PT ;  /* 0x0000038033327812 */ /* 0x000fe400078ec0ff */
[----:B------:R-:W-:Y:S02]  /*ab00*/  LOP3.LUT R56, R57, 0x380, RZ, 0xc0, !PT ;  /* 0x0000038039387812 */ /* 0x000fe400078ec0ff */
[----:B------:R-:W-:Y:S02]  /*ab10*/  LOP3.LUT R58, R59, 0x380, RZ, 0xc0, !PT ;  /* 0x000003803b3a7812 */ /* 0x000fe400078ec0ff */
[----:B------:R-:W-:Y:S02]  /*ab20*/  SHF.R.U64 R50, R50, 0x3, RZ ;  /* 0x0000000332327819 */ /* 0x000fe400000012ff */
[----:B------:R-:W-:-:S02]  /*ab30*/  F2FP.F16.F32.PACK_AB R10, R10, R11 ;  /* 0x0000000b0a0a723e */ /* 0x000fc400000000ff */
[----:B------:R-:W-:Y:S02]  /*ab40*/  F2FP.F16.F32.PACK_AB R8, R41, R8 ;  /* 0x000000082908723e */ /* 0x000fe400000000ff */
[----:B------:R-:W-:Y:S02]  /*ab50*/  F2FP.F16.F32.PACK_AB R11, R40, R163 ;  /* 0x000000a3280b723e */ /* 0x000fe400000000ff */
[----:B------:R-:W-:Y:S02]  /*ab60*/  F2FP.F16.F32.PACK_AB R12, R12, R13 ;  /* 0x0000000d0c0c723e */ /* 0x000fe400000000ff */
[----:B------:R-:W-:Y:S02]  /*ab70*/  F2FP.F16.F32.PACK_AB R14, R14, R15 ;  /* 0x0000000f0e0e723e */ /* 0x000fe400000000ff */
[----:B------:R-:W-:Y:S02]  /*ab80*/  SHF.R.U64 R56, R56, 0x3, RZ ;  /* 0x0000000338387819 */ /* 0x000fe400000012ff */
[----:B------:R-:W-:-:S02]  /*ab90*/  F2FP.F16.F32.PACK_AB R13, R153, R160 ;  /* 0x000000a0990d723e */ /* 0x000fc400000000ff */
[----:B------:R-:W-:Y:S02]  /*aba0*/  F2FP.F16.F32.PACK_AB R15, R154, R161 ;  /* 0x000000a19a0f723e */ /* 0x000fe400000000ff */
[----:B------:R-:W-:Y:S02]  /*abb0*/  SHF.R.U64 R58, R58, 0x3, RZ ;  /* 0x000000033a3a7819 */ /* 0x000fe400000012ff */
[----:B------:R-:W-:Y:S02]  /*abc0*/  F2FP.F16.F32.PACK_AB R24, R24, R3 ;  /* 0x000000031818723e */ /* 0x000fe400000000ff */
[----:B------:R-:W-:Y:S02]  /*abd0*/  F2FP.F16.F32.PACK_AB R72, R73, R72 ;  /* 0x000000484948723e */ /* 0x000fe400000000ff */
[----:B------:R-:W-:Y:S01]  /*abe0*/  LOP3.LUT R50, R50, R51, RZ, 0x3c, !PT ;  /* 0x0000003332327212 */ /* 0x000fe200078e3cff */
[----:B------:R-:W-:Y:S01]  /*abf0*/  IMAD.X R51, RZ, RZ, R17, P3 ;  /* 0x000000ffff337224 */ /* 0x000fe200018e0611 */
[----:B------:R-:W-:-:S02]  /*ac00*/  MOV R34, R34 ;  /* 0x0000002200227202 */ /* 0x000fc40000000f00 */
[----:B------:R-:W-:Y:S02]  /*ac10*/  F2FP.F16.F32.PACK_AB R73, R75, R74 ;  /* 0x0000004a4b49723e */ /* 0x000fe400000000ff */
[----:B------:R-:W-:Y:S02]  /*ac20*/  F2FP.F16.F32.PACK_AB R80, R81, R80 ;  /* 0x000000505150723e */ /* 0x000fe400000000ff */
[----:B------:R-:W-:Y:S02]  /*ac30*/  MOV R38, R38 ;  /* 0x0000002600267202 */ /* 0x000fe40000000f00 */
[----:B------:R-:W-:Y:S02]  /*ac40*/  F2FP.F16.F32.PACK_AB R74, R77, R76 ;  /* 0x0000004c4d4a723e */ /* 0x000fe400000000ff */
[----:B------:R-:W-:Y:S02]  /*ac50*/  F2FP.F16.F32.PACK_AB R75, R79, R78 ;  /* 0x0000004e4f4b723e */ /* 0x000fe400000000ff */
[----:B------:R-:W-:-:S02]  /*ac60*/  F2FP.F16.F32.PACK_AB R81, R83, R82 ;  /* 0x000000525351723e */ /* 0x000fc400000000ff */
[----:B------:R-:W-:Y:S02]  /*ac70*/  F2FP.F16.F32.PACK_AB R88, R89, R88 ;  /* 0x000000585958723e */ /* 0x000fe400000000ff */
[----:B------:R-:W-:Y:S01]  /*ac80*/  LOP3.LUT R56, R56, R57, RZ, 0x3c, !PT ;  /* 0x0000003938387212 */ /* 0x000fe200078e3cff */
[----:B------:R-:W-:Y:S01]  /*ac90*/  IMAD.X R57, RZ, RZ, R17, P5 ;  /* 0x000000ffff397224 */ /* 0x000fe200028e0611 */
[----:B------:R-:W-:Y:S02]  /*aca0*/  MOV R42, R42 ;  /* 0x0000002a002a7202 */ /* 0x000fe40000000f00 */
[----:B------:R-:W-:Y:S02]  /*acb0*/  F2FP.F16.F32.PACK_AB R82, R85, R84 ;  /* 0x000000545552723e */ /* 0x000fe400000000ff */
[----:B------:R-:W-:Y:S02]  /*acc0*/  F2FP.F16.F32.PACK_AB R83, R87, R86 ;  /* 0x000000565753723e */ /* 0x000fe400000000ff */
[----:B------:R-:W-:-:S02]  /*acd0*/  F2FP.F16.F32.PACK_AB R89, R91, R90 ;  /* 0x0000005a5b59723e */ /* 0x000fc400000000ff */
[----:B------:R-:W-:Y:S02]  /*ace0*/  F2FP.F16.F32.PACK_AB R96, R97, R96 ;  /* 0x000000606160723e */ /* 0x000fe400000000ff */
[----:B------:R-:W-:Y:S01]  /*acf0*/  LOP3.LUT R58, R58, R59, RZ, 0x3c, !PT ;  /* 0x0000003b3a3a7212 */ /* 0x000fe200078e3cff */
[----:B------:R-:W-:Y:S01]  /*ad00*/  IMAD.X R59, RZ, RZ, R17, P2 ;  /* 0x000000ffff3b7224 */ /* 0x000fe200010e0611 */
[----:B------:R-:W-:Y:S02]  /*ad10*/  IADD3.X R53, RZ, R17, RZ, P6, !PT ;  /* 0x00000011ff357210 */ /* 0x000fe400037fe4ff */
        /* <DEDUP_REMOVED lines=9> */
[----:B------:R-:W-:Y:S02]  /*adb0*/  F2FP.F16.F32.PACK_AB R106, R109, R108 ;  /* 0x0000006c6d6a723e */ /* 0x000fe400000000ff */
[----:B------:R-:W-:Y:S02]  /*adc0*/  F2FP.F16.F32.PACK_AB R107, R111, R110 ;  /* 0x0000006e6f6b723e */ /* 0x000fe400000000ff */
[----:B--2---:R-:W-:Y:S02]  /*add0*/  @P0 PRMT R20, R21, 0x654, R20 ;  /* 0x0000065415140816 */ /* 0x004fe40000000014 */
[C---:B------:R-:W-:Y:S02]  /*ade0*/  IADD3 R21, P1, R16.reuse, 0x20, RZ ;  /* 0x0000002010157810 */ /* 0x040fe40007f3e0ff */
[----:B------:R2:W-:Y:S01]  /*adf0*/  @P0 SYNCS.ARRIVE.TRANS64.RED.A1T0 RZ, [R20+URZ], RZ ;  /* 0x000000ff14ff09a7 */ /* 0x0005e2000810043f */
[----:B------:R-:W-:Y:S01]  /*ae00*/  IADD3 R27, P0, R16, 0x40, RZ ;  /* 0x00000040101b7810 */ /* 0x000fe20007f1e0ff */
[----:B------:R-:W-:Y:S01]  /*ae10*/  BAR.SYNC.DEFER_BLOCKING 0x1, 0x100 ;  /* 0x0044000000007b1d */ /* 0x000fe20000010000 */
[----:B------:R-:W-:-:S02]  /*ae20*/  F2FP.F16.F32.PACK_AB R113, R115, R114 ;  /* 0x000000727371723e */ /* 0x000fc400000000ff */
[----:B------:R-:W-:Y:S02]  /*ae30*/  LOP3.LUT R26, R27, 0x380, RZ, 0xc0, !PT ;  /* 0x000003801b1a7812 */ /* 0x000fe400078ec0ff */
[----:B------:R-:W-:Y:S02]  /*ae40*/  F2FP.F16.F32.PACK_AB R120, R121, R120 ;  /* 0x000000787978723e */ /* 0x000fe400000000ff */
[----:B--2---:R-:W-:Y:S02]  /*ae50*/  LOP3.LUT R20, R21, 0x380, RZ, 0xc0, !PT ;  /* 0x0000038015147812 */ /* 0x004fe400078ec0ff */
[----:B------:R-:W-:Y:S02]  /*ae60*/  SHF.R.U64 R26, R26, 0x3, RZ ;  /* 0x000000031a1a7819 */ /* 0x000fe400000012ff */
[----:B------:R-:W-:Y:S02]  /*ae70*/  SHF.R.U64 R20, R20, 0x3, RZ ;  /* 0x0000000314147819 */ /* 0x000fe400000012ff */
[----:B------:R-:W-:Y:S01]  /*ae80*/  LOP3.LUT R26, R26, R27, RZ, 0x3c, !PT ;  /* 0x0000001b1a1a7212 */ /* 0x000fe200078e3cff */
[----:B------:R-:W-:Y:S01]  /*ae90*/  IMAD.X R27, RZ, RZ, R17, P0 ;  /* 0x000000ffff1b7224 */ /* 0x000fe200000e0611 */
[----:B------:R-:W-:-:S02]  /*aea0*/  LOP3.LUT R20, R20, R21, RZ, 0x3c, !PT ;  /* 0x0000001514147212 */ /* 0x000fc400078e3cff */
[----:B------:R-:W-:Y:S02]  /*aeb0*/  IADD3.X R21, RZ, R17, RZ, P1, !PT ;  /* 0x00000011ff157210 */ /* 0x000fe40000ffe4ff */
[C---:B------:R-:W-:Y:S02]  /*aec0*/  IADD3 R45, P1, R16.reuse, 0x8000, RZ ;  /* 0x00008000102d7810 */ /* 0x040fe40007f3e0ff */
[----:B------:R-:W-:Y:S02]  /*aed0*/  IADD3 R47, P0, R16, 0x8020, RZ ;  /* 0x00008020102f7810 */ /* 0x000fe40007f1e0ff */
[----:B------:R-:W-:Y:S01]  /*aee0*/  LOP3.LUT R44, R45, 0x380, RZ, 0xc0, !PT ;  /* 0x000003802d2c7812 */ /* 0x000fe200078ec0ff */
[----:B------:R2:W-:Y:S01]  /*aef0*/  STSM.16.M88.4 [R55], R4 ;  /* 0x0000000437007844 */ /* 0x0005e20000000200 */
[----:B------:R-:W-:Y:S02]  /*af00*/  LOP3.LUT R46, R47, 0x380, RZ, 0xc0, !PT ;  /* 0x000003802f2e7812 */ /* 0x000fe400078ec0ff */
[----:B------:R-:W-:-:S02]  /*af10*/  SHF.R.U64 R44, R44, 0x3, RZ ;  /* 0x000000032c2c7819 */ /* 0x000fc400000012ff */
[----:B------:R-:W-:Y:S02]  /*af20*/  SHF.R.U64 R46, R46, 0x3, RZ ;  /* 0x000000032e2e7819 */ /* 0x000fe400000012ff */
[----:B------:R-:W-:Y:S02]  /*af30*/  LOP3.LUT R44, R44, R45, RZ, 0x3c, !PT ;  /* 0x0000002d2c2c7212 */ /* 0x000fe400078e3cff */
[----:B------:R-:W-:Y:S02]  /*af40*/  IADD3.X R45, RZ, R17, RZ, P1, !PT ;  /* 0x00000011ff2d7210 */ /* 0x000fe40000ffe4ff */
[----:B------:R-:W-:Y:S02]  /*af50*/  IADD3 R9, P1, R16, 0xc060, RZ ;  /* 0x0000c06010097810 */ /* 0x000fe40007f3e0ff */
[----:B------:R-:W-:Y:S01]  /*af60*/  LOP3.LUT R46, R46, R47, RZ, 0x3c, !PT ;  /* 0x0000002f2e2e7212 */ /* 0x000fe200078e3cff */
[--C-:B------:R-:W-:Y:S01]  /*af70*/  IMAD.X R47, RZ, RZ, R17.reuse, P0 ;  /* 0x000000ffff2f7224 */ /* 0x100fe200000e0611 */
[----:B------:R-:W-:Y:S01]  /*af80*/  LOP3.LUT R54, R9, 0x380, RZ, 0xc0, !PT ;  /* 0x0000038009367812 */ /* 0x000fe200078ec0ff */
[----:B--2---:R-:W-:Y:S01]  /*af90*/  IMAD.X R55, RZ, RZ, R17, P1 ;  /* 0x000000ffff377224 */ /* 0x004fe200008e0611 */
[----:B------:R-:W-:-:S02]  /*afa0*/  LOP3.LUT P0, RZ, R214, 0x3, RZ, 0xc0, !PT ;  /* 0x00000003d6ff7812 */ /* 0x000fc4000780c0ff */
[----:B------:R-:W-:Y:S02]  /*afb0*/  SHF.R.U64 R54, R54, 0x3, RZ ;  /* 0x0000000336367819 */ /* 0x000fe400000012ff */
[----:B------:R-:W-:Y:S01]  /*afc0*/  MOV R20, R20 ;  /* 0x0000001400147202 */ /* 0x000fe20000000f00 */
[----:B------:R-:W-:Y:S01]  /*afd0*/  IMAD.U32 R21, RZ, RZ, UR5 ;  /* 0x00000005ff157e24 */ /* 0x000fe2000f8e00ff */
[----:B------:R-:W-:Y:S01]  /*afe0*/  LOP3.LUT R54, R54, R9, RZ, 0x3c, !PT ;  /* 0x0000000936367212 */ /* 0x000fe200078e3cff */
[----:B------:R-:W-:Y:S01]  /*aff0*/  VIADD R9, R31, 0x8 ;  /* 0x000000081f097836 */ /* 0x000fe20000000000 */
[----:B------:R-:W-:Y:S02]  /*b000*/  F2FP.F16.F32.PACK_AB R4, R33, R32 ;  /* 0x000000202104723e */ /* 0x000fe400000000ff */
[----:B------:R-:W-:Y:S02]  /*b010*/  F2FP.F16.F32.PACK_AB R5, R156, R157 ;  /* 0x0000009d9c05723e */ /* 0x000fe400000000ff */
[----:B------:R-:W-:-:S02]  /*b020*/  F2FP.F16.F32.PACK_AB R6, R37, R36 ;  /* 0x000000242506723e */ /* 0x000fc400000000ff */
[----:B------:R-:W-:Y:S02]  /*b030*/  F2FP.F16.F32.PACK_AB R7, R25, R158 ;  /* 0x0000009e1907723e */ /* 0x000fe400000000ff */
[----:B------:R-:W-:Y:S02]  /*b040*/  ISETP.GE.OR P1, PT, R9, UR7, P0 ;  /* 0x0000000709007c0c */ /* 0x000fe40008726670 */
[----:B------:R-:W-:Y:S01]  /*b050*/  MOV R165, R26 ;  /* 0x0000001a00a57202 */ /* 0x000fe20000000f00 */
[----:B------:R2:W-:Y:S01]  /*b060*/  STSM.16.M88.4 [R20], R4 ;  /* 0x0000000414007844 */ /* 0x0005e20000000200 */
[----:B------:R-:W-:Y:S02]  /*b070*/  F2FP.F16.F32.PACK_AB R9, R155, R162 ;  /* 0x000000a29b09723e */ /* 0x000fe400000000ff */
[----:B------:R-:W-:Y:S02]  /*b080*/  F2FP.F16.F32.PACK_AB R25, R152, R159 ;  /* 0x0000009f9819723e */ /* 0x000fe400000000ff */
[----:B------:R-:W-:Y:S01]  /*b090*/  F2FP.F16.F32.PACK_AB R26, R61, R60 ;  /* 0x0000003c3d1a723e */ /* 0x000fe200000000ff */
[----:B------:R-:W-:Y:S01]  /*b0a0*/  STSM.16.M88.4 [R165], R8 ;  /* 0x00000008a5007844 */ /* 0x000fe20000000200 */
[----:B------:R-:W-:-:S02]  /*b0b0*/  F2FP.F16.F32.PACK_AB R27, R63, R62 ;  /* 0x0000003e3f1b723e */ /* 0x000fc400000000ff */
[----:B------:R-:W-:Y:S01]  /*b0c0*/  MOV R44, R44 ;  /* 0x0000002c002c7202 */ /* 0x000fe20000000f00 */
[----:B------:R-:W-:Y:S01]  /*b0d0*/  STSM.16.M88.4 [R164], R12 ;  /* 0x0000000ca4007844 */ /* 0x000fe20000000200 */
[----:B------:R-:W-:Y:S02]  /*b0e0*/  MOV R21, UR6 ;  /* 0x0000000600157c02 */ /* 0x000fe40008000f00 */
[----:B------:R-:W-:Y:S01]  /*b0f0*/  MOV R46, R46 ;  /* 0x0000002e002e7202 */ /* 0x000fe20000000f00 */
[----:B------:R-:W-:Y:S01]  /*b100*/  STSM.16.M88.4 [R30], R24 ;  /* 0x000000181e007844 */ /* 0x000fe20000000200 */
[----:B------:R-:W-:Y:S01]  /*b110*/  MOV R50, R50 ;  /* 0x0000003200327202 */ /* 0x000fe20000000f00 */
[----:B--2---:R-:W-:Y:S01]  /*b120*/  IMAD.U32 R20, RZ, RZ, UR4 ;  /* 0x00000004ff147e24 */ /* 0x004fe2000f8e00ff */
[----:B------:R-:W-:Y:S01]  /*b130*/  F2FP.F16.F32.PACK_AB R4, R65, R64 ;  /* 0x000000404104723e */ /* 0x000fe200000000ff */
[----:B------:R-:W-:Y:S01]  /*b140*/  USHF.R.S32.HI UR4, URZ, 0x1f, UR36 ;  /* 0x0000001f3f047899 */ /* 0x000fe20008011424 */
[----:B------:R-:W-:Y:S01]  /*b150*/  F2FP.F16.F32.PACK_AB R5, R67, R66 ;  /* 0x000000424305723e */ /* 0x000fe200000000ff */
[----:B-1----:R-:W-:Y:S01]  /*b160*/  IMAD.WIDE.U32 R20, R28, UR36, R20 ;  /* 0x000000241c147c25 */ /* 0x002fe2000f8e0014 */
[----:B------:R-:W-:-:S02]  /*b170*/  F2FP.F16.F32.PACK_AB R6, R69, R68 ;  /* 0x000000444506723e */ /* 0x000fc400000000ff */
[----:B------:R-:W-:Y:S02]  /*b180*/  F2FP.F16.F32.PACK_AB R7, R71, R70 ;  /* 0x000000464707723e */ /* 0x000fe400000000ff */
[----:B------:R-:W-:Y:S02]  /*b190*/  F2FP.F16.F32.PACK_AB R114, R117, R116 ;  /* 0x000000747572723e */ /* 0x000fe400000000ff */
[----:B------:R-:W-:Y:S01]  /*b1a0*/  F2FP.F16.F32.PACK_AB R115, R119, R118 ;  /* 0x000000767773723e */ /* 0x000fe200000000ff */
[----:B------:R1:W-:Y:S01]  /*b1b0*/  STSM.16.M88.4 [R34], R4 ;  /* 0x0000000422007844 */ /* 0x0003e20000000200 */
[----:B------:R-:W-:Y:S02]  /*b1c0*/  F2FP.F16.F32.PACK_AB R121, R123, R122 ;  /* 0x0000007a7b79723e */ /* 0x000fe400000000ff */
[----:B------:R-:W-:Y:S01]  /*b1d0*/  F2FP.F16.F32.PACK_AB R128, R129, R128 ;  /* 0x000000808180723e */ /* 0x000fe200000000ff */
[----:B------:R-:W-:Y:S01]  /*b1e0*/  STSM.16.M88.4 [R38], R72 ;  /* 0x0000004826007844 */ /* 0x000fe20000000200 */
[----:B------:R-:W-:-:S02]  /*b1f0*/  MOV R52, R52 ;  /* 0x0000003400347202 */ /* 0x000fc40000000f00 */
[----:B------:R-:W-:Y:S01]  /*b200*/  F2FP.F16.F32.PACK_AB R122, R125, R124 ;  /* 0x0000007c7d7a723e */ /* 0x000fe200000000ff */
[----:B------:R-:W-:Y:S01]  /*b210*/  STSM.16.M88.4 [R42], R80 ;  /* 0x000000502a007844 */ /* 0x000fe20000000200 */
[----:B------:R-:W-:Y:S02]  /*b220*/  F2FP.F16.F32.PACK_AB R123, R127, R126 ;  /* 0x0000007e7f7b723e */ /* 0x000fe400000000ff */
[----:B------:R-:W-:Y:S01]  /*b230*/  F2FP.F16.F32.PACK_AB R129, R131, R130 ;  /* 0x000000828381723e */ /* 0x000fe200000000ff */
[----:B------:R-:W-:Y:S01]  /*b240*/  STSM.16.M88.4 [R44], R88 ;  /* 0x000000582c007844 */ /* 0x000fe20000000200 */
[----:B------:R-:W-:Y:S02]  /*b250*/  F2FP.F16.F32.PACK_AB R136, R137, R136 ;  /* 0x000000888988723e */ /* 0x000fe400000000ff */
[----:B------:R-:W-:Y:S01]  /*b260*/  MOV R56, R56 ;  /* 0x0000003800387202 */ /* 0x000fe20000000f00 */
[----:B-1----:R-:W-:Y:S01]  /*b270*/  IMAD R4, R28, UR4, RZ ;  /* 0x000000041c047c24 */ /* 0x002fe2000f8e02ff */
[----:B------:R-:W-:Y:S01]  /*b280*/  F2FP.F16.F32.PACK_AB R130, R133, R132 ;  /* 0x000000848582723e */ /* 0x000fe200000000ff */
[----:B------:R-:W-:Y:S01]  /*b290*/  STSM.16.M88.4 [R46], R96 ;  /* 0x000000602e007844 */ /* 0x000fe20000000200 */
[----:B------:R-:W-:Y:S01]  /*b2a0*/  F2FP.F16.F32.PACK_AB R131, R135, R134 ;  /* 0x000000868783723e */ /* 0x000fe200000000ff */
[----:B------:R-:W-:Y:S01]  /*b2b0*/  IMAD R4, R29, UR36, R4 ;  /* 0x000000241d047c24 */ /* 0x000fe2000f8e0204 */
[----:B------:R-:W-:Y:S01]  /*b2c0*/  F2FP.F16.F32.PACK_AB R137, R139, R138 ;  /* 0x0000008a8b89723e */ /* 0x000fe200000000ff */
[----:B------:R-:W-:Y:S01]  /*b2d0*/  STSM.16.M88.4 [R48], R104 ;  /* 0x0000006830007844 */ /* 0x000fe20000000200 */
[----:B------:R-:W-:Y:S01]  /*b2e0*/  F2FP.F16.F32.PACK_AB R144, R145, R144 ;  /* 0x000000909190723e */ /* 0x000fe200000000ff */
[----:B------:R-:W-:Y:S01]  /*b2f0*/  ULDC.64 UR4, c[0x0][0xb40] ;  /* 0x0002d00000047ab9 */ /* 0x000fe20000000a00 */
[----:B------:R-:W-:Y:S01]  /*b300*/  MOV R58, R58 ;  /* 0x0000003a003a7202 */ /* 0x000fe20000000f00 */
[----:B------:R-:W-:Y:S01]  /*b310*/  STSM.16.M88.4 [R50], R112 ;  /* 0x0000007032007844 */ /* 0x000fe20000000200 */
[----:B------:R-:W-:-:S02]  /*b320*/  F2FP.F16.F32.PACK_AB R138, R141, R140 ;  /* 0x0000008c8d8a723e */ /* 0x000fc400000000ff */
[----:B------:R-:W-:Y:S01]  /*b330*/  F2FP.F16.F32.PACK_AB R139, R143, R142 ;  /* 0x0000008e8f8b723e */ /* 0x000fe200000000ff */
[----:B------:R-:W-:Y:S01]  /*b340*/  STSM.16.M88.4 [R52], R120 ;  /* 0x0000007834007844 */ /* 0x000fe20000000200 */
[----:B------:R-:W-:Y:S02]  /*b350*/  F2FP.F16.F32.PACK_AB R145, R147, R146 ;  /* 0x000000929391723e */ /* 0x000fe400000000ff */
[----:B------:R-:W-:Y:S01]  /*b360*/  MOV R54, R54 ;  /* 0x0000003600367202 */ /* 0x000fe20000000f00 */
[----:B------:R-:W-:Y:S01]  /*b370*/  STSM.16.M88.4 [R56], R128 ;  /* 0x0000008038007844 */ /* 0x000fe20000000200 */
[----:B------:R-:W-:Y:S02]  /*b380*/  F2FP.F16.F32.PACK_AB R146, R149, R148 ;  /* 0x000000949592723e */ /* 0x000fe400000000ff */
[----:B------:R-:W-:Y:S01]  /*b390*/  F2FP.F16.F32.PACK_AB R147, R151, R150 ;  /* 0x000000969793723e */ /* 0x000fe200000000ff */
[----:B------:R-:W-:Y:S01]  /*b3a0*/  STSM.16.M88.4 [R58], R136 ;  /* 0x000000883a007844 */ /* 0x000fe20000000200 */
[----:B------:R-:W-:-:S02]  /*b3b0*/  SHF.R.S32.HI R3, RZ, 0x1f, R31 ;  /* 0x0000001fff037819 */ /* 0x000fc4000001141f */
[C---:B------:R-:W-:Y:S01]  /*b3c0*/  IADD3 R5, P2, R31.reuse, R20, RZ ;  /* 0x000000141f057210 */ /* 0x040fe20007f5e0ff */
[----:B------:R-:W-:Y:S01]  /*b3d0*/  STSM.16.M88.4 [R54], R144 ;  /* 0x0000009036007844 */ /* 0x000fe20000000200 */
[----:B------:R-:W-:Y:S02]  /*b3e0*/  ISETP.GE.OR P0, PT, R31, UR7, P0 ;  /* 0x000000071f007c0c */ /* 0x000fe40008706670 */
        /* <DEDUP_REMOVED lines=8> */
[----:B------:R-:W-:Y:S01]  /*b470*/  LEA R4, P2, R5, UR4, 0x2 ;  /* 0x0000000405047c11 */ /* 0x000fe2000f8410ff */
[----:B------:R-:W-:Y:S01]  /*b480*/  ULDC UR4, c[0x0][0xc] ;  /* 0x0000030000047ab9 */ /* 0x000fe20000000800 */
[----:B------:R-:W1:Y:S01]  /*b490*/  SHFL.IDX PT, R3, R218, RZ, 0x1f ;  /* 0x00001fffda037589 */ /* 0x000e6200000e0000 */
[----:B------:R-:W-:-:S02]  /*b4a0*/  R2UR UR10, R212 ;  /* 0x00000000d40a72ca */ /* 0x000fc400000e0000 */
[----:B------:R-:W-:-:S05]  /*b4b0*/  LEA.HI.X R5, R5, UR5, R20, 0x2, P2 ;  /* 0x0000000505057c11 */ /* 0x000fca00090f1414 */
[----:B------:R2:W-:Y:S04]  /*b4c0*/  @!P0 STG.E desc[UR12][R4.64], R2 ;  /* 0x0000000204008986 */ /* 0x0005e8000c10190c */
[----:B------:R2:W-:Y:S02]  /*b4d0*/  @!P1 STG.E desc[UR12][R4.64+0x20], R0 ;  /* 0x0000200004009986 */ /* 0x0005e4000c10190c */
[----:B------:R-:W-:-:S06]  /*b4e0*/  UIADD3 UR10, UR4, UR10, URZ ;  /* 0x0000000a040a7290 */ /* 0x000fcc000fffe03f */
[----:B------:R-:W-:Y:S01]  /*b4f0*/  IMAD.U32 R212, RZ, RZ, UR10 ;  /* 0x0000000affd47e24 */ /* 0x000fe2000f8e00ff */
        /* <DEDUP_REMOVED lines=25> */
[----:B------:R1:W-:Y:S01]  /*b690*/  UTMASTG.5D [UR32], [UR4] ;  /* 0x00000020040073b5 */ /* 0x0003e20008020000 */
[----:B------:R-:W-:Y:S01]  /*b6a0*/  UMOV UR8, 0x1 ;  /* 0x0000000100087882 */ /* 0x000fe20000000000 */
[----:B-1----:R-:W-:Y:S01]  /*b6b0*/  UMOV UR32, UR9 ;  /* 0x0000000900207c82 */ /* 0x002fe20008000000 */
[----:B------:R-:W-:Y:S01]  /*b6c0*/  UMOV UR33, UR6 ;  /* 0x0000000600217c82 */ /* 0x000fe20008000000 */
[----:B------:R-:W-:Y:S01]  /*b6d0*/  UIADD3 UR6, UR10, 0x38820, URZ ;  /* 0x000388200a067890 */ /* 0x000fe2000fffe03f */
[----:B------:R1:W-:Y:S03]  /*b6e0*/  UTMASTG.5D [UR32], [UR4] ;  /* 0x00000020040073b5 */ /* 0x0003e60008020000 */
[----:B------:R-:W-:-:S02]  /*b6f0*/  UPRMT UR7, URZ, 0x654, UR6 ;  /* 0x000006543f077896 */ /* 0x000fc40008000006 */
[----:B------:R-:W-:Y:S01]  /*b700*/  UPRMT UR6, UR8, 0x654, UR6 ;  /* 0x0000065408067896 */ /* 0x000fe20008000006 */
[----:B------:R0:W-:Y:S01]  /*b710*/  UTMACMDFLUSH ;  /* 0x00000000000079b7 */ /* 0x0001e20000000000 */
[----:B------:R-:W-:-:S05]  /*b720*/  DEPBAR.LE SB0, 0x0 ;  /* 0x000080000000791a */ /* 0x000fca0000000000 */
[----:B------:R-:W-:Y:S02]  /*b730*/  SYNCS.ARRIVE.TRANS64.RED.A1T0 RZ, [UR7], RZ ;  /* 0x000000ffffff79a7 */ /* 0x000fe40008100407 */
[----:B-1----:R-:W-:Y:S03]  /*b740*/  SYNCS.ARRIVE.TRANS64.RED.A1T0 RZ, [UR6], RZ ;  /* 0x000000ffffff79a7 */ /* 0x002fe60008100406 */
.L_x_155:
[----:B------:R-:W-:Y:S05]  /*b750*/  BSYNC B0 ;  /* 0x0000000000007941 */ /* 0x000fea0003800000 */
.L_x_154:
[----:B------:R-:W1:Y:S01]  /*b760*/  LDC R0, c[0x0][0xda4] ;  /* 0x00036900ff007b82 */ /* 0x000e620000000800 */
[----:B------:R-:W-:Y:S01]  /*b770*/  R2UR UR4, R213 ;  /* 0x00000000d50472ca */ /* 0x000fe200000e0000 */
[----:B------:R-:W-:Y:S01]  /*b780*/  UIADD3 UR38, UR38, 0x1, URZ ;  /* 0x0000000126267890 */ /* 0x000fe2000fffe03f */
[----:B------:R-:W-:Y:S02]  /*b790*/  R2UR UR6, R212 ;  /* 0x00000000d40672ca */ /* 0x000fe400000e0000 */
[----:B------:R-:W-:Y:S01]  /*b7a0*/  R2UR UR5, R19 ;  /* 0x00000000130572ca */ /* 0x000fe200000e0000 */
[----:B------:R-:W-:-:S04]  /*b7b0*/  UISETP.NE.AND UP0, UPT, UR38, 0x2, UPT ;  /* 0x000000022600788c */ /* 0x000fc8000bf05270 */
[----:B------:R-:W-:-:S04]  /*b7c0*/  USEL UR38, UR38, URZ, UP0 ;  /* 0x0000003f26267287 */ /* 0x000fc80008000000 */
[----:B------:R-:W-:-:S06]  /*b7d0*/  UIADD3 UR4, UR4, 0x1, URZ ;  /* 0x0000000104047890 */ /* 0x000fcc000fffe03f */
[----:B------:R-:W-:Y:S01]  /*b7e0*/  IMAD.U32 R213, RZ, RZ, UR4 ;  /* 0x00000004ffd57e24 */ /* 0x000fe2000f8e00ff */
[----:B------:R-:W-:Y:S01]  /*b7f0*/  USEL UR4, URZ, 0x1, UP0 ;  /* 0x000000013f047887 */ /* 0x000fe20008000000 */
[----:B-1----:R-:W-:-:S03]  /*b800*/  ISETP.LE.AND P0, PT, R0, UR6, PT ;  /* 0x0000000600007c0c */ /* 0x002fc6000bf03270 */
[----:B------:R-:W-:-:S06]  /*b810*/  ULOP3.LUT UR5, UR5, UR4, URZ, 0x3c, !UPT ;  /* 0x0000000405057292 */ /* 0x000fcc000f8e3c3f */
[----:B------:R-:W-:-:S04]  /*b820*/  IMAD.U32 R19, RZ, RZ, UR5 ;  /* 0x00000005ff137e24 */ /* 0x000fc8000f8e00ff */
[----:B------:R-:W-:Y:S05]  /*b830*/  @!P0 BRA `(.L_x_156) ;  /* 0xffffff5800bc8947 */ /* 0x000fea000383ffff */
[----:B------:R-:W-:Y:S05]  /*b840*/  EXIT ;  /* 0x000000000000794d */ /* 0x000fea0003800000 */
.L_x_128:
[----:B------:R-:W-:-:S08]  /*b850*/  NOP ;  /* 0x0000000000007918 */ /* 0x000fd00000000000 */
[----:B-1----:R-:W1:-:S00]  /*b860*/  USETMAXREG.DEALLOC.CTAPOOL 0x18 ;  /* 0x00000018000079c8 */ /* 0x002e4000080e0500 */
[----:B-1----:R-:W-:-:S06]  /*b870*/  LOP3.LUT R0, R0, 0x3, RZ, 0xc0, !PT ;  /* 0x0000000300007812 */ /* 0x002fcc00078ec0ff */
[----:B------:R-:W1:Y:S02]  /*b880*/  SHFL.IDX PT, R0, R0, RZ, 0x1f ;  /* 0x00001fff00007589 */ /* 0x000e6400000e0000 */
[----:B-1----:R-:W-:-:S13]  /*b890*/  ISETP.NE.AND P0, PT, R0, RZ, PT ;  /* 0x000000ff0000720c */ /* 0x002fda0003f05270 */
[----:B------:R-:W-:Y:S05]  /*b8a0*/  @P0 EXIT ;  /* 0x000000000000094d */ /* 0x000fea0003800000 */
[----:B------:R-:W1:Y:S01]  /*b8b0*/  S2UR UR4, SR_CTAID.X ;  /* 0x00000000000479c3 */ /* 0x000e620000002500 */
[----:B------:R-:W-:Y:S01]  /*b8c0*/  MOV R16, RZ ;  /* 0x000000ff00107202 */ /* 0x000fe20000000f00 */
[----:B------:R-:W-:Y:S02]  /*b8d0*/  IMAD.MOV.U32 R2, RZ, RZ, 0x1 ;  /* 0x00000001ff027424 */ /* 0x000fe400078e00ff */
[----:B------:R-:W-:-:S04]  /*b8e0*/  IMAD.MOV.U32 R19, RZ, RZ, 0x1 ;  /* 0x00000001ff137424 */ /* 0x000fc800078e00ff */
[----:B------:R-:W1:Y:S02]  /*b8f0*/  LDC R0, c[0x0][0xda4] ;  /* 0x00036900ff007b82 */ /* 0x000e640000000800 */
[----:B-1----:R-:W-:-:S13]  /*b900*/  ISETP.LE.AND P0, PT, R0, UR4, PT ;  /* 0x0000000400007c0c */ /* 0x002fda000bf03270 */
[----:B------:R-:W-:Y:S05]  /*b910*/  @P0 BRA `(.L_x_157) ;  /* 0x0000003400500947 */ /* 0x000fea0003800000 */
[----:B------:R-:W2:Y:S01]  /*b920*/  LDL R4, [R1+0x24] ;  /* 0x0000240001047983 */ /* 0x000ea20000100800 */
[----:B------:R-:W1:Y:S01]  /*b930*/  S2UR UR4, SR_CTAID.X ;  /* 0x00000000000479c3 */ /* 0x000e620000002500 */
[----:B------:R-:W-:Y:S01]  /*b940*/  MOV R16, RZ ;  /* 0x000000ff00107202 */ /* 0x000fe20000000f00 */
[----:B------:R-:W-:Y:S01]  /*b950*/  IMAD.MOV.U32 R19, RZ, RZ, 0x1 ;  /* 0x00000001ff137424 */ /* 0x000fe200078e00ff */
[----:B------:R-:W3:Y:S01]  /*b960*/  S2R R3, SR_TID.X ;  /* 0x0000000000037919 */ /* 0x000ee20000002100 */
[----:B------:R-:W-:Y:S01]  /*b970*/  ULDC.64 UR36, c[0x0][0x198] ;  /* 0x0000660000247ab9 */ /* 0x000fe20000000a00 */
[----:B------:R-:W-:Y:S01]  /*b980*/  ULDC UR39, c[0x0][0xc] ;  /* 0x0000030000277ab9 */ /* 0x000fe20000000800 */
[C---:B---3--:R-:W-:Y:S02]  /*b990*/  LOP3.LUT P1, RZ, R3.reuse, 0x7f, RZ, 0xc0, !PT ;  /* 0x0000007f03ff7812 */ /* 0x048fe4000782c0ff */
[----:B------:R-:W-:-:S04]  /*b9a0*/  LOP3.LUT P0, R0, R3, 0x1f, RZ, 0xc0, !PT ;  /* 0x0000001f03007812 */ /* 0x000fc8000780c0ff */
[----:B------:R-:W-:Y:S01]  /*b9b0*/  PLOP3.LUT P0, PT, P0, P1, PT, 0x8a, 0x0 ;  /* 0x000000000000781c */ /* 0x000fe20000703172 */
[----:B------:R1:W-:Y:S03]  /*b9c0*/  STL [R1+0x20], R0 ;  /* 0x0000200001007387 */ /* 0x0003e60000100800 */
[----:B------:R-:W-:-:S05]  /*b9d0*/  P2R R2, PR, RZ, 0x1 ;  /* 0x00000001ff027803 */ /* 0x000fca0000000000 */
[----:B------:R3:W-:Y:S01]  /*b9e0*/  STL [R1+0x4], R2 ;  /* 0x0000040201007387 */ /* 0x0007e20000100800 */
[----:B-1----:R-:W-:-:S05]  /*b9f0*/  IMAD.U32 R0, RZ, RZ, UR4 ;  /* 0x00000004ff007e24 */ /* 0x002fca000f8e00ff */
[----:B------:R3:W-:Y:S04]  /*ba00*/  STL [R1+0x14], R0 ;  /* 0x0000140001007387 */ /* 0x0007e80000100800 */
[----:B------:R3:W-:Y:S01]  /*ba10*/  STL [R1+0x1c], RZ ;  /* 0x00001cff01007387 */ /* 0x0007e20000100800 */
[----:B--2---:R-:W-:-:S13]  /*ba20*/  R2UR UR5, R4 ;  /* 0x00000000040572ca */ /* 0x004fda00000e0000 */
[----:B---3--:R-:W-:-:S12]  /*ba30*/  ULOP3.LUT UR38, UR5, 0x2, URZ, 0xfc, !UPT ;  /* 0x0000000205267892 */ /* 0x008fd8000f8efc3f */
.L_x_210:
[----:B--2---:R-:W2:Y:S01]  /*ba40*/  LDL R2, [R1+0x14] ;  /* 0x0000140001027983 */ /* 0x004ea20000100800 */
        /* <DEDUP_REMOVED lines=16> */
[----:B------:R-:W1:Y:S03]  /*bb50*/  LDC R0, c[0x0][0x2e0] ;  /* 0x0000b800ff007b82 */ /* 0x000e660000000800 */
[----:B------:R-:W-:Y:S01]  /*bb60*/  IMAD.MOV.U32 R17, RZ, RZ, R4 ;  /* 0x000000ffff117224 */ /* 0x000fe200078e0004 */
[----:B------:R2:W-:Y:S04]  /*bb70*/  STL [R1+0xc], R4 ;  /* 0x00000c0401007387 */ /* 0x0005e80000100800 */
[----:B------:R-:W4:Y:S01]  /*bb80*/  @P1 LDC.64 R2, c[0x0][0xdb8] ;  /* 0x00036e00ff021b82 */ /* 0x000f220000000a00 */
[----:B-1----:R-:W-:Y:S01]  /*bb90*/  IMAD R7, R0, UR4, RZ ;  /* 0x0000000400077c24 */ /* 0x002fe2000f8e02ff */
[----:B------:R-:W-:-:S04]  /*bba0*/  MOV R0, 0x400 ;  /* 0x0000040000007802 */ /* 0x000fc80000000f00 */
[----:B---3--:R-:W-:Y:S01]  /*bbb0*/  LEA R6, R5, R0, 0x18 ;  /* 0x0000000005067211 */ /* 0x008fe200078ec0ff */
[----:B------:R2:W-:Y:S01]  /*bbc0*/  STL [R1+0x18], R7 ;  /* 0x0000180701007387 */ /* 0x0005e20000100800 */
[----:B------:R-:W-:Y:S01]  /*bbd0*/  IADD3 R0, R7, 0x4f, RZ ;  /* 0x0000004f07007810 */ /* 0x000fe20007ffe0ff */
[----:B----4-:R-:W-:Y:S02]  /*bbe0*/  @P1 IMAD.HI.U32 R2, R4, R2, RZ ;  /* 0x0000000204021227 */ /* 0x010fe400078e00ff */
[----:B------:R2:W-:Y:S02]  /*bbf0*/  STL [R1+0x8], R6 ;  /* 0x0000080601007387 */ /* 0x0005e40000100800 */
[----:B------:R-:W-:Y:S01]  /*bc00*/  IMAD.HI R0, R0, 0x66666667, RZ ;  /* 0x6666666700007827 */ /* 0x000fe200078e02ff */
[----:B------:R-:W-:-:S03]  /*bc10*/  @P1 SHF.R.U32.HI R17, RZ, R3, R2 ;  /* 0x00000003ff111219 */ /* 0x000fc60000011602 */
[----:B------:R-:W-:Y:S02]  /*bc20*/  VIADD R2, R6, 0x24400 ;  /* 0x0002440006027836 */ /* 0x000fe40000000000 */
[----:B------:R-:W-:-:S03]  /*bc30*/  IMAD.MOV R3, RZ, RZ, -R17 ;  /* 0x000000ffff037224 */ /* 0x000fc600078e0a11 */
[----:B------:R-:W-:Y:S01]  /*bc40*/  LOP3.LUT P0, RZ, R2, 0x3ff, RZ, 0xc0, !PT ;  /* 0x000003ff02ff7812 */ /* 0x000fe2000780c0ff */
[----:B------:R-:W-:Y:S01]  /*bc50*/  IMAD R18, R18, R3, R4 ;  /* 0x0000000312127224 */ /* 0x000fe200078e0204 */
        /* <DEDUP_REMOVED lines=8> */
[----:B--2---:R-:W-:Y:S01]  /*bce0*/  IMAD.U32 R4, RZ, RZ, UR6 ;  /* 0x00000006ff047e24 */ /* 0x004fe2000f8e00ff */
[----:B------:R-:W-:Y:S01]  /*bcf0*/  MOV R5, UR7 ;  /* 0x0000000700057c02 */ /* 0x000fe20008000f00 */
[----:B------:R-:W1:Y:S01]  /*bd00*/  LDC.64 R2, c[0x4][R2] ;  /* 0x0100000002027b82 */ /* 0x000e620000000a00 */
[----:B------:R-:W-:Y:S01]  /*bd10*/  IMAD.U32 R6, RZ, RZ, UR8 ;  /* 0x00000008ff067e24 */ /* 0x000fe2000f8e00ff */
[----:B------:R-:W-:Y:S01]  /*bd20*/  MOV R11, UR5 ;  /* 0x00000005000b7c02 */ /* 0x000fe20008000f00 */
[----:B------:R-:W-:Y:S02]  /*bd30*/  IMAD.U32 R7, RZ, RZ, UR9 ;  /* 0x00000009ff077e24 */ /* 0x000fe4000f8e00ff */
[----:B------:R-:W-:-:S02]  /*bd40*/  IMAD.U32 R10, RZ, RZ, UR4 ;  /* 0x00000004ff0a7e24 */ /* 0x000fc4000f8e00ff */
[----:B------:R-:W-:Y:S02]  /*bd50*/  IMAD.MOV.U32 R8, RZ, RZ, 0x70 ;  /* 0x00000070ff087424 */ /* 0x000fe400078e00ff */
[----:B------:R-:W-:Y:S02]  /*bd60*/  IMAD.MOV.U32 R12, RZ, RZ, 0x1 ;  /* 0x00000001ff0c7424 */ /* 0x000fe400078e00ff */
[----:B------:R-:W-:-:S07]  /*bd70*/  IMAD.MOV.U32 R13, RZ, RZ, RZ ;  /* 0x000000ffff0d7224 */ /* 0x000fce00078e00ff */
[----:B------:R-:W-:-:S07]  /*bd80*/  LEPC R20, `(.L_x_158) ;  /* 0x000000001014794e */ /* 0x000fce0000000000 */
[----:B-1----:R-:W-:Y:S05]  /*bd90*/  CALL.ABS.NOINC R2 ;  /* 0x0000000002007343 */ /* 0x002fea0003c00000 */
.L_x_158:
[----:B------:R-:W2:Y:S02]  /*bda0*/  LDL R2, [R1+0x8] ;  /* 0x0000080001027983 */ /* 0x000ea40000100800 */
[----:B--2---:R-:W-:-:S04]  /*bdb0*/  IADD3 R0, R2, 0x400, RZ ;  /* 0x0000040002007810 */ /* 0x004fc80007ffe0ff */
[----:B------:R-:W-:-:S13]  /*bdc0*/  LOP3.LUT P0, RZ, R0, 0x3ff, RZ, 0xc0, !PT ;  /* 0x000003ff00ff7812 */ /* 0x000fda000780c0ff */
[----:B------:R-:W-:Y:S05]  /*bdd0*/  @!P0 BRA `(.L_x_159) ;  /* 0x0000000000808947 */ /* 0x000fea0003800000 */
[----:B------:R-:W-:Y:S01]  /*bde0*/  MOV R0, 0x0 ;  /* 0x0000000000007802 */ /* 0x000fe20000000f00 */
[----:B------:R-:W-:Y:S01]  /*bdf0*/  ULDC.64 UR6, c[0x4][0x1b8] ;  /* 0x01006e0000067ab9 */ /* 0x000fe20000000a00 */
[----:B------:R-:W-:Y:S01]  /*be00*/  ULDC.64 UR8, c[0x4][0x1c0] ;  /* 0x0100700000087ab9 */ /* 0x000fe20000000a00 */
[----:B------:R-:W-:Y:S01]  /*be10*/  ULDC.64 UR4, c[0x4][0x120] ;  /* 0x0100480000047ab9 */ /* 0x000fe20000000a00 */
[----:B------:R1:W2:Y:S01]  /*be20*/  LDC.64 R2, c[0x4][R0] ;  /* 0x0100000000027b82 */ /* 0x0002a20000000a00 */
[----:B------:R-:W-:Y:S01]  /*be30*/  IMAD.U32 R4, RZ, RZ, UR6 ;  /* 0x00000006ff047e24 */ /* 0x000fe2000f8e00ff */
[----:B------:R-:W-:Y:S01]  /*be40*/  MOV R7, UR9 ;  /* 0x0000000900077c02 */ /* 0x000fe20008000f00 */
[----:B------:R-:W-:Y:S01]  /*be50*/  IMAD.U32 R5, RZ, RZ, UR7 ;  /* 0x00000007ff057e24 */ /* 0x000fe2000f8e00ff */
[----:B------:R-:W-:Y:S01]  /*be60*/  MOV R12, 0x1 ;  /* 0x00000001000c7802 */ /* 0x000fe20000000f00 */
[----:B------:R-:W-:Y:S02]  /*be70*/  IMAD.U32 R6, RZ, RZ, UR8 ;  /* 0x00000008ff067e24 */ /* 0x000fe4000f8e00ff */
[----:B------:R-:W-:-:S02]  /*be80*/  IMAD.U32 R10, RZ, RZ, UR4 ;  /* 0x00000004ff0a7e24 */ /* 0x000fc4000f8e00ff */
[----:B------:R-:W-:Y:S02]  /*be90*/  IMAD.U32 R11, RZ, RZ, UR5 ;  /* 0x00000005ff0b7e24 */ /* 0x000fe4000f8e00ff */
[----:B------:R-:W-:Y:S02]  /*bea0*/  IMAD.MOV.U32 R8, RZ, RZ, 0x70 ;  /* 0x00000070ff087424 */ /* 0x000fe400078e00ff */
[----:B-1----:R-:W-:-:S07]  /*beb0*/  IMAD.MOV.U32 R13, RZ, RZ, RZ ;  /* 0x000000ffff0d7224 */ /* 0x002fce00078e00ff */
[----:B------:R-:W-:-:S07]  /*bec0*/  LEPC R20, `(.L_x_160) ;  /* 0x000000001014794e */ /* 0x000fce0000000000 */
[----:B--2---:R-:W-:Y:S05]  /*bed0*/  CALL.ABS.NOINC R2 ;  /* 0x0000000002007343 */ /* 0x004fea0003c00000 */
.L_x_160:
        /* <DEDUP_REMOVED lines=8> */
[----:B------:R-:W-:Y:S01]  /*bf60*/  MOV R8, 0x70 ;  /* 0x0000007000087802 */ /* 0x000fe20000000f00 */
[----:B------:R-:W-:Y:S02]  /*bf70*/  IMAD.U32 R7, RZ, RZ, UR9 ;  /* 0x00000009ff077e24 */ /* 0x000fe4000f8e00ff */
[----:B------:R-:W-:-:S02]  /*bf80*/  IMAD.U32 R10, RZ, RZ, UR4 ;  /* 0x00000004ff0a7e24 */ /* 0x000fc4000f8e00ff */
[----:B------:R-:W-:Y:S02]  /*bf90*/  IMAD.U32 R11, RZ, RZ, UR5 ;  /* 0x00000005ff0b7e24 */ /* 0x000fe4000f8e00ff */
[----:B------:R-:W-:Y:S02]  /*bfa0*/  IMAD.MOV.U32 R12, RZ, RZ, 0x1 ;  /* 0x00000001ff0c7424 */ /* 0x000fe400078e00ff */
[----:B------:R-:W-:-:S07]  /*bfb0*/  IMAD.MOV.U32 R13, RZ, RZ, RZ ;  /* 0x000000ffff0d7224 */ /* 0x000fce00078e00ff */
[----:B------:R-:W-:-:S07]  /*bfc0*/  LEPC R20, `(.L_x_159) ;  /* 0x000000001014794e */ /* 0x000fce0000000000 */
[----:B-1----:R-:W-:Y:S05]  /*bfd0*/  CALL.ABS.NOINC R2 ;  /* 0x0000000002007343 */ /* 0x002fea0003c00000 */
.L_x_159:
[----:B------:R-:W-:Y:S01]  /*bfe0*/  ULDC.64 UR4, c[0x0][0x9f8] ;  /* 0x00027e0000047ab9 */ /* 0x000fe20000000a00 */
[----:B------:R-:W2:Y:S01]  /*bff0*/  LDL R9, [R1+0x20] ;  /* 0x0000200001097983 */ /* 0x000ea20000100800 */
[----:B------:R-:W-:Y:S01]  /*c000*/  ISETP.NE.U32.AND P0, PT, RZ, UR4, PT ;  /* 0x00000004ff007c0c */ /* 0x000fe2000bf05070 */
[----:B------:R-:W-:Y:S01]  /*c010*/  ULDC.64 UR6, c[0x0][0x208] ;  /* 0x0000820000067ab9 */ /* 0x000fe20000000a00 */
[----:B------:R-:W-:Y:S01]  /*c020*/  MOV R7, R17 ;  /* 0x0000001100077202 */ /* 0x000fe20000000f00 */
[----:B------:R-:W3:Y:S01]  /*c030*/  LDL.LU R6, [R1+0xc] ;  /* 0x00000c0001067983 */ /* 0x000ee20000300800 */
[----:B------:R-:W-:Y:S01]  /*c040*/  ISETP.NE.AND.EX P0, PT, RZ, UR5, PT, P0 ;  /* 0x00000005ff007c0c */ /* 0x000fe2000bf05300 */
[----:B------:R-:W1:Y:S01]  /*c050*/  LDC R0, c[0x0][0x428] ;  /* 0x00010a00ff007b82 */ /* 0x000e620000000800 */
[----:B------:R-:W-:Y:S01]  /*c060*/  ULDC UR4, c[0x0][0xda8] ;  /* 0x00036a0000047ab9 */ /* 0x000fe20000000800 */
[----:B------:R-:W4:Y:S10]  /*c070*/  LDL R8, [R1+0x14] ;  /* 0x0000140001087983 */ /* 0x000f340000100800 */
[----:B------:R-:W1:Y:S02]  /*c080*/  @P0 LDC.64 R2, c[0x0][0x9f8] ;  /* 0x00027e00ff020b82 */ /* 0x000e640000000a00 */
[----:B-1----:R-:W-:Y:S01]  /*c090*/  ISETP.NE.AND P1, PT, R0, 0x1, PT ;  /* 0x000000010000780c */ /* 0x002fe20003f25270 */
[----:B------:R-:W-:-:S02]  /*c0a0*/  IMAD.MOV.U32 R0, RZ, RZ, R18 ;  /* 0x000000ffff007224 */ /* 0x000fc400078e0012 */
[----:B------:R-:W-:-:S10]  /*c0b0*/  @P0 IMAD.WIDE R2, R17, 0x4, R2 ;  /* 0x0000000411020825 */ /* 0x000fd400078e0202 */
[----:B------:R-:W1:Y:S01]  /*c0c0*/  @P1 LDC R5, c[0x0][0x42c] ;  /* 0x00010b00ff051b82 */ /* 0x000e620000000800 */
[----:B------:R1:W5:Y:S07]  /*c0d0*/  @P0 LDG.E R7, desc[UR6][R2.64] ;  /* 0x0000000602070981 */ /* 0x00036e000c1e1900 */
[----:B------:R-:W1:Y:S02]  /*c0e0*/  @P1 LDC R4, c[0x0][0x430] ;  /* 0x00010c00ff041b82 */ /* 0x000e640000000800 */
[----:B-1----:R-:W-:-:S05]  /*c0f0*/  @P1 IMAD.HI.U32 R5, R18, R5, RZ ;  /* 0x0000000512051227 */ /* 0x002fca00078e00ff */
[----:B------:R-:W-:Y:S02]  /*c100*/  @P1 SHF.R.U32.HI R0, RZ, R4, R5 ;  /* 0x00000004ff001219 */ /* 0x000fe40000011605 */
[----:B------:R-:W1:Y:S01]  /*c110*/  S2R R4, SR_CgaCtaId ;  /* 0x0000000000047919 */ /* 0x000e620000008800 */
[----:B--2---:R-:W-:Y:S01]  /*c120*/  ISETP.NE.AND P1, PT, R9, RZ, PT ;  /* 0x000000ff0900720c */ /* 0x004fe20003f25270 */
[----:B---3--:R-:W-:-:S04]  /*c130*/  IMAD.MOV R6, RZ, RZ, -R6 ;  /* 0x000000ffff067224 */ /* 0x008fc800078e0a06 */
[----:B----4-:R-:W-:-:S08]  /*c140*/  IMAD R6, R6, UR4, R8 ;  /* 0x0000000406067c24 */ /* 0x010fd0000f8e0208 */
[----:B------:R-:W-:Y:S01]  /*c150*/  VOTEU.ALL UP1, P1 ;  /* 0x00000000003f7886 */ /* 0x000fe20000820000 */
[----:B------:R-:W-:-:S04]  /*c160*/  PLOP3.LUT P2, PT, P1, PT, PT, 0x8, 0x0 ;  /* 0x000000000000781c */ /* 0x000fc80000f4e170 */
[----:B------:R-:W-:Y:S01]  /*c170*/  @!UP1 UIADD3 UR8, UP0, UR36, 0x270, URZ ;  /* 0x0000027024089890 */ /* 0x000fe2000ff1e03f */
[----:B------:R-:W-:-:S03]  /*c180*/  IMAD.SHL.U32 R6, R6, 0x80, RZ ;  /* 0x0000008006067824 */ /* 0x000fc600078e00ff */
[----:B------:R-:W-:-:S03]  /*c190*/  @!UP1 UIADD3.X UR9, URZ, UR37, URZ, UP0, !UPT ;  /* 0x000000253f099290 */ /* 0x000fc600087fe43f */
[----:B-1----:R-:W-:-:S09]  /*c1a0*/  VOTEU.ALL UP0, P1 ;  /* 0x00000000003f7886 */ /* 0x002fd20000800000 */
.L_x_161:
        /* <DEDUP_REMOVED lines=13> */
.L_x_162:
        /* <DEDUP_REMOVED lines=12> */
.L_x_163:
        /* <DEDUP_REMOVED lines=12> */
.L_x_164:
        /* <DEDUP_REMOVED lines=10> */
[----:B------:R-:W-:Y:S01]  /*c4a0*/  LOP3.LUT R4, R4, 0x1, RZ, 0xc0, !PT ;  /* 0x0000000104047812 */ /* 0x000fe200078ec0ff */
[----:B------:R-:W-:-:S04]  /*c4b0*/  UMOV UR4, 0xffffffff ;  /* 0xffffffff00047882 */ /* 0x000fc80000000000 */
[C---:B------:R-:W-:Y:S02]  /*c4c0*/  IMAD R20, R4.reuse, 0x28, RZ ;  /* 0x0000002804147824 */ /* 0x040fe400078e02ff */
[----:B------:R-:W-:Y:S01]  /*c4d0*/  IMAD R21, R4, 0xa00, RZ ;  /* 0x00000a0004157824 */ /* 0x000fe200078e02ff */
[----:B-1----:R-:W-:-:S04]  /*c4e0*/  ISETP.NE.U32.AND P0, PT, R2, RZ, PT ;  /* 0x000000ff0200720c */ /* 0x002fc80003f05070 */
[----:B------:R-:W-:-:S04]  /*c4f0*/  ISETP.NE.AND.EX P0, PT, R3, RZ, PT, P0 ;  /* 0x000000ff0300720c */ /* 0x000fc80003f05300 */
[----:B-----5:R-:W-:Y:S01]  /*c500*/  SEL R4, R7, RZ, !P0 ;  /* 0x000000ff07047207 */ /* 0x020fe20004000000 */
[----:B------:R-:W-:Y:S08]  /*c510*/  BRA.DIV UR4, `(.L_x_165) ;  /* 0x0000002e04a47947 */ /* 0x000ff0000b800000 */
.L_x_226:
[----:B------:R-:W2:Y:S01]  /*c520*/  LDL R8, [R1+0x10] ;  /* 0x0000100001087983 */ /* 0x000ea20000100800 */
[----:B------:R-:W-:Y:S01]  /*c530*/  UMOV UR4, 0xffffffff ;  /* 0xffffffff00047882 */ /* 0x000fe20000000000 */
[--C-:B------:R-:W-:Y:S01]  /*c540*/  SHF.R.S32.HI R12, RZ, 0x1f, R7.reuse ;  /* 0x0000001fff0c7819 */ /* 0x100fe20000011407 */
[----:B------:R-:W-:Y:S01]  /*c550*/  IMAD.MOV.U32 R5, RZ, RZ, R7 ;  /* 0x000000ffff057224 */ /* 0x000fe200078e0007 */
[----:B--2---:R-:W-:Y:S01]  /*c560*/  IADD3 R8, R8, -0x1, RZ ;  /* 0xffffffff08087810 */ /* 0x004fe20007ffe0ff */
[----:B------:R-:W-:Y:S06]  /*c570*/  BRA.DIV UR4, `(.L_x_166) ;  /* 0x0000002e04c07947 */ /* 0x000fec000b800000 */
[----:B------:R-:W-:-:S13]  /*c580*/  ELECT P6, URZ, PT ;  /* 0x00000000003f782f */ /* 0x000fda00038c0000 */
.L_x_229:
[----:B------:R-:W-:Y:S05]  /*c590*/  @!P6 BRA `(.L_x_167) ;  /* 0x000000040044e947 */ /* 0x000fea0003800000 */
[----:B------:R1:W-:Y:S01]  /*c5a0*/  STL [R1], R8 ;  /* 0x0000000801007387 */ /* 0x0003e20000100800 */
[----:B------:R-:W-:Y:S05]  /*c5b0*/  @!P0 BRA `(.L_x_168) ;  /* 0x0000000000508947 */ /* 0x000fea0003800000 */
[----:B------:R-:W2:Y:S01]  /*c5c0*/  LDC R13, c[0x0][0x41c] ;  /* 0x00010700ff0d7b82 */ /* 0x000ea20000000800 */
[----:B------:R-:W-:Y:S01]  /*c5d0*/  IMAD.MOV.U32 R4, RZ, RZ, R8 ;  /* 0x000000ffff047224 */ /* 0x000fe200078e0008 */
[----:B------:R-:W-:Y:S01]  /*c5e0*/  ULDC.64 UR4, c[0x0][0x408] ;  /* 0x0001020000047ab9 */ /* 0x000fe20000000a00 */
[----:B------:R-:W-:Y:S01]  /*c5f0*/  ULDC.64 UR6, c[0x0][0x208] ;  /* 0x0000820000067ab9 */ /* 0x000fe20000000a00 */
[----:B--2---:R-:W-:-:S13]  /*c600*/  ISETP.NE.AND P1, PT, R13, 0x1, PT ;  /* 0x000000010d00780c */ /* 0x004fda0003f25270 */
[----:B------:R-:W2:Y:S02]  /*c610*/  @P1 LDC.64 R10, c[0x0][0x420] ;  /* 0x00010800ff0a1b82 */ /* 0x000ea40000000a00 */
[----:B--2---:R-:W-:-:S05]  /*c620*/  @P1 IMAD.HI.U32 R10, R8, R10, RZ ;  /* 0x0000000a080a1227 */ /* 0x004fca00078e00ff */
[----:B------:R-:W-:-:S04]  /*c630*/  @P1 SHF.R.U32.HI R4, RZ, R11, R10 ;  /* 0x0000000bff041219 */ /* 0x000fc8000001160a */
[--C-:B------:R-:W-:Y:S01]  /*c640*/  SHF.R.S32.HI R11, RZ, 0x1f, R4.reuse ;  /* 0x0000001fff0b7819 */ /* 0x100fe20000011404 */
[--C-:B------:R-:W-:Y:S02]  /*c650*/  IMAD.MOV R9, RZ, RZ, -R4.reuse ;  /* 0x000000ffff097224 */ /* 0x100fe400078e0a04 */
[----:B------:R-:W-:Y:S02]  /*c660*/  IMAD.MOV.U32 R10, RZ, RZ, R4 ;  /* 0x000000ffff0a7224 */ /* 0x000fe400078e0004 */
[----:B------:R-:W-:Y:S02]  /*c670*/  IMAD R9, R13, R9, R8 ;  /* 0x000000090d097224 */ /* 0x000fe400078e0208 */
[----:B------:R-:W-:-:S03]  /*c680*/  IMAD.WIDE.U32 R10, R7, UR4, R10 ;  /* 0x00000004070a7c25 */ /* 0x000fc6000f8e000a */
[----:B------:R2:W-:Y:S01]  /*c690*/  STL [R1], R9 ;  /* 0x0000000901007387 */ /* 0x0005e20000100800 */
[----:B------:R-:W-:Y:S01]  /*c6a0*/  LEA R14, P1, R10, R2, 0x2 ;  /* 0x000000020a0e7211 */ /* 0x000fe200078210ff */
[----:B--2---:R-:W-:-:S04]  /*c6b0*/  IMAD R9, R12, UR4, RZ ;  /* 0x000000040c097c24 */ /* 0x004fc8000f8e02ff */
[----:B------:R-:W-:-:S05]  /*c6c0*/  IMAD R4, R7, UR5, R9 ;  /* 0x0000000507047c24 */ /* 0x000fca000f8e0209 */
[----:B------:R-:W-:-:S04]  /*c6d0*/  IADD3 R4, R11, R4, RZ ;  /* 0x000000040b047210 */ /* 0x000fc80007ffe0ff */
[----:B------:R-:W-:-:S05]  /*c6e0*/  LEA.HI.X R15, R10, R3, R4, 0x2, P1 ;  /* 0x000000030a0f7211 */ /* 0x000fca00008f1404 */
[----:B------:R2:W5:Y:S02]  /*c6f0*/  LDG.E R7, desc[UR6][R14.64] ;  /* 0x000000060e077981 */ /* 0x000564000c1e1900 */
.L_x_168:
[----:B------:R-:W3:Y:S01]  /*c700*/  S2R R9, SR_CgaCtaId ;  /* 0x0000000000097919 */ /* 0x000ee20000008800 */
[----:B------:R-:W-:-:S04]  /*c710*/  MOV R4, 0x400 ;  /* 0x0000040000047802 */ /* 0x000fc80000000f00 */
[----:B---3--:R-:W-:Y:S02]  /*c720*/  LEA R4, R9, R4, 0x18 ;  /* 0x0000000409047211 */ /* 0x008fe400078ec0ff */
[----:B------:R-:W-:-:S03]  /*c730*/  SHF.L.U32 R9, R19, 0x1f, RZ ;  /* 0x0000001f13097819 */ /* 0x000fc600000006ff */
[----:B------:R-:W-:-:S04]  /*c740*/  IMAD R4, R16, 0x8, R4 ;  /* 0x0000000810047824 */ /* 0x000fc800078e0204 */
[----:B------:R-:W3:Y:S02]  /*c750*/  SYNCS.PHASECHK.TRANS64.TRYWAIT P1, [R4+URZ+0x38840], R9 ;  /* 0x03884009040075a7 */ /* 0x000ee4000802017f */
[----:B---3--:R-:W-:Y:S05]  /*c760*/  @!P1 BRA `(.L_x_169) ;  /* 0x0000002c00649947 */ /* 0x008fea0003800000 */
.L_x_230:
[----:B------:R-:W4:Y:S01]  /*c770*/  S2R R10, SR_TID.X ;  /* 0x00000000000a7919 */ /* 0x000f220000002100 */
[----:B------:R-:W-:-:S04]  /*c780*/  UPRMT UR4, UR38, 0x9910, URZ ;  /* 0x0000991026047896 */ /* 0x000fc8000800003f */
[----:B------:R-:W-:Y:S01]  /*c790*/  UISETP.NE.AND UP0, UPT, UR4, 0x2, UPT ;  /* 0x000000020400788c */ /* 0x000fe2000bf05270 */
[----:B----4-:R-:W-:-:S13]  /*c7a0*/  LOP3.LUT P1, RZ, R10, 0x7f, RZ, 0xc0, !PT ;  /* 0x0000007f0aff7812 */ /* 0x010fda000782c0ff */
[----:B---3--:R-:W-:-:S04]  /*c7b0*/  @!P1 IMAD.MOV.U32 R9, RZ, RZ, 0xa000 ;  /* 0x0000a000ff099424 */ /* 0x008fc800078e00ff */
[----:B------:R3:W-:Y:S01]  /*c7c0*/  @!P1 SYNCS.ARRIVE.TRANS64 RZ, [R4+URZ+0x38830], R9 ;  /* 0x0388300904ff99a7 */ /* 0x0007e2000800003f */
[----:B------:R-:W-:-:S13]  /*c7d0*/  PLOP3.LUT P1, PT, PT, PT, UP0, 0x80, 0x0 ;  /* 0x000000000000781c */ /* 0x000fda0003f2f008 */
[----:B---3--:R-:W-:Y:S05]  /*c7e0*/  @P1 BRA `(.L_x_170) ;  /* 0x0000000000041947 */ /* 0x008fea0003800000 */
[----:B------:R-:W-:Y:S01]  /*c7f0*/  BPT.TRAP 0x1 ;  /* 0x000000040000795c */ /* 0x000fe20000300000 */
.L_x_170:
[----:B------:R-:W3:Y:S02]  /*c800*/  LDL R9, [R1+0x4] ;  /* 0x0000040001097983 */ /* 0x000ee40000100800 */
[----:B---3--:R-:W-:-:S13]  /*c810*/  ISETP.NE.AND P1, PT, R9, RZ, PT ;  /* 0x000000ff0900720c */ /* 0x008fda0003f25270 */
[----:B------:R-:W-:Y:S05]  /*c820*/  @P1 BRA `(.L_x_171) ;  /* 0x0000000000041947 */ /* 0x000fea0003800000 */
[----:B------:R-:W-:Y:S01]  /*c830*/  BPT.TRAP 0x1 ;  /* 0x000000040000795c */ /* 0x000fe20000300000 */
.L_x_171:
[----:B------:R-:W3:Y:S01]  /*c840*/  LDL R9, [R1] ;  /* 0x0000000001097983 */ /* 0x000ee20000100800 */
[----:B------:R-:W-:Y:S01]  /*c850*/  MOV R10, 0x400 ;  /* 0x00000400000a7802 */ /* 0x000fe20000000f00 */
[----:B------:R-:W4:Y:S01]  /*c860*/  S2R R11, SR_CgaCtaId ;  /* 0x00000000000b7919 */ /* 0x000f220000008800 */
[----:B------:R-:W-:Y:S01]  /*c870*/  R2UR UR9, R4 ;  /* 0x00000000040972ca */ /* 0x000fe200000e0000 */
[----:B------:R-:W-:Y:S01]  /*c880*/  IMAD R4, R16, 0x5000, R21 ;  /* 0x0000500010047824 */ /* 0x000fe200078e0215 */
[----:B------:R-:W-:Y:S01]  /*c890*/  R2UR UR5, R20 ;  /* 0x00000000140572ca */ /* 0x000fe200000e0000 */
[----:B------:R-:W-:Y:S01]  /*c8a0*/  UIADD3 UR4, UP0, UR36, 0x370, URZ ;  /* 0x0000037024047890 */ /* 0x000fe2000ff1e03f */
[----:B------:R-:W-:Y:S02]  /*c8b0*/  R2UR UR12, R0 ;  /* 0x00000000000c72ca */ /* 0x000fe400000e0000 */
[----:B-----5:R-:W-:Y:S02]  /*c8c0*/  R2UR UR13, R7 ;  /* 0x00000000070d72ca */ /* 0x020fe400000e0000 */
[----:B----4-:R-:W-:-:S05]  /*c8d0*/  LEA R10, R11, R10, 0x18 ;  /* 0x0000000a0b0a7211 */ /* 0x010fca00078ec0ff */
[----:B------:R-:W-:-:S05]  /*c8e0*/  IMAD R4, R4, 0x2, R10 ;  /* 0x0000000204047824 */ /* 0x000fca00078e020a */
[----:B------:R-:W-:Y:S01]  /*c8f0*/  R2UR UR14, R4 ;  /* 0x00000000040e72ca */ /* 0x000fe200000e0000 */
[----:B------:R-:W-:Y:S01]  /*c900*/  UIADD3 UR9, UR9, 0x38830, URZ ;  /* 0x0003883009097890 */ /* 0x000fe2000fffe03f */
[----:B------:R-:W-:Y:S01]  /*c910*/  UMOV UR10, URZ ;  /* 0x0000003f000a7c82 */ /* 0x000fe20008000000 */
[----:B------:R-:W-:Y:S01]  /*c920*/  UMOV UR19, 0x30000 ;  /* 0x0003000000137882 */ /* 0x000fe20000000000 */
[----:B------:R-:W-:Y:S01]  /*c930*/  UMOV UR6, 0x0 ;  /* 0x0000000000067882 */ /* 0x000fe20000000000 */
[----:B------:R-:W-:-:S08]  /*c940*/  UMOV UR7, 0x14f00000 ;  /* 0x14f0000000077882 */ /* 0x000fd00000000000 */
[----:B------:R-:W-:Y:S02]  /*c950*/  UIADD3 UR8, UR14, 0x24400, URZ ;  /* 0x000244000e087890 */ /* 0x000fe4000fffe03f */
[----:B------:R-:W-:Y:S02]  /*c960*/  UIADD3 UR15, UR14, 0x26c00, URZ ;  /* 0x00026c000e0f7890 */ /* 0x000fe4000fffe03f */
[----:B------:R-:W-:Y:S01]  /*c970*/  UIADD3 UR17, UR14, 0x29400, URZ ;  /* 0x000294000e117890 */ /* 0x000fe2000fffe03f */
[----:B------:R-:W-:Y:S01]  /*c980*/  UMOV UR16, 0x40 ;  /* 0x0000004000107882 */ /* 0x000fe20000000000 */
[----:B------:R-:W-:-:S03]  /*c990*/  UIADD3 UR18, UR14, 0x2bc00, URZ ;  /* 0x0002bc000e127890 */ /* 0x000fc6000fffe03f */
[----:B------:R-:W-:Y:S01]  /*c9a0*/  UMOV UR14, 0x80 ;  /* 0x00000080000e7882 */ /* 0x000fe20000000000 */
[----:B------:R-:W-:Y:S02]  /*c9b0*/  MOV R4, R7 ;  /* 0x0000000700047202 */ /* 0x000fe40000000f00 */
[----:B---3--:R-:W-:-:S13]  /*c9c0*/  R2UR UR11, R9 ;  /* 0x00000000090b72ca */ /* 0x008fda00000e0000 */
[----:B------:R-:W-:Y:S02]  /*c9d0*/  UIMAD UR11, UR11, 0x50, UR5 ;  /* 0x000000500b0b78a4 */ /* 0x000fe4000f8e0205 */
[----:B------:R-:W-:-:S09]  /*c9e0*/  UIADD3.X UR5, URZ, UR37, URZ, UP0, !UPT ;  /* 0x000000253f057290 */ /* 0x000fd200087fe43f */
[----:B------:R3:W-:Y:S02]  /*c9f0*/  UTMALDG.4D.MULTICAST [UR8], [UR4], UR19, desc[UR6] ;  /* 0x00000608040073b4 */ /* 0x0007e40008019813 */
[----:B---3--:R-:W-:Y:S01]  /*ca00*/  UMOV UR8, UR15 ;  /* 0x0000000f00087c82 */ /* 0x008fe20008000000 */
[----:B------:R-:W-:Y:S02]  /*ca10*/  UMOV UR10, UR16 ;  /* 0x00000010000a7c82 */ /* 0x000fe40008000000 */
[----:B------:R3:W-:Y:S02]  /*ca20*/  UTMALDG.4D.MULTICAST [UR8], [UR4], UR19, desc[UR6] ;  /* 0x00000608040073b4 */ /* 0x0007e40008019813 */
[----:B---3--:R-:W-:Y:S01]  /*ca30*/  UMOV UR8, UR17 ;  /* 0x0000001100087c82 */ /* 0x008fe20008000000 */
[----:B------:R-:W-:Y:S01]  /*ca40*/  UMOV UR10, UR14 ;  /* 0x0000000e000a7c82 */ /* 0x000fe20008000000 */
[----:B------:R-:W-:Y:S01]  /*ca50*/  UMOV UR14, 0xc0 ;  /* 0x000000c0000e7882 */ /* 0x000fe20000000000 */
[----:B------:R3:W-:Y:S02]  /*ca60*/  UTMALDG.4D.MULTICAST [UR8], [UR4], UR19, desc[UR6] ;  /* 0x00000608040073b4 */ /* 0x0007e40008019813 */
[----:B---3--:R-:W-:Y:S01]  /*ca70*/  UMOV UR8, UR18 ;  /* 0x0000001200087c82 */ /* 0x008fe20008000000 */
[----:B------:R-:W-:-:S02]  /*ca80*/  UMOV UR10, UR14 ;  /* 0x0000000e000a7c82 */ /* 0x000fc40008000000 */
[----:B------:R3:W-:Y:S02]  /*ca90*/  UTMALDG.4D.MULTICAST [UR8], [UR4], UR19, desc[UR6] ;  /* 0x00000608040073b4 */ /* 0x0007e40008019813 */
[----:B---3--:R-:W-:Y:S01]  /*caa0*/  NOP ;  /* 0x0000000000007918 */ /* 0x008fe20000000000 */
.L_x_167:
[----:B------:R-:W3:Y:S01]  /*cab0*/  LDL R13, [R1+0x1c] ;  /* 0x00001c00010d7983 */ /* 0x000ee20000100800 */
[----:B------:R-:W-:-:S03]  /*cac0*/  MOV R10, 0x400 ;  /* 0x00000400000a7802 */ /* 0x000fc60000000f00 */
[----:B------:R-:W4:Y:S01]  /*cad0*/  LDL.LU R9, [R1+0x18] ;  /* 0x0000180001097983 */ /* 0x000f220000300800 */
[----:B------:R-:W5:Y:S01]  /*cae0*/  S2R R11, SR_CgaCtaId ;  /* 0x00000000000b7919 */ /* 0x000f620000008800 */
[----:B------:R-:W-:Y:S05]  /*caf0*/  WARPSYNC.ALL ;  /* 0x0000000000007948 */ /* 0x000fea0003800000 */
[----:B------:R-:W-:-:S13]  /*cb00*/  ELECT P1, URZ, PT ;  /* 0x00000000003f782f */ /* 0x000fda0003820000 */
[----:B------:R-:W-:Y:S01]  /*cb10*/  @P1 R2UR UR13, R17 ;  /* 0x00000000110d12ca */ /* 0x000fe200000e0000 */
[----:B------:R-:W-:Y:S01]  /*cb20*/  UIADD3 UR4, UP0, UR36, 0x270, URZ ;  /* 0x0000027024047890 */ /* 0x000fe2000ff1e03f */
[----:B------:R-:W-:Y:S02]  /*cb30*/  @P1 R2UR UR12, R18 ;  /* 0x00000000120c12ca */ /* 0x000fe400000e0000 */
[----:B------:R-:W-:Y:S01]  /*cb40*/  @P1 R2UR UR11, R6 ;  /* 0x00000000060b12ca */ /* 0x000fe200000e0000 */
[----:B------:R-:W-:Y:S01]  /*cb50*/  UIADD3.X UR5, URZ, UR37, URZ, UP0, !UPT ;  /* 0x000000253f057290 */ /* 0x000fe200087fe43f */
[----:B-----5:R-:W-:-:S04]  /*cb60*/  LEA R10, R11, R10, 0x18 ;  /* 0x0000000a0b0a7211 */ /* 0x020fc800078ec0ff */
[----:B------:R-:W-:Y:S01]  /*cb70*/  R2UR UR30, R10 ;  /* 0x000000000a1e72ca */ /* 0x000fe200000e0000 */
[----:B------:R-:W-:Y:S01]  /*cb80*/  @P1 IMAD.MOV.U32 R7, RZ, RZ, 0x10000 ;  /* 0x00010000ff071424 */ /* 0x000fe200078e00ff */
[----:B------:R-:W-:Y:S01]  /*cb90*/  BAR.SYNC.DEFER_BLOCKING 0x8, 0x120 ;  /* 0x0204800000007b1d */ /* 0x000fe20000010000 */
[----:B------:R-:W-:Y:S02]  /*cba0*/  @P1 R2UR UR29, R17 ;  /* 0x00000000111d12ca */ /* 0x000fe400000e0000 */
[----:B------:R-:W-:-:S08]  /*cbb0*/  @P1 R2UR UR28, R18 ;  /* 0x00000000121c12ca */ /* 0x000fd000000e0000 */
        /* <DEDUP_REMOVED lines=8> */
[----:B------:R-:W-:Y:S01]  /*cc40*/  @P1 R2UR UR19, R6 ;  /* 0x00000000061312ca */ /* 0x000fe200000e0000 */
[----:B------:R1:W-:Y:S01]  /*cc50*/  @P1 SYNCS.ARRIVE.TRANS64 RZ, [R10+URZ+0x38800], R7 ;  /* 0x038800070aff19a7 */ /* 0x0003e2000800003f */
[----:B------:R5:W-:Y:S01]  /*cc60*/  UTMALDG.4D [UR8], [UR4], desc[UR6] ;  /* 0x00000608040075b4 */ /* 0x000be20008019000 */
[----:B------:R-:W-:-:S02]  /*cc70*/  UIADD3 UR24, UR30, 0x18400, URZ ;  /* 0x000184001e187890 */ /* 0x000fc4000fffe03f */
        /* <DEDUP_REMOVED lines=11> */
[----:B-----5:R-:W-:-:S02]  /*cd30*/  @P1 R2UR UR13, R17 ;  /* 0x00000000110d12ca */ /* 0x020fc400000e0000 */
        /* <DEDUP_REMOVED lines=8> */
[----:B---3--:R-:W-:-:S04]  /*cdc0*/  LOP3.LUT R6, R13, 0x1, RZ, 0xc, !PT ;  /* 0x000000010d067812 */ /* 0x008fc800078e0cff */
[----:B------:R-:W-:-:S04]  /*cdd0*/  SHF.L.U32 R6, R6, 0x1f, RZ ;  /* 0x0000001f06067819 */ /* 0x000fc800000006ff */
[----:B------:R-:W3:Y:S01]  /*cde0*/  SYNCS.PHASECHK.TRANS64.TRYWAIT P1, [R10+URZ+0x38820], R6 ;  /* 0x038820060a0075a7 */ /* 0x000ee2000802017f */
[----:B----4-:R-:W-:Y:S01]  /*cdf0*/  ISETP.GE.AND P2, PT, R9, 0x51, PT ;  /* 0x000000510900780c */ /* 0x010fe20003f46270 */
[----:B-1-3--:R-:W-:-:S12]  /*ce00*/  @!P1 BRA `(.L_x_173) ;  /* 0x0000002400d09947 */ /* 0x00afd80003800000 */
.L_x_231:
[----:B------:R-:W-:Y:S05]  /*ce10*/  BSYNC B0 ;  /* 0x0000000000007941 */ /* 0x000fea0003800000 */
.L_x_172:
[----:B------:R-:W-:Y:S05]  /*ce20*/  @!P2 BRA `(.L_x_174) ;  /* 0x0000001800dca947 */ /* 0x000fea0003800000 */
[----:B-1----:R-:W2:Y:S01]  /*ce30*/  LDL R7, [R1+0x10] ;  /* 0x0000100001077983 */ /* 0x002ea20000100800 */
[----:B------:R-:W-:Y:S02]  /*ce40*/  IMAD.MOV.U32 R6, RZ, RZ, 0x1 ;  /* 0x00000001ff067424 */ /* 0x000fe400078e00ff */
[----:B--2---:R-:W-:-:S05]  /*ce50*/  IMAD.MOV R14, RZ, RZ, -R7 ;  /* 0x000000ffff0e7224 */ /* 0x004fca00078e0a07 */
[----:B------:R-:W-:-:S04]  /*ce60*/  VIADDMNMX R14, R14, R6, 0xffffffff, !PT ;  /* 0xffffffff0e0e7446 */ /* 0x000fc80007800106 */
[----:B------:R-:W-:-:S04]  /*ce70*/  IADD3 R6, R7, R14, RZ ;  /* 0x0000000e07067210 */ /* 0x000fc80007ffe0ff */
[----:B------:R-:W-:-:S04]  /*ce80*/  LOP3.LUT R6, R6, 0x1, RZ, 0xc0, !PT ;  /* 0x0000000106067812 */ /* 0x000fc800078ec0ff */
[----:B------:R-:W-:Y:S01]  /*ce90*/  ISETP.NE.U32.AND P1, PT, R6, 0x1, PT ;  /* 0x000000010600780c */ /* 0x000fe20003f25070 */
[----:B------:R-:W-:-:S12]  /*cea0*/  VIADD R6, R7, 0xfffffffe ;  /* 0xfffffffe07067836 */ /* 0x000fd80000000000 */
        /* <DEDUP_REMOVED lines=8> */
[----:B------:R-:W-:Y:S01]  /*cf30*/  IMAD.MOV.U32 R7, RZ, RZ, R4 ;  /* 0x000000ffff077224 */ /* 0x000fe200078e0004 */
[----:B------:R-:W-:Y:S06]  /*cf40*/  @!P0 BRA `(.L_x_178) ;  /* 0x00000000004c8947 */ /* 0x000fec0003800000 */
[----:B------:R-:W1:Y:S01]  /*cf50*/  LDC R15, c[0x0][0x41c] ;  /* 0x00010700ff0f7b82 */ /* 0x000e620000000800 */
[----:B------:R-:W-:Y:S01]  /*cf60*/  MOV R7, R6 ;  /* 0x0000000600077202 */ /* 0x000fe20000000f00 */
[----:B------:R-:W-:Y:S01]  /*cf70*/  ULDC.64 UR4, c[0x0][0x408] ;  /* 0x0001020000047ab9 */ /* 0x000fe20000000a00 */
[----:B------:R-:W-:Y:S01]  /*cf80*/  ULDC.64 UR6, c[0x0][0x208] ;  /* 0x0000820000067ab9 */ /* 0x000fe20000000a00 */
[----:B-1----:R-:W-:-:S13]  /*cf90*/  ISETP.NE.AND P1, PT, R15, 0x1, PT ;  /* 0x000000010f00780c */ /* 0x002fda0003f25270 */
[----:B------:R-:W1:Y:S02]  /*cfa0*/  @P1 LDC.64 R10, c[0x0][0x420] ;  /* 0x00010800ff0a1b82 */ /* 0x000e640000000a00 */
[----:B-1----:R-:W-:-:S05]  /*cfb0*/  @P1 IMAD.HI.U32 R10, R6, R10, RZ ;  /* 0x0000000a060a1227 */ /* 0x002fca00078e00ff */
[----:B------:R-:W-:-:S04]  /*cfc0*/  @P1 SHF.R.U32.HI R7, RZ, R11, R10 ;  /* 0x0000000bff071219 */ /* 0x000fc8000001160a */
[--C-:B------:R-:W-:Y:S01]  /*cfd0*/  SHF.R.S32.HI R11, RZ, 0x1f, R7.reuse ;  /* 0x0000001fff0b7819 */ /* 0x100fe20000011407 */
[----:B------:R-:W-:-:S04]  /*cfe0*/  IMAD.MOV R10, RZ, RZ, -R7 ;  /* 0x000000ffff0a7224 */ /* 0x000fc800078e0a07 */
[----:B------:R-:W-:Y:S02]  /*cff0*/  IMAD R6, R15, R10, R6 ;  /* 0x0000000a0f067224 */ /* 0x000fe400078e0206 */
[----:B------:R-:W-:Y:S02]  /*d000*/  IMAD R15, R12, UR4, RZ ;  /* 0x000000040c0f7c24 */ /* 0x000fe4000f8e02ff */
[----:B------:R-:W-:Y:S02]  /*d010*/  IMAD.MOV.U32 R10, RZ, RZ, R7 ;  /* 0x000000ffff0a7224 */ /* 0x000fe400078e0007 */
[C---:B------:R-:W-:Y:S02]  /*d020*/  IMAD R7, R5.reuse, UR5, R15 ;  /* 0x0000000505077c24 */ /* 0x040fe4000f8e020f */
[----:B------:R-:W-:-:S04]  /*d030*/  IMAD.WIDE.U32 R10, R5, UR4, R10 ;  /* 0x00000004050a7c25 */ /* 0x000fc8000f8e000a */
[----:B------:R-:W-:Y:S01]  /*d040*/  IMAD.IADD R7, R7, 0x1, R11 ;  /* 0x0000000107077824 */ /* 0x000fe200078e020b */
[----:B------:R-:W-:-:S04]  /*d050*/  LEA R2, P1, R10, R2, 0x2 ;  /* 0x000000020a027211 */ /* 0x000fc800078210ff */
[----:B------:R-:W-:-:S05]  /*d060*/  LEA.HI.X R3, R10, R3, R7, 0x2, P1 ;  /* 0x000000030a037211 */ /* 0x000fca00008f1407 */
[----:B------:R1:W5:Y:S04]  /*d070*/  LDG.E R7, desc[UR6][R2.64] ;  /* 0x0000000602077981 */ /* 0x000368000c1e1900 */
.L_x_178:
[----:B-1----:R-:W1:Y:S01]  /*d080*/  S2R R3, SR_CgaCtaId ;  /* 0x0000000000037919 */ /* 0x002e620000008800 */
[----:B------:R-:W-:-:S04]  /*d090*/  MOV R2, 0x400 ;  /* 0x0000040000027802 */ /* 0x000fc80000000f00 */
[----:B-1----:R-:W-:Y:S02]  /*d0a0*/  LEA R2, R3, R2, 0x18 ;  /* 0x0000000203027211 */ /* 0x002fe400078ec0ff */
[----:B------:R-:W-:Y:S02]  /*d0b0*/  SHF.L.U32 R3, R13, 0x1f, RZ ;  /* 0x0000001f0d037819 */ /* 0x000fe400000006ff */
[----:B------:R-:W-:-:S04]  /*d0c0*/  LEA R2, R9, R2, 0x3 ;  /* 0x0000000209027211 */ /* 0x000fc800078e18ff */
[----:B------:R-:W1:Y:S02]  /*d0d0*/  SYNCS.PHASECHK.TRANS64.TRYWAIT P1, [R2+URZ+0x38840], R3 ;  /* 0x03884003020075a7 */ /* 0x000e64000802017f */
[----:B-1----:R-:W-:Y:S05]  /*d0e0*/  @!P1 BRA `(.L_x_179) ;  /* 0x0000002400389947 */ /* 0x002fea0003800000 */
.L_x_232:
[----:B------:R-:W2:Y:S01]  /*d0f0*/  S2R R10, SR_TID.X ;  /* 0x00000000000a7919 */ /* 0x000ea20000002100 */
[----:B------:R-:W-:Y:S01]  /*d100*/  UPRMT UR4, UR38, 0x9910, URZ ;  /* 0x0000991026047896 */ /* 0x000fe2000800003f */
[----:B--2---:R-:W-:-:S13]  /*d110*/  LOP3.LUT P1, RZ, R10, 0x7f, RZ, 0xc0, !PT ;  /* 0x0000007f0aff7812 */ /* 0x004fda000782c0ff */
[----:B-1----:R-:W-:-:S04]  /*d120*/  @!P1 IMAD.MOV.U32 R3, RZ, RZ, 0xa000 ;  /* 0x0000a000ff039424 */ /* 0x002fc800078e00ff */
[----:B------:R1:W-:Y:S02]  /*d130*/  @!P1 SYNCS.ARRIVE.TRANS64 RZ, [R2+URZ+0x38830], R3 ;  /* 0x0388300302ff99a7 */ /* 0x0003e4000800003f */
[----:B-1----:R-:W-:-:S05]  /*d140*/  IMAD.U32 R3, RZ, RZ, UR4 ;  /* 0x00000004ff037e24 */ /* 0x002fca000f8e00ff */
[----:B------:R-:W-:-:S13]  /*d150*/  ISETP.NE.AND P2, PT, R3, 0x2, PT ;  /* 0x000000020300780c */ /* 0x000fda0003f45270 */
[----:B------:R-:W-:Y:S05]  /*d160*/  @P2 BRA `(.L_x_180) ;  /* 0x0000000000042947 */ /* 0x000fea0003800000 */
[----:B------:R-:W-:Y:S01]  /*d170*/  BPT.TRAP 0x1 ;  /* 0x000000040000795c */ /* 0x000fe20000300000 */
.L_x_180:
[----:B------:R-:W2:Y:S02]  /*d180*/  LDL R3, [R1+0x4] ;  /* 0x0000040001037983 */ /* 0x000ea40000100800 */
[----:B--2---:R-:W-:-:S13]  /*d190*/  ISETP.NE.AND P1, PT, R3, RZ, PT ;  /* 0x000000ff0300720c */ /* 0x004fda0003f25270 */
[----:B------:R-:W-:Y:S05]  /*d1a0*/  @P1 BRA `(.L_x_181) ;  /* 0x0000000000041947 */ /* 0x000fea0003800000 */
[----:B------:R-:W-:Y:S01]  /*d1b0*/  BPT.TRAP 0x1 ;  /* 0x000000040000795c */ /* 0x000fe20000300000 */
.L_x_181:
[----:B------:R-:W1:Y:S01]  /*d1c0*/  S2R R11, SR_CgaCtaId ;  /* 0x00000000000b7919 */ /* 0x000e620000008800 */
[----:B------:R-:W-:Y:S01]  /*d1d0*/  MOV R10, 0x400 ;  /* 0x00000400000a7802 */ /* 0x000fe20000000f00 */
[----:B------:R-:W-:Y:S01]  /*d1e0*/  UIADD3 UR4, UP0, UR36, 0x370, URZ ;  /* 0x0000037024047890 */ /* 0x000fe2000ff1e03f */
[----:B------:R-:W-:Y:S01]  /*d1f0*/  R2UR UR9, R2 ;  /* 0x00000000020972ca */ /* 0x000fe200000e0000 */
[----:B------:R-:W-:Y:S01]  /*d200*/  IMAD R2, R9, 0x5000, R21 ;  /* 0x0000500009027824 */ /* 0x000fe200078e0215 */
[----:B------:R-:W-:Y:S01]  /*d210*/  R2UR UR11, R6 ;  /* 0x00000000060b72ca */ /* 0x000fe200000e0000 */
[----:B------:R-:W-:Y:S01]  /*d220*/  UMOV UR10, URZ ;  /* 0x0000003f000a7c82 */ /* 0x000fe20008000000 */
[----:B------:R-:W-:Y:S01]  /*d230*/  R2UR UR5, R20 ;  /* 0x00000000140572ca */ /* 0x000fe200000e0000 */
[----:B------:R-:W-:Y:S01]  /*d240*/  UMOV UR19, 0x30000 ;  /* 0x0003000000137882 */ /* 0x000fe20000000000 */
[----:B------:R-:W-:Y:S01]  /*d250*/  R2UR UR12, R0 ;  /* 0x00000000000c72ca */ /* 0x000fe200000e0000 */
[----:B------:R-:W-:Y:S01]  /*d260*/  UMOV UR6, 0x0 ;  /* 0x0000000000067882 */ /* 0x000fe20000000000 */
[----:B-----5:R-:W-:Y:S01]  /*d270*/  R2UR UR13, R7 ;  /* 0x00000000070d72ca */ /* 0x020fe200000e0000 */
[----:B------:R-:W-:Y:S01]  /*d280*/  UMOV UR7, 0x14f00000 ;  /* 0x14f0000000077882 */ /* 0x000fe20000000000 */
[----:B------:R-:W-:Y:S01]  /*d290*/  UMOV UR17, 0x40 ;  /* 0x0000004000117882 */ /* 0x000fe20000000000 */
[----:B------:R-:W-:Y:S01]  /*d2a0*/  UMOV UR18, 0x80 ;  /* 0x0000008000127882 */ /* 0x000fe20000000000 */
[----:B------:R-:W-:Y:S01]  /*d2b0*/  SHF.L.U32 R3, R19, 0x1f, RZ ;  /* 0x0000001f13037819 */ /* 0x000fe200000006ff */
[----:B------:R-:W-:-:S04]  /*d2c0*/  UIADD3 UR9, UR9, 0x38830, URZ ;  /* 0x0003883009097890 */ /* 0x000fc8000fffe03f */
[----:B------:R-:W-:Y:S02]  /*d2d0*/  UIMAD UR11, UR11, 0x50, UR5 ;  /* 0x000000500b0b78a4 */ /* 0x000fe4000f8e0205 */
[----:B------:R-:W-:Y:S01]  /*d2e0*/  UIADD3.X UR5, URZ, UR37, URZ, UP0, !UPT ;  /* 0x000000253f057290 */ /* 0x000fe200087fe43f */
[----:B-1----:R-:W-:-:S05]  /*d2f0*/  LEA R10, R11, R10, 0x18 ;  /* 0x0000000a0b0a7211 */ /* 0x002fca00078ec0ff */
[----:B------:R-:W-:-:S05]  /*d300*/  IMAD R2, R2, 0x2, R10 ;  /* 0x0000000202027824 */ /* 0x000fca00078e020a */
[----:B------:R-:W-:Y:S02]  /*d310*/  R2UR UR14, R2 ;  /* 0x00000000020e72ca */ /* 0x000fe400000e0000 */
[----:B------:R-:W-:-:S11]  /*d320*/  LEA R2, R16, R10, 0x3 ;  /* 0x0000000a10027211 */ /* 0x000fd600078e18ff */
[----:B------:R-:W-:Y:S02]  /*d330*/  UIADD3 UR8, UR14, 0x24400, URZ ;  /* 0x000244000e087890 */ /* 0x000fe4000fffe03f */
[----:B------:R-:W-:Y:S02]  /*d340*/  UIADD3 UR15, UR14, 0x26c00, URZ ;  /* 0x00026c000e0f7890 */ /* 0x000fe4000fffe03f */
[----:B------:R-:W-:Y:S02]  /*d350*/  UIADD3 UR16, UR14, 0x29400, URZ ;  /* 0x000294000e107890 */ /* 0x000fe4000fffe03f */
[----:B------:R-:W-:-:S03]  /*d360*/  UIADD3 UR14, UR14, 0x2bc00, URZ ;  /* 0x0002bc000e0e7890 */ /* 0x000fc6000fffe03f */
[----:B------:R1:W-:Y:S02]  /*d370*/  UTMALDG.4D.MULTICAST [UR8], [UR4], UR19, desc[UR6] ;  /* 0x00000608040073b4 */ /* 0x0003e40008019813 */
[----:B-1----:R-:W-:Y:S01]  /*d380*/  UMOV UR8, UR15 ;  /* 0x0000000f00087c82 */ /* 0x002fe20008000000 */
[----:B------:R-:W-:Y:S01]  /*d390*/  UMOV UR10, UR17 ;  /* 0x00000011000a7c82 */ /* 0x000fe20008000000 */
[----:B------:R-:W-:Y:S01]  /*d3a0*/  UMOV UR15, 0xc0 ;  /* 0x000000c0000f7882 */ /* 0x000fe20000000000 */
[----:B------:R1:W-:Y:S02]  /*d3b0*/  UTMALDG.4D.MULTICAST [UR8], [UR4], UR19, desc[UR6] ;  /* 0x00000608040073b4 */ /* 0x0003e40008019813 */
[----:B-1----:R-:W-:Y:S01]  /*d3c0*/  UMOV UR8, UR16 ;  /* 0x0000001000087c82 */ /* 0x002fe20008000000 */
[----:B------:R-:W-:Y:S02]  /*d3d0*/  UMOV UR10, UR18 ;  /* 0x00000012000a7c82 */ /* 0x000fe40008000000 */
[----:B------:R1:W-:Y:S02]  /*d3e0*/  UTMALDG.4D.MULTICAST [UR8], [UR4], UR19, desc[UR6] ;  /* 0x00000608040073b4 */ /* 0x0003e40008019813 */
[----:B-1----:R-:W-:Y:S01]  /*d3f0*/  UMOV UR8, UR14 ;  /* 0x0000000e00087c82 */ /* 0x002fe20008000000 */
[----:B------:R-:W-:-:S02]  /*d400*/  UMOV UR10, UR15 ;  /* 0x0000000f000a7c82 */ /* 0x000fc40008000000 */
[----:B------:R1:W-:Y:S01]  /*d410*/  UTMALDG.4D.MULTICAST [UR8], [UR4], UR19, desc[UR6] ;  /* 0x00000608040073b4 */ /* 0x0003e20008019813 */
[----:B------:R-:W2:Y:S02]  /*d420*/  SYNCS.PHASECHK.TRANS64.TRYWAIT P1, [R2+URZ+0x38860], R3 ;  /* 0x03886003020075a7 */ /* 0x000ea4000802017f */
[----:B-12---:R-:W-:Y:S05]  /*d430*/  @!P1 BRA `(.L_x_182) ;  /* 0x0000002000789947 */ /* 0x006fea0003800000 */
.L_x_233:
[----:B------:R-:W2:Y:S02]  /*d440*/  S2R R10, SR_TID.X ;  /* 0x00000000000a7919 */ /* 0x000ea40000002100 */
[----:B--2---:R-:W-:-:S13]  /*d450*/  LOP3.LUT P1, RZ, R10, 0x7f, RZ, 0xc0, !PT ;  /* 0x0000007f0aff7812 */ /* 0x004fda000782c0ff */
[----:B-1----:R-:W-:-:S04]  /*d460*/  @!P1 IMAD.MOV.U32 R3, RZ, RZ, 0xa000 ;  /* 0x0000a000ff039424 */ /* 0x002fc800078e00ff */
[----:B------:R1:W-:Y:S01]  /*d470*/  @!P1 SYNCS.ARRIVE.TRANS64 RZ, [R2+URZ+0x38850], R3 ;  /* 0x0388500302ff99a7 */ /* 0x0003e2000800003f */
[----:B------:R-:W-:Y:S05]  /*d480*/  @P2 BRA `(.L_x_183) ;  /* 0x0000000000042947 */ /* 0x000fea0003800000 */
[----:B------:R-:W-:Y:S01]  /*d490*/  BPT.TRAP 0x1 ;  /* 0x000000040000795c */ /* 0x000fe20000300000 */
.L_x_183:
[----:B-1----:R-:W2:Y:S02]  /*d4a0*/  LDL R3, [R1+0x4] ;  /* 0x0000040001037983 */ /* 0x002ea40000100800 */
[----:B--2---:R-:W-:-:S13]  /*d4b0*/  ISETP.NE.AND P1, PT, R3, RZ, PT ;  /* 0x000000ff0300720c */ /* 0x004fda0003f25270 */
[----:B------:R-:W-:Y:S05]  /*d4c0*/  @P1 BRA `(.L_x_184) ;  /* 0x0000000000041947 */ /* 0x000fea0003800000 */
[----:B------:R-:W-:Y:S01]  /*d4d0*/  BPT.TRAP 0x1 ;  /* 0x000000040000795c */ /* 0x000fe20000300000 */
.L_x_184:
[----:B------:R-:W2:Y:S01]  /*d4e0*/  LDL.LU R3, [R1] ;  /* 0x0000000001037983 */ /* 0x000ea20000300800 */
[----:B------:R-:W-:Y:S01]  /*d4f0*/  MOV R10, 0x400 ;  /* 0x00000400000a7802 */ /* 0x000fe20000000f00 */
[----:B------:R-:W-:Y:S01]  /*d500*/  UIADD3 UR4, UP0, UR36, 0x470, URZ ;  /* 0x0000047024047890 */ /* 0x000fe2000ff1e03f */
[----:B------:R-:W-:Y:S01]  /*d510*/  R2UR UR5, R20 ;  /* 0x00000000140572ca */ /* 0x000fe200000e0000 */
[----:B------:R-:W1:Y:S01]  /*d520*/  S2R R11, SR_CgaCtaId ;  /* 0x00000000000b7919 */ /* 0x000e620000008800 */
[----:B------:R-:W-:Y:S01]  /*d530*/  R2UR UR9, R2 ;  /* 0x00000000020972ca */ /* 0x000fe200000e0000 */
[----:B------:R-:W-:Y:S01]  /*d540*/  UMOV UR10, URZ ;  /* 0x0000003f000a7c82 */ /* 0x000fe20008000000 */
[----:B------:R-:W-:Y:S01]  /*d550*/  R2UR UR13, R4 ;  /* 0x00000000040d72ca */ /* 0x000fe200000e0000 */
[----:B------:R-:W-:Y:S01]  /*d560*/  UMOV UR18, 0x30000 ;  /* 0x0003000000127882 */ /* 0x000fe20000000000 */
[----:B------:R-:W-:Y:S01]  /*d570*/  R2UR UR12, R0 ;  /* 0x00000000000c72ca */ /* 0x000fe200000e0000 */
[----:B------:R-:W-:Y:S01]  /*d580*/  UMOV UR6, 0x0 ;  /* 0x0000000000067882 */ /* 0x000fe20000000000 */
[----:B------:R-:W-:Y:S01]  /*d590*/  UMOV UR7, 0x14f00000 ;  /* 0x14f0000000077882 */ /* 0x000fe20000000000 */
[----:B------:R-:W-:Y:S01]  /*d5a0*/  UMOV UR17, 0x40 ;  /* 0x0000004000117882 */ /* 0x000fe20000000000 */
[----:B------:R3:W-:Y:S01]  /*d5b0*/  STL [R1], R6 ;  /* 0x0000000601007387 */ /* 0x0007e20000100800 */
[----:B------:R-:W-:-:S04]  /*d5c0*/  IMAD.MOV.U32 R4, RZ, RZ, R7 ;  /* 0x000000ffff047224 */ /* 0x000fc800078e0007 */
[----:B------:R-:W-:Y:S01]  /*d5d0*/  UIADD3 UR9, UR9, 0x38850, URZ ;  /* 0x0003885009097890 */ /* 0x000fe2000fffe03f */
[----:B-1----:R-:W-:Y:S02]  /*d5e0*/  LEA R10, R11, R10, 0x18 ;  /* 0x0000000a0b0a7211 */ /* 0x002fe400078ec0ff */
[----:B--2---:R-:W-:Y:S01]  /*d5f0*/  R2UR UR11, R3 ;  /* 0x00000000030b72ca */ /* 0x004fe200000e0000 */
[----:B------:R-:W-:-:S04]  /*d600*/  IMAD R3, R16, 0x5000, R21 ;  /* 0x0000500010037824 */ /* 0x000fc800078e0215 */
[----:B------:R-:W-:-:S05]  /*d610*/  IMAD R3, R3, 0x2, R10 ;  /* 0x0000000203037824 */ /* 0x000fca00078e020a */
[----:B------:R-:W-:-:S03]  /*d620*/  R2UR UR16, R3 ;  /* 0x00000000031072ca */ /* 0x000fc600000e0000 */
[----:B------:R-:W-:Y:S02]  /*d630*/  UIMAD UR11, UR11, 0x50, UR5 ;  /* 0x000000500b0b78a4 */ /* 0x000fe4000f8e0205 */
[----:B------:R-:W-:-:S08]  /*d640*/  UIADD3.X UR5, URZ, UR37, URZ, UP0, !UPT ;  /* 0x000000253f057290 */ /* 0x000fd000087fe43f */
        /* <DEDUP_REMOVED lines=10> */
[----:B------:R-:W-:Y:S01]  /*d6f0*/  UMOV UR10, UR14 ;  /* 0x0000000e000a7c82 */ /* 0x000fe20008000000 */
[----:B------:R-:W-:Y:S01]  /*d700*/  UMOV UR14, 0xc0 ;  /* 0x000000c0000e7882 */ /* 0x000fe20000000000 */
[----:B------:R1:W-:Y:S02]  /*d710*/  UTMALDG.4D.MULTICAST [UR8], [UR4], UR18, desc[UR6] ;  /* 0x00000608040073b4 */ /* 0x0003e40008019812 */
[----:B-1----:R-:W-:Y:S01]  /*d720*/  UMOV UR8, UR16 ;  /* 0x0000001000087c82 */ /* 0x002fe20008000000 */
[----:B------:R-:W-:-:S02]  /*d730*/  UMOV UR10, UR14 ;  /* 0x0000000e000a7c82 */ /* 0x000fc40008000000 */
[----:B------:R3:W-:Y:S02]  /*d740*/  UTMALDG.4D.MULTICAST [UR8], [UR4], UR18, desc[UR6] ;  /* 0x00000608040073b4 */ /* 0x0007e40008019812 */
[----:B---3--:R-:W-:Y:S01]  /*d750*/  NOP ;  /* 0x0000000000007918 */ /* 0x008fe20000000000 */
.L_x_177:
[----:B------:R-:W-:Y:S05]  /*d760*/  BSYNC B0 ;  /* 0x0000000000007941 */ /* 0x000fea0003800000 */
.L_x_176:
[----:B------:R-:W2:Y:S01]  /*d770*/  LDL.LU R2, [R1+0x10] ;  /* 0x0000100001027983 */ /* 0x000ea20000300800 */
[----:B------:R-:W-:Y:S02]  /*d780*/  IMAD.MOV.U32 R16, RZ, RZ, R9 ;  /* 0x000000ffff107224 */ /* 0x000fe400078e0009 */
[----:B------:R-:W-:Y:S01]  /*d790*/  IMAD.MOV.U32 R19, RZ, RZ, R13 ;  /* 0x000000ffff137224 */ /* 0x000fe200078e000d */
[----:B--2---:R-:W-:-:S07]  /*d7a0*/  IADD3 R6, R2, -0x3, RZ ;  /* 0xfffffffd02067810 */ /* 0x004fce0007ffe0ff */
.L_x_175:
[----:B------:R-:W-:Y:S01]  /*d7b0*/  IMAD.MOV R3, RZ, RZ, -R14 ;  /* 0x000000ffff037224 */ /* 0x000fe200078e0a0e */
[----:B------:R-:W-:Y:S04]  /*d7c0*/  BSSY B0, `(.L_x_174) ;  /* 0x000011d000007945 */ /* 0x000fe80003800000 */
[----:B------:R-:W-:-:S13]  /*d7d0*/  ISETP.NE.AND P1, PT, R8, R3, PT ;  /* 0x000000030800720c */ /* 0x000fda0003f25270 */
[----:B------:R-:W-:Y:S05]  /*d7e0*/  @!P1 BRA `(.L_x_185) ;  /* 0x0000001000689947 */ /* 0x000fea0003800000 */
[----:B------:R-:W-:-:S07]  /*d7f0*/  MOV R8, R4 ;  /* 0x0000000400087202 */ /* 0x000fce0000000f00 */
.L_x_204:
        /* <DEDUP_REMOVED lines=18> */
[----:B------:R-:W-:Y:S02]  /*d920*/  @P1 SHF.R.U32.HI R2, RZ, R3, R8 ;  /* 0x00000003ff021219 */ /* 0x000fe40000011608 */
[----:B------:R-:W1:Y:S02]  /*d930*/  LDC.64 R8, c[0x0][0x3f8] ;  /* 0x0000fe00ff087b82 */ /* 0x000e640000000a00 */
[----:B------:R-:W-:-:S05]  /*d940*/  IADD3 R3, -R2, RZ, RZ ;  /* 0x000000ff02037210 */ /* 0x000fca0007ffe1ff */
[----:B------:R-:W-:Y:S01]  /*d950*/  IMAD R11, R11, R3, R6 ;  /* 0x000000030b0b7224 */ /* 0x000fe200078e0206 */
[----:B------:R-:W-:-:S03]  /*d960*/  SHF.R.S32.HI R3, RZ, 0x1f, R2 ;  /* 0x0000001fff037819 */ /* 0x000fc60000011402 */
[----:B------:R-:W-:-:S04]  /*d970*/  IMAD.WIDE.U32 R2, R5, UR4, R2 ;  /* 0x0000000405027c25 */ /* 0x000fc8000f8e0002 */
[----:B------:R-:W-:Y:S01]  /*d980*/  IMAD.IADD R13, R13, 0x1, R3 ;  /* 0x000000010d0d7824 */ /* 0x000fe200078e0203 */
[----:B-1----:R-:W-:-:S04]  /*d990*/  LEA R8, P1, R2, R8, 0x2 ;  /* 0x0000000802087211 */ /* 0x002fc800078210ff */
[----:B------:R-:W-:-:S05]  /*d9a0*/  LEA.HI.X R9, R2, R9, R13, 0x2, P1 ;  /* 0x0000000902097211 */ /* 0x000fca00008f140d */
[----:B------:R1:W5:Y:S04]  /*d9b0*/  LDG.E R8, desc[UR6][R8.64] ;  /* 0x0000000608087981 */ /* 0x000368000c1e1900 */
.L_x_188:
[----:B------:R-:W2:Y:S01]  /*d9c0*/  S2R R3, SR_CgaCtaId ;  /* 0x0000000000037919 */ /* 0x000ea20000008800 */
[----:B------:R-:W-:-:S04]  /*d9d0*/  MOV R2, 0x400 ;  /* 0x0000040000027802 */ /* 0x000fc80000000f00 */
[----:B--2---:R-:W-:Y:S02]  /*d9e0*/  LEA R2, R3, R2, 0x18 ;  /* 0x0000000203027211 */ /* 0x004fe400078ec0ff */
[----:B------:R-:W-:-:S03]  /*d9f0*/  SHF.L.U32 R3, R10, 0x1f, RZ ;  /* 0x0000001f0a037819 */ /* 0x000fc600000006ff */
[----:B------:R-:W-:-:S04]  /*da00*/  IMAD R2, R7, 0x8, R2 ;  /* 0x0000000807027824 */ /* 0x000fc800078e0202 */
[----:B------:R-:W2:Y:S02]  /*da10*/  SYNCS.PHASECHK.TRANS64.TRYWAIT P1, [R2+URZ+0x38840], R3 ;  /* 0x03884003020075a7 */ /* 0x000ea4000802017f */
[----:B--2---:R-:W-:Y:S05]  /*da20*/  @!P1 BRA `(.L_x_189) ;  /* 0x0000001c00109947 */ /* 0x004fea0003800000 */
.L_x_234:
[----:B-1----:R-:W1:Y:S01]  /*da30*/  S2R R9, SR_TID.X ;  /* 0x0000000000097919 */ /* 0x002e620000002100 */
[----:B------:R-:W-:Y:S01]  /*da40*/  UPRMT UR4, UR38, 0x9910, URZ ;  /* 0x0000991026047896 */ /* 0x000fe2000800003f */
[----:B-1----:R-:W-:-:S13]  /*da50*/  LOP3.LUT P1, RZ, R9, 0x7f, RZ, 0xc0, !PT ;  /* 0x0000007f09ff7812 */ /* 0x002fda000782c0ff */
[----:B--2---:R-:W-:-:S04]  /*da60*/  @!P1 IMAD.MOV.U32 R3, RZ, RZ, 0xa000 ;  /* 0x0000a000ff039424 */ /* 0x004fc800078e00ff */
[----:B------:R1:W-:Y:S02]  /*da70*/  @!P1 SYNCS.ARRIVE.TRANS64 RZ, [R2+URZ+0x38830], R3 ;  /* 0x0388300302ff99a7 */ /* 0x0003e4000800003f */
[----:B-1----:R-:W-:-:S04]  /*da80*/  MOV R3, UR4 ;  /* 0x0000000400037c02 */ /* 0x002fc80008000f00 */
[----:B------:R-:W-:-:S13]  /*da90*/  ISETP.NE.AND P2, PT, R3, 0x2, PT ;  /* 0x000000020300780c */ /* 0x000fda0003f45270 */
[----:B------:R-:W-:Y:S05]  /*daa0*/  @P2 BRA `(.L_x_190) ;  /* 0x0000000000042947 */ /* 0x000fea0003800000 */
[----:B------:R-:W-:Y:S01]  /*dab0*/  BPT.TRAP 0x1 ;  /* 0x000000040000795c */ /* 0x000fe20000300000 */
.L_x_190:
[----:B------:R-:W2:Y:S02]  /*dac0*/  LDL R3, [R1+0x4] ;  /* 0x0000040001037983 */ /* 0x000ea40000100800 */
[----:B--2---:R-:W-:-:S13]  /*dad0*/  ISETP.NE.AND P1, PT, R3, RZ, PT ;  /* 0x000000ff0300720c */ /* 0x004fda0003f25270 */
[----:B------:R-:W-:Y:S05]  /*dae0*/  @P1 BRA `(.L_x_191) ;  /* 0x0000000000041947 */ /* 0x000fea0003800000 */
[----:B------:R-:W-:Y:S01]  /*daf0*/  BPT.TRAP 0x1 ;  /* 0x000000040000795c */ /* 0x000fe20000300000 */
.L_x_191:
        /* <DEDUP_REMOVED lines=21> */
[----:B------:R-:W-:Y:S01]  /*dc50*/  R2UR UR14, R2 ;  /* 0x00000000020e72ca */ /* 0x000fe200000e0000 */
[----:B------:R-:W-:-:S12]  /*dc60*/  IMAD R2, R16, 0x8, R3 ;  /* 0x0000000810027824 */ /* 0x000fd800078e0203 */
        /* <DEDUP_REMOVED lines=17> */
.L_x_235:
[----:B------:R-:W2:Y:S02]  /*dd80*/  S2R R3, SR_TID.X ;  /* 0x0000000000037919 */ /* 0x000ea40000002100 */
[----:B--2---:R-:W-:-:S13]  /*dd90*/  LOP3.LUT P1, RZ, R3, 0x7f, RZ, 0xc0, !PT ;  /* 0x0000007f03ff7812 */ /* 0x004fda000782c0ff */
[----:B------:R-:W-:-:S04]  /*dda0*/  @!P1 IMAD.MOV.U32 R3, RZ, RZ, 0xa000 ;  /* 0x0000a000ff039424 */ /* 0x000fc800078e00ff */
[----:B------:R2:W-:Y:S01]  /*ddb0*/  @!P1 SYNCS.ARRIVE.TRANS64 RZ, [R2+URZ+0x38850], R3 ;  /* 0x0388500302ff99a7 */ /* 0x0005e2000800003f */
[----:B------:R-:W-:Y:S05]  /*ddc0*/  @P2 BRA `(.L_x_193) ;  /* 0x0000000000042947 */ /* 0x000fea0003800000 */
[----:B------:R-:W-:Y:S01]  /*ddd0*/  BPT.TRAP 0x1 ;  /* 0x000000040000795c */ /* 0x000fe20000300000 */
.L_x_193:
[----:B--2---:R-:W2:Y:S02]  /*dde0*/  LDL R3, [R1+0x4] ;  /* 0x0000040001037983 */ /* 0x004ea40000100800 */
[----:B--2---:R-:W-:-:S13]  /*ddf0*/  ISETP.NE.AND P1, PT, R3, RZ, PT ;  /* 0x000000ff0300720c */ /* 0x004fda0003f25270 */
[----:B------:R-:W-:Y:S05]  /*de00*/  @P1 BRA `(.L_x_194) ;  /* 0x0000000000041947 */ /* 0x000fea0003800000 */
[----:B------:R-:W-:Y:S01]  /*de10*/  BPT.TRAP 0x1 ;  /* 0x000000040000795c */ /* 0x000fe20000300000 */
.L_x_194:
[----:B------:R-:W2:Y:S01]  /*de20*/  LDL.LU R13, [R1] ;  /* 0x00000000010d7983 */ /* 0x000ea20000300800 */
[----:B------:R-:W-:Y:S01]  /*de30*/  MOV R3, 0x400 ;  /* 0x0000040000037802 */ /* 0x000fe20000000f00 */
[----:B------:R-:W-:Y:S01]  /*de40*/  IMAD R16, R16, 0x5000, R21 ;  /* 0x0000500010107824 */ /* 0x000fe200078e0215 */
[----:B------:R-:W-:Y:S01]  /*de50*/  R2UR UR5, R20 ;  /* 0x00000000140572ca */ /* 0x000fe200000e0000 */
[----:B------:R-:W3:Y:S01]  /*de60*/  S2R R9, SR_CgaCtaId ;  /* 0x0000000000097919 */ /* 0x000ee20000008800 */
[----:B------:R-:W-:Y:S01]  /*de70*/  R2UR UR9, R2 ;  /* 0x00000000020972ca */ /* 0x000fe200000e0000 */
[----:B------:R-:W-:Y:S01]  /*de80*/  UIADD3 UR4, UP0, UR36, 0x470, URZ ;  /* 0x0000047024047890 */ /* 0x000fe2000ff1e03f */
[----:B------:R-:W-:Y:S01]  /*de90*/  R2UR UR13, R4 ;  /* 0x00000000040d72ca */ /* 0x000fe200000e0000 */
[----:B------:R-:W-:Y:S01]  /*dea0*/  UMOV UR10, URZ ;  /* 0x0000003f000a7c82 */ /* 0x000fe20008000000 */
[----:B------:R-:W-:Y:S01]  /*deb0*/  R2UR UR12, R0 ;  /* 0x00000000000c72ca */ /* 0x000fe200000e0000 */
[----:B------:R-:W-:Y:S01]  /*dec0*/  UMOV UR18, 0x30000 ;  /* 0x0003000000127882 */ /* 0x000fe20000000000 */
[----:B------:R-:W-:Y:S01]  /*ded0*/  UMOV UR6, 0x0 ;  /* 0x0000000000067882 */ /* 0x000fe20000000000 */
[----:B------:R-:W-:Y:S01]  /*dee0*/  UMOV UR7, 0x14f00000 ;  /* 0x14f0000000077882 */ /* 0x000fe20000000000 */
[----:B------:R-:W-:Y:S01]  /*def0*/  UMOV UR17, 0x40 ;  /* 0x0000004000117882 */ /* 0x000fe20000000000 */
[----:B------:R4:W-:Y:S01]  /*df00*/  STL [R1], R11 ;  /* 0x0000000b01007387 */ /* 0x0009e20000100800 */
[----:B------:R-:W-:-:S03]  /*df10*/  IMAD.MOV.U32 R4, RZ, RZ, R8 ;  /* 0x000000ffff047224 */ /* 0x000fc600078e0008 */
[----:B------:R-:W-:Y:S01]  /*df20*/  UIADD3 UR9, UR9, 0x38850, URZ ;  /* 0x0003885009097890 */ /* 0x000fe2000fffe03f */
[----:B---3--:R-:W-:-:S04]  /*df30*/  LEA R3, R9, R3, 0x18 ;  /* 0x0000000309037211 */ /* 0x008fc800078ec0ff */
[----:B------:R-:W-:-:S04]  /*df40*/  LEA R16, R16, R3, 0x1 ;  /* 0x0000000310107211 */ /* 0x000fc800078e08ff */
[----:B------:R-:W-:-:S13]  /*df50*/  R2UR UR14, R16 ;  /* 0x00000000100e72ca */ /* 0x000fda00000e0000 */
[----:B------:R-:W-:Y:S02]  /*df60*/  UIADD3 UR8, UR14, 0x400, URZ ;  /* 0x000004000e087890 */ /* 0x000fe4000fffe03f */
[----:B------:R-:W-:Y:S02]  /*df70*/  UIADD3 UR15, UR14, 0x2c00, URZ ;  /* 0x00002c000e0f7890 */ /* 0x000fe4000fffe03f */
[----:B------:R-:W-:Y:S02]  /*df80*/  UIADD3 UR16, UR14, 0x5400, URZ ;  /* 0x000054000e107890 */ /* 0x000fe4000fffe03f */
[----:B------:R-:W-:Y:S01]  /*df90*/  UIADD3 UR14, UR14, 0x7c00, URZ ;  /* 0x00007c000e0e7890 */ /* 0x000fe2000fffe03f */
[----:B--2---:R-:W-:-:S13]  /*dfa0*/  R2UR UR11, R13 ;  /* 0x000000000d0b72ca */ /* 0x004fda00000e0000 */
[----:B------:R-:W-:Y:S02]  /*dfb0*/  UIMAD UR11, UR11, 0x50, UR5 ;  /* 0x000000500b0b78a4 */ /* 0x000fe4000f8e0205 */
[----:B------:R-:W-:-:S09]  /*dfc0*/  UIADD3.X UR5, URZ, UR37, URZ, UP0, !UPT ;  /* 0x000000253f057290 */ /* 0x000fd200087fe43f */
[----:B------:R2:W-:Y:S02]  /*dfd0*/  UTMALDG.4D.MULTICAST [UR8], [UR4], UR18, desc[UR6] ;  /* 0x00000608040073b4 */ /* 0x0005e40008019812 */
[----:B--2---:R-:W-:Y:S01]  /*dfe0*/  UMOV UR8, UR15 ;  /* 0x0000000f00087c82 */ /* 0x004fe20008000000 */
[----:B------:R-:W-:Y:S01]  /*dff0*/  UMOV UR10, UR17 ;  /* 0x00000011000a7c82 */ /* 0x000fe20008000000 */
[----:B------:R-:W-:Y:S01]  /*e000*/  UMOV UR15, 0x80 ;  /* 0x00000080000f7882 */ /* 0x000fe20000000000 */
[----:B------:R2:W-:Y:S02]  /*e010*/  UTMALDG.4D.MULTICAST [UR8], [UR4], UR18, desc[UR6] ;  /* 0x00000608040073b4 */ /* 0x0005e40008019812 */
[----:B--2---:R-:W-:Y:S01]  /*e020*/  UMOV UR8, UR16 ;  /* 0x0000001000087c82 */ /* 0x004fe20008000000 */
[----:B------:R-:W-:Y:S01]  /*e030*/  UMOV UR10, UR15 ;  /* 0x0000000f000a7c82 */ /* 0x000fe20008000000 */
[----:B------:R-:W-:Y:S01]  /*e040*/  UMOV UR15, 0xc0 ;  /* 0x000000c0000f7882 */ /* 0x000fe20000000000 */
[----:B------:R2:W-:Y:S02]  /*e050*/  UTMALDG.4D.MULTICAST [UR8], [UR4], UR18, desc[UR6] ;  /* 0x00000608040073b4 */ /* 0x0005e40008019812 */
[----:B--2---:R-:W-:Y:S01]  /*e060*/  UMOV UR8, UR14 ;  /* 0x0000000e00087c82 */ /* 0x004fe20008000000 */
[----:B------:R-:W-:-:S02]  /*e070*/  UMOV UR10, UR15 ;  /* 0x0000000f000a7c82 */ /* 0x000fc40008000000 */
[----:B------:R4:W-:Y:S02]  /*e080*/  UTMALDG.4D.MULTICAST [UR8], [UR4], UR18, desc[UR6] ;  /* 0x00000608040073b4 */ /* 0x0009e40008019812 */
[----:B----4-:R-:W-:Y:S01]  /*e090*/  NOP ;  /* 0x0000000000007918 */ /* 0x010fe20000000000 */
.L_x_187:
[----:B------:R-:W-:Y:S05]  /*e0a0*/  BSYNC B1 ;  /* 0x0000000000017941 */ /* 0x000fea0003800000 */
.L_x_186:
[----:B------:R-:W-:Y:S01]  /*e0b0*/  VIADD R16, R7, 0x1 ;  /* 0x0000000107107836 */ /* 0x000fe20000000000 */
[----:B------:R-:W-:Y:S04]  /*e0c0*/  BSSY B1, `(.L_x_195) ;  /* 0x0000089000017945 */ /* 0x000fe80003800000 */
[----:B------:R-:W-:-:S04]  /*e0d0*/  ISETP.NE.AND P1, PT, R16, 0x2, PT ;  /* 0x000000021000780c */ /* 0x000fc80003f25270 */
[----:B-1----:R-:W-:Y:S02]  /*e0e0*/  SEL R19, RZ, 0x1, P1 ;  /* 0x00000001ff137807 */ /* 0x002fe40000800000 */
[----:B------:R-:W-:Y:S02]  /*e0f0*/  SEL R16, R16, RZ, P1 ;  /* 0x000000ff10107207 */ /* 0x000fe40000800000 */
[----:B------:R-:W-:Y:S01]  /*e100*/  LOP3.LUT R19, R10, R19, RZ, 0x3c, !PT ;  /* 0x000000130a137212 */ /* 0x000fe200078e3cff */
[----:B------:R-:W-:Y:S06]  /*e110*/  @!P6 BRA `(.L_x_196) ;  /* 0x00000008000ce947 */ /* 0x000fec0003800000 */
[----:B------:R-:W-:Y:S01]  /*e120*/  IADD3 R11, R6, -0x1, RZ ;  /* 0xffffffff060b7810 */ /* 0x000fe20007ffe0ff */
        /* <DEDUP_REMOVED lines=20> */
.L_x_197:
[----:B------:R-:W2:Y:S01]  /*e270*/  S2R R3, SR_CgaCtaId ;  /* 0x0000000000037919 */ /* 0x000ea20000008800 */
[----:B------:R-:W-:-:S04]  /*e280*/  MOV R2, 0x400 ;  /* 0x0000040000027802 */ /* 0x000fc80000000f00 */
[----:B--2---:R-:W-:Y:S02]  /*e290*/  LEA R2, R3, R2, 0x18 ;  /* 0x0000000203027211 */ /* 0x004fe400078ec0ff */
[----:B------:R-:W-:-:S03]  /*e2a0*/  SHF.L.U32 R3, R19, 0x1f, RZ ;  /* 0x0000001f13037819 */ /* 0x000fc600000006ff */
[----:B------:R-:W-:-:S04]  /*e2b0*/  IMAD R2, R16, 0x8, R2 ;  /* 0x0000000810027824 */ /* 0x000fc800078e0202 */
[----:B------:R-:W2:Y:S02]  /*e2c0*/  SYNCS.PHASECHK.TRANS64.TRYWAIT P1, [R2+URZ+0x38840], R3 ;  /* 0x03884003020075a7 */ /* 0x000ea4000802017f */
[----:B--2---:R-:W-:Y:S05]  /*e2d0*/  @!P1 BRA `(.L_x_198) ;  /* 0x00000014000c9947 */ /* 0x004fea0003800000 */
.L_x_236:
        /* <DEDUP_REMOVED lines=9> */
.L_x_199:
[----:B------:R-:W2:Y:S02]  /*e370*/  LDL R3, [R1+0x4] ;  /* 0x0000040001037983 */ /* 0x000ea40000100800 */
[----:B--2---:R-:W-:-:S13]  /*e380*/  ISETP.NE.AND P1, PT, R3, RZ, PT ;  /* 0x000000ff0300720c */ /* 0x004fda0003f25270 */
[----:B------:R-:W-:Y:S05]  /*e390*/  @P1 BRA `(.L_x_200) ;  /* 0x0000000000041947 */ /* 0x000fea0003800000 */
[----:B------:R-:W-:Y:S01]  /*e3a0*/  BPT.TRAP 0x1 ;  /* 0x000000040000795c */ /* 0x000fe20000300000 */
.L_x_200:
        /* <DEDUP_REMOVED lines=40> */
.L_x_237:
[----:B------:R-:W2:Y:S02]  /*e630*/  S2R R3, SR_TID.X ;  /* 0x0000000000037919 */ /* 0x000ea40000002100 */
[----:B--2---:R-:W-:-:S13]  /*e640*/  LOP3.LUT P1, RZ, R3, 0x7f, RZ, 0xc0, !PT ;  /* 0x0000007f03ff7812 */ /* 0x004fda000782c0ff */
[----:B------:R-:W-:-:S04]  /*e650*/  @!P1 MOV R3, 0xa000 ;  /* 0x0000a00000039802 */ /* 0x000fc80000000f00 */
[----:B------:R2:W-:Y:S01]  /*e660*/  @!P1 SYNCS.ARRIVE.TRANS64 RZ, [R2+URZ+0x38850], R3 ;  /* 0x0388500302ff99a7 */ /* 0x0005e2000800003f */
[----:B------:R-:W-:Y:S05]  /*e670*/  @P2 BRA `(.L_x_202) ;  /* 0x0000000000042947 */ /* 0x000fea0003800000 */
[----:B------:R-:W-:Y:S01]  /*e680*/  BPT.TRAP 0x1 ;  /* 0x000000040000795c */ /* 0x000fe20000300000 */
.L_x_202:
[----:B--2---:R-:W2:Y:S02]  /*e690*/  LDL R3, [R1+0x4] ;  /* 0x0000040001037983 */ /* 0x004ea40000100800 */
[----:B--2---:R-:W-:-:S13]  /*e6a0*/  ISETP.NE.AND P1, PT, R3, RZ, PT ;  /* 0x000000ff0300720c */ /* 0x004fda0003f25270 */
[----:B------:R-:W-:Y:S05]  /*e6b0*/  @P1 BRA `(.L_x_203) ;  /* 0x0000000000041947 */ /* 0x000fea0003800000 */
[----:B------:R-:W-:Y:S01]  /*e6c0*/  BPT.TRAP 0x1 ;  /* 0x000000040000795c */ /* 0x000fe20000300000 */
.L_x_203:
[----:B-1----:R-:W2:Y:S01]  /*e6d0*/  LDL.LU R10, [R1] ;  /* 0x00000000010a7983 */ /* 0x002ea20000300800 */
[----:B------:R-:W-:Y:S01]  /*e6e0*/  MOV R3, 0x400 ;  /* 0x0000040000037802 */ /* 0x000fe20000000f00 */
[----:B------:R-:W-:Y:S01]  /*e6f0*/  IMAD R7, R7, 0x5000, R21 ;  /* 0x0000500007077824 */ /* 0x000fe200078e0215 */
[----:B------:R-:W-:Y:S01]  /*e700*/  R2UR UR5, R20 ;  /* 0x00000000140572ca */ /* 0x000fe200000e0000 */
[----:B------:R-:W1:Y:S01]  /*e710*/  S2R R9, SR_CgaCtaId ;  /* 0x0000000000097919 */ /* 0x000e620000008800 */
        /* <DEDUP_REMOVED lines=12> */
[----:B-1----:R-:W-:-:S05]  /*e7e0*/  LEA R3, R9, R3, 0x18 ;  /* 0x0000000309037211 */ /* 0x002fca00078ec0ff */
[----:B------:R-:W-:-:S05]  /*e7f0*/  IMAD R7, R7, 0x2, R3 ;  /* 0x0000000207077824 */ /* 0x000fca00078e0203 */
        /* <DEDUP_REMOVED lines=21> */
.L_x_196:
[----:B------:R-:W-:Y:S05]  /*e950*/  BSYNC B1 ;  /* 0x0000000000017941 */ /* 0x000fea0003800000 */
.L_x_195:
[C---:B------:R-:W-:Y:S02]  /*e960*/  ISETP.GT.AND P1, PT, R6.reuse, 0x1, PT ;  /* 0x000000010600780c */ /* 0x040fe40003f24270 */
[----:B------:R-:W-:-:S11]  /*e970*/  IADD3 R6, R6, -0x2, RZ ;  /* 0xfffffffe06067810 */ /* 0x000fd60007ffe0ff */
[----:B------:R-:W-:Y:S05]  /*e980*/  @P1 BRA `(.L_x_204) ;  /* 0xffffffec009c1947 */ /* 0x000fea000383ffff */
.L_x_185:
[----:B------:R-:W-:Y:S05]  /*e990*/  BSYNC B0 ;  /* 0x0000000000007941 */ /* 0x000fea0003800000 */
.L_x_174:
[----:B------:R-:W-:Y:S04]  /*e9a0*/  BSSY B0, `(.L_x_205) ;  /* 0x000003c000007945 */ /* 0x000fe80003800000 */
[----:B------:R-:W-:Y:S05]  /*e9b0*/  @!P6 BRA `(.L_x_206) ;  /* 0x0000000000e8e947 */ /* 0x000fea0003800000 */
[----:B------:R-:W3:Y:S01]  /*e9c0*/  S2R R3, SR_CgaCtaId ;  /* 0x0000000000037919 */ /* 0x000ee20000008800 */
[----:B------:R-:W-:-:S04]  /*e9d0*/  MOV R2, 0x400 ;  /* 0x0000040000027802 */ /* 0x000fc80000000f00 */
[----:B---3--:R-:W-:-:S05]  /*e9e0*/  LEA R2, R3, R2, 0x18 ;  /* 0x0000000203027211 */ /* 0x008fca00078ec0ff */
[----:B------:R-:W-:Y:S01]  /*e9f0*/  IMAD R3, R16, 0x8, R2 ;  /* 0x0000000810037824 */ /* 0x000fe200078e0202 */
[----:B------:R-:W-:-:S04]  /*ea00*/  SHF.L.U32 R2, R19, 0x1f, RZ ;  /* 0x0000001f13027819 */ /* 0x000fc800000006ff */
[----:B------:R-:W3:Y:S02]  /*ea10*/  SYNCS.PHASECHK.TRANS64.TRYWAIT P0, [R3+URZ+0x38860], R2 ;  /* 0x03886002030075a7 */ /* 0x000ee4000800017f */
[----:B---3--:R-:W-:Y:S05]  /*ea20*/  @!P0 BRA `(.L_x_207) ;  /* 0x0000000c00608947 */ /* 0x008fea0003800000 */
.L_x_238:
        /* <DEDUP_REMOVED lines=9> */
.L_x_208:
[----:B------:R-:W3:Y:S02]  /*eac0*/  LDL R2, [R1+0x4] ;  /* 0x0000040001027983 */ /* 0x000ee40000100800 */
[----:B---3--:R-:W-:-:S13]  /*ead0*/  ISETP.NE.AND P0, PT, R2, RZ, PT ;  /* 0x000000ff0200720c */ /* 0x008fda0003f05270 */
[----:B------:R-:W-:Y:S05]  /*eae0*/  @P0 BRA `(.L_x_209) ;  /* 0x0000000000040947 */ /* 0x000fea0003800000 */
[----:B------:R-:W-:Y:S01]  /*eaf0*/  BPT.TRAP 0x1 ;  /* 0x000000040000795c */ /* 0x000fe20000300000 */
.L_x_209:
[----:B------:R-:W3:Y:S01]  /*eb00*/  LDL R2, [R1] ;  /* 0x0000000001027983 */ /* 0x000ee20000100800 */
[----:B------:R-:W-:Y:S01]  /*eb10*/  MOV R5, 0x400 ;  /* 0x0000040000057802 */ /* 0x000fe20000000f00 */
[----:B-1----:R-:W1:Y:S01]  /*eb20*/  S2R R6, SR_CgaCtaId ;  /* 0x0000000000067919 */ /* 0x002e620000008800 */
[----:B------:R-:W-:Y:S01]  /*eb30*/  IMAD R21, R16, 0x5000, R21 ;  /* 0x0000500010157824 */ /* 0x000fe200078e0215 */
[----:B------:R-:W-:Y:S02]  /*eb40*/  R2UR UR5, R20 ;  /* 0x00000000140572ca */ /* 0x000fe400000e0000 */
[----:B------:R-:W-:Y:S01]  /*eb50*/  R2UR UR9, R3 ;  /* 0x00000000030972ca */ /* 0x000fe200000e0000 */
[----:B------:R-:W-:Y:S01]  /*eb60*/  UIADD3 UR4, UP0, UR36, 0x470, URZ ;  /* 0x0000047024047890 */ /* 0x000fe2000ff1e03f */
[----:B------:R-:W-:Y:S02]  /*eb70*/  R2UR UR12, R0 ;  /* 0x00000000000c72ca */ /* 0x000fe400000e0000 */
[----:B------:R-:W-:-:S02]  /*eb80*/  R2UR UR13, R4 ;  /* 0x00000000040d72ca */ /* 0x000fc400000e0000 */
[----:B-1----:R-:W-:-:S04]  /*eb90*/  LEA R5, R6, R5, 0x18 ;  /* 0x0000000506057211 */ /* 0x002fc800078ec0ff */
[----:B------:R-:W-:-:S04]  /*eba0*/  LEA R21, R21, R5, 0x1 ;  /* 0x0000000515157211 */ /* 0x000fc800078e08ff */
        /* <DEDUP_REMOVED lines=10> */
[----:B------:R-:W-:Y:S01]  /*ec50*/  UIADD3 UR14, UR14, 0x7c00, URZ ;  /* 0x00007c000e0e7890 */ /* 0x000fe2000fffe03f */
[----:B---3--:R-:W-:-:S13]  /*ec60*/  R2UR UR11, R2 ;  /* 0x00000000020b72ca */ /* 0x008fda00000e0000 */
        /* <DEDUP_REMOVED lines=15> */
.L_x_206:
[----:B------:R-:W-:Y:S05]  /*ed60*/  BSYNC B0 ;  /* 0x0000000000007941 */ /* 0x000fea0003800000 */
.L_x_205:
[----:B------:R-:W3:Y:S01]  /*ed70*/  LDL.LU R0, [R1+0x14] ;  /* 0x0000140001007983 */ /* 0x000ee20000300800 */
[----:B------:R-:W-:-:S03]  /*ed80*/  ULDC UR4, c[0x0][0xda4] ;  /* 0x0003690000047ab9 */ /* 0x000fc60000000800 */
[----:B------:R-:W4:Y:S01]  /*ed90*/  LDL.LU R2, [R1+0x1c] ;  /* 0x00001c0001027983 */ /* 0x000f220000300800 */
[----:B------:R-:W-:-:S05]  /*eda0*/  VIADD R16, R16, 0x1 ;  /* 0x0000000110107836 */ /* 0x000fca0000000000 */
[----:B------:R-:W-:-:S04]  /*edb0*/  ISETP.NE.AND P0, PT, R16, 0x2, PT ;  /* 0x000000021000780c */ /* 0x000fc80003f05270 */
[----:B------:R-:W-:Y:S01]  /*edc0*/  SEL R16, R16, RZ, P0 ;  /* 0x000000ff10107207 */ /* 0x000fe20000000000 */
[----:B---3--:R-:W-:Y:S01]  /*edd0*/  VIADD R0, R0, UR39 ;  /* 0x0000002700007c36 */ /* 0x008fe20008000000 */
[----:B----4-:R-:W-:-:S04]  /*ede0*/  IADD3 R2, R2, 0x1, RZ ;  /* 0x0000000102027810 */ /* 0x010fc80007ffe0ff */
[----:B------:R3:W-:Y:S01]  /*edf0*/  STL [R1+0x14], R0 ;  /* 0x0000140001007387 */ /* 0x0007e20000100800 */
[----:B------:R-:W-:-:S03]  /*ee00*/  ISETP.GE.AND P1, PT, R0, UR4, PT ;  /* 0x0000000400007c0c */ /* 0x000fc6000bf26270 */
[----:B------:R4:W-:Y:S01]  /*ee10*/  STL [R1+0x1c], R2 ;  /* 0x00001c0201007387 */ /* 0x0009e20000100800 */
[----:B---3--:R-:W-:-:S04]  /*ee20*/  SEL R0, RZ, 0x1, P0 ;  /* 0x00000001ff007807 */ /* 0x008fc80000000000 */
[----:B------:R-:W-:-:S05]  /*ee30*/  LOP3.LUT R19, R19, R0, RZ, 0x3c, !PT ;  /* 0x0000000013137212 */ /* 0x000fca00078e3cff */
[----:B----4-:R-:W-:Y:S05]  /*ee40*/  @!P1 BRA `(.L_x_210) ;  /* 0xffffffc800fc9947 */ /* 0x010fea000383ffff */
[----:B------:R-:W-:-:S07]  /*ee50*/  LOP3.LUT R2, R2, 0x1, RZ, 0xc, !PT ;  /* 0x0000000102027812 */ /* 0x000fce00078e0cff */
.L_x_157:
[----:B------:R-:W3:Y:S01]  /*ee60*/  S2R R3, SR_CgaCtaId ;  /* 0x0000000000037919 */ /* 0x000ee20000008800 */
[----:B------:R-:W-:Y:S01]  /*ee70*/  MOV R0, 0x400 ;  /* 0x0000040000007802 */ /* 0x000fe20000000f00 */
[----:B------:R-:W-:Y:S03]  /*ee80*/  BSSY B0, `(.L_x_211) ;  /* 0x0000005000007945 */ /* 0x000fe60003800000 */
[----:B---3--:R-:W-:Y:S02]  /*ee90*/  LEA R0, R3, R0, 0x18 ;  /* 0x0000000003007211 */ /* 0x008fe400078ec0ff */
[----:B------:R-:W-:-:S04]  /*eea0*/  SHF.L.U32 R3, R2, 0x1f, RZ ;  /* 0x0000001f02037819 */ /* 0x000fc800000006ff */
[----:B------:R-:W3:Y:S02]  /*eeb0*/  SYNCS.PHASECHK.TRANS64.TRYWAIT P0, [R0+URZ+0x38820], R3 ;  /* 0x03882003000075a7 */ /* 0x000ee4000800017f */
[----:B---3--:R-:W-:Y:S05]  /*eec0*/  @!P0 BRA `(.L_x_212) ;  /* 0x00000008004c8947 */ /* 0x008fea0003800000 */
.L_x_239:
[----:B------:R-:W-:Y:S05]  /*eed0*/  BSYNC B0 ;  /* 0x0000000000007941 */ /* 0x000fea0003800000 */
.L_x_211:
[----:B------:R-:W-:-:S03]  /*eee0*/  UMOV UR4, 0xffffffff ;  /* 0xffffffff00047882 */ /* 0x000fc60000000000 */
[----:B------:R-:W-:Y:S05]  /*eef0*/  BRA.DIV UR4, `(.L_x_213) ;  /* 0x0000000a04547947 */ /* 0x000fea000b800000 */
[----:B------:R-:W4:Y:S02]  /*ef00*/  S2R R2, SR_TID.X ;  /* 0x0000000000027919 */ /* 0x000f240000002100 */
[----:B----4-:R-:W-:-:S04]  /*ef10*/  SHF.R.U32.HI R2, RZ, 0x5, R2 ;  /* 0x00000005ff027819 */ /* 0x010fc80000011602 */
[----:B------:R-:W-:-:S05]  /*ef20*/  LOP3.LUT R2, R2, 0x3, RZ, 0xc0, !PT ;  /* 0x0000000302027812 */ /* 0x000fca00078ec0ff */
[----:B--2---:R2:W4:Y:S02]  /*ef30*/  SHFL.IDX PT, R14, R2, RZ, 0x1f ;  /* 0x00001fff020e7589 */ /* 0x00452400000e0000 */
.L_x_242:
[----:B----4-:R-:W-:Y:S01]  /*ef40*/  ISETP.NE.AND P0, PT, R14, RZ, PT ;  /* 0x000000ff0e00720c */ /* 0x010fe20003f05270 */
[----:B------:R-:W-:-:S12]  /*ef50*/  BSSY B0, `(.L_x_214) ;  /* 0x0000026000007945 */ /* 0x000fd80003800000 */
[----:B------:R-:W-:Y:S05]  /*ef60*/  @P0 BRA `(.L_x_215) ;  /* 0x0000000000900947 */ /* 0x000fea0003800000 */
[----:B------:R-:W-:-:S03]  /*ef70*/  UMOV UR4, 0xffffffff ;  /* 0xffffffff00047882 */ /* 0x000fc60000000000 */
[----:B------:R-:W-:Y:S05]  /*ef80*/  BRA.DIV UR4, `(.L_x_216) ;  /* 0x0000000a04647947 */ /* 0x000fea000b800000 */
[----:B------:R-:W-:-:S13]  /*ef90*/  ELECT P6, URZ, PT ;  /* 0x00000000003f782f */ /* 0x000fda00038c0000 */
.L_x_245:
[----:B------:R-:W-:Y:S05]  /*efa0*/  @!P6 BRA `(.L_x_215) ;  /* 0x000000000080e947 */ /* 0x000fea0003800000 */
[----:B--2---:R-:W2:Y:S02]  /*efb0*/  LDL R2, [R1+0x24] ;  /* 0x0000240001027983 */ /* 0x004ea40000100800 */
[----:B--2---:R-:W-:-:S13]  /*efc0*/  R2UR UR4, R2 ;  /* 0x00000000020472ca */ /* 0x004fda00000e0000 */
[----:B------:R-:W-:-:S06]  /*efd0*/  ULOP3.LUT UR4, UR4, 0x2, URZ, 0xfc, !UPT ;  /* 0x0000000204047892 */ /* 0x000fcc000f8efc3f */
[----:B------:R-:W-:-:S05]  /*efe0*/  IMAD.U32 R2, RZ, RZ, UR4 ;  /* 0x00000004ff027e24 */ /* 0x000fca000f8e00ff */
[----:B------:R-:W-:-:S13]  /*eff0*/  ISETP.NE.AND P2, PT, R2, 0x3, PT ;  /* 0x000000030200780c */ /* 0x000fda0003f45270 */
[----:B------:R-:W-:Y:S05]  /*f000*/  @!P2 BRA `(.L_x_217) ;  /* 0x000000000004a947 */ /* 0x000fea0003800000 */
[----:B------:R-:W-:Y:S01]  /*f010*/  BPT.TRAP 0x1 ;  /* 0x000000040000795c */ /* 0x000fe20000300000 */
.L_x_217:
[----:B---3--:R-:W-:Y:S01]  /*f020*/  VIADD R3, R0, 0x38840 ;  /* 0x0003884000037836 */ /* 0x008fe20000000000 */
[----:B------:R-:W-:Y:S01]  /*f030*/  SHF.L.U32 R5, R19, 0x1f, RZ ;  /* 0x0000001f13057819 */ /* 0x000fe200000006ff */
[----:B------:R-:W-:-:S03]  /*f040*/  VIADD R2, R16, 0x1 ;  /* 0x0000000110027836 */ /* 0x000fc60000000000 */
[----:B-1----:R-:W-:Y:S02]  /*f050*/  LEA R6, R16, R3, 0x3 ;  /* 0x0000000310067211 */ /* 0x002fe400078e18ff */
[----:B------:R-:W-:Y:S02]  /*f060*/  ISETP.NE.AND P1, PT, R2, 0x2, PT ;  /* 0x000000020200780c */ /* 0x000fe40003f25270 */
[----:B------:R-:W1:Y:S02]  /*f070*/  SYNCS.PHASECHK.TRANS64.TRYWAIT P0, [R6+URZ], R5 ;  /* 0x00000005060075a7 */ /* 0x000e64000800017f */
[----:B------:R-:W-:-:S04]  /*f080*/  SEL R4, RZ, 0x1, P1 ;  /* 0x00000001ff047807 */ /* 0x000fc80000800000 */
[----:B------:R-:W-:Y:S02]  /*f090*/  LOP3.LUT R19, R19, R4, RZ, 0x3c, !PT ;  /* 0x0000000413137212 */ /* 0x000fe400078e3cff */
[----:B------:R-:W-:Y:S02]  /*f0a0*/  SEL R4, R2, RZ, P1 ;  /* 0x000000ff02047207 */ /* 0x000fe40000800000 */
[----:B------:R-:W-:-:S03]  /*f0b0*/  SHF.L.U32 R2, R19, 0x1f, RZ ;  /* 0x0000001f13027819 */ /* 0x000fc600000006ff */
[----:B------:R-:W-:Y:S01]  /*f0c0*/  IMAD R3, R4, 0x8, R3 ;  /* 0x0000000804037824 */ /* 0x000fe200078e0203 */
[----:B-1----:R-:W-:Y:S06]  /*f0d0*/  @!P0 BRA `(.L_x_218) ;  /* 0x0000000800308947 */ /* 0x002fec0003800000 */
.L_x_246:
[----:B------:R-:W2:Y:S02]  /*f0e0*/  SYNCS.PHASECHK.TRANS64.TRYWAIT P0, [R3+URZ], R2 ;  /* 0x00000002030075a7 */ /* 0x000ea4000800017f */
[----:B--2---:R-:W-:Y:S05]  /*f0f0*/  @!P0 BRA `(.L_x_219) ;  /* 0x00000008003c8947 */ /* 0x004fea0003800000 */
.L_x_247:
[----:B------:R-:W-:Y:S05]  /*f100*/  @!P2 BRA `(.L_x_220) ;  /* 0x000000000004a947 */ /* 0x000fea0003800000 */
[----:B------:R-:W-:Y:S01]  /*f110*/  BPT.TRAP 0x1 ;  /* 0x000000040000795c */ /* 0x000fe20000300000 */
.L_x_220:
[----:B--2---:R-:W-:-:S05]  /*f120*/  IADD3 R3, R0, 0x38860, RZ ;  /* 0x0003886000037810 */ /* 0x004fca0007ffe0ff */
[----:B------:R-:W-:-:S04]  /*f130*/  IMAD R16, R16, 0x8, R3 ;  /* 0x0000000810107824 */ /* 0x000fc800078e0203 */
[----:B------:R-:W2:Y:S02]  /*f140*/  SYNCS.PHASECHK.TRANS64.TRYWAIT P0, [R16+URZ], R5 ;  /* 0x00000005100075a7 */ /* 0x000ea4000800017f */
[----:B--2---:R-:W-:Y:S05]  /*f150*/  @!P0 BRA `(.L_x_221) ;  /* 0x0000000800388947 */ /* 0x004fea0003800000 */
.L_x_248:
[----:B------:R-:W-:-:S07]  /*f160*/  IMAD R3, R4, 0x8, R3 ;  /* 0x0000000804037824 */ /* 0x000fce00078e0203 */
.L_x_222:
[----:B---3--:R3:W4:Y:S02]  /*f170*/  SYNCS.PHASECHK.TRANS64.TRYWAIT P0, [R3+URZ], R2 ;  /* 0x00000002030075a7 */ /* 0x008724000800017f */
[----:B----4-:R-:W-:Y:S05]  /*f180*/  @!P0 NANOSLEEP.SYNCS 0x989680 ;  /* 0x009896800000895d */ /* 0x010fea0003900000 */
[----:B------:R-:W4:Y:S02]  /*f190*/  @!P0 SYNCS.PHASECHK.TRANS64 P0, [R3+URZ], R2 ;  /* 0x00000002030085a7 */ /* 0x000f24000800007f */
[----:B----4-:R-:W-:Y:S05]  /*f1a0*/  @!P0 BRA `(.L_x_222) ;  /* 0xfffffffc00f08947 */ /* 0x010fea000383ffff */
.L_x_215:
[----:B------:R-:W-:Y:S05]  /*f1b0*/  BSYNC B0 ;  /* 0x0000000000007941 */ /* 0x000fea0003800000 */
.L_x_214:
[----:B------:R-:W-:Y:S05]  /*f1c0*/  EXIT ;  /* 0x000000000000794d */ /* 0x000fea0003800000 */
.L_x_131:
[----:B------:R-:W-:-:S13]  /*f1d0*/  R2UR UR4, R18 ;  /* 0x00000000120472ca */ /* 0x000fda00000e0000 */
[----:B-1----:R-:W-:-:S04]  /*f1e0*/  MOV R3, UR4 ;  /* 0x0000000400037c02 */ /* 0x002fc80008000f00 */
[----:B------:R1:W2:Y:S03]  /*f1f0*/  SYNCS.PHASECHK.TRANS64.TRYWAIT P1, [R3+URZ+0x38800], R0 ;  /* 0x03880000030075a7 */ /* 0x0002a6000802017f */
[----:B--2---:R-:W-:Y:S05]  /*f200*/  @!P1 NANOSLEEP.SYNCS 0x989680 ;  /* 0x009896800000995d */ /* 0x004fea0003900000 */
[----:B------:R-:W2:Y:S02]  /*f210*/  @!P1 SYNCS.PHASECHK.TRANS64 P1, [R3+URZ+0x38800], R0 ;  /* 0x03880000030095a7 */ /* 0x000ea4000802007f */
[----:B--2---:R-:W-:Y:S05]  /*f220*/  @!P1 BRA `(.L_x_131) ;  /* 0xfffffffc00e89947 */ /* 0x004fea000383ffff */
[----:B------:R-:W-:Y:S05]  /*f230*/  BRA `(.L_x_223) ;  /* 0xffffff2400487947 */ /* 0x000fea000383ffff */
.L_x_135:
[----:B--2---:R2:W3:Y:S02]  /*f240*/  SYNCS.PHASECHK.TRANS64.TRYWAIT P1, [R0+URZ+0x38830], R3 ;  /* 0x03883003000075a7 */ /* 0x0044e4000802017f */
[----:B---3--:R-:W-:Y:S05]  /*f250*/  @!P1 NANOSLEEP.SYNCS 0x989680 ;  /* 0x009896800000995d */ /* 0x008fea0003900000 */
[----:B------:R-:W3:Y:S02]  /*f260*/  @!P1 SYNCS.PHASECHK.TRANS64 P1, [R0+URZ+0x38830], R3 ;  /* 0x03883003000095a7 */ /* 0x000ee4000802007f */
[----:B---3--:R-:W-:Y:S05]  /*f270*/  @!P1 BRA `(.L_x_135) ;  /* 0xfffffffc00f09947 */ /* 0x008fea000383ffff */
[----:B------:R-:W-:Y:S05]  /*f280*/  BRA `(.L_x_134) ;  /* 0xffffff24006c7947 */ /* 0x000fea000383ffff */
.L_x_141:
[----:B--2---:R-:W-:-:S04]  /*f290*/  IMAD.U32 R4, RZ, RZ, UR60 ;  /* 0x0000003cff047e24 */ /* 0x004fc8000f8e00ff */
[----:B------:R2:W3:Y:S03]  /*f2a0*/  SYNCS.PHASECHK.TRANS64.TRYWAIT P1, [R4+URZ+0x38830], R3 ;  /* 0x03883003040075a7 */ /* 0x0004e6000802017f */
[----:B---3--:R-:W-:Y:S05]  /*f2b0*/  @!P1 NANOSLEEP.SYNCS 0x989680 ;  /* 0x009896800000995d */ /* 0x008fea0003900000 */
[----:B------:R-:W3:Y:S02]  /*f2c0*/  @!P1 SYNCS.PHASECHK.TRANS64 P1, [R4+URZ+0x38830], R3 ;  /* 0x03883003040095a7 */ /* 0x000ee4000802007f */
[----:B---3--:R-:W-:Y:S05]  /*f2d0*/  @!P1 BRA `(.L_x_141) ;  /* 0xfffffffc00ec9947 */ /* 0x008fea000383ffff */
[----:B------:R-:W-:Y:S05]  /*f2e0*/  BRA `(.L_x_140) ;  /* 0xffffff6400047947 */ /* 0x000fea000383ffff */
.L_x_145:
[----:B-12---:R-:W-:-:S04]  /*f2f0*/  IMAD.U32 R3, RZ, RZ, UR4 ;  /* 0x00000004ff037e24 */ /* 0x006fc8000f8e00ff */
[----:B------:R1:W2:Y:S03]  /*f300*/  SYNCS.PHASECHK.TRANS64.TRYWAIT P1, [R3+URZ+0x38850], R0 ;  /* 0x03885000030075a7 */ /* 0x0002a6000802017f */
[----:B--2---:R-:W-:Y:S05]  /*f310*/  @!P1 NANOSLEEP.SYNCS 0x989680 ;  /* 0x009896800000995d */ /* 0x004fea0003900000 */
[----:B------:R-:W2:Y:S02]  /*f320*/  @!P1 SYNCS.PHASECHK.TRANS64 P1, [R3+URZ+0x38850], R0 ;  /* 0x03885000030095a7 */ /* 0x000ea4000802007f */
[----:B--2---:R-:W-:Y:S05]  /*f330*/  @!P1 BRA `(.L_x_145) ;  /* 0xfffffffc00ec9947 */ /* 0x004fea000383ffff */
[----:B------:R-:W-:Y:S05]  /*f340*/  BRA `(.L_x_144) ;  /* 0xffffff8800547947 */ /* 0x000fea000383ffff */
.L_x_152:
[----:B--2---:R-:W-:-:S04]  /*f350*/  MOV R7, UR8 ;  /* 0x0000000800077c02 */ /* 0x004fc80008000f00 */
[----:B------:R2:W3:Y:S03]  /*f360*/  SYNCS.PHASECHK.TRANS64.TRYWAIT P1, [R7+URZ+0x38850], R0 ;  /* 0x03885000070075a7 */ /* 0x0004e6000802017f */
[----:B---3--:R-:W-:Y:S05]  /*f370*/  @!P1 NANOSLEEP.SYNCS 0x989680 ;  /* 0x009896800000995d */ /* 0x008fea0003900000 */
[----:B------:R-:W3:Y:S02]  /*f380*/  @!P1 SYNCS.PHASECHK.TRANS64 P1, [R7+URZ+0x38850], R0 ;  /* 0x03885000070095a7 */ /* 0x000ee4000802007f */
[----:B---3--:R-:W-:Y:S05]  /*f390*/  @!P1 BRA `(.L_x_152) ;  /* 0xfffffffc00ec9947 */ /* 0x008fea000383ffff */
[----:B------:R-:W-:Y:S05]  /*f3a0*/  BRA `(.L_x_151) ;  /* 0xffffffa400b87947 */ /* 0x000fea000383ffff */
.L_x_165:
[----:B------:R-:W1:Y:S01]  /*f3b0*/  S2R R5, SR_TID.X ;  /* 0x0000000000057919 */ /* 0x000e620000002100 */
[----:B------:R-:W-:Y:S01]  /*f3c0*/  BSSY B0, `(.L_x_224) ;  /* 0x000000a000007945 */ /* 0x000fe20003800000 */
[----:B------:R-:W-:Y:S01]  /*f3d0*/  IMAD.MOV.U32 R12, RZ, RZ, RZ ;  /* 0x000000ffff0c7224 */ /* 0x000fe200078e00ff */
[----:B------:R-:W-:Y:S01]  /*f3e0*/  MOV R11, 0x1f ;  /* 0x0000001f000b7802 */ /* 0x000fe20000000f00 */
[----:B------:R-:W-:Y:S01]  /*f3f0*/  IMAD.MOV.U32 R15, RZ, RZ, -0x1 ;  /* 0xffffffffff0f7424 */ /* 0x000fe200078e00ff */
[----:B-1----:R-:W-:-:S04]  /*f400*/  SHF.R.U32.HI R5, RZ, 0x5, R5 ;  /* 0x00000005ff057819 */ /* 0x002fc80000011605 */
[----:B------:R-:W-:-:S05]  /*f410*/  LOP3.LUT R5, R5, 0x3, RZ, 0xc0, !PT ;  /* 0x0000000305057812 */ /* 0x000fca00078ec0ff */
[----:B------:R-:W-:-:S07]  /*f420*/  IMAD.MOV.U32 R13, RZ, RZ, R5 ;  /* 0x000000ffff0d7224 */ /* 0x000fce00078e0005 */
[----:B------:R-:W-:Y:S05]  /*f430*/  WARPSYNC.COLLECTIVE R15, `(.L_x_225) ;  /* 0x000000000f087348 */ /* 0x000fea0003c00000 */
[----:B------:R1:W2:Y:S02]  /*f440*/  SHFL.IDX P6, R14, R13, R12, R11 ;  /* 0x0000000c0d0e7389 */ /* 0x0002a400000c000b */
[----:B-12---:R-:W-:Y:S01]  /*f450*/  ENDCOLLECTIVE ;  /* 0x000000000000791b */ /* 0x006fe20003800000 */
.L_x_225:
[----:B------:R-:W-:Y:S05]  /*f460*/  BSYNC B0 ;  /* 0x0000000000007941 */ /* 0x000fea0003800000 */
.L_x_224:
[----:B------:R-:W-:Y:S05]  /*f470*/  BRA `(.L_x_226) ;  /* 0xffffffd000287947 */ /* 0x000fea000383ffff */
.L_x_166:
[----:B------:R-:W-:Y:S01]  /*f480*/  BSSY B0, `(.L_x_227) ;  /* 0x0000006000007945 */ /* 0x000fe20003800000 */
[----:B------:R-:W-:-:S07]  /*f490*/  IMAD.MOV.U32 R15, RZ, RZ, -0x1 ;  /* 0xffffffffff0f7424 */ /* 0x000fce00078e00ff */
[----:B------:R-:W-:Y:S05]  /*f4a0*/  WARPSYNC.COLLECTIVE R15, `(.L_x_228) ;  /* 0x000000000f0c7348 */ /* 0x000fea0003c00000 */
[----:B------:R-:W-:Y:S02]  /*f4b0*/  ELECT P6, UR62, PT ;  /* 0x00000000003e782f */ /* 0x000fe400038c0000 */
[----:B------:R-:W-:Y:S01]  /*f4c0*/  MOV R14, UR62 ;  /* 0x0000003e000e7c02 */ /* 0x000fe20008000f00 */
[----:B------:R-:W-:Y:S10]  /*f4d0*/  ENDCOLLECTIVE ;  /* 0x000000000000791b */ /* 0x000ff40003800000 */
.L_x_228:
[----:B------:R-:W-:Y:S05]  /*f4e0*/  BSYNC B0 ;  /* 0x0000000000007941 */ /* 0x000fea0003800000 */
.L_x_227:
[----:B------:R-:W-:Y:S05]  /*f4f0*/  BRA `(.L_x_229) ;  /* 0xffffffd000247947 */ /* 0x000fea000383ffff */
.L_x_169:
[----:B---3--:R3:W4:Y:S02]  /*f500*/  SYNCS.PHASECHK.TRANS64.TRYWAIT P1, [R4+URZ+0x38840], R9 ;  /* 0x03884009040075a7 */ /* 0x008724000802017f */
[----:B----4-:R-:W-:Y:S05]  /*f510*/  @!P1 NANOSLEEP.SYNCS 0x989680 ;  /* 0x009896800000995d */ /* 0x010fea0003900000 */
[----:B------:R-:W4:Y:S02]  /*f520*/  @!P1 SYNCS.PHASECHK.TRANS64 P1, [R4+URZ+0x38840], R9 ;  /* 0x03884009040095a7 */ /* 0x000f24000802007f */
[----:B----4-:R-:W-:Y:S05]  /*f530*/  @!P1 BRA `(.L_x_169) ;  /* 0xfffffffc00f09947 */ /* 0x010fea000383ffff */
[----:B------:R-:W-:Y:S05]  /*f540*/  BRA `(.L_x_230) ;  /* 0xffffffd000887947 */ /* 0x000fea000383ffff */
.L_x_173:
[----:B-1----:R-:W1:Y:S01]  /*f550*/  S2R R9, SR_CgaCtaId ;  /* 0x0000000000097919 */ /* 0x002e620000008800 */
[----:B------:R-:W-:-:S04]  /*f560*/  MOV R7, 0x400 ;  /* 0x0000040000077802 */ /* 0x000fc80000000f00 */
[----:B-1----:R-:W-:-:S04]  /*f570*/  LEA R7, R9, R7, 0x18 ;  /* 0x0000000709077211 */ /* 0x002fc800078ec0ff */
[----:B------:R1:W3:Y:S03]  /*f580*/  SYNCS.PHASECHK.TRANS64.TRYWAIT P1, [R7+URZ+0x38820], R6 ;  /* 0x03882006070075a7 */ /* 0x0002e6000802017f */
[----:B---3--:R-:W-:Y:S05]  /*f590*/  @!P1 NANOSLEEP.SYNCS 0x989680 ;  /* 0x009896800000995d */ /* 0x008fea0003900000 */
[----:B------:R-:W3:Y:S02]  /*f5a0*/  @!P1 SYNCS.PHASECHK.TRANS64 P1, [R7+URZ+0x38820], R6 ;  /* 0x03882006070095a7 */ /* 0x000ee4000802007f */
[----:B---3--:R-:W-:Y:S05]  /*f5b0*/  @!P1 BRA `(.L_x_173) ;  /* 0xfffffffc00e49947 */ /* 0x008fea000383ffff */
[----:B------:R-:W-:Y:S05]  /*f5c0*/  BRA `(.L_x_231) ;  /* 0xffffffd800107947 */ /* 0x000fea000383ffff */
.L_x_179:
[----:B-1----:R1:W2:Y:S02]  /*f5d0*/  SYNCS.PHASECHK.TRANS64.TRYWAIT P1, [R2+URZ+0x38840], R3 ;  /* 0x03884003020075a7 */ /* 0x0022a4000802017f */
[----:B--2---:R-:W-:Y:S05]  /*f5e0*/  @!P1 NANOSLEEP.SYNCS 0x989680 ;  /* 0x009896800000995d */ /* 0x004fea0003900000 */
[----:B------:R-:W2:Y:S02]  /*f5f0*/  @!P1 SYNCS.PHASECHK.TRANS64 P1, [R2+URZ+0x38840], R3 ;  /* 0x03884003020095a7 */ /* 0x000ea4000802007f */
[----:B--2---:R-:W-:Y:S05]  /*f600*/  @!P1 BRA `(.L_x_179) ;  /* 0xfffffffc00f09947 */ /* 0x004fea000383ffff */
[----:B------:R-:W-:Y:S05]  /*f610*/  BRA `(.L_x_232) ;  /* 0xffffffd800b47947 */ /* 0x000fea000383ffff */
.L_x_182:
[----:B-1----:R1:W2:Y:S02]  /*f620*/  SYNCS.PHASECHK.TRANS64.TRYWAIT P1, [R2+URZ+0x38860], R3 ;  /* 0x03886003020075a7 */ /* 0x0022a4000802017f */
[----:B--2---:R-:W-:Y:S05]  /*f630*/  @!P1 NANOSLEEP.SYNCS 0x989680 ;  /* 0x009896800000995d */ /* 0x004fea0003900000 */
[----:B------:R-:W2:Y:S02]  /*f640*/  @!P1 SYNCS.PHASECHK.TRANS64 P1, [R2+URZ+0x38860], R3 ;  /* 0x03886003020095a7 */ /* 0x000ea4000802007f */
[----:B--2---:R-:W-:Y:S05]  /*f650*/  @!P1 BRA `(.L_x_182) ;  /* 0xfffffffc00f09947 */ /* 0x004fea000383ffff */
[----:B------:R-:W-:Y:S05]  /*f660*/  BRA `(.L_x_233) ;  /* 0xffffffdc00747947 */ /* 0x000fea000383ffff */
.L_x_189:
[----:B--2---:R2:W3:Y:S02]  /*f670*/  SYNCS.PHASECHK.TRANS64.TRYWAIT P1, [R2+URZ+0x38840], R3 ;  /* 0x03884003020075a7 */ /* 0x0044e4000802017f */
[----:B---3--:R-:W-:Y:S05]  /*f680*/  @!P1 NANOSLEEP.SYNCS 0x989680 ;  /* 0x009896800000995d */ /* 0x008fea0003900000 */
[----:B------:R-:W3:Y:S02]  /*f690*/  @!P1 SYNCS.PHASECHK.TRANS64 P1, [R2+URZ+0x38840], R3 ;  /* 0x03884003020095a7 */ /* 0x000ee4000802007f */
[----:B---3--:R-:W-:Y:S05]  /*f6a0*/  @!P1 BRA `(.L_x_189) ;  /* 0xfffffffc00f09947 */ /* 0x008fea000383ffff */
[----:B------:R-:W-:Y:S05]  /*f6b0*/  BRA `(.L_x_234) ;  /* 0xffffffe000dc7947 */ /* 0x000fea000383ffff */
.L_x_192:
[----:B-1----:R1:W2:Y:S02]  /*f6c0*/  SYNCS.PHASECHK.TRANS64.TRYWAIT P1, [R2+URZ+0x38860], R19 ;  /* 0x03886013020075a7 */ /* 0x0022a4000802017f */
[----:B--2---:R-:W-:Y:S05]  /*f6d0*/  @!P1 NANOSLEEP.SYNCS 0x989680 ;  /* 0x009896800000995d */ /* 0x004fea0003900000 */
[----:B------:R-:W2:Y:S02]  /*f6e0*/  @!P1 SYNCS.PHASECHK.TRANS64 P1, [R2+URZ+0x38860], R19 ;  /* 0x03886013020095a7 */ /* 0x000ea4000802007f */
[----:B--2---:R-:W-:Y:S05]  /*f6f0*/  @!P1 BRA `(.L_x_192) ;  /* 0xfffffffc00f09947 */ /* 0x004fea000383ffff */
[----:B------:R-:W-:Y:S05]  /*f700*/  BRA `(.L_x_235) ;  /* 0xffffffe4009c7947 */ /* 0x000fea000383ffff */
.L_x_198:
[----:B--2---:R2:W3:Y:S02]  /*f710*/  SYNCS.PHASECHK.TRANS64.TRYWAIT P1, [R2+URZ+0x38840], R3 ;  /* 0x03884003020075a7 */ /* 0x0044e4000802017f */
[----:B---3--:R-:W-:Y:S05]  /*f720*/  @!P1 NANOSLEEP.SYNCS 0x989680 ;  /* 0x009896800000995d */ /* 0x008fea0003900000 */
[----:B------:R-:W3:Y:S02]  /*f730*/  @!P1 SYNCS.PHASECHK.TRANS64 P1, [R2+URZ+0x38840], R3 ;  /* 0x03884003020095a7 */ /* 0x000ee4000802007f */
[----:B---3--:R-:W-:Y:S05]  /*f740*/  @!P1 BRA `(.L_x_198) ;  /* 0xfffffffc00f09947 */ /* 0x008fea000383ffff */
[----:B------:R-:W-:Y:S05]  /*f750*/  BRA `(.L_x_236) ;  /* 0xffffffe800e07947 */ /* 0x000fea000383ffff */
.L_x_201:
[----:B-1----:R1:W2:Y:S02]  /*f760*/  SYNCS.PHASECHK.TRANS64.TRYWAIT P1, [R2+URZ+0x38860], R10 ;  /* 0x0388600a020075a7 */ /* 0x0022a4000802017f */
[----:B--2---:R-:W-:Y:S05]  /*f770*/  @!P1 NANOSLEEP.SYNCS 0x989680 ;  /* 0x009896800000995d */ /* 0x004fea0003900000 */
[----:B------:R-:W2:Y:S02]  /*f780*/  @!P1 SYNCS.PHASECHK.TRANS64 P1, [R2+URZ+0x38860], R10 ;  /* 0x0388600a020095a7 */ /* 0x000ea4000802007f */
[----:B--2---:R-:W-:Y:S05]  /*f790*/  @!P1 BRA `(.L_x_201) ;  /* 0xfffffffc00f09947 */ /* 0x004fea000383ffff */
[----:B------:R-:W-:Y:S05]  /*f7a0*/  BRA `(.L_x_237) ;  /* 0xffffffec00a07947 */ /* 0x000fea000383ffff */
.L_x_207:
[----:B---3--:R3:W4:Y:S02]  /*f7b0*/  SYNCS.PHASECHK.TRANS64.TRYWAIT P0, [R3+URZ+0x38860], R2 ;  /* 0x03886002030075a7 */ /* 0x008724000800017f */
[----:B----4-:R-:W-:Y:S05]  /*f7c0*/  @!P0 NANOSLEEP.SYNCS 0x989680 ;  /* 0x009896800000895d */ /* 0x010fea0003900000 */
[----:B------:R-:W4:Y:S02]  /*f7d0*/  @!P0 SYNCS.PHASECHK.TRANS64 P0, [R3+URZ+0x38860], R2 ;  /* 0x03886002030085a7 */ /* 0x000f24000800007f */
[----:B----4-:R-:W-:Y:S05]  /*f7e0*/  @!P0 BRA `(.L_x_207) ;  /* 0xfffffffc00f08947 */ /* 0x010fea000383ffff */
[----:B------:R-:W-:Y:S05]  /*f7f0*/  BRA `(.L_x_238) ;  /* 0xfffffff0008c7947 */ /* 0x000fea000383ffff */
.L_x_212:
[----:B---3--:R3:W4:Y:S02]  /*f800*/  SYNCS.PHASECHK.TRANS64.TRYWAIT P0, [R0+URZ+0x38820], R3 ;  /* 0x03882003000075a7 */ /* 0x008724000800017f */
[----:B----4-:R-:W-:Y:S05]  /*f810*/  @!P0 NANOSLEEP.SYNCS 0x989680 ;  /* 0x009896800000895d */ /* 0x010fea0003900000 */
[----:B------:R-:W4:Y:S02]  /*f820*/  @!P0 SYNCS.PHASECHK.TRANS64 P0, [R0+URZ+0x38820], R3 ;  /* 0x03882003000085a7 */ /* 0x000f24000800007f */
[----:B----4-:R-:W-:Y:S05]  /*f830*/  @!P0 BRA `(.L_x_212) ;  /* 0xfffffffc00f08947 */ /* 0x010fea000383ffff */
[----:B------:R-:W-:Y:S05]  /*f840*/  BRA `(.L_x_239) ;  /* 0xfffffff400a07947 */ /* 0x000fea000383ffff */
.L_x_213:
[----:B------:R-:W4:Y:S01]  /*f850*/  S2R R2, SR_TID.X ;  /* 0x0000000000027919 */ /* 0x000f220000002100 */
[----:B------:R-:W-:Y:S01]  /*f860*/  BSSY B0, `(.L_x_240) ;  /* 0x000000a000007945 */ /* 0x000fe20003800000 */
[----:B------:R-:W-:Y:S01]  /*f870*/  IMAD.MOV.U32 R12, RZ, RZ, RZ ;  /* 0x000000ffff0c7224 */ /* 0x000fe200078e00ff */
[----:B--2---:R-:W-:Y:S01]  /*f880*/  MOV R15, 0xffffffff ;  /* 0xffffffff000f7802 */ /* 0x004fe20000000f00 */
[----:B------:R-:W-:Y:S01]  /*f890*/  IMAD.MOV.U32 R11, RZ, RZ, 0x1f ;  /* 0x0000001fff0b7424 */ /* 0x000fe200078e00ff */
[----:B----4-:R-:W-:-:S04]  /*f8a0*/  SHF.R.U32.HI R2, RZ, 0x5, R2 ;  /* 0x00000005ff027819 */ /* 0x010fc80000011602 */
[----:B------:R-:W-:-:S04]  /*f8b0*/  LOP3.LUT R2, R2, 0x3, RZ, 0xc0, !PT ;  /* 0x0000000302027812 */ /* 0x000fc800078ec0ff */
[----:B------:R-:W-:-:S07]  /*f8c0*/  MOV R13, R2 ;  /* 0x00000002000d7202 */ /* 0x000fce0000000f00 */
[----:B-1-3--:R-:W-:Y:S05]  /*f8d0*/  WARPSYNC.COLLECTIVE R15, `(.L_x_241) ;  /* 0x000000000f087348 */ /* 0x00afea0003c00000 */
[----:B------:R2:W4:Y:S02]  /*f8e0*/  SHFL.IDX P6, R14, R13, R12, R11 ;  /* 0x0000000c0d0e7389 */ /* 0x00052400000c000b */
[----:B-1234-:R-:W-:Y:S01]  /*f8f0*/  ENDCOLLECTIVE ;  /* 0x000000000000791b */ /* 0x01efe20003800000 */
.L_x_241:
[----:B------:R-:W-:Y:S05]  /*f900*/  BSYNC B0 ;  /* 0x0000000000007941 */ /* 0x000fea0003800000 */
.L_x_240:
[----:B------:R-:W-:Y:S05]  /*f910*/  BRA `(.L_x_242) ;  /* 0xfffffff400887947 */ /* 0x000fea000383ffff */
.L_x_216:
[----:B------:R-:W-:Y:S01]  /*f920*/  BSSY B1, `(.L_x_243) ;  /* 0x0000006000017945 */ /* 0x000fe20003800000 */
[----:B------:R-:W-:-:S07]  /*f930*/  IMAD.MOV.U32 R15, RZ, RZ, -0x1 ;  /* 0xffffffffff0f7424 */ /* 0x000fce00078e00ff */
[----:B-123--:R-:W-:Y:S05]  /*f940*/  WARPSYNC.COLLECTIVE R15, `(.L_x_244) ;  /* 0x000000000f0c7348 */ /* 0x00efea0003c00000 */
[----:B------:R-:W-:Y:S02]  /*f950*/  ELECT P6, UR62, PT ;  /* 0x00000000003e782f */ /* 0x000fe400038c0000 */
[----:B------:R-:W-:Y:S01]  /*f960*/  MOV R14, UR62 ;  /* 0x0000003e000e7c02 */ /* 0x000fe20008000f00 */
[----:B-123--:R-:W-:Y:S10]  /*f970*/  ENDCOLLECTIVE ;  /* 0x000000000000791b */ /* 0x00eff40003800000 */
.L_x_244:
[----:B------:R-:W-:Y:S05]  /*f980*/  BSYNC B1 ;  /* 0x0000000000017941 */ /* 0x000fea0003800000 */
.L_x_243:
[----:B------:R-:W-:Y:S05]  /*f990*/  BRA `(.L_x_245) ;  /* 0xfffffff400807947 */ /* 0x000fea000383ffff */
.L_x_218:
[----:B-1----:R1:W2:Y:S02]  /*f9a0*/  SYNCS.PHASECHK.TRANS64.TRYWAIT P0, [R6+URZ], R5 ;  /* 0x00000005060075a7 */ /* 0x0022a4000800017f */
[----:B--2---:R-:W-:Y:S05]  /*f9b0*/  @!P0 NANOSLEEP.SYNCS 0x989680 ;  /* 0x009896800000895d */ /* 0x004fea0003900000 */
[----:B------:R-:W2:Y:S02]  /*f9c0*/  @!P0 SYNCS.PHASECHK.TRANS64 P0, [R6+URZ], R5 ;  /* 0x00000005060085a7 */ /* 0x000ea4000800007f */
[----:B--2---:R-:W-:Y:S05]  /*f9d0*/  @!P0 BRA `(.L_x_218) ;  /* 0xfffffffc00f08947 */ /* 0x004fea000383ffff */
[----:B------:R-:W-:Y:S05]  /*f9e0*/  BRA `(.L_x_246) ;  /* 0xfffffff400bc7947 */ /* 0x000fea000383ffff */
.L_x_219:
[----:B--2---:R2:W3:Y:S02]  /*f9f0*/  SYNCS.PHASECHK.TRANS64.TRYWAIT P0, [R3+URZ], R2 ;  /* 0x00000002030075a7 */ /* 0x0044e4000800017f */
[----:B---3--:R-:W-:Y:S05]  /*fa00*/  @!P0 NANOSLEEP.SYNCS 0x989680 ;  /* 0x009896800000895d */ /* 0x008fea0003900000 */
[----:B------:R-:W3:Y:S02]  /*fa10*/  @!P0 SYNCS.PHASECHK.TRANS64 P0, [R3+URZ], R2 ;  /* 0x00000002030085a7 */ /* 0x000ee4000800007f */
[----:B---3--:R-:W-:Y:S05]  /*fa20*/  @!P0 BRA `(.L_x_219) ;  /* 0xfffffffc00f08947 */ /* 0x008fea000383ffff */
[----:B------:R-:W-:Y:S05]  /*fa30*/  BRA `(.L_x_247) ;  /* 0xfffffff400b07947 */ /* 0x000fea000383ffff */
.L_x_221:
[----:B--2---:R2:W3:Y:S02]  /*fa40*/  SYNCS.PHASECHK.TRANS64.TRYWAIT P0, [R16+URZ], R5 ;  /* 0x00000005100075a7 */ /* 0x0044e4000800017f */
[----:B---3--:R-:W-:Y:S05]  /*fa50*/  @!P0 NANOSLEEP.SYNCS 0x989680 ;  /* 0x009896800000895d */ /* 0x008fea0003900000 */
[----:B------:R-:W3:Y:S02]  /*fa60*/  @!P0 SYNCS.PHASECHK.TRANS64 P0, [R16+URZ], R5 ;  /* 0x00000005100085a7 */ /* 0x000ee4000800007f */
[----:B---3--:R-:W-:Y:S05]  /*fa70*/  @!P0 BRA `(.L_x_221) ;  /* 0xfffffffc00f08947 */ /* 0x008fea000383ffff */
[----:B------:R-:W-:Y:S05]  /*fa80*/  BRA `(.L_x_248) ;  /* 0xfffffff400b47947 */ /* 0x000fea000383ffff */
.L_x_249:
        /* <DEDUP_REMOVED lines=15> */
.L_x_12747:


//--------------------- .text._ZN7cutlass13device_kernelIN5flash11enable_sm90INS1_16FlashAttnFwdSm90INS1_25CollectiveMainloopFwdSm90ILi2EN4cute5tupleIJNS5_1CILi1EEES8_S8_EEENS6_IJNS7_ILi128EEENS7_ILi80EEENS7_ILi256EEEEEELi256ENS_6half_tEfNS_4arch4Sm90ELb0ELb0ELb1ELb1ELb0ELb0ELb0ELb1ELb1ELb0ELb0ELb0EEENS1_21CollectiveEpilogueFwdINS6_IJSA_SC_SB_EEES9_SE_SG_Li256ELb1ELb0ELb0ELb0EEENS1_36VarlenDynamicPersistentTileSchedulerILi128ELi80ELi256ELi32ELb0ELb0ELb1ELb0ELb1ELb1EEEEEEEEEvNT_6ParamsE --------------------------
	.section	.text._ZN7cutlass13device_kernelIN5flash11enable_sm90INS1_16FlashAttnFwdSm90INS1_25CollectiveMainloopFwdSm90ILi2EN4cute5tupleIJNS5_1CILi1EEES8_S8_EEENS6_IJNS7_ILi128EEENS7_ILi80EEENS7_ILi256EEEEEELi256ENS_6half_tEfNS_4arch4Sm90ELb0ELb0ELb1ELb1ELb0ELb0ELb0ELb1ELb1ELb0ELb0ELb0EEENS1_21CollectiveEpilogueFwdINS6_IJSA_SC_SB_EEES9_SE_SG_Li256ELb1ELb0ELb0ELb0EEENS1_36VarlenDynamicPersistentTileSchedulerILi128ELi80ELi256ELi32ELb0ELb0ELb1ELb0ELb1ELb1EEEEEEEEEvNT_6ParamsE,"ax",@progbits
	.align	128
.text._ZN7cutlass13device_kernelIN5flash11enable_sm90INS1_16FlashAttnFwdSm90INS1_25CollectiveMainloopFwdSm90ILi2EN4cute5tupleIJNS5_1CILi1EEES8_S8_EEENS6_IJNS7_ILi128EEENS7_ILi80EEENS7_ILi256EEEEEELi256ENS_6half_tEfNS_4arch4Sm90ELb0ELb0ELb1ELb1ELb0ELb0ELb0ELb1ELb1ELb0ELb0ELb0EEENS1_21CollectiveEpilogueFwdINS6_IJSA_SC_SB_EEES9_SE_SG_Li256ELb1ELb0ELb0ELb0EEENS1_36VarlenDynamicPersistentTileSchedulerILi128ELi80ELi256ELi32ELb0ELb0ELb1ELb0ELb1ELb1EEEEEEEEEvNT_6ParamsE:
        .type           _ZN7cutlass13device_kernelIN5flash11enable_sm90INS1_16FlashAttnFwdSm90INS1_25CollectiveMainloopFwdSm90ILi2EN4cute5tupleIJNS5_1CILi1EEES8_S8_EEENS6_IJNS7_ILi128EEENS7_ILi80EEENS7_ILi256EEEEEELi256ENS_6half_tEfNS_4arch4Sm90ELb0ELb0ELb1ELb1ELb0ELb0ELb0ELb1ELb1ELb0ELb0ELb0EEENS1_21CollectiveEpilogueFwdINS6_IJSA_SC_SB_EEES9_SE_SG_Li256ELb1ELb0ELb0ELb0EEENS1_36VarlenDynamicPersistentTileSchedulerILi128ELi80ELi256ELi32ELb0ELb0ELb1ELb0ELb1ELb1EEEEEEEEEvNT_6ParamsE,@function
        .size           _ZN7cutlass13device_kernelIN5flash11enable_sm90INS1_16FlashAttnFwdSm90INS1_25CollectiveMainloopFwdSm90ILi2EN4cute5tupleIJNS5_1CILi1EEES8_S8_EEENS6_IJNS7_ILi128EEENS7_ILi80EEENS7_ILi256EEEEEELi256ENS_6half_tEfNS_4arch4Sm90ELb0ELb0ELb1ELb1ELb0ELb0ELb0ELb1ELb1ELb0ELb0ELb0EEENS1_21CollectiveEpilogueFwdINS6_IJSA_SC_SB_EEES9_SE_SG_Li256ELb1ELb0ELb0ELb0EEENS1_36VarlenDynamicPersistentTileSchedulerILi128ELi80ELi256ELi32ELb0ELb0ELb1ELb0ELb1ELb1EEEEEEEEEvNT_6ParamsE,(.L_x_12748 - _ZN7cutlass13device_kernelIN5flash11enable_sm90INS1_16FlashAttnFwdSm90INS1_25CollectiveMainloopFwdSm90ILi2EN4cute5tupleIJNS5_1CILi1EEES8_S8_EEENS6_IJNS7_ILi128EEENS7_ILi80EEENS7_ILi256EEEEEELi256ENS_6half_tEfNS_4arch4Sm90ELb0ELb0ELb1ELb1ELb0ELb0ELb0ELb1ELb1ELb0ELb0ELb0EEENS1_21CollectiveEpilogueFwdINS6_IJSA_SC_SB_EEES9_SE_SG_Li256ELb1ELb0ELb0ELb0EEENS1_36VarlenDynamicPersistentTileSchedulerILi128ELi80ELi256ELi32ELb0ELb0ELb1ELb0ELb1ELb1EEEEEEEEEvNT_6ParamsE)
        .other          _ZN7cutlass13device_kernelIN5flash11enable_sm90INS1_16FlashAttnFwdSm90INS1_25CollectiveMainloopFwdSm90ILi2EN4cute5tupleIJNS5_1CILi1EEES8_S8_EEENS6_IJNS7_ILi128EEENS7_ILi80EEENS7_ILi256EEEEEELi256ENS_6half_tEfNS_4arch4Sm90ELb0ELb0ELb1ELb1ELb0ELb0ELb0ELb1ELb1ELb0ELb0ELb0EEENS1_21CollectiveEpilogueFwdINS6_IJSA_SC_SB_EEES9_SE_SG_Li256ELb1ELb0ELb0ELb0EEENS1_36VarlenDynamicPersistentTileSchedulerILi128ELi80ELi256ELi32ELb0ELb0ELb1ELb0ELb1ELb1EEEEEEEEEvNT_6ParamsE,@"STO_CUDA_ENTRY STV_DEFAULT"
_ZN7cutlass13device_kernelIN5flash11enable_sm90INS1_16FlashAttnFwdSm90INS1_25CollectiveMainloopFwdSm90ILi2EN4cute5tupleIJNS5_1CILi1EEES8_S8_EEENS6_IJNS7_ILi128EEENS7_ILi80EEENS7_ILi256EEEEEELi256ENS_6half_tEfNS_4arch4Sm90ELb0ELb0ELb1ELb1ELb0ELb0ELb0ELb1ELb1ELb0ELb0ELb0EEENS1_21CollectiveEpilogueFwdINS6_IJSA_SC_SB_EEES9_SE_SG_Li256ELb1ELb0ELb0ELb0EEENS1_36VarlenDynamicPersistentTileSchedulerILi128ELi80ELi256ELi32ELb0ELb0ELb1ELb0ELb1ELb1EEEEEEEEEvNT_6ParamsE:
[----:B------:R-:W0:Y:S02]  /*0000*/  LDC R1, c[0x0][0x28] ;  /* 0x00000a00ff017b82 */ /* 0x000e240000000800 */
[----:B0-----:R-:W-:Y:S01]  /*0010*/  VIADD R1, R1, 0xffffffc8 ;  /* 0xffffffc801017836 */ /* 0x001fe20000000000 */
[----:B------:R-:W0:Y:S01]  /*0020*/  S2R R3, SR_TID.X ;  /* 0x0000000000037919 */ /* 0x000e220000002100 */
[----:B------:R-:W-:Y:S01]  /*0030*/  ELECT P0, URZ, PT ;  /* 0x00000000003f782f */ /* 0x000fe20003800000 */
[----:B------:R-:W-:Y:S01]  /*0040*/  BSSY B0, `(.L_x_250) ;  /* 0x0000011000007945 */ /* 0x000fe20003800000 */
[----:B0-----:R-:W-:-:S05]  /*0050*/  SHF.R.U32.HI R0, RZ, 0x5, R3 ;  /* 0x00000005ff007819 */ /* 0x001fca0000011603 */
[----:B------:R-:W0:Y:S02]  /*0060*/  SHFL.IDX PT, R2, R0, RZ, 0x1f ;  /* 0x00001fff00027589 */ /* 0x000e2400000e0000 */
[----:B0-----:R-:W-:Y:S02]  /*0070*/  ISETP.EQ.AND P0, PT, R2, RZ, P0 ;  /* 0x000000ff0200720c */ /* 0x001fe40000702270 */
[----:B------:R-:W-:-:S11]  /*0080*/  SHF.R.U32.HI R2, RZ, 0x7, R3 ;  /* 0x00000007ff027819 */ /* 0x000fd60000011603 */
[----:B------:R-:W-:Y:S05]  /*0090*/  @!P0 BRA `(.L_x_251) ;  /* 0x00000000002c8947 */ /* 0x000fea0003800000 */
[----:B------:R-:W-:Y:S02]  /*00a0*/  ULDC.64 UR4, c[0x0][0x198] ;  /* 0x0000660000047ab9 */ /* 0x000fe40000000a00 */
[----:B------:R-:W-:Y:S02]  /*00b0*/  UIADD3 UR6, UP0, UR4, 0x270, URZ ;  /* 0x0000027004067890 */ /* 0x000fe4000ff1e03f */
[----:B------:R-:W-:Y:S02]  /*00c0*/  UIADD3 UR8, UP1, UR4, 0x370, URZ ;  /* 0x0000037004087890 */ /* 0x000fe4000ff3e03f */
[----:B------:R-:W-:Y:S02]  /*00d0*/  UIADD3 UR4, UP2, UR4, 0x470, URZ ;  /* 0x0000047004047890 */ /* 0x000fe4000ff5e03f */
[----:B------:R-:W-:Y:S02]  /*00e0*/  UIADD3.X UR7, URZ, UR5, URZ, UP0, !UPT ;  /* 0x000000053f077290 */ /* 0x000fe400087fe43f */
[----:B------:R-:W-:-:S02]  /*00f0*/  UIADD3.X UR9, URZ, UR5, URZ, UP1, !UPT ;  /* 0x000000053f097290 */ /* 0x000fc40008ffe43f */
[----:B------:R-:W-:-:S05]  /*0100*/  UIADD3.X UR5, URZ, UR5, URZ, UP2, !UPT ;  /* 0x000000053f057290 */ /* 0x000fca00097fe43f */
[----:B------:R0:W-:Y:S02]  /*0110*/  UTMACCTL.PF [UR6] ;  /* 0x00000000060079b9 */ /* 0x0001e40008040000 */
[----:B------:R0:W-:Y:S02]  /*0120*/  UTMACCTL.PF [UR8] ;  /* 0x00000000080079b9 */ /* 0x0001e40008040000 */
[----:B------:R0:W-:Y:S02]  /*0130*/  UTMACCTL.PF [UR4] ;  /* 0x00000000040079b9 */ /* 0x0001e40008040000 */
[----:B0-----:R-:W-:Y:S01]  /*0140*/  NOP ;  /* 0x0000000000007918 */ /* 0x001fe20000000000 */
.L_x_251:
[----:B------:R-:W-:Y:S05]  /*0150*/  BSYNC B0 ;  /* 0x0000000000007941 */ /* 0x000fea0003800000 */
.L_x_250:
[----:B------:R-:W-:Y:S01]  /*0160*/  VOTEU.ANY UP0, P0 ;  /* 0x00000000003f7886 */ /* 0x000fe20000000100 */
[----:B------:R-:W0:Y:S01]  /*0170*/  SHFL.IDX PT, R2, R2, RZ, 0x1f ;  /* 0x00001fff02027589 */ /* 0x000e2200000e0000 */
[----:B------:R-:W-:Y:S01]  /*0180*/  UMOV UR4, 0x1 ;  /* 0x0000000100047882 */ /* 0x000fe20000000000 */
[----:B------:R-:W-:Y:S01]  /*0190*/  UMOV UR7, 0x100 ;  /* 0x0000010000077882 */ /* 0x000fe20000000000 */
[----:B------:R-:W-:Y:S01]  /*01a0*/  VOTEU.ANY UP1, P0 ;  /* 0x00000000003f7886 */ /* 0x000fe20000020100 */
[----:B------:R-:W1:Y:S01]  /*01b0*/  @UP0 S2UR UR8, SR_CgaCtaId ;  /* 0x00000000000809c3 */ /* 0x000e620000008800 */
[----:B------:R-:W2:Y:S01]  /*01c0*/  SHFL.IDX PT, R3, R0, RZ, 0x1f ;  /* 0x00001fff00037589 */ /* 0x000ea200000e0000 */
[----:B------:R-:W-:Y:S01]  /*01d0*/  @UP0 UMOV UR6, 0x400 ;  /* 0x0000040000060882 */ /* 0x000fe20000000000 */
[----:B------:R-:W-:-:S04]  /*01e0*/  @UP0 UIADD3 UR4, -UR4, 0x100000, URZ ;  /* 0x0010000004040890 */ /* 0x000fc8000fffe13f */
[----:B------:R-:W-:Y:S02]  /*01f0*/  @UP0 USHF.L.U32 UR5, UR4, 0xb, URZ ;  /* 0x0000000b04050899 */ /* 0x000fe4000800063f */
[----:B------:R-:W-:Y:S01]  /*0200*/  @UP0 USHF.L.U32 UR4, UR4, 0x1, URZ ;  /* 0x0000000104040899 */ /* 0x000fe2000800063f */
[----:B------:R-:W-:Y:S01]  /*0210*/  VOTEU.ANY UP2, P0 ;  /* 0x00000000003f7886 */ /* 0x000fe20000040100 */
[----:B0-----:R-:W-:Y:S01]  /*0220*/  R2UR UR9, R2 ;  /* 0x00000000020972ca */ /* 0x001fe200000e0000 */
[----:B-1----:R-:W-:Y:S01]  /*0230*/  @UP0 ULEA UR8, UR8, UR6, 0x18 ;  /* 0x0000000608080291 */ /* 0x002fe2000f8ec03f */
[----:B--2---:R-:W-:Y:S01]  /*0240*/  ISETP.NE.AND P1, PT, R3, RZ, PT ;  /* 0x000000ff0300720c */ /* 0x004fe20003f25270 */
[----:B------:R-:W-:-:S04]  /*0250*/  @UP0 UIADD3 UR6, -UR7, 0x100000, URZ ;  /* 0x0010000007060890 */ /* 0x000fc8000fffe13f */
[----:B------:R-:W-:Y:S02]  /*0260*/  @UP0 USHF.L.U32 UR7, UR6, 0xb, URZ ;  /* 0x0000000b06070899 */ /* 0x000fe4000800063f */
[----:B------:R-:W-:-:S04]  /*0270*/  @UP0 USHF.L.U32 UR6, UR6, 0x1, URZ ;  /* 0x0000000106060899 */ /* 0x000fc8000800063f */
[----:B------:R-:W-:Y:S01]  /*0280*/  UISETP.NE.AND UP0, UPT, UR9, URZ, UPT ;  /* 0x0000003f0900728c */ /* 0x000fe2000bf05270 */
[----:B------:R-:W0:Y:S02]  /*0290*/  FENCE.VIEW.ASYNC.S ;  /* 0x00000000000073c6 */ /* 0x000e240000000000 */
[----:B0-----:R0:W1:Y:S05]  /*02a0*/  @UP1 SYNCS.EXCH.64 URZ, [UR8+0x38800], UR4 ;  /* 0x03880004083f15b2 */ /* 0x00106a0008000100 */
[----:B------:R0:W2:Y:S01]  /*02b0*/  @UP2 SYNCS.EXCH.64 URZ, [UR8+0x38820], UR6 ;  /* 0x03882006083f25b2 */ /* 0x0000a20008000100 */
[----:B------:R-:W-:Y:S05]  /*02c0*/  @P1 BRA `(.L_x_252) ;  /* 0x0000000000481947 */ /* 0x000fea0003800000 */
[----:B0-----:R-:W0:Y:S01]  /*02d0*/  S2UR UR5, SR_CgaCtaId ;  /* 0x00000000000579c3 */ /* 0x001e220000008800 */
[----:B------:R-:W-:Y:S01]  /*02e0*/  UMOV UR4, 0x400 ;  /* 0x0000040000047882 */ /* 0x000fe20000000000 */
[----:B------:R-:W-:Y:S01]  /*02f0*/  UMOV UR6, 0x1 ;  /* 0x0000000100067882 */ /* 0x000fe20000000000 */
[----:B------:R-:W-:Y:S01]  /*0300*/  UMOV UR9, 0x2 ;  /* 0x0000000200097882 */ /* 0x000fe20000000000 */
[----:B------:R-:W-:-:S04]  /*0310*/  UIADD3 UR6, -UR6, 0x100000, URZ ;  /* 0x0010000006067890 */ /* 0x000fc8000fffe13f */
[----:B------:R-:W-:Y:S02]  /*0320*/  USHF.L.U32 UR7, UR6, 0xb, URZ ;  /* 0x0000000b06077899 */ /* 0x000fe4000800063f */
[----:B------:R-:W-:Y:S01]  /*0330*/  USHF.L.U32 UR6, UR6, 0x1, URZ ;  /* 0x0000000106067899 */ /* 0x000fe2000800063f */
[----:B------:R-:W-:Y:S01]  /*0340*/  ELECT P0, URZ, PT ;  /* 0x00000000003f782f */ /* 0x000fe20003800000 */
[----:B0-----:R-:W-:Y:S02]  /*0350*/  ULEA UR8, UR5, UR4, 0x18 ;  /* 0x0000000405087291 */ /* 0x001fe4000f8ec03f */
[----:B------:R-:W-:-:S04]  /*0360*/  UIADD3 UR4, -UR9, 0x100000, URZ ;  /* 0x0010000009047890 */ /* 0x000fc8000fffe13f */
[----:B------:R-:W-:Y:S02]  /*0370*/  USHF.L.U32 UR5, UR4, 0xb, URZ ;  /* 0x0000000b04057899 */ /* 0x000fe4000800063f */
[----:B------:R-:W-:Y:S01]  /*0380*/  USHF.L.U32 UR4, UR4, 0x1, URZ ;  /* 0x0000000104047899 */ /* 0x000fe2000800063f */
[----:B------:R-:W0:Y:S03]  /*0390*/  FENCE.VIEW.ASYNC.S ;  /* 0x00000000000073c6 */ /* 0x000e260000000000 */
[----:B0-----:R3:W4:Y:S08]  /*03a0*/  SYNCS.EXCH.64 URZ, [UR8+0x38830], UR6 ;  /* 0x03883006083f75b2 */ /* 0x0017300008000100 */
[----:B------:R3:W0:Y:S01]  /*03b0*/  SYNCS.EXCH.64 URZ, [UR8+0x38840], UR4 ;  /* 0x03884004083f75b2 */ /* 0x0006220008000100 */
[----:B------:R3:W0:Y:S01]  /*03c0*/  SYNCS.EXCH.64 URZ, [UR8+0x38838], UR6 ;  /* 0x03883806083f75b2 */ /* 0x0006220008000100 */
[----:B------:R3:W0:Y:S02]  /*03d0*/  SYNCS.EXCH.64 URZ, [UR8+0x38848], UR4 ;  /* 0x03884804083f75b2 */ /* 0x0006240008000100 */
[----:B---3--:R-:W-:Y:S01]  /*03e0*/  NOP ;  /* 0x0000000000007918 */ /* 0x008fe20000000000 */
.L_x_252:
[----:B------:R-:W3:Y:S01]  /*03f0*/  SHFL.IDX PT, R2, R0, RZ, 0x1f ;  /* 0x00001fff00027589 */ /* 0x000ee200000e0000 */
[----:B------:R-:W-:Y:S01]  /*0400*/  NOP ;  /* 0x0000000000007918 */ /* 0x000fe20000000000 */
[----:B---3--:R-:W-:-:S13]  /*0410*/  ISETP.NE.AND P0, PT, R2, RZ, PT ;  /* 0x000000ff0200720c */ /* 0x008fda0003f05270 */
[----:B------:R-:W-:Y:S05]  /*0420*/  @P0 BRA `(.L_x_253) ;  /* 0x0000000000480947 */ /* 0x000fea0003800000 */
[----:B0-----:R-:W0:Y:S01]  /*0430*/  S2UR UR5, SR_CgaCtaId ;  /* 0x00000000000579c3 */ /* 0x001e220000008800 */
[----:B------:R-:W-:Y:S01]  /*0440*/  UMOV UR4, 0x400 ;  /* 0x0000040000047882 */ /* 0x000fe20000000000 */
[----:B------:R-:W-:Y:S01]  /*0450*/  UMOV UR6, 0x1 ;  /* 0x0000000100067882 */ /* 0x000fe20000000000 */
[----:B------:R-:W-:Y:S01]  /*0460*/  UMOV UR7, 0x2 ;  /* 0x0000000200077882 */ /* 0x000fe20000000000 */
[----:B------:R-:W-:Y:S01]  /*0470*/  ELECT P0, URZ, PT ;  /* 0x00000000003f782f */ /* 0x000fe20003800000 */
[----:B0-----:R-:W-:Y:S02]  /*0480*/  ULEA UR8, UR5, UR4, 0x18 ;  /* 0x0000000405087291 */ /* 0x001fe4000f8ec03f */
[----:B------:R-:W-:-:S04]  /*0490*/  UIADD3 UR4, -UR6, 0x100000, URZ ;  /* 0x0010000006047890 */ /* 0x000fc8000fffe13f */
[----:B------:R-:W-:Y:S02]  /*04a0*/  USHF.L.U32 UR5, UR4, 0xb, URZ ;  /* 0x0000000b04057899 */ /* 0x000fe4000800063f */
[----:B------:R-:W-:Y:S02]  /*04b0*/  USHF.L.U32 UR4, UR4, 0x1, URZ ;  /* 0x0000000104047899 */ /* 0x000fe4000800063f */
[----:B------:R-:W-:-:S04]  /*04c0*/  UIADD3 UR6, -UR7, 0x100000, URZ ;  /* 0x0010000007067890 */ /* 0x000fc8000fffe13f */
[----:B------:R-:W-:Y:S02]  /*04d0*/  USHF.L.U32 UR7, UR6, 0xb, URZ ;  /* 0x0000000b06077899 */ /* 0x000fe4000800063f */
[----:B------:R-:W-:Y:S01]  /*04e0*/  USHF.L.U32 UR6, UR6, 0x1, URZ ;  /* 0x0000000106067899 */ /* 0x000fe2000800063f */
[----:B------:R-:W0:Y:S03]  /*04f0*/  FENCE.VIEW.ASYNC.S ;  /* 0x00000000000073c6 */ /* 0x000e260000000000 */
[----:B0-----:R3:W0:Y:S08]  /*0500*/  SYNCS.EXCH.64 URZ, [UR8+0x38850], UR4 ;  /* 0x03885004083f75b2 */ /* 0x0016300008000100 */
[----:B------:R3:W0:Y:S01]  /*0510*/  SYNCS.EXCH.64 URZ, [UR8+0x38860], UR6 ;  /* 0x03886006083f75b2 */ /* 0x0006220008000100 */
[----:B------:R3:W0:Y:S01]  /*0520*/  SYNCS.EXCH.64 URZ, [UR8+0x38858], UR4 ;  /* 0x03885804083f75b2 */ /* 0x0006220008000100 */
[----:B------:R3:W0:Y:S02]  /*0530*/  SYNCS.EXCH.64 URZ, [UR8+0x38868], UR6 ;  /* 0x03886806083f75b2 */ /* 0x0006240008000100 */
[----:B---3--:R-:W-:Y:S01]  /*0540*/  NOP ;  /* 0x0000000000007918 */ /* 0x008fe20000000000 */
.L_x_253:
[----:B------:R-:W3:Y:S01]  /*0550*/  SHFL.IDX PT, R2, R0, RZ, 0x1f ;  /* 0x00001fff00027589 */ /* 0x000ee200000e0000 */
[----:B------:R-:W-:Y:S01]  /*0560*/  NOP ;  /* 0x0000000000007918 */ /* 0x000fe20000000000 */
[----:B---3--:R-:W-:-:S13]  /*0570*/  ISETP.NE.AND P0, PT, R2, RZ, PT ;  /* 0x000000ff0200720c */ /* 0x008fda0003f05270 */
[----:B------:R-:W-:Y:S05]  /*0580*/  @P0 BRA `(.L_x_254) ;  /* 0x0000000000380947 */ /* 0x000fea0003800000 */
[----:B0-----:R-:W0:Y:S01]  /*0590*/  S2UR UR5, SR_CgaCtaId ;  /* 0x00000000000579c3 */ /* 0x001e220000008800 */
[----:B------:R-:W-:Y:S01]  /*05a0*/  UMOV UR4, 0x400 ;  /* 0x0000040000047882 */ /* 0x000fe20000000000 */
[----:B------:R-:W-:Y:S01]  /*05b0*/  UMOV UR7, 0x1 ;  /* 0x0000000100077882 */ /* 0x000fe20000000000 */
[----:B------:R-:W-:Y:S01]  /*05c0*/  ELECT P0, URZ, PT ;  /* 0x00000000003f782f */ /* 0x000fe20003800000 */
[----:B0-----:R-:W-:Y:S02]  /*05d0*/  ULEA UR6, UR5, UR4, 0x18 ;  /* 0x0000000405067291 */ /* 0x001fe4000f8ec03f */
[----:B------:R-:W-:-:S04]  /*05e0*/  UIADD3 UR4, -UR7, 0x100000, URZ ;  /* 0x0010000007047890 */ /* 0x000fc8000fffe13f */
[----:B------:R-:W-:Y:S02]  /*05f0*/  USHF.L.U32 UR5, UR4, 0xb, URZ ;  /* 0x0000000b04057899 */ /* 0x000fe4000800063f */
[----:B------:R-:W-:Y:S01]  /*0600*/  USHF.L.U32 UR4, UR4, 0x1, URZ ;  /* 0x0000000104047899 */ /* 0x000fe2000800063f */
[----:B------:R-:W0:Y:S11]  /*0610*/  FENCE.VIEW.ASYNC.S ;  /* 0x00000000000073c6 */ /* 0x000e360000000000 */
[----:B0-----:R3:W0:Y:S01]  /*0620*/  SYNCS.EXCH.64 URZ, [UR6+0x38870], UR4 ;  /* 0x03887004063f75b2 */ /* 0x0016220008000100 */
[----:B------:R3:W0:Y:S01]  /*0630*/  SYNCS.EXCH.64 URZ, [UR6+0x38880], UR4 ;  /* 0x03888004063f75b2 */ /* 0x0006220008000100 */
[----:B------:R3:W0:Y:S01]  /*0640*/  SYNCS.EXCH.64 URZ, [UR6+0x38878], UR4 ;  /* 0x03887804063f75b2 */ /* 0x0006220008000100 */
[----:B------:R3:W0:Y:S02]  /*0650*/  SYNCS.EXCH.64 URZ, [UR6+0x38888], UR4 ;  /* 0x03888804063f75b2 */ /* 0x0006240008000100 */
[----:B---3--:R-:W-:Y:S01]  /*0660*/  NOP ;  /* 0x0000000000007918 */ /* 0x008fe20000000000 */
.L_x_254:
        /* <DEDUP_REMOVED lines=22> */
.L_x_255:
        /* <DEDUP_REMOVED lines=22> */
.L_x_256:
[----:B0-----:R-:W-:Y:S01]  /*0930*/  UMOV UR4, 0x1 ;  /* 0x0000000100047882 */ /* 0x001fe20000000000 */
[----:B------:R-:W-:Y:S01]  /*0940*/  PLOP3.LUT P0, PT, PT, PT, UP0, 0x80, 0x0 ;  /* 0x000000000000781c */ /* 0x000fe20003f0f008 */
[----:B------:R-:W-:Y:S01]  /*0950*/  USEL UR4, UR4, 0x2, !UP0 ;  /* 0x0000000204047887 */ /* 0x000fe2000c000000 */
[----:B------:R-:W-:-:S05]  /*0960*/  NOP ;  /* 0x0000000000007918 */ /* 0x000fca0000000000 */
[----:B------:R-:W-:-:S05]  /*0970*/  IMAD.U32 R2, RZ, RZ, UR4 ;  /* 0x00000004ff027e24 */ /* 0x000fca000f8e00ff */
[----:B------:R0:W-:Y:S01]  /*0980*/  STL [R1+0x30], R2 ;  /* 0x0000300201007387 */ /* 0x0001e20000100800 */
[----:B-12-4-:R-:W-:Y:S06]  /*0990*/  BAR.SYNC.DEFER_BLOCKING 0x0 ;  /* 0x0000000000007b1d */ /* 0x016fec0000010000 */
[----:B------:R-:W-:Y:S05]  /*09a0*/  @!P0 BRA `(.L_x_257) ;  /* 0x000000d400908947 */ /* 0x000fea0003800000 */
.L_x_258:
[----:B------:R-:W-:-:S08]  /*09b0*/  NOP ;  /* 0x0000000000007918 */ /* 0x000fd00000000000 */
[----:B------:R-:W1:Y:S02]  /*09c0*/  USETMAXREG.TRY_ALLOC.CTAPOOL UP0, 0xf0 ;  /* 0x000000f0000079c8 */ /* 0x000e640008000600 */
[----:B-1----:R-:W-:-:S13]  /*09d0*/  PLOP3.LUT P0, PT, PT, PT, UP0, 0x80, 0x0 ;  /* 0x000000000000781c */ /* 0x002fda0003f0f008 */
[----:B------:R-:W-:Y:S05]  /*09e0*/  @!P0 BRA `(.L_x_258) ;  /* 0xfffffffc00f08947 */ /* 0x000fea000383ffff */
[----:B------:R-:W1:Y:S08]  /*09f0*/  S2UR UR5, SR_CgaCtaId ;  /* 0x00000000000579c3 */ /* 0x000e700000008800 */
[----:B------:R-:W-:Y:S06]  /*0a00*/  BAR.ARV 0x8, 0x120 ;  /* 0x0204800000007b1d */ /* 0x000fec0000002000 */
[----:B------:R-:W-:-:S02]  /*0a10*/  UMOV UR4, 0x400 ;  /* 0x0000040000047882 */ /* 0x000fc40000000000 */
[----:B------:R-:W-:Y:S01]  /*0a20*/  BAR.SYNC.DEFER_BLOCKING 0x5, 0x120 ;  /* 0x0144800000007b1d */ /* 0x000fe20000010000 */
[----:B-1----:R-:W-:-:S09]  /*0a30*/  ULEA UR4, UR5, UR4, 0x18 ;  /* 0x0000000405047291 */ /* 0x002fd2000f8ec03f */
[----:B------:R-:W1:Y:S01]  /*0a40*/  LDS.128 R12, [UR4+0x388d0] ;  /* 0x0388d004ff0c7984 */ /* 0x000e620008000c00 */
[----:B------:R-:W-:Y:S01]  /*0a50*/  ULDC UR4, c[0x0][0xc14] ;  /* 0x0003050000047ab9 */ /* 0x000fe20000000800 */
[----:B------:R-:W-:Y:S06]  /*0a60*/  BAR.ARV 0x4, 0x120 ;  /* 0x0104800000007b1d */ /* 0x000fec0000002000 */
[----:B-1----:R-:W-:-:S13]  /*0a70*/  ISETP.GE.AND P0, PT, R15, UR4, PT ;  /* 0x000000040f007c0c */ /* 0x002fda000bf06270 */
[----:B------:R-:W-:Y:S05]  /*0a80*/  @P0 EXIT ;  /* 0x000000000000094d */ /* 0x000fea0003800000 */
[----:B0-----:R-:W2:Y:S01]  /*0a90*/  LDL R2, [R1+0x30] ;  /* 0x0000300001027983 */ /* 0x001ea20000100800 */
[----:B------:R-:W-:Y:S01]  /*0aa0*/  R2UR UR5, R14 ;  /* 0x000000000e0572ca */ /* 0x000fe200000e0000 */
[----:B------:R-:W-:Y:S01]  /*0ab0*/  IMAD.MOV.U32 R219, RZ, RZ, -0x2 ;  /* 0xfffffffeffdb7424 */ /* 0x000fe200078e00ff */
[----:B------:R-:W-:Y:S01]  /*0ac0*/  CS2R R16, SRZ ;  /* 0x0000000000107805 */ /* 0x000fe2000001ff00 */
[----:B------:R-:W0:Y:S01]  /*0ad0*/  S2R R0, SR_TID.X ;  /* 0x0000000000007919 */ /* 0x000e220000002100 */
[----:B------:R-:W-:Y:S02]  /*0ae0*/  IMAD.MOV.U32 R216, RZ, RZ, RZ ;  /* 0x000000ffffd87224 */ /* 0x000fe400078e00ff */
[----:B0-----:R-:W-:-:S05]  /*0af0*/  VIADD R223, R0, 0xffffff80 ;  /* 0xffffff8000df7836 */ /* 0x001fca0000000000 */
[----:B------:R-:W-:-:S04]  /*0b00*/  SHF.R.S32.HI R0, RZ, 0x1f, R223 ;  /* 0x0000001fff007819 */ /* 0x000fc800000114df */
[CC--:B------:R-:W-:Y:S02]  /*0b10*/  LEA.HI R3, R0.reuse, R223.reuse, RZ, 0x7 ;  /* 0x000000df00037211 */ /* 0x0c0fe400078f38ff */
[----:B------:R-:W-:Y:S02]  /*0b20*/  LEA.HI R4, R0, R223, RZ, 0x5 ;  /* 0x000000df00047211 */ /* 0x000fe400078f28ff */
[----:B------:R-:W-:-:S03]  /*0b30*/  SHF.R.S32.HI R218, RZ, 0x7, R3 ;  /* 0x00000007ffda7819 */ /* 0x000fc60000011403 */
[----:B------:R-:W-:-:S05]  /*0b40*/  IMAD.SHL.U32 R6, R4, 0x20, RZ ;  /* 0x0000002004067824 */ /* 0x000fca00078e00ff */
[----:B------:R-:W-:Y:S02]  /*0b50*/  LOP3.LUT R7, R6, 0xfffffc00, RZ, 0xc0, !PT ;  /* 0xfffffc0006077812 */ /* 0x000fe400078ec0ff */
[----:B--2---:R-:W-:Y:S02]  /*0b60*/  R2UR UR4, R2 ;  /* 0x00000000020472ca */ /* 0x004fe400000e0000 */
[C---:B------:R-:W-:Y:S02]  /*0b70*/  LOP3.LUT R2, R3.reuse, 0xffffff80, RZ, 0xc0, !PT ;  /* 0xffffff8003027812 */ /* 0x040fe400078ec0ff */
[----:B------:R-:W-:-:S03]  /*0b80*/  LEA.HI R3, R3, R218, RZ, 0x1 ;  /* 0x000000da03037211 */ /* 0x000fc600078f08ff */
[C---:B------:R-:W-:Y:S01]  /*0b90*/  IMAD.IADD R217, R223.reuse, 0x1, -R2 ;  /* 0x00000001dfd97824 */ /* 0x040fe200078e0a02 */
[CC--:B------:R-:W-:Y:S02]  /*0ba0*/  LEA.HI R2, R0.reuse, R223.reuse, RZ, 0x4 ;  /* 0x000000df00027211 */ /* 0x0c0fe400078f20ff */
[----:B------:R-:W-:Y:S02]  /*0bb0*/  LEA.HI R0, R0, R223, RZ, 0x3 ;  /* 0x000000df00007211 */ /* 0x000fe400078f18ff */
[----:B------:R-:W-:Y:S01]  /*0bc0*/  SHF.R.S32.HI R8, RZ, 0x1f, R217 ;  /* 0x0000001fff087819 */ /* 0x000fe200000114d9 */
[----:B------:R-:W-:Y:S01]  /*0bd0*/  ULOP3.LUT UR4, UR4, 0x1, URZ, 0xfc, !UPT ;  /* 0x0000000104047892 */ /* 0x000fe2000f8efc3f */
[----:B------:R-:W-:Y:S02]  /*0be0*/  SHF.R.S32.HI R5, RZ, 0x4, R2 ;  /* 0x00000004ff057819 */ /* 0x000fe40000011402 */
[----:B------:R-:W-:Y:S02]  /*0bf0*/  LOP3.LUT R4, R2, 0x3fffff0, RZ, 0xc0, !PT ;  /* 0x03fffff002047812 */ /* 0x000fe400078ec0ff */
[----:B------:R-:W-:Y:S01]  /*0c00*/  LEA.HI R9, R8, R217, RZ, 0x2 ;  /* 0x000000d908097211 */ /* 0x000fe200078f10ff */
[----:B------:R-:W-:Y:S01]  /*0c10*/  IMAD.U32 R222, RZ, RZ, UR4 ;  /* 0x00000004ffde7e24 */ /* 0x000fe2000f8e00ff */
[----:B------:R-:W-:Y:S01]  /*0c20*/  LEA.HI R2, R2, R5, RZ, 0x1 ;  /* 0x0000000502027211 */ /* 0x000fe200078f08ff */
[----:B------:R-:W-:Y:S01]  /*0c30*/  IMAD.IADD R4, R223, 0x1, -R4 ;  /* 0x00000001df047824 */ /* 0x000fe200078e0a04 */
[----:B------:R-:W-:-:S02]  /*0c40*/  SHF.R.S32.HI R6, RZ, 0x2, R9 ;  /* 0x00000002ff067819 */ /* 0x000fc40000011409 */
[----:B------:R-:W-:Y:S02]  /*0c50*/  SHF.R.S32.HI R11, RZ, 0x1f, R9 ;  /* 0x0000001fff0b7819 */ /* 0x000fe40000011409 */
[----:B------:R-:W-:Y:S02]  /*0c60*/  LOP3.LUT R2, R2, 0x1ffffffe, RZ, 0xc0, !PT ;  /* 0x1ffffffe02027812 */ /* 0x000fe400078ec0ff */
[----:B------:R-:W-:Y:S02]  /*0c70*/  LEA.HI R11, R11, R6, RZ, 0x3 ;  /* 0x000000060b0b7211 */ /* 0x000fe400078f18ff */
[----:B------:R-:W-:Y:S01]  /*0c80*/  LEA R7, R4, R7, 0x6 ;  /* 0x0000000704077211 */ /* 0x000fe200078e30ff */
[----:B------:R-:W-:Y:S01]  /*0c90*/  IMAD.IADD R2, R5, 0x1, -R2 ;  /* 0x0000000105027824 */ /* 0x000fe200078e0a02 */
[----:B------:R-:W-:Y:S01]  /*0ca0*/  LOP3.LUT R11, R11, 0xfffffff8, RZ, 0xc0, !PT ;  /* 0xfffffff80b0b7812 */ /* 0x000fe200078ec0ff */
[----:B------:R-:W-:Y:S01]  /*0cb0*/  IMAD.MOV.U32 R5, RZ, RZ, R13 ;  /* 0x000000ffff057224 */ /* 0x000fe200078e000d */
[----:B------:R-:W-:-:S02]  /*0cc0*/  LEA.HI R8, R8, R217, RZ, 0x5 ;  /* 0x000000d908087211 */ /* 0x000fc400078f28ff */
[----:B------:R-:W-:Y:S01]  /*0cd0*/  LEA R221, R2, R7, 0x3 ;  /* 0x0000000702dd7211 */ /* 0x000fe200078e18ff */
[----:B------:R-:W-:Y:S01]  /*0ce0*/  IMAD.IADD R11, R6, 0x1, -R11 ;  /* 0x00000001060b7824 */ /* 0x000fe200078e0a0b */
[----:B------:R-:W-:Y:S01]  /*0cf0*/  LOP3.LUT R2, R0, 0x1ffffff8, RZ, 0xc0, !PT ;  /* 0x1ffffff800027812 */ /* 0x000fe200078ec0ff */
[----:B------:R-:W-:Y:S01]  /*0d00*/  IMAD.MOV.U32 R7, RZ, RZ, R15 ;  /* 0x000000ffff077224 */ /* 0x000fe200078e000f */
[----:B------:R-:W-:Y:S02]  /*0d10*/  LOP3.LUT R4, R9, 0x7ffffffc, RZ, 0xc0, !PT ;  /* 0x7ffffffc09047812 */ /* 0x000fe400078ec0ff */
[----:B------:R-:W-:Y:S01]  /*0d20*/  SHF.R.S32.HI R8, RZ, 0x5, R8 ;  /* 0x00000005ff087819 */ /* 0x000fe20000011408 */
[----:B------:R-:W-:Y:S01]  /*0d30*/  IMAD.IADD R2, R223, 0x1, -R2 ;  /* 0x00000001df027824 */ /* 0x000fe200078e0a02 */
[----:B------:R-:W-:Y:S01]  /*0d40*/  LOP3.LUT R3, R3, 0x3fffffe, RZ, 0xc0, !PT ;  /* 0x03fffffe03037812 */ /* 0x000fe200078ec0ff */
[----:B------:R-:W-:Y:S01]  /*0d50*/  IMAD.IADD R4, R217, 0x1, -R4 ;  /* 0x00000001d9047824 */ /* 0x000fe200078e0a04 */
[----:B------:R-:W-:Y:S01]  /*0d60*/  SHF.R.S32.HI R22, RZ, 0x3, R0 ;  /* 0x00000003ff167819 */ /* 0x000fe20000011400 */
[----:B------:R-:W-:Y:S01]  /*0d70*/  IMAD R8, R8, 0x10, R11 ;  /* 0x0000001008087824 */ /* 0x000fe200078e020b */
[----:B------:R-:W-:Y:S01]  /*0d80*/  SHF.L.U32 R18, R2, 0x3, RZ ;  /* 0x0000000302127819 */ /* 0x000fe200000006ff */
[----:B------:R-:W-:-:S02]  /*0d90*/  IMAD.IADD R3, R218, 0x1, -R3 ;  /* 0x00000001da037824 */ /* 0x000fc400078e0a03 */
[----:B------:R-:W-:Y:S02]  /*0da0*/  IMAD R219, R4, R219, 0x50 ;  /* 0x0000005004db7424 */ /* 0x000fe400078e02db */
[----:B------:R-:W-:-:S07]  /*0db0*/  IMAD R220, R3, 0x40, R8 ;  /* 0x0000004003dc7824 */ /* 0x000fce00078e0208 */
.L_x_301:
[----:B0-----:R-:W0:Y:S01]  /*0dc0*/  LDC.64 R2, c[0x0][0xc60] ;  /* 0x00031800ff027b82 */ /* 0x001e220000000a00 */
[----:B------:R-:W-:Y:S01]  /*0dd0*/  ULDC.64 UR10, c[0x0][0x208] ;  /* 0x00008200000a7ab9 */ /* 0x000fe20000000a00 */
[----:B------:R-:W-:Y:S01]  /*0de0*/  ULDC.64 UR6, c[0x0][0xa28] ;  /* 0x00028a0000067ab9 */ /* 0x000fe20000000a00 */
[----:B------:R-:W-:Y:S01]  /*0df0*/  ULDC.64 UR8, c[0x0][0xa20] ;  /* 0x0002880000087ab9 */ /* 0x000fe20000000a00 */
[----:B0-----:R-:W-:-:S06]  /*0e00*/  IMAD.WIDE R2, R7, 0x4, R2 ;  /* 0x0000000407027825 */ /* 0x001fcc00078e0202 */
[----:B--2---:R-:W2:Y:S01]  /*0e10*/  LDG.E R2, desc[UR10][R2.64] ;  /* 0x0000000a02027981 */ /* 0x004ea2000c1e1900 */
[----:B------:R-:W-:Y:S02]  /*0e20*/  UISETP.NE.U32.AND UP0, UPT, UR6, URZ, UPT ;  /* 0x0000003f0600728c */ /* 0x000fe4000bf05070 */
[----:B------:R-:W-:Y:S02]  /*0e30*/  UISETP.NE.U32.AND UP1, UPT, UR8, URZ, UPT ;  /* 0x0000003f0800728c */ /* 0x000fe4000bf25070 */
[----:B------:R-:W-:Y:S02]  /*0e40*/  UISETP.NE.AND.EX UP0, UPT, UR7, URZ, UPT, UP0 ;  /* 0x0000003f0700728c */ /* 0x000fe4000bf05300 */
[----:B------:R-:W-:-:S04]  /*0e50*/  UISETP.NE.AND.EX UP1, UPT, UR9, URZ, UPT, UP1 ;  /* 0x0000003f0900728c */ /* 0x000fc8000bf25310 */
[----:B------:R-:W-:Y:S02]  /*0e60*/  PLOP3.LUT P0, PT, PT, PT, UP0, 0x80, 0x0 ;  /* 0x000000000000781c */ /* 0x000fe40003f0f008 */
[----:B------:R-:W-:Y:S02]  /*0e70*/  PLOP3.LUT P1, PT, PT, PT, UP1, 0x80, 0x0 ;  /* 0x000000000000781c */ /* 0x000fe40003f2f018 */
[----:B--2---:R-:W-:-:S13]  /*0e80*/  R2UR UR4, R2 ;  /* 0x00000000020472ca */ /* 0x004fda00000e0000 */
[----:B------:R-:W-:Y:S02]  /*0e90*/  USHF.R.S32.HI UR12, URZ, 0x1f, UR4 ;  /* 0x0000001f3f0c7899 */ /* 0x000fe40008011404 */
[----:B------:R-:W-:Y:S01]  /*0ea0*/  IMAD.U32 R214, RZ, RZ, UR4 ;  /* 0x00000004ffd67e24 */ /* 0x000fe2000f8e00ff */
[----:B------:R-:W-:Y:S02]  /*0eb0*/  @UP0 ULEA UR6, UP2, UR4, UR6, 0x2 ;  /* 0x0000000604060291 */ /* 0x000fe4000f84103f */
[----:B------:R-:W-:Y:S02]  /*0ec0*/  @UP1 ULEA UR8, UP3, UR4, UR8, 0x2 ;  /* 0x0000000804081291 */ /* 0x000fe4000f86103f */
[----:B------:R-:W-:Y:S02]  /*0ed0*/  @UP0 ULEA.HI.X UR7, UR4, UR7, UR12, 0x2, UP2 ;  /* 0x0000000704070291 */ /* 0x000fe400090f140c */
[----:B------:R-:W-:Y:S01]  /*0ee0*/  IMAD.U32 R215, RZ, RZ, UR12 ;  /* 0x0000000cffd77e24 */ /* 0x000fe2000f8e00ff */
[----:B------:R-:W-:Y:S01]  /*0ef0*/  @UP1 ULEA.HI.X UR9, UR4, UR9, UR12, 0x2, UP3 ;  /* 0x0000000904091291 */ /* 0x000fe200098f140c */
[----:B------:R-:W-:-:S02]  /*0f00*/  IMAD.U32 R2, RZ, RZ, UR6 ;  /* 0x00000006ff027e24 */ /* 0x000fc4000f8e00ff */
[----:B------:R-:W-:Y:S01]  /*0f10*/  IMAD.U32 R6, RZ, RZ, UR8 ;  /* 0x00000008ff067e24 */ /* 0x000fe2000f8e00ff */
[----:B------:R-:W-:Y:S01]  /*0f20*/  ULDC UR4, c[0x0][0x404] ;  /* 0x0001010000047ab9 */ /* 0x000fe20000000800 */
[----:B------:R-:W-:Y:S01]  /*0f30*/  IMAD.U32 R3, RZ, RZ, UR7 ;  /* 0x00000007ff037e24 */ /* 0x000fe2000f8e00ff */
[----:B------:R-:W-:Y:S01]  /*0f40*/  ULDC.64 UR6, c[0x0][0x3f8] ;  /* 0x0000fe0000067ab9 */ /* 0x000fe20000000a00 */
[----:B------:R-:W-:-:S03]  /*0f50*/  IMAD.U32 R7, RZ, RZ, UR9 ;  /* 0x00000009ff077e24 */ /* 0x000fc6000f8e00ff */
[----:B------:R-:W2:Y:S04]  /*0f60*/  @P0 LDG.E R2, desc[UR10][R2.64] ;  /* 0x0000000a02020981 */ /* 0x000ea8000c1e1900 */
[----:B---3--:R-:W3:Y:S01]  /*0f70*/  @P1 LDG.E R6, desc[UR10][R6.64] ;  /* 0x0000000a06061981 */ /* 0x008ee2000c1e1900 */
[----:B------:R-:W-:Y:S01]  /*0f80*/  UISETP.NE.U32.AND UP0, UPT, UR6, URZ, UPT ;  /* 0x0000003f0600728c */ /* 0x000fe2000bf05070 */
[----:B------:R-:W-:Y:S01]  /*0f90*/  MOV R212, R5 ;  /* 0x0000000500d47202 */ /* 0x000fe20000000f00 */
[----:B------:R-:W-:Y:S01]  /*0fa0*/  UMOV UR60, URZ ;  /* 0x0000003f003c7c82 */ /* 0x000fe20008000000 */
[----:B------:R-:W-:Y:S01]  /*0fb0*/  ULDC UR6, c[0x0][0x2e0] ;  /* 0x0000b80000067ab9 */ /* 0x000fe20000000800 */
[----:B------:R-:W-:Y:S01]  /*0fc0*/  UISETP.NE.AND.EX UP0, UPT, UR7, URZ, UPT, UP0 ;  /* 0x0000003f0700728c */ /* 0x000fe2000bf05300 */
[----:B------:R-:W-:Y:S01]  /*0fd0*/  IMAD.MOV.U32 R0, RZ, RZ, RZ ;  /* 0x000000ffff007224 */ /* 0x000fe200078e00ff */
[----:B------:R-:W-:-:S02]  /*0fe0*/  CS2R R150, SRZ ;  /* 0x0000000000967805 */ /* 0x000fc4000001ff00 */
[----:B------:R-:W-:Y:S01]  /*0ff0*/  CS2R R148, SRZ ;  /* 0x0000000000947805 */ /* 0x000fe2000001ff00 */
[----:B------:R-:W-:Y:S01]  /*1000*/  USEL UR4, UR4, 0x1, UP0 ;  /* 0x0000000104047887 */ /* 0x000fe20008000000 */
[----:B------:R-:W-:Y:S02]  /*1010*/  CS2R R146, SRZ ;  /* 0x0000000000927805 */ /* 0x000fe4000001ff00 */
[----:B------:R-:W-:Y:S02]  /*1020*/  CS2R R144, SRZ ;  /* 0x0000000000907805 */ /* 0x000fe4000001ff00 */
[----:B------:R-:W-:Y:S01]  /*1030*/  CS2R R142, SRZ ;  /* 0x00000000008e7805 */ /* 0x000fe2000001ff00 */
[----:B------:R-:W-:Y:S01]  /*1040*/  UIMAD UR4, UR4, UR6, URZ ;  /* 0x00000006040472a4 */ /* 0x000fe2000f8e023f */
        /* <DEDUP_REMOVED lines=22> */
[----:B------:R-:W-:Y:S01]  /*11b0*/  CS2R R96, SRZ ;  /* 0x0000000000607805 */ /* 0x000fe2000001ff00 */
[----:B------:R-:W-:Y:S01]  /*11c0*/  IMAD.MOV.U32 R165, RZ, RZ, RZ ;  /* 0x000000ffffa57224 */ /* 0x000fe200078e00ff */
[----:B------:R-:W-:Y:S02]  /*11d0*/  CS2R R86, SRZ ;  /* 0x0000000000567805 */ /* 0x000fe4000001ff00 */
[----:B------:R-:W-:Y:S02]  /*11e0*/  CS2R R92, SRZ ;  /* 0x00000000005c7805 */ /* 0x000fe4000001ff00 */
[----:B------:R-:W-:-:S02]  /*11f0*/  CS2R R90, SRZ ;  /* 0x00000000005a7805 */ /* 0x000fc4000001ff00 */
[----:B------:R-:W-:Y:S02]  /*1200*/  CS2R R88, SRZ ;  /* 0x0000000000587805 */ /* 0x000fe4000001ff00 */
[----:B-1----:R-:W-:Y:S02]  /*1210*/  CS2R R82, SRZ ;  /* 0x0000000000527805 */ /* 0x002fe4000001ff00 */
[----:B------:R-:W-:Y:S02]  /*1220*/  CS2R R84, SRZ ;  /* 0x0000000000547805 */ /* 0x000fe4000001ff00 */
[----:B------:R-:W-:Y:S01]  /*1230*/  CS2R R80, SRZ ;  /* 0x0000000000507805 */ /* 0x000fe2000001ff00 */
[----:B------:R-:W-:Y:S01]  /*1240*/  IMAD.MOV.U32 R19, RZ, RZ, RZ ;  /* 0x000000ffff137224 */ /* 0x000fe200078e00ff */
[----:B-----5:R-:W-:Y:S02]  /*1250*/  CS2R R74, SRZ ;  /* 0x00000000004a7805 */ /* 0x020fe4000001ff00 */
[----:B------:R-:W-:Y:S01]  /*1260*/  CS2R R76, SRZ ;  /* 0x00000000004c7805 */ /* 0x000fe2000001ff00 */
[----:B------:R-:W-:Y:S01]  /*1270*/  IMAD.MOV.U32 R153, RZ, RZ, RZ ;  /* 0x000000ffff997224 */ /* 0x000fe200078e00ff */
        /* <DEDUP_REMOVED lines=15> */
[----:B----4-:R-:W-:Y:S01]  /*1370*/  CS2R R44, SRZ ;  /* 0x00000000002c7805 */ /* 0x010fe2000001ff00 */
[----:B------:R-:W-:Y:S02]  /*1380*/  IMAD.MOV.U32 R41, RZ, RZ, RZ ;  /* 0x000000ffff297224 */ /* 0x000fe400078e00ff */
[----:B------:R-:W-:Y:S01]  /*1390*/  IMAD.U32 R213, RZ, RZ, UR5 ;  /* 0x00000005ffd57e24 */ /* 0x000fe2000f8e00ff */
[----:B--2---:R-:W-:Y:S02]  /*13a0*/  @P0 R2UR UR60, R2 ;  /* 0x00000000023c02ca */ /* 0x004fe400000e0000 */
[----:B------:R-:W-:-:S02]  /*13b0*/  CS2R R2, SRZ ;  /* 0x0000000000027805 */ /* 0x000fc4000001ff00 */
[----:B------:R-:W-:Y:S02]  /*13c0*/  PLOP3.LUT P0, PT, PT, PT, PT, 0x80, 0x0 ;  /* 0x000000000000781c */ /* 0x000fe40003f0f070 */
[----:B---3--:R-:W-:Y:S01]  /*13d0*/  @P1 R2UR UR4, R6 ;  /* 0x00000000060412ca */ /* 0x008fe200000e0000 */
[----:B------:R-:W-:-:S14]  /*13e0*/  @P1 BRA `(.L_x_259) ;  /* 0x00000000003c1947 */ /* 0x000fdc0003800000 */
[----:B------:R-:W-:Y:S02]  /*13f0*/  ULDC.64 UR6, c[0x0][0xa08] ;  /* 0x0002820000067ab9 */ /* 0x000fe40000000a00 */
[----:B------:R-:W-:-:S04]  /*1400*/  ISETP.NE.U32.AND P1, PT, RZ, UR6, PT ;  /* 0x00000006ff007c0c */ /* 0x000fc8000bf25070 */
[----:B------:R-:W-:-:S13]  /*1410*/  ISETP.NE.AND.EX P1, PT, RZ, UR7, PT, P1 ;  /* 0x00000007ff007c0c */ /* 0x000fda000bf25310 */
[----:B------:R-:W-:Y:S05]  /*1420*/  @!P1 BRA `(.L_x_259) ;  /* 0x00000000002c9947 */ /* 0x000fea0003800000 */
[----:B------:R-:W-:Y:S01]  /*1430*/  R2UR UR8, R214 ;  /* 0x00000000d60872ca */ /* 0x000fe200000e0000 */
[----:B------:R-:W-:Y:S01]  /*1440*/  ULDC.64 UR4, c[0x0][0xa08] ;  /* 0x0002820000047ab9 */ /* 0x000fe20000000a00 */
[----:B------:R-:W-:-:S11]  /*1450*/  ULDC.64 UR6, c[0x0][0x208] ;  /* 0x0000820000067ab9 */ /* 0x000fd60000000a00 */
[----:B------:R-:W-:-:S06]  /*1460*/  UIMAD.WIDE UR4, UR8, 0x4, UR4 ;  /* 0x00000004080478a5 */ /* 0x000fcc000f8e0204 */
[----:B------:R-:W-:Y:S01]  /*1470*/  MOV R4, UR4 ;  /* 0x0000000400047c02 */ /* 0x000fe20008000f00 */
[----:B------:R-:W-:-:S05]  /*1480*/  IMAD.U32 R5, RZ, RZ, UR5 ;  /* 0x00000005ff057e24 */ /* 0x000fca000f8e00ff */
[----:B------:R-:W2:Y:S04]  /*1490*/  LDG.E R7, desc[UR6][R4.64] ;  /* 0x0000000604077981 */ /* 0x000ea8000c1e1900 */
[----:B------:R-:W3:Y:S01]  /*14a0*/  LDG.E R6, desc[UR6][R4.64+0x4] ;  /* 0x0000040604067981 */ /* 0x000ee2000c1e1900 */
[----:B--2---:R-:W-:Y:S02]  /*14b0*/  R2UR UR4, R7 ;  /* 0x00000000070472ca */ /* 0x004fe400000e0000 */
[----:B---3--:R-:W-:-:S13]  /*14c0*/  R2UR UR5, R6 ;  /* 0x00000000060572ca */ /* 0x008fda00000e0000 */
[----:B------:R-:W-:-:S12]  /*14d0*/  UIADD3 UR4, -UR4, UR5, URZ ;  /* 0x0000000504047290 */ /* 0x000fd8000fffe13f */
.L_x_259:
[----:B------:R-:W-:Y:S01]  /*14e0*/  UIADD3 UR60, -UR60, UR4, URZ ;  /* 0x000000043c3c7290 */ /* 0x000fe2000fffe13f */
[----:B------:R-:W-:Y:S01]  /*14f0*/  IMAD.MOV.U32 R40, RZ, RZ, RZ ;  /* 0x000000ffff287224 */ /* 0x000fe200078e00ff */
[----:B------:R-:W-:Y:S02]  /*1500*/  CS2R R162, SRZ ;  /* 0x0000000000a27805 */ /* 0x000fe4000001ff00 */
[----:B------:R-:W-:Y:S01]  /*1510*/  CS2R R34, SRZ ;  /* 0x0000000000227805 */ /* 0x000fe2000001ff00 */
[----:B------:R-:W-:Y:S01]  /*1520*/  UIADD3 UR4, UR60, 0x4f, URZ ;  /* 0x0000004f3c047890 */ /* 0x000fe2000fffe03f */
[----:B------:R-:W-:Y:S01]  /*1530*/  CS2R R36, SRZ ;  /* 0x0000000000247805 */ /* 0x000fe2000001ff00 */
[----:B------:R-:W-:Y:S01]  /*1540*/  UISETP.GE.AND UP0, UPT, UR60, 0x1, UPT ;  /* 0x000000013c00788c */ /* 0x000fe2000bf06270 */
[----:B------:R-:W-:Y:S01]  /*1550*/  CS2R R32, SRZ ;  /* 0x0000000000207805 */ /* 0x000fe2000001ff00 */
[----:B------:R-:W-:Y:S01]  /*1560*/  UIMAD.WIDE UR4, UR4, 0x66666667, URZ ;  /* 0x66666667040478a5 */ /* 0x000fe2000f8e023f */
[----:B------:R-:W-:Y:S01]  /*1570*/  IMAD.MOV.U32 R10, RZ, RZ, RZ ;  /* 0x000000ffff0a7224 */ /* 0x000fe200078e00ff */
[----:B------:R-:W-:-:S02]  /*1580*/  CS2R R26, SRZ ;  /* 0x00000000001a7805 */ /* 0x000fc4000001ff00 */
[----:B------:R-:W-:Y:S02]  /*1590*/  CS2R R28, SRZ ;  /* 0x00000000001c7805 */ /* 0x000fe4000001ff00 */
[----:B------:R-:W-:Y:S01]  /*15a0*/  PLOP3.LUT P1, PT, PT, PT, UP0, 0x80, 0x0 ;  /* 0x000000000000781c */ /* 0x000fe20003f2f008 */
[----:B------:R-:W-:Y:S01]  /*15b0*/  USHF.R.U32.HI UR4, URZ, 0x1f, UR5 ;  /* 0x0000001f3f047899 */ /* 0x000fe20008011605 */
[----:B------:R-:W-:Y:S01]  /*15c0*/  IMAD.MOV.U32 R164, RZ, RZ, RZ ;  /* 0x000000ffffa47224 */ /* 0x000fe200078e00ff */
[----:B------:R-:W-:Y:S02]  /*15d0*/  CS2R R24, SRZ ;  /* 0x0000000000187805 */ /* 0x000fe4000001ff00 */
[----:B------:R-:W-:-:S06]  /*15e0*/  ULEA.HI.SX32 UR4, UR5, UR4, 0x1b ;  /* 0x0000000405047291 */ /* 0x000fcc000f8fda3f */
[----:B------:R-:W-:Y:S02]  /*15f0*/  IMAD.U32 R152, RZ, RZ, UR4 ;  /* 0x00000004ff987e24 */ /* 0x000fe4000f8e00ff */
[----:B------:R-:W-:Y:S05]  /*1600*/  @!P1 BRA `(.L_x_260) ;  /* 0x0000009c00609947 */ /* 0x000fea0003800000 */
[----:B------:R-:W0:Y:S01]  /*1610*/  SHFL.IDX PT, R0, R218, RZ, 0x1f ;  /* 0x00001fffda007589 */ /* 0x000e2200000e0000 */
[----:B------:R-:W1:Y:S01]  /*1620*/  S2UR UR7, SR_CgaCtaId ;  /* 0x00000000000779c3 */ /* 0x000e620000008800 */
[----:B------:R-:W-:Y:S01]  /*1630*/  UMOV UR6, 0x400 ;  /* 0x0000040000067882 */ /* 0x000fe20000000000 */
[----:B0-----:R-:W-:Y:S01]  /*1640*/  R2UR UR4, R0 ;  /* 0x00000000000472ca */ /* 0x001fe200000e0000 */
[----:B-1----:R-:W-:-:S04]  /*1650*/  ULEA UR6, UR7, UR6, 0x18 ;  /* 0x0000000607067291 */ /* 0x002fc8000f8ec03f */
[----:B------:R-:W-:-:S04]  /*1660*/  UIADD3 UR6, UR6, 0x14400, URZ ;  /* 0x0001440006067890 */ /* 0x000fc8000fffe03f */
[----:B------:R-:W-:-:S04]  /*1670*/  ULOP3.LUT UP0, URZ, UR6, 0x9f, URZ, 0xc0, !UPT ;  /* 0x0000009f063f7892 */ /* 0x000fc8000f80c03f */
[----:B------:R-:W-:Y:S02]  /*1680*/  ULEA.HI UR5, UR4, UR4, URZ, 0x1 ;  /* 0x0000000404057291 */ /* 0x000fe4000f8f083f */
[----:B------:R-:W-:Y:S02]  /*1690*/  PLOP3.LUT P0, PT, PT, PT, UP0, 0x80, 0x0 ;  /* 0x000000000000781c */ /* 0x000fe40003f0f008 */
[----:B------:R-:W-:-:S04]  /*16a0*/  ULOP3.LUT UR5, UR5, 0x1e, URZ, 0xc0, !UPT ;  /* 0x0000001e05057892 */ /* 0x000fc8000f8ec03f */
[----:B------:R-:W-:-:S04]  /*16b0*/  UIADD3 UR5, UR4, -UR5, URZ ;  /* 0x8000000504057290 */ /* 0x000fc8000fffe03f */
[----:B------:R-:W-:-:S04]  /*16c0*/  ULEA UR5, UR5, UR6, 0xd ;  /* 0x0000000605057291 */ /* 0x000fc8000f8e683f */
[----:B------:R-:W-:-:S04]  /*16d0*/  USHF.R.U32.HI UR5, URZ, 0x4, UR5 ;  /* 0x000000043f057899 */ /* 0x000fc80008011605 */
[----:B------:R-:W-:Y:S01]  /*16e0*/  ULOP3.LUT UR36, UR5, 0x3fff, URZ, 0xc0, !UPT ;  /* 0x00003fff05247892 */ /* 0x000fe2000f8ec03f */
[----:B------:R-:W-:Y:S11]  /*16f0*/  @!P0 BRA `(.L_x_261) ;  /* 0x0000000000408947 */ /* 0x000ff60003800000 */
[----:B------:R-:W-:Y:S01]  /*1700*/  MOV R0, 0x0 ;  /* 0x0000000000007802 */ /* 0x000fe20000000f00 */
[----:B------:R-:W-:Y:S01]  /*1710*/  ULDC.64 UR4, c[0x4][0x1b8] ;  /* 0x01006e0000047ab9 */ /* 0x000fe20000000a00 */
[----:B------:R-:W-:Y:S01]  /*1720*/  ULDC.64 UR6, c[0x4][0x130] ;  /* 0x01004c0000067ab9 */ /* 0x000fe20000000a00 */
[----:B------:R-:W-:Y:S01]  /*1730*/  IMAD.U32 R4, RZ, RZ, UR4 ;  /* 0x00000004ff047e24 */ /* 0x000fe2000f8e00ff */
[----:B------:R0:W1:Y:S01]  /*1740*/  LDC.64 R2, c[0x4][R0] ;  /* 0x0100000000027b82 */ /* 0x0000620000000a00 */
[----:B------:R-:W-:Y:S01]  /*1750*/  MOV R5, UR5 ;  /* 0x0000000500057c02 */ /* 0x000fe20008000f00 */
[----:B------:R-:W-:Y:S01]  /*1760*/  ULDC.64 UR4, c[0x4][0x1c0] ;  /* 0x0100700000047ab9 */ /* 0x000fe20000000a00 */
[----:B------:R-:W-:Y:S01]  /*1770*/  IMAD.U32 R10, RZ, RZ, UR6 ;  /* 0x00000006ff0a7e24 */ /* 0x000fe2000f8e00ff */
[----:B------:R-:W-:Y:S01]  /*1780*/  MOV R13, RZ ;  /* 0x000000ff000d7202 */ /* 0x000fe20000000f00 */
[----:B------:R-:W-:Y:S02]  /*1790*/  IMAD.U32 R6, RZ, RZ, UR4 ;  /* 0x00000004ff067e24 */ /* 0x000fe4000f8e00ff */
[----:B------:R-:W-:-:S02]  /*17a0*/  IMAD.U32 R7, RZ, RZ, UR5 ;  /* 0x00000005ff077e24 */ /* 0x000fc4000f8e00ff */
[----:B------:R-:W-:Y:S02]  /*17b0*/  IMAD.U32 R11, RZ, RZ, UR7 ;  /* 0x00000007ff0b7e24 */ /* 0x000fe4000f8e00ff */
[----:B------:R-:W-:Y:S02]  /*17c0*/  IMAD.MOV.U32 R8, RZ, RZ, 0x70 ;  /* 0x00000070ff087424 */ /* 0x000fe400078e00ff */
[----:B0-----:R-:W-:-:S07]  /*17d0*/  IMAD.MOV.U32 R12, RZ, RZ, 0x1 ;  /* 0x00000001ff0c7424 */ /* 0x001fce00078e00ff */
[----:B------:R-:W-:-:S07]  /*17e0*/  LEPC R20, `(.L_x_261) ;  /* 0x000000001014794e */ /* 0x000fce0000000000 */
[----:B-1----:R-:W-:Y:S05]  /*17f0*/  CALL.ABS.NOINC R2 ;  /* 0x0000000002007343 */ /* 0x002fea0003c00000 */
.L_x_261:
[----:B------:R-:W0:Y:S01]  /*1800*/  S2UR UR5, SR_CgaCtaId ;  /* 0x00000000000579c3 */ /* 0x000e220000008800 */
[----:B------:R-:W-:Y:S01]  /*1810*/  LEA.HI R0, R216, R216, RZ, 0x1 ;  /* 0x000000d8d8007211 */ /* 0x000fe200078f08ff */
[----:B------:R-:W-:Y:S01]  /*1820*/  UMOV UR4, 0x400 ;  /* 0x0000040000047882 */ /* 0x000fe20000000000 */
[----:B------:R-:W-:Y:S01]  /*1830*/  R2UR UR6, R222 ;  /* 0x00000000de0672ca */ /* 0x000fe200000e0000 */
[----:B------:R-:W-:Y:S01]  /*1840*/  BSSY B0, `(.L_x_262) ;  /* 0x000000a000007945 */ /* 0x000fe20003800000 */
[----:B------:R-:W-:-:S05]  /*1850*/  LOP3.LUT R3, R0, 0xfffffffe, RZ, 0xc0, !PT ;  /* 0xfffffffe00037812 */ /* 0x000fca00078ec0ff */
[----:B------:R-:W-:-:S05]  /*1860*/  IMAD.IADD R0, R216, 0x1, -R3 ;  /* 0x00000001d8007824 */ /* 0x000fca00078e0a03 */
[----:B------:R-:W-:Y:S01]  /*1870*/  SHF.L.U32 R0, R0, 0x1f, RZ ;  /* 0x0000001f00007819 */ /* 0x000fe200000006ff */
[----:B------:R-:W-:-:S05]  /*1880*/  IMAD.U32 R2, RZ, RZ, UR6 ;  /* 0x00000006ff027e24 */ /* 0x000fca000f8e00ff */
[----:B------:R-:W-:Y:S01]  /*1890*/  ISETP.NE.AND P0, PT, R2, 0x3, PT ;  /* 0x000000030200780c */ /* 0x000fe20003f05270 */
[----:B0-----:R-:W-:-:S06]  /*18a0*/  ULEA UR4, UR5, UR4, 0x18 ;  /* 0x0000000405047291 */ /* 0x001fcc000f8ec03f */
[----:B------:R-:W-:-:S04]  /*18b0*/  IMAD.U32 R5, RZ, RZ, UR4 ;  /* 0x00000004ff057e24 */ /* 0x000fc8000f8e00ff */
[----:B------:R-:W0:Y:S02]  /*18c0*/  SYNCS.PHASECHK.TRANS64.TRYWAIT P1, [R5+URZ+0x38800], R0 ;  /* 0x03880000050075a7 */ /* 0x000e24000802017f */
[----:B0-----:R-:W-:Y:S05]  /*18d0*/  @!P1 BRA `(.L_x_263) ;  /* 0x0000011800649947 */ /* 0x001fea0003800000 */
.L_x_388:
[----:B------:R-:W-:Y:S05]  /*18e0*/  BSYNC B0 ;  /* 0x0000000000007941 */ /* 0x000fea0003800000 */
.L_x_262:
[----:B------:R-:W-:Y:S05]  /*18f0*/  @!P0 BRA `(.L_x_264) ;  /* 0x0000000000048947 */ /* 0x000fea0003800000 */
[----:B------:R-:W-:Y:S01]  /*1900*/  BPT.TRAP 0x1 ;  /* 0x000000040000795c */ /* 0x000fe20000300000 */
.L_x_264:
[----:B0-----:R-:W-:Y:S01]  /*1910*/  IMAD R0, R16, 0x8, R5 ;  /* 0x0000000810007824 */ /* 0x001fe200078e0205 */
[----:B------:R-:W-:-:S04]  /*1920*/  SHF.L.U32 R3, R17, 0x1f, RZ ;  /* 0x0000001f11037819 */ /* 0x000fc800000006ff */
[----:B------:R0:W1:Y:S01]  /*1930*/  SYNCS.PHASECHK.TRANS64.TRYWAIT P2, [R0+URZ+0x38830], R3 ;  /* 0x03883003000075a7 */ /* 0x000062000804017f */
[----:B------:R-:W-:Y:S05]  /*1940*/  @!P0 BRA `(.L_x_265) ;  /* 0x0000000000048947 */ /* 0x000fea0003800000 */
[----:B------:R-:W-:Y:S01]  /*1950*/  BPT.TRAP 0x1 ;  /* 0x000000040000795c */ /* 0x000fe20000300000 */
.L_x_265:
[----:B------:R-:W2:Y:S01]  /*1960*/  S2R R2, SR_TID.X ;  /* 0x0000000000027919 */ /* 0x000ea20000002100 */
[----:B------:R-:W-:Y:S01]  /*1970*/  IMAD.MOV.U32 R151, RZ, RZ, RZ ;  /* 0x000000ffff977224 */ /* 0x000fe200078e00ff */
[----:B--2---:R-:W-:Y:S01]  /*1980*/  LOP3.LUT P1, RZ, R2, 0x7f, RZ, 0xc0, !PT ;  /* 0x0000007f02ff7812 */ /* 0x004fe2000782c0ff */
[----:B-1----:R-:W-:-:S12]  /*1990*/  @P2 BRA `(.L_x_266) ;  /* 0x0000000000082947 */ /* 0x002fd80003800000 */
[----:B------:R-:W1:Y:S02]  /*19a0*/  SYNCS.PHASECHK.TRANS64.TRYWAIT P2, [R0+URZ+0x38830], R3 ;  /* 0x03883003000075a7 */ /* 0x000e64000804017f */
[----:B-1----:R-:W-:Y:S05]  /*19b0*/  @!P2 BRA `(.L_x_267) ;  /* 0x000001180040a947 */ /* 0x002fea0003800000 */
.L_x_266:
[----:B------:R-:W-:Y:S05]  /*19c0*/  WARPSYNC.ALL ;  /* 0x0000000000007948 */ /* 0x000fea0003800000 */
[----:B------:R-:W-:Y:S01]  /*19d0*/  R2UR UR4, R5 ;  /* 0x00000000050472ca */ /* 0x000fe200000e0000 */
[----:B------:R-:W-:Y:S01]  /*19e0*/  ULOP3.LUT UR5, UR36, 0x10000, URZ, 0xfc, !UPT ;  /* 0x0001000024057892 */ /* 0x000fe2000f8efc3f */
[----:B------:R-:W-:Y:S01]  /*19f0*/  R2UR UR6, R16 ;  /* 0x00000000100672ca */ /* 0x000fe200000e0000 */
[----:B------:R-:W-:Y:S01]  /*1a00*/  WARPGROUP.ARRIVE ;  /* 0x00000000000079c5 */ /* 0x000fe20000000000 */
[----:B------:R-:W-:Y:S01]  /*1a10*/  UMOV UR9, 0x40000040 ;  /* 0x4000004000097882 */ /* 0x000fe20000000000 */
[----:B------:R-:W-:Y:S01]  /*1a20*/  UMOV UR11, 0x40000040 ;  /* 0x40000040000b7882 */ /* 0x000fe20000000000 */
[----:B------:R-:W-:Y:S01]  /*1a30*/  UMOV UR21, UR9 ;  /* 0x0000000900157c82 */ /* 0x000fe20008000000 */
[----:B------:R-:W-:Y:S01]  /*1a40*/  IMAD.U32 R13, RZ, RZ, UR9 ;  /* 0x00000009ff0d7e24 */ /* 0x000fe2000f8e00ff */
[----:B------:R-:W-:Y:S01]  /*1a50*/  UMOV UR8, UR5 ;  /* 0x0000000500087c82 */ /* 0x000fe20008000000 */
[----:B------:R-:W-:Y:S01]  /*1a60*/  UMOV UR13, UR21 ;  /* 0x00000015000d7c82 */ /* 0x000fe20008000000 */
[----:B------:R-:W-:Y:S01]  /*1a70*/  UMOV UR20, UR8 ;  /* 0x0000000800147c82 */ /* 0x000fe20008000000 */
[----:B------:R-:W-:Y:S01]  /*1a80*/  MOV R12, UR8 ;  /* 0x00000008000c7c02 */ /* 0x000fe20008000f00 */
[----:B------:R-:W-:Y:S01]  /*1a90*/  UMOV UR12, UR20 ;  /* 0x00000014000c7c82 */ /* 0x000fe20008000000 */
[----:B------:R-:W-:Y:S01]  /*1aa0*/  UIADD3 UR4, UR4, 0x24400, URZ ;  /* 0x0002440004047890 */ /* 0x000fe2000fffe03f */
[----:B------:R-:W-:Y:S01]  /*1ab0*/  P2R R20, PR, RZ, 0x1 ;  /* 0x00000001ff147803 */ /* 0x000fe20000000000 */
[----:B------:R-:W-:Y:S01]  /*1ac0*/  UMOV UR15, 0x40000040 ;  /* 0x40000040000f7882 */ /* 0x000fe20000000000 */
[----:B------:R-:W-:Y:S01]  /*1ad0*/  UMOV UR16, UR20 ;  /* 0x0000001400107c82 */ /* 0x000fe20008000000 */
[----:B------:R-:W-:Y:S01]  /*1ae0*/  USHF.R.U32.HI UR4, URZ, 0x4, UR4 ;  /* 0x000000043f047899 */ /* 0x000fe20008011604 */
[----:B01----:R-:W-:Y:S01]  /*1af0*/  @!P1 VIADD R0, R0, 0x38840 ;  /* 0x0003884000009836 */ /* 0x003fe20000000000 */
[----:B------:R-:W-:Y:S01]  /*1b00*/  UMOV UR17, UR21 ;  /* 0x0000001500117c82 */ /* 0x000fe20008000000 */
[----:B------:R-:W-:Y:S01]  /*1b10*/  UMOV UR19, 0x40000040 ;  /* 0x4000004000137882 */ /* 0x000fe20000000000 */
[----:B------:R-:W-:Y:S01]  /*1b20*/  ULOP3.LUT UR4, UR4, 0x3fff, URZ, 0xc0, !UPT ;  /* 0x00003fff04047892 */ /* 0x000fe2000f8ec03f */
[--C-:B------:R-:W-:Y:S01]  /*1b30*/  IMAD.MOV.U32 R150, RZ, RZ, R151.reuse ;  /* 0x000000ffff967224 */ /* 0x100fe200078e0097 */
[----:B------:R-:W-:Y:S01]  /*1b40*/  UMOV UR23, 0x40000040 ;  /* 0x4000004000177882 */ /* 0x000fe20000000000 */
[----:B------:R-:W-:Y:S01]  /*1b50*/  UMOV UR27, 0x40000040 ;  /* 0x40000040001b7882 */ /* 0x000fe20000000000 */
[----:B------:R-:W-:Y:S01]  /*1b60*/  ULOP3.LUT UR7, UR4, 0x10000, URZ, 0xfc, !UPT ;  /* 0x0001000004077892 */ /* 0x000fe2000f8efc3f */
[----:B------:R-:W-:Y:S01]  /*1b70*/  @!P1 PRMT R0, RZ, 0x654, R0 ;  /* 0x00000654ff009816 */ /* 0x000fe20000000000 */
[----:B------:R-:W-:Y:S01]  /*1b80*/  UMOV UR31, 0x40000040 ;  /* 0x40000040001f7882 */ /* 0x000fe20000000000 */
[----:B------:R-:W-:Y:S01]  /*1b90*/  UMOV UR35, 0x40000040 ;  /* 0x4000004000237882 */ /* 0x000fe20000000000 */
[----:B------:R-:W-:Y:S01]  /*1ba0*/  UIMAD UR4, UR6, 0xa00, UR7 ;  /* 0x00000a00060478a4 */ /* 0x000fe2000f8e0207 */
[-C--:B------:R-:W-:Y:S01]  /*1bb0*/  MOV R149, R151.reuse ;  /* 0x0000009700957202 */ /* 0x080fe20000000f00 */
[----:B------:R-:W-:Y:S01]  /*1bc0*/  IMAD.U32 R19, RZ, RZ, UR7 ;  /* 0x00000007ff137e24 */ /* 0x000fe2000f8e00ff */
[----:B------:R-:W-:Y:S01]  /*1bd0*/  UIADD3 UR6, UR5, 0x2, URZ ;  /* 0x0000000205067890 */ /* 0x000fe2000fffe03f */
[--C-:B------:R-:W-:Y:S01]  /*1be0*/  IMAD.MOV.U32 R148, RZ, RZ, R151.reuse ;  /* 0x000000ffff947224 */ /* 0x100fe200078e0097 */
[----:B------:R-:W-:Y:S01]  /*1bf0*/  UIADD3 UR14, UR4, 0x100, URZ ;  /* 0x00000100040e7890 */ /* 0x000fe2000fffe03f */
[--C-:B------:R-:W-:Y:S01]  /*1c00*/  IMAD.MOV.U32 R147, RZ, RZ, R151.reuse ;  /* 0x000000ffff937224 */ /* 0x100fe200078e0097 */
        /* <DEDUP_REMOVED lines=20> */
[----:B------:R-:W-:Y:S01]  /*1d50*/  UMOV UR39, 0x40000040 ;  /* 0x4000004000277882 */ /* 0x000fe20000000000 */
        /* <DEDUP_REMOVED lines=13> */
[-C--:B------:R-:W-:Y:S01]  /*1e30*/  MOV R135, R151.reuse ;  /* 0x0000009700877202 */ /* 0x080fe20000000f00 */
[----:B------:R-:W-:Y:S01]  /*1e40*/  UMOV UR59, 0x40000040 ;  /* 0x40000040003b7882 */ /* 0x000fe20000000000 */
[----:B------:R-:W-:Y:S01]  /*1e50*/  UISETP.GE.AND UP0, UPT, UR60, 0x51, UPT ;  /* 0x000000513c00788c */ /* 0x000fe2000bf06270 */
        /* <DEDUP_REMOVED lines=22> */
[----:B------:R-:W-:Y:S01]  /*1fc0*/  MOV R65, R151 ;  /* 0x0000009700417202 */ /* 0x000fe20000000f00 */
[--C-:B------:R-:W-:Y:S01]  /*1fd0*/  IMAD.MOV.U32 R122, RZ, RZ, R151.reuse ;  /* 0x000000ffff7a7224 */ /* 0x100fe200078e0097 */
[----:B------:R-:W-:Y:S01]  /*1fe0*/  HGMMA.64x16x16.F32 R48, gdesc[UR8], RZ, !UPT, gsb0 ;  /* 0x00200000083079f0 */ /* 0x000fe2000c0008ff */
[----:B------:R-:W-:Y:S01]  /*1ff0*/  UIADD3 UR10, UR4, 0x200, URZ ;  /* 0x00000200040a7890 */ /* 0x000fe2000fffe03f */
[--C-:B------:R-:W-:Y:S01]  /*2000*/  IMAD.MOV.U32 R120, RZ, RZ, R151.reuse ;  /* 0x000000ffff787224 */ /* 0x100fe200078e0097 */
[----:B------:R-:W-:Y:S01]  /*2010*/  UMOV UR8, UR20 ;  /* 0x0000001400087c82 */ /* 0x000fe20008000000 */
[----:B------:R-:W-:Y:S01]  /*2020*/  UMOV UR9, UR21 ;  /* 0x0000001500097c82 */ /* 0x000fe20008000000 */
[----:B------:R-:W-:Y:S01]  /*2030*/  UMOV UR11, 0x40000040 ;  /* 0x40000040000b7882 */ /* 0x000fe20000000000 */
        /* <DEDUP_REMOVED lines=22> */
[--C-:B------:R-:W-:Y:S01]  /*21a0*/  IMAD.MOV.U32 R94, RZ, RZ, R151.reuse ;  /* 0x000000ffff5e7224 */ /* 0x100fe200078e0097 */
[----:B------:R-:W-:Y:S02]  /*21b0*/  WARPGROUP.DEPBAR.LE gsb0, 0x0 ;  /* 0x00008000000079c5 */ /* 0x000fe40000010000 */
[----:B------:R-:W-:Y:S01]  /*21c0*/  WARPGROUP.ARRIVE ;  /* 0x00000000000079c5 */ /* 0x000fe20000000000 */
[----:B------:R-:W-:-:S02]  /*21d0*/  IMAD.MOV.U32 R92, RZ, RZ, R151 ;  /* 0x000000ffff5c7224 */ /* 0x000fc400078e0097 */
[--C-:B------:R-:W-:Y:S02]  /*21e0*/  IMAD.MOV.U32 R91, RZ, RZ, R151.reuse ;  /* 0x000000ffff5b7224 */ /* 0x100fe400078e0097 */
[--C-:B------:R-:W-:Y:S01]  /*21f0*/  IMAD.MOV.U32 R90, RZ, RZ, R151.reuse ;  /* 0x000000ffff5a7224 */ /* 0x100fe200078e0097 */
        /* <DEDUP_REMOVED lines=31> */
[--C-:B------:R-:W-:Y:S01]  /*23f0*/  IMAD.MOV.U32 R66, RZ, RZ, R151.reuse ;  /* 0x000000ffff427224 */ /* 0x100fe200078e0097 */
[----:B------:R-:W-:Y:S02]  /*2400*/  WARPGROUP.DEPBAR.LE gsb0, 0x0 ;  /* 0x00008000000079c5 */ /* 0x000fe40000010000 */
[----:B------:R-:W-:Y:S01]  /*2410*/  WARPGROUP.ARRIVE ;  /* 0x00000000000079c5 */ /* 0x000fe20000000000 */
[----:B------:R-:W-:-:S05]  /*2420*/  IMAD.MOV.U32 R64, RZ, RZ, R151 ;  /* 0x000000ffff407224 */ /* 0x000fca00078e0097 */
        /* <DEDUP_REMOVED lines=110> */
[----:B------:R-:W-:Y:S02]  /*2b10*/  MOV R2, UR13 ;  /* 0x0000000d00027c02 */ /* 0x000fe40008000f00 */
[----:B------:R-:W-:Y:S01]  /*2b20*/  MOV R3, UR12 ;  /* 0x0000000c00037c02 */ /* 0x000fe20008000f00 */
        /* <DEDUP_REMOVED lines=41> */
[----:B------:R-:W-:Y:S02]  /*2dc0*/  UMOV UR15, 0x40000040 ;  /* 0x40000040000f7882 */ /* 0x000fe40000000000 */
        /* <DEDUP_REMOVED lines=286> */
[----:B------:R-:W-:Y:S01]  /*3fb0*/  R2UR UR13, R2 ;  /* 0x00000000020d72ca */ /* 0x000fe200000e0000 */
[----:B------:R-:W-:Y:S01]  /*3fc0*/  VIADD R2, R219, UR60 ;  /* 0x0000003cdb027c36 */ /* 0x000fe20008000000 */
        /* <DEDUP_REMOVED lines=11> */
[----:B------:R-:W-:Y:S01]  /*4080*/  UMOV UR7, 0x40000040 ;  /* 0x4000004000077882 */ /* 0x000fe20000000000 */
[----:B------:R-:W-:-:S13]  /*4090*/  R2UR UR5, R152 ;  /* 0x00000000980572ca */ /* 0x000fda00000e0000 */
[----:B------:R-:W-:Y:S01]  /*40a0*/  IMAD.U32 R3, RZ, RZ, UR5 ;  /* 0x00000005ff037e24 */ /* 0x000fe2000f8e00ff */
[----:B------:R-:W-:-:S03]  /*40b0*/  UMOV UR5, UR15 ;  /* 0x0000000f00057c82 */ /* 0x000fc60008000000 */
        /* <DEDUP_REMOVED lines=31> */
[----:B------:R-:W0:Y:S01]  /*42b0*/  MUFU.TANH R56, R56 ;  /* 0x0000003800387308 */ /* 0x000e220000002400 */
[----:B------:R-:W-:Y:S01]  /*42c0*/  UMOV UR56, UR14 ;  /* 0x0000000e00387c82 */ /* 0x000fe20008000000 */
[----:B------:R-:W-:Y:S01]  /*42d0*/  UMOV UR57, UR15 ;  /* 0x0000000f00397c82 */ /* 0x000fe20008000000 */
[----:B------:R-:W-:Y:S01]  /*42e0*/  UMOV UR59, 0x40000040 ;  /* 0x40000040003b7882 */ /* 0x000fe20000000000 */
[----:B------:R-:W-:Y:S01]  /*42f0*/  FMUL.FTZ R59, R59, UR10 ;  /* 0x0000000a3b3b7c20 */ /* 0x000fe20008410000 */
[----:B------:R-:W-:Y:S01]  /*4300*/  FMUL.FTZ R62, R62, UR10 ;  /* 0x0000000a3e3e7c20 */ /* 0x000fe20008410000 */
[----:B------:R-:W-:-:S02]  /*4310*/  FMUL.FTZ R63, R63, UR10 ;  /* 0x0000000a3f3f7c20 */ /* 0x000fc40008410000 */
[----:B------:R-:W1:Y:S08]  /*4320*/  MUFU.TANH R57, R57 ;  /* 0x0000003900397308 */ /* 0x000e700000002400 */
[----:B------:R-:W2:Y:S01]  /*4330*/  MUFU.TANH R60, R60 ;  /* 0x0000003c003c7308 */ /* 0x000ea20000002400 */
[----:B0-----:R-:W-:-:S07]  /*4340*/  FSEL R56, R56, -INF , P6 ;  /* 0xff80000038387808 */ /* 0x001fce0003000000 */
[----:B------:R-:W0:Y:S01]  /*4350*/  MUFU.TANH R61, R61 ;  /* 0x0000003d003d7308 */ /* 0x000e220000002400 */
[----:B-1----:R-:W-:-:S04]  /*4360*/  FSEL R57, R57, -INF , P5 ;  /* 0xff80000039397808 */ /* 0x002fc80002800000 */
[----:B------:R-:W-:-:S03]  /*4370*/  FMNMX.FTZ R3, R56, R57, !PT ;  /* 0x0000003938037209 */ /* 0x000fc60007810000 */
[----:B------:R-:W1:Y:S01]  /*4380*/  MUFU.TANH R58, R58 ;  /* 0x0000003a003a7308 */ /* 0x000e620000002400 */
[----:B--2---:R-:W-:-:S04]  /*4390*/  FSEL R60, R60, -INF , P4 ;  /* 0xff8000003c3c7808 */ /* 0x004fc80002000000 */
[----:B------:R-:W-:-:S03]  /*43a0*/  FMNMX.FTZ R4, R60, R3, !PT ;  /* 0x000000033c047209 */ /* 0x000fc60007810000 */
[----:B------:R-:W2:Y:S01]  /*43b0*/  MUFU.TANH R59, R59 ;  /* 0x0000003b003b7308 */ /* 0x000ea20000002400 */
[----:B0-----:R-:W-:-:S04]  /*43c0*/  FSEL R61, R61, -INF , P2 ;  /* 0xff8000003d3d7808 */ /* 0x001fc80001000000 */
[----:B------:R-:W-:-:S03]  /*43d0*/  FMNMX.FTZ R3, R61, R4, !PT ;  /* 0x000000043d037209 */ /* 0x000fc60007810000 */
[----:B------:R-:W0:Y:S01]  /*43e0*/  MUFU.TANH R62, R62 ;  /* 0x0000003e003e7308 */ /* 0x000e220000002400 */
[----:B-1----:R-:W-:Y:S01]  /*43f0*/  FSEL R58, R58, -INF , P6 ;  /* 0xff8000003a3a7808 */ /* 0x002fe20003000000 */
        /* <DEDUP_REMOVED lines=13> */
[----:B------:R-:W-:Y:S01]  /*44d0*/  UMOV UR4, UR14 ;  /* 0x0000000e00047c82 */ /* 0x000fe20008000000 */
[----:B------:R-:W-:Y:S01]  /*44e0*/  FMUL.FTZ R51, R51, UR10 ;  /* 0x0000000a33337c20 */ /* 0x000fe20008410000 */
[----:B------:R-:W-:Y:S01]  /*44f0*/  FMUL.FTZ R54, R54, UR10 ;  /* 0x0000000a36367c20 */ /* 0x000fe20008410000 */
[C---:B------:R-:W-:Y:S01]  /*4500*/  ISETP.GT.AND P6, PT, R2.reuse, 0x11, PT ;  /* 0x000000110200780c */ /* 0x040fe20003fc4270 */
[----:B------:R-:W3:Y:S01]  /*4510*/  MUFU.TANH R49, R49 ;  /* 0x0000003100317308 */ /* 0x000ee20000002400 */
[----:B--2---:R-:W-:Y:S01]  /*4520*/  FSEL R59, R59, -INF , P5 ;  /* 0xff8000003b3b7808 */ /* 0x004fe20002800000 */
[----:B------:R-:W-:Y:S01]  /*4530*/  FMUL.FTZ R55, R55, UR10 ;  /* 0x0000000a37377c20 */ /* 0x000fe20008410000 */
[----:B------:R-:W-:-:S02]  /*4540*/  ISETP.GT.AND P5, PT, R2, 0x18, PT ;  /* 0x000000180200780c */ /* 0x000fc40003fa4270 */
[----:B0-----:R-:W-:Y:S02]  /*4550*/  FSEL R62, R62, -INF , P4 ;  /* 0xff8000003e3e7808 */ /* 0x001fe40002000000 */
[----:B------:R-:W-:Y:S01]  /*4560*/  ISETP.GT.AND P4, PT, R2, 0x19, PT ;  /* 0x000000190200780c */ /* 0x000fe20003f84270 */
[----:B------:R-:W0:Y:S01]  /*4570*/  MUFU.TANH R52, R52 ;  /* 0x0000003400347308 */ /* 0x000e220000002400 */
[----:B-1----:R-:W-:-:S04]  /*4580*/  FSEL R48, R48, -INF , P3 ;  /* 0xff80000030307808 */ /* 0x002fc80001800000 */
[----:B------:R-:W-:-:S03]  /*4590*/  FMNMX.FTZ R4, R48, R3, !PT ;  /* 0x0000000330047209 */ /* 0x000fc60007810000 */
[----:B------:R-:W1:Y:S01]  /*45a0*/  MUFU.TANH R63, R63 ;  /* 0x0000003f003f7308 */ /* 0x000e620000002400 */
[----:B---3--:R-:W-:-:S04]  /*45b0*/  FSEL R49, R49, -INF , P6 ;  /* 0xff80000031317808 */ /* 0x008fc80003000000 */
[----:B------:R-:W-:-:S03]  /*45c0*/  FMNMX.FTZ R3, R49, R4, !PT ;  /* 0x0000000431037209 */ /* 0x000fc60007810000 */
[----:B------:R-:W2:Y:S01]  /*45d0*/  MUFU.TANH R53, R53 ;  /* 0x0000003500357308 */ /* 0x000ea20000002400 */
[----:B0-----:R-:W-:-:S04]  /*45e0*/  FSEL R52, R52, -INF , P5 ;  /* 0xff80000034347808 */ /* 0x001fc80002800000 */
[----:B------:R-:W-:-:S03]  /*45f0*/  FMNMX.FTZ R4, R52, R3, !PT ;  /* 0x0000000334047209 */ /* 0x000fc60007810000 */
[----:B------:R-:W0:Y:S01]  /*4600*/  MUFU.TANH R50, R50 ;  /* 0x0000003200327308 */ /* 0x000e220000002400 */
[----:B-1----:R-:W-:Y:S02]  /*4610*/  FSEL R63, R63, -INF , P2 ;  /* 0xff8000003f3f7808 */ /* 0x002fe40001000000 */
[----:B------:R-:W-:-:S05]  /*4620*/  ISETP.GT.AND P2, PT, R2, 0x20, PT ;  /* 0x000000200200780c */ /* 0x000fca0003f44270 */
        /* <DEDUP_REMOVED lines=8> */
[----:B------:R-:W2:Y:S01]  /*46b0*/  MUFU.TANH R54, R54 ;  /* 0x0000003600367308 */ /* 0x000ea20000002400 */
[----:B------:R-:W-:Y:S01]  /*46c0*/  HGMMA.64x16x16.F32 R32, gdesc[UR56], R32, gsb0 ;  /* 0x00200000382079f0 */ /* 0x000fe20008000820 */
[----:B------:R-:W-:Y:S01]  /*46d0*/  FMUL.FTZ R43, R43, UR10 ;  /* 0x0000000a2b2b7c20 */ /* 0x000fe20008410000 */
[----:B------:R-:W-:Y:S01]  /*46e0*/  FMUL.FTZ R42, R42, UR10 ;  /* 0x0000000a2a2a7c20 */ /* 0x000fe20008410000 */
[----:B0-----:R-:W-:Y:S01]  /*46f0*/  FSEL R50, R50, -INF , P3 ;  /* 0xff80000032327808 */ /* 0x001fe20001800000 */
[----:B------:R-:W-:Y:S01]  /*4700*/  FMUL.FTZ R46, R46, UR10 ;  /* 0x0000000a2e2e7c20 */ /* 0x000fe20008410000 */
[----:B------:R-:W-:Y:S01]  /*4710*/  ISETP.GT.AND P3, PT, R2, 0x21, PT ;  /* 0x000000210200780c */ /* 0x000fe20003f64270 */
[----:B------:R-:W-:Y:S01]  /*4720*/  FMUL.FTZ R47, R47, UR10 ;  /* 0x0000000a2f2f7c20 */ /* 0x000fe20008410000 */
[----:B------:R-:W0:Y:S01]  /*4730*/  MUFU.TANH R40, R40 ;  /* 0x0000002800287308 */ /* 0x000e220000002400 */
[----:B------:R-:W-:-:S02]  /*4740*/  FMNMX.FTZ R3, R53, R4, !PT ;  /* 0x0000000435037209 */ /* 0x000fc40007810000 */
[----:B-1----:R-:W-:Y:S02]  /*4750*/  FSEL R51, R51, -INF , P6 ;  /* 0xff80000033337808 */ /* 0x002fe40003000000 */
[----:B------:R-:W-:-:S03]  /*4760*/  ISETP.GT.AND P6, PT, R2, 0x28, PT ;  /* 0x000000280200780c */ /* 0x000fc60003fc4270 */
[----:B------:R-:W1:Y:S01]  /*4770*/  MUFU.TANH R41, R41 ;  /* 0x0000002900297308 */ /* 0x000e620000002400 */
[----:B--2---:R-:W-:Y:S02]  /*4780*/  FSEL R54, R54, -INF , P5 ;  /* 0xff80000036367808 */ /* 0x004fe40002800000 */
[----:B------:R-:W-:-:S05]  /*4790*/  ISETP.GT.AND P5, PT, R2, 0x29, PT ;  /* 0x000000290200780c */ /* 0x000fca0003fa4270 */
[----:B------:R-:W2:Y:S01]  /*47a0*/  MUFU.TANH R44, R44 ;  /* 0x0000002c002c7308 */ /* 0x000ea20000002400 */
[----:B0-----:R-:W-:-:S04]  /*47b0*/  FSEL R40, R40, -INF , P2 ;  /* 0xff80000028287808 */ /* 0x001fc80001000000 */
[----:B------:R-:W-:-:S03]  /*47c0*/  FMNMX.FTZ R4, R40, R3, !PT ;  /* 0x0000000328047209 */ /* 0x000fc60007810000 */
[----:B------:R-:W0:Y:S01]  /*47d0*/  MUFU.TANH R55, R55 ;  /* 0x0000003700377308 */ /* 0x000e220000002400 */
[----:B-1----:R-:W-:-:S04]  /*47e0*/  FSEL R41, R41, -INF , P3 ;  /* 0xff80000029297808 */ /* 0x002fc80001800000 */
[----:B------:R-:W-:-:S03]  /*47f0*/  FMNMX.FTZ R3, R41, R4, !PT ;  /* 0x0000000429037209 */ /* 0x000fc60007810000 */
[----:B------:R-:W1:Y:S01]  /*4800*/  MUFU.TANH R45, R45 ;  /* 0x0000002d002d7308 */ /* 0x000e620000002400 */
[----:B--2---:R-:W-:-:S04]  /*4810*/  FSEL R44, R44, -INF , P6 ;  /* 0xff8000002c2c7808 */ /* 0x004fc80003000000 */
[----:B------:R-:W-:-:S03]  /*4820*/  FMNMX.FTZ R4, R44, R3, !PT ;  /* 0x000000032c047209 */ /* 0x000fc60007810000 */
[----:B------:R-:W2:Y:S01]  /*4830*/  MUFU.TANH R43, R43 ;  /* 0x0000002b002b7308 */ /* 0x000ea20000002400 */
[----:B0-----:R-:W-:Y:S02]  /*4840*/  FSEL R55, R55, -INF , P4 ;  /* 0xff80000037377808 */ /* 0x001fe40002000000 */
[----:B------:R-:W-:Y:S01]  /*4850*/  ISETP.GT.AND P4, PT, R2, 0x30, PT ;  /* 0x000000300200780c */ /* 0x000fe20003f84270 */
[----:B------:R-:W-:Y:S02]  /*4860*/  WARPGROUP.DEPBAR.LE gsb0, 0x0 ;  /* 0x00008000000079c5 */ /* 0x000fe40000010000 */
[----:B------:R-:W-:Y:S01]  /*4870*/  WARPGROUP.ARRIVE ;  /* 0x00000000000079c5 */ /* 0x000fe20000000000 */
[----:B------:R-:W-:Y:S01]  /*4880*/  FMUL.FTZ R32, R32, UR10 ;  /* 0x0000000a20207c20 */ /* 0x000fe20008410000 */
[----:B------:R-:W-:Y:S01]  /*4890*/  FMUL.FTZ R33, R33, UR10 ;  /* 0x0000000a21217c20 */ /* 0x000fe20008410000 */
[----:B------:R-:W-:Y:S01]  /*48a0*/  FMUL.FTZ R36, R36, UR10 ;  /* 0x0000000a24247c20 */ /* 0x000fe20008410000 */
[----:B------:R-:W0:Y:S01]  /*48b0*/  MUFU.TANH R42, R42 ;  /* 0x0000002a002a7308 */ /* 0x000e220000002400 */
[----:B------:R-:W-:Y:S01]  /*48c0*/  FMUL.FTZ R37, R37, UR10 ;  /* 0x0000000a25257c20 */ /* 0x000fe20008410000 */
[----:B------:R-:W-:Y:S01]  /*48d0*/  HGMMA.64x16x16.F32 R24, gdesc[UR4], R24, gsb0 ;  /* 0x00200000041879f0 */ /* 0x000fe20008000818 */
[----:B------:R-:W-:Y:S01]  /*48e0*/  FMUL.FTZ R34, R34, UR10 ;  /* 0x0000000a22227c20 */ /* 0x000fe20008410000 */
[----:B------:R-:W-:Y:S01]  /*48f0*/  FMUL.FTZ R35, R35, UR10 ;  /* 0x0000000a23237c20 */ /* 0x000fe20008410000 */
[----:B-1----:R-:W-:Y:S01]  /*4900*/  FSEL R45, R45, -INF , P5 ;  /* 0xff8000002d2d7808 */ /* 0x002fe20002800000 */
[----:B------:R-:W-:Y:S01]  /*4910*/  FMUL.FTZ R38, R38, UR10 ;  /* 0x0000000a26267c20 */ /* 0x000fe20008410000 */
[----:B--2---:R-:W-:Y:S01]  /*4920*/  FSEL R43, R43, -INF , P3 ;  /* 0xff8000002b2b7808 */ /* 0x004fe20001800000 */
[----:B------:R-:W1:Y:S01]  /*4930*/  MUFU.TANH R32, R32 ;  /* 0x0000002000207308 */ /* 0x000e620000002400 */
[----:B------:R-:W-:Y:S01]  /*4940*/  ISETP.GT.AND P3, PT, R2, 0x31, PT ;  /* 0x000000310200780c */ /* 0x000fe20003f64270 */
[----:B------:R-:W-:Y:S01]  /*4950*/  FMUL.FTZ R39, R39, UR10 ;  /* 0x0000000a27277c20 */ /* 0x000fe20008410000 */
[----:B------:R-:W-:Y:S01]  /*4960*/  FMNMX.FTZ R3, R45, R4, !PT ;  /* 0x000000042d037209 */ /* 0x000fe20007810000 */
[----:B------:R-:W-:-:S04]  /*4970*/  ULDC UR5, c[0x0][0x988] ;  /* 0x0002620000057ab9 */ /* 0x000fc80000000800 */
[----:B------:R-:W2:Y:S01]  /*4980*/  MUFU.TANH R33, R33 ;  /* 0x0000002100217308 */ /* 0x000ea20000002400 */
[----:B0-----:R-:W-:Y:S02]  /*4990*/  FSEL R42, R42, -INF , P2 ;  /* 0xff8000002a2a7808 */ /* 0x001fe40001000000 */
[----:B------:R-:W-:-:S05]  /*49a0*/  ISETP.GT.AND P2, PT, R2, 0x38, PT ;  /* 0x000000380200780c */ /* 0x000fca0003f44270 */
        /* <DEDUP_REMOVED lines=8> */
[----:B------:R-:W-:-:S05]  /*4a30*/  ISETP.GT.AND P6, PT, R2, 0x39, PT ;  /* 0x000000390200780c */ /* 0x000fca0003fc4270 */
[----:B------:R-:W0:Y:S01]  /*4a40*/  MUFU.TANH R37, R37 ;  /* 0x0000002500257308 */ /* 0x000e220000002400 */
[----:B-1----:R-:W-:-:S04]  /*4a50*/  FSEL R36, R36, -INF , P2 ;  /* 0xff80000024247808 */ /* 0x002fc80001000000 */
[----:B------:R-:W-:Y:S01]  /*4a60*/  FMNMX.FTZ R4, R36, R3, !PT ;  /* 0x0000000324047209 */ /* 0x000fe20007810000 */
[----:B------:R-:W-:Y:S02]  /*4a70*/  WARPGROUP.DEPBAR.LE gsb0, 0x0 ;  /* 0x00008000000079c5 */ /* 0x000fe40000010000 */
[----:B------:R-:W-:Y:S01]  /*4a80*/  FMUL.FTZ R24, R24, UR10 ;  /* 0x0000000a18187c20 */ /* 0x000fe20008410000 */
[----:B------:R-:W-:Y:S01]  /*4a90*/  FMUL.FTZ R25, R25, UR10 ;  /* 0x0000000a19197c20 */ /* 0x000fe20008410000 */
[----:B------:R-:W1:Y:S01]  /*4aa0*/  MUFU.TANH R34, R34 ;  /* 0x0000002200227308 */ /* 0x000e620000002400 */
[----:B------:R-:W-:Y:S01]  /*4ab0*/  FMUL.FTZ R28, R28, UR10 ;  /* 0x0000000a1c1c7c20 */ /* 0x000fe20008410000 */
[----:B------:R-:W-:Y:S01]  /*4ac0*/  FMUL.FTZ R29, R29, UR10 ;  /* 0x0000000a1d1d7c20 */ /* 0x000fe20008410000 */
[----:B--2---:R-:W-:Y:S01]  /*4ad0*/  FSEL R47, R47, -INF , P5 ;  /* 0xff8000002f2f7808 */ /* 0x004fe20002800000 */
[----:B------:R-:W-:Y:S01]  /*4ae0*/  FMUL.FTZ R26, R26, UR10 ;  /* 0x0000000a1a1a7c20 */ /* 0x000fe20008410000 */
[----:B------:R-:W-:Y:S01]  /*4af0*/  ISETP.GT.AND P5, PT, R2, 0x40, PT ;  /* 0x000000400200780c */ /* 0x000fe20003fa4270 */
[----:B------:R-:W-:Y:S01]  /*4b00*/  FMUL.FTZ R27, R27, UR10 ;  /* 0x0000000a1b1b7c20 */ /* 0x000fe20008410000 */
[----:B0-----:R-:W-:Y:S01]  /*4b10*/  FSEL R37, R37, -INF , P6 ;  /* 0xff80000025257808 */ /* 0x001fe20003000000 */
[----:B------:R-:W0:Y:S01]  /*4b20*/  MUFU.TANH R24, R24 ;  /* 0x0000001800187308 */ /* 0x000e220000002400 */
[----:B------:R-:W-:Y:S01]  /*4b30*/  FMUL.FTZ R30, R30, UR10 ;  /* 0x0000000a1e1e7c20 */ /* 0x000fe20008410000 */
[----:B------:R-:W-:Y:S01]  /*4b40*/  FMUL.FTZ R31, R31, UR10 ;  /* 0x0000000a1f1f7c20 */ /* 0x000fe20008410000 */
[----:B------:R-:W-:Y:S01]  /*4b50*/  FMNMX.FTZ R3, R37, R4, !PT ;  /* 0x0000000425037209 */ /* 0x000fe20007810000 */
[----:B------:R2:W-:Y:S04]  /*4b60*/  @!P1 SYNCS.ARRIVE.TRANS64.RED.A1T0 RZ, [R0+URZ], RZ ;  /* 0x000000ff00ff99a7 */ /* 0x0005e8000810043f */
[----:B------:R-:W3:Y:S01]  /*4b70*/  MUFU.TANH R35, R35 ;  /* 0x0000002300237308 */ /* 0x000ee20000002400 */
[----:B-1----:R-:W-:-:S02]  /*4b80*/  FSEL R34, R34, -INF , P4 ;  /* 0xff80000022227808 */ /* 0x002fc40002000000 */
[----:B------:R-:W-:-:S05]  /*4b90*/  ISETP.GT.AND P4, PT, R2, 0x41, PT ;  /* 0x000000410200780c */ /* 0x000fca0003f84270 */
[----:B------:R-:W1:Y:S01]  /*4ba0*/  MUFU.TANH R25, R25 ;  /* 0x0000001900197308 */ /* 0x000e620000002400 */
[----:B0-----:R-:W-:-:S04]  /*4bb0*/  FSEL R24, R24, -INF , P5 ;  /* 0xff80000018187808 */ /* 0x001fc80002800000 */
[----:B------:R-:W-:-:S03]  /*4bc0*/  FMNMX.FTZ R4, R24, R3, !PT ;  /* 0x0000000318047209 */ /* 0x000fc60007810000 */
[----:B------:R-:W0:Y:S01]  /*4bd0*/  MUFU.TANH R38, R38 ;  /* 0x0000002600267308 */ /* 0x000e220000002400 */
[----:B---3--:R-:W-:Y:S02]  /*4be0*/  FSEL R35, R35, -INF , P3 ;  /* 0xff80000023237808 */ /* 0x008fe40001800000 */
[----:B------:R-:W-:-:S05]  /*4bf0*/  ISETP.GT.AND P3, PT, R2, 0x48, PT ;  /* 0x000000480200780c */ /* 0x000fca0003f64270 */
[----:B------:R-:W3:Y:S01]  /*4c00*/  MUFU.TANH R28, R28 ;  /* 0x0000001c001c7308 */ /* 0x000ee20000002400 */
[----:B-1----:R-:W-:-:S04]  /*4c10*/  FSEL R25, R25, -INF , P4 ;  /* 0xff80000019197808 */ /* 0x002fc80002000000 */
[----:B------:R-:W-:-:S03]  /*4c20*/  FMNMX.FTZ R3, R25, R4, !PT ;  /* 0x0000000419037209 */ /* 0x000fc60007810000 */
[----:B------:R-:W1:Y:S01]  /*4c30*/  MUFU.TANH R29, R29 ;  /* 0x0000001d001d7308 */ /* 0x000e620000002400 */
[----:B0-----:R-:W-:Y:S02]  /*4c40*/  FSEL R38, R38, -INF , P2 ;  /* 0xff80000026267808 */ /* 0x001fe40001000000 */
[----:B------:R-:W-:-:S05]  /*4c50*/  ISETP.GT.AND P2, PT, R2, 0x49, PT ;  /* 0x000000490200780c */ /* 0x000fca0003f44270 */
[----:B------:R-:W0:Y:S01]  /*4c60*/  MUFU.TANH R39, R39 ;  /* 0x0000002700277308 */ /* 0x000e220000002400 */
[----:B---3--:R-:W-:-:S04]  /*4c70*/  FSEL R28, R28, -INF , P3 ;  /* 0xff8000001c1c7808 */ /* 0x008fc80001800000 */
[----:B------:R-:W-:-:S03]  /*4c80*/  FMNMX.FTZ R2, R28, R3, !PT ;  /* 0x000000031c027209 */ /* 0x000fc60007810000 */
[----:B------:R-:W3:Y:S01]  /*4c90*/  MUFU.TANH R26, R26 ;  /* 0x0000001a001a7308 */ /* 0x000ee20000002400 */
[----:B-1----:R-:W-:-:S04]  /*4ca0*/  FSEL R29, R29, -INF , P2 ;  /* 0xff8000001d1d7808 */ /* 0x002fc80001000000 */
[----:B------:R-:W-:-:S03]  /*4cb0*/  FMNMX.FTZ R2, R29, R2, !PT ;  /* 0x000000021d027209 */ /* 0x000fc60007810000 */
[----:B------:R-:W1:Y:S01]  /*4cc0*/  MUFU.TANH R27, R27 ;  /* 0x0000001b001b7308 */ /* 0x000e620000002400 */
[----:B0-----:R-:W-:Y:S01]  /*4cd0*/  FSEL R39, R39, -INF , P6 ;  /* 0xff80000027277808 */ /* 0x001fe20003000000 */
[----:B------:R-:W0:Y:S06]  /*4ce0*/  SHFL.BFLY PT, R3, R2, 0x2, 0x1f ;  /* 0x0c401f0002037f89 */ /* 0x000e2c00000e0000 */
[----:B------:R-:W4:Y:S01]  /*4cf0*/  MUFU.TANH R30, R30 ;  /* 0x0000001e001e7308 */ /* 0x000f220000002400 */
[----:B---3--:R-:W-:-:S07]  /*4d00*/  FSEL R26, R26, -INF , P5 ;  /* 0xff8000001a1a7808 */ /* 0x008fce0002800000 */
[----:B------:R-:W3:Y:S01]  /*4d10*/  MUFU.TANH R31, R31 ;  /* 0x0000001f001f7308 */ /* 0x000ee20000002400 */
[----:B-1----:R-:W-:Y:S02]  /*4d20*/  FSEL R27, R27, -INF , P4 ;  /* 0xff8000001b1b7808 */ /* 0x002fe40002000000 */
[----:B----4-:R-:W-:Y:S02]  /*4d30*/  FSEL R30, R30, -INF , P3 ;  /* 0xff8000001e1e7808 */ /* 0x010fe40001800000 */
[----:B0-----:R-:W-:-:S05]  /*4d40*/  FMNMX.FTZ R3, R2, R3, !PT ;  /* 0x0000000302037209 */ /* 0x001fca0007810000 */
[----:B------:R-:W0:Y:S01]  /*4d50*/  SHFL.BFLY PT, R4, R3, 0x1, 0x1f ;  /* 0x0c201f0003047f89 */ /* 0x000e2200000e0000 */
[----:B---3--:R-:W-:Y:S02]  /*4d60*/  FSEL R31, R31, -INF , P2 ;  /* 0xff8000001f1f7808 */ /* 0x008fe40001000000 */
[----:B0-----:R-:W-:Y:S02]  /*4d70*/  FMNMX.FTZ R4, R3, R4, !PT ;  /* 0x0000000403047209 */ /* 0x001fe40007810000 */
        /* <DEDUP_REMOVED lines=22> */
[----:B------:R-:W0:Y:S01]  /*4ee0*/  MUFU.EX2 R57, R57 ;  /* 0x0000003900397308 */ /* 0x000e220000000800 */
        /* <DEDUP_REMOVED lines=16> */
[----:B------:R-:W-:Y:S01]  /*4ff0*/  FFMA.FTZ R15, R29, UR5, -R15 ;  /* 0x000000051d0f7c23 */ /* 0x000fe2000801080f */
[----:B0-----:R-:W-:-:S02]  /*5000*/  F2FP.F16.F32.PACK_AB R208, R57, R56 ;  /* 0x0000003839d0723e */ /* 0x001fc400000000ff */
[----:B------:R-:W-:-:S04]  /*5010*/  FMNMX.FTZ R3, R35, R2, !PT ;  /* 0x0000000223037209 */ /* 0x000fc80007810000 */
[----:B------:R-:W-:Y:S01]  /*5020*/  FMNMX.FTZ R2, R38, R3, !PT ;  /* 0x0000000326027209 */ /* 0x000fe20007810000 */
[----:B------:R-:W-:Y:S03]  /*5030*/  MUFU.EX2 R48, R48 ;  /* 0x0000003000307308 */ /* 0x000fe60000000800 */
[----:B------:R-:W-:-:S04]  /*5040*/  FMNMX.FTZ R3, R39, R2, !PT ;  /* 0x0000000227037209 */ /* 0x000fc80007810000 */
[----:B------:R-:W-:Y:S01]  /*5050*/  FMNMX.FTZ R2, R26, R3, !PT ;  /* 0x000000031a027209 */ /* 0x000fe20007810000 */
[----:B------:R-:W0:Y:S01]  /*5060*/  MUFU.EX2 R49, R49 ;  /* 0x0000003100317308 */ /* 0x000e220000000800 */
[----:B-1----:R-:W-:Y:S02]  /*5070*/  F2FP.F16.F32.PACK_AB R210, R61, R60 ;  /* 0x0000003c3dd2723e */ /* 0x002fe400000000ff */
[----:B------:R-:W-:-:S04]  /*5080*/  FMNMX.FTZ R3, R27, R2, !PT ;  /* 0x000000021b037209 */ /* 0x000fc80007810000 */
[----:B------:R-:W-:Y:S01]  /*5090*/  FMNMX.FTZ R2, R30, R3, !PT ;  /* 0x000000031e027209 */ /* 0x000fe20007810000 */
[----:B------:R1:W-:Y:S03]  /*50a0*/  MUFU.EX2 R21, R15 ;  /* 0x0000000f00157308 */ /* 0x0003e60000000800 */
[----:B------:R-:W-:-:S05]  /*50b0*/  FMNMX.FTZ R2, R31, R2, !PT ;  /* 0x000000021f027209 */ /* 0x000fca0007810000 */
[----:B------:R-:W3:Y:S01]  /*50c0*/  SHFL.BFLY PT, R3, R2, 0x2, 0x1f ;  /* 0x0c401f0002037f89 */ /* 0x000ee200000e0000 */
[----:B-1----:R-:W-:Y:S01]  /*50d0*/  FADD.FTZ R15, R56, R57 ;  /* 0x00000039380f7221 */ /* 0x002fe20000010000 */
[----:B------:R-:W-:Y:S01]  /*50e0*/  MUFU.EX2 R52, R52 ;  /* 0x0000003400347308 */ /* 0x000fe20000000800 */
[----:B0-----:R-:W-:Y:S01]  /*50f0*/  F2FP.F16.F32.PACK_AB R204, R49, R48 ;  /* 0x0000003031cc723e */ /* 0x001fe200000000ff */
[--C-:B------:R-:W-:Y:S02]  /*5100*/  IMAD.MOV.U32 R57, RZ, RZ, R151.reuse ;  /* 0x000000ffff397224 */ /* 0x100fe400078e0097 */
[----:B------:R-:W-:-:S04]  /*5110*/  IMAD.MOV.U32 R56, RZ, RZ, R151 ;  /* 0x000000ffff387224 */ /* 0x000fc800078e0097 */
[----:B------:R-:W0:Y:S08]  /*5120*/  MUFU.EX2 R53, R53 ;  /* 0x0000003500357308 */ /* 0x000e300000000800 */
[----:B------:R-:W-:Y:S01]  /*5130*/  MUFU.EX2 R40, R40 ;  /* 0x0000002800287308 */ /* 0x000fe20000000800 */
[----:B---3--:R-:W-:-:S07]  /*5140*/  FMNMX.FTZ R14, R2, R3, !PT ;  /* 0x00000003020e7209 */ /* 0x008fce0007810000 */
[----:B------:R-:W1:Y:S01]  /*5150*/  MUFU.EX2 R41, R41 ;  /* 0x0000002900297308 */ /* 0x000e620000000800 */
[----:B0-----:R-:W-:Y:S01]  /*5160*/  F2FP.F16.F32.PACK_AB R206, R53, R52 ;  /* 0x0000003435ce723e */ /* 0x001fe200000000ff */
[----:B------:R-:W0:Y:S06]  /*5170*/  SHFL.BFLY PT, R3, R14, 0x1, 0x1f ;  /* 0x0c201f000e037f89 */ /* 0x000e2c00000e0000 */
[----:B------:R-:W-:Y:S08]  /*5180*/  MUFU.EX2 R44, R44 ;  /* 0x0000002c002c7308 */ /* 0x000ff00000000800 */
[----:B------:R-:W3:Y:S01]  /*5190*/  MUFU.EX2 R45, R45 ;  /* 0x0000002d002d7308 */ /* 0x000ee20000000800 */
[----:B-1----:R-:W-:-:S07]  /*51a0*/  F2FP.F16.F32.PACK_AB R200, R41, R40 ;  /* 0x0000002829c8723e */ /* 0x002fce00000000ff */
[----:B------:R-:W-:Y:S01]  /*51b0*/  MUFU.EX2 R32, R32 ;  /* 0x0000002000207308 */ /* 0x000fe20000000800 */
[----:B0-----:R-:W-:Y:S01]  /*51c0*/  FMNMX.FTZ R3, R14, R3, !PT ;  /* 0x000000030e037209 */ /* 0x001fe20007810000 */
[----:B------:R-:W-:Y:S01]  /*51d0*/  FADD.FTZ R14, R60, R15 ;  /* 0x0000000f3c0e7221 */ /* 0x000fe20000010000 */
[--C-:B------:R-:W-:Y:S02]  /*51e0*/  IMAD.MOV.U32 R60, RZ, RZ, R151.reuse ;  /* 0x000000ffff3c7224 */ /* 0x100fe400078e0097 */
[C---:B------:R-:W-:Y:S01]  /*51f0*/  FSETP.NEU.FTZ.AND P2, PT, R3.reuse, -INF , PT ;  /* 0xff8000000300780b */ /* 0x040fe20003f5d000 */
[----:B------:R-:W-:Y:S01]  /*5200*/  FMUL.FTZ R2, R3, UR5 ;  /* 0x0000000503027c20 */ /* 0x000fe20008410000 */
[----:B------:R-:W-:Y:S01]  /*5210*/  FADD.FTZ R15, R61, R14 ;  /* 0x0000000e3d0f7221 */ /* 0x000fe20000010000 */
[----:B------:R-:W0:Y:S01]  /*5220*/  MUFU.EX2 R33, R33 ;  /* 0x0000002100217308 */ /* 0x000e220000000800 */
[----:B---3--:R-:W-:Y:S01]  /*5230*/  F2FP.F16.F32.PACK_AB R202, R45, R44 ;  /* 0x0000002c2dca723e */ /* 0x008fe200000000ff */
[----:B------:R-:W-:Y:S01]  /*5240*/  IMAD.MOV.U32 R61, RZ, RZ, R151 ;  /* 0x000000ffff3d7224 */ /* 0x000fe200078e0097 */
[----:B------:R-:W-:Y:S01]  /*5250*/  FSEL R2, R2, RZ, P2 ;  /* 0x000000ff02027208 */ /* 0x000fe20001000000 */
[----:B------:R-:W-:Y:S01]  /*5260*/  FADD.FTZ R14, R48, R15 ;  /* 0x0000000f300e7221 */ /* 0x000fe20000010000 */
[----:B------:R-:W-:Y:S01]  /*5270*/  PLOP3.LUT P2, PT, PT, PT, UP0, 0x80, 0x0 ;  /* 0x000000000000781c */ /* 0x000fe20003f4f008 */
[----:B------:R-:W-:-:S02]  /*5280*/  IMAD.MOV.U32 R48, RZ, RZ, R151 ;  /* 0x000000ffff307224 */ /* 0x000fc400078e0097 */
[--C-:B------:R-:W-:Y:S01]  /*5290*/  FFMA.FTZ R58, R58, UR5, -R2.reuse ;  /* 0x000000053a3a7c23 */ /* 0x100fe20008010802 */
[--C-:B------:R-:W-:Y:S01]  /*52a0*/  FFMA.FTZ R59, R59, UR5, -R2.reuse ;  /* 0x000000053b3b7c23 */ /* 0x100fe20008010802 */
[--C-:B------:R-:W-:Y:S01]  /*52b0*/  FFMA.FTZ R62, R62, UR5, -R2.reuse ;  /* 0x000000053e3e7c23 */ /* 0x100fe20008010802 */
[--C-:B------:R-:W-:Y:S01]  /*52c0*/  FFMA.FTZ R63, R63, UR5, -R2.reuse ;  /* 0x000000053f3f7c23 */ /* 0x100fe20008010802 */
[--C-:B------:R-:W-:Y:S01]  /*52d0*/  FFMA.FTZ R50, R50, UR5, -R2.reuse ;  /* 0x0000000532327c23 */ /* 0x100fe20008010802 */
[--C-:B------:R-:W-:Y:S01]  /*52e0*/  FFMA.FTZ R51, R51, UR5, -R2.reuse ;  /* 0x0000000533337c23 */ /* 0x100fe20008010802 */
[----:B------:R-:W-:Y:S01]  /*52f0*/  MUFU.EX2 R58, R58 ;  /* 0x0000003a003a7308 */ /* 0x000fe20000000800 */
[--C-:B------:R-:W-:Y:S01]  /*5300*/  FFMA.FTZ R54, R54, UR5, -R2.reuse ;  /* 0x0000000536367c23 */ /* 0x100fe20008010802 */
[----:B------:R-:W-:Y:S01]  /*5310*/  FFMA.FTZ R55, R55, UR5, -R2 ;  /* 0x0000000537377c23 */ /* 0x000fe20008010802 */
[----:B------:R-:W-:Y:S01]  /*5320*/  FADD.FTZ R29, R49, R14 ;  /* 0x0000000e311d7221 */ /* 0x000fe20000010000 */
[--C-:B------:R-:W-:Y:S01]  /*5330*/  FFMA.FTZ R42, R42, UR5, -R2.reuse ;  /* 0x000000052a2a7c23 */ /* 0x100fe20008010802 */
[--C-:B------:R-:W-:Y:S01]  /*5340*/  FFMA.FTZ R43, R43, UR5, -R2.reuse ;  /* 0x000000052b2b7c23 */ /* 0x100fe20008010802 */
[--C-:B------:R-:W-:Y:S01]  /*5350*/  FFMA.FTZ R46, R46, UR5, -R2.reuse ;  /* 0x000000052e2e7c23 */ /* 0x100fe20008010802 */
[----:B------:R-:W-:Y:S01]  /*5360*/  FADD.FTZ R20, R52, R29 ;  /* 0x0000001d34147221 */ /* 0x000fe20000010000 */
[----:B------:R-:W1:Y:S01]  /*5370*/  MUFU.EX2 R59, R59 ;  /* 0x0000003b003b7308 */ /* 0x000e620000000800 */
[--C-:B------:R-:W-:Y:S01]  /*5380*/  FFMA.FTZ R47, R47, UR5, -R2.reuse ;  /* 0x000000052f2f7c23 */ /* 0x100fe20008010802 */
[----:B------:R-:W-:Y:S01]  /*5390*/  FFMA.FTZ R34, R34, UR5, -R2 ;  /* 0x0000000522227c23 */ /* 0x000fe20008010802 */
[----:B------:R-:W-:Y:S01]  /*53a0*/  FADD.FTZ R29, R53, R20 ;  /* 0x00000014351d7221 */ /* 0x000fe20000010000 */
[--C-:B------:R-:W-:Y:S01]  /*53b0*/  FFMA.FTZ R35, R35, UR5, -R2.reuse ;  /* 0x0000000523237c23 */ /* 0x100fe20008010802 */
[--C-:B------:R-:W-:Y:S01]  /*53c0*/  FFMA.FTZ R38, R38, UR5, -R2.reuse ;  /* 0x0000000526267c23 */ /* 0x100fe20008010802 */
[--C-:B------:R-:W-:Y:S01]  /*53d0*/  FFMA.FTZ R39, R39, UR5, -R2.reuse ;  /* 0x0000000527277c23 */ /* 0x100fe20008010802 */
[----:B------:R-:W-:Y:S01]  /*53e0*/  FADD.FTZ R20, R40, R29 ;  /* 0x0000001d28147221 */ /* 0x000fe20000010000 */
[----:B------:R-:W3:Y:S01]  /*53f0*/  MUFU.EX2 R62, R62 ;  /* 0x0000003e003e7308 */ /* 0x000ee20000000800 */
[--C-:B------:R-:W-:Y:S01]  /*5400*/  FFMA.FTZ R26, R26, UR5, -R2.reuse ;  /* 0x000000051a1a7c23 */ /* 0x100fe20008010802 */
[----:B------:R-:W-:Y:S01]  /*5410*/  FFMA.FTZ R27, R27, UR5, -R2 ;  /* 0x000000051b1b7c23 */ /* 0x000fe20008010802 */
[----:B------:R-:W-:Y:S01]  /*5420*/  FADD.FTZ R29, R41, R20 ;  /* 0x00000014291d7221 */ /* 0x000fe20000010000 */
[--C-:B------:R-:W-:Y:S01]  /*5430*/  FFMA.FTZ R30, R30, UR5, -R2.reuse ;  /* 0x000000051e1e7c23 */ /* 0x100fe20008010802 */
[----:B------:R-:W-:Y:S01]  /*5440*/  FFMA.FTZ R2, R31, UR5, -R2 ;  /* 0x000000051f027c23 */ /* 0x000fe20008010802 */
[----:B0-----:R-:W-:Y:S01]  /*5450*/  F2FP.F16.F32.PACK_AB R196, R33, R32 ;  /* 0x0000002021c4723e */ /* 0x001fe200000000ff */
[----:B--2---:R-:W-:Y:S01]  /*5460*/  FADD.FTZ R0, R44, R29 ;  /* 0x0000001d2c007221 */ /* 0x004fe20000010000 */
[----:B------:R-:W0:Y:S01]  /*5470*/  MUFU.EX2 R63, R63 ;  /* 0x0000003f003f7308 */ /* 0x000e220000000800 */
[----:B-1----:R-:W-:Y:S01]  /*5480*/  FADD.FTZ R15, R58, R59 ;  /* 0x0000003b3a0f7221 */ /* 0x002fe20000010000 */
[----:B------:R-:W-:Y:S01]  /*5490*/  F2FP.F16.F32.PACK_AB R209, R59, R58 ;  /* 0x0000003a3bd1723e */ /* 0x000fe200000000ff */
[----:B------:R-:W-:Y:S01]  /*54a0*/  FADD.FTZ R29, R45, R0 ;  /* 0x000000002d1d7221 */ /* 0x000fe20000010000 */
[--C-:B------:R-:W-:Y:S01]  /*54b0*/  IMAD.MOV.U32 R59, RZ, RZ, R151.reuse ;  /* 0x000000ffff3b7224 */ /* 0x100fe200078e0097 */
[-C--:B------:R-:W-:Y:S01]  /*54c0*/  MOV R58, R151.reuse ;  /* 0x00000097003a7202 */ /* 0x080fe20000000f00 */
[----:B------:R-:W-:Y:S01]  /*54d0*/  IMAD.MOV.U32 R53, RZ, RZ, R151 ;  /* 0x000000ffff357224 */ /* 0x000fe200078e0097 */
[----:B------:R-:W-:Y:S01]  /*54e0*/  MOV R44, R151 ;  /* 0x00000097002c7202 */ /* 0x000fe20000000f00 */
[----:B------:R-:W1:Y:S01]  /*54f0*/  MUFU.EX2 R50, R50 ;  /* 0x0000003200327308 */ /* 0x000e620000000800 */
[----:B---3--:R-:W-:Y:S01]  /*5500*/  FADD.FTZ R14, R62, R15 ;  /* 0x0000000f3e0e7221 */ /* 0x008fe20000010000 */
[----:B------:R-:W-:-:S02]  /*5510*/  IMAD.MOV.U32 R52, RZ, RZ, R151 ;  /* 0x000000ffff347224 */ /* 0x000fc400078e0097 */
[--C-:B------:R-:W-:Y:S02]  /*5520*/  IMAD.MOV.U32 R49, RZ, RZ, R151.reuse ;  /* 0x000000ffff317224 */ /* 0x100fe400078e0097 */
[--C-:B------:R-:W-:Y:S02]  /*5530*/  IMAD.MOV.U32 R45, RZ, RZ, R151.reuse ;  /* 0x000000ffff2d7224 */ /* 0x100fe400078e0097 */
[----:B------:R-:W2:Y:S01]  /*5540*/  MUFU.EX2 R51, R51 ;  /* 0x0000003300337308 */ /* 0x000ea20000000800 */
[C---:B0-----:R-:W-:Y:S01]  /*5550*/  FADD.FTZ R15, R63.reuse, R14 ;  /* 0x0000000e3f0f7221 */ /* 0x041fe20000010000 */
[----:B------:R-:W-:Y:S01]  /*5560*/  F2FP.F16.F32.PACK_AB R211, R63, R62 ;  /* 0x0000003e3fd3723e */ /* 0x000fe200000000ff */
[--C-:B------:R-:W-:Y:S02]  /*5570*/  IMAD.MOV.U32 R63, RZ, RZ, R151.reuse ;  /* 0x000000ffff3f7224 */ /* 0x100fe400078e0097 */
[--C-:B------:R-:W-:Y:S02]  /*5580*/  IMAD.MOV.U32 R62, RZ, RZ, R151.reuse ;  /* 0x000000ffff3e7224 */ /* 0x100fe400078e0097 */
[----:B------:R-:W-:Y:S01]  /*5590*/  IMAD.MOV.U32 R41, RZ, RZ, R151 ;  /* 0x000000ffff297224 */ /* 0x000fe200078e0097 */
[----:B------:R-:W0:Y:S01]  /*55a0*/  MUFU.EX2 R54, R54 ;  /* 0x0000003600367308 */ /* 0x000e220000000800 */
[----:B-1----:R-:W-:Y:S01]  /*55b0*/  FADD.FTZ R14, R50, R15 ;  /* 0x0000000f320e7221 */ /* 0x002fe20000010000 */
[----:B------:R-:W-:-:S02]  /*55c0*/  IMAD.MOV.U32 R40, RZ, RZ, R151 ;  /* 0x000000ffff287224 */ /* 0x000fc400078e0097 */
[----:B------:R-:W-:-:S04]  /*55d0*/  IMAD.MOV.U32 R31, RZ, RZ, R151 ;  /* 0x000000ffff1f7224 */ /* 0x000fc800078e0097 */
[----:B------:R-:W1:Y:S01]  /*55e0*/  MUFU.EX2 R55, R55 ;  /* 0x0000003700377308 */ /* 0x000e620000000800 */
[C---:B--2---:R-:W-:Y:S01]  /*55f0*/  FADD.FTZ R15, R51.reuse, R14 ;  /* 0x0000000e330f7221 */ /* 0x044fe20000010000 */
[----:B------:R-:W-:Y:S01]  /*5600*/  F2FP.F16.F32.PACK_AB R205, R51, R50 ;  /* 0x0000003233cd723e */ /* 0x000fe200000000ff */
[----:B------:R-:W-:Y:S01]  /*5610*/  IMAD.MOV.U32 R50, RZ, RZ, R151 ;  /* 0x000000ffff327224 */ /* 0x000fe200078e0097 */
[----:B------:R-:W-:-:S04]  /*5620*/  MOV R51, R151 ;  /* 0x0000009700337202 */ /* 0x000fc80000000f00 */
[----:B------:R-:W2:Y:S01]  /*5630*/  MUFU.EX2 R42, R42 ;  /* 0x0000002a002a7308 */ /* 0x000ea20000000800 */
[----:B0-----:R-:W-:-:S07]  /*5640*/  FADD.FTZ R14, R54, R15 ;  /* 0x0000000f360e7221 */ /* 0x001fce0000010000 */
[----:B------:R-:W0:Y:S01]  /*5650*/  MUFU.EX2 R43, R43 ;  /* 0x0000002b002b7308 */ /* 0x000e220000000800 */
[C---:B-1----:R-:W-:Y:S01]  /*5660*/  FADD.FTZ R15, R55.reuse, R14 ;  /* 0x0000000e370f7221 */ /* 0x042fe20000010000 */
[----:B------:R-:W-:Y:S01]  /*5670*/  FADD.FTZ R14, R32, R29 ;  /* 0x0000001d200e7221 */ /* 0x000fe20000010000 */
[----:B------:R-:W-:Y:S01]  /*5680*/  F2FP.F16.F32.PACK_AB R207, R55, R54 ;  /* 0x0000003637cf723e */ /* 0x000fe200000000ff */
[--C-:B------:R-:W-:Y:S02]  /*5690*/  IMAD.MOV.U32 R55, RZ, RZ, R151.reuse ;  /* 0x000000ffff377224 */ /* 0x100fe400078e0097 */
[----:B------:R-:W-:Y:S01]  /*56a0*/  FADD.FTZ R29, R33, R14 ;  /* 0x0000000e211d7221 */ /* 0x000fe20000010000 */
[----:B------:R-:W-:Y:S01]  /*56b0*/  IMAD.MOV.U32 R54, RZ, RZ, R151 ;  /* 0x000000ffff367224 */ /* 0x000fe200078e0097 */
[----:B------:R-:W1:Y:S01]  /*56c0*/  MUFU.EX2 R46, R46 ;  /* 0x0000002e002e7308 */ /* 0x000e620000000800 */
[----:B--2---:R-:W-:Y:S01]  /*56d0*/  FADD.FTZ R0, R42, R15 ;  /* 0x0000000f2a007221 */ /* 0x004fe20000010000 */
[----:B------:R-:W-:-:S02]  /*56e0*/  IMAD.MOV.U32 R33, RZ, RZ, R151 ;  /* 0x000000ffff217224 */ /* 0x000fc400078e0097 */
[----:B------:R-:W-:-:S04]  /*56f0*/  IMAD.MOV.U32 R32, RZ, RZ, R151 ;  /* 0x000000ffff207224 */ /* 0x000fc800078e0097 */
[----:B------:R-:W2:Y:S01]  /*5700*/  MUFU.EX2 R36, R36 ;  /* 0x0000002400247308 */ /* 0x000ea20000000800 */
[C---:B0-----:R-:W-:Y:S01]  /*5710*/  FADD.FTZ R15, R43.reuse, R0 ;  /* 0x000000002b0f7221 */ /* 0x041fe20000010000 */
[----:B------:R-:W-:Y:S01]  /*5720*/  F2FP.F16.F32.PACK_AB R201, R43, R42 ;  /* 0x0000002a2bc9723e */ /* 0x000fe200000000ff */
[--C-:B------:R-:W-:Y:S02]  /*5730*/  IMAD.MOV.U32 R43, RZ, RZ, R151.reuse ;  /* 0x000000ffff2b7224 */ /* 0x100fe400078e0097 */
[----:B------:R-:W-:-:S03]  /*5740*/  IMAD.MOV.U32 R42, RZ, RZ, R151 ;  /* 0x000000ffff2a7224 */ /* 0x000fc600078e0097 */
[----:B------:R-:W0:Y:S01]  /*5750*/  MUFU.EX2 R47, R47 ;  /* 0x0000002f002f7308 */ /* 0x000e220000000800 */
[----:B-1----:R-:W-:-:S07]  /*5760*/  FADD.FTZ R0, R46, R15 ;  /* 0x0000000f2e007221 */ /* 0x002fce0000010000 */
[----:B------:R-:W1:Y:S01]  /*5770*/  MUFU.EX2 R37, R37 ;  /* 0x0000002500257308 */ /* 0x000e620000000800 */
[----:B--2---:R-:W-:-:S07]  /*5780*/  FADD.FTZ R14, R36, R29 ;  /* 0x0000001d240e7221 */ /* 0x004fce0000010000 */
[----:B------:R-:W2:Y:S01]  /*5790*/  MUFU.EX2 R34, R34 ;  /* 0x0000002200227308 */ /* 0x000ea20000000800 */
[C---:B0-----:R-:W-:Y:S01]  /*57a0*/  FADD.FTZ R15, R47.reuse, R0 ;  /* 0x000000002f0f7221 */ /* 0x041fe20000010000 */
[----:B------:R-:W-:Y:S01]  /*57b0*/  F2FP.F16.F32.PACK_AB R203, R47, R46 ;  /* 0x0000002e2fcb723e */ /* 0x000fe200000000ff */
[--C-:B------:R-:W-:Y:S02]  /*57c0*/  IMAD.MOV.U32 R47, RZ, RZ, R151.reuse ;  /* 0x000000ffff2f7224 */ /* 0x100fe400078e0097 */
[----:B------:R-:W-:-:S03]  /*57d0*/  IMAD.MOV.U32 R46, RZ, RZ, R151 ;  /* 0x000000ffff2e7224 */ /* 0x000fc600078e0097 */
[----:B------:R-:W0:Y:S01]  /*57e0*/  MUFU.EX2 R24, R24 ;  /* 0x0000001800187308 */ /* 0x000e220000000800 */
[C---:B-1----:R-:W-:Y:S01]  /*57f0*/  FADD.FTZ R29, R37.reuse, R14 ;  /* 0x0000000e251d7221 */ /* 0x042fe20000010000 */
[----:B------:R-:W-:Y:S01]  /*5800*/  F2FP.F16.F32.PACK_AB R198, R37, R36 ;  /* 0x0000002425c6723e */ /* 0x000fe200000000ff */
[----:B------:R-:W-:Y:S01]  /*5810*/  IMAD.MOV.U32 R36, RZ, RZ, R151 ;  /* 0x000000ffff247224 */ /* 0x000fe200078e0097 */
[----:B------:R-:W-:-:S04]  /*5820*/  MOV R37, R151 ;  /* 0x0000009700257202 */ /* 0x000fc80000000f00 */
[----:B------:R-:W1:Y:S01]  /*5830*/  MUFU.EX2 R35, R35 ;  /* 0x0000002300237308 */ /* 0x000e620000000800 */
[----:B--2---:R-:W-:-:S07]  /*5840*/  FADD.FTZ R0, R34, R15 ;  /* 0x0000000f22007221 */ /* 0x004fce0000010000 */
[----:B------:R-:W2:Y:S01]  /*5850*/  MUFU.EX2 R25, R25 ;  /* 0x0000001900197308 */ /* 0x000ea20000000800 */
[----:B0-----:R-:W-:-:S07]  /*5860*/  FADD.FTZ R14, R24, R29 ;  /* 0x0000001d180e7221 */ /* 0x001fce0000010000 */
[----:B------:R-:W0:Y:S01]  /*5870*/  MUFU.EX2 R38, R38 ;  /* 0x0000002600267308 */ /* 0x000e220000000800 */
[C---:B-1----:R-:W-:Y:S01]  /*5880*/  FADD.FTZ R15, R35.reuse, R0 ;  /* 0x00000000230f7221 */ /* 0x042fe20000010000 */
[----:B------:R-:W-:Y:S01]  /*5890*/  F2FP.F16.F32.PACK_AB R197, R35, R34 ;  /* 0x0000002223c5723e */ /* 0x000fe200000000ff */
[--C-:B------:R-:W-:Y:S02]  /*58a0*/  IMAD.MOV.U32 R35, RZ, RZ, R151.reuse ;  /* 0x000000ffff237224 */ /* 0x100fe400078e0097 */
[----:B------:R-:W-:-:S03]  /*58b0*/  IMAD.MOV.U32 R34, RZ, RZ, R151 ;  /* 0x000000ffff227224 */ /* 0x000fc600078e0097 */
[----:B------:R-:W1:Y:S01]  /*58c0*/  MUFU.EX2 R28, R28 ;  /* 0x0000001c001c7308 */ /* 0x000e620000000800 */
[C---:B--2---:R-:W-:Y:S01]  /*58d0*/  FADD.FTZ R29, R25.reuse, R14 ;  /* 0x0000000e191d7221 */ /* 0x044fe20000010000 */
[----:B------:R-:W-:Y:S01]  /*58e0*/  F2FP.F16.F32.PACK_AB R192, R25, R24 ;  /* 0x0000001819c0723e */ /* 0x000fe200000000ff */
[--C-:B------:R-:W-:Y:S02]  /*58f0*/  IMAD.MOV.U32 R25, RZ, RZ, R151.reuse ;  /* 0x000000ffff197224 */ /* 0x100fe400078e0097 */
[----:B------:R-:W-:-:S03]  /*5900*/  IMAD.MOV.U32 R24, RZ, RZ, R151 ;  /* 0x000000ffff187224 */ /* 0x000fc600078e0097 */
[----:B------:R-:W2:Y:S01]  /*5910*/  MUFU.EX2 R39, R39 ;  /* 0x0000002700277308 */ /* 0x000ea20000000800 */
[----:B0-----:R-:W-:-:S07]  /*5920*/  FADD.FTZ R0, R38, R15 ;  /* 0x0000000f26007221 */ /* 0x001fce0000010000 */
[----:B------:R-:W0:Y:S01]  /*5930*/  MUFU.EX2 R26, R26 ;  /* 0x0000001a001a7308 */ /* 0x000e220000000800 */
[----:B-1----:R-:W-:Y:S01]  /*5940*/  FADD.FTZ R14, R28, R29 ;  /* 0x0000001d1c0e7221 */ /* 0x002fe20000010000 */
[C---:B------:R-:W-:Y:S01]  /*5950*/  F2FP.F16.F32.PACK_AB R194, R21.reuse, R28 ;  /* 0x0000001c15c2723e */ /* 0x040fe200000000ff */
[----:B------:R-:W-:Y:S02]  /*5960*/  IMAD.MOV.U32 R28, RZ, RZ, R151 ;  /* 0x000000ffff1c7224 */ /* 0x000fe400078e0097 */
[----:B------:R-:W-:-:S03]  /*5970*/  FADD.FTZ R15, R21, R14 ;  /* 0x0000000e150f7221 */ /* 0x000fc60000010000 */
[----:B------:R-:W1:Y:S01]  /*5980*/  MUFU.EX2 R27, R27 ;  /* 0x0000001b001b7308 */ /* 0x000e620000000800 */
[C---:B--2---:R-:W-:Y:S01]  /*5990*/  FADD.FTZ R29, R39.reuse, R0 ;  /* 0x00000000271d7221 */ /* 0x044fe20000010000 */
[----:B------:R-:W-:Y:S01]  /*59a0*/  F2FP.F16.F32.PACK_AB R199, R39, R38 ;  /* 0x0000002627c7723e */ /* 0x000fe200000000ff */
[--C-:B------:R-:W-:Y:S02]  /*59b0*/  IMAD.MOV.U32 R39, RZ, RZ, R151.reuse ;  /* 0x000000ffff277224 */ /* 0x100fe400078e0097 */
[----:B------:R-:W-:-:S03]  /*59c0*/  IMAD.MOV.U32 R38, RZ, RZ, R151 ;  /* 0x000000ffff267224 */ /* 0x000fc600078e0097 */
[----:B------:R-:W2:Y:S01]  /*59d0*/  MUFU.EX2 R30, R30 ;  /* 0x0000001e001e7308 */ /* 0x000ea20000000800 */
[----:B0-----:R-:W-:Y:S01]  /*59e0*/  FADD.FTZ R0, R26, R29 ;  /* 0x0000001d1a007221 */ /* 0x001fe20000010000 */
[----:B------:R-:W-:-:S06]  /*59f0*/  IMAD.MOV.U32 R29, RZ, RZ, R151 ;  /* 0x000000ffff1d7224 */ /* 0x000fcc00078e0097 */
[----:B------:R0:W3:Y:S01]  /*5a00*/  MUFU.EX2 R195, R2 ;  /* 0x0000000200c37308 */ /* 0x0000e20000000800 */
[C---:B-1----:R-:W-:Y:S01]  /*5a10*/  FADD.FTZ R21, R27.reuse, R0 ;  /* 0x000000001b157221 */ /* 0x042fe20000010000 */
[----:B------:R-:W-:Y:S01]  /*5a20*/  F2FP.F16.F32.PACK_AB R193, R27, R26 ;  /* 0x0000001a1bc1723e */ /* 0x000fe200000000ff */
[----:B------:R-:W-:Y:S02]  /*5a30*/  IMAD.MOV.U32 R0, RZ, RZ, 0x3f800000 ;  /* 0x3f800000ff007424 */ /* 0x000fe400078e00ff */
[--C-:B------:R-:W-:Y:S02]  /*5a40*/  IMAD.MOV.U32 R27, RZ, RZ, R151.reuse ;  /* 0x000000ffff1b7224 */ /* 0x100fe400078e0097 */
[----:B------:R-:W-:Y:S02]  /*5a50*/  IMAD.MOV.U32 R26, RZ, RZ, R151 ;  /* 0x000000ffff1a7224 */ /* 0x000fe400078e0097 */
[----:B--2---:R-:W-:Y:S01]  /*5a60*/  FADD.FTZ R14, R30, R21 ;  /* 0x000000151e0e7221 */ /* 0x004fe20000010000 */
[----:B0-----:R-:W-:-:S03]  /*5a70*/  IMAD.MOV.U32 R2, RZ, RZ, 0x3f800000 ;  /* 0x3f800000ff027424 */ /* 0x001fc600078e00ff */
[C---:B---3--:R-:W-:Y:S01]  /*5a80*/  FADD.FTZ R14, R195.reuse, R14 ;  /* 0x0000000ec30e7221 */ /* 0x048fe20000010000 */
[----:B------:R-:W-:Y:S02]  /*5a90*/  F2FP.F16.F32.PACK_AB R195, R195, R30 ;  /* 0x0000001ec3c3723e */ /* 0x000fe400000000ff */
[----:B------:R-:W-:Y:S01]  /*5aa0*/  MOV R30, R151 ;  /* 0x00000097001e7202 */ /* 0x000fe20000000f00 */
[----:B------:R-:W-:Y:S06]  /*5ab0*/  @!P2 BRA `(.L_x_268) ;  /* 0x0000004000d0a947 */ /* 0x000fec0003800000 */
[----:B------:R-:W-:Y:S01]  /*5ac0*/  R2UR UR4, R152 ;  /* 0x00000000980472ca */ /* 0x000fe200000e0000 */
[----:B------:R-:W-:Y:S01]  /*5ad0*/  IMAD.MOV.U32 R21, RZ, RZ, R4 ;  /* 0x000000ffff157224 */ /* 0x000fe200078e0004 */
[----:B------:R-:W-:Y:S01]  /*5ae0*/  R2UR UR61, R16 ;  /* 0x00000000103d72ca */ /* 0x000fe200000e0000 */
[----:B------:R-:W-:Y:S01]  /*5af0*/  IMAD.MOV.U32 R226, RZ, RZ, R17 ;  /* 0x000000ffffe27224 */ /* 0x000fe200078e0011 */
[----:B------:R-:W-:Y:S01]  /*5b00*/  MOV R20, R3 ;  /* 0x0000000300147202 */ /* 0x000fe20000000f00 */
[----:B------:R-:W-:Y:S01]  /*5b10*/  IMAD.MOV.U32 R0, RZ, RZ, 0x3f800000 ;  /* 0x3f800000ff007424 */ /* 0x000fe200078e00ff */
[----:B------:R-:W-:Y:S02]  /*5b20*/  CS2R R150, SRZ ;  /* 0x0000000000967805 */ /* 0x000fe4000001ff00 */
[----:B------:R-:W-:Y:S02]  /*5b30*/  CS2R R146, SRZ ;  /* 0x0000000000927805 */ /* 0x000fe4000001ff00 */
[----:B------:R-:W-:-:S02]  /*5b40*/  CS2R R142, SRZ ;  /* 0x00000000008e7805 */ /* 0x000fc4000001ff00 */
[----:B------:R-:W-:Y:S02]  /*5b50*/  CS2R R138, SRZ ;  /* 0x00000000008a7805 */ /* 0x000fe4000001ff00 */
[----:B------:R-:W-:Y:S02]  /*5b60*/  CS2R R134, SRZ ;  /* 0x0000000000867805 */ /* 0x000fe4000001ff00 */
[----:B------:R-:W-:Y:S02]  /*5b70*/  CS2R R130, SRZ ;  /* 0x0000000000827805 */ /* 0x000fe4000001ff00 */
[----:B------:R-:W-:Y:S01]  /*5b80*/  CS2R R126, SRZ ;  /* 0x00000000007e7805 */ /* 0x000fe2000001ff00 */
[----:B------:R-:W-:Y:S01]  /*5b90*/  UIADD3 UR4, UR4, -0x2, URZ ;  /* 0xfffffffe04047890 */ /* 0x000fe2000fffe03f */
[----:B------:R-:W-:Y:S02]  /*5ba0*/  CS2R R122, SRZ ;  /* 0x00000000007a7805 */ /* 0x000fe4000001ff00 */
[----:B------:R-:W-:-:S02]  /*5bb0*/  CS2R R118, SRZ ;  /* 0x0000000000767805 */ /* 0x000fc4000001ff00 */
[----:B------:R-:W-:Y:S02]  /*5bc0*/  CS2R R114, SRZ ;  /* 0x0000000000727805 */ /* 0x000fe4000001ff00 */
[----:B------:R-:W-:Y:S02]  /*5bd0*/  CS2R R110, SRZ ;  /* 0x00000000006e7805 */ /* 0x000fe4000001ff00 */
[----:B------:R-:W-:Y:S01]  /*5be0*/  CS2R R106, SRZ ;  /* 0x00000000006a7805 */ /* 0x000fe2000001ff00 */
[----:B------:R-:W-:Y:S01]  /*5bf0*/  IMAD.U32 R224, RZ, RZ, UR4 ;  /* 0x00000004ffe07e24 */ /* 0x000fe2000f8e00ff */
        /* <DEDUP_REMOVED lines=52> */
[----:B------:R-:W-:-:S06]  /*5f40*/  ULDC UR60, c[0x0][0x9d8] ;  /* 0x00027600003c7ab9 */ /* 0x000fcc0000000800 */
.L_x_277:
[----:B------:R-:W-:-:S04]  /*5f50*/  UIADD3 UR4, UR61, 0x1, URZ ;  /* 0x000000013d047890 */ /* 0x000fc8000fffe03f */
[----:B------:R-:W-:-:S04]  /*5f60*/  UISETP.NE.AND UP0, UPT, UR4, 0x2, UPT ;  /* 0x000000020400788c */ /* 0x000fc8000bf05270 */
[----:B------:R-:W-:Y:S02]  /*5f70*/  USEL UR5, URZ, 0x1, UP0 ;  /* 0x000000013f057887 */ /* 0x000fe40008000000 */
[----:B------:R-:W-:-:S04]  /*5f80*/  USEL UR4, UR4, URZ, UP0 ;  /* 0x0000003f04047287 */ /* 0x000fc80008000000 */
[----:B------:R-:W-:Y:S02]  /*5f90*/  LOP3.LUT R17, R226, UR5, RZ, 0x3c, !PT ;  /* 0x00000005e2117c12 */ /* 0x000fe4000f8e3cff */
[----:B------:R-:W-:Y:S01]  /*5fa0*/  IMAD.U32 R16, RZ, RZ, UR4 ;  /* 0x00000004ff107e24 */ /* 0x000fe2000f8e00ff */
[----:B------:R-:W-:Y:S06]  /*5fb0*/  @!P0 BRA `(.L_x_269) ;  /* 0x0000000000048947 */ /* 0x000fec0003800000 */
[----:B------:R-:W-:Y:S01]  /*5fc0*/  BPT.TRAP 0x1 ;  /* 0x000000040000795c */ /* 0x000fe20000300000 */
.L_x_269:
[----:B------:R-:W0:Y:S01]  /*5fd0*/  S2UR UR6, SR_CgaCtaId ;  /* 0x00000000000679c3 */ /* 0x000e220000008800 */
[----:B------:R-:W-:Y:S01]  /*5fe0*/  UMOV UR5, 0x400 ;  /* 0x0000040000057882 */ /* 0x000fe20000000000 */
[----:B------:R-:W-:Y:S01]  /*5ff0*/  SHF.L.U32 R3, R17, 0x1f, RZ ;  /* 0x0000001f11037819 */ /* 0x000fe200000006ff */
[----:B0-----:R-:W-:-:S06]  /*6000*/  ULEA UR5, UR6, UR5, 0x18 ;  /* 0x0000000506057291 */ /* 0x001fcc000f8ec03f */
[----:B------:R-:W-:-:S05]  /*6010*/  IMAD.U32 R5, RZ, RZ, UR5 ;  /* 0x00000005ff057e24 */ /* 0x000fca000f8e00ff */
[----:B------:R-:W-:-:S13]  /*6020*/  R2UR UR5, R5 ;  /* 0x00000000050572ca */ /* 0x000fda00000e0000 */
[----:B------:R-:W-:-:S06]  /*6030*/  ULEA UR4, UR4, UR5, 0x3 ;  /* 0x0000000504047291 */ /* 0x000fcc000f8e183f */
[----:B------:R-:W-:-:S03]  /*6040*/  MOV R225, UR4 ;  /* 0x0000000400e17c02 */ /* 0x000fc60008000f00 */
[----:B------:R0:W1:Y:S01]  /*6050*/  SYNCS.PHASECHK.TRANS64.TRYWAIT P2, [UR4+0x38830], R3 ;  /* 0x03883003ff0075a7 */ /* 0x0000620008040144 */
[----:B------:R-:W-:Y:S05]  /*6060*/  @!P0 BRA `(.L_x_270) ;  /* 0x0000000000048947 */ /* 0x000fea0003800000 */
[----:B------:R-:W-:Y:S01]  /*6070*/  BPT.TRAP 0x1 ;  /* 0x000000040000795c */ /* 0x000fe20000300000 */
.L_x_270:
[----:B-1----:R-:W-:Y:S05]  /*6080*/  @P2 BRA `(.L_x_271) ;  /* 0x00000000000c2947 */ /* 0x002fea0003800000 */
[----:B------:R-:W-:-:S13]  /*6090*/  R2UR UR4, R225 ;  /* 0x00000000e10472ca */ /* 0x000fda00000e0000 */
[----:B------:R-:W1:Y:S02]  /*60a0*/  SYNCS.PHASECHK.TRANS64.TRYWAIT P2, [UR4+0x38830], R3 ;  /* 0x03883003ff0075a7 */ /* 0x000e640008040144 */
[----:B-1----:R-:W-:Y:S05]  /*60b0*/  @!P2 BRA `(.L_x_272) ;  /* 0x000000d00094a947 */ /* 0x002fea0003800000 */
.L_x_271:
        /* <DEDUP_REMOVED lines=645> */
.L_x_273:
[----:B------:R-:W-:Y:S02]  /*8910*/  R2UR UR4, R5 ;  /* 0x00000000050472ca */ /* 0x000fe400000e0000 */
[----:B------:R-:W-:-:S11]  /*8920*/  SHF.L.U32 R0, R226, 0x1f, RZ ;  /* 0x0000001fe2007819 */ /* 0x000fd600000006ff */
[----:B------:R-:W-:-:S09]  /*8930*/  ULEA UR4, UR61, UR4, 0x3 ;  /* 0x000000043d047291 */ /* 0x000fd2000f8e183f */
[----:B------:R2:W3:Y:S01]  /*8940*/  SYNCS.PHASECHK.TRANS64.TRYWAIT P2, [UR4+0x38850], R0 ;  /* 0x03885000ff0075a7 */ /* 0x0004e20008040144 */
[----:B------:R-:W-:Y:S05]  /*8950*/  @!P0 BRA `(.L_x_274) ;  /* 0x0000000000048947 */ /* 0x000fea0003800000 */
[----:B------:R-:W-:Y:S01]  /*8960*/  BPT.TRAP 0x1 ;  /* 0x000000040000795c */ /* 0x000fe20000300000 */
.L_x_274:
[----:B---3--:R-:W-:Y:S05]  /*8970*/  @P2 BRA `(.L_x_275) ;  /* 0x0000000000082947 */ /* 0x008fea0003800000 */
[----:B------:R-:W3:Y:S02]  /*8980*/  SYNCS.PHASECHK.TRANS64.TRYWAIT P2, [UR4+0x38850], R0 ;  /* 0x03885000ff0075a7 */ /* 0x000ee40008040144 */
[----:B---3--:R-:W-:Y:S05]  /*8990*/  @!P2 BRA `(.L_x_276) ;  /* 0x000000a80078a947 */ /* 0x008fea0003800000 */
.L_x_275:
[----:B------:R-:W-:Y:S01]  /*89a0*/  R2UR UR5, R5 ;  /* 0x00000000050572ca */ /* 0x000fe200000e0000 */
[----:B------:R-:W-:Y:S01]  /*89b0*/  WARPGROUP.ARRIVE ;  /* 0x00000000000079c5 */ /* 0x000fe20000000000 */
[----:B------:R-:W-:Y:S01]  /*89c0*/  UMOV UR7, 0x40000040 ;  /* 0x4000004000077882 */ /* 0x000fe20000000000 */
[----:B------:R-:W-:Y:S01]  /*89d0*/  UMOV UR11, 0x40000040 ;  /* 0x40000040000b7882 */ /* 0x000fe20000000000 */
[----:B0-2---:R-:W-:Y:S01]  /*89e0*/  FMUL.FTZ R0, R184, UR60 ;  /* 0x0000003cb8007c20 */ /* 0x005fe20008410000 */
[----:B-1----:R-:W-:Y:S01]  /*89f0*/  FMUL.FTZ R3, R185, UR60 ;  /* 0x0000003cb9037c20 */ /* 0x002fe20008410000 */
[----:B------:R-:W-:Y:S01]  /*8a00*/  FMUL.FTZ R184, R187, UR60 ;  /* 0x0000003cbbb87c20 */ /* 0x000fe20008410000 */
[----:B------:R-:W-:Y:S01]  /*8a10*/  FMUL.FTZ R187, R188, UR60 ;  /* 0x0000003cbcbb7c20 */ /* 0x000fe20008410000 */
[----:B------:R-:W-:Y:S01]  /*8a20*/  FMUL.FTZ R188, R189, UR60 ;  /* 0x0000003cbdbc7c20 */ /* 0x000fe20008410000 */
[----:B------:R-:W-:Y:S01]  /*8a30*/  FMUL.FTZ R185, R186, UR60 ;  /* 0x0000003cbab97c20 */ /* 0x000fe20008410000 */
[----:B------:R-:W0:Y:S01]  /*8a40*/  MUFU.TANH R0, R0 ;  /* 0x0000000000007308 */ /* 0x000e220000002400 */
[----:B------:R-:W-:Y:S01]  /*8a50*/  FMUL.FTZ R186, R190, UR60 ;  /* 0x0000003cbeba7c20 */ /* 0x000fe20008410000 */
[----:B------:R-:W-:Y:S01]  /*8a60*/  FMUL.FTZ R190, R176, UR60 ;  /* 0x0000003cb0be7c20 */ /* 0x000fe20008410000 */
[----:B------:R-:W-:Y:S01]  /*8a70*/  UIADD3 UR5, UR5, 0x400, URZ ;  /* 0x0000040005057890 */ /* 0x000fe2000fffe03f */
[----:B------:R-:W-:Y:S01]  /*8a80*/  FMUL.FTZ R177, R177, UR60 ;  /* 0x0000003cb1b17c20 */ /* 0x000fe20008410000 */
[----:B------:R-:W-:Y:S01]  /*8a90*/  FMUL.FTZ R176, R178, UR60 ;  /* 0x0000003cb2b07c20 */ /* 0x000fe20008410000 */
[----:B------:R-:W-:Y:S01]  /*8aa0*/  FMUL.FTZ R180, R180, UR60 ;  /* 0x0000003cb4b47c20 */ /* 0x000fe20008410000 */
[----:B------:R-:W-:Y:S01]  /*8ab0*/  USHF.R.U32.HI UR5, URZ, 0x4, UR5 ;  /* 0x000000043f057899 */ /* 0x000fe20008011605 */
[----:B------:R-:W1:Y:S01]  /*8ac0*/  MUFU.TANH R3, R3 ;  /* 0x0000000300037308 */ /* 0x000e620000002400 */
[----:B------:R-:W-:Y:S01]  /*8ad0*/  FMUL.FTZ R178, R179, UR60 ;  /* 0x0000003cb3b27c20 */ /* 0x000fe20008410000 */
[----:B------:R-:W-:Y:S01]  /*8ae0*/  FMUL.FTZ R179, R182, UR60 ;  /* 0x0000003cb6b37c20 */ /* 0x000fe20008410000 */
[----:B------:R-:W-:Y:S01]  /*8af0*/  ULOP3.LUT UR5, UR5, 0x3fff, URZ, 0xc0, !UPT ;  /* 0x00003fff05057892 */ /* 0x000fe2000f8ec03f */
[----:B------:R-:W-:Y:S01]  /*8b00*/  FMUL.FTZ R182, R168, UR60 ;  /* 0x0000003ca8b67c20 */ /* 0x000fe20008410000 */
[----:B------:R-:W-:Y:S01]  /*8b10*/  FMUL.FTZ R181, R181, UR60 ;  /* 0x0000003cb5b57c20 */ /* 0x000fe20008410000 */
[----:B------:R-:W-:Y:S01]  /*8b20*/  FMUL.FTZ R168, R169, UR60 ;  /* 0x0000003ca9a87c20 */ /* 0x000fe20008410000 */
[----:B------:R-:W-:Y:S01]  /*8b30*/  ULOP3.LUT UR5, UR5, 0x2800000, URZ, 0xfc, !UPT ;  /* 0x0280000005057892 */ /* 0x000fe2000f8efc3f */
[----:B------:R-:W2:Y:S01]  /*8b40*/  MUFU.TANH R187, R187 ;  /* 0x000000bb00bb7308 */ /* 0x000ea20000002400 */
[----:B0-----:R-:W-:Y:S01]  /*8b50*/  FMNMX.FTZ R2, R0, R21, !PT ;  /* 0x0000001500027209 */ /* 0x001fe20007810000 */
[----:B------:R-:W-:Y:S01]  /*8b60*/  FMUL.FTZ R169, R172, UR60 ;  /* 0x0000003caca97c20 */ /* 0x000fe20008410000 */
[----:B------:R-:W-:Y:S01]  /*8b70*/  UIMAD UR6, UR61, 0xa00, UR5 ;  /* 0x00000a003d0678a4 */ /* 0x000fe2000f8e0205 */
[----:B------:R-:W-:Y:S01]  /*8b80*/  FMUL.FTZ R172, R173, UR60 ;  /* 0x0000003cadac7c20 */ /* 0x000fe20008410000 */
[----:B------:R-:W-:Y:S01]  /*8b90*/  FMUL.FTZ R160, R160, UR60 ;  /* 0x0000003ca0a07c20 */ /* 0x000fe20008410000 */
[----:B------:R-:W-:Y:S01]  /*8ba0*/  FMUL.FTZ R161, R161, UR60 ;  /* 0x0000003ca1a17c20 */ /* 0x000fe20008410000 */
[----:B------:R-:W-:Y:S01]  /*8bb0*/  UIADD3 UR10, UR6, 0x80, URZ ;  /* 0x00000080060a7890 */ /* 0x000fe2000fffe03f */
[----:B------:R-:W0:Y:S01]  /*8bc0*/  MUFU.TANH R188, R188 ;  /* 0x000000bc00bc7308 */ /* 0x000e220000002400 */
[----:B-1----:R-:W-:Y:S01]  /*8bd0*/  FMNMX.FTZ R2, R3, R2, !PT ;  /* 0x0000000203027209 */ /* 0x002fe20007810000 */
[----:B------:R-:W-:Y:S01]  /*8be0*/  FMUL.FTZ R164, R164, UR60 ;  /* 0x0000003ca4a47c20 */ /* 0x000fe20008410000 */
[----:B------:R-:W-:Y:S01]  /*8bf0*/  FMUL.FTZ R165, R165, UR60 ;  /* 0x0000003ca5a57c20 */ /* 0x000fe20008410000 */
[----:B------:R-:W-:Y:S01]  /*8c00*/  HGMMA.64x256x16.F32 R24, R208, gdesc[UR4].tnspB, R24, gsb0 ;  /* 0x43e00004d0187df0 */ /* 0x000fe20008000818 */
[----:B------:R-:W-:Y:S01]  /*8c10*/  FMUL.FTZ R152, R152, UR60 ;  /* 0x0000003c98987c20 */ /* 0x000fe20008410000 */
[----:B------:R-:W-:Y:S01]  /*8c20*/  FMUL.FTZ R153, R153, UR60 ;  /* 0x0000003c99997c20 */ /* 0x000fe20008410000 */
[----:B------:R-:W-:Y:S01]  /*8c30*/  FMUL.FTZ R156, R156, UR60 ;  /* 0x0000003c9c9c7c20 */ /* 0x000fe20008410000 */
[----:B------:R-:W1:Y:S01]  /*8c40*/  MUFU.TANH R190, R190 ;  /* 0x000000be00be7308 */ /* 0x000e620000002400 */
[----:B--2---:R-:W-:Y:S01]  /*8c50*/  FMNMX.FTZ R173, R187, R2, !PT ;  /* 0x00000002bbad7209 */ /* 0x004fe20007810000 */
[----:B------:R-:W-:Y:S01]  /*8c60*/  FMUL.FTZ R189, R191, UR60 ;  /* 0x0000003cbfbd7c20 */ /* 0x000fe20008410000 */
[----:B------:R-:W-:Y:S01]  /*8c70*/  FMUL.FTZ R170, R170, UR60 ;  /* 0x0000003caaaa7c20 */ /* 0x000fe20008410000 */
[----:B------:R-:W-:Y:S01]  /*8c80*/  ULDC UR14, c[0x0][0x988] ;  /* 0x00026200000e7ab9 */ /* 0x000fe20000000800 */
[----:B------:R-:W-:Y:S01]  /*8c90*/  FMUL.FTZ R171, R171, UR60 ;  /* 0x0000003cabab7c20 */ /* 0x000fe20008410000 */
[----:B------:R-:W-:Y:S01]  /*8ca0*/  UMOV UR5, UR14 ;  /* 0x0000000e00057c82 */ /* 0x000fe20008000000 */
[----:B------:R-:W-:Y:S01]  /*8cb0*/  FMUL.FTZ R174, R174, UR60 ;  /* 0x0000003caeae7c20 */ /* 0x000fe20008410000 */
[----:B------:R-:W2:Y:S01]  /*8cc0*/  MUFU.TANH R177, R177 ;  /* 0x000000b100b17308 */ /* 0x000ea20000002400 */
[----:B0-----:R-:W-:Y:S01]  /*8cd0*/  FMNMX.FTZ R173, R188, R173, !PT ;  /* 0x000000adbcad7209 */ /* 0x001fe20007810000 */
[----:B------:R-:W-:Y:S01]  /*8ce0*/  FMUL.FTZ R175, R175, UR60 ;  /* 0x0000003cafaf7c20 */ /* 0x000fe20008410000 */
[----:B------:R-:W-:Y:S01]  /*8cf0*/  FMUL.FTZ R162, R162, UR60 ;  /* 0x0000003ca2a27c20 */ /* 0x000fe20008410000 */
[----:B------:R-:W-:Y:S01]  /*8d00*/  FMUL.FTZ R163, R163, UR60 ;  /* 0x0000003ca3a37c20 */ /* 0x000fe20008410000 */
[----:B------:R-:W-:Y:S01]  /*8d10*/  FMUL.FTZ R166, R166, UR60 ;  /* 0x0000003ca6a67c20 */ /* 0x000fe20008410000 */
[----:B------:R-:W-:Y:S01]  /*8d20*/  FMUL.FTZ R167, R167, UR60 ;  /* 0x0000003ca7a77c20 */ /* 0x000fe20008410000 */
[----:B------:R-:W-:Y:S01]  /*8d30*/  FMUL.FTZ R154, R154, UR60 ;  /* 0x0000003c9a9a7c20 */ /* 0x000fe20008410000 */
[----:B------:R-:W0:Y:S01]  /*8d40*/  MUFU.TANH R180, R180 ;  /* 0x000000b400b47308 */ /* 0x000e220000002400 */
[----:B-1----:R-:W-:Y:S01]  /*8d50*/  FMNMX.FTZ R2, R190, R173, !PT ;  /* 0x000000adbe027209 */ /* 0x002fe20007810000 */
[----:B------:R-:W-:Y:S01]  /*8d60*/  FMUL.FTZ R155, R155, UR60 ;  /* 0x0000003c9b9b7c20 */ /* 0x000fe20008410000 */
[----:B------:R-:W-:Y:S01]  /*8d70*/  UMOV UR7, 0x40000040 ;  /* 0x4000004000077882 */ /* 0x000fe20000000000 */
[----:B------:R-:W-:Y:S01]  /*8d80*/  FMUL.FTZ R158, R158, UR60 ;  /* 0x0000003c9e9e7c20 */ /* 0x000fe20008410000 */
[----:B------:R-:W-:Y:S01]  /*8d90*/  FMUL.FTZ R159, R159, UR60 ;  /* 0x0000003c9f9f7c20 */ /* 0x000fe20008410000 */
[----:B------:R-:W-:Y:S01]  /*8da0*/  VOTEU.ALL UP0, P1 ;  /* 0x00000000003f7886 */ /* 0x000fe20000800000 */
[----:B------:R-:W-:Y:S01]  /*8db0*/  R2UR UR61, R16 ;  /* 0x00000000103d72ca */ /* 0x000fe200000e0000 */
[----:B------:R-:W1:Y:S01]  /*8dc0*/  MUFU.TANH R181, R181 ;  /* 0x000000b500b57308 */ /* 0x000e620000002400 */
[----:B--2---:R-:W-:Y:S01]  /*8dd0*/  FMNMX.FTZ R173, R177, R2, !PT ;  /* 0x00000002b1ad7209 */ /* 0x004fe20007810000 */
[----:B------:R-:W-:Y:S01]  /*8de0*/  IMAD.MOV.U32 R226, RZ, RZ, R17 ;  /* 0x000000ffffe27224 */ /* 0x000fe200078e0011 */
[----:B------:R-:W-:-:S04]  /*8df0*/  @!UP0 UIADD3 UR4, UR4, 0x38860, URZ ;  /* 0x0003886004048890 */ /* 0x000fc8000fffe03f */
[----:B------:R-:W-:Y:S01]  /*8e00*/  @!UP0 UPRMT UR4, URZ, 0x654, UR4 ;  /* 0x000006543f048896 */ /* 0x000fe20008000004 */
[----:B------:R-:W2:Y:S01]  /*8e10*/  MUFU.TANH R182, R182 ;  /* 0x000000b600b67308 */ /* 0x000ea20000002400 */
[----:B0-----:R-:W-:-:S07]  /*8e20*/  FMNMX.FTZ R2, R180, R173, !PT ;  /* 0x000000adb4027209 */ /* 0x001fce0007810000 */
[----:B------:R-:W0:Y:S01]  /*8e30*/  MUFU.TANH R168, R168 ;  /* 0x000000a800a87308 */ /* 0x000e220000002400 */
[----:B-1----:R-:W-:-:S07]  /*8e40*/  FMNMX.FTZ R173, R181, R2, !PT ;  /* 0x00000002b5ad7209 */ /* 0x002fce0007810000 */
[----:B------:R-:W1:Y:S01]  /*8e50*/  MUFU.TANH R169, R169 ;  /* 0x000000a900a97308 */ /* 0x000e620000002400 */
[----:B--2---:R-:W-:-:S07]  /*8e60*/  FMNMX.FTZ R173, R182, R173, !PT ;  /* 0x000000adb6ad7209 */ /* 0x004fce0007810000 */
[----:B------:R-:W2:Y:S01]  /*8e70*/  MUFU.TANH R172, R172 ;  /* 0x000000ac00ac7308 */ /* 0x000ea20000002400 */
[----:B0-----:R-:W-:-:S07]  /*8e80*/  FMNMX.FTZ R2, R168, R173, !PT ;  /* 0x000000ada8027209 */ /* 0x001fce0007810000 */
[----:B------:R-:W0:Y:S01]  /*8e90*/  MUFU.TANH R160, R160 ;  /* 0x000000a000a07308 */ /* 0x000e220000002400 */
[----:B-1----:R-:W-:-:S07]  /*8ea0*/  FMNMX.FTZ R173, R169, R2, !PT ;  /* 0x00000002a9ad7209 */ /* 0x002fce0007810000 */
[----:B------:R-:W1:Y:S01]  /*8eb0*/  MUFU.TANH R161, R161 ;  /* 0x000000a100a17308 */ /* 0x000e620000002400 */
[----:B--2---:R-:W-:-:S07]  /*8ec0*/  FMNMX.FTZ R173, R172, R173, !PT ;  /* 0x000000adacad7209 */ /* 0x004fce0007810000 */
[----:B------:R-:W2:Y:S01]  /*8ed0*/  MUFU.TANH R164, R164 ;  /* 0x000000a400a47308 */ /* 0x000ea20000002400 */
[----:B0-----:R-:W-:Y:S01]  /*8ee0*/  FMNMX.FTZ R2, R160, R173, !PT ;  /* 0x000000ada0027209 */ /* 0x001fe20007810000 */
[----:B------:R-:W-:-:S06]  /*8ef0*/  FMUL.FTZ R173, R157, UR60 ;  /* 0x0000003c9dad7c20 */ /* 0x000fcc0008410000 */
[----:B------:R-:W0:Y:S01]  /*8f00*/  MUFU.TANH R165, R165 ;  /* 0x000000a500a57308 */ /* 0x000e220000002400 */
[----:B-1----:R-:W-:-:S07]  /*8f10*/  FMNMX.FTZ R157, R161, R2, !PT ;  /* 0x00000002a19d7209 */ /* 0x002fce0007810000 */
[----:B------:R-:W1:Y:S01]  /*8f20*/  MUFU.TANH R152, R152 ;  /* 0x0000009800987308 */ /* 0x000e620000002400 */
[----:B--2---:R-:W-:Y:S01]  /*8f30*/  FMNMX.FTZ R2, R164, R157, !PT ;  /* 0x0000009da4027209 */ /* 0x004fe20007810000 */
[----:B------:R-:W-:-:S06]  /*8f40*/  FMUL.FTZ R157, R183, UR60 ;  /* 0x0000003cb79d7c20 */ /* 0x000fcc0008410000 */
        /* <DEDUP_REMOVED lines=9> */
[----:B-1----:R-:W-:-:S05]  /*8fe0*/  FMNMX.FTZ R2, R173, R2, !PT ;  /* 0x00000002ad027209 */ /* 0x002fca0007810000 */
[----:B------:R-:W1:Y:S02]  /*8ff0*/  SHFL.BFLY PT, R183, R2, 0x2, 0x1f ;  /* 0x0c401f0002b77f89 */ /* 0x000e6400000e0000 */
[----:B------:R-:W3:Y:S08]  /*9000*/  MUFU.TANH R186, R186 ;  /* 0x000000ba00ba7308 */ /* 0x000ef00000002400 */
[----:B------:R-:W4:Y:S08]  /*9010*/  MUFU.TANH R189, R189 ;  /* 0x000000bd00bd7308 */ /* 0x000f300000002400 */
[----:B------:R-:W5:Y:S01]  /*9020*/  MUFU.TANH R176, R176 ;  /* 0x000000b000b07308 */ /* 0x000f620000002400 */
[----:B-1----:R-:W-:-:S07]  /*9030*/  FMNMX.FTZ R183, R2, R183, !PT ;  /* 0x000000b702b77209 */ /* 0x002fce0007810000 */
[----:B------:R-:W1:Y:S01]  /*9040*/  MUFU.TANH R178, R178 ;  /* 0x000000b200b27308 */ /* 0x000e620000002400 */
[----:B------:R-:W2:Y:S07]  /*9050*/  SHFL.BFLY PT, R4, R183, 0x1, 0x1f ;  /* 0x0c201f00b7047f89 */ /* 0x000eae00000e0000 */
[----:B------:R-:W1:Y:S08]  /*9060*/  MUFU.TANH R179, R179 ;  /* 0x000000b300b37308 */ /* 0x000e700000002400 */
[----:B------:R-:W1:Y:S08]  /*9070*/  MUFU.TANH R157, R157 ;  /* 0x0000009d009d7308 */ /* 0x000e700000002400 */
[----:B------:R-:W1:Y:S01]  /*9080*/  MUFU.TANH R170, R170 ;  /* 0x000000aa00aa7308 */ /* 0x000e620000002400 */
[----:B--2---:R-:W-:-:S02]  /*9090*/  FMNMX.FTZ R4, R183, R4, !PT ;  /* 0x00000004b7047209 */ /* 0x004fc40007810000 */
[----:B------:R-:W-:-:S03]  /*90a0*/  FMNMX.FTZ R183, R185, R20, !PT ;  /* 0x00000014b9b77209 */ /* 0x000fc60007810000 */
[----:B------:R-:W-:Y:S01]  /*90b0*/  FADD.FTZ R2, -R4, R21 ;  /* 0x0000001504027221 */ /* 0x000fe20000010100 */
[----:B0-----:R-:W-:Y:S01]  /*90c0*/  FMNMX.FTZ R183, R184, R183, !PT ;  /* 0x000000b7b8b77209 */ /* 0x001fe20007810000 */
[----:B------:R-:W0:Y:S02]  /*90d0*/  MUFU.TANH R171, R171 ;  /* 0x000000ab00ab7308 */ /* 0x000e240000002400 */
[----:B------:R-:W-:-:S06]  /*90e0*/  FMUL.FTZ R2, R2, UR5 ;  /* 0x0000000502027c20 */ /* 0x000fcc0008410000 */
        /* <DEDUP_REMOVED lines=8> */
[----:B------:R-:W-:-:S05]  /*9170*/  WARPGROUP.ARRIVE ;  /* 0x00000000000079c5 */ /* 0x000fca0000000000 */
[----:B------:R-:W-:Y:S01]  /*9180*/  MUFU.TANH R155, R155 ;  /* 0x0000009b009b7308 */ /* 0x000fe20000002400 */
[----:B------:R-:W-:Y:S01]  /*9190*/  HGMMA.64x256x16.F32 R24, R204, gdesc[UR8].tnspB, R24, gsb0 ;  /* 0x43e00008cc187df0 */ /* 0x000fe20008000818 */
[----:B------:R-:W-:Y:S01]  /*91a0*/  UIADD3 UR10, UR6, 0x100, URZ ;  /* 0x00000100060a7890 */ /* 0x000fe2000fffe03f */
[----:B------:R-:W-:-:S05]  /*91b0*/  UMOV UR11, 0x40000040 ;  /* 0x40000040000b7882 */ /* 0x000fca0000000000 */
[----:B------:R-:W-:Y:S08]  /*91c0*/  MUFU.TANH R158, R158 ;  /* 0x0000009e009e7308 */ /* 0x000ff00000002400 */
[----:B------:R-:W-:Y:S08]  /*91d0*/  MUFU.TANH R159, R159 ;  /* 0x0000009f009f7308 */ /* 0x000ff00000002400 */
[----:B------:R-:W-:Y:S01]  /*91e0*/  MUFU.EX2 R2, R2 ;  /* 0x0000000200027308 */ /* 0x000fe20000000800 */
[----:B------:R-:W-:-:S02]  /*91f0*/  WARPGROUP.DEPBAR.LE gsb0, 0x0 ;  /* 0x00008000000079c5 */ /* 0x000fc40000010000 */
[----:B------:R-:W-:-:S06]  /*9200*/  WARPGROUP.ARRIVE ;  /* 0x00000000000079c5 */ /* 0x000fcc0000000000 */
        /* <DEDUP_REMOVED lines=8> */
[----:B------:R-:W-:Y:S02]  /*9290*/  R2UR UR10, R225 ;  /* 0x00000000e10a72ca */ /* 0x000fe400000e0000 */
[----:B------:R-:W-:Y:S02]  /*92a0*/  WARPGROUP.DEPBAR.LE gsb0, 0x0 ;  /* 0x00008000000079c5 */ /* 0x000fe40000010000 */
[----:B---3--:R-:W-:Y:S01]  /*92b0*/  FMNMX.FTZ R196, R186, R183, !PT ;  /* 0x000000b7bac47209 */ /* 0x008fe20007810000 */
[----:B------:R-:W-:Y:S01]  /*92c0*/  FMUL.FTZ R199, R4, UR5 ;  /* 0x0000000504c77c20 */ /* 0x000fe20008410000 */
[----:B------:R-:W-:Y:S02]  /*92d0*/  WARPGROUP.ARRIVE ;  /* 0x00000000000079c5 */ /* 0x000fe40000000000 */
[----:B----4-:R-:W-:Y:S01]  /*92e0*/  FMNMX.FTZ R21, R189, R196, !PT ;  /* 0x000000c4bd157209 */ /* 0x010fe20007810000 */
[--C-:B------:R-:W-:Y:S01]  /*92f0*/  FFMA.FTZ R183, R0, UR5, -R199.reuse ;  /* 0x0000000500b77c23 */ /* 0x100fe200080108c7 */
[--C-:B------:R-:W-:Y:S01]  /*9300*/  FFMA.FTZ R208, R3, UR5, -R199.reuse ;  /* 0x0000000503d07c23 */ /* 0x100fe200080108c7 */
[----:B------:R-:W-:Y:S01]  /*9310*/  FFMA.FTZ R196, R160, UR5, -R199 ;  /* 0x00000005a0c47c23 */ /* 0x000fe200080108c7 */
[----:B-----5:R-:W-:-:S15]  /*9320*/  FMNMX.FTZ R21, R176, R21, !PT ;  /* 0x00000015b0157209 */ /* 0x020fde0007810000 */
[----:B------:R-:W-:Y:S01]  /*9330*/  HGMMA.64x256x16.F32 R24, R192, gdesc[UR4].tnspB, R24, gsb0 ;  /* 0x43e00004c0187df0 */ /* 0x000fe20008000818 */
[--C-:B------:R-:W-:Y:S01]  /*9340*/  FFMA.FTZ R210, R187, UR5, -R199.reuse ;  /* 0x00000005bbd27c23 */ /* 0x100fe200080108c7 */
[----:B------:R-:W2:Y:S01]  /*9350*/  MUFU.EX2 R183, R183 ;  /* 0x000000b700b77308 */ /* 0x000ea20000000800 */
[----:B-1----:R-:W-:Y:S01]  /*9360*/  FMNMX.FTZ R0, R178, R21, !PT ;  /* 0x00000015b2007209 */ /* 0x002fe20007810000 */
[--C-:B------:R-:W-:Y:S01]  /*9370*/  FFMA.FTZ R21, R152, UR5, -R199.reuse ;  /* 0x0000000598157c23 */ /* 0x100fe200080108c7 */
[--C-:B------:R-:W-:Y:S01]  /*9380*/  FFMA.FTZ R152, R153, UR5, -R199.reuse ;  /* 0x0000000599987c23 */ /* 0x100fe200080108c7 */
[--C-:B------:R-:W-:Y:S01]  /*9390*/  FFMA.FTZ R153, R156, UR5, -R199.reuse ;  /* 0x000000059c997c23 */ /* 0x100fe200080108c7 */
[----:B------:R-:W-:Y:S01]  /*93a0*/  FMNMX.FTZ R0, R179, R0, !PT ;  /* 0x00000000b3007209 */ /* 0x000fe20007810000 */
[--C-:B------:R-:W-:Y:S01]  /*93b0*/  FFMA.FTZ R197, R188, UR5, -R199.reuse ;  /* 0x00000005bcc57c23 */ /* 0x100fe200080108c7 */
[--C-:B------:R-:W-:Y:S01]  /*93c0*/  FFMA.FTZ R198, R164, UR5, -R199.reuse ;  /* 0x00000005a4c67c23 */ /* 0x100fe200080108c7 */
[----:B------:R-:W1:Y:S01]  /*93d0*/  MUFU.EX2 R208, R208 ;  /* 0x000000d000d07308 */ /* 0x000e620000000800 */
[----:B------:R-:W-:Y:S01]  /*93e0*/  FMNMX.FTZ R3, R157, R0, !PT ;  /* 0x000000009d037209 */ /* 0x000fe20007810000 */
[--C-:B------:R-:W-:Y:S01]  /*93f0*/  FFMA.FTZ R204, R190, UR5, -R199.reuse ;  /* 0x00000005becc7c23 */ /* 0x100fe200080108c7 */
[--C-:B------:R-:W-:Y:S01]  /*9400*/  FFMA.FTZ R191, R181, UR5, -R199.reuse ;  /* 0x00000005b5bf7c23 */ /* 0x100fe200080108c7 */
[--C-:B------:R-:W-:Y:S01]  /*9410*/  FFMA.FTZ R177, R177, UR5, -R199.reuse ;  /* 0x00000005b1b17c23 */ /* 0x100fe200080108c7 */
[----:B------:R-:W-:Y:S01]  /*9420*/  FMNMX.FTZ R0, R170, R3, !PT ;  /* 0x00000003aa007209 */ /* 0x000fe20007810000 */
[--C-:B------:R-:W-:Y:S01]  /*9430*/  FFMA.FTZ R181, R168, UR5, -R199.reuse ;  /* 0x00000005a8b57c23 */ /* 0x100fe200080108c7 */
[--C-:B------:R-:W-:Y:S01]  /*9440*/  FFMA.FTZ R187, R161, UR5, -R199.reuse ;  /* 0x00000005a1bb7c23 */ /* 0x100fe200080108c7 */
[----:B------:R-:W3:Y:S01]  /*9450*/  MUFU.EX2 R210, R210 ;  /* 0x000000d200d27308 */ /* 0x000ee20000000800 */
[----:B0-----:R-:W-:Y:S01]  /*9460*/  FMNMX.FTZ R3, R171, R0, !PT ;  /* 0x00000000ab037209 */ /* 0x001fe20007810000 */
[----:B------:R-:W-:Y:S01]  /*9470*/  FFMA.FTZ R161, R165, UR5, -R199 ;  /* 0x00000005a5a17c23 */ /* 0x000fe200080108c7 */
[----:B--2---:R-:W-:Y:S01]  /*9480*/  FFMA.FTZ R15, R2, R15, R183 ;  /* 0x0000000f020f7223 */ /* 0x004fe200000100b7 */
[--C-:B------:R-:W-:Y:S01]  /*9490*/  FFMA.FTZ R206, R180, UR5, -R199.reuse ;  /* 0x00000005b4ce7c23 */ /* 0x100fe200080108c7 */
[----:B------:R-:W-:Y:S01]  /*94a0*/  FMNMX.FTZ R0, R174, R3, !PT ;  /* 0x00000003ae007209 */ /* 0x000fe20007810000 */
[--C-:B------:R-:W-:Y:S01]  /*94b0*/  FFMA.FTZ R202, R169, UR5, -R199.reuse ;  /* 0x00000005a9ca7c23 */ /* 0x100fe200080108c7 */
[--C-:B------:R-:W-:Y:S01]  /*94c0*/  FFMA.FTZ R200, R182, UR5, -R199.reuse ;  /* 0x00000005b6c87c23 */ /* 0x100fe200080108c7 */
[----:B------:R-:W0:Y:S01]  /*94d0*/  MUFU.EX2 R197, R197 ;  /* 0x000000c500c57308 */ /* 0x000e220000000800 */
[----:B------:R-:W-:Y:S01]  /*94e0*/  FMNMX.FTZ R3, R175, R0, !PT ;  /* 0x00000000af037209 */ /* 0x000fe20007810000 */
[--C-:B------:R-:W-:Y:S01]  /*94f0*/  FFMA.FTZ R169, R172, UR5, -R199.reuse ;  /* 0x00000005aca97c23 */ /* 0x100fe200080108c7 */
[----:B------:R-:W-:Y:S01]  /*9500*/  FFMA.FTZ R173, R173, UR5, -R199 ;  /* 0x00000005adad7c23 */ /* 0x000fe200080108c7 */
[----:B-1----:R-:W-:Y:S01]  /*9510*/  FADD.FTZ R15, R208, R15 ;  /* 0x0000000fd00f7221 */ /* 0x002fe20000010000 */
[----:B------:R-:W-:Y:S01]  /*9520*/  FMNMX.FTZ R0, R162, R3, !PT ;  /* 0x00000003a2007209 */ /* 0x000fe20007810000 */
[----:B------:R-:W-:Y:S01]  /*9530*/  @!UP0 UIADD3 UR6, UR10, 0x38840, URZ ;  /* 0x000388400a068890 */ /* 0x000fe2000fffe03f */
[----:B------:R-:W-:Y:S01]  /*9540*/  R2UR UR7, R224 ;  /* 0x00000000e00772ca */ /* 0x000fe200000e0000 */
[----:B------:R-:W1:Y:S01]  /*9550*/  MUFU.EX2 R204, R204 ;  /* 0x000000cc00cc7308 */ /* 0x000e620000000800 */
[----:B------:R-:W-:Y:S01]  /*9560*/  FMNMX.FTZ R3, R163, R0, !PT ;  /* 0x00000000a3037209 */ /* 0x000fe20007810000 */
[----:B------:R-:W-:Y:S01]  /*9570*/  @!UP0 UPRMT UR6, URZ, 0x654, UR6 ;  /* 0x000006543f068896 */ /* 0x000fe20008000006 */
[----:B------:R-:W-:-:S02]  /*9580*/  F2FP.F16.F32.PACK_AB R208, R208, R183 ;  /* 0x000000b7d0d0723e */ /* 0x000fc400000000ff */
[----:B------:R-:W-:-:S03]  /*9590*/  FMNMX.FTZ R0, R166, R3, !PT ;  /* 0x00000003a6007209 */ /* 0x000fc60007810000 */
[----:B------:R-:W2:Y:S01]  /*95a0*/  MUFU.EX2 R177, R177 ;  /* 0x000000b100b17308 */ /* 0x000ea20000000800 */
[----:B------:R-:W-:-:S03]  /*95b0*/  FMNMX.FTZ R3, R167, R0, !PT ;  /* 0x00000000a7037209 */ /* 0x000fc60007810000 */
[----:B------:R-:W-:Y:S02]  /*95c0*/  ISETP.LT.AND P2, PT, RZ, UR7, PT ;  /* 0x00000007ff007c0c */ /* 0x000fe4000bf41270 */
[----:B------:R-:W-:Y:S02]  /*95d0*/  FMNMX.FTZ R0, R154, R3, !PT ;  /* 0x000000039a007209 */ /* 0x000fe40007810000 */
[----:B------:R-:W-:Y:S02]  /*95e0*/  MUFU.EX2 R206, R206 ;  /* 0x000000ce00ce7308 */ /* 0x000fe40000000800 */
[----:B------:R-:W-:-:S04]  /*95f0*/  FMNMX.FTZ R3, R155, R0, !PT ;  /* 0x000000009b037209 */ /* 0x000fc80007810000 */
[----:B------:R-:W-:Y:S02]  /*9600*/  FMNMX.FTZ R0, R158, R3, !PT ;  /* 0x000000039e007209 */ /* 0x000fe40007810000 */
[----:B------:R-:W-:Y:S02]  /*9610*/  MUFU.EX2 R191, R191 ;  /* 0x000000bf00bf7308 */ /* 0x000fe40000000800 */
[----:B------:R-:W-:-:S05]  /*9620*/  FMNMX.FTZ R0, R159, R0, !PT ;  /* 0x000000009f007209 */ /* 0x000fca0007810000 */
[----:B------:R-:W4:Y:S01]  /*9630*/  SHFL.BFLY PT, R3, R0, 0x2, 0x1f ;  /* 0x0c401f0000037f89 */ /* 0x000f2200000e0000 */
[----:B------:R-:W-:Y:S08]  /*9640*/  MUFU.EX2 R200, R200 ;  /* 0x000000c800c87308 */ /* 0x000ff00000000800 */
[----:B------:R-:W-:Y:S08]  /*9650*/  MUFU.EX2 R181, R181 ;  /* 0x000000b500b57308 */ /* 0x000ff00000000800 */
[----:B------:R-:W-:Y:S01]  /*9660*/  MUFU.EX2 R202, R202 ;  /* 0x000000ca00ca7308 */ /* 0x000fe20000000800 */
[----:B----4-:R-:W-:-:S07]  /*9670*/  FMNMX.FTZ R3, R0, R3, !PT ;  /* 0x0000000300037209 */ /* 0x010fce0007810000 */
[----:B------:R-:W-:Y:S01]  /*9680*/  MUFU.EX2 R169, R169 ;  /* 0x000000a900a97308 */ /* 0x000fe20000000800 */
[----:B------:R-:W4:Y:S07]  /*9690*/  SHFL.BFLY PT, R0, R3, 0x1, 0x1f ;  /* 0x0c201f0003007f89 */ /* 0x000f2e00000e0000 */
[----:B------:R-:W-:Y:S08]  /*96a0*/  MUFU.EX2 R196, R196 ;  /* 0x000000c400c47308 */ /* 0x000ff00000000800 */
[----:B------:R-:W-:Y:S08]  /*96b0*/  MUFU.EX2 R187, R187 ;  /* 0x000000bb00bb7308 */ /* 0x000ff00000000800 */
[----:B------:R-:W-:Y:S01]  /*96c0*/  MUFU.EX2 R198, R198 ;  /* 0x000000c600c67308 */ /* 0x000fe20000000800 */
[----:B----4-:R-:W-:-:S07]  /*96d0*/  FMNMX.FTZ R3, R3, R0, !PT ;  /* 0x0000000003037209 */ /* 0x010fce0007810000 */
[----:B------:R-:W-:Y:S01]  /*96e0*/  MUFU.EX2 R161, R161 ;  /* 0x000000a100a17308 */ /* 0x000fe20000000800 */
[C---:B------:R-:W-:Y:S01]  /*96f0*/  FADD.FTZ R0, -R3.reuse, R20 ;  /* 0x0000001403007221 */ /* 0x040fe20000010100 */
[----:B------:R-:W-:-:S03]  /*9700*/  FMUL.FTZ R156, R3, UR5 ;  /* 0x00000005039c7c20 */ /* 0x000fc60008410000 */
[----:B------:R-:W-:Y:S01]  /*9710*/  FMUL.FTZ R0, R0, UR5 ;  /* 0x0000000500007c20 */ /* 0x000fe20008410000 */
[--C-:B------:R-:W-:Y:S01]  /*9720*/  FFMA.FTZ R209, R185, UR5, -R156.reuse ;  /* 0x00000005b9d17c23 */ /* 0x100fe2000801089c */
[--C-:B------:R-:W-:Y:S01]  /*9730*/  FFMA.FTZ R160, R184, UR5, -R156.reuse ;  /* 0x00000005b8a07c23 */ /* 0x100fe2000801089c */
[--C-:B------:R-:W-:Y:S01]  /*9740*/  FFMA.FTZ R211, R186, UR5, -R156.reuse ;  /* 0x00000005bad37c23 */ /* 0x100fe2000801089c */
[--C-:B------:R-:W-:Y:S01]  /*9750*/  FFMA.FTZ R164, R189, UR5, -R156.reuse ;  /* 0x00000005bda47c23 */ /* 0x100fe2000801089c */
[--C-:B------:R-:W-:Y:S01]  /*9760*/  FFMA.FTZ R205, R176, UR5, -R156.reuse ;  /* 0x00000005b0cd7c23 */ /* 0x100fe2000801089c */
[----:B------:R-:W-:Y:S01]  /*9770*/  MUFU.EX2 R0, R0 ;  /* 0x0000000000007308 */ /* 0x000fe20000000800 */
[--C-:B------:R-:W-:Y:S01]  /*9780*/  FFMA.FTZ R168, R178, UR5, -R156.reuse ;  /* 0x00000005b2a87c23 */ /* 0x100fe2000801089c */
[--C-:B------:R-:W-:Y:S01]  /*9790*/  FFMA.FTZ R207, R179, UR5, -R156.reuse ;  /* 0x00000005b3cf7c23 */ /* 0x100fe2000801089c */
[--C-:B------:R-:W-:Y:S01]  /*97a0*/  FFMA.FTZ R199, R166, UR5, -R156.reuse ;  /* 0x00000005a6c77c23 */ /* 0x100fe2000801089c */
[--C-:B------:R-:W-:Y:S01]  /*97b0*/  FFMA.FTZ R172, R157, UR5, -R156.reuse ;  /* 0x000000059dac7c23 */ /* 0x100fe2000801089c */
[--C-:B------:R-:W-:Y:S01]  /*97c0*/  FFMA.FTZ R203, R174, UR5, -R156.reuse ;  /* 0x00000005aecb7c23 */ /* 0x100fe2000801089c */
[----:B---3--:R-:W-:Y:S01]  /*97d0*/  FADD.FTZ R174, R210, R15 ;  /* 0x0000000fd2ae7221 */ /* 0x008fe20000010000 */
[--C-:B------:R-:W-:Y:S01]  /*97e0*/  FFMA.FTZ R201, R170, UR5, -R156.reuse ;  /* 0x00000005aac97c23 */ /* 0x100fe2000801089c */
[----:B------:R-:W3:Y:S01]  /*97f0*/  MUFU.EX2 R209, R209 ;  /* 0x000000d100d17308 */ /* 0x000ee20000000800 */
[--C-:B------:R-:W-:Y:S01]  /*9800*/  FFMA.FTZ R170, R171, UR5, -R156.reuse ;  /* 0x00000005abaa7c23 */ /* 0x100fe2000801089c */
[----:B------:R-:W-:Y:S01]  /*9810*/  FFMA.FTZ R157, R162, UR5, -R156 ;  /* 0x00000005a29d7c23 */ /* 0x000fe2000801089c */
[----:B0-----:R-:W-:Y:S01]  /*9820*/  FADD.FTZ R171, R197, R174 ;  /* 0x000000aec5ab7221 */ /* 0x001fe20000010000 */
[--C-:B------:R-:W-:Y:S01]  /*9830*/  FFMA.FTZ R175, R175, UR5, -R156.reuse ;  /* 0x00000005afaf7c23 */ /* 0x100fe2000801089c */
[--C-:B------:R-:W-:Y:S01]  /*9840*/  FFMA.FTZ R163, R163, UR5, -R156.reuse ;  /* 0x00000005a3a37c23 */ /* 0x100fe2000801089c */
[--C-:B------:R-:W-:Y:S01]  /*9850*/  FFMA.FTZ R167, R167, UR5, -R156.reuse ;  /* 0x00000005a7a77c23 */ /* 0x100fe2000801089c */
[----:B-1----:R-:W-:Y:S01]  /*9860*/  FADD.FTZ R174, R204, R171 ;  /* 0x000000abccae7221 */ /* 0x002fe20000010000 */
[----:B------:R-:W0:Y:S01]  /*9870*/  MUFU.EX2 R160, R160 ;  /* 0x000000a000a07308 */ /* 0x000e220000000800 */
[--C-:B------:R-:W-:Y:S01]  /*9880*/  FFMA.FTZ R154, R154, UR5, -R156.reuse ;  /* 0x000000059a9a7c23 */ /* 0x100fe2000801089c */
[--C-:B------:R-:W-:Y:S01]  /*9890*/  FFMA.FTZ R155, R155, UR5, -R156.reuse ;  /* 0x000000059b9b7c23 */ /* 0x100fe2000801089c */
[--C-:B------:R-:W-:Y:S01]  /*98a0*/  FFMA.FTZ R158, R158, UR5, -R156.reuse ;  /* 0x000000059e9e7c23 */ /* 0x100fe2000801089c */
[----:B------:R-:W-:Y:S01]  /*98b0*/  FFMA.FTZ R156, R159, UR5, -R156 ;  /* 0x000000059f9c7c23 */ /* 0x000fe2000801089c */
[----:B--2---:R-:W-:Y:S01]  /*98c0*/  FADD.FTZ R159, R177, R174 ;  /* 0x000000aeb19f7221 */ /* 0x004fe20000010000 */
[----:B------:R-:W-:-:S02]  /*98d0*/  F2FP.F16.F32.PACK_AB R210, R197, R210 ;  /* 0x000000d2c5d2723e */ /* 0x000fc400000000ff */
[----:B------:R-:W1:Y:S01]  /*98e0*/  MUFU.EX2 R211, R211 ;  /* 0x000000d300d37308 */ /* 0x000e620000000800 */
[----:B---3--:R-:W-:Y:S01]  /*98f0*/  FFMA.FTZ R165, R0, R14, R209 ;  /* 0x0000000e00a57223 */ /* 0x008fe200000100d1 */
[----:B------:R-:W-:-:S06]  /*9900*/  F2FP.F16.F32.PACK_AB R204, R177, R204 ;  /* 0x000000ccb1cc723e */ /* 0x000fcc00000000ff */
[----:B------:R-:W2:Y:S01]  /*9910*/  MUFU.EX2 R164, R164 ;  /* 0x000000a400a47308 */ /* 0x000ea20000000800 */
[C---:B0-----:R-:W-:Y:S01]  /*9920*/  FADD.FTZ R166, R160.reuse, R165 ;  /* 0x000000a5a0a67221 */ /* 0x041fe20000010000 */
[----:B------:R-:W-:-:S06]  /*9930*/  F2FP.F16.F32.PACK_AB R209, R160, R209 ;  /* 0x000000d1a0d1723e */ /* 0x000fcc00000000ff */
[----:B------:R-:W0:Y:S01]  /*9940*/  MUFU.EX2 R205, R205 ;  /* 0x000000cd00cd7308 */ /* 0x000e220000000800 */
[----:B-1----:R-:W-:-:S07]  /*9950*/  FADD.FTZ R165, R211, R166 ;  /* 0x000000a6d3a57221 */ /* 0x002fce0000010000 */
[----:B------:R-:W1:Y:S01]  /*9960*/  MUFU.EX2 R168, R168 ;  /* 0x000000a800a87308 */ /* 0x000e620000000800 */
[C---:B--2---:R-:W-:Y:S01]  /*9970*/  FADD.FTZ R166, R164.reuse, R165 ;  /* 0x000000a5a4a67221 */ /* 0x044fe20000010000 */
[----:B------:R-:W-:-:S06]  /*9980*/  F2FP.F16.F32.PACK_AB R211, R164, R211 ;  /* 0x000000d3a4d3723e */ /* 0x000fcc00000000ff */
[----:B------:R-:W2:Y:S08]  /*9990*/  MUFU.EX2 R207, R207 ;  /* 0x000000cf00cf7308 */ /* 0x000eb00000000800 */
[----:B------:R-:W3:Y:S08]  /*99a0*/  MUFU.EX2 R172, R172 ;  /* 0x000000ac00ac7308 */ /* 0x000ef00000000800 */
[----:B------:R-:W4:Y:S08]  /*99b0*/  MUFU.EX2 R201, R201 ;  /* 0x000000c900c97308 */ /* 0x000f300000000800 */
[----:B------:R0:W-:Y:S08]  /*99c0*/  MUFU.EX2 R14, R157 ;  /* 0x0000009d000e7308 */ /* 0x0001f00000000800 */
[----:B------:R-:W5:Y:S01]  /*99d0*/  MUFU.EX2 R170, R170 ;  /* 0x000000aa00aa7308 */ /* 0x000f620000000800 */
[----:B0-----:R-:W-:Y:S01]  /*99e0*/  FADD.FTZ R157, R205, R166 ;  /* 0x000000a6cd9d7221 */ /* 0x001fe20000010000 */
[----:B------:R-:W-:Y:S01]  /*99f0*/  FADD.FTZ R166, R206, R159 ;  /* 0x0000009fcea67221 */ /* 0x000fe20000010000 */
[----:B-1----:R-:W-:-:S02]  /*9a00*/  F2FP.F16.F32.PACK_AB R205, R168, R205 ;  /* 0x000000cda8cd723e */ /* 0x002fc400000000ff */
[----:B------:R-:W-:Y:S01]  /*9a10*/  FADD.FTZ R160, R168, R157 ;  /* 0x0000009da8a07221 */ /* 0x000fe20000010000 */
[C---:B------:R-:W-:Y:S01]  /*9a20*/  FADD.FTZ R159, R191.reuse, R166 ;  /* 0x000000a6bf9f7221 */ /* 0x040fe20000010000 */
[----:B------:R-:W-:Y:S01]  /*9a30*/  F2FP.F16.F32.PACK_AB R206, R191, R206 ;  /* 0x000000cebfce723e */ /* 0x000fe200000000ff */
[----:B------:R-:W0:Y:S01]  /*9a40*/  MUFU.EX2 R203, R203 ;  /* 0x000000cb00cb7308 */ /* 0x000e220000000800 */
[----:B--2---:R-:W-:Y:S01]  /*9a50*/  FADD.FTZ R157, R207, R160 ;  /* 0x000000a0cf9d7221 */ /* 0x004fe20000010000 */
[----:B------:R-:W-:Y:S01]  /*9a60*/  FADD.FTZ R164, R200, R159 ;  /* 0x0000009fc8a47221 */ /* 0x000fe20000010000 */
[C---:B---3--:R-:W-:Y:S02]  /*9a70*/  F2FP.F16.F32.PACK_AB R207, R172.reuse, R207 ;  /* 0x000000cfaccf723e */ /* 0x048fe400000000ff */
[----:B------:R-:W-:Y:S01]  /*9a80*/  FADD.FTZ R160, R172, R157 ;  /* 0x0000009daca07221 */ /* 0x000fe20000010000 */
[C---:B------:R-:W-:Y:S01]  /*9a90*/  FADD.FTZ R159, R181.reuse, R164 ;  /* 0x000000a4b59f7221 */ /* 0x040fe20000010000 */
[----:B------:R-:W-:Y:S01]  /*9aa0*/  F2FP.F16.F32.PACK_AB R200, R181, R200 ;  /* 0x000000c8b5c8723e */ /* 0x000fe200000000ff */
[----:B------:R-:W1:Y:S01]  /*9ab0*/  MUFU.EX2 R162, R175 ;  /* 0x000000af00a27308 */ /* 0x000e620000000800 */
[----:B----4-:R-:W-:Y:S01]  /*9ac0*/  FADD.FTZ R157, R201, R160 ;  /* 0x000000a0c99d7221 */ /* 0x010fe20000010000 */
[----:B------:R-:W-:Y:S01]  /*9ad0*/  FADD.FTZ R164, R202, R159 ;  /* 0x0000009fcaa47221 */ /* 0x000fe20000010000 */
[----:B-----5:R-:W-:-:S02]  /*9ae0*/  F2FP.F16.F32.PACK_AB R201, R170, R201 ;  /* 0x000000c9aac9723e */ /* 0x020fc400000000ff */
[----:B------:R-:W-:Y:S01]  /*9af0*/  FADD.FTZ R160, R170, R157 ;  /* 0x0000009daaa07221 */ /* 0x000fe20000010000 */
[C---:B------:R-:W-:Y:S01]  /*9b00*/  FADD.FTZ R159, R169.reuse, R164 ;  /* 0x000000a4a99f7221 */ /* 0x040fe20000010000 */
[----:B------:R-:W-:Y:S01]  /*9b10*/  F2FP.F16.F32.PACK_AB R202, R169, R202 ;  /* 0x000000caa9ca723e */ /* 0x000fe200000000ff */
[----:B------:R-:W2:Y:S01]  /*9b20*/  MUFU.EX2 R15, R163 ;  /* 0x000000a3000f7308 */ /* 0x000ea20000000800 */
[----:B0-----:R-:W-:-:S07]  /*9b30*/  FADD.FTZ R157, R203, R160 ;  /* 0x000000a0cb9d7221 */ /* 0x001fce0000010000 */
[----:B------:R-:W0:Y:S01]  /*9b40*/  MUFU.EX2 R199, R199 ;  /* 0x000000c700c77308 */ /* 0x000e220000000800 */
[C---:B-1----:R-:W-:Y:S01]  /*9b50*/  FADD.FTZ R157, R162.reuse, R157 ;  /* 0x0000009da29d7221 */ /* 0x042fe20000010000 */
[----:B------:R-:W-:-:S03]  /*9b60*/  F2FP.F16.F32.PACK_AB R203, R162, R203 ;  /* 0x000000cba2cb723e */ /* 0x000fc600000000ff */
[----:B------:R-:W-:-:S03]  /*9b70*/  FADD.FTZ R160, R14, R157 ;  /* 0x0000009d0ea07221 */ /* 0x000fc60000010000 */
[----:B------:R-:W1:Y:S01]  /*9b80*/  MUFU.EX2 R167, R167 ;  /* 0x000000a700a77308 */ /* 0x000e620000000800 */
[C---:B--2---:R-:W-:Y:S01]  /*9b90*/  FADD.FTZ R160, R15.reuse, R160 ;  /* 0x000000a00fa07221 */ /* 0x044fe20000010000 */
[----:B------:R-:W-:-:S06]  /*9ba0*/  F2FP.F16.F32.PACK_AB R197, R15, R14 ;  /* 0x0000000e0fc5723e */ /* 0x000fcc00000000ff */
[----:B------:R-:W-:Y:S01]  /*9bb0*/  MUFU.EX2 R21, R21 ;  /* 0x0000001500157308 */ /* 0x000fe20000000800 */
[----:B------:R-:W-:Y:S02]  /*9bc0*/  WARPGROUP.DEPBAR.LE gsb0, 0x0 ;  /* 0x00008000000079c5 */ /* 0x000fe40000010000 */
[----:B0-----:R-:W-:Y:S01]  /*9bd0*/  FADD.FTZ R160, R199, R160 ;  /* 0x000000a0c7a07221 */ /* 0x001fe20000010000 */
[----:B------:R-:W-:Y:S04]  /*9be0*/  @!P1 SYNCS.ARRIVE.TRANS64.RED.A1T0 RZ, [UR6], RZ ;  /* 0x000000ffffff99a7 */ /* 0x000fe80008100406 */
[----:B------:R0:W2:Y:S01]  /*9bf0*/  MUFU.EX2 R193, R154 ;  /* 0x0000009a00c17308 */ /* 0x0000a20000000800 */
[C---:B-1----:R-:W-:Y:S01]  /*9c00*/  FADD.FTZ R160, R167.reuse, R160 ;  /* 0x000000a0a7a07221 */ /* 0x042fe20000010000 */
[----:B------:R-:W-:Y:S01]  /*9c10*/  F2FP.F16.F32.PACK_AB R199, R167, R199 ;  /* 0x000000c7a7c7723e */ /* 0x000fe200000000ff */
[----:B------:R-:W-:Y:S01]  /*9c20*/  @!P1 SYNCS.ARRIVE.TRANS64.RED.A1T0 RZ, [UR4], RZ ;  /* 0x000000ffffff99a7 */ /* 0x000fe20008100404 */
[----:B------:R-:W-:-:S04]  /*9c30*/  UIADD3 UR4, UR7, -0x1, URZ ;  /* 0xffffffff07047890 */ /* 0x000fc8000fffe03f */
[----:B------:R-:W1:Y:S01]  /*9c40*/  MUFU.EX2 R152, R152 ;  /* 0x0000009800987308 */ /* 0x000e620000000800 */
[----:B0-----:R-:W-:Y:S01]  /*9c50*/  FADD.FTZ R154, R196, R159 ;  /* 0x0000009fc49a7221 */ /* 0x001fe20000010000 */
[C---:B------:R-:W-:Y:S01]  /*9c60*/  F2FP.F16.F32.PACK_AB R196, R187.reuse, R196 ;  /* 0x000000c4bbc4723e */ /* 0x040fe200000000ff */
[----:B------:R-:W-:Y:S02]  /*9c70*/  IMAD.U32 R224, RZ, RZ, UR4 ;  /* 0x00000004ffe07e24 */ /* 0x000fe4000f8e00ff */
[----:B------:R-:W-:-:S03]  /*9c80*/  FADD.FTZ R157, R187, R154 ;  /* 0x0000009abb9d7221 */ /* 0x000fc60000010000 */
[----:B------:R-:W0:Y:S01]  /*9c90*/  MUFU.EX2 R155, R155 ;  /* 0x0000009b009b7308 */ /* 0x000e220000000800 */
[----:B------:R-:W-:Y:S01]  /*9ca0*/  FADD.FTZ R154, R198, R157 ;  /* 0x0000009dc69a7221 */ /* 0x000fe20000010000 */
[----:B--2---:R-:W-:Y:S01]  /*9cb0*/  FADD.FTZ R160, R193, R160 ;  /* 0x000000a0c1a07221 */ /* 0x004fe20000010000 */
[C---:B------:R-:W-:Y:S02]  /*9cc0*/  F2FP.F16.F32.PACK_AB R198, R161.reuse, R198 ;  /* 0x000000c6a1c6723e */ /* 0x040fe400000000ff */
[----:B------:R-:W-:-:S03]  /*9cd0*/  FADD.FTZ R154, R161, R154 ;  /* 0x0000009aa19a7221 */ /* 0x000fc60000010000 */
[----:B------:R-:W2:Y:S01]  /*9ce0*/  MUFU.EX2 R153, R153 ;  /* 0x0000009900997308 */ /* 0x000ea20000000800 */
[----:B------:R-:W-:Y:S01]  /*9cf0*/  FADD.FTZ R15, R21, R154 ;  /* 0x0000009a150f7221 */ /* 0x000fe20000010000 */
[C---:B-1----:R-:W-:Y:S01]  /*9d00*/  F2FP.F16.F32.PACK_AB R192, R152.reuse, R21 ;  /* 0x0000001598c0723e */ /* 0x042fe200000000ff */
[----:B------:R-:W-:Y:S02]  /*9d10*/  IMAD.MOV.U32 R21, RZ, RZ, R4 ;  /* 0x000000ffff157224 */ /* 0x000fe400078e0004 */
[----:B------:R-:W-:-:S03]  /*9d20*/  FADD.FTZ R14, R152, R15 ;  /* 0x0000000f980e7221 */ /* 0x000fc60000010000 */
[----:B------:R-:W1:Y:S01]  /*9d30*/  MUFU.EX2 R195, R158 ;  /* 0x0000009e00c37308 */ /* 0x000e620000000800 */
[C---:B0-----:R-:W-:Y:S01]  /*9d40*/  FADD.FTZ R160, R155.reuse, R160 ;  /* 0x000000a09ba07221 */ /* 0x041fe20000010000 */
[----:B------:R-:W-:-:S06]  /*9d50*/  F2FP.F16.F32.PACK_AB R193, R155, R193 ;  /* 0x000000c19bc1723e */ /* 0x000fcc00000000ff */
[----:B------:R-:W0:Y:S01]  /*9d60*/  MUFU.EX2 R20, R173 ;  /* 0x000000ad00147308 */ /* 0x000e220000000800 */
[----:B--2---:R-:W-:-:S07]  /*9d70*/  FADD.FTZ R15, R153, R14 ;  /* 0x0000000e990f7221 */ /* 0x004fce0000010000 */
[----:B------:R-:W2:Y:S01]  /*9d80*/  MUFU.EX2 R156, R156 ;  /* 0x0000009c009c7308 */ /* 0x000ea20000000800 */
[----:B-1----:R-:W-:Y:S01]  /*9d90*/  FADD.FTZ R160, R195, R160 ;  /* 0x000000a0c3a07221 */ /* 0x002fe20000010000 */
[C---:B0-----:R-:W-:Y:S01]  /*9da0*/  FADD.FTZ R15, R20.reuse, R15 ;  /* 0x0000000f140f7221 */ /* 0x041fe20000010000 */
[----:B------:R-:W-:Y:S01]  /*9db0*/  F2FP.F16.F32.PACK_AB R194, R20, R153 ;  /* 0x0000009914c2723e */ /* 0x000fe200000000ff */
[----:B------:R-:W-:Y:S02]  /*9dc0*/  IMAD.MOV.U32 R20, RZ, RZ, R3 ;  /* 0x000000ffff147224 */ /* 0x000fe400078e0003 */
[C---:B--2---:R-:W-:Y:S01]  /*9dd0*/  FADD.FTZ R14, R156.reuse, R160 ;  /* 0x000000a09c0e7221 */ /* 0x044fe20000010000 */
[----:B------:R-:W-:Y:S01]  /*9de0*/  F2FP.F16.F32.PACK_AB R195, R156, R195 ;  /* 0x000000c39cc3723e */ /* 0x000fe200000000ff */
[----:B------:R-:W-:Y:S06]  /*9df0*/  @P2 BRA `(.L_x_277) ;  /* 0xffffffc000542947 */ /* 0x000fec000383ffff */
.L_x_268:
        /* <DEDUP_REMOVED lines=131> */
.L_x_278:
[----:B------:R-:W-:Y:S01]  /*a630*/  IMAD R11, R16, 0x8, R5 ;  /* 0x00000008100b7824 */ /* 0x000fe200078e0205 */
[----:B------:R-:W-:-:S04]  /*a640*/  SHF.L.U32 R0, R17, 0x1f, RZ ;  /* 0x0000001f11007819 */ /* 0x000fc800000006ff */
[----:B------:R0:W1:Y:S01]  /*a650*/  SYNCS.PHASECHK.TRANS64.TRYWAIT P2, [R11+URZ+0x38850], R0 ;  /* 0x038850000b0075a7 */ /* 0x000062000804017f */
[----:B------:R-:W-:Y:S05]  /*a660*/  @!P0 BRA `(.L_x_279) ;  /* 0x0000000000048947 */ /* 0x000fea0003800000 */
[----:B------:R-:W-:Y:S01]  /*a670*/  BPT.TRAP 0x1 ;  /* 0x000000040000795c */ /* 0x000fe20000300000 */
.L_x_279:
[----:B-1----:R-:W-:Y:S05]  /*a680*/  @P2 BRA `(.L_x_280) ;  /* 0x0000000000082947 */ /* 0x002fea0003800000 */
[----:B------:R-:W1:Y:S02]  /*a690*/  SYNCS.PHASECHK.TRANS64.TRYWAIT P0, [R11+URZ+0x38850], R0 ;  /* 0x038850000b0075a7 */ /* 0x000e64000800017f */
[----:B-1----:R-:W-:Y:S05]  /*a6a0*/  @!P0 BRA `(.L_x_281) ;  /* 0x0000008c004c8947 */ /* 0x002fea0003800000 */
.L_x_280:
[----:B------:R-:W-:Y:S05]  /*a6b0*/  WARPSYNC.ALL ;  /* 0x0000000000007948 */ /* 0x000fea0003800000 */
[----:B------:R-:W-:Y:S01]  /*a6c0*/  VIADD R5, R5, 0x400 ;  /* 0x0000040005057836 */ /* 0x000fe20000000000 */
[----:B------:R-:W-:Y:S01]  /*a6d0*/  MOV R7, 0x40000040 ;  /* 0x4000004000077802 */ /* 0x000fe20000000f00 */
[----:B------:R-:W-:Y:S01]  /*a6e0*/  WARPGROUP.ARRIVE ;  /* 0x00000000000079c5 */ /* 0x000fe20000000000 */
[----:B------:R-:W-:Y:S01]  /*a6f0*/  IMAD.MOV.U32 R9, RZ, RZ, 0x40000040 ;  /* 0x40000040ff097424 */ /* 0x000fe200078e00ff */
[----:B01----:R-:W0:Y:S01]  /*a700*/  SHFL.BFLY PT, R0, R15, 0x2, 0x1f ;  /* 0x0c401f000f007f89 */ /* 0x003e2200000e0000 */
[----:B------:R-:W-:Y:S01]  /*a710*/  SHF.R.U32.HI R5, RZ, 0x4, R5 ;  /* 0x00000004ff057819 */ /* 0x000fe20000011605 */
[----:B------:R-:W-:Y:S01]  /*a720*/  @!P1 VIADD R11, R11, 0x38860 ;  /* 0x000388600b0b9836 */ /* 0x000fe20000000000 */
[----:B------:R-:W-:Y:S01]  /*a730*/  R2UR UR7, R7 ;  /* 0x00000000070772ca */ /* 0x000fe200000e0000 */
[----:B------:R-:W-:Y:S01]  /*a740*/  IMAD.MOV.U32 R7, RZ, RZ, 0x40000040 ;  /* 0x40000040ff077424 */ /* 0x000fe200078e00ff */
[----:B------:R-:W-:Y:S01]  /*a750*/  LOP3.LUT R5, R5, 0x3fff, RZ, 0xc0, !PT ;  /* 0x00003fff05057812 */ /* 0x000fe200078ec0ff */
[----:B------:R-:W-:Y:S01]  /*a760*/  IMAD.U32 R13, RZ, RZ, UR5 ;  /* 0x00000005ff0d7e24 */ /* 0x000fe2000f8e00ff */
[----:B------:R-:W-:Y:S01]  /*a770*/  @!P1 PRMT R11, RZ, 0x654, R11 ;  /* 0x00000654ff0b9816 */ /* 0x000fe2000000000b */
[----:B------:R-:W-:Y:S01]  /*a780*/  VIADD R216, R216, 0x1 ;  /* 0x00000001d8d87836 */ /* 0x000fe20000000000 */
[----:B------:R-:W-:-:S05]  /*a790*/  LOP3.LUT R5, R5, 0x2800000, RZ, 0xfc, !PT ;  /* 0x0280000005057812 */ /* 0x000fca00078efcff */
[C---:B------:R-:W-:Y:S02]  /*a7a0*/  IMAD R6, R16.reuse, 0xa00, R5 ;  /* 0x00000a0010067824 */ /* 0x040fe400078e0205 */
[----:B------:R-:W1:Y:S01]  /*a7b0*/  SHFL.BFLY PT, R5, R14, 0x2, 0x1f ;  /* 0x0c401f000e057f89 */ /* 0x000e6200000e0000 */
[----:B------:R-:W-:Y:S02]  /*a7c0*/  VIADD R16, R16, 0x1 ;  /* 0x0000000110107836 */ /* 0x000fe40000000000 */
[C---:B------:R-:W-:Y:S01]  /*a7d0*/  R2UR UR6, R6.reuse ;  /* 0x00000000060672ca */ /* 0x040fe200000e0000 */
[----:B------:R-:W-:Y:S02]  /*a7e0*/  VIADD R8, R6, 0x80 ;  /* 0x0000008006087836 */ /* 0x000fe40000000000 */
[----:B------:R-:W-:Y:S01]  /*a7f0*/  ISETP.NE.AND P2, PT, R16, 0x2, PT ;  /* 0x000000021000780c */ /* 0x000fe20003f45270 */
[----:B0-----:R-:W-:-:S03]  /*a800*/  FADD.FTZ R0, R0, R15 ;  /* 0x0000000f00007221 */ /* 0x001fc60000010000 */
[----:B------:R-:W-:-:S06]  /*a810*/  SEL R16, R16, RZ, P2 ;  /* 0x000000ff10107207 */ /* 0x000fcc0001000000 */
[----:B------:R-:W-:Y:S01]  /*a820*/  HGMMA.64x256x16.F32 R24, R208, gdesc[UR4].tnspB, R24, gsb0 ;  /* 0x43e00004d0187df0 */ /* 0x000fe20008000818 */
[----:B------:R-:W-:Y:S01]  /*a830*/  R2UR UR6, R8 ;  /* 0x00000000080672ca */ /* 0x000fe200000e0000 */
[----:B------:R-:W-:Y:S01]  /*a840*/  VIADD R8, R6, 0x100 ;  /* 0x0000010006087836 */ /* 0x000fe20000000000 */
[----:B------:R-:W-:Y:S01]  /*a850*/  R2UR UR7, R9 ;  /* 0x00000000090772ca */ /* 0x000fe200000e0000 */
[----:B------:R-:W-:Y:S02]  /*a860*/  IMAD.MOV.U32 R9, RZ, RZ, 0x40000040 ;  /* 0x40000040ff097424 */ /* 0x000fe400078e00ff */
[----:B-1----:R-:W-:Y:S02]  /*a870*/  FADD.FTZ R2, R5, R14 ;  /* 0x0000000e05027221 */ /* 0x002fe40000010000 */
[----:B------:R-:W0:Y:S02]  /*a880*/  SHFL.BFLY PT, R5, R0, 0x1, 0x1f ;  /* 0x0c201f0000057f89 */ /* 0x000e2400000e0000 */
[----:B0-----:R-:W-:Y:S01]  /*a890*/  FADD.FTZ R10, R0, R5 ;  /* 0x00000005000a7221 */ /* 0x001fe20000010000 */
[----:B------:R-:W-:Y:S01]  /*a8a0*/  IMAD.MOV.U32 R5, RZ, RZ, RZ ;  /* 0x000000ffff057224 */ /* 0x000fe200078e00ff */
[----:B------:R-:W-:-:S03]  /*a8b0*/  SEL R0, RZ, 0x1, P2 ;  /* 0x00000001ff007807 */ /* 0x000fc60001000000 */
[----:B------:R-:W-:Y:S02]  /*a8c0*/  FSETP.NE.FTZ.AND P0, PT, R10, RZ, PT ;  /* 0x000000ff0a00720b */ /* 0x000fe40003f15000 */
[----:B------:R-:W-:Y:S01]  /*a8d0*/  LOP3.LUT R17, R17, R0, RZ, 0x3c, !PT ;  /* 0x0000000011117212 */ /* 0x000fe200078e3cff */
[----:B------:R-:W-:Y:S01]  /*a8e0*/  IMAD.MOV.U32 R0, RZ, RZ, -0x800000 ;  /* 0xff800000ff007424 */ /* 0x000fe200078e00ff */
[----:B------:R-:W-:Y:S02]  /*a8f0*/  WARPGROUP.DEPBAR.LE gsb0, 0x0 ;  /* 0x00008000000079c5 */ /* 0x000fe40000010000 */
[----:B------:R-:W-:-:S07]  /*a900*/  WARPGROUP.ARRIVE ;  /* 0x00000000000079c5 */ /* 0x000fce0000000000 */
[----:B------:R-:W-:Y:S01]  /*a910*/  HGMMA.64x256x16.F32 R24, R204, gdesc[UR4].tnspB, R24, gsb0 ;  /* 0x43e00004cc187df0 */ /* 0x000fe20008000818 */
[----:B------:R-:W-:Y:S01]  /*a920*/  R2UR UR6, R8 ;  /* 0x00000000080672ca */ /* 0x000fe200000e0000 */
[C---:B------:R-:W-:Y:S01]  /*a930*/  VIADD R8, R6.reuse, 0x180 ;  /* 0x0000018006087836 */ /* 0x040fe20000000000 */
[----:B------:R-:W-:Y:S01]  /*a940*/  R2UR UR7, R9 ;  /* 0x00000000090772ca */ /* 0x000fe200000e0000 */
[----:B------:R-:W-:Y:S01]  /*a950*/  IMAD.MOV.U32 R9, RZ, RZ, 0x40000040 ;  /* 0x40000040ff097424 */ /* 0x000fe200078e00ff */
[----:B------:R-:W-:Y:S01]  /*a960*/  IADD3 R6, R6, 0x200, RZ ;  /* 0x0000020006067810 */ /* 0x000fe20007ffe0ff */
[----:B------:R-:W-:Y:S02]  /*a970*/  WARPGROUP.DEPBAR.LE gsb0, 0x0 ;  /* 0x00008000000079c5 */ /* 0x000fe40000010000 */
[----:B------:R-:W-:-:S15]  /*a980*/  WARPGROUP.ARRIVE ;  /* 0x00000000000079c5 */ /* 0x000fde0000000000 */
[----:B------:R-:W-:-:S05]  /*a990*/  NOP ;  /* 0x0000000000007918 */ /* 0x000fca0000000000 */
[----:B------:R-:W-:Y:S01]  /*a9a0*/  HGMMA.64x256x16.F32 R24, R200, gdesc[UR4].tnspB, R24, gsb0 ;  /* 0x43e00004c8187df0 */ /* 0x000fe20008000818 */
[----:B------:R-:W-:Y:S02]  /*a9b0*/  R2UR UR6, R8 ;  /* 0x00000000080672ca */ /* 0x000fe400000e0000 */
[----:B------:R-:W-:Y:S01]  /*a9c0*/  R2UR UR7, R9 ;  /* 0x00000000090772ca */ /* 0x000fe200000e0000 */
[----:B------:R-:W0:Y:S02]  /*a9d0*/  @P0 MUFU.LG2 R8, R10 ;  /* 0x0000000a00080308 */ /* 0x000e240000000c00 */
[----:B0-----:R-:W-:Y:S01]  /*a9e0*/  @P0 FMUL.FTZ R8, R8, 0.69314718246459960938 ;  /* 0x3f31721808080820 */ /* 0x001fe20000410000 */
[----:B------:R-:W-:Y:S02]  /*a9f0*/  WARPGROUP.DEPBAR.LE gsb0, 0x0 ;  /* 0x00008000000079c5 */ /* 0x000fe40000010000 */
[----:B------:R-:W-:-:S15]  /*aa00*/  WARPGROUP.ARRIVE ;  /* 0x00000000000079c5 */ /* 0x000fde0000000000 */
[----:B------:R-:W-:-:S04]  /*aa10*/  NOP ;  /* 0x0000000000007918 */ /* 0x000fc80000000000 */
[----:B------:R-:W-:Y:S01]  /*aa20*/  HGMMA.64x256x16.F32 R24, R196, gdesc[UR4].tnspB, R24, gsb0 ;  /* 0x43e00004c4187df0 */ /* 0x000fe20008000818 */
[----:B------:R-:W-:Y:S01]  /*aa30*/  R2UR UR6, R6 ;  /* 0x00000000060672ca */ /* 0x000fe200000e0000 */
[----:B------:R-:W-:Y:S01]  /*aa40*/  IMAD.MOV.U32 R6, RZ, RZ, RZ ;  /* 0x000000ffff067224 */ /* 0x000fe200078e00ff */
[----:B------:R-:W-:Y:S02]  /*aa50*/  R2UR UR7, R7 ;  /* 0x00000000070772ca */ /* 0x000fe400000e0000 */
[----:B------:R-:W0:Y:S03]  /*aa60*/  SHFL.BFLY PT, R7, R2, 0x1, 0x1f ;  /* 0x0c201f0002077f89 */ /* 0x000e2600000e0000 */
[----:B------:R-:W-:Y:S01]  /*aa70*/  @P0 MUFU.RCP R6, R10 ;  /* 0x0000000a00060308 */ /* 0x000fe20000001000 */
[----:B0-----:R-:W-:Y:S01]  /*aa80*/  FADD.FTZ R12, R2, R7 ;  /* 0x00000007020c7221 */ /* 0x001fe20000010000 */
[----:B------:R-:W-:Y:S01]  /*aa90*/  IMAD.U32 R7, RZ, RZ, UR5 ;  /* 0x00000005ff077e24 */ /* 0x000fe2000f8e00ff */
[----:B------:R-:W-:-:S03]  /*aaa0*/  MOV R2, 0xff800000 ;  /* 0xff80000000027802 */ /* 0x000fc60000000f00 */
[----:B------:R-:W-:Y:S01]  /*aab0*/  FSETP.NE.FTZ.AND P3, PT, R12, RZ, PT ;  /* 0x000000ff0c00720b */ /* 0x000fe20003f75000 */
[----:B------:R-:W-:-:S04]  /*aac0*/  @P0 FMUL.FTZ R7, R7, 0.69314718246459960938 ;  /* 0x3f31721807070820 */ /* 0x000fc80000410000 */
[----:B------:R-:W-:Y:S01]  /*aad0*/  @P0 FFMA.FTZ R2, R7, R4, R8 ;  /* 0x0000000407020223 */ /* 0x000fe20000010008 */
[----:B------:R-:W-:-:S07]  /*aae0*/  PLOP3.LUT P0, PT, PT, PT, PT, 0x8, 0x0 ;  /* 0x000000000000781c */ /* 0x000fce0003f0e170 */
[----:B------:R-:W0:Y:S01]  /*aaf0*/  @P3 MUFU.LG2 R9, R12 ;  /* 0x0000000c00093308 */ /* 0x000e220000000c00 */
[----:B------:R-:W-:-:S07]  /*ab00*/  @P3 FMUL.FTZ R13, R13, 0.69314718246459960938 ;  /* 0x3f3172180d0d3820 */ /* 0x000fce0000410000 */
[----:B------:R-:W1:Y:S01]  /*ab10*/  @P3 MUFU.RCP R5, R12 ;  /* 0x0000000c00053308 */ /* 0x000e620000001000 */
[----:B0-----:R-:W-:-:S04]  /*ab20*/  @P3 FMUL.FTZ R10, R9, 0.69314718246459960938 ;  /* 0x3f317218090a3820 */ /* 0x001fc80000410000 */
[----:B------:R-:W-:Y:S01]  /*ab30*/  @P3 FFMA.FTZ R0, R13, R3, R10 ;  /* 0x000000030d003223 */ /* 0x000fe2000001000a */
[----:B------:R-:W-:Y:S02]  /*ab40*/  WARPGROUP.DEPBAR.LE gsb0, 0x0 ;  /* 0x00008000000079c5 */ /* 0x000fe40000010000 */
[----:B------:R-:W-:-:S06]  /*ab50*/  WARPGROUP.ARRIVE ;  /* 0x00000000000079c5 */ /* 0x000fcc0000000000 */
[----:B------:R-:W-:Y:S03]  /*ab60*/  HGMMA.64x256x16.F32 R24, R192, gdesc[UR4].tnspB, R24, gsb0 ;  /* 0x43e00004c0187df0 */ /* 0x000fe60008000818 */
[----:B------:R-:W-:Y:S02]  /*ab70*/  WARPGROUP.DEPBAR.LE gsb0, 0x0 ;  /* 0x00008000000079c5 */ /* 0x000fe40000010000 */
[----:B------:R0:W-:Y:S01]  /*ab80*/  @!P1 SYNCS.ARRIVE.TRANS64.RED.A1T0 RZ, [R11+URZ], RZ ;  /* 0x000000ff0bff99a7 */ /* 0x0001e2000810043f */
[-C--:B-1----:R-:W-:Y:S01]  /*ab90*/  FMUL.FTZ R3, R83, R5.reuse ;  /* 0x0000000553037220 */ /* 0x082fe20000410000 */
        /* <DEDUP_REMOVED lines=126> */
[----:B0-----:R-:W-:-:S07]  /*b380*/  FMUL.FTZ R151, R151, R5 ;  /* 0x0000000597977220 */ /* 0x001fce0000410000 */
.L_x_260:
[----:B------:R-:W0:Y:S01]  /*b390*/  S2R R5, SR_CgaCtaId ;  /* 0x0000000000057919 */ /* 0x000e220000008800 */
[----:B------:R-:W-:Y:S01]  /*b3a0*/  MOV R152, 0x400 ;  /* 0x0000040000987802 */ /* 0x000fe20000000f00 */
[----:B------:R-:W-:Y:S01]  /*b3b0*/  BSSY B0, `(.L_x_282) ;  /* 0x00002bf000007945 */ /* 0x000fe20003800000 */
[----:B------:R-:W-:Y:S02]  /*b3c0*/  BAR.SYNC.DEFER_BLOCKING 0x5, 0x120 ;  /* 0x0144800000007b1d */ /* 0x000fe40000010000 */
[----:B0-----:R-:W-:-:S05]  /*b3d0*/  LEA R152, R5, R152, 0x18 ;  /* 0x0000009805987211 */ /* 0x001fca00078ec0ff */
[----:B------:R-:W0:Y:S02]  /*b3e0*/  LDS.128 R4, [R152+0x388d0] ;  /* 0x0388d00098047984 */ /* 0x000e240000000c00 */
[----:B0-----:R-:W-:Y:S01]  /*b3f0*/  R2UR UR5, R6 ;  /* 0x00000000060572ca */ /* 0x001fe200000e0000 */
[----:B------:R-:W-:Y:S06]  /*b400*/  BAR.ARV 0x4, 0x120 ;  /* 0x0104800000007b1d */ /* 0x000fec0000002000 */
[----:B------:R-:W-:Y:S08]  /*b410*/  @P0 BRA `(.L_x_283) ;  /* 0x0000001c00a80947 */ /* 0x000ff00003800000 */
[----:B------:R-:W0:Y:S01]  /*b420*/  S2R R11, SR_SWINHI ;  /* 0x00000000000b7919 */ /* 0x000e220000002f00 */
[----:B------:R-:W-:Y:S01]  /*b430*/  F2FP.F16.F32.PACK_AB R24, R25, R24 ;  /* 0x000000181918723e */ /* 0x000fe200000000ff */
[----:B------:R-:W-:Y:S01]  /*b440*/  ULDC.64 UR10, c[0x0][0x208] ;  /* 0x00008200000a7ab9 */ /* 0x000fe20000000a00 */
[----:B------:R-:W-:Y:S01]  /*b450*/  F2FP.F16.F32.PACK_AB R25, R164, R26 ;  /* 0x0000001aa419723e */ /* 0x000fe200000000ff */
[----:B------:R-:W-:Y:S01]  /*b460*/  BAR.SYNC.DEFER_BLOCKING 0x1, 0x100 ;  /* 0x0044000000007b1d */ /* 0x000fe20000010000 */
        /* <DEDUP_REMOVED lines=14> */
[----:B------:R-:W-:Y:S02]  /*b550*/  MOV R8, R152 ;  /* 0x0000009800087202 */ /* 0x000fe40000000f00 */
[----:B0-----:R-:W-:-:S02]  /*b560*/  MOV R9, R11 ;  /* 0x0000000b00097202 */ /* 0x001fc40000000f00 */
[----:B------:R-:W-:Y:S02]  /*b570*/  F2FP.F16.F32.PACK_AB R51, R158, R51 ;  /* 0x000000339e33723e */ /* 0x000fe400000000ff */
[----:B------:R-:W-:Y:S01]  /*b580*/  F2FP.F16.F32.PACK_AB R57, R157, R58 ;  /* 0x0000003a9d39723e */ /* 0x000fe200000000ff */
[----:B------:R-:W-:Y:S01]  /*b590*/  IMAD.WIDE R110, R221, 0x2, R8 ;  /* 0x00000002dd6e7825 */ /* 0x000fe200078e0208 */
[----:B------:R-:W-:Y:S02]  /*b5a0*/  F2FP.F16.F32.PACK_AB R64, R65, R64 ;  /* 0x000000404140723e */ /* 0x000fe400000000ff */
[----:B------:R-:W-:Y:S02]  /*b5b0*/  F2FP.F16.F32.PACK_AB R58, R61, R60 ;  /* 0x0000003c3d3a723e */ /* 0x000fe400000000ff */
[C---:B------:R-:W-:Y:S02]  /*b5c0*/  IADD3 R175, P1, R110.reuse, 0x20, RZ ;  /* 0x000000206eaf7810 */ /* 0x040fe40007f3e0ff */
[----:B------:R-:W-:-:S02]  /*b5d0*/  LOP3.LUT R11, R110, 0x380, RZ, 0xc0, !PT ;  /* 0x000003806e0b7812 */ /* 0x000fc400078ec0ff */
[C---:B------:R-:W-:Y:S01]  /*b5e0*/  IADD3 R177, P0, R110.reuse, 0x40, RZ ;  /* 0x000000406eb17810 */ /* 0x040fe20007f1e0ff */
[--C-:B------:R-:W-:Y:S01]  /*b5f0*/  IMAD.X R13, RZ, RZ, R111.reuse, P1 ;  /* 0x000000ffff0d7224 */ /* 0x100fe200008e066f */
[C---:B------:R-:W-:Y:S02]  /*b600*/  IADD3 R179, P4, R110.reuse, 0x60, RZ ;  /* 0x000000606eb37810 */ /* 0x040fe40007f9e0ff */
[C---:B------:R-:W-:Y:S01]  /*b610*/  IADD3 R183, P6, R110.reuse, 0x4020, RZ ;  /* 0x000040206eb77810 */ /* 0x040fe20007fde0ff */
[--C-:B------:R-:W-:Y:S01]  /*b620*/  IMAD.X R15, RZ, RZ, R111.reuse, P0 ;  /* 0x000000ffff0f7224 */ /* 0x100fe200000e066f */
[C---:B------:R-:W-:Y:S01]  /*b630*/  IADD3 R185, P5, R110.reuse, 0x4040, RZ ;  /* 0x000040406eb97810 */ /* 0x040fe20007fbe0ff */
[--C-:B------:R-:W-:Y:S01]  /*b640*/  IMAD.X R21, RZ, RZ, R111.reuse, P4 ;  /* 0x000000ffff157224 */ /* 0x100fe200020e066f */
[C---:B------:R-:W-:Y:S01]  /*b650*/  IADD3 R187, P2, R110.reuse, 0x4060, RZ ;  /* 0x000040606ebb7810 */ /* 0x040fe20007f5e0ff */
[--C-:B------:R-:W-:Y:S01]  /*b660*/  IMAD.X R39, RZ, RZ, R111.reuse, P6 ;  /* 0x000000ffff277224 */ /* 0x100fe200030e066f */
[C---:B------:R-:W-:Y:S01]  /*b670*/  IADD3 R189, P1, R110.reuse, 0x8000, RZ ;  /* 0x000080006ebd7810 */ /* 0x040fe20007f3e0ff */
[--C-:B------:R-:W-:Y:S01]  /*b680*/  IMAD.X R47, RZ, RZ, R111.reuse, P5 ;  /* 0x000000ffff2f7224 */ /* 0x100fe200028e066f */
[----:B------:R-:W-:Y:S01]  /*b690*/  IADD3 R181, P3, R110, 0x4000, RZ ;  /* 0x000040006eb57810 */ /* 0x000fe20007f7e0ff */
[--C-:B------:R-:W-:Y:S01]  /*b6a0*/  IMAD.X R55, RZ, RZ, R111.reuse, P2 ;  /* 0x000000ffff377224 */ /* 0x100fe200010e066f */
[----:B------:R-:W-:Y:S01]  /*b6b0*/  SHF.R.U64 R11, R11, 0x3, RZ ;  /* 0x000000030b0b7819 */ /* 0x000fe200000012ff */
[----:B------:R-:W-:Y:S01]  /*b6c0*/  IMAD.X R63, RZ, RZ, R111, P1 ;  /* 0x000000ffff3f7224 */ /* 0x000fe200008e066f */
[----:B------:R-:W-:-:S02]  /*b6d0*/  LOP3.LUT R12, R175, 0x380, RZ, 0xc0, !PT ;  /* 0x00000380af0c7812 */ /* 0x000fc400078ec0ff */
[----:B------:R-:W-:Y:S02]  /*b6e0*/  IADD3.X R31, RZ, R111, RZ, P3, !PT ;  /* 0x0000006fff1f7210 */ /* 0x000fe40001ffe4ff */
[----:B------:R-:W-:Y:S02]  /*b6f0*/  LOP3.LUT R14, R177, 0x380, RZ, 0xc0, !PT ;  /* 0x00000380b10e7812 */ /* 0x000fe400078ec0ff */
[C---:B------:R-:W-:Y:S02]  /*b700*/  IADD3 R191, P0, R110.reuse, 0x8020, RZ ;  /* 0x000080206ebf7810 */ /* 0x040fe40007f1e0ff */
[C---:B------:R-:W-:Y:S02]  /*b710*/  IADD3 R193, P4, R110.reuse, 0x8040, RZ ;  /* 0x000080406ec17810 */ /* 0x040fe40007f9e0ff */
[C---:B------:R-:W-:Y:S01]  /*b720*/  IADD3 R195, P3, R110.reuse, 0x8060, RZ ;  /* 0x000080606ec37810 */ /* 0x040fe20007f7e0ff */
[--C-:B------:R-:W-:Y:S01]  /*b730*/  IMAD.X R71, RZ, RZ, R111.reuse, P0 ;  /* 0x000000ffff477224 */ /* 0x100fe200000e066f */
[C---:B------:R-:W-:Y:S01]  /*b740*/  IADD3 R197, P6, R110.reuse, 0xc000, RZ ;  /* 0x0000c0006ec57810 */ /* 0x040fe20007fde0ff */
[----:B------:R-:W-:Y:S01]  /*b750*/  IMAD.X R79, RZ, RZ, R111, P4 ;  /* 0x000000ffff4f7224 */ /* 0x000fe200020e066f */
[----:B------:R-:W-:-:S02]  /*b760*/  IADD3 R4, P5, R110, 0xc020, RZ ;  /* 0x0000c0206e047810 */ /* 0x000fc40007fbe0ff */
[C---:B------:R-:W-:Y:S01]  /*b770*/  IADD3 R106, P2, R110.reuse, 0xc040, RZ ;  /* 0x0000c0406e6a7810 */ /* 0x040fe20007f5e0ff */
[--C-:B------:R-:W-:Y:S01]  /*b780*/  IMAD.X R99, RZ, RZ, R111.reuse, P6 ;  /* 0x000000ffff637224 */ /* 0x100fe200030e066f */
[----:B------:R-:W-:Y:S01]  /*b790*/  IADD3 R6, P1, R110, 0xc060, RZ ;  /* 0x0000c0606e067810 */ /* 0x000fe20007f3e0ff */
[--C-:B------:R-:W-:Y:S01]  /*b7a0*/  IMAD.X R103, RZ, RZ, R111.reuse, P5 ;  /* 0x000000ffff677224 */ /* 0x100fe200028e066f */
[----:B------:R-:W-:Y:S01]  /*b7b0*/  LOP3.LUT R20, R179, 0x380, RZ, 0xc0, !PT ;  /* 0x00000380b3147812 */ /* 0x000fe200078ec0ff */
[--C-:B------:R-:W-:Y:S01]  /*b7c0*/  IMAD.X R107, RZ, RZ, R111.reuse, P2 ;  /* 0x000000ffff6b7224 */ /* 0x100fe200010e066f */
[----:B------:R-:W-:Y:S01]  /*b7d0*/  LOP3.LUT R110, R11, R110, RZ, 0x3c, !PT ;  /* 0x0000006e0b6e7212 */ /* 0x000fe200078e3cff */
[----:B------:R-:W-:Y:S01]  /*b7e0*/  IMAD.X R11, RZ, RZ, R111, P1 ;  /* 0x000000ffff0b7224 */ /* 0x000fe200008e066f */
[----:B------:R-:W-:Y:S02]  /*b7f0*/  LOP3.LUT R30, R181, 0x380, RZ, 0xc0, !PT ;  /* 0x00000380b51e7812 */ /* 0x000fe400078ec0ff */
[----:B------:R-:W-:-:S02]  /*b800*/  SHF.R.U64 R12, R12, 0x3, RZ ;  /* 0x000000030c0c7819 */ /* 0x000fc400000012ff */
[----:B------:R-:W-:Y:S02]  /*b810*/  LOP3.LUT R38, R183, 0x380, RZ, 0xc0, !PT ;  /* 0x00000380b7267812 */ /* 0x000fe400078ec0ff */
[----:B------:R-:W-:Y:S02]  /*b820*/  SHF.R.U64 R14, R14, 0x3, RZ ;  /* 0x000000030e0e7819 */ /* 0x000fe400000012ff */
[----:B------:R-:W-:Y:S02]  /*b830*/  LOP3.LUT R46, R185, 0x380, RZ, 0xc0, !PT ;  /* 0x00000380b92e7812 */ /* 0x000fe400078ec0ff */
[----:B------:R-:W-:Y:S02]  /*b840*/  SHF.R.U64 R20, R20, 0x3, RZ ;  /* 0x0000000314147819 */ /* 0x000fe400000012ff */
[----:B------:R-:W-:Y:S02]  /*b850*/  LOP3.LUT R54, R187, 0x380, RZ, 0xc0, !PT ;  /* 0x00000380bb367812 */ /* 0x000fe400078ec0ff */
[----:B------:R-:W-:-:S02]  /*b860*/  IADD3.X R95, RZ, R111, RZ, P3, !PT ;  /* 0x0000006fff5f7210 */ /* 0x000fc40001ffe4ff */
[----:B------:R-:W-:Y:S02]  /*b870*/  SHF.R.U64 R30, R30, 0x3, RZ ;  /* 0x000000031e1e7819 */ /* 0x000fe400000012ff */
[----:B------:R-:W-:Y:S02]  /*b880*/  LOP3.LUT R62, R189, 0x380, RZ, 0xc0, !PT ;  /* 0x00000380bd3e7812 */ /* 0x000fe400078ec0ff */
[----:B------:R-:W-:Y:S02]  /*b890*/  LOP3.LUT R98, R197, 0x380, RZ, 0xc0, !PT ;  /* 0x00000380c5627812 */ /* 0x000fe400078ec0ff */
[----:B------:R-:W-:Y:S02]  /*b8a0*/  MOV R110, R110 ;  /* 0x0000006e006e7202 */ /* 0x000fe40000000f00 */
[----:B------:R-:W-:Y:S02]  /*b8b0*/  LOP3.LUT R12, R12, R175, RZ, 0x3c, !PT ;  /* 0x000000af0c0c7212 */ /* 0x000fe400078e3cff */
[----:B------:R-:W-:Y:S01]  /*b8c0*/  SHF.R.U64 R38, R38, 0x3, RZ ;  /* 0x0000000326267819 */ /* 0x000fe200000012ff */
[----:B------:R-:W-:Y:S01]  /*b8d0*/  STSM.16.M88.4 [R110], R24 ;  /* 0x000000186e007844 */ /* 0x000fe20000000200 */
[----:B------:R-:W-:-:S02]  /*b8e0*/  LOP3.LUT R70, R191, 0x380, RZ, 0xc0, !PT ;  /* 0x00000380bf467812 */ /* 0x000fc400078ec0ff */
[----:B------:R-:W-:Y:S02]  /*b8f0*/  LOP3.LUT R111, R106, 0x380, RZ, 0xc0, !PT ;  /* 0x000003806a6f7812 */ /* 0x000fe400078ec0ff */
[----:B------:R-:W-:Y:S02]  /*b900*/  LOP3.LUT R14, R14, R177, RZ, 0x3c, !PT ;  /* 0x000000b10e0e7212 */ /* 0x000fe400078e3cff */
[----:B------:R-:W-:Y:S02]  /*b910*/  SHF.R.U64 R46, R46, 0x3, RZ ;  /* 0x000000032e2e7819 */ /* 0x000fe400000012ff */
[----:B------:R-:W-:Y:S02]  /*b920*/  LOP3.LUT R78, R193, 0x380, RZ, 0xc0, !PT ;  /* 0x00000380c14e7812 */ /* 0x000fe400078ec0ff */
[----:B------:R-:W-:Y:S02]  /*b930*/  LOP3.LUT R20, R20, R179, RZ, 0x3c, !PT ;  /* 0x000000b314147212 */ /* 0x000fe400078e3cff */
[----:B------:R-:W-:-:S02]  /*b940*/  SHF.R.U64 R54, R54, 0x3, RZ ;  /* 0x0000000336367819 */ /* 0x000fc400000012ff */
[----:B------:R-:W-:Y:S02]  /*b950*/  LOP3.LUT R94, R195, 0x380, RZ, 0xc0, !PT ;  /* 0x00000380c35e7812 */ /* 0x000fe400078ec0ff */
[----:B------:R-:W-:Y:S02]  /*b960*/  LOP3.LUT R30, R30, R181, RZ, 0x3c, !PT ;  /* 0x000000b51e1e7212 */ /* 0x000fe400078e3cff */
[----:B------:R-:W-:Y:S02]  /*b970*/  SHF.R.U64 R62, R62, 0x3, RZ ;  /* 0x000000033e3e7819 */ /* 0x000fe400000012ff */
[----:B------:R-:W-:Y:S02]  /*b980*/  SHF.R.U64 R98, R98, 0x3, RZ ;  /* 0x0000000362627819 */ /* 0x000fe400000012ff */
[----:B------:R-:W-:Y:S02]  /*b990*/  LOP3.LUT R175, R6, 0x380, RZ, 0xc0, !PT ;  /* 0x0000038006af7812 */ /* 0x000fe400078ec0ff */
[----:B------:R-:W-:-:S02]  /*b9a0*/  LOP3.LUT R38, R38, R183, RZ, 0x3c, !PT ;  /* 0x000000b726267212 */ /* 0x000fc400078e3cff */
[----:B------:R-:W-:Y:S02]  /*b9b0*/  SHF.R.U64 R70, R70, 0x3, RZ ;  /* 0x0000000346467819 */ /* 0x000fe400000012ff */
[----:B------:R-:W-:Y:S02]  /*b9c0*/  LOP3.LUT R102, R4, 0x380, RZ, 0xc0, !PT ;  /* 0x0000038004667812 */ /* 0x000fe400078ec0ff */
[----:B------:R-:W-:Y:S02]  /*b9d0*/  SHF.R.U64 R111, R111, 0x3, RZ ;  /* 0x000000036f6f7819 */ /* 0x000fe400000012ff */
[----:B------:R-:W-:Y:S02]  /*b9e0*/  MOV R13, R12 ;  /* 0x0000000c000d7202 */ /* 0x000fe40000000f00 */
[----:B------:R-:W-:Y:S02]  /*b9f0*/  LOP3.LUT R46, R46, R185, RZ, 0x3c, !PT ;  /* 0x000000b92e2e7212 */ /* 0x000fe400078e3cff */
[----:B------:R-:W-:Y:S01]  /*ba00*/  SHF.R.U64 R78, R78, 0x3, RZ ;  /* 0x000000034e4e7819 */ /* 0x000fe200000012ff */
[----:B------:R-:W-:Y:S01]  /*ba10*/  STSM.16.M88.4 [R13], R32 ;  /* 0x000000200d007844 */ /* 0x000fe20000000200 */
[----:B------:R-:W-:-:S02]  /*ba20*/  MOV R14, R14 ;  /* 0x0000000e000e7202 */ /* 0x000fc40000000f00 */
[----:B------:R-:W-:Y:S02]  /*ba30*/  LOP3.LUT R54, R54, R187, RZ, 0x3c, !PT ;  /* 0x000000bb36367212 */ /* 0x000fe400078e3cff */
[----:B------:R-:W-:Y:S01]  /*ba40*/  SHF.R.U64 R94, R94, 0x3, RZ ;  /* 0x000000035e5e7819 */ /* 0x000fe200000012ff */
[----:B------:R-:W-:Y:S01]  /*ba50*/  STSM.16.M88.4 [R14], R40 ;  /* 0x000000280e007844 */ /* 0x000fe20000000200 */
[----:B------:R-:W-:Y:S02]  /*ba60*/  MOV R20, R20 ;  /* 0x0000001400147202 */ /* 0x000fe40000000f00 */
[----:B------:R-:W-:Y:S02]  /*ba70*/  LOP3.LUT R62, R62, R189, RZ, 0x3c, !PT ;  /* 0x000000bd3e3e7212 */ /* 0x000fe400078e3cff */
[----:B------:R-:W-:Y:S01]  /*ba80*/  LOP3.LUT R98, R98, R197, RZ, 0x3c, !PT ;  /* 0x000000c562627212 */ /* 0x000fe200078e3cff */
[----:B------:R-:W-:Y:S01]  /*ba90*/  STSM.16.M88.4 [R20], R48 ;  /* 0x0000003014007844 */ /* 0x000fe20000000200 */
[----:B------:R-:W-:-:S02]  /*baa0*/  SHF.R.U64 R175, R175, 0x3, RZ ;  /* 0x00000003afaf7819 */ /* 0x000fc400000012ff */
[----:B------:R-:W-:Y:S02]  /*bab0*/  MOV R30, R30 ;  /* 0x0000001e001e7202 */ /* 0x000fe40000000f00 */
[----:B------:R-:W-:Y:S02]  /*bac0*/  F2FP.F16.F32.PACK_AB R59, R156, R59 ;  /* 0x0000003b9c3b723e */ /* 0x000fe400000000ff */
[----:B------:R-:W-:Y:S02]  /*bad0*/  F2FP.F16.F32.PACK_AB R65, R155, R66 ;  /* 0x000000429b41723e */ /* 0x000fe400000000ff */
[----:B------:R-:W-:Y:S01]  /*bae0*/  F2FP.F16.F32.PACK_AB R72, R73, R72 ;  /* 0x000000484948723e */ /* 0x000fe200000000ff */
[----:B------:R-:W-:Y:S01]  /*baf0*/  STSM.16.M88.4 [R30], R56 ;  /* 0x000000381e007844 */ /* 0x000fe20000000200 */
[----:B------:R-:W-:Y:S02]  /*bb00*/  LOP3.LUT R70, R70, R191, RZ, 0x3c, !PT ;  /* 0x000000bf46467212 */ /* 0x000fe400078e3cff */
[----:B------:R-:W-:-:S02]  /*bb10*/  SHF.R.U64 R29, R102, 0x3, RZ ;  /* 0x00000003661d7819 */ /* 0x000fc400000012ff */
[----:B------:R-:W-:Y:S02]  /*bb20*/  LOP3.LUT R106, R111, R106, RZ, 0x3c, !PT ;  /* 0x0000006a6f6a7212 */ /* 0x000fe400078e3cff */
[----:B------:R-:W-:Y:S02]  /*bb30*/  MOV R38, R38 ;  /* 0x0000002600267202 */ /* 0x000fe40000000f00 */
[----:B------:R-:W-:Y:S02]  /*bb40*/  F2FP.F16.F32.PACK_AB R66, R69, R68 ;  /* 0x000000444542723e */ /* 0x000fe400000000ff */
[----:B------:R-:W-:Y:S02]  /*bb50*/  F2FP.F16.F32.PACK_AB R67, R154, R67 ;  /* 0x000000439a43723e */ /* 0x000fe400000000ff */
[----:B------:R-:W-:Y:S02]  /*bb60*/  F2FP.F16.F32.PACK_AB R73, R153, R74 ;  /* 0x0000004a9949723e */ /* 0x000fe400000000ff */
[----:B------:R-:W-:Y:S01]  /*bb70*/  F2FP.F16.F32.PACK_AB R80, R81, R80 ;  /* 0x000000505150723e */ /* 0x000fe200000000ff */
[----:B------:R-:W-:Y:S01]  /*bb80*/  STSM.16.M88.4 [R38], R64 ;  /* 0x0000004026007844 */ /* 0x000fe20000000200 */
[----:B------:R-:W-:-:S02]  /*bb90*/  R2UR UR6, R215 ;  /* 0x00000000d70672ca */ /* 0x000fc400000e0000 */
[----:B------:R-:W-:Y:S02]  /*bba0*/  R2UR UR4, R214 ;  /* 0x00000000d60472ca */ /* 0x000fe400000e0000 */
[----:B------:R-:W-:Y:S02]  /*bbb0*/  LOP3.LUT R78, R78, R193, RZ, 0x3c, !PT ;  /* 0x000000c14e4e7212 */ /* 0x000fe400078e3cff */
[----:B------:R-:W-:Y:S02]  /*bbc0*/  MOV R46, R46 ;  /* 0x0000002e002e7202 */ /* 0x000fe40000000f00 */
[----:B------:R-:W-:Y:S02]  /*bbd0*/  F2FP.F16.F32.PACK_AB R74, R77, R76 ;  /* 0x0000004c4d4a723e */ /* 0x000fe400000000ff */
[----:B------:R-:W-:Y:S02]  /*bbe0*/  F2FP.F16.F32.PACK_AB R75, R19, R75 ;  /* 0x0000004b134b723e */ /* 0x000fe400000000ff */
[----:B------:R-:W-:-:S02]  /*bbf0*/  F2FP.F16.F32.PACK_AB R81, R3, R82 ;  /* 0x000000520351723e */ /* 0x000fc400000000ff */
[----:B------:R-:W-:Y:S01]  /*bc00*/  LOP3.LUT R94, R94, R195, RZ, 0x3c, !PT ;  /* 0x000000c35e5e7212 */ /* 0x000fe200078e3cff */
[----:B------:R-:W-:Y:S01]  /*bc10*/  STSM.16.M88.4 [R46], R72 ;  /* 0x000000482e007844 */ /* 0x000fe20000000200 */
[----:B------:R-:W-:Y:S01]  /*bc20*/  MOV R54, R54 ;  /* 0x0000003600367202 */ /* 0x000fe20000000f00 */
[----:B------:R-:W-:Y:S01]  /*bc30*/  USHF.L.U64.HI UR9, UR4, 0x2, UR6 ;  /* 0x0000000204097899 */ /* 0x000fe20008010206 */
[----:B------:R-:W-:Y:S01]  /*bc40*/  F2FP.F16.F32.PACK_AB R82, R85, R84 ;  /* 0x000000545552723e */ /* 0x000fe200000000ff */
[----:B------:R-:W-:Y:S01]  /*bc50*/  USHF.L.U32 UR8, UR4, 0x2, URZ ;  /* 0x0000000204087899 */ /* 0x000fe2000800063f */
[----:B------:R-:W-:Y:S01]  /*bc60*/  F2FP.F16.F32.PACK_AB R83, R83, R86 ;  /* 0x000000565353723e */ /* 0x000fe200000000ff */
[----:B------:R-:W-:Y:S01]  /*bc70*/  ULDC.64 UR6, c[0x0][0xbd8] ;  /* 0x0002f60000067ab9 */ /* 0x000fe20000000a00 */
[----:B------:R-:W-:Y:S01]  /*bc80*/  LOP3.LUT R10, R175, R6, RZ, 0x3c, !PT ;  /* 0x00000006af0a7212 */ /* 0x000fe200078e3cff */
[----:B------:R-:W-:Y:S01]  /*bc90*/  UISETP.NE.U32.AND UP0, UPT, UR6, URZ, UPT ;  /* 0x0000003f0600728c */ /* 0x000fe2000bf05070 */
[----:B------:R-:W-:Y:S01]  /*bca0*/  MOV R62, R62 ;  /* 0x0000003e003e7202 */ /* 0x000fe20000000f00 */
[----:B------:R0:W-:Y:S01]  /*bcb0*/  STSM.16.M88.4 [R54], R80 ;  /* 0x0000005036007844 */ /* 0x0001e20000000200 */
[----:B------:R-:W-:Y:S01]  /*bcc0*/  MOV R12, R98 ;  /* 0x00000062000c7202 */ /* 0x000fe20000000f00 */
[----:B------:R-:W-:Y:S01]  /*bcd0*/  UISETP.NE.AND.EX UP0, UPT, UR7, URZ, UPT, UP0 ;  /* 0x0000003f0700728c */ /* 0x000fe2000bf05300 */
[----:B------:R-:W-:Y:S01]  /*bce0*/  F2FP.F16.F32.PACK_AB R84, R89, R88 ;  /* 0x000000585954723e */ /* 0x000fe200000000ff */
[----:B------:R-:W-:Y:S01]  /*bcf0*/  UIADD3 UR4, UP1, UR8, UR6, URZ ;  /* 0x0000000608047290 */ /* 0x000fe2000ff3e03f */
[----:B------:R-:W-:-:S02]  /*bd00*/  F2FP.F16.F32.PACK_AB R85, R91, R90 ;  /* 0x0000005a5b55723e */ /* 0x000fc400000000ff */
[----:B------:R-:W-:Y:S01]  /*bd10*/  F2FP.F16.F32.PACK_AB R86, R93, R92 ;  /* 0x0000005c5d56723e */ /* 0x000fe200000000ff */
[----:B------:R-:W-:Y:S01]  /*bd20*/  UIADD3.X UR6, UR9, UR7, URZ, UP1, !UPT ;  /* 0x0000000709067290 */ /* 0x000fe20008ffe43f */
[----:B------:R-:W-:Y:S02]  /*bd30*/  F2FP.F16.F32.PACK_AB R87, R165, R87 ;  /* 0x00000057a557723e */ /* 0x000fe400000000ff */
[----:B------:R-:W-:Y:S02]  /*bd40*/  F2FP.F16.F32.PACK_AB R96, R97, R96 ;  /* 0x000000606160723e */ /* 0x000fe400000000ff */
[----:B------:R-:W-:Y:S01]  /*bd50*/  LOP3.LUT R102, R29, R4, RZ, 0x3c, !PT ;  /* 0x000000041d667212 */ /* 0x000fe200078e3cff */
[----:B------:R-:W-:Y:S01]  /*bd60*/  STSM.16.M88.4 [R62], R84 ;  /* 0x000000543e007844 */ /* 0x000fe20000000200 */
[----:B------:R-:W-:Y:S02]  /*bd70*/  MOV R70, R70 ;  /* 0x0000004600467202 */ /* 0x000fe40000000f00 */
[----:B------:R-:W-:-:S02]  /*bd80*/  MOV R6, R106 ;  /* 0x0000006a00067202 */ /* 0x000fc40000000f00 */
[----:B------:R-:W-:Y:S02]  /*bd90*/  F2FP.F16.F32.PACK_AB R97, R167, R166 ;  /* 0x000000a6a761723e */ /* 0x000fe400000000ff */
[----:B------:R-:W-:Y:S02]  /*bda0*/  F2FP.F16.F32.PACK_AB R98, R101, R100 ;  /* 0x000000646562723e */ /* 0x000fe400000000ff */
[----:B------:R-:W-:Y:S02]  /*bdb0*/  F2FP.F16.F32.PACK_AB R99, R169, R168 ;  /* 0x000000a8a963723e */ /* 0x000fe400000000ff */
[----:B------:R-:W-:Y:S02]  /*bdc0*/  F2FP.F16.F32.PACK_AB R104, R105, R104 ;  /* 0x000000686968723e */ /* 0x000fe400000000ff */
[----:B------:R-:W-:Y:S01]  /*bdd0*/  F2FP.F16.F32.PACK_AB R112, R113, R112 ;  /* 0x000000707170723e */ /* 0x000fe200000000ff */
[----:B------:R-:W-:Y:S01]  /*bde0*/  STSM.16.M88.4 [R70], R96 ;  /* 0x0000006046007844 */ /* 0x000fe20000000200 */
        /* <DEDUP_REMOVED lines=17> */
[----:B------:R1:W-:Y:S01]  /*bf00*/  STSM.16.M88.4 [R12], R120 ;  /* 0x000000780c007844 */ /* 0x0003e20000000200 */
[----:B------:R-:W-:Y:S02]  /*bf10*/  MOV R102, R102 ;  /* 0x0000006600667202 */ /* 0x000fe40000000f00 */
[----:B------:R-:W-:Y:S02]  /*bf20*/  F2FP.F16.F32.PACK_AB R130, R133, R132 ;  /* 0x000000848582723e */ /* 0x000fe400000000ff */
[----:B------:R-:W-:Y:S02]  /*bf30*/  F2FP.F16.F32.PACK_AB R131, R135, R134 ;  /* 0x000000868783723e */ /* 0x000fe400000000ff */
[----:B------:R-:W-:-:S02]  /*bf40*/  F2FP.F16.F32.PACK_AB R137, R139, R138 ;  /* 0x0000008a8b89723e */ /* 0x000fc400000000ff */
[----:B------:R-:W-:Y:S01]  /*bf50*/  F2FP.F16.F32.PACK_AB R144, R145, R144 ;  /* 0x000000909190723e */ /* 0x000fe200000000ff */
[----:B------:R2:W-:Y:S01]  /*bf60*/  STSM.16.M88.4 [R102], R128 ;  /* 0x0000008066007844 */ /* 0x0005e20000000200 */
[----:B------:R-:W-:Y:S02]  /*bf70*/  F2FP.F16.F32.PACK_AB R138, R141, R140 ;  /* 0x0000008c8d8a723e */ /* 0x000fe400000000ff */
[----:B------:R-:W-:Y:S02]  /*bf80*/  F2FP.F16.F32.PACK_AB R139, R143, R142 ;  /* 0x0000008e8f8b723e */ /* 0x000fe400000000ff */
[----:B------:R-:W-:Y:S02]  /*bf90*/  F2FP.F16.F32.PACK_AB R145, R147, R146 ;  /* 0x000000929391723e */ /* 0x000fe400000000ff */
[----:B------:R-:W-:Y:S01]  /*bfa0*/  MOV R4, R10 ;  /* 0x0000000a00047202 */ /* 0x000fe20000000f00 */
[----:B------:R2:W-:Y:S01]  /*bfb0*/  STSM.16.M88.4 [R6], R136 ;  /* 0x0000008806007844 */ /* 0x0005e20000000200 */
[----:B------:R-:W-:Y:S01]  /*bfc0*/  F2FP.F16.F32.PACK_AB R146, R149, R148 ;  /* 0x000000949592723e */ /* 0x000fe200000000ff */
[----:B------:R-:W-:Y:S01]  /*bfd0*/  IMAD.U32 R10, RZ, RZ, UR4 ;  /* 0x00000004ff0a7e24 */ /* 0x000fe2000f8e00ff */
[----:B------:R-:W-:Y:S01]  /*bfe0*/  F2FP.F16.F32.PACK_AB R147, R151, R150 ;  /* 0x000000969793723e */ /* 0x000fe200000000ff */
[----:B------:R-:W-:Y:S01]  /*bff0*/  IMAD.U32 R11, RZ, RZ, UR6 ;  /* 0x00000006ff0b7e24 */ /* 0x000fe2000f8e00ff */
[----:B------:R-:W-:Y:S01]  /*c000*/  PLOP3.LUT P1, PT, PT, PT, UP0, 0x80, 0x0 ;  /* 0x000000000000781c */ /* 0x000fe20003f2f008 */
[----:B------:R-:W-:-:S02]  /*c010*/  ULDC.64 UR6, c[0x0][0xbe0] ;  /* 0x0002f80000067ab9 */ /* 0x000fc40000000a00 */
[----:B------:R2:W-:Y:S01]  /*c020*/  STSM.16.M88.4 [R4], R144 ;  /* 0x0000009004007844 */ /* 0x0005e20000000200 */
[----:B------:R-:W-:Y:S09]  /*c030*/  BAR.SYNC.DEFER_BLOCKING 0x1, 0x100 ;  /* 0x0044000000007b1d */ /* 0x000ff20000010000 */
[----:B------:R-:W3:Y:S01]  /*c040*/  @P1 LDG.E R3, desc[UR10][R10.64] ;  /* 0x0000000a0a031981 */ /* 0x000ee2000c1e1900 */
[----:B------:R-:W-:Y:S01]  /*c050*/  UISETP.NE.U32.AND UP1, UPT, UR6, URZ, UPT ;  /* 0x0000003f0600728c */ /* 0x000fe2000bf25070 */
[----:B0-----:R-:W0:Y:S01]  /*c060*/  LDC R81, c[0x0][0xa88] ;  /* 0x0002a200ff517b82 */ /* 0x001e220000000800 */
[----:B------:R-:W-:Y:S01]  /*c070*/  LEA R13, R22, R18, 0x6 ;  /* 0x00000012160d7211 */ /* 0x000fe200078e30ff */
[----:B------:R-:W-:Y:S01]  /*c080*/  UMOV UR4, URZ ;  /* 0x0000003f00047c82 */ /* 0x000fe20008000000 */
[----:B------:R-:W-:-:S03]  /*c090*/  UISETP.NE.AND.EX UP1, UPT, UR7, URZ, UPT, UP1 ;  /* 0x0000003f0700728c */ /* 0x000fc6000bf25310 */
[----:B------:R-:W-:-:S03]  /*c0a0*/  IMAD.WIDE R8, R13, 0x2, R8 ;  /* 0x000000020d087825 */ /* 0x000fc600078e0208 */
[----:B------:R-:W-:Y:S02]  /*c0b0*/  PLOP3.LUT P2, PT, PT, PT, UP1, 0x80, 0x0 ;  /* 0x000000000000781c */ /* 0x000fe40003f4f018 */
[----:B------:R-:W-:-:S03]  /*c0c0*/  IADD3 R25, P0, R8, 0x1000, RZ ;  /* 0x0000100008197810 */ /* 0x000fc60007f1e0ff */
[----:B------:R-:W-:-:S04]  /*c0d0*/  @UP1 UIADD3 UR6, UP2, UR8, UR6, URZ ;  /* 0x0000000608061290 */ /* 0x000fc8000ff5e03f */
[----:B------:R-:W-:Y:S02]  /*c0e0*/  @UP1 UIADD3.X UR7, UR9, UR7, URZ, UP2, !UPT ;  /* 0x0000000709071290 */ /* 0x000fe400097fe43f */
[----:B-1----:R-:W-:-:S04]  /*c0f0*/  IMAD.U32 R12, RZ, RZ, UR6 ;  /* 0x00000006ff0c7e24 */ /* 0x002fc8000f8e00ff */
[----:B------:R-:W-:-:S05]  /*c100*/  IMAD.U32 R13, RZ, RZ, UR7 ;  /* 0x00000007ff0d7e24 */ /* 0x000fca000f8e00ff */
[----:B0-----:R2:W5:Y:S01]  /*c110*/  @P2 LDG.E R81, desc[UR10][R12.64] ;  /* 0x0000000a0c512981 */ /* 0x001562000c1e1900 */
[----:B---3--:R-:W-:Y:S01]  /*c120*/  @P1 R2UR UR4, R3 ;  /* 0x00000000030412ca */ /* 0x008fe200000e0000 */
[----:B--2---:R-:W-:-:S14]  /*c130*/  @P2 BRA `(.L_x_284) ;  /* 0x0000000000142947 */ /* 0x004fdc0003800000 */
[----:B------:R-:W-:Y:S05]  /*c140*/  @!P1 BRA `(.L_x_284) ;  /* 0x0000000000109947 */ /* 0x000fea0003800000 */
[----:B------:R-:W-:Y:S02]  /*c150*/  ULDC.64 UR6, c[0x0][0x208] ;  /* 0x0000820000067ab9 */ /* 0x000fe40000000a00 */
[----:B------:R-:W2:Y:S04]  /*c160*/  LDG.E R4, desc[UR6][R10.64] ;  /* 0x000000060a047981 */ /* 0x000ea8000c1e1900 */
[----:B-----5:R-:W2:Y:S02]  /*c170*/  LDG.E R81, desc[UR6][R10.64+0x4] ;  /* 0x000004060a517981 */ /* 0x020ea4000c1e1900 */
[----:B--2---:R-:W-:-:S07]  /*c180*/  IMAD.IADD R81, R81, 0x1, -R4 ;  /* 0x0000000151517824 */ /* 0x004fce00078e0a04 */
.L_x_284:
[----:B------:R-:W-:Y:S01]  /*c190*/  R2UR UR16, R213 ;  /* 0x00000000d51072ca */ /* 0x000fe200000e0000 */
[----:B------:R-:W-:Y:S01]  /*c1a0*/  ULDC.64 UR12, c[0x0][0xb70] ;  /* 0x0002dc00000c7ab9 */ /* 0x000fe20000000a00 */
[----:B------:R-:W-:Y:S01]  /*c1b0*/  R2UR UR15, R215 ;  /* 0x00000000d70f72ca */ /* 0x000fe200000e0000 */
[----:B------:R-:W-:Y:S01]  /*c1c0*/  USHF.R.S32.HI UR9, URZ, 0x1f, UR4 ;  /* 0x0000001f3f097899 */ /* 0x000fe20008011404 */
[----:B------:R-:W-:Y:S01]  /*c1d0*/  R2UR UR14, R214 ;  /* 0x00000000d60e72ca */ /* 0x000fe200000e0000 */
[----:B------:R-:W-:Y:S01]  /*c1e0*/  UMOV UR8, UR4 ;  /* 0x0000000400087c82 */ /* 0x000fe20008000000 */
[----:B------:R-:W-:Y:S01]  /*c1f0*/  IMAD R6, R212, 0x80, R220 ;  /* 0x00000080d4067824 */ /* 0x000fe200078e02dc */
[----:B------:R-:W-:Y:S01]  /*c200*/  LOP3.LUT R24, R25, 0x380, RZ, 0xc0, !PT ;  /* 0x0000038019187812 */ /* 0x000fe200078ec0ff */
[----:B------:R-:W-:Y:S01]  /*c210*/  ULDC.64 UR18, c[0x0][0x208] ;  /* 0x0000820000127ab9 */ /* 0x000fe20000000a00 */
[C---:B------:R-:W-:Y:S02]  /*c220*/  IADD3 R11, P1, R8.reuse, 0x2000, RZ ;  /* 0x00002000080b7810 */ /* 0x040fe40007f3e0ff */
[----:B------:R-:W-:-:S02]  /*c230*/  IADD3 R13, P2, R8, 0x3000, RZ ;  /* 0x00003000080d7810 */ /* 0x000fc40007f5e0ff */
[----:B------:R-:W-:Y:S01]  /*c240*/  USHF.R.S32.HI UR11, URZ, 0x1f, UR16 ;  /* 0x0000001f3f0b7899 */ /* 0x000fe20008011410 */
[----:B------:R-:W-:Y:S01]  /*c250*/  SHF.R.U64 R24, R24, 0x3, RZ ;  /* 0x0000000318187819 */ /* 0x000fe200000012ff */
[----:B------:R-:W-:Y:S01]  /*c260*/  USEL UR15, UR15, URZ, !UP0 ;  /* 0x0000003f0f0f7287 */ /* 0x000fe2000c000000 */
[----:B------:R-:W-:Y:S01]  /*c270*/  LOP3.LUT R10, R11, 0x380, RZ, 0xc0, !PT ;  /* 0x000003800b0a7812 */ /* 0x000fe200078ec0ff */
[----:B------:R-:W-:Y:S01]  /*c280*/  UIMAD UR10, UR11, UR12, URZ ;  /* 0x0000000c0b0a72a4 */ /* 0x000fe2000f8e023f */
[----:B------:R-:W-:Y:S01]  /*c290*/  SHF.R.S32.HI R3, RZ, 0x1f, R6 ;  /* 0x0000001fff037819 */ /* 0x000fe20000011406 */
[----:B------:R-:W-:Y:S01]  /*c2a0*/  UIMAD.WIDE.U32 UR6, UR16, UR12, UR8 ;  /* 0x0000000c100672a5 */ /* 0x000fe2000f8e0008 */
[----:B------:R-:W-:Y:S01]  /*c2b0*/  LOP3.LUT R12, R13, 0x380, RZ, 0xc0, !PT ;  /* 0x000003800d0c7812 */ /* 0x000fe200078ec0ff */
[----:B------:R-:W-:Y:S01]  /*c2c0*/  UIMAD UR10, UR16, UR13, UR10 ;  /* 0x0000000d100a72a4 */ /* 0x000fe2000f8e020a */
[----:B------:R-:W-:Y:S01]  /*c2d0*/  LOP3.LUT R24, R24, R25, RZ, 0x3c, !PT ;  /* 0x0000001918187212 */ /* 0x000fe200078e3cff */
[----:B------:R-:W-:Y:S01]  /*c2e0*/  USEL UR14, UR14, URZ, !UP0 ;  /* 0x0000003f0e0e7287 */ /* 0x000fe2000c000000 */
[----:B------:R-:W-:Y:S01]  /*c2f0*/  SHF.R.U64 R10, R10, 0x3, RZ ;  /* 0x000000030a0a7819 */ /* 0x000fe200000012ff */
[----:B------:R-:W-:Y:S01]  /*c300*/  ULDC.64 UR12, c[0x0][0xb78] ;  /* 0x0002de00000c7ab9 */ /* 0x000fe20000000a00 */
[----:B------:R-:W-:Y:S01]  /*c310*/  UIADD3 UR7, UR7, UR10, URZ ;  /* 0x0000000a07077290 */ /* 0x000fe2000fffe03f */
[----:B------:R-:W-:Y:S01]  /*c320*/  SHF.R.U64 R12, R12, 0x3, RZ ;  /* 0x000000030c0c7819 */ /* 0x000fe200000012ff */
[----:B------:R-:W-:Y:S01]  /*c330*/  UIMAD UR8, UR15, UR12, URZ ;  /* 0x0000000c0f0872a4 */ /* 0x000fe2000f8e023f */
[----:B------:R-:W-:Y:S01]  /*c340*/  IMAD.X R25, RZ, RZ, R9, P0 ;  /* 0x000000ffff197224 */ /* 0x000fe200000e0609 */
[----:B------:R-:W-:Y:S01]  /*c350*/  UIMAD.WIDE.U32 UR6, UR14, UR12, UR6 ;  /* 0x0000000c0e0672a5 */ /* 0x000fe2000f8e0006 */
[----:B------:R-:W-:Y:S01]  /*c360*/  IADD3 R73, P0, R8, 0x8000, RZ ;  /* 0x0000800008497810 */ /* 0x000fe20007f1e0ff */
[----:B------:R-:W-:Y:S01]  /*c370*/  UIMAD UR8, UR14, UR13, UR8 ;  /* 0x0000000d0e0872a4 */ /* 0x000fe2000f8e0208 */
[----:B------:R-:W-:-:S02]  /*c380*/  LOP3.LUT R10, R10, R11, RZ, 0x3c, !PT ;  /* 0x0000000b0a0a7212 */ /* 0x000fc400078e3cff */
[----:B------:R-:W-:Y:S01]  /*c390*/  LOP3.LUT R12, R12, R13, RZ, 0x3c, !PT ;  /* 0x0000000d0c0c7212 */ /* 0x000fe200078e3cff */
[----:B------:R-:W-:Y:S01]  /*c3a0*/  IMAD.X R13, RZ, RZ, R9, P2 ;  /* 0x000000ffff0d7224 */ /* 0x000fe200010e0609 */
[----:B------:R-:W-:Y:S01]  /*c3b0*/  IADD3 R4, P3, R6, UR6, RZ ;  /* 0x0000000606047c10 */ /* 0x000fe2000ff7e0ff */
[----:B------:R-:W-:Y:S01]  /*c3c0*/  IMAD.U32 R14, RZ, RZ, UR8 ;  /* 0x00000008ff0e7e24 */ /* 0x000fe2000f8e00ff */
[----:B------:R-:W-:Y:S01]  /*c3d0*/  IADD3.X R11, RZ, R9, RZ, P1, !PT ;  /* 0x00000009ff0b7210 */ /* 0x000fe20000ffe4ff */
[----:B------:R-:W-:Y:S01]  /*c3e0*/  ULDC.64 UR12, c[0x0][0xaa0] ;  /* 0x0002a800000c7ab9 */ /* 0x000fe20000000a00 */
[----:B------:R-:W-:Y:S02]  /*c3f0*/  IADD3 R65, P1, R8, 0x9000, RZ ;  /* 0x0000900008417810 */ /* 0x000fe40007f3e0ff */
[----:B------:R-:W-:Y:S01]  /*c400*/  IADD3.X R3, R3, UR7, R14, P3, !PT ;  /* 0x0000000703037c10 */ /* 0x000fe20009ffe40e */
[----:B------:R-:W-:Y:S01]  /*c410*/  ULDC.64 UR6, c[0x0][0xb40] ;  /* 0x0002d00000067ab9 */ /* 0x000fe20000000a00 */
[----:B------:R-:W-:-:S02]  /*c420*/  LOP3.LUT R72, R73, 0x380, RZ, 0xc0, !PT ;  /* 0x0000038049487812 */ /* 0x000fc400078ec0ff */
[----:B------:R-:W-:Y:S02]  /*c430*/  LEA R20, P3, R4, UR6, 0x2 ;  /* 0x0000000604147c11 */ /* 0x000fe4000f8610ff */
[----:B------:R-:W-:Y:S02]  /*c440*/  IADD3 R53, P2, R8, 0xa000, RZ ;  /* 0x0000a00008357810 */ /* 0x000fe40007f5e0ff */
[----:B------:R-:W-:Y:S01]  /*c450*/  LEA.HI.X R21, R4, UR7, R3, 0x2, P3 ;  /* 0x0000000704157c11 */ /* 0x000fe200098f1403 */
[----:B------:R-:W-:Y:S01]  /*c460*/  VIADD R4, R6, 0x8 ;  /* 0x0000000806047836 */ /* 0x000fe20000000000 */
[C---:B------:R-:W-:Y:S02]  /*c470*/  IADD3 R49, P6, R8.reuse, 0x4000, RZ ;  /* 0x0000400008317810 */ /* 0x040fe40007fde0ff */
[C---:B------:R-:W-:Y:S02]  /*c480*/  IADD3 R41, P5, R8.reuse, 0x5000, RZ ;  /* 0x0000500008297810 */ /* 0x040fe40007fbe0ff */
[----:B------:R-:W-:-:S02]  /*c490*/  IADD3 R37, P4, R8, 0x6000, RZ ;  /* 0x0000600008257810 */ /* 0x000fc40007f9e0ff */
[----:B------:R-:W-:Y:S02]  /*c4a0*/  IADD3 R29, P3, R8, 0x7000, RZ ;  /* 0x00007000081d7810 */ /* 0x000fe40007f7e0ff */
[----:B------:R-:W-:Y:S02]  /*c4b0*/  LOP3.LUT R64, R65, 0x380, RZ, 0xc0, !PT ;  /* 0x0000038041407812 */ /* 0x000fe400078ec0ff */
[----:B------:R-:W-:Y:S02]  /*c4c0*/  SHF.R.U64 R72, R72, 0x3, RZ ;  /* 0x0000000348487819 */ /* 0x000fe400000012ff */
[----:B------:R-:W-:Y:S02]  /*c4d0*/  LOP3.LUT R52, R53, 0x380, RZ, 0xc0, !PT ;  /* 0x0000038035347812 */ /* 0x000fe400078ec0ff */
[----:B------:R-:W-:Y:S02]  /*c4e0*/  LOP3.LUT R48, R49, 0x380, RZ, 0xc0, !PT ;  /* 0x0000038031307812 */ /* 0x000fe400078ec0ff */
[----:B------:R-:W-:-:S02]  /*c4f0*/  LOP3.LUT R40, R41, 0x380, RZ, 0xc0, !PT ;  /* 0x0000038029287812 */ /* 0x000fc400078ec0ff */
[----:B------:R-:W-:Y:S02]  /*c500*/  LOP3.LUT R36, R37, 0x380, RZ, 0xc0, !PT ;  /* 0x0000038025247812 */ /* 0x000fe400078ec0ff */
[----:B------:R-:W-:Y:S02]  /*c510*/  LOP3.LUT R28, R29, 0x380, RZ, 0xc0, !PT ;  /* 0x000003801d1c7812 */ /* 0x000fe400078ec0ff */
[----:B------:R-:W-:Y:S02]  /*c520*/  SHF.R.U64 R64, R64, 0x3, RZ ;  /* 0x0000000340407819 */ /* 0x000fe400000012ff */
[----:B------:R-:W-:Y:S01]  /*c530*/  LOP3.LUT R72, R72, R73, RZ, 0x3c, !PT ;  /* 0x0000004948487212 */ /* 0x000fe200078e3cff */
[----:B------:R-:W-:Y:S01]  /*c540*/  IMAD.X R73, RZ, RZ, R9, P0 ;  /* 0x000000ffff497224 */ /* 0x000fe200000e0609 */
[----:B------:R-:W-:Y:S02]  /*c550*/  SHF.R.U64 R52, R52, 0x3, RZ ;  /* 0x0000000334347819 */ /* 0x000fe400000012ff */
[----:B------:R-:W-:-:S02]  /*c560*/  SHF.R.U64 R48, R48, 0x3, RZ ;  /* 0x0000000330307819 */ /* 0x000fc400000012ff */
[----:B------:R-:W-:Y:S02]  /*c570*/  SHF.R.U64 R40, R40, 0x3, RZ ;  /* 0x0000000328287819 */ /* 0x000fe400000012ff */
[----:B------:R-:W-:Y:S02]  /*c580*/  SHF.R.U64 R36, R36, 0x3, RZ ;  /* 0x0000000324247819 */ /* 0x000fe400000012ff */
[----:B------:R-:W-:Y:S02]  /*c590*/  SHF.R.U64 R28, R28, 0x3, RZ ;  /* 0x000000031c1c7819 */ /* 0x000fe400000012ff */
[----:B------:R-:W-:Y:S02]  /*c5a0*/  LOP3.LUT P0, RZ, R217, 0x3, RZ, 0xc0, !PT ;  /* 0x00000003d9ff7812 */ /* 0x000fe4000780c0ff */
[----:B------:R-:W-:Y:S02]  /*c5b0*/  LOP3.LUT R64, R64, R65, RZ, 0x3c, !PT ;  /* 0x0000004140407212 */ /* 0x000fe400078e3cff */
[----:B------:R-:W-:Y:S01]  /*c5c0*/  LOP3.LUT R52, R52, R53, RZ, 0x3c, !PT ;  /* 0x0000003534347212 */ /* 0x000fe200078e3cff */
[----:B------:R-:W-:Y:S01]  /*c5d0*/  IMAD.X R53, RZ, RZ, R9, P2 ;  /* 0x000000ffff357224 */ /* 0x000fe200010e0609 */
[----:B------:R-:W-:-:S02]  /*c5e0*/  IADD3.X R65, RZ, R9, RZ, P1, !PT ;  /* 0x00000009ff417210 */ /* 0x000fc40000ffe4ff */
[----:B------:R-:W-:Y:S01]  /*c5f0*/  LOP3.LUT R48, R48, R49, RZ, 0x3c, !PT ;  /* 0x0000003130307212 */ /* 0x000fe200078e3cff */
[--C-:B------:R-:W-:Y:S01]  /*c600*/  IMAD.X R49, RZ, RZ, R9.reuse, P6 ;  /* 0x000000ffff317224 */ /* 0x100fe200030e0609 */
[----:B------:R-:W-:Y:S01]  /*c610*/  LOP3.LUT R40, R40, R41, RZ, 0x3c, !PT ;  /* 0x0000002928287212 */ /* 0x000fe200078e3cff */
[--C-:B------:R-:W-:Y:S01]  /*c620*/  IMAD.X R41, RZ, RZ, R9.reuse, P5 ;  /* 0x000000ffff297224 */ /* 0x100fe200028e0609 */
[----:B------:R-:W-:Y:S01]  /*c630*/  LOP3.LUT R36, R36, R37, RZ, 0x3c, !PT ;  /* 0x0000002524247212 */ /* 0x000fe200078e3cff */
[--C-:B------:R-:W-:Y:S01]  /*c640*/  IMAD.X R37, RZ, RZ, R9.reuse, P4 ;  /* 0x000000ffff257224 */ /* 0x100fe200020e0609 */
[----:B------:R-:W-:Y:S01]  /*c650*/  LOP3.LUT R28, R28, R29, RZ, 0x3c, !PT ;  /* 0x0000001d1c1c7212 */ /* 0x000fe200078e3cff */
[----:B------:R-:W-:Y:S01]  /*c660*/  IMAD.X R29, RZ, RZ, R9, P3 ;  /* 0x000000ffff1d7224 */ /* 0x000fe200018e0609 */
[----:B-----5:R-:W-:Y:S02]  /*c670*/  ISETP.GE.OR P1, PT, R6, R81, P0 ;  /* 0x000000510600720c */ /* 0x020fe40000726670 */
[----:B------:R-:W-:-:S02]  /*c680*/  IADD3 R6, P2, R8, 0xf000, RZ ;  /* 0x0000f00008067810 */ /* 0x000fc40007f5e0ff */
[C---:B------:R-:W-:Y:S02]  /*c690*/  IADD3 R45, P6, R8.reuse, 0xb000, RZ ;  /* 0x0000b000082d7810 */ /* 0x040fe40007fde0ff */
[C---:B------:R-:W-:Y:S02]  /*c6a0*/  IADD3 R77, P5, R8.reuse, 0xc000, RZ ;  /* 0x0000c000084d7810 */ /* 0x040fe40007fbe0ff */
[C---:B------:R-:W-:Y:S02]  /*c6b0*/  IADD3 R69, P4, R8.reuse, 0xd000, RZ ;  /* 0x0000d00008457810 */ /* 0x040fe40007f9e0ff */
[----:B------:R-:W-:Y:S02]  /*c6c0*/  IADD3 R61, P3, R8, 0xe000, RZ ;  /* 0x0000e000083d7810 */ /* 0x000fe40007f7e0ff */
[----:B------:R-:W-:Y:S02]  /*c6d0*/  LOP3.LUT R3, R6, 0x380, RZ, 0xc0, !PT ;  /* 0x0000038006037812 */ /* 0x000fe400078ec0ff */
[----:B------:R-:W-:Y:S01]  /*c6e0*/  LOP3.LUT R33, R8, 0x380, RZ, 0xc0, !PT ;  /* 0x0000038008217812 */ /* 0x000fe200078ec0ff */
[----:B------:R-:W-:Y:S01]  /*c6f0*/  UIMAD UR6, UR9, UR12, URZ ;  /* 0x0000000c090672a4 */ /* 0x000fe2000f8e023f */
[----:B------:R-:W-:Y:S01]  /*c700*/  LOP3.LUT R44, R45, 0x380, RZ, 0xc0, !PT ;  /* 0x000003802d2c7812 */ /* 0x000fe200078ec0ff */
[----:B------:R0:W-:Y:S01]  /*c710*/  @!P1 STG.E desc[UR18][R20.64], R2 ;  /* 0x0000000214009986 */ /* 0x0001e2000c101912 */
[----:B------:R-:W-:-:S02]  /*c720*/  LOP3.LUT R76, R77, 0x380, RZ, 0xc0, !PT ;  /* 0x000003804d4c7812 */ /* 0x000fc400078ec0ff */
[----:B------:R-:W-:Y:S02]  /*c730*/  LOP3.LUT R68, R69, 0x380, RZ, 0xc0, !PT ;  /* 0x0000038045447812 */ /* 0x000fe400078ec0ff */
[----:B------:R-:W-:Y:S02]  /*c740*/  LOP3.LUT R60, R61, 0x380, RZ, 0xc0, !PT ;  /* 0x000003803d3c7812 */ /* 0x000fe400078ec0ff */
[----:B------:R-:W-:Y:S02]  /*c750*/  ISETP.GE.OR P0, PT, R4, R81, P0 ;  /* 0x000000510400720c */ /* 0x000fe40000706670 */
[----:B------:R-:W-:Y:S02]  /*c760*/  SHF.R.U64 R3, R3, 0x3, RZ ;  /* 0x0000000303037819 */ /* 0x000fe400000012ff */
[----:B------:R-:W-:Y:S02]  /*c770*/  SHF.R.U64 R44, R44, 0x3, RZ ;  /* 0x000000032c2c7819 */ /* 0x000fe400000012ff */
[----:B------:R-:W-:-:S02]  /*c780*/  SHF.R.U64 R76, R76, 0x3, RZ ;  /* 0x000000034c4c7819 */ /* 0x000fc400000012ff */
[----:B------:R-:W-:Y:S02]  /*c790*/  SHF.R.U64 R68, R68, 0x3, RZ ;  /* 0x0000000344447819 */ /* 0x000fe400000012ff */
[----:B------:R-:W-:Y:S02]  /*c7a0*/  SHF.R.U64 R60, R60, 0x3, RZ ;  /* 0x000000033c3c7819 */ /* 0x000fe400000012ff */
[----:B------:R-:W-:Y:S02]  /*c7b0*/  SHF.R.U64 R33, R33, 0x3, RZ ;  /* 0x0000000321217819 */ /* 0x000fe400000012ff */
[--C-:B------:R-:W-:Y:S01]  /*c7c0*/  SHF.R.S32.HI R19, RZ, 0x1f, R18.reuse ;  /* 0x0000001fff137819 */ /* 0x100fe20000011412 */
[----:B------:R-:W-:Y:S01]  /*c7d0*/  UIMAD UR6, UR4, UR13, UR6 ;  /* 0x0000000d040672a4 */ /* 0x000fe2000f8e0206 */
[----:B------:R-:W-:Y:S01]  /*c7e0*/  LOP3.LUT R56, R3, R6, RZ, 0x3c, !PT ;  /* 0x0000000603387212 */ /* 0x000fe200078e3cff */
[----:B------:R-:W-:Y:S01]  /*c7f0*/  IMAD.U32 R3, RZ, RZ, UR12 ;  /* 0x0000000cff037e24 */ /* 0x000fe2000f8e00ff */
[----:B------:R-:W-:Y:S01]  /*c800*/  LOP3.LUT R44, R44, R45, RZ, 0x3c, !PT ;  /* 0x0000002d2c2c7212 */ /* 0x000fe200078e3cff */
[--C-:B------:R-:W-:Y:S01]  /*c810*/  IMAD.X R45, RZ, RZ, R9.reuse, P6 ;  /* 0x000000ffff2d7224 */ /* 0x100fe200030e0609 */
[----:B------:R-:W-:Y:S01]  /*c820*/  LOP3.LUT R76, R76, R77, RZ, 0x3c, !PT ;  /* 0x0000004d4c4c7212 */ /* 0x000fe200078e3cff */
[--C-:B------:R-:W-:Y:S01]  /*c830*/  IMAD.X R77, RZ, RZ, R9.reuse, P5 ;  /* 0x000000ffff4d7224 */ /* 0x100fe200028e0609 */
[----:B------:R-:W-:Y:S01]  /*c840*/  LOP3.LUT R68, R68, R69, RZ, 0x3c, !PT ;  /* 0x0000004544447212 */ /* 0x000fe200078e3cff */
[--C-:B------:R-:W-:Y:S01]  /*c850*/  IMAD.X R69, RZ, RZ, R9.reuse, P4 ;  /* 0x000000ffff457224 */ /* 0x100fe200020e0609 */
[----:B------:R-:W-:Y:S01]  /*c860*/  LOP3.LUT R60, R60, R61, RZ, 0x3c, !PT ;  /* 0x0000003d3c3c7212 */ /* 0x000fe200078e3cff */
[--C-:B------:R-:W-:Y:S01]  /*c870*/  IMAD.X R61, RZ, RZ, R9.reuse, P3 ;  /* 0x000000ffff3d7224 */ /* 0x100fe200018e0609 */
[----:B------:R-:W-:Y:S01]  /*c880*/  LOP3.LUT R32, R33, R8, RZ, 0x3c, !PT ;  /* 0x0000000821207212 */ /* 0x000fe200078e3cff */
[----:B------:R-:W-:Y:S01]  /*c890*/  IMAD.MOV.U32 R33, RZ, RZ, R9 ;  /* 0x000000ffff217224 */ /* 0x000fe200078e0009 */
[----:B------:R-:W-:Y:S01]  /*c8a0*/  IADD3.X R57, RZ, R9, RZ, P2, !PT ;  /* 0x00000009ff397210 */ /* 0x000fe200017fe4ff */
[----:B0-----:R-:W-:Y:S01]  /*c8b0*/  IMAD.WIDE.U32 R2, R3, UR4, R18 ;  /* 0x0000000403027c25 */ /* 0x001fe2000f8e0012 */
[----:B------:R0:W-:Y:S03]  /*c8c0*/  @!P0 STG.E desc[UR18][R20.64+0x20], R0 ;  /* 0x0000200014008986 */ /* 0x0001e6000c101912 */
[----:B------:R-:W-:Y:S01]  /*c8d0*/  VIADD R3, R3, UR6 ;  /* 0x0000000603037c36 */ /* 0x000fe20008000000 */
[----:B------:R-:W5:Y:S01]  /*c8e0*/  LD.E.128 R32, desc[UR18][R32.64] ;  /* 0x0000001220207980 */ /* 0x000f62000c101d00 */
[----:B------:R-:W-:-:S03]  /*c8f0*/  ULDC.64 UR6, c[0x0][0xae0] ;  /* 0x0002b80000067ab9 */ /* 0x000fc60000000a00 */
[----:B------:R-:W5:Y:S04]  /*c900*/  LD.E.128 R24, desc[UR18][R24.64] ;  /* 0x0000001218187980 */ /* 0x000f68000c101d00 */
        /* <DEDUP_REMOVED lines=13> */
[----:B------:R-:W5:Y:S01]  /*c9e0*/  LD.E.128 R56, desc[UR18][R56.64] ;  /* 0x0000001238387980 */ /* 0x000f62000c101d00 */
[----:B------:R-:W-:Y:S01]  /*c9f0*/  UIMAD UR4, UR11, UR6, URZ ;  /* 0x000000060b0472a4 */ /* 0x000fe2000f8e023f */
[----:B------:R-:W-:Y:S01]  /*ca00*/  IMAD R81, R212, -0x80, R81 ;  /* 0xffffff80d4517824 */ /* 0x000fe200078e0251 */
[C---:B------:R-:W-:Y:S01]  /*ca10*/  IADD3 R4, R22.reuse, 0x60, RZ ;  /* 0x0000006016047810 */ /* 0x040fe20007ffe0ff */
[----:B------:R-:W-:Y:S01]  /*ca20*/  @!PT LDS RZ, [RZ] ;  /* 0x00000000fffff984 */ /* 0x000fe20000000800 */
[----:B------:R-:W-:Y:S01]  /*ca30*/  @!PT LDS RZ, [RZ] ;  /* 0x00000000fffff984 */ /* 0x000fe20000000800 */
[----:B------:R-:W-:Y:S01]  /*ca40*/  @!PT LDS RZ, [RZ] ;  /* 0x00000000fffff984 */ /* 0x000fe20000000800 */
[----:B------:R-:W-:Y:S01]  /*ca50*/  @!PT LDS RZ, [RZ] ;  /* 0x00000000fffff984 */ /* 0x000fe20000000800 */
[----:B------:R1:W-:Y:S06]  /*ca60*/  MEMBAR.ALL.CTA ;  /* 0x0000000000007992 */ /* 0x0003ec0000008000 */
[----:B-1----:R-:W1:Y:S01]  /*ca70*/  FENCE.VIEW.ASYNC.S ;  /* 0x00000000000073c6 */ /* 0x002e620000000000 */
[C---:B0-----:R-:W-:Y:S01]  /*ca80*/  VIADD R0, R22.reuse, 0x20 ;  /* 0x0000002016007836 */ /* 0x041fe20000000000 */
[----:B------:R-:W-:Y:S01]  /*ca90*/  UIMAD UR4, UR16, UR7, UR4 ;  /* 0x00000007100472a4 */ /* 0x000fe2000f8e0204 */
[----:B------:R-:W-:Y:S01]  /*caa0*/  IMAD.U32 R19, RZ, RZ, UR6 ;  /* 0x00000006ff137e24 */ /* 0x000fe2000f8e00ff */
[-C--:B------:R-:W-:Y:S01]  /*cab0*/  ISETP.GE.AND P3, PT, R22, R81.reuse, PT ;  /* 0x000000511600720c */ /* 0x080fe20003f66270 */
[----:B------:R-:W-:Y:S01]  /*cac0*/  ULDC.64 UR6, c[0x0][0xae8] ;  /* 0x0002ba0000067ab9 */ /* 0x000fe20000000a00 */
[-C--:B------:R-:W-:Y:S01]  /*cad0*/  ISETP.GE.AND P0, PT, R0, R81.reuse, PT ;  /* 0x000000510000720c */ /* 0x080fe20003f06270 */
[----:B------:R-:W-:Y:S01]  /*cae0*/  IMAD.WIDE.U32 R2, R19, UR16, R2 ;  /* 0x0000001013027c25 */ /* 0x000fe2000f8e0002 */
[----:B------:R-:W-:Y:S01]  /*caf0*/  ISETP.GE.AND P2, PT, R4, R81, PT ;  /* 0x000000510400720c */ /* 0x000fe20003f46270 */
[----:B------:R-:W-:Y:S01]  /*cb00*/  BSSY B1, `(.L_x_285) ;  /* 0x0000026000017945 */ /* 0x000fe20003800000 */
[----:B------:R-:W-:Y:S01]  /*cb10*/  SHF.R.S32.HI R23, RZ, 0x1f, R22 ;  /* 0x0000001fff177819 */ /* 0x000fe20000011416 */
[----:B------:R-:W-:-:S02]  /*cb20*/  VIADD R0, R22, 0x40 ;  /* 0x0000004016007836 */ /* 0x000fc40000000000 */
[----:B------:R-:W-:Y:S01]  /*cb30*/  VIADD R3, R3, UR4 ;  /* 0x0000000403037c36 */ /* 0x000fe20008000000 */
[----:B------:R-:W-:Y:S01]  /*cb40*/  UIMAD UR4, UR15, UR6, URZ ;  /* 0x000000060f0472a4 */ /* 0x000fe2000f8e023f */
[----:B------:R-:W-:Y:S01]  /*cb50*/  VIADD R152, R152, 0x38820 ;  /* 0x0003882098987836 */ /* 0x000fe20000000000 */
[----:B------:R-:W-:Y:S01]  /*cb60*/  ISETP.GE.AND P1, PT, R0, R81, PT ;  /* 0x000000510000720c */ /* 0x000fe20003f26270 */
[----:B------:R-:W-:Y:S01]  /*cb70*/  IMAD.U32 R81, RZ, RZ, UR6 ;  /* 0x00000006ff517e24 */ /* 0x000fe2000f8e00ff */
[----:B------:R-:W-:Y:S01]  /*cb80*/  UIMAD UR4, UR14, UR7, UR4 ;  /* 0x000000070e0472a4 */ /* 0x000fe2000f8e0204 */
[----:B------:R-:W-:Y:S01]  /*cb90*/  IMAD.WIDE R20, R212, 0x80, R22 ;  /* 0x00000080d4147825 */ /* 0x000fe200078e0216 */
[----:B------:R-:W-:-:S03]  /*cba0*/  PRMT R152, RZ, 0x654, R152 ;  /* 0x00000654ff987816 */ /* 0x000fc60000000098 */
[----:B------:R-:W-:Y:S01]  /*cbb0*/  IMAD.WIDE.U32 R80, R81, UR14, R2 ;  /* 0x0000000e51507c25 */ /* 0x000fe2000f8e0002 */
[----:B-1----:R0:W-:Y:S03]  /*cbc0*/  SYNCS.ARRIVE.TRANS64.RED.A1T0 RZ, [R152+URZ], RZ ;  /* 0x000000ff98ff79a7 */ /* 0x0021e6000810043f */
[----:B------:R-:W-:Y:S01]  /*cbd0*/  VIADD R85, R81, UR4 ;  /* 0x0000000451557c36 */ /* 0x000fe20008000000 */
[----:B------:R-:W-:Y:S06]  /*cbe0*/  @P3 BRA `(.L_x_286) ;  /* 0x00000000005c3947 */ /* 0x000fec0003800000 */
[----:B------:R-:W-:Y:S01]  /*cbf0*/  ULDC.64 UR6, c[0x0][0xad8] ;  /* 0x0002b60000067ab9 */ /* 0x000fe20000000a00 */
[----:B------:R-:W-:Y:S01]  /*cc00*/  MOV R3, R85 ;  /* 0x0000005500037202 */ /* 0x000fe20000000f00 */
[----:B------:R-:W-:Y:S01]  /*cc10*/  IMAD R19, R21, UR6, RZ ;  /* 0x0000000615137c24 */ /* 0x000fe2000f8e02ff */
[----:B------:R-:W-:Y:S01]  /*cc20*/  ULDC UR4, c[0x0][0xa8c] ;  /* 0x0002a30000047ab9 */ /* 0x000fe20000000800 */
[----:B------:R-:W-:Y:S01]  /*cc30*/  IMAD.MOV.U32 R2, RZ, RZ, R80 ;  /* 0x000000ffff027224 */ /* 0x000fe200078e0050 */
[C---:B------:R-:W-:Y:S01]  /*cc40*/  ISETP.GE.AND P4, PT, R18.reuse, UR4, PT ;  /* 0x0000000412007c0c */ /* 0x040fe2000bf86270 */
[----:B------:R-:W-:Y:S01]  /*cc50*/  VIADD R0, R18, 0x40 ;  /* 0x0000004012007836 */ /* 0x000fe20000000000 */
[----:B------:R-:W-:Y:S01]  /*cc60*/  ULDC.64 UR8, c[0x0][0x208] ;  /* 0x0000820000087ab9 */ /* 0x000fe20000000a00 */
[----:B------:R-:W-:-:S03]  /*cc70*/  IMAD.WIDE.U32 R2, R20, UR6, R2 ;  /* 0x0000000614027c25 */ /* 0x000fc6000f8e0002 */
[----:B------:R-:W-:Y:S01]  /*cc80*/  ISETP.GE.AND P3, PT, R0, UR4, PT ;  /* 0x0000000400007c0c */ /* 0x000fe2000bf66270 */
[----:B------:R-:W-:Y:S01]  /*cc90*/  IMAD R19, R20, UR7, R19 ;  /* 0x0000000714137c24 */ /* 0x000fe2000f8e0213 */
[----:B------:R-:W-:Y:S01]  /*cca0*/  ULDC.64 UR6, c[0x0][0xa80] ;  /* 0x0002a00000067ab9 */ /* 0x000fe20000000a00 */
[----:B------:R-:W-:Y:S01]  /*ccb0*/  VIADD R0, R18, 0x80 ;  /* 0x0000008012007836 */ /* 0x000fe20000000000 */
[----:B------:R-:W-:Y:S01]  /*ccc0*/  LEA R82, P6, R2, UR6, 0x1 ;  /* 0x0000000602527c11 */ /* 0x000fe2000f8c08ff */
[----:B------:R-:W-:Y:S02]  /*ccd0*/  IMAD.IADD R3, R3, 0x1, R19 ;  /* 0x0000000103037824 */ /* 0x000fe400078e0213 */
[----:B------:R-:W-:Y:S01]  /*cce0*/  VIADD R4, R18, 0xc0 ;  /* 0x000000c012047836 */ /* 0x000fe20000000000 */
[----:B------:R-:W-:Y:S02]  /*ccf0*/  ISETP.GE.AND P5, PT, R0, UR4, PT ;  /* 0x0000000400007c0c */ /* 0x000fe4000bfa6270 */
[----:B------:R-:W-:-:S02]  /*cd00*/  LEA.HI.X R83, R2, UR7, R3, 0x1, P6 ;  /* 0x0000000702537c11 */ /* 0x000fc4000b0f0c03 */
[----:B------:R-:W-:-:S03]  /*cd10*/  ISETP.GE.AND P6, PT, R4, UR4, PT ;  /* 0x0000000404007c0c */ /* 0x000fc6000bfc6270 */
[----:B-----5:R1:W-:Y:S04]  /*cd20*/  @!P4 STG.E.128 desc[UR8][R82.64], R32 ;  /* 0x000000205200c986 */ /* 0x0203e8000c101d08 */
[----:B------:R1:W-:Y:S04]  /*cd30*/  @!P3 STG.E.128 desc[UR8][R82.64+0x80], R48 ;  /* 0x000080305200b986 */ /* 0x0003e8000c101d08 */
[----:B------:R1:W-:Y:S04]  /*cd40*/  @!P5 STG.E.128 desc[UR8][R82.64+0x100], R72 ;  /* 0x000100485200d986 */ /* 0x0003e8000c101d08 */
[----:B------:R1:W-:Y:S02]  /*cd50*/  @!P6 STG.E.128 desc[UR8][R82.64+0x180], R76 ;  /* 0x0001804c5200e986 */ /* 0x0003e4000c101d08 */
.L_x_286:
[----:B------:R-:W-:Y:S05]  /*cd60*/  BSYNC B1 ;  /* 0x0000000000017941 */ /* 0x000fea0003800000 */
.L_x_285:
[----:B------:R-:W-:Y:S04]  /*cd70*/  BSSY B1, `(.L_x_287) ;  /* 0x000001b000017945 */ /* 0x000fe80003800000 */
[----:B------:R-:W-:Y:S05]  /*cd80*/  @P0 BRA `(.L_x_288) ;  /* 0x0000000000640947 */ /* 0x000fea0003800000 */
[----:B------:R-:W-:Y:S01]  /*cd90*/  IADD3 R19, P0, R20, 0x20, RZ ;  /* 0x0000002014137810 */ /* 0x000fe20007f1e0ff */
[C---:B------:R-:W-:Y:S01]  /*cda0*/  VIADD R2, R18.reuse, 0x40 ;  /* 0x0000004012027836 */ /* 0x040fe20000000000 */
[----:B------:R-:W-:Y:S01]  /*cdb0*/  ULDC UR4, c[0x0][0xa8c] ;  /* 0x0002a30000047ab9 */ /* 0x000fe20000000800 */
[----:B------:R-:W-:Y:S01]  /*cdc0*/  VIADD R3, R18, 0x80 ;  /* 0x0000008012037836 */ /* 0x000fe20000000000 */
[----:B------:R-:W-:Y:S01]  /*cdd0*/  ULDC.64 UR6, c[0x0][0xad8] ;  /* 0x0002b60000067ab9 */ /* 0x000fe20000000a00 */
[----:B------:R-:W-:Y:S01]  /*cde0*/  IMAD.X R0, RZ, RZ, R21, P0 ;  /* 0x000000ffff007224 */ /* 0x000fe200000e0615 */
[----:B------:R-:W-:Y:S01]  /*cdf0*/  ISETP.GE.AND P4, PT, R2, UR4, PT ;  /* 0x0000000402007c0c */ /* 0x000fe2000bf86270 */
[----:B------:R-:W-:Y:S01]  /*ce00*/  IMAD.MOV.U32 R2, RZ, RZ, R80 ;  /* 0x000000ffff027224 */ /* 0x000fe200078e0050 */
[----:B------:R-:W-:Y:S01]  /*ce10*/  ISETP.GE.AND P5, PT, R3, UR4, PT ;  /* 0x0000000403007c0c */ /* 0x000fe2000bfa6270 */
[----:B------:R-:W-:Y:S01]  /*ce20*/  IMAD.MOV.U32 R3, RZ, RZ, R85 ;  /* 0x000000ffff037224 */ /* 0x000fe200078e0055 */
[----:B------:R-:W-:Y:S01]  /*ce30*/  IADD3 R4, R18, 0xc0, RZ ;  /* 0x000000c012047810 */ /* 0x000fe20007ffe0ff */
[----:B------:R-:W-:Y:S01]  /*ce40*/  IMAD R0, R0, UR6, RZ ;  /* 0x0000000600007c24 */ /* 0x000fe2000f8e02ff */
[----:B------:R-:W-:Y:S01]  /*ce50*/  ISETP.GE.AND P3, PT, R18, UR4, PT ;  /* 0x0000000412007c0c */ /* 0x000fe2000bf66270 */
[----:B------:R-:W-:Y:S01]  /*ce60*/  IMAD.WIDE.U32 R2, R19, UR6, R2 ;  /* 0x0000000613027c25 */ /* 0x000fe2000f8e0002 */
[----:B------:R-:W-:Y:S01]  /*ce70*/  ISETP.GE.AND P6, PT, R4, UR4, PT ;  /* 0x0000000404007c0c */ /* 0x000fe2000bfc6270 */
[----:B------:R-:W-:-:S02]  /*ce80*/  ULDC.64 UR8, c[0x0][0x208] ;  /* 0x0000820000087ab9 */ /* 0x000fc40000000a00 */
[----:B------:R-:W-:Y:S01]  /*ce90*/  IMAD R19, R19, UR7, R0 ;  /* 0x0000000713137c24 */ /* 0x000fe2000f8e0200 */
[----:B------:R-:W-:Y:S02]  /*cea0*/  ULDC.64 UR6, c[0x0][0xa80] ;  /* 0x0002a00000067ab9 */ /* 0x000fe40000000a00 */
[----:B-1---5:R-:W-:Y:S01]  /*ceb0*/  LEA R32, P0, R2, UR6, 0x1 ;  /* 0x0000000602207c11 */ /* 0x022fe2000f8008ff */
[----:B------:R-:W-:-:S05]  /*cec0*/  IMAD.IADD R3, R3, 0x1, R19 ;  /* 0x0000000103037824 */ /* 0x000fca00078e0213 */
[----:B------:R-:W-:-:S05]  /*ced0*/  LEA.HI.X R33, R2, UR7, R3, 0x1, P0 ;  /* 0x0000000702217c11 */ /* 0x000fca00080f0c03 */
[----:B------:R2:W-:Y:S04]  /*cee0*/  @!P3 STG.E.128 desc[UR8][R32.64], R24 ;  /* 0x000000182000b986 */ /* 0x0005e8000c101d08 */
[----:B------:R2:W-:Y:S04]  /*cef0*/  @!P4 STG.E.128 desc[UR8][R32.64+0x80], R40 ;  /* 0x000080282000c986 */ /* 0x0005e8000c101d08 */
[----:B------:R2:W-:Y:S04]  /*cf00*/  @!P5 STG.E.128 desc[UR8][R32.64+0x100], R64 ;  /* 0x000100402000d986 */ /* 0x0005e8000c101d08 */
[----:B------:R2:W-:Y:S02]  /*cf10*/  @!P6 STG.E.128 desc[UR8][R32.64+0x180], R68 ;  /* 0x000180442000e986 */ /* 0x0005e4000c101d08 */
.L_x_288:
[----:B------:R-:W-:Y:S05]  /*cf20*/  BSYNC B1 ;  /* 0x0000000000017941 */ /* 0x000fea0003800000 */
.L_x_287:
        /* <DEDUP_REMOVED lines=20> */
[----:B--2--5:R-:W-:Y:S01]  /*d070*/  LEA R24, P0, R2, UR6, 0x1 ;  /* 0x0000000602187c11 */ /* 0x024fe2000f8008ff */
[----:B------:R-:W-:-:S05]  /*d080*/  IMAD.IADD R3, R3, 0x1, R19 ;  /* 0x0000000103037824 */ /* 0x000fca00078e0213 */
[----:B------:R-:W-:-:S05]  /*d090*/  LEA.HI.X R25, R2, UR7, R3, 0x1, P0 ;  /* 0x0000000702197c11 */ /* 0x000fca00080f0c03 */
[----:B------:R3:W-:Y:S04]  /*d0a0*/  @!P1 STG.E.128 desc[UR8][R24.64], R8 ;  /* 0x0000000818009986 */ /* 0x0007e8000c101d08 */
[----:B------:R3:W-:Y:S04]  /*d0b0*/  @!P3 STG.E.128 desc[UR8][R24.64+0x80], R36 ;  /* 0x000080241800b986 */ /* 0x0007e8000c101d08 */
[----:B------:R3:W-:Y:S04]  /*d0c0*/  @!P4 STG.E.128 desc[UR8][R24.64+0x100], R52 ;  /* 0x000100341800c986 */ /* 0x0007e8000c101d08 */
[----:B------:R3:W-:Y:S02]  /*d0d0*/  @!P5 STG.E.128 desc[UR8][R24.64+0x180], R60 ;  /* 0x0001803c1800d986 */ /* 0x0007e4000c101d08 */
.L_x_290:
[----:B------:R-:W-:Y:S05]  /*d0e0*/  BSYNC B1 ;  /* 0x0000000000017941 */ /* 0x000fea0003800000 */
.L_x_289:
[----:B------:R-:W-:Y:S05]  /*d0f0*/  @P2 BRA `(.L_x_291) ;  /* 0x0000000c00a82947 */ /* 0x000fea0003800000 */
[----:B---3-5:R-:W-:Y:S01]  /*d100*/  IADD3 R9, P0, R20, 0x60, RZ ;  /* 0x0000006014097810 */ /* 0x028fe20007f1e0ff */
[----:B------:R-:W-:Y:S01]  /*d110*/  ULDC.64 UR6, c[0x0][0xad8] ;  /* 0x0002b60000067ab9 */ /* 0x000fe20000000a00 */
[----:B------:R-:W-:Y:S01]  /*d120*/  IADD3 R0, R18, 0x40, RZ ;  /* 0x0000004012007810 */ /* 0x000fe20007ffe0ff */
[----:B------:R-:W-:Y:S01]  /*d130*/  IMAD.MOV.U32 R2, RZ, RZ, R80 ;  /* 0x000000ffff027224 */ /* 0x000fe200078e0050 */
[----:B------:R-:W-:Y:S01]  /*d140*/  ULDC UR4, c[0x0][0xa8c] ;  /* 0x0002a30000047ab9 */ /* 0x000fe20000000800 */
[----:B------:R-:W-:Y:S01]  /*d150*/  IMAD.X R20, RZ, RZ, R21, P0 ;  /* 0x000000ffff147224 */ /* 0x000fe200000e0615 */
[----:B------:R-:W-:Y:S01]  /*d160*/  ISETP.GE.AND P2, PT, R0, UR4, PT ;  /* 0x0000000400007c0c */ /* 0x000fe2000bf46270 */
[----:B------:R-:W-:Y:S01]  /*d170*/  IMAD.MOV.U32 R3, RZ, RZ, R85 ;  /* 0x000000ffff037224 */ /* 0x000fe200078e0055 */
[----:B------:R-:W-:Y:S01]  /*d180*/  ISETP.GE.AND P1, PT, R18, UR4, PT ;  /* 0x0000000412007c0c */ /* 0x000fe2000bf26270 */
[----:B------:R-:W-:Y:S01]  /*d190*/  IMAD R20, R20, UR6, RZ ;  /* 0x0000000614147c24 */ /* 0x000fe2000f8e02ff */
[----:B------:R-:W-:Y:S01]  /*d1a0*/  ULDC.64 UR8, c[0x0][0x208] ;  /* 0x0000820000087ab9 */ /* 0x000fe20000000a00 */
[----:B------:R-:W-:-:S02]  /*d1b0*/  VIADD R0, R18, 0x80 ;  /* 0x0000008012007836 */ /* 0x000fc40000000000 */
[----:B------:R-:W-:-:S03]  /*d1c0*/  IMAD.WIDE.U32 R2, R9, UR6, R2 ;  /* 0x0000000609027c25 */ /* 0x000fc6000f8e0002 */
[----:B------:R-:W-:Y:S01]  /*d1d0*/  ISETP.GE.AND P3, PT, R0, UR4, PT ;  /* 0x0000000400007c0c */ /* 0x000fe2000bf66270 */
[----:B------:R-:W-:Y:S01]  /*d1e0*/  IMAD R9, R9, UR7, R20 ;  /* 0x0000000709097c24 */ /* 0x000fe2000f8e0214 */
[----:B------:R-:W-:Y:S01]  /*d1f0*/  ULDC.64 UR6, c[0x0][0xa80] ;  /* 0x0002a00000067ab9 */ /* 0x000fe20000000a00 */
[----:B------:R-:W-:Y:S01]  /*d200*/  VIADD R0, R18, 0xc0 ;  /* 0x000000c012007836 */ /* 0x000fe20000000000 */
[----:B------:R-:W-:Y:S01]  /*d210*/  LEA R8, P0, R2, UR6, 0x1 ;  /* 0x0000000602087c11 */ /* 0x000fe2000f8008ff */
[----:B------:R-:W-:-:S05]  /*d220*/  IMAD.IADD R3, R3, 0x1, R9 ;  /* 0x0000000103037824 */ /* 0x000fca00078e0209 */
[----:B------:R-:W-:Y:S02]  /*d230*/  LEA.HI.X R9, R2, UR7, R3, 0x1, P0 ;  /* 0x0000000702097c11 */ /* 0x000fe400080f0c03 */
[----:B------:R-:W-:-:S03]  /*d240*/  ISETP.GE.AND P0, PT, R0, UR4, PT ;  /* 0x0000000400007c0c */ /* 0x000fc6000bf06270 */
[----:B------:R4:W-:Y:S04]  /*d250*/  @!P1 STG.E.128 desc[UR8][R8.64], R12 ;  /* 0x0000000c08009986 */ /* 0x0009e8000c101d08 */
[----:B------:R4:W-:Y:S04]  /*d260*/  @!P2 STG.E.128 desc[UR8][R8.64+0x80], R28 ;  /* 0x0000801c0800a986 */ /* 0x0009e8000c101d08 */
[----:B------:R4:W-:Y:S02]  /*d270*/  @!P3 STG.E.128 desc[UR8][R8.64+0x100], R44 ;  /* 0x0001002c0800b986 */ /* 0x0009e4000c101d08 */
[----:B------:R-:W-:Y:S05]  /*d280*/  @P0 BRA `(.L_x_291) ;  /* 0x0000000c00440947 */ /* 0x000fea0003800000 */
[----:B------:R-:W-:Y:S02]  /*d290*/  ULDC.64 UR6, c[0x0][0x208] ;  /* 0x0000820000067ab9 */ /* 0x000fe40000000a00 */
[----:B------:R3:W-:Y:S01]  /*d2a0*/  STG.E.128 desc[UR6][R8.64+0x180], R56 ;  /* 0x0001803808007986 */ /* 0x0007e2000c101d06 */
[----:B------:R-:W-:Y:S05]  /*d2b0*/  BRA `(.L_x_291) ;  /* 0x0000000c00387947 */ /* 0x000fea0003800000 */
.L_x_283:
[----:B------:R-:W-:Y:S01]  /*d2c0*/  R2UR UR4, R214 ;  /* 0x00000000d60472ca */ /* 0x000fe200000e0000 */
[----:B------:R-:W-:Y:S01]  /*d2d0*/  ULDC.64 UR6, c[0x0][0xbd8] ;  /* 0x0002f60000067ab9 */ /* 0x000fe20000000a00 */
[----:B------:R-:W-:Y:S01]  /*d2e0*/  R2UR UR9, R215 ;  /* 0x00000000d70972ca */ /* 0x000fe200000e0000 */
[----:B------:R-:W-:Y:S01]  /*d2f0*/  UISETP.NE.U32.AND UP0, UPT, UR6, URZ, UPT ;  /* 0x0000003f0600728c */ /* 0x000fe2000bf05070 */
[----:B------:R-:W-:Y:S01]  /*d300*/  IMAD.MOV.U32 R13, RZ, RZ, RZ ;  /* 0x000000ffff0d7224 */ /* 0x000fe200078e00ff */
[----:B------:R-:W-:Y:S02]  /*d310*/  ULDC.64 UR10, c[0x0][0x208] ;  /* 0x00008200000a7ab9 */ /* 0x000fe40000000a00 */
[----:B------:R-:W-:-:S06]  /*d320*/  UISETP.NE.AND.EX UP0, UPT, UR7, URZ, UPT, UP0 ;  /* 0x0000003f0700728c */ /* 0x000fcc000bf05300 */
[----:B------:R-:W-:Y:S01]  /*d330*/  USHF.L.U32 UR8, UR4, 0x2, URZ ;  /* 0x0000000204087899 */ /* 0x000fe2000800063f */
[----:B------:R-:W0:Y:S01]  /*d340*/  LDC R11, c[0x0][0xa88] ;  /* 0x0002a200ff0b7b82 */ /* 0x000e220000000800 */
[----:B------:R-:W-:Y:S01]  /*d350*/  USHF.L.U64.HI UR9, UR4, 0x2, UR9 ;  /* 0x0000000204097899 */ /* 0x000fe20008010209 */
[----:B------:R-:W-:Y:S01]  /*d360*/  PLOP3.LUT P1, PT, PT, PT, UP0, 0x80, 0x0 ;  /* 0x000000000000781c */ /* 0x000fe20003f2f008 */
[----:B------:R-:W-:-:S04]  /*d370*/  UIADD3 UR4, UP1, UR8, UR6, URZ ;  /* 0x0000000608047290 */ /* 0x000fc8000ff3e03f */
[----:B------:R-:W-:Y:S02]  /*d380*/  UIADD3.X UR6, UR9, UR7, URZ, UP1, !UPT ;  /* 0x0000000709067290 */ /* 0x000fe40008ffe43f */
[----:B------:R-:W-:-:S04]  /*d390*/  IMAD.U32 R2, RZ, RZ, UR4 ;  /* 0x00000004ff027e24 */ /* 0x000fc8000f8e00ff */
[----:B------:R-:W-:Y:S01]  /*d3a0*/  IMAD.U32 R3, RZ, RZ, UR6 ;  /* 0x00000006ff037e24 */ /* 0x000fe2000f8e00ff */
[----:B------:R-:W-:Y:S02]  /*d3b0*/  ULDC.64 UR6, c[0x0][0xbe0] ;  /* 0x0002f80000067ab9 */ /* 0x000fe40000000a00 */
[----:B------:R-:W-:Y:S02]  /*d3c0*/  UISETP.NE.U32.AND UP1, UPT, UR6, URZ, UPT ;  /* 0x0000003f0600728c */ /* 0x000fe4000bf25070 */
[----:B------:R1:W5:Y:S02]  /*d3d0*/  @P1 LDG.E R13, desc[UR10][R2.64] ;  /* 0x0000000a020d1981 */ /* 0x000364000c1e1900 */
[----:B------:R-:W-:-:S06]  /*d3e0*/  UISETP.NE.AND.EX UP1, UPT, UR7, URZ, UPT, UP1 ;  /* 0x0000003f0700728c */ /* 0x000fcc000bf25310 */
[----:B------:R-:W-:-:S05]  /*d3f0*/  PLOP3.LUT P2, PT, PT, PT, UP1, 0x80, 0x0 ;  /* 0x000000000000781c */ /* 0x000fca0003f4f018 */
[----:B------:R-:W-:-:S04]  /*d400*/  @UP1 UIADD3 UR6, UP2, UR8, UR6, URZ ;  /* 0x0000000608061290 */ /* 0x000fc8000ff5e03f */
[----:B------:R-:W-:Y:S02]  /*d410*/  @UP1 UIADD3.X UR7, UR9, UR7, URZ, UP2, !UPT ;  /* 0x0000000709071290 */ /* 0x000fe400097fe43f */
[----:B------:R-:W-:-:S04]  /*d420*/  MOV R8, UR6 ;  /* 0x0000000600087c02 */ /* 0x000fc80008000f00 */
[----:B------:R-:W-:Y:S01]  /*d430*/  IMAD.U32 R9, RZ, RZ, UR7 ;  /* 0x00000007ff097e24 */ /* 0x000fe2000f8e00ff */
[----:B------:R-:W-:-:S04]  /*d440*/  ISETP.GE.AND P0, PT, R223, 0x80, PT ;  /* 0x00000080df00780c */ /* 0x000fc80003f06270 */
[----:B0-----:R1:W5:Y:S01]  /*d450*/  @P2 LDG.E R11, desc[UR10][R8.64] ;  /* 0x0000000a080b2981 */ /* 0x001362000c1e1900 */
[----:B------:R-:W-:Y:S08]  /*d460*/  @P2 BRA `(.L_x_292) ;  /* 0x0000000000142947 */ /* 0x000ff00003800000 */
[----:B------:R-:W-:Y:S05]  /*d470*/  @!P1 BRA `(.L_x_292) ;  /* 0x0000000000109947 */ /* 0x000fea0003800000 */
[----:B------:R-:W-:Y:S02]  /*d480*/  ULDC.64 UR6, c[0x0][0x208] ;  /* 0x0000820000067ab9 */ /* 0x000fe40000000a00 */
[----:B------:R-:W2:Y:S04]  /*d490*/  LDG.E R0, desc[UR6][R2.64] ;  /* 0x0000000602007981 */ /* 0x000ea8000c1e1900 */
[----:B-----5:R-:W2:Y:S02]  /*d4a0*/  LDG.E R11, desc[UR6][R2.64+0x4] ;  /* 0x00000406020b7981 */ /* 0x020ea4000c1e1900 */
[----:B--2---:R-:W-:-:S07]  /*d4b0*/  IMAD.IADD R11, R11, 0x1, -R0 ;  /* 0x000000010b0b7824 */ /* 0x004fce00078e0a00 */
.L_x_292:
[----:B------:R-:W-:Y:S01]  /*d4c0*/  R2UR UR7, R213 ;  /* 0x00000000d50772ca */ /* 0x000fe200000e0000 */
[----:B------:R-:W-:Y:S01]  /*d4d0*/  BSSY B1, `(.L_x_293) ;  /* 0x0000023000017945 */ /* 0x000fe20003800000 */
[----:B------:R-:W-:Y:S02]  /*d4e0*/  R2UR UR6, R214 ;  /* 0x00000000d60672ca */ /* 0x000fe400000e0000 */
[----:B------:R-:W-:Y:S02]  /*d4f0*/  R2UR UR4, R215 ;  /* 0x00000000d70472ca */ /* 0x000fe400000e0000 */
[----:B------:R-:W-:Y:S02]  /*d500*/  SHF.R.S32.HI R19, RZ, 0x1f, R18 ;  /* 0x0000001fff137819 */ /* 0x000fe40000011412 */
[----:B-----5:R-:W-:-:S05]  /*d510*/  SHF.R.S32.HI R4, RZ, 0x1f, R13 ;  /* 0x0000001fff047819 */ /* 0x020fca000001140d */
[----:B------:R-:W-:Y:S02]  /*d520*/  USHF.R.S32.HI UR7, URZ, 0x1f, UR7 ;  /* 0x0000001f3f077899 */ /* 0x000fe40008011407 */
[----:B------:R-:W-:Y:S02]  /*d530*/  USEL UR8, UR6, URZ, !UP0 ;  /* 0x0000003f06087287 */ /* 0x000fe4000c000000 */
[----:B------:R-:W-:Y:S01]  /*d540*/  USEL UR9, UR4, URZ, !UP0 ;  /* 0x0000003f04097287 */ /* 0x000fe2000c000000 */
[----:B------:R-:W-:Y:S11]  /*d550*/  @P0 BRA `(.L_x_294) ;  /* 0x0000000000680947 */ /* 0x000ff60003800000 */
[----:B------:R-:W0:Y:S02]  /*d560*/  S2R R0, SR_TID.X ;  /* 0x0000000000007919 */ /* 0x000e240000002100 */
[----:B0-----:R-:W-:-:S04]  /*d570*/  IMAD R0, R212, 0x80, R0 ;  /* 0x00000080d4007824 */ /* 0x001fc800078e0200 */
[----:B------:R-:W-:-:S05]  /*d580*/  VIADD R0, R0, 0xffffff80 ;  /* 0xffffff8000007836 */ /* 0x000fca0000000000 */
[----:B------:R-:W-:-:S13]  /*d590*/  ISETP.GE.AND P0, PT, R0, R11, PT ;  /* 0x0000000b0000720c */ /* 0x000fda0003f06270 */
[----:B------:R-:W-:Y:S05]  /*d5a0*/  @P0 BRA `(.L_x_294) ;  /* 0x0000000000540947 */ /* 0x000fea0003800000 */
[----:B------:R-:W-:Y:S01]  /*d5b0*/  R2UR UR6, R213 ;  /* 0x00000000d50672ca */ /* 0x000fe200000e0000 */
[----:B------:R-:W-:Y:S01]  /*d5c0*/  ULDC.64 UR10, c[0x0][0xb70] ;  /* 0x0002dc00000a7ab9 */ /* 0x000fe20000000a00 */
[C---:B-1----:R-:W-:Y:S01]  /*d5d0*/  IADD3 R2, P0, R0.reuse, R13, RZ ;  /* 0x0000000d00027210 */ /* 0x042fe20007f1e0ff */
[----:B------:R-:W-:Y:S02]  /*d5e0*/  UIMAD UR4, UR7, UR10, URZ ;  /* 0x0000000a070472a4 */ /* 0x000fe4000f8e023f */
[----:B------:R-:W-:Y:S01]  /*d5f0*/  IMAD.U32 R9, RZ, RZ, UR10 ;  /* 0x0000000aff097e24 */ /* 0x000fe2000f8e00ff */
[----:B------:R-:W-:Y:S01]  /*d600*/  ULDC.64 UR12, c[0x0][0x208] ;  /* 0x00008200000c7ab9 */ /* 0x000fe20000000a00 */
[----:B------:R-:W-:-:S06]  /*d610*/  LEA.HI.X.SX32 R3, R0, R4, 0x1, P0 ;  /* 0x0000000400037211 */ /* 0x000fcc00000f0eff */
[----:B------:R-:W-:Y:S02]  /*d620*/  UIMAD UR4, UR6, UR11, UR4 ;  /* 0x0000000b060472a4 */ /* 0x000fe4000f8e0204 */
[----:B------:R-:W-:Y:S01]  /*d630*/  IMAD.WIDE.U32 R2, R9, UR6, R2 ;  /* 0x0000000609027c25 */ /* 0x000fe2000f8e0002 */
[----:B------:R-:W-:Y:S02]  /*d640*/  ULDC.64 UR10, c[0x0][0xb78] ;  /* 0x0002de00000a7ab9 */ /* 0x000fe40000000a00 */
[----:B------:R-:W-:Y:S02]  /*d650*/  UIMAD UR6, UR9, UR10, URZ ;  /* 0x0000000a090672a4 */ /* 0x000fe4000f8e023f */
[----:B------:R-:W-:Y:S01]  /*d660*/  MOV R9, UR10 ;  /* 0x0000000a00097c02 */ /* 0x000fe20008000f00 */
[----:B------:R-:W-:Y:S01]  /*d670*/  VIADD R3, R3, UR4 ;  /* 0x0000000403037c36 */ /* 0x000fe20008000000 */
[----:B------:R-:W-:-:S03]  /*d680*/  UIMAD UR6, UR8, UR11, UR6 ;  /* 0x0000000b080672a4 */ /* 0x000fc6000f8e0206 */
[----:B------:R-:W-:Y:S01]  /*d690*/  IMAD.WIDE.U32 R2, R9, UR8, R2 ;  /* 0x0000000809027c25 */ /* 0x000fe2000f8e0002 */
[----:B------:R-:W-:-:S03]  /*d6a0*/  ULDC.64 UR10, c[0x0][0xb40] ;  /* 0x0002d000000a7ab9 */ /* 0x000fc60000000a00 */
[----:B------:R-:W-:Y:S01]  /*d6b0*/  VIADD R3, R3, UR6 ;  /* 0x0000000603037c36 */ /* 0x000fe20008000000 */
[----:B------:R-:W-:-:S04]  /*d6c0*/  LEA R8, P0, R2, UR10, 0x2 ;  /* 0x0000000a02087c11 */ /* 0x000fc8000f8010ff */
[----:B------:R-:W-:Y:S01]  /*d6d0*/  LEA.HI.X R9, R2, UR11, R3, 0x2, P0 ;  /* 0x0000000b02097c11 */ /* 0x000fe200080f1403 */
[----:B------:R-:W-:-:S05]  /*d6e0*/  IMAD.MOV.U32 R3, RZ, RZ, -0x800000 ;  /* 0xff800000ff037424 */ /* 0x000fca00078e00ff */
[----:B------:R0:W-:Y:S03]  /*d6f0*/  STG.E desc[UR12][R8.64], R3 ;  /* 0x0000000308007986 */ /* 0x0001e6000c10190c */
.L_x_294:
[----:B------:R-:W-:Y:S05]  /*d700*/  BSYNC B1 ;  /* 0x0000000000017941 */ /* 0x000fea0003800000 */
.L_x_293:
[----:B------:R-:W-:Y:S01]  /*d710*/  R2UR UR6, R213 ;  /* 0x00000000d50672ca */ /* 0x000fe200000e0000 */
[----:B------:R-:W-:Y:S01]  /*d720*/  ULDC.64 UR10, c[0x0][0xaa0] ;  /* 0x0002a800000a7ab9 */ /* 0x000fe20000000a00 */
[----:B------:R-:W-:Y:S01]  /*d730*/  IMAD R15, R212, -0x80, R11 ;  /* 0xffffff80d40f7824 */ /* 0x000fe200078e020b */
[----:B------:R-:W-:Y:S01]  /*d740*/  SHF.R.S32.HI R11, RZ, 0x1f, R22 ;  /* 0x0000001fff0b7819 */ /* 0x000fe20000011416 */
[----:B------:R-:W-:Y:S01]  /*d750*/  IMAD R0, R4, UR10, RZ ;  /* 0x0000000a04007c24 */ /* 0x000fe2000f8e02ff */
[----:B------:R-:W-:Y:S01]  /*d760*/  BSSY B1, `(.L_x_295) ;  /* 0x0000030000017945 */ /* 0x000fe20003800000 */
[----:B01----:R-:W-:Y:S01]  /*d770*/  IMAD.WIDE.U32 R2, R13, UR10, R18 ;  /* 0x0000000a0d027c25 */ /* 0x003fe2000f8e0012 */
[----:B------:R-:W-:-:S03]  /*d780*/  ISETP.GE.AND P2, PT, R22, R15, PT ;  /* 0x0000000f1600720c */ /* 0x000fc60003f46270 */
[----:B------:R-:W-:Y:S01]  /*d790*/  IMAD R13, R13, UR11, R0 ;  /* 0x0000000b0d0d7c24 */ /* 0x000fe2000f8e0200 */
[----:B------:R-:W-:Y:S01]  /*d7a0*/  ULDC.64 UR10, c[0x0][0xae0] ;  /* 0x0002b800000a7ab9 */ /* 0x000fe20000000a00 */
[C---:B------:R-:W-:Y:S01]  /*d7b0*/  VIADD R0, R22.reuse, 0x20 ;  /* 0x0000002016007836 */ /* 0x040fe20000000000 */
[----:B------:R-:W-:Y:S01]  /*d7c0*/  UIMAD UR4, UR7, UR10, URZ ;  /* 0x0000000a070472a4 */ /* 0x000fe2000f8e023f */
[----:B------:R-:W-:Y:S02]  /*d7d0*/  IMAD.IADD R3, R3, 0x1, R13 ;  /* 0x0000000103037824 */ /* 0x000fe400078e020d */
[----:B------:R-:W-:Y:S01]  /*d7e0*/  IMAD.U32 R9, RZ, RZ, UR10 ;  /* 0x0000000aff097e24 */ /* 0x000fe2000f8e00ff */
[----:B------:R-:W-:Y:S01]  /*d7f0*/  UIMAD UR4, UR6, UR11, UR4 ;  /* 0x0000000b060472a4 */ /* 0x000fe2000f8e0204 */
[----:B------:R-:W-:Y:S01]  /*d800*/  VIADD R4, R22, 0x40 ;  /* 0x0000004016047836 */ /* 0x000fe20000000000 */
[----:B------:R-:W-:Y:S01]  /*d810*/  ISETP.GE.AND P1, PT, R0, R15, PT ;  /* 0x0000000f0000720c */ /* 0x000fe20003f26270 */
[----:B------:R-:W-:Y:S01]  /*d820*/  IMAD.WIDE.U32 R2, R9, UR6, R2 ;  /* 0x0000000609027c25 */ /* 0x000fe2000f8e0002 */
[----:B------:R-:W-:-:S02]  /*d830*/  ULDC.64 UR6, c[0x0][0xae8] ;  /* 0x0002ba0000067ab9 */ /* 0x000fc40000000a00 */
[----:B------:R-:W-:Y:S01]  /*d840*/  ISETP.GE.AND P0, PT, R4, R15, PT ;  /* 0x0000000f0400720c */ /* 0x000fe20003f06270 */
[----:B------:R-:W-:Y:S01]  /*d850*/  IMAD.U32 R9, RZ, RZ, UR6 ;  /* 0x00000006ff097e24 */ /* 0x000fe2000f8e00ff */
[----:B------:R-:W-:Y:S01]  /*d860*/  IADD3 R3, R3, UR4, RZ ;  /* 0x0000000403037c10 */ /* 0x000fe2000fffe0ff */
[----:B------:R-:W-:Y:S01]  /*d870*/  UIMAD UR4, UR9, UR6, URZ ;  /* 0x00000006090472a4 */ /* 0x000fe2000f8e023f */
[----:B------:R-:W-:Y:S02]  /*d880*/  IMAD.MOV.U32 R10, RZ, RZ, R22 ;  /* 0x000000ffff0a7224 */ /* 0x000fe400078e0016 */
[----:B------:R-:W-:Y:S01]  /*d890*/  VIADD R0, R22, 0x60 ;  /* 0x0000006016007836 */ /* 0x000fe20000000000 */
[----:B------:R-:W-:Y:S02]  /*d8a0*/  UIMAD UR4, UR8, UR7, UR4 ;  /* 0x00000007080472a4 */ /* 0x000fe4000f8e0204 */
[----:B------:R-:W-:-:S04]  /*d8b0*/  IMAD.WIDE.U32 R8, R9, UR8, R2 ;  /* 0x0000000809087c25 */ /* 0x000fc8000f8e0002 */
[----:B------:R-:W-:-:S04]  /*d8c0*/  IMAD.WIDE R10, R212, 0x80, R10 ;  /* 0x00000080d40a7825 */ /* 0x000fc800078e020a */
[----:B------:R-:W-:Y:S01]  /*d8d0*/  VIADD R19, R9, UR4 ;  /* 0x0000000409137c36 */ /* 0x000fe20008000000 */
[----:B------:R-:W-:Y:S06]  /*d8e0*/  @P2 BRA `(.L_x_296) ;  /* 0x00000000005c2947 */ /* 0x000fec0003800000 */
[C---:B------:R-:W-:Y:S01]  /*d8f0*/  VIADD R2, R18.reuse, 0x40 ;  /* 0x0000004012027836 */ /* 0x040fe20000000000 */
[----:B------:R-:W-:Y:S01]  /*d900*/  ULDC UR4, c[0x0][0xa8c] ;  /* 0x0002a30000047ab9 */ /* 0x000fe20000000800 */
[C---:B------:R-:W-:Y:S01]  /*d910*/  VIADD R3, R18.reuse, 0x80 ;  /* 0x0000008012037836 */ /* 0x040fe20000000000 */
[----:B------:R-:W-:Y:S01]  /*d920*/  ULDC.64 UR6, c[0x0][0xad8] ;  /* 0x0002b60000067ab9 */ /* 0x000fe20000000a00 */
[----:B------:R-:W-:Y:S01]  /*d930*/  IADD3 R4, R18, 0xc0, RZ ;  /* 0x000000c012047810 */ /* 0x000fe20007ffe0ff */
[----:B------:R-:W-:Y:S01]  /*d940*/  IMAD R13, R11, UR6, RZ ;  /* 0x000000060b0d7c24 */ /* 0x000fe2000f8e02ff */
[----:B------:R-:W-:Y:S01]  /*d950*/  ISETP.GE.AND P4, PT, R2, UR4, PT ;  /* 0x0000000402007c0c */ /* 0x000fe2000bf86270 */
[----:B------:R-:W-:Y:S01]  /*d960*/  IMAD.MOV.U32 R2, RZ, RZ, R8 ;  /* 0x000000ffff027224 */ /* 0x000fe200078e0008 */
[----:B------:R-:W-:Y:S01]  /*d970*/  ISETP.GE.AND P5, PT, R3, UR4, PT ;  /* 0x0000000403007c0c */ /* 0x000fe2000bfa6270 */
[----:B------:R-:W-:Y:S01]  /*d980*/  IMAD.MOV.U32 R3, RZ, RZ, R19 ;  /* 0x000000ffff037224 */ /* 0x000fe200078e0013 */
[----:B------:R-:W-:Y:S01]  /*d990*/  ISETP.GE.AND P3, PT, R18, UR4, PT ;  /* 0x0000000412007c0c */ /* 0x000fe2000bf66270 */
[----:B------:R-:W-:Y:S01]  /*d9a0*/  IMAD R13, R10, UR7, R13 ;  /* 0x000000070a0d7c24 */ /* 0x000fe2000f8e020d */
[----:B------:R-:W-:Y:S01]  /*d9b0*/  ISETP.GE.AND P6, PT, R4, UR4, PT ;  /* 0x0000000404007c0c */ /* 0x000fe2000bfc6270 */
[----:B------:R-:W-:Y:S01]  /*d9c0*/  IMAD.WIDE.U32 R2, R10, UR6, R2 ;  /* 0x000000060a027c25 */ /* 0x000fe2000f8e0002 */
[----:B------:R-:W-:Y:S01]  /*d9d0*/  ULDC.64 UR6, c[0x0][0xa80] ;  /* 0x0002a00000067ab9 */ /* 0x000fe20000000a00 */
[----:B------:R-:W-:-:S02]  /*d9e0*/  ULDC.64 UR8, c[0x0][0x208] ;  /* 0x0000820000087ab9 */ /* 0x000fc40000000a00 */
[----:B------:R-:W-:Y:S01]  /*d9f0*/  IMAD.IADD R3, R3, 0x1, R13 ;  /* 0x0000000103037824 */ /* 0x000fe200078e020d */
[----:B------:R-:W-:-:S04]  /*da00*/  LEA R12, P2, R2, UR6, 0x1 ;  /* 0x00000006020c7c11 */ /* 0x000fc8000f8408ff */
[----:B------:R-:W-:-:S05]  /*da10*/  LEA.HI.X R13, R2, UR7, R3, 0x1, P2 ;  /* 0x00000007020d7c11 */ /* 0x000fca00090f0c03 */
[----:B------:R0:W-:Y:S04]  /*da20*/  @!P3 STG.E.128 desc[UR8][R12.64], RZ ;  /* 0x000000ff0c00b986 */ /* 0x0001e8000c101d08 */
[----:B------:R0:W-:Y:S04]  /*da30*/  @!P4 STG.E.128 desc[UR8][R12.64+0x80], RZ ;  /* 0x000080ff0c00c986 */ /* 0x0001e8000c101d08 */
[----:B------:R0:W-:Y:S04]  /*da40*/  @!P5 STG.E.128 desc[UR8][R12.64+0x100], RZ ;  /* 0x000100ff0c00d986 */ /* 0x0001e8000c101d08 */
[----:B------:R0:W-:Y:S02]  /*da50*/  @!P6 STG.E.128 desc[UR8][R12.64+0x180], RZ ;  /* 0x000180ff0c00e986 */ /* 0x0001e4000c101d08 */
.L_x_296:
[----:B------:R-:W-:Y:S05]  /*da60*/  BSYNC B1 ;  /* 0x0000000000017941 */ /* 0x000fea0003800000 */
.L_x_295:
[----:B------:R-:W-:Y:S01]  /*da70*/  BSSY B1, `(.L_x_297) ;  /* 0x000001c000017945 */ /* 0x000fe20003800000 */
[----:B------:R-:W-:-:S03]  /*da80*/  ISETP.GE.AND P2, PT, R0, R15, PT ;  /* 0x0000000f0000720c */ /* 0x000fc60003f46270 */
[----:B------:R-:W-:Y:S10]  /*da90*/  @P1 BRA `(.L_x_298) ;  /* 0x0000000000641947 */ /* 0x000ff40003800000 */
[----:B0-----:R-:W-:Y:S01]  /*daa0*/  IADD3 R13, P1, R10, 0x20, RZ ;  /* 0x000000200a0d7810 */ /* 0x001fe20007f3e0ff */
        /* <DEDUP_REMOVED lines=17> */
[----:B------:R-:W-:Y:S01]  /*dbc0*/  LEA R12, P1, R2, UR6, 0x1 ;  /* 0x00000006020c7c11 */ /* 0x000fe2000f8208ff */
[----:B------:R-:W-:-:S05]  /*dbd0*/  IMAD.IADD R3, R3, 0x1, R13 ;  /* 0x0000000103037824 */ /* 0x000fca00078e020d */
[----:B------:R-:W-:-:S05]  /*dbe0*/  LEA.HI.X R13, R2, UR7, R3, 0x1, P1 ;  /* 0x00000007020d7c11 */ /* 0x000fca00088f0c03 */
[----:B------:R1:W-:Y:S04]  /*dbf0*/  @!P3 STG.E.128 desc[UR8][R12.64], RZ ;  /* 0x000000ff0c00b986 */ /* 0x0003e8000c101d08 */
[----:B------:R1:W-:Y:S04]  /*dc00*/  @!P4 STG.E.128 desc[UR8][R12.64+0x80], RZ ;  /* 0x000080ff0c00c986 */ /* 0x0003e8000c101d08 */
[----:B------:R1:W-:Y:S04]  /*dc10*/  @!P5 STG.E.128 desc[UR8][R12.64+0x100], RZ ;  /* 0x000100ff0c00d986 */ /* 0x0003e8000c101d08 */
[----:B------:R1:W-:Y:S02]  /*dc20*/  @!P6 STG.E.128 desc[UR8][R12.64+0x180], RZ ;  /* 0x000180ff0c00e986 */ /* 0x0003e4000c101d08 */
.L_x_298:
[----:B------:R-:W-:Y:S05]  /*dc30*/  BSYNC B1 ;  /* 0x0000000000017941 */ /* 0x000fea0003800000 */
.L_x_297:
[----:B------:R-:W-:Y:S04]  /*dc40*/  BSSY B1, `(.L_x_299) ;  /* 0x000001b000017945 */ /* 0x000fe80003800000 */
[----:B------:R-:W-:Y:S05]  /*dc50*/  @P0 BRA `(.L_x_300) ;  /* 0x0000000000640947 */ /* 0x000fea0003800000 */
[----:B01----:R-:W-:Y:S01]  /*dc60*/  IADD3 R13, P0, R10, 0x40, RZ ;  /* 0x000000400a0d7810 */ /* 0x003fe20007f1e0ff */
[C---:B------:R-:W-:Y:S01]  /*dc70*/  VIADD R2, R18.reuse, 0x40 ;  /* 0x0000004012027836 */ /* 0x040fe20000000000 */
[----:B------:R-:W-:Y:S01]  /*dc80*/  ULDC UR4, c[0x0][0xa8c] ;  /* 0x0002a30000047ab9 */ /* 0x000fe20000000800 */
[----:B------:R-:W-:Y:S01]  /*dc90*/  VIADD R3, R18, 0x80 ;  /* 0x0000008012037836 */ /* 0x000fe20000000000 */
[----:B------:R-:W-:Y:S01]  /*dca0*/  IADD3.X R0, RZ, R11, RZ, P0, !PT ;  /* 0x0000000bff007210 */ /* 0x000fe200007fe4ff */
[----:B------:R-:W-:Y:S01]  /*dcb0*/  ULDC.64 UR6, c[0x0][0xad8] ;  /* 0x0002b60000067ab9 */ /* 0x000fe20000000a00 */
[----:B------:R-:W-:Y:S01]  /*dcc0*/  ISETP.GE.AND P3, PT, R2, UR4, PT ;  /* 0x0000000402007c0c */ /* 0x000fe2000bf66270 */
[----:B------:R-:W-:Y:S01]  /*dcd0*/  IMAD.MOV.U32 R2, RZ, RZ, R8 ;  /* 0x000000ffff027224 */ /* 0x000fe200078e0008 */
        /* <DEDUP_REMOVED lines=17> */
.L_x_300:
[----:B------:R-:W-:Y:S05]  /*ddf0*/  BSYNC B1 ;  /* 0x0000000000017941 */ /* 0x000fea0003800000 */
.L_x_299:
[----:B------:R-:W-:Y:S05]  /*de00*/  @P2 BRA `(.L_x_291) ;  /* 0x0000000000642947 */ /* 0x000fea0003800000 */
[----:B------:R-:W-:Y:S01]  /*de10*/  IADD3 R9, P0, R10, 0x60, RZ ;  /* 0x000000600a097810 */ /* 0x000fe20007f1e0ff */
[----:B------:R-:W-:Y:S01]  /*de20*/  VIADD R0, R18, 0x40 ;  /* 0x0000004012007836 */ /* 0x000fe20000000000 */
[----:B------:R-:W-:Y:S01]  /*de30*/  ULDC UR4, c[0x0][0xa8c] ;  /* 0x0002a30000047ab9 */ /* 0x000fe20000000800 */
[----:B------:R-:W-:Y:S01]  /*de40*/  MOV R3, R19 ;  /* 0x0000001300037202 */ /* 0x000fe20000000f00 */
[----:B------:R-:W-:Y:S01]  /*de50*/  ULDC.64 UR6, c[0x0][0xad8] ;  /* 0x0002b60000067ab9 */ /* 0x000fe20000000a00 */
[----:B------:R-:W-:Y:S01]  /*de60*/  IMAD.X R10, RZ, RZ, R11, P0 ;  /* 0x000000ffff0a7224 */ /* 0x000fe200000e060b */
[----:B------:R-:W-:Y:S01]  /*de70*/  ISETP.GE.AND P2, PT, R0, UR4, PT ;  /* 0x0000000400007c0c */ /* 0x000fe2000bf46270 */
[----:B------:R-:W-:Y:S01]  /*de80*/  IMAD.MOV.U32 R2, RZ, RZ, R8 ;  /* 0x000000ffff027224 */ /* 0x000fe200078e0008 */
[C---:B------:R-:W-:Y:S01]  /*de90*/  ISETP.GE.AND P1, PT, R18.reuse, UR4, PT ;  /* 0x0000000412007c0c */ /* 0x040fe2000bf26270 */
[----:B------:R-:W-:Y:S01]  /*dea0*/  VIADD R4, R18, 0x80 ;  /* 0x0000008012047836 */ /* 0x000fe20000000000 */
[----:B------:R-:W-:Y:S01]  /*deb0*/  ULDC.64 UR8, c[0x0][0x208] ;  /* 0x0000820000087ab9 */ /* 0x000fe20000000a00 */
[----:B------:R-:W-:-:S02]  /*dec0*/  IMAD R10, R10, UR6, RZ ;  /* 0x000000060a0a7c24 */ /* 0x000fc4000f8e02ff */
[----:B------:R-:W-:Y:S01]  /*ded0*/  VIADD R0, R18, 0xc0 ;  /* 0x000000c012007836 */ /* 0x000fe20000000000 */
[----:B------:R-:W-:Y:S01]  /*dee0*/  ISETP.GE.AND P3, PT, R4, UR4, PT ;  /* 0x0000000404007c0c */ /* 0x000fe2000bf66270 */
        /* <DEDUP_REMOVED lines=11> */
.L_x_291:
[----:B------:R-:W-:Y:S05]  /*dfa0*/  BSYNC B0 ;  /* 0x0000000000007941 */ /* 0x000fea0003800000 */
.L_x_282:
[----:B------:R-:W-:Y:S02]  /*dfb0*/  ULDC UR4, c[0x0][0xc14] ;  /* 0x0003050000047ab9 */ /* 0x000fe40000000800 */
[----:B------:R-:W-:-:S13]  /*dfc0*/  ISETP.GE.AND P0, PT, R7, UR4, PT ;  /* 0x0000000407007c0c */ /* 0x000fda000bf06270 */
[----:B------:R-:W-:Y:S05]  /*dfd0*/  @!P0 BRA `(.L_x_301) ;  /* 0xffffff2c00788947 */ /* 0x000fea000383ffff */
[----:B------:R-:W-:Y:S05]  /*dfe0*/  EXIT ;  /* 0x000000000000794d */ /* 0x000fea0003800000 */
.L_x_257:
[----:B------:R-:W-:-:S08]  /*dff0*/  NOP ;  /* 0x0000000000007918 */ /* 0x000fd00000000000 */
[----:B0-----:R-:W0:-:S00]  /*e000*/  USETMAXREG.DEALLOC.CTAPOOL 0x18 ;  /* 0x00000018000079c8 */ /* 0x001e0000080e0500 */
[----:B0-----:R-:W-:-:S06]  /*e010*/  LOP3.LUT R0, R0, 0x3, RZ, 0xc0, !PT ;  /* 0x0000000300007812 */ /* 0x001fcc00078ec0ff */
[----:B------:R-:W0:Y:S02]  /*e020*/  SHFL.IDX PT, R0, R0, RZ, 0x1f ;  /* 0x00001fff00007589 */ /* 0x000e2400000e0000 */
[----:B0-----:R-:W-:-:S13]  /*e030*/  ISETP.NE.AND P0, PT, R0, RZ, PT ;  /* 0x000000ff0000720c */ /* 0x001fda0003f05270 */
[----:B------:R-:W-:Y:S05]  /*e040*/  @P0 EXIT ;  /* 0x000000000000094d */ /* 0x000fea0003800000 */
[----:B------:R-:W0:Y:S01]  /*e050*/  S2R R2, SR_TID.X ;  /* 0x0000000000027919 */ /* 0x000e220000002100 */
[----:B------:R-:W-:Y:S01]  /*e060*/  LOP3.LUT R4, R4, 0xffffffdf, RZ, 0xc0, !PT ;  /* 0xffffffdf04047812 */ /* 0x000fe200078ec0ff */
[----:B------:R-:W-:Y:S01]  /*e070*/  ULDC UR5, c[0x0][0xc14] ;  /* 0x0003050000057ab9 */ /* 0x000fe20000000800 */
[----:B------:R-:W-:Y:S01]  /*e080*/  MOV R0, RZ ;  /* 0x000000ff00007202 */ /* 0x000fe20000000f00 */
[----:B------:R-:W-:Y:S01]  /*e090*/  ULDC.64 UR6, c[0x0][0x208] ;  /* 0x0000820000067ab9 */ /* 0x000fe20000000a00 */
[----:B------:R-:W-:Y:S01]  /*e0a0*/  ULDC UR4, c[0x0][0xc10] ;  /* 0x0003040000047ab9 */ /* 0x000fe20000000800 */
[----:B0-----:R-:W-:-:S04]  /*e0b0*/  LOP3.LUT R8, R2, 0x1f, RZ, 0xc0, !PT ;  /* 0x0000001f02087812 */ /* 0x001fc800078ec0ff */
[----:B------:R-:W-:-:S13]  /*e0c0*/  ISETP.NE.AND P0, PT, R8, 0x1f, PT ;  /* 0x0000001f0800780c */ /* 0x000fda0003f05270 */
[----:B------:R-:W-:Y:S02]  /*e0d0*/  @P0 LOP3.LUT R4, R4, 0x20, RZ, 0xfc, !PT ;  /* 0x0000002004040812 */ /* 0x000fe400078efcff */
[----:B------:R-:W-:-:S13]  /*e0e0*/  ISETP.GE.OR P0, PT, R8, UR5, !P0 ;  /* 0x0000000508007c0c */ /* 0x000fda000c706670 */
[----:B------:R-:W0:Y:S02]  /*e0f0*/  @!P0 LDC.64 R2, c[0x0][0xc58] ;  /* 0x00031600ff028b82 */ /* 0x000e240000000a00 */
[----:B0-----:R-:W-:-:S05]  /*e100*/  @!P0 IMAD.WIDE.U32 R2, R8, 0x4, R2 ;  /* 0x0000000408028825 */ /* 0x001fca00078e0002 */
[----:B------:R-:W2:Y:S01]  /*e110*/  @!P0 LDG.E R0, desc[UR6][R2.64] ;  /* 0x0000000602008981 */ /* 0x000ea2000c1e1900 */
[C---:B------:R-:W-:Y:S01]  /*e120*/  ISETP.NE.AND P1, PT, R8.reuse, RZ, PT ;  /* 0x000000ff0800720c */ /* 0x040fe20003f25270 */
[----:B------:R-:W0:Y:S01]  /*e130*/  S2UR UR6, SR_CTAID.X ;  /* 0x00000000000679c3 */ /* 0x000e220000002500 */
[----:B------:R-:W-:Y:S01]  /*e140*/  ISETP.GE.U32.AND P0, PT, R8, 0x2, PT ;  /* 0x000000020800780c */ /* 0x000fe20003f06070 */
[----:B------:R-:W-:Y:S01]  /*e150*/  IMAD.MOV.U32 R19, RZ, RZ, RZ ;  /* 0x000000ffff137224 */ /* 0x000fe200078e00ff */
[----:B------:R-:W-:Y:S02]  /*e160*/  LOP3.LUT R4, R4, 0xfffffffe, RZ, 0xc0, !PT ;  /* 0xfffffffe04047812 */ /* 0x000fe400078ec0ff */
[----:B------:R-:W-:-:S07]  /*e170*/  MOV R16, RZ ;  /* 0x000000ff00107202 */ /* 0x000fce0000000f00 */
[----:B------:R-:W-:-:S04]  /*e180*/  @P1 LOP3.LUT R4, R4, 0x1, RZ, 0xfc, !PT ;  /* 0x0000000104041812 */ /* 0x000fc800078efcff */
[----:B------:R-:W-:-:S04]  /*e190*/  LOP3.LUT R4, R4, 0xffffffef, RZ, 0xc0, !PT ;  /* 0xffffffef04047812 */ /* 0x000fc800078ec0ff */
[----:B------:R-:W-:-:S04]  /*e1a0*/  @P0 LOP3.LUT R4, R4, 0x10, RZ, 0xfc, !PT ;  /* 0x0000001004040812 */ /* 0x000fc800078efcff */
[----:B------:R-:W-:Y:S01]  /*e1b0*/  LOP3.LUT R4, R4, 0xfffffff7, RZ, 0xc0, !PT ;  /* 0xfffffff704047812 */ /* 0x000fe200078ec0ff */
[----:B--2---:R-:W1:Y:S02]  /*e1c0*/  SHFL.UP PT, R5, R0, 0x1, RZ ;  /* 0x0420000000057989 */ /* 0x004e6400000e00ff */
[----:B-1----:R-:W-:-:S05]  /*e1d0*/  SEL R5, R5, RZ, P1 ;  /* 0x000000ff05057207 */ /* 0x002fca0000800000 */
[----:B------:R-:W-:-:S05]  /*e1e0*/  IMAD.IADD R5, R0, 0x1, R5 ;  /* 0x0000000100057824 */ /* 0x000fca00078e0205 */
[----:B------:R-:W1:Y:S02]  /*e1f0*/  SHFL.UP PT, R6, R5, 0x2, RZ ;  /* 0x0440000005067989 */ /* 0x000e6400000e00ff */
[----:B-1----:R-:W-:Y:S02]  /*e200*/  SEL R6, R6, RZ, P0 ;  /* 0x000000ff06067207 */ /* 0x002fe40000000000 */
[----:B------:R-:W-:-:S03]  /*e210*/  ISETP.GE.U32.AND P0, PT, R8, 0x4, PT ;  /* 0x000000040800780c */ /* 0x000fc60003f06070 */
[----:B------:R-:W-:-:S05]  /*e220*/  IMAD.IADD R6, R5, 0x1, R6 ;  /* 0x0000000105067824 */ /* 0x000fca00078e0206 */
[----:B------:R-:W1:Y:S05]  /*e230*/  SHFL.UP PT, R7, R6, 0x4, RZ ;  /* 0x0480000006077989 */ /* 0x000e6a00000e00ff */
[----:B------:R-:W-:-:S04]  /*e240*/  @P0 LOP3.LUT R4, R4, 0x8, RZ, 0xfc, !PT ;  /* 0x0000000804040812 */ /* 0x000fc800078efcff */
[----:B------:R-:W-:Y:S02]  /*e250*/  LOP3.LUT R4, R4, 0xfffffffb, RZ, 0xc0, !PT ;  /* 0xfffffffb04047812 */ /* 0x000fe400078ec0ff */
        /* <DEDUP_REMOVED lines=10> */
[----:B------:R-:W-:Y:S02]  /*e300*/  @P0 LOP3.LUT R4, R4, 0x2, RZ, 0xfc, !PT ;  /* 0x0000000204040812 */ /* 0x000fe400078efcff */
[----:B-1----:R-:W-:-:S05]  /*e310*/  SEL R2, R2, RZ, P0 ;  /* 0x000000ff02027207 */ /* 0x002fca0000000000 */
[----:B------:R-:W-:-:S05]  /*e320*/  IMAD.IADD R2, R3, 0x1, R2 ;  /* 0x0000000103027824 */ /* 0x000fca00078e0202 */
[----:B------:R-:W1:Y:S02]  /*e330*/  SHFL.IDX PT, R5, R2, 0x1f, 0x1f ;  /* 0x03e01f0002057f89 */ /* 0x000e6400000e0000 */
[----:B-1----:R-:W-:-:S04]  /*e340*/  IMAD R5, R5, UR4, RZ ;  /* 0x0000000405057c24 */ /* 0x002fc8000f8e02ff */
[----:B------:R-:W-:Y:S01]  /*e350*/  IMAD.MOV.U32 R6, RZ, RZ, R5 ;  /* 0x000000ffff067224 */ /* 0x000fe200078e0005 */
[----:B0-----:R-:W-:-:S13]  /*e360*/  ISETP.GT.AND P0, PT, R5, UR6, PT ;  /* 0x0000000605007c0c */ /* 0x001fda000bf04270 */
[----:B------:R-:W-:Y:S05]  /*e370*/  @P0 BRA `(.L_x_302) ;  /* 0x0000000000c40947 */ /* 0x000fea0003800000 */
[----:B------:R-:W-:Y:S01]  /*e380*/  IMAD.MOV.U32 R5, RZ, RZ, R6 ;  /* 0x000000ffff057224 */ /* 0x000fe200078e0006 */
[----:B------:R-:W-:Y:S01]  /*e390*/  ULDC UR5, c[0x0][0xc14] ;  /* 0x0003050000057ab9 */ /* 0x000fe20000000800 */
[----:B------:R-:W-:Y:S01]  /*e3a0*/  IMAD.MOV.U32 R19, RZ, RZ, RZ ;  /* 0x000000ffff137224 */ /* 0x000fe200078e00ff */
[----:B------:R-:W-:Y:S01]  /*e3b0*/  ULDC UR7, c[0x0][0xc14] ;  /* 0x0003050000077ab9 */ /* 0x000fe20000000800 */
[----:B------:R-:W-:-:S05]  /*e3c0*/  ULDC UR4, c[0x0][0xc10] ;  /* 0x0003040000047ab9 */ /* 0x000fca0000000800 */
.L_x_306:
[----:B------:R-:W-:Y:S01]  /*e3d0*/  VIADD R0, R19, 0x1f ;  /* 0x0000001f13007836 */ /* 0x000fe20000000000 */
[----:B------:R-:W-:-:S04]  /*e3e0*/  MOV R19, UR7 ;  /* 0x0000000700137c02 */ /* 0x000fc80008000f00 */
[----:B------:R-:W-:-:S13]  /*e3f0*/  ISETP.GE.AND P0, PT, R0, UR5, PT ;  /* 0x0000000500007c0c */ /* 0x000fda000bf06270 */
[----:B------:R-:W-:Y:S05]  /*e400*/  @P0 BRA `(.L_x_303) ;  /* 0x0000000400440947 */ /* 0x000fea0003800000 */
[----:B------:R-:W0:Y:S01]  /*e410*/  S2R R2, SR_TID.X ;  /* 0x0000000000027919 */ /* 0x000e220000002100 */
[----:B------:R-:W-:Y:S01]  /*e420*/  IMAD.MOV.U32 R19, RZ, RZ, R0 ;  /* 0x000000ffff137224 */ /* 0x000fe200078e0000 */
[----:B------:R-:W-:Y:S01]  /*e430*/  BSSY B0, `(.L_x_304) ;  /* 0x000000b000007945 */ /* 0x000fe20003800000 */
[----:B------:R-:W-:Y:S01]  /*e440*/  IMAD.MOV.U32 R0, RZ, RZ, RZ ;  /* 0x000000ffff007224 */ /* 0x000fe200078e00ff */
[----:B0-----:R-:W-:-:S04]  /*e450*/  LOP3.LUT R8, R2, 0x1f, RZ, 0xc0, !PT ;  /* 0x0000001f02087812 */ /* 0x001fc800078ec0ff */
[C---:B------:R-:W-:Y:S01]  /*e460*/  ISETP.NE.AND P1, PT, R8.reuse, 0x1f, PT ;  /* 0x0000001f0800780c */ /* 0x040fe20003f25270 */
[----:B------:R-:W-:-:S05]  /*e470*/  IMAD.IADD R7, R8, 0x1, R19 ;  /* 0x0000000108077824 */ /* 0x000fca00078e0213 */
[----:B------:R-:W-:-:S13]  /*e480*/  ISETP.GE.OR P0, PT, R7, UR5, !P1 ;  /* 0x0000000507007c0c */ /* 0x000fda000cf06670 */
[----:B------:R-:W-:Y:S05]  /*e490*/  @P0 BRA `(.L_x_305) ;  /* 0x0000000000100947 */ /* 0x000fea0003800000 */
[----:B------:R-:W0:Y:S01]  /*e4a0*/  LDC.64 R2, c[0x0][0xc58] ;  /* 0x00031600ff027b82 */ /* 0x000e220000000a00 */
[----:B------:R-:W-:Y:S01]  /*e4b0*/  ULDC.64 UR8, c[0x0][0x208] ;  /* 0x0000820000087ab9 */ /* 0x000fe20000000a00 */
[----:B0-----:R-:W-:-:S05]  /*e4c0*/  IMAD.WIDE R2, R7, 0x4, R2 ;  /* 0x0000000407027825 */ /* 0x001fca00078e0202 */
[----:B------:R0:W5:Y:S02]  /*e4d0*/  LDG.E R0, desc[UR8][R2.64] ;  /* 0x0000000802007981 */ /* 0x000164000c1e1900 */
.L_x_305:
[----:B------:R-:W-:Y:S05]  /*e4e0*/  BSYNC B0 ;  /* 0x0000000000007941 */ /* 0x000fea0003800000 */
.L_x_304:
[----:B0----5:R-:W0:Y:S01]  /*e4f0*/  SHFL.UP PT, R2, R0, 0x1, RZ ;  /* 0x0420000000027989 */ /* 0x021e2200000e00ff */
[C---:B------:R-:W-:Y:S02]  /*e500*/  ISETP.NE.AND P0, PT, R8.reuse, RZ, PT ;  /* 0x000000ff0800720c */ /* 0x040fe40003f05270 */
[----:B------:R-:W-:Y:S02]  /*e510*/  ISETP.GE.U32.AND P1, PT, R8, 0x2, PT ;  /* 0x000000020800780c */ /* 0x000fe40003f26070 */
[----:B0-----:R-:W-:Y:S02]  /*e520*/  SEL R3, R2, RZ, P0 ;  /* 0x000000ff02037207 */ /* 0x001fe40000000000 */
[----:B------:R-:W-:-:S03]  /*e530*/  ISETP.GE.U32.AND P0, PT, R8, 0x4, PT ;  /* 0x000000040800780c */ /* 0x000fc60003f06070 */
[----:B------:R-:W-:-:S05]  /*e540*/  IMAD.IADD R3, R0, 0x1, R3 ;  /* 0x0000000100037824 */ /* 0x000fca00078e0203 */
[----:B------:R-:W0:Y:S02]  /*e550*/  SHFL.UP PT, R2, R3, 0x2, RZ ;  /* 0x0440000003027989 */ /* 0x000e2400000e00ff */
[----:B0-----:R-:W-:Y:S02]  /*e560*/  SEL R2, R2, RZ, P1 ;  /* 0x000000ff02027207 */ /* 0x001fe40000800000 */
[----:B------:R-:W-:-:S03]  /*e570*/  ISETP.GE.U32.AND P1, PT, R8, 0x8, PT ;  /* 0x000000080800780c */ /* 0x000fc60003f26070 */
[----:B------:R-:W-:-:S05]  /*e580*/  IMAD.IADD R2, R3, 0x1, R2 ;  /* 0x0000000103027824 */ /* 0x000fca00078e0202 */
[----:B------:R-:W0:Y:S02]  /*e590*/  SHFL.UP PT, R6, R2, 0x4, RZ ;  /* 0x0480000002067989 */ /* 0x000e2400000e00ff */
[----:B0-----:R-:W-:Y:S02]  /*e5a0*/  SEL R7, R6, RZ, P0 ;  /* 0x000000ff06077207 */ /* 0x001fe40000000000 */
[----:B------:R-:W-:Y:S02]  /*e5b0*/  ISETP.GE.U32.AND P0, PT, R8, 0x10, PT ;  /* 0x000000100800780c */ /* 0x000fe40003f06070 */
[----:B------:R-:W-:-:S05]  /*e5c0*/  IADD3 R7, R2, R7, RZ ;  /* 0x0000000702077210 */ /* 0x000fca0007ffe0ff */
[----:B------:R-:W0:Y:S02]  /*e5d0*/  SHFL.UP PT, R6, R7, 0x8, RZ ;  /* 0x0500000007067989 */ /* 0x000e2400000e00ff */
[----:B0-----:R-:W-:-:S05]  /*e5e0*/  SEL R6, R6, RZ, P1 ;  /* 0x000000ff06067207 */ /* 0x001fca0000800000 */
[----:B------:R-:W-:-:S05]  /*e5f0*/  IMAD.IADD R6, R7, 0x1, R6 ;  /* 0x0000000107067824 */ /* 0x000fca00078e0206 */
[----:B------:R-:W0:Y:S02]  /*e600*/  SHFL.UP PT, R8, R6, 0x10, RZ ;  /* 0x0600000006087989 */ /* 0x000e2400000e00ff */
[----:B0-----:R-:W-:-:S05]  /*e610*/  SEL R9, R8, RZ, P0 ;  /* 0x000000ff08097207 */ /* 0x001fca0000000000 */
[----:B------:R-:W-:-:S05]  /*e620*/  IMAD.IADD R9, R6, 0x1, R9 ;  /* 0x0000000106097824 */ /* 0x000fca00078e0209 */
[----:B------:R-:W0:Y:S02]  /*e630*/  SHFL.IDX PT, R3, R9, 0x1f, 0x1f ;  /* 0x03e01f0009037f89 */ /* 0x000e2400000e0000 */
[----:B0-----:R-:W-:-:S04]  /*e640*/  IMAD R6, R3, UR4, RZ ;  /* 0x0000000403067c24 */ /* 0x001fc8000f8e02ff */
[----:B------:R-:W-:-:S05]  /*e650*/  IMAD.IADD R5, R6, 0x1, R5 ;  /* 0x0000000106057824 */ /* 0x000fca00078e0205 */
[----:B------:R-:W-:-:S13]  /*e660*/  ISETP.GT.AND P0, PT, R5, UR6, PT ;  /* 0x0000000605007c0c */ /* 0x000fda000bf04270 */
[----:B------:R-:W-:Y:S05]  /*e670*/  @!P0 BRA `(.L_x_306) ;  /* 0xfffffffc00548947 */ /* 0x000fea000383ffff */
[----:B------:R-:W-:-:S07]  /*e680*/  IMAD.MOV.U32 R2, RZ, RZ, R9 ;  /* 0x000000ffff027224 */ /* 0x000fce00078e0009 */
.L_x_302:
[----:B------:R-:W-:-:S04]  /*e690*/  IMAD.IADD R7, R5, 0x1, -R6 ;  /* 0x0000000105077824 */ /* 0x000fc800078e0a06 */
[----:B------:R-:W-:-:S05]  /*e6a0*/  IMAD R3, R2, UR4, R7 ;  /* 0x0000000402037c24 */ /* 0x000fca000f8e0207 */
[----:B------:R-:W-:-:S13]  /*e6b0*/  ISETP.GT.AND P0, PT, R3, UR6, PT ;  /* 0x0000000603007c0c */ /* 0x000fda000bf04270 */
[----:B------:R-:W-:-:S04]  /*e6c0*/  VOTE.ANY R8, PT, !P0 ;  /* 0x0000000000087806 */ /* 0x000fc800040e0100 */
[----:B------:R-:W0:Y:S01]  /*e6d0*/  POPC R5, R8 ;  /* 0x0000000800057309 */ /* 0x000e220000000000 */
[----:B------:R-:W-:Y:S01]  /*e6e0*/  ISETP.NE.AND P0, PT, R8, RZ, PT ;  /* 0x000000ff0800720c */ /* 0x000fe20003f05270 */
[----:B0-----:R-:W0:Y:S02]  /*e6f0*/  SHFL.IDX PT, R0, R0, R5, 0x1f ;  /* 0x00001f0500007589 */ /* 0x001e2400000e0000 */
[----:B0-----:R-:W-:-:S04]  /*e700*/  IABS R6, R0 ;  /* 0x0000000000067213 */ /* 0x001fc80000000000 */
[----:B------:R-:W0:Y:S08]  /*e710*/  I2F.RP R9, R6 ;  /* 0x0000000600097306 */ /* 0x000e300000209400 */
[----:B0-----:R-:W0:Y:S02]  /*e720*/  MUFU.RCP R9, R9 ;  /* 0x0000000900097308 */ /* 0x001e240000001000 */
[----:B0-----:R-:W-:-:S06]  /*e730*/  IADD3 R3, R9, 0xffffffe, RZ ;  /* 0x0ffffffe09037810 */ /* 0x001fcc0007ffe0ff */
[----:B------:R-:W0:Y:S02]  /*e740*/  F2I.FTZ.U32.TRUNC.NTZ R3, R3 ;  /* 0x0000000300037305 */ /* 0x000e24000021f000 */
[----:B0-----:R-:W-:Y:S01]  /*e750*/  IMAD.MOV R11, RZ, RZ, -R3 ;  /* 0x000000ffff0b7224 */ /* 0x001fe200078e0a03 */
[----:B------:R-:W-:Y:S06]  /*e760*/  @!P0 BRA `(.L_x_307) ;  /* 0x0000000000088947 */ /* 0x000fec0003800000 */
[----:B------:R-:W-:-:S05]  /*e770*/  VIADD R9, R5, 0xffffffff ;  /* 0xffffffff05097836 */ /* 0x000fca0000000000 */
[----:B------:R0:W1:Y:S02]  /*e780*/  SHFL.IDX PT, R16, R2, R9, 0x1f ;  /* 0x00001f0902107589 */ /* 0x00006400000e0000 */
.L_x_307:
[----:B-1----:R-:W-:Y:S02]  /*e790*/  IMAD R16, R16, UR4, R7 ;  /* 0x0000000410107c24 */ /* 0x002fe4000f8e0207 */
[----:B------:R-:W-:Y:S02]  /*e7a0*/  IMAD R7, R11, R6, RZ ;  /* 0x000000060b077224 */ /* 0x000fe400078e02ff */
[----:B0-----:R-:W-:Y:S01]  /*e7b0*/  IMAD.MOV.U32 R2, RZ, RZ, RZ ;  /* 0x000000ffff027224 */ /* 0x001fe200078e00ff */
[----:B------:R-:W-:Y:S01]  /*e7c0*/  IADD3 R17, -R16, UR6, RZ ;  /* 0x0000000610117c10 */ /* 0x000fe2000fffe1ff */
[----:B------:R-:W-:Y:S02]  /*e7d0*/  IMAD.IADD R19, R5, 0x1, R19 ;  /* 0x0000000105137824 */ /* 0x000fe400078e0213 */
[----:B------:R-:W-:Y:S01]  /*e7e0*/  IMAD.HI.U32 R2, R3, R7, R2 ;  /* 0x0000000703027227 */ /* 0x000fe200078e0002 */
[----:B------:R-:W-:Y:S02]  /*e7f0*/  IABS R7, R0 ;  /* 0x0000000000077213 */ /* 0x000fe40000000000 */
[----:B------:R-:W-:-:S03]  /*e800*/  IABS R3, R17 ;  /* 0x0000001100037213 */ /* 0x000fc60000000000 */
[----:B------:R-:W-:Y:S02]  /*e810*/  IMAD.MOV R7, RZ, RZ, -R7 ;  /* 0x000000ffff077224 */ /* 0x000fe400078e0a07 */
[----:B------:R-:W-:-:S04]  /*e820*/  IMAD.HI.U32 R2, R2, R3, RZ ;  /* 0x0000000302027227 */ /* 0x000fc800078e00ff */
[----:B------:R-:W-:-:S05]  /*e830*/  IMAD R3, R2, R7, R3 ;  /* 0x0000000702037224 */ /* 0x000fca00078e0203 */
[----:B------:R-:W-:-:S13]  /*e840*/  ISETP.GT.U32.AND P0, PT, R6, R3, PT ;  /* 0x000000030600720c */ /* 0x000fda0003f04070 */
[----:B------:R-:W-:Y:S01]  /*e850*/  @!P0 IADD3 R3, R3, -R6, RZ ;  /* 0x8000000603038210 */ /* 0x000fe20007ffe0ff */
[----:B------:R-:W-:-:S03]  /*e860*/  @!P0 VIADD R2, R2, 0x1 ;  /* 0x0000000102028836 */ /* 0x000fc60000000000 */
[----:B------:R-:W-:Y:S02]  /*e870*/  ISETP.GE.U32.AND P0, PT, R3, R6, PT ;  /* 0x000000060300720c */ /* 0x000fe40003f06070 */
[----:B------:R-:W-:-:S11]  /*e880*/  LOP3.LUT R3, R17, R0, RZ, 0x3c, !PT ;  /* 0x0000000011037212 */ /* 0x000fd600078e3cff */
[----:B------:R-:W-:Y:S01]  /*e890*/  @P0 VIADD R2, R2, 0x1 ;  /* 0x0000000102020836 */ /* 0x000fe20000000000 */
[----:B------:R-:W-:-:S13]  /*e8a0*/  ISETP.GE.AND P0, PT, R3, RZ, PT ;  /* 0x000000ff0300720c */ /* 0x000fda0003f06270 */
[----:B------:R-:W-:Y:S01]  /*e8b0*/  @!P0 IMAD.MOV R2, RZ, RZ, -R2 ;  /* 0x000000ffff028224 */ /* 0x000fe200078e0a02 */
[----:B------:R-:W-:-:S13]  /*e8c0*/  ISETP.NE.AND P0, PT, R0, RZ, PT ;  /* 0x000000ff0000720c */ /* 0x000fda0003f05270 */
[----:B------:R-:W-:-:S05]  /*e8d0*/  @!P0 LOP3.LUT R2, RZ, R0, RZ, 0x33, !PT ;  /* 0x00000000ff028212 */ /* 0x000fca00078e33ff */
[--C-:B------:R-:W-:Y:S02]  /*e8e0*/  IMAD.MOV R3, RZ, RZ, -R2.reuse ;  /* 0x000000ffff037224 */ /* 0x100fe400078e0a02 */
[----:B------:R-:W-:Y:S02]  /*e8f0*/  IMAD.MOV.U32 R18, RZ, RZ, R2 ;  /* 0x000000ffff127224 */ /* 0x000fe400078e0002 */
[----:B------:R-:W-:Y:S01]  /*e900*/  IMAD R17, R0, R3, R17 ;  /* 0x0000000300117224 */ /* 0x000fe200078e0211 */
[----:B------:R-:W-:Y:S06]  /*e910*/  BRA `(.L_x_308) ;  /* 0x00000000000c7947 */ /* 0x000fec0003800000 */
.L_x_303:
[----:B------:R-:W-:Y:S01]  /*e920*/  MOV R17, RZ ;  /* 0x000000ff00117202 */ /* 0x000fe20000000f00 */
[----:B------:R-:W-:Y:S02]  /*e930*/  IMAD.U32 R16, RZ, RZ, UR6 ;  /* 0x00000006ff107e24 */ /* 0x000fe4000f8e00ff */
[----:B------:R-:W-:-:S07]  /*e940*/  IMAD.MOV.U32 R18, RZ, RZ, RZ ;  /* 0x000000ffff127224 */ /* 0x000fce00078e00ff */
.L_x_308:
[----:B------:R-:W0:Y:S01]  /*e950*/  S2R R0, SR_TID.X ;  /* 0x0000000000007919 */ /* 0x000e220000002100 */
[----:B------:R-:W-:Y:S01]  /*e960*/  STL [R1+0x28], RZ ;  /* 0x000028ff01007387 */ /* 0x000fe20000100800 */
[----:B0-----:R-:W-:-:S04]  /*e970*/  LOP3.LUT R0, R0, 0x1f, RZ, 0xc0, !PT ;  /* 0x0000001f00007812 */ /* 0x001fc800078ec0ff */
[----:B------:R-:W-:-:S13]  /*e980*/  ISETP.NE.AND P0, PT, R0, RZ, PT ;  /* 0x000000ff0000720c */ /* 0x000fda0003f05270 */
[----:B------:R-:W0:Y:S01]  /*e990*/  @!P0 S2R R3, SR_CgaCtaId ;  /* 0x0000000000038919 */ /* 0x000e220000008800 */
[----:B------:R-:W-:-:S04]  /*e9a0*/  @!P0 MOV R0, 0x400 ;  /* 0x0000040000008802 */ /* 0x000fc80000000f00 */
[----:B0-----:R-:W-:-:S05]  /*e9b0*/  @!P0 LEA R0, R3, R0, 0x18 ;  /* 0x0000000003008211 */ /* 0x001fca00078ec0ff */
[----:B------:R0:W-:Y:S01]  /*e9c0*/  @!P0 STS.128 [R0+0x388d0], R16 ;  /* 0x0388d01000008388 */ /* 0x0001e20000000c00 */
[----:B------:R-:W-:Y:S06]  /*e9d0*/  BAR.ARV 0x5, 0x120 ;  /* 0x0144800000007b1d */ /* 0x000fec0000002000 */
[----:B------:R-:W-:Y:S01]  /*e9e0*/  ISETP.GE.AND P0, PT, R19, UR5, PT ;  /* 0x0000000513007c0c */ /* 0x000fe2000bf06270 */
[----:B0-----:R-:W-:-:S05]  /*e9f0*/  IMAD.MOV.U32 R0, RZ, RZ, 0x1 ;  /* 0x00000001ff007424 */ /* 0x001fca00078e00ff */
[----:B------:R0:W-:Y:S04]  /*ea00*/  STL [R1+0x8], R0 ;  /* 0x0000080001007387 */ /* 0x0001e80000100800 */
[----:B------:R0:W-:Y:S03]  /*ea10*/  STL [R1], RZ ;  /* 0x000000ff01007387 */ /* 0x0001e60000100800 */
[----:B------:R-:W-:Y:S05]  /*ea20*/  @P0 BRA `(.L_x_309) ;  /* 0x0000004400140947 */ /* 0x000fea0003800000 */
[----:B0-----:R-:W-:Y:S01]  /*ea30*/  IMAD.MOV.U32 R0, RZ, RZ, 0x1 ;  /* 0x00000001ff007424 */ /* 0x001fe200078e00ff */
[----:B------:R0:W-:Y:S01]  /*ea40*/  STL [R1], RZ ;  /* 0x000000ff01007387 */ /* 0x0001e20000100800 */
[----:B------:R-:W-:Y:S01]  /*ea50*/  ULDC UR38, c[0x0][0xc] ;  /* 0x0000030000267ab9 */ /* 0x000fe20000000800 */
[----:B------:R-:W-:Y:S02]  /*ea60*/  ULDC.64 UR36, c[0x0][0x198] ;  /* 0x0000660000247ab9 */ /* 0x000fe40000000a00 */
[----:B------:R0:W-:Y:S04]  /*ea70*/  STL [R1+0x8], R0 ;  /* 0x0000080001007387 */ /* 0x0001e80000100800 */
[----:B------:R0:W-:Y:S02]  /*ea80*/  STL [R1+0x28], RZ ;  /* 0x000028ff01007387 */ /* 0x0001e40000100800 */
.L_x_375:
[----:B-1----:R-:W1:Y:S01]  /*ea90*/  LDC.64 R2, c[0x0][0xc60] ;  /* 0x00031800ff027b82 */ /* 0x002e620000000a00 */
[----:B------:R-:W-:Y:S01]  /*eaa0*/  ULDC.64 UR4, c[0x0][0x208] ;  /* 0x0000820000047ab9 */ /* 0x000fe20000000a00 */
[----:B-1----:R-:W-:-:S05]  /*eab0*/  IMAD.WIDE R2, R19, 0x4, R2 ;  /* 0x0000000413027825 */ /* 0x002fca00078e0202 */
[----:B------:R-:W2:Y:S01]  /*eac0*/  LDG.E R5, desc[UR4][R2.64] ;  /* 0x0000000402057981 */ /* 0x000ea2000c1e1900 */
[----:B------:R-:W-:Y:S05]  /*ead0*/  YIELD ;  /* 0x0000000000007946 */ /* 0x000fea0003800000 */
[----:B------:R-:W-:Y:S01]  /*eae0*/  ULDC.64 UR4, c[0x0][0xa28] ;  /* 0x00028a0000047ab9 */ /* 0x000fe20000000a00 */
[----:B0-----:R-:W-:Y:S01]  /*eaf0*/  IMAD.MOV.U32 R0, RZ, RZ, RZ ;  /* 0x000000ffff007224 */ /* 0x001fe200078e00ff */
[----:B------:R-:W-:Y:S01]  /*eb00*/  ISETP.NE.U32.AND P0, PT, RZ, UR4, PT ;  /* 0x00000004ff007c0c */ /* 0x000fe2000bf05070 */
[----:B------:R-:W-:-:S03]  /*eb10*/  ULDC.64 UR6, c[0x0][0x208] ;  /* 0x0000820000067ab9 */ /* 0x000fc60000000a00 */
[----:B------:R-:W-:Y:S02]  /*eb20*/  ISETP.NE.AND.EX P0, PT, RZ, UR5, PT, P0 ;  /* 0x00000005ff007c0c */ /* 0x000fe4000bf05300 */
[----:B------:R-:W-:Y:S02]  /*eb30*/  MOV R6, RZ ;  /* 0x000000ff00067202 */ /* 0x000fe40000000f00 */
[----:B--2---:R-:W-:Y:S01]  /*eb40*/  SHF.R.S32.HI R4, RZ, 0x1f, R5 ;  /* 0x0000001fff047819 */ /* 0x004fe20000011405 */
[----:B------:R-:W-:-:S08]  /*eb50*/  IMAD.SHL.U32 R7, R5, 0x4, RZ ;  /* 0x0000000405077824 */ /* 0x000fd000078e00ff */
[C---:B------:R-:W-:Y:S01]  /*eb60*/  @P0 LEA R2, P1, R5.reuse, UR4, 0x2 ;  /* 0x0000000405020c11 */ /* 0x040fe2000f8210ff */
[----:B------:R-:W-:Y:S03]  /*eb70*/  STL [R1+0x14], R5 ;  /* 0x0000140501007387 */ /* 0x000fe60000100800 */
[----:B------:R-:W-:Y:S01]  /*eb80*/  @P0 LEA.HI.X R3, R5, UR5, R4, 0x2, P1 ;  /* 0x0000000505030c11 */ /* 0x000fe200088f1404 */
[----:B------:R-:W-:-:S04]  /*eb90*/  ULDC.64 UR4, c[0x0][0xa00] ;  /* 0x0002800000047ab9 */ /* 0x000fc80000000a00 */
[----:B------:R0:W5:Y:S01]  /*eba0*/  @P0 LDG.E R0, desc[UR6][R2.64] ;  /* 0x0000000602000981 */ /* 0x000162000c1e1900 */
[----:B------:R-:W-:-:S04]  /*ebb0*/  ISETP.NE.U32.AND P0, PT, RZ, UR4, PT ;  /* 0x00000004ff007c0c */ /* 0x000fc8000bf05070 */
[----:B------:R-:W-:-:S13]  /*ebc0*/  ISETP.NE.AND.EX P0, PT, RZ, UR5, PT, P0 ;  /* 0x00000005ff007c0c */ /* 0x000fda000bf05300 */
[----:B0-----:R-:W-:-:S04]  /*ebd0*/  @P0 LEA R2, P1, R5, UR4, 0x2 ;  /* 0x0000000405020c11 */ /* 0x001fc8000f8210ff */
[----:B------:R-:W-:Y:S01]  /*ebe0*/  @P0 LEA.HI.X R3, R5, UR5, R4, 0x2, P1 ;  /* 0x0000000505030c11 */ /* 0x000fe200088f1404 */
[----:B------:R-:W-:-:S04]  /*ebf0*/  ULDC.64 UR4, c[0x0][0xa20] ;  /* 0x0002880000047ab9 */ /* 0x000fc80000000a00 */
[----:B------:R-:W2:Y:S01]  /*ec00*/  @P0 LDG.E R6, desc[UR6][R2.64] ;  /* 0x0000000602060981 */ /* 0x000ea2000c1e1900 */
[----:B------:R-:W-:-:S04]  /*ec10*/  ISETP.NE.U32.AND P0, PT, RZ, UR4, PT ;  /* 0x00000004ff007c0c */ /* 0x000fc8000bf05070 */
[----:B------:R-:W-:Y:S01]  /*ec20*/  ISETP.NE.AND.EX P0, PT, RZ, UR5, PT, P0 ;  /* 0x00000005ff007c0c */ /* 0x000fe2000bf05300 */
[----:B--2---:R0:W-:Y:S04]  /*ec30*/  STL [R1+0x2c], R6 ;  /* 0x00002c0601007387 */ /* 0x0041e80000100800 */
[----:B------:R1:W-:Y:S01]  /*ec40*/  STL [R1+0x1c], R7 ;  /* 0x00001c0701007387 */ /* 0x0003e20000100800 */
[----:B0-----:R-:W-:-:S07]  /*ec50*/  SHF.L.U64.HI R6, R5, 0x2, R4 ;  /* 0x0000000205067819 */ /* 0x001fce0000010204 */
[C---:B------:R-:W-:Y:S01]  /*ec60*/  @P0 IADD3 R4, P1, R7.reuse, UR4, RZ ;  /* 0x0000000407040c10 */ /* 0x040fe2000ff3e0ff */
[----:B------:R0:W-:Y:S03]  /*ec70*/  STL [R1+0x20], R6 ;  /* 0x0000200601007387 */ /* 0x0001e60000100800 */
[----:B------:R-:W-:Y:S01]  /*ec80*/  @P0 IADD3.X R5, R6, UR5, RZ, P1, !PT ;  /* 0x0000000506050c10 */ /* 0x000fe20008ffe4ff */
[----:B------:R-:W-:Y:S02]  /*ec90*/  ULDC.64 UR4, c[0x0][0xa08] ;  /* 0x0002820000047ab9 */ /* 0x000fe40000000a00 */
[----:B------:R-:W-:Y:S01]  /*eca0*/  IADD3 R2, P1, R7, UR4, RZ ;  /* 0x0000000407027c10 */ /* 0x000fe2000ff3e0ff */
[----:B-1----:R-:W-:-:S03]  /*ecb0*/  IMAD.MOV.U32 R7, RZ, RZ, RZ ;  /* 0x000000ffff077224 */ /* 0x002fc600078e00ff */
[----:B------:R-:W-:Y:S02]  /*ecc0*/  IADD3.X R3, R6, UR5, RZ, P1, !PT ;  /* 0x0000000506037c10 */ /* 0x000fe40008ffe4ff */
[----:B------:R-:W-:-:S04]  /*ecd0*/  ISETP.NE.U32.AND P1, PT, RZ, UR4, PT ;  /* 0x00000004ff007c0c */ /* 0x000fc8000bf25070 */
[----:B------:R-:W-:Y:S01]  /*ece0*/  ISETP.NE.AND.EX P1, PT, RZ, UR5, PT, P1 ;  /* 0x00000005ff007c0c */ /* 0x000fe2000bf25310 */
[----:B------:R-:W-:Y:S02]  /*ecf0*/  ULDC.64 UR4, c[0x0][0x3f8] ;  /* 0x0000fe0000047ab9 */ /* 0x000fe40000000a00 */
[----:B------:R-:W-:-:S03]  /*ed00*/  UISETP.NE.U32.AND UP0, UPT, UR4, URZ, UPT ;  /* 0x0000003f0400728c */ /* 0x000fc6000bf05070 */
[----:B------:R-:W-:Y:S01]  /*ed10*/  ULDC UR4, c[0x0][0x404] ;  /* 0x0001010000047ab9 */ /* 0x000fe20000000800 */
[----:B------:R-:W-:-:S03]  /*ed20*/  UISETP.NE.AND.EX UP0, UPT, UR5, URZ, UPT, UP0 ;  /* 0x0000003f0500728c */ /* 0x000fc6000bf05300 */
[----:B------:R-:W-:Y:S01]  /*ed30*/  ULDC UR5, c[0x0][0x2e0] ;  /* 0x0000b80000057ab9 */ /* 0x000fe20000000800 */
[----:B------:R-:W-:Y:S02]  /*ed40*/  USEL UR4, UR4, 0x1, UP0 ;  /* 0x0000000104047887 */ /* 0x000fe40008000000 */
[----:B------:R1:W5:Y:S02]  /*ed50*/  @P1 LDG.E R7, desc[UR6][R2.64] ;  /* 0x0000000602071981 */ /* 0x000364000c1e1900 */
[----:B------:R-:W-:-:S06]  /*ed60*/  UIMAD UR4, UR4, UR5, URZ ;  /* 0x00000005040472a4 */ /* 0x000fcc000f8e023f */
[----:B0-----:R-:W-:-:S06]  /*ed70*/  IMAD.U32 R6, RZ, RZ, UR4 ;  /* 0x00000004ff067e24 */ /* 0x001fcc000f8e00ff */
[----:B------:R1:W5:Y:S01]  /*ed80*/  @P0 LDG.E R6, desc[UR6][R4.64] ;  /* 0x0000000604060981 */ /* 0x000362000c1e1900 */
[----:B------:R-:W-:Y:S05]  /*ed90*/  @P0 BRA `(.L_x_310) ;  /* 0x0000000000140947 */ /* 0x000fea0003800000 */
[----:B------:R-:W-:Y:S05]  /*eda0*/  @!P1 BRA `(.L_x_310) ;  /* 0x0000000000109947 */ /* 0x000fea0003800000 */
[----:B------:R-:W-:Y:S02]  /*edb0*/  ULDC.64 UR4, c[0x0][0x208] ;  /* 0x0000820000047ab9 */ /* 0x000fe40000000a00 */
[----:B-----5:R-:W2:Y:S04]  /*edc0*/  LDG.E R6, desc[UR4][R2.64] ;  /* 0x0000000402067981 */ /* 0x020ea8000c1e1900 */
[----:B-1----:R-:W2:Y:S02]  /*edd0*/  LDG.E R5, desc[UR4][R2.64+0x4] ;  /* 0x0000040402057981 */ /* 0x002ea4000c1e1900 */
[----:B--2---:R-:W-:-:S07]  /*ede0*/  IMAD.IADD R6, R5, 0x1, -R6 ;  /* 0x0000000105067824 */ /* 0x004fce00078e0a06 */
.L_x_310:
[----:B-1---5:R-:W-:Y:S01]  /*edf0*/  IADD3 R2, -R0, R6, RZ ;  /* 0x0000000600027210 */ /* 0x022fe20007ffe1ff */
[----:B------:R-:W-:Y:S01]  /*ee00*/  IMAD.IADD R3, R7, 0x1, R0 ;  /* 0x0000000107037824 */ /* 0x000fe200078e0200 */
[----:B------:R-:W-:Y:S02]  /*ee10*/  BSSY B6, `(.L_x_311) ;  /* 0x0000367000067945 */ /* 0x000fe40003800000 */
[C---:B------:R-:W-:Y:S01]  /*ee20*/  ISETP.GT.AND P0, PT, R2.reuse, RZ, PT ;  /* 0x000000ff0200720c */ /* 0x040fe20003f04270 */
[----:B------:R-:W-:Y:S01]  /*ee30*/  VIADD R0, R2, 0x4f ;  /* 0x0000004f02007836 */ /* 0x000fe20000000000 */
[----:B------:R-:W-:Y:S03]  /*ee40*/  STL [R1+0x24], R2 ;  /* 0x0000240201007387 */ /* 0x000fe60000100800 */
[----:B------:R-:W-:Y:S01]  /*ee50*/  IMAD.HI R0, R0, 0x66666667, RZ ;  /* 0x6666666700007827 */ /* 0x000fe200078e02ff */
[----:B------:R0:W-:Y:S04]  /*ee60*/  STL [R1+0x4], R3 ;  /* 0x0000040301007387 */ /* 0x0001e80000100800 */
[----:B0-----:R-:W-:-:S04]  /*ee70*/  SHF.R.U32.HI R3, RZ, 0x1f, R0 ;  /* 0x0000001fff037819 */ /* 0x001fc80000011600 */
[----:B------:R-:W-:-:S05]  /*ee80*/  LEA.HI.SX32 R0, R0, R3, 0x1b ;  /* 0x0000000300007211 */ /* 0x000fca00078fdaff */
[----:B------:R0:W-:Y:S01]  /*ee90*/  STL [R1+0x18], R0 ;  /* 0x0000180001007387 */ /* 0x0001e20000100800 */
[----:B------:R-:W-:Y:S05]  /*eea0*/  @P0 BRA `(.L_x_312) ;  /* 0x0000000000480947 */ /* 0x000fea0003800000 */
[----:B------:R-:W1:Y:S02]  /*eeb0*/  S2R R2, SR_TID.X ;  /* 0x0000000000027919 */ /* 0x000e640000002100 */
[----:B-1----:R-:W-:-:S04]  /*eec0*/  LOP3.LUT R2, R2, 0x1f, RZ, 0xc0, !PT ;  /* 0x0000001f02027812 */ /* 0x002fc800078ec0ff */
[----:B------:R-:W-:-:S13]  /*eed0*/  ISETP.NE.AND P1, PT, R2, RZ, PT ;  /* 0x000000ff0200720c */ /* 0x000fda0003f25270 */
[----:B------:R-:W-:Y:S05]  /*eee0*/  @P1 BRA `(.L_x_313) ;  /* 0x0000003400641947 */ /* 0x000fea0003800000 */
[----:B------:R-:W1:Y:S01]  /*eef0*/  S2R R7, SR_LANEID ;  /* 0x0000000000077919 */ /* 0x000e620000000000 */
[----:B------:R-:W-:Y:S01]  /*ef00*/  VOTEU.ANY UR4, UPT, PT ;  /* 0x0000000000047886 */ /* 0x000fe200038e0100 */
[----:B------:R-:W2:Y:S01]  /*ef10*/  LDC.64 R2, c[0x0][0xc38] ;  /* 0x00030e00ff027b82 */ /* 0x000ea20000000a00 */
[----:B0-----:R-:W1:Y:S01]  /*ef20*/  FLO.U32 R0, UR4 ;  /* 0x0000000400007d00 */ /* 0x001e6200080e0000 */
[----:B------:R-:W-:-:S07]  /*ef30*/  ULDC.64 UR6, c[0x0][0x208] ;  /* 0x0000820000067ab9 */ /* 0x000fce0000000a00 */
[----:B------:R-:W2:Y:S01]  /*ef40*/  POPC R5, UR4 ;  /* 0x0000000400057d09 */ /* 0x000ea20008000000 */
[----:B-1----:R-:W-:-:S13]  /*ef50*/  ISETP.EQ.U32.AND P0, PT, R0, R7, PT ;  /* 0x000000070000720c */ /* 0x002fda0003f02070 */
[----:B--2---:R-:W2:Y:S01]  /*ef60*/  @P0 ATOMG.E.ADD.STRONG.GPU PT, R3, desc[UR6][R2.64], R5 ;  /* 0x00000005020309a8 */ /* 0x004ea200081ee1c6 */
[----:B------:R-:W0:Y:S02]  /*ef70*/  S2R R4, SR_LTMASK ;  /* 0x0000000000047919 */ /* 0x000e240000003900 */
[----:B0-----:R-:W-:-:S04]  /*ef80*/  LOP3.LUT R4, R4, UR4, RZ, 0xc0, !PT ;  /* 0x0000000404047c12 */ /* 0x001fc8000f8ec0ff */
[----:B------:R-:W0:Y:S01]  /*ef90*/  POPC R7, R4 ;  /* 0x0000000400077309 */ /* 0x000e220000000000 */
[----:B--2---:R-:W0:Y:S02]  /*efa0*/  SHFL.IDX PT, R0, R3, R0, 0x1f ;  /* 0x00001f0003007589 */ /* 0x004e2400000e0000 */
[----:B0-----:R-:W-:Y:S01]  /*efb0*/  IADD3 R16, R0, UR38, R7 ;  /* 0x0000002600107c10 */ /* 0x001fe2000fffe007 */
[----:B------:R-:W-:Y:S06]  /*efc0*/  BRA `(.L_x_313) ;  /* 0x00000034002c7947 */ /* 0x000fec0003800000 */
.L_x_312:
[----:B------:R-:W1:Y:S01]  /*efd0*/  S2R R3, SR_CgaCtaId ;  /* 0x0000000000037919 */ /* 0x000e620000008800 */
[----:B0-----:R-:W-:-:S04]  /*efe0*/  MOV R0, 0x400 ;  /* 0x0000040000007802 */ /* 0x001fc80000000f00 */
[----:B-1----:R-:W-:-:S05]  /*eff0*/  LEA R2, R3, R0, 0x18 ;  /* 0x0000000003027211 */ /* 0x002fca00078ec0ff */
[----:B------:R0:W-:Y:S01]  /*f000*/  STL [R1+0x10], R2 ;  /* 0x0000100201007387 */ /* 0x0001e20000100800 */
[----:B------:R-:W-:-:S05]  /*f010*/  VIADD R0, R2, 0x24400 ;  /* 0x0002440002007836 */ /* 0x000fca0000000000 */
[----:B------:R-:W-:-:S13]  /*f020*/  LOP3.LUT P0, RZ, R0, 0x3ff, RZ, 0xc0, !PT ;  /* 0x000003ff00ff7812 */ /* 0x000fda000780c0ff */
[----:B0-----:R-:W-:Y:S05]  /*f030*/  @!P0 BRA `(.L_x_314) ;  /* 0x0000000000408947 */ /* 0x001fea0003800000 */
[----:B------:R-:W-:Y:S01]  /*f040*/  MOV R2, 0x0 ;  /* 0x0000000000027802 */ /* 0x000fe20000000f00 */
[----:B------:R-:W-:Y:S01]  /*f050*/  ULDC.64 UR6, c[0x4][0x1b8] ;  /* 0x01006e0000067ab9 */ /* 0x000fe20000000a00 */
[----:B------:R-:W-:Y:S01]  /*f060*/  ULDC.64 UR8, c[0x4][0x1c0] ;  /* 0x0100700000087ab9 */ /* 0x000fe20000000a00 */
[----:B------:R-:W-:Y:S01]  /*f070*/  ULDC.64 UR4, c[0x4][0x118] ;  /* 0x0100460000047ab9 */ /* 0x000fe20000000a00 */
[----:B------:R-:W-:Y:S01]  /*f080*/  IMAD.U32 R4, RZ, RZ, UR6 ;  /* 0x00000006ff047e24 */ /* 0x000fe2000f8e00ff */
[----:B------:R-:W-:Y:S01]  /*f090*/  MOV R7, UR9 ;  /* 0x0000000900077c02 */ /* 0x000fe20008000f00 */
[----:B------:R-:W0:Y:S01]  /*f0a0*/  LDC.64 R2, c[0x4][R2] ;  /* 0x0100000002027b82 */ /* 0x000e220000000a00 */
[----:B------:R-:W-:Y:S02]  /*f0b0*/  IMAD.U32 R5, RZ, RZ, UR7 ;  /* 0x00000007ff057e24 */ /* 0x000fe4000f8e00ff */
[----:B------:R-:W-:Y:S02]  /*f0c0*/  IMAD.U32 R6, RZ, RZ, UR8 ;  /* 0x00000008ff067e24 */ /* 0x000fe4000f8e00ff */
[----:B------:R-:W-:-:S02]  /*f0d0*/  IMAD.U32 R10, RZ, RZ, UR4 ;  /* 0x00000004ff0a7e24 */ /* 0x000fc4000f8e00ff */
[----:B------:R-:W-:Y:S02]  /*f0e0*/  IMAD.U32 R11, RZ, RZ, UR5 ;  /* 0x00000005ff0b7e24 */ /* 0x000fe4000f8e00ff */
[----:B------:R-:W-:Y:S02]  /*f0f0*/  IMAD.MOV.U32 R8, RZ, RZ, 0x70 ;  /* 0x00000070ff087424 */ /* 0x000fe400078e00ff */
[----:B------:R-:W-:Y:S02]  /*f100*/  IMAD.MOV.U32 R12, RZ, RZ, 0x1 ;  /* 0x00000001ff0c7424 */ /* 0x000fe400078e00ff */
[----:B------:R-:W-:-:S07]  /*f110*/  IMAD.MOV.U32 R13, RZ, RZ, RZ ;  /* 0x000000ffff0d7224 */ /* 0x000fce00078e00ff */
[----:B------:R-:W-:-:S07]  /*f120*/  LEPC R20, `(.L_x_314) ;  /* 0x000000001014794e */ /* 0x000fce0000000000 */
[----:B0-----:R-:W-:Y:S05]  /*f130*/  CALL.ABS.NOINC R2 ;  /* 0x0000000002007343 */ /* 0x001fea0003c00000 */
.L_x_314:
        /* <DEDUP_REMOVED lines=8> */
[----:B------:R0:W1:Y:S01]  /*f1c0*/  LDC.64 R2, c[0x4][R0] ;  /* 0x0100000000027b82 */ /* 0x0000620000000a00 */
[----:B------:R-:W-:Y:S01]  /*f1d0*/  IMAD.U32 R4, RZ, RZ, UR6 ;  /* 0x00000006ff047e24 */ /* 0x000fe2000f8e00ff */
[----:B------:R-:W-:Y:S01]  /*f1e0*/  MOV R11, UR5 ;  /* 0x00000005000b7c02 */ /* 0x000fe20008000f00 */
[----:B------:R-:W-:Y:S02]  /*f1f0*/  IMAD.U32 R5, RZ, RZ, UR7 ;  /* 0x00000007ff057e24 */ /* 0x000fe4000f8e00ff */
[----:B------:R-:W-:Y:S02]  /*f200*/  IMAD.U32 R6, RZ, RZ, UR8 ;  /* 0x00000008ff067e24 */ /* 0x000fe4000f8e00ff */
[----:B------:R-:W-:-:S02]  /*f210*/  IMAD.U32 R7, RZ, RZ, UR9 ;  /* 0x00000009ff077e24 */ /* 0x000fc4000f8e00ff */
[----:B------:R-:W-:Y:S02]  /*f220*/  IMAD.U32 R10, RZ, RZ, UR4 ;  /* 0x00000004ff0a7e24 */ /* 0x000fe4000f8e00ff */
[----:B------:R-:W-:Y:S02]  /*f230*/  IMAD.MOV.U32 R8, RZ, RZ, 0x70 ;  /* 0x00000070ff087424 */ /* 0x000fe400078e00ff */
[----:B------:R-:W-:Y:S02]  /*f240*/  IMAD.MOV.U32 R12, RZ, RZ, 0x1 ;  /* 0x00000001ff0c7424 */ /* 0x000fe400078e00ff */
[----:B0-----:R-:W-:-:S07]  /*f250*/  IMAD.MOV.U32 R13, RZ, RZ, RZ ;  /* 0x000000ffff0d7224 */ /* 0x001fce00078e00ff */
[----:B------:R-:W-:-:S07]  /*f260*/  LEPC R20, `(.L_x_316) ;  /* 0x000000001014794e */ /* 0x000fce0000000000 */
[----:B-1----:R-:W-:Y:S05]  /*f270*/  CALL.ABS.NOINC R2 ;  /* 0x0000000002007343 */ /* 0x002fea0003c00000 */
.L_x_316:
[----:B------:R-:W-:Y:S01]  /*f280*/  MOV R2, 0x0 ;  /* 0x0000000000027802 */ /* 0x000fe20000000f00 */
[----:B------:R-:W-:Y:S01]  /*f290*/  ULDC.64 UR6, c[0x4][0x1b8] ;  /* 0x01006e0000067ab9 */ /* 0x000fe20000000a00 */
[----:B------:R-:W-:Y:S01]  /*f2a0*/  ULDC.64 UR8, c[0x4][0x1c0] ;  /* 0x0100700000087ab9 */ /* 0x000fe20000000a00 */
[----:B------:R-:W-:Y:S01]  /*f2b0*/  ULDC.64 UR4, c[0x4][0x128] ;  /* 0x01004a0000047ab9 */ /* 0x000fe20000000a00 */
[----:B------:R-:W-:Y:S01]  /*f2c0*/  IMAD.U32 R4, RZ, RZ, UR6 ;  /* 0x00000006ff047e24 */ /* 0x000fe2000f8e00ff */
[----:B------:R-:W-:Y:S01]  /*f2d0*/  MOV R6, UR8 ;  /* 0x0000000800067c02 */ /* 0x000fe20008000f00 */
[----:B------:R-:W0:Y:S01]  /*f2e0*/  LDC.64 R2, c[0x4][R2] ;  /* 0x0100000002027b82 */ /* 0x000e220000000a00 */
[----:B------:R-:W-:Y:S01]  /*f2f0*/  IMAD.U32 R5, RZ, RZ, UR7 ;  /* 0x00000007ff057e24 */ /* 0x000fe2000f8e00ff */
[----:B------:R-:W-:Y:S01]  /*f300*/  MOV R13, RZ ;  /* 0x000000ff000d7202 */ /* 0x000fe20000000f00 */
[----:B------:R-:W-:Y:S02]  /*f310*/  IMAD.U32 R7, RZ, RZ, UR9 ;  /* 0x00000009ff077e24 */ /* 0x000fe4000f8e00ff */
[----:B------:R-:W-:-:S02]  /*f320*/  IMAD.U32 R10, RZ, RZ, UR4 ;  /* 0x00000004ff0a7e24 */ /* 0x000fc4000f8e00ff */
[----:B------:R-:W-:Y:S02]  /*f330*/  IMAD.U32 R11, RZ, RZ, UR5 ;  /* 0x00000005ff0b7e24 */ /* 0x000fe4000f8e00ff */
[----:B------:R-:W-:Y:S02]  /*f340*/  IMAD.MOV.U32 R8, RZ, RZ, 0x70 ;  /* 0x00000070ff087424 */ /* 0x000fe400078e00ff */
[----:B------:R-:W-:-:S07]  /*f350*/  IMAD.MOV.U32 R12, RZ, RZ, 0x1 ;  /* 0x00000001ff0c7424 */ /* 0x000fce00078e00ff */
[----:B------:R-:W-:-:S07]  /*f360*/  LEPC R20, `(.L_x_315) ;  /* 0x000000001014794e */ /* 0x000fce0000000000 */
[----:B0-----:R-:W-:Y:S05]  /*f370*/  CALL.ABS.NOINC R2 ;  /* 0x0000000002007343 */ /* 0x001fea0003c00000 */
.L_x_315:
[----:B------:R-:W2:Y:S01]  /*f380*/  LDL.LU R2, [R1+0x1c] ;  /* 0x00001c0001027983 */ /* 0x000ea20000300800 */
[----:B------:R-:W-:-:S03]  /*f390*/  ULDC.64 UR4, c[0x0][0x9f8] ;  /* 0x00027e0000047ab9 */ /* 0x000fc60000000a00 */
[----:B------:R-:W3:Y:S04]  /*f3a0*/  LDL.LU R0, [R1+0x20] ;  /* 0x0000200001007983 */ /* 0x000ee80000300800 */
[----:B------:R-:W4:Y:S04]  /*f3b0*/  LDL.LU R4, [R1+0x2c] ;  /* 0x00002c0001047983 */ /* 0x000f280000300800 */
[----:B------:R-:W4:Y:S01]  /*f3c0*/  LDL.LU R8, [R1+0x14] ;  /* 0x0000140001087983 */ /* 0x000f220000300800 */
[----:B------:R-:W-:Y:S01]  /*f3d0*/  ISETP.NE.U32.AND P0, PT, RZ, UR4, PT ;  /* 0x00000004ff007c0c */ /* 0x000fe2000bf05070 */
[----:B------:R-:W-:-:S03]  /*f3e0*/  ULDC.64 UR6, c[0x0][0x208] ;  /* 0x0000820000067ab9 */ /* 0x000fc60000000a00 */
[----:B------:R-:W-:Y:S01]  /*f3f0*/  ISETP.NE.AND.EX P0, PT, RZ, UR5, PT, P0 ;  /* 0x00000005ff007c0c */ /* 0x000fe2000bf05300 */
[----:B------:R-:W0:Y:S02]  /*f400*/  S2R R9, SR_TID.X ;  /* 0x0000000000097919 */ /* 0x000e240000002100 */
[----:B0-----:R-:W-:-:S04]  /*f410*/  LOP3.LUT R9, R9, 0x1f, RZ, 0xc0, !PT ;  /* 0x0000001f09097812 */ /* 0x001fc800078ec0ff */
[----:B------:R-:W-:-:S13]  /*f420*/  ISETP.NE.AND P6, PT, R9, RZ, PT ;  /* 0x000000ff0900720c */ /* 0x000fda0003fc5270 */
[----:B------:R-:W-:-:S05]  /*f430*/  VOTEU.ALL UP1, P6 ;  /* 0x00000000003f7886 */ /* 0x000fca0003020000 */
[----:B------:R-:W-:-:S04]  /*f440*/  @!UP1 UIADD3 UR8, UP0, UR36, 0x270, URZ ;  /* 0x0000027024089890 */ /* 0x000fc8000ff1e03f */
[----:B------:R-:W-:-:S03]  /*f450*/  @!UP1 UIADD3.X UR9, URZ, UR37, URZ, UP0, !UPT ;  /* 0x000000253f099290 */ /* 0x000fc600087fe43f */
[----:B------:R-:W-:Y:S01]  /*f460*/  VOTEU.ALL UP0, P6 ;  /* 0x00000000003f7886 */ /* 0x000fe20003000000 */
[----:B--2---:R-:W-:-:S04]  /*f470*/  @P0 IADD3 R2, P1, R2, UR4, RZ ;  /* 0x0000000402020c10 */ /* 0x004fc8000ff3e0ff */
[----:B---3--:R-:W-:Y:S01]  /*f480*/  @P0 IADD3.X R3, R0, UR5, RZ, P1, !PT ;  /* 0x0000000500030c10 */ /* 0x008fe20008ffe4ff */
[----:B------:R-:W-:Y:S01]  /*f490*/  ULDC.64 UR4, c[0x0][0xa00] ;  /* 0x0002800000047ab9 */ /* 0x000fe20000000a00 */
[----:B----4-:R-:W-:Y:S02]  /*f4a0*/  IMAD R17, R17, 0x80, R4 ;  /* 0x0000008011117824 */ /* 0x010fe400078e0204 */
[----:B------:R-:W0:Y:S01]  /*f4b0*/  LDC R4, c[0x0][0x428] ;  /* 0x00010a00ff047b82 */ /* 0x000e220000000800 */
[----:B------:R-:W-:-:S06]  /*f4c0*/  IMAD.MOV.U32 R0, RZ, RZ, R8 ;  /* 0x000000ffff007224 */ /* 0x000fcc00078e0008 */
[----:B------:R1:W5:Y:S01]  /*f4d0*/  @P0 LDG.E R0, desc[UR6][R2.64] ;  /* 0x0000000602000981 */ /* 0x000362000c1e1900 */
[----:B------:R-:W-:Y:S02]  /*f4e0*/  PLOP3.LUT P1, PT, P6, PT, PT, 0x8, 0x0 ;  /* 0x000000000000781c */ /* 0x000fe4000372e170 */
[----:B0-----:R-:W-:Y:S01]  /*f4f0*/  ISETP.NE.AND P0, PT, R4, 0x1, PT ;  /* 0x000000010400780c */ /* 0x001fe20003f05270 */
[----:B------:R-:W-:-:S12]  /*f500*/  IMAD.MOV.U32 R4, RZ, RZ, R18 ;  /* 0x000000ffff047224 */ /* 0x000fd800078e0012 */
[----:B------:R-:W0:Y:S08]  /*f510*/  @P0 LDC R7, c[0x0][0x42c] ;  /* 0x00010b00ff070b82 */ /* 0x000e300000000800 */
[----:B------:R-:W2:Y:S01]  /*f520*/  @P0 LDC R5, c[0x0][0x430] ;  /* 0x00010c00ff050b82 */ /* 0x000ea20000000800 */
[----:B0-----:R-:W-:-:S05]  /*f530*/  @P0 IMAD.HI.U32 R6, R18, R7, RZ ;  /* 0x0000000712060227 */ /* 0x001fca00078e00ff */
[----:B--2---:R-:W-:Y:S02]  /*f540*/  @P0 SHF.R.U32.HI R4, RZ, R5, R6 ;  /* 0x00000005ff040219 */ /* 0x004fe40000011606 */
[----:B------:R-:W-:-:S04]  /*f550*/  ISETP.NE.U32.AND P0, PT, RZ, UR4, PT ;  /* 0x00000004ff007c0c */ /* 0x000fc8000bf05070 */
[----:B------:R-:W-:-:S04]  /*f560*/  ISETP.NE.AND.EX P0, PT, RZ, UR5, PT, P0 ;  /* 0x00000005ff007c0c */ /* 0x000fc8000bf05300 */
[----:B-1----:R-:W-:-:S09]  /*f570*/  SEL R6, R8, RZ, !P0 ;  /* 0x000000ff08067207 */ /* 0x002fd20004000000 */
.L_x_317:
        /* <DEDUP_REMOVED lines=9> */
[----:B0-----:R-:W-:Y:S05]  /*f610*/  @P1 BRA.U.ANY `(.L_x_317) ;  /* 0xfffffffd00d81947 */ /* 0x001fea000393ffff */
[----:B------:R-:W0:Y:S01]  /*f620*/  S2R R2, SR_TID.X ;  /* 0x0000000000027919 */ /* 0x000e220000002100 */
[----:B------:R-:W-:Y:S01]  /*f630*/  UMOV UR4, 0x40 ;  /* 0x0000004000047882 */ /* 0x000fe20000000000 */
[----:B0-----:R-:W-:-:S04]  /*f640*/  LOP3.LUT R2, R2, 0x1f, RZ, 0xc0, !PT ;  /* 0x0000001f02027812 */ /* 0x001fc800078ec0ff */
[----:B------:R-:W-:-:S04]  /*f650*/  ISETP.NE.AND P2, PT, R2, RZ, PT ;  /* 0x000000ff0200720c */ /* 0x000fc80003f45270 */
[----:B------:R-:W-:-:S09]  /*f660*/  PLOP3.LUT P1, PT, P2, PT, PT, 0x8, 0x0 ;  /* 0x000000000000781c */ /* 0x000fd2000172e170 */
[----:B------:R-:W-:-:S05]  /*f670*/  VOTEU.ALL UP0, P2 ;  /* 0x00000000003f7886 */ /* 0x000fca0001000000 */
.L_x_318:
        /* <DEDUP_REMOVED lines=15> */
.L_x_319:
        /* <DEDUP_REMOVED lines=15> */
.L_x_320:
        /* <DEDUP_REMOVED lines=9> */
[----:B------:R-:W0:Y:S01]  /*f8f0*/  LDC.64 R2, c[0x0][0x3f8] ;  /* 0x0000fe00ff027b82 */ /* 0x000e220000000a00 */
[----:B------:R-:W-:Y:S02]  /*f900*/  ULDC.64 UR4, c[0x0][0xa08] ;  /* 0x0002820000047ab9 */ /* 0x000fe40000000a00 */
[----:B0-----:R-:W-:Y:S01]  /*f910*/  LOP3.LUT P0, RZ, R2, UR4, RZ, 0xfc, !PT ;  /* 0x0000000402ff7c12 */ /* 0x001fe2000f80fcff */
[----:B------:R-:W-:-:S03]  /*f920*/  UMOV UR4, 0xffffffff ;  /* 0xffffffff00047882 */ /* 0x000fc60000000000 */
[----:B------:R-:W-:-:S04]  /*f930*/  LOP3.LUT P0, RZ, R3, UR5, RZ, 0xfc, P0 ;  /* 0x0000000503ff7c12 */ /* 0x000fc8000800fcff */
[----:B-----5:R-:W-:Y:S01]  /*f940*/  SEL R5, R0, RZ, !P0 ;  /* 0x000000ff00057207 */ /* 0x020fe20004000000 */
[----:B------:R-:W-:Y:S08]  /*f950*/  BRA.DIV UR4, `(.L_x_321) ;  /* 0x0000003a04b47947 */ /* 0x000ff0000b800000 */
.L_x_391:
[----:B------:R-:W2:Y:S01]  /*f960*/  LDL R7, [R1+0x18] ;  /* 0x0000180001077983 */ /* 0x000ea20000100800 */
[----:B------:R-:W-:Y:S01]  /*f970*/  UMOV UR4, 0xffffffff ;  /* 0xffffffff00047882 */ /* 0x000fe20000000000 */
[----:B------:R-:W-:Y:S01]  /*f980*/  SHF.R.S32.HI R12, RZ, 0x1f, R0 ;  /* 0x0000001fff0c7819 */ /* 0x000fe20000011400 */
[----:B--2---:R-:W-:Y:S01]  /*f990*/  VIADD R7, R7, 0xffffffff ;  /* 0xffffffff07077836 */ /* 0x004fe20000000000 */
[----:B------:R-:W-:Y:S06]  /*f9a0*/  BRA.DIV UR4, `(.L_x_322) ;  /* 0x0000003a04d47947 */ /* 0x000fec000b800000 */
[----:B------:R-:W-:-:S13]  /*f9b0*/  ELECT P6, URZ, PT ;  /* 0x00000000003f782f */ /* 0x000fda00038c0000 */
.L_x_394:
[----:B------:R-:W-:Y:S05]  /*f9c0*/  @!P6 BRA `(.L_x_323) ;  /* 0x000000040048e947 */ /* 0x000fea0003800000 */
[----:B------:R0:W-:Y:S01]  /*f9d0*/  STL [R1+0xc], R7 ;  /* 0x00000c0701007387 */ /* 0x0001e20000100800 */
[----:B------:R-:W-:-:S04]  /*f9e0*/  ISETP.NE.U32.AND P0, PT, R2, RZ, PT ;  /* 0x000000ff0200720c */ /* 0x000fc80003f05070 */
[----:B------:R-:W-:-:S13]  /*f9f0*/  ISETP.NE.AND.EX P0, PT, R3, RZ, PT, P0 ;  /* 0x000000ff0300720c */ /* 0x000fda0003f05300 */
[----:B0-----:R-:W-:Y:S05]  /*fa00*/  @!P0 BRA `(.L_x_324) ;  /* 0x0000000000508947 */ /* 0x001fea0003800000 */
[----:B------:R-:W0:Y:S01]  /*fa10*/  LDC R10, c[0x0][0x41c] ;  /* 0x00010700ff0a7b82 */ /* 0x000e220000000800 */
[----:B------:R-:W-:Y:S01]  /*fa20*/  IMAD.MOV.U32 R5, RZ, RZ, R7 ;  /* 0x000000ffff057224 */ /* 0x000fe200078e0007 */
[----:B------:R-:W-:Y:S01]  /*fa30*/  ULDC.64 UR4, c[0x0][0x408] ;  /* 0x0001020000047ab9 */ /* 0x000fe20000000a00 */
[----:B------:R-:W-:Y:S01]  /*fa40*/  ULDC.64 UR6, c[0x0][0x208] ;  /* 0x0000820000067ab9 */ /* 0x000fe20000000a00 */
[----:B0-----:R-:W-:-:S13]  /*fa50*/  ISETP.NE.AND P0, PT, R10, 0x1, PT ;  /* 0x000000010a00780c */ /* 0x001fda0003f05270 */
[----:B------:R-:W0:Y:S02]  /*fa60*/  @P0 LDC.64 R8, c[0x0][0x420] ;  /* 0x00010800ff080b82 */ /* 0x000e240000000a00 */
[----:B0-----:R-:W-:-:S05]  /*fa70*/  @P0 IMAD.HI.U32 R8, R7, R8, RZ ;  /* 0x0000000807080227 */ /* 0x001fca00078e00ff */
[----:B------:R-:W-:-:S04]  /*fa80*/  @P0 SHF.R.U32.HI R5, RZ, R9, R8 ;  /* 0x00000009ff050219 */ /* 0x000fc80000011608 */
[----:B------:R-:W-:-:S05]  /*fa90*/  IADD3 R8, -R5, RZ, RZ ;  /* 0x000000ff05087210 */ /* 0x000fca0007ffe1ff */
[----:B------:R-:W-:Y:S02]  /*faa0*/  IMAD R9, R10, R8, R7 ;  /* 0x000000080a097224 */ /* 0x000fe400078e0207 */
[----:B------:R-:W-:-:S03]  /*fab0*/  IMAD R8, R12, UR4, RZ ;  /* 0x000000040c087c24 */ /* 0x000fc6000f8e02ff */
[----:B------:R0:W-:Y:S01]  /*fac0*/  STL [R1+0xc], R9 ;  /* 0x00000c0901007387 */ /* 0x0001e20000100800 */
[----:B------:R-:W-:Y:S02]  /*fad0*/  IMAD R10, R0, UR5, R8 ;  /* 0x00000005000a7c24 */ /* 0x000fe4000f8e0208 */
[--C-:B------:R-:W-:Y:S01]  /*fae0*/  IMAD.MOV.U32 R8, RZ, RZ, R5.reuse ;  /* 0x000000ffff087224 */ /* 0x100fe200078e0005 */
[----:B0-----:R-:W-:-:S03]  /*faf0*/  SHF.R.S32.HI R9, RZ, 0x1f, R5 ;  /* 0x0000001fff097819 */ /* 0x001fc60000011405 */
[----:B------:R-:W-:-:S04]  /*fb00*/  IMAD.WIDE.U32 R8, R0, UR4, R8 ;  /* 0x0000000400087c25 */ /* 0x000fc8000f8e0008 */
[----:B------:R-:W-:Y:S01]  /*fb10*/  IMAD.IADD R5, R9, 0x1, R10 ;  /* 0x0000000109057824 */ /* 0x000fe200078e020a */
[----:B------:R-:W-:-:S04]  /*fb20*/  LEA R10, P0, R8, R2, 0x2 ;  /* 0x00000002080a7211 */ /* 0x000fc800078010ff */
[----:B------:R-:W-:-:S05]  /*fb30*/  LEA.HI.X R11, R8, R3, R5, 0x2, P0 ;  /* 0x00000003080b7211 */ /* 0x000fca00000f1405 */
[----:B------:R0:W5:Y:S04]  /*fb40*/  LDG.E R5, desc[UR6][R10.64] ;  /* 0x000000060a057981 */ /* 0x000168000c1e1900 */
.L_x_324:
[----:B------:R-:W2:Y:S01]  /*fb50*/  LDL R8, [R1] ;  /* 0x0000000001087983 */ /* 0x000ea20000100800 */
[----:B0-----:R-:W-:-:S03]  /*fb60*/  MOV R10, 0x400 ;  /* 0x00000400000a7802 */ /* 0x001fc60000000f00 */
[----:B------:R-:W3:Y:S01]  /*fb70*/  LDL R9, [R1+0x8] ;  /* 0x0000080001097983 */ /* 0x000ee20000100800 */
[----:B------:R-:W0:Y:S02]  /*fb80*/  S2R R11, SR_CgaCtaId ;  /* 0x00000000000b7919 */ /* 0x000e240000008800 */
[----:B0-----:R-:W-:-:S05]  /*fb90*/  LEA R10, R11, R10, 0x18 ;  /* 0x0000000a0b0a7211 */ /* 0x001fca00078ec0ff */
[----:B--2---:R-:W-:Y:S01]  /*fba0*/  IMAD R8, R8, 0x8, R10 ;  /* 0x0000000808087824 */ /* 0x004fe200078e020a */
[----:B---3--:R-:W-:-:S04]  /*fbb0*/  SHF.L.U32 R9, R9, 0x1f, RZ ;  /* 0x0000001f09097819 */ /* 0x008fc800000006ff */
[----:B------:R-:W0:Y:S02]  /*fbc0*/  SYNCS.PHASECHK.TRANS64.TRYWAIT P0, [R8+URZ+0x38840], R9 ;  /* 0x03884009080075a7 */ /* 0x000e24000800017f */
[----:B0-----:R-:W-:Y:S05]  /*fbd0*/  @!P0 BRA `(.L_x_325) ;  /* 0x0000003800688947 */ /* 0x001fea0003800000 */
.L_x_395:
[----:B------:R-:W1:Y:S02]  /*fbe0*/  S2R R10, SR_TID.X ;  /* 0x00000000000a7919 */ /* 0x000e640000002100 */
[----:B-1----:R-:W-:-:S04]  /*fbf0*/  LOP3.LUT R10, R10, 0x7f, RZ, 0xc0, !PT ;  /* 0x0000007f0a0a7812 */ /* 0x002fc800078ec0ff */
[----:B------:R-:W-:-:S13]  /*fc00*/  ISETP.NE.AND P0, PT, R10, RZ, PT ;  /* 0x000000ff0a00720c */ /* 0x000fda0003f05270 */
[----:B------:R-:W-:Y:S05]  /*fc10*/  @P0 BRA `(.L_x_326) ;  /* 0x00000000001c0947 */ /* 0x000fea0003800000 */
[----:B------:R-:W1:Y:S01]  /*fc20*/  S2R R10, SR_TID.X ;  /* 0x00000000000a7919 */ /* 0x000e620000002100 */
[----:B0-----:R-:W-:-:S04]  /*fc30*/  IMAD.MOV.U32 R9, RZ, RZ, 0xa000 ;  /* 0x0000a000ff097424 */ /* 0x001fc800078e00ff */
[----:B------:R2:W-:Y:S01]  /*fc40*/  SYNCS.ARRIVE.TRANS64 RZ, [R8+URZ+0x38830], R9 ;  /* 0x0388300908ff79a7 */ /* 0x0005e2000800003f */
[----:B-1----:R-:W-:-:S04]  /*fc50*/  LOP3.LUT R10, R10, 0x1f, RZ, 0xc0, !PT ;  /* 0x0000001f0a0a7812 */ /* 0x002fc800078ec0ff */
[----:B------:R-:W-:-:S13]  /*fc60*/  ISETP.NE.AND P1, PT, R10, RZ, PT ;  /* 0x000000ff0a00720c */ /* 0x000fda0003f25270 */
[----:B--2---:R-:W-:Y:S05]  /*fc70*/  @!P1 BRA `(.L_x_326) ;  /* 0x0000000000049947 */ /* 0x004fea0003800000 */
[----:B------:R-:W-:Y:S01]  /*fc80*/  BPT.TRAP 0x1 ;  /* 0x000000040000795c */ /* 0x000fe20000300000 */
.L_x_326:
[----:B------:R-:W2:Y:S01]  /*fc90*/  LDL R11, [R1] ;  /* 0x00000000010b7983 */ /* 0x000ea20000100800 */
[----:B------:R-:W-:-:S03]  /*fca0*/  MOV R13, 0x400 ;  /* 0x00000400000d7802 */ /* 0x000fc60000000f00 */
[----:B------:R-:W3:Y:S04]  /*fcb0*/  LDL R10, [R1+0xc] ;  /* 0x00000c00010a7983 */ /* 0x000ee80000100800 */
[----:B0-----:R-:W4:Y:S01]  /*fcc0*/  LDL R9, [R1+0x4] ;  /* 0x0000040001097983 */ /* 0x001f220000100800 */
[----:B------:R-:W0:Y:S01]  /*fcd0*/  S2R R14, SR_CgaCtaId ;  /* 0x00000000000e7919 */ /* 0x000e220000008800 */
[----:B------:R-:W-:Y:S01]  /*fce0*/  R2UR UR9, R8 ;  /* 0x00000000080972ca */ /* 0x000fe200000e0000 */
[----:B------:R-:W-:Y:S01]  /*fcf0*/  UIADD3 UR4, UP0, UR36, 0x370, URZ ;  /* 0x0000037024047890 */ /* 0x000fe2000ff1e03f */
[----:B------:R-:W-:Y:S02]  /*fd00*/  R2UR UR12, R4 ;  /* 0x00000000040c72ca */ /* 0x000fe400000e0000 */
[----:B-----5:R-:W-:-:S02]  /*fd10*/  R2UR UR13, R5 ;  /* 0x00000000050d72ca */ /* 0x020fc400000e0000 */
[----:B0-----:R-:W-:-:S07]  /*fd20*/  LEA R13, R14, R13, 0x18 ;  /* 0x0000000d0e0d7211 */ /* 0x001fce00078ec0ff */
[----:B------:R-:W-:Y:S01]  /*fd30*/  UIADD3 UR9, UR9, 0x38830, URZ ;  /* 0x0003883009097890 */ /* 0x000fe2000fffe03f */
[----:B------:R-:W-:Y:S01]  /*fd40*/  UMOV UR10, URZ ;  /* 0x0000003f000a7c82 */ /* 0x000fe20008000000 */
[----:B------:R-:W-:Y:S01]  /*fd50*/  UMOV UR6, 0x0 ;  /* 0x0000000000067882 */ /* 0x000fe20000000000 */
[----:B------:R-:W-:Y:S01]  /*fd60*/  UMOV UR7, 0x14f00000 ;  /* 0x14f0000000077882 */ /* 0x000fe20000000000 */
[----:B------:R-:W-:Y:S01]  /*fd70*/  UMOV UR16, 0x40 ;  /* 0x0000004000107882 */ /* 0x000fe20000000000 */
[----:B--2---:R-:W-:Y:S01]  /*fd80*/  IMAD R8, R11, 0xa000, R13 ;  /* 0x0000a0000b087824 */ /* 0x004fe200078e020d */
[----:B---3--:R-:W-:-:S04]  /*fd90*/  R2UR UR11, R10 ;  /* 0x000000000a0b72ca */ /* 0x008fc800000e0000 */
[----:B------:R-:W-:Y:S02]  /*fda0*/  R2UR UR14, R8 ;  /* 0x00000000080e72ca */ /* 0x000fe400000e0000 */
[----:B----4-:R-:W-:-:S11]  /*fdb0*/  R2UR UR5, R9 ;  /* 0x00000000090572ca */ /* 0x010fd600000e0000 */
[----:B------:R-:W-:Y:S02]  /*fdc0*/  UIADD3 UR8, UR14, 0x24400, URZ ;  /* 0x000244000e087890 */ /* 0x000fe4000fffe03f */
[----:B------:R-:W-:Y:S02]  /*fdd0*/  UIMAD UR11, UR11, 0x50, UR5 ;  /* 0x000000500b0b78a4 */ /* 0x000fe4000f8e0205 */
[----:B------:R-:W-:Y:S02]  /*fde0*/  UIADD3.X UR5, URZ, UR37, URZ, UP0, !UPT ;  /* 0x000000253f057290 */ /* 0x000fe400087fe43f */
[----:B------:R-:W-:Y:S02]  /*fdf0*/  UIADD3 UR15, UR14, 0x26c00, URZ ;  /* 0x00026c000e0f7890 */ /* 0x000fe4000fffe03f */
[----:B------:R-:W-:Y:S02]  /*fe00*/  UIADD3 UR17, UR14, 0x29400, URZ ;  /* 0x000294000e117890 */ /* 0x000fe4000fffe03f */
[----:B------:R-:W-:-:S03]  /*fe10*/  UIADD3 UR18, UR14, 0x2bc00, URZ ;  /* 0x0002bc000e127890 */ /* 0x000fc6000fffe03f */
[----:B------:R0:W-:Y:S01]  /*fe20*/  UTMALDG.4D [UR8], [UR4], desc[UR6] ;  /* 0x00000608040075b4 */ /* 0x0001e20008019000 */
[----:B------:R-:W-:Y:S01]  /*fe30*/  UMOV UR14, 0x80 ;  /* 0x00000080000e7882 */ /* 0x000fe20000000000 */
[----:B0-----:R-:W-:Y:S01]  /*fe40*/  UMOV UR8, UR15 ;  /* 0x0000000f00087c82 */ /* 0x001fe20008000000 */
[----:B------:R-:W-:Y:S02]  /*fe50*/  UMOV UR10, UR16 ;  /* 0x00000010000a7c82 */ /* 0x000fe40008000000 */
[----:B------:R0:W-:Y:S02]  /*fe60*/  UTMALDG.4D [UR8], [UR4], desc[UR6] ;  /* 0x00000608040075b4 */ /* 0x0001e40008019000 */
[----:B0-----:R-:W-:Y:S01]  /*fe70*/  UMOV UR8, UR17 ;  /* 0x0000001100087c82 */ /* 0x001fe20008000000 */
[----:B------:R-:W-:Y:S01]  /*fe80*/  UMOV UR10, UR14 ;  /* 0x0000000e000a7c82 */ /* 0x000fe20008000000 */
[----:B------:R-:W-:Y:S01]  /*fe90*/  UMOV UR14, 0xc0 ;  /* 0x000000c0000e7882 */ /* 0x000fe20000000000 */
[----:B------:R0:W-:Y:S02]  /*fea0*/  UTMALDG.4D [UR8], [UR4], desc[UR6] ;  /* 0x00000608040075b4 */ /* 0x0001e40008019000 */
[----:B0-----:R-:W-:Y:S01]  /*feb0*/  UMOV UR8, UR18 ;  /* 0x0000001200087c82 */ /* 0x001fe20008000000 */
[----:B------:R-:W-:-:S02]  /*fec0*/  UMOV UR10, UR14 ;  /* 0x0000000e000a7c82 */ /* 0x000fc40008000000 */
[----:B------:R0:W-:Y:S02]  /*fed0*/  UTMALDG.4D [UR8], [UR4], desc[UR6] ;  /* 0x00000608040075b4 */ /* 0x0001e40008019000 */
[----:B0-----:R-:W-:Y:S01]  /*fee0*/  NOP ;  /* 0x0000000000007918 */ /* 0x001fe20000000000 */
.L_x_323:
[----:B------:R-:W2:Y:S01]  /*fef0*/  LDL.LU R11, [R1+0x28] ;  /* 0x00002800010b7983 */ /* 0x000ea20000300800 */
[----:B------:R-:W-:Y:S01]  /*ff00*/  MOV R9, 0x400 ;  /* 0x0000040000097802 */ /* 0x000fe20000000f00 */
[----:B------:R-:W-:Y:S05]  /*ff10*/  WARPSYNC.ALL ;  /* 0x0000000000007948 */ /* 0x000fea0003800000 */
[----:B------:R-:W0:Y:S01]  /*ff20*/  S2R R10, SR_CgaCtaId ;  /* 0x00000000000a7919 */ /* 0x000e220000008800 */
[----:B------:R-:W-:-:S13]  /*ff30*/  ELECT P0, URZ, PT ;  /* 0x00000000003f782f */ /* 0x000fda0003800000 */
[----:B------:R-:W-:Y:S01]  /*ff40*/  @P0 R2UR UR13, R6 ;  /* 0x00000000060d02ca */ /* 0x000fe200000e0000 */
[----:B------:R-:W-:Y:S01]  /*ff50*/  UIADD3 UR4, UP0, UR36, 0x270, URZ ;  /* 0x0000027024047890 */ /* 0x000fe2000ff1e03f */
[----:B------:R-:W-:Y:S01]  /*ff60*/  @P0 R2UR UR12, R18 ;  /* 0x00000000120c02ca */ /* 0x000fe200000e0000 */
[----:B------:R-:W-:Y:S01]  /*ff70*/  UMOV UR6, 0x0 ;  /* 0x0000000000067882 */ /* 0x000fe20000000000 */
[C---:B------:R-:W-:Y:S01]  /*ff80*/  @P0 R2UR UR11, R17.reuse ;  /* 0x00000000110b02ca */ /* 0x040fe200000e0000 */
[----:B------:R-:W-:Y:S01]  /*ff90*/  UIADD3.X UR5, URZ, UR37, URZ, UP0, !UPT ;  /* 0x000000253f057290 */ /* 0x000fe200087fe43f */
[----:B------:R-:W-:Y:S01]  /*ffa0*/  @P0 R2UR UR21, R6 ;  /* 0x00000000061502ca */ /* 0x000fe200000e0000 */
[----:B------:R-:W-:Y:S01]  /*ffb0*/  UMOV UR7, 0x12f00000 ;  /* 0x12f0000000077882 */ /* 0x000fe20000000000 */
[----:B------:R-:W-:Y:S01]  /*ffc0*/  UMOV UR10, URZ ;  /* 0x0000003f000a7c82 */ /* 0x000fe20008000000 */
[----:B------:R-:W-:Y:S01]  /*ffd0*/  @P0 R2UR UR20, R18 ;  /* 0x00000000121402ca */ /* 0x000fe200000e0000 */
[----:B------:R-:W-:Y:S01]  /*ffe0*/  UMOV UR14, 0x0 ;  /* 0x00000000000e7882 */ /* 0x000fe20000000000 */
[----:B------:R-:W-:Y:S01]  /*fff0*/  @P0 R2UR UR19, R17 ;  /* 0x00000000111302ca */ /* 0x000fe200000e0000 */
[----:B------:R-:W-:Y:S01]  /*10000*/  @P0 IMAD.MOV.U32 R8, RZ, RZ, 0x10000 ;  /* 0x00010000ff080424 */ /* 0x000fe200078e00ff */
[----:B------:R-:W-:Y:S01]  /*10010*/  UMOV UR15, 0x12f00000 ;  /* 0x12f00000000f7882 */ /* 0x000fe20000000000 */
[----:B------:R-:W-:Y:S01]  /*10020*/  UMOV UR18, 0x40 ;  /* 0x0000004000127882 */ /* 0x000fe20000000000 */
[----:B------:R-:W-:Y:S01]  /*10030*/  UMOV UR22, 0x0 ;  /* 0x0000000000167882 */ /* 0x000fe20000000000 */
[----:B------:R-:W-:Y:S01]  /*10040*/  UMOV UR23, 0x12f00000 ;  /* 0x12f0000000177882 */ /* 0x000fe20000000000 */
[----:B------:R-:W-:Y:S01]  /*10050*/  BSSY B0, `(.L_x_327) ;  /* 0x0000021000007945 */ /* 0x000fe20003800000 */
[----:B0-----:R-:W-:Y:S01]  /*10060*/  LEA R9, R10, R9, 0x18 ;  /* 0x000000090a097211 */ /* 0x001fe200078ec0ff */
[----:B------:R-:W-:Y:S03]  /*10070*/  BAR.SYNC.DEFER_BLOCKING 0x8, 0x120 ;  /* 0x0204800000007b1d */ /* 0x000fe60000010000 */
[----:B------:R-:W-:-:S13]  /*10080*/  R2UR UR24, R9 ;  /* 0x00000000091872ca */ /* 0x000fda00000e0000 */
[----:B------:R-:W-:Y:S02]  /*10090*/  UIADD3 UR8, UR24, 0x14400, URZ ;  /* 0x0001440018087890 */ /* 0x000fe4000fffe03f */
[----:B------:R-:W-:Y:S02]  /*100a0*/  UIADD3 UR9, UR24, 0x38800, URZ ;  /* 0x0003880018097890 */ /* 0x000fe4000fffe03f */
[----:B------:R-:W-:Y:S01]  /*100b0*/  UIADD3 UR16, UR24, 0x18400, URZ ;  /* 0x0001840018107890 */ /* 0x000fe2000fffe03f */
[----:B------:R0:W-:Y:S04]  /*100c0*/  @P0 SYNCS.ARRIVE.TRANS64 RZ, [R9+URZ+0x38800], R8 ;  /* 0x0388000809ff09a7 */ /* 0x0001e8000800003f */
[----:B------:R-:W-:Y:S02]  /*100d0*/  UMOV UR17, UR9 ;  /* 0x0000000900117c82 */ /* 0x000fe40008000000 */
[----:B------:R1:W-:Y:S02]  /*100e0*/  UTMALDG.4D [UR8], [UR4], desc[UR6] ;  /* 0x00000608040075b4 */ /* 0x0003e40008019000 */
[----:B------:R-:W-:Y:S01]  /*100f0*/  UTMALDG.4D [UR16], [UR4], desc[UR14] ;  /* 0x00000e10040075b4 */ /* 0x000fe20008019000 */
[----:B-1----:R-:W-:Y:S01]  /*10100*/  @P0 R2UR UR13, R6 ;  /* 0x00000000060d02ca */ /* 0x002fe200000e0000 */
[----:B------:R-:W-:Y:S01]  /*10110*/  UIADD3 UR8, UR24, 0x1c400, URZ ;  /* 0x0001c40018087890 */ /* 0x000fe2000fffe03f */
[----:B------:R-:W-:Y:S01]  /*10120*/  @P0 R2UR UR12, R18 ;  /* 0x00000000120c02ca */ /* 0x000fe200000e0000 */
[----:B------:R-:W-:Y:S01]  /*10130*/  UMOV UR10, 0x80 ;  /* 0x00000080000a7882 */ /* 0x000fe20000000000 */
[----:B------:R-:W-:Y:S01]  /*10140*/  @P0 R2UR UR11, R17 ;  /* 0x00000000110b02ca */ /* 0x000fe200000e0000 */
[----:B------:R-:W-:Y:S01]  /*10150*/  UMOV UR6, 0x0 ;  /* 0x0000000000067882 */ /* 0x000fe20000000000 */
[----:B------:R-:W-:-:S11]  /*10160*/  UMOV UR7, 0x12f00000 ;  /* 0x12f0000000077882 */ /* 0x000fd60000000000 */
[----:B------:R1:W-:Y:S02]  /*10170*/  UTMALDG.4D [UR8], [UR4], desc[UR22] ;  /* 0x00001608040075b4 */ /* 0x0003e40008019000 */
[----:B-1----:R-:W-:Y:S01]  /*10180*/  @P0 R2UR UR13, R6 ;  /* 0x00000000060d02ca */ /* 0x002fe200000e0000 */
[----:B------:R-:W-:Y:S01]  /*10190*/  UIADD3 UR8, UR24, 0x20400, URZ ;  /* 0x0002040018087890 */ /* 0x000fe2000fffe03f */
[----:B------:R-:W-:Y:S01]  /*101a0*/  @P0 R2UR UR12, R18 ;  /* 0x00000000120c02ca */ /* 0x000fe200000e0000 */
[----:B------:R-:W-:Y:S01]  /*101b0*/  UMOV UR10, 0xc0 ;  /* 0x000000c0000a7882 */ /* 0x000fe20000000000 */
[----:B------:R-:W-:-:S13]  /*101c0*/  @P0 R2UR UR11, R17 ;  /* 0x00000000110b02ca */ /* 0x000fda00000e0000 */
[----:B------:R0:W-:Y:S01]  /*101d0*/  UTMALDG.4D [UR8], [UR4], desc[UR6] ;  /* 0x00000608040075b4 */ /* 0x0001e20008019000 */
[----:B--2---:R-:W-:-:S04]  /*101e0*/  IADD3 R11, R11, 0x1, RZ ;  /* 0x000000010b0b7810 */ /* 0x004fc80007ffe0ff */
[----:B------:R-:W-:Y:S01]  /*101f0*/  LEA.HI R6, R11, R11, RZ, 0x1 ;  /* 0x0000000b0b067211 */ /* 0x000fe200078f08ff */
[----:B------:R0:W-:Y:S03]  /*10200*/  STL [R1+0x28], R11 ;  /* 0x0000280b01007387 */ /* 0x0001e60000100800 */
[----:B------:R-:W-:-:S05]  /*10210*/  LOP3.LUT R6, R6, 0xfffffffe, RZ, 0xc0, !PT ;  /* 0xfffffffe06067812 */ /* 0x000fca00078ec0ff */
[----:B------:R-:W-:-:S05]  /*10220*/  IMAD.IADD R6, R11, 0x1, -R6 ;  /* 0x000000010b067824 */ /* 0x000fca00078e0a06 */
[----:B------:R-:W-:-:S04]  /*10230*/  SHF.L.U32 R6, R6, 0x1f, RZ ;  /* 0x0000001f06067819 */ /* 0x000fc800000006ff */
[----:B------:R-:W1:Y:S02]  /*10240*/  SYNCS.PHASECHK.TRANS64.TRYWAIT P0, [R9+URZ+0x38820], R6 ;  /* 0x03882006090075a7 */ /* 0x000e64000800017f */
[----:B01----:R-:W-:Y:S05]  /*10250*/  @!P0 BRA `(.L_x_328) ;  /* 0x0000003000dc8947 */ /* 0x003fea0003800000 */
.L_x_396:
[----:B------:R-:W-:Y:S05]  /*10260*/  BSYNC B0 ;  /* 0x0000000000007941 */ /* 0x000fea0003800000 */
.L_x_327:
[----:B0-----:R-:W2:Y:S01]  /*10270*/  LDL.LU R8, [R1+0x24] ;  /* 0x0000240001087983 */ /* 0x001ea20000300800 */
[----:B------:R-:W-:Y:S01]  /*10280*/  BSSY B0, `(.L_x_329) ;  /* 0x00001c6000007945 */ /* 0x000fe20003800000 */
[----:B--2---:R-:W-:-:S13]  /*10290*/  ISETP.GE.AND P0, PT, R8, 0x51, PT ;  /* 0x000000510800780c */ /* 0x004fda0003f06270 */
[----:B------:R-:W-:Y:S05]  /*102a0*/  @!P0 BRA `(.L_x_330) ;  /* 0x0000001c000c8947 */ /* 0x000fea0003800000 */
[----:B------:R-:W2:Y:S01]  /*102b0*/  LDL R8, [R1+0x18] ;  /* 0x0000180001087983 */ /* 0x000ea20000100800 */
[----:B------:R-:W-:Y:S01]  /*102c0*/  IMAD.MOV.U32 R6, RZ, RZ, 0x1 ;  /* 0x00000001ff067424 */ /* 0x000fe200078e00ff */
[----:B------:R-:W-:Y:S01]  /*102d0*/  BSSY B1, `(.L_x_331) ;  /* 0x000009e000017945 */ /* 0x000fe20003800000 */
[----:B--2---:R-:W-:-:S05]  /*102e0*/  IMAD.MOV R14, RZ, RZ, -R8 ;  /* 0x000000ffff0e7224 */ /* 0x004fca00078e0a08 */
[----:B------:R-:W-:-:S05]  /*102f0*/  VIADDMNMX R14, R14, R6, 0xffffffff, !PT ;  /* 0xffffffff0e0e7446 */ /* 0x000fca0007800106 */
[----:B------:R-:W-:-:S05]  /*10300*/  IMAD.IADD R6, R8, 0x1, R14 ;  /* 0x0000000108067824 */ /* 0x000fca00078e020e */
[----:B------:R-:W-:-:S04]  /*10310*/  LOP3.LUT R6, R6, 0x1, RZ, 0xc0, !PT ;  /* 0x0000000106067812 */ /* 0x000fc800078ec0ff */
[----:B------:R-:W-:Y:S01]  /*10320*/  ISETP.NE.U32.AND P0, PT, R6, 0x1, PT ;  /* 0x000000010600780c */ /* 0x000fe20003f05070 */
[----:B------:R-:W-:-:S12]  /*10330*/  VIADD R6, R8, 0xfffffffe ;  /* 0xfffffffe08067836 */ /* 0x000fd80000000000 */
[----:B------:R-:W-:Y:S05]  /*10340*/  @P0 BRA `(.L_x_332) ;  /* 0x0000000800580947 */ /* 0x000fea0003800000 */
[----:B------:R-:W2:Y:S04]  /*10350*/  LDL R9, [R1] ;  /* 0x0000000001097983 */ /* 0x000ea80000100800 */
[----:B------:R-:W3:Y:S01]  /*10360*/  LDL R8, [R1+0x8] ;  /* 0x0000080001087983 */ /* 0x000ee20000100800 */
[----:B------:R-:W-:Y:S01]  /*10370*/  BSSY B2, `(.L_x_333) ;  /* 0x000008f000027945 */ /* 0x000fe20003800000 */
[----:B--2---:R-:W-:-:S04]  /*10380*/  IADD3 R13, R9, 0x1, RZ ;  /* 0x00000001090d7810 */ /* 0x004fc80007ffe0ff */
[----:B------:R-:W-:-:S04]  /*10390*/  ISETP.NE.AND P0, PT, R13, 0x2, PT ;  /* 0x000000020d00780c */ /* 0x000fc80003f05270 */
[----:B------:R-:W-:Y:S02]  /*103a0*/  SEL R15, RZ, 0x1, P0 ;  /* 0x00000001ff0f7807 */ /* 0x000fe40000000000 */
[----:B------:R-:W-:Y:S02]  /*103b0*/  SEL R13, R13, RZ, P0 ;  /* 0x000000ff0d0d7207 */ /* 0x000fe40000000000 */
[----:B---3--:R-:W-:Y:S01]  /*103c0*/  LOP3.LUT R15, R8, R15, RZ, 0x3c, !PT ;  /* 0x0000000f080f7212 */ /* 0x008fe200078e3cff */
[----:B------:R-:W-:Y:S06]  /*103d0*/  @!P6 BRA `(.L_x_334) ;  /* 0x000000080020e947 */ /* 0x000fec0003800000 */
[----:B------:R-:W-:Y:S01]  /*103e0*/  ISETP.NE.U32.AND P0, PT, R2, RZ, PT ;  /* 0x000000ff0200720c */ /* 0x000fe20003f05070 */
[----:B------:R-:W-:-:S03]  /*103f0*/  IMAD.MOV.U32 R8, RZ, RZ, R5 ;  /* 0x000000ffff087224 */ /* 0x000fc600078e0005 */
[----:B------:R-:W-:-:S13]  /*10400*/  ISETP.NE.AND.EX P0, PT, R3, RZ, PT, P0 ;  /* 0x000000ff0300720c */ /* 0x000fda0003f05300 */
[----:B------:R-:W-:Y:S05]  /*10410*/  @!P0 BRA `(.L_x_335) ;  /* 0x0000000000488947 */ /* 0x000fea0003800000 */
[----:B------:R-:W0:Y:S01]  /*10420*/  LDC R18, c[0x0][0x41c] ;  /* 0x00010700ff127b82 */ /* 0x000e220000000800 */
[----:B------:R-:W-:Y:S01]  /*10430*/  ULDC.64 UR4, c[0x0][0x408] ;  /* 0x0001020000047ab9 */ /* 0x000fe20000000a00 */
[----:B------:R-:W-:Y:S01]  /*10440*/  ULDC.64 UR6, c[0x0][0x208] ;  /* 0x0000820000067ab9 */ /* 0x000fe20000000a00 */
[----:B0-----:R-:W-:-:S13]  /*10450*/  ISETP.NE.AND P0, PT, R18, 0x1, PT ;  /* 0x000000011200780c */ /* 0x001fda0003f05270 */
[----:B------:R-:W0:Y:S02]  /*10460*/  @P0 LDC.64 R8, c[0x0][0x420] ;  /* 0x00010800ff080b82 */ /* 0x000e240000000a00 */
[----:B0-----:R-:W-:-:S04]  /*10470*/  @P0 IMAD.HI.U32 R10, R6, R8, RZ ;  /* 0x00000008060a0227 */ /* 0x001fc800078e00ff */
[----:B------:R-:W-:Y:S01]  /*10480*/  IMAD.MOV.U32 R8, RZ, RZ, R6 ;  /* 0x000000ffff087224 */ /* 0x000fe200078e0006 */
[----:B------:R-:W-:Y:S01]  /*10490*/  @P0 SHF.R.U32.HI R8, RZ, R9, R10 ;  /* 0x00000009ff080219 */ /* 0x000fe2000001160a */
[----:B------:R-:W-:-:S03]  /*104a0*/  IMAD R10, R12, UR4, RZ ;  /* 0x000000040c0a7c24 */ /* 0x000fc6000f8e02ff */
[----:B------:R-:W-:Y:S01]  /*104b0*/  SHF.R.S32.HI R9, RZ, 0x1f, R8 ;  /* 0x0000001fff097819 */ /* 0x000fe20000011408 */
[C---:B------:R-:W-:Y:S02]  /*104c0*/  IMAD R17, R0.reuse, UR5, R10 ;  /* 0x0000000500117c24 */ /* 0x040fe4000f8e020a */
[----:B------:R-:W-:-:S04]  /*104d0*/  IMAD.WIDE.U32 R10, R0, UR4, R8 ;  /* 0x00000004000a7c25 */ /* 0x000fc8000f8e0008 */
[----:B------:R-:W-:Y:S01]  /*104e0*/  IMAD.IADD R17, R17, 0x1, R11 ;  /* 0x0000000111117824 */ /* 0x000fe200078e020b */
[----:B------:R-:W-:Y:S01]  /*104f0*/  LEA R2, P0, R10, R2, 0x2 ;  /* 0x000000020a027211 */ /* 0x000fe200078010ff */
[----:B------:R-:W-:-:S03]  /*10500*/  IMAD.MOV R8, RZ, RZ, -R8 ;  /* 0x000000ffff087224 */ /* 0x000fc600078e0a08 */
[----:B------:R-:W-:Y:S01]  /*10510*/  LEA.HI.X R3, R10, R3, R17, 0x2, P0 ;  /* 0x000000030a037211 */ /* 0x000fe200000f1411 */
[----:B------:R-:W-:-:S04]  /*10520*/  IMAD R6, R18, R8, R6 ;  /* 0x0000000812067224 */ /* 0x000fc800078e0206 */
[----:B------:R0:W5:Y:S04]  /*10530*/  LDG.E R8, desc[UR6][R2.64] ;  /* 0x0000000602087981 */ /* 0x000168000c1e1900 */
.L_x_335:
[----:B0-----:R-:W0:Y:S01]  /*10540*/  S2R R3, SR_CgaCtaId ;  /* 0x0000000000037919 */ /* 0x001e220000008800 */
[----:B------:R-:W-:-:S04]  /*10550*/  MOV R2, 0x400 ;  /* 0x0000040000027802 */ /* 0x000fc80000000f00 */
[----:B0-----:R-:W-:Y:S02]  /*10560*/  LEA R2, R3, R2, 0x18 ;  /* 0x0000000203027211 */ /* 0x001fe400078ec0ff */
[----:B------:R-:W-:-:S03]  /*10570*/  SHF.L.U32 R3, R15, 0x1f, RZ ;  /* 0x0000001f0f037819 */ /* 0x000fc600000006ff */
[----:B------:R-:W-:-:S04]  /*10580*/  IMAD R2, R13, 0x8, R2 ;  /* 0x000000080d027824 */ /* 0x000fc800078e0202 */
[----:B------:R-:W0:Y:S02]  /*10590*/  SYNCS.PHASECHK.TRANS64.TRYWAIT P0, [R2+URZ+0x38840], R3 ;  /* 0x03884003020075a7 */ /* 0x000e24000800017f */
[----:B0-----:R-:W-:Y:S05]  /*105a0*/  @!P0 BRA `(.L_x_336) ;  /* 0x0000003000288947 */ /* 0x001fea0003800000 */
.L_x_397:
[----:B------:R-:W1:Y:S02]  /*105b0*/  S2R R9, SR_TID.X ;  /* 0x0000000000097919 */ /* 0x000e640000002100 */
[----:B-1----:R-:W-:-:S04]  /*105c0*/  LOP3.LUT R9, R9, 0x7f, RZ, 0xc0, !PT ;  /* 0x0000007f09097812 */ /* 0x002fc800078ec0ff */
[----:B------:R-:W-:-:S13]  /*105d0*/  ISETP.NE.AND P1, PT, R9, RZ, PT ;  /* 0x000000ff0900720c */ /* 0x000fda0003f25270 */
[----:B------:R-:W-:Y:S05]  /*105e0*/  @P1 BRA `(.L_x_337) ;  /* 0x00000000001c1947 */ /* 0x000fea0003800000 */
[----:B------:R-:W1:Y:S01]  /*105f0*/  S2R R9, SR_TID.X ;  /* 0x0000000000097919 */ /* 0x000e620000002100 */
[----:B0-----:R-:W-:-:S04]  /*10600*/  MOV R3, 0xa000 ;  /* 0x0000a00000037802 */ /* 0x001fc80000000f00 */
[----:B------:R2:W-:Y:S01]  /*10610*/  SYNCS.ARRIVE.TRANS64 RZ, [R2+URZ+0x38830], R3 ;  /* 0x0388300302ff79a7 */ /* 0x0005e2000800003f */
[----:B-1----:R-:W-:-:S04]  /*10620*/  LOP3.LUT R9, R9, 0x1f, RZ, 0xc0, !PT ;  /* 0x0000001f09097812 */ /* 0x002fc800078ec0ff */
[----:B------:R-:W-:-:S13]  /*10630*/  ISETP.NE.AND P0, PT, R9, RZ, PT ;  /* 0x000000ff0900720c */ /* 0x000fda0003f05270 */
[----:B--2---:R-:W-:Y:S05]  /*10640*/  @!P0 BRA `(.L_x_337) ;  /* 0x0000000000048947 */ /* 0x004fea0003800000 */
[----:B------:R-:W-:Y:S01]  /*10650*/  BPT.TRAP 0x1 ;  /* 0x000000040000795c */ /* 0x000fe20000300000 */
.L_x_337:
[----:B------:R-:W2:Y:S04]  /*10660*/  LDL R17, [R1+0x4] ;  /* 0x0000040001117983 */ /* 0x000ea80000100800 */
[----:B------:R-:W3:Y:S01]  /*10670*/  LDL.LU R11, [R1+0x8] ;  /* 0x00000800010b7983 */ /* 0x000ee20000300800 */
[----:B0-----:R-:W-:-:S03]  /*10680*/  MOV R3, 0x400 ;  /* 0x0000040000037802 */ /* 0x001fc60000000f00 */
[----:B------:R-:W4:Y:S01]  /*10690*/  LDL R9, [R1] ;  /* 0x0000000001097983 */ /* 0x000f220000100800 */
[----:B------:R-:W0:Y:S01]  /*106a0*/  S2R R10, SR_CgaCtaId ;  /* 0x00000000000a7919 */ /* 0x000e220000008800 */
[----:B------:R-:W-:Y:S02]  /*106b0*/  R2UR UR9, R2 ;  /* 0x00000000020972ca */ /* 0x000fe400000e0000 */
[----:B------:R-:W-:Y:S01]  /*106c0*/  R2UR UR11, R6 ;  /* 0x00000000060b72ca */ /* 0x000fe200000e0000 */
[----:B------:R-:W-:Y:S01]  /*106d0*/  UIADD3 UR4, UP0, UR36, 0x370, URZ ;  /* 0x0000037024047890 */ /* 0x000fe2000ff1e03f */
[----:B------:R-:W-:Y:S02]  /*106e0*/  R2UR UR12, R4 ;  /* 0x00000000040c72ca */ /* 0x000fe400000e0000 */
[----:B-----5:R-:W-:Y:S02]  /*106f0*/  R2UR UR13, R8 ;  /* 0x00000000080d72ca */ /* 0x020fe400000e0000 */
[----:B0-----:R-:W-:-:S05]  /*10700*/  LEA R3, R10, R3, 0x18 ;  /* 0x000000030a037211 */ /* 0x001fca00078ec0ff */
        /* <DEDUP_REMOVED lines=11> */
[----:B------:R-:W-:Y:S01]  /*107c0*/  VIADD R3, R3, 0x38800 ;  /* 0x0003880003037836 */ /* 0x000fe20000000000 */
[----:B------:R-:W-:Y:S01]  /*107d0*/  UMOV UR18, 0x80 ;  /* 0x0000008000127882 */ /* 0x000fe20000000000 */
[----:B------:R-:W-:Y:S01]  /*107e0*/  UMOV UR19, 0xc0 ;  /* 0x000000c000137882 */ /* 0x000fe20000000000 */
[----:B--2---:R-:W-:-:S13]  /*107f0*/  R2UR UR5, R17 ;  /* 0x00000000110572ca */ /* 0x004fda00000e0000 */
[----:B------:R-:W-:Y:S02]  /*10800*/  UIMAD UR11, UR11, 0x50, UR5 ;  /* 0x000000500b0b78a4 */ /* 0x000fe4000f8e0205 */
[----:B------:R-:W-:Y:S01]  /*10810*/  UIADD3.X UR5, URZ, UR37, URZ, UP0, !UPT ;  /* 0x000000253f057290 */ /* 0x000fe200087fe43f */
[----:B---3--:R-:W-:Y:S01]  /*10820*/  SHF.L.U32 R2, R11, 0x1f, RZ ;  /* 0x0000001f0b027819 */ /* 0x008fe200000006ff */
[----:B----4-:R-:W-:-:S07]  /*10830*/  IMAD R3, R9, 0x8, R3 ;  /* 0x0000000809037824 */ /* 0x010fce00078e0203 */
[----:B------:R0:W-:Y:S02]  /*10840*/  UTMALDG.4D [UR8], [UR4], desc[UR6] ;  /* 0x00000608040075b4 */ /* 0x0001e40008019000 */
[----:B0-----:R-:W-:Y:S01]  /*10850*/  UMOV UR8, UR15 ;  /* 0x0000000f00087c82 */ /* 0x001fe20008000000 */
[----:B------:R-:W-:Y:S02]  /*10860*/  UMOV UR10, UR17 ;  /* 0x00000011000a7c82 */ /* 0x000fe40008000000 */
[----:B------:R0:W-:Y:S02]  /*10870*/  UTMALDG.4D [UR8], [UR4], desc[UR6] ;  /* 0x00000608040075b4 */ /* 0x0001e40008019000 */
[----:B0-----:R-:W-:Y:S01]  /*10880*/  UMOV UR8, UR16 ;  /* 0x0000001000087c82 */ /* 0x001fe20008000000 */
[----:B------:R-:W-:Y:S02]  /*10890*/  UMOV UR10, UR18 ;  /* 0x00000012000a7c82 */ /* 0x000fe40008000000 */
[----:B------:R0:W-:Y:S02]  /*108a0*/  UTMALDG.4D [UR8], [UR4], desc[UR6] ;  /* 0x00000608040075b4 */ /* 0x0001e40008019000 */
[----:B0-----:R-:W-:Y:S01]  /*108b0*/  UMOV UR8, UR14 ;  /* 0x0000000e00087c82 */ /* 0x001fe20008000000 */
[----:B------:R-:W-:-:S02]  /*108c0*/  UMOV UR10, UR19 ;  /* 0x00000013000a7c82 */ /* 0x000fc40008000000 */
[----:B------:R0:W-:Y:S01]  /*108d0*/  UTMALDG.4D [UR8], [UR4], desc[UR6] ;  /* 0x00000608040075b4 */ /* 0x0001e20008019000 */
[----:B------:R-:W1:Y:S02]  /*108e0*/  SYNCS.PHASECHK.TRANS64.TRYWAIT P0, [R3+URZ+0x60], R2 ;  /* 0x00006002030075a7 */ /* 0x000e64000800017f */
[----:B01----:R-:W-:Y:S05]  /*108f0*/  @!P0 BRA `(.L_x_338) ;  /* 0x0000002c00688947 */ /* 0x003fea0003800000 */
.L_x_398:
[----:B------:R-:W-:Y:S05]  /*10900*/  @P1 BRA `(.L_x_339) ;  /* 0x0000000000301947 */ /* 0x000fea0003800000 */
[----:B------:R-:W1:Y:S01]  /*10910*/  S2R R9, SR_TID.X ;  /* 0x0000000000097919 */ /* 0x000e620000002100 */
[----:B------:R-:W-:Y:S01]  /*10920*/  MOV R10, 0x400 ;  /* 0x00000400000a7802 */ /* 0x000fe20000000f00 */
[----:B------:R-:W2:Y:S01]  /*10930*/  S2R R11, SR_CgaCtaId ;  /* 0x00000000000b7919 */ /* 0x000ea20000008800 */
[----:B-1----:R-:W-:Y:S02]  /*10940*/  LOP3.LUT R17, R9, 0x1f, RZ, 0xc0, !PT ;  /* 0x0000001f09117812 */ /* 0x002fe400078ec0ff */
[----:B------:R-:W3:Y:S02]  /*10950*/  LDL R9, [R1] ;  /* 0x0000000001097983 */ /* 0x000ee40000100800 */
[----:B------:R-:W-:Y:S02]  /*10960*/  ISETP.NE.AND P0, PT, R17, RZ, PT ;  /* 0x000000ff1100720c */ /* 0x000fe40003f05270 */
[----:B--2---:R-:W-:Y:S01]  /*10970*/  LEA R10, R11, R10, 0x18 ;  /* 0x0000000a0b0a7211 */ /* 0x004fe200078ec0ff */
[----:B0-----:R-:W-:-:S04]  /*10980*/  IMAD.MOV.U32 R3, RZ, RZ, 0xa000 ;  /* 0x0000a000ff037424 */ /* 0x001fc800078e00ff */
[----:B---3--:R-:W-:-:S04]  /*10990*/  IMAD R2, R9, 0x8, R10 ;  /* 0x0000000809027824 */ /* 0x008fc800078e020a */
[----:B------:R1:W-:Y:S02]  /*109a0*/  SYNCS.ARRIVE.TRANS64 RZ, [R2+URZ+0x38850], R3 ;  /* 0x0388500302ff79a7 */ /* 0x0003e4000800003f */
[----:B------:R-:W-:Y:S05]  /*109b0*/  @!P0 BRA `(.L_x_339) ;  /* 0x0000000000048947 */ /* 0x000fea0003800000 */
[----:B------:R-:W-:Y:S01]  /*109c0*/  BPT.TRAP 0x1 ;  /* 0x000000040000795c */ /* 0x000fe20000300000 */
.L_x_339:
[----:B01----:R-:W2:Y:S01]  /*109d0*/  LDL.LU R2, [R1+0xc] ;  /* 0x00000c0001027983 */ /* 0x003ea20000300800 */
[----:B------:R-:W-:-:S03]  /*109e0*/  MOV R10, 0x400 ;  /* 0x00000400000a7802 */ /* 0x000fc60000000f00 */
[----:B------:R-:W3:Y:S04]  /*109f0*/  LDL.LU R9, [R1] ;  /* 0x0000000001097983 */ /* 0x000ee80000300800 */
[----:B------:R-:W4:Y:S01]  /*10a00*/  LDL R3, [R1+0x4] ;  /* 0x0000040001037983 */ /* 0x000f220000100800 */
[----:B------:R-:W0:Y:S01]  /*10a10*/  S2R R11, SR_CgaCtaId ;  /* 0x00000000000b7919 */ /* 0x000e220000008800 */
[----:B------:R-:W-:Y:S01]  /*10a20*/  R2UR UR13, R5 ;  /* 0x00000000050d72ca */ /* 0x000fe200000e0000 */
[----:B------:R-:W-:Y:S01]  /*10a30*/  UIADD3 UR4, UP0, UR36, 0x470, URZ ;  /* 0x0000047024047890 */ /* 0x000fe2000ff1e03f */
[----:B------:R-:W-:Y:S02]  /*10a40*/  R2UR UR12, R4 ;  /* 0x00000000040c72ca */ /* 0x000fe400000e0000 */
[----:B0-----:R-:W-:Y:S01]  /*10a50*/  LEA R10, R11, R10, 0x18 ;  /* 0x0000000a0b0a7211 */ /* 0x001fe200078ec0ff */
[----:B------:R-:W-:Y:S01]  /*10a60*/  UMOV UR10, URZ ;  /* 0x0000003f000a7c82 */ /* 0x000fe20008000000 */
[----:B------:R-:W-:Y:S01]  /*10a70*/  UMOV UR6, 0x0 ;  /* 0x0000000000067882 */ /* 0x000fe20000000000 */
[----:B------:R-:W-:Y:S01]  /*10a80*/  UMOV UR7, 0x14f00000 ;  /* 0x14f0000000077882 */ /* 0x000fe20000000000 */
[----:B------:R-:W-:Y:S01]  /*10a90*/  UMOV UR17, 0x40 ;  /* 0x0000004000117882 */ /* 0x000fe20000000000 */
[----:B------:R0:W-:Y:S01]  /*10aa0*/  STL [R1+0xc], R6 ;  /* 0x00000c0601007387 */ /* 0x0001e20000100800 */
[----:B------:R-:W-:-:S02]  /*10ab0*/  MOV R5, R8 ;  /* 0x0000000800057202 */ /* 0x000fc40000000f00 */
[----:B--2---:R-:W-:Y:S01]  /*10ac0*/  R2UR UR11, R2 ;  /* 0x00000000020b72ca */ /* 0x004fe200000e0000 */
[----:B---3--:R-:W-:-:S05]  /*10ad0*/  IMAD R2, R9, 0x8, R10 ;  /* 0x0000000809027824 */ /* 0x008fca00078e020a */
[----:B------:R-:W-:Y:S01]  /*10ae0*/  R2UR UR9, R2 ;  /* 0x00000000020972ca */ /* 0x000fe200000e0000 */
[----:B------:R-:W-:Y:S01]  /*10af0*/  IMAD R2, R9, 0xa000, R10 ;  /* 0x0000a00009027824 */ /* 0x000fe200078e020a */
[----:B----4-:R-:W-:-:S04]  /*10b00*/  R2UR UR5, R3 ;  /* 0x00000000030572ca */ /* 0x010fc800000e0000 */
[----:B------:R-:W-:-:S07]  /*10b10*/  R2UR UR16, R2 ;  /* 0x00000000021072ca */ /* 0x000fce00000e0000 */
[----:B------:R-:W-:Y:S02]  /*10b20*/  UIADD3 UR9, UR9, 0x38850, URZ ;  /* 0x0003885009097890 */ /* 0x000fe4000fffe03f */
[----:B------:R-:W-:Y:S02]  /*10b30*/  UIMAD UR11, UR11, 0x50, UR5 ;  /* 0x000000500b0b78a4 */ /* 0x000fe4000f8e0205 */
[----:B------:R-:W-:Y:S02]  /*10b40*/  UIADD3.X UR5, URZ, UR37, URZ, UP0, !UPT ;  /* 0x000000253f057290 */ /* 0x000fe400087fe43f */
[----:B------:R-:W-:Y:S02]  /*10b50*/  UIADD3 UR8, UR16, 0x400, URZ ;  /* 0x0000040010087890 */ /* 0x000fe4000fffe03f */
[----:B------:R-:W-:Y:S02]  /*10b60*/  UIADD3 UR14, UR16, 0x2c00, URZ ;  /* 0x00002c00100e7890 */ /* 0x000fe4000fffe03f */
[----:B------:R-:W-:-:S02]  /*10b70*/  UIADD3 UR15, UR16, 0x5400, URZ ;  /* 0x00005400100f7890 */ /* 0x000fc4000fffe03f */
[----:B------:R-:W-:-:S03]  /*10b80*/  UIADD3 UR16, UR16, 0x7c00, URZ ;  /* 0x00007c0010107890 */ /* 0x000fc6000fffe03f */
        /* <DEDUP_REMOVED lines=12> */
[----:B0-----:R-:W-:Y:S01]  /*10c50*/  NOP ;  /* 0x0000000000007918 */ /* 0x001fe20000000000 */
.L_x_334:
[----:B------:R-:W-:Y:S05]  /*10c60*/  BSYNC B2 ;  /* 0x0000000000027941 */ /* 0x000fea0003800000 */
.L_x_333:
[----:B------:R-:W2:Y:S04]  /*10c70*/  LDL.LU R2, [R1+0x18] ;  /* 0x0000180001027983 */ /* 0x000ea80000300800 */
[----:B------:R0:W-:Y:S04]  /*10c80*/  STL [R1], R13 ;  /* 0x0000000d01007387 */ /* 0x0001e80000100800 */
[----:B------:R0:W-:Y:S02]  /*10c90*/  STL [R1+0x8], R15 ;  /* 0x0000080f01007387 */ /* 0x0001e40000100800 */
[----:B0-2---:R-:W-:-:S07]  /*10ca0*/  VIADD R6, R2, 0xfffffffd ;  /* 0xfffffffd02067836 */ /* 0x005fce0000000000 */
.L_x_332:
[----:B------:R-:W-:Y:S05]  /*10cb0*/  BSYNC B1 ;  /* 0x0000000000017941 */ /* 0x000fea0003800000 */
.L_x_331:
[----:B------:R-:W-:-:S05]  /*10cc0*/  IMAD.MOV R14, RZ, RZ, -R14 ;  /* 0x000000ffff0e7224 */ /* 0x000fca00078e0a0e */
[----:B------:R-:W-:-:S13]  /*10cd0*/  ISETP.NE.AND P0, PT, R7, R14, PT ;  /* 0x0000000e0700720c */ /* 0x000fda0003f05270 */
[----:B------:R-:W-:Y:S05]  /*10ce0*/  @!P0 BRA `(.L_x_330) ;  /* 0x00000010007c8947 */ /* 0x000fea0003800000 */
[----:B------:R-:W-:-:S07]  /*10cf0*/  IMAD.MOV.U32 R10, RZ, RZ, R5 ;  /* 0x000000ffff0a7224 */ /* 0x000fce00078e0005 */
.L_x_354:
[----:B------:R-:W2:Y:S04]  /*10d00*/  LDL R3, [R1] ;  /* 0x0000000001037983 */ /* 0x000ea80000100800 */
[----:B------:R-:W3:Y:S01]  /*10d10*/  LDL R2, [R1+0x8] ;  /* 0x0000080001027983 */ /* 0x000ee20000100800 */
[----:B------:R-:W-:Y:S05]  /*10d20*/  YIELD ;  /* 0x0000000000007946 */ /* 0x000fea0003800000 */
[----:B------:R-:W-:Y:S01]  /*10d30*/  BSSY B1, `(.L_x_340) ;  /* 0x000008a000017945 */ /* 0x000fe20003800000 */
[----:B--2---:R-:W-:-:S05]  /*10d40*/  VIADD R7, R3, 0x1 ;  /* 0x0000000103077836 */ /* 0x004fca0000000000 */
[----:B------:R-:W-:-:S04]  /*10d50*/  ISETP.NE.AND P0, PT, R7, 0x2, PT ;  /* 0x000000020700780c */ /* 0x000fc80003f05270 */
[----:B------:R-:W-:Y:S02]  /*10d60*/  SEL R8, RZ, 0x1, P0 ;  /* 0x00000001ff087807 */ /* 0x000fe40000000000 */
[----:B------:R-:W-:Y:S02]  /*10d70*/  SEL R7, R7, RZ, P0 ;  /* 0x000000ff07077207 */ /* 0x000fe40000000000 */
[----:B---3--:R-:W-:Y:S01]  /*10d80*/  LOP3.LUT R8, R2, R8, RZ, 0x3c, !PT ;  /* 0x0000000802087212 */ /* 0x008fe200078e3cff */
[----:B0-----:R-:W-:Y:S06]  /*10d90*/  @!P6 BRA `(.L_x_341) ;  /* 0x00000008000ce947 */ /* 0x001fec0003800000 */
[----:B------:R-:W-:Y:S01]  /*10da0*/  ULDC.64 UR4, c[0x0][0x3f8] ;  /* 0x0000fe0000047ab9 */ /* 0x000fe20000000a00 */
[----:B------:R-:W-:Y:S01]  /*10db0*/  IMAD.MOV.U32 R9, RZ, RZ, R6 ;  /* 0x000000ffff097224 */ /* 0x000fe200078e0006 */
[----:B------:R-:W-:-:S04]  /*10dc0*/  ISETP.NE.U32.AND P0, PT, RZ, UR4, PT ;  /* 0x00000004ff007c0c */ /* 0x000fc8000bf05070 */
[----:B------:R-:W-:-:S13]  /*10dd0*/  ISETP.NE.AND.EX P0, PT, RZ, UR5, PT, P0 ;  /* 0x00000005ff007c0c */ /* 0x000fda000bf05300 */
[----:B------:R-:W-:Y:S05]  /*10de0*/  @!P0 BRA `(.L_x_342) ;  /* 0x0000000000488947 */ /* 0x000fea0003800000 */
[----:B------:R-:W0:Y:S01]  /*10df0*/  LDC R9, c[0x0][0x41c] ;  /* 0x00010700ff097b82 */ /* 0x000e220000000800 */
[----:B------:R-:W-:Y:S01]  /*10e00*/  ULDC.64 UR6, c[0x0][0x408] ;  /* 0x0001020000067ab9 */ /* 0x000fe20000000a00 */
[----:B------:R-:W-:Y:S01]  /*10e10*/  ULDC.64 UR8, c[0x0][0x208] ;  /* 0x0000820000087ab9 */ /* 0x000fe20000000a00 */
[----:B0-----:R-:W-:-:S13]  /*10e20*/  ISETP.NE.AND P0, PT, R9, 0x1, PT ;  /* 0x000000010900780c */ /* 0x001fda0003f05270 */
[----:B------:R-:W0:Y:S02]  /*10e30*/  @P0 LDC.64 R2, c[0x0][0x420] ;  /* 0x00010800ff020b82 */ /* 0x000e240000000a00 */
[----:B0-----:R-:W-:Y:S01]  /*10e40*/  @P0 IMAD.HI.U32 R10, R6, R2, RZ ;  /* 0x00000002060a0227 */ /* 0x001fe200078e00ff */
[----:B------:R-:W-:-:S04]  /*10e50*/  MOV R2, R6 ;  /* 0x0000000600027202 */ /* 0x000fc80000000f00 */
[----:B------:R-:W-:Y:S01]  /*10e60*/  @P0 SHF.R.U32.HI R2, RZ, R3, R10 ;  /* 0x00000003ff020219 */ /* 0x000fe2000001160a */
[----:B------:R-:W-:-:S04]  /*10e70*/  IMAD R10, R12, UR6, RZ ;  /* 0x000000060c0a7c24 */ /* 0x000fc8000f8e02ff */
[----:B------:R-:W-:Y:S02]  /*10e80*/  IMAD.MOV R3, RZ, RZ, -R2 ;  /* 0x000000ffff037224 */ /* 0x000fe400078e0a02 */
[----:B------:R-:W-:Y:S02]  /*10e90*/  IMAD R10, R0, UR7, R10 ;  /* 0x00000007000a7c24 */ /* 0x000fe4000f8e020a */
[----:B------:R-:W-:Y:S01]  /*10ea0*/  IMAD R9, R9, R3, R6 ;  /* 0x0000000309097224 */ /* 0x000fe200078e0206 */
[----:B------:R-:W-:-:S03]  /*10eb0*/  SHF.R.S32.HI R3, RZ, 0x1f, R2 ;  /* 0x0000001fff037819 */ /* 0x000fc60000011402 */
[----:B------:R-:W-:-:S04]  /*10ec0*/  IMAD.WIDE.U32 R2, R0, UR6, R2 ;  /* 0x0000000600027c25 */ /* 0x000fc8000f8e0002 */
[----:B------:R-:W-:Y:S01]  /*10ed0*/  IMAD.IADD R3, R10, 0x1, R3 ;  /* 0x000000010a037824 */ /* 0x000fe200078e0203 */
[----:B------:R-:W-:-:S04]  /*10ee0*/  LEA R10, P0, R2, UR4, 0x2 ;  /* 0x00000004020a7c11 */ /* 0x000fc8000f8010ff */
[----:B------:R-:W-:-:S05]  /*10ef0*/  LEA.HI.X R11, R2, UR5, R3, 0x2, P0 ;  /* 0x00000005020b7c11 */ /* 0x000fca00080f1403 */
[----:B------:R0:W5:Y:S04]  /*10f00*/  LDG.E R10, desc[UR8][R10.64] ;  /* 0x000000080a0a7981 */ /* 0x000168000c1e1900 */
.L_x_342:
[----:B------:R-:W1:Y:S01]  /*10f10*/  S2R R3, SR_CgaCtaId ;  /* 0x0000000000037919 */ /* 0x000e620000008800 */
[----:B------:R-:W-:-:S04]  /*10f20*/  MOV R2, 0x400 ;  /* 0x0000040000027802 */ /* 0x000fc80000000f00 */
[----:B-1----:R-:W-:Y:S02]  /*10f30*/  LEA R2, R3, R2, 0x18 ;  /* 0x0000000203027211 */ /* 0x002fe400078ec0ff */
[----:B------:R-:W-:-:S03]  /*10f40*/  SHF.L.U32 R3, R8, 0x1f, RZ ;  /* 0x0000001f08037819 */ /* 0x000fc600000006ff */
[----:B------:R-:W-:-:S04]  /*10f50*/  IMAD R2, R7, 0x8, R2 ;  /* 0x0000000807027824 */ /* 0x000fc800078e0202 */
[----:B------:R-:W1:Y:S02]  /*10f60*/  SYNCS.PHASECHK.TRANS64.TRYWAIT P0, [R2+URZ+0x38840], R3 ;  /* 0x03884003020075a7 */ /* 0x000e64000800017f */
[----:B-1----:R-:W-:Y:S05]  /*10f70*/  @!P0 BRA `(.L_x_343) ;  /* 0x0000002400dc8947 */ /* 0x002fea0003800000 */
.L_x_399:
[----:B0-----:R-:W0:Y:S02]  /*10f80*/  S2R R11, SR_TID.X ;  /* 0x00000000000b7919 */ /* 0x001e240000002100 */
[----:B0-----:R-:W-:-:S04]  /*10f90*/  LOP3.LUT R11, R11, 0x7f, RZ, 0xc0, !PT ;  /* 0x0000007f0b0b7812 */ /* 0x001fc800078ec0ff */
[----:B------:R-:W-:-:S13]  /*10fa0*/  ISETP.NE.AND P0, PT, R11, RZ, PT ;  /* 0x000000ff0b00720c */ /* 0x000fda0003f05270 */
[----:B------:R-:W-:Y:S05]  /*10fb0*/  @P0 BRA `(.L_x_344) ;  /* 0x00000000001c0947 */ /* 0x000fea0003800000 */
[----:B------:R-:W0:Y:S01]  /*10fc0*/  S2R R11, SR_TID.X ;  /* 0x00000000000b7919 */ /* 0x000e220000002100 */
[----:B-1----:R-:W-:-:S04]  /*10fd0*/  IMAD.MOV.U32 R3, RZ, RZ, 0xa000 ;  /* 0x0000a000ff037424 */ /* 0x002fc800078e00ff */
[----:B------:R2:W-:Y:S01]  /*10fe0*/  SYNCS.ARRIVE.TRANS64 RZ, [R2+URZ+0x38830], R3 ;  /* 0x0388300302ff79a7 */ /* 0x0005e2000800003f */
[----:B0-----:R-:W-:-:S04]  /*10ff0*/  LOP3.LUT R11, R11, 0x1f, RZ, 0xc0, !PT ;  /* 0x0000001f0b0b7812 */ /* 0x001fc800078ec0ff */
[----:B------:R-:W-:-:S13]  /*11000*/  ISETP.NE.AND P1, PT, R11, RZ, PT ;  /* 0x000000ff0b00720c */ /* 0x000fda0003f25270 */
[----:B--2---:R-:W-:Y:S05]  /*11010*/  @!P1 BRA `(.L_x_344) ;  /* 0x0000000000049947 */ /* 0x004fea0003800000 */
[----:B------:R-:W-:Y:S01]  /*11020*/  BPT.TRAP 0x1 ;  /* 0x000000040000795c */ /* 0x000fe20000300000 */
.L_x_344:
[----:B------:R-:W2:Y:S04]  /*11030*/  LDL R15, [R1+0x4] ;  /* 0x00000400010f7983 */ /* 0x000ea80000100800 */
[----:B-1----:R-:W3:Y:S01]  /*11040*/  LDL.LU R3, [R1+0x8] ;  /* 0x0000080001037983 */ /* 0x002ee20000300800 */
[----:B------:R-:W-:-:S03]  /*11050*/  MOV R13, 0x400 ;  /* 0x00000400000d7802 */ /* 0x000fc60000000f00 */
        /* <DEDUP_REMOVED lines=25> */
[----:B---3--:R-:W-:Y:S02]  /*111f0*/  SHF.L.U32 R3, R3, 0x1f, RZ ;  /* 0x0000001f03037819 */ /* 0x008fe400000006ff */
[----:B----4-:R-:W-:-:S06]  /*11200*/  LEA R2, R11, R2, 0x3 ;  /* 0x000000020b027211 */ /* 0x010fcc00078e18ff */
        /* <DEDUP_REMOVED lines=12> */
.L_x_400:
        /* <DEDUP_REMOVED lines=8> */
.L_x_346:
[----:B------:R-:W2:Y:S01]  /*11350*/  LDL.LU R15, [R1+0xc] ;  /* 0x00000c00010f7983 */ /* 0x000ea20000300800 */
[----:B------:R-:W-:-:S03]  /*11360*/  MOV R13, 0x400 ;  /* 0x00000400000d7802 */ /* 0x000fc60000000f00 */
[----:B0-----:R-:W3:Y:S04]  /*11370*/  LDL.LU R3, [R1] ;  /* 0x0000000001037983 */ /* 0x001ee80000300800 */
[----:B------:R-:W4:Y:S01]  /*11380*/  LDL R11, [R1+0x4] ;  /* 0x00000400010b7983 */ /* 0x000f220000100800 */
[----:B------:R-:W0:Y:S01]  /*11390*/  S2R R14, SR_CgaCtaId ;  /* 0x00000000000e7919 */ /* 0x000e220000008800 */
[----:B------:R-:W-:Y:S01]  /*113a0*/  R2UR UR9, R2 ;  /* 0x00000000020972ca */ /* 0x000fe200000e0000 */
[----:B------:R-:W-:Y:S01]  /*113b0*/  UIADD3 UR4, UP0, UR36, 0x470, URZ ;  /* 0x0000047024047890 */ /* 0x000fe2000ff1e03f */
[----:B------:R-:W-:Y:S02]  /*113c0*/  R2UR UR13, R5 ;  /* 0x00000000050d72ca */ /* 0x000fe400000e0000 */
[----:B------:R-:W-:-:S02]  /*113d0*/  R2UR UR12, R4 ;  /* 0x00000000040c72ca */ /* 0x000fc400000e0000 */
[----:B0-----:R-:W-:-:S07]  /*113e0*/  LEA R13, R14, R13, 0x18 ;  /* 0x0000000d0e0d7211 */ /* 0x001fce00078ec0ff */
[----:B------:R-:W-:Y:S01]  /*113f0*/  UIADD3 UR9, UR9, 0x50, URZ ;  /* 0x0000005009097890 */ /* 0x000fe2000fffe03f */
[----:B------:R-:W-:Y:S01]  /*11400*/  UMOV UR10, URZ ;  /* 0x0000003f000a7c82 */ /* 0x000fe20008000000 */
[----:B------:R-:W-:Y:S01]  /*11410*/  UMOV UR6, 0x0 ;  /* 0x0000000000067882 */ /* 0x000fe20000000000 */
[----:B------:R-:W-:Y:S01]  /*11420*/  UMOV UR7, 0x14f00000 ;  /* 0x14f0000000077882 */ /* 0x000fe20000000000 */
[----:B------:R-:W-:Y:S01]  /*11430*/  UMOV UR17, 0x40 ;  /* 0x0000004000117882 */ /* 0x000fe20000000000 */
[----:B------:R0:W-:Y:S01]  /*11440*/  STL [R1+0xc], R9 ;  /* 0x00000c0901007387 */ /* 0x0001e20000100800 */
[----:B------:R-:W-:Y:S01]  /*11450*/  IMAD.MOV.U32 R5, RZ, RZ, R10 ;  /* 0x000000ffff057224 */ /* 0x000fe200078e000a */
[----:B--2---:R-:W-:Y:S01]  /*11460*/  R2UR UR11, R15 ;  /* 0x000000000f0b72ca */ /* 0x004fe200000e0000 */
[----:B---3--:R-:W-:Y:S01]  /*11470*/  IMAD R3, R3, 0xa000, R13 ;  /* 0x0000a00003037824 */ /* 0x008fe200078e020d */
[----:B----4-:R-:W-:-:S04]  /*11480*/  R2UR UR5, R11 ;  /* 0x000000000b0572ca */ /* 0x010fc800000e0000 */
[----:B------:R-:W-:-:S09]  /*11490*/  R2UR UR14, R3 ;  /* 0x00000000030e72ca */ /* 0x000fd200000e0000 */
[----:B------:R-:W-:-:S04]  /*114a0*/  UIMAD UR11, UR11, 0x50, UR5 ;  /* 0x000000500b0b78a4 */ /* 0x000fc8000f8e0205 */
[----:B------:R-:W-:Y:S02]  /*114b0*/  UIADD3 UR8, UR14, 0x400, URZ ;  /* 0x000004000e087890 */ /* 0x000fe4000fffe03f */
[----:B------:R-:W-:Y:S02]  /*114c0*/  UIADD3.X UR5, URZ, UR37, URZ, UP0, !UPT ;  /* 0x000000253f057290 */ /* 0x000fe400087fe43f */
[----:B------:R-:W-:Y:S02]  /*114d0*/  UIADD3 UR15, UR14, 0x2c00, URZ ;  /* 0x00002c000e0f7890 */ /* 0x000fe4000fffe03f */
[----:B------:R-:W-:Y:S02]  /*114e0*/  UIADD3 UR16, UR14, 0x5400, URZ ;  /* 0x000054000e107890 */ /* 0x000fe4000fffe03f */
        /* <DEDUP_REMOVED lines=14> */
.L_x_341:
[----:B------:R-:W-:Y:S05]  /*115d0*/  BSYNC B1 ;  /* 0x0000000000017941 */ /* 0x000fea0003800000 */
.L_x_340:
[----:B------:R-:W-:Y:S01]  /*115e0*/  VIADD R2, R7, 0x1 ;  /* 0x0000000107027836 */ /* 0x000fe20000000000 */
[----:B------:R-:W-:Y:S04]  /*115f0*/  BSSY B1, `(.L_x_347) ;  /* 0x000008a000017945 */ /* 0x000fe80003800000 */
[----:B------:R-:W-:-:S04]  /*11600*/  ISETP.NE.AND P0, PT, R2, 0x2, PT ;  /* 0x000000020200780c */ /* 0x000fc80003f05270 */
[----:B------:R-:W-:Y:S02]  /*11610*/  SEL R3, RZ, 0x1, P0 ;  /* 0x00000001ff037807 */ /* 0x000fe40000000000 */
[----:B------:R-:W-:Y:S02]  /*11620*/  SEL R14, R2, RZ, P0 ;  /* 0x000000ff020e7207 */ /* 0x000fe40000000000 */
[----:B------:R-:W-:-:S05]  /*11630*/  LOP3.LUT R13, R8, R3, RZ, 0x3c, !PT ;  /* 0x00000003080d7212 */ /* 0x000fca00078e3cff */
[----:B------:R0:W-:Y:S04]  /*11640*/  STL [R1+0x8], R13 ;  /* 0x0000080d01007387 */ /* 0x0001e80000100800 */
[----:B------:R0:W-:Y:S01]  /*11650*/  STL [R1], R14 ;  /* 0x0000000e01007387 */ /* 0x0001e20000100800 */
[----:B------:R-:W-:Y:S05]  /*11660*/  @!P6 BRA `(.L_x_348) ;  /* 0x000000080008e947 */ /* 0x000fea0003800000 */
[----:B------:R-:W-:Y:S01]  /*11670*/  ULDC.64 UR4, c[0x0][0x3f8] ;  /* 0x0000fe0000047ab9 */ /* 0x000fe20000000a00 */
[----:B------:R-:W-:Y:S01]  /*11680*/  VIADD R9, R6, 0xffffffff ;  /* 0xffffffff06097836 */ /* 0x000fe20000000000 */
[----:B------:R-:W-:-:S04]  /*11690*/  ISETP.NE.U32.AND P0, PT, RZ, UR4, PT ;  /* 0x00000004ff007c0c */ /* 0x000fc8000bf05070 */
[----:B------:R-:W-:-:S13]  /*116a0*/  ISETP.NE.AND.EX P0, PT, RZ, UR5, PT, P0 ;  /* 0x00000005ff007c0c */ /* 0x000fda000bf05300 */
[----:B------:R-:W-:Y:S05]  /*116b0*/  @!P0 BRA `(.L_x_349) ;  /* 0x0000000000488947 */ /* 0x000fea0003800000 */
        /* <DEDUP_REMOVED lines=15> */
[----:B------:R-:W-:-:S04]  /*117b0*/  LEA R10, P0, R2, UR4, 0x2 ;  /* 0x00000004020a7c11 */ /* 0x000fc8000f8010ff */
[----:B------:R-:W-:-:S05]  /*117c0*/  LEA.HI.X R11, R2, UR5, R3, 0x2, P0 ;  /* 0x00000005020b7c11 */ /* 0x000fca00080f1403 */
[----:B------:R1:W5:Y:S04]  /*117d0*/  LDG.E R10, desc[UR8][R10.64] ;  /* 0x000000080a0a7981 */ /* 0x000368000c1e1900 */
.L_x_349:
[----:B------:R-:W2:Y:S01]  /*117e0*/  S2R R3, SR_CgaCtaId ;  /* 0x0000000000037919 */ /* 0x000ea20000008800 */
[----:B------:R-:W-:-:S04]  /*117f0*/  MOV R2, 0x400 ;  /* 0x0000040000027802 */ /* 0x000fc80000000f00 */
[----:B--2---:R-:W-:Y:S02]  /*11800*/  LEA R2, R3, R2, 0x18 ;  /* 0x0000000203027211 */ /* 0x004fe400078ec0ff */
[----:B------:R-:W-:-:S03]  /*11810*/  SHF.L.U32 R3, R13, 0x1f, RZ ;  /* 0x0000001f0d037819 */ /* 0x000fc600000006ff */
[----:B------:R-:W-:-:S04]  /*11820*/  IMAD R2, R14, 0x8, R2 ;  /* 0x000000080e027824 */ /* 0x000fc800078e0202 */
[----:B------:R-:W2:Y:S02]  /*11830*/  SYNCS.PHASECHK.TRANS64.TRYWAIT P0, [R2+URZ+0x38840], R3 ;  /* 0x03884003020075a7 */ /* 0x000ea4000800017f */
[----:B--2---:R-:W-:Y:S05]  /*11840*/  @!P0 BRA `(.L_x_350) ;  /* 0x0000001c00d08947 */ /* 0x004fea0003800000 */
.L_x_401:
        /* <DEDUP_REMOVED lines=11> */
.L_x_351:
[----:B0-----:R-:W3:Y:S01]  /*11900*/  LDL R13, [R1] ;  /* 0x00000000010d7983 */ /* 0x001ee20000100800 */
[----:B------:R-:W-:-:S03]  /*11910*/  MOV R14, 0x400 ;  /* 0x00000400000e7802 */ /* 0x000fc60000000f00 */
[----:B------:R-:W4:Y:S01]  /*11920*/  LDL R11, [R1+0x4] ;  /* 0x00000400010b7983 */ /* 0x000f220000100800 */
[----:B------:R-:W0:Y:S01]  /*11930*/  S2R R15, SR_CgaCtaId ;  /* 0x00000000000f7919 */ /* 0x000e220000008800 */
[----:B------:R-:W-:Y:S01]  /*11940*/  R2UR UR11, R9 ;  /* 0x00000000090b72ca */ /* 0x000fe200000e0000 */
[----:B------:R-:W-:Y:S01]  /*11950*/  UIADD3 UR4, UP0, UR36, 0x370, URZ ;  /* 0x0000037024047890 */ /* 0x000fe2000ff1e03f */
[----:B------:R-:W-:Y:S02]  /*11960*/  R2UR UR12, R4 ;  /* 0x00000000040c72ca */ /* 0x000fe400000e0000 */
[----:B0-----:R-:W-:-:S05]  /*11970*/  LEA R14, R15, R14, 0x18 ;  /* 0x0000000e0f0e7211 */ /* 0x001fca00078ec0ff */
[----:B--2---:R-:W-:Y:S01]  /*11980*/  VIADD R2, R14, 0x38800 ;  /* 0x000388000e027836 */ /* 0x004fe20000000000 */
[----:B-----5:R-:W-:Y:S01]  /*11990*/  R2UR UR13, R10 ;  /* 0x000000000a0d72ca */ /* 0x020fe200000e0000 */
[----:B------:R-:W-:Y:S01]  /*119a0*/  UMOV UR10, URZ ;  /* 0x0000003f000a7c82 */ /* 0x000fe20008000000 */
[----:B------:R-:W-:Y:S01]  /*119b0*/  UMOV UR6, 0x0 ;  /* 0x0000000000067882 */ /* 0x000fe20000000000 */
[----:B------:R-:W-:Y:S01]  /*119c0*/  UMOV UR7, 0x14f00000 ;  /* 0x14f0000000077882 */ /* 0x000fe20000000000 */
[----:B------:R-:W-:Y:S01]  /*119d0*/  UMOV UR17, 0x40 ;  /* 0x0000004000117882 */ /* 0x000fe20000000000 */
[----:B------:R-:W-:Y:S01]  /*119e0*/  UMOV UR18, 0x80 ;  /* 0x0000008000127882 */ /* 0x000fe20000000000 */
[----:B------:R-:W-:Y:S01]  /*119f0*/  UMOV UR19, 0xc0 ;  /* 0x000000c000137882 */ /* 0x000fe20000000000 */
[----:B------:R-:W-:Y:S01]  /*11a00*/  SHF.L.U32 R8, R8, 0x1f, RZ ;  /* 0x0000001f08087819 */ /* 0x000fe200000006ff */
        /* <DEDUP_REMOVED lines=12> */
[----:B------:R0:W-:Y:S01]  /*11ad0*/  UTMALDG.4D [UR8], [UR4], desc[UR6] ;  /* 0x00000608040075b4 */ /* 0x0001e20008019000 */
[----:B------:R-:W-:Y:S01]  /*11ae0*/  LEA R2, R7, R2, 0x3 ;  /* 0x0000000207027211 */ /* 0x000fe200078e18ff */
        /* <DEDUP_REMOVED lines=11> */
.L_x_402:
[----:B------:R-:W-:Y:S05]  /*11ba0*/  @P0 BRA `(.L_x_353) ;  /* 0x00000000001c0947 */ /* 0x000fea0003800000 */
[----:B------:R-:W1:Y:S02]  /*11bb0*/  S2R R3, SR_TID.X ;  /* 0x0000000000037919 */ /* 0x000e640000002100 */
[----:B-1----:R-:W-:-:S04]  /*11bc0*/  LOP3.LUT R3, R3, 0x1f, RZ, 0xc0, !PT ;  /* 0x0000001f03037812 */ /* 0x002fc800078ec0ff */
[----:B------:R-:W-:Y:S01]  /*11bd0*/  ISETP.NE.AND P1, PT, R3, RZ, PT ;  /* 0x000000ff0300720c */ /* 0x000fe20003f25270 */
[----:B------:R-:W-:-:S04]  /*11be0*/  IMAD.MOV.U32 R3, RZ, RZ, 0xa000 ;  /* 0x0000a000ff037424 */ /* 0x000fc800078e00ff */
[----:B------:R1:W-:Y:S08]  /*11bf0*/  SYNCS.ARRIVE.TRANS64 RZ, [R2+URZ+0x50], R3 ;  /* 0x0000500302ff79a7 */ /* 0x0003f0000800003f */
[----:B------:R-:W-:Y:S05]  /*11c00*/  @!P1 BRA `(.L_x_353) ;  /* 0x0000000000049947 */ /* 0x000fea0003800000 */
[----:B------:R-:W-:Y:S01]  /*11c10*/  BPT.TRAP 0x1 ;  /* 0x000000040000795c */ /* 0x000fe20000300000 */
.L_x_353:
[----:B------:R-:W2:Y:S01]  /*11c20*/  LDL.LU R13, [R1+0xc] ;  /* 0x00000c00010d7983 */ /* 0x000ea20000300800 */
[----:B0-----:R-:W-:-:S03]  /*11c30*/  MOV R8, 0x400 ;  /* 0x0000040000087802 */ /* 0x001fc60000000f00 */
[----:B-1----:R-:W3:Y:S01]  /*11c40*/  LDL R3, [R1+0x4] ;  /* 0x0000040001037983 */ /* 0x002ee20000100800 */
[----:B------:R-:W0:Y:S01]  /*11c50*/  S2R R11, SR_CgaCtaId ;  /* 0x00000000000b7919 */ /* 0x000e220000008800 */
[----:B------:R-:W-:Y:S01]  /*11c60*/  R2UR UR9, R2 ;  /* 0x00000000020972ca */ /* 0x000fe200000e0000 */
[----:B------:R-:W-:Y:S01]  /*11c70*/  UIADD3 UR4, UP0, UR36, 0x470, URZ ;  /* 0x0000047024047890 */ /* 0x000fe2000ff1e03f */
[----:B------:R-:W-:Y:S02]  /*11c80*/  R2UR UR13, R5 ;  /* 0x00000000050d72ca */ /* 0x000fe400000e0000 */
[----:B------:R-:W-:Y:S02]  /*11c90*/  R2UR UR12, R4 ;  /* 0x00000000040c72ca */ /* 0x000fe400000e0000 */
        /* <DEDUP_REMOVED lines=12> */
[----:B------:R1:W-:Y:S01]  /*11d60*/  STL [R1+0xc], R9 ;  /* 0x00000c0901007387 */ /* 0x0003e20000100800 */
[----:B------:R-:W-:Y:S01]  /*11d70*/  IMAD.MOV.U32 R5, RZ, RZ, R10 ;  /* 0x000000ffff057224 */ /* 0x000fe200078e000a */
[----:B--2---:R-:W-:Y:S02]  /*11d80*/  R2UR UR11, R13 ;  /* 0x000000000d0b72ca */ /* 0x004fe400000e0000 */
[----:B---3--:R-:W-:-:S13]  /*11d90*/  R2UR UR5, R3 ;  /* 0x00000000030572ca */ /* 0x008fda00000e0000 */
[----:B------:R-:W-:Y:S02]  /*11da0*/  UIMAD UR11, UR11, 0x50, UR5 ;  /* 0x000000500b0b78a4 */ /* 0x000fe4000f8e0205 */
[----:B------:R-:W-:-:S09]  /*11db0*/  UIADD3.X UR5, URZ, UR37, URZ, UP0, !UPT ;  /* 0x000000253f057290 */ /* 0x000fd200087fe43f */
[----:B------:R0:W-:Y:S02]  /*11dc0*/  UTMALDG.4D [UR8], [UR4], desc[UR6] ;  /* 0x00000608040075b4 */ /* 0x0001e40008019000 */
[----:B0-----:R-:W-:Y:S01]  /*11dd0*/  UMOV UR8, UR14 ;  /* 0x0000000e00087c82 */ /* 0x001fe20008000000 */
[----:B------:R-:W-:Y:S01]  /*11de0*/  UMOV UR10, UR17 ;  /* 0x00000011000a7c82 */ /* 0x000fe20008000000 */
[----:B------:R-:W-:Y:S01]  /*11df0*/  UMOV UR14, 0x80 ;  /* 0x00000080000e7882 */ /* 0x000fe20000000000 */
        /* <DEDUP_REMOVED lines=8> */
[----:B-1----:R-:W-:Y:S01]  /*11e80*/  NOP ;  /* 0x0000000000007918 */ /* 0x002fe20000000000 */
.L_x_348:
[----:B------:R-:W-:Y:S05]  /*11e90*/  BSYNC B1 ;  /* 0x0000000000017941 */ /* 0x000fea0003800000 */
.L_x_347:
[C---:B------:R-:W-:Y:S01]  /*11ea0*/  ISETP.GT.AND P0, PT, R6.reuse, 0x1, PT ;  /* 0x000000010600780c */ /* 0x040fe20003f04270 */
[----:B------:R-:W-:-:S04]  /*11eb0*/  VIADD R2, R6, 0xfffffffe ;  /* 0xfffffffe06027836 */ /* 0x000fc80000000000 */
[----:B------:R-:W-:-:S08]  /*11ec0*/  IMAD.MOV.U32 R6, RZ, RZ, R2 ;  /* 0x000000ffff067224 */ /* 0x000fd000078e0002 */
[----:B------:R-:W-:Y:S05]  /*11ed0*/  @P0 BRA `(.L_x_354) ;  /* 0xffffffec00880947 */ /* 0x000fea000383ffff */
.L_x_330:
[----:B------:R-:W-:Y:S05]  /*11ee0*/  BSYNC B0 ;  /* 0x0000000000007941 */ /* 0x000fea0003800000 */
.L_x_329:
[----:B------:R-:W1:Y:S01]  /*11ef0*/  S2R R2, SR_TID.X ;  /* 0x0000000000027919 */ /* 0x000e620000002100 */
[----:B------:R-:W-:Y:S01]  /*11f00*/  BSSY B0, `(.L_x_355) ;  /* 0x0000011000007945 */ /* 0x000fe20003800000 */
[----:B-1----:R-:W-:-:S04]  /*11f10*/  LOP3.LUT R2, R2, 0x1f, RZ, 0xc0, !PT ;  /* 0x0000001f02027812 */ /* 0x002fc800078ec0ff */
[----:B------:R-:W-:-:S13]  /*11f20*/  ISETP.NE.AND P0, PT, R2, RZ, PT ;  /* 0x000000ff0200720c */ /* 0x000fda0003f05270 */
[----:B------:R-:W-:Y:S05]  /*11f30*/  @P0 BRA `(.L_x_356) ;  /* 0x0000000000340947 */ /* 0x000fea0003800000 */
[----:B------:R-:W1:Y:S01]  /*11f40*/  S2R R9, SR_LANEID ;  /* 0x0000000000097919 */ /* 0x000e620000000000 */
[----:B------:R-:W-:Y:S01]  /*11f50*/  VOTEU.ANY UR4, UPT, PT ;  /* 0x0000000000047886 */ /* 0x000fe200038e0100 */
[----:B------:R-:W2:Y:S01]  /*11f60*/  LDC.64 R2, c[0x0][0xc38] ;  /* 0x00030e00ff027b82 */ /* 0x000ea20000000a00 */
[----:B------:R-:W1:Y:S01]  /*11f70*/  FLO.U32 R0, UR4 ;  /* 0x0000000400007d00 */ /* 0x000e6200080e0000 */
[----:B------:R-:W-:-:S07]  /*11f80*/  ULDC.64 UR6, c[0x0][0x208] ;  /* 0x0000820000067ab9 */ /* 0x000fce0000000a00 */
[----:B------:R-:W2:Y:S01]  /*11f90*/  POPC R7, UR4 ;  /* 0x0000000400077d09 */ /* 0x000ea20008000000 */
[----:B-1----:R-:W-:-:S13]  /*11fa0*/  ISETP.EQ.U32.AND P0, PT, R0, R9, PT ;  /* 0x000000090000720c */ /* 0x002fda0003f02070 */
[----:B--2---:R-:W2:Y:S01]  /*11fb0*/  @P0 ATOMG.E.ADD.STRONG.GPU PT, R3, desc[UR6][R2.64], R7 ;  /* 0x00000007020309a8 */ /* 0x004ea200081ee1c6 */
[----:B------:R-:W1:Y:S02]  /*11fc0*/  S2R R6, SR_LTMASK ;  /* 0x0000000000067919 */ /* 0x000e640000003900 */
[----:B-1----:R-:W-:-:S04]  /*11fd0*/  LOP3.LUT R6, R6, UR4, RZ, 0xc0, !PT ;  /* 0x0000000406067c12 */ /* 0x002fc8000f8ec0ff */
[----:B------:R-:W1:Y:S01]  /*11fe0*/  POPC R9, R6 ;  /* 0x0000000600097309 */ /* 0x000e620000000000 */
[----:B--2---:R-:W1:Y:S02]  /*11ff0*/  SHFL.IDX PT, R0, R3, R0, 0x1f ;  /* 0x00001f0003007589 */ /* 0x004e6400000e0000 */
[----:B-1----:R-:W-:-:S07]  /*12000*/  IADD3 R16, R0, UR38, R9 ;  /* 0x0000002600107c10 */ /* 0x002fce000fffe009 */
.L_x_356:
[----:B------:R-:W-:Y:S05]  /*12010*/  BSYNC B0 ;  /* 0x0000000000007941 */ /* 0x000fea0003800000 */
.L_x_355:
[----:B------:R-:W-:Y:S04]  /*12020*/  BSSY B0, `(.L_x_357) ;  /* 0x000003c000007945 */ /* 0x000fe80003800000 */
[----:B------:R-:W-:Y:S05]  /*12030*/  @!P6 BRA `(.L_x_358) ;  /* 0x0000000000e8e947 */ /* 0x000fea0003800000 */
[----:B------:R-:W2:Y:S01]  /*12040*/  LDL R2, [R1] ;  /* 0x0000000001027983 */ /* 0x000ea20000100800 */
[----:B------:R-:W-:-:S03]  /*12050*/  MOV R3, 0x400 ;  /* 0x0000040000037802 */ /* 0x000fc60000000f00 */
[----:B------:R-:W3:Y:S01]  /*12060*/  LDL R0, [R1+0x8] ;  /* 0x0000080001007983 */ /* 0x000ee20000100800 */
[----:B------:R-:W1:Y:S02]  /*12070*/  S2R R6, SR_CgaCtaId ;  /* 0x0000000000067919 */ /* 0x000e640000008800 */
[----:B-1----:R-:W-:-:S05]  /*12080*/  LEA R3, R6, R3, 0x18 ;  /* 0x0000000306037211 */ /* 0x002fca00078ec0ff */
[----:B--2---:R-:W-:Y:S01]  /*12090*/  IMAD R3, R2, 0x8, R3 ;  /* 0x0000000802037824 */ /* 0x004fe200078e0203 */
[----:B---3--:R-:W-:-:S04]  /*120a0*/  SHF.L.U32 R0, R0, 0x1f, RZ ;  /* 0x0000001f00007819 */ /* 0x008fc800000006ff */
[----:B------:R-:W1:Y:S02]  /*120b0*/  SYNCS.PHASECHK.TRANS64.TRYWAIT P0, [R3+URZ+0x38860], R0 ;  /* 0x03886000030075a7 */ /* 0x000e64000800017f */
[----:B-1----:R-:W-:Y:S05]  /*120c0*/  @!P0 BRA `(.L_x_359) ;  /* 0x0000001400d88947 */ /* 0x002fea0003800000 */
.L_x_403:
[----:B------:R-:W2:Y:S02]  /*120d0*/  S2R R2, SR_TID.X ;  /* 0x0000000000027919 */ /* 0x000ea40000002100 */
[----:B--2---:R-:W-:-:S04]  /*120e0*/  LOP3.LUT R2, R2, 0x7f, RZ, 0xc0, !PT ;  /* 0x0000007f02027812 */ /* 0x004fc800078ec0ff */
[----:B------:R-:W-:-:S13]  /*120f0*/  ISETP.NE.AND P0, PT, R2, RZ, PT ;  /* 0x000000ff0200720c */ /* 0x000fda0003f05270 */
        /* <DEDUP_REMOVED lines=8> */
.L_x_360:
[----:B-1----:R-:W2:Y:S01]  /*12180*/  LDL R0, [R1] ;  /* 0x0000000001007983 */ /* 0x002ea20000100800 */
[----:B------:R-:W-:-:S03]  /*12190*/  MOV R7, 0x400 ;  /* 0x0000040000077802 */ /* 0x000fc60000000f00 */
[----:B------:R-:W3:Y:S04]  /*121a0*/  LDL.LU R6, [R1+0x4] ;  /* 0x0000040001067983 */ /* 0x000ee80000300800 */
[----:B------:R-:W4:Y:S01]  /*121b0*/  LDL R2, [R1+0xc] ;  /* 0x00000c0001027983 */ /* 0x000f220000100800 */
[----:B------:R-:W1:Y:S01]  /*121c0*/  S2R R8, SR_CgaCtaId ;  /* 0x0000000000087919 */ /* 0x000e620000008800 */
[----:B------:R-:W-:Y:S01]  /*121d0*/  R2UR UR9, R3 ;  /* 0x00000000030972ca */ /* 0x000fe200000e0000 */
[----:B------:R-:W-:Y:S01]  /*121e0*/  UIADD3 UR4, UP0, UR36, 0x470, URZ ;  /* 0x0000047024047890 */ /* 0x000fe2000ff1e03f */
[----:B------:R-:W-:Y:S02]  /*121f0*/  R2UR UR12, R4 ;  /* 0x00000000040c72ca */ /* 0x000fe400000e0000 */
[----:B------:R-:W-:-:S02]  /*12200*/  R2UR UR13, R5 ;  /* 0x00000000050d72ca */ /* 0x000fc400000e0000 */
[----:B-1----:R-:W-:-:S07]  /*12210*/  LEA R7, R8, R7, 0x18 ;  /* 0x0000000708077211 */ /* 0x002fce00078ec0ff */
        /* <DEDUP_REMOVED lines=27> */
[----:B-1----:R-:W-:Y:S01]  /*123d0*/  NOP ;  /* 0x0000000000007918 */ /* 0x002fe20000000000 */
.L_x_358:
[----:B------:R-:W-:Y:S05]  /*123e0*/  BSYNC B0 ;  /* 0x0000000000007941 */ /* 0x000fea0003800000 */
.L_x_357:
[----:B------:R-:W2:Y:S04]  /*123f0*/  LDL.LU R0, [R1] ;  /* 0x0000000001007983 */ /* 0x000ea80000300800 */
[----:B------:R-:W3:Y:S01]  /*12400*/  LDL.LU R3, [R1+0x8] ;  /* 0x0000080001037983 */ /* 0x000ee20000300800 */
[----:B--2---:R-:W-:-:S05]  /*12410*/  VIADD R0, R0, 0x1 ;  /* 0x0000000100007836 */ /* 0x004fca0000000000 */
[----:B------:R-:W-:-:S04]  /*12420*/  ISETP.NE.AND P0, PT, R0, 0x2, PT ;  /* 0x000000020000780c */ /* 0x000fc80003f05270 */
[----:B------:R-:W-:Y:S02]  /*12430*/  SEL R2, RZ, 0x1, P0 ;  /* 0x00000001ff027807 */ /* 0x000fe40000000000 */
[----:B------:R-:W-:Y:S02]  /*12440*/  SEL R0, R0, RZ, P0 ;  /* 0x000000ff00007207 */ /* 0x000fe40000000000 */
[----:B---3--:R-:W-:-:S05]  /*12450*/  LOP3.LUT R3, R3, R2, RZ, 0x3c, !PT ;  /* 0x0000000203037212 */ /* 0x008fca00078e3cff */
[----:B------:R1:W-:Y:S04]  /*12460*/  STL [R1+0x8], R3 ;  /* 0x0000080301007387 */ /* 0x0003e80000100800 */
[----:B------:R1:W-:Y:S02]  /*12470*/  STL [R1], R0 ;  /* 0x0000000001007387 */ /* 0x0003e40000100800 */
.L_x_313:
[----:B------:R-:W-:Y:S05]  /*12480*/  BSYNC B6 ;  /* 0x0000000000067941 */ /* 0x000fea0003800000 */
.L_x_311:
[----:B------:R-:W-:-:S03]  /*12490*/  UMOV UR4, 0xffffffff ;  /* 0xffffffff00047882 */ /* 0x000fc60000000000 */
[----:B------:R-:W-:Y:S05]  /*124a0*/  BRA.DIV UR4, `(.L_x_361) ;  /* 0x0000001204f47947 */ /* 0x000fea000b800000 */
[----:B------:R2:W3:Y:S04]  /*124b0*/  SHFL.IDX PT, R4, R16, RZ, 0x1f ;  /* 0x00001fff10047589 */ /* 0x0004e800000e0000 */
[----:B------:R2:W4:Y:S02]  /*124c0*/  SHFL.IDX PT, R5, R16, 0x1, 0x1f ;  /* 0x00201f0010057f89 */ /* 0x00052400000e0000 */
.L_x_407:
[----:B01----:R-:W0:Y:S01]  /*124d0*/  S2R R0, SR_TID.X ;  /* 0x0000000000007919 */ /* 0x003e220000002100 */
[----:B------:R-:W-:Y:S01]  /*124e0*/  ULDC UR4, c[0x0][0xc14] ;  /* 0x0003050000047ab9 */ /* 0x000fe20000000800 */
[----:B------:R-:W-:Y:S01]  /*124f0*/  BSSY B0, `(.L_x_362) ;  /* 0x000000c000007945 */ /* 0x000fe20003800000 */
[----:B------:R-:W-:Y:S01]  /*12500*/  IMAD.MOV.U32 R3, RZ, RZ, RZ ;  /* 0x000000ffff037224 */ /* 0x000fe200078e00ff */
[----:B0-----:R-:W-:Y:S01]  /*12510*/  LOP3.LUT R9, R0, 0x1f, RZ, 0xc0, !PT ;  /* 0x0000001f00097812 */ /* 0x001fe200078ec0ff */
[----:B------:R-:W-:-:S03]  /*12520*/  IMAD.U32 R0, RZ, RZ, UR4 ;  /* 0x00000004ff007e24 */ /* 0x000fc6000f8e00ff */
[C---:B------:R-:W-:Y:S01]  /*12530*/  ISETP.NE.AND P0, PT, R9.reuse, 0x1f, PT ;  /* 0x0000001f0900780c */ /* 0x040fe20003f05270 */
[----:B------:R-:W-:-:S05]  /*12540*/  IMAD.IADD R7, R9, 0x1, R19 ;  /* 0x0000000109077824 */ /* 0x000fca00078e0213 */
[----:B------:R-:W-:-:S13]  /*12550*/  ISETP.GE.OR P0, PT, R7, R0, !P0 ;  /* 0x000000000700720c */ /* 0x000fda0004706670 */
[----:B------:R-:W-:Y:S05]  /*12560*/  @P0 BRA `(.L_x_363) ;  /* 0x0000000000100947 */ /* 0x000fea0003800000 */
[----:B------:R-:W0:Y:S01]  /*12570*/  LDC.64 R2, c[0x0][0xc58] ;  /* 0x00031600ff027b82 */ /* 0x000e220000000a00 */
[----:B------:R-:W-:Y:S01]  /*12580*/  ULDC.64 UR4, c[0x0][0x208] ;  /* 0x0000820000047ab9 */ /* 0x000fe20000000a00 */
[----:B0-----:R-:W-:-:S06]  /*12590*/  IMAD.WIDE R2, R7, 0x4, R2 ;  /* 0x0000000407027825 */ /* 0x001fcc00078e0202 */
[----:B------:R0:W5:Y:S02]  /*125a0*/  LDG.E R3, desc[UR4][R2.64] ;  /* 0x0000000402037981 */ /* 0x000164000c1e1900 */
.L_x_363:
[----:B------:R-:W-:Y:S05]  /*125b0*/  BSYNC B0 ;  /* 0x0000000000007941 */ /* 0x000fea0003800000 */
.L_x_362:
[----:B------:R-:W-:-:S03]  /*125c0*/  UMOV UR4, 0xffffffff ;  /* 0xffffffff00047882 */ /* 0x000fc60000000000 */
[----:B------:R-:W-:Y:S05]  /*125d0*/  BRA.DIV UR4, `(.L_x_364) ;  /* 0x0000001204f47947 */ /* 0x000fea000b800000 */
[----:B-----5:R-:W1:Y:S01]  /*125e0*/  SHFL.UP PT, R14, R3, 0x1, RZ ;  /* 0x04200000030e7989 */ /* 0x020e6200000e00ff */
[C---:B------:R-:W-:Y:S02]  /*125f0*/  ISETP.NE.AND P0, PT, R9.reuse, RZ, PT ;  /* 0x000000ff0900720c */ /* 0x040fe40003f05270 */
[C---:B------:R-:W-:Y:S02]  /*12600*/  ISETP.GE.U32.AND P1, PT, R9.reuse, 0x2, PT ;  /* 0x000000020900780c */ /* 0x040fe40003f26070 */
[----:B-1----:R-:W-:Y:S02]  /*12610*/  SEL R14, R14, RZ, P0 ;  /* 0x000000ff0e0e7207 */ /* 0x002fe40000000000 */
[----:B------:R-:W-:-:S03]  /*12620*/  ISETP.GE.U32.AND P0, PT, R9, 0x4, PT ;  /* 0x000000040900780c */ /* 0x000fc60003f06070 */
[----:B------:R-:W-:-:S05]  /*12630*/  IMAD.IADD R13, R3, 0x1, R14 ;  /* 0x00000001030d7824 */ /* 0x000fca00078e020e */
[----:B------:R-:W1:Y:S02]  /*12640*/  SHFL.UP PT, R14, R13, 0x2, RZ ;  /* 0x044000000d0e7989 */ /* 0x000e6400000e00ff */
[----:B-1----:R-:W-:Y:S02]  /*12650*/  SEL R6, R14, RZ, P1 ;  /* 0x000000ff0e067207 */ /* 0x002fe40000800000 */
[----:B------:R-:W-:Y:S02]  /*12660*/  ISETP.GE.U32.AND P1, PT, R9, 0x8, PT ;  /* 0x000000080900780c */ /* 0x000fe40003f26070 */
[----:B------:R-:W-:-:S05]  /*12670*/  IADD3 R6, R13, R6, RZ ;  /* 0x000000060d067210 */ /* 0x000fca0007ffe0ff */
[----:B------:R-:W1:Y:S02]  /*12680*/  SHFL.UP PT, R14, R6, 0x4, RZ ;  /* 0x04800000060e7989 */ /* 0x000e6400000e00ff */
[----:B-1----:R-:W-:Y:S02]  /*12690*/  SEL R7, R14, RZ, P0 ;  /* 0x000000ff0e077207 */ /* 0x002fe40000000000 */
[----:B------:R-:W-:-:S03]  /*126a0*/  ISETP.GE.U32.AND P0, PT, R9, 0x10, PT ;  /* 0x000000100900780c */ /* 0x000fc60003f06070 */
[----:B------:R-:W-:-:S05]  /*126b0*/  IMAD.IADD R7, R6, 0x1, R7 ;  /* 0x0000000106077824 */ /* 0x000fca00078e0207 */
[----:B------:R-:W1:Y:S02]  /*126c0*/  SHFL.UP PT, R14, R7, 0x8, RZ ;  /* 0x05000000070e7989 */ /* 0x000e6400000e00ff */
[----:B-1----:R-:W-:-:S05]  /*126d0*/  SEL R8, R14, RZ, P1 ;  /* 0x000000ff0e087207 */ /* 0x002fca0000800000 */
[----:B------:R-:W-:-:S05]  /*126e0*/  IMAD.IADD R8, R7, 0x1, R8 ;  /* 0x0000000107087824 */ /* 0x000fca00078e0208 */
[----:B------:R-:W1:Y:S02]  /*126f0*/  SHFL.UP PT, R14, R8, 0x10, RZ ;  /* 0x06000000080e7989 */ /* 0x000e6400000e00ff */
[----:B-1----:R-:W-:-:S05]  /*12700*/  SEL R9, R14, RZ, P0 ;  /* 0x000000ff0e097207 */ /* 0x002fca0000000000 */
[----:B0-----:R-:W-:-:S05]  /*12710*/  IMAD.IADD R2, R8, 0x1, R9 ;  /* 0x0000000108027824 */ /* 0x001fca00078e0209 */
[----:B------:R0:W1:Y:S02]  /*12720*/  SHFL.IDX PT, R14, R2, 0x1f, 0x1f ;  /* 0x03e01f00020e7f89 */ /* 0x00006400000e0000 */
.L_x_415:
[----:B------:R-:W-:Y:S02]  /*12730*/  ULDC UR4, c[0x0][0xc10] ;  /* 0x0003040000047ab9 */ /* 0x000fe40000000800 */
[----:B--2---:R-:W-:-:S04]  /*12740*/  IMAD.U32 R16, RZ, RZ, UR4 ;  /* 0x00000004ff107e24 */ /* 0x004fc8000f8e00ff */
[----:B-1----:R-:W-:-:S04]  /*12750*/  IMAD R6, R14, R16, RZ ;  /* 0x000000100e067224 */ /* 0x002fc800078e02ff */
[----:B----4-:R-:W-:-:S05]  /*12760*/  IMAD.IADD R5, R5, 0x1, R6 ;  /* 0x0000000105057824 */ /* 0x010fca00078e0206 */
[----:B---3--:R-:W-:-:S13]  /*12770*/  ISETP.GT.AND P0, PT, R5, R4, PT ;  /* 0x000000040500720c */ /* 0x008fda0003f04270 */
[----:B------:R-:W-:Y:S05]  /*12780*/  @P0 BRA `(.L_x_365) ;  /* 0x0000000000b80947 */ /* 0x000fea0003800000 */
[----:B------:R-:W1:Y:S02]  /*12790*/  LDC R0, c[0x0][0xc14] ;  /* 0x00030500ff007b82 */ /* 0x000e640000000800 */
.L_x_370:
[----:B------:R-:W-:-:S04]  /*127a0*/  IADD3 R19, R19, 0x1f, RZ ;  /* 0x0000001f13137810 */ /* 0x000fc80007ffe0ff */
[----:B-1----:R-:W-:-:S13]  /*127b0*/  ISETP.GE.AND P0, PT, R19, R0, PT ;  /* 0x000000001300720c */ /* 0x002fda0003f06270 */
[----:B------:R-:W-:Y:S05]  /*127c0*/  @P0 BRA `(.L_x_366) ;  /* 0x0000000400600947 */ /* 0x000fea0003800000 */
[----:B0-----:R-:W0:Y:S01]  /*127d0*/  S2R R2, SR_TID.X ;  /* 0x0000000000027919 */ /* 0x001e220000002100 */
[----:B------:R-:W-:Y:S01]  /*127e0*/  BSSY B0, `(.L_x_367) ;  /* 0x000000b000007945 */ /* 0x000fe20003800000 */
[----:B------:R-:W-:Y:S01]  /*127f0*/  IMAD.MOV.U32 R3, RZ, RZ, RZ ;  /* 0x000000ffff037224 */ /* 0x000fe200078e00ff */
[----:B0-----:R-:W-:-:S04]  /*12800*/  LOP3.LUT R8, R2, 0x1f, RZ, 0xc0, !PT ;  /* 0x0000001f02087812 */ /* 0x001fc800078ec0ff */
        /* <DEDUP_REMOVED lines=8> */
.L_x_368:
[----:B------:R-:W-:Y:S05]  /*12890*/  BSYNC B0 ;  /* 0x0000000000007941 */ /* 0x000fea0003800000 */
.L_x_367:
[----:B------:R-:W-:-:S03]  /*128a0*/  UMOV UR4, 0xffffffff ;  /* 0xffffffff00047882 */ /* 0x000fc60000000000 */
[----:B------:R-:W-:Y:S05]  /*128b0*/  BRA.DIV UR4, `(.L_x_369) ;  /* 0x00000016040c7947 */ /* 0x000fea000b800000 */
[----:B-----5:R-:W1:Y:S01]  /*128c0*/  SHFL.UP PT, R14, R3, 0x1, RZ ;  /* 0x04200000030e7989 */ /* 0x020e6200000e00ff */
[C---:B------:R-:W-:Y:S02]  /*128d0*/  ISETP.NE.AND P0, PT, R8.reuse, RZ, PT ;  /* 0x000000ff0800720c */ /* 0x040fe40003f05270 */
[----:B------:R-:W-:Y:S02]  /*128e0*/  ISETP.GE.U32.AND P1, PT, R8, 0x2, PT ;  /* 0x000000020800780c */ /* 0x000fe40003f26070 */
[----:B-1----:R-:W-:Y:S02]  /*128f0*/  SEL R14, R14, RZ, P0 ;  /* 0x000000ff0e0e7207 */ /* 0x002fe40000000000 */
        /* <DEDUP_REMOVED lines=11> */
[----:B0-----:R-:W-:-:S04]  /*129b0*/  SEL R7, R14, RZ, P1 ;  /* 0x000000ff0e077207 */ /* 0x001fc80000800000 */
[----:B------:R-:W-:-:S05]  /*129c0*/  IADD3 R7, R6, R7, RZ ;  /* 0x0000000706077210 */ /* 0x000fca0007ffe0ff */
[----:B------:R-:W0:Y:S02]  /*129d0*/  SHFL.UP PT, R14, R7, 0x10, RZ ;  /* 0x06000000070e7989 */ /* 0x000e2400000e00ff */
[----:B0-----:R-:W-:-:S05]  /*129e0*/  SEL R14, R14, RZ, P0 ;  /* 0x000000ff0e0e7207 */ /* 0x001fca0000000000 */
[----:B------:R-:W-:-:S05]  /*129f0*/  IMAD.IADD R2, R7, 0x1, R14 ;  /* 0x0000000107027824 */ /* 0x000fca00078e020e */
[----:B------:R0:W1:Y:S02]  /*12a00*/  SHFL.IDX PT, R14, R2, 0x1f, 0x1f ;  /* 0x03e01f00020e7f89 */ /* 0x00006400000e0000 */
.L_x_423:
[----:B------:R-:W-:Y:S02]  /*12a10*/  ULDC UR4, c[0x0][0xc10] ;  /* 0x0003040000047ab9 */ /* 0x000fe40000000800 */
[----:B------:R-:W-:-:S04]  /*12a20*/  IMAD.U32 R16, RZ, RZ, UR4 ;  /* 0x00000004ff107e24 */ /* 0x000fc8000f8e00ff */
[----:B-1----:R-:W-:-:S04]  /*12a30*/  IMAD R6, R14, R16, RZ ;  /* 0x000000100e067224 */ /* 0x002fc800078e02ff */
[----:B------:R-:W-:-:S05]  /*12a40*/  IMAD.IADD R5, R6, 0x1, R5 ;  /* 0x0000000106057824 */ /* 0x000fca00078e0205 */
[----:B------:R-:W-:-:S13]  /*12a50*/  ISETP.GT.AND P0, PT, R5, R4, PT ;  /* 0x000000040500720c */ /* 0x000fda0003f04270 */
[----:B------:R-:W-:Y:S05]  /*12a60*/  @!P0 BRA `(.L_x_370) ;  /* 0xfffffffc004c8947 */ /* 0x000fea000383ffff */
.L_x_365:
[----:B------:R-:W-:Y:S01]  /*12a70*/  IMAD.IADD R6, R5, 0x1, -R6 ;  /* 0x0000000105067824 */ /* 0x000fe200078e0a06 */
[----:B------:R-:W-:-:S03]  /*12a80*/  UMOV UR4, 0xffffffff ;  /* 0xffffffff00047882 */ /* 0x000fc60000000000 */
[----:B------:R-:W-:-:S05]  /*12a90*/  IMAD R5, R2, R16, R6 ;  /* 0x0000001002057224 */ /* 0x000fca00078e0206 */
[----:B------:R-:W-:Y:S01]  /*12aa0*/  ISETP.GT.AND P6, PT, R5, R4, PT ;  /* 0x000000040500720c */ /* 0x000fe20003fc4270 */
[----:B------:R-:W-:-:S12]  /*12ab0*/  BRA.DIV UR4, `(.L_x_371) ;  /* 0x00000016045c7947 */ /* 0x000fd8000b800000 */
[----:B------:R-:W-:-:S04]  /*12ac0*/  VOTE.ANY R7, PT, !P6 ;  /* 0x0000000000077806 */ /* 0x000fc800070e0100 */
[----:B------:R-:W1:Y:S02]  /*12ad0*/  POPC R5, R7 ;  /* 0x0000000700057309 */ /* 0x000e640000000000 */
[----:B-1----:R1:W2:Y:S02]  /*12ae0*/  SHFL.IDX PT, R17, R3, R5, 0x1f ;  /* 0x00001f0503117589 */ /* 0x0022a400000e0000 */
.L_x_427:
[----:B------:R-:W-:Y:S01]  /*12af0*/  ISETP.NE.AND P0, PT, R7, RZ, PT ;  /* 0x000000ff0700720c */ /* 0x000fe20003f05270 */
[----:B------:R-:W-:-:S12]  /*12b00*/  IMAD.MOV.U32 R14, RZ, RZ, RZ ;  /* 0x000000ffff0e7224 */ /* 0x000fd800078e00ff */
[----:B------:R-:W-:Y:S05]  /*12b10*/  @!P0 BRA `(.L_x_372) ;  /* 0x0000000000108947 */ /* 0x000fea0003800000 */
[----:B------:R-:W-:Y:S01]  /*12b20*/  UMOV UR4, 0xffffffff ;  /* 0xffffffff00047882 */ /* 0x000fe20000000000 */
[----:B------:R-:W-:Y:S02]  /*12b30*/  IADD3 R12, R5, -0x1, RZ ;  /* 0xffffffff050c7810 */ /* 0x000fe40007ffe0ff */
[----:B------:R-:W-:Y:S05]  /*12b40*/  BRA.DIV UR4, `(.L_x_373) ;  /* 0x0000001604807947 */ /* 0x000fea000b800000 */
[----:B------:R3:W4:Y:S02]  /*12b50*/  SHFL.IDX PT, R14, R2, R12, 0x1f ;  /* 0x00001f0c020e7589 */ /* 0x00072400000e0000 */
.L_x_372:
[-C--:B--2---:R-:W-:Y:S01]  /*12b60*/  IABS R7, R17.reuse ;  /* 0x0000001100077213 */ /* 0x084fe20000000000 */
[----:B----4-:R-:W-:Y:S01]  /*12b70*/  IMAD R16, R14, R16, R6 ;  /* 0x000000100e107224 */ /* 0x010fe200078e0206 */
[----:B------:R-:W-:Y:S01]  /*12b80*/  IABS R6, R17 ;  /* 0x0000001100067213 */ /* 0x000fe20000000000 */
[----:B------:R-:W-:Y:S01]  /*12b90*/  IMAD.IADD R19, R5, 0x1, R19 ;  /* 0x0000000105137824 */ /* 0x000fe200078e0213 */
[----:B------:R-:W2:Y:S03]  /*12ba0*/  I2F.RP R8, R7 ;  /* 0x0000000700087306 */ /* 0x000ea60000209400 */
[----:B------:R-:W-:-:S05]  /*12bb0*/  IMAD.MOV R6, RZ, RZ, -R6 ;  /* 0x000000ffff067224 */ /* 0x000fca00078e0a06 */
[----:B--2---:R-:W2:Y:S02]  /*12bc0*/  MUFU.RCP R8, R8 ;  /* 0x0000000800087308 */ /* 0x004ea40000001000 */
[----:B--2---:R-:W-:-:S06]  /*12bd0*/  VIADD R9, R8, 0xffffffe ;  /* 0x0ffffffe08097836 */ /* 0x004fcc0000000000 */
[----:B-1----:R-:W0:Y:S02]  /*12be0*/  F2I.FTZ.U32.TRUNC.NTZ R3, R9 ;  /* 0x0000000900037305 */ /* 0x002e24000021f000 */
[----:B0--3--:R-:W-:-:S04]  /*12bf0*/  IMAD.MOV R2, RZ, RZ, -R3 ;  /* 0x000000ffff027224 */ /* 0x009fc800078e0a03 */
[----:B------:R-:W-:Y:S02]  /*12c00*/  IMAD R11, R2, R7, RZ ;  /* 0x00000007020b7224 */ /* 0x000fe400078e02ff */
[----:B------:R-:W-:-:S04]  /*12c10*/  IMAD.MOV.U32 R2, RZ, RZ, RZ ;  /* 0x000000ffff027224 */ /* 0x000fc800078e00ff */
[----:B------:R-:W-:-:S04]  /*12c20*/  IMAD.HI.U32 R3, R3, R11, R2 ;  /* 0x0000000b03037227 */ /* 0x000fc800078e0002 */
[----:B------:R-:W-:-:S05]  /*12c30*/  IMAD.IADD R2, R4, 0x1, -R16 ;  /* 0x0000000104027824 */ /* 0x000fca00078e0a10 */
[----:B------:R-:W-:-:S05]  /*12c40*/  IABS R4, R2 ;  /* 0x0000000200047213 */ /* 0x000fca0000000000 */
        /* <DEDUP_REMOVED lines=11> */
[----:B------:R-:W-:-:S04]  /*12d00*/  @!P0 LOP3.LUT R3, RZ, R17, RZ, 0x33, !PT ;  /* 0x00000011ff038212 */ /* 0x000fc800078e33ff */
[----:B------:R-:W-:Y:S01]  /*12d10*/  MOV R18, R3 ;  /* 0x0000000300127202 */ /* 0x000fe20000000f00 */
[----:B------:R-:W-:-:S04]  /*12d20*/  IMAD.MOV R4, RZ, RZ, -R3 ;  /* 0x000000ffff047224 */ /* 0x000fc800078e0a03 */
[----:B------:R-:W-:Y:S01]  /*12d30*/  IMAD R17, R17, R4, R2 ;  /* 0x0000000411117224 */ /* 0x000fe200078e0202 */
[----:B------:R-:W-:Y:S06]  /*12d40*/  BRA `(.L_x_374) ;  /* 0x00000000001c7947 */ /* 0x000fec0003800000 */
.L_x_366:
[----:B------:R-:W-:Y:S01]  /*12d50*/  UMOV UR4, URZ ;  /* 0x0000003f00047c82 */ /* 0x000fe20008000000 */
[----:B------:R-:W-:Y:S01]  /*12d60*/  UMOV UR5, URZ ;  /* 0x0000003f00057c82 */ /* 0x000fe20008000000 */
[----:B------:R-:W-:Y:S01]  /*12d70*/  ULDC UR6, c[0x0][0xc14] ;  /* 0x0003050000067ab9 */ /* 0x000fe20000000800 */
[----:B------:R-:W-:Y:S02]  /*12d80*/  IMAD.MOV.U32 R16, RZ, RZ, R4 ;  /* 0x000000ffff107224 */ /* 0x000fe400078e0004 */
[----:B------:R-:W-:Y:S02]  /*12d90*/  IMAD.U32 R17, RZ, RZ, UR4 ;  /* 0x00000004ff117e24 */ /* 0x000fe4000f8e00ff */
[----:B------:R-:W-:Y:S02]  /*12da0*/  IMAD.U32 R18, RZ, RZ, UR5 ;  /* 0x00000005ff127e24 */ /* 0x000fe4000f8e00ff */
[----:B------:R-:W-:-:S07]  /*12db0*/  IMAD.U32 R19, RZ, RZ, UR6 ;  /* 0x00000006ff137e24 */ /* 0x000fce000f8e00ff */
.L_x_374:
[----:B0-----:R-:W0:Y:S01]  /*12dc0*/  S2R R2, SR_TID.X ;  /* 0x0000000000027919 */ /* 0x001e220000002100 */
[----:B------:R-:W-:Y:S05]  /*12dd0*/  WARPSYNC.ALL ;  /* 0x0000000000007948 */ /* 0x000fea0003800000 */
[----:B------:R-:W-:Y:S01]  /*12de0*/  BAR.SYNC.DEFER_BLOCKING 0x4, 0x120 ;  /* 0x0104800000007b1d */ /* 0x000fe20000010000 */
[----:B0-----:R-:W-:-:S04]  /*12df0*/  LOP3.LUT R2, R2, 0x1f, RZ, 0xc0, !PT ;  /* 0x0000001f02027812 */ /* 0x001fc800078ec0ff */
[----:B------:R-:W-:-:S13]  /*12e00*/  ISETP.NE.AND P0, PT, R2, RZ, PT ;  /* 0x000000ff0200720c */ /* 0x000fda0003f05270 */
[----:B------:R-:W0:Y:S01]  /*12e10*/  @!P0 S2R R3, SR_CgaCtaId ;  /* 0x0000000000038919 */ /* 0x000e220000008800 */
[----:B------:R-:W-:-:S04]  /*12e20*/  @!P0 MOV R2, 0x400 ;  /* 0x0000040000028802 */ /* 0x000fc80000000f00 */
[----:B0-----:R-:W-:-:S05]  /*12e30*/  @!P0 LEA R2, R3, R2, 0x18 ;  /* 0x0000000203028211 */ /* 0x001fca00078ec0ff */
[----:B------:R1:W-:Y:S01]  /*12e40*/  @!P0 STS.128 [R2+0x388d0], R16 ;  /* 0x0388d01002008388 */ /* 0x0003e20000000c00 */
[----:B------:R-:W-:Y:S06]  /*12e50*/  BAR.ARV 0x5, 0x120 ;  /* 0x0144800000007b1d */ /* 0x000fec0000002000 */
[----:B------:R-:W-:-:S13]  /*12e60*/  ISETP.GE.AND P0, PT, R19, R0, PT ;  /* 0x000000001300720c */ /* 0x000fda0003f06270 */
[----:B------:R-:W-:Y:S05]  /*12e70*/  @!P0 BRA `(.L_x_375) ;  /* 0xffffffbc00048947 */ /* 0x000fea000383ffff */
.L_x_309:
[----:B0-----:R-:W2:Y:S01]  /*12e80*/  LDL.LU R0, [R1+0x28] ;  /* 0x0000280001007983 */ /* 0x001ea20000300800 */
[----:B------:R-:W-:Y:S01]  /*12e90*/  BSSY B0, `(.L_x_376) ;  /* 0x000000b000007945 */ /* 0x000fe20003800000 */
[----:B------:R-:W0:Y:S01]  /*12ea0*/  S2R R5, SR_CgaCtaId ;  /* 0x0000000000057919 */ /* 0x000e220000008800 */
[----:B--2---:R-:W-:-:S05]  /*12eb0*/  VIADD R0, R0, 0x1 ;  /* 0x0000000100007836 */ /* 0x004fca0000000000 */
[----:B-1----:R-:W-:-:S04]  /*12ec0*/  LEA.HI R2, R0, R0, RZ, 0x1 ;  /* 0x0000000000027211 */ /* 0x002fc800078f08ff */
[----:B------:R-:W-:-:S04]  /*12ed0*/  LOP3.LUT R3, R2, 0xfffffffe, RZ, 0xc0, !PT ;  /* 0xfffffffe02037812 */ /* 0x000fc800078ec0ff */
[----:B------:R-:W-:Y:S02]  /*12ee0*/  IADD3 R3, R0, -R3, RZ ;  /* 0x8000000300037210 */ /* 0x000fe40007ffe0ff */
[----:B------:R-:W-:Y:S02]  /*12ef0*/  MOV R0, 0x400 ;  /* 0x0000040000007802 */ /* 0x000fe40000000f00 */
[----:B------:R-:W-:Y:S02]  /*12f00*/  SHF.L.U32 R3, R3, 0x1f, RZ ;  /* 0x0000001f03037819 */ /* 0x000fe400000006ff */
[----:B0-----:R-:W-:-:S04]  /*12f10*/  LEA R0, R5, R0, 0x18 ;  /* 0x0000000005007211 */ /* 0x001fc800078ec0ff */
[----:B------:R-:W0:Y:S02]  /*12f20*/  SYNCS.PHASECHK.TRANS64.TRYWAIT P0, [R0+URZ+0x38820], R3 ;  /* 0x03882003000075a7 */ /* 0x000e24000800017f */
[----:B0-----:R-:W-:Y:S05]  /*12f30*/  @!P0 BRA `(.L_x_377) ;  /* 0x0000001000a88947 */ /* 0x001fea0003800000 */
.L_x_430:
[----:B------:R-:W-:Y:S05]  /*12f40*/  BSYNC B0 ;  /* 0x0000000000007941 */ /* 0x000fea0003800000 */
.L_x_376:
[----:B------:R-:W-:-:S03]  /*12f50*/  UMOV UR4, 0xffffffff ;  /* 0xffffffff00047882 */ /* 0x000fc60000000000 */
[----:B------:R-:W-:Y:S05]  /*12f60*/  BRA.DIV UR4, `(.L_x_378) ;  /* 0x0000001204b07947 */ /* 0x000fea000b800000 */
[----:B------:R-:W1:Y:S02]  /*12f70*/  S2R R2, SR_TID.X ;  /* 0x0000000000027919 */ /* 0x000e640000002100 */
[----:B-1----:R-:W-:-:S04]  /*12f80*/  SHF.R.U32.HI R2, RZ, 0x5, R2 ;  /* 0x00000005ff027819 */ /* 0x002fc80000011602 */
[----:B------:R-:W-:-:S05]  /*12f90*/  LOP3.LUT R2, R2, 0x3, RZ, 0xc0, !PT ;  /* 0x0000000302027812 */ /* 0x000fca00078ec0ff */
[----:B------:R1:W2:Y:S02]  /*12fa0*/  SHFL.IDX PT, R14, R2, RZ, 0x1f ;  /* 0x00001fff020e7589 */ /* 0x0002a400000e0000 */
.L_x_433:
[----:B--2---:R-:W-:Y:S01]  /*12fb0*/  ISETP.NE.AND P0, PT, R14, RZ, PT ;  /* 0x000000ff0e00720c */ /* 0x004fe20003f05270 */
[----:B------:R-:W-:-:S12]  /*12fc0*/  BSSY B0, `(.L_x_379) ;  /* 0x0000029000007945 */ /* 0x000fd80003800000 */
[----:B------:R-:W-:Y:S05]  /*12fd0*/  @P0 BRA `(.L_x_380) ;  /* 0x00000000009c0947 */ /* 0x000fea0003800000 */
[----:B------:R-:W-:-:S03]  /*12fe0*/  UMOV UR4, 0xffffffff ;  /* 0xffffffff00047882 */ /* 0x000fc60000000000 */
[----:B------:R-:W-:Y:S05]  /*12ff0*/  BRA.DIV UR4, `(.L_x_381) ;  /* 0x0000001204c07947 */ /* 0x000fea000b800000 */
[----:B------:R-:W-:-:S13]  /*13000*/  ELECT P6, URZ, PT ;  /* 0x00000000003f782f */ /* 0x000fda00038c0000 */
.L_x_436:
[----:B------:R-:W-:Y:S05]  /*13010*/  @!P6 BRA `(.L_x_380) ;  /* 0x00000000008ce947 */ /* 0x000fea0003800000 */
[----:B-1----:R-:W2:Y:S02]  /*13020*/  LDL R2, [R1+0x30] ;  /* 0x0000300001027983 */ /* 0x002ea40000100800 */
[----:B--2---:R-:W-:-:S13]  /*13030*/  R2UR UR4, R2 ;  /* 0x00000000020472ca */ /* 0x004fda00000e0000 */
[----:B------:R-:W-:-:S06]  /*13040*/  ULOP3.LUT UR4, UR4, 0x2, URZ, 0xfc, !UPT ;  /* 0x0000000204047892 */ /* 0x000fcc000f8efc3f */
[----:B------:R-:W-:-:S05]  /*13050*/  IMAD.U32 R2, RZ, RZ, UR4 ;  /* 0x00000004ff027e24 */ /* 0x000fca000f8e00ff */
[----:B------:R-:W-:-:S13]  /*13060*/  ISETP.NE.AND P2, PT, R2, 0x3, PT ;  /* 0x000000030200780c */ /* 0x000fda0003f45270 */
[----:B------:R-:W-:Y:S05]  /*13070*/  @!P2 BRA `(.L_x_382) ;  /* 0x000000000004a947 */ /* 0x000fea0003800000 */
[----:B------:R-:W-:Y:S01]  /*13080*/  BPT.TRAP 0x1 ;  /* 0x000000040000795c */ /* 0x000fe20000300000 */
.L_x_382:
[----:B0-----:R-:W2:Y:S04]  /*13090*/  LDL R3, [R1] ;  /* 0x0000000001037983 */ /* 0x001ea80000100800 */
[----:B------:R-:W3:Y:S01]  /*130a0*/  LDL.LU R7, [R1+0x8] ;  /* 0x0000080001077983 */ /* 0x000ee20000300800 */
[----:B------:R-:W-:-:S04]  /*130b0*/  VIADD R2, R0, 0x38840 ;  /* 0x0003884000027836 */ /* 0x000fc80000000000 */
[C---:B--2---:R-:W-:Y:S02]  /*130c0*/  IMAD R6, R3.reuse, 0x8, R2 ;  /* 0x0000000803067824 */ /* 0x044fe400078e0202 */
[----:B------:R-:W-:Y:S01]  /*130d0*/  VIADD R3, R3, 0x1 ;  /* 0x0000000103037836 */ /* 0x000fe20000000000 */
[----:B---3--:R-:W-:-:S04]  /*130e0*/  SHF.L.U32 R5, R7, 0x1f, RZ ;  /* 0x0000001f07057819 */ /* 0x008fc800000006ff */
[C---:B------:R-:W-:Y:S01]  /*130f0*/  ISETP.NE.AND P1, PT, R3.reuse, 0x2, PT ;  /* 0x000000020300780c */ /* 0x040fe20003f25270 */
[----:B------:R-:W0:Y:S03]  /*13100*/  SYNCS.PHASECHK.TRANS64.TRYWAIT P0, [R6+URZ], R5 ;  /* 0x00000005060075a7 */ /* 0x000e26000800017f */
[----:B------:R-:W-:Y:S02]  /*13110*/  SEL R4, RZ, 0x1, P1 ;  /* 0x00000001ff047807 */ /* 0x000fe40000800000 */
[----:B------:R-:W-:Y:S02]  /*13120*/  SEL R3, R3, RZ, P1 ;  /* 0x000000ff03037207 */ /* 0x000fe40000800000 */
[----:B------:R-:W-:-:S03]  /*13130*/  LOP3.LUT R4, R7, R4, RZ, 0x3c, !PT ;  /* 0x0000000407047212 */ /* 0x000fc600078e3cff */
[----:B------:R-:W-:Y:S01]  /*13140*/  IMAD R7, R3, 0x8, R2 ;  /* 0x0000000803077824 */ /* 0x000fe200078e0202 */
[----:B------:R-:W-:Y:S01]  /*13150*/  SHF.L.U32 R2, R4, 0x1f, RZ ;  /* 0x0000001f04027819 */ /* 0x000fe200000006ff */
[----:B0-----:R-:W-:Y:S06]  /*13160*/  @!P0 BRA `(.L_x_383) ;  /* 0x0000001000848947 */ /* 0x001fec0003800000 */
.L_x_437:
[----:B------:R-:W1:Y:S02]  /*13170*/  SYNCS.PHASECHK.TRANS64.TRYWAIT P0, [R7+URZ], R2 ;  /* 0x00000002070075a7 */ /* 0x000e64000800017f */
[----:B-1----:R-:W-:Y:S05]  /*13180*/  @!P0 BRA `(.L_x_384) ;  /* 0x0000001000908947 */ /* 0x002fea0003800000 */
.L_x_438:
[----:B------:R-:W-:Y:S05]  /*13190*/  @!P2 BRA `(.L_x_385) ;  /* 0x000000000004a947 */ /* 0x000fea0003800000 */
[----:B------:R-:W-:Y:S01]  /*131a0*/  BPT.TRAP 0x1 ;  /* 0x000000040000795c */ /* 0x000fe20000300000 */
.L_x_385:
[----:B------:R-:W2:Y:S01]  /*131b0*/  LDL.LU R4, [R1] ;  /* 0x0000000001047983 */ /* 0x000ea20000300800 */
[----:B------:R-:W-:-:S05]  /*131c0*/  IADD3 R0, R0, 0x38860, RZ ;  /* 0x0003886000007810 */ /* 0x000fca0007ffe0ff */
[----:B--2---:R-:W-:-:S04]  /*131d0*/  IMAD R4, R4, 0x8, R0 ;  /* 0x0000000804047824 */ /* 0x004fc800078e0200 */
[----:B------:R-:W2:Y:S02]  /*131e0*/  SYNCS.PHASECHK.TRANS64.TRYWAIT P0, [R4+URZ], R5 ;  /* 0x00000005040075a7 */ /* 0x000ea4000800017f */
[----:B--2---:R-:W-:Y:S05]  /*131f0*/  @!P0 BRA `(.L_x_386) ;  /* 0x0000001000888947 */ /* 0x004fea0003800000 */
.L_x_439:
[----:B------:R-:W-:-:S07]  /*13200*/  IMAD R3, R3, 0x8, R0 ;  /* 0x0000000803037824 */ /* 0x000fce00078e0200 */
.L_x_387:
[----:B---3--:R3:W4:Y:S02]  /*13210*/  SYNCS.PHASECHK.TRANS64.TRYWAIT P0, [R3+URZ], R2 ;  /* 0x00000002030075a7 */ /* 0x008724000800017f */
[----:B----4-:R-:W-:Y:S05]  /*13220*/  @!P0 NANOSLEEP.SYNCS 0x989680 ;  /* 0x009896800000895d */ /* 0x010fea0003900000 */
[----:B------:R-:W4:Y:S02]  /*13230*/  @!P0 SYNCS.PHASECHK.TRANS64 P0, [R3+URZ], R2 ;  /* 0x00000002030085a7 */ /* 0x000f24000800007f */
[----:B----4-:R-:W-:Y:S05]  /*13240*/  @!P0 BRA `(.L_x_387) ;  /* 0xfffffffc00f08947 */ /* 0x010fea000383ffff */
.L_x_380:
[----:B------:R-:W-:Y:S05]  /*13250*/  BSYNC B0 ;  /* 0x0000000000007941 */ /* 0x000fea0003800000 */
.L_x_379:
[----:B------:R-:W-:Y:S05]  /*13260*/  EXIT ;  /* 0x000000000000794d */ /* 0x000fea0003800000 */
.L_x_263:
[----:B0-----:R0:W1:Y:S02]  /*13270*/  SYNCS.PHASECHK.TRANS64.TRYWAIT P1, [R5+URZ+0x38800], R0 ;  /* 0x03880000050075a7 */ /* 0x001064000802017f */
[----:B-1----:R-:W-:Y:S05]  /*13280*/  @!P1 NANOSLEEP.SYNCS 0x989680 ;  /* 0x009896800000995d */ /* 0x002fea0003900000 */
[----:B------:R-:W1:Y:S02]  /*13290*/  @!P1 SYNCS.PHASECHK.TRANS64 P1, [R5+URZ+0x38800], R0 ;  /* 0x03880000050095a7 */ /* 0x000e64000802007f */
[----:B-1----:R-:W-:Y:S05]  /*132a0*/  @!P1 BRA `(.L_x_263) ;  /* 0xfffffffc00f09947 */ /* 0x002fea000383ffff */
[----:B------:R-:W-:Y:S05]  /*132b0*/  BRA `(.L_x_388) ;  /* 0xfffffee400887947 */ /* 0x000fea000383ffff */
.L_x_267:
[----:B-1----:R1:W2:Y:S02]  /*132c0*/  SYNCS.PHASECHK.TRANS64.TRYWAIT P2, [R0+URZ+0x38830], R3 ;  /* 0x03883003000075a7 */ /* 0x0022a4000804017f */
[----:B--2---:R-:W-:Y:S05]  /*132d0*/  @!P2 NANOSLEEP.SYNCS 0x989680 ;  /* 0x009896800000a95d */ /* 0x004fea0003900000 */
[----:B------:R-:W2:Y:S02]  /*132e0*/  @!P2 SYNCS.PHASECHK.TRANS64 P2, [R0+URZ+0x38830], R3 ;  /* 0x038830030000a5a7 */ /* 0x000ea4000804007f */
[----:B--2---:R-:W-:Y:S05]  /*132f0*/  @!P2 BRA `(.L_x_267) ;  /* 0xfffffffc00f0a947 */ /* 0x004fea000383ffff */
[----:B------:R-:W-:Y:S05]  /*13300*/  BRA `(.L_x_266) ;  /* 0xfffffee400ac7947 */ /* 0x000fea000383ffff */
.L_x_272:
[----:B------:R-:W-:-:S13]  /*13310*/  R2UR UR4, R225 ;  /* 0x00000000e10472ca */ /* 0x000fda00000e0000 */
[----:B-1----:R-:W-:-:S04]  /*13320*/  IMAD.U32 R4, RZ, RZ, UR4 ;  /* 0x00000004ff047e24 */ /* 0x002fc8000f8e00ff */
[----:B------:R1:W2:Y:S03]  /*13330*/  SYNCS.PHASECHK.TRANS64.TRYWAIT P2, [R4+URZ+0x38830], R3 ;  /* 0x03883003040075a7 */ /* 0x0002a6000804017f */
[----:B--2---:R-:W-:Y:S05]  /*13340*/  @!P2 NANOSLEEP.SYNCS 0x989680 ;  /* 0x009896800000a95d */ /* 0x004fea0003900000 */
[----:B------:R-:W2:Y:S02]  /*13350*/  @!P2 SYNCS.PHASECHK.TRANS64 P2, [R4+URZ+0x38830], R3 ;  /* 0x038830030400a5a7 */ /* 0x000ea4000804007f */
[----:B--2---:R-:W-:Y:S05]  /*13360*/  @!P2 BRA `(.L_x_272) ;  /* 0xfffffffc00e8a947 */ /* 0x004fea000383ffff */
[----:B------:R-:W-:Y:S05]  /*13370*/  BRA `(.L_x_271) ;  /* 0xffffff2c00507947 */ /* 0x000fea000383ffff */
.L_x_276:
[----:B01----:R-:W-:-:S04]  /*13380*/  IMAD.U32 R3, RZ, RZ, UR4 ;  /* 0x00000004ff037e24 */ /* 0x003fc8000f8e00ff */
[----:B------:R0:W1:Y:S03]  /*13390*/  SYNCS.PHASECHK.TRANS64.TRYWAIT P2, [R3+URZ+0x38850], R0 ;  /* 0x03885000030075a7 */ /* 0x000066000804017f */
[----:B-1----:R-:W-:Y:S05]  /*133a0*/  @!P2 NANOSLEEP.SYNCS 0x989680 ;  /* 0x009896800000a95d */ /* 0x002fea0003900000 */
[----:B------:R-:W1:Y:S02]  /*133b0*/  @!P2 SYNCS.PHASECHK.TRANS64 P2, [R3+URZ+0x38850], R0 ;  /* 0x038850000300a5a7 */ /* 0x000e64000804007f */
[----:B-1----:R-:W-:Y:S05]  /*133c0*/  @!P2 BRA `(.L_x_276) ;  /* 0xfffffffc00eca947 */ /* 0x002fea000383ffff */
[----:B------:R-:W-:Y:S05]  /*133d0*/  BRA `(.L_x_275) ;  /* 0xffffff5400707947 */ /* 0x000fea000383ffff */
.L_x_281:
[----:B-1----:R1:W2:Y:S02]  /*133e0*/  SYNCS.PHASECHK.TRANS64.TRYWAIT P0, [R11+URZ+0x38850], R0 ;  /* 0x038850000b0075a7 */ /* 0x0022a4000800017f */
[----:B--2---:R-:W-:Y:S05]  /*133f0*/  @!P0 NANOSLEEP.SYNCS 0x989680 ;  /* 0x009896800000895d */ /* 0x004fea0003900000 */
[----:B------:R-:W2:Y:S02]  /*13400*/  @!P0 SYNCS.PHASECHK.TRANS64 P0, [R11+URZ+0x38850], R0 ;  /* 0x038850000b0085a7 */ /* 0x000ea4000800007f */
[----:B--2---:R-:W-:Y:S05]  /*13410*/  @!P0 BRA `(.L_x_281) ;  /* 0xfffffffc00f08947 */ /* 0x004fea000383ffff */
[----:B------:R-:W-:Y:S05]  /*13420*/  BRA `(.L_x_280) ;  /* 0xffffff7000a07947 */ /* 0x000fea000383ffff */
.L_x_321:
[----:B------:R-:W0:Y:S01]  /*13430*/  S2R R7, SR_TID.X ;  /* 0x0000000000077919 */ /* 0x000e220000002100 */
[----:B------:R-:W-:Y:S01]  /*13440*/  BSSY B0, `(.L_x_389) ;  /* 0x000000a000007945 */ /* 0x000fe20003800000 */
[----:B------:R-:W-:Y:S01]  /*13450*/  MOV R12, RZ ;  /* 0x000000ff000c7202 */ /* 0x000fe20000000f00 */
[----:B------:R-:W-:Y:S02]  /*13460*/  IMAD.MOV.U32 R11, RZ, RZ, 0x1f ;  /* 0x0000001fff0b7424 */ /* 0x000fe400078e00ff */
[----:B------:R-:W-:Y:S01]  /*13470*/  IMAD.MOV.U32 R15, RZ, RZ, -0x1 ;  /* 0xffffffffff0f7424 */ /* 0x000fe200078e00ff */
[----:B0-----:R-:W-:-:S04]  /*13480*/  SHF.R.U32.HI R7, RZ, 0x5, R7 ;  /* 0x00000005ff077819 */ /* 0x001fc80000011607 */
[----:B------:R-:W-:-:S05]  /*13490*/  LOP3.LUT R7, R7, 0x3, RZ, 0xc0, !PT ;  /* 0x0000000307077812 */ /* 0x000fca00078ec0ff */
[----:B------:R-:W-:-:S07]  /*134a0*/  IMAD.MOV.U32 R13, RZ, RZ, R7 ;  /* 0x000000ffff0d7224 */ /* 0x000fce00078e0007 */
[----:B------:R-:W-:Y:S05]  /*134b0*/  WARPSYNC.COLLECTIVE R15, `(.L_x_390) ;  /* 0x000000000f087348 */ /* 0x000fea0003c00000 */
[----:B------:R0:W1:Y:S02]  /*134c0*/  SHFL.IDX P6, R14, R13, R12, R11 ;  /* 0x0000000c0d0e7389 */ /* 0x00006400000c000b */
[----:B01----:R-:W-:Y:S01]  /*134d0*/  ENDCOLLECTIVE ;  /* 0x000000000000791b */ /* 0x003fe20003800000 */
.L_x_390:
[----:B------:R-:W-:Y:S05]  /*134e0*/  BSYNC B0 ;  /* 0x0000000000007941 */ /* 0x000fea0003800000 */
.L_x_389:
[----:B------:R-:W-:Y:S05]  /*134f0*/  BRA `(.L_x_391) ;  /* 0xffffffc400187947 */ /* 0x000fea000383ffff */
.L_x_322:
[----:B------:R-:W-:Y:S01]  /*13500*/  BSSY B0, `(.L_x_392) ;  /* 0x0000006000007945 */ /* 0x000fe20003800000 */
[----:B------:R-:W-:-:S07]  /*13510*/  IMAD.MOV.U32 R15, RZ, RZ, -0x1 ;  /* 0xffffffffff0f7424 */ /* 0x000fce00078e00ff */
[----:B------:R-:W-:Y:S05]  /*13520*/  WARPSYNC.COLLECTIVE R15, `(.L_x_393) ;  /* 0x000000000f0c7348 */ /* 0x000fea0003c00000 */
[----:B------:R-:W-:Y:S02]  /*13530*/  ELECT P6, UR62, PT ;  /* 0x00000000003e782f */ /* 0x000fe400038c0000 */
[----:B------:R-:W-:Y:S01]  /*13540*/  MOV R14, UR62 ;  /* 0x0000003e000e7c02 */ /* 0x000fe20008000f00 */
[----:B------:R-:W-:Y:S10]  /*13550*/  ENDCOLLECTIVE ;  /* 0x000000000000791b */ /* 0x000ff40003800000 */
.L_x_393:
[----:B------:R-:W-:Y:S05]  /*13560*/  BSYNC B0 ;  /* 0x0000000000007941 */ /* 0x000fea0003800000 */
.L_x_392:
[----:B------:R-:W-:Y:S05]  /*13570*/  BRA `(.L_x_394) ;  /* 0xffffffc400107947 */ /* 0x000fea000383ffff */
.L_x_325:
[----:B0-----:R0:W1:Y:S02]  /*13580*/  SYNCS.PHASECHK.TRANS64.TRYWAIT P0, [R8+URZ+0x38840], R9 ;  /* 0x03884009080075a7 */ /* 0x001064000800017f */
[----:B-1----:R-:W-:Y:S05]  /*13590*/  @!P0 NANOSLEEP.SYNCS 0x989680 ;  /* 0x009896800000895d */ /* 0x002fea0003900000 */
[----:B------:R-:W1:Y:S02]  /*135a0*/  @!P0 SYNCS.PHASECHK.TRANS64 P0, [R8+URZ+0x38840], R9 ;  /* 0x03884009080085a7 */ /* 0x000e64000800007f */
[----:B-1----:R-:W-:Y:S05]  /*135b0*/  @!P0 BRA `(.L_x_325) ;  /* 0xfffffffc00f08947 */ /* 0x002fea000383ffff */
[----:B------:R-:W-:Y:S05]  /*135c0*/  BRA `(.L_x_395) ;  /* 0xffffffc400847947 */ /* 0x000fea000383ffff */
.L_x_328:
[----:B0-----:R-:W0:Y:S01]  /*135d0*/  S2R R9, SR_CgaCtaId ;  /* 0x0000000000097919 */ /* 0x001e220000008800 */
[----:B------:R-:W-:-:S04]  /*135e0*/  MOV R8, 0x400 ;  /* 0x0000040000087802 */ /* 0x000fc80000000f00 */
[----:B0-----:R-:W-:-:S04]  /*135f0*/  LEA R8, R9, R8, 0x18 ;  /* 0x0000000809087211 */ /* 0x001fc800078ec0ff */
[----:B------:R0:W1:Y:S03]  /*13600*/  SYNCS.PHASECHK.TRANS64.TRYWAIT P0, [R8+URZ+0x38820], R6 ;  /* 0x03882006080075a7 */ /* 0x000066000800017f */
[----:B-1----:R-:W-:Y:S05]  /*13610*/  @!P0 NANOSLEEP.SYNCS 0x989680 ;  /* 0x009896800000895d */ /* 0x002fea0003900000 */
[----:B------:R-:W1:Y:S02]  /*13620*/  @!P0 SYNCS.PHASECHK.TRANS64 P0, [R8+URZ+0x38820], R6 ;  /* 0x03882006080085a7 */ /* 0x000e64000800007f */
[----:B-1----:R-:W-:Y:S05]  /*13630*/  @!P0 BRA `(.L_x_328) ;  /* 0xfffffffc00e48947 */ /* 0x002fea000383ffff */
[----:B------:R-:W-:Y:S05]  /*13640*/  BRA `(.L_x_396) ;  /* 0xffffffcc00047947 */ /* 0x000fea000383ffff */
.L_x_336:
[----:B0-----:R0:W1:Y:S02]  /*13650*/  SYNCS.PHASECHK.TRANS64.TRYWAIT P0, [R2+URZ+0x38840], R3 ;  /* 0x03884003020075a7 */ /* 0x001064000800017f */
[----:B-1----:R-:W-:Y:S05]  /*13660*/  @!P0 NANOSLEEP.SYNCS 0x989680 ;  /* 0x009896800000895d */ /* 0x002fea0003900000 */
[----:B------:R-:W1:Y:S02]  /*13670*/  @!P0 SYNCS.PHASECHK.TRANS64 P0, [R2+URZ+0x38840], R3 ;  /* 0x03884003020085a7 */ /* 0x000e64000800007f */
[----:B-1----:R-:W-:Y:S05]  /*13680*/  @!P0 BRA `(.L_x_336) ;  /* 0xfffffffc00f08947 */ /* 0x002fea000383ffff */
[----:B------:R-:W-:Y:S05]  /*13690*/  BRA `(.L_x_397) ;  /* 0xffffffcc00c47947 */ /* 0x000fea000383ffff */
.L_x_338:
[----:B0-----:R0:W1:Y:S02]  /*136a0*/  SYNCS.PHASECHK.TRANS64.TRYWAIT P0, [R3+URZ+0x60], R2 ;  /* 0x00006002030075a7 */ /* 0x001064000800017f */
[----:B-1----:R-:W-:Y:S05]  /*136b0*/  @!P0 NANOSLEEP.SYNCS 0x989680 ;  /* 0x009896800000895d */ /* 0x002fea0003900000 */
[----:B------:R-:W1:Y:S02]  /*136c0*/  @!P0 SYNCS.PHASECHK.TRANS64 P0, [R3+URZ+0x60], R2 ;  /* 0x00006002030085a7 */ /* 0x000e64000800007f */
[----:B-1----:R-:W-:Y:S05]  /*136d0*/  @!P0 BRA `(.L_x_338) ;  /* 0xfffffffc00f08947 */ /* 0x002fea000383ffff */
[----:B------:R-:W-:Y:S05]  /*136e0*/  BRA `(.L_x_398) ;  /* 0xffffffd000847947 */ /* 0x000fea000383ffff */
.L_x_343:
[----:B-1----:R1:W2:Y:S02]  /*136f0*/  SYNCS.PHASECHK.TRANS64.TRYWAIT P0, [R2+URZ+0x38840], R3 ;  /* 0x03884003020075a7 */ /* 0x0022a4000800017f */
[----:B--2---:R-:W-:Y:S05]  /*13700*/  @!P0 NANOSLEEP.SYNCS 0x989680 ;  /* 0x009896800000895d */ /* 0x004fea0003900000 */
[----:B------:R-:W2:Y:S02]  /*13710*/  @!P0 SYNCS.PHASECHK.TRANS64 P0, [R2+URZ+0x38840], R3 ;  /* 0x03884003020085a7 */ /* 0x000ea4000800007f */
[----:B--2---:R-:W-:Y:S05]  /*13720*/  @!P0 BRA `(.L_x_343) ;  /* 0xfffffffc00f08947 */ /* 0x004fea000383ffff */
[----:B------:R-:W-:Y:S05]  /*13730*/  BRA `(.L_x_399) ;  /* 0xffffffd800107947 */ /* 0x000fea000383ffff */
.L_x_345:
[----:B0-----:R0:W1:Y:S02]  /*13740*/  SYNCS.PHASECHK.TRANS64.TRYWAIT P1, [R2+URZ+0x60], R3 ;  /* 0x00006003020075a7 */ /* 0x001064000802017f */
[----:B-1----:R-:W-:Y:S05]  /*13750*/  @!P1 NANOSLEEP.SYNCS 0x989680 ;  /* 0x009896800000995d */ /* 0x002fea0003900000 */
[----:B------:R-:W1:Y:S02]  /*13760*/  @!P1 SYNCS.PHASECHK.TRANS64 P1, [R2+URZ+0x60], R3 ;  /* 0x00006003020095a7 */ /* 0x000e64000802007f */
[----:B-1----:R-:W-:Y:S05]  /*13770*/  @!P1 BRA `(.L_x_345) ;  /* 0xfffffffc00f09947 */ /* 0x002fea000383ffff */
[----:B------:R-:W-:Y:S05]  /*13780*/  BRA `(.L_x_400) ;  /* 0xffffffd800d07947 */ /* 0x000fea000383ffff */
.L_x_350:
[----:B--2---:R2:W3:Y:S02]  /*13790*/  SYNCS.PHASECHK.TRANS64.TRYWAIT P0, [R2+URZ+0x38840], R3 ;  /* 0x03884003020075a7 */ /* 0x0044e4000800017f */
[----:B---3--:R-:W-:Y:S05]  /*137a0*/  @!P0 NANOSLEEP.SYNCS 0x989680 ;  /* 0x009896800000895d */ /* 0x008fea0003900000 */
[----:B------:R-:W3:Y:S02]  /*137b0*/  @!P0 SYNCS.PHASECHK.TRANS64 P0, [R2+URZ+0x38840], R3 ;  /* 0x03884003020085a7 */ /* 0x000ee4000800007f */
[----:B---3--:R-:W-:Y:S05]  /*137c0*/  @!P0 BRA `(.L_x_350) ;  /* 0xfffffffc00f08947 */ /* 0x008fea000383ffff */
[----:B------:R-:W-:Y:S05]  /*137d0*/  BRA `(.L_x_401) ;  /* 0xffffffe0001c7947 */ /* 0x000fea000383ffff */
.L_x_352:
[----:B0-----:R0:W1:Y:S02]  /*137e0*/  SYNCS.PHASECHK.TRANS64.TRYWAIT P1, [R2+URZ+0x60], R8 ;  /* 0x00006008020075a7 */ /* 0x001064000802017f */
[----:B-1----:R-:W-:Y:S05]  /*137f0*/  @!P1 NANOSLEEP.SYNCS 0x989680 ;  /* 0x009896800000995d */ /* 0x002fea0003900000 */
[----:B------:R-:W1:Y:S02]  /*13800*/  @!P1 SYNCS.PHASECHK.TRANS64 P1, [R2+URZ+0x60], R8 ;  /* 0x00006008020095a7 */ /* 0x000e64000802007f */
[----:B-1----:R-:W-:Y:S05]  /*13810*/  @!P1 BRA `(.L_x_352) ;  /* 0xfffffffc00f09947 */ /* 0x002fea000383ffff */
[----:B------:R-:W-:Y:S05]  /*13820*/  BRA `(.L_x_402) ;  /* 0xffffffe000dc7947 */ /* 0x000fea000383ffff */
.L_x_359:
[----:B-1----:R1:W2:Y:S02]  /*13830*/  SYNCS.PHASECHK.TRANS64.TRYWAIT P0, [R3+URZ+0x38860], R0 ;  /* 0x03886000030075a7 */ /* 0x0022a4000800017f */
[----:B--2---:R-:W-:Y:S05]  /*13840*/  @!P0 NANOSLEEP.SYNCS 0x989680 ;  /* 0x009896800000895d */ /* 0x004fea0003900000 */
[----:B------:R-:W2:Y:S02]  /*13850*/  @!P0 SYNCS.PHASECHK.TRANS64 P0, [R3+URZ+0x38860], R0 ;  /* 0x03886000030085a7 */ /* 0x000ea4000800007f */
[----:B--2---:R-:W-:Y:S05]  /*13860*/  @!P0 BRA `(.L_x_359) ;  /* 0xfffffffc00f08947 */ /* 0x004fea000383ffff */
[----:B------:R-:W-:Y:S05]  /*13870*/  BRA `(.L_x_403) ;  /* 0xffffffe800147947 */ /* 0x000fea000383ffff */
.L_x_361:
[----:B------:R-:W-:Y:S01]  /*13880*/  BSSY B0, `(.L_x_404) ;  /* 0x0000008000007945 */ /* 0x000fe20003800000 */
[----:B0-----:R-:W-:Y:S01]  /*13890*/  IMAD.MOV.U32 R13, RZ, RZ, R16 ;  /* 0x000000ffff0d7224 */ /* 0x001fe200078e0010 */
[----:B------:R-:W-:Y:S01]  /*138a0*/  MOV R11, 0x1f ;  /* 0x0000001f000b7802 */ /* 0x000fe20000000f00 */
[----:B------:R-:W-:Y:S02]  /*138b0*/  IMAD.MOV.U32 R12, RZ, RZ, RZ ;  /* 0x000000ffff0c7224 */ /* 0x000fe400078e00ff */
[----:B------:R-:W-:-:S07]  /*138c0*/  IMAD.MOV.U32 R15, RZ, RZ, -0x1 ;  /* 0xffffffffff0f7424 */ /* 0x000fce00078e00ff */
[----:B-1----:R-:W-:Y:S05]  /*138d0*/  WARPSYNC.COLLECTIVE R15, `(.L_x_405) ;  /* 0x000000000f087348 */ /* 0x002fea0003c00000 */
[----:B------:R0:W2:Y:S02]  /*138e0*/  SHFL.IDX P6, R14, R13, R12, R11 ;  /* 0x0000000c0d0e7389 */ /* 0x0000a400000c000b */
[----:B012---:R-:W-:Y:S01]  /*138f0*/  ENDCOLLECTIVE ;  /* 0x000000000000791b */ /* 0x007fe20003800000 */
.L_x_405:
[----:B------:R-:W-:Y:S05]  /*13900*/  BSYNC B0 ;  /* 0x0000000000007941 */ /* 0x000fea0003800000 */
.L_x_404:
[----:B------:R-:W-:Y:S01]  /*13910*/  IMAD.MOV.U32 R13, RZ, RZ, R16 ;  /* 0x000000ffff0d7224 */ /* 0x000fe200078e0010 */
[----:B------:R-:W-:Y:S01]  /*13920*/  MOV R15, 0xffffffff ;  /* 0xffffffff000f7802 */ /* 0x000fe20000000f00 */
[----:B------:R-:W-:Y:S02]  /*13930*/  IMAD.MOV.U32 R12, RZ, RZ, 0x1 ;  /* 0x00000001ff0c7424 */ /* 0x000fe400078e00ff */
[----:B------:R-:W-:Y:S02]  /*13940*/  IMAD.MOV.U32 R11, RZ, RZ, 0x1f ;  /* 0x0000001fff0b7424 */ /* 0x000fe400078e00ff */
[----:B------:R-:W-:-:S07]  /*13950*/  IMAD.MOV.U32 R4, RZ, RZ, R14 ;  /* 0x000000ffff047224 */ /* 0x000fce00078e000e */
[----:B------:R-:W-:Y:S05]  /*13960*/  WARPSYNC.COLLECTIVE R15, `(.L_x_406) ;  /* 0x000000000f087348 */ /* 0x000fea0003c00000 */
[----:B------:R0:W1:Y:S02]  /*13970*/  SHFL.IDX P6, R14, R13, R12, R11 ;  /* 0x0000000c0d0e7389 */ /* 0x00006400000c000b */
[----:B01----:R-:W-:Y:S01]  /*13980*/  ENDCOLLECTIVE ;  /* 0x000000000000791b */ /* 0x003fe20003800000 */
.L_x_406:
[----:B------:R-:W-:Y:S01]  /*13990*/  IMAD.MOV.U32 R5, RZ, RZ, R14 ;  /* 0x000000ffff057224 */ /* 0x000fe200078e000e */
[----:B------:R-:W-:Y:S06]  /*139a0*/  BRA `(.L_x_407) ;  /* 0xffffffe800c87947 */ /* 0x000fec000383ffff */
.L_x_364:
[----:B------:R-:W-:Y:S01]  /*139b0*/  BSSY B0, `(.L_x_408) ;  /* 0x0000008000007945 */ /* 0x000fe20003800000 */
[----:B-----5:R-:W-:Y:S02]  /*139c0*/  IMAD.MOV.U32 R13, RZ, RZ, R3 ;  /* 0x000000ffff0d7224 */ /* 0x020fe400078e0003 */
[----:B------:R-:W-:Y:S02]  /*139d0*/  IMAD.MOV.U32 R12, RZ, RZ, 0x1 ;  /* 0x00000001ff0c7424 */ /* 0x000fe400078e00ff */
[----:B------:R-:W-:Y:S02]  /*139e0*/  IMAD.MOV.U32 R11, RZ, RZ, RZ ;  /* 0x000000ffff0b7224 */ /* 0x000fe400078e00ff */
[----:B------:R-:W-:-:S07]  /*139f0*/  IMAD.MOV.U32 R15, RZ, RZ, -0x1 ;  /* 0xffffffffff0f7424 */ /* 0x000fce00078e00ff */
[----:B0-234-:R-:W-:Y:S05]  /*13a00*/  WARPSYNC.COLLECTIVE R15, `(.L_x_409) ;  /* 0x000000000f087348 */ /* 0x01dfea0003c00000 */
[----:B------:R1:W0:Y:S02]  /*13a10*/  SHFL.UP P6, R14, R13, R12, R11 ;  /* 0x0400000c0d0e7389 */ /* 0x00022400000c000b */
[----:B01234-:R-:W-:Y:S01]  /*13a20*/  ENDCOLLECTIVE ;  /* 0x000000000000791b */ /* 0x01ffe20003800000 */
.L_x_409:
[----:B------:R-:W-:Y:S05]  /*13a30*/  BSYNC B0 ;  /* 0x0000000000007941 */ /* 0x000fea0003800000 */
.L_x_408:
[C---:B------:R-:W-:Y:S01]  /*13a40*/  ISETP.NE.AND P0, PT, R9.reuse, RZ, PT ;  /* 0x000000ff0900720c */ /* 0x040fe20003f05270 */
[----:B------:R-:W-:Y:S02]  /*13a50*/  IMAD.MOV.U32 R12, RZ, RZ, 0x2 ;  /* 0x00000002ff0c7424 */ /* 0x000fe400078e00ff */
[----:B------:R-:W-:Y:S01]  /*13a60*/  IMAD.MOV.U32 R11, RZ, RZ, RZ ;  /* 0x000000ffff0b7224 */ /* 0x000fe200078e00ff */
[----:B------:R-:W-:Y:S01]  /*13a70*/  SEL R14, R14, RZ, P0 ;  /* 0x000000ff0e0e7207 */ /* 0x000fe20000000000 */
[----:B------:R-:W-:Y:S01]  /*13a80*/  IMAD.MOV.U32 R15, RZ, RZ, -0x1 ;  /* 0xffffffffff0f7424 */ /* 0x000fe200078e00ff */
[----:B------:R-:W-:Y:S02]  /*13a90*/  ISETP.GE.U32.AND P0, PT, R9, 0x2, PT ;  /* 0x000000020900780c */ /* 0x000fe40003f06070 */
[----:B------:R-:W-:-:S11]  /*13aa0*/  IADD3 R13, R3, R14, RZ ;  /* 0x0000000e030d7210 */ /* 0x000fd60007ffe0ff */
[----:B------:R-:W-:Y:S05]  /*13ab0*/  WARPSYNC.COLLECTIVE R15, `(.L_x_410) ;  /* 0x000000000f087348 */ /* 0x000fea0003c00000 */
[----:B------:R0:W1:Y:S02]  /*13ac0*/  SHFL.UP P6, R14, R13, R12, R11 ;  /* 0x0400000c0d0e7389 */ /* 0x00006400000c000b */
[----:B01----:R-:W-:Y:S01]  /*13ad0*/  ENDCOLLECTIVE ;  /* 0x000000000000791b */ /* 0x003fe20003800000 */
.L_x_410:
[----:B------:R-:W-:Y:S02]  /*13ae0*/  MOV R12, 0x4 ;  /* 0x00000004000c7802 */ /* 0x000fe40000000f00 */
[----:B------:R-:W-:Y:S02]  /*13af0*/  SEL R6, R14, RZ, P0 ;  /* 0x000000ff0e067207 */ /* 0x000fe40000000000 */
[----:B------:R-:W-:-:S03]  /*13b00*/  ISETP.GE.U32.AND P0, PT, R9, 0x4, PT ;  /* 0x000000040900780c */ /* 0x000fc60003f06070 */
[----:B------:R-:W-:-:S04]  /*13b10*/  IMAD.IADD R6, R13, 0x1, R6 ;  /* 0x000000010d067824 */ /* 0x000fc800078e0206 */
[----:B------:R-:W-:-:S07]  /*13b20*/  IMAD.MOV.U32 R13, RZ, RZ, R6 ;  /* 0x000000ffff0d7224 */ /* 0x000fce00078e0006 */
[----:B------:R-:W-:Y:S05]  /*13b30*/  WARPSYNC.COLLECTIVE R15, `(.L_x_411) ;  /* 0x000000000f087348 */ /* 0x000fea0003c00000 */
[----:B------:R0:W1:Y:S02]  /*13b40*/  SHFL.UP P6, R14, R13, R12, R11 ;  /* 0x0400000c0d0e7389 */ /* 0x00006400000c000b */
[----:B01----:R-:W-:Y:S01]  /*13b50*/  ENDCOLLECTIVE ;  /* 0x000000000000791b */ /* 0x003fe20003800000 */
.L_x_411:
[----:B------:R-:W-:Y:S01]  /*13b60*/  IMAD.MOV.U32 R12, RZ, RZ, 0x8 ;  /* 0x00000008ff0c7424 */ /* 0x000fe200078e00ff */
[----:B------:R-:W-:Y:S02]  /*13b70*/  SEL R7, R14, RZ, P0 ;  /* 0x000000ff0e077207 */ /* 0x000fe40000000000 */
[----:B------:R-:W-:-:S03]  /*13b80*/  ISETP.GE.U32.AND P0, PT, R9, 0x8, PT ;  /* 0x000000080900780c */ /* 0x000fc60003f06070 */
[----:B------:R-:W-:-:S04]  /*13b90*/  IMAD.IADD R7, R6, 0x1, R7 ;  /* 0x0000000106077824 */ /* 0x000fc800078e0207 */
[----:B------:R-:W-:-:S07]  /*13ba0*/  IMAD.MOV.U32 R13, RZ, RZ, R7 ;  /* 0x000000ffff0d7224 */ /* 0x000fce00078e0007 */
[----:B------:R-:W-:Y:S05]  /*13bb0*/  WARPSYNC.COLLECTIVE R15, `(.L_x_412) ;  /* 0x000000000f087348 */ /* 0x000fea0003c00000 */
[----:B------:R0:W1:Y:S02]  /*13bc0*/  SHFL.UP P6, R14, R13, R12, R11 ;  /* 0x0400000c0d0e7389 */ /* 0x00006400000c000b */
[----:B01----:R-:W-:Y:S01]  /*13bd0*/  ENDCOLLECTIVE ;  /* 0x000000000000791b */ /* 0x003fe20003800000 */
.L_x_412:
        /* <DEDUP_REMOVED lines=8> */
.L_x_413:
[----:B------:R-:W-:Y:S02]  /*13c60*/  IMAD.MOV.U32 R12, RZ, RZ, 0x1f ;  /* 0x0000001fff0c7424 */ /* 0x000fe400078e00ff */
[----:B------:R-:W-:Y:S01]  /*13c70*/  IMAD.MOV.U32 R11, RZ, RZ, 0x1f ;  /* 0x0000001fff0b7424 */ /* 0x000fe200078e00ff */
[----:B------:R-:W-:-:S05]  /*13c80*/  SEL R7, R14, RZ, P0 ;  /* 0x000000ff0e077207 */ /* 0x000fca0000000000 */
[----:B------:R-:W-:-:S04]  /*13c90*/  IMAD.IADD R2, R8, 0x1, R7 ;  /* 0x0000000108027824 */ /* 0x000fc800078e0207 */
[----:B------:R-:W-:-:S07]  /*13ca0*/  IMAD.MOV.U32 R13, RZ, RZ, R2 ;  /* 0x000000ffff0d7224 */ /* 0x000fce00078e0002 */
[----:B------:R-:W-:Y:S05]  /*13cb0*/  WARPSYNC.COLLECTIVE R15, `(.L_x_414) ;  /* 0x000000000f087348 */ /* 0x000fea0003c00000 */
[----:B------:R0:W1:Y:S02]  /*13cc0*/  SHFL.IDX P6, R14, R13, R12, R11 ;  /* 0x0000000c0d0e7389 */ /* 0x00006400000c000b */
[----:B01----:R-:W-:Y:S01]  /*13cd0*/  ENDCOLLECTIVE ;  /* 0x000000000000791b */ /* 0x003fe20003800000 */
.L_x_414:
[----:B------:R-:W-:Y:S05]  /*13ce0*/  BRA `(.L_x_415) ;  /* 0xffffffe800907947 */ /* 0x000fea000383ffff */
.L_x_369:
[----:B------:R-:W-:Y:S01]  /*13cf0*/  BSSY B0, `(.L_x_416) ;  /* 0x0000008000007945 */ /* 0x000fe20003800000 */
[----:B-----5:R-:W-:Y:S01]  /*13d00*/  IMAD.MOV.U32 R13, RZ, RZ, R3 ;  /* 0x000000ffff0d7224 */ /* 0x020fe200078e0003 */
[----:B------:R-:W-:Y:S01]  /*13d10*/  MOV R12, 0x1 ;  /* 0x00000001000c7802 */ /* 0x000fe20000000f00 */
[----:B------:R-:W-:Y:S02]  /*13d20*/  IMAD.MOV.U32 R11, RZ, RZ, RZ ;  /* 0x000000ffff0b7224 */ /* 0x000fe400078e00ff */
[----:B------:R-:W-:-:S07]  /*13d30*/  IMAD.MOV.U32 R15, RZ, RZ, -0x1 ;  /* 0xffffffffff0f7424 */ /* 0x000fce00078e00ff */
[----:B0-----:R-:W-:Y:S05]  /*13d40*/  WARPSYNC.COLLECTIVE R15, `(.L_x_417) ;  /* 0x000000000f087348 */ /* 0x001fea0003c00000 */
[----:B------:R1:W2:Y:S02]  /*13d50*/  SHFL.UP P6, R14, R13, R12, R11 ;  /* 0x0400000c0d0e7389 */ /* 0x0002a400000c000b */
[----:B012---:R-:W-:Y:S01]  /*13d60*/  ENDCOLLECTIVE ;  /* 0x000000000000791b */ /* 0x007fe20003800000 */
.L_x_417:
[----:B------:R-:W-:Y:S05]  /*13d70*/  BSYNC B0 ;  /* 0x0000000000007941 */ /* 0x000fea0003800000 */
.L_x_416:
[----:B------:R-:W-:Y:S01]  /*13d80*/  ISETP.NE.AND P0, PT, R8, RZ, PT ;  /* 0x000000ff0800720c */ /* 0x000fe20003f05270 */
[----:B------:R-:W-:Y:S01]  /*13d90*/  IMAD.MOV.U32 R12, RZ, RZ, 0x2 ;  /* 0x00000002ff0c7424 */ /* 0x000fe200078e00ff */
[----:B------:R-:W-:Y:S01]  /*13da0*/  MOV R15, 0xffffffff ;  /* 0xffffffff000f7802 */ /* 0x000fe20000000f00 */
[----:B------:R-:W-:Y:S01]  /*13db0*/  IMAD.MOV.U32 R11, RZ, RZ, RZ ;  /* 0x000000ffff0b7224 */ /* 0x000fe200078e00ff */
[----:B------:R-:W-:Y:S02]  /*13dc0*/  SEL R14, R14, RZ, P0 ;  /* 0x000000ff0e0e7207 */ /* 0x000fe40000000000 */
[----:B------:R-:W-:-:S03]  /*13dd0*/  ISETP.GE.U32.AND P0, PT, R8, 0x2, PT ;  /* 0x000000020800780c */ /* 0x000fc60003f06070 */
[----:B------:R-:W-:-:S10]  /*13de0*/  IMAD.IADD R13, R3, 0x1, R14 ;  /* 0x00000001030d7824 */ /* 0x000fd400078e020e */
[----:B------:R-:W-:Y:S05]  /*13df0*/  WARPSYNC.COLLECTIVE R15, `(.L_x_418) ;  /* 0x000000000f087348 */ /* 0x000fea0003c00000 */
[----:B------:R0:W1:Y:S02]  /*13e00*/  SHFL.UP P6, R14, R13, R12, R11 ;  /* 0x0400000c0d0e7389 */ /* 0x00006400000c000b */
[----:B01----:R-:W-:Y:S01]  /*13e10*/  ENDCOLLECTIVE ;  /* 0x000000000000791b */ /* 0x003fe20003800000 */
.L_x_418:
        /* <DEDUP_REMOVED lines=8> */
.L_x_419:
        /* <DEDUP_REMOVED lines=8> */
.L_x_420:
        /* <DEDUP_REMOVED lines=8> */
.L_x_421:
[----:B------:R-:W-:Y:S01]  /*13fa0*/  MOV R12, 0x1f ;  /* 0x0000001f000c7802 */ /* 0x000fe20000000f00 */
[----:B------:R-:W-:Y:S01]  /*13fb0*/  IMAD.MOV.U32 R11, RZ, RZ, 0x1f ;  /* 0x0000001fff0b7424 */ /* 0x000fe200078e00ff */
[----:B------:R-:W-:-:S05]  /*13fc0*/  SEL R2, R14, RZ, P0 ;  /* 0x000000ff0e027207 */ /* 0x000fca0000000000 */
[----:B------:R-:W-:-:S04]  /*13fd0*/  IMAD.IADD R2, R7, 0x1, R2 ;  /* 0x0000000107027824 */ /* 0x000fc800078e0202 */
[----:B------:R-:W-:-:S07]  /*13fe0*/  IMAD.MOV.U32 R13, RZ, RZ, R2 ;  /* 0x000000ffff0d7224 */ /* 0x000fce00078e0002 */
[----:B------:R-:W-:Y:S05]  /*13ff0*/  WARPSYNC.COLLECTIVE R15, `(.L_x_422) ;  /* 0x000000000f087348 */ /* 0x000fea0003c00000 */
[----:B------:R0:W1:Y:S02]  /*14000*/  SHFL.IDX P6, R14, R13, R12, R11 ;  /* 0x0000000c0d0e7389 */ /* 0x00006400000c000b */
[----:B01----:R-:W-:Y:S01]  /*14010*/  ENDCOLLECTIVE ;  /* 0x000000000000791b */ /* 0x003fe20003800000 */
.L_x_422:
[----:B------:R-:W-:Y:S05]  /*14020*/  BRA `(.L_x_423) ;  /* 0xffffffe800787947 */ /* 0x000fea000383ffff */
.L_x_371:
[----:B------:R-:W-:Y:S01]  /*14030*/  BSSY B0, `(.L_x_424) ;  /* 0x0000006000007945 */ /* 0x000fe20003800000 */
[----:B------:R-:W-:Y:S01]  /*14040*/  PLOP3.LUT P6, PT, P6, PT, PT, 0x8, 0x0 ;  /* 0x000000000000781c */ /* 0x000fe200037ce170 */
[----:B------:R-:W-:-:S12]  /*14050*/  IMAD.MOV.U32 R15, RZ, RZ, -0x1 ;  /* 0xffffffffff0f7424 */ /* 0x000fd800078e00ff */
[----:B0-----:R-:W-:Y:S05]  /*14060*/  WARPSYNC.COLLECTIVE R15, `(.L_x_425) ;  /* 0x000000000f087348 */ /* 0x001fea0003c00000 */
[----:B------:R-:W-:Y:S01]  /*14070*/  VOTE.ANY R14, PT, P6 ;  /* 0x00000000000e7806 */ /* 0x000fe200030e0100 */
[----:B0-----:R-:W-:Y:S06]  /*14080*/  ENDCOLLECTIVE ;  /* 0x000000000000791b */ /* 0x001fec0003800000 */
.L_x_425:
[----:B------:R-:W-:Y:S05]  /*14090*/  BSYNC B0 ;  /* 0x0000000000007941 */ /* 0x000fea0003800000 */
.L_x_424:
[----:B------:R-:W-:Y:S01]  /*140a0*/  IMAD.MOV.U32 R7, RZ, RZ, R14 ;  /* 0x000000ffff077224 */ /* 0x000fe200078e000e */
[----:B------:R-:W-:Y:S01]  /*140b0*/  MOV R11, 0x1f ;  /* 0x0000001f000b7802 */ /* 0x000fe20000000f00 */
[----:B------:R-:W-:Y:S02]  /*140c0*/  IMAD.MOV.U32 R13, RZ, RZ, R3 ;  /* 0x000000ffff0d7224 */ /* 0x000fe400078e0003 */
[----:B------:R-:W0:Y:S01]  /*140d0*/  POPC R5, R7 ;  /* 0x0000000700057309 */ /* 0x000e220000000000 */
[----:B------:R-:W-:Y:S02]  /*140e0*/  IMAD.MOV.U32 R15, RZ, RZ, -0x1 ;  /* 0xffffffffff0f7424 */ /* 0x000fe400078e00ff */
[----:B0-----:R-:W-:-:S07]  /*140f0*/  IMAD.MOV.U32 R12, RZ, RZ, R5 ;  /* 0x000000ffff0c7224 */ /* 0x001fce00078e0005 */
[----:B------:R-:W-:Y:S05]  /*14100*/  WARPSYNC.COLLECTIVE R15, `(.L_x_426) ;  /* 0x000000000f087348 */ /* 0x000fea0003c00000 */
[----:B------:R0:W1:Y:S02]  /*14110*/  SHFL.IDX P6, R14, R13, R12, R11 ;  /* 0x0000000c0d0e7389 */ /* 0x00006400000c000b */
[----:B01----:R-:W-:Y:S01]  /*14120*/  ENDCOLLECTIVE ;  /* 0x000000000000791b */ /* 0x003fe20003800000 */
.L_x_426:
[----:B------:R-:W-:Y:S01]  /*14130*/  IMAD.MOV.U32 R17, RZ, RZ, R14 ;  /* 0x000000ffff117224 */ /* 0x000fe200078e000e */
[----:B------:R-:W-:Y:S06]  /*14140*/  BRA `(.L_x_427) ;  /* 0xffffffe800687947 */ /* 0x000fec000383ffff */
.L_x_373:
[----:B------:R-:W-:Y:S01]  /*14150*/  BSSY B0, `(.L_x_428) ;  /* 0x0000007000007945 */ /* 0x000fe20003800000 */
[----:B------:R-:W-:Y:S02]  /*14160*/  IMAD.MOV.U32 R13, RZ, RZ, R2 ;  /* 0x000000ffff0d7224 */ /* 0x000fe400078e0002 */
[----:B------:R-:W-:Y:S02]  /*14170*/  IMAD.MOV.U32 R11, RZ, RZ, 0x1f ;  /* 0x0000001fff0b7424 */ /* 0x000fe400078e00ff */
[----:B------:R-:W-:-:S07]  /*14180*/  IMAD.MOV.U32 R15, RZ, RZ, -0x1 ;  /* 0xffffffffff0f7424 */ /* 0x000fce00078e00ff */
[----:B012---:R-:W-:Y:S05]  /*14190*/  WARPSYNC.COLLECTIVE R15, `(.L_x_429) ;  /* 0x000000000f087348 */ /* 0x007fea0003c00000 */
[----:B------:R3:W4:Y:S02]  /*141a0*/  SHFL.IDX P6, R14, R13, R12, R11 ;  /* 0x0000000c0d0e7389 */ /* 0x00072400000c000b */
[----:B01234-:R-:W-:Y:S01]  /*141b0*/  ENDCOLLECTIVE ;  /* 0x000000000000791b */ /* 0x01ffe20003800000 */
.L_x_429:
[----:B------:R-:W-:Y:S05]  /*141c0*/  BSYNC B0 ;  /* 0x0000000000007941 */ /* 0x000fea0003800000 */
.L_x_428:
[----:B------:R-:W-:Y:S05]  /*141d0*/  BRA `(.L_x_372) ;  /* 0xffffffe800607947 */ /* 0x000fea000383ffff */
.L_x_377:
[----:B0-----:R0:W1:Y:S02]  /*141e0*/  SYNCS.PHASECHK.TRANS64.TRYWAIT P0, [R0+URZ+0x38820], R3 ;  /* 0x03882003000075a7 */ /* 0x001064000800017f */
[----:B-1----:R-:W-:Y:S05]  /*141f0*/  @!P0 NANOSLEEP.SYNCS 0x989680 ;  /* 0x009896800000895d */ /* 0x002fea0003900000 */
[----:B------:R-:W1:Y:S02]  /*14200*/  @!P0 SYNCS.PHASECHK.TRANS64 P0, [R0+URZ+0x38820], R3 ;  /* 0x03882003000085a7 */ /* 0x000e64000800007f */
[----:B-1----:R-:W-:Y:S05]  /*14210*/  @!P0 BRA `(.L_x_377) ;  /* 0xfffffffc00f08947 */ /* 0x002fea000383ffff */
[----:B------:R-:W-:Y:S05]  /*14220*/  BRA `(.L_x_430) ;  /* 0xffffffec00447947 */ /* 0x000fea000383ffff */
.L_x_378:
[----:B------:R-:W1:Y:S01]  /*14230*/  S2R R2, SR_TID.X ;  /* 0x0000000000027919 */ /* 0x000e620000002100 */
[----:B------:R-:W-:Y:S01]  /*14240*/  BSSY B0, `(.L_x_431) ;  /* 0x000000a000007945 */ /* 0x000fe20003800000 */
[----:B------:R-:W-:Y:S02]  /*14250*/  IMAD.MOV.U32 R12, RZ, RZ, RZ ;  /* 0x000000ffff0c7224 */ /* 0x000fe400078e00ff */
[----:B------:R-:W-:Y:S02]  /*14260*/  IMAD.MOV.U32 R11, RZ, RZ, 0x1f ;  /* 0x0000001fff0b7424 */ /* 0x000fe400078e00ff */
[----:B------:R-:W-:Y:S01]  /*14270*/  IMAD.MOV.U32 R15, RZ, RZ, -0x1 ;  /* 0xffffffffff0f7424 */ /* 0x000fe200078e00ff */
[----:B-1----:R-:W-:-:S04]  /*14280*/  SHF.R.U32.HI R2, RZ, 0x5, R2 ;  /* 0x00000005ff027819 */ /* 0x002fc80000011602 */
[----:B------:R-:W-:-:S04]  /*14290*/  LOP3.LUT R2, R2, 0x3, RZ, 0xc0, !PT ;  /* 0x0000000302027812 */ /* 0x000fc800078ec0ff */
[----:B------:R-:W-:-:S07]  /*142a0*/  MOV R13, R2 ;  /* 0x00000002000d7202 */ /* 0x000fce0000000f00 */
[----:B0-----:R-:W-:Y:S05]  /*142b0*/  WARPSYNC.COLLECTIVE R15, `(.L_x_432) ;  /* 0x000000000f087348 */ /* 0x001fea0003c00000 */
[----:B------:R1:W2:Y:S02]  /*142c0*/  SHFL.IDX P6, R14, R13, R12, R11 ;  /* 0x0000000c0d0e7389 */ /* 0x0002a400000c000b */
[----:B012---:R-:W-:Y:S01]  /*142d0*/  ENDCOLLECTIVE ;  /* 0x000000000000791b */ /* 0x007fe20003800000 */
.L_x_432:
[----:B------:R-:W-:Y:S05]  /*142e0*/  BSYNC B0 ;  /* 0x0000000000007941 */ /* 0x000fea0003800000 */
.L_x_431:
[----:B------:R-:W-:Y:S05]  /*142f0*/  BRA `(.L_x_433) ;  /* 0xffffffec002c7947 */ /* 0x000fea000383ffff */
.L_x_381:
[----:B------:R-:W-:Y:S01]  /*14300*/  BSSY B1, `(.L_x_434) ;  /* 0x0000006000017945 */ /* 0x000fe20003800000 */
[----:B------:R-:W-:-:S07]  /*14310*/  IMAD.MOV.U32 R15, RZ, RZ, -0x1 ;  /* 0xffffffffff0f7424 */ /* 0x000fce00078e00ff */
[----:B01----:R-:W-:Y:S05]  /*14320*/  WARPSYNC.COLLECTIVE R15, `(.L_x_435) ;  /* 0x000000000f0c7348 */ /* 0x003fea0003c00000 */
[----:B------:R-:W-:Y:S02]  /*14330*/  ELECT P6, UR62, PT ;  /* 0x00000000003e782f */ /* 0x000fe400038c0000 */
[----:B------:R-:W-:Y:S01]  /*14340*/  MOV R14, UR62 ;  /* 0x0000003e000e7c02 */ /* 0x000fe20008000f00 */
[----:B01----:R-:W-:Y:S10]  /*14350*/  ENDCOLLECTIVE ;  /* 0x000000000000791b */ /* 0x003ff40003800000 */
.L_x_435:
[----:B------:R-:W-:Y:S05]  /*14360*/  BSYNC B1 ;  /* 0x0000000000017941 */ /* 0x000fea0003800000 */
.L_x_434:
[----:B------:R-:W-:Y:S05]  /*14370*/  BRA `(.L_x_436) ;  /* 0xffffffec00247947 */ /* 0x000fea000383ffff */
.L_x_383:
[----:B0-----:R0:W1:Y:S02]  /*14380*/  SYNCS.PHASECHK.TRANS64.TRYWAIT P0, [R6+URZ], R5 ;  /* 0x00000005060075a7 */ /* 0x001064000800017f */
[----:B-1----:R-:W-:Y:S05]  /*14390*/  @!P0 NANOSLEEP.SYNCS 0x989680 ;  /* 0x009896800000895d */ /* 0x002fea0003900000 */
[----:B------:R-:W1:Y:S02]  /*143a0*/  @!P0 SYNCS.PHASECHK.TRANS64 P0, [R6+URZ], R5 ;  /* 0x00000005060085a7 */ /* 0x000e64000800007f */
[----:B-1----:R-:W-:Y:S05]  /*143b0*/  @!P0 BRA `(.L_x_383) ;  /* 0xfffffffc00f08947 */ /* 0x002fea000383ffff */
[----:B------:R-:W-:Y:S05]  /*143c0*/  BRA `(.L_x_437) ;  /* 0xffffffec00687947 */ /* 0x000fea000383ffff */
.L_x_384:
[----:B-1----:R1:W2:Y:S02]  /*143d0*/  SYNCS.PHASECHK.TRANS64.TRYWAIT P0, [R7+URZ], R2 ;  /* 0x00000002070075a7 */ /* 0x0022a4000800017f */
[----:B--2---:R-:W-:Y:S05]  /*143e0*/  @!P0 NANOSLEEP.SYNCS 0x989680 ;  /* 0x009896800000895d */ /* 0x004fea0003900000 */
[----:B------:R-:W2:Y:S02]  /*143f0*/  @!P0 SYNCS.PHASECHK.TRANS64 P0, [R7+URZ], R2 ;  /* 0x00000002070085a7 */ /* 0x000ea4000800007f */
[----:B--2---:R-:W-:Y:S05]  /*14400*/  @!P0 BRA `(.L_x_384) ;  /* 0xfffffffc00f08947 */ /* 0x004fea000383ffff */
[----:B------:R-:W-:Y:S05]  /*14410*/  BRA `(.L_x_438) ;  /* 0xffffffec005c7947 */ /* 0x000fea000383ffff */
.L_x_386:
[----:B--2---:R2:W3:Y:S02]  /*14420*/  SYNCS.PHASECHK.TRANS64.TRYWAIT P0, [R4+URZ], R5 ;  /* 0x00000005040075a7 */ /* 0x0044e4000800017f */
[----:B---3--:R-:W-:Y:S05]  /*14430*/  @!P0 NANOSLEEP.SYNCS 0x989680 ;  /* 0x009896800000895d */ /* 0x008fea0003900000 */
[----:B------:R-:W3:Y:S02]  /*14440*/  @!P0 SYNCS.PHASECHK.TRANS64 P0, [R4+URZ], R5 ;  /* 0x00000005040085a7 */ /* 0x000ee4000800007f */
[----:B---3--:R-:W-:Y:S05]  /*14450*/  @!P0 BRA `(.L_x_386) ;  /* 0xfffffffc00f08947 */ /* 0x008fea000383ffff */
[----:B------:R-:W-:Y:S05]  /*14460*/  BRA `(.L_x_439) ;  /* 0xffffffec00647947 */ /* 0x000fea000383ffff */
.L_x_440:
        /* <DEDUP_REMOVED lines=9> */
.L_x_12748:


//--------------------- .text._ZN7cutlass13device_kernelIN5flash11enable_sm90INS1_16FlashAttnFwdSm90INS1_25CollectiveMainloopFwdSm90ILi2EN4cute5tupleIJNS5_1CILi1EEES8_S8_EEENS6_IJNS7_ILi128EEENS7_ILi80EEENS7_ILi256EEEEEELi256ENS_6half_tEfNS_4arch4Sm90ELb0ELb0ELb1ELb1ELb0ELb1ELb0ELb1ELb1ELb0ELb0ELb0EEENS1_21CollectiveEpilogueFwdINS6_IJSA_SC_SB_EEES9_SE_SG_Li256ELb1ELb0ELb0ELb0EEENS1_36VarlenDynamicPersistentTileSchedulerILi128ELi80ELi256ELi32ELb0ELb0ELb1ELb0ELb1ELb1EEEEEEEEEvNT_6ParamsE --------------------------
	.section	.text._ZN7cutlass13device_kernelIN5flash11enable_sm90INS1_16FlashAttnFwdSm90INS1_25CollectiveMainloopFwdSm90ILi2EN4cute5tupleIJNS5_1CILi1EEES8_S8_EEENS6_IJNS7_ILi128EEENS7_ILi80EEENS7_ILi256EEEEEELi256ENS_6half_tEfNS_4arch4Sm90ELb0ELb0ELb1ELb1ELb0ELb1ELb0ELb1ELb1ELb0ELb0ELb0EEENS1_21CollectiveEpilogueFwdINS6_IJSA_SC_SB_EEES9_SE_SG_Li256ELb1ELb0ELb0ELb0EEENS1_36VarlenDynamicPersistentTileSchedulerILi128ELi80ELi256ELi32ELb0ELb0ELb1ELb0ELb1ELb1EEEEEEEEEvNT_6ParamsE,"ax",@progbits
	.align	128
.text._ZN7cutlass13device_kernelIN5flash11enable_sm90INS1_16FlashAttnFwdSm90INS1_25CollectiveMainloopFwdSm90ILi2EN4cute5tupleIJNS5_1CILi1EEES8_S8_EEENS6_IJNS7_ILi128EEENS7_ILi80EEENS7_ILi256EEEEEELi256ENS_6half_tEfNS_4arch4Sm90ELb0ELb0ELb1ELb1ELb0ELb1ELb0ELb1ELb1ELb0ELb0ELb0EEENS1_21CollectiveEpilogueFwdINS6_IJSA_SC_SB_EEES9_SE_SG_Li256ELb1ELb0ELb0ELb0EEENS1_36VarlenDynamicPersistentTileSchedulerILi128ELi80ELi256ELi32ELb0ELb0ELb1ELb0ELb1ELb1EEEEEEEEEvNT_6ParamsE:
        .type           _ZN7cutlass13device_kernelIN5flash11enable_sm90INS1_16FlashAttnFwdSm90INS1_25CollectiveMainloopFwdSm90ILi2EN4cute5tupleIJNS5_1CILi1EEES8_S8_EEENS6_IJNS7_ILi128EEENS7_ILi80EEENS7_ILi256EEEEEELi256ENS_6half_tEfNS_4arch4Sm90ELb0ELb0ELb1ELb1ELb0ELb1ELb0ELb1ELb1ELb0ELb0ELb0EEENS1_21CollectiveEpilogueFwdINS6_IJSA_SC_SB_EEES9_SE_SG_Li256ELb1ELb0ELb0ELb0EEENS1_36VarlenDynamicPersistentTileSchedulerILi128ELi80ELi256ELi32ELb0ELb0ELb1ELb0ELb1ELb1EEEEEEEEEvNT_6ParamsE,@function
        .size           _ZN7cutlass13device_kernelIN5flash11enable_sm90INS1_16FlashAttnFwdSm90INS1_25CollectiveMainloopFwdSm90ILi2EN4cute5tupleIJNS5_1CILi1EEES8_S8_EEENS6_IJNS7_ILi128EEENS7_ILi80EEENS7_ILi256EEEEEELi256ENS_6half_tEfNS_4arch4Sm90ELb0ELb0ELb1ELb1ELb0ELb1ELb0ELb1ELb1ELb0ELb0ELb0EEENS1_21CollectiveEpilogueFwdINS6_IJSA_SC_SB_EEES9_SE_SG_Li256ELb1ELb0ELb0ELb0EEENS1_36VarlenDynamicPersistentTileSchedulerILi128ELi80ELi256ELi32ELb0ELb0ELb1ELb0ELb1ELb1EEEEEEEEEvNT_6ParamsE,(.L_x_12749 - _ZN7cutlass13device_kernelIN5flash11enable_sm90INS1_16FlashAttnFwdSm90INS1_25CollectiveMainloopFwdSm90ILi2EN4cute5tupleIJNS5_1CILi1EEES8_S8_EEENS6_IJNS7_ILi128EEENS7_ILi80EEENS7_ILi256EEEEEELi256ENS_6half_tEfNS_4arch4Sm90ELb0ELb0ELb1ELb1ELb0ELb1ELb0ELb1ELb1ELb0ELb0ELb0EEENS1_21CollectiveEpilogueFwdINS6_IJSA_SC_SB_EEES9_SE_SG_Li256ELb1ELb0ELb0ELb0EEENS1_36VarlenDynamicPersistentTileSchedulerILi128ELi80ELi256ELi32ELb0ELb0ELb1ELb0ELb1ELb1EEEEEEEEEvNT_6ParamsE)
        .other          _ZN7cutlass13device_kernelIN5flash11enable_sm90INS1_16FlashAttnFwdSm90INS1_25CollectiveMainloopFwdSm90ILi2EN4cute5tupleIJNS5_1CILi1EEES8_S8_EEENS6_IJNS7_ILi128EEENS7_ILi80EEENS7_ILi256EEEEEELi256ENS_6half_tEfNS_4arch4Sm90ELb0ELb0ELb1ELb1ELb0ELb1ELb0ELb1ELb1ELb0ELb0ELb0EEENS1_21CollectiveEpilogueFwdINS6_IJSA_SC_SB_EEES9_SE_SG_Li256ELb1ELb0ELb0ELb0EEENS1_36VarlenDynamicPersistentTileSchedulerILi128ELi80ELi256ELi32ELb0ELb0ELb1ELb0ELb1ELb1EEEEEEEEEvNT_6ParamsE,@"STO_CUDA_ENTRY STV_DEFAULT"
_ZN7cutlass13device_kernelIN5flash11enable_sm90INS1_16FlashAttnFwdSm90INS1_25CollectiveMainloopFwdSm90ILi2EN4cute5tupleIJNS5_1CILi1EEES8_S8_EEENS6_IJNS7_ILi128EEENS7_ILi80EEENS7_ILi256EEEEEELi256ENS_6half_tEfNS_4arch4Sm90ELb0ELb0ELb1ELb1ELb0ELb1ELb0ELb1ELb1ELb0ELb0ELb0EEENS1_21CollectiveEpilogueFwdINS6_IJSA_SC_SB_EEES9_SE_SG_Li256ELb1ELb0ELb0ELb0EEENS1_36VarlenDynamicPersistentTileSchedulerILi128ELi80ELi256ELi32ELb0ELb0ELb1ELb0ELb1ELb1EEEEEEEEEvNT_6ParamsE:
        /* <DEDUP_REMOVED lines=14> */
[----:B------:R-:W-:Y:S02]  /*00e0*/  UIADD3 UR12, UP3, UR4, 0x570, URZ ;  /* 0x00000570040c7890 */ /* 0x000fe4000ff7e03f */
[----:B------:R-:W-:-:S02]  /*00f0*/  UIADD3 UR4, UP4, UR4, 0x670, URZ ;  /* 0x0000067004047890 */ /* 0x000fc4000ff9e03f */
[----:B------:R-:W-:Y:S02]  /*0100*/  UIADD3.X UR7, URZ, UR5, URZ, UP0, !UPT ;  /* 0x000000053f077290 */ /* 0x000fe400087fe43f */
[----:B------:R-:W-:Y:S02]  /*0110*/  UIADD3.X UR9, URZ, UR5, URZ, UP1, !UPT ;  /* 0x000000053f097290 */ /* 0x000fe40008ffe43f */
[----:B------:R-:W-:Y:S02]  /*0120*/  UIADD3.X UR11, URZ, UR5, URZ, UP2, !UPT ;  /* 0x000000053f0b7290 */ /* 0x000fe400097fe43f */
[----:B------:R-:W-:Y:S02]  /*0130*/  UIADD3.X UR13, URZ, UR5, URZ, UP3, !UPT ;  /* 0x000000053f0d7290 */ /* 0x000fe40009ffe43f */
[----:B------:R-:W-:Y:S01]  /*0140*/  UIADD3.X UR5, URZ, UR5, URZ, UP4, !UPT ;  /* 0x000000053f057290 */ /* 0x000fe2000a7fe43f */
[----:B------:R0:W-:Y:S02]  /*0150*/  UTMACCTL.PF [UR6] ;  /* 0x00000000060079b9 */ /* 0x0001e40008040000 */
[----:B------:R0:W-:Y:S02]  /*0160*/  UTMACCTL.PF [UR8] ;  /* 0x00000000080079b9 */ /* 0x0001e40008040000 */
[----:B------:R0:W-:Y:S02]  /*0170*/  UTMACCTL.PF [UR10] ;  /* 0x000000000a0079b9 */ /* 0x0001e40008040000 */
[----:B------:R0:W-:Y:S02]  /*0180*/  UTMACCTL.PF [UR12] ;  /* 0x000000000c0079b9 */ /* 0x0001e40008040000 */
[----:B------:R0:W-:Y:S02]  /*0190*/  UTMACCTL.PF [UR4] ;  /* 0x00000000040079b9 */ /* 0x0001e40008040000 */
[----:B0-----:R-:W-:Y:S01]  /*01a0*/  NOP ;  /* 0x0000000000007918 */ /* 0x001fe20000000000 */
.L_x_442:
[----:B------:R-:W-:Y:S05]  /*01b0*/  BSYNC B0 ;  /* 0x0000000000007941 */ /* 0x000fea0003800000 */
.L_x_441:
        /* <DEDUP_REMOVED lines=41> */
.L_x_443:
        /* <DEDUP_REMOVED lines=22> */
.L_x_444:
        /* <DEDUP_REMOVED lines=18> */
.L_x_445:
        /* <DEDUP_REMOVED lines=22> */
.L_x_446:
        /* <DEDUP_REMOVED lines=22> */
.L_x_447:
[----:B------:R-:W-:Y:S01]  /*0990*/  PLOP3.LUT P0, PT, PT, PT, UP0, 0x80, 0x0 ;  /* 0x000000000000781c */ /* 0x000fe20003f0f008 */
[----:B------:R-:W-:Y:S01]  /*09a0*/  UMOV UR60, 0x1 ;  /* 0x00000001003c7882 */ /* 0x000fe20000000000 */
[----:B------:R-:W-:Y:S01]  /*09b0*/  NOP ;  /* 0x0000000000007918 */ /* 0x000fe20000000000 */
[----:B------:R-:W-:Y:S01]  /*09c0*/  USEL UR60, UR60, 0x2, !UP0 ;  /* 0x000000023c3c7887 */ /* 0x000fe2000c000000 */
[----:B------:R-:W-:Y:S01]  /*09d0*/  BSSY B7, `(.L_x_448) ;  /* 0x0002553000077945 */ /* 0x000fe20003800000 */
[----:B012-4-:R-:W-:Y:S08]  /*09e0*/  BAR.SYNC.DEFER_BLOCKING 0x0 ;  /* 0x0000000000007b1d */ /* 0x017ff00000010000 */
[----:B------:R-:W-:Y:S05]  /*09f0*/  @!P0 BRA `(.L_x_449) ;  /* 0x000001f000088947 */ /* 0x000fea0003800000 */
.L_x_450:
[----:B------:R-:W-:-:S08]  /*0a00*/  NOP ;  /* 0x0000000000007918 */ /* 0x000fd00000000000 */
[----:B------:R-:W0:Y:S02]  /*0a10*/  USETMAXREG.TRY_ALLOC.CTAPOOL UP0, 0xf0 ;  /* 0x000000f0000079c8 */ /* 0x000e240008000600 */
[----:B0-----:R-:W-:-:S13]  /*0a20*/  PLOP3.LUT P0, PT, PT, PT, UP0, 0x80, 0x0 ;  /* 0x000000000000781c */ /* 0x001fda0003f0f008 */
[----:B------:R-:W-:Y:S05]  /*0a30*/  @!P0 BRA `(.L_x_450) ;  /* 0xfffffffc00f08947 */ /* 0x000fea000383ffff */
[----:B------:R-:W0:Y:S08]  /*0a40*/  S2UR UR5, SR_CgaCtaId ;  /* 0x00000000000579c3 */ /* 0x000e300000008800 */
[----:B------:R-:W-:Y:S06]  /*0a50*/  BAR.ARV 0x8, 0x120 ;  /* 0x0204800000007b1d */ /* 0x000fec0000002000 */
[----:B------:R-:W-:-:S02]  /*0a60*/  UMOV UR4, 0x400 ;  /* 0x0000040000047882 */ /* 0x000fc40000000000 */
[----:B------:R-:W-:Y:S01]  /*0a70*/  BAR.SYNC.DEFER_BLOCKING 0x5, 0x120 ;  /* 0x0144800000007b1d */ /* 0x000fe20000010000 */
[----:B0-----:R-:W-:-:S06]  /*0a80*/  ULEA UR4, UR5, UR4, 0x18 ;  /* 0x0000000405047291 */ /* 0x001fcc000f8ec03f */
[----:B------:R-:W-:Y:S01]  /*0a90*/  IMAD.U32 R16, RZ, RZ, UR4 ;  /* 0x00000004ff107e24 */ /* 0x000fe2000f8e00ff */
[----:B------:R-:W-:-:S04]  /*0aa0*/  ULDC UR4, c[0x0][0xc14] ;  /* 0x0003050000047ab9 */ /* 0x000fc80000000800 */
[----:B------:R-:W0:Y:S01]  /*0ab0*/  LDS.128 R148, [R16+0x388d0] ;  /* 0x0388d00010947984 */ /* 0x000e220000000c00 */
[----:B------:R-:W-:Y:S06]  /*0ac0*/  BAR.ARV 0x4, 0x120 ;  /* 0x0104800000007b1d */ /* 0x000fec0000002000 */
[----:B0-----:R-:W-:-:S13]  /*0ad0*/  ISETP.GE.AND P0, PT, R151, UR4, PT ;  /* 0x0000000497007c0c */ /* 0x001fda000bf06270 */
[----:B------:R-:W-:Y:S05]  /*0ae0*/  @P0 BRA `(.L_x_451) ;  /* 0x0000025400040947 */ /* 0x000fea0003800000 */
[----:B------:R-:W-:Y:S01]  /*0af0*/  IADD3 R220, R4, -0x80, RZ ;  /* 0xffffff8004dc7810 */ /* 0x000fe20007ffe0ff */
[----:B------:R-:W-:Y:S01]  /*0b00*/  ULOP3.LUT UR5, UR60, 0x1, URZ, 0xfc, !UPT ;  /* 0x000000013c057892 */ /* 0x000fe2000f8efc3f */
[----:B------:R-:W-:Y:S01]  /*0b10*/  R2UR UR4, R16 ;  /* 0x00000000100472ca */ /* 0x000fe200000e0000 */
[----:B------:R-:W-:Y:S01]  /*0b20*/  IMAD.MOV.U32 R219, RZ, RZ, RZ ;  /* 0x000000ffffdb7224 */ /* 0x000fe200078e00ff */
[----:B------:R-:W-:Y:S01]  /*0b30*/  SHF.R.S32.HI R3, RZ, 0x1f, R220 ;  /* 0x0000001fff037819 */ /* 0x000fe200000114dc */
[----:B------:R-:W-:Y:S01]  /*0b40*/  IMAD.MOV.U32 R221, RZ, RZ, RZ ;  /* 0x000000ffffdd7224 */ /* 0x000fe200078e00ff */
[----:B------:R-:W-:Y:S02]  /*0b50*/  MOV R17, RZ ;  /* 0x000000ff00117202 */ /* 0x000fe40000000f00 */
[CC--:B------:R-:W-:Y:S02]  /*0b60*/  LEA.HI R0, R3.reuse, R220.reuse, RZ, 0x7 ;  /* 0x000000dc03007211 */ /* 0x0c0fe400078f38ff */
[----:B------:R-:W-:-:S02]  /*0b70*/  LEA.HI R2, R3, R220, RZ, 0x4 ;  /* 0x000000dc03027211 */ /* 0x000fc400078f20ff */
[----:B------:R-:W-:Y:S02]  /*0b80*/  LOP3.LUT R5, R0, 0xffffff80, RZ, 0xc0, !PT ;  /* 0xffffff8000057812 */ /* 0x000fe400078ec0ff */
[----:B------:R-:W-:Y:S01]  /*0b90*/  SHF.R.S32.HI R7, RZ, 0x4, R2 ;  /* 0x00000004ff077819 */ /* 0x000fe20000011402 */
[----:B------:R-:W-:Y:S01]  /*0ba0*/  UIADD3 UR4, UR4, 0x14400, URZ ;  /* 0x0001440004047890 */ /* 0x000fe2000fffe03f */
[----:B------:R-:W-:Y:S01]  /*0bb0*/  LEA.HI R4, R3, R220, RZ, 0x5 ;  /* 0x000000dc03047211 */ /* 0x000fe200078f28ff */
[----:B------:R-:W-:Y:S01]  /*0bc0*/  IMAD.IADD R11, R220, 0x1, -R5 ;  /* 0x00000001dc0b7824 */ /* 0x000fe200078e0a05 */
[C---:B------:R-:W-:Y:S02]  /*0bd0*/  LOP3.LUT R5, R2.reuse, 0x3fffff0, RZ, 0xc0, !PT ;  /* 0x03fffff002057812 */ /* 0x040fe400078ec0ff */
[----:B------:R-:W-:Y:S01]  /*0be0*/  LEA.HI R2, R2, R7, RZ, 0x1 ;  /* 0x0000000702027211 */ /* 0x000fe200078f08ff */
[----:B------:R-:W-:Y:S01]  /*0bf0*/  IMAD.SHL.U32 R4, R4, 0x20, RZ ;  /* 0x0000002004047824 */ /* 0x000fe200078e00ff */
[----:B------:R-:W-:Y:S01]  /*0c00*/  SHF.R.S32.HI R6, RZ, 0x1f, R11 ;  /* 0x0000001fff067819 */ /* 0x000fe2000001140b */
[----:B------:R-:W-:Y:S01]  /*0c10*/  STL [R1+0x6c], R11 ;  /* 0x00006c0b01007387 */ /* 0x000fe20000100800 */
[----:B------:R-:W-:-:S02]  /*0c20*/  SHF.R.S32.HI R10, RZ, 0x7, R0 ;  /* 0x00000007ff0a7819 */ /* 0x000fc40000011400 */
[CC--:B------:R-:W-:Y:S02]  /*0c30*/  LEA.HI R8, R6.reuse, R11.reuse, RZ, 0x2 ;  /* 0x0000000b06087211 */ /* 0x0c0fe400078f10ff */
[----:B------:R-:W-:Y:S01]  /*0c40*/  LEA.HI R6, R6, R11, RZ, 0x5 ;  /* 0x0000000b06067211 */ /* 0x000fe200078f28ff */
[----:B------:R-:W-:Y:S01]  /*0c50*/  STL [R1+0x90], R10 ;  /* 0x0000900a01007387 */ /* 0x000fe20000100800 */
[--C-:B------:R-:W-:Y:S02]  /*0c60*/  SHF.R.S32.HI R9, RZ, 0x2, R8.reuse ;  /* 0x00000002ff097819 */ /* 0x100fe40000011408 */
[----:B------:R-:W-:Y:S02]  /*0c70*/  SHF.R.S32.HI R8, RZ, 0x1f, R8 ;  /* 0x0000001fff087819 */ /* 0x000fe40000011408 */
[----:B------:R-:W-:Y:S02]  /*0c80*/  LOP3.LUT R2, R2, 0x1ffffffe, RZ, 0xc0, !PT ;  /* 0x1ffffffe02027812 */ /* 0x000fe400078ec0ff */
[----:B------:R-:W-:-:S02]  /*0c90*/  LEA.HI R8, R8, R9, RZ, 0x3 ;  /* 0x0000000908087211 */ /* 0x000fc400078f18ff */
[----:B------:R-:W-:Y:S01]  /*0ca0*/  LEA.HI R0, R0, R10, RZ, 0x1 ;  /* 0x0000000a00007211 */ /* 0x000fe200078f08ff */
[----:B------:R-:W-:Y:S01]  /*0cb0*/  IMAD.IADD R2, R7, 0x1, -R2 ;  /* 0x0000000107027824 */ /* 0x000fe200078e0a02 */
[----:B------:R-:W-:Y:S02]  /*0cc0*/  LOP3.LUT R8, R8, 0xfffffff8, RZ, 0xc0, !PT ;  /* 0xfffffff808087812 */ /* 0x000fe400078ec0ff */
[----:B------:R-:W-:Y:S02]  /*0cd0*/  LEA.HI R18, R3, R220, RZ, 0x3 ;  /* 0x000000dc03127211 */ /* 0x000fe400078f18ff */
[----:B------:R-:W-:Y:S02]  /*0ce0*/  LOP3.LUT R4, R4, 0xfffffc00, RZ, 0xc0, !PT ;  /* 0xfffffc0004047812 */ /* 0x000fe400078ec0ff */
[----:B------:R-:W-:Y:S02]  /*0cf0*/  IADD3 R5, R220, -R5, RZ ;  /* 0x80000005dc057210 */ /* 0x000fe40007ffe0ff */
[----:B------:R-:W-:-:S02]  /*0d00*/  IADD3 R9, R9, -R8, RZ ;  /* 0x8000000809097210 */ /* 0x000fc40007ffe0ff */
[----:B------:R-:W-:Y:S01]  /*0d10*/  SHF.R.S32.HI R6, RZ, 0x5, R6 ;  /* 0x00000005ff067819 */ /* 0x000fe20000011406 */
[----:B------:R-:W-:Y:S01]  /*0d20*/  IMAD R5, R5, 0x40, R4 ;  /* 0x0000004005057824 */ /* 0x000fe200078e0204 */
[----:B------:R-:W-:Y:S02]  /*0d30*/  LOP3.LUT R0, R0, 0x3fffffe, RZ, 0xc0, !PT ;  /* 0x03fffffe00007812 */ /* 0x000fe400078ec0ff */
[----:B------:R-:W-:Y:S01]  /*0d40*/  LOP3.LUT R7, R18, 0xfffffff8, RZ, 0xc0, !PT ;  /* 0xfffffff812077812 */ /* 0x000fe200078ec0ff */
[----:B------:R-:W-:Y:S01]  /*0d50*/  IMAD R9, R6, 0x10, R9 ;  /* 0x0000001006097824 */ /* 0x000fe200078e0209 */
[----:B------:R-:W-:Y:S01]  /*0d60*/  IADD3 R0, R10, -R0, RZ ;  /* 0x800000000a007210 */ /* 0x000fe20007ffe0ff */
[----:B------:R-:W-:Y:S01]  /*0d70*/  IMAD R2, R2, 0x8, R5 ;  /* 0x0000000802027824 */ /* 0x000fe200078e0205 */
[----:B------:R-:W-:Y:S02]  /*0d80*/  SHF.R.S32.HI R18, RZ, 0x3, R18 ;  /* 0x00000003ff127819 */ /* 0x000fe40000011412 */
[----:B------:R-:W-:Y:S01]  /*0d90*/  LEA.HI R3, R3, R220, RZ, 0x6 ;  /* 0x000000dc03037211 */ /* 0x000fe200078f30ff */
[----:B------:R-:W-:Y:S01]  /*0da0*/  IMAD.IADD R220, R220, 0x1, -R7 ;  /* 0x00000001dcdc7824 */ /* 0x000fe200078e0a07 */
[----:B------:R-:W-:Y:S01]  /*0db0*/  LEA R0, R0, R9, 0x6 ;  /* 0x0000000900007211 */ /* 0x000fe200078e30ff */
[----:B------:R-:W-:Y:S01]  /*0dc0*/  VIADD R217, R18, 0x20 ;  /* 0x0000002012d97836 */ /* 0x000fe20000000000 */
[----:B------:R0:W-:Y:S01]  /*0dd0*/  STL [R1+0x98], R2 ;  /* 0x0000980201007387 */ /* 0x0001e20000100800 */
[----:B------:R-:W-:Y:S01]  /*0de0*/  IMAD.SHL.U32 R22, R220, 0x4, RZ ;  /* 0x00000004dc167824 */ /* 0x000fe200078e00ff */
[C---:B------:R-:W-:Y:S01]  /*0df0*/  IADD3 R218, R18.reuse, 0x40, RZ ;  /* 0x0000004012da7810 */ /* 0x040fe20007ffe0ff */
[----:B------:R-:W-:Y:S01]  /*0e00*/  VIADD R5, R18, 0x60 ;  /* 0x0000006012057836 */ /* 0x000fe20000000000 */
[----:B------:R1:W-:Y:S01]  /*0e10*/  STL [R1+0x94], R0 ;  /* 0x0000940001007387 */ /* 0x0003e20000100800 */
[----:B------:R-:W-:Y:S01]  /*0e20*/  IMAD.SHL.U32 R3, R3, 0x8, RZ ;  /* 0x0000000803037824 */ /* 0x000fe200078e00ff */
[----:B------:R-:W-:Y:S01]  /*0e30*/  IADD3 R214, R22, 0x40, RZ ;  /* 0x0000004016d67810 */ /* 0x000fe20007ffe0ff */
[----:B------:R-:W-:Y:S01]  /*0e40*/  IMAD.SHL.U32 R231, R18, 0x40, RZ ;  /* 0x0000004012e77824 */ /* 0x000fe200078e00ff */
[----:B------:R-:W-:Y:S01]  /*0e50*/  SHF.R.S32.HI R4, RZ, 0x1f, R5 ;  /* 0x0000001fff047819 */ /* 0x000fe20000011405 */
[----:B------:R2:W-:Y:S01]  /*0e60*/  STL [R1+0x70], R5 ;  /* 0x0000700501007387 */ /* 0x0005e20000100800 */
[----:B0-----:R-:W-:Y:S01]  /*0e70*/  IMAD.SHL.U32 R2, R5, 0x40, RZ ;  /* 0x0000004005027824 */ /* 0x001fe200078e00ff */
[----:B------:R-:W-:Y:S01]  /*0e80*/  LOP3.LUT R234, R3, 0xfffffe00, RZ, 0xc0, !PT ;  /* 0xfffffe0003ea7812 */ /* 0x000fe200078ec0ff */
[----:B------:R-:W-:Y:S01]  /*0e90*/  IMAD.IADD R213, R22, 0x1, R214 ;  /* 0x0000000116d57824 */ /* 0x000fe200078e02d6 */
[----:B------:R-:W-:Y:S01]  /*0ea0*/  SHF.R.S32.HI R3, RZ, 0x1f, R218 ;  /* 0x0000001fff037819 */ /* 0x000fe200000114da */
[----:B------:R-:W-:Y:S01]  /*0eb0*/  IMAD.SHL.U32 R225, R218, 0x40, RZ ;  /* 0x00000040dae17824 */ /* 0x000fe200078e00ff */
[----:B-1----:R-:W-:Y:S01]  /*0ec0*/  SHF.R.S32.HI R0, RZ, 0x1f, R217 ;  /* 0x0000001fff007819 */ /* 0x002fe200000114d9 */
[----:B------:R-:W-:Y:S01]  /*0ed0*/  IMAD.SHL.U32 R212, R220, 0x8, RZ ;  /* 0x00000008dcd47824 */ /* 0x000fe200078e00ff */
[----:B------:R-:W-:Y:S01]  /*0ee0*/  LEA.HI R4, R4, R5, RZ, 0x3 ;  /* 0x0000000504047211 */ /* 0x000fe200078f18ff */
[----:B------:R-:W-:Y:S01]  /*0ef0*/  VIADD R215, R22, 0x20 ;  /* 0x0000002016d77836 */ /* 0x000fe20000000000 */
[----:B------:R-:W-:Y:S01]  /*0f00*/  LEA.HI R0, R0, R217, RZ, 0x3 ;  /* 0x000000d900007211 */ /* 0x000fe200078f18ff */
[----:B------:R-:W-:Y:S01]  /*0f10*/  VIADD R216, R22, 0x60 ;  /* 0x0000006016d87836 */ /* 0x000fe20000000000 */
[----:B--2---:R-:W-:Y:S01]  /*0f20*/  LOP3.LUT R5, R2, 0x1c0, RZ, 0xc0, !PT ;  /* 0x000001c002057812 */ /* 0x004fe200078ec0ff */
[----:B------:R-:W-:Y:S01]  /*0f30*/  IMAD.SHL.U32 R4, R4, 0x40, RZ ;  /* 0x0000004004047824 */ /* 0x000fe200078e00ff */
[----:B------:R-:W-:Y:S01]  /*0f40*/  SHF.R.S32.HI R2, RZ, 0x1f, R213 ;  /* 0x0000001fff027819 */ /* 0x000fe200000114d5 */
[----:B------:R-:W-:Y:S01]  /*0f50*/  IMAD.SHL.U32 R0, R0, 0x40, RZ ;  /* 0x0000004000007824 */ /* 0x000fe200078e00ff */
[----:B------:R-:W-:Y:S01]  /*0f60*/  LEA.HI R3, R3, R218, RZ, 0x3 ;  /* 0x000000da03037211 */ /* 0x000fe200078f18ff */
[----:B------:R0:W-:Y:S01]  /*0f70*/  STL [R1+0x74], R5 ;  /* 0x0000740501007387 */ /* 0x0001e20000100800 */
[----:B------:R-:W-:Y:S01]  /*0f80*/  SHF.L.U32 R226, R217, 0x6, RZ ;  /* 0x00000006d9e27819 */ /* 0x000fe200000006ff */
[----:B------:R-:W-:Y:S01]  /*0f90*/  VIADD R223, R212, 0xc0 ;  /* 0x000000c0d4df7836 */ /* 0x000fe20000000000 */
[----:B------:R-:W-:-:S02]  /*0fa0*/  LOP3.LUT R230, R0, 0xfffffe00, RZ, 0xc0, !PT ;  /* 0xfffffe0000e67812 */ /* 0x000fc400078ec0ff */
[-C--:B------:R-:W-:Y:S02]  /*0fb0*/  LEA.HI R0, R2, R213.reuse, RZ, 0x6 ;  /* 0x000000d502007211 */ /* 0x080fe400078f30ff */
[----:B------:R-:W-:Y:S02]  /*0fc0*/  SHF.L.U32 R3, R3, 0x6, RZ ;  /* 0x0000000603037819 */ /* 0x000fe400000006ff */
[----:B------:R-:W-:Y:S01]  /*0fd0*/  LOP3.LUT R231, R231, 0x1c0, RZ, 0xc0, !PT ;  /* 0x000001c0e7e77812 */ /* 0x000fe200078ec0ff */
[----:B------:R-:W-:Y:S01]  /*0fe0*/  IMAD.SHL.U32 R0, R0, 0x80, RZ ;  /* 0x0000008000007824 */ /* 0x000fe200078e00ff */
[----:B------:R-:W-:Y:S02]  /*0ff0*/  LEA.HI R2, R2, R213, RZ, 0x3 ;  /* 0x000000d502027211 */ /* 0x000fe400078f18ff */
[----:B------:R-:W-:Y:S02]  /*1000*/  LOP3.LUT R226, R226, 0x1c0, RZ, 0xc0, !PT ;  /* 0x000001c0e2e27812 */ /* 0x000fe400078ec0ff */
[----:B------:R-:W-:-:S02]  /*1010*/  LOP3.LUT R225, R225, 0x1c0, RZ, 0xc0, !PT ;  /* 0x000001c0e1e17812 */ /* 0x000fc400078ec0ff */
[----:B------:R-:W-:Y:S02]  /*1020*/  LOP3.LUT R228, R3, 0xfffffe00, RZ, 0xc0, !PT ;  /* 0xfffffe0003e47812 */ /* 0x000fe400078ec0ff */
[----:B------:R-:W-:Y:S02]  /*1030*/  SHF.R.U32.HI R232, RZ, 0x3, R231 ;  /* 0x00000003ffe87819 */ /* 0x000fe400000116e7 */
[--C-:B------:R-:W-:Y:S02]  /*1040*/  LOP3.LUT R3, R231, 0x38, R2.reuse, 0xf8, !PT ;  /* 0x00000038e7037812 */ /* 0x100fe400078ef802 */
[----:B------:R-:W-:Y:S02]  /*1050*/  LOP3.LUT R7, R4, 0xfffffe00, RZ, 0xc0, !PT ;  /* 0xfffffe0004077812 */ /* 0x000fe400078ec0ff */
[--C-:B------:R-:W-:Y:S02]  /*1060*/  LOP3.LUT R4, R226, 0x38, R2.reuse, 0xf8, !PT ;  /* 0x00000038e2047812 */ /* 0x100fe400078ef802 */
[----:B------:R-:W-:-:S02]  /*1070*/  LOP3.LUT R6, R225, 0x38, R2, 0xf8, !PT ;  /* 0x00000038e1067812 */ /* 0x000fc400078ef802 */
[----:B------:R-:W-:Y:S02]  /*1080*/  SHF.R.U32.HI R8, RZ, 0x3, R5 ;  /* 0x00000003ff087819 */ /* 0x000fe40000011605 */
[----:B------:R-:W-:Y:S02]  /*1090*/  LOP3.LUT R2, R5, 0x38, R2, 0xf8, !PT ;  /* 0x0000003805027812 */ /* 0x000fe400078ef802 */
[----:B0-----:R-:W-:Y:S01]  /*10a0*/  LOP3.LUT R5, R0, 0xffffe000, RZ, 0xc0, !PT ;  /* 0xffffe00000057812 */ /* 0x001fe200078ec0ff */
[----:B------:R-:W-:Y:S01]  /*10b0*/  IMAD.U32 R0, RZ, RZ, UR5 ;  /* 0x00000005ff007e24 */ /* 0x000fe2000f8e00ff */
[----:B------:R-:W-:Y:S01]  /*10c0*/  LOP3.LUT R3, R3, R232, RZ, 0x3c, !PT ;  /* 0x000000e803037212 */ /* 0x000fe200078e3cff */
[----:B------:R-:W-:Y:S01]  /*10d0*/  STL [R1+0x78], R8 ;  /* 0x0000780801007387 */ /* 0x000fe20000100800 */
[----:B------:R-:W-:Y:S02]  /*10e0*/  SHF.R.U32.HI R229, RZ, 0x3, R226 ;  /* 0x00000003ffe57819 */ /* 0x000fe400000116e2 */
[----:B------:R-:W-:Y:S01]  /*10f0*/  MOV R0, UR4 ;  /* 0x0000000400007c02 */ /* 0x000fe20008000f00 */
[----:B------:R-:W-:Y:S01]  /*1100*/  STL [R1+0x7c], R7 ;  /* 0x00007c0701007387 */ /* 0x000fe20000100800 */
[----:B------:R-:W-:-:S02]  /*1110*/  SHF.R.U32.HI R227, RZ, 0x3, R225 ;  /* 0x00000003ffe37819 */ /* 0x000fc400000116e1 */
[----:B------:R-:W-:Y:S01]  /*1120*/  IADD3 R3, R3, R5, R234 ;  /* 0x0000000503037210 */ /* 0x000fe20007ffe0ea */
[----:B------:R-:W-:Y:S01]  /*1130*/  STL [R1+0x60], RZ ;  /* 0x000060ff01007387 */ /* 0x000fe20000100800 */
[----:B------:R-:W-:Y:S02]  /*1140*/  LOP3.LUT R4, R4, R229, RZ, 0x3c, !PT ;  /* 0x000000e504047212 */ /* 0x000fe400078e3cff */
[----:B------:R-:W-:Y:S01]  /*1150*/  LOP3.LUT R2, R2, R8, RZ, 0x3c, !PT ;  /* 0x0000000802027212 */ /* 0x000fe200078e3cff */
[----:B------:R0:W-:Y:S01]  /*1160*/  STL [R1+0x68], R0 ;  /* 0x0000680001007387 */ /* 0x0001e20000100800 */
[----:B------:R-:W-:Y:S02]  /*1170*/  LOP3.LUT R6, R6, R227, RZ, 0x3c, !PT ;  /* 0x000000e306067212 */ /* 0x000fe400078e3cff */
[-C--:B------:R-:W-:Y:S02]  /*1180*/  IADD3 R4, R4, R5.reuse, R230 ;  /* 0x0000000504047210 */ /* 0x080fe40007ffe0e6 */
[----:B------:R-:W-:-:S02]  /*1190*/  IADD3 R2, R2, R5, R7 ;  /* 0x0000000502027210 */ /* 0x000fc40007ffe007 */
[----:B------:R-:W-:Y:S02]  /*11a0*/  IADD3 R6, R6, R5, R228 ;  /* 0x0000000506067210 */ /* 0x000fe40007ffe0e4 */
[----:B------:R-:W-:Y:S02]  /*11b0*/  LEA R4, R4, UR4, 0x1 ;  /* 0x0000000404047c11 */ /* 0x000fe4000f8e08ff */
[----:B0-----:R-:W-:Y:S02]  /*11c0*/  LEA R0, R3, UR4, 0x1 ;  /* 0x0000000403007c11 */ /* 0x001fe4000f8e08ff */
[----:B------:R-:W-:Y:S02]  /*11d0*/  LEA R3, R6, UR4, 0x1 ;  /* 0x0000000406037c11 */ /* 0x000fe4000f8e08ff */
[----:B------:R-:W-:Y:S01]  /*11e0*/  LOP3.LUT R235, R231, 0x38, R212, 0xf8, !PT ;  /* 0x00000038e7eb7812 */ /* 0x000fe200078ef8d4 */
[----:B------:R0:W-:Y:S01]  /*11f0*/  STL [R1+0x8c], R0 ;  /* 0x00008c0001007387 */ /* 0x0001e20000100800 */
[----:B------:R-:W-:-:S02]  /*1200*/  MOV R222, RZ ;  /* 0x000000ff00de7202 */ /* 0x000fc40000000f00 */
[----:B------:R-:W-:Y:S01]  /*1210*/  SHF.R.S32.HI R237, RZ, 0x1f, R217 ;  /* 0x0000001fffed7819 */ /* 0x000fe200000114d9 */
[----:B------:R1:W-:Y:S01]  /*1220*/  STL [R1+0x88], R4 ;  /* 0x0000880401007387 */ /* 0x0003e20000100800 */
[----:B------:R-:W-:Y:S02]  /*1230*/  SHF.R.S32.HI R236, RZ, 0x1f, R218 ;  /* 0x0000001fffec7819 */ /* 0x000fe400000114da */
[----:B------:R-:W-:Y:S02]  /*1240*/  IADD3 R224, R212, 0x80, RZ ;  /* 0x00000080d4e07810 */ /* 0x000fe40007ffe0ff */
[----:B------:R-:W-:Y:S02]  /*1250*/  LOP3.LUT R235, R234, R235, R232, 0xf6, !PT ;  /* 0x000000ebeaeb7212 */ /* 0x000fe400078ef6e8 */
[----:B0-----:R-:W-:-:S05]  /*1260*/  LEA R0, R2, UR4, 0x1 ;  /* 0x0000000402007c11 */ /* 0x001fca000f8e08ff */
[----:B------:R1:W-:Y:S04]  /*1270*/  STL [R1+0x80], R0 ;  /* 0x0000800001007387 */ /* 0x0003e80000100800 */
[----:B------:R1:W-:Y:S02]  /*1280*/  STL [R1+0x84], R3 ;  /* 0x0000840301007387 */ /* 0x0003e40000100800 */
.L_x_682:
[----:B01----:R-:W0:Y:S01]  /*1290*/  LDC.64 R2, c[0x0][0xc60] ;  /* 0x00031800ff027b82 */ /* 0x003e220000000a00 */
[----:B------:R-:W-:Y:S01]  /*12a0*/  ULDC.64 UR10, c[0x0][0x208] ;  /* 0x00008200000a7ab9 */ /* 0x000fe20000000a00 */
[----:B------:R-:W-:Y:S01]  /*12b0*/  ULDC.64 UR4, c[0x0][0xa28] ;  /* 0x00028a0000047ab9 */ /* 0x000fe20000000a00 */
[----:B------:R-:W-:Y:S01]  /*12c0*/  ULDC.64 UR8, c[0x0][0xa18] ;  /* 0x0002860000087ab9 */ /* 0x000fe20000000a00 */
[----:B------:R-:W-:Y:S01]  /*12d0*/  ULDC.64 UR6, c[0x0][0xa08] ;  /* 0x0002820000067ab9 */ /* 0x000fe20000000a00 */
[----:B0-----:R-:W-:-:S05]  /*12e0*/  IMAD.WIDE R2, R151, 0x4, R2 ;  /* 0x0000000497027825 */ /* 0x001fca00078e0202 */
[----:B--2345:R-:W2:Y:S01]  /*12f0*/  LDG.E R8, desc[UR10][R2.64] ;  /* 0x0000000a02087981 */ /* 0x03cea2000c1e1900 */
[----:B------:R-:W-:Y:S01]  /*1300*/  ISETP.NE.U32.AND P2, PT, RZ, UR4, PT ;  /* 0x00000004ff007c0c */ /* 0x000fe2000bf45070 */
[----:B------:R-:W-:Y:S01]  /*1310*/  IMAD.MOV.U32 R26, RZ, RZ, RZ ;  /* 0x000000ffff1a7224 */ /* 0x000fe200078e00ff */
[----:B------:R-:W-:Y:S02]  /*1320*/  ISETP.NE.U32.AND P1, PT, RZ, UR8, PT ;  /* 0x00000008ff007c0c */ /* 0x000fe4000bf25070 */
[----:B------:R-:W-:Y:S02]  /*1330*/  ISETP.NE.AND.EX P2, PT, RZ, UR5, PT, P2 ;  /* 0x00000005ff007c0c */ /* 0x000fe4000bf45320 */
[----:B------:R-:W-:Y:S02]  /*1340*/  ISETP.NE.AND.EX P1, PT, RZ, UR9, PT, P1 ;  /* 0x00000009ff007c0c */ /* 0x000fe4000bf25310 */
[----:B------:R-:W-:-:S04]  /*1350*/  ISETP.NE.U32.AND P0, PT, RZ, UR6, PT ;  /* 0x00000006ff007c0c */ /* 0x000fc8000bf05070 */
[----:B------:R-:W-:Y:S02]  /*1360*/  ISETP.NE.AND.EX P0, PT, RZ, UR7, PT, P0 ;  /* 0x00000007ff007c0c */ /* 0x000fe4000bf05300 */
[----:B--2---:R-:W-:Y:S01]  /*1370*/  SHF.R.S32.HI R0, RZ, 0x1f, R8 ;  /* 0x0000001fff007819 */ /* 0x004fe20000011408 */
[----:B------:R0:W-:Y:S02]  /*1380*/  STL [R1+0x58], R8 ;  /* 0x0000580801007387 */ /* 0x0001e40000100800 */
[C---:B------:R-:W-:Y:S01]  /*1390*/  @P2 LEA R2, P3, R8.reuse, UR4, 0x2 ;  /* 0x0000000408022c11 */ /* 0x040fe2000f8610ff */
[----:B------:R-:W-:Y:S01]  /*13a0*/  ULDC UR4, c[0x0][0x288] ;  /* 0x0000a20000047ab9 */ /* 0x000fe20000000800 */
[C-C-:B------:R-:W-:Y:S01]  /*13b0*/  SHF.L.U64.HI R29, R8.reuse, 0x2, R0.reuse ;  /* 0x00000002081d7819 */ /* 0x140fe20000010200 */
[----:B------:R0:W-:Y:S01]  /*13c0*/  STL [R1+0x64], R149 ;  /* 0x0000649501007387 */ /* 0x0001e20000100800 */
[C---:B------:R-:W-:Y:S01]  /*13d0*/  @P2 LEA.HI.X R3, R8.reuse, UR5, R0, 0x2, P3 ;  /* 0x0000000508032c11 */ /* 0x040fe200098f1400 */
[----:B------:R-:W-:Y:S01]  /*13e0*/  IMAD.SHL.U32 R28, R8, 0x4, RZ ;  /* 0x00000004081c7824 */ /* 0x000fe200078e00ff */
[----:B------:R-:W-:Y:S01]  /*13f0*/  MOV R0, RZ ;  /* 0x000000ff00007202 */ /* 0x000fe20000000f00 */
[----:B------:R0:W-:Y:S01]  /*1400*/  STL [R1+0x5c], R150 ;  /* 0x00005c9601007387 */ /* 0x0001e20000100800 */
[----:B------:R-:W-:Y:S01]  /*1410*/  IMAD.U32 R151, RZ, RZ, UR4 ;  /* 0x00000004ff977e24 */ /* 0x000fe2000f8e00ff */
[----:B------:R-:W-:Y:S01]  /*1420*/  ULDC.64 UR4, c[0x0][0x3f8] ;  /* 0x0000fe0000047ab9 */ /* 0x000fe20000000a00 */
[C---:B------:R-:W-:Y:S01]  /*1430*/  IADD3 R6, P4, R28.reuse, UR6, RZ ;  /* 0x000000061c067c10 */ /* 0x040fe2000ff9e0ff */
[----:B------:R-:W-:Y:S01]  /*1440*/  UISETP.NE.U32.AND UP0, UPT, UR4, URZ, UPT ;  /* 0x0000003f0400728c */ /* 0x000fe2000bf05070 */
[----:B------:R0:W5:Y:S01]  /*1450*/  @P2 LDG.E R0, desc[UR10][R2.64] ;  /* 0x0000000a02002981 */ /* 0x000162000c1e1900 */
[----:B------:R-:W-:Y:S01]  /*1460*/  @P1 IADD3 R4, P2, R28, UR8, RZ ;  /* 0x000000081c041c10 */ /* 0x000fe2000ff5e0ff */
[----:B------:R-:W-:Y:S01]  /*1470*/  ULDC UR4, c[0x0][0x404] ;  /* 0x0001010000047ab9 */ /* 0x000fe20000000800 */
[----:B------:R-:W-:Y:S01]  /*1480*/  UISETP.NE.AND.EX UP0, UPT, UR5, URZ, UPT, UP0 ;  /* 0x0000003f0500728c */ /* 0x000fe2000bf05300 */
[C---:B------:R-:W-:Y:S01]  /*1490*/  IADD3.X R7, R29.reuse, UR7, RZ, P4, !PT ;  /* 0x000000071d077c10 */ /* 0x040fe2000a7fe4ff */
[----:B------:R-:W-:Y:S01]  /*14a0*/  ULDC.64 UR6, c[0x0][0xa20] ;  /* 0x0002880000067ab9 */ /* 0x000fe20000000a00 */
[----:B------:R-:W-:Y:S01]  /*14b0*/  @P1 IADD3.X R5, R29, UR9, RZ, P2, !PT ;  /* 0x000000091d051c10 */ /* 0x000fe200097fe4ff */
[----:B------:R-:W-:Y:S01]  /*14c0*/  USEL UR4, UR4, 0x1, UP0 ;  /* 0x0000000104047887 */ /* 0x000fe20008000000 */
[----:B------:R-:W-:Y:S01]  /*14d0*/  ISETP.NE.U32.AND P2, PT, RZ, UR6, PT ;  /* 0x00000006ff007c0c */ /* 0x000fe2000bf45070 */
[----:B------:R-:W-:Y:S01]  /*14e0*/  ULDC UR5, c[0x0][0x2e0] ;  /* 0x0000b80000057ab9 */ /* 0x000fe20000000800 */
[----:B------:R0:W5:Y:S01]  /*14f0*/  @P0 LDG.E R26, desc[UR10][R6.64] ;  /* 0x0000000a061a0981 */ /* 0x000162000c1e1900 */
[----:B------:R-:W-:Y:S01]  /*1500*/  UIMAD UR4, UR4, UR5, URZ ;  /* 0x00000005040472a4 */ /* 0x000fe2000f8e023f */
[----:B------:R-:W-:-:S02]  /*1510*/  ISETP.NE.AND.EX P2, PT, RZ, UR7, PT, P2 ;  /* 0x00000007ff007c0c */ /* 0x000fc4000bf45320 */
[----:B------:R0:W5:Y:S01]  /*1520*/  @P1 LDG.E R151, desc[UR10][R4.64] ;  /* 0x0000000a04971981 */ /* 0x000162000c1e1900 */
[----:B------:R-:W-:Y:S01]  /*1530*/  ULDC UR5, c[0x0][0x338] ;  /* 0x0000ce0000057ab9 */ /* 0x000fe20000000800 */
[----:B------:R-:W-:Y:S01]  /*1540*/  MOV R25, R8 ;  /* 0x0000000800197202 */ /* 0x000fe20000000f00 */
[----:B------:R-:W-:Y:S08]  /*1550*/  @P1 BRA `(.L_x_452) ;  /* 0x0000000000281947 */ /* 0x000ff00003800000 */
[----:B------:R-:W-:Y:S02]  /*1560*/  ULDC.64 UR8, c[0x0][0xa00] ;  /* 0x0002800000087ab9 */ /* 0x000fe40000000a00 */
[----:B------:R-:W-:-:S04]  /*1570*/  ISETP.NE.U32.AND P1, PT, RZ, UR8, PT ;  /* 0x00000008ff007c0c */ /* 0x000fc8000bf25070 */
[----:B------:R-:W-:-:S13]  /*1580*/  ISETP.NE.AND.EX P1, PT, RZ, UR9, PT, P1 ;  /* 0x00000009ff007c0c */ /* 0x000fda000bf25310 */
[----:B------:R-:W-:Y:S05]  /*1590*/  @!P1 BRA `(.L_x_452) ;  /* 0x0000000000189947 */ /* 0x000fea0003800000 */
[----:B0-----:R-:W0:Y:S01]  /*15a0*/  LDC.64 R2, c[0x0][0xa00] ;  /* 0x00028000ff027b82 */ /* 0x001e220000000a00 */
[----:B------:R-:W-:Y:S01]  /*15b0*/  ULDC.64 UR8, c[0x0][0x208] ;  /* 0x0000820000087ab9 */ /* 0x000fe20000000a00 */
[----:B0-----:R-:W-:-:S05]  /*15c0*/  IMAD.WIDE R2, R25, 0x4, R2 ;  /* 0x0000000419027825 */ /* 0x001fca00078e0202 */
[----:B-----5:R-:W2:Y:S04]  /*15d0*/  LDG.E R151, desc[UR8][R2.64] ;  /* 0x0000000802977981 */ /* 0x020ea8000c1e1900 */
[----:B------:R-:W2:Y:S02]  /*15e0*/  LDG.E R4, desc[UR8][R2.64+0x4] ;  /* 0x0000040802047981 */ /* 0x000ea4000c1e1900 */
[----:B--2---:R-:W-:-:S07]  /*15f0*/  IMAD.IADD R151, R4, 0x1, -R151 ;  /* 0x0000000104977824 */ /* 0x004fce00078e0a97 */
.L_x_452:
[----:B0-----:R-:W-:Y:S01]  /*1600*/  IMAD.U32 R2, RZ, RZ, UR5 ;  /* 0x00000005ff027e24 */ /* 0x001fe2000f8e00ff */
[----:B------:R-:W-:Y:S01]  /*1610*/  MOV R27, UR4 ;  /* 0x00000004001b7c02 */ /* 0x000fe20008000f00 */
[----:B------:R-:W-:Y:S06]  /*1620*/  @!P2 BRA `(.L_x_453) ;  /* 0x000000000014a947 */ /* 0x000fec0003800000 */
[----:B------:R-:W-:Y:S01]  /*1630*/  IADD3 R4, P0, R28, UR6, RZ ;  /* 0x000000061c047c10 */ /* 0x000fe2000ff1e0ff */
[----:B------:R-:W-:-:S03]  /*1640*/  ULDC.64 UR4, c[0x0][0x208] ;  /* 0x0000820000047ab9 */ /* 0x000fc60000000a00 */
[----:B------:R-:W-:-:S05]  /*1650*/  IADD3.X R5, R29, UR7, RZ, P0, !PT ;  /* 0x000000071d057c10 */ /* 0x000fca00087fe4ff */
[----:B------:R0:W5:Y:S01]  /*1660*/  LDG.E R27, desc[UR4][R4.64] ;  /* 0x00000004041b7981 */ /* 0x000162000c1e1900 */
[----:B------:R-:W-:Y:S05]  /*1670*/  BRA `(.L_x_454) ;  /* 0x0000000000147947 */ /* 0x000fea0003800000 */
.L_x_453:
[----:B------:R-:W-:Y:S05]  /*1680*/  @!P0 BRA `(.L_x_454) ;  /* 0x0000000000108947 */ /* 0x000fea0003800000 */
[----:B------:R-:W-:Y:S02]  /*1690*/  ULDC.64 UR4, c[0x0][0x208] ;  /* 0x0000820000047ab9 */ /* 0x000fe40000000a00 */
[----:B------:R-:W2:Y:S04]  /*16a0*/  LDG.E R4, desc[UR4][R6.64] ;  /* 0x0000000406047981 */ /* 0x000ea8000c1e1900 */
[----:B------:R-:W2:Y:S02]  /*16b0*/  LDG.E R27, desc[UR4][R6.64+0x4] ;  /* 0x00000404061b7981 */ /* 0x000ea4000c1e1900 */
[----:B--2---:R-:W-:-:S07]  /*16c0*/  IMAD.IADD R27, R27, 0x1, -R4 ;  /* 0x000000011b1b7824 */ /* 0x004fce00078e0a04 */
.L_x_454:
[----:B------:R-:W-:Y:S01]  /*16d0*/  ULDC.64 UR4, c[0x0][0xa10] ;  /* 0x0002840000047ab9 */ /* 0x000fe20000000a00 */
[----:B------:R-:W-:Y:S01]  /*16e0*/  ULDC.64 UR6, c[0x0][0x208] ;  /* 0x0000820000067ab9 */ /* 0x000fe20000000a00 */
[----:B------:R-:W-:-:S04]  /*16f0*/  ISETP.NE.U32.AND P0, PT, RZ, UR4, PT ;  /* 0x00000004ff007c0c */ /* 0x000fc8000bf05070 */
[----:B------:R-:W-:Y:S01]  /*1700*/  ISETP.NE.AND.EX P0, PT, RZ, UR5, PT, P0 ;  /* 0x00000005ff007c0c */ /* 0x000fe2000bf05300 */
[----:B------:R-:W-:-:S12]  /*1710*/  ULDC.64 UR4, c[0x0][0xa30] ;  /* 0x00028c0000047ab9 */ /* 0x000fd80000000a00 */
[----:B0-----:R-:W0:Y:S02]  /*1720*/  @P0 LDC.64 R4, c[0x0][0xa10] ;  /* 0x00028400ff040b82 */ /* 0x001e240000000a00 */
[----:B0-----:R-:W-:-:S05]  /*1730*/  @P0 IMAD.WIDE R4, R25, 0x4, R4 ;  /* 0x0000000419040825 */ /* 0x001fca00078e0204 */
[----:B------:R-:W2:Y:S04]  /*1740*/  @P0 LDG.E R3, desc[UR6][R4.64] ;  /* 0x0000000604030981 */ /* 0x000ea8000c1e1900 */
[----:B------:R0:W2:Y:S01]  /*1750*/  @P0 LDG.E R8, desc[UR6][R4.64+0x4] ;  /* 0x0000040604080981 */ /* 0x0000a2000c1e1900 */
[----:B-----5:R-:W-:Y:S01]  /*1760*/  IADD3 R9, R27, -R0, RZ ;  /* 0x800000001b097210 */ /* 0x020fe20007ffe0ff */
[----:B------:R-:W-:Y:S01]  /*1770*/  IMAD.MOV.U32 R147, RZ, RZ, R27 ;  /* 0x000000ffff937224 */ /* 0x000fe200078e001b */
[----:B------:R-:W-:-:S04]  /*1780*/  ISETP.NE.U32.AND P1, PT, RZ, UR4, PT ;  /* 0x00000004ff007c0c */ /* 0x000fc8000bf25070 */
[----:B------:R-:W-:Y:S01]  /*1790*/  ISETP.NE.AND.EX P1, PT, RZ, UR5, PT, P1 ;  /* 0x00000005ff007c0c */ /* 0x000fe2000bf25310 */
[----:B0-----:R-:W-:-:S05]  /*17a0*/  IMAD.MOV R4, RZ, RZ, -R9 ;  /* 0x000000ffff047224 */ /* 0x001fca00078e0a09 */
[----:B------:R-:W-:-:S07]  /*17b0*/  VIMNMX R4, RZ, R4, !PT ;  /* 0x00000004ff047248 */ /* 0x000fce0007fe0100 */
[----:B------:R-:W-:-:S04]  /*17c0*/  @P1 IADD3 R6, P2, R28, UR4, RZ ;  /* 0x000000041c061c10 */ /* 0x000fc8000ff5e0ff */
[----:B------:R-:W-:Y:S02]  /*17d0*/  @P1 IADD3.X R7, R29, UR5, RZ, P2, !PT ;  /* 0x000000051d071c10 */ /* 0x000fe400097fe4ff */
[----:B------:R-:W-:-:S03]  /*17e0*/  PLOP3.LUT P2, PT, PT, PT, PT, 0x80, 0x0 ;  /* 0x000000000000781c */ /* 0x000fc60003f4f070 */
[----:B------:R0:W5:Y:S01]  /*17f0*/  @P1 LDG.E R147, desc[UR6][R6.64] ;  /* 0x0000000606931981 */ /* 0x000162000c1e1900 */
[----:B--2---:R-:W-:-:S04]  /*1800*/  @P0 IMAD.IADD R2, R8, 0x1, -R3 ;  /* 0x0000000108020824 */ /* 0x004fc800078e0a03 */
[----:B------:R-:W-:-:S05]  /*1810*/  IMAD.IADD R148, R9, 0x1, R2 ;  /* 0x0000000109947824 */ /* 0x000fca00078e0202 */
[----:B------:R-:W-:-:S05]  /*1820*/  IADD3 R0, R148, 0x4f, RZ ;  /* 0x0000004f94007810 */ /* 0x000fca0007ffe0ff */
[----:B------:R-:W-:-:S05]  /*1830*/  IMAD.HI R0, R0, 0x66666667, RZ ;  /* 0x6666666700007827 */ /* 0x000fca00078e02ff */
[----:B------:R-:W-:-:S04]  /*1840*/  SHF.R.U32.HI R3, RZ, 0x1f, R0 ;  /* 0x0000001fff037819 */ /* 0x000fc80000011600 */
[----:B------:R-:W-:-:S05]  /*1850*/  LEA.HI.SX32 R180, R0, R3, 0x1b ;  /* 0x0000000300b47211 */ /* 0x000fca00078fdaff */
[----:B------:R-:W-:-:S05]  /*1860*/  IMAD R3, R180, 0x50, -R9 ;  /* 0x00000050b4037824 */ /* 0x000fca00078e0a09 */
[----:B------:R-:W-:-:S04]  /*1870*/  VIMNMX R3, R3, R2, PT ;  /* 0x0000000203037248 */ /* 0x000fc80003fe0100 */
[----:B------:R-:W-:Y:S01]  /*1880*/  ISETP.GT.AND P0, PT, R3, R4, PT ;  /* 0x000000040300720c */ /* 0x000fe20003f04270 */
[----:B------:R-:W-:-:S05]  /*1890*/  IMAD.WIDE.U32 R4, R4, -0x33333333, RZ ;  /* 0xcccccccd04047825 */ /* 0x000fca00078e00ff */
[----:B------:R-:W-:-:S04]  /*18a0*/  SHF.R.U32.HI R121, RZ, 0x6, R5 ;  /* 0x00000006ff797819 */ /* 0x000fc80000011605 */
[----:B------:R-:W-:-:S03]  /*18b0*/  MOV R24, R121 ;  /* 0x0000007900187202 */ /* 0x000fc60000000f00 */
[----:B------:R-:W-:-:S04]  /*18c0*/  @P0 VIADD R0, R3, 0x4f ;  /* 0x0000004f03000836 */ /* 0x000fc80000000000 */
[----:B------:R-:W-:-:S05]  /*18d0*/  @P0 IMAD.HI R0, R0, 0x66666667, RZ ;  /* 0x6666666700000827 */ /* 0x000fca00078e02ff */
[----:B------:R-:W-:-:S04]  /*18e0*/  @P0 SHF.R.U32.HI R3, RZ, 0x1f, R0 ;  /* 0x0000001fff030819 */ /* 0x000fc80000011600 */
[----:B------:R-:W-:-:S04]  /*18f0*/  @P0 LEA.HI.SX32 R24, R0, R3, 0x1b ;  /* 0x0000000300180211 */ /* 0x000fc800078fdaff */
[----:B------:R-:W-:-:S13]  /*1900*/  ISETP.GT.AND P0, PT, R24, R121, PT ;  /* 0x000000791800720c */ /* 0x000fda0003f04270 */
[----:B0-----:R-:W-:Y:S05]  /*1910*/  @!P0 BRA `(.L_x_455) ;  /* 0x0000008c00908947 */ /* 0x001fea0003800000 */
[----:B------:R-:W-:Y:S01]  /*1920*/  VIADD R0, R16, 0x24400 ;  /* 0x0002440010007836 */ /* 0x000fe20000000000 */
[----:B------:R-:W-:Y:S04]  /*1930*/  BSSY B6, `(.L_x_456) ;  /* 0x0000013000067945 */ /* 0x000fe80003800000 */
[----:B------:R-:W-:-:S13]  /*1940*/  LOP3.LUT P0, RZ, R0, 0x3ff, RZ, 0xc0, !PT ;  /* 0x000003ff00ff7812 */ /* 0x000fda000780c0ff */
[----:B------:R-:W-:Y:S05]  /*1950*/  @!P0 BRA `(.L_x_457) ;  /* 0x0000000000408947 */ /* 0x000fea0003800000 */
[----:B------:R-:W-:Y:S01]  /*1960*/  MOV R0, 0x0 ;  /* 0x0000000000007802 */ /* 0x000fe20000000f00 */
[----:B------:R-:W-:Y:S01]  /*1970*/  ULDC.64 UR4, c[0x4][0x1b8] ;  /* 0x01006e0000047ab9 */ /* 0x000fe20000000a00 */
[----:B------:R-:W-:Y:S01]  /*1980*/  ULDC.64 UR6, c[0x4][0x128] ;  /* 0x01004a0000067ab9 */ /* 0x000fe20000000a00 */
[----:B------:R-:W-:Y:S01]  /*1990*/  IMAD.U32 R4, RZ, RZ, UR4 ;  /* 0x00000004ff047e24 */ /* 0x000fe2000f8e00ff */
[----:B------:R0:W1:Y:S01]  /*19a0*/  LDC.64 R14, c[0x4][R0] ;  /* 0x01000000000e7b82 */ /* 0x0000620000000a00 */
[----:B------:R-:W-:Y:S01]  /*19b0*/  MOV R5, UR5 ;  /* 0x0000000500057c02 */ /* 0x000fe20008000f00 */
[----:B------:R-:W-:Y:S01]  /*19c0*/  ULDC.64 UR4, c[0x4][0x1c0] ;  /* 0x0100700000047ab9 */ /* 0x000fe20000000a00 */
[----:B------:R-:W-:Y:S01]  /*19d0*/  MOV R10, UR6 ;  /* 0x00000006000a7c02 */ /* 0x000fe20008000f00 */
[----:B------:R-:W-:Y:S01]  /*19e0*/  IMAD.U32 R6, RZ, RZ, UR4 ;  /* 0x00000004ff067e24 */ /* 0x000fe2000f8e00ff */
[----:B------:R-:W-:Y:S01]  /*19f0*/  MOV R12, 0x1 ;  /* 0x00000001000c7802 */ /* 0x000fe20000000f00 */
[----:B------:R-:W-:-:S02]  /*1a00*/  IMAD.U32 R7, RZ, RZ, UR5 ;  /* 0x00000005ff077e24 */ /* 0x000fc4000f8e00ff */
[----:B------:R-:W-:Y:S02]  /*1a10*/  IMAD.U32 R11, RZ, RZ, UR7 ;  /* 0x00000007ff0b7e24 */ /* 0x000fe4000f8e00ff */
[----:B------:R-:W-:Y:S02]  /*1a20*/  IMAD.MOV.U32 R8, RZ, RZ, 0x70 ;  /* 0x00000070ff087424 */ /* 0x000fe400078e00ff */
[----:B0-----:R-:W-:-:S07]  /*1a30*/  IMAD.MOV.U32 R13, RZ, RZ, RZ ;  /* 0x000000ffff0d7224 */ /* 0x001fce00078e00ff */
[----:B------:R-:W-:-:S07]  /*1a40*/  LEPC R20, `(.L_x_457) ;  /* 0x000000001014794e */ /* 0x000fce0000000000 */
[----:B-1---5:R-:W-:Y:S05]  /*1a50*/  CALL.ABS.NOINC R14 ;  /* 0x000000000e007343 */ /* 0x022fea0003c00000 */
.L_x_457:
[----:B------:R-:W-:Y:S05]  /*1a60*/  BSYNC B6 ;  /* 0x0000000000067941 */ /* 0x000fea0003800000 */
.L_x_456:
[----:B------:R-:W-:Y:S01]  /*1a70*/  VIADD R0, R16, 0x400 ;  /* 0x0000040010007836 */ /* 0x000fe20000000000 */
[----:B------:R-:W-:Y:S04]  /*1a80*/  BSSY B6, `(.L_x_458) ;  /* 0x0000013000067945 */ /* 0x000fe80003800000 */
[----:B------:R-:W-:-:S13]  /*1a90*/  LOP3.LUT P0, RZ, R0, 0x3ff, RZ, 0xc0, !PT ;  /* 0x000003ff00ff7812 */ /* 0x000fda000780c0ff */
[----:B------:R-:W-:Y:S05]  /*1aa0*/  @!P0 BRA `(.L_x_459) ;  /* 0x0000000000408947 */ /* 0x000fea0003800000 */
[----:B------:R-:W-:Y:S01]  /*1ab0*/  MOV R0, 0x0 ;  /* 0x0000000000007802 */ /* 0x000fe20000000f00 */
[----:B------:R-:W-:Y:S01]  /*1ac0*/  ULDC.64 UR4, c[0x4][0x1b8] ;  /* 0x01006e0000047ab9 */ /* 0x000fe20000000a00 */
[----:B------:R-:W-:Y:S01]  /*1ad0*/  ULDC.64 UR6, c[0x4][0x128] ;  /* 0x01004a0000067ab9 */ /* 0x000fe20000000a00 */
[----:B------:R-:W-:Y:S01]  /*1ae0*/  MOV R4, UR4 ;  /* 0x0000000400047c02 */ /* 0x000fe20008000f00 */
[----:B------:R0:W1:Y:S01]  /*1af0*/  LDC.64 R14, c[0x4][R0] ;  /* 0x01000000000e7b82 */ /* 0x0000620000000a00 */
[----:B------:R-:W-:Y:S01]  /*1b00*/  IMAD.U32 R5, RZ, RZ, UR5 ;  /* 0x00000005ff057e24 */ /* 0x000fe2000f8e00ff */
[----:B------:R-:W-:Y:S01]  /*1b10*/  ULDC.64 UR4, c[0x4][0x1c0] ;  /* 0x0100700000047ab9 */ /* 0x000fe20000000a00 */
[----:B------:R-:W-:Y:S01]  /*1b20*/  IMAD.U32 R10, RZ, RZ, UR6 ;  /* 0x00000006ff0a7e24 */ /* 0x000fe2000f8e00ff */
[----:B------:R-:W-:Y:S01]  /*1b30*/  MOV R7, UR5 ;  /* 0x0000000500077c02 */ /* 0x000fe20008000f00 */
[----:B------:R-:W-:Y:S01]  /*1b40*/  IMAD.U32 R6, RZ, RZ, UR4 ;  /* 0x00000004ff067e24 */ /* 0x000fe2000f8e00ff */
[----:B------:R-:W-:Y:S01]  /*1b50*/  MOV R8, 0x70 ;  /* 0x0000007000087802 */ /* 0x000fe20000000f00 */
[----:B------:R-:W-:-:S02]  /*1b60*/  IMAD.U32 R11, RZ, RZ, UR7 ;  /* 0x00000007ff0b7e24 */ /* 0x000fc4000f8e00ff */
[----:B------:R-:W-:Y:S02]  /*1b70*/  IMAD.MOV.U32 R12, RZ, RZ, 0x1 ;  /* 0x00000001ff0c7424 */ /* 0x000fe400078e00ff */
[----:B0-----:R-:W-:-:S07]  /*1b80*/  IMAD.MOV.U32 R13, RZ, RZ, RZ ;  /* 0x000000ffff0d7224 */ /* 0x001fce00078e00ff */
[----:B------:R-:W-:-:S07]  /*1b90*/  LEPC R20, `(.L_x_459) ;  /* 0x000000001014794e */ /* 0x000fce0000000000 */
[----:B-1---5:R-:W-:Y:S05]  /*1ba0*/  CALL.ABS.NOINC R14 ;  /* 0x000000000e007343 */ /* 0x022fea0003c00000 */
.L_x_459:
[----:B------:R-:W-:Y:S05]  /*1bb0*/  BSYNC B6 ;  /* 0x0000000000067941 */ /* 0x000fea0003800000 */
.L_x_458:
[----:B------:R-:W-:Y:S01]  /*1bc0*/  ULDC.64 UR4, c[0x0][0x9f8] ;  /* 0x00027e0000047ab9 */ /* 0x000fe20000000a00 */
[----:B------:R-:W-:Y:S01]  /*1bd0*/  ULDC.64 UR6, c[0x0][0x208] ;  /* 0x0000820000067ab9 */ /* 0x000fe20000000a00 */
[----:B------:R-:W-:Y:S01]  /*1be0*/  ISETP.NE.U32.AND P0, PT, RZ, UR4, PT ;  /* 0x00000004ff007c0c */ /* 0x000fe2000bf05070 */
[----:B------:R-:W0:Y:S08]  /*1bf0*/  LDC R0, c[0x0][0x428] ;  /* 0x00010a00ff007b82 */ /* 0x000e300000000800 */
[----:B------:R-:W1:Y:S01]  /*1c00*/  LDC.64 R98, c[0x0][0x2f0] ;  /* 0x0000bc00ff627b82 */ /* 0x000e620000000a00 */
[----:B------:R-:W-:Y:S01]  /*1c10*/  ISETP.NE.AND.EX P0, PT, RZ, UR5, PT, P0 ;  /* 0x00000005ff007c0c */ /* 0x000fe2000bf05300 */
[----:B------:R-:W-:Y:S01]  /*1c20*/  ULDC.64 UR8, c[0x0][0x320] ;  /* 0x0000c80000087ab9 */ /* 0x000fe20000000a00 */
[----:B------:R-:W-:-:S05]  /*1c30*/  IADD3 R113, R26, R27, RZ ;  /* 0x0000001b1a717210 */ /* 0x000fca0007ffe0ff */
[----:B------:R-:W2:Y:S06]  /*1c40*/  LDC.64 R104, c[0x0][0x3e8] ;  /* 0x0000fa00ff687b82 */ /* 0x000eac0000000a00 */
[----:B------:R-:W-:Y:S02]  /*1c50*/  @P0 IADD3 R4, P1, R28, UR4, RZ ;  /* 0x000000041c040c10 */ /* 0x000fe4000ff3e0ff */
[----:B------:R-:W3:Y:S02]  /*1c60*/  LDC R120, c[0x0][0x3d4] ;  /* 0x0000f500ff787b82 */ /* 0x000ee40000000800 */
[----:B------:R-:W-:Y:S01]  /*1c70*/  @P0 IADD3.X R5, R29, UR5, RZ, P1, !PT ;  /* 0x000000051d050c10 */ /* 0x000fe20008ffe4ff */
[----:B------:R-:W-:-:S04]  /*1c80*/  ULDC.64 UR4, c[0x0][0x2f8] ;  /* 0x0000be0000047ab9 */ /* 0x000fc80000000a00 */
[----:B------:R4:W3:Y:S01]  /*1c90*/  @P0 LDG.E R25, desc[UR6][R4.64] ;  /* 0x0000000604190981 */ /* 0x0008e2000c1e1900 */
[----:B0-----:R-:W-:Y:S01]  /*1ca0*/  ISETP.NE.AND P0, PT, R0, 0x1, PT ;  /* 0x000000010000780c */ /* 0x001fe20003f05270 */
[----:B------:R-:W-:Y:S01]  /*1cb0*/  ULDC UR6, c[0x0][0x2e4] ;  /* 0x0000b90000067ab9 */ /* 0x000fe20000000800 */
[----:B------:R-:W-:Y:S01]  /*1cc0*/  SHF.R.S32.HI R12, RZ, 0x1f, R113 ;  /* 0x0000001fff0c7819 */ /* 0x000fe20000011471 */
[----:B------:R-:W0:Y:S01]  /*1cd0*/  LDC.64 R110, c[0x0][0x3d8] ;  /* 0x0000f600ff6e7b82 */ /* 0x000e220000000a00 */
[----:B------:R-:W-:Y:S01]  /*1ce0*/  ISETP.GE.AND P1, PT, R213, UR6, PT ;  /* 0x00000006d5007c0c */ /* 0x000fe2000bf26270 */
[----:B-1----:R-:W-:Y:S01]  /*1cf0*/  IMAD.SHL.U32 R130, R98, 0x20, RZ ;  /* 0x0000002062827824 */ /* 0x002fe200078e00ff */
[----:B------:R-:W-:Y:S01]  /*1d00*/  SHF.R.S32.HI R117, RZ, 0x1f, R18 ;  /* 0x0000001fff757819 */ /* 0x000fe20000011412 */
[-C--:B------:R-:W-:Y:S01]  /*1d10*/  IMAD R6, R12, R98.reuse, RZ ;  /* 0x000000620c067224 */ /* 0x080fe200078e02ff */
[----:B------:R-:W-:Y:S01]  /*1d20*/  SHF.R.S32.HI R23, RZ, 0x1f, R22 ;  /* 0x0000001fff177819 */ /* 0x000fe20000011416 */
[----:B----4-:R-:W-:Y:S01]  /*1d30*/  IMAD.WIDE.U32 R4, R113, R98, RZ ;  /* 0x0000006271047225 */ /* 0x010fe200078e00ff */
[----:B------:R-:W-:-:S02]  /*1d40*/  ISETP.GE.AND P2, PT, R223, UR6, PT ;  /* 0x00000006df007c0c */ /* 0x000fc4000bf46270 */
[----:B------:R-:W-:Y:S01]  /*1d50*/  SHF.L.U64.HI R129, R98, 0x5, R99 ;  /* 0x0000000562817819 */ /* 0x000fe20000010263 */
[----:B------:R-:W1:Y:S01]  /*1d60*/  @P0 LDC R3, c[0x0][0x42c] ;  /* 0x00010b00ff030b82 */ /* 0x000e620000000800 */
[----:B--2---:R-:W-:Y:S01]  /*1d70*/  IMAD.WIDE.U32 R100, R18, R104, R22 ;  /* 0x0000006812647225 */ /* 0x004fe200078e0016 */
[C---:B------:R-:W-:Y:S02]  /*1d80*/  SHF.L.U64.HI R131, R98.reuse, 0x6, R99 ;  /* 0x0000000662837819 */ /* 0x040fe40000010263 */
[----:B------:R-:W-:Y:S01]  /*1d90*/  SHF.L.U32 R132, R98, 0x6, RZ ;  /* 0x0000000662847819 */ /* 0x000fe200000006ff */
[C---:B------:R-:W-:Y:S01]  /*1da0*/  IMAD.SHL.U32 R32, R104.reuse, 0x20, RZ ;  /* 0x0000002068207824 */ /* 0x040fe200078e00ff */
[C-C-:B------:R-:W-:Y:S01]  /*1db0*/  SHF.L.U64.HI R34, R104.reuse, 0x5, R105.reuse ;  /* 0x0000000568227819 */ /* 0x140fe20000010269 */
[C---:B------:R-:W-:Y:S01]  /*1dc0*/  IMAD.SHL.U32 R31, R104.reuse, 0x40, RZ ;  /* 0x00000040681f7824 */ /* 0x040fe200078e00ff */
[----:B------:R-:W2:Y:S01]  /*1dd0*/  @P0 LDC R7, c[0x0][0x430] ;  /* 0x00010c00ff070b82 */ /* 0x000ea20000000800 */
[----:B------:R-:W-:-:S02]  /*1de0*/  SHF.L.U64.HI R33, R104, 0x6, R105 ;  /* 0x0000000668217819 */ /* 0x000fc40000010269 */
[C---:B------:R-:W-:Y:S01]  /*1df0*/  IADD3 R112, P3, R18.reuse, R113, RZ ;  /* 0x0000007112707210 */ /* 0x040fe20007f7e0ff */
[----:B0-----:R-:W-:Y:S01]  /*1e00*/  IMAD.WIDE.U32 R106, R18, R110, R22 ;  /* 0x0000006e126a7225 */ /* 0x001fe200078e0016 */
[C-C-:B------:R-:W-:Y:S02]  /*1e10*/  SHF.L.U64.HI R30, R110.reuse, 0x5, R111.reuse ;  /* 0x000000056e1e7819 */ /* 0x140fe4000001026f */
[C---:B------:R-:W-:Y:S01]  /*1e20*/  SHF.L.U64.HI R29, R110.reuse, 0x6, R111 ;  /* 0x000000066e1d7819 */ /* 0x040fe2000001026f */
[----:B------:R-:W-:Y:S01]  /*1e30*/  IMAD R127, R111, 0x50, RZ ;  /* 0x000000506f7f7824 */ /* 0x000fe200078e02ff */
[C---:B------:R-:W-:Y:S01]  /*1e40*/  SHF.L.U32 R28, R110.reuse, 0x5, RZ ;  /* 0x000000056e1c7819 */ /* 0x040fe200000006ff */
[----:B------:R-:W-:Y:S02]  /*1e50*/  IMAD.SHL.U32 R27, R110, 0x40, RZ ;  /* 0x000000406e1b7824 */ /* 0x000fe400078e00ff */
[----:B-1----:R-:W-:-:S04]  /*1e60*/  @P0 IMAD.HI.U32 R0, R150, R3, RZ ;  /* 0x0000000396000227 */ /* 0x002fc800078e00ff */
[----:B------:R-:W-:Y:S01]  /*1e70*/  IMAD R3, R113, R99, R6 ;  /* 0x0000006371037224 */ /* 0x000fe200078e0206 */
[----:B------:R-:W-:Y:S02]  /*1e80*/  IADD3.X R113, R12, R117, RZ, P3, !PT ;  /* 0x000000750c717210 */ /* 0x000fe40001ffe4ff */
[----:B--2---:R-:W-:Y:S01]  /*1e90*/  @P0 SHF.R.U32.HI R150, RZ, R7, R0 ;  /* 0x00000007ff960219 */ /* 0x004fe20000011600 */
[----:B------:R-:W-:Y:S01]  /*1ea0*/  IMAD.IADD R5, R5, 0x1, R3 ;  /* 0x0000000105057824 */ /* 0x000fe200078e0203 */
[----:B------:R-:W-:Y:S02]  /*1eb0*/  SEL R3, RZ, 0xffffffff, P1 ;  /* 0xffffffffff037807 */ /* 0x000fe40000800000 */
[----:B------:R-:W-:Y:S01]  /*1ec0*/  SHF.R.S32.HI R6, RZ, 0x1f, R150 ;  /* 0x0000001fff067819 */ /* 0x000fe20000011496 */
[----:B------:R-:W-:Y:S01]  /*1ed0*/  IMAD.WIDE.U32 R4, R150, UR4, R4 ;  /* 0x0000000496047c25 */ /* 0x000fe2000f8e0004 */
[----:B------:R-:W-:Y:S02]  /*1ee0*/  ISETP.GE.AND P0, PT, R212, UR6, PT ;  /* 0x00000006d4007c0c */ /* 0x000fe4000bf06270 */
[----:B---3--:R-:W-:Y:S01]  /*1ef0*/  ISETP.GE.AND P1, PT, R213, R120, PT ;  /* 0x00000078d500720c */ /* 0x008fe20003f26270 */
[----:B------:R-:W-:Y:S01]  /*1f00*/  IMAD R7, R6, UR4, RZ ;  /* 0x0000000406077c24 */ /* 0x000fe2000f8e02ff */
[----:B------:R-:W-:Y:S01]  /*1f10*/  SEL R0, RZ, 0x1, P0 ;  /* 0x00000001ff007807 */ /* 0x000fe20000000000 */
[----:B------:R-:W-:Y:S01]  /*1f20*/  IMAD.SHL.U32 R3, R3, 0x2, RZ ;  /* 0x0000000203037824 */ /* 0x000fe200078e00ff */
[----:B------:R-:W-:Y:S01]  /*1f30*/  ISETP.GE.AND P0, PT, R224, UR6, PT ;  /* 0x00000006e0007c0c */ /* 0x000fe2000bf06270 */
[----:B------:R-:W-:Y:S01]  /*1f40*/  IMAD R7, R150, UR5, R7 ;  /* 0x0000000596077c24 */ /* 0x000fe2000f8e0207 */
[----:B------:R-:W-:Y:S01]  /*1f50*/  ULDC.64 UR4, c[0x0][0xa08] ;  /* 0x0002820000047ab9 */ /* 0x000fe20000000a00 */
[----:B------:R-:W-:Y:S01]  /*1f60*/  IMAD.MOV.U32 R38, RZ, RZ, R4 ;  /* 0x000000ffff267224 */ /* 0x000fe200078e0004 */
[----:B------:R-:W-:Y:S01]  /*1f70*/  LOP3.LUT R0, R3, 0x2, R0, 0xe2, !PT ;  /* 0x0000000203007812 */ /* 0x000fe200078ee200 */
[----:B------:R-:W-:Y:S01]  /*1f80*/  IMAD.MOV.U32 R4, RZ, RZ, R212 ;  /* 0x000000ffff047224 */ /* 0x000fe200078e00d4 */
[----:B------:R-:W-:-:S02]  /*1f90*/  SEL R3, RZ, 0x4, P0 ;  /* 0x00000004ff037807 */ /* 0x000fc40000000000 */
[----:B------:R-:W-:Y:S02]  /*1fa0*/  ISETP.NE.U32.AND P0, PT, RZ, UR4, PT ;  /* 0x00000004ff007c0c */ /* 0x000fe4000bf05070 */
[----:B------:R-:W-:Y:S02]  /*1fb0*/  LOP3.LUT R3, R0, R3, RZ, 0xfc, !PT ;  /* 0x0000000300037212 */ /* 0x000fe400078efcff */
[----:B------:R-:W-:Y:S01]  /*1fc0*/  ISETP.NE.AND.EX P0, PT, RZ, UR5, PT, P0 ;  /* 0x00000005ff007c0c */ /* 0x000fe2000bf05300 */
[----:B------:R-:W-:Y:S01]  /*1fd0*/  ULDC.64 UR4, c[0x0][0x300] ;  /* 0x0000c00000047ab9 */ /* 0x000fe20000000a00 */
[----:B------:R-:W-:Y:S01]  /*1fe0*/  IADD3 R39, R5, R7, RZ ;  /* 0x0000000705277210 */ /* 0x000fe20007ffe0ff */
[----:B------:R-:W-:Y:S01]  /*1ff0*/  IMAD R7, R6, UR8, RZ ;  /* 0x0000000806077c24 */ /* 0x000fe2000f8e02ff */
[----:B------:R-:W-:Y:S01]  /*2000*/  SHF.R.S32.HI R5, RZ, 0x1f, R212 ;  /* 0x0000001fff057819 */ /* 0x000fe200000114d4 */
[----:B------:R-:W-:Y:S01]  /*2010*/  IMAD R6, R117, R104, RZ ;  /* 0x0000006875067224 */ /* 0x000fe200078e02ff */
[----:B------:R-:W-:Y:S01]  /*2020*/  LOP3.LUT R26, R3, 0x1, RZ, 0xc0, !PT ;  /* 0x00000001031a7812 */ /* 0x000fe200078ec0ff */
[----:B------:R-:W-:-:S02]  /*2030*/  IMAD R15, R150, UR9, R7 ;  /* 0x00000009960f7c24 */ /* 0x000fc4000f8e0207 */
[-C--:B------:R-:W-:Y:S02]  /*2040*/  IMAD R7, R117, R98.reuse, RZ ;  /* 0x0000006275077224 */ /* 0x080fe400078e02ff */
[C---:B------:R-:W-:Y:S02]  /*2050*/  IMAD R13, R18.reuse, R105, R6 ;  /* 0x00000069120d7224 */ /* 0x040fe400078e0206 */
[C---:B------:R-:W-:Y:S02]  /*2060*/  IMAD R35, R18.reuse, R99, R7 ;  /* 0x0000006312237224 */ /* 0x040fe400078e0207 */
[----:B------:R-:W-:-:S04]  /*2070*/  IMAD.WIDE.U32 R6, R18, R98, R4 ;  /* 0x0000006212067225 */ /* 0x000fc800078e0004 */
[--C-:B------:R-:W-:Y:S02]  /*2080*/  IMAD.WIDE.U32 R8, R150, UR8, R4.reuse ;  /* 0x0000000896087c25 */ /* 0x100fe4000f8e0004 */
[----:B------:R-:W0:Y:S02]  /*2090*/  S2R R150, SR_TID.X ;  /* 0x0000000000967919 */ /* 0x000e240000002100 */
[----:B------:R-:W-:Y:S01]  /*20a0*/  IMAD.WIDE.U32 R102, R18, R104, R4 ;  /* 0x0000006812667225 */ /* 0x000fe200078e0004 */
[----:B------:R-:W-:-:S03]  /*20b0*/  IADD3 R9, R9, R15, RZ ;  /* 0x0000000f09097210 */ /* 0x000fc60007ffe0ff */
[----:B------:R-:W-:Y:S01]  /*20c0*/  IMAD.WIDE.U32 R108, R18, R110, R4 ;  /* 0x0000006e126c7225 */ /* 0x000fe200078e0004 */
[----:B------:R-:W-:Y:S02]  /*20d0*/  SEL R4, R120, RZ, P1 ;  /* 0x000000ff78047207 */ /* 0x000fe40000800000 */
[----:B------:R-:W-:Y:S01]  /*20e0*/  IADD3 R103, R13, R103, RZ ;  /* 0x000000670d677210 */ /* 0x000fe20007ffe0ff */
[----:B------:R-:W-:Y:S02]  /*20f0*/  IMAD.IADD R101, R101, 0x1, R13 ;  /* 0x0000000165657824 */ /* 0x000fe400078e020d */
[----:B-----5:R-:W-:-:S04]  /*2100*/  IMAD.WIDE.U32 R100, R147, R104, R100 ;  /* 0x0000006893647225 */ /* 0x020fc800078e0064 */
[----:B------:R-:W-:Y:S01]  /*2110*/  IMAD.WIDE.U32 R102, R147, R104, R102 ;  /* 0x0000006893667225 */ /* 0x000fe200078e0066 */
[----:B0-----:R-:W-:Y:S02]  /*2120*/  LEA.HI R150, R150, 0x8, RZ, 0x19 ;  /* 0x0000000896967811 */ /* 0x001fe400078fc8ff */
[----:B------:R-:W-:Y:S02]  /*2130*/  SHF.R.S32.HI R0, RZ, 0x1f, R25 ;  /* 0x0000001fff007819 */ /* 0x000fe40000011419 */
[----:B------:R-:W-:Y:S02]  /*2140*/  SEL R11, R25, RZ, !P0 ;  /* 0x000000ff190b7207 */ /* 0x000fe40004000000 */
[----:B------:R-:W-:-:S03]  /*2150*/  SEL R0, R0, RZ, !P0 ;  /* 0x000000ff00007207 */ /* 0x000fc60004000000 */
[----:B------:R-:W-:-:S04]  /*2160*/  IMAD.WIDE.U32 R38, R11, UR4, R38 ;  /* 0x000000040b267c25 */ /* 0x000fc8000f8e0026 */
[----:B------:R-:W-:Y:S01]  /*2170*/  IMAD R10, R0, UR4, RZ ;  /* 0x00000004000a7c24 */ /* 0x000fe2000f8e02ff */
[----:B------:R-:W-:Y:S02]  /*2180*/  IADD3 R36, P0, R38, R6, RZ ;  /* 0x0000000626247210 */ /* 0x000fe40007f1e0ff */
[----:B------:R-:W-:Y:S01]  /*2190*/  IADD3 R6, R213, R4, RZ ;  /* 0x00000004d5067210 */ /* 0x000fe20007ffe0ff */
[----:B------:R-:W-:Y:S01]  /*21a0*/  IMAD R37, R11, UR5, R10 ;  /* 0x000000050b257c24 */ /* 0x000fe2000f8e020a */
[----:B------:R-:W-:Y:S02]  /*21b0*/  ULDC.64 UR4, c[0x0][0x328] ;  /* 0x0000ca0000047ab9 */ /* 0x000fe40000000a00 */
[----:B------:R-:W-:Y:S02]  /*21c0*/  IMAD R0, R0, UR4, RZ ;  /* 0x0000000400007c24 */ /* 0x000fe4000f8e02ff */
[----:B------:R-:W-:Y:S02]  /*21d0*/  IMAD.IADD R37, R39, 0x1, R37 ;  /* 0x0000000127257824 */ /* 0x000fe400078e0225 */
[----:B------:R-:W-:-:S02]  /*21e0*/  IMAD R41, R11, UR5, R0 ;  /* 0x000000050b297c24 */ /* 0x000fc4000f8e0200 */
[----:B------:R-:W-:Y:S01]  /*21f0*/  IMAD R0, R117, R110, RZ ;  /* 0x0000006e75007224 */ /* 0x000fe200078e02ff */
[----:B------:R-:W-:Y:S01]  /*2200*/  IADD3.X R35, R37, R7, R35, P0, !PT ;  /* 0x0000000725237210 */ /* 0x000fe200007fe423 */
[----:B------:R-:W-:Y:S01]  /*2210*/  IMAD.WIDE.U32 R96, R11, UR4, R8 ;  /* 0x000000040b607c25 */ /* 0x000fe2000f8e0008 */
[----:B------:R-:W-:-:S03]  /*2220*/  ISETP.GE.AND P0, PT, R212, R120, PT ;  /* 0x00000078d400720c */ /* 0x000fc60003f06270 */
[----:B------:R-:W-:Y:S01]  /*2230*/  IMAD R9, R18, R111, R0 ;  /* 0x0000006f12097224 */ /* 0x000fe200078e0200 */
[C---:B------:R-:W-:Y:S01]  /*2240*/  SEL R7, R120.reuse, RZ, P0 ;  /* 0x000000ff78077207 */ /* 0x040fe20000000000 */
[----:B------:R-:W-:Y:S02]  /*2250*/  IMAD.SHL.U32 R120, R120, 0x2, RZ ;  /* 0x0000000278787824 */ /* 0x000fe400078e00ff */
[----:B------:R-:W-:Y:S02]  /*2260*/  IMAD.IADD R107, R107, 0x1, R9 ;  /* 0x000000016b6b7824 */ /* 0x000fe400078e0209 */
[----:B------:R-:W-:Y:S02]  /*2270*/  IMAD.IADD R7, R212, 0x1, R7 ;  /* 0x00000001d4077824 */ /* 0x000fe400078e0207 */
[----:B------:R-:W-:Y:S01]  /*2280*/  IMAD.IADD R109, R9, 0x1, R109 ;  /* 0x00000001096d7824 */ /* 0x000fe200078e026d */
[----:B------:R-:W-:Y:S01]  /*2290*/  SHF.R.S32.HI R9, RZ, 0x1f, R6 ;  /* 0x0000001fff097819 */ /* 0x000fe20000011406 */
[----:B------:R-:W-:Y:S01]  /*22a0*/  IMAD.WIDE.U32 R106, R147, R110, R106 ;  /* 0x0000006e936a7225 */ /* 0x000fe200078e006a */
[----:B------:R-:W-:-:S02]  /*22b0*/  SHF.R.S32.HI R0, RZ, 0x1f, R7 ;  /* 0x0000001fff007819 */ /* 0x000fc40000011407 */
[----:B------:R-:W-:Y:S01]  /*22c0*/  LEA.HI R8, R9, R6, RZ, 0x3 ;  /* 0x0000000609087211 */ /* 0x000fe200078f18ff */
[----:B------:R-:W-:Y:S01]  /*22d0*/  IMAD.WIDE.U32 R108, R147, R110, R108 ;  /* 0x0000006e936c7225 */ /* 0x000fe200078e006c */
[CC--:B------:R-:W-:Y:S02]  /*22e0*/  LEA.HI R5, R0.reuse, R7.reuse, RZ, 0x6 ;  /* 0x0000000700057211 */ /* 0x0c0fe400078f30ff */
[----:B------:R-:W-:Y:S02]  /*22f0*/  LEA.HI R4, R0, R7, RZ, 0x3 ;  /* 0x0000000700047211 */ /* 0x000fe400078f18ff */
[----:B------:R-:W-:Y:S02]  /*2300*/  SHF.R.S32.HI R7, RZ, 0x6, R5 ;  /* 0x00000006ff077819 */ /* 0x000fe40000011405 */
[----:B------:R-:W-:Y:S02]  /*2310*/  LOP3.LUT R5, R231, 0x38, R4, 0xf8, !PT ;  /* 0x00000038e7057812 */ /* 0x000fe400078ef804 */
[----:B------:R-:W-:Y:S01]  /*2320*/  LEA.HI R6, R9, R6, RZ, 0x6 ;  /* 0x0000000609067211 */ /* 0x000fe200078f30ff */
[----:B------:R-:W-:Y:S01]  /*2330*/  IMAD R144, R7, 0x1400, R234 ;  /* 0x0000140007907824 */ /* 0x000fe200078e02ea */
[----:B------:R-:W-:Y:S01]  /*2340*/  LOP3.LUT R5, R5, R232, RZ, 0x3c, !PT ;  /* 0x000000e805057212 */ /* 0x000fe200078e3cff */
[C---:B------:R-:W-:Y:S01]  /*2350*/  IMAD R142, R7.reuse, 0x1400, R230 ;  /* 0x00001400078e7824 */ /* 0x040fe200078e02e6 */
[----:B------:R-:W-:Y:S01]  /*2360*/  LOP3.LUT R0, R226, 0x38, R4, 0xf8, !PT ;  /* 0x00000038e2007812 */ /* 0x000fe200078ef804 */
[----:B------:R-:W-:Y:S01]  /*2370*/  IMAD R134, R7, 0x1400, R228 ;  /* 0x0000140007867824 */ /* 0x000fe200078e02e4 */
[----:B------:R-:W-:Y:S01]  /*2380*/  SHF.R.S32.HI R7, RZ, 0x6, R6 ;  /* 0x00000006ff077819 */ /* 0x000fe20000011406 */
[----:B------:R-:W-:Y:S01]  /*2390*/  IMAD.IADD R144, R144, 0x1, R5 ;  /* 0x0000000190907824 */ /* 0x000fe200078e0205 */
[----:B------:R-:W-:-:S02]  /*23a0*/  LOP3.LUT R5, R231, 0x38, R8, 0xf8, !PT ;  /* 0x00000038e7057812 */ /* 0x000fc400078ef808 */
[----:B------:R-:W-:Y:S01]  /*23b0*/  LOP3.LUT R9, R0, R229, RZ, 0x3c, !PT ;  /* 0x000000e500097212 */ /* 0x000fe200078e3cff */
[----:B------:R-:W-:Y:S01]  /*23c0*/  IMAD R143, R7, 0x1400, R234 ;  /* 0x00001400078f7824 */ /* 0x000fe200078e02ea */
[----:B------:R-:W-:Y:S01]  /*23d0*/  LOP3.LUT R0, R5, R232, RZ, 0x3c, !PT ;  /* 0x000000e805007212 */ /* 0x000fe200078e3cff */
[C---:B------:R-:W-:Y:S01]  /*23e0*/  IMAD R135, R7.reuse, 0x1400, R230 ;  /* 0x0000140007877824 */ /* 0x040fe200078e02e6 */
[----:B------:R-:W-:Y:S01]  /*23f0*/  SHF.R.S32.HI R5, RZ, 0x1f, R147 ;  /* 0x0000001fff057819 */ /* 0x000fe20000011493 */
[----:B------:R-:W-:Y:S01]  /*2400*/  IMAD R133, R7, 0x1400, R228 ;  /* 0x0000140007857824 */ /* 0x000fe200078e02e4 */
[----:B------:R-:W-:Y:S01]  /*2410*/  LOP3.LUT R10, R225, 0x38, R4, 0xf8, !PT ;  /* 0x00000038e10a7812 */ /* 0x000fe200078ef804 */
[----:B------:R-:W-:Y:S01]  /*2420*/  IMAD.IADD R143, R143, 0x1, R0 ;  /* 0x000000018f8f7824 */ /* 0x000fe200078e0200 */
[--C-:B------:R-:W-:Y:S01]  /*2430*/  LOP3.LUT R6, R226, 0x38, R8.reuse, 0xf8, !PT ;  /* 0x00000038e2067812 */ /* 0x100fe200078ef808 */
[----:B------:R-:W-:Y:S01]  /*2440*/  IMAD R0, R5, R104, RZ ;  /* 0x0000006805007224 */ /* 0x000fe200078e02ff */
[----:B------:R-:W-:Y:S01]  /*2450*/  LOP3.LUT R11, R10, R227, RZ, 0x3c, !PT ;  /* 0x000000e30a0b7212 */ /* 0x000fe200078e3cff */
[----:B------:R-:W-:Y:S01]  /*2460*/  IMAD R7, R99, 0x50, RZ ;  /* 0x0000005063077824 */ /* 0x000fe200078e02ff */
[----:B------:R-:W-:Y:S01]  /*2470*/  LOP3.LUT R10, R225, 0x38, R8, 0xf8, !PT ;  /* 0x00000038e10a7812 */ /* 0x000fe200078ef808 */
[----:B------:R-:W-:Y:S01]  /*2480*/  IMAD R21, R147, R105, R0 ;  /* 0x0000006993157224 */ /* 0x000fe200078e0200 */
[----:B------:R-:W-:Y:S01]  /*2490*/  IADD3 R142, R142, R9, RZ ;  /* 0x000000098e8e7210 */ /* 0x000fe20007ffe0ff */
[----:B------:R-:W-:Y:S01]  /*24a0*/  IMAD R0, R5, R110, RZ ;  /* 0x0000006e05007224 */ /* 0x000fe200078e02ff */
[----:B------:R-:W-:Y:S01]  /*24b0*/  LOP3.LUT R10, R10, R227, RZ, 0x3c, !PT ;  /* 0x000000e30a0a7212 */ /* 0x000fe200078e3cff */
[----:B------:R-:W-:Y:S01]  /*24c0*/  IMAD R9, R105, 0x50, RZ ;  /* 0x0000005069097824 */ /* 0x000fe200078e02ff */
[----:B------:R-:W-:Y:S01]  /*24d0*/  LOP3.LUT R6, R6, R229, RZ, 0x3c, !PT ;  /* 0x000000e506067212 */ /* 0x000fe200078e3cff */
[----:B------:R-:W-:Y:S01]  /*24e0*/  IMAD R15, R147, R111, R0 ;  /* 0x0000006f930f7224 */ /* 0x000fe200078e0200 */
[----:B------:R-:W-:Y:S01]  /*24f0*/  SEL R0, RZ, 0x8, P2 ;  /* 0x00000008ff007807 */ /* 0x000fe20001000000 */
[----:B------:R-:W-:Y:S01]  /*2500*/  IMAD.IADD R134, R134, 0x1, R11 ;  /* 0x0000000186867824 */ /* 0x000fe200078e020b */
[----:B------:R-:W-:Y:S01]  /*2510*/  LOP3.LUT R13, R4, 0xfffffff8, RZ, 0xc0, !PT ;  /* 0xfffffff8040d7812 */ /* 0x000fe200078ec0ff */
[----:B------:R-:W-:Y:S01]  /*2520*/  IMAD.WIDE.U32 R98, R98, 0x50, RZ ;  /* 0x0000005062627825 */ /* 0x000fe200078e00ff */
[----:B------:R-:W-:-:S02]  /*2530*/  LOP3.LUT R0, R3, R0, RZ, 0xfc, !PT ;  /* 0x0000000003007212 */ /* 0x000fc400078efcff */
[----:B------:R-:W-:Y:S01]  /*2540*/  LOP3.LUT R11, R8, 0xfffffff8, RZ, 0xc0, !PT ;  /* 0xfffffff8080b7812 */ /* 0x000fe200078ec0ff */
[----:B------:R-:W-:Y:S01]  /*2550*/  IMAD.WIDE.U32 R104, R104, 0x50, RZ ;  /* 0x0000005068687825 */ /* 0x000fe200078e00ff */
[----:B------:R-:W-:Y:S02]  /*2560*/  IADD3 R135, R135, R6, RZ ;  /* 0x0000000687877210 */ /* 0x000fe40007ffe0ff */
[----:B------:R-:W-:Y:S01]  /*2570*/  IADD3 R20, R107, R15, RZ ;  /* 0x0000000f6b147210 */ /* 0x000fe20007ffe0ff */
[----:B------:R-:W-:Y:S01]  /*2580*/  IMAD.WIDE.U32 R110, R110, 0x50, RZ ;  /* 0x000000506e6e7825 */ /* 0x000fe200078e00ff */
[----:B------:R-:W-:Y:S02]  /*2590*/  SHF.R.S32.HI R12, RZ, 0x3, R8 ;  /* 0x00000003ff0c7819 */ /* 0x000fe40000011408 */
[----:B------:R-:W-:Y:S01]  /*25a0*/  SHF.R.S32.HI R14, RZ, 0x3, R4 ;  /* 0x00000003ff0e7819 */ /* 0x000fe20000011404 */
[----:B------:R-:W-:Y:S01]  /*25b0*/  IMAD.IADD R133, R133, 0x1, R10 ;  /* 0x0000000185857824 */ /* 0x000fe200078e020a */
[----:B------:R-:W-:Y:S01]  /*25c0*/  IADD3 R127, R111, R127, RZ ;  /* 0x0000007f6f7f7210 */ /* 0x000fe20007ffe0ff */
[----:B------:R-:W-:Y:S01]  /*25d0*/  IMAD.IADD R126, R99, 0x1, R7 ;  /* 0x00000001637e7824 */ /* 0x000fe200078e0207 */
[C---:B------:R-:W-:Y:S01]  /*25e0*/  LOP3.LUT R10, R0.reuse, 0x2, RZ, 0xc0, !PT ;  /* 0x00000002000a7812 */ /* 0x040fe200078ec0ff */
[----:B------:R-:W-:Y:S01]  /*25f0*/  IMAD.IADD R128, R105, 0x1, R9 ;  /* 0x0000000169807824 */ /* 0x000fe200078e0209 */
[C---:B------:R-:W-:Y:S01]  /*2600*/  LOP3.LUT R9, R0.reuse, 0x4, RZ, 0xc0, !PT ;  /* 0x0000000400097812 */ /* 0x040fe200078ec0ff */
[----:B------:R-:W-:Y:S01]  /*2610*/  IMAD.IADD R25, R101, 0x1, R21 ;  /* 0x0000000165197824 */ /* 0x000fe200078e0215 */
[----:B------:R-:W-:Y:S01]  /*2620*/  LOP3.LUT R8, R0, 0x8, RZ, 0xc0, !PT ;  /* 0x0000000800087812 */ /* 0x000fe200078ec0ff */
[----:B------:R-:W-:Y:S01]  /*2630*/  IMAD.IADD R21, R21, 0x1, R103 ;  /* 0x0000000115157824 */ /* 0x000fe200078e0267 */
[----:B------:R-:W-:Y:S01]  /*2640*/  SHF.R.S32.HI R7, RZ, 0x1f, R13 ;  /* 0x0000001fff077819 */ /* 0x000fe2000001140d */
[----:B------:R-:W-:Y:S01]  /*2650*/  IMAD.IADD R15, R15, 0x1, R109 ;  /* 0x000000010f0f7824 */ /* 0x000fe200078e026d */
[----:B------:R-:W-:Y:S01]  /*2660*/  SHF.R.S32.HI R6, RZ, 0x1f, R11 ;  /* 0x0000001fff067819 */ /* 0x000fe2000001140b */
[----:B------:R-:W-:-:S07]  /*2670*/  IMAD.IADD R5, R97, 0x1, R41 ;  /* 0x0000000161057824 */ /* 0x000fce00078e0229 */
.L_x_567:
[----:B------:R-:W0:Y:S01]  /*2680*/  LDC.64 R118, c[0x0][0x2d8] ;  /* 0x0000b600ff767b82 */ /* 0x000e220000000a00 */
[----:B---3--:R-:W-:Y:S01]  /*2690*/  IADD3 R45, R24, -0x1, RZ ;  /* 0xffffffff182d7810 */ /* 0x008fe20007ffe0ff */
[----:B------:R-:W-:Y:S05]  /*26a0*/  YIELD ;  /* 0x0000000000007946 */ /* 0x000fea0003800000 */
[----:B------:R-:W-:Y:S01]  /*26b0*/  SHF.R.S32.HI R42, RZ, 0x1f, R45 ;  /* 0x0000001fff2a7819 */ /* 0x000fe2000001142d */
[----:B-1----:R-:W1:Y:S01]  /*26c0*/  LDC R116, c[0x0][0x3d4] ;  /* 0x0000f500ff747b82 */ /* 0x002e620000000800 */
[-C--:B------:R-:W-:Y:S01]  /*26d0*/  IMAD R3, R126, R45.reuse, RZ ;  /* 0x0000002d7e037224 */ /* 0x080fe200078e02ff */
[----:B------:R-:W-:Y:S01]  /*26e0*/  BSSY B0, `(.L_x_460) ;  /* 0x000078c000007945 */ /* 0x000fe20003800000 */
[----:B------:R-:W-:-:S04]  /*26f0*/  IMAD.WIDE.U32 R124, R98, R45, RZ ;  /* 0x0000002d627c7225 */ /* 0x000fc800078e00ff */
[----:B------:R-:W-:Y:S01]  /*2700*/  IMAD R3, R42, R98, R3 ;  /* 0x000000622a037224 */ /* 0x000fe200078e0203 */
[CC--:B------:R-:W-:Y:S02]  /*2710*/  IADD3 R40, P2, R36.reuse, R124.reuse, RZ ;  /* 0x0000007c24287210 */ /* 0x0c0fe40007f5e0ff */
[CC--:B------:R-:W-:Y:S01]  /*2720*/  IADD3 R0, P3, P4, R36.reuse, R124.reuse, R132 ;  /* 0x0000007c24007210 */ /* 0x0c0fe20007c7e084 */
[----:B------:R-:W-:Y:S01]  /*2730*/  IMAD.IADD R92, R125, 0x1, R3 ;  /* 0x000000017d5c7824 */ /* 0x000fe200078e0203 */
[----:B------:R-:W-:-:S03]  /*2740*/  IADD3 R4, P5, P6, R36, R124, R130 ;  /* 0x0000007c24047210 */ /* 0x000fc60007ebe082 */
[----:B------:R-:W-:Y:S01]  /*2750*/  IMAD.X R41, R92, 0x1, R35, P2 ;  /* 0x000000015c297824 */ /* 0x000fe200010e0623 */
[C---:B0-----:R-:W-:Y:S02]  /*2760*/  LEA R52, P2, R0.reuse, R118, 0x1 ;  /* 0x0000007600347211 */ /* 0x041fe400078408ff */
[CC--:B------:R-:W-:Y:S02]  /*2770*/  IADD3.X R3, R35.reuse, R92.reuse, R131, P3, P4 ;  /* 0x0000005c23037210 */ /* 0x0c0fe40001fe8483 */
[----:B------:R-:W-:Y:S02]  /*2780*/  IADD3.X R24, R35, R92, R129, P5, P6 ;  /* 0x0000005c23187210 */ /* 0x000fe40002fec481 */
[----:B------:R-:W-:Y:S01]  /*2790*/  LEA.HI.X R53, R0, R119, R3, 0x1, P2 ;  /* 0x0000007700357211 */ /* 0x000fe200010f0c03 */
[----:B------:R-:W-:Y:S01]  /*27a0*/  IMAD R3, R17, 0x5000, R235 ;  /* 0x0000500011037824 */ /* 0x000fe200078e02eb */
[----:B-1----:R-:W-:Y:S02]  /*27b0*/  ISETP.GE.AND P2, PT, R116, 0x1, PT ;  /* 0x000000017400780c */ /* 0x002fe40003f46270 */
[----:B------:R-:W-:-:S02]  /*27c0*/  LEA R54, P5, R4, R118, 0x1 ;  /* 0x0000007604367211 */ /* 0x000fc400078a08ff */
[----:B------:R-:W-:Y:S02]  /*27d0*/  LEA R60, P6, R40, R118, 0x1 ;  /* 0x00000076283c7211 */ /* 0x000fe400078c08ff */
[----:B------:R-:W-:Y:S02]  /*27e0*/  ISETP.GT.AND P3, PT, R45, R121, PT ;  /* 0x000000792d00720c */ /* 0x000fe40003f64270 */
[-C--:B------:R-:W-:Y:S01]  /*27f0*/  LEA.HI.X R55, R4, R119.reuse, R24, 0x1, P5 ;  /* 0x0000007704377211 */ /* 0x080fe200028f0c18 */
[----:B------:R-:W-:Y:S01]  /*2800*/  IMAD.MOV.U32 R24, RZ, RZ, R45 ;  /* 0x000000ffff187224 */ /* 0x000fe200078e002d */
[----:B------:R-:W-:Y:S02]  /*2810*/  LEA.HI.X R61, R40, R119, R41, 0x1, P6 ;  /* 0x00000077283d7211 */ /* 0x000fe400030f0c29 */
[----:B------:R-:W-:Y:S02]  /*2820*/  P2R R114, PR, RZ, 0x8 ;  /* 0x00000008ff727803 */ /* 0x000fe40000000000 */
[----:B------:R-:W-:Y:S01]  /*2830*/  LEA R4, R3, R16, 0x1 ;  /* 0x0000001003047211 */ /* 0x000fe200078e08ff */
[----:B------:R-:W-:Y:S06]  /*2840*/  @!P2 BRA `(.L_x_461) ;  /* 0x0000007000dca947 */ /* 0x000fec0003800000 */
[----:B------:R-:W-:Y:S01]  /*2850*/  ULDC.U8 UR4, c[0x0][0x3f0] ;  /* 0x0000fc0000047ab9 */ /* 0x000fe20000000000 */
[-C--:B------:R-:W-:Y:S01]  /*2860*/  IMAD R3, R127, R45.reuse, RZ ;  /* 0x0000002d7f037224 */ /* 0x080fe200078e02ff */
[----:B------:R-:W-:Y:S01]  /*2870*/  ISETP.NE.AND P2, PT, RZ, UR4, PT ;  /* 0x00000004ff007c0c */ /* 0x000fe2000bf45270 */
[-C--:B------:R-:W-:Y:S02]  /*2880*/  IMAD R43, R128, R45.reuse, RZ ;  /* 0x0000002d802b7224 */ /* 0x080fe400078e02ff */
[C---:B------:R-:W-:Y:S02]  /*2890*/  IMAD R41, R42.reuse, R110, R3 ;  /* 0x0000006e2a297224 */ /* 0x040fe400078e0203 */
[----:B------:R-:W-:Y:S02]  /*28a0*/  IMAD R43, R42, R104, R43 ;  /* 0x000000682a2b7224 */ /* 0x000fe400078e022b */
[----:B------:R-:W-:Y:S02]  /*28b0*/  IMAD R3, R24, -0x50, R2 ;  /* 0xffffffb018037824 */ /* 0x000fe400078e0202 */
[----:B------:R-:W-:-:S03]  /*28c0*/  IMAD.WIDE.U32 R88, R104, R45, RZ ;  /* 0x0000002d68587225 */ /* 0x000fc600078e00ff */
[----:B------:R-:W-:Y:S01]  /*28d0*/  VIMNMX R3, R3, 0x50, PT ;  /* 0x0000005003037848 */ /* 0x000fe20003fe0100 */
[----:B------:R-:W-:Y:S01]  /*28e0*/  IMAD.WIDE.U32 R90, R110, R45, RZ ;  /* 0x0000002d6e5a7225 */ /* 0x000fe200078e00ff */
[----:B------:R-:W-:-:S03]  /*28f0*/  IADD3 R115, R89, R43, RZ ;  /* 0x0000002b59737210 */ /* 0x000fc60007ffe0ff */
[----:B------:R-:W-:Y:S01]  /*2900*/  IMAD.IADD R0, R91, 0x1, R41 ;  /* 0x000000015b007824 */ /* 0x000fe200078e0229 */
[----:B------:R-:W-:Y:S06]  /*2910*/  @!P2 BRA `(.L_x_462) ;  /* 0x00000034004ca947 */ /* 0x000fec0003800000 */
[----:B------:R-:W-:Y:S01]  /*2920*/  ISETP.GE.AND P3, PT, R18, R3, PT ;  /* 0x000000031200720c */ /* 0x000fe20003f66270 */
[----:B------:R-:W-:Y:S01]  /*2930*/  BSSY B1, `(.L_x_463) ;  /* 0x000002a000017945 */ /* 0x000fe20003800000 */
        /* <DEDUP_REMOVED lines=8> */
[----:B------:R-:W-:Y:S01]  /*29c0*/  CS2R R124, SRZ ;  /* 0x00000000007c7805 */ /* 0x000fe2000001ff00 */
[----:B------:R-:W-:Y:S06]  /*29d0*/  @P3 BRA `(.L_x_464) ;  /* 0x00000000007c3947 */ /* 0x000fec0003800000 */
[----:B------:R-:W-:Y:S01]  /*29e0*/  IADD3 R41, P2, R106, R90, RZ ;  /* 0x0000005a6a297210 */ /* 0x000fe20007f5e0ff */
[----:B------:R-:W-:Y:S01]  /*29f0*/  ULDC.64 UR4, c[0x0][0x3c8] ;  /* 0x0000f20000047ab9 */ /* 0x000fe20000000a00 */
[----:B------:R-:W-:Y:S02]  /*2a00*/  IADD3 R43, P4, R100, R88, RZ ;  /* 0x00000058642b7210 */ /* 0x000fe40007f9e0ff */
[----:B------:R-:W-:Y:S02]  /*2a10*/  CS2R R122, SRZ ;  /* 0x00000000007a7805 */ /* 0x000fe4000001ff00 */
[-C--:B------:R-:W-:Y:S01]  /*2a20*/  ISETP.GE.AND P5, PT, R22, R116.reuse, PT ;  /* 0x000000741600720c */ /* 0x080fe20003fa6270 */
[----:B------:R-:W-:Y:S01]  /*2a30*/  IMAD.X R42, R0, 0x1, R20, P2 ;  /* 0x00000001002a7824 */ /* 0x000fe200010e0614 */
[----:B------:R-:W-:Y:S01]  /*2a40*/  LEA R40, P2, R41, UR4, 0x1 ;  /* 0x0000000429287c11 */ /* 0x000fe2000f8408ff */
[----:B------:R-:W-:Y:S01]  /*2a50*/  IMAD.X R44, R115, 0x1, R25, P4 ;  /* 0x00000001732c7824 */ /* 0x000fe200020e0619 */
[----:B------:R-:W-:Y:S01]  /*2a60*/  CS2R R124, SRZ ;  /* 0x00000000007c7805 */ /* 0x000fe2000001ff00 */
[----:B------:R-:W-:Y:S01]  /*2a70*/  ULDC.64 UR6, c[0x0][0x208] ;  /* 0x0000820000067ab9 */ /* 0x000fe20000000a00 */
[----:B------:R-:W-:Y:S01]  /*2a80*/  LEA.HI.X R41, R41, UR5, R42, 0x1, P2 ;  /* 0x0000000529297c11 */ /* 0x000fe200090f0c2a */
[----:B------:R-:W-:Y:S01]  /*2a90*/  ULDC.64 UR4, c[0x0][0x3e0] ;  /* 0x0000f80000047ab9 */ /* 0x000fe20000000a00 */
[----:B------:R-:W-:-:S02]  /*2aa0*/  ISETP.GE.AND P4, PT, R215, R116, PT ;  /* 0x00000074d700720c */ /* 0x000fc40003f86270 */
[----:B------:R-:W-:-:S03]  /*2ab0*/  LEA R42, P2, R43, UR4, 0x1 ;  /* 0x000000042b2a7c11 */ /* 0x000fc6000f8408ff */
[----:B------:R0:W5:Y:S01]  /*2ac0*/  @!P5 LDG.E.64 R122, desc[UR6][R40.64] ;  /* 0x00000006287ad981 */ /* 0x000162000c1e1b00 */
[----:B------:R-:W-:Y:S02]  /*2ad0*/  LEA.HI.X R43, R43, UR5, R44, 0x1, P2 ;  /* 0x000000052b2b7c11 */ /* 0x000fe400090f0c2c */
[----:B------:R-:W-:-:S03]  /*2ae0*/  ISETP.GE.AND P2, PT, R214, R116, PT ;  /* 0x00000074d600720c */ /* 0x000fc60003f46270 */
[----:B------:R0:W5:Y:S01]  /*2af0*/  @!P5 LDG.E.64 R124, desc[UR6][R42.64] ;  /* 0x000000062a7cd981 */ /* 0x000162000c1e1b00 */
[----:B------:R-:W-:Y:S02]  /*2b00*/  ISETP.GE.AND P5, PT, R216, R116, PT ;  /* 0x00000074d800720c */ /* 0x000fe40003fa6270 */
[----:B------:R-:W-:Y:S02]  /*2b10*/  CS2R R94, SRZ ;  /* 0x00000000005e7805 */ /* 0x000fe4000001ff00 */
[----:B------:R-:W-:Y:S02]  /*2b20*/  CS2R R86, SRZ ;  /* 0x0000000000567805 */ /* 0x000fe4000001ff00 */
[----:B------:R-:W-:Y:S02]  /*2b30*/  CS2R R82, SRZ ;  /* 0x0000000000527805 */ /* 0x000fe4000001ff00 */
[----:B------:R-:W-:Y:S02]  /*2b40*/  CS2R R118, SRZ ;  /* 0x0000000000767805 */ /* 0x000fe4000001ff00 */
[----:B------:R-:W-:-:S02]  /*2b50*/  CS2R R92, SRZ ;  /* 0x00000000005c7805 */ /* 0x000fc4000001ff00 */
[----:B------:R-:W-:Y:S01]  /*2b60*/  CS2R R84, SRZ ;  /* 0x0000000000547805 */ /* 0x000fe2000001ff00 */
[----:B------:R0:W5:Y:S04]  /*2b70*/  @!P4 LDG.E.64 R94, desc[UR6][R40.64+0x40] ;  /* 0x00004006285ec981 */ /* 0x000168000c1e1b00 */
[----:B------:R0:W5:Y:S04]  /*2b80*/  @!P2 LDG.E.64 R86, desc[UR6][R40.64+0x80] ;  /* 0x000080062856a981 */ /* 0x000168000c1e1b00 */
[----:B------:R0:W5:Y:S04]  /*2b90*/  @!P5 LDG.E.64 R82, desc[UR6][R40.64+0xc0] ;  /* 0x0000c0062852d981 */ /* 0x000168000c1e1b00 */
[----:B------:R0:W5:Y:S04]  /*2ba0*/  @!P4 LDG.E.64 R118, desc[UR6][R42.64+0x40] ;  /* 0x000040062a76c981 */ /* 0x000168000c1e1b00 */
[----:B------:R0:W5:Y:S04]  /*2bb0*/  @!P2 LDG.E.64 R92, desc[UR6][R42.64+0x80] ;  /* 0x000080062a5ca981 */ /* 0x000168000c1e1b00 */
[----:B------:R0:W5:Y:S02]  /*2bc0*/  @!P5 LDG.E.64 R84, desc[UR6][R42.64+0xc0] ;  /* 0x0000c0062a54d981 */ /* 0x000164000c1e1b00 */
.L_x_464:
[----:B------:R-:W-:Y:S05]  /*2bd0*/  BSYNC B1 ;  /* 0x0000000000017941 */ /* 0x000fea0003800000 */
.L_x_463:
[----:B0----5:R-:W-:Y:S01]  /*2be0*/  IMAD.MOV.U32 R41, RZ, RZ, R83 ;  /* 0x000000ffff297224 */ /* 0x021fe200078e0053 */
[----:B------:R-:W-:Y:S01]  /*2bf0*/  MOV R40, R82 ;  /* 0x0000005200287202 */ /* 0x000fe20000000f00 */
[----:B------:R-:W-:Y:S01]  /*2c00*/  IMAD.MOV.U32 R42, RZ, RZ, R86 ;  /* 0x000000ffff2a7224 */ /* 0x000fe200078e0056 */
[----:B------:R-:W-:Y:S01]  /*2c10*/  ISETP.GE.AND P4, PT, R217, R3, PT ;  /* 0x00000003d900720c */ /* 0x000fe20003f86270 */
[----:B------:R-:W-:Y:S01]  /*2c20*/  BSSY B1, `(.L_x_465) ;  /* 0x000003d000017945 */ /* 0x000fe20003800000 */
[----:B------:R-:W-:Y:S01]  /*2c30*/  PRMT R162, R41, 0x5410, R40 ;  /* 0x0000541029a27816 */ /* 0x000fe20000000028 */
[----:B------:R-:W-:Y:S01]  /*2c40*/  IMAD.MOV.U32 R41, RZ, RZ, R94 ;  /* 0x000000ffff297224 */ /* 0x000fe200078e005e */
[----:B------:R-:W-:Y:S02]  /*2c50*/  MOV R40, R87 ;  /* 0x0000005700287202 */ /* 0x000fe40000000f00 */
[----:B------:R-:W-:Y:S02]  /*2c60*/  CS2R R70, SRZ ;  /* 0x0000000000467805 */ /* 0x000fe4000001ff00 */
[----:B------:R-:W-:-:S02]  /*2c70*/  CS2R R74, SRZ ;  /* 0x00000000004a7805 */ /* 0x000fc4000001ff00 */
[----:B------:R-:W-:Y:S02]  /*2c80*/  CS2R R78, SRZ ;  /* 0x00000000004e7805 */ /* 0x000fe4000001ff00 */
[----:B------:R-:W-:Y:S01]  /*2c90*/  PRMT R164, R42, 0x5410, R40 ;  /* 0x000054102aa47816 */ /* 0x000fe20000000028 */
[----:B------:R-:W-:Y:S01]  /*2ca0*/  IMAD.MOV.U32 R40, RZ, RZ, R95 ;  /* 0x000000ffff287224 */ /* 0x000fe200078e005f */
[----:B------:R-:W-:Y:S02]  /*2cb0*/  MOV R42, R122 ;  /* 0x0000007a002a7202 */ /* 0x000fe40000000f00 */
[----:B------:R-:W-:Y:S02]  /*2cc0*/  CS2R R68, SRZ ;  /* 0x0000000000447805 */ /* 0x000fe4000001ff00 */
[----:B------:R-:W-:Y:S02]  /*2cd0*/  CS2R R72, SRZ ;  /* 0x0000000000487805 */ /* 0x000fe4000001ff00 */
[----:B------:R-:W-:-:S02]  /*2ce0*/  CS2R R76, SRZ ;  /* 0x00000000004c7805 */ /* 0x000fc4000001ff00 */
[----:B------:R-:W-:Y:S01]  /*2cf0*/  PRMT R165, R41, 0x5410, R40 ;  /* 0x0000541029a57816 */ /* 0x000fe20000000028 */
[----:B------:R-:W-:Y:S01]  /*2d00*/  IMAD.MOV.U32 R41, RZ, RZ, R123 ;  /* 0x000000ffff297224 */ /* 0x000fe200078e007b */
[----:B------:R-:W-:Y:S01]  /*2d10*/  CS2R R80, SRZ ;  /* 0x0000000000507805 */ /* 0x000fe2000001ff00 */
[----:B------:R-:W-:-:S03]  /*2d20*/  IMAD.MOV.U32 R40, RZ, RZ, R84 ;  /* 0x000000ffff287224 */ /* 0x000fc600078e0054 */
[----:B------:R-:W-:Y:S01]  /*2d30*/  PRMT R157, R42, 0x5410, R41 ;  /* 0x000054102a9d7816 */ /* 0x000fe20000000029 */
[----:B------:R-:W-:Y:S01]  /*2d40*/  IMAD.MOV.U32 R42, RZ, RZ, R92 ;  /* 0x000000ffff2a7224 */ /* 0x000fe200078e005c */
[----:B------:R-:W-:-:S04]  /*2d50*/  MOV R41, R85 ;  /* 0x0000005500297202 */ /* 0x000fc80000000f00 */
[----:B------:R-:W-:Y:S01]  /*2d60*/  PRMT R163, R40, 0x5410, R41 ;  /* 0x0000541028a37816 */ /* 0x000fe20000000029 */
[----:B------:R-:W-:Y:S01]  /*2d70*/  IMAD.MOV.U32 R40, RZ, RZ, R93 ;  /* 0x000000ffff287224 */ /* 0x000fe200078e005d */
[----:B------:R-:W-:-:S04]  /*2d80*/  MOV R41, R118 ;  /* 0x0000007600297202 */ /* 0x000fc80000000f00 */
[----:B------:R-:W-:Y:S01]  /*2d90*/  PRMT R166, R42, 0x5410, R40 ;  /* 0x000054102aa67816 */ /* 0x000fe20000000028 */
[----:B------:R-:W-:Y:S02]  /*2da0*/  IMAD.MOV.U32 R40, RZ, RZ, R119 ;  /* 0x000000ffff287224 */ /* 0x000fe400078e0077 */
[----:B------:R-:W-:-:S03]  /*2db0*/  IMAD.MOV.U32 R42, RZ, RZ, R124 ;  /* 0x000000ffff2a7224 */ /* 0x000fc600078e007c */
[----:B------:R-:W-:Y:S02]  /*2dc0*/  PRMT R167, R41, 0x5410, R40 ;  /* 0x0000541029a77816 */ /* 0x000fe40000000028 */
[----:B------:R-:W-:-:S04]  /*2dd0*/  MOV R41, R125 ;  /* 0x0000007d00297202 */ /* 0x000fc80000000f00 */
[----:B------:R-:W-:Y:S01]  /*2de0*/  PRMT R159, R42, 0x5410, R41 ;  /* 0x000054102a9f7816 */ /* 0x000fe20000000029 */
[----:B------:R-:W-:Y:S06]  /*2df0*/  @P4 BRA `(.L_x_466) ;  /* 0x00000000007c4947 */ /* 0x000fec0003800000 */
[----:B------:R-:W-:Y:S01]  /*2e00*/  IADD3 R41, P2, P5, R106, R90, R28 ;  /* 0x0000005a6a297210 */ /* 0x000fe20007d5e01c */
[----:B------:R-:W-:Y:S01]  /*2e10*/  ULDC.64 UR4, c[0x0][0x3c8] ;  /* 0x0000f20000047ab9 */ /* 0x000fe20000000a00 */
[----:B------:R-:W-:Y:S01]  /*2e20*/  ULDC.64 UR6, c[0x0][0x3e0] ;  /* 0x0000f80000067ab9 */ /* 0x000fe20000000a00 */
[----:B------:R-:W-:Y:S02]  /*2e30*/  CS2R R78, SRZ ;  /* 0x00000000004e7805 */ /* 0x000fe4000001ff00 */
[----:B------:R-:W-:Y:S02]  /*2e40*/  IADD3.X R46, R20, R0, R30, P2, P5 ;  /* 0x00000000142e7210 */ /* 0x000fe400017ea41e */
[----:B------:R-:W-:Y:S02]  /*2e50*/  CS2R R74, SRZ ;  /* 0x00000000004a7805 */ /* 0x000fe4000001ff00 */
[----:B------:R-:W-:Y:S02]  /*2e60*/  IADD3 R43, P2, P5, R100, R88, R32 ;  /* 0x00000058642b7210 */ /* 0x000fe40007d5e020 */
[----:B------:R-:W-:-:S02]  /*2e70*/  CS2R R80, SRZ ;  /* 0x0000000000507805 */ /* 0x000fc4000001ff00 */
[----:B------:R-:W-:Y:S01]  /*2e80*/  CS2R R76, SRZ ;  /* 0x00000000004c7805 */ /* 0x000fe2000001ff00 */
[----:B------:R-:W-:Y:S01]  /*2e90*/  ULDC.64 UR8, c[0x0][0x208] ;  /* 0x0000820000087ab9 */ /* 0x000fe20000000a00 */
[----:B------:R-:W-:Y:S02]  /*2ea0*/  IADD3.X R44, R25, R115, R34, P2, P5 ;  /* 0x00000073192c7210 */ /* 0x000fe400017ea422 */
[----:B------:R-:W-:Y:S02]  /*2eb0*/  LEA R40, P2, R41, UR4, 0x1 ;  /* 0x0000000429287c11 */ /* 0x000fe4000f8408ff */
[----:B------:R-:W-:Y:S02]  /*2ec0*/  LEA R42, P5, R43, UR6, 0x1 ;  /* 0x000000062b2a7c11 */ /* 0x000fe4000f8a08ff */
[----:B------:R-:W-:Y:S02]  /*2ed0*/  LEA.HI.X R41, R41, UR5, R46, 0x1, P2 ;  /* 0x0000000529297c11 */ /* 0x000fe400090f0c2e */
[----:B------:R-:W-:-:S02]  /*2ee0*/  LEA.HI.X R43, R43, UR7, R44, 0x1, P5 ;  /* 0x000000072b2b7c11 */ /* 0x000fc4000a8f0c2c */
[-C--:B------:R-:W-:Y:S02]  /*2ef0*/  ISETP.GE.AND P2, PT, R22, R116.reuse, PT ;  /* 0x000000741600720c */ /* 0x080fe40003f46270 */
[----:B------:R-:W-:Y:S02]  /*2f00*/  ISETP.GE.AND P5, PT, R215, R116, PT ;  /* 0x00000074d700720c */ /* 0x000fe40003fa6270 */
[----:B------:R-:W-:Y:S02]  /*2f10*/  CS2R R70, SRZ ;  /* 0x0000000000467805 */ /* 0x000fe4000001ff00 */
[----:B------:R-:W-:Y:S02]  /*2f20*/  CS2R R66, SRZ ;  /* 0x0000000000427805 */ /* 0x000fe4000001ff00 */
[----:B------:R-:W-:-:S05]  /*2f30*/  CS2R R72, SRZ ;  /* 0x0000000000487805 */ /* 0x000fca000001ff00 */
[----:B------:R0:W5:Y:S04]  /*2f40*/  @!P2 LDG.E.64 R78, desc[UR8][R40.64] ;  /* 0x00000008284ea981 */ /* 0x000168000c1e1b00 */
[----:B------:R0:W5:Y:S01]  /*2f50*/  @!P2 LDG.E.64 R80, desc[UR8][R42.64] ;  /* 0x000000082a50a981 */ /* 0x000162000c1e1b00 */
[----:B------:R-:W-:-:S03]  /*2f60*/  ISETP.GE.AND P2, PT, R214, R116, PT ;  /* 0x00000074d600720c */ /* 0x000fc60003f46270 */
[----:B------:R0:W5:Y:S04]  /*2f70*/  @!P5 LDG.E.64 R74, desc[UR8][R40.64+0x40] ;  /* 0x00004008284ad981 */ /* 0x000168000c1e1b00 */
[----:B------:R0:W5:Y:S01]  /*2f80*/  @!P5 LDG.E.64 R76, desc[UR8][R42.64+0x40] ;  /* 0x000040082a4cd981 */ /* 0x000162000c1e1b00 */
[----:B------:R-:W-:Y:S02]  /*2f90*/  ISETP.GE.AND P5, PT, R216, R116, PT ;  /* 0x00000074d800720c */ /* 0x000fe40003fa6270 */
[----:B------:R-:W-:-:S03]  /*2fa0*/  CS2R R68, SRZ ;  /* 0x0000000000447805 */ /* 0x000fc6000001ff00 */
[----:B------:R0:W5:Y:S04]  /*2fb0*/  @!P2 LDG.E.64 R70, desc[UR8][R40.64+0x80] ;  /* 0x000080082846a981 */ /* 0x000168000c1e1b00 */
[----:B------:R0:W5:Y:S04]  /*2fc0*/  @!P2 LDG.E.64 R72, desc[UR8][R42.64+0x80] ;  /* 0x000080082a48a981 */ /* 0x000168000c1e1b00 */
[----:B------:R0:W5:Y:S04]  /*2fd0*/  @!P5 LDG.E.64 R66, desc[UR8][R40.64+0xc0] ;  /* 0x0000c0082842d981 */ /* 0x000168000c1e1b00 */
[----:B------:R0:W5:Y:S02]  /*2fe0*/  @!P5 LDG.E.64 R68, desc[UR8][R42.64+0xc0] ;  /* 0x0000c0082a44d981 */ /* 0x000164000c1e1b00 */
.L_x_466:
[----:B------:R-:W-:Y:S05]  /*2ff0*/  BSYNC B1 ;  /* 0x0000000000017941 */ /* 0x000fea0003800000 */
.L_x_465:
        /* <DEDUP_REMOVED lines=8> */
[----:B------:R-:W-:Y:S01]  /*3080*/  CS2R R58, SRZ ;  /* 0x00000000003a7805 */ /* 0x000fe2000001ff00 */
[----:B-----5:R-:W-:Y:S01]  /*3090*/  IMAD.MOV.U32 R136, RZ, RZ, R66 ;  /* 0x000000ffff887224 */ /* 0x020fe200078e0042 */
[----:B------:R-:W-:Y:S01]  /*30a0*/  CS2R R64, SRZ ;  /* 0x0000000000407805 */ /* 0x000fe2000001ff00 */
[----:B------:R-:W-:Y:S06]  /*30b0*/  @P5 BRA `(.L_x_468) ;  /* 0x00000000007c5947 */ /* 0x000fec0003800000 */
[----:B------:R-:W-:Y:S01]  /*30c0*/  IADD3 R90, P2, P6, R106, R27, R90 ;  /* 0x0000001b6a5a7210 */ /* 0x000fe20007e5e05a */
[----:B------:R-:W-:Y:S01]  /*30d0*/  ULDC.64 UR4, c[0x0][0x3c8] ;  /* 0x0000f20000047ab9 */ /* 0x000fe20000000a00 */
[----:B------:R-:W-:Y:S01]  /*30e0*/  ULDC.64 UR6, c[0x0][0x3e0] ;  /* 0x0000f80000067ab9 */ /* 0x000fe20000000a00 */
[----:B------:R-:W-:Y:S02]  /*30f0*/  CS2R R62, SRZ ;  /* 0x00000000003e7805 */ /* 0x000fe4000001ff00 */
[----:B0-----:R-:W-:Y:S02]  /*3100*/  IADD3.X R41, R20, R29, R0, P2, P6 ;  /* 0x0000001d14297210 */ /* 0x001fe400017ec400 */
[----:B------:R-:W-:Y:S02]  /*3110*/  CS2R R64, SRZ ;  /* 0x0000000000407805 */ /* 0x000fe4000001ff00 */
[----:B------:R-:W-:Y:S01]  /*3120*/  IADD3 R88, P2, P6, R100, R31, R88 ;  /* 0x0000001f64587210 */ /* 0x000fe20007e5e058 */
[----:B------:R-:W-:-:S03]  /*3130*/  ULDC.64 UR8, c[0x0][0x208] ;  /* 0x0000820000087ab9 */ /* 0x000fc60000000a00 */
[----:B------:R-:W-:Y:S02]  /*3140*/  IADD3.X R115, R25, R33, R115, P2, P6 ;  /* 0x0000002119737210 */ /* 0x000fe400017ec473 */
[----:B------:R-:W-:-:S04]  /*3150*/  LEA R40, P2, R90, UR4, 0x1 ;  /* 0x000000045a287c11 */ /* 0x000fc8000f8408ff */
[----:B------:R-:W-:Y:S02]  /*3160*/  LEA.HI.X R41, R90, UR5, R41, 0x1, P2 ;  /* 0x000000055a297c11 */ /* 0x000fe400090f0c29 */
[----:B------:R-:W-:-:S04]  /*3170*/  LEA R42, P2, R88, UR6, 0x1 ;  /* 0x00000006582a7c11 */ /* 0x000fc8000f8408ff */
[----:B------:R-:W-:Y:S02]  /*3180*/  LEA.HI.X R43, R88, UR7, R115, 0x1, P2 ;  /* 0x00000007582b7c11 */ /* 0x000fe400090f0c73 */
[----:B------:R-:W-:Y:S02]  /*3190*/  ISETP.GE.AND P2, PT, R22, R116, PT ;  /* 0x000000741600720c */ /* 0x000fe40003f46270 */
[----:B------:R-:W-:Y:S02]  /*31a0*/  CS2R R56, SRZ ;  /* 0x0000000000387805 */ /* 0x000fe4000001ff00 */
[----:B------:R-:W-:-:S09]  /*31b0*/  CS2R R58, SRZ ;  /* 0x00000000003a7805 */ /* 0x000fd2000001ff00 */
[----:B------:R1:W5:Y:S04]  /*31c0*/  @!P2 LDG.E.64 R62, desc[UR8][R40.64] ;  /* 0x00000008283ea981 */ /* 0x000368000c1e1b00 */
[----:B------:R1:W5:Y:S01]  /*31d0*/  @!P2 LDG.E.64 R64, desc[UR8][R42.64] ;  /* 0x000000082a40a981 */ /* 0x000362000c1e1b00 */
        /* <DEDUP_REMOVED lines=10> */
[----:B------:R-:W-:-:S13]  /*3280*/  ISETP.GE.AND P2, PT, R216, R116, PT ;  /* 0x00000074d800720c */ /* 0x000fda0003f46270 */
[----:B------:R1:W5:Y:S04]  /*3290*/  @!P2 LDG.E.64 R44, desc[UR8][R40.64+0xc0] ;  /* 0x0000c008282ca981 */ /* 0x000368000c1e1b00 */
[----:B------:R1:W5:Y:S02]  /*32a0*/  @!P2 LDG.E.64 R46, desc[UR8][R42.64+0xc0] ;  /* 0x0000c0082a2ea981 */ /* 0x000364000c1e1b00 */
.L_x_468:
[----:B------:R-:W-:Y:S05]  /*32b0*/  BSYNC B1 ;  /* 0x0000000000017941 */ /* 0x000fea0003800000 */
.L_x_467:
[----:B01----:R-:W-:Y:S01]  /*32c0*/  IMAD.MOV.U32 R41, RZ, RZ, R71 ;  /* 0x000000ffff297224 */ /* 0x003fe200078e0047 */
[----:B------:R-:W-:Y:S01]  /*32d0*/  MOV R40, R70 ;  /* 0x0000004600287202 */ /* 0x000fe20000000f00 */
[----:B------:R-:W-:Y:S01]  /*32e0*/  IMAD.MOV.U32 R0, RZ, RZ, R67 ;  /* 0x000000ffff007224 */ /* 0x000fe200078e0043 */
[----:B------:R-:W-:Y:S01]  /*32f0*/  PRMT R139, R136, 0x7610, R139 ;  /* 0x00007610888b7816 */ /* 0x000fe2000000008b */
[----:B------:R-:W-:Y:S01]  /*3300*/  IMAD.MOV.U32 R42, RZ, RZ, R74 ;  /* 0x000000ffff2a7224 */ /* 0x000fe200078e004a */
[----:B------:R-:W-:Y:S01]  /*3310*/  PRMT R141, R40, 0x5410, R41 ;  /* 0x00005410288d7816 */ /* 0x000fe20000000029 */
[----:B------:R-:W-:Y:S01]  /*3320*/  IMAD.MOV.U32 R40, RZ, RZ, R78 ;  /* 0x000000ffff287224 */ /* 0x000fe200078e004e */
[----:B------:R-:W-:Y:S01]  /*3330*/  PRMT R139, R139, 0x5410, R0 ;  /* 0x000054108b8b7816 */ /* 0x000fe20000000000 */
[----:B------:R-:W-:Y:S01]  /*3340*/  IMAD.MOV.U32 R41, RZ, RZ, R79 ;  /* 0x000000ffff297224 */ /* 0x000fe200078e004f */
[----:B------:R-:W-:Y:S01]  /*3350*/  PRMT R153, R42, 0x7610, R153 ;  /* 0x000076102a997816 */ /* 0x000fe20000000099 */
[----:B------:R-:W-:Y:S01]  /*3360*/  ULOP3.LUT UR4, UR60, 0x1, URZ, 0xfc, !UPT ;  /* 0x000000013c047892 */ /* 0x000fe2000f8efc3f */
[----:B------:R-:W-:-:S02]  /*3370*/  MOV R0, R75 ;  /* 0x0000004b00007202 */ /* 0x000fc40000000f00 */
[----:B------:R-:W-:Y:S01]  /*3380*/  MOV R42, R68 ;  /* 0x00000044002a7202 */ /* 0x000fe20000000f00 */
[----:B------:R-:W-:Y:S01]  /*3390*/  UISETP.NE.AND UP0, UPT, UR4, 0x3, UPT ;  /* 0x000000030400788c */ /* 0x000fe2000bf05270 */
[----:B------:R-:W-:Y:S01]  /*33a0*/  PRMT R153, R153, 0x5410, R0 ;  /* 0x0000541099997816 */ /* 0x000fe20000000000 */
[----:B------:R-:W-:Y:S01]  /*33b0*/  IMAD.MOV.U32 R0, RZ, RZ, R69 ;  /* 0x000000ffff007224 */ /* 0x000fe200078e0045 */
[----:B------:R-:W-:Y:S01]  /*33c0*/  PRMT R161, R161, 0x5410, R40 ;  /* 0x00005410a1a17816 */ /* 0x000fe20000000028 */
[----:B------:R-:W-:Y:S01]  /*33d0*/  IMAD.MOV.U32 R40, RZ, RZ, R72 ;  /* 0x000000ffff287224 */ /* 0x000fe200078e0048 */
[----:B------:R-:W-:Y:S02]  /*33e0*/  PRMT R160, R41, 0x7610, R160 ;  /* 0x0000761029a07816 */ /* 0x000fe400000000a0 */
[----:B------:R-:W-:Y:S01]  /*33f0*/  PRMT R140, R42, 0x7610, R140 ;  /* 0x000076102a8c7816 */ /* 0x000fe2000000008c */
[----:B------:R-:W-:Y:S01]  /*3400*/  IMAD.MOV.U32 R42, RZ, RZ, R76 ;  /* 0x000000ffff2a7224 */ /* 0x000fe200078e004c */
[----:B------:R-:W-:-:S02]  /*3410*/  MOV R41, R73 ;  /* 0x0000004900297202 */ /* 0x000fc40000000f00 */
[----:B------:R-:W-:Y:S01]  /*3420*/  PRMT R140, R140, 0x5410, R0 ;  /* 0x000054108c8c7816 */ /* 0x000fe20000000000 */
[----:B------:R-:W-:Y:S01]  /*3430*/  IMAD.MOV.U32 R0, RZ, RZ, R77 ;  /* 0x000000ffff007224 */ /* 0x000fe200078e004d */
[----:B------:R-:W-:Y:S01]  /*3440*/  PRMT R145, R40, 0x5410, R41 ;  /* 0x0000541028917816 */ /* 0x000fe20000000029 */
[----:B------:R-:W-:Y:S01]  /*3450*/  IMAD.MOV.U32 R41, RZ, RZ, R81 ;  /* 0x000000ffff297224 */ /* 0x000fe200078e0051 */
[----:B------:R-:W-:Y:S01]  /*3460*/  PRMT R154, R42, 0x7610, R154 ;  /* 0x000076102a9a7816 */ /* 0x000fe2000000009a */
[----:B-----5:R-:W-:Y:S01]  /*3470*/  IMAD.MOV.U32 R42, RZ, RZ, R44 ;  /* 0x000000ffff2a7224 */ /* 0x020fe200078e002c */
[----:B------:R-:W-:Y:S02]  /*3480*/  MOV R40, R80 ;  /* 0x0000005000287202 */ /* 0x000fe40000000f00 */
[----:B------:R-:W-:Y:S02]  /*3490*/  PRMT R154, R154, 0x5410, R0 ;  /* 0x000054109a9a7816 */ /* 0x000fe40000000000 */
[----:B------:R-:W-:Y:S01]  /*34a0*/  PRMT R161, R40, 0x7610, R161 ;  /* 0x0000761028a17816 */ /* 0x000fe200000000a1 */
[----:B------:R-:W-:Y:S01]  /*34b0*/  IMAD.MOV.U32 R40, RZ, RZ, R51 ;  /* 0x000000ffff287224 */ /* 0x000fe200078e0033 */
[----:B------:R-:W-:Y:S01]  /*34c0*/  PRMT R160, R160, 0x5410, R41 ;  /* 0x00005410a0a07816 */ /* 0x000fe20000000029 */
[----:B------:R-:W-:Y:S01]  /*34d0*/  IMAD.MOV.U32 R41, RZ, RZ, R50 ;  /* 0x000000ffff297224 */ /* 0x000fe200078e0032 */
[----:B------:R-:W-:-:S02]  /*34e0*/  MOV R0, R56 ;  /* 0x0000003800007202 */ /* 0x000fc40000000f00 */
[----:B------:R-:W-:Y:S02]  /*34f0*/  PRMT R88, R42, 0x7610, R88 ;  /* 0x000076102a587816 */ /* 0x000fe40000000058 */
[----:B------:R-:W-:Y:S01]  /*3500*/  PRMT R136, R0, 0x7610, R136 ;  /* 0x0000761000887816 */ /* 0x000fe20000000088 */
[----:B------:R-:W-:Y:S01]  /*3510*/  IMAD.MOV.U32 R0, RZ, RZ, R46 ;  /* 0x000000ffff007224 */ /* 0x000fe200078e002e */
[----:B------:R-:W-:Y:S01]  /*3520*/  PRMT R90, R41, 0x5410, R40 ;  /* 0x00005410295a7816 */ /* 0x000fe20000000028 */
[----:B------:R-:W-:Y:S01]  /*3530*/  IMAD.MOV.U32 R41, RZ, RZ, R62 ;  /* 0x000000ffff297224 */ /* 0x000fe200078e003e */
[----:B------:R-:W-:Y:S02]  /*3540*/  MOV R42, R45 ;  /* 0x0000002d002a7202 */ /* 0x000fe40000000f00 */
[----:B------:R-:W-:Y:S02]  /*3550*/  MOV R40, R63 ;  /* 0x0000003f00287202 */ /* 0x000fe40000000f00 */
[----:B------:R-:W-:-:S02]  /*3560*/  PLOP3.LUT P2, PT, PT, PT, UP0, 0x80, 0x0 ;  /* 0x000000000000781c */ /* 0x000fc40003f4f008 */
[----:B------:R-:W-:Y:S01]  /*3570*/  PRMT R88, R88, 0x5410, R42 ;  /* 0x0000541058587816 */ /* 0x000fe2000000002a */
[----:B------:R-:W-:Y:S01]  /*3580*/  IMAD.MOV.U32 R42, RZ, RZ, R57 ;  /* 0x000000ffff2a7224 */ /* 0x000fe200078e0039 */
[----:B------:R-:W-:Y:S01]  /*3590*/  PRMT R89, R0, 0x7610, R89 ;  /* 0x0000761000597816 */ /* 0x000fe20000000059 */
[----:B------:R-:W-:Y:S01]  /*35a0*/  IMAD.MOV.U32 R0, RZ, RZ, R49 ;  /* 0x000000ffff007224 */ /* 0x000fe200078e0031 */
[----:B------:R-:W-:Y:S01]  /*35b0*/  PRMT R138, R41, 0x5410, R40 ;  /* 0x00005410298a7816 */ /* 0x000fe20000000028 */
[----:B------:R-:W-:Y:S01]  /*35c0*/  IMAD.MOV.U32 R41, RZ, RZ, R47 ;  /* 0x000000ffff297224 */ /* 0x000fe200078e002f */
[----:B------:R-:W-:Y:S02]  /*35d0*/  MOV R40, R48 ;  /* 0x0000003000287202 */ /* 0x000fe40000000f00 */
[----:B------:R-:W-:Y:S01]  /*35e0*/  PRMT R136, R136, 0x5410, R42 ;  /* 0x0000541088887816 */ /* 0x000fe2000000002a */
[----:B------:R-:W-:Y:S01]  /*35f0*/  IMAD.MOV.U32 R42, RZ, RZ, R58 ;  /* 0x000000ffff2a7224 */ /* 0x000fe200078e003a */
[----:B------:R-:W-:Y:S01]  /*3600*/  PRMT R91, R40, 0x5410, R0 ;  /* 0x00005410285b7816 */ /* 0x000fe20000000000 */
[----:B------:R-:W-:Y:S01]  /*3610*/  IMAD.MOV.U32 R40, RZ, RZ, R64 ;  /* 0x000000ffff287224 */ /* 0x000fe200078e0040 */
[----:B------:R-:W-:Y:S01]  /*3620*/  PRMT R89, R89, 0x5410, R41 ;  /* 0x0000541059597816 */ /* 0x000fe20000000029 */
[----:B------:R-:W-:Y:S01]  /*3630*/  IMAD.MOV.U32 R0, RZ, RZ, R65 ;  /* 0x000000ffff007224 */ /* 0x000fe200078e0041 */
[----:B------:R-:W-:-:S04]  /*3640*/  MOV R41, R59 ;  /* 0x0000003b00297202 */ /* 0x000fc80000000f00 */
[----:B------:R-:W-:Y:S02]  /*3650*/  PRMT R137, R42, 0x5410, R41 ;  /* 0x000054102a897816 */ /* 0x000fe40000000029 */
[----:B------:R-:W-:Y:S01]  /*3660*/  PRMT R158, R40, 0x5410, R0 ;  /* 0x00005410289e7816 */ /* 0x000fe20000000000 */
[----:B------:R-:W-:Y:S06]  /*3670*/  @!P2 BRA `(.L_x_469) ;  /* 0x000000000004a947 */ /* 0x000fec0003800000 */
[----:B------:R-:W-:Y:S01]  /*3680*/  BPT.TRAP 0x1 ;  /* 0x000000040000795c */ /* 0x000fe20000300000 */
.L_x_469:
[----:B------:R-:W-:Y:S01]  /*3690*/  LEA R0, R17, R16, 0x3 ;  /* 0x0000001011007211 */ /* 0x000fe200078e18ff */
[----:B------:R-:W-:Y:S01]  /*36a0*/  BSSY B1, `(.L_x_470) ;  /* 0x0000004000017945 */ /* 0x000fe20003800000 */
[----:B------:R-:W-:-:S04]  /*36b0*/  SHF.L.U32 R115, R219, 0x1f, RZ ;  /* 0x0000001fdb737819 */ /* 0x000fc800000006ff */
[----:B------:R-:W0:Y:S02]  /*36c0*/  SYNCS.PHASECHK.TRANS64.TRYWAIT P6, [R0+URZ+0x38890], R115 ;  /* 0x03889073000075a7 */ /* 0x000e2400080c017f */
[----:B0-----:R-:W-:Y:S05]  /*36d0*/  @!P6 BRA `(.L_x_471) ;  /* 0x000002280010e947 */ /* 0x001fea0003800000 */
.L_x_790:
[----:B------:R-:W-:Y:S05]  /*36e0*/  BSYNC B1 ;  /* 0x0000000000017941 */ /* 0x000fea0003800000 */
.L_x_470:
[----:B------:R-:W-:Y:S04]  /*36f0*/  BSSY B1, `(.L_x_472) ;  /* 0x00000d3000017945 */ /* 0x000fe80003800000 */
[----:B------:R-:W-:Y:S05]  /*3700*/  @P3 BRA `(.L_x_473) ;  /* 0x0000000c00443947 */ /* 0x000fea0003800000 */
[----:B------:R-:W-:Y:S01]  /*3710*/  ISETP.NE.AND P3, PT, R26, RZ, PT ;  /* 0x000000ff1a00720c */ /* 0x000fe20003f65270 */
[----:B------:R-:W-:-:S12]  /*3720*/  BSSY B2, `(.L_x_474) ;  /* 0x0000033000027945 */ /* 0x000fd80003800000 */
[----:B------:R-:W-:Y:S05]  /*3730*/  @!P3 BRA `(.L_x_475) ;  /* 0x0000000000c4b947 */ /* 0x000fea0003800000 */
[----:B------:R1:W2:Y:S01]  /*3740*/  LDS.128 R40, [R4+0x24400] ;  /* 0x0244000004287984 */ /* 0x0002a20000000c00 */
[----:B------:R-:W-:Y:S01]  /*3750*/  ISETP.GE.AND P3, PT, R22, R116, PT ;  /* 0x000000741600720c */ /* 0x000fe20003f66270 */
[----:B------:R-:W-:-:S12]  /*3760*/  BSSY B3, `(.L_x_476) ;  /* 0x000002c000037945 */ /* 0x000fd80003800000 */
[----:B-1----:R-:W-:Y:S05]  /*3770*/  @P3 BRA `(.L_x_477) ;  /* 0x0000000000a83947 */ /* 0x002fea0003800000 */
[--C-:B------:R-:W-:Y:S01]  /*3780*/  SHF.R.U64 R146, R122, 0x10, R123.reuse ;  /* 0x000000107a927819 */ /* 0x100fe2000000127b */
[--C-:B--2---:R-:W-:Y:S01]  /*3790*/  HADD2.F32 R152, -RZ, R43.reuse.H0_H0 ;  /* 0x2000002bff987230 */ /* 0x104fe20000004100 */
[----:B------:R-:W-:Y:S02]  /*37a0*/  SHF.R.U32.HI R122, RZ, 0x10, R123 ;  /* 0x00000010ff7a7819 */ /* 0x000fe4000001167b */
[--C-:B------:R-:W-:Y:S01]  /*37b0*/  SHF.R.U64 R123, R124, 0x10, R125.reuse ;  /* 0x000000107c7b7819 */ /* 0x100fe2000000127d */
[----:B------:R-:W-:Y:S01]  /*37c0*/  HADD2.F32 R124, -RZ, R43.H1_H1 ;  /* 0x3000002bff7c7230 */ /* 0x000fe20000004100 */
[----:B------:R-:W-:Y:S01]  /*37d0*/  SHF.R.U32.HI R155, RZ, 0x10, R125 ;  /* 0x00000010ff9b7819 */ /* 0x000fe2000001167d */
[----:B------:R-:W-:Y:S02]  /*37e0*/  HADD2.F32 R146, -RZ, R146.H0_H0 ;  /* 0x20000092ff927230 */ /* 0x000fe40000004100 */
[----:B------:R-:W-:Y:S02]  /*37f0*/  HADD2.F32 R156, -RZ, R123.H0_H0 ;  /* 0x2000007bff9c7230 */ /* 0x000fe40000004100 */
[----:B------:R-:W-:-:S02]  /*3800*/  HADD2.F32 R155, -RZ, R155.H0_H0 ;  /* 0x2000009bff9b7230 */ /* 0x000fc40000004100 */
[--C-:B------:R-:W-:Y:S02]  /*3810*/  HADD2.F32 R123, -RZ, R41.reuse.H1_H1 ;  /* 0x30000029ff7b7230 */ /* 0x100fe40000004100 */
[----:B------:R-:W-:Y:S02]  /*3820*/  HADD2.F32 R41, -RZ, R41.H0_H0 ;  /* 0x20000029ff297230 */ /* 0x000fe40000004100 */
[-C--:B------:R-:W-:Y:S01]  /*3830*/  FMUL.FTZ R43, R124, R155.reuse ;  /* 0x0000009b7c2b7220 */ /* 0x080fe20000410000 */
[----:B------:R-:W-:Y:S02]  /*3840*/  HADD2.F32 R125, -RZ, R122.H0_H0 ;  /* 0x2000007aff7d7230 */ /* 0x000fe40000004100 */
[-C--:B------:R-:W-:Y:S01]  /*3850*/  FMUL.FTZ R122, R123, R156.reuse ;  /* 0x0000009c7b7a7220 */ /* 0x080fe20000410000 */
[C---:B------:R-:W-:Y:S01]  /*3860*/  FMUL.FTZ R155, R152.reuse, R155 ;  /* 0x0000009b989b7220 */ /* 0x040fe20000410000 */
[C---:B------:R-:W-:Y:S02]  /*3870*/  FMUL.FTZ R156, R41.reuse, R156 ;  /* 0x0000009c299c7220 */ /* 0x040fe40000410000 */
[-C--:B------:R-:W-:Y:S01]  /*3880*/  FFMA.FTZ R41, R41, R146.reuse, -R122 ;  /* 0x0000009229297223 */ /* 0x080fe2000001087a */
[-C--:B------:R-:W-:Y:S01]  /*3890*/  FFMA.FTZ R43, R152, R125.reuse, -R43 ;  /* 0x0000007d982b7223 */ /* 0x080fe2000001082b */
[----:B------:R-:W-:Y:S01]  /*38a0*/  FFMA.FTZ R124, R124, R125, R155 ;  /* 0x0000007d7c7c7223 */ /* 0x000fe2000001009b */
[----:B------:R-:W-:Y:S01]  /*38b0*/  FFMA.FTZ R122, R123, R146, R156 ;  /* 0x000000927b7a7223 */ /* 0x000fe2000001009c */
[----:B------:R-:W-:-:S02]  /*38c0*/  HADD2.F32 R125, -RZ, R159.H0_H0 ;  /* 0x2000009fff7d7230 */ /* 0x000fc40000004100 */
[--C-:B------:R-:W-:Y:S01]  /*38d0*/  HADD2.F32 R152, -RZ, R40.reuse.H1_H1 ;  /* 0x30000028ff987230 */ /* 0x100fe20000004100 */
[----:B------:R-:W-:Y:S01]  /*38e0*/  F2FP.F16.F32.PACK_AB R43, R124, R43 ;  /* 0x0000002b7c2b723e */ /* 0x000fe200000000ff */
[----:B------:R-:W-:Y:S01]  /*38f0*/  HADD2.F32 R155, -RZ, R40.H0_H0 ;  /* 0x20000028ff9b7230 */ /* 0x000fe20000004100 */
[----:B------:R-:W-:Y:S01]  /*3900*/  F2FP.F16.F32.PACK_AB R41, R122, R41 ;  /* 0x000000297a29723e */ /* 0x000fe200000000ff */
[----:B------:R-:W-:Y:S02]  /*3910*/  HADD2.F32 R123, -RZ, R159.H1_H1 ;  /* 0x3000009fff7b7230 */ /* 0x000fe40000004100 */
[--C-:B------:R-:W-:Y:S02]  /*3920*/  HADD2.F32 R40, -RZ, R42.reuse.H1_H1 ;  /* 0x3000002aff287230 */ /* 0x100fe40000004100 */
[-C--:B------:R-:W-:Y:S01]  /*3930*/  FMUL.FTZ R159, R155, R125.reuse ;  /* 0x0000007d9b9f7220 */ /* 0x080fe20000410000 */
[----:B------:R-:W-:Y:S02]  /*3940*/  HADD2.F32 R156, -RZ, R42.H0_H0 ;  /* 0x2000002aff9c7230 */ /* 0x000fe40000004100 */
[----:B------:R-:W-:Y:S01]  /*3950*/  FMUL.FTZ R42, R152, R125 ;  /* 0x0000007d982a7220 */ /* 0x000fe20000410000 */
[----:B------:R-:W-:-:S02]  /*3960*/  HADD2.F32 R146, -RZ, R157.H0_H0 ;  /* 0x2000009dff927230 */ /* 0x000fc40000004100 */
[-C--:B------:R-:W-:Y:S01]  /*3970*/  FMUL.FTZ R125, R40, R123.reuse ;  /* 0x0000007b287d7220 */ /* 0x080fe20000410000 */
[----:B------:R-:W-:Y:S02]  /*3980*/  HADD2.F32 R157, -RZ, R157.H1_H1 ;  /* 0x3000009dff9d7230 */ /* 0x000fe40000004100 */
[----:B------:R-:W-:Y:S01]  /*3990*/  FMUL.FTZ R123, R156, R123 ;  /* 0x0000007b9c7b7220 */ /* 0x000fe20000410000 */
[-C--:B------:R-:W-:Y:S01]  /*39a0*/  FFMA.FTZ R42, R155, R146.reuse, -R42 ;  /* 0x000000929b2a7223 */ /* 0x080fe2000001082a */
[----:B------:R-:W-:Y:S01]  /*39b0*/  FFMA.FTZ R159, R152, R146, R159 ;  /* 0x00000092989f7223 */ /* 0x000fe2000001009f */
[-C--:B------:R-:W-:Y:S01]  /*39c0*/  FFMA.FTZ R125, R156, R157.reuse, -R125 ;  /* 0x0000009d9c7d7223 */ /* 0x080fe2000001087d */
[----:B------:R-:W-:-:S03]  /*39d0*/  FFMA.FTZ R40, R40, R157, R123 ;  /* 0x0000009d28287223 */ /* 0x000fc6000001007b */
[----:B------:R-:W-:Y:S02]  /*39e0*/  F2FP.F16.F32.PACK_AB R42, R159, R42 ;  /* 0x0000002a9f2a723e */ /* 0x000fe400000000ff */
[----:B------:R-:W-:-:S03]  /*39f0*/  F2FP.F16.F32.PACK_AB R122, R40, R125 ;  /* 0x0000007d287a723e */ /* 0x000fc600000000ff */
[----:B------:R-:W-:Y:S02]  /*3a00*/  IMAD.MOV.U32 R40, RZ, RZ, R42 ;  /* 0x000000ffff287224 */ /* 0x000fe400078e002a */
[----:B------:R-:W-:-:S07]  /*3a10*/  IMAD.MOV.U32 R42, RZ, RZ, R122 ;  /* 0x000000ffff2a7224 */ /* 0x000fce00078e007a */
.L_x_477:
[----:B------:R-:W-:Y:S05]  /*3a20*/  BSYNC B3 ;  /* 0x0000000000037941 */ /* 0x000fea0003800000 */
.L_x_476:
[----:B------:R-:W-:Y:S02]  /*3a30*/  ULDC.64 UR4, c[0x0][0x208] ;  /* 0x0000820000047ab9 */ /* 0x000fe40000000a00 */
[----:B--2---:R1:W-:Y:S03]  /*3a40*/  STG.E.128 desc[UR4][R60.64], R40 ;  /* 0x000000283c007986 */ /* 0x0043e6000c101d04 */
.L_x_475:
[----:B------:R-:W-:Y:S05]  /*3a50*/  BSYNC B2 ;  /* 0x0000000000027941 */ /* 0x000fea0003800000 */
.L_x_474:
[----:B------:R-:W-:Y:S01]  /*3a60*/  ISETP.NE.AND P3, PT, R10, RZ, PT ;  /* 0x000000ff0a00720c */ /* 0x000fe20003f65270 */
[----:B------:R-:W-:-:S12]  /*3a70*/  BSSY B2, `(.L_x_478) ;  /* 0x0000032000027945 */ /* 0x000fd80003800000 */
[----:B------:R-:W-:Y:S05]  /*3a80*/  @!P3 BRA `(.L_x_479) ;  /* 0x0000000000c0b947 */ /* 0x000fea0003800000 */
[----:B-1----:R1:W2:Y:S01]  /*3a90*/  LDS.128 R40, [R4+0x26c00] ;  /* 0x026c000004287984 */ /* 0x0022a20000000c00 */
[----:B------:R-:W-:Y:S01]  /*3aa0*/  ISETP.GE.AND P3, PT, R215, R116, PT ;  /* 0x00000074d700720c */ /* 0x000fe20003f66270 */
[----:B------:R-:W-:-:S12]  /*3ab0*/  BSSY B3, `(.L_x_480) ;  /* 0x000002b000037945 */ /* 0x000fd80003800000 */
[----:B-1----:R-:W-:Y:S05]  /*3ac0*/  @P3 BRA `(.L_x_481) ;  /* 0x0000000000a43947 */ /* 0x002fea0003800000 */
[--C-:B------:R-:W-:Y:S01]  /*3ad0*/  SHF.R.U64 R122, R94, 0x10, R95.reuse ;  /* 0x000000105e7a7819 */ /* 0x100fe2000000125f */
[----:B--2---:R-:W-:Y:S01]  /*3ae0*/  HADD2.F32 R124, -RZ, R43.H0_H0 ;  /* 0x2000002bff7c7230 */ /* 0x004fe20000004100 */
[----:B------:R-:W-:Y:S01]  /*3af0*/  SHF.R.U32.HI R94, RZ, 0x10, R95 ;  /* 0x00000010ff5e7819 */ /* 0x000fe2000001165f */
[----:B------:R-:W-:Y:S01]  /*3b00*/  HADD2.F32 R155, -RZ, R165.H1_H1 ;  /* 0x300000a5ff9b7230 */ /* 0x000fe20000004100 */
[--C-:B------:R-:W-:Y:S01]  /*3b10*/  SHF.R.U32.HI R123, RZ, 0x10, R119.reuse ;  /* 0x00000010ff7b7819 */ /* 0x100fe20000011677 */
[----:B------:R-:W-:Y:S01]  /*3b20*/  HADD2.F32 R122, -RZ, R122.H0_H0 ;  /* 0x2000007aff7a7230 */ /* 0x000fe20000004100 */
[----:B------:R-:W-:Y:S01]  /*3b30*/  SHF.R.U64 R95, R118, 0x10, R119 ;  /* 0x00000010765f7819 */ /* 0x000fe20000001277 */
[----:B------:R-:W-:Y:S02]  /*3b40*/  HADD2.F32 R118, -RZ, R43.H1_H1 ;  /* 0x3000002bff767230 */ /* 0x000fe40000004100 */
[----:B------:R-:W-:Y:S02]  /*3b50*/  HADD2.F32 R123, -RZ, R123.H0_H0 ;  /* 0x2000007bff7b7230 */ /* 0x000fe40000004100 */
[----:B------:R-:W-:-:S02]  /*3b60*/  HADD2.F32 R146, -RZ, R95.H0_H0 ;  /* 0x2000005fff927230 */ /* 0x000fc40000004100 */
[--C-:B------:R-:W-:Y:S02]  /*3b70*/  HADD2.F32 R95, -RZ, R41.reuse.H1_H1 ;  /* 0x30000029ff5f7230 */ /* 0x100fe40000004100 */
[-C--:B------:R-:W-:Y:S01]  /*3b80*/  FMUL.FTZ R43, R118, R123.reuse ;  /* 0x0000007b762b7220 */ /* 0x080fe20000410000 */
[----:B------:R-:W-:Y:S02]  /*3b90*/  HADD2.F32 R41, -RZ, R41.H0_H0 ;  /* 0x20000029ff297230 */ /* 0x000fe40000004100 */
[C---:B------:R-:W-:Y:S01]  /*3ba0*/  FMUL.FTZ R123, R124.reuse, R123 ;  /* 0x0000007b7c7b7220 */ /* 0x040fe20000410000 */
[----:B------:R-:W-:Y:S02]  /*3bb0*/  HADD2.F32 R119, -RZ, R94.H0_H0 ;  /* 0x2000005eff777230 */ /* 0x000fe40000004100 */
[-C--:B------:R-:W-:Y:S01]  /*3bc0*/  FMUL.FTZ R94, R95, R146.reuse ;  /* 0x000000925f5e7220 */ /* 0x080fe20000410000 */
[C---:B------:R-:W-:Y:S02]  /*3bd0*/  FMUL.FTZ R146, R41.reuse, R146 ;  /* 0x0000009229927220 */ /* 0x040fe40000410000 */
[-C--:B------:R-:W-:Y:S01]  /*3be0*/  FFMA.FTZ R43, R124, R119.reuse, -R43 ;  /* 0x000000777c2b7223 */ /* 0x080fe2000001082b */
[----:B------:R-:W-:Y:S01]  /*3bf0*/  FFMA.FTZ R118, R118, R119, R123 ;  /* 0x0000007776767223 */ /* 0x000fe2000001007b */
[----:B------:R-:W-:Y:S01]  /*3c00*/  FFMA.FTZ R41, R41, R122, -R94 ;  /* 0x0000007a29297223 */ /* 0x000fe2000001085e */
[----:B------:R-:W-:-:S02]  /*3c10*/  HADD2.F32 R119, -RZ, R167.H0_H0 ;  /* 0x200000a7ff777230 */ /* 0x000fc40000004100 */
[----:B------:R-:W-:Y:S01]  /*3c20*/  FFMA.FTZ R94, R95, R122, R146 ;  /* 0x0000007a5f5e7223 */ /* 0x000fe20000010092 */
[--C-:B------:R-:W-:Y:S01]  /*3c30*/  HADD2.F32 R123, -RZ, R40.reuse.H1_H1 ;  /* 0x30000028ff7b7230 */ /* 0x100fe20000004100 */
[----:B------:R-:W-:Y:S01]  /*3c40*/  F2FP.F16.F32.PACK_AB R43, R118, R43 ;  /* 0x0000002b762b723e */ /* 0x000fe200000000ff */
[----:B------:R-:W-:Y:S02]  /*3c50*/  HADD2.F32 R124, -RZ, R40.H0_H0 ;  /* 0x20000028ff7c7230 */ /* 0x000fe40000004100 */
[----:B------:R-:W-:Y:S02]  /*3c60*/  HADD2.F32 R95, -RZ, R167.H1_H1 ;  /* 0x300000a7ff5f7230 */ /* 0x000fe40000004100 */
[-C--:B------:R-:W-:Y:S01]  /*3c70*/  FMUL.FTZ R125, R123, R119.reuse ;  /* 0x000000777b7d7220 */ /* 0x080fe20000410000 */
[--C-:B------:R-:W-:Y:S02]  /*3c80*/  HADD2.F32 R40, -RZ, R42.reuse.H1_H1 ;  /* 0x3000002aff287230 */ /* 0x100fe40000004100 */
[----:B------:R-:W-:Y:S01]  /*3c90*/  FMUL.FTZ R146, R124, R119 ;  /* 0x000000777c927220 */ /* 0x000fe20000410000 */
[----:B------:R-:W-:Y:S01]  /*3ca0*/  HADD2.F32 R42, -RZ, R42.H0_H0 ;  /* 0x2000002aff2a7230 */ /* 0x000fe20000004100 */
[----:B------:R-:W-:Y:S01]  /*3cb0*/  F2FP.F16.F32.PACK_AB R41, R94, R41 ;  /* 0x000000295e29723e */ /* 0x000fe200000000ff */
[----:B------:R-:W-:-:S02]  /*3cc0*/  HADD2.F32 R122, -RZ, R165.H0_H0 ;  /* 0x200000a5ff7a7230 */ /* 0x000fc40000004100 */
[-C--:B------:R-:W-:Y:S01]  /*3cd0*/  FMUL.FTZ R119, R40, R95.reuse ;  /* 0x0000005f28777220 */ /* 0x080fe20000410000 */
[----:B------:R-:W-:Y:S02]  /*3ce0*/  FMUL.FTZ R95, R42, R95 ;  /* 0x0000005f2a5f7220 */ /* 0x000fe40000410000 */
[-C--:B------:R-:W-:Y:S01]  /*3cf0*/  FFMA.FTZ R125, R124, R122.reuse, -R125 ;  /* 0x0000007a7c7d7223 */ /* 0x080fe2000001087d */
[----:B------:R-:W-:Y:S01]  /*3d00*/  FFMA.FTZ R146, R123, R122, R146 ;  /* 0x0000007a7b927223 */ /* 0x000fe20000010092 */
[-C--:B------:R-:W-:Y:S01]  /*3d10*/  FFMA.FTZ R119, R42, R155.reuse, -R119 ;  /* 0x0000009b2a777223 */ /* 0x080fe20000010877 */
[----:B------:R-:W-:-:S03]  /*3d20*/  FFMA.FTZ R40, R40, R155, R95 ;  /* 0x0000009b28287223 */ /* 0x000fc6000001005f */
[----:B------:R-:W-:Y:S02]  /*3d30*/  F2FP.F16.F32.PACK_AB R146, R146, R125 ;  /* 0x0000007d9292723e */ /* 0x000fe400000000ff */
[----:B------:R-:W-:Y:S02]  /*3d40*/  F2FP.F16.F32.PACK_AB R42, R40, R119 ;  /* 0x00000077282a723e */ /* 0x000fe400000000ff */
[----:B------:R-:W-:-:S07]  /*3d50*/  MOV R40, R146 ;  /* 0x0000009200287202 */ /* 0x000fce0000000f00 */
.L_x_481:
[----:B------:R-:W-:Y:S05]  /*3d60*/  BSYNC B3 ;  /* 0x0000000000037941 */ /* 0x000fea0003800000 */
.L_x_480:
[----:B------:R-:W-:Y:S02]  /*3d70*/  ULDC.64 UR4, c[0x0][0x208] ;  /* 0x0000820000047ab9 */ /* 0x000fe40000000a00 */
[----:B--2---:R2:W-:Y:S03]  /*3d80*/  STG.E.128 desc[UR4][R60.64+0x80], R40 ;  /* 0x000080283c007986 */ /* 0x0045e6000c101d04 */
.L_x_479:
[----:B------:R-:W-:Y:S05]  /*3d90*/  BSYNC B2 ;  /* 0x0000000000027941 */ /* 0x000fea0003800000 */
.L_x_478:
[----:B------:R-:W-:Y:S01]  /*3da0*/  ISETP.NE.AND P3, PT, R9, RZ, PT ;  /* 0x000000ff0900720c */ /* 0x000fe20003f65270 */
[----:B------:R-:W-:-:S12]  /*3db0*/  BSSY B2, `(.L_x_482) ;  /* 0x0000032000027945 */ /* 0x000fd80003800000 */
[----:B------:R-:W-:Y:S05]  /*3dc0*/  @!P3 BRA `(.L_x_483) ;  /* 0x0000000000c0b947 */ /* 0x000fea0003800000 */
[----:B-12---:R1:W2:Y:S01]  /*3dd0*/  LDS.128 R40, [R4+0x29400] ;  /* 0x0294000004287984 */ /* 0x0062a20000000c00 */
[----:B------:R-:W-:Y:S01]  /*3de0*/  ISETP.GE.AND P3, PT, R214, R116, PT ;  /* 0x00000074d600720c */ /* 0x000fe20003f66270 */
[----:B------:R-:W-:-:S12]  /*3df0*/  BSSY B3, `(.L_x_484) ;  /* 0x000002b000037945 */ /* 0x000fd80003800000 */
[----:B-1----:R-:W-:Y:S05]  /*3e00*/  @P3 BRA `(.L_x_485) ;  /* 0x0000000000a43947 */ /* 0x002fea0003800000 */
[----:B------:R-:W-:Y:S01]  /*3e10*/  SHF.R.U64 R94, R86, 0x10, R87 ;  /* 0x00000010565e7819 */ /* 0x000fe20000001257 */
[----:B--2---:R-:W-:Y:S01]  /*3e20*/  HADD2.F32 R118, -RZ, R43.H0_H0 ;  /* 0x2000002bff767230 */ /* 0x004fe20000004100 */
[----:B------:R-:W-:Y:S01]  /*3e30*/  SHF.R.U32.HI R95, RZ, 0x10, R93 ;  /* 0x00000010ff5f7819 */ /* 0x000fe2000001165d */
[----:B------:R-:W-:Y:S01]  /*3e40*/  HADD2.F32 R123, -RZ, R164.H1_H1 ;  /* 0x300000a4ff7b7230 */ /* 0x000fe20000004100 */
[----:B------:R-:W-:Y:S01]  /*3e50*/  SHF.R.U32.HI R86, RZ, 0x10, R87 ;  /* 0x00000010ff567819 */ /* 0x000fe20000011657 */
[----:B------:R-:W-:Y:S01]  /*3e60*/  HADD2.F32 R94, -RZ, R94.H0_H0 ;  /* 0x2000005eff5e7230 */ /* 0x000fe20000004100 */
[----:B------:R-:W-:Y:S01]  /*3e70*/  SHF.R.U64 R87, R92, 0x10, R93 ;  /* 0x000000105c577819 */ /* 0x000fe2000000125d */
[----:B------:R-:W-:Y:S02]  /*3e80*/  HADD2.F32 R95, -RZ, R95.H0_H0 ;  /* 0x2000005fff5f7230 */ /* 0x000fe40000004100 */
[----:B------:R-:W-:Y:S02]  /*3e90*/  HADD2.F32 R92, -RZ, R43.H1_H1 ;  /* 0x3000002bff5c7230 */ /* 0x000fe40000004100 */
[----:B------:R-:W-:-:S02]  /*3ea0*/  HADD2.F32 R122, -RZ, R87.H0_H0 ;  /* 0x20000057ff7a7230 */ /* 0x000fc40000004100 */
[--C-:B------:R-:W-:Y:S02]  /*3eb0*/  HADD2.F32 R87, -RZ, R41.reuse.H1_H1 ;  /* 0x30000029ff577230 */ /* 0x100fe40000004100 */
[-C--:B------:R-:W-:Y:S01]  /*3ec0*/  FMUL.FTZ R43, R92, R95.reuse ;  /* 0x0000005f5c2b7220 */ /* 0x080fe20000410000 */
[----:B------:R-:W-:Y:S02]  /*3ed0*/  HADD2.F32 R41, -RZ, R41.H0_H0 ;  /* 0x20000029ff297230 */ /* 0x000fe40000004100 */
[C---:B------:R-:W-:Y:S01]  /*3ee0*/  FMUL.FTZ R95, R118.reuse, R95 ;  /* 0x0000005f765f7220 */ /* 0x040fe20000410000 */
[----:B------:R-:W-:Y:S02]  /*3ef0*/  HADD2.F32 R93, -RZ, R86.H0_H0 ;  /* 0x20000056ff5d7230 */ /* 0x000fe40000004100 */
[-C--:B------:R-:W-:Y:S01]  /*3f00*/  FMUL.FTZ R86, R87, R122.reuse ;  /* 0x0000007a57567220 */ /* 0x080fe20000410000 */
[----:B------:R-:W-:Y:S02]  /*3f10*/  FMUL.FTZ R122, R41, R122 ;  /* 0x0000007a297a7220 */ /* 0x000fe40000410000 */
[-C--:B------:R-:W-:Y:S01]  /*3f20*/  FFMA.FTZ R43, R118, R93.reuse, -R43 ;  /* 0x0000005d762b7223 */ /* 0x080fe2000001082b */
[----:B------:R-:W-:Y:S01]  /*3f30*/  FFMA.FTZ R92, R92, R93, R95 ;  /* 0x0000005d5c5c7223 */ /* 0x000fe2000001005f */
[----:B------:R-:W-:-:S02]  /*3f40*/  HADD2.F32 R93, -RZ, R166.H0_H0 ;  /* 0x200000a6ff5d7230 */ /* 0x000fc40000004100 */
[-C--:B------:R-:W-:Y:S01]  /*3f50*/  FFMA.FTZ R41, R41, R94.reuse, -R86 ;  /* 0x0000005e29297223 */ /* 0x080fe20000010856 */
[--C-:B------:R-:W-:Y:S02]  /*3f60*/  HADD2.F32 R95, -RZ, R40.reuse.H1_H1 ;  /* 0x30000028ff5f7230 */ /* 0x100fe40000004100 */
[----:B------:R-:W-:Y:S01]  /*3f70*/  FFMA.FTZ R86, R87, R94, R122 ;  /* 0x0000005e57567223 */ /* 0x000fe2000001007a */
[----:B------:R-:W-:Y:S01]  /*3f80*/  HADD2.F32 R118, -RZ, R40.H0_H0 ;  /* 0x20000028ff767230 */ /* 0x000fe20000004100 */
[----:B------:R-:W-:Y:S01]  /*3f90*/  F2FP.F16.F32.PACK_AB R43, R92, R43 ;  /* 0x0000002b5c2b723e */ /* 0x000fe200000000ff */
[----:B------:R-:W-:Y:S02]  /*3fa0*/  HADD2.F32 R87, -RZ, R166.H1_H1 ;  /* 0x300000a6ff577230 */ /* 0x000fe40000004100 */
[-C--:B------:R-:W-:Y:S01]  /*3fb0*/  FMUL.FTZ R119, R95, R93.reuse ;  /* 0x0000005d5f777220 */ /* 0x080fe20000410000 */
[----:B------:R-:W-:Y:S02]  /*3fc0*/  HADD2.F32 R40, -RZ, R42.H1_H1 ;  /* 0x3000002aff287230 */ /* 0x000fe40000004100 */
[----:B------:R-:W-:Y:S01]  /*3fd0*/  FMUL.FTZ R122, R118, R93 ;  /* 0x0000005d767a7220 */ /* 0x000fe20000410000 */
[----:B------:R-:W-:Y:S01]  /*3fe0*/  HADD2.F32 R94, -RZ, R164.H0_H0 ;  /* 0x200000a4ff5e7230 */ /* 0x000fe20000004100 */
[----:B------:R-:W-:Y:S01]  /*3ff0*/  F2FP.F16.F32.PACK_AB R41, R86, R41 ;  /* 0x000000295629723e */ /* 0x000fe200000000ff */
[----:B------:R-:W-:-:S02]  /*4000*/  HADD2.F32 R42, -RZ, R42.H0_H0 ;  /* 0x2000002aff2a7230 */ /* 0x000fc40000004100 */
[-C--:B------:R-:W-:Y:S01]  /*4010*/  FMUL.FTZ R93, R40, R87.reuse ;  /* 0x00000057285d7220 */ /* 0x080fe20000410000 */
[-C--:B------:R-:W-:Y:S01]  /*4020*/  FFMA.FTZ R119, R118, R94.reuse, -R119 ;  /* 0x0000005e76777223 */ /* 0x080fe20000010877 */
[----:B------:R-:W-:Y:S01]  /*4030*/  FFMA.FTZ R122, R95, R94, R122 ;  /* 0x0000005e5f7a7223 */ /* 0x000fe2000001007a */
[C---:B------:R-:W-:Y:S01]  /*4040*/  FMUL.FTZ R87, R42.reuse, R87 ;  /* 0x000000572a577220 */ /* 0x040fe20000410000 */
[----:B------:R-:W-:-:S03]  /*4050*/  FFMA.FTZ R93, R42, R123, -R93 ;  /* 0x0000007b2a5d7223 */ /* 0x000fc6000001085d */
[----:B------:R-:W-:Y:S01]  /*4060*/  FFMA.FTZ R40, R40, R123, R87 ;  /* 0x0000007b28287223 */ /* 0x000fe20000010057 */
[----:B------:R-:W-:-:S04]  /*4070*/  F2FP.F16.F32.PACK_AB R122, R122, R119 ;  /* 0x000000777a7a723e */ /* 0x000fc800000000ff */
[----:B------:R-:W-:Y:S01]  /*4080*/  F2FP.F16.F32.PACK_AB R42, R40, R93 ;  /* 0x0000005d282a723e */ /* 0x000fe200000000ff */
[----:B------:R-:W-:-:S07]  /*4090*/  IMAD.MOV.U32 R40, RZ, RZ, R122 ;  /* 0x000000ffff287224 */ /* 0x000fce00078e007a */
.L_x_485:
[----:B------:R-:W-:Y:S05]  /*40a0*/  BSYNC B3 ;  /* 0x0000000000037941 */ /* 0x000fea0003800000 */
.L_x_484:
[----:B------:R-:W-:Y:S02]  /*40b0*/  ULDC.64 UR4, c[0x0][0x208] ;  /* 0x0000820000047ab9 */ /* 0x000fe40000000a00 */
[----:B--2---:R3:W-:Y:S03]  /*40c0*/  STG.E.128 desc[UR4][R60.64+0x100], R40 ;  /* 0x000100283c007986 */ /* 0x0047e6000c101d04 */
.L_x_483:
[----:B------:R-:W-:Y:S05]  /*40d0*/  BSYNC B2 ;  /* 0x0000000000027941 */ /* 0x000fea0003800000 */
.L_x_482:
[----:B------:R-:W-:-:S13]  /*40e0*/  ISETP.NE.AND P3, PT, R8, RZ, PT ;  /* 0x000000ff0800720c */ /* 0x000fda0003f65270 */
[----:B------:R-:W-:Y:S05]  /*40f0*/  @!P3 BRA `(.L_x_473) ;  /* 0x0000000000c8b947 */ /* 0x000fea0003800000 */
[----:B-123--:R1:W2:Y:S01]  /*4100*/  LDS.128 R40, [R4+0x2bc00] ;  /* 0x02bc000004287984 */ /* 0x00e2a20000000c00 */
[----:B------:R-:W-:Y:S01]  /*4110*/  ISETP.GE.AND P3, PT, R216, R116, PT ;  /* 0x00000074d800720c */ /* 0x000fe20003f66270 */
[----:B------:R-:W-:-:S12]  /*4120*/  BSSY B2, `(.L_x_486) ;  /* 0x000002d000027945 */ /* 0x000fd80003800000 */
[----:B-1----:R-:W-:Y:S05]  /*4130*/  @P3 BRA `(.L_x_487) ;  /* 0x0000000000ac3947 */ /* 0x002fea0003800000 */
[--C-:B------:R-:W-:Y:S02]  /*4140*/  SHF.R.U64 R94, R84, 0x10, R85.reuse ;  /* 0x00000010545e7819 */ /* 0x100fe40000001255 */
[----:B------:R-:W-:Y:S01]  /*4150*/  SHF.R.U32.HI R84, RZ, 0x10, R85 ;  /* 0x00000010ff547819 */ /* 0x000fe20000011655 */
[----:B--2---:R-:W-:Y:S01]  /*4160*/  IMAD.MOV.U32 R85, RZ, RZ, R41 ;  /* 0x000000ffff557224 */ /* 0x004fe200078e0029 */
[----:B------:R-:W-:Y:S01]  /*4170*/  MOV R92, R43 ;  /* 0x0000002b005c7202 */ /* 0x000fe20000000f00 */
[----:B------:R-:W-:Y:S01]  /*4180*/  HADD2.F32 R94, -RZ, R94.H0_H0 ;  /* 0x2000005eff5e7230 */ /* 0x000fe20000004100 */
[--C-:B------:R-:W-:Y:S01]  /*4190*/  SHF.R.U64 R86, R82, 0x10, R83.reuse ;  /* 0x0000001052567819 */ /* 0x100fe20000001253 */
[----:B------:R-:W-:Y:S01]  /*41a0*/  HADD2.F32 R41, -RZ, R84.H0_H0 ;  /* 0x20000054ff297230 */ /* 0x000fe20000004100 */
[----:B------:R-:W-:Y:S01]  /*41b0*/  SHF.R.U32.HI R82, RZ, 0x10, R83 ;  /* 0x00000010ff527819 */ /* 0x000fe20000011653 */
[--C-:B------:R-:W-:Y:S02]  /*41c0*/  HADD2.F32 R43, -RZ, R85.reuse.H1_H1 ;  /* 0x30000055ff2b7230 */ /* 0x100fe40000004100 */
[----:B------:R-:W-:-:S02]  /*41d0*/  HADD2.F32 R85, -RZ, R85.H0_H0 ;  /* 0x20000055ff557230 */ /* 0x000fc40000004100 */
[--C-:B------:R-:W-:Y:S02]  /*41e0*/  HADD2.F32 R84, -RZ, R92.reuse.H1_H1 ;  /* 0x3000005cff547230 */ /* 0x100fe40000004100 */
[----:B------:R-:W-:Y:S02]  /*41f0*/  HADD2.F32 R92, -RZ, R92.H0_H0 ;  /* 0x2000005cff5c7230 */ /* 0x000fe40000004100 */
[----:B------:R-:W-:Y:S02]  /*4200*/  HADD2.F32 R86, -RZ, R86.H0_H0 ;  /* 0x20000056ff567230 */ /* 0x000fe40000004100 */
[-C--:B------:R-:W-:Y:S01]  /*4210*/  FMUL.FTZ R87, R84, R41.reuse ;  /* 0x0000002954577220 */ /* 0x080fe20000410000 */
[----:B------:R-:W-:Y:S02]  /*4220*/  HADD2.F32 R83, -RZ, R82.H0_H0 ;  /* 0x20000052ff537230 */ /* 0x000fe40000004100 */
[-C--:B------:R-:W-:Y:S01]  /*4230*/  FMUL.FTZ R82, R43, R94.reuse ;  /* 0x0000005e2b527220 */ /* 0x080fe20000410000 */
[----:B------:R-:W-:Y:S01]  /*4240*/  FMUL.FTZ R94, R85, R94 ;  /* 0x0000005e555e7220 */ /* 0x000fe20000410000 */
[----:B------:R-:W-:-:S02]  /*4250*/  FMUL.FTZ R93, R92, R41 ;  /* 0x000000295c5d7220 */ /* 0x000fc40000410000 */
[-C--:B------:R-:W-:Y:S01]  /*4260*/  FFMA.FTZ R41, R85, R86.reuse, -R82 ;  /* 0x0000005655297223 */ /* 0x080fe20000010852 */
[----:B------:R-:W-:Y:S01]  /*4270*/  FFMA.FTZ R82, R43, R86, R94 ;  /* 0x000000562b527223 */ /* 0x000fe2000001005e */
[-C--:B------:R-:W-:Y:S01]  /*4280*/  FFMA.FTZ R43, R92, R83.reuse, -R87 ;  /* 0x000000535c2b7223 */ /* 0x080fe20000010857 */
[--C-:B------:R-:W-:Y:S02]  /*4290*/  HADD2.F32 R87, -RZ, R163.reuse.H0_H0 ;  /* 0x200000a3ff577230 */ /* 0x100fe40000004100 */
[----:B------:R-:W-:Y:S01]  /*42a0*/  FFMA.FTZ R84, R84, R83, R93 ;  /* 0x0000005354547223 */ /* 0x000fe2000001005d */
[--C-:B------:R-:W-:Y:S01]  /*42b0*/  HADD2.F32 R86, -RZ, R40.reuse.H1_H1 ;  /* 0x30000028ff567230 */ /* 0x100fe20000004100 */
[----:B------:R-:W-:Y:S01]  /*42c0*/  F2FP.F16.F32.PACK_AB R41, R82, R41 ;  /* 0x000000295229723e */ /* 0x000fe200000000ff */
[----:B------:R-:W-:Y:S02]  /*42d0*/  HADD2.F32 R92, -RZ, R40.H0_H0 ;  /* 0x20000028ff5c7230 */ /* 0x000fe40000004100 */
[----:B------:R-:W-:-:S02]  /*42e0*/  HADD2.F32 R163, -RZ, R163.H1_H1 ;  /* 0x300000a3ffa37230 */ /* 0x000fc40000004100 */
[-C--:B------:R-:W-:Y:S01]  /*42f0*/  FMUL.FTZ R93, R86, R87.reuse ;  /* 0x00000057565d7220 */ /* 0x080fe20000410000 */
[----:B------:R-:W-:Y:S02]  /*4300*/  HADD2.F32 R40, -RZ, R42.H1_H1 ;  /* 0x3000002aff287230 */ /* 0x000fe40000004100 */
[----:B------:R-:W-:Y:S01]  /*4310*/  FMUL.FTZ R87, R92, R87 ;  /* 0x000000575c577220 */ /* 0x000fe20000410000 */
[----:B------:R-:W-:Y:S01]  /*4320*/  HADD2.F32 R83, -RZ, R162.H1_H1 ;  /* 0x300000a2ff537230 */ /* 0x000fe20000004100 */
[----:B------:R-:W-:Y:S01]  /*4330*/  F2FP.F16.F32.PACK_AB R43, R84, R43 ;  /* 0x0000002b542b723e */ /* 0x000fe200000000ff */
[----:B------:R-:W-:Y:S02]  /*4340*/  HADD2.F32 R42, -RZ, R42.H0_H0 ;  /* 0x2000002aff2a7230 */ /* 0x000fe40000004100 */
[----:B------:R-:W-:Y:S01]  /*4350*/  FMUL.FTZ R95, R40, R163 ;  /* 0x000000a3285f7220 */ /* 0x000fe20000410000 */
[----:B------:R-:W-:Y:S02]  /*4360*/  HADD2.F32 R85, -RZ, R162.H0_H0 ;  /* 0x200000a2ff557230 */ /* 0x000fe40000004100 */
        /* <DEDUP_REMOVED lines=8> */
.L_x_487:
[----:B------:R-:W-:Y:S05]  /*43f0*/  BSYNC B2 ;  /* 0x0000000000027941 */ /* 0x000fea0003800000 */
.L_x_486:
[----:B------:R-:W-:Y:S02]  /*4400*/  ULDC.64 UR4, c[0x0][0x208] ;  /* 0x0000820000047ab9 */ /* 0x000fe40000000a00 */
[----:B--2---:R4:W-:Y:S03]  /*4410*/  STG.E.128 desc[UR4][R60.64+0x180], R40 ;  /* 0x000180283c007986 */ /* 0x0049e6000c101d04 */
.L_x_473:
[----:B------:R-:W-:Y:S05]  /*4420*/  BSYNC B1 ;  /* 0x0000000000017941 */ /* 0x000fea0003800000 */
.L_x_472:
[----:B------:R-:W-:Y:S04]  /*4430*/  BSSY B1, `(.L_x_488) ;  /* 0x00000d1000017945 */ /* 0x000fe80003800000 */
[----:B------:R-:W-:Y:S05]  /*4440*/  @P4 BRA `(.L_x_489) ;  /* 0x0000000c003c4947 */ /* 0x000fea0003800000 */
[----:B------:R-:W-:Y:S01]  /*4450*/  ISETP.NE.AND P3, PT, R26, RZ, PT ;  /* 0x000000ff1a00720c */ /* 0x000fe20003f65270 */
[----:B------:R-:W-:-:S12]  /*4460*/  BSSY B2, `(.L_x_490) ;  /* 0x0000033000027945 */ /* 0x000fd80003800000 */
[----:B------:R-:W-:Y:S05]  /*4470*/  @!P3 BRA `(.L_x_491) ;  /* 0x0000000000c4b947 */ /* 0x000fea0003800000 */
[----:B-1234-:R1:W2:Y:S01]  /*4480*/  LDS.128 R40, [R4+0x25400] ;  /* 0x0254000004287984 */ /* 0x01e2a20000000c00 */
[----:B------:R-:W-:Y:S01]  /*4490*/  ISETP.GE.AND P3, PT, R22, R116, PT ;  /* 0x000000741600720c */ /* 0x000fe20003f66270 */
[----:B------:R-:W-:-:S12]  /*44a0*/  BSSY B3, `(.L_x_492) ;  /* 0x000002c000037945 */ /* 0x000fd80003800000 */
[----:B-1----:R-:W-:Y:S05]  /*44b0*/  @P3 BRA `(.L_x_493) ;  /* 0x0000000000a83947 */ /* 0x002fea0003800000 */
[----:B------:R-:W-:Y:S01]  /*44c0*/  SHF.R.U64 R84, R78, 0x10, R79 ;  /* 0x000000104e547819 */ /* 0x000fe2000000124f */
[----:B--2---:R-:W-:Y:S01]  /*44d0*/  IMAD.MOV.U32 R60, RZ, RZ, R40 ;  /* 0x000000ffff3c7224 */ /* 0x004fe200078e0028 */
[--C-:B------:R-:W-:Y:S01]  /*44e0*/  SHF.R.U64 R78, R80, 0x10, R81.reuse ;  /* 0x00000010504e7819 */ /* 0x100fe20000001251 */
[--C-:B------:R-:W-:Y:S01]  /*44f0*/  HADD2.F32 R40, -RZ, R41.reuse.H0_H0 ;  /* 0x20000029ff287230 */ /* 0x100fe20000004100 */
[----:B------:R-:W-:Y:S01]  /*4500*/  MOV R61, R43 ;  /* 0x0000002b003d7202 */ /* 0x000fe20000000f00 */
[----:B------:R-:W-:Y:S01]  /*4510*/  HADD2.F32 R43, -RZ, R41.H1_H1 ;  /* 0x30000029ff2b7230 */ /* 0x000fe20000004100 */
[----:B------:R-:W-:Y:S01]  /*4520*/  SHF.R.U32.HI R82, RZ, 0x10, R81 ;  /* 0x00000010ff527819 */ /* 0x000fe20000011651 */
[----:B------:R-:W-:Y:S01]  /*4530*/  HADD2.F32 R81, -RZ, R78.H0_H0 ;  /* 0x2000004eff517230 */ /* 0x000fe20000004100 */
[----:B------:R-:W-:Y:S01]  /*4540*/  SHF.R.U32.HI R83, RZ, 0x10, R79 ;  /* 0x00000010ff537819 */ /* 0x000fe2000001164f */
[----:B------:R-:W-:Y:S02]  /*4550*/  HADD2.F32 R78, -RZ, R61.H1_H1 ;  /* 0x3000003dff4e7230 */ /* 0x000fe40000004100 */
[----:B------:R-:W-:-:S02]  /*4560*/  HADD2.F32 R82, -RZ, R82.H0_H0 ;  /* 0x20000052ff527230 */ /* 0x000fc40000004100 */
[-C--:B------:R-:W-:Y:S01]  /*4570*/  FMUL.FTZ R41, R43, R81.reuse ;  /* 0x000000512b297220 */ /* 0x080fe20000410000 */
[----:B------:R-:W-:Y:S02]  /*4580*/  HADD2.F32 R61, -RZ, R61.H0_H0 ;  /* 0x2000003dff3d7230 */ /* 0x000fe40000004100 */
[----:B------:R-:W-:Y:S02]  /*4590*/  HADD2.F32 R79, -RZ, R84.H0_H0 ;  /* 0x20000054ff4f7230 */ /* 0x000fe40000004100 */
[----:B------:R-:W-:Y:S01]  /*45a0*/  FMUL.FTZ R84, R40, R81 ;  /* 0x0000005128547220 */ /* 0x000fe20000410000 */
[----:B------:R-:W-:Y:S02]  /*45b0*/  HADD2.F32 R80, -RZ, R83.H0_H0 ;  /* 0x20000053ff507230 */ /* 0x000fe40000004100 */
[-C--:B------:R-:W-:Y:S01]  /*45c0*/  FMUL.FTZ R86, R78, R82.reuse ;  /* 0x000000524e567220 */ /* 0x080fe20000410000 */
[----:B------:R-:W-:Y:S01]  /*45d0*/  FMUL.FTZ R81, R61, R82 ;  /* 0x000000523d517220 */ /* 0x000fe20000410000 */
[-C--:B------:R-:W-:Y:S01]  /*45e0*/  FFMA.FTZ R40, R40, R79.reuse, -R41 ;  /* 0x0000004f28287223 */ /* 0x080fe20000010829 */
[----:B------:R-:W-:Y:S01]  /*45f0*/  FFMA.FTZ R41, R43, R79, R84 ;  /* 0x0000004f2b297223 */ /* 0x000fe20000010054 */
[-C--:B------:R-:W-:Y:S01]  /*4600*/  FFMA.FTZ R43, R61, R80.reuse, -R86 ;  /* 0x000000503d2b7223 */ /* 0x080fe20000010856 */
[----:B------:R-:W-:Y:S01]  /*4610*/  FFMA.FTZ R82, R78, R80, R81 ;  /* 0x000000504e527223 */ /* 0x000fe20000010051 */
[----:B------:R-:W-:-:S02]  /*4620*/  HADD2.F32 R79, -RZ, R161.H1_H1 ;  /* 0x300000a1ff4f7230 */ /* 0x000fc40000004100 */
[----:B------:R-:W-:Y:S01]  /*4630*/  HADD2.F32 R83, -RZ, R160.H1_H1 ;  /* 0x300000a0ff537230 */ /* 0x000fe20000004100 */
[----:B------:R-:W-:Y:S01]  /*4640*/  F2FP.F16.F32.PACK_AB R41, R41, R40 ;  /* 0x000000282929723e */ /* 0x000fe200000000ff */
[----:B------:R-:W-:Y:S01]  /*4650*/  HADD2.F32 R61, -RZ, R60.H1_H1 ;  /* 0x3000003cff3d7230 */ /* 0x000fe20000004100 */
[----:B------:R-:W-:Y:S01]  /*4660*/  F2FP.F16.F32.PACK_AB R43, R82, R43 ;  /* 0x0000002b522b723e */ /* 0x000fe200000000ff */
[----:B------:R-:W-:Y:S02]  /*4670*/  HADD2.F32 R78, -RZ, R42.H1_H1 ;  /* 0x3000002aff4e7230 */ /* 0x000fe40000004100 */
[----:B------:R-:W-:Y:S02]  /*4680*/  HADD2.F32 R161, -RZ, R161.H0_H0 ;  /* 0x200000a1ffa17230 */ /* 0x000fe40000004100 */
[----:B------:R-:W-:Y:S02]  /*4690*/  HADD2.F32 R60, -RZ, R60.H0_H0 ;  /* 0x2000003cff3c7230 */ /* 0x000fe40000004100 */
[----:B------:R-:W-:Y:S01]  /*46a0*/  FMUL.FTZ R87, R78, R83 ;  /* 0x000000534e577220 */ /* 0x000fe20000410000 */
[----:B------:R-:W-:-:S02]  /*46b0*/  HADD2.F32 R42, -RZ, R42.H0_H0 ;  /* 0x2000002aff2a7230 */ /* 0x000fc40000004100 */
[CC--:B------:R-:W-:Y:S01]  /*46c0*/  FMUL.FTZ R85, R61.reuse, R161.reuse ;  /* 0x000000a13d557220 */ /* 0x0c0fe20000410000 */
[----:B------:R-:W-:Y:S02]  /*46d0*/  HADD2.F32 R81, -RZ, R160.H0_H0 ;  /* 0x200000a0ff517230 */ /* 0x000fe40000004100 */
[----:B------:R-:W-:Y:S01]  /*46e0*/  FMUL.FTZ R80, R60, R161 ;  /* 0x000000a13c507220 */ /* 0x000fe20000410000 */
[----:B------:R-:W-:Y:S01]  /*46f0*/  FMUL.FTZ R83, R42, R83 ;  /* 0x000000532a537220 */ /* 0x000fe20000410000 */
[-C--:B------:R-:W-:Y:S02]  /*4700*/  FFMA.FTZ R85, R60, R79.reuse, -R85 ;  /* 0x0000004f3c557223 */ /* 0x080fe40000010855 */
[----:B------:R-:W-:Y:S01]  /*4710*/  FFMA.FTZ R80, R61, R79, R80 ;  /* 0x0000004f3d507223 */ /* 0x000fe20000010050 */
[-C--:B------:R-:W-:Y:S01]  /*4720*/  FFMA.FTZ R87, R42, R81.reuse, -R87 ;  /* 0x000000512a577223 */ /* 0x080fe20000010857 */
[----:B------:R-:W-:-:S03]  /*4730*/  FFMA.FTZ R78, R78, R81, R83 ;  /* 0x000000514e4e7223 */ /* 0x000fc60000010053 */
[----:B------:R-:W-:Y:S02]  /*4740*/  F2FP.F16.F32.PACK_AB R40, R80, R85 ;  /* 0x000000555028723e */ /* 0x000fe400000000ff */
[----:B------:R-:W-:-:S07]  /*4750*/  F2FP.F16.F32.PACK_AB R42, R78, R87 ;  /* 0x000000574e2a723e */ /* 0x000fce00000000ff */
.L_x_493:
[----:B------:R-:W-:Y:S05]  /*4760*/  BSYNC B3 ;  /* 0x0000000000037941 */ /* 0x000fea0003800000 */
.L_x_492:
[----:B------:R-:W-:Y:S02]  /*4770*/  ULDC.64 UR4, c[0x0][0x208] ;  /* 0x0000820000047ab9 */ /* 0x000fe40000000a00 */
[----:B--2---:R1:W-:Y:S03]  /*4780*/  STG.E.128 desc[UR4][R54.64], R40 ;  /* 0x0000002836007986 */ /* 0x0043e6000c101d04 */
.L_x_491:
[----:B------:R-:W-:Y:S05]  /*4790*/  BSYNC B2 ;  /* 0x0000000000027941 */ /* 0x000fea0003800000 */
.L_x_490:
[----:B------:R-:W-:Y:S01]  /*47a0*/  ISETP.NE.AND P3, PT, R10, RZ, PT ;  /* 0x000000ff0a00720c */ /* 0x000fe20003f65270 */
[----:B------:R-:W-:-:S12]  /*47b0*/  BSSY B2, `(.L_x_494) ;  /* 0x0000032000027945 */ /* 0x000fd80003800000 */
[----:B------:R-:W-:Y:S05]  /*47c0*/  @!P3 BRA `(.L_x_495) ;  /* 0x0000000000c0b947 */ /* 0x000fea0003800000 */
[----:B-1234-:R1:W2:Y:S01]  /*47d0*/  LDS.128 R40, [R4+0x27c00] ;  /* 0x027c000004287984 */ /* 0x01e2a20000000c00 */
[----:B------:R-:W-:Y:S01]  /*47e0*/  ISETP.GE.AND P3, PT, R215, R116, PT ;  /* 0x00000074d700720c */ /* 0x000fe20003f66270 */
[----:B------:R-:W-:-:S12]  /*47f0*/  BSSY B3, `(.L_x_496) ;  /* 0x000002b000037945 */ /* 0x000fd80003800000 */
[----:B-1----:R-:W-:Y:S05]  /*4800*/  @P3 BRA `(.L_x_497) ;  /* 0x0000000000a43947 */ /* 0x002fea0003800000 */
[--C-:B------:R-:W-:Y:S01]  /*4810*/  SHF.R.U64 R74, R74, 0x10, R75.reuse ;  /* 0x000000104a4a7819 */ /* 0x100fe2000000124b */
[----:B--2---:R-:W-:Y:S01]  /*4820*/  IMAD.MOV.U32 R60, RZ, RZ, R42 ;  /* 0x000000ffff3c7224 */ /* 0x004fe200078e002a */
[----:B------:R-:W-:Y:S01]  /*4830*/  SHF.R.U32.HI R79, RZ, 0x10, R75 ;  /* 0x00000010ff4f7819 */ /* 0x000fe2000001164b */
[----:B------:R-:W-:Y:S01]  /*4840*/  HADD2.F32 R42, -RZ, R41.H1_H1 ;  /* 0x30000029ff2a7230 */ /* 0x000fe20000004100 */
[--C-:B------:R-:W-:Y:S01]  /*4850*/  SHF.R.U64 R75, R76, 0x10, R77.reuse ;  /* 0x000000104c4b7819 */ /* 0x100fe2000000124d */
[--C-:B------:R-:W-:Y:S01]  /*4860*/  HADD2.F32 R61, -RZ, R43.reuse.H1_H1 ;  /* 0x3000002bff3d7230 */ /* 0x100fe20000004100 */
[----:B------:R-:W-:Y:S01]  /*4870*/  SHF.R.U32.HI R78, RZ, 0x10, R77 ;  /* 0x00000010ff4e7819 */ /* 0x000fe2000001164d */
[----:B------:R-:W-:Y:S02]  /*4880*/  HADD2.F32 R43, -RZ, R43.H0_H0 ;  /* 0x2000002bff2b7230 */ /* 0x000fe40000004100 */
[----:B------:R-:W-:Y:S02]  /*4890*/  HADD2.F32 R75, -RZ, R75.H0_H0 ;  /* 0x2000004bff4b7230 */ /* 0x000fe40000004100 */
[----:B------:R-:W-:-:S02]  /*48a0*/  HADD2.F32 R78, -RZ, R78.H0_H0 ;  /* 0x2000004eff4e7230 */ /* 0x000fc40000004100 */
[----:B------:R-:W-:Y:S02]  /*48b0*/  HADD2.F32 R41, -RZ, R41.H0_H0 ;  /* 0x20000029ff297230 */ /* 0x000fe40000004100 */
[-C--:B------:R-:W-:Y:S01]  /*48c0*/  FMUL.FTZ R80, R42, R75.reuse ;  /* 0x0000004b2a507220 */ /* 0x080fe20000410000 */
[----:B------:R-:W-:Y:S02]  /*48d0*/  HADD2.F32 R74, -RZ, R74.H0_H0 ;  /* 0x2000004aff4a7230 */ /* 0x000fe40000004100 */
[-C--:B------:R-:W-:Y:S01]  /*48e0*/  FMUL.FTZ R82, R61, R78.reuse ;  /* 0x0000004e3d527220 */ /* 0x080fe20000410000 */
[----:B------:R-:W-:Y:S02]  /*48f0*/  HADD2.F32 R76, -RZ, R79.H0_H0 ;  /* 0x2000004fff4c7230 */ /* 0x000fe40000004100 */
[----:B------:R-:W-:Y:S01]  /*4900*/  FMUL.FTZ R78, R43, R78 ;  /* 0x0000004e2b4e7220 */ /* 0x000fe20000410000 */
[C---:B------:R-:W-:Y:S01]  /*4910*/  FMUL.FTZ R75, R41.reuse, R75 ;  /* 0x0000004b294b7220 */ /* 0x040fe20000410000 */
[----:B------:R-:W-:Y:S01]  /*4920*/  FFMA.FTZ R80, R41, R74, -R80 ;  /* 0x0000004a29507223 */ /* 0x000fe20000010850 */
[----:B------:R-:W-:-:S02]  /*4930*/  HADD2.F32 R41, -RZ, R40.H1_H1 ;  /* 0x30000028ff297230 */ /* 0x000fc40000004100 */
[----:B------:R-:W-:Y:S01]  /*4940*/  FFMA.FTZ R81, R61, R76, R78 ;  /* 0x0000004c3d517223 */ /* 0x000fe2000001004e */
[----:B------:R-:W-:Y:S01]  /*4950*/  FFMA.FTZ R79, R42, R74, R75 ;  /* 0x0000004a2a4f7223 */ /* 0x000fe2000001004b */
[----:B------:R-:W-:Y:S02]  /*4960*/  HADD2.F32 R61, -RZ, R154.H0_H0 ;  /* 0x2000009aff3d7230 */ /* 0x000fe40000004100 */
[----:B------:R-:W-:Y:S01]  /*4970*/  FFMA.FTZ R82, R43, R76, -R82 ;  /* 0x0000004c2b527223 */ /* 0x000fe20000010852 */
[----:B------:R-:W-:Y:S02]  /*4980*/  HADD2.F32 R40, -RZ, R40.H0_H0 ;  /* 0x20000028ff287230 */ /* 0x000fe40000004100 */
[----:B------:R-:W-:Y:S02]  /*4990*/  HADD2.F32 R75, -RZ, R154.H1_H1 ;  /* 0x3000009aff4b7230 */ /* 0x000fe40000004100 */
[----:B------:R-:W-:Y:S01]  /*49a0*/  FMUL.FTZ R77, R41, R61 ;  /* 0x0000003d294d7220 */ /* 0x000fe20000410000 */
[----:B------:R-:W-:-:S02]  /*49b0*/  HADD2.F32 R42, -RZ, R60.H1_H1 ;  /* 0x3000003cff2a7230 */ /* 0x000fc40000004100 */
[----:B------:R-:W-:Y:S01]  /*49c0*/  FMUL.FTZ R74, R40, R61 ;  /* 0x0000003d284a7220 */ /* 0x000fe20000410000 */
[----:B------:R-:W-:Y:S02]  /*49d0*/  HADD2.F32 R60, -RZ, R60.H0_H0 ;  /* 0x2000003cff3c7230 */ /* 0x000fe40000004100 */
[--C-:B------:R-:W-:Y:S02]  /*49e0*/  HADD2.F32 R43, -RZ, R153.reuse.H0_H0 ;  /* 0x20000099ff2b7230 */ /* 0x100fe40000004100 */
[-C--:B------:R-:W-:Y:S01]  /*49f0*/  FMUL.FTZ R61, R42, R75.reuse ;  /* 0x0000004b2a3d7220 */ /* 0x080fe20000410000 */
[----:B------:R-:W-:Y:S02]  /*4a00*/  HADD2.F32 R153, -RZ, R153.H1_H1 ;  /* 0x30000099ff997230 */ /* 0x000fe40000004100 */
[----:B------:R-:W-:Y:S01]  /*4a10*/  FMUL.FTZ R75, R60, R75 ;  /* 0x0000004b3c4b7220 */ /* 0x000fe20000410000 */
[-C--:B------:R-:W-:Y:S01]  /*4a20*/  FFMA.FTZ R77, R40, R43.reuse, -R77 ;  /* 0x0000002b284d7223 */ /* 0x080fe2000001084d */
[----:B------:R-:W-:Y:S01]  /*4a30*/  FFMA.FTZ R74, R41, R43, R74 ;  /* 0x0000002b294a7223 */ /* 0x000fe2000001004a */
[-C--:B------:R-:W-:Y:S01]  /*4a40*/  FFMA.FTZ R61, R60, R153.reuse, -R61 ;  /* 0x000000993c3d7223 */ /* 0x080fe2000001083d */
[----:B------:R-:W-:Y:S01]  /*4a50*/  FFMA.FTZ R42, R42, R153, R75 ;  /* 0x000000992a2a7223 */ /* 0x000fe2000001004b */
[----:B------:R-:W-:-:S02]  /*4a60*/  F2FP.F16.F32.PACK_AB R41, R79, R80 ;  /* 0x000000504f29723e */ /* 0x000fc400000000ff */
[----:B------:R-:W-:Y:S02]  /*4a70*/  F2FP.F16.F32.PACK_AB R43, R81, R82 ;  /* 0x00000052512b723e */ /* 0x000fe400000000ff */
[----:B------:R-:W-:Y:S02]  /*4a80*/  F2FP.F16.F32.PACK_AB R40, R74, R77 ;  /* 0x0000004d4a28723e */ /* 0x000fe400000000ff */
[----:B------:R-:W-:-:S07]  /*4a90*/  F2FP.F16.F32.PACK_AB R42, R42, R61 ;  /* 0x0000003d2a2a723e */ /* 0x000fce00000000ff */
.L_x_497:
[----:B------:R-:W-:Y:S05]  /*4aa0*/  BSYNC B3 ;  /* 0x0000000000037941 */ /* 0x000fea0003800000 */
.L_x_496:
[----:B------:R-:W-:Y:S02]  /*4ab0*/  ULDC.64 UR4, c[0x0][0x208] ;  /* 0x0000820000047ab9 */ /* 0x000fe40000000a00 */
[----:B--2---:R1:W-:Y:S03]  /*4ac0*/  STG.E.128 desc[UR4][R54.64+0x80], R40 ;  /* 0x0000802836007986 */ /* 0x0043e6000c101d04 */
.L_x_495:
[----:B------:R-:W-:Y:S05]  /*4ad0*/  BSYNC B2 ;  /* 0x0000000000027941 */ /* 0x000fea0003800000 */
.L_x_494:
        /* <DEDUP_REMOVED lines=28> */
[--C-:B------:R-:W-:Y:S02]  /*4ca0*/  HADD2.F32 R61, -RZ, R145.reuse.H0_H0 ;  /* 0x20000091ff3d7230 */ /* 0x100fe40000004100 */
        /* <DEDUP_REMOVED lines=19> */
.L_x_501:
[----:B------:R-:W-:Y:S05]  /*4de0*/  BSYNC B3 ;  /* 0x0000000000037941 */ /* 0x000fea0003800000 */
.L_x_500:
[----:B------:R-:W-:Y:S02]  /*4df0*/  ULDC.64 UR4, c[0x0][0x208] ;  /* 0x0000820000047ab9 */ /* 0x000fe40000000a00 */
[----:B--2---:R1:W-:Y:S03]  /*4e00*/  STG.E.128 desc[UR4][R54.64+0x100], R40 ;  /* 0x0001002836007986 */ /* 0x0043e6000c101d04 */
.L_x_499:
[----:B------:R-:W-:Y:S05]  /*4e10*/  BSYNC B2 ;  /* 0x0000000000027941 */ /* 0x000fea0003800000 */
.L_x_498:
[----:B------:R-:W-:-:S13]  /*4e20*/  ISETP.NE.AND P3, PT, R8, RZ, PT ;  /* 0x000000ff0800720c */ /* 0x000fda0003f65270 */
[----:B------:R-:W-:Y:S05]  /*4e30*/  @!P3 BRA `(.L_x_489) ;  /* 0x0000000000c0b947 */ /* 0x000fea0003800000 */
[----:B-1234-:R1:W2:Y:S01]  /*4e40*/  LDS.128 R40, [R4+0x2cc00] ;  /* 0x02cc000004287984 */ /* 0x01e2a20000000c00 */
[----:B------:R-:W-:Y:S01]  /*4e50*/  ISETP.GE.AND P3, PT, R216, R116, PT ;  /* 0x00000074d800720c */ /* 0x000fe20003f66270 */
[----:B------:R-:W-:-:S12]  /*4e60*/  BSSY B2, `(.L_x_502) ;  /* 0x000002b000027945 */ /* 0x000fd80003800000 */
[----:B-1----:R-:W-:Y:S05]  /*4e70*/  @P3 BRA `(.L_x_503) ;  /* 0x0000000000a43947 */ /* 0x002fea0003800000 */
[--C-:B------:R-:W-:Y:S01]  /*4e80*/  SHF.R.U64 R66, R66, 0x10, R67.reuse ;  /* 0x0000001042427819 */ /* 0x100fe20000001243 */
[--C-:B--2---:R-:W-:Y:S01]  /*4e90*/  HADD2.F32 R61, -RZ, R43.reuse.H1_H1 ;  /* 0x3000002bff3d7230 */ /* 0x104fe20000004100 */
[----:B------:R-:W-:Y:S01]  /*4ea0*/  SHF.R.U32.HI R71, RZ, 0x10, R67 ;  /* 0x00000010ff477819 */ /* 0x000fe20000011643 */
[----:B------:R-:W-:Y:S01]  /*4eb0*/  HADD2.F32 R43, -RZ, R43.H0_H0 ;  /* 0x2000002bff2b7230 */ /* 0x000fe20000004100 */
[--C-:B------:R-:W-:Y:S01]  /*4ec0*/  SHF.R.U64 R67, R68, 0x10, R69.reuse ;  /* 0x0000001044437819 */ /* 0x100fe20000001245 */
[----:B------:R-:W-:Y:S01]  /*4ed0*/  HADD2.F32 R66, -RZ, R66.H0_H0 ;  /* 0x20000042ff427230 */ /* 0x000fe20000004100 */
[----:B------:R-:W-:Y:S01]  /*4ee0*/  SHF.R.U32.HI R70, RZ, 0x10, R69 ;  /* 0x00000010ff467819 */ /* 0x000fe20000011645 */
[----:B------:R-:W-:Y:S01]  /*4ef0*/  HADD2.F32 R68, -RZ, R71.H0_H0 ;  /* 0x20000047ff447230 */ /* 0x000fe20000004100 */
[----:B------:R-:W-:Y:S01]  /*4f00*/  MOV R60, R42 ;  /* 0x0000002a003c7202 */ /* 0x000fe20000000f00 */
[----:B------:R-:W-:Y:S02]  /*4f10*/  HADD2.F32 R67, -RZ, R67.H0_H0 ;  /* 0x20000043ff437230 */ /* 0x000fe40000004100 */
[----:B------:R-:W-:-:S02]  /*4f20*/  HADD2.F32 R70, -RZ, R70.H0_H0 ;  /* 0x20000046ff467230 */ /* 0x000fc40000004100 */
[--C-:B------:R-:W-:Y:S02]  /*4f30*/  HADD2.F32 R42, -RZ, R41.reuse.H1_H1 ;  /* 0x30000029ff2a7230 */ /* 0x100fe40000004100 */
[----:B------:R-:W-:Y:S02]  /*4f40*/  HADD2.F32 R41, -RZ, R41.H0_H0 ;  /* 0x20000029ff297230 */ /* 0x000fe40000004100 */
[-C--:B------:R-:W-:Y:S01]  /*4f50*/  FMUL.FTZ R74, R61, R70.reuse ;  /* 0x000000463d4a7220 */ /* 0x080fe20000410000 */
[----:B------:R-:W-:Y:S01]  /*4f60*/  FMUL.FTZ R70, R43, R70 ;  /* 0x000000462b467220 */ /* 0x000fe20000410000 */
[-C--:B------:R-:W-:Y:S01]  /*4f70*/  FMUL.FTZ R72, R42, R67.reuse ;  /* 0x000000432a487220 */ /* 0x080fe20000410000 */
[----:B------:R-:W-:Y:S02]  /*4f80*/  FMUL.FTZ R67, R41, R67 ;  /* 0x0000004329437220 */ /* 0x000fe40000410000 */
[----:B------:R-:W-:Y:S01]  /*4f90*/  FFMA.FTZ R73, R61, R68, R70 ;  /* 0x000000443d497223 */ /* 0x000fe20000010046 */
[----:B------:R-:W-:Y:S01]  /*4fa0*/  FFMA.FTZ R72, R41, R66, -R72 ;  /* 0x0000004229487223 */ /* 0x000fe20000010848 */
[----:B------:R-:W-:-:S02]  /*4fb0*/  HADD2.F32 R41, -RZ, R40.H1_H1 ;  /* 0x30000028ff297230 */ /* 0x000fc40000004100 */
[----:B------:R-:W-:Y:S01]  /*4fc0*/  FFMA.FTZ R71, R42, R66, R67 ;  /* 0x000000422a477223 */ /* 0x000fe20000010043 */
[----:B------:R-:W-:Y:S02]  /*4fd0*/  HADD2.F32 R61, -RZ, R140.H0_H0 ;  /* 0x2000008cff3d7230 */ /* 0x000fe40000004100 */
[----:B------:R-:W-:Y:S01]  /*4fe0*/  FFMA.FTZ R74, R43, R68, -R74 ;  /* 0x000000442b4a7223 */ /* 0x000fe2000001084a */
[----:B------:R-:W-:Y:S02]  /*4ff0*/  HADD2.F32 R40, -RZ, R40.H0_H0 ;  /* 0x20000028ff287230 */ /* 0x000fe40000004100 */
[----:B------:R-:W-:Y:S02]  /*5000*/  HADD2.F32 R67, -RZ, R140.H1_H1 ;  /* 0x3000008cff437230 */ /* 0x000fe40000004100 */
[-C--:B------:R-:W-:Y:S01]  /*5010*/  FMUL.FTZ R69, R41, R61.reuse ;  /* 0x0000003d29457220 */ /* 0x080fe20000410000 */
[--C-:B------:R-:W-:Y:S02]  /*5020*/  HADD2.F32 R42, -RZ, R60.reuse.H1_H1 ;  /* 0x3000003cff2a7230 */ /* 0x100fe40000004100 */
[----:B------:R-:W-:Y:S01]  /*5030*/  FMUL.FTZ R66, R40, R61 ;  /* 0x0000003d28427220 */ /* 0x000fe20000410000 */
[----:B------:R-:W-:-:S02]  /*5040*/  HADD2.F32 R60, -RZ, R60.H0_H0 ;  /* 0x2000003cff3c7230 */ /* 0x000fc40000004100 */
        /* <DEDUP_REMOVED lines=12> */
.L_x_503:
[----:B------:R-:W-:Y:S05]  /*5110*/  BSYNC B2 ;  /* 0x0000000000027941 */ /* 0x000fea0003800000 */
.L_x_502:
[----:B------:R-:W-:Y:S02]  /*5120*/  ULDC.64 UR4, c[0x0][0x208] ;  /* 0x0000820000047ab9 */ /* 0x000fe40000000a00 */
[----:B--2---:R1:W-:Y:S03]  /*5130*/  STG.E.128 desc[UR4][R54.64+0x180], R40 ;  /* 0x0001802836007986 */ /* 0x0043e6000c101d04 */
.L_x_489:
[----:B------:R-:W-:Y:S05]  /*5140*/  BSYNC B1 ;  /* 0x0000000000017941 */ /* 0x000fea0003800000 */
.L_x_488:
        /* <DEDUP_REMOVED lines=10> */
[----:B------:R-:W-:Y:S01]  /*51f0*/  SHF.R.U64 R60, R62, 0x10, R63 ;  /* 0x000000103e3c7819 */ /* 0x000fe2000000123f */
[----:B------:R-:W-:Y:S01]  /*5200*/  HADD2.F32 R42, -RZ, R41.H1_H1 ;  /* 0x30000029ff2a7230 */ /* 0x000fe20000004100 */
[----:B------:R-:W-:Y:S01]  /*5210*/  SHF.R.U32.HI R64, RZ, 0x10, R65 ;  /* 0x00000010ff407819 */ /* 0x000fe20000011641 */
[----:B------:R-:W-:Y:S01]  /*5220*/  HADD2.F32 R61, -RZ, R61.H0_H0 ;  /* 0x2000003dff3d7230 */ /* 0x000fe20000004100 */
[----:B------:R-:W-:Y:S01]  /*5230*/  SHF.R.U32.HI R62, RZ, 0x10, R63 ;  /* 0x00000010ff3e7819 */ /* 0x000fe2000001163f */
[----:B------:R-:W-:Y:S02]  /*5240*/  HADD2.F32 R41, -RZ, R41.H0_H0 ;  /* 0x20000029ff297230 */ /* 0x000fe40000004100 */
[----:B------:R-:W-:Y:S02]  /*5250*/  HADD2.F32 R60, -RZ, R60.H0_H0 ;  /* 0x2000003cff3c7230 */ /* 0x000fe40000004100 */
[----:B------:R-:W-:Y:S01]  /*5260*/  FMUL.FTZ R66, R42, R61 ;  /* 0x0000003d2a427220 */ /* 0x000fe20000410000 */
[----:B------:R-:W-:-:S02]  /*5270*/  HADD2.F32 R64, -RZ, R64.H0_H0 ;  /* 0x20000040ff407230 */ /* 0x000fc40000004100 */
[C---:B------:R-:W-:Y:S01]  /*5280*/  FMUL.FTZ R61, R41.reuse, R61 ;  /* 0x0000003d293d7220 */ /* 0x040fe20000410000 */
[--C-:B------:R-:W-:Y:S02]  /*5290*/  HADD2.F32 R55, -RZ, R43.reuse.H1_H1 ;  /* 0x3000002bff377230 */ /* 0x100fe40000004100 */
[-C--:B------:R-:W-:Y:S01]  /*52a0*/  FFMA.FTZ R66, R41, R60.reuse, -R66 ;  /* 0x0000003c29427223 */ /* 0x080fe20000010842 */
[----:B------:R-:W-:Y:S02]  /*52b0*/  HADD2.F32 R43, -RZ, R43.H0_H0 ;  /* 0x2000002bff2b7230 */ /* 0x000fe40000004100 */
[----:B------:R-:W-:Y:S01]  /*52c0*/  FFMA.FTZ R65, R42, R60, R61 ;  /* 0x0000003c2a417223 */ /* 0x000fe2000001003d */
[----:B------:R-:W-:Y:S02]  /*52d0*/  HADD2.F32 R62, -RZ, R62.H0_H0 ;  /* 0x2000003eff3e7230 */ /* 0x000fe40000004100 */
[----:B------:R-:W-:Y:S01]  /*52e0*/  FMUL.FTZ R68, R55, R64 ;  /* 0x0000004037447220 */ /* 0x000fe20000410000 */
[----:B------:R-:W-:-:S02]  /*52f0*/  HADD2.F32 R60, -RZ, R158.H0_H0 ;  /* 0x2000009eff3c7230 */ /* 0x000fc40000004100 */
[C---:B------:R-:W-:Y:S01]  /*5300*/  FMUL.FTZ R64, R43.reuse, R64 ;  /* 0x000000402b407220 */ /* 0x040fe20000410000 */
[----:B------:R-:W-:Y:S02]  /*5310*/  HADD2.F32 R61, -RZ, R158.H1_H1 ;  /* 0x3000009eff3d7230 */ /* 0x000fe40000004100 */
[-C--:B------:R-:W-:Y:S01]  /*5320*/  FFMA.FTZ R68, R43, R62.reuse, -R68 ;  /* 0x0000003e2b447223 */ /* 0x080fe20000010844 */
[----:B------:R-:W-:Y:S02]  /*5330*/  HADD2.F32 R41, -RZ, R40.H1_H1 ;  /* 0x30000028ff297230 */ /* 0x000fe40000004100 */
[----:B------:R-:W-:Y:S01]  /*5340*/  FFMA.FTZ R69, R55, R62, R64 ;  /* 0x0000003e37457223 */ /* 0x000fe20000010040 */
[----:B------:R-:W-:Y:S02]  /*5350*/  HADD2.F32 R42, -RZ, R54.H1_H1 ;  /* 0x30000036ff2a7230 */ /* 0x000fe40000004100 */
[----:B------:R-:W-:Y:S02]  /*5360*/  HADD2.F32 R40, -RZ, R40.H0_H0 ;  /* 0x20000028ff287230 */ /* 0x000fe40000004100 */
[----:B------:R-:W-:Y:S01]  /*5370*/  FMUL.FTZ R63, R41, R60 ;  /* 0x0000003c293f7220 */ /* 0x000fe20000410000 */
[----:B------:R-:W-:-:S02]  /*5380*/  HADD2.F32 R54, -RZ, R54.H0_H0 ;  /* 0x20000036ff367230 */ /* 0x000fc40000004100 */
[-C--:B------:R-:W-:Y:S01]  /*5390*/  FMUL.FTZ R67, R42, R61.reuse ;  /* 0x0000003d2a437220 */ /* 0x080fe20000410000 */
[--C-:B------:R-:W-:Y:S02]  /*53a0*/  HADD2.F32 R43, -RZ, R138.reuse.H0_H0 ;  /* 0x2000008aff2b7230 */ /* 0x100fe40000004100 */
[----:B------:R-:W-:Y:S01]  /*53b0*/  FMUL.FTZ R60, R40, R60 ;  /* 0x0000003c283c7220 */ /* 0x000fe20000410000 */
        /* <DEDUP_REMOVED lines=10> */
.L_x_508:
[----:B------:R-:W-:Y:S05]  /*5460*/  BSYNC B2 ;  /* 0x0000000000027941 */ /* 0x000fea0003800000 */
.L_x_507:
[----:B------:R-:W-:Y:S02]  /*5470*/  ULDC.64 UR4, c[0x0][0x208] ;  /* 0x0000820000047ab9 */ /* 0x000fe40000000a00 */
[----:B--2---:R1:W-:Y:S03]  /*5480*/  STG.E.128 desc[UR4][R52.64], R40 ;  /* 0x0000002834007986 */ /* 0x0043e6000c101d04 */
.L_x_506:
[----:B------:R-:W-:Y:S05]  /*5490*/  BSYNC B1 ;  /* 0x0000000000017941 */ /* 0x000fea0003800000 */
.L_x_505:
        /* <DEDUP_REMOVED lines=10> */
[--C-:B------:R-:W-:Y:S01]  /*5540*/  HADD2.F32 R42, -RZ, R41.reuse.H1_H1 ;  /* 0x30000029ff2a7230 */ /* 0x100fe20000004100 */
[--C-:B------:R-:W-:Y:S01]  /*5550*/  SHF.R.U64 R57, R58, 0x10, R59.reuse ;  /* 0x000000103a397819 */ /* 0x100fe2000000123b */
[----:B------:R-:W-:Y:S01]  /*5560*/  HADD2.F32 R41, -RZ, R41.H0_H0 ;  /* 0x20000029ff297230 */ /* 0x000fe20000004100 */
[----:B------:R-:W-:Y:S01]  /*5570*/  SHF.R.U32.HI R60, RZ, 0x10, R59 ;  /* 0x00000010ff3c7819 */ /* 0x000fe2000001163b */
[----:B------:R-:W-:Y:S02]  /*5580*/  HADD2.F32 R56, -RZ, R56.H0_H0 ;  /* 0x20000038ff387230 */ /* 0x000fe40000004100 */
[----:B------:R-:W-:Y:S02]  /*5590*/  HADD2.F32 R57, -RZ, R57.H0_H0 ;  /* 0x20000039ff397230 */ /* 0x000fe40000004100 */
[----:B------:R-:W-:-:S02]  /*55a0*/  HADD2.F32 R60, -RZ, R60.H0_H0 ;  /* 0x2000003cff3c7230 */ /* 0x000fc40000004100 */
[--C-:B------:R-:W-:Y:S02]  /*55b0*/  HADD2.F32 R55, -RZ, R43.reuse.H1_H1 ;  /* 0x3000002bff377230 */ /* 0x100fe40000004100 */
[CC--:B------:R-:W-:Y:S01]  /*55c0*/  FMUL.FTZ R62, R42.reuse, R57.reuse ;  /* 0x000000392a3e7220 */ /* 0x0c0fe20000410000 */
[C---:B------:R-:W-:Y:S01]  /*55d0*/  FMUL.FTZ R57, R41.reuse, R57 ;  /* 0x0000003929397220 */ /* 0x040fe20000410000 */
[----:B------:R-:W-:Y:S02]  /*55e0*/  HADD2.F32 R43, -RZ, R43.H0_H0 ;  /* 0x2000002bff2b7230 */ /* 0x000fe40000004100 */
[-C--:B------:R-:W-:Y:S01]  /*55f0*/  FFMA.FTZ R62, R41, R56.reuse, -R62 ;  /* 0x00000038293e7223 */ /* 0x080fe2000001083e */
        /* <DEDUP_REMOVED lines=26> */
.L_x_512:
[----:B------:R-:W-:Y:S05]  /*57a0*/  BSYNC B2 ;  /* 0x0000000000027941 */ /* 0x000fea0003800000 */
.L_x_511:
[----:B------:R-:W-:Y:S02]  /*57b0*/  ULDC.64 UR4, c[0x0][0x208] ;  /* 0x0000820000047ab9 */ /* 0x000fe40000000a00 */
[----:B--2---:R1:W-:Y:S03]  /*57c0*/  STG.E.128 desc[UR4][R52.64+0x80], R40 ;  /* 0x0000802834007986 */ /* 0x0043e6000c101d04 */
.L_x_510:
[----:B------:R-:W-:Y:S05]  /*57d0*/  BSYNC B1 ;  /* 0x0000000000017941 */ /* 0x000fea0003800000 */
.L_x_509:
[----:B------:R-:W-:Y:S01]  /*57e0*/  ISETP.NE.AND P3, PT, R9, RZ, PT ;  /* 0x000000ff0900720c */ /* 0x000fe20003f65270 */
[----:B------:R-:W-:-:S12]  /*57f0*/  BSSY B1, `(.L_x_513) ;  /* 0x0000032000017945 */ /* 0x000fd80003800000 */
[----:B------:R-:W-:Y:S05]  /*5800*/  @!P3 BRA `(.L_x_514) ;  /* 0x0000000000c0b947 */ /* 0x000fea0003800000 */
[----:B-1234-:R1:W2:Y:S01]  /*5810*/  LDS.128 R40, [R4+0x2b400] ;  /* 0x02b4000004287984 */ /* 0x01e2a20000000c00 */
[----:B------:R-:W-:Y:S01]  /*5820*/  ISETP.GE.AND P3, PT, R214, R116, PT ;  /* 0x00000074d600720c */ /* 0x000fe20003f66270 */
[----:B------:R-:W-:-:S12]  /*5830*/  BSSY B2, `(.L_x_515) ;  /* 0x000002b000027945 */ /* 0x000fd80003800000 */
[----:B-1----:R-:W-:Y:S05]  /*5840*/  @P3 BRA `(.L_x_516) ;  /* 0x0000000000a43947 */ /* 0x002fea0003800000 */
[--C-:B------:R-:W-:Y:S02]  /*5850*/  SHF.R.U64 R50, R50, 0x10, R51.reuse ;  /* 0x0000001032327819 */ /* 0x100fe40000001233 */
[----:B------:R-:W-:Y:S02]  /*5860*/  SHF.R.U32.HI R54, RZ, 0x10, R51 ;  /* 0x00000010ff367819 */ /* 0x000fe40000011633 */
[--C-:B------:R-:W-:Y:S01]  /*5870*/  SHF.R.U64 R51, R48, 0x10, R49.reuse ;  /* 0x0000001030337819 */ /* 0x100fe20000001231 */
[----:B------:R-:W-:Y:S01]  /*5880*/  HADD2.F32 R50, -RZ, R50.H0_H0 ;  /* 0x20000032ff327230 */ /* 0x000fe20000004100 */
[----:B--2---:R-:W-:Y:S01]  /*5890*/  MOV R48, R42 ;  /* 0x0000002a00307202 */ /* 0x004fe20000000f00 */
[----:B------:R-:W-:Y:S01]  /*58a0*/  HADD2.F32 R42, -RZ, R41.H1_H1 ;  /* 0x30000029ff2a7230 */ /* 0x000fe20000004100 */
[----:B------:R-:W-:Y:S01]  /*58b0*/  SHF.R.U32.HI R56, RZ, 0x10, R49 ;  /* 0x00000010ff387819 */ /* 0x000fe20000011631 */
[----:B------:R-:W-:Y:S02]  /*58c0*/  HADD2.F32 R51, -RZ, R51.H0_H0 ;  /* 0x20000033ff337230 */ /* 0x000fe40000004100 */
[----:B------:R-:W-:-:S02]  /*58d0*/  HADD2.F32 R41, -RZ, R41.H0_H0 ;  /* 0x20000029ff297230 */ /* 0x000fc40000004100 */
[----:B------:R-:W-:Y:S02]  /*58e0*/  HADD2.F32 R56, -RZ, R56.H0_H0 ;  /* 0x20000038ff387230 */ /* 0x000fe40000004100 */
[CC--:B------:R-:W-:Y:S01]  /*58f0*/  FMUL.FTZ R58, R42.reuse, R51.reuse ;  /* 0x000000332a3a7220 */ /* 0x0c0fe20000410000 */
[--C-:B------:R-:W-:Y:S02]  /*5900*/  HADD2.F32 R49, -RZ, R43.reuse.H1_H1 ;  /* 0x3000002bff317230 */ /* 0x100fe40000004100 */
[C---:B------:R-:W-:Y:S01]  /*5910*/  FMUL.FTZ R51, R41.reuse, R51 ;  /* 0x0000003329337220 */ /* 0x040fe20000410000 */
[----:B------:R-:W-:Y:S02]  /*5920*/  HADD2.F32 R43, -RZ, R43.H0_H0 ;  /* 0x2000002bff2b7230 */ /* 0x000fe40000004100 */
[-C--:B------:R-:W-:Y:S01]  /*5930*/  FFMA.FTZ R58, R41, R50.reuse, -R58 ;  /* 0x00000032293a7223 */ /* 0x080fe2000001083a */
[----:B------:R-:W-:Y:S02]  /*5940*/  HADD2.F32 R54, -RZ, R54.H0_H0 ;  /* 0x20000036ff367230 */ /* 0x000fe40000004100 */
[----:B------:R-:W-:Y:S01]  /*5950*/  FFMA.FTZ R55, R42, R50, R51 ;  /* 0x000000322a377223 */ /* 0x000fe20000010033 */
        /* <DEDUP_REMOVED lines=24> */
.L_x_516:
[----:B------:R-:W-:Y:S05]  /*5ae0*/  BSYNC B2 ;  /* 0x0000000000027941 */ /* 0x000fea0003800000 */
.L_x_515:
[----:B------:R-:W-:Y:S02]  /*5af0*/  ULDC.64 UR4, c[0x0][0x208] ;  /* 0x0000820000047ab9 */ /* 0x000fe40000000a00 */
[----:B--2---:R1:W-:Y:S03]  /*5b00*/  STG.E.128 desc[UR4][R52.64+0x100], R40 ;  /* 0x0001002834007986 */ /* 0x0043e6000c101d04 */
.L_x_514:
[----:B------:R-:W-:Y:S05]  /*5b10*/  BSYNC B1 ;  /* 0x0000000000017941 */ /* 0x000fea0003800000 */
.L_x_513:
[----:B------:R-:W-:-:S13]  /*5b20*/  ISETP.NE.AND P3, PT, R8, RZ, PT ;  /* 0x000000ff0800720c */ /* 0x000fda0003f65270 */
        /* <DEDUP_REMOVED lines=46> */
.L_x_518:
[----:B------:R-:W-:Y:S05]  /*5e10*/  BSYNC B1 ;  /* 0x0000000000017941 */ /* 0x000fea0003800000 */
.L_x_517:
[----:B------:R-:W-:Y:S02]  /*5e20*/  ULDC.64 UR4, c[0x0][0x208] ;  /* 0x0000820000047ab9 */ /* 0x000fe40000000a00 */
[----:B--2---:R1:W-:Y:S01]  /*5e30*/  STG.E.128 desc[UR4][R52.64+0x180], R40 ;  /* 0x0001802834007986 */ /* 0x0043e2000c101d04 */
[----:B------:R-:W-:Y:S05]  /*5e40*/  BRA `(.L_x_504) ;  /* 0x0000004000547947 */ /* 0x000fea0003800000 */
.L_x_462:
        /* <DEDUP_REMOVED lines=14> */
[----:B------:R-:W-:Y:S01]  /*5f30*/  IADD3 R40, P4, R102, R88, RZ ;  /* 0x0000005866287210 */ /* 0x000fe20007f9e0ff */
[----:B------:R-:W-:Y:S01]  /*5f40*/  ULDC.64 UR6, c[0x0][0x3e0] ;  /* 0x0000f80000067ab9 */ /* 0x000fe20000000a00 */
[----:B------:R-:W-:Y:S01]  /*5f50*/  LEA R56, P3, R42, UR4, 0x1 ;  /* 0x000000042a387c11 */ /* 0x000fe2000f8608ff */
[----:B------:R-:W-:Y:S01]  /*5f60*/  IMAD.X R43, R0, 0x1, R15, P2 ;  /* 0x00000001002b7824 */ /* 0x000fe200010e060f */
[----:B------:R-:W-:Y:S02]  /*5f70*/  IADD3.X R41, R115, R21, RZ, P4, !PT ;  /* 0x0000001573297210 */ /* 0x000fe400027fe4ff */
[----:B------:R-:W-:Y:S02]  /*5f80*/  CS2R R46, SRZ ;  /* 0x00000000002e7805 */ /* 0x000fe4000001ff00 */
[----:B------:R-:W-:-:S02]  /*5f90*/  ISETP.GE.AND P4, PT, R213, R116, PT ;  /* 0x00000074d500720c */ /* 0x000fc40003f86270 */
[----:B------:R-:W-:Y:S02]  /*5fa0*/  CS2R R44, SRZ ;  /* 0x00000000002c7805 */ /* 0x000fe4000001ff00 */
[----:B------:R-:W-:Y:S02]  /*5fb0*/  LEA.HI.X R57, R42, UR5, R43, 0x1, P3 ;  /* 0x000000052a397c11 */ /* 0x000fe400098f0c2b */
[----:B------:R-:W-:Y:S02]  /*5fc0*/  CS2R R42, SRZ ;  /* 0x00000000002a7805 */ /* 0x000fe4000001ff00 */
[----:B------:R-:W-:Y:S02]  /*5fd0*/  ISETP.GE.AND P3, PT, R212, R116, PT ;  /* 0x00000074d400720c */ /* 0x000fe40003f66270 */
[----:B------:R-:W-:Y:S02]  /*5fe0*/  CS2R R54, SRZ ;  /* 0x0000000000367805 */ /* 0x000fe4000001ff00 */
[----:B------:R-:W-:-:S02]  /*5ff0*/  LEA R60, P2, R40, UR6, 0x1 ;  /* 0x00000006283c7c11 */ /* 0x000fc4000f8408ff */
[----:B------:R-:W-:Y:S02]  /*6000*/  CS2R R52, SRZ ;  /* 0x0000000000347805 */ /* 0x000fe4000001ff00 */
[----:B------:R-:W-:Y:S02]  /*6010*/  CS2R R50, SRZ ;  /* 0x0000000000327805 */ /* 0x000fe4000001ff00 */
[----:B------:R-:W-:Y:S02]  /*6020*/  CS2R R48, SRZ ;  /* 0x0000000000307805 */ /* 0x000fe4000001ff00 */
[----:B------:R-:W-:Y:S02]  /*6030*/  LEA.HI.X R61, R40, UR7, R41, 0x1, P2 ;  /* 0x00000007283d7c11 */ /* 0x000fe400090f0c29 */
[----:B------:R-:W-:Y:S01]  /*6040*/  CS2R R40, SRZ ;  /* 0x0000000000287805 */ /* 0x000fe2000001ff00 */
[----:B------:R-:W-:Y:S02]  /*6050*/  ULDC.64 UR8, c[0x0][0x208] ;  /* 0x0000820000087ab9 */ /* 0x000fe40000000a00 */
[----:B------:R0:W5:Y:S04]  /*6060*/  @!P4 LDG.E.128 R48, desc[UR8][R60.64+0x80] ;  /* 0x000080083c30c981 */ /* 0x000168000c1e1d00 */
[----:B------:R0:W5:Y:S04]  /*6070*/  @!P3 LDG.E.128 R44, desc[UR8][R56.64] ;  /* 0x00000008382cb981 */ /* 0x000168000c1e1d00 */
[----:B------:R0:W5:Y:S04]  /*6080*/  @!P4 LDG.E.128 R40, desc[UR8][R56.64+0x80] ;  /* 0x000080083828c981 */ /* 0x000168000c1e1d00 */
[----:B------:R0:W5:Y:S02]  /*6090*/  @!P3 LDG.E.128 R52, desc[UR8][R60.64] ;  /* 0x000000083c34b981 */ /* 0x000164000c1e1d00 */
.L_x_520:
[----:B------:R-:W-:Y:S05]  /*60a0*/  BSYNC B1 ;  /* 0x0000000000017941 */ /* 0x000fea0003800000 */
.L_x_519:
[----:B0----5:R-:W-:Y:S01]  /*60b0*/  IMAD.MOV.U32 R57, RZ, RZ, R43 ;  /* 0x000000ffff397224 */ /* 0x021fe200078e002b */
[----:B------:R-:W-:Y:S01]  /*60c0*/  MOV R60, R40 ;  /* 0x00000028003c7202 */ /* 0x000fe20000000f00 */
[----:B------:R-:W-:Y:S01]  /*60d0*/  IMAD.MOV.U32 R56, RZ, RZ, R42 ;  /* 0x000000ffff387224 */ /* 0x000fe200078e002a */
[----:B------:R-:W-:Y:S01]  /*60e0*/  ISETP.GE.AND P3, PT, R217, R3, PT ;  /* 0x00000003d900720c */ /* 0x000fe20003f66270 */
[----:B------:R-:W-:Y:S01]  /*60f0*/  BSSY B1, `(.L_x_521) ;  /* 0x000003d000017945 */ /* 0x000fe20003800000 */
[----:B------:R-:W-:Y:S01]  /*6100*/  PRMT R177, R177, 0x5410, R57 ;  /* 0x00005410b1b17816 */ /* 0x000fe20000000039 */
[----:B------:R-:W-:Y:S01]  /*6110*/  IMAD.MOV.U32 R57, RZ, RZ, R46 ;  /* 0x000000ffff397224 */ /* 0x000fe200078e002e */
[----:B------:R-:W-:Y:S01]  /*6120*/  PRMT R175, R175, 0x5410, R56 ;  /* 0x00005410afaf7816 */ /* 0x000fe20000000038 */
[----:B------:R-:W-:Y:S01]  /*6130*/  IMAD.MOV.U32 R56, RZ, RZ, R41 ;  /* 0x000000ffff387224 */ /* 0x000fe200078e0029 */
[----:B------:R-:W-:Y:S01]  /*6140*/  PRMT R176, R176, 0x5410, R60 ;  /* 0x00005410b0b07816 */ /* 0x000fe2000000003c */
[----:B------:R-:W-:Y:S01]  /*6150*/  IMAD.MOV.U32 R60, RZ, RZ, R44 ;  /* 0x000000ffff3c7224 */ /* 0x000fe200078e002c */
[----:B------:R-:W-:Y:S01]  /*6160*/  PRMT R179, R57, 0x7610, R179 ;  /* 0x0000761039b37816 */ /* 0x000fe200000000b3 */
[----:B------:R-:W-:Y:S01]  /*6170*/  IMAD.MOV.U32 R57, RZ, RZ, R45 ;  /* 0x000000ffff397224 */ /* 0x000fe200078e002d */
[----:B------:R-:W-:-:S02]  /*6180*/  PRMT R178, R56, 0x7610, R178 ;  /* 0x0000761038b27816 */ /* 0x000fc400000000b2 */
[----:B------:R-:W-:Y:S02]  /*6190*/  CS2R R62, SRZ ;  /* 0x00000000003e7805 */ /* 0x000fe4000001ff00 */
[----:B------:R-:W-:Y:S02]  /*61a0*/  MOV R56, R47 ;  /* 0x0000002f00387202 */ /* 0x000fe40000000f00 */
[----:B------:R-:W-:Y:S02]  /*61b0*/  CS2R R66, SRZ ;  /* 0x0000000000427805 */ /* 0x000fe4000001ff00 */
[----:B------:R-:W-:Y:S01]  /*61c0*/  PRMT R163, R57, 0x7610, R163 ;  /* 0x0000761039a37816 */ /* 0x000fe200000000a3 */
[----:B------:R-:W-:Y:S01]  /*61d0*/  IMAD.MOV.U32 R57, RZ, RZ, R51 ;  /* 0x000000ffff397224 */ /* 0x000fe200078e0033 */
[----:B------:R-:W-:Y:S01]  /*61e0*/  PRMT R165, R56, 0x5410, R60 ;  /* 0x0000541038a57816 */ /* 0x000fe2000000003c */
[----:B------:R-:W-:Y:S01]  /*61f0*/  IMAD.MOV.U32 R60, RZ, RZ, R48 ;  /* 0x000000ffff3c7224 */ /* 0x000fe200078e0030 */
[----:B------:R-:W-:-:S02]  /*6200*/  MOV R56, R50 ;  /* 0x0000003200387202 */ /* 0x000fc40000000f00 */
[----:B------:R-:W-:Y:S02]  /*6210*/  CS2R R64, SRZ ;  /* 0x0000000000407805 */ /* 0x000fe4000001ff00 */
[----:B------:R-:W-:Y:S01]  /*6220*/  PRMT R177, R57, 0x7610, R177 ;  /* 0x0000761039b17816 */ /* 0x000fe200000000b1 */
[----:B------:R-:W-:Y:S01]  /*6230*/  IMAD.MOV.U32 R57, RZ, RZ, R54 ;  /* 0x000000ffff397224 */ /* 0x000fe200078e0036 */
[----:B------:R-:W-:Y:S02]  /*6240*/  PRMT R175, R56, 0x7610, R175 ;  /* 0x0000761038af7816 */ /* 0x000fe400000000af */
[----:B------:R-:W-:Y:S02]  /*6250*/  CS2R R70, SRZ ;  /* 0x0000000000467805 */ /* 0x000fe4000001ff00 */
[----:B------:R-:W-:Y:S02]  /*6260*/  MOV R56, R49 ;  /* 0x0000003100387202 */ /* 0x000fe40000000f00 */
[----:B------:R-:W-:-:S02]  /*6270*/  CS2R R68, SRZ ;  /* 0x0000000000447805 */ /* 0x000fc4000001ff00 */
[----:B------:R-:W-:Y:S01]  /*6280*/  PRMT R179, R179, 0x5410, R57 ;  /* 0x00005410b3b37816 */ /* 0x000fe20000000039 */
[----:B------:R-:W-:Y:S01]  /*6290*/  IMAD.MOV.U32 R57, RZ, RZ, R53 ;  /* 0x000000ffff397224 */ /* 0x000fe200078e0035 */
[----:B------:R-:W-:Y:S01]  /*62a0*/  PRMT R178, R178, 0x5410, R56 ;  /* 0x00005410b2b27816 */ /* 0x000fe20000000038 */
[----:B------:R-:W-:Y:S01]  /*62b0*/  IMAD.MOV.U32 R56, RZ, RZ, R55 ;  /* 0x000000ffff387224 */ /* 0x000fe200078e0037 */
[----:B------:R-:W-:Y:S02]  /*62c0*/  PRMT R176, R60, 0x7610, R176 ;  /* 0x000076103cb07816 */ /* 0x000fe400000000b0 */
[----:B------:R-:W-:Y:S02]  /*62d0*/  MOV R60, R52 ;  /* 0x00000034003c7202 */ /* 0x000fe40000000f00 */
[----:B------:R-:W-:Y:S02]  /*62e0*/  PRMT R164, R57, 0x7610, R164 ;  /* 0x0000761039a47816 */ /* 0x000fe400000000a4 */
[----:B------:R-:W-:-:S02]  /*62f0*/  PRMT R181, R56, 0x5410, R60 ;  /* 0x0000541038b57816 */ /* 0x000fc4000000003c */
[----:B------:R-:W-:Y:S02]  /*6300*/  CS2R R56, SRZ ;  /* 0x0000000000387805 */ /* 0x000fe4000001ff00 */
[----:B------:R-:W-:Y:S01]  /*6310*/  CS2R R60, SRZ ;  /* 0x00000000003c7805 */ /* 0x000fe2000001ff00 */
        /* <DEDUP_REMOVED lines=9> */
[----:B------:R-:W-:Y:S02]  /*63b0*/  CS2R R68, SRZ ;  /* 0x0000000000447805 */ /* 0x000fe4000001ff00 */
[----:B------:R-:W-:Y:S02]  /*63c0*/  CS2R R66, SRZ ;  /* 0x0000000000427805 */ /* 0x000fe4000001ff00 */
[----:B------:R-:W-:Y:S02]  /*63d0*/  IADD3.X R57, R21, R115, R34, P2, P4 ;  /* 0x0000007315397210 */ /* 0x000fe400017e8422 */
[----:B------:R-:W-:Y:S02]  /*63e0*/  CS2R R64, SRZ ;  /* 0x0000000000407805 */ /* 0x000fe4000001ff00 */
[----:B------:R-:W-:Y:S01]  /*63f0*/  LEA R72, P4, R58, UR4, 0x1 ;  /* 0x000000043a487c11 */ /* 0x000fe2000f8808ff */
[----:B------:R-:W-:Y:S01]  /*6400*/  ULDC.64 UR8, c[0x0][0x208] ;  /* 0x0000820000087ab9 */ /* 0x000fe20000000a00 */
[----:B------:R-:W-:-:S02]  /*6410*/  LEA R74, P2, R56, UR6, 0x1 ;  /* 0x00000006384a7c11 */ /* 0x000fc4000f8408ff */
[----:B------:R-:W-:Y:S02]  /*6420*/  LEA.HI.X R73, R58, UR5, R59, 0x1, P4 ;  /* 0x000000053a497c11 */ /* 0x000fe4000a0f0c3b */
[----:B------:R-:W-:Y:S02]  /*6430*/  CS2R R58, SRZ ;  /* 0x00000000003a7805 */ /* 0x000fe4000001ff00 */
[----:B------:R-:W-:Y:S02]  /*6440*/  LEA.HI.X R75, R56, UR7, R57, 0x1, P2 ;  /* 0x00000007384b7c11 */ /* 0x000fe400090f0c39 */
[----:B------:R-:W-:Y:S02]  /*6450*/  CS2R R56, SRZ ;  /* 0x0000000000387805 */ /* 0x000fe4000001ff00 */
[-C--:B------:R-:W-:Y:S02]  /*6460*/  ISETP.GE.AND P4, PT, R212, R116.reuse, PT ;  /* 0x00000074d400720c */ /* 0x080fe40003f86270 */
[----:B------:R-:W-:-:S11]  /*6470*/  ISETP.GE.AND P2, PT, R213, R116, PT ;  /* 0x00000074d500720c */ /* 0x000fd60003f46270 */
[----:B------:R0:W5:Y:S04]  /*6480*/  @!P4 LDG.E.128 R60, desc[UR8][R72.64] ;  /* 0x00000008483cc981 */ /* 0x000168000c1e1d00 */
[----:B------:R0:W5:Y:S04]  /*6490*/  @!P2 LDG.E.128 R56, desc[UR8][R72.64+0x80] ;  /* 0x000080084838a981 */ /* 0x000168000c1e1d00 */
[----:B------:R0:W5:Y:S04]  /*64a0*/  @!P4 LDG.E.128 R68, desc[UR8][R74.64] ;  /* 0x000000084a44c981 */ /* 0x000168000c1e1d00 */
[----:B------:R0:W5:Y:S02]  /*64b0*/  @!P2 LDG.E.128 R64, desc[UR8][R74.64+0x80] ;  /* 0x000080084a40a981 */ /* 0x000164000c1e1d00 */
.L_x_522:
[----:B------:R-:W-:Y:S05]  /*64c0*/  BSYNC B1 ;  /* 0x0000000000017941 */ /* 0x000fea0003800000 */
.L_x_521:
[----:B------:R-:W-:Y:S01]  /*64d0*/  ISETP.GE.AND P4, PT, R218, R3, PT ;  /* 0x00000003da00720c */ /* 0x000fe20003f86270 */
[----:B------:R-:W-:Y:S01]  /*64e0*/  BSSY B1, `(.L_x_523) ;  /* 0x0000020000017945 */ /* 0x000fe20003800000 */
[----:B0-----:R-:W-:Y:S02]  /*64f0*/  CS2R R74, SRZ ;  /* 0x00000000004a7805 */ /* 0x001fe4000001ff00 */
        /* <DEDUP_REMOVED lines=12> */
[----:B------:R-:W-:Y:S01]  /*65c0*/  ULDC.64 UR8, c[0x0][0x208] ;  /* 0x0000820000087ab9 */ /* 0x000fe20000000a00 */
[----:B------:R-:W-:Y:S02]  /*65d0*/  IADD3.X R73, R15, R29, R0, P2, P6 ;  /* 0x0000001d0f497210 */ /* 0x000fe400017ec400 */
[----:B------:R-:W-:-:S04]  /*65e0*/  IADD3 R0, P2, P6, R102, R31, R88 ;  /* 0x0000001f66007210 */ /* 0x000fc80007e5e058 */
[----:B------:R-:W-:Y:S02]  /*65f0*/  IADD3.X R115, R21, R33, R115, P2, P6 ;  /* 0x0000002115737210 */ /* 0x000fe400017ec473 */
[----:B------:R-:W-:-:S04]  /*6600*/  LEA R88, P2, R90, UR4, 0x1 ;  /* 0x000000045a587c11 */ /* 0x000fc8000f8408ff */
[----:B------:R-:W-:Y:S02]  /*6610*/  LEA.HI.X R89, R90, UR5, R73, 0x1, P2 ;  /* 0x000000055a597c11 */ /* 0x000fe400090f0c49 */
[----:B------:R-:W-:-:S04]  /*6620*/  LEA R90, P2, R0, UR6, 0x1 ;  /* 0x00000006005a7c11 */ /* 0x000fc8000f8408ff */
[----:B------:R-:W-:Y:S02]  /*6630*/  LEA.HI.X R91, R0, UR7, R115, 0x1, P2 ;  /* 0x00000007005b7c11 */ /* 0x000fe400090f0c73 */
[----:B------:R-:W-:Y:S02]  /*6640*/  ISETP.GE.AND P2, PT, R212, R116, PT ;  /* 0x00000074d400720c */ /* 0x000fe40003f46270 */
[----:B------:R-:W-:Y:S02]  /*6650*/  CS2R R74, SRZ ;  /* 0x00000000004a7805 */ /* 0x000fe4000001ff00 */
[----:B------:R-:W-:Y:S02]  /*6660*/  CS2R R72, SRZ ;  /* 0x0000000000487805 */ /* 0x000fe4000001ff00 */
[----:B------:R-:W-:Y:S02]  /*6670*/  CS2R R82, SRZ ;  /* 0x0000000000527805 */ /* 0x000fe4000001ff00 */
[----:B------:R-:W-:-:S05]  /*6680*/  CS2R R80, SRZ ;  /* 0x0000000000507805 */ /* 0x000fca000001ff00 */
[----:B------:R0:W5:Y:S04]  /*6690*/  @!P2 LDG.E.128 R76, desc[UR8][R88.64] ;  /* 0x00000008584ca981 */ /* 0x000168000c1e1d00 */
[----:B------:R0:W5:Y:S01]  /*66a0*/  @!P2 LDG.E.128 R84, desc[UR8][R90.64] ;  /* 0x000000085a54a981 */ /* 0x000162000c1e1d00 */
[----:B------:R-:W-:-:S13]  /*66b0*/  ISETP.GE.AND P2, PT, R213, R116, PT ;  /* 0x00000074d500720c */ /* 0x000fda0003f46270 */
[----:B------:R0:W5:Y:S04]  /*66c0*/  @!P2 LDG.E.128 R72, desc[UR8][R88.64+0x80] ;  /* 0x000080085848a981 */ /* 0x000168000c1e1d00 */
[----:B------:R0:W5:Y:S02]  /*66d0*/  @!P2 LDG.E.128 R80, desc[UR8][R90.64+0x80] ;  /* 0x000080085a50a981 */ /* 0x000164000c1e1d00 */
.L_x_524:
[----:B------:R-:W-:Y:S05]  /*66e0*/  BSYNC B1 ;  /* 0x0000000000017941 */ /* 0x000fea0003800000 */
.L_x_523:
[----:B0-----:R-:W-:Y:S01]  /*66f0*/  IMAD.MOV.U32 R88, RZ, RZ, R56 ;  /* 0x000000ffff587224 */ /* 0x001fe200078e0038 */
[----:B------:R-:W-:Y:S01]  /*6700*/  PRMT R167, R93, 0x7610, R167 ;  /* 0x000076105da77816 */ /* 0x000fe200000000a7 */
[----:B------:R-:W-:Y:S01]  /*6710*/  IMAD.MOV.U32 R89, RZ, RZ, R57 ;  /* 0x000000ffff597224 */ /* 0x000fe200078e0039 */
[----:B------:R-:W-:Y:S01]  /*6720*/  MOV R0, R59 ;  /* 0x0000003b00007202 */ /* 0x000fe20000000f00 */
[----:B------:R-:W-:Y:S01]  /*6730*/  ULOP3.LUT UR4, UR60, 0x1, URZ, 0xfc, !UPT ;  /* 0x000000013c047892 */ /* 0x000fe2000f8efc3f */
[----:B------:R-:W-:Y:S02]  /*6740*/  MOV R90, R62 ;  /* 0x0000003e005a7202 */ /* 0x000fe40000000f00 */
[----:B------:R-:W-:Y:S01]  /*6750*/  PRMT R167, R167, 0x5410, R0 ;  /* 0x00005410a7a77816 */ /* 0x000fe20000000000 */
[----:B------:R-:W-:Y:S01]  /*6760*/  IMAD.MOV.U32 R0, RZ, RZ, R63 ;  /* 0x000000ffff007224 */ /* 0x000fe200078e003f */
[----:B------:R-:W-:Y:S01]  /*6770*/  PRMT R168, R88, 0x5410, R89 ;  /* 0x0000541058a87816 */ /* 0x000fe20000000059 */
[----:B------:R-:W-:Y:S01]  /*6780*/  IMAD.MOV.U32 R88, RZ, RZ, R60 ;  /* 0x000000ffff587224 */ /* 0x000fe200078e003c */
[----:B------:R-:W-:Y:S01]  /*6790*/  PRMT R172, R172, 0x5410, R90 ;  /* 0x00005410acac7816 */ /* 0x000fe2000000005a */
[----:B------:R-:W-:Y:S01]  /*67a0*/  IMAD.MOV.U32 R90, RZ, RZ, R66 ;  /* 0x000000ffff5a7224 */ /* 0x000fe200078e0042 */
[----:B------:R-:W-:Y:S01]  /*67b0*/  MOV R89, R61 ;  /* 0x0000003d00597202 */ /* 0x000fe20000000f00 */
[----:B------:R-:W-:Y:S01]  /*67c0*/  UISETP.NE.AND UP0, UPT, UR4, 0x3, UPT ;  /* 0x000000030400788c */ /* 0x000fe2000bf05270 */
[----:B------:R-:W-:Y:S01]  /*67d0*/  PRMT R171, R88, 0x5410, R0 ;  /* 0x0000541058ab7816 */ /* 0x000fe20000000000 */
[----:B------:R-:W-:Y:S01]  /*67e0*/  IMAD.MOV.U32 R0, RZ, RZ, R67 ;  /* 0x000000ffff007224 */ /* 0x000fe200078e0043 */
        /* <DEDUP_REMOVED lines=11> */
[----:B-----5:R-:W-:Y:S02]  /*68a0*/  MOV R90, R74 ;  /* 0x0000004a005a7202 */ /* 0x020fe40000000f00 */
[----:B------:R-:W-:Y:S01]  /*68b0*/  PRMT R173, R173, 0x5410, R0 ;  /* 0x00005410adad7816 */ /* 0x000fe20000000000 */
[----:B------:R-:W-:Y:S01]  /*68c0*/  IMAD.MOV.U32 R0, RZ, RZ, R78 ;  /* 0x000000ffff007224 */ /* 0x000fe200078e004e */
[----:B------:R-:W-:Y:S01]  /*68d0*/  PRMT R152, R90, 0x7610, R152 ;  /* 0x000076105a987816 */ /* 0x000fe20000000098 */
[----:B------:R-:W-:Y:S01]  /*68e0*/  IMAD.MOV.U32 R90, RZ, RZ, R72 ;  /* 0x000000ffff5a7224 */ /* 0x000fe200078e0048 */
[----:B------:R-:W-:-:S02]  /*68f0*/  PRMT R172, R88, 0x7610, R172 ;  /* 0x0000761058ac7816 */ /* 0x000fc400000000ac */
        /* <DEDUP_REMOVED lines=9> */
[----:B------:R-:W-:-:S02]  /*6990*/  MOV R89, R76 ;  /* 0x0000004c00597202 */ /* 0x000fc40000000f00 */
[----:B------:R-:W-:Y:S02]  /*69a0*/  PLOP3.LUT P2, PT, PT, PT, UP0, 0x80, 0x0 ;  /* 0x000000000000781c */ /* 0x000fe40003f4f008 */
[----:B------:R-:W-:Y:S01]  /*69b0*/  PRMT R157, R89, 0x5410, R88 ;  /* 0x00005410599d7816 */ /* 0x000fe20000000058 */
[----:B------:R-:W-:Y:S01]  /*69c0*/  IMAD.MOV.U32 R88, RZ, RZ, R80 ;  /* 0x000000ffff587224 */ /* 0x000fe200078e0050 */
[----:B------:R-:W-:Y:S01]  /*69d0*/  PRMT R154, R0, 0x7610, R154 ;  /* 0x00007610009a7816 */ /* 0x000fe2000000009a */
[----:B------:R-:W-:Y:S01]  /*69e0*/  IMAD.MOV.U32 R0, RZ, RZ, R81 ;  /* 0x000000ffff007224 */ /* 0x000fe200078e0051 */
[----:B------:R-:W-:Y:S02]  /*69f0*/  MOV R89, R83 ;  /* 0x0000005300597202 */ /* 0x000fe40000000f00 */
[----:B------:R-:W-:Y:S02]  /*6a00*/  PRMT R156, R156, 0x5410, R90 ;  /* 0x000054109c9c7816 */ /* 0x000fe4000000005a */
[----:B------:R-:W-:Y:S01]  /*6a10*/  PRMT R154, R154, 0x5410, R89 ;  /* 0x000054109a9a7816 */ /* 0x000fe20000000059 */
[----:B------:R-:W-:Y:S01]  /*6a20*/  IMAD.MOV.U32 R89, RZ, RZ, R87 ;  /* 0x000000ffff597224 */ /* 0x000fe200078e0057 */
[----:B------:R-:W-:Y:S01]  /*6a30*/  PRMT R155, R88, 0x5410, R0 ;  /* 0x00005410589b7816 */ /* 0x000fe20000000000 */
[----:B------:R-:W-:Y:S01]  /*6a40*/  IMAD.MOV.U32 R88, RZ, RZ, R84 ;  /* 0x000000ffff587224 */ /* 0x000fe200078e0054 */
[----:B------:R-:W-:-:S02]  /*6a50*/  MOV R90, R86 ;  /* 0x00000056005a7202 */ /* 0x000fc40000000f00 */
[----:B------:R-:W-:Y:S02]  /*6a60*/  MOV R0, R85 ;  /* 0x0000005500007202 */ /* 0x000fe40000000f00 */
[----:B------:R-:W-:Y:S02]  /*6a70*/  PRMT R158, R90, 0x5410, R89 ;  /* 0x000054105a9e7816 */ /* 0x000fe40000000059 */
[----:B------:R-:W-:Y:S01]  /*6a80*/  PRMT R166, R88, 0x5410, R0 ;  /* 0x0000541058a67816 */ /* 0x000fe20000000000 */
[----:B------:R-:W-:Y:S06]  /*6a90*/  @!P2 BRA `(.L_x_525) ;  /* 0x000000000004a947 */ /* 0x000fec0003800000 */
[----:B------:R-:W-:Y:S01]  /*6aa0*/  BPT.TRAP 0x1 ;  /* 0x000000040000795c */ /* 0x000fe20000300000 */
.L_x_525:
[----:B------:R-:W-:Y:S01]  /*6ab0*/  IMAD R0, R17, 0x8, R16 ;  /* 0x0000000811007824 */ /* 0x000fe200078e0210 */
[----:B------:R-:W-:Y:S01]  /*6ac0*/  SHF.L.U32 R115, R219, 0x1f, RZ ;  /* 0x0000001fdb737819 */ /* 0x000fe200000006ff */
[----:B------:R-:W0:Y:S01]  /*6ad0*/  LDC R145, c[0x0][0x2e4] ;  /* 0x0000b900ff917b82 */ /* 0x000e220000000800 */
[----:B------:R-:W-:Y:S02]  /*6ae0*/  BSSY B1, `(.L_x_526) ;  /* 0x0000004000017945 */ /* 0x000fe40003800000 */
[----:B------:R-:W1:Y:S05]  /*6af0*/  SYNCS.PHASECHK.TRANS64.TRYWAIT P6, [R0+URZ+0x38890], R115 ;  /* 0x03889073000075a7 */ /* 0x000e6a00080c017f */
[----:B------:R-:W2:Y:S01]  /*6b00*/  LDC.64 R122, c[0x0][0x2f0] ;  /* 0x0000bc00ff7a7b82 */ /* 0x000ea20000000a00 */
[----:B-1----:R-:W-:Y:S05]  /*6b10*/  @!P6 BRA `(.L_x_527) ;  /* 0x000001f40014e947 */ /* 0x002fea0003800000 */
.L_x_791:
[----:B------:R-:W-:Y:S05]  /*6b20*/  BSYNC B1 ;  /* 0x0000000000017941 */ /* 0x000fea0003800000 */
.L_x_526:
[----:B------:R-:W-:Y:S01]  /*6b30*/  BSSY B1, `(.L_x_528) ;  /* 0x000010e000017945 */ /* 0x000fe20003800000 */
[----:B0-----:R-:W-:Y:S01]  /*6b40*/  IMAD.IADD R146, R145, 0x1, -R120 ;  /* 0x0000000191927824 */ /* 0x001fe200078e0a78 */
[----:B------:R-:W-:Y:S02]  /*6b50*/  MOV R125, R92 ;  /* 0x0000005c007d7202 */ /* 0x000fe40000000f00 */
[----:B------:R-:W-:Y:S05]  /*6b60*/  @P5 BRA `(.L_x_529) ;  /* 0x0000001000285947 */ /* 0x000fea0003800000 */
[----:B------:R-:W-:Y:S01]  /*6b70*/  ISETP.NE.AND P5, PT, R26, RZ, PT ;  /* 0x000000ff1a00720c */ /* 0x000fe20003fa5270 */
[-C--:B--2---:R-:W-:Y:S01]  /*6b80*/  IMAD R88, R117, R122.reuse, RZ ;  /* 0x0000007a75587224 */ /* 0x084fe200078e02ff */
[----:B------:R-:W-:Y:S01]  /*6b90*/  BSSY B2, `(.L_x_530) ;  /* 0x0000086000027945 */ /* 0x000fe20003800000 */
[----:B------:R-:W-:-:S04]  /*6ba0*/  IMAD.WIDE.U32 R136, R18, R122, R124 ;  /* 0x0000007a12887225 */ /* 0x000fc800078e007c */
[----:B------:R-:W-:-:S04]  /*6bb0*/  IMAD R88, R18, R123, R88 ;  /* 0x0000007b12587224 */ /* 0x000fc800078e0258 */
[----:B------:R-:W-:Y:S02]  /*6bc0*/  IMAD.IADD R159, R88, 0x1, R137 ;  /* 0x00000001589f7824 */ /* 0x000fe400078e0289 */
[----:B------:R-:W-:Y:S05]  /*6bd0*/  @!P5 BRA `(.L_x_531) ;  /* 0x000000080004d947 */ /* 0x000fea0003800000 */
[----:B------:R-:W-:Y:S01]  /*6be0*/  SEL R88, R120, R146, !P0 ;  /* 0x0000009278587207 */ /* 0x000fe20004000000 */
[----:B------:R-:W-:Y:S01]  /*6bf0*/  BSSY B3, `(.L_x_532) ;  /* 0x000007c000037945 */ /* 0x000fe20003800000 */
[----:B------:R-:W-:Y:S02]  /*6c00*/  IADD3 R92, P5, P6, R38, R136, R13 ;  /* 0x00000088265c7210 */ /* 0x000fe40007ebe00d */
[----:B------:R-:W-:Y:S02]  /*6c10*/  SHF.R.S32.HI R89, RZ, 0x1f, R88 ;  /* 0x0000001fff597819 */ /* 0x000fe40000011458 */
[----:B------:R-:W-:Y:S02]  /*6c20*/  IADD3.X R93, R37, R159, R7, P5, P6 ;  /* 0x0000009f255d7210 */ /* 0x000fe40002fec407 */
[----:B------:R-:W-:Y:S02]  /*6c30*/  LEA.HI R88, R89, R88, RZ, 0x4 ;  /* 0x0000005859587211 */ /* 0x000fe400078f20ff */
[----:B------:R-:W-:-:S02]  /*6c40*/  P2R R94, PR, RZ, 0x2 ;  /* 0x00000002ff5e7803 */ /* 0x000fc40000000000 */
[----:B------:R-:W-:-:S05]  /*6c50*/  LEA.HI.SX32 R88, R88, R14, 0x1c ;  /* 0x0000000e58587211 */ /* 0x000fca00078fe2ff */
[----:B------:R-:W-:-:S05]  /*6c60*/  IMAD.SHL.U32 R89, R88, 0x8, RZ ;  /* 0x0000000858597824 */ /* 0x000fca00078e00ff */
[----:B------:R-:W-:-:S13]  /*6c70*/  ISETP.GE.AND P5, PT, R89, R145, PT ;  /* 0x000000915900720c */ /* 0x000fda0003fa6270 */
[--C-:B------:R-:W-:Y:S02]  /*6c80*/  @!P5 SHF.R.S32.HI R91, RZ, 0x1f, R89.reuse ;  /* 0x0000001fff5bd819 */ /* 0x100fe40000011459 */
[--C-:B------:R-:W-:Y:S02]  /*6c90*/  @!P5 IADD3 R90, P1, P6, R38, R136, R89.reuse ;  /* 0x00000088265ad210 */ /* 0x100fe40007e3e059 */
[----:B------:R-:W-:Y:S02]  /*6ca0*/  LOP3.LUT R89, R231, 0x38, R89, 0xf8, !PT ;  /* 0x00000038e7597812 */ /* 0x000fe400078ef859 */
[----:B------:R-:W-:Y:S02]  /*6cb0*/  @!P5 IADD3.X R91, R37, R159, R91, P1, P6 ;  /* 0x0000009f255bd210 */ /* 0x000fe40000fec45b */
[----:B------:R-:W-:Y:S02]  /*6cc0*/  LEA R138, P6, R92, R118, 0x1 ;  /* 0x000000765c8a7211 */ /* 0x000fe400078c08ff */
[----:B------:R-:W-:-:S02]  /*6cd0*/  LOP3.LUT R89, R89, R232, RZ, 0x3c, !PT ;  /* 0x000000e859597212 */ /* 0x000fc400078e3cff */
[-C--:B------:R-:W-:Y:S02]  /*6ce0*/  LEA.HI.X R139, R92, R119.reuse, R93, 0x1, P6 ;  /* 0x000000775c8b7211 */ /* 0x080fe400030f0c5d */
[----:B------:R-:W-:Y:S02]  /*6cf0*/  @!P5 LEA R140, P6, R90, R118, 0x1 ;  /* 0x000000765a8cd211 */ /* 0x000fe400078c08ff */
[----:B------:R-:W-:Y:S02]  /*6d00*/  ISETP.NE.AND P1, PT, R94, RZ, PT ;  /* 0x000000ff5e00720c */ /* 0x000fe40003f25270 */
[----:B------:R-:W-:Y:S02]  /*6d10*/  @!P5 LEA.HI.X R141, R90, R119, R91, 0x1, P6 ;  /* 0x000000775a8dd211 */ /* 0x000fe400030f0c5b */
[----:B------:R-:W-:Y:S02]  /*6d20*/  SHF.R.S32.HI R90, RZ, 0x1f, R88 ;  /* 0x0000001fff5a7819 */ /* 0x000fe40000011458 */
[----:B------:R-:W-:-:S02]  /*6d30*/  ISETP.GE.AND P6, PT, R212, R116, PT ;  /* 0x00000074d400720c */ /* 0x000fc40003fc6270 */
[----:B------:R-:W-:-:S04]  /*6d40*/  LEA.HI R88, R90, R88, RZ, 0x3 ;  /* 0x000000585a587211 */ /* 0x000fc800078f18ff */
[----:B------:R-:W-:-:S05]  /*6d50*/  SHF.R.S32.HI R88, RZ, 0x3, R88 ;  /* 0x00000003ff587819 */ /* 0x000fca0000011458 */
[----:B------:R-:W-:-:S05]  /*6d60*/  IMAD R88, R88, 0x1400, R234 ;  /* 0x0000140058587824 */ /* 0x000fca00078e02ea */
[----:B------:R-:W-:Y:S01]  /*6d70*/  IADD3 R89, R88, R89, RZ ;  /* 0x0000005958597210 */ /* 0x000fe20007ffe0ff */
[----:B------:R-:W-:-:S04]  /*6d80*/  IMAD R88, R17, 0x5000, R144 ;  /* 0x0000500011587824 */ /* 0x000fc800078e0290 */
[----:B------:R-:W-:Y:S02]  /*6d90*/  IMAD R92, R17, 0x5000, R89 ;  /* 0x00005000115c7824 */ /* 0x000fe400078e0259 */
[--C-:B------:R-:W-:Y:S02]  /*6da0*/  IMAD R88, R88, 0x2, R16.reuse ;  /* 0x0000000258587824 */ /* 0x100fe400078e0210 */
[----:B------:R-:W-:-:S04]  /*6db0*/  IMAD R92, R92, 0x2, R16 ;  /* 0x000000025c5c7824 */ /* 0x000fc800078e0210 */
[----:B------:R-:W0:Y:S04]  /*6dc0*/  LDS.128 R88, [R88+0x24400] ;  /* 0x0244000058587984 */ /* 0x000e280000000c00 */
[----:B------:R-:W2:Y:S01]  /*6dd0*/  LDS.128 R92, [R92+0x24400] ;  /* 0x024400005c5c7984 */ /* 0x000ea20000000c00 */
[----:B------:R-:W-:Y:S05]  /*6de0*/  @P6 BRA `(.L_x_533) ;  /* 0x0000000400706947 */ /* 0x000fea0003800000 */
[--C-:B------:R-:W-:Y:S01]  /*6df0*/  SHF.R.U64 R44, R44, 0x10, R45.reuse ;  /* 0x000000102c2c7819 */ /* 0x100fe2000000122d */
[----:B------:R-:W-:Y:S01]  /*6e00*/  HADD2.F32 R164, -RZ, R164.H0_H0 ;  /* 0x200000a4ffa47230 */ /* 0x000fe20000004100 */
[----:B------:R-:W-:Y:S01]  /*6e10*/  SHF.R.U32.HI R160, RZ, 0x10, R45 ;  /* 0x00000010ffa07819 */ /* 0x000fe2000001162d */
[----:B--2---:R-:W-:Y:S01]  /*6e20*/  HADD2.F32 R161, -RZ, R93.H0_H0 ;  /* 0x2000005dffa17230 */ /* 0x004fe20000004100 */
[--C-:B------:R-:W-:Y:S01]  /*6e30*/  SHF.R.U64 R45, R52, 0x10, R53.reuse ;  /* 0x00000010342d7819 */ /* 0x100fe20000001235 */
[----:B------:R-:W-:Y:S01]  /*6e40*/  HADD2.F32 R163, -RZ, R163.H0_H0 ;  /* 0x200000a3ffa37230 */ /* 0x000fe20000004100 */
[----:B------:R-:W-:Y:S01]  /*6e50*/  SHF.R.U32.HI R52, RZ, 0x10, R53 ;  /* 0x00000010ff347819 */ /* 0x000fe20000011635 */
[----:B------:R-:W-:Y:S01]  /*6e60*/  HADD2.F32 R93, -RZ, R93.H1_H1 ;  /* 0x3000005dff5d7230 */ /* 0x000fe20000004100 */
[--C-:B------:R-:W-:Y:S01]  /*6e70*/  SHF.R.U64 R46, R46, 0x10, R47.reuse ;  /* 0x000000102e2e7819 */ /* 0x100fe2000000122f */
[----:B------:R-:W-:Y:S01]  /*6e80*/  FMUL.FTZ R162, R161, R164 ;  /* 0x000000a4a1a27220 */ /* 0x000fe20000410000 */
[----:B------:R-:W-:Y:S01]  /*6e90*/  SHF.R.U32.HI R53, RZ, 0x10, R47 ;  /* 0x00000010ff357819 */ /* 0x000fe2000001162f */
[----:B------:R-:W-:Y:S01]  /*6ea0*/  HADD2.F32 R45, -RZ, R45.H0_H0 ;  /* 0x2000002dff2d7230 */ /* 0x000fe20000004100 */
[----:B------:R-:W-:-:S02]  /*6eb0*/  SHF.R.U64 R47, R54, 0x10, R55 ;  /* 0x00000010362f7819 */ /* 0x000fc40000001237 */
[----:B------:R-:W-:Y:S01]  /*6ec0*/  SHF.R.U32.HI R54, RZ, 0x10, R55 ;  /* 0x00000010ff367819 */ /* 0x000fe20000011637 */
[----:B------:R-:W-:Y:S01]  /*6ed0*/  HADD2.F32 R53, -RZ, R53.H0_H0 ;  /* 0x20000035ff357230 */ /* 0x000fe20000004100 */
[----:B0-----:R-:W-:Y:S01]  /*6ee0*/  MOV R55, R89 ;  /* 0x0000005900377202 */ /* 0x001fe20000000f00 */
[----:B------:R-:W-:Y:S02]  /*6ef0*/  IMAD.MOV.U32 R89, RZ, RZ, R92 ;  /* 0x000000ffff597224 */ /* 0x000fe400078e005c */
[----:B------:R-:W-:Y:S02]  /*6f00*/  IMAD.MOV.U32 R92, RZ, RZ, R90 ;  /* 0x000000ffff5c7224 */ /* 0x000fe400078e005a */
[----:B------:R-:W-:Y:S02]  /*6f10*/  HADD2.F32 R90, -RZ, R55.H0_H0 ;  /* 0x20000037ff5a7230 */ /* 0x000fe40000004100 */
[----:B------:R-:W-:Y:S02]  /*6f20*/  HADD2.F32 R54, -RZ, R54.H0_H0 ;  /* 0x20000036ff367230 */ /* 0x000fe40000004100 */
[----:B------:R-:W-:-:S02]  /*6f30*/  HADD2.F32 R47, -RZ, R47.H0_H0 ;  /* 0x2000002fff2f7230 */ /* 0x000fc40000004100 */
[C---:B------:R-:W-:Y:S01]  /*6f40*/  FMUL.FTZ R164, R90.reuse, R164 ;  /* 0x000000a45aa47220 */ /* 0x040fe20000410000 */
[-C--:B------:R-:W-:Y:S01]  /*6f50*/  FFMA.FTZ R90, R90, R163.reuse, -R162 ;  /* 0x000000a35a5a7223 */ /* 0x080fe200000108a2 */
[----:B------:R-:W-:Y:S02]  /*6f60*/  HADD2.F32 R162, -RZ, R52.H0_H0 ;  /* 0x20000034ffa27230 */ /* 0x000fe40000004100 */
[----:B------:R-:W-:Y:S01]  /*6f70*/  FFMA.FTZ R52, R161, R163, R164 ;  /* 0x000000a3a1347223 */ /* 0x000fe200000100a4 */
[----:B------:R-:W-:Y:S01]  /*6f80*/  HADD2.F32 R161, -RZ, R55.H1_H1 ;  /* 0x30000037ffa17230 */ /* 0x000fe20000004100 */
[----:B------:R-:W-:Y:S01]  /*6f90*/  MOV R55, R95 ;  /* 0x0000005f00377202 */ /* 0x000fe20000000f00 */
[----:B------:R-:W-:Y:S02]  /*6fa0*/  HADD2.F32 R163, -RZ, R160.H0_H0 ;  /* 0x200000a0ffa37230 */ /* 0x000fe40000004100 */
[----:B------:R-:W-:Y:S01]  /*6fb0*/  FMUL.FTZ R160, R93, R162 ;  /* 0x000000a25da07220 */ /* 0x000fe20000410000 */
[----:B------:R-:W-:-:S02]  /*6fc0*/  IMAD.MOV.U32 R95, RZ, RZ, R94 ;  /* 0x000000ffff5f7224 */ /* 0x000fc400078e005e */
[C---:B------:R-:W-:Y:S01]  /*6fd0*/  FMUL.FTZ R162, R161.reuse, R162 ;  /* 0x000000a2a1a27220 */ /* 0x040fe20000410000 */
[----:B------:R-:W-:Y:S02]  /*6fe0*/  HADD2.F32 R164, -RZ, R55.H1_H1 ;  /* 0x30000037ffa47230 */ /* 0x000fe40000004100 */
[-C--:B------:R-:W-:Y:S01]  /*6ff0*/  FFMA.FTZ R94, R161, R163.reuse, -R160 ;  /* 0x000000a3a15e7223 */ /* 0x080fe200000108a0 */
[----:B------:R-:W-:Y:S02]  /*7000*/  HADD2.F32 R160, -RZ, R181.H0_H0 ;  /* 0x200000b5ffa07230 */ /* 0x000fe40000004100 */
[----:B------:R-:W-:Y:S01]  /*7010*/  FFMA.FTZ R93, R93, R163, R162 ;  /* 0x000000a35d5d7223 */ /* 0x000fe200000100a2 */
[----:B------:R-:W-:Y:S02]  /*7020*/  HADD2.F32 R161, -RZ, R55.H0_H0 ;  /* 0x20000037ffa17230 */ /* 0x000fe40000004100 */
[----:B------:R-:W-:Y:S01]  /*7030*/  HADD2.F32 R162, -RZ, R165.H0_H0 ;  /* 0x200000a5ffa27230 */ /* 0x000fe20000004100 */
[----:B------:R-:W-:Y:S01]  /*7040*/  F2FP.F16.F32.PACK_AB R90, R94, R90 ;  /* 0x0000005a5e5a723e */ /* 0x000fe200000000ff */
[----:B------:R-:W-:-:S02]  /*7050*/  HADD2.F32 R163, -RZ, R91.H0_H0 ;  /* 0x2000005bffa37230 */ /* 0x000fc40000004100 */
[----:B------:R-:W-:Y:S01]  /*7060*/  FMUL.FTZ R55, R161, R160 ;  /* 0x000000a0a1377220 */ /* 0x000fe20000410000 */
[----:B------:R-:W-:Y:S01]  /*7070*/  HADD2.F32 R91, -RZ, R91.H1_H1 ;  /* 0x3000005bff5b7230 */ /* 0x000fe20000004100 */
[----:B------:R-:W-:Y:S01]  /*7080*/  F2FP.F16.F32.PACK_AB R93, R93, R52 ;  /* 0x000000345d5d723e */ /* 0x000fe200000000ff */
[C---:B------:R-:W-:Y:S01]  /*7090*/  FMUL.FTZ R160, R163.reuse, R160 ;  /* 0x000000a0a3a07220 */ /* 0x040fe20000410000 */
[----:B------:R-:W-:Y:S01]  /*70a0*/  FFMA.FTZ R55, R163, R162, -R55 ;  /* 0x000000a2a3377223 */ /* 0x000fe20000010837 */
[CC--:B------:R-:W-:Y:S01]  /*70b0*/  FMUL.FTZ R163, R164.reuse, R54.reuse ;  /* 0x00000036a4a37220 */ /* 0x0c0fe20000410000 */
[----:B------:R-:W-:Y:S01]  /*70c0*/  FMUL.FTZ R54, R91, R54 ;  /* 0x000000365b367220 */ /* 0x000fe20000410000 */
[----:B------:R-:W-:Y:S01]  /*70d0*/  FFMA.FTZ R160, R161, R162, R160 ;  /* 0x000000a2a1a07223 */ /* 0x000fe200000100a0 */
[----:B------:R-:W-:Y:S02]  /*70e0*/  HADD2.F32 R162, -RZ, R89.H0_H0 ;  /* 0x20000059ffa27230 */ /* 0x000fe40000004100 */
[-C--:B------:R-:W-:Y:S01]  /*70f0*/  FFMA.FTZ R163, R91, R53.reuse, -R163 ;  /* 0x000000355ba37223 */ /* 0x080fe200000108a3 */
[----:B------:R-:W-:Y:S01]  /*7100*/  FFMA.FTZ R54, R164, R53, R54 ;  /* 0x00000035a4367223 */ /* 0x000fe20000010036 */
[----:B------:R-:W-:-:S02]  /*7110*/  HADD2.F32 R53, -RZ, R181.H1_H1 ;  /* 0x300000b5ff357230 */ /* 0x000fc40000004100 */
[--C-:B------:R-:W-:Y:S01]  /*7120*/  HADD2.F32 R161, -RZ, R88.reuse.H0_H0 ;  /* 0x20000058ffa17230 */ /* 0x100fe20000004100 */
[----:B------:R-:W-:Y:S01]  /*7130*/  F2FP.F16.F32.PACK_AB R55, R163, R55 ;  /* 0x00000037a337723e */ /* 0x000fe200000000ff */
[----:B------:R-:W-:Y:S01]  /*7140*/  HADD2.F32 R89, -RZ, R89.H1_H1 ;  /* 0x30000059ff597230 */ /* 0x000fe20000004100 */
[----:B------:R-:W-:Y:S01]  /*7150*/  F2FP.F16.F32.PACK_AB R54, R54, R160 ;  /* 0x000000a03636723e */ /* 0x000fe200000000ff */
[----:B------:R-:W-:Y:S02]  /*7160*/  HADD2.F32 R88, -RZ, R88.H1_H1 ;  /* 0x30000058ff587230 */ /* 0x000fe40000004100 */
[----:B------:R-:W-:Y:S02]  /*7170*/  HADD2.F32 R91, -RZ, R165.H1_H1 ;  /* 0x300000a5ff5b7230 */ /* 0x000fe40000004100 */
[-C--:B------:R-:W-:Y:S01]  /*7180*/  FMUL.FTZ R165, R161, R53.reuse ;  /* 0x00000035a1a57220 */ /* 0x080fe20000410000 */
[----:B------:R-:W-:Y:S02]  /*7190*/  HADD2.F32 R164, -RZ, R44.H0_H0 ;  /* 0x2000002cffa47230 */ /* 0x000fe40000004100 */
[----:B------:R-:W-:Y:S01]  /*71a0*/  FMUL.FTZ R44, R162, R53 ;  /* 0x00000035a22c7220 */ /* 0x000fe20000410000 */
[-C--:B------:R-:W-:Y:S01]  /*71b0*/  FMUL.FTZ R53, R89, R45.reuse ;  /* 0x0000002d59357220 */ /* 0x080fe20000410000 */
[----:B------:R-:W-:Y:S01]  /*71c0*/  FMUL.FTZ R45, R88, R45 ;  /* 0x0000002d582d7220 */ /* 0x000fe20000410000 */
[-C--:B------:R-:W-:Y:S01]  /*71d0*/  FFMA.FTZ R165, R162, R91.reuse, R165 ;  /* 0x0000005ba2a57223 */ /* 0x080fe200000100a5 */
[----:B------:R-:W-:Y:S01]  /*71e0*/  FFMA.FTZ R44, R161, R91, -R44 ;  /* 0x0000005ba12c7223 */ /* 0x000fe2000001082c */
[----:B------:R-:W-:-:S02]  /*71f0*/  HADD2.F32 R161, -RZ, R95.H0_H0 ;  /* 0x2000005fffa17230 */ /* 0x000fc40000004100 */
[-C--:B------:R-:W-:Y:S01]  /*7200*/  FFMA.FTZ R89, R89, R164.reuse, R45 ;  /* 0x000000a459597223 */ /* 0x080fe2000001002d */
[----:B------:R-:W-:Y:S02]  /*7210*/  HADD2.F32 R45, -RZ, R179.H1_H1 ;  /* 0x300000b3ff2d7230 */ /* 0x000fe40000004100 */
[----:B------:R-:W-:Y:S01]  /*7220*/  FFMA.FTZ R53, R88, R164, -R53 ;  /* 0x000000a458357223 */ /* 0x000fe20000010835 */
[--C-:B------:R-:W-:Y:S02]  /*7230*/  HADD2.F32 R91, -RZ, R92.reuse.H0_H0 ;  /* 0x2000005cff5b7230 */ /* 0x100fe40000004100 */
[----:B------:R-:W-:Y:S01]  /*7240*/  HADD2.F32 R95, -RZ, R95.H1_H1 ;  /* 0x3000005fff5f7230 */ /* 0x000fe20000004100 */
[----:B------:R-:W-:Y:S01]  /*7250*/  F2FP.F16.F32.PACK_AB R165, R89, R165 ;  /* 0x000000a559a5723e */ /* 0x000fe200000000ff */
[----:B------:R-:W-:Y:S02]  /*7260*/  HADD2.F32 R92, -RZ, R92.H1_H1 ;  /* 0x3000005cff5c7230 */ /* 0x000fe40000004100 */
[----:B------:R-:W-:Y:S01]  /*7270*/  FMUL.FTZ R164, R91, R45 ;  /* 0x0000002d5ba47220 */ /* 0x000fe20000410000 */
[----:B------:R-:W-:-:S02]  /*7280*/  HADD2.F32 R162, -RZ, R46.H0_H0 ;  /* 0x2000002effa27230 */ /* 0x000fc40000004100 */
[----:B------:R-:W-:Y:S01]  /*7290*/  FMUL.FTZ R46, R161, R45 ;  /* 0x0000002da12e7220 */ /* 0x000fe20000410000 */
[----:B------:R-:W-:Y:S02]  /*72a0*/  HADD2.F32 R88, -RZ, R179.H0_H0 ;  /* 0x200000b3ff587230 */ /* 0x000fe40000004100 */
[-C--:B------:R-:W-:Y:S01]  /*72b0*/  FMUL.FTZ R45, R95, R47.reuse ;  /* 0x0000002f5f2d7220 */ /* 0x080fe20000410000 */
[C---:B------:R-:W-:Y:S01]  /*72c0*/  FMUL.FTZ R47, R92.reuse, R47 ;  /* 0x0000002f5c2f7220 */ /* 0x040fe20000410000 */
[----:B------:R-:W-:Y:S01]  /*72d0*/  F2FP.F16.F32.PACK_AB R44, R53, R44 ;  /* 0x0000002c352c723e */ /* 0x000fe200000000ff */
[-C--:B------:R-:W-:Y:S01]  /*72e0*/  FFMA.FTZ R46, R91, R88.reuse, -R46 ;  /* 0x000000585b2e7223 */ /* 0x080fe2000001082e */
[----:B------:R-:W-:Y:S01]  /*72f0*/  FFMA.FTZ R164, R161, R88, R164 ;  /* 0x00000058a1a47223 */ /* 0x000fe200000100a4 */
[-C--:B------:R-:W-:Y:S01]  /*7300*/  FFMA.FTZ R45, R92, R162.reuse, -R45 ;  /* 0x000000a25c2d7223 */ /* 0x080fe2000001082d */
[----:B------:R-:W-:Y:S01]  /*7310*/  FFMA.FTZ R47, R95, R162, R47 ;  /* 0x000000a25f2f7223 */ /* 0x000fe2000001002f */
[----:B------:R-:W-:Y:S01]  /*7320*/  MOV R89, R90 ;  /* 0x0000005a00597202 */ /* 0x000fe20000000f00 */
[----:B------:R-:W-:Y:S01]  /*7330*/  IMAD.MOV.U32 R88, RZ, RZ, R44 ;  /* 0x000000ffff587224 */ /* 0x000fe200078e002c */
[----:B------:R-:W-:Y:S01]  /*7340*/  MOV R91, R55 ;  /* 0x00000037005b7202 */ /* 0x000fe20000000f00 */
[----:B------:R-:W-:Y:S01]  /*7350*/  IMAD.MOV.U32 R92, RZ, RZ, R165 ;  /* 0x000000ffff5c7224 */ /* 0x000fe200078e00a5 */
[----:B------:R-:W-:Y:S01]  /*7360*/  F2FP.F16.F32.PACK_AB R45, R45, R46 ;  /* 0x0000002e2d2d723e */ /* 0x000fe200000000ff */
[----:B------:R-:W-:Y:S01]  /*7370*/  IMAD.MOV.U32 R95, RZ, RZ, R54 ;  /* 0x000000ffff5f7224 */ /* 0x000fe200078e0036 */
[----:B------:R-:W-:-:S03]  /*7380*/  F2FP.F16.F32.PACK_AB R47, R47, R164 ;  /* 0x000000a42f2f723e */ /* 0x000fc600000000ff */
[----:B------:R-:W-:Y:S02]  /*7390*/  IMAD.MOV.U32 R90, RZ, RZ, R45 ;  /* 0x000000ffff5a7224 */ /* 0x000fe400078e002d */
[----:B------:R-:W-:-:S07]  /*73a0*/  IMAD.MOV.U32 R94, RZ, RZ, R47 ;  /* 0x000000ffff5e7224 */ /* 0x000fce00078e002f */
.L_x_533:
[----:B------:R-:W-:Y:S05]  /*73b0*/  BSYNC B3 ;  /* 0x0000000000037941 */ /* 0x000fea0003800000 */
.L_x_532:
[----:B------:R-:W-:Y:S02]  /*73c0*/  ULDC.64 UR4, c[0x0][0x208] ;  /* 0x0000820000047ab9 */ /* 0x000fe40000000a00 */
[----:B0-----:R0:W-:Y:S04]  /*73d0*/  STG.E.128 desc[UR4][R138.64], R88 ;  /* 0x000000588a007986 */ /* 0x0011e8000c101d04 */
[----:B--2---:R0:W-:Y:S02]  /*73e0*/  @!P5 STG.E.128 desc[UR4][R140.64], R92 ;  /* 0x0000005c8c00d986 */ /* 0x0041e4000c101d04 */
.L_x_531:
[----:B------:R-:W-:Y:S05]  /*73f0*/  BSYNC B2 ;  /* 0x0000000000027941 */ /* 0x000fea0003800000 */
.L_x_530:
[----:B------:R-:W-:-:S13]  /*7400*/  ISETP.NE.AND P5, PT, R10, RZ, PT ;  /* 0x000000ff0a00720c */ /* 0x000fda0003fa5270 */
        /* <DEDUP_REMOVED lines=8> */
[----:B------:R-:W-:-:S04]  /*7490*/  LEA.HI.SX32 R45, R45, R12, 0x1c ;  /* 0x0000000c2d2d7211 */ /* 0x000fc800078fe2ff */
[----:B------:R-:W-:-:S04]  /*74a0*/  SHF.L.U32 R44, R45, 0x3, RZ ;  /* 0x000000032d2c7819 */ /* 0x000fc800000006ff */
[----:B------:R-:W-:-:S13]  /*74b0*/  ISETP.GE.AND P5, PT, R44, R145, PT ;  /* 0x000000912c00720c */ /* 0x000fda0003fa6270 */
[--C-:B------:R-:W-:Y:S02]  /*74c0*/  @!P5 SHF.R.S32.HI R53, RZ, 0x1f, R44.reuse ;  /* 0x0000001fff35d819 */ /* 0x100fe4000001142c */
[----:B------:R-:W-:-:S04]  /*74d0*/  @!P5 IADD3 R136, P0, P6, R38, R136, R44 ;  /* 0x000000882688d210 */ /* 0x000fc80007e1e02c */
[----:B------:R-:W-:Y:S02]  /*74e0*/  @!P5 IADD3.X R159, R37, R159, R53, P0, P6 ;  /* 0x0000009f259fd210 */ /* 0x000fe400007ec435 */
[C---:B0-----:R-:W-:Y:S02]  /*74f0*/  LEA R88, P6, R47.reuse, R118, 0x1 ;  /* 0x000000762f587211 */ /* 0x041fe400078c08ff */
[----:B------:R-:W-:Y:S02]  /*7500*/  ISETP.NE.AND P0, PT, R52, RZ, PT ;  /* 0x000000ff3400720c */ /* 0x000fe40003f05270 */
[----:B------:R-:W-:Y:S02]  /*7510*/  LEA.HI.X R89, R47, R119, R46, 0x1, P6 ;  /* 0x000000772f597211 */ /* 0x000fe400030f0c2e */
[----:B------:R-:W-:Y:S02]  /*7520*/  SHF.R.S32.HI R46, RZ, 0x1f, R45 ;  /* 0x0000001fff2e7819 */ /* 0x000fe4000001142d */
[----:B------:R-:W-:-:S02]  /*7530*/  LOP3.LUT R47, R231, 0x38, R44, 0xf8, !PT ;  /* 0x00000038e72f7812 */ /* 0x000fc400078ef82c */
[----:B------:R-:W-:Y:S02]  /*7540*/  LEA.HI R45, R46, R45, RZ, 0x3 ;  /* 0x0000002d2e2d7211 */ /* 0x000fe400078f18ff */
[----:B------:R-:W-:Y:S01]  /*7550*/  LOP3.LUT R44, R47, R232, RZ, 0x3c, !PT ;  /* 0x000000e82f2c7212 */ /* 0x000fe200078e3cff */
[----:B------:R-:W-:Y:S01]  /*7560*/  IMAD R47, R17, 0x5000, R143 ;  /* 0x00005000112f7824 */ /* 0x000fe200078e028f */
[----:B------:R-:W-:Y:S02]  /*7570*/  SHF.R.S32.HI R45, RZ, 0x3, R45 ;  /* 0x00000003ff2d7819 */ /* 0x000fe4000001142d */
[----:B------:R-:W-:-:S03]  /*7580*/  @!P5 LEA R90, P6, R136, R118, 0x1 ;  /* 0x00000076885ad211 */ /* 0x000fc600078c08ff */
[----:B------:R-:W-:Y:S01]  /*7590*/  IMAD R45, R45, 0x1400, R234 ;  /* 0x000014002d2d7824 */ /* 0x000fe200078e02ea */
[----:B------:R-:W-:Y:S02]  /*75a0*/  @!P5 LEA.HI.X R91, R136, R119, R159, 0x1, P6 ;  /* 0x00000077885bd211 */ /* 0x000fe400030f0c9f */
[----:B------:R-:W-:Y:S01]  /*75b0*/  ISETP.GE.AND P6, PT, R213, R116, PT ;  /* 0x00000074d500720c */ /* 0x000fe20003fc6270 */
[----:B------:R-:W-:-:S04]  /*75c0*/  IMAD.IADD R44, R45, 0x1, R44 ;  /* 0x000000012d2c7824 */ /* 0x000fc800078e022c */
[----:B------:R-:W-:Y:S02]  /*75d0*/  IMAD R45, R17, 0x5000, R44 ;  /* 0x00005000112d7824 */ /* 0x000fe400078e022c */
[----:B------:R-:W-:-:S03]  /*75e0*/  IMAD R44, R47, 0x2, R16 ;  /* 0x000000022f2c7824 */ /* 0x000fc600078e0210 */
[----:B------:R-:W-:-:S03]  /*75f0*/  LEA R52, R45, R16, 0x1 ;  /* 0x000000102d347211 */ /* 0x000fc600078e08ff */
[----:B------:R-:W0:Y:S04]  /*7600*/  LDS.128 R44, [R44+0x24400] ;  /* 0x024400002c2c7984 */ /* 0x000e280000000c00 */
[----:B------:R-:W2:Y:S01]  /*7610*/  LDS.128 R52, [R52+0x24400] ;  /* 0x0244000034347984 */ /* 0x000ea20000000c00 */
[----:B------:R-:W-:Y:S05]  /*7620*/  @P6 BRA `(.L_x_535) ;  /* 0x0000000400686947 */ /* 0x000fea0003800000 */
[--C-:B------:R-:W-:Y:S01]  /*7630*/  SHF.R.U64 R40, R40, 0x10, R41.reuse ;  /* 0x0000001028287819 */ /* 0x100fe20000001229 */
[----:B------:R-:W-:Y:S01]  /*7640*/  HADD2.F32 R93, -RZ, R178.H0_H0 ;  /* 0x200000b2ff5d7230 */ /* 0x000fe20000004100 */
[----:B------:R-:W-:Y:S02]  /*7650*/  SHF.R.U32.HI R92, RZ, 0x10, R41 ;  /* 0x00000010ff5c7819 */ /* 0x000fe40000011629 */
[--C-:B------:R-:W-:Y:S02]  /*7660*/  SHF.R.U64 R41, R48, 0x10, R49.reuse ;  /* 0x0000001030297819 */ /* 0x100fe40000001231 */
[----:B------:R-:W-:Y:S01]  /*7670*/  SHF.R.U32.HI R48, RZ, 0x10, R49 ;  /* 0x00000010ff307819 */ /* 0x000fe20000011631 */
[----:B------:R-:W-:Y:S01]  /*7680*/  HADD2.F32 R136, -RZ, R92.H0_H0 ;  /* 0x2000005cff887230 */ /* 0x000fe20000004100 */
[--C-:B------:R-:W-:Y:S01]  /*7690*/  SHF.R.U64 R49, R50, 0x10, R51.reuse ;  /* 0x0000001032317819 */ /* 0x100fe20000001233 */
[----:B------:R-:W-:Y:S01]  /*76a0*/  HADD2.F32 R41, -RZ, R41.H0_H0 ;  /* 0x20000029ff297230 */ /* 0x000fe20000004100 */
[----:B------:R-:W-:Y:S01]  /*76b0*/  SHF.R.U32.HI R50, RZ, 0x10, R51 ;  /* 0x00000010ff327819 */ /* 0x000fe20000011633 */
[----:B--2---:R-:W-:Y:S01]  /*76c0*/  IMAD.MOV.U32 R51, RZ, RZ, R53 ;  /* 0x000000ffff337224 */ /* 0x004fe200078e0035 */
[----:B------:R-:W-:Y:S01]  /*76d0*/  SHF.R.U64 R42, R42, 0x10, R43 ;  /* 0x000000102a2a7819 */ /* 0x000fe2000000122b */
[----:B------:R-:W-:Y:S01]  /*76e0*/  IMAD.MOV.U32 R53, RZ, RZ, R55 ;  /* 0x000000ffff357224 */ /* 0x000fe200078e0037 */
[----:B------:R-:W-:Y:S01]  /*76f0*/  MOV R55, R54 ;  /* 0x0000003600377202 */ /* 0x000fe20000000f00 */
[----:B------:R-:W-:Y:S01]  /*7700*/  HADD2.F32 R54, -RZ, R178.H1_H1 ;  /* 0x300000b2ff367230 */ /* 0x000fe20000004100 */
[----:B------:R-:W-:Y:S01]  /*7710*/  SHF.R.U32.HI R43, RZ, 0x10, R43 ;  /* 0x00000010ff2b7819 */ /* 0x000fe2000001162b */
[----:B------:R-:W-:-:S02]  /*7720*/  HADD2.F32 R94, -RZ, R51.H0_H0 ;  /* 0x20000033ff5e7230 */ /* 0x000fc40000004100 */
[----:B------:R-:W-:Y:S02]  /*7730*/  HADD2.F32 R95, -RZ, R51.H1_H1 ;  /* 0x30000033ff5f7230 */ /* 0x000fe40000004100 */
[--C-:B0-----:R-:W-:Y:S02]  /*7740*/  HADD2.F32 R51, -RZ, R45.reuse.H0_H0 ;  /* 0x2000002dff337230 */ /* 0x101fe40000004100 */
[-C--:B------:R-:W-:Y:S01]  /*7750*/  FMUL.FTZ R92, R94, R54.reuse ;  /* 0x000000365e5c7220 */ /* 0x080fe20000410000 */
[----:B------:R-:W-:Y:S02]  /*7760*/  HADD2.F32 R48, -RZ, R48.H0_H0 ;  /* 0x20000030ff307230 */ /* 0x000fe40000004100 */
[----:B------:R-:W-:Y:S02]  /*7770*/  HADD2.F32 R45, -RZ, R45.H1_H1 ;  /* 0x3000002dff2d7230 */ /* 0x000fe40000004100 */
[C---:B------:R-:W-:Y:S01]  /*7780*/  FMUL.FTZ R137, R51.reuse, R54 ;  /* 0x0000003633897220 */ /* 0x040fe20000410000 */
[----:B------:R-:W-:Y:S01]  /*7790*/  FFMA.FTZ R92, R51, R93, -R92 ;  /* 0x0000005d335c7223 */ /* 0x000fe2000001085c */
[----:B------:R-:W-:Y:S01]  /*77a0*/  FMUL.FTZ R54, R95, R48 ;  /* 0x000000305f367220 */ /* 0x000fe20000410000 */
[----:B------:R-:W-:-:S02]  /*77b0*/  HADD2.F32 R50, -RZ, R50.H0_H0 ;  /* 0x20000032ff327230 */ /* 0x000fc40000004100 */
[----:B------:R-:W-:Y:S01]  /*77c0*/  FFMA.FTZ R137, R94, R93, R137 ;  /* 0x0000005d5e897223 */ /* 0x000fe20000010089 */
[C---:B------:R-:W-:Y:S01]  /*77d0*/  FMUL.FTZ R48, R45.reuse, R48 ;  /* 0x000000302d307220 */ /* 0x040fe20000410000 */
[-C--:B------:R-:W-:Y:S01]  /*77e0*/  FFMA.FTZ R54, R45, R136.reuse, -R54 ;  /* 0x000000882d367223 */ /* 0x080fe20000010836 */
[--C-:B------:R-:W-:Y:S02]  /*77f0*/  HADD2.F32 R93, -RZ, R53.reuse.H0_H0 ;  /* 0x20000035ff5d7230 */ /* 0x100fe40000004100 */
[----:B------:R-:W-:Y:S02]  /*7800*/  HADD2.F32 R94, -RZ, R53.H1_H1 ;  /* 0x30000035ff5e7230 */ /* 0x000fe40000004100 */
[----:B------:R-:W-:Y:S01]  /*7810*/  FFMA.FTZ R48, R95, R136, R48 ;  /* 0x000000885f307223 */ /* 0x000fe20000010030 */
[----:B------:R-:W-:Y:S01]  /*7820*/  HADD2.F32 R45, -RZ, R177.H0_H0 ;  /* 0x200000b1ff2d7230 */ /* 0x000fe20000004100 */
[----:B------:R-:W-:Y:S01]  /*7830*/  F2FP.F16.F32.PACK_AB R54, R54, R92 ;  /* 0x0000005c3636723e */ /* 0x000fe200000000ff */
[----:B------:R-:W-:-:S02]  /*7840*/  HADD2.F32 R53, -RZ, R47.H0_H0 ;  /* 0x2000002fff357230 */ /* 0x000fc40000004100 */
[----:B------:R-:W-:Y:S02]  /*7850*/  HADD2.F32 R95, -RZ, R43.H0_H0 ;  /* 0x2000002bff5f7230 */ /* 0x000fe40000004100 */
[-C--:B------:R-:W-:Y:S01]  /*7860*/  FMUL.FTZ R43, R93, R45.reuse ;  /* 0x0000002d5d2b7220 */ /* 0x080fe20000410000 */
[----:B------:R-:W-:Y:S02]  /*7870*/  HADD2.F32 R51, -RZ, R177.H1_H1 ;  /* 0x300000b1ff337230 */ /* 0x000fe40000004100 */
[C---:B------:R-:W-:Y:S01]  /*7880*/  FMUL.FTZ R136, R53.reuse, R45 ;  /* 0x0000002d35887220 */ /* 0x040fe20000410000 */
[----:B------:R-:W-:Y:S02]  /*7890*/  HADD2.F32 R47, -RZ, R47.H1_H1 ;  /* 0x3000002fff2f7230 */ /* 0x000fe40000004100 */
[-C--:B------:R-:W-:Y:S01]  /*78a0*/  FMUL.FTZ R45, R94, R50.reuse ;  /* 0x000000325e2d7220 */ /* 0x080fe20000410000 */
[----:B------:R-:W-:Y:S02]  /*78b0*/  HADD2.F32 R49, -RZ, R49.H0_H0 ;  /* 0x20000031ff317230 */ /* 0x000fe40000004100 */
[-C--:B------:R-:W-:Y:S01]  /*78c0*/  FFMA.FTZ R43, R53, R51.reuse, -R43 ;  /* 0x00000033352b7223 */ /* 0x080fe2000001082b */
[----:B------:R-:W-:Y:S01]  /*78d0*/  FFMA.FTZ R136, R93, R51, R136 ;  /* 0x000000335d887223 */ /* 0x000fe20000010088 */
[C---:B------:R-:W-:Y:S01]  /*78e0*/  FMUL.FTZ R50, R47.reuse, R50 ;  /* 0x000000322f327220 */ /* 0x040fe20000410000 */
[----:B------:R-:W-:Y:S01]  /*78f0*/  FFMA.FTZ R45, R47, R95, -R45 ;  /* 0x0000005f2f2d7223 */ /* 0x000fe2000001082d */
[----:B------:R-:W-:Y:S01]  /*7900*/  HADD2.F32 R47, -RZ, R176.H0_H0 ;  /* 0x200000b0ff2f7230 */ /* 0x000fe20000004100 */
[----:B------:R-:W-:Y:S01]  /*7910*/  F2FP.F16.F32.PACK_AB R48, R48, R137 ;  /* 0x000000893030723e */ /* 0x000fe200000000ff */
[----:B------:R-:W-:-:S02]  /*7920*/  HADD2.F32 R93, -RZ, R52.H0_H0 ;  /* 0x20000034ff5d7230 */ /* 0x000fc40000004100 */
[----:B------:R-:W-:Y:S01]  /*7930*/  FFMA.FTZ R50, R94, R95, R50 ;  /* 0x0000005f5e327223 */ /* 0x000fe20000010032 */
[----:B------:R-:W-:Y:S01]  /*7940*/  HADD2.F32 R53, -RZ, R44.H0_H0 ;  /* 0x2000002cff357230 */ /* 0x000fe20000004100 */
[----:B------:R-:W-:Y:S01]  /*7950*/  F2FP.F16.F32.PACK_AB R43, R45, R43 ;  /* 0x0000002b2d2b723e */ /* 0x000fe200000000ff */
[----:B------:R-:W-:Y:S02]  /*7960*/  HADD2.F32 R52, -RZ, R52.H1_H1 ;  /* 0x30000034ff347230 */ /* 0x000fe40000004100 */
[----:B------:R-:W-:Y:S02]  /*7970*/  HADD2.F32 R44, -RZ, R44.H1_H1 ;  /* 0x3000002cff2c7230 */ /* 0x000fe40000004100 */
[-C--:B------:R-:W-:Y:S01]  /*7980*/  FMUL.FTZ R95, R53, R47.reuse ;  /* 0x0000002f355f7220 */ /* 0x080fe20000410000 */
[----:B------:R-:W-:Y:S02]  /*7990*/  HADD2.F32 R94, -RZ, R40.H0_H0 ;  /* 0x20000028ff5e7230 */ /* 0x000fe40000004100 */
[----:B------:R-:W-:Y:S01]  /*79a0*/  FMUL.FTZ R40, R93, R47 ;  /* 0x0000002f5d287220 */ /* 0x000fe20000410000 */
[----:B------:R-:W-:-:S02]  /*79b0*/  HADD2.F32 R51, -RZ, R176.H1_H1 ;  /* 0x300000b0ff337230 */ /* 0x000fc40000004100 */
[-C--:B------:R-:W-:Y:S01]  /*79c0*/  FMUL.FTZ R47, R52, R41.reuse ;  /* 0x00000029342f7220 */ /* 0x080fe20000410000 */
[----:B------:R-:W-:Y:S01]  /*79d0*/  FMUL.FTZ R41, R44, R41 ;  /* 0x000000292c297220 */ /* 0x000fe20000410000 */
[----:B------:R-:W-:Y:S01]  /*79e0*/  F2FP.F16.F32.PACK_AB R50, R50, R136 ;  /* 0x000000883232723e */ /* 0x000fe200000000ff */
[----:B------:R-:W-:Y:S02]  /*79f0*/  IMAD.MOV.U32 R45, RZ, RZ, R54 ;  /* 0x000000ffff2d7224 */ /* 0x000fe400078e0036 */
[-C--:B------:R-:W-:Y:S01]  /*7a00*/  FFMA.FTZ R40, R53, R51.reuse, -R40 ;  /* 0x0000003335287223 */ /* 0x080fe20000010828 */
[----:B------:R-:W-:Y:S01]  /*7a10*/  FFMA.FTZ R95, R93, R51, R95 ;  /* 0x000000335d5f7223 */ /* 0x000fe2000001005f */
[-C--:B------:R-:W-:Y:S01]  /*7a20*/  FFMA.FTZ R52, R52, R94.reuse, R41 ;  /* 0x0000005e34347223 */ /* 0x080fe20000010029 */
[----:B------:R-:W-:Y:S02]  /*7a30*/  HADD2.F32 R41, -RZ, R175.H0_H0 ;  /* 0x200000afff297230 */ /* 0x000fe40000004100 */
[----:B------:R-:W-:Y:S01]  /*7a40*/  FFMA.FTZ R47, R44, R94, -R47 ;  /* 0x0000005e2c2f7223 */ /* 0x000fe2000001082f */
[----:B------:R-:W-:-:S02]  /*7a50*/  HADD2.F32 R53, -RZ, R55.H0_H0 ;  /* 0x20000037ff357230 */ /* 0x000fc40000004100 */
[--C-:B------:R-:W-:Y:S01]  /*7a60*/  HADD2.F32 R51, -RZ, R46.reuse.H0_H0 ;  /* 0x2000002eff337230 */ /* 0x100fe20000004100 */
[----:B------:R-:W-:Y:S01]  /*7a70*/  F2FP.F16.F32.PACK_AB R52, R52, R95 ;  /* 0x0000005f3434723e */ /* 0x000fe200000000ff */
[----:B------:R-:W-:Y:S01]  /*7a80*/  HADD2.F32 R55, -RZ, R55.H1_H1 ;  /* 0x30000037ff377230 */ /* 0x000fe20000004100 */
[----:B------:R-:W-:Y:S01]  /*7a90*/  F2FP.F16.F32.PACK_AB R40, R47, R40 ;  /* 0x000000282f28723e */ /* 0x000fe200000000ff */
[----:B------:R-:W-:Y:S02]  /*7aa0*/  HADD2.F32 R46, -RZ, R46.H1_H1 ;  /* 0x3000002eff2e7230 */ /* 0x000fe40000004100 */
[-C--:B------:R-:W-:Y:S01]  /*7ab0*/  FMUL.FTZ R94, R51, R41.reuse ;  /* 0x00000029335e7220 */ /* 0x080fe20000410000 */
[----:B------:R-:W-:Y:S02]  /*7ac0*/  HADD2.F32 R93, -RZ, R42.H0_H0 ;  /* 0x2000002aff5d7230 */ /* 0x000fe40000004100 */
[----:B------:R-:W-:Y:S01]  /*7ad0*/  FMUL.FTZ R42, R53, R41 ;  /* 0x00000029352a7220 */ /* 0x000fe20000410000 */
[----:B------:R-:W-:-:S02]  /*7ae0*/  HADD2.F32 R44, -RZ, R175.H1_H1 ;  /* 0x300000afff2c7230 */ /* 0x000fc40000004100 */
[-C--:B------:R-:W-:Y:S01]  /*7af0*/  FMUL.FTZ R41, R55, R49.reuse ;  /* 0x0000003137297220 */ /* 0x080fe20000410000 */
[C---:B------:R-:W-:Y:S01]  /*7b00*/  FMUL.FTZ R49, R46.reuse, R49 ;  /* 0x000000312e317220 */ /* 0x040fe20000410000 */
[----:B------:R-:W-:Y:S02]  /*7b10*/  IMAD.MOV.U32 R47, RZ, RZ, R43 ;  /* 0x000000ffff2f7224 */ /* 0x000fe400078e002b */
[-C--:B------:R-:W-:Y:S01]  /*7b20*/  FFMA.FTZ R42, R51, R44.reuse, -R42 ;  /* 0x0000002c332a7223 */ /* 0x080fe2000001082a */
[-C--:B------:R-:W-:Y:S01]  /*7b30*/  FFMA.FTZ R41, R46, R93.reuse, -R41 ;  /* 0x0000005d2e297223 */ /* 0x080fe20000010829 */
[----:B------:R-:W-:Y:S01]  /*7b40*/  FFMA.FTZ R94, R53, R44, R94 ;  /* 0x0000002c355e7223 */ /* 0x000fe2000001005e */
[----:B------:R-:W-:Y:S01]  /*7b50*/  FFMA.FTZ R49, R55, R93, R49 ;  /* 0x0000005d37317223 */ /* 0x000fe20000010031 */
[----:B------:R-:W-:Y:S01]  /*7b60*/  IMAD.MOV.U32 R44, RZ, RZ, R40 ;  /* 0x000000ffff2c7224 */ /* 0x000fe200078e0028 */
[----:B------:R-:W-:Y:S01]  /*7b70*/  MOV R53, R48 ;  /* 0x0000003000357202 */ /* 0x000fe20000000f00 */
[----:B------:R-:W-:Y:S01]  /*7b80*/  IMAD.MOV.U32 R55, RZ, RZ, R50 ;  /* 0x000000ffff377224 */ /* 0x000fe200078e0032 */
[----:B------:R-:W-:-:S02]  /*7b90*/  F2FP.F16.F32.PACK_AB R41, R41, R42 ;  /* 0x0000002a2929723e */ /* 0x000fc400000000ff */
[----:B------:R-:W-:-:S03]  /*7ba0*/  F2FP.F16.F32.PACK_AB R49, R49, R94 ;  /* 0x0000005e3131723e */ /* 0x000fc600000000ff */
[----:B------:R-:W-:Y:S01]  /*7bb0*/  IMAD.MOV.U32 R46, RZ, RZ, R41 ;  /* 0x000000ffff2e7224 */ /* 0x000fe200078e0029 */
[----:B------:R-:W-:-:S07]  /*7bc0*/  MOV R54, R49 ;  /* 0x0000003100367202 */ /* 0x000fce0000000f00 */
.L_x_535:
[----:B------:R-:W-:Y:S05]  /*7bd0*/  BSYNC B2 ;  /* 0x0000000000027941 */ /* 0x000fea0003800000 */
.L_x_534:
[----:B------:R-:W-:Y:S02]  /*7be0*/  ULDC.64 UR4, c[0x0][0x208] ;  /* 0x0000820000047ab9 */ /* 0x000fe40000000a00 */
[----:B0-----:R3:W-:Y:S04]  /*7bf0*/  STG.E.128 desc[UR4][R88.64], R44 ;  /* 0x0000002c58007986 */ /* 0x0017e8000c101d04 */
[----:B--2---:R3:W-:Y:S02]  /*7c00*/  @!P5 STG.E.128 desc[UR4][R90.64], R52 ;  /* 0x000000345a00d986 */ /* 0x0047e4000c101d04 */
.L_x_529:
[----:B------:R-:W-:Y:S05]  /*7c10*/  BSYNC B1 ;  /* 0x0000000000017941 */ /* 0x000fea0003800000 */
.L_x_528:
[----:B------:R-:W-:Y:S04]  /*7c20*/  BSSY B1, `(.L_x_536) ;  /* 0x00000f8000017945 */ /* 0x000fe80003800000 */
[----:B------:R-:W-:Y:S05]  /*7c30*/  @P3 BRA `(.L_x_537) ;  /* 0x0000000c00d83947 */ /* 0x000fea0003800000 */
[----:B------:R-:W-:Y:S01]  /*7c40*/  ISETP.NE.AND P3, PT, R26, RZ, PT ;  /* 0x000000ff1a00720c */ /* 0x000fe20003f65270 */
[-C--:B--2---:R-:W-:Y:S01]  /*7c50*/  IMAD R40, R237, R122.reuse, RZ ;  /* 0x0000007aed287224 */ /* 0x084fe200078e02ff */
[----:B------:R-:W-:Y:S01]  /*7c60*/  BSSY B2, `(.L_x_538) ;  /* 0x000007a000027945 */ /* 0x000fe20003800000 */
[----:B------:R-:W-:-:S04]  /*7c70*/  IMAD.WIDE.U32 R48, R217, R122, R124 ;  /* 0x0000007ad9307225 */ /* 0x000fc800078e007c */
[----:B------:R-:W-:-:S05]  /*7c80*/  IMAD R41, R217, R123, R40 ;  /* 0x0000007bd9297224 */ /* 0x000fca00078e0228 */
[----:B---3--:R-:W-:Y:S01]  /*7c90*/  IADD3 R54, R49, R41, RZ ;  /* 0x0000002931367210 */ /* 0x008fe20007ffe0ff */
[----:B------:R-:W-:Y:S06]  /*7ca0*/  @!P3 BRA `(.L_x_539) ;  /* 0x0000000400d4b947 */ /* 0x000fec0003800000 */
[----:B------:R-:W-:Y:S01]  /*7cb0*/  SEL R40, R120, R146, !P0 ;  /* 0x0000009278287207 */ /* 0x000fe20004000000 */
[----:B------:R-:W-:Y:S01]  /*7cc0*/  BSSY B3, `(.L_x_540) ;  /* 0x0000070000037945 */ /* 0x000fe20003800000 */
[----:B------:R-:W-:Y:S02]  /*7cd0*/  IADD3 R42, P3, P5, R38, R48, R13 ;  /* 0x00000030262a7210 */ /* 0x000fe40007d7e00d */
[----:B------:R-:W-:Y:S02]  /*7ce0*/  SHF.R.S32.HI R41, RZ, 0x1f, R40 ;  /* 0x0000001fff297819 */ /* 0x000fe40000011428 */
[----:B------:R-:W-:Y:S02]  /*7cf0*/  IADD3.X R43, R37, R54, R7, P3, P5 ;  /* 0x00000036252b7210 */ /* 0x000fe40001fea407 */
[----:B------:R-:W-:-:S04]  /*7d00*/  LEA.HI R41, R41, R40, RZ, 0x4 ;  /* 0x0000002829297211 */ /* 0x000fc800078f20ff */
[----:B------:R-:W-:-:S04]  /*7d10*/  LEA.HI.SX32 R44, R41, R14, 0x1c ;  /* 0x0000000e292c7211 */ /* 0x000fc800078fe2ff */
[----:B------:R-:W-:Y:S01]  /*7d20*/  SHF.R.S32.HI R47, RZ, 0x1f, R44 ;  /* 0x0000001fff2f7819 */ /* 0x000fe2000001142c */
[----:B------:R-:W-:-:S03]  /*7d30*/  IMAD.SHL.U32 R45, R44, 0x8, RZ ;  /* 0x000000082c2d7824 */ /* 0x000fc600078e00ff */
[----:B------:R-:W-:Y:S02]  /*7d40*/  LEA.HI R47, R47, R44, RZ, 0x3 ;  /* 0x0000002c2f2f7211 */ /* 0x000fe400078f18ff */
[----:B------:R-:W-:Y:S02]  /*7d50*/  ISETP.GE.AND P3, PT, R45, R145, PT ;  /* 0x000000912d00720c */ /* 0x000fe40003f66270 */
[----:B------:R-:W-:Y:S02]  /*7d60*/  SHF.R.S32.HI R47, RZ, 0x3, R47 ;  /* 0x00000003ff2f7819 */ /* 0x000fe4000001142f */
[----:B------:R-:W-:-:S04]  /*7d70*/  LOP3.LUT R44, R226, 0x38, R45, 0xf8, !PT ;  /* 0x00000038e22c7812 */ /* 0x000fc800078ef82d */
[----:B------:R-:W-:-:S05]  /*7d80*/  LOP3.LUT R44, R44, R229, RZ, 0x3c, !PT ;  /* 0x000000e52c2c7212 */ /* 0x000fca00078e3cff */
[--C-:B------:R-:W-:Y:S02]  /*7d90*/  @!P3 SHF.R.S32.HI R40, RZ, 0x1f, R45.reuse ;  /* 0x0000001fff28b819 */ /* 0x100fe4000001142d */
[----:B------:R-:W-:Y:S01]  /*7da0*/  @!P3 IADD3 R41, P5, P6, R38, R48, R45 ;  /* 0x000000302629b210 */ /* 0x000fe20007ebe02d */
[----:B------:R-:W-:-:S03]  /*7db0*/  IMAD R45, R47, 0x1400, R230 ;  /* 0x000014002f2d7824 */ /* 0x000fc600078e02e6 */
[----:B------:R-:W-:Y:S02]  /*7dc0*/  @!P3 IADD3.X R40, R37, R54, R40, P5, P6 ;  /* 0x000000362528b210 */ /* 0x000fe40002fec428 */
[----:B------:R-:W-:Y:S01]  /*7dd0*/  IADD3 R44, R45, R44, RZ ;  /* 0x0000002c2d2c7210 */ /* 0x000fe20007ffe0ff */
[----:B------:R-:W-:Y:S01]  /*7de0*/  IMAD R45, R17, 0x5000, R142 ;  /* 0x00005000112d7824 */ /* 0x000fe200078e028e */
[----:B------:R-:W-:-:S03]  /*7df0*/  LEA R50, P5, R42, R118, 0x1 ;  /* 0x000000762a327211 */ /* 0x000fc600078a08ff */
[----:B------:R-:W-:Y:S01]  /*7e00*/  IMAD R47, R17, 0x5000, R44 ;  /* 0x00005000112f7824 */ /* 0x000fe200078e022c */
[-C--:B------:R-:W-:Y:S01]  /*7e10*/  LEA.HI.X R51, R42, R119.reuse, R43, 0x1, P5 ;  /* 0x000000772a337211 */ /* 0x080fe200028f0c2b */
[----:B------:R-:W-:Y:S01]  /*7e20*/  IMAD R42, R45, 0x2, R16 ;  /* 0x000000022d2a7824 */ /* 0x000fe200078e0210 */
[----:B------:R-:W-:Y:S02]  /*7e30*/  @!P3 LEA R52, P5, R41, R118, 0x1 ;  /* 0x000000762934b211 */ /* 0x000fe400078a08ff */
[----:B------:R-:W-:Y:S02]  /*7e40*/  LEA R47, R47, R16, 0x1 ;  /* 0x000000102f2f7211 */ /* 0x000fe400078e08ff */
[----:B------:R-:W-:Y:S02]  /*7e50*/  @!P3 LEA.HI.X R53, R41, R119, R40, 0x1, P5 ;  /* 0x000000772935b211 */ /* 0x000fe400028f0c28 */
[----:B------:R-:W2:Y:S01]  /*7e60*/  LDS.128 R40, [R42+0x24400] ;  /* 0x024400002a287984 */ /* 0x000ea20000000c00 */
[----:B------:R-:W-:-:S03]  /*7e70*/  ISETP.GE.AND P5, PT, R212, R116, PT ;  /* 0x00000074d400720c */ /* 0x000fc60003fa6270 */
[----:B------:R-:W3:Y:S10]  /*7e80*/  LDS.128 R44, [R47+0x24400] ;  /* 0x024400002f2c7984 */ /* 0x000ef40000000c00 */
[----:B------:R-:W-:Y:S05]  /*7e90*/  @P5 BRA `(.L_x_541) ;  /* 0x0000000400485947 */ /* 0x000fea0003800000 */
[----:B------:R-:W-:Y:S01]  /*7ea0*/  SHF.R.U64 R55, R60, 0x10, R61 ;  /* 0x000000103c377819 */ /* 0x000fe2000000123d */
[--C-:B0--3--:R-:W-:Y:S01]  /*7eb0*/  HADD2.F32 R89, -RZ, R45.reuse.H0_H0 ;  /* 0x2000002dff597230 */ /* 0x109fe20000004100 */
[--C-:B------:R-:W-:Y:S01]  /*7ec0*/  SHF.R.U64 R60, R68, 0x10, R69.reuse ;  /* 0x00000010443c7819 */ /* 0x100fe20000001245 */
[----:B------:R-:W-:Y:S01]  /*7ed0*/  HADD2.F32 R90, -RZ, R45.H1_H1 ;  /* 0x3000002dff5a7230 */ /* 0x000fe20000004100 */
[----:B------:R-:W-:Y:S01]  /*7ee0*/  SHF.R.U32.HI R68, RZ, 0x10, R69 ;  /* 0x00000010ff447819 */ /* 0x000fe20000011645 */
[----:B------:R-:W-:Y:S01]  /*7ef0*/  HADD2.F32 R88, -RZ, R174.H0_H0 ;  /* 0x200000aeff587230 */ /* 0x000fe20000004100 */
[----:B------:R-:W-:Y:S01]  /*7f00*/  SHF.R.U32.HI R61, RZ, 0x10, R61 ;  /* 0x00000010ff3d7819 */ /* 0x000fe2000001163d */
[--C-:B--2---:R-:W-:Y:S01]  /*7f10*/  HADD2.F32 R45, -RZ, R41.reuse.H0_H0 ;  /* 0x20000029ff2d7230 */ /* 0x104fe20000004100 */
[--C-:B------:R-:W-:Y:S01]  /*7f20*/  SHF.R.U64 R69, R70, 0x10, R71.reuse ;  /* 0x0000001046457819 */ /* 0x100fe20000001247 */
[----:B------:R-:W-:Y:S01]  /*7f30*/  HADD2.F32 R68, -RZ, R68.H0_H0 ;  /* 0x20000044ff447230 */ /* 0x000fe20000004100 */
[----:B------:R-:W-:Y:S01]  /*7f40*/  SHF.R.U32.HI R70, RZ, 0x10, R71 ;  /* 0x00000010ff467819 */ /* 0x000fe20000011647 */
[----:B------:R-:W-:-:S02]  /*7f50*/  HADD2.F32 R41, -RZ, R41.H1_H1 ;  /* 0x30000029ff297230 */ /* 0x000fc40000004100 */
[-C--:B------:R-:W-:Y:S01]  /*7f60*/  FMUL.FTZ R92, R45, R88.reuse ;  /* 0x000000582d5c7220 */ /* 0x080fe20000410000 */
[----:B------:R-:W-:Y:S02]  /*7f70*/  HADD2.F32 R91, -RZ, R61.H0_H0 ;  /* 0x2000003dff5b7230 */ /* 0x000fe40000004100 */
[----:B------:R-:W-:Y:S01]  /*7f80*/  FMUL.FTZ R61, R89, R88 ;  /* 0x00000058593d7220 */ /* 0x000fe20000410000 */
[-C--:B------:R-:W-:Y:S01]  /*7f90*/  FMUL.FTZ R88, R90, R68.reuse ;  /* 0x000000445a587220 */ /* 0x080fe20000410000 */
[C---:B------:R-:W-:Y:S01]  /*7fa0*/  FMUL.FTZ R68, R41.reuse, R68 ;  /* 0x0000004429447220 */ /* 0x040fe20000410000 */
[--C-:B------:R-:W-:Y:S01]  /*7fb0*/  HADD2.F32 R71, -RZ, R173.reuse.H0_H0 ;  /* 0x200000adff477230 */ /* 0x100fe20000004100 */
[--C-:B------:R-:W-:Y:S01]  /*7fc0*/  SHF.R.U64 R62, R62, 0x10, R63.reuse ;  /* 0x000000103e3e7819 */ /* 0x100fe2000000123f */
[-C--:B------:R-:W-:Y:S01]  /*7fd0*/  FFMA.FTZ R88, R41, R91.reuse, -R88 ;  /* 0x0000005b29587223 */ /* 0x080fe20000010858 */
[----:B------:R-:W-:Y:S01]  /*7fe0*/  FFMA.FTZ R91, R90, R91, R68 ;  /* 0x0000005b5a5b7223 */ /* 0x000fe20000010044 */
[----:B------:R-:W-:Y:S01]  /*7ff0*/  HADD2.F32 R173, -RZ, R173.H1_H1 ;  /* 0x300000adffad7230 */ /* 0x000fe20000004100 */
[----:B------:R-:W-:Y:S01]  /*8000*/  SHF.R.U32.HI R63, RZ, 0x10, R63 ;  /* 0x00000010ff3f7819 */ /* 0x000fe2000001163f */
[----:B------:R-:W-:-:S02]  /*8010*/  HADD2.F32 R68, -RZ, R47.H0_H0 ;  /* 0x2000002fff447230 */ /* 0x000fc40000004100 */
[-C--:B------:R-:W-:Y:S01]  /*8020*/  FFMA.FTZ R61, R45, R71.reuse, -R61 ;  /* 0x000000472d3d7223 */ /* 0x080fe2000001083d */
[----:B------:R-:W-:Y:S02]  /*8030*/  HADD2.F32 R90, -RZ, R43.H0_H0 ;  /* 0x2000002bff5a7230 */ /* 0x000fe40000004100 */
[----:B------:R-:W-:Y:S01]  /*8040*/  FFMA.FTZ R92, R89, R71, R92 ;  /* 0x00000047595c7223 */ /* 0x000fe2000001005c */
[----:B------:R-:W-:Y:S02]  /*8050*/  HADD2.F32 R47, -RZ, R47.H1_H1 ;  /* 0x3000002fff2f7230 */ /* 0x000fe40000004100 */
[-C--:B------:R-:W-:Y:S01]  /*8060*/  FMUL.FTZ R45, R68, R173.reuse ;  /* 0x000000ad442d7220 */ /* 0x080fe20000410000 */
[----:B------:R-:W-:Y:S02]  /*8070*/  HADD2.F32 R70, -RZ, R70.H0_H0 ;  /* 0x20000046ff467230 */ /* 0x000fe40000004100 */
[----:B------:R-:W-:Y:S01]  /*8080*/  FMUL.FTZ R173, R90, R173 ;  /* 0x000000ad5aad7220 */ /* 0x000fe20000410000 */
[----:B------:R-:W-:Y:S01]  /*8090*/  HADD2.F32 R41, -RZ, R171.H1_H1 ;  /* 0x300000abff297230 */ /* 0x000fe20000004100 */
[----:B------:R-:W-:Y:S01]  /*80a0*/  F2FP.F16.F32.PACK_AB R61, R88, R61 ;  /* 0x0000003d583d723e */ /* 0x000fe200000000ff */
[----:B------:R-:W-:-:S02]  /*80b0*/  HADD2.F32 R43, -RZ, R43.H1_H1 ;  /* 0x3000002bff2b7230 */ /* 0x000fc40000004100 */
[-C--:B------:R-:W-:Y:S01]  /*80c0*/  FMUL.FTZ R136, R47, R70.reuse ;  /* 0x000000462f887220 */ /* 0x080fe20000410000 */
[----:B------:R-:W-:Y:S02]  /*80d0*/  HADD2.F32 R94, -RZ, R63.H0_H0 ;  /* 0x2000003fff5e7230 */ /* 0x000fe40000004100 */
[-C--:B------:R-:W-:Y:S01]  /*80e0*/  FFMA.FTZ R45, R90, R41.reuse, -R45 ;  /* 0x000000295a2d7223 */ /* 0x080fe2000001082d */
[----:B------:R-:W-:Y:S01]  /*80f0*/  FFMA.FTZ R173, R68, R41, R173 ;  /* 0x0000002944ad7223 */ /* 0x000fe200000100ad */
[C---:B------:R-:W-:Y:S01]  /*8100*/  FMUL.FTZ R70, R43.reuse, R70 ;  /* 0x000000462b467220 */ /* 0x040fe20000410000 */
[----:B------:R-:W-:Y:S02]  /*8110*/  HADD2.F32 R41, -RZ, R60.H0_H0 ;  /* 0x2000003cff297230 */ /* 0x000fe40000004100 */
[-C--:B------:R-:W-:Y:S01]  /*8120*/  FFMA.FTZ R136, R43, R94.reuse, -R136 ;  /* 0x0000005e2b887223 */ /* 0x080fe20000010888 */
[----:B------:R-:W-:Y:S02]  /*8130*/  HADD2.F32 R43, -RZ, R172.H0_H0 ;  /* 0x200000acff2b7230 */ /* 0x000fe40000004100 */
[----:B------:R-:W-:Y:S01]  /*8140*/  FFMA.FTZ R70, R47, R94, R70 ;  /* 0x0000005e2f467223 */ /* 0x000fe20000010046 */
[----:B------:R-:W-:-:S02]  /*8150*/  HADD2.F32 R60, -RZ, R44.H0_H0 ;  /* 0x2000002cff3c7230 */ /* 0x000fc40000004100 */
[----:B------:R-:W-:Y:S01]  /*8160*/  HADD2.F32 R68, -RZ, R40.H0_H0 ;  /* 0x20000028ff447230 */ /* 0x000fe20000004100 */
[----:B------:R-:W-:Y:S01]  /*8170*/  F2FP.F16.F32.PACK_AB R136, R136, R45 ;  /* 0x0000002d8888723e */ /* 0x000fe200000000ff */
[----:B------:R-:W-:Y:S02]  /*8180*/  HADD2.F32 R44, -RZ, R44.H1_H1 ;  /* 0x3000002cff2c7230 */ /* 0x000fe40000004100 */
[-C--:B------:R-:W-:Y:S01]  /*8190*/  FMUL.FTZ R63, R60, R43.reuse ;  /* 0x0000002b3c3f7220 */ /* 0x080fe20000410000 */
[----:B------:R-:W-:Y:S02]  /*81a0*/  HADD2.F32 R40, -RZ, R40.H1_H1 ;  /* 0x30000028ff287230 */ /* 0x000fe40000004100 */
[----:B------:R-:W-:Y:S01]  /*81b0*/  FMUL.FTZ R71, R68, R43 ;  /* 0x0000002b44477220 */ /* 0x000fe20000410000 */
[----:B------:R-:W-:Y:S02]  /*81c0*/  HADD2.F32 R55, -RZ, R55.H0_H0 ;  /* 0x20000037ff377230 */ /* 0x000fe40000004100 */
[----:B------:R-:W-:Y:S01]  /*81d0*/  FMUL.FTZ R43, R44, R41 ;  /* 0x000000292c2b7220 */ /* 0x000fe20000410000 */
[----:B------:R-:W-:-:S02]  /*81e0*/  HADD2.F32 R171, -RZ, R171.H0_H0 ;  /* 0x200000abffab7230 */ /* 0x000fc40000004100 */
[C---:B------:R-:W-:Y:S01]  /*81f0*/  FMUL.FTZ R47, R40.reuse, R41 ;  /* 0x00000029282f7220 */ /* 0x040fe20000410000 */
[----:B------:R-:W-:Y:S02]  /*8200*/  HADD2.F32 R174, -RZ, R174.H1_H1 ;  /* 0x300000aeffae7230 */ /* 0x000fe40000004100 */
[----:B------:R-:W-:Y:S01]  /*8210*/  FFMA.FTZ R41, R40, R55, -R43 ;  /* 0x0000003728297223 */ /* 0x000fe2000001082b */
[----:B------:R-:W-:Y:S02]  /*8220*/  HADD2.F32 R43, -RZ, R46.H0_H0 ;  /* 0x2000002eff2b7230 */ /* 0x000fe40000004100 */
[-C--:B------:R-:W-:Y:S01]  /*8230*/  FFMA.FTZ R68, R68, R171.reuse, -R63 ;  /* 0x000000ab44447223 */ /* 0x080fe2000001083f */
[----:B------:R-:W-:Y:S02]  /*8240*/  HADD2.F32 R69, -RZ, R69.H0_H0 ;  /* 0x20000045ff457230 */ /* 0x000fe40000004100 */
[----:B------:R-:W-:Y:S01]  /*8250*/  FFMA.FTZ R60, R60, R171, R71 ;  /* 0x000000ab3c3c7223 */ /* 0x000fe20000010047 */
[----:B------:R-:W-:-:S02]  /*8260*/  HADD2.F32 R63, -RZ, R42.H0_H0 ;  /* 0x2000002aff3f7230 */ /* 0x000fc40000004100 */
[----:B------:R-:W-:Y:S01]  /*8270*/  FFMA.FTZ R55, R44, R55, R47 ;  /* 0x000000372c377223 */ /* 0x000fe2000001002f */
[----:B------:R-:W-:Y:S02]  /*8280*/  HADD2.F32 R46, -RZ, R46.H1_H1 ;  /* 0x3000002eff2e7230 */ /* 0x000fe40000004100 */
[-C--:B------:R-:W-:Y:S01]  /*8290*/  FMUL.FTZ R40, R43, R174.reuse ;  /* 0x000000ae2b287220 */ /* 0x080fe20000410000 */
[----:B------:R-:W-:Y:S02]  /*82a0*/  HADD2.F32 R42, -RZ, R42.H1_H1 ;  /* 0x3000002aff2a7230 */ /* 0x000fe40000004100 */
[----:B------:R-:W-:Y:S01]  /*82b0*/  FMUL.FTZ R174, R63, R174 ;  /* 0x000000ae3fae7220 */ /* 0x000fe20000410000 */
[----:B------:R-:W-:Y:S02]  /*82c0*/  HADD2.F32 R172, -RZ, R172.H1_H1 ;  /* 0x300000acffac7230 */ /* 0x000fe40000004100 */
[----:B------:R-:W-:Y:S01]  /*82d0*/  FMUL.FTZ R71, R46, R69 ;  /* 0x000000452e477220 */ /* 0x000fe20000410000 */
[----:B------:R-:W-:-:S02]  /*82e0*/  HADD2.F32 R47, -RZ, R62.H0_H0 ;  /* 0x2000003eff2f7230 */ /* 0x000fc40000004100 */
[----:B------:R-:W-:Y:S01]  /*82f0*/  FMUL.FTZ R69, R42, R69 ;  /* 0x000000452a457220 */ /* 0x000fe20000410000 */
[----:B------:R-:W-:Y:S01]  /*8300*/  F2FP.F16.F32.PACK_AB R45, R91, R92 ;  /* 0x0000005c5b2d723e */ /* 0x000fe200000000ff */
[-C--:B------:R-:W-:Y:S01]  /*8310*/  FFMA.FTZ R43, R43, R172.reuse, R174 ;  /* 0x000000ac2b2b7223 */ /* 0x080fe200000100ae */
[----:B------:R-:W-:Y:S01]  /*8320*/  FFMA.FTZ R63, R63, R172, -R40 ;  /* 0x000000ac3f3f7223 */ /* 0x000fe20000010828 */
[-C--:B------:R-:W-:Y:S01]  /*8330*/  FFMA.FTZ R46, R46, R47.reuse, R69 ;  /* 0x0000002f2e2e7223 */ /* 0x080fe20000010045 */
[----:B------:R-:W-:Y:S01]  /*8340*/  FFMA.FTZ R42, R42, R47, -R71 ;  /* 0x0000002f2a2a7223 */ /* 0x000fe20000010847 */
[----:B------:R-:W-:Y:S01]  /*8350*/  F2FP.F16.F32.PACK_AB R40, R41, R68 ;  /* 0x000000442928723e */ /* 0x000fe200000000ff */
[----:B------:R-:W-:Y:S01]  /*8360*/  IMAD.MOV.U32 R41, RZ, RZ, R61 ;  /* 0x000000ffff297224 */ /* 0x000fe200078e003d */
[----:B------:R-:W-:Y:S02]  /*8370*/  F2FP.F16.F32.PACK_AB R47, R70, R173 ;  /* 0x000000ad462f723e */ /* 0x000fe400000000ff */
[----:B------:R-:W-:-:S02]  /*8380*/  F2FP.F16.F32.PACK_AB R46, R46, R43 ;  /* 0x0000002b2e2e723e */ /* 0x000fc400000000ff */
[----:B------:R-:W-:Y:S02]  /*8390*/  F2FP.F16.F32.PACK_AB R44, R55, R60 ;  /* 0x0000003c372c723e */ /* 0x000fe400000000ff */
[----:B------:R-:W-:Y:S02]  /*83a0*/  F2FP.F16.F32.PACK_AB R42, R42, R63 ;  /* 0x0000003f2a2a723e */ /* 0x000fe400000000ff */
[----:B------:R-:W-:-:S07]  /*83b0*/  MOV R43, R136 ;  /* 0x00000088002b7202 */ /* 0x000fce0000000f00 */
.L_x_541:
[----:B------:R-:W-:Y:S05]  /*83c0*/  BSYNC B3 ;  /* 0x0000000000037941 */ /* 0x000fea0003800000 */
.L_x_540:
[----:B------:R-:W-:Y:S02]  /*83d0*/  ULDC.64 UR4, c[0x0][0x208] ;  /* 0x0000820000047ab9 */ /* 0x000fe40000000a00 */
[----:B--2---:R2:W-:Y:S04]  /*83e0*/  STG.E.128 desc[UR4][R50.64], R40 ;  /* 0x0000002832007986 */ /* 0x0045e8000c101d04 */
[----:B---3--:R2:W-:Y:S02]  /*83f0*/  @!P3 STG.E.128 desc[UR4][R52.64], R44 ;  /* 0x0000002c3400b986 */ /* 0x0085e4000c101d04 */
.L_x_539:
[----:B------:R-:W-:Y:S05]  /*8400*/  BSYNC B2 ;  /* 0x0000000000027941 */ /* 0x000fea0003800000 */
.L_x_538:
[----:B------:R-:W-:-:S13]  /*8410*/  ISETP.NE.AND P3, PT, R10, RZ, PT ;  /* 0x000000ff0a00720c */ /* 0x000fda0003f65270 */
[----:B------:R-:W-:Y:S05]  /*8420*/  @!P3 BRA `(.L_x_537) ;  /* 0x0000000400dcb947 */ /* 0x000fea0003800000 */
[----:B--2---:R-:W-:Y:S01]  /*8430*/  SEL R40, R120, R146, !P1 ;  /* 0x0000009278287207 */ /* 0x004fe20004800000 */
[----:B------:R-:W-:Y:S01]  /*8440*/  BSSY B2, `(.L_x_542) ;  /* 0x0000072000027945 */ /* 0x000fe20003800000 */
[----:B------:R-:W-:Y:S02]  /*8450*/  IADD3 R44, P3, P5, R38, R48, R11 ;  /* 0x00000030262c7210 */ /* 0x000fe40007d7e00b */
[----:B------:R-:W-:Y:S02]  /*8460*/  SHF.R.S32.HI R41, RZ, 0x1f, R40 ;  /* 0x0000001fff297819 */ /* 0x000fe40000011428 */
[----:B------:R-:W-:Y:S02]  /*8470*/  IADD3.X R45, R37, R54, R6, P3, P5 ;  /* 0x00000036252d7210 */ /* 0x000fe40001fea406 */
[----:B------:R-:W-:-:S04]  /*8480*/  LEA.HI R41, R41, R40, RZ, 0x4 ;  /* 0x0000002829297211 */ /* 0x000fc800078f20ff */
[----:B------:R-:W-:-:S05]  /*8490*/  LEA.HI.SX32 R41, R41, R12, 0x1c ;  /* 0x0000000c29297211 */ /* 0x000fca00078fe2ff */
[----:B------:R-:W-:-:S05]  /*84a0*/  IMAD.SHL.U32 R43, R41, 0x8, RZ ;  /* 0x00000008292b7824 */ /* 0x000fca00078e00ff */
[----:B------:R-:W-:-:S13]  /*84b0*/  ISETP.GE.AND P3, PT, R43, R145, PT ;  /* 0x000000912b00720c */ /* 0x000fda0003f66270 */
[--C-:B------:R-:W-:Y:S02]  /*84c0*/  @!P3 SHF.R.S32.HI R40, RZ, 0x1f, R43.reuse ;  /* 0x0000001fff28b819 */ /* 0x100fe4000001142b */
[----:B------:R-:W-:-:S04]  /*84d0*/  @!P3 IADD3 R42, P5, P6, R38, R48, R43 ;  /* 0x00000030262ab210 */ /* 0x000fc80007ebe02b */
[----:B------:R-:W-:Y:S02]  /*84e0*/  @!P3 IADD3.X R54, R37, R54, R40, P5, P6 ;  /* 0x000000362536b210 */ /* 0x000fe40002fec428 */
[----:B------:R-:W-:Y:S02]  /*84f0*/  SHF.R.S32.HI R40, RZ, 0x1f, R41 ;  /* 0x0000001fff287819 */ /* 0x000fe40000011429 */
[----:B------:R-:W-:Y:S02]  /*8500*/  LEA R48, P5, R44, R118, 0x1 ;  /* 0x000000762c307211 */ /* 0x000fe400078a08ff */
[----:B------:R-:W-:Y:S02]  /*8510*/  LEA.HI R40, R40, R41, RZ, 0x3 ;  /* 0x0000002928287211 */ /* 0x000fe400078f18ff */
[----:B------:R-:W-:Y:S02]  /*8520*/  LEA.HI.X R49, R44, R119, R45, 0x1, P5 ;  /* 0x000000772c317211 */ /* 0x000fe400028f0c2d */
[----:B------:R-:W-:-:S02]  /*8530*/  SHF.R.S32.HI R41, RZ, 0x3, R40 ;  /* 0x00000003ff297819 */ /* 0x000fc40000011428 */
[----:B------:R-:W-:Y:S02]  /*8540*/  LOP3.LUT R40, R226, 0x38, R43, 0xf8, !PT ;  /* 0x00000038e2287812 */ /* 0x000fe400078ef82b */
[----:B------:R-:W-:Y:S01]  /*8550*/  @!P3 LEA R50, P5, R42, R118, 0x1 ;  /* 0x000000762a32b211 */ /* 0x000fe200078a08ff */
[----:B------:R-:W-:Y:S01]  /*8560*/  IMAD R41, R41, 0x1400, R230 ;  /* 0x0000140029297824 */ /* 0x000fe200078e02e6 */
[----:B------:R-:W-:Y:S02]  /*8570*/  LOP3.LUT R40, R40, R229, RZ, 0x3c, !PT ;  /* 0x000000e528287212 */ /* 0x000fe400078e3cff */
[----:B------:R-:W-:Y:S02]  /*8580*/  @!P3 LEA.HI.X R51, R42, R119, R54, 0x1, P5 ;  /* 0x000000772a33b211 */ /* 0x000fe400028f0c36 */
[----:B------:R-:W-:Y:S01]  /*8590*/  IADD3 R40, R41, R40, RZ ;  /* 0x0000002829287210 */ /* 0x000fe20007ffe0ff */
[----:B------:R-:W-:Y:S01]  /*85a0*/  IMAD R41, R17, 0x5000, R135 ;  /* 0x0000500011297824 */ /* 0x000fe200078e0287 */
[----:B------:R-:W-:-:S03]  /*85b0*/  ISETP.GE.AND P5, PT, R213, R116, PT ;  /* 0x00000074d500720c */ /* 0x000fc60003fa6270 */
[----:B------:R-:W-:Y:S02]  /*85c0*/  IMAD R43, R17, 0x5000, R40 ;  /* 0x00005000112b7824 */ /* 0x000fe400078e0228 */
[----:B------:R-:W-:-:S03]  /*85d0*/  IMAD R41, R41, 0x2, R16 ;  /* 0x0000000229297824 */ /* 0x000fc600078e0210 */
[----:B------:R-:W-:-:S03]  /*85e0*/  LEA R44, R43, R16, 0x1 ;  /* 0x000000102b2c7211 */ /* 0x000fc600078e08ff */
[----:B------:R-:W2:Y:S04]  /*85f0*/  LDS.128 R40, [R41+0x24400] ;  /* 0x0244000029287984 */ /* 0x000ea80000000c00 */
[----:B------:R-:W3:Y:S01]  /*8600*/  LDS.128 R44, [R44+0x24400] ;  /* 0x024400002c2c7984 */ /* 0x000ee20000000c00 */
[----:B------:R-:W-:Y:S05]  /*8610*/  @P5 BRA `(.L_x_543) ;  /* 0x0000000400505947 */ /* 0x000fea0003800000 */
[----:B------:R-:W-:Y:S01]  /*8620*/  SHF.R.U64 R52, R56, 0x10, R57 ;  /* 0x0000001038347819 */ /* 0x000fe20000001239 */
[----:B---3--:R-:W-:Y:S01]  /*8630*/  IMAD.MOV.U32 R56, RZ, RZ, R45 ;  /* 0x000000ffff387224 */ /* 0x008fe200078e002d */
[----:B------:R-:W-:Y:S01]  /*8640*/  SHF.R.U32.HI R61, RZ, 0x10, R65 ;  /* 0x00000010ff3d7819 */ /* 0x000fe20000011641 */
[----:B------:R-:W-:Y:S01]  /*8650*/  HADD2.F32 R62, -RZ, R168.H1_H1 ;  /* 0x300000a8ff3e7230 */ /* 0x000fe20000004100 */
[----:B------:R-:W-:Y:S01]  /*8660*/  SHF.R.U32.HI R63, RZ, 0x10, R57 ;  /* 0x00000010ff3f7819 */ /* 0x000fe20000011639 */
[----:B------:R-:W-:Y:S01]  /*8670*/  IMAD.MOV.U32 R57, RZ, RZ, R47 ;  /* 0x000000ffff397224 */ /* 0x000fe200078e002f */
[----:B------:R-:W-:Y:S01]  /*8680*/  SHF.R.U64 R54, R64, 0x10, R65 ;  /* 0x0000001040367819 */ /* 0x000fe20000001241 */
[--C-:B------:R-:W-:Y:S01]  /*8690*/  HADD2.F32 R47, -RZ, R56.reuse.H0_H0 ;  /* 0x20000038ff2f7230 */ /* 0x100fe20000004100 */
[----:B--2---:R-:W-:Y:S01]  /*86a0*/  MOV R45, R43 ;  /* 0x0000002b002d7202 */ /* 0x004fe20000000f00 */
[----:B------:R-:W-:Y:S01]  /*86b0*/  HADD2.F32 R60, -RZ, R56.H1_H1 ;  /* 0x30000038ff3c7230 */ /* 0x000fe20000004100 */
[--C-:B------:R-:W-:Y:S01]  /*86c0*/  SHF.R.U64 R53, R58, 0x10, R59.reuse ;  /* 0x000000103a357819 */ /* 0x100fe2000000123b */
[----:B------:R-:W-:Y:S01]  /*86d0*/  HADD2.F32 R61, -RZ, R61.H0_H0 ;  /* 0x2000003dff3d7230 */ /* 0x000fe20000004100 */
[----:B------:R-:W-:Y:S01]  /*86e0*/  SHF.R.U32.HI R58, RZ, 0x10, R59 ;  /* 0x00000010ff3a7819 */ /* 0x000fe2000001163b */
[----:B------:R-:W-:Y:S01]  /*86f0*/  HADD2.F32 R64, -RZ, R170.H1_H1 ;  /* 0x300000aaff407230 */ /* 0x000fe20000004100 */
[--C-:B------:R-:W-:Y:S01]  /*8700*/  SHF.R.U64 R55, R66, 0x10, R67.reuse ;  /* 0x0000001042377819 */ /* 0x100fe20000001243 */
[--C-:B------:R-:W-:Y:S01]  /*8710*/  HADD2.F32 R56, -RZ, R41.reuse.H1_H1 ;  /* 0x30000029ff387230 */ /* 0x100fe20000004100 */
[----:B------:R-:W-:Y:S01]  /*8720*/  SHF.R.U32.HI R66, RZ, 0x10, R67 ;  /* 0x00000010ff427819 */ /* 0x000fe20000011643 */
[----:B------:R-:W-:-:S02]  /*8730*/  HADD2.F32 R43, -RZ, R41.H0_H0 ;  /* 0x20000029ff2b7230 */ /* 0x000fc40000004100 */
[-C--:B------:R-:W-:Y:S01]  /*8740*/  FMUL.FTZ R68, R47, R64.reuse ;  /* 0x000000402f447220 */ /* 0x080fe20000410000 */
[----:B------:R-:W-:Y:S02]  /*8750*/  HADD2.F32 R59, -RZ, R63.H0_H0 ;  /* 0x2000003fff3b7230 */ /* 0x000fe40000004100 */
[-C--:B------:R-:W-:Y:S01]  /*8760*/  FMUL.FTZ R63, R60, R61.reuse ;  /* 0x0000003d3c3f7220 */ /* 0x080fe20000410000 */
[C---:B------:R-:W-:Y:S01]  /*8770*/  FMUL.FTZ R61, R56.reuse, R61 ;  /* 0x0000003d383d7220 */ /* 0x040fe20000410000 */
[C---:B------:R-:W-:Y:S01]  /*8780*/  FMUL.FTZ R64, R43.reuse, R64 ;  /* 0x000000402b407220 */ /* 0x040fe20000410000 */
[-C--:B------:R-:W-:Y:S01]  /*8790*/  FFMA.FTZ R41, R43, R62.reuse, -R68 ;  /* 0x0000003e2b297223 */ /* 0x080fe20000010844 */
[-C--:B------:R-:W-:Y:S01]  /*87a0*/  FFMA.FTZ R56, R56, R59.reuse, -R63 ;  /* 0x0000003b38387223 */ /* 0x080fe2000001083f */
[----:B------:R-:W-:Y:S01]  /*87b0*/  FFMA.FTZ R60, R60, R59, R61 ;  /* 0x0000003b3c3c7223 */ /* 0x000fe2000001003d */
[----:B------:R-:W-:Y:S01]  /*87c0*/  FFMA.FTZ R43, R47, R62, R64 ;  /* 0x0000003e2f2b7223 */ /* 0x000fe20000010040 */
[----:B------:R-:W-:-:S02]  /*87d0*/  HADD2.F32 R68, -RZ, R169.H1_H1 ;  /* 0x300000a9ff447230 */ /* 0x000fc40000004100 */
[--C-:B------:R-:W-:Y:S01]  /*87e0*/  HADD2.F32 R59, -RZ, R57.reuse.H0_H0 ;  /* 0x20000039ff3b7230 */ /* 0x100fe20000004100 */
[----:B------:R-:W-:Y:S01]  /*87f0*/  F2FP.F16.F32.PACK_AB R41, R56, R41 ;  /* 0x000000293829723e */ /* 0x000fe200000000ff */
[----:B------:R-:W-:Y:S02]  /*8800*/  HADD2.F32 R62, -RZ, R57.H1_H1 ;  /* 0x30000039ff3e7230 */ /* 0x000fe40000004100 */
[--C-:B------:R-:W-:Y:S02]  /*8810*/  HADD2.F32 R47, -RZ, R45.reuse.H0_H0 ;  /* 0x2000002dff2f7230 */ /* 0x100fe40000004100 */
[----:B------:R-:W-:Y:S02]  /*8820*/  HADD2.F32 R66, -RZ, R66.H0_H0 ;  /* 0x20000042ff427230 */ /* 0x000fe40000004100 */
[----:B------:R-:W-:Y:S02]  /*8830*/  HADD2.F32 R57, -RZ, R45.H1_H1 ;  /* 0x3000002dff397230 */ /* 0x000fe40000004100 */
[----:B------:R-:W-:-:S02]  /*8840*/  HADD2.F32 R64, -RZ, R167.H1_H1 ;  /* 0x300000a7ff407230 */ /* 0x000fc40000004100 */
[C---:B------:R-:W-:Y:S01]  /*8850*/  FMUL.FTZ R70, R62.reuse, R66 ;  /* 0x000000423e467220 */ /* 0x040fe20000410000 */
[----:B------:R-:W-:Y:S02]  /*8860*/  HADD2.F32 R61, -RZ, R58.H0_H0 ;  /* 0x2000003aff3d7230 */ /* 0x000fe40000004100 */
[-C--:B------:R-:W-:Y:S01]  /*8870*/  FMUL.FTZ R58, R59, R68.reuse ;  /* 0x000000443b3a7220 */ /* 0x080fe20000410000 */
[----:B------:R-:W-:Y:S01]  /*8880*/  FMUL.FTZ R68, R47, R68 ;  /* 0x000000442f447220 */ /* 0x000fe20000410000 */
[----:B------:R-:W-:Y:S01]  /*8890*/  FMUL.FTZ R63, R57, R66 ;  /* 0x00000042393f7220 */ /* 0x000fe20000410000 */
[----:B------:R-:W-:Y:S02]  /*88a0*/  HADD2.F32 R52, -RZ, R52.H0_H0 ;  /* 0x20000034ff347230 */ /* 0x000fe40000004100 */
[-C--:B------:R-:W-:Y:S01]  /*88b0*/  FFMA.FTZ R45, R47, R64.reuse, -R58 ;  /* 0x000000402f2d7223 */ /* 0x080fe2000001083a */
[----:B------:R-:W-:Y:S01]  /*88c0*/  FFMA.FTZ R47, R59, R64, R68 ;  /* 0x000000403b2f7223 */ /* 0x000fe20000010044 */
[-C--:B------:R-:W-:Y:S01]  /*88d0*/  FFMA.FTZ R58, R57, R61.reuse, -R70 ;  /* 0x0000003d393a7223 */ /* 0x080fe20000010846 */
[----:B------:R-:W-:Y:S01]  /*88e0*/  FFMA.FTZ R62, R62, R61, R63 ;  /* 0x0000003d3e3e7223 */ /* 0x000fe2000001003f */
[----:B------:R-:W-:-:S02]  /*88f0*/  HADD2.F32 R57, -RZ, R44.H0_H0 ;  /* 0x2000002cff397230 */ /* 0x000fc40000004100 */
[----:B------:R-:W-:Y:S01]  /*8900*/  HADD2.F32 R59, -RZ, R44.H1_H1 ;  /* 0x3000002cff3b7230 */ /* 0x000fe20000004100 */
[----:B------:R-:W-:Y:S01]  /*8910*/  F2FP.F16.F32.PACK_AB R58, R58, R45 ;  /* 0x0000002d3a3a723e */ /* 0x000fe200000000ff */
[----:B------:R-:W-:Y:S01]  /*8920*/  HADD2.F32 R61, -RZ, R54.H0_H0 ;  /* 0x20000036ff3d7230 */ /* 0x000fe20000004100 */
[----:B------:R-:W-:Y:S01]  /*8930*/  F2FP.F16.F32.PACK_AB R45, R60, R43 ;  /* 0x0000002b3c2d723e */ /* 0x000fe200000000ff */
[----:B------:R-:W-:Y:S01]  /*8940*/  HADD2.F32 R44, -RZ, R40.H1_H1 ;  /* 0x30000028ff2c7230 */ /* 0x000fe20000004100 */
[----:B------:R-:W-:Y:S01]  /*8950*/  F2FP.F16.F32.PACK_AB R47, R62, R47 ;  /* 0x0000002f3e2f723e */ /* 0x000fe200000000ff */
[----:B------:R-:W-:Y:S02]  /*8960*/  HADD2.F32 R170, -RZ, R170.H0_H0 ;  /* 0x200000aaffaa7230 */ /* 0x000fe40000004100 */
[-C--:B------:R-:W-:Y:S01]  /*8970*/  FMUL.FTZ R65, R59, R61.reuse ;  /* 0x0000003d3b417220 */ /* 0x080fe20000410000 */
[----:B------:R-:W-:Y:S02]  /*8980*/  HADD2.F32 R54, -RZ, R40.H0_H0 ;  /* 0x20000028ff367230 */ /* 0x000fe40000004100 */
[----:B------:R-:W-:Y:S01]  /*8990*/  FMUL.FTZ R64, R44, R61 ;  /* 0x0000003d2c407220 */ /* 0x000fe20000410000 */
[----:B------:R-:W-:-:S02]  /*89a0*/  HADD2.F32 R168, -RZ, R168.H0_H0 ;  /* 0x200000a8ffa87230 */ /* 0x000fc40000004100 */
[----:B------:R-:W-:Y:S01]  /*89b0*/  FFMA.FTZ R65, R44, R52, -R65 ;  /* 0x000000342c417223 */ /* 0x000fe20000010841 */
[----:B------:R-:W-:Y:S01]  /*89c0*/  FMUL.FTZ R63, R57, R170 ;  /* 0x000000aa393f7220 */ /* 0x000fe20000410000 */
[----:B------:R-:W-:Y:S01]  /*89d0*/  FFMA.FTZ R59, R59, R52, R64 ;  /* 0x000000343b3b7223 */ /* 0x000fe20000010040 */
[----:B------:R-:W-:Y:S02]  /*89e0*/  HADD2.F32 R52, -RZ, R46.H0_H0 ;  /* 0x2000002eff347230 */ /* 0x000fe40000004100 */
[C---:B------:R-:W-:Y:S01]  /*89f0*/  FMUL.FTZ R170, R54.reuse, R170 ;  /* 0x000000aa36aa7220 */ /* 0x040fe20000410000 */
[----:B------:R-:W-:Y:S02]  /*8a00*/  HADD2.F32 R169, -RZ, R169.H0_H0 ;  /* 0x200000a9ffa97230 */ /* 0x000fe40000004100 */
[-C--:B------:R-:W-:Y:S01]  /*8a10*/  FFMA.FTZ R40, R54, R168.reuse, -R63 ;  /* 0x000000a836287223 */ /* 0x080fe2000001083f */
[----:B------:R-:W-:Y:S02]  /*8a20*/  HADD2.F32 R55, -RZ, R55.H0_H0 ;  /* 0x20000037ff377230 */ /* 0x000fe40000004100 */
[----:B------:R-:W-:Y:S01]  /*8a30*/  FFMA.FTZ R170, R57, R168, R170 ;  /* 0x000000a839aa7223 */ /* 0x000fe200000100aa */
[----:B------:R-:W-:-:S02]  /*8a40*/  HADD2.F32 R44, -RZ, R42.H0_H0 ;  /* 0x2000002aff2c7230 */ /* 0x000fc40000004100 */
[-C--:B------:R-:W-:Y:S01]  /*8a50*/  FMUL.FTZ R57, R52, R169.reuse ;  /* 0x000000a934397220 */ /* 0x080fe20000410000 */
[----:B------:R-:W-:Y:S01]  /*8a60*/  HADD2.F32 R46, -RZ, R46.H1_H1 ;  /* 0x3000002eff2e7230 */ /* 0x000fe20000004100 */
[----:B------:R-:W-:Y:S01]  /*8a70*/  F2FP.F16.F32.PACK_AB R40, R65, R40 ;  /* 0x000000284128723e */ /* 0x000fe200000000ff */
[----:B------:R-:W-:Y:S02]  /*8a80*/  HADD2.F32 R42, -RZ, R42.H1_H1 ;  /* 0x3000002aff2a7230 */ /* 0x000fe40000004100 */
[----:B------:R-:W-:Y:S01]  /*8a90*/  FMUL.FTZ R169, R44, R169 ;  /* 0x000000a92ca97220 */ /* 0x000fe20000410000 */
[----:B------:R-:W-:Y:S02]  /*8aa0*/  HADD2.F32 R167, -RZ, R167.H0_H0 ;  /* 0x200000a7ffa77230 */ /* 0x000fe40000004100 */
[-C--:B------:R-:W-:Y:S01]  /*8ab0*/  FMUL.FTZ R61, R46, R55.reuse ;  /* 0x000000372e3d7220 */ /* 0x080fe20000410000 */
[----:B------:R-:W-:Y:S02]  /*8ac0*/  HADD2.F32 R53, -RZ, R53.H0_H0 ;  /* 0x20000035ff357230 */ /* 0x000fe40000004100 */
[----:B------:R-:W-:Y:S01]  /*8ad0*/  FMUL.FTZ R55, R42, R55 ;  /* 0x000000372a377220 */ /* 0x000fe20000410000 */
[----:B------:R-:W-:Y:S01]  /*8ae0*/  MOV R43, R58 ;  /* 0x0000003a002b7202 */ /* 0x000fe20000000f00 */
[-C--:B------:R-:W-:Y:S01]  /*8af0*/  FFMA.FTZ R57, R44, R167.reuse, -R57 ;  /* 0x000000a72c397223 */ /* 0x080fe20000010839 */
[----:B------:R-:W-:Y:S01]  /*8b00*/  FFMA.FTZ R169, R52, R167, R169 ;  /* 0x000000a734a97223 */ /* 0x000fe200000100a9 */
[-C--:B------:R-:W-:Y:S01]  /*8b10*/  FFMA.FTZ R42, R42, R53.reuse, -R61 ;  /* 0x000000352a2a7223 */ /* 0x080fe2000001083d */
[----:B------:R-:W-:Y:S01]  /*8b20*/  FFMA.FTZ R46, R46, R53, R55 ;  /* 0x000000352e2e7223 */ /* 0x000fe20000010037 */
[----:B------:R-:W-:-:S03]  /*8b30*/  F2FP.F16.F32.PACK_AB R44, R59, R170 ;  /* 0x000000aa3b2c723e */ /* 0x000fc600000000ff */
[----:B------:R-:W-:Y:S02]  /*8b40*/  F2FP.F16.F32.PACK_AB R42, R42, R57 ;  /* 0x000000392a2a723e */ /* 0x000fe400000000ff */
[----:B------:R-:W-:-:S07]  /*8b50*/  F2FP.F16.F32.PACK_AB R46, R46, R169 ;  /* 0x000000a92e2e723e */ /* 0x000fce00000000ff */
.L_x_543:
[----:B------:R-:W-:Y:S05]  /*8b60*/  BSYNC B2 ;  /* 0x0000000000027941 */ /* 0x000fea0003800000 */
.L_x_542:
[----:B------:R-:W-:Y:S02]  /*8b70*/  ULDC.64 UR4, c[0x0][0x208] ;  /* 0x0000820000047ab9 */ /* 0x000fe40000000a00 */
[----:B--2---:R4:W-:Y:S04]  /*8b80*/  STG.E.128 desc[UR4][R48.64], R40 ;  /* 0x0000002830007986 */ /* 0x0049e8000c101d04 */
[----:B---3--:R4:W-:Y:S02]  /*8b90*/  @!P3 STG.E.128 desc[UR4][R50.64], R44 ;  /* 0x0000002c3200b986 */ /* 0x0089e4000c101d04 */
.L_x_537:
[----:B------:R-:W-:Y:S05]  /*8ba0*/  BSYNC B1 ;  /* 0x0000000000017941 */ /* 0x000fea0003800000 */
.L_x_536:
[-C--:B--2-4-:R-:W-:Y:S02]  /*8bb0*/  IMAD R40, R236, R122.reuse, RZ ;  /* 0x0000007aec287224 */ /* 0x094fe400078e02ff */
[----:B------:R-:W-:-:S04]  /*8bc0*/  IMAD.WIDE.U32 R124, R218, R122, R124 ;  /* 0x0000007ada7c7225 */ /* 0x000fc800078e007c */
[----:B------:R-:W-:Y:S01]  /*8bd0*/  IMAD R123, R218, R123, R40 ;  /* 0x0000007bda7b7224 */ /* 0x000fe200078e0228 */
[----:B------:R-:W-:Y:S06]  /*8be0*/  @P4 BRA `(.L_x_504) ;  /* 0x0000001000ec4947 */ /* 0x000fec0003800000 */
[----:B------:R-:W-:Y:S01]  /*8bf0*/  ISETP.NE.AND P3, PT, R26, RZ, PT ;  /* 0x000000ff1a00720c */ /* 0x000fe20003f65270 */
[----:B------:R-:W-:Y:S01]  /*8c00*/  BSSY B1, `(.L_x_544) ;  /* 0x000007d000017945 */ /* 0x000fe20003800000 */
[----:B---3--:R-:W-:-:S11]  /*8c10*/  IMAD.IADD R52, R125, 0x1, R123 ;  /* 0x000000017d347824 */ /* 0x008fd600078e027b */
[----:B------:R-:W-:Y:S05]  /*8c20*/  @!P3 BRA `(.L_x_545) ;  /* 0x0000000400e8b947 */ /* 0x000fea0003800000 */
[----:B------:R-:W-:Y:S01]  /*8c30*/  SEL R40, R120, R146, !P0 ;  /* 0x0000009278287207 */ /* 0x000fe20004000000 */
[----:B------:R-:W-:Y:S01]  /*8c40*/  BSSY B2, `(.L_x_546) ;  /* 0x0000075000027945 */ /* 0x000fe20003800000 */
[----:B------:R-:W-:Y:S02]  /*8c50*/  IADD3 R42, P4, P5, R38, R124, R13 ;  /* 0x0000007c262a7210 */ /* 0x000fe40007d9e00d */
[----:B------:R-:W-:Y:S02]  /*8c60*/  SHF.R.S32.HI R41, RZ, 0x1f, R40 ;  /* 0x0000001fff297819 */ /* 0x000fe40000011428 */
[----:B------:R-:W-:Y:S02]  /*8c70*/  IADD3.X R43, R37, R52, R7, P4, P5 ;  /* 0x00000034252b7210 */ /* 0x000fe400027ea407 */
[----:B------:R-:W-:Y:S02]  /*8c80*/  LEA.HI R41, R41, R40, RZ, 0x4 ;  /* 0x0000002829297211 */ /* 0x000fe400078f20ff */
[----:B------:R-:W-:-:S02]  /*8c90*/  LEA R48, P4, R42, R118, 0x1 ;  /* 0x000000762a307211 */ /* 0x000fc400078808ff */
[----:B------:R-:W-:Y:S02]  /*8ca0*/  LEA.HI.SX32 R41, R41, R14, 0x1c ;  /* 0x0000000e29297211 */ /* 0x000fe400078fe2ff */
[----:B------:R-:W-:Y:S02]  /*8cb0*/  LEA.HI.X R49, R42, R119, R43, 0x1, P4 ;  /* 0x000000772a317211 */ /* 0x000fe400020f0c2b */
[----:B------:R-:W-:Y:S02]  /*8cc0*/  SHF.R.S32.HI R40, RZ, 0x1f, R41 ;  /* 0x0000001fff287819 */ /* 0x000fe40000011429 */
[----:B------:R-:W-:Y:S02]  /*8cd0*/  SHF.L.U32 R51, R41, 0x3, RZ ;  /* 0x0000000329337819 */ /* 0x000fe400000006ff */
[----:B------:R-:W-:Y:S02]  /*8ce0*/  LEA.HI R40, R40, R41, RZ, 0x3 ;  /* 0x0000002928287211 */ /* 0x000fe400078f18ff */
[----:B------:R-:W-:-:S02]  /*8cf0*/  ISETP.GE.AND P3, PT, R51, R145, PT ;  /* 0x000000913300720c */ /* 0x000fc40003f66270 */
[----:B------:R-:W-:Y:S02]  /*8d00*/  SHF.R.S32.HI R41, RZ, 0x3, R40 ;  /* 0x00000003ff297819 */ /* 0x000fe40000011428 */
[----:B------:R-:W-:-:S03]  /*8d10*/  LOP3.LUT R40, R225, 0x38, R51, 0xf8, !PT ;  /* 0x00000038e1287812 */ /* 0x000fc600078ef833 */
[----:B------:R-:W-:Y:S01]  /*8d20*/  IMAD R41, R41, 0x1400, R228 ;  /* 0x0000140029297824 */ /* 0x000fe200078e02e4 */
[----:B------:R-:W-:-:S05]  /*8d30*/  LOP3.LUT R40, R40, R227, RZ, 0x3c, !PT ;  /* 0x000000e328287212 */ /* 0x000fca00078e3cff */
[----:B------:R-:W-:Y:S01]  /*8d40*/  IMAD.IADD R40, R41, 0x1, R40 ;  /* 0x0000000129287824 */ /* 0x000fe200078e0228 */
[--C-:B------:R-:W-:Y:S01]  /*8d50*/  @!P3 SHF.R.S32.HI R54, RZ, 0x1f, R51.reuse ;  /* 0x0000001fff36b819 */ /* 0x100fe20000011433 */
[C---:B------:R-:W-:Y:S01]  /*8d60*/  IMAD R41, R17.reuse, 0x5000, R134 ;  /* 0x0000500011297824 */ /* 0x040fe200078e0286 */
[----:B------:R-:W-:Y:S01]  /*8d70*/  @!P3 IADD3 R51, P4, P5, R38, R124, R51 ;  /* 0x0000007c2633b210 */ /* 0x000fe20007d9e033 */
[----:B------:R-:W-:-:S03]  /*8d80*/  IMAD R43, R17, 0x5000, R40 ;  /* 0x00005000112b7824 */ /* 0x000fc600078e0228 */
[----:B------:R-:W-:Y:S01]  /*8d90*/  LEA R41, R41, R16, 0x1 ;  /* 0x0000001029297211 */ /* 0x000fe200078e08ff */
[----:B------:R-:W-:Y:S01]  /*8da0*/  IMAD R44, R43, 0x2, R16 ;  /* 0x000000022b2c7824 */ /* 0x000fe200078e0210 */
[----:B------:R-:W-:Y:S02]  /*8db0*/  @!P3 IADD3.X R54, R37, R52, R54, P4, P5 ;  /* 0x000000342536b210 */ /* 0x000fe400027ea436 */
[----:B------:R-:W-:Y:S02]  /*8dc0*/  ISETP.GE.AND P5, PT, R212, R116, PT ;  /* 0x00000074d400720c */ /* 0x000fe40003fa6270 */
[----:B------:R-:W2:Y:S01]  /*8dd0*/  LDS.128 R40, [R41+0x24400] ;  /* 0x0244000029287984 */ /* 0x000ea20000000c00 */
[----:B------:R-:W-:-:S03]  /*8de0*/  @!P3 LEA R50, P4, R51, R118, 0x1 ;  /* 0x000000763332b211 */ /* 0x000fc600078808ff */
[----:B------:R-:W3:Y:S01]  /*8df0*/  LDS.128 R44, [R44+0x24400] ;  /* 0x024400002c2c7984 */ /* 0x000ee20000000c00 */
[----:B------:R-:W-:-:S06]  /*8e00*/  @!P3 LEA.HI.X R51, R51, R119, R54, 0x1, P4 ;  /* 0x000000773333b211 */ /* 0x000fcc00020f0c36 */
[----:B------:R-:W-:Y:S05]  /*8e10*/  @P5 BRA `(.L_x_547) ;  /* 0x00000004005c5947 */ /* 0x000fea0003800000 */
[----:B--2---:R-:W-:Y:S01]  /*8e20*/  MOV R57, R40 ;  /* 0x0000002800397202 */ /* 0x004fe20000000f00 */
[----:B---3--:R-:W-:Y:S01]  /*8e30*/  IMAD.MOV.U32 R40, RZ, RZ, R45 ;  /* 0x000000ffff287224 */ /* 0x008fe200078e002d */
[----:B------:R-:W-:Y:S01]  /*8e40*/  SHF.R.U32.HI R62, RZ, 0x10, R85 ;  /* 0x00000010ff3e7819 */ /* 0x000fe20000011655 */
[----:B------:R-:W-:Y:S01]  /*8e50*/  HADD2.F32 R63, -RZ, R166.H1_H1 ;  /* 0x300000a6ff3f7230 */ /* 0x000fe20000004100 */
[----:B------:R-:W-:Y:S01]  /*8e60*/  MOV R58, R44 ;  /* 0x0000002c003a7202 */ /* 0x000fe20000000f00 */
[----:B------:R-:W-:Y:S01]  /*8e70*/  IMAD.MOV.U32 R45, RZ, RZ, R43 ;  /* 0x000000ffff2d7224 */ /* 0x000fe200078e002b */
[----:B------:R-:W-:Y:S01]  /*8e80*/  MOV R59, R47 ;  /* 0x0000002f003b7202 */ /* 0x000fe20000000f00 */
[--C-:B------:R-:W-:Y:S01]  /*8e90*/  HADD2.F32 R44, -RZ, R40.reuse.H0_H0 ;  /* 0x20000028ff2c7230 */ /* 0x100fe20000004100 */
[----:B------:R-:W-:Y:S01]  /*8ea0*/  SHF.R.U32.HI R60, RZ, 0x10, R77 ;  /* 0x00000010ff3c7819 */ /* 0x000fe2000001164d */
[----:B------:R-:W-:Y:S01]  /*8eb0*/  HADD2.F32 R47, -RZ, R40.H1_H1 ;  /* 0x30000028ff2f7230 */ /* 0x000fe20000004100 */
[--C-:B------:R-:W-:Y:S01]  /*8ec0*/  SHF.R.U64 R55, R86, 0x10, R87.reuse ;  /* 0x0000001056377819 */ /* 0x100fe20000001257 */
[--C-:B------:R-:W-:Y:S01]  /*8ed0*/  HADD2.F32 R40, -RZ, R41.reuse.H0_H0 ;  /* 0x20000029ff287230 */ /* 0x100fe20000004100 */
[----:B------:R-:W-:Y:S01]  /*8ee0*/  SHF.R.U32.HI R86, RZ, 0x10, R87 ;  /* 0x00000010ff567819 */ /* 0x000fe20000011657 */
[----:B------:R-:W-:Y:S01]  /*8ef0*/  HADD2.F32 R62, -RZ, R62.H0_H0 ;  /* 0x2000003eff3e7230 */ /* 0x000fe20000004100 */
[----:B------:R-:W-:Y:S01]  /*8f00*/  SHF.R.U64 R53, R78, 0x10, R79 ;  /* 0x000000104e357819 */ /* 0x000fe2000000124f */
[----:B------:R-:W-:-:S02]  /*8f10*/  HADD2.F32 R43, -RZ, R41.H1_H1 ;  /* 0x30000029ff2b7230 */ /* 0x000fc40000004100 */
[-C--:B------:R-:W-:Y:S01]  /*8f20*/  FMUL.FTZ R41, R44, R63.reuse ;  /* 0x0000003f2c297220 */ /* 0x080fe20000410000 */
[----:B------:R-:W-:Y:S02]  /*8f30*/  HADD2.F32 R61, -RZ, R157.H1_H1 ;  /* 0x3000009dff3d7230 */ /* 0x000fe40000004100 */
[C---:B------:R-:W-:Y:S01]  /*8f40*/  FMUL.FTZ R63, R40.reuse, R63 ;  /* 0x0000003f283f7220 */ /* 0x040fe20000410000 */
[----:B------:R-:W-:Y:S02]  /*8f50*/  HADD2.F32 R60, -RZ, R60.H0_H0 ;  /* 0x2000003cff3c7230 */ /* 0x000fe40000004100 */
[-C--:B------:R-:W-:Y:S01]  /*8f60*/  FMUL.FTZ R64, R47, R62.reuse ;  /* 0x0000003e2f407220 */ /* 0x080fe20000410000 */
[C---:B------:R-:W-:Y:S01]  /*8f70*/  FMUL.FTZ R62, R43.reuse, R62 ;  /* 0x0000003e2b3e7220 */ /* 0x040fe20000410000 */
[-C--:B------:R-:W-:Y:S01]  /*8f80*/  FFMA.FTZ R40, R40, R61.reuse, -R41 ;  /* 0x0000003d28287223 */ /* 0x080fe20000010829 */
[----:B------:R-:W-:Y:S01]  /*8f90*/  FFMA.FTZ R41, R44, R61, R63 ;  /* 0x0000003d2c297223 */ /* 0x000fe2000001003f */
[-C--:B------:R-:W-:Y:S01]  /*8fa0*/  FFMA.FTZ R43, R43, R60.reuse, -R64 ;  /* 0x0000003c2b2b7223 */ /* 0x080fe20000010840 */
[----:B------:R-:W-:Y:S01]  /*8fb0*/  FFMA.FTZ R44, R47, R60, R62 ;  /* 0x0000003c2f2c7223 */ /* 0x000fe2000001003e */
[----:B------:R-:W-:Y:S01]  /*8fc0*/  SHF.R.U32.HI R78, RZ, 0x10, R79 ;  /* 0x00000010ff4e7819 */ /* 0x000fe2000001164f */
[----:B------:R-:W-:Y:S01]  /*8fd0*/  HADD2.F32 R63, -RZ, R158.H1_H1 ;  /* 0x3000009eff3f7230 */ /* 0x000fe20000004100 */
[----:B------:R-:W-:Y:S01]  /*8fe0*/  SHF.R.U64 R56, R84, 0x10, R85 ;  /* 0x0000001054387819 */ /* 0x000fe20000001255 */
[--C-:B------:R-:W-:Y:S01]  /*8ff0*/  HADD2.F32 R60, -RZ, R59.reuse.H0_H0 ;  /* 0x2000003bff3c7230 */ /* 0x100fe20000004100 */
[----:B------:R-:W-:Y:S01]  /*9000*/  SHF.R.U64 R54, R76, 0x10, R77 ;  /* 0x000000104c367819 */ /* 0x000fe2000000124d */
[----:B------:R-:W-:Y:S01]  /*9010*/  HADD2.F32 R59, -RZ, R59.H1_H1 ;  /* 0x3000003bff3b7230 */ /* 0x000fe20000004100 */
[----:B------:R-:W-:Y:S01]  /*9020*/  F2FP.F16.F32.PACK_AB R43, R43, R40 ;  /* 0x000000282b2b723e */ /* 0x000fe200000000ff */
[----:B------:R-:W-:-:S02]  /*9030*/  HADD2.F32 R64, -RZ, R86.H0_H0 ;  /* 0x20000056ff407230 */ /* 0x000fc40000004100 */
[-C--:B------:R-:W-:Y:S01]  /*9040*/  FMUL.FTZ R66, R60, R63.reuse ;  /* 0x0000003f3c427220 */ /* 0x080fe20000410000 */
[----:B------:R-:W-:Y:S02]  /*9050*/  HADD2.F32 R61, -RZ, R156.H1_H1 ;  /* 0x3000009cff3d7230 */ /* 0x000fe40000004100 */
[--C-:B------:R-:W-:Y:S02]  /*9060*/  HADD2.F32 R47, -RZ, R45.reuse.H0_H0 ;  /* 0x2000002dff2f7230 */ /* 0x100fe40000004100 */
[-C--:B------:R-:W-:Y:S01]  /*9070*/  FMUL.FTZ R68, R59, R64.reuse ;  /* 0x000000403b447220 */ /* 0x080fe20000410000 */
[----:B------:R-:W-:Y:S02]  /*9080*/  HADD2.F32 R45, -RZ, R45.H1_H1 ;  /* 0x3000002dff2d7230 */ /* 0x000fe40000004100 */
[----:B------:R-:W-:Y:S02]  /*9090*/  HADD2.F32 R62, -RZ, R78.H0_H0 ;  /* 0x2000004eff3e7230 */ /* 0x000fe40000004100 */
[C---:B------:R-:W-:Y:S01]  /*90a0*/  FMUL.FTZ R63, R47.reuse, R63 ;  /* 0x0000003f2f3f7220 */ /* 0x040fe20000410000 */
[----:B------:R-:W-:Y:S01]  /*90b0*/  FFMA.FTZ R66, R47, R61, -R66 ;  /* 0x0000003d2f427223 */ /* 0x000fe20000010842 */
[----:B------:R-:W-:Y:S01]  /*90c0*/  FMUL.FTZ R64, R45, R64 ;  /* 0x000000402d407220 */ /* 0x000fe20000410000 */
[----:B------:R-:W-:-:S02]  /*90d0*/  HADD2.F32 R166, -RZ, R166.H0_H0 ;  /* 0x200000a6ffa67230 */ /* 0x000fc40000004100 */
[-C--:B------:R-:W-:Y:S01]  /*90e0*/  FFMA.FTZ R65, R45, R62.reuse, -R68 ;  /* 0x0000003e2d417223 */ /* 0x080fe20000010844 */
[----:B------:R-:W-:Y:S02]  /*90f0*/  HADD2.F32 R47, -RZ, R58.H0_H0 ;  /* 0x2000003aff2f7230 */ /* 0x000fe40000004100 */
[----:B------:R-:W-:Y:S01]  /*9100*/  FFMA.FTZ R63, R60, R61, R63 ;  /* 0x0000003d3c3f7223 */ /* 0x000fe2000001003f */
        /* <DEDUP_REMOVED lines=10> */
[----:B------:R-:W-:Y:S02]  /*91b0*/  HADD2.F32 R54, -RZ, R54.H0_H0 ;  /* 0x20000036ff367230 */ /* 0x000fe40000004100 */
[----:B------:R-:W-:Y:S01]  /*91c0*/  FMUL.FTZ R64, R58, R56 ;  /* 0x000000383a407220 */ /* 0x000fe20000410000 */
[----:B------:R-:W-:-:S02]  /*91d0*/  HADD2.F32 R47, -RZ, R46.H0_H0 ;  /* 0x2000002eff2f7230 */ /* 0x000fc40000004100 */
[C---:B------:R-:W-:Y:S01]  /*91e0*/  FMUL.FTZ R59, R57.reuse, R56 ;  /* 0x00000038393b7220 */ /* 0x040fe20000410000 */
[----:B------:R-:W-:Y:S02]  /*91f0*/  HADD2.F32 R158, -RZ, R158.H0_H0 ;  /* 0x2000009eff9e7230 */ /* 0x000fe40000004100 */
[-C--:B------:R-:W-:Y:S01]  /*9200*/  FFMA.FTZ R57, R57, R54.reuse, -R64 ;  /* 0x0000003639397223 */ /* 0x080fe20000010840 */
[----:B------:R-:W-:Y:S02]  /*9210*/  HADD2.F32 R55, -RZ, R55.H0_H0 ;  /* 0x20000037ff377230 */ /* 0x000fe40000004100 */
[----:B------:R-:W-:Y:S01]  /*9220*/  FFMA.FTZ R59, R58, R54, R59 ;  /* 0x000000363a3b7223 */ /* 0x000fe2000001003b */
[----:B------:R-:W-:Y:S02]  /*9230*/  HADD2.F32 R45, -RZ, R42.H0_H0 ;  /* 0x2000002aff2d7230 */ /* 0x000fe40000004100 */
[----:B------:R-:W-:Y:S01]  /*9240*/  FMUL.FTZ R54, R47, R158 ;  /* 0x0000009e2f367220 */ /* 0x000fe20000410000 */
[----:B------:R-:W-:Y:S01]  /*9250*/  HADD2.F32 R46, -RZ, R46.H1_H1 ;  /* 0x3000002eff2e7230 */ /* 0x000fe20000004100 */
[----:B------:R-:W-:Y:S01]  /*9260*/  F2FP.F16.F32.PACK_AB R65, R65, R66 ;  /* 0x000000424141723e */ /* 0x000fe200000000ff */
[----:B------:R-:W-:-:S02]  /*9270*/  HADD2.F32 R42, -RZ, R42.H1_H1 ;  /* 0x3000002aff2a7230 */ /* 0x000fc40000004100 */
[----:B------:R-:W-:Y:S01]  /*9280*/  FMUL.FTZ R158, R45, R158 ;  /* 0x0000009e2d9e7220 */ /* 0x000fe20000410000 */
[----:B------:R-:W-:Y:S02]  /*9290*/  HADD2.F32 R156, -RZ, R156.H0_H0 ;  /* 0x2000009cff9c7230 */ /* 0x000fe40000004100 */
[-C--:B------:R-:W-:Y:S01]  /*92a0*/  FMUL.FTZ R61, R46, R55.reuse ;  /* 0x000000372e3d7220 */ /* 0x080fe20000410000 */
[----:B------:R-:W-:Y:S02]  /*92b0*/  HADD2.F32 R53, -RZ, R53.H0_H0 ;  /* 0x20000035ff357230 */ /* 0x000fe40000004100 */
[C---:B------:R-:W-:Y:S01]  /*92c0*/  FMUL.FTZ R55, R42.reuse, R55 ;  /* 0x000000372a377220 */ /* 0x040fe20000410000 */
[----:B------:R-:W-:Y:S01]  /*92d0*/  F2FP.F16.F32.PACK_AB R40, R57, R62 ;  /* 0x0000003e3928723e */ /* 0x000fe200000000ff */
[-C--:B------:R-:W-:Y:S01]  /*92e0*/  FFMA.FTZ R54, R45, R156.reuse, -R54 ;  /* 0x0000009c2d367223 */ /* 0x080fe20000010836 */
[----:B------:R-:W-:Y:S01]  /*92f0*/  FFMA.FTZ R158, R47, R156, R158 ;  /* 0x0000009c2f9e7223 */ /* 0x000fe2000001009e */
[-C--:B------:R-:W-:Y:S01]  /*9300*/  FFMA.FTZ R61, R42, R53.reuse, -R61 ;  /* 0x000000352a3d7223 */ /* 0x080fe2000001083d */
[----:B------:R-:W-:Y:S01]  /*9310*/  FFMA.FTZ R55, R46, R53, R55 ;  /* 0x000000352e377223 */ /* 0x000fe20000010037 */
[----:B------:R-:W-:Y:S01]  /*9320*/  F2FP.F16.F32.PACK_AB R45, R44, R41 ;  /* 0x000000292c2d723e */ /* 0x000fe200000000ff */
[----:B------:R-:W-:Y:S01]  /*9330*/  IMAD.MOV.U32 R41, RZ, RZ, R43 ;  /* 0x000000ffff297224 */ /* 0x000fe200078e002b */
[----:B------:R-:W-:-:S02]  /*9340*/  F2FP.F16.F32.PACK_AB R47, R68, R63 ;  /* 0x0000003f442f723e */ /* 0x000fc400000000ff */
[----:B------:R-:W-:Y:S02]  /*9350*/  F2FP.F16.F32.PACK_AB R44, R59, R166 ;  /* 0x000000a63b2c723e */ /* 0x000fe400000000ff */
[----:B------:R-:W-:Y:S02]  /*9360*/  F2FP.F16.F32.PACK_AB R42, R61, R54 ;  /* 0x000000363d2a723e */ /* 0x000fe400000000ff */
[----:B------:R-:W-:Y:S02]  /*9370*/  F2FP.F16.F32.PACK_AB R46, R55, R158 ;  /* 0x0000009e372e723e */ /* 0x000fe400000000ff */
[----:B------:R-:W-:-:S07]  /*9380*/  MOV R43, R65 ;  /* 0x00000041002b7202 */ /* 0x000fce0000000f00 */
.L_x_547:
[----:B------:R-:W-:Y:S05]  /*9390*/  BSYNC B2 ;  /* 0x0000000000027941 */ /* 0x000fea0003800000 */
.L_x_546:
[----:B------:R-:W-:Y:S02]  /*93a0*/  ULDC.64 UR4, c[0x0][0x208] ;  /* 0x0000820000047ab9 */ /* 0x000fe40000000a00 */
[----:B--2---:R2:W-:Y:S04]  /*93b0*/  STG.E.128 desc[UR4][R48.64], R40 ;  /* 0x0000002830007986 */ /* 0x0045e8000c101d04 */
[----:B---3--:R2:W-:Y:S02]  /*93c0*/  @!P3 STG.E.128 desc[UR4][R50.64], R44 ;  /* 0x0000002c3200b986 */ /* 0x0085e4000c101d04 */
.L_x_545:
[----:B------:R-:W-:Y:S05]  /*93d0*/  BSYNC B1 ;  /* 0x0000000000017941 */ /* 0x000fea0003800000 */
.L_x_544:
[----:B------:R-:W-:-:S13]  /*93e0*/  ISETP.NE.AND P3, PT, R10, RZ, PT ;  /* 0x000000ff0a00720c */ /* 0x000fda0003f65270 */
[----:B------:R-:W-:Y:S05]  /*93f0*/  @!P3 BRA `(.L_x_504) ;  /* 0x0000000800e8b947 */ /* 0x000fea0003800000 */
[----:B------:R-:W-:Y:S01]  /*9400*/  SEL R146, R120, R146, !P1 ;  /* 0x0000009278927207 */ /* 0x000fe20004800000 */
[----:B------:R-:W-:Y:S01]  /*9410*/  BSSY B1, `(.L_x_548) ;  /* 0x000006e000017945 */ /* 0x000fe20003800000 */
[----:B--2---:R-:W-:Y:S02]  /*9420*/  IADD3 R49, P3, P4, R38, R124, R11 ;  /* 0x0000007c26317210 */ /* 0x004fe40007c7e00b */
[----:B------:R-:W-:Y:S02]  /*9430*/  SHF.R.S32.HI R41, RZ, 0x1f, R146 ;  /* 0x0000001fff297819 */ /* 0x000fe40000011492 */
[----:B------:R-:W-:Y:S02]  /*9440*/  IADD3.X R54, R37, R52, R6, P3, P4 ;  /* 0x0000003425367210 */ /* 0x000fe40001fe8406 */
[----:B------:R-:W-:Y:S02]  /*9450*/  LEA.HI R41, R41, R146, RZ, 0x4 ;  /* 0x0000009229297211 */ /* 0x000fe400078f20ff */
[----:B------:R-:W-:-:S02]  /*9460*/  ISETP.GE.AND P4, PT, R213, R116, PT ;  /* 0x00000074d500720c */ /* 0x000fc40003f86270 */
[----:B------:R-:W-:Y:S02]  /*9470*/  LEA.HI.SX32 R41, R41, R12, 0x1c ;  /* 0x0000000c29297211 */ /* 0x000fe400078fe2ff */
[----:B------:R-:W-:Y:S02]  /*9480*/  LEA R48, P3, R49, R118, 0x1 ;  /* 0x0000007631307211 */ /* 0x000fe400078608ff */
[----:B------:R-:W-:Y:S01]  /*9490*/  SHF.R.S32.HI R40, RZ, 0x1f, R41 ;  /* 0x0000001fff287819 */ /* 0x000fe20000011429 */
[----:B------:R-:W-:Y:S01]  /*94a0*/  IMAD.SHL.U32 R50, R41, 0x8, RZ ;  /* 0x0000000829327824 */ /* 0x000fe200078e00ff */
[----:B------:R-:W-:Y:S02]  /*94b0*/  LEA.HI.X R49, R49, R119, R54, 0x1, P3 ;  /* 0x0000007731317211 */ /* 0x000fe400018f0c36 */
[----:B------:R-:W-:-:S04]  /*94c0*/  LEA.HI R40, R40, R41, RZ, 0x3 ;  /* 0x0000002928287211 */ /* 0x000fc800078f18ff */
[----:B------:R-:W-:Y:S02]  /*94d0*/  SHF.R.S32.HI R41, RZ, 0x3, R40 ;  /* 0x00000003ff297819 */ /* 0x000fe40000011428 */
[----:B------:R-:W-:-:S03]  /*94e0*/  LOP3.LUT R40, R225, 0x38, R50, 0xf8, !PT ;  /* 0x00000038e1287812 */ /* 0x000fc600078ef832 */
[----:B------:R-:W-:Y:S01]  /*94f0*/  IMAD R41, R41, 0x1400, R228 ;  /* 0x0000140029297824 */ /* 0x000fe200078e02e4 */
[----:B------:R-:W-:-:S04]  /*9500*/  LOP3.LUT R40, R40, R227, RZ, 0x3c, !PT ;  /* 0x000000e328287212 */ /* 0x000fc800078e3cff */
[----:B------:R-:W-:Y:S01]  /*9510*/  IADD3 R40, R41, R40, RZ ;  /* 0x0000002829287210 */ /* 0x000fe20007ffe0ff */
[----:B------:R-:W-:-:S04]  /*9520*/  IMAD R41, R17, 0x5000, R133 ;  /* 0x0000500011297824 */ /* 0x000fc800078e0285 */
[----:B------:R-:W-:Y:S02]  /*9530*/  IMAD R43, R17, 0x5000, R40 ;  /* 0x00005000112b7824 */ /* 0x000fe400078e0228 */
[----:B------:R-:W-:-:S03]  /*9540*/  IMAD R41, R41, 0x2, R16 ;  /* 0x0000000229297824 */ /* 0x000fc600078e0210 */
[----:B------:R-:W-:-:S03]  /*9550*/  LEA R44, R43, R16, 0x1 ;  /* 0x000000102b2c7211 */ /* 0x000fc600078e08ff */
[----:B------:R-:W2:Y:S04]  /*9560*/  LDS.128 R40, [R41+0x24400] ;  /* 0x0244000029287984 */ /* 0x000ea80000000c00 */
[----:B------:R-:W3:Y:S01]  /*9570*/  LDS.128 R44, [R44+0x24400] ;  /* 0x024400002c2c7984 */ /* 0x000ee20000000c00 */
[----:B------:R-:W-:Y:S05]  /*9580*/  @P4 BRA `(.L_x_549) ;  /* 0x0000000400584947 */ /* 0x000fea0003800000 */
[----:B------:R-:W-:Y:S01]  /*9590*/  SHF.R.U32.HI R58, RZ, 0x10, R81 ;  /* 0x00000010ff3a7819 */ /* 0x000fe20000011651 */
[----:B---3--:R-:W-:Y:S01]  /*95a0*/  IMAD.MOV.U32 R54, RZ, RZ, R44 ;  /* 0x000000ffff367224 */ /* 0x008fe200078e002c */
[----:B--2---:R-:W-:Y:S01]  /*95b0*/  MOV R44, R42 ;  /* 0x0000002a002c7202 */ /* 0x004fe20000000f00 */
[----:B------:R-:W-:Y:S01]  /*95c0*/  IMAD.MOV.U32 R55, RZ, RZ, R46 ;  /* 0x000000ffff377224 */ /* 0x000fe200078e002e */
[----:B------:R-:W-:Y:S01]  /*95d0*/  SHF.R.U32.HI R56, RZ, 0x10, R73 ;  /* 0x00000010ff387819 */ /* 0x000fe20000011649 */
[--C-:B------:R-:W-:Y:S01]  /*95e0*/  HADD2.F32 R46, -RZ, R45.reuse.H0_H0 ;  /* 0x2000002dff2e7230 */ /* 0x100fe20000004100 */
[--C-:B------:R-:W-:Y:S01]  /*95f0*/  SHF.R.U64 R53, R82, 0x10, R83.reuse ;  /* 0x0000001052357819 */ /* 0x100fe20000001253 */
[----:B------:R-:W-:Y:S01]  /*9600*/  HADD2.F32 R45, -RZ, R45.H1_H1 ;  /* 0x3000002dff2d7230 */ /* 0x000fe20000004100 */
[----:B------:R-:W-:Y:S01]  /*9610*/  SHF.R.U32.HI R82, RZ, 0x10, R83 ;  /* 0x00000010ff527819 */ /* 0x000fe20000011653 */
[--C-:B------:R-:W-:Y:S01]  /*9620*/  HADD2.F32 R42, -RZ, R41.reuse.H0_H0 ;  /* 0x20000029ff2a7230 */ /* 0x100fe20000004100 */
[--C-:B------:R-:W-:Y:S01]  /*9630*/  SHF.R.U64 R51, R74, 0x10, R75.reuse ;  /* 0x000000104a337819 */ /* 0x100fe2000000124b */
[----:B------:R-:W-:Y:S01]  /*9640*/  HADD2.F32 R58, -RZ, R58.H0_H0 ;  /* 0x2000003aff3a7230 */ /* 0x000fe20000004100 */
[----:B------:R-:W-:Y:S01]  /*9650*/  SHF.R.U32.HI R74, RZ, 0x10, R75 ;  /* 0x00000010ff4a7819 */ /* 0x000fe2000001164b */
[----:B------:R-:W-:Y:S01]  /*9660*/  HADD2.F32 R41, -RZ, R41.H1_H1 ;  /* 0x30000029ff297230 */ /* 0x000fe20000004100 */
[----:B------:R-:W-:Y:S01]  /*9670*/  SHF.R.U64 R65, R80, 0x10, R81 ;  /* 0x0000001050417819 */ /* 0x000fe20000001251 */
[----:B------:R-:W-:-:S02]  /*9680*/  HADD2.F32 R59, -RZ, R155.H1_H1 ;  /* 0x3000009bff3b7230 */ /* 0x000fc40000004100 */
[-C--:B------:R-:W-:Y:S01]  /*9690*/  FMUL.FTZ R60, R45, R58.reuse ;  /* 0x0000003a2d3c7220 */ /* 0x080fe20000410000 */
[----:B------:R-:W-:Y:S02]  /*96a0*/  HADD2.F32 R56, -RZ, R56.H0_H0 ;  /* 0x20000038ff387230 */ /* 0x000fe40000004100 */
[C---:B------:R-:W-:Y:S01]  /*96b0*/  FMUL.FTZ R58, R41.reuse, R58 ;  /* 0x0000003a293a7220 */ /* 0x040fe20000410000 */
[----:B------:R-:W-:Y:S02]  /*96c0*/  HADD2.F32 R57, -RZ, R153.H1_H1 ;  /* 0x30000099ff397230 */ /* 0x000fe40000004100 */
[-C--:B------:R-:W-:Y:S01]  /*96d0*/  FMUL.FTZ R61, R46, R59.reuse ;  /* 0x0000003b2e3d7220 */ /* 0x080fe20000410000 */
[C---:B------:R-:W-:Y:S01]  /*96e0*/  FMUL.FTZ R59, R42.reuse, R59 ;  /* 0x0000003b2a3b7220 */ /* 0x040fe20000410000 */
[-C--:B------:R-:W-:Y:S01]  /*96f0*/  FFMA.FTZ R60, R41, R56.reuse, -R60 ;  /* 0x00000038293c7223 */ /* 0x080fe2000001083c */
[----:B------:R-:W-:Y:S01]  /*9700*/  FFMA.FTZ R62, R45, R56, R58 ;  /* 0x000000382d3e7223 */ /* 0x000fe2000001003a */
[----:B------:R-:W-:Y:S01]  /*9710*/  FFMA.FTZ R61, R42, R57, -R61 ;  /* 0x000000392a3d7223 */ /* 0x000fe2000001083d */
[----:B------:R-:W-:-:S02]  /*9720*/  HADD2.F32 R56, -RZ, R154.H1_H1 ;  /* 0x3000009aff387230 */ /* 0x000fc40000004100 */
[----:B------:R-:W-:Y:S01]  /*9730*/  FFMA.FTZ R59, R46, R57, R59 ;  /* 0x000000392e3b7223 */ /* 0x000fe2000001003b */
[----:B------:R-:W-:Y:S01]  /*9740*/  HADD2.F32 R41, -RZ, R43.H0_H0 ;  /* 0x2000002bff297230 */ /* 0x000fe20000004100 */
[----:B------:R-:W-:Y:S01]  /*9750*/  SHF.R.U64 R66, R72, 0x10, R73 ;  /* 0x0000001048427819 */ /* 0x000fe20000001249 */
[--C-:B------:R-:W-:Y:S02]  /*9760*/  HADD2.F32 R42, -RZ, R47.reuse.H0_H0 ;  /* 0x2000002fff2a7230 */ /* 0x100fe40000004100 */
[----:B------:R-:W-:Y:S02]  /*9770*/  HADD2.F32 R45, -RZ, R152.H1_H1 ;  /* 0x30000098ff2d7230 */ /* 0x000fe40000004100 */
[-C--:B------:R-:W-:Y:S01]  /*9780*/  FMUL.FTZ R57, R41, R56.reuse ;  /* 0x0000003829397220 */ /* 0x080fe20000410000 */
[----:B------:R-:W-:Y:S02]  /*9790*/  HADD2.F32 R47, -RZ, R47.H1_H1 ;  /* 0x3000002fff2f7230 */ /* 0x000fe40000004100 */
[----:B------:R-:W-:Y:S01]  /*97a0*/  FMUL.FTZ R64, R42, R56 ;  /* 0x000000382a407220 */ /* 0x000fe20000410000 */
[----:B------:R-:W-:-:S02]  /*97b0*/  HADD2.F32 R58, -RZ, R82.H0_H0 ;  /* 0x20000052ff3a7230 */ /* 0x000fc40000004100 */
[-C--:B------:R-:W-:Y:S01]  /*97c0*/  FFMA.FTZ R57, R42, R45.reuse, R57 ;  /* 0x0000002d2a397223 */ /* 0x080fe20000010039 */
[----:B------:R-:W-:Y:S02]  /*97d0*/  HADD2.F32 R43, -RZ, R43.H1_H1 ;  /* 0x3000002bff2b7230 */ /* 0x000fe40000004100 */
[----:B------:R-:W-:Y:S01]  /*97e0*/  FFMA.FTZ R64, R41, R45, -R64 ;  /* 0x0000002d29407223 */ /* 0x000fe20000010840 */
[----:B------:R-:W-:Y:S02]  /*97f0*/  HADD2.F32 R46, -RZ, R74.H0_H0 ;  /* 0x2000004aff2e7230 */ /* 0x000fe40000004100 */
[-C--:B------:R-:W-:Y:S01]  /*9800*/  FMUL.FTZ R56, R47, R58.reuse ;  /* 0x0000003a2f387220 */ /* 0x080fe20000410000 */
[----:B------:R-:W-:Y:S02]  /*9810*/  HADD2.F32 R155, -RZ, R155.H0_H0 ;  /* 0x2000009bff9b7230 */ /* 0x000fe40000004100 */
[----:B------:R-:W-:Y:S01]  /*9820*/  FMUL.FTZ R58, R43, R58 ;  /* 0x0000003a2b3a7220 */ /* 0x000fe20000410000 */
[----:B------:R-:W-:-:S02]  /*9830*/  HADD2.F32 R42, -RZ, R54.H0_H0 ;  /* 0x20000036ff2a7230 */ /* 0x000fc40000004100 */
[-C--:B------:R-:W-:Y:S01]  /*9840*/  FFMA.FTZ R63, R43, R46.reuse, -R56 ;  /* 0x0000002e2b3f7223 */ /* 0x080fe20000010838 */
[----:B------:R-:W-:Y:S02]  /*9850*/  HADD2.F32 R45, -RZ, R65.H0_H0 ;  /* 0x20000041ff2d7230 */ /* 0x000fe40000004100 */
[----:B------:R-:W-:Y:S01]  /*9860*/  FFMA.FTZ R58, R47, R46, R58 ;  /* 0x0000002e2f3a7223 */ /* 0x000fe2000001003a */
[----:B------:R-:W-:Y:S02]  /*9870*/  HADD2.F32 R54, -RZ, R54.H1_H1 ;  /* 0x30000036ff367230 */ /* 0x000fe40000004100 */
[----:B------:R-:W-:Y:S01]  /*9880*/  FMUL.FTZ R46, R42, R155 ;  /* 0x0000009b2a2e7220 */ /* 0x000fe20000410000 */
[----:B------:R-:W-:Y:S01]  /*9890*/  HADD2.F32 R153, -RZ, R153.H0_H0 ;  /* 0x20000099ff997230 */ /* 0x000fe20000004100 */
[----:B------:R-:W-:Y:S01]  /*98a0*/  F2FP.F16.F32.PACK_AB R63, R63, R64 ;  /* 0x000000403f3f723e */ /* 0x000fe200000000ff */
[--C-:B------:R-:W-:Y:S02]  /*98b0*/  HADD2.F32 R41, -RZ, R40.reuse.H0_H0 ;  /* 0x20000028ff297230 */ /* 0x100fe40000004100 */
[----:B------:R-:W-:Y:S01]  /*98c0*/  FMUL.FTZ R47, R54, R45 ;  /* 0x0000002d362f7220 */ /* 0x000fe20000410000 */
[----:B------:R-:W-:Y:S01]  /*98d0*/  HADD2.F32 R40, -RZ, R40.H1_H1 ;  /* 0x30000028ff287230 */ /* 0x000fe20000004100 */
[----:B------:R-:W-:Y:S01]  /*98e0*/  F2FP.F16.F32.PACK_AB R57, R58, R57 ;  /* 0x000000393a39723e */ /* 0x000fe200000000ff */
[----:B------:R-:W-:-:S02]  /*98f0*/  HADD2.F32 R43, -RZ, R66.H0_H0 ;  /* 0x20000042ff2b7230 */ /* 0x000fc40000004100 */
[C---:B------:R-:W-:Y:S01]  /*9900*/  FMUL.FTZ R155, R41.reuse, R155 ;  /* 0x0000009b299b7220 */ /* 0x040fe20000410000 */
[----:B------:R-:W-:Y:S01]  /*9910*/  FFMA.FTZ R46, R41, R153, -R46 ;  /* 0x00000099292e7223 */ /* 0x000fe2000001082e */
[C---:B------:R-:W-:Y:S01]  /*9920*/  FMUL.FTZ R45, R40.reuse, R45 ;  /* 0x0000002d282d7220 */ /* 0x040fe20000410000 */
[----:B------:R-:W-:Y:S02]  /*9930*/  HADD2.F32 R41, -RZ, R55.H0_H0 ;  /* 0x20000037ff297230 */ /* 0x000fe40000004100 */
[-C--:B------:R-:W-:Y:S01]  /*9940*/  FFMA.FTZ R47, R40, R43.reuse, -R47 ;  /* 0x0000002b282f7223 */ /* 0x080fe2000001082f */
[----:B------:R-:W-:Y:S02]  /*9950*/  HADD2.F32 R154, -RZ, R154.H0_H0 ;  /* 0x2000009aff9a7230 */ /* 0x000fe40000004100 */
[----:B------:R-:W-:Y:S01]  /*9960*/  FFMA.FTZ R54, R54, R43, R45 ;  /* 0x0000002b36367223 */ /* 0x000fe2000001002d */
[----:B------:R-:W-:Y:S02]  /*9970*/  HADD2.F32 R53, -RZ, R53.H0_H0 ;  /* 0x20000035ff357230 */ /* 0x000fe40000004100 */
[----:B------:R-:W-:Y:S01]  /*9980*/  FFMA.FTZ R155, R42, R153, R155 ;  /* 0x000000992a9b7223 */ /* 0x000fe2000001009b */
[----:B------:R-:W-:-:S02]  /*9990*/  HADD2.F32 R40, -RZ, R44.H0_H0 ;  /* 0x2000002cff287230 */ /* 0x000fc40000004100 */
[-C--:B------:R-:W-:Y:S01]  /*99a0*/  FMUL.FTZ R43, R41, R154.reuse ;  /* 0x0000009a292b7220 */ /* 0x080fe20000410000 */
[----:B------:R-:W-:Y:S02]  /*99b0*/  HADD2.F32 R55, -RZ, R55.H1_H1 ;  /* 0x30000037ff377230 */ /* 0x000fe40000004100 */
[----:B------:R-:W-:Y:S02]  /*99c0*/  HADD2.F32 R44, -RZ, R44.H1_H1 ;  /* 0x3000002cff2c7230 */ /* 0x000fe40000004100 */
[----:B------:R-:W-:Y:S01]  /*99d0*/  FMUL.FTZ R154, R40, R154 ;  /* 0x0000009a289a7220 */ /* 0x000fe20000410000 */
[----:B------:R-:W-:Y:S02]  /*99e0*/  HADD2.F32 R152, -RZ, R152.H0_H0 ;  /* 0x20000098ff987230 */ /* 0x000fe40000004100 */
[-C--:B------:R-:W-:Y:S01]  /*99f0*/  FMUL.FTZ R45, R55, R53.reuse ;  /* 0x00000035372d7220 */ /* 0x080fe20000410000 */
[----:B------:R-:W-:Y:S02]  /*9a00*/  HADD2.F32 R51, -RZ, R51.H0_H0 ;  /* 0x20000033ff337230 */ /* 0x000fe40000004100 */
[----:B------:R-:W-:Y:S01]  /*9a10*/  FMUL.FTZ R42, R44, R53 ;  /* 0x000000352c2a7220 */ /* 0x000fe20000410000 */
[----:B------:R-:W-:Y:S01]  /*9a20*/  F2FP.F16.F32.PACK_AB R54, R54, R155 ;  /* 0x0000009b3636723e */ /* 0x000fe200000000ff */
[-C--:B------:R-:W-:Y:S01]  /*9a30*/  FFMA.FTZ R43, R40, R152.reuse, -R43 ;  /* 0x00000098282b7223 */ /* 0x080fe2000001082b */
[----:B------:R-:W-:Y:S01]  /*9a40*/  FFMA.FTZ R154, R41, R152, R154 ;  /* 0x00000098299a7223 */ /* 0x000fe2000001009a */
[-C--:B------:R-:W-:Y:S01]  /*9a50*/  FFMA.FTZ R44, R44, R51.reuse, -R45 ;  /* 0x000000332c2c7223 */ /* 0x080fe2000001082d */
[----:B------:R-:W-:Y:S01]  /*9a60*/  FFMA.FTZ R51, R55, R51, R42 ;  /* 0x0000003337337223 */ /* 0x000fe2000001002a */
[----:B------:R-:W-:-:S02]  /*9a70*/  F2FP.F16.F32.PACK_AB R40, R47, R46 ;  /* 0x0000002e2f28723e */ /* 0x000fc400000000ff */
[----:B------:R-:W-:Y:S02]  /*9a80*/  F2FP.F16.F32.PACK_AB R41, R60, R61 ;  /* 0x0000003d3c29723e */ /* 0x000fe400000000ff */
[----:B------:R-:W-:Y:S01]  /*9a90*/  F2FP.F16.F32.PACK_AB R42, R44, R43 ;  /* 0x0000002b2c2a723e */ /* 0x000fe200000000ff */
[----:B------:R-:W-:Y:S01]  /*9aa0*/  IMAD.MOV.U32 R43, RZ, RZ, R63 ;  /* 0x000000ffff2b7224 */ /* 0x000fe200078e003f */
[----:B------:R-:W-:Y:S02]  /*9ab0*/  F2FP.F16.F32.PACK_AB R45, R62, R59 ;  /* 0x0000003b3e2d723e */ /* 0x000fe400000000ff */
[----:B------:R-:W-:Y:S02]  /*9ac0*/  F2FP.F16.F32.PACK_AB R46, R51, R154 ;  /* 0x0000009a332e723e */ /* 0x000fe400000000ff */
[----:B------:R-:W-:Y:S02]  /*9ad0*/  MOV R44, R54 ;  /* 0x00000036002c7202 */ /* 0x000fe40000000f00 */
[----:B------:R-:W-:-:S07]  /*9ae0*/  MOV R47, R57 ;  /* 0x00000039002f7202 */ /* 0x000fce0000000f00 */
.L_x_549:
[----:B------:R-:W-:Y:S05]  /*9af0*/  BSYNC B1 ;  /* 0x0000000000017941 */ /* 0x000fea0003800000 */
.L_x_548:
[----:B------:R-:W-:Y:S01]  /*9b00*/  ISETP.GE.AND P3, PT, R50, R145, PT ;  /* 0x000000913200720c */ /* 0x000fe20003f66270 */
[----:B------:R-:W-:Y:S02]  /*9b10*/  ULDC.64 UR4, c[0x0][0x208] ;  /* 0x0000820000047ab9 */ /* 0x000fe40000000a00 */
[----:B--2---:R2:W-:Y:S10]  /*9b20*/  STG.E.128 desc[UR4][R48.64], R40 ;  /* 0x0000002830007986 */ /* 0x0045f4000c101d04 */
[----:B------:R-:W-:Y:S05]  /*9b30*/  @P3 BRA `(.L_x_504) ;  /* 0x0000000400183947 */ /* 0x000fea0003800000 */
[--C-:B------:R-:W-:Y:S01]  /*9b40*/  IADD3 R124, P3, P4, R38, R124, R50.reuse ;  /* 0x0000007c267c7210 */ /* 0x100fe20007c7e032 */
[----:B------:R-:W-:Y:S01]  /*9b50*/  ULDC.64 UR4, c[0x0][0x208] ;  /* 0x0000820000047ab9 */ /* 0x000fe20000000a00 */
[----:B------:R-:W-:-:S04]  /*9b60*/  SHF.R.S32.HI R50, RZ, 0x1f, R50 ;  /* 0x0000001fff327819 */ /* 0x000fc80000011432 */
[----:B------:R-:W-:Y:S02]  /*9b70*/  IADD3.X R52, R37, R52, R50, P3, P4 ;  /* 0x0000003425347210 */ /* 0x000fe40001fe8432 */
[----:B------:R-:W-:-:S04]  /*9b80*/  LEA R118, P3, R124, R118, 0x1 ;  /* 0x000000767c767211 */ /* 0x000fc800078608ff */
[----:B------:R-:W-:-:S05]  /*9b90*/  LEA.HI.X R119, R124, R119, R52, 0x1, P3 ;  /* 0x000000777c777211 */ /* 0x000fca00018f0c34 */
[----:B---3--:R3:W-:Y:S01]  /*9ba0*/  STG.E.128 desc[UR4][R118.64], R44 ;  /* 0x0000002c76007986 */ /* 0x0087e2000c101d04 */
[----:B------:R-:W-:Y:S05]  /*9bb0*/  BRA `(.L_x_504) ;  /* 0x0000000000f87947 */ /* 0x000fea0003800000 */
.L_x_461:
[----:B------:R-:W-:-:S04]  /*9bc0*/  ULOP3.LUT UR4, UR60, 0x1, URZ, 0xfc, !UPT ;  /* 0x000000013c047892 */ /* 0x000fc8000f8efc3f */
[----:B------:R-:W-:-:S06]  /*9bd0*/  UISETP.NE.AND UP0, UPT, UR4, 0x3, UPT ;  /* 0x000000030400788c */ /* 0x000fcc000bf05270 */
[----:B------:R-:W-:-:S13]  /*9be0*/  PLOP3.LUT P2, PT, PT, PT, UP0, 0x80, 0x0 ;  /* 0x000000000000781c */ /* 0x000fda0003f4f008 */
[----:B------:R-:W-:Y:S05]  /*9bf0*/  @!P2 BRA `(.L_x_550) ;  /* 0x000000000004a947 */ /* 0x000fea0003800000 */
[----:B------:R-:W-:Y:S01]  /*9c00*/  BPT.TRAP 0x1 ;  /* 0x000000040000795c */ /* 0x000fe20000300000 */
.L_x_550:
[----:B------:R-:W-:Y:S01]  /*9c10*/  IMAD R0, R17, 0x8, R16 ;  /* 0x0000000811007824 */ /* 0x000fe200078e0210 */
[----:B------:R-:W-:Y:S01]  /*9c20*/  SHF.L.U32 R115, R219, 0x1f, RZ ;  /* 0x0000001fdb737819 */ /* 0x000fe200000006ff */
[----:B------:R-:W-:Y:S01]  /*9c30*/  IMAD R3, R24, -0x50, R2 ;  /* 0xffffffb018037824 */ /* 0x000fe200078e0202 */
[----:B------:R-:W-:Y:S02]  /*9c40*/  BSSY B1, `(.L_x_551) ;  /* 0x0000005000017945 */ /* 0x000fe40003800000 */
[----:B------:R-:W0:Y:S02]  /*9c50*/  SYNCS.PHASECHK.TRANS64.TRYWAIT P3, [R0+URZ+0x38890], R115 ;  /* 0x03889073000075a7 */ /* 0x000e24000806017f */
[----:B------:R-:W-:-:S04]  /*9c60*/  VIMNMX R3, R3, 0x50, PT ;  /* 0x0000005003037848 */ /* 0x000fc80003fe0100 */
[----:B------:R-:W-:Y:S01]  /*9c70*/  ISETP.GE.AND P4, PT, R18, R3, PT ;  /* 0x000000031200720c */ /* 0x000fe20003f86270 */
[----:B0-----:R-:W-:-:S12]  /*9c80*/  @!P3 BRA `(.L_x_552) ;  /* 0x000001c000ccb947 */ /* 0x001fd80003800000 */
.L_x_792:
[----:B------:R-:W-:Y:S05]  /*9c90*/  BSYNC B1 ;  /* 0x0000000000017941 */ /* 0x000fea0003800000 */
.L_x_551:
[----:B------:R-:W-:Y:S04]  /*9ca0*/  BSSY B1, `(.L_x_553) ;  /* 0x000000f000017945 */ /* 0x000fe80003800000 */
[----:B------:R-:W-:Y:S05]  /*9cb0*/  @P4 BRA `(.L_x_554) ;  /* 0x0000000000344947 */ /* 0x000fea0003800000 */
[----:B------:R-:W-:Y:S01]  /*9cc0*/  ISETP.NE.AND P5, PT, R26, RZ, PT ;  /* 0x000000ff1a00720c */ /* 0x000fe20003fa5270 */
[----:B------:R-:W-:Y:S01]  /*9cd0*/  ULDC.64 UR4, c[0x0][0x208] ;  /* 0x0000820000047ab9 */ /* 0x000fe20000000a00 */
[----:B------:R-:W-:Y:S02]  /*9ce0*/  ISETP.NE.AND P4, PT, R10, RZ, PT ;  /* 0x000000ff0a00720c */ /* 0x000fe40003f85270 */
[----:B------:R-:W-:-:S09]  /*9cf0*/  ISETP.NE.AND P3, PT, R9, RZ, PT ;  /* 0x000000ff0900720c */ /* 0x000fd20003f65270 */
[----:B------:R-:W1:Y:S04]  /*9d00*/  @P5 LDS.128 R40, [R4+0x24400] ;  /* 0x0244000004285984 */ /* 0x000e680000000c00 */
[----:B------:R-:W2:Y:S04]  /*9d10*/  @P3 LDS.128 R44, [R4+0x29400] ;  /* 0x02940000042c3984 */ /* 0x000ea80000000c00 */
[----:B-1----:R-:W-:Y:S01]  /*9d20*/  @P5 STG.E.128 desc[UR4][R60.64], R40 ;  /* 0x000000283c005986 */ /* 0x002fe2000c101d04 */
[----:B------:R-:W-:-:S03]  /*9d30*/  ISETP.NE.AND P5, PT, R8, RZ, PT ;  /* 0x000000ff0800720c */ /* 0x000fc60003fa5270 */
[----:B------:R-:W1:Y:S04]  /*9d40*/  @P4 LDS.128 R40, [R4+0x26c00] ;  /* 0x026c000004284984 */ /* 0x000e680000000c00 */
[----:B--2---:R-:W-:Y:S06]  /*9d50*/  @P3 STG.E.128 desc[UR4][R60.64+0x100], R44 ;  /* 0x0001002c3c003986 */ /* 0x004fec000c101d04 */
[----:B------:R-:W2:Y:S04]  /*9d60*/  @P5 LDS.128 R48, [R4+0x2bc00] ;  /* 0x02bc000004305984 */ /* 0x000ea80000000c00 */
[----:B-1----:R1:W-:Y:S04]  /*9d70*/  @P4 STG.E.128 desc[UR4][R60.64+0x80], R40 ;  /* 0x000080283c004986 */ /* 0x0023e8000c101d04 */
[----:B--2---:R1:W-:Y:S02]  /*9d80*/  @P5 STG.E.128 desc[UR4][R60.64+0x180], R48 ;  /* 0x000180303c005986 */ /* 0x0043e4000c101d04 */
.L_x_554:
[----:B------:R-:W-:Y:S05]  /*9d90*/  BSYNC B1 ;  /* 0x0000000000017941 */ /* 0x000fea0003800000 */
.L_x_553:
[----:B------:R-:W-:Y:S01]  /*9da0*/  ISETP.GE.AND P3, PT, R217, R3, PT ;  /* 0x00000003d900720c */ /* 0x000fe20003f66270 */
[----:B------:R-:W-:-:S12]  /*9db0*/  BSSY B1, `(.L_x_555) ;  /* 0x000000f000017945 */ /* 0x000fd80003800000 */
[----:B------:R-:W-:Y:S05]  /*9dc0*/  @P3 BRA `(.L_x_556) ;  /* 0x0000000000343947 */ /* 0x000fea0003800000 */
[----:B------:R-:W-:Y:S01]  /*9dd0*/  ISETP.NE.AND P5, PT, R26, RZ, PT ;  /* 0x000000ff1a00720c */ /* 0x000fe20003fa5270 */
[----:B------:R-:W-:Y:S01]  /*9de0*/  ULDC.64 UR4, c[0x0][0x208] ;  /* 0x0000820000047ab9 */ /* 0x000fe20000000a00 */
[----:B------:R-:W-:Y:S02]  /*9df0*/  ISETP.NE.AND P4, PT, R10, RZ, PT ;  /* 0x000000ff0a00720c */ /* 0x000fe40003f85270 */
[----:B------:R-:W-:-:S09]  /*9e00*/  ISETP.NE.AND P3, PT, R9, RZ, PT ;  /* 0x000000ff0900720c */ /* 0x000fd20003f65270 */
[----:B-1----:R-:W1:Y:S04]  /*9e10*/  @P5 LDS.128 R40, [R4+0x25400] ;  /* 0x0254000004285984 */ /* 0x002e680000000c00 */
        /* <DEDUP_REMOVED lines=8> */
.L_x_556:
[----:B------:R-:W-:Y:S05]  /*9ea0*/  BSYNC B1 ;  /* 0x0000000000017941 */ /* 0x000fea0003800000 */
.L_x_555:
[----:B------:R-:W-:-:S13]  /*9eb0*/  ISETP.GE.AND P3, PT, R218, R3, PT ;  /* 0x00000003da00720c */ /* 0x000fda0003f66270 */
[----:B------:R-:W-:Y:S05]  /*9ec0*/  @P3 BRA `(.L_x_504) ;  /* 0x0000000000343947 */ /* 0x000fea0003800000 */
[----:B------:R-:W-:Y:S01]  /*9ed0*/  ISETP.NE.AND P5, PT, R26, RZ, PT ;  /* 0x000000ff1a00720c */ /* 0x000fe20003fa5270 */
[----:B------:R-:W-:Y:S01]  /*9ee0*/  ULDC.64 UR4, c[0x0][0x208] ;  /* 0x0000820000047ab9 */ /* 0x000fe20000000a00 */
[----:B------:R-:W-:Y:S02]  /*9ef0*/  ISETP.NE.AND P4, PT, R10, RZ, PT ;  /* 0x000000ff0a00720c */ /* 0x000fe40003f85270 */
[----:B------:R-:W-:-:S09]  /*9f00*/  ISETP.NE.AND P3, PT, R9, RZ, PT ;  /* 0x000000ff0900720c */ /* 0x000fd20003f65270 */
[----:B-1-3--:R-:W1:Y:S04]  /*9f10*/  @P5 LDS.128 R40, [R4+0x26400] ;  /* 0x0264000004285984 */ /* 0x00ae680000000c00 */
        /* <DEDUP_REMOVED lines=8> */
.L_x_504:
[----:B------:R-:W-:Y:S05]  /*9fa0*/  BSYNC B0 ;  /* 0x0000000000007941 */ /* 0x000fea0003800000 */
.L_x_460:
[----:B-1234-:R-:W1:Y:S01]  /*9fb0*/  S2R R40, SR_TID.X ;  /* 0x0000000000287919 */ /* 0x01ee620000002100 */
[----:B------:R-:W-:Y:S01]  /*9fc0*/  @!PT LDS RZ, [RZ] ;  /* 0x00000000fffff984 */ /* 0x000fe20000000800 */
[----:B------:R-:W-:Y:S01]  /*9fd0*/  @!PT LDS RZ, [RZ] ;  /* 0x00000000fffff984 */ /* 0x000fe20000000800 */
[----:B------:R-:W-:Y:S01]  /*9fe0*/  @!PT LDS RZ, [RZ] ;  /* 0x00000000fffff984 */ /* 0x000fe20000000800 */
[----:B------:R-:W-:Y:S01]  /*9ff0*/  @!PT LDS RZ, [RZ] ;  /* 0x00000000fffff984 */ /* 0x000fe20000000800 */
[----:B------:R2:W-:Y:S06]  /*a000*/  MEMBAR.ALL.CTA ;  /* 0x0000000000007992 */ /* 0x0005ec0000008000 */
[----:B--2---:R-:W2:Y:S01]  /*a010*/  FENCE.VIEW.ASYNC.S ;  /* 0x00000000000073c6 */ /* 0x004ea20000000000 */
[----:B------:R-:W-:Y:S05]  /*a020*/  WARPSYNC.ALL ;  /* 0x0000000000007948 */ /* 0x000fea0003800000 */
[----:B------:R-:W-:Y:S01]  /*a030*/  BSSY B0, `(.L_x_557) ;  /* 0x0000009000007945 */ /* 0x000fe20003800000 */
[----:B-1----:R-:W-:Y:S01]  /*a040*/  LOP3.LUT R40, R40, 0x7f, RZ, 0xc0, !PT ;  /* 0x0000007f28287812 */ /* 0x002fe200078ec0ff */
[----:B--2---:R1:W-:Y:S03]  /*a050*/  BAR.SYNC.DEFER_BLOCKING R150, 0x80 ;  /* 0x000200960000751d */ /* 0x0043e60000010000 */
[----:B------:R-:W-:-:S13]  /*a060*/  ISETP.NE.AND P3, PT, R40, RZ, PT ;  /* 0x000000ff2800720c */ /* 0x000fda0003f65270 */
[----:B------:R-:W-:-:S04]  /*a070*/  @!P3 IADD3 R40, R0, 0x388a0, RZ ;  /* 0x000388a00028b810 */ /* 0x000fc80007ffe0ff */
[----:B------:R-:W-:-:S04]  /*a080*/  @!P3 PRMT R40, RZ, 0x654, R40 ;  /* 0x00000654ff28b816 */ /* 0x000fc80000000028 */
[----:B------:R1:W-:Y:S01]  /*a090*/  @!P3 SYNCS.ARRIVE.TRANS64.RED.A1T0 RZ, [R40+URZ], RZ ;  /* 0x000000ff28ffb9a7 */ /* 0x0003e2000810043f */
[----:B------:R-:W-:Y:S05]  /*a0a0*/  @!P2 BRA `(.L_x_558) ;  /* 0x000000000004a947 */ /* 0x000fea0003800000 */
[----:B------:R-:W-:Y:S01]  /*a0b0*/  BPT.TRAP 0x1 ;  /* 0x000000040000795c */ /* 0x000fe20000300000 */
.L_x_558:
[----:B------:R-:W-:Y:S05]  /*a0c0*/  BSYNC B0 ;  /* 0x0000000000007941 */ /* 0x000fea0003800000 */
.L_x_557:
[----:B------:R-:W2:Y:S01]  /*a0d0*/  SYNCS.PHASECHK.TRANS64.TRYWAIT P2, [R0+URZ+0x388b0], R115 ;  /* 0x0388b073000075a7 */ /* 0x000ea2000804017f */
[----:B------:R-:W-:Y:S01]  /*a0e0*/  ULDC UR61, c[0x0][0x2e4] ;  /* 0x0000b900003d7ab9 */ /* 0x000fe20000000800 */
[----:B------:R-:W-:Y:S01]  /*a0f0*/  ULDC.64 UR56, c[0x0][0x318] ;  /* 0x0000c60000387ab9 */ /* 0x000fe20000000a00 */
[----:B------:R-:W-:Y:S01]  /*a100*/  ULDC.64 UR58, c[0x0][0x308] ;  /* 0x0000c200003a7ab9 */ /* 0x000fe20000000a00 */
[----:B------:R-:W-:Y:S01]  /*a110*/  BSSY B0, `(.L_x_559) ;  /* 0x0000004000007945 */ /* 0x000fe20003800000 */
[----:B------:R-:W-:Y:S01]  /*a120*/  ISETP.GE.AND P4, PT, R18, R3, PT ;  /* 0x000000031200720c */ /* 0x000fe20003f86270 */
[----:B------:R-:W-:Y:S02]  /*a130*/  IMAD.WIDE R52, R24, 0x50, R112 ;  /* 0x0000005018347825 */ /* 0x000fe400078e0270 */
[----:B--2---:R-:W-:Y:S10]  /*a140*/  @!P2 BRA `(.L_x_560) ;  /* 0x000001bc00b0a947 */ /* 0x004ff40003800000 */
.L_x_793:
[----:B------:R-:W-:Y:S05]  /*a150*/  BSYNC B0 ;  /* 0x0000000000007941 */ /* 0x000fea0003800000 */
.L_x_559:
[----:B------:R-:W-:Y:S04]  /*a160*/  BSSY B0, `(.L_x_561) ;  /* 0x0000017000007945 */ /* 0x000fe80003800000 */
[----:B------:R-:W-:Y:S05]  /*a170*/  @P4 BRA `(.L_x_562) ;  /* 0x0000000000544947 */ /* 0x000fea0003800000 */
[----:B------:R-:W-:Y:S01]  /*a180*/  ISETP.GE.AND P5, PT, R212, UR61, PT ;  /* 0x0000003dd4007c0c */ /* 0x000fe2000bfa6270 */
[----:B------:R-:W-:Y:S01]  /*a190*/  IMAD R47, R53, UR56, RZ ;  /* 0x00000038352f7c24 */ /* 0x000fe2000f8e02ff */
[----:B------:R-:W-:Y:S01]  /*a1a0*/  MOV R45, R5 ;  /* 0x00000005002d7202 */ /* 0x000fe20000000f00 */
[----:B------:R-:W-:Y:S01]  /*a1b0*/  IMAD.MOV.U32 R44, RZ, RZ, R96 ;  /* 0x000000ffff2c7224 */ /* 0x000fe200078e0060 */
[----:B------:R-:W-:Y:S01]  /*a1c0*/  ULDC.64 UR4, c[0x0][0x208] ;  /* 0x0000820000047ab9 */ /* 0x000fe20000000a00 */
[C---:B------:R-:W-:Y:S01]  /*a1d0*/  IMAD R47, R52.reuse, UR57, R47 ;  /* 0x00000039342f7c24 */ /* 0x040fe2000f8e022f */
[----:B------:R-:W-:Y:S01]  /*a1e0*/  ISETP.GE.AND P4, PT, R213, UR61, PT ;  /* 0x0000003dd5007c0c */ /* 0x000fe2000bf86270 */
[----:B------:R-:W-:-:S04]  /*a1f0*/  IMAD.WIDE.U32 R44, R52, UR56, R44 ;  /* 0x00000038342c7c25 */ /* 0x000fc8000f8e002c */
[----:B------:R-:W-:Y:S01]  /*a200*/  IMAD.IADD R45, R45, 0x1, R47 ;  /* 0x000000012d2d7824 */ /* 0x000fe200078e022f */
[C---:B------:R-:W-:Y:S01]  /*a210*/  LEA R54, P2, R44.reuse, UR58, 0x1 ;  /* 0x0000003a2c367c11 */ /* 0x040fe2000f8408ff */
[----:B-1----:R-:W1:Y:S03]  /*a220*/  @!P5 LDS.128 R40, [R4+0x400] ;  /* 0x000400000428d984 */ /* 0x002e660000000c00 */
[----:B------:R-:W-:Y:S02]  /*a230*/  LEA.HI.X R55, R44, UR59, R45, 0x1, P2 ;  /* 0x0000003b2c377c11 */ /* 0x000fe400090f0c2d */
[----:B------:R-:W-:-:S13]  /*a240*/  ISETP.GE.AND P2, PT, R224, UR61, PT ;  /* 0x0000003de0007c0c */ /* 0x000fda000bf46270 */
[----:B------:R-:W3:Y:S04]  /*a250*/  @!P2 LDS.128 R44, [R4+0x5400] ;  /* 0x00540000042ca984 */ /* 0x000ee80000000c00 */
[----:B-1----:R-:W-:Y:S01]  /*a260*/  @!P5 STG.E.128 desc[UR4][R54.64], R40 ;  /* 0x000000283600d986 */ /* 0x002fe2000c101d04 */
[----:B------:R-:W-:-:S03]  /*a270*/  ISETP.GE.AND P5, PT, R223, UR61, PT ;  /* 0x0000003ddf007c0c */ /* 0x000fc6000bfa6270 */
[----:B------:R-:W1:Y:S10]  /*a280*/  @!P4 LDS.128 R40, [R4+0x2c00] ;  /* 0x002c00000428c984 */ /* 0x000e740000000c00 */
[----:B------:R-:W4:Y:S04]  /*a290*/  @!P5 LDS.128 R48, [R4+0x7c00] ;  /* 0x007c00000430d984 */ /* 0x000f280000000c00 */
[----:B---3--:R3:W-:Y:S04]  /*a2a0*/  @!P2 STG.E.128 desc[UR4][R54.64+0x100], R44 ;  /* 0x0001002c3600a986 */ /* 0x0087e8000c101d04 */
[----:B-1----:R3:W-:Y:S04]  /*a2b0*/  @!P4 STG.E.128 desc[UR4][R54.64+0x80], R40 ;  /* 0x000080283600c986 */ /* 0x0027e8000c101d04 */
[----:B----4-:R3:W-:Y:S02]  /*a2c0*/  @!P5 STG.E.128 desc[UR4][R54.64+0x180], R48 ;  /* 0x000180303600d986 */ /* 0x0107e4000c101d04 */
.L_x_562:
[----:B------:R-:W-:Y:S05]  /*a2d0*/  BSYNC B0 ;  /* 0x0000000000007941 */ /* 0x000fea0003800000 */
.L_x_561:
[----:B------:R-:W-:Y:S01]  /*a2e0*/  ISETP.GE.AND P2, PT, R217, R3, PT ;  /* 0x00000003d900720c */ /* 0x000fe20003f46270 */
[----:B------:R-:W-:-:S12]  /*a2f0*/  BSSY B0, `(.L_x_563) ;  /* 0x0000019000007945 */ /* 0x000fd80003800000 */
[----:B------:R-:W-:Y:S05]  /*a300*/  @P2 BRA `(.L_x_564) ;  /* 0x00000000005c2947 */ /* 0x000fea0003800000 */
[----:B------:R-:W-:Y:S01]  /*a310*/  ISETP.GE.AND P2, PT, R212, UR61, PT ;  /* 0x0000003dd4007c0c */ /* 0x000fe2000bf46270 */
[----:B------:R-:W-:Y:S01]  /*a320*/  ULDC.64 UR4, c[0x0][0x208] ;  /* 0x0000820000047ab9 */ /* 0x000fe20000000a00 */
[----:B---3--:R-:W-:Y:S02]  /*a330*/  IADD3 R47, P4, R52, 0x20, RZ ;  /* 0x00000020342f7810 */ /* 0x008fe40007f9e0ff */
[----:B------:R-:W-:Y:S02]  /*a340*/  MOV R45, R5 ;  /* 0x00000005002d7202 */ /* 0x000fe40000000f00 */
[----:B------:R-:W-:Y:S02]  /*a350*/  IADD3.X R44, RZ, R53, RZ, P4, !PT ;  /* 0x00000035ff2c7210 */ /* 0x000fe400027fe4ff */
[----:B------:R-:W-:-:S03]  /*a360*/  ISETP.GE.AND P5, PT, R213, UR61, PT ;  /* 0x0000003dd5007c0c */ /* 0x000fc6000bfa6270 */
[----:B------:R-:W-:Y:S02]  /*a370*/  IMAD R46, R44, UR56, RZ ;  /* 0x000000382c2e7c24 */ /* 0x000fe4000f8e02ff */
[----:B-1----:R-:W1:Y:S01]  /*a380*/  @!P2 LDS.128 R40, [R4+0x1400] ;  /* 0x001400000428a984 */ /* 0x002e620000000c00 */
[----:B------:R-:W-:-:S04]  /*a390*/  IMAD.MOV.U32 R44, RZ, RZ, R96 ;  /* 0x000000ffff2c7224 */ /* 0x000fc800078e0060 */
[----:B------:R-:W-:-:S04]  /*a3a0*/  IMAD.WIDE.U32 R44, R47, UR56, R44 ;  /* 0x000000382f2c7c25 */ /* 0x000fc8000f8e002c */
[----:B------:R-:W-:Y:S01]  /*a3b0*/  IMAD R47, R47, UR57, R46 ;  /* 0x000000392f2f7c24 */ /* 0x000fe2000f8e022e */
[----:B------:R-:W-:-:S03]  /*a3c0*/  LEA R54, P4, R44, UR58, 0x1 ;  /* 0x0000003a2c367c11 */ /* 0x000fc6000f8808ff */
[----:B------:R-:W-:-:S05]  /*a3d0*/  IMAD.IADD R45, R45, 0x1, R47 ;  /* 0x000000012d2d7824 */ /* 0x000fca00078e022f */
        /* <DEDUP_REMOVED lines=10> */
.L_x_564:
[----:B------:R-:W-:Y:S05]  /*a480*/  BSYNC B0 ;  /* 0x0000000000007941 */ /* 0x000fea0003800000 */
.L_x_563:
[----:B------:R-:W-:Y:S01]  /*a490*/  ISETP.GE.AND P2, PT, R218, R3, PT ;  /* 0x00000003da00720c */ /* 0x000fe20003f46270 */
[----:B------:R-:W-:-:S12]  /*a4a0*/  BSSY B0, `(.L_x_565) ;  /* 0x0000019000007945 */ /* 0x000fd80003800000 */
[----:B------:R-:W-:Y:S05]  /*a4b0*/  @P2 BRA `(.L_x_566) ;  /* 0x00000000005c2947 */ /* 0x000fea0003800000 */
[----:B------:R-:W-:Y:S01]  /*a4c0*/  ISETP.GE.AND P2, PT, R212, UR61, PT ;  /* 0x0000003dd4007c0c */ /* 0x000fe2000bf46270 */
[----:B---3--:R-:W-:Y:S01]  /*a4d0*/  IMAD.MOV.U32 R44, RZ, RZ, R96 ;  /* 0x000000ffff2c7224 */ /* 0x008fe200078e0060 */
[----:B------:R-:W-:Y:S01]  /*a4e0*/  IADD3 R3, P4, R52, 0x40, RZ ;  /* 0x0000004034037810 */ /* 0x000fe20007f9e0ff */
[----:B------:R-:W-:Y:S01]  /*a4f0*/  ULDC.64 UR4, c[0x0][0x208] ;  /* 0x0000820000047ab9 */ /* 0x000fe20000000a00 */
[----:B------:R-:W-:Y:S02]  /*a500*/  MOV R45, R5 ;  /* 0x00000005002d7202 */ /* 0x000fe40000000f00 */
[----:B------:R-:W-:Y:S02]  /*a510*/  IADD3.X R52, RZ, R53, RZ, P4, !PT ;  /* 0x00000035ff347210 */ /* 0x000fe400027fe4ff */
[----:B------:R-:W-:Y:S01]  /*a520*/  ISETP.GE.AND P5, PT, R213, UR61, PT ;  /* 0x0000003dd5007c0c */ /* 0x000fe2000bfa6270 */
[----:B------:R-:W-:-:S04]  /*a530*/  IMAD.WIDE.U32 R44, R3, UR56, R44 ;  /* 0x00000038032c7c25 */ /* 0x000fc8000f8e002c */
[----:B-1----:R-:W1:Y:S01]  /*a540*/  @!P2 LDS.128 R40, [R4+0x2400] ;  /* 0x002400000428a984 */ /* 0x002e620000000c00 */
[----:B------:R-:W-:-:S04]  /*a550*/  IMAD R52, R52, UR56, RZ ;  /* 0x0000003834347c24 */ /* 0x000fc8000f8e02ff */
[----:B------:R-:W-:Y:S01]  /*a560*/  IMAD R3, R3, UR57, R52 ;  /* 0x0000003903037c24 */ /* 0x000fe2000f8e0234 */
[----:B------:R-:W-:-:S03]  /*a570*/  LEA R52, P4, R44, UR58, 0x1 ;  /* 0x0000003a2c347c11 */ /* 0x000fc6000f8808ff */
[----:B------:R-:W-:-:S05]  /*a580*/  IMAD.IADD R3, R45, 0x1, R3 ;  /* 0x000000012d037824 */ /* 0x000fca00078e0203 */
[----:B------:R-:W-:Y:S02]  /*a590*/  LEA.HI.X R53, R44, UR59, R3, 0x1, P4 ;  /* 0x0000003b2c357c11 */ /* 0x000fe4000a0f0c03 */
[----:B------:R-:W-:Y:S01]  /*a5a0*/  ISETP.GE.AND P4, PT, R224, UR61, PT ;  /* 0x0000003de0007c0c */ /* 0x000fe2000bf86270 */
[----:B------:R-:W3:Y:S04]  /*a5b0*/  @!P5 LDS.128 R44, [R4+0x4c00] ;  /* 0x004c0000042cd984 */ /* 0x000ee80000000c00 */
[----:B-1----:R-:W-:Y:S01]  /*a5c0*/  @!P2 STG.E.128 desc[UR4][R52.64], R40 ;  /* 0x000000283400a986 */ /* 0x002fe2000c101d04 */
[----:B------:R-:W-:-:S07]  /*a5d0*/  ISETP.GE.AND P2, PT, R223, UR61, PT ;  /* 0x0000003ddf007c0c */ /* 0x000fce000bf46270 */
[----:B------:R-:W1:Y:S06]  /*a5e0*/  @!P4 LDS.128 R40, [R4+0x7400] ;  /* 0x007400000428c984 */ /* 0x000e6c0000000c00 */
[----:B------:R-:W4:Y:S04]  /*a5f0*/  @!P2 LDS.128 R48, [R4+0x9c00] ;  /* 0x009c00000430a984 */ /* 0x000f280000000c00 */
[----:B---3--:R3:W-:Y:S04]  /*a600*/  @!P5 STG.E.128 desc[UR4][R52.64+0x80], R44 ;  /* 0x0000802c3400d986 */ /* 0x0087e8000c101d04 */
[----:B-1----:R3:W-:Y:S04]  /*a610*/  @!P4 STG.E.128 desc[UR4][R52.64+0x100], R40 ;  /* 0x000100283400c986 */ /* 0x0027e8000c101d04 */
[----:B----4-:R3:W-:Y:S02]  /*a620*/  @!P2 STG.E.128 desc[UR4][R52.64+0x180], R48 ;  /* 0x000180303400a986 */ /* 0x0107e4000c101d04 */
.L_x_566:
[----:B------:R-:W-:Y:S05]  /*a630*/  BSYNC B0 ;  /* 0x0000000000007941 */ /* 0x000fea0003800000 */
.L_x_565:
[----:B------:R-:W-:Y:S01]  /*a640*/  @!PT LDS RZ, [RZ] ;  /* 0x00000000fffff984 */ /* 0x000fe20000000800 */
[----:B------:R-:W-:Y:S01]  /*a650*/  @!PT LDS RZ, [RZ] ;  /* 0x00000000fffff984 */ /* 0x000fe20000000800 */
[----:B------:R-:W-:Y:S01]  /*a660*/  @!PT LDS RZ, [RZ] ;  /* 0x00000000fffff984 */ /* 0x000fe20000000800 */
[----:B------:R-:W-:Y:S01]  /*a670*/  @!PT LDS RZ, [RZ] ;  /* 0x00000000fffff984 */ /* 0x000fe20000000800 */
[----:B------:R4:W-:Y:S06]  /*a680*/  MEMBAR.ALL.CTA ;  /* 0x0000000000007992 */ /* 0x0009ec0000008000 */
[----:B----4-:R-:W4:Y:S01]  /*a690*/  FENCE.VIEW.ASYNC.S ;  /* 0x00000000000073c6 */ /* 0x010f220000000000 */
[----:B0-2---:R-:W-:Y:S01]  /*a6a0*/  @!P3 IADD3 R0, R0, 0x388c0, RZ ;  /* 0x000388c00000b810 */ /* 0x005fe20007ffe0ff */
[----:B------:R-:W-:Y:S01]  /*a6b0*/  VIADD R17, R17, 0x1 ;  /* 0x0000000111117836 */ /* 0x000fe20000000000 */
[----:B----4-:R0:W-:Y:S01]  /*a6c0*/  BAR.SYNC.DEFER_BLOCKING R150, 0x80 ;  /* 0x000200960000751d */ /* 0x0101e20000010000 */
[----:B------:R-:W-:-:S02]  /*a6d0*/  ISETP.NE.AND P4, PT, R114, RZ, PT ;  /* 0x000000ff7200720c */ /* 0x000fc40003f85270 */
[----:B------:R-:W-:Y:S02]  /*a6e0*/  @!P3 PRMT R0, RZ, 0x654, R0 ;  /* 0x00000654ff00b816 */ /* 0x000fe40000000000 */
[----:B------:R-:W-:Y:S02]  /*a6f0*/  PLOP3.LUT P2, PT, PT, PT, PT, 0x8, 0x0 ;  /* 0x000000000000781c */ /* 0x000fe40003f4e170 */
[----:B------:R2:W-:Y:S01]  /*a700*/  @!P3 SYNCS.ARRIVE.TRANS64.RED.A1T0 RZ, [R0+URZ], RZ ;  /* 0x000000ff00ffb9a7 */ /* 0x0005e2000810043f */
[----:B------:R-:W-:-:S04]  /*a710*/  ISETP.NE.AND P3, PT, R17, 0x2, PT ;  /* 0x000000021100780c */ /* 0x000fc80003f65270 */
[----:B------:R-:W-:Y:S02]  /*a720*/  SEL R17, R17, RZ, P3 ;  /* 0x000000ff11117207 */ /* 0x000fe40001800000 */
[----:B--2---:R-:W-:-:S04]  /*a730*/  SEL R0, RZ, 0x1, P3 ;  /* 0x00000001ff007807 */ /* 0x004fc80001800000 */
[----:B------:R-:W-:Y:S01]  /*a740*/  LOP3.LUT R219, R219, R0, RZ, 0x3c, !PT ;  /* 0x00000000dbdb7212 */ /* 0x000fe200078e3cff */
[----:B0-----:R-:W-:Y:S06]  /*a750*/  @P4 BRA `(.L_x_567) ;  /* 0xffffff7c00c84947 */ /* 0x001fec000383ffff */
.L_x_455:
[----:B------:R-:W-:Y:S01]  /*a760*/  BSSY B0, `(.L_x_568) ;  /* 0x000004a000007945 */ /* 0x000fe20003800000 */
[----:B------:R-:W-:Y:S02]  /*a770*/  ISETP.GE.AND P1, PT, R148, 0x1, PT ;  /* 0x000000019400780c */ /* 0x000fe40003f26270 */
[----:B------:R-:W-:Y:S02]  /*a780*/  CS2R R2, SRZ ;  /* 0x0000000000027805 */ /* 0x000fe4000001ff00 */
[----:B------:R-:W-:Y:S02]  /*a790*/  PLOP3.LUT P0, PT, PT, PT, PT, 0x80, 0x0 ;  /* 0x000000000000781c */ /* 0x000fe40003f0f070 */
[----:B------:R-:W-:Y:S02]  /*a7a0*/  CS2R R76, SRZ ;  /* 0x00000000004c7805 */ /* 0x000fe4000001ff00 */
[----:B------:R-:W-:Y:S02]  /*a7b0*/  MOV R0, RZ ;  /* 0x000000ff00007202 */ /* 0x000fe40000000f00 */
[----:B------:R-:W-:-:S02]  /*a7c0*/  CS2R R72, SRZ ;  /* 0x0000000000487805 */ /* 0x000fc4000001ff00 */
[----:B------:R-:W-:Y:S02]  /*a7d0*/  CS2R R12, SRZ ;  /* 0x00000000000c7805 */ /* 0x000fe4000001ff00 */
[----:B------:R-:W-:Y:S01]  /*a7e0*/  CS2R R68, SRZ ;  /* 0x0000000000447805 */ /* 0x000fe2000001ff00 */
[----:B------:R-:W-:Y:S01]  /*a7f0*/  IMAD.MOV.U32 R146, RZ, RZ, RZ ;  /* 0x000000ffff927224 */ /* 0x000fe200078e00ff */
        /* <DEDUP_REMOVED lines=18> */
[----:B---3--:R-:W-:Y:S02]  /*a920*/  CS2R R54, SRZ ;  /* 0x0000000000367805 */ /* 0x008fe4000001ff00 */
[----:B------:R-:W-:Y:S02]  /*a930*/  CS2R R176, SRZ ;  /* 0x0000000000b07805 */ /* 0x000fe4000001ff00 */
[----:B------:R-:W-:Y:S02]  /*a940*/  CS2R R52, SRZ ;  /* 0x0000000000347805 */ /* 0x000fe4000001ff00 */
[----:B------:R-:W-:-:S02]  /*a950*/  CS2R R48, SRZ ;  /* 0x0000000000307805 */ /* 0x000fc4000001ff00 */
[----:B------:R-:W-:Y:S02]  /*a960*/  CS2R R154, SRZ ;  /* 0x00000000009a7805 */ /* 0x000fe4000001ff00 */
[----:B------:R-:W-:Y:S02]  /*a970*/  CS2R R42, SRZ ;  /* 0x00000000002a7805 */ /* 0x000fe4000001ff00 */
[----:B-1----:R-:W-:Y:S02]  /*a980*/  CS2R R40, SRZ ;  /* 0x0000000000287805 */ /* 0x002fe4000001ff00 */
        /* <DEDUP_REMOVED lines=20> */
[----:B------:R-:W-:-:S02]  /*aad0*/  MOV R31, RZ ;  /* 0x000000ff001f7202 */ /* 0x000fc40000000f00 */
[----:B------:R-:W-:Y:S02]  /*aae0*/  CS2R R58, SRZ ;  /* 0x00000000003a7805 */ /* 0x000fe4000001ff00 */
[----:B------:R-:W-:Y:S01]  /*aaf0*/  CS2R R162, SRZ ;  /* 0x0000000000a27805 */ /* 0x000fe2000001ff00 */
[----:B------:R-:W-:Y:S01]  /*ab00*/  IMAD.MOV.U32 R27, RZ, RZ, RZ ;  /* 0x000000ffff1b7224 */ /* 0x000fe200078e00ff */
[----:B------:R-:W-:Y:S02]  /*ab10*/  CS2R R50, SRZ ;  /* 0x0000000000327805 */ /* 0x000fe4000001ff00 */
        /* <DEDUP_REMOVED lines=8> */
[----:B------:R-:W-:Y:S02]  /*aba0*/  MOV R7, RZ ;  /* 0x000000ff00077202 */ /* 0x000fe40000000f00 */
[----:B------:R-:W-:Y:S01]  /*abb0*/  CS2R R28, SRZ ;  /* 0x00000000001c7805 */ /* 0x000fe2000001ff00 */
[----:B------:R-:W-:Y:S01]  /*abc0*/  IMAD.MOV.U32 R5, RZ, RZ, RZ ;  /* 0x000000ffff057224 */ /* 0x000fe200078e00ff */
[----:B------:R-:W-:Y:S06]  /*abd0*/  @P2 BRA `(.L_x_569) ;  /* 0x0000000000082947 */ /* 0x000fec0003800000 */
[----:B------:R-:W0:Y:S02]  /*abe0*/  FENCE.VIEW.ASYNC.G ;  /* 0x00000000000073c6 */ /* 0x000e240000000100 */
[----:B0-----:R-:W-:Y:S06]  /*abf0*/  BAR.ARV 0xc, 0x120 ;  /* 0x0304800000007b1d */ /* 0x001fec0000002000 */
.L_x_569:
[----:B------:R-:W-:Y:S05]  /*ac00*/  BSYNC B0 ;  /* 0x0000000000007941 */ /* 0x000fea0003800000 */
.L_x_568:
[----:B------:R-:W-:Y:S01]  /*ac10*/  MOV R25, RZ ;  /* 0x000000ff00197202 */ /* 0x000fe20000000f00 */
[----:B------:R-:W-:Y:S01]  /*ac20*/  IMAD.MOV.U32 R4, RZ, RZ, RZ ;  /* 0x000000ffff047224 */ /* 0x000fe200078e00ff */
[----:B------:R-:W-:Y:S06]  /*ac30*/  @!P1 BRA `(.L_x_570) ;  /* 0x00000124000c9947 */ /* 0x000fec0003800000 */
[----:B------:R-:W2:Y:S04]  /*ac40*/  LDL R6, [R1+0x90] ;  /* 0x0000900001067983 */ /* 0x000ea80000100800 */
[----:B------:R-:W3:Y:S04]  /*ac50*/  LDL R14, [R1+0x68] ;  /* 0x00006800010e7983 */ /* 0x000ee80000100800 */
[----:B--2---:R-:W0:Y:S01]  /*ac60*/  SHFL.IDX PT, R0, R6, RZ, 0x1f ;  /* 0x00001fff06007589 */ /* 0x004e2200000e0000 */
[----:B---3--:R-:W-:-:S13]  /*ac70*/  R2UR UR4, R14 ;  /* 0x000000000e0472ca */ /* 0x008fda00000e0000 */
[----:B------:R-:W-:Y:S01]  /*ac80*/  ULOP3.LUT UP0, URZ, UR4, 0x9f, URZ, 0xc0, !UPT ;  /* 0x0000009f043f7892 */ /* 0x000fe2000f80c03f */
[----:B0-----:R-:W-:-:S05]  /*ac90*/  LEA.HI R2, R0, R0, RZ, 0x1 ;  /* 0x0000000000027211 */ /* 0x001fca00078f08ff */
[----:B------:R-:W-:Y:S02]  /*aca0*/  PLOP3.LUT P0, PT, PT, PT, UP0, 0x80, 0x0 ;  /* 0x000000000000781c */ /* 0x000fe40003f0f008 */
[----:B------:R-:W-:-:S04]  /*acb0*/  LOP3.LUT R3, R2, 0x1e, RZ, 0xc0, !PT ;  /* 0x0000001e02037812 */ /* 0x000fc800078ec0ff */
[----:B------:R-:W-:-:S04]  /*acc0*/  IADD3 R3, R0, -R3, RZ ;  /* 0x8000000300037210 */ /* 0x000fc80007ffe0ff */
[----:B------:R-:W-:-:S04]  /*acd0*/  LEA R3, R3, UR4, 0xd ;  /* 0x0000000403037c11 */ /* 0x000fc8000f8e68ff */
[----:B------:R-:W-:-:S04]  /*ace0*/  SHF.R.U32.HI R2, RZ, 0x4, R3 ;  /* 0x00000004ff027819 */ /* 0x000fc80000011603 */
[----:B------:R-:W-:Y:S01]  /*acf0*/  LOP3.LUT R2, R2, 0x3fff, RZ, 0xc0, !PT ;  /* 0x00003fff02027812 */ /* 0x000fe200078ec0ff */
[----:B------:R-:W-:Y:S06]  /*ad00*/  @!P0 BRA `(.L_x_571) ;  /* 0x0000000000408947 */ /* 0x000fec0003800000 */
        /* <DEDUP_REMOVED lines=8> */
[----:B------:R-:W-:Y:S01]  /*ad90*/  MOV R7, UR7 ;  /* 0x0000000700077c02 */ /* 0x000fe20008000f00 */
[----:B------:R-:W-:Y:S01]  /*ada0*/  IMAD.U32 R10, RZ, RZ, UR4 ;  /* 0x00000004ff0a7e24 */ /* 0x000fe2000f8e00ff */
[----:B------:R-:W-:Y:S01]  /*adb0*/  MOV R11, UR5 ;  /* 0x00000005000b7c02 */ /* 0x000fe20008000f00 */
[----:B------:R-:W-:Y:S01]  /*adc0*/  IMAD.MOV.U32 R8, RZ, RZ, 0x70 ;  /* 0x00000070ff087424 */ /* 0x000fe200078e00ff */
[----:B------:R-:W-:Y:S01]  /*add0*/  MOV R12, 0x1 ;  /* 0x00000001000c7802 */ /* 0x000fe20000000f00 */
[----:B0-----:R-:W-:-:S07]  /*ade0*/  IMAD.MOV.U32 R13, RZ, RZ, RZ ;  /* 0x000000ffff0d7224 */ /* 0x001fce00078e00ff */
[----:B------:R-:W-:-:S07]  /*adf0*/  LEPC R20, `(.L_x_571) ;  /* 0x000000001014794e */ /* 0x000fce0000000000 */
[----:B-1---5:R-:W-:Y:S05]  /*ae00*/  CALL.ABS.NOINC R14 ;  /* 0x000000000e007343 */ /* 0x022fea0003c00000 */
.L_x_571:
[----:B------:R-:W-:Y:S02]  /*ae10*/  ULDC UR4, c[0x0][0x3d4] ;  /* 0x0000f50000047ab9 */ /* 0x000fe40000000800 */
[----:B------:R-:W-:-:S13]  /*ae20*/  ISETP.LT.AND P0, PT, RZ, UR4, PT ;  /* 0x00000004ff007c0c */ /* 0x000fda000bf01270 */
[----:B------:R-:W-:Y:S05]  /*ae30*/  @P0 BRA `(.L_x_572) ;  /* 0x0000000000400947 */ /* 0x000fea0003800000 */
[----:B------:R-:W2:Y:S02]  /*ae40*/  LDL R20, [R1+0x60] ;  /* 0x0000600001147983 */ /* 0x000ea40000100800 */
[----:B--2---:R-:W-:-:S04]  /*ae50*/  LEA.HI R0, R20, R20, RZ, 0x1 ;  /* 0x0000001414007211 */ /* 0x004fc800078f08ff */
[----:B------:R-:W-:-:S04]  /*ae60*/  LOP3.LUT R0, R0, 0xfffffffe, RZ, 0xc0, !PT ;  /* 0xfffffffe00007812 */ /* 0x000fc800078ec0ff */
[----:B------:R-:W-:-:S04]  /*ae70*/  IADD3 R0, R20, -R0, RZ ;  /* 0x8000000014007210 */ /* 0x000fc80007ffe0ff */
[----:B------:R-:W-:-:S04]  /*ae80*/  SHF.L.U32 R3, R0, 0x1f, RZ ;  /* 0x0000001f00037819 */ /* 0x000fc800000006ff */
[----:B------:R0:W1:Y:S03]  /*ae90*/  SYNCS.PHASECHK.TRANS64.TRYWAIT P0, [R16+URZ+0x38800], R3 ;  /* 0x03880003100075a7 */ /* 0x000066000800017f */
[----:B-1----:R-:W-:Y:S05]  /*aea0*/  @!P0 NANOSLEEP.SYNCS 0x989680 ;  /* 0x009896800000895d */ /* 0x002fea0003900000 */
[----:B------:R-:W1:Y:S01]  /*aeb0*/  @!P0 SYNCS.PHASECHK.TRANS64 P0, [R16+URZ+0x38800], R3 ;  /* 0x03880003100085a7 */ /* 0x000e62000800007f */
[----:B------:R-:W-:Y:S04]  /*aec0*/  BSSY B0, `(.L_x_573) ;  /* 0x0000006000007945 */ /* 0x000fe80003800000 */
[----:B-1----:R-:W-:Y:S05]  /*aed0*/  @P0 BRA `(.L_x_574) ;  /* 0x0000000000100947 */ /* 0x002fea0003800000 */
.L_x_575:
[----:B-1----:R1:W2:Y:S02]  /*aee0*/  SYNCS.PHASECHK.TRANS64.TRYWAIT P0, [R16+URZ+0x38800], R3 ;  /* 0x03880003100075a7 */ /* 0x0022a4000800017f */
[----:B--2---:R-:W-:Y:S05]  /*aef0*/  @!P0 NANOSLEEP.SYNCS 0x989680 ;  /* 0x009896800000895d */ /* 0x004fea0003900000 */
[----:B------:R-:W2:Y:S02]  /*af00*/  @!P0 SYNCS.PHASECHK.TRANS64 P0, [R16+URZ+0x38800], R3 ;  /* 0x03880003100085a7 */ /* 0x000ea4000800007f */
[----:B--2---:R-:W-:Y:S05]  /*af10*/  @!P0 BRA `(.L_x_575) ;  /* 0xfffffffc00f08947 */ /* 0x004fea000383ffff */
.L_x_574:
[----:B------:R-:W-:Y:S05]  /*af20*/  BSYNC B0 ;  /* 0x0000000000007941 */ /* 0x000fea0003800000 */
.L_x_573:
[----:B------:R-:W-:Y:S05]  /*af30*/  BRA `(.L_x_576) ;  /* 0x0000006800a07947 */ /* 0x000fea0003800000 */
.L_x_572:
[----:B------:R-:W2:Y:S01]  /*af40*/  LDL R24, [R1+0x68] ;  /* 0x0000680001187983 */ /* 0x000ea20000100800 */
[----:B-----5:R-:W-:Y:S01]  /*af50*/  SHF.R.S32.HI R0, RZ, 0x1f, R147 ;  /* 0x0000001fff007819 */ /* 0x020fe20000011493 */
[----:B------:R-:W-:Y:S01]  /*af60*/  ULDC.64 UR4, c[0x0][0x3d8] ;  /* 0x0000f60000047ab9 */ /* 0x000fe20000000a00 */
[----:B------:R-:W-:Y:S01]  /*af70*/  ULDC.64 UR6, c[0x0][0x3e8] ;  /* 0x0000fa0000067ab9 */ /* 0x000fe20000000a00 */
[----:B------:R-:W-:Y:S01]  /*af80*/  IMAD.WIDE.U32 R4, R147, UR4, RZ ;  /* 0x0000000493047c25 */ /* 0x000fe2000f8e00ff */
[----:B------:R-:W-:Y:S02]  /*af90*/  SHF.R.S32.HI R10, RZ, 0x1f, R22 ;  /* 0x0000001fff0a7819 */ /* 0x000fe40000011416 */
[----:B------:R-:W-:Y:S01]  /*afa0*/  SHF.R.S32.HI R12, RZ, 0x1f, R212 ;  /* 0x0000001fff0c7819 */ /* 0x000fe200000114d4 */
[C---:B------:R-:W-:Y:S02]  /*afb0*/  IMAD R6, R0.reuse, UR4, RZ ;  /* 0x0000000400067c24 */ /* 0x040fe4000f8e02ff */
[----:B------:R-:W-:-:S02]  /*afc0*/  IMAD R0, R0, UR6, RZ ;  /* 0x0000000600007c24 */ /* 0x000fc4000f8e02ff */
[C---:B------:R-:W-:Y:S01]  /*afd0*/  IMAD R9, R147.reuse, UR5, R6 ;  /* 0x0000000593097c24 */ /* 0x040fe2000f8e0206 */
[----:B------:R-:W-:Y:S01]  /*afe0*/  ULDC.64 UR4, c[0x0][0x3c8] ;  /* 0x0000f20000047ab9 */ /* 0x000fe20000000a00 */
[----:B------:R-:W-:Y:S01]  /*aff0*/  IMAD R31, R147, UR7, R0 ;  /* 0x00000007931f7c24 */ /* 0x000fe2000f8e0200 */
[----:B------:R-:W-:Y:S01]  /*b000*/  IADD3 R0, P0, R22, R4, RZ ;  /* 0x0000000416007210 */ /* 0x000fe20007f1e0ff */
[----:B------:R-:W-:Y:S01]  /*b010*/  IMAD.IADD R9, R9, 0x1, R5 ;  /* 0x0000000109097824 */ /* 0x000fe200078e0205 */
[----:B------:R-:W-:Y:S01]  /*b020*/  LEA R28, P1, R4, UR4, 0x1 ;  /* 0x00000004041c7c11 */ /* 0x000fe2000f8208ff */
[----:B------:R-:W-:Y:S01]  /*b030*/  IMAD.WIDE.U32 R6, R147, UR6, RZ ;  /* 0x0000000693067c25 */ /* 0x000fe2000f8e00ff */
[----:B------:R-:W-:Y:S01]  /*b040*/  LEA R26, P2, R0, UR4, 0x1 ;  /* 0x00000004001a7c11 */ /* 0x000fe2000f8408ff */
[----:B------:R-:W-:Y:S01]  /*b050*/  ULDC.64 UR6, c[0x0][0x3e0] ;  /* 0x0000f80000067ab9 */ /* 0x000fe20000000a00 */
[----:B------:R-:W-:Y:S01]  /*b060*/  IADD3.X R3, R10, R9, RZ, P0, !PT ;  /* 0x000000090a037210 */ /* 0x000fe200007fe4ff */
[----:B------:R-:W-:Y:S01]  /*b070*/  IMAD.IADD R31, R31, 0x1, R7 ;  /* 0x000000011f1f7824 */ /* 0x000fe200078e0207 */
[----:B------:R-:W-:-:S02]  /*b080*/  LEA.HI.X R29, R4, UR5, R9, 0x1, P1 ;  /* 0x00000005041d7c11 */ /* 0x000fc400088f0c09 */
[----:B------:R-:W-:Y:S02]  /*b090*/  IADD3 R5, P0, R212, R4, RZ ;  /* 0x00000004d4057210 */ /* 0x000fe40007f1e0ff */
[----:B------:R-:W-:Y:S02]  /*b0a0*/  LEA.HI.X R27, R0, UR5, R3, 0x1, P2 ;  /* 0x00000005001b7c11 */ /* 0x000fe400090f0c03 */
[-C--:B------:R-:W-:Y:S01]  /*b0b0*/  IADD3 R8, P4, R22, R6.reuse, RZ ;  /* 0x0000000616087210 */ /* 0x080fe20007f9e0ff */
[----:B------:R-:W-:Y:S01]  /*b0c0*/  IMAD.X R4, R12, 0x1, R9, P0 ;  /* 0x000000010c047824 */ /* 0x000fe200000e0609 */
[----:B------:R-:W-:Y:S02]  /*b0d0*/  IADD3 R0, P5, R212, R6, RZ ;  /* 0x00000006d4007210 */ /* 0x000fe40007fbe0ff */
[----:B------:R-:W-:Y:S02]  /*b0e0*/  IADD3.X R7, R10, R31, RZ, P4, !PT ;  /* 0x0000001f0a077210 */ /* 0x000fe400027fe4ff */
[----:B------:R-:W-:-:S02]  /*b0f0*/  LEA R32, P2, R8, UR6, 0x1 ;  /* 0x0000000608207c11 */ /* 0x000fc4000f8408ff */
[C---:B------:R-:W-:Y:S02]  /*b100*/  LEA R34, P3, R5.reuse, UR4, 0x1 ;  /* 0x0000000405227c11 */ /* 0x040fe4000f8608ff */
[----:B------:R-:W-:Y:S02]  /*b110*/  LEA R36, P4, R0, UR6, 0x1 ;  /* 0x0000000600247c11 */ /* 0x000fe4000f8808ff */
[----:B------:R-:W-:Y:S02]  /*b120*/  IADD3.X R3, R12, R31, RZ, P5, !PT ;  /* 0x0000001f0c037210 */ /* 0x000fe40002ffe4ff */
[----:B------:R-:W-:Y:S02]  /*b130*/  LEA R30, P0, R6, UR6, 0x1 ;  /* 0x00000006061e7c11 */ /* 0x000fe4000f8008ff */
[----:B------:R-:W-:Y:S02]  /*b140*/  LEA.HI.X R33, R8, UR7, R7, 0x1, P2 ;  /* 0x0000000708217c11 */ /* 0x000fe400090f0c07 */
[----:B------:R-:W-:-:S02]  /*b150*/  LEA.HI.X R35, R5, UR5, R4, 0x1, P3 ;  /* 0x0000000505237c11 */ /* 0x000fc400098f0c04 */
[----:B------:R-:W-:Y:S02]  /*b160*/  LEA.HI.X R37, R0, UR7, R3, 0x1, P4 ;  /* 0x0000000700257c11 */ /* 0x000fe4000a0f0c03 */
[----:B------:R-:W-:Y:S02]  /*b170*/  LEA.HI.X R31, R6, UR7, R31, 0x1, P0 ;  /* 0x00000007061f7c11 */ /* 0x000fe400080f0c1f */
[----:B--2---:R-:W-:-:S13]  /*b180*/  R2UR UR8, R24 ;  /* 0x00000000180872ca */ /* 0x004fda00000e0000 */
[----:B------:R-:W-:-:S06]  /*b190*/  ULOP3.LUT UP0, URZ, UR8, 0x3ff, URZ, 0xc0, !UPT ;  /* 0x000003ff083f7892 */ /* 0x000fcc000f80c03f */
[----:B------:R-:W-:-:S13]  /*b1a0*/  PLOP3.LUT P1, PT, PT, PT, UP0, 0x80, 0x0 ;  /* 0x000000000000781c */ /* 0x000fda0003f2f008 */
        /* <DEDUP_REMOVED lines=16> */
[----:B-1----:R-:W-:Y:S05]  /*b2b0*/  CALL.ABS.NOINC R14 ;  /* 0x000000000e007343 */ /* 0x002fea0003c00000 */
.L_x_577:
[----:B------:R-:W-:Y:S01]  /*b2c0*/  ULDC.U8 UR4, c[0x0][0x3f0] ;  /* 0x0000fc0000047ab9 */ /* 0x000fe20000000000 */
[----:B------:R-:W-:Y:S01]  /*b2d0*/  R2UR UR5, R24 ;  /* 0x00000000180572ca */ /* 0x000fe200000e0000 */
[----:B------:R-:W-:Y:S01]  /*b2e0*/  IMAD R0, R149, -0x80, R151 ;  /* 0xffffff8095007824 */ /* 0x000fe200078e0297 */
[----:B------:R-:W-:Y:S01]  /*b2f0*/  ISETP.NE.AND P0, PT, RZ, UR4, PT ;  /* 0x00000004ff007c0c */ /* 0x000fe2000bf05270 */
[----:B------:R-:W-:Y:S03]  /*b300*/  BSSY B0, `(.L_x_578) ;  /* 0x0000663000007945 */ /* 0x000fe60003800000 */
[----:B------:R-:W-:-:S07]  /*b310*/  VIMNMX R0, R0, 0x80, PT ;  /* 0x0000008000007848 */ /* 0x000fce0003fe0100 */
[----:B------:R-:W-:Y:S02]  /*b320*/  LEA R3, R235, UR5, 0x1 ;  /* 0x00000005eb037c11 */ /* 0x000fe4000f8e08ff */
[----:B------:R-:W-:Y:S05]  /*b330*/  @!P0 BRA `(.L_x_579) ;  /* 0x0000003000388947 */ /* 0x000fea0003800000 */
        /* <DEDUP_REMOVED lines=10> */
[----:B------:R-:W-:Y:S06]  /*b3e0*/  @P0 BRA `(.L_x_581) ;  /* 0x0000000000580947 */ /* 0x000fec0003800000 */
[----:B------:R-:W-:Y:S01]  /*b3f0*/  ULDC UR4, c[0x0][0x3d4] ;  /* 0x0000f50000047ab9 */ /* 0x000fe20000000800 */
[----:B------:R-:W-:Y:S02]  /*b400*/  CS2R R10, SRZ ;  /* 0x00000000000a7805 */ /* 0x000fe4000001ff00 */
[----:B------:R-:W-:Y:S02]  /*b410*/  ISETP.GE.AND P1, PT, R22, UR4, PT ;  /* 0x0000000416007c0c */ /* 0x000fe4000bf26270 */
[----:B------:R-:W-:Y:S02]  /*b420*/  CS2R R8, SRZ ;  /* 0x0000000000087805 */ /* 0x000fe4000001ff00 */
[----:B------:R-:W-:Y:S02]  /*b430*/  ISETP.GE.AND P2, PT, R215, UR4, PT ;  /* 0x00000004d7007c0c */ /* 0x000fe4000bf46270 */
[----:B------:R-:W-:Y:S02]  /*b440*/  CS2R R6, SRZ ;  /* 0x0000000000067805 */ /* 0x000fe4000001ff00 */
[----:B------:R-:W-:-:S02]  /*b450*/  ISETP.GE.AND P3, PT, R214, UR4, PT ;  /* 0x00000004d6007c0c */ /* 0x000fc4000bf66270 */
[----:B------:R-:W-:Y:S02]  /*b460*/  CS2R R4, SRZ ;  /* 0x0000000000047805 */ /* 0x000fe4000001ff00 */
[----:B------:R-:W-:Y:S02]  /*b470*/  ISETP.GE.AND P4, PT, R216, UR4, PT ;  /* 0x00000004d8007c0c */ /* 0x000fe4000bf86270 */
[----:B------:R-:W-:Y:S02]  /*b480*/  CS2R R24, SRZ ;  /* 0x0000000000187805 */ /* 0x000fe4000001ff00 */
[----:B------:R-:W-:Y:S02]  /*b490*/  CS2R R14, SRZ ;  /* 0x00000000000e7805 */ /* 0x000fe4000001ff00 */
[----:B------:R-:W-:Y:S02]  /*b4a0*/  CS2R R12, SRZ ;  /* 0x00000000000c7805 */ /* 0x000fe4000001ff00 */
[----:B------:R-:W-:Y:S01]  /*b4b0*/  CS2R R20, SRZ ;  /* 0x0000000000147805 */ /* 0x000fe2000001ff00 */
[----:B------:R-:W-:-:S02]  /*b4c0*/  ULDC.64 UR6, c[0x0][0x208] ;  /* 0x0000820000067ab9 */ /* 0x000fc40000000a00 */
[----:B------:R0:W5:Y:S04]  /*b4d0*/  @!P1 LDG.E.64 R10, desc[UR6][R26.64] ;  /* 0x000000061a0a9981 */ /* 0x000168000c1e1b00 */
[----:B------:R0:W5:Y:S04]  /*b4e0*/  @!P2 LDG.E.64 R8, desc[UR6][R26.64+0x40] ;  /* 0x000040061a08a981 */ /* 0x000168000c1e1b00 */
[----:B------:R0:W5:Y:S04]  /*b4f0*/  @!P3 LDG.E.64 R6, desc[UR6][R26.64+0x80] ;  /* 0x000080061a06b981 */ /* 0x000168000c1e1b00 */
[----:B------:R0:W5:Y:S04]  /*b500*/  @!P4 LDG.E.64 R4, desc[UR6][R26.64+0xc0] ;  /* 0x0000c0061a04c981 */ /* 0x000168000c1e1b00 */
[----:B------:R0:W5:Y:S04]  /*b510*/  @!P1 LDG.E.64 R24, desc[UR6][R32.64] ;  /* 0x0000000620189981 */ /* 0x000168000c1e1b00 */
[----:B------:R0:W5:Y:S04]  /*b520*/  @!P2 LDG.E.64 R14, desc[UR6][R32.64+0x40] ;  /* 0x00004006200ea981 */ /* 0x000168000c1e1b00 */
[----:B------:R0:W5:Y:S04]  /*b530*/  @!P3 LDG.E.64 R12, desc[UR6][R32.64+0x80] ;  /* 0x00008006200cb981 */ /* 0x000168000c1e1b00 */
[----:B------:R0:W5:Y:S02]  /*b540*/  @!P4 LDG.E.64 R20, desc[UR6][R32.64+0xc0] ;  /* 0x0000c0062014c981 */ /* 0x000164000c1e1b00 */
.L_x_581:
[----:B------:R-:W-:Y:S05]  /*b550*/  BSYNC B1 ;  /* 0x0000000000017941 */ /* 0x000fea0003800000 */
.L_x_580:
[----:B------:R-:W2:Y:S01]  /*b560*/  LDL R52, [R1+0x60] ;  /* 0x0000600001347983 */ /* 0x000ea20000100800 */
[----:B------:R-:W-:Y:S01]  /*b570*/  UMOV UR4, 0xffffffff ;  /* 0xffffffff00047882 */ /* 0x000fe20000000000 */
[----:B0----5:R-:W-:Y:S01]  /*b580*/  MOV R32, R8 ;  /* 0x0000000800207202 */ /* 0x021fe20000000f00 */
[--C-:B------:R-:W-:Y:S01]  /*b590*/  IMAD.MOV.U32 R33, RZ, RZ, R9.reuse ;  /* 0x000000ffff217224 */ /* 0x100fe200078e0009 */
[----:B------:R-:W-:Y:S01]  /*b5a0*/  SHF.R.U64 R40, R8, 0x10, R9 ;  /* 0x0000001008287819 */ /* 0x000fe20000001209 */
[----:B------:R-:W-:Y:S01]  /*b5b0*/  IMAD.MOV.U32 R37, RZ, RZ, R25 ;  /* 0x000000ffff257224 */ /* 0x000fe200078e0019 */
[----:B------:R-:W-:Y:S01]  /*b5c0*/  SHF.R.U32.HI R41, RZ, 0x10, R9 ;  /* 0x00000010ff297819 */ /* 0x000fe20000011609 */
[----:B------:R-:W-:Y:S01]  /*b5d0*/  IMAD.MOV.U32 R27, RZ, RZ, R11 ;  /* 0x000000ffff1b7224 */ /* 0x000fe200078e000b */
[----:B------:R-:W-:Y:S01]  /*b5e0*/  MOV R26, R10 ;  /* 0x0000000a001a7202 */ /* 0x000fe20000000f00 */
[----:B------:R-:W-:Y:S01]  /*b5f0*/  IMAD.MOV.U32 R35, RZ, RZ, R13 ;  /* 0x000000ffff237224 */ /* 0x000fe200078e000d */
[----:B------:R-:W-:Y:S01]  /*b600*/  SHF.R.U64 R38, R10, 0x10, R11 ;  /* 0x000000100a267819 */ /* 0x000fe2000000120b */
[----:B------:R-:W-:Y:S01]  /*b610*/  IMAD.MOV.U32 R10, RZ, RZ, R7 ;  /* 0x000000ffff0a7224 */ /* 0x000fe200078e0007 */
[----:B------:R-:W-:-:S02]  /*b620*/  MOV R9, R6 ;  /* 0x0000000600097202 */ /* 0x000fc40000000f00 */
[----:B------:R-:W-:Y:S01]  /*b630*/  SHF.R.U64 R42, R6, 0x10, R7 ;  /* 0x00000010062a7819 */ /* 0x000fe20000001207 */
[--C-:B------:R-:W-:Y:S01]  /*b640*/  IMAD.MOV.U32 R6, RZ, RZ, R5.reuse ;  /* 0x000000ffff067224 */ /* 0x100fe200078e0005 */
[----:B------:R-:W-:Y:S02]  /*b650*/  MOV R8, R4 ;  /* 0x0000000400087202 */ /* 0x000fe40000000f00 */
[----:B------:R-:W-:Y:S02]  /*b660*/  SHF.R.U64 R44, R4, 0x10, R5 ;  /* 0x00000010042c7819 */ /* 0x000fe40000001205 */
[----:B------:R-:W-:Y:S02]  /*b670*/  MOV R36, R24 ;  /* 0x0000001800247202 */ /* 0x000fe40000000f00 */
[--C-:B------:R-:W-:Y:S02]  /*b680*/  SHF.R.U64 R46, R24, 0x10, R25.reuse ;  /* 0x00000010182e7819 */ /* 0x100fe40000001219 */
[----:B------:R-:W-:Y:S01]  /*b690*/  SHF.R.U32.HI R47, RZ, 0x10, R25 ;  /* 0x00000010ff2f7819 */ /* 0x000fe20000011619 */
[----:B------:R-:W-:Y:S01]  /*b6a0*/  IMAD.MOV.U32 R25, RZ, RZ, R15 ;  /* 0x000000ffff197224 */ /* 0x000fe200078e000f */
[----:B------:R-:W-:-:S02]  /*b6b0*/  SHF.R.U32.HI R39, RZ, 0x10, R11 ;  /* 0x00000010ff277819 */ /* 0x000fc4000001160b */
[----:B------:R-:W-:Y:S02]  /*b6c0*/  SHF.R.U32.HI R43, RZ, 0x10, R7 ;  /* 0x00000010ff2b7819 */ /* 0x000fe40000011607 */
[----:B------:R-:W-:Y:S02]  /*b6d0*/  SHF.R.U32.HI R45, RZ, 0x10, R5 ;  /* 0x00000010ff2d7819 */ /* 0x000fe40000011605 */
[----:B------:R-:W-:Y:S02]  /*b6e0*/  MOV R24, R14 ;  /* 0x0000000e00187202 */ /* 0x000fe40000000f00 */
[--C-:B------:R-:W-:Y:S02]  /*b6f0*/  SHF.R.U64 R48, R14, 0x10, R15.reuse ;  /* 0x000000100e307819 */ /* 0x100fe4000000120f */
[----:B------:R-:W-:Y:S02]  /*b700*/  SHF.R.U32.HI R49, RZ, 0x10, R15 ;  /* 0x00000010ff317819 */ /* 0x000fe4000001160f */
[----:B------:R-:W-:-:S02]  /*b710*/  MOV R34, R12 ;  /* 0x0000000c00227202 */ /* 0x000fc40000000f00 */
[--C-:B------:R-:W-:Y:S02]  /*b720*/  SHF.R.U64 R50, R12, 0x10, R13.reuse ;  /* 0x000000100c327819 */ /* 0x100fe4000000120d */
[----:B------:R-:W-:Y:S02]  /*b730*/  SHF.R.U32.HI R51, RZ, 0x10, R13 ;  /* 0x00000010ff337819 */ /* 0x000fe4000001160d */
[----:B--2---:R-:W-:Y:S01]  /*b740*/  LEA.HI R4, R52, R52, RZ, 0x1 ;  /* 0x0000003434047211 */ /* 0x004fe200078f08ff */
[----:B------:R-:W-:Y:S06]  /*b750*/  BRA.DIV UR4, `(.L_x_582) ;  /* 0x000001aa04407947 */ /* 0x000fec000b800000 */
.L_x_796:
[----:B------:R-:W-:Y:S01]  /*b760*/  UMOV UR4, 0xffffffff ;  /* 0xffffffff00047882 */ /* 0x000fe20000000000 */
[----:B------:R-:W-:Y:S02]  /*b770*/  LOP3.LUT R4, R4, 0xfffffffe, RZ, 0xc0, !PT ;  /* 0xfffffffe04047812 */ /* 0x000fe400078ec0ff */
[----:B------:R-:W-:Y:S05]  /*b780*/  BRA.DIV UR4, `(.L_x_583) ;  /* 0x000001aa045c7947 */ /* 0x000fea000b800000 */
.L_x_799:
[----:B------:R-:W-:Y:S01]  /*b790*/  UMOV UR4, 0xffffffff ;  /* 0xffffffff00047882 */ /* 0x000fe20000000000 */
[----:B------:R-:W-:Y:S02]  /*b7a0*/  IADD3 R4, R52, -R4, RZ ;  /* 0x8000000434047210 */ /* 0x000fe40007ffe0ff */
[----:B------:R-:W-:Y:S05]  /*b7b0*/  BRA.DIV UR4, `(.L_x_584) ;  /* 0x000001aa04787947 */ /* 0x000fea000b800000 */
.L_x_802:
[----:B------:R-:W-:Y:S01]  /*b7c0*/  UMOV UR4, 0xffffffff ;  /* 0xffffffff00047882 */ /* 0x000fe20000000000 */
[----:B------:R-:W-:Y:S02]  /*b7d0*/  SHF.L.U32 R5, R4, 0x1f, RZ ;  /* 0x0000001f04057819 */ /* 0x000fe400000006ff */
[----:B------:R-:W-:Y:S05]  /*b7e0*/  BRA.DIV UR4, `(.L_x_585) ;  /* 0x000001aa04947947 */ /* 0x000fea000b800000 */
.L_x_805:
[----:B------:R-:W0:Y:S01]  /*b7f0*/  SYNCS.PHASECHK.TRANS64.TRYWAIT P1, [R16+URZ+0x38800], R5 ;  /* 0x03880005100075a7 */ /* 0x000e22000802017f */
[----:B------:R-:W-:Y:S01]  /*b800*/  IMAD.MOV.U32 R4, RZ, RZ, R20 ;  /* 0x000000ffff047224 */ /* 0x000fe200078e0014 */
[----:B------:R-:W-:Y:S01]  /*b810*/  MOV R7, R21 ;  /* 0x0000001500077202 */ /* 0x000fe20000000f00 */
[----:B------:R-:W-:Y:S01]  /*b820*/  BSSY B1, `(.L_x_586) ;  /* 0x0000013000017945 */ /* 0x000fe20003800000 */
[--C-:B------:R-:W-:Y:S02]  /*b830*/  SHF.R.U64 R11, R20, 0x10, R21.reuse ;  /* 0x00000010140b7819 */ /* 0x100fe40000001215 */
[----:B------:R-:W-:Y:S02]  /*b840*/  SHF.R.U32.HI R30, RZ, 0x10, R21 ;  /* 0x00000010ff1e7819 */ /* 0x000fe40000011615 */
[----:B------:R-:W-:Y:S02]  /*b850*/  PRMT R26, R26, 0x5410, R27 ;  /* 0x000054101a1a7816 */ /* 0x000fe4000000001b */
[----:B------:R-:W-:-:S02]  /*b860*/  PRMT R12, R9, 0x5410, R10 ;  /* 0x00005410090c7816 */ /* 0x000fc4000000000a */
[----:B------:R-:W-:Y:S02]  /*b870*/  PRMT R24, R24, 0x5410, R25 ;  /* 0x0000541018187816 */ /* 0x000fe40000000019 */
[----:B------:R-:W-:Y:S02]  /*b880*/  PRMT R27, R38, 0x5410, R39 ;  /* 0x00005410261b7816 */ /* 0x000fe40000000027 */
[----:B------:R-:W-:Y:S02]  /*b890*/  PRMT R20, R32, 0x5410, R33 ;  /* 0x0000541020147816 */ /* 0x000fe40000000021 */
[----:B------:R-:W-:Y:S02]  /*b8a0*/  PRMT R21, R40, 0x5410, R41 ;  /* 0x0000541028157816 */ /* 0x000fe40000000029 */
        /* <DEDUP_REMOVED lines=8> */
[----:B------:R-:W-:Y:S01]  /*b930*/  PRMT R10, R4, 0x5410, R7 ;  /* 0x00005410040a7816 */ /* 0x000fe20000000007 */
[----:B0-----:R-:W-:Y:S06]  /*b940*/  @!P1 BRA `(.L_x_587) ;  /* 0x000001a800649947 */ /* 0x001fec0003800000 */
.L_x_806:
[----:B------:R-:W-:Y:S05]  /*b950*/  BSYNC B1 ;  /* 0x0000000000017941 */ /* 0x000fea0003800000 */
.L_x_586:
[----:B------:R-:W-:Y:S01]  /*b960*/  BSSY B1, `(.L_x_588) ;  /* 0x00000aa000017945 */ /* 0x000fe20003800000 */
[----:B------:R-:W-:-:S03]  /*b970*/  PRMT R11, R11, 0x5410, R30 ;  /* 0x000054100b0b7816 */ /* 0x000fc6000000001e */
[----:B------:R-:W-:Y:S05]  /*b980*/  @P0 BRA `(.L_x_589) ;  /* 0x00000008009c0947 */ /* 0x000fea0003800000 */
[----:B0-----:R-:W0:Y:S01]  /*b990*/  LDC R5, c[0x0][0x3d4] ;  /* 0x0000f500ff057b82 */ /* 0x001e220000000800 */
[----:B------:R-:W-:Y:S01]  /*b9a0*/  BSSY B2, `(.L_x_590) ;  /* 0x000002c000027945 */ /* 0x000fe20003800000 */
[-C--:B0-----:R-:W-:Y:S02]  /*b9b0*/  ISETP.GE.AND P0, PT, R22, R5.reuse, PT ;  /* 0x000000051600720c */ /* 0x081fe40003f06270 */
[-C--:B------:R-:W-:Y:S02]  /*b9c0*/  ISETP.GE.AND P1, PT, R215, R5.reuse, PT ;  /* 0x00000005d700720c */ /* 0x080fe40003f26270 */
[-C--:B------:R-:W-:Y:S02]  /*b9d0*/  ISETP.GE.AND P2, PT, R214, R5.reuse, PT ;  /* 0x00000005d600720c */ /* 0x080fe40003f46270 */
[----:B------:R-:W-:-:S07]  /*b9e0*/  ISETP.GE.AND P3, PT, R216, R5, PT ;  /* 0x00000005d800720c */ /* 0x000fce0003f66270 */
[----:B------:R-:W-:Y:S06]  /*b9f0*/  @P0 BRA `(.L_x_591) ;  /* 0x0000000000980947 */ /* 0x000fec0003800000 */
[----:B------:R-:W0:Y:S01]  /*ba00*/  LDS.128 R4, [R3] ;  /* 0x0000000003047984 */ /* 0x000e220000000c00 */
[----:B------:R-:W-:Y:S02]  /*ba10*/  HADD2.F32 R37, -RZ, R28.H0_H0 ;  /* 0x2000001cff257230 */ /* 0x000fe40000004100 */
[----:B------:R-:W-:Y:S02]  /*ba20*/  HADD2.F32 R35, -RZ, R26.H0_H0 ;  /* 0x2000001aff237230 */ /* 0x000fe40000004100 */
[----:B------:R-:W-:Y:S02]  /*ba30*/  HADD2.F32 R34, -RZ, R27.H0_H0 ;  /* 0x2000001bff227230 */ /* 0x000fe40000004100 */
[----:B------:R-:W-:Y:S02]  /*ba40*/  HADD2.F32 R36, -RZ, R29.H0_H0 ;  /* 0x2000001dff247230 */ /* 0x000fe40000004100 */
[--C-:B0-----:R-:W-:Y:S02]  /*ba50*/  HADD2.F32 R30, -RZ, R4.reuse.H0_H0 ;  /* 0x20000004ff1e7230 */ /* 0x101fe40000004100 */
[----:B------:R-:W-:-:S02]  /*ba60*/  HADD2.F32 R4, -RZ, R4.H1_H1 ;  /* 0x30000004ff047230 */ /* 0x000fc40000004100 */
[--C-:B------:R-:W-:Y:S02]  /*ba70*/  HADD2.F32 R31, -RZ, R5.reuse.H0_H0 ;  /* 0x20000005ff1f7230 */ /* 0x100fe40000004100 */
[----:B------:R-:W-:Y:S02]  /*ba80*/  HADD2.F32 R5, -RZ, R5.H1_H1 ;  /* 0x30000005ff057230 */ /* 0x000fe40000004100 */
[C---:B------:R-:W-:Y:S01]  /*ba90*/  FMUL.FTZ R39, R4.reuse, R37 ;  /* 0x0000002504277220 */ /* 0x040fe20000410000 */
[-C--:B------:R-:W-:Y:S01]  /*baa0*/  FMUL.FTZ R4, R4, R35.reuse ;  /* 0x0000002304047220 */ /* 0x080fe20000410000 */
[--C-:B------:R-:W-:Y:S02]  /*bab0*/  HADD2.F32 R32, -RZ, R6.reuse.H0_H0 ;  /* 0x20000006ff207230 */ /* 0x100fe40000004100 */
[----:B------:R-:W-:Y:S02]  /*bac0*/  HADD2.F32 R33, -RZ, R7.H0_H0 ;  /* 0x20000007ff217230 */ /* 0x000fe40000004100 */
[C---:B------:R-:W-:Y:S01]  /*bad0*/  FMUL.FTZ R40, R5.reuse, R36 ;  /* 0x0000002405287220 */ /* 0x040fe20000410000 */
[C---:B------:R-:W-:Y:S01]  /*bae0*/  FFMA.FTZ R39, R30.reuse, R35, -R39 ;  /* 0x000000231e277223 */ /* 0x040fe20000010827 */
[----:B------:R-:W-:Y:S01]  /*baf0*/  FFMA.FTZ R38, R30, R37, R4 ;  /* 0x000000251e267223 */ /* 0x000fe20000010004 */
[----:B------:R-:W-:Y:S01]  /*bb00*/  FMUL.FTZ R42, R5, R34 ;  /* 0x00000022052a7220 */ /* 0x000fe20000410000 */
[----:B------:R-:W-:-:S02]  /*bb10*/  HADD2.F32 R6, -RZ, R6.H1_H1 ;  /* 0x30000006ff067230 */ /* 0x000fc40000004100 */
[C---:B------:R-:W-:Y:S01]  /*bb20*/  FFMA.FTZ R40, R31.reuse, R34, -R40 ;  /* 0x000000221f287223 */ /* 0x040fe20000010828 */
[----:B------:R-:W-:Y:S02]  /*bb30*/  HADD2.F32 R7, -RZ, R7.H1_H1 ;  /* 0x30000007ff077230 */ /* 0x000fe40000004100 */
[----:B------:R-:W-:Y:S01]  /*bb40*/  FFMA.FTZ R31, R31, R36, R42 ;  /* 0x000000241f1f7223 */ /* 0x000fe2000001002a */
[----:B------:R-:W-:Y:S02]  /*bb50*/  HADD2.F32 R35, -RZ, R28.H1_H1 ;  /* 0x3000001cff237230 */ /* 0x000fe40000004100 */
[----:B------:R-:W-:Y:S02]  /*bb60*/  HADD2.F32 R5, -RZ, R26.H1_H1 ;  /* 0x3000001aff057230 */ /* 0x000fe40000004100 */
[----:B------:R-:W-:Y:S02]  /*bb70*/  HADD2.F32 R30, -RZ, R29.H1_H1 ;  /* 0x3000001dff1e7230 */ /* 0x000fe40000004100 */
[----:B------:R-:W-:Y:S01]  /*bb80*/  FMUL.FTZ R37, R6, R35 ;  /* 0x0000002306257220 */ /* 0x000fe20000410000 */
[----:B------:R-:W-:-:S02]  /*bb90*/  HADD2.F32 R4, -RZ, R27.H1_H1 ;  /* 0x3000001bff047230 */ /* 0x000fc40000004100 */
[-C--:B------:R-:W-:Y:S01]  /*bba0*/  FMUL.FTZ R34, R6, R5.reuse ;  /* 0x0000000506227220 */ /* 0x080fe20000410000 */
[C---:B------:R-:W-:Y:S01]  /*bbb0*/  FMUL.FTZ R36, R7.reuse, R30 ;  /* 0x0000001e07247220 */ /* 0x040fe20000410000 */
[C---:B------:R-:W-:Y:S01]  /*bbc0*/  FFMA.FTZ R6, R32.reuse, R5, -R37 ;  /* 0x0000000520067223 */ /* 0x040fe20000010825 */
[-C--:B------:R-:W-:Y:S01]  /*bbd0*/  FMUL.FTZ R41, R7, R4.reuse ;  /* 0x0000000407297220 */ /* 0x080fe20000410000 */
[----:B------:R-:W-:Y:S01]  /*bbe0*/  FFMA.FTZ R35, R32, R35, R34 ;  /* 0x0000002320237223 */ /* 0x000fe20000010022 */
[C---:B------:R-:W-:Y:S01]  /*bbf0*/  FFMA.FTZ R7, R33.reuse, R4, -R36 ;  /* 0x0000000421077223 */ /* 0x040fe20000010824 */
[----:B------:R-:W-:Y:S01]  /*bc00*/  F2FP.F16.F32.PACK_AB R4, R38, R39 ;  /* 0x000000272604723e */ /* 0x000fe200000000ff */
[----:B------:R-:W-:Y:S01]  /*bc10*/  FFMA.FTZ R30, R33, R30, R41 ;  /* 0x0000001e211e7223 */ /* 0x000fe20000010029 */
[----:B------:R-:W-:Y:S02]  /*bc20*/  F2FP.F16.F32.PACK_AB R5, R31, R40 ;  /* 0x000000281f05723e */ /* 0x000fe400000000ff */
[----:B------:R-:W-:-:S02]  /*bc30*/  F2FP.F16.F32.PACK_AB R6, R35, R6 ;  /* 0x000000062306723e */ /* 0x000fc400000000ff */
[----:B------:R-:W-:-:S05]  /*bc40*/  F2FP.F16.F32.PACK_AB R7, R30, R7 ;  /* 0x000000071e07723e */ /* 0x000fca00000000ff */
[----:B------:R0:W-:Y:S02]  /*bc50*/  STS.128 [R3], R4 ;  /* 0x0000000403007388 */ /* 0x0001e40000000c00 */
.L_x_591:
[----:B------:R-:W-:Y:S05]  /*bc60*/  BSYNC B2 ;  /* 0x0000000000027941 */ /* 0x000fea0003800000 */
.L_x_590:
[----:B------:R-:W-:Y:S04]  /*bc70*/  BSSY B2, `(.L_x_592) ;  /* 0x0000028000027945 */ /* 0x000fe80003800000 */
[----:B------:R-:W-:Y:S05]  /*bc80*/  @P1 BRA `(.L_x_593) ;  /* 0x0000000000981947 */ /* 0x000fea0003800000 */
[----:B0-----:R-:W0:Y:S01]  /*bc90*/  LDS.128 R4, [R3+0x4000] ;  /* 0x0040000003047984 */ /* 0x001e220000000c00 */
        /* <DEDUP_REMOVED lines=36> */
[----:B------:R1:W-:Y:S02]  /*bee0*/  STS.128 [R3+0x4000], R4 ;  /* 0x0040000403007388 */ /* 0x0003e40000000c00 */
.L_x_593:
[----:B------:R-:W-:Y:S05]  /*bef0*/  BSYNC B2 ;  /* 0x0000000000027941 */ /* 0x000fea0003800000 */
.L_x_592:
[----:B------:R-:W-:Y:S04]  /*bf00*/  BSSY B2, `(.L_x_594) ;  /* 0x0000028000027945 */ /* 0x000fe80003800000 */
[----:B------:R-:W-:Y:S05]  /*bf10*/  @P2 BRA `(.L_x_595) ;  /* 0x0000000000982947 */ /* 0x000fea0003800000 */
[----:B01----:R-:W0:Y:S01]  /*bf20*/  LDS.128 R4, [R3+0x8000] ;  /* 0x0080000003047984 */ /* 0x003e220000000c00 */
        /* <DEDUP_REMOVED lines=37> */
.L_x_595:
[----:B------:R-:W-:Y:S05]  /*c180*/  BSYNC B2 ;  /* 0x0000000000027941 */ /* 0x000fea0003800000 */
.L_x_594:
[----:B------:R-:W-:Y:S05]  /*c190*/  @P3 BRA `(.L_x_589) ;  /* 0x0000000000983947 */ /* 0x000fea0003800000 */
[----:B012---:R-:W0:Y:S01]  /*c1a0*/  LDS.128 R4, [R3+0xc000] ;  /* 0x00c0000003047984 */ /* 0x007e220000000c00 */
        /* <DEDUP_REMOVED lines=37> */
.L_x_589:
[----:B------:R-:W-:Y:S05]  /*c400*/  BSYNC B1 ;  /* 0x0000000000017941 */ /* 0x000fea0003800000 */
.L_x_588:
[----:B------:R-:W-:Y:S01]  /*c410*/  ISETP.GE.AND P0, PT, R217, R0, PT ;  /* 0x00000000d900720c */ /* 0x000fe20003f06270 */
[----:B------:R-:W-:-:S12]  /*c420*/  BSSY B1, `(.L_x_596) ;  /* 0x00000a9000017945 */ /* 0x000fd80003800000 */
[----:B------:R-:W-:Y:S05]  /*c430*/  @P0 BRA `(.L_x_597) ;  /* 0x00000008009c0947 */ /* 0x000fea0003800000 */
[----:B0123--:R-:W0:Y:S01]  /*c440*/  LDC R5, c[0x0][0x3d4] ;  /* 0x0000f500ff057b82 */ /* 0x00fe220000000800 */
[----:B------:R-:W-:Y:S01]  /*c450*/  BSSY B2, `(.L_x_598) ;  /* 0x000002c000027945 */ /* 0x000fe20003800000 */
[-C--:B0-----:R-:W-:Y:S02]  /*c460*/  ISETP.GE.AND P0, PT, R22, R5.reuse, PT ;  /* 0x000000051600720c */ /* 0x081fe40003f06270 */
[-C--:B------:R-:W-:Y:S02]  /*c470*/  ISETP.GE.AND P1, PT, R215, R5.reuse, PT ;  /* 0x00000005d700720c */ /* 0x080fe40003f26270 */
[-C--:B------:R-:W-:Y:S02]  /*c480*/  ISETP.GE.AND P2, PT, R214, R5.reuse, PT ;  /* 0x00000005d600720c */ /* 0x080fe40003f46270 */
[----:B------:R-:W-:-:S07]  /*c490*/  ISETP.GE.AND P3, PT, R216, R5, PT ;  /* 0x00000005d800720c */ /* 0x000fce0003f66270 */
[----:B------:R-:W-:Y:S06]  /*c4a0*/  @P0 BRA `(.L_x_599) ;  /* 0x0000000000980947 */ /* 0x000fec0003800000 */
[----:B------:R-:W0:Y:S01]  /*c4b0*/  LDS.128 R4, [R3+0x1000] ;  /* 0x0010000003047984 */ /* 0x000e220000000c00 */
[----:B------:R-:W-:Y:S02]  /*c4c0*/  HADD2.F32 R36, -RZ, R26.H0_H0 ;  /* 0x2000001aff247230 */ /* 0x000fe40000004100 */
[--C-:B------:R-:W-:Y:S02]  /*c4d0*/  HADD2.F32 R38, -RZ, R28.reuse.H0_H0 ;  /* 0x2000001cff267230 */ /* 0x100fe40000004100 */
[----:B------:R-:W-:Y:S02]  /*c4e0*/  HADD2.F32 R41, -RZ, R29.H0_H0 ;  /* 0x2000001dff297230 */ /* 0x000fe40000004100 */
[----:B------:R-:W-:Y:S02]  /*c4f0*/  HADD2.F32 R39, -RZ, R27.H0_H0 ;  /* 0x2000001bff277230 */ /* 0x000fe40000004100 */
[----:B------:R-:W-:Y:S02]  /*c500*/  HADD2.F32 R40, -RZ, R28.H1_H1 ;  /* 0x3000001cff287230 */ /* 0x000fe40000004100 */
[----:B------:R-:W-:-:S02]  /*c510*/  HADD2.F32 R43, -RZ, R29.H1_H1 ;  /* 0x3000001dff2b7230 */ /* 0x000fc40000004100 */
[--C-:B0-----:R-:W-:Y:S02]  /*c520*/  HADD2.F32 R30, -RZ, R4.reuse.H0_H0 ;  /* 0x20000004ff1e7230 */ /* 0x101fe40000004100 */
[----:B------:R-:W-:Y:S02]  /*c530*/  HADD2.F32 R4, -RZ, R4.H1_H1 ;  /* 0x30000004ff047230 */ /* 0x000fe40000004100 */
[--C-:B------:R-:W-:Y:S02]  /*c540*/  HADD2.F32 R31, -RZ, R5.reuse.H0_H0 ;  /* 0x20000005ff1f7230 */ /* 0x100fe40000004100 */
[----:B------:R-:W-:Y:S02]  /*c550*/  HADD2.F32 R5, -RZ, R5.H1_H1 ;  /* 0x30000005ff057230 */ /* 0x000fe40000004100 */
[-C--:B------:R-:W-:Y:S01]  /*c560*/  FMUL.FTZ R35, R38, R4.reuse ;  /* 0x0000000426237220 */ /* 0x080fe20000410000 */
[----:B------:R-:W-:Y:S01]  /*c570*/  FMUL.FTZ R37, R36, R4 ;  /* 0x0000000424257220 */ /* 0x000fe20000410000 */
[----:B------:R-:W-:-:S02]  /*c580*/  HADD2.F32 R32, -RZ, R6.H0_H0 ;  /* 0x20000006ff207230 */ /* 0x000fc40000004100 */
[-C--:B------:R-:W-:Y:S01]  /*c590*/  FMUL.FTZ R34, R41, R5.reuse ;  /* 0x0000000529227220 */ /* 0x080fe20000410000 */
[-C--:B------:R-:W-:Y:S01]  /*c5a0*/  FFMA.FTZ R4, R36, R30.reuse, -R35 ;  /* 0x0000001e24047223 */ /* 0x080fe20000010823 */
[----:B------:R-:W-:Y:S01]  /*c5b0*/  FFMA.FTZ R37, R38, R30, R37 ;  /* 0x0000001e26257223 */ /* 0x000fe20000010025 */
[C---:B------:R-:W-:Y:S01]  /*c5c0*/  FMUL.FTZ R30, R39.reuse, R5 ;  /* 0x00000005271e7220 */ /* 0x040fe20000410000 */
[--C-:B------:R-:W-:Y:S02]  /*c5d0*/  HADD2.F32 R33, -RZ, R7.reuse.H0_H0 ;  /* 0x20000007ff217230 */ /* 0x100fe40000004100 */
[-C--:B------:R-:W-:Y:S01]  /*c5e0*/  FFMA.FTZ R5, R39, R31.reuse, -R34 ;  /* 0x0000001f27057223 */ /* 0x080fe20000010822 */
[----:B------:R-:W-:Y:S02]  /*c5f0*/  HADD2.F32 R6, -RZ, R6.H1_H1 ;  /* 0x30000006ff067230 */ /* 0x000fe40000004100 */
[----:B------:R-:W-:Y:S01]  /*c600*/  FFMA.FTZ R30, R41, R31, R30 ;  /* 0x0000001f291e7223 */ /* 0x000fe2000001001e */
[----:B------:R-:W-:Y:S01]  /*c610*/  HADD2.F32 R7, -RZ, R7.H1_H1 ;  /* 0x30000007ff077230 */ /* 0x000fe20000004100 */
[----:B------:R-:W-:Y:S01]  /*c620*/  F2FP.F16.F32.PACK_AB R4, R37, R4 ;  /* 0x000000042504723e */ /* 0x000fe200000000ff */
[----:B------:R-:W-:-:S02]  /*c630*/  HADD2.F32 R38, -RZ, R26.H1_H1 ;  /* 0x3000001aff267230 */ /* 0x000fc40000004100 */
[-C--:B------:R-:W-:Y:S01]  /*c640*/  FMUL.FTZ R31, R40, R6.reuse ;  /* 0x00000006281f7220 */ /* 0x080fe20000410000 */
[----:B------:R-:W-:Y:S02]  /*c650*/  HADD2.F32 R39, -RZ, R27.H1_H1 ;  /* 0x3000001bff277230 */ /* 0x000fe40000004100 */
[----:B------:R-:W-:Y:S01]  /*c660*/  FMUL.FTZ R34, R43, R7 ;  /* 0x000000072b227220 */ /* 0x000fe20000410000 */
[----:B------:R-:W-:Y:S01]  /*c670*/  F2FP.F16.F32.PACK_AB R5, R30, R5 ;  /* 0x000000051e05723e */ /* 0x000fe200000000ff */
[C---:B------:R-:W-:Y:S01]  /*c680*/  FMUL.FTZ R35, R38.reuse, R6 ;  /* 0x0000000626237220 */ /* 0x040fe20000410000 */
[-C--:B------:R-:W-:Y:S01]  /*c690*/  FFMA.FTZ R6, R38, R32.reuse, -R31 ;  /* 0x0000002026067223 */ /* 0x080fe2000001081f */
[C---:B------:R-:W-:Y:S01]  /*c6a0*/  FMUL.FTZ R36, R39.reuse, R7 ;  /* 0x0000000727247220 */ /* 0x040fe20000410000 */
[-C--:B------:R-:W-:Y:S01]  /*c6b0*/  FFMA.FTZ R7, R39, R33.reuse, -R34 ;  /* 0x0000002127077223 */ /* 0x080fe20000010822 */
[----:B------:R-:W-:Y:S02]  /*c6c0*/  FFMA.FTZ R35, R40, R32, R35 ;  /* 0x0000002028237223 */ /* 0x000fe40000010023 */
[----:B------:R-:W-:-:S03]  /*c6d0*/  FFMA.FTZ R36, R43, R33, R36 ;  /* 0x000000212b247223 */ /* 0x000fc60000010024 */
[----:B------:R-:W-:Y:S02]  /*c6e0*/  F2FP.F16.F32.PACK_AB R6, R35, R6 ;  /* 0x000000062306723e */ /* 0x000fe400000000ff */
[----:B------:R-:W-:-:S05]  /*c6f0*/  F2FP.F16.F32.PACK_AB R7, R36, R7 ;  /* 0x000000072407723e */ /* 0x000fca00000000ff */
[----:B------:R0:W-:Y:S02]  /*c700*/  STS.128 [R3+0x1000], R4 ;  /* 0x0010000403007388 */ /* 0x0001e40000000c00 */
.L_x_599:
[----:B------:R-:W-:Y:S05]  /*c710*/  BSYNC B2 ;  /* 0x0000000000027941 */ /* 0x000fea0003800000 */
.L_x_598:
[----:B------:R-:W-:Y:S04]  /*c720*/  BSSY B2, `(.L_x_600) ;  /* 0x0000028000027945 */ /* 0x000fe80003800000 */
[----:B------:R-:W-:Y:S05]  /*c730*/  @P1 BRA `(.L_x_601) ;  /* 0x0000000000981947 */ /* 0x000fea0003800000 */
[----:B0-----:R-:W0:Y:S01]  /*c740*/  LDS.128 R4, [R3+0x5000] ;  /* 0x0050000003047984 */ /* 0x001e220000000c00 */
        /* <DEDUP_REMOVED lines=37> */
.L_x_601:
[----:B------:R-:W-:Y:S05]  /*c9a0*/  BSYNC B2 ;  /* 0x0000000000027941 */ /* 0x000fea0003800000 */
.L_x_600:
[----:B------:R-:W-:Y:S04]  /*c9b0*/  BSSY B2, `(.L_x_602) ;  /* 0x0000028000027945 */ /* 0x000fe80003800000 */
[----:B------:R-:W-:Y:S05]  /*c9c0*/  @P2 BRA `(.L_x_603) ;  /* 0x0000000000982947 */ /* 0x000fea0003800000 */
[----:B01----:R-:W0:Y:S01]  /*c9d0*/  LDS.128 R4, [R3+0x9000] ;  /* 0x0090000003047984 */ /* 0x003e220000000c00 */
        /* <DEDUP_REMOVED lines=37> */
.L_x_603:
[----:B------:R-:W-:Y:S05]  /*cc30*/  BSYNC B2 ;  /* 0x0000000000027941 */ /* 0x000fea0003800000 */
.L_x_602:
[----:B------:R-:W-:Y:S05]  /*cc40*/  @P3 BRA `(.L_x_597) ;  /* 0x0000000000983947 */ /* 0x000fea0003800000 */
[----:B012---:R-:W0:Y:S01]  /*cc50*/  LDS.128 R4, [R3+0xd000] ;  /* 0x00d0000003047984 */ /* 0x007e220000000c00 */
        /* <DEDUP_REMOVED lines=37> */
.L_x_597:
[----:B------:R-:W-:Y:S05]  /*ceb0*/  BSYNC B1 ;  /* 0x0000000000017941 */ /* 0x000fea0003800000 */
.L_x_596:
[----:B------:R-:W-:Y:S01]  /*cec0*/  ISETP.GE.AND P0, PT, R218, R0, PT ;  /* 0x00000000da00720c */ /* 0x000fe20003f06270 */
[----:B------:R-:W-:-:S12]  /*ced0*/  BSSY B1, `(.L_x_604) ;  /* 0x00000a9000017945 */ /* 0x000fd80003800000 */
[----:B------:R-:W-:Y:S05]  /*cee0*/  @P0 BRA `(.L_x_605) ;  /* 0x00000008009c0947 */ /* 0x000fea0003800000 */
[----:B01234-:R-:W0:Y:S01]  /*cef0*/  LDC R5, c[0x0][0x3d4] ;  /* 0x0000f500ff057b82 */ /* 0x01fe220000000800 */
        /* <DEDUP_REMOVED lines=44> */
.L_x_607:
[----:B------:R-:W-:Y:S05]  /*d1c0*/  BSYNC B2 ;  /* 0x0000000000027941 */ /* 0x000fea0003800000 */
.L_x_606:
        /* <DEDUP_REMOVED lines=40> */
.L_x_609:
[----:B------:R-:W-:Y:S05]  /*d450*/  BSYNC B2 ;  /* 0x0000000000027941 */ /* 0x000fea0003800000 */
.L_x_608:
        /* <DEDUP_REMOVED lines=40> */
.L_x_611:
[----:B------:R-:W-:Y:S05]  /*d6e0*/  BSYNC B2 ;  /* 0x0000000000027941 */ /* 0x000fea0003800000 */
.L_x_610:
        /* <DEDUP_REMOVED lines=39> */
.L_x_605:
[----:B------:R-:W-:Y:S05]  /*d960*/  BSYNC B1 ;  /* 0x0000000000017941 */ /* 0x000fea0003800000 */
.L_x_604:
[----:B01234-:R-:W2:Y:S02]  /*d970*/  LDL R4, [R1+0x70] ;  /* 0x0000700001047983 */ /* 0x01fea40000100800 */
[----:B--2---:R-:W-:-:S13]  /*d980*/  ISETP.GE.AND P0, PT, R4, R0, PT ;  /* 0x000000000400720c */ /* 0x004fda0003f06270 */
[----:B------:R-:W-:Y:S05]  /*d990*/  @P0 BRA `(.L_x_612) ;  /* 0x0000003c00e40947 */ /* 0x000fea0003800000 */
[----:B------:R-:W0:Y:S01]  /*d9a0*/  LDC R5, c[0x0][0x3d4] ;  /* 0x0000f500ff057b82 */ /* 0x000e220000000800 */
        /* <DEDUP_REMOVED lines=8> */
[----:B------:R-:W-:Y:S02]  /*da30*/  HADD2.F32 R40, -RZ, R29.H0_H0 ;  /* 0x2000001dff287230 */ /* 0x000fe40000004100 */
        /* <DEDUP_REMOVED lines=12> */
[----:B------:R-:W-:Y:S01]  /*db00*/  FFMA.FTZ R4, R34, R0, -R33 ;  /* 0x0000000022047223 */ /* 0x000fe20000010821 */
[C---:B------:R-:W-:Y:S01]  /*db10*/  FMUL.FTZ R33, R36.reuse, R5 ;  /* 0x0000000524217220 */ /* 0x040fe20000410000 */
[--C-:B------:R-:W-:Y:S02]  /*db20*/  HADD2.F32 R32, -RZ, R7.reuse.H0_H0 ;  /* 0x20000007ff207230 */ /* 0x100fe40000004100 */
[----:B------:R-:W-:Y:S01]  /*db30*/  FFMA.FTZ R5, R36, R30, -R37 ;  /* 0x0000001e24057223 */ /* 0x000fe20000010825 */
[----:B------:R-:W-:Y:S02]  /*db40*/  HADD2.F32 R6, -RZ, R6.H1_H1 ;  /* 0x30000006ff067230 */ /* 0x000fe40000004100 */
[----:B------:R-:W-:Y:S01]  /*db50*/  FFMA.FTZ R35, R38, R0, R35 ;  /* 0x0000000026237223 */ /* 0x000fe20000010023 */
[----:B------:R-:W-:Y:S02]  /*db60*/  HADD2.F32 R7, -RZ, R7.H1_H1 ;  /* 0x30000007ff077230 */ /* 0x000fe40000004100 */
[----:B------:R-:W-:Y:S01]  /*db70*/  FFMA.FTZ R30, R40, R30, R33 ;  /* 0x0000001e281e7223 */ /* 0x000fe20000010021 */
[----:B------:R-:W-:-:S02]  /*db80*/  HADD2.F32 R37, -RZ, R26.H1_H1 ;  /* 0x3000001aff257230 */ /* 0x000fc40000004100 */
[----:B------:R-:W-:Y:S01]  /*db90*/  FMUL.FTZ R0, R39, R6 ;  /* 0x0000000627007220 */ /* 0x000fe20000410000 */
[----:B------:R-:W-:Y:S02]  /*dba0*/  HADD2.F32 R26, -RZ, R27.H1_H1 ;  /* 0x3000001bff1a7230 */ /* 0x000fe40000004100 */
[----:B------:R-:W-:Y:S01]  /*dbb0*/  FMUL.FTZ R27, R28, R7 ;  /* 0x000000071c1b7220 */ /* 0x000fe20000410000 */
[----:B------:R-:W-:Y:S01]  /*dbc0*/  F2FP.F16.F32.PACK_AB R4, R35, R4 ;  /* 0x000000042304723e */ /* 0x000fe200000000ff */
[C---:B------:R-:W-:Y:S01]  /*dbd0*/  FMUL.FTZ R6, R37.reuse, R6 ;  /* 0x0000000625067220 */ /* 0x040fe20000410000 */
[----:B------:R-:W-:Y:S01]  /*dbe0*/  FFMA.FTZ R0, R37, R31, -R0 ;  /* 0x0000001f25007223 */ /* 0x000fe20000010800 */
[C---:B------:R-:W-:Y:S01]  /*dbf0*/  FMUL.FTZ R29, R26.reuse, R7 ;  /* 0x000000071a1d7220 */ /* 0x040fe20000410000 */
[-C--:B------:R-:W-:Y:S01]  /*dc00*/  FFMA.FTZ R7, R26, R32.reuse, -R27 ;  /* 0x000000201a077223 */ /* 0x080fe2000001081b */
[----:B------:R-:W-:Y:S01]  /*dc10*/  FFMA.FTZ R31, R39, R31, R6 ;  /* 0x0000001f271f7223 */ /* 0x000fe20000010006 */
[----:B------:R-:W-:Y:S01]  /*dc20*/  F2FP.F16.F32.PACK_AB R5, R30, R5 ;  /* 0x000000051e05723e */ /* 0x000fe200000000ff */
[----:B------:R-:W-:-:S03]  /*dc30*/  FFMA.FTZ R32, R28, R32, R29 ;  /* 0x000000201c207223 */ /* 0x000fc6000001001d */
[----:B------:R-:W-:Y:S02]  /*dc40*/  F2FP.F16.F32.PACK_AB R6, R31, R0 ;  /* 0x000000001f06723e */ /* 0x000fe400000000ff */
[----:B------:R-:W-:-:S05]  /*dc50*/  F2FP.F16.F32.PACK_AB R7, R32, R7 ;  /* 0x000000072007723e */ /* 0x000fca00000000ff */
[----:B------:R0:W-:Y:S02]  /*dc60*/  STS.128 [R3+0x3000], R4 ;  /* 0x0030000403007388 */ /* 0x0001e40000000c00 */
.L_x_614:
[----:B------:R-:W-:Y:S05]  /*dc70*/  BSYNC B1 ;  /* 0x0000000000017941 */ /* 0x000fea0003800000 */
.L_x_613:
[----:B------:R-:W-:Y:S04]  /*dc80*/  BSSY B1, `(.L_x_615) ;  /* 0x0000028000017945 */ /* 0x000fe80003800000 */
[----:B------:R-:W-:Y:S05]  /*dc90*/  @P1 BRA `(.L_x_616) ;  /* 0x0000000000981947 */ /* 0x000fea0003800000 */
[----:B0-----:R-:W0:Y:S01]  /*dca0*/  LDS.128 R4, [R3+0x7000] ;  /* 0x0070000003047984 */ /* 0x001e220000000c00 */
        /* <DEDUP_REMOVED lines=37> */
.L_x_616:
[----:B------:R-:W-:Y:S05]  /*df00*/  BSYNC B1 ;  /* 0x0000000000017941 */ /* 0x000fea0003800000 */
.L_x_615:
[----:B------:R-:W-:Y:S04]  /*df10*/  BSSY B1, `(.L_x_617) ;  /* 0x0000028000017945 */ /* 0x000fe80003800000 */
[----:B------:R-:W-:Y:S05]  /*df20*/  @P2 BRA `(.L_x_618) ;  /* 0x0000000000982947 */ /* 0x000fea0003800000 */
[----:B01----:R-:W0:Y:S01]  /*df30*/  LDS.128 R4, [R3+0xb000] ;  /* 0x00b0000003047984 */ /* 0x003e220000000c00 */
        /* <DEDUP_REMOVED lines=37> */
.L_x_618:
[----:B------:R-:W-:Y:S05]  /*e190*/  BSYNC B1 ;  /* 0x0000000000017941 */ /* 0x000fea0003800000 */
.L_x_617:
[----:B------:R-:W-:Y:S05]  /*e1a0*/  @P3 BRA `(.L_x_612) ;  /* 0x0000003400e03947 */ /* 0x000fea0003800000 */
[----:B012---:R-:W0:Y:S01]  /*e1b0*/  LDS.128 R4, [R3+0xf000] ;  /* 0x00f0000003047984 */ /* 0x007e220000000c00 */
        /* <DEDUP_REMOVED lines=36> */
[----:B------:R3:W-:Y:S01]  /*e400*/  STS.128 [R3+0xf000], R4 ;  /* 0x00f0000403007388 */ /* 0x0007e20000000c00 */
[----:B------:R-:W-:Y:S05]  /*e410*/  BRA `(.L_x_612) ;  /* 0x0000003400447947 */ /* 0x000fea0003800000 */
.L_x_579:
        /* <DEDUP_REMOVED lines=17> */
[----:B------:R-:W-:-:S02]  /*e530*/  CS2R R26, SRZ ;  /* 0x00000000001a7805 */ /* 0x000fc4000001ff00 */
[----:B------:R-:W-:Y:S02]  /*e540*/  CS2R R8, SRZ ;  /* 0x0000000000087805 */ /* 0x000fe4000001ff00 */
[----:B------:R-:W-:Y:S02]  /*e550*/  CS2R R10, SRZ ;  /* 0x00000000000a7805 */ /* 0x000fe4000001ff00 */
[----:B------:R-:W-:Y:S02]  /*e560*/  CS2R R4, SRZ ;  /* 0x0000000000047805 */ /* 0x000fe4000001ff00 */
[----:B------:R-:W-:Y:S01]  /*e570*/  CS2R R6, SRZ ;  /* 0x0000000000067805 */ /* 0x000fe2000001ff00 */
[----:B------:R-:W-:Y:S02]  /*e580*/  ULDC.64 UR6, c[0x0][0x208] ;  /* 0x0000820000067ab9 */ /* 0x000fe40000000a00 */
[----:B------:R0:W5:Y:S04]  /*e590*/  @!P0 LDG.E.128 R12, desc[UR6][R34.64] ;  /* 0x00000006220c8981 */ /* 0x000168000c1e1d00 */
[----:B------:R0:W5:Y:S04]  /*e5a0*/  @!P2 LDG.E.128 R24, desc[UR6][R34.64+0x80] ;  /* 0x000080062218a981 */ /* 0x000168000c1e1d00 */
[----:B------:R0:W5:Y:S04]  /*e5b0*/  @!P0 LDG.E.128 R8, desc[UR6][R36.64] ;  /* 0x0000000624088981 */ /* 0x000168000c1e1d00 */
[----:B------:R0:W5:Y:S02]  /*e5c0*/  @!P2 LDG.E.128 R4, desc[UR6][R36.64+0x80] ;  /* 0x000080062404a981 */ /* 0x000164000c1e1d00 */
.L_x_620:
[----:B------:R-:W-:Y:S05]  /*e5d0*/  BSYNC B1 ;  /* 0x0000000000017941 */ /* 0x000fea0003800000 */
.L_x_619:
[----:B------:R-:W-:Y:S01]  /*e5e0*/  UMOV UR4, 0xffffffff ;  /* 0xffffffff00047882 */ /* 0x000fe20000000000 */
[----:B0----5:R-:W-:Y:S01]  /*e5f0*/  IMAD.MOV.U32 R36, RZ, RZ, R24 ;  /* 0x000000ffff247224 */ /* 0x021fe200078e0018 */
[----:B------:R-:W-:Y:S01]  /*e600*/  SHF.R.U64 R44, R24, 0x10, R25 ;  /* 0x00000010182c7819 */ /* 0x000fe20000001219 */
[----:B------:R-:W-:Y:S01]  /*e610*/  IMAD.MOV.U32 R38, RZ, RZ, R26 ;  /* 0x000000ffff267224 */ /* 0x000fe200078e001a */
[----:B------:R-:W-:Y:S01]  /*e620*/  MOV R24, R9 ;  /* 0x0000000900187202 */ /* 0x000fe20000000f00 */
[----:B------:R-:W-:Y:S01]  /*e630*/  IMAD.MOV.U32 R21, RZ, RZ, R8 ;  /* 0x000000ffff157224 */ /* 0x000fe200078e0008 */
[--C-:B------:R-:W-:Y:S01]  /*e640*/  SHF.R.U64 R47, R8, 0x10, R9.reuse ;  /* 0x00000010082f7819 */ /* 0x100fe20000001209 */
[----:B------:R-:W-:Y:S01]  /*e650*/  IMAD.MOV.U32 R33, RZ, RZ, R10 ;  /* 0x000000ffff217224 */ /* 0x000fe200078e000a */
[----:B------:R-:W-:Y:S01]  /*e660*/  SHF.R.U32.HI R48, RZ, 0x10, R9 ;  /* 0x00000010ff307819 */ /* 0x000fe20000011609 */
[----:B------:R-:W-:Y:S01]  /*e670*/  IMAD.MOV.U32 R20, RZ, RZ, R12 ;  /* 0x000000ffff147224 */ /* 0x000fe200078e000c */
[----:B------:R-:W-:Y:S01]  /*e680*/  SHF.R.U64 R49, R10, 0x10, R11 ;  /* 0x000000100a317819 */ /* 0x000fe2000000120b */
[----:B------:R-:W-:Y:S01]  /*e690*/  IMAD.MOV.U32 R34, RZ, RZ, R14 ;  /* 0x000000ffff227224 */ /* 0x000fe200078e000e */
[----:B------:R-:W-:Y:S01]  /*e6a0*/  MOV R32, R13 ;  /* 0x0000000d00207202 */ /* 0x000fe20000000f00 */
[----:B------:R-:W-:Y:S01]  /*e6b0*/  IMAD.MOV.U32 R9, RZ, RZ, R4 ;  /* 0x000000ffff097224 */ /* 0x000fe200078e0004 */
[----:B------:R-:W-:-:S02]  /*e6c0*/  SHF.R.U64 R40, R12, 0x10, R13 ;  /* 0x000000100c287819 */ /* 0x000fc4000000120d */
[----:B------:R-:W-:Y:S02]  /*e6d0*/  SHF.R.U32.HI R41, RZ, 0x10, R13 ;  /* 0x00000010ff297819 */ /* 0x000fe4000001160d */
[----:B------:R-:W-:Y:S02]  /*e6e0*/  MOV R35, R15 ;  /* 0x0000000f00237202 */ /* 0x000fe40000000f00 */
[--C-:B------:R-:W-:Y:S02]  /*e6f0*/  SHF.R.U64 R42, R14, 0x10, R15.reuse ;  /* 0x000000100e2a7819 */ /* 0x100fe4000000120f */
[----:B------:R-:W-:Y:S02]  /*e700*/  SHF.R.U32.HI R43, RZ, 0x10, R15 ;  /* 0x00000010ff2b7819 */ /* 0x000fe4000001160f */
[----:B------:R-:W-:Y:S02]  /*e710*/  MOV R37, R25 ;  /* 0x0000001900257202 */ /* 0x000fe40000000f00 */
[----:B------:R-:W-:-:S02]  /*e720*/  SHF.R.U32.HI R45, RZ, 0x10, R25 ;  /* 0x00000010ff2d7819 */ /* 0x000fc40000011619 */
[----:B------:R-:W-:Y:S02]  /*e730*/  MOV R39, R27 ;  /* 0x0000001b00277202 */ /* 0x000fe40000000f00 */
[--C-:B------:R-:W-:Y:S02]  /*e740*/  SHF.R.U64 R26, R26, 0x10, R27.reuse ;  /* 0x000000101a1a7819 */ /* 0x100fe4000000121b */
[----:B------:R-:W-:Y:S02]  /*e750*/  SHF.R.U32.HI R46, RZ, 0x10, R27 ;  /* 0x00000010ff2e7819 */ /* 0x000fe4000001161b */
[----:B------:R-:W-:Y:S02]  /*e760*/  MOV R8, R11 ;  /* 0x0000000b00087202 */ /* 0x000fe40000000f00 */
[----:B------:R-:W-:Y:S02]  /*e770*/  SHF.R.U32.HI R50, RZ, 0x10, R11 ;  /* 0x00000010ff327819 */ /* 0x000fe4000001160b */
[----:B------:R-:W-:-:S02]  /*e780*/  MOV R10, R5 ;  /* 0x00000005000a7202 */ /* 0x000fc40000000f00 */
[--C-:B------:R-:W-:Y:S02]  /*e790*/  SHF.R.U64 R51, R4, 0x10, R5.reuse ;  /* 0x0000001004337819 */ /* 0x100fe40000001205 */
[----:B------:R-:W-:Y:S01]  /*e7a0*/  SHF.R.U32.HI R52, RZ, 0x10, R5 ;  /* 0x00000010ff347819 */ /* 0x000fe20000011605 */
[----:B------:R-:W-:Y:S06]  /*e7b0*/  BRA.DIV UR4, `(.L_x_621) ;  /* 0x0000017a04dc7947 */ /* 0x000fec000b800000 */
.L_x_809:
[----:B------:R-:W2:Y:S01]  /*e7c0*/  LDL R5, [R1+0x60] ;  /* 0x0000600001057983 */ /* 0x000ea20000100800 */
[----:B------:R-:W-:Y:S01]  /*e7d0*/  UMOV UR4, 0xffffffff ;  /* 0xffffffff00047882 */ /* 0x000fe20000000000 */
[----:B--2---:R-:W-:Y:S02]  /*e7e0*/  LEA.HI R4, R5, R5, RZ, 0x1 ;  /* 0x0000000505047211 */ /* 0x004fe400078f08ff */
[----:B------:R-:W-:Y:S05]  /*e7f0*/  BRA.DIV UR4, `(.L_x_622) ;  /* 0x0000017a04f47947 */ /* 0x000fea000b800000 */
.L_x_812:
[----:B------:R-:W-:Y:S01]  /*e800*/  UMOV UR4, 0xffffffff ;  /* 0xffffffff00047882 */ /* 0x000fe20000000000 */
[----:B------:R-:W-:Y:S02]  /*e810*/  LOP3.LUT R4, R4, 0xfffffffe, RZ, 0xc0, !PT ;  /* 0xfffffffe04047812 */ /* 0x000fe400078ec0ff */
[----:B------:R-:W-:Y:S05]  /*e820*/  BRA.DIV UR4, `(.L_x_623) ;  /* 0x0000017e04107947 */ /* 0x000fea000b800000 */
.L_x_815:
[----:B------:R-:W-:Y:S01]  /*e830*/  UMOV UR4, 0xffffffff ;  /* 0xffffffff00047882 */ /* 0x000fe20000000000 */
[----:B------:R-:W-:Y:S02]  /*e840*/  IMAD.IADD R4, R5, 0x1, -R4 ;  /* 0x0000000105047824 */ /* 0x000fe400078e0a04 */
[----:B------:R-:W-:Y:S05]  /*e850*/  BRA.DIV UR4, `(.L_x_624) ;  /* 0x0000017e042c7947 */ /* 0x000fea000b800000 */
.L_x_818:
[----:B------:R-:W-:Y:S01]  /*e860*/  SHF.L.U32 R5, R4, 0x1f, RZ ;  /* 0x0000001f04057819 */ /* 0x000fe200000006ff */
[--C-:B------:R-:W-:Y:S01]  /*e870*/  IMAD.MOV.U32 R11, RZ, RZ, R7.reuse ;  /* 0x000000ffff0b7224 */ /* 0x100fe200078e0007 */
[----:B------:R-:W-:Y:S01]  /*e880*/  MOV R25, R6 ;  /* 0x0000000600197202 */ /* 0x000fe20000000f00 */
[----:B------:R-:W-:Y:S01]  /*e890*/  BSSY B1, `(.L_x_625) ;  /* 0x0000017000017945 */ /* 0x000fe20003800000 */
[----:B------:R-:W0:Y:S01]  /*e8a0*/  SYNCS.PHASECHK.TRANS64.TRYWAIT P0, [R16+URZ+0x38800], R5 ;  /* 0x03880005100075a7 */ /* 0x000e22000800017f */
[----:B------:R-:W-:Y:S02]  /*e8b0*/  SHF.R.U64 R6, R6, 0x10, R7 ;  /* 0x0000001006067819 */ /* 0x000fe40000001207 */
[----:B------:R-:W-:Y:S02]  /*e8c0*/  SHF.R.S32.HI R4, RZ, 0x1f, R213 ;  /* 0x0000001fff047819 */ /* 0x000fe400000114d5 */
[----:B------:R-:W-:Y:S02]  /*e8d0*/  PRMT R27, R20, 0x5410, R32 ;  /* 0x00005410141b7816 */ /* 0x000fe40000000020 */
[----:B------:R-:W-:-:S02]  /*e8e0*/  PRMT R29, R34, 0x5410, R35 ;  /* 0x00005410221d7816 */ /* 0x000fc40000000023 */
[----:B------:R-:W-:Y:S02]  /*e8f0*/  PRMT R20, R26, 0x5410, R46 ;  /* 0x000054101a147816 */ /* 0x000fe4000000002e */
[----:B------:R-:W-:Y:S02]  /*e900*/  PRMT R31, R21, 0x5410, R24 ;  /* 0x00005410151f7816 */ /* 0x000fe40000000018 */
[----:B------:R-:W-:Y:S02]  /*e910*/  SHF.R.U32.HI R7, RZ, 0x10, R7 ;  /* 0x00000010ff077819 */ /* 0x000fe40000011607 */
        /* <DEDUP_REMOVED lines=12> */
[----:B------:R-:W-:Y:S01]  /*e9e0*/  LEA.HI R4, R4, R213, RZ, 0x3 ;  /* 0x000000d504047211 */ /* 0x000fe200078f18ff */
[----:B0-----:R-:W-:Y:S06]  /*e9f0*/  @!P0 BRA `(.L_x_626) ;  /* 0x0000017800ec8947 */ /* 0x001fec0003800000 */
.L_x_819:
[----:B------:R-:W-:Y:S05]  /*ea00*/  BSYNC B1 ;  /* 0x0000000000017941 */ /* 0x000fea0003800000 */
.L_x_625:
[----:B------:R-:W-:Y:S01]  /*ea10*/  BSSY B1, `(.L_x_627) ;  /* 0x00000b8000017945 */ /* 0x000fe20003800000 */
[----:B------:R-:W-:Y:S02]  /*ea20*/  PRMT R26, R26, 0x5410, R7 ;  /* 0x000054101a1a7816 */ /* 0x000fe40000000007 */
[----:B------:R-:W-:Y:S01]  /*ea30*/  SHF.R.S32.HI R12, RZ, 0x3, R4 ;  /* 0x00000003ff0c7819 */ /* 0x000fe20000011404 */
[----:B------:R-:W-:Y:S06]  /*ea40*/  @P1 BRA `(.L_x_628) ;  /* 0x0000000800d01947 */ /* 0x000fec0003800000 */
[----:B------:R-:W1:Y:S01]  /*ea50*/  LDC R57, c[0x0][0x3d4] ;  /* 0x0000f500ff397b82 */ /* 0x000e620000000800 */
[----:B------:R-:W-:Y:S01]  /*ea60*/  BSSY B2, `(.L_x_629) ;  /* 0x000005a000027945 */ /* 0x000fe20003800000 */
[-C--:B-1----:R-:W-:Y:S02]  /*ea70*/  ISETP.GE.AND P0, PT, R212, R57.reuse, PT ;  /* 0x00000039d400720c */ /* 0x082fe40003f06270 */
[----:B------:R-:W-:-:S11]  /*ea80*/  ISETP.GE.AND P1, PT, R213, R57, PT ;  /* 0x00000039d500720c */ /* 0x000fd60003f26270 */
[----:B------:R-:W-:Y:S05]  /*ea90*/  @P0 BRA `(.L_x_630) ;  /* 0x0000000400580947 */ /* 0x000fea0003800000 */
[----:B------:R-:W-:Y:S01]  /*eaa0*/  LEA.HI R4, R57, R220, RZ, 0x1d ;  /* 0x000000dc39047211 */ /* 0x000fe200078fe8ff */
[----:B------:R-:W-:Y:S02]  /*eab0*/  HADD2.F32 R47, -RZ, R31.H0_H0 ;  /* 0x2000001fff2f7230 */ /* 0x000fe40000004100 */
[----:B------:R-:W-:Y:S01]  /*eac0*/  HADD2.F32 R45, -RZ, R27.H0_H0 ;  /* 0x2000001bff2d7230 */ /* 0x000fe20000004100 */
[----:B0-----:R-:W-:Y:S01]  /*ead0*/  SHF.R.S32.HI R5, RZ, 0x1f, R4 ;  /* 0x0000001fff057819 */ /* 0x001fe20000011404 */
[----:B------:R-:W-:Y:S01]  /*eae0*/  HADD2.F32 R49, -RZ, R32.H0_H0 ;  /* 0x20000020ff317230 */ /* 0x000fe20000004100 */
[----:B------:R-:W-:Y:S02]  /*eaf0*/  SHF.L.U32 R6, R4, 0x3, RZ ;  /* 0x0000000304067819 */ /* 0x000fe400000006ff */
[----:B------:R-:W-:Y:S02]  /*eb00*/  LEA.HI R4, R5, R4, RZ, 0x3 ;  /* 0x0000000405047211 */ /* 0x000fe400078f18ff */
[----:B------:R-:W-:-:S03]  /*eb10*/  LOP3.LUT R5, R231, 0x38, R6, 0xf8, !PT ;  /* 0x00000038e7057812 */ /* 0x000fc600078ef806 */
[----:B------:R-:W-:Y:S01]  /*eb20*/  IMAD.SHL.U32 R4, R4, 0x400, RZ ;  /* 0x0000040004047824 */ /* 0x000fe200078e00ff */
[----:B------:R-:W-:-:S04]  /*eb30*/  LOP3.LUT R8, R5, R232, RZ, 0x3c, !PT ;  /* 0x000000e805087212 */ /* 0x000fc800078e3cff */
[----:B------:R-:W-:Y:S02]  /*eb40*/  LOP3.LUT R9, R4, 0x7fffe000, RZ, 0xc0, !PT ;  /* 0x7fffe00004097812 */ /* 0x000fe400078ec0ff */
[----:B------:R-:W0:Y:S02]  /*eb50*/  LDS.128 R4, [R3] ;  /* 0x0000000003047984 */ /* 0x000e240000000c00 */
[----:B------:R-:W-:-:S04]  /*eb60*/  IADD3 R9, R8, R9, R234 ;  /* 0x0000000908097210 */ /* 0x000fc80007ffe0ea */
[----:B------:R-:W-:-:S05]  /*eb70*/  LEA R35, R9, R16, 0x1 ;  /* 0x0000001009237211 */ /* 0x000fca00078e08ff */
[----:B------:R-:W1:Y:S01]  /*eb80*/  LDS.128 R8, [R35+0x14400] ;  /* 0x0144000023087984 */ /* 0x000e620000000c00 */
[--C-:B0-----:R-:W-:Y:S02]  /*eb90*/  HADD2.F32 R36, -RZ, R4.reuse.H0_H0 ;  /* 0x20000004ff247230 */ /* 0x101fe40000004100 */
[----:B------:R-:W-:Y:S02]  /*eba0*/  HADD2.F32 R4, -RZ, R4.H1_H1 ;  /* 0x30000004ff047230 */ /* 0x000fe40000004100 */
[--C-:B------:R-:W-:Y:S02]  /*ebb0*/  HADD2.F32 R37, -RZ, R5.reuse.H0_H0 ;  /* 0x20000005ff257230 */ /* 0x100fe40000004100 */
[----:B------:R-:W-:Y:S02]  /*ebc0*/  HADD2.F32 R5, -RZ, R5.H1_H1 ;  /* 0x30000005ff057230 */ /* 0x000fe40000004100 */
[--C-:B------:R-:W-:Y:S02]  /*ebd0*/  HADD2.F32 R38, -RZ, R6.reuse.H0_H0 ;  /* 0x20000006ff267230 */ /* 0x100fe40000004100 */
[----:B------:R-:W-:-:S02]  /*ebe0*/  HADD2.F32 R6, -RZ, R6.H1_H1 ;  /* 0x30000006ff067230 */ /* 0x000fc40000004100 */
[--C-:B-1----:R-:W-:Y:S02]  /*ebf0*/  HADD2.F32 R40, -RZ, R8.reuse.H0_H0 ;  /* 0x20000008ff287230 */ /* 0x102fe40000004100 */
[----:B------:R-:W-:Y:S02]  /*ec00*/  HADD2.F32 R8, -RZ, R8.H1_H1 ;  /* 0x30000008ff087230 */ /* 0x000fe40000004100 */
[----:B------:R-:W-:Y:S02]  /*ec10*/  HADD2.F32 R41, -RZ, R9.H0_H0 ;  /* 0x20000009ff297230 */ /* 0x000fe40000004100 */
[C---:B------:R-:W-:Y:S01]  /*ec20*/  FMUL.FTZ R51, R40.reuse, R47 ;  /* 0x0000002f28337220 */ /* 0x040fe20000410000 */
[----:B------:R-:W-:Y:S01]  /*ec30*/  FMUL.FTZ R53, R40, R45 ;  /* 0x0000002d28357220 */ /* 0x000fe20000410000 */
[----:B------:R-:W-:Y:S02]  /*ec40*/  HADD2.F32 R40, -RZ, R31.H1_H1 ;  /* 0x3000001fff287230 */ /* 0x000fe40000004100 */
[----:B------:R-:W-:Y:S01]  /*ec50*/  FMUL.FTZ R55, R8, R49 ;  /* 0x0000003108377220 */ /* 0x000fe20000410000 */
[----:B------:R-:W-:Y:S01]  /*ec60*/  FFMA.FTZ R51, R36, R45, -R51 ;  /* 0x0000002d24337223 */ /* 0x000fe20000010833 */
[----:B------:R-:W-:-:S02]  /*ec70*/  HADD2.F32 R45, -RZ, R28.H0_H0 ;  /* 0x2000001cff2d7230 */ /* 0x000fc40000004100 */
[----:B------:R-:W-:Y:S01]  /*ec80*/  FFMA.FTZ R53, R36, R47, R53 ;  /* 0x0000002f24357223 */ /* 0x000fe20000010035 */
[----:B------:R-:W-:Y:S02]  /*ec90*/  HADD2.F32 R36, -RZ, R27.H1_H1 ;  /* 0x3000001bff247230 */ /* 0x000fe40000004100 */
[C---:B------:R-:W-:Y:S01]  /*eca0*/  FMUL.FTZ R48, R41.reuse, R40 ;  /* 0x0000002829307220 */ /* 0x040fe20000410000 */
[----:B------:R-:W-:Y:S02]  /*ecb0*/  HADD2.F32 R9, -RZ, R9.H1_H1 ;  /* 0x30000009ff097230 */ /* 0x000fe40000004100 */
[-C--:B------:R-:W-:Y:S01]  /*ecc0*/  FMUL.FTZ R47, R8, R45.reuse ;  /* 0x0000002d082f7220 */ /* 0x080fe20000410000 */
[C---:B------:R-:W-:Y:S01]  /*ecd0*/  FFMA.FTZ R44, R4.reuse, R45, -R55 ;  /* 0x0000002d042c7223 */ /* 0x040fe20000010837 */
[----:B------:R-:W-:Y:S01]  /*ece0*/  FMUL.FTZ R41, R41, R36 ;  /* 0x0000002429297220 */ /* 0x000fe20000410000 */
[----:B------:R-:W-:Y:S02]  /*ecf0*/  HADD2.F32 R8, -RZ, R32.H1_H1 ;  /* 0x30000020ff087230 */ /* 0x000fe40000004100 */
[----:B------:R-:W-:Y:S01]  /*ed00*/  FFMA.FTZ R46, R4, R49, R47 ;  /* 0x00000031042e7223 */ /* 0x000fe2000001002f */
[----:B------:R-:W-:-:S02]  /*ed10*/  HADD2.F32 R4, -RZ, R28.H1_H1 ;  /* 0x3000001cff047230 */ /* 0x000fc40000004100 */
[C---:B------:R-:W-:Y:S01]  /*ed20*/  FFMA.FTZ R40, R37.reuse, R40, R41 ;  /* 0x0000002825287223 */ /* 0x040fe20000010029 */
[--C-:B------:R-:W-:Y:S02]  /*ed30*/  HADD2.F32 R42, -RZ, R10.reuse.H0_H0 ;  /* 0x2000000aff2a7230 */ /* 0x100fe40000004100 */
[----:B------:R-:W-:Y:S01]  /*ed40*/  FFMA.FTZ R48, R37, R36, -R48 ;  /* 0x0000002425307223 */ /* 0x000fe20000010830 */
[----:B------:R-:W-:Y:S02]  /*ed50*/  HADD2.F32 R41, -RZ, R33.H0_H0 ;  /* 0x20000021ff297230 */ /* 0x000fe40000004100 */
[C---:B------:R-:W-:Y:S01]  /*ed60*/  FMUL.FTZ R36, R9.reuse, R8 ;  /* 0x0000000809247220 */ /* 0x040fe20000410000 */
[----:B------:R-:W-:Y:S02]  /*ed70*/  HADD2.F32 R37, -RZ, R29.H0_H0 ;  /* 0x2000001dff257230 */ /* 0x000fe40000004100 */
[----:B------:R-:W-:Y:S01]  /*ed80*/  FMUL.FTZ R50, R9, R4 ;  /* 0x0000000409327220 */ /* 0x000fe20000410000 */
[----:B------:R-:W-:-:S02]  /*ed90*/  HADD2.F32 R10, -RZ, R10.H1_H1 ;  /* 0x3000000aff0a7230 */ /* 0x000fc40000004100 */
[C---:B------:R-:W-:Y:S01]  /*eda0*/  FMUL.FTZ R55, R42.reuse, R41 ;  /* 0x000000292a377220 */ /* 0x040fe20000410000 */
[----:B------:R-:W-:Y:S02]  /*edb0*/  HADD2.F32 R45, -RZ, R34.H0_H0 ;  /* 0x20000022ff2d7230 */ /* 0x000fe40000004100 */
[C---:B------:R-:W-:Y:S01]  /*edc0*/  FFMA.FTZ R47, R5.reuse, R4, -R36 ;  /* 0x00000004052f7223 */ /* 0x040fe20000010824 */
[----:B------:R-:W-:Y:S02]  /*edd0*/  HADD2.F32 R9, -RZ, R30.H0_H0 ;  /* 0x2000001eff097230 */ /* 0x000fe40000004100 */
[-C--:B------:R-:W-:Y:S01]  /*ede0*/  FMUL.FTZ R42, R42, R37.reuse ;  /* 0x000000252a2a7220 */ /* 0x080fe20000410000 */
[----:B------:R-:W-:Y:S01]  /*edf0*/  FFMA.FTZ R49, R5, R8, R50 ;  /* 0x0000000805317223 */ /* 0x000fe20000010032 */
[----:B------:R-:W-:Y:S01]  /*ee00*/  FFMA.FTZ R55, R38, R37, -R55 ;  /* 0x0000002526377223 */ /* 0x000fe20000010837 */
[--C-:B------:R-:W-:Y:S02]  /*ee10*/  HADD2.F32 R43, -RZ, R11.reuse.H0_H0 ;  /* 0x2000000bff2b7230 */ /* 0x100fe40000004100 */
[C---:B------:R-:W-:Y:S01]  /*ee20*/  FMUL.FTZ R5, R10.reuse, R45 ;  /* 0x0000002d0a057220 */ /* 0x040fe20000410000 */
[----:B------:R-:W-:Y:S01]  /*ee30*/  FMUL.FTZ R37, R10, R9 ;  /* 0x000000090a257220 */ /* 0x000fe20000410000 */
[----:B------:R-:W-:-:S02]  /*ee40*/  HADD2.F32 R11, -RZ, R11.H1_H1 ;  /* 0x3000000bff0b7230 */ /* 0x000fc40000004100 */
[----:B------:R-:W-:Y:S01]  /*ee50*/  FFMA.FTZ R42, R38, R41, R42 ;  /* 0x00000029262a7223 */ /* 0x000fe2000001002a */
[----:B------:R-:W-:Y:S02]  /*ee60*/  HADD2.F32 R10, -RZ, R33.H1_H1 ;  /* 0x30000021ff0a7230 */ /* 0x000fe40000004100 */
[C---:B------:R-:W-:Y:S01]  /*ee70*/  FFMA.FTZ R38, R6.reuse, R9, -R5 ;  /* 0x0000000906267223 */ /* 0x040fe20000010805 */
[----:B------:R-:W-:Y:S02]  /*ee80*/  HADD2.F32 R36, -RZ, R34.H1_H1 ;  /* 0x30000022ff247230 */ /* 0x000fe40000004100 */
[----:B------:R-:W-:Y:S01]  /*ee90*/  FFMA.FTZ R37, R6, R45, R37 ;  /* 0x0000002d06257223 */ /* 0x000fe20000010025 */
[----:B------:R-:W-:Y:S02]  /*eea0*/  HADD2.F32 R4, -RZ, R29.H1_H1 ;  /* 0x3000001dff047230 */ /* 0x000fe40000004100 */
[----:B------:R-:W-:Y:S01]  /*eeb0*/  FMUL.FTZ R6, R43, R10 ;  /* 0x0000000a2b067220 */ /* 0x000fe20000410000 */
[----:B------:R-:W-:-:S02]  /*eec0*/  HADD2.F32 R8, -RZ, R30.H1_H1 ;  /* 0x3000001eff087230 */ /* 0x000fc40000004100 */
[----:B------:R-:W-:Y:S01]  /*eed0*/  FMUL.FTZ R50, R11, R36 ;  /* 0x000000240b327220 */ /* 0x000fe20000410000 */
[--C-:B------:R-:W-:Y:S02]  /*eee0*/  HADD2.F32 R39, -RZ, R7.reuse.H0_H0 ;  /* 0x20000007ff277230 */ /* 0x100fe40000004100 */
[----:B------:R-:W-:Y:S01]  /*eef0*/  FMUL.FTZ R43, R43, R4 ;  /* 0x000000042b2b7220 */ /* 0x000fe20000410000 */
[----:B------:R-:W-:Y:S02]  /*ef00*/  HADD2.F32 R7, -RZ, R7.H1_H1 ;  /* 0x30000007ff077230 */ /* 0x000fe40000004100 */
[----:B------:R-:W-:Y:S01]  /*ef10*/  FMUL.FTZ R5, R11, R8 ;  /* 0x000000080b057220 */ /* 0x000fe20000410000 */
[----:B------:R-:W-:Y:S01]  /*ef20*/  F2FP.F16.F32.PACK_AB R9, R49, R40 ;  /* 0x000000283109723e */ /* 0x000fe200000000ff */
[C---:B------:R-:W-:Y:S01]  /*ef30*/  FFMA.FTZ R11, R39.reuse, R4, -R6 ;  /* 0x00000004270b7223 */ /* 0x040fe20000010806 */
[----:B------:R-:W-:Y:S01]  /*ef40*/  FFMA.FTZ R43, R39, R10, R43 ;  /* 0x0000000a272b7223 */ /* 0x000fe2000001002b */
[C---:B------:R-:W-:Y:S01]  /*ef50*/  FFMA.FTZ R50, R7.reuse, R8, -R50 ;  /* 0x0000000807327223 */ /* 0x040fe20000010832 */
[----:B------:R-:W-:Y:S01]  /*ef60*/  FFMA.FTZ R36, R7, R36, R5 ;  /* 0x0000002407247223 */ /* 0x000fe20000010005 */
[----:B------:R-:W-:-:S02]  /*ef70*/  F2FP.F16.F32.PACK_AB R4, R44, R51 ;  /* 0x000000332c04723e */ /* 0x000fc400000000ff */
[----:B------:R-:W-:Y:S02]  /*ef80*/  F2FP.F16.F32.PACK_AB R5, R47, R48 ;  /* 0x000000302f05723e */ /* 0x000fe400000000ff */
[----:B------:R-:W-:Y:S02]  /*ef90*/  F2FP.F16.F32.PACK_AB R6, R38, R55 ;  /* 0x000000372606723e */ /* 0x000fe400000000ff */
[----:B------:R-:W-:Y:S02]  /*efa0*/  F2FP.F16.F32.PACK_AB R7, R50, R11 ;  /* 0x0000000b3207723e */ /* 0x000fe400000000ff */
[----:B------:R-:W-:Y:S02]  /*efb0*/  F2FP.F16.F32.PACK_AB R8, R46, R53 ;  /* 0x000000352e08723e */ /* 0x000fe400000000ff */
[----:B------:R-:W-:Y:S01]  /*efc0*/  F2FP.F16.F32.PACK_AB R10, R37, R42 ;  /* 0x0000002a250a723e */ /* 0x000fe200000000ff */
[----:B------:R1:W-:Y:S01]  /*efd0*/  STS.128 [R3], R4 ;  /* 0x0000000403007388 */ /* 0x0003e20000000c00 */
[----:B------:R-:W-:-:S05]  /*efe0*/  F2FP.F16.F32.PACK_AB R11, R36, R43 ;  /* 0x0000002b240b723e */ /* 0x000fca00000000ff */
[----:B------:R1:W-:Y:S02]  /*eff0*/  STS.128 [R35+0x14400], R8 ;  /* 0x0144000823007388 */ /* 0x0003e40000000c00 */
.L_x_630:
[----:B------:R-:W-:Y:S05]  /*f000*/  BSYNC B2 ;  /* 0x0000000000027941 */ /* 0x000fea0003800000 */
.L_x_629:
[----:B------:R-:W-:Y:S05]  /*f010*/  @P1 BRA `(.L_x_628) ;  /* 0x00000004005c1947 */ /* 0x000fea0003800000 */
[----:B------:R-:W0:Y:S01]  /*f020*/  LDL R51, [R1+0x8c] ;  /* 0x00008c0001337983 */ /* 0x000e220000100800 */
[----:B-1----:R-:W-:Y:S01]  /*f030*/  LEA.HI R3, R57, R12, RZ, 0x1d ;  /* 0x0000000c39037211 */ /* 0x002fe200078fe8ff */
[----:B------:R-:W-:Y:S02]  /*f040*/  HADD2.F32 R44, -RZ, R13.H0_H0 ;  /* 0x2000000dff2c7230 */ /* 0x000fe40000004100 */
[--C-:B------:R-:W-:Y:S01]  /*f050*/  HADD2.F32 R46, -RZ, R21.reuse.H0_H0 ;  /* 0x20000015ff2e7230 */ /* 0x100fe20000004100 */
[----:B------:R-:W-:Y:S01]  /*f060*/  SHF.R.S32.HI R6, RZ, 0x1f, R3 ;  /* 0x0000001fff067819 */ /* 0x000fe20000011403 */
[----:B------:R-:W-:Y:S02]  /*f070*/  IMAD.SHL.U32 R4, R3, 0x8, RZ ;  /* 0x0000000803047824 */ /* 0x000fe400078e00ff */
[----:B------:R-:W-:Y:S01]  /*f080*/  HADD2.F32 R43, -RZ, R24.H0_H0 ;  /* 0x20000018ff2b7230 */ /* 0x000fe20000004100 */
[----:B------:R-:W-:Y:S01]  /*f090*/  LEA.HI R6, R6, R3, RZ, 0x3 ;  /* 0x0000000306067211 */ /* 0x000fe200078f18ff */
[----:B------:R-:W-:Y:S01]  /*f0a0*/  HADD2.F32 R45, -RZ, R21.H1_H1 ;  /* 0x30000015ff2d7230 */ /* 0x000fe20000004100 */
[----:B------:R-:W-:-:S02]  /*f0b0*/  LOP3.LUT R3, R231, 0x38, R4, 0xf8, !PT ;  /* 0x00000038e7037812 */ /* 0x000fc400078ef804 */
[----:B------:R-:W-:Y:S02]  /*f0c0*/  SHF.L.U32 R6, R6, 0xa, RZ ;  /* 0x0000000a06067819 */ /* 0x000fe400000006ff */
[----:B------:R-:W-:Y:S02]  /*f0d0*/  LOP3.LUT R8, R3, R232, RZ, 0x3c, !PT ;  /* 0x000000e803087212 */ /* 0x000fe400078e3cff */
[----:B------:R-:W-:-:S04]  /*f0e0*/  LOP3.LUT R3, R6, 0x7fffe000, RZ, 0xc0, !PT ;  /* 0x7fffe00006037812 */ /* 0x000fc800078ec0ff */
[----:B------:R-:W-:-:S05]  /*f0f0*/  IADD3 R3, R8, R3, R234 ;  /* 0x0000000308037210 */ /* 0x000fca0007ffe0ea */
[----:B------:R-:W-:-:S05]  /*f100*/  IMAD R3, R3, 0x2, R16 ;  /* 0x0000000203037824 */ /* 0x000fca00078e0210 */
[----:B------:R-:W1:Y:S02]  /*f110*/  LDS.128 R8, [R3+0x14400] ;  /* 0x0144000003087984 */ /* 0x000e640000000c00 */
[--C-:B-1----:R-:W-:Y:S02]  /*f120*/  HADD2.F32 R39, -RZ, R8.reuse.H0_H0 ;  /* 0x20000008ff277230 */ /* 0x102fe40000004100 */
[----:B------:R-:W-:Y:S02]  /*f130*/  HADD2.F32 R8, -RZ, R8.H1_H1 ;  /* 0x30000008ff087230 */ /* 0x000fe40000004100 */
[----:B------:R-:W-:Y:S02]  /*f140*/  HADD2.F32 R40, -RZ, R9.H0_H0 ;  /* 0x20000009ff287230 */ /* 0x000fe40000004100 */
[C---:B------:R-:W-:Y:S01]  /*f150*/  FMUL.FTZ R48, R39.reuse, R46 ;  /* 0x0000002e27307220 */ /* 0x040fe20000410000 */
[----:B------:R-:W-:Y:S01]  /*f160*/  FMUL.FTZ R50, R39, R44 ;  /* 0x0000002c27327220 */ /* 0x000fe20000410000 */
[----:B------:R-:W-:-:S02]  /*f170*/  HADD2.F32 R39, -RZ, R14.H0_H0 ;  /* 0x2000000eff277230 */ /* 0x000fc40000004100 */
[C---:B------:R-:W-:Y:S01]  /*f180*/  FMUL.FTZ R47, R8.reuse, R43 ;  /* 0x0000002b082f7220 */ /* 0x040fe20000410000 */
[----:B------:R-:W-:Y:S02]  /*f190*/  HADD2.F32 R9, -RZ, R9.H1_H1 ;  /* 0x30000009ff097230 */ /* 0x000fe40000004100 */
[--C-:B------:R-:W-:Y:S02]  /*f1a0*/  HADD2.F32 R41, -RZ, R10.reuse.H0_H0 ;  /* 0x2000000aff297230 */ /* 0x100fe40000004100 */
[----:B------:R-:W-:Y:S01]  /*f1b0*/  FMUL.FTZ R49, R8, R39 ;  /* 0x0000002708317220 */ /* 0x000fe20000410000 */
[----:B------:R-:W-:Y:S02]  /*f1c0*/  HADD2.F32 R8, -RZ, R15.H0_H0 ;  /* 0x2000000fff087230 */ /* 0x000fe40000004100 */
[----:B------:R-:W-:Y:S02]  /*f1d0*/  HADD2.F32 R10, -RZ, R10.H1_H1 ;  /* 0x3000000aff0a7230 */ /* 0x000fe40000004100 */
[----:B------:R-:W-:-:S02]  /*f1e0*/  HADD2.F32 R42, -RZ, R11.H0_H0 ;  /* 0x2000000bff2a7230 */ /* 0x000fc40000004100 */
[----:B------:R-:W-:Y:S01]  /*f1f0*/  HADD2.F32 R11, -RZ, R11.H1_H1 ;  /* 0x3000000bff0b7230 */ /* 0x000fe20000004100 */
[----:B0-----:R-:W0:Y:S02]  /*f200*/  LDS.128 R4, [R51] ;  /* 0x0000000033047984 */ /* 0x001e240000000c00 */
[--C-:B0-----:R-:W-:Y:S02]  /*f210*/  HADD2.F32 R35, -RZ, R4.reuse.H0_H0 ;  /* 0x20000004ff237230 */ /* 0x101fe40000004100 */
[----:B------:R-:W-:Y:S02]  /*f220*/  HADD2.F32 R4, -RZ, R4.H1_H1 ;  /* 0x30000004ff047230 */ /* 0x000fe40000004100 */
[----:B------:R-:W-:Y:S02]  /*f230*/  HADD2.F32 R36, -RZ, R5.H0_H0 ;  /* 0x20000005ff247230 */ /* 0x000fe40000004100 */
[C---:B------:R-:W-:Y:S01]  /*f240*/  FFMA.FTZ R48, R35.reuse, R44, -R48 ;  /* 0x0000002c23307223 */ /* 0x040fe20000010830 */
[----:B------:R-:W-:Y:S01]  /*f250*/  FFMA.FTZ R50, R35, R46, R50 ;  /* 0x0000002e23327223 */ /* 0x000fe20000010032 */
[----:B------:R-:W-:-:S02]  /*f260*/  HADD2.F32 R35, -RZ, R13.H1_H1 ;  /* 0x3000000dff237230 */ /* 0x000fc40000004100 */
[----:B------:R-:W-:Y:S01]  /*f270*/  FFMA.FTZ R47, R4, R39, -R47 ;  /* 0x00000027042f7223 */ /* 0x000fe2000001082f */
[----:B------:R-:W-:Y:S01]  /*f280*/  FMUL.FTZ R39, R40, R45 ;  /* 0x0000002d28277220 */ /* 0x000fe20000410000 */
[----:B------:R-:W-:Y:S02]  /*f290*/  HADD2.F32 R44, -RZ, R24.H1_H1 ;  /* 0x30000018ff2c7230 */ /* 0x000fe40000004100 */
[----:B------:R-:W-:Y:S01]  /*f2a0*/  FFMA.FTZ R49, R4, R43, R49 ;  /* 0x0000002b04317223 */ /* 0x000fe20000010031 */
[-C--:B------:R-:W-:Y:S01]  /*f2b0*/  FMUL.FTZ R40, R40, R35.reuse ;  /* 0x0000002328287220 */ /* 0x080fe20000410000 */
[----:B------:R-:W-:Y:S02]  /*f2c0*/  HADD2.F32 R4, -RZ, R14.H1_H1 ;  /* 0x3000000eff047230 */ /* 0x000fe40000004100 */
[C---:B------:R-:W-:Y:S01]  /*f2d0*/  FFMA.FTZ R39, R36.reuse, R35, -R39 ;  /* 0x0000002324277223 */ /* 0x040fe20000010827 */
[----:B------:R-:W-:Y:S02]  /*f2e0*/  HADD2.F32 R5, -RZ, R5.H1_H1 ;  /* 0x30000005ff057230 */ /* 0x000fe40000004100 */
[----:B------:R-:W-:Y:S01]  /*f2f0*/  FFMA.FTZ R40, R36, R45, R40 ;  /* 0x0000002d24287223 */ /* 0x000fe20000010028 */
[----:B------:R-:W-:Y:S01]  /*f300*/  FMUL.FTZ R46, R9, R44 ;  /* 0x0000002c092e7220 */ /* 0x000fe20000410000 */
[----:B------:R-:W-:-:S02]  /*f310*/  HADD2.F32 R36, -RZ, R25.H0_H0 ;  /* 0x20000019ff247230 */ /* 0x000fc40000004100 */
[-C--:B------:R-:W-:Y:S01]  /*f320*/  FMUL.FTZ R52, R9, R4.reuse ;  /* 0x0000000409347220 */ /* 0x080fe20000410000 */
[----:B------:R-:W-:Y:S02]  /*f330*/  HADD2.F32 R35, -RZ, R26.H0_H0 ;  /* 0x2000001aff237230 */ /* 0x000fe40000004100 */
[----:B------:R-:W-:Y:S01]  /*f340*/  FFMA.FTZ R46, R5, R4, -R46 ;  /* 0x00000004052e7223 */ /* 0x000fe2000001082e */
[----:B------:R-:W-:Y:S02]  /*f350*/  HADD2.F32 R37, -RZ, R6.H0_H0 ;  /* 0x20000006ff257230 */ /* 0x000fe40000004100 */
[C---:B------:R-:W-:Y:S01]  /*f360*/  FMUL.FTZ R4, R41.reuse, R36 ;  /* 0x0000002429047220 */ /* 0x040fe20000410000 */
[----:B------:R-:W-:Y:S02]  /*f370*/  HADD2.F32 R9, -RZ, R20.H0_H0 ;  /* 0x20000014ff097230 */ /* 0x000fe40000004100 */
[----:B------:R-:W-:Y:S01]  /*f380*/  FMUL.FTZ R45, R41, R8 ;  /* 0x00000008292d7220 */ /* 0x000fe20000410000 */
[----:B------:R-:W-:-:S02]  /*f390*/  HADD2.F32 R6, -RZ, R6.H1_H1 ;  /* 0x30000006ff067230 */ /* 0x000fc40000004100 */
[----:B------:R-:W-:Y:S01]  /*f3a0*/  FFMA.FTZ R41, R5, R44, R52 ;  /* 0x0000002c05297223 */ /* 0x000fe20000010034 */
[C---:B------:R-:W-:Y:S01]  /*f3b0*/  FMUL.FTZ R5, R10.reuse, R35 ;  /* 0x000000230a057220 */ /* 0x040fe20000410000 */
[C---:B------:R-:W-:Y:S01]  /*f3c0*/  FFMA.FTZ R43, R37.reuse, R8, -R4 ;  /* 0x00000008252b7223 */ /* 0x040fe20000010804 */
[----:B------:R-:W-:Y:S01]  /*f3d0*/  FFMA.FTZ R45, R37, R36, R45 ;  /* 0x00000024252d7223 */ /* 0x000fe2000001002d */
[-C--:B------:R-:W-:Y:S01]  /*f3e0*/  FMUL.FTZ R37, R10, R9.reuse ;  /* 0x000000090a257220 */ /* 0x080fe20000410000 */
[C---:B------:R-:W-:Y:S01]  /*f3f0*/  FFMA.FTZ R10, R6.reuse, R9, -R5 ;  /* 0x00000009060a7223 */ /* 0x040fe20000010805 */
[----:B------:R-:W-:Y:S02]  /*f400*/  HADD2.F32 R9, -RZ, R25.H1_H1 ;  /* 0x30000019ff097230 */ /* 0x000fe40000004100 */
[----:B------:R-:W-:Y:S02]  /*f410*/  HADD2.F32 R5, -RZ, R15.H1_H1 ;  /* 0x3000000fff057230 */ /* 0x000fe40000004100 */
[----:B------:R-:W-:Y:S01]  /*f420*/  FFMA.FTZ R36, R6, R35, R37 ;  /* 0x0000002306247223 */ /* 0x000fe20000010025 */
[----:B------:R-:W-:-:S02]  /*f430*/  HADD2.F32 R8, -RZ, R26.H1_H1 ;  /* 0x3000001aff087230 */ /* 0x000fc40000004100 */
[C---:B------:R-:W-:Y:S01]  /*f440*/  FMUL.FTZ R35, R42.reuse, R9 ;  /* 0x000000092a237220 */ /* 0x040fe20000410000 */
[----:B------:R-:W-:Y:S02]  /*f450*/  HADD2.F32 R4, -RZ, R20.H1_H1 ;  /* 0x30000014ff047230 */ /* 0x000fe40000004100 */
[-C--:B------:R-:W-:Y:S01]  /*f460*/  FMUL.FTZ R42, R42, R5.reuse ;  /* 0x000000052a2a7220 */ /* 0x080fe20000410000 */
[--C-:B------:R-:W-:Y:S02]  /*f470*/  HADD2.F32 R38, -RZ, R7.reuse.H0_H0 ;  /* 0x20000007ff267230 */ /* 0x100fe40000004100 */
[C---:B------:R-:W-:Y:S01]  /*f480*/  FMUL.FTZ R6, R11.reuse, R8 ;  /* 0x000000080b067220 */ /* 0x040fe20000410000 */
[----:B------:R-:W-:Y:S02]  /*f490*/  HADD2.F32 R7, -RZ, R7.H1_H1 ;  /* 0x30000007ff077230 */ /* 0x000fe40000004100 */
[-C--:B------:R-:W-:Y:S01]  /*f4a0*/  FMUL.FTZ R37, R11, R4.reuse ;  /* 0x000000040b257220 */ /* 0x080fe20000410000 */
        /* <DEDUP_REMOVED lines=11> */
[----:B------:R-:W-:-:S02]  /*f560*/  F2FP.F16.F32.PACK_AB R10, R36, R45 ;  /* 0x0000002d240a723e */ /* 0x000fc400000000ff */
[----:B------:R-:W-:-:S05]  /*f570*/  F2FP.F16.F32.PACK_AB R11, R42, R11 ;  /* 0x0000000b2a0b723e */ /* 0x000fca00000000ff */
[----:B------:R2:W-:Y:S02]  /*f580*/  STS.128 [R3+0x14400], R8 ;  /* 0x0144000803007388 */ /* 0x0005e40000000c00 */
.L_x_628:
[----:B------:R-:W-:Y:S05]  /*f590*/  BSYNC B1 ;  /* 0x0000000000017941 */ /* 0x000fea0003800000 */
.L_x_627:
[----:B------:R-:W-:Y:S01]  /*f5a0*/  ISETP.GE.AND P0, PT, R217, R0, PT ;  /* 0x00000000d900720c */ /* 0x000fe20003f06270 */
[----:B------:R-:W-:-:S12]  /*f5b0*/  BSSY B1, `(.L_x_631) ;  /* 0x00000bb000017945 */ /* 0x000fd80003800000 */
[----:B------:R-:W-:Y:S05]  /*f5c0*/  @P0 BRA `(.L_x_632) ;  /* 0x0000000800e40947 */ /* 0x000fea0003800000 */
[----:B------:R-:W3:Y:S01]  /*f5d0*/  LDC R49, c[0x0][0x3d4] ;  /* 0x0000f500ff317b82 */ /* 0x000ee20000000800 */
[----:B------:R-:W-:Y:S01]  /*f5e0*/  BSSY B2, `(.L_x_633) ;  /* 0x000005f000027945 */ /* 0x000fe20003800000 */
[-C--:B---3--:R-:W-:Y:S02]  /*f5f0*/  ISETP.GE.AND P0, PT, R212, R49.reuse, PT ;  /* 0x00000031d400720c */ /* 0x088fe40003f06270 */
[----:B------:R-:W-:-:S11]  /*f600*/  ISETP.GE.AND P1, PT, R213, R49, PT ;  /* 0x00000031d500720c */ /* 0x000fd60003f26270 */
[----:B------:R-:W-:Y:S05]  /*f610*/  @P0 BRA `(.L_x_634) ;  /* 0x00000004006c0947 */ /* 0x000fea0003800000 */
[----:B-12---:R-:W2:Y:S01]  /*f620*/  LDL R3, [R1+0x68] ;  /* 0x0000680001037983 */ /* 0x006ea20000100800 */
[----:B------:R-:W-:Y:S01]  /*f630*/  LOP3.LUT R6, R226, 0x38, R212, 0xf8, !PT ;  /* 0x00000038e2067812 */ /* 0x000fe200078ef8d4 */
[----:B------:R-:W-:Y:S02]  /*f640*/  HADD2.F32 R43, -RZ, R27.H0_H0 ;  /* 0x2000001bff2b7230 */ /* 0x000fe40000004100 */
[--C-:B------:R-:W-:Y:S01]  /*f650*/  HADD2.F32 R45, -RZ, R31.reuse.H0_H0 ;  /* 0x2000001fff2d7230 */ /* 0x100fe20000004100 */
[----:B------:R-:W-:Y:S01]  /*f660*/  LOP3.LUT R6, R230, R6, R229, 0xf6, !PT ;  /* 0x00000006e6067212 */ /* 0x000fe200078ef6e5 */
[----:B------:R-:W-:Y:S02]  /*f670*/  HADD2.F32 R52, -RZ, R32.H0_H0 ;  /* 0x20000020ff347230 */ /* 0x000fe40000004100 */
[----:B------:R-:W-:Y:S02]  /*f680*/  HADD2.F32 R48, -RZ, R28.H0_H0 ;  /* 0x2000001cff307230 */ /* 0x000fe40000004100 */
[----:B------:R-:W-:-:S02]  /*f690*/  HADD2.F32 R54, -RZ, R31.H1_H1 ;  /* 0x3000001fff367230 */ /* 0x000fc40000004100 */
[----:B------:R-:W-:Y:S02]  /*f6a0*/  HADD2.F32 R50, -RZ, R27.H1_H1 ;  /* 0x3000001bff327230 */ /* 0x000fe40000004100 */
[----:B------:R-:W-:Y:S02]  /*f6b0*/  HADD2.F32 R53, -RZ, R32.H1_H1 ;  /* 0x30000020ff357230 */ /* 0x000fe40000004100 */
[----:B------:R-:W-:Y:S02]  /*f6c0*/  HADD2.F32 R47, -RZ, R28.H1_H1 ;  /* 0x3000001cff2f7230 */ /* 0x000fe40000004100 */
[----:B------:R-:W-:Y:S02]  /*f6d0*/  HADD2.F32 R55, -RZ, R33.H0_H0 ;  /* 0x20000021ff377230 */ /* 0x000fe40000004100 */
[----:B------:R-:W-:Y:S01]  /*f6e0*/  HADD2.F32 R51, -RZ, R29.H0_H0 ;  /* 0x2000001dff337230 */ /* 0x000fe20000004100 */
[----:B--2---:R-:W-:Y:S02]  /*f6f0*/  R2UR UR4, R3 ;  /* 0x00000000030472ca */ /* 0x004fe400000e0000 */
[----:B------:R-:W-:-:S04]  /*f700*/  LEA.HI R3, R49, R220, RZ, 0x1d ;  /* 0x000000dc31037211 */ /* 0x000fc800078fe8ff */
[----:B------:R-:W-:Y:S02]  /*f710*/  SHF.R.S32.HI R4, RZ, 0x1f, R3 ;  /* 0x0000001fff047819 */ /* 0x000fe40000011403 */
[----:B0-----:R-:W-:Y:S02]  /*f720*/  SHF.L.U32 R5, R3, 0x3, RZ ;  /* 0x0000000303057819 */ /* 0x001fe400000006ff */
[----:B------:R-:W-:Y:S02]  /*f730*/  LEA.HI R3, R4, R3, RZ, 0x3 ;  /* 0x0000000304037211 */ /* 0x000fe400078f18ff */
[----:B------:R-:W-:Y:S02]  /*f740*/  LOP3.LUT R4, R226, 0x38, R5, 0xf8, !PT ;  /* 0x00000038e2047812 */ /* 0x000fe400078ef805 */
[----:B------:R-:W-:Y:S01]  /*f750*/  LEA R56, R6, UR4, 0x1 ;  /* 0x0000000406387c11 */ /* 0x000fe2000f8e08ff */
        /* <DEDUP_REMOVED lines=15> */
[--C-:B------:R-:W-:Y:S02]  /*f850*/  HADD2.F32 R40, -RZ, R9.reuse.H0_H0 ;  /* 0x20000009ff287230 */ /* 0x100fe40000004100 */
[-C--:B------:R-:W-:Y:S01]  /*f860*/  FMUL.FTZ R44, R45, R39.reuse ;  /* 0x000000272d2c7220 */ /* 0x080fe20000410000 */
[C---:B------:R-:W-:Y:S01]  /*f870*/  FMUL.FTZ R46, R43.reuse, R39 ;  /* 0x000000272b2e7220 */ /* 0x040fe20000410000 */
[----:B------:R-:W-:Y:S02]  /*f880*/  HADD2.F32 R9, -RZ, R9.H1_H1 ;  /* 0x30000009ff097230 */ /* 0x000fe40000004100 */
[-C--:B------:R-:W-:Y:S01]  /*f890*/  FMUL.FTZ R39, R52, R8.reuse ;  /* 0x0000000834277220 */ /* 0x080fe20000410000 */
[-C--:B------:R-:W-:Y:S01]  /*f8a0*/  FFMA.FTZ R44, R43, R35.reuse, -R44 ;  /* 0x000000232b2c7223 */ /* 0x080fe2000001082c */
[----:B------:R-:W-:Y:S01]  /*f8b0*/  FFMA.FTZ R46, R45, R35, R46 ;  /* 0x000000232d2e7223 */ /* 0x000fe2000001002e */
[----:B------:R-:W-:Y:S01]  /*f8c0*/  FMUL.FTZ R35, R48, R8 ;  /* 0x0000000830237220 */ /* 0x000fe20000410000 */
[----:B------:R-:W-:Y:S01]  /*f8d0*/  FMUL.FTZ R43, R54, R40 ;  /* 0x00000028362b7220 */ /* 0x000fe20000410000 */
[----:B------:R-:W-:-:S02]  /*f8e0*/  HADD2.F32 R41, -RZ, R10.H0_H0 ;  /* 0x2000000aff297230 */ /* 0x000fc40000004100 */
[----:B------:R-:W-:Y:S01]  /*f8f0*/  FFMA.FTZ R39, R48, R4, -R39 ;  /* 0x0000000430277223 */ /* 0x000fe20000010827 */
[----:B------:R-:W-:Y:S01]  /*f900*/  FMUL.FTZ R45, R50, R40 ;  /* 0x00000028322d7220 */ /* 0x000fe20000410000 */
[----:B------:R-:W-:Y:S01]  /*f910*/  FFMA.FTZ R35, R52, R4, R35 ;  /* 0x0000000434237223 */ /* 0x000fe20000010023 */
[----:B------:R-:W-:Y:S02]  /*f920*/  HADD2.F32 R10, -RZ, R10.H1_H1 ;  /* 0x3000000aff0a7230 */ /* 0x000fe40000004100 */
[-C--:B------:R-:W-:Y:S01]  /*f930*/  FMUL.FTZ R4, R53, R9.reuse ;  /* 0x0000000935047220 */ /* 0x080fe20000410000 */
[----:B------:R-:W-:Y:S01]  /*f940*/  FMUL.FTZ R8, R47, R9 ;  /* 0x000000092f087220 */ /* 0x000fe20000410000 */
[----:B------:R-:W-:Y:S02]  /*f950*/  HADD2.F32 R52, -RZ, R34.H0_H0 ;  /* 0x20000022ff347230 */ /* 0x000fe40000004100 */
[-C--:B------:R-:W-:Y:S01]  /*f960*/  FFMA.FTZ R43, R50, R36.reuse, -R43 ;  /* 0x00000024322b7223 */ /* 0x080fe2000001082b */
[----:B------:R-:W-:Y:S01]  /*f970*/  FFMA.FTZ R45, R54, R36, R45 ;  /* 0x00000024362d7223 */ /* 0x000fe2000001002d */
[----:B------:R-:W-:-:S02]  /*f980*/  HADD2.F32 R50, -RZ, R30.H0_H0 ;  /* 0x2000001eff327230 */ /* 0x000fc40000004100 */
[-C--:B------:R-:W-:Y:S01]  /*f990*/  FFMA.FTZ R36, R47, R5.reuse, -R4 ;  /* 0x000000052f247223 */ /* 0x080fe20000010804 */
[----:B------:R-:W-:Y:S01]  /*f9a0*/  FFMA.FTZ R40, R53, R5, R8 ;  /* 0x0000000535287223 */ /* 0x000fe20000010008 */
[-C--:B------:R-:W-:Y:S01]  /*f9b0*/  FMUL.FTZ R4, R55, R41.reuse ;  /* 0x0000002937047220 */ /* 0x080fe20000410000 */
[-C--:B------:R-:W-:Y:S01]  /*f9c0*/  FMUL.FTZ R5, R52, R10.reuse ;  /* 0x0000000a34057220 */ /* 0x080fe20000410000 */
[C---:B------:R-:W-:Y:S01]  /*f9d0*/  FMUL.FTZ R48, R51.reuse, R41 ;  /* 0x0000002933307220 */ /* 0x040fe20000410000 */
[C---:B------:R-:W-:Y:S01]  /*f9e0*/  FMUL.FTZ R9, R50.reuse, R10 ;  /* 0x0000000a32097220 */ /* 0x040fe20000410000 */
[--C-:B------:R-:W-:Y:S02]  /*f9f0*/  HADD2.F32 R42, -RZ, R11.reuse.H0_H0 ;  /* 0x2000000bff2a7230 */ /* 0x100fe40000004100 */
[----:B------:R-:W-:Y:S01]  /*fa00*/  FFMA.FTZ R41, R51, R37, -R4 ;  /* 0x0000002533297223 */ /* 0x000fe20000010804 */
[----:B------:R-:W-:Y:S01]  /*fa10*/  FFMA.FTZ R10, R50, R6, -R5 ;  /* 0x00000006320a7223 */ /* 0x000fe20000010805 */
[----:B------:R-:W-:-:S02]  /*fa20*/  HADD2.F32 R11, -RZ, R11.H1_H1 ;  /* 0x3000000bff0b7230 */ /* 0x000fc40000004100 */
[----:B------:R-:W-:Y:S01]  /*fa30*/  FFMA.FTZ R48, R55, R37, R48 ;  /* 0x0000002537307223 */ /* 0x000fe20000010030 */
[----:B------:R-:W-:Y:S02]  /*fa40*/  HADD2.F32 R50, -RZ, R33.H1_H1 ;  /* 0x30000021ff327230 */ /* 0x000fe40000004100 */
[----:B------:R-:W-:Y:S01]  /*fa50*/  FFMA.FTZ R37, R52, R6, R9 ;  /* 0x0000000634257223 */ /* 0x000fe20000010009 */
[----:B------:R-:W-:Y:S02]  /*fa60*/  HADD2.F32 R51, -RZ, R34.H1_H1 ;  /* 0x30000022ff337230 */ /* 0x000fe40000004100 */
[----:B------:R-:W-:Y:S02]  /*fa70*/  HADD2.F32 R8, -RZ, R29.H1_H1 ;  /* 0x3000001dff087230 */ /* 0x000fe40000004100 */
[----:B------:R-:W-:Y:S01]  /*fa80*/  FMUL.FTZ R5, R50, R42 ;  /* 0x0000002a32057220 */ /* 0x000fe20000410000 */
[----:B------:R-:W-:Y:S02]  /*fa90*/  HADD2.F32 R47, -RZ, R30.H1_H1 ;  /* 0x3000001eff2f7230 */ /* 0x000fe40000004100 */
[----:B------:R-:W-:Y:S01]  /*faa0*/  FMUL.FTZ R4, R51, R11 ;  /* 0x0000000b33047220 */ /* 0x000fe20000410000 */
[----:B------:R-:W-:-:S02]  /*fab0*/  HADD2.F32 R38, -RZ, R7.H0_H0 ;  /* 0x20000007ff267230 */ /* 0x000fc40000004100 */
[C---:B------:R-:W-:Y:S01]  /*fac0*/  FMUL.FTZ R9, R8.reuse, R42 ;  /* 0x0000002a08097220 */ /* 0x040fe20000410000 */
[----:B------:R-:W-:Y:S02]  /*fad0*/  HADD2.F32 R7, -RZ, R7.H1_H1 ;  /* 0x30000007ff077230 */ /* 0x000fe40000004100 */
[C---:B------:R-:W-:Y:S01]  /*fae0*/  FMUL.FTZ R6, R47.reuse, R11 ;  /* 0x0000000b2f067220 */ /* 0x040fe20000410000 */
[-C--:B------:R-:W-:Y:S01]  /*faf0*/  FFMA.FTZ R11, R8, R38.reuse, -R5 ;  /* 0x00000026080b7223 */ /* 0x080fe20000010805 */
[----:B------:R-:W-:Y:S01]  /*fb00*/  FFMA.FTZ R38, R50, R38, R9 ;  /* 0x0000002632267223 */ /* 0x000fe20000010009 */
[-C--:B------:R-:W-:Y:S01]  /*fb10*/  FFMA.FTZ R42, R47, R7.reuse, -R4 ;  /* 0x000000072f2a7223 */ /* 0x080fe20000010804 */
[----:B------:R-:W-:Y:S01]  /*fb20*/  FFMA.FTZ R47, R51, R7, R6 ;  /* 0x00000007332f7223 */ /* 0x000fe20000010006 */
[----:B------:R-:W-:Y:S02]  /*fb30*/  F2FP.F16.F32.PACK_AB R4, R39, R44 ;  /* 0x0000002c2704723e */ /* 0x000fe400000000ff */
[----:B------:R-:W-:-:S02]  /*fb40*/  F2FP.F16.F32.PACK_AB R5, R36, R43 ;  /* 0x0000002b2405723e */ /* 0x000fc400000000ff */
[----:B------:R-:W-:Y:S02]  /*fb50*/  F2FP.F16.F32.PACK_AB R6, R10, R41 ;  /* 0x000000290a06723e */ /* 0x000fe400000000ff */
[----:B------:R-:W-:Y:S02]  /*fb60*/  F2FP.F16.F32.PACK_AB R7, R42, R11 ;  /* 0x0000000b2a07723e */ /* 0x000fe400000000ff */
[----:B------:R-:W-:Y:S02]  /*fb70*/  F2FP.F16.F32.PACK_AB R8, R35, R46 ;  /* 0x0000002e2308723e */ /* 0x000fe400000000ff */
[----:B------:R-:W-:Y:S01]  /*fb80*/  F2FP.F16.F32.PACK_AB R9, R40, R45 ;  /* 0x0000002d2809723e */ /* 0x000fe200000000ff */
[----:B------:R3:W-:Y:S01]  /*fb90*/  STS.128 [R56], R4 ;  /* 0x0000000438007388 */ /* 0x0007e20000000c00 */
[----:B------:R-:W-:Y:S02]  /*fba0*/  F2FP.F16.F32.PACK_AB R10, R37, R48 ;  /* 0x00000030250a723e */ /* 0x000fe400000000ff */
[----:B------:R-:W-:-:S05]  /*fbb0*/  F2FP.F16.F32.PACK_AB R11, R47, R38 ;  /* 0x000000262f0b723e */ /* 0x000fca00000000ff */
[----:B------:R3:W-:Y:S02]  /*fbc0*/  STS.128 [R3+0x14400], R8 ;  /* 0x0144000803007388 */ /* 0x0007e40000000c00 */
.L_x_634:
[----:B------:R-:W-:Y:S05]  /*fbd0*/  BSYNC B2 ;  /* 0x0000000000027941 */ /* 0x000fea0003800000 */
.L_x_633:
[----:B------:R-:W-:Y:S05]  /*fbe0*/  @P1 BRA `(.L_x_632) ;  /* 0x00000004005c1947 */ /* 0x000fea0003800000 */
[----:B------:R-:W0:Y:S01]  /*fbf0*/  LDL R55, [R1+0x88] ;  /* 0x0000880001377983 */ /* 0x000e220000100800 */
[----:B------:R-:W-:Y:S01]  /*fc00*/  LEA.HI R49, R49, R12, RZ, 0x1d ;  /* 0x0000000c31317211 */ /* 0x000fe200078fe8ff */
[----:B------:R-:W-:Y:S02]  /*fc10*/  HADD2.F32 R43, -RZ, R13.H0_H0 ;  /* 0x2000000dff2b7230 */ /* 0x000fe40000004100 */
[--C-:B------:R-:W-:Y:S01]  /*fc20*/  HADD2.F32 R45, -RZ, R21.reuse.H0_H0 ;  /* 0x20000015ff2d7230 */ /* 0x100fe20000004100 */
[----:B-123--:R-:W-:Y:S01]  /*fc30*/  SHF.R.S32.HI R4, RZ, 0x1f, R49 ;  /* 0x0000001fff047819 */ /* 0x00efe20000011431 */
[----:B------:R-:W-:Y:S02]  /*fc40*/  IMAD.SHL.U32 R3, R49, 0x8, RZ ;  /* 0x0000000831037824 */ /* 0x000fe400078e00ff */
[----:B------:R-:W-:Y:S01]  /*fc50*/  HADD2.F32 R52, -RZ, R24.H0_H0 ;  /* 0x20000018ff347230 */ /* 0x000fe20000004100 */
[----:B------:R-:W-:Y:S01]  /*fc60*/  LEA.HI R49, R4, R49, RZ, 0x3 ;  /* 0x0000003104317211 */ /* 0x000fe200078f18ff */
[----:B------:R-:W-:Y:S01]  /*fc70*/  HADD2.F32 R48, -RZ, R14.H0_H0 ;  /* 0x2000000eff307230 */ /* 0x000fe20000004100 */
[----:B------:R-:W-:Y:S01]  /*fc80*/  LOP3.LUT R4, R226, 0x38, R3, 0xf8, !PT ;  /* 0x00000038e2047812 */ /* 0x000fe200078ef803 */
[----:B------:R-:W-:Y:S01]  /*fc90*/  HADD2.F32 R54, -RZ, R21.H1_H1 ;  /* 0x30000015ff367230 */ /* 0x000fe20000004100 */
[----:B------:R-:W-:Y:S01]  /*fca0*/  SHF.L.U32 R49, R49, 0xa, RZ ;  /* 0x0000000a31317819 */ /* 0x000fe200000006ff */
[----:B------:R-:W-:Y:S01]  /*fcb0*/  HADD2.F32 R50, -RZ, R13.H1_H1 ;  /* 0x3000000dff327230 */ /* 0x000fe20000004100 */
[----:B------:R-:W-:Y:S01]  /*fcc0*/  LOP3.LUT R3, R4, R229, RZ, 0x3c, !PT ;  /* 0x000000e504037212 */ /* 0x000fe200078e3cff */
[----:B------:R-:W-:Y:S01]  /*fcd0*/  HADD2.F32 R51, -RZ, R24.H1_H1 ;  /* 0x30000018ff337230 */ /* 0x000fe20000004100 */
[----:B------:R-:W-:Y:S01]  /*fce0*/  LOP3.LUT R49, R49, 0x7fffe000, RZ, 0xc0, !PT ;  /* 0x7fffe00031317812 */ /* 0x000fe200078ec0ff */
[----:B------:R-:W-:-:S02]  /*fcf0*/  HADD2.F32 R47, -RZ, R14.H1_H1 ;  /* 0x3000000eff2f7230 */ /* 0x000fc40000004100 */
[----:B------:R-:W-:Y:S01]  /*fd00*/  HADD2.F32 R53, -RZ, R25.H0_H0 ;  /* 0x20000019ff357230 */ /* 0x000fe20000004100 */
[----:B------:R-:W-:Y:S01]  /*fd10*/  IADD3 R3, R3, R49, R230 ;  /* 0x0000003103037210 */ /* 0x000fe20007ffe0e6 */
[----:B------:R-:W-:-:S04]  /*fd20*/  HADD2.F32 R49, -RZ, R15.H0_H0 ;  /* 0x2000000fff317230 */ /* 0x000fc80000004100 */
[----:B------:R-:W-:-:S05]  /*fd30*/  IMAD R3, R3, 0x2, R16 ;  /* 0x0000000203037824 */ /* 0x000fca00078e0210 */
[----:B------:R-:W1:Y:S02]  /*fd40*/  LDS.128 R8, [R3+0x14400] ;  /* 0x0144000003087984 */ /* 0x000e640000000c00 */
[--C-:B-1----:R-:W-:Y:S02]  /*fd50*/  HADD2.F32 R39, -RZ, R8.reuse.H0_H0 ;  /* 0x20000008ff277230 */ /* 0x102fe40000004100 */
[----:B------:R-:W-:Y:S02]  /*fd60*/  HADD2.F32 R8, -RZ, R8.H1_H1 ;  /* 0x30000008ff087230 */ /* 0x000fe40000004100 */
[--C-:B------:R-:W-:Y:S02]  /*fd70*/  HADD2.F32 R40, -RZ, R9.reuse.H0_H0 ;  /* 0x20000009ff287230 */ /* 0x100fe40000004100 */
[-C--:B------:R-:W-:Y:S01]  /*fd80*/  FMUL.FTZ R44, R45, R39.reuse ;  /* 0x000000272d2c7220 */ /* 0x080fe20000410000 */
[----:B------:R-:W-:Y:S01]  /*fd90*/  FMUL.FTZ R46, R43, R39 ;  /* 0x000000272b2e7220 */ /* 0x000fe20000410000 */
[----:B------:R-:W-:-:S02]  /*fda0*/  HADD2.F32 R9, -RZ, R9.H1_H1 ;  /* 0x30000009ff097230 */ /* 0x000fc40000004100 */
[----:B------:R-:W-:Y:S01]  /*fdb0*/  FMUL.FTZ R39, R52, R8 ;  /* 0x0000000834277220 */ /* 0x000fe20000410000 */
[--C-:B------:R-:W-:Y:S02]  /*fdc0*/  HADD2.F32 R41, -RZ, R10.reuse.H0_H0 ;  /* 0x2000000aff297230 */ /* 0x100fe40000004100 */
[----:B------:R-:W-:Y:S02]  /*fdd0*/  HADD2.F32 R10, -RZ, R10.H1_H1 ;  /* 0x3000000aff0a7230 */ /* 0x000fe40000004100 */
[--C-:B------:R-:W-:Y:S02]  /*fde0*/  HADD2.F32 R42, -RZ, R11.reuse.H0_H0 ;  /* 0x2000000bff2a7230 */ /* 0x100fe40000004100 */
[----:B------:R-:W-:Y:S01]  /*fdf0*/  HADD2.F32 R11, -RZ, R11.H1_H1 ;  /* 0x3000000bff0b7230 */ /* 0x000fe20000004100 */
[----:B0-----:R-:W0:Y:S02]  /*fe00*/  LDS.128 R4, [R55] ;  /* 0x0000000037047984 */ /* 0x001e240000000c00 */
[----:B0-----:R-:W-:-:S02]  /*fe10*/  HADD2.F32 R35, -RZ, R4.H0_H0 ;  /* 0x20000004ff237230 */ /* 0x001fc40000004100 */
[----:B------:R-:W-:Y:S02]  /*fe20*/  HADD2.F32 R4, -RZ, R4.H1_H1 ;  /* 0x30000004ff047230 */ /* 0x000fe40000004100 */
[--C-:B------:R-:W-:Y:S02]  /*fe30*/  HADD2.F32 R36, -RZ, R5.reuse.H0_H0 ;  /* 0x20000005ff247230 */ /* 0x100fe40000004100 */
[-C--:B------:R-:W-:Y:S01]  /*fe40*/  FFMA.FTZ R44, R43, R35.reuse, -R44 ;  /* 0x000000232b2c7223 */ /* 0x080fe2000001082c */
[----:B------:R-:W-:Y:S01]  /*fe50*/  FFMA.FTZ R46, R45, R35, R46 ;  /* 0x000000232d2e7223 */ /* 0x000fe2000001002e */
[----:B------:R-:W-:Y:S01]  /*fe60*/  FMUL.FTZ R35, R48, R8 ;  /* 0x0000000830237220 */ /* 0x000fe20000410000 */
[----:B------:R-:W-:Y:S01]  /*fe70*/  FMUL.FTZ R43, R54, R40 ;  /* 0x00000028362b7220 */ /* 0x000fe20000410000 */
[----:B------:R-:W-:Y:S02]  /*fe80*/  HADD2.F32 R5, -RZ, R5.H1_H1 ;  /* 0x30000005ff057230 */ /* 0x000fe40000004100 */
[----:B------:R-:W-:Y:S01]  /*fe90*/  FFMA.FTZ R39, R48, R4, -R39 ;  /* 0x0000000430277223 */ /* 0x000fe20000010827 */
[----:B------:R-:W-:Y:S01]  /*fea0*/  FMUL.FTZ R45, R50, R40 ;  /* 0x00000028322d7220 */ /* 0x000fe20000410000 */
[----:B------:R-:W-:Y:S01]  /*feb0*/  FFMA.FTZ R35, R52, R4, R35 ;  /* 0x0000000434237223 */ /* 0x000fe20000010023 */
[-C--:B------:R-:W-:Y:S01]  /*fec0*/  FMUL.FTZ R4, R51, R9.reuse ;  /* 0x0000000933047220 */ /* 0x080fe20000410000 */
[----:B------:R-:W-:Y:S01]  /*fed0*/  FMUL.FTZ R8, R47, R9 ;  /* 0x000000092f087220 */ /* 0x000fe20000410000 */
[----:B------:R-:W-:-:S02]  /*fee0*/  HADD2.F32 R52, -RZ, R26.H0_H0 ;  /* 0x2000001aff347230 */ /* 0x000fc40000004100 */
[-C--:B------:R-:W-:Y:S01]  /*fef0*/  FFMA.FTZ R43, R50, R36.reuse, -R43 ;  /* 0x00000024322b7223 */ /* 0x080fe2000001082b */
[----:B------:R-:W-:Y:S02]  /*ff00*/  HADD2.F32 R37, -RZ, R6.H0_H0 ;  /* 0x20000006ff257230 */ /* 0x000fe40000004100 */
[----:B------:R-:W-:Y:S01]  /*ff10*/  FFMA.FTZ R45, R54, R36, R45 ;  /* 0x00000024362d7223 */ /* 0x000fe2000001002d */
[----:B------:R-:W-:Y:S02]  /*ff20*/  HADD2.F32 R50, -RZ, R20.H0_H0 ;  /* 0x20000014ff327230 */ /* 0x000fe40000004100 */
[-C--:B------:R-:W-:Y:S01]  /*ff30*/  FFMA.FTZ R36, R47, R5.reuse, -R4 ;  /* 0x000000052f247223 */ /* 0x080fe20000010804 */
[----:B------:R-:W-:Y:S02]  /*ff40*/  HADD2.F32 R6, -RZ, R6.H1_H1 ;  /* 0x30000006ff067230 */ /* 0x000fe40000004100 */
[----:B------:R-:W-:Y:S01]  /*ff50*/  FFMA.FTZ R40, R51, R5, R8 ;  /* 0x0000000533287223 */ /* 0x000fe20000010008 */
[-C--:B------:R-:W-:Y:S01]  /*ff60*/  FMUL.FTZ R4, R53, R41.reuse ;  /* 0x0000002935047220 */ /* 0x080fe20000410000 */
[-C--:B------:R-:W-:Y:S01]  /*ff70*/  FMUL.FTZ R5, R52, R10.reuse ;  /* 0x0000000a34057220 */ /* 0x080fe20000410000 */
[C---:B------:R-:W-:Y:S01]  /*ff80*/  FMUL.FTZ R48, R49.reuse, R41 ;  /* 0x0000002931307220 */ /* 0x040fe20000410000 */
[C---:B------:R-:W-:Y:S01]  /*ff90*/  FMUL.FTZ R9, R50.reuse, R10 ;  /* 0x0000000a32097220 */ /* 0x040fe20000410000 */
[----:B------:R-:W-:Y:S01]  /*ffa0*/  FFMA.FTZ R41, R49, R37, -R4 ;  /* 0x0000002531297223 */ /* 0x000fe20000010804 */
[----:B------:R-:W-:Y:S01]  /*ffb0*/  FFMA.FTZ R10, R50, R6, -R5 ;  /* 0x00000006320a7223 */ /* 0x000fe20000010805 */
[----:B------:R-:W-:-:S02]  /*ffc0*/  HADD2.F32 R50, -RZ, R25.H1_H1 ;  /* 0x30000019ff327230 */ /* 0x000fc40000004100 */
[----:B------:R-:W-:Y:S01]  /*ffd0*/  FFMA.FTZ R48, R53, R37, R48 ;  /* 0x0000002535307223 */ /* 0x000fe20000010030 */
[----:B------:R-:W-:Y:S02]  /*ffe0*/  HADD2.F32 R49, -RZ, R26.H1_H1 ;  /* 0x3000001aff317230 */ /* 0x000fe40000004100 */
[----:B------:R-:W-:Y:S01]  /*fff0*/  FFMA.FTZ R37, R52, R6, R9 ;  /* 0x0000000634257223 */ /* 0x000fe20000010009 */
        /* <DEDUP_REMOVED lines=22> */
.L_x_632:
[----:B------:R-:W-:Y:S05]  /*10160*/  BSYNC B1 ;  /* 0x0000000000017941 */ /* 0x000fea0003800000 */
.L_x_631:
[----:B------:R-:W-:Y:S01]  /*10170*/  ISETP.GE.AND P0, PT, R218, R0, PT ;  /* 0x00000000da00720c */ /* 0x000fe20003f06270 */
[----:B------:R-:W-:-:S12]  /*10180*/  BSSY B1, `(.L_x_635) ;  /* 0x00000bb000017945 */ /* 0x000fd80003800000 */
[----:B------:R-:W-:Y:S05]  /*10190*/  @P0 BRA `(.L_x_636) ;  /* 0x0000000800e40947 */ /* 0x000fea0003800000 */
[----:B------:R-:W5:Y:S01]  /*101a0*/  LDC R49, c[0x0][0x3d4] ;  /* 0x0000f500ff317b82 */ /* 0x000f620000000800 */
[----:B------:R-:W-:Y:S01]  /*101b0*/  BSSY B2, `(.L_x_637) ;  /* 0x000005f000027945 */ /* 0x000fe20003800000 */
[-C--:B-----5:R-:W-:Y:S02]  /*101c0*/  ISETP.GE.AND P0, PT, R212, R49.reuse, PT ;  /* 0x00000031d400720c */ /* 0x0a0fe40003f06270 */
[----:B------:R-:W-:-:S11]  /*101d0*/  ISETP.GE.AND P1, PT, R213, R49, PT ;  /* 0x00000031d500720c */ /* 0x000fd60003f26270 */
[----:B------:R-:W-:Y:S05]  /*101e0*/  @P0 BRA `(.L_x_638) ;  /* 0x00000004006c0947 */ /* 0x000fea0003800000 */
[----:B-1234-:R-:W2:Y:S01]  /*101f0*/  LDL R3, [R1+0x68] ;  /* 0x0000680001037983 */ /* 0x01eea20000100800 */
[----:B0-----:R-:W-:Y:S01]  /*10200*/  LOP3.LUT R5, R225, 0x38, R212, 0xf8, !PT ;  /* 0x00000038e1057812 */ /* 0x001fe200078ef8d4 */
        /* <DEDUP_REMOVED lines=14> */
[----:B------:R-:W-:Y:S02]  /*102f0*/  SHF.L.U32 R4, R3, 0x3, RZ ;  /* 0x0000000303047819 */ /* 0x000fe400000006ff */
        /* <DEDUP_REMOVED lines=74> */
.L_x_638:
[----:B------:R-:W-:Y:S05]  /*107a0*/  BSYNC B2 ;  /* 0x0000000000027941 */ /* 0x000fea0003800000 */
.L_x_637:
[----:B------:R-:W-:Y:S05]  /*107b0*/  @P1 BRA `(.L_x_636) ;  /* 0x00000004005c1947 */ /* 0x000fea0003800000 */
[----:B----4-:R-:W4:Y:S01]  /*107c0*/  LDL R55, [R1+0x84] ;  /* 0x0000840001377983 */ /* 0x010f220000100800 */
[----:B------:R-:W-:Y:S01]  /*107d0*/  LEA.HI R49, R49, R12, RZ, 0x1d ;  /* 0x0000000c31317211 */ /* 0x000fe200078fe8ff */
[----:B------:R-:W-:Y:S02]  /*107e0*/  HADD2.F32 R43, -RZ, R13.H0_H0 ;  /* 0x2000000dff2b7230 */ /* 0x000fe40000004100 */
[--C-:B------:R-:W-:Y:S01]  /*107f0*/  HADD2.F32 R45, -RZ, R21.reuse.H0_H0 ;  /* 0x20000015ff2d7230 */ /* 0x100fe20000004100 */
[----:B0123--:R-:W-:Y:S01]  /*10800*/  SHF.R.S32.HI R6, RZ, 0x1f, R49 ;  /* 0x0000001fff067819 */ /* 0x00ffe20000011431 */
        /* <DEDUP_REMOVED lines=16> */
[----:B------:R-:W0:Y:S02]  /*10910*/  LDS.128 R8, [R3+0x14400] ;  /* 0x0144000003087984 */ /* 0x000e240000000c00 */
[--C-:B0-----:R-:W-:Y:S02]  /*10920*/  HADD2.F32 R39, -RZ, R8.reuse.H0_H0 ;  /* 0x20000008ff277230 */ /* 0x101fe40000004100 */
        /* <DEDUP_REMOVED lines=10> */
[----:B----4-:R-:W0:Y:S02]  /*109d0*/  LDS.128 R4, [R55] ;  /* 0x0000000037047984 */ /* 0x010e240000000c00 */
        /* <DEDUP_REMOVED lines=53> */
.L_x_636:
[----:B------:R-:W-:Y:S05]  /*10d30*/  BSYNC B1 ;  /* 0x0000000000017941 */ /* 0x000fea0003800000 */
.L_x_635:
[----:B01234-:R-:W2:Y:S02]  /*10d40*/  LDL R3, [R1+0x70] ;  /* 0x0000700001037983 */ /* 0x01fea40000100800 */
[----:B--2---:R-:W-:-:S13]  /*10d50*/  ISETP.GE.AND P0, PT, R3, R0, PT ;  /* 0x000000000300720c */ /* 0x004fda0003f06270 */
[----:B------:R-:W-:Y:S05]  /*10d60*/  @P0 BRA `(.L_x_612) ;  /* 0x0000000800f00947 */ /* 0x000fea0003800000 */
[----:B------:R0:W5:Y:S01]  /*10d70*/  LDL R54, [R1+0x74] ;  /* 0x0000740001367983 */ /* 0x0001620000100800 */
[----:B------:R-:W1:Y:S03]  /*10d80*/  LDC R47, c[0x0][0x3d4] ;  /* 0x0000f500ff2f7b82 */ /* 0x000e660000000800 */
[----:B------:R0:W5:Y:S04]  /*10d90*/  LDL R52, [R1+0x78] ;  /* 0x0000780001347983 */ /* 0x0001680000100800 */
[----:B------:R0:W5:Y:S01]  /*10da0*/  LDL R50, [R1+0x7c] ;  /* 0x00007c0001327983 */ /* 0x0001620000100800 */
[----:B------:R-:W-:Y:S01]  /*10db0*/  BSSY B1, `(.L_x_639) ;  /* 0x000005f000017945 */ /* 0x000fe20003800000 */
[----:B-1----:R-:W-:-:S02]  /*10dc0*/  ISETP.GE.AND P0, PT, R212, R47, PT ;  /* 0x0000002fd400720c */ /* 0x002fc40003f06270 */
[----:B------:R-:W-:-:S11]  /*10dd0*/  ISETP.GE.AND P1, PT, R213, R47, PT ;  /* 0x0000002fd500720c */ /* 0x000fd60003f26270 */
[----:B0-----:R-:W-:Y:S05]  /*10de0*/  @P0 BRA `(.L_x_640) ;  /* 0x00000004006c0947 */ /* 0x001fea0003800000 */
[----:B------:R-:W2:Y:S01]  /*10df0*/  LDL R3, [R1+0x68] ;  /* 0x0000680001037983 */ /* 0x000ea20000100800 */
[----:B------:R-:W-:Y:S01]  /*10e00*/  LEA.HI R0, R47, R220, RZ, 0x1d ;  /* 0x000000dc2f007211 */ /* 0x000fe200078fe8ff */
[----:B------:R-:W-:Y:S01]  /*10e10*/  HADD2.F32 R42, -RZ, R27.H0_H0 ;  /* 0x2000001bff2a7230 */ /* 0x000fe20000004100 */
[----:B-----5:R-:W-:Y:S01]  /*10e20*/  LOP3.LUT R4, R54, 0x38, R212, 0xf8, !PT ;  /* 0x0000003836047812 */ /* 0x020fe200078ef8d4 */
[----:B------:R-:W-:Y:S01]  /*10e30*/  HADD2.F32 R44, -RZ, R31.H0_H0 ;  /* 0x2000001fff2c7230 */ /* 0x000fe20000004100 */
[----:B------:R-:W-:Y:S01]  /*10e40*/  SHF.R.S32.HI R5, RZ, 0x1f, R0 ;  /* 0x0000001fff057819 */ /* 0x000fe20000011400 */
[----:B------:R-:W-:Y:S01]  /*10e50*/  HADD2.F32 R46, -RZ, R32.H0_H0 ;  /* 0x20000020ff2e7230 */ /* 0x000fe20000004100 */
[----:B------:R-:W-:Y:S01]  /*10e60*/  LOP3.LUT R4, R50, R4, R52, 0xf6, !PT ;  /* 0x0000000432047212 */ /* 0x000fe200078ef634 */
[----:B------:R-:W-:Y:S01]  /*10e70*/  HADD2.F32 R49, -RZ, R27.H1_H1 ;  /* 0x3000001bff317230 */ /* 0x000fe20000004100 */
[----:B------:R-:W-:Y:S01]  /*10e80*/  LEA.HI R5, R5, R0, RZ, 0x3 ;  /* 0x0000000005057211 */ /* 0x000fe200078f18ff */
[----:B------:R-:W-:-:S02]  /*10e90*/  HADD2.F32 R51, -RZ, R31.H1_H1 ;  /* 0x3000001fff337230 */ /* 0x000fc40000004100 */
[----:B------:R-:W-:Y:S02]  /*10ea0*/  HADD2.F32 R53, -RZ, R32.H1_H1 ;  /* 0x30000020ff357230 */ /* 0x000fe40000004100 */
[----:B------:R-:W-:Y:S01]  /*10eb0*/  IMAD.SHL.U32 R5, R5, 0x400, RZ ;  /* 0x0000040005057824 */ /* 0x000fe200078e00ff */
[----:B--2---:R-:W-:Y:S02]  /*10ec0*/  R2UR UR4, R3 ;  /* 0x00000000030472ca */ /* 0x004fe400000e0000 */
[----:B------:R-:W-:-:S04]  /*10ed0*/  SHF.L.U32 R3, R0, 0x3, RZ ;  /* 0x0000000300037819 */ /* 0x000fc800000006ff */
[----:B------:R-:W-:Y:S02]  /*10ee0*/  LOP3.LUT R0, R54, 0x38, R3, 0xf8, !PT ;  /* 0x0000003836007812 */ /* 0x000fe400078ef803 */
[----:B------:R-:W-:Y:S02]  /*10ef0*/  LOP3.LUT R3, R5, 0x7fffe000, RZ, 0xc0, !PT ;  /* 0x7fffe00005037812 */ /* 0x000fe400078ec0ff */
[----:B------:R-:W-:-:S03]  /*10f00*/  LOP3.LUT R0, R0, R52, RZ, 0x3c, !PT ;  /* 0x0000003400007212 */ /* 0x000fc600078e3cff */
[----:B------:R-:W-:Y:S02]  /*10f10*/  LEA R48, R4, UR4, 0x1 ;  /* 0x0000000404307c11 */ /* 0x000fe4000f8e08ff */
[----:B------:R-:W-:-:S03]  /*10f20*/  IADD3 R3, R0, R3, R50 ;  /* 0x0000000300037210 */ /* 0x000fc60007ffe032 */
[----:B------:R-:W0:Y:S01]  /*10f30*/  LDS.128 R4, [R48] ;  /* 0x0000000030047984 */ /* 0x000e220000000c00 */
[----:B------:R-:W-:-:S05]  /*10f40*/  LEA R3, R3, R16, 0x1 ;  /* 0x0000001003037211 */ /* 0x000fca00078e08ff */
[----:B------:R-:W1:Y:S01]  /*10f50*/  LDS.128 R8, [R3+0x14400] ;  /* 0x0144000003087984 */ /* 0x000e620000000c00 */
[--C-:B0-----:R-:W-:Y:S02]  /*10f60*/  HADD2.F32 R0, -RZ, R4.reuse.H0_H0 ;  /* 0x20000004ff007230 */ /* 0x101fe40000004100 */
[----:B------:R-:W-:Y:S02]  /*10f70*/  HADD2.F32 R4, -RZ, R4.H1_H1 ;  /* 0x30000004ff047230 */ /* 0x000fe40000004100 */
[----:B------:R-:W-:Y:S02]  /*10f80*/  HADD2.F32 R35, -RZ, R5.H0_H0 ;  /* 0x20000005ff237230 */ /* 0x000fe40000004100 */
[--C-:B-1----:R-:W-:Y:S02]  /*10f90*/  HADD2.F32 R38, -RZ, R8.reuse.H0_H0 ;  /* 0x20000008ff267230 */ /* 0x102fe40000004100 */
[----:B------:R-:W-:Y:S02]  /*10fa0*/  HADD2.F32 R8, -RZ, R8.H1_H1 ;  /* 0x30000008ff087230 */ /* 0x000fe40000004100 */
[----:B------:R-:W-:-:S02]  /*10fb0*/  HADD2.F32 R39, -RZ, R9.H0_H0 ;  /* 0x20000009ff277230 */ /* 0x000fc40000004100 */
[-C--:B------:R-:W-:Y:S01]  /*10fc0*/  FMUL.FTZ R43, R44, R38.reuse ;  /* 0x000000262c2b7220 */ /* 0x080fe20000410000 */
[----:B------:R-:W-:Y:S01]  /*10fd0*/  FMUL.FTZ R45, R42, R38 ;  /* 0x000000262a2d7220 */ /* 0x000fe20000410000 */
[----:B------:R-:W-:Y:S02]  /*10fe0*/  HADD2.F32 R38, -RZ, R28.H0_H0 ;  /* 0x2000001cff267230 */ /* 0x000fe40000004100 */
[----:B------:R-:W-:Y:S01]  /*10ff0*/  FMUL.FTZ R31, R46, R8 ;  /* 0x000000082e1f7220 */ /* 0x000fe20000410000 */
[----:B------:R-:W-:Y:S02]  /*11000*/  HADD2.F32 R9, -RZ, R9.H1_H1 ;  /* 0x30000009ff097230 */ /* 0x000fe40000004100 */
[-C--:B------:R-:W-:Y:S01]  /*11010*/  FFMA.FTZ R43, R42, R0.reuse, -R43 ;  /* 0x000000002a2b7223 */ /* 0x080fe2000001082b */
[----:B------:R-:W-:Y:S01]  /*11020*/  FFMA.FTZ R45, R44, R0, R45 ;  /* 0x000000002c2d7223 */ /* 0x000fe2000001002d */
[----:B------:R-:W-:Y:S01]  /*11030*/  FMUL.FTZ R27, R38, R8 ;  /* 0x00000008261b7220 */ /* 0x000fe20000410000 */
[----:B------:R-:W-:-:S02]  /*11040*/  HADD2.F32 R5, -RZ, R5.H1_H1 ;  /* 0x30000005ff057230 */ /* 0x000fc40000004100 */
[-C--:B------:R-:W-:Y:S01]  /*11050*/  FFMA.FTZ R0, R38, R4.reuse, -R31 ;  /* 0x0000000426007223 */ /* 0x080fe2000001081f */
[----:B------:R-:W-:Y:S02]  /*11060*/  HADD2.F32 R40, -RZ, R10.H0_H0 ;  /* 0x2000000aff287230 */ /* 0x000fe40000004100 */
[----:B------:R-:W-:Y:S01]  /*11070*/  FFMA.FTZ R8, R46, R4, R27 ;  /* 0x000000042e087223 */ /* 0x000fe2000001001b */
[----:B------:R-:W-:Y:S02]  /*11080*/  HADD2.F32 R27, -RZ, R28.H1_H1 ;  /* 0x3000001cff1b7230 */ /* 0x000fe40000004100 */
[----:B------:R-:W-:Y:S01]  /*11090*/  FMUL.FTZ R4, R53, R9 ;  /* 0x0000000935047220 */ /* 0x000fe20000410000 */
[----:B------:R-:W-:Y:S02]  /*110a0*/  HADD2.F32 R10, -RZ, R10.H1_H1 ;  /* 0x3000000aff0a7230 */ /* 0x000fe40000004100 */
[----:B------:R-:W-:Y:S01]  /*110b0*/  FMUL.FTZ R38, R51, R39 ;  /* 0x0000002733267220 */ /* 0x000fe20000410000 */
[----:B------:R-:W-:-:S02]  /*110c0*/  HADD2.F32 R46, -RZ, R34.H0_H0 ;  /* 0x20000022ff2e7230 */ /* 0x000fc40000004100 */
[C---:B------:R-:W-:Y:S01]  /*110d0*/  FMUL.FTZ R28, R27.reuse, R9 ;  /* 0x000000091b1c7220 */ /* 0x040fe20000410000 */
[----:B------:R-:W-:Y:S01]  /*110e0*/  FFMA.FTZ R9, R27, R5, -R4 ;  /* 0x000000051b097223 */ /* 0x000fe20000010804 */
[----:B------:R-:W-:Y:S02]  /*110f0*/  HADD2.F32 R36, -RZ, R6.H0_H0 ;  /* 0x20000006ff247230 */ /* 0x000fe40000004100 */
[----:B------:R-:W-:Y:S01]  /*11100*/  FMUL.FTZ R32, R49, R39 ;  /* 0x0000002731207220 */ /* 0x000fe20000410000 */
[----:B------:R-:W-:Y:S02]  /*11110*/  HADD2.F32 R4, -RZ, R30.H0_H0 ;  /* 0x2000001eff047230 */ /* 0x000fe40000004100 */
[----:B------:R-:W-:Y:S01]  /*11120*/  FFMA.FTZ R27, R53, R5, R28 ;  /* 0x00000005351b7223 */ /* 0x000fe2000001001c */
[----:B------:R-:W-:Y:S02]  /*11130*/  HADD2.F32 R6, -RZ, R6.H1_H1 ;  /* 0x30000006ff067230 */ /* 0x000fe40000004100 */
[----:B------:R-:W-:Y:S01]  /*11140*/  FMUL.FTZ R5, R46, R10 ;  /* 0x0000000a2e057220 */ /* 0x000fe20000410000 */
[----:B------:R-:W-:-:S02]  /*11150*/  HADD2.F32 R41, -RZ, R11.H0_H0 ;  /* 0x2000000bff297230 */ /* 0x000fc40000004100 */
[-C--:B------:R-:W-:Y:S01]  /*11160*/  FFMA.FTZ R38, R49, R35.reuse, -R38 ;  /* 0x0000002331267223 */ /* 0x080fe20000010826 */
[----:B------:R-:W-:Y:S02]  /*11170*/  HADD2.F32 R44, -RZ, R33.H0_H0 ;  /* 0x20000021ff2c7230 */ /* 0x000fe40000004100 */
[C---:B------:R-:W-:Y:S01]  /*11180*/  FMUL.FTZ R39, R4.reuse, R10 ;  /* 0x0000000a04277220 */ /* 0x040fe20000410000 */
[----:B------:R-:W-:Y:S02]  /*11190*/  HADD2.F32 R11, -RZ, R11.H1_H1 ;  /* 0x3000000bff0b7230 */ /* 0x000fe40000004100 */
[----:B------:R-:W-:Y:S01]  /*111a0*/  FFMA.FTZ R10, R4, R6, -R5 ;  /* 0x00000006040a7223 */ /* 0x000fe20000010805 */
[----:B------:R-:W-:Y:S02]  /*111b0*/  HADD2.F32 R42, -RZ, R29.H0_H0 ;  /* 0x2000001dff2a7230 */ /* 0x000fe40000004100 */
[----:B------:R-:W-:Y:S01]  /*111c0*/  FFMA.FTZ R32, R51, R35, R32 ;  /* 0x0000002333207223 */ /* 0x000fe20000010020 */
[----:B------:R-:W-:-:S02]  /*111d0*/  HADD2.F32 R33, -RZ, R33.H1_H1 ;  /* 0x30000021ff217230 */ /* 0x000fc40000004100 */
[----:B------:R-:W-:Y:S01]  /*111e0*/  FMUL.FTZ R31, R44, R40 ;  /* 0x000000282c1f7220 */ /* 0x000fe20000410000 */
        /* <DEDUP_REMOVED lines=9> */
[----:B------:R-:W-:Y:S01]  /*11280*/  FMUL.FTZ R6, R29, R41 ;  /* 0x000000291d067220 */ /* 0x000fe20000410000 */
[----:B------:R-:W-:Y:S01]  /*11290*/  FMUL.FTZ R34, R5, R11 ;  /* 0x0000000b05227220 */ /* 0x000fe20000410000 */
[-C--:B------:R-:W-:Y:S01]  /*112a0*/  FFMA.FTZ R31, R42, R36.reuse, -R31 ;  /* 0x000000242a1f7223 */ /* 0x080fe2000001081f */
[----:B------:R-:W-:Y:S01]  /*112b0*/  FFMA.FTZ R11, R29, R37, -R4 ;  /* 0x000000251d0b7223 */ /* 0x000fe20000010804 */
[----:B------:R-:W-:Y:S01]  /*112c0*/  FFMA.FTZ R30, R5, R7, -R30 ;  /* 0x00000007051e7223 */ /* 0x000fe2000001081e */
[----:B------:R-:W-:Y:S01]  /*112d0*/  FFMA.FTZ R35, R44, R36, R35 ;  /* 0x000000242c237223 */ /* 0x000fe20000010023 */
[----:B------:R-:W-:Y:S01]  /*112e0*/  FFMA.FTZ R37, R33, R37, R6 ;  /* 0x0000002521257223 */ /* 0x000fe20000010006 */
        /* <DEDUP_REMOVED lines=11> */
.L_x_640:
[----:B------:R-:W-:Y:S05]  /*113a0*/  BSYNC B1 ;  /* 0x0000000000017941 */ /* 0x000fea0003800000 */
.L_x_639:
[----:B------:R-:W-:Y:S05]  /*113b0*/  @P1 BRA `(.L_x_612) ;  /* 0x00000004005c1947 */ /* 0x000fea0003800000 */
[----:B------:R-:W2:Y:S01]  /*113c0*/  LDL R42, [R1+0x80] ;  /* 0x00008000012a7983 */ /* 0x000ea20000100800 */
[----:B------:R-:W-:Y:S01]  /*113d0*/  LEA.HI R12, R47, R12, RZ, 0x1d ;  /* 0x0000000c2f0c7211 */ /* 0x000fe200078fe8ff */
[----:B------:R-:W-:Y:S02]  /*113e0*/  HADD2.F32 R36, -RZ, R21.H0_H0 ;  /* 0x20000015ff247230 */ /* 0x000fe40000004100 */
[----:B------:R-:W-:Y:S01]  /*113f0*/  HADD2.F32 R34, -RZ, R13.H0_H0 ;  /* 0x2000000dff227230 */ /* 0x000fe20000004100 */
[----:B0-----:R-:W-:Y:S01]  /*11400*/  SHF.R.S32.HI R3, RZ, 0x1f, R12 ;  /* 0x0000001fff037819 */ /* 0x001fe2000001140c */
[----:B------:R-:W-:Y:S02]  /*11410*/  IMAD.SHL.U32 R0, R12, 0x8, RZ ;  /* 0x000000080c007824 */ /* 0x000fe400078e00ff */
[--C-:B------:R-:W-:Y:S01]  /*11420*/  HADD2.F32 R38, -RZ, R24.reuse.H0_H0 ;  /* 0x20000018ff267230 */ /* 0x100fe20000004100 */
[----:B------:R-:W-:Y:S01]  /*11430*/  LEA.HI R3, R3, R12, RZ, 0x3 ;  /* 0x0000000c03037211 */ /* 0x000fe200078f18ff */
[----:B------:R-:W-:Y:S01]  /*11440*/  HADD2.F32 R40, -RZ, R21.H1_H1 ;  /* 0x30000015ff287230 */ /* 0x000fe20000004100 */
[----:B-----5:R-:W-:Y:S01]  /*11450*/  LOP3.LUT R0, R54, 0x38, R0, 0xf8, !PT ;  /* 0x0000003836007812 */ /* 0x020fe200078ef800 */
[----:B------:R-:W-:Y:S01]  /*11460*/  HADD2.F32 R39, -RZ, R24.H1_H1 ;  /* 0x30000018ff277230 */ /* 0x000fe20000004100 */
[----:B------:R-:W-:Y:S01]  /*11470*/  SHF.L.U32 R3, R3, 0xa, RZ ;  /* 0x0000000a03037819 */ /* 0x000fe200000006ff */
[----:B------:R-:W-:Y:S01]  /*11480*/  HADD2.F32 R37, -RZ, R15.H0_H0 ;  /* 0x2000000fff257230 */ /* 0x000fe20000004100 */
[----:B------:R-:W-:Y:S01]  /*11490*/  LOP3.LUT R0, R0, R52, RZ, 0x3c, !PT ;  /* 0x0000003400007212 */ /* 0x000fe200078e3cff */
[----:B------:R-:W-:Y:S01]  /*114a0*/  HADD2.F32 R41, -RZ, R25.H0_H0 ;  /* 0x20000019ff297230 */ /* 0x000fe20000004100 */
[----:B------:R-:W-:-:S04]  /*114b0*/  LOP3.LUT R3, R3, 0x7fffe000, RZ, 0xc0, !PT ;  /* 0x7fffe00003037812 */ /* 0x000fc800078ec0ff */
[----:B------:R-:W-:-:S05]  /*114c0*/  IADD3 R3, R0, R3, R50 ;  /* 0x0000000300037210 */ /* 0x000fca0007ffe032 */
[----:B------:R-:W-:-:S05]  /*114d0*/  IMAD R3, R3, 0x2, R16 ;  /* 0x0000000203037824 */ /* 0x000fca00078e0210 */
[----:B------:R-:W0:Y:S02]  /*114e0*/  LDS.128 R8, [R3+0x14400] ;  /* 0x0144000003087984 */ /* 0x000e240000000c00 */
[--C-:B0-----:R-:W-:Y:S02]  /*114f0*/  HADD2.F32 R29, -RZ, R8.reuse.H0_H0 ;  /* 0x20000008ff1d7230 */ /* 0x101fe40000004100 */
[----:B------:R-:W-:Y:S02]  /*11500*/  HADD2.F32 R8, -RZ, R8.H1_H1 ;  /* 0x30000008ff087230 */ /* 0x000fe40000004100 */
[--C-:B------:R-:W-:Y:S02]  /*11510*/  HADD2.F32 R30, -RZ, R9.reuse.H0_H0 ;  /* 0x20000009ff1e7230 */ /* 0x100fe40000004100 */
[-C--:B------:R-:W-:Y:S01]  /*11520*/  FMUL.FTZ R33, R36, R29.reuse ;  /* 0x0000001d24217220 */ /* 0x080fe20000410000 */
[----:B------:R-:W-:Y:S01]  /*11530*/  FMUL.FTZ R29, R34, R29 ;  /* 0x0000001d221d7220 */ /* 0x000fe20000410000 */
[----:B------:R-:W-:Y:S01]  /*11540*/  FMUL.FTZ R21, R38, R8 ;  /* 0x0000000826157220 */ /* 0x000fe20000410000 */
[----:B------:R-:W-:-:S02]  /*11550*/  HADD2.F32 R9, -RZ, R9.H1_H1 ;  /* 0x30000009ff097230 */ /* 0x000fc40000004100 */
[--C-:B------:R-:W-:Y:S02]  /*11560*/  HADD2.F32 R31, -RZ, R10.reuse.H0_H0 ;  /* 0x2000000aff1f7230 */ /* 0x100fe40000004100 */
[----:B------:R-:W-:Y:S02]  /*11570*/  HADD2.F32 R10, -RZ, R10.H1_H1 ;  /* 0x3000000aff0a7230 */ /* 0x000fe40000004100 */
[--C-:B------:R-:W-:Y:S02]  /*11580*/  HADD2.F32 R32, -RZ, R11.reuse.H0_H0 ;  /* 0x2000000bff207230 */ /* 0x100fe40000004100 */
[----:B------:R-:W-:Y:S01]  /*11590*/  FMUL.FTZ R24, R37, R31 ;  /* 0x0000001f25187220 */ /* 0x000fe20000410000 */
[----:B------:R-:W-:Y:S01]  /*115a0*/  HADD2.F32 R11, -RZ, R11.H1_H1 ;  /* 0x3000000bff0b7230 */ /* 0x000fe20000004100 */
[----:B--2---:R-:W0:Y:S02]  /*115b0*/  LDS.128 R4, [R42] ;  /* 0x000000002a047984 */ /* 0x004e240000000c00 */
[----:B0-----:R-:W-:-:S02]  /*115c0*/  HADD2.F32 R0, -RZ, R4.H0_H0 ;  /* 0x20000004ff007230 */ /* 0x001fc40000004100 */
[----:B------:R-:W-:Y:S02]  /*115d0*/  HADD2.F32 R4, -RZ, R4.H1_H1 ;  /* 0x30000004ff047230 */ /* 0x000fe40000004100 */
[----:B------:R-:W-:Y:S02]  /*115e0*/  HADD2.F32 R12, -RZ, R5.H0_H0 ;  /* 0x20000005ff0c7230 */ /* 0x000fe40000004100 */
[-C--:B------:R-:W-:Y:S01]  /*115f0*/  FFMA.FTZ R33, R34, R0.reuse, -R33 ;  /* 0x0000000022217223 */ /* 0x080fe20000010821 */
[----:B------:R-:W-:Y:S02]  /*11600*/  HADD2.F32 R34, -RZ, R14.H0_H0 ;  /* 0x2000000eff227230 */ /* 0x000fe40000004100 */
[----:B------:R-:W-:Y:S01]  /*11610*/  FFMA.FTZ R29, R36, R0, R29 ;  /* 0x00000000241d7223 */ /* 0x000fe2000001001d */
[----:B------:R-:W-:Y:S02]  /*11620*/  HADD2.F32 R36, -RZ, R13.H1_H1 ;  /* 0x3000000dff247230 */ /* 0x000fe40000004100 */
[----:B------:R-:W-:-:S02]  /*11630*/  HADD2.F32 R5, -RZ, R5.H1_H1 ;  /* 0x30000005ff057230 */ /* 0x000fc40000004100 */
[C---:B------:R-:W-:Y:S01]  /*11640*/  FMUL.FTZ R13, R34.reuse, R8 ;  /* 0x00000008220d7220 */ /* 0x040fe20000410000 */
[----:B------:R-:W-:Y:S01]  /*11650*/  FFMA.FTZ R0, R34, R4, -R21 ;  /* 0x0000000422007223 */ /* 0x000fe20000010815 */
[-C--:B------:R-:W-:Y:S01]  /*11660*/  FMUL.FTZ R21, R40, R30.reuse ;  /* 0x0000001e28157220 */ /* 0x080fe20000410000 */
[----:B------:R-:W-:Y:S01]  /*11670*/  FMUL.FTZ R35, R36, R30 ;  /* 0x0000001e24237220 */ /* 0x000fe20000410000 */
[----:B------:R-:W-:Y:S01]  /*11680*/  FFMA.FTZ R8, R38, R4, R13 ;  /* 0x0000000426087223 */ /* 0x000fe2000001000d */
[----:B------:R-:W-:Y:S02]  /*11690*/  HADD2.F32 R13, -RZ, R14.H1_H1 ;  /* 0x3000000eff0d7230 */ /* 0x000fe40000004100 */
[-C--:B------:R-:W-:Y:S01]  /*116a0*/  FMUL.FTZ R4, R39, R9.reuse ;  /* 0x0000000927047220 */ /* 0x080fe20000410000 */
[----:B------:R-:W-:Y:S02]  /*116b0*/  HADD2.F32 R34, -RZ, R26.H0_H0 ;  /* 0x2000001aff227230 */ /* 0x000fe40000004100 */
[-C--:B------:R-:W-:Y:S01]  /*116c0*/  FFMA.FTZ R21, R36, R12.reuse, -R21 ;  /* 0x0000000c24157223 */ /* 0x080fe20000010815 */
[----:B------:R-:W-:Y:S01]  /*116d0*/  FFMA.FTZ R35, R40, R12, R35 ;  /* 0x0000000c28237223 */ /* 0x000fe20000010023 */
[----:B------:R-:W-:Y:S01]  /*116e0*/  FMUL.FTZ R14, R13, R9 ;  /* 0x000000090d0e7220 */ /* 0x000fe20000410000 */
[----:B------:R-:W-:-:S02]  /*116f0*/  HADD2.F32 R27, -RZ, R6.H0_H0 ;  /* 0x20000006ff1b7230 */ /* 0x000fc40000004100 */
[----:B------:R-:W-:Y:S01]  /*11700*/  FFMA.FTZ R12, R13, R5, -R4 ;  /* 0x000000050d0c7223 */ /* 0x000fe20000010804 */
[----:B------:R-:W-:Y:S02]  /*11710*/  HADD2.F32 R30, -RZ, R20.H0_H0 ;  /* 0x20000014ff1e7230 */ /* 0x000fe40000004100 */
[----:B------:R-:W-:Y:S01]  /*11720*/  FMUL.FTZ R4, R41, R31 ;  /* 0x0000001f29047220 */ /* 0x000fe20000410000 */
[----:B------:R-:W-:Y:S02]  /*11730*/  HADD2.F32 R6, -RZ, R6.H1_H1 ;  /* 0x30000006ff067230 */ /* 0x000fe40000004100 */
[----:B------:R-:W-:Y:S01]  /*11740*/  FFMA.FTZ R14, R39, R5, R14 ;  /* 0x00000005270e7223 */ /* 0x000fe2000001000e */
[-C--:B------:R-:W-:Y:S01]  /*11750*/  FMUL.FTZ R5, R34, R10.reuse ;  /* 0x0000000a22057220 */ /* 0x080fe20000410000 */
[-C--:B------:R-:W-:Y:S01]  /*11760*/  FFMA.FTZ R13, R37, R27.reuse, -R4 ;  /* 0x0000001b250d7223 */ /* 0x080fe20000010804 */
[----:B------:R-:W-:Y:S01]  /*11770*/  FFMA.FTZ R24, R41, R27, R24 ;  /* 0x0000001b29187223 */ /* 0x000fe20000010018 */
[C---:B------:R-:W-:Y:S01]  /*11780*/  FMUL.FTZ R9, R30.reuse, R10 ;  /* 0x0000000a1e097220 */ /* 0x040fe20000410000 */
[----:B------:R-:W-:Y:S01]  /*11790*/  FFMA.FTZ R10, R30, R6, -R5 ;  /* 0x000000061e0a7223 */ /* 0x000fe20000010805 */
[----:B------:R-:W-:Y:S01]  /*117a0*/  HADD2.F32 R36, -RZ, R25.H1_H1 ;  /* 0x30000019ff247230 */ /* 0x000fe20000004100 */
[----:B------:R-:W-:Y:S01]  /*117b0*/  F2FP.F16.F32.PACK_AB R8, R8, R29 ;  /* 0x0000001d0808723e */ /* 0x000fe200000000ff */
[----:B------:R-:W-:-:S02]  /*117c0*/  HADD2.F32 R27, -RZ, R26.H1_H1 ;  /* 0x3000001aff1b7230 */ /* 0x000fc40000004100 */
[----:B------:R-:W-:Y:S02]  /*117d0*/  HADD2.F32 R30, -RZ, R15.H1_H1 ;  /* 0x3000000fff1e7230 */ /* 0x000fe40000004100 */
[----:B------:R-:W-:Y:S01]  /*117e0*/  FFMA.FTZ R15, R34, R6, R9 ;  /* 0x00000006220f7223 */ /* 0x000fe20000010009 */
[----:B------:R-:W-:Y:S02]  /*117f0*/  HADD2.F32 R25, -RZ, R20.H1_H1 ;  /* 0x30000014ff197230 */ /* 0x000fe40000004100 */
[-C--:B------:R-:W-:Y:S01]  /*11800*/  FMUL.FTZ R5, R36, R32.reuse ;  /* 0x0000002024057220 */ /* 0x080fe20000410000 */
[--C-:B------:R-:W-:Y:S02]  /*11810*/  HADD2.F32 R28, -RZ, R7.reuse.H0_H0 ;  /* 0x20000007ff1c7230 */ /* 0x100fe40000004100 */
[-C--:B------:R-:W-:Y:S01]  /*11820*/  FMUL.FTZ R4, R27, R11.reuse ;  /* 0x0000000b1b047220 */ /* 0x080fe20000410000 */
[----:B------:R-:W-:Y:S02]  /*11830*/  HADD2.F32 R7, -RZ, R7.H1_H1 ;  /* 0x30000007ff077230 */ /* 0x000fe40000004100 */
[C---:B------:R-:W-:Y:S01]  /*11840*/  FMUL.FTZ R9, R30.reuse, R32 ;  /* 0x000000201e097220 */ /* 0x040fe20000410000 */
[C---:B------:R-:W-:Y:S01]  /*11850*/  FMUL.FTZ R6, R25.reuse, R11 ;  /* 0x0000000b19067220 */ /* 0x040fe20000410000 */
[-C--:B------:R-:W-:Y:S01]  /*11860*/  FFMA.FTZ R11, R30, R28.reuse, -R5 ;  /* 0x0000001c1e0b7223 */ /* 0x080fe20000010805 */
[----:B------:R-:W-:Y:S01]  /*11870*/  F2FP.F16.F32.PACK_AB R5, R12, R21 ;  /* 0x000000150c05723e */ /* 0x000fe200000000ff */
[-C--:B------:R-:W-:Y:S01]  /*11880*/  FFMA.FTZ R20, R25, R7.reuse, -R4 ;  /* 0x0000000719147223 */ /* 0x080fe20000010804 */
[----:B------:R-:W-:Y:S01]  /*11890*/  FFMA.FTZ R28, R36, R28, R9 ;  /* 0x0000001c241c7223 */ /* 0x000fe20000010009 */
[----:B------:R-:W-:Y:S01]  /*118a0*/  FFMA.FTZ R25, R27, R7, R6 ;  /* 0x000000071b197223 */ /* 0x000fe20000010006 */
[----:B------:R-:W-:-:S02]  /*118b0*/  F2FP.F16.F32.PACK_AB R4, R0, R33 ;  /* 0x000000210004723e */ /* 0x000fc400000000ff */
[----:B------:R-:W-:Y:S02]  /*118c0*/  F2FP.F16.F32.PACK_AB R6, R10, R13 ;  /* 0x0000000d0a06723e */ /* 0x000fe400000000ff */
[----:B------:R-:W-:Y:S02]  /*118d0*/  F2FP.F16.F32.PACK_AB R7, R20, R11 ;  /* 0x0000000b1407723e */ /* 0x000fe400000000ff */
[----:B------:R-:W-:Y:S02]  /*118e0*/  F2FP.F16.F32.PACK_AB R9, R14, R35 ;  /* 0x000000230e09723e */ /* 0x000fe400000000ff */
[----:B------:R-:W-:Y:S01]  /*118f0*/  F2FP.F16.F32.PACK_AB R10, R15, R24 ;  /* 0x000000180f0a723e */ /* 0x000fe200000000ff */
[----:B------:R4:W-:Y:S01]  /*11900*/  STS.128 [R42], R4 ;  /* 0x000000042a007388 */ /* 0x0009e20000000c00 */
[----:B------:R-:W-:-:S05]  /*11910*/  F2FP.F16.F32.PACK_AB R11, R25, R28 ;  /* 0x0000001c190b723e */ /* 0x000fca00000000ff */
[----:B------:R4:W-:Y:S02]  /*11920*/  STS.128 [R3+0x14400], R8 ;  /* 0x0144000803007388 */ /* 0x0009e40000000c00 */
.L_x_612:
[----:B------:R-:W-:Y:S05]  /*11930*/  BSYNC B0 ;  /* 0x0000000000007941 */ /* 0x000fea0003800000 */
.L_x_578:
[----:B------:R-:W-:Y:S01]  /*11940*/  @!PT LDS RZ, [RZ] ;  /* 0x00000000fffff984 */ /* 0x000fe20000000800 */
[----:B------:R-:W-:Y:S01]  /*11950*/  @!PT LDS RZ, [RZ] ;  /* 0x00000000fffff984 */ /* 0x000fe20000000800 */
[----:B------:R-:W-:Y:S01]  /*11960*/  @!PT LDS RZ, [RZ] ;  /* 0x00000000fffff984 */ /* 0x000fe20000000800 */
[----:B------:R-:W-:Y:S01]  /*11970*/  @!PT LDS RZ, [RZ] ;  /* 0x00000000fffff984 */ /* 0x000fe20000000800 */
[----:B------:R0:W-:Y:S06]  /*11980*/  MEMBAR.ALL.CTA ;  /* 0x0000000000007992 */ /* 0x0001ec0000008000 */
[----:B0-----:R-:W0:Y:S01]  /*11990*/  FENCE.VIEW.ASYNC.S ;  /* 0x00000000000073c6 */ /* 0x001e220000000000 */
[----:B------:R-:W-:Y:S05]  /*119a0*/  WARPSYNC.ALL ;  /* 0x0000000000007948 */ /* 0x000fea0003800000 */
[----:B0-----:R-:W-:Y:S06]  /*119b0*/  BAR.SYNC.DEFER_BLOCKING 0xd, 0x100 ;  /* 0x0344000000007b1d */ /* 0x001fec0000010000 */
.L_x_576:
[----:B------:R-:W-:-:S06]  /*119c0*/  ULOP3.LUT UR4, UR60, 0x1, URZ, 0xfc, !UPT ;  /* 0x000000013c047892 */ /* 0x000fcc000f8efc3f */
[----:B------:R-:W-:-:S04]  /*119d0*/  MOV R0, UR4 ;  /* 0x0000000400007c02 */ /* 0x000fc80008000f00 */
[----:B------:R-:W-:-:S13]  /*119e0*/  ISETP.NE.AND P0, PT, R0, 0x3, PT ;  /* 0x000000030000780c */ /* 0x000fda0003f05270 */
[----:B------:R-:W-:Y:S05]  /*119f0*/  @!P0 BRA `(.L_x_641) ;  /* 0x0000000000048947 */ /* 0x000fea0003800000 */
[----:B------:R-:W-:Y:S01]  /*11a00*/  BPT.TRAP 0x1 ;  /* 0x000000040000795c */ /* 0x000fe20000300000 */
.L_x_641:
[----:B------:R-:W-:Y:S01]  /*11a10*/  IMAD R0, R221, 0x8, R16 ;  /* 0x00000008dd007824 */ /* 0x000fe200078e0210 */
[----:B01234-:R-:W-:-:S04]  /*11a20*/  SHF.L.U32 R3, R222, 0x1f, RZ ;  /* 0x0000001fde037819 */ /* 0x01ffc800000006ff */
[----:B------:R0:W1:Y:S01]  /*11a30*/  SYNCS.PHASECHK.TRANS64.TRYWAIT P1, [R0+URZ+0x38830], R3 ;  /* 0x03883003000075a7 */ /* 0x000062000802017f */
[----:B------:R-:W-:Y:S05]  /*11a40*/  @!P0 BRA `(.L_x_642) ;  /* 0x0000000000048947 */ /* 0x000fea0003800000 */
[----:B------:R-:W-:Y:S01]  /*11a50*/  BPT.TRAP 0x1 ;  /* 0x000000040000795c */ /* 0x000fe20000300000 */
.L_x_642:
[----:B------:R-:W2:Y:S01]  /*11a60*/  LDL R6, [R1+0x6c] ;  /* 0x00006c0001067983 */ /* 0x000ea20000100800 */
[----:B------:R-:W-:Y:S02]  /*11a70*/  MOV R5, 0xfffffffe ;  /* 0xfffffffe00057802 */ /* 0x000fe40000000f00 */
[----:B--2---:R-:W-:-:S04]  /*11a80*/  SHF.R.S32.HI R4, RZ, 0x1f, R6 ;  /* 0x0000001fff047819 */ /* 0x004fc80000011406 */
[----:B------:R-:W-:-:S04]  /*11a90*/  LEA.HI R4, R4, R6, RZ, 0x2 ;  /* 0x0000000604047211 */ /* 0x000fc800078f10ff */
[----:B------:R-:W-:-:S05]  /*11aa0*/  LOP3.LUT R4, R4, 0x7ffffffc, RZ, 0xc0, !PT ;  /* 0x7ffffffc04047812 */ /* 0x000fca00078ec0ff */
[----:B------:R-:W-:Y:S01]  /*11ab0*/  IMAD.IADD R4, R6, 0x1, -R4 ;  /* 0x0000000106047824 */ /* 0x000fe200078e0a04 */
[----:B-1----:R-:W-:Y:S06]  /*11ac0*/  @P1 BRA `(.L_x_643) ;  /* 0x0000000000081947 */ /* 0x002fec0003800000 */
[----:B------:R-:W1:Y:S02]  /*11ad0*/  SYNCS.PHASECHK.TRANS64.TRYWAIT P1, [R0+URZ+0x38830], R3 ;  /* 0x03883003000075a7 */ /* 0x000e64000802017f */
[----:B-1----:R-:W-:Y:S05]  /*11ae0*/  @!P1 BRA `(.L_x_644) ;  /* 0x0000014800c49947 */ /* 0x002fea0003800000 */
.L_x_643:
[----:B------:R-:W2:Y:S01]  /*11af0*/  S2R R6, SR_TID.X ;  /* 0x0000000000067919 */ /* 0x000ea20000002100 */
[----:B------:R-:W-:Y:S05]  /*11b00*/  WARPSYNC.ALL ;  /* 0x0000000000007948 */ /* 0x000fea0003800000 */
[----:B------:R-:W-:Y:S01]  /*11b10*/  IMAD R5, R4, R5, 0x50 ;  /* 0x0000005004057424 */ /* 0x000fe200078e0205 */
[----:B------:R-:W-:Y:S02]  /*11b20*/  MOV R151, RZ ;  /* 0x000000ff00977202 */ /* 0x000fe40000000f00 */
[----:B--2---:R-:W-:-:S04]  /*11b30*/  LOP3.LUT R6, R6, 0x7f, RZ, 0xc0, !PT ;  /* 0x0000007f06067812 */ /* 0x004fc800078ec0ff */
[----:B------:R-:W-:Y:S01]  /*11b40*/  ISETP.NE.AND P1, PT, R6, RZ, PT ;  /* 0x000000ff0600720c */ /* 0x000fe20003f25270 */
[----:B01----:R-:W-:Y:S01]  /*11b50*/  VIADD R3, R16, 0x24400 ;  /* 0x0002440010037836 */ /* 0x003fe20000000000 */
[----:B------:R-:W-:Y:S01]  /*11b60*/  R2UR UR20, R2 ;  /* 0x00000000021472ca */ /* 0x000fe200000e0000 */
[----:B------:R-:W-:Y:S01]  /*11b70*/  WARPGROUP.ARRIVE ;  /* 0x00000000000079c5 */ /* 0x000fe20000000000 */
[----:B------:R-:W-:Y:S01]  /*11b80*/  UMOV UR5, 0x40000040 ;  /* 0x4000004000057882 */ /* 0x000fe20000000000 */
[----:B------:R-:W-:Y:S01]  /*11b90*/  IMAD.MOV.U32 R7, RZ, RZ, 0x40000040 ;  /* 0x40000040ff077424 */ /* 0x000fe200078e00ff */
[----:B------:R-:W-:Y:S01]  /*11ba0*/  SHF.R.U32.HI R3, RZ, 0x4, R3 ;  /* 0x00000004ff037819 */ /* 0x000fe20000011603 */
[----:B------:R-:W-:Y:S01]  /*11bb0*/  UMOV UR17, UR5 ;  /* 0x0000000500117c82 */ /* 0x000fe20008000000 */
[----:B------:R-:W-:Y:S01]  /*11bc0*/  MOV R15, UR5 ;  /* 0x00000005000f7c02 */ /* 0x000fe20008000f00 */
[----:B------:R-:W-:Y:S01]  /*11bd0*/  IMAD.MOV.U32 R9, RZ, RZ, 0x40000040 ;  /* 0x40000040ff097424 */ /* 0x000fe200078e00ff */
[----:B------:R-:W-:Y:S01]  /*11be0*/  LOP3.LUT R3, R3, 0x3fff, RZ, 0xc0, !PT ;  /* 0x00003fff03037812 */ /* 0x000fe200078ec0ff */
[----:B------:R-:W-:Y:S01]  /*11bf0*/  UMOV UR9, UR17 ;  /* 0x0000001100097c82 */ /* 0x000fe20008000000 */
[----:B------:R-:W-:Y:S01]  /*11c00*/  UMOV UR13, UR17 ;  /* 0x00000011000d7c82 */ /* 0x000fe20008000000 */
[----:B------:R-:W-:Y:S01]  /*11c10*/  MOV R13, 0x40000040 ;  /* 0x40000040000d7802 */ /* 0x000fe20000000f00 */
[----:B------:R-:W-:Y:S01]  /*11c20*/  UMOV UR25, 0x40000040 ;  /* 0x4000004000197882 */ /* 0x000fe20000000000 */
[----:B------:R-:W-:Y:S01]  /*11c30*/  LOP3.LUT R233, R3, 0x10000, RZ, 0xfc, !PT ;  /* 0x0001000003e97812 */ /* 0x000fe200078efcff */
[----:B------:R-:W-:Y:S01]  /*11c40*/  ULOP3.LUT UR20, UR20, 0x10000, URZ, 0xfc, !UPT ;  /* 0x0001000014147892 */ /* 0x000fe2000f8efc3f */
[----:B------:R-:W-:Y:S01]  /*11c50*/  MOV R3, 0x40000040 ;  /* 0x4000004000037802 */ /* 0x000fe20000000f00 */
[----:B------:R-:W-:Y:S01]  /*11c60*/  UMOV UR53, 0x40000040 ;  /* 0x4000004000357882 */ /* 0x000fe20000000000 */
[----:B------:R-:W-:Y:S01]  /*11c70*/  R2UR UR11, R9 ;  /* 0x00000000090b72ca */ /* 0x000fe200000e0000 */
[----:B------:R-:W-:Y:S01]  /*11c80*/  IMAD R2, R221, 0xa00, R233 ;  /* 0x00000a00dd027824 */ /* 0x000fe200078e02e9 */
[----:B------:R-:W-:Y:S01]  /*11c90*/  R2UR UR7, R3 ;  /* 0x00000000030772ca */ /* 0x000fe200000e0000 */
[----:B------:R-:W-:Y:S01]  /*11ca0*/  IMAD.MOV.U32 R9, RZ, RZ, 0x40000040 ;  /* 0x40000040ff097424 */ /* 0x000fe200078e00ff */
[----:B------:R-:W-:Y:S01]  /*11cb0*/  UMOV UR4, UR20 ;  /* 0x0000001400047c82 */ /* 0x000fe20008000000 */
[C---:B------:R-:W-:Y:S01]  /*11cc0*/  VIADD R6, R2.reuse, 0x80 ;  /* 0x0000008002067836 */ /* 0x040fe20000000000 */
[C---:B------:R-:W-:Y:S01]  /*11cd0*/  R2UR UR6, R2.reuse ;  /* 0x00000000020672ca */ /* 0x040fe200000e0000 */
[----:B------:R-:W-:Y:S01]  /*11ce0*/  UMOV UR16, UR4 ;  /* 0x0000000400107c82 */ /* 0x000fe20008000000 */
[----:B------:R-:W-:Y:S01]  /*11cf0*/  IMAD.U32 R14, RZ, RZ, UR4 ;  /* 0x00000004ff0e7e24 */ /* 0x000fe2000f8e00ff */
[C---:B------:R-:W-:Y:S01]  /*11d00*/  IADD3 R8, R2.reuse, 0x100, RZ ;  /* 0x0000010002087810 */ /* 0x040fe20007ffe0ff */
[----:B------:R-:W-:Y:S01]  /*11d10*/  UMOV UR8, UR16 ;  /* 0x0000001000087c82 */ /* 0x000fe20008000000 */
[----:B------:R-:W-:Y:S01]  /*11d20*/  UMOV UR12, UR16 ;  /* 0x00000010000c7c82 */ /* 0x000fe20008000000 */
[----:B------:R-:W-:Y:S01]  /*11d30*/  R2UR UR19, R9 ;  /* 0x00000000091372ca */ /* 0x000fe200000e0000 */
[----:B------:R-:W-:Y:S01]  /*11d40*/  VIADD R12, R2, 0x2 ;  /* 0x00000002020c7836 */ /* 0x000fe20000000000 */
[----:B------:R-:W-:Y:S01]  /*11d50*/  R2UR UR10, R8 ;  /* 0x00000000080a72ca */ /* 0x000fe200000e0000 */
[----:B------:R-:W-:Y:S01]  /*11d60*/  IMAD.MOV.U32 R9, RZ, RZ, 0x40000040 ;  /* 0x40000040ff097424 */ /* 0x000fe200078e00ff */
[----:B------:R-:W-:Y:S01]  /*11d70*/  IADD3 R8, R2, 0x200, RZ ;  /* 0x0000020002087810 */ /* 0x000fe20007ffe0ff */
[----:B------:R0:W-:Y:S01]  /*11d80*/  STL.64 [R1+0x50], R14 ;  /* 0x0000500e01007387 */ /* 0x0001e20000100a00 */
[----:B------:R-:W-:Y:S01]  /*11d90*/  R2UR UR26, R12 ;  /* 0x000000000c1a72ca */ /* 0x000fe200000e0000 */
[----:B------:R-:W-:Y:S01]  /*11da0*/  HGMMA.64x16x16.F32 R56, gdesc[UR4], RZ, !UPT, gsb0 ;  /* 0x00200000043879f0 */ /* 0x000fe2000c0008ff */
[----:B------:R-:W-:Y:S01]  /*11db0*/  R2UR UR6, R6 ;  /* 0x00000000060672ca */ /* 0x000fe200000e0000 */
[----:B------:R-:W-:Y:S01]  /*11dc0*/  UMOV UR4, UR16 ;  /* 0x0000001000047c82 */ /* 0x000fe20008000000 */
[----:B------:R-:W-:Y:S01]  /*11dd0*/  R2UR UR7, R7 ;  /* 0x00000000070772ca */ /* 0x000fe200000e0000 */
[----:B------:R-:W-:Y:S01]  /*11de0*/  UMOV UR5, UR17 ;  /* 0x0000001100057c82 */ /* 0x000fe20008000000 */
[C---:B------:R-:W-:Y:S01]  /*11df0*/  IADD3 R6, R2.reuse, 0x180, RZ ;  /* 0x0000018002067810 */ /* 0x040fe20007ffe0ff */
[----:B------:R-:W-:Y:S01]  /*11e00*/  VIADD R12, R2, 0x4 ;  /* 0x00000004020c7836 */ /* 0x000fe20000000000 */
[----:B------:R-:W-:Y:S01]  /*11e10*/  MOV R7, 0x40000040 ;  /* 0x4000004000077802 */ /* 0x000fe20000000f00 */
[----:B------:R-:W-:Y:S01]  /*11e20*/  UIADD3 UR52, UR20, 0x806, URZ ;  /* 0x0000080614347890 */ /* 0x000fe2000fffe03f */
[----:B------:R-:W-:Y:S01]  /*11e30*/  R2UR UR14, R6 ;  /* 0x00000000060e72ca */ /* 0x000fe200000e0000 */
[----:B------:R-:W-:Y:S01]  /*11e40*/  VIADD R6, R2, 0x82 ;  /* 0x0000008202067836 */ /* 0x000fe20000000000 */
[----:B------:R-:W-:Y:S01]  /*11e50*/  R2UR UR15, R7 ;  /* 0x00000000070f72ca */ /* 0x000fe200000e0000 */
[----:B------:R-:W-:Y:S01]  /*11e60*/  IMAD.MOV.U32 R7, RZ, RZ, 0x40000040 ;  /* 0x40000040ff077424 */ /* 0x000fe200078e00ff */
[----:B------:R-:W-:Y:S01]  /*11e70*/  R2UR UR18, R8 ;  /* 0x00000000081272ca */ /* 0x000fe200000e0000 */
[----:B------:R-:W-:Y:S01]  /*11e80*/  UIADD3 UR48, UR20, 0xc00, URZ ;  /* 0x00000c0014307890 */ /* 0x000fe2000fffe03f */
[----:B------:R-:W-:Y:S01]  /*11e90*/  R2UR UR27, R13 ;  /* 0x000000000d1b72ca */ /* 0x000fe200000e0000 */
[----:B------:R-:W-:Y:S01]  /*11ea0*/  UMOV UR49, 0x40000040 ;  /* 0x4000004000317882 */ /* 0x000fe20000000000 */
[----:B------:R-:W-:Y:S01]  /*11eb0*/  IADD3 R8, R2, 0x102, RZ ;  /* 0x0000010202087810 */ /* 0x000fe20007ffe0ff */
[----:B------:R-:W-:Y:S01]  /*11ec0*/  UIADD3 UR44, UR20, 0xc02, URZ ;  /* 0x00000c02142c7890 */ /* 0x000fe2000fffe03f */
[----:B------:R-:W-:Y:S01]  /*11ed0*/  MOV R13, 0x40000040 ;  /* 0x40000040000d7802 */ /* 0x000fe20000000f00 */
[----:B------:R-:W-:Y:S01]  /*11ee0*/  UMOV UR45, 0x40000040 ;  /* 0x40000040002d7882 */ /* 0x000fe20000000000 */
[----:B0-----:R-:W-:Y:S01]  /*11ef0*/  MOV R15, UR25 ;  /* 0x00000019000f7c02 */ /* 0x001fe20008000f00 */
[----:B------:R-:W-:Y:S01]  /*11f00*/  UIADD3 UR40, UR20, 0xc04, URZ ;  /* 0x00000c0414287890 */ /* 0x000fe2000fffe03f */
[----:B------:R-:W-:Y:S01]  /*11f10*/  MOV R3, 0x40000040 ;  /* 0x4000004000037802 */ /* 0x000fe20000000f00 */
[----:B------:R-:W-:Y:S01]  /*11f20*/  UMOV UR41, 0x40000040 ;  /* 0x4000004000297882 */ /* 0x000fe20000000000 */
[----:B------:R-:W-:Y:S01]  /*11f30*/  UIADD3 UR36, UR20, 0xc06, URZ ;  /* 0x00000c0614247890 */ /* 0x000fe2000fffe03f */
[----:B------:R-:W-:Y:S01]  /*11f40*/  IMAD.IADD R5, R5, 0x1, R148 ;  /* 0x0000000105057824 */ /* 0x000fe200078e0294 */
[----:B------:R-:W-:Y:S01]  /*11f50*/  UMOV UR37, 0x40000040 ;  /* 0x4000004000257882 */ /* 0x000fe20000000000 */
[----:B------:R-:W-:Y:S01]  /*11f60*/  P2R R10, PR, RZ, 0x1 ;  /* 0x00000001ff0a7803 */ /* 0x000fe20000000000 */
[----:B------:R-:W-:Y:S01]  /*11f70*/  @!P1 VIADD R0, R0, 0x38840 ;  /* 0x0003884000009836 */ /* 0x000fe20000000000 */
[----:B------:R-:W-:Y:S01]  /*11f80*/  BSSY B0, `(.L_x_645) ;  /* 0x00009b3000007945 */ /* 0x000fe20003800000 */
[-C--:B------:R-:W-:Y:S01]  /*11f90*/  MOV R150, R151.reuse ;  /* 0x0000009700967202 */ /* 0x080fe20000000f00 */
[--C-:B------:R-:W-:Y:S01]  /*11fa0*/  IMAD.MOV.U32 R149, RZ, RZ, R151.reuse ;  /* 0x000000ffff957224 */ /* 0x100fe200078e0097 */
[-C--:B------:R-:W-:Y:S01]  /*11fb0*/  MOV R146, R151.reuse ;  /* 0x0000009700927202 */ /* 0x080fe20000000f00 */
[--C-:B-----5:R-:W-:Y:S01]  /*11fc0*/  IMAD.MOV.U32 R147, RZ, RZ, R151.reuse ;  /* 0x000000ffff937224 */ /* 0x120fe200078e0097 */
[----:B------:R-:W-:Y:S01]  /*11fd0*/  @!P1 PRMT R0, RZ, 0x654, R0 ;  /* 0x00000654ff009816 */ /* 0x000fe20000000000 */
        /* <DEDUP_REMOVED lines=14> */
[----:B------:R-:W-:Y:S01]  /*120c0*/  IMAD.MOV.U32 R131, RZ, RZ, R151 ;  /* 0x000000ffff837224 */ /* 0x000fe200078e0097 */
[----:B------:R-:W-:Y:S01]  /*120d0*/  MOV R130, R151 ;  /* 0x0000009700827202 */ /* 0x000fe20000000f00 */
        /* <DEDUP_REMOVED lines=9> */
[-C--:B------:R-:W-:Y:S01]  /*12170*/  MOV R124, R151.reuse ;  /* 0x00000097007c7202 */ /* 0x080fe20000000f00 */
[--C-:B------:R-:W-:Y:S01]  /*12180*/  IMAD.MOV.U32 R123, RZ, RZ, R151.reuse ;  /* 0x000000ffff7b7224 */ /* 0x100fe200078e0097 */
[-C--:B------:R-:W-:Y:S01]  /*12190*/  MOV R122, R151.reuse ;  /* 0x00000097007a7202 */ /* 0x080fe20000000f00 */
[--C-:B------:R-:W-:Y:S01]  /*121a0*/  IMAD.MOV.U32 R121, RZ, RZ, R151.reuse ;  /* 0x000000ffff797224 */ /* 0x100fe200078e0097 */
[-C--:B------:R-:W-:Y:S01]  /*121b0*/  MOV R120, R151.reuse ;  /* 0x0000009700787202 */ /* 0x080fe20000000f00 */
[--C-:B------:R-:W-:Y:S01]  /*121c0*/  IMAD.MOV.U32 R119, RZ, RZ, R151.reuse ;  /* 0x000000ffff777224 */ /* 0x100fe200078e0097 */
[----:B------:R-:W-:Y:S01]  /*121d0*/  UMOV UR24, UR4 ;  /* 0x0000000400187c82 */ /* 0x000fe20008000000 */
[-C--:B------:R-:W-:Y:S01]  /*121e0*/  MOV R118, R151.reuse ;  /* 0x0000009700767202 */ /* 0x080fe20000000f00 */
[----:B------:R-:W-:Y:S01]  /*121f0*/  IMAD.U32 R14, RZ, RZ, UR24 ;  /* 0x00000018ff0e7e24 */ /* 0x000fe2000f8e00ff */
[-C--:B------:R-:W-:Y:S01]  /*12200*/  MOV R116, R151.reuse ;  /* 0x0000009700747202 */ /* 0x080fe20000000f00 */
[--C-:B------:R-:W-:Y:S01]  /*12210*/  IMAD.MOV.U32 R117, RZ, RZ, R151.reuse ;  /* 0x000000ffff757224 */ /* 0x100fe200078e0097 */
[-C--:B------:R-:W-:Y:S01]  /*12220*/  MOV R114, R151.reuse ;  /* 0x0000009700727202 */ /* 0x080fe20000000f00 */
[--C-:B------:R-:W-:Y:S01]  /*12230*/  IMAD.MOV.U32 R115, RZ, RZ, R151.reuse ;  /* 0x000000ffff737224 */ /* 0x100fe200078e0097 */
[----:B------:R0:W-:Y:S01]  /*12240*/  STL.64 [R1+0x48], R14 ;  /* 0x0000480e01007387 */ /* 0x0001e20000100a00 */
        /* <DEDUP_REMOVED lines=29> */
[----:B------:R-:W-:-:S02]  /*12420*/  MOV R84, R151 ;  /* 0x0000009700547202 */ /* 0x000fc40000000f00 */
[-C--:B------:R-:W-:Y:S02]  /*12430*/  MOV R82, R151.reuse ;  /* 0x0000009700527202 */ /* 0x080fe40000000f00 */
[-C--:B------:R-:W-:Y:S02]  /*12440*/  MOV R80, R151.reuse ;  /* 0x0000009700507202 */ /* 0x080fe40000000f00 */
[-C--:B------:R-:W-:Y:S01]  /*12450*/  MOV R78, R151.reuse ;  /* 0x00000097004e7202 */ /* 0x080fe20000000f00 */
[----:B------:R-:W-:Y:S02]  /*12460*/  WARPGROUP.DEPBAR.LE gsb0, 0x0 ;  /* 0x00008000000079c5 */ /* 0x000fe40000010000 */
[----:B------:R-:W-:Y:S01]  /*12470*/  WARPGROUP.ARRIVE ;  /* 0x00000000000079c5 */ /* 0x000fe20000000000 */
[-C--:B------:R-:W-:Y:S02]  /*12480*/  MOV R76, R151.reuse ;  /* 0x00000097004c7202 */ /* 0x080fe40000000f00 */
[----:B------:R-:W-:-:S02]  /*12490*/  MOV R74, R151 ;  /* 0x00000097004a7202 */ /* 0x000fc40000000f00 */
[-C--:B------:R-:W-:Y:S01]  /*124a0*/  MOV R72, R151.reuse ;  /* 0x0000009700487202 */ /* 0x080fe20000000f00 */
[----:B------:R-:W-:Y:S01]  /*124b0*/  HGMMA.64x16x16.F32 R40, gdesc[UR8], RZ, !UPT, gsb0 ;  /* 0x00200000082879f0 */ /* 0x000fe2000c0008ff */
[----:B------:R-:W-:Y:S01]  /*124c0*/  UMOV UR8, UR24 ;  /* 0x0000001800087c82 */ /* 0x000fe20008000000 */
[----:B------:R-:W-:Y:S01]  /*124d0*/  UMOV UR9, UR25 ;  /* 0x0000001900097c82 */ /* 0x000fe20008000000 */
[----:B------:R-:W-:Y:S01]  /*124e0*/  UMOV UR4, UR8 ;  /* 0x0000000800047c82 */ /* 0x000fe20008000000 */
[----:B------:R-:W-:Y:S01]  /*124f0*/  UMOV UR5, UR9 ;  /* 0x0000000900057c82 */ /* 0x000fe20008000000 */
[-C--:B------:R-:W-:Y:S02]  /*12500*/  MOV R70, R151.reuse ;  /* 0x0000009700467202 */ /* 0x080fe40000000f00 */
[-C--:B------:R-:W-:Y:S02]  /*12510*/  MOV R68, R151.reuse ;  /* 0x0000009700447202 */ /* 0x080fe40000000f00 */
[----:B------:R-:W-:-:S02]  /*12520*/  MOV R66, R151 ;  /* 0x0000009700427202 */ /* 0x000fc40000000f00 */
[----:B------:R-:W-:Y:S01]  /*12530*/  MOV R64, R151 ;  /* 0x0000009700407202 */ /* 0x000fe20000000f00 */
[----:B------:R-:W-:Y:S02]  /*12540*/  WARPGROUP.DEPBAR.LE gsb0, 0x0 ;  /* 0x00008000000079c5 */ /* 0x000fe40000010000 */
[----:B------:R-:W-:-:S06]  /*12550*/  WARPGROUP.ARRIVE ;  /* 0x00000000000079c5 */ /* 0x000fcc0000000000 */
[----:B------:R-:W-:Y:S01]  /*12560*/  HGMMA.64x16x16.F32 R32, gdesc[UR12], RZ, !UPT, gsb0 ;  /* 0x002000000c2079f0 */ /* 0x000fe2000c0008ff */
[----:B------:R-:W-:Y:S01]  /*12570*/  R2UR UR14, R6 ;  /* 0x00000000060e72ca */ /* 0x000fe200000e0000 */
[----:B------:R-:W-:Y:S01]  /*12580*/  UMOV UR12, UR8 ;  /* 0x00000008000c7c82 */ /* 0x000fe20008000000 */
[----:B------:R-:W-:Y:S01]  /*12590*/  R2UR UR15, R7 ;  /* 0x00000000070f72ca */ /* 0x000fe200000e0000 */
[----:B------:R-:W-:Y:S01]  /*125a0*/  UMOV UR13, UR9 ;  /* 0x00000009000d7c82 */ /* 0x000fe20008000000 */
[----:B------:R-:W-:Y:S02]  /*125b0*/  IADD3 R6, R2, 0x182, RZ ;  /* 0x0000018202067810 */ /* 0x000fe40007ffe0ff */
[----:B------:R-:W-:Y:S02]  /*125c0*/  MOV R7, 0x40000040 ;  /* 0x4000004000077802 */ /* 0x000fe40000000f00 */
[----:B------:R-:W-:Y:S01]  /*125d0*/  R2UR UR6, R6 ;  /* 0x00000000060672ca */ /* 0x000fe200000e0000 */
[----:B------:R-:W-:Y:S01]  /*125e0*/  VIADD R6, R2, 0x84 ;  /* 0x0000008402067836 */ /* 0x000fe20000000000 */
[----:B------:R-:W-:Y:S01]  /*125f0*/  R2UR UR7, R7 ;  /* 0x00000000070772ca */ /* 0x000fe200000e0000 */
[----:B------:R-:W-:Y:S01]  /*12600*/  IMAD.MOV.U32 R7, RZ, RZ, 0x40000040 ;  /* 0x40000040ff077424 */ /* 0x000fe200078e00ff */
[----:B------:R-:W-:-:S02]  /*12610*/  WARPGROUP.DEPBAR.LE gsb0, 0x0 ;  /* 0x00008000000079c5 */ /* 0x000fc40000010000 */
[----:B------:R-:W-:-:S06]  /*12620*/  WARPGROUP.ARRIVE ;  /* 0x00000000000079c5 */ /* 0x000fcc0000000000 */
[----:B------:R-:W-:Y:S01]  /*12630*/  HGMMA.64x16x16.F32 R24, gdesc[UR16], RZ, !UPT, gsb0 ;  /* 0x00200000101879f0 */ /* 0x000fe2000c0008ff */
[----:B------:R-:W-:Y:S01]  /*12640*/  R2UR UR18, R8 ;  /* 0x00000000081272ca */ /* 0x000fe200000e0000 */
[----:B------:R-:W-:Y:S01]  /*12650*/  UMOV UR16, UR8 ;  /* 0x0000000800107c82 */ /* 0x000fe20008000000 */
[----:B------:R-:W-:Y:S01]  /*12660*/  R2UR UR19, R9 ;  /* 0x00000000091372ca */ /* 0x000fe200000e0000 */
[----:B------:R-:W-:Y:S01]  /*12670*/  UMOV UR17, UR9 ;  /* 0x0000000900117c82 */ /* 0x000fe20008000000 */
[----:B------:R-:W-:Y:S01]  /*12680*/  IMAD.MOV.U32 R9, RZ, RZ, 0x40000040 ;  /* 0x40000040ff097424 */ /* 0x000fe200078e00ff */
[----:B------:R-:W-:-:S04]  /*12690*/  IADD3 R8, R2, 0x202, RZ ;  /* 0x0000020202087810 */ /* 0x000fc80007ffe0ff */
[----:B------:R-:W-:Y:S02]  /*126a0*/  R2UR UR10, R8 ;  /* 0x00000000080a72ca */ /* 0x000fe400000e0000 */
[----:B------:R-:W-:Y:S01]  /*126b0*/  R2UR UR11, R9 ;  /* 0x00000000090b72ca */ /* 0x000fe200000e0000 */
[----:B------:R-:W-:Y:S01]  /*126c0*/  IMAD.MOV.U32 R9, RZ, RZ, 0x40000040 ;  /* 0x40000040ff097424 */ /* 0x000fe200078e00ff */
[----:B------:R-:W-:Y:S01]  /*126d0*/  IADD3 R8, R2, 0x104, RZ ;  /* 0x0000010402087810 */ /* 0x000fe20007ffe0ff */
[----:B------:R-:W-:Y:S02]  /*126e0*/  WARPGROUP.DEPBAR.LE gsb0, 0x0 ;  /* 0x00008000000079c5 */ /* 0x000fe40000010000 */
[----:B------:R-:W-:-:S06]  /*126f0*/  WARPGROUP.ARRIVE ;  /* 0x00000000000079c5 */ /* 0x000fcc0000000000 */
[----:B------:R-:W-:Y:S01]  /*12700*/  HGMMA.64x16x16.F32 R56, gdesc[UR24], R56, gsb0 ;  /* 0x00200000183879f0 */ /* 0x000fe20008000838 */
[----:B------:R-:W-:Y:S01]  /*12710*/  R2UR UR26, R12 ;  /* 0x000000000c1a72ca */ /* 0x000fe200000e0000 */
[----:B------:R-:W-:Y:S01]  /*12720*/  UMOV UR25, 0x40000040 ;  /* 0x4000004000197882 */ /* 0x000fe20000000000 */
[----:B------:R-:W-:Y:S01]  /*12730*/  R2UR UR27, R13 ;  /* 0x000000000d1b72ca */ /* 0x000fe200000e0000 */
[----:B------:R-:W-:Y:S01]  /*12740*/  VIADD R12, R2, 0x6 ;  /* 0x00000006020c7836 */ /* 0x000fe20000000000 */
[----:B------:R-:W-:Y:S02]  /*12750*/  MOV R13, 0x40000040 ;  /* 0x40000040000d7802 */ /* 0x000fe40000000f00 */
[----:B0-----:R-:W-:Y:S01]  /*12760*/  MOV R15, UR25 ;  /* 0x00000019000f7c02 */ /* 0x001fe20008000f00 */
[----:B------:R-:W-:Y:S02]  /*12770*/  WARPGROUP.DEPBAR.LE gsb0, 0x0 ;  /* 0x00008000000079c5 */ /* 0x000fe40000010000 */
[----:B------:R-:W-:-:S06]  /*12780*/  WARPGROUP.ARRIVE ;  /* 0x00000000000079c5 */ /* 0x000fcc0000000000 */
[----:B------:R-:W-:Y:S01]  /*12790*/  HGMMA.64x16x16.F32 R48, gdesc[UR12], R48, gsb0 ;  /* 0x002000000c3079f0 */ /* 0x000fe20008000830 */
[----:B------:R-:W-:-:S07]  /*127a0*/  UIADD3 UR12, UR20, 0x4, URZ ;  /* 0x00000004140c7890 */ /* 0x000fce000fffe03f */
[----:B------:R-:W-:Y:S02]  /*127b0*/  UMOV UR24, UR12 ;  /* 0x0000000c00187c82 */ /* 0x000fe40008000000 */
[----:B------:R-:W-:-:S05]  /*127c0*/  IMAD.U32 R14, RZ, RZ, UR24 ;  /* 0x00000018ff0e7e24 */ /* 0x000fca000f8e00ff */
[----:B------:R0:W-:Y:S01]  /*127d0*/  STL.64 [R1+0x40], R14 ;  /* 0x0000400e01007387 */ /* 0x0001e20000100a00 */
[----:B------:R-:W-:Y:S02]  /*127e0*/  WARPGROUP.DEPBAR.LE gsb0, 0x0 ;  /* 0x00008000000079c5 */ /* 0x000fe40000010000 */
[----:B------:R-:W-:-:S06]  /*127f0*/  WARPGROUP.ARRIVE ;  /* 0x00000000000079c5 */ /* 0x000fcc0000000000 */
[----:B------:R-:W-:Y:S01]  /*12800*/  HGMMA.64x16x16.F32 R40, gdesc[UR16], R40, gsb0 ;  /* 0x00200000102879f0 */ /* 0x000fe20008000828 */
[----:B------:R-:W-:Y:S01]  /*12810*/  UMOV UR16, UR24 ;  /* 0x0000001800107c82 */ /* 0x000fe20008000000 */
[----:B------:R-:W-:Y:S01]  /*12820*/  UMOV UR17, UR25 ;  /* 0x0000001900117c82 */ /* 0x000fe20008000000 */
[----:B------:R-:W-:Y:S01]  /*12830*/  UMOV UR12, UR16 ;  /* 0x00000010000c7c82 */ /* 0x000fe20008000000 */
[----:B------:R-:W-:Y:S01]  /*12840*/  UMOV UR13, UR17 ;  /* 0x00000011000d7c82 */ /* 0x000fe20008000000 */
[----:B------:R-:W-:Y:S02]  /*12850*/  WARPGROUP.DEPBAR.LE gsb0, 0x0 ;  /* 0x00008000000079c5 */ /* 0x000fe40000010000 */
[----:B------:R-:W-:-:S06]  /*12860*/  WARPGROUP.ARRIVE ;  /* 0x00000000000079c5 */ /* 0x000fcc0000000000 */
[----:B------:R-:W-:Y:S01]  /*12870*/  HGMMA.64x16x16.F32 R32, gdesc[UR4], R32, gsb0 ;  /* 0x00200000042079f0 */ /* 0x000fe20008000820 */
        /* <DEDUP_REMOVED lines=12> */
[----:B------:R-:W-:Y:S01]  /*12940*/  HGMMA.64x16x16.F32 R24, gdesc[UR8], R24, gsb0 ;  /* 0x00200000081879f0 */ /* 0x000fe20008000818 */
        /* <DEDUP_REMOVED lines=22> */
[----:B------:R-:W-:Y:S01]  /*12ab0*/  UIADD3 UR4, UR20, 0x6, URZ ;  /* 0x0000000614047890 */ /* 0x000fe2000fffe03f */
[----:B------:R-:W-:Y:S02]  /*12ac0*/  R2UR UR6, R6 ;  /* 0x00000000060672ca */ /* 0x000fe400000e0000 */
[----:B------:R-:W-:Y:S02]  /*12ad0*/  R2UR UR7, R7 ;  /* 0x00000000070772ca */ /* 0x000fe400000e0000 */
[----:B------:R-:W-:Y:S02]  /*12ae0*/  IADD3 R6, R2, 0x186, RZ ;  /* 0x0000018602067810 */ /* 0x000fe40007ffe0ff */
[----:B------:R-:W-:Y:S01]  /*12af0*/  UMOV UR24, UR4 ;  /* 0x0000000400187c82 */ /* 0x000fe20008000000 */
[----:B------:R-:W-:Y:S01]  /*12b00*/  MOV R7, 0x40000040 ;  /* 0x4000004000077802 */ /* 0x000fe20000000f00 */
[----:B------:R-:W-:-:S05]  /*12b10*/  IMAD.U32 R14, RZ, RZ, UR24 ;  /* 0x00000018ff0e7e24 */ /* 0x000fca000f8e00ff */
[----:B------:R0:W-:Y:S01]  /*12b20*/  STL.64 [R1+0x38], R14 ;  /* 0x0000380e01007387 */ /* 0x0001e20000100a00 */
[----:B------:R-:W-:Y:S02]  /*12b30*/  WARPGROUP.DEPBAR.LE gsb0, 0x0 ;  /* 0x00008000000079c5 */ /* 0x000fe40000010000 */
[----:B------:R-:W-:-:S06]  /*12b40*/  WARPGROUP.ARRIVE ;  /* 0x00000000000079c5 */ /* 0x000fcc0000000000 */
[----:B------:R-:W-:Y:S01]  /*12b50*/  HGMMA.64x16x16.F32 R40, gdesc[UR8], R40, gsb0 ;  /* 0x00200000082879f0 */ /* 0x000fe20008000828 */
        /* <DEDUP_REMOVED lines=8> */
[----:B------:R-:W-:Y:S01]  /*12be0*/  VIADD R6, R2, 0x300 ;  /* 0x0000030002067836 */ /* 0x000fe20000000000 */
[----:B------:R-:W-:Y:S01]  /*12bf0*/  R2UR UR15, R7 ;  /* 0x00000000070f72ca */ /* 0x000fe200000e0000 */
[----:B------:R-:W-:Y:S01]  /*12c00*/  IMAD.MOV.U32 R7, RZ, RZ, 0x40000040 ;  /* 0x40000040ff077424 */ /* 0x000fe200078e00ff */
[----:B------:R-:W-:Y:S02]  /*12c10*/  WARPGROUP.DEPBAR.LE gsb0, 0x0 ;  /* 0x00008000000079c5 */ /* 0x000fe40000010000 */
[----:B------:R-:W-:-:S06]  /*12c20*/  WARPGROUP.ARRIVE ;  /* 0x00000000000079c5 */ /* 0x000fcc0000000000 */
[----:B------:R-:W-:Y:S01]  /*12c30*/  HGMMA.64x16x16.F32 R24, gdesc[UR16], R24, gsb0 ;  /* 0x00200000101879f0 */ /* 0x000fe20008000818 */
[----:B------:R-:W-:Y:S01]  /*12c40*/  UMOV UR16, UR24 ;  /* 0x0000001800107c82 */ /* 0x000fe20008000000 */
[----:B------:R-:W-:Y:S01]  /*12c50*/  UMOV UR17, UR25 ;  /* 0x0000001900117c82 */ /* 0x000fe20008000000 */
[----:B------:R-:W-:Y:S01]  /*12c60*/  UMOV UR4, UR16 ;  /* 0x0000001000047c82 */ /* 0x000fe20008000000 */
[----:B------:R-:W-:Y:S01]  /*12c70*/  UMOV UR5, UR17 ;  /* 0x0000001100057c82 */ /* 0x000fe20008000000 */
[----:B------:R-:W-:Y:S01]  /*12c80*/  UMOV UR8, UR16 ;  /* 0x0000001000087c82 */ /* 0x000fe20008000000 */
[----:B------:R-:W-:Y:S01]  /*12c90*/  UMOV UR9, UR17 ;  /* 0x0000001100097c82 */ /* 0x000fe20008000000 */
[----:B------:R-:W-:Y:S01]  /*12ca0*/  UMOV UR12, UR16 ;  /* 0x00000010000c7c82 */ /* 0x000fe20008000000 */
[----:B------:R-:W-:Y:S01]  /*12cb0*/  UMOV UR13, UR17 ;  /* 0x00000011000d7c82 */ /* 0x000fe20008000000 */
[----:B------:R-:W-:Y:S02]  /*12cc0*/  R2UR UR18, R8 ;  /* 0x00000000081272ca */ /* 0x000fe400000e0000 */
[----:B------:R-:W-:Y:S01]  /*12cd0*/  R2UR UR19, R9 ;  /* 0x00000000091372ca */ /* 0x000fe200000e0000 */
[----:B------:R-:W-:Y:S01]  /*12ce0*/  IMAD.MOV.U32 R9, RZ, RZ, 0x40000040 ;  /* 0x40000040ff097424 */ /* 0x000fe200078e00ff */
[----:B------:R-:W-:Y:S01]  /*12cf0*/  IADD3 R8, R2, 0x380, RZ ;  /* 0x0000038002087810 */ /* 0x000fe20007ffe0ff */
[----:B------:R-:W-:-:S02]  /*12d00*/  WARPGROUP.DEPBAR.LE gsb0, 0x0 ;  /* 0x00008000000079c5 */ /* 0x000fc40000010000 */
        /* <DEDUP_REMOVED lines=209> */
[----:B------:R-:W-:Y:S01]  /*13a20*/  R2UR UR7, R9 ;  /* 0x00000000090772ca */ /* 0x000fe200000e0000 */
[----:B------:R-:W-:Y:S01]  /*13a30*/  IMAD.MOV.U32 R9, RZ, RZ, 0x40000040 ;  /* 0x40000040ff097424 */ /* 0x000fe200078e00ff */
[----:B------:R-:W-:Y:S02]  /*13a40*/  IADD3 R8, R2, 0x700, RZ ;  /* 0x0000070002087810 */ /* 0x000fe40007ffe0ff */
[----:B------:R-:W-:Y:S02]  /*13a50*/  UMOV UR24, UR4 ;  /* 0x0000000400187c82 */ /* 0x000fe40008000000 */
[----:B------:R-:W-:-:S05]  /*13a60*/  IMAD.U32 R14, RZ, RZ, UR24 ;  /* 0x00000018ff0e7e24 */ /* 0x000fca000f8e00ff */
[----:B------:R0:W-:Y:S01]  /*13a70*/  STL.64 [R1+0x10], R14 ;  /* 0x0000100e01007387 */ /* 0x0001e20000100a00 */
        /* <DEDUP_REMOVED lines=41> */
[----:B------:R-:W-:Y:S02]  /*13d10*/  R2UR UR18, R6 ;  /* 0x00000000061272ca */ /* 0x000fe400000e0000 */
[----:B------:R-:W-:Y:S02]  /*13d20*/  R2UR UR19, R7 ;  /* 0x00000000071372ca */ /* 0x000fe400000e0000 */
[----:B------:R-:W-:Y:S02]  /*13d30*/  IADD3 R6, R2, 0x682, RZ ;  /* 0x0000068202067810 */ /* 0x000fe40007ffe0ff */
[----:B------:R-:W-:Y:S01]  /*13d40*/  MOV R7, 0x40000040 ;  /* 0x4000004000077802 */ /* 0x000fe20000000f00 */
[----:B------:R-:W-:Y:S02]  /*13d50*/  WARPGROUP.DEPBAR.LE gsb0, 0x0 ;  /* 0x00008000000079c5 */ /* 0x000fe40000010000 */
[----:B------:R-:W-:-:S06]  /*13d60*/  WARPGROUP.ARRIVE ;  /* 0x00000000000079c5 */ /* 0x000fcc0000000000 */
[----:B------:R-:W-:Y:S01]  /*13d70*/  HGMMA.64x16x16.F32 R40, gdesc[UR4], R40, gsb0 ;  /* 0x00200000042879f0 */ /* 0x000fe20008000828 */
[----:B------:R-:W-:Y:S01]  /*13d80*/  UIADD3 UR4, UR20, 0x802, URZ ;  /* 0x0000080214047890 */ /* 0x000fe2000fffe03f */
[----:B------:R-:W-:Y:S01]  /*13d90*/  R2UR UR6, R6 ;  /* 0x00000000060672ca */ /* 0x000fe200000e0000 */
[----:B------:R-:W-:Y:S01]  /*13da0*/  VIADD R6, R2, 0x584 ;  /* 0x0000058402067836 */ /* 0x000fe20000000000 */
[----:B------:R-:W-:Y:S01]  /*13db0*/  R2UR UR7, R7 ;  /* 0x00000000070772ca */ /* 0x000fe200000e0000 */
[----:B------:R-:W-:-:S03]  /*13dc0*/  IMAD.MOV.U32 R7, RZ, RZ, 0x40000040 ;  /* 0x40000040ff077424 */ /* 0x000fc600078e00ff */
        /* <DEDUP_REMOVED lines=33> */
[----:B0-----:R-:W-:Y:S02]  /*13fe0*/  MOV R15, UR25 ;  /* 0x00000019000f7c02 */ /* 0x001fe40008000f00 */
[----:B------:R-:W-:Y:S01]  /*13ff0*/  R2UR UR54, R12 ;  /* 0x000000000c3672ca */ /* 0x000fe200000e0000 */
[----:B------:R-:W-:Y:S01]  /*14000*/  VIADD R12, R2, 0x780 ;  /* 0x00000780020c7836 */ /* 0x000fe20000000000 */
[----:B------:R-:W-:-:S02]  /*14010*/  R2UR UR55, R13 ;  /* 0x000000000d3772ca */ /* 0x000fc400000e0000 */
[----:B------:R-:W-:Y:S02]  /*14020*/  MOV R13, 0x40000040 ;  /* 0x40000040000d7802 */ /* 0x000fe40000000f00 */
[----:B------:R-:W-:Y:S01]  /*14030*/  R2UR UR50, R12 ;  /* 0x000000000c3272ca */ /* 0x000fe200000e0000 */
[----:B------:R-:W-:Y:S01]  /*14040*/  VIADD R12, R2, 0x782 ;  /* 0x00000782020c7836 */ /* 0x000fe20000000000 */
[----:B------:R-:W-:Y:S02]  /*14050*/  R2UR UR51, R13 ;  /* 0x000000000d3372ca */ /* 0x000fe400000e0000 */
[----:B------:R-:W-:Y:S02]  /*14060*/  MOV R13, 0x40000040 ;  /* 0x40000040000d7802 */ /* 0x000fe40000000f00 */
        /* <DEDUP_REMOVED lines=8> */
[----:B------:R-:W-:Y:S02]  /*140f0*/  R2UR UR38, R12 ;  /* 0x000000000c2672ca */ /* 0x000fe400000e0000 */
[----:B------:R-:W-:Y:S01]  /*14100*/  R2UR UR39, R13 ;  /* 0x000000000d2772ca */ /* 0x000fe200000e0000 */
[----:B------:R-:W-:-:S02]  /*14110*/  WARPGROUP.DEPBAR.LE gsb0, 0x0 ;  /* 0x00008000000079c5 */ /* 0x000fc40000010000 */
        /* <DEDUP_REMOVED lines=16> */
[----:B------:R0:W-:Y:S01]  /*14220*/  STL.64 [R1], R14 ;  /* 0x0000000e01007387 */ /* 0x0001e20000100a00 */
        /* <DEDUP_REMOVED lines=20> */
[----:B------:R-:W-:Y:S02]  /*14370*/  VIADD R6, R2, 0x586 ;  /* 0x0000058602067836 */ /* 0x000fe40000000000 */
[----:B------:R-:W-:Y:S01]  /*14380*/  IMAD.MOV.U32 R7, RZ, RZ, 0x40000040 ;  /* 0x40000040ff077424 */ /* 0x000fe200078e00ff */
[----:B------:R-:W-:Y:S02]  /*14390*/  WARPGROUP.DEPBAR.LE gsb0, 0x0 ;  /* 0x00008000000079c5 */ /* 0x000fe40000010000 */
[----:B------:R-:W-:-:S06]  /*143a0*/  WARPGROUP.ARRIVE ;  /* 0x00000000000079c5 */ /* 0x000fcc0000000000 */
[----:B------:R-:W-:Y:S03]  /*143b0*/  HGMMA.64x16x16.F32 R56, gdesc[UR24], R56, gsb0 ;  /* 0x00200000183879f0 */ /* 0x000fe60008000838 */
        /* <DEDUP_REMOVED lines=8> */
[----:B------:R-:W-:Y:S01]  /*14440*/  MOV R7, 0x40000040 ;  /* 0x4000004000077802 */ /* 0x000fe20000000f00 */
        /* <DEDUP_REMOVED lines=8> */
[----:B------:R-:W-:Y:S01]  /*144d0*/  IADD3 R8, R2, 0x706, RZ ;  /* 0x0000070602087810 */ /* 0x000fe20007ffe0ff */
[----:B------:R-:W-:Y:S02]  /*144e0*/  WARPGROUP.DEPBAR.LE gsb0, 0x0 ;  /* 0x00008000000079c5 */ /* 0x000fe40000010000 */
        /* <DEDUP_REMOVED lines=123> */
[----:B------:R-:W-:Y:S01]  /*14ca0*/  VIADD R6, R2, 0x806 ;  /* 0x0000080602067836 */ /* 0x000fe20000000000 */
        /* <DEDUP_REMOVED lines=16> */
[----:B------:R-:W-:Y:S03]  /*14db0*/  HGMMA.64x16x16.F32 R56, gdesc[UR40], R56, gsb0 ;  /* 0x00200000283879f0 */ /* 0x000fe60008000838 */
        /* <DEDUP_REMOVED lines=8> */
[----:B------:R-:W-:Y:S01]  /*14e40*/  HGMMA.64x16x16.F32 R32, gdesc[UR8], R32, gsb0 ;  /* 0x00200000082079f0 */ /* 0x000fe20008000820 */
[----:B------:R-:W-:Y:S02]  /*14e50*/  ULDC UR8, c[0x0][0x9d8] ;  /* 0x0002760000087ab9 */ /* 0x000fe40000000800 */
        /* <DEDUP_REMOVED lines=12> */
[----:B------:R-:W-:Y:S01]  /*14f20*/  ULDC UR39, c[0x0][0x9d8] ;  /* 0x0002760000277ab9 */ /* 0x000fe20000000800 */
[----:B------:R-:W-:Y:S01]  /*14f30*/  ULDC UR38, c[0x0][0x988] ;  /* 0x0002620000267ab9 */ /* 0x000fe20000000800 */
        /* <DEDUP_REMOVED lines=8> */
[----:B------:R-:W-:Y:S01]  /*14fc0*/  R2UR UR6, R6 ;  /* 0x00000000060672ca */ /* 0x000fe200000e0000 */
[----:B------:R-:W-:Y:S01]  /*14fd0*/  UMOV UR4, UR36 ;  /* 0x0000002400047c82 */ /* 0x000fe20008000000 */
[----:B------:R-:W-:Y:S01]  /*14fe0*/  R2UR UR7, R7 ;  /* 0x00000000070772ca */ /* 0x000fe200000e0000 */
[----:B------:R-:W-:Y:S01]  /*14ff0*/  UMOV UR5, UR37 ;  /* 0x0000002500057c82 */ /* 0x000fe20008000000 */
[C---:B------:R-:W-:Y:S01]  /*15000*/  VIADD R6, R2.reuse, 0x906 ;  /* 0x0000090602067836 */ /* 0x040fe20000000000 */
[----:B------:R-:W-:Y:S01]  /*15010*/  MOV R7, 0x40000040 ;  /* 0x4000004000077802 */ /* 0x000fe20000000f00 */
[----:B------:R-:W-:Y:S01]  /*15020*/  VIADD R2, R2, 0x986 ;  /* 0x0000098602027836 */ /* 0x000fe20000000000 */
[----:B------:R-:W-:Y:S01]  /*15030*/  MUFU.TANH R56, R56 ;  /* 0x0000003800387308 */ /* 0x000fe20000002400 */
[----:B------:R-:W-:Y:S01]  /*15040*/  FMUL.FTZ R59, R59, UR8 ;  /* 0x000000083b3b7c20 */ /* 0x000fe20008410000 */
[----:B------:R-:W-:Y:S01]  /*15050*/  FMUL.FTZ R62, R62, UR8 ;  /* 0x000000083e3e7c20 */ /* 0x000fe20008410000 */
[----:B------:R-:W-:-:S05]  /*15060*/  FMUL.FTZ R63, R63, UR8 ;  /* 0x000000083f3f7c20 */ /* 0x000fca0008410000 */
[----:B------:R-:W1:Y:S08]  /*15070*/  MUFU.TANH R57, R57 ;  /* 0x0000003900397308 */ /* 0x000e700000002400 */
[----:B------:R-:W-:Y:S08]  /*15080*/  MUFU.TANH R60, R60 ;  /* 0x0000003c003c7308 */ /* 0x000ff00000002400 */
[----:B------:R-:W2:Y:S01]  /*15090*/  MUFU.TANH R61, R61 ;  /* 0x0000003d003d7308 */ /* 0x000ea20000002400 */
[----:B-1----:R-:W-:-:S07]  /*150a0*/  FSEL R57, R57, -INF , P5 ;  /* 0xff80000039397808 */ /* 0x002fce0002800000 */
[----:B------:R-:W-:Y:S08]  /*150b0*/  MUFU.TANH R58, R58 ;  /* 0x0000003a003a7308 */ /* 0x000ff00000002400 */
[----:B------:R-:W1:Y:S01]  /*150c0*/  MUFU.TANH R59, R59 ;  /* 0x0000003b003b7308 */ /* 0x000e620000002400 */
[----:B--2---:R-:W-:Y:S01]  /*150d0*/  FSEL R61, R61, -INF , P2 ;  /* 0xff8000003d3d7808 */ /* 0x004fe20001000000 */
[----:B------:R-:W-:-:S02]  /*150e0*/  WARPGROUP.DEPBAR.LE gsb0, 0x0 ;  /* 0x00008000000079c5 */ /* 0x000fc40000010000 */
        /* <DEDUP_REMOVED lines=11> */
[----:B------:R-:W2:Y:S01]  /*151a0*/  MUFU.TANH R48, R48 ;  /* 0x0000003000307308 */ /* 0x000ea20000002400 */
[----:B------:R-:W-:Y:S01]  /*151b0*/  FMUL.FTZ R53, R53, UR8 ;  /* 0x0000000835357c20 */ /* 0x000fe20008410000 */
[----:B------:R-:W-:Y:S01]  /*151c0*/  FMUL.FTZ R50, R50, UR8 ;  /* 0x0000000832327c20 */ /* 0x000fe20008410000 */
[----:B-1----:R-:W-:Y:S01]  /*151d0*/  FSEL R6, R59, -INF , P5 ;  /* 0xff8000003b067808 */ /* 0x002fe20002800000 */
[----:B------:R-:W-:Y:S01]  /*151e0*/  FMUL.FTZ R54, R54, UR8 ;  /* 0x0000000836367c20 */ /* 0x000fe20008410000 */
[----:B------:R-:W-:-:S03]  /*151f0*/  ISETP.GT.AND P5, PT, R8, 0x18, PT ;  /* 0x000000180800780c */ /* 0x000fc60003fa4270 */
[----:B------:R-:W-:Y:S08]  /*15200*/  MUFU.TANH R49, R49 ;  /* 0x0000003100317308 */ /* 0x000ff00000002400 */
[----:B------:R1:W-:Y:S01]  /*15210*/  MUFU.TANH R13, R51 ;  /* 0x00000033000d7308 */ /* 0x0003e20000002400 */
[----:B--2---:R-:W-:Y:S02]  /*15220*/  FSEL R59, R48, -INF , P3 ;  /* 0xff800000303b7808 */ /* 0x004fe40001800000 */
[----:B------:R-:W-:-:S05]  /*15230*/  MOV R48, R151 ;  /* 0x0000009700307202 */ /* 0x000fca0000000f00 */
[----:B------:R-:W2:Y:S01]  /*15240*/  MUFU.TANH R62, R62 ;  /* 0x0000003e003e7308 */ /* 0x000ea20000002400 */
[----:B-1----:R-:W-:Y:S02]  /*15250*/  FSEL R51, R56, -INF , P6 ;  /* 0xff80000038337808 */ /* 0x002fe40003000000 */
[----:B------:R-:W-:Y:S02]  /*15260*/  MOV R56, R151 ;  /* 0x0000009700387202 */ /* 0x000fe40000000f00 */
[----:B------:R-:W-:-:S03]  /*15270*/  FMNMX.FTZ R12, R51, R57, !PT ;  /* 0x00000039330c7209 */ /* 0x000fc60007810000 */
[----:B------:R-:W1:Y:S08]  /*15280*/  MUFU.TANH R52, R52 ;  /* 0x0000003400347308 */ /* 0x000e700000002400 */
[----:B------:R3:W-:Y:S01]  /*15290*/  MUFU.TANH R21, R55 ;  /* 0x0000003700157308 */ /* 0x0007e20000002400 */
[----:B--2---:R-:W-:Y:S02]  /*152a0*/  FSEL R7, R62, -INF , P4 ;  /* 0xff8000003e077808 */ /* 0x004fe40002000000 */
[----:B------:R-:W-:Y:S01]  /*152b0*/  MOV R62, R151 ;  /* 0x00000097003e7202 */ /* 0x000fe20000000f00 */
[----:B------:R-:W-:-:S02]  /*152c0*/  WARPGROUP.DEPBAR.LE gsb0, 0x0 ;  /* 0x00008000000079c5 */ /* 0x000fc40000010000 */
[----:B------:R-:W-:Y:S01]  /*152d0*/  WARPGROUP.ARRIVE ;  /* 0x00000000000079c5 */ /* 0x000fe20000000000 */
[----:B---3--:R-:W-:Y:S01]  /*152e0*/  FSEL R55, R60, -INF , P4 ;  /* 0xff8000003c377808 */ /* 0x008fe20002000000 */
[----:B------:R-:W-:Y:S01]  /*152f0*/  FMUL.FTZ R40, R40, UR8 ;  /* 0x0000000828287c20 */ /* 0x000fe20008410000 */
[----:B------:R1:W2:Y:S01]  /*15300*/  MUFU.TANH R9, R63 ;  /* 0x0000003f00097308 */ /* 0x0002a20000002400 */
[----:B------:R-:W-:Y:S01]  /*15310*/  FMUL.FTZ R41, R41, UR8 ;  /* 0x0000000829297c20 */ /* 0x000fe20008410000 */
[----:B------:R-:W-:Y:S01]  /*15320*/  FMNMX.FTZ R12, R55, R12, !PT ;  /* 0x0000000c370c7209 */ /* 0x000fe20007810000 */
[----:B------:R-:W-:Y:S01]  /*15330*/  HGMMA.64x16x16.F32 R32, gdesc[UR4], R32, gsb0 ;  /* 0x00200000042079f0 */ /* 0x000fe20008000820 */
[----:B------:R-:W-:Y:S01]  /*15340*/  R2UR UR6, R2 ;  /* 0x00000000020672ca */ /* 0x000fe200000e0000 */
[----:B------:R-:W-:Y:S01]  /*15350*/  UMOV UR4, UR36 ;  /* 0x0000002400047c82 */ /* 0x000fe20008000000 */
[----:B------:R-:W-:Y:S01]  /*15360*/  R2UR UR7, R3 ;  /* 0x00000000030772ca */ /* 0x000fe200000e0000 */
[----:B------:R-:W-:Y:S01]  /*15370*/  UMOV UR5, UR37 ;  /* 0x0000002500057c82 */ /* 0x000fe20008000000 */
[----:B------:R-:W3:Y:S01]  /*15380*/  MUFU.TANH R53, R53 ;  /* 0x0000003500357308 */ /* 0x000ee20000002400 */
[----:B------:R-:W-:Y:S01]  /*15390*/  FSEL R3, R58, -INF , P6 ;  /* 0xff8000003a037808 */ /* 0x000fe20003000000 */
[----:B------:R-:W-:Y:S01]  /*153a0*/  FMUL.FTZ R44, R44, UR8 ;  /* 0x000000082c2c7c20 */ /* 0x000fe20008410000 */
[----:B------:R-:W-:Y:S01]  /*153b0*/  ISETP.GT.AND P6, PT, R8, 0x11, PT ;  /* 0x000000110800780c */ /* 0x000fe20003fc4270 */
[----:B------:R-:W-:Y:S01]  /*153c0*/  FMUL.FTZ R45, R45, UR8 ;  /* 0x000000082d2d7c20 */ /* 0x000fe20008410000 */
[----:B------:R-:W-:Y:S01]  /*153d0*/  FMNMX.FTZ R12, R61, R12, !PT ;  /* 0x0000000c3d0c7209 */ /* 0x000fe20007810000 */
[----:B------:R-:W-:Y:S01]  /*153e0*/  FMUL.FTZ R43, R43, UR8 ;  /* 0x000000082b2b7c20 */ /* 0x000fe20008410000 */
[----:B------:R-:W-:Y:S01]  /*153f0*/  FSEL R49, R49, -INF , P6 ;  /* 0xff80000031317808 */ /* 0x000fe20003000000 */
[----:B------:R-:W4:Y:S01]  /*15400*/  MUFU.TANH R11, R50 ;  /* 0x00000032000b7308 */ /* 0x000f220000002400 */
[----:B------:R-:W-:Y:S01]  /*15410*/  FMNMX.FTZ R12, R59, R12, !PT ;  /* 0x0000000c3b0c7209 */ /* 0x000fe20007810000 */
[----:B------:R-:W-:Y:S01]  /*15420*/  FMUL.FTZ R42, R42, UR8 ;  /* 0x000000082a2a7c20 */ /* 0x000fe20008410000 */
[----:B------:R-:W-:Y:S01]  /*15430*/  ISETP.GT.AND P4, PT, R8, 0x19, PT ;  /* 0x000000190800780c */ /* 0x000fe20003f84270 */
[----:B------:R-:W-:Y:S01]  /*15440*/  FMUL.FTZ R46, R46, UR8 ;  /* 0x000000082e2e7c20 */ /* 0x000fe20008410000 */
[----:B-1----:R-:W-:Y:S01]  /*15450*/  FSEL R63, R52, -INF , P5 ;  /* 0xff800000343f7808 */ /* 0x002fe20002800000 */
[----:B------:R-:W-:Y:S01]  /*15460*/  FMUL.FTZ R47, R47, UR8 ;  /* 0x000000082f2f7c20 */ /* 0x000fe20008410000 */
[----:B------:R-:W-:Y:S01]  /*15470*/  FMNMX.FTZ R12, R49, R12, !PT ;  /* 0x0000000c310c7209 */ /* 0x000fe20007810000 */
[----:B------:R-:W1:Y:S01]  /*15480*/  MUFU.TANH R40, R40 ;  /* 0x0000002800287308 */ /* 0x000e620000002400 */
[----:B--2---:R-:W-:-:S02]  /*15490*/  FSEL R9, R9, -INF , P2 ;  /* 0xff80000009097808 */ /* 0x004fc40001000000 */
[C---:B------:R-:W-:Y:S02]  /*154a0*/  ISETP.GT.AND P2, PT, R8.reuse, 0x20, PT ;  /* 0x000000200800780c */ /* 0x040fe40003f44270 */
[----:B---3--:R-:W-:Y:S02]  /*154b0*/  FSEL R53, R53, -INF , P4 ;  /* 0xff80000035357808 */ /* 0x008fe40002000000 */
[----:B------:R-:W-:Y:S01]  /*154c0*/  FMNMX.FTZ R12, R63, R12, !PT ;  /* 0x0000000c3f0c7209 */ /* 0x000fe20007810000 */
[----:B------:R-:W2:Y:S01]  /*154d0*/  MUFU.TANH R41, R41 ;  /* 0x0000002900297308 */ /* 0x000ea20000002400 */
[----:B----4-:R-:W-:Y:S02]  /*154e0*/  FSEL R11, R11, -INF , P3 ;  /* 0xff8000000b0b7808 */ /* 0x010fe40001800000 */
[----:B------:R-:W-:Y:S02]  /*154f0*/  ISETP.GT.AND P3, PT, R8, 0x21, PT ;  /* 0x000000210800780c */ /* 0x000fe40003f64270 */
[----:B------:R-:W-:-:S02]  /*15500*/  FMNMX.FTZ R12, R53, R12, !PT ;  /* 0x0000000c350c7209 */ /* 0x000fc40007810000 */
[----:B------:R-:W-:Y:S01]  /*15510*/  FSEL R13, R13, -INF , P6 ;  /* 0xff8000000d0d7808 */ /* 0x000fe20003000000 */
[----:B0-----:R-:W0:Y:S01]  /*15520*/  MUFU.TANH R15, R54 ;  /* 0x00000036000f7308 */ /* 0x001e220000002400 */
[----:B-1----:R-:W-:Y:S02]  /*15530*/  FSEL R65, R40, -INF , P2 ;  /* 0xff80000028417808 */ /* 0x002fe40001000000 */
[----:B------:R-:W-:Y:S02]  /*15540*/  ISETP.GT.AND P6, PT, R8, 0x28, PT ;  /* 0x000000280800780c */ /* 0x000fe40003fc4270 */
[----:B------:R-:W-:Y:S02]  /*15550*/  FMNMX.FTZ R12, R65, R12, !PT ;  /* 0x0000000c410c7209 */ /* 0x000fe40007810000 */
[----:B------:R-:W-:Y:S01]  /*15560*/  FSEL R21, R21, -INF , P4 ;  /* 0xff80000015157808 */ /* 0x000fe20002000000 */
[----:B------:R-:W1:Y:S01]  /*15570*/  MUFU.TANH R44, R44 ;  /* 0x0000002c002c7308 */ /* 0x000e620000002400 */
[----:B--2---:R-:W-:-:S02]  /*15580*/  FSEL R67, R41, -INF , P3 ;  /* 0xff80000029437808 */ /* 0x004fc40001800000 */
[----:B------:R-:W-:Y:S02]  /*15590*/  ISETP.GT.AND P4, PT, R8, 0x30, PT ;  /* 0x000000300800780c */ /* 0x000fe40003f84270 */
[----:B------:R-:W-:Y:S01]  /*155a0*/  FMNMX.FTZ R12, R67, R12, !PT ;  /* 0x0000000c430c7209 */ /* 0x000fe20007810000 */
[----:B------:R-:W-:Y:S02]  /*155b0*/  WARPGROUP.DEPBAR.LE gsb0, 0x0 ;  /* 0x00008000000079c5 */ /* 0x000fe40000010000 */
[----:B------:R-:W-:Y:S01]  /*155c0*/  WARPGROUP.ARRIVE ;  /* 0x00000000000079c5 */ /* 0x000fe20000000000 */
[----:B------:R-:W-:Y:S01]  /*155d0*/  FMUL.FTZ R32, R32, UR8 ;  /* 0x0000000820207c20 */ /* 0x000fe20008410000 */
[----:B------:R-:W2:Y:S01]  /*155e0*/  MUFU.TANH R45, R45 ;  /* 0x0000002d002d7308 */ /* 0x000ea20000002400 */
[----:B------:R-:W-:Y:S01]  /*155f0*/  FMUL.FTZ R33, R33, UR8 ;  /* 0x0000000821217c20 */ /* 0x000fe20008410000 */
[----:B------:R-:W-:Y:S01]  /*15600*/  FMUL.FTZ R36, R36, UR8 ;  /* 0x0000000824247c20 */ /* 0x000fe20008410000 */
[----:B------:R-:W-:Y:S01]  /*15610*/  FMUL.FTZ R37, R37, UR8 ;  /* 0x0000000825257c20 */ /* 0x000fe20008410000 */
[----:B------:R-:W-:Y:S01]  /*15620*/  HGMMA.64x16x16.F32 R24, gdesc[UR4], R24, gsb0 ;  /* 0x00200000041879f0 */ /* 0x000fe20008000818 */
[----:B0-----:R-:W-:Y:S01]  /*15630*/  FSEL R15, R15, -INF , P5 ;  /* 0xff8000000f0f7808 */ /* 0x001fe20002800000 */
[----:B------:R-:W-:Y:S01]  /*15640*/  FMUL.FTZ R34, R34, UR8 ;  /* 0x0000000822227c20 */ /* 0x000fe20008410000 */
[----:B------:R-:W-:Y:S01]  /*15650*/  ISETP.GT.AND P5, PT, R8, 0x29, PT ;  /* 0x000000290800780c */ /* 0x000fe20003fa4270 */
[----:B------:R-:W-:Y:S01]  /*15660*/  MUFU.TANH R43, R43 ;  /* 0x0000002b002b7308 */ /* 0x000fe20000002400 */
[----:B-1----:R-:W-:Y:S01]  /*15670*/  FSEL R69, R44, -INF , P6 ;  /* 0xff8000002c457808 */ /* 0x002fe20003000000 */
[----:B------:R-:W-:Y:S01]  /*15680*/  FMUL.FTZ R35, R35, UR8 ;  /* 0x0000000823237c20 */ /* 0x000fe20008410000 */
[----:B------:R-:W-:Y:S01]  /*15690*/  FMUL.FTZ R38, R38, UR8 ;  /* 0x0000000826267c20 */ /* 0x000fe20008410000 */
[----:B------:R-:W-:Y:S01]  /*156a0*/  ULDC UR4, c[0x0][0x988] ;  /* 0x0002620000047ab9 */ /* 0x000fe20000000800 */
[----:B------:R-:W-:Y:S01]  /*156b0*/  FMNMX.FTZ R12, R69, R12, !PT ;  /* 0x0000000c450c7209 */ /* 0x000fe20007810000 */
[----:B------:R-:W-:Y:S01]  /*156c0*/  FMUL.FTZ R39, R39, UR8 ;  /* 0x0000000827277c20 */ /* 0x000fe20008410000 */
[----:B------:R-:W-:Y:S01]  /*156d0*/  MOV R60, R151 ;  /* 0x00000097003c7202 */ /* 0x000fe20000000f00 */
[----:B------:R-:W0:Y:S01]  /*156e0*/  MUFU.TANH R32, R32 ;  /* 0x0000002000207308 */ /* 0x000e220000002400 */
[----:B--2---:R-:W-:-:S02]  /*156f0*/  FSEL R45, R45, -INF , P5 ;  /* 0xff8000002d2d7808 */ /* 0x004fc40002800000 */
[-C--:B------:R-:W-:Y:S02]  /*15700*/  MOV R58, R151.reuse ;  /* 0x00000097003a7202 */ /* 0x080fe40000000f00 */
[----:B------:R-:W-:Y:S02]  /*15710*/  FMNMX.FTZ R12, R45, R12, !PT ;  /* 0x0000000c2d0c7209 */ /* 0x000fe40007810000 */
[-C--:B------:R-:W-:Y:S01]  /*15720*/  MOV R54, R151.reuse ;  /* 0x0000009700367202 */ /* 0x080fe20000000f00 */
[----:B------:R-:W1:Y:S01]  /*15730*/  MUFU.TANH R42, R42 ;  /* 0x0000002a002a7308 */ /* 0x000e620000002400 */
[-C--:B------:R-:W-:Y:S02]  /*15740*/  MOV R52, R151.reuse ;  /* 0x0000009700347202 */ /* 0x080fe40000000f00 */
[-C--:B------:R-:W-:Y:S02]  /*15750*/  MOV R50, R151.reuse ;  /* 0x0000009700327202 */ /* 0x080fe40000000f00 */
[----:B------:R-:W-:-:S02]  /*15760*/  MOV R44, R151 ;  /* 0x00000097002c7202 */ /* 0x000fc40000000f00 */
[----:B------:R-:W-:Y:S01]  /*15770*/  MOV R40, R151 ;  /* 0x0000009700287202 */ /* 0x000fe20000000f00 */
[----:B------:R1:W-:Y:S01]  /*15780*/  MUFU.TANH R2, R33 ;  /* 0x0000002100027308 */ /* 0x0003e20000002400 */
[----:B0-----:R-:W-:-:S04]  /*15790*/  FSEL R71, R32, -INF , P4 ;  /* 0xff80000020477808 */ /* 0x001fc80002000000 */
[----:B------:R-:W-:-:S03]  /*157a0*/  FMNMX.FTZ R12, R71, R12, !PT ;  /* 0x0000000c470c7209 */ /* 0x000fc60007810000 */
[----:B------:R-:W0:Y:S01]  /*157b0*/  MUFU.TANH R46, R46 ;  /* 0x0000002e002e7308 */ /* 0x000e220000002400 */
[----:B-1----:R-:W-:Y:S02]  /*157c0*/  FSEL R33, R42, -INF , P2 ;  /* 0xff8000002a217808 */ /* 0x002fe40001000000 */
[----:B------:R-:W-:Y:S02]  /*157d0*/  ISETP.GT.AND P2, PT, R8, 0x38, PT ;  /* 0x000000380800780c */ /* 0x000fe40003f44270 */
[----:B------:R-:W-:-:S03]  /*157e0*/  MOV R42, R151 ;  /* 0x00000097002a7202 */ /* 0x000fc60000000f00 */
[----:B------:R-:W-:Y:S08]  /*157f0*/  MUFU.TANH R47, R47 ;  /* 0x0000002f002f7308 */ /* 0x000ff00000002400 */
[----:B------:R-:W-:Y:S01]  /*15800*/  MUFU.TANH R36, R36 ;  /* 0x0000002400247308 */ /* 0x000fe20000002400 */
[----:B------:R-:W-:Y:S02]  /*15810*/  WARPGROUP.DEPBAR.LE gsb0, 0x0 ;  /* 0x00008000000079c5 */ /* 0x000fe40000010000 */
[----:B------:R-:W-:Y:S01]  /*15820*/  FMUL.FTZ R24, R24, UR8 ;  /* 0x0000000818187c20 */ /* 0x000fe20008410000 */
[----:B------:R-:W-:Y:S01]  /*15830*/  FMUL.FTZ R5, R25, UR8 ;  /* 0x0000000819057c20 */ /* 0x000fe20008410000 */
[----:B------:R-:W-:Y:S01]  /*15840*/  FMUL.FTZ R28, R28, UR8 ;  /* 0x000000081c1c7c20 */ /* 0x000fe20008410000 */
[----:B0-----:R-:W-:Y:S01]  /*15850*/  FSEL R25, R46, -INF , P6 ;  /* 0xff8000002e197808 */ /* 0x001fe20003000000 */
[----:B------:R-:W-:Y:S01]  /*15860*/  FMUL.FTZ R26, R26, UR8 ;  /* 0x000000081a1a7c20 */ /* 0x000fe20008410000 */
[----:B------:R-:W0:Y:S01]  /*15870*/  MUFU.TANH R37, R37 ;  /* 0x0000002500257308 */ /* 0x000e220000002400 */
[----:B------:R-:W-:Y:S01]  /*15880*/  ISETP.GT.AND P6, PT, R8, 0x39, PT ;  /* 0x000000390800780c */ /* 0x000fe20003fc4270 */
[----:B------:R-:W-:Y:S01]  /*15890*/  FMUL.FTZ R27, R27, UR8 ;  /* 0x000000081b1b7c20 */ /* 0x000fe20008410000 */
[----:B------:R-:W-:Y:S01]  /*158a0*/  FMUL.FTZ R30, R30, UR8 ;  /* 0x000000081e1e7c20 */ /* 0x000fe20008410000 */
[----:B------:R-:W-:Y:S01]  /*158b0*/  FMUL.FTZ R31, R31, UR8 ;  /* 0x000000081f1f7c20 */ /* 0x000fe20008410000 */
[----:B------:R1:W-:Y:S01]  /*158c0*/  @!P1 SYNCS.ARRIVE.TRANS64.RED.A1T0 RZ, [R0+URZ], RZ ;  /* 0x000000ff00ff99a7 */ /* 0x0003e2000810043f */
[----:B------:R-:W-:-:S02]  /*158d0*/  MOV R46, R151 ;  /* 0x00000097002e7202 */ /* 0x000fc40000000f00 */
[----:B------:R-:W2:Y:S08]  /*158e0*/  MUFU.TANH R34, R34 ;  /* 0x0000002200227308 */ /* 0x000eb00000002400 */
[----:B------:R3:W-:Y:S01]  /*158f0*/  MUFU.TANH R4, R35 ;  /* 0x0000002300047308 */ /* 0x0007e20000002400 */
[----:B0-----:R-:W-:-:S07]  /*15900*/  FSEL R75, R37, -INF , P6 ;  /* 0xff800000254b7808 */ /* 0x001fce0003000000 */
[----:B------:R-:W0:Y:S01]  /*15910*/  MUFU.TANH R24, R24 ;  /* 0x0000001800187308 */ /* 0x000e220000002400 */
[----:B---3--:R-:W-:Y:S02]  /*15920*/  FSEL R35, R43, -INF , P3 ;  /* 0xff8000002b237808 */ /* 0x008fe40001800000 */
[----:B------:R-:W-:Y:S02]  /*15930*/  ISETP.GT.AND P3, PT, R8, 0x31, PT ;  /* 0x000000310800780c */ /* 0x000fe40003f64270 */
[----:B--2---:R-:W-:Y:S02]  /*15940*/  FSEL R37, R34, -INF , P4 ;  /* 0xff80000022257808 */ /* 0x004fe40002000000 */
[----:B------:R-:W-:Y:S01]  /*15950*/  FSEL R73, R2, -INF , P3 ;  /* 0xff80000002497808 */ /* 0x000fe20001800000 */
[----:B------:R-:W2:Y:S01]  /*15960*/  MUFU.TANH R5, R5 ;  /* 0x0000000500057308 */ /* 0x000ea20000002400 */
[----:B------:R-:W-:Y:S01]  /*15970*/  FMUL.FTZ R2, R29, UR8 ;  /* 0x000000081d027c20 */ /* 0x000fe20008410000 */
[----:B------:R-:W-:-:S02]  /*15980*/  FSEL R29, R47, -INF , P5 ;  /* 0xff8000002f1d7808 */ /* 0x000fc40002800000 */
[----:B------:R-:W-:Y:S02]  /*15990*/  FSEL R47, R36, -INF , P2 ;  /* 0xff800000242f7808 */ /* 0x000fe40001000000 */
[----:B------:R-:W-:Y:S02]  /*159a0*/  FMNMX.FTZ R12, R73, R12, !PT ;  /* 0x0000000c490c7209 */ /* 0x000fe40007810000 */
[----:B------:R-:W3:Y:S01]  /*159b0*/  MUFU.TANH R38, R38 ;  /* 0x0000002600267308 */ /* 0x000ee20000002400 */
[C---:B------:R-:W-:Y:S02]  /*159c0*/  ISETP.GT.AND P5, PT, R8.reuse, 0x40, PT ;  /* 0x000000400800780c */ /* 0x040fe40003fa4270 */
[----:B------:R-:W-:Y:S02]  /*159d0*/  FMNMX.FTZ R12, R47, R12, !PT ;  /* 0x0000000c2f0c7209 */ /* 0x000fe40007810000 */
[----:B------:R-:W-:Y:S02]  /*159e0*/  ISETP.GT.AND P4, PT, R8, 0x41, PT ;  /* 0x000000410800780c */ /* 0x000fe40003f84270 */
[----:B0-----:R-:W-:Y:S01]  /*159f0*/  FSEL R77, R24, -INF , P5 ;  /* 0xff800000184d7808 */ /* 0x001fe20002800000 */
[----:B------:R-:W0:Y:S01]  /*15a00*/  MUFU.TANH R28, R28 ;  /* 0x0000001c001c7308 */ /* 0x000e220000002400 */
[----:B------:R-:W-:-:S02]  /*15a10*/  FMNMX.FTZ R12, R75, R12, !PT ;  /* 0x0000000c4b0c7209 */ /* 0x000fc40007810000 */
[----:B------:R-:W-:Y:S02]  /*15a20*/  FSEL R41, R4, -INF , P3 ;  /* 0xff80000004297808 */ /* 0x000fe40001800000 */
[----:B------:R-:W-:Y:S02]  /*15a30*/  ISETP.GT.AND P3, PT, R8, 0x48, PT ;  /* 0x000000480800780c */ /* 0x000fe40003f64270 */
[----:B--2---:R-:W-:Y:S01]  /*15a40*/  FSEL R79, R5, -INF , P4 ;  /* 0xff800000054f7808 */ /* 0x004fe20002000000 */
[----:B------:R-:W2:Y:S01]  /*15a50*/  MUFU.TANH R2, R2 ;  /* 0x0000000200027308 */ /* 0x000ea20000002400 */
[----:B------:R-:W-:Y:S02]  /*15a60*/  FMNMX.FTZ R12, R77, R12, !PT ;  /* 0x0000000c4d0c7209 */ /* 0x000fe40007810000 */
[----:B---3--:R-:W-:Y:S02]  /*15a70*/  FSEL R43, R38, -INF , P2 ;  /* 0xff800000262b7808 */ /* 0x008fe40001000000 */
[----:B------:R-:W-:-:S02]  /*15a80*/  ISETP.GT.AND P2, PT, R8, 0x49, PT ;  /* 0x000000490800780c */ /* 0x000fc40003f44270 */
[----:B------:R-:W-:Y:S01]  /*15a90*/  FMNMX.FTZ R12, R79, R12, !PT ;  /* 0x0000000c4f0c7209 */ /* 0x000fe20007810000 */
[----:B------:R-:W3:Y:S01]  /*15aa0*/  MUFU.TANH R39, R39 ;  /* 0x0000002700277308 */ /* 0x000ee20000002400 */
[----:B0-----:R-:W-:Y:S02]  /*15ab0*/  FSEL R81, R28, -INF , P3 ;  /* 0xff8000001c517808 */ /* 0x001fe40001800000 */
[-C--:B------:R-:W-:Y:S02]  /*15ac0*/  MOV R38, R151.reuse ;  /* 0x0000009700267202 */ /* 0x080fe40000000f00 */
[----:B------:R-:W-:Y:S02]  /*15ad0*/  FMNMX.FTZ R12, R81, R12, !PT ;  /* 0x0000000c510c7209 */ /* 0x000fe40007810000 */
[----:B------:R-:W-:Y:S01]  /*15ae0*/  MOV R36, R151 ;  /* 0x0000009700247202 */ /* 0x000fe20000000f00 */
[----:B------:R-:W-:Y:S01]  /*15af0*/  MUFU.TANH R26, R26 ;  /* 0x0000001a001a7308 */ /* 0x000fe20000002400 */
[----:B--2---:R-:W-:-:S02]  /*15b00*/  FSEL R83, R2, -INF , P2 ;  /* 0xff80000002537808 */ /* 0x004fc40001000000 */
[----:B------:R-:W-:Y:S02]  /*15b10*/  MOV R2, UR4 ;  /* 0x0000000400027c02 */ /* 0x000fe40008000f00 */
[----:B------:R-:W-:-:S03]  /*15b20*/  FMNMX.FTZ R12, R83, R12, !PT ;  /* 0x0000000c530c7209 */ /* 0x000fc60007810000 */
[----:B------:R-:W-:Y:S01]  /*15b30*/  MUFU.TANH R30, R30 ;  /* 0x0000001e001e7308 */ /* 0x000fe20000002400 */
[----:B---3--:R-:W-:Y:S01]  /*15b40*/  FSEL R39, R39, -INF , P6 ;  /* 0xff80000027277808 */ /* 0x008fe20003000000 */
[----:B------:R-:W0:Y:S06]  /*15b50*/  SHFL.BFLY PT, R5, R12, 0x2, 0x1f ;  /* 0x0c401f000c057f89 */ /* 0x000e2c00000e0000 */
[----:B------:R-:W2:Y:S02]  /*15b60*/  MUFU.TANH R31, R31 ;  /* 0x0000001f001f7308 */ /* 0x000ea40000002400 */
[----:B--2---:R-:W-:-:S02]  /*15b70*/  FSEL R31, R31, -INF , P2 ;  /* 0xff8000001f1f7808 */ /* 0x004fc40001000000 */
[----:B0-----:R-:W-:-:S05]  /*15b80*/  FMNMX.FTZ R4, R12, R5, !PT ;  /* 0x000000050c047209 */ /* 0x001fca0007810000 */
[----:B------:R-:W0:Y:S02]  /*15b90*/  SHFL.BFLY PT, R5, R4, 0x1, 0x1f ;  /* 0x0c201f0004057f89 */ /* 0x000e2400000e0000 */
[----:B0-----:R-:W-:Y:S02]  /*15ba0*/  FMNMX.FTZ R5, R4, R5, !PT ;  /* 0x0000000504057209 */ /* 0x001fe40007810000 */
[----:B------:R0:W2:Y:S02]  /*15bb0*/  MUFU.TANH R4, R27 ;  /* 0x0000001b00047308 */ /* 0x0000a40000002400 */
[C---:B------:R-:W-:Y:S01]  /*15bc0*/  FSETP.NEU.FTZ.AND P0, PT, R5.reuse, -INF , PT ;  /* 0xff8000000500780b */ /* 0x040fe20003f1d000 */
[----:B------:R-:W-:-:S05]  /*15bd0*/  FMUL.FTZ R8, R5, R2 ;  /* 0x0000000205087220 */ /* 0x000fca0000410000 */
[----:B------:R-:W-:Y:S02]  /*15be0*/  FSEL R14, R8, RZ, P0 ;  /* 0x000000ff080e7208 */ /* 0x000fe40000000000 */
[----:B------:R-:W-:Y:S02]  /*15bf0*/  FMNMX.FTZ R8, R3, R6, !PT ;  /* 0x0000000603087209 */ /* 0x000fe40007810000 */
[----:B------:R-:W-:Y:S01]  /*15c00*/  ISETP.NE.AND P0, PT, R10, RZ, PT ;  /* 0x000000ff0a00720c */ /* 0x000fe20003f05270 */
[--C-:B------:R-:W-:Y:S01]  /*15c10*/  FFMA.FTZ R208, R51, R2, -R14.reuse ;  /* 0x0000000233d07223 */ /* 0x100fe2000001080e */
[----:B------:R-:W-:Y:S01]  /*15c20*/  FMNMX.FTZ R8, R7, R8, !PT ;  /* 0x0000000807087209 */ /* 0x000fe20007810000 */
[-CC-:B------:R-:W-:Y:S01]  /*15c30*/  FFMA.FTZ R10, R55, R2.reuse, -R14.reuse ;  /* 0x00000002370a7223 */ /* 0x180fe2000001080e */
[----:B------:R-:W-:Y:S01]  /*15c40*/  FSEL R51, R26, -INF , P5 ;  /* 0xff8000001a337808 */ /* 0x000fe20002800000 */
[--C-:B0-----:R-:W-:Y:S01]  /*15c50*/  FFMA.FTZ R27, R57, R2, -R14.reuse ;  /* 0x00000002391b7223 */ /* 0x101fe2000001080e */
[----:B------:R-:W-:Y:S01]  /*15c60*/  FMNMX.FTZ R8, R9, R8, !PT ;  /* 0x0000000809087209 */ /* 0x000fe20007810000 */
[----:B------:R-:W-:Y:S01]  /*15c70*/  MUFU.EX2 R208, R208 ;  /* 0x000000d000d07308 */ /* 0x000fe20000000800 */
[----:B--2---:R-:W-:Y:S01]  /*15c80*/  FSEL R55, R4, -INF , P4 ;  /* 0xff80000004377808 */ /* 0x004fe20002000000 */
[--C-:B------:R-:W-:Y:S01]  /*15c90*/  FFMA.FTZ R4, R49, R2, -R14.reuse ;  /* 0x0000000231047223 */ /* 0x100fe2000001080e */
[----:B------:R-:W-:Y:S01]  /*15ca0*/  FMNMX.FTZ R8, R11, R8, !PT ;  /* 0x000000080b087209 */ /* 0x000fe20007810000 */
[-CC-:B------:R-:W-:Y:S01]  /*15cb0*/  FFMA.FTZ R61, R61, R2.reuse, -R14.reuse ;  /* 0x000000023d3d7223 */ /* 0x180fe2000001080e */
[----:B------:R-:W-:Y:S01]  /*15cc0*/  FSEL R57, R30, -INF , P3 ;  /* 0xff8000001e397808 */ /* 0x000fe20001800000 */
[--C-:B------:R-:W-:Y:S01]  /*15cd0*/  FFMA.FTZ R59, R59, R2, -R14.reuse ;  /* 0x000000023b3b7223 */ /* 0x100fe2000001080e */
[----:B------:R-:W-:Y:S01]  /*15ce0*/  FMNMX.FTZ R8, R13, R8, !PT ;  /* 0x000000080d087209 */ /* 0x000fe20007810000 */
[----:B------:R-:W-:Y:S01]  /*15cf0*/  MUFU.EX2 R204, R4 ;  /* 0x0000000400cc7308 */ /* 0x000fe20000000800 */
[-CC-:B------:R-:W-:Y:S01]  /*15d00*/  FFMA.FTZ R63, R63, R2.reuse, -R14.reuse ;  /* 0x000000023f3f7223 */ /* 0x180fe2000001080e */
[--C-:B------:R-:W-:Y:S01]  /*15d10*/  FFMA.FTZ R53, R53, R2, -R14.reuse ;  /* 0x0000000235357223 */ /* 0x100fe2000001080e */
[----:B------:R-:W-:Y:S01]  /*15d20*/  FMNMX.FTZ R8, R15, R8, !PT ;  /* 0x000000080f087209 */ /* 0x000fe20007810000 */
[-CC-:B------:R-:W-:Y:S01]  /*15d30*/  FFMA.FTZ R65, R65, R2.reuse, -R14.reuse ;  /* 0x0000000241417223 */ /* 0x180fe2000001080e */
[-CC-:B------:R-:W-:Y:S01]  /*15d40*/  FFMA.FTZ R67, R67, R2.reuse, -R14.reuse ;  /* 0x0000000243437223 */ /* 0x180fe2000001080e */
        /* <DEDUP_REMOVED lines=15> */
[----:B------:R-:W-:Y:S01]  /*15e40*/  FFMA.FTZ R14, R83, R2, -R14 ;  /* 0x00000002530e7223 */ /* 0x000fe2000001080e */
[----:B------:R-:W-:Y:S01]  /*15e50*/  IMAD.MOV.U32 R83, RZ, RZ, R151 ;  /* 0x000000ffff537224 */ /* 0x000fe200078e0097 */
[----:B------:R-:W-:Y:S01]  /*15e60*/  FMNMX.FTZ R8, R29, R8, !PT ;  /* 0x000000081d087209 */ /* 0x000fe20007810000 */
[----:B------:R-:W0:Y:S03]  /*15e70*/  MUFU.EX2 R61, R61 ;  /* 0x0000003d003d7308 */ /* 0x000e260000000800 */
[----:B------:R-:W-:-:S04]  /*15e80*/  FMNMX.FTZ R8, R37, R8, !PT ;  /* 0x0000000825087209 */ /* 0x000fc80007810000 */
[----:B------:R-:W-:Y:S01]  /*15e90*/  FMNMX.FTZ R8, R41, R8, !PT ;  /* 0x0000000829087209 */ /* 0x000fe20007810000 */
[----:B------:R-:W-:Y:S03]  /*15ea0*/  MUFU.EX2 R59, R59 ;  /* 0x0000003b003b7308 */ /* 0x000fe60000000800 */
[----:B------:R-:W-:-:S04]  /*15eb0*/  FMNMX.FTZ R8, R43, R8, !PT ;  /* 0x000000082b087209 */ /* 0x000fc80007810000 */
[----:B------:R-:W-:Y:S01]  /*15ec0*/  FMNMX.FTZ R8, R39, R8, !PT ;  /* 0x0000000827087209 */ /* 0x000fe20007810000 */
[----:B------:R-:W-:Y:S01]  /*15ed0*/  MUFU.EX2 R63, R63 ;  /* 0x0000003f003f7308 */ /* 0x000fe20000000800 */
[----:B0-----:R-:W-:Y:S02]  /*15ee0*/  F2FP.F16.F32.PACK_AB R210, R61, R10 ;  /* 0x0000000a3dd2723e */ /* 0x001fe400000000ff */
[----:B------:R-:W-:-:S04]  /*15ef0*/  FMNMX.FTZ R8, R51, R8, !PT ;  /* 0x0000000833087209 */ /* 0x000fc80007810000 */
[----:B------:R-:W-:Y:S01]  /*15f00*/  FMNMX.FTZ R8, R55, R8, !PT ;  /* 0x0000000837087209 */ /* 0x000fe20007810000 */
[----:B------:R0:W-:Y:S03]  /*15f10*/  MUFU.EX2 R206, R53 ;  /* 0x0000003500ce7308 */ /* 0x0001e60000000800 */
[----:B------:R-:W-:-:S04]  /*15f20*/  FMNMX.FTZ R8, R57, R8, !PT ;  /* 0x0000000839087209 */ /* 0x000fc80007810000 */
[----:B------:R-:W-:Y:S01]  /*15f30*/  FMNMX.FTZ R8, R31, R8, !PT ;  /* 0x000000081f087209 */ /* 0x000fe20007810000 */
[----:B------:R-:W-:Y:S01]  /*15f40*/  MUFU.EX2 R65, R65 ;  /* 0x0000004100417308 */ /* 0x000fe20000000800 */
[----:B0-----:R-:W-:-:S03]  /*15f50*/  IMAD.MOV.U32 R53, RZ, RZ, R151 ;  /* 0x000000ffff357224 */ /* 0x001fc600078e0097 */
[----:B------:R-:W0:Y:S04]  /*15f60*/  SHFL.BFLY PT, R49, R8, 0x2, 0x1f ;  /* 0x0c401f0008317f89 */ /* 0x000e2800000e0000 */
[----:B------:R2:W-:Y:S08]  /*15f70*/  MUFU.EX2 R200, R67 ;  /* 0x0000004300c87308 */ /* 0x0005f00000000800 */
[----:B------:R-:W-:Y:S01]  /*15f80*/  MUFU.EX2 R69, R69 ;  /* 0x0000004500457308 */ /* 0x000fe20000000800 */
[----:B--2---:R-:W-:-:S07]  /*15f90*/  IMAD.MOV.U32 R67, RZ, RZ, R151 ;  /* 0x000000ffff437224 */ /* 0x004fce00078e0097 */
[----:B------:R2:W-:Y:S01]  /*15fa0*/  MUFU.EX2 R202, R45 ;  /* 0x0000002d00ca7308 */ /* 0x0005e20000000800 */
[----:B0-----:R-:W-:-:S07]  /*15fb0*/  FMNMX.FTZ R49, R8, R49, !PT ;  /* 0x0000003108317209 */ /* 0x001fce0007810000 */
[----:B------:R-:W-:Y:S01]  /*15fc0*/  MUFU.EX2 R71, R71 ;  /* 0x0000004700477308 */ /* 0x000fe20000000800 */
[----:B------:R-:W0:Y:S01]  /*15fd0*/  SHFL.BFLY PT, R4, R49, 0x1, 0x1f ;  /* 0x0c201f0031047f89 */ /* 0x000e2200000e0000 */
[----:B--2---:R-:W-:-:S06]  /*15fe0*/  IMAD.MOV.U32 R45, RZ, RZ, R151 ;  /* 0x000000ffff2d7224 */ /* 0x004fcc00078e0097 */
[----:B------:R2:W-:Y:S08]  /*15ff0*/  MUFU.EX2 R196, R73 ;  /* 0x0000004900c47308 */ /* 0x0005f00000000800 */
[----:B------:R-:W-:Y:S01]  /*16000*/  MUFU.EX2 R47, R47 ;  /* 0x0000002f002f7308 */ /* 0x000fe20000000800 */
[----:B--2---:R-:W-:-:S07]  /*16010*/  IMAD.MOV.U32 R73, RZ, RZ, R151 ;  /* 0x000000ffff497224 */ /* 0x004fce00078e0097 */
[----:B------:R2:W-:Y:S01]  /*16020*/  MUFU.EX2 R198, R75 ;  /* 0x0000004b00c67308 */ /* 0x0005e20000000800 */
[----:B0-----:R-:W-:Y:S01]  /*16030*/  FMNMX.FTZ R4, R49, R4, !PT ;  /* 0x0000000431047209 */ /* 0x001fe20007810000 */
[----:B------:R-:W-:-:S03]  /*16040*/  IMAD.MOV.U32 R49, RZ, RZ, R151 ;  /* 0x000000ffff317224 */ /* 0x000fc600078e0097 */
[C---:B------:R-:W-:Y:S01]  /*16050*/  FSETP.NEU.FTZ.AND P2, PT, R4.reuse, -INF , PT ;  /* 0xff8000000400780b */ /* 0x040fe20003f5d000 */
[-C--:B------:R-:W-:Y:S02]  /*16060*/  FMUL.FTZ R8, R4, R2.reuse ;  /* 0x0000000204087220 */ /* 0x080fe40000410000 */
[----:B------:R-:W-:Y:S01]  /*16070*/  MUFU.EX2 R77, R77 ;  /* 0x0000004d004d7308 */ /* 0x000fe20000000800 */
[----:B--2---:R-:W-:Y:S02]  /*16080*/  IMAD.MOV.U32 R75, RZ, RZ, R151 ;  /* 0x000000ffff4b7224 */ /* 0x004fe400078e0097 */
[----:B------:R-:W-:Y:S02]  /*16090*/  FSEL R8, R8, RZ, P2 ;  /* 0x000000ff08087208 */ /* 0x000fe40001000000 */
[----:B------:R-:W-:Y:S02]  /*160a0*/  ISETP.GE.AND P2, PT, R148, 0x51, PT ;  /* 0x000000519400780c */ /* 0x000fe40003f46270 */
[----:B------:R-:W-:Y:S01]  /*160b0*/  MOV R148, R151 ;  /* 0x0000009700947202 */ /* 0x000fe20000000f00 */
[-CC-:B------:R-:W-:Y:S01]  /*160c0*/  FFMA.FTZ R3, R3, R2.reuse, -R8.reuse ;  /* 0x0000000203037223 */ /* 0x180fe20000010808 */
        /* <DEDUP_REMOVED lines=13> */
[----:B------:R-:W0:Y:S01]  /*161a0*/  MUFU.EX2 R6, R6 ;  /* 0x0000000600067308 */ /* 0x000e220000000800 */
[-CC-:B------:R-:W-:Y:S01]  /*161b0*/  FFMA.FTZ R41, R41, R2.reuse, -R8.reuse ;  /* 0x0000000229297223 */ /* 0x180fe20000010808 */
[-CC-:B------:R-:W-:Y:S01]  /*161c0*/  FFMA.FTZ R43, R43, R2.reuse, -R8.reuse ;  /* 0x000000022b2b7223 */ /* 0x180fe20000010808 */
[-CC-:B------:R-:W-:Y:S01]  /*161d0*/  FFMA.FTZ R39, R39, R2.reuse, -R8.reuse ;  /* 0x0000000227277223 */ /* 0x180fe20000010808 */
[-CC-:B------:R-:W-:Y:S01]  /*161e0*/  FFMA.FTZ R51, R51, R2.reuse, -R8.reuse ;  /* 0x0000000233337223 */ /* 0x180fe20000010808 */
[-CC-:B------:R-:W-:Y:S01]  /*161f0*/  FFMA.FTZ R55, R55, R2.reuse, -R8.reuse ;  /* 0x0000000237377223 */ /* 0x180fe20000010808 */
[-CC-:B------:R-:W-:Y:S01]  /*16200*/  FFMA.FTZ R57, R57, R2.reuse, -R8.reuse ;  /* 0x0000000239397223 */ /* 0x180fe20000010808 */
[----:B------:R-:W-:Y:S01]  /*16210*/  FFMA.FTZ R31, R31, R2, -R8 ;  /* 0x000000021f1f7223 */ /* 0x000fe20000010808 */
[----:B------:R2:W-:Y:S08]  /*16220*/  MUFU.EX2 R12, R9 ;  /* 0x00000009000c7308 */ /* 0x0005f00000000800 */
[----:B------:R-:W3:Y:S01]  /*16230*/  MUFU.EX2 R7, R7 ;  /* 0x0000000700077308 */ /* 0x000ee20000000800 */
[----:B--2---:R-:W-:Y:S01]  /*16240*/  FADD.FTZ R9, R208, R27 ;  /* 0x0000001bd0097221 */ /* 0x004fe20000010000 */
[----:B0-----:R-:W-:-:S02]  /*16250*/  F2FP.F16.F32.PACK_AB R209, R6, R3 ;  /* 0x0000000306d1723e */ /* 0x001fc400000000ff */
[----:B------:R-:W-:Y:S01]  /*16260*/  F2FP.F16.F32.PACK_AB R208, R27, R208 ;  /* 0x000000d01bd0723e */ /* 0x000fe200000000ff */
[----:B------:R-:W-:Y:S01]  /*16270*/  FADD.FTZ R30, R10, R9 ;  /* 0x000000090a1e7221 */ /* 0x000fe20000010000 */
[--C-:B------:R-:W-:Y:S02]  /*16280*/  IMAD.MOV.U32 R27, RZ, RZ, R151.reuse ;  /* 0x000000ffff1b7224 */ /* 0x100fe400078e0097 */
[----:B------:R-:W0:Y:S01]  /*16290*/  MUFU.EX2 R11, R11 ;  /* 0x0000000b000b7308 */ /* 0x000e220000000800 */
[----:B------:R-:W-:Y:S01]  /*162a0*/  FADD.FTZ R30, R61, R30 ;  /* 0x0000001e3d1e7221 */ /* 0x000fe20000010000 */
[----:B------:R-:W-:-:S03]  /*162b0*/  IMAD.MOV.U32 R61, RZ, RZ, R151 ;  /* 0x000000ffff3d7224 */ /* 0x000fc600078e0097 */
[----:B------:R-:W-:Y:S01]  /*162c0*/  FADD.FTZ R9, R59, R30 ;  /* 0x0000001e3b097221 */ /* 0x000fe20000010000 */
[----:B------:R-:W-:Y:S02]  /*162d0*/  FADD.FTZ R30, R3, R6 ;  /* 0x00000006031e7221 */ /* 0x000fe40000010000 */
[----:B------:R2:W4:Y:S01]  /*162e0*/  MUFU.EX2 R20, R13 ;  /* 0x0000000d00147308 */ /* 0x0005220000000800 */
[C---:B------:R-:W-:Y:S01]  /*162f0*/  FADD.FTZ R32, R204.reuse, R9 ;  /* 0x00000009cc207221 */ /* 0x040fe20000010000 */
[----:B---3--:R-:W-:Y:S01]  /*16300*/  FADD.FTZ R9, R7, R30 ;  /* 0x0000001e07097221 */ /* 0x008fe20000010000 */
[----:B------:R-:W-:Y:S01]  /*16310*/  F2FP.F16.F32.PACK_AB R204, R204, R59 ;  /* 0x0000003bcccc723e */ /* 0x000fe200000000ff */
[----:B------:R-:W-:Y:S01]  /*16320*/  IMAD.MOV.U32 R59, RZ, RZ, R151 ;  /* 0x000000ffff3b7224 */ /* 0x000fe200078e0097 */
[----:B------:R-:W-:-:S03]  /*16330*/  F2FP.F16.F32.PACK_AB R211, R12, R7 ;  /* 0x000000070cd3723e */ /* 0x000fc600000000ff */
[----:B------:R-:W3:Y:S01]  /*16340*/  MUFU.EX2 R15, R15 ;  /* 0x0000000f000f7308 */ /* 0x000ee20000000800 */
[----:B--2---:R-:W-:Y:S01]  /*16350*/  FADD.FTZ R13, R63, R32 ;  /* 0x000000203f0d7221 */ /* 0x004fe20000010000 */
[----:B------:R-:W-:-:S03]  /*16360*/  FADD.FTZ R32, R12, R9 ;  /* 0x000000090c207221 */ /* 0x000fc60000010000 */
[C---:B------:R-:W-:Y:S01]  /*16370*/  FADD.FTZ R34, R206.reuse, R13 ;  /* 0x0000000dce227221 */ /* 0x040fe20000010000 */
[----:B0-----:R-:W-:Y:S01]  /*16380*/  FADD.FTZ R9, R11, R32 ;  /* 0x000000200b097221 */ /* 0x001fe20000010000 */
[----:B------:R-:W-:Y:S01]  /*16390*/  F2FP.F16.F32.PACK_AB R206, R206, R63 ;  /* 0x0000003fcece723e */ /* 0x000fe200000000ff */
[----:B------:R-:W0:Y:S01]  /*163a0*/  MUFU.EX2 R24, R21 ;  /* 0x0000001500187308 */ /* 0x000e220000000800 */
[----:B------:R-:W-:Y:S01]  /*163b0*/  FADD.FTZ R13, R65, R34 ;  /* 0x00000022410d7221 */ /* 0x000fe20000010000 */
[C---:B----4-:R-:W-:Y:S01]  /*163c0*/  FADD.FTZ R32, R20.reuse, R9 ;  /* 0x0000000914207221 */ /* 0x050fe20000010000 */
[----:B------:R-:W-:Y:S01]  /*163d0*/  F2FP.F16.F32.PACK_AB R205, R20, R11 ;  /* 0x0000000b14cd723e */ /* 0x000fe200000000ff */
[----:B------:R-:W-:Y:S02]  /*163e0*/  IMAD.MOV.U32 R63, RZ, RZ, R151 ;  /* 0x000000ffff3f7224 */ /* 0x000fe400078e0097 */
[C---:B------:R-:W-:Y:S01]  /*163f0*/  FADD.FTZ R34, R200.reuse, R13 ;  /* 0x0000000dc8227221 */ /* 0x040fe20000010000 */
[----:B------:R-:W-:Y:S01]  /*16400*/  F2FP.F16.F32.PACK_AB R200, R200, R65 ;  /* 0x00000041c8c8723e */ /* 0x000fe200000000ff */
[----:B------:R-:W-:Y:S01]  /*16410*/  IMAD.MOV.U32 R65, RZ, RZ, R151 ;  /* 0x000000ffff417224 */ /* 0x000fe200078e0097 */
[----:B------:R-:W2:Y:S01]  /*16420*/  MUFU.EX2 R33, R33 ;  /* 0x0000002100217308 */ /* 0x000ea20000000800 */
[----:B---3--:R-:W-:Y:S01]  /*16430*/  FADD.FTZ R9, R15, R32 ;  /* 0x000000200f097221 */ /* 0x008fe20000010000 */
[----:B------:R-:W-:-:S04]  /*16440*/  FADD.FTZ R13, R69, R34 ;  /* 0x00000022450d7221 */ /* 0x000fc80000010000 */
[C---:B------:R-:W-:Y:S01]  /*16450*/  FADD.FTZ R34, R202.reuse, R13 ;  /* 0x0000000dca227221 */ /* 0x040fe20000010000 */
[----:B------:R-:W-:Y:S01]  /*16460*/  F2FP.F16.F32.PACK_AB R202, R202, R69 ;  /* 0x00000045caca723e */ /* 0x000fe200000000ff */
[----:B------:R3:W4:Y:S01]  /*16470*/  MUFU.EX2 R26, R35 ;  /* 0x00000023001a7308 */ /* 0x0007220000000800 */
[C---:B0-----:R-:W-:Y:S01]  /*16480*/  FADD.FTZ R32, R24.reuse, R9 ;  /* 0x0000000918207221 */ /* 0x041fe20000010000 */
[----:B------:R-:W-:Y:S01]  /*16490*/  FADD.FTZ R13, R71, R34 ;  /* 0x00000022470d7221 */ /* 0x000fe20000010000 */
[----:B------:R-:W-:Y:S01]  /*164a0*/  F2FP.F16.F32.PACK_AB R207, R24, R15 ;  /* 0x0000000f18cf723e */ /* 0x000fe200000000ff */
[----:B------:R-:W-:Y:S01]  /*164b0*/  IMAD.MOV.U32 R69, RZ, RZ, R151 ;  /* 0x000000ffff457224 */ /* 0x000fe200078e0097 */
[----:B------:R-:W-:Y:S01]  /*164c0*/  MOV R34, R151 ;  /* 0x0000009700227202 */ /* 0x000fe20000000f00 */
[C---:B------:R-:W-:Y:S01]  /*164d0*/  FADD.FTZ R8, R196.reuse, R13 ;  /* 0x0000000dc4087221 */ /* 0x040fe20000010000 */
[----:B------:R-:W-:Y:S01]  /*164e0*/  F2FP.F16.F32.PACK_AB R196, R196, R71 ;  /* 0x00000047c4c4723e */ /* 0x000fe200000000ff */
[----:B------:R-:W0:Y:S01]  /*164f0*/  MUFU.EX2 R25, R25 ;  /* 0x0000001900197308 */ /* 0x000e220000000800 */
[----:B--2---:R-:W-:Y:S01]  /*16500*/  FADD.FTZ R9, R33, R32 ;  /* 0x0000002021097221 */ /* 0x004fe20000010000 */
[----:B------:R-:W-:Y:S01]  /*16510*/  FADD.FTZ R13, R47, R8 ;  /* 0x000000082f0d7221 */ /* 0x000fe20000010000 */
[--C-:B------:R-:W-:Y:S01]  /*16520*/  IMAD.MOV.U32 R71, RZ, RZ, R151.reuse ;  /* 0x000000ffff477224 */ /* 0x100fe200078e0097 */
[----:B------:R-:W-:Y:S01]  /*16530*/  MOV R24, R151 ;  /* 0x0000009700187202 */ /* 0x000fe20000000f00 */
[----:B---3--:R-:W-:-:S03]  /*16540*/  IMAD.MOV.U32 R35, RZ, RZ, R151 ;  /* 0x000000ffff237224 */ /* 0x008fc600078e0097 */
[----:B------:R2:W3:Y:S01]  /*16550*/  MUFU.EX2 R28, R29 ;  /* 0x0000001d001c7308 */ /* 0x0004e20000000800 */
[C---:B----4-:R-:W-:Y:S01]  /*16560*/  FADD.FTZ R32, R26.reuse, R9 ;  /* 0x000000091a207221 */ /* 0x050fe20000010000 */
[----:B------:R-:W-:Y:S01]  /*16570*/  F2FP.F16.F32.PACK_AB R201, R26, R33 ;  /* 0x000000211ac9723e */ /* 0x000fe200000000ff */
[----:B------:R-:W-:Y:S01]  /*16580*/  IMAD.MOV.U32 R33, RZ, RZ, R151 ;  /* 0x000000ffff217224 */ /* 0x000fe200078e0097 */
[----:B------:R-:W-:-:S04]  /*16590*/  MOV R26, R151 ;  /* 0x00000097001a7202 */ /* 0x000fc80000000f00 */
[----:B------:R-:W4:Y:S01]  /*165a0*/  MUFU.EX2 R37, R37 ;  /* 0x0000002500257308 */ /* 0x000f220000000800 */
[----:B0-----:R-:W-:Y:S01]  /*165b0*/  FADD.FTZ R9, R25, R32 ;  /* 0x0000002019097221 */ /* 0x001fe20000010000 */
[C---:B------:R-:W-:Y:S01]  /*165c0*/  FADD.FTZ R32, R198.reuse, R13 ;  /* 0x0000000dc6207221 */ /* 0x040fe20000010000 */
[----:B------:R-:W-:Y:S01]  /*165d0*/  F2FP.F16.F32.PACK_AB R198, R198, R47 ;  /* 0x0000002fc6c6723e */ /* 0x000fe200000000ff */
[--C-:B------:R-:W-:Y:S02]  /*165e0*/  IMAD.MOV.U32 R47, RZ, RZ, R151.reuse ;  /* 0x000000ffff2f7224 */ /* 0x100fe400078e0097 */
[----:B------:R-:W-:Y:S01]  /*165f0*/  FADD.FTZ R13, R77, R32 ;  /* 0x000000204d0d7221 */ /* 0x000fe20000010000 */
[----:B--2---:R-:W-:Y:S01]  /*16600*/  IMAD.MOV.U32 R29, RZ, RZ, R151 ;  /* 0x000000ffff1d7224 */ /* 0x004fe200078e0097 */
[----:B------:R0:W2:Y:S01]  /*16610*/  MUFU.EX2 R30, R41 ;  /* 0x00000029001e7308 */ /* 0x0000a20000000800 */
[C---:B---3--:R-:W-:Y:S01]  /*16620*/  FADD.FTZ R10, R28.reuse, R9 ;  /* 0x000000091c0a7221 */ /* 0x048fe20000010000 */
[----:B------:R-:W-:Y:S01]  /*16630*/  F2FP.F16.F32.PACK_AB R203, R28, R25 ;  /* 0x000000191ccb723e */ /* 0x000fe200000000ff */
[----:B------:R-:W-:Y:S01]  /*16640*/  IMAD.MOV.U32 R25, RZ, RZ, R151 ;  /* 0x000000ffff197224 */ /* 0x000fe200078e0097 */
[----:B------:R-:W-:-:S04]  /*16650*/  MOV R28, R151 ;  /* 0x00000097001c7202 */ /* 0x000fc80000000f00 */
[----:B------:R3:W1:Y:S01]  /*16660*/  MUFU.EX2 R192, R79 ;  /* 0x0000004f00c07308 */ /* 0x0006620000000800 */
[----:B----4-:R-:W-:Y:S01]  /*16670*/  FADD.FTZ R9, R37, R10 ;  /* 0x0000000a25097221 */ /* 0x010fe20000010000 */
[----:B0-----:R-:W-:-:S06]  /*16680*/  IMAD.MOV.U32 R41, RZ, RZ, R151 ;  /* 0x000000ffff297224 */ /* 0x001fcc00078e0097 */
[----:B------:R-:W0:Y:S01]  /*16690*/  MUFU.EX2 R43, R43 ;  /* 0x0000002b002b7308 */ /* 0x000e220000000800 */
[C---:B--2---:R-:W-:Y:S01]  /*166a0*/  FADD.FTZ R10, R30.reuse, R9 ;  /* 0x000000091e0a7221 */ /* 0x044fe20000010000 */
[----:B------:R-:W-:Y:S01]  /*166b0*/  F2FP.F16.F32.PACK_AB R197, R30, R37 ;  /* 0x000000251ec5723e */ /* 0x000fe200000000ff */
[--C-:B---3--:R-:W-:Y:S01]  /*166c0*/  IMAD.MOV.U32 R79, RZ, RZ, R151.reuse ;  /* 0x000000ffff4f7224 */ /* 0x108fe200078e0097 */
[----:B------:R-:W-:Y:S01]  /*166d0*/  MOV R30, R151 ;  /* 0x00000097001e7202 */ /* 0x000fe20000000f00 */
[----:B------:R-:W-:-:S03]  /*166e0*/  IMAD.MOV.U32 R37, RZ, RZ, R151 ;  /* 0x000000ffff257224 */ /* 0x000fc600078e0097 */
[----:B------:R-:W2:Y:S01]  /*166f0*/  MUFU.EX2 R81, R81 ;  /* 0x0000005100517308 */ /* 0x000ea20000000800 */
[C---:B-1----:R-:W-:Y:S01]  /*16700*/  FADD.FTZ R32, R192.reuse, R13 ;  /* 0x0000000dc0207221 */ /* 0x042fe20000010000 */
[----:B------:R-:W-:Y:S01]  /*16710*/  F2FP.F16.F32.PACK_AB R192, R192, R77 ;  /* 0x0000004dc0c0723e */ /* 0x000fe200000000ff */
[----:B------:R-:W-:-:S05]  /*16720*/  IMAD.MOV.U32 R77, RZ, RZ, R151 ;  /* 0x000000ffff4d7224 */ /* 0x000fca00078e0097 */
[----:B------:R1:W3:Y:S01]  /*16730*/  MUFU.EX2 R0, R39 ;  /* 0x0000002700007308 */ /* 0x0002e20000000800 */
[----:B0-----:R-:W-:-:S07]  /*16740*/  FADD.FTZ R9, R43, R10 ;  /* 0x0000000a2b097221 */ /* 0x001fce0000010000 */
[----:B------:R-:W0:Y:S01]  /*16750*/  MUFU.EX2 R51, R51 ;  /* 0x0000003300337308 */ /* 0x000e220000000800 */
[----:B--2---:R-:W-:Y:S01]  /*16760*/  FADD.FTZ R21, R81, R32 ;  /* 0x0000002051157221 */ /* 0x004fe20000010000 */
[----:B-1----:R-:W-:-:S06]  /*16770*/  IMAD.MOV.U32 R39, RZ, RZ, R151 ;  /* 0x000000ffff277224 */ /* 0x002fcc00078e0097 */
[----:B------:R1:W2:Y:S01]  /*16780*/  MUFU.EX2 R8, R55 ;  /* 0x0000003700087308 */ /* 0x0002a20000000800 */
[C---:B---3--:R-:W-:Y:S01]  /*16790*/  FADD.FTZ R32, R0.reuse, R9 ;  /* 0x0000000900207221 */ /* 0x048fe20000010000 */
[----:B------:R-:W-:Y:S01]  /*167a0*/  F2FP.F16.F32.PACK_AB R199, R0, R43 ;  /* 0x0000002b00c7723e */ /* 0x000fe200000000ff */
[----:B------:R-:W-:Y:S01]  /*167b0*/  IMAD.MOV.U32 R43, RZ, RZ, R151 ;  /* 0x000000ffff2b7224 */ /* 0x000fe200078e0097 */
[----:B------:R-:W-:-:S04]  /*167c0*/  MOV R0, 0x3f800000 ;  /* 0x3f80000000007802 */ /* 0x000fc80000000f00 */
[----:B------:R-:W3:Y:S01]  /*167d0*/  MUFU.EX2 R57, R57 ;  /* 0x0000003900397308 */ /* 0x000ee20000000800 */
[----:B0-----:R-:W-:Y:S01]  /*167e0*/  FADD.FTZ R9, R51, R32 ;  /* 0x0000002033097221 */ /* 0x001fe20000010000 */
[----:B-1----:R-:W-:Y:S01]  /*167f0*/  IMAD.MOV.U32 R55, RZ, RZ, R151 ;  /* 0x000000ffff377224 */ /* 0x002fe200078e0097 */
[----:B------:R-:W-:-:S05]  /*16800*/  MOV R32, R151 ;  /* 0x0000009700207202 */ /* 0x000fca0000000f00 */
[----:B------:R-:W0:Y:S01]  /*16810*/  MUFU.EX2 R14, R14 ;  /* 0x0000000e000e7308 */ /* 0x000e220000000800 */
[C---:B--2---:R-:W-:Y:S01]  /*16820*/  FADD.FTZ R6, R8.reuse, R9 ;  /* 0x0000000908067221 */ /* 0x044fe20000010000 */
[----:B------:R-:W-:Y:S01]  /*16830*/  F2FP.F16.F32.PACK_AB R193, R8, R51 ;  /* 0x0000003308c1723e */ /* 0x000fe200000000ff */
[----:B------:R-:W-:-:S05]  /*16840*/  IMAD.MOV.U32 R51, RZ, RZ, R151 ;  /* 0x000000ffff337224 */ /* 0x000fca00078e0097 */
[----:B------:R1:W2:Y:S01]  /*16850*/  MUFU.EX2 R10, R31 ;  /* 0x0000001f000a7308 */ /* 0x0002a20000000800 */
[----:B---3--:R-:W-:Y:S01]  /*16860*/  FADD.FTZ R3, R57, R6 ;  /* 0x0000000639037221 */ /* 0x008fe20000010000 */
[C---:B0-----:R-:W-:Y:S01]  /*16870*/  F2FP.F16.F32.PACK_AB R194, R14.reuse, R81 ;  /* 0x000000510ec2723e */ /* 0x041fe200000000ff */
[----:B------:R-:W-:Y:S01]  /*16880*/  FADD.FTZ R21, R14, R21 ;  /* 0x000000150e157221 */ /* 0x000fe20000010000 */
[--C-:B------:R-:W-:Y:S02]  /*16890*/  IMAD.MOV.U32 R81, RZ, RZ, R151.reuse ;  /* 0x000000ffff517224 */ /* 0x100fe400078e0097 */
[----:B-1----:R-:W-:Y:S02]  /*168a0*/  IMAD.MOV.U32 R31, RZ, RZ, R151 ;  /* 0x000000ffff1f7224 */ /* 0x002fe400078e0097 */
[C---:B--2---:R-:W-:Y:S01]  /*168b0*/  FADD.FTZ R20, R10.reuse, R3 ;  /* 0x000000030a147221 */ /* 0x044fe20000010000 */
[----:B------:R-:W-:Y:S01]  /*168c0*/  F2FP.F16.F32.PACK_AB R195, R10, R57 ;  /* 0x000000390ac3723e */ /* 0x000fe200000000ff */
[----:B------:R-:W-:-:S02]  /*168d0*/  IMAD.MOV.U32 R3, RZ, RZ, 0x3f800000 ;  /* 0x3f800000ff037424 */ /* 0x000fc400078e00ff */
[----:B------:R-:W-:Y:S01]  /*168e0*/  IMAD.MOV.U32 R57, RZ, RZ, R151 ;  /* 0x000000ffff397224 */ /* 0x000fe200078e0097 */
[----:B------:R-:W-:Y:S06]  /*168f0*/  @!P2 BRA `(.L_x_646) ;  /* 0x00000050006ca947 */ /* 0x000fec0003800000 */
[----:B------:R-:W-:Y:S01]  /*16900*/  VIADD R6, R180, 0xfffffffe ;  /* 0xfffffffeb4067836 */ /* 0x000fe20000000000 */
[----:B------:R-:W-:Y:S01]  /*16910*/  MOV R7, R4 ;  /* 0x0000000400077202 */ /* 0x000fe20000000f00 */
[----:B------:R-:W-:Y:S01]  /*16920*/  IMAD.MOV.U32 R8, RZ, RZ, R5 ;  /* 0x000000ffff087224 */ /* 0x000fe200078e0005 */
[----:B------:R-:W-:Y:S01]  /*16930*/  MOV R9, R222 ;  /* 0x000000de00097202 */ /* 0x000fe20000000f00 */
        /* <DEDUP_REMOVED lines=65> */
[----:B------:R-:W-:-:S07]  /*16d50*/  CS2R R24, SRZ ;  /* 0x0000000000187805 */ /* 0x000fce000001ff00 */
.L_x_657:
[----:B------:R-:W-:-:S05]  /*16d60*/  VIADD R2, R10, 0x1 ;  /* 0x000000010a027836 */ /* 0x000fca0000000000 */
[----:B------:R-:W-:-:S04]  /*16d70*/  ISETP.NE.AND P2, PT, R2, 0x2, PT ;  /* 0x000000020200780c */ /* 0x000fc80003f45270 */
[----:B------:R-:W-:Y:S02]  /*16d80*/  SEL R222, RZ, 0x1, P2 ;  /* 0x00000001ffde7807 */ /* 0x000fe40001000000 */
[----:B------:R-:W-:Y:S02]  /*16d90*/  SEL R221, R2, RZ, P2 ;  /* 0x000000ff02dd7207 */ /* 0x000fe40001000000 */
[----:B------:R-:W-:Y:S01]  /*16da0*/  LOP3.LUT R222, R9, R222, RZ, 0x3c, !PT ;  /* 0x000000de09de7212 */ /* 0x000fe200078e3cff */
[----:B------:R-:W-:Y:S06]  /*16db0*/  @!P0 BRA `(.L_x_647) ;  /* 0x0000000000048947 */ /* 0x000fec0003800000 */
[----:B------:R-:W-:Y:S01]  /*16dc0*/  BPT.TRAP 0x1 ;  /* 0x000000040000795c */ /* 0x000fe20000300000 */
.L_x_647:
[----:B------:R-:W-:Y:S02]  /*16dd0*/  LEA R11, R221, R16, 0x3 ;  /* 0x00000010dd0b7211 */ /* 0x000fe400078e18ff */
[----:B------:R-:W-:-:S04]  /*16de0*/  SHF.L.U32 R4, R222, 0x1f, RZ ;  /* 0x0000001fde047819 */ /* 0x000fc800000006ff */
[----:B------:R0:W1:Y:S01]  /*16df0*/  SYNCS.PHASECHK.TRANS64.TRYWAIT P2, [R11+URZ+0x38830], R4 ;  /* 0x038830040b0075a7 */ /* 0x000062000804017f */
[----:B------:R-:W-:Y:S05]  /*16e00*/  @!P0 BRA `(.L_x_648) ;  /* 0x0000000000048947 */ /* 0x000fea0003800000 */
[----:B------:R-:W-:Y:S01]  /*16e10*/  BPT.TRAP 0x1 ;  /* 0x000000040000795c */ /* 0x000fe20000300000 */
.L_x_648:
[----:B------:R-:W-:Y:S01]  /*16e20*/  IMAD R2, R221, 0xa00, R233 ;  /* 0x00000a00dd027824 */ /* 0x000fe200078e02e9 */
[----:B------:R-:W-:Y:S03]  /*16e30*/  BSSY B1, `(.L_x_649) ;  /* 0x0000006000017945 */ /* 0x000fe60003800000 */
[C---:B------:R-:W-:Y:S01]  /*16e40*/  VIADD R12, R2.reuse, 0x80 ;  /* 0x00000080020c7836 */ /* 0x040fe20000000000 */
[----:B------:R-:W-:Y:S01]  /*16e50*/  IADD3 R14, R2, 0x100, RZ ;  /* 0x00000100020e7810 */ /* 0x000fe20007ffe0ff */
[----:B-1----:R-:W-:Y:S06]  /*16e60*/  @P2 BRA `(.L_x_650) ;  /* 0x0000000000082947 */ /* 0x002fec0003800000 */
[----:B------:R-:W1:Y:S02]  /*16e70*/  SYNCS.PHASECHK.TRANS64.TRYWAIT P2, [R11+URZ+0x38830], R4 ;  /* 0x038830040b0075a7 */ /* 0x000e64000804017f */
[----:B-1----:R-:W-:Y:S05]  /*16e80*/  @!P2 BRA `(.L_x_651) ;  /* 0x000000f400f0a947 */ /* 0x002fea0003800000 */
.L_x_650:
[----:B------:R-:W-:Y:S05]  /*16e90*/  BSYNC B1 ;  /* 0x0000000000017941 */ /* 0x000fea0003800000 */
.L_x_649:
[----:B------:R-:W2:Y:S04]  /*16ea0*/  LDL.64 R152, [R1+0x48] ;  /* 0x0000480001987983 */ /* 0x000ea80000100a00 */
[----:B------:R-:W3:Y:S01]  /*16eb0*/  LDL.64 R154, [R1+0x50] ;  /* 0x00005000019a7983 */ /* 0x000ee20000100a00 */
[----:B01----:R-:W-:Y:S01]  /*16ec0*/  IMAD.MOV.U32 R4, RZ, RZ, R2 ;  /* 0x000000ffff047224 */ /* 0x003fe200078e0002 */
[----:B------:R-:W-:-:S04]  /*16ed0*/  MOV R5, 0x40000040 ;  /* 0x4000004000057802 */ /* 0x000fc80000000f00 */
[----:B------:R-:W-:Y:S02]  /*16ee0*/  R2UR UR14, R4 ;  /* 0x00000000040e72ca */ /* 0x000fe400000e0000 */
[----:B------:R-:W-:Y:S01]  /*16ef0*/  R2UR UR15, R5 ;  /* 0x00000000050f72ca */ /* 0x000fe200000e0000 */
[----:B------:R-:W-:Y:S01]  /*16f00*/  WARPGROUP.ARRIVE ;  /* 0x00000000000079c5 */ /* 0x000fe20000000000 */
[----:B------:R-:W-:Y:S02]  /*16f10*/  MOV R13, 0x40000040 ;  /* 0x40000040000d7802 */ /* 0x000fe40000000f00 */
[----:B------:R-:W-:Y:S02]  /*16f20*/  R2UR UR10, R12 ;  /* 0x000000000c0a72ca */ /* 0x000fe400000e0000 */
[----:B------:R-:W-:Y:S02]  /*16f30*/  R2UR UR11, R13 ;  /* 0x000000000d0b72ca */ /* 0x000fe400000e0000 */
[----:B------:R-:W-:-:S02]  /*16f40*/  MOV R15, 0x40000040 ;  /* 0x40000040000f7802 */ /* 0x000fc40000000f00 */
[----:B------:R-:W-:Y:S02]  /*16f50*/  R2UR UR6, R14 ;  /* 0x000000000e0672ca */ /* 0x000fe400000e0000 */
[----:B------:R-:W-:Y:S01]  /*16f60*/  R2UR UR7, R15 ;  /* 0x000000000f0772ca */ /* 0x000fe200000e0000 */
[----:B------:R-:W-:Y:S01]  /*16f70*/  VIADD R4, R2, 0x180 ;  /* 0x0000018002047836 */ /* 0x000fe20000000000 */
[----:B------:R-:W-:-:S04]  /*16f80*/  R2UR UR23, R5 ;  /* 0x00000000051772ca */ /* 0x000fc800000e0000 */
[----:B------:R-:W-:Y:S02]  /*16f90*/  R2UR UR22, R4 ;  /* 0x00000000041672ca */ /* 0x000fe400000e0000 */
[----:B--2---:R-:W-:Y:S02]  /*16fa0*/  R2UR UR30, R152 ;  /* 0x00000000981e72ca */ /* 0x004fe400000e0000 */
[----:B------:R-:W-:Y:S02]  /*16fb0*/  R2UR UR31, R153 ;  /* 0x00000000991f72ca */ /* 0x000fe400000e0000 */
[----:B------:R-:W2:Y:S01]  /*16fc0*/  LDL.64 R152, [R1+0x40] ;  /* 0x0000400001987983 */ /* 0x000ea20000100a00 */
[----:B---3--:R-:W-:Y:S02]  /*16fd0*/  R2UR UR16, R154 ;  /* 0x000000009a1072ca */ /* 0x008fe400000e0000 */
[----:B------:R-:W-:-:S11]  /*16fe0*/  R2UR UR17, R155 ;  /* 0x000000009b1172ca */ /* 0x000fd600000e0000 */
[----:B------:R-:W-:Y:S02]  /*16ff0*/  UMOV UR12, UR16 ;  /* 0x00000010000c7c82 */ /* 0x000fe40008000000 */
[----:B------:R-:W-:Y:S02]  /*17000*/  UMOV UR13, UR17 ;  /* 0x00000011000d7c82 */ /* 0x000fe40008000000 */
[----:B------:R-:W-:Y:S01]  /*17010*/  HGMMA.64x16x16.F32 R184, gdesc[UR12], RZ, !UPT, gsb0 ;  /* 0x002000000cb879f0 */ /* 0x000fe2000c0008ff */
[----:B------:R-:W-:Y:S01]  /*17020*/  UMOV UR8, UR16 ;  /* 0x0000001000087c82 */ /* 0x000fe20008000000 */
[----:B------:R-:W-:Y:S01]  /*17030*/  UMOV UR9, UR17 ;  /* 0x0000001100097c82 */ /* 0x000fe20008000000 */
[----:B------:R-:W-:Y:S02]  /*17040*/  WARPGROUP.DEPBAR.LE gsb0, 0x0 ;  /* 0x00008000000079c5 */ /* 0x000fe40000010000 */
[----:B------:R-:W-:-:S06]  /*17050*/  WARPGROUP.ARRIVE ;  /* 0x00000000000079c5 */ /* 0x000fcc0000000000 */
        /* <DEDUP_REMOVED lines=8> */
[----:B------:R-:W-:Y:S01]  /*170e0*/  VIADD R12, R2, 0x200 ;  /* 0x00000200020c7836 */ /* 0x000fe20000000000 */
[----:B------:R-:W-:Y:S02]  /*170f0*/  WARPGROUP.DEPBAR.LE gsb0, 0x0 ;  /* 0x00008000000079c5 */ /* 0x000fe40000010000 */
[----:B------:R-:W-:-:S06]  /*17100*/  WARPGROUP.ARRIVE ;  /* 0x00000000000079c5 */ /* 0x000fcc0000000000 */
[----:B------:R-:W-:Y:S01]  /*17110*/  HGMMA.64x16x16.F32 R160, gdesc[UR20], RZ, !UPT, gsb0 ;  /* 0x0020000014a079f0 */ /* 0x000fe2000c0008ff */
[----:B------:R-:W-:Y:S02]  /*17120*/  R2UR UR18, R12 ;  /* 0x000000000c1272ca */ /* 0x000fe400000e0000 */
[----:B------:R-:W-:Y:S01]  /*17130*/  R2UR UR19, R13 ;  /* 0x000000000d1372ca */ /* 0x000fe200000e0000 */
[----:B------:R-:W-:Y:S01]  /*17140*/  VIADD R4, R2, 0x2 ;  /* 0x0000000202047836 */ /* 0x000fe20000000000 */
[----:B------:R-:W-:Y:S02]  /*17150*/  WARPGROUP.DEPBAR.LE gsb0, 0x0 ;  /* 0x00008000000079c5 */ /* 0x000fe40000010000 */
[----:B--2---:R-:W-:Y:S02]  /*17160*/  R2UR UR28, R152 ;  /* 0x00000000981c72ca */ /* 0x004fe400000e0000 */
[----:B------:R-:W-:Y:S02]  /*17170*/  R2UR UR29, R153 ;  /* 0x00000000991d72ca */ /* 0x000fe400000e0000 */
[----:B------:R-:W-:-:S06]  /*17180*/  WARPGROUP.ARRIVE ;  /* 0x00000000000079c5 */ /* 0x000fcc0000000000 */
[----:B------:R-:W-:Y:S01]  /*17190*/  HGMMA.64x16x16.F32 R152, gdesc[UR16], RZ, !UPT, gsb0 ;  /* 0x00200000109879f0 */ /* 0x000fe2000c0008ff */
[----:B------:R-:W-:Y:S02]  /*171a0*/  MOV R5, 0x40000040 ;  /* 0x4000004000057802 */ /* 0x000fe40000000f00 */
[----:B------:R-:W-:Y:S02]  /*171b0*/  R2UR UR14, R4 ;  /* 0x00000000040e72ca */ /* 0x000fe400000e0000 */
[----:B------:R-:W-:Y:S01]  /*171c0*/  R2UR UR15, R5 ;  /* 0x00000000050f72ca */ /* 0x000fe200000e0000 */
[----:B------:R-:W-:Y:S01]  /*171d0*/  UMOV UR12, UR30 ;  /* 0x0000001e000c7c82 */ /* 0x000fe20008000000 */
[----:B------:R-:W-:Y:S01]  /*171e0*/  UMOV UR13, UR31 ;  /* 0x0000001f000d7c82 */ /* 0x000fe20008000000 */
[----:B------:R-:W-:Y:S02]  /*171f0*/  WARPGROUP.DEPBAR.LE gsb0, 0x0 ;  /* 0x00008000000079c5 */ /* 0x000fe40000010000 */
[----:B------:R-:W-:-:S08]  /*17200*/  WARPGROUP.ARRIVE ;  /* 0x00000000000079c5 */ /* 0x000fd00000000000 */
[----:B------:R-:W-:Y:S01]  /*17210*/  HGMMA.64x16x16.F32 R184, gdesc[UR12], R184, gsb0 ;  /* 0x002000000cb879f0 */ /* 0x000fe200080008b8 */
[----:B------:R-:W-:Y:S01]  /*17220*/  VIADD R12, R2, 0x82 ;  /* 0x00000082020c7836 */ /* 0x000fe20000000000 */
[----:B------:R-:W-:-:S04]  /*17230*/  MOV R13, 0x40000040 ;  /* 0x40000040000d7802 */ /* 0x000fc80000000f00 */
[----:B------:R-:W-:Y:S02]  /*17240*/  R2UR UR26, R12 ;  /* 0x000000000c1a72ca */ /* 0x000fe400000e0000 */
[----:B------:R-:W-:Y:S01]  /*17250*/  R2UR UR27, R13 ;  /* 0x000000000d1b72ca */ /* 0x000fe200000e0000 */
[----:B------:R-:W-:Y:S01]  /*17260*/  UMOV UR24, UR30 ;  /* 0x0000001e00187c82 */ /* 0x000fe20008000000 */
[----:B------:R-:W-:Y:S01]  /*17270*/  UMOV UR25, UR31 ;  /* 0x0000001f00197c82 */ /* 0x000fe20008000000 */
[----:B------:R-:W-:Y:S01]  /*17280*/  IMAD.MOV.U32 R15, RZ, RZ, 0x40000040 ;  /* 0x40000040ff0f7424 */ /* 0x000fe200078e00ff */
[C---:B------:R-:W-:Y:S01]  /*17290*/  IADD3 R14, R2.reuse, 0x102, RZ ;  /* 0x00000102020e7810 */ /* 0x040fe20007ffe0ff */
[----:B------:R-:W-:Y:S01]  /*172a0*/  UMOV UR8, UR30 ;  /* 0x0000001e00087c82 */ /* 0x000fe20008000000 */
[----:B------:R-:W-:Y:S01]  /*172b0*/  UMOV UR9, UR31 ;  /* 0x0000001f00097c82 */ /* 0x000fe20008000000 */
[----:B------:R-:W-:Y:S01]  /*172c0*/  VIADD R4, R2, 0x182 ;  /* 0x0000018202047836 */ /* 0x000fe20000000000 */
[----:B------:R-:W-:-:S02]  /*172d0*/  WARPGROUP.DEPBAR.LE gsb0, 0x0 ;  /* 0x00008000000079c5 */ /* 0x000fc40000010000 */
[----:B------:R-:W-:Y:S01]  /*172e0*/  WARPGROUP.ARRIVE ;  /* 0x00000000000079c5 */ /* 0x000fe20000000000 */
[----:B------:R-:W-:Y:S01]  /*172f0*/  MOV R5, 0x40000040 ;  /* 0x4000004000057802 */ /* 0x000fe20000000f00 */
[----:B------:R-:W-:Y:S01]  /*17300*/  UMOV UR4, UR30 ;  /* 0x0000001e00047c82 */ /* 0x000fe20008000000 */
[----:B------:R-:W-:Y:S01]  /*17310*/  UMOV UR5, UR31 ;  /* 0x0000001f00057c82 */ /* 0x000fe20008000000 */
[----:B------:R-:W-:Y:S01]  /*17320*/  UMOV UR20, UR30 ;  /* 0x0000001e00147c82 */ /* 0x000fe20008000000 */
[----:B------:R-:W-:Y:S01]  /*17330*/  UMOV UR21, UR31 ;  /* 0x0000001f00157c82 */ /* 0x000fe20008000000 */
[----:B------:R-:W-:Y:S01]  /*17340*/  HGMMA.64x16x16.F32 R176, gdesc[UR24], R176, gsb0 ;  /* 0x0020000018b079f0 */ /* 0x000fe200080008b0 */
[----:B------:R-:W-:Y:S01]  /*17350*/  R2UR UR10, R14 ;  /* 0x000000000e0a72ca */ /* 0x000fe200000e0000 */
[----:B------:R-:W-:Y:S01]  /*17360*/  UMOV UR16, UR28 ;  /* 0x0000001c00107c82 */ /* 0x000fe20008000000 */
[----:B------:R-:W-:Y:S01]  /*17370*/  R2UR UR11, R15 ;  /* 0x000000000f0b72ca */ /* 0x000fe200000e0000 */
[----:B------:R-:W-:Y:S01]  /*17380*/  UMOV UR17, UR29 ;  /* 0x0000001d00117c82 */ /* 0x000fe20008000000 */
[----:B------:R-:W-:Y:S01]  /*17390*/  R2UR UR6, R4 ;  /* 0x00000000040672ca */ /* 0x000fe200000e0000 */
[----:B------:R-:W-:Y:S01]  /*173a0*/  UMOV UR12, UR28 ;  /* 0x0000001c000c7c82 */ /* 0x000fe20008000000 */
[----:B------:R-:W-:Y:S01]  /*173b0*/  UMOV UR13, UR29 ;  /* 0x0000001d000d7c82 */ /* 0x000fe20008000000 */
[----:B------:R-:W2:Y:S01]  /*173c0*/  LDL.64 R12, [R1+0x30] ;  /* 0x00003000010c7983 */ /* 0x000ea20000100a00 */
[----:B------:R-:W-:-:S02]  /*173d0*/  WARPGROUP.DEPBAR.LE gsb0, 0x0 ;  /* 0x00008000000079c5 */ /* 0x000fc40000010000 */
[----:B------:R-:W-:Y:S01]  /*173e0*/  WARPGROUP.ARRIVE ;  /* 0x00000000000079c5 */ /* 0x000fe20000000000 */
[----:B------:R-:W-:Y:S01]  /*173f0*/  R2UR UR7, R5 ;  /* 0x00000000050772ca */ /* 0x000fe200000e0000 */
[----:B------:R-:W3:Y:S04]  /*17400*/  LDL.64 R14, [R1+0x38] ;  /* 0x00003800010e7983 */ /* 0x000ee80000100a00 */
[----:B------:R-:W-:Y:S01]  /*17410*/  HGMMA.64x16x16.F32 R168, gdesc[UR8], R168, gsb0 ;  /* 0x0020000008a879f0 */ /* 0x000fe200080008a8 */
[----:B------:R-:W-:Y:S01]  /*17420*/  VIADD R4, R2, 0x202 ;  /* 0x0000020202047836 */ /* 0x000fe20000000000 */
[----:B------:R-:W-:Y:S01]  /*17430*/  MOV R5, 0x40000040 ;  /* 0x4000004000057802 */ /* 0x000fe20000000f00 */
[----:B------:R-:W-:Y:S02]  /*17440*/  WARPGROUP.DEPBAR.LE gsb0, 0x0 ;  /* 0x00008000000079c5 */ /* 0x000fe40000010000 */
[----:B------:R-:W-:-:S06]  /*17450*/  WARPGROUP.ARRIVE ;  /* 0x00000000000079c5 */ /* 0x000fcc0000000000 */
[----:B------:R-:W-:Y:S01]  /*17460*/  HGMMA.64x16x16.F32 R160, gdesc[UR4], R160, gsb0 ;  /* 0x0020000004a079f0 */ /* 0x000fe200080008a0 */
[----:B------:R-:W-:Y:S02]  /*17470*/  R2UR UR22, R4 ;  /* 0x00000000041672ca */ /* 0x000fe400000e0000 */
[----:B------:R-:W-:Y:S01]  /*17480*/  R2UR UR23, R5 ;  /* 0x00000000051772ca */ /* 0x000fe200000e0000 */
[----:B------:R-:W-:Y:S01]  /*17490*/  VIADD R4, R2, 0x4 ;  /* 0x0000000402047836 */ /* 0x000fe20000000000 */
[----:B------:R-:W-:Y:S02]  /*174a0*/  WARPGROUP.DEPBAR.LE gsb0, 0x0 ;  /* 0x00008000000079c5 */ /* 0x000fe40000010000 */
[----:B------:R-:W-:-:S09]  /*174b0*/  WARPGROUP.ARRIVE ;  /* 0x00000000000079c5 */ /* 0x000fd20000000000 */
[----:B------:R-:W-:Y:S01]  /*174c0*/  HGMMA.64x16x16.F32 R152, gdesc[UR20], R152, gsb0 ;  /* 0x00200000149879f0 */ /* 0x000fe20008000898 */
[----:B------:R-:W-:Y:S02]  /*174d0*/  MOV R5, 0x40000040 ;  /* 0x4000004000057802 */ /* 0x000fe40000000f00 */
[----:B------:R-:W-:Y:S02]  /*174e0*/  R2UR UR18, R4 ;  /* 0x00000000041272ca */ /* 0x000fe400000e0000 */
[----:B------:R-:W-:Y:S01]  /*174f0*/  R2UR UR19, R5 ;  /* 0x00000000051372ca */ /* 0x000fe200000e0000 */
[----:B------:R-:W-:Y:S02]  /*17500*/  WARPGROUP.DEPBAR.LE gsb0, 0x0 ;  /* 0x00008000000079c5 */ /* 0x000fe40000010000 */
[----:B------:R-:W-:-:S10]  /*17510*/  WARPGROUP.ARRIVE ;  /* 0x00000000000079c5 */ /* 0x000fd40000000000 */
[----:B------:R-:W-:Y:S01]  /*17520*/  HGMMA.64x16x16.F32 R184, gdesc[UR16], R184, gsb0 ;  /* 0x0020000010b879f0 */ /* 0x000fe200080008b8 */
[----:B------:R-:W-:Y:S01]  /*17530*/  VIADD R4, R2, 0x84 ;  /* 0x0000008402047836 */ /* 0x000fe20000000000 */
[----:B------:R-:W-:-:S04]  /*17540*/  MOV R5, 0x40000040 ;  /* 0x4000004000057802 */ /* 0x000fc80000000f00 */
        /* <DEDUP_REMOVED lines=33> */
[----:B------:R-:W-:Y:S02]  /*17760*/  MOV R5, 0x40000040 ;  /* 0x4000004000057802 */ /* 0x000fe40000000f00 */
[----:B---3--:R-:W-:Y:S02]  /*17770*/  R2UR UR30, R14 ;  /* 0x000000000e1e72ca */ /* 0x008fe400000e0000 */
[----:B------:R-:W-:Y:S02]  /*17780*/  R2UR UR31, R15 ;  /* 0x000000000f1f72ca */ /* 0x000fe400000e0000 */
[----:B------:R-:W-:Y:S01]  /*17790*/  R2UR UR22, R4 ;  /* 0x00000000041672ca */ /* 0x000fe200000e0000 */
[----:B------:R-:W3:Y:S01]  /*177a0*/  LDL.64 R14, [R1+0x28] ;  /* 0x00002800010e7983 */ /* 0x000ee20000100a00 */
[----:B------:R-:W-:-:S07]  /*177b0*/  R2UR UR23, R5 ;  /* 0x00000000051772ca */ /* 0x000fce00000e0000 */
[----:B------:R-:W-:Y:S02]  /*177c0*/  UMOV UR20, UR30 ;  /* 0x0000001e00147c82 */ /* 0x000fe40008000000 */
[----:B------:R-:W-:Y:S01]  /*177d0*/  UMOV UR21, UR31 ;  /* 0x0000001f00157c82 */ /* 0x000fe20008000000 */
[----:B------:R-:W-:Y:S02]  /*177e0*/  WARPGROUP.DEPBAR.LE gsb0, 0x0 ;  /* 0x00008000000079c5 */ /* 0x000fe40000010000 */
[----:B------:R-:W-:-:S06]  /*177f0*/  WARPGROUP.ARRIVE ;  /* 0x00000000000079c5 */ /* 0x000fcc0000000000 */
        /* <DEDUP_REMOVED lines=39> */
[----:B--2---:R-:W-:Y:S02]  /*17a70*/  R2UR UR28, R12 ;  /* 0x000000000c1c72ca */ /* 0x004fe400000e0000 */
[----:B------:R-:W-:Y:S02]  /*17a80*/  R2UR UR29, R13 ;  /* 0x000000000d1d72ca */ /* 0x000fe400000e0000 */
[----:B------:R-:W-:Y:S01]  /*17a90*/  R2UR UR26, R4 ;  /* 0x00000000041a72ca */ /* 0x000fe200000e0000 */
[----:B------:R-:W2:Y:S01]  /*17aa0*/  LDL.64 R12, [R1+0x20] ;  /* 0x00002000010c7983 */ /* 0x000ea20000100a00 */
        /* <DEDUP_REMOVED lines=191> */
[----:B------:R-:W2:Y:S01]  /*186a0*/  LDL.64 R12, [R1] ;  /* 0x00000000010c7983 */ /* 0x000ea20000100a00 */
        /* <DEDUP_REMOVED lines=46> */
[----:B------:R-:W-:Y:S02]  /*18990*/  R2UR UR14, R4 ;  /* 0x00000000040e72ca */ /* 0x000fe400000e0000 */
        /* <DEDUP_REMOVED lines=445> */
.L_x_652:
[----:B------:R-:W-:Y:S01]  /*1a570*/  SHF.L.U32 R0, R9, 0x1f, RZ ;  /* 0x0000001f09007819 */ /* 0x000fe200000006ff */
[----:B------:R-:W-:-:S04]  /*1a580*/  IMAD R9, R10, 0x8, R16 ;  /* 0x000000080a097824 */ /* 0x000fc800078e0210 */
[----:B------:R0:W1:Y:S01]  /*1a590*/  SYNCS.PHASECHK.TRANS64.TRYWAIT P2, [R9+URZ+0x38850], R0 ;  /* 0x03885000090075a7 */ /* 0x000062000804017f */
[----:B------:R-:W-:Y:S05]  /*1a5a0*/  @!P0 BRA `(.L_x_653) ;  /* 0x0000000000048947 */ /* 0x000fea0003800000 */
[----:B------:R-:W-:Y:S01]  /*1a5b0*/  BPT.TRAP 0x1 ;  /* 0x000000040000795c */ /* 0x000fe20000300000 */
.L_x_653:
[----:B------:R-:W-:Y:S04]  /*1a5c0*/  BSSY B1, `(.L_x_654) ;  /* 0x0000004000017945 */ /* 0x000fe80003800000 */
[----:B-1----:R-:W-:Y:S05]  /*1a5d0*/  @P2 BRA `(.L_x_655) ;  /* 0x0000000000082947 */ /* 0x002fea0003800000 */
[----:B------:R-:W1:Y:S02]  /*1a5e0*/  SYNCS.PHASECHK.TRANS64.TRYWAIT P2, [R9+URZ+0x38850], R0 ;  /* 0x03885000090075a7 */ /* 0x000e64000804017f */
[----:B-1----:R-:W-:Y:S05]  /*1a5f0*/  @!P2 BRA `(.L_x_656) ;  /* 0x000000c00028a947 */ /* 0x002fea0003800000 */
.L_x_655:
[----:B------:R-:W-:Y:S05]  /*1a600*/  BSYNC B1 ;  /* 0x0000000000017941 */ /* 0x000fea0003800000 */
.L_x_654:
[----:B01----:R-:W-:Y:S01]  /*1a610*/  IADD3 R0, R16, 0x400, RZ ;  /* 0x0000040010007810 */ /* 0x003fe20007ffe0ff */
[----:B------:R-:W-:Y:S01]  /*1a620*/  IMAD.MOV.U32 R3, RZ, RZ, 0x40000040 ;  /* 0x40000040ff037424 */ /* 0x000fe200078e00ff */
[----:B------:R-:W-:Y:S01]  /*1a630*/  WARPGROUP.ARRIVE ;  /* 0x00000000000079c5 */ /* 0x000fe20000000000 */
[----:B------:R-:W-:Y:S01]  /*1a640*/  IMAD.MOV.U32 R5, RZ, RZ, 0x40000040 ;  /* 0x40000040ff057424 */ /* 0x000fe200078e00ff */
[----:B------:R-:W-:Y:S01]  /*1a650*/  SHF.R.U32.HI R0, RZ, 0x4, R0 ;  /* 0x00000004ff007819 */ /* 0x000fe20000011600 */
[----:B------:R-:W-:Y:S01]  /*1a660*/  FMUL.FTZ R14, R188, UR39 ;  /* 0x00000027bc0e7c20 */ /* 0x000fe20008410000 */
[----:B------:R-:W-:Y:S01]  /*1a670*/  R2UR UR7, R3 ;  /* 0x00000000030772ca */ /* 0x000fe200000e0000 */
[----:B------:R-:W-:Y:S01]  /*1a680*/  FMUL.FTZ R15, R189, UR39 ;  /* 0x00000027bd0f7c20 */ /* 0x000fe20008410000 */
[----:B------:R-:W-:Y:S01]  /*1a690*/  LOP3.LUT R0, R0, 0x3fff, RZ, 0xc0, !PT ;  /* 0x00003fff00007812 */ /* 0x000fe200078ec0ff */
[----:B------:R-:W-:Y:S01]  /*1a6a0*/  FMUL.FTZ R177, R177, UR39 ;  /* 0x00000027b1b17c20 */ /* 0x000fe20008410000 */
[----:B------:R-:W-:Y:S01]  /*1a6b0*/  FMUL.FTZ R180, R180, UR39 ;  /* 0x00000027b4b47c20 */ /* 0x000fe20008410000 */
[----:B------:R-:W-:Y:S01]  /*1a6c0*/  MUFU.TANH R14, R14 ;  /* 0x0000000e000e7308 */ /* 0x000fe20000002400 */
[----:B------:R-:W-:Y:S01]  /*1a6d0*/  LOP3.LUT R0, R0, 0x2800000, RZ, 0xfc, !PT ;  /* 0x0280000000007812 */ /* 0x000fe200078efcff */
[----:B------:R-:W-:Y:S01]  /*1a6e0*/  FMUL.FTZ R181, R181, UR39 ;  /* 0x00000027b5b57c20 */ /* 0x000fe20008410000 */
[----:B------:R-:W-:Y:S01]  /*1a6f0*/  FMUL.FTZ R168, R168, UR39 ;  /* 0x00000027a8a87c20 */ /* 0x000fe20008410000 */
[----:B------:R-:W-:Y:S01]  /*1a700*/  FMUL.FTZ R169, R169, UR39 ;  /* 0x00000027a9a97c20 */ /* 0x000fe20008410000 */
[----:B------:R-:W-:Y:S01]  /*1a710*/  FMUL.FTZ R172, R172, UR39 ;  /* 0x00000027acac7c20 */ /* 0x000fe20008410000 */
[----:B------:R-:W-:-:S02]  /*1a720*/  IMAD R2, R10, 0xa00, R0 ;  /* 0x00000a000a027824 */ /* 0x000fc400078e0200 */
[----:B------:R-:W-:Y:S01]  /*1a730*/  FMUL.FTZ R0, R184, UR39 ;  /* 0x00000027b8007c20 */ /* 0x000fe20008410000 */
[----:B------:R-:W-:Y:S01]  /*1a740*/  MUFU.TANH R15, R15 ;  /* 0x0000000f000f7308 */ /* 0x000fe20000002400 */
[----:B------:R-:W-:Y:S01]  /*1a750*/  FMUL.FTZ R173, R173, UR39 ;  /* 0x00000027adad7c20 */ /* 0x000fe20008410000 */
[----:B------:R-:W-:Y:S01]  /*1a760*/  FMUL.FTZ R160, R160, UR39 ;  /* 0x00000027a0a07c20 */ /* 0x000fe20008410000 */
[C---:B------:R-:W-:Y:S01]  /*1a770*/  R2UR UR6, R2.reuse ;  /* 0x00000000020672ca */ /* 0x040fe200000e0000 */
[----:B------:R-:W-:Y:S01]  /*1a780*/  FMUL.FTZ R161, R161, UR39 ;  /* 0x00000027a1a17c20 */ /* 0x000fe20008410000 */
[----:B------:R-:W-:Y:S01]  /*1a790*/  IADD3 R4, R2, 0x80, RZ ;  /* 0x0000008002047810 */ /* 0x000fe20007ffe0ff */
[----:B------:R-:W-:Y:S01]  /*1a7a0*/  FMUL.FTZ R164, R164, UR39 ;  /* 0x00000027a4a47c20 */ /* 0x000fe20008410000 */
[----:B------:R-:W-:Y:S01]  /*1a7b0*/  FMUL.FTZ R165, R165, UR39 ;  /* 0x00000027a5a57c20 */ /* 0x000fe20008410000 */
[----:B------:R-:W0:Y:S01]  /*1a7c0*/  MUFU.TANH R0, R0 ;  /* 0x0000000000007308 */ /* 0x000e220000002400 */
[----:B------:R-:W-:Y:S01]  /*1a7d0*/  FMUL.FTZ R152, R152, UR39 ;  /* 0x0000002798987c20 */ /* 0x000fe20008410000 */
[----:B------:R-:W-:Y:S01]  /*1a7e0*/  FMUL.FTZ R153, R153, UR39 ;  /* 0x0000002799997c20 */ /* 0x000fe20008410000 */
[----:B------:R-:W-:Y:S01]  /*1a7f0*/  FMUL.FTZ R156, R156, UR39 ;  /* 0x000000279c9c7c20 */ /* 0x000fe20008410000 */
[----:B------:R-:W-:-:S02]  /*1a800*/  IMAD.MOV.U32 R3, RZ, RZ, 0x40000040 ;  /* 0x40000040ff037424 */ /* 0x000fc400078e00ff */
[----:B------:R-:W-:Y:S01]  /*1a810*/  FMUL.FTZ R10, R186, UR39 ;  /* 0x00000027ba0a7c20 */ /* 0x000fe20008410000 */
[----:B------:R-:W-:Y:S01]  /*1a820*/  FMUL.FTZ R12, R187, UR39 ;  /* 0x00000027bb0c7c20 */ /* 0x000fe20008410000 */
[----:B------:R-:W-:Y:S01]  /*1a830*/  FMUL.FTZ R13, R190, UR39 ;  /* 0x00000027be0d7c20 */ /* 0x000fe20008410000 */
[----:B------:R-:W-:Y:S01]  /*1a840*/  HGMMA.64x256x16.F32 R24, R208, gdesc[UR4].tnspB, R24, gsb0 ;  /* 0x43e00004d0187df0 */ /* 0x000fe20008000818 */
[----:B------:R-:W-:Y:S01]  /*1a850*/  R2UR UR6, R4 ;  /* 0x00000000040672ca */ /* 0x000fe200000e0000 */
[----:B------:R-:W-:Y:S01]  /*1a860*/  MUFU.TANH R177, R177 ;  /* 0x000000b100b17308 */ /* 0x000fe20000002400 */
[----:B------:R-:W-:Y:S01]  /*1a870*/  R2UR UR7, R5 ;  /* 0x00000000050772ca */ /* 0x000fe200000e0000 */
[----:B------:R-:W-:Y:S01]  /*1a880*/  IMAD.MOV.U32 R5, RZ, RZ, 0x40000040 ;  /* 0x40000040ff057424 */ /* 0x000fe200078e00ff */
[----:B------:R-:W-:Y:S01]  /*1a890*/  IADD3 R4, R2, 0x100, RZ ;  /* 0x0000010002047810 */ /* 0x000fe20007ffe0ff */
        /* <DEDUP_REMOVED lines=15> */
[----:B------:R-:W-:Y:S01]  /*1a990*/  @!P1 VIADD R11, R11, 0x38840 ;  /* 0x000388400b0b9836 */ /* 0x000fe20000000000 */
[----:B------:R-:W-:-:S02]  /*1a9a0*/  @!P1 IADD3 R9, R9, 0x38860, RZ ;  /* 0x0003886009099810 */ /* 0x000fc40007ffe0ff */
[C---:B------:R-:W-:Y:S01]  /*1a9b0*/  ISETP.GT.AND P2, PT, R6.reuse, RZ, PT ;  /* 0x000000ff0600720c */ /* 0x040fe20003f44270 */
[----:B------:R-:W-:Y:S01]  /*1a9c0*/  VIADD R6, R6, 0xffffffff ;  /* 0xffffffff06067836 */ /* 0x000fe20000000000 */
[----:B------:R-:W-:Y:S01]  /*1a9d0*/  MUFU.TANH R168, R168 ;  /* 0x000000a800a87308 */ /* 0x000fe20000002400 */
[----:B------:R-:W-:-:S07]  /*1a9e0*/  @!P1 PRMT R9, RZ, 0x654, R9 ;  /* 0x00000654ff099816 */ /* 0x000fce0000000009 */
        /* <DEDUP_REMOVED lines=27> */
[----:B------:R-:W-:-:S06]  /*1aba0*/  WARPGROUP.ARRIVE ;  /* 0x00000000000079c5 */ /* 0x000fcc0000000000 */
[----:B------:R-:W-:Y:S01]  /*1abb0*/  HGMMA.64x256x16.F32 R24, R204, gdesc[UR4].tnspB, R24, gsb0 ;  /* 0x43e00004cc187df0 */ /* 0x000fe20008000818 */
[----:B------:R-:W-:Y:S02]  /*1abc0*/  R2UR UR6, R4 ;  /* 0x00000000040672ca */ /* 0x000fe400000e0000 */
[----:B------:R-:W-:Y:S01]  /*1abd0*/  R2UR UR7, R5 ;  /* 0x00000000050772ca */ /* 0x000fe200000e0000 */
[----:B------:R-:W-:Y:S01]  /*1abe0*/  IMAD.MOV.U32 R5, RZ, RZ, 0x40000040 ;  /* 0x40000040ff057424 */ /* 0x000fe200078e00ff */
[C---:B------:R-:W-:Y:S02]  /*1abf0*/  IADD3 R4, R2.reuse, 0x180, RZ ;  /* 0x0000018002047810 */ /* 0x040fe40007ffe0ff */
[----:B------:R-:W-:Y:S01]  /*1ac00*/  IADD3 R2, R2, 0x200, RZ ;  /* 0x0000020002027810 */ /* 0x000fe20007ffe0ff */
[----:B------:R-:W-:Y:S02]  /*1ac10*/  WARPGROUP.DEPBAR.LE gsb0, 0x0 ;  /* 0x00008000000079c5 */ /* 0x000fe40000010000 */
[----:B------:R-:W-:-:S15]  /*1ac20*/  WARPGROUP.ARRIVE ;  /* 0x00000000000079c5 */ /* 0x000fde0000000000 */
[----:B------:R-:W-:-:S03]  /*1ac30*/  NOP ;  /* 0x0000000000007918 */ /* 0x000fc60000000000 */
[----:B------:R-:W-:Y:S01]  /*1ac40*/  HGMMA.64x256x16.F32 R24, R200, gdesc[UR4].tnspB, R24, gsb0 ;  /* 0x43e00004c8187df0 */ /* 0x000fe20008000818 */
[----:B------:R-:W-:Y:S01]  /*1ac50*/  R2UR UR6, R4 ;  /* 0x00000000040672ca */ /* 0x000fe200000e0000 */
[----:B------:R-:W-:Y:S01]  /*1ac60*/  FMUL.FTZ R4, R185, UR39 ;  /* 0x00000027b9047c20 */ /* 0x000fe20008410000 */
[----:B------:R-:W-:Y:S01]  /*1ac70*/  R2UR UR7, R5 ;  /* 0x00000000050772ca */ /* 0x000fe200000e0000 */
[----:B------:R-:W-:Y:S01]  /*1ac80*/  FMUL.FTZ R185, R176, UR39 ;  /* 0x00000027b0b97c20 */ /* 0x000fe20008410000 */
[----:B------:R-:W-:Y:S01]  /*1ac90*/  FMUL.FTZ R176, R178, UR39 ;  /* 0x00000027b2b07c20 */ /* 0x000fe20008410000 */
[----:B------:R-:W-:Y:S01]  /*1aca0*/  FMUL.FTZ R178, R179, UR39 ;  /* 0x00000027b3b27c20 */ /* 0x000fe20008410000 */
[----:B------:R-:W-:Y:S01]  /*1acb0*/  FMUL.FTZ R179, R182, UR39 ;  /* 0x00000027b6b37c20 */ /* 0x000fe20008410000 */
[----:B------:R-:W1:Y:S01]  /*1acc0*/  MUFU.TANH R4, R4 ;  /* 0x0000000400047308 */ /* 0x000e620000002400 */
[----:B------:R-:W-:Y:S01]  /*1acd0*/  FMUL.FTZ R182, R157, UR39 ;  /* 0x000000279db67c20 */ /* 0x000fe20008410000 */
[----:B------:R-:W-:-:S06]  /*1ace0*/  FMUL.FTZ R157, R183, UR39 ;  /* 0x00000027b79d7c20 */ /* 0x000fcc0008410000 */
[----:B------:R-:W2:Y:S08]  /*1acf0*/  MUFU.TANH R185, R185 ;  /* 0x000000b900b97308 */ /* 0x000eb00000002400 */
[----:B------:R-:W3:Y:S08]  /*1ad00*/  MUFU.TANH R182, R182 ;  /* 0x000000b600b67308 */ /* 0x000ef00000002400 */
[----:B------:R-:W4:Y:S08]  /*1ad10*/  MUFU.TANH R176, R176 ;  /* 0x000000b000b07308 */ /* 0x000f300000002400 */
[----:B------:R-:W5:Y:S08]  /*1ad20*/  MUFU.TANH R178, R178 ;  /* 0x000000b200b27308 */ /* 0x000f700000002400 */
[----:B------:R-:W5:Y:S08]  /*1ad30*/  MUFU.TANH R179, R179 ;  /* 0x000000b300b37308 */ /* 0x000f700000002400 */
[----:B------:R-:W5:Y:S01]  /*1ad40*/  MUFU.TANH R157, R157 ;  /* 0x0000009d009d7308 */ /* 0x000f620000002400 */
[----:B------:R-:W-:-:S02]  /*1ad50*/  WARPGROUP.DEPBAR.LE gsb0, 0x0 ;  /* 0x00008000000079c5 */ /* 0x000fc40000010000 */
[----:B------:R-:W-:-:S06]  /*1ad60*/  WARPGROUP.ARRIVE ;  /* 0x00000000000079c5 */ /* 0x000fcc0000000000 */
[----:B------:R-:W-:Y:S01]  /*1ad70*/  HGMMA.64x256x16.F32 R24, R196, gdesc[UR4].tnspB, R24, gsb0 ;  /* 0x43e00004c4187df0 */ /* 0x000fe20008000818 */
[----:B------:R-:W-:Y:S02]  /*1ad80*/  R2UR UR6, R2 ;  /* 0x00000000020672ca */ /* 0x000fe400000e0000 */
[----:B0-----:R-:W-:Y:S02]  /*1ad90*/  FMNMX.FTZ R2, R0, R8, !PT ;  /* 0x0000000800027209 */ /* 0x001fe40007810000 */
[----:B------:R-:W-:Y:S02]  /*1ada0*/  R2UR UR7, R3 ;  /* 0x00000000030772ca */ /* 0x000fe400000e0000 */
[----:B-1----:R-:W-:-:S04]  /*1adb0*/  FMNMX.FTZ R2, R4, R2, !PT ;  /* 0x0000000204027209 */ /* 0x002fc80007810000 */
[----:B------:R-:W-:-:S04]  /*1adc0*/  FMNMX.FTZ R2, R14, R2, !PT ;  /* 0x000000020e027209 */ /* 0x000fc80007810000 */
[----:B------:R-:W-:-:S04]  /*1add0*/  FMNMX.FTZ R2, R15, R2, !PT ;  /* 0x000000020f027209 */ /* 0x000fc80007810000 */
[----:B--2---:R-:W-:-:S04]  /*1ade0*/  FMNMX.FTZ R2, R185, R2, !PT ;  /* 0x00000002b9027209 */ /* 0x004fc80007810000 */
[----:B------:R-:W-:-:S04]  /*1adf0*/  FMNMX.FTZ R2, R177, R2, !PT ;  /* 0x00000002b1027209 */ /* 0x000fc80007810000 */
        /* <DEDUP_REMOVED lines=13> */
[----:B---3--:R-:W-:-:S05]  /*1aed0*/  FMNMX.FTZ R2, R182, R2, !PT ;  /* 0x00000002b6027209 */ /* 0x008fca0007810000 */
[----:B------:R-:W0:Y:S02]  /*1aee0*/  SHFL.BFLY PT, R3, R2, 0x2, 0x1f ;  /* 0x0c401f0002037f89 */ /* 0x000e2400000e0000 */
[----:B0-----:R-:W-:Y:S02]  /*1aef0*/  FMNMX.FTZ R3, R2, R3, !PT ;  /* 0x0000000302037209 */ /* 0x001fe40007810000 */
[----:B------:R-:W-:-:S03]  /*1af00*/  MOV R2, UR38 ;  /* 0x0000002600027c02 */ /* 0x000fc60008000f00 */
[----:B------:R-:W0:Y:S02]  /*1af10*/  SHFL.BFLY PT, R5, R3, 0x1, 0x1f ;  /* 0x0c201f0003057f89 */ /* 0x000e2400000e0000 */
[----:B0-----:R-:W-:Y:S02]  /*1af20*/  FMNMX.FTZ R5, R3, R5, !PT ;  /* 0x0000000503057209 */ /* 0x001fe40007810000 */
[----:B------:R-:W-:-:S03]  /*1af30*/  FMNMX.FTZ R3, R10, R7, !PT ;  /* 0x000000070a037209 */ /* 0x000fc60007810000 */
[----:B------:R-:W-:Y:S01]  /*1af40*/  FADD.FTZ R8, -R5, R8 ;  /* 0x0000000805087221 */ /* 0x000fe20000010100 */
[----:B------:R-:W-:-:S03]  /*1af50*/  FMNMX.FTZ R183, R12, R3, !PT ;  /* 0x000000030cb77209 */ /* 0x000fc60007810000 */
[-C--:B------:R-:W-:Y:S01]  /*1af60*/  FMUL.FTZ R3, R8, R2.reuse ;  /* 0x0000000208037220 */ /* 0x080fe20000410000 */
[----:B------:R-:W-:Y:S01]  /*1af70*/  FMNMX.FTZ R8, R13, R183, !PT ;  /* 0x000000b70d087209 */ /* 0x000fe20007810000 */
[----:B------:R-:W-:-:S03]  /*1af80*/  FMUL.FTZ R183, R5, R2 ;  /* 0x0000000205b77220 */ /* 0x000fc60000410000 */
[----:B------:R-:W-:Y:S01]  /*1af90*/  FMNMX.FTZ R8, R184, R8, !PT ;  /* 0x00000008b8087209 */ /* 0x000fe20007810000 */
[-CC-:B------:R-:W-:Y:S01]  /*1afa0*/  FFMA.FTZ R208, R0, R2.reuse, -R183.reuse ;  /* 0x0000000200d07223 */ /* 0x180fe200000108b7 */
[--C-:B------:R-:W-:Y:S01]  /*1afb0*/  FFMA.FTZ R4, R4, R2, -R183.reuse ;  /* 0x0000000204047223 */ /* 0x100fe200000108b7 */
[----:B------:R-:W-:Y:S01]  /*1afc0*/  MUFU.EX2 R3, R3 ;  /* 0x0000000300037308 */ /* 0x000fe20000000800 */
[----:B----4-:R-:W-:Y:S01]  /*1afd0*/  FMNMX.FTZ R8, R176, R8, !PT ;  /* 0x00000008b0087209 */ /* 0x010fe20007810000 */
[-CC-:B------:R-:W-:Y:S01]  /*1afe0*/  FFMA.FTZ R210, R14, R2.reuse, -R183.reuse ;  /* 0x000000020ed27223 */ /* 0x180fe200000108b7 */
[-CC-:B------:R-:W-:Y:S01]  /*1aff0*/  FFMA.FTZ R186, R15, R2.reuse, -R183.reuse ;  /* 0x000000020fba7223 */ /* 0x180fe200000108b7 */
[--C-:B------:R-:W-:Y:S01]  /*1b000*/  FFMA.FTZ R204, R185, R2, -R183.reuse ;  /* 0x00000002b9cc7223 */ /* 0x100fe200000108b7 */
[----:B-----5:R-:W-:Y:S01]  /*1b010*/  FMNMX.FTZ R8, R178, R8, !PT ;  /* 0x00000008b2087209 */ /* 0x020fe20007810000 */
[-CC-:B------:R-:W-:Y:S01]  /*1b020*/  FFMA.FTZ R14, R177, R2.reuse, -R183.reuse ;  /* 0x00000002b10e7223 */ /* 0x180fe200000108b7 */
[--C-:B------:R-:W-:Y:S01]  /*1b030*/  FFMA.FTZ R206, R180, R2, -R183.reuse ;  /* 0x00000002b4ce7223 */ /* 0x100fe200000108b7 */
[----:B------:R-:W0:Y:S01]  /*1b040*/  MUFU.EX2 R208, R208 ;  /* 0x000000d000d07308 */ /* 0x000e220000000800 */
[----:B------:R-:W-:Y:S01]  /*1b050*/  FMNMX.FTZ R0, R179, R8, !PT ;  /* 0x00000008b3007209 */ /* 0x000fe20007810000 */
[-CC-:B------:R-:W-:Y:S01]  /*1b060*/  FFMA.FTZ R15, R181, R2.reuse, -R183.reuse ;  /* 0x00000002b50f7223 */ /* 0x180fe200000108b7 */
[-CC-:B------:R-:W-:Y:S01]  /*1b070*/  FFMA.FTZ R200, R168, R2.reuse, -R183.reuse ;  /* 0x00000002a8c87223 */ /* 0x180fe200000108b7 */
[--C-:B------:R-:W-:Y:S01]  /*1b080*/  FFMA.FTZ R168, R169, R2, -R183.reuse ;  /* 0x00000002a9a87223 */ /* 0x100fe200000108b7 */
[----:B------:R-:W-:Y:S01]  /*1b090*/  FMNMX.FTZ R0, R157, R0, !PT ;  /* 0x000000009d007209 */ /* 0x000fe20007810000 */
[-CC-:B------:R-:W-:Y:S01]  /*1b0a0*/  FFMA.FTZ R202, R172, R2.reuse, -R183.reuse ;  /* 0x00000002acca7223 */ /* 0x180fe200000108b7 */
[--C-:B------:R-:W-:Y:S01]  /*1b0b0*/  FFMA.FTZ R169, R173, R2, -R183.reuse ;  /* 0x00000002ada97223 */ /* 0x100fe200000108b7 */
[----:B------:R-:W1:Y:S01]  /*1b0c0*/  MUFU.EX2 R8, R4 ;  /* 0x0000000400087308 */ /* 0x000e620000000800 */
[----:B------:R-:W-:Y:S01]  /*1b0d0*/  FMNMX.FTZ R0, R170, R0, !PT ;  /* 0x00000000aa007209 */ /* 0x000fe20007810000 */
[----:B------:R-:W-:-:S03]  /*1b0e0*/  FFMA.FTZ R182, R182, R2, -R183 ;  /* 0x00000002b6b67223 */ /* 0x000fc600000108b7 */
[----:B------:R-:W-:-:S03]  /*1b0f0*/  FMNMX.FTZ R0, R171, R0, !PT ;  /* 0x00000000ab007209 */ /* 0x000fc60007810000 */
[----:B------:R-:W2:Y:S01]  /*1b100*/  MUFU.EX2 R210, R210 ;  /* 0x000000d200d27308 */ /* 0x000ea20000000800 */
[----:B------:R-:W-:Y:S01]  /*1b110*/  FMNMX.FTZ R0, R174, R0, !PT ;  /* 0x00000000ae007209 */ /* 0x000fe20007810000 */
[----:B0-----:R-:W-:-:S03]  /*1b120*/  FFMA.FTZ R21, R3, R21, R208 ;  /* 0x0000001503157223 */ /* 0x001fc600000100d0 */
[----:B------:R-:W-:-:S03]  /*1b130*/  FMNMX.FTZ R0, R175, R0, !PT ;  /* 0x00000000af007209 */ /* 0x000fc60007810000 */
[----:B------:R-:W0:Y:S01]  /*1b140*/  MUFU.EX2 R186, R186 ;  /* 0x000000ba00ba7308 */ /* 0x000e220000000800 */
[----:B------:R-:W-:Y:S01]  /*1b150*/  FMNMX.FTZ R0, R162, R0, !PT ;  /* 0x00000000a2007209 */ /* 0x000fe20007810000 */
[C---:B-1----:R-:W-:Y:S01]  /*1b160*/  FADD.FTZ R21, R8.reuse, R21 ;  /* 0x0000001508157221 */ /* 0x042fe20000010000 */
[----:B------:R-:W-:Y:S02]  /*1b170*/  F2FP.F16.F32.PACK_AB R208, R8, R208 ;  /* 0x000000d008d0723e */ /* 0x000fe400000000ff */
[----:B------:R-:W-:-:S03]  /*1b180*/  FMNMX.FTZ R0, R163, R0, !PT ;  /* 0x00000000a3007209 */ /* 0x000fc60007810000 */
[----:B------:R-:W1:Y:S01]  /*1b190*/  MUFU.EX2 R204, R204 ;  /* 0x000000cc00cc7308 */ /* 0x000e620000000800 */
[----:B------:R-:W-:Y:S01]  /*1b1a0*/  FMNMX.FTZ R0, R166, R0, !PT ;  /* 0x00000000a6007209 */ /* 0x000fe20007810000 */
[----:B--2---:R-:W-:-:S03]  /*1b1b0*/  FADD.FTZ R21, R210, R21 ;  /* 0x00000015d2157221 */ /* 0x004fc60000010000 */
[----:B------:R-:W-:-:S03]  /*1b1c0*/  FMNMX.FTZ R0, R167, R0, !PT ;  /* 0x00000000a7007209 */ /* 0x000fc60007810000 */
[----:B------:R-:W2:Y:S01]  /*1b1d0*/  MUFU.EX2 R14, R14 ;  /* 0x0000000e000e7308 */ /* 0x000ea20000000800 */
[----:B------:R-:W-:Y:S01]  /*1b1e0*/  FMNMX.FTZ R0, R154, R0, !PT ;  /* 0x000000009a007209 */ /* 0x000fe20007810000 */
[C---:B0-----:R-:W-:Y:S01]  /*1b1f0*/  FADD.FTZ R21, R186.reuse, R21 ;  /* 0x00000015ba157221 */ /* 0x041fe20000010000 */
[----:B------:R-:W-:Y:S02]  /*1b200*/  F2FP.F16.F32.PACK_AB R210, R186, R210 ;  /* 0x000000d2bad2723e */ /* 0x000fe400000000ff */
[----:B------:R-:W-:-:S03]  /*1b210*/  FMNMX.FTZ R0, R155, R0, !PT ;  /* 0x000000009b007209 */ /* 0x000fc60007810000 */
[----:B------:R-:W0:Y:S01]  /*1b220*/  MUFU.EX2 R206, R206 ;  /* 0x000000ce00ce7308 */ /* 0x000e220000000800 */
[----:B------:R-:W-:Y:S01]  /*1b230*/  FMNMX.FTZ R0, R158, R0, !PT ;  /* 0x000000009e007209 */ /* 0x000fe20007810000 */
[----:B-1----:R-:W-:-:S03]  /*1b240*/  FADD.FTZ R21, R204, R21 ;  /* 0x00000015cc157221 */ /* 0x002fc60000010000 */
[----:B------:R-:W-:-:S03]  /*1b250*/  FMNMX.FTZ R0, R159, R0, !PT ;  /* 0x000000009f007209 */ /* 0x000fc60007810000 */
[----:B------:R-:W1:Y:S01]  /*1b260*/  MUFU.EX2 R15, R15 ;  /* 0x0000000f000f7308 */ /* 0x000e620000000800 */
[C---:B--2---:R-:W-:Y:S01]  /*1b270*/  FADD.FTZ R21, R14.reuse, R21 ;  /* 0x000000150e157221 */ /* 0x044fe20000010000 */
[----:B------:R-:W2:Y:S01]  /*1b280*/  SHFL.BFLY PT, R4, R0, 0x2, 0x1f ;  /* 0x0c401f0000047f89 */ /* 0x000ea200000e0000 */
[----:B------:R-:W-:-:S05]  /*1b290*/  F2FP.F16.F32.PACK_AB R204, R14, R204 ;  /* 0x000000cc0ecc723e */ /* 0x000fca00000000ff */
[----:B------:R-:W3:Y:S01]  /*1b2a0*/  MUFU.EX2 R200, R200 ;  /* 0x000000c800c87308 */ /* 0x000ee20000000800 */
[----:B0-----:R-:W-:-:S07]  /*1b2b0*/  FADD.FTZ R21, R206, R21 ;  /* 0x00000015ce157221 */ /* 0x001fce0000010000 */
[----:B------:R-:W0:Y:S01]  /*1b2c0*/  MUFU.EX2 R168, R168 ;  /* 0x000000a800a87308 */ /* 0x000e220000000800 */
[C---:B-1----:R-:W-:Y:S01]  /*1b2d0*/  FADD.FTZ R21, R15.reuse, R21 ;  /* 0x000000150f157221 */ /* 0x042fe20000010000 */
[----:B------:R-:W-:-:S06]  /*1b2e0*/  F2FP.F16.F32.PACK_AB R206, R15, R206 ;  /* 0x000000ce0fce723e */ /* 0x000fcc00000000ff */
[----:B------:R-:W1:Y:S01]  /*1b2f0*/  MUFU.EX2 R202, R202 ;  /* 0x000000ca00ca7308 */ /* 0x000e620000000800 */
[----:B---3--:R-:W-:Y:S01]  /*1b300*/  FADD.FTZ R21, R200, R21 ;  /* 0x00000015c8157221 */ /* 0x008fe20000010000 */
[----:B--2---:R-:W-:-:S05]  /*1b310*/  FMNMX.FTZ R0, R0, R4, !PT ;  /* 0x0000000400007209 */ /* 0x004fca0007810000 */
[----:B------:R-:W2:Y:S01]  /*1b320*/  SHFL.BFLY PT, R4, R0, 0x1, 0x1f ;  /* 0x0c201f0000047f89 */ /* 0x000ea200000e0000 */
[----:B------:R-:W3:Y:S01]  /*1b330*/  MUFU.EX2 R169, R169 ;  /* 0x000000a900a97308 */ /* 0x000ee20000000800 */
[C---:B0-----:R-:W-:Y:S01]  /*1b340*/  FADD.FTZ R21, R168.reuse, R21 ;  /* 0x00000015a8157221 */ /* 0x041fe20000010000 */
[----:B------:R-:W-:-:S03]  /*1b350*/  F2FP.F16.F32.PACK_AB R200, R168, R200 ;  /* 0x000000c8a8c8723e */ /* 0x000fc600000000ff */
[----:B-1----:R-:W-:-:S04]  /*1b360*/  FADD.FTZ R21, R202, R21 ;  /* 0x00000015ca157221 */ /* 0x002fc80000010000 */
[C---:B---3--:R-:W-:Y:S01]  /*1b370*/  FADD.FTZ R21, R169.reuse, R21 ;  /* 0x00000015a9157221 */ /* 0x048fe20000010000 */
[----:B------:R-:W-:Y:S01]  /*1b380*/  F2FP.F16.F32.PACK_AB R202, R169, R202 ;  /* 0x000000caa9ca723e */ /* 0x000fe200000000ff */
[----:B------:R-:W-:Y:S02]  /*1b390*/  WARPGROUP.DEPBAR.LE gsb0, 0x0 ;  /* 0x00008000000079c5 */ /* 0x000fe40000010000 */
[----:B------:R-:W-:Y:S01]  /*1b3a0*/  WARPGROUP.ARRIVE ;  /* 0x00000000000079c5 */ /* 0x000fe20000000000 */
[----:B--2---:R-:W-:Y:S01]  /*1b3b0*/  FMNMX.FTZ R4, R0, R4, !PT ;  /* 0x0000000400047209 */ /* 0x004fe20007810000 */
[-CC-:B------:R-:W-:Y:S01]  /*1b3c0*/  FFMA.FTZ R196, R160, R2.reuse, -R183.reuse ;  /* 0x00000002a0c47223 */ /* 0x180fe200000108b7 */
[-C--:B------:R-:W-:Y:S01]  /*1b3d0*/  FFMA.FTZ R198, R164, R2.reuse, -R183 ;  /* 0x00000002a4c67223 */ /* 0x080fe200000108b7 */
[----:B------:R-:W-:Y:S01]  /*1b3e0*/  @!P1 PRMT R164, RZ, 0x654, R11 ;  /* 0x00000654ffa49816 */ /* 0x000fe2000000000b */
[-C--:B------:R-:W-:Y:S01]  /*1b3f0*/  FFMA.FTZ R160, R161, R2.reuse, -R183 ;  /* 0x00000002a1a07223 */ /* 0x080fe200000108b7 */
[----:B------:R-:W-:Y:S01]  /*1b400*/  HGMMA.64x256x16.F32 R24, R192, gdesc[UR4].tnspB, R24, gsb0 ;  /* 0x43e00004c0187df0 */ /* 0x000fe20008000818 */
[----:B------:R-:W-:Y:S01]  /*1b410*/  FADD.FTZ R0, -R4, R7 ;  /* 0x0000000704007221 */ /* 0x000fe20000010100 */
[----:B------:R-:W0:Y:S01]  /*1b420*/  MUFU.EX2 R196, R196 ;  /* 0x000000c400c47308 */ /* 0x000e220000000800 */
[----:B------:R-:W-:-:S02]  /*1b430*/  FFMA.FTZ R161, R165, R2, -R183 ;  /* 0x00000002a5a17223 */ /* 0x000fc400000108b7 */
[----:B------:R-:W-:-:S05]  /*1b440*/  FMUL.FTZ R0, R0, R2 ;  /* 0x0000000200007220 */ /* 0x000fca0000410000 */
[----:B------:R-:W1:Y:S08]  /*1b450*/  MUFU.EX2 R160, R160 ;  /* 0x000000a000a07308 */ /* 0x000e700000000800 */
[----:B------:R-:W-:Y:S01]  /*1b460*/  MUFU.EX2 R0, R0 ;  /* 0x0000000000007308 */ /* 0x000fe20000000800 */
[----:B0-----:R-:W-:-:S07]  /*1b470*/  FADD.FTZ R21, R196, R21 ;  /* 0x00000015c4157221 */ /* 0x001fce0000010000 */
[----:B------:R-:W0:Y:S01]  /*1b480*/  MUFU.EX2 R198, R198 ;  /* 0x000000c600c67308 */ /* 0x000e220000000800 */
[C---:B-1----:R-:W-:Y:S01]  /*1b490*/  FADD.FTZ R21, R160.reuse, R21 ;  /* 0x00000015a0157221 */ /* 0x042fe20000010000 */
[----:B------:R-:W-:-:S06]  /*1b4a0*/  F2FP.F16.F32.PACK_AB R196, R160, R196 ;  /* 0x000000c4a0c4723e */ /* 0x000fcc00000000ff */
[----:B------:R-:W1:Y:S08]  /*1b4b0*/  MUFU.EX2 R161, R161 ;  /* 0x000000a100a17308 */ /* 0x000e700000000800 */
[----:B------:R-:W-:Y:S01]  /*1b4c0*/  MUFU.EX2 R7, R182 ;  /* 0x000000b600077308 */ /* 0x000fe20000000800 */
[----:B0-----:R-:W-:-:S04]  /*1b4d0*/  FADD.FTZ R21, R198, R21 ;  /* 0x00000015c6157221 */ /* 0x001fc80000010000 */
[C---:B-1----:R-:W-:Y:S01]  /*1b4e0*/  FADD.FTZ R21, R161.reuse, R21 ;  /* 0x00000015a1157221 */ /* 0x042fe20000010000 */
[----:B------:R-:W-:Y:S01]  /*1b4f0*/  F2FP.F16.F32.PACK_AB R198, R161, R198 ;  /* 0x000000c6a1c6723e */ /* 0x000fe200000000ff */
[----:B------:R-:W-:Y:S02]  /*1b500*/  WARPGROUP.DEPBAR.LE gsb0, 0x0 ;  /* 0x00008000000079c5 */ /* 0x000fe40000010000 */
[-CC-:B------:R-:W-:Y:S01]  /*1b510*/  FFMA.FTZ R192, R152, R2.reuse, -R183.reuse ;  /* 0x0000000298c07223 */ /* 0x180fe200000108b7 */
[-CC-:B------:R-:W-:Y:S01]  /*1b520*/  FFMA.FTZ R152, R153, R2.reuse, -R183.reuse ;  /* 0x0000000299987223 */ /* 0x180fe200000108b7 */
[-C--:B------:R-:W-:Y:S01]  /*1b530*/  FMUL.FTZ R153, R4, R2.reuse ;  /* 0x0000000204997220 */ /* 0x080fe20000410000 */
[-C--:B------:R-:W-:Y:S01]  /*1b540*/  FFMA.FTZ R194, R156, R2.reuse, -R183 ;  /* 0x000000029cc27223 */ /* 0x080fe200000108b7 */
[----:B------:R-:W-:Y:S02]  /*1b550*/  @!P1 SYNCS.ARRIVE.TRANS64.RED.A1T0 RZ, [R164+URZ], RZ ;  /* 0x000000ffa4ff99a7 */ /* 0x000fe4000810043f */
        /* <DEDUP_REMOVED lines=13> */
[-CC-:B------:R-:W-:Y:S01]  /*1b630*/  FFMA.FTZ R175, R175, R2.reuse, -R153.reuse ;  /* 0x00000002afaf7223 */ /* 0x180fe20000010899 */
[----:B------:R-:W1:Y:S01]  /*1b640*/  MUFU.EX2 R10, R10 ;  /* 0x0000000a000a7308 */ /* 0x000e620000000800 */
[-CC-:B------:R-:W-:Y:S01]  /*1b650*/  FFMA.FTZ R163, R163, R2.reuse, -R153.reuse ;  /* 0x00000002a3a37223 */ /* 0x180fe20000010899 */
[-CC-:B------:R-:W-:Y:S01]  /*1b660*/  FFMA.FTZ R199, R166, R2.reuse, -R153.reuse ;  /* 0x00000002a6c77223 */ /* 0x180fe20000010899 */
[----:B------:R2:W-:Y:S01]  /*1b670*/  @!P1 SYNCS.ARRIVE.TRANS64.RED.A1T0 RZ, [R9+URZ], RZ ;  /* 0x000000ff09ff99a7 */ /* 0x0005e2000810043f */
[-CC-:B------:R-:W-:Y:S01]  /*1b680*/  FFMA.FTZ R193, R154, R2.reuse, -R153.reuse ;  /* 0x000000029ac17223 */ /* 0x180fe20000010899 */
[-CC-:B------:R-:W-:Y:S01]  /*1b690*/  FFMA.FTZ R155, R155, R2.reuse, -R153.reuse ;  /* 0x000000029b9b7223 */ /* 0x180fe20000010899 */
[----:B------:R-:W-:-:S02]  /*1b6a0*/  FFMA.FTZ R158, R158, R2, -R153 ;  /* 0x000000029e9e7223 */ /* 0x000fc40000010899 */
[----:B------:R-:W3:Y:S01]  /*1b6b0*/  MUFU.EX2 R211, R211 ;  /* 0x000000d300d37308 */ /* 0x000ee20000000800 */
[----:B0-----:R-:W-:-:S07]  /*1b6c0*/  FFMA.FTZ R20, R0, R20, R209 ;  /* 0x0000001400147223 */ /* 0x001fce00000100d1 */
[----:B------:R-:W0:Y:S01]  /*1b6d0*/  MUFU.EX2 R13, R13 ;  /* 0x0000000d000d7308 */ /* 0x000e220000000800 */
[C---:B-1----:R-:W-:Y:S01]  /*1b6e0*/  FADD.FTZ R20, R10.reuse, R20 ;  /* 0x000000140a147221 */ /* 0x042fe20000010000 */
[----:B------:R-:W-:Y:S01]  /*1b6f0*/  F2FP.F16.F32.PACK_AB R209, R10, R209 ;  /* 0x000000d10ad1723e */ /* 0x000fe200000000ff */
[----:B------:R-:W-:-:S05]  /*1b700*/  IMAD.MOV.U32 R10, RZ, RZ, R221 ;  /* 0x000000ffff0a7224 */ /* 0x000fca00078e00dd */
[----:B------:R-:W1:Y:S01]  /*1b710*/  MUFU.EX2 R205, R205 ;  /* 0x000000cd00cd7308 */ /* 0x000e620000000800 */
[----:B---3--:R-:W-:-:S07]  /*1b720*/  FADD.FTZ R20, R211, R20 ;  /* 0x00000014d3147221 */ /* 0x008fce0000010000 */
[----:B------:R-:W3:Y:S01]  /*1b730*/  MUFU.EX2 R156, R156 ;  /* 0x0000009c009c7308 */ /* 0x000ee20000000800 */
[----:B0-----:R-:W-:Y:S01]  /*1b740*/  FADD.FTZ R162, R13, R20 ;  /* 0x000000140da27221 */ /* 0x001fe20000010000 */
[-CC-:B------:R-:W-:Y:S01]  /*1b750*/  FFMA.FTZ R20, R167, R2.reuse, -R153.reuse ;  /* 0x00000002a7147223 */ /* 0x180fe20000010899 */
[----:B------:R-:W-:Y:S01]  /*1b760*/  FFMA.FTZ R153, R159, R2, -R153 ;  /* 0x000000029f997223 */ /* 0x000fe20000010899 */
[----:B------:R-:W-:-:S04]  /*1b770*/  F2FP.F16.F32.PACK_AB R211, R13, R211 ;  /* 0x000000d30dd3723e */ /* 0x000fc800000000ff */
[----:B------:R-:W0:Y:S01]  /*1b780*/  MUFU.EX2 R207, R207 ;  /* 0x000000cf00cf7308 */ /* 0x000e220000000800 */
[----:B-1----:R-:W-:-:S07]  /*1b790*/  FADD.FTZ R162, R205, R162 ;  /* 0x000000a2cda27221 */ /* 0x002fce0000010000 */
[----:B------:R-:W1:Y:S01]  /*1b7a0*/  MUFU.EX2 R12, R12 ;  /* 0x0000000c000c7308 */ /* 0x000e620000000800 */
[C---:B---3--:R-:W-:Y:S01]  /*1b7b0*/  FADD.FTZ R162, R156.reuse, R162 ;  /* 0x000000a29ca27221 */ /* 0x048fe20000010000 */
[----:B------:R-:W-:-:S06]  /*1b7c0*/  F2FP.F16.F32.PACK_AB R205, R156, R205 ;  /* 0x000000cd9ccd723e */ /* 0x000fcc00000000ff */
[----:B------:R-:W3:Y:S01]  /*1b7d0*/  MUFU.EX2 R201, R201 ;  /* 0x000000c900c97308 */ /* 0x000ee20000000800 */
[----:B0-----:R-:W-:-:S07]  /*1b7e0*/  FADD.FTZ R162, R207, R162 ;  /* 0x000000a2cfa27221 */ /* 0x001fce0000010000 */
[----:B------:R-:W0:Y:S01]  /*1b7f0*/  MUFU.EX2 R157, R157 ;  /* 0x0000009d009d7308 */ /* 0x000e220000000800 */
[C---:B-1----:R-:W-:Y:S01]  /*1b800*/  FADD.FTZ R162, R12.reuse, R162 ;  /* 0x000000a20ca27221 */ /* 0x042fe20000010000 */
[----:B------:R-:W-:-:S06]  /*1b810*/  F2FP.F16.F32.PACK_AB R207, R12, R207 ;  /* 0x000000cf0ccf723e */ /* 0x000fcc00000000ff */
[----:B------:R-:W1:Y:S01]  /*1b820*/  MUFU.EX2 R203, R203 ;  /* 0x000000cb00cb7308 */ /* 0x000e620000000800 */
[----:B---3--:R-:W-:-:S07]  /*1b830*/  FADD.FTZ R162, R201, R162 ;  /* 0x000000a2c9a27221 */ /* 0x008fce0000010000 */
[----:B------:R-:W3:Y:S01]  /*1b840*/  MUFU.EX2 R11, R175 ;  /* 0x000000af000b7308 */ /* 0x000ee20000000800 */
[C---:B0-----:R-:W-:Y:S01]  /*1b850*/  FADD.FTZ R162, R157.reuse, R162 ;  /* 0x000000a29da27221 */ /* 0x041fe20000010000 */
[----:B------:R-:W-:-:S06]  /*1b860*/  F2FP.F16.F32.PACK_AB R201, R157, R201 ;  /* 0x000000c99dc9723e */ /* 0x000fcc00000000ff */
[----:B------:R-:W0:Y:S01]  /*1b870*/  MUFU.EX2 R197, R197 ;  /* 0x000000c500c57308 */ /* 0x000e220000000800 */
[----:B-1----:R-:W-:-:S07]  /*1b880*/  FADD.FTZ R162, R203, R162 ;  /* 0x000000a2cba27221 */ /* 0x002fce0000010000 */
[----:B--2---:R-:W1:Y:S01]  /*1b890*/  MUFU.EX2 R9, R163 ;  /* 0x000000a300097308 */ /* 0x004e620000000800 */
[C---:B---3--:R-:W-:Y:S01]  /*1b8a0*/  FADD.FTZ R162, R11.reuse, R162 ;  /* 0x000000a20ba27221 */ /* 0x048fe20000010000 */
[----:B------:R-:W-:-:S06]  /*1b8b0*/  F2FP.F16.F32.PACK_AB R203, R11, R203 ;  /* 0x000000cb0bcb723e */ /* 0x000fcc00000000ff */
[----:B------:R-:W2:Y:S01]  /*1b8c0*/  MUFU.EX2 R199, R199 ;  /* 0x000000c700c77308 */ /* 0x000ea20000000800 */
[----:B0-----:R-:W-:-:S07]  /*1b8d0*/  FADD.FTZ R162, R197, R162 ;  /* 0x000000a2c5a27221 */ /* 0x001fce0000010000 */
[----:B------:R-:W0:Y:S01]  /*1b8e0*/  MUFU.EX2 R20, R20 ;  /* 0x0000001400147308 */ /* 0x000e220000000800 */
[C---:B-1----:R-:W-:Y:S01]  /*1b8f0*/  FADD.FTZ R162, R9.reuse, R162 ;  /* 0x000000a209a27221 */ /* 0x042fe20000010000 */
[----:B------:R-:W-:-:S06]  /*1b900*/  F2FP.F16.F32.PACK_AB R197, R9, R197 ;  /* 0x000000c509c5723e */ /* 0x000fcc00000000ff */
[----:B------:R-:W1:Y:S01]  /*1b910*/  MUFU.EX2 R192, R192 ;  /* 0x000000c000c07308 */ /* 0x000e620000000800 */
[----:B--2---:R-:W-:-:S07]  /*1b920*/  FADD.FTZ R162, R199, R162 ;  /* 0x000000a2c7a27221 */ /* 0x004fce0000010000 */
[----:B------:R-:W2:Y:S01]  /*1b930*/  MUFU.EX2 R193, R193 ;  /* 0x000000c100c17308 */ /* 0x000ea20000000800 */
[C---:B0-----:R-:W-:Y:S01]  /*1b940*/  FADD.FTZ R162, R20.reuse, R162 ;  /* 0x000000a214a27221 */ /* 0x041fe20000010000 */
[----:B------:R-:W-:-:S06]  /*1b950*/  F2FP.F16.F32.PACK_AB R199, R20, R199 ;  /* 0x000000c714c7723e */ /* 0x000fcc00000000ff */
[----:B------:R-:W0:Y:S01]  /*1b960*/  MUFU.EX2 R152, R152 ;  /* 0x0000009800987308 */ /* 0x000e220000000800 */
[----:B-1----:R-:W-:-:S07]  /*1b970*/  FADD.FTZ R21, R192, R21 ;  /* 0x00000015c0157221 */ /* 0x002fce0000010000 */
[----:B------:R-:W1:Y:S01]  /*1b980*/  MUFU.EX2 R155, R155 ;  /* 0x0000009b009b7308 */ /* 0x000e620000000800 */
[----:B--2---:R-:W-:-:S07]  /*1b990*/  FADD.FTZ R162, R193, R162 ;  /* 0x000000a2c1a27221 */ /* 0x004fce0000010000 */
[----:B------:R-:W2:Y:S01]  /*1b9a0*/  MUFU.EX2 R194, R194 ;  /* 0x000000c200c27308 */ /* 0x000ea20000000800 */
[C---:B0-----:R-:W-:Y:S01]  /*1b9b0*/  FADD.FTZ R21, R152.reuse, R21 ;  /* 0x0000001598157221 */ /* 0x041fe20000010000 */
[----:B------:R-:W-:-:S06]  /*1b9c0*/  F2FP.F16.F32.PACK_AB R192, R152, R192 ;  /* 0x000000c098c0723e */ /* 0x000fcc00000000ff */
[----:B------:R-:W0:Y:S01]  /*1b9d0*/  MUFU.EX2 R158, R158 ;  /* 0x0000009e009e7308 */ /* 0x000e220000000800 */
[C---:B-1----:R-:W-:Y:S01]  /*1b9e0*/  FADD.FTZ R9, R155.reuse, R162 ;  /* 0x000000a29b097221 */ /* 0x042fe20000010000 */
[----:B------:R-:W-:-:S06]  /*1b9f0*/  F2FP.F16.F32.PACK_AB R193, R155, R193 ;  /* 0x000000c19bc1723e */ /* 0x000fcc00000000ff */
[----:B------:R-:W1:Y:S01]  /*1ba00*/  MUFU.EX2 R153, R153 ;  /* 0x0000009900997308 */ /* 0x000e620000000800 */
[----:B--2---:R-:W-:Y:S01]  /*1ba10*/  FADD.FTZ R8, R194, R21 ;  /* 0x00000015c2087221 */ /* 0x004fe20000010000 */
[----:B------:R-:W-:-:S03]  /*1ba20*/  F2FP.F16.F32.PACK_AB R194, R7, R194 ;  /* 0x000000c207c2723e */ /* 0x000fc600000000ff */
[----:B------:R-:W-:Y:S01]  /*1ba30*/  FADD.FTZ R21, R7, R8 ;  /* 0x0000000807157221 */ /* 0x000fe20000010000 */
[----:B------:R-:W-:Y:S01]  /*1ba40*/  MOV R7, R4 ;  /* 0x0000000400077202 */ /* 0x000fe20000000f00 */
[----:B------:R-:W-:Y:S02]  /*1ba50*/  IMAD.MOV.U32 R8, RZ, RZ, R5 ;  /* 0x000000ffff087224 */ /* 0x000fe400078e0005 */
[----:B0-----:R-:W-:Y:S01]  /*1ba60*/  FADD.FTZ R20, R158, R9 ;  /* 0x000000099e147221 */ /* 0x001fe20000010000 */
[----:B------:R-:W-:-:S03]  /*1ba70*/  MOV R9, R222 ;  /* 0x000000de00097202 */ /* 0x000fc60000000f00 */
[C---:B-1----:R-:W-:Y:S01]  /*1ba80*/  FADD.FTZ R20, R153.reuse, R20 ;  /* 0x0000001499147221 */ /* 0x042fe20000010000 */
[----:B------:R-:W-:Y:S01]  /*1ba90*/  F2FP.F16.F32.PACK_AB R195, R153, R158 ;  /* 0x0000009e99c3723e */ /* 0x000fe200000000ff */
[----:B------:R-:W-:Y:S06]  /*1baa0*/  @P2 BRA `(.L_x_657) ;  /* 0xffffffb000ac2947 */ /* 0x000fec000383ffff */
.L_x_646:
[----:B------:R-:W-:Y:S05]  /*1bab0*/  BSYNC B0 ;  /* 0x0000000000007941 */ /* 0x000fea0003800000 */
.L_x_645:
        /* <DEDUP_REMOVED lines=131> */
.L_x_658:
[----:B------:R-:W-:Y:S02]  /*1c2f0*/  LEA R0, R221, R16, 0x3 ;  /* 0x00000010dd007211 */ /* 0x000fe400078e18ff */
[----:B------:R-:W-:-:S04]  /*1c300*/  SHF.L.U32 R7, R222, 0x1f, RZ ;  /* 0x0000001fde077819 */ /* 0x000fc800000006ff */
[----:B------:R0:W1:Y:S01]  /*1c310*/  SYNCS.PHASECHK.TRANS64.TRYWAIT P2, [R0+URZ+0x38850], R7 ;  /* 0x03885007000075a7 */ /* 0x000062000804017f */
[----:B------:R-:W-:Y:S05]  /*1c320*/  @!P0 BRA `(.L_x_659) ;  /* 0x0000000000048947 */ /* 0x000fea0003800000 */
[----:B------:R-:W-:Y:S01]  /*1c330*/  BPT.TRAP 0x1 ;  /* 0x000000040000795c */ /* 0x000fe20000300000 */
.L_x_659:
[----:B------:R-:W-:Y:S01]  /*1c340*/  VIADD R16, R16, 0x400 ;  /* 0x0000040010107836 */ /* 0x000fe20000000000 */
[----:B------:R-:W-:Y:S04]  /*1c350*/  BSSY B0, `(.L_x_660) ;  /* 0x0000008000007945 */ /* 0x000fe80003800000 */
[----:B------:R-:W-:-:S04]  /*1c360*/  SHF.R.U32.HI R16, RZ, 0x4, R16 ;  /* 0x00000004ff107819 */ /* 0x000fc80000011610 */
[----:B------:R-:W-:-:S04]  /*1c370*/  LOP3.LUT R16, R16, 0x3fff, RZ, 0xc0, !PT ;  /* 0x00003fff10107812 */ /* 0x000fc800078ec0ff */
[----:B------:R-:W-:-:S05]  /*1c380*/  LOP3.LUT R16, R16, 0x2800000, RZ, 0xfc, !PT ;  /* 0x0280000010107812 */ /* 0x000fca00078efcff */
[----:B------:R-:W-:Y:S01]  /*1c390*/  IMAD R3, R221, 0xa00, R16 ;  /* 0x00000a00dd037824 */ /* 0x000fe200078e0210 */
[----:B-1----:R-:W-:Y:S06]  /*1c3a0*/  @P2 BRA `(.L_x_661) ;  /* 0x0000000000082947 */ /* 0x002fec0003800000 */
[----:B------:R-:W1:Y:S02]  /*1c3b0*/  SYNCS.PHASECHK.TRANS64.TRYWAIT P0, [R0+URZ+0x38850], R7 ;  /* 0x03885007000075a7 */ /* 0x000e64000800017f */
[----:B-1----:R-:W-:Y:S05]  /*1c3c0*/  @!P0 BRA `(.L_x_662) ;  /* 0x000000a000c88947 */ /* 0x002fea0003800000 */
.L_x_661:
[----:B------:R-:W-:Y:S05]  /*1c3d0*/  BSYNC B0 ;  /* 0x0000000000007941 */ /* 0x000fea0003800000 */
.L_x_660:
[----:B01----:R-:W-:Y:S01]  /*1c3e0*/  IMAD.MOV.U32 R7, RZ, RZ, 0x40000040 ;  /* 0x40000040ff077424 */ /* 0x003fe200078e00ff */
[----:B------:R-:W-:Y:S01]  /*1c3f0*/  MOV R6, R3 ;  /* 0x0000000300067202 */ /* 0x000fe20000000f00 */
[----:B------:R-:W2:Y:S01]  /*1c400*/  LDL.LU R15, [R1+0x60] ;  /* 0x00006000010f7983 */ /* 0x000ea20000300800 */
[----:B------:R-:W-:Y:S01]  /*1c410*/  WARPGROUP.ARRIVE ;  /* 0x00000000000079c5 */ /* 0x000fe20000000000 */
[----:B------:R-:W-:Y:S01]  /*1c420*/  IMAD.MOV.U32 R12, RZ, RZ, RZ ;  /* 0x000000ffff0c7224 */ /* 0x000fe200078e00ff */
[----:B------:R-:W-:Y:S02]  /*1c430*/  R2UR UR6, R6 ;  /* 0x00000000060672ca */ /* 0x000fe400000e0000 */
[----:B------:R-:W-:Y:S01]  /*1c440*/  R2UR UR7, R7 ;  /* 0x00000000070772ca */ /* 0x000fe200000e0000 */
[----:B------:R-:W-:Y:S01]  /*1c450*/  IMAD.MOV.U32 R7, RZ, RZ, 0x40000040 ;  /* 0x40000040ff077424 */ /* 0x000fe200078e00ff */
[----:B------:R-:W-:Y:S02]  /*1c460*/  IADD3 R6, R3, 0x80, RZ ;  /* 0x0000008003067810 */ /* 0x000fe40007ffe0ff */
[----:B------:R-:W-:-:S02]  /*1c470*/  IADD3 R221, R221, 0x1, RZ ;  /* 0x00000001dddd7810 */ /* 0x000fc40007ffe0ff */
[----:B------:R-:W-:Y:S01]  /*1c480*/  @!P1 IADD3 R11, R0, 0x38860, RZ ;  /* 0x00038860000b9810 */ /* 0x000fe20007ffe0ff */
[----:B------:R-:W-:Y:S01]  /*1c490*/  IMAD.MOV.U32 R0, RZ, RZ, -0x800000 ;  /* 0xff800000ff007424 */ /* 0x000fe200078e00ff */
[C---:B------:R-:W-:Y:S02]  /*1c4a0*/  ISETP.NE.AND P2, PT, R221.reuse, 0x2, PT ;  /* 0x00000002dd00780c */ /* 0x040fe40003f45270 */
[----:B------:R-:W-:Y:S02]  /*1c4b0*/  @!P1 PRMT R11, RZ, 0x654, R11 ;  /* 0x00000654ff0b9816 */ /* 0x000fe4000000000b */
[----:B------:R-:W-:Y:S01]  /*1c4c0*/  SEL R221, R221, RZ, P2 ;  /* 0x000000ffdddd7207 */ /* 0x000fe20001000000 */
[----:B------:R-:W-:Y:S01]  /*1c4d0*/  HGMMA.64x256x16.F32 R24, R208, gdesc[UR4].tnspB, R24, gsb0 ;  /* 0x43e00004d0187df0 */ /* 0x000fe20008000818 */
[----:B------:R-:W-:Y:S02]  /*1c4e0*/  R2UR UR6, R6 ;  /* 0x00000000060672ca */ /* 0x000fe400000e0000 */
[----:B------:R-:W-:Y:S01]  /*1c4f0*/  R2UR UR7, R7 ;  /* 0x00000000070772ca */ /* 0x000fe200000e0000 */
[----:B------:R-:W-:Y:S01]  /*1c500*/  IMAD.MOV.U32 R7, RZ, RZ, 0x40000040 ;  /* 0x40000040ff077424 */ /* 0x000fe200078e00ff */
[----:B------:R-:W-:Y:S01]  /*1c510*/  IADD3 R6, R3, 0x100, RZ ;  /* 0x0000010003067810 */ /* 0x000fe20007ffe0ff */
[----:B------:R-:W-:-:S02]  /*1c520*/  WARPGROUP.DEPBAR.LE gsb0, 0x0 ;  /* 0x00008000000079c5 */ /* 0x000fc40000010000 */
[----:B------:R-:W-:-:S15]  /*1c530*/  WARPGROUP.ARRIVE ;  /* 0x00000000000079c5 */ /* 0x000fde0000000000 */
[----:B------:R-:W-:-:S05]  /*1c540*/  NOP ;  /* 0x0000000000007918 */ /* 0x000fca0000000000 */
[----:B------:R-:W-:Y:S01]  /*1c550*/  HGMMA.64x256x16.F32 R24, R204, gdesc[UR4].tnspB, R24, gsb0 ;  /* 0x43e00004cc187df0 */ /* 0x000fe20008000818 */
[----:B------:R-:W-:Y:S02]  /*1c560*/  R2UR UR6, R6 ;  /* 0x00000000060672ca */ /* 0x000fe400000e0000 */
[----:B------:R-:W-:Y:S01]  /*1c570*/  R2UR UR7, R7 ;  /* 0x00000000070772ca */ /* 0x000fe200000e0000 */
[----:B------:R-:W-:Y:S01]  /*1c580*/  IMAD.MOV.U32 R7, RZ, RZ, 0x40000040 ;  /* 0x40000040ff077424 */ /* 0x000fe200078e00ff */
[----:B------:R-:W-:Y:S02]  /*1c590*/  IADD3 R6, R3, 0x180, RZ ;  /* 0x0000018003067810 */ /* 0x000fe40007ffe0ff */
[----:B--2---:R-:W-:-:S05]  /*1c5a0*/  IADD3 R15, R15, 0x1, RZ ;  /* 0x000000010f0f7810 */ /* 0x004fca0007ffe0ff */
[----:B------:R-:W-:Y:S01]  /*1c5b0*/  STL [R1+0x60], R15 ;  /* 0x0000600f01007387 */ /* 0x000fe20000100800 */
[----:B------:R-:W-:Y:S02]  /*1c5c0*/  WARPGROUP.DEPBAR.LE gsb0, 0x0 ;  /* 0x00008000000079c5 */ /* 0x000fe40000010000 */
[----:B------:R-:W-:-:S13]  /*1c5d0*/  WARPGROUP.ARRIVE ;  /* 0x00000000000079c5 */ /* 0x000fda0000000000 */
[----:B------:R-:W-:Y:S01]  /*1c5e0*/  HGMMA.64x256x16.F32 R24, R200, gdesc[UR4].tnspB, R24, gsb0 ;  /* 0x43e00004c8187df0 */ /* 0x000fe20008000818 */
[----:B------:R-:W-:Y:S02]  /*1c5f0*/  R2UR UR6, R6 ;  /* 0x00000000060672ca */ /* 0x000fe400000e0000 */
[----:B------:R-:W-:Y:S01]  /*1c600*/  R2UR UR7, R7 ;  /* 0x00000000070772ca */ /* 0x000fe200000e0000 */
[----:B------:R-:W-:Y:S01]  /*1c610*/  IMAD.MOV.U32 R7, RZ, RZ, 0x40000040 ;  /* 0x40000040ff077424 */ /* 0x000fe200078e00ff */
[----:B------:R-:W-:Y:S02]  /*1c620*/  IADD3 R6, R3, 0x200, RZ ;  /* 0x0000020003067810 */ /* 0x000fe40007ffe0ff */
[----:B------:R-:W0:Y:S01]  /*1c630*/  SHFL.BFLY PT, R3, R20, 0x2, 0x1f ;  /* 0x0c401f0014037f89 */ /* 0x000e2200000e0000 */
[----:B------:R-:W-:Y:S02]  /*1c640*/  WARPGROUP.DEPBAR.LE gsb0, 0x0 ;  /* 0x00008000000079c5 */ /* 0x000fe40000010000 */
[----:B------:R-:W-:-:S15]  /*1c650*/  WARPGROUP.ARRIVE ;  /* 0x00000000000079c5 */ /* 0x000fde0000000000 */
[----:B------:R-:W-:-:S03]  /*1c660*/  NOP ;  /* 0x0000000000007918 */ /* 0x000fc60000000000 */
[----:B------:R-:W-:Y:S01]  /*1c670*/  HGMMA.64x256x16.F32 R24, R196, gdesc[UR4].tnspB, R24, gsb0 ;  /* 0x43e00004c4187df0 */ /* 0x000fe20008000818 */
[----:B------:R-:W-:Y:S02]  /*1c680*/  R2UR UR6, R6 ;  /* 0x00000000060672ca */ /* 0x000fe400000e0000 */
[----:B------:R-:W-:Y:S01]  /*1c690*/  R2UR UR7, R7 ;  /* 0x00000000070772ca */ /* 0x000fe200000e0000 */
[----:B------:R-:W1:Y:S01]  /*1c6a0*/  SHFL.BFLY PT, R6, R21, 0x2, 0x1f ;  /* 0x0c401f0015067f89 */ /* 0x000e6200000e0000 */
[----:B0-----:R-:W-:-:S05]  /*1c6b0*/  FADD.FTZ R7, R3, R20 ;  /* 0x0000001403077221 */ /* 0x001fca0000010000 */
[----:B------:R-:W0:Y:S01]  /*1c6c0*/  SHFL.BFLY PT, R8, R7, 0x1, 0x1f ;  /* 0x0c201f0007087f89 */ /* 0x000e2200000e0000 */
[----:B-1----:R-:W-:-:S05]  /*1c6d0*/  FADD.FTZ R6, R6, R21 ;  /* 0x0000001506067221 */ /* 0x002fca0000010000 */
[----:B------:R-:W1:Y:S01]  /*1c6e0*/  SHFL.BFLY PT, R3, R6, 0x1, 0x1f ;  /* 0x0c201f0006037f89 */ /* 0x000e6200000e0000 */
[----:B0-----:R-:W-:-:S05]  /*1c6f0*/  FADD.FTZ R14, R7, R8 ;  /* 0x00000008070e7221 */ /* 0x001fca0000010000 */
[----:B------:R-:W-:-:S13]  /*1c700*/  FSETP.NE.FTZ.AND P3, PT, R14, RZ, PT ;  /* 0x000000ff0e00720b */ /* 0x000fda0003f75000 */
[----:B------:R-:W0:Y:S01]  /*1c710*/  @P3 MUFU.LG2 R10, R14 ;  /* 0x0000000e000a3308 */ /* 0x000e220000000c00 */
[----:B-1----:R-:W-:Y:S01]  /*1c720*/  FADD.FTZ R13, R6, R3 ;  /* 0x00000003060d7221 */ /* 0x002fe20000010000 */
[----:B------:R-:W-:Y:S02]  /*1c730*/  MOV R6, RZ ;  /* 0x000000ff00067202 */ /* 0x000fe40000000f00 */
[----:B------:R-:W-:Y:S02]  /*1c740*/  SEL R3, RZ, 0x1, P2 ;  /* 0x00000001ff037807 */ /* 0x000fe40001000000 */
[----:B------:R-:W-:Y:S02]  /*1c750*/  FSETP.NE.FTZ.AND P0, PT, R13, RZ, PT ;  /* 0x000000ff0d00720b */ /* 0x000fe40003f15000 */
[----:B------:R-:W-:Y:S01]  /*1c760*/  @P3 MUFU.RCP R6, R14 ;  /* 0x0000000e00063308 */ /* 0x000fe20000001000 */
[----:B------:R-:W-:Y:S01]  /*1c770*/  LOP3.LUT R222, R222, R3, RZ, 0x3c, !PT ;  /* 0x00000003dede7212 */ /* 0x000fe200078e3cff */
[----:B------:R-:W-:-:S02]  /*1c780*/  IMAD.MOV.U32 R3, RZ, RZ, -0x800000 ;  /* 0xff800000ff037424 */ /* 0x000fc400078e00ff */
[----:B0-----:R-:W-:-:S07]  /*1c790*/  @P3 FMUL.FTZ R7, R10, 0.69314718246459960938 ;  /* 0x3f3172180a073820 */ /* 0x001fce0000410000 */
[----:B------:R-:W0:Y:S01]  /*1c7a0*/  @P0 MUFU.LG2 R9, R13 ;  /* 0x0000000d00090308 */ /* 0x000e220000000c00 */
[C---:B------:R-:W-:Y:S01]  /*1c7b0*/  @P0 FMUL.FTZ R8, R2.reuse, 0.69314718246459960938 ;  /* 0x3f31721802080820 */ /* 0x040fe20000410000 */
[----:B------:R-:W-:-:S04]  /*1c7c0*/  @P3 FMUL.FTZ R2, R2, 0.69314718246459960938 ;  /* 0x3f31721802023820 */ /* 0x000fc80000410000 */
[----:B------:R-:W-:Y:S02]  /*1c7d0*/  @P3 FFMA.FTZ R3, R2, R4, R7 ;  /* 0x0000000402033223 */ /* 0x000fe40000010007 */
[----:B------:R-:W1:Y:S01]  /*1c7e0*/  @P0 MUFU.RCP R12, R13 ;  /* 0x0000000d000c0308 */ /* 0x000e620000001000 */
[----:B0-----:R-:W-:-:S04]  /*1c7f0*/  @P0 FMUL.FTZ R9, R9, 0.69314718246459960938 ;  /* 0x3f31721809090820 */ /* 0x001fc80000410000 */
[----:B------:R-:W-:Y:S01]  /*1c800*/  @P0 FFMA.FTZ R0, R8, R5, R9 ;  /* 0x0000000508000223 */ /* 0x000fe20000010009 */
[----:B------:R-:W-:Y:S01]  /*1c810*/  PLOP3.LUT P0, PT, PT, PT, PT, 0x8, 0x0 ;  /* 0x000000000000781c */ /* 0x000fe20003f0e170 */
[----:B------:R-:W-:Y:S02]  /*1c820*/  WARPGROUP.DEPBAR.LE gsb0, 0x0 ;  /* 0x00008000000079c5 */ /* 0x000fe40000010000 */
[----:B------:R-:W-:-:S06]  /*1c830*/  WARPGROUP.ARRIVE ;  /* 0x00000000000079c5 */ /* 0x000fcc0000000000 */
[----:B------:R-:W-:Y:S03]  /*1c840*/  HGMMA.64x256x16.F32 R24, R192, gdesc[UR4].tnspB, R24, gsb0 ;  /* 0x43e00004c0187df0 */ /* 0x000fe60008000818 */
[----:B------:R-:W-:Y:S02]  /*1c850*/  WARPGROUP.DEPBAR.LE gsb0, 0x0 ;  /* 0x00008000000079c5 */ /* 0x000fe40000010000 */
[-C--:B-1----:R-:W-:Y:S01]  /*1c860*/  FMUL.FTZ R4, R24, R12.reuse ;  /* 0x0000000c18047220 */ /* 0x082fe20000410000 */
[-C--:B------:R-:W-:Y:S01]  /*1c870*/  FMUL.FTZ R160, R44, R12.reuse ;  /* 0x0000000c2ca07220 */ /* 0x080fe20000410000 */
[-C--:B------:R-:W-:Y:S01]  /*1c880*/  FMUL.FTZ R163, R56, R12.reuse ;  /* 0x0000000c38a37220 */ /* 0x080fe20000410000 */
[----:B------:R-:W-:Y:S01]  /*1c890*/  FMUL.FTZ R169, R80, R12 ;  /* 0x0000000c50a97220 */ /* 0x000fe20000410000 */
[-C--:B------:R-:W-:Y:S01]  /*1c8a0*/  FMUL.FTZ R10, R27, R6.reuse ;  /* 0x000000061b0a7220 */ /* 0x080fe20000410000 */
[----:B------:R-:W-:Y:S01]  /*1c8b0*/  FMUL.FTZ R8, R31, R6 ;  /* 0x000000061f087220 */ /* 0x000fe20000410000 */
[----:B------:R0:W-:Y:S01]  /*1c8c0*/  @!P1 SYNCS.ARRIVE.TRANS64.RED.A1T0 RZ, [R11+URZ], RZ ;  /* 0x000000ff0bff99a7 */ /* 0x0001e2000810043f */
        /* <DEDUP_REMOVED lines=61> */
[----:B------:R-:W-:Y:S01]  /*1cca0*/  FMUL.FTZ R31, R63, R6 ;  /* 0x000000063f1f7220 */ /* 0x000fe20000410000 */
        /* <DEDUP_REMOVED lines=8> */
[-C--:B0-----:R-:W-:Y:S01]  /*1cd30*/  FMUL.FTZ R11, R46, R6.reuse ;  /* 0x000000062e0b7220 */ /* 0x081fe20000410000 */
        /* <DEDUP_REMOVED lines=50> */
[----:B------:R-:W-:-:S07]  /*1d060*/  FMUL.FTZ R76, R151, R6 ;  /* 0x00000006974c7220 */ /* 0x000fce0000410000 */
.L_x_570:
[----:B------:R-:W0:Y:S08]  /*1d070*/  S2UR UR5, SR_CgaCtaId ;  /* 0x00000000000579c3 */ /* 0x000e300000008800 */
[----:B------:R-:W-:Y:S06]  /*1d080*/  BAR.SYNC.DEFER_BLOCKING 0x5, 0x120 ;  /* 0x0144800000007b1d */ /* 0x000fec0000010000 */
[----:B------:R-:W-:Y:S01]  /*1d090*/  UMOV UR4, 0x400 ;  /* 0x0000040000047882 */ /* 0x000fe20000000000 */
[----:B------:R-:W-:Y:S01]  /*1d0a0*/  BSSY B0, `(.L_x_663) ;  /* 0x0000293000007945 */ /* 0x000fe20003800000 */
[----:B0-----:R-:W-:-:S06]  /*1d0b0*/  ULEA UR4, UR5, UR4, 0x18 ;  /* 0x0000000405047291 */ /* 0x001fcc000f8ec03f */
[----:B------:R-:W-:-:S05]  /*1d0c0*/  IMAD.U32 R16, RZ, RZ, UR4 ;  /* 0x00000004ff107e24 */ /* 0x000fca000f8e00ff */
[----:B------:R0:W1:Y:S01]  /*1d0d0*/  LDS.128 R148, [R16+0x388d0] ;  /* 0x0388d00010947984 */ /* 0x0000620000000c00 */
[----:B------:R-:W-:Y:S06]  /*1d0e0*/  BAR.ARV 0x4, 0x120 ;  /* 0x0104800000007b1d */ /* 0x000fec0000002000 */
[----:B------:R-:W-:Y:S05]  /*1d0f0*/  @P0 BRA `(.L_x_664) ;  /* 0x0000001c00580947 */ /* 0x000fea0003800000 */
[----:B------:R-:W2:Y:S04]  /*1d100*/  LDL R6, [R1+0x98] ;  /* 0x0000980001067983 */ /* 0x000ea80000100800 */
[----:B-1----:R-:W3:Y:S01]  /*1d110*/  LDL R148, [R1+0x58] ;  /* 0x0000580001947983 */ /* 0x002ee20000100800 */
[----:B------:R-:W1:Y:S01]  /*1d120*/  S2R R21, SR_SWINHI ;  /* 0x0000000000157919 */ /* 0x000e620000002f00 */
[----:B------:R-:W-:Y:S01]  /*1d130*/  F2FP.F16.F32.PACK_AB R5, R10, R5 ;  /* 0x000000050a05723e */ /* 0x000fe200000000ff */
[----:B------:R-:W-:Y:S01]  /*1d140*/  ULDC.64 UR4, c[0x0][0xbd8] ;  /* 0x0002f60000047ab9 */ /* 0x000fe20000000a00 */
[----:B------:R-:W-:Y:S02]  /*1d150*/  MOV R14, R16 ;  /* 0x00000010000e7202 */ /* 0x000fe40000000f00 */
[----:B-1----:R-:W-:-:S02]  /*1d160*/  MOV R15, R21 ;  /* 0x00000015000f7202 */ /* 0x002fc40000000f00 */
        /* <DEDUP_REMOVED lines=11> */
[----:B-----5:R-:W-:Y:S01]  /*1d220*/  F2FP.F16.F32.PACK_AB R147, R76, R72 ;  /* 0x000000484c93723e */ /* 0x020fe200000000ff */
[----:B------:R-:W-:Y:S01]  /*1d230*/  ULDC.64 UR6, c[0x0][0x208] ;  /* 0x0000820000067ab9 */ /* 0x000fe20000000a00 */
[----:B------:R-:W-:Y:S01]  /*1d240*/  BAR.SYNC.DEFER_BLOCKING 0x1, 0x100 ;  /* 0x0044000000007b1d */ /* 0x000fe20000010000 */
[----:B--2---:R-:W-:-:S03]  /*1d250*/  IMAD.WIDE R120, R6, 0x2, R14 ;  /* 0x0000000206787825 */ /* 0x004fc600078e020e */
[C---:B------:R-:W-:Y:S02]  /*1d260*/  IADD3 R6, P1, R120.reuse, 0x20, RZ ;  /* 0x0000002078067810 */ /* 0x040fe40007f3e0ff */
[----:B------:R-:W-:Y:S02]  /*1d270*/  IADD3 R46, P0, R120, 0x40, RZ ;  /* 0x00000040782e7810 */ /* 0x000fe40007f1e0ff */
[----:B------:R-:W-:Y:S02]  /*1d280*/  LOP3.LUT R88, R6, 0x380, RZ, 0xc0, !PT ;  /* 0x0000038006587812 */ /* 0x000fe400078ec0ff */
[----:B------:R-:W-:Y:S02]  /*1d290*/  IADD3 R100, P3, R120, 0x4000, RZ ;  /* 0x0000400078647810 */ /* 0x000fe40007f7e0ff */
[----:B------:R-:W-:Y:S02]  /*1d2a0*/  LOP3.LUT R92, R46, 0x380, RZ, 0xc0, !PT ;  /* 0x000003802e5c7812 */ /* 0x000fe400078ec0ff */
[----:B------:R-:W-:-:S02]  /*1d2b0*/  SHF.R.U64 R88, R88, 0x3, RZ ;  /* 0x0000000358587819 */ /* 0x000fc400000012ff */
[C---:B------:R-:W-:Y:S02]  /*1d2c0*/  IADD3 R104, P5, R120.reuse, 0x4040, RZ ;  /* 0x0000404078687810 */ /* 0x040fe40007fbe0ff */
[----:B------:R-:W-:Y:S02]  /*1d2d0*/  IADD3 R84, P4, R120, 0x60, RZ ;  /* 0x0000006078547810 */ /* 0x000fe40007f9e0ff */
[----:B------:R-:W-:Y:S02]  /*1d2e0*/  LOP3.LUT R118, R100, 0x380, RZ, 0xc0, !PT ;  /* 0x0000038064767812 */ /* 0x000fe400078ec0ff */
[----:B------:R-:W-:Y:S02]  /*1d2f0*/  SHF.R.U64 R92, R92, 0x3, RZ ;  /* 0x000000035c5c7819 */ /* 0x000fe400000012ff */
[----:B------:R-:W-:Y:S02]  /*1d300*/  IADD3 R106, P2, R120, 0x4060, RZ ;  /* 0x00004060786a7810 */ /* 0x000fe40007f5e0ff */
[----:B------:R-:W-:-:S02]  /*1d310*/  LOP3.LUT R88, R88, R6, RZ, 0x3c, !PT ;  /* 0x0000000658587212 */ /* 0x000fc400078e3cff */
[----:B------:R-:W-:Y:S02]  /*1d320*/  LOP3.LUT R6, R104, 0x380, RZ, 0xc0, !PT ;  /* 0x0000038068067812 */ /* 0x000fe400078ec0ff */
[----:B------:R-:W-:Y:S02]  /*1d330*/  LOP3.LUT R96, R84, 0x380, RZ, 0xc0, !PT ;  /* 0x0000038054607812 */ /* 0x000fe400078ec0ff */
[----:B------:R-:W-:Y:S02]  /*1d340*/  SHF.R.U64 R118, R118, 0x3, RZ ;  /* 0x0000000376767819 */ /* 0x000fe400000012ff */
[----:B------:R-:W-:Y:S02]  /*1d350*/  LOP3.LUT R92, R92, R46, RZ, 0x3c, !PT ;  /* 0x0000002e5c5c7212 */ /* 0x000fe400078e3cff */
[----:B------:R-:W-:Y:S02]  /*1d360*/  IADD3 R102, P6, R120, 0x4020, RZ ;  /* 0x0000402078667810 */ /* 0x000fe40007fde0ff */
[----:B------:R-:W-:Y:S01]  /*1d370*/  LOP3.LUT R46, R106, 0x380, RZ, 0xc0, !PT ;  /* 0x000003806a2e7812 */ /* 0x000fe200078ec0ff */
[----:B------:R-:W-:Y:S01]  /*1d380*/  IMAD.X R101, RZ, RZ, R121, P3 ;  /* 0x000000ffff657224 */ /* 0x000fe200018e0679 */
[----:B------:R-:W-:-:S02]  /*1d390*/  SHF.R.U64 R6, R6, 0x3, RZ ;  /* 0x0000000306067819 */ /* 0x000fc400000012ff */
[----:B------:R-:W-:Y:S02]  /*1d3a0*/  IADD3.X R89, RZ, R121, RZ, P1, !PT ;  /* 0x00000079ff597210 */ /* 0x000fe40000ffe4ff */
[----:B------:R-:W-:Y:S02]  /*1d3b0*/  IADD3 R114, P3, R120, 0x8060, RZ ;  /* 0x0000806078727810 */ /* 0x000fe40007f7e0ff */
[----:B------:R-:W-:Y:S02]  /*1d3c0*/  SHF.R.U64 R96, R96, 0x3, RZ ;  /* 0x0000000360607819 */ /* 0x000fe400000012ff */
[----:B------:R-:W-:Y:S02]  /*1d3d0*/  LOP3.LUT R100, R118, R100, RZ, 0x3c, !PT ;  /* 0x0000006476647212 */ /* 0x000fe400078e3cff */
[C---:B------:R-:W-:Y:S02]  /*1d3e0*/  LOP3.LUT R21, R120.reuse, 0x380, RZ, 0xc0, !PT ;  /* 0x0000038078157812 */ /* 0x040fe400078ec0ff */
[----:B------:R-:W-:-:S02]  /*1d3f0*/  IADD3 R108, P1, R120, 0x8000, RZ ;  /* 0x00008000786c7810 */ /* 0x000fc40007f3e0ff */
[----:B------:R-:W-:Y:S02]  /*1d400*/  IADD3.X R103, RZ, R121, RZ, P6, !PT ;  /* 0x00000079ff677210 */ /* 0x000fe400037fe4ff */
[----:B------:R-:W-:Y:S02]  /*1d410*/  LOP3.LUT R118, R102, 0x380, RZ, 0xc0, !PT ;  /* 0x0000038066767812 */ /* 0x000fe400078ec0ff */
[----:B------:R-:W-:Y:S02]  /*1d420*/  SHF.R.U64 R46, R46, 0x3, RZ ;  /* 0x000000032e2e7819 */ /* 0x000fe400000012ff */
[----:B------:R-:W-:Y:S02]  /*1d430*/  IADD3 R116, P6, R120, 0xc000, RZ ;  /* 0x0000c00078747810 */ /* 0x000fe40007fde0ff */
[----:B------:R-:W-:Y:S02]  /*1d440*/  LOP3.LUT R104, R6, R104, RZ, 0x3c, !PT ;  /* 0x0000006806687212 */ /* 0x000fe400078e3cff */
[----:B------:R-:W-:-:S02]  /*1d450*/  LOP3.LUT R96, R96, R84, RZ, 0x3c, !PT ;  /* 0x0000005460607212 */ /* 0x000fc400078e3cff */
[----:B------:R-:W-:Y:S01]  /*1d460*/  LOP3.LUT R6, R114, 0x380, RZ, 0xc0, !PT ;  /* 0x0000038072067812 */ /* 0x000fe200078ec0ff */
[--C-:B------:R-:W-:Y:S01]  /*1d470*/  IMAD.X R105, RZ, RZ, R121.reuse, P5 ;  /* 0x000000ffff697224 */ /* 0x100fe200028e0679 */
[----:B------:R-:W-:Y:S02]  /*1d480*/  IADD3.X R97, RZ, R121, RZ, P4, !PT ;  /* 0x00000079ff617210 */ /* 0x000fe400027fe4ff */
[----:B------:R-:W-:Y:S02]  /*1d490*/  SHF.R.U64 R21, R21, 0x3, RZ ;  /* 0x0000000315157819 */ /* 0x000fe400000012ff */
[----:B------:R-:W-:Y:S02]  /*1d4a0*/  LOP3.LUT R84, R108, 0x380, RZ, 0xc0, !PT ;  /* 0x000003806c547812 */ /* 0x000fe400078ec0ff */
[----:B------:R-:W-:Y:S02]  /*1d4b0*/  SHF.R.U64 R118, R118, 0x3, RZ ;  /* 0x0000000376767819 */ /* 0x000fe400000012ff */
[----:B------:R-:W-:Y:S01]  /*1d4c0*/  LOP3.LUT R106, R46, R106, RZ, 0x3c, !PT ;  /* 0x0000006a2e6a7212 */ /* 0x000fe200078e3cff */
[--C-:B------:R-:W-:Y:S01]  /*1d4d0*/  IMAD.X R93, RZ, RZ, R121.reuse, P0 ;  /* 0x000000ffff5d7224 */ /* 0x100fe200000e0679 */
[----:B------:R-:W-:Y:S01]  /*1d4e0*/  IADD3 R112, P4, R120, 0x8040, RZ ;  /* 0x0000804078707810 */ /* 0x000fe20007f9e0ff */
[----:B------:R-:W-:Y:S01]  /*1d4f0*/  IMAD.X R109, RZ, RZ, R121, P1 ;  /* 0x000000ffff6d7224 */ /* 0x000fe200008e0679 */
[----:B------:R-:W-:-:S02]  /*1d500*/  LOP3.LUT R46, R116, 0x380, RZ, 0xc0, !PT ;  /* 0x00000380742e7812 */ /* 0x000fc400078ec0ff */
[C---:B------:R-:W-:Y:S02]  /*1d510*/  IADD3 R20, P5, R120.reuse, 0xc020, RZ ;  /* 0x0000c02078147810 */ /* 0x040fe40007fbe0ff */
[----:B------:R-:W-:Y:S02]  /*1d520*/  IADD3.X R107, RZ, R121, RZ, P2, !PT ;  /* 0x00000079ff6b7210 */ /* 0x000fe400017fe4ff */
[C---:B------:R-:W-:Y:S02]  /*1d530*/  IADD3 R110, P0, R120.reuse, 0x8020, RZ ;  /* 0x00008020786e7810 */ /* 0x040fe40007f1e0ff */
[C---:B------:R-:W-:Y:S02]  /*1d540*/  IADD3 R26, P2, R120.reuse, 0xc040, RZ ;  /* 0x0000c040781a7810 */ /* 0x040fe40007f5e0ff */
[----:B------:R-:W-:Y:S02]  /*1d550*/  IADD3 R30, P1, R120, 0xc060, RZ ;  /* 0x0000c060781e7810 */ /* 0x000fe40007f3e0ff */
[----:B------:R-:W-:-:S02]  /*1d560*/  SHF.R.U64 R6, R6, 0x3, RZ ;  /* 0x0000000306067819 */ /* 0x000fc400000012ff */
[----:B------:R-:W-:Y:S02]  /*1d570*/  LOP3.LUT R120, R21, R120, RZ, 0x3c, !PT ;  /* 0x0000007815787212 */ /* 0x000fe400078e3cff */
[----:B------:R-:W-:Y:S02]  /*1d580*/  SHF.R.U64 R84, R84, 0x3, RZ ;  /* 0x0000000354547819 */ /* 0x000fe400000012ff */
[----:B------:R-:W-:Y:S02]  /*1d590*/  LOP3.LUT R102, R118, R102, RZ, 0x3c, !PT ;  /* 0x0000006676667212 */ /* 0x000fe400078e3cff */
[----:B------:R-:W-:Y:S02]  /*1d5a0*/  LOP3.LUT R118, R112, 0x380, RZ, 0xc0, !PT ;  /* 0x0000038070767812 */ /* 0x000fe400078ec0ff */
[----:B------:R-:W-:Y:S02]  /*1d5b0*/  SHF.R.U64 R46, R46, 0x3, RZ ;  /* 0x000000032e2e7819 */ /* 0x000fe400000012ff */
[----:B------:R-:W-:-:S02]  /*1d5c0*/  LOP3.LUT R10, R20, 0x380, RZ, 0xc0, !PT ;  /* 0x00000380140a7812 */ /* 0x000fc400078ec0ff */
[----:B------:R-:W-:Y:S02]  /*1d5d0*/  LOP3.LUT R114, R6, R114, RZ, 0x3c, !PT ;  /* 0x0000007206727212 */ /* 0x000fe400078e3cff */
[----:B------:R-:W-:Y:S02]  /*1d5e0*/  LOP3.LUT R108, R84, R108, RZ, 0x3c, !PT ;  /* 0x0000006c546c7212 */ /* 0x000fe400078e3cff */
[----:B------:R-:W-:Y:S02]  /*1d5f0*/  MOV R120, R120 ;  /* 0x0000007800787202 */ /* 0x000fe40000000f00 */
[----:B------:R-:W-:Y:S02]  /*1d600*/  F2FP.F16.F32.PACK_AB R6, R29, R28 ;  /* 0x0000001c1d06723e */ /* 0x000fe400000000ff */
[----:B------:R-:W-:Y:S02]  /*1d610*/  LOP3.LUT R84, R110, 0x380, RZ, 0xc0, !PT ;  /* 0x000003806e547812 */ /* 0x000fe400078ec0ff */
[----:B------:R-:W-:-:S02]  /*1d620*/  SHF.R.U64 R118, R118, 0x3, RZ ;  /* 0x0000000376767819 */ /* 0x000fc400000012ff */
[----:B------:R-:W-:Y:S02]  /*1d630*/  LOP3.LUT R116, R46, R116, RZ, 0x3c, !PT ;  /* 0x000000742e747212 */ /* 0x000fe400078e3cff */
[----:B------:R-:W-:Y:S02]  /*1d640*/  LOP3.LUT R25, R26, 0x380, RZ, 0xc0, !PT ;  /* 0x000003801a197812 */ /* 0x000fe400078ec0ff */
[----:B------:R-:W-:Y:S02]  /*1d650*/  LOP3.LUT R46, R30, 0x380, RZ, 0xc0, !PT ;  /* 0x000003801e2e7812 */ /* 0x000fe400078ec0ff */
[----:B------:R-:W-:Y:S01]  /*1d660*/  SHF.R.U64 R10, R10, 0x3, RZ ;  /* 0x000000030a0a7819 */ /* 0x000fe200000012ff */
[----:B------:R1:W-:Y:S01]  /*1d670*/  STSM.16.M88.4 [R120], R4 ;  /* 0x0000000478007844 */ /* 0x0003e20000000200 */
[----:B------:R-:W-:Y:S02]  /*1d680*/  SHF.R.U64 R84, R84, 0x3, RZ ;  /* 0x0000000354547819 */ /* 0x000fe400000012ff */
[----:B------:R-:W-:-:S02]  /*1d690*/  LOP3.LUT R112, R118, R112, RZ, 0x3c, !PT ;  /* 0x0000007076707212 */ /* 0x000fc400078e3cff */
[----:B------:R-:W-:Y:S02]  /*1d6a0*/  SHF.R.U64 R25, R25, 0x3, RZ ;  /* 0x0000000319197819 */ /* 0x000fe400000012ff */
[----:B------:R-:W-:Y:S02]  /*1d6b0*/  SHF.R.U64 R46, R46, 0x3, RZ ;  /* 0x000000032e2e7819 */ /* 0x000fe400000012ff */
[----:B------:R-:W-:Y:S02]  /*1d6c0*/  LOP3.LUT R118, R10, R20, RZ, 0x3c, !PT ;  /* 0x000000140a767212 */ /* 0x000fe400078e3cff */
[----:B------:R-:W-:Y:S02]  /*1d6d0*/  MOV R88, R88 ;  /* 0x0000005800587202 */ /* 0x000fe40000000f00 */
[----:B------:R-:W-:Y:S02]  /*1d6e0*/  MOV R92, R92 ;  /* 0x0000005c005c7202 */ /* 0x000fe40000000f00 */
[----:B------:R-:W-:-:S02]  /*1d6f0*/  F2FP.F16.F32.PACK_AB R10, R45, R160 ;  /* 0x000000a02d0a723e */ /* 0x000fc400000000ff */
[----:B-1----:R-:W-:Y:S02]  /*1d700*/  F2FP.F16.F32.PACK_AB R4, R33, R32 ;  /* 0x000000202104723e */ /* 0x002fe400000000ff */
[----:B------:R-:W-:Y:S02]  /*1d710*/  F2FP.F16.F32.PACK_AB R5, R35, R34 ;  /* 0x000000222305723e */ /* 0x000fe400000000ff */
[----:B------:R-:W-:Y:S02]  /*1d720*/  F2FP.F16.F32.PACK_AB R6, R37, R24 ;  /* 0x000000182506723e */ /* 0x000fe400000000ff */
[----:B------:R-:W-:Y:S02]  /*1d730*/  F2FP.F16.F32.PACK_AB R7, R39, R38 ;  /* 0x000000262707723e */ /* 0x000fe400000000ff */
[----:B------:R-:W-:Y:S02]  /*1d740*/  LOP3.LUT R110, R84, R110, RZ, 0x3c, !PT ;  /* 0x0000006e546e7212 */ /* 0x000fe400078e3cff */
[----:B------:R-:W-:Y:S01]  /*1d750*/  LOP3.LUT R20, R25, R26, RZ, 0x3c, !PT ;  /* 0x0000001a19147212 */ /* 0x000fe200078e3cff */
[----:B------:R1:W-:Y:S01]  /*1d760*/  STSM.16.M88.4 [R88], R4 ;  /* 0x0000000458007844 */ /* 0x0003e20000000200 */
[----:B------:R-:W-:-:S02]  /*1d770*/  LOP3.LUT R84, R46, R30, RZ, 0x3c, !PT ;  /* 0x0000001e2e547212 */ /* 0x000fc400078e3cff */
[----:B------:R-:W-:Y:S02]  /*1d780*/  MOV R96, R96 ;  /* 0x0000006000607202 */ /* 0x000fe40000000f00 */
[----:B------:R-:W-:Y:S02]  /*1d790*/  F2FP.F16.F32.PACK_AB R24, R49, R161 ;  /* 0x000000a13118723e */ /* 0x000fe400000000ff */
[----:B------:R-:W-:Y:S02]  /*1d7a0*/  F2FP.F16.F32.PACK_AB R25, R51, R50 ;  /* 0x000000323319723e */ /* 0x000fe400000000ff */
[----:B------:R-:W-:Y:S01]  /*1d7b0*/  F2FP.F16.F32.PACK_AB R26, R53, R162 ;  /* 0x000000a2351a723e */ /* 0x000fe200000000ff */
[----:B------:R2:W-:Y:S01]  /*1d7c0*/  STSM.16.M88.4 [R92], R8 ;  /* 0x000000085c007844 */ /* 0x0005e20000000200 */
[----:B------:R-:W-:Y:S02]  /*1d7d0*/  MOV R100, R100 ;  /* 0x0000006400647202 */ /* 0x000fe40000000f00 */
[----:B------:R-:W-:-:S02]  /*1d7e0*/  F2FP.F16.F32.PACK_AB R28, R57, R163 ;  /* 0x000000a3391c723e */ /* 0x000fc400000000ff */
[----:B------:R-:W-:Y:S02]  /*1d7f0*/  F2FP.F16.F32.PACK_AB R29, R59, R58 ;  /* 0x0000003a3b1d723e */ /* 0x000fe400000000ff */
[----:B------:R-:W-:Y:S01]  /*1d800*/  F2FP.F16.F32.PACK_AB R30, R61, R164 ;  /* 0x000000a43d1e723e */ /* 0x000fe200000000ff */
[----:B------:R-:W-:Y:S01]  /*1d810*/  IMAD.X R113, RZ, RZ, R121, P4 ;  /* 0x000000ffff717224 */ /* 0x000fe200020e0679 */
[----:B------:R-:W-:Y:S02]  /*1d820*/  MOV R102, R102 ;  /* 0x0000006600667202 */ /* 0x000fe40000000f00 */
[----:B-1----:R-:W-:Y:S02]  /*1d830*/  F2FP.F16.F32.PACK_AB R4, R65, R165 ;  /* 0x000000a54104723e */ /* 0x002fe400000000ff */
[----:B------:R-:W-:Y:S02]  /*1d840*/  F2FP.F16.F32.PACK_AB R5, R67, R66 ;  /* 0x000000424305723e */ /* 0x000fe400000000ff */
[----:B------:R-:W-:-:S02]  /*1d850*/  F2FP.F16.F32.PACK_AB R6, R69, R166 ;  /* 0x000000a64506723e */ /* 0x000fc400000000ff */
[----:B------:R-:W-:Y:S02]  /*1d860*/  F2FP.F16.F32.PACK_AB R7, R71, R70 ;  /* 0x000000464707723e */ /* 0x000fe400000000ff */
[----:B------:R-:W-:Y:S02]  /*1d870*/  IADD3.X R111, RZ, R121, RZ, P0, !PT ;  /* 0x00000079ff6f7210 */ /* 0x000fe400007fe4ff */
[----:B------:R-:W-:Y:S02]  /*1d880*/  MOV R104, R104 ;  /* 0x0000006800687202 */ /* 0x000fe40000000f00 */
[----:B--2---:R-:W-:Y:S02]  /*1d890*/  F2FP.F16.F32.PACK_AB R8, R73, R167 ;  /* 0x000000a74908723e */ /* 0x004fe400000000ff */
[----:B------:R-:W-:Y:S02]  /*1d8a0*/  F2FP.F16.F32.PACK_AB R9, R75, R74 ;  /* 0x0000004a4b09723e */ /* 0x000fe400000000ff */
[----:B------:R-:W-:-:S02]  /*1d8b0*/  F2FP.F16.F32.PACK_AB R10, R77, R168 ;  /* 0x000000a84d0a723e */ /* 0x000fc400000000ff */
[----:B------:R-:W-:Y:S01]  /*1d8c0*/  F2FP.F16.F32.PACK_AB R11, R79, R78 ;  /* 0x0000004e4f0b723e */ /* 0x000fe200000000ff */
[----:B------:R-:W-:Y:S01]  /*1d8d0*/  STSM.16.M88.4 [R96], R24 ;  /* 0x0000001860007844 */ /* 0x000fe20000000200 */
[----:B------:R-:W-:Y:S02]  /*1d8e0*/  IADD3.X R115, RZ, R121, RZ, P3, !PT ;  /* 0x00000079ff737210 */ /* 0x000fe40001ffe4ff */
[----:B------:R-:W-:Y:S01]  /*1d8f0*/  MOV R106, R106 ;  /* 0x0000006a006a7202 */ /* 0x000fe20000000f00 */
[----:B------:R-:W-:Y:S01]  /*1d900*/  STSM.16.M88.4 [R100], R28 ;  /* 0x0000001c64007844 */ /* 0x000fe20000000200 */
[----:B------:R-:W-:Y:S02]  /*1d910*/  F2FP.F16.F32.PACK_AB R32, R81, R169 ;  /* 0x000000a95120723e */ /* 0x000fe400000000ff */
[----:B------:R-:W-:Y:S02]  /*1d920*/  F2FP.F16.F32.PACK_AB R33, R83, R82 ;  /* 0x000000525321723e */ /* 0x000fe400000000ff */
[----:B------:R-:W-:-:S02]  /*1d930*/  F2FP.F16.F32.PACK_AB R34, R44, R170 ;  /* 0x000000aa2c22723e */ /* 0x000fc400000000ff */
[----:B------:R-:W-:Y:S01]  /*1d940*/  F2FP.F16.F32.PACK_AB R35, R87, R86 ;  /* 0x000000565723723e */ /* 0x000fe200000000ff */
[----:B------:R1:W-:Y:S01]  /*1d950*/  STSM.16.M88.4 [R102], R4 ;  /* 0x0000000466007844 */ /* 0x0003e20000000200 */
[----:B------:R-:W-:Y:S02]  /*1d960*/  MOV R108, R108 ;  /* 0x0000006c006c7202 */ /* 0x000fe40000000f00 */
[----:B------:R-:W-:Y:S02]  /*1d970*/  F2FP.F16.F32.PACK_AB R44, R56, R171 ;  /* 0x000000ab382c723e */ /* 0x000fe400000000ff */
[----:B------:R-:W-:Y:S02]  /*1d980*/  F2FP.F16.F32.PACK_AB R45, R91, R90 ;  /* 0x0000005a5b2d723e */ /* 0x000fe400000000ff */
[----:B------:R-:W-:Y:S01]  /*1d990*/  F2FP.F16.F32.PACK_AB R46, R80, R172 ;  /* 0x000000ac502e723e */ /* 0x000fe200000000ff */
[----:B------:R2:W-:Y:S01]  /*1d9a0*/  STSM.16.M88.4 [R104], R8 ;  /* 0x0000000868007844 */ /* 0x0005e20000000200 */
[----:B------:R-:W-:-:S02]  /*1d9b0*/  MOV R110, R110 ;  /* 0x0000006e006e7202 */ /* 0x000fc40000000f00 */
[----:B------:R-:W-:Y:S02]  /*1d9c0*/  F2FP.F16.F32.PACK_AB R56, R152, R173 ;  /* 0x000000ad9838723e */ /* 0x000fe400000000ff */
[----:B------:R-:W-:Y:S02]  /*1d9d0*/  F2FP.F16.F32.PACK_AB R57, R99, R98 ;  /* 0x000000626339723e */ /* 0x000fe400000000ff */
[----:B------:R-:W-:Y:S02]  /*1d9e0*/  F2FP.F16.F32.PACK_AB R58, R153, R174 ;  /* 0x000000ae993a723e */ /* 0x000fe400000000ff */
[----:B------:R-:W-:Y:S02]  /*1d9f0*/  F2FP.F16.F32.PACK_AB R59, R36, R13 ;  /* 0x0000000d243b723e */ /* 0x000fe400000000ff */
[----:B------:R-:W-:Y:S02]  /*1da00*/  MOV R112, R112 ;  /* 0x0000007000707202 */ /* 0x000fe40000000f00 */
[----:B-1----:R-:W-:-:S02]  /*1da10*/  F2FP.F16.F32.PACK_AB R4, R154, R175 ;  /* 0x000000af9a04723e */ /* 0x002fc400000000ff */
[----:B------:R-:W-:Y:S02]  /*1da20*/  F2FP.F16.F32.PACK_AB R5, R42, R40 ;  /* 0x000000282a05723e */ /* 0x000fe400000000ff */
[----:B------:R-:W-:Y:S02]  /*1da30*/  F2FP.F16.F32.PACK_AB R6, R155, R176 ;  /* 0x000000b09b06723e */ /* 0x000fe400000000ff */
[----:B------:R-:W-:Y:S01]  /*1da40*/  F2FP.F16.F32.PACK_AB R7, R52, R48 ;  /* 0x000000303407723e */ /* 0x000fe200000000ff */
[----:B------:R-:W-:Y:S01]  /*1da50*/  STSM.16.M88.4 [R106], R32 ;  /* 0x000000206a007844 */ /* 0x000fe20000000200 */
[----:B------:R-:W-:Y:S02]  /*1da60*/  MOV R114, R114 ;  /* 0x0000007200727202 */ /* 0x000fe40000000f00 */
[----:B--2---:R-:W-:Y:S02]  /*1da70*/  F2FP.F16.F32.PACK_AB R8, R156, R177 ;  /* 0x000000b19c08723e */ /* 0x004fe400000000ff */
[----:B------:R-:W-:-:S02]  /*1da80*/  F2FP.F16.F32.PACK_AB R9, R60, R55 ;  /* 0x000000373c09723e */ /* 0x000fc400000000ff */
[----:B------:R-:W-:Y:S02]  /*1da90*/  F2FP.F16.F32.PACK_AB R10, R157, R178 ;  /* 0x000000b29d0a723e */ /* 0x000fe400000000ff */
[----:B------:R-:W-:Y:S01]  /*1daa0*/  F2FP.F16.F32.PACK_AB R11, R64, R63 ;  /* 0x0000003f400b723e */ /* 0x000fe200000000ff */
[----:B------:R-:W-:Y:S01]  /*1dab0*/  STSM.16.M88.4 [R108], R44 ;  /* 0x0000002c6c007844 */ /* 0x000fe20000000200 */
[----:B------:R-:W-:-:S03]  /*1dac0*/  IMAD.X R117, RZ, RZ, R121, P6 ;  /* 0x000000ffff757224 */ /* 0x000fc600030e0679 */
[----:B------:R-:W-:Y:S01]  /*1dad0*/  STSM.16.M88.4 [R110], R56 ;  /* 0x000000386e007844 */ /* 0x000fe20000000200 */
[----:B------:R-:W-:-:S03]  /*1dae0*/  IADD3.X R119, RZ, R121, RZ, P5, !PT ;  /* 0x00000079ff777210 */ /* 0x000fc60002ffe4ff */
[----:B------:R3:W-:Y:S01]  /*1daf0*/  STSM.16.M88.4 [R112], R4 ;  /* 0x0000000470007844 */ /* 0x0007e20000000200 */
[----:B------:R-:W-:-:S03]  /*1db00*/  IMAD.X R21, RZ, RZ, R121, P2 ;  /* 0x000000ffff157224 */ /* 0x000fc600010e0679 */
[----:B------:R1:W-:Y:S01]  /*1db10*/  STSM.16.M88.4 [R114], R8 ;  /* 0x0000000872007844 */ /* 0x0003e20000000200 */
[----:B------:R-:W-:Y:S02]  /*1db20*/  IADD3.X R85, RZ, R121, RZ, P1, !PT ;  /* 0x00000079ff557210 */ /* 0x000fe40000ffe4ff */
[----:B------:R-:W-:Y:S02]  /*1db30*/  MOV R116, R116 ;  /* 0x0000007400747202 */ /* 0x000fe40000000f00 */
[----:B------:R-:W-:Y:S02]  /*1db40*/  F2FP.F16.F32.PACK_AB R24, R158, R179 ;  /* 0x000000b39e18723e */ /* 0x000fe400000000ff */
[----:B------:R-:W-:Y:S01]  /*1db50*/  F2FP.F16.F32.PACK_AB R25, R123, R122 ;  /* 0x0000007a7b19723e */ /* 0x000fe200000000ff */
[----:B---3--:R-:W-:Y:S01]  /*1db60*/  IMAD.SHL.U32 R4, R148, 0x4, RZ ;  /* 0x0000000494047824 */ /* 0x008fe200078e00ff */
[----:B-1----:R-:W-:Y:S02]  /*1db70*/  SHF.R.S32.HI R10, RZ, 0x1f, R148 ;  /* 0x0000001fff0a7819 */ /* 0x002fe40000011494 */
[----:B------:R-:W-:-:S02]  /*1db80*/  F2FP.F16.F32.PACK_AB R26, R125, R124 ;  /* 0x0000007c7d1a723e */ /* 0x000fc400000000ff */
[----:B------:R-:W-:Y:S02]  /*1db90*/  F2FP.F16.F32.PACK_AB R27, R127, R126 ;  /* 0x0000007e7f1b723e */ /* 0x000fe400000000ff */
[----:B------:R-:W-:Y:S02]  /*1dba0*/  ISETP.NE.U32.AND P3, PT, RZ, UR4, PT ;  /* 0x00000004ff007c0c */ /* 0x000fe4000bf65070 */
[----:B------:R-:W-:Y:S02]  /*1dbb0*/  SHF.L.U64.HI R8, R148, 0x2, R10 ;  /* 0x0000000294087819 */ /* 0x000fe4000001020a */
[----:B------:R-:W-:Y:S02]  /*1dbc0*/  IADD3 R6, P0, R4, UR4, RZ ;  /* 0x0000000404067c10 */ /* 0x000fe4000ff1e0ff */
[----:B------:R-:W-:Y:S02]  /*1dbd0*/  MOV R118, R118 ;  /* 0x0000007600767202 */ /* 0x000fe40000000f00 */
[----:B------:R-:W-:-:S02]  /*1dbe0*/  F2FP.F16.F32.PACK_AB R28, R129, R128 ;  /* 0x00000080811c723e */ /* 0x000fc400000000ff */
[----:B------:R-:W-:Y:S02]  /*1dbf0*/  F2FP.F16.F32.PACK_AB R29, R131, R130 ;  /* 0x00000082831d723e */ /* 0x000fe400000000ff */
[----:B------:R-:W-:Y:S02]  /*1dc00*/  F2FP.F16.F32.PACK_AB R30, R133, R132 ;  /* 0x00000084851e723e */ /* 0x000fe400000000ff */
[----:B------:R-:W-:Y:S02]  /*1dc10*/  F2FP.F16.F32.PACK_AB R31, R135, R134 ;  /* 0x00000086871f723e */ /* 0x000fe400000000ff */
[----:B------:R-:W-:Y:S02]  /*1dc20*/  MOV R20, R20 ;  /* 0x0000001400147202 */ /* 0x000fe40000000f00 */
[----:B------:R-:W-:Y:S02]  /*1dc30*/  F2FP.F16.F32.PACK_AB R32, R137, R136 ;  /* 0x000000888920723e */ /* 0x000fe400000000ff */
[----:B------:R-:W-:-:S02]  /*1dc40*/  F2FP.F16.F32.PACK_AB R33, R139, R138 ;  /* 0x0000008a8b21723e */ /* 0x000fc400000000ff */
[----:B------:R-:W-:Y:S02]  /*1dc50*/  F2FP.F16.F32.PACK_AB R34, R141, R140 ;  /* 0x0000008c8d22723e */ /* 0x000fe400000000ff */
[----:B------:R-:W-:Y:S02]  /*1dc60*/  F2FP.F16.F32.PACK_AB R35, R143, R142 ;  /* 0x0000008e8f23723e */ /* 0x000fe400000000ff */
[----:B------:R-:W-:Y:S01]  /*1dc70*/  MOV R84, R84 ;  /* 0x0000005400547202 */ /* 0x000fe20000000f00 */
[----:B------:R1:W-:Y:S01]  /*1dc80*/  STSM.16.M88.4 [R116], R24 ;  /* 0x0000001874007844 */ /* 0x0003e20000000200 */
[----:B------:R-:W-:Y:S02]  /*1dc90*/  ISETP.NE.AND.EX P3, PT, RZ, UR5, PT, P3 ;  /* 0x00000005ff007c0c */ /* 0x000fe4000bf65330 */
[----:B------:R-:W-:Y:S01]  /*1dca0*/  IADD3.X R7, R8, UR5, RZ, P0, !PT ;  /* 0x0000000508077c10 */ /* 0x000fe200087fe4ff */
[----:B------:R-:W-:Y:S01]  /*1dcb0*/  ULDC.64 UR4, c[0x0][0xbe0] ;  /* 0x0002f80000047ab9 */ /* 0x000fe20000000a00 */
[----:B------:R1:W-:Y:S01]  /*1dcc0*/  STSM.16.M88.4 [R118], R28 ;  /* 0x0000001c76007844 */ /* 0x0003e20000000200 */
[----:B------:R-:W-:-:S03]  /*1dcd0*/  ISETP.NE.U32.AND P1, PT, RZ, UR4, PT ;  /* 0x00000004ff007c0c */ /* 0x000fc6000bf25070 */
[----:B------:R1:W-:Y:S01]  /*1dce0*/  STSM.16.M88.4 [R20], R32 ;  /* 0x0000002014007844 */ /* 0x0003e20000000200 */
[----:B------:R-:W-:-:S03]  /*1dcf0*/  ISETP.NE.AND.EX P1, PT, RZ, UR5, PT, P1 ;  /* 0x00000005ff007c0c */ /* 0x000fc6000bf25310 */
[----:B------:R1:W-:Y:S01]  /*1dd00*/  STSM.16.M88.4 [R84], R144 ;  /* 0x0000009054007844 */ /* 0x0003e20000000200 */
[----:B------:R-:W-:-:S05]  /*1dd10*/  IMAD R5, R18, 0x8, R220 ;  /* 0x0000000812057824 */ /* 0x000fca00078e02dc */
[----:B------:R-:W-:Y:S01]  /*1dd20*/  SHF.L.U32 R5, R5, 0x3, RZ ;  /* 0x0000000305057819 */ /* 0x000fe200000006ff */
[----:B------:R-:W-:Y:S03]  /*1dd30*/  BAR.SYNC.DEFER_BLOCKING 0x1, 0x100 ;  /* 0x0044000000007b1d */ /* 0x000fe60000010000 */
[----:B------:R-:W-:Y:S01]  /*1dd40*/  @P1 IADD3 R4, P0, R4, UR4, RZ ;  /* 0x0000000404041c10 */ /* 0x000fe2000ff1e0ff */
[----:B------:R-:W-:Y:S02]  /*1dd50*/  IMAD.WIDE R14, R5, 0x2, R14 ;  /* 0x00000002050e7825 */ /* 0x000fe400078e020e */
[----:B------:R-:W-:Y:S01]  /*1dd60*/  ULDC UR4, c[0x0][0xa88] ;  /* 0x0002a20000047ab9 */ /* 0x000fe20000000800 */
[----:B------:R-:W-:Y:S01]  /*1dd70*/  MOV R77, RZ ;  /* 0x000000ff004d7202 */ /* 0x000fe20000000f00 */
[----:B------:R-:W-:Y:S01]  /*1dd80*/  IMAD.U32 R2, RZ, RZ, UR4 ;  /* 0x00000004ff027e24 */ /* 0x000fe2000f8e00ff */
[----:B------:R-:W-:-:S02]  /*1dd90*/  @P1 IADD3.X R5, R8, UR5, RZ, P0, !PT ;  /* 0x0000000508051c10 */ /* 0x000fc400087fe4ff */
[----:B------:R-:W-:-:S04]  /*1dda0*/  IADD3 R9, P0, R14, 0x1000, RZ ;  /* 0x000010000e097810 */ /* 0x000fc80007f1e0ff */
[----:B------:R-:W-:Y:S01]  /*1ddb0*/  LOP3.LUT R8, R9, 0x380, RZ, 0xc0, !PT ;  /* 0x0000038009087812 */ /* 0x000fe200078ec0ff */
[----:B------:R1:W5:Y:S04]  /*1ddc0*/  @P3 LDG.E R77, desc[UR6][R6.64] ;  /* 0x00000006064d3981 */ /* 0x000368000c1e1900 */
[----:B------:R1:W5:Y:S01]  /*1ddd0*/  @P1 LDG.E R2, desc[UR6][R4.64] ;  /* 0x0000000604021981 */ /* 0x000362000c1e1900 */
[----:B------:R-:W-:Y:S05]  /*1dde0*/  @P1 BRA `(.L_x_665) ;  /* 0x0000000000141947 */ /* 0x000fea0003800000 */
[----:B------:R-:W-:Y:S05]  /*1ddf0*/  @!P3 BRA `(.L_x_665) ;  /* 0x000000000010b947 */ /* 0x000fea0003800000 */
[----:B------:R-:W-:Y:S02]  /*1de00*/  ULDC.64 UR4, c[0x0][0x208] ;  /* 0x0000820000047ab9 */ /* 0x000fe40000000a00 */
[----:B-1----:R-:W2:Y:S04]  /*1de10*/  LDG.E R5, desc[UR4][R6.64] ;  /* 0x0000000406057981 */ /* 0x002ea8000c1e1900 */
[----:B-----5:R-:W2:Y:S02]  /*1de20*/  LDG.E R2, desc[UR4][R6.64+0x4] ;  /* 0x0000040406027981 */ /* 0x020ea4000c1e1900 */
[----:B--2---:R-:W-:-:S07]  /*1de30*/  IADD3 R2, -R5, R2, RZ ;  /* 0x0000000205027210 */ /* 0x004fce0007ffe1ff */
.L_x_665:
[----:B-1----:R-:W2:Y:S01]  /*1de40*/  LDL R6, [R1+0x94] ;  /* 0x0000940001067983 */ /* 0x002ea20000100800 */
[----:B------:R-:W-:-:S03]  /*1de50*/  ULDC.64 UR4, c[0x0][0xb70] ;  /* 0x0002dc0000047ab9 */ /* 0x000fc60000000a00 */
[----:B------:R-:W3:Y:S04]  /*1de60*/  LDL.LU R82, [R1+0x5c] ;  /* 0x00005c0001527983 */ /* 0x000ee80000300800 */
[----:B------:R-:W2:Y:S01]  /*1de70*/  LDL.LU R80, [R1+0x64] ;  /* 0x0000640001507983 */ /* 0x000ea20000300800 */
[----:B------:R-:W-:Y:S01]  /*1de80*/  SEL R19, R10, RZ, !P3 ;  /* 0x000000ff0a137207 */ /* 0x000fe20005800000 */
[--C-:B-----5:R-:W-:Y:S01]  /*1de90*/  IMAD.MOV.U32 R20, RZ, RZ, R77.reuse ;  /* 0x000000ffff147224 */ /* 0x120fe200078e004d */
[----:B------:R-:W-:Y:S01]  /*1dea0*/  SHF.R.S32.HI R21, RZ, 0x1f, R77 ;  /* 0x0000001fff157819 */ /* 0x000fe2000001144d */
[----:B------:R-:W4:Y:S01]  /*1deb0*/  LDL R10, [R1+0x6c] ;  /* 0x00006c00010a7983 */ /* 0x000f220000100800 */
[C---:B------:R-:W-:Y:S02]  /*1dec0*/  IADD3 R25, P2, R14.reuse, 0x3000, RZ ;  /* 0x000030000e197810 */ /* 0x040fe40007f5e0ff */
[----:B------:R-:W-:Y:S01]  /*1ded0*/  IADD3 R13, P1, R14, 0x2000, RZ ;  /* 0x000020000e0d7810 */ /* 0x000fe20007f3e0ff */
[----:B------:R-:W4:Y:S01]  /*1dee0*/  LDL R81, [R1+0x70] ;  /* 0x0000700001517983 */ /* 0x000f220000100800 */
[----:B------:R-:W-:-:S02]  /*1def0*/  LOP3.LUT R24, R25, 0x380, RZ, 0xc0, !PT ;  /* 0x0000038019187812 */ /* 0x000fc400078ec0ff */
[----:B------:R-:W-:Y:S02]  /*1df00*/  SHF.R.U64 R8, R8, 0x3, RZ ;  /* 0x0000000308087819 */ /* 0x000fe400000012ff */
[----:B------:R-:W-:Y:S02]  /*1df10*/  LOP3.LUT R12, R13, 0x380, RZ, 0xc0, !PT ;  /* 0x000003800d0c7812 */ /* 0x000fe400078ec0ff */
[----:B------:R-:W-:Y:S02]  /*1df20*/  SHF.R.U64 R24, R24, 0x3, RZ ;  /* 0x0000000318187819 */ /* 0x000fe400000012ff */
[----:B------:R-:W-:Y:S02]  /*1df30*/  LOP3.LUT R8, R8, R9, RZ, 0x3c, !PT ;  /* 0x0000000908087212 */ /* 0x000fe400078e3cff */
[----:B------:R-:W-:Y:S02]  /*1df40*/  SHF.R.U64 R12, R12, 0x3, RZ ;  /* 0x000000030c0c7819 */ /* 0x000fe400000012ff */
[----:B------:R-:W-:-:S02]  /*1df50*/  IADD3.X R9, RZ, R15, RZ, P0, !PT ;  /* 0x0000000fff097210 */ /* 0x000fc400007fe4ff */
[----:B------:R-:W-:Y:S02]  /*1df60*/  LOP3.LUT R24, R24, R25, RZ, 0x3c, !PT ;  /* 0x0000001918187212 */ /* 0x000fe400078e3cff */
[C---:B------:R-:W-:Y:S02]  /*1df70*/  IADD3 R45, P0, R14.reuse, 0x8000, RZ ;  /* 0x000080000e2d7810 */ /* 0x040fe40007f1e0ff */
[C---:B------:R-:W-:Y:S02]  /*1df80*/  IADD3 R33, P4, R14.reuse, 0x5000, RZ ;  /* 0x000050000e217810 */ /* 0x040fe40007f9e0ff */
[----:B------:R-:W-:Y:S02]  /*1df90*/  IADD3 R37, P5, R14, 0x6000, RZ ;  /* 0x000060000e257810 */ /* 0x000fe40007fbe0ff */
[----:B------:R-:W-:Y:S02]  /*1dfa0*/  IADD3.X R25, RZ, R15, RZ, P2, !PT ;  /* 0x0000000fff197210 */ /* 0x000fe400017fe4ff */
[----:B------:R-:W-:Y:S01]  /*1dfb0*/  LOP3.LUT R12, R12, R13, RZ, 0x3c, !PT ;  /* 0x0000000d0c0c7212 */ /* 0x000fe200078e3cff */
[----:B------:R-:W-:Y:S01]  /*1dfc0*/  IMAD.X R13, RZ, RZ, R15, P1 ;  /* 0x000000ffff0d7224 */ /* 0x000fe200008e060f */
[----:B------:R-:W-:-:S02]  /*1dfd0*/  IADD3 R53, P2, R14, 0xa000, RZ ;  /* 0x0000a0000e357810 */ /* 0x000fc40007f5e0ff */
[----:B------:R-:W-:Y:S02]  /*1dfe0*/  IADD3 R49, P1, R14, 0x9000, RZ ;  /* 0x000090000e317810 */ /* 0x000fe40007f3e0ff */
[----:B------:R-:W-:Y:S02]  /*1dff0*/  LOP3.LUT R44, R45, 0x380, RZ, 0xc0, !PT ;  /* 0x000003802d2c7812 */ /* 0x000fe400078ec0ff */
[----:B------:R-:W-:Y:S02]  /*1e000*/  LOP3.LUT R32, R33, 0x380, RZ, 0xc0, !PT ;  /* 0x0000038021207812 */ /* 0x000fe400078ec0ff */
[----:B------:R-:W-:Y:S02]  /*1e010*/  LOP3.LUT R36, R37, 0x380, RZ, 0xc0, !PT ;  /* 0x0000038025247812 */ /* 0x000fe400078ec0ff */
[----:B------:R-:W-:Y:S02]  /*1e020*/  LOP3.LUT R52, R53, 0x380, RZ, 0xc0, !PT ;  /* 0x0000038035347812 */ /* 0x000fe400078ec0ff */
[----:B------:R-:W-:-:S02]  /*1e030*/  LOP3.LUT R48, R49, 0x380, RZ, 0xc0, !PT ;  /* 0x0000038031307812 */ /* 0x000fc400078ec0ff */
[----:B------:R-:W-:Y:S02]  /*1e040*/  SHF.R.U64 R44, R44, 0x3, RZ ;  /* 0x000000032c2c7819 */ /* 0x000fe400000012ff */
[----:B------:R-:W-:Y:S02]  /*1e050*/  SHF.R.U64 R32, R32, 0x3, RZ ;  /* 0x0000000320207819 */ /* 0x000fe400000012ff */
[----:B------:R-:W-:Y:S02]  /*1e060*/  SHF.R.U64 R36, R36, 0x3, RZ ;  /* 0x0000000324247819 */ /* 0x000fe400000012ff */
[----:B------:R-:W-:Y:S02]  /*1e070*/  SHF.R.U64 R52, R52, 0x3, RZ ;  /* 0x0000000334347819 */ /* 0x000fe400000012ff */
[----:B------:R-:W-:Y:S02]  /*1e080*/  SHF.R.U64 R48, R48, 0x3, RZ ;  /* 0x0000000330307819 */ /* 0x000fe400000012ff */
[----:B------:R-:W-:Y:S01]  /*1e090*/  LOP3.LUT R44, R44, R45, RZ, 0x3c, !PT ;  /* 0x0000002d2c2c7212 */ /* 0x000fe200078e3cff */
[----:B------:R-:W-:Y:S01]  /*1e0a0*/  IMAD.X R45, RZ, RZ, R15, P0 ;  /* 0x000000ffff2d7224 */ /* 0x000fe200000e060f */
[----:B------:R-:W-:-:S02]  /*1e0b0*/  LOP3.LUT R32, R32, R33, RZ, 0x3c, !PT ;  /* 0x0000002120207212 */ /* 0x000fc400078e3cff */
[----:B------:R-:W-:Y:S01]  /*1e0c0*/  LOP3.LUT R36, R36, R37, RZ, 0x3c, !PT ;  /* 0x0000002524247212 */ /* 0x000fe200078e3cff */
[----:B------:R-:W-:Y:S01]  /*1e0d0*/  IMAD.X R37, RZ, RZ, R15, P5 ;  /* 0x000000ffff257224 */ /* 0x000fe200028e060f */
[----:B------:R-:W-:Y:S02]  /*1e0e0*/  LOP3.LUT R52, R52, R53, RZ, 0x3c, !PT ;  /* 0x0000003534347212 */ /* 0x000fe400078e3cff */
[-C--:B------:R-:W-:Y:S02]  /*1e0f0*/  IADD3.X R33, RZ, R15.reuse, RZ, P4, !PT ;  /* 0x0000000fff217210 */ /* 0x080fe400027fe4ff */
[C---:B------:R-:W-:Y:S02]  /*1e100*/  IADD3 R61, P4, R14.reuse, 0xc000, RZ ;  /* 0x0000c0000e3d7810 */ /* 0x040fe40007f9e0ff */
[----:B------:R-:W-:Y:S02]  /*1e110*/  IADD3 R65, P5, R14, 0xd000, RZ ;  /* 0x0000d0000e417810 */ /* 0x000fe40007fbe0ff */
[----:B------:R-:W-:-:S02]  /*1e120*/  IADD3.X R53, RZ, R15, RZ, P2, !PT ;  /* 0x0000000fff357210 */ /* 0x000fc400017fe4ff */
[----:B------:R-:W-:Y:S02]  /*1e130*/  LOP3.LUT R48, R48, R49, RZ, 0x3c, !PT ;  /* 0x0000003130307212 */ /* 0x000fe400078e3cff */
[----:B------:R-:W-:Y:S02]  /*1e140*/  IADD3.X R49, RZ, R15, RZ, P1, !PT ;  /* 0x0000000fff317210 */ /* 0x000fe40000ffe4ff */
[----:B------:R-:W-:Y:S02]  /*1e150*/  LOP3.LUT R60, R61, 0x380, RZ, 0xc0, !PT ;  /* 0x000003803d3c7812 */ /* 0x000fe400078ec0ff */
[----:B------:R-:W-:Y:S02]  /*1e160*/  LOP3.LUT R64, R65, 0x380, RZ, 0xc0, !PT ;  /* 0x0000038041407812 */ /* 0x000fe400078ec0ff */
[----:B------:R-:W-:Y:S02]  /*1e170*/  SHF.R.U64 R60, R60, 0x3, RZ ;  /* 0x000000033c3c7819 */ /* 0x000fe400000012ff */
[----:B------:R-:W-:-:S02]  /*1e180*/  SHF.R.U64 R64, R64, 0x3, RZ ;  /* 0x0000000340407819 */ /* 0x000fc400000012ff */
[----:B------:R-:W-:Y:S02]  /*1e190*/  LOP3.LUT R60, R60, R61, RZ, 0x3c, !PT ;  /* 0x0000003d3c3c7212 */ /* 0x000fe400078e3cff */
[----:B------:R-:W-:Y:S01]  /*1e1a0*/  LOP3.LUT R64, R64, R65, RZ, 0x3c, !PT ;  /* 0x0000004140407212 */ /* 0x000fe200078e3cff */
[----:B------:R-:W-:Y:S01]  /*1e1b0*/  IMAD.X R65, RZ, RZ, R15, P5 ;  /* 0x000000ffff417224 */ /* 0x000fe200028e060f */
[----:B------:R-:W-:Y:S01]  /*1e1c0*/  IADD3.X R61, RZ, R15, RZ, P4, !PT ;  /* 0x0000000fff3d7210 */ /* 0x000fe200027fe4ff */
[----:B------:R-:W-:Y:S01]  /*1e1d0*/  ULDC.64 UR6, c[0x0][0x208] ;  /* 0x0000820000067ab9 */ /* 0x000fe20000000a00 */
[--C-:B------:R-:W-:Y:S01]  /*1e1e0*/  SHF.R.S32.HI R79, RZ, 0x1f, R212.reuse ;  /* 0x0000001fff4f7819 */ /* 0x100fe200000114d4 */
[----:B------:R-:W-:Y:S01]  /*1e1f0*/  IMAD.MOV.U32 R78, RZ, RZ, R212 ;  /* 0x000000ffff4e7224 */ /* 0x000fe200078e00d4 */
[----:B------:R-:W-:Y:S01]  /*1e200*/  BSSY B1, `(.L_x_666) ;  /* 0x0000079000017945 */ /* 0x000fe20003800000 */
[----:B---3--:R-:W-:Y:S01]  /*1e210*/  SHF.R.S32.HI R76, RZ, 0x1f, R82 ;  /* 0x0000001fff4c7819 */ /* 0x008fe20000011452 */
[----:B--2---:R-:W-:-:S04]  /*1e220*/  IMAD R11, R80, 0x80, R6 ;  /* 0x00000080500b7824 */ /* 0x004fc800078e0206 */
[----:B------:R-:W-:-:S04]  /*1e230*/  IMAD R4, R76, UR4, RZ ;  /* 0x000000044c047c24 */ /* 0x000fc8000f8e02ff */
[C---:B------:R-:W-:Y:S02]  /*1e240*/  IMAD R7, R82.reuse, UR5, R4 ;  /* 0x0000000552077c24 */ /* 0x040fe4000f8e0204 */
[----:B------:R-:W-:Y:S01]  /*1e250*/  IMAD.WIDE.U32 R4, R82, UR4, R20 ;  /* 0x0000000452047c25 */ /* 0x000fe2000f8e0014 */
[----:B------:R-:W-:Y:S01]  /*1e260*/  SEL R20, R148, RZ, !P3 ;  /* 0x000000ff94147207 */ /* 0x000fe20005800000 */
[----:B------:R-:W-:-:S03]  /*1e270*/  ULDC.64 UR4, c[0x0][0xb78] ;  /* 0x0002de0000047ab9 */ /* 0x000fc60000000a00 */
[----:B------:R-:W-:Y:S01]  /*1e280*/  IADD3 R5, R5, R7, RZ ;  /* 0x0000000705057210 */ /* 0x000fe20007ffe0ff */
[----:B------:R-:W-:Y:S02]  /*1e290*/  IMAD R7, R19, UR4, RZ ;  /* 0x0000000413077c24 */ /* 0x000fe4000f8e02ff */
[----:B------:R-:W-:-:S04]  /*1e2a0*/  IMAD.WIDE.U32 R4, R20, UR4, R4 ;  /* 0x0000000414047c25 */ /* 0x000fc8000f8e0004 */
[----:B------:R-:W-:Y:S01]  /*1e2b0*/  IMAD R6, R20, UR5, R7 ;  /* 0x0000000514067c24 */ /* 0x000fe2000f8e0207 */
[----:B------:R-:W-:Y:S01]  /*1e2c0*/  SHF.R.S32.HI R7, RZ, 0x1f, R11 ;  /* 0x0000001fff077819 */ /* 0x000fe2000001140b */
[----:B------:R-:W-:Y:S01]  /*1e2d0*/  ULDC.64 UR4, c[0x0][0xb40] ;  /* 0x0002d00000047ab9 */ /* 0x000fe20000000a00 */
[----:B------:R-:W-:-:S04]  /*1e2e0*/  IADD3 R4, P6, R11, R4, RZ ;  /* 0x000000040b047210 */ /* 0x000fc80007fde0ff */
[----:B------:R-:W-:Y:S02]  /*1e2f0*/  IADD3.X R7, R7, R5, R6, P6, !PT ;  /* 0x0000000507077210 */ /* 0x000fe400037fe406 */
[----:B------:R-:W-:Y:S02]  /*1e300*/  LEA R54, P6, R4, UR4, 0x2 ;  /* 0x0000000404367c11 */ /* 0x000fe4000f8c10ff */
[----:B------:R-:W-:Y:S02]  /*1e310*/  IADD3 R29, P3, R14, 0x4000, RZ ;  /* 0x000040000e1d7810 */ /* 0x000fe40007f7e0ff */
[----:B------:R-:W-:Y:S01]  /*1e320*/  LEA.HI.X R55, R4, UR5, R7, 0x2, P6 ;  /* 0x0000000504377c11 */ /* 0x000fe2000b0f1407 */
[----:B------:R-:W-:Y:S01]  /*1e330*/  VIADD R5, R11, 0x8 ;  /* 0x000000080b057836 */ /* 0x000fe20000000000 */
[----:B------:R-:W-:Y:S01]  /*1e340*/  IADD3 R41, P6, R14, 0x7000, RZ ;  /* 0x000070000e297810 */ /* 0x000fe20007fde0ff */
[----:B------:R-:W-:Y:S01]  /*1e350*/  ULDC.64 UR4, c[0x0][0xaa0] ;  /* 0x0002a80000047ab9 */ /* 0x000fe20000000a00 */
[----:B------:R-:W-:-:S02]  /*1e360*/  LOP3.LUT R28, R29, 0x380, RZ, 0xc0, !PT ;  /* 0x000003801d1c7812 */ /* 0x000fc400078ec0ff */
[----:B------:R-:W-:Y:S02]  /*1e370*/  LOP3.LUT R40, R41, 0x380, RZ, 0xc0, !PT ;  /* 0x0000038029287812 */ /* 0x000fe400078ec0ff */
[----:B------:R-:W-:Y:S02]  /*1e380*/  SHF.R.U64 R28, R28, 0x3, RZ ;  /* 0x000000031c1c7819 */ /* 0x000fe400000012ff */
[----:B------:R-:W-:Y:S02]  /*1e390*/  SHF.R.U64 R40, R40, 0x3, RZ ;  /* 0x0000000328287819 */ /* 0x000fe400000012ff */
[----:B------:R-:W-:Y:S01]  /*1e3a0*/  LOP3.LUT R28, R28, R29, RZ, 0x3c, !PT ;  /* 0x0000001d1c1c7212 */ /* 0x000fe200078e3cff */
[----:B------:R-:W-:Y:S01]  /*1e3b0*/  IMAD.X R29, RZ, RZ, R15, P3 ;  /* 0x000000ffff1d7224 */ /* 0x000fe200018e060f */
[----:B------:R-:W-:Y:S02]  /*1e3c0*/  LOP3.LUT R40, R40, R41, RZ, 0x3c, !PT ;  /* 0x0000002928287212 */ /* 0x000fe400078e3cff */
[----:B------:R-:W-:-:S02]  /*1e3d0*/  IADD3.X R41, RZ, R15, RZ, P6, !PT ;  /* 0x0000000fff297210 */ /* 0x000fc400037fe4ff */
[----:B----4-:R-:W-:Y:S02]  /*1e3e0*/  LOP3.LUT P0, RZ, R10, 0x3, RZ, 0xc0, !PT ;  /* 0x000000030aff7812 */ /* 0x010fe4000780c0ff */
[C---:B------:R-:W-:Y:S02]  /*1e3f0*/  IADD3 R57, P3, R14.reuse, 0xb000, RZ ;  /* 0x0000b0000e397810 */ /* 0x040fe40007f7e0ff */
[C---:B------:R-:W-:Y:S02]  /*1e400*/  IADD3 R69, P6, R14.reuse, 0xe000, RZ ;  /* 0x0000e0000e457810 */ /* 0x040fe40007fde0ff */
[----:B------:R-:W-:Y:S02]  /*1e410*/  IADD3 R7, P2, R14, 0xf000, RZ ;  /* 0x0000f0000e077810 */ /* 0x000fe40007f5e0ff */
[----:B------:R-:W-:Y:S02]  /*1e420*/  ISETP.GE.OR P1, PT, R11, R2, P0 ;  /* 0x000000020b00720c */ /* 0x000fe40000726670 */
[----:B------:R-:W-:-:S02]  /*1e430*/  LOP3.LUT R56, R57, 0x380, RZ, 0xc0, !PT ;  /* 0x0000038039387812 */ /* 0x000fc400078ec0ff */
[----:B------:R-:W-:Y:S02]  /*1e440*/  LOP3.LUT R68, R69, 0x380, RZ, 0xc0, !PT ;  /* 0x0000038045447812 */ /* 0x000fe400078ec0ff */
[----:B------:R-:W-:Y:S02]  /*1e450*/  LOP3.LUT R4, R14, 0x380, RZ, 0xc0, !PT ;  /* 0x000003800e047812 */ /* 0x000fe400078ec0ff */
[----:B------:R-:W-:Y:S02]  /*1e460*/  ISETP.GE.OR P0, PT, R5, R2, P0 ;  /* 0x000000020500720c */ /* 0x000fe40000706670 */
[----:B------:R-:W-:Y:S02]  /*1e470*/  LOP3.LUT R6, R7, 0x380, RZ, 0xc0, !PT ;  /* 0x0000038007067812 */ /* 0x000fe400078ec0ff */
[----:B------:R-:W-:Y:S02]  /*1e480*/  SHF.R.U64 R56, R56, 0x3, RZ ;  /* 0x0000000338387819 */ /* 0x000fe400000012ff */
[----:B------:R-:W-:-:S02]  /*1e490*/  SHF.R.U64 R68, R68, 0x3, RZ ;  /* 0x0000000344447819 */ /* 0x000fc400000012ff */
[----:B------:R-:W-:Y:S02]  /*1e4a0*/  SHF.R.U64 R5, R4, 0x3, RZ ;  /* 0x0000000304057819 */ /* 0x000fe400000012ff */
[----:B------:R-:W-:Y:S01]  /*1e4b0*/  SHF.R.U64 R6, R6, 0x3, RZ ;  /* 0x0000000306067819 */ /* 0x000fe200000012ff */
[--C-:B------:R-:W-:Y:S01]  /*1e4c0*/  IMAD.X R73, RZ, RZ, R15.reuse, P2 ;  /* 0x000000ffff497224 */ /* 0x100fe200010e060f */
[----:B------:R-:W-:Y:S01]  /*1e4d0*/  LOP3.LUT R56, R56, R57, RZ, 0x3c, !PT ;  /* 0x0000003938387212 */ /* 0x000fe200078e3cff */
[----:B------:R-:W-:Y:S01]  /*1e4e0*/  IMAD.X R57, RZ, RZ, R15, P3 ;  /* 0x000000ffff397224 */ /* 0x000fe200018e060f */
[----:B------:R-:W-:Y:S02]  /*1e4f0*/  LOP3.LUT R68, R68, R69, RZ, 0x3c, !PT ;  /* 0x0000004544447212 */ /* 0x000fe400078e3cff */
[----:B------:R-:W-:Y:S02]  /*1e500*/  LOP3.LUT R4, R5, R14, RZ, 0x3c, !PT ;  /* 0x0000000e05047212 */ /* 0x000fe400078e3cff */
[----:B------:R-:W-:-:S02]  /*1e510*/  IADD3.X R69, RZ, R15, RZ, P6, !PT ;  /* 0x0000000fff457210 */ /* 0x000fc400037fe4ff */
[----:B------:R-:W-:Y:S02]  /*1e520*/  MOV R5, R15 ;  /* 0x0000000f00057202 */ /* 0x000fe40000000f00 */
[----:B------:R-:W-:Y:S01]  /*1e530*/  LOP3.LUT R72, R6, R7, RZ, 0x3c, !PT ;  /* 0x0000000706487212 */ /* 0x000fe200078e3cff */
[----:B------:R1:W-:Y:S01]  /*1e540*/  @!P1 STG.E desc[UR6][R54.64], R0 ;  /* 0x0000000036009986 */ /* 0x0003e2000c101906 */
[----:B------:R-:W-:-:S03]  /*1e550*/  IMAD.WIDE.U32 R78, R77, UR4, R78 ;  /* 0x000000044d4e7c25 */ /* 0x000fc6000f8e004e */
[----:B------:R2:W-:Y:S04]  /*1e560*/  @!P0 STG.E desc[UR6][R54.64+0x20], R3 ;  /* 0x0000200336008986 */ /* 0x0005e8000c101906 */
[----:B------:R-:W5:Y:S01]  /*1e570*/  LD.E.128 R4, desc[UR6][R4.64] ;  /* 0x0000000604047980 */ /* 0x000f62000c101d00 */
[----:B-1----:R-:W-:-:S03]  /*1e580*/  IMAD R0, R21, UR4, RZ ;  /* 0x0000000415007c24 */ /* 0x002fc6000f8e02ff */
[----:B------:R-:W5:Y:S04]  /*1e590*/  LD.E.128 R8, desc[UR6][R8.64] ;  /* 0x0000000608087980 */ /* 0x000f68000c101d00 */
[----:B------:R-:W5:Y:S01]  /*1e5a0*/  LD.E.128 R12, desc[UR6][R12.64] ;  /* 0x000000060c0c7980 */ /* 0x000f62000c101d00 */
[----:B------:R-:W-:Y:S01]  /*1e5b0*/  IMAD R77, R77, UR5, R0 ;  /* 0x000000054d4d7c24 */ /* 0x000fe2000f8e0200 */
[----:B------:R-:W-:Y:S02]  /*1e5c0*/  ULDC.64 UR4, c[0x0][0xae0] ;  /* 0x0002b80000047ab9 */ /* 0x000fe40000000a00 */
[----:B------:R-:W5:Y:S04]  /*1e5d0*/  LD.E.128 R24, desc[UR6][R24.64] ;  /* 0x0000000618187980 */ /* 0x000f68000c101d00 */
[----:B------:R-:W5:Y:S04]  /*1e5e0*/  LD.E.128 R28, desc[UR6][R28.64] ;  /* 0x000000061c1c7980 */ /* 0x000f68000c101d00 */
[----:B------:R-:W5:Y:S04]  /*1e5f0*/  LD.E.128 R32, desc[UR6][R32.64] ;  /* 0x0000000620207980 */ /* 0x000f68000c101d00 */
[----:B------:R-:W5:Y:S04]  /*1e600*/  LD.E.128 R36, desc[UR6][R36.64] ;  /* 0x0000000624247980 */ /* 0x000f68000c101d00 */
[----:B------:R-:W5:Y:S04]  /*1e610*/  LD.E.128 R40, desc[UR6][R40.64] ;  /* 0x0000000628287980 */ /* 0x000f68000c101d00 */
[----:B------:R-:W5:Y:S04]  /*1e620*/  LD.E.128 R44, desc[UR6][R44.64] ;  /* 0x000000062c2c7980 */ /* 0x000f68000c101d00 */
[----:B------:R-:W5:Y:S04]  /*1e630*/  LD.E.128 R48, desc[UR6][R48.64] ;  /* 0x0000000630307980 */ /* 0x000f68000c101d00 */
[----:B--2---:R-:W5:Y:S04]  /*1e640*/  LD.E.128 R52, desc[UR6][R52.64] ;  /* 0x0000000634347980 */ /* 0x004f68000c101d00 */
[----:B------:R-:W5:Y:S04]  /*1e650*/  LD.E.128 R56, desc[UR6][R56.64] ;  /* 0x0000000638387980 */ /* 0x000f68000c101d00 */
[----:B------:R-:W5:Y:S04]  /*1e660*/  LD.E.128 R60, desc[UR6][R60.64] ;  /* 0x000000063c3c7980 */ /* 0x000f68000c101d00 */
[----:B------:R-:W5:Y:S04]  /*1e670*/  LD.E.128 R64, desc[UR6][R64.64] ;  /* 0x0000000640407980 */ /* 0x000f68000c101d00 */
[----:B------:R-:W5:Y:S04]  /*1e680*/  LD.E.128 R68, desc[UR6][R68.64] ;  /* 0x0000000644447980 */ /* 0x000f68000c101d00 */
[----:B------:R-:W5:Y:S01]  /*1e690*/  LD.E.128 R72, desc[UR6][R72.64] ;  /* 0x0000000648487980 */ /* 0x000f62000c101d00 */
[----:B------:R-:W-:Y:S01]  /*1e6a0*/  @!PT LDS RZ, [RZ] ;  /* 0x00000000fffff984 */ /* 0x000fe20000000800 */
[----:B------:R-:W-:Y:S01]  /*1e6b0*/  @!PT LDS RZ, [RZ] ;  /* 0x00000000fffff984 */ /* 0x000fe20000000800 */
[----:B------:R-:W-:Y:S01]  /*1e6c0*/  @!PT LDS RZ, [RZ] ;  /* 0x00000000fffff984 */ /* 0x000fe20000000800 */
[----:B------:R-:W-:Y:S01]  /*1e6d0*/  @!PT LDS RZ, [RZ] ;  /* 0x00000000fffff984 */ /* 0x000fe20000000800 */
[----:B------:R1:W-:Y:S06]  /*1e6e0*/  MEMBAR.ALL.CTA ;  /* 0x0000000000007992 */ /* 0x0003ec0000008000 */
[----:B-1----:R-:W1:Y:S01]  /*1e6f0*/  FENCE.VIEW.ASYNC.S ;  /* 0x00000000000073c6 */ /* 0x002e620000000000 */
[----:B------:R-:W-:Y:S01]  /*1e700*/  IADD3 R79, R79, R77, RZ ;  /* 0x0000004d4f4f7210 */ /* 0x000fe20007ffe0ff */
[----:B------:R-:W-:-:S02]  /*1e710*/  IMAD R77, R80, -0x80, R2 ;  /* 0xffffff80504d7824 */ /* 0x000fc400078e0202 */
[----:B------:R-:W-:Y:S02]  /*1e720*/  IMAD R76, R76, UR4, RZ ;  /* 0x000000044c4c7c24 */ /* 0x000fe4000f8e02ff */
[----:B------:R-:W-:Y:S01]  /*1e730*/  IMAD.WIDE.U32 R2, R82, UR4, R78 ;  /* 0x0000000452027c25 */ /* 0x000fe2000f8e004e */
[----:B------:R-:W-:-:S03]  /*1e740*/  ISETP.GE.AND P3, PT, R18, R77, PT ;  /* 0x0000004d1200720c */ /* 0x000fc60003f66270 */
[----:B------:R-:W-:Y:S01]  /*1e750*/  IMAD R21, R82, UR5, R76 ;  /* 0x0000000552157c24 */ /* 0x000fe2000f8e024c */
[----:B------:R-:W-:Y:S01]  /*1e760*/  ULDC.64 UR4, c[0x0][0xae8] ;  /* 0x0002ba0000047ab9 */ /* 0x000fe20000000a00 */
[----:B------:R-:W-:Y:S02]  /*1e770*/  IADD3 R0, R16, 0x38820, RZ ;  /* 0x0003882010007810 */ /* 0x000fe40007ffe0ff */
[----:B------:R-:W-:Y:S02]  /*1e780*/  IMAD.IADD R3, R3, 0x1, R21 ;  /* 0x0000000103037824 */ /* 0x000fe400078e0215 */
[----:B------:R-:W-:Y:S01]  /*1e790*/  IMAD R21, R19, UR4, RZ ;  /* 0x0000000413157c24 */ /* 0x000fe2000f8e02ff */
[----:B------:R-:W-:Y:S02]  /*1e7a0*/  PRMT R0, RZ, 0x654, R0 ;  /* 0x00000654ff007816 */ /* 0x000fe40000000000 */
[----:B------:R-:W-:Y:S01]  /*1e7b0*/  SHF.R.S32.HI R19, RZ, 0x1f, R18 ;  /* 0x0000001fff137819 */ /* 0x000fe20000011412 */
[----:B------:R-:W-:-:S02]  /*1e7c0*/  IMAD R79, R20, UR5, R21 ;  /* 0x00000005144f7c24 */ /* 0x000fc4000f8e0215 */
[----:B------:R-:W-:Y:S01]  /*1e7d0*/  IMAD.WIDE.U32 R20, R20, UR4, R2 ;  /* 0x0000000414147c25 */ /* 0x000fe2000f8e0002 */
[----:B-1----:R1:W-:Y:S01]  /*1e7e0*/  SYNCS.ARRIVE.TRANS64.RED.A1T0 RZ, [R0+URZ], RZ ;  /* 0x000000ff00ff79a7 */ /* 0x0023e2000810043f */
[-C--:B------:R-:W-:Y:S02]  /*1e7f0*/  ISETP.GE.AND P0, PT, R217, R77.reuse, PT ;  /* 0x0000004dd900720c */ /* 0x080fe40003f06270 */
[-C--:B------:R-:W-:Y:S02]  /*1e800*/  ISETP.GE.AND P1, PT, R218, R77.reuse, PT ;  /* 0x0000004dda00720c */ /* 0x080fe40003f26270 */
[----:B------:R-:W-:Y:S01]  /*1e810*/  ISETP.GE.AND P2, PT, R81, R77, PT ;  /* 0x0000004d5100720c */ /* 0x000fe20003f46270 */
[----:B------:R-:W-:-:S04]  /*1e820*/  IMAD.WIDE R76, R80, 0x80, R18 ;  /* 0x00000080504c7825 */ /* 0x000fc800078e0212 */
[----:B------:R-:W-:Y:S01]  /*1e830*/  IMAD.IADD R81, R21, 0x1, R79 ;  /* 0x0000000115517824 */ /* 0x000fe200078e024f */
[----:B-1----:R-:W-:Y:S07]  /*1e840*/  @P3 BRA `(.L_x_667) ;  /* 0x0000000000503947 */ /* 0x002fee0003800000 */
[----:B------:R-:W-:Y:S01]  /*1e850*/  ULDC.64 UR4, c[0x0][0xad8] ;  /* 0x0002b60000047ab9 */ /* 0x000fe20000000a00 */
[----:B------:R-:W-:Y:S01]  /*1e860*/  MOV R2, R20 ;  /* 0x0000001400027202 */ /* 0x000fe20000000f00 */
[----:B------:R-:W-:Y:S01]  /*1e870*/  IMAD R79, R77, UR4, RZ ;  /* 0x000000044d4f7c24 */ /* 0x000fe2000f8e02ff */
[----:B------:R-:W-:Y:S01]  /*1e880*/  ULDC.64 UR6, c[0x0][0xa80] ;  /* 0x0002a00000067ab9 */ /* 0x000fe20000000a00 */
[----:B------:R-:W-:Y:S01]  /*1e890*/  IMAD.MOV.U32 R3, RZ, RZ, R81 ;  /* 0x000000ffff037224 */ /* 0x000fe200078e0051 */
[----:B------:R-:W-:Y:S01]  /*1e8a0*/  ULDC.64 UR8, c[0x0][0x208] ;  /* 0x0000820000087ab9 */ /* 0x000fe20000000a00 */
[C---:B------:R-:W-:Y:S02]  /*1e8b0*/  IMAD R79, R76.reuse, UR5, R79 ;  /* 0x000000054c4f7c24 */ /* 0x040fe4000f8e024f */
[----:B------:R-:W-:Y:S01]  /*1e8c0*/  IMAD.WIDE.U32 R2, R76, UR4, R2 ;  /* 0x000000044c027c25 */ /* 0x000fe2000f8e0002 */
[----:B------:R-:W-:Y:S02]  /*1e8d0*/  ULDC UR4, c[0x0][0xa8c] ;  /* 0x0002a30000047ab9 */ /* 0x000fe40000000800 */
[----:B------:R-:W-:-:S02]  /*1e8e0*/  ISETP.GE.AND P3, PT, R212, UR4, PT ;  /* 0x00000004d4007c0c */ /* 0x000fc4000bf66270 */
[C---:B------:R-:W-:Y:S02]  /*1e8f0*/  LEA R78, P5, R2.reuse, UR6, 0x1 ;  /* 0x00000006024e7c11 */ /* 0x040fe4000f8a08ff */
[----:B------:R-:W-:Y:S02]  /*1e900*/  IADD3 R3, R3, R79, RZ ;  /* 0x0000004f03037210 */ /* 0x000fe40007ffe0ff */
[----:B------:R-:W-:Y:S02]  /*1e910*/  ISETP.GE.AND P4, PT, R213, UR4, PT ;  /* 0x00000004d5007c0c */ /* 0x000fe4000bf86270 */
[----:B------:R-:W-:Y:S02]  /*1e920*/  LEA.HI.X R79, R2, UR7, R3, 0x1, P5 ;  /* 0x00000007024f7c11 */ /* 0x000fe4000a8f0c03 */
[----:B------:R-:W-:Y:S02]  /*1e930*/  ISETP.GE.AND P5, PT, R224, UR4, PT ;  /* 0x00000004e0007c0c */ /* 0x000fe4000bfa6270 */
[----:B------:R-:W-:Y:S01]  /*1e940*/  ISETP.GE.AND P6, PT, R223, UR4, PT ;  /* 0x00000004df007c0c */ /* 0x000fe2000bfc6270 */
[----:B-----5:R1:W-:Y:S06]  /*1e950*/  @!P3 STG.E.128 desc[UR8][R78.64], R4 ;  /* 0x000000044e00b986 */ /* 0x0203ec000c101d08 */
[----:B------:R1:W-:Y:S04]  /*1e960*/  @!P4 STG.E.128 desc[UR8][R78.64+0x80], R28 ;  /* 0x0000801c4e00c986 */ /* 0x0003e8000c101d08 */
[----:B------:R1:W-:Y:S04]  /*1e970*/  @!P5 STG.E.128 desc[UR8][R78.64+0x100], R44 ;  /* 0x0001002c4e00d986 */ /* 0x0003e8000c101d08 */
[----:B------:R1:W-:Y:S02]  /*1e980*/  @!P6 STG.E.128 desc[UR8][R78.64+0x180], R60 ;  /* 0x0001803c4e00e986 */ /* 0x0003e4000c101d08 */
.L_x_667:
[----:B------:R-:W-:Y:S05]  /*1e990*/  BSYNC B1 ;  /* 0x0000000000017941 */ /* 0x000fea0003800000 */
.L_x_666:
[----:B------:R-:W-:Y:S04]  /*1e9a0*/  BSSY B1, `(.L_x_668) ;  /* 0x0000018000017945 */ /* 0x000fe80003800000 */
[----:B------:R-:W-:Y:S05]  /*1e9b0*/  @P0 BRA `(.L_x_669) ;  /* 0x0000000000580947 */ /* 0x000fea0003800000 */
[----:B-1---5:R-:W-:Y:S01]  /*1e9c0*/  IADD3 R5, P0, R76, 0x20, RZ ;  /* 0x000000204c057810 */ /* 0x022fe20007f1e0ff */
[----:B------:R-:W-:Y:S01]  /*1e9d0*/  ULDC.64 UR6, c[0x0][0xad8] ;  /* 0x0002b60000067ab9 */ /* 0x000fe20000000a00 */
[----:B------:R-:W-:Y:S01]  /*1e9e0*/  MOV R2, R20 ;  /* 0x0000001400027202 */ /* 0x000fe20000000f00 */
[----:B------:R-:W-:Y:S01]  /*1e9f0*/  IMAD.MOV.U32 R3, RZ, RZ, R81 ;  /* 0x000000ffff037224 */ /* 0x000fe200078e0051 */
[----:B------:R-:W-:Y:S01]  /*1ea00*/  ULDC UR4, c[0x0][0xa8c] ;  /* 0x0002a30000047ab9 */ /* 0x000fe20000000800 */
[----:B------:R-:W-:Y:S01]  /*1ea10*/  IMAD.X R0, RZ, RZ, R77, P0 ;  /* 0x000000ffff007224 */ /* 0x000fe200000e064d */
[----:B------:R-:W-:Y:S01]  /*1ea20*/  ISETP.GE.AND P3, PT, R212, UR4, PT ;  /* 0x00000004d4007c0c */ /* 0x000fe2000bf66270 */
[----:B------:R-:W-:Y:S01]  /*1ea30*/  IMAD.WIDE.U32 R2, R5, UR6, R2 ;  /* 0x0000000605027c25 */ /* 0x000fe2000f8e0002 */
[----:B------:R-:W-:Y:S01]  /*1ea40*/  ISETP.GE.AND P4, PT, R213, UR4, PT ;  /* 0x00000004d5007c0c */ /* 0x000fe2000bf86270 */
[----:B------:R-:W-:Y:S01]  /*1ea50*/  ULDC.64 UR8, c[0x0][0x208] ;  /* 0x0000820000087ab9 */ /* 0x000fe20000000a00 */
[----:B------:R-:W-:Y:S01]  /*1ea60*/  ISETP.GE.AND P5, PT, R224, UR4, PT ;  /* 0x00000004e0007c0c */ /* 0x000fe2000bfa6270 */
[----:B------:R-:W-:Y:S01]  /*1ea70*/  IMAD R0, R0, UR6, RZ ;  /* 0x0000000600007c24 */ /* 0x000fe2000f8e02ff */
[----:B------:R-:W-:-:S03]  /*1ea80*/  ISETP.GE.AND P6, PT, R223, UR4, PT ;  /* 0x00000004df007c0c */ /* 0x000fc6000bfc6270 */
[----:B------:R-:W-:Y:S01]  /*1ea90*/  IMAD R5, R5, UR7, R0 ;  /* 0x0000000705057c24 */ /* 0x000fe2000f8e0200 */
[----:B------:R-:W-:Y:S02]  /*1eaa0*/  ULDC.64 UR6, c[0x0][0xa80] ;  /* 0x0002a00000067ab9 */ /* 0x000fe40000000a00 */
[----:B------:R-:W-:Y:S02]  /*1eab0*/  LEA R4, P0, R2, UR6, 0x1 ;  /* 0x0000000602047c11 */ /* 0x000fe4000f8008ff */
[----:B------:R-:W-:-:S04]  /*1eac0*/  IADD3 R3, R3, R5, RZ ;  /* 0x0000000503037210 */ /* 0x000fc80007ffe0ff */
[----:B------:R-:W-:-:S05]  /*1ead0*/  LEA.HI.X R5, R2, UR7, R3, 0x1, P0 ;  /* 0x0000000702057c11 */ /* 0x000fca00080f0c03 */
[----:B------:R2:W-:Y:S04]  /*1eae0*/  @!P3 STG.E.128 desc[UR8][R4.64], R8 ;  /* 0x000000080400b986 */ /* 0x0005e8000c101d08 */
[----:B------:R2:W-:Y:S04]  /*1eaf0*/  @!P4 STG.E.128 desc[UR8][R4.64+0x80], R32 ;  /* 0x000080200400c986 */ /* 0x0005e8000c101d08 */
[----:B------:R2:W-:Y:S04]  /*1eb00*/  @!P5 STG.E.128 desc[UR8][R4.64+0x100], R48 ;  /* 0x000100300400d986 */ /* 0x0005e8000c101d08 */
[----:B------:R2:W-:Y:S02]  /*1eb10*/  @!P6 STG.E.128 desc[UR8][R4.64+0x180], R64 ;  /* 0x000180400400e986 */ /* 0x0005e4000c101d08 */
.L_x_669:
[----:B------:R-:W-:Y:S05]  /*1eb20*/  BSYNC B1 ;  /* 0x0000000000017941 */ /* 0x000fea0003800000 */
.L_x_668:
[----:B------:R-:W-:Y:S04]  /*1eb30*/  BSSY B1, `(.L_x_670) ;  /* 0x0000018000017945 */ /* 0x000fe80003800000 */
[----:B------:R-:W-:Y:S05]  /*1eb40*/  @P1 BRA `(.L_x_671) ;  /* 0x0000000000581947 */ /* 0x000fea0003800000 */
[----:B-12--5:R-:W-:Y:S01]  /*1eb50*/  IADD3 R5, P0, R76, 0x40, RZ ;  /* 0x000000404c057810 */ /* 0x026fe20007f1e0ff */
        /* <DEDUP_REMOVED lines=21> */
.L_x_671:
[----:B------:R-:W-:Y:S05]  /*1ecb0*/  BSYNC B1 ;  /* 0x0000000000017941 */ /* 0x000fea0003800000 */
.L_x_670:
[----:B------:R-:W-:Y:S05]  /*1ecc0*/  @P2 BRA `(.L_x_672) ;  /* 0x0000000c00402947 */ /* 0x000fea0003800000 */
[----:B-123-5:R-:W-:Y:S01]  /*1ecd0*/  IADD3 R5, P0, R76, 0x60, RZ ;  /* 0x000000604c057810 */ /* 0x02efe20007f1e0ff */
        /* <DEDUP_REMOVED lines=10> */
[----:B------:R-:W-:-:S04]  /*1ed80*/  IMAD R76, R76, UR6, RZ ;  /* 0x000000064c4c7c24 */ /* 0x000fc8000f8e02ff */
[----:B------:R-:W-:Y:S01]  /*1ed90*/  IMAD R5, R5, UR7, R76 ;  /* 0x0000000705057c24 */ /* 0x000fe2000f8e024c */
[----:B------:R-:W-:Y:S02]  /*1eda0*/  ULDC.64 UR6, c[0x0][0xa80] ;  /* 0x0002a00000067ab9 */ /* 0x000fe40000000a00 */
[----:B------:R-:W-:Y:S02]  /*1edb0*/  LEA R4, P0, R2, UR6, 0x1 ;  /* 0x0000000602047c11 */ /* 0x000fe4000f8008ff */
[----:B------:R-:W-:-:S04]  /*1edc0*/  IADD3 R3, R3, R5, RZ ;  /* 0x0000000503037210 */ /* 0x000fc80007ffe0ff */
        /* <DEDUP_REMOVED lines=9> */
.L_x_664:
[----:B------:R-:W2:Y:S01]  /*1ee60*/  LDL R13, [R1+0x58] ;  /* 0x00005800010d7983 */ /* 0x000ea20000100800 */
[----:B------:R-:W-:Y:S01]  /*1ee70*/  ULDC.64 UR4, c[0x0][0xbd8] ;  /* 0x0002f60000047ab9 */ /* 0x000fe20000000a00 */
[----:B------:R-:W-:Y:S01]  /*1ee80*/  MOV R7, RZ ;  /* 0x000000ff00077202 */ /* 0x000fe20000000f00 */
[----:B------:R-:W-:Y:S01]  /*1ee90*/  ULDC.64 UR6, c[0x0][0x208] ;  /* 0x0000820000067ab9 */ /* 0x000fe20000000a00 */
[----:B------:R-:W-:Y:S01]  /*1eea0*/  ISETP.NE.U32.AND P0, PT, RZ, UR4, PT ;  /* 0x00000004ff007c0c */ /* 0x000fe2000bf05070 */
[----:B------:R-:W3:Y:S03]  /*1eeb0*/  S2R R8, SR_TID.X ;  /* 0x0000000000087919 */ /* 0x000ee60000002100 */
[----:B------:R-:W-:Y:S02]  /*1eec0*/  ISETP.NE.AND.EX P0, PT, RZ, UR5, PT, P0 ;  /* 0x00000005ff007c0c */ /* 0x000fe4000bf05300 */
[----:B---3--:R-:W-:Y:S01]  /*1eed0*/  IADD3 R6, R8, -0x80, RZ ;  /* 0xffffff8008067810 */ /* 0x008fe20007ffe0ff */
[----:B--2---:R-:W-:Y:S01]  /*1eee0*/  IMAD.SHL.U32 R4, R13, 0x4, RZ ;  /* 0x000000040d047824 */ /* 0x004fe200078e00ff */
[----:B------:R-:W-:-:S04]  /*1eef0*/  SHF.R.S32.HI R10, RZ, 0x1f, R13 ;  /* 0x0000001fff0a7819 */ /* 0x000fc8000001140d */
[----:B------:R-:W-:Y:S02]  /*1ef00*/  IADD3 R2, P1, R4, UR4, RZ ;  /* 0x0000000404027c10 */ /* 0x000fe4000ff3e0ff */
[----:B------:R-:W-:-:S04]  /*1ef10*/  SHF.L.U64.HI R0, R13, 0x2, R10 ;  /* 0x000000020d007819 */ /* 0x000fc8000001020a */
[----:B------:R-:W-:Y:S01]  /*1ef20*/  IADD3.X R3, R0, UR5, RZ, P1, !PT ;  /* 0x0000000500037c10 */ /* 0x000fe20008ffe4ff */
[----:B------:R-:W-:Y:S02]  /*1ef30*/  ULDC.64 UR4, c[0x0][0xbe0] ;  /* 0x0002f80000047ab9 */ /* 0x000fe40000000a00 */
[----:B------:R-:W-:Y:S02]  /*1ef40*/  ISETP.NE.U32.AND P1, PT, RZ, UR4, PT ;  /* 0x00000004ff007c0c */ /* 0x000fe4000bf25070 */
[----:B------:R2:W5:Y:S02]  /*1ef50*/  @P0 LDG.E R7, desc[UR6][R2.64] ;  /* 0x0000000602070981 */ /* 0x000564000c1e1900 */
[----:B------:R-:W-:-:S13]  /*1ef60*/  ISETP.NE.AND.EX P1, PT, RZ, UR5, PT, P1 ;  /* 0x00000005ff007c0c */ /* 0x000fda000bf25310 */
[----:B------:R-:W-:Y:S01]  /*1ef70*/  @P1 IADD3 R4, P2, R4, UR4, RZ ;  /* 0x0000000404041c10 */ /* 0x000fe2000ff5e0ff */
[----:B------:R-:W-:-:S03]  /*1ef80*/  ULDC UR4, c[0x0][0xa88] ;  /* 0x0002a20000047ab9 */ /* 0x000fc60000000800 */
[----:B------:R-:W-:Y:S01]  /*1ef90*/  @P1 IADD3.X R5, R0, UR5, RZ, P2, !PT ;  /* 0x0000000500051c10 */ /* 0x000fe200097fe4ff */
[----:B------:R-:W-:Y:S01]  /*1efa0*/  IMAD.U32 R0, RZ, RZ, UR4 ;  /* 0x00000004ff007e24 */ /* 0x000fe2000f8e00ff */
[----:B------:R-:W-:-:S05]  /*1efb0*/  ISETP.GE.AND P2, PT, R6, 0x80, PT ;  /* 0x000000800600780c */ /* 0x000fca0003f46270 */
[----:B------:R2:W5:Y:S01]  /*1efc0*/  @P1 LDG.E R0, desc[UR6][R4.64] ;  /* 0x0000000604001981 */ /* 0x000562000c1e1900 */
[----:B------:R-:W-:Y:S07]  /*1efd0*/  @P1 BRA `(.L_x_673) ;  /* 0x0000000000141947 */ /* 0x000fee0003800000 */
[----:B------:R-:W-:Y:S05]  /*1efe0*/  @!P0 BRA `(.L_x_673) ;  /* 0x0000000000108947 */ /* 0x000fea0003800000 */
[----:B------:R-:W-:Y:S02]  /*1eff0*/  ULDC.64 UR4, c[0x0][0x208] ;  /* 0x0000820000047ab9 */ /* 0x000fe40000000a00 */
[----:B--2---:R-:W2:Y:S04]  /*1f000*/  LDG.E R5, desc[UR4][R2.64] ;  /* 0x0000000402057981 */ /* 0x004ea8000c1e1900 */
[----:B-----5:R-:W2:Y:S02]  /*1f010*/  LDG.E R0, desc[UR4][R2.64+0x4] ;  /* 0x0000040402007981 */ /* 0x020ea4000c1e1900 */
[----:B--2---:R-:W-:-:S07]  /*1f020*/  IMAD.IADD R0, R0, 0x1, -R5 ;  /* 0x0000000100007824 */ /* 0x004fce00078e0a05 */
.L_x_673:
[----:B------:R-:W3:Y:S04]  /*1f030*/  LDL R14, [R1+0x5c] ;  /* 0x00005c00010e7983 */ /* 0x000ee80000100800 */
[----:B------:R4:W5:Y:S01]  /*1f040*/  LDL R12, [R1+0x64] ;  /* 0x00006400010c7983 */ /* 0x0009620000100800 */
[----:B------:R-:W-:Y:S01]  /*1f050*/  BSSY B1, `(.L_x_674) ;  /* 0x000001d000017945 */ /* 0x000fe20003800000 */
[----:B------:R-:W-:Y:S02]  /*1f060*/  SHF.R.S32.HI R11, RZ, 0x1f, R212 ;  /* 0x0000001fff0b7819 */ /* 0x000fe400000114d4 */
[----:B------:R-:W-:Y:S02]  /*1f070*/  SEL R13, R13, RZ, !P0 ;  /* 0x000000ff0d0d7207 */ /* 0x000fe40004000000 */
[----:B------:R-:W-:-:S02]  /*1f080*/  SEL R10, R10, RZ, !P0 ;  /* 0x000000ff0a0a7207 */ /* 0x000fc40004000000 */
[----:B-----5:R-:W-:Y:S02]  /*1f090*/  SHF.R.S32.HI R6, RZ, 0x1f, R7 ;  /* 0x0000001fff067819 */ /* 0x020fe40000011407 */
[----:B---3--:R-:W-:Y:S01]  /*1f0a0*/  SHF.R.S32.HI R9, RZ, 0x1f, R14 ;  /* 0x0000001fff097819 */ /* 0x008fe2000001140e */
[----:B----4-:R-:W-:Y:S06]  /*1f0b0*/  @P2 BRA `(.L_x_675) ;  /* 0x0000000000582947 */ /* 0x010fec0003800000 */
[----:B--2---:R-:W-:-:S05]  /*1f0c0*/  LEA R2, R12, R8, 0x7 ;  /* 0x000000080c027211 */ /* 0x004fca00078e38ff */
[----:B------:R-:W-:-:S05]  /*1f0d0*/  VIADD R3, R2, 0xffffff80 ;  /* 0xffffff8002037836 */ /* 0x000fca0000000000 */
[----:B------:R-:W-:-:S13]  /*1f0e0*/  ISETP.GE.AND P0, PT, R3, R0, PT ;  /* 0x000000000300720c */ /* 0x000fda0003f06270 */
[----:B------:R-:W-:Y:S05]  /*1f0f0*/  @P0 BRA `(.L_x_675) ;  /* 0x0000000000480947 */ /* 0x000fea0003800000 */
[----:B------:R-:W-:Y:S01]  /*1f100*/  IADD3 R2, P0, R3, R7, RZ ;  /* 0x0000000703027210 */ /* 0x000fe20007f1e0ff */
[----:B------:R-:W-:Y:S01]  /*1f110*/  ULDC.64 UR4, c[0x0][0xb70] ;  /* 0x0002dc0000047ab9 */ /* 0x000fe20000000a00 */
[----:B------:R-:W-:Y:S01]  /*1f120*/  ULDC.64 UR6, c[0x0][0x208] ;  /* 0x0000820000067ab9 */ /* 0x000fe20000000a00 */
[----:B------:R-:W-:Y:S01]  /*1f130*/  IMAD R4, R9, UR4, RZ ;  /* 0x0000000409047c24 */ /* 0x000fe2000f8e02ff */
[----:B------:R-:W-:-:S03]  /*1f140*/  LEA.HI.X.SX32 R3, R3, R6, 0x1, P0 ;  /* 0x0000000603037211 */ /* 0x000fc600000f0eff */
[C---:B------:R-:W-:Y:S02]  /*1f150*/  IMAD R5, R14.reuse, UR5, R4 ;  /* 0x000000050e057c24 */ /* 0x040fe4000f8e0204 */
[----:B------:R-:W-:Y:S01]  /*1f160*/  IMAD.WIDE.U32 R2, R14, UR4, R2 ;  /* 0x000000040e027c25 */ /* 0x000fe2000f8e0002 */
[----:B------:R-:W-:-:S03]  /*1f170*/  ULDC.64 UR4, c[0x0][0xb78] ;  /* 0x0002de0000047ab9 */ /* 0x000fc60000000a00 */
[----:B------:R-:W-:Y:S01]  /*1f180*/  IMAD R4, R10, UR4, RZ ;  /* 0x000000040a047c24 */ /* 0x000fe2000f8e02ff */
[----:B------:R-:W-:-:S03]  /*1f190*/  IADD3 R3, R3, R5, RZ ;  /* 0x0000000503037210 */ /* 0x000fc60007ffe0ff */
[C---:B------:R-:W-:Y:S02]  /*1f1a0*/  IMAD R5, R13.reuse, UR5, R4 ;  /* 0x000000050d057c24 */ /* 0x040fe4000f8e0204 */
[----:B------:R-:W-:Y:S01]  /*1f1b0*/  IMAD.WIDE.U32 R2, R13, UR4, R2 ;  /* 0x000000040d027c25 */ /* 0x000fe2000f8e0002 */
[----:B------:R-:W-:-:S03]  /*1f1c0*/  ULDC.64 UR4, c[0x0][0xb40] ;  /* 0x0002d00000047ab9 */ /* 0x000fc60000000a00 */
[----:B------:R-:W-:Y:S01]  /*1f1d0*/  IMAD.IADD R3, R3, 0x1, R5 ;  /* 0x0000000103037824 */ /* 0x000fe200078e0205 */
[----:B------:R-:W-:-:S04]  /*1f1e0*/  LEA R4, P0, R2, UR4, 0x2 ;  /* 0x0000000402047c11 */ /* 0x000fc8000f8010ff */
[----:B------:R-:W-:Y:S02]  /*1f1f0*/  LEA.HI.X R5, R2, UR5, R3, 0x2, P0 ;  /* 0x0000000502057c11 */ /* 0x000fe400080f1403 */
[----:B------:R-:W-:-:S05]  /*1f200*/  MOV R3, 0xff800000 ;  /* 0xff80000000037802 */ /* 0x000fca0000000f00 */
[----:B------:R3:W-:Y:S02]  /*1f210*/  STG.E desc[UR6][R4.64], R3 ;  /* 0x0000000304007986 */ /* 0x0007e4000c101906 */
.L_x_675:
[----:B------:R-:W-:Y:S05]  /*1f220*/  BSYNC B1 ;  /* 0x0000000000017941 */ /* 0x000fea0003800000 */
.L_x_674:
[----:B------:R-:W-:Y:S01]  /*1f230*/  ULDC.64 UR4, c[0x0][0xaa0] ;  /* 0x0002a80000047ab9 */ /* 0x000fe20000000a00 */
[----:B--23--:R-:W-:Y:S01]  /*1f240*/  MOV R3, R11 ;  /* 0x0000000b00037202 */ /* 0x00cfe20000000f00 */
[----:B------:R-:W-:Y:S01]  /*1f250*/  IMAD.MOV.U32 R2, RZ, RZ, R212 ;  /* 0x000000ffff027224 */ /* 0x000fe200078e00d4 */
[----:B------:R-:W-:Y:S01]  /*1f260*/  BSSY B1, `(.L_x_676) ;  /* 0x000002b000017945 */ /* 0x000fe20003800000 */
[----:B------:R-:W-:Y:S02]  /*1f270*/  IMAD R4, R6, UR4, RZ ;  /* 0x0000000406047c24 */ /* 0x000fe4000f8e02ff */
[----:B------:R-:W-:-:S04]  /*1f280*/  IMAD.WIDE.U32 R2, R7, UR4, R2 ;  /* 0x0000000407027c25 */ /* 0x000fc8000f8e0002 */
[----:B------:R-:W-:Y:S01]  /*1f290*/  IMAD R7, R7, UR5, R4 ;  /* 0x0000000507077c24 */ /* 0x000fe2000f8e0204 */
[----:B------:R-:W-:Y:S01]  /*1f2a0*/  ULDC.64 UR4, c[0x0][0xae0] ;  /* 0x0002b80000047ab9 */ /* 0x000fe20000000a00 */
[----:B------:R-:W-:Y:S02]  /*1f2b0*/  IMAD R11, R12, -0x80, R0 ;  /* 0xffffff800c0b7824 */ /* 0x000fe400078e0200 */
[----:B------:R-:W-:Y:S02]  /*1f2c0*/  IMAD R4, R9, UR4, RZ ;  /* 0x0000000409047c24 */ /* 0x000fe4000f8e02ff */
[----:B------:R-:W-:Y:S01]  /*1f2d0*/  IMAD.IADD R3, R3, 0x1, R7 ;  /* 0x0000000103037824 */ /* 0x000fe200078e0207 */
[-C--:B------:R-:W-:Y:S01]  /*1f2e0*/  ISETP.GE.AND P2, PT, R18, R11.reuse, PT ;  /* 0x0000000b1200720c */ /* 0x080fe20003f46270 */
[C---:B------:R-:W-:Y:S01]  /*1f2f0*/  IMAD R5, R14.reuse, UR5, R4 ;  /* 0x000000050e057c24 */ /* 0x040fe2000f8e0204 */
[----:B------:R-:W-:Y:S01]  /*1f300*/  SHF.R.S32.HI R7, RZ, 0x1f, R18 ;  /* 0x0000001fff077819 */ /* 0x000fe20000011412 */
[----:B------:R-:W-:Y:S01]  /*1f310*/  IMAD.WIDE.U32 R2, R14, UR4, R2 ;  /* 0x000000040e027c25 */ /* 0x000fe2000f8e0002 */
[----:B------:R-:W-:Y:S01]  /*1f320*/  ULDC.64 UR4, c[0x0][0xae8] ;  /* 0x0002ba0000047ab9 */ /* 0x000fe20000000a00 */
[----:B------:R-:W-:-:S02]  /*1f330*/  ISETP.GE.AND P1, PT, R217, R11, PT ;  /* 0x0000000bd900720c */ /* 0x000fc40003f26270 */
[----:B------:R-:W-:Y:S01]  /*1f340*/  IMAD R0, R10, UR4, RZ ;  /* 0x000000040a007c24 */ /* 0x000fe2000f8e02ff */
[----:B------:R-:W-:Y:S01]  /*1f350*/  IADD3 R3, R3, R5, RZ ;  /* 0x0000000503037210 */ /* 0x000fe20007ffe0ff */
[----:B------:R-:W-:Y:S01]  /*1f360*/  IMAD.MOV.U32 R6, RZ, RZ, R18 ;  /* 0x000000ffff067224 */ /* 0x000fe200078e0012 */
[----:B------:R-:W-:Y:S01]  /*1f370*/  ISETP.GE.AND P0, PT, R218, R11, PT ;  /* 0x0000000bda00720c */ /* 0x000fe20003f06270 */
[C---:B------:R-:W-:Y:S02]  /*1f380*/  IMAD R9, R13.reuse, UR5, R0 ;  /* 0x000000050d097c24 */ /* 0x040fe4000f8e0200 */
[----:B------:R-:W-:-:S04]  /*1f390*/  IMAD.WIDE.U32 R4, R13, UR4, R2 ;  /* 0x000000040d047c25 */ /* 0x000fc8000f8e0002 */
[----:B------:R-:W-:Y:S01]  /*1f3a0*/  IMAD.WIDE R6, R12, 0x80, R6 ;  /* 0x000000800c067825 */ /* 0x000fe200078e0206 */
[----:B------:R-:W-:Y:S01]  /*1f3b0*/  IADD3 R13, R5, R9, RZ ;  /* 0x00000009050d7210 */ /* 0x000fe20007ffe0ff */
[----:B------:R-:W-:Y:S06]  /*1f3c0*/  @P2 BRA `(.L_x_677) ;  /* 0x0000000000502947 */ /* 0x000fec0003800000 */
[----:B------:R-:W-:Y:S01]  /*1f3d0*/  ULDC.64 UR6, c[0x0][0xad8] ;  /* 0x0002b60000067ab9 */ /* 0x000fe20000000a00 */
[----:B------:R-:W-:Y:S01]  /*1f3e0*/  MOV R3, R13 ;  /* 0x0000000d00037202 */ /* 0x000fe20000000f00 */
[----:B------:R-:W-:Y:S01]  /*1f3f0*/  IMAD R9, R7, UR6, RZ ;  /* 0x0000000607097c24 */ /* 0x000fe2000f8e02ff */
[----:B------:R-:W-:Y:S01]  /*1f400*/  ULDC UR4, c[0x0][0xa8c] ;  /* 0x0002a30000047ab9 */ /* 0x000fe20000000800 */
[----:B------:R-:W-:Y:S01]  /*1f410*/  IMAD.MOV.U32 R2, RZ, RZ, R4 ;  /* 0x000000ffff027224 */ /* 0x000fe200078e0004 */
[----:B------:R-:W-:Y:S01]  /*1f420*/  ISETP.GE.AND P3, PT, R212, UR4, PT ;  /* 0x00000004d4007c0c */ /* 0x000fe2000bf66270 */
[C---:B------:R-:W-:Y:S01]  /*1f430*/  IMAD R9, R6.reuse, UR7, R9 ;  /* 0x0000000706097c24 */ /* 0x040fe2000f8e0209 */
[----:B------:R-:W-:Y:S01]  /*1f440*/  ISETP.GE.AND P4, PT, R213, UR4, PT ;  /* 0x00000004d5007c0c */ /* 0x000fe2000bf86270 */
[----:B------:R-:W-:Y:S01]  /*1f450*/  IMAD.WIDE.U32 R2, R6, UR6, R2 ;  /* 0x0000000606027c25 */ /* 0x000fe2000f8e0002 */
[----:B------:R-:W-:Y:S01]  /*1f460*/  ISETP.GE.AND P5, PT, R224, UR4, PT ;  /* 0x00000004e0007c0c */ /* 0x000fe2000bfa6270 */
[----:B------:R-:W-:Y:S01]  /*1f470*/  ULDC.64 UR6, c[0x0][0xa80] ;  /* 0x0002a00000067ab9 */ /* 0x000fe20000000a00 */
[----:B------:R-:W-:Y:S01]  /*1f480*/  ISETP.GE.AND P6, PT, R223, UR4, PT ;  /* 0x00000004df007c0c */ /* 0x000fe2000bfc6270 */
[----:B------:R-:W-:Y:S01]  /*1f490*/  IMAD.IADD R3, R3, 0x1, R9 ;  /* 0x0000000103037824 */ /* 0x000fe200078e0209 */
[----:B------:R-:W-:Y:S01]  /*1f4a0*/  LEA R8, P2, R2, UR6, 0x1 ;  /* 0x0000000602087c11 */ /* 0x000fe2000f8408ff */
[----:B------:R-:W-:-:S03]  /*1f4b0*/  ULDC.64 UR8, c[0x0][0x208] ;  /* 0x0000820000087ab9 */ /* 0x000fc60000000a00 */
[----:B------:R-:W-:-:S05]  /*1f4c0*/  LEA.HI.X R9, R2, UR7, R3, 0x1, P2 ;  /* 0x0000000702097c11 */ /* 0x000fca00090f0c03 */
[----:B------:R2:W-:Y:S04]  /*1f4d0*/  @!P3 STG.E.128 desc[UR8][R8.64], RZ ;  /* 0x000000ff0800b986 */ /* 0x0005e8000c101d08 */
[----:B------:R2:W-:Y:S04]  /*1f4e0*/  @!P4 STG.E.128 desc[UR8][R8.64+0x80], RZ ;  /* 0x000080ff0800c986 */ /* 0x0005e8000c101d08 */
[----:B------:R2:W-:Y:S04]  /*1f4f0*/  @!P5 STG.E.128 desc[UR8][R8.64+0x100], RZ ;  /* 0x000100ff0800d986 */ /* 0x0005e8000c101d08 */
[----:B------:R2:W-:Y:S02]  /*1f500*/  @!P6 STG.E.128 desc[UR8][R8.64+0x180], RZ ;  /* 0x000180ff0800e986 */ /* 0x0005e4000c101d08 */
.L_x_677:
[----:B------:R-:W-:Y:S05]  /*1f510*/  BSYNC B1 ;  /* 0x0000000000017941 */ /* 0x000fea0003800000 */
.L_x_676:
[----:B------:R-:W3:Y:S01]  /*1f520*/  LDL R0, [R1+0x70] ;  /* 0x0000700001007983 */ /* 0x000ee20000100800 */
[----:B------:R-:W-:Y:S01]  /*1f530*/  BSSY B1, `(.L_x_678) ;  /* 0x0000019000017945 */ /* 0x000fe20003800000 */
[----:B---3--:R-:W-:-:S03]  /*1f540*/  ISETP.GE.AND P2, PT, R0, R11, PT ;  /* 0x0000000b0000720c */ /* 0x008fc60003f46270 */
[----:B------:R-:W-:Y:S10]  /*1f550*/  @P1 BRA `(.L_x_679) ;  /* 0x0000000000581947 */ /* 0x000ff40003800000 */
[----:B--2---:R-:W-:Y:S01]  /*1f560*/  IADD3 R9, P1, R6, 0x20, RZ ;  /* 0x0000002006097810 */ /* 0x004fe20007f3e0ff */
[----:B------:R-:W-:Y:S01]  /*1f570*/  ULDC.64 UR6, c[0x0][0xad8] ;  /* 0x0002b60000067ab9 */ /* 0x000fe20000000a00 */
[----:B------:R-:W-:Y:S01]  /*1f580*/  MOV R3, R13 ;  /* 0x0000000d00037202 */ /* 0x000fe20000000f00 */
[----:B------:R-:W-:Y:S01]  /*1f590*/  IMAD.MOV.U32 R2, RZ, RZ, R4 ;  /* 0x000000ffff027224 */ /* 0x000fe200078e0004 */
[----:B------:R-:W-:Y:S01]  /*1f5a0*/  IADD3.X R0, RZ, R7, RZ, P1, !PT ;  /* 0x00000007ff007210 */ /* 0x000fe20000ffe4ff */
[----:B------:R-:W-:Y:S01]  /*1f5b0*/  ULDC UR4, c[0x0][0xa8c] ;  /* 0x0002a30000047ab9 */ /* 0x000fe20000000800 */
[----:B------:R-:W-:Y:S01]  /*1f5c0*/  ULDC.64 UR8, c[0x0][0x208] ;  /* 0x0000820000087ab9 */ /* 0x000fe20000000a00 */
[----:B------:R-:W-:Y:S01]  /*1f5d0*/  IMAD.WIDE.U32 R2, R9, UR6, R2 ;  /* 0x0000000609027c25 */ /* 0x000fe2000f8e0002 */
[----:B------:R-:W-:Y:S02]  /*1f5e0*/  ISETP.GE.AND P3, PT, R212, UR4, PT ;  /* 0x00000004d4007c0c */ /* 0x000fe4000bf66270 */
[----:B------:R-:W-:Y:S01]  /*1f5f0*/  ISETP.GE.AND P4, PT, R213, UR4, PT ;  /* 0x00000004d5007c0c */ /* 0x000fe2000bf86270 */
[----:B------:R-:W-:Y:S01]  /*1f600*/  IMAD R0, R0, UR6, RZ ;  /* 0x0000000600007c24 */ /* 0x000fe2000f8e02ff */
[----:B------:R-:W-:-:S02]  /*1f610*/  ISETP.GE.AND P5, PT, R224, UR4, PT ;  /* 0x00000004e0007c0c */ /* 0x000fc4000bfa6270 */
        /* <DEDUP_REMOVED lines=10> */
.L_x_679:
[----:B------:R-:W-:Y:S05]  /*1f6c0*/  BSYNC B1 ;  /* 0x0000000000017941 */ /* 0x000fea0003800000 */
.L_x_678:
[----:B------:R-:W-:Y:S04]  /*1f6d0*/  BSSY B1, `(.L_x_680) ;  /* 0x0000018000017945 */ /* 0x000fe80003800000 */
[----:B------:R-:W-:Y:S05]  /*1f6e0*/  @P0 BRA `(.L_x_681) ;  /* 0x0000000000580947 */ /* 0x000fea0003800000 */
[----:B--23--:R-:W-:Y:S01]  /*1f6f0*/  IADD3 R9, P0, R6, 0x40, RZ ;  /* 0x0000004006097810 */ /* 0x00cfe20007f1e0ff */
        /* <DEDUP_REMOVED lines=21> */
.L_x_681:
[----:B------:R-:W-:Y:S05]  /*1f850*/  BSYNC B1 ;  /* 0x0000000000017941 */ /* 0x000fea0003800000 */
.L_x_680:
[----:B------:R-:W-:Y:S05]  /*1f860*/  @P2 BRA `(.L_x_672) ;  /* 0x0000000000582947 */ /* 0x000fea0003800000 */
[----:B------:R-:W-:Y:S01]  /*1f870*/  IADD3 R5, P0, R6, 0x60, RZ ;  /* 0x0000006006057810 */ /* 0x000fe20007f1e0ff */
        /* <DEDUP_REMOVED lines=21> */
.L_x_672:
[----:B------:R-:W-:Y:S05]  /*1f9d0*/  BSYNC B0 ;  /* 0x0000000000007941 */ /* 0x000fea0003800000 */
.L_x_663:
[----:B------:R-:W-:Y:S02]  /*1f9e0*/  ULDC UR4, c[0x0][0xc14] ;  /* 0x0003050000047ab9 */ /* 0x000fe40000000800 */
[----:B-1----:R-:W-:-:S13]  /*1f9f0*/  ISETP.GE.AND P0, PT, R151, UR4, PT ;  /* 0x0000000497007c0c */ /* 0x002fda000bf06270 */
[----:B------:R-:W-:Y:S05]  /*1fa00*/  @!P0 BRA `(.L_x_682) ;  /* 0xfffffe1800208947 */ /* 0x000fea000383ffff */
[----:B------:R-:W-:Y:S05]  /*1fa10*/  BRA `(.L_x_451) ;  /* 0x0000006400387947 */ /* 0x000fea0003800000 */
.L_x_449:
[----:B------:R-:W-:-:S08]  /*1fa20*/  NOP ;  /* 0x0000000000007918 */ /* 0x000fd00000000000 */
[----:B------:R-:W0:-:S00]  /*1fa30*/  USETMAXREG.DEALLOC.CTAPOOL 0x18 ;  /* 0x00000018000079c8 */ /* 0x000e0000080e0500 */
[----:B0-----:R-:W-:-:S06]  /*1fa40*/  LOP3.LUT R0, R0, 0x3, RZ, 0xc0, !PT ;  /* 0x0000000300007812 */ /* 0x001fcc00078ec0ff */
[----:B------:R-:W0:Y:S02]  /*1fa50*/  SHFL.IDX PT, R0, R0, RZ, 0x1f ;  /* 0x00001fff00007589 */ /* 0x000e2400000e0000 */
[----:B0-----:R-:W-:-:S13]  /*1fa60*/  ISETP.NE.AND P0, PT, R0, RZ, PT ;  /* 0x000000ff0000720c */ /* 0x001fda0003f05270 */
[----:B------:R-:W-:Y:S05]  /*1fa70*/  @P0 BRA `(.L_x_451) ;  /* 0x0000006400200947 */ /* 0x000fea0003800000 */
[----:B------:R-:W2:Y:S01]  /*1fa80*/  LDL.LU R7, [R1+0x18] ;  /* 0x0000180001077983 */ /* 0x000ea20000300800 */
[----:B------:R-:W-:Y:S01]  /*1fa90*/  LOP3.LUT R8, R4, 0x1f, RZ, 0xc0, !PT ;  /* 0x0000001f04087812 */ /* 0x000fe200078ec0ff */
[----:B------:R-:W-:Y:S01]  /*1faa0*/  ULDC UR5, c[0x0][0xc14] ;  /* 0x0003050000057ab9 */ /* 0x000fe20000000800 */
[----:B------:R-:W-:Y:S01]  /*1fab0*/  MOV R0, RZ ;  /* 0x000000ff00007202 */ /* 0x000fe20000000f00 */
[----:B------:R-:W-:Y:S01]  /*1fac0*/  ULDC.64 UR6, c[0x0][0x208] ;  /* 0x0000820000067ab9 */ /* 0x000fe20000000a00 */
[----:B------:R-:W-:Y:S01]  /*1fad0*/  ISETP.NE.AND P0, PT, R8, 0x1f, PT ;  /* 0x0000001f0800780c */ /* 0x000fe20003f05270 */
[----:B------:R-:W-:Y:S01]  /*1fae0*/  ULDC UR4, c[0x0][0xc10] ;  /* 0x0003040000047ab9 */ /* 0x000fe20000000800 */
[----:B--2---:R-:W-:-:S11]  /*1faf0*/  LOP3.LUT R7, R7, 0xffffff7f, RZ, 0xc0, !PT ;  /* 0xffffff7f07077812 */ /* 0x004fd600078ec0ff */
        /* <DEDUP_REMOVED lines=20> */
[----:B------:R-:W-:Y:S02]  /*1fc40*/  ISETP.GE.U32.AND P0, PT, R8, 0x4, PT ;  /* 0x000000040800780c */ /* 0x000fe40003f06070 */
[----:B------:R-:W-:-:S05]  /*1fc50*/  IADD3 R4, R5, R4, RZ ;  /* 0x0000000405047210 */ /* 0x000fca0007ffe0ff */
[----:B------:R-:W1:Y:S06]  /*1fc60*/  SHFL.UP PT, R6, R4, 0x4, RZ ;  /* 0x0480000004067989 */ /* 0x000e6c00000e00ff */
        /* <DEDUP_REMOVED lines=9> */
[----:B------:R-:W-:Y:S02]  /*1fd00*/  ISETP.GE.U32.AND P0, PT, R8, 0x10, PT ;  /* 0x000000100800780c */ /* 0x000fe40003f06070 */
[----:B------:R-:W-:-:S05]  /*1fd10*/  IADD3 R5, R3, R2, RZ ;  /* 0x0000000203057210 */ /* 0x000fca0007ffe0ff */
[----:B------:R-:W1:Y:S06]  /*1fd20*/  SHFL.UP PT, R2, R5, 0x10, RZ ;  /* 0x0600000005027989 */ /* 0x000e6c00000e00ff */
[----:B------:R-:W-:-:S05]  /*1fd30*/  @P0 LOP3.LUT R7, R7, 0x4, RZ, 0xfc, !PT ;  /* 0x0000000407070812 */ /* 0x000fca00078efcff */
[----:B------:R-:W-:Y:S01]  /*1fd40*/  STL [R1+0x18], R7 ;  /* 0x0000180701007387 */ /* 0x000fe20000100800 */
[----:B-1----:R-:W-:-:S05]  /*1fd50*/  SEL R2, R2, RZ, P0 ;  /* 0x000000ff02027207 */ /* 0x002fca0000000000 */
[----:B------:R-:W-:-:S05]  /*1fd60*/  IMAD.IADD R2, R5, 0x1, R2 ;  /* 0x0000000105027824 */ /* 0x000fca00078e0202 */
[----:B------:R-:W1:Y:S02]  /*1fd70*/  SHFL.IDX PT, R4, R2, 0x1f, 0x1f ;  /* 0x03e01f0002047f89 */ /* 0x000e6400000e0000 */
[----:B-1----:R-:W-:-:S05]  /*1fd80*/  IMAD R4, R4, UR4, RZ ;  /* 0x0000000404047c24 */ /* 0x002fca000f8e02ff */
[----:B0-----:R-:W-:Y:S02]  /*1fd90*/  ISETP.GT.AND P0, PT, R4, UR6, PT ;  /* 0x0000000604007c0c */ /* 0x001fe4000bf04270 */
[----:B------:R-:W-:-:S11]  /*1fda0*/  MOV R7, R4 ;  /* 0x0000000400077202 */ /* 0x000fd60000000f00 */
[----:B------:R-:W-:Y:S05]  /*1fdb0*/  @P0 BRA `(.L_x_683) ;  /* 0x0000000000c80947 */ /* 0x000fea0003800000 */
[----:B------:R-:W-:Y:S01]  /*1fdc0*/  IMAD.MOV.U32 R4, RZ, RZ, R7 ;  /* 0x000000ffff047224 */ /* 0x000fe200078e0007 */
[----:B------:R-:W-:Y:S01]  /*1fdd0*/  MOV R19, RZ ;  /* 0x000000ff00137202 */ /* 0x000fe20000000f00 */
[----:B------:R-:W-:Y:S01]  /*1fde0*/  ULDC UR5, c[0x0][0xc14] ;  /* 0x0003050000057ab9 */ /* 0x000fe20000000800 */
[----:B------:R-:W-:Y:S01]  /*1fdf0*/  ULDC UR7, c[0x0][0xc14] ;  /* 0x0003050000077ab9 */ /* 0x000fe20000000800 */
[----:B------:R-:W-:-:S05]  /*1fe00*/  ULDC UR4, c[0x0][0xc10] ;  /* 0x0003040000047ab9 */ /* 0x000fca0000000800 */
.L_x_687:
        /* <DEDUP_REMOVED lines=9> */
[C---:B------:R-:W-:Y:S02]  /*1fea0*/  ISETP.NE.AND P1, PT, R7.reuse, 0x1f, PT ;  /* 0x0000001f0700780c */ /* 0x040fe40003f25270 */
[----:B------:R-:W-:-:S04]  /*1feb0*/  IADD3 R5, R7, R19, RZ ;  /* 0x0000001307057210 */ /* 0x000fc80007ffe0ff */
[----:B------:R-:W-:-:S13]  /*1fec0*/  ISETP.GE.OR P0, PT, R5, UR5, !P1 ;  /* 0x0000000505007c0c */ /* 0x000fda000cf06670 */
[----:B------:R-:W-:Y:S05]  /*1fed0*/  @P0 BRA `(.L_x_686) ;  /* 0x0000000000100947 */ /* 0x000fea0003800000 */
[----:B------:R-:W0:Y:S01]  /*1fee0*/  LDC.64 R2, c[0x0][0xc58] ;  /* 0x00031600ff027b82 */ /* 0x000e220000000a00 */
[----:B------:R-:W-:Y:S01]  /*1fef0*/  ULDC.64 UR8, c[0x0][0x208] ;  /* 0x0000820000087ab9 */ /* 0x000fe20000000a00 */
[----:B0-----:R-:W-:-:S05]  /*1ff00*/  IMAD.WIDE R2, R5, 0x4, R2 ;  /* 0x0000000405027825 */ /* 0x001fca00078e0202 */
[----:B------:R0:W5:Y:S02]  /*1ff10*/  LDG.E R0, desc[UR8][R2.64] ;  /* 0x0000000802007981 */ /* 0x000164000c1e1900 */
.L_x_686:
[----:B------:R-:W-:Y:S05]  /*1ff20*/  BSYNC B0 ;  /* 0x0000000000007941 */ /* 0x000fea0003800000 */
.L_x_685:
[----:B0----5:R-:W0:Y:S01]  /*1ff30*/  SHFL.UP PT, R2, R0, 0x1, RZ ;  /* 0x0420000000027989 */ /* 0x021e2200000e00ff */
[C---:B------:R-:W-:Y:S02]  /*1ff40*/  ISETP.NE.AND P0, PT, R7.reuse, RZ, PT ;  /* 0x000000ff0700720c */ /* 0x040fe40003f05270 */
[C---:B------:R-:W-:Y:S02]  /*1ff50*/  ISETP.GE.U32.AND P1, PT, R7.reuse, 0x2, PT ;  /* 0x000000020700780c */ /* 0x040fe40003f26070 */
[----:B0-----:R-:W-:Y:S02]  /*1ff60*/  SEL R3, R2, RZ, P0 ;  /* 0x000000ff02037207 */ /* 0x001fe40000000000 */
[----:B------:R-:W-:Y:S02]  /*1ff70*/  ISETP.GE.U32.AND P0, PT, R7, 0x4, PT ;  /* 0x000000040700780c */ /* 0x000fe40003f06070 */
[----:B------:R-:W-:-:S05]  /*1ff80*/  IADD3 R3, R0, R3, RZ ;  /* 0x0000000300037210 */ /* 0x000fca0007ffe0ff */
        /* <DEDUP_REMOVED lines=12> */
[----:B0-----:R-:W-:-:S04]  /*20050*/  SEL R7, R7, RZ, P0 ;  /* 0x000000ff07077207 */ /* 0x001fc80000000000 */
[----:B------:R-:W-:-:S05]  /*20060*/  IADD3 R7, R6, R7, RZ ;  /* 0x0000000706077210 */ /* 0x000fca0007ffe0ff */
[----:B------:R-:W0:Y:S02]  /*20070*/  SHFL.IDX PT, R3, R7, 0x1f, 0x1f ;  /* 0x03e01f0007037f89 */ /* 0x000e2400000e0000 */
[----:B0-----:R-:W-:-:S04]  /*20080*/  IMAD R3, R3, UR4, RZ ;  /* 0x0000000403037c24 */ /* 0x001fc8000f8e02ff */
[----:B------:R-:W-:-:S05]  /*20090*/  IMAD.IADD R4, R3, 0x1, R4 ;  /* 0x0000000103047824 */ /* 0x000fca00078e0204 */
[----:B------:R-:W-:-:S13]  /*200a0*/  ISETP.GT.AND P0, PT, R4, UR6, PT ;  /* 0x0000000604007c0c */ /* 0x000fda000bf04270 */
[----:B------:R-:W-:Y:S05]  /*200b0*/  @!P0 BRA `(.L_x_687) ;  /* 0xfffffffc00548947 */ /* 0x000fea000383ffff */
[----:B------:R-:W-:Y:S01]  /*200c0*/  MOV R2, R7 ;  /* 0x0000000700027202 */ /* 0x000fe20000000f00 */
[----:B------:R-:W-:-:S07]  /*200d0*/  IMAD.MOV.U32 R7, RZ, RZ, R3 ;  /* 0x000000ffff077224 */ /* 0x000fce00078e0003 */
.L_x_683:
[----:B------:R-:W-:-:S05]  /*200e0*/  IADD3 R7, -R7, R4, RZ ;  /* 0x0000000407077210 */ /* 0x000fca0007ffe1ff */
        /* <DEDUP_REMOVED lines=9> */
[----:B0-----:R-:W-:-:S06]  /*20180*/  VIADD R3, R8, 0xffffffe ;  /* 0x0ffffffe08037836 */ /* 0x001fcc0000000000 */
[----:B------:R-:W0:Y:S02]  /*20190*/  F2I.FTZ.U32.TRUNC.NTZ R3, R3 ;  /* 0x0000000300037305 */ /* 0x000e24000021f000 */
[----:B0-----:R-:W-:Y:S01]  /*201a0*/  IADD3 R10, RZ, -R3, RZ ;  /* 0x80000003ff0a7210 */ /* 0x001fe20007ffe0ff */
[----:B------:R-:W-:Y:S06]  /*201b0*/  @!P0 BRA `(.L_x_688) ;  /* 0x0000000000088947 */ /* 0x000fec0003800000 */
[----:B------:R-:W-:-:S05]  /*201c0*/  VIADD R9, R4, 0xffffffff ;  /* 0xffffffff04097836 */ /* 0x000fca0000000000 */
[----:B------:R0:W1:Y:S02]  /*201d0*/  SHFL.IDX PT, R16, R2, R9, 0x1f ;  /* 0x00001f0902107589 */ /* 0x00006400000e0000 */
.L_x_688:
[----:B-1----:R-:W-:Y:S01]  /*201e0*/  IMAD R16, R16, UR4, R7 ;  /* 0x0000000410107c24 */ /* 0x002fe2000f8e0207 */
[----:B0-----:R-:W-:Y:S01]  /*201f0*/  MOV R2, RZ ;  /* 0x000000ff00027202 */ /* 0x001fe20000000f00 */
[----:B------:R-:W-:Y:S01]  /*20200*/  IMAD R7, R10, R5, RZ ;  /* 0x000000050a077224 */ /* 0x000fe200078e02ff */
[----:B------:R-:W-:Y:S01]  /*20210*/  IABS R6, R0 ;  /* 0x0000000000067213 */ /* 0x000fe20000000000 */
[----:B------:R-:W-:Y:S02]  /*20220*/  IMAD.IADD R19, R4, 0x1, R19 ;  /* 0x0000000104137824 */ /* 0x000fe400078e0213 */
[----:B------:R-:W-:Y:S01]  /*20230*/  IMAD.HI.U32 R2, R3, R7, R2 ;  /* 0x0000000703027227 */ /* 0x000fe200078e0002 */
[----:B------:R-:W-:-:S03]  /*20240*/  IADD3 R7, -R16, UR6, RZ ;  /* 0x0000000610077c10 */ /* 0x000fc6000fffe1ff */
[----:B------:R-:W-:Y:S01]  /*20250*/  IMAD.MOV R6, RZ, RZ, -R6 ;  /* 0x000000ffff067224 */ /* 0x000fe200078e0a06 */
[----:B------:R-:W-:-:S05]  /*20260*/  IABS R3, R7 ;  /* 0x0000000700037213 */ /* 0x000fca0000000000 */
[----:B------:R-:W-:-:S04]  /*20270*/  IMAD.HI.U32 R2, R2, R3, RZ ;  /* 0x0000000302027227 */ /* 0x000fc800078e00ff */
[----:B------:R-:W-:Y:S01]  /*20280*/  IMAD R6, R2, R6, R3 ;  /* 0x0000000602067224 */ /* 0x000fe200078e0203 */
[----:B------:R-:W-:-:S04]  /*20290*/  LOP3.LUT R3, R7, R0, RZ, 0x3c, !PT ;  /* 0x0000000007037212 */ /* 0x000fc800078e3cff */
[----:B------:R-:W-:-:S13]  /*202a0*/  ISETP.GT.U32.AND P0, PT, R5, R6, PT ;  /* 0x000000060500720c */ /* 0x000fda0003f04070 */
[----:B------:R-:W-:Y:S01]  /*202b0*/  @!P0 IMAD.IADD R6, R6, 0x1, -R5 ;  /* 0x0000000106068824 */ /* 0x000fe200078e0a05 */
[----:B------:R-:W-:-:S04]  /*202c0*/  @!P0 IADD3 R2, R2, 0x1, RZ ;  /* 0x0000000102028810 */ /* 0x000fc80007ffe0ff */
[----:B------:R-:W-:-:S13]  /*202d0*/  ISETP.GE.U32.AND P0, PT, R6, R5, PT ;  /* 0x000000050600720c */ /* 0x000fda0003f06070 */
[----:B------:R-:W-:Y:S02]  /*202e0*/  @P0 IADD3 R2, R2, 0x1, RZ ;  /* 0x0000000102020810 */ /* 0x000fe40007ffe0ff */
[----:B------:R-:W-:-:S13]  /*202f0*/  ISETP.GE.AND P0, PT, R3, RZ, PT ;  /* 0x000000ff0300720c */ /* 0x000fda0003f06270 */
[----:B------:R-:W-:Y:S01]  /*20300*/  @!P0 IMAD.MOV R2, RZ, RZ, -R2 ;  /* 0x000000ffff028224 */ /* 0x000fe200078e0a02 */
[----:B------:R-:W-:-:S13]  /*20310*/  ISETP.NE.AND P0, PT, R0, RZ, PT ;  /* 0x000000ff0000720c */ /* 0x000fda0003f05270 */
[----:B------:R-:W-:-:S04]  /*20320*/  @!P0 LOP3.LUT R2, RZ, R0, RZ, 0x33, !PT ;  /* 0x00000000ff028212 */ /* 0x000fc800078e33ff */
[----:B------:R-:W-:Y:S02]  /*20330*/  IADD3 R17, -R2, RZ, RZ ;  /* 0x000000ff02117210 */ /* 0x000fe40007ffe1ff */
[----:B------:R-:W-:-:S03]  /*20340*/  MOV R18, R2 ;  /* 0x0000000200127202 */ /* 0x000fc60000000f00 */
[----:B------:R-:W-:Y:S01]  /*20350*/  IMAD R17, R0, R17, R7 ;  /* 0x0000001100117224 */ /* 0x000fe200078e0207 */
[----:B------:R-:W-:Y:S06]  /*20360*/  BRA `(.L_x_689) ;  /* 0x00000000000c7947 */ /* 0x000fec0003800000 */
.L_x_684:
[----:B------:R-:W-:Y:S01]  /*20370*/  IMAD.MOV.U32 R17, RZ, RZ, RZ ;  /* 0x000000ffff117224 */ /* 0x000fe200078e00ff */
[----:B------:R-:W-:Y:S01]  /*20380*/  MOV R16, UR6 ;  /* 0x0000000600107c02 */ /* 0x000fe20008000f00 */
[----:B------:R-:W-:-:S07]  /*20390*/  IMAD.MOV.U32 R18, RZ, RZ, RZ ;  /* 0x000000ffff127224 */ /* 0x000fce00078e00ff */
.L_x_689:
[----:B------:R-:W2:Y:S01]  /*203a0*/  LDL.LU R2, [R1+0x18] ;  /* 0x0000180001027983 */ /* 0x000ea20000300800 */
[----:B------:R-:W0:Y:S02]  /*203b0*/  S2R R5, SR_TID.X ;  /* 0x0000000000057919 */ /* 0x000e240000002100 */
[----:B0-----:R-:W-:-:S04]  /*203c0*/  LOP3.LUT R5, R5, 0x1f, RZ, 0xc0, !PT ;  /* 0x0000001f05057812 */ /* 0x001fc800078ec0ff */
[----:B------:R-:W-:-:S13]  /*203d0*/  ISETP.NE.AND P0, PT, R5, RZ, PT ;  /* 0x000000ff0500720c */ /* 0x000fda0003f05270 */
[----:B------:R-:W0:Y:S01]  /*203e0*/  @!P0 S2R R3, SR_CgaCtaId ;  /* 0x0000000000038919 */ /* 0x000e220000008800 */
[----:B------:R-:W-:-:S04]  /*203f0*/  @!P0 MOV R0, 0x400 ;  /* 0x0000040000008802 */ /* 0x000fc80000000f00 */
[----:B0-----:R-:W-:-:S05]  /*20400*/  @!P0 LEA R0, R3, R0, 0x18 ;  /* 0x0000000003008211 */ /* 0x001fca00078ec0ff */
[----:B------:R0:W-:Y:S02]  /*20410*/  @!P0 STS.128 [R0+0x388d0], R16 ;  /* 0x0388d01000008388 */ /* 0x0001e40000000c00 */
[----:B0-----:R-:W-:Y:S02]  /*20420*/  MOV R0, 0x1 ;  /* 0x0000000100007802 */ /* 0x001fe40000000f00 */
[----:B--2---:R-:W-:-:S04]  /*20430*/  LOP3.LUT R2, R2, 0xfffffeff, RZ, 0xc0, !PT ;  /* 0xfffffeff02027812 */ /* 0x004fc800078ec0ff */
[----:B------:R-:W-:Y:S01]  /*20440*/  @P0 LOP3.LUT R2, R2, 0x100, RZ, 0xfc, !PT ;  /* 0x0000010002020812 */ /* 0x000fe200078efcff */
[----:B------:R-:W-:Y:S06]  /*20450*/  BAR.ARV 0x5, 0x120 ;  /* 0x0144800000007b1d */ /* 0x000fec0000002000 */
[----:B------:R-:W-:Y:S01]  /*20460*/  ISETP.GE.AND P0, PT, R19, UR5, PT ;  /* 0x0000000513007c0c */ /* 0x000fe2000bf06270 */
[----:B------:R0:W-:Y:S04]  /*20470*/  STL [R1+0x18], R2 ;  /* 0x0000180201007387 */ /* 0x0001e80000100800 */
[----:B------:R0:W-:Y:S04]  /*20480*/  STL [R1], RZ ;  /* 0x000000ff01007387 */ /* 0x0001e80000100800 */
[----:B------:R0:W-:Y:S04]  /*20490*/  STL [R1+0x8], R0 ;  /* 0x0000080001007387 */ /* 0x0001e80000100800 */
[----:B------:R0:W-:Y:S01]  /*204a0*/  STL [R1+0x34], RZ ;  /* 0x000034ff01007387 */ /* 0x0001e20000100800 */
[----:B------:R-:W-:Y:S05]  /*204b0*/  @P0 BRA `(.L_x_690) ;  /* 0x0000005400a80947 */ /* 0x000fea0003800000 */
[----:B------:R-:W1:Y:S01]  /*204c0*/  S2R R4, SR_TID.X ;  /* 0x0000000000047919 */ /* 0x000e620000002100 */
[----:B------:R-:W-:Y:S01]  /*204d0*/  ISETP.NE.AND P1, PT, R5, RZ, PT ;  /* 0x000000ff0500720c */ /* 0x000fe20003f25270 */
[----:B0-----:R-:W-:Y:S01]  /*204e0*/  IMAD.MOV.U32 R0, RZ, RZ, 0x1 ;  /* 0x00000001ff007424 */ /* 0x001fe200078e00ff */
[----:B------:R-:W-:Y:S01]  /*204f0*/  LOP3.LUT R2, R2, 0xffffffbf, RZ, 0xc0, !PT ;  /* 0xffffffbf02027812 */ /* 0x000fe200078ec0ff */
[----:B------:R0:W-:Y:S01]  /*20500*/  STL [R1+0x10], RZ ;  /* 0x000010ff01007387 */ /* 0x0001e20000100800 */
[----:B------:R-:W-:Y:S01]  /*20510*/  ULDC.64 UR38, c[0x0][0x198] ;  /* 0x0000660000267ab9 */ /* 0x000fe20000000a00 */
[----:B------:R-:W-:Y:S01]  /*20520*/  ULDC UR36, c[0x0][0xc] ;  /* 0x0000030000247ab9 */ /* 0x000fe20000000800 */
[----:B------:R-:W-:Y:S01]  /*20530*/  LOP3.LUT R2, R2, 0xfffffffd, RZ, 0xc0, !PT ;  /* 0xfffffffd02027812 */ /* 0x000fe200078ec0ff */
[----:B------:R0:W-:Y:S01]  /*20540*/  STL [R1+0x14], R0 ;  /* 0x0000140001007387 */ /* 0x0001e20000100800 */
[----:B------:R-:W-:-:S03]  /*20550*/  ULOP3.LUT UR37, UR60, 0x2, URZ, 0xfc, !UPT ;  /* 0x000000023c257892 */ /* 0x000fc6000f8efc3f */
[----:B------:R0:W-:Y:S04]  /*20560*/  STL [R1+0x34], RZ ;  /* 0x000034ff01007387 */ /* 0x0001e80000100800 */
[----:B------:R0:W-:Y:S04]  /*20570*/  STL [R1], RZ ;  /* 0x000000ff01007387 */ /* 0x0001e80000100800 */
[----:B------:R0:W-:Y:S01]  /*20580*/  STL [R1+0x8], R0 ;  /* 0x0000080001007387 */ /* 0x0001e20000100800 */
[----:B-1----:R-:W-:-:S04]  /*20590*/  LOP3.LUT R4, R4, 0x7f, RZ, 0xc0, !PT ;  /* 0x0000007f04047812 */ /* 0x002fc800078ec0ff */
[C---:B------:R-:W-:Y:S02]  /*205a0*/  ISETP.NE.AND P2, PT, R4.reuse, RZ, PT ;  /* 0x000000ff0400720c */ /* 0x040fe40003f45270 */
[----:B------:R-:W-:-:S11]  /*205b0*/  ISETP.NE.OR P0, PT, R4, RZ, !P1 ;  /* 0x000000ff0400720c */ /* 0x000fd60004f05670 */
[----:B------:R-:W-:-:S04]  /*205c0*/  @P2 LOP3.LUT R2, R2, 0x2, RZ, 0xfc, !PT ;  /* 0x0000000202022812 */ /* 0x000fc800078efcff */
[----:B------:R-:W-:-:S05]  /*205d0*/  @P0 LOP3.LUT R2, R2, 0x40, RZ, 0xfc, !PT ;  /* 0x0000004002020812 */ /* 0x000fca00078efcff */
[----:B------:R0:W-:Y:S02]  /*205e0*/  STL [R1+0x18], R2 ;  /* 0x0000180201007387 */ /* 0x0001e40000100800 */
.L_x_779:
[----:B01----:R-:W0:Y:S01]  /*205f0*/  LDC.64 R2, c[0x0][0xc60] ;  /* 0x00031800ff027b82 */ /* 0x003e220000000a00 */
[----:B------:R-:W-:Y:S01]  /*20600*/  ULDC.64 UR4, c[0x0][0x208] ;  /* 0x0000820000047ab9 */ /* 0x000fe20000000a00 */
[----:B0-----:R-:W-:-:S05]  /*20610*/  IMAD.WIDE R2, R19, 0x4, R2 ;  /* 0x0000000413027825 */ /* 0x001fca00078e0202 */
[----:B------:R-:W2:Y:S01]  /*20620*/  LDG.E R11, desc[UR4][R2.64] ;  /* 0x00000004020b7981 */ /* 0x000ea2000c1e1900 */
[----:B------:R-:W-:Y:S05]  /*20630*/  YIELD ;  /* 0x0000000000007946 */ /* 0x000fea0003800000 */
[----:B------:R-:W-:Y:S01]  /*20640*/  ULDC.64 UR4, c[0x0][0xa28] ;  /* 0x00028a0000047ab9 */ /* 0x000fe20000000a00 */
[----:B------:R-:W-:Y:S02]  /*20650*/  CS2R R4, SRZ ;  /* 0x0000000000047805 */ /* 0x000fe4000001ff00 */
[----:B------:R-:W-:Y:S01]  /*20660*/  ISETP.NE.U32.AND P0, PT, RZ, UR4, PT ;  /* 0x00000004ff007c0c */ /* 0x000fe2000bf05070 */
[----:B------:R-:W-:Y:S01]  /*20670*/  ULDC.64 UR8, c[0x0][0x208] ;  /* 0x0000820000087ab9 */ /* 0x000fe20000000a00 */
[----:B------:R-:W-:-:S02]  /*20680*/  ULDC.64 UR6, c[0x0][0xa10] ;  /* 0x0002840000067ab9 */ /* 0x000fc40000000a00 */
[----:B------:R-:W-:Y:S02]  /*20690*/  ISETP.NE.AND.EX P0, PT, RZ, UR5, PT, P0 ;  /* 0x00000005ff007c0c */ /* 0x000fe4000bf05300 */
[----:B--2---:R-:W-:Y:S01]  /*206a0*/  SHF.R.S32.HI R0, RZ, 0x1f, R11 ;  /* 0x0000001fff007819 */ /* 0x004fe2000001140b */
[----:B------:R-:W-:Y:S10]  /*206b0*/  STL [R1+0x24], R11 ;  /* 0x0000240b01007387 */ /* 0x000ff40000100800 */
[----:B------:R-:W-:-:S04]  /*206c0*/  @P0 LEA R2, P1, R11, UR4, 0x2 ;  /* 0x000000040b020c11 */ /* 0x000fc8000f8210ff */
        /* <DEDUP_REMOVED lines=9> */
[----:B------:R-:W-:Y:S01]  /*20760*/  ISETP.NE.U32.AND P1, PT, RZ, UR4, PT ;  /* 0x00000004ff007c0c */ /* 0x000fe2000bf25070 */
[----:B------:R-:W-:Y:S01]  /*20770*/  IMAD.MOV.U32 R10, RZ, RZ, RZ ;  /* 0x000000ffff0a7224 */ /* 0x000fe200078e00ff */
[C---:B------:R-:W-:Y:S02]  /*20780*/  SHF.L.U64.HI R0, R11.reuse, 0x2, R0 ;  /* 0x000000020b007819 */ /* 0x040fe40000010200 */
[----:B------:R-:W-:Y:S01]  /*20790*/  ISETP.NE.AND.EX P1, PT, RZ, UR5, PT, P1 ;  /* 0x00000005ff007c0c */ /* 0x000fe2000bf25310 */
[----:B--2---:R0:W-:Y:S02]  /*207a0*/  STL [R1+0x3c], R4 ;  /* 0x00003c0401007387 */ /* 0x0041e40000100800 */
[----:B0-----:R-:W-:-:S10]  /*207b0*/  SHF.L.U32 R4, R11, 0x2, RZ ;  /* 0x000000020b047819 */ /* 0x001fd400000006ff */
[----:B------:R-:W-:Y:S01]  /*207c0*/  @P1 IADD3 R8, P0, R4, UR4, RZ ;  /* 0x0000000404081c10 */ /* 0x000fe2000ff1e0ff */
[----:B------:R0:W-:Y:S03]  /*207d0*/  STL [R1+0x2c], R4 ;  /* 0x00002c0401007387 */ /* 0x0001e60000100800 */
[----:B------:R-:W-:Y:S01]  /*207e0*/  @P1 IADD3.X R9, R0, UR5, RZ, P0, !PT ;  /* 0x0000000500091c10 */ /* 0x000fe200087fe4ff */
[----:B------:R-:W-:Y:S01]  /*207f0*/  ULDC.64 UR4, c[0x0][0xa08] ;  /* 0x0002820000047ab9 */ /* 0x000fe20000000a00 */
[----:B------:R1:W-:Y:S01]  /*20800*/  STL [R1+0x30], R0 ;  /* 0x0000300001007387 */ /* 0x0003e20000100800 */
[----:B------:R-:W-:Y:S02]  /*20810*/  IADD3 R2, P0, R4, UR4, RZ ;  /* 0x0000000404027c10 */ /* 0x000fe4000ff1e0ff */
[----:B------:R-:W-:Y:S02]  /*20820*/  ISETP.NE.U32.AND P2, PT, RZ, UR4, PT ;  /* 0x00000004ff007c0c */ /* 0x000fe4000bf45070 */
[----:B------:R-:W-:-:S02]  /*20830*/  IADD3.X R3, R0, UR5, RZ, P0, !PT ;  /* 0x0000000500037c10 */ /* 0x000fc400087fe4ff */
[----:B------:R-:W-:Y:S01]  /*20840*/  ISETP.NE.AND.EX P2, PT, RZ, UR5, PT, P2 ;  /* 0x00000005ff007c0c */ /* 0x000fe2000bf45320 */
[----:B------:R-:W-:Y:S01]  /*20850*/  ULDC.64 UR4, c[0x0][0x3f8] ;  /* 0x0000fe0000047ab9 */ /* 0x000fe20000000a00 */
[----:B------:R-:W-:Y:S01]  /*20860*/  IADD3 R6, P0, R4, UR6, RZ ;  /* 0x0000000604067c10 */ /* 0x000fe2000ff1e0ff */
[----:B------:R-:W-:-:S03]  /*20870*/  UISETP.NE.U32.AND UP0, UPT, UR4, URZ, UPT ;  /* 0x0000003f0400728c */ /* 0x000fc6000bf05070 */
[----:B------:R-:W-:Y:S01]  /*20880*/  ULDC UR4, c[0x0][0x404] ;  /* 0x0001010000047ab9 */ /* 0x000fe20000000800 */
[----:B------:R-:W-:Y:S01]  /*20890*/  UISETP.NE.AND.EX UP0, UPT, UR5, URZ, UPT, UP0 ;  /* 0x0000003f0500728c */ /* 0x000fe2000bf05300 */
[----:B------:R-:W-:Y:S02]  /*208a0*/  IADD3.X R7, R0, UR7, RZ, P0, !PT ;  /* 0x0000000700077c10 */ /* 0x000fe400087fe4ff */
[----:B------:R-:W-:Y:S01]  /*208b0*/  ULDC UR5, c[0x0][0x2e0] ;  /* 0x0000b80000057ab9 */ /* 0x000fe20000000800 */
[----:B------:R-:W-:Y:S02]  /*208c0*/  USEL UR4, UR4, 0x1, UP0 ;  /* 0x0000000104047887 */ /* 0x000fe40008000000 */
[----:B------:R2:W5:Y:S02]  /*208d0*/  @P2 LDG.E R10, desc[UR8][R2.64] ;  /* 0x00000008020a2981 */ /* 0x000564000c1e1900 */
[----:B------:R-:W-:Y:S01]  /*208e0*/  UIMAD UR4, UR4, UR5, URZ ;  /* 0x00000005040472a4 */ /* 0x000fe2000f8e023f */
[----:B------:R-:W-:-:S05]  /*208f0*/  ISETP.NE.U32.AND P0, PT, RZ, UR6, PT ;  /* 0x00000006ff007c0c */ /* 0x000fca000bf05070 */
[----:B0-----:R-:W-:Y:S01]  /*20900*/  MOV R4, UR4 ;  /* 0x0000000400047c02 */ /* 0x001fe20008000f00 */
[----:B------:R-:W-:Y:S01]  /*20910*/  ULDC UR4, c[0x0][0x338] ;  /* 0x0000ce0000047ab9 */ /* 0x000fe20000000800 */
[----:B------:R-:W-:Y:S01]  /*20920*/  ISETP.NE.AND.EX P0, PT, RZ, UR7, PT, P0 ;  /* 0x00000007ff007c0c */ /* 0x000fe2000bf05300 */
[----:B-1----:R-:W-:-:S03]  /*20930*/  IMAD.U32 R0, RZ, RZ, UR4 ;  /* 0x00000004ff007e24 */ /* 0x002fc6000f8e00ff */
[----:B------:R2:W5:Y:S01]  /*20940*/  @P1 LDG.E R4, desc[UR8][R8.64] ;  /* 0x0000000808041981 */ /* 0x000562000c1e1900 */
[----:B------:R-:W-:Y:S08]  /*20950*/  @P1 BRA `(.L_x_691) ;  /* 0x0000000000141947 */ /* 0x000ff00003800000 */
[----:B------:R-:W-:Y:S05]  /*20960*/  @!P2 BRA `(.L_x_691) ;  /* 0x000000000010a947 */ /* 0x000fea0003800000 */
[----:B------:R-:W-:Y:S02]  /*20970*/  ULDC.64 UR4, c[0x0][0x208] ;  /* 0x0000820000047ab9 */ /* 0x000fe40000000a00 */
[----:B-----5:R-:W3:Y:S04]  /*20980*/  LDG.E R4, desc[UR4][R2.64] ;  /* 0x0000000402047981 */ /* 0x020ee8000c1e1900 */
[----:B--2---:R-:W3:Y:S02]  /*20990*/  LDG.E R2, desc[UR4][R2.64+0x4] ;  /* 0x0000040402027981 */ /* 0x004ee4000c1e1900 */
[----:B---3--:R-:W-:-:S07]  /*209a0*/  IADD3 R4, -R4, R2, RZ ;  /* 0x0000000204047210 */ /* 0x008fce0007ffe1ff */
.L_x_691:
[----:B------:R-:W-:Y:S02]  /*209b0*/  ULDC.64 UR4, c[0x0][0x208] ;  /* 0x0000820000047ab9 */ /* 0x000fe40000000a00 */
[----:B--2---:R-:W2:Y:S04]  /*209c0*/  @P0 LDG.E R2, desc[UR4][R6.64] ;  /* 0x0000000406020981 */ /* 0x004ea8000c1e1900 */
[----:B------:R-:W2:Y:S01]  /*209d0*/  @P0 LDG.E R3, desc[UR4][R6.64+0x4] ;  /* 0x0000040406030981 */ /* 0x000ea2000c1e1900 */
[----:B-----5:R-:W-:Y:S01]  /*209e0*/  IADD3 R4, -R5, R4, RZ ;  /* 0x0000000405047210 */ /* 0x020fe20007ffe1ff */
[----:B------:R-:W-:Y:S01]  /*209f0*/  BSSY B0, `(.L_x_692) ;  /* 0x0000108000007945 */ /* 0x000fe20003800000 */
[----:B------:R-:W-:Y:S01]  /*20a00*/  PLOP3.LUT P2, PT, PT, PT, PT, 0x80, 0x0 ;  /* 0x000000000000781c */ /* 0x000fe20003f4f070 */
[----:B--2---:R-:W-:-:S04]  /*20a10*/  @P0 IMAD.IADD R0, R3, 0x1, -R2 ;  /* 0x0000000103000824 */ /* 0x004fc800078e0a02 */
[----:B------:R-:W-:-:S05]  /*20a20*/  IMAD.IADD R8, R4, 0x1, R0 ;  /* 0x0000000104087824 */ /* 0x000fca00078e0200 */
[----:B------:R-:W-:Y:S01]  /*20a30*/  IADD3 R2, R8, 0x4f, RZ ;  /* 0x0000004f08027810 */ /* 0x000fe20007ffe0ff */
[----:B------:R0:W-:Y:S04]  /*20a40*/  STL [R1+0x38], R8 ;  /* 0x0000380801007387 */ /* 0x0001e80000100800 */
[----:B------:R-:W-:-:S05]  /*20a50*/  IMAD.HI R2, R2, 0x66666667, RZ ;  /* 0x6666666702027827 */ /* 0x000fca00078e02ff */
[----:B------:R-:W-:-:S04]  /*20a60*/  SHF.R.U32.HI R3, RZ, 0x1f, R2 ;  /* 0x0000001fff037819 */ /* 0x000fc80000011602 */
[----:B0-----:R-:W-:-:S05]  /*20a70*/  LEA.HI.SX32 R8, R2, R3, 0x1b ;  /* 0x0000000302087211 */ /* 0x001fca00078fdaff */
[--C-:B------:R-:W-:Y:S01]  /*20a80*/  IMAD R2, R8, 0x50, -R4.reuse ;  /* 0x0000005008027824 */ /* 0x100fe200078e0a04 */
[----:B------:R0:W-:Y:S01]  /*20a90*/  STL [R1+0x28], R8 ;  /* 0x0000280801007387 */ /* 0x0001e20000100800 */
[----:B------:R-:W-:-:S03]  /*20aa0*/  IMAD.MOV R4, RZ, RZ, -R4 ;  /* 0x000000ffff047224 */ /* 0x000fc600078e0a04 */
[----:B------:R-:W-:Y:S02]  /*20ab0*/  VIMNMX R0, R2, R0, PT ;  /* 0x0000000002007248 */ /* 0x000fe40003fe0100 */
[----:B------:R-:W-:-:S04]  /*20ac0*/  VIMNMX R2, RZ, R4, !PT ;  /* 0x00000004ff027248 */ /* 0x000fc80007fe0100 */
[----:B------:R-:W-:Y:S01]  /*20ad0*/  ISETP.GT.AND P1, PT, R0, R2, PT ;  /* 0x000000020000720c */ /* 0x000fe20003f24270 */
[----:B0-----:R-:W-:Y:S01]  /*20ae0*/  IMAD.WIDE.U32 R8, R2, -0x33333333, RZ ;  /* 0xcccccccd02087825 */ /* 0x001fe200078e00ff */
[----:B------:R-:W-:-:S06]  /*20af0*/  MOV R8, RZ ;  /* 0x000000ff00087202 */ /* 0x000fcc0000000f00 */
[----:B------:R0:W5:Y:S05]  /*20b00*/  @P0 LDG.E R8, desc[UR4][R6.64] ;  /* 0x0000000406080981 */ /* 0x00016a000c1e1900 */
[----:B------:R-:W-:Y:S02]  /*20b10*/  @P1 IADD3 R3, R0, 0x4f, RZ ;  /* 0x0000004f00031810 */ /* 0x000fe40007ffe0ff */
[----:B------:R-:W-:-:S03]  /*20b20*/  SHF.R.U32.HI R0, RZ, 0x6, R9 ;  /* 0x00000006ff007819 */ /* 0x000fc60000011609 */
[----:B------:R-:W-:-:S04]  /*20b30*/  @P1 IMAD.HI R2, R3, 0x66666667, RZ ;  /* 0x6666666703021827 */ /* 0x000fc800078e02ff */
[----:B------:R-:W-:Y:S01]  /*20b40*/  IMAD.MOV.U32 R4, RZ, RZ, R0 ;  /* 0x000000ffff047224 */ /* 0x000fe200078e0000 */
[----:B------:R-:W-:-:S04]  /*20b50*/  @P1 SHF.R.U32.HI R3, RZ, 0x1f, R2 ;  /* 0x0000001fff031819 */ /* 0x000fc80000011602 */
[----:B------:R-:W-:Y:S01]  /*20b60*/  @P1 LEA.HI.SX32 R4, R2, R3, 0x1b ;  /* 0x0000000302041211 */ /* 0x000fe200078fdaff */
[----:B------:R-:W-:-:S05]  /*20b70*/  IMAD.IADD R2, R10, 0x1, R5 ;  /* 0x000000010a027824 */ /* 0x000fca00078e0205 */
[----:B------:R0:W-:Y:S01]  /*20b80*/  STL [R1+0x4], R2 ;  /* 0x0000040201007387 */ /* 0x0001e20000100800 */
[----:B------:R-:W-:-:S13]  /*20b90*/  ISETP.GT.AND P1, PT, R4, R0, PT ;  /* 0x000000000400720c */ /* 0x000fda0003f24270 */
[----:B0-----:R-:W-:Y:S05]  /*20ba0*/  @!P1 BRA `(.L_x_693) ;  /* 0x0000000c00b09947 */ /* 0x001fea0003800000 */
[----:B------:R-:W0:Y:S01]  /*20bb0*/  LDC R2, c[0x0][0x428] ;  /* 0x00010a00ff027b82 */ /* 0x000e220000000800 */
[----:B------:R-:W-:Y:S01]  /*20bc0*/  UMOV UR4, 0xffffffff ;  /* 0xffffffff00047882 */ /* 0x000fe20000000000 */
[----:B0-----:R-:W-:Y:S02]  /*20bd0*/  ISETP.NE.AND P1, PT, R2, 0x1, PT ;  /* 0x000000010200780c */ /* 0x001fe40003f25270 */
[----:B------:R-:W-:-:S11]  /*20be0*/  MOV R2, R18 ;  /* 0x0000001200027202 */ /* 0x000fd60000000f00 */
[----:B------:R-:W0:Y:S08]  /*20bf0*/  @P1 LDC R3, c[0x0][0x42c] ;  /* 0x00010b00ff031b82 */ /* 0x000e300000000800 */
[----:B------:R-:W1:Y:S01]  /*20c00*/  @P1 LDC R5, c[0x0][0x430] ;  /* 0x00010c00ff051b82 */ /* 0x000e620000000800 */
[----:B0-----:R-:W-:-:S05]  /*20c10*/  @P1 IMAD.HI.U32 R3, R18, R3, RZ ;  /* 0x0000000312031227 */ /* 0x001fca00078e00ff */
[----:B-1----:R-:W-:Y:S02]  /*20c20*/  @P1 SHF.R.U32.HI R2, RZ, R5, R3 ;  /* 0x00000005ff021219 */ /* 0x002fe40000011603 */
[----:B------:R-:W-:Y:S01]  /*20c30*/  SEL R3, R11, RZ, !P0 ;  /* 0x000000ff0b037207 */ /* 0x000fe20004000000 */
[----:B------:R-:W-:Y:S06]  /*20c40*/  BRA.DIV UR4, `(.L_x_694) ;  /* 0x0000005a04bc7947 */ /* 0x000fec000b800000 */
.L_x_822:
[----:B------:R-:W-:-:S03]  /*20c50*/  UMOV UR4, 0xffffffff ;  /* 0xffffffff00047882 */ /* 0x000fc60000000000 */
[----:B------:R-:W-:Y:S05]  /*20c60*/  BRA.DIV UR4, `(.L_x_695) ;  /* 0x0000005a04e87947 */ /* 0x000fea000b800000 */
[----:B------:R-:W-:-:S13]  /*20c70*/  ELECT P6, URZ, PT ;  /* 0x00000000003f782f */ /* 0x000fda00038c0000 */
.L_x_825:
[----:B------:R-:W2:Y:S01]  /*20c80*/  LDL R5, [R1+0x34] ;  /* 0x0000340001057983 */ /* 0x000ea20000100800 */
[----:B------:R-:W-:Y:S01]  /*20c90*/  BSSY B1, `(.L_x_696) ;  /* 0x000000b000017945 */ /* 0x000fe20003800000 */
[----:B------:R-:W0:Y:S01]  /*20ca0*/  S2R R9, SR_CgaCtaId ;  /* 0x0000000000097919 */ /* 0x000e220000008800 */
[----:B--2---:R-:W-:-:S05]  /*20cb0*/  VIADD R5, R5, 0x1 ;  /* 0x0000000105057836 */ /* 0x004fca0000000000 */
[----:B------:R-:W-:-:S04]  /*20cc0*/  LEA.HI R6, R5, R5, RZ, 0x1 ;  /* 0x0000000505067211 */ /* 0x000fc800078f08ff */
[----:B------:R-:W-:-:S04]  /*20cd0*/  LOP3.LUT R6, R6, 0xfffffffe, RZ, 0xc0, !PT ;  /* 0xfffffffe06067812 */ /* 0x000fc800078ec0ff */
[----:B------:R-:W-:Y:S02]  /*20ce0*/  IADD3 R5, R5, -R6, RZ ;  /* 0x8000000605057210 */ /* 0x000fe40007ffe0ff */
[----:B------:R-:W-:Y:S02]  /*20cf0*/  MOV R6, 0x400 ;  /* 0x0000040000067802 */ /* 0x000fe40000000f00 */
[----:B------:R-:W-:Y:S02]  /*20d00*/  SHF.L.U32 R5, R5, 0x1f, RZ ;  /* 0x0000001f05057819 */ /* 0x000fe400000006ff */
[----:B0-----:R-:W-:-:S04]  /*20d10*/  LEA R9, R9, R6, 0x18 ;  /* 0x0000000609097211 */ /* 0x001fc800078ec0ff */
[----:B------:R-:W0:Y:S02]  /*20d20*/  SYNCS.PHASECHK.TRANS64.TRYWAIT P0, [R9+URZ+0x38820], R5 ;  /* 0x03882005090075a7 */ /* 0x000e24000800017f */
[----:B0-----:R-:W-:Y:S05]  /*20d30*/  @!P0 BRA `(.L_x_697) ;  /* 0x0000005800d48947 */ /* 0x001fea0003800000 */
.L_x_826:
[----:B------:R-:W-:Y:S05]  /*20d40*/  BSYNC B1 ;  /* 0x0000000000017941 */ /* 0x000fea0003800000 */
.L_x_696:
[----:B------:R-:W-:Y:S04]  /*20d50*/  BSSY B1, `(.L_x_698) ;  /* 0x000005a000017945 */ /* 0x000fe80003800000 */
[----:B------:R-:W-:Y:S05]  /*20d60*/  @!P6 BRA `(.L_x_699) ;  /* 0x000000040060e947 */ /* 0x000fea0003800000 */
[----:B------:R-:W0:Y:S04]  /*20d70*/  LDL R7, [R1+0x10] ;  /* 0x0000100001077983 */ /* 0x000e280000100800 */
[----:B------:R-:W2:Y:S01]  /*20d80*/  LDL R6, [R1+0x14] ;  /* 0x0000140001067983 */ /* 0x000ea20000100800 */
[----:B0-----:R-:W-:Y:S01]  /*20d90*/  IMAD R5, R7, 0x8, R9 ;  /* 0x0000000807057824 */ /* 0x001fe200078e0209 */
[----:B--2---:R-:W-:-:S04]  /*20da0*/  SHF.L.U32 R10, R6, 0x1f, RZ ;  /* 0x0000001f060a7819 */ /* 0x004fc800000006ff */
[----:B------:R-:W0:Y:S02]  /*20db0*/  SYNCS.PHASECHK.TRANS64.TRYWAIT P0, [R5+URZ+0x388a0], R10 ;  /* 0x0388a00a050075a7 */ /* 0x000e24000800017f */
[----:B0-----:R-:W-:Y:S05]  /*20dc0*/  @!P0 BRA `(.L_x_700) ;  /* 0x0000005800c48947 */ /* 0x001fea0003800000 */
.L_x_827:
[----:B------:R-:W1:Y:S02]  /*20dd0*/  S2R R6, SR_TID.X ;  /* 0x0000000000067919 */ /* 0x000e640000002100 */
[----:B-1----:R-:W-:-:S04]  /*20de0*/  LOP3.LUT R6, R6, 0x7f, RZ, 0xc0, !PT ;  /* 0x0000007f06067812 */ /* 0x002fc800078ec0ff */
[----:B------:R-:W-:-:S13]  /*20df0*/  ISETP.NE.AND P1, PT, R6, RZ, PT ;  /* 0x000000ff0600720c */ /* 0x000fda0003f25270 */
[----:B------:R-:W-:Y:S05]  /*20e00*/  @P1 BRA `(.L_x_701) ;  /* 0x00000000001c1947 */ /* 0x000fea0003800000 */
[----:B------:R-:W1:Y:S02]  /*20e10*/  S2R R6, SR_TID.X ;  /* 0x0000000000067919 */ /* 0x000e640000002100 */
[----:B-1----:R-:W-:-:S04]  /*20e20*/  LOP3.LUT R6, R6, 0x1f, RZ, 0xc0, !PT ;  /* 0x0000001f06067812 */ /* 0x002fc800078ec0ff */
[----:B------:R-:W-:Y:S02]  /*20e30*/  ISETP.NE.AND P0, PT, R6, RZ, PT ;  /* 0x000000ff0600720c */ /* 0x000fe40003f05270 */
[----:B------:R-:W-:-:S04]  /*20e40*/  MOV R6, 0xa000 ;  /* 0x0000a00000067802 */ /* 0x000fc80000000f00 */
[----:B------:R1:W-:Y:S07]  /*20e50*/  SYNCS.ARRIVE.TRANS64 RZ, [R5+URZ+0x38890], R6 ;  /* 0x0388900605ff79a7 */ /* 0x0003ee000800003f */
[----:B------:R-:W-:Y:S05]  /*20e60*/  @!P0 BRA `(.L_x_701) ;  /* 0x0000000000048947 */ /* 0x000fea0003800000 */
[----:B------:R-:W-:Y:S01]  /*20e70*/  BPT.TRAP 0x1 ;  /* 0x000000040000795c */ /* 0x000fe20000300000 */
.L_x_701:
[----:B-1----:R-:W2:Y:S01]  /*20e80*/  LDL R6, [R1+0x10] ;  /* 0x0000100001067983 */ /* 0x002ea20000100800 */
[----:B------:R-:W-:Y:S01]  /*20e90*/  R2UR UR9, R5 ;  /* 0x00000000050972ca */ /* 0x000fe200000e0000 */
[----:B-----5:R-:W-:Y:S01]  /*20ea0*/  IMAD R7, R4, 0x50, R8 ;  /* 0x0000005004077824 */ /* 0x020fe200078e0208 */
[----:B------:R-:W-:Y:S01]  /*20eb0*/  UIADD3 UR4, UP0, UR38, 0x570, URZ ;  /* 0x0000057026047890 */ /* 0x000fe2000ff1e03f */
[----:B------:R-:W-:Y:S01]  /*20ec0*/  R2UR UR12, R2 ;  /* 0x00000000020c72ca */ /* 0x000fe200000e0000 */
[----:B------:R-:W-:Y:S01]  /*20ed0*/  UMOV UR10, URZ ;  /* 0x0000003f000a7c82 */ /* 0x000fe20008000000 */
[----:B------:R-:W-:Y:S01]  /*20ee0*/  VIADD R7, R7, 0xffffffb0 ;  /* 0xffffffb007077836 */ /* 0x000fe20000000000 */
[----:B------:R-:W-:Y:S01]  /*20ef0*/  R2UR UR13, R3 ;  /* 0x00000000030d72ca */ /* 0x000fe200000e0000 */
[----:B------:R-:W-:Y:S01]  /*20f00*/  UIADD3.X UR5, URZ, UR39, URZ, UP0, !UPT ;  /* 0x000000273f057290 */ /* 0x000fe200087fe43f */
[----:B------:R-:W-:Y:S02]  /*20f10*/  UMOV UR6, 0x0 ;  /* 0x0000000000067882 */ /* 0x000fe40000000000 */
[----:B------:R-:W-:Y:S01]  /*20f20*/  R2UR UR11, R7 ;  /* 0x00000000070b72ca */ /* 0x000fe200000e0000 */
[----:B------:R-:W-:Y:S01]  /*20f30*/  UMOV UR7, 0x12f00000 ;  /* 0x12f0000000077882 */ /* 0x000fe20000000000 */
[----:B------:R-:W-:Y:S01]  /*20f40*/  UMOV UR17, 0x40 ;  /* 0x0000004000117882 */ /* 0x000fe20000000000 */
[----:B------:R-:W-:Y:S01]  /*20f50*/  UIADD3 UR9, UR9, 0x38890, URZ ;  /* 0x0003889009097890 */ /* 0x000fe2000fffe03f */
[----:B--2---:R-:W-:-:S05]  /*20f60*/  IMAD R6, R6, 0xa000, R9 ;  /* 0x0000a00006067824 */ /* 0x004fca00078e0209 */
[----:B------:R-:W-:-:S13]  /*20f70*/  R2UR UR16, R6 ;  /* 0x00000000061072ca */ /* 0x000fda00000e0000 */
[----:B------:R-:W-:Y:S02]  /*20f80*/  UIADD3 UR8, UR16, 0x24400, URZ ;  /* 0x0002440010087890 */ /* 0x000fe4000fffe03f */
        /* <DEDUP_REMOVED lines=14> */
[----:B------:R1:W-:Y:S01]  /*21070*/  UTMALDG.4D [UR8], [UR4], desc[UR6] ;  /* 0x00000608040075b4 */ /* 0x0003e20008019000 */
[----:B------:R-:W2:Y:S02]  /*21080*/  SYNCS.PHASECHK.TRANS64.TRYWAIT P0, [R5+URZ+0x388c0], R10 ;  /* 0x0388c00a050075a7 */ /* 0x000ea4000800017f */
[----:B-12---:R-:W-:Y:S05]  /*21090*/  @!P0 BRA `(.L_x_702) ;  /* 0x0000005800248947 */ /* 0x006fea0003800000 */
.L_x_828:
[----:B------:R-:W-:Y:S05]  /*210a0*/  @P1 BRA `(.L_x_703) ;  /* 0x00000000001c1947 */ /* 0x000fea0003800000 */
[----:B------:R-:W2:Y:S01]  /*210b0*/  S2R R11, SR_TID.X ;  /* 0x00000000000b7919 */ /* 0x000ea20000002100 */
[----:B01----:R-:W-:-:S04]  /*210c0*/  MOV R10, 0xa000 ;  /* 0x0000a000000a7802 */ /* 0x003fc80000000f00 */
[----:B------:R3:W-:Y:S01]  /*210d0*/  SYNCS.ARRIVE.TRANS64 RZ, [R5+URZ+0x388b0], R10 ;  /* 0x0388b00a05ff79a7 */ /* 0x0007e2000800003f */
[----:B--2---:R-:W-:-:S04]  /*210e0*/  LOP3.LUT R11, R11, 0x1f, RZ, 0xc0, !PT ;  /* 0x0000001f0b0b7812 */ /* 0x004fc800078ec0ff */
[----:B------:R-:W-:-:S13]  /*210f0*/  ISETP.NE.AND P0, PT, R11, RZ, PT ;  /* 0x000000ff0b00720c */ /* 0x000fda0003f05270 */
[----:B---3--:R-:W-:Y:S05]  /*21100*/  @!P0 BRA `(.L_x_703) ;  /* 0x0000000000048947 */ /* 0x008fea0003800000 */
[----:B------:R-:W-:Y:S01]  /*21110*/  BPT.TRAP 0x1 ;  /* 0x000000040000795c */ /* 0x000fe20000300000 */
.L_x_703:
[----:B------:R-:W-:Y:S01]  /*21120*/  R2UR UR16, R6 ;  /* 0x00000000061072ca */ /* 0x000fe200000e0000 */
[----:B------:R-:W-:Y:S01]  /*21130*/  UIADD3 UR4, UP0, UR38, 0x670, URZ ;  /* 0x0000067026047890 */ /* 0x000fe2000ff1e03f */
[----:B------:R-:W-:Y:S01]  /*21140*/  R2UR UR9, R5 ;  /* 0x00000000050972ca */ /* 0x000fe200000e0000 */
[----:B------:R-:W-:Y:S01]  /*21150*/  UMOV UR10, URZ ;  /* 0x0000003f000a7c82 */ /* 0x000fe20008000000 */
[----:B------:R-:W-:Y:S01]  /*21160*/  R2UR UR11, R7 ;  /* 0x00000000070b72ca */ /* 0x000fe200000e0000 */
[----:B------:R-:W-:Y:S01]  /*21170*/  UIADD3.X UR5, URZ, UR39, URZ, UP0, !UPT ;  /* 0x000000273f057290 */ /* 0x000fe200087fe43f */
[----:B------:R-:W-:Y:S01]  /*21180*/  R2UR UR12, R2 ;  /* 0x00000000020c72ca */ /* 0x000fe200000e0000 */
[----:B------:R-:W-:Y:S01]  /*21190*/  UMOV UR6, 0x0 ;  /* 0x0000000000067882 */ /* 0x000fe20000000000 */
[----:B------:R-:W-:Y:S01]  /*211a0*/  R2UR UR13, R3 ;  /* 0x00000000030d72ca */ /* 0x000fe200000e0000 */
[----:B------:R-:W-:Y:S01]  /*211b0*/  UMOV UR7, 0x12f00000 ;  /* 0x12f0000000077882 */ /* 0x000fe20000000000 */
[----:B------:R-:W-:-:S03]  /*211c0*/  UMOV UR17, 0x40 ;  /* 0x0000004000117882 */ /* 0x000fc60000000000 */
[----:B------:R-:W-:Y:S02]  /*211d0*/  UIADD3 UR8, UR16, 0x400, URZ ;  /* 0x0000040010087890 */ /* 0x000fe4000fffe03f */
[----:B------:R-:W-:Y:S02]  /*211e0*/  UIADD3 UR9, UR9, 0x388b0, URZ ;  /* 0x000388b009097890 */ /* 0x000fe4000fffe03f */
[----:B------:R-:W-:Y:S02]  /*211f0*/  UIADD3 UR14, UR16, 0x2c00, URZ ;  /* 0x00002c00100e7890 */ /* 0x000fe4000fffe03f */
[----:B------:R-:W-:Y:S02]  /*21200*/  UIADD3 UR15, UR16, 0x5400, URZ ;  /* 0x00005400100f7890 */ /* 0x000fe4000fffe03f */
[----:B------:R-:W-:-:S03]  /*21210*/  UIADD3 UR16, UR16, 0x7c00, URZ ;  /* 0x00007c0010107890 */ /* 0x000fc6000fffe03f */
        /* <DEDUP_REMOVED lines=13> */
.L_x_699:
[----:B------:R-:W-:Y:S05]  /*212f0*/  BSYNC B1 ;  /* 0x0000000000017941 */ /* 0x000fea0003800000 */
.L_x_698:
[----:B01----:R-:W2:Y:S04]  /*21300*/  LDL.LU R5, [R1+0x10] ;  /* 0x0000100001057983 */ /* 0x003ea80000300800 */
[----:B------:R-:W3:Y:S01]  /*21310*/  LDL.LU R7, [R1+0x14] ;  /* 0x0000140001077983 */ /* 0x000ee20000300800 */
[----:B------:R-:W-:Y:S01]  /*21320*/  PLOP3.LUT P2, PT, PT, PT, PT, 0x8, 0x0 ;  /* 0x000000000000781c */ /* 0x000fe20003f4e170 */
[----:B--2---:R-:W-:-:S05]  /*21330*/  VIADD R5, R5, 0x1 ;  /* 0x0000000105057836 */ /* 0x004fca0000000000 */
[----:B------:R-:W-:-:S04]  /*21340*/  ISETP.NE.AND P0, PT, R5, 0x2, PT ;  /* 0x000000020500780c */ /* 0x000fc80003f05270 */
[----:B------:R-:W-:Y:S02]  /*21350*/  SEL R6, RZ, 0x1, P0 ;  /* 0x00000001ff067807 */ /* 0x000fe40000000000 */
[----:B------:R-:W-:Y:S02]  /*21360*/  SEL R10, R5, RZ, P0 ;  /* 0x000000ff050a7207 */ /* 0x000fe40000000000 */
[----:B---3--:R-:W-:Y:S02]  /*21370*/  LOP3.LUT R7, R7, R6, RZ, 0x3c, !PT ;  /* 0x0000000607077212 */ /* 0x008fe400078e3cff */
[----:B------:R-:W-:Y:S01]  /*21380*/  IADD3 R5, R4, -0x2, RZ ;  /* 0xfffffffe04057810 */ /* 0x000fe20007ffe0ff */
[----:B------:R0:W-:Y:S03]  /*21390*/  STL [R1+0x10], R10 ;  /* 0x0000100a01007387 */ /* 0x0001e60000100800 */
[----:B------:R-:W-:Y:S01]  /*213a0*/  ISETP.GE.AND P0, PT, R5, R0, PT ;  /* 0x000000000500720c */ /* 0x000fe20003f06270 */
[----:B------:R0:W-:-:S12]  /*213b0*/  STL [R1+0x14], R7 ;  /* 0x0000140701007387 */ /* 0x0001d80000100800 */
[----:B0-----:R-:W-:Y:S05]  /*213c0*/  @!P0 BRA `(.L_x_693) ;  /* 0x0000000400a88947 */ /* 0x001fea0003800000 */
[C---:B-----5:R-:W-:Y:S02]  /*213d0*/  IMAD R5, R4.reuse, 0x50, R8 ;  /* 0x0000005004057824 */ /* 0x060fe400078e0208 */
[----:B------:R-:W-:-:S03]  /*213e0*/  VIADD R4, R4, 0xffffffff ;  /* 0xffffffff04047836 */ /* 0x000fc60000000000 */
[----:B------:R-:W-:-:S07]  /*213f0*/  IADD3 R5, R5, -0xa0, RZ ;  /* 0xffffff6005057810 */ /* 0x000fce0007ffe0ff */
.L_x_710:
[----:B------:R-:W-:Y:S05]  /*21400*/  YIELD ;  /* 0x0000000000007946 */ /* 0x000fea0003800000 */
[----:B------:R-:W-:Y:S04]  /*21410*/  BSSY B1, `(.L_x_704) ;  /* 0x0000058000017945 */ /* 0x000fe80003800000 */
[----:B0-----:R-:W-:Y:S05]  /*21420*/  @!P6 BRA `(.L_x_705) ;  /* 0x000000040058e947 */ /* 0x001fea0003800000 */
[----:B------:R-:W2:Y:S04]  /*21430*/  LDL R6, [R1+0x10] ;  /* 0x0000100001067983 */ /* 0x000ea80000100800 */
[----:B------:R-:W3:Y:S01]  /*21440*/  LDL R7, [R1+0x14] ;  /* 0x0000140001077983 */ /* 0x000ee20000100800 */
[----:B--2---:R-:W-:Y:S01]  /*21450*/  IMAD R6, R6, 0x8, R9 ;  /* 0x0000000806067824 */ /* 0x004fe200078e0209 */
[----:B---3--:R-:W-:-:S04]  /*21460*/  SHF.L.U32 R7, R7, 0x1f, RZ ;  /* 0x0000001f07077819 */ /* 0x008fc800000006ff */
[----:B------:R-:W0:Y:S02]  /*21470*/  SYNCS.PHASECHK.TRANS64.TRYWAIT P0, [R6+URZ+0x388a0], R7 ;  /* 0x0388a007060075a7 */ /* 0x000e24000800017f */
[----:B0-----:R-:W-:Y:S05]  /*21480*/  @!P0 BRA `(.L_x_706) ;  /* 0x00000054003c8947 */ /* 0x001fea0003800000 */
.L_x_829:
        /* <DEDUP_REMOVED lines=11> */
.L_x_707:
[----:B-1----:R-:W2:Y:S01]  /*21540*/  LDL R8, [R1+0x10] ;  /* 0x0000100001087983 */ /* 0x002ea20000100800 */
        /* <DEDUP_REMOVED lines=8> */
[----:B------:R-:W-:Y:S01]  /*215d0*/  UMOV UR7, 0x12f00000 ;  /* 0x12f0000000077882 */ /* 0x000fe20000000000 */
[----:B------:R-:W-:-:S04]  /*215e0*/  UMOV UR17, 0x40 ;  /* 0x0000004000117882 */ /* 0x000fc80000000000 */
        /* <DEDUP_REMOVED lines=21> */
.L_x_830:
[----:B------:R-:W-:Y:S05]  /*21740*/  @P0 BRA `(.L_x_709) ;  /* 0x00000000001c0947 */ /* 0x000fea0003800000 */
[----:B------:R-:W2:Y:S01]  /*21750*/  S2R R10, SR_TID.X ;  /* 0x00000000000a7919 */ /* 0x000ea20000002100 */
[----:B01----:R-:W-:-:S04]  /*21760*/  IMAD.MOV.U32 R7, RZ, RZ, 0xa000 ;  /* 0x0000a000ff077424 */ /* 0x003fc800078e00ff */
[----:B------:R3:W-:Y:S01]  /*21770*/  SYNCS.ARRIVE.TRANS64 RZ, [R6+URZ+0x388b0], R7 ;  /* 0x0388b00706ff79a7 */ /* 0x0007e2000800003f */
[----:B--2---:R-:W-:-:S04]  /*21780*/  LOP3.LUT R10, R10, 0x1f, RZ, 0xc0, !PT ;  /* 0x0000001f0a0a7812 */ /* 0x004fc800078ec0ff */
[----:B------:R-:W-:-:S13]  /*21790*/  ISETP.NE.AND P1, PT, R10, RZ, PT ;  /* 0x000000ff0a00720c */ /* 0x000fda0003f25270 */
[----:B---3--:R-:W-:Y:S05]  /*217a0*/  @!P1 BRA `(.L_x_709) ;  /* 0x0000000000049947 */ /* 0x008fea0003800000 */
[----:B------:R-:W-:Y:S01]  /*217b0*/  BPT.TRAP 0x1 ;  /* 0x000000040000795c */ /* 0x000fe20000300000 */
.L_x_709:
        /* <DEDUP_REMOVED lines=29> */
.L_x_705:
[----:B------:R-:W-:Y:S05]  /*21990*/  BSYNC B1 ;  /* 0x0000000000017941 */ /* 0x000fea0003800000 */
.L_x_704:
[----:B01----:R-:W2:Y:S04]  /*219a0*/  LDL.LU R6, [R1+0x10] ;  /* 0x0000100001067983 */ /* 0x003ea80000300800 */
[----:B------:R-:W3:Y:S01]  /*219b0*/  LDL.LU R7, [R1+0x14] ;  /* 0x0000140001077983 */ /* 0x000ee20000300800 */
[----:B------:R-:W-:Y:S01]  /*219c0*/  VIADD R4, R4, 0xffffffff ;  /* 0xffffffff04047836 */ /* 0x000fe20000000000 */
[----:B------:R-:W-:Y:S02]  /*219d0*/  IADD3 R5, R5, -0x50, RZ ;  /* 0xffffffb005057810 */ /* 0x000fe40007ffe0ff */
[----:B--2---:R-:W-:-:S04]  /*219e0*/  IADD3 R6, R6, 0x1, RZ ;  /* 0x0000000106067810 */ /* 0x004fc80007ffe0ff */
[----:B------:R-:W-:-:S04]  /*219f0*/  ISETP.NE.AND P0, PT, R6, 0x2, PT ;  /* 0x000000020600780c */ /* 0x000fc80003f05270 */
[----:B------:R-:W-:Y:S02]  /*21a00*/  SEL R8, R6, RZ, P0 ;  /* 0x000000ff06087207 */ /* 0x000fe40000000000 */
[----:B------:R-:W-:Y:S02]  /*21a10*/  SEL R6, RZ, 0x1, P0 ;  /* 0x00000001ff067807 */ /* 0x000fe40000000000 */
[----:B------:R-:W-:Y:S01]  /*21a20*/  ISETP.GT.AND P0, PT, R4, R0, PT ;  /* 0x000000000400720c */ /* 0x000fe20003f04270 */
[----:B------:R0:W-:Y:S01]  /*21a30*/  STL [R1+0x10], R8 ;  /* 0x0000100801007387 */ /* 0x0001e20000100800 */
[----:B---3--:R-:W-:-:S05]  /*21a40*/  LOP3.LUT R7, R7, R6, RZ, 0x3c, !PT ;  /* 0x0000000607077212 */ /* 0x008fca00078e3cff */
[----:B------:R0:W-:Y:S06]  /*21a50*/  STL [R1+0x14], R7 ;  /* 0x0000140701007387 */ /* 0x0001ec0000100800 */
[----:B------:R-:W-:Y:S05]  /*21a60*/  @P0 BRA `(.L_x_710) ;  /* 0xfffffff800640947 */ /* 0x000fea000383ffff */
.L_x_693:
[----:B------:R-:W-:Y:S05]  /*21a70*/  BSYNC B0 ;  /* 0x0000000000007941 */ /* 0x000fea0003800000 */
.L_x_692:
[----:B------:R-:W2:Y:S01]  /*21a80*/  LDL R6, [R1+0x38] ;  /* 0x0000380001067983 */ /* 0x000ea20000100800 */
[----:B------:R-:W-:Y:S05]  /*21a90*/  @!P2 WARPSYNC.ALL ;  /* 0x000000000000a948 */ /* 0x000fea0003800000 */
[----:B------:R-:W-:Y:S01]  /*21aa0*/  BSSY B6, `(.L_x_711) ;  /* 0x000036c000067945 */ /* 0x000fe20003800000 */
[----:B------:R-:W-:Y:S01]  /*21ab0*/  @!P2 BAR.SYNC.DEFER_BLOCKING 0xc, 0x120 ;  /* 0x030480000000ab1d */ /* 0x000fe20000010000 */
[----:B--2---:R-:W-:-:S13]  /*21ac0*/  ISETP.GT.AND P0, PT, R6, RZ, PT ;  /* 0x000000ff0600720c */ /* 0x004fda0003f04270 */
[----:B------:R-:W-:Y:S05]  /*21ad0*/  @P0 BRA `(.L_x_712) ;  /* 0x0000000000480947 */ /* 0x000fea0003800000 */
[----:B------:R-:W1:Y:S02]  /*21ae0*/  S2R R6, SR_TID.X ;  /* 0x0000000000067919 */ /* 0x000e640000002100 */
[----:B-1----:R-:W-:-:S04]  /*21af0*/  LOP3.LUT R6, R6, 0x1f, RZ, 0xc0, !PT ;  /* 0x0000001f06067812 */ /* 0x002fc800078ec0ff */
[----:B------:R-:W-:-:S13]  /*21b00*/  ISETP.NE.AND P1, PT, R6, RZ, PT ;  /* 0x000000ff0600720c */ /* 0x000fda0003f25270 */
[----:B------:R-:W-:Y:S05]  /*21b10*/  @P1 BRA `(.L_x_713) ;  /* 0x0000003400901947 */ /* 0x000fea0003800000 */
[----:B0-----:R-:W0:Y:S01]  /*21b20*/  S2R R7, SR_LANEID ;  /* 0x0000000000077919 */ /* 0x001e220000000000 */
[----:B------:R-:W-:Y:S01]  /*21b30*/  VOTEU.ANY UR4, UPT, PT ;  /* 0x0000000000047886 */ /* 0x000fe200038e0100 */
[----:B------:R-:W1:Y:S01]  /*21b40*/  LDC.64 R2, c[0x0][0xc38] ;  /* 0x00030e00ff027b82 */ /* 0x000e620000000a00 */
[----:B------:R-:W0:Y:S01]  /*21b50*/  FLO.U32 R0, UR4 ;  /* 0x0000000400007d00 */ /* 0x000e2200080e0000 */
[----:B------:R-:W-:-:S07]  /*21b60*/  ULDC.64 UR6, c[0x0][0x208] ;  /* 0x0000820000067ab9 */ /* 0x000fce0000000a00 */
[----:B------:R-:W1:Y:S01]  /*21b70*/  POPC R5, UR4 ;  /* 0x0000000400057d09 */ /* 0x000e620008000000 */
[----:B0-----:R-:W-:-:S13]  /*21b80*/  ISETP.EQ.U32.AND P0, PT, R0, R7, PT ;  /* 0x000000070000720c */ /* 0x001fda0003f02070 */
[----:B-1----:R-:W2:Y:S01]  /*21b90*/  @P0 ATOMG.E.ADD.STRONG.GPU PT, R3, desc[UR6][R2.64], R5 ;  /* 0x00000005020309a8 */ /* 0x002ea200081ee1c6 */
[----:B------:R-:W0:Y:S02]  /*21ba0*/  S2R R4, SR_LTMASK ;  /* 0x0000000000047919 */ /* 0x000e240000003900 */
[----:B0-----:R-:W-:-:S04]  /*21bb0*/  LOP3.LUT R4, R4, UR4, RZ, 0xc0, !PT ;  /* 0x0000000404047c12 */ /* 0x001fc8000f8ec0ff */
[----:B------:R-:W0:Y:S01]  /*21bc0*/  POPC R7, R4 ;  /* 0x0000000400077309 */ /* 0x000e220000000000 */
[----:B--2---:R-:W0:Y:S02]  /*21bd0*/  SHFL.IDX PT, R0, R3, R0, 0x1f ;  /* 0x00001f0003007589 */ /* 0x004e2400000e0000 */
[----:B0-----:R-:W-:Y:S01]  /*21be0*/  IADD3 R16, R0, UR36, R7 ;  /* 0x0000002400107c10 */ /* 0x001fe2000fffe007 */
[----:B------:R-:W-:Y:S06]  /*21bf0*/  BRA `(.L_x_713) ;  /* 0x0000003400587947 */ /* 0x000fec0003800000 */
.L_x_712:
[----:B------:R-:W1:Y:S01]  /*21c00*/  S2R R0, SR_CgaCtaId ;  /* 0x0000000000007919 */ /* 0x000e620000008800 */
[----:B------:R-:W-:-:S04]  /*21c10*/  MOV R2, 0x400 ;  /* 0x0000040000027802 */ /* 0x000fc80000000f00 */
[----:B-1----:R-:W-:-:S05]  /*21c20*/  LEA R3, R0, R2, 0x18 ;  /* 0x0000000200037211 */ /* 0x002fca00078ec0ff */
[----:B------:R1:W-:Y:S01]  /*21c30*/  STL [R1+0x20], R3 ;  /* 0x0000200301007387 */ /* 0x0003e20000100800 */
[----:B------:R-:W-:-:S05]  /*21c40*/  VIADD R0, R3, 0x24400 ;  /* 0x0002440003007836 */ /* 0x000fca0000000000 */
[----:B------:R-:W-:-:S13]  /*21c50*/  LOP3.LUT P0, RZ, R0, 0x3ff, RZ, 0xc0, !PT ;  /* 0x000003ff00ff7812 */ /* 0x000fda000780c0ff */
[----:B-1----:R-:W-:Y:S05]  /*21c60*/  @!P0 BRA `(.L_x_714) ;  /* 0x0000000000408947 */ /* 0x002fea0003800000 */
[----:B------:R-:W-:Y:S01]  /*21c70*/  MOV R2, 0x0 ;  /* 0x0000000000027802 */ /* 0x000fe20000000f00 */
[----:B------:R-:W-:Y:S01]  /*21c80*/  ULDC.64 UR6, c[0x4][0x1b8] ;  /* 0x01006e0000067ab9 */ /* 0x000fe20000000a00 */
[----:B------:R-:W-:Y:S01]  /*21c90*/  ULDC.64 UR8, c[0x4][0x1c0] ;  /* 0x0100700000087ab9 */ /* 0x000fe20000000a00 */
[----:B------:R-:W-:Y:S01]  /*21ca0*/  ULDC.64 UR4, c[0x4][0x118] ;  /* 0x0100460000047ab9 */ /* 0x000fe20000000a00 */
[----:B------:R-:W-:Y:S01]  /*21cb0*/  MOV R4, UR6 ;  /* 0x0000000600047c02 */ /* 0x000fe20008000f00 */
[----:B------:R-:W-:Y:S01]  /*21cc0*/  IMAD.U32 R5, RZ, RZ, UR7 ;  /* 0x00000007ff057e24 */ /* 0x000fe2000f8e00ff */
[----:B------:R-:W1:Y:S01]  /*21cd0*/  LDC.64 R2, c[0x4][R2] ;  /* 0x0100000002027b82 */ /* 0x000e620000000a00 */
[----:B------:R-:W-:Y:S01]  /*21ce0*/  MOV R6, UR8 ;  /* 0x0000000800067c02 */ /* 0x000fe20008000f00 */
[----:B0-----:R-:W-:Y:S01]  /*21cf0*/  IMAD.U32 R7, RZ, RZ, UR9 ;  /* 0x00000009ff077e24 */ /* 0x001fe2000f8e00ff */
[----:B------:R-:W-:Y:S01]  /*21d00*/  MOV R10, UR4 ;  /* 0x00000004000a7c02 */ /* 0x000fe20008000f00 */
[----:B------:R-:W-:Y:S01]  /*21d10*/  IMAD.U32 R11, RZ, RZ, UR5 ;  /* 0x00000005ff0b7e24 */ /* 0x000fe2000f8e00ff */
[----:B-----5:R-:W-:Y:S01]  /*21d20*/  MOV R8, 0x70 ;  /* 0x0000007000087802 */ /* 0x020fe20000000f00 */
[----:B------:R-:W-:Y:S01]  /*21d30*/  IMAD.MOV.U32 R12, RZ, RZ, 0x1 ;  /* 0x00000001ff0c7424 */ /* 0x000fe200078e00ff */
[----:B------:R-:W-:-:S07]  /*21d40*/  MOV R13, RZ ;  /* 0x000000ff000d7202 */ /* 0x000fce0000000f00 */
[----:B------:R-:W-:-:S07]  /*21d50*/  LEPC R20, `(.L_x_714) ;  /* 0x000000001014794e */ /* 0x000fce0000000000 */
[----:B-1----:R-:W-:Y:S05]  /*21d60*/  CALL.ABS.NOINC R2 ;  /* 0x0000000002007343 */ /* 0x002fea0003c00000 */
.L_x_714:
        /* <DEDUP_REMOVED lines=12> */
[----:B0-----:R-:W-:Y:S01]  /*21e30*/  IMAD.U32 R7, RZ, RZ, UR9 ;  /* 0x00000009ff077e24 */ /* 0x001fe2000f8e00ff */
[----:B------:R-:W-:Y:S01]  /*21e40*/  MOV R10, UR4 ;  /* 0x00000004000a7c02 */ /* 0x000fe20008000f00 */
[----:B------:R-:W-:Y:S01]  /*21e50*/  IMAD.U32 R11, RZ, RZ, UR5 ;  /* 0x00000005ff0b7e24 */ /* 0x000fe2000f8e00ff */
[----:B-----5:R-:W-:Y:S01]  /*21e60*/  MOV R8, 0x70 ;  /* 0x0000007000087802 */ /* 0x020fe20000000f00 */
[----:B------:R-:W-:Y:S01]  /*21e70*/  IMAD.MOV.U32 R12, RZ, RZ, 0x1 ;  /* 0x00000001ff0c7424 */ /* 0x000fe200078e00ff */
[----:B-1----:R-:W-:-:S07]  /*21e80*/  MOV R13, RZ ;  /* 0x000000ff000d7202 */ /* 0x002fce0000000f00 */
[----:B------:R-:W-:-:S07]  /*21e90*/  LEPC R20, `(.L_x_716) ;  /* 0x000000001014794e */ /* 0x000fce0000000000 */
[----:B--2---:R-:W-:Y:S05]  /*21ea0*/  CALL.ABS.NOINC R2 ;  /* 0x0000000002007343 */ /* 0x004fea0003c00000 */
.L_x_716:
        /* <DEDUP_REMOVED lines=15> */
[----:B0-----:R-:W-:Y:S05]  /*21fa0*/  CALL.ABS.NOINC R2 ;  /* 0x0000000002007343 */ /* 0x001fea0003c00000 */
.L_x_715:
        /* <DEDUP_REMOVED lines=8> */
[----:B------:R-:W1:Y:S02]  /*22030*/  S2R R6, SR_TID.X ;  /* 0x0000000000067919 */ /* 0x000e640000002100 */
[----:B-1----:R-:W-:-:S04]  /*22040*/  LOP3.LUT R6, R6, 0x1f, RZ, 0xc0, !PT ;  /* 0x0000001f06067812 */ /* 0x002fc800078ec0ff */
        /* <DEDUP_REMOVED lines=9> */
[----:B------:R-:W1:Y:S01]  /*220e0*/  LDC R4, c[0x0][0x428] ;  /* 0x00010a00ff047b82 */ /* 0x000e620000000800 */
[----:B------:R-:W-:-:S06]  /*220f0*/  MOV R0, R5 ;  /* 0x0000000500007202 */ /* 0x000fcc0000000f00 */
[----:B------:R2:W5:Y:S01]  /*22100*/  @P0 LDG.E R0, desc[UR6][R2.64] ;  /* 0x0000000602000981 */ /* 0x000562000c1e1900 */
[----:B------:R-:W-:Y:S02]  /*22110*/  PLOP3.LUT P1, PT, P6, PT, PT, 0x8, 0x0 ;  /* 0x000000000000781c */ /* 0x000fe4000372e170 */
[----:B-1----:R-:W-:Y:S02]  /*22120*/  ISETP.NE.AND P0, PT, R4, 0x1, PT ;  /* 0x000000010400780c */ /* 0x002fe40003f05270 */
[----:B------:R-:W-:-:S11]  /*22130*/  MOV R4, R18 ;  /* 0x0000001200047202 */ /* 0x000fd60000000f00 */
[----:B--2---:R-:W1:Y:S08]  /*22140*/  @P0 LDC R3, c[0x0][0x42c] ;  /* 0x00010b00ff030b82 */ /* 0x004e700000000800 */
[----:B------:R-:W2:Y:S01]  /*22150*/  @P0 LDC R2, c[0x0][0x430] ;  /* 0x00010c00ff020b82 */ /* 0x000ea20000000800 */
[----:B-1----:R-:W-:-:S05]  /*22160*/  @P0 IMAD.HI.U32 R3, R18, R3, RZ ;  /* 0x0000000312030227 */ /* 0x002fca00078e00ff */
[----:B--2---:R-:W-:Y:S02]  /*22170*/  @P0 SHF.R.U32.HI R4, RZ, R2, R3 ;  /* 0x00000002ff040219 */ /* 0x004fe40000011603 */
[----:B------:R-:W-:-:S04]  /*22180*/  ISETP.NE.U32.AND P0, PT, RZ, UR4, PT ;  /* 0x00000004ff007c0c */ /* 0x000fc8000bf05070 */
[----:B------:R-:W-:-:S04]  /*22190*/  ISETP.NE.AND.EX P0, PT, RZ, UR5, PT, P0 ;  /* 0x00000005ff007c0c */ /* 0x000fc8000bf05300 */
[----:B------:R-:W-:-:S09]  /*221a0*/  SEL R2, R5, RZ, !P0 ;  /* 0x000000ff05027207 */ /* 0x000fd20004000000 */
.L_x_717:
        /* <DEDUP_REMOVED lines=10> */
[----:B------:R-:W1:Y:S01]  /*22250*/  S2R R3, SR_TID.X ;  /* 0x0000000000037919 */ /* 0x000e620000002100 */
[----:B------:R-:W-:Y:S01]  /*22260*/  UMOV UR4, 0x40 ;  /* 0x0000004000047882 */ /* 0x000fe20000000000 */
[----:B-1----:R-:W-:-:S04]  /*22270*/  LOP3.LUT R3, R3, 0x1f, RZ, 0xc0, !PT ;  /* 0x0000001f03037812 */ /* 0x002fc800078ec0ff */
[----:B------:R-:W-:-:S04]  /*22280*/  ISETP.NE.AND P2, PT, R3, RZ, PT ;  /* 0x000000ff0300720c */ /* 0x000fc80003f45270 */
[----:B------:R-:W-:-:S09]  /*22290*/  PLOP3.LUT P1, PT, P2, PT, PT, 0x8, 0x0 ;  /* 0x000000000000781c */ /* 0x000fd2000172e170 */
[----:B------:R-:W-:-:S05]  /*222a0*/  VOTEU.ALL UP0, P2 ;  /* 0x00000000003f7886 */ /* 0x000fca0001000000 */
.L_x_718:
        /* <DEDUP_REMOVED lines=15> */
.L_x_719:
        /* <DEDUP_REMOVED lines=15> */
.L_x_720:
        /* <DEDUP_REMOVED lines=9> */
[----:B0----5:R-:W0:Y:S01]  /*22520*/  LDC.64 R8, c[0x0][0x3f8] ;  /* 0x0000fe00ff087b82 */ /* 0x021e220000000a00 */
[----:B------:R-:W-:Y:S02]  /*22530*/  ULDC.64 UR4, c[0x0][0xa08] ;  /* 0x0002820000047ab9 */ /* 0x000fe40000000a00 */
[----:B0-----:R-:W-:Y:S01]  /*22540*/  LOP3.LUT P0, RZ, R8, UR4, RZ, 0xfc, !PT ;  /* 0x0000000408ff7c12 */ /* 0x001fe2000f80fcff */
[----:B------:R-:W-:-:S03]  /*22550*/  UMOV UR4, 0xffffffff ;  /* 0xffffffff00047882 */ /* 0x000fc60000000000 */
[----:B------:R-:W-:-:S04]  /*22560*/  LOP3.LUT P0, RZ, R9, UR5, RZ, 0xfc, P0 ;  /* 0x0000000509ff7c12 */ /* 0x000fc8000800fcff */
[----:B------:R-:W-:Y:S01]  /*22570*/  SEL R5, R0, RZ, !P0 ;  /* 0x000000ff00057207 */ /* 0x000fe20004000000 */
[----:B------:R-:W-:Y:S08]  /*22580*/  BRA.DIV UR4, `(.L_x_721) ;  /* 0x0000004604247947 */ /* 0x000ff0000b800000 */
.L_x_833:
[----:B------:R-:W2:Y:S01]  /*22590*/  LDL R3, [R1+0x28] ;  /* 0x0000280001037983 */ /* 0x000ea20000100800 */
[----:B------:R-:W-:Y:S01]  /*225a0*/  UMOV UR4, 0xffffffff ;  /* 0xffffffff00047882 */ /* 0x000fe20000000000 */
[----:B------:R-:W-:Y:S01]  /*225b0*/  SHF.R.S32.HI R12, RZ, 0x1f, R0 ;  /* 0x0000001fff0c7819 */ /* 0x000fe20000011400 */
[----:B--2---:R-:W-:Y:S01]  /*225c0*/  VIADD R3, R3, 0xffffffff ;  /* 0xffffffff03037836 */ /* 0x004fe20000000000 */
[----:B------:R-:W-:Y:S06]  /*225d0*/  BRA.DIV UR4, `(.L_x_722) ;  /* 0x0000004604447947 */ /* 0x000fec000b800000 */
[----:B------:R-:W-:-:S13]  /*225e0*/  ELECT P6, URZ, PT ;  /* 0x00000000003f782f */ /* 0x000fda00038c0000 */
.L_x_836:
[----:B------:R-:W-:Y:S05]  /*225f0*/  @!P6 BRA `(.L_x_723) ;  /* 0x000000040048e947 */ /* 0x000fea0003800000 */
[----:B------:R0:W-:Y:S01]  /*22600*/  STL [R1+0xc], R3 ;  /* 0x00000c0301007387 */ /* 0x0001e20000100800 */
[----:B------:R-:W-:-:S04]  /*22610*/  ISETP.NE.U32.AND P0, PT, R8, RZ, PT ;  /* 0x000000ff0800720c */ /* 0x000fc80003f05070 */
[----:B------:R-:W-:-:S13]  /*22620*/  ISETP.NE.AND.EX P0, PT, R9, RZ, PT, P0 ;  /* 0x000000ff0900720c */ /* 0x000fda0003f05300 */
[----:B0-----:R-:W-:Y:S05]  /*22630*/  @!P0 BRA `(.L_x_724) ;  /* 0x0000000000508947 */ /* 0x001fea0003800000 */
[----:B------:R-:W0:Y:S01]  /*22640*/  LDC R10, c[0x0][0x41c] ;  /* 0x00010700ff0a7b82 */ /* 0x000e220000000800 */
[----:B------:R-:W-:Y:S01]  /*22650*/  MOV R5, R3 ;  /* 0x0000000300057202 */ /* 0x000fe20000000f00 */
[----:B------:R-:W-:Y:S01]  /*22660*/  ULDC.64 UR4, c[0x0][0x408] ;  /* 0x0001020000047ab9 */ /* 0x000fe20000000a00 */
[----:B------:R-:W-:Y:S01]  /*22670*/  ULDC.64 UR6, c[0x0][0x208] ;  /* 0x0000820000067ab9 */ /* 0x000fe20000000a00 */
[----:B0-----:R-:W-:-:S13]  /*22680*/  ISETP.NE.AND P0, PT, R10, 0x1, PT ;  /* 0x000000010a00780c */ /* 0x001fda0003f05270 */
[----:B------:R-:W0:Y:S02]  /*22690*/  @P0 LDC.64 R6, c[0x0][0x420] ;  /* 0x00010800ff060b82 */ /* 0x000e240000000a00 */
[----:B0-----:R-:W-:-:S05]  /*226a0*/  @P0 IMAD.HI.U32 R6, R3, R6, RZ ;  /* 0x0000000603060227 */ /* 0x001fca00078e00ff */
[----:B------:R-:W-:-:S05]  /*226b0*/  @P0 SHF.R.U32.HI R5, RZ, R7, R6 ;  /* 0x00000007ff050219 */ /* 0x000fca0000011606 */
[----:B------:R-:W-:-:S04]  /*226c0*/  IMAD.MOV R6, RZ, RZ, -R5 ;  /* 0x000000ffff067224 */ /* 0x000fc800078e0a05 */
[----:B------:R-:W-:Y:S02]  /*226d0*/  IMAD R7, R10, R6, R3 ;  /* 0x000000060a077224 */ /* 0x000fe400078e0203 */
[----:B------:R-:W-:-:S03]  /*226e0*/  IMAD R6, R12, UR4, RZ ;  /* 0x000000040c067c24 */ /* 0x000fc6000f8e02ff */
[----:B------:R0:W-:Y:S01]  /*226f0*/  STL [R1+0xc], R7 ;  /* 0x00000c0701007387 */ /* 0x0001e20000100800 */
[----:B------:R-:W-:Y:S01]  /*22700*/  IMAD R10, R0, UR5, R6 ;  /* 0x00000005000a7c24 */ /* 0x000fe2000f8e0206 */
[----:B------:R-:W-:Y:S02]  /*22710*/  MOV R6, R5 ;  /* 0x0000000500067202 */ /* 0x000fe40000000f00 */
[----:B0-----:R-:W-:-:S03]  /*22720*/  SHF.R.S32.HI R7, RZ, 0x1f, R5 ;  /* 0x0000001fff077819 */ /* 0x001fc60000011405 */
[----:B------:R-:W-:-:S04]  /*22730*/  IMAD.WIDE.U32 R6, R0, UR4, R6 ;  /* 0x0000000400067c25 */ /* 0x000fc8000f8e0006 */
[----:B------:R-:W-:Y:S01]  /*22740*/  IMAD.IADD R5, R7, 0x1, R10 ;  /* 0x0000000107057824 */ /* 0x000fe200078e020a */
[----:B------:R-:W-:-:S04]  /*22750*/  LEA R10, P0, R6, R8, 0x2 ;  /* 0x00000008060a7211 */ /* 0x000fc800078010ff */
[----:B------:R-:W-:-:S05]  /*22760*/  LEA.HI.X R11, R6, R9, R5, 0x2, P0 ;  /* 0x00000009060b7211 */ /* 0x000fca00000f1405 */
[----:B------:R0:W5:Y:S04]  /*22770*/  LDG.E R5, desc[UR6][R10.64] ;  /* 0x000000060a057981 */ /* 0x000168000c1e1900 */
.L_x_724:
[----:B------:R-:W2:Y:S01]  /*22780*/  LDL R6, [R1] ;  /* 0x0000000001067983 */ /* 0x000ea20000100800 */
[----:B0-----:R-:W-:-:S03]  /*22790*/  MOV R10, 0x400 ;  /* 0x00000400000a7802 */ /* 0x001fc60000000f00 */
[----:B------:R-:W3:Y:S01]  /*227a0*/  LDL R7, [R1+0x8] ;  /* 0x0000080001077983 */ /* 0x000ee20000100800 */
[----:B------:R-:W0:Y:S02]  /*227b0*/  S2R R11, SR_CgaCtaId ;  /* 0x00000000000b7919 */ /* 0x000e240000008800 */
[----:B0-----:R-:W-:-:S04]  /*227c0*/  LEA R10, R11, R10, 0x18 ;  /* 0x0000000a0b0a7211 */ /* 0x001fc800078ec0ff */
[----:B--2---:R-:W-:Y:S02]  /*227d0*/  LEA R6, R6, R10, 0x3 ;  /* 0x0000000a06067211 */ /* 0x004fe400078e18ff */
[----:B---3--:R-:W-:-:S04]  /*227e0*/  SHF.L.U32 R7, R7, 0x1f, RZ ;  /* 0x0000001f07077819 */ /* 0x008fc800000006ff */
[----:B------:R-:W0:Y:S02]  /*227f0*/  SYNCS.PHASECHK.TRANS64.TRYWAIT P0, [R6+URZ+0x38840], R7 ;  /* 0x03884007060075a7 */ /* 0x000e24000800017f */
[----:B0-----:R-:W-:Y:S05]  /*22800*/  @!P0 BRA `(.L_x_725) ;  /* 0x0000004000d88947 */ /* 0x001fea0003800000 */
.L_x_837:
        /* <DEDUP_REMOVED lines=11> */
.L_x_726:
        /* <DEDUP_REMOVED lines=38> */
.L_x_723:
        /* <DEDUP_REMOVED lines=17> */
[----:B------:R-:W-:Y:S01]  /*22c30*/  UMOV UR15, 0x12f00000 ;  /* 0x12f00000000f7882 */ /* 0x000fe20000000000 */
[----:B------:R-:W-:Y:S01]  /*22c40*/  @P0 MOV R6, 0x10000 ;  /* 0x0001000000060802 */ /* 0x000fe20000000f00 */
        /* <DEDUP_REMOVED lines=28> */
[----:B--2---:R-:W-:-:S05]  /*22e10*/  VIADD R11, R11, 0x1 ;  /* 0x000000010b0b7836 */ /* 0x004fca0000000000 */
[----:B------:R-:W-:Y:S01]  /*22e20*/  LEA.HI R2, R11, R11, RZ, 0x1 ;  /* 0x0000000b0b027211 */ /* 0x000fe200078f08ff */
[----:B------:R0:W-:Y:S03]  /*22e30*/  STL [R1+0x34], R11 ;  /* 0x0000340b01007387 */ /* 0x0001e60000100800 */
[----:B------:R-:W-:-:S04]  /*22e40*/  LOP3.LUT R2, R2, 0xfffffffe, RZ, 0xc0, !PT ;  /* 0xfffffffe02027812 */ /* 0x000fc800078ec0ff */
[----:B------:R-:W-:-:S04]  /*22e50*/  IADD3 R2, R11, -R2, RZ ;  /* 0x800000020b027210 */ /* 0x000fc80007ffe0ff */
[----:B------:R-:W-:-:S04]  /*22e60*/  SHF.L.U32 R2, R2, 0x1f, RZ ;  /* 0x0000001f02027819 */ /* 0x000fc800000006ff */
[----:B------:R-:W1:Y:S02]  /*22e70*/  SYNCS.PHASECHK.TRANS64.TRYWAIT P0, [R7+URZ+0x38820], R2 ;  /* 0x03882002070075a7 */ /* 0x000e64000800017f */
[----:B01----:R-:W-:Y:S05]  /*22e80*/  @!P0 BRA `(.L_x_728) ;  /* 0x0000003c004c8947 */ /* 0x003fea0003800000 */
.L_x_838:
[----:B------:R-:W-:Y:S05]  /*22e90*/  BSYNC B0 ;  /* 0x0000000000007941 */ /* 0x000fea0003800000 */
.L_x_727:
[----:B0-----:R-:W2:Y:S01]  /*22ea0*/  LDL.LU R6, [R1+0x38] ;  /* 0x0000380001067983 */ /* 0x001ea20000300800 */
[----:B------:R-:W-:Y:S01]  /*22eb0*/  BSSY B0, `(.L_x_729) ;  /* 0x00001ce000007945 */ /* 0x000fe20003800000 */
[----:B--2---:R-:W-:-:S13]  /*22ec0*/  ISETP.GE.AND P0, PT, R6, 0x51, PT ;  /* 0x000000510600780c */ /* 0x004fda0003f06270 */
[----:B------:R-:W-:Y:S05]  /*22ed0*/  @!P0 BRA `(.L_x_730) ;  /* 0x0000001c002c8947 */ /* 0x000fea0003800000 */
[----:B------:R-:W2:Y:S01]  /*22ee0*/  LDL R6, [R1+0x28] ;  /* 0x0000280001067983 */ /* 0x000ea20000100800 */
[----:B------:R-:W-:Y:S01]  /*22ef0*/  MOV R2, 0x1 ;  /* 0x0000000100027802 */ /* 0x000fe20000000f00 */
[----:B------:R-:W-:Y:S01]  /*22f00*/  BSSY B1, `(.L_x_731) ;  /* 0x000009e000017945 */ /* 0x000fe20003800000 */
[----:B--2---:R-:W-:-:S05]  /*22f10*/  IMAD.MOV R13, RZ, RZ, -R6 ;  /* 0x000000ffff0d7224 */ /* 0x004fca00078e0a06 */
[----:B------:R-:W-:-:S05]  /*22f20*/  VIADDMNMX R13, R13, R2, 0xffffffff, !PT ;  /* 0xffffffff0d0d7446 */ /* 0x000fca0007800102 */
[C---:B------:R-:W-:Y:S01]  /*22f30*/  IMAD.IADD R2, R6.reuse, 0x1, R13 ;  /* 0x0000000106027824 */ /* 0x040fe200078e020d */
[----:B------:R-:W-:-:S04]  /*22f40*/  IADD3 R6, R6, -0x2, RZ ;  /* 0xfffffffe06067810 */ /* 0x000fc80007ffe0ff */
[----:B------:R-:W-:-:S04]  /*22f50*/  LOP3.LUT R2, R2, 0x1, RZ, 0xc0, !PT ;  /* 0x0000000102027812 */ /* 0x000fc800078ec0ff */
[----:B------:R-:W-:-:S13]  /*22f60*/  ISETP.NE.U32.AND P0, PT, R2, 0x1, PT ;  /* 0x000000010200780c */ /* 0x000fda0003f05070 */
[----:B------:R-:W-:Y:S05]  /*22f70*/  @P0 BRA `(.L_x_732) ;  /* 0x0000000800580947 */ /* 0x000fea0003800000 */
[----:B------:R-:W2:Y:S04]  /*22f80*/  LDL R7, [R1] ;  /* 0x0000000001077983 */ /* 0x000ea80000100800 */
[----:B------:R-:W3:Y:S01]  /*22f90*/  LDL R10, [R1+0x8] ;  /* 0x00000800010a7983 */ /* 0x000ee20000100800 */
[----:B------:R-:W-:Y:S01]  /*22fa0*/  BSSY B2, `(.L_x_733) ;  /* 0x000008f000027945 */ /* 0x000fe20003800000 */
[----:B--2---:R-:W-:-:S05]  /*22fb0*/  VIADD R7, R7, 0x1 ;  /* 0x0000000107077836 */ /* 0x004fca0000000000 */
[----:B------:R-:W-:-:S04]  /*22fc0*/  ISETP.NE.AND P0, PT, R7, 0x2, PT ;  /* 0x000000020700780c */ /* 0x000fc80003f05270 */
[----:B------:R-:W-:Y:S02]  /*22fd0*/  SEL R14, RZ, 0x1, P0 ;  /* 0x00000001ff0e7807 */ /* 0x000fe40000000000 */
[----:B------:R-:W-:Y:S02]  /*22fe0*/  SEL R7, R7, RZ, P0 ;  /* 0x000000ff07077207 */ /* 0x000fe40000000000 */
[----:B---3--:R-:W-:Y:S01]  /*22ff0*/  LOP3.LUT R14, R10, R14, RZ, 0x3c, !PT ;  /* 0x0000000e0a0e7212 */ /* 0x008fe200078e3cff */
[----:B------:R-:W-:Y:S06]  /*23000*/  @!P6 BRA `(.L_x_734) ;  /* 0x000000080020e947 */ /* 0x000fec0003800000 */
[----:B------:R-:W-:Y:S02]  /*23010*/  ISETP.NE.U32.AND P0, PT, R8, RZ, PT ;  /* 0x000000ff0800720c */ /* 0x000fe40003f05070 */
[----:B------:R-:W-:Y:S02]  /*23020*/  MOV R2, R5 ;  /* 0x0000000500027202 */ /* 0x000fe40000000f00 */
[----:B------:R-:W-:-:S13]  /*23030*/  ISETP.NE.AND.EX P0, PT, R9, RZ, PT, P0 ;  /* 0x000000ff0900720c */ /* 0x000fda0003f05300 */
[----:B------:R-:W-:Y:S05]  /*23040*/  @!P0 BRA `(.L_x_735) ;  /* 0x00000000004c8947 */ /* 0x000fea0003800000 */
[----:B------:R-:W0:Y:S01]  /*23050*/  LDC R17, c[0x0][0x41c] ;  /* 0x00010700ff117b82 */ /* 0x000e220000000800 */
[----:B------:R-:W-:Y:S01]  /*23060*/  IMAD.MOV.U32 R2, RZ, RZ, R6 ;  /* 0x000000ffff027224 */ /* 0x000fe200078e0006 */
[----:B------:R-:W-:Y:S01]  /*23070*/  ULDC.64 UR4, c[0x0][0x408] ;  /* 0x0001020000047ab9 */ /* 0x000fe20000000a00 */
[----:B------:R-:W-:Y:S01]  /*23080*/  ULDC.64 UR6, c[0x0][0x208] ;  /* 0x0000820000067ab9 */ /* 0x000fe20000000a00 */
[----:B0-----:R-:W-:-:S13]  /*23090*/  ISETP.NE.AND P0, PT, R17, 0x1, PT ;  /* 0x000000011100780c */ /* 0x001fda0003f05270 */
[----:B------:R-:W0:Y:S02]  /*230a0*/  @P0 LDC.64 R10, c[0x0][0x420] ;  /* 0x00010800ff0a0b82 */ /* 0x000e240000000a00 */
[----:B0-----:R-:W-:-:S05]  /*230b0*/  @P0 IMAD.HI.U32 R10, R6, R10, RZ ;  /* 0x0000000a060a0227 */ /* 0x001fca00078e00ff */
[----:B------:R-:W-:Y:S01]  /*230c0*/  @P0 SHF.R.U32.HI R2, RZ, R11, R10 ;  /* 0x0000000bff020219 */ /* 0x000fe2000001160a */
[----:B------:R-:W-:-:S03]  /*230d0*/  IMAD R10, R12, UR4, RZ ;  /* 0x000000040c0a7c24 */ /* 0x000fc6000f8e02ff */
[----:B------:R-:W-:Y:S01]  /*230e0*/  SHF.R.S32.HI R11, RZ, 0x1f, R2 ;  /* 0x0000001fff0b7819 */ /* 0x000fe20000011402 */
[----:B------:R-:W-:Y:S01]  /*230f0*/  IMAD R15, R0, UR5, R10 ;  /* 0x00000005000f7c24 */ /* 0x000fe2000f8e020a */
[----:B------:R-:W-:Y:S02]  /*23100*/  MOV R10, R2 ;  /* 0x00000002000a7202 */ /* 0x000fe40000000f00 */
[----:B------:R-:W-:-:S03]  /*23110*/  IADD3 R2, -R2, RZ, RZ ;  /* 0x000000ff02027210 */ /* 0x000fc60007ffe1ff */
[----:B------:R-:W-:-:S04]  /*23120*/  IMAD.WIDE.U32 R10, R0, UR4, R10 ;  /* 0x00000004000a7c25 */ /* 0x000fc8000f8e000a */
[----:B------:R-:W-:Y:S01]  /*23130*/  IMAD.IADD R15, R15, 0x1, R11 ;  /* 0x000000010f0f7824 */ /* 0x000fe200078e020b */
[----:B------:R-:W-:Y:S01]  /*23140*/  LEA R8, P0, R10, R8, 0x2 ;  /* 0x000000080a087211 */ /* 0x000fe200078010ff */
[----:B------:R-:W-:-:S03]  /*23150*/  IMAD R6, R17, R2, R6 ;  /* 0x0000000211067224 */ /* 0x000fc600078e0206 */
[----:B------:R-:W-:-:S05]  /*23160*/  LEA.HI.X R9, R10, R9, R15, 0x2, P0 ;  /* 0x000000090a097211 */ /* 0x000fca00000f140f */
[----:B------:R0:W5:Y:S04]  /*23170*/  LDG.E R2, desc[UR6][R8.64] ;  /* 0x0000000608027981 */ /* 0x000168000c1e1900 */
.L_x_735:
[----:B0-----:R-:W0:Y:S01]  /*23180*/  S2R R9, SR_CgaCtaId ;  /* 0x0000000000097919 */ /* 0x001e220000008800 */
[----:B------:R-:W-:-:S04]  /*23190*/  MOV R8, 0x400 ;  /* 0x0000040000087802 */ /* 0x000fc80000000f00 */
[----:B0-----:R-:W-:Y:S02]  /*231a0*/  LEA R8, R9, R8, 0x18 ;  /* 0x0000000809087211 */ /* 0x001fe400078ec0ff */
[----:B------:R-:W-:-:S03]  /*231b0*/  SHF.L.U32 R9, R14, 0x1f, RZ ;  /* 0x0000001f0e097819 */ /* 0x000fc600000006ff */
[----:B------:R-:W-:-:S04]  /*231c0*/  IMAD R8, R7, 0x8, R8 ;  /* 0x0000000807087824 */ /* 0x000fc800078e0208 */
[----:B------:R-:W0:Y:S02]  /*231d0*/  SYNCS.PHASECHK.TRANS64.TRYWAIT P0, [R8+URZ+0x38840], R9 ;  /* 0x03884009080075a7 */ /* 0x000e24000800017f */
[----:B0-----:R-:W-:Y:S05]  /*231e0*/  @!P0 BRA `(.L_x_736) ;  /* 0x0000003800948947 */ /* 0x001fea0003800000 */
.L_x_839:
        /* <DEDUP_REMOVED lines=11> */
.L_x_737:
[----:B------:R-:W2:Y:S04]  /*232a0*/  LDL R17, [R1+0x4] ;  /* 0x0000040001117983 */ /* 0x000ea80000100800 */
[----:B0-----:R-:W3:Y:S01]  /*232b0*/  LDL.LU R9, [R1+0x8] ;  /* 0x0000080001097983 */ /* 0x001ee20000300800 */
[----:B------:R-:W-:Y:S02]  /*232c0*/  MOV R11, 0x400 ;  /* 0x00000400000b7802 */ /* 0x000fe40000000f00 */
[----:B------:R-:W-:Y:S01]  /*232d0*/  R2UR UR9, R8 ;  /* 0x00000000080972ca */ /* 0x000fe200000e0000 */
[----:B------:R-:W4:Y:S01]  /*232e0*/  LDL R10, [R1] ;  /* 0x00000000010a7983 */ /* 0x000f220000100800 */
[----:B------:R-:W0:Y:S01]  /*232f0*/  S2R R15, SR_CgaCtaId ;  /* 0x00000000000f7919 */ /* 0x000e220000008800 */
[----:B------:R-:W-:Y:S01]  /*23300*/  R2UR UR11, R6 ;  /* 0x00000000060b72ca */ /* 0x000fe200000e0000 */
[----:B------:R-:W-:Y:S01]  /*23310*/  UIADD3 UR4, UP0, UR38, 0x370, URZ ;  /* 0x0000037026047890 */ /* 0x000fe2000ff1e03f */
[----:B------:R-:W-:-:S02]  /*23320*/  R2UR UR12, R4 ;  /* 0x00000000040c72ca */ /* 0x000fc400000e0000 */
[----:B-----5:R-:W-:-:S06]  /*23330*/  R2UR UR13, R2 ;  /* 0x00000000020d72ca */ /* 0x020fcc00000e0000 */
[----:B------:R-:W-:Y:S01]  /*23340*/  UIADD3 UR9, UR9, 0x38830, URZ ;  /* 0x0003883009097890 */ /* 0x000fe2000fffe03f */
[----:B0-----:R-:W-:-:S05]  /*23350*/  LEA R11, R15, R11, 0x18 ;  /* 0x0000000b0f0b7211 */ /* 0x001fca00078ec0ff */
[----:B------:R-:W-:-:S05]  /*23360*/  IMAD R8, R7, 0xa000, R11 ;  /* 0x0000a00007087824 */ /* 0x000fca00078e020b */
[----:B------:R-:W-:Y:S01]  /*23370*/  R2UR UR14, R8 ;  /* 0x00000000080e72ca */ /* 0x000fe200000e0000 */
[----:B------:R-:W-:Y:S01]  /*23380*/  UMOV UR10, URZ ;  /* 0x0000003f000a7c82 */ /* 0x000fe20008000000 */
[----:B------:R-:W-:Y:S01]  /*23390*/  UMOV UR6, 0x0 ;  /* 0x0000000000067882 */ /* 0x000fe20000000000 */
[----:B------:R-:W-:Y:S01]  /*233a0*/  UMOV UR7, 0x14f00000 ;  /* 0x14f0000000077882 */ /* 0x000fe20000000000 */
[----:B------:R-:W-:-:S09]  /*233b0*/  UMOV UR17, 0x40 ;  /* 0x0000004000117882 */ /* 0x000fd20000000000 */
[----:B------:R-:W-:Y:S02]  /*233c0*/  UIADD3 UR8, UR14, 0x24400, URZ ;  /* 0x000244000e087890 */ /* 0x000fe4000fffe03f */
[----:B------:R-:W-:Y:S02]  /*233d0*/  UIADD3 UR15, UR14, 0x26c00, URZ ;  /* 0x00026c000e0f7890 */ /* 0x000fe4000fffe03f */
[----:B------:R-:W-:Y:S02]  /*233e0*/  UIADD3 UR16, UR14, 0x29400, URZ ;  /* 0x000294000e107890 */ /* 0x000fe4000fffe03f */
[----:B------:R-:W-:Y:S01]  /*233f0*/  UIADD3 UR14, UR14, 0x2bc00, URZ ;  /* 0x0002bc000e0e7890 */ /* 0x000fe2000fffe03f */
        /* <DEDUP_REMOVED lines=9> */
[----:B------:R0:W-:Y:S01]  /*23490*/  UTMALDG.4D [UR8], [UR4], desc[UR6] ;  /* 0x00000608040075b4 */ /* 0x0001e20008019000 */
[----:B------:R-:W-:Y:S01]  /*234a0*/  UMOV UR15, 0xc0 ;  /* 0x000000c0000f7882 */ /* 0x000fe20000000000 */
        /* <DEDUP_REMOVED lines=8> */
.L_x_840:
[----:B------:R-:W1:Y:S01]  /*23530*/  S2R R10, SR_TID.X ;  /* 0x00000000000a7919 */ /* 0x000e620000002100 */
[----:B------:R-:W-:-:S04]  /*23540*/  UPRMT UR4, UR37, 0x9910, URZ ;  /* 0x0000991025047896 */ /* 0x000fc8000800003f */
[----:B------:R-:W-:Y:S01]  /*23550*/  UISETP.NE.AND UP0, UPT, UR4, 0x2, UPT ;  /* 0x000000020400788c */ /* 0x000fe2000bf05270 */
[----:B-1----:R-:W-:-:S04]  /*23560*/  LOP3.LUT R10, R10, 0x7f, RZ, 0xc0, !PT ;  /* 0x0000007f0a0a7812 */ /* 0x002fc800078ec0ff */
[----:B------:R-:W-:-:S13]  /*23570*/  ISETP.NE.AND P0, PT, R10, RZ, PT ;  /* 0x000000ff0a00720c */ /* 0x000fda0003f05270 */
[----:B0-----:R-:W-:-:S04]  /*23580*/  @!P0 MOV R9, 0xa000 ;  /* 0x0000a00000098802 */ /* 0x001fc80000000f00 */
[----:B------:R0:W-:Y:S01]  /*23590*/  @!P0 SYNCS.ARRIVE.TRANS64 RZ, [R8+URZ+0x38850], R9 ;  /* 0x0388500908ff89a7 */ /* 0x0001e2000800003f */
[----:B------:R-:W-:-:S13]  /*235a0*/  PLOP3.LUT P0, PT, PT, PT, UP0, 0x40, 0x0 ;  /* 0x000000000000781c */ /* 0x000fda0003f0e808 */
[----:B0-----:R-:W-:Y:S05]  /*235b0*/  @!P0 BRA `(.L_x_739) ;  /* 0x0000000000048947 */ /* 0x001fea0003800000 */
[----:B------:R-:W-:Y:S01]  /*235c0*/  BPT.TRAP 0x1 ;  /* 0x000000040000795c */ /* 0x000fe20000300000 */
.L_x_739:
[----:B------:R-:W2:Y:S02]  /*235d0*/  LDL R9, [R1+0x18] ;  /* 0x0000180001097983 */ /* 0x000ea40000100800 */
[----:B--2---:R-:W-:-:S13]  /*235e0*/  LOP3.LUT P0, RZ, R9, 0x40, RZ, 0xc0, !PT ;  /* 0x0000004009ff7812 */ /* 0x004fda000780c0ff */
[----:B------:R-:W-:Y:S05]  /*235f0*/  @P0 BRA `(.L_x_740) ;  /* 0x0000000000040947 */ /* 0x000fea0003800000 */
[----:B------:R-:W-:Y:S01]  /*23600*/  BPT.TRAP 0x1 ;  /* 0x000000040000795c */ /* 0x000fe20000300000 */
.L_x_740:
[----:B------:R-:W2:Y:S01]  /*23610*/  LDL.LU R17, [R1+0xc] ;  /* 0x00000c0001117983 */ /* 0x000ea20000300800 */
[----:B------:R-:W-:-:S03]  /*23620*/  MOV R11, 0x400 ;  /* 0x00000400000b7802 */ /* 0x000fc60000000f00 */
[----:B------:R-:W3:Y:S04]  /*23630*/  LDL.LU R9, [R1] ;  /* 0x0000000001097983 */ /* 0x000ee80000300800 */
        /* <DEDUP_REMOVED lines=37> */
.L_x_734:
[----:B------:R-:W-:Y:S05]  /*23890*/  BSYNC B2 ;  /* 0x0000000000027941 */ /* 0x000fea0003800000 */
.L_x_733:
[----:B------:R-:W2:Y:S04]  /*238a0*/  LDL.LU R2, [R1+0x28] ;  /* 0x0000280001027983 */ /* 0x000ea80000300800 */
[----:B------:R0:W-:Y:S04]  /*238b0*/  STL [R1], R7 ;  /* 0x0000000701007387 */ /* 0x0001e80000100800 */
[----:B------:R0:W-:Y:S02]  /*238c0*/  STL [R1+0x8], R14 ;  /* 0x0000080e01007387 */ /* 0x0001e40000100800 */
[----:B0-2---:R-:W-:-:S07]  /*238d0*/  IADD3 R6, R2, -0x3, RZ ;  /* 0xfffffffd02067810 */ /* 0x005fce0007ffe0ff */
.L_x_732:
[----:B------:R-:W-:Y:S05]  /*238e0*/  BSYNC B1 ;  /* 0x0000000000017941 */ /* 0x000fea0003800000 */
.L_x_731:
[----:B------:R-:W-:-:S05]  /*238f0*/  IMAD.MOV R2, RZ, RZ, -R13 ;  /* 0x000000ffff027224 */ /* 0x000fca00078e0a0d */
[----:B------:R-:W-:-:S13]  /*23900*/  ISETP.NE.AND P0, PT, R3, R2, PT ;  /* 0x000000020300720c */ /* 0x000fda0003f05270 */
[----:B------:R-:W-:Y:S05]  /*23910*/  @!P0 BRA `(.L_x_730) ;  /* 0x00000010009c8947 */ /* 0x000fea0003800000 */
[----:B------:R-:W-:-:S07]  /*23920*/  MOV R10, R5 ;  /* 0x00000005000a7202 */ /* 0x000fce0000000f00 */
.L_x_757:
        /* <DEDUP_REMOVED lines=11> */
[----:B------:R-:W-:Y:S02]  /*239e0*/  MOV R9, R6 ;  /* 0x0000000600097202 */ /* 0x000fe40000000f00 */
        /* <DEDUP_REMOVED lines=10> */
[----:B------:R-:W-:-:S04]  /*23a90*/  @P0 SHF.R.U32.HI R2, RZ, R3, R9 ;  /* 0x00000003ff020219 */ /* 0x000fc80000011609 */
[----:B------:R-:W-:Y:S02]  /*23aa0*/  IADD3 R9, -R2, RZ, RZ ;  /* 0x000000ff02097210 */ /* 0x000fe40007ffe1ff */
[----:B------:R-:W-:-:S03]  /*23ab0*/  SHF.R.S32.HI R3, RZ, 0x1f, R2 ;  /* 0x0000001fff037819 */ /* 0x000fc60000011402 */
[----:B------:R-:W-:Y:S02]  /*23ac0*/  IMAD R9, R10, R9, R6 ;  /* 0x000000090a097224 */ /* 0x000fe400078e0206 */
[----:B------:R-:W-:Y:S02]  /*23ad0*/  IMAD R10, R12, UR6, RZ ;  /* 0x000000060c0a7c24 */ /* 0x000fe4000f8e02ff */
[----:B------:R-:W-:-:S04]  /*23ae0*/  IMAD.WIDE.U32 R2, R0, UR6, R2 ;  /* 0x0000000600027c25 */ /* 0x000fc8000f8e0002 */
[----:B------:R-:W-:-:S04]  /*23af0*/  IMAD R10, R0, UR7, R10 ;  /* 0x00000007000a7c24 */ /* 0x000fc8000f8e020a */
[----:B------:R-:W-:Y:S01]  /*23b00*/  IMAD.IADD R3, R10, 0x1, R3 ;  /* 0x000000010a037824 */ /* 0x000fe200078e0203 */
[----:B------:R-:W-:-:S04]  /*23b10*/  LEA R10, P0, R2, UR4, 0x2 ;  /* 0x00000004020a7c11 */ /* 0x000fc8000f8010ff */
[----:B------:R-:W-:-:S05]  /*23b20*/  LEA.HI.X R11, R2, UR5, R3, 0x2, P0 ;  /* 0x00000005020b7c11 */ /* 0x000fca00080f1403 */
[----:B------:R0:W5:Y:S04]  /*23b30*/  LDG.E R10, desc[UR8][R10.64] ;  /* 0x000000080a0a7981 */ /* 0x000168000c1e1900 */
.L_x_743:
[----:B------:R-:W1:Y:S01]  /*23b40*/  S2R R3, SR_CgaCtaId ;  /* 0x0000000000037919 */ /* 0x000e620000008800 */
[----:B------:R-:W-:-:S04]  /*23b50*/  MOV R2, 0x400 ;  /* 0x0000040000027802 */ /* 0x000fc80000000f00 */
[----:B-1----:R-:W-:Y:S02]  /*23b60*/  LEA R2, R3, R2, 0x18 ;  /* 0x0000000203027211 */ /* 0x002fe400078ec0ff */
[----:B------:R-:W-:Y:S02]  /*23b70*/  SHF.L.U32 R3, R8, 0x1f, RZ ;  /* 0x0000001f08037819 */ /* 0x000fe400000006ff */
[----:B------:R-:W-:-:S04]  /*23b80*/  LEA R2, R7, R2, 0x3 ;  /* 0x0000000207027211 */ /* 0x000fc800078e18ff */
[----:B------:R-:W1:Y:S02]  /*23b90*/  SYNCS.PHASECHK.TRANS64.TRYWAIT P0, [R2+URZ+0x38840], R3 ;  /* 0x03884003020075a7 */ /* 0x000e64000800017f */
[----:B-1----:R-:W-:Y:S05]  /*23ba0*/  @!P0 BRA `(.L_x_744) ;  /* 0x00000030004c8947 */ /* 0x002fea0003800000 */
.L_x_841:
        /* <DEDUP_REMOVED lines=11> */
.L_x_745:
[----:B------:R-:W2:Y:S04]  /*23c60*/  LDL R15, [R1+0x4] ;  /* 0x00000400010f7983 */ /* 0x000ea80000100800 */
[----:B-1----:R-:W3:Y:S01]  /*23c70*/  LDL.LU R3, [R1+0x8] ;  /* 0x0000080001037983 */ /* 0x002ee20000300800 */
        /* <DEDUP_REMOVED lines=39> */
.L_x_842:
[----:B------:R-:W1:Y:S01]  /*23ef0*/  S2R R11, SR_TID.X ;  /* 0x00000000000b7919 */ /* 0x000e620000002100 */
[----:B------:R-:W-:-:S04]  /*23f00*/  UPRMT UR4, UR37, 0x9910, URZ ;  /* 0x0000991025047896 */ /* 0x000fc8000800003f */
[----:B------:R-:W-:Y:S01]  /*23f10*/  UISETP.NE.AND UP0, UPT, UR4, 0x2, UPT ;  /* 0x000000020400788c */ /* 0x000fe2000bf05270 */
[----:B-1----:R-:W-:-:S04]  /*23f20*/  LOP3.LUT R11, R11, 0x7f, RZ, 0xc0, !PT ;  /* 0x0000007f0b0b7812 */ /* 0x002fc800078ec0ff */
[----:B------:R-:W-:-:S13]  /*23f30*/  ISETP.NE.AND P0, PT, R11, RZ, PT ;  /* 0x000000ff0b00720c */ /* 0x000fda0003f05270 */
[----:B0-----:R-:W-:-:S04]  /*23f40*/  @!P0 IMAD.MOV.U32 R3, RZ, RZ, 0xa000 ;  /* 0x0000a000ff038424 */ /* 0x001fc800078e00ff */
[----:B------:R0:W-:Y:S01]  /*23f50*/  @!P0 SYNCS.ARRIVE.TRANS64 RZ, [R2+URZ+0x38850], R3 ;  /* 0x0388500302ff89a7 */ /* 0x0001e2000800003f */
[----:B------:R-:W-:-:S13]  /*23f60*/  PLOP3.LUT P0, PT, PT, PT, UP0, 0x40, 0x0 ;  /* 0x000000000000781c */ /* 0x000fda0003f0e808 */
[----:B0-----:R-:W-:Y:S05]  /*23f70*/  @!P0 BRA `(.L_x_747) ;  /* 0x0000000000048947 */ /* 0x001fea0003800000 */
[----:B------:R-:W-:Y:S01]  /*23f80*/  BPT.TRAP 0x1 ;  /* 0x000000040000795c */ /* 0x000fe20000300000 */
.L_x_747:
[----:B------:R-:W2:Y:S02]  /*23f90*/  LDL R3, [R1+0x18] ;  /* 0x0000180001037983 */ /* 0x000ea40000100800 */
[----:B--2---:R-:W-:-:S13]  /*23fa0*/  LOP3.LUT P0, RZ, R3, 0x40, RZ, 0xc0, !PT ;  /* 0x0000004003ff7812 */ /* 0x004fda000780c0ff */
[----:B------:R-:W-:Y:S05]  /*23fb0*/  @P0 BRA `(.L_x_748) ;  /* 0x0000000000040947 */ /* 0x000fea0003800000 */
[----:B------:R-:W-:Y:S01]  /*23fc0*/  BPT.TRAP 0x1 ;  /* 0x000000040000795c */ /* 0x000fe20000300000 */
.L_x_748:
        /* <DEDUP_REMOVED lines=16> */
[----:B------:R-:W-:Y:S02]  /*240d0*/  MOV R5, R10 ;  /* 0x0000000a00057202 */ /* 0x000fe40000000f00 */
        /* <DEDUP_REMOVED lines=23> */
.L_x_742:
[----:B------:R-:W-:Y:S05]  /*24250*/  BSYNC B1 ;  /* 0x0000000000017941 */ /* 0x000fea0003800000 */
.L_x_741:
        /* <DEDUP_REMOVED lines=10> */
[----:B------:R-:W-:Y:S02]  /*24300*/  IADD3 R9, R6, -0x1, RZ ;  /* 0xffffffff06097810 */ /* 0x000fe40007ffe0ff */
        /* <DEDUP_REMOVED lines=21> */
.L_x_751:
[----:B------:R-:W2:Y:S01]  /*24460*/  S2R R3, SR_CgaCtaId ;  /* 0x0000000000037919 */ /* 0x000ea20000008800 */
[----:B------:R-:W-:-:S04]  /*24470*/  MOV R2, 0x400 ;  /* 0x0000040000027802 */ /* 0x000fc80000000f00 */
[----:B--2---:R-:W-:Y:S02]  /*24480*/  LEA R2, R3, R2, 0x18 ;  /* 0x0000000203027211 */ /* 0x004fe400078ec0ff */
[----:B------:R-:W-:Y:S02]  /*24490*/  SHF.L.U32 R3, R13, 0x1f, RZ ;  /* 0x0000001f0d037819 */ /* 0x000fe400000006ff */
[----:B------:R-:W-:-:S04]  /*244a0*/  LEA R2, R14, R2, 0x3 ;  /* 0x000000020e027211 */ /* 0x000fc800078e18ff */
[----:B------:R-:W2:Y:S02]  /*244b0*/  SYNCS.PHASECHK.TRANS64.TRYWAIT P0, [R2+URZ+0x38840], R3 ;  /* 0x03884003020075a7 */ /* 0x000ea4000800017f */
[----:B--2---:R-:W-:Y:S05]  /*244c0*/  @!P0 BRA `(.L_x_752) ;  /* 0x00000028002c8947 */ /* 0x004fea0003800000 */
.L_x_843:
        /* <DEDUP_REMOVED lines=11> */
.L_x_753:
[----:B0-----:R-:W3:Y:S04]  /*24580*/  LDL R14, [R1] ;  /* 0x00000000010e7983 */ /* 0x001ee80000100800 */
[----:B------:R-:W4:Y:S01]  /*24590*/  LDL R13, [R1+0x4] ;  /* 0x00000400010d7983 */ /* 0x000f220000100800 */
[----:B--2---:R-:W-:Y:S01]  /*245a0*/  MOV R3, 0x400 ;  /* 0x0000040000037802 */ /* 0x004fe20000000f00 */
[----:B------:R-:W-:Y:S01]  /*245b0*/  UIADD3 UR4, UP0, UR38, 0x370, URZ ;  /* 0x0000037026047890 */ /* 0x000fe2000ff1e03f */
[----:B------:R-:W-:Y:S01]  /*245c0*/  R2UR UR9, R2 ;  /* 0x00000000020972ca */ /* 0x000fe200000e0000 */
[----:B------:R-:W0:Y:S01]  /*245d0*/  S2R R11, SR_CgaCtaId ;  /* 0x00000000000b7919 */ /* 0x000e220000008800 */
[----:B------:R-:W-:Y:S01]  /*245e0*/  R2UR UR11, R9 ;  /* 0x00000000090b72ca */ /* 0x000fe200000e0000 */
[----:B------:R-:W-:Y:S01]  /*245f0*/  UMOV UR10, URZ ;  /* 0x0000003f000a7c82 */ /* 0x000fe20008000000 */
[----:B------:R-:W-:Y:S01]  /*24600*/  R2UR UR12, R4 ;  /* 0x00000000040c72ca */ /* 0x000fe200000e0000 */
[----:B------:R-:W-:Y:S01]  /*24610*/  UMOV UR6, 0x0 ;  /* 0x0000000000067882 */ /* 0x000fe20000000000 */
[----:B-----5:R-:W-:Y:S01]  /*24620*/  R2UR UR13, R10 ;  /* 0x000000000a0d72ca */ /* 0x020fe200000e0000 */
[----:B------:R-:W-:Y:S01]  /*24630*/  UMOV UR7, 0x14f00000 ;  /* 0x14f0000000077882 */ /* 0x000fe20000000000 */
[----:B------:R-:W-:Y:S01]  /*24640*/  UMOV UR17, 0x40 ;  /* 0x0000004000117882 */ /* 0x000fe20000000000 */
[----:B------:R-:W-:Y:S01]  /*24650*/  UMOV UR18, 0x80 ;  /* 0x0000008000127882 */ /* 0x000fe20000000000 */
[----:B------:R-:W-:-:S03]  /*24660*/  SHF.L.U32 R8, R8, 0x1f, RZ ;  /* 0x0000001f08087819 */ /* 0x000fc600000006ff */
[----:B------:R-:W-:Y:S01]  /*24670*/  UIADD3 UR9, UR9, 0x38830, URZ ;  /* 0x0003883009097890 */ /* 0x000fe2000fffe03f */
[----:B0-----:R-:W-:-:S05]  /*24680*/  LEA R3, R11, R3, 0x18 ;  /* 0x000000030b037211 */ /* 0x001fca00078ec0ff */
[----:B---3--:R-:W-:Y:S01]  /*24690*/  IMAD R2, R14, 0xa000, R3 ;  /* 0x0000a0000e027824 */ /* 0x008fe200078e0203 */
[----:B----4-:R-:W-:-:S04]  /*246a0*/  R2UR UR5, R13 ;  /* 0x000000000d0572ca */ /* 0x010fc800000e0000 */
[----:B------:R-:W-:Y:S02]  /*246b0*/  R2UR UR14, R2 ;  /* 0x00000000020e72ca */ /* 0x000fe400000e0000 */
[----:B------:R-:W-:-:S07]  /*246c0*/  LEA R2, R7, R3, 0x3 ;  /* 0x0000000307027211 */ /* 0x000fce00078e18ff */
[----:B------:R-:W-:-:S04]  /*246d0*/  UIMAD UR11, UR11, 0x50, UR5 ;  /* 0x000000500b0b78a4 */ /* 0x000fc8000f8e0205 */
[----:B------:R-:W-:Y:S02]  /*246e0*/  UIADD3 UR8, UR14, 0x24400, URZ ;  /* 0x000244000e087890 */ /* 0x000fe4000fffe03f */
        /* <DEDUP_REMOVED lines=17> */
.L_x_844:
[----:B------:R-:W1:Y:S01]  /*24800*/  S2R R3, SR_TID.X ;  /* 0x0000000000037919 */ /* 0x000e620000002100 */
[----:B------:R-:W-:-:S04]  /*24810*/  UPRMT UR4, UR37, 0x9910, URZ ;  /* 0x0000991025047896 */ /* 0x000fc8000800003f */
[----:B------:R-:W-:Y:S01]  /*24820*/  UISETP.NE.AND UP0, UPT, UR4, 0x2, UPT ;  /* 0x000000020400788c */ /* 0x000fe2000bf05270 */
[----:B-1----:R-:W-:-:S04]  /*24830*/  LOP3.LUT R3, R3, 0x7f, RZ, 0xc0, !PT ;  /* 0x0000007f03037812 */ /* 0x002fc800078ec0ff */
[----:B------:R-:W-:-:S13]  /*24840*/  ISETP.NE.AND P0, PT, R3, RZ, PT ;  /* 0x000000ff0300720c */ /* 0x000fda0003f05270 */
[----:B------:R-:W-:-:S04]  /*24850*/  @!P0 IMAD.MOV.U32 R3, RZ, RZ, 0xa000 ;  /* 0x0000a000ff038424 */ /* 0x000fc800078e00ff */
[----:B------:R1:W-:Y:S01]  /*24860*/  @!P0 SYNCS.ARRIVE.TRANS64 RZ, [R2+URZ+0x38850], R3 ;  /* 0x0388500302ff89a7 */ /* 0x0003e2000800003f */
[----:B------:R-:W-:-:S13]  /*24870*/  PLOP3.LUT P0, PT, PT, PT, UP0, 0x40, 0x0 ;  /* 0x000000000000781c */ /* 0x000fda0003f0e808 */
[----:B-1----:R-:W-:Y:S05]  /*24880*/  @!P0 BRA `(.L_x_755) ;  /* 0x0000000000048947 */ /* 0x002fea0003800000 */
[----:B------:R-:W-:Y:S01]  /*24890*/  BPT.TRAP 0x1 ;  /* 0x000000040000795c */ /* 0x000fe20000300000 */
.L_x_755:
[----:B------:R-:W2:Y:S02]  /*248a0*/  LDL R3, [R1+0x18] ;  /* 0x0000180001037983 */ /* 0x000ea40000100800 */
[----:B--2---:R-:W-:-:S13]  /*248b0*/  LOP3.LUT P0, RZ, R3, 0x40, RZ, 0xc0, !PT ;  /* 0x0000004003ff7812 */ /* 0x004fda000780c0ff */
[----:B------:R-:W-:Y:S05]  /*248c0*/  @P0 BRA `(.L_x_756) ;  /* 0x0000000000040947 */ /* 0x000fea0003800000 */
[----:B------:R-:W-:Y:S01]  /*248d0*/  BPT.TRAP 0x1 ;  /* 0x000000040000795c */ /* 0x000fe20000300000 */
.L_x_756:
[----:B------:R-:W2:Y:S01]  /*248e0*/  LDL.LU R13, [R1+0xc] ;  /* 0x00000c00010d7983 */ /* 0x000ea20000300800 */
[----:B0-----:R-:W-:-:S03]  /*248f0*/  MOV R8, 0x400 ;  /* 0x0000040000087802 */ /* 0x001fc60000000f00 */
[----:B------:R-:W3:Y:S01]  /*24900*/  LDL R3, [R1+0x4] ;  /* 0x0000040001037983 */ /* 0x000ee20000100800 */
        /* <DEDUP_REMOVED lines=18> */
[----:B------:R-:W-:Y:S02]  /*24a30*/  MOV R5, R10 ;  /* 0x0000000a00057202 */ /* 0x000fe40000000f00 */
[----:B--2---:R-:W-:-:S02]  /*24a40*/  R2UR UR11, R13 ;  /* 0x000000000d0b72ca */ /* 0x004fc400000e0000 */
        /* <DEDUP_REMOVED lines=16> */
.L_x_750:
[----:B------:R-:W-:Y:S05]  /*24b50*/  BSYNC B1 ;  /* 0x0000000000017941 */ /* 0x000fea0003800000 */
.L_x_749:
[C---:B------:R-:W-:Y:S01]  /*24b60*/  ISETP.GT.AND P0, PT, R6.reuse, 0x1, PT ;  /* 0x000000010600780c */ /* 0x040fe20003f04270 */
[----:B------:R-:W-:-:S12]  /*24b70*/  VIADD R6, R6, 0xfffffffe ;  /* 0xfffffffe06067836 */ /* 0x000fd80000000000 */
[----:B------:R-:W-:Y:S05]  /*24b80*/  @P0 BRA `(.L_x_757) ;  /* 0xffffffec00680947 */ /* 0x000fea000383ffff */
.L_x_730:
[----:B------:R-:W-:Y:S05]  /*24b90*/  BSYNC B0 ;  /* 0x0000000000007941 */ /* 0x000fea0003800000 */
.L_x_729:
        /* <DEDUP_REMOVED lines=9> */
[----:B------:R-:W-:Y:S01]  /*24c30*/  ULDC.64 UR6, c[0x0][0x208] ;  /* 0x0000820000067ab9 */ /* 0x000fe20000000a00 */
[----:B-1----:R-:W-:-:S06]  /*24c40*/  ISETP.EQ.U32.AND P0, PT, R0, R7, PT ;  /* 0x000000070000720c */ /* 0x002fcc0003f02070 */
[----:B------:R-:W2:Y:S07]  /*24c50*/  POPC R7, UR4 ;  /* 0x0000000400077d09 */ /* 0x000eae0008000000 */
[----:B--2---:R-:W2:Y:S01]  /*24c60*/  @P0 ATOMG.E.ADD.STRONG.GPU PT, R3, desc[UR6][R2.64], R7 ;  /* 0x00000007020309a8 */ /* 0x004ea200081ee1c6 */
[----:B------:R-:W1:Y:S02]  /*24c70*/  S2R R6, SR_LTMASK ;  /* 0x0000000000067919 */ /* 0x000e640000003900 */
[----:B-1----:R-:W-:-:S04]  /*24c80*/  LOP3.LUT R6, R6, UR4, RZ, 0xc0, !PT ;  /* 0x0000000406067c12 */ /* 0x002fc8000f8ec0ff */
[----:B------:R-:W1:Y:S01]  /*24c90*/  POPC R9, R6 ;  /* 0x0000000600097309 */ /* 0x000e620000000000 */
[----:B--2---:R-:W1:Y:S02]  /*24ca0*/  SHFL.IDX PT, R0, R3, R0, 0x1f ;  /* 0x00001f0003007589 */ /* 0x004e6400000e0000 */
[----:B-1----:R-:W-:-:S07]  /*24cb0*/  IADD3 R16, R0, UR36, R9 ;  /* 0x0000002400107c10 */ /* 0x002fce000fffe009 */
.L_x_759:
[----:B------:R-:W-:Y:S05]  /*24cc0*/  BSYNC B0 ;  /* 0x0000000000007941 */ /* 0x000fea0003800000 */
.L_x_758:
[----:B------:R-:W-:Y:S04]  /*24cd0*/  BSSY B0, `(.L_x_760) ;  /* 0x000003f000007945 */ /* 0x000fe80003800000 */
[----:B------:R-:W-:Y:S05]  /*24ce0*/  @!P6 BRA `(.L_x_761) ;  /* 0x0000000000f4e947 */ /* 0x000fea0003800000 */
[----:B------:R-:W2:Y:S01]  /*24cf0*/  LDL R2, [R1] ;  /* 0x0000000001027983 */ /* 0x000ea20000100800 */
[----:B------:R-:W-:-:S03]  /*24d00*/  MOV R3, 0x400 ;  /* 0x0000040000037802 */ /* 0x000fc60000000f00 */
[----:B------:R-:W3:Y:S01]  /*24d10*/  LDL R0, [R1+0x8] ;  /* 0x0000080001007983 */ /* 0x000ee20000100800 */
[----:B------:R-:W1:Y:S02]  /*24d20*/  S2R R6, SR_CgaCtaId ;  /* 0x0000000000067919 */ /* 0x000e640000008800 */
[----:B-1----:R-:W-:-:S04]  /*24d30*/  LEA R3, R6, R3, 0x18 ;  /* 0x0000000306037211 */ /* 0x002fc800078ec0ff */
[----:B--2---:R-:W-:Y:S02]  /*24d40*/  LEA R3, R2, R3, 0x3 ;  /* 0x0000000302037211 */ /* 0x004fe400078e18ff */
[----:B---3--:R-:W-:-:S04]  /*24d50*/  SHF.L.U32 R0, R0, 0x1f, RZ ;  /* 0x0000001f00007819 */ /* 0x008fc800000006ff */
[----:B------:R-:W1:Y:S02]  /*24d60*/  SYNCS.PHASECHK.TRANS64.TRYWAIT P0, [R3+URZ+0x38860], R0 ;  /* 0x03886000030075a7 */ /* 0x000e64000800017f */
[----:B-1----:R-:W-:Y:S05]  /*24d70*/  @!P0 BRA `(.L_x_762) ;  /* 0x0000002000288947 */ /* 0x002fea0003800000 */
.L_x_845:
[----:B------:R-:W2:Y:S01]  /*24d80*/  S2R R2, SR_TID.X ;  /* 0x0000000000027919 */ /* 0x000ea20000002100 */
[----:B------:R-:W-:-:S04]  /*24d90*/  UPRMT UR4, UR37, 0x9910, URZ ;  /* 0x0000991025047896 */ /* 0x000fc8000800003f */
[----:B------:R-:W-:Y:S01]  /*24da0*/  UISETP.NE.AND UP0, UPT, UR4, 0x2, UPT ;  /* 0x000000020400788c */ /* 0x000fe2000bf05270 */
[----:B--2---:R-:W-:-:S04]  /*24db0*/  LOP3.LUT R2, R2, 0x7f, RZ, 0xc0, !PT ;  /* 0x0000007f02027812 */ /* 0x004fc800078ec0ff */
[----:B------:R-:W-:-:S13]  /*24dc0*/  ISETP.NE.AND P0, PT, R2, RZ, PT ;  /* 0x000000ff0200720c */ /* 0x000fda0003f05270 */
[----:B-1----:R-:W-:-:S04]  /*24dd0*/  @!P0 IMAD.MOV.U32 R0, RZ, RZ, 0xa000 ;  /* 0x0000a000ff008424 */ /* 0x002fc800078e00ff */
[----:B------:R1:W-:Y:S01]  /*24de0*/  @!P0 SYNCS.ARRIVE.TRANS64 RZ, [R3+URZ+0x38850], R0 ;  /* 0x0388500003ff89a7 */ /* 0x0003e2000800003f */
[----:B------:R-:W-:-:S13]  /*24df0*/  PLOP3.LUT P0, PT, PT, PT, UP0, 0x40, 0x0 ;  /* 0x000000000000781c */ /* 0x000fda0003f0e808 */
[----:B-1----:R-:W-:Y:S05]  /*24e00*/  @!P0 BRA `(.L_x_763) ;  /* 0x0000000000048947 */ /* 0x002fea0003800000 */
[----:B------:R-:W-:Y:S01]  /*24e10*/  BPT.TRAP 0x1 ;  /* 0x000000040000795c */ /* 0x000fe20000300000 */
.L_x_763:
[----:B------:R-:W2:Y:S02]  /*24e20*/  LDL R0, [R1+0x18] ;  /* 0x0000180001007983 */ /* 0x000ea40000100800 */
[----:B--2---:R-:W-:-:S13]  /*24e30*/  LOP3.LUT P0, RZ, R0, 0x40, RZ, 0xc0, !PT ;  /* 0x0000004000ff7812 */ /* 0x004fda000780c0ff */
[----:B------:R-:W-:Y:S05]  /*24e40*/  @P0 BRA `(.L_x_764) ;  /* 0x0000000000040947 */ /* 0x000fea0003800000 */
[----:B------:R-:W-:Y:S01]  /*24e50*/  BPT.TRAP 0x1 ;  /* 0x000000040000795c */ /* 0x000fe20000300000 */
.L_x_764:
[----:B------:R-:W2:Y:S01]  /*24e60*/  LDL R0, [R1] ;  /* 0x0000000001007983 */ /* 0x000ea20000100800 */
        /* <DEDUP_REMOVED lines=37> */
.L_x_761:
[----:B------:R-:W-:Y:S05]  /*250c0*/  BSYNC B0 ;  /* 0x0000000000007941 */ /* 0x000fea0003800000 */
.L_x_760:
[----:B------:R-:W2:Y:S04]  /*250d0*/  LDL.LU R0, [R1] ;  /* 0x0000000001007983 */ /* 0x000ea80000300800 */
[----:B------:R-:W3:Y:S01]  /*250e0*/  LDL.LU R3, [R1+0x8] ;  /* 0x0000080001037983 */ /* 0x000ee20000300800 */
[----:B--2---:R-:W-:-:S04]  /*250f0*/  IADD3 R0, R0, 0x1, RZ ;  /* 0x0000000100007810 */ /* 0x004fc80007ffe0ff */
[----:B------:R-:W-:-:S04]  /*25100*/  ISETP.NE.AND P0, PT, R0, 0x2, PT ;  /* 0x000000020000780c */ /* 0x000fc80003f05270 */
[----:B------:R-:W-:Y:S02]  /*25110*/  SEL R2, RZ, 0x1, P0 ;  /* 0x00000001ff027807 */ /* 0x000fe40000000000 */
[----:B------:R-:W-:Y:S02]  /*25120*/  SEL R0, R0, RZ, P0 ;  /* 0x000000ff00007207 */ /* 0x000fe40000000000 */
[----:B---3--:R-:W-:-:S05]  /*25130*/  LOP3.LUT R3, R3, R2, RZ, 0x3c, !PT ;  /* 0x0000000203037212 */ /* 0x008fca00078e3cff */
[----:B------:R1:W-:Y:S04]  /*25140*/  STL [R1+0x8], R3 ;  /* 0x0000080301007387 */ /* 0x0003e80000100800 */
[----:B------:R1:W-:Y:S02]  /*25150*/  STL [R1], R0 ;  /* 0x0000000001007387 */ /* 0x0003e40000100800 */
.L_x_713:
[----:B------:R-:W-:Y:S05]  /*25160*/  BSYNC B6 ;  /* 0x0000000000067941 */ /* 0x000fea0003800000 */
.L_x_711:
[----:B------:R-:W-:-:S03]  /*25170*/  UMOV UR4, 0xffffffff ;  /* 0xffffffff00047882 */ /* 0x000fc60000000000 */
[----:B------:R-:W-:Y:S05]  /*25180*/  BRA.DIV UR4, `(.L_x_765) ;  /* 0x0000001e04387947 */ /* 0x000fea000b800000 */
[----:B------:R2:W3:Y:S04]  /*25190*/  SHFL.IDX PT, R4, R16, RZ, 0x1f ;  /* 0x00001fff10047589 */ /* 0x0004e800000e0000 */
[----:B------:R2:W4:Y:S02]  /*251a0*/  SHFL.IDX PT, R5, R16, 0x1, 0x1f ;  /* 0x00201f0010057f89 */ /* 0x00052400000e0000 */
.L_x_849:
[----:B------:R-:W0:Y:S01]  /*251b0*/  S2R R9, SR_TID.X ;  /* 0x0000000000097919 */ /* 0x000e220000002100 */
[----:B------:R-:W-:Y:S01]  /*251c0*/  ULDC UR4, c[0x0][0xc14] ;  /* 0x0003050000047ab9 */ /* 0x000fe20000000800 */
[----:B------:R-:W-:Y:S01]  /*251d0*/  BSSY B0, `(.L_x_766) ;  /* 0x000000c000007945 */ /* 0x000fe20003800000 */
[----:B-1----:R-:W-:Y:S01]  /*251e0*/  MOV R0, UR4 ;  /* 0x0000000400007c02 */ /* 0x002fe20008000f00 */
        /* <DEDUP_REMOVED lines=10> */
.L_x_767:
[----:B------:R-:W-:Y:S05]  /*25290*/  BSYNC B0 ;  /* 0x0000000000007941 */ /* 0x000fea0003800000 */
.L_x_766:
[----:B------:R-:W-:-:S03]  /*252a0*/  UMOV UR4, 0xffffffff ;  /* 0xffffffff00047882 */ /* 0x000fc60000000000 */
[----:B------:R-:W-:Y:S05]  /*252b0*/  BRA.DIV UR4, `(.L_x_768) ;  /* 0x0000001e04387947 */ /* 0x000fea000b800000 */
[----:B-----5:R-:W1:Y:S01]  /*252c0*/  SHFL.UP PT, R14, R3, 0x1, RZ ;  /* 0x04200000030e7989 */ /* 0x020e6200000e00ff */
[C---:B------:R-:W-:Y:S02]  /*252d0*/  ISETP.NE.AND P0, PT, R9.reuse, RZ, PT ;  /* 0x000000ff0900720c */ /* 0x040fe40003f05270 */
[C---:B------:R-:W-:Y:S02]  /*252e0*/  ISETP.GE.U32.AND P1, PT, R9.reuse, 0x2, PT ;  /* 0x000000020900780c */ /* 0x040fe40003f26070 */
        /* <DEDUP_REMOVED lines=12> */
[----:B-1----:R-:W-:-:S05]  /*253b0*/  SEL R8, R14, RZ, P1 ;  /* 0x000000ff0e087207 */ /* 0x002fca0000800000 */
[----:B------:R-:W-:-:S05]  /*253c0*/  IMAD.IADD R8, R7, 0x1, R8 ;  /* 0x0000000107087824 */ /* 0x000fca00078e0208 */
[----:B------:R-:W1:Y:S02]  /*253d0*/  SHFL.UP PT, R14, R8, 0x10, RZ ;  /* 0x06000000080e7989 */ /* 0x000e6400000e00ff */
[----:B-1----:R-:W-:-:S04]  /*253e0*/  SEL R9, R14, RZ, P0 ;  /* 0x000000ff0e097207 */ /* 0x002fc80000000000 */
[----:B0-----:R-:W-:-:S05]  /*253f0*/  IADD3 R2, R8, R9, RZ ;  /* 0x0000000908027210 */ /* 0x001fca0007ffe0ff */
[----:B------:R0:W1:Y:S02]  /*25400*/  SHFL.IDX PT, R14, R2, 0x1f, 0x1f ;  /* 0x03e01f00020e7f89 */ /* 0x00006400000e0000 */
.L_x_857:
[----:B------:R-:W-:Y:S02]  /*25410*/  ULDC UR4, c[0x0][0xc10] ;  /* 0x0003040000047ab9 */ /* 0x000fe40000000800 */
[----:B--2---:R-:W-:-:S04]  /*25420*/  IMAD.U32 R16, RZ, RZ, UR4 ;  /* 0x00000004ff107e24 */ /* 0x004fc8000f8e00ff */
[----:B-1----:R-:W-:-:S05]  /*25430*/  IMAD R14, R14, R16, RZ ;  /* 0x000000100e0e7224 */ /* 0x002fca00078e02ff */
[----:B----4-:R-:W-:-:S04]  /*25440*/  IADD3 R5, R5, R14, RZ ;  /* 0x0000000e05057210 */ /* 0x010fc80007ffe0ff */
[----:B---3--:R-:W-:-:S13]  /*25450*/  ISETP.GT.AND P0, PT, R5, R4, PT ;  /* 0x000000040500720c */ /* 0x008fda0003f04270 */
[----:B------:R-:W-:Y:S05]  /*25460*/  @P0 BRA `(.L_x_769) ;  /* 0x0000000000b80947 */ /* 0x000fea0003800000 */
[----:B------:R-:W1:Y:S02]  /*25470*/  LDC R0, c[0x0][0xc14] ;  /* 0x00030500ff007b82 */ /* 0x000e640000000800 */
.L_x_774:
[----:B------:R-:W-:-:S05]  /*25480*/  VIADD R19, R19, 0x1f ;  /* 0x0000001f13137836 */ /* 0x000fca0000000000 */
[----:B-1----:R-:W-:-:S13]  /*25490*/  ISETP.GE.AND P0, PT, R19, R0, PT ;  /* 0x000000001300720c */ /* 0x002fda0003f06270 */
[----:B------:R-:W-:Y:S05]  /*254a0*/  @P0 BRA `(.L_x_770) ;  /* 0x0000000400600947 */ /* 0x000fea0003800000 */
[----:B------:R-:W1:Y:S01]  /*254b0*/  S2R R9, SR_TID.X ;  /* 0x0000000000097919 */ /* 0x000e620000002100 */
[----:B------:R-:W-:Y:S01]  /*254c0*/  BSSY B0, `(.L_x_771) ;  /* 0x000000b000007945 */ /* 0x000fe20003800000 */
[----:B------:R-:W-:Y:S01]  /*254d0*/  IMAD.MOV.U32 R3, RZ, RZ, RZ ;  /* 0x000000ffff037224 */ /* 0x000fe200078e00ff */
[----:B-1----:R-:W-:-:S04]  /*254e0*/  LOP3.LUT R9, R9, 0x1f, RZ, 0xc0, !PT ;  /* 0x0000001f09097812 */ /* 0x002fc800078ec0ff */
[C---:B------:R-:W-:Y:S02]  /*254f0*/  ISETP.NE.AND P1, PT, R9.reuse, 0x1f, PT ;  /* 0x0000001f0900780c */ /* 0x040fe40003f25270 */
[----:B------:R-:W-:-:S04]  /*25500*/  IADD3 R7, R9, R19, RZ ;  /* 0x0000001309077210 */ /* 0x000fc80007ffe0ff */
[----:B------:R-:W-:-:S13]  /*25510*/  ISETP.GE.OR P0, PT, R7, R0, !P1 ;  /* 0x000000000700720c */ /* 0x000fda0004f06670 */
[----:B------:R-:W-:Y:S05]  /*25520*/  @P0 BRA `(.L_x_772) ;  /* 0x0000000000100947 */ /* 0x000fea0003800000 */
[----:B0-----:R-:W0:Y:S01]  /*25530*/  LDC.64 R2, c[0x0][0xc58] ;  /* 0x00031600ff027b82 */ /* 0x001e220000000a00 */
[----:B------:R-:W-:Y:S01]  /*25540*/  ULDC.64 UR4, c[0x0][0x208] ;  /* 0x0000820000047ab9 */ /* 0x000fe20000000a00 */
[----:B0-----:R-:W-:-:S06]  /*25550*/  IMAD.WIDE R2, R7, 0x4, R2 ;  /* 0x0000000407027825 */ /* 0x001fcc00078e0202 */
[----:B------:R1:W5:Y:S02]  /*25560*/  LDG.E R3, desc[UR4][R2.64] ;  /* 0x0000000402037981 */ /* 0x000364000c1e1900 */
.L_x_772:
[----:B------:R-:W-:Y:S05]  /*25570*/  BSYNC B0 ;  /* 0x0000000000007941 */ /* 0x000fea0003800000 */
.L_x_771:
[----:B------:R-:W-:-:S03]  /*25580*/  UMOV UR4, 0xffffffff ;  /* 0xffffffff00047882 */ /* 0x000fc60000000000 */
[----:B------:R-:W-:Y:S05]  /*25590*/  BRA.DIV UR4, `(.L_x_773) ;  /* 0x0000001e04507947 */ /* 0x000fea000b800000 */
[----:B-----5:R-:W2:Y:S01]  /*255a0*/  SHFL.UP PT, R14, R3, 0x1, RZ ;  /* 0x04200000030e7989 */ /* 0x020ea200000e00ff */
[C---:B------:R-:W-:Y:S02]  /*255b0*/  ISETP.NE.AND P0, PT, R9.reuse, RZ, PT ;  /* 0x000000ff0900720c */ /* 0x040fe40003f05270 */
[C---:B------:R-:W-:Y:S02]  /*255c0*/  ISETP.GE.U32.AND P1, PT, R9.reuse, 0x2, PT ;  /* 0x000000020900780c */ /* 0x040fe40003f26070 */
[----:B--2---:R-:W-:Y:S02]  /*255d0*/  SEL R14, R14, RZ, P0 ;  /* 0x000000ff0e0e7207 */ /* 0x004fe40000000000 */
[----:B------:R-:W-:Y:S02]  /*255e0*/  ISETP.GE.U32.AND P0, PT, R9, 0x4, PT ;  /* 0x000000040900780c */ /* 0x000fe40003f06070 */
[----:B------:R-:W-:-:S05]  /*255f0*/  IADD3 R13, R3, R14, RZ ;  /* 0x0000000e030d7210 */ /* 0x000fca0007ffe0ff */
[----:B------:R-:W2:Y:S02]  /*25600*/  SHFL.UP PT, R14, R13, 0x2, RZ ;  /* 0x044000000d0e7989 */ /* 0x000ea400000e00ff */
[----:B--2---:R-:W-:Y:S02]  /*25610*/  SEL R6, R14, RZ, P1 ;  /* 0x000000ff0e067207 */ /* 0x004fe40000800000 */
[----:B------:R-:W-:-:S03]  /*25620*/  ISETP.GE.U32.AND P1, PT, R9, 0x8, PT ;  /* 0x000000080900780c */ /* 0x000fc60003f26070 */
[----:B------:R-:W-:-:S05]  /*25630*/  IMAD.IADD R6, R13, 0x1, R6 ;  /* 0x000000010d067824 */ /* 0x000fca00078e0206 */
[----:B------:R-:W2:Y:S02]  /*25640*/  SHFL.UP PT, R14, R6, 0x4, RZ ;  /* 0x04800000060e7989 */ /* 0x000ea400000e00ff */
[----:B--2---:R-:W-:Y:S02]  /*25650*/  SEL R7, R14, RZ, P0 ;  /* 0x000000ff0e077207 */ /* 0x004fe40000000000 */
[----:B------:R-:W-:Y:S02]  /*25660*/  ISETP.GE.U32.AND P0, PT, R9, 0x10, PT ;  /* 0x000000100900780c */ /* 0x000fe40003f06070 */
[----:B------:R-:W-:-:S05]  /*25670*/  IADD3 R7, R6, R7, RZ ;  /* 0x0000000706077210 */ /* 0x000fca0007ffe0ff */
[----:B------:R-:W2:Y:S02]  /*25680*/  SHFL.UP PT, R14, R7, 0x8, RZ ;  /* 0x05000000070e7989 */ /* 0x000ea400000e00ff */
[----:B--2---:R-:W-:-:S05]  /*25690*/  SEL R8, R14, RZ, P1 ;  /* 0x000000ff0e087207 */ /* 0x004fca0000800000 */
[----:B------:R-:W-:-:S05]  /*256a0*/  IMAD.IADD R8, R7, 0x1, R8 ;  /* 0x0000000107087824 */ /* 0x000fca00078e0208 */
[----:B------:R-:W2:Y:S02]  /*256b0*/  SHFL.UP PT, R14, R8, 0x10, RZ ;  /* 0x06000000080e7989 */ /* 0x000ea400000e00ff */
[----:B--2---:R-:W-:-:S04]  /*256c0*/  SEL R9, R14, RZ, P0 ;  /* 0x000000ff0e097207 */ /* 0x004fc80000000000 */
[----:B01----:R-:W-:-:S05]  /*256d0*/  IADD3 R2, R8, R9, RZ ;  /* 0x0000000908027210 */ /* 0x003fca0007ffe0ff */
[----:B------:R0:W1:Y:S02]  /*256e0*/  SHFL.IDX PT, R14, R2, 0x1f, 0x1f ;  /* 0x03e01f00020e7f89 */ /* 0x00006400000e0000 */
.L_x_865:
[----:B------:R-:W-:Y:S02]  /*256f0*/  ULDC UR4, c[0x0][0xc10] ;  /* 0x0003040000047ab9 */ /* 0x000fe40000000800 */
[----:B------:R-:W-:-:S04]  /*25700*/  IMAD.U32 R16, RZ, RZ, UR4 ;  /* 0x00000004ff107e24 */ /* 0x000fc8000f8e00ff */
[----:B-1----:R-:W-:-:S05]  /*25710*/  IMAD R14, R14, R16, RZ ;  /* 0x000000100e0e7224 */ /* 0x002fca00078e02ff */
[----:B------:R-:W-:-:S04]  /*25720*/  IADD3 R5, R14, R5, RZ ;  /* 0x000000050e057210 */ /* 0x000fc80007ffe0ff */
[----:B------:R-:W-:-:S13]  /*25730*/  ISETP.GT.AND P0, PT, R5, R4, PT ;  /* 0x000000040500720c */ /* 0x000fda0003f04270 */
[----:B------:R-:W-:Y:S05]  /*25740*/  @!P0 BRA `(.L_x_774) ;  /* 0xfffffffc004c8947 */ /* 0x000fea000383ffff */
.L_x_769:
        /* <DEDUP_REMOVED lines=8> */
.L_x_869:
[----:B------:R-:W-:Y:S02]  /*257d0*/  ISETP.NE.AND P0, PT, R6, RZ, PT ;  /* 0x000000ff0600720c */ /* 0x000fe40003f05270 */
[----:B------:R-:W-:-:S11]  /*257e0*/  MOV R14, RZ ;  /* 0x000000ff000e7202 */ /* 0x000fd60000000f00 */
[----:B------:R-:W-:Y:S05]  /*257f0*/  @!P0 BRA `(.L_x_776) ;  /* 0x0000000000108947 */ /* 0x000fea0003800000 */
[----:B------:R-:W-:Y:S01]  /*25800*/  UMOV UR4, 0xffffffff ;  /* 0xffffffff00047882 */ /* 0x000fe20000000000 */
[----:B------:R-:W-:Y:S02]  /*25810*/  VIADD R12, R5, 0xffffffff ;  /* 0xffffffff050c7836 */ /* 0x000fe40000000000 */
[----:B------:R-:W-:Y:S05]  /*25820*/  BRA.DIV UR4, `(.L_x_777) ;  /* 0x0000001e04c47947 */ /* 0x000fea000b800000 */
[----:B------:R3:W4:Y:S02]  /*25830*/  SHFL.IDX PT, R14, R2, R12, 0x1f ;  /* 0x00001f0c020e7589 */ /* 0x00072400000e0000 */
.L_x_776:
[----:B--2---:R-:W-:Y:S01]  /*25840*/  IABS R6, R17 ;  /* 0x0000001100067213 */ /* 0x004fe20000000000 */
[----:B----4-:R-:W-:Y:S01]  /*25850*/  IMAD R16, R14, R16, R7 ;  /* 0x000000100e107224 */ /* 0x010fe200078e0207 */
[----:B0--3--:R-:W-:Y:S02]  /*25860*/  MOV R2, RZ ;  /* 0x000000ff00027202 */ /* 0x009fe40000000f00 */
[----:B------:R-:W0:Y:S01]  /*25870*/  I2F.RP R7, R6 ;  /* 0x0000000600077306 */ /* 0x000e220000209400 */
[----:B------:R-:W-:-:S07]  /*25880*/  IADD3 R19, R5, R19, RZ ;  /* 0x0000001305137210 */ /* 0x000fce0007ffe0ff */
[----:B0-----:R-:W0:Y:S02]  /*25890*/  MUFU.RCP R7, R7 ;  /* 0x0000000700077308 */ /* 0x001e240000001000 */
[----:B0-----:R-:W-:-:S06]  /*258a0*/  IADD3 R8, R7, 0xffffffe, RZ ;  /* 0x0ffffffe07087810 */ /* 0x001fcc0007ffe0ff */
[----:B-1----:R-:W0:Y:S02]  /*258b0*/  F2I.FTZ.U32.TRUNC.NTZ R3, R8 ;  /* 0x0000000800037305 */ /* 0x002e24000021f000 */
[----:B0-----:R-:W-:-:S04]  /*258c0*/  IMAD.MOV R9, RZ, RZ, -R3 ;  /* 0x000000ffff097224 */ /* 0x001fc800078e0a03 */
[----:B------:R-:W-:-:S04]  /*258d0*/  IMAD R9, R9, R6, RZ ;  /* 0x0000000609097224 */ /* 0x000fc800078e02ff */
[----:B------:R-:W-:Y:S01]  /*258e0*/  IMAD.HI.U32 R3, R3, R9, R2 ;  /* 0x0000000903037227 */ /* 0x000fe200078e0002 */
[----:B------:R-:W-:-:S03]  /*258f0*/  IABS R9, R17 ;  /* 0x0000001100097213 */ /* 0x000fc60000000000 */
[----:B------:R-:W-:Y:S01]  /*25900*/  IMAD.IADD R2, R4, 0x1, -R16 ;  /* 0x0000000104027824 */ /* 0x000fe200078e0a10 */
[----:B------:R-:W-:-:S04]  /*25910*/  IADD3 R7, RZ, -R9, RZ ;  /* 0x80000009ff077210 */ /* 0x000fc80007ffe0ff */
        /* <DEDUP_REMOVED lines=8> */
[----:B------:R-:W-:Y:S01]  /*259a0*/  @P0 VIADD R3, R3, 0x1 ;  /* 0x0000000103030836 */ /* 0x000fe20000000000 */
[----:B------:R-:W-:-:S13]  /*259b0*/  ISETP.GE.AND P0, PT, R4, RZ, PT ;  /* 0x000000ff0400720c */ /* 0x000fda0003f06270 */
[----:B------:R-:W-:Y:S02]  /*259c0*/  @!P0 IADD3 R3, -R3, RZ, RZ ;  /* 0x000000ff03038210 */ /* 0x000fe40007ffe1ff */
[----:B------:R-:W-:-:S13]  /*259d0*/  ISETP.NE.AND P0, PT, R17, RZ, PT ;  /* 0x000000ff1100720c */ /* 0x000fda0003f05270 */
[----:B------:R-:W-:-:S05]  /*259e0*/  @!P0 LOP3.LUT R3, RZ, R17, RZ, 0x33, !PT ;  /* 0x00000011ff038212 */ /* 0x000fca00078e33ff */
[--C-:B------:R-:W-:Y:S02]  /*259f0*/  IMAD.MOV R4, RZ, RZ, -R3.reuse ;  /* 0x000000ffff047224 */ /* 0x100fe400078e0a03 */
[----:B------:R-:W-:Y:S02]  /*25a00*/  IMAD.MOV.U32 R18, RZ, RZ, R3 ;  /* 0x000000ffff127224 */ /* 0x000fe400078e0003 */
[----:B------:R-:W-:Y:S01]  /*25a10*/  IMAD R17, R17, R4, R2 ;  /* 0x0000000411117224 */ /* 0x000fe200078e0202 */
[----:B------:R-:W-:Y:S06]  /*25a20*/  BRA `(.L_x_778) ;  /* 0x00000000001c7947 */ /* 0x000fec0003800000 */
.L_x_770:
[----:B------:R-:W-:Y:S01]  /*25a30*/  UMOV UR4, URZ ;  /* 0x0000003f00047c82 */ /* 0x000fe20008000000 */
[----:B------:R-:W-:Y:S01]  /*25a40*/  UMOV UR5, URZ ;  /* 0x0000003f00057c82 */ /* 0x000fe20008000000 */
[----:B------:R-:W-:Y:S01]  /*25a50*/  ULDC UR6, c[0x0][0xc14] ;  /* 0x0003050000067ab9 */ /* 0x000fe20000000800 */
[----:B------:R-:W-:Y:S01]  /*25a60*/  MOV R16, R4 ;  /* 0x0000000400107202 */ /* 0x000fe20000000f00 */
[----:B------:R-:W-:Y:S01]  /*25a70*/  IMAD.U32 R17, RZ, RZ, UR4 ;  /* 0x00000004ff117e24 */ /* 0x000fe2000f8e00ff */
[----:B------:R-:W-:Y:S01]  /*25a80*/  MOV R18, UR5 ;  /* 0x0000000500127c02 */ /* 0x000fe20008000f00 */
[----:B------:R-:W-:-:S07]  /*25a90*/  IMAD.U32 R19, RZ, RZ, UR6 ;  /* 0x00000006ff137e24 */ /* 0x000fce000f8e00ff */
.L_x_778:
        /* <DEDUP_REMOVED lines=12> */
.L_x_690:
[----:B0-----:R-:W2:Y:S01]  /*25b60*/  LDL.LU R0, [R1+0x34] ;  /* 0x0000340001007983 */ /* 0x001ea20000300800 */
[----:B------:R-:W-:Y:S01]  /*25b70*/  BSSY B0, `(.L_x_780) ;  /* 0x000000b000007945 */ /* 0x000fe20003800000 */
[----:B------:R-:W0:Y:S01]  /*25b80*/  S2R R5, SR_CgaCtaId ;  /* 0x0000000000057919 */ /* 0x000e220000008800 */
[----:B--2---:R-:W-:-:S04]  /*25b90*/  IADD3 R0, R0, 0x1, RZ ;  /* 0x0000000100007810 */ /* 0x004fc80007ffe0ff */
[----:B-1----:R-:W-:-:S04]  /*25ba0*/  LEA.HI R2, R0, R0, RZ, 0x1 ;  /* 0x0000000000027211 */ /* 0x002fc800078f08ff */
[----:B------:R-:W-:-:S05]  /*25bb0*/  LOP3.LUT R3, R2, 0xfffffffe, RZ, 0xc0, !PT ;  /* 0xfffffffe02037812 */ /* 0x000fca00078ec0ff */
[----:B------:R-:W-:Y:S01]  /*25bc0*/  IMAD.IADD R3, R0, 0x1, -R3 ;  /* 0x0000000100037824 */ /* 0x000fe200078e0a03 */
[----:B------:R-:W-:-:S04]  /*25bd0*/  MOV R0, 0x400 ;  /* 0x0000040000007802 */ /* 0x000fc80000000f00 */
[----:B0-----:R-:W-:Y:S02]  /*25be0*/  LEA R0, R5, R0, 0x18 ;  /* 0x0000000005007211 */ /* 0x001fe400078ec0ff */
[----:B------:R-:W-:-:S04]  /*25bf0*/  SHF.L.U32 R3, R3, 0x1f, RZ ;  /* 0x0000001f03037819 */ /* 0x000fc800000006ff */
[----:B------:R-:W0:Y:S02]  /*25c00*/  SYNCS.PHASECHK.TRANS64.TRYWAIT P0, [R0+URZ+0x38820], R3 ;  /* 0x03882003000075a7 */ /* 0x000e24000800017f */
[----:B0-----:R-:W-:Y:S05]  /*25c10*/  @!P0 BRA `(.L_x_781) ;  /* 0x0000001800ec8947 */ /* 0x001fea0003800000 */
.L_x_872:
[----:B------:R-:W-:Y:S05]  /*25c20*/  BSYNC B0 ;  /* 0x0000000000007941 */ /* 0x000fea0003800000 */
.L_x_780:
[----:B------:R-:W-:-:S03]  /*25c30*/  UMOV UR4, 0xffffffff ;  /* 0xffffffff00047882 */ /* 0x000fc60000000000 */
[----:B------:R-:W-:Y:S05]  /*25c40*/  BRA.DIV UR4, `(.L_x_782) ;  /* 0x0000001a04f47947 */ /* 0x000fea000b800000 */
[----:B------:R-:W1:Y:S02]  /*25c50*/  S2R R2, SR_TID.X ;  /* 0x0000000000027919 */ /* 0x000e640000002100 */
[----:B-1----:R-:W-:-:S04]  /*25c60*/  SHF.R.U32.HI R2, RZ, 0x5, R2 ;  /* 0x00000005ff027819 */ /* 0x002fc80000011602 */
[----:B------:R-:W-:-:S05]  /*25c70*/  LOP3.LUT R2, R2, 0x3, RZ, 0xc0, !PT ;  /* 0x0000000302027812 */ /* 0x000fca00078ec0ff */
[----:B------:R1:W2:Y:S02]  /*25c80*/  SHFL.IDX PT, R14, R2, RZ, 0x1f ;  /* 0x00001fff020e7589 */ /* 0x0002a400000e0000 */
.L_x_875:
[----:B--2---:R-:W-:-:S13]  /*25c90*/  ISETP.NE.AND P0, PT, R14, RZ, PT ;  /* 0x000000ff0e00720c */ /* 0x004fda0003f05270 */
[----:B------:R-:W-:Y:S05]  /*25ca0*/  @P0 BRA `(.L_x_451) ;  /* 0x0000000000940947 */ /* 0x000fea0003800000 */
[----:B------:R-:W-:-:S03]  /*25cb0*/  UMOV UR4, 0xffffffff ;  /* 0xffffffff00047882 */ /* 0x000fc60000000000 */
[----:B------:R-:W-:Y:S05]  /*25cc0*/  BRA.DIV UR4, `(.L_x_783) ;  /* 0x0000001e04087947 */ /* 0x000fea000b800000 */
[----:B------:R-:W-:-:S13]  /*25cd0*/  ELECT P6, URZ, PT ;  /* 0x00000000003f782f */ /* 0x000fda00038c0000 */
.L_x_878:
[----:B------:R-:W-:Y:S05]  /*25ce0*/  @!P6 BRA `(.L_x_451) ;  /* 0x000000000084e947 */ /* 0x000fea0003800000 */
[----:B------:R-:W-:-:S06]  /*25cf0*/  ULOP3.LUT UR4, UR60, 0x2, URZ, 0xfc, !UPT ;  /* 0x000000023c047892 */ /* 0x000fcc000f8efc3f */
[----:B-1----:R-:W-:-:S04]  /*25d00*/  MOV R2, UR4 ;  /* 0x0000000400027c02 */ /* 0x002fc80008000f00 */
[----:B------:R-:W-:-:S13]  /*25d10*/  ISETP.NE.AND P2, PT, R2, 0x3, PT ;  /* 0x000000030200780c */ /* 0x000fda0003f45270 */
[----:B------:R-:W-:Y:S05]  /*25d20*/  @!P2 BRA `(.L_x_784) ;  /* 0x000000000004a947 */ /* 0x000fea0003800000 */
[----:B------:R-:W-:Y:S01]  /*25d30*/  BPT.TRAP 0x1 ;  /* 0x000000040000795c */ /* 0x000fe20000300000 */
.L_x_784:
[----:B0-----:R-:W2:Y:S04]  /*25d40*/  LDL R3, [R1] ;  /* 0x0000000001037983 */ /* 0x001ea80000100800 */
[----:B------:R-:W3:Y:S01]  /*25d50*/  LDL.LU R7, [R1+0x8] ;  /* 0x0000080001077983 */ /* 0x000ee20000300800 */
[----:B------:R-:W-:-:S05]  /*25d60*/  VIADD R2, R0, 0x38840 ;  /* 0x0003884000027836 */ /* 0x000fca0000000000 */
[C---:B--2---:R-:W-:Y:S01]  /*25d70*/  LEA R6, R3.reuse, R2, 0x3 ;  /* 0x0000000203067211 */ /* 0x044fe200078e18ff */
[----:B------:R-:W-:Y:S01]  /*25d80*/  VIADD R3, R3, 0x1 ;  /* 0x0000000103037836 */ /* 0x000fe20000000000 */
[----:B---3--:R-:W-:-:S04]  /*25d90*/  SHF.L.U32 R5, R7, 0x1f, RZ ;  /* 0x0000001f07057819 */ /* 0x008fc800000006ff */
[C---:B------:R-:W-:Y:S01]  /*25da0*/  ISETP.NE.AND P1, PT, R3.reuse, 0x2, PT ;  /* 0x000000020300780c */ /* 0x040fe20003f25270 */
[----:B------:R-:W0:Y:S03]  /*25db0*/  SYNCS.PHASECHK.TRANS64.TRYWAIT P0, [R6+URZ], R5 ;  /* 0x00000005060075a7 */ /* 0x000e26000800017f */
[----:B------:R-:W-:Y:S02]  /*25dc0*/  SEL R4, RZ, 0x1, P1 ;  /* 0x00000001ff047807 */ /* 0x000fe40000800000 */
[----:B------:R-:W-:Y:S02]  /*25dd0*/  SEL R3, R3, RZ, P1 ;  /* 0x000000ff03037207 */ /* 0x000fe40000800000 */
[----:B------:R-:W-:Y:S02]  /*25de0*/  LOP3.LUT R4, R7, R4, RZ, 0x3c, !PT ;  /* 0x0000000407047212 */ /* 0x000fe400078e3cff */
[----:B------:R-:W-:-:S02]  /*25df0*/  LEA R7, R3, R2, 0x3 ;  /* 0x0000000203077211 */ /* 0x000fc400078e18ff */
[----:B------:R-:W-:Y:S01]  /*25e00*/  SHF.L.U32 R2, R4, 0x1f, RZ ;  /* 0x0000001f04027819 */ /* 0x000fe200000006ff */
[----:B0-----:R-:W-:Y:S06]  /*25e10*/  @!P0 BRA `(.L_x_785) ;  /* 0x0000001800d48947 */ /* 0x001fec0003800000 */
.L_x_879:
[----:B------:R-:W1:Y:S02]  /*25e20*/  SYNCS.PHASECHK.TRANS64.TRYWAIT P0, [R7+URZ], R2 ;  /* 0x00000002070075a7 */ /* 0x000e64000800017f */
[----:B-1----:R-:W-:Y:S05]  /*25e30*/  @!P0 BRA `(.L_x_786) ;  /* 0x0000001800e08947 */ /* 0x002fea0003800000 */
.L_x_880:
[----:B------:R-:W-:Y:S05]  /*25e40*/  @!P2 BRA `(.L_x_787) ;  /* 0x000000000004a947 */ /* 0x000fea0003800000 */
[----:B------:R-:W-:Y:S01]  /*25e50*/  BPT.TRAP 0x1 ;  /* 0x000000040000795c */ /* 0x000fe20000300000 */
.L_x_787:
[----:B------:R-:W2:Y:S01]  /*25e60*/  LDL.LU R4, [R1] ;  /* 0x0000000001047983 */ /* 0x000ea20000300800 */
[----:B------:R-:W-:-:S05]  /*25e70*/  VIADD R0, R0, 0x38860 ;  /* 0x0003886000007836 */ /* 0x000fca0000000000 */
[----:B--2---:R-:W-:-:S04]  /*25e80*/  LEA R4, R4, R0, 0x3 ;  /* 0x0000000004047211 */ /* 0x004fc800078e18ff */
[----:B------:R-:W2:Y:S02]  /*25e90*/  SYNCS.PHASECHK.TRANS64.TRYWAIT P0, [R4+URZ], R5 ;  /* 0x00000005040075a7 */ /* 0x000ea4000800017f */
[----:B--2---:R-:W-:Y:S05]  /*25ea0*/  @!P0 BRA `(.L_x_788) ;  /* 0x0000001800d88947 */ /* 0x004fea0003800000 */
.L_x_881:
[----:B------:R-:W-:-:S07]  /*25eb0*/  IMAD R3, R3, 0x8, R0 ;  /* 0x0000000803037824 */ /* 0x000fce00078e0200 */
.L_x_789:
[----:B---3--:R3:W4:Y:S02]  /*25ec0*/  SYNCS.PHASECHK.TRANS64.TRYWAIT P0, [R3+URZ], R2 ;  /* 0x00000002030075a7 */ /* 0x008724000800017f */
[----:B----4-:R-:W-:Y:S05]  /*25ed0*/  @!P0 NANOSLEEP.SYNCS 0x989680 ;  /* 0x009896800000895d */ /* 0x010fea0003900000 */
[----:B------:R-:W4:Y:S02]  /*25ee0*/  @!P0 SYNCS.PHASECHK.TRANS64 P0, [R3+URZ], R2 ;  /* 0x00000002030085a7 */ /* 0x000f24000800007f */
[----:B----4-:R-:W-:Y:S05]  /*25ef0*/  @!P0 BRA `(.L_x_789) ;  /* 0xfffffffc00f08947 */ /* 0x010fea000383ffff */
.L_x_451:
[----:B------:R-:W-:Y:S05]  /*25f00*/  BSYNC B7 ;  /* 0x0000000000077941 */ /* 0x000fea0003800000 */
.L_x_448:
[----:B------:R-:W-:Y:S05]  /*25f10*/  EXIT ;  /* 0x000000000000794d */ /* 0x000fea0003800000 */
.L_x_471:
[----:B0-----:R0:W1:Y:S02]  /*25f20*/  SYNCS.PHASECHK.TRANS64.TRYWAIT P6, [R0+URZ+0x38890], R115 ;  /* 0x03889073000075a7 */ /* 0x00106400080c017f */
[----:B-1----:R-:W-:Y:S05]  /*25f30*/  @!P6 NANOSLEEP.SYNCS 0x989680 ;  /* 0x009896800000e95d */ /* 0x002fea0003900000 */
[----:B------:R-:W1:Y:S02]  /*25f40*/  @!P6 SYNCS.PHASECHK.TRANS64 P6, [R0+URZ+0x38890], R115 ;  /* 0x038890730000e5a7 */ /* 0x000e6400080c007f */
[----:B-1----:R-:W-:Y:S05]  /*25f50*/  @!P6 BRA `(.L_x_471) ;  /* 0xfffffffc00f0e947 */ /* 0x002fea000383ffff */
[----:B------:R-:W-:Y:S05]  /*25f60*/  BRA `(.L_x_790) ;  /* 0xfffffdd400dc7947 */ /* 0x000fea000383ffff */
.L_x_527:
[----:B-1----:R1:W3:Y:S02]  /*25f70*/  SYNCS.PHASECHK.TRANS64.TRYWAIT P6, [R0+URZ+0x38890], R115 ;  /* 0x03889073000075a7 */ /* 0x0022e400080c017f */
[----:B---3--:R-:W-:Y:S05]  /*25f80*/  @!P6 NANOSLEEP.SYNCS 0x989680 ;  /* 0x009896800000e95d */ /* 0x008fea0003900000 */
[----:B------:R-:W3:Y:S02]  /*25f90*/  @!P6 SYNCS.PHASECHK.TRANS64 P6, [R0+URZ+0x38890], R115 ;  /* 0x038890730000e5a7 */ /* 0x000ee400080c007f */
[----:B---3--:R-:W-:Y:S05]  /*25fa0*/  @!P6 BRA `(.L_x_527) ;  /* 0xfffffffc00f0e947 */ /* 0x008fea000383ffff */
[----:B------:R-:W-:Y:S05]  /*25fb0*/  BRA `(.L_x_791) ;  /* 0xfffffe0800d87947 */ /* 0x000fea000383ffff */
.L_x_552:
[----:B0-----:R0:W1:Y:S02]  /*25fc0*/  SYNCS.PHASECHK.TRANS64.TRYWAIT P3, [R0+URZ+0x38890], R115 ;  /* 0x03889073000075a7 */ /* 0x001064000806017f */
[----:B-1----:R-:W-:Y:S05]  /*25fd0*/  @!P3 NANOSLEEP.SYNCS 0x989680 ;  /* 0x009896800000b95d */ /* 0x002fea0003900000 */
[----:B------:R-:W1:Y:S02]  /*25fe0*/  @!P3 SYNCS.PHASECHK.TRANS64 P3, [R0+URZ+0x38890], R115 ;  /* 0x038890730000b5a7 */ /* 0x000e64000806007f */
[----:B-1----:R-:W-:Y:S05]  /*25ff0*/  @!P3 BRA `(.L_x_552) ;  /* 0xfffffffc00f0b947 */ /* 0x002fea000383ffff */
[----:B------:R-:W-:Y:S05]  /*26000*/  BRA `(.L_x_792) ;  /* 0xfffffe3c00207947 */ /* 0x000fea000383ffff */
.L_x_560:
[----:B--2---:R2:W3:Y:S02]  /*26010*/  SYNCS.PHASECHK.TRANS64.TRYWAIT P2, [R0+URZ+0x388b0], R115 ;  /* 0x0388b073000075a7 */ /* 0x0044e4000804017f */
[----:B---3--:R-:W-:Y:S05]  /*26020*/  @!P2 NANOSLEEP.SYNCS 0x989680 ;  /* 0x009896800000a95d */ /* 0x008fea0003900000 */
[----:B------:R-:W3:Y:S02]  /*26030*/  @!P2 SYNCS.PHASECHK.TRANS64 P2, [R0+URZ+0x388b0], R115 ;  /* 0x0388b0730000a5a7 */ /* 0x000ee4000804007f */
[----:B---3--:R-:W-:Y:S05]  /*26040*/  @!P2 BRA `(.L_x_560) ;  /* 0xfffffffc00f0a947 */ /* 0x008fea000383ffff */
[----:B------:R-:W-:Y:S05]  /*26050*/  BRA `(.L_x_793) ;  /* 0xfffffe40003c7947 */ /* 0x000fea000383ffff */
.L_x_582:
[----:B------:R-:W-:Y:S01]  /*26060*/  BSSY B1, `(.L_x_794) ;  /* 0x0000008000017945 */ /* 0x000fe20003800000 */
[----:B------:R-:W-:Y:S01]  /*26070*/  MOV R13, R29 ;  /* 0x0000001d000d7202 */ /* 0x000fe20000000f00 */
[----:B------:R-:W-:Y:S01]  /*26080*/  IMAD.MOV.U32 R12, RZ, RZ, RZ ;  /* 0x000000ffff0c7224 */ /* 0x000fe200078e00ff */
[----:B------:R-:W-:Y:S01]  /*26090*/  MOV R11, 0x181f ;  /* 0x0000181f000b7802 */ /* 0x000fe20000000f00 */
[----:B------:R-:W-:-:S07]  /*260a0*/  IMAD.MOV.U32 R15, RZ, RZ, -0x1 ;  /* 0xffffffffff0f7424 */ /* 0x000fce00078e00ff */
[----:B------:R-:W-:Y:S05]  /*260b0*/  WARPSYNC.COLLECTIVE R15, `(.L_x_795) ;  /* 0x000000000f087348 */ /* 0x000fea0003c00000 */
[----:B------:R0:W1:Y:S02]  /*260c0*/  SHFL.IDX P6, R14, R13, R12, R11 ;  /* 0x0000000c0d0e7389 */ /* 0x00006400000c000b */
[----:B01----:R-:W-:Y:S01]  /*260d0*/  ENDCOLLECTIVE ;  /* 0x000000000000791b */ /* 0x003fe20003800000 */
.L_x_795:
[----:B------:R-:W-:Y:S05]  /*260e0*/  BSYNC B1 ;  /* 0x0000000000017941 */ /* 0x000fea0003800000 */
.L_x_794:
[----:B------:R-:W-:Y:S05]  /*260f0*/  BRA `(.L_x_796) ;  /* 0xfffffe5400987947 */ /* 0x000fea000383ffff */
.L_x_583:
        /* <DEDUP_REMOVED lines=8> */
.L_x_798:
[----:B------:R-:W-:Y:S05]  /*26180*/  BSYNC B1 ;  /* 0x0000000000017941 */ /* 0x000fea0003800000 */
.L_x_797:
[----:B------:R-:W-:Y:S05]  /*26190*/  BRA `(.L_x_799) ;  /* 0xfffffe54007c7947 */ /* 0x000fea000383ffff */
.L_x_584:
        /* <DEDUP_REMOVED lines=8> */
.L_x_801:
[----:B------:R-:W-:Y:S05]  /*26220*/  BSYNC B1 ;  /* 0x0000000000017941 */ /* 0x000fea0003800000 */
.L_x_800:
[----:B------:R-:W-:Y:S05]  /*26230*/  BRA `(.L_x_802) ;  /* 0xfffffe5400607947 */ /* 0x000fea000383ffff */
.L_x_585:
        /* <DEDUP_REMOVED lines=8> */
.L_x_804:
[----:B------:R-:W-:Y:S05]  /*262c0*/  BSYNC B1 ;  /* 0x0000000000017941 */ /* 0x000fea0003800000 */
.L_x_803:
[----:B------:R-:W-:Y:S05]  /*262d0*/  BRA `(.L_x_805) ;  /* 0xfffffe5400447947 */ /* 0x000fea000383ffff */
.L_x_587:
[----:B0-----:R0:W1:Y:S02]  /*262e0*/  SYNCS.PHASECHK.TRANS64.TRYWAIT P1, [R16+URZ+0x38800], R5 ;  /* 0x03880005100075a7 */ /* 0x001064000802017f */
[----:B-1----:R-:W-:Y:S05]  /*262f0*/  @!P1 NANOSLEEP.SYNCS 0x989680 ;  /* 0x009896800000995d */ /* 0x002fea0003900000 */
[----:B------:R-:W1:Y:S02]  /*26300*/  @!P1 SYNCS.PHASECHK.TRANS64 P1, [R16+URZ+0x38800], R5 ;  /* 0x03880005100095a7 */ /* 0x000e64000802007f */
[----:B-1----:R-:W-:Y:S05]  /*26310*/  @!P1 BRA `(.L_x_587) ;  /* 0xfffffffc00f09947 */ /* 0x002fea000383ffff */
[----:B------:R-:W-:Y:S05]  /*26320*/  BRA `(.L_x_806) ;  /* 0xfffffe5400887947 */ /* 0x000fea000383ffff */
.L_x_621:
        /* <DEDUP_REMOVED lines=8> */
.L_x_808:
[----:B------:R-:W-:Y:S05]  /*263b0*/  BSYNC B1 ;  /* 0x0000000000017941 */ /* 0x000fea0003800000 */
.L_x_807:
[----:B------:R-:W-:Y:S05]  /*263c0*/  BRA `(.L_x_809) ;  /* 0xfffffe8000fc7947 */ /* 0x000fea000383ffff */
.L_x_622:
        /* <DEDUP_REMOVED lines=8> */
.L_x_811:
[----:B------:R-:W-:Y:S05]  /*26450*/  BSYNC B1 ;  /* 0x0000000000017941 */ /* 0x000fea0003800000 */
.L_x_810:
[----:B------:R-:W-:Y:S05]  /*26460*/  BRA `(.L_x_812) ;  /* 0xfffffe8000e47947 */ /* 0x000fea000383ffff */
.L_x_623:
        /* <DEDUP_REMOVED lines=8> */
.L_x_814:
[----:B------:R-:W-:Y:S05]  /*264f0*/  BSYNC B1 ;  /* 0x0000000000017941 */ /* 0x000fea0003800000 */
.L_x_813:
[----:B------:R-:W-:Y:S05]  /*26500*/  BRA `(.L_x_815) ;  /* 0xfffffe8000c87947 */ /* 0x000fea000383ffff */
.L_x_624:
        /* <DEDUP_REMOVED lines=8> */
.L_x_817:
[----:B------:R-:W-:Y:S05]  /*26590*/  BSYNC B1 ;  /* 0x0000000000017941 */ /* 0x000fea0003800000 */
.L_x_816:
[----:B------:R-:W-:Y:S05]  /*265a0*/  BRA `(.L_x_818) ;  /* 0xfffffe8000ac7947 */ /* 0x000fea000383ffff */
.L_x_626:
[----:B0-----:R0:W1:Y:S02]  /*265b0*/  SYNCS.PHASECHK.TRANS64.TRYWAIT P0, [R16+URZ+0x38800], R5 ;  /* 0x03880005100075a7 */ /* 0x001064000800017f */
[----:B-1----:R-:W-:Y:S05]  /*265c0*/  @!P0 NANOSLEEP.SYNCS 0x989680 ;  /* 0x009896800000895d */ /* 0x002fea0003900000 */
[----:B------:R-:W1:Y:S02]  /*265d0*/  @!P0 SYNCS.PHASECHK.TRANS64 P0, [R16+URZ+0x38800], R5 ;  /* 0x03880005100085a7 */ /* 0x000e64000800007f */
[----:B-1----:R-:W-:Y:S05]  /*265e0*/  @!P0 BRA `(.L_x_626) ;  /* 0xfffffffc00f08947 */ /* 0x002fea000383ffff */
[----:B------:R-:W-:Y:S05]  /*265f0*/  BRA `(.L_x_819) ;  /* 0xfffffe8400007947 */ /* 0x000fea000383ffff */
.L_x_644:
[----:B-1----:R1:W2:Y:S02]  /*26600*/  SYNCS.PHASECHK.TRANS64.TRYWAIT P1, [R0+URZ+0x38830], R3 ;  /* 0x03883003000075a7 */ /* 0x0022a4000802017f */
[----:B--2---:R-:W-:Y:S05]  /*26610*/  @!P1 NANOSLEEP.SYNCS 0x989680 ;  /* 0x009896800000995d */ /* 0x004fea0003900000 */
[----:B------:R-:W2:Y:S02]  /*26620*/  @!P1 SYNCS.PHASECHK.TRANS64 P1, [R0+URZ+0x38830], R3 ;  /* 0x03883003000095a7 */ /* 0x000ea4000802007f */
[----:B--2---:R-:W-:Y:S05]  /*26630*/  @!P1 BRA `(.L_x_644) ;  /* 0xfffffffc00f09947 */ /* 0x004fea000383ffff */
[----:B------:R-:W-:Y:S05]  /*26640*/  BRA `(.L_x_643) ;  /* 0xfffffeb400287947 */ /* 0x000fea000383ffff */
.L_x_651:
[----:B-1----:R1:W2:Y:S02]  /*26650*/  SYNCS.PHASECHK.TRANS64.TRYWAIT P2, [R11+URZ+0x38830], R4 ;  /* 0x038830040b0075a7 */ /* 0x0022a4000804017f */
[----:B--2---:R-:W-:Y:S05]  /*26660*/  @!P2 NANOSLEEP.SYNCS 0x989680 ;  /* 0x009896800000a95d */ /* 0x004fea0003900000 */
[----:B------:R-:W2:Y:S02]  /*26670*/  @!P2 SYNCS.PHASECHK.TRANS64 P2, [R11+URZ+0x38830], R4 ;  /* 0x038830040b00a5a7 */ /* 0x000ea4000804007f */
[----:B--2---:R-:W-:Y:S05]  /*26680*/  @!P2 BRA `(.L_x_651) ;  /* 0xfffffffc00f0a947 */ /* 0x004fea000383ffff */
[----:B------:R-:W-:Y:S05]  /*26690*/  BRA `(.L_x_650) ;  /* 0xffffff0400fc7947 */ /* 0x000fea000383ffff */
.L_x_656:
[----:B-1----:R1:W2:Y:S02]  /*266a0*/  SYNCS.PHASECHK.TRANS64.TRYWAIT P2, [R9+URZ+0x38850], R0 ;  /* 0x03885000090075a7 */ /* 0x0022a4000804017f */
[----:B--2---:R-:W-:Y:S05]  /*266b0*/  @!P2 NANOSLEEP.SYNCS 0x989680 ;  /* 0x009896800000a95d */ /* 0x004fea0003900000 */
[----:B------:R-:W2:Y:S02]  /*266c0*/  @!P2 SYNCS.PHASECHK.TRANS64 P2, [R9+URZ+0x38850], R0 ;  /* 0x038850000900a5a7 */ /* 0x000ea4000804007f */
[----:B--2---:R-:W-:Y:S05]  /*266d0*/  @!P2 BRA `(.L_x_656) ;  /* 0xfffffffc00f0a947 */ /* 0x004fea000383ffff */
[----:B------:R-:W-:Y:S05]  /*266e0*/  BRA `(.L_x_655) ;  /* 0xffffff3c00c47947 */ /* 0x000fea000383ffff */
.L_x_662:
[----:B-1----:R1:W2:Y:S02]  /*266f0*/  SYNCS.PHASECHK.TRANS64.TRYWAIT P0, [R0+URZ+0x38850], R7 ;  /* 0x03885007000075a7 */ /* 0x0022a4000800017f */
[----:B--2---:R-:W-:Y:S05]  /*26700*/  @!P0 NANOSLEEP.SYNCS 0x989680 ;  /* 0x009896800000895d */ /* 0x004fea0003900000 */
[----:B------:R-:W2:Y:S02]  /*26710*/  @!P0 SYNCS.PHASECHK.TRANS64 P0, [R0+URZ+0x38850], R7 ;  /* 0x03885007000085a7 */ /* 0x000ea4000800007f */
[----:B--2---:R-:W-:Y:S05]  /*26720*/  @!P0 BRA `(.L_x_662) ;  /* 0xfffffffc00f08947 */ /* 0x004fea000383ffff */
[----:B------:R-:W-:Y:S05]  /*26730*/  BRA `(.L_x_661) ;  /* 0xffffff5c00247947 */ /* 0x000fea000383ffff */
.L_x_694:
[----:B------:R-:W0:Y:S01]  /*26740*/  S2R R11, SR_TID.X ;  /* 0x00000000000b7919 */ /* 0x000e220000002100 */
[----:B------:R-:W-:Y:S01]  /*26750*/  BSSY B1, `(.L_x_820) ;  /* 0x000000a000017945 */ /* 0x000fe20003800000 */
[----:B------:R-:W-:Y:S02]  /*26760*/  IMAD.MOV.U32 R12, RZ, RZ, RZ ;  /* 0x000000ffff0c7224 */ /* 0x000fe400078e00ff */
[----:B------:R-:W-:Y:S01]  /*26770*/  IMAD.MOV.U32 R15, RZ, RZ, -0x1 ;  /* 0xffffffffff0f7424 */ /* 0x000fe200078e00ff */
[----:B0-----:R-:W-:-:S04]  /*26780*/  SHF.R.U32.HI R11, RZ, 0x5, R11 ;  /* 0x00000005ff0b7819 */ /* 0x001fc8000001160b */
[----:B------:R-:W-:-:S04]  /*26790*/  LOP3.LUT R11, R11, 0x3, RZ, 0xc0, !PT ;  /* 0x000000030b0b7812 */ /* 0x000fc800078ec0ff */
[----:B------:R-:W-:Y:S02]  /*267a0*/  MOV R13, R11 ;  /* 0x0000000b000d7202 */ /* 0x000fe40000000f00 */
[----:B------:R-:W-:-:S07]  /*267b0*/  MOV R11, 0x1f ;  /* 0x0000001f000b7802 */ /* 0x000fce0000000f00 */
[----:B-----5:R-:W-:Y:S05]  /*267c0*/  WARPSYNC.COLLECTIVE R15, `(.L_x_821) ;  /* 0x000000000f087348 */ /* 0x020fea0003c00000 */
[----:B------:R0:W1:Y:S02]  /*267d0*/  SHFL.IDX P6, R14, R13, R12, R11 ;  /* 0x0000000c0d0e7389 */ /* 0x00006400000c000b */
[----:B01---5:R-:W-:Y:S01]  /*267e0*/  ENDCOLLECTIVE ;  /* 0x000000000000791b */ /* 0x023fe20003800000 */
.L_x_821:
[----:B------:R-:W-:Y:S05]  /*267f0*/  BSYNC B1 ;  /* 0x0000000000017941 */ /* 0x000fea0003800000 */
.L_x_820:
[----:B------:R-:W-:Y:S05]  /*26800*/  BRA `(.L_x_822) ;  /* 0xffffffa400107947 */ /* 0x000fea000383ffff */
.L_x_695:
[----:B------:R-:W-:Y:S01]  /*26810*/  BSSY B1, `(.L_x_823) ;  /* 0x0000006000017945 */ /* 0x000fe20003800000 */
[----:B------:R-:W-:-:S07]  /*26820*/  MOV R15, 0xffffffff ;  /* 0xffffffff000f7802 */ /* 0x000fce0000000f00 */
[----:B-----5:R-:W-:Y:S05]  /*26830*/  WARPSYNC.COLLECTIVE R15, `(.L_x_824) ;  /* 0x000000000f0c7348 */ /* 0x020fea0003c00000 */
[----:B------:R-:W-:Y:S02]  /*26840*/  ELECT P6, UR62, PT ;  /* 0x00000000003e782f */ /* 0x000fe400038c0000 */
[----:B------:R-:W-:Y:S01]  /*26850*/  MOV R14, UR62 ;  /* 0x0000003e000e7c02 */ /* 0x000fe20008000f00 */
[----:B-----5:R-:W-:Y:S10]  /*26860*/  ENDCOLLECTIVE ;  /* 0x000000000000791b */ /* 0x020ff40003800000 */
.L_x_824:
[----:B------:R-:W-:Y:S05]  /*26870*/  BSYNC B1 ;  /* 0x0000000000017941 */ /* 0x000fea0003800000 */
.L_x_823:
[----:B------:R-:W-:Y:S05]  /*26880*/  BRA `(.L_x_825) ;  /* 0xffffffa000fc7947 */ /* 0x000fea000383ffff */
.L_x_697:
[----:B0-----:R0:W1:Y:S02]  /*26890*/  SYNCS.PHASECHK.TRANS64.TRYWAIT P0, [R9+URZ+0x38820], R5 ;  /* 0x03882005090075a7 */ /* 0x001064000800017f */
[----:B-1----:R-:W-:Y:S05]  /*268a0*/  @!P0 NANOSLEEP.SYNCS 0x989680 ;  /* 0x009896800000895d */ /* 0x002fea0003900000 */
[----:B------:R-:W1:Y:S02]  /*268b0*/  @!P0 SYNCS.PHASECHK.TRANS64 P0, [R9+URZ+0x38820], R5 ;  /* 0x03882005090085a7 */ /* 0x000e64000800007f */
[----:B-1----:R-:W-:Y:S05]  /*268c0*/  @!P0 BRA `(.L_x_697) ;  /* 0xfffffffc00f08947 */ /* 0x002fea000383ffff */
[----:B------:R-:W-:Y:S05]  /*268d0*/  BRA `(.L_x_826) ;  /* 0xffffffa400187947 */ /* 0x000fea000383ffff */
.L_x_700:
[----:B0-----:R0:W1:Y:S02]  /*268e0*/  SYNCS.PHASECHK.TRANS64.TRYWAIT P0, [R5+URZ+0x388a0], R10 ;  /* 0x0388a00a050075a7 */ /* 0x001064000800017f */
[----:B-1----:R-:W-:Y:S05]  /*268f0*/  @!P0 NANOSLEEP.SYNCS 0x989680 ;  /* 0x009896800000895d */ /* 0x002fea0003900000 */
[----:B------:R-:W1:Y:S02]  /*26900*/  @!P0 SYNCS.PHASECHK.TRANS64 P0, [R5+URZ+0x388a0], R10 ;  /* 0x0388a00a050085a7 */ /* 0x000e64000800007f */
[----:B-1----:R-:W-:Y:S05]  /*26910*/  @!P0 BRA `(.L_x_700) ;  /* 0xfffffffc00f08947 */ /* 0x002fea000383ffff */
[----:B------:R-:W-:Y:S05]  /*26920*/  BRA `(.L_x_827) ;  /* 0xffffffa400287947 */ /* 0x000fea000383ffff */
.L_x_702:
[----:B-1----:R1:W2:Y:S02]  /*26930*/  SYNCS.PHASECHK.TRANS64.TRYWAIT P0, [R5+URZ+0x388c0], R10 ;  /* 0x0388c00a050075a7 */ /* 0x0022a4000800017f */
[----:B--2---:R-:W-:Y:S05]  /*26940*/  @!P0 NANOSLEEP.SYNCS 0x989680 ;  /* 0x009896800000895d */ /* 0x004fea0003900000 */
[----:B------:R-:W2:Y:S02]  /*26950*/  @!P0 SYNCS.PHASECHK.TRANS64 P0, [R5+URZ+0x388c0], R10 ;  /* 0x0388c00a050085a7 */ /* 0x000ea4000800007f */
[----:B--2---:R-:W-:Y:S05]  /*26960*/  @!P0 BRA `(.L_x_702) ;  /* 0xfffffffc00f08947 */ /* 0x004fea000383ffff */
[----:B------:R-:W-:Y:S05]  /*26970*/  BRA `(.L_x_828) ;  /* 0xffffffa400c87947 */ /* 0x000fea000383ffff */
.L_x_706:
[----:B0-----:R0:W1:Y:S02]  /*26980*/  SYNCS.PHASECHK.TRANS64.TRYWAIT P0, [R6+URZ+0x388a0], R7 ;  /* 0x0388a007060075a7 */ /* 0x001064000800017f */
[----:B-1----:R-:W-:Y:S05]  /*26990*/  @!P0 NANOSLEEP.SYNCS 0x989680 ;  /* 0x009896800000895d */ /* 0x002fea0003900000 */
[----:B------:R-:W1:Y:S02]  /*269a0*/  @!P0 SYNCS.PHASECHK.TRANS64 P0, [R6+URZ+0x388a0], R7 ;  /* 0x0388a007060085a7 */ /* 0x000e64000800007f */
[----:B-1----:R-:W-:Y:S05]  /*269b0*/  @!P0 BRA `(.L_x_706) ;  /* 0xfffffffc00f08947 */ /* 0x002fea000383ffff */
[----:B------:R-:W-:Y:S05]  /*269c0*/  BRA `(.L_x_829) ;  /* 0xffffffa800b07947 */ /* 0x000fea000383ffff */
.L_x_708:
[----:B-1----:R1:W2:Y:S02]  /*269d0*/  SYNCS.PHASECHK.TRANS64.TRYWAIT P1, [R6+URZ+0x388c0], R7 ;  /* 0x0388c007060075a7 */ /* 0x0022a4000802017f */
[----:B--2---:R-:W-:Y:S05]  /*269e0*/  @!P1 NANOSLEEP.SYNCS 0x989680 ;  /* 0x009896800000995d */ /* 0x004fea0003900000 */
[----:B------:R-:W2:Y:S02]  /*269f0*/  @!P1 SYNCS.PHASECHK.TRANS64 P1, [R6+URZ+0x388c0], R7 ;  /* 0x0388c007060095a7 */ /* 0x000ea4000802007f */
[----:B--2---:R-:W-:Y:S05]  /*26a00*/  @!P1 BRA `(.L_x_708) ;  /* 0xfffffffc00f09947 */ /* 0x004fea000383ffff */
[----:B------:R-:W-:Y:S05]  /*26a10*/  BRA `(.L_x_830) ;  /* 0xffffffac00487947 */ /* 0x000fea000383ffff */
.L_x_721:
[----:B------:R-:W0:Y:S01]  /*26a20*/  S2R R3, SR_TID.X ;  /* 0x0000000000037919 */ /* 0x000e220000002100 */
[----:B------:R-:W-:Y:S01]  /*26a30*/  BSSY B0, `(.L_x_831) ;  /* 0x000000a000007945 */ /* 0x000fe20003800000 */
[----:B------:R-:W-:Y:S01]  /*26a40*/  MOV R12, RZ ;  /* 0x000000ff000c7202 */ /* 0x000fe20000000f00 */
[----:B------:R-:W-:Y:S01]  /*26a50*/  IMAD.MOV.U32 R11, RZ, RZ, 0x1f ;  /* 0x0000001fff0b7424 */ /* 0x000fe200078e00ff */
[----:B------:R-:W-:Y:S02]  /*26a60*/  MOV R15, 0xffffffff ;  /* 0xffffffff000f7802 */ /* 0x000fe40000000f00 */
[----:B0-----:R-:W-:-:S04]  /*26a70*/  SHF.R.U32.HI R3, RZ, 0x5, R3 ;  /* 0x00000005ff037819 */ /* 0x001fc80000011603 */
[----:B------:R-:W-:-:S05]  /*26a80*/  LOP3.LUT R3, R3, 0x3, RZ, 0xc0, !PT ;  /* 0x0000000303037812 */ /* 0x000fca00078ec0ff */
[----:B------:R-:W-:-:S07]  /*26a90*/  IMAD.MOV.U32 R13, RZ, RZ, R3 ;  /* 0x000000ffff0d7224 */ /* 0x000fce00078e0003 */
[----:B------:R-:W-:Y:S05]  /*26aa0*/  WARPSYNC.COLLECTIVE R15, `(.L_x_832) ;  /* 0x000000000f087348 */ /* 0x000fea0003c00000 */
[----:B------:R0:W1:Y:S02]  /*26ab0*/  SHFL.IDX P6, R14, R13, R12, R11 ;  /* 0x0000000c0d0e7389 */ /* 0x00006400000c000b */
[----:B01----:R-:W-:Y:S01]  /*26ac0*/  ENDCOLLECTIVE ;  /* 0x000000000000791b */ /* 0x003fe20003800000 */
.L_x_832:
[----:B------:R-:W-:Y:S05]  /*26ad0*/  BSYNC B0 ;  /* 0x0000000000007941 */ /* 0x000fea0003800000 */
.L_x_831:
[----:B------:R-:W-:Y:S05]  /*26ae0*/  BRA `(.L_x_833) ;  /* 0xffffffb800a87947 */ /* 0x000fea000383ffff */
.L_x_722:
[----:B------:R-:W-:Y:S01]  /*26af0*/  BSSY B0, `(.L_x_834) ;  /* 0x0000006000007945 */ /* 0x000fe20003800000 */
[----:B------:R-:W-:-:S07]  /*26b00*/  IMAD.MOV.U32 R15, RZ, RZ, -0x1 ;  /* 0xffffffffff0f7424 */ /* 0x000fce00078e00ff */
[----:B------:R-:W-:Y:S05]  /*26b10*/  WARPSYNC.COLLECTIVE R15, `(.L_x_835) ;  /* 0x000000000f0c7348 */ /* 0x000fea0003c00000 */
[----:B------:R-:W-:Y:S02]  /*26b20*/  ELECT P6, UR62, PT ;  /* 0x00000000003e782f */ /* 0x000fe400038c0000 */
[----:B------:R-:W-:Y:S01]  /*26b30*/  MOV R14, UR62 ;  /* 0x0000003e000e7c02 */ /* 0x000fe20008000f00 */
[----:B------:R-:W-:Y:S10]  /*26b40*/  ENDCOLLECTIVE ;  /* 0x000000000000791b */ /* 0x000ff40003800000 */
.L_x_835:
[----:B------:R-:W-:Y:S05]  /*26b50*/  BSYNC B0 ;  /* 0x0000000000007941 */ /* 0x000fea0003800000 */
.L_x_834:
[----:B------:R-:W-:Y:S05]  /*26b60*/  BRA `(.L_x_836) ;  /* 0xffffffb800a07947 */ /* 0x000fea000383ffff */
.L_x_725:
[----:B0-----:R0:W1:Y:S02]  /*26b70*/  SYNCS.PHASECHK.TRANS64.TRYWAIT P0, [R6+URZ+0x38840], R7 ;  /* 0x03884007060075a7 */ /* 0x001064000800017f */
[----:B-1----:R-:W-:Y:S05]  /*26b80*/  @!P0 NANOSLEEP.SYNCS 0x989680 ;  /* 0x009896800000895d */ /* 0x002fea0003900000 */
[----:B------:R-:W1:Y:S02]  /*26b90*/  @!P0 SYNCS.PHASECHK.TRANS64 P0, [R6+URZ+0x38840], R7 ;  /* 0x03884007060085a7 */ /* 0x000e64000800007f */
[----:B-1----:R-:W-:Y:S05]  /*26ba0*/  @!P0 BRA `(.L_x_725) ;  /* 0xfffffffc00f08947 */ /* 0x002fea000383ffff */
[----:B------:R-:W-:Y:S05]  /*26bb0*/  BRA `(.L_x_837) ;  /* 0xffffffbc00147947 */ /* 0x000fea000383ffff */
.L_x_728:
        /* <DEDUP_REMOVED lines=8> */
.L_x_736:
[----:B0-----:R0:W1:Y:S02]  /*26c40*/  SYNCS.PHASECHK.TRANS64.TRYWAIT P0, [R8+URZ+0x38840], R9 ;  /* 0x03884009080075a7 */ /* 0x001064000800017f */
[----:B-1----:R-:W-:Y:S05]  /*26c50*/  @!P0 NANOSLEEP.SYNCS 0x989680 ;  /* 0x009896800000895d */ /* 0x002fea0003900000 */
[----:B------:R-:W1:Y:S02]  /*26c60*/  @!P0 SYNCS.PHASECHK.TRANS64 P0, [R8+URZ+0x38840], R9 ;  /* 0x03884009080085a7 */ /* 0x000e64000800007f */
[----:B-1----:R-:W-:Y:S05]  /*26c70*/  @!P0 BRA `(.L_x_736) ;  /* 0xfffffffc00f08947 */ /* 0x002fea000383ffff */
[----:B------:R-:W-:Y:S05]  /*26c80*/  BRA `(.L_x_839) ;  /* 0xffffffc400587947 */ /* 0x000fea000383ffff */
.L_x_738:
[----:B0-----:R0:W1:Y:S02]  /*26c90*/  SYNCS.PHASECHK.TRANS64.TRYWAIT P0, [R8+URZ+0x38860], R9 ;  /* 0x03886009080075a7 */ /* 0x001064000800017f */
[----:B-1----:R-:W-:Y:S05]  /*26ca0*/  @!P0 NANOSLEEP.SYNCS 0x989680 ;  /* 0x009896800000895d */ /* 0x002fea0003900000 */
[----:B------:R-:W1:Y:S02]  /*26cb0*/  @!P0 SYNCS.PHASECHK.TRANS64 P0, [R8+URZ+0x38860], R9 ;  /* 0x03886009080085a7 */ /* 0x000e64000800007f */
[----:B-1----:R-:W-:Y:S05]  /*26cc0*/  @!P0 BRA `(.L_x_738) ;  /* 0xfffffffc00f08947 */ /* 0x002fea000383ffff */
[----:B------:R-:W-:Y:S05]  /*26cd0*/  BRA `(.L_x_840) ;  /* 0xffffffc800147947 */ /* 0x000fea000383ffff */
.L_x_744:
[----:B-1----:R1:W2:Y:S02]  /*26ce0*/  SYNCS.PHASECHK.TRANS64.TRYWAIT P0, [R2+URZ+0x38840], R3 ;  /* 0x03884003020075a7 */ /* 0x0022a4000800017f */
[----:B--2---:R-:W-:Y:S05]  /*26cf0*/  @!P0 NANOSLEEP.SYNCS 0x989680 ;  /* 0x009896800000895d */ /* 0x004fea0003900000 */
[----:B------:R-:W2:Y:S02]  /*26d00*/  @!P0 SYNCS.PHASECHK.TRANS64 P0, [R2+URZ+0x38840], R3 ;  /* 0x03884003020085a7 */ /* 0x000ea4000800007f */
[----:B--2---:R-:W-:Y:S05]  /*26d10*/  @!P0 BRA `(.L_x_744) ;  /* 0xfffffffc00f08947 */ /* 0x004fea000383ffff */
[----:B------:R-:W-:Y:S05]  /*26d20*/  BRA `(.L_x_841) ;  /* 0xffffffcc00a07947 */ /* 0x000fea000383ffff */
.L_x_746:
[----:B0-----:R0:W1:Y:S02]  /*26d30*/  SYNCS.PHASECHK.TRANS64.TRYWAIT P0, [R2+URZ+0x38860], R3 ;  /* 0x03886003020075a7 */ /* 0x001064000800017f */
[----:B-1----:R-:W-:Y:S05]  /*26d40*/  @!P0 NANOSLEEP.SYNCS 0x989680 ;  /* 0x009896800000895d */ /* 0x002fea0003900000 */
[----:B------:R-:W1:Y:S02]  /*26d50*/  @!P0 SYNCS.PHASECHK.TRANS64 P0, [R2+URZ+0x38860], R3 ;  /* 0x03886003020085a7 */ /* 0x000e64000800007f */
[----:B-1----:R-:W-:Y:S05]  /*26d60*/  @!P0 BRA `(.L_x_746) ;  /* 0xfffffffc00f08947 */ /* 0x002fea000383ffff */
[----:B------:R-:W-:Y:S05]  /*26d70*/  BRA `(.L_x_842) ;  /* 0xffffffd0005c7947 */ /* 0x000fea000383ffff */
.L_x_752:
[----:B--2---:R2:W3:Y:S02]  /*26d80*/  SYNCS.PHASECHK.TRANS64.TRYWAIT P0, [R2+URZ+0x38840], R3 ;  /* 0x03884003020075a7 */ /* 0x0044e4000800017f */
[----:B---3--:R-:W-:Y:S05]  /*26d90*/  @!P0 NANOSLEEP.SYNCS 0x989680 ;  /* 0x009896800000895d */ /* 0x008fea0003900000 */
[----:B------:R-:W3:Y:S02]  /*26da0*/  @!P0 SYNCS.PHASECHK.TRANS64 P0, [R2+URZ+0x38840], R3 ;  /* 0x03884003020085a7 */ /* 0x000ee4000800007f */
[----:B---3--:R-:W-:Y:S05]  /*26db0*/  @!P0 BRA `(.L_x_752) ;  /* 0xfffffffc00f08947 */ /* 0x008fea000383ffff */
[----:B------:R-:W-:Y:S05]  /*26dc0*/  BRA `(.L_x_843) ;  /* 0xffffffd400c07947 */ /* 0x000fea000383ffff */
.L_x_754:
[----:B0-----:R0:W1:Y:S02]  /*26dd0*/  SYNCS.PHASECHK.TRANS64.TRYWAIT P0, [R2+URZ+0x38860], R8 ;  /* 0x03886008020075a7 */ /* 0x001064000800017f */
[----:B-1----:R-:W-:Y:S05]  /*26de0*/  @!P0 NANOSLEEP.SYNCS 0x989680 ;  /* 0x009896800000895d */ /* 0x002fea0003900000 */
[----:B------:R-:W1:Y:S02]  /*26df0*/  @!P0 SYNCS.PHASECHK.TRANS64 P0, [R2+URZ+0x38860], R8 ;  /* 0x03886008020085a7 */ /* 0x000e64000800007f */
[----:B-1----:R-:W-:Y:S05]  /*26e00*/  @!P0 BRA `(.L_x_754) ;  /* 0xfffffffc00f08947 */ /* 0x002fea000383ffff */
[----:B------:R-:W-:Y:S05]  /*26e10*/  BRA `(.L_x_844) ;  /* 0xffffffd800787947 */ /* 0x000fea000383ffff */
.L_x_762:
[----:B-1----:R1:W2:Y:S02]  /*26e20*/  SYNCS.PHASECHK.TRANS64.TRYWAIT P0, [R3+URZ+0x38860], R0 ;  /* 0x03886000030075a7 */ /* 0x0022a4000800017f */
[----:B--2---:R-:W-:Y:S05]  /*26e30*/  @!P0 NANOSLEEP.SYNCS 0x989680 ;  /* 0x009896800000895d */ /* 0x004fea0003900000 */
[----:B------:R-:W2:Y:S02]  /*26e40*/  @!P0 SYNCS.PHASECHK.TRANS64 P0, [R3+URZ+0x38860], R0 ;  /* 0x03886000030085a7 */ /* 0x000ea4000800007f */
[----:B--2---:R-:W-:Y:S05]  /*26e50*/  @!P0 BRA `(.L_x_762) ;  /* 0xfffffffc00f08947 */ /* 0x004fea000383ffff */
[----:B------:R-:W-:Y:S05]  /*26e60*/  BRA `(.L_x_845) ;  /* 0xffffffdc00c47947 */ /* 0x000fea000383ffff */
.L_x_765:
[----:B------:R-:W-:Y:S01]  /*26e70*/  BSSY B0, `(.L_x_846) ;  /* 0x0000008000007945 */ /* 0x000fe20003800000 */
[----:B0-----:R-:W-:Y:S01]  /*26e80*/  MOV R13, R16 ;  /* 0x00000010000d7202 */ /* 0x001fe20000000f00 */
[----:B------:R-:W-:Y:S01]  /*26e90*/  IMAD.MOV.U32 R12, RZ, RZ, RZ ;  /* 0x000000ffff0c7224 */ /* 0x000fe200078e00ff */
[----:B------:R-:W-:Y:S01]  /*26ea0*/  MOV R11, 0x1f ;  /* 0x0000001f000b7802 */ /* 0x000fe20000000f00 */
[----:B------:R-:W-:-:S07]  /*26eb0*/  IMAD.MOV.U32 R15, RZ, RZ, -0x1 ;  /* 0xffffffffff0f7424 */ /* 0x000fce00078e00ff */
[----:B-1---5:R-:W-:Y:S05]  /*26ec0*/  WARPSYNC.COLLECTIVE R15, `(.L_x_847) ;  /* 0x000000000f087348 */ /* 0x022fea0003c00000 */
[----:B------:R0:W2:Y:S02]  /*26ed0*/  SHFL.IDX P6, R14, R13, R12, R11 ;  /* 0x0000000c0d0e7389 */ /* 0x0000a400000c000b */
[----:B012--5:R-:W-:Y:S01]  /*26ee0*/  ENDCOLLECTIVE ;  /* 0x000000000000791b */ /* 0x027fe20003800000 */
.L_x_847:
[----:B------:R-:W-:Y:S05]  /*26ef0*/  BSYNC B0 ;  /* 0x0000000000007941 */ /* 0x000fea0003800000 */
.L_x_846:
[----:B------:R-:W-:Y:S01]  /*26f00*/  IMAD.MOV.U32 R13, RZ, RZ, R16 ;  /* 0x000000ffff0d7224 */ /* 0x000fe200078e0010 */
[----:B------:R-:W-:Y:S01]  /*26f10*/  MOV R12, 0x1 ;  /* 0x00000001000c7802 */ /* 0x000fe20000000f00 */
[----:B------:R-:W-:Y:S01]  /*26f20*/  IMAD.MOV.U32 R11, RZ, RZ, 0x1f ;  /* 0x0000001fff0b7424 */ /* 0x000fe200078e00ff */
[----:B------:R-:W-:Y:S02]  /*26f30*/  MOV R15, 0xffffffff ;  /* 0xffffffff000f7802 */ /* 0x000fe40000000f00 */
[----:B------:R-:W-:-:S07]  /*26f40*/  MOV R4, R14 ;  /* 0x0000000e00047202 */ /* 0x000fce0000000f00 */
[----:B------:R-:W-:Y:S05]  /*26f50*/  WARPSYNC.COLLECTIVE R15, `(.L_x_848) ;  /* 0x000000000f087348 */ /* 0x000fea0003c00000 */
[----:B------:R0:W1:Y:S02]  /*26f60*/  SHFL.IDX P6, R14, R13, R12, R11 ;  /* 0x0000000c0d0e7389 */ /* 0x00006400000c000b */
[----:B01----:R-:W-:Y:S01]  /*26f70*/  ENDCOLLECTIVE ;  /* 0x000000000000791b */ /* 0x003fe20003800000 */
.L_x_848:
[----:B------:R-:W-:Y:S01]  /*26f80*/  IMAD.MOV.U32 R5, RZ, RZ, R14 ;  /* 0x000000ffff057224 */ /* 0x000fe200078e000e */
[----:B------:R-:W-:Y:S06]  /*26f90*/  BRA `(.L_x_849) ;  /* 0xffffffe000847947 */ /* 0x000fec000383ffff */
.L_x_768:
[----:B------:R-:W-:Y:S01]  /*26fa0*/  BSSY B0, `(.L_x_850) ;  /* 0x0000008000007945 */ /* 0x000fe20003800000 */
[----:B-----5:R-:W-:Y:S01]  /*26fb0*/  MOV R13, R3 ;  /* 0x00000003000d7202 */ /* 0x020fe20000000f00 */
[----:B------:R-:W-:Y:S01]  /*26fc0*/  IMAD.MOV.U32 R12, RZ, RZ, 0x1 ;  /* 0x00000001ff0c7424 */ /* 0x000fe200078e00ff */
[----:B------:R-:W-:Y:S01]  /*26fd0*/  MOV R11, RZ ;  /* 0x000000ff000b7202 */ /* 0x000fe20000000f00 */
[----:B------:R-:W-:-:S07]  /*26fe0*/  IMAD.MOV.U32 R15, RZ, RZ, -0x1 ;  /* 0xffffffffff0f7424 */ /* 0x000fce00078e00ff */
[----:B0-234-:R-:W-:Y:S05]  /*26ff0*/  WARPSYNC.COLLECTIVE R15, `(.L_x_851) ;  /* 0x000000000f087348 */ /* 0x01dfea0003c00000 */
[----:B------:R1:W0:Y:S02]  /*27000*/  SHFL.UP P6, R14, R13, R12, R11 ;  /* 0x0400000c0d0e7389 */ /* 0x00022400000c000b */
[----:B01234-:R-:W-:Y:S01]  /*27010*/  ENDCOLLECTIVE ;  /* 0x000000000000791b */ /* 0x01ffe20003800000 */
.L_x_851:
[----:B------:R-:W-:Y:S05]  /*27020*/  BSYNC B0 ;  /* 0x0000000000007941 */ /* 0x000fea0003800000 */
.L_x_850:
[C---:B------:R-:W-:Y:S01]  /*27030*/  ISETP.NE.AND P0, PT, R9.reuse, RZ, PT ;  /* 0x000000ff0900720c */ /* 0x040fe20003f05270 */
[----:B------:R-:W-:Y:S01]  /*27040*/  IMAD.MOV.U32 R12, RZ, RZ, 0x2 ;  /* 0x00000002ff0c7424 */ /* 0x000fe200078e00ff */
[----:B------:R-:W-:Y:S01]  /*27050*/  MOV R11, RZ ;  /* 0x000000ff000b7202 */ /* 0x000fe20000000f00 */
[----:B------:R-:W-:Y:S01]  /*27060*/  IMAD.MOV.U32 R15, RZ, RZ, -0x1 ;  /* 0xffffffffff0f7424 */ /* 0x000fe200078e00ff */
[----:B------:R-:W-:Y:S02]  /*27070*/  SEL R14, R14, RZ, P0 ;  /* 0x000000ff0e0e7207 */ /* 0x000fe40000000000 */
[----:B------:R-:W-:Y:S02]  /*27080*/  ISETP.GE.U32.AND P0, PT, R9, 0x2, PT ;  /* 0x000000020900780c */ /* 0x000fe40003f06070 */
[----:B------:R-:W-:-:S11]  /*27090*/  IADD3 R13, R3, R14, RZ ;  /* 0x0000000e030d7210 */ /* 0x000fd60007ffe0ff */
[----:B------:R-:W-:Y:S05]  /*270a0*/  WARPSYNC.COLLECTIVE R15, `(.L_x_852) ;  /* 0x000000000f087348 */ /* 0x000fea0003c00000 */
[----:B------:R0:W1:Y:S02]  /*270b0*/  SHFL.UP P6, R14, R13, R12, R11 ;  /* 0x0400000c0d0e7389 */ /* 0x00006400000c000b */
[----:B01----:R-:W-:Y:S01]  /*270c0*/  ENDCOLLECTIVE ;  /* 0x000000000000791b */ /* 0x003fe20003800000 */
.L_x_852:
[----:B------:R-:W-:Y:S02]  /*270d0*/  MOV R12, 0x4 ;  /* 0x00000004000c7802 */ /* 0x000fe40000000f00 */
[----:B------:R-:W-:Y:S02]  /*270e0*/  SEL R6, R14, RZ, P0 ;  /* 0x000000ff0e067207 */ /* 0x000fe40000000000 */
[----:B------:R-:W-:Y:S02]  /*270f0*/  ISETP.GE.U32.AND P0, PT, R9, 0x4, PT ;  /* 0x000000040900780c */ /* 0x000fe40003f06070 */
[----:B------:R-:W-:-:S05]  /*27100*/  IADD3 R6, R13, R6, RZ ;  /* 0x000000060d067210 */ /* 0x000fca0007ffe0ff */
[----:B------:R-:W-:-:S07]  /*27110*/  IMAD.MOV.U32 R13, RZ, RZ, R6 ;  /* 0x000000ffff0d7224 */ /* 0x000fce00078e0006 */
[----:B------:R-:W-:Y:S05]  /*27120*/  WARPSYNC.COLLECTIVE R15, `(.L_x_853) ;  /* 0x000000000f087348 */ /* 0x000fea0003c00000 */
[----:B------:R0:W1:Y:S02]  /*27130*/  SHFL.UP P6, R14, R13, R12, R11 ;  /* 0x0400000c0d0e7389 */ /* 0x00006400000c000b */
[----:B01----:R-:W-:Y:S01]  /*27140*/  ENDCOLLECTIVE ;  /* 0x000000000000791b */ /* 0x003fe20003800000 */
.L_x_853:
[----:B------:R-:W-:Y:S01]  /*27150*/  IMAD.MOV.U32 R12, RZ, RZ, 0x8 ;  /* 0x00000008ff0c7424 */ /* 0x000fe200078e00ff */
[----:B------:R-:W-:Y:S02]  /*27160*/  SEL R7, R14, RZ, P0 ;  /* 0x000000ff0e077207 */ /* 0x000fe40000000000 */
[----:B------:R-:W-:-:S03]  /*27170*/  ISETP.GE.U32.AND P0, PT, R9, 0x8, PT ;  /* 0x000000080900780c */ /* 0x000fc60003f06070 */
[----:B------:R-:W-:-:S05]  /*27180*/  IMAD.IADD R7, R6, 0x1, R7 ;  /* 0x0000000106077824 */ /* 0x000fca00078e0207 */
[----:B------:R-:W-:-:S07]  /*27190*/  MOV R13, R7 ;  /* 0x00000007000d7202 */ /* 0x000fce0000000f00 */
[----:B------:R-:W-:Y:S05]  /*271a0*/  WARPSYNC.COLLECTIVE R15, `(.L_x_854) ;  /* 0x000000000f087348 */ /* 0x000fea0003c00000 */
[----:B------:R0:W1:Y:S02]  /*271b0*/  SHFL.UP P6, R14, R13, R12, R11 ;  /* 0x0400000c0d0e7389 */ /* 0x00006400000c000b */
[----:B01----:R-:W-:Y:S01]  /*271c0*/  ENDCOLLECTIVE ;  /* 0x000000000000791b */ /* 0x003fe20003800000 */
.L_x_854:
        /* <DEDUP_REMOVED lines=8> */
.L_x_855:
[----:B------:R-:W-:Y:S01]  /*27250*/  IMAD.MOV.U32 R12, RZ, RZ, 0x1f ;  /* 0x0000001fff0c7424 */ /* 0x000fe200078e00ff */
[----:B------:R-:W-:Y:S02]  /*27260*/  MOV R11, 0x1f ;  /* 0x0000001f000b7802 */ /* 0x000fe40000000f00 */
[----:B------:R-:W-:-:S05]  /*27270*/  SEL R7, R14, RZ, P0 ;  /* 0x000000ff0e077207 */ /* 0x000fca0000000000 */
[----:B------:R-:W-:-:S05]  /*27280*/  IMAD.IADD R2, R8, 0x1, R7 ;  /* 0x0000000108027824 */ /* 0x000fca00078e0207 */
[----:B------:R-:W-:-:S07]  /*27290*/  MOV R13, R2 ;  /* 0x00000002000d7202 */ /* 0x000fce0000000f00 */
[----:B------:R-:W-:Y:S05]  /*272a0*/  WARPSYNC.COLLECTIVE R15, `(.L_x_856) ;  /* 0x000000000f087348 */ /* 0x000fea0003c00000 */
[----:B------:R0:W1:Y:S02]  /*272b0*/  SHFL.IDX P6, R14, R13, R12, R11 ;  /* 0x0000000c0d0e7389 */ /* 0x00006400000c000b */
[----:B01----:R-:W-:Y:S01]  /*272c0*/  ENDCOLLECTIVE ;  /* 0x000000000000791b */ /* 0x003fe20003800000 */
.L_x_856:
[----:B------:R-:W-:Y:S05]  /*272d0*/  BRA `(.L_x_857) ;  /* 0xffffffe0004c7947 */ /* 0x000fea000383ffff */
.L_x_773:
[----:B------:R-:W-:Y:S01]  /*272e0*/  BSSY B0, `(.L_x_858) ;  /* 0x0000008000007945 */ /* 0x000fe20003800000 */
[----:B-----5:R-:W-:Y:S01]  /*272f0*/  IMAD.MOV.U32 R13, RZ, RZ, R3 ;  /* 0x000000ffff0d7224 */ /* 0x020fe200078e0003 */
[----:B------:R-:W-:Y:S01]  /*27300*/  MOV R12, 0x1 ;  /* 0x00000001000c7802 */ /* 0x000fe20000000f00 */
[----:B------:R-:W-:Y:S01]  /*27310*/  IMAD.MOV.U32 R11, RZ, RZ, RZ ;  /* 0x000000ffff0b7224 */ /* 0x000fe200078e00ff */
[----:B------:R-:W-:-:S07]  /*27320*/  MOV R15, 0xffffffff ;  /* 0xffffffff000f7802 */ /* 0x000fce0000000f00 */
[----:B01----:R-:W-:Y:S05]  /*27330*/  WARPSYNC.COLLECTIVE R15, `(.L_x_859) ;  /* 0x000000000f087348 */ /* 0x003fea0003c00000 */
[----:B------:R2:W3:Y:S02]  /*27340*/  SHFL.UP P6, R14, R13, R12, R11 ;  /* 0x0400000c0d0e7389 */ /* 0x0004e400000c000b */
[----:B0123--:R-:W-:Y:S01]  /*27350*/  ENDCOLLECTIVE ;  /* 0x000000000000791b */ /* 0x00ffe20003800000 */
.L_x_859:
[----:B------:R-:W-:Y:S05]  /*27360*/  BSYNC B0 ;  /* 0x0000000000007941 */ /* 0x000fea0003800000 */
.L_x_858:
[C---:B------:R-:W-:Y:S01]  /*27370*/  ISETP.NE.AND P0, PT, R9.reuse, RZ, PT ;  /* 0x000000ff0900720c */ /* 0x040fe20003f05270 */
[----:B------:R-:W-:Y:S01]  /*27380*/  IMAD.MOV.U32 R11, RZ, RZ, RZ ;  /* 0x000000ffff0b7224 */ /* 0x000fe200078e00ff */
[----:B------:R-:W-:Y:S02]  /*27390*/  MOV R12, 0x2 ;  /* 0x00000002000c7802 */ /* 0x000fe40000000f00 */
[----:B------:R-:W-:Y:S02]  /*273a0*/  SEL R14, R14, RZ, P0 ;  /* 0x000000ff0e0e7207 */ /* 0x000fe40000000000 */
[----:B------:R-:W-:Y:S02]  /*273b0*/  MOV R15, 0xffffffff ;  /* 0xffffffff000f7802 */ /* 0x000fe40000000f00 */
[----:B------:R-:W-:Y:S01]  /*273c0*/  ISETP.GE.U32.AND P0, PT, R9, 0x2, PT ;  /* 0x000000020900780c */ /* 0x000fe20003f06070 */
[----:B------:R-:W-:-:S12]  /*273d0*/  IMAD.IADD R13, R3, 0x1, R14 ;  /* 0x00000001030d7824 */ /* 0x000fd800078e020e */
[----:B------:R-:W-:Y:S05]  /*273e0*/  WARPSYNC.COLLECTIVE R15, `(.L_x_860) ;  /* 0x000000000f087348 */ /* 0x000fea0003c00000 */
[----:B------:R0:W1:Y:S02]  /*273f0*/  SHFL.UP P6, R14, R13, R12, R11 ;  /* 0x0400000c0d0e7389 */ /* 0x00006400000c000b */
[----:B01----:R-:W-:Y:S01]  /*27400*/  ENDCOLLECTIVE ;  /* 0x000000000000791b */ /* 0x003fe20003800000 */
.L_x_860:
        /* <DEDUP_REMOVED lines=8> */
.L_x_861:
        /* <DEDUP_REMOVED lines=8> */
.L_x_862:
        /* <DEDUP_REMOVED lines=8> */
.L_x_863:
[----:B------:R-:W-:Y:S01]  /*27590*/  MOV R12, 0x1f ;  /* 0x0000001f000c7802 */ /* 0x000fe20000000f00 */
[----:B------:R-:W-:Y:S01]  /*275a0*/  IMAD.MOV.U32 R11, RZ, RZ, 0x1f ;  /* 0x0000001fff0b7424 */ /* 0x000fe200078e00ff */
[----:B------:R-:W-:-:S04]  /*275b0*/  SEL R7, R14, RZ, P0 ;  /* 0x000000ff0e077207 */ /* 0x000fc80000000000 */
[----:B------:R-:W-:-:S05]  /*275c0*/  IADD3 R2, R8, R7, RZ ;  /* 0x0000000708027210 */ /* 0x000fca0007ffe0ff */
[----:B------:R-:W-:-:S07]  /*275d0*/  IMAD.MOV.U32 R13, RZ, RZ, R2 ;  /* 0x000000ffff0d7224 */ /* 0x000fce00078e0002 */
[----:B------:R-:W-:Y:S05]  /*275e0*/  WARPSYNC.COLLECTIVE R15, `(.L_x_864) ;  /* 0x000000000f087348 */ /* 0x000fea0003c00000 */
[----:B------:R0:W1:Y:S02]  /*275f0*/  SHFL.IDX P6, R14, R13, R12, R11 ;  /* 0x0000000c0d0e7389 */ /* 0x00006400000c000b */
[----:B01----:R-:W-:Y:S01]  /*27600*/  ENDCOLLECTIVE ;  /* 0x000000000000791b */ /* 0x003fe20003800000 */
.L_x_864:
[----:B------:R-:W-:Y:S05]  /*27610*/  BRA `(.L_x_865) ;  /* 0xffffffe000347947 */ /* 0x000fea000383ffff */
.L_x_775:
[----:B------:R-:W-:Y:S01]  /*27620*/  BSSY B0, `(.L_x_866) ;  /* 0x0000006000007945 */ /* 0x000fe20003800000 */
[----:B------:R-:W-:Y:S02]  /*27630*/  PLOP3.LUT P6, PT, P6, PT, PT, 0x8, 0x0 ;  /* 0x000000000000781c */ /* 0x000fe400037ce170 */
[----:B------:R-:W-:-:S11]  /*27640*/  MOV R15, 0xffffffff ;  /* 0xffffffff000f7802 */ /* 0x000fd60000000f00 */
[----:B0-----:R-:W-:Y:S05]  /*27650*/  WARPSYNC.COLLECTIVE R15, `(.L_x_867) ;  /* 0x000000000f087348 */ /* 0x001fea0003c00000 */
[----:B------:R-:W-:Y:S01]  /*27660*/  VOTE.ANY R14, PT, P6 ;  /* 0x00000000000e7806 */ /* 0x000fe200030e0100 */
[----:B0-----:R-:W-:Y:S06]  /*27670*/  ENDCOLLECTIVE ;  /* 0x000000000000791b */ /* 0x001fec0003800000 */
.L_x_867:
[----:B------:R-:W-:Y:S05]  /*27680*/  BSYNC B0 ;  /* 0x0000000000007941 */ /* 0x000fea0003800000 */
.L_x_866:
[----:B------:R-:W-:Y:S01]  /*27690*/  IMAD.MOV.U32 R6, RZ, RZ, R14 ;  /* 0x000000ffff067224 */ /* 0x000fe200078e000e */
[----:B------:R-:W-:Y:S01]  /*276a0*/  MOV R13, R3 ;  /* 0x00000003000d7202 */ /* 0x000fe20000000f00 */
[----:B------:R-:W-:Y:S01]  /*276b0*/  IMAD.MOV.U32 R15, RZ, RZ, -0x1 ;  /* 0xffffffffff0f7424 */ /* 0x000fe200078e00ff */
[----:B------:R-:W-:Y:S01]  /*276c0*/  MOV R11, 0x1f ;  /* 0x0000001f000b7802 */ /* 0x000fe20000000f00 */
[----:B------:R-:W0:Y:S02]  /*276d0*/  POPC R5, R6 ;  /* 0x0000000600057309 */ /* 0x000e240000000000 */
[----:B0-----:R-:W-:-:S07]  /*276e0*/  IMAD.MOV.U32 R12, RZ, RZ, R5 ;  /* 0x000000ffff0c7224 */ /* 0x001fce00078e0005 */
[----:B------:R-:W-:Y:S05]  /*276f0*/  WARPSYNC.COLLECTIVE R15, `(.L_x_868) ;  /* 0x000000000f087348 */ /* 0x000fea0003c00000 */
[----:B------:R0:W1:Y:S02]  /*27700*/  SHFL.IDX P6, R14, R13, R12, R11 ;  /* 0x0000000c0d0e7389 */ /* 0x00006400000c000b */
[----:B01----:R-:W-:Y:S01]  /*27710*/  ENDCOLLECTIVE ;  /* 0x000000000000791b */ /* 0x003fe20003800000 */
.L_x_868:
[----:B------:R-:W-:Y:S01]  /*27720*/  MOV R17, R14 ;  /* 0x0000000e00117202 */ /* 0x000fe20000000f00 */
[----:B------:R-:W-:Y:S06]  /*27730*/  BRA `(.L_x_869) ;  /* 0xffffffe000247947 */ /* 0x000fec000383ffff */
.L_x_777:
[----:B------:R-:W-:Y:S01]  /*27740*/  BSSY B0, `(.L_x_870) ;  /* 0x0000007000007945 */ /* 0x000fe20003800000 */
[----:B------:R-:W-:Y:S01]  /*27750*/  IMAD.MOV.U32 R13, RZ, RZ, R2 ;  /* 0x000000ffff0d7224 */ /* 0x000fe200078e0002 */
[----:B------:R-:W-:Y:S01]  /*27760*/  MOV R11, 0x1f ;  /* 0x0000001f000b7802 */ /* 0x000fe20000000f00 */
[----:B------:R-:W-:-:S07]  /*27770*/  IMAD.MOV.U32 R15, RZ, RZ, -0x1 ;  /* 0xffffffffff0f7424 */ /* 0x000fce00078e00ff */
[----:B012---:R-:W-:Y:S05]  /*27780*/  WARPSYNC.COLLECTIVE R15, `(.L_x_871) ;  /* 0x000000000f087348 */ /* 0x007fea0003c00000 */
[----:B------:R3:W4:Y:S02]  /*27790*/  SHFL.IDX P6, R14, R13, R12, R11 ;  /* 0x0000000c0d0e7389 */ /* 0x00072400000c000b */
[----:B01234-:R-:W-:Y:S01]  /*277a0*/  ENDCOLLECTIVE ;  /* 0x000000000000791b */ /* 0x01ffe20003800000 */
.L_x_871:
[----:B------:R-:W-:Y:S05]  /*277b0*/  BSYNC B0 ;  /* 0x0000000000007941 */ /* 0x000fea0003800000 */
.L_x_870:
[----:B------:R-:W-:Y:S05]  /*277c0*/  BRA `(.L_x_776) ;  /* 0xffffffe0001c7947 */ /* 0x000fea000383ffff */
.L_x_781:
[----:B0-----:R0:W1:Y:S02]  /*277d0*/  SYNCS.PHASECHK.TRANS64.TRYWAIT P0, [R0+URZ+0x38820], R3 ;  /* 0x03882003000075a7 */ /* 0x001064000800017f */
[----:B-1----:R-:W-:Y:S05]  /*277e0*/  @!P0 NANOSLEEP.SYNCS 0x989680 ;  /* 0x009896800000895d */ /* 0x002fea0003900000 */
[----:B------:R-:W1:Y:S02]  /*277f0*/  @!P0 SYNCS.PHASECHK.TRANS64 P0, [R0+URZ+0x38820], R3 ;  /* 0x03882003000085a7 */ /* 0x000e64000800007f */
[----:B-1----:R-:W-:Y:S05]  /*27800*/  @!P0 BRA `(.L_x_781) ;  /* 0xfffffffc00f08947 */ /* 0x002fea000383ffff */
[----:B------:R-:W-:Y:S05]  /*27810*/  BRA `(.L_x_872) ;  /* 0xffffffe400007947 */ /* 0x000fea000383ffff */
.L_x_782:
[----:B------:R-:W1:Y:S01]  /*27820*/  S2R R2, SR_TID.X ;  /* 0x0000000000027919 */ /* 0x000e620000002100 */
[----:B------:R-:W-:Y:S01]  /*27830*/  BSSY B0, `(.L_x_873) ;  /* 0x000000a000007945 */ /* 0x000fe20003800000 */
[----:B------:R-:W-:Y:S01]  /*27840*/  IMAD.MOV.U32 R12, RZ, RZ, RZ ;  /* 0x000000ffff0c7224 */ /* 0x000fe200078e00ff */
[----:B------:R-:W-:Y:S01]  /*27850*/  MOV R11, 0x1f ;  /* 0x0000001f000b7802 */ /* 0x000fe20000000f00 */
[----:B------:R-:W-:Y:S01]  /*27860*/  IMAD.MOV.U32 R15, RZ, RZ, -0x1 ;  /* 0xffffffffff0f7424 */ /* 0x000fe200078e00ff */
[----:B-1----:R-:W-:-:S04]  /*27870*/  SHF.R.U32.HI R2, RZ, 0x5, R2 ;  /* 0x00000005ff027819 */ /* 0x002fc80000011602 */
[----:B------:R-:W-:-:S04]  /*27880*/  LOP3.LUT R2, R2, 0x3, RZ, 0xc0, !PT ;  /* 0x0000000302027812 */ /* 0x000fc800078ec0ff */
[----:B------:R-:W-:-:S07]  /*27890*/  MOV R13, R2 ;  /* 0x00000002000d7202 */ /* 0x000fce0000000f00 */
[----:B0-----:R-:W-:Y:S05]  /*278a0*/  WARPSYNC.COLLECTIVE R15, `(.L_x_874) ;  /* 0x000000000f087348 */ /* 0x001fea0003c00000 */
[----:B------:R1:W2:Y:S02]  /*278b0*/  SHFL.IDX P6, R14, R13, R12, R11 ;  /* 0x0000000c0d0e7389 */ /* 0x0002a400000c000b */
[----:B012---:R-:W-:Y:S01]  /*278c0*/  ENDCOLLECTIVE ;  /* 0x000000000000791b */ /* 0x007fe20003800000 */
.L_x_874:
[----:B------:R-:W-:Y:S05]  /*278d0*/  BSYNC B0 ;  /* 0x0000000000007941 */ /* 0x000fea0003800000 */
.L_x_873:
[----:B------:R-:W-:Y:S05]  /*278e0*/  BRA `(.L_x_875) ;  /* 0xffffffe000e87947 */ /* 0x000fea000383ffff */
.L_x_783:
[----:B------:R-:W-:Y:S01]  /*278f0*/  BSSY B0, `(.L_x_876) ;  /* 0x0000006000007945 */ /* 0x000fe20003800000 */
[----:B------:R-:W-:-:S07]  /*27900*/  MOV R15, 0xffffffff ;  /* 0xffffffff000f7802 */ /* 0x000fce0000000f00 */
[----:B01----:R-:W-:Y:S05]  /*27910*/  WARPSYNC.COLLECTIVE R15, `(.L_x_877) ;  /* 0x000000000f0c7348 */ /* 0x003fea0003c00000 */
[----:B------:R-:W-:Y:S02]  /*27920*/  ELECT P6, UR62, PT ;  /* 0x00000000003e782f */ /* 0x000fe400038c0000 */
[----:B------:R-:W-:Y:S01]  /*27930*/  MOV R14, UR62 ;  /* 0x0000003e000e7c02 */ /* 0x000fe20008000f00 */
[----:B01----:R-:W-:Y:S10]  /*27940*/  ENDCOLLECTIVE ;  /* 0x000000000000791b */ /* 0x003ff40003800000 */
.L_x_877:
[----:B------:R-:W-:Y:S05]  /*27950*/  BSYNC B0 ;  /* 0x0000000000007941 */ /* 0x000fea0003800000 */
.L_x_876:
[----:B------:R-:W-:Y:S05]  /*27960*/  BRA `(.L_x_878) ;  /* 0xffffffe000dc7947 */ /* 0x000fea000383ffff */
.L_x_785:
[----:B0-----:R0:W1:Y:S02]  /*27970*/  SYNCS.PHASECHK.TRANS64.TRYWAIT P0, [R6+URZ], R5 ;  /* 0x00000005060075a7 */ /* 0x001064000800017f */
[----:B-1----:R-:W-:Y:S05]  /*27980*/  @!P0 NANOSLEEP.SYNCS 0x989680 ;  /* 0x009896800000895d */ /* 0x002fea0003900000 */
[----:B------:R-:W1:Y:S02]  /*27990*/  @!P0 SYNCS.PHASECHK.TRANS64 P0, [R6+URZ], R5 ;  /* 0x00000005060085a7 */ /* 0x000e64000800007f */
[----:B-1----:R-:W-:Y:S05]  /*279a0*/  @!P0 BRA `(.L_x_785) ;  /* 0xfffffffc00f08947 */ /* 0x002fea000383ffff */
[----:B------:R-:W-:Y:S05]  /*279b0*/  BRA `(.L_x_879) ;  /* 0xffffffe400187947 */ /* 0x000fea000383ffff */
.L_x_786:
[----:B-1----:R1:W2:Y:S02]  /*279c0*/  SYNCS.PHASECHK.TRANS64.TRYWAIT P0, [R7+URZ], R2 ;  /* 0x00000002070075a7 */ /* 0x0022a4000800017f */
[----:B--2---:R-:W-:Y:S05]  /*279d0*/  @!P0 NANOSLEEP.SYNCS 0x989680 ;  /* 0x009896800000895d */ /* 0x004fea0003900000 */
[----:B------:R-:W2:Y:S02]  /*279e0*/  @!P0 SYNCS.PHASECHK.TRANS64 P0, [R7+URZ], R2 ;  /* 0x00000002070085a7 */ /* 0x000ea4000800007f */
[----:B--2---:R-:W-:Y:S05]  /*279f0*/  @!P0 BRA `(.L_x_786) ;  /* 0xfffffffc00f08947 */ /* 0x004fea000383ffff */
[----:B------:R-:W-:Y:S05]  /*27a00*/  BRA `(.L_x_880) ;  /* 0xffffffe4000c7947 */ /* 0x000fea000383ffff */
.L_x_788:
[----:B--2---:R2:W3:Y:S02]  /*27a10*/  SYNCS.PHASECHK.TRANS64.TRYWAIT P0, [R4+URZ], R5 ;  /* 0x00000005040075a7 */ /* 0x0044e4000800017f */
[----:B---3--:R-:W-:Y:S05]  /*27a20*/  @!P0 NANOSLEEP.SYNCS 0x989680 ;  /* 0x009896800000895d */ /* 0x008fea0003900000 */
[----:B------:R-:W3:Y:S02]  /*27a30*/  @!P0 SYNCS.PHASECHK.TRANS64 P0, [R4+URZ], R5 ;  /* 0x00000005040085a7 */ /* 0x000ee4000800007f */
[----:B---3--:R-:W-:Y:S05]  /*27a40*/  @!P0 BRA `(.L_x_788) ;  /* 0xfffffffc00f08947 */ /* 0x008fea000383ffff */
[----:B------:R-:W-:Y:S05]  /*27a50*/  BRA `(.L_x_881) ;  /* 0xffffffe400147947 */ /* 0x000fea000383ffff */
.L_x_882:
        /* <DEDUP_REMOVED lines=10> */
.L_x_12749:


//--------------------- .text._ZN7cutlass13device_kernelIN5flash11enable_sm90INS1_16FlashAttnFwdSm90INS1_25CollectiveMainloopFwdSm90ILi2EN4cute5tupleIJNS5_1CILi1EEES8_S8_EEENS6_IJNS7_ILi128EEENS7_ILi64EEENS7_ILi256EEEEEELi256ENS_6half_tEfNS_4arch4Sm90ELb0ELb1ELb1ELb0ELb0ELb0ELb0ELb1ELb1ELb0ELb0ELb0EEENS1_21CollectiveEpilogueFwdINS6_IJSA_SC_SB_EEES9_SE_SG_Li256ELb0ELb0ELb0ELb0EEENS1_30DynamicPersistentTileSchedulerILi256ELi32ELb0ELb0ELb1EEEEEEEEEvNT_6ParamsE --------------------------
	.section	.text._ZN7cutlass13device_kernelIN5flash11enable_sm90INS1_16FlashAttnFwdSm90INS1_25CollectiveMainloopFwdSm90ILi2EN4cute5tupleIJNS5_1CILi1EEES8_S8_EEENS6_IJNS7_ILi128EEENS7_ILi64EEENS7_ILi256EEEEEELi256ENS_6half_tEfNS_4arch4Sm90ELb0ELb1ELb1ELb0ELb0ELb0ELb0ELb1ELb1ELb0ELb0ELb0EEENS1_21CollectiveEpilogueFwdINS6_IJSA_SC_SB_EEES9_SE_SG_Li256ELb0ELb0ELb0ELb0EEENS1_30DynamicPersistentTileSchedulerILi256ELi32ELb0ELb0ELb1EEEEEEEEEvNT_6ParamsE,"ax",@progbits
	.align	128
.text._ZN7cutlass13device_kernelIN5flash11enable_sm90INS1_16FlashAttnFwdSm90INS1_25CollectiveMainloopFwdSm90ILi2EN4cute5tupleIJNS5_1CILi1EEES8_S8_EEENS6_IJNS7_ILi128EEENS7_ILi64EEENS7_ILi256EEEEEELi256ENS_6half_tEfNS_4arch4Sm90ELb0ELb1ELb1ELb0ELb0ELb0ELb0ELb1ELb1ELb0ELb0ELb0EEENS1_21CollectiveEpilogueFwdINS6_IJSA_SC_SB_EEES9_SE_SG_Li256ELb0ELb0ELb0ELb0EEENS1_30DynamicPersistentTileSchedulerILi256ELi32ELb0ELb0ELb1EEEEEEEEEvNT_6ParamsE:
        .type           _ZN7cutlass13device_kernelIN5flash11enable_sm90INS1_16FlashAttnFwdSm90INS1_25CollectiveMainloopFwdSm90ILi2EN4cute5tupleIJNS5_1CILi1EEES8_S8_EEENS6_IJNS7_ILi128EEENS7_ILi64EEENS7_ILi256EEEEEELi256ENS_6half_tEfNS_4arch4Sm90ELb0ELb1ELb1ELb0ELb0ELb0ELb0ELb1ELb1ELb0ELb0ELb0EEENS1_21CollectiveEpilogueFwdINS6_IJSA_SC_SB_EEES9_SE_SG_Li256ELb0ELb0ELb0ELb0EEENS1_30DynamicPersistentTileSchedulerILi256ELi32ELb0ELb0ELb1EEEEEEEEEvNT_6ParamsE,@function
        .size           _ZN7cutlass13device_kernelIN5flash11enable_sm90INS1_16FlashAttnFwdSm90INS1_25CollectiveMainloopFwdSm90ILi2EN4cute5tupleIJNS5_1CILi1EEES8_S8_EEENS6_IJNS7_ILi128EEENS7_ILi64EEENS7_ILi256EEEEEELi256ENS_6half_tEfNS_4arch4Sm90ELb0ELb1ELb1ELb0ELb0ELb0ELb0ELb1ELb1ELb0ELb0ELb0EEENS1_21CollectiveEpilogueFwdINS6_IJSA_SC_SB_EEES9_SE_SG_Li256ELb0ELb0ELb0ELb0EEENS1_30DynamicPersistentTileSchedulerILi256ELi32ELb0ELb0ELb1EEEEEEEEEvNT_6ParamsE,(.L_x_12750 - _ZN7cutlass13device_kernelIN5flash11enable_sm90INS1_16FlashAttnFwdSm90INS1_25CollectiveMainloopFwdSm90ILi2EN4cute5tupleIJNS5_1CILi1EEES8_S8_EEENS6_IJNS7_ILi128EEENS7_ILi64EEENS7_ILi256EEEEEELi256ENS_6half_tEfNS_4arch4Sm90ELb0ELb1ELb1ELb0ELb0ELb0ELb0ELb1ELb1ELb0ELb0ELb0EEENS1_21CollectiveEpilogueFwdINS6_IJSA_SC_SB_EEES9_SE_SG_Li256ELb0ELb0ELb0ELb0EEENS1_30DynamicPersistentTileSchedulerILi256ELi32ELb0ELb0ELb1EEEEEEEEEvNT_6ParamsE)
        .other          _ZN7cutlass13device_kernelIN5flash11enable_sm90INS1_16FlashAttnFwdSm90INS1_25CollectiveMainloopFwdSm90ILi2EN4cute5tupleIJNS5_1CILi1EEES8_S8_EEENS6_IJNS7_ILi128EEENS7_ILi64EEENS7_ILi256EEEEEELi256ENS_6half_tEfNS_4arch4Sm90ELb0ELb1ELb1ELb0ELb0ELb0ELb0ELb1ELb1ELb0ELb0ELb0EEENS1_21CollectiveEpilogueFwdINS6_IJSA_SC_SB_EEES9_SE_SG_Li256ELb0ELb0ELb0ELb0EEENS1_30DynamicPersistentTileSchedulerILi256ELi32ELb0ELb0ELb1EEEEEEEEEvNT_6ParamsE,@"STO_CUDA_ENTRY STV_DEFAULT"
_ZN7cutlass13device_kernelIN5flash11enable_sm90INS1_16FlashAttnFwdSm90INS1_25CollectiveMainloopFwdSm90ILi2EN4cute5tupleIJNS5_1CILi1EEES8_S8_EEENS6_IJNS7_ILi128EEENS7_ILi64EEENS7_ILi256EEEEEELi256ENS_6half_tEfNS_4arch4Sm90ELb0ELb1ELb1ELb0ELb0ELb0ELb0ELb1ELb1ELb0ELb0ELb0EEENS1_21CollectiveEpilogueFwdINS6_IJSA_SC_SB_EEES9_SE_SG_Li256ELb0ELb0ELb0ELb0EEENS1_30DynamicPersistentTileSchedulerILi256ELi32ELb0ELb0ELb1EEEEEEEEEvNT_6ParamsE:
        /* <DEDUP_REMOVED lines=24> */
.L_x_884:
[----:B------:R-:W-:Y:S05]  /*0180*/  BSYNC B0 ;  /* 0x0000000000007941 */ /* 0x000fea0003800000 */
.L_x_883:
[----:B------:R-:W-:Y:S01]  /*0190*/  VOTEU.ANY UP0, P0 ;  /* 0x00000000003f7886 */ /* 0x000fe20000000100 */
[----:B------:R-:W1:Y:S01]  /*01a0*/  SHFL.IDX PT, R2, R2, RZ, 0x1f ;  /* 0x00001fff02027589 */ /* 0x000e6200000e0000 */
[----:B------:R-:W-:Y:S01]  /*01b0*/  UMOV UR4, 0x1 ;  /* 0x0000000100047882 */ /* 0x000fe20000000000 */
[----:B------:R-:W-:Y:S01]  /*01c0*/  VOTEU.ANY UP1, P0 ;  /* 0x00000000003f7886 */ /* 0x000fe20000020100 */
[----:B------:R-:W-:Y:S01]  /*01d0*/  VOTEU.ANY UP2, P0 ;  /* 0x00000000003f7886 */ /* 0x000fe20000040100 */
[----:B------:R-:W2:Y:S01]  /*01e0*/  @UP0 S2UR UR7, SR_CgaCtaId ;  /* 0x00000000000709c3 */ /* 0x000ea20000008800 */
[----:B------:R-:W3:Y:S01]  /*01f0*/  SHFL.IDX PT, R3, R0, RZ, 0x1f ;  /* 0x00001fff00037589 */ /* 0x000ee200000e0000 */
[----:B------:R-:W-:Y:S01]  /*0200*/  @UP0 UMOV UR6, 0x400 ;  /* 0x0000040000060882 */ /* 0x000fe20000000000 */
[----:B------:R-:W-:-:S04]  /*0210*/  @UP0 UIADD3 UR4, -UR4, 0x100000, URZ ;  /* 0x0010000004040890 */ /* 0x000fc8000fffe13f */
[----:B------:R-:W-:Y:S02]  /*0220*/  @UP0 USHF.L.U32 UR5, UR4, 0xb, URZ ;  /* 0x0000000b04050899 */ /* 0x000fe4000800063f */
[----:B------:R-:W-:Y:S01]  /*0230*/  @UP0 USHF.L.U32 UR4, UR4, 0x1, URZ ;  /* 0x0000000104040899 */ /* 0x000fe2000800063f */
[----:B-1----:R-:W-:Y:S01]  /*0240*/  R2UR UR8, R2 ;  /* 0x00000000020872ca */ /* 0x002fe200000e0000 */
[----:B--2---:R-:W-:Y:S01]  /*0250*/  @UP0 ULEA UR6, UR7, UR6, 0x18 ;  /* 0x0000000607060291 */ /* 0x004fe2000f8ec03f */
[----:B---3--:R-:W-:-:S11]  /*0260*/  ISETP.NE.AND P1, PT, R3, RZ, PT ;  /* 0x000000ff0300720c */ /* 0x008fd60003f25270 */
[----:B------:R-:W-:Y:S01]  /*0270*/  UISETP.NE.AND UP0, UPT, UR8, URZ, UPT ;  /* 0x0000003f0800728c */ /* 0x000fe2000bf05270 */
[----:B------:R-:W1:Y:S02]  /*0280*/  FENCE.VIEW.ASYNC.S ;  /* 0x00000000000073c6 */ /* 0x000e640000000000 */
[----:B-1----:R1:W2:Y:S01]  /*0290*/  @UP1 SYNCS.EXCH.64 URZ, [UR6+0x30800], UR4 ;  /* 0x03080004063f15b2 */ /* 0x0022a20008000100 */
[----:B------:R1:W3:Y:S01]  /*02a0*/  @UP2 SYNCS.EXCH.64 URZ, [UR6+0x30820], UR4 ;  /* 0x03082004063f25b2 */ /* 0x0002e20008000100 */
[----:B------:R-:W-:Y:S06]  /*02b0*/  @P1 BRA `(.L_x_885) ;  /* 0x0000000000481947 */ /* 0x000fec0003800000 */
        /* <DEDUP_REMOVED lines=18> */
.L_x_885:
[----:B------:R-:W4:Y:S01]  /*03e0*/  SHFL.IDX PT, R2, R0, RZ, 0x1f ;  /* 0x00001fff00027589 */ /* 0x000f2200000e0000 */
[----:B------:R-:W-:Y:S01]  /*03f0*/  NOP ;  /* 0x0000000000007918 */ /* 0x000fe20000000000 */
[----:B----4-:R-:W-:-:S13]  /*0400*/  ISETP.NE.AND P0, PT, R2, RZ, PT ;  /* 0x000000ff0200720c */ /* 0x010fda0003f05270 */
        /* <DEDUP_REMOVED lines=19> */
.L_x_886:
[----:B------:R-:W4:Y:S01]  /*0540*/  SHFL.IDX PT, R2, R0, RZ, 0x1f ;  /* 0x00001fff00027589 */ /* 0x000f2200000e0000 */
[----:B------:R-:W-:Y:S01]  /*0550*/  NOP ;  /* 0x0000000000007918 */ /* 0x000fe20000000000 */
[----:B----4-:R-:W-:-:S13]  /*0560*/  ISETP.NE.AND P0, PT, R2, RZ, PT ;  /* 0x000000ff0200720c */ /* 0x010fda0003f05270 */
[----:B------:R-:W-:Y:S05]  /*0570*/  @P0 BRA `(.L_x_887) ;  /* 0x0000000000380947 */ /* 0x000fea0003800000 */
[----:B-1----:R-:W1:Y:S01]  /*0580*/  S2UR UR5, SR_CgaCtaId ;  /* 0x00000000000579c3 */ /* 0x002e620000008800 */
[----:B------:R-:W-:Y:S01]  /*0590*/  UMOV UR4, 0x400 ;  /* 0x0000040000047882 */ /* 0x000fe20000000000 */
[----:B------:R-:W-:Y:S01]  /*05a0*/  UMOV UR7, 0x1 ;  /* 0x0000000100077882 */ /* 0x000fe20000000000 */
[----:B------:R-:W-:Y:S01]  /*05b0*/  ELECT P0, URZ, PT ;  /* 0x00000000003f782f */ /* 0x000fe20003800000 */
[----:B-1----:R-:W-:Y:S02]  /*05c0*/  ULEA UR6, UR5, UR4, 0x18 ;  /* 0x0000000405067291 */ /* 0x002fe4000f8ec03f */
[----:B------:R-:W-:-:S04]  /*05d0*/  UIADD3 UR4, -UR7, 0x100000, URZ ;  /* 0x0010000007047890 */ /* 0x000fc8000fffe13f */
[----:B------:R-:W-:Y:S02]  /*05e0*/  USHF.L.U32 UR5, UR4, 0xb, URZ ;  /* 0x0000000b04057899 */ /* 0x000fe4000800063f */
[----:B------:R-:W-:Y:S01]  /*05f0*/  USHF.L.U32 UR4, UR4, 0x1, URZ ;  /* 0x0000000104047899 */ /* 0x000fe2000800063f */
[----:B------:R-:W1:Y:S11]  /*0600*/  FENCE.VIEW.ASYNC.S ;  /* 0x00000000000073c6 */ /* 0x000e760000000000 */
[----:B-1----:R4:W1:Y:S01]  /*0610*/  SYNCS.EXCH.64 URZ, [UR6+0x30870], UR4 ;  /* 0x03087004063f75b2 */ /* 0x0028620008000100 */
[----:B------:R4:W1:Y:S01]  /*0620*/  SYNCS.EXCH.64 URZ, [UR6+0x30880], UR4 ;  /* 0x03088004063f75b2 */ /* 0x0008620008000100 */
[----:B------:R4:W1:Y:S01]  /*0630*/  SYNCS.EXCH.64 URZ, [UR6+0x30878], UR4 ;  /* 0x03087804063f75b2 */ /* 0x0008620008000100 */
[----:B------:R4:W1:Y:S02]  /*0640*/  SYNCS.EXCH.64 URZ, [UR6+0x30888], UR4 ;  /* 0x03088804063f75b2 */ /* 0x0008640008000100 */
[----:B----4-:R-:W-:Y:S01]  /*0650*/  NOP ;  /* 0x0000000000007918 */ /* 0x010fe20000000000 */
.L_x_887:
        /* <DEDUP_REMOVED lines=22> */
.L_x_888:
        /* <DEDUP_REMOVED lines=22> */
.L_x_889:
[----:B-1----:R-:W-:Y:S01]  /*0920*/  UMOV UR4, 0x1 ;  /* 0x0000000100047882 */ /* 0x002fe20000000000 */
[----:B------:R-:W-:Y:S01]  /*0930*/  PLOP3.LUT P0, PT, PT, PT, UP0, 0x80, 0x0 ;  /* 0x000000000000781c */ /* 0x000fe20003f0f008 */
[----:B------:R-:W-:Y:S01]  /*0940*/  USEL UR4, UR4, 0x2, !UP0 ;  /* 0x0000000204047887 */ /* 0x000fe2000c000000 */
[----:B------:R-:W-:-:S05]  /*0950*/  NOP ;  /* 0x0000000000007918 */ /* 0x000fca0000000000 */
[----:B------:R-:W-:-:S05]  /*0960*/  IMAD.U32 R2, RZ, RZ, UR4 ;  /* 0x00000004ff027e24 */ /* 0x000fca000f8e00ff */
[----:B------:R1:W-:Y:S01]  /*0970*/  STL [R1], R2 ;  /* 0x0000000201007387 */ /* 0x0003e20000100800 */
[----:B--23--:R-:W-:Y:S06]  /*0980*/  BAR.SYNC.DEFER_BLOCKING 0x0 ;  /* 0x0000000000007b1d */ /* 0x00cfec0000010000 */
[----:B------:R-:W-:Y:S05]  /*0990*/  @!P0 BRA `(.L_x_890) ;  /* 0x000000e4005c8947 */ /* 0x000fea0003800000 */
.L_x_891:
[----:B------:R-:W-:-:S08]  /*09a0*/  NOP ;  /* 0x0000000000007918 */ /* 0x000fd00000000000 */
[----:B------:R-:W2:Y:S02]  /*09b0*/  USETMAXREG.TRY_ALLOC.CTAPOOL UP0, 0xf0 ;  /* 0x000000f0000079c8 */ /* 0x000ea40008000600 */
[----:B--2---:R-:W-:-:S13]  /*09c0*/  PLOP3.LUT P0, PT, PT, PT, UP0, 0x80, 0x0 ;  /* 0x000000000000781c */ /* 0x004fda0003f0f008 */
[----:B------:R-:W-:Y:S05]  /*09d0*/  @!P0 BRA `(.L_x_891) ;  /* 0xfffffffc00f08947 */ /* 0x000fea000383ffff */
[----:B------:R-:W2:Y:S08]  /*09e0*/  S2UR UR7, SR_CTAID.X ;  /* 0x00000000000779c3 */ /* 0x000eb00000002500 */
[----:B------:R-:W-:Y:S08]  /*09f0*/  BAR.ARV 0x4, 0x120 ;  /* 0x0104800000007b1d */ /* 0x000ff00000002000 */
[----:B------:R-:W2:Y:S08]  /*0a00*/  LDC R0, c[0x0][0xda8] ;  /* 0x00036a00ff007b82 */ /* 0x000eb00000000800 */
[----:B------:R-:W-:Y:S06]  /*0a10*/  BAR.ARV 0x8, 0x120 ;  /* 0x0204800000007b1d */ /* 0x000fec0000002000 */
[----:B--2---:R-:W-:-:S13]  /*0a20*/  ISETP.LE.AND P0, PT, R0, UR7, PT ;  /* 0x0000000700007c0c */ /* 0x004fda000bf03270 */
[----:B------:R-:W-:Y:S05]  /*0a30*/  @P0 EXIT ;  /* 0x000000000000094d */ /* 0x000fea0003800000 */
[----:B------:R-:W2:Y:S01]  /*0a40*/  LDL R3, [R1] ;  /* 0x0000000001037983 */ /* 0x000ea20000100800 */
[----:B------:R-:W3:Y:S01]  /*0a50*/  S2UR UR4, SR_CgaCtaId ;  /* 0x00000000000479c3 */ /* 0x000ee20000008800 */
[----:B------:R-:W-:Y:S01]  /*0a60*/  UMOV UR38, 0x400 ;  /* 0x0000040000267882 */ /* 0x000fe20000000000 */
[----:B------:R-:W-:Y:S01]  /*0a70*/  UMOV UR46, URZ ;  /* 0x0000003f002e7c82 */ /* 0x000fe20008000000 */
[----:B-1----:R-:W1:Y:S01]  /*0a80*/  S2R R2, SR_TID.X ;  /* 0x0000000000027919 */ /* 0x002e620000002100 */
[----:B------:R-:W-:-:S04]  /*0a90*/  UMOV UR36, URZ ;  /* 0x0000003f00247c82 */ /* 0x000fc80008000000 */
[----:B------:R-:W4:Y:S01]  /*0aa0*/  S2UR UR6, SR_SWINHI ;  /* 0x00000000000679c3 */ /* 0x000f220000002f00 */
[----:B---3--:R-:W-:-:S07]  /*0ab0*/  ULEA UR38, UR4, UR38, 0x18 ;  /* 0x0000002604267291 */ /* 0x008fce000f8ec03f */
[----:B------:R-:W-:Y:S01]  /*0ac0*/  UMOV UR4, UR38 ;  /* 0x0000002600047c82 */ /* 0x000fe20008000000 */
[----:B----4-:R-:W-:Y:S02]  /*0ad0*/  UMOV UR5, UR6 ;  /* 0x0000000600057c82 */ /* 0x010fe40008000000 */
[----:B------:R-:W-:Y:S02]  /*0ae0*/  IMAD.U32 R201, RZ, RZ, UR5 ;  /* 0x00000005ffc97e24 */ /* 0x000fe4000f8e00ff */
[----:B-1----:R-:W-:Y:S02]  /*0af0*/  VIADD R213, R2, 0xffffff80 ;  /* 0xffffff8002d57836 */ /* 0x002fe40000000000 */
[----:B------:R-:W-:Y:S01]  /*0b00*/  IMAD.U32 R200, RZ, RZ, UR4 ;  /* 0x00000004ffc87e24 */ /* 0x000fe2000f8e00ff */
[----:B------:R-:W-:Y:S02]  /*0b10*/  UMOV UR4, UR7 ;  /* 0x0000000700047c82 */ /* 0x000fe40008000000 */
[----:B------:R-:W-:-:S04]  /*0b20*/  SHF.R.S32.HI R0, RZ, 0x1f, R213 ;  /* 0x0000001fff007819 */ /* 0x000fc800000114d5 */
[CC--:B------:R-:W-:Y:S02]  /*0b30*/  LEA.HI R2, R0.reuse, R213.reuse, RZ, 0x4 ;  /* 0x000000d500027211 */ /* 0x0c0fe400078f20ff */
[----:B------:R-:W-:Y:S02]  /*0b40*/  LEA.HI R211, R0, R213, RZ, 0x5 ;  /* 0x000000d500d37211 */ /* 0x000fe400078f28ff */
[----:B------:R-:W-:Y:S02]  /*0b50*/  SHF.R.S32.HI R5, RZ, 0x4, R2 ;  /* 0x00000004ff057819 */ /* 0x000fe40000011402 */
[----:B------:R-:W-:Y:S02]  /*0b60*/  SHF.R.S32.HI R211, RZ, 0x5, R211 ;  /* 0x00000005ffd37819 */ /* 0x000fe400000114d3 */
[C---:B------:R-:W-:Y:S02]  /*0b70*/  LEA.HI R4, R2.reuse, R5, RZ, 0x1 ;  /* 0x0000000502047211 */ /* 0x040fe400078f08ff */
[----:B------:R-:W-:-:S02]  /*0b80*/  LOP3.LUT R2, R2, 0x3fffff0, RZ, 0xc0, !PT ;  /* 0x03fffff002027812 */ /* 0x000fc400078ec0ff */
[----:B------:R-:W-:-:S03]  /*0b90*/  LOP3.LUT R4, R4, 0x1ffffffe, RZ, 0xc0, !PT ;  /* 0x1ffffffe04047812 */ /* 0x000fc600078ec0ff */
[----:B------:R-:W-:Y:S02]  /*0ba0*/  IMAD.IADD R2, R213, 0x1, -R2 ;  /* 0x00000001d5027824 */ /* 0x000fe400078e0a02 */
[----:B------:R-:W-:Y:S02]  /*0bb0*/  IMAD.IADD R4, R5, 0x1, -R4 ;  /* 0x0000000105047824 */ /* 0x000fe400078e0a04 */
[----:B------:R-:W-:-:S05]  /*0bc0*/  IMAD R9, R211, 0x10, R2 ;  /* 0x00000010d3097824 */ /* 0x000fca00078e0202 */
[----:B------:R-:W-:Y:S02]  /*0bd0*/  LEA R4, R9, R4, 0x3 ;  /* 0x0000000409047211 */ /* 0x000fe400078e18ff */
[----:B--2---:R-:W-:Y:S02]  /*0be0*/  R2UR UR8, R3 ;  /* 0x00000000030872ca */ /* 0x004fe400000e0000 */
[CC--:B------:R-:W-:Y:S02]  /*0bf0*/  LEA.HI R3, R0.reuse, R213.reuse, RZ, 0x7 ;  /* 0x000000d500037211 */ /* 0x0c0fe400078f38ff */
[----:B------:R-:W-:Y:S02]  /*0c00*/  LEA.HI R0, R0, R213, RZ, 0x3 ;  /* 0x000000d500007211 */ /* 0x000fe400078f18ff */
[----:B------:R-:W-:Y:S02]  /*0c10*/  LOP3.LUT R208, R3, 0xffffff80, RZ, 0xc0, !PT ;  /* 0xffffff8003d07812 */ /* 0x000fe400078ec0ff */
[----:B------:R-:W-:-:S02]  /*0c20*/  SHF.R.S32.HI R210, RZ, 0x7, R3 ;  /* 0x00000007ffd27819 */ /* 0x000fc40000011403 */
[----:B------:R-:W-:Y:S02]  /*0c30*/  IADD3 R208, R213, -R208, RZ ;  /* 0x800000d0d5d07210 */ /* 0x000fe40007ffe0ff */
[----:B------:R-:W-:Y:S01]  /*0c40*/  LEA.HI R3, R3, R210, RZ, 0x1 ;  /* 0x000000d203037211 */ /* 0x000fe200078f08ff */
[----:B------:R-:W-:Y:S01]  /*0c50*/  ULOP3.LUT UR5, UR8, 0x1, URZ, 0xfc, !UPT ;  /* 0x0000000108057892 */ /* 0x000fe2000f8efc3f */
[----:B------:R-:W-:Y:S02]  /*0c60*/  SHF.R.S32.HI R7, RZ, 0x1f, R208 ;  /* 0x0000001fff077819 */ /* 0x000fe400000114d0 */
[----:B------:R-:W-:Y:S02]  /*0c70*/  LOP3.LUT R2, R0, 0x1ffffff8, RZ, 0xc0, !PT ;  /* 0x1ffffff800027812 */ /* 0x000fe400078ec0ff */
[CC--:B------:R-:W-:Y:S01]  /*0c80*/  LEA.HI R6, R7.reuse, R208.reuse, RZ, 0x2 ;  /* 0x000000d007067211 */ /* 0x0c0fe200078f10ff */
[----:B------:R-:W-:Y:S01]  /*0c90*/  IMAD.U32 R212, RZ, RZ, UR5 ;  /* 0x00000005ffd47e24 */ /* 0x000fe2000f8e00ff */
[----:B------:R-:W-:Y:S01]  /*0ca0*/  LEA.HI R7, R7, R208, RZ, 0x5 ;  /* 0x000000d007077211 */ /* 0x000fe200078f28ff */
[----:B------:R-:W-:Y:S01]  /*0cb0*/  UMOV UR5, URZ ;  /* 0x0000003f00057c82 */ /* 0x000fe20008000000 */
[--C-:B------:R-:W-:Y:S01]  /*0cc0*/  SHF.R.S32.HI R5, RZ, 0x2, R6.reuse ;  /* 0x00000002ff057819 */ /* 0x100fe20000011406 */
[----:B------:R-:W-:Y:S01]  /*0cd0*/  IMAD.U32 R207, RZ, RZ, UR5 ;  /* 0x00000005ffcf7e24 */ /* 0x000fe2000f8e00ff */
[----:B------:R-:W-:-:S02]  /*0ce0*/  SHF.R.S32.HI R8, RZ, 0x1f, R6 ;  /* 0x0000001fff087819 */ /* 0x000fc40000011406 */
[----:B------:R-:W-:Y:S02]  /*0cf0*/  SHF.R.S32.HI R7, RZ, 0x5, R7 ;  /* 0x00000005ff077819 */ /* 0x000fe40000011407 */
[----:B------:R-:W-:Y:S02]  /*0d00*/  LEA.HI R8, R8, R5, RZ, 0x3 ;  /* 0x0000000508087211 */ /* 0x000fe400078f18ff */
[----:B------:R-:W-:Y:S02]  /*0d10*/  IADD3 R2, R213, -R2, RZ ;  /* 0x80000002d5027210 */ /* 0x000fe40007ffe0ff */
[----:B------:R-:W-:Y:S02]  /*0d20*/  LOP3.LUT R8, R8, 0xfffffff8, RZ, 0xc0, !PT ;  /* 0xfffffff808087812 */ /* 0x000fe400078ec0ff */
[----:B------:R-:W-:Y:S01]  /*0d30*/  SHF.R.S32.HI R204, RZ, 0x3, R0 ;  /* 0x00000003ffcc7819 */ /* 0x000fe20000011400 */
[----:B------:R-:W-:Y:S02]  /*0d40*/  IMAD.SHL.U32 R202, R2, 0x8, RZ ;  /* 0x0000000802ca7824 */ /* 0x000fe400078e00ff */
[----:B------:R-:W-:Y:S01]  /*0d50*/  IMAD.IADD R8, R5, 0x1, -R8 ;  /* 0x0000000105087824 */ /* 0x000fe200078e0a08 */
[----:B------:R-:W-:-:S02]  /*0d60*/  LOP3.LUT R5, R3, 0x3fffffe, RZ, 0xc0, !PT ;  /* 0x03fffffe03057812 */ /* 0x000fc400078ec0ff */
[----:B------:R-:W-:Y:S01]  /*0d70*/  SHF.L.U32 R3, R4, 0x3, RZ ;  /* 0x0000000304037819 */ /* 0x000fe200000006ff */
[----:B------:R-:W-:Y:S02]  /*0d80*/  IMAD R8, R7, 0x10, R8 ;  /* 0x0000001007087824 */ /* 0x000fe400078e0208 */
[----:B------:R-:W-:Y:S02]  /*0d90*/  IMAD.IADD R5, R210, 0x1, -R5 ;  /* 0x00000001d2057824 */ /* 0x000fe400078e0a05 */
[----:B------:R-:W-:Y:S01]  /*0da0*/  IMAD.WIDE R200, R3, 0x2, R200 ;  /* 0x0000000203c87825 */ /* 0x000fe200078e02c8 */
[----:B------:R-:W-:-:S03]  /*0db0*/  LOP3.LUT R3, R6, 0x7ffffffc, RZ, 0xc0, !PT ;  /* 0x7ffffffc06037812 */ /* 0x000fc600078ec0ff */
[----:B------:R-:W-:Y:S01]  /*0dc0*/  IMAD R209, R5, 0x40, R8 ;  /* 0x0000004005d17824 */ /* 0x000fe200078e0208 */
[----:B------:R-:W-:-:S07]  /*0dd0*/  IADD3 R22, R208, -R3, RZ ;  /* 0x80000003d0167210 */ /* 0x000fce0007ffe0ff */
.L_x_984:
[----:B------:R-:W-:Y:S01]  /*0de0*/  ULDC UR5, c[0x0][0xdd0] ;  /* 0x0003740000057ab9 */ /* 0x000fe20000000800 */
[----:B-1----:R-:W1:Y:S01]  /*0df0*/  LDC R0, c[0x0][0xde8] ;  /* 0x00037a00ff007b82 */ /* 0x002e620000000800 */
[----:B------:R-:W-:Y:S01]  /*0e00*/  UISETP.NE.AND UP0, UPT, UR5, 0x1, UPT ;  /* 0x000000010500788c */ /* 0x000fe2000bf05270 */
[----:B------:R-:W-:-:S10]  /*0e10*/  UMOV UR8, UR4 ;  /* 0x0000000400087c82 */ /* 0x000fd40008000000 */
[----:B------:R-:W-:Y:S01]  /*0e20*/  @UP0 ULDC UR6, c[0x0][0xdd4] ;  /* 0x0003750000060ab9 */ /* 0x000fe20000000800 */
[----:B------:R-:W-:Y:S01]  /*0e30*/  @UP0 ULDC UR9, c[0x0][0xdd8] ;  /* 0x0003760000090ab9 */ /* 0x000fe20000000800 */
[----:B------:R-:W-:-:S04]  /*0e40*/  UIMAD.WIDE.U32 UR6, UR4, UR6, URZ ;  /* 0x00000006040672a5 */ /* 0x000fc8000f8e003f */
[----:B------:R-:W-:-:S04]  /*0e50*/  @UP0 USHF.R.U32.HI UR8, URZ, UR9, UR7 ;  /* 0x000000093f080299 */ /* 0x000fc80008011607 */
[----:B------:R-:W-:Y:S02]  /*0e60*/  UIADD3 UR6, -UR8, URZ, URZ ;  /* 0x0000003f08067290 */ /* 0x000fe4000fffe13f */
[----:B-1----:R-:W-:Y:S02]  /*0e70*/  ISETP.LE.AND P0, PT, R0, UR8, PT ;  /* 0x0000000800007c0c */ /* 0x002fe4000bf03270 */
[----:B------:R-:W-:-:S11]  /*0e80*/  UIMAD UR7, UR5, UR6, UR4 ;  /* 0x00000006050772a4 */ /* 0x000fd6000f8e0204 */
[----:B--234-:R-:W-:Y:S05]  /*0e90*/  @!P0 BRA `(.L_x_892) ;  /* 0x0000000000248947 */ /* 0x01cfea0003800000 */
[----:B------:R-:W-:Y:S01]  /*0ea0*/  ULDC UR6, c[0x0][0xddc] ;  /* 0x0003770000067ab9 */ /* 0x000fe20000000800 */
[----:B------:R-:W-:Y:S01]  /*0eb0*/  UMOV UR9, UR7 ;  /* 0x0000000700097c82 */ /* 0x000fe20008000000 */
[----:B------:R-:W-:-:S11]  /*0ec0*/  UISETP.NE.AND UP0, UPT, UR6, 0x1, UPT ;  /* 0x000000010600788c */ /* 0x000fd6000bf05270 */
[----:B------:R-:W-:Y:S02]  /*0ed0*/  @UP0 ULDC.64 UR10, c[0x0][0xde0] ;  /* 0x00037800000a0ab9 */ /* 0x000fe40000000a00 */
[----:B------:R-:W-:-:S04]  /*0ee0*/  UIMAD.WIDE.U32 UR4, UR7, UR10, URZ ;  /* 0x0000000a070472a5 */ /* 0x000fc8000f8e003f */
[----:B------:R-:W-:-:S04]  /*0ef0*/  @UP0 USHF.R.U32.HI UR9, URZ, UR11, UR5 ;  /* 0x0000000b3f090299 */ /* 0x000fc80008011605 */
[----:B------:R-:W-:Y:S02]  /*0f00*/  UIMAD UR4, UR9, UR6, URZ ;  /* 0x00000006090472a4 */ /* 0x000fe4000f8e023f */
[----:B------:R-:W-:Y:S01]  /*0f10*/  IMAD.U32 R206, RZ, RZ, UR9 ;  /* 0x00000009ffce7e24 */ /* 0x000fe2000f8e00ff */
[----:B------:R-:W-:Y:S09]  /*0f20*/  BRA `(.L_x_893) ;  /* 0x0000000000207947 */ /* 0x000ff20003800000 */
.L_x_892:
[----:B------:R-:W-:Y:S01]  /*0f30*/  ULDC UR6, c[0x0][0xdc4] ;  /* 0x0003710000067ab9 */ /* 0x000fe20000000800 */
[----:B------:R-:W-:Y:S01]  /*0f40*/  UMOV UR9, UR7 ;  /* 0x0000000700097c82 */ /* 0x000fe20008000000 */
[----:B------:R-:W-:-:S11]  /*0f50*/  UISETP.NE.AND UP0, UPT, UR6, 0x1, UPT ;  /* 0x000000010600788c */ /* 0x000fd6000bf05270 */
[----:B------:R-:W-:Y:S02]  /*0f60*/  @UP0 ULDC.64 UR10, c[0x0][0xdc8] ;  /* 0x00037200000a0ab9 */ /* 0x000fe40000000a00 */
[----:B------:R-:W-:-:S04]  /*0f70*/  UIMAD.WIDE.U32 UR4, UR7, UR10, URZ ;  /* 0x0000000a070472a5 */ /* 0x000fc8000f8e003f */
[----:B------:R-:W-:-:S04]  /*0f80*/  @UP0 USHF.R.U32.HI UR9, URZ, UR11, UR5 ;  /* 0x0000000b3f090299 */ /* 0x000fc80008011605 */
[----:B------:R-:W-:Y:S02]  /*0f90*/  UIMAD UR4, UR9, UR6, URZ ;  /* 0x00000006090472a4 */ /* 0x000fe4000f8e023f */
[----:B------:R-:W-:-:S10]  /*0fa0*/  IMAD.U32 R206, RZ, RZ, UR9 ;  /* 0x00000009ffce7e24 */ /* 0x000fd4000f8e00ff */
.L_x_893:
[----:B------:R-:W-:Y:S01]  /*0fb0*/  R2UR UR5, R206 ;  /* 0x00000000ce0572ca */ /* 0x000fe200000e0000 */
[----:B------:R-:W-:Y:S01]  /*0fc0*/  UIADD3 UR6, UR7, -UR4, URZ ;  /* 0x8000000407067290 */ /* 0x000fe2000fffe03f */
[----:B------:R-:W-:Y:S01]  /*0fd0*/  ULDC UR43, c[0x0][0xdb8] ;  /* 0x00036e00002b7ab9 */ /* 0x000fe20000000800 */
[----:B------:R-:W-:Y:S01]  /*0fe0*/  ULDC.64 UR12, c[0x0][0x3f8] ;  /* 0x0000fe00000c7ab9 */ /* 0x000fe20000000a00 */
[----:B------:R-:W-:Y:S01]  /*0ff0*/  UISETP.NE.AND UP1, UPT, UR43, 0x1, UPT ;  /* 0x000000012b00788c */ /* 0x000fe2000bf25270 */
[----:B------:R-:W-:Y:S01]  /*1000*/  ULDC UR42, c[0x0][0xdac] ;  /* 0x00036b00002a7ab9 */ /* 0x000fe20000000800 */
[----:B------:R-:W-:Y:S01]  /*1010*/  UISETP.NE.U32.AND UP0, UPT, UR12, URZ, UPT ;  /* 0x0000003f0c00728c */ /* 0x000fe2000bf05070 */
[----:B------:R-:W-:Y:S01]  /*1020*/  ULDC UR11, c[0x0][0xdc4] ;  /* 0x00037100000b7ab9 */ /* 0x000fe20000000800 */
[----:B------:R-:W-:Y:S02]  /*1030*/  ULDC UR47, c[0x0][0x404] ;  /* 0x00010100002f7ab9 */ /* 0x000fe40000000800 */
[----:B------:R-:W-:-:S03]  /*1040*/  UISETP.NE.AND.EX UP0, UPT, UR13, URZ, UPT, UP0 ;  /* 0x0000003f0d00728c */ /* 0x000fc6000bf05300 */
[----:B------:R-:W-:Y:S01]  /*1050*/  ULOP3.LUT UR7, URZ, UR5, URZ, 0x33, !UPT ;  /* 0x000000053f077292 */ /* 0x000fe2000f8e333f */
[----:B------:R-:W-:Y:S02]  /*1060*/  ULDC UR9, c[0x0][0x288] ;  /* 0x0000a20000097ab9 */ /* 0x000fe40000000800 */
[----:B------:R-:W-:Y:S01]  /*1070*/  ULDC.64 UR4, c[0x0][0x9e0] ;  /* 0x0002780000047ab9 */ /* 0x000fe20000000a00 */
[----:B------:R-:W-:Y:S02]  /*1080*/  UIADD3 UR42, UR7, UR42, URZ ;  /* 0x0000002a072a7290 */ /* 0x000fe4000fffe03f */
[----:B------:R-:W-:Y:S02]  /*1090*/  UISETP.GE.AND UP2, UPT, UR5, 0x1, UPT ;  /* 0x000000010500788c */ /* 0x000fe4000bf46270 */
[----:B------:R-:W-:Y:S02]  /*10a0*/  USHF.L.U32 UR42, UR42, 0x7, URZ ;  /* 0x000000072a2a7899 */ /* 0x000fe4000800063f */
[----:B------:R-:W-:-:S02]  /*10b0*/  UIMAD UR8, UR8, UR11, UR6 ;  /* 0x0000000b080872a4 */ /* 0x000fc4000f8e0206 */
[----:B------:R-:W-:Y:S01]  /*10c0*/  USEL UR47, UR47, 0x1, UP0 ;  /* 0x000000012f2f7887 */ /* 0x000fe20008000000 */
[----:B------:R-:W-:Y:S01]  /*10d0*/  PLOP3.LUT P1, PT, PT, PT, UP2, 0x80, 0x0 ;  /* 0x000000000000781c */ /* 0x000fe20003f2f028 */
[----:B------:R-:W-:Y:S01]  /*10e0*/  @UP1 ULDC UR6, c[0x0][0xdbc] ;  /* 0x00036f0000061ab9 */ /* 0x000fe20000000800 */
[----:B------:R-:W-:Y:S01]  /*10f0*/  UIADD3 UR61, UR42, 0x80, -UR9 ;  /* 0x000000802a3d7890 */ /* 0x000fe2000fffe809 */
[----:B------:R-:W-:Y:S01]  /*1100*/  ULDC UR10, c[0x0][0x2e0] ;  /* 0x0000b800000a7ab9 */ /* 0x000fe20000000800 */
[----:B------:R-:W-:Y:S01]  /*1110*/  UIMAD.WIDE.U32 UR6, UR8, UR6, URZ ;  /* 0x00000006080672a5 */ /* 0x000fe2000f8e003f */
[----:B------:R-:W-:Y:S01]  /*1120*/  @UP1 ULDC UR11, c[0x0][0xdc0] ;  /* 0x00037000000b1ab9 */ /* 0x000fe20000000800 */
[----:B------:R-:W-:Y:S01]  /*1130*/  UIMAD UR61, UR47, UR10, UR61 ;  /* 0x0000000a2f3d72a4 */ /* 0x000fe2000f8e023d */
[----:B------:R-:W-:Y:S01]  /*1140*/  UMOV UR44, UR8 ;  /* 0x00000008002c7c82 */ /* 0x000fe20008000000 */
[----:B------:R-:W-:Y:S02]  /*1150*/  @UP1 USHF.R.U32.HI UR44, URZ, UR11, UR7 ;  /* 0x0000000b3f2c1299 */ /* 0x000fe40008011607 */
[----:B------:R-:W-:-:S02]  /*1160*/  UIADD3 UR4, UR61, UR4, URZ ;  /* 0x000000043d047290 */ /* 0x000fc4000fffe03f */
[----:B------:R-:W-:-:S04]  /*1170*/  UIADD3 UR6, -UR44, URZ, URZ ;  /* 0x0000003f2c067290 */ /* 0x000fc8000fffe13f */
[----:B------:R-:W-:Y:S01]  /*1180*/  UIMAD UR43, UR43, UR6, UR8 ;  /* 0x000000062b2b72a4 */ /* 0x000fe2000f8e0208 */
[----:B------:R-:W-:Y:S01]  /*1190*/  IMAD.U32 R0, RZ, RZ, UR4 ;  /* 0x00000004ff007e24 */ /* 0x000fe2000f8e00ff */
[----:B------:R-:W-:Y:S10]  /*11a0*/  @!P1 BRA `(.L_x_894) ;  /* 0x0000000000409947 */ /* 0x000ff40003800000 */
[----:B------:R-:W-:Y:S01]  /*11b0*/  ISETP.LT.AND P0, PT, RZ, UR61, PT ;  /* 0x0000003dff007c0c */ /* 0x000fe2000bf01270 */
[----:B------:R-:W-:-:S12]  /*11c0*/  UIADD3 UR4, UR61, -0x1, URZ ;  /* 0xffffffff3d047890 */ /* 0x000fd8000fffe03f */
[----:B------:R-:W-:Y:S05]  /*11d0*/  @P0 BRA `(.L_x_895) ;  /* 0x00000000001c0947 */ /* 0x000fea0003800000 */
[----:B------:R-:W-:Y:S02]  /*11e0*/  UISETP.NE.AND UP0, UPT, UR5, 0x1, UPT ;  /* 0x000000010500788c */ /* 0x000fe4000bf05270 */
[----:B------:R-:W-:-:S09]  /*11f0*/  UIADD3 UR4, -UR61, URZ, URZ ;  /* 0x0000003f3d047290 */ /* 0x000fd2000fffe13f */
[----:B------:R-:W-:Y:S02]  /*1200*/  @UP0 ULDC.64 UR12, c[0x0][0x9e8] ;  /* 0x00027a00000c0ab9 */ /* 0x000fe40000000a00 */
[----:B------:R-:W-:-:S04]  /*1210*/  UIMAD.WIDE.U32 UR6, UR4, UR12, URZ ;  /* 0x0000000c040672a5 */ /* 0x000fc8000f8e003f */
[----:B------:R-:W-:-:S04]  /*1220*/  @UP0 USHF.R.U32.HI UR4, URZ, UR13, UR7 ;  /* 0x0000000d3f040299 */ /* 0x000fc80008011607 */
[----:B------:R-:W-:Y:S01]  /*1230*/  ULOP3.LUT UR4, URZ, UR4, URZ, 0x33, !UPT ;  /* 0x000000043f047292 */ /* 0x000fe2000f8e333f */
[----:B------:R-:W-:Y:S11]  /*1240*/  BRA `(.L_x_896) ;  /* 0x0000000000107947 */ /* 0x000ff60003800000 */
.L_x_895:
[----:B------:R-:W-:-:S11]  /*1250*/  UISETP.NE.AND UP0, UPT, UR5, 0x1, UPT ;  /* 0x000000010500788c */ /* 0x000fd6000bf05270 */
[----:B------:R-:W-:Y:S02]  /*1260*/  @UP0 ULDC.64 UR12, c[0x0][0x9e8] ;  /* 0x00027a00000c0ab9 */ /* 0x000fe40000000a00 */
[----:B------:R-:W-:-:S04]  /*1270*/  UIMAD.WIDE.U32 UR6, UR4, UR12, URZ ;  /* 0x0000000c040672a5 */ /* 0x000fc8000f8e003f */
[----:B------:R-:W-:-:S12]  /*1280*/  @UP0 USHF.R.U32.HI UR4, URZ, UR13, UR7 ;  /* 0x0000000d3f040299 */ /* 0x000fd80008011607 */
.L_x_896:
[----:B------:R-:W-:-:S06]  /*1290*/  UIMAD UR4, UR4, UR5, UR5 ;  /* 0x00000005040472a4 */ /* 0x000fcc000f8e0205 */
[----:B------:R-:W-:-:S07]  /*12a0*/  VIMNMX R0, R0, UR4, PT ;  /* 0x0000000400007c48 */ /* 0x000fce000bfe0100 */
.L_x_894:
[----:B------:R-:W-:Y:S01]  /*12b0*/  UIMAD UR4, UR47, UR10, 0x3f ;  /* 0x0000003f2f0474a4 */ /* 0x000fe2000f8e020a */
[----:B------:R-:W-:Y:S01]  /*12c0*/  IADD3 R0, R0, 0x3f, RZ ;  /* 0x0000003f00007810 */ /* 0x000fe20007ffe0ff */
[----:B------:R-:W-:Y:S02]  /*12d0*/  UIADD3 UR7, UR42, -UR9, URZ ;  /* 0x800000092a077290 */ /* 0x000fe4000fffe03f */
[----:B------:R-:W-:Y:S01]  /*12e0*/  USHF.R.S32.HI UR6, URZ, 0x1f, UR4 ;  /* 0x0000001f3f067899 */ /* 0x000fe20008011404 */
[----:B------:R-:W-:Y:S01]  /*12f0*/  SHF.R.S32.HI R3, RZ, 0x1f, R0 ;  /* 0x0000001fff037819 */ /* 0x000fe20000011400 */
[----:B------:R-:W-:Y:S02]  /*1300*/  UIMAD UR7, UR47, UR10, UR7 ;  /* 0x0000000a2f0772a4 */ /* 0x000fe4000f8e0207 */
[----:B------:R-:W-:Y:S01]  /*1310*/  ULEA.HI UR6, UR6, UR4, URZ, 0x6 ;  /* 0x0000000406067291 */ /* 0x000fe2000f8f303f */
[----:B------:R-:W-:Y:S01]  /*1320*/  LEA.HI R3, R3, R0, RZ, 0x6 ;  /* 0x0000000003037211 */ /* 0x000fe200078f30ff */
[----:B------:R-:W-:-:S02]  /*1330*/  ULDC UR8, c[0x0][0x9dc] ;  /* 0x0002770000087ab9 */ /* 0x000fc40000000800 */
[----:B------:R-:W-:Y:S01]  /*1340*/  USHF.R.S32.HI UR6, URZ, 0x6, UR6 ;  /* 0x000000063f067899 */ /* 0x000fe20008011406 */
[----:B------:R-:W-:Y:S01]  /*1350*/  SHF.R.S32.HI R3, RZ, 0x6, R3 ;  /* 0x00000006ff037819 */ /* 0x000fe20000011403 */
[----:B------:R-:W-:-:S04]  /*1360*/  UIADD3 UR8, UR7, -UR8, URZ ;  /* 0x8000000807087290 */ /* 0x000fc8000fffe03f */
[----:B------:R-:W-:Y:S01]  /*1370*/  VIMNMX R103, R3, UR6, PT ;  /* 0x0000000603677c48 */ /* 0x000fe2000bfe0100 */
[----:B------:R-:W-:Y:S07]  /*1380*/  @!P1 BRA `(.L_x_897) ;  /* 0x0000000000489947 */ /* 0x000fee0003800000 */
[----:B------:R-:W-:Y:S02]  /*1390*/  UMOV UR4, UR7 ;  /* 0x0000000700047c82 */ /* 0x000fe40008000000 */
[----:B------:R-:W-:-:S06]  /*13a0*/  UISETP.GT.AND UP0, UPT, UR4, -0x1, UPT ;  /* 0xffffffff0400788c */ /* 0x000fcc000bf04270 */
[----:B------:R-:W-:-:S13]  /*13b0*/  PLOP3.LUT P0, PT, PT, PT, UP0, 0x80, 0x0 ;  /* 0x000000000000781c */ /* 0x000fda0003f0f008 */
[----:B------:R-:W-:Y:S05]  /*13c0*/  @P0 BRA `(.L_x_898) ;  /* 0x00000000001c0947 */ /* 0x000fea0003800000 */
[----:B------:R-:W-:Y:S02]  /*13d0*/  UISETP.NE.AND UP0, UPT, UR5, 0x1, UPT ;  /* 0x000000010500788c */ /* 0x000fe4000bf05270 */
[----:B------:R-:W-:-:S09]  /*13e0*/  ULOP3.LUT UR4, URZ, UR4, URZ, 0x33, !UPT ;  /* 0x000000043f047292 */ /* 0x000fd2000f8e333f */
[----:B------:R-:W-:Y:S02]  /*13f0*/  @UP0 ULDC.64 UR10, c[0x0][0x9e8] ;  /* 0x00027a00000a0ab9 */ /* 0x000fe40000000a00 */
[----:B------:R-:W-:-:S04]  /*1400*/  UIMAD.WIDE.U32 UR6, UR4, UR10, URZ ;  /* 0x0000000a040672a5 */ /* 0x000fc8000f8e003f */
[----:B------:R-:W-:-:S04]  /*1410*/  @UP0 USHF.R.U32.HI UR4, URZ, UR11, UR7 ;  /* 0x0000000b3f040299 */ /* 0x000fc80008011607 */
[----:B------:R-:W-:Y:S01]  /*1420*/  ULOP3.LUT UR4, URZ, UR4, URZ, 0x33, !UPT ;  /* 0x000000043f047292 */ /* 0x000fe2000f8e333f */
[----:B------:R-:W-:Y:S11]  /*1430*/  BRA `(.L_x_899) ;  /* 0x0000000000107947 */ /* 0x000ff60003800000 */
.L_x_898:
[----:B------:R-:W-:-:S11]  /*1440*/  UISETP.NE.AND UP0, UPT, UR5, 0x1, UPT ;  /* 0x000000010500788c */ /* 0x000fd6000bf05270 */
[----:B------:R-:W-:Y:S02]  /*1450*/  @UP0 ULDC.64 UR10, c[0x0][0x9e8] ;  /* 0x00027a00000a0ab9 */ /* 0x000fe40000000a00 */
[----:B------:R-:W-:-:S04]  /*1460*/  UIMAD.WIDE.U32 UR6, UR4, UR10, URZ ;  /* 0x0000000a040672a5 */ /* 0x000fc8000f8e003f */
[----:B------:R-:W-:-:S12]  /*1470*/  @UP0 USHF.R.U32.HI UR4, URZ, UR11, UR7 ;  /* 0x0000000b3f040299 */ /* 0x000fd80008011607 */
.L_x_899:
[----:B------:R-:W-:-:S04]  /*1480*/  UIMAD UR4, UR4, UR5, URZ ;  /* 0x00000005040472a4 */ /* 0x000fc8000f8e023f */
[----:B------:R-:W-:-:S04]  /*1490*/  UISETP.LT.AND UP0, UPT, UR8, UR4, UPT ;  /* 0x000000040800728c */ /* 0x000fc8000bf01270 */
[----:B------:R-:W-:-:S12]  /*14a0*/  USEL UR8, UR8, UR4, !UP0 ;  /* 0x0000000408087287 */ /* 0x000fd8000c000000 */
.L_x_897:
[----:B------:R-:W-:Y:S01]  /*14b0*/  USHF.R.S32.HI UR4, URZ, 0x1f, UR8 ;  /* 0x0000001f3f047899 */ /* 0x000fe20008011408 */
[----:B------:R-:W-:Y:S01]  /*14c0*/  PLOP3.LUT P0, PT, PT, PT, PT, 0x80, 0x0 ;  /* 0x000000000000781c */ /* 0x000fe20003f0f070 */
[----:B------:R-:W-:Y:S01]  /*14d0*/  IMAD.MOV.U32 R0, RZ, RZ, RZ ;  /* 0x000000ffff007224 */ /* 0x000fe200078e00ff */
[----:B------:R-:W-:Y:S01]  /*14e0*/  CS2R R2, SRZ ;  /* 0x0000000000027805 */ /* 0x000fe2000001ff00 */
[----:B------:R-:W-:Y:S01]  /*14f0*/  ULEA.HI UR4, UR4, UR8, URZ, 0x6 ;  /* 0x0000000804047291 */ /* 0x000fe2000f8f303f */
[----:B------:R-:W-:Y:S02]  /*1500*/  CS2R R150, SRZ ;  /* 0x0000000000967805 */ /* 0x000fe4000001ff00 */
[----:B------:R-:W-:Y:S02]  /*1510*/  CS2R R148, SRZ ;  /* 0x0000000000947805 */ /* 0x000fe4000001ff00 */
[----:B------:R-:W-:Y:S01]  /*1520*/  CS2R R146, SRZ ;  /* 0x0000000000927805 */ /* 0x000fe2000001ff00 */
[----:B------:R-:W-:Y:S01]  /*1530*/  USHF.R.S32.HI UR4, URZ, 0x6, UR4 ;  /* 0x000000063f047899 */ /* 0x000fe20008011404 */
[----:B------:R-:W-:-:S02]  /*1540*/  CS2R R144, SRZ ;  /* 0x0000000000907805 */ /* 0x000fc4000001ff00 */
[----:B------:R-:W-:Y:S02]  /*1550*/  CS2R R142, SRZ ;  /* 0x00000000008e7805 */ /* 0x000fe4000001ff00 */
[----:B------:R-:W-:Y:S01]  /*1560*/  CS2R R140, SRZ ;  /* 0x00000000008c7805 */ /* 0x000fe2000001ff00 */
[----:B------:R-:W-:Y:S01]  /*1570*/  UISETP.LT.AND UP0, UPT, URZ, UR4, UPT ;  /* 0x000000043f00728c */ /* 0x000fe2000bf01270 */
[----:B------:R-:W-:Y:S02]  /*1580*/  CS2R R138, SRZ ;  /* 0x00000000008a7805 */ /* 0x000fe4000001ff00 */
[----:B------:R-:W-:Y:S02]  /*1590*/  CS2R R136, SRZ ;  /* 0x0000000000887805 */ /* 0x000fe4000001ff00 */
[----:B------:R-:W-:Y:S01]  /*15a0*/  CS2R R134, SRZ ;  /* 0x0000000000867805 */ /* 0x000fe2000001ff00 */
[----:B------:R-:W-:Y:S01]  /*15b0*/  USEL UR60, URZ, UR4, !UP0 ;  /* 0x000000043f3c7287 */ /* 0x000fe2000c000000 */
[----:B------:R-:W-:-:S02]  /*15c0*/  CS2R R132, SRZ ;  /* 0x0000000000847805 */ /* 0x000fc4000001ff00 */
[----:B------:R-:W-:Y:S02]  /*15d0*/  CS2R R130, SRZ ;  /* 0x0000000000827805 */ /* 0x000fe4000001ff00 */
[----:B------:R-:W-:Y:S02]  /*15e0*/  CS2R R128, SRZ ;  /* 0x0000000000807805 */ /* 0x000fe4000001ff00 */
[----:B------:R-:W-:Y:S02]  /*15f0*/  CS2R R126, SRZ ;  /* 0x00000000007e7805 */ /* 0x000fe4000001ff00 */
[----:B------:R-:W-:Y:S02]  /*1600*/  CS2R R124, SRZ ;  /* 0x00000000007c7805 */ /* 0x000fe4000001ff00 */
[----:B------:R-:W-:Y:S02]  /*1610*/  ISETP.GT.AND P1, PT, R103, UR60, PT ;  /* 0x0000003c67007c0c */ /* 0x000fe4000bf24270 */
        /* <DEDUP_REMOVED lines=45> */
[----:B------:R-:W-:Y:S01]  /*18f0*/  IMAD.MOV.U32 R23, RZ, RZ, RZ ;  /* 0x000000ffff177224 */ /* 0x000fe200078e00ff */
[----:B------:R-:W-:Y:S02]  /*1900*/  CS2R R32, SRZ ;  /* 0x0000000000207805 */ /* 0x000fe4000001ff00 */
[----:B------:R-:W-:Y:S02]  /*1910*/  MOV R160, RZ ;  /* 0x000000ff00a07202 */ /* 0x000fe40000000f00 */
[----:B------:R-:W-:Y:S01]  /*1920*/  CS2R R6, SRZ ;  /* 0x0000000000067805 */ /* 0x000fe2000001ff00 */
[----:B------:R-:W-:Y:S01]  /*1930*/  IMAD.MOV.U32 R29, RZ, RZ, RZ ;  /* 0x000000ffff1d7224 */ /* 0x000fe200078e00ff */
[----:B------:R-:W-:Y:S01]  /*1940*/  CS2R R56, SRZ ;  /* 0x0000000000387805 */ /* 0x000fe2000001ff00 */
[----:B------:R-:W-:Y:S01]  /*1950*/  IMAD.MOV.U32 R4, RZ, RZ, RZ ;  /* 0x000000ffff047224 */ /* 0x000fe200078e00ff */
[----:B------:R-:W-:Y:S06]  /*1960*/  @!P1 BRA `(.L_x_900) ;  /* 0x000000b800c49947 */ /* 0x000fec0003800000 */
[----:B------:R-:W1:Y:S01]  /*1970*/  SHFL.IDX PT, R0, R210, RZ, 0x1f ;  /* 0x00001fffd2007589 */ /* 0x000e6200000e0000 */
[----:B------:R-:W-:-:S04]  /*1980*/  UIADD3 UR6, UR38, 0x10400, URZ ;  /* 0x0001040026067890 */ /* 0x000fc8000fffe03f */
[----:B------:R-:W-:-:S06]  /*1990*/  ULOP3.LUT UP0, URZ, UR6, 0x3ff, URZ, 0xc0, !UPT ;  /* 0x000003ff063f7892 */ /* 0x000fcc000f80c03f */
[----:B------:R-:W-:Y:S02]  /*19a0*/  PLOP3.LUT P0, PT, PT, PT, UP0, 0x80, 0x0 ;  /* 0x000000000000781c */ /* 0x000fe40003f0f008 */
[----:B-1----:R-:W-:-:S13]  /*19b0*/  R2UR UR4, R0 ;  /* 0x00000000000472ca */ /* 0x002fda00000e0000 */
[----:B------:R-:W-:-:S04]  /*19c0*/  ULEA.HI UR5, UR4, UR4, URZ, 0x1 ;  /* 0x0000000404057291 */ /* 0x000fc8000f8f083f */
        /* <DEDUP_REMOVED lines=22> */
.L_x_901:
[----:B------:R-:W-:Y:S02]  /*1b30*/  R2UR UR6, R207 ;  /* 0x00000000cf0672ca */ /* 0x000fe400000e0000 */
[----:B------:R-:W-:-:S11]  /*1b40*/  R2UR UR5, R212 ;  /* 0x00000000d40572ca */ /* 0x000fd600000e0000 */
[----:B------:R-:W-:Y:S02]  /*1b50*/  ULEA.HI UR4, UR6, UR6, URZ, 0x1 ;  /* 0x0000000606047291 */ /* 0x000fe4000f8f083f */
[----:B------:R-:W-:Y:S02]  /*1b60*/  IMAD.U32 R2, RZ, RZ, UR5 ;  /* 0x00000005ff027e24 */ /* 0x000fe4000f8e00ff */
[----:B------:R-:W-:-:S03]  /*1b70*/  ULOP3.LUT UR4, UR4, 0xfffffffe, URZ, 0xc0, !UPT ;  /* 0xfffffffe04047892 */ /* 0x000fc6000f8ec03f */
[----:B------:R-:W-:Y:S01]  /*1b80*/  ISETP.NE.AND P0, PT, R2, 0x3, PT ;  /* 0x000000030200780c */ /* 0x000fe20003f05270 */
[----:B------:R-:W-:-:S06]  /*1b90*/  UIADD3 UR4, UR6, -UR4, URZ ;  /* 0x8000000406047290 */ /* 0x000fcc000fffe03f */
[----:B------:R-:W-:-:S04]  /*1ba0*/  MOV R0, UR4 ;  /* 0x0000000400007c02 */ /* 0x000fc80008000f00 */
[----:B------:R-:W-:-:S04]  /*1bb0*/  SHF.L.U32 R0, R0, 0x1f, RZ ;  /* 0x0000001f00007819 */ /* 0x000fc800000006ff */
[----:B------:R-:W1:Y:S02]  /*1bc0*/  SYNCS.PHASECHK.TRANS64.TRYWAIT P1, [UR38+0x30800], R0 ;  /* 0x03080000ff0075a7 */ /* 0x000e640008020166 */
[----:B-1----:R-:W-:Y:S05]  /*1bd0*/  @!P1 BRA `(.L_x_902) ;  /* 0x0000010800f49947 */ /* 0x002fea0003800000 */
.L_x_1049:
[----:B------:R-:W-:Y:S05]  /*1be0*/  @!P0 BRA `(.L_x_903) ;  /* 0x0000000000048947 */ /* 0x000fea0003800000 */
[----:B------:R-:W-:Y:S01]  /*1bf0*/  BPT.TRAP 0x1 ;  /* 0x000000040000795c */ /* 0x000fe20000300000 */
.L_x_903:
[----:B-1----:R-:W-:Y:S02]  /*1c00*/  IMAD.U32 R3, RZ, RZ, UR36 ;  /* 0x00000024ff037e24 */ /* 0x002fe4000f8e00ff */
[----:B------:R-:W-:-:S03]  /*1c10*/  IMAD.U32 R0, RZ, RZ, UR46 ;  /* 0x0000002eff007e24 */ /* 0x000fc6000f8e00ff */
[----:B------:R-:W-:Y:S02]  /*1c20*/  LEA R3, R3, UR38, 0x3 ;  /* 0x0000002603037c11 */ /* 0x000fe4000f8e18ff */
[----:B------:R-:W-:-:S04]  /*1c30*/  SHF.L.U32 R0, R0, 0x1f, RZ ;  /* 0x0000001f00007819 */ /* 0x000fc800000006ff */
[----:B------:R1:W2:Y:S01]  /*1c40*/  SYNCS.PHASECHK.TRANS64.TRYWAIT P2, [R3+URZ+0x30830], R0 ;  /* 0x03083000030075a7 */ /* 0x0002a2000804017f */
[----:B------:R-:W-:Y:S05]  /*1c50*/  @!P0 BRA `(.L_x_904) ;  /* 0x0000000000048947 */ /* 0x000fea0003800000 */
[----:B------:R-:W-:Y:S01]  /*1c60*/  BPT.TRAP 0x1 ;  /* 0x000000040000795c */ /* 0x000fe20000300000 */
.L_x_904:
[----:B------:R-:W3:Y:S02]  /*1c70*/  S2R R2, SR_TID.X ;  /* 0x0000000000027919 */ /* 0x000ee40000002100 */
[----:B---3--:R-:W-:Y:S01]  /*1c80*/  LOP3.LUT P1, RZ, R2, 0x7f, RZ, 0xc0, !PT ;  /* 0x0000007f02ff7812 */ /* 0x008fe2000782c0ff */
[----:B--2---:R-:W-:-:S12]  /*1c90*/  @P2 BRA `(.L_x_905) ;  /* 0x0000000000082947 */ /* 0x004fd80003800000 */
[----:B------:R-:W2:Y:S02]  /*1ca0*/  SYNCS.PHASECHK.TRANS64.TRYWAIT P2, [R3+URZ+0x30830], R0 ;  /* 0x03083000030075a7 */ /* 0x000ea4000804017f */
[----:B--2---:R-:W-:Y:S05]  /*1cb0*/  @!P2 BRA `(.L_x_906) ;  /* 0x0000010800d4a947 */ /* 0x004fea0003800000 */
.L_x_905:
[----:B------:R-:W-:Y:S05]  /*1cc0*/  WARPSYNC.ALL ;  /* 0x0000000000007948 */ /* 0x000fea0003800000 */
[----:B------:R-:W-:Y:S01]  /*1cd0*/  UIADD3 UR4, UR38, 0x20400, URZ ;  /* 0x0002040026047890 */ /* 0x000fe2000fffe03f */
[----:B------:R-:W-:Y:S01]  /*1ce0*/  WARPGROUP.ARRIVE ;  /* 0x00000000000079c5 */ /* 0x000fe20000000000 */
[----:B------:R-:W-:Y:S01]  /*1cf0*/  ULOP3.LUT UR40, UR40, 0x10000, URZ, 0xfc, !UPT ;  /* 0x0001000028287892 */ /* 0x000fe2000f8efc3f */
[----:B------:R-:W3:Y:S01]  /*1d00*/  LDC R21, c[0x0][0x2e0] ;  /* 0x0000b800ff157b82 */ /* 0x000ee20000000800 */
[----:B------:R-:W-:Y:S01]  /*1d10*/  USHF.R.U32.HI UR4, URZ, 0x4, UR4 ;  /* 0x000000043f047899 */ /* 0x000fe20008011604 */
[----:B------:R-:W-:Y:S01]  /*1d20*/  MOV R4, 0xffffffc0 ;  /* 0xffffffc000047802 */ /* 0x000fe20000000f00 */
[----:B------:R-:W-:Y:S01]  /*1d30*/  UMOV UR9, 0x40000040 ;  /* 0x4000004000097882 */ /* 0x000fe20000000000 */
[----:B------:R-:W-:Y:S01]  /*1d40*/  UMOV UR11, 0x40000040 ;  /* 0x40000040000b7882 */ /* 0x000fe20000000000 */
[----:B------:R-:W-:Y:S01]  /*1d50*/  ULOP3.LUT UR4, UR4, 0x3fff, URZ, 0xc0, !UPT ;  /* 0x00003fff04047892 */ /* 0x000fe2000f8ec03f */
[----:B------:R-:W-:Y:S01]  /*1d60*/  IMAD.U32 R19, RZ, RZ, UR9 ;  /* 0x00000009ff137e24 */ /* 0x000fe2000f8e00ff */
[----:B------:R-:W-:Y:S01]  /*1d70*/  UMOV UR8, UR40 ;  /* 0x0000002800087c82 */ /* 0x000fe20008000000 */
[----:B------:R-:W-:Y:S01]  /*1d80*/  UMOV UR7, 0x40000040 ;  /* 0x4000004000077882 */ /* 0x000fe20000000000 */
[----:B------:R-:W-:Y:S01]  /*1d90*/  ULOP3.LUT UR37, UR4, 0x10000, URZ, 0xfc, !UPT ;  /* 0x0001000004257892 */ /* 0x000fe2000f8efc3f */
[----:B------:R-:W-:Y:S01]  /*1da0*/  MOV R18, UR8 ;  /* 0x0000000800127c02 */ /* 0x000fe20008000f00 */
[----:B------:R-:W-:Y:S01]  /*1db0*/  UIADD3 UR4, UR40, 0x2, URZ ;  /* 0x0000000228047890 */ /* 0x000fe2000fffe03f */
[----:B-12---:R-:W1:Y:S01]  /*1dc0*/  LDC R0, c[0x0][0x288] ;  /* 0x0000a200ff007b82 */ /* 0x006e620000000800 */
[----:B------:R-:W-:Y:S01]  /*1dd0*/  ULEA UR39, UR36, UR37, 0xb ;  /* 0x0000002524277291 */ /* 0x000fe2000f8e583f */
[----:B------:R-:W-:Y:S01]  /*1de0*/  IMAD R6, R103, R4, 0x40 ;  /* 0x0000004067067424 */ /* 0x000fe200078e0204 */
[----:B------:R-:W-:Y:S01]  /*1df0*/  UIADD3 UR12, UR40, 0x406, URZ ;  /* 0x00000406280c7890 */ /* 0x000fe2000fffe03f */
[----:B------:R-:W-:Y:S01]  /*1e00*/  @!P1 VIADD R2, R3, 0x30840 ;  /* 0x0003084003029836 */ /* 0x000fe20000000000 */
[----:B------:R-:W-:Y:S01]  /*1e10*/  UIADD3 UR5, UR39, 0x2, URZ ;  /* 0x0000000227057890 */ /* 0x000fe2000fffe03f */
[----:B------:R-:W-:Y:S01]  /*1e20*/  LEA R4, R103, 0xffffffc0, 0x6 ;  /* 0xffffffc067047811 */ /* 0x000fe200078e30ff */
[----:B------:R-:W-:-:S02]  /*1e30*/  UIADD3 UR6, UR39, 0x202, URZ ;  /* 0x0000020227067890 */ /* 0x000fc4000fffe03f */
[----:B------:R-:W-:Y:S01]  /*1e40*/  UMOV UR10, UR39 ;  /* 0x00000027000a7c82 */ /* 0x000fe20008000000 */
[----:B------:R-:W-:Y:S01]  /*1e50*/  UIADD3 UR14, UR39, 0x206, URZ ;  /* 0x00000206270e7890 */ /* 0x000fe2000fffe03f */
[----:B------:R-:W-:Y:S01]  /*1e60*/  HGMMA.64x64x16.F32 R24, gdesc[UR8], RZ, !UPT, gsb0 ;  /* 0x00e00000081879f0 */ /* 0x000fe2000c0008ff */
[----:B------:R-:W-:Y:S01]  /*1e70*/  UMOV UR8, UR4 ;  /* 0x0000000400087c82 */ /* 0x000fe20008000000 */
[----:B------:R-:W-:Y:S01]  /*1e80*/  UMOV UR9, 0x40000040 ;  /* 0x4000004000097882 */ /* 0x000fe20000000000 */
[----:B------:R-:W-:Y:S01]  /*1e90*/  UMOV UR10, UR5 ;  /* 0x00000005000a7c82 */ /* 0x000fe20008000000 */
[----:B------:R-:W-:Y:S01]  /*1ea0*/  UMOV UR11, 0x40000040 ;  /* 0x40000040000b7882 */ /* 0x000fe20000000000 */
[----:B------:R-:W-:Y:S01]  /*1eb0*/  UIADD3 UR4, UR40, 0x4, URZ ;  /* 0x0000000428047890 */ /* 0x000fe2000fffe03f */
[----:B------:R-:W-:Y:S01]  /*1ec0*/  IMAD.U32 R16, RZ, RZ, UR8 ;  /* 0x00000008ff107e24 */ /* 0x000fe2000f8e00ff */
[----:B------:R-:W-:Y:S01]  /*1ed0*/  UIADD3 UR5, UR39, 0x4, URZ ;  /* 0x0000000427057890 */ /* 0x000fe2000fffe03f */
[----:B------:R-:W-:Y:S01]  /*1ee0*/  IMAD.U32 R17, RZ, RZ, UR9 ;  /* 0x00000009ff117e24 */ /* 0x000fe2000f8e00ff */
[----:B------:R-:W-:Y:S01]  /*1ef0*/  UMOV UR13, 0x40000040 ;  /* 0x40000040000d7882 */ /* 0x000fe20000000000 */
[----:B------:R-:W-:Y:S01]  /*1f00*/  UMOV UR15, 0x40000040 ;  /* 0x40000040000f7882 */ /* 0x000fe20000000000 */
[----:B------:R-:W-:Y:S01]  /*1f10*/  UIADD3 UR16, UR40, 0x800, URZ ;  /* 0x0000080028107890 */ /* 0x000fe2000fffe03f */
[----:B---3--:R-:W-:Y:S01]  /*1f20*/  IMAD R3, R21, UR47, R6 ;  /* 0x0000002f15037c24 */ /* 0x008fe2000f8e0206 */
[----:B------:R-:W-:Y:S01]  /*1f30*/  UIADD3 UR18, UR39, 0x400, URZ ;  /* 0x0000040027127890 */ /* 0x000fe2000fffe03f */
[----:B------:R-:W-:Y:S01]  /*1f40*/  @!P1 PRMT R2, RZ, 0x654, R2 ;  /* 0x00000654ff029816 */ /* 0x000fe20000000002 */
[----:B------:R-:W-:Y:S01]  /*1f50*/  UMOV UR17, 0x40000040 ;  /* 0x4000004000117882 */ /* 0x000fe20000000000 */
[----:B------:R-:W-:Y:S01]  /*1f60*/  UMOV UR19, 0x40000040 ;  /* 0x4000004000137882 */ /* 0x000fe20000000000 */
[----:B------:R-:W-:Y:S01]  /*1f70*/  UIADD3 UR20, UR40, 0x802, URZ ;  /* 0x0000080228147890 */ /* 0x000fe2000fffe03f */
[----:B-1----:R-:W-:Y:S01]  /*1f80*/  IADD3 R5, R3, 0x1, -R0 ;  /* 0x0000000103057810 */ /* 0x002fe20007ffe800 */
[----:B------:R-:W-:Y:S01]  /*1f90*/  UIADD3 UR22, UR39, 0x402, URZ ;  /* 0x0000040227167890 */ /* 0x000fe2000fffe03f */
[----:B------:R-:W-:Y:S01]  /*1fa0*/  UMOV UR21, 0x40000040 ;  /* 0x4000004000157882 */ /* 0x000fe20000000000 */
[----:B------:R-:W-:Y:S01]  /*1fb0*/  UMOV UR23, 0x40000040 ;  /* 0x4000004000177882 */ /* 0x000fe20000000000 */
[----:B------:R-:W-:-:S02]  /*1fc0*/  UIADD3 UR24, UR40, 0x804, URZ ;  /* 0x0000080428187890 */ /* 0x000fc4000fffe03f */
[----:B------:R-:W-:Y:S01]  /*1fd0*/  UIADD3 UR26, UR39, 0x404, URZ ;  /* 0x00000404271a7890 */ /* 0x000fe2000fffe03f */
[----:B------:R-:W-:Y:S01]  /*1fe0*/  UMOV UR25, 0x40000040 ;  /* 0x4000004000197882 */ /* 0x000fe20000000000 */
[----:B------:R-:W-:Y:S01]  /*1ff0*/  UMOV UR27, 0x40000040 ;  /* 0x40000040001b7882 */ /* 0x000fe20000000000 */
[----:B------:R-:W-:Y:S02]  /*2000*/  UIADD3 UR28, UR40, 0x806, URZ ;  /* 0x00000806281c7890 */ /* 0x000fe4000fffe03f */
[----:B------:R-:W-:Y:S01]  /*2010*/  UIADD3 UR30, UR39, 0x406, URZ ;  /* 0x00000406271e7890 */ /* 0x000fe2000fffe03f */
[----:B------:R-:W-:Y:S01]  /*2020*/  UMOV UR29, 0x40000040 ;  /* 0x40000040001d7882 */ /* 0x000fe20000000000 */
[----:B------:R-:W-:Y:S01]  /*2030*/  UMOV UR31, 0x40000040 ;  /* 0x40000040001f7882 */ /* 0x000fe20000000000 */
[----:B------:R-:W-:Y:S02]  /*2040*/  UIADD3 UR32, UR40, 0xc00, URZ ;  /* 0x00000c0028207890 */ /* 0x000fe4000fffe03f */
        /* <DEDUP_REMOVED lines=11> */
[----:B------:R-:W-:Y:S01]  /*2100*/  UMOV UR57, 0x40000040 ;  /* 0x4000004000397882 */ /* 0x000fe20000000000 */
[----:B------:R-:W-:Y:S01]  /*2110*/  UMOV UR59, 0x40000040 ;  /* 0x40000040003b7882 */ /* 0x000fe20000000000 */
[----:B------:R-:W-:Y:S01]  /*2120*/  IMAD.U32 R9, RZ, RZ, UR57 ;  /* 0x00000039ff097e24 */ /* 0x000fe2000f8e00ff */
[----:B------:R-:W-:-:S02]  /*2130*/  WARPGROUP.DEPBAR.LE gsb0, 0x0 ;  /* 0x00008000000079c5 */ /* 0x000fc40000010000 */
[----:B------:R-:W-:-:S06]  /*2140*/  WARPGROUP.ARRIVE ;  /* 0x00000000000079c5 */ /* 0x000fcc0000000000 */
[----:B------:R-:W-:Y:S01]  /*2150*/  HGMMA.64x64x16.F32 R24, gdesc[UR8], R24, gsb0 ;  /* 0x00e00000081879f0 */ /* 0x000fe20008000818 */
[----:B------:R-:W-:Y:S01]  /*2160*/  UMOV UR8, UR4 ;  /* 0x0000000400087c82 */ /* 0x000fe20008000000 */
[----:B------:R-:W-:Y:S01]  /*2170*/  UMOV UR9, 0x40000040 ;  /* 0x4000004000097882 */ /* 0x000fe20000000000 */
[----:B------:R-:W-:Y:S01]  /*2180*/  UMOV UR10, UR5 ;  /* 0x00000005000a7c82 */ /* 0x000fe20008000000 */
[----:B------:R-:W-:Y:S01]  /*2190*/  UMOV UR11, 0x40000040 ;  /* 0x40000040000b7882 */ /* 0x000fe20000000000 */
[----:B------:R-:W-:Y:S01]  /*21a0*/  UIADD3 UR4, UR40, 0x6, URZ ;  /* 0x0000000628047890 */ /* 0x000fe2000fffe03f */
[----:B------:R-:W-:Y:S01]  /*21b0*/  MOV R14, UR8 ;  /* 0x00000008000e7c02 */ /* 0x000fe20008000f00 */
[----:B------:R-:W-:Y:S01]  /*21c0*/  UIADD3 UR5, UR39, 0x6, URZ ;  /* 0x0000000627057890 */ /* 0x000fe2000fffe03f */
[----:B------:R-:W-:Y:S01]  /*21d0*/  IMAD.U32 R15, RZ, RZ, UR9 ;  /* 0x00000009ff0f7e24 */ /* 0x000fe2000f8e00ff */
[----:B------:R-:W-:Y:S02]  /*21e0*/  WARPGROUP.DEPBAR.LE gsb0, 0x0 ;  /* 0x00008000000079c5 */ /* 0x000fe40000010000 */
[----:B------:R-:W-:-:S06]  /*21f0*/  WARPGROUP.ARRIVE ;  /* 0x00000000000079c5 */ /* 0x000fcc0000000000 */
[----:B------:R-:W-:Y:S01]  /*2200*/  HGMMA.64x64x16.F32 R24, gdesc[UR8], R24, gsb0 ;  /* 0x00e00000081879f0 */ /* 0x000fe20008000818 */
        /* <DEDUP_REMOVED lines=17> */
[----:B------:R-:W-:Y:S01]  /*2320*/  UMOV UR5, 0x40000040 ;  /* 0x4000004000057882 */ /* 0x000fe20000000000 */
[----:B------:R-:W-:Y:S01]  /*2330*/  IMAD.U32 R11, RZ, RZ, UR9 ;  /* 0x00000009ff0b7e24 */ /* 0x000fe2000f8e00ff */
[----:B------:R-:W-:Y:S02]  /*2340*/  WARPGROUP.DEPBAR.LE gsb0, 0x0 ;  /* 0x00008000000079c5 */ /* 0x000fe40000010000 */
[----:B------:R-:W-:-:S06]  /*2350*/  WARPGROUP.ARRIVE ;  /* 0x00000000000079c5 */ /* 0x000fcc0000000000 */
[----:B------:R-:W-:Y:S01]  /*2360*/  HGMMA.64x64x16.F32 R24, gdesc[UR8], R24, gsb0 ;  /* 0x00e00000081879f0 */ /* 0x000fe20008000818 */
[----:B------:R-:W-:Y:S02]  /*2370*/  UIADD3 UR8, UR40, 0x404, URZ ;  /* 0x0000040428087890 */ /* 0x000fe4000fffe03f */
[----:B------:R-:W-:Y:S01]  /*2380*/  UIADD3 UR10, UR39, 0x204, URZ ;  /* 0x00000204270a7890 */ /* 0x000fe2000fffe03f */
[----:B------:R-:W-:Y:S01]  /*2390*/  UMOV UR9, 0x40000040 ;  /* 0x4000004000097882 */ /* 0x000fe20000000000 */
[----:B------:R-:W-:Y:S01]  /*23a0*/  UMOV UR11, 0x40000040 ;  /* 0x40000040000b7882 */ /* 0x000fe20000000000 */
[----:B------:R-:W-:-:S07]  /*23b0*/  UIADD3 UR39, UR39, 0x606, URZ ;  /* 0x0000060627277890 */ /* 0x000fce000fffe03f */
[----:B------:R-:W-:Y:S01]  /*23c0*/  UMOV UR58, UR39 ;  /* 0x00000027003a7c82 */ /* 0x000fe20008000000 */
[----:B------:R-:W-:Y:S02]  /*23d0*/  WARPGROUP.DEPBAR.LE gsb0, 0x0 ;  /* 0x00008000000079c5 */ /* 0x000fe40000010000 */
[----:B------:R-:W-:-:S06]  /*23e0*/  WARPGROUP.ARRIVE ;  /* 0x00000000000079c5 */ /* 0x000fcc0000000000 */
[----:B------:R-:W-:Y:S01]  /*23f0*/  HGMMA.64x64x16.F32 R24, gdesc[UR4], R24, gsb0 ;  /* 0x00e00000041879f0 */ /* 0x000fe20008000818 */
[----:B------:R-:W-:-:S07]  /*2400*/  UIADD3 UR6, UR40, 0xc06, URZ ;  /* 0x00000c0628067890 */ /* 0x000fce000fffe03f */
[----:B------:R-:W-:Y:S01]  /*2410*/  UMOV UR56, UR6 ;  /* 0x0000000600387c82 */ /* 0x000fe20008000000 */
[----:B------:R-:W-:Y:S01]  /*2420*/  ULDC.64 UR6, c[0x0][0x9d8] ;  /* 0x0002760000067ab9 */ /* 0x000fe20000000a00 */
[----:B------:R-:W-:Y:S01]  /*2430*/  IMAD.U32 R8, RZ, RZ, UR56 ;  /* 0x00000038ff087e24 */ /* 0x000fe2000f8e00ff */
[----:B------:R-:W-:Y:S01]  /*2440*/  ULOP3.LUT UR45, URZ, UR7, URZ, 0x33, !UPT ;  /* 0x000000073f2d7292 */ /* 0x000fe2000f8e333f */
[----:B------:R-:W-:Y:S02]  /*2450*/  WARPGROUP.DEPBAR.LE gsb0, 0x0 ;  /* 0x00008000000079c5 */ /* 0x000fe40000010000 */
[----:B------:R-:W-:-:S06]  /*2460*/  WARPGROUP.ARRIVE ;  /* 0x00000000000079c5 */ /* 0x000fcc0000000000 */
[----:B------:R-:W-:Y:S01]  /*2470*/  HGMMA.64x64x16.F32 R24, gdesc[UR8], R24, gsb0 ;  /* 0x00e00000081879f0 */ /* 0x000fe20008000818 */
[----:B------:R-:W-:Y:S02]  /*2480*/  ULDC.64 UR10, c[0x0][0x9e0] ;  /* 0x00027800000a7ab9 */ /* 0x000fe40000000a00 */
[----:B------:R-:W-:-:S06]  /*2490*/  UISETP.GE.AND UP0, UPT, UR11, 0x1, UPT ;  /* 0x000000010b00788c */ /* 0x000fcc000bf06270 */
[----:B------:R-:W-:Y:S01]  /*24a0*/  PLOP3.LUT P2, PT, PT, PT, UP0, 0x40, 0x0 ;  /* 0x000000000000781c */ /* 0x000fe20003f4e808 */
[----:B------:R-:W-:Y:S02]  /*24b0*/  WARPGROUP.DEPBAR.LE gsb0, 0x0 ;  /* 0x00008000000079c5 */ /* 0x000fe40000010000 */
[----:B------:R-:W-:-:S06]  /*24c0*/  WARPGROUP.ARRIVE ;  /* 0x00000000000079c5 */ /* 0x000fcc0000000000 */
[----:B------:R-:W-:Y:S03]  /*24d0*/  HGMMA.64x64x16.F32 R24, gdesc[UR12], R24, gsb0 ;  /* 0x00e000000c1879f0 */ /* 0x000fe60008000818 */
        /* <DEDUP_REMOVED lines=25> */
[----:B------:R-:W-:Y:S01]  /*2670*/  FMUL.FTZ R24, R24, UR6 ;  /* 0x0000000618187c20 */ /* 0x000fe20008410000 */
        /* <DEDUP_REMOVED lines=29> */
[----:B------:R2:W-:Y:S01]  /*2850*/  @!P1 SYNCS.ARRIVE.TRANS64.RED.A1T0 RZ, [R2+URZ], RZ ;  /* 0x000000ff02ff99a7 */ /* 0x0005e2000810043f */
[----:B------:R-:W-:Y:S01]  /*2860*/  FMUL.FTZ R35, R35, UR6 ;  /* 0x0000000623237c20 */ /* 0x000fe20008410000 */
[----:B------:R-:W-:Y:S01]  /*2870*/  FMUL.FTZ R38, R38, UR6 ;  /* 0x0000000626267c20 */ /* 0x000fe20008410000 */
[----:B------:R-:W-:Y:S01]  /*2880*/  FMUL.FTZ R43, R43, UR6 ;  /* 0x000000062b2b7c20 */ /* 0x000fe20008410000 */
[----:B------:R-:W3:Y:S01]  /*2890*/  MUFU.TANH R25, R25 ;  /* 0x0000001900197308 */ /* 0x000ee20000002400 */
[----:B--2---:R-:W-:-:S02]  /*28a0*/  IMAD R2, R22, -0x2, R5 ;  /* 0xfffffffe16027824 */ /* 0x004fc400078e0205 */
[----:B------:R-:W-:-:S05]  /*28b0*/  VIADD R5, R209, UR42 ;  /* 0x0000002ad1057c36 */ /* 0x000fca0008000000 */
[----:B------:R-:W2:Y:S08]  /*28c0*/  MUFU.TANH R28, R28 ;  /* 0x0000001c001c7308 */ /* 0x000eb00000002400 */
[----:B------:R-:W4:Y:S08]  /*28d0*/  MUFU.TANH R29, R29 ;  /* 0x0000001d001d7308 */ /* 0x000f300000002400 */
[----:B------:R-:W1:Y:S08]  /*28e0*/  MUFU.TANH R31, R31 ;  /* 0x0000001f001f7308 */ /* 0x000e700000002400 */
        /* <DEDUP_REMOVED lines=24> */
[----:B------:R5:W1:Y:S08]  /*2a70*/  MUFU.TANH R26, R35 ;  /* 0x00000023001a7308 */ /* 0x000a700000002400 */
[----:B------:R3:W1:Y:S01]  /*2a80*/  MUFU.TANH R27, R38 ;  /* 0x00000026001b7308 */ /* 0x0006620000002400 */
[----:B-----5:R-:W-:-:S07]  /*2a90*/  IMAD R35, R22, -0x2, R3 ;  /* 0xfffffffe16237824 */ /* 0x020fce00078e0203 */
[----:B------:R5:W1:Y:S01]  /*2aa0*/  MUFU.TANH R30, R43 ;  /* 0x0000002b001e7308 */ /* 0x000a620000002400 */
[C---:B---3--:R-:W-:Y:S01]  /*2ab0*/  VIADD R38, R2.reuse, UR10 ;  /* 0x0000000a02267c36 */ /* 0x048fe20008000000 */
[----:B-----5:R-:W-:-:S04]  /*2ac0*/  IADD3 R43, R2, UR45, RZ ;  /* 0x0000002d022b7c10 */ /* 0x020fc8000fffe0ff */
[----:B------:R-:W-:Y:S01]  /*2ad0*/  VIADDMNMX R2, R5, R38, R35, PT ;  /* 0x0000002605027246 */ /* 0x000fe20003800123 */
[----:B------:R-:W-:Y:S01]  /*2ae0*/  IMAD.IADD R3, R43, 0x1, R5 ;  /* 0x000000012b037824 */ /* 0x000fe200078e0205 */
[----:B--2-4-:R-:W-:Y:S06]  /*2af0*/  @P2 BRA `(.L_x_907) ;  /* 0x00000000005c2947 */ /* 0x014fec0003800000 */
[----:B------:R-:W-:Y:S01]  /*2b00*/  IMAD R7, R21, UR47, R5 ;  /* 0x0000002f15077c24 */ /* 0x000fe2000f8e0205 */
[----:B------:R-:W-:Y:S03]  /*2b10*/  BSSY B0, `(.L_x_908) ;  /* 0x0000011000007945 */ /* 0x000fe60003800000 */
[----:B------:R-:W-:-:S05]  /*2b20*/  IMAD.IADD R7, R7, 0x1, -R0 ;  /* 0x0000000107077824 */ /* 0x000fca00078e0a00 */
[----:B------:R-:W-:-:S13]  /*2b30*/  ISETP.GT.AND P2, PT, R7, -0x1, PT ;  /* 0xffffffff0700780c */ /* 0x000fda0003f44270 */
[----:B------:R-:W-:Y:S05]  /*2b40*/  @P2 BRA `(.L_x_909) ;  /* 0x0000000000202947 */ /* 0x000fea0003800000 */
[----:B------:R-:W-:Y:S01]  /*2b50*/  UISETP.NE.AND UP1, UPT, UR11, 0x1, UPT ;  /* 0x000000010b00788c */ /* 0x000fe2000bf25270 */
[----:B------:R-:W-:-:S05]  /*2b60*/  LOP3.LUT R7, RZ, R7, RZ, 0x33, !PT ;  /* 0x00000007ff077212 */ /* 0x000fca00078e33ff */
[----:B------:R-:W-:-:S05]  /*2b70*/  PLOP3.LUT P2, PT, PT, PT, UP1, 0x80, 0x0 ;  /* 0x000000000000781c */ /* 0x000fca0003f4f018 */
[----:B------:R-:W-:-:S08]  /*2b80*/  @UP1 ULDC.64 UR6, c[0x0][0x9e8] ;  /* 0x00027a0000061ab9 */ /* 0x000fd00000000a00 */
[----:B------:R-:W-:-:S05]  /*2b90*/  @P2 IMAD.HI.U32 R57, R7, UR6, RZ ;  /* 0x0000000607392c27 */ /* 0x000fca000f8e00ff */
[----:B------:R-:W-:-:S04]  /*2ba0*/  @P2 SHF.R.U32.HI R7, RZ, UR7, R57 ;  /* 0x00000007ff072c19 */ /* 0x000fc80008011639 */
[----:B------:R-:W-:Y:S01]  /*2bb0*/  LOP3.LUT R7, RZ, R7, RZ, 0x33, !PT ;  /* 0x00000007ff077212 */ /* 0x000fe200078e33ff */
[----:B------:R-:W-:Y:S06]  /*2bc0*/  BRA `(.L_x_910) ;  /* 0x0000000000147947 */ /* 0x000fec0003800000 */
.L_x_909:
[----:B------:R-:W-:-:S06]  /*2bd0*/  UISETP.NE.AND UP1, UPT, UR11, 0x1, UPT ;  /* 0x000000010b00788c */ /* 0x000fcc000bf25270 */
[----:B------:R-:W-:-:S05]  /*2be0*/  PLOP3.LUT P2, PT, PT, PT, UP1, 0x80, 0x0 ;  /* 0x000000000000781c */ /* 0x000fca0003f4f018 */
[----:B------:R-:W-:-:S08]  /*2bf0*/  @UP1 ULDC.64 UR6, c[0x0][0x9e8] ;  /* 0x00027a0000061ab9 */ /* 0x000fd00000000a00 */
[----:B------:R-:W-:-:S05]  /*2c00*/  @P2 IMAD.HI.U32 R57, R7, UR6, RZ ;  /* 0x0000000607392c27 */ /* 0x000fca000f8e00ff */
[----:B------:R-:W-:-:S07]  /*2c10*/  @P2 SHF.R.U32.HI R7, RZ, UR7, R57 ;  /* 0x00000007ff072c19 */ /* 0x000fce0008011639 */
.L_x_910:
[----:B------:R-:W-:Y:S05]  /*2c20*/  BSYNC B0 ;  /* 0x0000000000007941 */ /* 0x000fea0003800000 */
.L_x_908:
[----:B------:R-:W-:-:S04]  /*2c30*/  IMAD R7, R7, UR11, -R4 ;  /* 0x0000000b07077c24 */ /* 0x000fc8000f8e0a04 */
[----:B------:R-:W-:-:S05]  /*2c40*/  IMAD R7, R22, -0x2, R7 ;  /* 0xfffffffe16077824 */ /* 0x000fca00078e0207 */
[----:B------:R-:W-:Y:S02]  /*2c50*/  VIMNMX R3, R3, R7, !PT ;  /* 0x0000000703037248 */ /* 0x000fe40007fe0100 */
[----:B------:R-:W-:-:S07]  /*2c60*/  VIADDMNMX R2, R7, UR11, R2, PT ;  /* 0x0000000b07027c46 */ /* 0x000fce000b800102 */
.L_x_907:
[C---:B------:R-:W-:Y:S02]  /*2c70*/  ISETP.GE.AND P2, PT, R6.reuse, 0x2, PT ;  /* 0x000000020600780c */ /* 0x040fe40003f46270 */
[C---:B------:R-:W-:Y:S02]  /*2c80*/  ISETP.GE.AND P6, PT, R6.reuse, 0xa, PT ;  /* 0x0000000a0600780c */ /* 0x040fe40003fc6270 */
[----:B------:R-:W-:Y:S02]  /*2c90*/  ISETP.GT.AND P4, PT, R3, 0x1, !P2 ;  /* 0x000000010300780c */ /* 0x000fe40005784270 */
[----:B------:R-:W-:Y:S02]  /*2ca0*/  ISETP.GE.AND P3, PT, R6, 0x9, PT ;  /* 0x000000090600780c */ /* 0x000fe40003f66270 */
[----:B------:R-:W-:Y:S02]  /*2cb0*/  ISETP.LT.OR P4, PT, R2, 0x2, P4 ;  /* 0x000000020200780c */ /* 0x000fe40002781670 */
[----:B------:R-:W-:-:S02]  /*2cc0*/  P2R R58, PR, RZ, 0x40 ;  /* 0x00000040ff3a7803 */ /* 0x000fc40000000000 */
[----:B------:R-:W-:Y:S02]  /*2cd0*/  FSEL R57, R25, -INF , !P4 ;  /* 0xff80000019397808 */ /* 0x000fe40006000000 */
[C---:B------:R-:W-:Y:S02]  /*2ce0*/  ISETP.GT.AND P4, PT, R3.reuse, 0x9, !P6 ;  /* 0x000000090300780c */ /* 0x040fe40007784270 */
[----:B------:R-:W-:Y:S02]  /*2cf0*/  ISETP.GT.AND P5, PT, R3, 0x8, !P3 ;  /* 0x000000080300780c */ /* 0x000fe40005fa4270 */
[----:B------:R-:W-:Y:S02]  /*2d00*/  ISETP.LT.OR P4, PT, R2, 0xa, P4 ;  /* 0x0000000a0200780c */ /* 0x000fe40002781670 */
[----:B------:R-:W-:Y:S02]  /*2d10*/  ISETP.GE.AND P6, PT, R6, 0x11, PT ;  /* 0x000000110600780c */ /* 0x000fe40003fc6270 */
[----:B------:R-:W-:-:S02]  /*2d20*/  FSEL R61, R29, -INF , !P4 ;  /* 0xff8000001d3d7808 */ /* 0x000fc40006000000 */
[----:B------:R-:W-:Y:S02]  /*2d30*/  ISETP.LT.OR P5, PT, R2, 0x9, P5 ;  /* 0x000000090200780c */ /* 0x000fe40002fa1670 */
[----:B------:R-:W-:Y:S02]  /*2d40*/  ISETP.GT.AND P4, PT, R3, 0x10, !P6 ;  /* 0x000000100300780c */ /* 0x000fe40007784270 */
[----:B------:R-:W-:Y:S02]  /*2d50*/  FSEL R59, R28, -INF , !P5 ;  /* 0xff8000001c3b7808 */ /* 0x000fe40006800000 */
[----:B------:R-:W-:Y:S02]  /*2d60*/  ISETP.LT.OR P4, PT, R2, 0x11, P4 ;  /* 0x000000110200780c */ /* 0x000fe40002781670 */
[----:B------:R-:W-:Y:S02]  /*2d70*/  ISETP.GE.AND P5, PT, R6, 0x12, PT ;  /* 0x000000120600780c */ /* 0x000fe40003fa6270 */
[----:B-1----:R-:W-:-:S02]  /*2d80*/  FSEL R63, R32, -INF , !P4 ;  /* 0xff800000203f7808 */ /* 0x002fc40006000000 */
[----:B------:R-:W-:Y:S02]  /*2d90*/  ISETP.GT.AND P4, PT, R3, 0x11, !P5 ;  /* 0x000000110300780c */ /* 0x000fe40006f84270 */
[----:B------:R-:W-:Y:S02]  /*2da0*/  P2R R29, PR, RZ, 0x20 ;  /* 0x00000020ff1d7803 */ /* 0x000fe40000000000 */
[----:B------:R-:W-:Y:S02]  /*2db0*/  ISETP.LT.OR P4, PT, R2, 0x12, P4 ;  /* 0x000000120200780c */ /* 0x000fe40002781670 */
[----:B------:R-:W-:Y:S02]  /*2dc0*/  ISETP.GE.AND P5, PT, R6, 0x19, PT ;  /* 0x000000190600780c */ /* 0x000fe40003fa6270 */
[----:B------:R-:W-:Y:S02]  /*2dd0*/  FSEL R65, R33, -INF , !P4 ;  /* 0xff80000021417808 */ /* 0x000fe40006000000 */
[----:B------:R-:W-:-:S02]  /*2de0*/  ISETP.GT.AND P4, PT, R3, 0x18, !P5 ;  /* 0x000000180300780c */ /* 0x000fc40006f84270 */
[----:B------:R-:W-:Y:S02]  /*2df0*/  P2R R32, PR, RZ, 0x20 ;  /* 0x00000020ff207803 */ /* 0x000fe40000000000 */
[----:B------:R-:W-:Y:S02]  /*2e00*/  ISETP.LT.OR P4, PT, R2, 0x19, P4 ;  /* 0x000000190200780c */ /* 0x000fe40002781670 */
[----:B------:R-:W-:Y:S02]  /*2e10*/  ISETP.GE.AND P5, PT, R6, 0x1a, PT ;  /* 0x0000001a0600780c */ /* 0x000fe40003fa6270 */
[----:B------:R-:W-:Y:S02]  /*2e20*/  FSEL R67, R36, -INF , !P4 ;  /* 0xff80000024437808 */ /* 0x000fe40006000000 */
[----:B------:R-:W-:Y:S02]  /*2e30*/  ISETP.GT.AND P4, PT, R3, 0x19, !P5 ;  /* 0x000000190300780c */ /* 0x000fe40006f84270 */
[----:B------:R-:W-:-:S02]  /*2e40*/  P2R R33, PR, RZ, 0x20 ;  /* 0x00000020ff217803 */ /* 0x000fc40000000000 */
[----:B------:R-:W-:Y:S02]  /*2e50*/  ISETP.LT.OR P4, PT, R2, 0x1a, P4 ;  /* 0x0000001a0200780c */ /* 0x000fe40002781670 */
[----:B------:R-:W-:Y:S02]  /*2e60*/  ISETP.GE.AND P5, PT, R6, 0x21, PT ;  /* 0x000000210600780c */ /* 0x000fe40003fa6270 */
[----:B------:R-:W-:Y:S02]  /*2e70*/  FSEL R69, R37, -INF , !P4 ;  /* 0xff80000025457808 */ /* 0x000fe40006000000 */
[----:B------:R-:W-:Y:S02]  /*2e80*/  ISETP.GT.AND P4, PT, R3, 0x20, !P5 ;  /* 0x000000200300780c */ /* 0x000fe40006f84270 */
[----:B------:R-:W-:Y:S02]  /*2e90*/  P2R R36, PR, RZ, 0x20 ;  /* 0x00000020ff247803 */ /* 0x000fe40000000000 */
[----:B------:R-:W-:-:S02]  /*2ea0*/  ISETP.LT.OR P4, PT, R2, 0x21, P4 ;  /* 0x000000210200780c */ /* 0x000fc40002781670 */
[----:B------:R-:W-:Y:S02]  /*2eb0*/  ISETP.GE.AND P5, PT, R6, 0x22, PT ;  /* 0x000000220600780c */ /* 0x000fe40003fa6270 */
[----:B------:R-:W-:Y:S02]  /*2ec0*/  FSEL R71, R40, -INF , !P4 ;  /* 0xff80000028477808 */ /* 0x000fe40006000000 */
[----:B------:R-:W-:Y:S02]  /*2ed0*/  ISETP.GT.AND P4, PT, R3, 0x21, !P5 ;  /* 0x000000210300780c */ /* 0x000fe40006f84270 */
[----:B------:R-:W-:Y:S02]  /*2ee0*/  P2R R40, PR, RZ, 0x20 ;  /* 0x00000020ff287803 */ /* 0x000fe40000000000 */
[----:B------:R-:W-:Y:S02]  /*2ef0*/  ISETP.LT.OR P4, PT, R2, 0x22, P4 ;  /* 0x000000220200780c */ /* 0x000fe40002781670 */
[----:B------:R-:W-:-:S02]  /*2f00*/  ISETP.GE.AND P5, PT, R6, 0x29, PT ;  /* 0x000000290600780c */ /* 0x000fc40003fa6270 */
[----:B------:R-:W-:Y:S02]  /*2f10*/  FSEL R73, R41, -INF , !P4 ;  /* 0xff80000029497808 */ /* 0x000fe40006000000 */
[----:B------:R-:W-:Y:S02]  /*2f20*/  ISETP.GT.AND P4, PT, R3, 0x28, !P5 ;  /* 0x000000280300780c */ /* 0x000fe40006f84270 */
[----:B------:R-:W-:Y:S02]  /*2f30*/  P2R R41, PR, RZ, 0x20 ;  /* 0x00000020ff297803 */ /* 0x000fe40000000000 */
[----:B------:R-:W-:Y:S02]  /*2f40*/  ISETP.LT.OR P4, PT, R2, 0x29, P4 ;  /* 0x000000290200780c */ /* 0x000fe40002781670 */
[----:B------:R-:W-:Y:S02]  /*2f50*/  ISETP.GE.AND P5, PT, R6, 0x2a, PT ;  /* 0x0000002a0600780c */ /* 0x000fe40003fa6270 */
[----:B------:R-:W-:-:S02]  /*2f60*/  FSEL R75, R44, -INF , !P4 ;  /* 0xff8000002c4b7808 */ /* 0x000fc40006000000 */
        /* <DEDUP_REMOVED lines=8> */
[----:B------:R-:W-:Y:S02]  /*2ff0*/  P2R R28, PR, RZ, 0x40 ;  /* 0x00000040ff1c7803 */ /* 0x000fe40000000000 */
[----:B------:R-:W-:Y:S02]  /*3000*/  FSEL R79, R48, -INF , !P4 ;  /* 0xff800000304f7808 */ /* 0x000fe40006000000 */
[----:B------:R-:W-:-:S04]  /*3010*/  ISETP.GE.AND P4, PT, R6, 0x32, PT ;  /* 0x000000320600780c */ /* 0x000fc80003f86270 */
[----:B------:R-:W-:-:S04]  /*3020*/  ISETP.GT.AND P5, PT, R3, 0x31, !P4 ;  /* 0x000000310300780c */ /* 0x000fc800067a4270 */
[----:B------:R-:W-:-:S04]  /*3030*/  ISETP.LT.OR P5, PT, R2, 0x32, P5 ;  /* 0x000000320200780c */ /* 0x000fc80002fa1670 */
[----:B------:R-:W-:Y:S02]  /*3040*/  FSEL R81, R49, -INF , !P5 ;  /* 0xff80000031517808 */ /* 0x000fe40006800000 */
[----:B------:R-:W-:-:S04]  /*3050*/  ISETP.GE.AND P5, PT, R6, 0x39, PT ;  /* 0x000000390600780c */ /* 0x000fc80003fa6270 */
[----:B------:R-:W-:-:S04]  /*3060*/  ISETP.GT.AND P6, PT, R3, 0x38, !P5 ;  /* 0x000000380300780c */ /* 0x000fc80006fc4270 */
[----:B------:R-:W-:-:S04]  /*3070*/  ISETP.LT.OR P6, PT, R2, 0x39, P6 ;  /* 0x000000390200780c */ /* 0x000fc800037c1670 */
[----:B------:R-:W-:Y:S02]  /*3080*/  FSEL R83, R52, -INF , !P6 ;  /* 0xff80000034537808 */ /* 0x000fe40007000000 */
[----:B------:R-:W-:-:S04]  /*3090*/  ISETP.GE.AND P6, PT, R6, 0x1, PT ;  /* 0x000000010600780c */ /* 0x000fc80003fc6270 */
[----:B------:R-:W-:Y:S02]  /*30a0*/  P2R R25, PR, RZ, 0x40 ;  /* 0x00000040ff197803 */ /* 0x000fe40000000000 */
[----:B------:R-:W-:-:S04]  /*30b0*/  ISETP.GT.AND P6, PT, R3, RZ, !P6 ;  /* 0x000000ff0300720c */ /* 0x000fc800077c4270 */
[----:B------:R-:W-:-:S04]  /*30c0*/  ISETP.LT.OR P6, PT, R2, 0x1, P6 ;  /* 0x000000010200780c */ /* 0x000fc800037c1670 */
[----:B------:R-:W-:Y:S02]  /*30d0*/  FSEL R37, R24, -INF , !P6 ;  /* 0xff80000018257808 */ /* 0x000fe40007000000 */
[----:B------:R-:W-:Y:S01]  /*30e0*/  ISETP.GE.AND P6, PT, R6, 0x3a, PT ;  /* 0x0000003a0600780c */ /* 0x000fe20003fc6270 */
[----:B------:R-:W-:-:S03]  /*30f0*/  VIADD R6, R5, 0x8 ;  /* 0x0000000805067836 */ /* 0x000fc60000000000 */
[----:B------:R-:W-:Y:S02]  /*3100*/  P2R R48, PR, RZ, 0x40 ;  /* 0x00000040ff307803 */ /* 0x000fe40000000000 */
[----:B------:R-:W-:Y:S02]  /*3110*/  ISETP.GT.AND P6, PT, R3, 0x39, !P6 ;  /* 0x000000390300780c */ /* 0x000fe400077c4270 */
[----:B------:R-:W-:Y:S02]  /*3120*/  IADD3 R3, R43, R6, RZ ;  /* 0x000000062b037210 */ /* 0x000fe40007ffe0ff */
[----:B------:R-:W-:Y:S02]  /*3130*/  ISETP.LT.OR P6, PT, R2, 0x3a, P6 ;  /* 0x0000003a0200780c */ /* 0x000fe400037c1670 */
[----:B------:R-:W-:Y:S02]  /*3140*/  VIADDMNMX R2, R6, R38, R35, PT ;  /* 0x0000002606027246 */ /* 0x000fe40003800123 */
[----:B------:R-:W-:-:S02]  /*3150*/  FSEL R53, R53, -INF , !P6 ;  /* 0xff80000035357808 */ /* 0x000fc40007000000 */
[----:B------:R-:W-:-:S13]  /*3160*/  PLOP3.LUT P6, PT, PT, PT, UP0, 0x40, 0x0 ;  /* 0x000000000000781c */ /* 0x000fda0003fce808 */
[----:B------:R-:W-:Y:S05]  /*3170*/  @P6 BRA `(.L_x_911) ;  /* 0x0000000000646947 */ /* 0x000fea0003800000 */
        /* <DEDUP_REMOVED lines=9> */
[----:B------:R-:W-:Y:S01]  /*3210*/  @P6 IMAD.HI.U32 R24, R7, UR6, RZ ;  /* 0x0000000607186c27 */ /* 0x000fe2000f8e00ff */
[----:B------:R-:W-:-:S13]  /*3220*/  PLOP3.LUT P6, PT, PT, PT, UP1, 0x80, 0x0 ;  /* 0x000000000000781c */ /* 0x000fda0003fcf018 */
[----:B------:R-:W-:-:S04]  /*3230*/  @P6 SHF.R.U32.HI R7, RZ, UR7, R24 ;  /* 0x00000007ff076c19 */ /* 0x000fc80008011618 */
[----:B------:R-:W-:Y:S01]  /*3240*/  LOP3.LUT R7, RZ, R7, RZ, 0x33, !PT ;  /* 0x00000007ff077212 */ /* 0x000fe200078e33ff */
[----:B------:R-:W-:Y:S06]  /*3250*/  BRA `(.L_x_914) ;  /* 0x0000000000187947 */ /* 0x000fec0003800000 */
.L_x_913:
[----:B------:R-:W-:-:S06]  /*3260*/  UISETP.NE.AND UP1, UPT, UR11, 0x1, UPT ;  /* 0x000000010b00788c */ /* 0x000fcc000bf25270 */
[----:B------:R-:W-:-:S05]  /*3270*/  PLOP3.LUT P6, PT, PT, PT, UP1, 0x80, 0x0 ;  /* 0x000000000000781c */ /* 0x000fca0003fcf018 */
[----:B------:R-:W-:-:S08]  /*3280*/  @UP1 ULDC.64 UR6, c[0x0][0x9e8] ;  /* 0x00027a0000061ab9 */ /* 0x000fd00000000a00 */
[----:B------:R-:W-:Y:S01]  /*3290*/  @P6 IMAD.HI.U32 R24, R7, UR6, RZ ;  /* 0x0000000607186c27 */ /* 0x000fe2000f8e00ff */
[----:B------:R-:W-:-:S13]  /*32a0*/  PLOP3.LUT P6, PT, PT, PT, UP1, 0x80, 0x0 ;  /* 0x000000000000781c */ /* 0x000fda0003fcf018 */
[----:B------:R-:W-:-:S07]  /*32b0*/  @P6 SHF.R.U32.HI R7, RZ, UR7, R24 ;  /* 0x00000007ff076c19 */ /* 0x000fce0008011618 */
.L_x_914:
[----:B------:R-:W-:Y:S05]  /*32c0*/  BSYNC B0 ;  /* 0x0000000000007941 */ /* 0x000fea0003800000 */
.L_x_912:
[----:B------:R-:W-:-:S04]  /*32d0*/  IMAD R7, R7, UR11, -R4 ;  /* 0x0000000b07077c24 */ /* 0x000fc8000f8e0a04 */
[----:B------:R-:W-:-:S05]  /*32e0*/  IMAD R7, R22, -0x2, R7 ;  /* 0xfffffffe16077824 */ /* 0x000fca00078e0207 */
[----:B------:R-:W-:Y:S02]  /*32f0*/  VIMNMX R3, R3, R7, !PT ;  /* 0x0000000703037248 */ /* 0x000fe40007fe0100 */
[----:B------:R-:W-:-:S07]  /*3300*/  VIADDMNMX R2, R7, UR11, R2, PT ;  /* 0x0000000b07027c46 */ /* 0x000fce000b800102 */
.L_x_911:
[----:B------:R-:W-:Y:S01]  /*3310*/  ISETP.GT.AND P2, PT, R3, 0x1, !P2 ;  /* 0x000000010300780c */ /* 0x000fe20005744270 */
[----:B------:R-:W-:Y:S01]  /*3320*/  ULDC UR6, c[0x0][0x988] ;  /* 0x0002620000067ab9 */ /* 0x000fe20000000800 */
[----:B------:R-:W-:Y:S01]  /*3330*/  FMNMX.FTZ R4, R37, R57, !PT ;  /* 0x0000003925047209 */ /* 0x000fe20007810000 */
[----:B------:R-:W-:Y:S01]  /*3340*/  IMAD R21, R21, UR47, -R0 ;  /* 0x0000002f15157c24 */ /* 0x000fe2000f8e0a00 */
[----:B------:R-:W-:Y:S02]  /*3350*/  ISETP.LT.OR P2, PT, R2, 0x2, P2 ;  /* 0x000000020200780c */ /* 0x000fe40001741670 */
[----:B------:R-:W-:Y:S02]  /*3360*/  ISETP.NE.AND P6, PT, R25, RZ, PT ;  /* 0x000000ff1900720c */ /* 0x000fe40003fc5270 */
[----:B------:R-:W-:Y:S02]  /*3370*/  FSEL R20, R20, -INF , !P2 ;  /* 0xff80000014147808 */ /* 0x000fe40005000000 */
[----:B------:R-:W-:-:S02]  /*3380*/  ISETP.NE.AND P2, PT, R58, RZ, PT ;  /* 0x000000ff3a00720c */ /* 0x000fc40003f45270 */
[----:B------:R-:W-:Y:S02]  /*3390*/  FMNMX.FTZ R4, R59, R4, !PT ;  /* 0x000000043b047209 */ /* 0x000fe40007810000 */
[----:B------:R-:W-:Y:S02]  /*33a0*/  ISETP.GT.AND P2, PT, R3, 0x9, !P2 ;  /* 0x000000090300780c */ /* 0x000fe40005744270 */
[----:B------:R-:W-:Y:S02]  /*33b0*/  FMNMX.FTZ R4, R61, R4, !PT ;  /* 0x000000043d047209 */ /* 0x000fe40007810000 */
[----:B------:R-:W-:Y:S02]  /*33c0*/  ISETP.LT.OR P2, PT, R2, 0xa, P2 ;  /* 0x0000000a0200780c */ /* 0x000fe40001741670 */
[----:B------:R-:W-:Y:S02]  /*33d0*/  FMNMX.FTZ R4, R63, R4, !PT ;  /* 0x000000043f047209 */ /* 0x000fe40007810000 */
[----:B------:R-:W-:-:S02]  /*33e0*/  FSEL R24, R31, -INF , !P2 ;  /* 0xff8000001f187808 */ /* 0x000fc40005000000 */
[----:B------:R-:W-:Y:S02]  /*33f0*/  ISETP.NE.AND P2, PT, R28, RZ, PT ;  /* 0x000000ff1c00720c */ /* 0x000fe40003f45270 */
[----:B------:R-:W-:Y:S02]  /*3400*/  FMNMX.FTZ R4, R65, R4, !PT ;  /* 0x0000000441047209 */ /* 0x000fe40007810000 */
[----:B------:R-:W-:Y:S02]  /*3410*/  ISETP.GT.AND P2, PT, R3, 0x10, !P2 ;  /* 0x000000100300780c */ /* 0x000fe40005744270 */
[----:B------:R-:W-:Y:S02]  /*3420*/  FMNMX.FTZ R4, R67, R4, !PT ;  /* 0x0000000443047209 */ /* 0x000fe40007810000 */
[----:B------:R-:W-:Y:S02]  /*3430*/  ISETP.LT.OR P2, PT, R2, 0x11, P2 ;  /* 0x000000110200780c */ /* 0x000fe40001741670 */
[----:B------:R-:W-:-:S02]  /*3440*/  FMNMX.FTZ R4, R69, R4, !PT ;  /* 0x0000000445047209 */ /* 0x000fc40007810000 */
[----:B------:R-:W-:Y:S02]  /*3450*/  FSEL R25, R34, -INF , !P2 ;  /* 0xff80000022197808 */ /* 0x000fe40005000000 */
[----:B------:R-:W-:Y:S02]  /*3460*/  ISETP.NE.AND P2, PT, R29, RZ, PT ;  /* 0x000000ff1d00720c */ /* 0x000fe40003f45270 */
[----:B------:R-:W-:Y:S02]  /*3470*/  FMNMX.FTZ R4, R71, R4, !PT ;  /* 0x0000000447047209 */ /* 0x000fe40007810000 */
[----:B------:R-:W-:Y:S02]  /*3480*/  ISETP.GT.AND P2, PT, R3, 0x11, !P2 ;  /* 0x000000110300780c */ /* 0x000fe40005744270 */
[----:B------:R-:W-:Y:S02]  /*3490*/  FMNMX.FTZ R4, R73, R4, !PT ;  /* 0x0000000449047209 */ /* 0x000fe40007810000 */
[----:B------:R-:W-:-:S02]  /*34a0*/  ISETP.LT.OR P2, PT, R2, 0x12, P2 ;  /* 0x000000120200780c */ /* 0x000fc40001741670 */
[----:B------:R-:W-:Y:S02]  /*34b0*/  FMNMX.FTZ R4, R75, R4, !PT ;  /* 0x000000044b047209 */ /* 0x000fe40007810000 */
[----:B------:R-:W-:Y:S02]  /*34c0*/  FSEL R26, R26, -INF , !P2 ;  /* 0xff8000001a1a7808 */ /* 0x000fe40005000000 */
[----:B------:R-:W-:Y:S02]  /*34d0*/  ISETP.NE.AND P2, PT, R32, RZ, PT ;  /* 0x000000ff2000720c */ /* 0x000fe40003f45270 */
[----:B------:R-:W-:Y:S02]  /*34e0*/  FMNMX.FTZ R4, R77, R4, !PT ;  /* 0x000000044d047209 */ /* 0x000fe40007810000 */
[----:B------:R-:W-:Y:S02]  /*34f0*/  ISETP.GT.AND P2, PT, R3, 0x18, !P2 ;  /* 0x000000180300780c */ /* 0x000fe40005744270 */
[----:B------:R-:W-:-:S02]  /*3500*/  FMNMX.FTZ R4, R79, R4, !PT ;  /* 0x000000044f047209 */ /* 0x000fc40007810000 */
[----:B------:R-:W-:Y:S02]  /*3510*/  ISETP.LT.OR P2, PT, R2, 0x19, P2 ;  /* 0x000000190200780c */ /* 0x000fe40001741670 */
[----:B------:R-:W-:Y:S02]  /*3520*/  FMNMX.FTZ R4, R81, R4, !PT ;  /* 0x0000000451047209 */ /* 0x000fe40007810000 */
[----:B------:R-:W-:Y:S02]  /*3530*/  FSEL R27, R27, -INF , !P2 ;  /* 0xff8000001b1b7808 */ /* 0x000fe40005000000 */
[----:B------:R-:W-:Y:S02]  /*3540*/  ISETP.NE.AND P2, PT, R33, RZ, PT ;  /* 0x000000ff2100720c */ /* 0x000fe40003f45270 */
[----:B------:R-:W-:Y:S02]  /*3550*/  FMNMX.FTZ R4, R83, R4, !PT ;  /* 0x0000000453047209 */ /* 0x000fe40007810000 */
[----:B------:R-:W-:-:S02]  /*3560*/  ISETP.GT.AND P2, PT, R3, 0x19, !P2 ;  /* 0x000000190300780c */ /* 0x000fc40005744270 */
[----:B------:R-:W-:Y:S02]  /*3570*/  ISETP.GT.AND P3, PT, R3, 0x8, !P3 ;  /* 0x000000080300780c */ /* 0x000fe40005f64270 */
[----:B------:R-:W-:Y:S02]  /*3580*/  ISETP.LT.OR P2, PT, R2, 0x1a, P2 ;  /* 0x0000001a0200780c */ /* 0x000fe40001741670 */
[----:B------:R-:W-:Y:S02]  /*3590*/  FMNMX.FTZ R34, R53, R4, !PT ;  /* 0x0000000435227209 */ /* 0x000fe40007810000 */
[----:B------:R-:W-:Y:S02]  /*35a0*/  FSEL R28, R39, -INF , !P2 ;  /* 0xff800000271c7808 */ /* 0x000fe40005000000 */
[----:B------:R-:W-:Y:S01]  /*35b0*/  ISETP.NE.AND P2, PT, R36, RZ, PT ;  /* 0x000000ff2400720c */ /* 0x000fe20003f45270 */
[----:B------:R-:W1:Y:S01]  /*35c0*/  SHFL.BFLY PT, R33, R34, 0x2, 0x1f ;  /* 0x0c401f0022217f89 */ /* 0x000e6200000e0000 */
[----:B------:R-:W-:-:S02]  /*35d0*/  ISETP.LT.OR P3, PT, R2, 0x9, P3 ;  /* 0x000000090200780c */ /* 0x000fc40001f61670 */
[----:B------:R-:W-:Y:S02]  /*35e0*/  ISETP.GT.AND P2, PT, R3, 0x20, !P2 ;  /* 0x000000200300780c */ /* 0x000fe40005744270 */
[----:B------:R-:W-:Y:S02]  /*35f0*/  FSEL R23, R23, -INF , !P3 ;  /* 0xff80000017177808 */ /* 0x000fe40005800000 */
[----:B------:R-:W-:Y:S02]  /*3600*/  ISETP.LT.OR P2, PT, R2, 0x21, P2 ;  /* 0x000000210200780c */ /* 0x000fe40001741670 */
[----:B------:R-:W-:Y:S02]  /*3610*/  ISETP.NE.AND P3, PT, R41, RZ, PT ;  /* 0x000000ff2900720c */ /* 0x000fe40003f65270 */
[----:B------:R-:W-:Y:S02]  /*3620*/  FSEL R29, R42, -INF , !P2 ;  /* 0xff8000002a1d7808 */ /* 0x000fe40005000000 */
[----:B------:R-:W-:-:S02]  /*3630*/  ISETP.NE.AND P2, PT, R40, RZ, PT ;  /* 0x000000ff2800720c */ /* 0x000fc40003f45270 */
[C---:B------:R-:W-:Y:S02]  /*3640*/  ISETP.GT.AND P4, PT, R3.reuse, 0x31, !P4 ;  /* 0x000000310300780c */ /* 0x040fe40006784270 */
[C---:B------:R-:W-:Y:S02]  /*3650*/  ISETP.GT.AND P2, PT, R3.reuse, 0x21, !P2 ;  /* 0x000000210300780c */ /* 0x040fe40005744270 */
[----:B------:R-:W-:Y:S02]  /*3660*/  ISETP.GT.AND P5, PT, R3, 0x38, !P5 ;  /* 0x000000380300780c */ /* 0x000fe40006fa4270 */
[C---:B------:R-:W-:Y:S02]  /*3670*/  ISETP.LT.OR P2, PT, R2.reuse, 0x22, P2 ;  /* 0x000000220200780c */ /* 0x040fe40001741670 */
[----:B------:R-:W-:Y:S02]  /*3680*/  ISETP.LT.OR P4, PT, R2, 0x32, P4 ;  /* 0x000000320200780c */ /* 0x000fe40002781670 */
[----:B------:R-:W-:-:S02]  /*3690*/  FSEL R30, R30, -INF , !P2 ;  /* 0xff8000001e1e7808 */ /* 0x000fc40005000000 */
[----:B------:R-:W-:Y:S02]  /*36a0*/  ISETP.GT.AND P2, PT, R3, 0x28, !P3 ;  /* 0x000000280300780c */ /* 0x000fe40005f44270 */
[----:B-1----:R-:W-:Y:S02]  /*36b0*/  FMNMX.FTZ R35, R34, R33, !PT ;  /* 0x0000002122237209 */ /* 0x002fe40007810000 */
[----:B------:R-:W-:Y:S02]  /*36c0*/  ISETP.LT.OR P2, PT, R2, 0x29, P2 ;  /* 0x000000290200780c */ /* 0x000fe40001741670 */
[----:B------:R-:W-:Y:S01]  /*36d0*/  ISETP.NE.AND P3, PT, R45, RZ, PT ;  /* 0x000000ff2d00720c */ /* 0x000fe20003f65270 */
[----:B------:R-:W1:Y:S01]  /*36e0*/  SHFL.BFLY PT, R36, R35, 0x1, 0x1f ;  /* 0x0c201f0023247f89 */ /* 0x000e6200000e0000 */
[----:B------:R-:W-:Y:S02]  /*36f0*/  FSEL R31, R46, -INF , !P2 ;  /* 0xff8000002e1f7808 */ /* 0x000fe40005000000 */
[----:B------:R-:W-:-:S02]  /*3700*/  ISETP.GT.AND P2, PT, R3, RZ, !P6 ;  /* 0x000000ff0300720c */ /* 0x000fc40007744270 */
[----:B------:R-:W-:Y:S02]  /*3710*/  ISETP.NE.AND P6, PT, R48, RZ, PT ;  /* 0x000000ff3000720c */ /* 0x000fe40003fc5270 */
[----:B------:R-:W-:Y:S02]  /*3720*/  ISETP.LT.OR P2, PT, R2, 0x1, P2 ;  /* 0x000000010200780c */ /* 0x000fe40001741670 */
[----:B------:R-:W-:Y:S02]  /*3730*/  ISETP.GT.AND P3, PT, R3, 0x30, !P3 ;  /* 0x000000300300780c */ /* 0x000fe40005f64270 */
[----:B------:R-:W-:Y:S02]  /*3740*/  FSEL R7, R56, -INF , !P2 ;  /* 0xff80000038077808 */ /* 0x000fe40005000000 */
[----:B------:R-:W-:Y:S02]  /*3750*/  ISETP.NE.AND P2, PT, R44, RZ, PT ;  /* 0x000000ff2c00720c */ /* 0x000fe40003f45270 */
[----:B------:R-:W-:-:S02]  /*3760*/  FMNMX.FTZ R4, R7, R20, !PT ;  /* 0x0000001407047209 */ /* 0x000fc40007810000 */
[----:B------:R-:W-:Y:S02]  /*3770*/  ISETP.GT.AND P2, PT, R3, 0x29, !P2 ;  /* 0x000000290300780c */ /* 0x000fe40005744270 */
[----:B------:R-:W-:Y:S02]  /*3780*/  FMNMX.FTZ R33, R23, R4, !PT ;  /* 0x0000000417217209 */ /* 0x000fe40007810000 */
[----:B------:R-:W-:Y:S02]  /*3790*/  ISETP.LT.OR P2, PT, R2, 0x2a, P2 ;  /* 0x0000002a0200780c */ /* 0x000fe40001741670 */
[----:B------:R-:W-:Y:S02]  /*37a0*/  FMNMX.FTZ R4, R24, R33, !PT ;  /* 0x0000002118047209 */ /* 0x000fe40007810000 */
[----:B------:R-:W-:Y:S02]  /*37b0*/  ISETP.LT.OR P3, PT, R2, 0x31, P3 ;  /* 0x000000310200780c */ /* 0x000fe40001f61670 */
[----:B------:R-:W-:-:S02]  /*37c0*/  FMNMX.FTZ R33, R25, R4, !PT ;  /* 0x0000000419217209 */ /* 0x000fc40007810000 */
[----:B-1----:R-:W-:Y:S02]  /*37d0*/  FMNMX.FTZ R4, R35, R36, !PT ;  /* 0x0000002423047209 */ /* 0x002fe40007810000 */
[----:B------:R-:W-:Y:S02]  /*37e0*/  FMNMX.FTZ R32, R26, R33, !PT ;  /* 0x000000211a207209 */ /* 0x000fe40007810000 */
[----:B------:R-:W-:Y:S01]  /*37f0*/  ISETP.LT.OR P5, PT, R2, 0x39, P5 ;  /* 0x000000390200780c */ /* 0x000fe20002fa1670 */
[----:B------:R-:W-:Y:S01]  /*3800*/  FMUL.FTZ R35, R4, UR6 ;  /* 0x0000000604237c20 */ /* 0x000fe20008410000 */
[----:B------:R-:W-:Y:S02]  /*3810*/  FMNMX.FTZ R33, R27, R32, !PT ;  /* 0x000000201b217209 */ /* 0x000fe40007810000 */
[----:B------:R-:W-:Y:S02]  /*3820*/  FSEL R32, R47, -INF , !P2 ;  /* 0xff8000002f207808 */ /* 0x000fe40005000000 */
[----:B------:R-:W-:-:S02]  /*3830*/  FMNMX.FTZ R34, R28, R33, !PT ;  /* 0x000000211c227209 */ /* 0x000fc40007810000 */
[----:B------:R-:W-:Y:S02]  /*3840*/  FSETP.NEU.FTZ.AND P2, PT, R4, -INF , PT ;  /* 0xff8000000400780b */ /* 0x000fe40003f5d000 */
[----:B------:R-:W-:Y:S02]  /*3850*/  FMNMX.FTZ R33, R29, R34, !PT ;  /* 0x000000221d217209 */ /* 0x000fe40007810000 */
[----:B------:R-:W-:Y:S02]  /*3860*/  FSEL R38, R35, RZ, P2 ;  /* 0x000000ff23267208 */ /* 0x000fe40001000000 */
[----:B------:R-:W-:Y:S02]  /*3870*/  FMNMX.FTZ R34, R30, R33, !PT ;  /* 0x000000211e227209 */ /* 0x000fe40007810000 */
[----:B------:R-:W-:Y:S01]  /*3880*/  ISETP.GT.AND P2, PT, R3, 0x39, !P6 ;  /* 0x000000390300780c */ /* 0x000fe20007744270 */
[--C-:B------:R-:W-:Y:S01]  /*3890*/  FFMA.FTZ R37, R37, UR6, -R38.reuse ;  /* 0x0000000625257c23 */ /* 0x100fe20008010826 */
[----:B------:R-:W-:Y:S01]  /*38a0*/  FMNMX.FTZ R3, R31, R34, !PT ;  /* 0x000000221f037209 */ /* 0x000fe20007810000 */
[--C-:B------:R-:W-:Y:S01]  /*38b0*/  FFMA.FTZ R40, R61, UR6, -R38.reuse ;  /* 0x000000063d287c23 */ /* 0x100fe20008010826 */
[----:B------:R-:W-:Y:S01]  /*38c0*/  FSEL R33, R50, -INF , !P3 ;  /* 0xff80000032217808 */ /* 0x000fe20005800000 */
[----:B------:R1:W-:Y:S01]  /*38d0*/  MUFU.EX2 R196, R37 ;  /* 0x0000002500c47308 */ /* 0x0003e20000000800 */
[----:B------:R-:W-:Y:S01]  /*38e0*/  FMNMX.FTZ R36, R32, R3, !PT ;  /* 0x0000000320247209 */ /* 0x000fe20007810000 */
[--C-:B------:R-:W-:Y:S01]  /*38f0*/  FFMA.FTZ R39, R57, UR6, -R38.reuse ;  /* 0x0000000639277c23 */ /* 0x100fe20008010826 */
[----:B------:R-:W-:Y:S01]  /*3900*/  FSEL R34, R51, -INF , !P4 ;  /* 0xff80000033227808 */ /* 0x000fe20006000000 */
[--C-:B------:R-:W-:Y:S01]  /*3910*/  FFMA.FTZ R42, R63, UR6, -R38.reuse ;  /* 0x000000063f2a7c23 */ /* 0x100fe20008010826 */
[----:B------:R-:W-:Y:S01]  /*3920*/  FMNMX.FTZ R3, R33, R36, !PT ;  /* 0x0000002421037209 */ /* 0x000fe20007810000 */
[--C-:B------:R-:W-:Y:S01]  /*3930*/  FFMA.FTZ R43, R65, UR6, -R38.reuse ;  /* 0x00000006412b7c23 */ /* 0x100fe20008010826 */
[----:B------:R-:W-:Y:S01]  /*3940*/  ISETP.LT.OR P2, PT, R2, 0x3a, P2 ;  /* 0x0000003a0200780c */ /* 0x000fe20001741670 */
[----:B------:R2:W-:Y:S01]  /*3950*/  MUFU.EX2 R41, R40 ;  /* 0x0000002800297308 */ /* 0x0005e20000000800 */
[----:B------:R-:W-:Y:S01]  /*3960*/  FSEL R2, R54, -INF , !P5 ;  /* 0xff80000036027808 */ /* 0x000fe20006800000 */
[--C-:B-1----:R-:W-:Y:S01]  /*3970*/  FFMA.FTZ R37, R59, UR6, -R38.reuse ;  /* 0x000000063b257c23 */ /* 0x102fe20008010826 */
[----:B------:R-:W-:Y:S01]  /*3980*/  FMNMX.FTZ R3, R34, R3, !PT ;  /* 0x0000000322037209 */ /* 0x000fe20007810000 */
[--C-:B------:R-:W-:Y:S01]  /*3990*/  FFMA.FTZ R44, R67, UR6, -R38.reuse ;  /* 0x00000006432c7c23 */ /* 0x100fe20008010826 */
[----:B------:R-:W-:Y:S01]  /*39a0*/  FSEL R35, R55, -INF , !P2 ;  /* 0xff80000037237808 */ /* 0x000fe20005000000 */
[--C-:B------:R-:W-:Y:S01]  /*39b0*/  FFMA.FTZ R45, R69, UR6, -R38.reuse ;  /* 0x00000006452d7c23 */ /* 0x100fe20008010826 */
[----:B------:R-:W-:Y:S01]  /*39c0*/  FMNMX.FTZ R36, R2, R3, !PT ;  /* 0x0000000302247209 */ /* 0x000fe20007810000 */
[----:B------:R1:W-:Y:S01]  /*39d0*/  MUFU.EX2 R198, R37 ;  /* 0x0000002500c67308 */ /* 0x0003e20000000800 */
[--C-:B--2---:R-:W-:Y:S01]  /*39e0*/  FFMA.FTZ R40, R73, UR6, -R38.reuse ;  /* 0x0000000649287c23 */ /* 0x104fe20008010826 */
[--C-:B------:R-:W-:Y:S01]  /*39f0*/  FFMA.FTZ R46, R71, UR6, -R38.reuse ;  /* 0x00000006472e7c23 */ /* 0x100fe20008010826 */
[----:B------:R-:W-:Y:S01]  /*3a00*/  FMNMX.FTZ R36, R35, R36, !PT ;  /* 0x0000002423247209 */ /* 0x000fe20007810000 */
[--C-:B------:R-:W-:Y:S01]  /*3a10*/  FFMA.FTZ R48, R75, UR6, -R38.reuse ;  /* 0x000000064b307c23 */ /* 0x100fe20008010826 */
[--C-:B------:R-:W-:Y:S01]  /*3a20*/  FFMA.FTZ R49, R77, UR6, -R38.reuse ;  /* 0x000000064d317c23 */ /* 0x100fe20008010826 */
[--C-:B------:R-:W-:Y:S01]  /*3a30*/  FFMA.FTZ R50, R79, UR6, -R38.reuse ;  /* 0x000000064f327c23 */ /* 0x100fe20008010826 */
[----:B------:R-:W-:Y:S01]  /*3a40*/  FFMA.FTZ R51, R81, UR6, -R38 ;  /* 0x0000000651337c23 */ /* 0x000fe20008010826 */
[----:B------:R-:W1:Y:S01]  /*3a50*/  SHFL.BFLY PT, R3, R36, 0x2, 0x1f ;  /* 0x0c401f0024037f89 */ /* 0x000e6200000e0000 */
[----:B------:R-:W-:Y:S01]  /*3a60*/  MUFU.EX2 R47, R40 ;  /* 0x00000028002f7308 */ /* 0x000fe20000000800 */
[----:B------:R-:W-:-:S07]  /*3a70*/  R2UR UR14, R21 ;  /* 0x00000000150e72ca */ /* 0x000fce00000e0000 */
[----:B------:R-:W-:Y:S06]  /*3a80*/  MUFU.EX2 R39, R39 ;  /* 0x0000002700277308 */ /* 0x000fec0000000800 */
[----:B------:R-:W-:Y:S02]  /*3a90*/  UIADD3 UR14, UR42, UR14, URZ ;  /* 0x0000000e2a0e7290 */ /* 0x000fe4000fffe03f */
[----:B------:R-:W-:Y:S02]  /*3aa0*/  MUFU.EX2 R42, R42 ;  /* 0x0000002a002a7308 */ /* 0x000fe40000000800 */
[----:B------:R-:W-:Y:S01]  /*3ab0*/  UIADD3 UR10, UR14, UR10, URZ ;  /* 0x0000000a0e0a7290 */ /* 0x000fe2000fffe03f */
[----:B-1----:R-:W-:-:S05]  /*3ac0*/  FMNMX.FTZ R37, R36, R3, !PT ;  /* 0x0000000324257209 */ /* 0x002fca0007810000 */
[----:B------:R-:W1:Y:S01]  /*3ad0*/  MUFU.EX2 R43, R43 ;  /* 0x0000002b002b7308 */ /* 0x000e620000000800 */
[----:B------:R-:W2:Y:S07]  /*3ae0*/  SHFL.BFLY PT, R36, R37, 0x1, 0x1f ;  /* 0x0c201f0025247f89 */ /* 0x000eae00000e0000 */
[----:B------:R-:W-:Y:S08]  /*3af0*/  MUFU.EX2 R44, R44 ;  /* 0x0000002c002c7308 */ /* 0x000ff00000000800 */
[----:B------:R-:W3:Y:S01]  /*3b00*/  MUFU.EX2 R45, R45 ;  /* 0x0000002d002d7308 */ /* 0x000ee20000000800 */
[----:B-1----:R-:W-:-:S07]  /*3b10*/  F2FP.F16.F32.PACK_AB R192, R43, R42 ;  /* 0x0000002a2bc0723e */ /* 0x002fce00000000ff */
[----:B------:R-:W1:Y:S01]  /*3b20*/  MUFU.EX2 R46, R46 ;  /* 0x0000002e002e7308 */ /* 0x000e620000000800 */
[----:B--2---:R-:W-:Y:S01]  /*3b30*/  FMNMX.FTZ R3, R37, R36, !PT ;  /* 0x0000002425037209 */ /* 0x004fe20007810000 */
[--C-:B------:R-:W-:Y:S01]  /*3b40*/  FFMA.FTZ R36, R83, UR6, -R38.reuse ;  /* 0x0000000653247c23 */ /* 0x100fe20008010826 */
[----:B------:R-:W-:Y:S01]  /*3b50*/  FFMA.FTZ R38, R53, UR6, -R38 ;  /* 0x0000000635267c23 */ /* 0x000fe20008010826 */
[----:B------:R-:W-:Y:S01]  /*3b60*/  FADD.FTZ R53, R196, R39 ;  /* 0x00000027c4357221 */ /* 0x000fe20000010000 */
[C---:B------:R-:W-:Y:S01]  /*3b70*/  FSETP.NEU.FTZ.AND P2, PT, R3.reuse, -INF , PT ;  /* 0xff8000000300780b */ /* 0x040fe20003f5d000 */
[----:B------:R-:W-:Y:S02]  /*3b80*/  FMUL.FTZ R37, R3, UR6 ;  /* 0x0000000603257c20 */ /* 0x000fe40008410000 */
[----:B------:R-:W-:Y:S01]  /*3b90*/  MUFU.EX2 R48, R48 ;  /* 0x0000003000307308 */ /* 0x000fe20000000800 */
[----:B------:R-:W-:Y:S02]  /*3ba0*/  F2FP.F16.F32.PACK_AB R196, R39, R196 ;  /* 0x000000c427c4723e */ /* 0x000fe400000000ff */
[----:B---3--:R-:W-:-:S02]  /*3bb0*/  F2FP.F16.F32.PACK_AB R194, R45, R44 ;  /* 0x0000002c2dc2723e */ /* 0x008fc400000000ff */
[----:B------:R-:W-:Y:S02]  /*3bc0*/  FSEL R40, R37, RZ, P2 ;  /* 0x000000ff25287208 */ /* 0x000fe40001000000 */
[----:B------:R-:W-:Y:S01]  /*3bd0*/  PLOP3.LUT P2, PT, PT, PT, UP0, 0x40, 0x0 ;  /* 0x000000000000781c */ /* 0x000fe20003f4e808 */
[----:B------:R-:W-:Y:S01]  /*3be0*/  MUFU.EX2 R37, R38 ;  /* 0x0000002600257308 */ /* 0x000fe20000000800 */
[----:B-1----:R-:W-:Y:S01]  /*3bf0*/  F2FP.F16.F32.PACK_AB R188, R47, R46 ;  /* 0x0000002e2fbc723e */ /* 0x002fe200000000ff */
        /* <DEDUP_REMOVED lines=12> */
[--C-:B------:R-:W-:Y:S01]  /*3cc0*/  FFMA.FTZ R32, R32, UR6, -R40.reuse ;  /* 0x0000000620207c23 */ /* 0x100fe20008010828 */
[--C-:B------:R-:W-:Y:S01]  /*3cd0*/  FFMA.FTZ R33, R33, UR6, -R40.reuse ;  /* 0x0000000621217c23 */ /* 0x100fe20008010828 */
[----:B------:R1:W2:Y:S01]  /*3ce0*/  MUFU.EX2 R52, R20 ;  /* 0x0000001400347308 */ /* 0x0002a20000000800 */
[--C-:B------:R-:W-:Y:S01]  /*3cf0*/  FFMA.FTZ R34, R34, UR6, -R40.reuse ;  /* 0x0000000622227c23 */ /* 0x100fe20008010828 */
[--C-:B------:R-:W-:Y:S01]  /*3d00*/  FFMA.FTZ R2, R2, UR6, -R40.reuse ;  /* 0x0000000602027c23 */ /* 0x100fe20008010828 */
[----:B------:R-:W-:-:S05]  /*3d10*/  FFMA.FTZ R35, R35, UR6, -R40 ;  /* 0x0000000623237c23 */ /* 0x000fca0008010828 */
[----:B------:R-:W3:Y:S01]  /*3d20*/  MUFU.EX2 R23, R23 ;  /* 0x0000001700177308 */ /* 0x000ee20000000800 */
[----:B-1----:R-:W-:Y:S01]  /*3d30*/  FADD.FTZ R20, R198, R53 ;  /* 0x00000035c6147221 */ /* 0x002fe20000010000 */
[----:B------:R-:W-:-:S03]  /*3d40*/  F2FP.F16.F32.PACK_AB R198, R41, R198 ;  /* 0x000000c629c6723e */ /* 0x000fc600000000ff */
[----:B------:R-:W-:-:S03]  /*3d50*/  FADD.FTZ R53, R41, R20 ;  /* 0x0000001429357221 */ /* 0x000fc60000010000 */
[----:B------:R-:W1:Y:S01]  /*3d60*/  MUFU.EX2 R24, R24 ;  /* 0x0000001800187308 */ /* 0x000e620000000800 */
[----:B--2---:R-:W-:Y:S01]  /*3d70*/  FADD.FTZ R20, R7, R52 ;  /* 0x0000003407147221 */ /* 0x004fe20000010000 */
[----:B------:R-:W-:Y:S01]  /*3d80*/  FADD.FTZ R38, R42, R53 ;  /* 0x000000352a267221 */ /* 0x000fe20000010000 */
[----:B------:R-:W-:-:S03]  /*3d90*/  F2FP.F16.F32.PACK_AB R197, R52, R7 ;  /* 0x0000000734c5723e */ /* 0x000fc600000000ff */
[----:B------:R-:W-:Y:S02]  /*3da0*/  FADD.FTZ R55, R43, R38 ;  /* 0x000000262b377221 */ /* 0x000fe40000010000 */
[----:B------:R-:W2:Y:S01]  /*3db0*/  MUFU.EX2 R25, R25 ;  /* 0x0000001900197308 */ /* 0x000ea20000000800 */
[----:B---3--:R-:W-:Y:S01]  /*3dc0*/  FADD.FTZ R53, R23, R20 ;  /* 0x0000001417357221 */ /* 0x008fe20000010000 */
[----:B------:R-:W-:-:S04]  /*3dd0*/  FADD.FTZ R20, R44, R55 ;  /* 0x000000372c147221 */ /* 0x000fc80000010000 */
[----:B------:R-:W-:Y:S02]  /*3de0*/  FADD.FTZ R55, R45, R20 ;  /* 0x000000142d377221 */ /* 0x000fe40000010000 */
[----:B------:R-:W3:Y:S01]  /*3df0*/  MUFU.EX2 R26, R26 ;  /* 0x0000001a001a7308 */ /* 0x000ee20000000800 */
[----:B-1----:R-:W-:Y:S01]  /*3e00*/  FADD.FTZ R0, R24, R53 ;  /* 0x0000003518007221 */ /* 0x002fe20000010000 */
[----:B------:R-:W-:Y:S01]  /*3e10*/  FADD.FTZ R20, R46, R55 ;  /* 0x000000372e147221 */ /* 0x000fe20000010000 */
[----:B------:R-:W-:Y:S01]  /*3e20*/  F2FP.F16.F32.PACK_AB R199, R24, R23 ;  /* 0x0000001718c7723e */ /* 0x000fe200000000ff */
[----:B------:R-:W-:-:S04]  /*3e30*/  VIADD R23, R103, 0xfffffffe ;  /* 0xfffffffe67177836 */ /* 0x000fc80000000000 */
[----:B------:R-:W1:Y:S01]  /*3e40*/  MUFU.EX2 R27, R27 ;  /* 0x0000001b001b7308 */ /* 0x000e620000000800 */
[----:B--2---:R-:W-:-:S07]  /*3e50*/  FADD.FTZ R53, R25, R0 ;  /* 0x0000000019357221 */ /* 0x004fce0000010000 */
[----:B------:R-:W2:Y:S01]  /*3e60*/  MUFU.EX2 R28, R28 ;  /* 0x0000001c001c7308 */ /* 0x000ea20000000800 */
[C---:B---3--:R-:W-:Y:S01]  /*3e70*/  FADD.FTZ R0, R26.reuse, R53 ;  /* 0x000000351a007221 */ /* 0x048fe20000010000 */
[----:B------:R-:W-:Y:S01]  /*3e80*/  FADD.FTZ R53, R47, R20 ;  /* 0x000000142f357221 */ /* 0x000fe20000010000 */
[----:B------:R-:W-:-:S03]  /*3e90*/  F2FP.F16.F32.PACK_AB R193, R26, R25 ;  /* 0x000000191ac1723e */ /* 0x000fc600000000ff */
[----:B------:R-:W-:Y:S02]  /*3ea0*/  FADD.FTZ R20, R48, R53 ;  /* 0x0000003530147221 */ /* 0x000fe40000010000 */
[----:B------:R-:W3:Y:S01]  /*3eb0*/  MUFU.EX2 R29, R29 ;  /* 0x0000001d001d7308 */ /* 0x000ee20000000800 */
[----:B-1----:R-:W-:-:S07]  /*3ec0*/  FADD.FTZ R39, R27, R0 ;  /* 0x000000001b277221 */ /* 0x002fce0000010000 */
[----:B------:R-:W1:Y:S01]  /*3ed0*/  MUFU.EX2 R30, R30 ;  /* 0x0000001e001e7308 */ /* 0x000e620000000800 */
[C---:B--2---:R-:W-:Y:S01]  /*3ee0*/  FADD.FTZ R0, R28.reuse, R39 ;  /* 0x000000271c007221 */ /* 0x044fe20000010000 */
[----:B------:R-:W-:-:S06]  /*3ef0*/  F2FP.F16.F32.PACK_AB R195, R28, R27 ;  /* 0x0000001b1cc3723e */ /* 0x000fcc00000000ff */
[----:B------:R-:W2:Y:S01]  /*3f00*/  MUFU.EX2 R31, R31 ;  /* 0x0000001f001f7308 */ /* 0x000ea20000000800 */
[----:B---3--:R-:W-:-:S07]  /*3f10*/  FADD.FTZ R39, R29, R0 ;  /* 0x000000001d277221 */ /* 0x008fce0000010000 */
[----:B------:R-:W3:Y:S01]  /*3f20*/  MUFU.EX2 R49, R49 ;  /* 0x0000003100317308 */ /* 0x000ee20000000800 */
[C---:B-1----:R-:W-:Y:S01]  /*3f30*/  FADD.FTZ R0, R30.reuse, R39 ;  /* 0x000000271e007221 */ /* 0x042fe20000010000 */
[----:B------:R-:W-:-:S06]  /*3f40*/  F2FP.F16.F32.PACK_AB R189, R30, R29 ;  /* 0x0000001d1ebd723e */ /* 0x000fcc00000000ff */
[----:B------:R-:W1:Y:S01]  /*3f50*/  MUFU.EX2 R32, R32 ;  /* 0x0000002000207308 */ /* 0x000e620000000800 */
[----:B--2---:R-:W-:-:S07]  /*3f60*/  FADD.FTZ R39, R31, R0 ;  /* 0x000000001f277221 */ /* 0x004fce0000010000 */
[----:B------:R-:W2:Y:S01]  /*3f70*/  MUFU.EX2 R50, R50 ;  /* 0x0000003200327308 */ /* 0x000ea20000000800 */
[C---:B---3--:R-:W-:Y:S01]  /*3f80*/  FADD.FTZ R41, R49.reuse, R20 ;  /* 0x0000001431297221 */ /* 0x048fe20000010000 */
[----:B------:R-:W-:-:S06]  /*3f90*/  F2FP.F16.F32.PACK_AB R190, R49, R48 ;  /* 0x0000003031be723e */ /* 0x000fcc00000000ff */
[----:B------:R-:W3:Y:S01]  /*3fa0*/  MUFU.EX2 R33, R33 ;  /* 0x0000002100217308 */ /* 0x000ee20000000800 */
[C---:B-1----:R-:W-:Y:S01]  /*3fb0*/  FADD.FTZ R0, R32.reuse, R39 ;  /* 0x0000002720007221 */ /* 0x042fe20000010000 */
[----:B------:R-:W-:-:S06]  /*3fc0*/  F2FP.F16.F32.PACK_AB R191, R32, R31 ;  /* 0x0000001f20bf723e */ /* 0x000fcc00000000ff */
[----:B------:R-:W1:Y:S01]  /*3fd0*/  MUFU.EX2 R51, R51 ;  /* 0x0000003300337308 */ /* 0x000e620000000800 */
[----:B--2---:R-:W-:-:S07]  /*3fe0*/  FADD.FTZ R20, R50, R41 ;  /* 0x0000002932147221 */ /* 0x004fce0000010000 */
[----:B------:R-:W2:Y:S01]  /*3ff0*/  MUFU.EX2 R34, R34 ;  /* 0x0000002200227308 */ /* 0x000ea20000000800 */
[----:B---3--:R-:W-:-:S07]  /*4000*/  FADD.FTZ R7, R33, R0 ;  /* 0x0000000021077221 */ /* 0x008fce0000010000 */
[----:B------:R-:W3:Y:S01]  /*4010*/  MUFU.EX2 R36, R36 ;  /* 0x0000002400247308 */ /* 0x000ee20000000800 */
[C---:B-1----:R-:W-:Y:S01]  /*4020*/  FADD.FTZ R41, R51.reuse, R20 ;  /* 0x0000001433297221 */ /* 0x042fe20000010000 */
[----:B------:R-:W-:-:S06]  /*4030*/  F2FP.F16.F32.PACK_AB R184, R51, R50 ;  /* 0x0000003233b8723e */ /* 0x000fcc00000000ff */
[----:B------:R-:W1:Y:S01]  /*4040*/  MUFU.EX2 R2, R2 ;  /* 0x0000000200027308 */ /* 0x000e620000000800 */
[C---:B--2---:R-:W-:Y:S01]  /*4050*/  FADD.FTZ R7, R34.reuse, R7 ;  /* 0x0000000722077221 */ /* 0x044fe20000010000 */
[----:B------:R-:W-:-:S06]  /*4060*/  F2FP.F16.F32.PACK_AB R185, R34, R33 ;  /* 0x0000002122b9723e */ /* 0x000fcc00000000ff */
[----:B------:R-:W2:Y:S01]  /*4070*/  MUFU.EX2 R35, R35 ;  /* 0x0000002300237308 */ /* 0x000ea20000000800 */
[----:B---3--:R-:W-:Y:S01]  /*4080*/  FADD.FTZ R20, R36, R41 ;  /* 0x0000002924147221 */ /* 0x008fe20000010000 */
[----:B------:R-:W-:-:S03]  /*4090*/  F2FP.F16.F32.PACK_AB R186, R37, R36 ;  /* 0x0000002425ba723e */ /* 0x000fc600000000ff */
[----:B------:R-:W-:Y:S01]  /*40a0*/  FADD.FTZ R20, R37, R20 ;  /* 0x0000001425147221 */ /* 0x000fe20000010000 */
[----:B-1----:R-:W-:-:S04]  /*40b0*/  FADD.FTZ R0, R2, R7 ;  /* 0x0000000702007221 */ /* 0x002fc80000010000 */
[C---:B--2---:R-:W-:Y:S01]  /*40c0*/  FADD.FTZ R7, R35.reuse, R0 ;  /* 0x0000000023077221 */ /* 0x044fe20000010000 */
[----:B------:R-:W-:Y:S01]  /*40d0*/  F2FP.F16.F32.PACK_AB R187, R35, R2 ;  /* 0x0000000223bb723e */ /* 0x000fe200000000ff */
[----:B------:R-:W-:Y:S06]  /*40e0*/  @P2 BRA `(.L_x_915) ;  /* 0x0000000000442947 */ /* 0x000fec0003800000 */
        /* <DEDUP_REMOVED lines=10> */
.L_x_916:
[----:B------:R-:W-:-:S11]  /*4190*/  UISETP.NE.AND UP1, UPT, UR11, 0x1, UPT ;  /* 0x000000010b00788c */ /* 0x000fd6000bf25270 */
[----:B------:R-:W-:Y:S02]  /*41a0*/  @UP1 ULDC.64 UR14, c[0x0][0x9e8] ;  /* 0x00027a00000e1ab9 */ /* 0x000fe40000000a00 */
[----:B------:R-:W-:-:S04]  /*41b0*/  UIMAD.WIDE.U32 UR18, UR7, UR14, URZ ;  /* 0x0000000e071272a5 */ /* 0x000fc8000f8e003f */
[----:B------:R-:W-:-:S12]  /*41c0*/  @UP1 USHF.R.U32.HI UR7, URZ, UR15, UR19 ;  /* 0x0000000f3f071299 */ /* 0x000fd80008011613 */
.L_x_917:
[----:B------:R-:W-:-:S04]  /*41d0*/  UIMAD UR7, UR7, UR11, UR11 ;  /* 0x0000000b070772a4 */ /* 0x000fc8000f8e020b */
[----:B------:R-:W-:-:S04]  /*41e0*/  UISETP.LT.AND UP1, UPT, UR10, UR7, UPT ;  /* 0x000000070a00728c */ /* 0x000fc8000bf21270 */
[----:B------:R-:W-:-:S12]  /*41f0*/  USEL UR10, UR10, UR7, UP1 ;  /* 0x000000070a0a7287 */ /* 0x000fd80008800000 */
.L_x_915:
[----:B------:R-:W-:Y:S01]  /*4200*/  USHF.R.S32.HI UR7, URZ, 0x1f, UR10 ;  /* 0x0000001f3f077899 */ /* 0x000fe2000801140a */
[----:B------:R-:W-:Y:S01]  /*4210*/  IMAD.MOV.U32 R2, RZ, RZ, 0x3f800000 ;  /* 0x3f800000ff027424 */ /* 0x000fe200078e00ff */
[----:B------:R-:W-:Y:S02]  /*4220*/  MOV R0, 0x3f800000 ;  /* 0x3f80000000007802 */ /* 0x000fe40000000f00 */
        /* <DEDUP_REMOVED lines=9> */
[----:B------:R-:W-:Y:S01]  /*42c0*/  UISETP.LT.AND UP1, UPT, UR60, UR7, UPT ;  /* 0x000000073c00728c */ /* 0x000fe2000bf21270 */
[----:B------:R-:W-:Y:S02]  /*42d0*/  CS2R R136, SRZ ;  /* 0x0000000000887805 */ /* 0x000fe4000001ff00 */
[----:B------:R-:W-:Y:S02]  /*42e0*/  CS2R R134, SRZ ;  /* 0x0000000000867805 */ /* 0x000fe4000001ff00 */
[----:B------:R-:W-:Y:S01]  /*42f0*/  CS2R R132, SRZ ;  /* 0x0000000000847805 */ /* 0x000fe2000001ff00 */
[----:B------:R-:W-:Y:S01]  /*4300*/  USEL UR41, UR60, UR7, !UP1 ;  /* 0x000000073c297287 */ /* 0x000fe2000c800000 */
[----:B------:R-:W-:-:S02]  /*4310*/  CS2R R130, SRZ ;  /* 0x0000000000827805 */ /* 0x000fc4000001ff00 */
[----:B------:R-:W-:Y:S02]  /*4320*/  CS2R R128, SRZ ;  /* 0x0000000000807805 */ /* 0x000fe4000001ff00 */
[----:B------:R-:W-:Y:S02]  /*4330*/  CS2R R126, SRZ ;  /* 0x00000000007e7805 */ /* 0x000fe4000001ff00 */
[----:B------:R-:W-:Y:S02]  /*4340*/  CS2R R124, SRZ ;  /* 0x00000000007c7805 */ /* 0x000fe4000001ff00 */
[----:B------:R-:W-:Y:S02]  /*4350*/  CS2R R122, SRZ ;  /* 0x00000000007a7805 */ /* 0x000fe4000001ff00 */
[----:B------:R-:W-:Y:S02]  /*4360*/  ISETP.GE.AND P2, PT, R23, UR41, PT ;  /* 0x0000002917007c0c */ /* 0x000fe4000bf46270 */
        /* <DEDUP_REMOVED lines=48> */
[----:B------:R-:W-:Y:S01]  /*4670*/  CS2R R24, SRZ ;  /* 0x0000000000187805 */ /* 0x000fe2000001ff00 */
[----:B------:R-:W-:Y:S06]  /*4680*/  @!P2 BRA `(.L_x_918) ;  /* 0x0000002800cca947 */ /* 0x000fec0003800000 */
[----:B------:R-:W-:Y:S02]  /*4690*/  IMAD.IADD R214, R5, 0x1, R21 ;  /* 0x0000000105d67824 */ /* 0x000fe400078e0215 */
[----:B------:R-:W-:Y:S02]  /*46a0*/  IMAD.MOV.U32 R2, RZ, RZ, 0x3f800000 ;  /* 0x3f800000ff027424 */ /* 0x000fe400078e00ff */
[----:B------:R-:W-:-:S07]  /*46b0*/  IMAD.MOV.U32 R151, RZ, RZ, RZ ;  /* 0x000000ffff977224 */ /* 0x000fce00078e00ff */
.L_x_935:
[----:B------:R-:W-:-:S04]  /*46c0*/  UIADD3 UR7, UR36, 0x1, URZ ;  /* 0x0000000124077890 */ /* 0x000fc8000fffe03f */
[----:B------:R-:W-:-:S04]  /*46d0*/  UISETP.NE.AND UP1, UPT, UR7, 0x2, UPT ;  /* 0x000000020700788c */ /* 0x000fc8000bf25270 */
[----:B------:R-:W-:Y:S02]  /*46e0*/  USEL UR40, URZ, 0x1, UP1 ;  /* 0x000000013f287887 */ /* 0x000fe40008800000 */
[----:B------:R-:W-:Y:S02]  /*46f0*/  USEL UR7, UR7, URZ, UP1 ;  /* 0x0000003f07077287 */ /* 0x000fe40008800000 */
[----:B------:R-:W-:Y:S01]  /*4700*/  ULOP3.LUT UR40, UR46, UR40, URZ, 0x3c, !UPT ;  /* 0x000000282e287292 */ /* 0x000fe2000f8e3c3f */
[----:B------:R-:W-:Y:S11]  /*4710*/  @!P0 BRA `(.L_x_919) ;  /* 0x0000000000048947 */ /* 0x000ff60003800000 */
[----:B------:R-:W-:Y:S01]  /*4720*/  BPT.TRAP 0x1 ;  /* 0x000000040000795c */ /* 0x000fe20000300000 */
.L_x_919:
[----:B------:R-:W-:Y:S01]  /*4730*/  ULEA UR39, UR7, UR38, 0x3 ;  /* 0x0000002607277291 */ /* 0x000fe2000f8e183f */
[----:B------:R-:W-:-:S04]  /*4740*/  MOV R152, UR40 ;  /* 0x0000002800987c02 */ /* 0x000fc80008000f00 */
[----:B------:R-:W-:-:S04]  /*4750*/  SHF.L.U32 R152, R152, 0x1f, RZ ;  /* 0x0000001f98987819 */ /* 0x000fc800000006ff */
[----:B------:R1:W2:Y:S01]  /*4760*/  SYNCS.PHASECHK.TRANS64.TRYWAIT P2, [UR39+0x30830], R152 ;  /* 0x03083098ff0075a7 */ /* 0x0002a20008040167 */
[----:B------:R-:W-:Y:S05]  /*4770*/  @!P0 BRA `(.L_x_920) ;  /* 0x0000000000048947 */ /* 0x000fea0003800000 */
[----:B------:R-:W-:Y:S01]  /*4780*/  BPT.TRAP 0x1 ;  /* 0x000000040000795c */ /* 0x000fe20000300000 */
.L_x_920:
[----:B--2---:R-:W-:Y:S05]  /*4790*/  @P2 BRA `(.L_x_921) ;  /* 0x0000000000082947 */ /* 0x004fea0003800000 */
[----:B------:R-:W2:Y:S02]  /*47a0*/  SYNCS.PHASECHK.TRANS64.TRYWAIT P2, [UR39+0x30830], R152 ;  /* 0x03083098ff0075a7 */ /* 0x000ea40008040167 */
[----:B--2---:R-:W-:Y:S05]  /*47b0*/  @!P2 BRA `(.L_x_922) ;  /* 0x000000e00028a947 */ /* 0x004fea0003800000 */
.L_x_921:
[----:B------:R-:W-:Y:S01]  /*47c0*/  R2UR UR56, R18 ;  /* 0x00000000123872ca */ /* 0x000fe200000e0000 */
[----:B------:R-:W-:Y:S01]  /*47d0*/  ULEA UR6, UR7, UR37, 0xb ;  /* 0x0000002507067291 */ /* 0x000fe2000f8e583f */
[----:B------:R-:W-:Y:S01]  /*47e0*/  R2UR UR57, R19 ;  /* 0x00000000133972ca */ /* 0x000fe200000e0000 */
[----:B-12---:R-:W-:Y:S01]  /*47f0*/  WARPGROUP.ARRIVE ;  /* 0x00000000000079c5 */ /* 0x006fe20000000000 */
[----:B------:R-:W-:Y:S01]  /*4800*/  UMOV UR59, 0x40000040 ;  /* 0x40000040003b7882 */ /* 0x000fe20000000000 */
[----:B------:R-:W-:Y:S01]  /*4810*/  UIADD3 UR10, UR6, 0x204, URZ ;  /* 0x00000204060a7890 */ /* 0x000fe2000fffe03f */
[-C--:B------:R-:W-:Y:S01]  /*4820*/  FMUL.FTZ R24, R24, R0.reuse ;  /* 0x0000000018187220 */ /* 0x080fe20000410000 */
[----:B------:R-:W-:Y:S01]  /*4830*/  UMOV UR11, 0x40000040 ;  /* 0x40000040000b7882 */ /* 0x000fe20000000000 */
[----:B------:R-:W-:Y:S01]  /*4840*/  UMOV UR58, UR6 ;  /* 0x00000006003a7c82 */ /* 0x000fe20008000000 */
[----:B------:R-:W-:Y:S01]  /*4850*/  UIADD3 UR14, UR6, 0x206, URZ ;  /* 0x00000206060e7890 */ /* 0x000fe2000fffe03f */
[-C--:B------:R-:W-:Y:S01]  /*4860*/  FMUL.FTZ R25, R25, R0.reuse ;  /* 0x0000000019197220 */ /* 0x080fe20000410000 */
[----:B------:R-:W-:Y:S01]  /*4870*/  UMOV UR15, 0x40000040 ;  /* 0x40000040000f7882 */ /* 0x000fe20000000000 */
[----:B------:R-:W-:Y:S01]  /*4880*/  UIADD3 UR18, UR6, 0x400, URZ ;  /* 0x0000040006127890 */ /* 0x000fe2000fffe03f */
[-C--:B------:R-:W-:Y:S01]  /*4890*/  FMUL.FTZ R28, R28, R0.reuse ;  /* 0x000000001c1c7220 */ /* 0x080fe20000410000 */
[----:B------:R-:W-:Y:S01]  /*48a0*/  UMOV UR19, 0x40000040 ;  /* 0x4000004000137882 */ /* 0x000fe20000000000 */
[----:B------:R-:W-:Y:S01]  /*48b0*/  HGMMA.64x64x16.F32 R152, gdesc[UR56], RZ, !UPT, gsb0 ;  /* 0x00e00000389879f0 */ /* 0x000fe2000c0008ff */
[----:B------:R-:W-:Y:S01]  /*48c0*/  R2UR UR56, R16 ;  /* 0x00000000103872ca */ /* 0x000fe200000e0000 */
[----:B------:R-:W-:Y:S01]  /*48d0*/  UIADD3 UR58, UR6, 0x2, URZ ;  /* 0x00000002063a7890 */ /* 0x000fe2000fffe03f */
[----:B------:R-:W-:Y:S01]  /*48e0*/  R2UR UR57, R17 ;  /* 0x00000000113972ca */ /* 0x000fe200000e0000 */
        /* <DEDUP_REMOVED lines=75> */
[----:B------:R-:W-:Y:S01]  /*4da0*/  FMUL.FTZ R149, R149, R0 ;  /* 0x0000000095957220 */ /* 0x000fe20000410000 */
[-C--:B------:R-:W-:Y:S01]  /*4db0*/  FMUL.FTZ R26, R26, R2.reuse ;  /* 0x000000021a1a7220 */ /* 0x080fe20000410000 */
[-C--:B------:R-:W-:Y:S01]  /*4dc0*/  FMUL.FTZ R27, R27, R2.reuse ;  /* 0x000000021b1b7220 */ /* 0x080fe20000410000 */
[-C--:B------:R-:W-:Y:S01]  /*4dd0*/  FMUL.FTZ R30, R30, R2.reuse ;  /* 0x000000021e1e7220 */ /* 0x080fe20000410000 */
[----:B------:R-:W-:Y:S01]  /*4de0*/  HGMMA.64x64x16.F32 R152, gdesc[UR56], R152, gsb0 ;  /* 0x00e00000389879f0 */ /* 0x000fe20008000898 */
[----:B------:R-:W-:Y:S01]  /*4df0*/  R2UR UR56, R14 ;  /* 0x000000000e3872ca */ /* 0x000fe200000e0000 */
[----:B------:R-:W-:Y:S01]  /*4e00*/  UIADD3 UR58, UR6, 0x4, URZ ;  /* 0x00000004063a7890 */ /* 0x000fe2000fffe03f */
[----:B------:R-:W-:Y:S01]  /*4e10*/  R2UR UR57, R15 ;  /* 0x000000000f3972ca */ /* 0x000fe200000e0000 */
        /* <DEDUP_REMOVED lines=64> */
[----:B------:R-:W-:Y:S01]  /*5220*/  HGMMA.64x64x16.F32 R152, gdesc[UR56], R152, gsb0 ;  /* 0x00e00000389879f0 */ /* 0x000fe20008000898 */
[----:B------:R-:W-:Y:S01]  /*5230*/  R2UR UR56, R12 ;  /* 0x000000000c3872ca */ /* 0x000fe200000e0000 */
[----:B------:R-:W-:Y:S01]  /*5240*/  UIADD3 UR58, UR6, 0x6, URZ ;  /* 0x00000006063a7890 */ /* 0x000fe2000fffe03f */
[----:B------:R-:W-:Y:S01]  /*5250*/  R2UR UR57, R13 ;  /* 0x000000000d3972ca */ /* 0x000fe200000e0000 */
[----:B------:R-:W-:Y:S01]  /*5260*/  UMOV UR59, 0x40000040 ;  /* 0x40000040003b7882 */ /* 0x000fe20000000000 */
[----:B------:R-:W-:Y:S02]  /*5270*/  WARPGROUP.DEPBAR.LE gsb0, 0x0 ;  /* 0x00008000000079c5 */ /* 0x000fe40000010000 */
[----:B------:R-:W-:-:S09]  /*5280*/  WARPGROUP.ARRIVE ;  /* 0x00000000000079c5 */ /* 0x000fd20000000000 */
        /* <DEDUP_REMOVED lines=8> */
[----:B------:R-:W-:Y:S01]  /*5310*/  UIADD3 UR58, UR6, 0x202, URZ ;  /* 0x00000202063a7890 */ /* 0x000fe2000fffe03f */
[----:B------:R-:W-:Y:S01]  /*5320*/  UMOV UR59, 0x40000040 ;  /* 0x40000040003b7882 */ /* 0x000fe20000000000 */
[----:B------:R-:W-:Y:S01]  /*5330*/  UMOV UR56, UR4 ;  /* 0x0000000400387c82 */ /* 0x000fe20008000000 */
[----:B------:R-:W-:Y:S01]  /*5340*/  UMOV UR57, UR5 ;  /* 0x0000000500397c82 */ /* 0x000fe20008000000 */
[----:B------:R-:W-:Y:S02]  /*5350*/  WARPGROUP.DEPBAR.LE gsb0, 0x0 ;  /* 0x00008000000079c5 */ /* 0x000fe40000010000 */
[----:B------:R-:W-:-:S06]  /*5360*/  WARPGROUP.ARRIVE ;  /* 0x00000000000079c5 */ /* 0x000fcc0000000000 */
[----:B------:R-:W-:Y:S01]  /*5370*/  HGMMA.64x64x16.F32 R152, gdesc[UR56], R152, gsb0 ;  /* 0x00e00000389879f0 */ /* 0x000fe20008000898 */
[----:B------:R-:W-:Y:S01]  /*5380*/  R2UR UR56, R8 ;  /* 0x00000000083872ca */ /* 0x000fe200000e0000 */
[----:B------:R-:W-:Y:S01]  /*5390*/  UIADD3 UR58, UR6, 0x606, URZ ;  /* 0x00000606063a7890 */ /* 0x000fe2000fffe03f */
[----:B------:R-:W-:Y:S01]  /*53a0*/  R2UR UR57, R9 ;  /* 0x00000000093972ca */ /* 0x000fe200000e0000 */
[----:B------:R-:W-:Y:S01]  /*53b0*/  UMOV UR59, 0x40000040 ;  /* 0x40000040003b7882 */ /* 0x000fe20000000000 */
        /* <DEDUP_REMOVED lines=31> */
[----:B------:R-:W-:Y:S05]  /*55b0*/  @!P0 BRA `(.L_x_923) ;  /* 0x0000000000048947 */ /* 0x000fea0003800000 */
[----:B------:R-:W-:Y:S01]  /*55c0*/  BPT.TRAP 0x1 ;  /* 0x000000040000795c */ /* 0x000fe20000300000 */
.L_x_923:
[----:B------:R-:W-:Y:S01]  /*55d0*/  ULEA UR10, UR36, UR38, 0x3 ;  /* 0x00000026240a7291 */ /* 0x000fe2000f8e183f */
[----:B------:R-:W-:-:S05]  /*55e0*/  IMAD.U32 R0, RZ, RZ, UR46 ;  /* 0x0000002eff007e24 */ /* 0x000fca000f8e00ff */
[----:B------:R-:W-:-:S04]  /*55f0*/  SHF.L.U32 R0, R0, 0x1f, RZ ;  /* 0x0000001f00007819 */ /* 0x000fc800000006ff */
[----:B------:R1:W2:Y:S01]  /*5600*/  SYNCS.PHASECHK.TRANS64.TRYWAIT P2, [UR10+0x30850], R0 ;  /* 0x03085000ff0075a7 */ /* 0x0002a2000804014a */
[----:B------:R-:W-:Y:S05]  /*5610*/  @!P0 BRA `(.L_x_924) ;  /* 0x0000000000048947 */ /* 0x000fea0003800000 */
[----:B------:R-:W-:Y:S01]  /*5620*/  BPT.TRAP 0x1 ;  /* 0x000000040000795c */ /* 0x000fe20000300000 */
.L_x_924:
[----:B--2---:R-:W-:Y:S05]  /*5630*/  @P2 BRA `(.L_x_925) ;  /* 0x0000000000082947 */ /* 0x004fea0003800000 */
[----:B------:R-:W2:Y:S02]  /*5640*/  SYNCS.PHASECHK.TRANS64.TRYWAIT P2, [UR10+0x30850], R0 ;  /* 0x03085000ff0075a7 */ /* 0x000ea4000804014a */
[----:B--2---:R-:W-:Y:S05]  /*5650*/  @!P2 BRA `(.L_x_926) ;  /* 0x000000d00098a947 */ /* 0x004fea0003800000 */
.L_x_925:
[----:B------:R-:W-:Y:S01]  /*5660*/  UIADD3 UR6, UR38, 0x400, URZ ;  /* 0x0000040026067890 */ /* 0x000fe2000fffe03f */
[----:B------:R-:W-:Y:S01]  /*5670*/  WARPGROUP.ARRIVE ;  /* 0x00000000000079c5 */ /* 0x000fe20000000000 */
[----:B------:R-:W-:Y:S01]  /*5680*/  UMOV UR15, 0x40000040 ;  /* 0x40000040000f7882 */ /* 0x000fe20000000000 */
[----:B------:R-:W-:Y:S01]  /*5690*/  ULDC UR11, c[0x0][0x9d8] ;  /* 0x00027600000b7ab9 */ /* 0x000fe20000000800 */
[----:B------:R-:W-:Y:S01]  /*56a0*/  USHF.R.U32.HI UR6, URZ, 0x4, UR6 ;  /* 0x000000043f067899 */ /* 0x000fe20008011606 */
[----:B-12---:R-:W-:Y:S01]  /*56b0*/  FMUL.FTZ R0, R154, UR11 ;  /* 0x0000000b9a007c20 */ /* 0x006fe20008410000 */
[----:B------:R-:W-:Y:S01]  /*56c0*/  FMUL.FTZ R2, R155, UR11 ;  /* 0x0000000b9b027c20 */ /* 0x000fe20008410000 */
[----:B------:R-:W-:Y:S01]  /*56d0*/  FMUL.FTZ R154, R158, UR11 ;  /* 0x0000000b9e9a7c20 */ /* 0x000fe20008410000 */
[----:B------:R-:W-:Y:S01]  /*56e0*/  ULOP3.LUT UR6, UR6, 0x3fff, URZ, 0xc0, !UPT ;  /* 0x00003fff06067892 */ /* 0x000fe2000f8ec03f */
[----:B------:R-:W-:Y:S01]  /*56f0*/  FMUL.FTZ R155, R159, UR11 ;  /* 0x0000000b9f9b7c20 */ /* 0x000fe20008410000 */
[----:B------:R-:W-:Y:S01]  /*5700*/  FMUL.FTZ R158, R166, UR11 ;  /* 0x0000000ba69e7c20 */ /* 0x000fe20008410000 */
[----:B------:R-:W-:Y:S01]  /*5710*/  FMUL.FTZ R159, R167, UR11 ;  /* 0x0000000ba79f7c20 */ /* 0x000fe20008410000 */
[----:B------:R-:W-:Y:S01]  /*5720*/  ULOP3.LUT UR6, UR6, 0x2000000, URZ, 0xfc, !UPT ;  /* 0x0200000006067892 */ /* 0x000fe2000f8efc3f */
[----:B------:R-:W-:Y:S01]  /*5730*/  FMUL.FTZ R176, R176, UR11 ;  /* 0x0000000bb0b07c20 */ /* 0x000fe20008410000 */
[----:B------:R-:W-:Y:S01]  /*5740*/  FMUL.FTZ R177, R177, UR11 ;  /* 0x0000000bb1b17c20 */ /* 0x000fe20008410000 */
[----:B------:R-:W-:Y:S01]  /*5750*/  FMUL.FTZ R166, R182, UR11 ;  /* 0x0000000bb6a67c20 */ /* 0x000fe20008410000 */
[----:B------:R-:W-:Y:S01]  /*5760*/  ULEA UR6, UR36, UR6, 0xb ;  /* 0x0000000624067291 */ /* 0x000fe2000f8e583f */
[----:B------:R-:W-:Y:S01]  /*5770*/  FMUL.FTZ R167, R183, UR11 ;  /* 0x0000000bb7a77c20 */ /* 0x000fe20008410000 */
[----:B------:R-:W-:Y:S01]  /*5780*/  PLOP3.LUT P2, PT, PT, PT, UP0, 0x40, 0x0 ;  /* 0x000000000000781c */ /* 0x000fe20003f4e808 */
[----:B------:R-:W1:Y:S04]  /*5790*/  MUFU.TANH R0, R0 ;  /* 0x0000000000007308 */ /* 0x000e680000002400 */
[----:B------:R-:W-:-:S02]  /*57a0*/  UMOV UR14, UR6 ;  /* 0x00000006000e7c82 */ /* 0x000fc40008000000 */
[----:B------:R-:W-:Y:S01]  /*57b0*/  HGMMA.64x256x16.F32 R24, R196, gdesc[UR12].tnspB, R24, gsb0 ;  /* 0x43e0000cc4187df0 */ /* 0x000fe20008000818 */
[----:B------:R-:W-:Y:S01]  /*57c0*/  UIADD3 UR14, UR6, 0x80, URZ ;  /* 0x00000080060e7890 */ /* 0x000fe2000fffe03f */
[----:B------:R-:W2:Y:S01]  /*57d0*/  MUFU.TANH R2, R2 ;  /* 0x0000000200027308 */ /* 0x000ea20000002400 */
[----:B------:R-:W-:-:S07]  /*57e0*/  UMOV UR15, 0x40000040 ;  /* 0x40000040000f7882 */ /* 0x000fce0000000000 */
[----:B------:R-:W3:Y:S08]  /*57f0*/  MUFU.TANH R154, R154 ;  /* 0x0000009a009a7308 */ /* 0x000ef00000002400 */
[----:B------:R-:W4:Y:S08]  /*5800*/  MUFU.TANH R155, R155 ;  /* 0x0000009b009b7308 */ /* 0x000f300000002400 */
[----:B------:R-:W1:Y:S08]  /*5810*/  MUFU.TANH R158, R158 ;  /* 0x0000009e009e7308 */ /* 0x000e700000002400 */
[----:B------:R-:W1:Y:S08]  /*5820*/  MUFU.TANH R159, R159 ;  /* 0x0000009f009f7308 */ /* 0x000e700000002400 */
[----:B------:R-:W1:Y:S08]  /*5830*/  MUFU.TANH R176, R176 ;  /* 0x000000b000b07308 */ /* 0x000e700000002400 */
[----:B------:R-:W1:Y:S08]  /*5840*/  MUFU.TANH R177, R177 ;  /* 0x000000b100b17308 */ /* 0x000e700000002400 */
[----:B------:R-:W1:Y:S08]  /*5850*/  MUFU.TANH R166, R166 ;  /* 0x000000a600a67308 */ /* 0x000e700000002400 */
[----:B------:R-:W1:Y:S01]  /*5860*/  MUFU.TANH R167, R167 ;  /* 0x000000a700a77308 */ /* 0x000e620000002400 */
[----:B------:R-:W-:-:S02]  /*5870*/  WARPGROUP.DEPBAR.LE gsb0, 0x0 ;  /* 0x00008000000079c5 */ /* 0x000fc40000010000 */
[----:B------:R-:W-:-:S06]  /*5880*/  WARPGROUP.ARRIVE ;  /* 0x00000000000079c5 */ /* 0x000fcc0000000000 */
[----:B------:R-:W-:Y:S01]  /*5890*/  HGMMA.64x256x16.F32 R24, R192, gdesc[UR12].tnspB, R24, gsb0 ;  /* 0x43e0000cc0187df0 */ /* 0x000fe20008000818 */
[----:B------:R-:W-:Y:S01]  /*58a0*/  UIADD3 UR14, UR6, 0x100, URZ ;  /* 0x00000100060e7890 */ /* 0x000fe2000fffe03f */
[----:B------:R-:W-:Y:S01]  /*58b0*/  UMOV UR15, 0x40000040 ;  /* 0x40000040000f7882 */ /* 0x000fe20000000000 */
[----:B------:R-:W-:Y:S02]  /*58c0*/  WARPGROUP.DEPBAR.LE gsb0, 0x0 ;  /* 0x00008000000079c5 */ /* 0x000fe40000010000 */
[----:B------:R-:W-:Y:S01]  /*58d0*/  WARPGROUP.ARRIVE ;  /* 0x00000000000079c5 */ /* 0x000fe20000000000 */
[----:B------:R-:W-:Y:S01]  /*58e0*/  FMUL.FTZ R192, R168, UR11 ;  /* 0x0000000ba8c07c20 */ /* 0x000fe20008410000 */
[----:B------:R-:W-:Y:S01]  /*58f0*/  FMUL.FTZ R193, R169, UR11 ;  /* 0x0000000ba9c17c20 */ /* 0x000fe20008410000 */
[----:B------:R-:W5:Y:S01]  /*5900*/  LDC R168, c[0x0][0x2e0] ;  /* 0x0000b800ffa87b82 */ /* 0x000f620000000800 */
[----:B------:R-:W-:Y:S01]  /*5910*/  FMUL.FTZ R194, R172, UR11 ;  /* 0x0000000bacc27c20 */ /* 0x000fe20008410000 */
[----:B------:R-:W-:-:S15]  /*5920*/  FMUL.FTZ R195, R173, UR11 ;  /* 0x0000000badc37c20 */ /* 0x000fde0008410000 */
[----:B------:R-:W-:-:S03]  /*5930*/  NOP ;  /* 0x0000000000007918 */ /* 0x000fc60000000000 */
[----:B------:R-:W-:Y:S01]  /*5940*/  HGMMA.64x256x16.F32 R24, R188, gdesc[UR12].tnspB, R24, gsb0 ;  /* 0x43e0000cbc187df0 */ /* 0x000fe20008000818 */
[----:B------:R-:W-:Y:S01]  /*5950*/  UIADD3 UR14, UR6, 0x180, URZ ;  /* 0x00000180060e7890 */ /* 0x000fe2000fffe03f */
[----:B------:R-:W1:Y:S01]  /*5960*/  MUFU.TANH R192, R192 ;  /* 0x000000c000c07308 */ /* 0x000e620000002400 */
[----:B------:R-:W-:Y:S01]  /*5970*/  UMOV UR15, 0x40000040 ;  /* 0x40000040000f7882 */ /* 0x000fe20000000000 */
[----:B------:R-:W-:-:S06]  /*5980*/  ULDC UR6, c[0x0][0x288] ;  /* 0x0000a20000067ab9 */ /* 0x000fcc0000000800 */
[----:B------:R-:W1:Y:S08]  /*5990*/  MUFU.TANH R193, R193 ;  /* 0x000000c100c17308 */ /* 0x000e700000002400 */
[----:B------:R-:W1:Y:S08]  /*59a0*/  MUFU.TANH R194, R194 ;  /* 0x000000c200c27308 */ /* 0x000e700000002400 */
[----:B------:R-:W1:Y:S01]  /*59b0*/  MUFU.TANH R195, R195 ;  /* 0x000000c300c37308 */ /* 0x000e620000002400 */
[----:B------:R-:W-:-:S02]  /*59c0*/  WARPGROUP.DEPBAR.LE gsb0, 0x0 ;  /* 0x00008000000079c5 */ /* 0x000fc40000010000 */
[----:B------:R-:W-:Y:S01]  /*59d0*/  WARPGROUP.ARRIVE ;  /* 0x00000000000079c5 */ /* 0x000fe20000000000 */
[----:B------:R-:W-:Y:S01]  /*59e0*/  FMUL.FTZ R189, R153, UR11 ;  /* 0x0000000b99bd7c20 */ /* 0x000fe20008410000 */
[----:B------:R-:W-:Y:S01]  /*59f0*/  FMUL.FTZ R190, R156, UR11 ;  /* 0x0000000b9cbe7c20 */ /* 0x000fe20008410000 */
[----:B------:R-:W-:Y:S01]  /*5a00*/  FMUL.FTZ R191, R165, UR11 ;  /* 0x0000000ba5bf7c20 */ /* 0x000fe20008410000 */
[----:B------:R-:W-:Y:S01]  /*5a10*/  FMUL.FTZ R156, R162, UR11 ;  /* 0x0000000ba29c7c20 */ /* 0x000fe20008410000 */
[----:B------:R-:W-:Y:S01]  /*5a20*/  FMUL.FTZ R165, R179, UR11 ;  /* 0x0000000bb3a57c20 */ /* 0x000fe20008410000 */
[----:B------:R-:W-:Y:S01]  /*5a30*/  HGMMA.64x256x16.F32 R24, R184, gdesc[UR12].tnspB, R24, gsb0 ;  /* 0x43e0000cb8187df0 */ /* 0x000fe20008000818 */
[----:B------:R-:W-:Y:S01]  /*5a40*/  FMUL.FTZ R188, R152, UR11 ;  /* 0x0000000b98bc7c20 */ /* 0x000fe20008410000 */
[----:B------:R-:W-:Y:S01]  /*5a50*/  FMUL.FTZ R162, R175, UR11 ;  /* 0x0000000bafa27c20 */ /* 0x000fe20008410000 */
[----:B------:R-:W-:Y:S01]  /*5a60*/  FMUL.FTZ R179, R181, UR11 ;  /* 0x0000000bb5b37c20 */ /* 0x000fe20008410000 */
[----:B------:R-:W-:Y:S01]  /*5a70*/  IMAD.U32 R152, RZ, RZ, UR39 ;  /* 0x00000027ff987e24 */ /* 0x000fe2000f8e00ff */
[----:B------:R-:W1:Y:S03]  /*5a80*/  MUFU.TANH R189, R189 ;  /* 0x000000bd00bd7308 */ /* 0x000e660000002400 */
[----:B------:R-:W-:-:S05]  /*5a90*/  @!P1 VIADD R152, R152, 0x30840 ;  /* 0x0003084098989836 */ /* 0x000fca0000000000 */
[----:B------:R-:W1:Y:S01]  /*5aa0*/  MUFU.TANH R188, R188 ;  /* 0x000000bc00bc7308 */ /* 0x000e620000002400 */
[----:B------:R-:W-:-:S07]  /*5ab0*/  @!P1 PRMT R152, RZ, 0x654, R152 ;  /* 0x00000654ff989816 */ /* 0x000fce0000000098 */
[----:B------:R-:W1:Y:S08]  /*5ac0*/  MUFU.TANH R190, R190 ;  /* 0x000000be00be7308 */ /* 0x000e700000002400 */
[----:B------:R-:W1:Y:S08]  /*5ad0*/  MUFU.TANH R156, R156 ;  /* 0x0000009c009c7308 */ /* 0x000e700000002400 */
[----:B------:R-:W1:Y:S08]  /*5ae0*/  MUFU.TANH R191, R191 ;  /* 0x000000bf00bf7308 */ /* 0x000e700000002400 */
[----:B------:R-:W1:Y:S08]  /*5af0*/  MUFU.TANH R162, R162 ;  /* 0x000000a200a27308 */ /* 0x000e700000002400 */
[----:B------:R-:W1:Y:S08]  /*5b00*/  MUFU.TANH R165, R165 ;  /* 0x000000a500a57308 */ /* 0x000e700000002400 */
[----:B------:R-:W1:Y:S01]  /*5b10*/  MUFU.TANH R179, R179 ;  /* 0x000000b300b37308 */ /* 0x000e620000002400 */
[----:B------:R-:W-:-:S02]  /*5b20*/  WARPGROUP.DEPBAR.LE gsb0, 0x0 ;  /* 0x00008000000079c5 */ /* 0x000fc40000010000 */
[----:B------:R-:W-:Y:S01]  /*5b30*/  FMUL.FTZ R187, R164, UR11 ;  /* 0x0000000ba4bb7c20 */ /* 0x000fe20008410000 */
[----:B------:R-:W-:Y:S01]  /*5b40*/  FMUL.FTZ R164, R178, UR11 ;  /* 0x0000000bb2a47c20 */ /* 0x000fe20008410000 */
[----:B------:R-:W-:Y:S01]  /*5b50*/  FMUL.FTZ R178, R180, UR11 ;  /* 0x0000000bb4b27c20 */ /* 0x000fe20008410000 */
[----:B------:R-:W-:Y:S01]  /*5b60*/  SHF.L.U32 R180, R23, 0x6, RZ ;  /* 0x0000000617b47819 */ /* 0x000fe200000006ff */
[----:B------:R-:W-:Y:S01]  /*5b70*/  FMUL.FTZ R184, R157, UR11 ;  /* 0x0000000b9db87c20 */ /* 0x000fe20008410000 */
[----:B------:R-:W-:Y:S01]  /*5b80*/  FMUL.FTZ R185, R160, UR11 ;  /* 0x0000000ba0b97c20 */ /* 0x000fe20008410000 */
[----:B------:R-:W-:Y:S01]  /*5b90*/  FMUL.FTZ R186, R161, UR11 ;  /* 0x0000000ba1ba7c20 */ /* 0x000fe20008410000 */
[----:B------:R-:W-:Y:S01]  /*5ba0*/  IADD3 R153, -R180, 0x1, RZ ;  /* 0x00000001b4997810 */ /* 0x000fe20007ffe1ff */
[----:B------:R-:W-:Y:S01]  /*5bb0*/  FMUL.FTZ R157, R163, UR11 ;  /* 0x0000000ba39d7c20 */ /* 0x000fe20008410000 */
[----:B------:R-:W-:Y:S01]  /*5bc0*/  FMUL.FTZ R160, R170, UR11 ;  /* 0x0000000baaa07c20 */ /* 0x000fe20008410000 */
[----:B------:R-:W-:Y:S01]  /*5bd0*/  FMUL.FTZ R161, R171, UR11 ;  /* 0x0000000baba17c20 */ /* 0x000fe20008410000 */
[----:B------:R-:W-:Y:S01]  /*5be0*/  FMUL.FTZ R163, R174, UR11 ;  /* 0x0000000baea37c20 */ /* 0x000fe20008410000 */
[----:B-----5:R-:W-:Y:S01]  /*5bf0*/  IMAD R153, R168, UR47, R153 ;  /* 0x0000002fa8997c24 */ /* 0x020fe2000f8e0299 */
[----:B------:R-:W1:Y:S01]  /*5c00*/  MUFU.TANH R184, R184 ;  /* 0x000000b800b87308 */ /* 0x000e620000002400 */
[----:B------:R1:W-:Y:S02]  /*5c10*/  @!P1 SYNCS.ARRIVE.TRANS64.RED.A1T0 RZ, [R152+URZ], RZ ;  /* 0x000000ff98ff99a7 */ /* 0x0003e4000810043f */
[----:B------:R-:W-:Y:S01]  /*5c20*/  VIADD R153, R153, -UR6 ;  /* 0x8000000699997c36 */ /* 0x000fe20008000000 */
[----:B------:R-:W-:-:S03]  /*5c30*/  ULDC UR6, c[0x0][0x9e0] ;  /* 0x0002780000067ab9 */ /* 0x000fc60000000800 */
[----:B------:R-:W-:Y:S01]  /*5c40*/  IMAD R153, R22, -0x2, R153 ;  /* 0xfffffffe16997824 */ /* 0x000fe200078e0299 */
[----:B------:R-:W1:Y:S03]  /*5c50*/  MUFU.TANH R185, R185 ;  /* 0x000000b900b97308 */ /* 0x000e660000002400 */
[C---:B------:R-:W-:Y:S01]  /*5c60*/  VIADD R197, R153.reuse, UR45 ;  /* 0x0000002d99c57c36 */ /* 0x040fe20008000000 */
[----:B------:R-:W-:Y:S01]  /*5c70*/  IADD3 R196, R153, UR6, RZ ;  /* 0x0000000699c47c10 */ /* 0x000fe2000fffe0ff */
[----:B------:R-:W-:-:S03]  /*5c80*/  ULDC UR6, c[0x0][0x9e4] ;  /* 0x0002790000067ab9 */ /* 0x000fc60000000800 */
[----:B------:R-:W1:Y:S01]  /*5c90*/  MUFU.TANH R186, R186 ;  /* 0x000000ba00ba7308 */ /* 0x000e620000002400 */
[C---:B------:R-:W-:Y:S01]  /*5ca0*/  IMAD.IADD R182, R5.reuse, 0x1, R196 ;  /* 0x0000000105b67824 */ /* 0x040fe200078e02c4 */
[----:B------:R-:W-:-:S06]  /*5cb0*/  IADD3 R183, R5, R197, RZ ;  /* 0x000000c505b77210 */ /* 0x000fcc0007ffe0ff */
[----:B------:R-:W1:Y:S08]  /*5cc0*/  MUFU.TANH R157, R157 ;  /* 0x0000009d009d7308 */ /* 0x000e700000002400 */
[----:B------:R-:W1:Y:S08]  /*5cd0*/  MUFU.TANH R187, R187 ;  /* 0x000000bb00bb7308 */ /* 0x000e700000002400 */
[----:B------:R-:W1:Y:S08]  /*5ce0*/  MUFU.TANH R160, R160 ;  /* 0x000000a000a07308 */ /* 0x000e700000002400 */
[----:B------:R-:W1:Y:S08]  /*5cf0*/  MUFU.TANH R161, R161 ;  /* 0x000000a100a17308 */ /* 0x000e700000002400 */
[----:B------:R-:W1:Y:S08]  /*5d00*/  MUFU.TANH R163, R163 ;  /* 0x000000a300a37308 */ /* 0x000e700000002400 */
[----:B------:R-:W1:Y:S08]  /*5d10*/  MUFU.TANH R164, R164 ;  /* 0x000000a400a47308 */ /* 0x000e700000002400 */
[----:B------:R-:W1:Y:S01]  /*5d20*/  MUFU.TANH R178, R178 ;  /* 0x000000b200b27308 */ /* 0x000e620000002400 */
[----:B--234-:R-:W-:Y:S05]  /*5d30*/  @P2 BRA `(.L_x_927) ;  /* 0x00000000005c2947 */ /* 0x01cfea0003800000 */
[----:B------:R-:W-:Y:S01]  /*5d40*/  ISETP.GT.AND P2, PT, R214, -0x1, PT ;  /* 0xffffffffd600780c */ /* 0x000fe20003f44270 */
[----:B------:R-:W-:-:S12]  /*5d50*/  BSSY B0, `(.L_x_928) ;  /* 0x0000011000007945 */ /* 0x000fd80003800000 */
[----:B------:R-:W-:Y:S05]  /*5d60*/  @P2 BRA `(.L_x_929) ;  /* 0x0000000000202947 */ /* 0x000fea0003800000 */
[----:B------:R-:W-:Y:S01]  /*5d70*/  IMAD.U32 R168, RZ, RZ, UR6 ;  /* 0x00000006ffa87e24 */ /* 0x000fe2000f8e00ff */
[----:B------:R-:W-:-:S04]  /*5d80*/  LOP3.LUT R169, RZ, R214, RZ, 0x33, !PT ;  /* 0x000000d6ffa97212 */ /* 0x000fc800078e33ff */
[----:B------:R-:W-:-:S13]  /*5d90*/  ISETP.NE.AND P2, PT, R168, 0x1, PT ;  /* 0x00000001a800780c */ /* 0x000fda0003f45270 */
[----:B-1----:R-:W1:Y:S02]  /*5da0*/  @P2 LDC.64 R152, c[0x0][0x9e8] ;  /* 0x00027a00ff982b82 */ /* 0x002e640000000a00 */
[----:B-1----:R-:W-:-:S05]  /*5db0*/  @P2 IMAD.HI.U32 R152, R169, R152, RZ ;  /* 0x00000098a9982227 */ /* 0x002fca00078e00ff */
[----:B------:R-:W-:-:S04]  /*5dc0*/  @P2 SHF.R.U32.HI R169, RZ, R153, R152 ;  /* 0x00000099ffa92219 */ /* 0x000fc80000011698 */
[----:B------:R-:W-:Y:S01]  /*5dd0*/  LOP3.LUT R169, RZ, R169, RZ, 0x33, !PT ;  /* 0x000000a9ffa97212 */ /* 0x000fe200078e33ff */
[----:B------:R-:W-:Y:S06]  /*5de0*/  BRA `(.L_x_930) ;  /* 0x00000000001c7947 */ /* 0x000fec0003800000 */
.L_x_929:
[----:B------:R-:W-:-:S05]  /*5df0*/  IMAD.U32 R168, RZ, RZ, UR6 ;  /* 0x00000006ffa87e24 */ /* 0x000fca000f8e00ff */
[----:B------:R-:W-:-:S13]  /*5e00*/  ISETP.NE.AND P2, PT, R168, 0x1, PT ;  /* 0x00000001a800780c */ /* 0x000fda0003f45270 */
[----:B-1----:R-:W1:Y:S01]  /*5e10*/  @P2 LDC.64 R152, c[0x0][0x9e8] ;  /* 0x00027a00ff982b82 */ /* 0x002e620000000a00 */
[----:B------:R-:W-:-:S05]  /*5e20*/  @P2 IADD3 R169, R5, R21, RZ ;  /* 0x0000001505a92210 */ /* 0x000fca0007ffe0ff */
[----:B-1----:R-:W-:-:S04]  /*5e30*/  @P2 IMAD.HI.U32 R152, R169, R152, RZ ;  /* 0x00000098a9982227 */ /* 0x002fc800078e00ff */
[----:B------:R-:W-:Y:S01]  /*5e40*/  IMAD.MOV.U32 R169, RZ, RZ, R214 ;  /* 0x000000ffffa97224 */ /* 0x000fe200078e00d6 */
[----:B------:R-:W-:-:S07]  /*5e50*/  @P2 SHF.R.U32.HI R169, RZ, R153, R152 ;  /* 0x00000099ffa92219 */ /* 0x000fce0000011698 */
.L_x_930:
[----:B------:R-:W-:Y:S05]  /*5e60*/  BSYNC B0 ;  /* 0x0000000000007941 */ /* 0x000fea0003800000 */
.L_x_928:
[----:B------:R-:W-:-:S04]  /*5e70*/  IMAD R153, R169, R168, -R180 ;  /* 0x000000a8a9997224 */ /* 0x000fc800078e0ab4 */
[----:B------:R-:W-:-:S05]  /*5e80*/  IMAD R153, R22, -0x2, R153 ;  /* 0xfffffffe16997824 */ /* 0x000fca00078e0299 */
[----:B------:R-:W-:Y:S02]  /*5e90*/  VIADDMNMX R182, R153, R168, R182, PT ;  /* 0x000000a899b67246 */ /* 0x000fe400038001b6 */
[----:B------:R-:W-:-:S07]  /*5ea0*/  VIMNMX R183, R183, R153, !PT ;  /* 0x00000099b7b77248 */ /* 0x000fce0007fe0100 */
.L_x_927:
[----:B------:R-:W-:-:S04]  /*5eb0*/  ISETP.GT.AND P2, PT, R23, -0x1, PT ;  /* 0xffffffff1700780c */ /* 0x000fc80003f44270 */
[C---:B------:R-:W-:Y:S02]  /*5ec0*/  ISETP.GT.AND P5, PT, R183.reuse, RZ, P2 ;  /* 0x000000ffb700720c */ /* 0x040fe400017a4270 */
[C---:B------:R-:W-:Y:S02]  /*5ed0*/  ISETP.GT.AND P4, PT, R183.reuse, 0x1, P2 ;  /* 0x00000001b700780c */ /* 0x040fe40001784270 */
[----:B------:R-:W-:Y:S02]  /*5ee0*/  ISETP.LT.OR P5, PT, R182, 0x1, P5 ;  /* 0x00000001b600780c */ /* 0x000fe40002fa1670 */
[C---:B------:R-:W-:Y:S02]  /*5ef0*/  ISETP.GT.AND P6, PT, R183.reuse, 0x8, P2 ;  /* 0x00000008b700780c */ /* 0x040fe400017c4270 */
[----:B-1----:R-:W-:Y:S02]  /*5f00*/  FSEL R181, R188, -INF , !P5 ;  /* 0xff800000bcb57808 */ /* 0x002fe40006800000 */
[----:B------:R-:W-:-:S02]  /*5f10*/  ISETP.GT.AND P5, PT, R183, 0x10, P2 ;  /* 0x00000010b700780c */ /* 0x000fc400017a4270 */
[----:B------:R-:W-:Y:S02]  /*5f20*/  ISETP.GT.AND P3, PT, R183, 0x9, P2 ;  /* 0x00000009b700780c */ /* 0x000fe40001764270 */
[C---:B------:R-:W-:Y:S02]  /*5f30*/  ISETP.LT.OR P5, PT, R182.reuse, 0x11, P5 ;  /* 0x00000011b600780c */ /* 0x040fe40002fa1670 */
[C---:B------:R-:W-:Y:S02]  /*5f40*/  ISETP.LT.OR P4, PT, R182.reuse, 0x2, P4 ;  /* 0x00000002b600780c */ /* 0x040fe40002781670 */
[----:B------:R-:W-:Y:S02]  /*5f50*/  FSEL R168, R185, -INF , !P5 ;  /* 0xff800000b9a87808 */ /* 0x000fe40006800000 */
[----:B------:R-:W-:Y:S02]  /*5f60*/  ISETP.GT.AND P5, PT, R183, 0x20, P2 ;  /* 0x00000020b700780c */ /* 0x000fe400017a4270 */
[----:B------:R-:W-:-:S02]  /*5f70*/  ISETP.LT.OR P6, PT, R182, 0x9, P6 ;  /* 0x00000009b600780c */ /* 0x000fc400037c1670 */
[C---:B------:R-:W-:Y:S02]  /*5f80*/  ISETP.LT.OR P3, PT, R182.reuse, 0xa, P3 ;  /* 0x0000000ab600780c */ /* 0x040fe40001f61670 */
[----:B------:R-:W-:Y:S02]  /*5f90*/  ISETP.LT.OR P5, PT, R182, 0x21, P5 ;  /* 0x00000021b600780c */ /* 0x000fe40002fa1670 */
[----:B------:R-:W-:Y:S02]  /*5fa0*/  FSEL R189, R189, -INF , !P4 ;  /* 0xff800000bdbd7808 */ /* 0x000fe40006000000 */
[----:B------:R-:W-:Y:S02]  /*5fb0*/  FSEL R190, R190, -INF , !P6 ;  /* 0xff800000bebe7808 */ /* 0x000fe40007000000 */
[----:B------:R-:W-:Y:S02]  /*5fc0*/  FSEL R184, R184, -INF , !P3 ;  /* 0xff800000b8b87808 */ /* 0x000fe40005800000 */
[----:B------:R-:W-:-:S02]  /*5fd0*/  ISETP.GT.AND P4, PT, R183, 0x11, P2 ;  /* 0x00000011b700780c */ /* 0x000fc40001784270 */
[C---:B------:R-:W-:Y:S02]  /*5fe0*/  ISETP.GT.AND P6, PT, R183.reuse, 0x18, P2 ;  /* 0x00000018b700780c */ /* 0x040fe400017c4270 */
[C---:B------:R-:W-:Y:S02]  /*5ff0*/  ISETP.GT.AND P3, PT, R183.reuse, 0x19, P2 ;  /* 0x00000019b700780c */ /* 0x040fe40001764270 */
[----:B------:R-:W-:Y:S02]  /*6000*/  FSEL R172, R192, -INF , !P5 ;  /* 0xff800000c0ac7808 */ /* 0x000fe40006800000 */
[----:B------:R-:W-:Y:S02]  /*6010*/  ISETP.GT.AND P5, PT, R183, 0x30, P2 ;  /* 0x00000030b700780c */ /* 0x000fe400017a4270 */
[C---:B------:R-:W-:Y:S02]  /*6020*/  ISETP.LT.OR P4, PT, R182.reuse, 0x12, P4 ;  /* 0x00000012b600780c */ /* 0x040fe40002781670 */
        /* <DEDUP_REMOVED lines=8> */
[----:B------:R-:W-:Y:S02]  /*60b0*/  ISETP.GT.AND P3, PT, R183, 0x29, P2 ;  /* 0x00000029b700780c */ /* 0x000fe40001764270 */
[----:B------:R-:W-:Y:S02]  /*60c0*/  FSEL R176, R176, -INF , !P5 ;  /* 0xff800000b0b07808 */ /* 0x000fe40006800000 */
[----:B------:R-:W-:Y:S02]  /*60d0*/  PLOP3.LUT P5, PT, PT, PT, UP0, 0x40, 0x0 ;  /* 0x000000000000781c */ /* 0x000fe40003fae808 */
[C---:B------:R-:W-:Y:S02]  /*60e0*/  ISETP.LT.OR P4, PT, R182.reuse, 0x22, P4 ;  /* 0x00000022b600780c */ /* 0x040fe40002781670 */
[----:B------:R-:W-:-:S02]  /*60f0*/  ISETP.LT.OR P6, PT, R182, 0x29, P6 ;  /* 0x00000029b600780c */ /* 0x000fc400037c1670 */
[----:B------:R-:W-:Y:S02]  /*6100*/  ISETP.LT.OR P3, PT, R182, 0x2a, P3 ;  /* 0x0000002ab600780c */ /* 0x000fe40001f61670 */
[----:B------:R-:W-:Y:S02]  /*6110*/  FSEL R173, R193, -INF , !P4 ;  /* 0xff800000c1ad7808 */ /* 0x000fe40006000000 */
[----:B------:R-:W-:Y:S02]  /*6120*/  FSEL R174, R194, -INF , !P6 ;  /* 0xff800000c2ae7808 */ /* 0x000fe40007000000 */
[----:B------:R-:W-:Y:S02]  /*6130*/  FSEL R175, R195, -INF , !P3 ;  /* 0xff800000c3af7808 */ /* 0x000fe40005800000 */
[C---:B------:R-:W-:Y:S02]  /*6140*/  ISETP.GT.AND P4, PT, R183.reuse, 0x31, P2 ;  /* 0x00000031b700780c */ /* 0x040fe40001784270 */
[----:B------:R-:W-:-:S02]  /*6150*/  ISETP.GT.AND P6, PT, R183, 0x38, P2 ;  /* 0x00000038b700780c */ /* 0x000fc400017c4270 */
[----:B------:R-:W-:Y:S02]  /*6160*/  ISETP.GT.AND P3, PT, R183, 0x39, P2 ;  /* 0x00000039b700780c */ /* 0x000fe40001764270 */
[C---:B------:R-:W-:Y:S02]  /*6170*/  ISETP.LT.OR P4, PT, R182.reuse, 0x32, P4 ;  /* 0x00000032b600780c */ /* 0x040fe40002781670 */
[C---:B------:R-:W-:Y:S02]  /*6180*/  ISETP.LT.OR P6, PT, R182.reuse, 0x39, P6 ;  /* 0x00000039b600780c */ /* 0x040fe400037c1670 */
[----:B------:R-:W-:Y:S01]  /*6190*/  ISETP.LT.OR P3, PT, R182, 0x3a, P3 ;  /* 0x0000003ab600780c */ /* 0x000fe20001f61670 */
[C---:B------:R-:W-:Y:S01]  /*61a0*/  IMAD.IADD R182, R6.reuse, 0x1, R196 ;  /* 0x0000000106b67824 */ /* 0x040fe200078e02c4 */
[----:B------:R-:W-:Y:S02]  /*61b0*/  IADD3 R183, R6, R197, RZ ;  /* 0x000000c506b77210 */ /* 0x000fe40007ffe0ff */
[----:B------:R-:W-:-:S02]  /*61c0*/  FSEL R177, R177, -INF , !P4 ;  /* 0xff800000b1b17808 */ /* 0x000fc40006000000 */
[----:B------:R-:W-:Y:S02]  /*61d0*/  FSEL R178, R178, -INF , !P6 ;  /* 0xff800000b2b27808 */ /* 0x000fe40007000000 */
[----:B------:R-:W-:Y:S01]  /*61e0*/  FSEL R179, R179, -INF , !P3 ;  /* 0xff800000b3b37808 */ /* 0x000fe20005800000 */
[----:B------:R-:W-:Y:S06]  /*61f0*/  @P5 BRA `(.L_x_931) ;  /* 0x0000000000585947 */ /* 0x000fec0003800000 */
[----:B------:R-:W-:Y:S01]  /*6200*/  IMAD.IADD R185, R6, 0x1, R21 ;  /* 0x0000000106b97824 */ /* 0x000fe200078e0215 */
[----:B------:R-:W-:Y:S04]  /*6210*/  BSSY B0, `(.L_x_932) ;  /* 0x0000010000007945 */ /* 0x000fe80003800000 */
[----:B------:R-:W-:-:S13]  /*6220*/  ISETP.GT.AND P3, PT, R185, -0x1, PT ;  /* 0xffffffffb900780c */ /* 0x000fda0003f64270 */
[----:B------:R-:W-:Y:S05]  /*6230*/  @P3 BRA `(.L_x_933) ;  /* 0x0000000000203947 */ /* 0x000fea0003800000 */
[----:B------:R-:W-:Y:S01]  /*6240*/  IMAD.U32 R186, RZ, RZ, UR6 ;  /* 0x00000006ffba7e24 */ /* 0x000fe2000f8e00ff */
[----:B------:R-:W-:-:S04]  /*6250*/  LOP3.LUT R185, RZ, R185, RZ, 0x33, !PT ;  /* 0x000000b9ffb97212 */ /* 0x000fc800078e33ff */
[----:B------:R-:W-:-:S13]  /*6260*/  ISETP.NE.AND P3, PT, R186, 0x1, PT ;  /* 0x00000001ba00780c */ /* 0x000fda0003f65270 */
[----:B------:R-:W1:Y:S02]  /*6270*/  @P3 LDC.64 R152, c[0x0][0x9e8] ;  /* 0x00027a00ff983b82 */ /* 0x000e640000000a00 */
[----:B-1----:R-:W-:-:S05]  /*6280*/  @P3 IMAD.HI.U32 R152, R185, R152, RZ ;  /* 0x00000098b9983227 */ /* 0x002fca00078e00ff */
[----:B------:R-:W-:-:S04]  /*6290*/  @P3 SHF.R.U32.HI R185, RZ, R153, R152 ;  /* 0x00000099ffb93219 */ /* 0x000fc80000011698 */
[----:B------:R-:W-:Y:S01]  /*62a0*/  LOP3.LUT R185, RZ, R185, RZ, 0x33, !PT ;  /* 0x000000b9ffb97212 */ /* 0x000fe200078e33ff */
[----:B------:R-:W-:Y:S06]  /*62b0*/  BRA `(.L_x_934) ;  /* 0x0000000000147947 */ /* 0x000fec0003800000 */
.L_x_933:
[----:B------:R-:W-:-:S04]  /*62c0*/  MOV R186, UR6 ;  /* 0x0000000600ba7c02 */ /* 0x000fc80008000f00 */
[----:B------:R-:W-:-:S13]  /*62d0*/  ISETP.NE.AND P3, PT, R186, 0x1, PT ;  /* 0x00000001ba00780c */ /* 0x000fda0003f65270 */
[----:B------:R-:W1:Y:S02]  /*62e0*/  @P3 LDC.64 R152, c[0x0][0x9e8] ;  /* 0x00027a00ff983b82 */ /* 0x000e640000000a00 */
[----:B-1----:R-:W-:-:S05]  /*62f0*/  @P3 IMAD.HI.U32 R152, R185, R152, RZ ;  /* 0x00000098b9983227 */ /* 0x002fca00078e00ff */
[----:B------:R-:W-:-:S07]  /*6300*/  @P3 SHF.R.U32.HI R185, RZ, R153, R152 ;  /* 0x00000099ffb93219 */ /* 0x000fce0000011698 */
.L_x_934:
[----:B------:R-:W-:Y:S05]  /*6310*/  BSYNC B0 ;  /* 0x0000000000007941 */ /* 0x000fea0003800000 */
.L_x_932:
[----:B------:R-:W-:-:S04]  /*6320*/  IMAD R185, R185, R186, -R180 ;  /* 0x000000bab9b97224 */ /* 0x000fc800078e0ab4 */
[----:B------:R-:W-:-:S05]  /*6330*/  IMAD R185, R22, -0x2, R185 ;  /* 0xfffffffe16b97824 */ /* 0x000fca00078e02b9 */
[----:B------:R-:W-:Y:S02]  /*6340*/  VIADDMNMX R182, R185, R186, R182, PT ;  /* 0x000000bab9b67246 */ /* 0x000fe400038001b6 */
[----:B------:R-:W-:-:S07]  /*6350*/  VIMNMX R183, R183, R185, !PT ;  /* 0x000000b9b7b77248 */ /* 0x000fce0007fe0100 */
.L_x_931:
[----:B------:R-:W-:Y:S01]  /*6360*/  FMNMX.FTZ R152, R181, R4, !PT ;  /* 0x00000004b5987209 */ /* 0x000fe20007810000 */
[----:B------:R-:W-:Y:S01]  /*6370*/  ULDC UR6, c[0x0][0x988] ;  /* 0x0002620000067ab9 */ /* 0x000fe20000000800 */
[----:B------:R-:W-:Y:S01]  /*6380*/  ISETP.GT.AND P4, PT, R183, RZ, P2 ;  /* 0x000000ffb700720c */ /* 0x000fe20001784270 */
[----:B------:R-:W-:Y:S01]  /*6390*/  UMOV UR46, UR40 ;  /* 0x00000028002e7c82 */ /* 0x000fe20008000000 */
[----:B------:R-:W-:Y:S01]  /*63a0*/  FMNMX.FTZ R153, R189, R152, !PT ;  /* 0x00000098bd997209 */ /* 0x000fe20007810000 */
[----:B------:R-:W-:Y:S01]  /*63b0*/  UMOV UR36, UR7 ;  /* 0x0000000700247c82 */ /* 0x000fe20008000000 */
[----:B------:R-:W-:Y:S02]  /*63c0*/  ISETP.GT.AND P3, PT, R183, 0x1, P2 ;  /* 0x00000001b700780c */ /* 0x000fe40001764270 */
[----:B------:R-:W-:Y:S02]  /*63d0*/  FMNMX.FTZ R153, R190, R153, !PT ;  /* 0x00000099be997209 */ /* 0x000fe40007810000 */
[----:B------:R-:W-:-:S02]  /*63e0*/  ISETP.LT.OR P4, PT, R182, 0x1, P4 ;  /* 0x00000001b600780c */ /* 0x000fc40002781670 */
[----:B------:R-:W-:Y:S02]  /*63f0*/  FMNMX.FTZ R153, R184, R153, !PT ;  /* 0x00000099b8997209 */ /* 0x000fe40007810000 */
[----:B------:R-:W-:Y:S02]  /*6400*/  ISETP.GT.AND P5, PT, R183, 0x8, P2 ;  /* 0x00000008b700780c */ /* 0x000fe400017a4270 */
[----:B------:R-:W-:Y:S02]  /*6410*/  FMNMX.FTZ R152, R168, R153, !PT ;  /* 0x00000099a8987209 */ /* 0x000fe40007810000 */
[----:B------:R-:W-:Y:S02]  /*6420*/  ISETP.LT.OR P3, PT, R182, 0x2, P3 ;  /* 0x00000002b600780c */ /* 0x000fe40001f61670 */
[----:B------:R-:W-:Y:S02]  /*6430*/  FMNMX.FTZ R153, R169, R152, !PT ;  /* 0x00000098a9997209 */ /* 0x000fe40007810000 */
[----:B------:R-:W-:-:S02]  /*6440*/  ISETP.GT.AND P6, PT, R183, 0x9, P2 ;  /* 0x00000009b700780c */ /* 0x000fc400017c4270 */
[----:B------:R-:W-:Y:S02]  /*6450*/  FMNMX.FTZ R152, R170, R153, !PT ;  /* 0x00000099aa987209 */ /* 0x000fe40007810000 */
[----:B------:R-:W-:Y:S02]  /*6460*/  ISETP.LT.OR P5, PT, R182, 0x9, P5 ;  /* 0x00000009b600780c */ /* 0x000fe40002fa1670 */
[----:B------:R-:W-:Y:S02]  /*6470*/  FMNMX.FTZ R153, R171, R152, !PT ;  /* 0x00000098ab997209 */ /* 0x000fe40007810000 */
[----:B------:R-:W-:Y:S02]  /*6480*/  FSEL R2, R2, -INF , !P3 ;  /* 0xff80000002027808 */ /* 0x000fe40005800000 */
        /* <DEDUP_REMOVED lines=9> */
[----:B------:R-:W-:Y:S02]  /*6520*/  FSEL R155, R155, -INF , !P6 ;  /* 0xff8000009b9b7808 */ /* 0x000fe40007000000 */
[----:B------:R-:W-:Y:S02]  /*6530*/  FMNMX.FTZ R153, R177, R152, !PT ;  /* 0x00000098b1997209 */ /* 0x000fe40007810000 */
[----:B------:R-:W-:Y:S02]  /*6540*/  ISETP.LT.OR P3, PT, R182, 0x11, P3 ;  /* 0x00000011b600780c */ /* 0x000fe40001f61670 */
[----:B------:R-:W-:Y:S02]  /*6550*/  FMNMX.FTZ R152, R178, R153, !PT ;  /* 0x00000099b2987209 */ /* 0x000fe40007810000 */
[----:B------:R-:W-:-:S02]  /*6560*/  ISETP.GT.AND P6, PT, R183, 0x18, P2 ;  /* 0x00000018b700780c */ /* 0x000fc400017c4270 */
[----:B------:R-:W-:Y:S02]  /*6570*/  FMNMX.FTZ R153, R179, R152, !PT ;  /* 0x00000098b3997209 */ /* 0x000fe40007810000 */
[----:B------:R-:W-:Y:S02]  /*6580*/  ISETP.LT.OR P5, PT, R182, 0x12, P5 ;  /* 0x00000012b600780c */ /* 0x000fe40002fa1670 */
[----:B------:R-:W-:Y:S01]  /*6590*/  FSEL R156, R156, -INF , !P3 ;  /* 0xff8000009c9c7808 */ /* 0x000fe20005800000 */
[----:B------:R-:W1:Y:S01]  /*65a0*/  SHFL.BFLY PT, R152, R153, 0x2, 0x1f ;  /* 0x0c401f0099987f89 */ /* 0x000e6200000e0000 */
[----:B------:R-:W-:Y:S02]  /*65b0*/  ISETP.LT.OR P6, PT, R182, 0x19, P6 ;  /* 0x00000019b600780c */ /* 0x000fe400037c1670 */
[----:B------:R-:W-:Y:S02]  /*65c0*/  FSEL R157, R157, -INF , !P5 ;  /* 0xff8000009d9d7808 */ /* 0x000fe40006800000 */
[----:B------:R-:W-:-:S02]  /*65d0*/  ISETP.GT.AND P3, PT, R183, 0x20, P2 ;  /* 0x00000020b700780c */ /* 0x000fc40001764270 */
[----:B------:R-:W-:Y:S02]  /*65e0*/  FSEL R158, R158, -INF , !P6 ;  /* 0xff8000009e9e7808 */ /* 0x000fe40007000000 */
[C---:B------:R-:W-:Y:S02]  /*65f0*/  ISETP.GT.AND P5, PT, R183.reuse, 0x21, P2 ;  /* 0x00000021b700780c */ /* 0x040fe400017a4270 */
[C---:B------:R-:W-:Y:S02]  /*6600*/  ISETP.LT.OR P3, PT, R182.reuse, 0x21, P3 ;  /* 0x00000021b600780c */ /* 0x040fe40001f61670 */
[----:B------:R-:W-:Y:S02]  /*6610*/  ISETP.GT.AND P6, PT, R183, 0x28, P2 ;  /* 0x00000028b700780c */ /* 0x000fe400017c4270 */
[----:B------:R-:W-:Y:S02]  /*6620*/  ISETP.LT.OR P5, PT, R182, 0x22, P5 ;  /* 0x00000022b600780c */ /* 0x000fe40002fa1670 */
[----:B------:R-:W-:-:S02]  /*6630*/  FSEL R160, R160, -INF , !P3 ;  /* 0xff800000a0a07808 */ /* 0x000fc40005800000 */
[----:B------:R-:W-:Y:S02]  /*6640*/  ISETP.GT.AND P3, PT, R183, 0x29, P2 ;  /* 0x00000029b700780c */ /* 0x000fe40001764270 */
[----:B------:R-:W-:Y:S02]  /*6650*/  FSEL R161, R161, -INF , !P5 ;  /* 0xff800000a1a17808 */ /* 0x000fe40006800000 */
[C---:B------:R-:W-:Y:S02]  /*6660*/  ISETP.LT.OR P6, PT, R182.reuse, 0x29, P6 ;  /* 0x00000029b600780c */ /* 0x040fe400037c1670 */
[----:B-1----:R-:W-:Y:S02]  /*6670*/  FMNMX.FTZ R180, R153, R152, !PT ;  /* 0x0000009899b47209 */ /* 0x002fe40007810000 */
[----:B------:R-:W-:Y:S02]  /*6680*/  ISETP.GT.AND P5, PT, R183, 0x30, P2 ;  /* 0x00000030b700780c */ /* 0x000fe400017a4270 */
[----:B------:R-:W-:Y:S01]  /*6690*/  ISETP.LT.OR P3, PT, R182, 0x2a, P3 ;  /* 0x0000002ab600780c */ /* 0x000fe20001f61670 */
[----:B------:R-:W1:Y:S01]  /*66a0*/  SHFL.BFLY PT, R185, R180, 0x1, 0x1f ;  /* 0x0c201f00b4b97f89 */ /* 0x000e6200000e0000 */
[----:B------:R-:W-:-:S02]  /*66b0*/  FSEL R163, R163, -INF , !P6 ;  /* 0xff800000a3a37808 */ /* 0x000fc40007000000 */
[C---:B------:R-:W-:Y:S02]  /*66c0*/  ISETP.GT.AND P6, PT, R183.reuse, 0x31, P2 ;  /* 0x00000031b700780c */ /* 0x040fe400017c4270 */
[----:B------:R-:W-:Y:S02]  /*66d0*/  FSEL R162, R162, -INF , !P3 ;  /* 0xff800000a2a27808 */ /* 0x000fe40005800000 */
[C---:B------:R-:W-:Y:S02]  /*66e0*/  ISETP.LT.OR P5, PT, R182.reuse, 0x31, P5 ;  /* 0x00000031b600780c */ /* 0x040fe40002fa1670 */
[----:B------:R-:W-:Y:S02]  /*66f0*/  ISETP.GT.AND P3, PT, R183, 0x38, P2 ;  /* 0x00000038b700780c */ /* 0x000fe40001764270 */
[----:B------:R-:W-:Y:S02]  /*6700*/  ISETP.LT.OR P6, PT, R182, 0x32, P6 ;  /* 0x00000032b600780c */ /* 0x000fe400037c1670 */
[----:B------:R-:W-:-:S02]  /*6710*/  FSEL R164, R164, -INF , !P5 ;  /* 0xff800000a4a47808 */ /* 0x000fc40006800000 */
[----:B------:R-:W-:Y:S02]  /*6720*/  ISETP.LT.OR P3, PT, R182, 0x39, P3 ;  /* 0x00000039b600780c */ /* 0x000fe40001f61670 */
[----:B------:R-:W-:Y:S02]  /*6730*/  FSEL R165, R165, -INF , !P6 ;  /* 0xff800000a5a57808 */ /* 0x000fe40007000000 */
[----:B------:R-:W-:Y:S02]  /*6740*/  FSEL R166, R166, -INF , !P3 ;  /* 0xff800000a6a67808 */ /* 0x000fe40005800000 */
[----:B-1----:R-:W-:Y:S02]  /*6750*/  FMNMX.FTZ R152, R180, R185, !PT ;  /* 0x000000b9b4987209 */ /* 0x002fe40007810000 */
[----:B------:R-:W-:Y:S02]  /*6760*/  FSEL R180, R0, -INF , !P4 ;  /* 0xff80000000b47808 */ /* 0x000fe40006000000 */
[----:B------:R-:W-:Y:S01]  /*6770*/  ISETP.GT.AND P4, PT, R183, 0x19, P2 ;  /* 0x00000019b700780c */ /* 0x000fe20001784270 */
[----:B------:R-:W-:Y:S01]  /*6780*/  FMUL.FTZ R185, R152, UR6 ;  /* 0x0000000698b97c20 */ /* 0x000fe20008410000 */
[----:B------:R-:W-:-:S02]  /*6790*/  FMNMX.FTZ R153, R180, R3, !PT ;  /* 0x00000003b4997209 */ /* 0x000fc40007810000 */
[----:B------:R-:W-:Y:S02]  /*67a0*/  ISETP.LT.OR P4, PT, R182, 0x1a, P4 ;  /* 0x0000001ab600780c */ /* 0x000fe40002781670 */
[----:B------:R-:W-:Y:S02]  /*67b0*/  FMNMX.FTZ R153, R2, R153, !PT ;  /* 0x0000009902997209 */ /* 0x000fe40007810000 */
[----:B------:R-:W-:Y:S02]  /*67c0*/  FSEL R159, R159, -INF , !P4 ;  /* 0xff8000009f9f7808 */ /* 0x000fe40006000000 */
[----:B------:R-:W-:Y:S02]  /*67d0*/  FMNMX.FTZ R0, R154, R153, !PT ;  /* 0x000000999a007209 */ /* 0x000fe40007810000 */
[----:B------:R-:W-:Y:S02]  /*67e0*/  FSETP.NEU.FTZ.AND P4, PT, R152, -INF , PT ;  /* 0xff8000009800780b */ /* 0x000fe40003f9d000 */
[----:B------:R-:W-:-:S02]  /*67f0*/  FMNMX.FTZ R153, R155, R0, !PT ;  /* 0x000000009b997209 */ /* 0x000fc40007810000 */
[----:B------:R-:W-:Y:S02]  /*6800*/  ISETP.GT.AND P2, PT, R183, 0x39, P2 ;  /* 0x00000039b700780c */ /* 0x000fe40001744270 */
[----:B------:R-:W-:Y:S02]  /*6810*/  FMNMX.FTZ R0, R156, R153, !PT ;  /* 0x000000999c007209 */ /* 0x000fe40007810000 */
[----:B------:R-:W-:Y:S02]  /*6820*/  ISETP.LT.OR P2, PT, R182, 0x3a, P2 ;  /* 0x0000003ab600780c */ /* 0x000fe40001741670 */
[----:B------:R-:W-:Y:S02]  /*6830*/  FMNMX.FTZ R153, R157, R0, !PT ;  /* 0x000000009d997209 */ /* 0x000fe40007810000 */
[----:B------:R-:W-:Y:S02]  /*6840*/  FSEL R0, R185, RZ, P4 ;  /* 0x000000ffb9007208 */ /* 0x000fe40002000000 */
[----:B------:R-:W-:-:S02]  /*6850*/  FMNMX.FTZ R186, R158, R153, !PT ;  /* 0x000000999eba7209 */ /* 0x000fc40007810000 */
[----:B------:R-:W-:Y:S01]  /*6860*/  FSEL R185, R152, RZ, P4 ;  /* 0x000000ff98b97208 */ /* 0x000fe20002000000 */
[--C-:B------:R-:W-:Y:S01]  /*6870*/  FFMA.FTZ R153, R181, UR6, -R0.reuse ;  /* 0x00000006b5997c23 */ /* 0x100fe20008010800 */
[----:B------:R-:W-:Y:S01]  /*6880*/  FMNMX.FTZ R181, R159, R186, !PT ;  /* 0x000000ba9fb57209 */ /* 0x000fe20007810000 */
[--C-:B------:R-:W-:Y:S01]  /*6890*/  FFMA.FTZ R192, R168, UR6, -R0.reuse ;  /* 0x00000006a8c07c23 */ /* 0x100fe20008010800 */
[----:B------:R-:W-:Y:S01]  /*68a0*/  FFMA.FTZ R184, R184, UR6, -R0 ;  /* 0x00000006b8b87c23 */ /* 0x000fe20008010800 */
[----:B------:R-:W-:Y:S01]  /*68b0*/  FADD.FTZ R185, -R185, R4 ;  /* 0x00000004b9b97221 */ /* 0x000fe20000010100 */
[----:B------:R-:W-:Y:S01]  /*68c0*/  FMNMX.FTZ R186, R160, R181, !PT ;  /* 0x000000b5a0ba7209 */ /* 0x000fe20007810000 */
[--C-:B------:R-:W-:Y:S01]  /*68d0*/  FFMA.FTZ R196, R189, UR6, -R0.reuse ;  /* 0x00000006bdc47c23 */ /* 0x100fe20008010800 */
[--C-:B------:R-:W-:Y:S01]  /*68e0*/  FFMA.FTZ R198, R190, UR6, -R0.reuse ;  /* 0x00000006bec67c23 */ /* 0x100fe20008010800 */
[----:B------:R-:W-:Y:S01]  /*68f0*/  FMUL.FTZ R185, R185, UR6 ;  /* 0x00000006b9b97c20 */ /* 0x000fe20008410000 */
[----:B------:R-:W-:Y:S01]  /*6900*/  FMNMX.FTZ R186, R161, R186, !PT ;  /* 0x000000baa1ba7209 */ /* 0x000fe20007810000 */
[--C-:B------:R-:W-:Y:S01]  /*6910*/  FFMA.FTZ R169, R169, UR6, -R0.reuse ;  /* 0x00000006a9a97c23 */ /* 0x100fe20008010800 */
[--C-:B------:R-:W-:Y:S01]  /*6920*/  FFMA.FTZ R194, R170, UR6, -R0.reuse ;  /* 0x00000006aac27c23 */ /* 0x100fe20008010800 */
[--C-:B------:R-:W-:Y:S01]  /*6930*/  FFMA.FTZ R171, R171, UR6, -R0.reuse ;  /* 0x00000006abab7c23 */ /* 0x100fe20008010800 */
[----:B------:R-:W-:Y:S01]  /*6940*/  FMNMX.FTZ R181, R163, R186, !PT ;  /* 0x000000baa3b57209 */ /* 0x000fe20007810000 */
[--C-:B------:R-:W-:Y:S01]  /*6950*/  FFMA.FTZ R188, R172, UR6, -R0.reuse ;  /* 0x00000006acbc7c23 */ /* 0x100fe20008010800 */
[--C-:B------:R-:W-:Y:S01]  /*6960*/  FFMA.FTZ R173, R173, UR6, -R0.reuse ;  /* 0x00000006adad7c23 */ /* 0x100fe20008010800 */
[--C-:B------:R-:W-:Y:S01]  /*6970*/  FFMA.FTZ R190, R174, UR6, -R0.reuse ;  /* 0x00000006aebe7c23 */ /* 0x100fe20008010800 */
[----:B------:R-:W-:Y:S01]  /*6980*/  FMNMX.FTZ R181, R162, R181, !PT ;  /* 0x000000b5a2b57209 */ /* 0x000fe20007810000 */
[--C-:B------:R-:W-:Y:S01]  /*6990*/  FFMA.FTZ R175, R175, UR6, -R0.reuse ;  /* 0x00000006afaf7c23 */ /* 0x100fe20008010800 */
[--C-:B------:R-:W-:Y:S01]  /*69a0*/  FFMA.FTZ R177, R177, UR6, -R0.reuse ;  /* 0x00000006b1b17c23 */ /* 0x100fe20008010800 */
[----:B------:R-:W-:Y:S01]  /*69b0*/  FFMA.FTZ R179, R179, UR6, -R0 ;  /* 0x00000006b3b37c23 */ /* 0x000fe20008010800 */
[----:B------:R-:W-:Y:S01]  /*69c0*/  FMNMX.FTZ R186, R164, R181, !PT ;  /* 0x000000b5a4ba7209 */ /* 0x000fe20007810000 */
[----:B------:R-:W-:Y:S01]  /*69d0*/  MUFU.EX2 R153, R153 ;  /* 0x0000009900997308 */ /* 0x000fe20000000800 */
[----:B------:R-:W-:-:S02]  /*69e0*/  FSEL R181, R167, -INF , !P2 ;  /* 0xff800000a7b57808 */ /* 0x000fc40005000000 */
[----:B------:R-:W-:Y:S01]  /*69f0*/  FMNMX.FTZ R183, R165, R186, !PT ;  /* 0x000000baa5b77209 */ /* 0x000fe20007810000 */
[----:B------:R-:W-:-:S03]  /*6a00*/  FFMA.FTZ R186, R178, UR6, -R0 ;  /* 0x00000006b2ba7c23 */ /* 0x000fc60008010800 */
[----:B------:R-:W-:Y:S01]  /*6a10*/  FMNMX.FTZ R182, R166, R183, !PT ;  /* 0x000000b7a6b67209 */ /* 0x000fe20007810000 */
[----:B------:R1:W-:Y:S03]  /*6a20*/  MUFU.EX2 R167, R184 ;  /* 0x000000b800a77308 */ /* 0x0003e60000000800 */
[----:B------:R-:W-:-:S05]  /*6a30*/  FMNMX.FTZ R182, R181, R182, !PT ;  /* 0x000000b6b5b67209 */ /* 0x000fca0007810000 */
[----:B------:R-:W2:Y:S01]  /*6a40*/  SHFL.BFLY PT, R183, R182, 0x2, 0x1f ;  /* 0x0c401f00b6b77f89 */ /* 0x000ea200000e0000 */
[----:B-1----:R-:W-:Y:S01]  /*6a50*/  FFMA.FTZ R184, R176, UR6, -R0 ;  /* 0x00000006b0b87c23 */ /* 0x002fe20008010800 */
[----:B------:R-:W-:Y:S08]  /*6a60*/  MUFU.EX2 R196, R196 ;  /* 0x000000c400c47308 */ /* 0x000ff00000000800 */
[----:B------:R-:W1:Y:S08]  /*6a70*/  MUFU.EX2 R0, R185 ;  /* 0x000000b900007308 */ /* 0x000e700000000800 */
[----:B------:R-:W3:Y:S01]  /*6a80*/  MUFU.EX2 R198, R198 ;  /* 0x000000c600c67308 */ /* 0x000ee20000000800 */
[----:B--2---:R-:W-:-:S07]  /*6a90*/  FMNMX.FTZ R183, R182, R183, !PT ;  /* 0x000000b7b6b77209 */ /* 0x004fce0007810000 */
[----:B------:R-:W2:Y:S01]  /*6aa0*/  MUFU.EX2 R192, R192 ;  /* 0x000000c000c07308 */ /* 0x000ea20000000800 */
[----:B------:R-:W4:Y:S07]  /*6ab0*/  SHFL.BFLY PT, R168, R183, 0x1, 0x1f ;  /* 0x0c201f00b7a87f89 */ /* 0x000f2e00000e0000 */
[----:B------:R-:W5:Y:S08]  /*6ac0*/  MUFU.EX2 R169, R169 ;  /* 0x000000a900a97308 */ /* 0x000f700000000800 */
[----:B------:R-:W-:Y:S08]  /*6ad0*/  MUFU.EX2 R194, R194 ;  /* 0x000000c200c27308 */ /* 0x000ff00000000800 */
[----:B------:R-:W-:Y:S01]  /*6ae0*/  MUFU.EX2 R171, R171 ;  /* 0x000000ab00ab7308 */ /* 0x000fe20000000800 */
[----:B----4-:R-:W-:-:S04]  /*6af0*/  FMNMX.FTZ R168, R183, R168, !PT ;  /* 0x000000a8b7a87209 */ /* 0x010fc80007810000 */
[C---:B------:R-:W-:Y:S01]  /*6b00*/  FSETP.NEU.FTZ.AND P2, PT, R168.reuse, -INF , PT ;  /* 0xff800000a800780b */ /* 0x040fe20003f5d000 */
[----:B------:R-:W-:Y:S02]  /*6b10*/  FMUL.FTZ R183, R168, UR6 ;  /* 0x00000006a8b77c20 */ /* 0x000fe40008410000 */
[----:B------:R-:W-:Y:S03]  /*6b20*/  MUFU.EX2 R188, R188 ;  /* 0x000000bc00bc7308 */ /* 0x000fe60000000800 */
[----:B------:R-:W-:-:S05]  /*6b30*/  FSEL R183, R183, RZ, P2 ;  /* 0x000000ffb7b77208 */ /* 0x000fca0001000000 */
[----:B------:R-:W-:Y:S01]  /*6b40*/  MUFU.EX2 R173, R173 ;  /* 0x000000ad00ad7308 */ /* 0x000fe20000000800 */
[--C-:B------:R-:W-:Y:S01]  /*6b50*/  FFMA.FTZ R4, R2, UR6, -R183.reuse ;  /* 0x0000000602047c23 */ /* 0x100fe200080108b7 */
[----:B------:R-:W-:Y:S01]  /*6b60*/  FSEL R2, R168, RZ, P2 ;  /* 0x000000ffa8027208 */ /* 0x000fe20001000000 */
[--C-:B------:R-:W-:Y:S01]  /*6b70*/  FFMA.FTZ R197, R180, UR6, -R183.reuse ;  /* 0x00000006b4c57c23 */ /* 0x100fe200080108b7 */
[--C-:B------:R-:W-:Y:S01]  /*6b80*/  FFMA.FTZ R199, R154, UR6, -R183.reuse ;  /* 0x000000069ac77c23 */ /* 0x100fe200080108b7 */
[--C-:B------:R-:W-:Y:S01]  /*6b90*/  FFMA.FTZ R154, R155, UR6, -R183.reuse ;  /* 0x000000069b9a7c23 */ /* 0x100fe200080108b7 */
[----:B------:R-:W-:Y:S01]  /*6ba0*/  FFMA.FTZ R193, R156, UR6, -R183 ;  /* 0x000000069cc17c23 */ /* 0x000fe200080108b7 */
[----:B------:R-:W-:Y:S01]  /*6bb0*/  FADD.FTZ R2, -R2, R3 ;  /* 0x0000000302027221 */ /* 0x000fe20000010100 */
[----:B------:R-:W-:Y:S01]  /*6bc0*/  MUFU.EX2 R4, R4 ;  /* 0x0000000400047308 */ /* 0x000fe20000000800 */
[----:B-1----:R-:W-:Y:S01]  /*6bd0*/  FFMA.FTZ R3, R0, R20, R153 ;  /* 0x0000001400037223 */ /* 0x002fe20000010099 */
[--C-:B------:R-:W-:Y:S01]  /*6be0*/  FFMA.FTZ R156, R157, UR6, -R183.reuse ;  /* 0x000000069d9c7c23 */ /* 0x100fe200080108b7 */
[----:B------:R-:W-:Y:S01]  /*6bf0*/  FMUL.FTZ R2, R2, UR6 ;  /* 0x0000000602027c20 */ /* 0x000fe20008410000 */
[----:B------:R-:W-:Y:S01]  /*6c00*/  FFMA.FTZ R195, R158, UR6, -R183 ;  /* 0x000000069ec37c23 */ /* 0x000fe200080108b7 */
[----:B------:R-:W-:Y:S01]  /*6c10*/  FADD.FTZ R3, R196, R3 ;  /* 0x00000003c4037221 */ /* 0x000fe20000010000 */
[--C-:B------:R-:W-:Y:S01]  /*6c20*/  FFMA.FTZ R158, R159, UR6, -R183.reuse ;  /* 0x000000069f9e7c23 */ /* 0x100fe200080108b7 */
[----:B------:R-:W-:Y:S01]  /*6c30*/  FFMA.FTZ R189, R160, UR6, -R183 ;  /* 0x00000006a0bd7c23 */ /* 0x000fe200080108b7 */
[----:B------:R-:W-:Y:S01]  /*6c40*/  MUFU.EX2 R197, R197 ;  /* 0x000000c500c57308 */ /* 0x000fe20000000800 */
[----:B---3--:R-:W-:Y:S01]  /*6c50*/  FADD.FTZ R20, R198, R3 ;  /* 0x00000003c6147221 */ /* 0x008fe20000010000 */
[--C-:B------:R-:W-:Y:S01]  /*6c60*/  FFMA.FTZ R160, R161, UR6, -R183.reuse ;  /* 0x00000006a1a07c23 */ /* 0x100fe200080108b7 */
[--C-:B------:R-:W-:Y:S01]  /*6c70*/  FFMA.FTZ R191, R163, UR6, -R183.reuse ;  /* 0x00000006a3bf7c23 */ /* 0x100fe200080108b7 */
[--C-:B------:R-:W-:Y:S01]  /*6c80*/  FFMA.FTZ R162, R162, UR6, -R183.reuse ;  /* 0x00000006a2a27c23 */ /* 0x100fe200080108b7 */
[----:B------:R-:W-:Y:S01]  /*6c90*/  FADD.FTZ R3, R167, R20 ;  /* 0x00000014a7037221 */ /* 0x000fe20000010000 */
[--C-:B------:R-:W-:Y:S01]  /*6ca0*/  FFMA.FTZ R185, R164, UR6, -R183.reuse ;  /* 0x00000006a4b97c23 */ /* 0x100fe200080108b7 */
[----:B------:R-:W-:Y:S01]  /*6cb0*/  FFMA.FTZ R165, R165, UR6, -R183 ;  /* 0x00000006a5a57c23 */ /* 0x000fe200080108b7 */
[----:B------:R-:W1:Y:S01]  /*6cc0*/  MUFU.EX2 R2, R2 ;  /* 0x0000000200027308 */ /* 0x000e620000000800 */
[----:B--2---:R-:W-:Y:S01]  /*6cd0*/  FADD.FTZ R170, R192, R3 ;  /* 0x00000003c0aa7221 */ /* 0x004fe20000010000 */
[--C-:B------:R-:W-:Y:S01]  /*6ce0*/  FFMA.FTZ R166, R166, UR6, -R183.reuse ;  /* 0x00000006a6a67c23 */ /* 0x100fe200080108b7 */
[----:B------:R-:W-:Y:S01]  /*6cf0*/  FFMA.FTZ R181, R181, UR6, -R183 ;  /* 0x00000006b5b57c23 */ /* 0x000fe200080108b7 */
[----:B------:R-:W-:Y:S01]  /*6d00*/  IMAD.U32 R155, RZ, RZ, UR10 ;  /* 0x0000000aff9b7e24 */ /* 0x000fe2000f8e00ff */
[----:B------:R-:W-:-:S02]  /*6d10*/  ISETP.GT.AND P2, PT, R23, UR41, PT ;  /* 0x0000002917007c0c */ /* 0x000fc4000bf44270 */
[----:B------:R-:W-:Y:S01]  /*6d20*/  F2FP.F16.F32.PACK_AB R196, R196, R153 ;  /* 0x00000099c4c4723e */ /* 0x000fe200000000ff */
[----:B------:R-:W2:Y:S01]  /*6d30*/  MUFU.EX2 R199, R199 ;  /* 0x000000c700c77308 */ /* 0x000ea20000000800 */
[----:B------:R-:W-:Y:S01]  /*6d40*/  @!P1 VIADD R155, R155, 0x30860 ;  /* 0x000308609b9b9836 */ /* 0x000fe20000000000 */
[----:B------:R-:W-:Y:S02]  /*6d50*/  F2FP.F16.F32.PACK_AB R198, R167, R198 ;  /* 0x000000c6a7c6723e */ /* 0x000fe400000000ff */
[----:B-----5:R-:W-:Y:S02]  /*6d60*/  F2FP.F16.F32.PACK_AB R192, R169, R192 ;  /* 0x000000c0a9c0723e */ /* 0x020fe400000000ff */
[----:B------:R-:W-:Y:S02]  /*6d70*/  @!P1 PRMT R155, RZ, 0x654, R155 ;  /* 0x00000654ff9b9816 */ /* 0x000fe4000000009b */
[----:B------:R-:W3:Y:S01]  /*6d80*/  MUFU.EX2 R154, R154 ;  /* 0x0000009a009a7308 */ /* 0x000ee20000000800 */
[----:B-1----:R-:W-:Y:S01]  /*6d90*/  FFMA.FTZ R7, R2, R7, R197 ;  /* 0x0000000702077223 */ /* 0x002fe200000100c5 */
[----:B------:R1:W-:Y:S01]  /*6da0*/  @!P1 SYNCS.ARRIVE.TRANS64.RED.A1T0 RZ, [R155+URZ], RZ ;  /* 0x000000ff9bff99a7 */ /* 0x0003e2000810043f */
[----:B------:R-:W-:-:S02]  /*6db0*/  F2FP.F16.F32.PACK_AB R197, R4, R197 ;  /* 0x000000c504c5723e */ /* 0x000fc400000000ff */
[----:B------:R-:W-:Y:S01]  /*6dc0*/  FADD.FTZ R20, R4, R7 ;  /* 0x0000000704147221 */ /* 0x000fe20000010000 */
[----:B------:R-:W-:Y:S01]  /*6dd0*/  FADD.FTZ R7, R169, R170 ;  /* 0x000000aaa9077221 */ /* 0x000fe20000010000 */
[----:B------:R-:W-:Y:S01]  /*6de0*/  IADD3 R23, R23, -0x1, RZ ;  /* 0xffffffff17177810 */ /* 0x000fe20007ffe0ff */
[----:B------:R-:W4:Y:S01]  /*6df0*/  MUFU.EX2 R193, R193 ;  /* 0x000000c100c17308 */ /* 0x000f220000000800 */
[----:B--2---:R-:W-:Y:S01]  /*6e00*/  FADD.FTZ R3, R199, R20 ;  /* 0x00000014c7037221 */ /* 0x004fe20000010000 */
[----:B------:R-:W-:Y:S01]  /*6e10*/  FADD.FTZ R170, R194, R7 ;  /* 0x00000007c2aa7221 */ /* 0x000fe20000010000 */
[C---:B------:R-:W-:Y:S01]  /*6e20*/  F2FP.F16.F32.PACK_AB R194, R171.reuse, R194 ;  /* 0x000000c2abc2723e */ /* 0x040fe200000000ff */
[----:B------:R-:W-:Y:S02]  /*6e30*/  IMAD.MOV.U32 R4, RZ, RZ, R152 ;  /* 0x000000ffff047224 */ /* 0x000fe400078e0098 */
[----:B------:R-:W-:Y:S02]  /*6e40*/  FADD.FTZ R7, R171, R170 ;  /* 0x000000aaab077221 */ /* 0x000fe40000010000 */
[----:B------:R-:W2:Y:S01]  /*6e50*/  MUFU.EX2 R156, R156 ;  /* 0x0000009c009c7308 */ /* 0x000ea20000000800 */
[----:B---3--:R-:W-:Y:S01]  /*6e60*/  FADD.FTZ R20, R154, R3 ;  /* 0x000000039a147221 */ /* 0x008fe20000010000 */
[----:B------:R-:W-:Y:S01]  /*6e70*/  FADD.FTZ R164, R188, R7 ;  /* 0x00000007bca47221 */ /* 0x000fe20000010000 */
[----:B------:R-:W-:-:S02]  /*6e80*/  F2FP.F16.F32.PACK_AB R188, R173, R188 ;  /* 0x000000bcadbc723e */ /* 0x000fc400000000ff */
[----:B------:R-:W-:Y:S01]  /*6e90*/  F2FP.F16.F32.PACK_AB R199, R154, R199 ;  /* 0x000000c79ac7723e */ /* 0x000fe200000000ff */
[----:B------:R-:W-:Y:S02]  /*6ea0*/  FADD.FTZ R7, R173, R164 ;  /* 0x000000a4ad077221 */ /* 0x000fe40000010000 */
[----:B------:R-:W3:Y:S01]  /*6eb0*/  MUFU.EX2 R195, R195 ;  /* 0x000000c300c37308 */ /* 0x000ee20000000800 */
[----:B----4-:R-:W-:-:S07]  /*6ec0*/  FADD.FTZ R3, R193, R20 ;  /* 0x00000014c1037221 */ /* 0x010fce0000010000 */
[----:B------:R-:W4:Y:S01]  /*6ed0*/  MUFU.EX2 R158, R158 ;  /* 0x0000009e009e7308 */ /* 0x000f220000000800 */
[C---:B--2---:R-:W-:Y:S01]  /*6ee0*/  FADD.FTZ R20, R156.reuse, R3 ;  /* 0x000000039c147221 */ /* 0x044fe20000010000 */
[----:B------:R-:W-:-:S06]  /*6ef0*/  F2FP.F16.F32.PACK_AB R193, R156, R193 ;  /* 0x000000c19cc1723e */ /* 0x000fcc00000000ff */
[----:B------:R-:W2:Y:S01]  /*6f00*/  MUFU.EX2 R190, R190 ;  /* 0x000000be00be7308 */ /* 0x000ea20000000800 */
[----:B---3--:R-:W-:-:S07]  /*6f10*/  FADD.FTZ R3, R195, R20 ;  /* 0x00000014c3037221 */ /* 0x008fce0000010000 */
[----:B------:R-:W3:Y:S01]  /*6f20*/  MUFU.EX2 R189, R189 ;  /* 0x000000bd00bd7308 */ /* 0x000ee20000000800 */
[C---:B----4-:R-:W-:Y:S01]  /*6f30*/  FADD.FTZ R20, R158.reuse, R3 ;  /* 0x000000039e147221 */ /* 0x050fe20000010000 */
[----:B------:R-:W-:-:S06]  /*6f40*/  F2FP.F16.F32.PACK_AB R195, R158, R195 ;  /* 0x000000c39ec3723e */ /* 0x000fcc00000000ff */
[----:B------:R-:W4:Y:S01]  /*6f50*/  MUFU.EX2 R175, R175 ;  /* 0x000000af00af7308 */ /* 0x000f220000000800 */
[----:B--2---:R-:W-:-:S07]  /*6f60*/  FADD.FTZ R164, R190, R7 ;  /* 0x00000007bea47221 */ /* 0x004fce0000010000 */
[----:B------:R-:W2:Y:S01]  /*6f70*/  MUFU.EX2 R160, R160 ;  /* 0x000000a000a07308 */ /* 0x000ea20000000800 */
[----:B---3--:R-:W-:-:S07]  /*6f80*/  FADD.FTZ R3, R189, R20 ;  /* 0x00000014bd037221 */ /* 0x008fce0000010000 */
[----:B------:R-:W3:Y:S01]  /*6f90*/  MUFU.EX2 R184, R184 ;  /* 0x000000b800b87308 */ /* 0x000ee20000000800 */
[C---:B----4-:R-:W-:Y:S01]  /*6fa0*/  FADD.FTZ R7, R175.reuse, R164 ;  /* 0x000000a4af077221 */ /* 0x050fe20000010000 */
[----:B------:R-:W-:-:S06]  /*6fb0*/  F2FP.F16.F32.PACK_AB R190, R175, R190 ;  /* 0x000000beafbe723e */ /* 0x000fcc00000000ff */
[----:B------:R-:W4:Y:S01]  /*6fc0*/  MUFU.EX2 R191, R191 ;  /* 0x000000bf00bf7308 */ /* 0x000f220000000800 */
[C---:B--2---:R-:W-:Y:S01]  /*6fd0*/  FADD.FTZ R20, R160.reuse, R3 ;  /* 0x00000003a0147221 */ /* 0x044fe20000010000 */
[----:B------:R-:W-:-:S06]  /*6fe0*/  F2FP.F16.F32.PACK_AB R189, R160, R189 ;  /* 0x000000bda0bd723e */ /* 0x000fcc00000000ff */
[----:B------:R-:W2:Y:S01]  /*6ff0*/  MUFU.EX2 R177, R177 ;  /* 0x000000b100b17308 */ /* 0x000ea20000000800 */
[----:B---3--:R-:W-:-:S07]  /*7000*/  FADD.FTZ R164, R184, R7 ;  /* 0x00000007b8a47221 */ /* 0x008fce0000010000 */
[----:B------:R-:W3:Y:S01]  /*7010*/  MUFU.EX2 R162, R162 ;  /* 0x000000a200a27308 */ /* 0x000ee20000000800 */
[----:B----4-:R-:W-:-:S07]  /*7020*/  FADD.FTZ R3, R191, R20 ;  /* 0x00000014bf037221 */ /* 0x010fce0000010000 */
[----:B------:R-:W4:Y:S01]  /*7030*/  MUFU.EX2 R185, R185 ;  /* 0x000000b900b97308 */ /* 0x000f220000000800 */
[C---:B--2---:R-:W-:Y:S01]  /*7040*/  FADD.FTZ R7, R177.reuse, R164 ;  /* 0x000000a4b1077221 */ /* 0x044fe20000010000 */
[----:B------:R-:W-:-:S06]  /*7050*/  F2FP.F16.F32.PACK_AB R184, R177, R184 ;  /* 0x000000b8b1b8723e */ /* 0x000fcc00000000ff */
[----:B------:R-:W2:Y:S01]  /*7060*/  MUFU.EX2 R165, R165 ;  /* 0x000000a500a57308 */ /* 0x000ea20000000800 */
[C---:B---3--:R-:W-:Y:S01]  /*7070*/  FADD.FTZ R164, R162.reuse, R3 ;  /* 0x00000003a2a47221 */ /* 0x048fe20000010000 */
[----:B------:R-:W-:Y:S01]  /*7080*/  F2FP.F16.F32.PACK_AB R191, R162, R191 ;  /* 0x000000bfa2bf723e */ /* 0x000fe200000000ff */
[----:B------:R-:W-:-:S05]  /*7090*/  IMAD.MOV.U32 R3, RZ, RZ, R168 ;  /* 0x000000ffff037224 */ /* 0x000fca00078e00a8 */
        /* <DEDUP_REMOVED lines=8> */
[----:B----4-:R-:W-:Y:S01]  /*7120*/  FADD.FTZ R164, R187, R164 ;  /* 0x000000a4bba47221 */ /* 0x010fe20000010000 */
[C---:B--2---:R-:W-:Y:S01]  /*7130*/  FADD.FTZ R20, R179.reuse, R20 ;  /* 0x00000014b3147221 */ /* 0x044fe20000010000 */
[----:B------:R-:W-:Y:S02]  /*7140*/  F2FP.F16.F32.PACK_AB R186, R179, R186 ;  /* 0x000000bab3ba723e */ /* 0x000fe400000000ff */
[C---:B---3--:R-:W-:Y:S01]  /*7150*/  FADD.FTZ R7, R181.reuse, R164 ;  /* 0x000000a4b5077221 */ /* 0x048fe20000010000 */
[----:B------:R-:W-:Y:S01]  /*7160*/  F2FP.F16.F32.PACK_AB R187, R181, R187 ;  /* 0x000000bbb5bb723e */ /* 0x000fe200000000ff */
[----:B-1----:R-:W-:Y:S06]  /*7170*/  @P2 BRA `(.L_x_935) ;  /* 0xffffffd400502947 */ /* 0x002fec000383ffff */
[----:B------:R-:W-:Y:S01]  /*7180*/  MOV R3, R168 ;  /* 0x000000a800037202 */ /* 0x000fe20000000f00 */
[----:B------:R-:W-:Y:S01]  /*7190*/  IMAD.MOV.U32 R4, RZ, RZ, R152 ;  /* 0x000000ffff047224 */ /* 0x000fe200078e0098 */
[----:B------:R-:W-:Y:S01]  /*71a0*/  UMOV UR36, UR7 ;  /* 0x0000000700247c82 */ /* 0x000fe20008000000 */
[----:B------:R-:W-:-:S05]  /*71b0*/  UMOV UR46, UR40 ;  /* 0x00000028002e7c82 */ /* 0x000fca0008000000 */
.L_x_918:
[----:B------:R-:W-:Y:S01]  /*71c0*/  ULDC UR7, c[0x0][0x9e4] ;  /* 0x0002790000077ab9 */ /* 0x000fe20000000800 */
[----:B------:R-:W-:Y:S01]  /*71d0*/  ULDC UR18, c[0x0][0x9dc] ;  /* 0x0002770000127ab9 */ /* 0x000fe20000000800 */
[----:B------:R-:W-:Y:S02]  /*71e0*/  UISETP.GE.AND UP0, UPT, UR7, 0x1, UPT ;  /* 0x000000010700788c */ /* 0x000fe4000bf06270 */
[----:B------:R-:W-:-:S04]  /*71f0*/  UIADD3 UR18, UR61, -UR18, URZ ;  /* 0x800000123d127290 */ /* 0x000fc8000fffe03f */
[----:B------:R-:W-:-:S13]  /*7200*/  PLOP3.LUT P6, PT, PT, PT, UP0, 0x80, 0x0 ;  /* 0x000000000000781c */ /* 0x000fda0003fcf008 */
[----:B------:R-:W-:Y:S05]  /*7210*/  @!P6 BRA `(.L_x_936) ;  /* 0x000000000044e947 */ /* 0x000fea0003800000 */
        /* <DEDUP_REMOVED lines=10> */
.L_x_937:
[----:B------:R-:W-:-:S11]  /*72c0*/  UISETP.NE.AND UP0, UPT, UR7, 0x1, UPT ;  /* 0x000000010700788c */ /* 0x000fd6000bf05270 */
[----:B------:R-:W-:Y:S02]  /*72d0*/  @UP0 ULDC.64 UR10, c[0x0][0x9e8] ;  /* 0x00027a00000a0ab9 */ /* 0x000fe40000000a00 */
[----:B------:R-:W-:-:S04]  /*72e0*/  UIMAD.WIDE.U32 UR14, UR61, UR10, URZ ;  /* 0x0000000a3d0e72a5 */ /* 0x000fc8000f8e003f */
[----:B------:R-:W-:-:S12]  /*72f0*/  @UP0 USHF.R.U32.HI UR61, URZ, UR11, UR15 ;  /* 0x0000000b3f3d0299 */ /* 0x000fd8000801160f */
.L_x_938:
[----:B------:R-:W-:-:S04]  /*7300*/  UIMAD UR7, UR61, UR7, URZ ;  /* 0x000000073d0772a4 */ /* 0x000fc8000f8e023f */
[----:B------:R-:W-:-:S04]  /*7310*/  UISETP.LT.AND UP0, UPT, UR18, UR7, UPT ;  /* 0x000000071200728c */ /* 0x000fc8000bf01270 */
[----:B------:R-:W-:-:S12]  /*7320*/  USEL UR18, UR18, UR7, !UP0 ;  /* 0x0000000712127287 */ /* 0x000fd8000c000000 */
.L_x_936:
[----:B------:R-:W-:-:S04]  /*7330*/  UIADD3 UR18, UR18, 0x3f, URZ ;  /* 0x0000003f12127890 */ /* 0x000fc8000fffe03f */
[----:B------:R-:W-:-:S04]  /*7340*/  USHF.R.S32.HI UR7, URZ, 0x1f, UR18 ;  /* 0x0000001f3f077899 */ /* 0x000fc80008011412 */
[----:B------:R-:W-:-:S04]  /*7350*/  ULEA.HI UR7, UR7, UR18, URZ, 0x6 ;  /* 0x0000001207077291 */ /* 0x000fc8000f8f303f */
[----:B------:R-:W-:-:S04]  /*7360*/  USHF.R.S32.HI UR7, URZ, 0x6, UR7 ;  /* 0x000000063f077899 */ /* 0x000fc80008011407 */
[----:B------:R-:W-:-:S04]  /*7370*/  UISETP.LT.AND UP0, UPT, UR60, UR7, UPT ;  /* 0x000000073c00728c */ /* 0x000fc8000bf01270 */
[----:B------:R-:W-:-:S06]  /*7380*/  USEL UR40, UR60, UR7, !UP0 ;  /* 0x000000073c287287 */ /* 0x000fcc000c000000 */
[----:B------:R-:W-:-:S13]  /*7390*/  ISETP.GE.AND P2, PT, R23, UR40, PT ;  /* 0x0000002817007c0c */ /* 0x000fda000bf46270 */
[----:B------:R-:W-:Y:S05]  /*73a0*/  @!P2 BRA `(.L_x_939) ;  /* 0x000000200028a947 */ /* 0x000fea0003800000 */
[----:B------:R-:W-:Y:S01]  /*73b0*/  IMAD.MOV.U32 R214, RZ, RZ, R3 ;  /* 0x000000ffffd67224 */ /* 0x000fe200078e0003 */
[----:B------:R-:W-:Y:S01]  /*73c0*/  MOV R215, R4 ;  /* 0x0000000400d77202 */ /* 0x000fe20000000f00 */
[----:B------:R-:W-:Y:S01]  /*73d0*/  UMOV UR39, UR46 ;  /* 0x0000002e00277c82 */ /* 0x000fe20008000000 */
[----:B------:R-:W-:Y:S01]  /*73e0*/  UMOV UR7, UR36 ;  /* 0x0000002400077c82 */ /* 0x000fe20008000000 */
[----:B------:R-:W-:-:S05]  /*73f0*/  ULDC UR41, c[0x0][0x988] ;  /* 0x0002620000297ab9 */ /* 0x000fca0000000800 */
.L_x_948:
[----:B------:R-:W-:-:S04]  /*7400*/  UIADD3 UR36, UR7, 0x1, URZ ;  /* 0x0000000107247890 */ /* 0x000fc8000fffe03f */
[----:B------:R-:W-:-:S04]  /*7410*/  UISETP.NE.AND UP0, UPT, UR36, 0x2, UPT ;  /* 0x000000022400788c */ /* 0x000fc8000bf05270 */
[----:B------:R-:W-:Y:S02]  /*7420*/  USEL UR46, URZ, 0x1, UP0 ;  /* 0x000000013f2e7887 */ /* 0x000fe40008000000 */
[----:B------:R-:W-:Y:S02]  /*7430*/  USEL UR36, UR36, URZ, UP0 ;  /* 0x0000003f24247287 */ /* 0x000fe40008000000 */
[----:B------:R-:W-:Y:S01]  /*7440*/  ULOP3.LUT UR46, UR39, UR46, URZ, 0x3c, !UPT ;  /* 0x0000002e272e7292 */ /* 0x000fe2000f8e3c3f */
[----:B------:R-:W-:Y:S11]  /*7450*/  @!P0 BRA `(.L_x_940) ;  /* 0x0000000000048947 */ /* 0x000ff60003800000 */
[----:B------:R-:W-:Y:S01]  /*7460*/  BPT.TRAP 0x1 ;  /* 0x000000040000795c */ /* 0x000fe20000300000 */
.L_x_940:
[----:B------:R-:W-:Y:S01]  /*7470*/  ULEA UR6, UR36, UR38, 0x3 ;  /* 0x0000002624067291 */ /* 0x000fe2000f8e183f */
[----:B------:R-:W-:-:S05]  /*7480*/  IMAD.U32 R3, RZ, RZ, UR46 ;  /* 0x0000002eff037e24 */ /* 0x000fca000f8e00ff */
[----:B------:R-:W-:-:S04]  /*7490*/  SHF.L.U32 R3, R3, 0x1f, RZ ;  /* 0x0000001f03037819 */ /* 0x000fc800000006ff */
[----:B------:R1:W2:Y:S01]  /*74a0*/  SYNCS.PHASECHK.TRANS64.TRYWAIT P2, [UR6+0x30830], R3 ;  /* 0x03083003ff0075a7 */ /* 0x0002a20008040146 */
[----:B------:R-:W-:Y:S05]  /*74b0*/  @!P0 BRA `(.L_x_941) ;  /* 0x0000000000048947 */ /* 0x000fea0003800000 */
[----:B------:R-:W-:Y:S01]  /*74c0*/  BPT.TRAP 0x1 ;  /* 0x000000040000795c */ /* 0x000fe20000300000 */
.L_x_941:
[----:B--2---:R-:W-:Y:S05]  /*74d0*/  @P2 BRA `(.L_x_942) ;  /* 0x0000000000082947 */ /* 0x004fea0003800000 */
[----:B------:R-:W2:Y:S02]  /*74e0*/  SYNCS.PHASECHK.TRANS64.TRYWAIT P2, [UR6+0x30830], R3 ;  /* 0x03083003ff0075a7 */ /* 0x000ea40008040146 */
[----:B--2---:R-:W-:Y:S05]  /*74f0*/  @!P2 BRA `(.L_x_943) ;  /* 0x000000b40008a947 */ /* 0x004fea0003800000 */
.L_x_942:
[----:B------:R-:W-:Y:S01]  /*7500*/  R2UR UR56, R18 ;  /* 0x00000000123872ca */ /* 0x000fe200000e0000 */
[----:B------:R-:W-:Y:S01]  /*7510*/  ULEA UR6, UR36, UR37, 0xb ;  /* 0x0000002524067291 */ /* 0x000fe2000f8e583f */
[----:B------:R-:W-:Y:S01]  /*7520*/  R2UR UR57, R19 ;  /* 0x00000000133972ca */ /* 0x000fe200000e0000 */
[----:B------:R-:W-:Y:S01]  /*7530*/  WARPGROUP.ARRIVE ;  /* 0x00000000000079c5 */ /* 0x000fe20000000000 */
        /* <DEDUP_REMOVED lines=221> */
.L_x_944:
[----:B------:R-:W-:Y:S01]  /*8310*/  ULEA UR14, UR7, UR38, 0x3 ;  /* 0x00000026070e7291 */ /* 0x000fe2000f8e183f */
[----:B------:R-:W-:-:S05]  /*8320*/  IMAD.U32 R0, RZ, RZ, UR39 ;  /* 0x00000027ff007e24 */ /* 0x000fca000f8e00ff */
[----:B------:R-:W-:-:S04]  /*8330*/  SHF.L.U32 R0, R0, 0x1f, RZ ;  /* 0x0000001f00007819 */ /* 0x000fc800000006ff */
[----:B------:R3:W4:Y:S01]  /*8340*/  SYNCS.PHASECHK.TRANS64.TRYWAIT P2, [UR14+0x30850], R0 ;  /* 0x03085000ff0075a7 */ /* 0x000722000804014e */
[----:B------:R-:W-:Y:S05]  /*8350*/  @!P0 BRA `(.L_x_945) ;  /* 0x0000000000048947 */ /* 0x000fea0003800000 */
[----:B------:R-:W-:Y:S01]  /*8360*/  BPT.TRAP 0x1 ;  /* 0x000000040000795c */ /* 0x000fe20000300000 */
.L_x_945:
[----:B----4-:R-:W-:Y:S05]  /*8370*/  @P2 BRA `(.L_x_946) ;  /* 0x0000000000082947 */ /* 0x010fea0003800000 */
[----:B------:R-:W4:Y:S02]  /*8380*/  SYNCS.PHASECHK.TRANS64.TRYWAIT P2, [UR14+0x30850], R0 ;  /* 0x03085000ff0075a7 */ /* 0x000f24000804014e */
[----:B----4-:R-:W-:Y:S05]  /*8390*/  @!P2 BRA `(.L_x_947) ;  /* 0x000000a40078a947 */ /* 0x010fea0003800000 */
.L_x_946:
[----:B------:R-:W-:Y:S01]  /*83a0*/  UIADD3 UR6, UR38, 0x400, URZ ;  /* 0x0000040026067890 */ /* 0x000fe2000fffe03f */
[----:B------:R-:W-:Y:S01]  /*83b0*/  WARPGROUP.ARRIVE ;  /* 0x00000000000079c5 */ /* 0x000fe20000000000 */
[----:B------:R-:W-:Y:S01]  /*83c0*/  ULDC UR11, c[0x0][0x9d8] ;  /* 0x00027600000b7ab9 */ /* 0x000fe20000000800 */
[----:B------:R-:W-:Y:S01]  /*83d0*/  ISETP.GT.AND P2, PT, R23, UR40, PT ;  /* 0x0000002817007c0c */ /* 0x000fe2000bf44270 */
[----:B------:R-:W-:Y:S01]  /*83e0*/  USHF.R.U32.HI UR6, URZ, 0x4, UR6 ;  /* 0x000000043f067899 */ /* 0x000fe20008011606 */
[----:B------:R-:W-:Y:S01]  /*83f0*/  FMUL.FTZ R2, R152, UR11 ;  /* 0x0000000b98027c20 */ /* 0x000fe20008410000 */
[----:B-12---:R-:W-:Y:S01]  /*8400*/  FMUL.FTZ R3, R153, UR11 ;  /* 0x0000000b99037c20 */ /* 0x006fe20008410000 */
[----:B------:R-:W-:Y:S01]  /*8410*/  FMUL.FTZ R216, R173, UR11 ;  /* 0x0000000badd87c20 */ /* 0x000fe20008410000 */
[----:B------:R-:W-:Y:S01]  /*8420*/  ULOP3.LUT UR6, UR6, 0x3fff, URZ, 0xc0, !UPT ;  /* 0x00003fff06067892 */ /* 0x000fe2000f8ec03f */
[----:B------:R-:W-:Y:S01]  /*8430*/  FMUL.FTZ R173, R180, UR11 ;  /* 0x0000000bb4ad7c20 */ /* 0x000fe20008410000 */
[----:B------:R-:W-:Y:S01]  /*8440*/  FMUL.FTZ R152, R155, UR11 ;  /* 0x0000000b9b987c20 */ /* 0x000fe20008410000 */
[----:B------:R-:W3:Y:S01]  /*8450*/  MUFU.TANH R2, R2 ;  /* 0x0000000200027308 */ /* 0x000ee20000002400 */
[----:B------:R-:W-:Y:S01]  /*8460*/  ULOP3.LUT UR6, UR6, 0x2000000, URZ, 0xfc, !UPT ;  /* 0x0200000006067892 */ /* 0x000fe2000f8efc3f */
[----:B------:R-:W-:Y:S01]  /*8470*/  FMUL.FTZ R155, R159, UR11 ;  /* 0x0000000b9f9b7c20 */ /* 0x000fe20008410000 */
[----:B------:R-:W-:Y:S01]  /*8480*/  FMUL.FTZ R153, R154, UR11 ;  /* 0x0000000b9a997c20 */ /* 0x000fe20008410000 */
[----:B------:R-:W-:Y:S01]  /*8490*/  FMUL.FTZ R154, R158, UR11 ;  /* 0x0000000b9e9a7c20 */ /* 0x000fe20008410000 */
[----:B------:R-:W-:Y:S01]  /*84a0*/  ULEA UR10, UR7, UR6, 0xb ;  /* 0x00000006070a7291 */ /* 0x000fe2000f8e583f */
[----:B------:R-:W-:Y:S01]  /*84b0*/  FMUL.FTZ R158, R166, UR11 ;  /* 0x0000000ba69e7c20 */ /* 0x000fe20008410000 */
[----:B------:R-:W-:Y:S01]  /*84c0*/  FMUL.FTZ R166, R182, UR11 ;  /* 0x0000000bb6a67c20 */ /* 0x000fe20008410000 */
[----:B------:R-:W-:Y:S01]  /*84d0*/  UMOV UR7, 0x40000040 ;  /* 0x4000004000077882 */ /* 0x000fe20000000000 */
[----:B------:R-:W1:Y:S01]  /*84e0*/  MUFU.TANH R3, R3 ;  /* 0x0000000300037308 */ /* 0x000e620000002400 */
[----:B------:R-:W-:Y:S01]  /*84f0*/  UMOV UR39, UR46 ;  /* 0x0000002e00277c82 */ /* 0x000fe20008000000 */
[----:B------:R-:W-:Y:S01]  /*8500*/  VIADD R23, R23, 0xffffffff ;  /* 0xffffffff17177836 */ /* 0x000fe20000000000 */
[----:B------:R-:W-:-:S02]  /*8510*/  UMOV UR6, UR10 ;  /* 0x0000000a00067c82 */ /* 0x000fc40008000000 */
[----:B------:R-:W-:Y:S01]  /*8520*/  HGMMA.64x256x16.F32 R24, R196, gdesc[UR4].tnspB, R24, gsb0 ;  /* 0x43e00004c4187df0 */ /* 0x000fe20008000818 */
[----:B------:R-:W-:Y:S01]  /*8530*/  UIADD3 UR6, UR10, 0x80, URZ ;  /* 0x000000800a067890 */ /* 0x000fe2000fffe03f */
[----:B------:R-:W-:Y:S01]  /*8540*/  UMOV UR7, 0x40000040 ;  /* 0x4000004000077882 */ /* 0x000fe20000000000 */
[----:B---3--:R-:W-:Y:S01]  /*8550*/  FMNMX.FTZ R0, R2, R215, !PT ;  /* 0x000000d702007209 */ /* 0x008fe20007810000 */
        /* <DEDUP_REMOVED lines=16> */
[----:B------:R-:W-:Y:S01]  /*8660*/  UIADD3 UR6, UR10, 0x100, URZ ;  /* 0x000001000a067890 */ /* 0x000fe2000fffe03f */
[----:B------:R-:W-:Y:S01]  /*8670*/  MUFU.TANH R196, R196 ;  /* 0x000000c400c47308 */ /* 0x000fe20000002400 */
[----:B------:R-:W-:Y:S01]  /*8680*/  UMOV UR7, 0x40000040 ;  /* 0x4000004000077882 */ /* 0x000fe20000000000 */
[----:B------:R-:W-:Y:S01]  /*8690*/  FMUL.FTZ R172, R176, UR11 ;  /* 0x0000000bb0ac7c20 */ /* 0x000fe20008410000 */
[----:B------:R-:W-:Y:S01]  /*86a0*/  FMUL.FTZ R176, R177, UR11 ;  /* 0x0000000bb1b07c20 */ /* 0x000fe20008410000 */
[----:B------:R-:W-:Y:S01]  /*86b0*/  FMUL.FTZ R168, R181, UR11 ;  /* 0x0000000bb5a87c20 */ /* 0x000fe20008410000 */
[----:B------:R-:W-:Y:S01]  /*86c0*/  UIADD3 UR10, UR10, 0x180, URZ ;  /* 0x000001800a0a7890 */ /* 0x000fe2000fffe03f */
[----:B------:R-:W-:Y:S01]  /*86d0*/  FMUL.FTZ R164, R178, UR11 ;  /* 0x0000000bb2a47c20 */ /* 0x000fe20008410000 */
[----:B------:R-:W-:Y:S01]  /*86e0*/  FMUL.FTZ R165, R179, UR11 ;  /* 0x0000000bb3a57c20 */ /* 0x000fe20008410000 */
        /* <DEDUP_REMOVED lines=15> */
[----:B-1----:R-:W-:Y:S01]  /*87e0*/  FMNMX.FTZ R157, R3, R0, !PT ;  /* 0x00000000039d7209 */ /* 0x002fe20007810000 */
[----:B------:R-:W-:Y:S01]  /*87f0*/  HGMMA.64x256x16.F32 R24, R188, gdesc[UR4].tnspB, R24, gsb0 ;  /* 0x43e00004bc187df0 */ /* 0x000fe20008000818 */
[----:B------:R-:W1:Y:S01]  /*8800*/  MUFU.TANH R192, R192 ;  /* 0x000000c000c07308 */ /* 0x000e620000002400 */
[----:B------:R-:W-:Y:S01]  /*8810*/  FMUL.FTZ R156, R162, UR11 ;  /* 0x0000000ba29c7c20 */ /* 0x000fe20008410000 */
[----:B------:R-:W-:Y:S01]  /*8820*/  FMUL.FTZ R160, R170, UR11 ;  /* 0x0000000baaa07c20 */ /* 0x000fe20008410000 */
[----:B------:R-:W-:Y:S01]  /*8830*/  FMUL.FTZ R161, R171, UR11 ;  /* 0x0000000baba17c20 */ /* 0x000fe20008410000 */
[----:B------:R-:W-:Y:S01]  /*8840*/  FMUL.FTZ R162, R174, UR11 ;  /* 0x0000000baea27c20 */ /* 0x000fe20008410000 */
[----:B------:R-:W-:Y:S01]  /*8850*/  UMOV UR6, UR41 ;  /* 0x0000002900067c82 */ /* 0x000fe20008000000 */
[----:B------:R-:W-:-:S02]  /*8860*/  UMOV UR7, UR36 ;  /* 0x0000002400077c82 */ /* 0x000fc40008000000 */
[----:B------:R-:W2:Y:S08]  /*8870*/  MUFU.TANH R193, R193 ;  /* 0x000000c100c17308 */ /* 0x000eb00000002400 */
[----:B------:R-:W3:Y:S01]  /*8880*/  MUFU.TANH R194, R194 ;  /* 0x000000c200c27308 */ /* 0x000ee20000002400 */
[----:B-1----:R-:W-:-:S07]  /*8890*/  FMNMX.FTZ R0, R192, R157, !PT ;  /* 0x0000009dc0007209 */ /* 0x002fce0007810000 */
[----:B------:R-:W1:Y:S01]  /*88a0*/  MUFU.TANH R195, R195 ;  /* 0x000000c300c37308 */ /* 0x000e620000002400 */
[----:B--2---:R-:W-:-:S07]  /*88b0*/  FMNMX.FTZ R157, R193, R0, !PT ;  /* 0x00000000c19d7209 */ /* 0x004fce0007810000 */
[----:B------:R-:W2:Y:S01]  /*88c0*/  MUFU.TANH R156, R156 ;  /* 0x0000009c009c7308 */ /* 0x000ea20000002400 */
[----:B---3--:R-:W-:-:S07]  /*88d0*/  FMNMX.FTZ R0, R194, R157, !PT ;  /* 0x0000009dc2007209 */ /* 0x008fce0007810000 */
[----:B------:R-:W-:Y:S01]  /*88e0*/  MUFU.TANH R160, R160 ;  /* 0x000000a000a07308 */ /* 0x000fe20000002400 */
[----:B-1----:R-:W-:-:S04]  /*88f0*/  FMNMX.FTZ R157, R195, R0, !PT ;  /* 0x00000000c39d7209 */ /* 0x002fc80007810000 */
[----:B------:R-:W-:-:S03]  /*8900*/  FMNMX.FTZ R0, R196, R157, !PT ;  /* 0x0000009dc4007209 */ /* 0x000fc60007810000 */
[----:B------:R-:W-:Y:S01]  /*8910*/  MUFU.TANH R161, R161 ;  /* 0x000000a100a17308 */ /* 0x000fe20000002400 */
[----:B------:R-:W-:-:S04]  /*8920*/  FMNMX.FTZ R0, R199, R0, !PT ;  /* 0x00000000c7007209 */ /* 0x000fc80007810000 */
[----:B------:R-:W-:-:S03]  /*8930*/  FMNMX.FTZ R157, R197, R0, !PT ;  /* 0x00000000c59d7209 */ /* 0x000fc60007810000 */
[----:B------:R-:W-:Y:S01]  /*8940*/  MUFU.TANH R162, R162 ;  /* 0x000000a200a27308 */ /* 0x000fe20000002400 */
[----:B------:R-:W-:-:S04]  /*8950*/  FMNMX.FTZ R0, R198, R157, !PT ;  /* 0x0000009dc6007209 */ /* 0x000fc80007810000 */
[----:B------:R-:W-:-:S04]  /*8960*/  FMNMX.FTZ R157, R169, R0, !PT ;  /* 0x00000000a99d7209 */ /* 0x000fc80007810000 */
[----:B------:R-:W-:-:S04]  /*8970*/  FMNMX.FTZ R157, R216, R157, !PT ;  /* 0x0000009dd89d7209 */ /* 0x000fc80007810000 */
[----:B------:R-:W-:Y:S01]  /*8980*/  FMNMX.FTZ R159, R172, R157, !PT ;  /* 0x0000009dac9f7209 */ /* 0x000fe20007810000 */
[----:B------:R-:W-:-:S03]  /*8990*/  FMUL.FTZ R157, R163, UR11 ;  /* 0x0000000ba39d7c20 */ /* 0x000fc60008410000 */
[----:B------:R-:W-:-:S03]  /*89a0*/  FMNMX.FTZ R0, R176, R159, !PT ;  /* 0x0000009fb0007209 */ /* 0x000fc60007810000 */
[----:B------:R-:W1:Y:S01]  /*89b0*/  MUFU.TANH R157, R157 ;  /* 0x0000009d009d7308 */ /* 0x000e620000002400 */
[----:B------:R-:W-:-:S04]  /*89c0*/  FMNMX.FTZ R159, R173, R0, !PT ;  /* 0x00000000ad9f7209 */ /* 0x000fc80007810000 */
[----:B------:R-:W-:Y:S01]  /*89d0*/  FMNMX.FTZ R0, R168, R159, !PT ;  /* 0x0000009fa8007209 */ /* 0x000fe20007810000 */
[----:B------:R-:W-:Y:S01]  /*89e0*/  FMUL.FTZ R159, R167, UR11 ;  /* 0x0000000ba79f7c20 */ /* 0x000fe20008410000 */
[----:B------:R-:W-:-:S03]  /*89f0*/  FMNMX.FTZ R167, R153, R214, !PT ;  /* 0x000000d699a77209 */ /* 0x000fc60007810000 */
[----:B------:R-:W3:Y:S01]  /*8a00*/  SHFL.BFLY PT, R163, R0, 0x2, 0x1f ;  /* 0x0c401f0000a37f89 */ /* 0x000ee200000e0000 */
[----:B------:R-:W-:Y:S01]  /*8a10*/  FMNMX.FTZ R167, R152, R167, !PT ;  /* 0x000000a798a77209 */ /* 0x000fe20007810000 */
[----:B------:R-:W4:Y:S01]  /*8a20*/  MUFU.TANH R159, R159 ;  /* 0x0000009f009f7308 */ /* 0x000f220000002400 */
[----:B---3--:R-:W-:Y:S01]  /*8a30*/  FMNMX.FTZ R4, R0, R163, !PT ;  /* 0x000000a300047209 */ /* 0x008fe20007810000 */
[----:B------:R-:W-:Y:S01]  /*8a40*/  FMUL.FTZ R163, R175, UR11 ;  /* 0x0000000bafa37c20 */ /* 0x000fe20008410000 */
[----:B------:R-:W-:Y:S01]  /*8a50*/  FMNMX.FTZ R0, R154, R167, !PT ;  /* 0x000000a79a007209 */ /* 0x000fe20007810000 */
[----:B------:R-:W-:Y:S01]  /*8a60*/  FMUL.FTZ R167, R183, UR11 ;  /* 0x0000000bb7a77c20 */ /* 0x000fe20008410000 */
[----:B------:R-:W-:Y:S01]  /*8a70*/  UMOV UR11, 0x40000040 ;  /* 0x40000040000b7882 */ /* 0x000fe20000000000 */
[----:B------:R-:W3:Y:S01]  /*8a80*/  SHFL.BFLY PT, R175, R4, 0x1, 0x1f ;  /* 0x0c201f0004af7f89 */ /* 0x000ee200000e0000 */
[----:B------:R-:W-:Y:S01]  /*8a90*/  FMNMX.FTZ R171, R155, R0, !PT ;  /* 0x000000009bab7209 */ /* 0x000fe20007810000 */
[----:B------:R-:W5:Y:S03]  /*8aa0*/  MUFU.TANH R163, R163 ;  /* 0x000000a300a37308 */ /* 0x000f660000002400 */
[----:B--2---:R-:W-:-:S04]  /*8ab0*/  FMNMX.FTZ R0, R156, R171, !PT ;  /* 0x000000ab9c007209 */ /* 0x004fc80007810000 */
[----:B-1----:R-:W-:Y:S01]  /*8ac0*/  FMNMX.FTZ R171, R157, R0, !PT ;  /* 0x000000009dab7209 */ /* 0x002fe20007810000 */
[----:B------:R-:W1:Y:S01]  /*8ad0*/  MUFU.TANH R167, R167 ;  /* 0x000000a700a77308 */ /* 0x000e620000002400 */
[----:B---3--:R-:W-:-:S05]  /*8ae0*/  FMNMX.FTZ R4, R4, R175, !PT ;  /* 0x000000af04047209 */ /* 0x008fca0007810000 */
[C---:B------:R-:W-:Y:S01]  /*8af0*/  FADD.FTZ R170, -R4.reuse, R215 ;  /* 0x000000d704aa7221 */ /* 0x040fe20000010100 */
[----:B------:R-:W-:Y:S01]  /*8b00*/  FMUL.FTZ R183, R4, UR6 ;  /* 0x0000000604b77c20 */ /* 0x000fe20008410000 */
[----:B------:R-:W-:Y:S02]  /*8b10*/  MOV R215, R4 ;  /* 0x0000000400d77202 */ /* 0x000fe40000000f00 */
[----:B------:R-:W-:Y:S01]  /*8b20*/  FMUL.FTZ R0, R170, UR6 ;  /* 0x00000006aa007c20 */ /* 0x000fe20008410000 */
[----:B------:R-:W-:Y:S01]  /*8b30*/  FMNMX.FTZ R170, R158, R171, !PT ;  /* 0x000000ab9eaa7209 */ /* 0x000fe20007810000 */
[--C-:B------:R-:W-:Y:S01]  /*8b40*/  FFMA.FTZ R177, R2, UR6, -R183.reuse ;  /* 0x0000000602b17c23 */ /* 0x100fe200080108b7 */
[--C-:B------:R-:W-:Y:S01]  /*8b50*/  FFMA.FTZ R174, R192, UR6, -R183.reuse ;  /* 0x00000006c0ae7c23 */ /* 0x100fe200080108b7 */
[--C-:B------:R-:W-:Y:S01]  /*8b60*/  FFMA.FTZ R179, R199, UR6, -R183.reuse ;  /* 0x00000006c7b37c23 */ /* 0x100fe200080108b7 */
[----:B----4-:R-:W-:Y:S01]  /*8b70*/  FMNMX.FTZ R171, R159, R170, !PT ;  /* 0x000000aa9fab7209 */ /* 0x010fe20007810000 */
[--C-:B------:R-:W-:Y:S01]  /*8b80*/  FFMA.FTZ R170, R3, UR6, -R183.reuse ;  /* 0x0000000603aa7c23 */ /* 0x100fe200080108b7 */
[----:B------:R-:W-:Y:S01]  /*8b90*/  MUFU.EX2 R0, R0 ;  /* 0x0000000000007308 */ /* 0x000fe20000000800 */
[--C-:B------:R-:W-:Y:S01]  /*8ba0*/  FFMA.FTZ R192, R194, UR6, -R183.reuse ;  /* 0x00000006c2c07c23 */ /* 0x100fe200080108b7 */
[----:B------:R-:W-:Y:S01]  /*8bb0*/  FMNMX.FTZ R2, R160, R171, !PT ;  /* 0x000000aba0027209 */ /* 0x000fe20007810000 */
[--C-:B------:R-:W-:Y:S01]  /*8bc0*/  FFMA.FTZ R194, R196, UR6, -R183.reuse ;  /* 0x00000006c4c27c23 */ /* 0x100fe200080108b7 */
[----:B------:R-:W-:-:S02]  /*8bd0*/  FFMA.FTZ R181, R198, UR6, -R183 ;  /* 0x00000006c6b57c23 */ /* 0x000fc400080108b7 */
[----:B------:R-:W-:Y:S02]  /*8be0*/  FMNMX.FTZ R175, R161, R2, !PT ;  /* 0x00000002a1af7209 */ /* 0x000fe40007810000 */
[----:B------:R2:W-:Y:S02]  /*8bf0*/  MUFU.EX2 R171, R177 ;  /* 0x000000b100ab7308 */ /* 0x0005e40000000800 */
[----:B------:R-:W-:Y:S01]  /*8c00*/  FMNMX.FTZ R2, R162, R175, !PT ;  /* 0x000000afa2027209 */ /* 0x000fe20007810000 */
[----:B------:R-:W-:-:S03]  /*8c10*/  FFMA.FTZ R175, R193, UR6, -R183 ;  /* 0x00000006c1af7c23 */ /* 0x000fc600080108b7 */
[----:B-----5:R-:W-:Y:S02]  /*8c20*/  FMNMX.FTZ R3, R163, R2, !PT ;  /* 0x00000002a3037209 */ /* 0x020fe40007810000 */
[----:B------:R-:W3:Y:S01]  /*8c30*/  MUFU.EX2 R170, R170 ;  /* 0x000000aa00aa7308 */ /* 0x000ee20000000800 */
[----:B--2---:R-:W-:Y:S01]  /*8c40*/  FFMA.FTZ R177, R195, UR6, -R183 ;  /* 0x00000006c3b17c23 */ /* 0x004fe200080108b7 */
[----:B------:R-:W-:-:S04]  /*8c50*/  FMNMX.FTZ R2, R164, R3, !PT ;  /* 0x00000003a4027209 */ /* 0x000fc80007810000 */
[----:B------:R-:W-:Y:S02]  /*8c60*/  FMNMX.FTZ R3, R165, R2, !PT ;  /* 0x00000002a5037209 */ /* 0x000fe40007810000 */
[----:B------:R-:W-:Y:S02]  /*8c70*/  MUFU.EX2 R174, R174 ;  /* 0x000000ae00ae7308 */ /* 0x000fe40000000800 */
[----:B------:R-:W-:-:S04]  /*8c80*/  FMNMX.FTZ R2, R166, R3, !PT ;  /* 0x00000003a6027209 */ /* 0x000fc80007810000 */
[----:B-1----:R-:W-:Y:S02]  /*8c90*/  FMNMX.FTZ R2, R167, R2, !PT ;  /* 0x00000002a7027209 */ /* 0x002fe40007810000 */
[----:B------:R-:W1:Y:S01]  /*8ca0*/  MUFU.EX2 R175, R175 ;  /* 0x000000af00af7308 */ /* 0x000e620000000800 */
[----:B---3--:R-:W-:Y:S02]  /*8cb0*/  F2FP.F16.F32.PACK_AB R196, R170, R171 ;  /* 0x000000abaac4723e */ /* 0x008fe400000000ff */
[----:B------:R-:W2:Y:S05]  /*8cc0*/  SHFL.BFLY PT, R3, R2, 0x2, 0x1f ;  /* 0x0c401f0002037f89 */ /* 0x000eaa00000e0000 */
[----:B------:R-:W-:Y:S08]  /*8cd0*/  MUFU.EX2 R192, R192 ;  /* 0x000000c000c07308 */ /* 0x000ff00000000800 */
[----:B------:R-:W-:Y:S01]  /*8ce0*/  MUFU.EX2 R177, R177 ;  /* 0x000000b100b17308 */ /* 0x000fe20000000800 */
[----:B-1----:R-:W-:-:S07]  /*8cf0*/  F2FP.F16.F32.PACK_AB R198, R175, R174 ;  /* 0x000000aeafc6723e */ /* 0x002fce00000000ff */
[----:B------:R-:W-:Y:S01]  /*8d00*/  MUFU.EX2 R194, R194 ;  /* 0x000000c200c27308 */ /* 0x000fe20000000800 */
[----:B--2---:R-:W-:-:S05]  /*8d10*/  FMNMX.FTZ R3, R2, R3, !PT ;  /* 0x0000000302037209 */ /* 0x004fca0007810000 */
[----:B------:R-:W1:Y:S02]  /*8d20*/  SHFL.BFLY PT, R2, R3, 0x1, 0x1f ;  /* 0x0c201f0003027f89 */ /* 0x000e6400000e0000 */
[----:B------:R-:W-:Y:S08]  /*8d30*/  MUFU.EX2 R179, R179 ;  /* 0x000000b300b37308 */ /* 0x000ff00000000800 */
[----:B------:R-:W-:Y:S01]  /*8d40*/  MUFU.EX2 R181, R181 ;  /* 0x000000b500b57308 */ /* 0x000fe20000000800 */
[----:B-1----:R-:W-:-:S05]  /*8d50*/  FMNMX.FTZ R3, R3, R2, !PT ;  /* 0x0000000203037209 */ /* 0x002fca0007810000 */
[----:B------:R-:W-:Y:S01]  /*8d60*/  FADD.FTZ R2, -R3, R214 ;  /* 0x000000d603027221 */ /* 0x000fe20000010100 */
[----:B------:R-:W-:-:S03]  /*8d70*/  IMAD.MOV.U32 R214, RZ, RZ, R3 ;  /* 0x000000ffffd67224 */ /* 0x000fc600078e0003 */
[----:B------:R-:W-:-:S06]  /*8d80*/  FMUL.FTZ R2, R2, UR6 ;  /* 0x0000000602027c20 */ /* 0x000fcc0008410000 */
[----:B------:R-:W-:Y:S01]  /*8d90*/  MUFU.EX2 R2, R2 ;  /* 0x0000000200027308 */ /* 0x000fe20000000800 */
[----:B------:R-:W-:Y:S02]  /*8da0*/  WARPGROUP.DEPBAR.LE gsb0, 0x0 ;  /* 0x00008000000079c5 */ /* 0x000fe40000010000 */
[----:B------:R-:W-:Y:S01]  /*8db0*/  WARPGROUP.ARRIVE ;  /* 0x00000000000079c5 */ /* 0x000fe20000000000 */
[--C-:B------:R-:W-:Y:S01]  /*8dc0*/  FFMA.FTZ R188, R197, UR6, -R183.reuse ;  /* 0x00000006c5bc7c23 */ /* 0x100fe200080108b7 */
[--C-:B------:R-:W-:Y:S01]  /*8dd0*/  FFMA.FTZ R190, R169, UR6, -R183.reuse ;  /* 0x00000006a9be7c23 */ /* 0x100fe200080108b7 */
[----:B------:R-:W-:-:S03]  /*8de0*/  FFMA.FTZ R169, R216, UR6, -R183 ;  /* 0x00000006d8a97c23 */ /* 0x000fc600080108b7 */
[----:B------:R-:W-:Y:S01]  /*8df0*/  HGMMA.64x256x16.F32 R24, R184, gdesc[UR8].tnspB, R24, gsb0 ;  /* 0x43e00008b8187df0 */ /* 0x000fe20008000818 */
[----:B------:R-:W-:Y:S08]  /*8e00*/  MUFU.EX2 R188, R188 ;  /* 0x000000bc00bc7308 */ /* 0x000ff00000000800 */
[----:B------:R-:W-:Y:S08]  /*8e10*/  MUFU.EX2 R190, R190 ;  /* 0x000000be00be7308 */ /* 0x000ff00000000800 */
[----:B------:R-:W-:Y:S01]  /*8e20*/  MUFU.EX2 R169, R169 ;  /* 0x000000a900a97308 */ /* 0x000fe20000000800 */
[----:B------:R-:W-:-:S02]  /*8e30*/  WARPGROUP.DEPBAR.LE gsb0, 0x0 ;  /* 0x00008000000079c5 */ /* 0x000fc40000010000 */
[--C-:B------:R-:W-:Y:S01]  /*8e40*/  FFMA.FTZ R186, R173, UR6, -R183.reuse ;  /* 0x00000006adba7c23 */ /* 0x100fe200080108b7 */
[--C-:B------:R-:W-:Y:S01]  /*8e50*/  FFMA.FTZ R173, R168, UR6, -R183.reuse ;  /* 0x00000006a8ad7c23 */ /* 0x100fe200080108b7 */
[----:B------:R-:W-:Y:S01]  /*8e60*/  FMUL.FTZ R168, R3, UR6 ;  /* 0x0000000603a87c20 */ /* 0x000fe20008410000 */
[--C-:B------:R-:W-:Y:S01]  /*8e70*/  FFMA.FTZ R184, R172, UR6, -R183.reuse ;  /* 0x00000006acb87c23 */ /* 0x100fe200080108b7 */
[----:B------:R-:W-:Y:S02]  /*8e80*/  FFMA.FTZ R185, R176, UR6, -R183 ;  /* 0x00000006b0b97c23 */ /* 0x000fe400080108b7 */
[--C-:B------:R-:W-:Y:S01]  /*8e90*/  FFMA.FTZ R197, R153, UR6, -R168.reuse ;  /* 0x0000000699c57c23 */ /* 0x100fe200080108a8 */
[----:B------:R-:W-:Y:S01]  /*8ea0*/  MOV R153, UR36 ;  /* 0x0000002400997c02 */ /* 0x000fe20008000f00 */
[--C-:B------:R-:W-:Y:S01]  /*8eb0*/  FFMA.FTZ R152, R152, UR6, -R168.reuse ;  /* 0x0000000698987c23 */ /* 0x100fe200080108a8 */
[--C-:B------:R-:W-:Y:S01]  /*8ec0*/  FFMA.FTZ R199, R154, UR6, -R168.reuse ;  /* 0x000000069ac77c23 */ /* 0x100fe200080108a8 */
[--C-:B------:R-:W-:Y:S01]  /*8ed0*/  FFMA.FTZ R154, R155, UR6, -R168.reuse ;  /* 0x000000069b9a7c23 */ /* 0x100fe200080108a8 */
[----:B------:R-:W-:Y:S01]  /*8ee0*/  @!P1 LEA R153, R153, UR38, 0x3 ;  /* 0x0000002699999c11 */ /* 0x000fe2000f8e18ff */
[----:B------:R-:W1:Y:S01]  /*8ef0*/  MUFU.EX2 R197, R197 ;  /* 0x000000c500c57308 */ /* 0x000e620000000800 */
[--C-:B------:R-:W-:Y:S01]  /*8f00*/  FFMA.FTZ R193, R156, UR6, -R168.reuse ;  /* 0x000000069cc17c23 */ /* 0x100fe200080108a8 */
[--C-:B------:R-:W-:Y:S01]  /*8f10*/  FFMA.FTZ R156, R157, UR6, -R168.reuse ;  /* 0x000000069d9c7c23 */ /* 0x100fe200080108a8 */
[----:B------:R-:W-:Y:S01]  /*8f20*/  FFMA.FTZ R195, R158, UR6, -R168 ;  /* 0x000000069ec37c23 */ /* 0x000fe200080108a8 */
[----:B------:R-:W-:-:S02]  /*8f30*/  @!P1 VIADD R153, R153, 0x30840 ;  /* 0x0003084099999836 */ /* 0x000fc40000000000 */
[--C-:B------:R-:W-:Y:S01]  /*8f40*/  FFMA.FTZ R158, R159, UR6, -R168.reuse ;  /* 0x000000069f9e7c23 */ /* 0x100fe200080108a8 */
[--C-:B------:R-:W-:Y:S01]  /*8f50*/  FFMA.FTZ R191, R162, UR6, -R168.reuse ;  /* 0x00000006a2bf7c23 */ /* 0x100fe200080108a8 */
[--C-:B------:R-:W-:Y:S01]  /*8f60*/  FFMA.FTZ R189, R160, UR6, -R168.reuse ;  /* 0x00000006a0bd7c23 */ /* 0x100fe200080108a8 */
[----:B------:R-:W2:Y:S01]  /*8f70*/  MUFU.EX2 R152, R152 ;  /* 0x0000009800987308 */ /* 0x000ea20000000800 */
[----:B------:R-:W-:Y:S01]  /*8f80*/  @!P1 PRMT R153, RZ, 0x654, R153 ;  /* 0x00000654ff999816 */ /* 0x000fe20000000099 */
[--C-:B------:R-:W-:Y:S01]  /*8f90*/  FFMA.FTZ R160, R161, UR6, -R168.reuse ;  /* 0x00000006a1a07c23 */ /* 0x100fe200080108a8 */
[----:B------:R-:W-:Y:S02]  /*8fa0*/  IMAD.U32 R155, RZ, RZ, UR14 ;  /* 0x0000000eff9b7e24 */ /* 0x000fe4000f8e00ff */
[--C-:B------:R-:W-:Y:S01]  /*8fb0*/  FFMA.FTZ R163, R163, UR6, -R168.reuse ;  /* 0x00000006a3a37c23 */ /* 0x100fe200080108a8 */
[----:B------:R3:W-:Y:S01]  /*8fc0*/  @!P1 SYNCS.ARRIVE.TRANS64.RED.A1T0 RZ, [R153+URZ], RZ ;  /* 0x000000ff99ff99a7 */ /* 0x0007e2000810043f */
[--C-:B------:R-:W-:Y:S01]  /*8fd0*/  FFMA.FTZ R164, R164, UR6, -R168.reuse ;  /* 0x00000006a4a47c23 */ /* 0x100fe200080108a8 */
[--C-:B------:R-:W-:Y:S01]  /*8fe0*/  FFMA.FTZ R165, R165, UR6, -R168.reuse ;  /* 0x00000006a5a57c23 */ /* 0x100fe200080108a8 */
[----:B------:R-:W4:Y:S01]  /*8ff0*/  MUFU.EX2 R199, R199 ;  /* 0x000000c700c77308 */ /* 0x000f220000000800 */
[----:B-1----:R-:W-:Y:S01]  /*9000*/  FFMA.FTZ R7, R2, R7, R197 ;  /* 0x0000000702077223 */ /* 0x002fe200000100c5 */
[----:B------:R-:W-:Y:S01]  /*9010*/  @!P1 IADD3 R155, R155, 0x30860, RZ ;  /* 0x000308609b9b9810 */ /* 0x000fe20007ffe0ff */
[--C-:B------:R-:W-:Y:S01]  /*9020*/  FFMA.FTZ R166, R166, UR6, -R168.reuse ;  /* 0x00000006a6a67c23 */ /* 0x100fe200080108a8 */
[----:B------:R-:W-:Y:S01]  /*9030*/  FFMA.FTZ R167, R167, UR6, -R168 ;  /* 0x00000006a7a77c23 */ /* 0x000fe200080108a8 */
[----:B---3--:R-:W-:Y:S01]  /*9040*/  FFMA.FTZ R153, R0, R20, R171 ;  /* 0x0000001400997223 */ /* 0x008fe200000100ab */
[----:B------:R-:W-:-:S02]  /*9050*/  @!P1 PRMT R155, RZ, 0x654, R155 ;  /* 0x00000654ff9b9816 */ /* 0x000fc4000000009b */
[----:B------:R-:W1:Y:S01]  /*9060*/  MUFU.EX2 R154, R154 ;  /* 0x0000009a009a7308 */ /* 0x000e620000000800 */
[----:B------:R-:W-:Y:S01]  /*9070*/  FADD.FTZ R153, R170, R153 ;  /* 0x00000099aa997221 */ /* 0x000fe20000010000 */
[C---:B--2---:R-:W-:Y:S01]  /*9080*/  FADD.FTZ R20, R152.reuse, R7 ;  /* 0x0000000798147221 */ /* 0x044fe20000010000 */
[----:B------:R2:W-:Y:S01]  /*9090*/  @!P1 SYNCS.ARRIVE.TRANS64.RED.A1T0 RZ, [R155+URZ], RZ ;  /* 0x000000ff9bff99a7 */ /* 0x0005e2000810043f */
[----:B------:R-:W-:Y:S01]  /*90a0*/  F2FP.F16.F32.PACK_AB R197, R152, R197 ;  /* 0x000000c598c5723e */ /* 0x000fe200000000ff */
[----:B------:R-:W-:-:S03]  /*90b0*/  FADD.FTZ R162, R174, R153 ;  /* 0x00000099aea27221 */ /* 0x000fc60000010000 */
[----:B------:R-:W3:Y:S01]  /*90c0*/  MUFU.EX2 R193, R193 ;  /* 0x000000c100c17308 */ /* 0x000ee20000000800 */
[----:B----4-:R-:W-:Y:S01]  /*90d0*/  FADD.FTZ R7, R199, R20 ;  /* 0x00000014c7077221 */ /* 0x010fe20000010000 */
[----:B------:R-:W-:-:S04]  /*90e0*/  FADD.FTZ R153, R175, R162 ;  /* 0x000000a2af997221 */ /* 0x000fc80000010000 */
[----:B------:R-:W-:Y:S01]  /*90f0*/  FADD.FTZ R162, R192, R153 ;  /* 0x00000099c0a27221 */ /* 0x000fe20000010000 */
[C---:B------:R-:W-:Y:S01]  /*9100*/  F2FP.F16.F32.PACK_AB R192, R177.reuse, R192 ;  /* 0x000000c0b1c0723e */ /* 0x040fe200000000ff */
[----:B------:R-:W4:Y:S01]  /*9110*/  MUFU.EX2 R156, R156 ;  /* 0x0000009c009c7308 */ /* 0x000f220000000800 */
[C---:B-1----:R-:W-:Y:S01]  /*9120*/  FADD.FTZ R20, R154.reuse, R7 ;  /* 0x000000079a147221 */ /* 0x042fe20000010000 */
[----:B------:R-:W-:Y:S01]  /*9130*/  FADD.FTZ R153, R177, R162 ;  /* 0x000000a2b1997221 */ /* 0x000fe20000010000 */
[----:B------:R-:W-:-:S03]  /*9140*/  F2FP.F16.F32.PACK_AB R199, R154, R199 ;  /* 0x000000c79ac7723e */ /* 0x000fc600000000ff */
[----:B------:R-:W-:Y:S01]  /*9150*/  FADD.FTZ R162, R194, R153 ;  /* 0x00000099c2a27221 */ /* 0x000fe20000010000 */
[----:B------:R-:W-:Y:S01]  /*9160*/  F2FP.F16.F32.PACK_AB R194, R179, R194 ;  /* 0x000000c2b3c2723e */ /* 0x000fe200000000ff */
[----:B------:R-:W1:Y:S01]  /*9170*/  MUFU.EX2 R195, R195 ;  /* 0x000000c300c37308 */ /* 0x000e620000000800 */
[----:B---3--:R-:W-:Y:S01]  /*9180*/  FADD.FTZ R7, R193, R20 ;  /* 0x00000014c1077221 */ /* 0x008fe20000010000 */
[----:B------:R-:W-:-:S04]  /*9190*/  FADD.FTZ R153, R179, R162 ;  /* 0x000000a2b3997221 */ /* 0x000fc80000010000 */
[----:B------:R-:W-:Y:S01]  /*91a0*/  FADD.FTZ R152, R188, R153 ;  /* 0x00000099bc987221 */ /* 0x000fe20000010000 */
[C---:B------:R-:W-:Y:S01]  /*91b0*/  F2FP.F16.F32.PACK_AB R188, R181.reuse, R188 ;  /* 0x000000bcb5bc723e */ /* 0x040fe200000000ff */
[----:B------:R-:W3:Y:S01]  /*91c0*/  MUFU.EX2 R158, R158 ;  /* 0x0000009e009e7308 */ /* 0x000ee20000000800 */
[C---:B----4-:R-:W-:Y:S01]  /*91d0*/  FADD.FTZ R20, R156.reuse, R7 ;  /* 0x000000079c147221 */ /* 0x050fe20000010000 */
[----:B------:R-:W-:Y:S01]  /*91e0*/  FADD.FTZ R153, R181, R152 ;  /* 0x00000098b5997221 */ /* 0x000fe20000010000 */
[----:B------:R-:W-:-:S03]  /*91f0*/  F2FP.F16.F32.PACK_AB R193, R156, R193 ;  /* 0x000000c19cc1723e */ /* 0x000fc600000000ff */
[----:B------:R-:W-:Y:S01]  /*9200*/  FADD.FTZ R152, R190, R153 ;  /* 0x00000099be987221 */ /* 0x000fe20000010000 */
[----:B------:R-:W-:Y:S01]  /*9210*/  F2FP.F16.F32.PACK_AB R190, R169, R190 ;  /* 0x000000bea9be723e */ /* 0x000fe200000000ff */
[----:B------:R-:W4:Y:S01]  /*9220*/  MUFU.EX2 R189, R189 ;  /* 0x000000bd00bd7308 */ /* 0x000f220000000800 */
[----:B-1----:R-:W-:-:S07]  /*9230*/  FADD.FTZ R7, R195, R20 ;  /* 0x00000014c3077221 */ /* 0x002fce0000010000 */
[----:B------:R-:W1:Y:S01]  /*9240*/  MUFU.EX2 R160, R160 ;  /* 0x000000a000a07308 */ /* 0x000e620000000800 */
[C---:B---3--:R-:W-:Y:S01]  /*9250*/  FADD.FTZ R20, R158.reuse, R7 ;  /* 0x000000079e147221 */ /* 0x048fe20000010000 */
[----:B------:R-:W-:-:S06]  /*9260*/  F2FP.F16.F32.PACK_AB R195, R158, R195 ;  /* 0x000000c39ec3723e */ /* 0x000fcc00000000ff */
[----:B------:R-:W3:Y:S01]  /*9270*/  MUFU.EX2 R191, R191 ;  /* 0x000000bf00bf7308 */ /* 0x000ee20000000800 */
[----:B----4-:R-:W-:-:S07]  /*9280*/  FADD.FTZ R7, R189, R20 ;  /* 0x00000014bd077221 */ /* 0x010fce0000010000 */
[----:B------:R-:W4:Y:S01]  /*9290*/  MUFU.EX2 R163, R163 ;  /* 0x000000a300a37308 */ /* 0x000f220000000800 */
[C---:B-1----:R-:W-:Y:S01]  /*92a0*/  FADD.FTZ R20, R160.reuse, R7 ;  /* 0x00000007a0147221 */ /* 0x042fe20000010000 */
[----:B------:R-:W-:Y:S01]  /*92b0*/  FADD.FTZ R7, R169, R152 ;  /* 0x00000098a9077221 */ /* 0x000fe20000010000 */
[----:B------:R-:W-:-:S05]  /*92c0*/  F2FP.F16.F32.PACK_AB R189, R160, R189 ;  /* 0x000000bda0bd723e */ /* 0x000fca00000000ff */
[----:B------:R-:W1:Y:S01]  /*92d0*/  MUFU.EX2 R184, R184 ;  /* 0x000000b800b87308 */ /* 0x000e620000000800 */
[----:B---3--:R-:W-:-:S07]  /*92e0*/  FADD.FTZ R20, R191, R20 ;  /* 0x00000014bf147221 */ /* 0x008fce0000010000 */
[----:B--2---:R-:W2:Y:S01]  /*92f0*/  MUFU.EX2 R155, R164 ;  /* 0x000000a4009b7308 */ /* 0x004ea20000000800 */
[C---:B----4-:R-:W-:Y:S01]  /*9300*/  FADD.FTZ R20, R163.reuse, R20 ;  /* 0x00000014a3147221 */ /* 0x050fe20000010000 */
[----:B------:R-:W-:-:S06]  /*9310*/  F2FP.F16.F32.PACK_AB R191, R163, R191 ;  /* 0x000000bfa3bf723e */ /* 0x000fcc00000000ff */
[----:B------:R-:W3:Y:S01]  /*9320*/  MUFU.EX2 R185, R185 ;  /* 0x000000b900b97308 */ /* 0x000ee20000000800 */
[----:B-1----:R-:W-:-:S07]  /*9330*/  FADD.FTZ R152, R184, R7 ;  /* 0x00000007b8987221 */ /* 0x002fce0000010000 */
        /* <DEDUP_REMOVED lines=11> */
[----:B---3--:R-:W-:Y:S01]  /*93f0*/  FADD.FTZ R7, R187, R20 ;  /* 0x00000014bb077221 */ /* 0x008fe20000010000 */
[C---:B-1----:R-:W-:Y:S01]  /*9400*/  FADD.FTZ R20, R173.reuse, R152 ;  /* 0x00000098ad147221 */ /* 0x042fe20000010000 */
[----:B------:R-:W-:Y:S02]  /*9410*/  F2FP.F16.F32.PACK_AB R186, R173, R186 ;  /* 0x000000baadba723e */ /* 0x000fe400000000ff */
[C---:B--2---:R-:W-:Y:S01]  /*9420*/  FADD.FTZ R7, R154.reuse, R7 ;  /* 0x000000079a077221 */ /* 0x044fe20000010000 */
[----:B------:R-:W-:Y:S01]  /*9430*/  F2FP.F16.F32.PACK_AB R187, R154, R187 ;  /* 0x000000bb9abb723e */ /* 0x000fe200000000ff */
[----:B------:R-:W-:Y:S06]  /*9440*/  @P2 BRA `(.L_x_948) ;  /* 0xffffffdc00ec2947 */ /* 0x000fec000383ffff */
.L_x_939:
[----:B------:R-:W-:-:S13]  /*9450*/  ISETP.GE.AND P2, PT, R23, UR60, PT ;  /* 0x0000003c17007c0c */ /* 0x000fda000bf46270 */
[----:B------:R-:W-:Y:S05]  /*9460*/  @!P2 BRA `(.L_x_949) ;  /* 0x0000002800c0a947 */ /* 0x000fea0003800000 */
[----:B------:R-:W-:Y:S01]  /*9470*/  IMAD.MOV.U32 R216, RZ, RZ, R3 ;  /* 0x000000ffffd87224 */ /* 0x000fe200078e0003 */
[----:B------:R-:W-:Y:S01]  /*9480*/  IADD3 R214, R5, R21, RZ ;  /* 0x0000001505d67210 */ /* 0x000fe20007ffe0ff */
[----:B------:R-:W-:Y:S01]  /*9490*/  IMAD.MOV.U32 R215, RZ, RZ, R4 ;  /* 0x000000ffffd77224 */ /* 0x000fe200078e0004 */
[----:B------:R-:W-:Y:S01]  /*94a0*/  UMOV UR39, UR46 ;  /* 0x0000002e00277c82 */ /* 0x000fe20008000000 */
[----:B------:R-:W-:Y:S01]  /*94b0*/  UMOV UR7, UR36 ;  /* 0x0000002400077c82 */ /* 0x000fe20008000000 */
[----:B------:R-:W-:Y:S01]  /*94c0*/  ULDC UR40, c[0x0][0x9e4] ;  /* 0x0002790000287ab9 */ /* 0x000fe20000000800 */
[----:B------:R-:W-:-:S05]  /*94d0*/  ULDC UR41, c[0x0][0x288] ;  /* 0x0000a20000297ab9 */ /* 0x000fca0000000800 */
.L_x_966:
[----:B------:R-:W-:-:S04]  /*94e0*/  UIADD3 UR36, UR7, 0x1, URZ ;  /* 0x0000000107247890 */ /* 0x000fc8000fffe03f */
[----:B------:R-:W-:-:S04]  /*94f0*/  UISETP.NE.AND UP0, UPT, UR36, 0x2, UPT ;  /* 0x000000022400788c */ /* 0x000fc8000bf05270 */
[----:B------:R-:W-:Y:S02]  /*9500*/  USEL UR46, URZ, 0x1, UP0 ;  /* 0x000000013f2e7887 */ /* 0x000fe40008000000 */
[----:B------:R-:W-:Y:S02]  /*9510*/  USEL UR36, UR36, URZ, UP0 ;  /* 0x0000003f24247287 */ /* 0x000fe40008000000 */
[----:B------:R-:W-:Y:S01]  /*9520*/  ULOP3.LUT UR46, UR39, UR46, URZ, 0x3c, !UPT ;  /* 0x0000002e272e7292 */ /* 0x000fe2000f8e3c3f */
[----:B------:R-:W-:Y:S11]  /*9530*/  @!P0 BRA `(.L_x_950) ;  /* 0x0000000000048947 */ /* 0x000ff60003800000 */
[----:B------:R-:W-:Y:S01]  /*9540*/  BPT.TRAP 0x1 ;  /* 0x000000040000795c */ /* 0x000fe20000300000 */
.L_x_950:
[----:B------:R-:W-:Y:S01]  /*9550*/  ULEA UR6, UR36, UR38, 0x3 ;  /* 0x0000002624067291 */ /* 0x000fe2000f8e183f */
[----:B------:R-:W-:-:S05]  /*9560*/  IMAD.U32 R3, RZ, RZ, UR46 ;  /* 0x0000002eff037e24 */ /* 0x000fca000f8e00ff */
[----:B------:R-:W-:-:S04]  /*9570*/  SHF.L.U32 R3, R3, 0x1f, RZ ;  /* 0x0000001f03037819 */ /* 0x000fc800000006ff */
[----:B------:R1:W2:Y:S01]  /*9580*/  SYNCS.PHASECHK.TRANS64.TRYWAIT P2, [UR6+0x30830], R3 ;  /* 0x03083003ff0075a7 */ /* 0x0002a20008040146 */
[----:B------:R-:W-:Y:S05]  /*9590*/  @!P0 BRA `(.L_x_951) ;  /* 0x0000000000048947 */ /* 0x000fea0003800000 */
[----:B------:R-:W-:Y:S01]  /*95a0*/  BPT.TRAP 0x1 ;  /* 0x000000040000795c */ /* 0x000fe20000300000 */
.L_x_951:
[----:B--2---:R-:W-:Y:S05]  /*95b0*/  @P2 BRA `(.L_x_952) ;  /* 0x0000000000082947 */ /* 0x004fea0003800000 */
[----:B------:R-:W2:Y:S02]  /*95c0*/  SYNCS.PHASECHK.TRANS64.TRYWAIT P2, [UR6+0x30830], R3 ;  /* 0x03083003ff0075a7 */ /* 0x000ea40008040146 */
[----:B--2---:R-:W-:Y:S05]  /*95d0*/  @!P2 BRA `(.L_x_953) ;  /* 0x000000940000a947 */ /* 0x004fea0003800000 */
.L_x_952:
        /* <DEDUP_REMOVED lines=225> */
.L_x_954:
[----:B------:R-:W-:Y:S01]  /*a3f0*/  ULEA UR10, UR7, UR38, 0x3 ;  /* 0x00000026070a7291 */ /* 0x000fe2000f8e183f */
[----:B------:R-:W-:-:S05]  /*a400*/  IMAD.U32 R0, RZ, RZ, UR39 ;  /* 0x00000027ff007e24 */ /* 0x000fca000f8e00ff */
[----:B------:R-:W-:-:S04]  /*a410*/  SHF.L.U32 R0, R0, 0x1f, RZ ;  /* 0x0000001f00007819 */ /* 0x000fc800000006ff */
[----:B------:R3:W4:Y:S01]  /*a420*/  SYNCS.PHASECHK.TRANS64.TRYWAIT P2, [UR10+0x30850], R0 ;  /* 0x03085000ff0075a7 */ /* 0x000722000804014a */
[----:B------:R-:W-:Y:S05]  /*a430*/  @!P0 BRA `(.L_x_955) ;  /* 0x0000000000048947 */ /* 0x000fea0003800000 */
[----:B------:R-:W-:Y:S01]  /*a440*/  BPT.TRAP 0x1 ;  /* 0x000000040000795c */ /* 0x000fe20000300000 */
.L_x_955:
[----:B----4-:R-:W-:Y:S05]  /*a450*/  @P2 BRA `(.L_x_956) ;  /* 0x0000000000082947 */ /* 0x010fea0003800000 */
[----:B------:R-:W4:Y:S02]  /*a460*/  SYNCS.PHASECHK.TRANS64.TRYWAIT P2, [UR10+0x30850], R0 ;  /* 0x03085000ff0075a7 */ /* 0x000f24000804014a */
[----:B----4-:R-:W-:Y:S05]  /*a470*/  @!P2 BRA `(.L_x_957) ;  /* 0x000000840070a947 */ /* 0x010fea0003800000 */
.L_x_956:
[----:B------:R-:W-:Y:S01]  /*a480*/  UIADD3 UR6, UR38, 0x400, URZ ;  /* 0x0000040026067890 */ /* 0x000fe2000fffe03f */
[----:B------:R-:W-:Y:S01]  /*a490*/  WARPGROUP.ARRIVE ;  /* 0x00000000000079c5 */ /* 0x000fe20000000000 */
[----:B------:R-:W-:Y:S01]  /*a4a0*/  ULDC UR14, c[0x0][0x9d8] ;  /* 0x00027600000e7ab9 */ /* 0x000fe20000000800 */
[----:B------:R-:W-:Y:S01]  /*a4b0*/  MOV R2, UR36 ;  /* 0x0000002400027c02 */ /* 0x000fe20008000f00 */
[----:B------:R-:W-:Y:S01]  /*a4c0*/  USHF.R.U32.HI UR6, URZ, 0x4, UR6 ;  /* 0x000000043f067899 */ /* 0x000fe20008011606 */
[----:B--2---:R-:W-:Y:S01]  /*a4d0*/  FMUL.FTZ R4, R152, UR14 ;  /* 0x0000000e98047c20 */ /* 0x004fe20008410000 */
[----:B-1-3--:R-:W-:Y:S01]  /*a4e0*/  FMUL.FTZ R0, R154, UR14 ;  /* 0x0000000e9a007c20 */ /* 0x00afe20008410000 */
[----:B------:R-:W-:Y:S01]  /*a4f0*/  FMUL.FTZ R152, R155, UR14 ;  /* 0x0000000e9b987c20 */ /* 0x000fe20008410000 */
[----:B------:R-:W-:Y:S01]  /*a500*/  ULOP3.LUT UR6, UR6, 0x3fff, URZ, 0xc0, !UPT ;  /* 0x00003fff06067892 */ /* 0x000fe2000f8ec03f */
[----:B------:R-:W-:Y:S01]  /*a510*/  FMUL.FTZ R154, R159, UR14 ;  /* 0x0000000e9f9a7c20 */ /* 0x000fe20008410000 */
[----:B------:R-:W-:Y:S01]  /*a520*/  FMUL.FTZ R155, R162, UR14 ;  /* 0x0000000ea29b7c20 */ /* 0x000fe20008410000 */
[----:B------:R-:W-:Y:S01]  /*a530*/  FMUL.FTZ R159, R170, UR14 ;  /* 0x0000000eaa9f7c20 */ /* 0x000fe20008410000 */
[----:B------:R-:W-:Y:S01]  /*a540*/  ULOP3.LUT UR6, UR6, 0x2000000, URZ, 0xfc, !UPT ;  /* 0x0200000006067892 */ /* 0x000fe2000f8efc3f */
[----:B------:R-:W-:Y:S01]  /*a550*/  FMUL.FTZ R162, R174, UR14 ;  /* 0x0000000eaea27c20 */ /* 0x000fe20008410000 */
[----:B------:R-:W-:Y:S01]  /*a560*/  @!P1 LEA R2, R2, UR38, 0x3 ;  /* 0x0000002602029c11 */ /* 0x000fe2000f8e18ff */
[----:B------:R-:W1:Y:S01]  /*a570*/  MUFU.TANH R4, R4 ;  /* 0x0000000400047308 */ /* 0x000e620000002400 */
[----:B------:R-:W-:-:S03]  /*a580*/  ULEA UR11, UR7, UR6, 0xb ;  /* 0x00000006070b7291 */ /* 0x000fc6000f8e583f */
[----:B------:R-:W-:Y:S01]  /*a590*/  UMOV UR7, 0x40000040 ;  /* 0x4000004000077882 */ /* 0x000fe20000000000 */
[----:B------:R-:W-:-:S03]  /*a5a0*/  @!P1 VIADD R2, R2, 0x30840 ;  /* 0x0003084002029836 */ /* 0x000fc60000000000 */
[----:B------:R-:W-:Y:S01]  /*a5b0*/  UMOV UR6, UR11 ;  /* 0x0000000b00067c82 */ /* 0x000fe20008000000 */
[----:B------:R-:W2:Y:S01]  /*a5c0*/  MUFU.TANH R0, R0 ;  /* 0x0000000000007308 */ /* 0x000ea20000002400 */
[----:B------:R-:W-:Y:S01]  /*a5d0*/  HGMMA.64x256x16.F32 R24, R196, gdesc[UR4].tnspB, R24, gsb0 ;  /* 0x43e00004c4187df0 */ /* 0x000fe20008000818 */
[----:B------:R-:W-:Y:S01]  /*a5e0*/  UIADD3 UR6, UR11, 0x80, URZ ;  /* 0x000000800b067890 */ /* 0x000fe2000fffe03f */
[----:B------:R-:W-:Y:S01]  /*a5f0*/  @!P1 PRMT R2, RZ, 0x654, R2 ;  /* 0x00000654ff029816 */ /* 0x000fe20000000002 */
[----:B------:R-:W-:-:S04]  /*a600*/  UMOV UR7, 0x40000040 ;  /* 0x4000004000077882 */ /* 0x000fc80000000000 */
[----:B------:R-:W3:Y:S08]  /*a610*/  MUFU.TANH R152, R152 ;  /* 0x0000009800987308 */ /* 0x000ef00000002400 */
[----:B------:R-:W4:Y:S08]  /*a620*/  MUFU.TANH R154, R154 ;  /* 0x0000009a009a7308 */ /* 0x000f300000002400 */
        /* <DEDUP_REMOVED lines=12> */
[----:B------:R-:W-:-:S15]  /*a6f0*/  FMUL.FTZ R194, R173, UR14 ;  /* 0x0000000eadc27c20 */ /* 0x000fde0008410000 */
[----:B------:R-:W-:-:S05]  /*a700*/  NOP ;  /* 0x0000000000007918 */ /* 0x000fca0000000000 */
[----:B------:R-:W-:Y:S01]  /*a710*/  HGMMA.64x256x16.F32 R24, R188, gdesc[UR4].tnspB, R24, gsb0 ;  /* 0x43e00004bc187df0 */ /* 0x000fe20008000818 */
[----:B------:R-:W-:Y:S01]  /*a720*/  UIADD3 UR6, UR11, 0x180, URZ ;  /* 0x000001800b067890 */ /* 0x000fe2000fffe03f */
[----:B------:R-:W1:Y:S01]  /*a730*/  MUFU.TANH R192, R192 ;  /* 0x000000c000c07308 */ /* 0x000e620000002400 */
[----:B------:R-:W-:-:S07]  /*a740*/  UMOV UR7, 0x40000040 ;  /* 0x4000004000077882 */ /* 0x000fce0000000000 */
[----:B------:R-:W1:Y:S08]  /*a750*/  MUFU.TANH R193, R193 ;  /* 0x000000c100c17308 */ /* 0x000e700000002400 */
[----:B------:R-:W1:Y:S01]  /*a760*/  MUFU.TANH R194, R194 ;  /* 0x000000c200c27308 */ /* 0x000e620000002400 */
[----:B------:R-:W-:Y:S02]  /*a770*/  WARPGROUP.DEPBAR.LE gsb0, 0x0 ;  /* 0x00008000000079c5 */ /* 0x000fe40000010000 */
[----:B------:R-:W-:Y:S01]  /*a780*/  WARPGROUP.ARRIVE ;  /* 0x00000000000079c5 */ /* 0x000fe20000000000 */
[----:B------:R-:W-:Y:S01]  /*a790*/  FMUL.FTZ R189, R156, UR14 ;  /* 0x0000000e9cbd7c20 */ /* 0x000fe20008410000 */
[----:B------:R-:W-:Y:S01]  /*a7a0*/  FMUL.FTZ R188, R153, UR14 ;  /* 0x0000000e99bc7c20 */ /* 0x000fe20008410000 */
[----:B------:R-:W-:Y:S01]  /*a7b0*/  FMUL.FTZ R156, R163, UR14 ;  /* 0x0000000ea39c7c20 */ /* 0x000fe20008410000 */
[----:B------:R-:W-:Y:S01]  /*a7c0*/  FMUL.FTZ R153, R158, UR14 ;  /* 0x0000000e9e997c20 */ /* 0x000fe20008410000 */
[----:B------:R-:W-:-:S02]  /*a7d0*/  FMUL.FTZ R190, R165, UR14 ;  /* 0x0000000ea5be7c20 */ /* 0x000fc40008410000 */
[----:B------:R-:W-:Y:S01]  /*a7e0*/  HGMMA.64x256x16.F32 R24, R184, gdesc[UR4].tnspB, R24, gsb0 ;  /* 0x43e00004b8187df0 */ /* 0x000fe20008000818 */
[----:B------:R-:W-:Y:S01]  /*a7f0*/  FMUL.FTZ R163, R178, UR14 ;  /* 0x0000000eb2a37c20 */ /* 0x000fe20008410000 */
[----:B------:R-:W-:Y:S01]  /*a800*/  FMUL.FTZ R158, R167, UR14 ;  /* 0x0000000ea79e7c20 */ /* 0x000fe20008410000 */
[----:B------:R-:W-:Y:S01]  /*a810*/  FMUL.FTZ R191, R168, UR14 ;  /* 0x0000000ea8bf7c20 */ /* 0x000fe20008410000 */
[----:B------:R-:W-:Y:S01]  /*a820*/  FMUL.FTZ R178, R181, UR14 ;  /* 0x0000000eb5b27c20 */ /* 0x000fe20008410000 */
[----:B------:R-:W-:Y:S01]  /*a830*/  FMUL.FTZ R165, R182, UR14 ;  /* 0x0000000eb6a57c20 */ /* 0x000fe20008410000 */
[----:B------:R-:W1:Y:S01]  /*a840*/  MUFU.TANH R188, R188 ;  /* 0x000000bc00bc7308 */ /* 0x000e620000002400 */
[----:B------:R-:W-:-:S07]  /*a850*/  ULDC UR6, c[0x0][0x9e0] ;  /* 0x0002780000067ab9 */ /* 0x000fce0000000800 */
        /* <DEDUP_REMOVED lines=13> */
[----:B------:R-:W5:Y:S01]  /*a930*/  LDC R166, c[0x0][0x2e0] ;  /* 0x0000b800ffa67b82 */ /* 0x000f620000000800 */
[----:B------:R-:W-:Y:S01]  /*a940*/  FMUL.FTZ R164, R179, UR14 ;  /* 0x0000000eb3a47c20 */ /* 0x000fe20008410000 */
[----:B------:R-:W-:Y:S02]  /*a950*/  IMAD.SHL.U32 R179, R23, 0x40, RZ ;  /* 0x0000004017b37824 */ /* 0x000fe400078e00ff */
[----:B------:R-:W-:Y:S01]  /*a960*/  FMUL.FTZ R186, R161, UR14 ;  /* 0x0000000ea1ba7c20 */ /* 0x000fe20008410000 */
[----:B------:R-:W-:Y:S01]  /*a970*/  FMUL.FTZ R161, R175, UR14 ;  /* 0x0000000eafa17c20 */ /* 0x000fe20008410000 */
[----:B------:R-:W-:Y:S01]  /*a980*/  FMUL.FTZ R175, R176, UR14 ;  /* 0x0000000eb0af7c20 */ /* 0x000fe20008410000 */
[----:B------:R-:W-:Y:S01]  /*a990*/  FMUL.FTZ R185, R160, UR14 ;  /* 0x0000000ea0b97c20 */ /* 0x000fe20008410000 */
[----:B------:R-:W-:Y:S01]  /*a9a0*/  IADD3 R3, -R179, 0x1, RZ ;  /* 0x00000001b3037810 */ /* 0x000fe20007ffe1ff */
[----:B------:R-:W-:Y:S01]  /*a9b0*/  FMUL.FTZ R176, R177, UR14 ;  /* 0x0000000eb1b07c20 */ /* 0x000fe20008410000 */
[----:B------:R-:W-:Y:S01]  /*a9c0*/  FMUL.FTZ R160, R171, UR14 ;  /* 0x0000000eaba07c20 */ /* 0x000fe20008410000 */
[----:B------:R-:W-:Y:S01]  /*a9d0*/  FMUL.FTZ R177, R180, UR14 ;  /* 0x0000000eb4b17c20 */ /* 0x000fe20008410000 */
[----:B------:R-:W1:Y:S01]  /*a9e0*/  MUFU.TANH R184, R184 ;  /* 0x000000b800b87308 */ /* 0x000e620000002400 */
[----:B------:R1:W-:Y:S07]  /*a9f0*/  @!P1 SYNCS.ARRIVE.TRANS64.RED.A1T0 RZ, [R2+URZ], RZ ;  /* 0x000000ff02ff99a7 */ /* 0x0003ee000810043f */
[----:B------:R-:W1:Y:S01]  /*aa00*/  MUFU.TANH R185, R185 ;  /* 0x000000b900b97308 */ /* 0x000e620000002400 */
[----:B-----5:R-:W-:-:S02]  /*aa10*/  IMAD R3, R166, UR47, R3 ;  /* 0x0000002fa6037c24 */ /* 0x020fc4000f8e0203 */
[----:B------:R-:W-:-:S05]  /*aa20*/  FMUL.FTZ R166, R183, UR14 ;  /* 0x0000000eb7a67c20 */ /* 0x000fca0008410000 */
[----:B------:R-:W1:Y:S01]  /*aa30*/  MUFU.TANH R186, R186 ;  /* 0x000000ba00ba7308 */ /* 0x000e620000002400 */
[----:B------:R-:W-:-:S05]  /*aa40*/  IADD3 R3, R3, -UR41, RZ ;  /* 0x8000002903037c10 */ /* 0x000fca000fffe0ff */
[----:B------:R-:W-:Y:S02]  /*aa50*/  IMAD R3, R22, -0x2, R3 ;  /* 0xfffffffe16037824 */ /* 0x000fe400078e0203 */
[----:B------:R-:W1:Y:S02]  /*aa60*/  MUFU.TANH R187, R187 ;  /* 0x000000bb00bb7308 */ /* 0x000e640000002400 */
[C---:B------:R-:W-:Y:S02]  /*aa70*/  VIADD R183, R3.reuse, UR6 ;  /* 0x0000000603b77c36 */ /* 0x040fe40008000000 */
[----:B------:R-:W-:-:S04]  /*aa80*/  VIADD R195, R3, UR45 ;  /* 0x0000002d03c37c36 */ /* 0x000fc80008000000 */
[----:B------:R-:W1:Y:S01]  /*aa90*/  MUFU.TANH R157, R157 ;  /* 0x0000009d009d7308 */ /* 0x000e620000002400 */
[C---:B------:R-:W-:Y:S01]  /*aaa0*/  IADD3 R181, R5.reuse, R183, RZ ;  /* 0x000000b705b57210 */ /* 0x040fe20007ffe0ff */
[----:B------:R-:W-:-:S06]  /*aab0*/  IMAD.IADD R182, R5, 0x1, R195 ;  /* 0x0000000105b67824 */ /* 0x000fcc00078e02c3 */
[----:B------:R-:W1:Y:S08]  /*aac0*/  MUFU.TANH R160, R160 ;  /* 0x000000a000a07308 */ /* 0x000e700000002400 */
[----:B------:R-:W1:Y:S08]  /*aad0*/  MUFU.TANH R161, R161 ;  /* 0x000000a100a17308 */ /* 0x000e700000002400 */
[----:B------:R-:W1:Y:S08]  /*aae0*/  MUFU.TANH R175, R175 ;  /* 0x000000af00af7308 */ /* 0x000e700000002400 */
[----:B------:R-:W1:Y:S08]  /*aaf0*/  MUFU.TANH R176, R176 ;  /* 0x000000b000b07308 */ /* 0x000e700000002400 */
[----:B------:R-:W1:Y:S08]  /*ab00*/  MUFU.TANH R164, R164 ;  /* 0x000000a400a47308 */ /* 0x000e700000002400 */
[----:B------:R-:W1:Y:S08]  /*ab10*/  MUFU.TANH R177, R177 ;  /* 0x000000b100b17308 */ /* 0x000e700000002400 */
[----:B------:R-:W1:Y:S01]  /*ab20*/  MUFU.TANH R166, R166 ;  /* 0x000000a600a67308 */ /* 0x000e620000002400 */
[----:B--234-:R-:W-:Y:S05]  /*ab30*/  @!P6 BRA `(.L_x_958) ;  /* 0x00000000005ce947 */ /* 0x01cfea0003800000 */
        /* <DEDUP_REMOVED lines=11> */
.L_x_960:
[----:B------:R-:W-:-:S04]  /*abf0*/  MOV R168, UR40 ;  /* 0x0000002800a87c02 */ /* 0x000fc80008000f00 */
[----:B------:R-:W-:-:S13]  /*ac00*/  ISETP.NE.AND P2, PT, R168, 0x1, PT ;  /* 0x00000001a800780c */ /* 0x000fda0003f45270 */
[----:B-1----:R-:W1:Y:S01]  /*ac10*/  @P2 LDC.64 R2, c[0x0][0x9e8] ;  /* 0x00027a00ff022b82 */ /* 0x002e620000000a00 */
[----:B------:R-:W-:-:S04]  /*ac20*/  @P2 IMAD.IADD R167, R5, 0x1, R21 ;  /* 0x0000000105a72824 */ /* 0x000fc800078e0215 */
[----:B-1----:R-:W-:-:S04]  /*ac30*/  @P2 IMAD.HI.U32 R170, R167, R2, RZ ;  /* 0x00000002a7aa2227 */ /* 0x002fc800078e00ff */
[----:B------:R-:W-:Y:S01]  /*ac40*/  IMAD.MOV.U32 R2, RZ, RZ, R214 ;  /* 0x000000ffff027224 */ /* 0x000fe200078e00d6 */
[----:B------:R-:W-:-:S07]  /*ac50*/  @P2 SHF.R.U32.HI R2, RZ, R3, R170 ;  /* 0x00000003ff022219 */ /* 0x000fce00000116aa */
.L_x_961:
[----:B------:R-:W-:Y:S05]  /*ac60*/  BSYNC B0 ;  /* 0x0000000000007941 */ /* 0x000fea0003800000 */
.L_x_959:
[----:B------:R-:W-:-:S04]  /*ac70*/  IMAD R3, R2, R168, -R179 ;  /* 0x000000a802037224 */ /* 0x000fc800078e0ab3 */
[----:B------:R-:W-:-:S05]  /*ac80*/  IMAD R3, R22, -0x2, R3 ;  /* 0xfffffffe16037824 */ /* 0x000fca00078e0203 */
[----:B------:R-:W-:Y:S02]  /*ac90*/  VIADDMNMX R181, R3, R168, R181, PT ;  /* 0x000000a803b57246 */ /* 0x000fe400038001b5 */
[----:B------:R-:W-:-:S07]  /*aca0*/  VIMNMX R182, R182, R3, !PT ;  /* 0x00000003b6b67248 */ /* 0x000fce0007fe0100 */
.L_x_958:
[----:B------:R-:W-:-:S04]  /*acb0*/  ISETP.GT.AND P2, PT, R23, -0x1, PT ;  /* 0xffffffff1700780c */ /* 0x000fc80003f44270 */
[C---:B------:R-:W-:Y:S02]  /*acc0*/  ISETP.GT.AND P3, PT, R182.reuse, RZ, P2 ;  /* 0x000000ffb600720c */ /* 0x040fe40001764270 */
[C---:B------:R-:W-:Y:S02]  /*acd0*/  ISETP.GT.AND P5, PT, R182.reuse, 0x1, P2 ;  /* 0x00000001b600780c */ /* 0x040fe400017a4270 */
[----:B------:R-:W-:Y:S02]  /*ace0*/  ISETP.LT.OR P4, PT, R181, 0x1, P3 ;  /* 0x00000001b500780c */ /* 0x000fe40001f81670 */
[----:B------:R-:W-:Y:S02]  /*acf0*/  ISETP.GT.AND P3, PT, R182, 0x8, P2 ;  /* 0x00000008b600780c */ /* 0x000fe40001764270 */
[----:B-1----:R-:W-:Y:S02]  /*ad00*/  FSEL R180, R4, -INF , !P4 ;  /* 0xff80000004b47808 */ /* 0x002fe40006000000 */
[----:B------:R-:W-:-:S02]  /*ad10*/  ISETP.GT.AND P4, PT, R182, 0x9, P2 ;  /* 0x00000009b600780c */ /* 0x000fc40001784270 */
[C---:B------:R-:W-:Y:S02]  /*ad20*/  ISETP.LT.OR P5, PT, R181.reuse, 0x2, P5 ;  /* 0x00000002b500780c */ /* 0x040fe40002fa1670 */
[C---:B------:R-:W-:Y:S02]  /*ad30*/  ISETP.LT.OR P3, PT, R181.reuse, 0x9, P3 ;  /* 0x00000009b500780c */ /* 0x040fe40001f61670 */
[----:B------:R-:W-:Y:S02]  /*ad40*/  ISETP.LT.OR P4, PT, R181, 0xa, P4 ;  /* 0x0000000ab500780c */ /* 0x000fe40002781670 */
[----:B------:R-:W-:Y:S02]  /*ad50*/  FSEL R188, R188, -INF , !P5 ;  /* 0xff800000bcbc7808 */ /* 0x000fe40006800000 */
[----:B------:R-:W-:Y:S02]  /*ad60*/  FSEL R189, R189, -INF , !P3 ;  /* 0xff800000bdbd7808 */ /* 0x000fe40005800000 */
[----:B------:R-:W-:-:S02]  /*ad70*/  FSEL R184, R184, -INF , !P4 ;  /* 0xff800000b8b87808 */ /* 0x000fc40006000000 */
[C---:B------:R-:W-:Y:S02]  /*ad80*/  ISETP.GT.AND P5, PT, R182.reuse, 0x10, P2 ;  /* 0x00000010b600780c */ /* 0x040fe400017a4270 */
[C---:B------:R-:W-:Y:S02]  /*ad90*/  ISETP.GT.AND P3, PT, R182.reuse, 0x11, P2 ;  /* 0x00000011b600780c */ /* 0x040fe40001764270 */
[----:B------:R-:W-:Y:S02]  /*ada0*/  ISETP.GT.AND P4, PT, R182, 0x18, P2 ;  /* 0x00000018b600780c */ /* 0x000fe40001784270 */
[C---:B------:R-:W-:Y:S02]  /*adb0*/  ISETP.LT.OR P5, PT, R181.reuse, 0x11, P5 ;  /* 0x00000011b500780c */ /* 0x040fe40002fa1670 */
[C---:B------:R-:W-:Y:S02]  /*adc0*/  ISETP.LT.OR P3, PT, R181.reuse, 0x12, P3 ;  /* 0x00000012b500780c */ /* 0x040fe40001f61670 */
[----:B------:R-:W-:-:S02]  /*add0*/  ISETP.LT.OR P4, PT, R181, 0x19, P4 ;  /* 0x00000019b500780c */ /* 0x000fc40002781670 */
[----:B------:R-:W-:Y:S02]  /*ade0*/  FSEL R167, R185, -INF , !P5 ;  /* 0xff800000b9a77808 */ /* 0x000fe40006800000 */
[----:B------:R-:W-:Y:S02]  /*adf0*/  FSEL R168, R186, -INF , !P3 ;  /* 0xff800000baa87808 */ /* 0x000fe40005800000 */
[----:B------:R-:W-:Y:S02]  /*ae00*/  FSEL R169, R187, -INF , !P4 ;  /* 0xff800000bba97808 */ /* 0x000fe40006000000 */
[C---:B------:R-:W-:Y:S02]  /*ae10*/  ISETP.GT.AND P5, PT, R182.reuse, 0x19, P2 ;  /* 0x00000019b600780c */ /* 0x040fe400017a4270 */
[C---:B------:R-:W-:Y:S02]  /*ae20*/  ISETP.GT.AND P3, PT, R182.reuse, 0x20, P2 ;  /* 0x00000020b600780c */ /* 0x040fe40001764270 */
        /* <DEDUP_REMOVED lines=18> */
[----:B------:R-:W-:Y:S01]  /*af50*/  ISETP.GT.AND P4, PT, R182, 0x39, P2 ;  /* 0x00000039b600780c */ /* 0x000fe20001784270 */
[----:B------:R-:W-:Y:S01]  /*af60*/  IMAD.IADD R182, R6, 0x1, R195 ;  /* 0x0000000106b67824 */ /* 0x000fe200078e02c3 */
[----:B------:R-:W-:-:S02]  /*af70*/  ISETP.LT.OR P5, PT, R181, 0x32, P5 ;  /* 0x00000032b500780c */ /* 0x000fc40002fa1670 */
[C---:B------:R-:W-:Y:S02]  /*af80*/  ISETP.LT.OR P3, PT, R181.reuse, 0x39, P3 ;  /* 0x00000039b500780c */ /* 0x040fe40001f61670 */
[----:B------:R-:W-:Y:S02]  /*af90*/  ISETP.LT.OR P4, PT, R181, 0x3a, P4 ;  /* 0x0000003ab500780c */ /* 0x000fe40002781670 */
[----:B------:R-:W-:Y:S02]  /*afa0*/  IADD3 R181, R6, R183, RZ ;  /* 0x000000b706b57210 */ /* 0x000fe40007ffe0ff */
[----:B------:R-:W-:Y:S02]  /*afb0*/  FSEL R176, R176, -INF , !P5 ;  /* 0xff800000b0b07808 */ /* 0x000fe40006800000 */
[----:B------:R-:W-:Y:S02]  /*afc0*/  FSEL R177, R177, -INF , !P3 ;  /* 0xff800000b1b17808 */ /* 0x000fe40005800000 */
[----:B------:R-:W-:Y:S01]  /*afd0*/  FSEL R178, R178, -INF , !P4 ;  /* 0xff800000b2b27808 */ /* 0x000fe20006000000 */
[----:B------:R-:W-:Y:S06]  /*afe0*/  @!P6 BRA `(.L_x_962) ;  /* 0x000000000058e947 */ /* 0x000fec0003800000 */
[----:B------:R-:W-:Y:S01]  /*aff0*/  IMAD.IADD R4, R6, 0x1, R21 ;  /* 0x0000000106047824 */ /* 0x000fe200078e0215 */
[----:B------:R-:W-:Y:S04]  /*b000*/  BSSY B0, `(.L_x_963) ;  /* 0x0000010000007945 */ /* 0x000fe80003800000 */
[----:B------:R-:W-:-:S13]  /*b010*/  ISETP.GT.AND P3, PT, R4, -0x1, PT ;  /* 0xffffffff0400780c */ /* 0x000fda0003f64270 */
[----:B------:R-:W-:Y:S05]  /*b020*/  @P3 BRA `(.L_x_964) ;  /* 0x0000000000203947 */ /* 0x000fea0003800000 */
[----:B------:R-:W-:Y:S02]  /*b030*/  MOV R186, UR40 ;  /* 0x0000002800ba7c02 */ /* 0x000fe40008000f00 */
[----:B------:R-:W-:Y:S02]  /*b040*/  LOP3.LUT R183, RZ, R4, RZ, 0x33, !PT ;  /* 0x00000004ffb77212 */ /* 0x000fe400078e33ff */
[----:B------:R-:W-:-:S13]  /*b050*/  ISETP.NE.AND P3, PT, R186, 0x1, PT ;  /* 0x00000001ba00780c */ /* 0x000fda0003f65270 */
[----:B------:R-:W1:Y:S02]  /*b060*/  @P3 LDC.64 R2, c[0x0][0x9e8] ;  /* 0x00027a00ff023b82 */ /* 0x000e640000000a00 */
[----:B-1----:R-:W-:-:S05]  /*b070*/  @P3 IMAD.HI.U32 R2, R183, R2, RZ ;  /* 0x00000002b7023227 */ /* 0x002fca00078e00ff */
[----:B------:R-:W-:-:S04]  /*b080*/  @P3 SHF.R.U32.HI R183, RZ, R3, R2 ;  /* 0x00000003ffb73219 */ /* 0x000fc80000011602 */
[----:B------:R-:W-:Y:S01]  /*b090*/  LOP3.LUT R4, RZ, R183, RZ, 0x33, !PT ;  /* 0x000000b7ff047212 */ /* 0x000fe200078e33ff */
[----:B------:R-:W-:Y:S06]  /*b0a0*/  BRA `(.L_x_965) ;  /* 0x0000000000147947 */ /* 0x000fec0003800000 */
.L_x_964:
[----:B------:R-:W-:-:S05]  /*b0b0*/  IMAD.U32 R186, RZ, RZ, UR40 ;  /* 0x00000028ffba7e24 */ /* 0x000fca000f8e00ff */
[----:B------:R-:W-:-:S13]  /*b0c0*/  ISETP.NE.AND P3, PT, R186, 0x1, PT ;  /* 0x00000001ba00780c */ /* 0x000fda0003f65270 */
[----:B------:R-:W1:Y:S02]  /*b0d0*/  @P3 LDC.64 R2, c[0x0][0x9e8] ;  /* 0x00027a00ff023b82 */ /* 0x000e640000000a00 */
[----:B-1----:R-:W-:-:S05]  /*b0e0*/  @P3 IMAD.HI.U32 R2, R4, R2, RZ ;  /* 0x0000000204023227 */ /* 0x002fca00078e00ff */
[----:B------:R-:W-:-:S07]  /*b0f0*/  @P3 SHF.R.U32.HI R4, RZ, R3, R2 ;  /* 0x00000003ff043219 */ /* 0x000fce0000011602 */
.L_x_965:
[----:B------:R-:W-:Y:S05]  /*b100*/  BSYNC B0 ;  /* 0x0000000000007941 */ /* 0x000fea0003800000 */
.L_x_963:
[----:B------:R-:W-:-:S04]  /*b110*/  IMAD R179, R4, R186, -R179 ;  /* 0x000000ba04b37224 */ /* 0x000fc800078e0ab3 */
[----:B------:R-:W-:-:S05]  /*b120*/  IMAD R179, R22, -0x2, R179 ;  /* 0xfffffffe16b37824 */ /* 0x000fca00078e02b3 */
[----:B------:R-:W-:Y:S02]  /*b130*/  VIADDMNMX R181, R179, R186, R181, PT ;  /* 0x000000bab3b57246 */ /* 0x000fe400038001b5 */
[----:B------:R-:W-:-:S07]  /*b140*/  VIMNMX R182, R182, R179, !PT ;  /* 0x000000b3b6b67248 */ /* 0x000fce0007fe0100 */
.L_x_962:
[----:B------:R-:W-:Y:S01]  /*b150*/  FMNMX.FTZ R3, R180, R215, !PT ;  /* 0x000000d7b4037209 */ /* 0x000fe20007810000 */
[----:B------:R-:W-:Y:S01]  /*b160*/  ULDC UR6, c[0x0][0x988] ;  /* 0x0002620000067ab9 */ /* 0x000fe20000000800 */
[----:B------:R-:W-:Y:S01]  /*b170*/  ISETP.GT.AND P3, PT, R182, 0x1, P2 ;  /* 0x00000001b600780c */ /* 0x000fe20001764270 */
[----:B------:R-:W-:Y:S01]  /*b180*/  UMOV UR39, UR46 ;  /* 0x0000002e00277c82 */ /* 0x000fe20008000000 */
[----:B------:R-:W-:Y:S01]  /*b190*/  FMNMX.FTZ R2, R188, R3, !PT ;  /* 0x00000003bc027209 */ /* 0x000fe20007810000 */
[----:B------:R-:W-:Y:S01]  /*b1a0*/  UMOV UR7, UR36 ;  /* 0x0000002400077c82 */ /* 0x000fe20008000000 */
[----:B------:R-:W-:Y:S02]  /*b1b0*/  ISETP.LT.OR P3, PT, R181, 0x2, P3 ;  /* 0x00000002b500780c */ /* 0x000fe40001f61670 */
[----:B------:R-:W-:Y:S02]  /*b1c0*/  FMNMX.FTZ R3, R189, R2, !PT ;  /* 0x00000002bd037209 */ /* 0x000fe40007810000 */
[----:B------:R-:W-:-:S02]  /*b1d0*/  FSEL R152, R152, -INF , !P3 ;  /* 0xff80000098987808 */ /* 0x000fc40005800000 */
[----:B------:R-:W-:Y:S02]  /*b1e0*/  FMNMX.FTZ R2, R184, R3, !PT ;  /* 0x00000003b8027209 */ /* 0x000fe40007810000 */
[C---:B------:R-:W-:Y:S02]  /*b1f0*/  ISETP.GT.AND P3, PT, R182.reuse, RZ, P2 ;  /* 0x000000ffb600720c */ /* 0x040fe40001764270 */
[----:B------:R-:W-:Y:S02]  /*b200*/  FMNMX.FTZ R3, R167, R2, !PT ;  /* 0x00000002a7037209 */ /* 0x000fe40007810000 */
        /* <DEDUP_REMOVED lines=8> */
[----:B------:R-:W-:-:S02]  /*b290*/  ISETP.LT.OR P4, PT, R181, 0x9, P4 ;  /* 0x00000009b500780c */ /* 0x000fc40002781670 */
[----:B------:R-:W-:Y:S02]  /*b2a0*/  FMNMX.FTZ R2, R172, R3, !PT ;  /* 0x00000003ac027209 */ /* 0x000fe40007810000 */
[----:B------:R-:W-:Y:S02]  /*b2b0*/  FSEL R154, R154, -INF , !P5 ;  /* 0xff8000009a9a7808 */ /* 0x000fe40006800000 */
[----:B------:R-:W-:Y:S02]  /*b2c0*/  FMNMX.FTZ R3, R173, R2, !PT ;  /* 0x00000002ad037209 */ /* 0x000fe40007810000 */
[----:B------:R-:W-:Y:S02]  /*b2d0*/  ISETP.GT.AND P5, PT, R182, 0x11, P2 ;  /* 0x00000011b600780c */ /* 0x000fe400017a4270 */
        /* <DEDUP_REMOVED lines=9> */
[----:B------:R-:W-:-:S03]  /*b370*/  FSEL R159, R159, -INF , !P5 ;  /* 0xff8000009f9f7808 */ /* 0x000fc60006800000 */
[----:B------:R-:W1:Y:S02]  /*b380*/  SHFL.BFLY PT, R2, R3, 0x2, 0x1f ;  /* 0x0c401f0003027f89 */ /* 0x000e6400000e0000 */
[----:B-1----:R-:W-:Y:S02]  /*b390*/  FMNMX.FTZ R179, R3, R2, !PT ;  /* 0x0000000203b37209 */ /* 0x002fe40007810000 */
[----:B------:R-:W-:Y:S02]  /*b3a0*/  FSEL R2, R153, -INF , !P4 ;  /* 0xff80000099027808 */ /* 0x000fe40006000000 */
[----:B------:R-:W-:Y:S01]  /*b3b0*/  ISETP.GT.AND P4, PT, R182, 0x10, P2 ;  /* 0x00000010b600780c */ /* 0x000fe20001784270 */
[----:B------:R-:W1:Y:S03]  /*b3c0*/  SHFL.BFLY PT, R4, R179, 0x1, 0x1f ;  /* 0x0c201f00b3047f89 */ /* 0x000e6600000e0000 */
[----:B------:R-:W-:-:S04]  /*b3d0*/  ISETP.LT.OR P4, PT, R181, 0x11, P4 ;  /* 0x00000011b500780c */ /* 0x000fc80002781670 */
[----:B------:R-:W-:Y:S02]  /*b3e0*/  FSEL R155, R155, -INF , !P4 ;  /* 0xff8000009b9b7808 */ /* 0x000fe40006000000 */
[----:B------:R-:W-:-:S04]  /*b3f0*/  ISETP.GT.AND P4, PT, R182, 0x19, P2 ;  /* 0x00000019b600780c */ /* 0x000fc80001784270 */
[----:B------:R-:W-:-:S04]  /*b400*/  ISETP.LT.OR P4, PT, R181, 0x1a, P4 ;  /* 0x0000001ab500780c */ /* 0x000fc80002781670 */
[----:B------:R-:W-:Y:S02]  /*b410*/  FSEL R158, R158, -INF , !P4 ;  /* 0xff8000009e9e7808 */ /* 0x000fe40006000000 */
[----:B------:R-:W-:-:S04]  /*b420*/  ISETP.GT.AND P4, PT, R182, 0x28, P2 ;  /* 0x00000028b600780c */ /* 0x000fc80001784270 */
[----:B------:R-:W-:Y:S02]  /*b430*/  ISETP.LT.OR P4, PT, R181, 0x29, P4 ;  /* 0x00000029b500780c */ /* 0x000fe40002781670 */
[----:B-1----:R-:W-:Y:S02]  /*b440*/  FMNMX.FTZ R4, R179, R4, !PT ;  /* 0x00000004b3047209 */ /* 0x002fe40007810000 */
[----:B------:R-:W-:Y:S02]  /*b450*/  FSEL R179, R0, -INF , !P3 ;  /* 0xff80000000b37808 */ /* 0x000fe40005800000 */
[----:B------:R-:W-:Y:S01]  /*b460*/  ISETP.GT.AND P3, PT, R182, 0x18, P2 ;  /* 0x00000018b600780c */ /* 0x000fe20001764270 */
[----:B------:R-:W-:Y:S01]  /*b470*/  FMUL.FTZ R153, R4, UR6 ;  /* 0x0000000604997c20 */ /* 0x000fe20008410000 */
[----:B------:R-:W-:Y:S02]  /*b480*/  FMNMX.FTZ R3, R179, R216, !PT ;  /* 0x000000d8b3037209 */ /* 0x000fe40007810000 */
[----:B------:R-:W-:-:S02]  /*b490*/  ISETP.LT.OR P3, PT, R181, 0x19, P3 ;  /* 0x00000019b500780c */ /* 0x000fc40001f61670 */
[----:B------:R-:W-:Y:S02]  /*b4a0*/  FMNMX.FTZ R3, R152, R3, !PT ;  /* 0x0000000398037209 */ /* 0x000fe40007810000 */
[----:B------:R-:W-:Y:S02]  /*b4b0*/  FSETP.NEU.FTZ.AND P5, PT, R4, -INF , PT ;  /* 0xff8000000400780b */ /* 0x000fe40003fbd000 */
[----:B------:R-:W-:Y:S02]  /*b4c0*/  FMNMX.FTZ R3, R2, R3, !PT ;  /* 0x0000000302037209 */ /* 0x000fe40007810000 */
[----:B------:R-:W-:Y:S02]  /*b4d0*/  FSEL R157, R157, -INF , !P3 ;  /* 0xff8000009d9d7808 */ /* 0x000fe40005800000 */
[----:B------:R-:W-:Y:S02]  /*b4e0*/  FMNMX.FTZ R0, R154, R3, !PT ;  /* 0x000000039a007209 */ /* 0x000fe40007810000 */
[----:B------:R-:W-:-:S02]  /*b4f0*/  ISETP.GT.AND P3, PT, R182, 0x21, P2 ;  /* 0x00000021b600780c */ /* 0x000fc40001764270 */
[----:B------:R-:W-:Y:S02]  /*b500*/  FMNMX.FTZ R3, R155, R0, !PT ;  /* 0x000000009b037209 */ /* 0x000fe40007810000 */
[----:B------:R-:W-:Y:S02]  /*b510*/  ISETP.LT.OR P3, PT, R181, 0x22, P3 ;  /* 0x00000022b500780c */ /* 0x000fe40001f61670 */
[----:B------:R-:W-:Y:S02]  /*b520*/  FMNMX.FTZ R0, R156, R3, !PT ;  /* 0x000000039c007209 */ /* 0x000fe40007810000 */
[----:B------:R-:W-:Y:S02]  /*b530*/  FSEL R3, R153, RZ, P5 ;  /* 0x000000ff99037208 */ /* 0x000fe40002800000 */
[----:B------:R-:W-:Y:S02]  /*b540*/  FMNMX.FTZ R153, R157, R0, !PT ;  /* 0x000000009d997209 */ /* 0x000fe40007810000 */
[----:B------:R-:W-:Y:S01]  /*b550*/  FSEL R160, R160, -INF , !P3 ;  /* 0xff800000a0a07808 */ /* 0x000fe20005800000 */
[--C-:B------:R-:W-:Y:S01]  /*b560*/  FFMA.FTZ R196, R188, UR6, -R3.reuse ;  /* 0x00000006bcc47c23 */ /* 0x100fe20008010803 */
[----:B------:R-:W-:Y:S01]  /*b570*/  FMNMX.FTZ R0, R158, R153, !PT ;  /* 0x000000999e007209 */ /* 0x000fe20007810000 */
[--C-:B------:R-:W-:Y:S01]  /*b580*/  FFMA.FTZ R192, R167, UR6, -R3.reuse ;  /* 0x00000006a7c07c23 */ /* 0x100fe20008010803 */
[----:B------:R-:W-:Y:S01]  /*b590*/  ISETP.GT.AND P3, PT, R182, 0x29, P2 ;  /* 0x00000029b600780c */ /* 0x000fe20001764270 */
[--C-:B------:R-:W-:Y:S01]  /*b5a0*/  FFMA.FTZ R194, R169, UR6, -R3.reuse ;  /* 0x00000006a9c27c23 */ /* 0x100fe20008010803 */
[----:B------:R-:W-:Y:S01]  /*b5b0*/  FMNMX.FTZ R183, R159, R0, !PT ;  /* 0x000000009fb77209 */ /* 0x000fe20007810000 */
[--C-:B------:R-:W-:Y:S01]  /*b5c0*/  FFMA.FTZ R188, R171, UR6, -R3.reuse ;  /* 0x00000006abbc7c23 */ /* 0x100fe20008010803 */
[----:B------:R-:W-:Y:S01]  /*b5d0*/  FSEL R162, R162, -INF , !P4 ;  /* 0xff800000a2a27808 */ /* 0x000fe20006000000 */
[--C-:B------:R-:W-:Y:S01]  /*b5e0*/  FFMA.FTZ R190, R173, UR6, -R3.reuse ;  /* 0x00000006adbe7c23 */ /* 0x100fe20008010803 */
[----:B------:R-:W-:Y:S01]  /*b5f0*/  ISETP.GT.AND P4, PT, R182, 0x30, P2 ;  /* 0x00000030b600780c */ /* 0x000fe20001784270 */
[--C-:B------:R-:W-:Y:S01]  /*b600*/  FFMA.FTZ R186, R177, UR6, -R3.reuse ;  /* 0x00000006b1ba7c23 */ /* 0x100fe20008010803 */
[----:B------:R-:W-:Y:S01]  /*b610*/  ISETP.LT.OR P3, PT, R181, 0x2a, P3 ;  /* 0x0000002ab500780c */ /* 0x000fe20001f61670 */
[--C-:B------:R-:W-:Y:S01]  /*b620*/  FFMA.FTZ R180, R180, UR6, -R3.reuse ;  /* 0x00000006b4b47c23 */ /* 0x100fe20008010803 */
[----:B------:R-:W-:Y:S01]  /*b630*/  FMNMX.FTZ R183, R160, R183, !PT ;  /* 0x000000b7a0b77209 */ /* 0x000fe20007810000 */
[--C-:B------:R-:W-:Y:S01]  /*b640*/  FFMA.FTZ R198, R189, UR6, -R3.reuse ;  /* 0x00000006bdc67c23 */ /* 0x100fe20008010803 */
[----:B------:R-:W-:Y:S01]  /*b650*/  ISETP.LT.OR P4, PT, R181, 0x31, P4 ;  /* 0x00000031b500780c */ /* 0x000fe20002781670 */
[--C-:B------:R-:W-:Y:S01]  /*b660*/  FFMA.FTZ R167, R168, UR6, -R3.reuse ;  /* 0x00000006a8a77c23 */ /* 0x100fe20008010803 */
[----:B------:R-:W-:Y:S01]  /*b670*/  FSEL R161, R161, -INF , !P3 ;  /* 0xff800000a1a17808 */ /* 0x000fe20005800000 */
[--C-:B------:R-:W-:Y:S01]  /*b680*/  FFMA.FTZ R169, R170, UR6, -R3.reuse ;  /* 0x00000006aaa97c23 */ /* 0x100fe20008010803 */
[----:B------:R-:W-:Y:S01]  /*b690*/  ISETP.GT.AND P3, PT, R182, 0x31, P2 ;  /* 0x00000031b600780c */ /* 0x000fe20001764270 */
[--C-:B------:R-:W-:Y:S01]  /*b6a0*/  FFMA.FTZ R171, R172, UR6, -R3.reuse ;  /* 0x00000006acab7c23 */ /* 0x100fe20008010803 */
[----:B------:R-:W-:Y:S01]  /*b6b0*/  FMNMX.FTZ R0, R162, R183, !PT ;  /* 0x000000b7a2007209 */ /* 0x000fe20007810000 */
[--C-:B------:R-:W-:Y:S01]  /*b6c0*/  FFMA.FTZ R173, R174, UR6, -R3.reuse ;  /* 0x00000006aead7c23 */ /* 0x100fe20008010803 */
[----:B------:R-:W-:Y:S01]  /*b6d0*/  FSEL R163, R163, -INF , !P4 ;  /* 0xff800000a3a37808 */ /* 0x000fe20006000000 */
[----:B------:R-:W-:Y:S01]  /*b6e0*/  FFMA.FTZ R177, R178, UR6, -R3 ;  /* 0x00000006b2b17c23 */ /* 0x000fe20008010803 */
[----:B------:R-:W-:Y:S01]  /*b6f0*/  ISETP.GT.AND P4, PT, R182, 0x38, P2 ;  /* 0x00000038b600780c */ /* 0x000fe20001784270 */
[----:B------:R-:W-:Y:S01]  /*b700*/  MUFU.EX2 R153, R180 ;  /* 0x000000b400997308 */ /* 0x000fe20000000800 */
[----:B------:R-:W-:-:S02]  /*b710*/  ISETP.LT.OR P3, PT, R181, 0x32, P3 ;  /* 0x00000032b500780c */ /* 0x000fc40001f61670 */
[----:B------:R-:W-:Y:S02]  /*b720*/  FMNMX.FTZ R0, R161, R0, !PT ;  /* 0x00000000a1007209 */ /* 0x000fe40007810000 */
[----:B------:R-:W-:Y:S02]  /*b730*/  ISETP.GT.AND P2, PT, R182, 0x39, P2 ;  /* 0x00000039b600780c */ /* 0x000fe40001744270 */
[----:B------:R-:W-:Y:S01]  /*b740*/  ISETP.LT.OR P4, PT, R181, 0x39, P4 ;  /* 0x00000039b500780c */ /* 0x000fe20002781670 */
[----:B------:R-:W-:Y:S01]  /*b750*/  MUFU.EX2 R196, R196 ;  /* 0x000000c400c47308 */ /* 0x000fe20000000800 */
[----:B------:R-:W-:Y:S02]  /*b760*/  FSEL R164, R164, -INF , !P3 ;  /* 0xff800000a4a47808 */ /* 0x000fe40005800000 */
[----:B------:R-:W-:Y:S02]  /*b770*/  FMNMX.FTZ R183, R163, R0, !PT ;  /* 0x00000000a3b77209 */ /* 0x000fe40007810000 */
[----:B------:R-:W-:Y:S01]  /*b780*/  ISETP.LT.OR P2, PT, R181, 0x3a, P2 ;  /* 0x0000003ab500780c */ /* 0x000fe20001741670 */
[--C-:B------:R-:W-:Y:S01]  /*b790*/  FFMA.FTZ R181, R184, UR6, -R3.reuse ;  /* 0x00000006b8b57c23 */ /* 0x100fe20008010803 */
[----:B------:R-:W-:Y:S01]  /*b7a0*/  FSEL R165, R165, -INF , !P4 ;  /* 0xff800000a5a57808 */ /* 0x000fe20006000000 */
[--C-:B------:R-:W-:Y:S01]  /*b7b0*/  FFMA.FTZ R184, R175, UR6, -R3.reuse ;  /* 0x00000006afb87c23 */ /* 0x100fe20008010803 */
[----:B------:R-:W-:Y:S01]  /*b7c0*/  FMNMX.FTZ R0, R164, R183, !PT ;  /* 0x000000b7a4007209 */ /* 0x000fe20007810000 */
[----:B------:R-:W-:Y:S01]  /*b7d0*/  FFMA.FTZ R175, R176, UR6, -R3 ;  /* 0x00000006b0af7c23 */ /* 0x000fe20008010803 */
[----:B------:R-:W-:Y:S01]  /*b7e0*/  FSEL R166, R166, -INF , !P2 ;  /* 0xff800000a6a67808 */ /* 0x000fe20005000000 */
[----:B------:R-:W-:Y:S01]  /*b7f0*/  MUFU.EX2 R198, R198 ;  /* 0x000000c600c67308 */ /* 0x000fe20000000800 */
[----:B------:R-:W-:-:S02]  /*b800*/  FMNMX.FTZ R183, R165, R0, !PT ;  /* 0x00000000a5b77209 */ /* 0x000fc40007810000 */
[----:B------:R-:W-:Y:S02]  /*b810*/  FSEL R168, R4, RZ, P5 ;  /* 0x000000ff04a87208 */ /* 0x000fe40002800000 */
[----:B------:R-:W-:-:S03]  /*b820*/  FMNMX.FTZ R183, R166, R183, !PT ;  /* 0x000000b7a6b77209 */ /* 0x000fc60007810000 */
[----:B------:R-:W-:Y:S01]  /*b830*/  FADD.FTZ R168, -R168, R215 ;  /* 0x000000d7a8a87221 */ /* 0x000fe20000010100 */
[----:B------:R-:W-:Y:S01]  /*b840*/  MUFU.EX2 R181, R181 ;  /* 0x000000b500b57308 */ /* 0x000fe20000000800 */
[----:B------:R-:W1:Y:S01]  /*b850*/  SHFL.BFLY PT, R0, R183, 0x2, 0x1f ;  /* 0x0c401f00b7007f89 */ /* 0x000e6200000e0000 */
[----:B------:R-:W-:Y:S02]  /*b860*/  IMAD.MOV.U32 R215, RZ, RZ, R4 ;  /* 0x000000ffffd77224 */ /* 0x000fe400078e0004 */
[----:B------:R-:W-:-:S04]  /*b870*/  FMUL.FTZ R168, R168, UR6 ;  /* 0x00000006a8a87c20 */ /* 0x000fc80008410000 */
[----:B------:R-:W-:Y:S08]  /*b880*/  MUFU.EX2 R192, R192 ;  /* 0x000000c000c07308 */ /* 0x000ff00000000800 */
[----:B------:R-:W-:Y:S08]  /*b890*/  MUFU.EX2 R167, R167 ;  /* 0x000000a700a77308 */ /* 0x000ff00000000800 */
[----:B------:R-:W-:Y:S01]  /*b8a0*/  MUFU.EX2 R194, R194 ;  /* 0x000000c200c27308 */ /* 0x000fe20000000800 */
[----:B-1----:R-:W-:-:S05]  /*b8b0*/  FMNMX.FTZ R0, R183, R0, !PT ;  /* 0x00000000b7007209 */ /* 0x002fca0007810000 */
[----:B------:R-:W1:Y:S02]  /*b8c0*/  SHFL.BFLY PT, R183, R0, 0x1, 0x1f ;  /* 0x0c201f0000b77f89 */ /* 0x000e6400000e0000 */
[----:B------:R-:W-:Y:S08]  /*b8d0*/  MUFU.EX2 R169, R169 ;  /* 0x000000a900a97308 */ /* 0x000ff00000000800 */
[----:B------:R-:W-:Y:S08]  /*b8e0*/  MUFU.EX2 R188, R188 ;  /* 0x000000bc00bc7308 */ /* 0x000ff00000000800 */
[----:B------:R-:W-:Y:S01]  /*b8f0*/  MUFU.EX2 R171, R171 ;  /* 0x000000ab00ab7308 */ /* 0x000fe20000000800 */
[----:B-1----:R-:W-:-:S07]  /*b900*/  FMNMX.FTZ R3, R0, R183, !PT ;  /* 0x000000b700037209 */ /* 0x002fce0007810000 */
[----:B------:R-:W1:Y:S01]  /*b910*/  MUFU.EX2 R0, R168 ;  /* 0x000000a800007308 */ /* 0x000e620000000800 */
[C---:B------:R-:W-:Y:S01]  /*b920*/  FSETP.NEU.FTZ.AND P2, PT, R3.reuse, -INF , PT ;  /* 0xff8000000300780b */ /* 0x040fe20003f5d000 */
[----:B------:R-:W-:-:S05]  /*b930*/  FMUL.FTZ R183, R3, UR6 ;  /* 0x0000000603b77c20 */ /* 0x000fca0008410000 */
[----:B------:R-:W-:Y:S01]  /*b940*/  FSEL R183, R183, RZ, P2 ;  /* 0x000000ffb7b77208 */ /* 0x000fe20001000000 */
[----:B------:R-:W-:Y:S04]  /*b950*/  MUFU.EX2 R190, R190 ;  /* 0x000000be00be7308 */ /* 0x000fe80000000800 */
[--C-:B------:R-:W-:Y:S01]  /*b960*/  FFMA.FTZ R193, R155, UR6, -R183.reuse ;  /* 0x000000069bc17c23 */ /* 0x100fe200080108b7 */
[----:B------:R-:W-:Y:S01]  /*b970*/  FSEL R155, R3, RZ, P2 ;  /* 0x000000ff039b7208 */ /* 0x000fe20001000000 */
[--C-:B------:R-:W-:Y:S01]  /*b980*/  FFMA.FTZ R197, R179, UR6, -R183.reuse ;  /* 0x00000006b3c57c23 */ /* 0x100fe200080108b7 */
[--C-:B------:R-:W-:Y:S01]  /*b990*/  FFMA.FTZ R152, R152, UR6, -R183.reuse ;  /* 0x0000000698987c23 */ /* 0x100fe200080108b7 */
[--C-:B------:R-:W-:Y:S01]  /*b9a0*/  FFMA.FTZ R199, R2, UR6, -R183.reuse ;  /* 0x0000000602c77c23 */ /* 0x100fe200080108b7 */
[--C-:B------:R-:W-:Y:S01]  /*b9b0*/  FFMA.FTZ R154, R154, UR6, -R183.reuse ;  /* 0x000000069a9a7c23 */ /* 0x100fe200080108b7 */
[----:B------:R-:W-:Y:S01]  /*b9c0*/  FADD.FTZ R155, -R155, R216 ;  /* 0x000000d89b9b7221 */ /* 0x000fe20000010100 */
[----:B------:R-:W-:Y:S01]  /*b9d0*/  FFMA.FTZ R195, R157, UR6, -R183 ;  /* 0x000000069dc37c23 */ /* 0x000fe200080108b7 */
[----:B------:R-:W-:Y:S01]  /*b9e0*/  MUFU.EX2 R197, R197 ;  /* 0x000000c500c57308 */ /* 0x000fe20000000800 */
[----:B-1----:R-:W-:Y:S01]  /*b9f0*/  FFMA.FTZ R157, R0, R20, R153 ;  /* 0x00000014009d7223 */ /* 0x002fe20000010099 */
[----:B------:R-:W-:Y:S01]  /*ba00*/  FMUL.FTZ R155, R155, UR6 ;  /* 0x000000069b9b7c20 */ /* 0x000fe20008410000 */
[--C-:B------:R-:W-:Y:S01]  /*ba10*/  FFMA.FTZ R156, R156, UR6, -R183.reuse ;  /* 0x000000069c9c7c23 */ /* 0x100fe200080108b7 */
[----:B------:R-:W-:Y:S01]  /*ba20*/  FFMA.FTZ R158, R158, UR6, -R183 ;  /* 0x000000069e9e7c23 */ /* 0x000fe200080108b7 */
[----:B------:R-:W-:Y:S01]  /*ba30*/  FADD.FTZ R157, R196, R157 ;  /* 0x0000009dc49d7221 */ /* 0x000fe20000010000 */
[--C-:B------:R-:W-:Y:S01]  /*ba40*/  FFMA.FTZ R191, R162, UR6, -R183.reuse ;  /* 0x00000006a2bf7c23 */ /* 0x100fe200080108b7 */
[----:B------:R-:W-:Y:S01]  /*ba50*/  FFMA.FTZ R189, R159, UR6, -R183 ;  /* 0x000000069fbd7c23 */ /* 0x000fe200080108b7 */
[----:B------:R1:W2:Y:S01]  /*ba60*/  MUFU.EX2 R2, R155 ;  /* 0x0000009b00027308 */ /* 0x0002a20000000800 */
[----:B------:R-:W-:Y:S01]  /*ba70*/  FADD.FTZ R20, R198, R157 ;  /* 0x0000009dc6147221 */ /* 0x000fe20000010000 */
[--C-:B------:R-:W-:Y:S01]  /*ba80*/  FFMA.FTZ R160, R160, UR6, -R183.reuse ;  /* 0x00000006a0a07c23 */ /* 0x100fe200080108b7 */
[--C-:B------:R-:W-:Y:S01]  /*ba90*/  FFMA.FTZ R185, R163, UR6, -R183.reuse ;  /* 0x00000006a3b97c23 */ /* 0x100fe200080108b7 */
[--C-:B------:R-:W-:Y:S01]  /*baa0*/  FFMA.FTZ R164, R164, UR6, -R183.reuse ;  /* 0x00000006a4a47c23 */ /* 0x100fe200080108b7 */
[----:B------:R-:W-:Y:S01]  /*bab0*/  FADD.FTZ R157, R181, R20 ;  /* 0x00000014b59d7221 */ /* 0x000fe20000010000 */
[--C-:B------:R-:W-:Y:S01]  /*bac0*/  FFMA.FTZ R165, R165, UR6, -R183.reuse ;  /* 0x00000006a5a57c23 */ /* 0x100fe200080108b7 */
[----:B------:R-:W-:Y:S01]  /*bad0*/  FFMA.FTZ R166, R166, UR6, -R183 ;  /* 0x00000006a6a67c23 */ /* 0x000fe200080108b7 */
[----:B------:R-:W3:Y:S01]  /*bae0*/  MUFU.EX2 R152, R152 ;  /* 0x0000009800987308 */ /* 0x000ee20000000800 */
[----:B------:R-:W-:Y:S01]  /*baf0*/  FADD.FTZ R162, R192, R157 ;  /* 0x0000009dc0a27221 */ /* 0x000fe20000010000 */
[----:B------:R-:W-:Y:S01]  /*bb00*/  F2FP.F16.F32.PACK_AB R196, R196, R153 ;  /* 0x00000099c4c4723e */ /* 0x000fe200000000ff */
[----:B------:R-:W-:Y:S01]  /*bb10*/  IMAD.U32 R157, RZ, RZ, UR10 ;  /* 0x0000000aff9d7e24 */ /* 0x000fe2000f8e00ff */
[----:B------:R-:W-:Y:S01]  /*bb20*/  ISETP.GT.AND P2, PT, R23, UR60, PT ;  /* 0x0000003c17007c0c */ /* 0x000fe2000bf44270 */
[----:B-1----:R-:W-:Y:S01]  /*bb30*/  FADD.FTZ R155, R167, R162 ;  /* 0x000000a2a79b7221 */ /* 0x002fe20000010000 */
[----:B------:R-:W-:Y:S01]  /*bb40*/  FFMA.FTZ R162, R161, UR6, -R183 ;  /* 0x00000006a1a27c23 */ /* 0x000fe200080108b7 */
[----:B------:R-:W-:Y:S01]  /*bb50*/  F2FP.F16.F32.PACK_AB R198, R181, R198 ;  /* 0x000000c6b5c6723e */ /* 0x000fe200000000ff */
[----:B------:R-:W1:Y:S01]  /*bb60*/  MUFU.EX2 R199, R199 ;  /* 0x000000c700c77308 */ /* 0x000e620000000800 */
[----:B--2---:R-:W-:Y:S01]  /*bb70*/  FFMA.FTZ R7, R2, R7, R197 ;  /* 0x0000000702077223 */ /* 0x004fe200000100c5 */
[----:B------:R-:W-:Y:S01]  /*bb80*/  FADD.FTZ R168, R194, R155 ;  /* 0x0000009bc2a87221 */ /* 0x000fe20000010000 */
[----:B------:R-:W-:Y:S01]  /*bb90*/  @!P1 IADD3 R157, R157, 0x30860, RZ ;  /* 0x000308609d9d9810 */ /* 0x000fe20007ffe0ff */
[----:B------:R-:W-:Y:S01]  /*bba0*/  VIADD R23, R23, 0xffffffff ;  /* 0xffffffff17177836 */ /* 0x000fe20000000000 */
[----:B------:R-:W-:Y:S01]  /*bbb0*/  F2FP.F16.F32.PACK_AB R192, R167, R192 ;  /* 0x000000c0a7c0723e */ /* 0x000fe200000000ff */
[C---:B------:R-:W-:Y:S01]  /*bbc0*/  FADD.FTZ R155, R169.reuse, R168 ;  /* 0x000000a8a99b7221 */ /* 0x040fe20000010000 */
[----:B------:R-:W-:Y:S01]  /*bbd0*/  @!P1 PRMT R157, RZ, 0x654, R157 ;  /* 0x00000654ff9d9816 */ /* 0x000fe2000000009d */
[----:B------:R-:W2:Y:S01]  /*bbe0*/  MUFU.EX2 R154, R154 ;  /* 0x0000009a009a7308 */ /* 0x000ea20000000800 */
[----:B---3--:R-:W-:Y:S01]  /*bbf0*/  FADD.FTZ R20, R152, R7 ;  /* 0x0000000798147221 */ /* 0x008fe20000010000 */
[----:B------:R-:W-:Y:S01]  /*bc00*/  FADD.FTZ R168, R188, R155 ;  /* 0x0000009bbca87221 */ /* 0x000fe20000010000 */
[----:B------:R3:W-:Y:S01]  /*bc10*/  @!P1 SYNCS.ARRIVE.TRANS64.RED.A1T0 RZ, [R157+URZ], RZ ;  /* 0x000000ff9dff99a7 */ /* 0x0007e2000810043f */
[----:B------:R-:W-:-:S02]  /*bc20*/  F2FP.F16.F32.PACK_AB R194, R169, R194 ;  /* 0x000000c2a9c2723e */ /* 0x000fc400000000ff */
[C---:B------:R-:W-:Y:S01]  /*bc30*/  FADD.FTZ R155, R171.reuse, R168 ;  /* 0x000000a8ab9b7221 */ /* 0x040fe20000010000 */
[----:B------:R-:W-:Y:S01]  /*bc40*/  F2FP.F16.F32.PACK_AB R188, R171, R188 ;  /* 0x000000bcabbc723e */ /* 0x000fe200000000ff */
[----:B------:R-:W4:Y:S01]  /*bc50*/  MUFU.EX2 R193, R193 ;  /* 0x000000c100c17308 */ /* 0x000f220000000800 */
[----:B-1----:R-:W-:Y:S01]  /*bc60*/  FADD.FTZ R7, R199, R20 ;  /* 0x00000014c7077221 */ /* 0x002fe20000010000 */
[----:B------:R-:W-:Y:S01]  /*bc70*/  FADD.FTZ R168, R190, R155 ;  /* 0x0000009bbea87221 */ /* 0x000fe20000010000 */
[----:B------:R-:W-:Y:S02]  /*bc80*/  F2FP.F16.F32.PACK_AB R197, R152, R197 ;  /* 0x000000c598c5723e */ /* 0x000fe400000000ff */
[----:B------:R-:W-:-:S03]  /*bc90*/  MOV R216, R3 ;  /* 0x0000000300d87202 */ /* 0x000fc60000000f00 */
[----:B------:R-:W1:Y:S01]  /*bca0*/  MUFU.EX2 R156, R156 ;  /* 0x0000009c009c7308 */ /* 0x000e620000000800 */
[C---:B--2---:R-:W-:Y:S01]  /*bcb0*/  FADD.FTZ R20, R154.reuse, R7 ;  /* 0x000000079a147221 */ /* 0x044fe20000010000 */
[----:B------:R-:W-:-:S06]  /*bcc0*/  F2FP.F16.F32.PACK_AB R199, R154, R199 ;  /* 0x000000c79ac7723e */ /* 0x000fcc00000000ff */
[----:B------:R-:W2:Y:S01]  /*bcd0*/  MUFU.EX2 R195, R195 ;  /* 0x000000c300c37308 */ /* 0x000ea20000000800 */
[----:B----4-:R-:W-:-:S07]  /*bce0*/  FADD.FTZ R7, R193, R20 ;  /* 0x00000014c1077221 */ /* 0x010fce0000010000 */
[----:B------:R-:W4:Y:S01]  /*bcf0*/  MUFU.EX2 R158, R158 ;  /* 0x0000009e009e7308 */ /* 0x000f220000000800 */
[C---:B-1----:R-:W-:Y:S01]  /*bd00*/  FADD.FTZ R20, R156.reuse, R7 ;  /* 0x000000079c147221 */ /* 0x042fe20000010000 */
[----:B------:R-:W-:-:S06]  /*bd10*/  F2FP.F16.F32.PACK_AB R193, R156, R193 ;  /* 0x000000c19cc1723e */ /* 0x000fcc00000000ff */
[----:B------:R-:W1:Y:S01]  /*bd20*/  MUFU.EX2 R189, R189 ;  /* 0x000000bd00bd7308 */ /* 0x000e620000000800 */
[----:B--2---:R-:W-:-:S07]  /*bd30*/  FADD.FTZ R7, R195, R20 ;  /* 0x00000014c3077221 */ /* 0x004fce0000010000 */
[----:B------:R-:W2:Y:S01]  /*bd40*/  MUFU.EX2 R160, R160 ;  /* 0x000000a000a07308 */ /* 0x000ea20000000800 */
[C---:B----4-:R-:W-:Y:S01]  /*bd50*/  FADD.FTZ R20, R158.reuse, R7 ;  /* 0x000000079e147221 */ /* 0x050fe20000010000 */
[----:B------:R-:W-:-:S06]  /*bd60*/  F2FP.F16.F32.PACK_AB R195, R158, R195 ;  /* 0x000000c39ec3723e */ /* 0x000fcc00000000ff */
[----:B------:R-:W4:Y:S01]  /*bd70*/  MUFU.EX2 R191, R191 ;  /* 0x000000bf00bf7308 */ /* 0x000f220000000800 */
[----:B-1----:R-:W-:-:S07]  /*bd80*/  FADD.FTZ R7, R189, R20 ;  /* 0x00000014bd077221 */ /* 0x002fce0000010000 */
        /* <DEDUP_REMOVED lines=8> */
[----:B------:R-:W-:Y:S01]  /*be10*/  MUFU.EX2 R185, R185 ;  /* 0x000000b900b97308 */ /* 0x000fe20000000800 */
[----:B--2---:R-:W-:-:S07]  /*be20*/  F2FP.F16.F32.PACK_AB R191, R162, R191 ;  /* 0x000000bfa2bf723e */ /* 0x004fce00000000ff */
[----:B------:R-:W1:Y:S01]  /*be30*/  MUFU.EX2 R175, R175 ;  /* 0x000000af00af7308 */ /* 0x000e620000000800 */
[----:B----4-:R-:W-:-:S07]  /*be40*/  FADD.FTZ R168, R184, R153 ;  /* 0x00000099b8a87221 */ /* 0x010fce0000010000 */
[----:B------:R2:W4:Y:S08]  /*be50*/  MUFU.EX2 R155, R164 ;  /* 0x000000a4009b7308 */ /* 0x0005300000000800 */
[----:B------:R-:W5:Y:S01]  /*be60*/  MUFU.EX2 R186, R186 ;  /* 0x000000ba00ba7308 */ /* 0x000f620000000800 */
[----:B--2---:R-:W-:Y:S01]  /*be70*/  FADD.FTZ R164, R162, R7 ;  /* 0x00000007a2a47221 */ /* 0x004fe20000010000 */
[C---:B-1----:R-:W-:Y:S01]  /*be80*/  FADD.FTZ R153, R175.reuse, R168 ;  /* 0x000000a8af997221 */ /* 0x042fe20000010000 */
[----:B------:R-:W-:-:S02]  /*be90*/  F2FP.F16.F32.PACK_AB R184, R175, R184 ;  /* 0x000000b8afb8723e */ /* 0x000fc400000000ff */
[----:B------:R-:W-:-:S03]  /*bea0*/  FADD.FTZ R164, R185, R164 ;  /* 0x000000a4b9a47221 */ /* 0x000fc60000010000 */
[----:B------:R-:W1:Y:S01]  /*beb0*/  MUFU.EX2 R165, R165 ;  /* 0x000000a500a57308 */ /* 0x000e620000000800 */
[C---:B----4-:R-:W-:Y:S01]  /*bec0*/  FADD.FTZ R164, R155.reuse, R164 ;  /* 0x000000a49ba47221 */ /* 0x050fe20000010000 */
[----:B------:R-:W-:-:S06]  /*bed0*/  F2FP.F16.F32.PACK_AB R185, R155, R185 ;  /* 0x000000b99bb9723e */ /* 0x000fcc00000000ff */
[----:B------:R-:W2:Y:S01]  /*bee0*/  MUFU.EX2 R177, R177 ;  /* 0x000000b100b17308 */ /* 0x000ea20000000800 */
[----:B-----5:R-:W-:-:S07]  /*bef0*/  FADD.FTZ R20, R186, R153 ;  /* 0x00000099ba147221 */ /* 0x020fce0000010000 */
[----:B------:R-:W4:Y:S01]  /*bf00*/  MUFU.EX2 R166, R166 ;  /* 0x000000a600a67308 */ /* 0x000f220000000800 */
[----:B-1----:R-:W-:Y:S01]  /*bf10*/  FADD.FTZ R164, R165, R164 ;  /* 0x000000a4a5a47221 */ /* 0x002fe20000010000 */
[C---:B--2---:R-:W-:Y:S01]  /*bf20*/  FADD.FTZ R20, R177.reuse, R20 ;  /* 0x00000014b1147221 */ /* 0x044fe20000010000 */
[----:B------:R-:W-:Y:S02]  /*bf30*/  F2FP.F16.F32.PACK_AB R186, R177, R186 ;  /* 0x000000bab1ba723e */ /* 0x000fe400000000ff */
[C---:B----4-:R-:W-:Y:S01]  /*bf40*/  FADD.FTZ R7, R166.reuse, R164 ;  /* 0x000000a4a6077221 */ /* 0x050fe20000010000 */
[----:B------:R-:W-:Y:S01]  /*bf50*/  F2FP.F16.F32.PACK_AB R187, R166, R165 ;  /* 0x000000a5a6bb723e */ /* 0x000fe200000000ff */
[----:B---3--:R-:W-:Y:S06]  /*bf60*/  @P2 BRA `(.L_x_966) ;  /* 0xffffffd4005c2947 */ /* 0x008fec000383ffff */
.L_x_949:
        /* <DEDUP_REMOVED lines=131> */
.L_x_967:
[----:B------:R-:W-:Y:S01]  /*c7a0*/  ULEA UR5, UR36, UR38, 0x3 ;  /* 0x0000002624057291 */ /* 0x000fe2000f8e183f */
[----:B------:R-:W-:-:S05]  /*c7b0*/  IMAD.U32 R0, RZ, RZ, UR46 ;  /* 0x0000002eff007e24 */ /* 0x000fca000f8e00ff */
[----:B------:R-:W-:-:S04]  /*c7c0*/  SHF.L.U32 R0, R0, 0x1f, RZ ;  /* 0x0000001f00007819 */ /* 0x000fc800000006ff */
[----:B------:R1:W2:Y:S01]  /*c7d0*/  SYNCS.PHASECHK.TRANS64.TRYWAIT P2, [UR5+0x30850], R0 ;  /* 0x03085000ff0075a7 */ /* 0x0002a20008040145 */
[----:B------:R-:W-:Y:S05]  /*c7e0*/  @!P0 BRA `(.L_x_968) ;  /* 0x0000000000048947 */ /* 0x000fea0003800000 */
[----:B------:R-:W-:Y:S01]  /*c7f0*/  BPT.TRAP 0x1 ;  /* 0x000000040000795c */ /* 0x000fe20000300000 */
.L_x_968:
[----:B--2---:R-:W-:Y:S05]  /*c800*/  @P2 BRA `(.L_x_969) ;  /* 0x0000000000082947 */ /* 0x004fea0003800000 */
[----:B------:R-:W2:Y:S02]  /*c810*/  SYNCS.PHASECHK.TRANS64.TRYWAIT P0, [UR5+0x30850], R0 ;  /* 0x03085000ff0075a7 */ /* 0x000ea40008000145 */
[----:B--2---:R-:W-:Y:S05]  /*c820*/  @!P0 BRA `(.L_x_970) ;  /* 0x00000060009c8947 */ /* 0x004fea0003800000 */
.L_x_969:
[----:B------:R-:W-:Y:S01]  /*c830*/  UIADD3 UR38, UR38, 0x400, URZ ;  /* 0x0000040026267890 */ /* 0x000fe2000fffe03f */
[----:B------:R-:W-:Y:S01]  /*c840*/  WARPGROUP.ARRIVE ;  /* 0x00000000000079c5 */ /* 0x000fe20000000000 */
[----:B------:R-:W-:Y:S01]  /*c850*/  UMOV UR11, 0x40000040 ;  /* 0x40000040000b7882 */ /* 0x000fe20000000000 */
[----:B------:R-:W3:Y:S01]  /*c860*/  SHFL.BFLY PT, R2, R7, 0x2, 0x1f ;  /* 0x0c401f0007027f89 */ /* 0x000ee200000e0000 */
[----:B------:R-:W-:Y:S01]  /*c870*/  USHF.R.U32.HI UR38, URZ, 0x4, UR38 ;  /* 0x000000043f267899 */ /* 0x000fe20008011626 */
[----:B------:R-:W-:Y:S01]  /*c880*/  IMAD.MOV.U32 R21, RZ, RZ, RZ ;  /* 0x000000ffff157224 */ /* 0x000fe200078e00ff */
[----:B------:R-:W-:Y:S01]  /*c890*/  R2UR UR7, R207 ;  /* 0x00000000cf0772ca */ /* 0x000fe200000e0000 */
[----:B--2---:R-:W1:Y:S01]  /*c8a0*/  SHFL.BFLY PT, R5, R20, 0x2, 0x1f ;  /* 0x0c401f0014057f89 */ /* 0x004e6200000e0000 */
[----:B------:R-:W-:Y:S01]  /*c8b0*/  ULOP3.LUT UR38, UR38, 0x3fff, URZ, 0xc0, !UPT ;  /* 0x00003fff26267892 */ /* 0x000fe2000f8ec03f */
[----:B------:R-:W-:Y:S01]  /*c8c0*/  IMAD.U32 R12, RZ, RZ, UR5 ;  /* 0x00000005ff0c7e24 */ /* 0x000fe2000f8e00ff */
[----:B------:R-:W-:-:S02]  /*c8d0*/  MOV R11, UR6 ;  /* 0x00000006000b7c02 */ /* 0x000fc40008000f00 */
[----:B------:R-:W-:-:S04]  /*c8e0*/  ULOP3.LUT UR4, UR38, 0x2000000, URZ, 0xfc, !UPT ;  /* 0x0200000026047892 */ /* 0x000fc8000f8efc3f */
[----:B------:R-:W-:Y:S02]  /*c8f0*/  ULEA UR4, UR36, UR4, 0xb ;  /* 0x0000000424047291 */ /* 0x000fe4000f8e583f */
[----:B------:R-:W-:Y:S02]  /*c900*/  UIADD3 UR36, UR36, 0x1, URZ ;  /* 0x0000000124247890 */ /* 0x000fe4000fffe03f */
[----:B------:R-:W-:Y:S02]  /*c910*/  UIADD3 UR8, UR4, 0x80, URZ ;  /* 0x0000008004087890 */ /* 0x000fe4000fffe03f */
[----:B------:R-:W-:Y:S01]  /*c920*/  UIADD3 UR7, UR7, 0x1, URZ ;  /* 0x0000000107077890 */ /* 0x000fe2000fffe03f */
[----:B------:R-:W-:Y:S01]  /*c930*/  UMOV UR10, UR4 ;  /* 0x00000004000a7c82 */ /* 0x000fe20008000000 */
[----:B------:R-:W-:-:S05]  /*c940*/  UISETP.NE.AND UP0, UPT, UR36, 0x2, UPT ;  /* 0x000000022400788c */ /* 0x000fca000bf05270 */
[----:B------:R-:W-:Y:S01]  /*c950*/  HGMMA.64x256x16.F32 R24, R196, gdesc[UR8].tnspB, R24, gsb0 ;  /* 0x43e00008c4187df0 */ /* 0x000fe20008000818 */
[----:B------:R-:W-:Y:S01]  /*c960*/  UMOV UR10, UR8 ;  /* 0x00000008000a7c82 */ /* 0x000fe20008000000 */
[----:B------:R-:W-:Y:S01]  /*c970*/  UMOV UR11, 0x40000040 ;  /* 0x40000040000b7882 */ /* 0x000fe20000000000 */
[----:B------:R-:W-:Y:S01]  /*c980*/  UIADD3 UR8, UR4, 0x100, URZ ;  /* 0x0000010004087890 */ /* 0x000fe2000fffe03f */
[----:B---3--:R-:W-:Y:S01]  /*c990*/  FADD.FTZ R2, R2, R7 ;  /* 0x0000000702027221 */ /* 0x008fe20000010000 */
[----:B------:R-:W-:Y:S01]  /*c9a0*/  UIADD3 UR4, UR4, 0x180, URZ ;  /* 0x0000018004047890 */ /* 0x000fe2000fffe03f */
[----:B-1----:R-:W-:Y:S01]  /*c9b0*/  FADD.FTZ R0, R5, R20 ;  /* 0x0000001405007221 */ /* 0x002fe20000010000 */
[----:B------:R-:W-:Y:S01]  /*c9c0*/  IMAD.U32 R7, RZ, RZ, UR6 ;  /* 0x00000006ff077e24 */ /* 0x000fe2000f8e00ff */
[----:B------:R-:W-:Y:S01]  /*c9d0*/  USEL UR36, UR36, URZ, UP0 ;  /* 0x0000003f24247287 */ /* 0x000fe20008000000 */
[----:B------:R-:W1:Y:S01]  /*c9e0*/  SHFL.BFLY PT, R9, R2, 0x1, 0x1f ;  /* 0x0c201f0002097f89 */ /* 0x000e6200000e0000 */
[----:B------:R-:W-:-:S03]  /*c9f0*/  IMAD.U32 R207, RZ, RZ, UR7 ;  /* 0x00000007ffcf7e24 */ /* 0x000fc6000f8e00ff */
[----:B------:R-:W2:Y:S01]  /*ca00*/  SHFL.BFLY PT, R5, R0, 0x1, 0x1f ;  /* 0x0c201f0000057f89 */ /* 0x000ea200000e0000 */
[----:B-1----:R-:W-:Y:S01]  /*ca10*/  FADD.FTZ R9, R2, R9 ;  /* 0x0000000902097221 */ /* 0x002fe20000010000 */
[----:B------:R-:W-:Y:S02]  /*ca20*/  IMAD.MOV.U32 R2, RZ, RZ, -0x800000 ;  /* 0xff800000ff027424 */ /* 0x000fe400078e00ff */
[----:B--2---:R-:W-:Y:S02]  /*ca30*/  FADD.FTZ R10, R0, R5 ;  /* 0x00000005000a7221 */ /* 0x004fe40000010000 */
[----:B------:R-:W-:Y:S01]  /*ca40*/  FSETP.NE.FTZ.AND P2, PT, R9, RZ, PT ;  /* 0x000000ff0900720b */ /* 0x000fe20003f55000 */
[----:B------:R-:W-:Y:S01]  /*ca50*/  IMAD.MOV.U32 R0, RZ, RZ, -0x800000 ;  /* 0xff800000ff007424 */ /* 0x000fe200078e00ff */
[----:B------:R-:W-:Y:S02]  /*ca60*/  MOV R5, RZ ;  /* 0x000000ff00057202 */ /* 0x000fe40000000f00 */
[----:B------:R-:W-:-:S09]  /*ca70*/  FSETP.NE.FTZ.AND P0, PT, R10, RZ, PT ;  /* 0x000000ff0a00720b */ /* 0x000fd20003f15000 */
[----:B------:R-:W-:Y:S01]  /*ca80*/  @P2 MUFU.RCP R5, R9 ;  /* 0x0000000900052308 */ /* 0x000fe20000001000 */
[----:B------:R-:W-:-:S03]  /*ca90*/  @P2 FMUL.FTZ R11, R11, 0.69314718246459960938 ;  /* 0x3f3172180b0b2820 */ /* 0x000fc60000410000 */
[----:B------:R-:W-:-:S04]  /*caa0*/  @P0 FMUL.FTZ R7, R7, 0.69314718246459960938 ;  /* 0x3f31721807070820 */ /* 0x000fc80000410000 */
[----:B------:R-:W1:Y:S08]  /*cab0*/  @P0 MUFU.LG2 R6, R10 ;  /* 0x0000000a00060308 */ /* 0x000e700000000c00 */
[----:B------:R2:W3:Y:S08]  /*cac0*/  @P2 MUFU.LG2 R8, R9 ;  /* 0x0000000900082308 */ /* 0x0004f00000000c00 */
[----:B------:R-:W4:Y:S01]  /*cad0*/  @P0 MUFU.RCP R21, R10 ;  /* 0x0000000a00150308 */ /* 0x000f220000001000 */
[----:B-1----:R-:W-:Y:S01]  /*cae0*/  @P0 FMUL.FTZ R6, R6, 0.69314718246459960938 ;  /* 0x3f31721806060820 */ /* 0x002fe20000410000 */
[----:B--2---:R-:W-:-:S03]  /*caf0*/  @!P1 IADD3 R9, R12, 0x30860, RZ ;  /* 0x000308600c099810 */ /* 0x004fc60007ffe0ff */
[----:B------:R-:W-:Y:S01]  /*cb00*/  @P0 FFMA.FTZ R2, R7, R4, R6 ;  /* 0x0000000407020223 */ /* 0x000fe20000010006 */
[----:B------:R-:W-:Y:S02]  /*cb10*/  @!P1 PRMT R7, RZ, 0x654, R9 ;  /* 0x00000654ff079816 */ /* 0x000fe40000000009 */
[----:B------:R-:W-:Y:S01]  /*cb20*/  PLOP3.LUT P0, PT, PT, PT, PT, 0x8, 0x0 ;  /* 0x000000000000781c */ /* 0x000fe20003f0e170 */
[----:B---3--:R-:W-:-:S04]  /*cb30*/  @P2 FMUL.FTZ R8, R8, 0.69314718246459960938 ;  /* 0x3f31721808082820 */ /* 0x008fc80000410000 */
[----:B------:R-:W-:Y:S01]  /*cb40*/  @P2 FFMA.FTZ R0, R11, R3, R8 ;  /* 0x000000030b002223 */ /* 0x000fe20000010008 */
[----:B------:R-:W-:Y:S02]  /*cb50*/  WARPGROUP.DEPBAR.LE gsb0, 0x0 ;  /* 0x00008000000079c5 */ /* 0x000fe40000010000 */
[----:B------:R-:W-:-:S06]  /*cb60*/  WARPGROUP.ARRIVE ;  /* 0x00000000000079c5 */ /* 0x000fcc0000000000 */
        /* <DEDUP_REMOVED lines=9> */
[----:B------:R-:W-:-:S04]  /*cc00*/  USEL UR4, URZ, 0x1, UP0 ;  /* 0x000000013f047887 */ /* 0x000fc80008000000 */
[----:B------:R-:W-:Y:S01]  /*cc10*/  ULOP3.LUT UR46, UR46, UR4, URZ, 0x3c, !UPT ;  /* 0x000000042e2e7292 */ /* 0x000fe2000f8e3c3f */
[----:B------:R-:W-:Y:S02]  /*cc20*/  WARPGROUP.DEPBAR.LE gsb0, 0x0 ;  /* 0x00008000000079c5 */ /* 0x000fe40000010000 */
[----:B------:R-:W-:-:S15]  /*cc30*/  WARPGROUP.ARRIVE ;  /* 0x00000000000079c5 */ /* 0x000fde0000000000 */
[----:B------:R-:W-:-:S03]  /*cc40*/  NOP ;  /* 0x0000000000007918 */ /* 0x000fc60000000000 */
[----:B------:R-:W-:Y:S03]  /*cc50*/  HGMMA.64x256x16.F32 R24, R184, gdesc[UR8].tnspB, R24, gsb0 ;  /* 0x43e00008b8187df0 */ /* 0x000fe60008000818 */
[----:B------:R-:W-:Y:S02]  /*cc60*/  WARPGROUP.DEPBAR.LE gsb0, 0x0 ;  /* 0x00008000000079c5 */ /* 0x000fe40000010000 */
        /* <DEDUP_REMOVED lines=9> */
[----:B----4-:R-:W-:Y:S01]  /*cd00*/  FMUL.FTZ R4, R24, R21 ;  /* 0x0000001518047220 */ /* 0x010fe20000410000 */
[----:B------:R-:W-:Y:S01]  /*cd10*/  FMUL.FTZ R95, R99, R5 ;  /* 0x00000005635f7220 */ /* 0x000fe20000410000 */
[-C--:B------:R-:W-:Y:S01]  /*cd20*/  FMUL.FTZ R17, R56, R21.reuse ;  /* 0x0000001538117220 */ /* 0x080fe20000410000 */
[-C--:B------:R-:W-:Y:S01]  /*cd30*/  FMUL.FTZ R16, R57, R21.reuse ;  /* 0x0000001539107220 */ /* 0x080fe20000410000 */
[-C--:B------:R-:W-:Y:S01]  /*cd40*/  FMUL.FTZ R19, R60, R21.reuse ;  /* 0x000000153c137220 */ /* 0x080fe20000410000 */
[-C--:B------:R-:W-:Y:S01]  /*cd50*/  FMUL.FTZ R18, R61, R21.reuse ;  /* 0x000000153d127220 */ /* 0x080fe20000410000 */
[-C--:B------:R-:W-:Y:S01]  /*cd60*/  FMUL.FTZ R3, R64, R21.reuse ;  /* 0x0000001540037220 */ /* 0x080fe20000410000 */
[----:B------:R-:W-:Y:S01]  /*cd70*/  FMUL.FTZ R24, R65, R21 ;  /* 0x0000001541187220 */ /* 0x000fe20000410000 */
[----:B------:R1:W-:Y:S01]  /*cd80*/  @!P1 SYNCS.ARRIVE.TRANS64.RED.A1T0 RZ, [R7+URZ], RZ ;  /* 0x000000ff07ff99a7 */ /* 0x0003e2000810043f */
        /* <DEDUP_REMOVED lines=111> */
.L_x_900:
[----:B------:R-:W1:Y:S08]  /*d480*/  S2UR UR4, SR_CgaCtaId ;  /* 0x00000000000479c3 */ /* 0x000e700000008800 */
[----:B------:R-:W-:Y:S06]  /*d490*/  BAR.SYNC.DEFER_BLOCKING 0x5, 0x120 ;  /* 0x0144800000007b1d */ /* 0x000fec0000010000 */
[----:B------:R-:W-:-:S02]  /*d4a0*/  UMOV UR38, 0x400 ;  /* 0x0000040000267882 */ /* 0x000fc40000000000 */
[----:B-1----:R-:W-:-:S09]  /*d4b0*/  ULEA UR38, UR4, UR38, 0x18 ;  /* 0x0000002604267291 */ /* 0x002fd2000f8ec03f */
[----:B------:R-:W1:Y:S02]  /*d4c0*/  LDS R5, [UR38+0x308d0] ;  /* 0x0308d026ff057984 */ /* 0x000e640008000800 */
[----:B-1----:R-:W-:Y:S01]  /*d4d0*/  R2UR UR4, R5 ;  /* 0x00000000050472ca */ /* 0x002fe200000e0000 */
[----:B------:R-:W-:Y:S06]  /*d4e0*/  BAR.ARV 0x4, 0x120 ;  /* 0x0104800000007b1d */ /* 0x000fec0000002000 */
[----:B------:R-:W-:Y:S08]  /*d4f0*/  @P0 BRA `(.L_x_971) ;  /* 0x0000000c00e00947 */ /* 0x000ff00003800000 */
[C---:B------:R-:W-:Y:S01]  /*d500*/  IADD3 R21, P6, R200.reuse, 0x20, RZ ;  /* 0x00000020c8157810 */ /* 0x040fe20007fde0ff */
[----:B------:R-:W-:Y:S01]  /*d510*/  VIADD R103, R209, UR42 ;  /* 0x0000002ad1677c36 */ /* 0x000fe20008000000 */
[----:B------:R-:W-:Y:S01]  /*d520*/  IADD3 R27, P5, R200, 0x40, RZ ;  /* 0x00000040c81b7810 */ /* 0x000fe20007fbe0ff */
[----:B------:R-:W-:Y:S01]  /*d530*/  ULDC UR10, c[0x0][0xa88] ;  /* 0x0002a200000a7ab9 */ /* 0x000fe20000000800 */
[----:B------:R-:W-:Y:S01]  /*d540*/  LOP3.LUT R20, R21, 0x380, RZ, 0xc0, !PT ;  /* 0x0000038015147812 */ /* 0x000fe200078ec0ff */
[----:B------:R-:W-:Y:S01]  /*d550*/  USHF.R.S32.HI UR5, URZ, 0x1f, UR43 ;  /* 0x0000001f3f057899 */ /* 0x000fe2000801142b */
[----:B------:R-:W-:Y:S01]  /*d560*/  LOP3.LUT R26, R27, 0x380, RZ, 0xc0, !PT ;  /* 0x000003801b1a7812 */ /* 0x000fe200078ec0ff */
[----:B------:R-:W-:Y:S01]  /*d570*/  ULDC.64 UR6, c[0x0][0xb70] ;  /* 0x0002dc0000067ab9 */ /* 0x000fe20000000a00 */
[----:B------:R-:W-:Y:S01]  /*d580*/  SHF.R.U64 R20, R20, 0x3, RZ ;  /* 0x0000000314147819 */ /* 0x000fe200000012ff */
[----:B------:R-:W-:Y:S01]  /*d590*/  UIMAD UR5, UR5, UR6, URZ ;  /* 0x00000006050572a4 */ /* 0x000fe2000f8e023f */
[----:B------:R-:W-:Y:S01]  /*d5a0*/  SHF.R.U64 R26, R26, 0x3, RZ ;  /* 0x000000031a1a7819 */ /* 0x000fe200000012ff */
[----:B------:R-:W-:Y:S01]  /*d5b0*/  UIMAD.WIDE.U32 UR8, UR43, UR6, URZ ;  /* 0x000000062b0872a5 */ /* 0x000fe2000f8e003f */
[----:B------:R-:W-:Y:S01]  /*d5c0*/  LOP3.LUT R20, R20, R21, RZ, 0x3c, !PT ;  /* 0x0000001514147212 */ /* 0x000fe200078e3cff */
[--C-:B------:R-:W-:Y:S01]  /*d5d0*/  IMAD.X R21, RZ, RZ, R201.reuse, P6 ;  /* 0x000000ffff157224 */ /* 0x100fe200030e06c9 */
[C---:B------:R-:W-:Y:S01]  /*d5e0*/  IADD3 R41, P6, R200.reuse, 0x4040, RZ ;  /* 0x00004040c8297810 */ /* 0x040fe20007fde0ff */
[----:B------:R-:W-:Y:S01]  /*d5f0*/  UIMAD UR5, UR43, UR7, UR5 ;  /* 0x000000072b0572a4 */ /* 0x000fe2000f8e0205 */
[----:B------:R-:W-:Y:S01]  /*d600*/  IADD3 R31, P4, R200, 0x60, RZ ;  /* 0x00000060c81f7810 */ /* 0x000fe20007f9e0ff */
[----:B------:R-:W-:Y:S01]  /*d610*/  ULDC.64 UR12, c[0x0][0x208] ;  /* 0x00008200000c7ab9 */ /* 0x000fe20000000a00 */
[----:B------:R-:W-:Y:S01]  /*d620*/  LOP3.LUT R40, R41, 0x380, RZ, 0xc0, !PT ;  /* 0x0000038029287812 */ /* 0x000fe200078ec0ff */
[----:B------:R-:W-:Y:S01]  /*d630*/  UIADD3 UR5, UR9, UR5, URZ ;  /* 0x0000000509057290 */ /* 0x000fe2000fffe03f */
[----:B------:R-:W-:Y:S01]  /*d640*/  LOP3.LUT R26, R26, R27, RZ, 0x3c, !PT ;  /* 0x0000001b1a1a7212 */ /* 0x000fe200078e3cff */
[----:B------:R-:W-:Y:S01]  /*d650*/  IMAD.X R27, RZ, RZ, R201, P5 ;  /* 0x000000ffff1b7224 */ /* 0x000fe200028e06c9 */
[----:B------:R-:W-:Y:S01]  /*d660*/  SHF.R.U64 R40, R40, 0x3, RZ ;  /* 0x0000000328287819 */ /* 0x000fe200000012ff */
[----:B------:R-:W-:Y:S01]  /*d670*/  ULDC.64 UR6, c[0x0][0xb40] ;  /* 0x0002d00000067ab9 */ /* 0x000fe20000000a00 */
[----:B------:R-:W-:-:S02]  /*d680*/  LOP3.LUT P0, RZ, R208, 0x3, RZ, 0xc0, !PT ;  /* 0x00000003d0ff7812 */ /* 0x000fc4000780c0ff */
[----:B------:R-:W-:Y:S02]  /*d690*/  IADD3 R5, R103, 0x8, RZ ;  /* 0x0000000867057810 */ /* 0x000fe40007ffe0ff */
[C---:B------:R-:W-:Y:S02]  /*d6a0*/  IADD3 R35, P3, R200.reuse, 0x4000, RZ ;  /* 0x00004000c8237810 */ /* 0x040fe40007f7e0ff */
[C---:B------:R-:W-:Y:S02]  /*d6b0*/  IADD3 R43, P5, R200.reuse, 0x4060, RZ ;  /* 0x00004060c82b7810 */ /* 0x040fe40007fbe0ff */
[----:B------:R-:W-:Y:S02]  /*d6c0*/  LOP3.LUT R30, R31, 0x380, RZ, 0xc0, !PT ;  /* 0x000003801f1e7812 */ /* 0x000fe400078ec0ff */
[----:B------:R-:W-:Y:S02]  /*d6d0*/  IADD3 R39, P2, R200, 0x4020, RZ ;  /* 0x00004020c8277810 */ /* 0x000fe40007f5e0ff */
[----:B------:R-:W-:-:S02]  /*d6e0*/  LOP3.LUT R40, R40, R41, RZ, 0x3c, !PT ;  /* 0x0000002928287212 */ /* 0x000fc400078e3cff */
[----:B------:R-:W-:Y:S02]  /*d6f0*/  ISETP.GE.OR P1, PT, R5, UR10, P0 ;  /* 0x0000000a05007c0c */ /* 0x000fe40008726670 */
[----:B------:R-:W-:Y:S02]  /*d700*/  LOP3.LUT R34, R35, 0x380, RZ, 0xc0, !PT ;  /* 0x0000038023227812 */ /* 0x000fe400078ec0ff */
[----:B------:R-:W-:Y:S02]  /*d710*/  IADD3.X R41, RZ, R201, RZ, P6, !PT ;  /* 0x000000c9ff297210 */ /* 0x000fe400037fe4ff */
[----:B------:R-:W-:Y:S02]  /*d720*/  LOP3.LUT R42, R43, 0x380, RZ, 0xc0, !PT ;  /* 0x000003802b2a7812 */ /* 0x000fe400078ec0ff */
[----:B------:R-:W-:Y:S02]  /*d730*/  IADD3 R5, P6, R200, 0x8060, RZ ;  /* 0x00008060c8057810 */ /* 0x000fe40007fde0ff */
[----:B------:R-:W-:-:S02]  /*d740*/  SHF.R.U64 R30, R30, 0x3, RZ ;  /* 0x000000031e1e7819 */ /* 0x000fc400000012ff */
[----:B------:R-:W-:Y:S02]  /*d750*/  LOP3.LUT R38, R39, 0x380, RZ, 0xc0, !PT ;  /* 0x0000038027267812 */ /* 0x000fe400078ec0ff */
[----:B------:R-:W-:Y:S02]  /*d760*/  SHF.R.U64 R34, R34, 0x3, RZ ;  /* 0x0000000322227819 */ /* 0x000fe400000012ff */
[----:B------:R-:W-:Y:S02]  /*d770*/  SHF.R.U64 R42, R42, 0x3, RZ ;  /* 0x000000032a2a7819 */ /* 0x000fe400000012ff */
[----:B------:R-:W-:Y:S02]  /*d780*/  LOP3.LUT R28, R5, 0x380, RZ, 0xc0, !PT ;  /* 0x00000380051c7812 */ /* 0x000fe400078ec0ff */
[----:B------:R-:W-:Y:S02]  /*d790*/  LOP3.LUT R30, R30, R31, RZ, 0x3c, !PT ;  /* 0x0000001f1e1e7212 */ /* 0x000fe400078e3cff */
[----:B------:R-:W-:-:S02]  /*d7a0*/  IADD3.X R31, RZ, R201, RZ, P4, !PT ;  /* 0x000000c9ff1f7210 */ /* 0x000fc400027fe4ff */
[----:B------:R-:W-:Y:S02]  /*d7b0*/  SHF.R.U64 R38, R38, 0x3, RZ ;  /* 0x0000000326267819 */ /* 0x000fe400000012ff */
[----:B------:R-:W-:Y:S01]  /*d7c0*/  LOP3.LUT R34, R34, R35, RZ, 0x3c, !PT ;  /* 0x0000002322227212 */ /* 0x000fe200078e3cff */
[--C-:B------:R-:W-:Y:S01]  /*d7d0*/  IMAD.X R35, RZ, RZ, R201.reuse, P3 ;  /* 0x000000ffff237224 */ /* 0x100fe200018e06c9 */
[----:B------:R-:W-:Y:S02]  /*d7e0*/  IADD3 R45, P4, R200, 0x8000, RZ ;  /* 0x00008000c82d7810 */ /* 0x000fe40007f9e0ff */
[----:B------:R-:W-:Y:S01]  /*d7f0*/  LOP3.LUT R42, R42, R43, RZ, 0x3c, !PT ;  /* 0x0000002b2a2a7212 */ /* 0x000fe200078e3cff */
[----:B------:R-:W-:Y:S01]  /*d800*/  IMAD.X R43, RZ, RZ, R201, P5 ;  /* 0x000000ffff2b7224 */ /* 0x000fe200028e06c9 */
[----:B------:R-:W-:Y:S02]  /*d810*/  SHF.R.U64 R28, R28, 0x3, RZ ;  /* 0x000000031c1c7819 */ /* 0x000fe400000012ff */
[----:B------:R-:W-:-:S02]  /*d820*/  IADD3 R47, P3, R200, 0x8020, RZ ;  /* 0x00008020c82f7810 */ /* 0x000fc40007f7e0ff */
[----:B------:R-:W-:Y:S01]  /*d830*/  LOP3.LUT R38, R38, R39, RZ, 0x3c, !PT ;  /* 0x0000002726267212 */ /* 0x000fe200078e3cff */
[----:B------:R-:W-:Y:S01]  /*d840*/  IMAD.X R39, RZ, RZ, R201, P2 ;  /* 0x000000ffff277224 */ /* 0x000fe200010e06c9 */
[C---:B------:R-:W-:Y:S02]  /*d850*/  LOP3.LUT R53, R200.reuse, 0x380, RZ, 0xc0, !PT ;  /* 0x00000380c8357812 */ /* 0x040fe400078ec0ff */
[C---:B------:R-:W-:Y:S02]  /*d860*/  IADD3 R51, P5, R200.reuse, 0xc000, RZ ;  /* 0x0000c000c8337810 */ /* 0x040fe40007fbe0ff */
[----:B------:R-:W-:Y:S02]  /*d870*/  LOP3.LUT R44, R45, 0x380, RZ, 0xc0, !PT ;  /* 0x000003802d2c7812 */ /* 0x000fe400078ec0ff */
[----:B------:R-:W-:Y:S02]  /*d880*/  F2FP.F16.F32.PACK_AB R6, R29, R6 ;  /* 0x000000061d06723e */ /* 0x000fe400000000ff */
[----:B------:R-:W-:-:S02]  /*d890*/  IADD3 R49, P2, R200, 0x8040, RZ ;  /* 0x00008040c8317810 */ /* 0x000fc40007f5e0ff */
[----:B------:R-:W-:Y:S02]  /*d8a0*/  LOP3.LUT R28, R28, R5, RZ, 0x3c, !PT ;  /* 0x000000051c1c7212 */ /* 0x000fe400078e3cff */
[----:B------:R-:W-:Y:S02]  /*d8b0*/  IADD3.X R29, RZ, R201, RZ, P6, !PT ;  /* 0x000000c9ff1d7210 */ /* 0x000fe400037fe4ff */
[----:B------:R-:W-:Y:S02]  /*d8c0*/  LOP3.LUT R46, R47, 0x380, RZ, 0xc0, !PT ;  /* 0x000003802f2e7812 */ /* 0x000fe400078ec0ff */
[----:B------:R-:W-:Y:S02]  /*d8d0*/  SHF.R.U64 R53, R53, 0x3, RZ ;  /* 0x0000000335357819 */ /* 0x000fe400000012ff */
[----:B------:R-:W-:Y:S02]  /*d8e0*/  LOP3.LUT R50, R51, 0x380, RZ, 0xc0, !PT ;  /* 0x0000038033327812 */ /* 0x000fe400078ec0ff */
[----:B------:R-:W-:-:S02]  /*d8f0*/  SHF.R.U64 R44, R44, 0x3, RZ ;  /* 0x000000032c2c7819 */ /* 0x000fc400000012ff */
[----:B------:R-:W-:Y:S02]  /*d900*/  LOP3.LUT R48, R49, 0x380, RZ, 0xc0, !PT ;  /* 0x0000038031307812 */ /* 0x000fe400078ec0ff */
[----:B------:R-:W-:Y:S02]  /*d910*/  MOV R31, R30 ;  /* 0x0000001e001f7202 */ /* 0x000fe40000000f00 */
[----:B------:R-:W-:Y:S02]  /*d920*/  SHF.R.U64 R46, R46, 0x3, RZ ;  /* 0x000000032e2e7819 */ /* 0x000fe400000012ff */
[----:B------:R-:W-:Y:S02]  /*d930*/  MOV R30, R28 ;  /* 0x0000001c001e7202 */ /* 0x000fe40000000f00 */
[----:B------:R-:W-:Y:S01]  /*d940*/  LOP3.LUT R52, R53, R200, RZ, 0x3c, !PT ;  /* 0x000000c835347212 */ /* 0x000fe200078e3cff */
[----:B------:R-:W1:Y:S01]  /*d950*/  LDC.64 R28, c[0x0][0xb78] ;  /* 0x0002de00ff1c7b82 */ /* 0x000e620000000a00 */
[----:B------:R-:W-:Y:S01]  /*d960*/  SHF.R.U64 R50, R50, 0x3, RZ ;  /* 0x0000000332327819 */ /* 0x000fe200000012ff */
[----:B------:R-:W-:Y:S01]  /*d970*/  IMAD.MOV.U32 R53, RZ, RZ, R201 ;  /* 0x000000ffff357224 */ /* 0x000fe200078e00c9 */
[----:B------:R-:W-:-:S02]  /*d980*/  LOP3.LUT R44, R44, R45, RZ, 0x3c, !PT ;  /* 0x0000002d2c2c7212 */ /* 0x000fc400078e3cff */
[----:B------:R-:W-:Y:S02]  /*d990*/  SHF.R.U64 R48, R48, 0x3, RZ ;  /* 0x0000000330307819 */ /* 0x000fe400000012ff */
[----:B------:R-:W-:Y:S02]  /*d9a0*/  F2FP.F16.F32.PACK_AB R4, R25, R4 ;  /* 0x000000041904723e */ /* 0x000fe400000000ff */
[----:B------:R-:W-:Y:S02]  /*d9b0*/  IADD3.X R45, RZ, R201, RZ, P4, !PT ;  /* 0x000000c9ff2d7210 */ /* 0x000fe400027fe4ff */
[----:B------:R-:W-:Y:S01]  /*d9c0*/  LOP3.LUT R46, R46, R47, RZ, 0x3c, !PT ;  /* 0x0000002f2e2e7212 */ /* 0x000fe200078e3cff */
[----:B------:R-:W-:Y:S01]  /*d9d0*/  IMAD.X R47, RZ, RZ, R201, P3 ;  /* 0x000000ffff2f7224 */ /* 0x000fe200018e06c9 */
[----:B------:R-:W-:Y:S02]  /*d9e0*/  IADD3 R25, P4, R200, 0xc020, RZ ;  /* 0x0000c020c8197810 */ /* 0x000fe40007f9e0ff */
[----:B------:R-:W-:-:S02]  /*d9f0*/  LOP3.LUT R50, R50, R51, RZ, 0x3c, !PT ;  /* 0x0000003332327212 */ /* 0x000fc400078e3cff */
[----:B------:R-:W-:Y:S02]  /*da00*/  IADD3 R51, P3, R200, 0xc040, RZ ;  /* 0x0000c040c8337810 */ /* 0x000fe40007f7e0ff */
[----:B------:R-:W-:Y:S01]  /*da10*/  LOP3.LUT R48, R48, R49, RZ, 0x3c, !PT ;  /* 0x0000003130307212 */ /* 0x000fe200078e3cff */
[--C-:B------:R-:W-:Y:S01]  /*da20*/  IMAD.X R49, RZ, RZ, R201.reuse, P2 ;  /* 0x000000ffff317224 */ /* 0x100fe200010e06c9 */
[----:B------:R-:W-:Y:S02]  /*da30*/  MOV R53, R52 ;  /* 0x0000003400357202 */ /* 0x000fe40000000f00 */
[----:B------:R-:W-:Y:S01]  /*da40*/  F2FP.F16.F32.PACK_AB R5, R57, R56 ;  /* 0x000000383905723e */ /* 0x000fe200000000ff */
[----:B------:R-:W-:Y:S01]  /*da50*/  IMAD.X R57, RZ, RZ, R201, P4 ;  /* 0x000000ffff397224 */ /* 0x000fe200020e06c9 */
[----:B------:R-:W-:Y:S01]  /*da60*/  F2FP.F16.F32.PACK_AB R7, R160, R7 ;  /* 0x00000007a007723e */ /* 0x000fe200000000ff */
[----:B------:R-:W-:Y:S01]  /*da70*/  BAR.SYNC.DEFER_BLOCKING 0x1, 0x100 ;  /* 0x0044000000007b1d */ /* 0x000fe20000010000 */
[----:B------:R-:W-:-:S02]  /*da80*/  LOP3.LUT R56, R25, 0x380, RZ, 0xc0, !PT ;  /* 0x0000038019387812 */ /* 0x000fc400078ec0ff */
[----:B------:R-:W-:Y:S02]  /*da90*/  IADD3 R55, P2, R200, 0xc060, RZ ;  /* 0x0000c060c8377810 */ /* 0x000fe40007f5e0ff */
[----:B------:R-:W-:Y:S02]  /*daa0*/  LOP3.LUT R52, R51, 0x380, RZ, 0xc0, !PT ;  /* 0x0000038033347812 */ /* 0x000fe400078ec0ff */
[----:B------:R-:W-:Y:S02]  /*dab0*/  SHF.R.U64 R56, R56, 0x3, RZ ;  /* 0x0000000338387819 */ /* 0x000fe400000012ff */
[----:B------:R-:W-:Y:S02]  /*dac0*/  LOP3.LUT R54, R55, 0x380, RZ, 0xc0, !PT ;  /* 0x0000038037367812 */ /* 0x000fe400078ec0ff */
[----:B------:R-:W-:Y:S01]  /*dad0*/  MOV R161, R20 ;  /* 0x0000001400a17202 */ /* 0x000fe20000000f00 */
[----:B------:R-:W-:Y:S01]  /*dae0*/  IMAD.U32 R20, RZ, RZ, UR8 ;  /* 0x00000008ff147e24 */ /* 0x000fe2000f8e00ff */
[----:B------:R-:W-:-:S02]  /*daf0*/  F2FP.F16.F32.PACK_AB R8, R8, R9 ;  /* 0x000000090808723e */ /* 0x000fc400000000ff */
[----:B------:R-:W-:Y:S02]  /*db00*/  F2FP.F16.F32.PACK_AB R10, R10, R11 ;  /* 0x0000000b0a0a723e */ /* 0x000fe400000000ff */
[----:B------:R-:W-:Y:S02]  /*db10*/  SHF.R.U64 R52, R52, 0x3, RZ ;  /* 0x0000000334347819 */ /* 0x000fe400000012ff */
[----:B------:R-:W-:Y:S02]  /*db20*/  MOV R160, R26 ;  /* 0x0000001a00a07202 */ /* 0x000fe40000000f00 */
[----:B------:R-:W-:Y:S02]  /*db30*/  F2FP.F16.F32.PACK_AB R9, R156, R61 ;  /* 0x0000003d9c09723e */ /* 0x000fe400000000ff */
[----:B------:R-:W-:Y:S01]  /*db40*/  F2FP.F16.F32.PACK_AB R11, R155, R64 ;  /* 0x000000409b0b723e */ /* 0x000fe200000000ff */
[----:B------:R2:W-:Y:S01]  /*db50*/  STSM.16.M88.4 [R53], R4 ;  /* 0x0000000435007844 */ /* 0x0005e20000000200 */
[----:B------:R-:W-:-:S02]  /*db60*/  F2FP.F16.F32.PACK_AB R12, R12, R13 ;  /* 0x0000000d0c0c723e */ /* 0x000fc400000000ff */
[----:B------:R-:W-:Y:S02]  /*db70*/  F2FP.F16.F32.PACK_AB R14, R14, R15 ;  /* 0x0000000f0e0e723e */ /* 0x000fe400000000ff */
[----:B------:R-:W-:Y:S02]  /*db80*/  F2FP.F16.F32.PACK_AB R13, R158, R65 ;  /* 0x000000419e0d723e */ /* 0x000fe400000000ff */
[----:B------:R-:W-:Y:S02]  /*db90*/  F2FP.F16.F32.PACK_AB R15, R157, R152 ;  /* 0x000000989d0f723e */ /* 0x000fe400000000ff */
[----:B------:R-:W-:Y:S02]  /*dba0*/  F2FP.F16.F32.PACK_AB R16, R16, R17 ;  /* 0x000000111010723e */ /* 0x000fe400000000ff */
[----:B------:R-:W-:Y:S02]  /*dbb0*/  F2FP.F16.F32.PACK_AB R18, R18, R19 ;  /* 0x000000131212723e */ /* 0x000fe400000000ff */
[----:B------:R-:W-:-:S02]  /*dbc0*/  LOP3.LUT R56, R56, R25, RZ, 0x3c, !PT ;  /* 0x0000001938387212 */ /* 0x000fc400078e3cff */
[----:B------:R-:W-:Y:S02]  /*dbd0*/  MOV R34, R34 ;  /* 0x0000002200227202 */ /* 0x000fe40000000f00 */
[----:B--2---:R-:W-:Y:S02]  /*dbe0*/  F2FP.F16.F32.PACK_AB R4, R33, R32 ;  /* 0x000000202104723e */ /* 0x004fe400000000ff */
[----:B------:R-:W-:Y:S02]  /*dbf0*/  F2FP.F16.F32.PACK_AB R5, R154, R23 ;  /* 0x000000179a05723e */ /* 0x000fe400000000ff */
[----:B------:R-:W-:Y:S02]  /*dc00*/  F2FP.F16.F32.PACK_AB R6, R37, R36 ;  /* 0x000000242506723e */ /* 0x000fe400000000ff */
[----:B------:R-:W-:Y:S02]  /*dc10*/  F2FP.F16.F32.PACK_AB R7, R153, R60 ;  /* 0x0000003c9907723e */ /* 0x000fe400000000ff */
[----:B------:R-:W-:-:S02]  /*dc20*/  F2FP.F16.F32.PACK_AB R17, R59, R58 ;  /* 0x0000003a3b11723e */ /* 0x000fc400000000ff */
[----:B------:R-:W-:Y:S01]  /*dc30*/  F2FP.F16.F32.PACK_AB R19, R63, R62 ;  /* 0x0000003e3f13723e */ /* 0x000fe200000000ff */
[----:B------:R2:W-:Y:S01]  /*dc40*/  STSM.16.M88.4 [R161], R4 ;  /* 0x00000004a1007844 */ /* 0x0005e20000000200 */
[----:B------:R-:W-:Y:S02]  /*dc50*/  F2FP.F16.F32.PACK_AB R72, R73, R72 ;  /* 0x000000484948723e */ /* 0x000fe400000000ff */
[----:B------:R-:W-:Y:S01]  /*dc60*/  SHF.R.U64 R54, R54, 0x3, RZ ;  /* 0x0000000336367819 */ /* 0x000fe200000012ff */
[----:B------:R-:W-:Y:S01]  /*dc70*/  STSM.16.M88.4 [R160], R8 ;  /* 0x00000008a0007844 */ /* 0x000fe20000000200 */
[----:B------:R-:W-:Y:S02]  /*dc80*/  MOV R38, R38 ;  /* 0x0000002600267202 */ /* 0x000fe40000000f00 */
[----:B------:R-:W-:Y:S01]  /*dc90*/  MOV R21, UR9 ;  /* 0x0000000900157c02 */ /* 0x000fe20008000f00 */
[----:B------:R-:W-:Y:S01]  /*dca0*/  IMAD.U32 R21, RZ, RZ, UR5 ;  /* 0x00000005ff157e24 */ /* 0x000fe2000f8e00ff */
[----:B------:R-:W-:Y:S01]  /*dcb0*/  F2FP.F16.F32.PACK_AB R24, R24, R3 ;  /* 0x000000031818723e */ /* 0x000fe200000000ff */
[----:B------:R-:W-:Y:S01]  /*dcc0*/  USHF.R.S32.HI UR5, URZ, 0x1f, UR44 ;  /* 0x0000001f3f057899 */ /* 0x000fe2000801142c */
[----:B------:R-:W-:Y:S01]  /*dcd0*/  F2FP.F16.F32.PACK_AB R25, R67, R66 ;  /* 0x000000424319723e */ /* 0x000fe200000000ff */
[----:B------:R-:W-:Y:S01]  /*dce0*/  STSM.16.M88.4 [R31], R12 ;  /* 0x0000000c1f007844 */ /* 0x000fe20000000200 */
[----:B------:R-:W-:Y:S01]  /*dcf0*/  F2FP.F16.F32.PACK_AB R26, R69, R68 ;  /* 0x00000044451a723e */ /* 0x000fe200000000ff */
[C---:B-1----:R-:W-:Y:S01]  /*dd00*/  IMAD.WIDE.U32 R20, R28.reuse, UR44, R20 ;  /* 0x0000002c1c147c25 */ /* 0x042fe2000f8e0014 */
[----:B------:R-:W-:Y:S01]  /*dd10*/  F2FP.F16.F32.PACK_AB R27, R71, R70 ;  /* 0x00000046471b723e */ /* 0x000fe200000000ff */
[----:B------:R-:W-:Y:S01]  /*dd20*/  STSM.16.M88.4 [R34], R16 ;  /* 0x0000001022007844 */ /* 0x000fe20000000200 */
[----:B------:R-:W-:Y:S01]  /*dd30*/  F2FP.F16.F32.PACK_AB R73, R159, R74 ;  /* 0x0000004a9f49723e */ /* 0x000fe200000000ff */
[----:B--2---:R-:W-:Y:S01]  /*dd40*/  IMAD R4, R28, UR5, RZ ;  /* 0x000000051c047c24 */ /* 0x004fe2000f8e02ff */
[----:B------:R-:W-:Y:S01]  /*dd50*/  F2FP.F16.F32.PACK_AB R80, R81, R80 ;  /* 0x000000505150723e */ /* 0x000fe200000000ff */
[----:B------:R-:W-:Y:S01]  /*dd60*/  STSM.16.M88.4 [R38], R24 ;  /* 0x0000001826007844 */ /* 0x000fe20000000200 */
[----:B------:R-:W-:Y:S01]  /*dd70*/  LOP3.LUT R52, R52, R51, RZ, 0x3c, !PT ;  /* 0x0000003334347212 */ /* 0x000fe200078e3cff */
[----:B------:R-:W-:Y:S01]  /*dd80*/  IMAD.X R51, RZ, RZ, R201, P5 ;  /* 0x000000ffff337224 */ /* 0x000fe200028e06c9 */
[----:B------:R-:W-:Y:S01]  /*dd90*/  MOV R40, R40 ;  /* 0x0000002800287202 */ /* 0x000fe20000000f00 */
[----:B------:R-:W-:Y:S01]  /*dda0*/  IMAD R4, R29, UR44, R4 ;  /* 0x0000002c1d047c24 */ /* 0x000fe2000f8e0204 */
[----:B------:R-:W-:-:S02]  /*ddb0*/  F2FP.F16.F32.PACK_AB R74, R77, R76 ;  /* 0x0000004c4d4a723e */ /* 0x000fc400000000ff */
[----:B------:R-:W-:Y:S02]  /*ddc0*/  F2FP.F16.F32.PACK_AB R75, R78, R75 ;  /* 0x0000004b4e4b723e */ /* 0x000fe400000000ff */
[----:B------:R-:W-:Y:S02]  /*ddd0*/  F2FP.F16.F32.PACK_AB R81, R79, R82 ;  /* 0x000000524f51723e */ /* 0x000fe400000000ff */
[----:B------:R-:W-:Y:S01]  /*dde0*/  F2FP.F16.F32.PACK_AB R88, R89, R88 ;  /* 0x000000585958723e */ /* 0x000fe200000000ff */
[----:B------:R-:W-:Y:S01]  /*ddf0*/  STSM.16.M88.4 [R40], R72 ;  /* 0x0000004828007844 */ /* 0x000fe20000000200 */
[----:B------:R-:W-:Y:S02]  /*de00*/  MOV R42, R42 ;  /* 0x0000002a002a7202 */ /* 0x000fe40000000f00 */
[----:B------:R-:W-:Y:S02]  /*de10*/  F2FP.F16.F32.PACK_AB R82, R85, R84 ;  /* 0x000000545552723e */ /* 0x000fe400000000ff */
[----:B------:R-:W-:-:S02]  /*de20*/  F2FP.F16.F32.PACK_AB R83, R86, R83 ;  /* 0x000000535653723e */ /* 0x000fc400000000ff */
[----:B------:R-:W-:Y:S02]  /*de30*/  F2FP.F16.F32.PACK_AB R89, R87, R90 ;  /* 0x0000005a5759723e */ /* 0x000fe400000000ff */
[----:B------:R-:W-:Y:S01]  /*de40*/  F2FP.F16.F32.PACK_AB R96, R97, R96 ;  /* 0x000000606160723e */ /* 0x000fe200000000ff */
[----:B------:R-:W-:Y:S01]  /*de50*/  STSM.16.M88.4 [R42], R80 ;  /* 0x000000502a007844 */ /* 0x000fe20000000200 */
[----:B------:R-:W-:Y:S02]  /*de60*/  MOV R44, R44 ;  /* 0x0000002c002c7202 */ /* 0x000fe40000000f00 */
[----:B------:R-:W-:Y:S02]  /*de70*/  F2FP.F16.F32.PACK_AB R90, R93, R92 ;  /* 0x0000005c5d5a723e */ /* 0x000fe400000000ff */
[----:B------:R-:W-:Y:S02]  /*de80*/  F2FP.F16.F32.PACK_AB R91, R94, R91 ;  /* 0x0000005b5e5b723e */ /* 0x000fe400000000ff */
[----:B------:R-:W-:-:S02]  /*de90*/  F2FP.F16.F32.PACK_AB R97, R95, R98 ;  /* 0x000000625f61723e */ /* 0x000fc400000000ff */
[----:B------:R-:W-:Y:S01]  /*dea0*/  F2FP.F16.F32.PACK_AB R104, R105, R104 ;  /* 0x000000686968723e */ /* 0x000fe200000000ff */
[----:B------:R-:W-:Y:S01]  /*deb0*/  STSM.16.M88.4 [R44], R88 ;  /* 0x000000582c007844 */ /* 0x000fe20000000200 */
[----:B------:R-:W-:Y:S01]  /*dec0*/  LOP3.LUT R54, R54, R55, RZ, 0x3c, !PT ;  /* 0x0000003736367212 */ /* 0x000fe200078e3cff */
[----:B------:R-:W-:Y:S01]  /*ded0*/  IMAD.X R55, RZ, RZ, R201, P2 ;  /* 0x000000ffff377224 */ /* 0x000fe200010e06c9 */
[----:B------:R-:W-:Y:S02]  /*dee0*/  MOV R46, R46 ;  /* 0x0000002e002e7202 */ /* 0x000fe40000000f00 */
[----:B------:R-:W-:Y:S02]  /*def0*/  F2FP.F16.F32.PACK_AB R98, R101, R100 ;  /* 0x000000646562723e */ /* 0x000fe400000000ff */
[----:B------:R-:W-:Y:S02]  /*df00*/  F2FP.F16.F32.PACK_AB R99, R102, R99 ;  /* 0x000000636663723e */ /* 0x000fe400000000ff */
[----:B------:R-:W-:-:S02]  /*df10*/  F2FP.F16.F32.PACK_AB R105, R107, R106 ;  /* 0x0000006a6b69723e */ /* 0x000fc400000000ff */
[----:B------:R-:W-:Y:S01]  /*df20*/  F2FP.F16.F32.PACK_AB R112, R113, R112 ;  /* 0x000000707170723e */ /* 0x000fe200000000ff */
[----:B------:R-:W-:Y:S01]  /*df30*/  STSM.16.M88.4 [R46], R96 ;  /* 0x000000602e007844 */ /* 0x000fe20000000200 */
[----:B------:R-:W-:Y:S02]  /*df40*/  MOV R48, R48 ;  /* 0x0000003000307202 */ /* 0x000fe40000000f00 */
[----:B------:R-:W-:Y:S02]  /*df50*/  IADD3.X R53, RZ, R201, RZ, P3, !PT ;  /* 0x000000c9ff357210 */ /* 0x000fe40001ffe4ff */
        /* <DEDUP_REMOVED lines=16> */
[----:B------:R-:W-:Y:S02]  /*e060*/  MOV R56, R56 ;  /* 0x0000003800387202 */ /* 0x000fe40000000f00 */
        /* <DEDUP_REMOVED lines=9> */
[----:B------:R-:W-:Y:S01]  /*e100*/  MOV R54, R54 ;  /* 0x0000003600367202 */ /* 0x000fe20000000f00 */
[----:B------:R-:W-:Y:S01]  /*e110*/  STSM.16.M88.4 [R52], R136 ;  /* 0x0000008834007844 */ /* 0x000fe20000000200 */
[----:B------:R-:W-:Y:S02]  /*e120*/  F2FP.F16.F32.PACK_AB R146, R149, R148 ;  /* 0x000000949592723e */ /* 0x000fe400000000ff */
[----:B------:R-:W-:Y:S02]  /*e130*/  F2FP.F16.F32.PACK_AB R147, R151, R150 ;  /* 0x000000969793723e */ /* 0x000fe400000000ff */
[C---:B------:R-:W-:Y:S02]  /*e140*/  ISETP.GE.OR P0, PT, R103.reuse, UR10, P0 ;  /* 0x0000000a67007c0c */ /* 0x040fe40008706670 */
[----:B------:R-:W-:Y:S01]  /*e150*/  SHF.R.S32.HI R3, RZ, 0x1f, R103 ;  /* 0x0000001fff037819 */ /* 0x000fe20000011467 */
[----:B------:R-:W-:Y:S01]  /*e160*/  STSM.16.M88.4 [R54], R144 ;  /* 0x0000009036007844 */ /* 0x000fe20000000200 */
[----:B------:R-:W-:Y:S01]  /*e170*/  IADD3 R103, P2, R103, R20, RZ ;  /* 0x0000001467677210 */ /* 0x000fe20007f5e0ff */
[----:B------:R-:W-:Y:S01]  /*e180*/  @!PT LDS RZ, [RZ] ;  /* 0x00000000fffff984 */ /* 0x000fe20000000800 */
[----:B------:R-:W-:Y:S01]  /*e190*/  @!PT LDS RZ, [RZ] ;  /* 0x00000000fffff984 */ /* 0x000fe20000000800 */
[----:B------:R-:W-:Y:S01]  /*e1a0*/  @!PT LDS RZ, [RZ] ;  /* 0x00000000fffff984 */ /* 0x000fe20000000800 */
[----:B------:R-:W-:Y:S01]  /*e1b0*/  @!PT LDS RZ, [RZ] ;  /* 0x00000000fffff984 */ /* 0x000fe20000000800 */
[----:B------:R1:W-:Y:S06]  /*e1c0*/  MEMBAR.ALL.CTA ;  /* 0x0000000000007992 */ /* 0x0003ec0000008000 */
[----:B-1----:R-:W1:Y:S01]  /*e1d0*/  FENCE.VIEW.ASYNC.S ;  /* 0x00000000000073c6 */ /* 0x002e620000000000 */
[----:B------:R-:W-:Y:S01]  /*e1e0*/  IADD3.X R20, R3, R21, R4, P2, !PT ;  /* 0x0000001503147210 */ /* 0x000fe200017fe404 */
[----:B-1----:R-:W-:Y:S06]  /*e1f0*/  BAR.ARV 0x1, 0x120 ;  /* 0x0044800000007b1d */ /* 0x002fec0000002000 */
[C---:B------:R-:W-:Y:S01]  /*e200*/  LEA R4, P2, R103.reuse, UR6, 0x2 ;  /* 0x0000000667047c11 */ /* 0x040fe2000f8410ff */
[----:B------:R-:W1:Y:S03]  /*e210*/  SHFL.IDX PT, R3, R211, RZ, 0x1f ;  /* 0x00001fffd3037589 */ /* 0x000e6600000e0000 */
[----:B------:R-:W-:-:S05]  /*e220*/  LEA.HI.X R5, R103, UR7, R20, 0x2, P2 ;  /* 0x0000000767057c11 */ /* 0x000fca00090f1414 */
[----:B------:R2:W-:Y:S04]  /*e230*/  @!P0 STG.E desc[UR12][R4.64], R2 ;  /* 0x0000000204008986 */ /* 0x0005e8000c10190c */
[----:B------:R2:W-:Y:S01]  /*e240*/  @!P1 STG.E desc[UR12][R4.64+0x20], R0 ;  /* 0x0000200004009986 */ /* 0x0005e2000c10190c */
[----:B-1----:R-:W-:-:S13]  /*e250*/  ISETP.NE.AND P0, PT, R3, 0x7, PT ;  /* 0x000000070300780c */ /* 0x002fda0003f05270 */
[----:B--2---:R-:W-:Y:S05]  /*e260*/  @P0 BRA `(.L_x_972) ;  /* 0x0000000c00180947 */ /* 0x004fea0003800000 */
[----:B------:R-:W-:Y:S01]  /*e270*/  BAR.SYNC.DEFER_BLOCKING 0x1, 0x120 ;  /* 0x0044800000007b1d */ /* 0x000fe20000010000 */
[----:B------:R-:W-:-:S05]  /*e280*/  ELECT P0, URZ, PT ;  /* 0x00000000003f782f */ /* 0x000fca0003800000 */
[----:B------:R-:W-:Y:S08]  /*e290*/  BSSY B0, `(.L_x_973) ;  /* 0x000001d000007945 */ /* 0x000ff00003800000 */
[----:B------:R-:W-:Y:S05]  /*e2a0*/  @!P0 BRA `(.L_x_974) ;  /* 0x00000000006c8947 */ /* 0x000fea0003800000 */
[----:B------:R-:W-:Y:S01]  /*e2b0*/  ULDC.64 UR10, c[0x0][0x198] ;  /* 0x00006600000a7ab9 */ /* 0x000fe20000000a00 */
[----:B------:R-:W-:Y:S02]  /*e2c0*/  UIADD3 UR5, UR38, 0x4000, URZ ;  /* 0x0000400026057890 */ /* 0x000fe4000fffe03f */
[----:B------:R-:W-:Y:S02]  /*e2d0*/  UIADD3 UR6, UP0, UR10, 0x9f0, URZ ;  /* 0x000009f00a067890 */ /* 0x000fe4000ff1e03f */
[----:B------:R-:W-:Y:S02]  /*e2e0*/  UIADD3 UR9, UR38, 0x8000, URZ ;  /* 0x0000800026097890 */ /* 0x000fe4000fffe03f */
[----:B------:R-:W-:Y:S01]  /*e2f0*/  UIADD3.X UR7, URZ, UR11, URZ, UP0, !UPT ;  /* 0x0000000b3f077290 */ /* 0x000fe200087fe43f */
[----:B------:R-:W-:Y:S01]  /*e300*/  UMOV UR41, URZ ;  /* 0x0000003f00297c82 */ /* 0x000fe20008000000 */
[----:B------:R-:W-:Y:S01]  /*e310*/  UMOV UR45, URZ ;  /* 0x0000003f002d7c82 */ /* 0x000fe20008000000 */
[----:B------:R-:W-:Y:S01]  /*e320*/  UMOV UR40, UR38 ;  /* 0x0000002600287c82 */ /* 0x000fe20008000000 */
[----:B------:R-:W-:Y:S01]  /*e330*/  UMOV UR8, 0x40 ;  /* 0x0000004000087882 */ /* 0x000fe20000000000 */
[----:B------:R-:W-:-:S04]  /*e340*/  UIADD3 UR10, UR38, 0xc000, URZ ;  /* 0x0000c000260a7890 */ /* 0x000fc8000fffe03f */
        /* <DEDUP_REMOVED lines=17> */
.L_x_974:
[----:B------:R-:W-:Y:S05]  /*e460*/  BSYNC B0 ;  /* 0x0000000000007941 */ /* 0x000fea0003800000 */
.L_x_973:
[----:B------:R-:W-:Y:S05]  /*e470*/  BRA `(.L_x_972) ;  /* 0x0000000800947947 */ /* 0x000fea0003800000 */
.L_x_971:
[----:B------:R-:W1:Y:S01]  /*e480*/  LDC.64 R8, c[0x0][0xae0] ;  /* 0x0002b800ff087b82 */ /* 0x000e620000000a00 */
[----:B------:R-:W-:Y:S01]  /*e490*/  ISETP.GT.AND P0, PT, R213, 0x7f, PT ;  /* 0x0000007fd500780c */ /* 0x000fe20003f04270 */
[----:B------:R-:W-:Y:S01]  /*e4a0*/  USHF.R.S32.HI UR5, URZ, 0x1f, UR43 ;  /* 0x0000001f3f057899 */ /* 0x000fe2000801142b */
[--C-:B------:R-:W-:Y:S01]  /*e4b0*/  SHF.R.S32.HI R203, RZ, 0x1f, R202.reuse ;  /* 0x0000001fffcb7819 */ /* 0x100fe200000114ca */
[----:B------:R-:W-:Y:S01]  /*e4c0*/  USHF.R.S32.HI UR6, URZ, 0x1f, UR44 ;  /* 0x0000001f3f067899 */ /* 0x000fe2000801142c */
[----:B------:R-:W-:Y:S03]  /*e4d0*/  BSSY B0, `(.L_x_975) ;  /* 0x000001d000007945 */ /* 0x000fe60003800000 */
[----:B------:R-:W2:Y:S08]  /*e4e0*/  LDC R14, c[0x0][0xdac] ;  /* 0x00036b00ff0e7b82 */ /* 0x000eb00000000800 */
[----:B------:R-:W3:Y:S01]  /*e4f0*/  LDC.64 R10, c[0x0][0xae8] ;  /* 0x0002ba00ff0a7b82 */ /* 0x000ee20000000a00 */
[----:B-1----:R-:W-:-:S04]  /*e500*/  IMAD.WIDE.U32 R6, R8, UR43, R202 ;  /* 0x0000002b08067c25 */ /* 0x002fc8000f8e00ca */
[----:B------:R-:W-:Y:S01]  /*e510*/  IMAD R8, R8, UR5, RZ ;  /* 0x0000000508087c24 */ /* 0x000fe2000f8e02ff */
[----:B------:R-:W-:Y:S06]  /*e520*/  @P0 BRA `(.L_x_976) ;  /* 0x00000000005c0947 */ /* 0x000fec0003800000 */
[----:B------:R-:W1:Y:S01]  /*e530*/  S2R R0, SR_TID.X ;  /* 0x0000000000007919 */ /* 0x000e620000002100 */
[----:B------:R-:W-:Y:S01]  /*e540*/  IMAD.U32 R2, RZ, RZ, UR42 ;  /* 0x0000002aff027e24 */ /* 0x000fe2000f8e00ff */
[----:B------:R-:W-:-:S04]  /*e550*/  ULDC UR7, c[0x0][0xa88] ;  /* 0x0002a20000077ab9 */ /* 0x000fc80000000800 */
[----:B-1----:R-:W-:-:S04]  /*e560*/  IADD3 R2, R2, -0x80, R0 ;  /* 0xffffff8002027810 */ /* 0x002fc80007ffe000 */
[----:B------:R-:W-:-:S13]  /*e570*/  ISETP.GE.AND P0, PT, R2, UR7, PT ;  /* 0x0000000702007c0c */ /* 0x000fda000bf06270 */
[----:B------:R-:W-:Y:S05]  /*e580*/  @P0 BRA `(.L_x_976) ;  /* 0x0000000000440947 */ /* 0x000fea0003800000 */
[----:B------:R-:W1:Y:S01]  /*e590*/  LDC.64 R4, c[0x0][0xb70] ;  /* 0x0002dc00ff047b82 */ /* 0x000e620000000a00 */
[----:B------:R-:W-:Y:S01]  /*e5a0*/  SHF.R.S32.HI R3, RZ, 0x1f, R2 ;  /* 0x0000001fff037819 */ /* 0x000fe20000011402 */
[----:B------:R-:W-:Y:S01]  /*e5b0*/  ULDC.64 UR8, c[0x0][0xb40] ;  /* 0x0002d00000087ab9 */ /* 0x000fe20000000a00 */
[----:B------:R-:W-:-:S05]  /*e5c0*/  ULDC.64 UR10, c[0x0][0x208] ;  /* 0x00008200000a7ab9 */ /* 0x000fca0000000a00 */
[----:B------:R-:W4:Y:S01]  /*e5d0*/  LDC.64 R12, c[0x0][0xb78] ;  /* 0x0002de00ff0c7b82 */ /* 0x000f220000000a00 */
[C---:B-1----:R-:W-:Y:S02]  /*e5e0*/  IMAD R0, R4.reuse, UR5, RZ ;  /* 0x0000000504007c24 */ /* 0x042fe4000f8e02ff */
[----:B------:R-:W-:-:S04]  /*e5f0*/  IMAD.WIDE.U32 R2, R4, UR43, R2 ;  /* 0x0000002b04027c25 */ /* 0x000fc8000f8e0002 */
[----:B------:R-:W-:Y:S02]  /*e600*/  IMAD R5, R5, UR43, R0 ;  /* 0x0000002b05057c24 */ /* 0x000fe4000f8e0200 */
[----:B----4-:R-:W-:-:S03]  /*e610*/  IMAD R0, R12, UR6, RZ ;  /* 0x000000060c007c24 */ /* 0x010fc6000f8e02ff */
[----:B------:R-:W-:Y:S01]  /*e620*/  IADD3 R3, R3, R5, RZ ;  /* 0x0000000503037210 */ /* 0x000fe20007ffe0ff */
[----:B------:R-:W-:Y:S02]  /*e630*/  IMAD R5, R13, UR44, R0 ;  /* 0x0000002c0d057c24 */ /* 0x000fe4000f8e0200 */
[----:B------:R-:W-:-:S04]  /*e640*/  IMAD.WIDE.U32 R2, R12, UR44, R2 ;  /* 0x0000002c0c027c25 */ /* 0x000fc8000f8e0002 */
[----:B------:R-:W-:Y:S01]  /*e650*/  IMAD.IADD R3, R3, 0x1, R5 ;  /* 0x0000000103037824 */ /* 0x000fe200078e0205 */
[----:B------:R-:W-:-:S04]  /*e660*/  LEA R4, P0, R2, UR8, 0x2 ;  /* 0x0000000802047c11 */ /* 0x000fc8000f8010ff */
[----:B------:R-:W-:Y:S01]  /*e670*/  LEA.HI.X R5, R2, UR9, R3, 0x2, P0 ;  /* 0x0000000902057c11 */ /* 0x000fe200080f1403 */
[----:B------:R-:W-:-:S05]  /*e680*/  IMAD.MOV.U32 R3, RZ, RZ, -0x800000 ;  /* 0xff800000ff037424 */ /* 0x000fca00078e00ff */
[----:B------:R1:W-:Y:S03]  /*e690*/  STG.E desc[UR10][R4.64], R3 ;  /* 0x0000000304007986 */ /* 0x0003e6000c10190a */
.L_x_976:
[----:B------:R-:W-:Y:S05]  /*e6a0*/  BSYNC B0 ;  /* 0x0000000000007941 */ /* 0x000fea0003800000 */
.L_x_975:
[----:B------:R-:W-:Y:S01]  /*e6b0*/  R2UR UR7, R206 ;  /* 0x00000000ce0772ca */ /* 0x000fe200000e0000 */
[----:B------:R-:W-:Y:S01]  /*e6c0*/  ULDC UR5, c[0x0][0xa88] ;  /* 0x0002a20000057ab9 */ /* 0x000fe20000000800 */
[C---:B------:R-:W-:Y:S01]  /*e6d0*/  IADD3 R0, R204.reuse, 0x20, RZ ;  /* 0x00000020cc007810 */ /* 0x040fe20007ffe0ff */
[----:B------:R-:W-:Y:S01]  /*e6e0*/  UIADD3 UR42, -UR42, UR5, URZ ;  /* 0x000000052a2a7290 */ /* 0x000fe2000fffe13f */
[----:B-1----:R-:W-:Y:S01]  /*e6f0*/  IMAD R3, R9, UR43, R8 ;  /* 0x0000002b09037c24 */ /* 0x002fe2000f8e0208 */
[----:B------:R-:W-:Y:S01]  /*e700*/  SHF.R.S32.HI R205, RZ, 0x1f, R204 ;  /* 0x0000001fffcd7819 */ /* 0x000fe200000114cc */
[C---:B------:R-:W-:Y:S01]  /*e710*/  VIADD R2, R204.reuse, 0x40 ;  /* 0x00000040cc027836 */ /* 0x040fe20000000000 */
[----:B------:R-:W-:Y:S01]  /*e720*/  BSSY B0, `(.L_x_977) ;  /* 0x0000025000007945 */ /* 0x000fe20003800000 */
[----:B------:R-:W-:Y:S01]  /*e730*/  IMAD.IADD R7, R7, 0x1, R3 ;  /* 0x0000000107077824 */ /* 0x000fe200078e0203 */
[C---:B------:R-:W-:Y:S01]  /*e740*/  ISETP.GE.AND P2, PT, R204.reuse, UR42, PT ;  /* 0x0000002acc007c0c */ /* 0x040fe2000bf46270 */
[----:B------:R-:W-:Y:S01]  /*e750*/  VIADD R8, R204, 0x60 ;  /* 0x00000060cc087836 */ /* 0x000fe20000000000 */
[----:B------:R-:W-:Y:S01]  /*e760*/  ISETP.GE.AND P0, PT, R0, UR42, PT ;  /* 0x0000002a00007c0c */ /* 0x000fe2000bf06270 */
[C---:B---3--:R-:W-:Y:S01]  /*e770*/  IMAD R0, R10.reuse, UR6, RZ ;  /* 0x000000060a007c24 */ /* 0x048fe2000f8e02ff */
[----:B------:R-:W-:Y:S01]  /*e780*/  ULOP3.LUT UR5, URZ, UR7, URZ, 0x33, !UPT ;  /* 0x000000073f057292 */ /* 0x000fe2000f8e333f */
[----:B------:R-:W-:Y:S01]  /*e790*/  IMAD.WIDE.U32 R6, R10, UR44, R6 ;  /* 0x0000002c0a067c25 */ /* 0x000fe2000f8e0006 */
[----:B------:R-:W-:-:S03]  /*e7a0*/  ISETP.GE.AND P1, PT, R2, UR42, PT ;  /* 0x0000002a02007c0c */ /* 0x000fc6000bf26270 */
[----:B------:R-:W-:Y:S01]  /*e7b0*/  IMAD R3, R11, UR44, R0 ;  /* 0x0000002c0b037c24 */ /* 0x000fe2000f8e0200 */
[----:B--2---:R-:W-:-:S03]  /*e7c0*/  IADD3 R5, R14, UR5, RZ ;  /* 0x000000050e057c10 */ /* 0x004fc6000fffe0ff */
[----:B------:R-:W-:Y:S02]  /*e7d0*/  IMAD.IADD R11, R7, 0x1, R3 ;  /* 0x00000001070b7824 */ /* 0x000fe400078e0203 */
[----:B------:R-:W-:Y:S01]  /*e7e0*/  IMAD.WIDE R4, R5, 0x80, R204 ;  /* 0x0000008005047825 */ /* 0x000fe200078e02cc */
[----:B------:R-:W-:Y:S06]  /*e7f0*/  @P2 BRA `(.L_x_978) ;  /* 0x00000000005c2947 */ /* 0x000fec0003800000 */
[C---:B------:R-:W-:Y:S01]  /*e800*/  VIADD R2, R202.reuse, 0x80 ;  /* 0x00000080ca027836 */ /* 0x040fe20000000000 */
[----:B------:R-:W-:Y:S01]  /*e810*/  IADD3 R0, R202, 0x40, RZ ;  /* 0x00000040ca007810 */ /* 0x000fe20007ffe0ff */
[----:B------:R-:W-:Y:S01]  /*e820*/  ULDC UR5, c[0x0][0xa8c] ;  /* 0x0002a30000057ab9 */ /* 0x000fe20000000800 */
[----:B------:R-:W-:Y:S01]  /*e830*/  ULDC.64 UR6, c[0x0][0xad8] ;  /* 0x0002b60000067ab9 */ /* 0x000fe20000000a00 */
[----:B------:R-:W-:Y:S01]  /*e840*/  IMAD.MOV.U32 R3, RZ, RZ, R11 ;  /* 0x000000ffff037224 */ /* 0x000fe200078e000b */
[----:B------:R-:W-:Y:S01]  /*e850*/  ISETP.GE.AND P4, PT, R2, UR5, PT ;  /* 0x0000000502007c0c */ /* 0x000fe2000bf86270 */
[----:B------:R-:W-:Y:S01]  /*e860*/  IMAD R9, R5, UR6, RZ ;  /* 0x0000000605097c24 */ /* 0x000fe2000f8e02ff */
[----:B------:R-:W-:Y:S01]  /*e870*/  ISETP.GE.AND P3, PT, R0, UR5, PT ;  /* 0x0000000500007c0c */ /* 0x000fe2000bf66270 */
[----:B------:R-:W-:Y:S01]  /*e880*/  VIADD R0, R202, 0xc0 ;  /* 0x000000c0ca007836 */ /* 0x000fe20000000000 */
[----:B------:R-:W-:Y:S01]  /*e890*/  MOV R2, R6 ;  /* 0x0000000600027202 */ /* 0x000fe20000000f00 */
[----:B------:R-:W-:Y:S01]  /*e8a0*/  IMAD R9, R4, UR7, R9 ;  /* 0x0000000704097c24 */ /* 0x000fe2000f8e0209 */
[----:B------:R-:W-:Y:S01]  /*e8b0*/  ISETP.GE.AND P2, PT, R202, UR5, PT ;  /* 0x00000005ca007c0c */ /* 0x000fe2000bf46270 */
[----:B------:R-:W-:Y:S01]  /*e8c0*/  ULDC.64 UR8, c[0x0][0x208] ;  /* 0x0000820000087ab9 */ /* 0x000fe20000000a00 */
[----:B------:R-:W-:Y:S01]  /*e8d0*/  ISETP.GE.AND P5, PT, R0, UR5, PT ;  /* 0x0000000500007c0c */ /* 0x000fe2000bfa6270 */
[----:B------:R-:W-:Y:S01]  /*e8e0*/  IMAD.WIDE.U32 R2, R4, UR6, R2 ;  /* 0x0000000604027c25 */ /* 0x000fe2000f8e0002 */
[----:B------:R-:W-:-:S03]  /*e8f0*/  ULDC.64 UR6, c[0x0][0xa80] ;  /* 0x0002a00000067ab9 */ /* 0x000fc60000000a00 */
[----:B------:R-:W-:Y:S01]  /*e900*/  IMAD.IADD R3, R3, 0x1, R9 ;  /* 0x0000000103037824 */ /* 0x000fe200078e0209 */
[----:B------:R-:W-:-:S04]  /*e910*/  LEA R12, P6, R2, UR6, 0x1 ;  /* 0x00000006020c7c11 */ /* 0x000fc8000f8c08ff */
[----:B------:R-:W-:-:S05]  /*e920*/  LEA.HI.X R13, R2, UR7, R3, 0x1, P6 ;  /* 0x00000007020d7c11 */ /* 0x000fca000b0f0c03 */
[----:B------:R1:W-:Y:S04]  /*e930*/  @!P2 STG.E.128 desc[UR8][R12.64], RZ ;  /* 0x000000ff0c00a986 */ /* 0x0003e8000c101d08 */
[----:B------:R1:W-:Y:S04]  /*e940*/  @!P3 STG.E.128 desc[UR8][R12.64+0x80], RZ ;  /* 0x000080ff0c00b986 */ /* 0x0003e8000c101d08 */
[----:B------:R1:W-:Y:S04]  /*e950*/  @!P4 STG.E.128 desc[UR8][R12.64+0x100], RZ ;  /* 0x000100ff0c00c986 */ /* 0x0003e8000c101d08 */
[----:B------:R1:W-:Y:S02]  /*e960*/  @!P5 STG.E.128 desc[UR8][R12.64+0x180], RZ ;  /* 0x000180ff0c00d986 */ /* 0x0003e4000c101d08 */
.L_x_978:
[----:B------:R-:W-:Y:S05]  /*e970*/  BSYNC B0 ;  /* 0x0000000000007941 */ /* 0x000fea0003800000 */
.L_x_977:
[----:B------:R-:W-:Y:S01]  /*e980*/  BSSY B0, `(.L_x_979) ;  /* 0x000001c000007945 */ /* 0x000fe20003800000 */
[----:B------:R-:W-:-:S03]  /*e990*/  ISETP.GE.AND P2, PT, R8, UR42, PT ;  /* 0x0000002a08007c0c */ /* 0x000fc6000bf46270 */
[----:B------:R-:W-:Y:S10]  /*e9a0*/  @P0 BRA `(.L_x_980) ;  /* 0x0000000000640947 */ /* 0x000ff40003800000 */
[----:B------:R-:W-:Y:S01]  /*e9b0*/  IADD3 R9, P0, R4, 0x20, RZ ;  /* 0x0000002004097810 */ /* 0x000fe20007f1e0ff */
[C---:B------:R-:W-:Y:S01]  /*e9c0*/  VIADD R3, R202.reuse, 0x80 ;  /* 0x00000080ca037836 */ /* 0x040fe20000000000 */
[----:B------:R-:W-:Y:S01]  /*e9d0*/  IADD3 R2, R202, 0x40, RZ ;  /* 0x00000040ca027810 */ /* 0x000fe20007ffe0ff */
[----:B------:R-:W-:Y:S01]  /*e9e0*/  ULDC UR5, c[0x0][0xa8c] ;  /* 0x0002a30000057ab9 */ /* 0x000fe20000000800 */
        /* <DEDUP_REMOVED lines=14> */
[----:B------:R-:W-:Y:S02]  /*ead0*/  LEA R8, P0, R2, UR6, 0x1 ;  /* 0x0000000602087c11 */ /* 0x000fe4000f8008ff */
[----:B------:R-:W-:-:S04]  /*eae0*/  IADD3 R3, R3, R9, RZ ;  /* 0x0000000903037210 */ /* 0x000fc80007ffe0ff */
[----:B------:R-:W-:-:S05]  /*eaf0*/  LEA.HI.X R9, R2, UR7, R3, 0x1, P0 ;  /* 0x0000000702097c11 */ /* 0x000fca00080f0c03 */
[----:B------:R2:W-:Y:S04]  /*eb00*/  @!P3 STG.E.128 desc[UR8][R8.64], RZ ;  /* 0x000000ff0800b986 */ /* 0x0005e8000c101d08 */
[----:B------:R2:W-:Y:S04]  /*eb10*/  @!P4 STG.E.128 desc[UR8][R8.64+0x80], RZ ;  /* 0x000080ff0800c986 */ /* 0x0005e8000c101d08 */
[----:B------:R2:W-:Y:S04]  /*eb20*/  @!P5 STG.E.128 desc[UR8][R8.64+0x100], RZ ;  /* 0x000100ff0800d986 */ /* 0x0005e8000c101d08 */
[----:B------:R2:W-:Y:S02]  /*eb30*/  @!P6 STG.E.128 desc[UR8][R8.64+0x180], RZ ;  /* 0x000180ff0800e986 */ /* 0x0005e4000c101d08 */
.L_x_980:
[----:B------:R-:W-:Y:S05]  /*eb40*/  BSYNC B0 ;  /* 0x0000000000007941 */ /* 0x000fea0003800000 */
.L_x_979:
[----:B------:R-:W-:Y:S04]  /*eb50*/  BSSY B0, `(.L_x_981) ;  /* 0x000001b000007945 */ /* 0x000fe80003800000 */
[----:B------:R-:W-:Y:S05]  /*eb60*/  @P1 BRA `(.L_x_982) ;  /* 0x0000000000641947 */ /* 0x000fea0003800000 */
[----:B--2---:R-:W-:Y:S01]  /*eb70*/  IADD3 R9, P0, R4, 0x40, RZ ;  /* 0x0000004004097810 */ /* 0x004fe20007f1e0ff */
[C---:B------:R-:W-:Y:S01]  /*eb80*/  VIADD R3, R202.reuse, 0x80 ;  /* 0x00000080ca037836 */ /* 0x040fe20000000000 */
[----:B------:R-:W-:Y:S01]  /*eb90*/  ULDC UR5, c[0x0][0xa8c] ;  /* 0x0002a30000057ab9 */ /* 0x000fe20000000800 */
[C---:B------:R-:W-:Y:S01]  /*eba0*/  VIADD R2, R202.reuse, 0x40 ;  /* 0x00000040ca027836 */ /* 0x040fe20000000000 */
[----:B------:R-:W-:Y:S01]  /*ebb0*/  IADD3.X R0, RZ, R5, RZ, P0, !PT ;  /* 0x00000005ff007210 */ /* 0x000fe200007fe4ff */
[----:B------:R-:W-:Y:S01]  /*ebc0*/  ULDC.64 UR6, c[0x0][0xad8] ;  /* 0x0002b60000067ab9 */ /* 0x000fe20000000a00 */
[----:B------:R-:W-:Y:S01]  /*ebd0*/  ISETP.GE.AND P4, PT, R3, UR5, PT ;  /* 0x0000000503007c0c */ /* 0x000fe2000bf86270 */
[----:B------:R-:W-:Y:S01]  /*ebe0*/  VIADD R8, R202, 0xc0 ;  /* 0x000000c0ca087836 */ /* 0x000fe20000000000 */
[----:B------:R-:W-:Y:S01]  /*ebf0*/  ISETP.GE.AND P3, PT, R2, UR5, PT ;  /* 0x0000000502007c0c */ /* 0x000fe2000bf66270 */
[----:B------:R-:W-:Y:S01]  /*ec00*/  IMAD.MOV.U32 R2, RZ, RZ, R6 ;  /* 0x000000ffff027224 */ /* 0x000fe200078e0006 */
[----:B------:R-:W-:Y:S01]  /*ec10*/  MOV R3, R11 ;  /* 0x0000000b00037202 */ /* 0x000fe20000000f00 */
[----:B------:R-:W-:Y:S01]  /*ec20*/  IMAD R0, R0, UR6, RZ ;  /* 0x0000000600007c24 */ /* 0x000fe2000f8e02ff */
[----:B------:R-:W-:Y:S01]  /*ec30*/  ISETP.GE.AND P1, PT, R202, UR5, PT ;  /* 0x00000005ca007c0c */ /* 0x000fe2000bf26270 */
[----:B------:R-:W-:Y:S01]  /*ec40*/  ULDC.64 UR8, c[0x0][0x208] ;  /* 0x0000820000087ab9 */ /* 0x000fe20000000a00 */
[----:B------:R-:W-:Y:S01]  /*ec50*/  ISETP.GE.AND P5, PT, R8, UR5, PT ;  /* 0x0000000508007c0c */ /* 0x000fe2000bfa6270 */
[----:B------:R-:W-:-:S04]  /*ec60*/  IMAD.WIDE.U32 R2, R9, UR6, R2 ;  /* 0x0000000609027c25 */ /* 0x000fc8000f8e0002 */
        /* <DEDUP_REMOVED lines=9> */
.L_x_982:
[----:B------:R-:W-:Y:S05]  /*ed00*/  BSYNC B0 ;  /* 0x0000000000007941 */ /* 0x000fea0003800000 */
.L_x_981:
[----:B------:R-:W-:Y:S04]  /*ed10*/  BSSY B0, `(.L_x_972) ;  /* 0x000001b000007945 */ /* 0x000fe80003800000 */
        /* <DEDUP_REMOVED lines=9> */
[----:B------:R-:W-:Y:S01]  /*edb0*/  IADD3 R5, R202, 0x80, RZ ;  /* 0x00000080ca057810 */ /* 0x000fe20007ffe0ff */
[----:B------:R-:W-:Y:S01]  /*edc0*/  IMAD R4, R4, UR6, RZ ;  /* 0x0000000604047c24 */ /* 0x000fe2000f8e02ff */
[C---:B------:R-:W-:Y:S01]  /*edd0*/  ISETP.GE.AND P1, PT, R202.reuse, UR5, PT ;  /* 0x00000005ca007c0c */ /* 0x040fe2000bf26270 */
[----:B------:R-:W-:Y:S01]  /*ede0*/  VIADD R0, R202, 0xc0 ;  /* 0x000000c0ca007836 */ /* 0x000fe20000000000 */
[----:B------:R-:W-:Y:S01]  /*edf0*/  ISETP.GE.AND P3, PT, R5, UR5, PT ;  /* 0x0000000505007c0c */ /* 0x000fe2000bf66270 */
[----:B------:R-:W-:Y:S01]  /*ee00*/  IMAD.WIDE.U32 R2, R7, UR6, R2 ;  /* 0x0000000607027c25 */ /* 0x000fe2000f8e0002 */
[----:B------:R-:W-:-:S02]  /*ee10*/  ULDC.64 UR8, c[0x0][0x208] ;  /* 0x0000820000087ab9 */ /* 0x000fc40000000a00 */
        /* <DEDUP_REMOVED lines=10> */
.L_x_983:
[----:B------:R-:W-:Y:S05]  /*eec0*/  BSYNC B0 ;  /* 0x0000000000007941 */ /* 0x000fea0003800000 */
.L_x_972:
[----:B------:R-:W5:Y:S02]  /*eed0*/  LDC R0, c[0x0][0xda8] ;  /* 0x00036a00ff007b82 */ /* 0x000f640000000800 */
[----:B-----5:R-:W-:-:S13]  /*eee0*/  ISETP.LE.AND P0, PT, R0, UR4, PT ;  /* 0x0000000400007c0c */ /* 0x020fda000bf03270 */
[----:B------:R-:W-:Y:S05]  /*eef0*/  @!P0 BRA `(.L_x_984) ;  /* 0xffffff1c00b88947 */ /* 0x000fea000383ffff */
[----:B------:R-:W-:Y:S05]  /*ef00*/  EXIT ;  /* 0x000000000000794d */ /* 0x000fea0003800000 */
.L_x_890:
[----:B------:R-:W-:-:S08]  /*ef10*/  NOP ;  /* 0x0000000000007918 */ /* 0x000fd00000000000 */
[----:B-1----:R-:W1:-:S00]  /*ef20*/  USETMAXREG.DEALLOC.CTAPOOL 0x18 ;  /* 0x00000018000079c8 */ /* 0x002e4000080e0500 */
[----:B-1----:R-:W-:-:S06]  /*ef30*/  LOP3.LUT R0, R0, 0x3, RZ, 0xc0, !PT ;  /* 0x0000000300007812 */ /* 0x002fcc00078ec0ff */
[----:B------:R-:W1:Y:S02]  /*ef40*/  SHFL.IDX PT, R0, R0, RZ, 0x1f ;  /* 0x00001fff00007589 */ /* 0x000e6400000e0000 */
[----:B-1----:R-:W-:-:S13]  /*ef50*/  ISETP.NE.AND P0, PT, R0, RZ, PT ;  /* 0x000000ff0000720c */ /* 0x002fda0003f05270 */
[----:B------:R-:W-:Y:S05]  /*ef60*/  @P0 EXIT ;  /* 0x000000000000094d */ /* 0x000fea0003800000 */
[----:B------:R-:W1:Y:S01]  /*ef70*/  S2UR UR4, SR_CTAID.X ;  /* 0x00000000000479c3 */ /* 0x000e620000002500 */
[----:B------:R-:W-:Y:S01]  /*ef80*/  UMOV UR49, URZ ;  /* 0x0000003f00317c82 */ /* 0x000fe20008000000 */
[----:B------:R-:W-:Y:S01]  /*ef90*/  MOV R16, RZ ;  /* 0x000000ff00107202 */ /* 0x000fe20000000f00 */
[----:B------:R-:W-:-:S05]  /*efa0*/  IMAD.MOV.U32 R17, RZ, RZ, 0x1 ;  /* 0x00000001ff117424 */ /* 0x000fca00078e00ff */
[----:B------:R-:W1:Y:S02]  /*efb0*/  LDC R0, c[0x0][0xda8] ;  /* 0x00036a00ff007b82 */ /* 0x000e640000000800 */
[----:B-1----:R-:W-:-:S13]  /*efc0*/  ISETP.LE.AND P0, PT, R0, UR4, PT ;  /* 0x0000000400007c0c */ /* 0x002fda000bf03270 */
[----:B------:R-:W-:Y:S05]  /*efd0*/  @P0 BRA `(.L_x_985) ;  /* 0x00000034001c0947 */ /* 0x000fea0003800000 */
[----:B------:R-:W-:Y:S01]  /*efe0*/  IMAD.U32 R19, RZ, RZ, UR4 ;  /* 0x00000004ff137e24 */ /* 0x000fe2000f8e00ff */
[----:B------:R-:W-:Y:S01]  /*eff0*/  MOV R17, 0x1 ;  /* 0x0000000100117802 */ /* 0x000fe20000000f00 */
[----:B------:R-:W-:Y:S01]  /*f000*/  IMAD.MOV.U32 R16, RZ, RZ, RZ ;  /* 0x000000ffff107224 */ /* 0x000fe200078e00ff */
[----:B------:R-:W-:Y:S01]  /*f010*/  ULDC UR50, c[0x0][0xc] ;  /* 0x0000030000327ab9 */ /* 0x000fe20000000800 */
[----:B------:R-:W-:Y:S01]  /*f020*/  ULDC.64 UR42, c[0x0][0x198] ;  /* 0x00006600002a7ab9 */ /* 0x000fe20000000a00 */
[----:B------:R-:W-:-:S05]  /*f030*/  UMOV UR49, URZ ;  /* 0x0000003f00317c82 */ /* 0x000fca0008000000 */
.L_x_1039:
[----:B------:R-:W-:Y:S01]  /*f040*/  ULDC UR8, c[0x0][0xdd0] ;  /* 0x0003740000087ab9 */ /* 0x000fe20000000800 */
[----:B-1----:R-:W1:Y:S01]  /*f050*/  LDC R0, c[0x0][0xde8] ;  /* 0x00037a00ff007b82 */ /* 0x002e620000000800 */
[C---:B------:R-:W-:Y:S01]  /*f060*/  R2UR UR6, R19.reuse ;  /* 0x00000000130672ca */ /* 0x040fe200000e0000 */
[----:B------:R-:W-:Y:S01]  /*f070*/  UISETP.NE.AND UP0, UPT, UR8, 0x1, UPT ;  /* 0x000000010800788c */ /* 0x000fe2000bf05270 */
[----:B------:R-:W-:-:S10]  /*f080*/  R2UR UR7, R19 ;  /* 0x00000000130772ca */ /* 0x000fd400000e0000 */
[----:B------:R-:W-:Y:S01]  /*f090*/  @UP0 ULDC UR4, c[0x0][0xdd4] ;  /* 0x0003750000040ab9 */ /* 0x000fe20000000800 */
[----:B------:R-:W-:Y:S01]  /*f0a0*/  @UP0 ULDC UR9, c[0x0][0xdd8] ;  /* 0x0003760000090ab9 */ /* 0x000fe20000000800 */
[----:B------:R-:W-:-:S04]  /*f0b0*/  UIMAD.WIDE.U32 UR4, UR6, UR4, URZ ;  /* 0x00000004060472a5 */ /* 0x000fc8000f8e003f */
[----:B------:R-:W-:-:S04]  /*f0c0*/  @UP0 USHF.R.U32.HI UR6, URZ, UR9, UR5 ;  /* 0x000000093f060299 */ /* 0x000fc80008011605 */
[----:B------:R-:W-:Y:S02]  /*f0d0*/  UIADD3 UR4, -UR6, URZ, URZ ;  /* 0x0000003f06047290 */ /* 0x000fe4000fffe13f */
[----:B-1----:R-:W-:Y:S02]  /*f0e0*/  ISETP.LE.AND P0, PT, R0, UR6, PT ;  /* 0x0000000600007c0c */ /* 0x002fe4000bf03270 */
[----:B------:R-:W-:-:S11]  /*f0f0*/  UIMAD UR8, UR8, UR4, UR7 ;  /* 0x00000004080872a4 */ /* 0x000fd6000f8e0207 */
[----:B------:R-:W-:Y:S05]  /*f100*/  @!P0 BRA `(.L_x_986) ;  /* 0x0000000000208947 */ /* 0x000fea0003800000 */
[----:B------:R-:W-:Y:S01]  /*f110*/  ULDC UR9, c[0x0][0xddc] ;  /* 0x0003770000097ab9 */ /* 0x000fe20000000800 */
[----:B------:R-:W-:Y:S01]  /*f120*/  UMOV UR7, UR8 ;  /* 0x0000000800077c82 */ /* 0x000fe20008000000 */
[----:B------:R-:W-:-:S11]  /*f130*/  UISETP.NE.AND UP0, UPT, UR9, 0x1, UPT ;  /* 0x000000010900788c */ /* 0x000fd6000bf05270 */
[----:B------:R-:W-:Y:S02]  /*f140*/  @UP0 ULDC.64 UR10, c[0x0][0xde0] ;  /* 0x00037800000a0ab9 */ /* 0x000fe40000000a00 */
[----:B------:R-:W-:-:S04]  /*f150*/  UIMAD.WIDE.U32 UR4, UR8, UR10, URZ ;  /* 0x0000000a080472a5 */ /* 0x000fc8000f8e003f */
[----:B------:R-:W-:-:S04]  /*f160*/  @UP0 USHF.R.U32.HI UR7, URZ, UR11, UR5 ;  /* 0x0000000b3f070299 */ /* 0x000fc80008011605 */
[----:B------:R-:W-:Y:S01]  /*f170*/  UIMAD UR4, UR7, UR9, URZ ;  /* 0x00000009070472a4 */ /* 0x000fe2000f8e023f */
[----:B------:R-:W-:Y:S11]  /*f180*/  BRA `(.L_x_987) ;  /* 0x00000000001c7947 */ /* 0x000ff60003800000 */
.L_x_986:
[----:B------:R-:W-:Y:S01]  /*f190*/  ULDC UR9, c[0x0][0xdc4] ;  /* 0x0003710000097ab9 */ /* 0x000fe20000000800 */
[----:B------:R-:W-:Y:S01]  /*f1a0*/  UMOV UR7, UR8 ;  /* 0x0000000800077c82 */ /* 0x000fe20008000000 */
[----:B------:R-:W-:-:S11]  /*f1b0*/  UISETP.NE.AND UP0, UPT, UR9, 0x1, UPT ;  /* 0x000000010900788c */ /* 0x000fd6000bf05270 */
[----:B------:R-:W-:Y:S02]  /*f1c0*/  @UP0 ULDC.64 UR10, c[0x0][0xdc8] ;  /* 0x00037200000a0ab9 */ /* 0x000fe40000000a00 */
[----:B------:R-:W-:-:S04]  /*f1d0*/  UIMAD.WIDE.U32 UR4, UR8, UR10, URZ ;  /* 0x0000000a080472a5 */ /* 0x000fc8000f8e003f */
[----:B------:R-:W-:-:S04]  /*f1e0*/  @UP0 USHF.R.U32.HI UR7, URZ, UR11, UR5 ;  /* 0x0000000b3f070299 */ /* 0x000fc80008011605 */
[----:B------:R-:W-:-:S12]  /*f1f0*/  UIMAD UR4, UR7, UR9, URZ ;  /* 0x00000009070472a4 */ /* 0x000fd8000f8e023f */
.L_x_987:
[----:B------:R-:W-:Y:S01]  /*f200*/  ULDC.64 UR10, c[0x0][0x3f8] ;  /* 0x0000fe00000a7ab9 */ /* 0x000fe20000000a00 */
[----:B------:R-:W-:Y:S02]  /*f210*/  UIADD3 UR8, UR8, -UR4, URZ ;  /* 0x8000000408087290 */ /* 0x000fe4000fffe03f */
[----:B------:R-:W-:Y:S02]  /*f220*/  UISETP.NE.U32.AND UP0, UPT, UR10, URZ, UPT ;  /* 0x0000003f0a00728c */ /* 0x000fe4000bf05070 */
[----:B------:R-:W-:Y:S01]  /*f230*/  ULOP3.LUT UR7, URZ, UR7, URZ, 0x33, !UPT ;  /* 0x000000073f077292 */ /* 0x000fe2000f8e333f */
[----:B------:R-:W-:Y:S01]  /*f240*/  ULDC UR10, c[0x0][0xdb8] ;  /* 0x00036e00000a7ab9 */ /* 0x000fe20000000800 */
[----:B------:R-:W-:Y:S01]  /*f250*/  ULDC.64 UR4, c[0x0][0x9e0] ;  /* 0x0002780000047ab9 */ /* 0x000fe20000000a00 */
[----:B------:R-:W-:Y:S01]  /*f260*/  UISETP.NE.AND UP1, UPT, UR10, 0x1, UPT ;  /* 0x000000010a00788c */ /* 0x000fe2000bf25270 */
[----:B------:R-:W-:Y:S01]  /*f270*/  ULDC UR9, c[0x0][0xdc4] ;  /* 0x0003710000097ab9 */ /* 0x000fe20000000800 */
[----:B------:R-:W-:Y:S01]  /*f280*/  ULDC UR45, c[0x0][0xdac] ;  /* 0x00036b00002d7ab9 */ /* 0x000fe20000000800 */
[----:B------:R-:W-:-:S02]  /*f290*/  UISETP.GE.AND UP2, UPT, UR5, 0x1, UPT ;  /* 0x000000010500788c */ /* 0x000fc4000bf46270 */
[----:B------:R-:W-:Y:S02]  /*f2a0*/  UIMAD UR9, UR6, UR9, UR8 ;  /* 0x00000009060972a4 */ /* 0x000fe4000f8e0208 */
[----:B------:R-:W-:Y:S02]  /*f2b0*/  UIADD3 UR45, UR7, UR45, URZ ;  /* 0x0000002d072d7290 */ /* 0x000fe4000fffe03f */
[----:B------:R-:W-:Y:S01]  /*f2c0*/  UISETP.NE.AND.EX UP0, UPT, UR11, URZ, UPT, UP0 ;  /* 0x0000003f0b00728c */ /* 0x000fe2000bf05300 */
[----:B------:R-:W-:Y:S01]  /*f2d0*/  PLOP3.LUT P1, PT, PT, PT, UP2, 0x80, 0x0 ;  /* 0x000000000000781c */ /* 0x000fe20003f2f028 */
[----:B------:R-:W-:Y:S01]  /*f2e0*/  @UP1 ULDC UR6, c[0x0][0xdbc] ;  /* 0x00036f0000061ab9 */ /* 0x000fe20000000800 */
[----:B------:R-:W-:Y:S02]  /*f2f0*/  USHF.L.U32 UR45, UR45, 0x7, URZ ;  /* 0x000000072d2d7899 */ /* 0x000fe4000800063f */
[----:B------:R-:W-:Y:S01]  /*f300*/  UIMAD.WIDE.U32 UR6, UR9, UR6, URZ ;  /* 0x00000006090672a5 */ /* 0x000fe2000f8e003f */
[----:B------:R-:W-:Y:S01]  /*f310*/  ULDC UR11, c[0x0][0x404] ;  /* 0x00010100000b7ab9 */ /* 0x000fe20000000800 */
[----:B------:R-:W-:Y:S01]  /*f320*/  ULDC UR12, c[0x0][0x288] ;  /* 0x0000a200000c7ab9 */ /* 0x000fe20000000800 */
[----:B------:R-:W-:Y:S01]  /*f330*/  @UP1 ULDC UR14, c[0x0][0xdc0] ;  /* 0x00037000000e1ab9 */ /* 0x000fe20000000800 */
[----:B------:R-:W-:Y:S01]  /*f340*/  UMOV UR47, UR9 ;  /* 0x00000009002f7c82 */ /* 0x000fe20008000000 */
[----:B------:R-:W-:-:S02]  /*f350*/  USEL UR11, UR11, 0x1, UP0 ;  /* 0x000000010b0b7887 */ /* 0x000fc40008000000 */
[----:B------:R-:W-:Y:S02]  /*f360*/  UIADD3 UR8, UR45, 0x80, -UR12 ;  /* 0x000000802d087890 */ /* 0x000fe4000fffe80c */
[----:B------:R-:W-:Y:S01]  /*f370*/  @UP1 USHF.R.U32.HI UR47, URZ, UR14, UR7 ;  /* 0x0000000e3f2f1299 */ /* 0x000fe20008011607 */
[----:B------:R-:W-:Y:S02]  /*f380*/  ULDC UR13, c[0x0][0x2e0] ;  /* 0x0000b800000d7ab9 */ /* 0x000fe40000000800 */
[----:B------:R-:W-:Y:S02]  /*f390*/  UIMAD UR6, UR11, UR13, UR8 ;  /* 0x0000000d0b0672a4 */ /* 0x000fe4000f8e0208 */
[----:B------:R-:W-:Y:S02]  /*f3a0*/  UIADD3 UR46, -UR47, URZ, URZ ;  /* 0x0000003f2f2e7290 */ /* 0x000fe4000fffe13f */
[----:B------:R-:W-:Y:S02]  /*f3b0*/  UIADD3 UR4, UR6, UR4, URZ ;  /* 0x0000000406047290 */ /* 0x000fe4000fffe03f */
[----:B------:R-:W-:Y:S01]  /*f3c0*/  UIMAD UR46, UR10, UR46, UR9 ;  /* 0x0000002e0a2e72a4 */ /* 0x000fe2000f8e0209 */
[----:B------:R-:W-:Y:S11]  /*f3d0*/  @!P1 BRA `(.L_x_988) ;  /* 0x0000000000449947 */ /* 0x000ff60003800000 */
        /* <DEDUP_REMOVED lines=10> */
.L_x_989:
[----:B------:R-:W-:-:S11]  /*f480*/  UISETP.NE.AND UP0, UPT, UR5, 0x1, UPT ;  /* 0x000000010500788c */ /* 0x000fd6000bf05270 */
[----:B------:R-:W-:Y:S02]  /*f490*/  @UP0 ULDC.64 UR14, c[0x0][0x9e8] ;  /* 0x00027a00000e0ab9 */ /* 0x000fe40000000a00 */
[----:B------:R-:W-:-:S04]  /*f4a0*/  UIMAD.WIDE.U32 UR6, UR8, UR14, URZ ;  /* 0x0000000e080672a5 */ /* 0x000fc8000f8e003f */
[----:B------:R-:W-:-:S12]  /*f4b0*/  @UP0 USHF.R.U32.HI UR8, URZ, UR15, UR7 ;  /* 0x0000000f3f080299 */ /* 0x000fd80008011607 */
.L_x_990:
[----:B------:R-:W-:-:S04]  /*f4c0*/  UIMAD UR8, UR8, UR5, UR5 ;  /* 0x00000005080872a4 */ /* 0x000fc8000f8e0205 */
[----:B------:R-:W-:-:S04]  /*f4d0*/  UISETP.LT.AND UP0, UPT, UR4, UR8, UPT ;  /* 0x000000080400728c */ /* 0x000fc8000bf01270 */
[----:B------:R-:W-:-:S12]  /*f4e0*/  USEL UR4, UR4, UR8, UP0 ;  /* 0x0000000804047287 */ /* 0x000fd80008000000 */
.L_x_988:
[----:B------:R-:W-:Y:S02]  /*f4f0*/  UIMAD UR7, UR11, UR13, 0x3f ;  /* 0x0000003f0b0774a4 */ /* 0x000fe4000f8e020d */
[----:B------:R-:W-:Y:S02]  /*f500*/  UIADD3 UR4, UR4, 0x3f, URZ ;  /* 0x0000003f04047890 */ /* 0x000fe4000fffe03f */
[----:B------:R-:W-:Y:S02]  /*f510*/  USHF.R.S32.HI UR8, URZ, 0x1f, UR7 ;  /* 0x0000001f3f087899 */ /* 0x000fe40008011407 */
[----:B------:R-:W-:Y:S02]  /*f520*/  USHF.R.S32.HI UR6, URZ, 0x1f, UR4 ;  /* 0x0000001f3f067899 */ /* 0x000fe40008011404 */
[----:B------:R-:W-:Y:S02]  /*f530*/  ULEA.HI UR8, UR8, UR7, URZ, 0x6 ;  /* 0x0000000708087291 */ /* 0x000fe4000f8f303f */
[----:B------:R-:W-:-:S02]  /*f540*/  ULEA.HI UR6, UR6, UR4, URZ, 0x6 ;  /* 0x0000000406067291 */ /* 0x000fc4000f8f303f */
[----:B------:R-:W-:Y:S02]  /*f550*/  UIADD3 UR4, UR45, -UR12, URZ ;  /* 0x8000000c2d047290 */ /* 0x000fe4000fffe03f */
[----:B------:R-:W-:Y:S02]  /*f560*/  USHF.R.S32.HI UR48, URZ, 0x6, UR8 ;  /* 0x000000063f307899 */ /* 0x000fe40008011408 */
[----:B------:R-:W-:Y:S02]  /*f570*/  USHF.R.S32.HI UR6, URZ, 0x6, UR6 ;  /* 0x000000063f067899 */ /* 0x000fe40008011406 */
[----:B------:R-:W-:Y:S02]  /*f580*/  UIMAD UR4, UR11, UR13, UR4 ;  /* 0x0000000d0b0472a4 */ /* 0x000fe4000f8e0204 */
[----:B------:R-:W-:Y:S01]  /*f590*/  UISETP.LT.AND UP0, UPT, UR48, UR6, UPT ;  /* 0x000000063000728c */ /* 0x000fe2000bf01270 */
[----:B------:R-:W-:Y:S02]  /*f5a0*/  ULDC UR8, c[0x0][0x9dc] ;  /* 0x0002770000087ab9 */ /* 0x000fe40000000800 */
[----:B------:R-:W-:-:S02]  /*f5b0*/  UIADD3 UR8, UR4, -UR8, URZ ;  /* 0x8000000804087290 */ /* 0x000fc4000fffe03f */
[----:B------:R-:W-:Y:S01]  /*f5c0*/  USEL UR48, UR48, UR6, UP0 ;  /* 0x0000000630307287 */ /* 0x000fe20008000000 */
[----:B------:R-:W-:Y:S11]  /*f5d0*/  @!P1 BRA `(.L_x_991) ;  /* 0x0000000000449947 */ /* 0x000ff60003800000 */
        /* <DEDUP_REMOVED lines=10> */
.L_x_992:
[----:B------:R-:W-:-:S11]  /*f680*/  UISETP.NE.AND UP0, UPT, UR5, 0x1, UPT ;  /* 0x000000010500788c */ /* 0x000fd6000bf05270 */
[----:B------:R-:W-:Y:S02]  /*f690*/  @UP0 ULDC.64 UR10, c[0x0][0x9e8] ;  /* 0x00027a00000a0ab9 */ /* 0x000fe40000000a00 */
[----:B------:R-:W-:-:S04]  /*f6a0*/  UIMAD.WIDE.U32 UR6, UR4, UR10, URZ ;  /* 0x0000000a040672a5 */ /* 0x000fc8000f8e003f */
[----:B------:R-:W-:-:S12]  /*f6b0*/  @UP0 USHF.R.U32.HI UR4, URZ, UR11, UR7 ;  /* 0x0000000b3f040299 */ /* 0x000fd80008011607 */
.L_x_993:
[----:B------:R-:W-:-:S04]  /*f6c0*/  UIMAD UR4, UR4, UR5, URZ ;  /* 0x00000005040472a4 */ /* 0x000fc8000f8e023f */
[----:B------:R-:W-:-:S04]  /*f6d0*/  UISETP.LT.AND UP0, UPT, UR8, UR4, UPT ;  /* 0x000000040800728c */ /* 0x000fc8000bf01270 */
[----:B------:R-:W-:-:S12]  /*f6e0*/  USEL UR8, UR8, UR4, !UP0 ;  /* 0x0000000408087287 */ /* 0x000fd8000c000000 */
.L_x_991:
[----:B------:R-:W-:Y:S01]  /*f6f0*/  USHF.R.S32.HI UR4, URZ, 0x1f, UR8 ;  /* 0x0000001f3f047899 */ /* 0x000fe20008011408 */
[----:B------:R-:W-:Y:S03]  /*f700*/  BSSY B6, `(.L_x_994) ;  /* 0x00002c3000067945 */ /* 0x000fe60003800000 */
[----:B------:R-:W-:-:S04]  /*f710*/  ULEA.HI UR4, UR4, UR8, URZ, 0x6 ;  /* 0x0000000804047291 */ /* 0x000fc8000f8f303f */
[----:B------:R-:W-:-:S04]  /*f720*/  USHF.R.S32.HI UR4, URZ, 0x6, UR4 ;  /* 0x000000063f047899 */ /* 0x000fc80008011404 */
[----:B------:R-:W-:-:S04]  /*f730*/  UISETP.LT.AND UP0, UPT, URZ, UR4, UPT ;  /* 0x000000043f00728c */ /* 0x000fc8000bf01270 */
[----:B------:R-:W-:-:S04]  /*f740*/  USEL UR41, URZ, UR4, !UP0 ;  /* 0x000000043f297287 */ /* 0x000fc8000c000000 */
[----:B------:R-:W-:-:S06]  /*f750*/  UISETP.GT.AND UP0, UPT, UR48, UR41, UPT ;  /* 0x000000293000728c */ /* 0x000fcc000bf04270 */
[----:B------:R-:W-:-:S13]  /*f760*/  PLOP3.LUT P0, PT, PT, PT, UP0, 0x80, 0x0 ;  /* 0x000000000000781c */ /* 0x000fda0003f0f008 */
[----:B------:R-:W-:Y:S05]  /*f770*/  @P0 BRA `(.L_x_995) ;  /* 0x00000000004c0947 */ /* 0x000fea0003800000 */
[----:B------:R-:W1:Y:S01]  /*f780*/  S2R R0, SR_TID.X ;  /* 0x0000000000007919 */ /* 0x000e620000002100 */
[----:B------:R-:W-:Y:S01]  /*f790*/  IMAD.MOV.U32 R13, RZ, RZ, R19 ;  /* 0x000000ffff0d7224 */ /* 0x000fe200078e0013 */
        /* <DEDUP_REMOVED lines=15> */
[----:B-1----:R-:W-:Y:S01]  /*f890*/  IADD3 R13, R0, UR50, R13 ;  /* 0x00000032000d7c10 */ /* 0x002fe2000fffe00d */
[----:B------:R-:W-:Y:S06]  /*f8a0*/  BRA `(.L_x_996) ;  /* 0x0000002800a07947 */ /* 0x000fec0003800000 */
.L_x_995:
[----:B------:R-:W1:Y:S01]  /*f8b0*/  S2UR UR4, SR_CgaCtaId ;  /* 0x00000000000479c3 */ /* 0x000e620000008800 */
[----:B------:R-:W-:Y:S02]  /*f8c0*/  UMOV UR40, 0x400 ;  /* 0x0000040000287882 */ /* 0x000fe40000000000 */
[----:B-1----:R-:W-:-:S04]  /*f8d0*/  ULEA UR40, UR4, UR40, 0x18 ;  /* 0x0000002804287291 */ /* 0x002fc8000f8ec03f */
[----:B------:R-:W-:-:S04]  /*f8e0*/  UIADD3 UR4, UR40, 0x20400, URZ ;  /* 0x0002040028047890 */ /* 0x000fc8000fffe03f */
[----:B------:R-:W-:-:S06]  /*f8f0*/  ULOP3.LUT UP0, URZ, UR4, 0x3ff, URZ, 0xc0, !UPT ;  /* 0x000003ff043f7892 */ /* 0x000fcc000f80c03f */
[----:B------:R-:W-:-:S13]  /*f900*/  PLOP3.LUT P0, PT, PT, PT, UP0, 0x80, 0x0 ;  /* 0x000000000000781c */ /* 0x000fda0003f0f008 */
[----:B------:R-:W-:Y:S05]  /*f910*/  @!P0 BRA `(.L_x_997) ;  /* 0x0000000000408947 */ /* 0x000fea0003800000 */
[----:B------:R-:W-:Y:S01]  /*f920*/  MOV R2, 0x0 ;  /* 0x0000000000027802 */ /* 0x000fe20000000f00 */
[----:B------:R-:W-:Y:S01]  /*f930*/  ULDC.64 UR6, c[0x4][0x1b8] ;  /* 0x01006e0000067ab9 */ /* 0x000fe20000000a00 */
[----:B------:R-:W-:Y:S01]  /*f940*/  ULDC.64 UR8, c[0x4][0x1c0] ;  /* 0x0100700000087ab9 */ /* 0x000fe20000000a00 */
[----:B------:R-:W-:Y:S01]  /*f950*/  ULDC.64 UR4, c[0x4][0x140] ;  /* 0x0100500000047ab9 */ /* 0x000fe20000000a00 */
[----:B------:R-:W-:Y:S01]  /*f960*/  MOV R4, UR6 ;  /* 0x0000000600047c02 */ /* 0x000fe20008000f00 */
[----:B------:R-:W-:Y:S01]  /*f970*/  IMAD.U32 R5, RZ, RZ, UR7 ;  /* 0x00000007ff057e24 */ /* 0x000fe2000f8e00ff */
[----:B------:R-:W1:Y:S01]  /*f980*/  LDC.64 R2, c[0x4][R2] ;  /* 0x0100000002027b82 */ /* 0x000e620000000a00 */
[----:B------:R-:W-:Y:S01]  /*f990*/  IMAD.U32 R6, RZ, RZ, UR8 ;  /* 0x00000008ff067e24 */ /* 0x000fe2000f8e00ff */
[----:B------:R-:W-:Y:S01]  /*f9a0*/  MOV R7, UR9 ;  /* 0x0000000900077c02 */ /* 0x000fe20008000f00 */
[----:B------:R-:W-:Y:S01]  /*f9b0*/  IMAD.U32 R10, RZ, RZ, UR4 ;  /* 0x00000004ff0a7e24 */ /* 0x000fe2000f8e00ff */
[----:B------:R-:W-:Y:S01]  /*f9c0*/  MOV R8, 0x70 ;  /* 0x0000007000087802 */ /* 0x000fe20000000f00 */
[----:B------:R-:W-:-:S02]  /*f9d0*/  IMAD.U32 R11, RZ, RZ, UR5 ;  /* 0x00000005ff0b7e24 */ /* 0x000fc4000f8e00ff */
[----:B------:R-:W-:Y:S02]  /*f9e0*/  IMAD.MOV.U32 R12, RZ, RZ, 0x1 ;  /* 0x00000001ff0c7424 */ /* 0x000fe400078e00ff */
[----:B------:R-:W-:-:S07]  /*f9f0*/  IMAD.MOV.U32 R13, RZ, RZ, RZ ;  /* 0x000000ffff0d7224 */ /* 0x000fce00078e00ff */
[----:B------:R-:W-:-:S07]  /*fa00*/  LEPC R20, `(.L_x_997) ;  /* 0x000000001014794e */ /* 0x000fce0000000000 */
[----:B-1----:R-:W-:Y:S05]  /*fa10*/  CALL.ABS.NOINC R2 ;  /* 0x0000000002007343 */ /* 0x002fea0003c00000 */
.L_x_997:
        /* <DEDUP_REMOVED lines=13> */
[----:B------:R-:W-:Y:S01]  /*faf0*/  MOV R8, 0x70 ;  /* 0x0000007000087802 */ /* 0x000fe20000000f00 */
[----:B------:R-:W-:-:S02]  /*fb00*/  IMAD.U32 R10, RZ, RZ, UR4 ;  /* 0x00000004ff0a7e24 */ /* 0x000fc4000f8e00ff */
[----:B------:R-:W-:Y:S02]  /*fb10*/  IMAD.U32 R11, RZ, RZ, UR5 ;  /* 0x00000005ff0b7e24 */ /* 0x000fe4000f8e00ff */
[----:B------:R-:W-:Y:S02]  /*fb20*/  IMAD.MOV.U32 R12, RZ, RZ, 0x1 ;  /* 0x00000001ff0c7424 */ /* 0x000fe400078e00ff */
[----:B-1----:R-:W-:-:S07]  /*fb30*/  IMAD.MOV.U32 R13, RZ, RZ, RZ ;  /* 0x000000ffff0d7224 */ /* 0x002fce00078e00ff */
[----:B------:R-:W-:-:S07]  /*fb40*/  LEPC R20, `(.L_x_999) ;  /* 0x000000001014794e */ /* 0x000fce0000000000 */
[----:B--2---:R-:W-:Y:S05]  /*fb50*/  CALL.ABS.NOINC R2 ;  /* 0x0000000002007343 */ /* 0x004fea0003c00000 */
.L_x_999:
[----:B------:R1:W2:Y:S01]  /*fb60*/  LDC.64 R2, c[0x4][R18] ;  /* 0x0100000012027b82 */ /* 0x0002a20000000a00 */
[----:B------:R-:W-:Y:S01]  /*fb70*/  ULDC.64 UR6, c[0x4][0x1b8] ;  /* 0x01006e0000067ab9 */ /* 0x000fe20000000a00 */
[----:B------:R-:W-:Y:S01]  /*fb80*/  ULDC.64 UR8, c[0x4][0x1c0] ;  /* 0x0100700000087ab9 */ /* 0x000fe20000000a00 */
[----:B------:R-:W-:Y:S01]  /*fb90*/  ULDC.64 UR4, c[0x4][0x150] ;  /* 0x0100540000047ab9 */ /* 0x000fe20000000a00 */
[----:B------:R-:W-:Y:S01]  /*fba0*/  MOV R4, UR6 ;  /* 0x0000000600047c02 */ /* 0x000fe20008000f00 */
[----:B------:R-:W-:Y:S01]  /*fbb0*/  IMAD.U32 R5, RZ, RZ, UR7 ;  /* 0x00000007ff057e24 */ /* 0x000fe2000f8e00ff */
[----:B------:R-:W-:Y:S01]  /*fbc0*/  MOV R7, UR9 ;  /* 0x0000000900077c02 */ /* 0x000fe20008000f00 */
[----:B------:R-:W-:Y:S01]  /*fbd0*/  IMAD.U32 R6, RZ, RZ, UR8 ;  /* 0x00000008ff067e24 */ /* 0x000fe2000f8e00ff */
[----:B------:R-:W-:Y:S01]  /*fbe0*/  MOV R8, 0x70 ;  /* 0x0000007000087802 */ /* 0x000fe20000000f00 */
[----:B------:R-:W-:Y:S02]  /*fbf0*/  IMAD.U32 R10, RZ, RZ, UR4 ;  /* 0x00000004ff0a7e24 */ /* 0x000fe4000f8e00ff */
[----:B------:R-:W-:-:S02]  /*fc00*/  IMAD.U32 R11, RZ, RZ, UR5 ;  /* 0x00000005ff0b7e24 */ /* 0x000fc4000f8e00ff */
[----:B------:R-:W-:Y:S02]  /*fc10*/  IMAD.MOV.U32 R12, RZ, RZ, 0x1 ;  /* 0x00000001ff0c7424 */ /* 0x000fe400078e00ff */
[----:B-1----:R-:W-:-:S07]  /*fc20*/  IMAD.MOV.U32 R13, RZ, RZ, RZ ;  /* 0x000000ffff0d7224 */ /* 0x002fce00078e00ff */
[----:B------:R-:W-:-:S07]  /*fc30*/  LEPC R20, `(.L_x_998) ;  /* 0x000000001014794e */ /* 0x000fce0000000000 */
[----:B--2---:R-:W-:Y:S05]  /*fc40*/  CALL.ABS.NOINC R2 ;  /* 0x0000000002007343 */ /* 0x004fea0003c00000 */
.L_x_998:
[----:B------:R-:W-:Y:S01]  /*fc50*/  ULDC.64 UR4, c[0x0][0x9f8] ;  /* 0x00027e0000047ab9 */ /* 0x000fe20000000a00 */
[----:B------:R-:W-:Y:S01]  /*fc60*/  MOV R5, UR47 ;  /* 0x0000002f00057c02 */ /* 0x000fe20008000f00 */
[----:B------:R-:W-:Y:S01]  /*fc70*/  IMAD.U32 R0, RZ, RZ, UR47 ;  /* 0x0000002fff007e24 */ /* 0x000fe2000f8e00ff */
[----:B------:R-:W-:Y:S01]  /*fc80*/  ISETP.NE.U32.AND P0, PT, RZ, UR4, PT ;  /* 0x00000004ff007c0c */ /* 0x000fe2000bf05070 */
[----:B------:R-:W-:Y:S01]  /*fc90*/  ULDC.64 UR6, c[0x0][0x208] ;  /* 0x0000820000067ab9 */ /* 0x000fe20000000a00 */
[----:B------:R-:W1:Y:S01]  /*fca0*/  LDC R4, c[0x0][0x428] ;  /* 0x00010a00ff047b82 */ /* 0x000e620000000800 */
[----:B------:R-:W2:Y:S01]  /*fcb0*/  S2R R18, SR_TID.X ;  /* 0x0000000000127919 */ /* 0x000ea20000002100 */
[----:B------:R-:W-:-:S13]  /*fcc0*/  ISETP.NE.AND.EX P0, PT, RZ, UR5, PT, P0 ;  /* 0x00000005ff007c0c */ /* 0x000fda000bf05300 */
[----:B------:R-:W3:Y:S02]  /*fcd0*/  @P0 LDC.64 R2, c[0x0][0x9f8] ;  /* 0x00027e00ff020b82 */ /* 0x000ee40000000a00 */
[----:B---3--:R-:W-:-:S05]  /*fce0*/  @P0 IMAD.WIDE R2, R5, 0x4, R2 ;  /* 0x0000000405020825 */ /* 0x008fca00078e0202 */
[----:B------:R3:W4:Y:S01]  /*fcf0*/  @P0 LDG.E R0, desc[UR6][R2.64] ;  /* 0x0000000602000981 */ /* 0x000722000c1e1900 */
[----:B-1----:R-:W-:Y:S01]  /*fd00*/  ISETP.NE.AND P0, PT, R4, 0x1, PT ;  /* 0x000000010400780c */ /* 0x002fe20003f05270 */
[----:B------:R-:W-:Y:S01]  /*fd10*/  IMAD.U32 R4, RZ, RZ, UR46 ;  /* 0x0000002eff047e24 */ /* 0x000fe2000f8e00ff */
[----:B--2---:R-:W-:Y:S01]  /*fd20*/  LOP3.LUT R18, R18, 0x1f, RZ, 0xc0, !PT ;  /* 0x0000001f12127812 */ /* 0x004fe200078ec0ff */
[----:B------:R-:W-:Y:S01]  /*fd30*/  UMOV UR44, URZ ;  /* 0x0000003f002c7c82 */ /* 0x000fe20008000000 */
[----:B------:R-:W-:Y:S01]  /*fd40*/  UMOV UR8, 0x40 ;  /* 0x0000004000087882 */ /* 0x000fe20000000000 */
[----:B------:R-:W-:Y:S01]  /*fd50*/  UMOV UR9, UR45 ;  /* 0x0000002d00097c82 */ /* 0x000fe20008000000 */
[----:B------:R-:W-:Y:S01]  /*fd60*/  ISETP.NE.AND P1, PT, R18, RZ, PT ;  /* 0x000000ff1200720c */ /* 0x000fe20003f25270 */
[----:B------:R-:W-:Y:S01]  /*fd70*/  UMOV UR10, UR46 ;  /* 0x0000002e000a7c82 */ /* 0x000fe20008000000 */
[----:B------:R-:W-:Y:S01]  /*fd80*/  UMOV UR11, UR47 ;  /* 0x0000002f000b7c82 */ /* 0x000fe20008000000 */
[----:B---3--:R-:W1:Y:S01]  /*fd90*/  LDC.64 R2, c[0x0][0x3f8] ;  /* 0x0000fe00ff027b82 */ /* 0x008e620000000a00 */
[----:B------:R-:W-:Y:S01]  /*fda0*/  UMOV UR12, 0x80 ;  /* 0x00000080000c7882 */ /* 0x000fe20000000000 */
[----:B------:R-:W-:Y:S01]  /*fdb0*/  UMOV UR13, UR45 ;  /* 0x0000002d000d7c82 */ /* 0x000fe20008000000 */
[----:B------:R-:W-:Y:S01]  /*fdc0*/  UMOV UR14, UR46 ;  /* 0x0000002e000e7c82 */ /* 0x000fe20008000000 */
[----:B------:R-:W-:Y:S01]  /*fdd0*/  UMOV UR15, UR47 ;  /* 0x0000002f000f7c82 */ /* 0x000fe20008000000 */
[----:B------:R-:W-:Y:S01]  /*fde0*/  UMOV UR16, 0xc0 ;  /* 0x000000c000107882 */ /* 0x000fe20000000000 */
[----:B------:R-:W-:Y:S01]  /*fdf0*/  UMOV UR17, UR45 ;  /* 0x0000002d00117c82 */ /* 0x000fe20008000000 */
[----:B------:R-:W-:Y:S01]  /*fe00*/  UMOV UR18, UR46 ;  /* 0x0000002e00127c82 */ /* 0x000fe20008000000 */
[----:B------:R-:W2:Y:S01]  /*fe10*/  @P0 LDC R5, c[0x0][0x42c] ;  /* 0x00010b00ff050b82 */ /* 0x000ea20000000800 */
[----:B------:R-:W-:Y:S01]  /*fe20*/  UMOV UR19, UR47 ;  /* 0x0000002f00137c82 */ /* 0x000fe20008000000 */
[----:B------:R-:W-:Y:S01]  /*fe30*/  VOTEU.ALL UP1, P1 ;  /* 0x00000000003f7886 */ /* 0x000fe20000820000 */
[----:B------:R-:W-:-:S04]  /*fe40*/  UMOV UR6, 0xffffffff ;  /* 0xffffffff00067882 */ /* 0x000fc80000000000 */
[----:B------:R-:W-:Y:S01]  /*fe50*/  @!UP1 UIADD3 UR4, UP0, UR42, 0x270, URZ ;  /* 0x000002702a049890 */ /* 0x000fe2000ff1e03f */
[----:B------:R-:W3:Y:S03]  /*fe60*/  @P0 LDC R6, c[0x0][0x430] ;  /* 0x00010c00ff060b82 */ /* 0x000ee60000000800 */
[----:B------:R-:W-:-:S09]  /*fe70*/  @!UP1 UIADD3.X UR5, URZ, UR43, URZ, UP0, !UPT ;  /* 0x0000002b3f059290 */ /* 0x000fd200087fe43f */
[----:B------:R1:W-:Y:S01]  /*fe80*/  @!UP1 UTMAPF.L2.4D [UR44], [UR4] ;  /* 0x0000002c040095b8 */ /* 0x0003e20008018000 */
[----:B--2---:R-:W-:Y:S01]  /*fe90*/  @P0 IMAD.HI.U32 R5, R5, UR46, RZ ;  /* 0x0000002e05050c27 */ /* 0x004fe2000f8e00ff */
[----:B------:R2:W-:Y:S04]  /*fea0*/  @!UP1 UTMAPF.L2.4D [UR8], [UR4] ;  /* 0x00000008040095b8 */ /* 0x0005e80008018000 */
[----:B---3--:R-:W-:Y:S02]  /*feb0*/  @P0 SHF.R.U32.HI R4, RZ, R6, R5 ;  /* 0x00000006ff040219 */ /* 0x008fe40000011605 */
[----:B-1----:R-:W-:Y:S02]  /*fec0*/  ISETP.NE.U32.AND P0, PT, R2, RZ, PT ;  /* 0x000000ff0200720c */ /* 0x002fe40003f05070 */
[----:B------:R-:W-:Y:S01]  /*fed0*/  MOV R5, UR48 ;  /* 0x0000003000057c02 */ /* 0x000fe20008000f00 */
[----:B------:R2:W-:Y:S01]  /*fee0*/  @!UP1 UTMAPF.L2.4D [UR12], [UR4] ;  /* 0x0000000c040095b8 */ /* 0x0005e20008018000 */
[----:B------:R-:W-:-:S03]  /*fef0*/  ISETP.NE.AND.EX P0, PT, R3, RZ, PT, P0 ;  /* 0x000000ff0300720c */ /* 0x000fc60003f05300 */
[----:B------:R-:W-:Y:S01]  /*ff00*/  VIADD R5, R5, 0xffffffff ;  /* 0xffffffff05057836 */ /* 0x000fe20000000000 */
[----:B------:R2:W-:Y:S01]  /*ff10*/  @!UP1 UTMAPF.L2.4D [UR16], [UR4] ;  /* 0x00000010040095b8 */ /* 0x0005e20008018000 */
[----:B----4-:R-:W-:Y:S01]  /*ff20*/  SEL R6, R0, RZ, !P0 ;  /* 0x000000ff00067207 */ /* 0x010fe20004000000 */
[----:B--2---:R-:W-:Y:S07]  /*ff30*/  BRA.DIV UR6, `(.L_x_1000) ;  /* 0x0000002a06f07947 */ /* 0x004fee000b800000 */
.L_x_1051:
[----:B------:R-:W-:Y:S01]  /*ff40*/  UMOV UR4, 0xffffffff ;  /* 0xffffffff00047882 */ /* 0x000fe20000000000 */
[----:B------:R-:W-:Y:S02]  /*ff50*/  SHF.R.S32.HI R18, RZ, 0x1f, R0 ;  /* 0x0000001fff127819 */ /* 0x000fe40000011400 */
[----:B------:R-:W-:Y:S05]  /*ff60*/  BRA.DIV UR4, `(.L_x_1001) ;  /* 0x0000002e04107947 */ /* 0x000fea000b800000 */
[----:B------:R-:W-:-:S13]  /*ff70*/  ELECT P6, URZ, PT ;  /* 0x00000000003f782f */ /* 0x000fda00038c0000 */
.L_x_1054:
[----:B------:R-:W-:Y:S05]  /*ff80*/  @!P6 BRA `(.L_x_1002) ;  /* 0x00000004000ce947 */ /* 0x000fea0003800000 */
[----:B------:R-:W-:Y:S01]  /*ff90*/  IMAD.MOV.U32 R6, RZ, RZ, R0 ;  /* 0x000000ffff067224 */ /* 0x000fe200078e0000 */
[----:B------:R-:W-:Y:S06]  /*ffa0*/  @!P0 BRA `(.L_x_1003) ;  /* 0x00000000004c8947 */ /* 0x000fec0003800000 */
[----:B------:R-:W1:Y:S01]  /*ffb0*/  LDC R11, c[0x0][0x41c] ;  /* 0x00010700ff0b7b82 */ /* 0x000e620000000800 */
[----:B------:R-:W-:Y:S01]  /*ffc0*/  MOV R10, R5 ;  /* 0x00000005000a7202 */ /* 0x000fe20000000f00 */
[----:B------:R-:W-:Y:S01]  /*ffd0*/  ULDC.64 UR4, c[0x0][0x408] ;  /* 0x0001020000047ab9 */ /* 0x000fe20000000a00 */
[----:B------:R-:W-:Y:S01]  /*ffe0*/  ULDC.64 UR6, c[0x0][0x208] ;  /* 0x0000820000067ab9 */ /* 0x000fe20000000a00 */
[----:B------:R-:W-:-:S04]  /*fff0*/  IMAD R9, R18, UR4, RZ ;  /* 0x0000000412097c24 */ /* 0x000fc8000f8e02ff */
[----:B------:R-:W-:Y:S01]  /*10000*/  IMAD R9, R0, UR5, R9 ;  /* 0x0000000500097c24 */ /* 0x000fe2000f8e0209 */
[----:B-1----:R-:W-:-:S13]  /*10010*/  ISETP.NE.AND P2, PT, R11, 0x1, PT ;  /* 0x000000010b00780c */ /* 0x002fda0003f45270 */
[----:B------:R-:W1:Y:S02]  /*10020*/  @P2 LDC.64 R6, c[0x0][0x420] ;  /* 0x00010800ff062b82 */ /* 0x000e640000000a00 */
[----:B-1----:R-:W-:-:S05]  /*10030*/  @P2 IMAD.HI.U32 R6, R5, R6, RZ ;  /* 0x0000000605062227 */ /* 0x002fca00078e00ff */
[----:B------:R-:W-:-:S04]  /*10040*/  @P2 SHF.R.U32.HI R10, RZ, R7, R6 ;  /* 0x00000007ff0a2219 */ /* 0x000fc80000011606 */
[--C-:B------:R-:W-:Y:S01]  /*10050*/  SHF.R.S32.HI R7, RZ, 0x1f, R10.reuse ;  /* 0x0000001fff077819 */ /* 0x100fe2000001140a */
[----:B------:R-:W-:-:S04]  /*10060*/  IMAD.MOV.U32 R6, RZ, RZ, R10 ;  /* 0x000000ffff067224 */ /* 0x000fc800078e000a */
[----:B------:R-:W-:-:S04]  /*10070*/  IMAD.WIDE.U32 R6, R0, UR4, R6 ;  /* 0x0000000400067c25 */ /* 0x000fc8000f8e0006 */
[----:B------:R-:W-:Y:S01]  /*10080*/  IMAD.IADD R7, R7, 0x1, R9 ;  /* 0x0000000107077824 */ /* 0x000fe200078e0209 */
[----:B------:R-:W-:-:S04]  /*10090*/  LEA R8, P2, R6, R2, 0x2 ;  /* 0x0000000206087211 */ /* 0x000fc800078410ff */
[----:B------:R-:W-:-:S05]  /*100a0*/  LEA.HI.X R9, R6, R3, R7, 0x2, P2 ;  /* 0x0000000306097211 */ /* 0x000fca00010f1407 */
[----:B------:R1:W5:Y:S01]  /*100b0*/  LDG.E R6, desc[UR6][R8.64] ;  /* 0x0000000608067981 */ /* 0x000362000c1e1900 */
[----:B------:R-:W-:-:S05]  /*100c0*/  IADD3 R10, -R10, RZ, RZ ;  /* 0x000000ff0a0a7210 */ /* 0x000fca0007ffe1ff */
[----:B------:R-:W-:-:S07]  /*100d0*/  IMAD R5, R11, R10, R5 ;  /* 0x0000000a0b057224 */ /* 0x000fce00078e0205 */
.L_x_1003:
[----:B------:R-:W2:Y:S01]  /*100e0*/  S2R R7, SR_TID.X ;  /* 0x0000000000077919 */ /* 0x000ea20000002100 */
[----:B-1----:R-:W-:Y:S02]  /*100f0*/  LEA R8, R16, UR40, 0x3 ;  /* 0x0000002810087c11 */ /* 0x002fe4000f8e18ff */
[----:B--2---:R-:W-:Y:S02]  /*10100*/  LOP3.LUT R9, R7, 0x7f, RZ, 0xc0, !PT ;  /* 0x0000007f07097812 */ /* 0x004fe400078ec0ff */
[----:B------:R-:W-:Y:S02]  /*10110*/  SHF.L.U32 R7, R17, 0x1f, RZ ;  /* 0x0000001f11077819 */ /* 0x000fe400000006ff */
[----:B------:R-:W-:Y:S02]  /*10120*/  ISETP.NE.AND P3, PT, R9, RZ, PT ;  /* 0x000000ff0900720c */ /* 0x000fe40003f65270 */
[----:B------:R-:W1:Y:S02]  /*10130*/  SYNCS.PHASECHK.TRANS64.TRYWAIT P2, [R8+URZ+0x30840], R7 ;  /* 0x03084007080075a7 */ /* 0x000e64000804017f */
[----:B-1----:R-:W-:Y:S09]  /*10140*/  @!P2 BRA `(.L_x_1004) ;  /* 0x0000002800b8a947 */ /* 0x002ff20003800000 */
.L_x_1055:
        /* <DEDUP_REMOVED lines=8> */
.L_x_1005:
        /* <DEDUP_REMOVED lines=10> */
[----:B------:R-:W-:-:S03]  /*10270*/  UMOV UR16, 0x40 ;  /* 0x0000004000107882 */ /* 0x000fc60000000000 */
[----:B------:R-:W-:Y:S02]  /*10280*/  ULEA UR14, UR14, UR40, 0xf ;  /* 0x000000280e0e7291 */ /* 0x000fe4000f8e783f */
[----:B------:R-:W-:Y:S02]  /*10290*/  UIADD3 UR9, UR9, 0x30830, URZ ;  /* 0x0003083009097890 */ /* 0x000fe4000fffe03f */
[----:B------:R-:W-:Y:S02]  /*102a0*/  USHF.L.U32 UR11, UR11, 0x6, URZ ;  /* 0x000000060b0b7899 */ /* 0x000fe4000800063f */
[----:B------:R-:W-:Y:S02]  /*102b0*/  UIADD3 UR8, UR14, 0x20400, URZ ;  /* 0x000204000e087890 */ /* 0x000fe4000fffe03f */
[----:B------:R-:W-:Y:S02]  /*102c0*/  UIADD3 UR15, UR14, 0x22400, URZ ;  /* 0x000224000e0f7890 */ /* 0x000fe4000fffe03f */
[----:B------:R-:W-:-:S02]  /*102d0*/  UIADD3 UR17, UR14, 0x24400, URZ ;  /* 0x000244000e117890 */ /* 0x000fc4000fffe03f */
[----:B------:R-:W-:-:S03]  /*102e0*/  UIADD3 UR18, UR14, 0x26400, URZ ;  /* 0x000264000e127890 */ /* 0x000fc6000fffe03f */
[----:B------:R2:W-:Y:S01]  /*102f0*/  UTMALDG.4D [UR8], [UR4], desc[UR6] ;  /* 0x00000608040075b4 */ /* 0x0005e20008019000 */
[----:B------:R-:W-:Y:S01]  /*10300*/  UMOV UR14, 0x80 ;  /* 0x00000080000e7882 */ /* 0x000fe20000000000 */
        /* <DEDUP_REMOVED lines=11> */
.L_x_1002:
[----:B------:R-:W-:Y:S05]  /*103c0*/  WARPSYNC.ALL ;  /* 0x0000000000007948 */ /* 0x000fea0003800000 */
[----:B------:R-:W-:Y:S01]  /*103d0*/  BAR.SYNC.DEFER_BLOCKING 0x8, 0x120 ;  /* 0x0204800000007b1d */ /* 0x000fe20000010000 */
[----:B------:R-:W-:Y:S01]  /*103e0*/  ELECT P2, URZ, PT ;  /* 0x00000000003f782f */ /* 0x000fe20003840000 */
[----:B------:R-:W-:Y:S02]  /*103f0*/  UIADD3 UR49, UR49, 0x1, URZ ;  /* 0x0000000131317890 */ /* 0x000fe4000fffe03f */
[----:B------:R-:W-:Y:S02]  /*10400*/  UIADD3 UR4, UP0, UR42, 0x270, URZ ;  /* 0x000002702a047890 */ /* 0x000fe4000ff1e03f */
[----:B------:R-:W-:-:S02]  /*10410*/  ULEA.HI UR14, UR49, UR49, URZ, 0x1 ;  /* 0x00000031310e7291 */ /* 0x000fc4000f8f083f */
[----:B------:R-:W-:Y:S02]  /*10420*/  UIADD3 UR8, UR40, 0x10400, URZ ;  /* 0x0001040028087890 */ /* 0x000fe4000fffe03f */
[----:B------:R-:W-:Y:S02]  /*10430*/  ULOP3.LUT UR14, UR14, 0xfffffffe, URZ, 0xc0, !UPT ;  /* 0xfffffffe0e0e7892 */ /* 0x000fe4000f8ec03f */
[----:B------:R-:W-:Y:S02]  /*10440*/  UIADD3 UR9, UR40, 0x30800, URZ ;  /* 0x0003080028097890 */ /* 0x000fe4000fffe03f */
[----:B-1----:R-:W-:Y:S01]  /*10450*/  @P2 IMAD.MOV.U32 R7, RZ, RZ, 0x10000 ;  /* 0x00010000ff072424 */ /* 0x002fe200078e00ff */
[----:B------:R-:W-:Y:S02]  /*10460*/  UIADD3 UR14, UR49, -UR14, URZ ;  /* 0x8000000e310e7290 */ /* 0x000fe4000fffe03f */
[----:B------:R-:W-:Y:S02]  /*10470*/  UIADD3.X UR5, URZ, UR43, URZ, UP0, !UPT ;  /* 0x0000002b3f057290 */ /* 0x000fe400087fe43f */
[----:B------:R-:W-:-:S02]  /*10480*/  UIADD3 UR32, UR40, 0x14400, URZ ;  /* 0x0001440028207890 */ /* 0x000fc4000fffe03f */
[----:B------:R-:W-:Y:S02]  /*10490*/  UIADD3 UR24, UR40, 0x18400, URZ ;  /* 0x0001840028187890 */ /* 0x000fe4000fffe03f */
[----:B------:R-:W-:Y:S02]  /*104a0*/  UIADD3 UR16, UR40, 0x1c400, URZ ;  /* 0x0001c40028107890 */ /* 0x000fe4000fffe03f */
[----:B------:R1:W-:Y:S01]  /*104b0*/  @P2 SYNCS.ARRIVE.TRANS64 RZ, [UR40+0x30800], R7 ;  /* 0x03080007ffff29a7 */ /* 0x0003e20008000028 */
[----:B------:R-:W-:Y:S01]  /*104c0*/  UMOV UR11, UR45 ;  /* 0x0000002d000b7c82 */ /* 0x000fe20008000000 */
[----:B------:R-:W-:Y:S01]  /*104d0*/  UMOV UR12, UR46 ;  /* 0x0000002e000c7c82 */ /* 0x000fe20008000000 */
[----:B------:R-:W-:Y:S01]  /*104e0*/  UMOV UR13, UR47 ;  /* 0x0000002f000d7c82 */ /* 0x000fe20008000000 */
[----:B------:R-:W-:Y:S01]  /*104f0*/  UMOV UR6, 0x0 ;  /* 0x0000000000067882 */ /* 0x000fe20000000000 */
[----:B------:R-:W-:Y:S01]  /*10500*/  UMOV UR7, 0x12f00000 ;  /* 0x12f0000000077882 */ /* 0x000fe20000000000 */
[----:B------:R-:W-:Y:S01]  /*10510*/  UMOV UR10, URZ ;  /* 0x0000003f000a7c82 */ /* 0x000fe20008000000 */
[----:B------:R-:W-:Y:S01]  /*10520*/  UMOV UR35, UR45 ;  /* 0x0000002d00237c82 */ /* 0x000fe20008000000 */
[----:B-1----:R-:W-:Y:S01]  /*10530*/  MOV R7, UR14 ;  /* 0x0000000e00077c02 */ /* 0x002fe20008000f00 */
[----:B------:R-:W-:Y:S01]  /*10540*/  UMOV UR36, UR46 ;  /* 0x0000002e00247c82 */ /* 0x000fe20008000000 */
[----:B------:R-:W-:Y:S01]  /*10550*/  UMOV UR37, UR47 ;  /* 0x0000002f00257c82 */ /* 0x000fe20008000000 */
[----:B------:R-:W-:Y:S01]  /*10560*/  UMOV UR34, 0x40 ;  /* 0x0000004000227882 */ /* 0x000fe20000000000 */
[----:B------:R-:W-:Y:S01]  /*10570*/  UMOV UR33, UR9 ;  /* 0x0000000900217c82 */ /* 0x000fe20008000000 */
[----:B------:R-:W-:Y:S01]  /*10580*/  UMOV UR27, UR45 ;  /* 0x0000002d001b7c82 */ /* 0x000fe20008000000 */
[----:B------:R-:W-:Y:S01]  /*10590*/  UMOV UR28, UR46 ;  /* 0x0000002e001c7c82 */ /* 0x000fe20008000000 */
[----:B------:R-:W-:Y:S01]  /*105a0*/  UMOV UR29, UR47 ;  /* 0x0000002f001d7c82 */ /* 0x000fe20008000000 */
[----:B------:R1:W-:Y:S01]  /*105b0*/  UTMALDG.4D [UR8], [UR4], desc[UR6] ;  /* 0x00000608040075b4 */ /* 0x0003e20008019000 */
[----:B------:R-:W-:Y:S01]  /*105c0*/  UMOV UR26, 0x80 ;  /* 0x00000080001a7882 */ /* 0x000fe20000000000 */
[----:B------:R-:W-:Y:S01]  /*105d0*/  UMOV UR25, UR9 ;  /* 0x0000000900197c82 */ /* 0x000fe20008000000 */
[----:B------:R-:W-:Y:S01]  /*105e0*/  SHF.L.U32 R7, R7, 0x1f, RZ ;  /* 0x0000001f07077819 */ /* 0x000fe200000006ff */
[----:B------:R-:W-:Y:S01]  /*105f0*/  UMOV UR19, UR45 ;  /* 0x0000002d00137c82 */ /* 0x000fe20008000000 */
[----:B------:R-:W-:Y:S01]  /*10600*/  UMOV UR20, UR46 ;  /* 0x0000002e00147c82 */ /* 0x000fe20008000000 */
[----:B------:R-:W-:Y:S01]  /*10610*/  UMOV UR21, UR47 ;  /* 0x0000002f00157c82 */ /* 0x000fe20008000000 */
[----:B------:R-:W-:Y:S01]  /*10620*/  UMOV UR18, 0xc0 ;  /* 0x000000c000127882 */ /* 0x000fe20000000000 */
[----:B------:R1:W-:Y:S01]  /*10630*/  UTMALDG.4D [UR32], [UR4], desc[UR6] ;  /* 0x00000620040075b4 */ /* 0x0003e20008019000 */
[----:B------:R-:W-:Y:S01]  /*10640*/  UMOV UR17, UR9 ;  /* 0x0000000900117c82 */ /* 0x000fe20008000000 */
[----:B------:R1:W-:Y:S01]  /*10650*/  UTMALDG.4D [UR24], [UR4], desc[UR6] ;  /* 0x00000618040075b4 */ /* 0x0003e20008019000 */
[----:B------:R1:W-:Y:S01]  /*10660*/  UTMALDG.4D [UR16], [UR4], desc[UR6] ;  /* 0x00000610040075b4 */ /* 0x0003e20008019000 */
[----:B------:R-:W2:Y:S02]  /*10670*/  SYNCS.PHASECHK.TRANS64.TRYWAIT P2, [UR40+0x30820], R7 ;  /* 0x03082007ff0075a7 */ /* 0x000ea40008040168 */
[----:B-12---:R-:W-:Y:S05]  /*10680*/  @!P2 BRA `(.L_x_1006) ;  /* 0x00000024007ca947 */ /* 0x006fea0003800000 */
.L_x_1056:
[----:B------:R-:W-:-:S04]  /*10690*/  UIADD3 UR4, UR48, -0x2, URZ ;  /* 0xfffffffe30047890 */ /* 0x000fc8000fffe03f */
[----:B------:R-:W-:-:S06]  /*106a0*/  UISETP.GE.AND UP0, UPT, UR4, UR41, UPT ;  /* 0x000000290400728c */ /* 0x000fcc000bf06270 */
[----:B------:R-:W-:-:S13]  /*106b0*/  PLOP3.LUT P2, PT, PT, PT, UP0, 0x80, 0x0 ;  /* 0x000000000000781c */ /* 0x000fda0003f4f008 */
[----:B------:R-:W-:Y:S05]  /*106c0*/  @!P2 BRA `(.L_x_1007) ;  /* 0x0000001400fca947 */ /* 0x000fea0003800000 */
[----:B-1----:R-:W-:Y:S01]  /*106d0*/  IMAD R8, RZ, RZ, -UR48 ;  /* 0x80000030ff087e24 */ /* 0x002fe2000f8e02ff */
[----:B------:R-:W-:Y:S01]  /*106e0*/  LOP3.LUT R11, RZ, UR41, RZ, 0x33, !PT ;  /* 0x00000029ff0b7c12 */ /* 0x000fe2000f8e33ff */
[----:B------:R-:W-:-:S03]  /*106f0*/  ULDC.64 UR38, c[0x0][0x408] ;  /* 0x0001020000267ab9 */ /* 0x000fc60000000a00 */
[----:B------:R-:W-:-:S05]  /*10700*/  VIADDMNMX R11, R8, 0x1, R11, !PT ;  /* 0x00000001080b7846 */ /* 0x000fca000780010b */
[----:B------:R-:W-:-:S05]  /*10710*/  VIADD R7, R11, UR48 ;  /* 0x000000300b077c36 */ /* 0x000fca0008000000 */
[----:B------:R-:W-:-:S04]  /*10720*/  LOP3.LUT R7, R7, 0x1, RZ, 0xc0, !PT ;  /* 0x0000000107077812 */ /* 0x000fc800078ec0ff */
[----:B------:R-:W-:Y:S02]  /*10730*/  ISETP.NE.U32.AND P2, PT, R7, 0x1, PT ;  /* 0x000000010700780c */ /* 0x000fe40003f45070 */
[----:B------:R-:W-:-:S11]  /*10740*/  MOV R7, UR4 ;  /* 0x0000000400077c02 */ /* 0x000fd60008000f00 */
        /* <DEDUP_REMOVED lines=13> */
[----:B-1----:R-:W-:-:S13]  /*10820*/  ISETP.NE.AND P2, PT, R13, 0x1, PT ;  /* 0x000000010d00780c */ /* 0x002fda0003f45270 */
[----:B------:R-:W1:Y:S02]  /*10830*/  @P2 LDC.64 R8, c[0x0][0x420] ;  /* 0x00010800ff082b82 */ /* 0x000e640000000a00 */
[----:B-1----:R-:W-:Y:S01]  /*10840*/  @P2 IMAD.HI.U32 R14, R7, R8, RZ ;  /* 0x00000008070e2227 */ /* 0x002fe200078e00ff */
[----:B------:R-:W-:-:S04]  /*10850*/  MOV R8, R7 ;  /* 0x0000000700087202 */ /* 0x000fc80000000f00 */
[----:B------:R-:W-:-:S04]  /*10860*/  @P2 SHF.R.U32.HI R8, RZ, R9, R14 ;  /* 0x00000009ff082219 */ /* 0x000fc8000001160e */
[--C-:B------:R-:W-:Y:S01]  /*10870*/  SHF.R.S32.HI R9, RZ, 0x1f, R8.reuse ;  /* 0x0000001fff097819 */ /* 0x100fe20000011408 */
[----:B------:R-:W-:-:S04]  /*10880*/  IMAD.MOV R14, RZ, RZ, -R8 ;  /* 0x000000ffff0e7224 */ /* 0x000fc800078e0a08 */
[----:B------:R-:W-:Y:S02]  /*10890*/  IMAD R7, R13, R14, R7 ;  /* 0x0000000e0d077224 */ /* 0x000fe400078e0207 */
[----:B------:R-:W-:Y:S02]  /*108a0*/  IMAD R13, R18, UR4, RZ ;  /* 0x00000004120d7c24 */ /* 0x000fe4000f8e02ff */
[----:B------:R-:W-:-:S04]  /*108b0*/  IMAD.WIDE.U32 R8, R0, UR4, R8 ;  /* 0x0000000400087c25 */ /* 0x000fc8000f8e0008 */
[----:B------:R-:W-:Y:S01]  /*108c0*/  IMAD R13, R0, UR5, R13 ;  /* 0x00000005000d7c24 */ /* 0x000fe2000f8e020d */
[----:B------:R-:W-:-:S03]  /*108d0*/  LEA R2, P2, R8, R2, 0x2 ;  /* 0x0000000208027211 */ /* 0x000fc600078410ff */
[----:B------:R-:W-:-:S05]  /*108e0*/  IMAD.IADD R13, R13, 0x1, R9 ;  /* 0x000000010d0d7824 */ /* 0x000fca00078e0209 */
[----:B------:R-:W-:-:S05]  /*108f0*/  LEA.HI.X R3, R8, R3, R13, 0x2, P2 ;  /* 0x0000000308037211 */ /* 0x000fca00010f140d */
[----:B------:R1:W5:Y:S02]  /*10900*/  LDG.E R8, desc[UR6][R2.64] ;  /* 0x0000000602087981 */ /* 0x000364000c1e1900 */
.L_x_1011:
[----:B-1----:R-:W1:Y:S01]  /*10910*/  S2R R2, SR_TID.X ;  /* 0x0000000000027919 */ /* 0x002e620000002100 */
[----:B------:R-:W-:Y:S02]  /*10920*/  LEA R3, R10, UR40, 0x3 ;  /* 0x000000280a037c11 */ /* 0x000fe4000f8e18ff */
[----:B-1----:R-:W-:Y:S02]  /*10930*/  LOP3.LUT R9, R2, 0x7f, RZ, 0xc0, !PT ;  /* 0x0000007f02097812 */ /* 0x002fe400078ec0ff */
[----:B------:R-:W-:Y:S02]  /*10940*/  SHF.L.U32 R2, R12, 0x1f, RZ ;  /* 0x0000001f0c027819 */ /* 0x000fe400000006ff */
[----:B------:R-:W-:Y:S02]  /*10950*/  ISETP.NE.AND P2, PT, R9, RZ, PT ;  /* 0x000000ff0900720c */ /* 0x000fe40003f45270 */
[----:B------:R-:W1:Y:S02]  /*10960*/  SYNCS.PHASECHK.TRANS64.TRYWAIT P3, [R3+URZ+0x30840], R2 ;  /* 0x03084002030075a7 */ /* 0x000e64000806017f */
[----:B-1----:R-:W-:Y:S09]  /*10970*/  @!P3 BRA `(.L_x_1012) ;  /* 0x0000002000d8b947 */ /* 0x002ff20003800000 */
.L_x_1057:
        /* <DEDUP_REMOVED lines=8> */
.L_x_1013:
        /* <DEDUP_REMOVED lines=11> */
[----:B------:R-:W-:Y:S01]  /*10ab0*/  UIADD3 UR19, UR40, 0x30800, URZ ;  /* 0x0003080028137890 */ /* 0x000fe2000fffe03f */
[----:B-1----:R-:W-:Y:S01]  /*10ac0*/  SHF.L.U32 R3, R17, 0x1f, RZ ;  /* 0x0000001f11037819 */ /* 0x002fe200000006ff */
[----:B------:R-:W-:-:S02]  /*10ad0*/  ULEA UR14, UR14, UR40, 0xf ;  /* 0x000000280e0e7291 */ /* 0x000fc4000f8e783f */
[----:B------:R-:W-:Y:S02]  /*10ae0*/  UIADD3 UR9, UR9, 0x30830, URZ ;  /* 0x0003083009097890 */ /* 0x000fe4000fffe03f */
[----:B------:R-:W-:Y:S01]  /*10af0*/  USHF.L.U32 UR11, UR11, 0x6, URZ ;  /* 0x000000060b0b7899 */ /* 0x000fe2000800063f */
[----:B------:R-:W-:Y:S01]  /*10b00*/  LEA R2, R16, UR19, 0x3 ;  /* 0x0000001310027c11 */ /* 0x000fe2000f8e18ff */
[----:B------:R-:W-:Y:S02]  /*10b10*/  UIADD3 UR8, UR14, 0x20400, URZ ;  /* 0x000204000e087890 */ /* 0x000fe4000fffe03f */
[----:B------:R-:W-:Y:S02]  /*10b20*/  UIADD3 UR15, UR14, 0x22400, URZ ;  /* 0x000224000e0f7890 */ /* 0x000fe4000fffe03f */
[----:B------:R-:W-:Y:S02]  /*10b30*/  UIADD3 UR16, UR14, 0x24400, URZ ;  /* 0x000244000e107890 */ /* 0x000fe4000fffe03f */
[----:B------:R-:W-:Y:S01]  /*10b40*/  UIADD3 UR14, UR14, 0x26400, URZ ;  /* 0x000264000e0e7890 */ /* 0x000fe2000fffe03f */
[----:B------:R-:W-:-:S02]  /*10b50*/  UMOV UR18, 0x80 ;  /* 0x0000008000127882 */ /* 0x000fc40000000000 */
[----:B------:R1:W-:Y:S02]  /*10b60*/  UTMALDG.4D [UR8], [UR4], desc[UR6] ;  /* 0x00000608040075b4 */ /* 0x0003e40008019000 */
[----:B-1----:R-:W-:Y:S01]  /*10b70*/  UMOV UR8, UR15 ;  /* 0x0000000f00087c82 */ /* 0x002fe20008000000 */
[----:B------:R-:W-:Y:S01]  /*10b80*/  UMOV UR10, UR17 ;  /* 0x00000011000a7c82 */ /* 0x000fe20008000000 */
[----:B------:R-:W-:Y:S01]  /*10b90*/  UMOV UR15, 0xc0 ;  /* 0x000000c0000f7882 */ /* 0x000fe20000000000 */
        /* <DEDUP_REMOVED lines=9> */
.L_x_1058:
[----:B------:R-:W-:Y:S05]  /*10c30*/  @P2 BRA `(.L_x_1015) ;  /* 0x0000000000202947 */ /* 0x000fea0003800000 */
[----:B------:R-:W2:Y:S01]  /*10c40*/  S2R R9, SR_TID.X ;  /* 0x0000000000097919 */ /* 0x000ea20000002100 */
[----:B-1----:R-:W-:Y:S01]  /*10c50*/  LEA R2, R16, UR40, 0x3 ;  /* 0x0000002810027c11 */ /* 0x002fe2000f8e18ff */
[----:B------:R-:W-:-:S04]  /*10c60*/  IMAD.MOV.U32 R3, RZ, RZ, 0x8000 ;  /* 0x00008000ff037424 */ /* 0x000fc800078e00ff */
[----:B------:R3:W-:Y:S01]  /*10c70*/  SYNCS.ARRIVE.TRANS64 RZ, [R2+URZ+0x30850], R3 ;  /* 0x0308500302ff79a7 */ /* 0x0007e2000800003f */
[----:B--2---:R-:W-:-:S04]  /*10c80*/  LOP3.LUT R9, R9, 0x1f, RZ, 0xc0, !PT ;  /* 0x0000001f09097812 */ /* 0x004fc800078ec0ff */
[----:B------:R-:W-:-:S13]  /*10c90*/  ISETP.NE.AND P2, PT, R9, RZ, PT ;  /* 0x000000ff0900720c */ /* 0x000fda0003f45270 */
[----:B---3--:R-:W-:Y:S05]  /*10ca0*/  @!P2 BRA `(.L_x_1015) ;  /* 0x000000000004a947 */ /* 0x008fea0003800000 */
[----:B------:R-:W-:Y:S01]  /*10cb0*/  BPT.TRAP 0x1 ;  /* 0x000000040000795c */ /* 0x000fe20000300000 */
.L_x_1015:
        /* <DEDUP_REMOVED lines=9> */
[----:B------:R-:W-:Y:S01]  /*10d50*/  UMOV UR17, 0x40 ;  /* 0x0000004000117882 */ /* 0x000fe20000000000 */
[----:B------:R-:W-:Y:S01]  /*10d60*/  IMAD.MOV.U32 R6, RZ, RZ, R8 ;  /* 0x000000ffff067224 */ /* 0x000fe200078e0008 */
[----:B------:R-:W-:-:S02]  /*10d70*/  MOV R5, R7 ;  /* 0x0000000700057202 */ /* 0x000fc40000000f00 */
[----:B------:R-:W-:Y:S02]  /*10d80*/  ULEA UR16, UR9, UR40, 0xf ;  /* 0x0000002809107291 */ /* 0x000fe4000f8e783f */
[----:B------:R-:W-:Y:S02]  /*10d90*/  ULEA UR9, UR9, UR40, 0x3 ;  /* 0x0000002809097291 */ /* 0x000fe4000f8e183f */
[----:B------:R-:W-:Y:S02]  /*10da0*/  USHF.L.U32 UR11, UR11, 0x6, URZ ;  /* 0x000000060b0b7899 */ /* 0x000fe4000800063f */
[----:B------:R-:W-:Y:S02]  /*10db0*/  UIADD3 UR8, UR16, 0x400, URZ ;  /* 0x0000040010087890 */ /* 0x000fe4000fffe03f */
[----:B------:R-:W-:Y:S02]  /*10dc0*/  UIADD3 UR9, UR9, 0x30850, URZ ;  /* 0x0003085009097890 */ /* 0x000fe4000fffe03f */
[----:B------:R-:W-:-:S02]  /*10dd0*/  UIADD3 UR14, UR16, 0x2400, URZ ;  /* 0x00002400100e7890 */ /* 0x000fc4000fffe03f */
        /* <DEDUP_REMOVED lines=15> */
.L_x_1010:
[----:B------:R-:W-:Y:S05]  /*10ed0*/  BSYNC B0 ;  /* 0x0000000000007941 */ /* 0x000fea0003800000 */
.L_x_1009:
[----:B------:R-:W-:Y:S01]  /*10ee0*/  UIADD3 UR4, UR48, -0x3, URZ ;  /* 0xfffffffd30047890 */ /* 0x000fe2000fffe03f */
[----:B------:R-:W-:Y:S02]  /*10ef0*/  IMAD.MOV.U32 R16, RZ, RZ, R10 ;  /* 0x000000ffff107224 */ /* 0x000fe400078e000a */
[----:B------:R-:W-:-:S03]  /*10f00*/  IMAD.MOV.U32 R17, RZ, RZ, R12 ;  /* 0x000000ffff117224 */ /* 0x000fc600078e000c */
[----:B------:R-:W-:-:S07]  /*10f10*/  MOV R7, UR4 ;  /* 0x0000000400077c02 */ /* 0x000fce0008000f00 */
.L_x_1008:
[----:B------:R-:W-:Y:S01]  /*10f20*/  ULOP3.LUT UR4, URZ, UR48, URZ, 0x33, !UPT ;  /* 0x000000303f047292 */ /* 0x000fe2000f8e333f */
[----:B------:R-:W-:Y:S01]  /*10f30*/  VIADD R11, R11, 0xfffffffe ;  /* 0xfffffffe0b0b7836 */ /* 0x000fe20000000000 */
[----:B------:R-:W-:Y:S04]  /*10f40*/  BSSY B0, `(.L_x_1007) ;  /* 0x00000f7000007945 */ /* 0x000fe80003800000 */
[----:B------:R-:W-:-:S13]  /*10f50*/  ISETP.NE.AND P2, PT, R11, UR4, PT ;  /* 0x000000040b007c0c */ /* 0x000fda000bf45270 */
[----:B------:R-:W-:Y:S05]  /*10f60*/  @!P2 BRA `(.L_x_1016) ;  /* 0x0000000c00d0a947 */ /* 0x000fea0003800000 */
[----:B------:R-:W-:-:S07]  /*10f70*/  IMAD.MOV.U32 R8, RZ, RZ, R6 ;  /* 0x000000ffff087224 */ /* 0x000fce00078e0006 */
.L_x_1031:
[----:B------:R-:W-:Y:S01]  /*10f80*/  IADD3 R10, R16, 0x1, RZ ;  /* 0x00000001100a7810 */ /* 0x000fe20007ffe0ff */
[----:B------:R-:W-:Y:S05]  /*10f90*/  YIELD ;  /* 0x0000000000007946 */ /* 0x000fea0003800000 */
[----:B------:R-:W-:Y:S01]  /*10fa0*/  ISETP.NE.AND P2, PT, R10, 0x2, PT ;  /* 0x000000020a00780c */ /* 0x000fe20003f45270 */
[----:B------:R-:W-:Y:S03]  /*10fb0*/  BSSY B1, `(.L_x_1017) ;  /* 0x0000074000017945 */ /* 0x000fe60003800000 */
[----:B-1----:R-:W-:-:S02]  /*10fc0*/  SEL R2, RZ, 0x1, P2 ;  /* 0x00000001ff027807 */ /* 0x002fc40001000000 */
[----:B------:R-:W-:Y:S02]  /*10fd0*/  SEL R10, R10, RZ, P2 ;  /* 0x000000ff0a0a7207 */ /* 0x000fe40001000000 */
[----:B------:R-:W-:Y:S01]  /*10fe0*/  LOP3.LUT R11, R17, R2, RZ, 0x3c, !PT ;  /* 0x00000002110b7212 */ /* 0x000fe200078e3cff */
[----:B------:R-:W-:Y:S06]  /*10ff0*/  @!P6 BRA `(.L_x_1018) ;  /* 0x0000000400bce947 */ /* 0x000fec0003800000 */
[----:B------:R-:W-:Y:S01]  /*11000*/  IMAD.MOV.U32 R12, RZ, RZ, R7 ;  /* 0x000000ffff0c7224 */ /* 0x000fe200078e0007 */
[----:B------:R-:W-:Y:S06]  /*11010*/  @!P0 BRA `(.L_x_1019) ;  /* 0x0000000000488947 */ /* 0x000fec0003800000 */
[----:B------:R-:W1:Y:S01]  /*11020*/  LDC R9, c[0x0][0x41c] ;  /* 0x00010700ff097b82 */ /* 0x000e620000000800 */
[----:B------:R-:W-:Y:S01]  /*11030*/  IMAD R13, R18, UR38, RZ ;  /* 0x00000026120d7c24 */ /* 0x000fe2000f8e02ff */
[----:B------:R-:W-:-:S03]  /*11040*/  ULDC.64 UR4, c[0x0][0x208] ;  /* 0x0000820000047ab9 */ /* 0x000fc60000000a00 */
        /* <DEDUP_REMOVED lines=15> */
.L_x_1019:
[----:B------:R-:W1:Y:S01]  /*11140*/  S2R R2, SR_TID.X ;  /* 0x0000000000027919 */ /* 0x000e620000002100 */
[----:B------:R-:W-:Y:S02]  /*11150*/  LEA R3, R10, UR40, 0x3 ;  /* 0x000000280a037c11 */ /* 0x000fe4000f8e18ff */
[----:B-1----:R-:W-:Y:S02]  /*11160*/  LOP3.LUT R9, R2, 0x7f, RZ, 0xc0, !PT ;  /* 0x0000007f02097812 */ /* 0x002fe400078ec0ff */
[----:B------:R-:W-:Y:S02]  /*11170*/  SHF.L.U32 R2, R11, 0x1f, RZ ;  /* 0x0000001f0b027819 */ /* 0x000fe400000006ff */
[----:B------:R-:W-:Y:S02]  /*11180*/  ISETP.NE.AND P2, PT, R9, RZ, PT ;  /* 0x000000ff0900720c */ /* 0x000fe40003f45270 */
[----:B------:R-:W1:Y:S02]  /*11190*/  SYNCS.PHASECHK.TRANS64.TRYWAIT P3, [R3+URZ+0x30840], R2 ;  /* 0x03084002030075a7 */ /* 0x000e64000806017f */
[----:B-1----:R-:W-:Y:S09]  /*111a0*/  @!P3 BRA `(.L_x_1020) ;  /* 0x0000001800f4b947 */ /* 0x002ff20003800000 */
.L_x_1059:
        /* <DEDUP_REMOVED lines=8> */
.L_x_1021:
        /* <DEDUP_REMOVED lines=12> */
[----:B------:R-:W-:Y:S01]  /*112f0*/  SHF.L.U32 R17, R17, 0x1f, RZ ;  /* 0x0000001f11117819 */ /* 0x000fe200000006ff */
[----:B------:R-:W-:-:S02]  /*11300*/  ULEA UR14, UR14, UR40, 0xf ;  /* 0x000000280e0e7291 */ /* 0x000fc4000f8e783f */
[----:B------:R-:W-:Y:S02]  /*11310*/  UIADD3 UR9, UR9, 0x30830, URZ ;  /* 0x0003083009097890 */ /* 0x000fe4000fffe03f */
[----:B------:R-:W-:Y:S01]  /*11320*/  USHF.L.U32 UR11, UR11, 0x6, URZ ;  /* 0x000000060b0b7899 */ /* 0x000fe2000800063f */
[----:B-1----:R-:W-:Y:S01]  /*11330*/  LEA R2, R16, UR19, 0x3 ;  /* 0x0000001310027c11 */ /* 0x002fe2000f8e18ff */
        /* <DEDUP_REMOVED lines=18> */
.L_x_1060:
[----:B------:R-:W-:Y:S05]  /*11460*/  @P2 BRA `(.L_x_1023) ;  /* 0x00000000001c2947 */ /* 0x000fea0003800000 */
[----:B------:R-:W2:Y:S02]  /*11470*/  S2R R3, SR_TID.X ;  /* 0x0000000000037919 */ /* 0x000ea40000002100 */
[----:B--2---:R-:W-:Y:S02]  /*11480*/  LOP3.LUT R9, R3, 0x1f, RZ, 0xc0, !PT ;  /* 0x0000001f03097812 */ /* 0x004fe400078ec0ff */
[----:B------:R-:W-:Y:S02]  /*11490*/  MOV R3, 0x8000 ;  /* 0x0000800000037802 */ /* 0x000fe40000000f00 */
[----:B------:R-:W-:Y:S02]  /*114a0*/  ISETP.NE.AND P2, PT, R9, RZ, PT ;  /* 0x000000ff0900720c */ /* 0x000fe40003f45270 */
[----:B------:R2:W-:Y:S11]  /*114b0*/  SYNCS.ARRIVE.TRANS64 RZ, [R2+URZ+0x50], R3 ;  /* 0x0000500302ff79a7 */ /* 0x0005f6000800003f */
[----:B--2---:R-:W-:Y:S05]  /*114c0*/  @!P2 BRA `(.L_x_1023) ;  /* 0x000000000004a947 */ /* 0x004fea0003800000 */
[----:B------:R-:W-:Y:S01]  /*114d0*/  BPT.TRAP 0x1 ;  /* 0x000000040000795c */ /* 0x000fe20000300000 */
.L_x_1023:
        /* <DEDUP_REMOVED lines=10> */
[----:B------:R-:W-:Y:S01]  /*11580*/  UMOV UR17, 0x40 ;  /* 0x0000004000117882 */ /* 0x000fe20000000000 */
[----:B------:R-:W-:-:S02]  /*11590*/  IMAD.MOV.U32 R5, RZ, RZ, R12 ;  /* 0x000000ffff057224 */ /* 0x000fc400078e000c */
[----:B------:R-:W-:Y:S01]  /*115a0*/  ULEA UR14, UR14, UR40, 0xf ;  /* 0x000000280e0e7291 */ /* 0x000fe2000f8e783f */
[----:B------:R-:W-:Y:S01]  /*115b0*/  IMAD.MOV.U32 R6, RZ, RZ, R8 ;  /* 0x000000ffff067224 */ /* 0x000fe200078e0008 */
[----:B------:R-:W-:Y:S02]  /*115c0*/  USHF.L.U32 UR11, UR11, 0x6, URZ ;  /* 0x000000060b0b7899 */ /* 0x000fe4000800063f */
[----:B------:R-:W-:Y:S02]  /*115d0*/  UIADD3 UR9, UR9, 0x50, URZ ;  /* 0x0000005009097890 */ /* 0x000fe4000fffe03f */
[----:B------:R-:W-:Y:S02]  /*115e0*/  UIADD3 UR8, UR14, 0x400, URZ ;  /* 0x000004000e087890 */ /* 0x000fe4000fffe03f */
[----:B------:R-:W-:Y:S02]  /*115f0*/  UIADD3 UR15, UR14, 0x2400, URZ ;  /* 0x000024000e0f7890 */ /* 0x000fe4000fffe03f */
[----:B------:R-:W-:-:S02]  /*11600*/  UIADD3 UR16, UR14, 0x4400, URZ ;  /* 0x000044000e107890 */ /* 0x000fc4000fffe03f */
        /* <DEDUP_REMOVED lines=14> */
.L_x_1018:
[----:B------:R-:W-:Y:S05]  /*116f0*/  BSYNC B1 ;  /* 0x0000000000017941 */ /* 0x000fea0003800000 */
.L_x_1017:
[----:B------:R-:W-:Y:S01]  /*11700*/  IADD3 R16, R10, 0x1, RZ ;  /* 0x000000010a107810 */ /* 0x000fe20007ffe0ff */
[----:B------:R-:W-:Y:S01]  /*11710*/  BSSY B1, `(.L_x_1024) ;  /* 0x0000076000017945 */ /* 0x000fe20003800000 */
[----:B------:R-:W-:Y:S02]  /*11720*/  VIADD R12, R7, 0xffffffff ;  /* 0xffffffff070c7836 */ /* 0x000fe40000000000 */
[----:B------:R-:W-:-:S04]  /*11730*/  ISETP.NE.AND P2, PT, R16, 0x2, PT ;  /* 0x000000021000780c */ /* 0x000fc80003f45270 */
[----:B-1----:R-:W-:Y:S02]  /*11740*/  SEL R2, RZ, 0x1, P2 ;  /* 0x00000001ff027807 */ /* 0x002fe40001000000 */
[----:B------:R-:W-:Y:S02]  /*11750*/  SEL R16, R16, RZ, P2 ;  /* 0x000000ff10107207 */ /* 0x000fe40001000000 */
[----:B------:R-:W-:Y:S01]  /*11760*/  LOP3.LUT R17, R11, R2, RZ, 0x3c, !PT ;  /* 0x000000020b117212 */ /* 0x000fe200078e3cff */
[----:B------:R-:W-:Y:S06]  /*11770*/  @!P6 BRA `(.L_x_1025) ;  /* 0x0000000400bce947 */ /* 0x000fec0003800000 */
[----:B------:R-:W-:Y:S01]  /*11780*/  IMAD.MOV.U32 R13, RZ, RZ, R12 ;  /* 0x000000ffff0d7224 */ /* 0x000fe200078e000c */
[----:B------:R-:W-:Y:S06]  /*11790*/  @!P0 BRA `(.L_x_1026) ;  /* 0x0000000000488947 */ /* 0x000fec0003800000 */
[----:B------:R-:W1:Y:S01]  /*117a0*/  LDC R8, c[0x0][0x41c] ;  /* 0x00010700ff087b82 */ /* 0x000e620000000800 */
[----:B------:R-:W-:Y:S01]  /*117b0*/  ULDC.64 UR4, c[0x0][0x208] ;  /* 0x0000820000047ab9 */ /* 0x000fe20000000a00 */
[----:B-1----:R-:W-:-:S13]  /*117c0*/  ISETP.NE.AND P2, PT, R8, 0x1, PT ;  /* 0x000000010800780c */ /* 0x002fda0003f45270 */
[----:B------:R-:W1:Y:S02]  /*117d0*/  @P2 LDC.64 R2, c[0x0][0x420] ;  /* 0x00010800ff022b82 */ /* 0x000e640000000a00 */
[----:B-1----:R-:W-:Y:S01]  /*117e0*/  @P2 IMAD.HI.U32 R14, R13, R2, RZ ;  /* 0x000000020d0e2227 */ /* 0x002fe200078e00ff */
[----:B------:R-:W-:-:S04]  /*117f0*/  MOV R2, R13 ;  /* 0x0000000d00027202 */ /* 0x000fc80000000f00 */
[----:B------:R-:W-:Y:S01]  /*11800*/  @P2 SHF.R.U32.HI R2, RZ, R3, R14 ;  /* 0x00000003ff022219 */ /* 0x000fe2000001160e */
[----:B------:R-:W-:-:S04]  /*11810*/  IMAD R14, R18, UR38, RZ ;  /* 0x00000026120e7c24 */ /* 0x000fc8000f8e02ff */
[----:B------:R-:W-:Y:S02]  /*11820*/  IMAD.MOV R3, RZ, RZ, -R2 ;  /* 0x000000ffff037224 */ /* 0x000fe400078e0a02 */
[----:B------:R-:W-:Y:S02]  /*11830*/  IMAD R14, R0, UR39, R14 ;  /* 0x00000027000e7c24 */ /* 0x000fe4000f8e020e */
[----:B------:R-:W-:Y:S01]  /*11840*/  IMAD R13, R8, R3, R13 ;  /* 0x00000003080d7224 */ /* 0x000fe200078e020d */
[--C-:B------:R-:W-:Y:S01]  /*11850*/  SHF.R.S32.HI R3, RZ, 0x1f, R2.reuse ;  /* 0x0000001fff037819 */ /* 0x100fe20000011402 */
[----:B------:R-:W1:Y:S02]  /*11860*/  LDC.64 R8, c[0x0][0x3f8] ;  /* 0x0000fe00ff087b82 */ /* 0x000e640000000a00 */
[----:B------:R-:W-:-:S04]  /*11870*/  IMAD.WIDE.U32 R2, R0, UR38, R2 ;  /* 0x0000002600027c25 */ /* 0x000fc8000f8e0002 */
[----:B------:R-:W-:Y:S01]  /*11880*/  IMAD.IADD R14, R14, 0x1, R3 ;  /* 0x000000010e0e7824 */ /* 0x000fe200078e0203 */
[----:B-1----:R-:W-:-:S04]  /*11890*/  LEA R8, P2, R2, R8, 0x2 ;  /* 0x0000000802087211 */ /* 0x002fc800078410ff */
[----:B------:R-:W-:-:S05]  /*118a0*/  LEA.HI.X R9, R2, R9, R14, 0x2, P2 ;  /* 0x0000000902097211 */ /* 0x000fca00010f140e */
[----:B------:R1:W5:Y:S04]  /*118b0*/  LDG.E R8, desc[UR4][R8.64] ;  /* 0x0000000408087981 */ /* 0x000368000c1e1900 */
.L_x_1026:
[----:B------:R-:W-:Y:S02]  /*118c0*/  LEA R2, R16, UR40, 0x3 ;  /* 0x0000002810027c11 */ /* 0x000fe4000f8e18ff */
[----:B------:R-:W-:-:S04]  /*118d0*/  SHF.L.U32 R3, R17, 0x1f, RZ ;  /* 0x0000001f11037819 */ /* 0x000fc800000006ff */
[----:B------:R-:W2:Y:S02]  /*118e0*/  SYNCS.PHASECHK.TRANS64.TRYWAIT P2, [R2+URZ+0x30840], R3 ;  /* 0x03084003020075a7 */ /* 0x000ea4000804017f */
[----:B--2---:R-:W-:Y:S05]  /*118f0*/  @!P2 BRA `(.L_x_1027) ;  /* 0x000000140048a947 */ /* 0x004fea0003800000 */
.L_x_1061:
        /* <DEDUP_REMOVED lines=11> */
.L_x_1028:
[----:B------:R-:W-:Y:S01]  /*119b0*/  R2UR UR9, R16 ;  /* 0x00000000100972ca */ /* 0x000fe200000e0000 */
[----:B------:R-:W-:Y:S01]  /*119c0*/  UIADD3 UR19, UR40, 0x30800, URZ ;  /* 0x0003080028137890 */ /* 0x000fe2000fffe03f */
[----:B------:R-:W-:Y:S01]  /*119d0*/  R2UR UR11, R13 ;  /* 0x000000000d0b72ca */ /* 0x000fe200000e0000 */
[----:B------:R-:W-:Y:S01]  /*119e0*/  UIADD3 UR4, UP0, UR42, 0x370, URZ ;  /* 0x000003702a047890 */ /* 0x000fe2000ff1e03f */
[----:B------:R-:W-:Y:S01]  /*119f0*/  R2UR UR12, R4 ;  /* 0x00000000040c72ca */ /* 0x000fe200000e0000 */
[----:B------:R-:W-:Y:S01]  /*11a00*/  UMOV UR10, URZ ;  /* 0x0000003f000a7c82 */ /* 0x000fe20008000000 */
[----:B-----5:R-:W-:Y:S01]  /*11a10*/  R2UR UR13, R8 ;  /* 0x00000000080d72ca */ /* 0x020fe200000e0000 */
[----:B------:R-:W-:Y:S01]  /*11a20*/  UIADD3.X UR5, URZ, UR43, URZ, UP0, !UPT ;  /* 0x0000002b3f057290 */ /* 0x000fe200087fe43f */
[----:B------:R-:W-:Y:S01]  /*11a30*/  SHF.L.U32 R11, R11, 0x1f, RZ ;  /* 0x0000001f0b0b7819 */ /* 0x000fe200000006ff */
[----:B------:R-:W-:Y:S01]  /*11a40*/  UMOV UR6, 0x0 ;  /* 0x0000000000067882 */ /* 0x000fe20000000000 */
[----:B------:R-:W-:Y:S01]  /*11a50*/  UMOV UR7, 0x14f00000 ;  /* 0x14f0000000077882 */ /* 0x000fe20000000000 */
[----:B------:R-:W-:Y:S01]  /*11a60*/  UMOV UR17, 0x40 ;  /* 0x0000004000117882 */ /* 0x000fe20000000000 */
[----:B------:R-:W-:Y:S01]  /*11a70*/  UMOV UR18, 0x80 ;  /* 0x0000008000127882 */ /* 0x000fe20000000000 */
[----:B------:R-:W-:Y:S01]  /*11a80*/  ULEA UR14, UR9, UR40, 0xf ;  /* 0x00000028090e7291 */ /* 0x000fe2000f8e783f */
[----:B--2---:R-:W-:Y:S01]  /*11a90*/  LEA R2, R10, UR19, 0x3 ;  /* 0x000000130a027c11 */ /* 0x004fe2000f8e18ff */
[----:B------:R-:W-:-:S02]  /*11aa0*/  ULEA UR9, UR9, UR19, 0x3 ;  /* 0x0000001309097291 */ /* 0x000fc4000f8e183f */
[----:B------:R-:W-:Y:S02]  /*11ab0*/  USHF.L.U32 UR11, UR11, 0x6, URZ ;  /* 0x000000060b0b7899 */ /* 0x000fe4000800063f */
[----:B------:R-:W-:Y:S02]  /*11ac0*/  UIADD3 UR8, UR14, 0x20400, URZ ;  /* 0x000204000e087890 */ /* 0x000fe4000fffe03f */
        /* <DEDUP_REMOVED lines=17> */
.L_x_1062:
[----:B------:R-:W-:Y:S05]  /*11be0*/  @P3 BRA `(.L_x_1030) ;  /* 0x00000000001c3947 */ /* 0x000fea0003800000 */
[----:B------:R-:W2:Y:S02]  /*11bf0*/  S2R R3, SR_TID.X ;  /* 0x0000000000037919 */ /* 0x000ea40000002100 */
[----:B--2---:R-:W-:Y:S01]  /*11c00*/  LOP3.LUT R9, R3, 0x1f, RZ, 0xc0, !PT ;  /* 0x0000001f03097812 */ /* 0x004fe200078ec0ff */
[----:B------:R-:W-:-:S03]  /*11c10*/  IMAD.MOV.U32 R3, RZ, RZ, 0x8000 ;  /* 0x00008000ff037424 */ /* 0x000fc600078e00ff */
[----:B------:R-:W-:Y:S01]  /*11c20*/  ISETP.NE.AND P2, PT, R9, RZ, PT ;  /* 0x000000ff0900720c */ /* 0x000fe20003f45270 */
[----:B------:R2:W-:-:S12]  /*11c30*/  SYNCS.ARRIVE.TRANS64 RZ, [R2+URZ+0x50], R3 ;  /* 0x0000500302ff79a7 */ /* 0x0005d8000800003f */
[----:B--2---:R-:W-:Y:S05]  /*11c40*/  @!P2 BRA `(.L_x_1030) ;  /* 0x000000000004a947 */ /* 0x004fea0003800000 */
[----:B------:R-:W-:Y:S01]  /*11c50*/  BPT.TRAP 0x1 ;  /* 0x000000040000795c */ /* 0x000fe20000300000 */
.L_x_1030:
        /* <DEDUP_REMOVED lines=11> */
[----:B------:R-:W-:Y:S01]  /*11d10*/  IMAD.MOV.U32 R5, RZ, RZ, R13 ;  /* 0x000000ffff057224 */ /* 0x000fe200078e000d */
[----:B------:R-:W-:Y:S01]  /*11d20*/  MOV R6, R8 ;  /* 0x0000000800067202 */ /* 0x000fe20000000f00 */
        /* <DEDUP_REMOVED lines=20> */
.L_x_1025:
[----:B------:R-:W-:Y:S05]  /*11e70*/  BSYNC B1 ;  /* 0x0000000000017941 */ /* 0x000fea0003800000 */
.L_x_1024:
[----:B------:R-:W-:Y:S01]  /*11e80*/  ISETP.GT.AND P2, PT, R12, UR41, PT ;  /* 0x000000290c007c0c */ /* 0x000fe2000bf44270 */
[----:B------:R-:W-:-:S12]  /*11e90*/  VIADD R7, R7, 0xfffffffe ;  /* 0xfffffffe07077836 */ /* 0x000fd80000000000 */
[----:B------:R-:W-:Y:S05]  /*11ea0*/  @P2 BRA `(.L_x_1031) ;  /* 0xfffffff000342947 */ /* 0x000fea000383ffff */
.L_x_1016:
[----:B------:R-:W-:Y:S05]  /*11eb0*/  BSYNC B0 ;  /* 0x0000000000007941 */ /* 0x000fea0003800000 */
.L_x_1007:
[----:B------:R-:W-:Y:S04]  /*11ec0*/  BSSY B0, `(.L_x_1032) ;  /* 0x000000f000007945 */ /* 0x000fe80003800000 */
[----:B------:R-:W-:Y:S05]  /*11ed0*/  @P1 BRA `(.L_x_1033) ;  /* 0x0000000000341947 */ /* 0x000fea0003800000 */
[----:B-1----:R-:W1:Y:S01]  /*11ee0*/  S2R R7, SR_LANEID ;  /* 0x0000000000077919 */ /* 0x002e620000000000 */
        /* <DEDUP_REMOVED lines=12> */
.L_x_1033:
[----:B------:R-:W-:Y:S05]  /*11fb0*/  BSYNC B0 ;  /* 0x0000000000007941 */ /* 0x000fea0003800000 */
.L_x_1032:
[----:B------:R-:W-:Y:S04]  /*11fc0*/  BSSY B0, `(.L_x_1034) ;  /* 0x0000030000007945 */ /* 0x000fe80003800000 */
[----:B------:R-:W-:Y:S05]  /*11fd0*/  @!P6 BRA `(.L_x_1035) ;  /* 0x0000000000b8e947 */ /* 0x000fea0003800000 */
[----:B------:R-:W2:Y:S01]  /*11fe0*/  S2R R0, SR_TID.X ;  /* 0x0000000000007919 */ /* 0x000ea20000002100 */
[----:B-1----:R-:W-:Y:S02]  /*11ff0*/  LEA R3, R16, UR40, 0x3 ;  /* 0x0000002810037c11 */ /* 0x002fe4000f8e18ff */
[----:B--2---:R-:W-:Y:S02]  /*12000*/  LOP3.LUT R2, R0, 0x7f, RZ, 0xc0, !PT ;  /* 0x0000007f00027812 */ /* 0x004fe400078ec0ff */
[----:B------:R-:W-:Y:S02]  /*12010*/  SHF.L.U32 R0, R17, 0x1f, RZ ;  /* 0x0000001f11007819 */ /* 0x000fe400000006ff */
[----:B------:R-:W-:Y:S02]  /*12020*/  ISETP.NE.AND P1, PT, R2, RZ, PT ;  /* 0x000000ff0200720c */ /* 0x000fe40003f25270 */
[----:B------:R-:W1:Y:S02]  /*12030*/  SYNCS.PHASECHK.TRANS64.TRYWAIT P0, [R3+URZ+0x30860], R0 ;  /* 0x03086000030075a7 */ /* 0x000e64000800017f */
[----:B-1----:R-:W-:Y:S09]  /*12040*/  @!P0 BRA `(.L_x_1036) ;  /* 0x0000000c009c8947 */ /* 0x002ff20003800000 */
.L_x_1063:
        /* <DEDUP_REMOVED lines=8> */
.L_x_1037:
        /* <DEDUP_REMOVED lines=11> */
[----:B------:R-:W-:Y:S02]  /*12180*/  ULEA UR14, UR14, UR40, 0xf ;  /* 0x000000280e0e7291 */ /* 0x000fe4000f8e783f */
        /* <DEDUP_REMOVED lines=19> */
.L_x_1035:
[----:B------:R-:W-:Y:S05]  /*122c0*/  BSYNC B0 ;  /* 0x0000000000007941 */ /* 0x000fea0003800000 */
.L_x_1034:
[----:B------:R-:W-:Y:S01]  /*122d0*/  IADD3 R16, R16, 0x1, RZ ;  /* 0x0000000110107810 */ /* 0x000fe20007ffe0ff */
[----:B------:R-:W-:-:S03]  /*122e0*/  IMAD.MOV.U32 R13, RZ, RZ, R19 ;  /* 0x000000ffff0d7224 */ /* 0x000fc600078e0013 */
[----:B------:R-:W-:-:S04]  /*122f0*/  ISETP.NE.AND P0, PT, R16, 0x2, PT ;  /* 0x000000021000780c */ /* 0x000fc80003f05270 */
[----:B-1----:R-:W-:Y:S02]  /*12300*/  SEL R0, RZ, 0x1, P0 ;  /* 0x00000001ff007807 */ /* 0x002fe40000000000 */
[----:B------:R-:W-:Y:S02]  /*12310*/  SEL R16, R16, RZ, P0 ;  /* 0x000000ff10107207 */ /* 0x000fe40000000000 */
[----:B------:R-:W-:-:S07]  /*12320*/  LOP3.LUT R17, R17, R0, RZ, 0x3c, !PT ;  /* 0x0000000011117212 */ /* 0x000fce00078e3cff */
.L_x_996:
[----:B------:R-:W-:Y:S05]  /*12330*/  BSYNC B6 ;  /* 0x0000000000067941 */ /* 0x000fea0003800000 */
.L_x_994:
[----:B------:R-:W-:-:S03]  /*12340*/  UMOV UR4, 0xffffffff ;  /* 0xffffffff00047882 */ /* 0x000fc60000000000 */
[----:B------:R-:W-:Y:S05]  /*12350*/  BRA.DIV UR4, `(.L_x_1038) ;  /* 0x0000000a04ec7947 */ /* 0x000fea000b800000 */
[----:B------:R1:W2:Y:S02]  /*12360*/  SHFL.IDX PT, R14, R13, RZ, 0x1f ;  /* 0x00001fff0d0e7589 */ /* 0x0002a400000e0000 */
.L_x_1066:
[----:B------:R-:W3:Y:S01]  /*12370*/  S2R R0, SR_TID.X ;  /* 0x0000000000007919 */ /* 0x000ee20000002100 */
[----:B------:R-:W-:Y:S05]  /*12380*/  WARPSYNC.ALL ;  /* 0x0000000000007948 */ /* 0x000fea0003800000 */
[----:B------:R-:W-:Y:S01]  /*12390*/  BAR.SYNC.DEFER_BLOCKING 0x4, 0x120 ;  /* 0x0104800000007b1d */ /* 0x000fe20000010000 */
[----:B--2---:R-:W-:-:S05]  /*123a0*/  IMAD.MOV.U32 R19, RZ, RZ, R14 ;  /* 0x000000ffff137224 */ /* 0x004fca00078e000e */
[----:B------:R-:W-:Y:S01]  /*123b0*/  ULDC UR4, c[0x0][0xda8] ;  /* 0x00036a0000047ab9 */ /* 0x000fe20000000800 */
[----:B---3--:R-:W-:-:S04]  /*123c0*/  LOP3.LUT R0, R0, 0x1f, RZ, 0xc0, !PT ;  /* 0x0000001f00007812 */ /* 0x008fc800078ec0ff */
[----:B------:R-:W-:-:S13]  /*123d0*/  ISETP.NE.AND P0, PT, R0, RZ, PT ;  /* 0x000000ff0000720c */ /* 0x000fda0003f05270 */
[----:B------:R-:W2:Y:S01]  /*123e0*/  @!P0 S2R R3, SR_CgaCtaId ;  /* 0x0000000000038919 */ /* 0x000ea20000008800 */
[----:B------:R-:W-:-:S04]  /*123f0*/  @!P0 MOV R0, 0x400 ;  /* 0x0000040000008802 */ /* 0x000fc80000000f00 */
[----:B--2---:R-:W-:-:S05]  /*12400*/  @!P0 LEA R0, R3, R0, 0x18 ;  /* 0x0000000003008211 */ /* 0x004fca00078ec0ff */
[----:B------:R2:W-:Y:S01]  /*12410*/  @!P0 STS [R0+0x308d0], R13 ;  /* 0x0308d00d00008388 */ /* 0x0005e20000000800 */
[----:B------:R-:W-:Y:S06]  /*12420*/  BAR.ARV 0x5, 0x120 ;  /* 0x0144800000007b1d */ /* 0x000fec0000002000 */
[----:B------:R-:W-:-:S13]  /*12430*/  ISETP.GE.AND P0, PT, R19, UR4, PT ;  /* 0x0000000413007c0c */ /* 0x000fda000bf06270 */
[----:B--2---:R-:W-:Y:S05]  /*12440*/  @!P0 BRA `(.L_x_1039) ;  /* 0xffffffc800fc8947 */ /* 0x004fea000383ffff */
.L_x_985:
[----:B------:R-:W2:Y:S01]  /*12450*/  S2R R3, SR_CgaCtaId ;  /* 0x0000000000037919 */ /* 0x000ea20000008800 */
[----:B------:R-:W-:Y:S01]  /*12460*/  UIADD3 UR49, UR49, 0x1, URZ ;  /* 0x0000000131317890 */ /* 0x000fe2000fffe03f */
[----:B------:R-:W-:-:S03]  /*12470*/  MOV R0, 0x400 ;  /* 0x0000040000007802 */ /* 0x000fc60000000f00 */
[----:B------:R-:W-:-:S04]  /*12480*/  ULEA.HI UR4, UR49, UR49, URZ, 0x1 ;  /* 0x0000003131047291 */ /* 0x000fc8000f8f083f */
[----:B------:R-:W-:-:S04]  /*12490*/  ULOP3.LUT UR4, UR4, 0xfffffffe, URZ, 0xc0, !UPT ;  /* 0xfffffffe04047892 */ /* 0x000fc8000f8ec03f */
[----:B------:R-:W-:Y:S01]  /*124a0*/  UIADD3 UR4, UR49, -UR4, URZ ;  /* 0x8000000431047290 */ /* 0x000fe2000fffe03f */
[----:B--2---:R-:W-:-:S05]  /*124b0*/  LEA R7, R3, R0, 0x18 ;  /* 0x0000000003077211 */ /* 0x004fca00078ec0ff */
[----:B------:R-:W-:-:S04]  /*124c0*/  MOV R0, UR4 ;  /* 0x0000000400007c02 */ /* 0x000fc80008000f00 */
[----:B------:R-:W-:-:S04]  /*124d0*/  SHF.L.U32 R0, R0, 0x1f, RZ ;  /* 0x0000001f00007819 */ /* 0x000fc800000006ff */
[----:B------:R-:W2:Y:S02]  /*124e0*/  SYNCS.PHASECHK.TRANS64.TRYWAIT P0, [R7+URZ+0x30820], R0 ;  /* 0x03082000070075a7 */ /* 0x000ea4000800017f */
[----:B--2---:R-:W-:Y:S05]  /*124f0*/  @!P0 BRA `(.L_x_1040) ;  /* 0x0000000800a88947 */ /* 0x004fea0003800000 */
.L_x_1067:
[----:B------:R-:W3:Y:S02]  /*12500*/  S2R R2, SR_TID.X ;  /* 0x0000000000027919 */ /* 0x000ee40000002100 */
[----:B---3--:R-:W-:-:S04]  /*12510*/  SHF.R.U32.HI R2, RZ, 0x5, R2 ;  /* 0x00000005ff027819 */ /* 0x008fc80000011602 */
[----:B------:R-:W-:-:S05]  /*12520*/  LOP3.LUT R2, R2, 0x3, RZ, 0xc0, !PT ;  /* 0x0000000302027812 */ /* 0x000fca00078ec0ff */
[----:B--2---:R-:W2:Y:S02]  /*12530*/  SHFL.IDX PT, R0, R2, RZ, 0x1f ;  /* 0x00001fff02007589 */ /* 0x004ea400000e0000 */
[----:B--2---:R-:W-:-:S13]  /*12540*/  ISETP.NE.AND P0, PT, R0, RZ, PT ;  /* 0x000000ff0000720c */ /* 0x004fda0003f05270 */
[----:B------:R-:W-:Y:S05]  /*12550*/  @P0 EXIT ;  /* 0x000000000000094d */ /* 0x000fea0003800000 */
[----:B------:R-:W-:Y:S01]  /*12560*/  ELECT P0, URZ, PT ;  /* 0x00000000003f782f */ /* 0x000fe20003800000 */
[----:B------:R-:W-:-:S12]  /*12570*/  BSSY B0, `(.L_x_1041) ;  /* 0x0000022000007945 */ /* 0x000fd80003800000 */
[----:B------:R-:W-:Y:S05]  /*12580*/  @!P0 BRA `(.L_x_1042) ;  /* 0x0000000000808947 */ /* 0x000fea0003800000 */
[----:B------:R-:W2:Y:S02]  /*12590*/  LDL R2, [R1] ;  /* 0x0000000001027983 */ /* 0x000ea40000100800 */
[----:B--2---:R-:W-:-:S13]  /*125a0*/  R2UR UR4, R2 ;  /* 0x00000000020472ca */ /* 0x004fda00000e0000 */
[----:B------:R-:W-:-:S06]  /*125b0*/  ULOP3.LUT UR4, UR4, 0x2, URZ, 0xfc, !UPT ;  /* 0x0000000204047892 */ /* 0x000fcc000f8efc3f */
[----:B------:R-:W-:-:S05]  /*125c0*/  IMAD.U32 R0, RZ, RZ, UR4 ;  /* 0x00000004ff007e24 */ /* 0x000fca000f8e00ff */
[----:B------:R-:W-:-:S13]  /*125d0*/  ISETP.NE.AND P2, PT, R0, 0x3, PT ;  /* 0x000000030000780c */ /* 0x000fda0003f45270 */
[----:B------:R-:W-:Y:S05]  /*125e0*/  @!P2 BRA `(.L_x_1043) ;  /* 0x000000000004a947 */ /* 0x000fea0003800000 */
[----:B------:R-:W-:Y:S01]  /*125f0*/  BPT.TRAP 0x1 ;  /* 0x000000040000795c */ /* 0x000fe20000300000 */
.L_x_1043:
[----:B------:R-:W-:Y:S01]  /*12600*/  VIADD R3, R7, 0x30840 ;  /* 0x0003084007037836 */ /* 0x000fe20000000000 */
[----:B------:R-:W-:Y:S01]  /*12610*/  SHF.L.U32 R4, R17, 0x1f, RZ ;  /* 0x0000001f11047819 */ /* 0x000fe200000006ff */
[----:B------:R-:W-:-:S03]  /*12620*/  VIADD R0, R16, 0x1 ;  /* 0x0000000110007836 */ /* 0x000fc60000000000 */
[----:B------:R-:W-:Y:S02]  /*12630*/  LEA R5, R16, R3, 0x3 ;  /* 0x0000000310057211 */ /* 0x000fe400078e18ff */
[----:B------:R-:W-:Y:S02]  /*12640*/  ISETP.NE.AND P1, PT, R0, 0x2, PT ;  /* 0x000000020000780c */ /* 0x000fe40003f25270 */
[----:B------:R-:W2:Y:S02]  /*12650*/  SYNCS.PHASECHK.TRANS64.TRYWAIT P0, [R5+URZ], R4 ;  /* 0x00000004050075a7 */ /* 0x000ea4000800017f */
[----:B------:R-:W-:-:S04]  /*12660*/  SEL R2, RZ, 0x1, P1 ;  /* 0x00000001ff027807 */ /* 0x000fc80000800000 */
[----:B------:R-:W-:Y:S02]  /*12670*/  LOP3.LUT R17, R17, R2, RZ, 0x3c, !PT ;  /* 0x0000000211117212 */ /* 0x000fe400078e3cff */
[----:B------:R-:W-:Y:S02]  /*12680*/  SEL R2, R0, RZ, P1 ;  /* 0x000000ff00027207 */ /* 0x000fe40000800000 */
[----:B------:R-:W-:-:S03]  /*12690*/  SHF.L.U32 R0, R17, 0x1f, RZ ;  /* 0x0000001f11007819 */ /* 0x000fc600000006ff */
[----:B------:R-:W-:Y:S01]  /*126a0*/  IMAD R3, R2, 0x8, R3 ;  /* 0x0000000802037824 */ /* 0x000fe200078e0203 */
[----:B--2---:R-:W-:Y:S06]  /*126b0*/  @!P0 BRA `(.L_x_1044) ;  /* 0x00000008004c8947 */ /* 0x004fec0003800000 */
.L_x_1068:
[----:B------:R-:W3:Y:S02]  /*126c0*/  SYNCS.PHASECHK.TRANS64.TRYWAIT P0, [R3+URZ], R0 ;  /* 0x00000000030075a7 */ /* 0x000ee4000800017f */
[----:B---3--:R-:W-:Y:S05]  /*126d0*/  @!P0 BRA `(.L_x_1045) ;  /* 0x0000000800588947 */ /* 0x008fea0003800000 */
.L_x_1069:
[----:B------:R-:W-:Y:S05]  /*126e0*/  @!P2 BRA `(.L_x_1046) ;  /* 0x000000000004a947 */ /* 0x000fea0003800000 */
[----:B------:R-:W-:Y:S01]  /*126f0*/  BPT.TRAP 0x1 ;  /* 0x000000040000795c */ /* 0x000fe20000300000 */
.L_x_1046:
[----:B---3--:R-:W-:-:S05]  /*12700*/  IADD3 R3, R7, 0x30860, RZ ;  /* 0x0003086007037810 */ /* 0x008fca0007ffe0ff */
[----:B--2---:R-:W-:-:S04]  /*12710*/  IMAD R5, R16, 0x8, R3 ;  /* 0x0000000810057824 */ /* 0x004fc800078e0203 */
[----:B------:R-:W2:Y:S02]  /*12720*/  SYNCS.PHASECHK.TRANS64.TRYWAIT P0, [R5+URZ], R4 ;  /* 0x00000004050075a7 */ /* 0x000ea4000800017f */
[----:B--2---:R-:W-:Y:S05]  /*12730*/  @!P0 BRA `(.L_x_1047) ;  /* 0x0000000800548947 */ /* 0x004fea0003800000 */
.L_x_1070:
[----:B------:R-:W-:-:S07]  /*12740*/  IMAD R3, R2, 0x8, R3 ;  /* 0x0000000802037824 */ /* 0x000fce00078e0203 */
.L_x_1048:
[----:B---3--:R3:W4:Y:S02]  /*12750*/  SYNCS.PHASECHK.TRANS64.TRYWAIT P0, [R3+URZ], R0 ;  /* 0x00000000030075a7 */ /* 0x008724000800017f */
[----:B----4-:R-:W-:Y:S05]  /*12760*/  @!P0 NANOSLEEP.SYNCS 0x989680 ;  /* 0x009896800000895d */ /* 0x010fea0003900000 */
[----:B------:R-:W4:Y:S02]  /*12770*/  @!P0 SYNCS.PHASECHK.TRANS64 P0, [R3+URZ], R0 ;  /* 0x00000000030085a7 */ /* 0x000f24000800007f */
[----:B----4-:R-:W-:Y:S05]  /*12780*/  @!P0 BRA `(.L_x_1048) ;  /* 0xfffffffc00f08947 */ /* 0x010fea000383ffff */
.L_x_1042:
[----:B------:R-:W-:Y:S05]  /*12790*/  BSYNC B0 ;  /* 0x0000000000007941 */ /* 0x000fea0003800000 */
.L_x_1041:
[----:B------:R-:W-:Y:S05]  /*127a0*/  EXIT ;  /* 0x000000000000794d */ /* 0x000fea0003800000 */
.L_x_902:
[----:B-1----:R-:W-:-:S04]  /*127b0*/  MOV R3, UR38 ;  /* 0x0000002600037c02 */ /* 0x002fc80008000f00 */
[----:B------:R1:W2:Y:S03]  /*127c0*/  SYNCS.PHASECHK.TRANS64.TRYWAIT P1, [R3+URZ+0x30800], R0 ;  /* 0x03080000030075a7 */ /* 0x0002a6000802017f */
[----:B--2---:R-:W-:Y:S05]  /*127d0*/  @!P1 NANOSLEEP.SYNCS 0x989680 ;  /* 0x009896800000995d */ /* 0x004fea0003900000 */
[----:B------:R-:W2:Y:S02]  /*127e0*/  @!P1 SYNCS.PHASECHK.TRANS64 P1, [R3+URZ+0x30800], R0 ;  /* 0x03080000030095a7 */ /* 0x000ea4000802007f */
[----:B--2---:R-:W-:Y:S05]  /*127f0*/  @!P1 BRA `(.L_x_902) ;  /* 0xfffffffc00ec9947 */ /* 0x004fea000383ffff */
[----:B------:R-:W-:Y:S05]  /*12800*/  BRA `(.L_x_1049) ;  /* 0xfffffef000f47947 */ /* 0x000fea000383ffff */
.L_x_906:
[----:B--2---:R2:W3:Y:S02]  /*12810*/  SYNCS.PHASECHK.TRANS64.TRYWAIT P2, [R3+URZ+0x30830], R0 ;  /* 0x03083000030075a7 */ /* 0x0044e4000804017f */
[----:B---3--:R-:W-:Y:S05]  /*12820*/  @!P2 NANOSLEEP.SYNCS 0x989680 ;  /* 0x009896800000a95d */ /* 0x008fea0003900000 */
[----:B------:R-:W3:Y:S02]  /*12830*/  @!P2 SYNCS.PHASECHK.TRANS64 P2, [R3+URZ+0x30830], R0 ;  /* 0x030830000300a5a7 */ /* 0x000ee4000804007f */
[----:B---3--:R-:W-:Y:S05]  /*12840*/  @!P2 BRA `(.L_x_906) ;  /* 0xfffffffc00f0a947 */ /* 0x008fea000383ffff */
[----:B------:R-:W-:Y:S05]  /*12850*/  BRA `(.L_x_905) ;  /* 0xfffffef400187947 */ /* 0x000fea000383ffff */
.L_x_922:
[----:B--2---:R-:W-:-:S04]  /*12860*/  IMAD.U32 R153, RZ, RZ, UR39 ;  /* 0x00000027ff997e24 */ /* 0x004fc8000f8e00ff */
[----:B------:R2:W3:Y:S03]  /*12870*/  SYNCS.PHASECHK.TRANS64.TRYWAIT P2, [R153+URZ+0x30830], R152 ;  /* 0x03083098990075a7 */ /* 0x0004e6000804017f */
[----:B---3--:R-:W-:Y:S05]  /*12880*/  @!P2 NANOSLEEP.SYNCS 0x989680 ;  /* 0x009896800000a95d */ /* 0x008fea0003900000 */
[----:B------:R-:W3:Y:S02]  /*12890*/  @!P2 SYNCS.PHASECHK.TRANS64 P2, [R153+URZ+0x30830], R152 ;  /* 0x030830989900a5a7 */ /* 0x000ee4000804007f */
[----:B---3--:R-:W-:Y:S05]  /*128a0*/  @!P2 BRA `(.L_x_922) ;  /* 0xfffffffc00eca947 */ /* 0x008fea000383ffff */
[----:B------:R-:W-:Y:S05]  /*128b0*/  BRA `(.L_x_921) ;  /* 0xffffff1c00c07947 */ /* 0x000fea000383ffff */
.L_x_926:
[----:B--2---:R-:W-:-:S04]  /*128c0*/  IMAD.U32 R215, RZ, RZ, UR10 ;  /* 0x0000000affd77e24 */ /* 0x004fc8000f8e00ff */
[----:B------:R2:W3:Y:S03]  /*128d0*/  SYNCS.PHASECHK.TRANS64.TRYWAIT P2, [R215+URZ+0x30850], R0 ;  /* 0x03085000d70075a7 */ /* 0x0004e6000804017f */
[----:B---3--:R-:W-:Y:S05]  /*128e0*/  @!P2 NANOSLEEP.SYNCS 0x989680 ;  /* 0x009896800000a95d */ /* 0x008fea0003900000 */
[----:B------:R-:W3:Y:S02]  /*128f0*/  @!P2 SYNCS.PHASECHK.TRANS64 P2, [R215+URZ+0x30850], R0 ;  /* 0x03085000d700a5a7 */ /* 0x000ee4000804007f */
[----:B---3--:R-:W-:Y:S05]  /*12900*/  @!P2 BRA `(.L_x_926) ;  /* 0xfffffffc00eca947 */ /* 0x008fea000383ffff */
[----:B------:R-:W-:Y:S05]  /*12910*/  BRA `(.L_x_925) ;  /* 0xffffff2c00507947 */ /* 0x000fea000383ffff */
.L_x_943:
[----:B--2---:R-:W-:-:S04]  /*12920*/  MOV R4, UR6 ;  /* 0x0000000600047c02 */ /* 0x004fc80008000f00 */
[----:B------:R2:W3:Y:S03]  /*12930*/  SYNCS.PHASECHK.TRANS64.TRYWAIT P2, [R4+URZ+0x30830], R3 ;  /* 0x03083003040075a7 */ /* 0x0004e6000804017f */
[----:B---3--:R-:W-:Y:S05]  /*12940*/  @!P2 NANOSLEEP.SYNCS 0x989680 ;  /* 0x009896800000a95d */ /* 0x008fea0003900000 */
[----:B------:R-:W3:Y:S02]  /*12950*/  @!P2 SYNCS.PHASECHK.TRANS64 P2, [R4+URZ+0x30830], R3 ;  /* 0x030830030400a5a7 */ /* 0x000ee4000804007f */
[----:B---3--:R-:W-:Y:S05]  /*12960*/  @!P2 BRA `(.L_x_943) ;  /* 0xfffffffc00eca947 */ /* 0x008fea000383ffff */
[----:B------:R-:W-:Y:S05]  /*12970*/  BRA `(.L_x_942) ;  /* 0xffffff4800e07947 */ /* 0x000fea000383ffff */
.L_x_947:
[----:B-12---:R-:W-:-:S04]  /*12980*/  IMAD.U32 R3, RZ, RZ, UR14 ;  /* 0x0000000eff037e24 */ /* 0x006fc8000f8e00ff */
[----:B------:R1:W2:Y:S03]  /*12990*/  SYNCS.PHASECHK.TRANS64.TRYWAIT P2, [R3+URZ+0x30850], R0 ;  /* 0x03085000030075a7 */ /* 0x0002a6000804017f */
[----:B--2---:R-:W-:Y:S05]  /*129a0*/  @!P2 NANOSLEEP.SYNCS 0x989680 ;  /* 0x009896800000a95d */ /* 0x004fea0003900000 */
[----:B------:R-:W2:Y:S02]  /*129b0*/  @!P2 SYNCS.PHASECHK.TRANS64 P2, [R3+URZ+0x30850], R0 ;  /* 0x030850000300a5a7 */ /* 0x000ea4000804007f */
[----:B--2---:R-:W-:Y:S05]  /*129c0*/  @!P2 BRA `(.L_x_947) ;  /* 0xfffffffc00eca947 */ /* 0x004fea000383ffff */
[----:B------:R-:W-:Y:S05]  /*129d0*/  BRA `(.L_x_946) ;  /* 0xffffff5800707947 */ /* 0x000fea000383ffff */
.L_x_953:
[----:B--2---:R-:W-:-:S04]  /*129e0*/  IMAD.U32 R4, RZ, RZ, UR6 ;  /* 0x00000006ff047e24 */ /* 0x004fc8000f8e00ff */
[----:B------:R2:W3:Y:S03]  /*129f0*/  SYNCS.PHASECHK.TRANS64.TRYWAIT P2, [R4+URZ+0x30830], R3 ;  /* 0x03083003040075a7 */ /* 0x0004e6000804017f */
[----:B---3--:R-:W-:Y:S05]  /*12a00*/  @!P2 NANOSLEEP.SYNCS 0x989680 ;  /* 0x009896800000a95d */ /* 0x008fea0003900000 */
[----:B------:R-:W3:Y:S02]  /*12a10*/  @!P2 SYNCS.PHASECHK.TRANS64 P2, [R4+URZ+0x30830], R3 ;  /* 0x030830030400a5a7 */ /* 0x000ee4000804007f */
[----:B---3--:R-:W-:Y:S05]  /*12a20*/  @!P2 BRA `(.L_x_953) ;  /* 0xfffffffc00eca947 */ /* 0x008fea000383ffff */
[----:B------:R-:W-:Y:S05]  /*12a30*/  BRA `(.L_x_952) ;  /* 0xffffff6800e87947 */ /* 0x000fea000383ffff */
.L_x_957:
[----:B-12---:R-:W-:-:S04]  /*12a40*/  MOV R3, UR10 ;  /* 0x0000000a00037c02 */ /* 0x006fc80008000f00 */
[----:B------:R1:W2:Y:S03]  /*12a50*/  SYNCS.PHASECHK.TRANS64.TRYWAIT P2, [R3+URZ+0x30850], R0 ;  /* 0x03085000030075a7 */ /* 0x0002a6000804017f */
[----:B--2---:R-:W-:Y:S05]  /*12a60*/  @!P2 NANOSLEEP.SYNCS 0x989680 ;  /* 0x009896800000a95d */ /* 0x004fea0003900000 */
[----:B------:R-:W2:Y:S02]  /*12a70*/  @!P2 SYNCS.PHASECHK.TRANS64 P2, [R3+URZ+0x30850], R0 ;  /* 0x030850000300a5a7 */ /* 0x000ea4000804007f */
[----:B--2---:R-:W-:Y:S05]  /*12a80*/  @!P2 BRA `(.L_x_957) ;  /* 0xfffffffc00eca947 */ /* 0x004fea000383ffff */
[----:B------:R-:W-:Y:S05]  /*12a90*/  BRA `(.L_x_956) ;  /* 0xffffff7800787947 */ /* 0x000fea000383ffff */
.L_x_970:
[----:B--2---:R-:W-:-:S04]  /*12aa0*/  IMAD.U32 R5, RZ, RZ, UR5 ;  /* 0x00000005ff057e24 */ /* 0x004fc8000f8e00ff */
[----:B------:R2:W3:Y:S03]  /*12ab0*/  SYNCS.PHASECHK.TRANS64.TRYWAIT P0, [R5+URZ+0x30850], R0 ;  /* 0x03085000050075a7 */ /* 0x0004e6000800017f */
[----:B---3--:R-:W-:Y:S05]  /*12ac0*/  @!P0 NANOSLEEP.SYNCS 0x989680 ;  /* 0x009896800000895d */ /* 0x008fea0003900000 */
[----:B------:R-:W3:Y:S02]  /*12ad0*/  @!P0 SYNCS.PHASECHK.TRANS64 P0, [R5+URZ+0x30850], R0 ;  /* 0x03085000050085a7 */ /* 0x000ee4000800007f */
[----:B---3--:R-:W-:Y:S05]  /*12ae0*/  @!P0 BRA `(.L_x_970) ;  /* 0xfffffffc00ec8947 */ /* 0x008fea000383ffff */
[----:B------:R-:W-:Y:S05]  /*12af0*/  BRA `(.L_x_969) ;  /* 0xffffff9c004c7947 */ /* 0x000fea000383ffff */
.L_x_1000:
[----:B------:R-:W1:Y:S01]  /*12b00*/  S2R R18, SR_TID.X ;  /* 0x0000000000127919 */ /* 0x000e620000002100 */
[----:B------:R-:W-:Y:S01]  /*12b10*/  MOV R12, RZ ;  /* 0x000000ff000c7202 */ /* 0x000fe20000000f00 */
[----:B------:R-:W-:Y:S02]  /*12b20*/  IMAD.MOV.U32 R11, RZ, RZ, 0x1f ;  /* 0x0000001fff0b7424 */ /* 0x000fe400078e00ff */
[----:B------:R-:W-:Y:S01]  /*12b30*/  IMAD.MOV.U32 R15, RZ, RZ, -0x1 ;  /* 0xffffffffff0f7424 */ /* 0x000fe200078e00ff */
[----:B-1----:R-:W-:-:S04]  /*12b40*/  SHF.R.U32.HI R7, RZ, 0x5, R18 ;  /* 0x00000005ff077819 */ /* 0x002fc80000011612 */
[----:B------:R-:W-:-:S05]  /*12b50*/  LOP3.LUT R7, R7, 0x3, RZ, 0xc0, !PT ;  /* 0x0000000307077812 */ /* 0x000fca00078ec0ff */
[----:B------:R-:W-:-:S07]  /*12b60*/  IMAD.MOV.U32 R13, RZ, RZ, R7 ;  /* 0x000000ffff0d7224 */ /* 0x000fce00078e0007 */
[----:B------:R-:W-:Y:S05]  /*12b70*/  WARPSYNC.COLLECTIVE R15, `(.L_x_1050) ;  /* 0x000000000f087348 */ /* 0x000fea0003c00000 */
[----:B------:R1:W2:Y:S02]  /*12b80*/  SHFL.IDX P6, R14, R13, R12, R11 ;  /* 0x0000000c0d0e7389 */ /* 0x0002a400000c000b */
[----:B-12---:R-:W-:Y:S01]  /*12b90*/  ENDCOLLECTIVE ;  /* 0x000000000000791b */ /* 0x006fe20003800000 */
.L_x_1050:
[----:B------:R-:W-:Y:S05]  /*12ba0*/  BRA `(.L_x_1051) ;  /* 0xffffffd000e47947 */ /* 0x000fea000383ffff */
.L_x_1001:
[----:B------:R-:W-:Y:S01]  /*12bb0*/  BSSY B0, `(.L_x_1052) ;  /* 0x0000006000007945 */ /* 0x000fe20003800000 */
[----:B------:R-:W-:-:S07]  /*12bc0*/  MOV R15, 0xffffffff ;  /* 0xffffffff000f7802 */ /* 0x000fce0000000f00 */
[----:B------:R-:W-:Y:S05]  /*12bd0*/  WARPSYNC.COLLECTIVE R15, `(.L_x_1053) ;  /* 0x000000000f0c7348 */ /* 0x000fea0003c00000 */
[----:B------:R-:W-:Y:S02]  /*12be0*/  ELECT P6, UR62, PT ;  /* 0x00000000003e782f */ /* 0x000fe400038c0000 */
[----:B------:R-:W-:Y:S01]  /*12bf0*/  MOV R14, UR62 ;  /* 0x0000003e000e7c02 */ /* 0x000fe20008000f00 */
[----:B------:R-:W-:Y:S10]  /*12c00*/  ENDCOLLECTIVE ;  /* 0x000000000000791b */ /* 0x000ff40003800000 */
.L_x_1053:
[----:B------:R-:W-:Y:S05]  /*12c10*/  BSYNC B0 ;  /* 0x0000000000007941 */ /* 0x000fea0003800000 */
.L_x_1052:
[----:B------:R-:W-:Y:S05]  /*12c20*/  BRA `(.L_x_1054) ;  /* 0xffffffd000d47947 */ /* 0x000fea000383ffff */
.L_x_1004:
[----:B-1----:R1:W2:Y:S02]  /*12c30*/  SYNCS.PHASECHK.TRANS64.TRYWAIT P2, [R8+URZ+0x30840], R7 ;  /* 0x03084007080075a7 */ /* 0x0022a4000804017f */
[----:B--2---:R-:W-:Y:S05]  /*12c40*/  @!P2 NANOSLEEP.SYNCS 0x989680 ;  /* 0x009896800000a95d */ /* 0x004fea0003900000 */
[----:B------:R-:W2:Y:S02]  /*12c50*/  @!P2 SYNCS.PHASECHK.TRANS64 P2, [R8+URZ+0x30840], R7 ;  /* 0x030840070800a5a7 */ /* 0x000ea4000804007f */
[----:B--2---:R-:W-:Y:S05]  /*12c60*/  @!P2 BRA `(.L_x_1004) ;  /* 0xfffffffc00f0a947 */ /* 0x004fea000383ffff */
[----:B------:R-:W-:Y:S05]  /*12c70*/  BRA `(.L_x_1055) ;  /* 0xffffffd400347947 */ /* 0x000fea000383ffff */
.L_x_1006:
[----:B-1----:R-:W-:-:S04]  /*12c80*/  IMAD.U32 R8, RZ, RZ, UR40 ;  /* 0x00000028ff087e24 */ /* 0x002fc8000f8e00ff */
[----:B------:R1:W2:Y:S03]  /*12c90*/  SYNCS.PHASECHK.TRANS64.TRYWAIT P2, [R8+URZ+0x30820], R7 ;  /* 0x03082007080075a7 */ /* 0x0002a6000804017f */
[----:B--2---:R-:W-:Y:S05]  /*12ca0*/  @!P2 NANOSLEEP.SYNCS 0x989680 ;  /* 0x009896800000a95d */ /* 0x004fea0003900000 */
[----:B------:R-:W2:Y:S02]  /*12cb0*/  @!P2 SYNCS.PHASECHK.TRANS64 P2, [R8+URZ+0x30820], R7 ;  /* 0x030820070800a5a7 */ /* 0x000ea4000804007f */
[----:B--2---:R-:W-:Y:S05]  /*12cc0*/  @!P2 BRA `(.L_x_1006) ;  /* 0xfffffffc00eca947 */ /* 0x004fea000383ffff */
[----:B------:R-:W-:Y:S05]  /*12cd0*/  BRA `(.L_x_1056) ;  /* 0xffffffd8006c7947 */ /* 0x000fea000383ffff */
.L_x_1012:
[----:B-1----:R1:W2:Y:S02]  /*12ce0*/  SYNCS.PHASECHK.TRANS64.TRYWAIT P3, [R3+URZ+0x30840], R2 ;  /* 0x03084002030075a7 */ /* 0x0022a4000806017f */
[----:B--2---:R-:W-:Y:S05]  /*12cf0*/  @!P3 NANOSLEEP.SYNCS 0x989680 ;  /* 0x009896800000b95d */ /* 0x004fea0003900000 */
[----:B------:R-:W2:Y:S02]  /*12d00*/  @!P3 SYNCS.PHASECHK.TRANS64 P3, [R3+URZ+0x30840], R2 ;  /* 0x030840020300b5a7 */ /* 0x000ea4000806007f */
[----:B--2---:R-:W-:Y:S05]  /*12d10*/  @!P3 BRA `(.L_x_1012) ;  /* 0xfffffffc00f0b947 */ /* 0x004fea000383ffff */
[----:B------:R-:W-:Y:S05]  /*12d20*/  BRA `(.L_x_1057) ;  /* 0xffffffdc00147947 */ /* 0x000fea000383ffff */
.L_x_1014:
[----:B-1----:R1:W2:Y:S02]  /*12d30*/  SYNCS.PHASECHK.TRANS64.TRYWAIT P3, [R2+URZ+0x60], R3 ;  /* 0x00006003020075a7 */ /* 0x0022a4000806017f */
[----:B--2---:R-:W-:Y:S05]  /*12d40*/  @!P3 NANOSLEEP.SYNCS 0x989680 ;  /* 0x009896800000b95d */ /* 0x004fea0003900000 */
[----:B------:R-:W2:Y:S02]  /*12d50*/  @!P3 SYNCS.PHASECHK.TRANS64 P3, [R2+URZ+0x60], R3 ;  /* 0x000060030200b5a7 */ /* 0x000ea4000806007f */
[----:B--2---:R-:W-:Y:S05]  /*12d60*/  @!P3 BRA `(.L_x_1014) ;  /* 0xfffffffc00f0b947 */ /* 0x004fea000383ffff */
[----:B------:R-:W-:Y:S05]  /*12d70*/  BRA `(.L_x_1058) ;  /* 0xffffffdc00ac7947 */ /* 0x000fea000383ffff */
.L_x_1020:
[----:B-1----:R1:W2:Y:S02]  /*12d80*/  SYNCS.PHASECHK.TRANS64.TRYWAIT P3, [R3+URZ+0x30840], R2 ;  /* 0x03084002030075a7 */ /* 0x0022a4000806017f */
[----:B--2---:R-:W-:Y:S05]  /*12d90*/  @!P3 NANOSLEEP.SYNCS 0x989680 ;  /* 0x009896800000b95d */ /* 0x004fea0003900000 */
[----:B------:R-:W2:Y:S02]  /*12da0*/  @!P3 SYNCS.PHASECHK.TRANS64 P3, [R3+URZ+0x30840], R2 ;  /* 0x030840020300b5a7 */ /* 0x000ea4000806007f */
[----:B--2---:R-:W-:Y:S05]  /*12db0*/  @!P3 BRA `(.L_x_1020) ;  /* 0xfffffffc00f0b947 */ /* 0x004fea000383ffff */
[----:B------:R-:W-:Y:S05]  /*12dc0*/  BRA `(.L_x_1059) ;  /* 0xffffffe000f87947 */ /* 0x000fea000383ffff */
.L_x_1022:
[----:B-1----:R1:W2:Y:S02]  /*12dd0*/  SYNCS.PHASECHK.TRANS64.TRYWAIT P3, [R2+URZ+0x60], R17 ;  /* 0x00006011020075a7 */ /* 0x0022a4000806017f */
[----:B--2---:R-:W-:Y:S05]  /*12de0*/  @!P3 NANOSLEEP.SYNCS 0x989680 ;  /* 0x009896800000b95d */ /* 0x004fea0003900000 */
[----:B------:R-:W2:Y:S02]  /*12df0*/  @!P3 SYNCS.PHASECHK.TRANS64 P3, [R2+URZ+0x60], R17 ;  /* 0x000060110200b5a7 */ /* 0x000ea4000806007f */
[----:B--2---:R-:W-:Y:S05]  /*12e00*/  @!P3 BRA `(.L_x_1022) ;  /* 0xfffffffc00f0b947 */ /* 0x004fea000383ffff */
[----:B------:R-:W-:Y:S05]  /*12e10*/  BRA `(.L_x_1060) ;  /* 0xffffffe400907947 */ /* 0x000fea000383ffff */
.L_x_1027:
[----:B--2---:R2:W3:Y:S02]  /*12e20*/  SYNCS.PHASECHK.TRANS64.TRYWAIT P2, [R2+URZ+0x30840], R3 ;  /* 0x03084003020075a7 */ /* 0x0044e4000804017f */
[----:B---3--:R-:W-:Y:S05]  /*12e30*/  @!P2 NANOSLEEP.SYNCS 0x989680 ;  /* 0x009896800000a95d */ /* 0x008fea0003900000 */
[----:B------:R-:W3:Y:S02]  /*12e40*/  @!P2 SYNCS.PHASECHK.TRANS64 P2, [R2+URZ+0x30840], R3 ;  /* 0x030840030200a5a7 */ /* 0x000ee4000804007f */
[----:B---3--:R-:W-:Y:S05]  /*12e50*/  @!P2 BRA `(.L_x_1027) ;  /* 0xfffffffc00f0a947 */ /* 0x008fea000383ffff */
[----:B------:R-:W-:Y:S05]  /*12e60*/  BRA `(.L_x_1061) ;  /* 0xffffffe800a47947 */ /* 0x000fea000383ffff */
.L_x_1029:
[----:B-1----:R1:W2:Y:S02]  /*12e70*/  SYNCS.PHASECHK.TRANS64.TRYWAIT P2, [R2+URZ+0x60], R11 ;  /* 0x0000600b020075a7 */ /* 0x0022a4000804017f */
[----:B--2---:R-:W-:Y:S05]  /*12e80*/  @!P2 NANOSLEEP.SYNCS 0x989680 ;  /* 0x009896800000a95d */ /* 0x004fea0003900000 */
[----:B------:R-:W2:Y:S02]  /*12e90*/  @!P2 SYNCS.PHASECHK.TRANS64 P2, [R2+URZ+0x60], R11 ;  /* 0x0000600b0200a5a7 */ /* 0x000ea4000804007f */
[----:B--2---:R-:W-:Y:S05]  /*12ea0*/  @!P2 BRA `(.L_x_1029) ;  /* 0xfffffffc00f0a947 */ /* 0x004fea000383ffff */
[----:B------:R-:W-:Y:S05]  /*12eb0*/  BRA `(.L_x_1062) ;  /* 0xffffffec00487947 */ /* 0x000fea000383ffff */
.L_x_1036:
[----:B-1----:R1:W2:Y:S02]  /*12ec0*/  SYNCS.PHASECHK.TRANS64.TRYWAIT P0, [R3+URZ+0x30860], R0 ;  /* 0x03086000030075a7 */ /* 0x0022a4000800017f */
[----:B--2---:R-:W-:Y:S05]  /*12ed0*/  @!P0 NANOSLEEP.SYNCS 0x989680 ;  /* 0x009896800000895d */ /* 0x004fea0003900000 */
[----:B------:R-:W2:Y:S02]  /*12ee0*/  @!P0 SYNCS.PHASECHK.TRANS64 P0, [R3+URZ+0x30860], R0 ;  /* 0x03086000030085a7 */ /* 0x000ea4000800007f */
[----:B--2---:R-:W-:Y:S05]  /*12ef0*/  @!P0 BRA `(.L_x_1036) ;  /* 0xfffffffc00f08947 */ /* 0x004fea000383ffff */
[----:B------:R-:W-:Y:S05]  /*12f00*/  BRA `(.L_x_1063) ;  /* 0xfffffff000507947 */ /* 0x000fea000383ffff */
.L_x_1038:
[----:B------:R-:W-:Y:S01]  /*12f10*/  BSSY B0, `(.L_x_1064) ;  /* 0x0000007000007945 */ /* 0x000fe20003800000 */
[----:B------:R-:W-:Y:S01]  /*12f20*/  IMAD.MOV.U32 R12, RZ, RZ, RZ ;  /* 0x000000ffff0c7224 */ /* 0x000fe200078e00ff */
[----:B------:R-:W-:Y:S01]  /*12f30*/  MOV R11, 0x1f ;  /* 0x0000001f000b7802 */ /* 0x000fe20000000f00 */
[----:B------:R-:W-:-:S07]  /*12f40*/  IMAD.MOV.U32 R15, RZ, RZ, -0x1 ;  /* 0xffffffffff0f7424 */ /* 0x000fce00078e00ff */
[----:B------:R-:W-:Y:S05]  /*12f50*/  WARPSYNC.COLLECTIVE R15, `(.L_x_1065) ;  /* 0x000000000f087348 */ /* 0x000fea0003c00000 */
[----:B------:R1:W2:Y:S02]  /*12f60*/  SHFL.IDX P6, R14, R13, R12, R11 ;  /* 0x0000000c0d0e7389 */ /* 0x0002a400000c000b */
[----:B-12---:R-:W-:Y:S01]  /*12f70*/  ENDCOLLECTIVE ;  /* 0x000000000000791b */ /* 0x006fe20003800000 */
.L_x_1065:
[----:B------:R-:W-:Y:S05]  /*12f80*/  BSYNC B0 ;  /* 0x0000000000007941 */ /* 0x000fea0003800000 */
.L_x_1064:
[----:B------:R-:W-:Y:S05]  /*12f90*/  BRA `(.L_x_1066) ;  /* 0xfffffff000f47947 */ /* 0x000fea000383ffff */
.L_x_1040:
[----:B--2---:R2:W3:Y:S02]  /*12fa0*/  SYNCS.PHASECHK.TRANS64.TRYWAIT P0, [R7+URZ+0x30820], R0 ;  /* 0x03082000070075a7 */ /* 0x0044e4000800017f */
[----:B---3--:R-:W-:Y:S05]  /*12fb0*/  @!P0 NANOSLEEP.SYNCS 0x989680 ;  /* 0x009896800000895d */ /* 0x008fea0003900000 */
[----:B------:R-:W3:Y:S02]  /*12fc0*/  @!P0 SYNCS.PHASECHK.TRANS64 P0, [R7+URZ+0x30820], R0 ;  /* 0x03082000070085a7 */ /* 0x000ee4000800007f */
[----:B---3--:R-:W-:Y:S05]  /*12fd0*/  @!P0 BRA `(.L_x_1040) ;  /* 0xfffffffc00f08947 */ /* 0x008fea000383ffff */
[----:B------:R-:W-:Y:S05]  /*12fe0*/  BRA `(.L_x_1067) ;  /* 0xfffffff400447947 */ /* 0x000fea000383ffff */
.L_x_1044:
[----:B--2---:R2:W3:Y:S02]  /*12ff0*/  SYNCS.PHASECHK.TRANS64.TRYWAIT P0, [R5+URZ], R4 ;  /* 0x00000004050075a7 */ /* 0x0044e4000800017f */
[----:B---3--:R-:W-:Y:S05]  /*13000*/  @!P0 NANOSLEEP.SYNCS 0x989680 ;  /* 0x009896800000895d */ /* 0x008fea0003900000 */
[----:B------:R-:W3:Y:S02]  /*13010*/  @!P0 SYNCS.PHASECHK.TRANS64 P0, [R5+URZ], R4 ;  /* 0x00000004050085a7 */ /* 0x000ee4000800007f */
[----:B---3--:R-:W-:Y:S05]  /*13020*/  @!P0 BRA `(.L_x_1044) ;  /* 0xfffffffc00f08947 */ /* 0x008fea000383ffff */
[----:B------:R-:W-:Y:S05]  /*13030*/  BRA `(.L_x_1068) ;  /* 0xfffffff400a07947 */ /* 0x000fea000383ffff */
.L_x_1045:
[----:B---3--:R3:W4:Y:S02]  /*13040*/  SYNCS.PHASECHK.TRANS64.TRYWAIT P0, [R3+URZ], R0 ;  /* 0x00000000030075a7 */ /* 0x008724000800017f */
[----:B----4-:R-:W-:Y:S05]  /*13050*/  @!P0 NANOSLEEP.SYNCS 0x989680 ;  /* 0x009896800000895d */ /* 0x010fea0003900000 */
[----:B------:R-:W4:Y:S02]  /*13060*/  @!P0 SYNCS.PHASECHK.TRANS64 P0, [R3+URZ], R0 ;  /* 0x00000000030085a7 */ /* 0x000f24000800007f */
[----:B----4-:R-:W-:Y:S05]  /*13070*/  @!P0 BRA `(.L_x_1045) ;  /* 0xfffffffc00f08947 */ /* 0x010fea000383ffff */
[----:B------:R-:W-:Y:S05]  /*13080*/  BRA `(.L_x_1069) ;  /* 0xfffffff400947947 */ /* 0x000fea000383ffff */
.L_x_1047:
[----:B--2---:R2:W3:Y:S02]  /*13090*/  SYNCS.PHASECHK.TRANS64.TRYWAIT P0, [R5+URZ], R4 ;  /* 0x00000004050075a7 */ /* 0x0044e4000800017f */
[----:B---3--:R-:W-:Y:S05]  /*130a0*/  @!P0 NANOSLEEP.SYNCS 0x989680 ;  /* 0x009896800000895d */ /* 0x008fea0003900000 */
[----:B------:R-:W3:Y:S02]  /*130b0*/  @!P0 SYNCS.PHASECHK.TRANS64 P0, [R5+URZ], R4 ;  /* 0x00000004050085a7 */ /* 0x000ee4000800007f */
[----:B---3--:R-:W-:Y:S05]  /*130c0*/  @!P0 BRA `(.L_x_1047) ;  /* 0xfffffffc00f08947 */ /* 0x008fea000383ffff */
[----:B------:R-:W-:Y:S05]  /*130d0*/  BRA `(.L_x_1070) ;  /* 0xfffffff400987947 */ /* 0x000fea000383ffff */
.L_x_1071:
        /* <DEDUP_REMOVED lines=10> */
.L_x_12750:


//--------------------- .text._ZN7cutlass13device_kernelIN5flash11enable_sm90INS1_16FlashAttnFwdSm90INS1_25CollectiveMainloopFwdSm90ILi2EN4cute5tupleIJNS5_1CILi1EEES8_S8_EEENS6_IJNS7_ILi128EEENS7_ILi64EEENS7_ILi256EEEEEELi256ENS_6half_tEfNS_4arch4Sm90ELb0ELb1ELb1ELb1ELb0ELb0ELb0ELb1ELb1ELb0ELb0ELb0EEENS1_21CollectiveEpilogueFwdINS6_IJSA_SC_SB_EEES9_SE_SG_Li256ELb1ELb0ELb0ELb0EEENS1_36VarlenDynamicPersistentTileSchedulerILi128ELi64ELi256ELi32ELb0ELb0ELb1ELb1ELb0ELb1EEEEEEEEEvNT_6ParamsE --------------------------
	.section	.text._ZN7cutlass13device_kernelIN5flash11enable_sm90INS1_16FlashAttnFwdSm90INS1_25CollectiveMainloopFwdSm90ILi2EN4cute5tupleIJNS5_1CILi1EEES8_S8_EEENS6_IJNS7_ILi128EEENS7_ILi64EEENS7_ILi256EEEEEELi256ENS_6half_tEfNS_4arch4Sm90ELb0ELb1ELb1ELb1ELb0ELb0ELb0ELb1ELb1ELb0ELb0ELb0EEENS1_21CollectiveEpilogueFwdINS6_IJSA_SC_SB_EEES9_SE_SG_Li256ELb1ELb0ELb0ELb0EEENS1_36VarlenDynamicPersistentTileSchedulerILi128ELi64ELi256ELi32ELb0ELb0ELb1ELb1ELb0ELb1EEEEEEEEEvNT_6ParamsE,"ax",@progbits
	.align	128
.text._ZN7cutlass13device_kernelIN5flash11enable_sm90INS1_16FlashAttnFwdSm90INS1_25CollectiveMainloopFwdSm90ILi2EN4cute5tupleIJNS5_1CILi1EEES8_S8_EEENS6_IJNS7_ILi128EEENS7_ILi64EEENS7_ILi256EEEEEELi256ENS_6half_tEfNS_4arch4Sm90ELb0ELb1ELb1ELb1ELb0ELb0ELb0ELb1ELb1ELb0ELb0ELb0EEENS1_21CollectiveEpilogueFwdINS6_IJSA_SC_SB_EEES9_SE_SG_Li256ELb1ELb0ELb0ELb0EEENS1_36VarlenDynamicPersistentTileSchedulerILi128ELi64ELi256ELi32ELb0ELb0ELb1ELb1ELb0ELb1EEEEEEEEEvNT_6ParamsE:
        .type           _ZN7cutlass13device_kernelIN5flash11enable_sm90INS1_16FlashAttnFwdSm90INS1_25CollectiveMainloopFwdSm90ILi2EN4cute5tupleIJNS5_1CILi1EEES8_S8_EEENS6_IJNS7_ILi128EEENS7_ILi64EEENS7_ILi256EEEEEELi256ENS_6half_tEfNS_4arch4Sm90ELb0ELb1ELb1ELb1ELb0ELb0ELb0ELb1ELb1ELb0ELb0ELb0EEENS1_21CollectiveEpilogueFwdINS6_IJSA_SC_SB_EEES9_SE_SG_Li256ELb1ELb0ELb0ELb0EEENS1_36VarlenDynamicPersistentTileSchedulerILi128ELi64ELi256ELi32ELb0ELb0ELb1ELb1ELb0ELb1EEEEEEEEEvNT_6ParamsE,@function
        .size           _ZN7cutlass13device_kernelIN5flash11enable_sm90INS1_16FlashAttnFwdSm90INS1_25CollectiveMainloopFwdSm90ILi2EN4cute5tupleIJNS5_1CILi1EEES8_S8_EEENS6_IJNS7_ILi128EEENS7_ILi64EEENS7_ILi256EEEEEELi256ENS_6half_tEfNS_4arch4Sm90ELb0ELb1ELb1ELb1ELb0ELb0ELb0ELb1ELb1ELb0ELb0ELb0EEENS1_21CollectiveEpilogueFwdINS6_IJSA_SC_SB_EEES9_SE_SG_Li256ELb1ELb0ELb0ELb0EEENS1_36VarlenDynamicPersistentTileSchedulerILi128ELi64ELi256ELi32ELb0ELb0ELb1ELb1ELb0ELb1EEEEEEEEEvNT_6ParamsE,(.L_x_12751 - _ZN7cutlass13device_kernelIN5flash11enable_sm90INS1_16FlashAttnFwdSm90INS1_25CollectiveMainloopFwdSm90ILi2EN4cute5tupleIJNS5_1CILi1EEES8_S8_EEENS6_IJNS7_ILi128EEENS7_ILi64EEENS7_ILi256EEEEEELi256ENS_6half_tEfNS_4arch4Sm90ELb0ELb1ELb1ELb1ELb0ELb0ELb0ELb1ELb1ELb0ELb0ELb0EEENS1_21CollectiveEpilogueFwdINS6_IJSA_SC_SB_EEES9_SE_SG_Li256ELb1ELb0ELb0ELb0EEENS1_36VarlenDynamicPersistentTileSchedulerILi128ELi64ELi256ELi32ELb0ELb0ELb1ELb1ELb0ELb1EEEEEEEEEvNT_6ParamsE)
        .other          _ZN7cutlass13device_kernelIN5flash11enable_sm90INS1_16FlashAttnFwdSm90INS1_25CollectiveMainloopFwdSm90ILi2EN4cute5tupleIJNS5_1CILi1EEES8_S8_EEENS6_IJNS7_ILi128EEENS7_ILi64EEENS7_ILi256EEEEEELi256ENS_6half_tEfNS_4arch4Sm90ELb0ELb1ELb1ELb1ELb0ELb0ELb0ELb1ELb1ELb0ELb0ELb0EEENS1_21CollectiveEpilogueFwdINS6_IJSA_SC_SB_EEES9_SE_SG_Li256ELb1ELb0ELb0ELb0EEENS1_36VarlenDynamicPersistentTileSchedulerILi128ELi64ELi256ELi32ELb0ELb0ELb1ELb1ELb0ELb1EEEEEEEEEvNT_6ParamsE,@"STO_CUDA_ENTRY STV_DEFAULT"
_ZN7cutlass13device_kernelIN5flash11enable_sm90INS1_16FlashAttnFwdSm90INS1_25CollectiveMainloopFwdSm90ILi2EN4cute5tupleIJNS5_1CILi1EEES8_S8_EEENS6_IJNS7_ILi128EEENS7_ILi64EEENS7_ILi256EEEEEELi256ENS_6half_tEfNS_4arch4Sm90ELb0ELb1ELb1ELb1ELb0ELb0ELb0ELb1ELb1ELb0ELb0ELb0EEENS1_21CollectiveEpilogueFwdINS6_IJSA_SC_SB_EEES9_SE_SG_Li256ELb1ELb0ELb0ELb0EEENS1_36VarlenDynamicPersistentTileSchedulerILi128ELi64ELi256ELi32ELb0ELb0ELb1ELb1ELb0ELb1EEEEEEEEEvNT_6ParamsE:
        /* <DEDUP_REMOVED lines=21> */
.L_x_1073:
[----:B------:R-:W-:Y:S05]  /*0150*/  BSYNC B0 ;  /* 0x0000000000007941 */ /* 0x000fea0003800000 */
.L_x_1072:
        /* <DEDUP_REMOVED lines=41> */
.L_x_1074:
        /* <DEDUP_REMOVED lines=22> */
.L_x_1075:
        /* <DEDUP_REMOVED lines=18> */
.L_x_1076:
        /* <DEDUP_REMOVED lines=22> */
.L_x_1077:
        /* <DEDUP_REMOVED lines=22> */
.L_x_1078:
        /* <DEDUP_REMOVED lines=8> */
.L_x_1080:
        /* <DEDUP_REMOVED lines=16> */
[----:B------:R-:W-:Y:S01]  /*0ab0*/  UMOV UR36, URZ ;  /* 0x0000003f00247c82 */ /* 0x000fe20008000000 */
[----:B------:R-:W-:Y:S01]  /*0ac0*/  R2UR UR5, R203 ;  /* 0x00000000cb0572ca */ /* 0x000fe200000e0000 */
[----:B------:R-:W0:Y:S01]  /*0ad0*/  S2R R0, SR_TID.X ;  /* 0x0000000000007919 */ /* 0x000e220000002100 */
[----:B------:R-:W-:Y:S01]  /*0ae0*/  UMOV UR37, URZ ;  /* 0x0000003f00257c82 */ /* 0x000fe20008000000 */
[----:B0-----:R-:W-:-:S05]  /*0af0*/  VIADD R215, R0, 0xffffff80 ;  /* 0xffffff8000d77836 */ /* 0x001fca0000000000 */
[----:B------:R-:W-:-:S04]  /*0b00*/  SHF.R.S32.HI R0, RZ, 0x1f, R215 ;  /* 0x0000001fff007819 */ /* 0x000fc800000114d7 */
[CC--:B------:R-:W-:Y:S02]  /*0b10*/  LEA.HI R3, R0.reuse, R215.reuse, RZ, 0x7 ;  /* 0x000000d700037211 */ /* 0x0c0fe400078f38ff */
[----:B------:R-:W-:Y:S02]  /*0b20*/  LEA.HI R4, R0, R215, RZ, 0x5 ;  /* 0x000000d700047211 */ /* 0x000fe400078f28ff */
[----:B------:R-:W-:Y:S02]  /*0b30*/  LOP3.LUT R210, R3, 0xffffff80, RZ, 0xc0, !PT ;  /* 0xffffff8003d27812 */ /* 0x000fe400078ec0ff */
[----:B------:R-:W-:-:S03]  /*0b40*/  SHF.R.S32.HI R212, RZ, 0x7, R3 ;  /* 0x00000007ffd47819 */ /* 0x000fc60000011403 */
[----:B------:R-:W-:Y:S01]  /*0b50*/  IMAD.IADD R210, R215, 0x1, -R210 ;  /* 0x00000001d7d27824 */ /* 0x000fe200078e0ad2 */
[----:B------:R-:W-:-:S04]  /*0b60*/  LEA.HI R3, R3, R212, RZ, 0x1 ;  /* 0x000000d403037211 */ /* 0x000fc800078f08ff */
[----:B------:R-:W-:Y:S02]  /*0b70*/  SHF.R.S32.HI R9, RZ, 0x1f, R210 ;  /* 0x0000001fff097819 */ /* 0x000fe400000114d2 */
[----:B------:R-:W-:Y:S02]  /*0b80*/  LOP3.LUT R3, R3, 0x3fffffe, RZ, 0xc0, !PT ;  /* 0x03fffffe03037812 */ /* 0x000fe400078ec0ff */
[CC--:B------:R-:W-:Y:S02]  /*0b90*/  LEA.HI R8, R9.reuse, R210.reuse, RZ, 0x2 ;  /* 0x000000d209087211 */ /* 0x0c0fe400078f10ff */
[----:B------:R-:W-:Y:S01]  /*0ba0*/  LEA.HI R9, R9, R210, RZ, 0x5 ;  /* 0x000000d209097211 */ /* 0x000fe200078f28ff */
[----:B------:R-:W-:Y:S01]  /*0bb0*/  IMAD.IADD R3, R212, 0x1, -R3 ;  /* 0x00000001d4037824 */ /* 0x000fe200078e0a03 */
[----:B------:R-:W-:Y:S02]  /*0bc0*/  SHF.R.S32.HI R5, RZ, 0x2, R8 ;  /* 0x00000002ff057819 */ /* 0x000fe40000011408 */
[----:B------:R-:W-:-:S02]  /*0bd0*/  SHF.R.S32.HI R9, RZ, 0x5, R9 ;  /* 0x00000005ff097819 */ /* 0x000fc40000011409 */
[----:B--2---:R-:W-:Y:S02]  /*0be0*/  R2UR UR4, R2 ;  /* 0x00000000020472ca */ /* 0x004fe400000e0000 */
[----:B------:R-:W-:-:S04]  /*0bf0*/  SHF.R.S32.HI R2, RZ, 0x1f, R8 ;  /* 0x0000001fff027819 */ /* 0x000fc80000011408 */
[----:B------:R-:W-:-:S04]  /*0c00*/  LEA.HI R2, R2, R5, RZ, 0x3 ;  /* 0x0000000502027211 */ /* 0x000fc800078f18ff */
[----:B------:R-:W-:Y:S02]  /*0c10*/  LOP3.LUT R6, R2, 0xfffffff8, RZ, 0xc0, !PT ;  /* 0xfffffff802067812 */ /* 0x000fe400078ec0ff */
[CC--:B------:R-:W-:Y:S01]  /*0c20*/  LEA.HI R2, R0.reuse, R215.reuse, RZ, 0x4 ;  /* 0x000000d700027211 */ /* 0x0c0fe200078f20ff */
[----:B------:R-:W-:Y:S01]  /*0c30*/  ULOP3.LUT UR4, UR4, 0x1, URZ, 0xfc, !UPT ;  /* 0x0000000104047892 */ /* 0x000fe2000f8efc3f */
[----:B------:R-:W-:Y:S01]  /*0c40*/  LEA.HI R0, R0, R215, RZ, 0x3 ;  /* 0x000000d700007211 */ /* 0x000fe200078f18ff */
[----:B------:R-:W-:Y:S01]  /*0c50*/  IMAD.IADD R10, R5, 0x1, -R6 ;  /* 0x00000001050a7824 */ /* 0x000fe200078e0a06 */
[----:B------:R-:W-:Y:S01]  /*0c60*/  SHF.R.S32.HI R5, RZ, 0x4, R2 ;  /* 0x00000004ff057819 */ /* 0x000fe20000011402 */
[----:B------:R-:W-:Y:S01]  /*0c70*/  IMAD.SHL.U32 R6, R4, 0x20, RZ ;  /* 0x0000002004067824 */ /* 0x000fe200078e00ff */
[C---:B------:R-:W-:Y:S01]  /*0c80*/  LOP3.LUT R4, R2.reuse, 0x3fffff0, RZ, 0xc0, !PT ;  /* 0x03fffff002047812 */ /* 0x040fe200078ec0ff */
[----:B------:R-:W-:Y:S01]  /*0c90*/  IMAD.U32 R214, RZ, RZ, UR4 ;  /* 0x00000004ffd67e24 */ /* 0x000fe2000f8e00ff */
[----:B------:R-:W-:Y:S01]  /*0ca0*/  LEA.HI R2, R2, R5, RZ, 0x1 ;  /* 0x0000000502027211 */ /* 0x000fe200078f08ff */
[----:B------:R-:W-:Y:S01]  /*0cb0*/  UMOV UR4, URZ ;  /* 0x0000003f00047c82 */ /* 0x000fe20008000000 */
[----:B------:R-:W-:Y:S01]  /*0cc0*/  LOP3.LUT R7, R6, 0xfffffc00, RZ, 0xc0, !PT ;  /* 0xfffffc0006077812 */ /* 0x000fe200078ec0ff */
[----:B------:R-:W-:Y:S01]  /*0cd0*/  IMAD.IADD R4, R215, 0x1, -R4 ;  /* 0x00000001d7047824 */ /* 0x000fe200078e0a04 */
[----:B------:R-:W-:Y:S01]  /*0ce0*/  LOP3.LUT R2, R2, 0x1ffffffe, RZ, 0xc0, !PT ;  /* 0x1ffffffe02027812 */ /* 0x000fe200078ec0ff */
[----:B------:R-:W-:Y:S01]  /*0cf0*/  IMAD.U32 R209, RZ, RZ, UR4 ;  /* 0x00000004ffd17e24 */ /* 0x000fe2000f8e00ff */
[----:B------:R-:W-:Y:S01]  /*0d00*/  LEA R10, R9, R10, 0x4 ;  /* 0x0000000a090a7211 */ /* 0x000fe200078e20ff */
[----:B------:R-:W-:Y:S01]  /*0d10*/  IMAD R7, R4, 0x40, R7 ;  /* 0x0000004004077824 */ /* 0x000fe200078e0207 */
[----:B------:R-:W-:Y:S01]  /*0d20*/  SHF.R.S32.HI R204, RZ, 0x3, R0 ;  /* 0x00000003ffcc7819 */ /* 0x000fe20000011400 */
[----:B------:R-:W-:-:S02]  /*0d30*/  IMAD.IADD R2, R5, 0x1, -R2 ;  /* 0x0000000105027824 */ /* 0x000fc400078e0a02 */
[----:B------:R-:W-:Y:S01]  /*0d40*/  IMAD R211, R3, 0x40, R10 ;  /* 0x0000004003d37824 */ /* 0x000fe200078e020a */
[----:B------:R-:W-:Y:S01]  /*0d50*/  LOP3.LUT R3, R8, 0x7ffffffc, RZ, 0xc0, !PT ;  /* 0x7ffffffc08037812 */ /* 0x000fe200078ec0ff */
[----:B------:R-:W-:Y:S01]  /*0d60*/  IMAD R213, R2, 0x8, R7 ;  /* 0x0000000802d57824 */ /* 0x000fe200078e0207 */
[----:B------:R-:W-:-:S03]  /*0d70*/  LOP3.LUT R2, R0, 0x1ffffff8, RZ, 0xc0, !PT ;  /* 0x1ffffff800027812 */ /* 0x000fc600078ec0ff */
[----:B------:R-:W-:Y:S02]  /*0d80*/  IMAD.IADD R18, R210, 0x1, -R3 ;  /* 0x00000001d2127824 */ /* 0x000fe400078e0a03 */
[----:B------:R-:W-:-:S04]  /*0d90*/  IMAD.IADD R2, R215, 0x1, -R2 ;  /* 0x00000001d7027824 */ /* 0x000fc800078e0a02 */
[----:B------:R-:W-:-:S07]  /*0da0*/  IMAD.SHL.U32 R23, R2, 0x8, RZ ;  /* 0x0000000802177824 */ /* 0x000fce00078e00ff */
.L_x_1180:
[----:B------:R-:W-:Y:S01]  /*0db0*/  ULDC.64 UR8, c[0x0][0xa28] ;  /* 0x00028a0000087ab9 */ /* 0x000fe20000000a00 */
[----:B012345:R-:W0:Y:S01]  /*0dc0*/  LDC.64 R8, c[0x0][0x3f8] ;  /* 0x0000fe00ff087b82 */ /* 0x03fe220000000a00 */
[----:B------:R-:W-:Y:S01]  /*0dd0*/  UISETP.NE.U32.AND UP0, UPT, UR8, URZ, UPT ;  /* 0x0000003f0800728c */ /* 0x000fe2000bf05070 */
[----:B------:R-:W-:Y:S01]  /*0de0*/  MOV R6, RZ ;  /* 0x000000ff00067202 */ /* 0x000fe20000000f00 */
[----:B------:R-:W-:Y:S02]  /*0df0*/  ULDC.64 UR12, c[0x0][0x208] ;  /* 0x00008200000c7ab9 */ /* 0x000fe40000000a00 */
[----:B------:R-:W-:-:S03]  /*0e00*/  UISETP.NE.AND.EX UP0, UPT, UR9, URZ, UPT, UP0 ;  /* 0x0000003f0900728c */ /* 0x000fc6000bf05300 */
[----:B------:R-:W-:Y:S01]  /*0e10*/  ULDC.64 UR8, c[0x0][0xa18] ;  /* 0x0002860000087ab9 */ /* 0x000fe20000000a00 */
[----:B------:R-:W1:Y:S01]  /*0e20*/  LDC R22, c[0x0][0x288] ;  /* 0x0000a200ff167b82 */ /* 0x000e620000000800 */
[----:B------:R-:W-:Y:S01]  /*0e30*/  UISETP.NE.U32.AND UP1, UPT, UR8, URZ, UPT ;  /* 0x0000003f0800728c */ /* 0x000fe2000bf25070 */
[----:B------:R-:W-:-:S03]  /*0e40*/  PLOP3.LUT P0, PT, PT, PT, UP0, 0x80, 0x0 ;  /* 0x000000000000781c */ /* 0x000fc60003f0f008 */
[----:B------:R-:W-:-:S03]  /*0e50*/  UISETP.NE.AND.EX UP1, UPT, UR9, URZ, UPT, UP1 ;  /* 0x0000003f0900728c */ /* 0x000fc6000bf25310 */
[----:B------:R-:W-:Y:S01]  /*0e60*/  @UP0 ULDC.64 UR8, c[0x0][0xa28] ;  /* 0x00028a0000080ab9 */ /* 0x000fe20000000a00 */
[----:B------:R-:W2:Y:S01]  /*0e70*/  LDC R0, c[0x0][0x404] ;  /* 0x00010100ff007b82 */ /* 0x000ea20000000800 */
[----:B------:R-:W-:Y:S01]  /*0e80*/  @UP0 UIMAD.WIDE UR8, UR5, 0x4, UR8 ;  /* 0x00000004050808a5 */ /* 0x000fe2000f8e0208 */
[----:B------:R-:W-:-:S05]  /*0e90*/  PLOP3.LUT P2, PT, PT, PT, UP1, 0x80, 0x0 ;  /* 0x000000000000781c */ /* 0x000fca0003f4f018 */
[----:B------:R-:W-:Y:S01]  /*0ea0*/  @UP1 ULDC.64 UR10, c[0x0][0xa18] ;  /* 0x00028600000a1ab9 */ /* 0x000fe20000000a00 */
[----:B------:R-:W3:Y:S01]  /*0eb0*/  LDC R19, c[0x0][0x2e0] ;  /* 0x0000b800ff137b82 */ /* 0x000ee20000000800 */
[----:B------:R-:W-:Y:S02]  /*0ec0*/  IMAD.U32 R2, RZ, RZ, UR8 ;  /* 0x00000008ff027e24 */ /* 0x000fe4000f8e00ff */
[----:B------:R-:W-:Y:S01]  /*0ed0*/  IMAD.U32 R3, RZ, RZ, UR9 ;  /* 0x00000009ff037e24 */ /* 0x000fe2000f8e00ff */
[----:B------:R-:W-:-:S04]  /*0ee0*/  @UP1 UIMAD.WIDE UR8, UR5, 0x4, UR10 ;  /* 0x00000004050818a5 */ /* 0x000fc8000f8e020a */
[----:B------:R4:W5:Y:S02]  /*0ef0*/  @P0 LDG.E R6, desc[UR12][R2.64] ;  /* 0x0000000c02060981 */ /* 0x000964000c1e1900 */
[----:B------:R-:W-:Y:S02]  /*0f00*/  IMAD.U32 R4, RZ, RZ, UR8 ;  /* 0x00000008ff047e24 */ /* 0x000fe4000f8e00ff */
[----:B------:R-:W-:Y:S01]  /*0f10*/  IMAD.U32 R5, RZ, RZ, UR9 ;  /* 0x00000009ff057e24 */ /* 0x000fe2000f8e00ff */
[----:B------:R-:W-:Y:S01]  /*0f20*/  ULDC.64 UR8, c[0x0][0xa20] ;  /* 0x0002880000087ab9 */ /* 0x000fe20000000a00 */
[----:B0-----:R-:W-:Y:S02]  /*0f30*/  ISETP.NE.U32.AND P0, PT, R8, RZ, PT ;  /* 0x000000ff0800720c */ /* 0x001fe40003f05070 */
[----:B------:R-:W-:Y:S01]  /*0f40*/  ISETP.NE.U32.AND P1, PT, RZ, UR8, PT ;  /* 0x00000008ff007c0c */ /* 0x000fe2000bf25070 */
[----:B-1----:R4:W5:Y:S01]  /*0f50*/  @P2 LDG.E R22, desc[UR12][R4.64] ;  /* 0x0000000c04162981 */ /* 0x002962000c1e1900 */
[----:B------:R-:W-:Y:S01]  /*0f60*/  ISETP.NE.AND.EX P0, PT, R9, RZ, PT, P0 ;  /* 0x000000ff0900720c */ /* 0x000fe20003f05300 */
[----:B------:R-:W-:Y:S01]  /*0f70*/  IMAD.U32 R207, RZ, RZ, UR6 ;  /* 0x00000006ffcf7e24 */ /* 0x000fe2000f8e00ff */
[----:B------:R-:W-:-:S02]  /*0f80*/  ISETP.NE.AND.EX P1, PT, RZ, UR9, PT, P1 ;  /* 0x00000009ff007c0c */ /* 0x000fc4000bf25310 */
[----:B--2---:R-:W-:Y:S01]  /*0f90*/  SEL R0, R0, 0x1, P0 ;  /* 0x0000000100007807 */ /* 0x004fe20000000000 */
[----:B----4-:R-:W-:Y:S10]  /*0fa0*/  @P2 BRA `(.L_x_1081) ;  /* 0x0000000000302947 */ /* 0x010ff40003800000 */
[----:B------:R-:W-:Y:S02]  /*0fb0*/  ULDC.64 UR6, c[0x0][0xa00] ;  /* 0x0002800000067ab9 */ /* 0x000fe40000000a00 */
[----:B------:R-:W-:-:S04]  /*0fc0*/  ISETP.NE.U32.AND P0, PT, RZ, UR6, PT ;  /* 0x00000006ff007c0c */ /* 0x000fc8000bf05070 */
[----:B------:R-:W-:-:S13]  /*0fd0*/  ISETP.NE.AND.EX P0, PT, RZ, UR7, PT, P0 ;  /* 0x00000007ff007c0c */ /* 0x000fda000bf05300 */
[----:B------:R-:W-:Y:S05]  /*0fe0*/  @!P0 BRA `(.L_x_1081) ;  /* 0x0000000000208947 */ /* 0x000fea0003800000 */
[----:B------:R-:W-:Y:S01]  /*0ff0*/  ULDC.64 UR6, c[0x0][0xa00] ;  /* 0x0002800000067ab9 */ /* 0x000fe20000000a00 */
[----:B------:R-:W-:Y:S01]  /*1000*/  ULDC.64 UR8, c[0x0][0x208] ;  /* 0x0000820000087ab9 */ /* 0x000fe20000000a00 */
[----:B------:R-:W-:-:S06]  /*1010*/  UIMAD.WIDE UR6, UR5, 0x4, UR6 ;  /* 0x00000004050678a5 */ /* 0x000fcc000f8e0206 */
[----:B------:R-:W-:Y:S02]  /*1020*/  IMAD.U32 R2, RZ, RZ, UR6 ;  /* 0x00000006ff027e24 */ /* 0x000fe4000f8e00ff */
[----:B------:R-:W-:-:S05]  /*1030*/  IMAD.U32 R3, RZ, RZ, UR7 ;  /* 0x00000007ff037e24 */ /* 0x000fca000f8e00ff */
[----:B-----5:R-:W2:Y:S04]  /*1040*/  LDG.E R22, desc[UR8][R2.64] ;  /* 0x0000000802167981 */ /* 0x020ea8000c1e1900 */
[----:B------:R-:W2:Y:S02]  /*1050*/  LDG.E R5, desc[UR8][R2.64+0x4] ;  /* 0x0000040802057981 */ /* 0x000ea4000c1e1900 */
[----:B--2---:R-:W-:-:S07]  /*1060*/  IMAD.IADD R22, R5, 0x1, -R22 ;  /* 0x0000000105167824 */ /* 0x004fce00078e0a16 */
.L_x_1081:
[----:B---3--:R-:W-:Y:S01]  /*1070*/  IMAD R19, R0, R19, RZ ;  /* 0x0000001300137224 */ /* 0x008fe200078e02ff */
[----:B------:R-:W-:Y:S01]  /*1080*/  MOV R206, R201 ;  /* 0x000000c900ce7202 */ /* 0x000fe20000000f00 */
[----:B------:R-:W-:Y:S01]  /*1090*/  IMAD.U32 R208, RZ, RZ, UR5 ;  /* 0x00000005ffd07e24 */ /* 0x000fe2000f8e00ff */
[----:B------:R-:W-:Y:S06]  /*10a0*/  @!P1 BRA `(.L_x_1082) ;  /* 0x00000000001c9947 */ /* 0x000fec0003800000 */
[----:B------:R-:W-:Y:S01]  /*10b0*/  ULDC.64 UR6, c[0x0][0xa20] ;  /* 0x0002880000067ab9 */ /* 0x000fe20000000a00 */
[----:B------:R-:W-:Y:S01]  /*10c0*/  ULDC.64 UR8, c[0x0][0x208] ;  /* 0x0000820000087ab9 */ /* 0x000fe20000000a00 */
[----:B------:R-:W-:-:S06]  /*10d0*/  UIMAD.WIDE UR4, UR5, 0x4, UR6 ;  /* 0x00000004050478a5 */ /* 0x000fcc000f8e0206 */
[----:B------:R-:W-:Y:S02]  /*10e0*/  IMAD.U32 R2, RZ, RZ, UR4 ;  /* 0x00000004ff027e24 */ /* 0x000fe4000f8e00ff */
[----:B------:R-:W-:-:S05]  /*10f0*/  IMAD.U32 R3, RZ, RZ, UR5 ;  /* 0x00000005ff037e24 */ /* 0x000fca000f8e00ff */
[----:B------:R0:W5:Y:S01]  /*1100*/  LDG.E R19, desc[UR8][R2.64] ;  /* 0x0000000802137981 */ /* 0x000162000c1e1900 */
[----:B------:R-:W-:Y:S05]  /*1110*/  BRA `(.L_x_1083) ;  /* 0x0000000000307947 */ /* 0x000fea0003800000 */
.L_x_1082:
        /* <DEDUP_REMOVED lines=9> */
[----:B------:R-:W2:Y:S04]  /*11b0*/  LDG.E R19, desc[UR8][R2.64] ;  /* 0x0000000802137981 */ /* 0x000ea8000c1e1900 */
[----:B------:R-:W2:Y:S02]  /*11c0*/  LDG.E R0, desc[UR8][R2.64+0x4] ;  /* 0x0000040802007981 */ /* 0x000ea4000c1e1900 */
[----:B--2---:R-:W-:-:S07]  /*11d0*/  IMAD.IADD R19, R0, 0x1, -R19 ;  /* 0x0000000100137824 */ /* 0x004fce00078e0a13 */
.L_x_1083:
[----:B------:R-:W1:Y:S01]  /*11e0*/  LDC.64 R8, c[0x0][0x9e0] ;  /* 0x00027800ff087b82 */ /* 0x000e620000000a00 */
[----:B-----5:R-:W-:Y:S01]  /*11f0*/  IMAD.IADD R19, R19, 0x1, -R6 ;  /* 0x0000000113137824 */ /* 0x020fe200078e0a06 */
[----:B------:R-:W-:-:S04]  /*1200*/  LEA R0, R201, 0x80, 0x7 ;  /* 0x00000080c9007811 */ /* 0x000fc800078e38ff */
[----:B0-----:R-:W-:Y:S02]  /*1210*/  IADD3 R3, R19, R0, -R22 ;  /* 0x0000000013037210 */ /* 0x001fe40007ffe816 */
[----:B-1----:R-:W-:-:S03]  /*1220*/  ISETP.GE.AND P1, PT, R9, 0x1, PT ;  /* 0x000000010900780c */ /* 0x002fc60003f26270 */
[----:B------:R-:W-:-:S10]  /*1230*/  IMAD.IADD R0, R3, 0x1, R8 ;  /* 0x0000000103007824 */ /* 0x000fd400078e0208 */
[----:B------:R-:W-:Y:S05]  /*1240*/  @!P1 BRA `(.L_x_1084) ;  /* 0x0000000000409947 */ /* 0x000fea0003800000 */
[C---:B------:R-:W-:Y:S02]  /*1250*/  ISETP.GT.AND P0, PT, R3.reuse, RZ, PT ;  /* 0x000000ff0300720c */ /* 0x040fe40003f04270 */
[----:B------:R-:W-:-:S11]  /*1260*/  IADD3 R2, R3, -0x1, RZ ;  /* 0xffffffff03027810 */ /* 0x000fd60007ffe0ff */
[----:B------:R-:W-:Y:S05]  /*1270*/  @P0 BRA `(.L_x_1085) ;  /* 0x00000000001c0947 */ /* 0x000fea0003800000 */
[----:B------:R-:W-:Y:S01]  /*1280*/  ISETP.NE.AND P0, PT, R9, 0x1, PT ;  /* 0x000000010900780c */ /* 0x000fe20003f05270 */
[----:B------:R-:W-:-:S12]  /*1290*/  IMAD.MOV R3, RZ, RZ, -R3 ;  /* 0x000000ffff037224 */ /* 0x000fd800078e0a03 */
[----:B------:R-:W0:Y:S02]  /*12a0*/  @P0 LDC.64 R4, c[0x0][0x9e8] ;  /* 0x00027a00ff040b82 */ /* 0x000e240000000a00 */
[----:B0-----:R-:W-:-:S05]  /*12b0*/  @P0 IMAD.HI.U32 R2, R3, R4, RZ ;  /* 0x0000000403020227 */ /* 0x001fca00078e00ff */
[----:B------:R-:W-:-:S04]  /*12c0*/  @P0 SHF.R.U32.HI R3, RZ, R5, R2 ;  /* 0x00000005ff030219 */ /* 0x000fc80000011602 */
[----:B------:R-:W-:Y:S01]  /*12d0*/  LOP3.LUT R2, RZ, R3, RZ, 0x33, !PT ;  /* 0x00000003ff027212 */ /* 0x000fe200078e33ff */
[----:B------:R-:W-:Y:S06]  /*12e0*/  BRA `(.L_x_1086) ;  /* 0x0000000000107947 */ /* 0x000fec0003800000 */
.L_x_1085:
[----:B------:R-:W-:-:S13]  /*12f0*/  ISETP.NE.AND P0, PT, R9, 0x1, PT ;  /* 0x000000010900780c */ /* 0x000fda0003f05270 */
[----:B------:R-:W0:Y:S02]  /*1300*/  @P0 LDC.64 R4, c[0x0][0x9e8] ;  /* 0x00027a00ff040b82 */ /* 0x000e240000000a00 */
[----:B0-----:R-:W-:-:S05]  /*1310*/  @P0 IMAD.HI.U32 R4, R2, R4, RZ ;  /* 0x0000000402040227 */ /* 0x001fca00078e00ff */
[----:B------:R-:W-:-:S07]  /*1320*/  @P0 SHF.R.U32.HI R2, RZ, R5, R4 ;  /* 0x00000005ff020219 */ /* 0x000fce0000011604 */
.L_x_1086:
[----:B------:R-:W-:-:S05]  /*1330*/  IMAD R3, R2, R9, R9 ;  /* 0x0000000902037224 */ /* 0x000fca00078e0209 */
[----:B------:R-:W-:-:S07]  /*1340*/  VIMNMX R0, R0, R3, PT ;  /* 0x0000000300007248 */ /* 0x000fce0003fe0100 */
.L_x_1084:
[----:B------:R-:W-:Y:S01]  /*1350*/  VIADD R2, R0, 0x3f ;  /* 0x0000003f00027836 */ /* 0x000fe20000000000 */
[----:B------:R-:W-:Y:S01]  /*1360*/  ULDC UR4, c[0x0][0x9dc] ;  /* 0x0002770000047ab9 */ /* 0x000fe20000000800 */
[----:B------:R-:W-:Y:S02]  /*1370*/  VIADD R0, R19, 0x3f ;  /* 0x0000003f13007836 */ /* 0x000fe40000000000 */
[----:B------:R-:W-:Y:S01]  /*1380*/  IMAD R4, R201, 0x80, -R22 ;  /* 0x00000080c9047824 */ /* 0x000fe200078e0a16 */
[----:B------:R-:W-:Y:S02]  /*1390*/  SHF.R.S32.HI R5, RZ, 0x1f, R2 ;  /* 0x0000001fff057819 */ /* 0x000fe40000011402 */
[----:B------:R-:W-:Y:S01]  /*13a0*/  SHF.R.S32.HI R3, RZ, 0x1f, R0 ;  /* 0x0000001fff037819 */ /* 0x000fe20000011400 */
[----:B------:R-:W-:Y:S01]  /*13b0*/  IMAD.IADD R4, R19, 0x1, R4 ;  /* 0x0000000113047824 */ /* 0x000fe200078e0204 */
[----:B------:R-:W-:Y:S02]  /*13c0*/  LEA.HI R5, R5, R2, RZ, 0x6 ;  /* 0x0000000205057211 */ /* 0x000fe400078f30ff */
[----:B------:R-:W-:Y:S01]  /*13d0*/  LEA.HI R3, R3, R0, RZ, 0x6 ;  /* 0x0000000003037211 */ /* 0x000fe200078f30ff */
[----:B------:R-:W-:Y:S01]  /*13e0*/  VIADD R6, R4, -UR4 ;  /* 0x8000000404067c36 */ /* 0x000fe20008000000 */
[----:B------:R-:W-:-:S02]  /*13f0*/  SHF.R.S32.HI R56, RZ, 0x6, R5 ;  /* 0x00000006ff387819 */ /* 0x000fc40000011405 */
[----:B------:R-:W-:Y:S02]  /*1400*/  SHF.R.S32.HI R3, RZ, 0x6, R3 ;  /* 0x00000006ff037819 */ /* 0x000fe40000011403 */
[----:B------:R-:W-:Y:S02]  /*1410*/  R2UR UR4, R6 ;  /* 0x00000000060472ca */ /* 0x000fe400000e0000 */
[----:B------:R-:W-:Y:S01]  /*1420*/  VIMNMX R56, R3, R56, PT ;  /* 0x0000003803387248 */ /* 0x000fe20003fe0100 */
[----:B------:R-:W-:-:S12]  /*1430*/  @!P1 BRA `(.L_x_1087) ;  /* 0x0000000000449947 */ /* 0x000fd80003800000 */
[----:B------:R-:W-:-:S13]  /*1440*/  ISETP.GT.AND P0, PT, R4, -0x1, PT ;  /* 0xffffffff0400780c */ /* 0x000fda0003f04270 */
[----:B------:R-:W-:Y:S05]  /*1450*/  @P0 BRA `(.L_x_1088) ;  /* 0x00000000001c0947 */ /* 0x000fea0003800000 */
[----:B------:R-:W-:Y:S02]  /*1460*/  ISETP.NE.AND P0, PT, R9, 0x1, PT ;  /* 0x000000010900780c */ /* 0x000fe40003f05270 */
[----:B------:R-:W-:-:S11]  /*1470*/  LOP3.LUT R3, RZ, R4, RZ, 0x33, !PT ;  /* 0x00000004ff037212 */ /* 0x000fd600078e33ff */
[----:B------:R-:W0:Y:S02]  /*1480*/  @P0 LDC.64 R6, c[0x0][0x9e8] ;  /* 0x00027a00ff060b82 */ /* 0x000e240000000a00 */
[----:B0-----:R-:W-:-:S05]  /*1490*/  @P0 IMAD.HI.U32 R0, R3, R6, RZ ;  /* 0x0000000603000227 */ /* 0x001fca00078e00ff */
[----:B------:R-:W-:-:S04]  /*14a0*/  @P0 SHF.R.U32.HI R3, RZ, R7, R0 ;  /* 0x00000007ff030219 */ /* 0x000fc80000011600 */
[----:B------:R-:W-:Y:S01]  /*14b0*/  LOP3.LUT R4, RZ, R3, RZ, 0x33, !PT ;  /* 0x00000003ff047212 */ /* 0x000fe200078e33ff */
[----:B------:R-:W-:Y:S06]  /*14c0*/  BRA `(.L_x_1089) ;  /* 0x0000000000107947 */ /* 0x000fec0003800000 */
.L_x_1088:
[----:B------:R-:W-:-:S13]  /*14d0*/  ISETP.NE.AND P0, PT, R9, 0x1, PT ;  /* 0x000000010900780c */ /* 0x000fda0003f05270 */
[----:B------:R-:W0:Y:S02]  /*14e0*/  @P0 LDC.64 R2, c[0x0][0x9e8] ;  /* 0x00027a00ff020b82 */ /* 0x000e240000000a00 */
[----:B0-----:R-:W-:-:S05]  /*14f0*/  @P0 IMAD.HI.U32 R0, R4, R2, RZ ;  /* 0x0000000204000227 */ /* 0x001fca00078e00ff */
[----:B------:R-:W-:-:S07]  /*1500*/  @P0 SHF.R.U32.HI R4, RZ, R3, R0 ;  /* 0x00000003ff040219 */ /* 0x000fce0000011600 */
.L_x_1089:
[----:B------:R-:W-:-:S05]  /*1510*/  IMAD R4, R4, R9, RZ ;  /* 0x0000000904047224 */ /* 0x000fca00078e02ff */
[----:B------:R-:W-:-:S13]  /*1520*/  R2UR UR5, R4 ;  /* 0x00000000040572ca */ /* 0x000fda00000e0000 */
[----:B------:R-:W-:-:S04]  /*1530*/  UISETP.LT.AND UP0, UPT, UR4, UR5, UPT ;  /* 0x000000050400728c */ /* 0x000fc8000bf01270 */
[----:B------:R-:W-:-:S12]  /*1540*/  USEL UR4, UR4, UR5, !UP0 ;  /* 0x0000000504047287 */ /* 0x000fd8000c000000 */
.L_x_1087:
[----:B------:R-:W-:Y:S01]  /*1550*/  USHF.R.S32.HI UR5, URZ, 0x1f, UR4 ;  /* 0x0000001f3f057899 */ /* 0x000fe20008011404 */
[----:B------:R-:W-:Y:S02]  /*1560*/  PLOP3.LUT P0, PT, PT, PT, PT, 0x80, 0x0 ;  /* 0x000000000000781c */ /* 0x000fe40003f0f070 */
[----:B------:R-:W-:Y:S01]  /*1570*/  CS2R R2, SRZ ;  /* 0x0000000000027805 */ /* 0x000fe2000001ff00 */
[----:B------:R-:W-:Y:S01]  /*1580*/  IMAD.MOV.U32 R0, RZ, RZ, RZ ;  /* 0x000000ffff007224 */ /* 0x000fe200078e00ff */
        /* <DEDUP_REMOVED lines=34> */
[----:B------:R-:W-:Y:S02]  /*17b0*/  MOV R94, RZ ;  /* 0x000000ff005e7202 */ /* 0x000fe40000000f00 */
        /* <DEDUP_REMOVED lines=26> */
[----:B------:R-:W-:Y:S01]  /*1960*/  IMAD.MOV.U32 R169, RZ, RZ, RZ ;  /* 0x000000ffffa97224 */ /* 0x000fe200078e00ff */
[----:B------:R-:W-:Y:S02]  /*1970*/  CS2R R154, SRZ ;  /* 0x00000000009a7805 */ /* 0x000fe4000001ff00 */
[----:B------:R-:W-:-:S02]  /*1980*/  CS2R R8, SRZ ;  /* 0x0000000000087805 */ /* 0x000fc4000001ff00 */
[----:B------:R-:W-:Y:S01]  /*1990*/  CS2R R36, SRZ ;  /* 0x0000000000247805 */ /* 0x000fe2000001ff00 */
[----:B------:R-:W-:Y:S01]  /*19a0*/  IMAD.MOV.U32 R171, RZ, RZ, RZ ;  /* 0x000000ffffab7224 */ /* 0x000fe200078e00ff */
[----:B------:R-:W-:Y:S01]  /*19b0*/  CS2R R32, SRZ ;  /* 0x0000000000207805 */ /* 0x000fe2000001ff00 */
[----:B------:R-:W-:Y:S01]  /*19c0*/  IMAD.MOV.U32 R173, RZ, RZ, RZ ;  /* 0x000000ffffad7224 */ /* 0x000fe200078e00ff */
[----:B------:R-:W-:Y:S01]  /*19d0*/  CS2R R4, SRZ ;  /* 0x0000000000047805 */ /* 0x000fe2000001ff00 */
[----:B------:R-:W-:Y:S02]  /*19e0*/  IMAD.MOV.U32 R30, RZ, RZ, RZ ;  /* 0x000000ffff1e7224 */ /* 0x000fe400078e00ff */
[----:B------:R-:W-:Y:S02]  /*19f0*/  IMAD.MOV.U32 R6, RZ, RZ, RZ ;  /* 0x000000ffff067224 */ /* 0x000fe400078e00ff */
[----:B------:R-:W-:Y:S02]  /*1a00*/  IMAD.MOV.U32 R175, RZ, RZ, RZ ;  /* 0x000000ffffaf7224 */ /* 0x000fe400078e00ff */
[----:B------:R-:W-:Y:S01]  /*1a10*/  IMAD.MOV.U32 R26, RZ, RZ, RZ ;  /* 0x000000ffff1a7224 */ /* 0x000fe200078e00ff */
[----:B------:R-:W-:Y:S06]  /*1a20*/  @!P1 BRA `(.L_x_1090) ;  /* 0x000000b800dc9947 */ /* 0x000fec0003800000 */
        /* <DEDUP_REMOVED lines=31> */
.L_x_1091:
[----:B------:R-:W-:Y:S02]  /*1c20*/  R2UR UR6, R209 ;  /* 0x00000000d10672ca */ /* 0x000fe400000e0000 */
[----:B------:R-:W-:-:S11]  /*1c30*/  R2UR UR5, R214 ;  /* 0x00000000d60572ca */ /* 0x000fd600000e0000 */
[----:B------:R-:W-:Y:S02]  /*1c40*/  ULEA.HI UR4, UR6, UR6, URZ, 0x1 ;  /* 0x0000000606047291 */ /* 0x000fe4000f8f083f */
[----:B------:R-:W-:Y:S02]  /*1c50*/  MOV R2, UR5 ;  /* 0x0000000500027c02 */ /* 0x000fe40008000f00 */
[----:B------:R-:W-:Y:S02]  /*1c60*/  ULOP3.LUT UR4, UR4, 0xfffffffe, URZ, 0xc0, !UPT ;  /* 0xfffffffe04047892 */ /* 0x000fe4000f8ec03f */
[----:B------:R-:W-:Y:S02]  /*1c70*/  ISETP.NE.AND P0, PT, R2, 0x3, PT ;  /* 0x000000030200780c */ /* 0x000fe40003f05270 */
[----:B------:R-:W-:-:S06]  /*1c80*/  UIADD3 UR4, UR6, -UR4, URZ ;  /* 0x8000000406047290 */ /* 0x000fcc000fffe03f */
[----:B------:R-:W-:-:S05]  /*1c90*/  IMAD.U32 R0, RZ, RZ, UR4 ;  /* 0x00000004ff007e24 */ /* 0x000fca000f8e00ff */
[----:B------:R-:W-:-:S04]  /*1ca0*/  SHF.L.U32 R0, R0, 0x1f, RZ ;  /* 0x0000001f00007819 */ /* 0x000fc800000006ff */
[----:B------:R-:W0:Y:S02]  /*1cb0*/  SYNCS.PHASECHK.TRANS64.TRYWAIT P1, [UR39+0x30800], R0 ;  /* 0x03080000ff0075a7 */ /* 0x000e240008020167 */
[----:B0-----:R-:W-:Y:S05]  /*1cc0*/  @!P1 BRA `(.L_x_1092) ;  /* 0x0000013c00e09947 */ /* 0x001fea0003800000 */
.L_x_1277:
[----:B------:R-:W-:Y:S05]  /*1cd0*/  @!P0 BRA `(.L_x_1093) ;  /* 0x0000000000048947 */ /* 0x000fea0003800000 */
[----:B------:R-:W-:Y:S01]  /*1ce0*/  BPT.TRAP 0x1 ;  /* 0x000000040000795c */ /* 0x000fe20000300000 */
.L_x_1093:
[----:B------:R-:W-:Y:S02]  /*1cf0*/  IMAD.U32 R5, RZ, RZ, UR37 ;  /* 0x00000025ff057e24 */ /* 0x000fe4000f8e00ff */
[----:B0-----:R-:W-:-:S03]  /*1d00*/  IMAD.U32 R0, RZ, RZ, UR36 ;  /* 0x00000024ff007e24 */ /* 0x001fc6000f8e00ff */
[----:B------:R-:W-:Y:S02]  /*1d10*/  LEA R5, R5, UR39, 0x3 ;  /* 0x0000002705057c11 */ /* 0x000fe4000f8e18ff */
[----:B------:R-:W-:-:S04]  /*1d20*/  SHF.L.U32 R0, R0, 0x1f, RZ ;  /* 0x0000001f00007819 */ /* 0x000fc800000006ff */
[----:B------:R0:W1:Y:S01]  /*1d30*/  SYNCS.PHASECHK.TRANS64.TRYWAIT P2, [R5+URZ+0x30830], R0 ;  /* 0x03083000050075a7 */ /* 0x000062000804017f */
[----:B------:R-:W-:Y:S05]  /*1d40*/  @!P0 BRA `(.L_x_1094) ;  /* 0x0000000000048947 */ /* 0x000fea0003800000 */
[----:B------:R-:W-:Y:S01]  /*1d50*/  BPT.TRAP 0x1 ;  /* 0x000000040000795c */ /* 0x000fe20000300000 */
.L_x_1094:
[----:B------:R-:W2:Y:S02]  /*1d60*/  S2R R2, SR_TID.X ;  /* 0x0000000000027919 */ /* 0x000ea40000002100 */
[----:B--2---:R-:W-:Y:S01]  /*1d70*/  LOP3.LUT P1, RZ, R2, 0x7f, RZ, 0xc0, !PT ;  /* 0x0000007f02ff7812 */ /* 0x004fe2000782c0ff */
[----:B-1----:R-:W-:-:S12]  /*1d80*/  @P2 BRA `(.L_x_1095) ;  /* 0x0000000000082947 */ /* 0x002fd80003800000 */
[----:B------:R-:W1:Y:S02]  /*1d90*/  SYNCS.PHASECHK.TRANS64.TRYWAIT P2, [R5+URZ+0x30830], R0 ;  /* 0x03083000050075a7 */ /* 0x000e64000804017f */
[----:B-1----:R-:W-:Y:S05]  /*1da0*/  @!P2 BRA `(.L_x_1096) ;  /* 0x0000013c00c0a947 */ /* 0x002fea0003800000 */
.L_x_1095:
[----:B------:R-:W-:Y:S05]  /*1db0*/  WARPSYNC.ALL ;  /* 0x0000000000007948 */ /* 0x000fea0003800000 */
[----:B------:R-:W-:Y:S01]  /*1dc0*/  UIADD3 UR4, UR39, 0x20400, URZ ;  /* 0x0002040027047890 */ /* 0x000fe2000fffe03f */
[----:B------:R-:W-:Y:S01]  /*1dd0*/  WARPGROUP.ARRIVE ;  /* 0x00000000000079c5 */ /* 0x000fe20000000000 */
[----:B------:R-:W-:Y:S01]  /*1de0*/  UMOV UR9, 0x40000040 ;  /* 0x4000004000097882 */ /* 0x000fe20000000000 */
[----:B------:R-:W-:Y:S01]  /*1df0*/  UMOV UR11, 0x40000040 ;  /* 0x40000040000b7882 */ /* 0x000fe20000000000 */
[----:B------:R-:W-:Y:S01]  /*1e00*/  USHF.R.U32.HI UR4, URZ, 0x4, UR4 ;  /* 0x000000043f047899 */ /* 0x000fe20008011604 */
[----:B------:R-:W-:Y:S01]  /*1e10*/  IMAD.U32 R15, RZ, RZ, UR9 ;  /* 0x00000009ff0f7e24 */ /* 0x000fe2000f8e00ff */
[----:B------:R-:W-:Y:S01]  /*1e20*/  UMOV UR57, 0x40000040 ;  /* 0x4000004000397882 */ /* 0x000fe20000000000 */
[----:B------:R-:W-:Y:S01]  /*1e30*/  UMOV UR59, 0x40000040 ;  /* 0x40000040003b7882 */ /* 0x000fe20000000000 */
[----:B------:R-:W-:Y:S01]  /*1e40*/  ULOP3.LUT UR4, UR4, 0x3fff, URZ, 0xc0, !UPT ;  /* 0x00003fff04047892 */ /* 0x000fe2000f8ec03f */
[----:B------:R-:W-:Y:S01]  /*1e50*/  IMAD.MOV.U32 R3, RZ, RZ, -0x40 ;  /* 0xffffffc0ff037424 */ /* 0x000fe200078e00ff */
[----:B------:R-:W-:Y:S01]  /*1e60*/  UMOV UR53, 0x40000040 ;  /* 0x4000004000357882 */ /* 0x000fe20000000000 */
[----:B------:R-:W-:Y:S01]  /*1e70*/  UMOV UR55, 0x40000040 ;  /* 0x4000004000377882 */ /* 0x000fe20000000000 */
[----:B------:R-:W-:Y:S01]  /*1e80*/  ULOP3.LUT UR60, UR4, 0x10000, URZ, 0xfc, !UPT ;  /* 0x00010000043c7892 */ /* 0x000fe2000f8efc3f */
[----:B01----:R-:W-:Y:S01]  /*1e90*/  @!P1 VIADD R0, R5, 0x30840 ;  /* 0x0003084005009836 */ /* 0x003fe20000000000 */
[----:B------:R-:W-:-:S02]  /*1ea0*/  ULOP3.LUT UR4, UR38, 0x10000, URZ, 0xfc, !UPT ;  /* 0x0001000026047892 */ /* 0x000fc4000f8efc3f */
[----:B------:R-:W-:Y:S02]  /*1eb0*/  ULEA UR5, UR37, UR60, 0xb ;  /* 0x0000003c25057291 */ /* 0x000fe4000f8e583f */
[----:B------:R-:W-:Y:S01]  /*1ec0*/  UIADD3 UR6, UR4, 0x2, URZ ;  /* 0x0000000204067890 */ /* 0x000fe2000fffe03f */
[----:B------:R-:W-:Y:S01]  /*1ed0*/  @!P1 PRMT R0, RZ, 0x654, R0 ;  /* 0x00000654ff009816 */ /* 0x000fe20000000000 */
[----:B------:R-:W-:Y:S01]  /*1ee0*/  UIADD3 UR7, UR5, 0x2, URZ ;  /* 0x0000000205077890 */ /* 0x000fe2000fffe03f */
[----:B------:R-:W-:Y:S02]  /*1ef0*/  UMOV UR8, UR4 ;  /* 0x0000000400087c82 */ /* 0x000fe40008000000 */
[----:B------:R-:W-:Y:S01]  /*1f00*/  UMOV UR10, UR5 ;  /* 0x00000005000a7c82 */ /* 0x000fe20008000000 */
[----:B------:R-:W-:Y:S01]  /*1f10*/  IMAD.U32 R14, RZ, RZ, UR8 ;  /* 0x00000008ff0e7e24 */ /* 0x000fe2000f8e00ff */
        /* <DEDUP_REMOVED lines=9> */
[----:B------:R-:W-:-:S02]  /*1fb0*/  UIADD3 UR56, UR4, 0x402, URZ ;  /* 0x0000040204387890 */ /* 0x000fc4000fffe03f */
[----:B------:R-:W-:Y:S02]  /*1fc0*/  UIADD3 UR58, UR5, 0x202, URZ ;  /* 0x00000202053a7890 */ /* 0x000fe4000fffe03f */
[----:B------:R-:W-:Y:S02]  /*1fd0*/  UIADD3 UR52, UR4, 0x404, URZ ;  /* 0x0000040404347890 */ /* 0x000fe4000fffe03f */
[----:B------:R-:W-:Y:S02]  /*1fe0*/  UIADD3 UR54, UR5, 0x204, URZ ;  /* 0x0000020405367890 */ /* 0x000fe4000fffe03f */
        /* <DEDUP_REMOVED lines=61> */
[----:B------:R-:W-:Y:S02]  /*23c0*/  IMAD.U32 R6, RZ, RZ, UR8 ;  /* 0x00000008ff067e24 */ /* 0x000fe4000f8e00ff */
        /* <DEDUP_REMOVED lines=43> */
[----:B------:R-:W-:Y:S01]  /*2680*/  HGMMA.64x64x16.F32 R24, gdesc[UR48], R24, gsb0 ;  /* 0x00e00000301879f0 */ /* 0x000fe20008000818 */
[----:B------:R-:W-:Y:S02]  /*2690*/  ULDC.64 UR50, c[0x0][0x9d8] ;  /* 0x0002760000327ab9 */ /* 0x000fe40000000a00 */
[----:B------:R-:W-:Y:S01]  /*26a0*/  ULOP3.LUT UR51, URZ, UR51, URZ, 0x33, !UPT ;  /* 0x000000333f337292 */ /* 0x000fe2000f8e333f */
[----:B------:R-:W-:Y:S02]  /*26b0*/  WARPGROUP.DEPBAR.LE gsb0, 0x0 ;  /* 0x00008000000079c5 */ /* 0x000fe40000010000 */
[----:B------:R-:W-:Y:S01]  /*26c0*/  FMUL.FTZ R26, R26, UR50 ;  /* 0x000000321a1a7c20 */ /* 0x000fe20008410000 */
[----:B------:R-:W-:Y:S01]  /*26d0*/  FMUL.FTZ R38, R38, UR50 ;  /* 0x0000003226267c20 */ /* 0x000fe20008410000 */
[----:B------:R-:W-:Y:S01]  /*26e0*/  FMUL.FTZ R24, R24, UR50 ;  /* 0x0000003218187c20 */ /* 0x000fe20008410000 */
[----:B------:R-:W-:Y:S01]  /*26f0*/  FMUL.FTZ R25, R25, UR50 ;  /* 0x0000003219197c20 */ /* 0x000fe20008410000 */
[----:B------:R-:W0:Y:S01]  /*2700*/  MUFU.TANH R16, R26 ;  /* 0x0000001a00107308 */ /* 0x000e220000002400 */
[----:B------:R-:W-:Y:S01]  /*2710*/  FMUL.FTZ R28, R28, UR50 ;  /* 0x000000321c1c7c20 */ /* 0x000fe20008410000 */
[----:B------:R-:W-:Y:S01]  /*2720*/  FMUL.FTZ R29, R29, UR50 ;  /* 0x000000321d1d7c20 */ /* 0x000fe20008410000 */
[----:B------:R-:W-:Y:S01]  /*2730*/  FMUL.FTZ R32, R32, UR50 ;  /* 0x0000003220207c20 */ /* 0x000fe20008410000 */
[----:B------:R-:W-:Y:S01]  /*2740*/  FMUL.FTZ R33, R33, UR50 ;  /* 0x0000003221217c20 */ /* 0x000fe20008410000 */
[----:B------:R-:W-:Y:S01]  /*2750*/  FMUL.FTZ R34, R34, UR50 ;  /* 0x0000003222227c20 */ /* 0x000fe20008410000 */
[----:B------:R-:W-:Y:S01]  /*2760*/  FMUL.FTZ R35, R35, UR50 ;  /* 0x0000003223237c20 */ /* 0x000fe20008410000 */
[----:B------:R-:W-:Y:S01]  /*2770*/  FMUL.FTZ R36, R36, UR50 ;  /* 0x0000003224247c20 */ /* 0x000fe20008410000 */
[----:B------:R1:W2:Y:S01]  /*2780*/  MUFU.TANH R26, R38 ;  /* 0x00000026001a7308 */ /* 0x0002a20000002400 */
        /* <DEDUP_REMOVED lines=8> */
[----:B-1----:R-:W-:-:S02]  /*2810*/  IMAD R38, R56, R3, 0x40 ;  /* 0x0000004038267424 */ /* 0x002fc400078e0203 */
[----:B------:R-:W-:Y:S01]  /*2820*/  FMUL.FTZ R48, R48, UR50 ;  /* 0x0000003230307c20 */ /* 0x000fe20008410000 */
[----:B------:R-:W-:Y:S01]  /*2830*/  FMUL.FTZ R49, R49, UR50 ;  /* 0x0000003231317c20 */ /* 0x000fe20008410000 */
[----:B------:R-:W-:Y:S01]  /*2840*/  FMUL.FTZ R50, R50, UR50 ;  /* 0x0000003232327c20 */ /* 0x000fe20008410000 */
[----:B------:R-:W-:Y:S02]  /*2850*/  IMAD.IADD R5, R19, 0x1, R38 ;  /* 0x0000000113057824 */ /* 0x000fe400078e0226 */
[----:B------:R-:W-:Y:S01]  /*2860*/  FMUL.FTZ R51, R51, UR50 ;  /* 0x0000003233337c20 */ /* 0x000fe20008410000 */
[----:B------:R-:W-:Y:S01]  /*2870*/  FMUL.FTZ R52, R52, UR50 ;  /* 0x0000003234347c20 */ /* 0x000fe20008410000 */
[----:B------:R-:W-:Y:S01]  /*2880*/  FMUL.FTZ R53, R53, UR50 ;  /* 0x0000003235357c20 */ /* 0x000fe20008410000 */
[----:B------:R-:W-:Y:S01]  /*2890*/  FMUL.FTZ R54, R54, UR50 ;  /* 0x0000003236367c20 */ /* 0x000fe20008410000 */
[----:B------:R-:W-:Y:S01]  /*28a0*/  FMUL.FTZ R55, R55, UR50 ;  /* 0x0000003237377c20 */ /* 0x000fe20008410000 */
[----:B------:R-:W-:Y:S01]  /*28b0*/  IADD3 R3, -R22, 0x1, R5 ;  /* 0x0000000116037810 */ /* 0x000fe20007ffe105 */
[----:B------:R-:W1:Y:S01]  /*28c0*/  MUFU.TANH R24, R24 ;  /* 0x0000001800187308 */ /* 0x000e620000002400 */
[----:B------:R-:W-:Y:S01]  /*28d0*/  FMUL.FTZ R27, R27, UR50 ;  /* 0x000000321b1b7c20 */ /* 0x000fe20008410000 */
[----:B------:R-:W-:Y:S01]  /*28e0*/  FMUL.FTZ R30, R30, UR50 ;  /* 0x000000321e1e7c20 */ /* 0x000fe20008410000 */
[----:B------:R3:W-:Y:S01]  /*28f0*/  @!P1 SYNCS.ARRIVE.TRANS64.RED.A1T0 RZ, [R0+URZ], RZ ;  /* 0x000000ff00ff99a7 */ /* 0x0007e2000810043f */
[----:B------:R-:W-:Y:S01]  /*2900*/  FMUL.FTZ R39, R39, UR50 ;  /* 0x0000003227277c20 */ /* 0x000fe20008410000 */
[----:B------:R-:W-:Y:S01]  /*2910*/  FMUL.FTZ R46, R46, UR50 ;  /* 0x000000322e2e7c20 */ /* 0x000fe20008410000 */
[----:B------:R-:W-:-:S02]  /*2920*/  FMUL.FTZ R31, R31, UR50 ;  /* 0x000000321f1f7c20 */ /* 0x000fc40008410000 */
[----:B------:R-:W4:Y:S01]  /*2930*/  MUFU.TANH R25, R25 ;  /* 0x0000001900197308 */ /* 0x000f220000002400 */
[----:B---3--:R-:W-:Y:S02]  /*2940*/  IMAD R0, R18, -0x2, R3 ;  /* 0xfffffffe12007824 */ /* 0x008fe400078e0203 */
[----:B------:R-:W-:-:S05]  /*2950*/  IMAD R3, R201, 0x80, R211 ;  /* 0x00000080c9037824 */ /* 0x000fca00078e02d3 */
[----:B------:R-:W3:Y:S01]  /*2960*/  MUFU.TANH R28, R28 ;  /* 0x0000001c001c7308 */ /* 0x000ee20000002400 */
[----:B------:R-:W-:-:S05]  /*2970*/  IADD3 R58, R0, UR51, RZ ;  /* 0x00000033003a7c10 */ /* 0x000fca000fffe0ff */
[----:B------:R-:W-:Y:S02]  /*2980*/  IMAD.IADD R2, R58, 0x1, R3 ;  /* 0x000000013a027824 */ /* 0x000fe400078e0203 */
[----:B------:R-:W0:Y:S08]  /*2990*/  MUFU.TANH R29, R29 ;  /* 0x0000001d001d7308 */ /* 0x000e300000002400 */
        /* <DEDUP_REMOVED lines=23> */
[----:B------:R5:W0:Y:S08]  /*2b10*/  MUFU.TANH R27, R39 ;  /* 0x00000027001b7308 */ /* 0x000a300000002400 */
[----:B------:R2:W0:Y:S01]  /*2b20*/  MUFU.TANH R30, R46 ;  /* 0x0000002e001e7308 */ /* 0x0004220000002400 */
[----:B-----5:R-:W-:-:S07]  /*2b30*/  IMAD R39, R18, -0x2, R5 ;  /* 0xfffffffe12277824 */ /* 0x020fce00078e0205 */
[----:B------:R5:W0:Y:S01]  /*2b40*/  MUFU.TANH R21, R31 ;  /* 0x0000001f00157308 */ /* 0x000a220000002400 */
[----:B--2---:R-:W-:-:S05]  /*2b50*/  VIADD R46, R0, UR4 ;  /* 0x00000004002e7c36 */ /* 0x004fca0008000000 */
[----:B------:R-:W-:Y:S02]  /*2b60*/  VIADDMNMX R0, R3, R46, R39, PT ;  /* 0x0000002e03007246 */ /* 0x000fe40003800127 */
[----:B-----5:R-:W-:Y:S01]  /*2b70*/  LEA R31, R56, 0xffffffc0, 0x6 ;  /* 0xffffffc0381f7811 */ /* 0x020fe200078e30ff */
[----:B-1-34-:R-:W-:Y:S06]  /*2b80*/  @P2 BRA `(.L_x_1097) ;  /* 0x0000000000582947 */ /* 0x01afec0003800000 */
[----:B------:R-:W-:Y:S01]  /*2b90*/  IADD3 R4, -R22, R19, R3 ;  /* 0x0000001316047210 */ /* 0x000fe20007ffe103 */
[----:B------:R-:W-:Y:S03]  /*2ba0*/  BSSY B0, `(.L_x_1098) ;  /* 0x0000010000007945 */ /* 0x000fe60003800000 */
        /* <DEDUP_REMOVED lines=10> */
.L_x_1099:
[----:B------:R-:W-:-:S06]  /*2c50*/  UISETP.NE.AND UP1, UPT, UR5, 0x1, UPT ;  /* 0x000000010500788c */ /* 0x000fcc000bf25270 */
[----:B------:R-:W-:-:S05]  /*2c60*/  PLOP3.LUT P2, PT, PT, PT, UP1, 0x80, 0x0 ;  /* 0x000000000000781c */ /* 0x000fca0003f4f018 */
[----:B------:R-:W-:-:S08]  /*2c70*/  @UP1 ULDC.64 UR6, c[0x0][0x9e8] ;  /* 0x00027a0000061ab9 */ /* 0x000fd00000000a00 */
[----:B------:R-:W-:-:S05]  /*2c80*/  @P2 IMAD.HI.U32 R5, R4, UR6, RZ ;  /* 0x0000000604052c27 */ /* 0x000fca000f8e00ff */
[----:B------:R-:W-:-:S07]  /*2c90*/  @P2 SHF.R.U32.HI R4, RZ, UR7, R5 ;  /* 0x00000007ff042c19 */ /* 0x000fce0008011605 */
.L_x_1100:
[----:B------:R-:W-:Y:S05]  /*2ca0*/  BSYNC B0 ;  /* 0x0000000000007941 */ /* 0x000fea0003800000 */
.L_x_1098:
[----:B------:R-:W-:-:S04]  /*2cb0*/  IMAD R5, R4, UR5, -R31 ;  /* 0x0000000504057c24 */ /* 0x000fc8000f8e0a1f */
[----:B------:R-:W-:-:S05]  /*2cc0*/  IMAD R5, R18, -0x2, R5 ;  /* 0xfffffffe12057824 */ /* 0x000fca00078e0205 */
[----:B------:R-:W-:Y:S02]  /*2cd0*/  VIMNMX R2, R2, R5, !PT ;  /* 0x0000000502027248 */ /* 0x000fe40007fe0100 */
[----:B------:R-:W-:-:S07]  /*2ce0*/  VIADDMNMX R0, R5, UR5, R0, PT ;  /* 0x0000000505007c46 */ /* 0x000fce000b800100 */
.L_x_1097:
[C---:B------:R-:W-:Y:S02]  /*2cf0*/  ISETP.GE.AND P2, PT, R38.reuse, 0x2, PT ;  /* 0x000000022600780c */ /* 0x040fe40003f46270 */
[----:B------:R-:W-:Y:S02]  /*2d00*/  ISETP.GE.AND P6, PT, R38, 0xa, PT ;  /* 0x0000000a2600780c */ /* 0x000fe40003fc6270 */
[----:B------:R-:W-:Y:S02]  /*2d10*/  ISETP.GT.AND P4, PT, R2, 0x1, !P2 ;  /* 0x000000010200780c */ /* 0x000fe40005784270 */
[----:B------:R-:W-:Y:S02]  /*2d20*/  ISETP.GE.AND P3, PT, R38, 0x9, PT ;  /* 0x000000092600780c */ /* 0x000fe40003f66270 */
[----:B------:R-:W-:Y:S02]  /*2d30*/  ISETP.LT.OR P4, PT, R0, 0x2, P4 ;  /* 0x000000020000780c */ /* 0x000fe40002781670 */
[----:B------:R-:W-:-:S02]  /*2d40*/  ISETP.GT.AND P5, PT, R2, 0x8, !P3 ;  /* 0x000000080200780c */ /* 0x000fc40005fa4270 */
[----:B------:R-:W-:Y:S02]  /*2d50*/  FSEL R57, R25, -INF , !P4 ;  /* 0xff80000019397808 */ /* 0x000fe40006000000 */
[----:B------:R-:W-:Y:S02]  /*2d60*/  ISETP.GT.AND P4, PT, R2, 0x9, !P6 ;  /* 0x000000090200780c */ /* 0x000fe40007784270 */
[----:B------:R-:W-:Y:S02]  /*2d70*/  P2R R25, PR, RZ, 0x40 ;  /* 0x00000040ff197803 */ /* 0x000fe40000000000 */
[----:B------:R-:W-:Y:S02]  /*2d80*/  ISETP.LT.OR P4, PT, R0, 0xa, P4 ;  /* 0x0000000a0000780c */ /* 0x000fe40002781670 */
[----:B------:R-:W-:Y:S02]  /*2d90*/  ISETP.GE.AND P6, PT, R38, 0x11, PT ;  /* 0x000000112600780c */ /* 0x000fe40003fc6270 */
[----:B0-----:R-:W-:-:S02]  /*2da0*/  FSEL R61, R29, -INF , !P4 ;  /* 0xff8000001d3d7808 */ /* 0x001fc40006000000 */
[----:B------:R-:W-:Y:S02]  /*2db0*/  ISETP.LT.OR P5, PT, R0, 0x9, P5 ;  /* 0x000000090000780c */ /* 0x000fe40002fa1670 */
[----:B------:R-:W-:Y:S02]  /*2dc0*/  ISETP.GT.AND P4, PT, R2, 0x10, !P6 ;  /* 0x000000100200780c */ /* 0x000fe40007784270 */
[----:B------:R-:W-:Y:S02]  /*2dd0*/  FSEL R59, R28, -INF , !P5 ;  /* 0xff8000001c3b7808 */ /* 0x000fe40006800000 */
        /* <DEDUP_REMOVED lines=56> */
[----:B------:R-:W-:-:S04]  /*3160*/  ISETP.GE.AND P6, PT, R38, 0x3a, PT ;  /* 0x0000003a2600780c */ /* 0x000fc80003fc6270 */
[----:B------:R-:W-:Y:S02]  /*3170*/  P2R R38, PR, RZ, 0x40 ;  /* 0x00000040ff267803 */ /* 0x000fe40000000000 */
[----:B------:R-:W-:Y:S02]  /*3180*/  ISETP.GT.AND P6, PT, R2, 0x39, !P6 ;  /* 0x000000390200780c */ /* 0x000fe400077c4270 */
[----:B------:R-:W-:Y:S02]  /*3190*/  IADD3 R2, R58, 0x8, R3 ;  /* 0x000000083a027810 */ /* 0x000fe40007ffe003 */
[----:B------:R-:W-:Y:S01]  /*31a0*/  ISETP.LT.OR P6, PT, R0, 0x3a, P6 ;  /* 0x0000003a0000780c */ /* 0x000fe200037c1670 */
[----:B------:R-:W-:-:S03]  /*31b0*/  VIADD R0, R3, 0x8 ;  /* 0x0000000803007836 */ /* 0x000fc60000000000 */
[----:B------:R-:W-:Y:S02]  /*31c0*/  FSEL R53, R53, -INF , !P6 ;  /* 0xff80000035357808 */ /* 0x000fe40007000000 */
[----:B------:R-:W-:Y:S02]  /*31d0*/  PLOP3.LUT P6, PT, PT, PT, UP0, 0x40, 0x0 ;  /* 0x000000000000781c */ /* 0x000fe40003fce808 */
[----:B------:R-:W-:-:S11]  /*31e0*/  VIADDMNMX R0, R0, R46, R39, PT ;  /* 0x0000002e00007246 */ /* 0x000fd60003800127 */
[----:B------:R-:W-:Y:S05]  /*31f0*/  @P6 BRA `(.L_x_1101) ;  /* 0x0000000000646947 */ /* 0x000fea0003800000 */
[----:B------:R-:W-:Y:S01]  /*3200*/  IADD3 R5, R19, 0x8, R3 ;  /* 0x0000000813057810 */ /* 0x000fe20007ffe003 */
[----:B------:R-:W-:Y:S04]  /*3210*/  BSSY B0, `(.L_x_1102) ;  /* 0x0000013000007945 */ /* 0x000fe80003800000 */
        /* <DEDUP_REMOVED lines=12> */
.L_x_1103:
[----:B------:R-:W-:-:S06]  /*32e0*/  UISETP.NE.AND UP1, UPT, UR5, 0x1, UPT ;  /* 0x000000010500788c */ /* 0x000fcc000bf25270 */
[----:B------:R-:W-:-:S05]  /*32f0*/  PLOP3.LUT P6, PT, PT, PT, UP1, 0x80, 0x0 ;  /* 0x000000000000781c */ /* 0x000fca0003fcf018 */
[----:B------:R-:W-:-:S08]  /*3300*/  @UP1 ULDC.64 UR6, c[0x0][0x9e8] ;  /* 0x00027a0000061ab9 */ /* 0x000fd00000000a00 */
[----:B------:R-:W-:Y:S01]  /*3310*/  @P6 IMAD.HI.U32 R24, R5, UR6, RZ ;  /* 0x0000000605186c27 */ /* 0x000fe2000f8e00ff */
[----:B------:R-:W-:-:S13]  /*3320*/  PLOP3.LUT P6, PT, PT, PT, UP1, 0x80, 0x0 ;  /* 0x000000000000781c */ /* 0x000fda0003fcf018 */
[----:B------:R-:W-:-:S07]  /*3330*/  @P6 SHF.R.U32.HI R5, RZ, UR7, R24 ;  /* 0x00000007ff056c19 */ /* 0x000fce0008011618 */
.L_x_1104:
[----:B------:R-:W-:Y:S05]  /*3340*/  BSYNC B0 ;  /* 0x0000000000007941 */ /* 0x000fea0003800000 */
.L_x_1102:
[----:B------:R-:W-:-:S04]  /*3350*/  IMAD R5, R5, UR5, -R31 ;  /* 0x0000000505057c24 */ /* 0x000fc8000f8e0a1f */
[----:B------:R-:W-:-:S05]  /*3360*/  IMAD R5, R18, -0x2, R5 ;  /* 0xfffffffe12057824 */ /* 0x000fca00078e0205 */
[----:B------:R-:W-:Y:S02]  /*3370*/  VIMNMX R2, R2, R5, !PT ;  /* 0x0000000502027248 */ /* 0x000fe40007fe0100 */
[----:B------:R-:W-:-:S07]  /*3380*/  VIADDMNMX R0, R5, UR5, R0, PT ;  /* 0x0000000505007c46 */ /* 0x000fce000b800100 */
.L_x_1101:
[----:B------:R-:W-:Y:S01]  /*3390*/  ISETP.GT.AND P2, PT, R2, 0x1, !P2 ;  /* 0x000000010200780c */ /* 0x000fe20005744270 */
[----:B------:R-:W-:Y:S01]  /*33a0*/  ULDC UR7, c[0x0][0x988] ;  /* 0x0002620000077ab9 */ /* 0x000fe20000000800 */
[----:B------:R-:W-:Y:S01]  /*33b0*/  ISETP.NE.AND P6, PT, R4, RZ, PT ;  /* 0x000000ff0400720c */ /* 0x000fe20003fc5270 */
[----:B------:R-:W-:Y:S01]  /*33c0*/  IMAD.IADD R200, R19, 0x1, -R22 ;  /* 0x0000000113c87824 */ /* 0x000fe200078e0a16 */
[----:B------:R-:W-:Y:S02]  /*33d0*/  ISETP.LT.OR P2, PT, R0, 0x2, P2 ;  /* 0x000000020000780c */ /* 0x000fe40001741670 */
[----:B------:R-:W-:Y:S02]  /*33e0*/  FMNMX.FTZ R4, R37, R57, !PT ;  /* 0x0000003925047209 */ /* 0x000fe40007810000 */
        /* <DEDUP_REMOVED lines=32> */
[----:B------:R-:W-:Y:S02]  /*35f0*/  FMNMX.FTZ R32, R53, R4, !PT ;  /* 0x0000000435207209 */ /* 0x000fe40007810000 */
[----:B------:R-:W-:Y:S02]  /*3600*/  ISETP.LT.OR P2, PT, R0, 0x1a, P2 ;  /* 0x0000001a0000780c */ /* 0x000fe40001741670 */
[----:B------:R-:W-:Y:S01]  /*3610*/  ISETP.GT.AND P3, PT, R2, 0x8, !P3 ;  /* 0x000000080200780c */ /* 0x000fe20005f64270 */
[----:B------:R-:W0:Y:S01]  /*3620*/  SHFL.BFLY PT, R5, R32, 0x2, 0x1f ;  /* 0x0c401f0020057f89 */ /* 0x000e2200000e0000 */
[----:B------:R-:W-:Y:S02]  /*3630*/  FSEL R27, R27, -INF , !P2 ;  /* 0xff8000001b1b7808 */ /* 0x000fe40005000000 */
[----:B------:R-:W-:Y:S02]  /*3640*/  ISETP.NE.AND P2, PT, R36, RZ, PT ;  /* 0x000000ff2400720c */ /* 0x000fe40003f45270 */
        /* <DEDUP_REMOVED lines=10> */
[----:B------:R-:W-:Y:S02]  /*36f0*/  ISETP.LT.OR P2, PT, R0, 0x22, P2 ;  /* 0x000000220000780c */ /* 0x000fe40001741670 */
[----:B0-----:R-:W-:Y:S02]  /*3700*/  FMNMX.FTZ R33, R32, R5, !PT ;  /* 0x0000000520217209 */ /* 0x001fe40007810000 */
[----:B------:R-:W-:-:S02]  /*3710*/  FSEL R29, R43, -INF , !P2 ;  /* 0xff8000002b1d7808 */ /* 0x000fc40005000000 */
[----:B------:R-:W-:Y:S01]  /*3720*/  ISETP.GT.AND P2, PT, R2, 0x28, !P3 ;  /* 0x000000280200780c */ /* 0x000fe20005f44270 */
[----:B------:R-:W0:Y:S01]  /*3730*/  SHFL.BFLY PT, R34, R33, 0x1, 0x1f ;  /* 0x0c201f0021227f89 */ /* 0x000e2200000e0000 */
[----:B------:R-:W-:Y:S02]  /*3740*/  ISETP.NE.AND P3, PT, R45, RZ, PT ;  /* 0x000000ff2d00720c */ /* 0x000fe40003f65270 */
[----:B------:R-:W-:Y:S02]  /*3750*/  ISETP.LT.OR P2, PT, R0, 0x29, P2 ;  /* 0x000000290000780c */ /* 0x000fe40001741670 */
[----:B------:R-:W-:Y:S02]  /*3760*/  ISETP.GT.AND P3, PT, R2, 0x30, !P3 ;  /* 0x000000300200780c */ /* 0x000fe40005f64270 */
[----:B------:R-:W-:Y:S02]  /*3770*/  FSEL R30, R30, -INF , !P2 ;  /* 0xff8000001e1e7808 */ /* 0x000fe40005000000 */
[----:B------:R-:W-:-:S02]  /*3780*/  ISETP.GT.AND P2, PT, R2, RZ, !P6 ;  /* 0x000000ff0200720c */ /* 0x000fc40007744270 */
[----:B------:R-:W-:Y:S02]  /*3790*/  ISETP.NE.AND P6, PT, R38, RZ, PT ;  /* 0x000000ff2600720c */ /* 0x000fe40003fc5270 */
[C---:B------:R-:W-:Y:S02]  /*37a0*/  ISETP.LT.OR P2, PT, R0.reuse, 0x1, P2 ;  /* 0x000000010000780c */ /* 0x040fe40001741670 */
[----:B------:R-:W-:Y:S02]  /*37b0*/  ISETP.LT.OR P3, PT, R0, 0x31, P3 ;  /* 0x000000310000780c */ /* 0x000fe40001f61670 */
[----:B------:R-:W-:Y:S02]  /*37c0*/  FSEL R16, R16, -INF , !P2 ;  /* 0xff80000010107808 */ /* 0x000fe40005000000 */
[----:B------:R-:W-:Y:S02]  /*37d0*/  ISETP.NE.AND P2, PT, R44, RZ, PT ;  /* 0x000000ff2c00720c */ /* 0x000fe40003f45270 */
[----:B------:R-:W-:-:S02]  /*37e0*/  FMNMX.FTZ R5, R16, R17, !PT ;  /* 0x0000001110057209 */ /* 0x000fc40007810000 */
[----:B------:R-:W-:Y:S02]  /*37f0*/  ISETP.GT.AND P2, PT, R2, 0x29, !P2 ;  /* 0x000000290200780c */ /* 0x000fe40005744270 */
[----:B------:R-:W-:Y:S02]  /*3800*/  FMNMX.FTZ R4, R20, R5, !PT ;  /* 0x0000000514047209 */ /* 0x000fe40007810000 */
[C---:B------:R-:W-:Y:S02]  /*3810*/  ISETP.LT.OR P2, PT, R0.reuse, 0x2a, P2 ;  /* 0x0000002a0000780c */ /* 0x040fe40001741670 */
[----:B------:R-:W-:Y:S02]  /*3820*/  FMNMX.FTZ R5, R21, R4, !PT ;  /* 0x0000000415057209 */ /* 0x000fe40007810000 */
[----:B------:R-:W-:Y:S02]  /*3830*/  ISETP.LT.OR P4, PT, R0, 0x32, P4 ;  /* 0x000000320000780c */ /* 0x000fe40002781670 */
[----:B------:R-:W-:-:S02]  /*3840*/  FMNMX.FTZ R4, R24, R5, !PT ;  /* 0x0000000518047209 */ /* 0x000fc40007810000 */
[----:B0-----:R-:W-:Y:S02]  /*3850*/  FMNMX.FTZ R5, R33, R34, !PT ;  /* 0x0000002221057209 */ /* 0x001fe40007810000 */
        /* <DEDUP_REMOVED lines=15> */
[--C-:B------:R-:W-:Y:S01]  /*3950*/  FFMA.FTZ R38, R59, UR7, -R34.reuse ;  /* 0x000000073b267c23 */ /* 0x100fe20008010822 */
[----:B------:R-:W-:Y:S01]  /*3960*/  FMNMX.FTZ R33, R31, R4, !PT ;  /* 0x000000041f217209 */ /* 0x000fe20007810000 */
[----:B------:R-:W-:Y:S01]  /*3970*/  MUFU.EX2 R36, R36 ;  /* 0x0000002400247308 */ /* 0x000fe20000000800 */
[----:B------:R-:W-:Y:S01]  /*3980*/  FSEL R32, R51, -INF , !P4 ;  /* 0xff80000033207808 */ /* 0x000fe20006000000 */
[--C-:B------:R-:W-:Y:S01]  /*3990*/  FFMA.FTZ R39, R61, UR7, -R34.reuse ;  /* 0x000000073d277c23 */ /* 0x100fe20008010822 */
[----:B------:R-:W-:Y:S01]  /*39a0*/  FMNMX.FTZ R33, R2, R33, !PT ;  /* 0x0000002102217209 */ /* 0x000fe20007810000 */
[--C-:B------:R-:W-:Y:S01]  /*39b0*/  FFMA.FTZ R40, R63, UR7, -R34.reuse ;  /* 0x000000073f287c23 */ /* 0x100fe20008010822 */
[----:B------:R-:W-:Y:S01]  /*39c0*/  ISETP.LT.OR P2, PT, R0, 0x3a, P2 ;  /* 0x0000003a0000780c */ /* 0x000fe20001741670 */
[--C-:B------:R-:W-:Y:S01]  /*39d0*/  FFMA.FTZ R41, R65, UR7, -R34.reuse ;  /* 0x0000000741297c23 */ /* 0x100fe20008010822 */
[----:B------:R-:W-:Y:S01]  /*39e0*/  FSEL R0, R54, -INF , !P5 ;  /* 0xff80000036007808 */ /* 0x000fe20006800000 */
[----:B------:R-:W0:Y:S01]  /*39f0*/  MUFU.EX2 R37, R37 ;  /* 0x0000002500257308 */ /* 0x000e220000000800 */
[----:B------:R-:W-:Y:S01]  /*3a00*/  FMNMX.FTZ R35, R32, R33, !PT ;  /* 0x0000002120237209 */ /* 0x000fe20007810000 */
[--C-:B------:R-:W-:Y:S01]  /*3a10*/  FFMA.FTZ R42, R67, UR7, -R34.reuse ;  /* 0x00000007432a7c23 */ /* 0x100fe20008010822 */
[----:B------:R-:W-:Y:S01]  /*3a20*/  FSEL R33, R55, -INF , !P2 ;  /* 0xff80000037217808 */ /* 0x000fe20005000000 */
[--C-:B------:R-:W-:Y:S01]  /*3a30*/  FFMA.FTZ R43, R69, UR7, -R34.reuse ;  /* 0x00000007452b7c23 */ /* 0x100fe20008010822 */
[----:B------:R-:W-:Y:S01]  /*3a40*/  FMNMX.FTZ R4, R0, R35, !PT ;  /* 0x0000002300047209 */ /* 0x000fe20007810000 */
[--C-:B------:R-:W-:Y:S01]  /*3a50*/  FFMA.FTZ R44, R71, UR7, -R34.reuse ;  /* 0x00000007472c7c23 */ /* 0x100fe20008010822 */
[--C-:B------:R-:W-:Y:S01]  /*3a60*/  FFMA.FTZ R45, R73, UR7, -R34.reuse ;  /* 0x00000007492d7c23 */ /* 0x100fe20008010822 */
[----:B------:R-:W-:Y:S01]  /*3a70*/  MUFU.EX2 R38, R38 ;  /* 0x0000002600267308 */ /* 0x000fe20000000800 */
[----:B------:R-:W-:Y:S01]  /*3a80*/  FMNMX.FTZ R4, R33, R4, !PT ;  /* 0x0000000421047209 */ /* 0x000fe20007810000 */
[--C-:B------:R-:W-:Y:S01]  /*3a90*/  FFMA.FTZ R46, R75, UR7, -R34.reuse ;  /* 0x000000074b2e7c23 */ /* 0x100fe20008010822 */
[--C-:B------:R-:W-:Y:S01]  /*3aa0*/  FFMA.FTZ R47, R77, UR7, -R34.reuse ;  /* 0x000000074d2f7c23 */ /* 0x100fe20008010822 */
[--C-:B------:R-:W-:Y:S01]  /*3ab0*/  FFMA.FTZ R48, R79, UR7, -R34.reuse ;  /* 0x000000074f307c23 */ /* 0x100fe20008010822 */
[----:B------:R-:W-:Y:S01]  /*3ac0*/  FFMA.FTZ R49, R49, UR7, -R34 ;  /* 0x0000000731317c23 */ /* 0x000fe20008010822 */
[----:B------:R-:W1:Y:S02]  /*3ad0*/  SHFL.BFLY PT, R35, R4, 0x2, 0x1f ;  /* 0x0c401f0004237f89 */ /* 0x000e6400000e0000 */
[----:B------:R-:W2:Y:S01]  /*3ae0*/  MUFU.EX2 R39, R39 ;  /* 0x0000002700277308 */ /* 0x000ea20000000800 */
[----:B0-----:R-:W-:-:S07]  /*3af0*/  F2FP.F16.F32.PACK_AB R196, R37, R36 ;  /* 0x0000002425c4723e */ /* 0x001fce00000000ff */
[----:B------:R-:W-:Y:S08]  /*3b00*/  MUFU.EX2 R40, R40 ;  /* 0x0000002800287308 */ /* 0x000ff00000000800 */
[----:B------:R-:W0:Y:S01]  /*3b10*/  MUFU.EX2 R41, R41 ;  /* 0x0000002900297308 */ /* 0x000e220000000800 */
[----:B--2---:R-:W-:Y:S02]  /*3b20*/  F2FP.F16.F32.PACK_AB R198, R39, R38 ;  /* 0x0000002627c6723e */ /* 0x004fe400000000ff */
[----:B-1----:R-:W-:-:S05]  /*3b30*/  FMNMX.FTZ R35, R4, R35, !PT ;  /* 0x0000002304237209 */ /* 0x002fca0007810000 */
[----:B------:R-:W-:Y:S01]  /*3b40*/  MUFU.EX2 R42, R42 ;  /* 0x0000002a002a7308 */ /* 0x000fe20000000800 */
[----:B------:R-:W1:Y:S07]  /*3b50*/  SHFL.BFLY PT, R4, R35, 0x1, 0x1f ;  /* 0x0c201f0023047f89 */ /* 0x000e6e00000e0000 */
[----:B------:R-:W2:Y:S01]  /*3b60*/  MUFU.EX2 R43, R43 ;  /* 0x0000002b002b7308 */ /* 0x000ea20000000800 */
[----:B0-----:R-:W-:-:S07]  /*3b70*/  F2FP.F16.F32.PACK_AB R192, R41, R40 ;  /* 0x0000002829c0723e */ /* 0x001fce00000000ff */
[----:B------:R-:W-:Y:S08]  /*3b80*/  MUFU.EX2 R44, R44 ;  /* 0x0000002c002c7308 */ /* 0x000ff00000000800 */
[----:B------:R-:W0:Y:S01]  /*3b90*/  MUFU.EX2 R45, R45 ;  /* 0x0000002d002d7308 */ /* 0x000e220000000800 */
[----:B--2---:R-:W-:Y:S02]  /*3ba0*/  F2FP.F16.F32.PACK_AB R194, R43, R42 ;  /* 0x0000002a2bc2723e */ /* 0x004fe400000000ff */
[----:B-1----:R-:W-:Y:S01]  /*3bb0*/  FMNMX.FTZ R4, R35, R4, !PT ;  /* 0x0000000423047209 */ /* 0x002fe20007810000 */
[--C-:B------:R-:W-:Y:S01]  /*3bc0*/  FFMA.FTZ R35, R81, UR7, -R34.reuse ;  /* 0x0000000751237c23 */ /* 0x100fe20008010822 */
[----:B------:R-:W-:-:S02]  /*3bd0*/  FFMA.FTZ R34, R53, UR7, -R34 ;  /* 0x0000000735227c23 */ /* 0x000fc40008010822 */
[C---:B------:R-:W-:Y:S01]  /*3be0*/  FSETP.NEU.FTZ.AND P2, PT, R4.reuse, -INF , PT ;  /* 0xff8000000400780b */ /* 0x040fe20003f5d000 */
[----:B------:R-:W-:Y:S01]  /*3bf0*/  FMUL.FTZ R50, R4, UR7 ;  /* 0x0000000704327c20 */ /* 0x000fe20008410000 */
[----:B------:R-:W-:Y:S04]  /*3c00*/  MUFU.EX2 R46, R46 ;  /* 0x0000002e002e7308 */ /* 0x000fe80000000800 */
[----:B------:R-:W-:Y:S02]  /*3c10*/  FSEL R51, R50, RZ, P2 ;  /* 0x000000ff32337208 */ /* 0x000fe40001000000 */
[----:B------:R-:W-:Y:S02]  /*3c20*/  PLOP3.LUT P2, PT, PT, PT, UP0, 0x40, 0x0 ;  /* 0x000000000000781c */ /* 0x000fe40003f4e808 */
[----:B------:R-:W1:Y:S01]  /*3c30*/  MUFU.EX2 R47, R47 ;  /* 0x0000002f002f7308 */ /* 0x000e620000000800 */
        /* <DEDUP_REMOVED lines=15> */
[----:B------:R2:W3:Y:S01]  /*3d30*/  MUFU.EX2 R197, R17 ;  /* 0x0000001100c57308 */ /* 0x0004e20000000800 */
[--C-:B------:R-:W-:Y:S01]  /*3d40*/  FFMA.FTZ R0, R0, UR7, -R51.reuse ;  /* 0x0000000700007c23 */ /* 0x100fe20008010833 */
[----:B------:R-:W-:Y:S01]  /*3d50*/  FFMA.FTZ R33, R33, UR7, -R51 ;  /* 0x0000000721217c23 */ /* 0x000fe20008010833 */
[----:B0-----:R-:W-:-:S02]  /*3d60*/  F2FP.F16.F32.PACK_AB R188, R45, R44 ;  /* 0x0000002c2dbc723e */ /* 0x001fc400000000ff */
[----:B-1----:R-:W-:-:S03]  /*3d70*/  F2FP.F16.F32.PACK_AB R190, R47, R46 ;  /* 0x0000002e2fbe723e */ /* 0x002fc600000000ff */
[----:B------:R-:W0:Y:S01]  /*3d80*/  MUFU.EX2 R20, R20 ;  /* 0x0000001400147308 */ /* 0x000e220000000800 */
[----:B--2---:R-:W-:-:S04]  /*3d90*/  FADD.FTZ R17, R36, R37 ;  /* 0x0000002524117221 */ /* 0x004fc80000010000 */
[----:B------:R-:W-:-:S03]  /*3da0*/  FADD.FTZ R50, R38, R17 ;  /* 0x0000001126327221 */ /* 0x000fc60000010000 */
[----:B------:R-:W1:Y:S01]  /*3db0*/  MUFU.EX2 R21, R21 ;  /* 0x0000001500157308 */ /* 0x000e620000000800 */
[----:B------:R-:W-:-:S04]  /*3dc0*/  FADD.FTZ R17, R39, R50 ;  /* 0x0000003227117221 */ /* 0x000fc80000010000 */
[----:B------:R-:W-:Y:S01]  /*3dd0*/  FADD.FTZ R50, R40, R17 ;  /* 0x0000001128327221 */ /* 0x000fe20000010000 */
[----:B---3--:R-:W-:Y:S01]  /*3de0*/  FADD.FTZ R17, R16, R197 ;  /* 0x000000c510117221 */ /* 0x008fe20000010000 */
[----:B------:R-:W-:Y:S01]  /*3df0*/  F2FP.F16.F32.PACK_AB R197, R197, R16 ;  /* 0x00000010c5c5723e */ /* 0x000fe200000000ff */
[----:B------:R-:W2:Y:S01]  /*3e00*/  MUFU.EX2 R24, R24 ;  /* 0x0000001800187308 */ /* 0x000ea20000000800 */
[----:B------:R-:W-:Y:S01]  /*3e10*/  FADD.FTZ R53, R41, R50 ;  /* 0x0000003229357221 */ /* 0x000fe20000010000 */
[----:B0-----:R-:W-:-:S03]  /*3e20*/  FADD.FTZ R50, R20, R17 ;  /* 0x0000001114327221 */ /* 0x001fc60000010000 */
[----:B------:R-:W-:-:S03]  /*3e30*/  FADD.FTZ R52, R42, R53 ;  /* 0x000000352a347221 */ /* 0x000fc60000010000 */
[----:B------:R-:W0:Y:S01]  /*3e40*/  MUFU.EX2 R25, R25 ;  /* 0x0000001900197308 */ /* 0x000e220000000800 */
[----:B-1----:R-:W-:Y:S01]  /*3e50*/  FADD.FTZ R17, R21, R50 ;  /* 0x0000003215117221 */ /* 0x002fe20000010000 */
[----:B------:R-:W-:Y:S01]  /*3e60*/  FADD.FTZ R53, R43, R52 ;  /* 0x000000342b357221 */ /* 0x000fe20000010000 */
[----:B------:R-:W-:Y:S01]  /*3e70*/  F2FP.F16.F32.PACK_AB R199, R21, R20 ;  /* 0x0000001415c7723e */ /* 0x000fe200000000ff */
[----:B------:R-:W-:Y:S02]  /*3e80*/  VIADD R20, R56, 0xfffffffe ;  /* 0xfffffffe38147836 */ /* 0x000fe40000000000 */
[----:B------:R-:W-:Y:S02]  /*3e90*/  FADD.FTZ R52, R44, R53 ;  /* 0x000000352c347221 */ /* 0x000fe40000010000 */
[----:B------:R-:W1:Y:S01]  /*3ea0*/  MUFU.EX2 R26, R26 ;  /* 0x0000001a001a7308 */ /* 0x000e620000000800 */
[----:B--2---:R-:W-:Y:S01]  /*3eb0*/  FADD.FTZ R50, R24, R17 ;  /* 0x0000001118327221 */ /* 0x004fe20000010000 */
[----:B------:R-:W-:-:S04]  /*3ec0*/  FADD.FTZ R37, R45, R52 ;  /* 0x000000342d257221 */ /* 0x000fc80000010000 */
[----:B------:R-:W-:Y:S02]  /*3ed0*/  FADD.FTZ R38, R46, R37 ;  /* 0x000000252e267221 */ /* 0x000fe40000010000 */
[----:B------:R-:W2:Y:S01]  /*3ee0*/  MUFU.EX2 R27, R27 ;  /* 0x0000001b001b7308 */ /* 0x000ea20000000800 */
[----:B0-----:R-:W-:Y:S01]  /*3ef0*/  FADD.FTZ R17, R25, R50 ;  /* 0x0000003219117221 */ /* 0x001fe20000010000 */
[----:B------:R-:W-:Y:S01]  /*3f00*/  FADD.FTZ R37, R47, R38 ;  /* 0x000000262f257221 */ /* 0x000fe20000010000 */
[----:B------:R-:W-:-:S05]  /*3f10*/  F2FP.F16.F32.PACK_AB R193, R25, R24 ;  /* 0x0000001819c1723e */ /* 0x000fca00000000ff */
[----:B------:R-:W0:Y:S01]  /*3f20*/  MUFU.EX2 R28, R28 ;  /* 0x0000001c001c7308 */ /* 0x000e220000000800 */
[----:B-1----:R-:W-:-:S07]  /*3f30*/  FADD.FTZ R36, R26, R17 ;  /* 0x000000111a247221 */ /* 0x002fce0000010000 */
[----:B------:R-:W1:Y:S01]  /*3f40*/  MUFU.EX2 R29, R29 ;  /* 0x0000001d001d7308 */ /* 0x000e620000000800 */
[C---:B--2---:R-:W-:Y:S01]  /*3f50*/  FADD.FTZ R17, R27.reuse, R36 ;  /* 0x000000241b117221 */ /* 0x044fe20000010000 */
[----:B------:R-:W-:-:S06]  /*3f60*/  F2FP.F16.F32.PACK_AB R195, R27, R26 ;  /* 0x0000001a1bc3723e */ /* 0x000fcc00000000ff */
[----:B------:R-:W-:Y:S01]  /*3f70*/  MUFU.EX2 R30, R30 ;  /* 0x0000001e001e7308 */ /* 0x000fe20000000800 */
[----:B0-----:R-:W-:-:S07]  /*3f80*/  FADD.FTZ R36, R28, R17 ;  /* 0x000000111c247221 */ /* 0x001fce0000010000 */
[----:B------:R-:W0:Y:S01]  /*3f90*/  MUFU.EX2 R48, R48 ;  /* 0x0000003000307308 */ /* 0x000e220000000800 */
[----:B-1----:R-:W-:Y:S01]  /*3fa0*/  FADD.FTZ R17, R29, R36 ;  /* 0x000000241d117221 */ /* 0x002fe20000010000 */
[----:B------:R-:W-:Y:S01]  /*3fb0*/  IMAD R36, R201, 0x80, R200 ;  /* 0x00000080c9247824 */ /* 0x000fe200078e02c8 */
[----:B------:R-:W-:-:S04]  /*3fc0*/  F2FP.F16.F32.PACK_AB R189, R29, R28 ;  /* 0x0000001c1dbd723e */ /* 0x000fc800000000ff */
[----:B------:R-:W-:Y:S01]  /*3fd0*/  R2UR UR10, R36 ;  /* 0x00000000240a72ca */ /* 0x000fe200000e0000 */
[----:B------:R-:W1:Y:S08]  /*3fe0*/  MUFU.EX2 R31, R31 ;  /* 0x0000001f001f7308 */ /* 0x000e700000000800 */
[----:B------:R-:W-:Y:S01]  /*3ff0*/  MUFU.EX2 R2, R2 ;  /* 0x0000000200027308 */ /* 0x000fe20000000800 */
[----:B0-----:R-:W-:-:S03]  /*4000*/  FADD.FTZ R38, R48, R37 ;  /* 0x0000002530267221 */ /* 0x001fc60000010000 */
[----:B------:R-:W-:-:S04]  /*4010*/  UIADD3 UR4, UR10, UR4, URZ ;  /* 0x000000040a047290 */ /* 0x000fc8000fffe03f */
[----:B------:R-:W0:Y:S01]  /*4020*/  MUFU.EX2 R49, R49 ;  /* 0x0000003100317308 */ /* 0x000e220000000800 */
[----:B-1----:R-:W-:-:S07]  /*4030*/  F2FP.F16.F32.PACK_AB R191, R31, R30 ;  /* 0x0000001e1fbf723e */ /* 0x002fce00000000ff */
[----:B------:R1:W2:Y:S08]  /*4040*/  MUFU.EX2 R185, R32 ;  /* 0x0000002000b97308 */ /* 0x0002b00000000800 */
[----:B------:R-:W3:Y:S01]  /*4050*/  MUFU.EX2 R35, R35 ;  /* 0x0000002300237308 */ /* 0x000ee20000000800 */
[----:B-1----:R-:W-:Y:S01]  /*4060*/  FADD.FTZ R32, R30, R17 ;  /* 0x000000111e207221 */ /* 0x002fe20000010000 */
[C---:B0-----:R-:W-:Y:S01]  /*4070*/  FADD.FTZ R38, R49.reuse, R38 ;  /* 0x0000002631267221 */ /* 0x041fe20000010000 */
[----:B------:R-:W-:-:S02]  /*4080*/  F2FP.F16.F32.PACK_AB R184, R49, R48 ;  /* 0x0000003031b8723e */ /* 0x000fc400000000ff */
[----:B------:R-:W-:-:S03]  /*4090*/  FADD.FTZ R37, R31, R32 ;  /* 0x000000201f257221 */ /* 0x000fc60000010000 */
[----:B------:R-:W0:Y:S01]  /*40a0*/  MUFU.EX2 R0, R0 ;  /* 0x0000000000007308 */ /* 0x000e220000000800 */
[----:B------:R-:W-:-:S04]  /*40b0*/  FADD.FTZ R32, R2, R37 ;  /* 0x0000002502207221 */ /* 0x000fc80000010000 */
[C---:B--2---:R-:W-:Y:S01]  /*40c0*/  FADD.FTZ R21, R185.reuse, R32 ;  /* 0x00000020b9157221 */ /* 0x044fe20000010000 */
[----:B------:R-:W-:Y:S02]  /*40d0*/  F2FP.F16.F32.PACK_AB R185, R185, R2 ;  /* 0x00000002b9b9723e */ /* 0x000fe400000000ff */
[----:B------:R-:W1:Y:S01]  /*40e0*/  MUFU.EX2 R34, R34 ;  /* 0x0000002200227308 */ /* 0x000e620000000800 */
[----:B---3--:R-:W-:-:S07]  /*40f0*/  FADD.FTZ R17, R35, R38 ;  /* 0x0000002623117221 */ /* 0x008fce0000010000 */
[----:B------:R-:W2:Y:S01]  /*4100*/  MUFU.EX2 R33, R33 ;  /* 0x0000002100217308 */ /* 0x000ea20000000800 */
[----:B0-----:R-:W-:Y:S01]  /*4110*/  FADD.FTZ R16, R0, R21 ;  /* 0x0000001500107221 */ /* 0x001fe20000010000 */
[C---:B-1----:R-:W-:Y:S01]  /*4120*/  FADD.FTZ R17, R34.reuse, R17 ;  /* 0x0000001122117221 */ /* 0x042fe20000010000 */
[----:B------:R-:W-:Y:S02]  /*4130*/  F2FP.F16.F32.PACK_AB R186, R34, R35 ;  /* 0x0000002322ba723e */ /* 0x000fe400000000ff */
[C---:B--2---:R-:W-:Y:S01]  /*4140*/  FADD.FTZ R16, R33.reuse, R16 ;  /* 0x0000001021107221 */ /* 0x044fe20000010000 */
[----:B------:R-:W-:Y:S01]  /*4150*/  F2FP.F16.F32.PACK_AB R187, R33, R0 ;  /* 0x0000000021bb723e */ /* 0x000fe200000000ff */
[----:B------:R-:W-:Y:S06]  /*4160*/  @P2 BRA `(.L_x_1105) ;  /* 0x0000000000482947 */ /* 0x000fec0003800000 */
[C---:B------:R-:W-:Y:S01]  /*4170*/  ISETP.GT.AND P2, PT, R36.reuse, RZ, PT ;  /* 0x000000ff2400720c */ /* 0x040fe20003f44270 */
[----:B------:R-:W-:-:S05]  /*4180*/  VIADD R0, R36, 0xffffffff ;  /* 0xffffffff24007836 */ /* 0x000fca0000000000 */
[----:B------:R-:W-:-:S07]  /*4190*/  R2UR UR6, R0 ;  /* 0x00000000000672ca */ /* 0x000fce00000e0000 */
[----:B------:R-:W-:Y:S08]  /*41a0*/  @P2 BRA `(.L_x_1106) ;  /* 0x00000000001c2947 */ /* 0x000ff00003800000 */
[----:B------:R-:W-:Y:S02]  /*41b0*/  UISETP.NE.AND UP1, UPT, UR5, 0x1, UPT ;  /* 0x000000010500788c */ /* 0x000fe4000bf25270 */
[----:B------:R-:W-:-:S09]  /*41c0*/  UIADD3 UR6, -UR10, URZ, URZ ;  /* 0x0000003f0a067290 */ /* 0x000fd2000fffe13f */
[----:B------:R-:W-:Y:S02]  /*41d0*/  @UP1 ULDC.64 UR10, c[0x0][0x9e8] ;  /* 0x00027a00000a1ab9 */ /* 0x000fe40000000a00 */
[----:B------:R-:W-:-:S04]  /*41e0*/  UIMAD.WIDE.U32 UR14, UR6, UR10, URZ ;  /* 0x0000000a060e72a5 */ /* 0x000fc8000f8e003f */
[----:B------:R-:W-:-:S04]  /*41f0*/  @UP1 USHF.R.U32.HI UR6, URZ, UR11, UR15 ;  /* 0x0000000b3f061299 */ /* 0x000fc8000801160f */
[----:B------:R-:W-:Y:S01]  /*4200*/  ULOP3.LUT UR6, URZ, UR6, URZ, 0x33, !UPT ;  /* 0x000000063f067292 */ /* 0x000fe2000f8e333f */
[----:B------:R-:W-:Y:S11]  /*4210*/  BRA `(.L_x_1107) ;  /* 0x0000000000107947 */ /* 0x000ff60003800000 */
.L_x_1106:
[----:B------:R-:W-:-:S11]  /*4220*/  UISETP.NE.AND UP1, UPT, UR5, 0x1, UPT ;  /* 0x000000010500788c */ /* 0x000fd6000bf25270 */
[----:B------:R-:W-:Y:S02]  /*4230*/  @UP1 ULDC.64 UR10, c[0x0][0x9e8] ;  /* 0x00027a00000a1ab9 */ /* 0x000fe40000000a00 */
[----:B------:R-:W-:-:S04]  /*4240*/  UIMAD.WIDE.U32 UR14, UR6, UR10, URZ ;  /* 0x0000000a060e72a5 */ /* 0x000fc8000f8e003f */
[----:B------:R-:W-:-:S12]  /*4250*/  @UP1 USHF.R.U32.HI UR6, URZ, UR11, UR15 ;  /* 0x0000000b3f061299 */ /* 0x000fd8000801160f */
.L_x_1107:
[----:B------:R-:W-:-:S04]  /*4260*/  UIMAD UR5, UR6, UR5, UR5 ;  /* 0x00000005060572a4 */ /* 0x000fc8000f8e0205 */
[----:B------:R-:W-:-:S04]  /*4270*/  UISETP.LT.AND UP1, UPT, UR4, UR5, UPT ;  /* 0x000000050400728c */ /* 0x000fc8000bf21270 */
[----:B------:R-:W-:-:S12]  /*4280*/  USEL UR4, UR4, UR5, UP1 ;  /* 0x0000000504047287 */ /* 0x000fd80008800000 */
.L_x_1105:
        /* <DEDUP_REMOVED lines=73> */
[----:B------:R-:W-:Y:S01]  /*4720*/  IMAD.IADD R217, R3, 0x1, R200 ;  /* 0x0000000103d97824 */ /* 0x000fe200078e02c8 */
[----:B------:R-:W-:Y:S01]  /*4730*/  ULDC UR54, c[0x0][0x9e4] ;  /* 0x0002790000367ab9 */ /* 0x000fe20000000800 */
[----:B------:R-:W-:Y:S01]  /*4740*/  IMAD.MOV.U32 R2, RZ, RZ, 0x3f800000 ;  /* 0x3f800000ff027424 */ /* 0x000fe200078e00ff */
[----:B------:R-:W-:Y:S01]  /*4750*/  ULDC UR55, c[0x0][0x988] ;  /* 0x0002620000377ab9 */ /* 0x000fe20000000800 */
[----:B------:R-:W-:Y:S01]  /*4760*/  VIADD R203, R217, 0x8 ;  /* 0x00000008d9cb7836 */ /* 0x000fe20000000000 */
[----:B------:R-:W-:Y:S01]  /*4770*/  ULDC UR4, c[0x0][0x9d8] ;  /* 0x0002760000047ab9 */ /* 0x000fe20000000800 */
[----:B------:R-:W-:Y:S01]  /*4780*/  IMAD.MOV.U32 R151, RZ, RZ, RZ ;  /* 0x000000ffff977224 */ /* 0x000fe200078e00ff */
[----:B------:R-:W-:Y:S02]  /*4790*/  ULDC UR58, c[0x0][0x9e0] ;  /* 0x00027800003a7ab9 */ /* 0x000fe40000000800 */
[----:B------:R-:W-:-:S07]  /*47a0*/  LOP3.LUT R21, RZ, R203, RZ, 0x33, !PT ;  /* 0x000000cbff157212 */ /* 0x000fce00078e33ff */
.L_x_1125:
[----:B------:R-:W-:-:S04]  /*47b0*/  UIADD3 UR5, UR37, 0x1, URZ ;  /* 0x0000000125057890 */ /* 0x000fc8000fffe03f */
[----:B------:R-:W-:-:S04]  /*47c0*/  UISETP.NE.AND UP1, UPT, UR5, 0x2, UPT ;  /* 0x000000020500788c */ /* 0x000fc8000bf25270 */
[----:B------:R-:W-:Y:S02]  /*47d0*/  USEL UR38, URZ, 0x1, UP1 ;  /* 0x000000013f267887 */ /* 0x000fe40008800000 */
[----:B------:R-:W-:Y:S02]  /*47e0*/  USEL UR5, UR5, URZ, UP1 ;  /* 0x0000003f05057287 */ /* 0x000fe40008800000 */
[----:B------:R-:W-:Y:S01]  /*47f0*/  ULOP3.LUT UR38, UR36, UR38, URZ, 0x3c, !UPT ;  /* 0x0000002624267292 */ /* 0x000fe2000f8e3c3f */
[----:B------:R-:W-:Y:S11]  /*4800*/  @!P0 BRA `(.L_x_1109) ;  /* 0x0000000000048947 */ /* 0x000ff60003800000 */
[----:B------:R-:W-:Y:S01]  /*4810*/  BPT.TRAP 0x1 ;  /* 0x000000040000795c */ /* 0x000fe20000300000 */
.L_x_1109:
[----:B------:R-:W-:Y:S01]  /*4820*/  ULEA UR6, UR5, UR39, 0x3 ;  /* 0x0000002705067291 */ /* 0x000fe2000f8e183f */
[----:B------:R-:W-:-:S05]  /*4830*/  IMAD.U32 R152, RZ, RZ, UR38 ;  /* 0x00000026ff987e24 */ /* 0x000fca000f8e00ff */
[----:B------:R-:W-:-:S04]  /*4840*/  SHF.L.U32 R152, R152, 0x1f, RZ ;  /* 0x0000001f98987819 */ /* 0x000fc800000006ff */
[----:B------:R0:W1:Y:S01]  /*4850*/  SYNCS.PHASECHK.TRANS64.TRYWAIT P2, [UR6+0x30830], R152 ;  /* 0x03083098ff0075a7 */ /* 0x0000620008040146 */
[----:B------:R-:W-:Y:S05]  /*4860*/  @!P0 BRA `(.L_x_1110) ;  /* 0x0000000000048947 */ /* 0x000fea0003800000 */
[----:B------:R-:W-:Y:S01]  /*4870*/  BPT.TRAP 0x1 ;  /* 0x000000040000795c */ /* 0x000fe20000300000 */
.L_x_1110:
[----:B-1----:R-:W-:Y:S05]  /*4880*/  @P2 BRA `(.L_x_1111) ;  /* 0x0000000000082947 */ /* 0x002fea0003800000 */
[----:B------:R-:W1:Y:S02]  /*4890*/  SYNCS.PHASECHK.TRANS64.TRYWAIT P2, [UR6+0x30830], R152 ;  /* 0x03083098ff0075a7 */ /* 0x000e640008040146 */
[----:B-1----:R-:W-:Y:S05]  /*48a0*/  @!P2 BRA `(.L_x_1112) ;  /* 0x000001140014a947 */ /* 0x002fea0003800000 */
.L_x_1111:
[----:B------:R-:W-:Y:S01]  /*48b0*/  R2UR UR44, R14 ;  /* 0x000000000e2c72ca */ /* 0x000fe200000e0000 */
[----:B------:R-:W-:Y:S01]  /*48c0*/  ULEA UR7, UR5, UR60, 0xb ;  /* 0x0000003c05077291 */ /* 0x000fe2000f8e583f */
[----:B------:R-:W-:Y:S01]  /*48d0*/  R2UR UR45, R15 ;  /* 0x000000000f2d72ca */ /* 0x000fe200000e0000 */
[----:B01----:R-:W-:Y:S01]  /*48e0*/  WARPGROUP.ARRIVE ;  /* 0x00000000000079c5 */ /* 0x003fe20000000000 */
        /* <DEDUP_REMOVED lines=176> */
[----:B------:R-:W-:Y:S01]  /*53f0*/  UMOV UR44, UR56 ;  /* 0x00000038002c7c82 */ /* 0x000fe20008000000 */
[----:B------:R-:W-:Y:S01]  /*5400*/  UMOV UR45, UR57 ;  /* 0x00000039002d7c82 */ /* 0x000fe20008000000 */
[----:B------:R-:W-:Y:S01]  /*5410*/  UMOV UR47, 0x40000040 ;  /* 0x40000040002f7882 */ /* 0x000fe20000000000 */
[----:B------:R-:W-:Y:S02]  /*5420*/  WARPGROUP.DEPBAR.LE gsb0, 0x0 ;  /* 0x00008000000079c5 */ /* 0x000fe40000010000 */
[----:B------:R-:W-:-:S06]  /*5430*/  WARPGROUP.ARRIVE ;  /* 0x00000000000079c5 */ /* 0x000fcc0000000000 */
        /* <DEDUP_REMOVED lines=42> */
.L_x_1113:
[----:B------:R-:W-:Y:S01]  /*56e0*/  ULEA UR14, UR37, UR39, 0x3 ;  /* 0x00000027250e7291 */ /* 0x000fe2000f8e183f */
[----:B------:R-:W-:-:S05]  /*56f0*/  IMAD.U32 R0, RZ, RZ, UR36 ;  /* 0x00000024ff007e24 */ /* 0x000fca000f8e00ff */
[----:B------:R-:W-:-:S04]  /*5700*/  SHF.L.U32 R0, R0, 0x1f, RZ ;  /* 0x0000001f00007819 */ /* 0x000fc800000006ff */
[----:B------:R0:W1:Y:S01]  /*5710*/  SYNCS.PHASECHK.TRANS64.TRYWAIT P2, [UR14+0x30850], R0 ;  /* 0x03085000ff0075a7 */ /* 0x000062000804014e */
[----:B------:R-:W-:Y:S05]  /*5720*/  @!P0 BRA `(.L_x_1114) ;  /* 0x0000000000048947 */ /* 0x000fea0003800000 */
[----:B------:R-:W-:Y:S01]  /*5730*/  BPT.TRAP 0x1 ;  /* 0x000000040000795c */ /* 0x000fe20000300000 */
.L_x_1114:
[----:B-1----:R-:W-:Y:S05]  /*5740*/  @P2 BRA `(.L_x_1115) ;  /* 0x0000000000082947 */ /* 0x002fea0003800000 */
[----:B------:R-:W1:Y:S02]  /*5750*/  SYNCS.PHASECHK.TRANS64.TRYWAIT P2, [UR14+0x30850], R0 ;  /* 0x03085000ff0075a7 */ /* 0x000e64000804014e */
[----:B-1----:R-:W-:Y:S05]  /*5760*/  @!P2 BRA `(.L_x_1116) ;  /* 0x00000104007ca947 */ /* 0x002fea0003800000 */
.L_x_1115:
[----:B------:R-:W-:Y:S01]  /*5770*/  UIADD3 UR7, UR39, 0x400, URZ ;  /* 0x0000040027077890 */ /* 0x000fe2000fffe03f */
[----:B------:R-:W-:Y:S01]  /*5780*/  WARPGROUP.ARRIVE ;  /* 0x00000000000079c5 */ /* 0x000fe20000000000 */
[----:B------:R-:W-:Y:S01]  /*5790*/  UMOV UR11, 0x40000040 ;  /* 0x40000040000b7882 */ /* 0x000fe20000000000 */
[----:B------:R-:W-:Y:S01]  /*57a0*/  FMUL.FTZ R2, R155, UR4 ;  /* 0x000000049b027c20 */ /* 0x000fe20008410000 */
[----:B------:R-:W-:Y:S01]  /*57b0*/  USHF.R.U32.HI UR7, URZ, 0x4, UR7 ;  /* 0x000000043f077899 */ /* 0x000fe20008011607 */
[----:B------:R-:W-:Y:S01]  /*57c0*/  FMUL.FTZ R155, R158, UR4 ;  /* 0x000000049e9b7c20 */ /* 0x000fe20008410000 */
[----:B------:R-:W-:Y:S01]  /*57d0*/  FMUL.FTZ R158, R166, UR4 ;  /* 0x00000004a69e7c20 */ /* 0x000fe20008410000 */
[----:B------:R-:W-:Y:S01]  /*57e0*/  FMUL.FTZ R166, R182, UR4 ;  /* 0x00000004b6a67c20 */ /* 0x000fe20008410000 */
[----:B------:R-:W-:Y:S01]  /*57f0*/  ULOP3.LUT UR7, UR7, 0x3fff, URZ, 0xc0, !UPT ;  /* 0x00003fff07077892 */ /* 0x000fe2000f8ec03f */
[----:B01----:R-:W-:Y:S01]  /*5800*/  FMUL.FTZ R0, R154, UR4 ;  /* 0x000000049a007c20 */ /* 0x003fe20008410000 */
[----:B------:R-:W-:Y:S01]  /*5810*/  SHF.L.U32 R182, R20, 0x6, RZ ;  /* 0x0000000614b67819 */ /* 0x000fe200000006ff */
[----:B------:R-:W-:Y:S01]  /*5820*/  FMUL.FTZ R154, R159, UR4 ;  /* 0x000000049f9a7c20 */ /* 0x000fe20008410000 */
[----:B------:R-:W-:Y:S01]  /*5830*/  ULOP3.LUT UR7, UR7, 0x2000000, URZ, 0xfc, !UPT ;  /* 0x0200000007077892 */ /* 0x000fe2000f8efc3f */
[----:B------:R-:W-:Y:S01]  /*5840*/  FMUL.FTZ R159, R167, UR4 ;  /* 0x00000004a79f7c20 */ /* 0x000fe20008410000 */
[----:B------:R-:W-:Y:S01]  /*5850*/  FMUL.FTZ R167, R183, UR4 ;  /* 0x00000004b7a77c20 */ /* 0x000fe20008410000 */
[----:B------:R-:W-:Y:S01]  /*5860*/  PLOP3.LUT P2, PT, PT, PT, UP0, 0x40, 0x0 ;  /* 0x000000000000781c */ /* 0x000fe20003f4e808 */
[----:B------:R-:W-:Y:S01]  /*5870*/  ULEA UR7, UR37, UR7, 0xb ;  /* 0x0000000725077291 */ /* 0x000fe2000f8e583f */
[----:B------:R-:W0:Y:S06]  /*5880*/  MUFU.TANH R0, R0 ;  /* 0x0000000000007308 */ /* 0x000e2c0000002400 */
[----:B------:R-:W-:-:S02]  /*5890*/  UMOV UR10, UR7 ;  /* 0x00000007000a7c82 */ /* 0x000fc40008000000 */
[----:B------:R-:W-:Y:S01]  /*58a0*/  HGMMA.64x256x16.F32 R24, R196, gdesc[UR8].tnspB, R24, gsb0 ;  /* 0x43e00008c4187df0 */ /* 0x000fe20008000818 */
[----:B------:R-:W-:Y:S01]  /*58b0*/  UIADD3 UR10, UR7, 0x80, URZ ;  /* 0x00000080070a7890 */ /* 0x000fe2000fffe03f */
[----:B------:R-:W1:Y:S01]  /*58c0*/  MUFU.TANH R2, R2 ;  /* 0x0000000200027308 */ /* 0x000e620000002400 */
[----:B------:R-:W-:-:S07]  /*58d0*/  UMOV UR11, 0x40000040 ;  /* 0x40000040000b7882 */ /* 0x000fce0000000000 */
[----:B------:R-:W2:Y:S08]  /*58e0*/  MUFU.TANH R155, R155 ;  /* 0x0000009b009b7308 */ /* 0x000eb00000002400 */
[----:B------:R-:W3:Y:S08]  /*58f0*/  MUFU.TANH R154, R154 ;  /* 0x0000009a009a7308 */ /* 0x000ef00000002400 */
[----:B------:R-:W4:Y:S08]  /*5900*/  MUFU.TANH R158, R158 ;  /* 0x0000009e009e7308 */ /* 0x000f300000002400 */
[----:B------:R-:W0:Y:S08]  /*5910*/  MUFU.TANH R159, R159 ;  /* 0x0000009f009f7308 */ /* 0x000e300000002400 */
[----:B------:R-:W0:Y:S08]  /*5920*/  MUFU.TANH R166, R166 ;  /* 0x000000a600a67308 */ /* 0x000e300000002400 */
[----:B------:R-:W0:Y:S01]  /*5930*/  MUFU.TANH R167, R167 ;  /* 0x000000a700a77308 */ /* 0x000e220000002400 */
[----:B------:R-:W-:-:S02]  /*5940*/  WARPGROUP.DEPBAR.LE gsb0, 0x0 ;  /* 0x00008000000079c5 */ /* 0x000fc40000010000 */
[----:B------:R-:W-:Y:S01]  /*5950*/  WARPGROUP.ARRIVE ;  /* 0x00000000000079c5 */ /* 0x000fe20000000000 */
[----:B------:R-:W-:Y:S01]  /*5960*/  FMUL.FTZ R197, R176, UR4 ;  /* 0x00000004b0c57c20 */ /* 0x000fe20008410000 */
[----:B------:R-:W-:-:S04]  /*5970*/  FMUL.FTZ R196, R177, UR4 ;  /* 0x00000004b1c47c20 */ /* 0x000fc80008410000 */
[----:B------:R-:W-:Y:S01]  /*5980*/  HGMMA.64x256x16.F32 R24, R192, gdesc[UR8].tnspB, R24, gsb0 ;  /* 0x43e00008c0187df0 */ /* 0x000fe20008000818 */
[----:B------:R-:W-:Y:S01]  /*5990*/  UIADD3 UR10, UR7, 0x100, URZ ;  /* 0x00000100070a7890 */ /* 0x000fe2000fffe03f */
[----:B------:R-:W0:Y:S01]  /*59a0*/  MUFU.TANH R197, R197 ;  /* 0x000000c500c57308 */ /* 0x000e220000002400 */
[----:B------:R-:W-:-:S07]  /*59b0*/  UMOV UR11, 0x40000040 ;  /* 0x40000040000b7882 */ /* 0x000fce0000000000 */
[----:B------:R-:W0:Y:S01]  /*59c0*/  MUFU.TANH R196, R196 ;  /* 0x000000c400c47308 */ /* 0x000e220000002400 */
[----:B------:R-:W-:Y:S02]  /*59d0*/  WARPGROUP.DEPBAR.LE gsb0, 0x0 ;  /* 0x00008000000079c5 */ /* 0x000fe40000010000 */
[----:B------:R-:W-:Y:S01]  /*59e0*/  WARPGROUP.ARRIVE ;  /* 0x00000000000079c5 */ /* 0x000fe20000000000 */
[----:B------:R-:W-:Y:S01]  /*59f0*/  FMUL.FTZ R192, R168, UR4 ;  /* 0x00000004a8c07c20 */ /* 0x000fe20008410000 */
[----:B------:R-:W-:Y:S01]  /*5a00*/  FMUL.FTZ R193, R169, UR4 ;  /* 0x00000004a9c17c20 */ /* 0x000fe20008410000 */
[----:B------:R-:W-:Y:S01]  /*5a10*/  FMUL.FTZ R194, R172, UR4 ;  /* 0x00000004acc27c20 */ /* 0x000fe20008410000 */
[----:B------:R-:W-:-:S11]  /*5a20*/  FMUL.FTZ R195, R173, UR4 ;  /* 0x00000004adc37c20 */ /* 0x000fd60008410000 */
[----:B------:R-:W-:Y:S01]  /*5a30*/  HGMMA.64x256x16.F32 R24, R188, gdesc[UR8].tnspB, R24, gsb0 ;  /* 0x43e00008bc187df0 */ /* 0x000fe20008000818 */
[----:B------:R-:W-:Y:S01]  /*5a40*/  UIADD3 UR10, UR7, 0x180, URZ ;  /* 0x00000180070a7890 */ /* 0x000fe2000fffe03f */
[----:B------:R-:W0:Y:S01]  /*5a50*/  MUFU.TANH R192, R192 ;  /* 0x000000c000c07308 */ /* 0x000e220000002400 */
[----:B------:R-:W-:-:S07]  /*5a60*/  UMOV UR11, 0x40000040 ;  /* 0x40000040000b7882 */ /* 0x000fce0000000000 */
[----:B------:R-:W0:Y:S08]  /*5a70*/  MUFU.TANH R193, R193 ;  /* 0x000000c100c17308 */ /* 0x000e300000002400 */
[----:B------:R-:W0:Y:S08]  /*5a80*/  MUFU.TANH R194, R194 ;  /* 0x000000c200c27308 */ /* 0x000e300000002400 */
[----:B------:R-:W0:Y:S01]  /*5a90*/  MUFU.TANH R195, R195 ;  /* 0x000000c300c37308 */ /* 0x000e220000002400 */
        /* <DEDUP_REMOVED lines=11> */
[----:B------:R-:W-:Y:S01]  /*5b50*/  IADD3 R153, R19, 0x1, -R182 ;  /* 0x0000000113997810 */ /* 0x000fe20007ffe8b6 */
[----:B------:R-:W-:Y:S01]  /*5b60*/  IMAD.U32 R152, RZ, RZ, UR6 ;  /* 0x00000006ff987e24 */ /* 0x000fe2000f8e00ff */
[----:B------:R-:W0:Y:S03]  /*5b70*/  MUFU.TANH R188, R188 ;  /* 0x000000bc00bc7308 */ /* 0x000e260000002400 */
[----:B------:R-:W-:-:S02]  /*5b80*/  @!P1 VIADD R152, R152, 0x30840 ;  /* 0x0003084098989836 */ /* 0x000fc40000000000 */
[----:B------:R-:W-:-:S03]  /*5b90*/  IMAD.IADD R153, R153, 0x1, -R22 ;  /* 0x0000000199997824 */ /* 0x000fc600078e0a16 */
[----:B------:R-:W0:Y:S01]  /*5ba0*/  MUFU.TANH R189, R189 ;  /* 0x000000bd00bd7308 */ /* 0x000e220000002400 */
[----:B------:R-:W-:Y:S01]  /*5bb0*/  IMAD R153, R18, -0x2, R153 ;  /* 0xfffffffe12997824 */ /* 0x000fe200078e0299 */
[----:B------:R-:W-:-:S03]  /*5bc0*/  @!P1 PRMT R152, RZ, 0x654, R152 ;  /* 0x00000654ff989816 */ /* 0x000fc60000000098 */
[C---:B------:R-:W-:Y:S02]  /*5bd0*/  VIADD R198, R153.reuse, UR58 ;  /* 0x0000003a99c67c36 */ /* 0x040fe40008000000 */
[----:B------:R-:W-:Y:S01]  /*5be0*/  VIADD R202, R153, UR51 ;  /* 0x0000003399ca7c36 */ /* 0x000fe20008000000 */
[----:B------:R-:W0:Y:S01]  /*5bf0*/  MUFU.TANH R190, R190 ;  /* 0x000000be00be7308 */ /* 0x000e220000002400 */
[C---:B------:R-:W-:Y:S02]  /*5c00*/  IMAD.IADD R177, R3.reuse, 0x1, R198 ;  /* 0x0000000103b17824 */ /* 0x040fe400078e02c6 */
[----:B------:R-:W-:-:S05]  /*5c10*/  IMAD.IADD R178, R3, 0x1, R202 ;  /* 0x0000000103b27824 */ /* 0x000fca00078e02ca */
[----:B------:R-:W0:Y:S08]  /*5c20*/  MUFU.TANH R191, R191 ;  /* 0x000000bf00bf7308 */ /* 0x000e300000002400 */
[----:B------:R-:W0:Y:S08]  /*5c30*/  MUFU.TANH R164, R164 ;  /* 0x000000a400a47308 */ /* 0x000e300000002400 */
[----:B------:R-:W0:Y:S08]  /*5c40*/  MUFU.TANH R165, R165 ;  /* 0x000000a500a57308 */ /* 0x000e300000002400 */
[----:B------:R-:W0:Y:S08]  /*5c50*/  MUFU.TANH R179, R179 ;  /* 0x000000b300b37308 */ /* 0x000e300000002400 */
[----:B------:R-:W0:Y:S01]  /*5c60*/  MUFU.TANH R180, R180 ;  /* 0x000000b400b47308 */ /* 0x000e220000002400 */
[----:B------:R-:W-:-:S02]  /*5c70*/  WARPGROUP.DEPBAR.LE gsb0, 0x0 ;  /* 0x00008000000079c5 */ /* 0x000fc40000010000 */
        /* <DEDUP_REMOVED lines=10> */
[----:B------:R-:W0:Y:S01]  /*5d20*/  MUFU.TANH R184, R184 ;  /* 0x000000b800b87308 */ /* 0x000e220000002400 */
[----:B------:R0:W-:Y:S07]  /*5d30*/  @!P1 SYNCS.ARRIVE.TRANS64.RED.A1T0 RZ, [R152+URZ], RZ ;  /* 0x000000ff98ff99a7 */ /* 0x0001ee000810043f */
        /* <DEDUP_REMOVED lines=8> */
[----:B------:R-:W0:Y:S01]  /*5dc0*/  MUFU.TANH R162, R162 ;  /* 0x000000a200a27308 */ /* 0x000e220000002400 */
[----:B-1234-:R-:W-:Y:S05]  /*5dd0*/  @P2 BRA `(.L_x_1117) ;  /* 0x00000000005c2947 */ /* 0x01efea0003800000 */
[----:B------:R-:W-:Y:S01]  /*5de0*/  ISETP.GT.AND P2, PT, R217, -0x1, PT ;  /* 0xffffffffd900780c */ /* 0x000fe20003f44270 */
[----:B------:R-:W-:-:S12]  /*5df0*/  BSSY B0, `(.L_x_1118) ;  /* 0x0000011000007945 */ /* 0x000fd80003800000 */
[----:B------:R-:W-:Y:S05]  /*5e00*/  @P2 BRA `(.L_x_1119) ;  /* 0x0000000000242947 */ /* 0x000fea0003800000 */
[----:B------:R-:W-:Y:S02]  /*5e10*/  IMAD.U32 R168, RZ, RZ, UR54 ;  /* 0x00000036ffa87e24 */ /* 0x000fe4000f8e00ff */
[----:B------:R-:W-:-:S03]  /*5e20*/  IMAD.IADD R169, R3, 0x1, R200 ;  /* 0x0000000103a97824 */ /* 0x000fc600078e02c8 */
[----:B------:R-:W-:Y:S02]  /*5e30*/  ISETP.NE.AND P2, PT, R168, 0x1, PT ;  /* 0x00000001a800780c */ /* 0x000fe40003f45270 */
[----:B------:R-:W-:-:S11]  /*5e40*/  LOP3.LUT R169, RZ, R169, RZ, 0x33, !PT ;  /* 0x000000a9ffa97212 */ /* 0x000fd600078e33ff */
[----:B0-----:R-:W0:Y:S02]  /*5e50*/  @P2 LDC.64 R152, c[0x0][0x9e8] ;  /* 0x00027a00ff982b82 */ /* 0x001e240000000a00 */
[----:B0-----:R-:W-:-:S05]  /*5e60*/  @P2 IMAD.HI.U32 R152, R169, R152, RZ ;  /* 0x00000098a9982227 */ /* 0x001fca00078e00ff */
[----:B------:R-:W-:-:S04]  /*5e70*/  @P2 SHF.R.U32.HI R169, RZ, R153, R152 ;  /* 0x00000099ffa92219 */ /* 0x000fc80000011698 */
[----:B------:R-:W-:Y:S01]  /*5e80*/  LOP3.LUT R169, RZ, R169, RZ, 0x33, !PT ;  /* 0x000000a9ffa97212 */ /* 0x000fe200078e33ff */
[----:B------:R-:W-:Y:S06]  /*5e90*/  BRA `(.L_x_1120) ;  /* 0x0000000000187947 */ /* 0x000fec0003800000 */
.L_x_1119:
[----:B------:R-:W-:Y:S01]  /*5ea0*/  IMAD.U32 R168, RZ, RZ, UR54 ;  /* 0x00000036ffa87e24 */ /* 0x000fe2000f8e00ff */
[----:B------:R-:W-:-:S04]  /*5eb0*/  MOV R169, R217 ;  /* 0x000000d900a97202 */ /* 0x000fc80000000f00 */
[----:B------:R-:W-:-:S13]  /*5ec0*/  ISETP.NE.AND P2, PT, R168, 0x1, PT ;  /* 0x00000001a800780c */ /* 0x000fda0003f45270 */
[----:B0-----:R-:W0:Y:S02]  /*5ed0*/  @P2 LDC.64 R152, c[0x0][0x9e8] ;  /* 0x00027a00ff982b82 */ /* 0x001e240000000a00 */
[----:B0-----:R-:W-:-:S05]  /*5ee0*/  @P2 IMAD.HI.U32 R152, R217, R152, RZ ;  /* 0x00000098d9982227 */ /* 0x001fca00078e00ff */
[----:B------:R-:W-:-:S07]  /*5ef0*/  @P2 SHF.R.U32.HI R169, RZ, R153, R152 ;  /* 0x00000099ffa92219 */ /* 0x000fce0000011698 */
.L_x_1120:
[----:B------:R-:W-:Y:S05]  /*5f00*/  BSYNC B0 ;  /* 0x0000000000007941 */ /* 0x000fea0003800000 */
.L_x_1118:
[----:B------:R-:W-:-:S04]  /*5f10*/  IMAD R153, R169, R168, -R182 ;  /* 0x000000a8a9997224 */ /* 0x000fc800078e0ab6 */
[----:B------:R-:W-:-:S05]  /*5f20*/  IMAD R153, R18, -0x2, R153 ;  /* 0xfffffffe12997824 */ /* 0x000fca00078e0299 */
[----:B------:R-:W-:Y:S02]  /*5f30*/  VIADDMNMX R177, R153, R168, R177, PT ;  /* 0x000000a899b17246 */ /* 0x000fe400038001b1 */
[----:B------:R-:W-:-:S07]  /*5f40*/  VIMNMX R178, R178, R153, !PT ;  /* 0x00000099b2b27248 */ /* 0x000fce0007fe0100 */
.L_x_1117:
[----:B------:R-:W-:Y:S02]  /*5f50*/  ISETP.GT.AND P2, PT, R20, -0x1, PT ;  /* 0xffffffff1400780c */ /* 0x000fe40003f44270 */
[----:B------:R-:W-:Y:S02]  /*5f60*/  IADD3 R181, R198, 0x8, R3 ;  /* 0x00000008c6b57810 */ /* 0x000fe40007ffe003 */
[C---:B------:R-:W-:Y:S02]  /*5f70*/  ISETP.GT.AND P5, PT, R178.reuse, RZ, P2 ;  /* 0x000000ffb200720c */ /* 0x040fe400017a4270 */
[C---:B------:R-:W-:Y:S02]  /*5f80*/  ISETP.GT.AND P4, PT, R178.reuse, 0x1, P2 ;  /* 0x00000001b200780c */ /* 0x040fe40001784270 */
[C---:B------:R-:W-:Y:S02]  /*5f90*/  ISETP.GT.AND P6, PT, R178.reuse, 0x8, P2 ;  /* 0x00000008b200780c */ /* 0x040fe400017c4270 */
[----:B------:R-:W-:-:S02]  /*5fa0*/  ISETP.GT.AND P3, PT, R178, 0x9, P2 ;  /* 0x00000009b200780c */ /* 0x000fc40001764270 */
[C---:B------:R-:W-:Y:S02]  /*5fb0*/  ISETP.LT.OR P5, PT, R177.reuse, 0x1, P5 ;  /* 0x00000001b100780c */ /* 0x040fe40002fa1670 */
[C---:B------:R-:W-:Y:S02]  /*5fc0*/  ISETP.LT.OR P4, PT, R177.reuse, 0x2, P4 ;  /* 0x00000002b100780c */ /* 0x040fe40002781670 */
[C---:B------:R-:W-:Y:S02]  /*5fd0*/  ISETP.LT.OR P6, PT, R177.reuse, 0x9, P6 ;  /* 0x00000009b100780c */ /* 0x040fe400037c1670 */
[----:B------:R-:W-:Y:S02]  /*5fe0*/  ISETP.LT.OR P3, PT, R177, 0xa, P3 ;  /* 0x0000000ab100780c */ /* 0x000fe40001f61670 */
[----:B0-----:R-:W-:Y:S02]  /*5ff0*/  FSEL R188, R188, -INF , !P5 ;  /* 0xff800000bcbc7808 */ /* 0x001fe40006800000 */
[----:B------:R-:W-:-:S02]  /*6000*/  ISETP.GT.AND P5, PT, R178, 0x10, P2 ;  /* 0x00000010b200780c */ /* 0x000fc400017a4270 */
        /* <DEDUP_REMOVED lines=8> */
[C---:B------:R-:W-:Y:S02]  /*6090*/  ISETP.LT.OR P6, PT, R177.reuse, 0x19, P6 ;  /* 0x00000019b100780c */ /* 0x040fe400037c1670 */
[----:B------:R-:W-:Y:S02]  /*60a0*/  ISETP.LT.OR P3, PT, R177, 0x1a, P3 ;  /* 0x0000001ab100780c */ /* 0x000fe40001f61670 */
[----:B------:R-:W-:Y:S02]  /*60b0*/  FSEL R169, R186, -INF , !P5 ;  /* 0xff800000baa97808 */ /* 0x000fe40006800000 */
        /* <DEDUP_REMOVED lines=24> */
[----:B------:R-:W-:-:S02]  /*6240*/  PLOP3.LUT P5, PT, PT, PT, UP0, 0x40, 0x0 ;  /* 0x000000000000781c */ /* 0x000fc40003fae808 */
[----:B------:R-:W-:Y:S02]  /*6250*/  IADD3 R183, R202, 0x8, R3 ;  /* 0x00000008cab77810 */ /* 0x000fe40007ffe003 */
[----:B------:R-:W-:Y:S02]  /*6260*/  FSEL R178, R196, -INF , !P4 ;  /* 0xff800000c4b27808 */ /* 0x000fe40006000000 */
[----:B------:R-:W-:Y:S02]  /*6270*/  FSEL R179, R179, -INF , !P6 ;  /* 0xff800000b3b37808 */ /* 0x000fe40007000000 */
[----:B------:R-:W-:-:S05]  /*6280*/  FSEL R180, R180, -INF , !P3 ;  /* 0xff800000b4b47808 */ /* 0x000fca0005800000 */
[----:B------:R-:W-:Y:S05]  /*6290*/  @P5 BRA `(.L_x_1121) ;  /* 0x0000000000585947 */ /* 0x000fea0003800000 */
[----:B------:R-:W-:Y:S01]  /*62a0*/  ISETP.GT.AND P3, PT, R203, -0x1, PT ;  /* 0xffffffffcb00780c */ /* 0x000fe20003f64270 */
[----:B------:R-:W-:-:S12]  /*62b0*/  BSSY B0, `(.L_x_1122) ;  /* 0x0000010000007945 */ /* 0x000fd80003800000 */
[----:B------:R-:W-:Y:S05]  /*62c0*/  @P3 BRA `(.L_x_1123) ;  /* 0x0000000000203947 */ /* 0x000fea0003800000 */
[----:B------:R-:W-:-:S05]  /*62d0*/  IMAD.U32 R187, RZ, RZ, UR54 ;  /* 0x00000036ffbb7e24 */ /* 0x000fca000f8e00ff */
[----:B------:R-:W-:-:S13]  /*62e0*/  ISETP.NE.AND P3, PT, R187, 0x1, PT ;  /* 0x00000001bb00780c */ /* 0x000fda0003f65270 */
[----:B------:R-:W0:Y:S02]  /*62f0*/  @P3 LDC.64 R152, c[0x0][0x9e8] ;  /* 0x00027a00ff983b82 */ /* 0x000e240000000a00 */
[----:B0-----:R-:W-:-:S04]  /*6300*/  @P3 IMAD.HI.U32 R186, R21, R152, RZ ;  /* 0x0000009815ba3227 */ /* 0x001fc800078e00ff */
[----:B------:R-:W-:Y:S01]  /*6310*/  IMAD.MOV.U32 R152, RZ, RZ, R21 ;  /* 0x000000ffff987224 */ /* 0x000fe200078e0015 */
[----:B------:R-:W-:-:S04]  /*6320*/  @P3 SHF.R.U32.HI R152, RZ, R153, R186 ;  /* 0x00000099ff983219 */ /* 0x000fc800000116ba */
[----:B------:R-:W-:Y:S01]  /*6330*/  LOP3.LUT R185, RZ, R152, RZ, 0x33, !PT ;  /* 0x00000098ffb97212 */ /* 0x000fe200078e33ff */
[----:B------:R-:W-:Y:S06]  /*6340*/  BRA `(.L_x_1124) ;  /* 0x0000000000187947 */ /* 0x000fec0003800000 */
.L_x_1123:
[----:B------:R-:W-:Y:S02]  /*6350*/  IMAD.U32 R187, RZ, RZ, UR54 ;  /* 0x00000036ffbb7e24 */ /* 0x000fe4000f8e00ff */
[----:B------:R-:W-:-:S03]  /*6360*/  IMAD.MOV.U32 R185, RZ, RZ, R203 ;  /* 0x000000ffffb97224 */ /* 0x000fc600078e00cb */
[----:B------:R-:W-:-:S13]  /*6370*/  ISETP.NE.AND P3, PT, R187, 0x1, PT ;  /* 0x00000001bb00780c */ /* 0x000fda0003f65270 */
[----:B------:R-:W0:Y:S02]  /*6380*/  @P3 LDC.64 R152, c[0x0][0x9e8] ;  /* 0x00027a00ff983b82 */ /* 0x000e240000000a00 */
[----:B0-----:R-:W-:-:S05]  /*6390*/  @P3 IMAD.HI.U32 R152, R203, R152, RZ ;  /* 0x00000098cb983227 */ /* 0x001fca00078e00ff */
[----:B------:R-:W-:-:S07]  /*63a0*/  @P3 SHF.R.U32.HI R185, RZ, R153, R152 ;  /* 0x00000099ffb93219 */ /* 0x000fce0000011698 */
.L_x_1124:
[----:B------:R-:W-:Y:S05]  /*63b0*/  BSYNC B0 ;  /* 0x0000000000007941 */ /* 0x000fea0003800000 */
.L_x_1122:
[----:B------:R-:W-:-:S04]  /*63c0*/  IMAD R153, R185, R187, -R182 ;  /* 0x000000bbb9997224 */ /* 0x000fc800078e0ab6 */
[----:B------:R-:W-:-:S05]  /*63d0*/  IMAD R152, R18, -0x2, R153 ;  /* 0xfffffffe12987824 */ /* 0x000fca00078e0299 */
[----:B------:R-:W-:Y:S02]  /*63e0*/  VIADDMNMX R181, R152, R187, R181, PT ;  /* 0x000000bb98b57246 */ /* 0x000fe400038001b5 */
[----:B------:R-:W-:-:S07]  /*63f0*/  VIMNMX R183, R183, R152, !PT ;  /* 0x00000098b7b77248 */ /* 0x000fce0007fe0100 */
.L_x_1121:
[----:B------:R-:W-:Y:S01]  /*6400*/  FMNMX.FTZ R152, R188, R5, !PT ;  /* 0x00000005bc987209 */ /* 0x000fe20007810000 */
[----:B------:R-:W-:Y:S01]  /*6410*/  UMOV UR7, UR55 ;  /* 0x0000003700077c82 */ /* 0x000fe20008000000 */
        /* <DEDUP_REMOVED lines=32> */
[C---:B------:R-:W-:Y:S02]  /*6620*/  ISETP.LT.OR P5, PT, R181.reuse, 0x12, P5 ;  /* 0x00000012b500780c */ /* 0x040fe40002fa1670 */
[----:B------:R-:W-:Y:S01]  /*6630*/  FSEL R156, R156, -INF , !P3 ;  /* 0xff8000009c9c7808 */ /* 0x000fe20005800000 */
[----:B------:R-:W0:Y:S01]  /*6640*/  SHFL.BFLY PT, R152, R153, 0x2, 0x1f ;  /* 0x0c401f0099987f89 */ /* 0x000e2200000e0000 */
[----:B------:R-:W-:Y:S02]  /*6650*/  ISETP.LT.OR P6, PT, R181, 0x19, P6 ;  /* 0x00000019b500780c */ /* 0x000fe400037c1670 */
[----:B------:R-:W-:Y:S02]  /*6660*/  FSEL R157, R157, -INF , !P5 ;  /* 0xff8000009d9d7808 */ /* 0x000fe40006800000 */
[----:B------:R-:W-:-:S02]  /*6670*/  ISETP.GT.AND P3, PT, R183, 0x20, P2 ;  /* 0x00000020b700780c */ /* 0x000fc40001764270 */
[----:B------:R-:W-:Y:S02]  /*6680*/  FSEL R158, R158, -INF , !P6 ;  /* 0xff8000009e9e7808 */ /* 0x000fe40007000000 */
[----:B------:R-:W-:Y:S02]  /*6690*/  ISETP.GT.AND P5, PT, R183, 0x21, P2 ;  /* 0x00000021b700780c */ /* 0x000fe400017a4270 */
[----:B------:R-:W-:Y:S02]  /*66a0*/  ISETP.LT.OR P3, PT, R181, 0x21, P3 ;  /* 0x00000021b500780c */ /* 0x000fe40001f61670 */
[----:B------:R-:W-:Y:S02]  /*66b0*/  ISETP.GT.AND P6, PT, R183, 0x28, P2 ;  /* 0x00000028b700780c */ /* 0x000fe400017c4270 */
[----:B------:R-:W-:Y:S02]  /*66c0*/  ISETP.LT.OR P5, PT, R181, 0x22, P5 ;  /* 0x00000022b500780c */ /* 0x000fe40002fa1670 */
[----:B------:R-:W-:-:S02]  /*66d0*/  FSEL R161, R161, -INF , !P3 ;  /* 0xff800000a1a17808 */ /* 0x000fc40005800000 */
[----:B------:R-:W-:Y:S02]  /*66e0*/  ISETP.GT.AND P3, PT, R183, 0x29, P2 ;  /* 0x00000029b700780c */ /* 0x000fe40001764270 */
[----:B------:R-:W-:Y:S02]  /*66f0*/  FSEL R160, R160, -INF , !P5 ;  /* 0xff800000a0a07808 */ /* 0x000fe40006800000 */
[----:B------:R-:W-:Y:S02]  /*6700*/  ISETP.LT.OR P6, PT, R181, 0x29, P6 ;  /* 0x00000029b500780c */ /* 0x000fe400037c1670 */
[----:B0-----:R-:W-:Y:S02]  /*6710*/  FMNMX.FTZ R182, R153, R152, !PT ;  /* 0x0000009899b67209 */ /* 0x001fe40007810000 */
[----:B------:R-:W-:Y:S02]  /*6720*/  ISETP.LT.OR P3, PT, R181, 0x2a, P3 ;  /* 0x0000002ab500780c */ /* 0x000fe40001f61670 */
[----:B------:R-:W-:Y:S01]  /*6730*/  ISETP.GT.AND P5, PT, R183, 0x30, P2 ;  /* 0x00000030b700780c */ /* 0x000fe200017a4270 */
[----:B------:R-:W0:Y:S01]  /*6740*/  SHFL.BFLY PT, R185, R182, 0x1, 0x1f ;  /* 0x0c201f00b6b97f89 */ /* 0x000e2200000e0000 */
[----:B------:R-:W-:-:S02]  /*6750*/  FSEL R163, R163, -INF , !P6 ;  /* 0xff800000a3a37808 */ /* 0x000fc40007000000 */
[----:B------:R-:W-:Y:S02]  /*6760*/  FSEL R162, R162, -INF , !P3 ;  /* 0xff800000a2a27808 */ /* 0x000fe40005800000 */
[C---:B------:R-:W-:Y:S02]  /*6770*/  ISETP.GT.AND P6, PT, R183.reuse, 0x31, P2 ;  /* 0x00000031b700780c */ /* 0x040fe400017c4270 */
[----:B------:R-:W-:Y:S02]  /*6780*/  ISETP.GT.AND P3, PT, R183, 0x38, P2 ;  /* 0x00000038b700780c */ /* 0x000fe40001764270 */
[C---:B------:R-:W-:Y:S02]  /*6790*/  ISETP.LT.OR P5, PT, R181.reuse, 0x31, P5 ;  /* 0x00000031b500780c */ /* 0x040fe40002fa1670 */
[----:B------:R-:W-:Y:S02]  /*67a0*/  ISETP.LT.OR P6, PT, R181, 0x32, P6 ;  /* 0x00000032b500780c */ /* 0x000fe400037c1670 */
[----:B------:R-:W-:-:S02]  /*67b0*/  FSEL R164, R164, -INF , !P5 ;  /* 0xff800000a4a47808 */ /* 0x000fc40006800000 */
[----:B------:R-:W-:Y:S02]  /*67c0*/  ISETP.LT.OR P3, PT, R181, 0x39, P3 ;  /* 0x00000039b500780c */ /* 0x000fe40001f61670 */
[----:B------:R-:W-:Y:S02]  /*67d0*/  FSEL R165, R165, -INF , !P6 ;  /* 0xff800000a5a57808 */ /* 0x000fe40007000000 */
[----:B------:R-:W-:Y:S02]  /*67e0*/  FSEL R166, R166, -INF , !P3 ;  /* 0xff800000a6a67808 */ /* 0x000fe40005800000 */
[----:B0-----:R-:W-:Y:S02]  /*67f0*/  FMNMX.FTZ R152, R182, R185, !PT ;  /* 0x000000b9b6987209 */ /* 0x001fe40007810000 */
        /* <DEDUP_REMOVED lines=8> */
[----:B------:R-:W-:Y:S02]  /*6880*/  ISETP.GT.AND P2, PT, R183, 0x39, P2 ;  /* 0x00000039b700780c */ /* 0x000fe40001744270 */
[----:B------:R-:W-:-:S02]  /*6890*/  FMNMX.FTZ R153, R154, R153, !PT ;  /* 0x000000999a997209 */ /* 0x000fc40007810000 */
[----:B------:R-:W-:Y:S02]  /*68a0*/  FSETP.NEU.FTZ.AND P4, PT, R152, -INF , PT ;  /* 0xff8000009800780b */ /* 0x000fe40003f9d000 */
[----:B------:R-:W-:Y:S02]  /*68b0*/  FMNMX.FTZ R0, R156, R153, !PT ;  /* 0x000000999c007209 */ /* 0x000fe40007810000 */
[----:B------:R-:W-:Y:S02]  /*68c0*/  FSEL R187, R187, RZ, P4 ;  /* 0x000000ffbbbb7208 */ /* 0x000fe40002000000 */
[----:B------:R-:W-:Y:S02]  /*68d0*/  FMNMX.FTZ R153, R157, R0, !PT ;  /* 0x000000009d997209 */ /* 0x000fe40007810000 */
[----:B------:R-:W-:Y:S01]  /*68e0*/  ISETP.LT.OR P2, PT, R181, 0x3a, P2 ;  /* 0x0000003ab500780c */ /* 0x000fe20001741670 */
[--C-:B------:R-:W-:Y:S01]  /*68f0*/  FFMA.FTZ R182, R168, UR7, -R187.reuse ;  /* 0x00000007a8b67c23 */ /* 0x100fe200080108bb */
[----:B------:R-:W-:Y:S01]  /*6900*/  FMNMX.FTZ R0, R158, R153, !PT ;  /* 0x000000999e007209 */ /* 0x000fe20007810000 */
[--C-:B------:R-:W-:Y:S01]  /*6910*/  FFMA.FTZ R192, R169, UR7, -R187.reuse ;  /* 0x00000007a9c07c23 */ /* 0x100fe200080108bb */
[----:B------:R-:W-:Y:S01]  /*6920*/  FSEL R168, R167, -INF , !P2 ;  /* 0xff800000a7a87808 */ /* 0x000fe20005000000 */
[--C-:B------:R-:W-:Y:S01]  /*6930*/  FFMA.FTZ R169, R170, UR7, -R187.reuse ;  /* 0x00000007aaa97c23 */ /* 0x100fe200080108bb */
[----:B------:R-:W-:Y:S01]  /*6940*/  FMNMX.FTZ R0, R159, R0, !PT ;  /* 0x000000009f007209 */ /* 0x000fe20007810000 */
[--C-:B------:R-:W-:Y:S01]  /*6950*/  FFMA.FTZ R194, R171, UR7, -R187.reuse ;  /* 0x00000007abc27c23 */ /* 0x100fe200080108bb */
[--C-:B------:R-:W-:Y:S01]  /*6960*/  FFMA.FTZ R171, R172, UR7, -R187.reuse ;  /* 0x00000007acab7c23 */ /* 0x100fe200080108bb */
[--C-:B------:R-:W-:Y:S01]  /*6970*/  FFMA.FTZ R186, R179, UR7, -R187.reuse ;  /* 0x00000007b3ba7c23 */ /* 0x100fe200080108bb */
[----:B------:R-:W-:Y:S01]  /*6980*/  FMNMX.FTZ R191, R161, R0, !PT ;  /* 0x00000000a1bf7209 */ /* 0x000fe20007810000 */
[--C-:B------:R-:W-:Y:S01]  /*6990*/  FFMA.FTZ R153, R188, UR7, -R187.reuse ;  /* 0x00000007bc997c23 */ /* 0x100fe200080108bb */
[----:B------:R-:W-:Y:S01]  /*69a0*/  FSEL R172, R152, RZ, P4 ;  /* 0x000000ff98ac7208 */ /* 0x000fe20002000000 */
[--C-:B------:R-:W-:Y:S01]  /*69b0*/  FFMA.FTZ R196, R189, UR7, -R187.reuse ;  /* 0x00000007bdc47c23 */ /* 0x100fe200080108bb */
[----:B------:R-:W-:Y:S01]  /*69c0*/  FMNMX.FTZ R0, R160, R191, !PT ;  /* 0x000000bfa0007209 */ /* 0x000fe20007810000 */
[----:B------:R-:W-:Y:S01]  /*69d0*/  FFMA.FTZ R198, R184, UR7, -R187 ;  /* 0x00000007b8c67c23 */ /* 0x000fe200080108bb */
[----:B------:R-:W-:Y:S01]  /*69e0*/  MUFU.EX2 R167, R182 ;  /* 0x000000b600a77308 */ /* 0x000fe20000000800 */
[----:B------:R-:W-:Y:S01]  /*69f0*/  FADD.FTZ R172, -R172, R5 ;  /* 0x00000005acac7221 */ /* 0x000fe20000010100 */
[----:B------:R-:W-:Y:S01]  /*6a00*/  FMNMX.FTZ R183, R163, R0, !PT ;  /* 0x00000000a3b77209 */ /* 0x000fe20007810000 */
[--C-:B------:R-:W-:Y:S01]  /*6a10*/  FFMA.FTZ R188, R173, UR7, -R187.reuse ;  /* 0x00000007adbc7c23 */ /* 0x100fe200080108bb */
[--C-:B------:R-:W-:Y:S01]  /*6a20*/  FFMA.FTZ R173, R174, UR7, -R187.reuse ;  /* 0x00000007aead7c23 */ /* 0x100fe200080108bb */
[--C-:B------:R-:W-:Y:S01]  /*6a30*/  FFMA.FTZ R190, R175, UR7, -R187.reuse ;  /* 0x00000007afbe7c23 */ /* 0x100fe200080108bb */
[----:B------:R-:W-:Y:S01]  /*6a40*/  FMNMX.FTZ R183, R162, R183, !PT ;  /* 0x000000b7a2b77209 */ /* 0x000fe20007810000 */
[--C-:B------:R-:W-:Y:S01]  /*6a50*/  FFMA.FTZ R175, R176, UR7, -R187.reuse ;  /* 0x00000007b0af7c23 */ /* 0x100fe200080108bb */
[----:B------:R-:W-:Y:S01]  /*6a60*/  MUFU.EX2 R153, R153 ;  /* 0x0000009900997308 */ /* 0x000fe20000000800 */
[--C-:B------:R-:W-:Y:S01]  /*6a70*/  FFMA.FTZ R184, R177, UR7, -R187.reuse ;  /* 0x00000007b1b87c23 */ /* 0x100fe200080108bb */
[----:B------:R-:W-:Y:S01]  /*6a80*/  FMNMX.FTZ R0, R164, R183, !PT ;  /* 0x000000b7a4007209 */ /* 0x000fe20007810000 */
[--C-:B------:R-:W-:Y:S01]  /*6a90*/  FFMA.FTZ R177, R178, UR7, -R187.reuse ;  /* 0x00000007b2b17c23 */ /* 0x100fe200080108bb */
[----:B------:R-:W-:-:S02]  /*6aa0*/  FFMA.FTZ R180, R180, UR7, -R187 ;  /* 0x00000007b4b47c23 */ /* 0x000fc400080108bb */
[----:B------:R-:W-:Y:S02]  /*6ab0*/  FMNMX.FTZ R181, R165, R0, !PT ;  /* 0x00000000a5b57209 */ /* 0x000fe40007810000 */
[----:B------:R-:W-:Y:S02]  /*6ac0*/  MUFU.EX2 R196, R196 ;  /* 0x000000c400c47308 */ /* 0x000fe40000000800 */
[----:B------:R-:W-:-:S04]  /*6ad0*/  FMNMX.FTZ R181, R166, R181, !PT ;  /* 0x000000b5a6b57209 */ /* 0x000fc80007810000 */
[----:B------:R-:W-:Y:S02]  /*6ae0*/  FMNMX.FTZ R181, R168, R181, !PT ;  /* 0x000000b5a8b57209 */ /* 0x000fe40007810000 */
[----:B------:R-:W-:Y:S03]  /*6af0*/  MUFU.EX2 R198, R198 ;  /* 0x000000c600c67308 */ /* 0x000fe60000000800 */
[----:B------:R-:W0:Y:S05]  /*6b00*/  SHFL.BFLY PT, R0, R181, 0x2, 0x1f ;  /* 0x0c401f00b5007f89 */ /* 0x000e2a00000e0000 */
[----:B------:R-:W-:Y:S08]  /*6b10*/  MUFU.EX2 R192, R192 ;  /* 0x000000c000c07308 */ /* 0x000ff00000000800 */
[----:B------:R-:W-:Y:S08]  /*6b20*/  MUFU.EX2 R169, R169 ;  /* 0x000000a900a97308 */ /* 0x000ff00000000800 */
[----:B------:R-:W-:Y:S01]  /*6b30*/  MUFU.EX2 R194, R194 ;  /* 0x000000c200c27308 */ /* 0x000fe20000000800 */
[----:B0-----:R-:W-:-:S05]  /*6b40*/  FMNMX.FTZ R0, R181, R0, !PT ;  /* 0x00000000b5007209 */ /* 0x001fca0007810000 */
[----:B------:R-:W0:Y:S02]  /*6b50*/  SHFL.BFLY PT, R181, R0, 0x1, 0x1f ;  /* 0x0c201f0000b57f89 */ /* 0x000e2400000e0000 */
[----:B------:R-:W-:Y:S08]  /*6b60*/  MUFU.EX2 R171, R171 ;  /* 0x000000ab00ab7308 */ /* 0x000ff00000000800 */
[----:B------:R-:W-:Y:S08]  /*6b70*/  MUFU.EX2 R188, R188 ;  /* 0x000000bc00bc7308 */ /* 0x000ff00000000800 */
[----:B------:R-:W-:Y:S01]  /*6b80*/  MUFU.EX2 R173, R173 ;  /* 0x000000ad00ad7308 */ /* 0x000fe20000000800 */
[----:B0-----:R-:W-:Y:S01]  /*6b90*/  FMNMX.FTZ R170, R0, R181, !PT ;  /* 0x000000b500aa7209 */ /* 0x001fe20007810000 */
[----:B------:R-:W-:-:S06]  /*6ba0*/  FMUL.FTZ R0, R172, UR7 ;  /* 0x00000007ac007c20 */ /* 0x000fcc0008410000 */
[----:B------:R-:W-:Y:S01]  /*6bb0*/  MUFU.EX2 R190, R190 ;  /* 0x000000be00be7308 */ /* 0x000fe20000000800 */
[C---:B------:R-:W-:Y:S01]  /*6bc0*/  FSETP.NEU.FTZ.AND P2, PT, R170.reuse, -INF , PT ;  /* 0xff800000aa00780b */ /* 0x040fe20003f5d000 */
[----:B------:R-:W-:-:S05]  /*6bd0*/  FMUL.FTZ R179, R170, UR7 ;  /* 0x00000007aab37c20 */ /* 0x000fca0008410000 */
[----:B------:R-:W-:Y:S01]  /*6be0*/  FSEL R179, R179, RZ, P2 ;  /* 0x000000ffb3b37208 */ /* 0x000fe20001000000 */
[----:B------:R-:W0:Y:S04]  /*6bf0*/  MUFU.EX2 R0, R0 ;  /* 0x0000000000007308 */ /* 0x000e280000000800 */
[--C-:B------:R-:W-:Y:S01]  /*6c00*/  FFMA.FTZ R199, R155, UR7, -R179.reuse ;  /* 0x000000079bc77c23 */ /* 0x100fe200080108b3 */
[----:B------:R-:W-:Y:S01]  /*6c10*/  FSEL R155, R170, RZ, P2 ;  /* 0x000000ffaa9b7208 */ /* 0x000fe20001000000 */
[--C-:B------:R-:W-:Y:S01]  /*6c20*/  FFMA.FTZ R197, R185, UR7, -R179.reuse ;  /* 0x00000007b9c57c23 */ /* 0x100fe200080108b3 */
[--C-:B------:R-:W-:Y:S01]  /*6c30*/  FFMA.FTZ R172, R2, UR7, -R179.reuse ;  /* 0x0000000702ac7c23 */ /* 0x100fe200080108b3 */
[--C-:B------:R-:W-:Y:S01]  /*6c40*/  FFMA.FTZ R154, R154, UR7, -R179.reuse ;  /* 0x000000079a9a7c23 */ /* 0x100fe200080108b3 */
[--C-:B------:R-:W-:Y:S01]  /*6c50*/  FFMA.FTZ R193, R156, UR7, -R179.reuse ;  /* 0x000000079cc17c23 */ /* 0x100fe200080108b3 */
[----:B------:R-:W-:Y:S01]  /*6c60*/  FADD.FTZ R155, -R155, R4 ;  /* 0x000000049b9b7221 */ /* 0x000fe20000010100 */
[----:B------:R-:W-:Y:S01]  /*6c70*/  MUFU.EX2 R199, R199 ;  /* 0x000000c700c77308 */ /* 0x000fe20000000800 */
[--C-:B------:R-:W-:Y:S01]  /*6c80*/  FFMA.FTZ R156, R157, UR7, -R179.reuse ;  /* 0x000000079d9c7c23 */ /* 0x100fe200080108b3 */
[--C-:B------:R-:W-:Y:S01]  /*6c90*/  FFMA.FTZ R195, R158, UR7, -R179.reuse ;  /* 0x000000079ec37c23 */ /* 0x100fe200080108b3 */
[----:B------:R-:W-:Y:S01]  /*6ca0*/  FMUL.FTZ R155, R155, UR7 ;  /* 0x000000079b9b7c20 */ /* 0x000fe20008410000 */
[--C-:B------:R-:W-:Y:S01]  /*6cb0*/  FFMA.FTZ R158, R160, UR7, -R179.reuse ;  /* 0x00000007a09e7c23 */ /* 0x100fe200080108b3 */
[----:B------:R-:W-:Y:S01]  /*6cc0*/  FFMA.FTZ R159, R159, UR7, -R179 ;  /* 0x000000079f9f7c23 */ /* 0x000fe200080108b3 */
[----:B0-----:R-:W-:Y:S01]  /*6cd0*/  FFMA.FTZ R17, R0, R17, R153 ;  /* 0x0000001100117223 */ /* 0x001fe20000010099 */
[--C-:B------:R-:W-:Y:S01]  /*6ce0*/  FFMA.FTZ R189, R161, UR7, -R179.reuse ;  /* 0x00000007a1bd7c23 */ /* 0x100fe200080108b3 */
[----:B------:R-:W-:Y:S01]  /*6cf0*/  MUFU.EX2 R197, R197 ;  /* 0x000000c500c57308 */ /* 0x000fe20000000800 */
[----:B------:R-:W-:Y:S01]  /*6d00*/  FFMA.FTZ R191, R163, UR7, -R179 ;  /* 0x00000007a3bf7c23 */ /* 0x000fe200080108b3 */
[----:B------:R-:W-:Y:S01]  /*6d10*/  FADD.FTZ R17, R196, R17 ;  /* 0x00000011c4117221 */ /* 0x000fe20000010000 */
[--C-:B------:R-:W-:Y:S01]  /*6d20*/  FFMA.FTZ R185, R164, UR7, -R179.reuse ;  /* 0x00000007a4b97c23 */ /* 0x100fe200080108b3 */
[--C-:B------:R-:W-:Y:S01]  /*6d30*/  FFMA.FTZ R165, R165, UR7, -R179.reuse ;  /* 0x00000007a5a57c23 */ /* 0x100fe200080108b3 */
[----:B------:R-:W-:Y:S01]  /*6d40*/  FFMA.FTZ R166, R166, UR7, -R179 ;  /* 0x00000007a6a67c23 */ /* 0x000fe200080108b3 */
[----:B------:R-:W-:Y:S01]  /*6d50*/  FADD.FTZ R160, R198, R17 ;  /* 0x00000011c6a07221 */ /* 0x000fe20000010000 */
[----:B------:R-:W-:Y:S01]  /*6d60*/  FFMA.FTZ R168, R168, UR7, -R179 ;  /* 0x00000007a8a87c23 */ /* 0x000fe200080108b3 */
[----:B------:R-:W0:Y:S01]  /*6d70*/  MUFU.EX2 R2, R155 ;  /* 0x0000009b00027308 */ /* 0x000e220000000800 */
[----:B------:R-:W-:Y:S01]  /*6d80*/  F2FP.F16.F32.PACK_AB R196, R196, R153 ;  /* 0x00000099c4c4723e */ /* 0x000fe200000000ff */
[C---:B------:R-:W-:Y:S01]  /*6d90*/  FADD.FTZ R157, R167.reuse, R160 ;  /* 0x000000a0a79d7221 */ /* 0x040fe20000010000 */
[C---:B------:R-:W-:Y:S01]  /*6da0*/  ISETP.GT.AND P2, PT, R20.reuse, UR50, PT ;  /* 0x0000003214007c0c */ /* 0x040fe2000bf44270 */
[----:B------:R-:W-:Y:S01]  /*6db0*/  VIADD R20, R20, 0xffffffff ;  /* 0xffffffff14147836 */ /* 0x000fe20000000000 */
[----:B------:R-:W-:-:S03]  /*6dc0*/  F2FP.F16.F32.PACK_AB R198, R167, R198 ;  /* 0x000000c6a7c6723e */ /* 0x000fc600000000ff */
[----:B------:R-:W1:Y:S08]  /*6dd0*/  MUFU.EX2 R172, R172 ;  /* 0x000000ac00ac7308 */ /* 0x000e700000000800 */
[----:B------:R-:W2:Y:S01]  /*6de0*/  MUFU.EX2 R154, R154 ;  /* 0x0000009a009a7308 */ /* 0x000ea20000000800 */
[----:B0-----:R-:W-:Y:S01]  /*6df0*/  FFMA.FTZ R17, R2, R16, R197 ;  /* 0x0000001002117223 */ /* 0x001fe200000100c5 */
[----:B------:R-:W-:Y:S01]  /*6e00*/  FADD.FTZ R16, R192, R157 ;  /* 0x0000009dc0107221 */ /* 0x000fe20000010000 */
[----:B------:R-:W-:Y:S01]  /*6e10*/  IMAD.U32 R157, RZ, RZ, UR14 ;  /* 0x0000000eff9d7e24 */ /* 0x000fe2000f8e00ff */
[----:B------:R-:W-:-:S02]  /*6e20*/  F2FP.F16.F32.PACK_AB R192, R169, R192 ;  /* 0x000000c0a9c0723e */ /* 0x000fc400000000ff */
[----:B------:R-:W-:Y:S01]  /*6e30*/  FADD.FTZ R155, R169, R16 ;  /* 0x00000010a99b7221 */ /* 0x000fe20000010000 */
[----:B------:R-:W-:Y:S01]  /*6e40*/  FFMA.FTZ R16, R162, UR7, -R179 ;  /* 0x00000007a2107c23 */ /* 0x000fe200080108b3 */
[----:B------:R-:W0:Y:S01]  /*6e50*/  MUFU.EX2 R193, R193 ;  /* 0x000000c100c17308 */ /* 0x000e220000000800 */
[----:B-1----:R-:W-:Y:S01]  /*6e60*/  FADD.FTZ R160, R172, R17 ;  /* 0x00000011aca07221 */ /* 0x002fe20000010000 */
[----:B------:R-:W-:Y:S01]  /*6e70*/  FADD.FTZ R162, R194, R155 ;  /* 0x0000009bc2a27221 */ /* 0x000fe20000010000 */
[----:B------:R-:W-:Y:S01]  /*6e80*/  @!P1 VIADD R157, R157, 0x30860 ;  /* 0x000308609d9d9836 */ /* 0x000fe20000000000 */
[----:B------:R-:W-:Y:S01]  /*6e90*/  F2FP.F16.F32.PACK_AB R194, R171, R194 ;  /* 0x000000c2abc2723e */ /* 0x000fe200000000ff */
[----:B------:R-:W-:Y:S01]  /*6ea0*/  FADD.FTZ R17, R199, R160 ;  /* 0x000000a0c7117221 */ /* 0x000fe20000010000 */
[----:B------:R-:W-:Y:S01]  /*6eb0*/  FADD.FTZ R155, R171, R162 ;  /* 0x000000a2ab9b7221 */ /* 0x000fe20000010000 */
[----:B------:R-:W-:Y:S01]  /*6ec0*/  F2FP.F16.F32.PACK_AB R197, R172, R197 ;  /* 0x000000c5acc5723e */ /* 0x000fe200000000ff */
[----:B------:R-:W1:Y:S01]  /*6ed0*/  MUFU.EX2 R156, R156 ;  /* 0x0000009c009c7308 */ /* 0x000e620000000800 */
[----:B--2---:R-:W-:Y:S01]  /*6ee0*/  FADD.FTZ R160, R154, R17 ;  /* 0x000000119aa07221 */ /* 0x004fe20000010000 */
[----:B------:R-:W-:Y:S01]  /*6ef0*/  FADD.FTZ R162, R188, R155 ;  /* 0x0000009bbca27221 */ /* 0x000fe20000010000 */
[----:B------:R-:W-:-:S02]  /*6f00*/  @!P1 PRMT R157, RZ, 0x654, R157 ;  /* 0x00000654ff9d9816 */ /* 0x000fc4000000009d */
[C---:B------:R-:W-:Y:S01]  /*6f10*/  F2FP.F16.F32.PACK_AB R188, R173.reuse, R188 ;  /* 0x000000bcadbc723e */ /* 0x040fe200000000ff */
[----:B------:R-:W-:Y:S01]  /*6f20*/  FADD.FTZ R155, R173, R162 ;  /* 0x000000a2ad9b7221 */ /* 0x000fe20000010000 */
[----:B------:R2:W-:Y:S01]  /*6f30*/  @!P1 SYNCS.ARRIVE.TRANS64.RED.A1T0 RZ, [R157+URZ], RZ ;  /* 0x000000ff9dff99a7 */ /* 0x0005e2000810043f */
[----:B------:R-:W3:Y:S01]  /*6f40*/  MUFU.EX2 R195, R195 ;  /* 0x000000c300c37308 */ /* 0x000ee20000000800 */
[----:B0-----:R-:W-:Y:S01]  /*6f50*/  FADD.FTZ R17, R193, R160 ;  /* 0x000000a0c1117221 */ /* 0x001fe20000010000 */
[----:B------:R-:W-:Y:S01]  /*6f60*/  FADD.FTZ R162, R190, R155 ;  /* 0x0000009bbea27221 */ /* 0x000fe20000010000 */
[----:B------:R-:W-:-:S05]  /*6f70*/  F2FP.F16.F32.PACK_AB R199, R154, R199 ;  /* 0x000000c79ac7723e */ /* 0x000fca00000000ff */
[----:B------:R-:W0:Y:S01]  /*6f80*/  MUFU.EX2 R4, R159 ;  /* 0x0000009f00047308 */ /* 0x000e220000000800 */
[C---:B-1----:R-:W-:Y:S01]  /*6f90*/  FADD.FTZ R160, R156.reuse, R17 ;  /* 0x000000119ca07221 */ /* 0x042fe20000010000 */
[----:B------:R-:W-:-:S06]  /*6fa0*/  F2FP.F16.F32.PACK_AB R193, R156, R193 ;  /* 0x000000c19cc1723e */ /* 0x000fcc00000000ff */
[----:B------:R-:W1:Y:S01]  /*6fb0*/  MUFU.EX2 R189, R189 ;  /* 0x000000bd00bd7308 */ /* 0x000e620000000800 */
[----:B---3--:R-:W-:-:S07]  /*6fc0*/  FADD.FTZ R17, R195, R160 ;  /* 0x000000a0c3117221 */ /* 0x008fce0000010000 */
[----:B------:R-:W3:Y:S01]  /*6fd0*/  MUFU.EX2 R158, R158 ;  /* 0x0000009e009e7308 */ /* 0x000ee20000000800 */
[C---:B0-----:R-:W-:Y:S01]  /*6fe0*/  FADD.FTZ R160, R4.reuse, R17 ;  /* 0x0000001104a07221 */ /* 0x041fe20000010000 */
[----:B------:R-:W-:Y:S02]  /*6ff0*/  F2FP.F16.F32.PACK_AB R195, R4, R195 ;  /* 0x000000c304c3723e */ /* 0x000fe400000000ff */
[----:B------:R-:W-:-:S04]  /*7000*/  MOV R4, R170 ;  /* 0x000000aa00047202 */ /* 0x000fc80000000f00 */
        /* <DEDUP_REMOVED lines=11> */
[C---:B---3--:R-:W-:Y:S01]  /*70c0*/  FADD.FTZ R160, R16.reuse, R17 ;  /* 0x0000001110a07221 */ /* 0x048fe20000010000 */
[----:B------:R-:W-:-:S06]  /*70d0*/  F2FP.F16.F32.PACK_AB R191, R16, R191 ;  /* 0x000000bf10bf723e */ /* 0x000fcc00000000ff */
[----:B------:R-:W3:Y:S01]  /*70e0*/  MUFU.EX2 R177, R177 ;  /* 0x000000b100b17308 */ /* 0x000ee20000000800 */
[----:B0-----:R-:W-:-:S07]  /*70f0*/  FADD.FTZ R162, R184, R153 ;  /* 0x00000099b8a27221 */ /* 0x001fce0000010000 */
[----:B------:R-:W0:Y:S01]  /*7100*/  MUFU.EX2 R165, R165 ;  /* 0x000000a500a57308 */ /* 0x000e220000000800 */
[----:B-1----:R-:W-:-:S07]  /*7110*/  FADD.FTZ R160, R185, R160 ;  /* 0x000000a0b9a07221 */ /* 0x002fce0000010000 */
[----:B------:R-:W1:Y:S01]  /*7120*/  MUFU.EX2 R186, R186 ;  /* 0x000000ba00ba7308 */ /* 0x000e620000000800 */
[C---:B---3--:R-:W-:Y:S01]  /*7130*/  FADD.FTZ R153, R177.reuse, R162 ;  /* 0x000000a2b1997221 */ /* 0x048fe20000010000 */
[----:B------:R-:W-:-:S06]  /*7140*/  F2FP.F16.F32.PACK_AB R184, R177, R184 ;  /* 0x000000b8b1b8723e */ /* 0x000fcc00000000ff */
[----:B------:R-:W3:Y:S01]  /*7150*/  MUFU.EX2 R187, R166 ;  /* 0x000000a600bb7308 */ /* 0x000ee20000000800 */
[C---:B0-----:R-:W-:Y:S01]  /*7160*/  FADD.FTZ R160, R165.reuse, R160 ;  /* 0x000000a0a5a07221 */ /* 0x041fe20000010000 */
[----:B------:R-:W-:-:S06]  /*7170*/  F2FP.F16.F32.PACK_AB R185, R165, R185 ;  /* 0x000000b9a5b9723e */ /* 0x000fcc00000000ff */
[----:B------:R-:W0:Y:S01]  /*7180*/  MUFU.EX2 R5, R180 ;  /* 0x000000b400057308 */ /* 0x000e220000000800 */
[----:B-1----:R-:W-:-:S07]  /*7190*/  FADD.FTZ R162, R186, R153 ;  /* 0x00000099baa27221 */ /* 0x002fce0000010000 */
[----:B------:R-:W1:Y:S01]  /*71a0*/  MUFU.EX2 R168, R168 ;  /* 0x000000a800a87308 */ /* 0x000e620000000800 */
[----:B---3--:R-:W-:Y:S01]  /*71b0*/  FADD.FTZ R160, R187, R160 ;  /* 0x000000a0bba07221 */ /* 0x008fe20000010000 */
[C---:B0-----:R-:W-:Y:S01]  /*71c0*/  FADD.FTZ R17, R5.reuse, R162 ;  /* 0x000000a205117221 */ /* 0x041fe20000010000 */
[----:B------:R-:W-:Y:S01]  /*71d0*/  F2FP.F16.F32.PACK_AB R186, R5, R186 ;  /* 0x000000ba05ba723e */ /* 0x000fe200000000ff */
[----:B------:R-:W-:Y:S02]  /*71e0*/  IMAD.MOV.U32 R5, RZ, RZ, R152 ;  /* 0x000000ffff057224 */ /* 0x000fe400078e0098 */
[C---:B-1----:R-:W-:Y:S01]  /*71f0*/  FADD.FTZ R16, R168.reuse, R160 ;  /* 0x000000a0a8107221 */ /* 0x042fe20000010000 */
[----:B------:R-:W-:Y:S01]  /*7200*/  F2FP.F16.F32.PACK_AB R187, R168, R187 ;  /* 0x000000bba8bb723e */ /* 0x000fe200000000ff */
[----:B--2---:R-:W-:Y:S06]  /*7210*/  @P2 BRA `(.L_x_1125) ;  /* 0xffffffd400642947 */ /* 0x004fec000383ffff */
[----:B------:R-:W-:Y:S01]  /*7220*/  IMAD.MOV.U32 R4, RZ, RZ, R170 ;  /* 0x000000ffff047224 */ /* 0x000fe200078e00aa */
[----:B------:R-:W-:Y:S01]  /*7230*/  UMOV UR37, UR5 ;  /* 0x0000000500257c82 */ /* 0x000fe20008000000 */
[----:B------:R-:W-:Y:S01]  /*7240*/  IMAD.MOV.U32 R5, RZ, RZ, R152 ;  /* 0x000000ffff057224 */ /* 0x000fe200078e0098 */
[----:B------:R-:W-:-:S06]  /*7250*/  UMOV UR36, UR38 ;  /* 0x0000002600247c82 */ /* 0x000fcc0008000000 */
.L_x_1108:
[----:B------:R-:W-:Y:S01]  /*7260*/  IADD3 R152, R19, 0x80, -R22 ;  /* 0x0000008013987810 */ /* 0x000fe20007ffe816 */
[----:B------:R-:W-:Y:S01]  /*7270*/  ULDC UR6, c[0x0][0x9e4] ;  /* 0x0002790000067ab9 */ /* 0x000fe20000000800 */
[----:B------:R-:W-:Y:S01]  /*7280*/  ULDC UR14, c[0x0][0x9dc] ;  /* 0x00027700000e7ab9 */ /* 0x000fe20000000800 */
[----:B------:R-:W-:Y:S02]  /*7290*/  UISETP.GE.AND UP0, UPT, UR6, 0x1, UPT ;  /* 0x000000010600788c */ /* 0x000fe4000bf06270 */
[----:B------:R-:W-:-:S04]  /*72a0*/  IMAD R152, R201, 0x80, R152 ;  /* 0x00000080c9987824 */ /* 0x000fc800078e0298 */
[----:B------:R-:W-:Y:S02]  /*72b0*/  PLOP3.LUT P6, PT, PT, PT, UP0, 0x80, 0x0 ;  /* 0x000000000000781c */ /* 0x000fe40003fcf008 */
[----:B------:R-:W-:-:S13]  /*72c0*/  R2UR UR15, R152 ;  /* 0x00000000980f72ca */ /* 0x000fda00000e0000 */
[----:B------:R-:W-:Y:S01]  /*72d0*/  UIADD3 UR14, UR15, -UR14, URZ ;  /* 0x8000000e0f0e7290 */ /* 0x000fe2000fffe03f */
        /* <DEDUP_REMOVED lines=11> */
.L_x_1127:
[----:B------:R-:W-:-:S11]  /*7390*/  UISETP.NE.AND UP0, UPT, UR6, 0x1, UPT ;  /* 0x000000010600788c */ /* 0x000fd6000bf05270 */
[----:B------:R-:W-:Y:S02]  /*73a0*/  @UP0 ULDC.64 UR4, c[0x0][0x9e8] ;  /* 0x00027a0000040ab9 */ /* 0x000fe40000000a00 */
[----:B------:R-:W-:-:S04]  /*73b0*/  UIMAD.WIDE.U32 UR10, UR15, UR4, URZ ;  /* 0x000000040f0a72a5 */ /* 0x000fc8000f8e003f */
[----:B------:R-:W-:-:S12]  /*73c0*/  @UP0 USHF.R.U32.HI UR15, URZ, UR5, UR11 ;  /* 0x000000053f0f0299 */ /* 0x000fd8000801160b */
.L_x_1128:
[----:B------:R-:W-:-:S04]  /*73d0*/  UIMAD UR6, UR15, UR6, URZ ;  /* 0x000000060f0672a4 */ /* 0x000fc8000f8e023f */
[----:B------:R-:W-:-:S04]  /*73e0*/  UISETP.LT.AND UP0, UPT, UR14, UR6, UPT ;  /* 0x000000060e00728c */ /* 0x000fc8000bf01270 */
[----:B------:R-:W-:-:S12]  /*73f0*/  USEL UR14, UR14, UR6, !UP0 ;  /* 0x000000060e0e7287 */ /* 0x000fd8000c000000 */
.L_x_1126:
        /* <DEDUP_REMOVED lines=9> */
[----:B------:R-:W-:Y:S01]  /*7490*/  UMOV UR38, UR36 ;  /* 0x0000002400267c82 */ /* 0x000fe20008000000 */
[----:B------:R-:W-:Y:S01]  /*74a0*/  IMAD.MOV.U32 R200, RZ, RZ, R5 ;  /* 0x000000ffffc87224 */ /* 0x000fe200078e0005 */
[----:B------:R-:W-:Y:S01]  /*74b0*/  UMOV UR4, UR37 ;  /* 0x0000002500047c82 */ /* 0x000fe20008000000 */
[----:B------:R-:W-:Y:S01]  /*74c0*/  ULDC UR54, c[0x0][0x988] ;  /* 0x0002620000367ab9 */ /* 0x000fe20000000800 */
[----:B------:R-:W-:-:S05]  /*74d0*/  ULDC UR5, c[0x0][0x9d8] ;  /* 0x0002760000057ab9 */ /* 0x000fca0000000800 */
.L_x_1138:
[----:B------:R-:W-:-:S04]  /*74e0*/  UIADD3 UR6, UR4, 0x1, URZ ;  /* 0x0000000104067890 */ /* 0x000fc8000fffe03f */
[----:B------:R-:W-:-:S04]  /*74f0*/  UISETP.NE.AND UP0, UPT, UR6, 0x2, UPT ;  /* 0x000000020600788c */ /* 0x000fc8000bf05270 */
[----:B------:R-:W-:Y:S02]  /*7500*/  USEL UR36, URZ, 0x1, UP0 ;  /* 0x000000013f247887 */ /* 0x000fe40008000000 */
[----:B------:R-:W-:Y:S02]  /*7510*/  USEL UR37, UR6, URZ, UP0 ;  /* 0x0000003f06257287 */ /* 0x000fe40008000000 */
[----:B------:R-:W-:Y:S01]  /*7520*/  ULOP3.LUT UR36, UR38, UR36, URZ, 0x3c, !UPT ;  /* 0x0000002426247292 */ /* 0x000fe2000f8e3c3f */
[----:B------:R-:W-:Y:S11]  /*7530*/  @!P0 BRA `(.L_x_1130) ;  /* 0x0000000000048947 */ /* 0x000ff60003800000 */
[----:B------:R-:W-:Y:S01]  /*7540*/  BPT.TRAP 0x1 ;  /* 0x000000040000795c */ /* 0x000fe20000300000 */
.L_x_1130:
[----:B------:R-:W-:Y:S01]  /*7550*/  ULEA UR6, UR37, UR39, 0x3 ;  /* 0x0000002725067291 */ /* 0x000fe2000f8e183f */
[----:B------:R-:W-:-:S05]  /*7560*/  IMAD.U32 R4, RZ, RZ, UR36 ;  /* 0x00000024ff047e24 */ /* 0x000fca000f8e00ff */
[----:B------:R-:W-:-:S04]  /*7570*/  SHF.L.U32 R4, R4, 0x1f, RZ ;  /* 0x0000001f04047819 */ /* 0x000fc800000006ff */
[----:B------:R0:W1:Y:S01]  /*7580*/  SYNCS.PHASECHK.TRANS64.TRYWAIT P2, [UR6+0x30830], R4 ;  /* 0x03083004ff0075a7 */ /* 0x0000620008040146 */
[----:B------:R-:W-:Y:S05]  /*7590*/  @!P0 BRA `(.L_x_1131) ;  /* 0x0000000000048947 */ /* 0x000fea0003800000 */
[----:B------:R-:W-:Y:S01]  /*75a0*/  BPT.TRAP 0x1 ;  /* 0x000000040000795c */ /* 0x000fe20000300000 */
.L_x_1131:
[----:B-1----:R-:W-:Y:S05]  /*75b0*/  @P2 BRA `(.L_x_1132) ;  /* 0x0000000000082947 */ /* 0x002fea0003800000 */
[----:B------:R-:W1:Y:S02]  /*75c0*/  SYNCS.PHASECHK.TRANS64.TRYWAIT P2, [UR6+0x30830], R4 ;  /* 0x03083004ff0075a7 */ /* 0x000e640008040146 */
[----:B-1----:R-:W-:Y:S05]  /*75d0*/  @!P2 BRA `(.L_x_1133) ;  /* 0x000000e400f8a947 */ /* 0x002fea0003800000 */
.L_x_1132:
        /* <DEDUP_REMOVED lines=227> */
.L_x_1134:
[----:B------:R-:W-:Y:S01]  /*8410*/  ULEA UR14, UR4, UR39, 0x3 ;  /* 0x00000027040e7291 */ /* 0x000fe2000f8e183f */
[----:B------:R-:W-:-:S05]  /*8420*/  IMAD.U32 R0, RZ, RZ, UR38 ;  /* 0x00000026ff007e24 */ /* 0x000fca000f8e00ff */
[----:B------:R-:W-:-:S04]  /*8430*/  SHF.L.U32 R0, R0, 0x1f, RZ ;  /* 0x0000001f00007819 */ /* 0x000fc800000006ff */
[----:B------:R2:W3:Y:S01]  /*8440*/  SYNCS.PHASECHK.TRANS64.TRYWAIT P2, [UR14+0x30850], R0 ;  /* 0x03085000ff0075a7 */ /* 0x0004e2000804014e */
[----:B------:R-:W-:Y:S05]  /*8450*/  @!P0 BRA `(.L_x_1135) ;  /* 0x0000000000048947 */ /* 0x000fea0003800000 */
[----:B------:R-:W-:Y:S01]  /*8460*/  BPT.TRAP 0x1 ;  /* 0x000000040000795c */ /* 0x000fe20000300000 */
.L_x_1135:
[----:B---3--:R-:W-:Y:S05]  /*8470*/  @P2 BRA `(.L_x_1136) ;  /* 0x0000000000082947 */ /* 0x008fea0003800000 */
[----:B------:R-:W3:Y:S02]  /*8480*/  SYNCS.PHASECHK.TRANS64.TRYWAIT P2, [UR14+0x30850], R0 ;  /* 0x03085000ff0075a7 */ /* 0x000ee4000804014e */
[----:B---3--:R-:W-:Y:S05]  /*8490*/  @!P2 BRA `(.L_x_1137) ;  /* 0x000000d80060a947 */ /* 0x008fea0003800000 */
.L_x_1136:
[----:B------:R-:W-:Y:S01]  /*84a0*/  UIADD3 UR7, UR39, 0x400, URZ ;  /* 0x0000040027077890 */ /* 0x000fe2000fffe03f */
[----:B------:R-:W-:Y:S01]  /*84b0*/  WARPGROUP.ARRIVE ;  /* 0x00000000000079c5 */ /* 0x000fe20000000000 */
[----:B------:R-:W-:Y:S01]  /*84c0*/  UMOV UR11, 0x40000040 ;  /* 0x40000040000b7882 */ /* 0x000fe20000000000 */
[----:B------:R-:W-:Y:S01]  /*84d0*/  FMUL.FTZ R2, R153, UR5 ;  /* 0x0000000599027c20 */ /* 0x000fe20008410000 */
[----:B------:R-:W-:Y:S01]  /*84e0*/  USHF.R.U32.HI UR7, URZ, 0x4, UR7 ;  /* 0x000000043f077899 */ /* 0x000fe20008011607 */
[----:B01----:R-:W-:Y:S01]  /*84f0*/  FMUL.FTZ R4, R156, UR5 ;  /* 0x000000059c047c20 */ /* 0x003fe20008410000 */
[----:B------:R-:W-:Y:S01]  /*8500*/  FMUL.FTZ R156, R157, UR5 ;  /* 0x000000059d9c7c20 */ /* 0x000fe20008410000 */
[----:B------:R-:W-:Y:S01]  /*8510*/  FMUL.FTZ R157, R160, UR5 ;  /* 0x00000005a09d7c20 */ /* 0x000fe20008410000 */
[----:B------:R-:W-:Y:S01]  /*8520*/  ULOP3.LUT UR7, UR7, 0x3fff, URZ, 0xc0, !UPT ;  /* 0x00003fff07077892 */ /* 0x000fe2000f8ec03f */
[----:B------:R-:W-:Y:S01]  /*8530*/  MUFU.TANH R2, R2 ;  /* 0x0000000200027308 */ /* 0x000fe20000002400 */
[----:B------:R-:W-:Y:S01]  /*8540*/  FMUL.FTZ R153, R155, UR5 ;  /* 0x000000059b997c20 */ /* 0x000fe20008410000 */
[----:B------:R-:W-:Y:S01]  /*8550*/  FMUL.FTZ R155, R159, UR5 ;  /* 0x000000059f9b7c20 */ /* 0x000fe20008410000 */
[----:B------:R-:W-:Y:S01]  /*8560*/  ULOP3.LUT UR7, UR7, 0x2000000, URZ, 0xfc, !UPT ;  /* 0x0200000007077892 */ /* 0x000fe2000f8efc3f */
[----:B------:R-:W-:Y:S01]  /*8570*/  FMUL.FTZ R159, R161, UR5 ;  /* 0x00000005a19f7c20 */ /* 0x000fe20008410000 */
[----:B------:R-:W-:Y:S01]  /*8580*/  FMUL.FTZ R160, R164, UR5 ;  /* 0x00000005a4a07c20 */ /* 0x000fe20008410000 */
[----:B------:R-:W-:Y:S01]  /*8590*/  FMUL.FTZ R161, R165, UR5 ;  /* 0x00000005a5a17c20 */ /* 0x000fe20008410000 */
[----:B------:R-:W-:Y:S01]  /*85a0*/  ULEA UR4, UR4, UR7, 0xb ;  /* 0x0000000704047291 */ /* 0x000fe2000f8e583f */
[----:B------:R-:W-:Y:S01]  /*85b0*/  MUFU.TANH R4, R4 ;  /* 0x0000000400047308 */ /* 0x000fe20000002400 */
[----:B------:R-:W-:Y:S01]  /*85c0*/  FMUL.FTZ R164, R168, UR5 ;  /* 0x00000005a8a47c20 */ /* 0x000fe20008410000 */
[----:B------:R-:W-:Y:S01]  /*85d0*/  FMUL.FTZ R165, R172, UR5 ;  /* 0x00000005aca57c20 */ /* 0x000fe20008410000 */
[----:B------:R-:W-:Y:S01]  /*85e0*/  FMUL.FTZ R172, R173, UR5 ;  /* 0x00000005adac7c20 */ /* 0x000fe20008410000 */
[----:B------:R-:W-:Y:S01]  /*85f0*/  FMUL.FTZ R168, R176, UR5 ;  /* 0x00000005b0a87c20 */ /* 0x000fe20008410000 */
[----:B------:R-:W-:Y:S01]  /*8600*/  FMUL.FTZ R173, R177, UR5 ;  /* 0x00000005b1ad7c20 */ /* 0x000fe20008410000 */
[----:B------:R-:W-:Y:S01]  /*8610*/  UMOV UR10, UR4 ;  /* 0x00000004000a7c82 */ /* 0x000fe20008000000 */
[----:B------:R-:W-:Y:S01]  /*8620*/  FMUL.FTZ R176, R181, UR5 ;  /* 0x00000005b5b07c20 */ /* 0x000fe20008410000 */
[----:B------:R-:W-:Y:S01]  /*8630*/  HGMMA.64x256x16.F32 R24, R196, gdesc[UR8].tnspB, R24, gsb0 ;  /* 0x43e00008c4187df0 */ /* 0x000fe20008000818 */
[----:B------:R-:W-:Y:S01]  /*8640*/  UIADD3 UR10, UR4, 0x80, URZ ;  /* 0x00000080040a7890 */ /* 0x000fe2000fffe03f */
[----:B------:R-:W-:Y:S01]  /*8650*/  MUFU.TANH R156, R156 ;  /* 0x0000009c009c7308 */ /* 0x000fe20000002400 */
[----:B------:R-:W-:Y:S01]  /*8660*/  UMOV UR11, 0x40000040 ;  /* 0x40000040000b7882 */ /* 0x000fe20000000000 */
[----:B------:R-:W-:Y:S01]  /*8670*/  UMOV UR7, UR54 ;  /* 0x0000003600077c82 */ /* 0x000fe20008000000 */
[----:B------:R-:W-:Y:S01]  /*8680*/  FMUL.FTZ R177, R179, UR5 ;  /* 0x00000005b3b17c20 */ /* 0x000fe20008410000 */
[----:B------:R-:W-:Y:S01]  /*8690*/  FMUL.FTZ R179, R183, UR5 ;  /* 0x00000005b7b37c20 */ /* 0x000fe20008410000 */
[C---:B------:R-:W-:Y:S01]  /*86a0*/  ISETP.GT.AND P2, PT, R20.reuse, UR50, PT ;  /* 0x0000003214007c0c */ /* 0x040fe2000bf44270 */
[----:B------:R-:W-:Y:S01]  /*86b0*/  UMOV UR38, UR36 ;  /* 0x0000002400267c82 */ /* 0x000fe20008000000 */
[----:B------:R-:W-:Y:S01]  /*86c0*/  VIADD R20, R20, 0xffffffff ;  /* 0xffffffff14147836 */ /* 0x000fe20000000000 */
        /* <DEDUP_REMOVED lines=23> */
[----:B------:R-:W-:Y:S01]  /*8840*/  FMUL.FTZ R169, R180, UR5 ;  /* 0x00000005b4a97c20 */ /* 0x000fe20008410000 */
[----:B------:R-:W-:Y:S01]  /*8850*/  FMUL.FTZ R152, R154, UR5 ;  /* 0x000000059a987c20 */ /* 0x000fe20008410000 */
[----:B------:R-:W-:-:S15]  /*8860*/  FMUL.FTZ R154, R158, UR5 ;  /* 0x000000059e9a7c20 */ /* 0x000fde0008410000 */
[----:B------:R-:W-:-:S03]  /*8870*/  NOP ;  /* 0x0000000000007918 */ /* 0x000fc60000000000 */
[----:B------:R-:W-:Y:S01]  /*8880*/  HGMMA.64x256x16.F32 R24, R188, gdesc[UR8].tnspB, R24, gsb0 ;  /* 0x43e00008bc187df0 */ /* 0x000fe20008000818 */
[----:B------:R-:W0:Y:S01]  /*8890*/  MUFU.TANH R193, R193 ;  /* 0x000000c100c17308 */ /* 0x000e220000002400 */
[----:B------:R-:W-:Y:S01]  /*88a0*/  UIADD3 UR10, UR4, 0x180, URZ ;  /* 0x00000180040a7890 */ /* 0x000fe2000fffe03f */
[----:B------:R-:W-:Y:S01]  /*88b0*/  FMUL.FTZ R158, R162, UR5 ;  /* 0x00000005a29e7c20 */ /* 0x000fe20008410000 */
[----:B------:R-:W-:Y:S01]  /*88c0*/  UMOV UR11, 0x40000040 ;  /* 0x40000040000b7882 */ /* 0x000fe20000000000 */
        /* <DEDUP_REMOVED lines=10> */
[----:B------:R-:W-:-:S02]  /*8970*/  UMOV UR4, UR37 ;  /* 0x0000002500047c82 */ /* 0x000fc40008000000 */
[----:B------:R-:W3:Y:S01]  /*8980*/  MUFU.TANH R169, R169 ;  /* 0x000000a900a97308 */ /* 0x000ee20000002400 */
[----:B0-----:R-:W-:-:S04]  /*8990*/  FMNMX.FTZ R5, R193, R200, !PT ;  /* 0x000000c8c1057209 */ /* 0x001fc80007810000 */
[----:B------:R-:W-:-:S03]  /*89a0*/  FMNMX.FTZ R5, R2, R5, !PT ;  /* 0x0000000502057209 */ /* 0x000fc60007810000 */
[----:B------:R-:W0:Y:S01]  /*89b0*/  MUFU.TANH R152, R152 ;  /* 0x0000009800987308 */ /* 0x000e220000002400 */
[----:B------:R-:W-:-:S04]  /*89c0*/  FMNMX.FTZ R5, R4, R5, !PT ;  /* 0x0000000504057209 */ /* 0x000fc80007810000 */
[----:B--2---:R-:W-:-:S03]  /*89d0*/  FMNMX.FTZ R0, R156, R5, !PT ;  /* 0x000000059c007209 */ /* 0x004fc60007810000 */
[----:B------:R-:W2:Y:S01]  /*89e0*/  MUFU.TANH R154, R154 ;  /* 0x0000009a009a7308 */ /* 0x000ea20000002400 */
[----:B------:R-:W-:-:S04]  /*89f0*/  FMNMX.FTZ R0, R157, R0, !PT ;  /* 0x000000009d007209 */ /* 0x000fc80007810000 */
[----:B------:R-:W-:-:S03]  /*8a00*/  FMNMX.FTZ R5, R159, R0, !PT ;  /* 0x000000009f057209 */ /* 0x000fc60007810000 */
[----:B------:R-:W4:Y:S01]  /*8a10*/  MUFU.TANH R158, R158 ;  /* 0x0000009e009e7308 */ /* 0x000f220000002400 */
[----:B------:R-:W-:-:S04]  /*8a20*/  FMNMX.FTZ R0, R160, R5, !PT ;  /* 0x00000005a0007209 */ /* 0x000fc80007810000 */
[----:B------:R-:W-:-:S03]  /*8a30*/  FMNMX.FTZ R5, R161, R0, !PT ;  /* 0x00000000a1057209 */ /* 0x000fc60007810000 */
[----:B------:R-:W5:Y:S01]  /*8a40*/  MUFU.TANH R162, R162 ;  /* 0x000000a200a27308 */ /* 0x000f620000002400 */
[----:B------:R-:W-:-:S04]  /*8a50*/  FMNMX.FTZ R5, R164, R5, !PT ;  /* 0x00000005a4057209 */ /* 0x000fc80007810000 */
[----:B-1----:R-:W-:-:S03]  /*8a60*/  FMNMX.FTZ R0, R192, R5, !PT ;  /* 0x00000005c0007209 */ /* 0x002fc60007810000 */
[----:B------:R-:W1:Y:S01]  /*8a70*/  MUFU.TANH R163, R163 ;  /* 0x000000a300a37308 */ /* 0x000e620000002400 */
[----:B------:R-:W-:-:S04]  /*8a80*/  FMNMX.FTZ R5, R165, R0, !PT ;  /* 0x00000000a5057209 */ /* 0x000fc80007810000 */
[----:B------:R-:W-:-:S03]  /*8a90*/  FMNMX.FTZ R5, R172, R5, !PT ;  /* 0x00000005ac057209 */ /* 0x000fc60007810000 */
[----:B------:R-:W1:Y:S01]  /*8aa0*/  MUFU.TANH R166, R166 ;  /* 0x000000a600a67308 */ /* 0x000e620000002400 */
[----:B------:R-:W-:-:S04]  /*8ab0*/  FMNMX.FTZ R0, R168, R5, !PT ;  /* 0x00000005a8007209 */ /* 0x000fc80007810000 */
[----:B------:R-:W-:-:S03]  /*8ac0*/  FMNMX.FTZ R0, R173, R0, !PT ;  /* 0x00000000ad007209 */ /* 0x000fc60007810000 */
[----:B------:R-:W1:Y:S01]  /*8ad0*/  MUFU.TANH R167, R167 ;  /* 0x000000a700a77308 */ /* 0x000e620000002400 */
[----:B---3--:R-:W-:-:S04]  /*8ae0*/  FMNMX.FTZ R5, R169, R0, !PT ;  /* 0x00000000a9057209 */ /* 0x008fc80007810000 */
[----:B------:R-:W-:-:S03]  /*8af0*/  FMNMX.FTZ R5, R176, R5, !PT ;  /* 0x00000005b0057209 */ /* 0x000fc60007810000 */
[----:B------:R-:W3:Y:S02]  /*8b00*/  MUFU.TANH R170, R170 ;  /* 0x000000aa00aa7308 */ /* 0x000ee40000002400 */
[----:B------:R-:W0:Y:S06]  /*8b10*/  SHFL.BFLY PT, R0, R5, 0x2, 0x1f ;  /* 0x0c401f0005007f89 */ /* 0x000e2c00000e0000 */
[----:B------:R-:W3:Y:S08]  /*8b20*/  MUFU.TANH R171, R171 ;  /* 0x000000ab00ab7308 */ /* 0x000ef00000002400 */
[----:B------:R-:W3:Y:S08]  /*8b30*/  MUFU.TANH R174, R174 ;  /* 0x000000ae00ae7308 */ /* 0x000ef00000002400 */
[----:B------:R-:W3:Y:S01]  /*8b40*/  MUFU.TANH R175, R175 ;  /* 0x000000af00af7308 */ /* 0x000ee20000002400 */
[----:B0-----:R-:W-:-:S02]  /*8b50*/  FMNMX.FTZ R180, R5, R0, !PT ;  /* 0x0000000005b47209 */ /* 0x001fc40007810000 */
[----:B------:R-:W-:-:S04]  /*8b60*/  FMNMX.FTZ R0, R152, R21, !PT ;  /* 0x0000001598007209 */ /* 0x000fc80007810000 */
[----:B------:R-:W-:Y:S01]  /*8b70*/  FMNMX.FTZ R5, R153, R0, !PT ;  /* 0x0000000099057209 */ /* 0x000fe20007810000 */
[----:B------:R-:W0:Y:S03]  /*8b80*/  MUFU.TANH R178, R178 ;  /* 0x000000b200b27308 */ /* 0x000e260000002400 */
[----:B--2---:R-:W-:-:S04]  /*8b90*/  FMNMX.FTZ R0, R154, R5, !PT ;  /* 0x000000059a007209 */ /* 0x004fc80007810000 */
[----:B------:R-:W-:-:S04]  /*8ba0*/  FMNMX.FTZ R5, R155, R0, !PT ;  /* 0x000000009b057209 */ /* 0x000fc80007810000 */
[----:B----4-:R-:W-:-:S04]  /*8bb0*/  FMNMX.FTZ R181, R158, R5, !PT ;  /* 0x000000059eb57209 */ /* 0x010fc80007810000 */
[----:B-----5:R-:W-:-:S04]  /*8bc0*/  FMNMX.FTZ R0, R162, R181, !PT ;  /* 0x000000b5a2007209 */ /* 0x020fc80007810000 */
[----:B-1----:R-:W-:Y:S01]  /*8bd0*/  FMNMX.FTZ R181, R163, R0, !PT ;  /* 0x00000000a3b57209 */ /* 0x002fe20007810000 */
[----:B------:R-:W-:Y:S02]  /*8be0*/  WARPGROUP.DEPBAR.LE gsb0, 0x0 ;  /* 0x00008000000079c5 */ /* 0x000fe40000010000 */
[----:B------:R-:W-:Y:S01]  /*8bf0*/  WARPGROUP.ARRIVE ;  /* 0x00000000000079c5 */ /* 0x000fe20000000000 */
[----:B------:R-:W1:Y:S05]  /*8c00*/  SHFL.BFLY PT, R189, R180, 0x1, 0x1f ;  /* 0x0c201f00b4bd7f89 */ /* 0x000e6a00000e0000 */
[----:B------:R-:W-:Y:S01]  /*8c10*/  HGMMA.64x256x16.F32 R24, R184, gdesc[UR8].tnspB, R24, gsb0 ;  /* 0x43e00008b8187df0 */ /* 0x000fe20008000818 */
[----:B-1----:R-:W-:-:S05]  /*8c20*/  FMNMX.FTZ R5, R180, R189, !PT ;  /* 0x000000bdb4057209 */ /* 0x002fca0007810000 */
[C---:B------:R-:W-:Y:S01]  /*8c30*/  FADD.FTZ R180, -R5.reuse, R200 ;  /* 0x000000c805b47221 */ /* 0x040fe20000010100 */
[----:B------:R-:W-:Y:S01]  /*8c40*/  FMUL.FTZ R189, R5, UR7 ;  /* 0x0000000705bd7c20 */ /* 0x000fe20008410000 */
[----:B------:R-:W-:Y:S02]  /*8c50*/  IMAD.MOV.U32 R200, RZ, RZ, R5 ;  /* 0x000000ffffc87224 */ /* 0x000fe400078e0005 */
[----:B------:R-:W-:Y:S01]  /*8c60*/  FMUL.FTZ R0, R180, UR7 ;  /* 0x00000007b4007c20 */ /* 0x000fe20008410000 */
        /* <DEDUP_REMOVED lines=8> */
[----:B---3--:R-:W-:Y:S01]  /*8cf0*/  FMNMX.FTZ R180, R170, R181, !PT ;  /* 0x000000b5aab47209 */ /* 0x008fe20007810000 */
[--C-:B------:R-:W-:Y:S01]  /*8d00*/  FFMA.FTZ R190, R165, UR7, -R189.reuse ;  /* 0x00000007a5be7c23 */ /* 0x100fe200080108bd */
[--C-:B------:R-:W-:Y:S01]  /*8d10*/  FFMA.FTZ R165, R172, UR7, -R189.reuse ;  /* 0x00000007aca57c23 */ /* 0x100fe200080108bd */
[--C-:B------:R-:W-:Y:S01]  /*8d20*/  FFMA.FTZ R173, R173, UR7, -R189.reuse ;  /* 0x00000007adad7c23 */ /* 0x100fe200080108bd */
[----:B------:R-:W-:Y:S01]  /*8d30*/  FMNMX.FTZ R183, R171, R180, !PT ;  /* 0x000000b4abb77209 */ /* 0x000fe20007810000 */
[----:B------:R-:W-:Y:S01]  /*8d40*/  FFMA.FTZ R176, R176, UR7, -R189 ;  /* 0x00000007b0b07c23 */ /* 0x000fe200080108bd */
[----:B------:R-:W1:Y:S02]  /*8d50*/  MUFU.EX2 R181, R193 ;  /* 0x000000c100b57308 */ /* 0x000e640000000800 */
[----:B------:R-:W-:-:S04]  /*8d60*/  FMNMX.FTZ R2, R174, R183, !PT ;  /* 0x000000b7ae027209 */ /* 0x000fc80007810000 */
[----:B------:R-:W-:Y:S02]  /*8d70*/  FMNMX.FTZ R2, R175, R2, !PT ;  /* 0x00000002af027209 */ /* 0x000fe40007810000 */
[----:B------:R-:W2:Y:S02]  /*8d80*/  MUFU.EX2 R196, R196 ;  /* 0x000000c400c47308 */ /* 0x000ea40000000800 */
[----:B------:R-:W-:-:S04]  /*8d90*/  FMNMX.FTZ R183, R177, R2, !PT ;  /* 0x00000002b1b77209 */ /* 0x000fc80007810000 */
[----:B0-----:R-:W-:Y:S01]  /*8da0*/  FMNMX.FTZ R2, R178, R183, !PT ;  /* 0x000000b7b2027209 */ /* 0x001fe20007810000 */
[--C-:B------:R-:W-:Y:S01]  /*8db0*/  FFMA.FTZ R183, R156, UR7, -R189.reuse ;  /* 0x000000079cb77c23 */ /* 0x100fe200080108bd */
[----:B------:R-:W-:Y:S01]  /*8dc0*/  MUFU.EX2 R198, R198 ;  /* 0x000000c600c67308 */ /* 0x000fe20000000800 */
[--C-:B------:R-:W-:Y:S01]  /*8dd0*/  FFMA.FTZ R156, R157, UR7, -R189.reuse ;  /* 0x000000079d9c7c23 */ /* 0x100fe200080108bd */
[----:B------:R-:W-:Y:S01]  /*8de0*/  FMNMX.FTZ R2, R179, R2, !PT ;  /* 0x00000002b3027209 */ /* 0x000fe20007810000 */
[----:B------:R-:W-:Y:S01]  /*8df0*/  FFMA.FTZ R157, R159, UR7, -R189 ;  /* 0x000000079f9d7c23 */ /* 0x000fe200080108bd */
[----:B-1----:R-:W-:Y:S01]  /*8e00*/  FFMA.FTZ R17, R0, R17, R181 ;  /* 0x0000001100117223 */ /* 0x002fe200000100b5 */
[--C-:B------:R-:W-:Y:S01]  /*8e10*/  FFMA.FTZ R159, R161, UR7, -R189.reuse ;  /* 0x00000007a19f7c23 */ /* 0x100fe200080108bd */
[----:B------:R-:W-:Y:S01]  /*8e20*/  FFMA.FTZ R161, R192, UR7, -R189 ;  /* 0x00000007c0a17c23 */ /* 0x000fe200080108bd */
[----:B------:R-:W0:Y:S01]  /*8e30*/  SHFL.BFLY PT, R191, R2, 0x2, 0x1f ;  /* 0x0c401f0002bf7f89 */ /* 0x000e2200000e0000 */
[----:B------:R-:W-:Y:S01]  /*8e40*/  MUFU.EX2 R183, R183 ;  /* 0x000000b700b77308 */ /* 0x000fe20000000800 */
[C---:B--2---:R-:W-:Y:S01]  /*8e50*/  FADD.FTZ R17, R196.reuse, R17 ;  /* 0x00000011c4117221 */ /* 0x044fe20000010000 */
[----:B------:R-:W-:-:S06]  /*8e60*/  F2FP.F16.F32.PACK_AB R196, R196, R181 ;  /* 0x000000b5c4c4723e */ /* 0x000fcc00000000ff */
[----:B------:R-:W-:Y:S08]  /*8e70*/  MUFU.EX2 R156, R156 ;  /* 0x0000009c009c7308 */ /* 0x000ff00000000800 */
[----:B------:R-:W1:Y:S01]  /*8e80*/  MUFU.EX2 R157, R157 ;  /* 0x0000009d009d7308 */ /* 0x000e620000000800 */
[----:B0-----:R-:W-:-:S07]  /*8e90*/  FMNMX.FTZ R191, R2, R191, !PT ;  /* 0x000000bf02bf7209 */ /* 0x001fce0007810000 */
[----:B------:R-:W-:Y:S01]  /*8ea0*/  MUFU.EX2 R194, R194 ;  /* 0x000000c200c27308 */ /* 0x000fe20000000800 */
[----:B------:R-:W0:Y:S07]  /*8eb0*/  SHFL.BFLY PT, R4, R191, 0x1, 0x1f ;  /* 0x0c201f00bf047f89 */ /* 0x000e2e00000e0000 */
[----:B------:R-:W-:Y:S01]  /*8ec0*/  MUFU.EX2 R159, R159 ;  /* 0x0000009f009f7308 */ /* 0x000fe20000000800 */
[----:B-1----:R-:W-:-:S07]  /*8ed0*/  F2FP.F16.F32.PACK_AB R192, R157, R156 ;  /* 0x0000009c9dc0723e */ /* 0x002fce00000000ff */
[----:B------:R-:W-:Y:S08]  /*8ee0*/  MUFU.EX2 R188, R188 ;  /* 0x000000bc00bc7308 */ /* 0x000ff00000000800 */
[----:B------:R-:W-:Y:S01]  /*8ef0*/  MUFU.EX2 R161, R161 ;  /* 0x000000a100a17308 */ /* 0x000fe20000000800 */
[----:B0-----:R-:W-:-:S07]  /*8f00*/  FMNMX.FTZ R4, R191, R4, !PT ;  /* 0x00000004bf047209 */ /* 0x001fce0007810000 */
[----:B------:R-:W-:Y:S01]  /*8f10*/  MUFU.EX2 R190, R190 ;  /* 0x000000be00be7308 */ /* 0x000fe20000000800 */
[C---:B------:R-:W-:Y:S01]  /*8f20*/  FADD.FTZ R2, -R4.reuse, R21 ;  /* 0x0000001504027221 */ /* 0x040fe20000010100 */
[----:B------:R-:W-:-:S03]  /*8f30*/  FMUL.FTZ R164, R4, UR7 ;  /* 0x0000000704a47c20 */ /* 0x000fc60008410000 */
[----:B------:R-:W-:Y:S01]  /*8f40*/  FMUL.FTZ R2, R2, UR7 ;  /* 0x0000000702027c20 */ /* 0x000fe20008410000 */
[--C-:B------:R-:W-:Y:S01]  /*8f50*/  FFMA.FTZ R197, R152, UR7, -R164.reuse ;  /* 0x0000000798c57c23 */ /* 0x100fe200080108a4 */
[--C-:B------:R-:W-:Y:S01]  /*8f60*/  FFMA.FTZ R152, R153, UR7, -R164.reuse ;  /* 0x0000000799987c23 */ /* 0x100fe200080108a4 */
[--C-:B------:R-:W-:Y:S01]  /*8f70*/  FFMA.FTZ R199, R154, UR7, -R164.reuse ;  /* 0x000000079ac77c23 */ /* 0x100fe200080108a4 */
[----:B------:R-:W-:Y:S02]  /*8f80*/  IMAD.U32 R153, RZ, RZ, UR6 ;  /* 0x00000006ff997e24 */ /* 0x000fe4000f8e00ff */
[--C-:B------:R-:W-:Y:S01]  /*8f90*/  FFMA.FTZ R160, R155, UR7, -R164.reuse ;  /* 0x000000079ba07c23 */ /* 0x100fe200080108a4 */
[----:B------:R-:W-:Y:S01]  /*8fa0*/  MUFU.EX2 R2, R2 ;  /* 0x0000000200027308 */ /* 0x000fe20000000800 */
[--C-:B------:R-:W-:Y:S01]  /*8fb0*/  FFMA.FTZ R193, R158, UR7, -R164.reuse ;  /* 0x000000079ec17c23 */ /* 0x100fe200080108a4 */
[--C-:B------:R-:W-:Y:S01]  /*8fc0*/  FFMA.FTZ R162, R162, UR7, -R164.reuse ;  /* 0x00000007a2a27c23 */ /* 0x100fe200080108a4 */
[----:B------:R-:W-:Y:S01]  /*8fd0*/  @!P1 IADD3 R153, R153, 0x30840, RZ ;  /* 0x0003084099999810 */ /* 0x000fe20007ffe0ff */
[--C-:B------:R-:W-:Y:S01]  /*8fe0*/  FFMA.FTZ R195, R163, UR7, -R164.reuse ;  /* 0x00000007a3c37c23 */ /* 0x100fe200080108a4 */
[--C-:B------:R-:W-:Y:S01]  /*8ff0*/  FFMA.FTZ R154, R166, UR7, -R164.reuse ;  /* 0x00000007a69a7c23 */ /* 0x100fe200080108a4 */
[----:B------:R-:W-:Y:S01]  /*9000*/  FADD.FTZ R166, R198, R17 ;  /* 0x00000011c6a67221 */ /* 0x000fe20000010000 */
[----:B------:R-:W-:Y:S01]  /*9010*/  @!P1 PRMT R153, RZ, 0x654, R153 ;  /* 0x00000654ff999816 */ /* 0x000fe20000000099 */
[----:B------:R-:W-:Y:S01]  /*9020*/  MUFU.EX2 R197, R197 ;  /* 0x000000c500c57308 */ /* 0x000fe20000000800 */
[--C-:B------:R-:W-:Y:S01]  /*9030*/  FFMA.FTZ R158, R170, UR7, -R164.reuse ;  /* 0x00000007aa9e7c23 */ /* 0x100fe200080108a4 */
[--C-:B------:R-:W-:Y:S01]  /*9040*/  FFMA.FTZ R191, R171, UR7, -R164.reuse ;  /* 0x00000007abbf7c23 */ /* 0x100fe200080108a4 */
[--C-:B------:R-:W-:Y:S01]  /*9050*/  FFMA.FTZ R174, R174, UR7, -R164.reuse ;  /* 0x00000007aeae7c23 */ /* 0x100fe200080108a4 */
[--C-:B------:R-:W-:Y:S01]  /*9060*/  FFMA.FTZ R175, R175, UR7, -R164.reuse ;  /* 0x00000007afaf7c23 */ /* 0x100fe200080108a4 */
[--C-:B------:R-:W-:Y:S01]  /*9070*/  FFMA.FTZ R177, R177, UR7, -R164.reuse ;  /* 0x00000007b1b17c23 */ /* 0x100fe200080108a4 */
[----:B------:R-:W-:Y:S01]  /*9080*/  FFMA.FTZ R178, R178, UR7, -R164 ;  /* 0x00000007b2b27c23 */ /* 0x000fe200080108a4 */
[----:B------:R-:W-:Y:S01]  /*9090*/  IMAD.U32 R155, RZ, RZ, UR14 ;  /* 0x0000000eff9b7e24 */ /* 0x000fe2000f8e00ff */
[----:B------:R-:W-:Y:S01]  /*90a0*/  MUFU.EX2 R152, R152 ;  /* 0x0000009800987308 */ /* 0x000fe20000000800 */
[----:B------:R-:W-:-:S02]  /*90b0*/  F2FP.F16.F32.PACK_AB R198, R183, R198 ;  /* 0x000000c6b7c6723e */ /* 0x000fc400000000ff */
[----:B------:R-:W-:-:S05]  /*90c0*/  @!P1 VIADD R155, R155, 0x30860 ;  /* 0x000308609b9b9836 */ /* 0x000fca0000000000 */
[----:B------:R-:W-:Y:S01]  /*90d0*/  MUFU.EX2 R199, R199 ;  /* 0x000000c700c77308 */ /* 0x000fe20000000800 */
[----:B------:R-:W-:-:S07]  /*90e0*/  @!P1 PRMT R155, RZ, 0x654, R155 ;  /* 0x00000654ff9b9816 */ /* 0x000fce000000009b */
        /* <DEDUP_REMOVED lines=11> */
[----:B------:R-:W0:Y:S08]  /*91a0*/  MUFU.EX2 R177, R177 ;  /* 0x000000b100b17308 */ /* 0x000e300000000800 */
[----:B------:R-:W-:Y:S01]  /*91b0*/  MUFU.EX2 R21, R176 ;  /* 0x000000b000157308 */ /* 0x000fe20000000800 */
[----:B------:R-:W-:-:S02]  /*91c0*/  WARPGROUP.DEPBAR.LE gsb0, 0x0 ;  /* 0x00008000000079c5 */ /* 0x000fc40000010000 */
[----:B------:R1:W-:Y:S01]  /*91d0*/  @!P1 SYNCS.ARRIVE.TRANS64.RED.A1T0 RZ, [R153+URZ], RZ ;  /* 0x000000ff99ff99a7 */ /* 0x0003e2000810043f */
[--C-:B------:R-:W-:Y:S01]  /*91e0*/  FFMA.FTZ R184, R168, UR7, -R189.reuse ;  /* 0x00000007a8b87c23 */ /* 0x100fe200080108bd */
[----:B------:R-:W-:Y:S01]  /*91f0*/  FFMA.FTZ R186, R169, UR7, -R189 ;  /* 0x00000007a9ba7c23 */ /* 0x000fe200080108bd */
[--C-:B------:R-:W-:Y:S01]  /*9200*/  FFMA.FTZ R189, R167, UR7, -R164.reuse ;  /* 0x00000007a7bd7c23 */ /* 0x100fe200080108a4 */
[----:B------:R-:W-:Y:S01]  /*9210*/  FFMA.FTZ R164, R179, UR7, -R164 ;  /* 0x00000007b3a47c23 */ /* 0x000fe200080108a4 */
[----:B------:R-:W-:Y:S01]  /*9220*/  MUFU.EX2 R187, R178 ;  /* 0x000000b200bb7308 */ /* 0x000fe20000000800 */
[----:B0-----:R-:W-:Y:S01]  /*9230*/  F2FP.F16.F32.PACK_AB R185, R177, R175 ;  /* 0x000000afb1b9723e */ /* 0x001fe200000000ff */
[----:B-1----:R-:W-:Y:S01]  /*9240*/  FFMA.FTZ R153, R2, R16, R197 ;  /* 0x0000001002997223 */ /* 0x002fe200000100c5 */
[C---:B------:R-:W-:Y:S01]  /*9250*/  F2FP.F16.F32.PACK_AB R197, R152.reuse, R197 ;  /* 0x000000c598c5723e */ /* 0x040fe200000000ff */
[----:B------:R0:W-:Y:S02]  /*9260*/  @!P1 SYNCS.ARRIVE.TRANS64.RED.A1T0 RZ, [R155+URZ], RZ ;  /* 0x000000ff9bff99a7 */ /* 0x0001e4000810043f */
[----:B------:R-:W-:Y:S01]  /*9270*/  FADD.FTZ R16, R152, R153 ;  /* 0x0000009998107221 */ /* 0x000fe20000010000 */
[----:B------:R-:W-:Y:S01]  /*9280*/  FADD.FTZ R153, R183, R166 ;  /* 0x000000a6b7997221 */ /* 0x000fe20000010000 */
[----:B------:R-:W1:Y:S02]  /*9290*/  MUFU.EX2 R189, R189 ;  /* 0x000000bd00bd7308 */ /* 0x000e640000000800 */
[----:B------:R-:W-:Y:S01]  /*92a0*/  FADD.FTZ R17, R199, R16 ;  /* 0x00000010c7117221 */ /* 0x000fe20000010000 */
[----:B------:R-:W-:Y:S01]  /*92b0*/  FADD.FTZ R166, R156, R153 ;  /* 0x000000999ca67221 */ /* 0x000fe20000010000 */
[----:B------:R-:W-:-:S02]  /*92c0*/  F2FP.F16.F32.PACK_AB R199, R160, R199 ;  /* 0x000000c7a0c7723e */ /* 0x000fc400000000ff */
[----:B------:R-:W-:Y:S01]  /*92d0*/  FADD.FTZ R16, R160, R17 ;  /* 0x00000011a0107221 */ /* 0x000fe20000010000 */
[----:B------:R-:W-:Y:S01]  /*92e0*/  FADD.FTZ R153, R157, R166 ;  /* 0x000000a69d997221 */ /* 0x000fe20000010000 */
[----:B------:R-:W2:Y:S02]  /*92f0*/  MUFU.EX2 R184, R184 ;  /* 0x000000b800b87308 */ /* 0x000ea40000000800 */
[----:B------:R-:W-:Y:S01]  /*9300*/  FADD.FTZ R17, R193, R16 ;  /* 0x00000010c1117221 */ /* 0x000fe20000010000 */
[----:B------:R-:W-:Y:S01]  /*9310*/  FADD.FTZ R166, R194, R153 ;  /* 0x00000099c2a67221 */ /* 0x000fe20000010000 */
[C---:B------:R-:W-:Y:S02]  /*9320*/  F2FP.F16.F32.PACK_AB R193, R162.reuse, R193 ;  /* 0x000000c1a2c1723e */ /* 0x040fe400000000ff */
[----:B------:R-:W-:Y:S01]  /*9330*/  FADD.FTZ R16, R162, R17 ;  /* 0x00000011a2107221 */ /* 0x000fe20000010000 */
[C---:B------:R-:W-:Y:S01]  /*9340*/  FADD.FTZ R153, R159.reuse, R166 ;  /* 0x000000a69f997221 */ /* 0x040fe20000010000 */
[----:B------:R-:W3:Y:S01]  /*9350*/  MUFU.EX2 R186, R186 ;  /* 0x000000ba00ba7308 */ /* 0x000ee20000000800 */
[----:B------:R-:W-:Y:S01]  /*9360*/  F2FP.F16.F32.PACK_AB R194, R159, R194 ;  /* 0x000000c29fc2723e */ /* 0x000fe200000000ff */
[----:B------:R-:W-:Y:S01]  /*9370*/  FADD.FTZ R17, R195, R16 ;  /* 0x00000010c3117221 */ /* 0x000fe20000010000 */
[----:B------:R-:W-:Y:S01]  /*9380*/  FADD.FTZ R152, R188, R153 ;  /* 0x00000099bc987221 */ /* 0x000fe20000010000 */
[----:B------:R-:W-:-:S02]  /*9390*/  F2FP.F16.F32.PACK_AB R195, R154, R195 ;  /* 0x000000c39ac3723e */ /* 0x000fc400000000ff */
[----:B------:R-:W-:Y:S01]  /*93a0*/  FADD.FTZ R16, R154, R17 ;  /* 0x000000119a107221 */ /* 0x000fe20000010000 */
[C---:B------:R-:W-:Y:S01]  /*93b0*/  FADD.FTZ R153, R161.reuse, R152 ;  /* 0x00000098a1997221 */ /* 0x040fe20000010000 */
[----:B------:R-:W4:Y:S01]  /*93c0*/  MUFU.EX2 R164, R164 ;  /* 0x000000a400a47308 */ /* 0x000f220000000800 */
[----:B------:R-:W-:Y:S01]  /*93d0*/  F2FP.F16.F32.PACK_AB R188, R161, R188 ;  /* 0x000000bca1bc723e */ /* 0x000fe200000000ff */
[----:B-1----:R-:W-:Y:S01]  /*93e0*/  FADD.FTZ R17, R189, R16 ;  /* 0x00000010bd117221 */ /* 0x002fe20000010000 */
[----:B------:R-:W-:Y:S01]  /*93f0*/  FADD.FTZ R152, R190, R153 ;  /* 0x00000099be987221 */ /* 0x000fe20000010000 */
[C---:B------:R-:W-:Y:S02]  /*9400*/  F2FP.F16.F32.PACK_AB R189, R158.reuse, R189 ;  /* 0x000000bd9ebd723e */ /* 0x040fe400000000ff */
[----:B------:R-:W-:Y:S01]  /*9410*/  FADD.FTZ R16, R158, R17 ;  /* 0x000000119e107221 */ /* 0x000fe20000010000 */
[C---:B------:R-:W-:Y:S01]  /*9420*/  FADD.FTZ R17, R165.reuse, R152 ;  /* 0x00000098a5117221 */ /* 0x040fe20000010000 */
[----:B------:R-:W-:-:S02]  /*9430*/  F2FP.F16.F32.PACK_AB R190, R165, R190 ;  /* 0x000000bea5be723e */ /* 0x000fc400000000ff */
[----:B------:R-:W-:Y:S01]  /*9440*/  FADD.FTZ R16, R191, R16 ;  /* 0x00000010bf107221 */ /* 0x000fe20000010000 */
[----:B--2---:R-:W-:Y:S01]  /*9450*/  FADD.FTZ R152, R184, R17 ;  /* 0x00000011b8987221 */ /* 0x004fe20000010000 */
[C---:B------:R-:W-:Y:S02]  /*9460*/  F2FP.F16.F32.PACK_AB R191, R174.reuse, R191 ;  /* 0x000000bfaebf723e */ /* 0x040fe400000000ff */
[----:B------:R-:W-:Y:S01]  /*9470*/  FADD.FTZ R16, R174, R16 ;  /* 0x00000010ae107221 */ /* 0x000fe20000010000 */
[C---:B------:R-:W-:Y:S01]  /*9480*/  FADD.FTZ R17, R173.reuse, R152 ;  /* 0x00000098ad117221 */ /* 0x040fe20000010000 */
[----:B------:R-:W-:Y:S02]  /*9490*/  F2FP.F16.F32.PACK_AB R184, R173, R184 ;  /* 0x000000b8adb8723e */ /* 0x000fe400000000ff */
[----:B------:R-:W-:Y:S01]  /*94a0*/  FADD.FTZ R16, R175, R16 ;  /* 0x00000010af107221 */ /* 0x000fe20000010000 */
[----:B---3--:R-:W-:Y:S01]  /*94b0*/  FADD.FTZ R152, R186, R17 ;  /* 0x00000011ba987221 */ /* 0x008fe20000010000 */
[----:B------:R-:W-:-:S02]  /*94c0*/  F2FP.F16.F32.PACK_AB R186, R21, R186 ;  /* 0x000000ba15ba723e */ /* 0x000fc400000000ff */
[----:B------:R-:W-:Y:S01]  /*94d0*/  FADD.FTZ R16, R177, R16 ;  /* 0x00000010b1107221 */ /* 0x000fe20000010000 */
[----:B------:R-:W-:Y:S01]  /*94e0*/  FADD.FTZ R17, R21, R152 ;  /* 0x0000009815117221 */ /* 0x000fe20000010000 */
[----:B------:R-:W-:Y:S02]  /*94f0*/  IMAD.MOV.U32 R21, RZ, RZ, R4 ;  /* 0x000000ffff157224 */ /* 0x000fe400078e0004 */
[----:B------:R-:W-:Y:S01]  /*9500*/  FADD.FTZ R16, R187, R16 ;  /* 0x00000010bb107221 */ /* 0x000fe20000010000 */
[----:B----4-:R-:W-:-:S03]  /*9510*/  F2FP.F16.F32.PACK_AB R187, R164, R187 ;  /* 0x000000bba4bb723e */ /* 0x010fc600000000ff */
[----:B------:R-:W-:Y:S01]  /*9520*/  FADD.FTZ R16, R164, R16 ;  /* 0x00000010a4107221 */ /* 0x000fe20000010000 */
[----:B0-----:R-:W-:Y:S06]  /*9530*/  @P2 BRA `(.L_x_1138) ;  /* 0xffffffdc00e82947 */ /* 0x001fec000383ffff */
.L_x_1129:
[----:B------:R-:W-:-:S13]  /*9540*/  ISETP.GE.AND P2, PT, R20, UR61, PT ;  /* 0x0000003d14007c0c */ /* 0x000fda000bf46270 */
[----:B------:R-:W-:Y:S05]  /*9550*/  @!P2 BRA `(.L_x_1139) ;  /* 0x0000002800cca947 */ /* 0x000fea0003800000 */
[----:B------:R-:W-:Y:S01]  /*9560*/  IMAD.MOV.U32 R202, RZ, RZ, R4 ;  /* 0x000000ffffca7224 */ /* 0x000fe200078e0004 */
[----:B------:R-:W-:Y:S01]  /*9570*/  UMOV UR38, UR36 ;  /* 0x0000002400267c82 */ /* 0x000fe20008000000 */
[----:B------:R-:W-:Y:S01]  /*9580*/  IMAD.IADD R4, R19, 0x1, -R22 ;  /* 0x0000000113047824 */ /* 0x000fe200078e0a16 */
[----:B------:R-:W-:Y:S01]  /*9590*/  UMOV UR4, UR37 ;  /* 0x0000002500047c82 */ /* 0x000fe20008000000 */
[----:B------:R-:W-:Y:S01]  /*95a0*/  IMAD.MOV.U32 R200, RZ, RZ, R5 ;  /* 0x000000ffffc87224 */ /* 0x000fe200078e0005 */
[----:B------:R-:W-:Y:S01]  /*95b0*/  ULDC UR50, c[0x0][0x9e4] ;  /* 0x0002790000327ab9 */ /* 0x000fe20000000800 */
[----:B------:R-:W-:Y:S01]  /*95c0*/  ULDC UR54, c[0x0][0x988] ;  /* 0x0002620000367ab9 */ /* 0x000fe20000000800 */
[----:B------:R-:W-:Y:S01]  /*95d0*/  IADD3 R203, R4, 0x8, R3 ;  /* 0x0000000804cb7810 */ /* 0x000fe20007ffe003 */
[----:B------:R-:W-:Y:S01]  /*95e0*/  ULDC UR5, c[0x0][0x9d8] ;  /* 0x0002760000057ab9 */ /* 0x000fe20000000800 */
[----:B------:R-:W-:Y:S01]  /*95f0*/  IADD3 R201, R3, R4, RZ ;  /* 0x0000000403c97210 */ /* 0x000fe20007ffe0ff */
[----:B------:R-:W-:Y:S01]  /*9600*/  ULDC UR55, c[0x0][0x9e0] ;  /* 0x0002780000377ab9 */ /* 0x000fe20000000800 */
[----:B------:R-:W-:-:S07]  /*9610*/  LOP3.LUT R21, RZ, R203, RZ, 0x33, !PT ;  /* 0x000000cbff157212 */ /* 0x000fce00078e33ff */
.L_x_1156:
[----:B------:R-:W-:-:S04]  /*9620*/  UIADD3 UR6, UR4, 0x1, URZ ;  /* 0x0000000104067890 */ /* 0x000fc8000fffe03f */
[----:B------:R-:W-:-:S04]  /*9630*/  UISETP.NE.AND UP0, UPT, UR6, 0x2, UPT ;  /* 0x000000020600788c */ /* 0x000fc8000bf05270 */
[----:B------:R-:W-:Y:S02]  /*9640*/  USEL UR36, URZ, 0x1, UP0 ;  /* 0x000000013f247887 */ /* 0x000fe40008000000 */
[----:B------:R-:W-:Y:S02]  /*9650*/  USEL UR37, UR6, URZ, UP0 ;  /* 0x0000003f06257287 */ /* 0x000fe40008000000 */
[----:B------:R-:W-:Y:S01]  /*9660*/  ULOP3.LUT UR36, UR38, UR36, URZ, 0x3c, !UPT ;  /* 0x0000002426247292 */ /* 0x000fe2000f8e3c3f */
[----:B------:R-:W-:Y:S11]  /*9670*/  @!P0 BRA `(.L_x_1140) ;  /* 0x0000000000048947 */ /* 0x000ff60003800000 */
[----:B------:R-:W-:Y:S01]  /*9680*/  BPT.TRAP 0x1 ;  /* 0x000000040000795c */ /* 0x000fe20000300000 */
.L_x_1140:
[----:B------:R-:W-:Y:S01]  /*9690*/  ULEA UR6, UR37, UR39, 0x3 ;  /* 0x0000002725067291 */ /* 0x000fe2000f8e183f */
[----:B------:R-:W-:-:S05]  /*96a0*/  IMAD.U32 R4, RZ, RZ, UR36 ;  /* 0x00000024ff047e24 */ /* 0x000fca000f8e00ff */
[----:B------:R-:W-:-:S04]  /*96b0*/  SHF.L.U32 R4, R4, 0x1f, RZ ;  /* 0x0000001f04047819 */ /* 0x000fc800000006ff */
[----:B------:R0:W1:Y:S01]  /*96c0*/  SYNCS.PHASECHK.TRANS64.TRYWAIT P2, [UR6+0x30830], R4 ;  /* 0x03083004ff0075a7 */ /* 0x0000620008040146 */
[----:B------:R-:W-:Y:S05]  /*96d0*/  @!P0 BRA `(.L_x_1141) ;  /* 0x0000000000048947 */ /* 0x000fea0003800000 */
[----:B------:R-:W-:Y:S01]  /*96e0*/  BPT.TRAP 0x1 ;  /* 0x000000040000795c */ /* 0x000fe20000300000 */
.L_x_1141:
[----:B-1----:R-:W-:Y:S05]  /*96f0*/  @P2 BRA `(.L_x_1142) ;  /* 0x0000000000082947 */ /* 0x002fea0003800000 */
[----:B------:R-:W1:Y:S02]  /*9700*/  SYNCS.PHASECHK.TRANS64.TRYWAIT P2, [UR6+0x30830], R4 ;  /* 0x03083004ff0075a7 */ /* 0x000e640008040146 */
[----:B-1----:R-:W-:Y:S05]  /*9710*/  @!P2 BRA `(.L_x_1143) ;  /* 0x000000c400d8a947 */ /* 0x002fea0003800000 */
.L_x_1142:
        /* <DEDUP_REMOVED lines=227> */
.L_x_1144:
[----:B------:R-:W-:Y:S01]  /*a550*/  ULEA UR14, UR4, UR39, 0x3 ;  /* 0x00000027040e7291 */ /* 0x000fe2000f8e183f */
[----:B------:R-:W-:-:S05]  /*a560*/  IMAD.U32 R0, RZ, RZ, UR38 ;  /* 0x00000026ff007e24 */ /* 0x000fca000f8e00ff */
[----:B------:R-:W-:-:S04]  /*a570*/  SHF.L.U32 R0, R0, 0x1f, RZ ;  /* 0x0000001f00007819 */ /* 0x000fc800000006ff */
[----:B------:R2:W3:Y:S01]  /*a580*/  SYNCS.PHASECHK.TRANS64.TRYWAIT P2, [UR14+0x30850], R0 ;  /* 0x03085000ff0075a7 */ /* 0x0004e2000804014e */
[----:B------:R-:W-:Y:S05]  /*a590*/  @!P0 BRA `(.L_x_1145) ;  /* 0x0000000000048947 */ /* 0x000fea0003800000 */
[----:B------:R-:W-:Y:S01]  /*a5a0*/  BPT.TRAP 0x1 ;  /* 0x000000040000795c */ /* 0x000fe20000300000 */
.L_x_1145:
[----:B---3--:R-:W-:Y:S05]  /*a5b0*/  @P2 BRA `(.L_x_1146) ;  /* 0x0000000000082947 */ /* 0x008fea0003800000 */
[----:B------:R-:W3:Y:S02]  /*a5c0*/  SYNCS.PHASECHK.TRANS64.TRYWAIT P2, [UR14+0x30850], R0 ;  /* 0x03085000ff0075a7 */ /* 0x000ee4000804014e */
[----:B---3--:R-:W-:Y:S05]  /*a5d0*/  @!P2 BRA `(.L_x_1147) ;  /* 0x000000b80040a947 */ /* 0x008fea0003800000 */
.L_x_1146:
[----:B------:R-:W-:Y:S01]  /*a5e0*/  UIADD3 UR7, UR39, 0x400, URZ ;  /* 0x0000040027077890 */ /* 0x000fe2000fffe03f */
[----:B------:R-:W-:Y:S01]  /*a5f0*/  WARPGROUP.ARRIVE ;  /* 0x00000000000079c5 */ /* 0x000fe20000000000 */
[----:B------:R-:W-:Y:S01]  /*a600*/  UMOV UR11, 0x40000040 ;  /* 0x40000040000b7882 */ /* 0x000fe20000000000 */
[----:B-12---:R-:W-:Y:S01]  /*a610*/  FMUL.FTZ R0, R154, UR5 ;  /* 0x000000059a007c20 */ /* 0x006fe20008410000 */
[----:B------:R-:W-:Y:S01]  /*a620*/  USHF.R.U32.HI UR7, URZ, 0x4, UR7 ;  /* 0x000000043f077899 */ /* 0x000fe20008011607 */
[----:B------:R-:W-:Y:S01]  /*a630*/  FMUL.FTZ R2, R155, UR5 ;  /* 0x000000059b027c20 */ /* 0x000fe20008410000 */
[----:B------:R-:W-:Y:S01]  /*a640*/  FMUL.FTZ R154, R162, UR5 ;  /* 0x00000005a29a7c20 */ /* 0x000fe20008410000 */
[----:B------:R-:W-:Y:S01]  /*a650*/  FMUL.FTZ R155, R163, UR5 ;  /* 0x00000005a39b7c20 */ /* 0x000fe20008410000 */
[----:B------:R-:W-:Y:S01]  /*a660*/  ULOP3.LUT UR7, UR7, 0x3fff, URZ, 0xc0, !UPT ;  /* 0x00003fff07077892 */ /* 0x000fe2000f8ec03f */
[----:B------:R-:W-:Y:S01]  /*a670*/  FMUL.FTZ R162, R178, UR5 ;  /* 0x00000005b2a27c20 */ /* 0x000fe20008410000 */
[----:B------:R-:W-:Y:S01]  /*a680*/  FMUL.FTZ R163, R179, UR5 ;  /* 0x00000005b3a37c20 */ /* 0x000fe20008410000 */
[----:B0-----:R-:W-:Y:S01]  /*a690*/  IMAD.U32 R4, RZ, RZ, UR6 ;  /* 0x00000006ff047e24 */ /* 0x001fe2000f8e00ff */
[----:B------:R-:W-:Y:S01]  /*a6a0*/  ULOP3.LUT UR7, UR7, 0x2000000, URZ, 0xfc, !UPT ;  /* 0x0200000007077892 */ /* 0x000fe2000f8efc3f */
[----:B------:R-:W0:Y:S02]  /*a6b0*/  MUFU.TANH R0, R0 ;  /* 0x0000000000007308 */ /* 0x000e240000002400 */
[----:B------:R-:W-:Y:S01]  /*a6c0*/  @!P1 VIADD R4, R4, 0x30840 ;  /* 0x0003084004049836 */ /* 0x000fe20000000000 */
[----:B------:R-:W-:-:S04]  /*a6d0*/  ULEA UR4, UR4, UR7, 0xb ;  /* 0x0000000704047291 */ /* 0x000fc8000f8e583f */
[----:B------:R-:W-:Y:S01]  /*a6e0*/  @!P1 PRMT R4, RZ, 0x654, R4 ;  /* 0x00000654ff049816 */ /* 0x000fe20000000004 */
[----:B------:R-:W1:Y:S02]  /*a6f0*/  MUFU.TANH R2, R2 ;  /* 0x0000000200027308 */ /* 0x000e640000002400 */
[----:B------:R-:W-:Y:S02]  /*a700*/  UMOV UR10, UR4 ;  /* 0x00000004000a7c82 */ /* 0x000fe40008000000 */
[----:B------:R-:W-:Y:S01]  /*a710*/  HGMMA.64x256x16.F32 R24, R196, gdesc[UR8].tnspB, R24, gsb0 ;  /* 0x43e00008c4187df0 */ /* 0x000fe20008000818 */
[----:B------:R-:W-:Y:S01]  /*a720*/  UIADD3 UR10, UR4, 0x80, URZ ;  /* 0x00000080040a7890 */ /* 0x000fe2000fffe03f */
[----:B------:R-:W-:Y:S02]  /*a730*/  UMOV UR11, 0x40000040 ;  /* 0x40000040000b7882 */ /* 0x000fe40000000000 */
[----:B------:R-:W2:Y:S08]  /*a740*/  MUFU.TANH R154, R154 ;  /* 0x0000009a009a7308 */ /* 0x000eb00000002400 */
[----:B------:R-:W3:Y:S08]  /*a750*/  MUFU.TANH R155, R155 ;  /* 0x0000009b009b7308 */ /* 0x000ef00000002400 */
[----:B------:R-:W4:Y:S08]  /*a760*/  MUFU.TANH R162, R162 ;  /* 0x000000a200a27308 */ /* 0x000f300000002400 */
[----:B------:R-:W0:Y:S01]  /*a770*/  MUFU.TANH R163, R163 ;  /* 0x000000a300a37308 */ /* 0x000e220000002400 */
[----:B------:R-:W-:-:S02]  /*a780*/  WARPGROUP.DEPBAR.LE gsb0, 0x0 ;  /* 0x00008000000079c5 */ /* 0x000fc40000010000 */
        /* <DEDUP_REMOVED lines=19> */
[----:B------:R-:W-:Y:S01]  /*a8c0*/  FMUL.FTZ R191, R165, UR5 ;  /* 0x00000005a5bf7c20 */ /* 0x000fe20008410000 */
[----:B------:R-:W-:Y:S01]  /*a8d0*/  FMUL.FTZ R158, R170, UR5 ;  /* 0x00000005aa9e7c20 */ /* 0x000fe20008410000 */
[----:B------:R-:W-:Y:S01]  /*a8e0*/  FMUL.FTZ R159, R171, UR5 ;  /* 0x00000005ab9f7c20 */ /* 0x000fe20008410000 */
[----:B------:R-:W-:Y:S01]  /*a8f0*/  FMUL.FTZ R170, R176, UR5 ;  /* 0x00000005b0aa7c20 */ /* 0x000fe20008410000 */
[----:B------:R-:W-:Y:S01]  /*a900*/  FMUL.FTZ R171, R177, UR5 ;  /* 0x00000005b1ab7c20 */ /* 0x000fe20008410000 */
[----:B------:R-:W-:Y:S01]  /*a910*/  FMUL.FTZ R164, R182, UR5 ;  /* 0x00000005b6a47c20 */ /* 0x000fe20008410000 */
[----:B------:R-:W-:Y:S01]  /*a920*/  FMUL.FTZ R165, R183, UR5 ;  /* 0x00000005b7a57c20 */ /* 0x000fe20008410000 */
        /* <DEDUP_REMOVED lines=17> */
[----:B------:R-:W-:Y:S02]  /*aa40*/  IMAD.SHL.U32 R172, R20, 0x40, RZ ;  /* 0x0000004014ac7824 */ /* 0x000fe400078e00ff */
        /* <DEDUP_REMOVED lines=10> */
[----:B------:R-:W-:Y:S01]  /*aaf0*/  IADD3 R5, R19, 0x1, -R172 ;  /* 0x0000000113057810 */ /* 0x000fe20007ffe8ac */
[----:B------:R-:W0:Y:S01]  /*ab00*/  MUFU.TANH R184, R184 ;  /* 0x000000b800b87308 */ /* 0x000e220000002400 */
[----:B------:R0:W-:Y:S03]  /*ab10*/  @!P1 SYNCS.ARRIVE.TRANS64.RED.A1T0 RZ, [R4+URZ], RZ ;  /* 0x000000ff04ff99a7 */ /* 0x0001e6000810043f */
[----:B------:R-:W-:-:S04]  /*ab20*/  IMAD.IADD R5, R5, 0x1, -R22 ;  /* 0x0000000105057824 */ /* 0x000fc800078e0a16 */
[----:B------:R-:W0:Y:S01]  /*ab30*/  MUFU.TANH R185, R185 ;  /* 0x000000b900b97308 */ /* 0x000e220000002400 */
[----:B------:R-:W-:-:S04]  /*ab40*/  IMAD R5, R18, -0x2, R5 ;  /* 0xfffffffe12057824 */ /* 0x000fc800078e0205 */
[C---:B------:R-:W-:Y:S02]  /*ab50*/  VIADD R178, R5.reuse, UR55 ;  /* 0x0000003705b27c36 */ /* 0x040fe40008000000 */
[----:B------:R-:W-:Y:S01]  /*ab60*/  VIADD R180, R5, UR51 ;  /* 0x0000003305b47c36 */ /* 0x000fe20008000000 */
[----:B------:R-:W0:Y:S02]  /*ab70*/  MUFU.TANH R186, R186 ;  /* 0x000000ba00ba7308 */ /* 0x000e240000002400 */
[C---:B------:R-:W-:Y:S01]  /*ab80*/  IADD3 R176, R3.reuse, R178, RZ ;  /* 0x000000b203b07210 */ /* 0x040fe20007ffe0ff */
[----:B------:R-:W-:-:S05]  /*ab90*/  IMAD.IADD R177, R3, 0x1, R180 ;  /* 0x0000000103b17824 */ /* 0x000fca00078e02b4 */
        /* <DEDUP_REMOVED lines=11> */
[----:B-1234-:R-:W-:Y:S05]  /*ac50*/  @!P6 BRA `(.L_x_1148) ;  /* 0x00000000005ce947 */ /* 0x01efea0003800000 */
[----:B------:R-:W-:Y:S01]  /*ac60*/  ISETP.GT.AND P2, PT, R201, -0x1, PT ;  /* 0xffffffffc900780c */ /* 0x000fe20003f44270 */
[----:B------:R-:W-:-:S12]  /*ac70*/  BSSY B0, `(.L_x_1149) ;  /* 0x0000011000007945 */ /* 0x000fd80003800000 */
[----:B------:R-:W-:Y:S05]  /*ac80*/  @P2 BRA `(.L_x_1150) ;  /* 0x0000000000242947 */ /* 0x000fea0003800000 */
[----:B------:R-:W-:Y:S01]  /*ac90*/  IMAD.U32 R179, RZ, RZ, UR50 ;  /* 0x00000032ffb37e24 */ /* 0x000fe2000f8e00ff */
[----:B------:R-:W-:-:S04]  /*aca0*/  IADD3 R175, R3, R19, -R22 ;  /* 0x0000001303af7210 */ /* 0x000fc80007ffe816 */
[----:B------:R-:W-:Y:S02]  /*acb0*/  ISETP.NE.AND P2, PT, R179, 0x1, PT ;  /* 0x00000001b300780c */ /* 0x000fe40003f45270 */
[----:B------:R-:W-:-:S11]  /*acc0*/  LOP3.LUT R175, RZ, R175, RZ, 0x33, !PT ;  /* 0x000000afffaf7212 */ /* 0x000fd600078e33ff */
[----:B0-----:R-:W0:Y:S02]  /*acd0*/  @P2 LDC.64 R4, c[0x0][0x9e8] ;  /* 0x00027a00ff042b82 */ /* 0x001e240000000a00 */
[----:B0-----:R-:W-:-:S05]  /*ace0*/  @P2 IMAD.HI.U32 R4, R175, R4, RZ ;  /* 0x00000004af042227 */ /* 0x001fca00078e00ff */
[----:B------:R-:W-:-:S04]  /*acf0*/  @P2 SHF.R.U32.HI R175, RZ, R5, R4 ;  /* 0x00000005ffaf2219 */ /* 0x000fc80000011604 */
[----:B------:R-:W-:Y:S01]  /*ad00*/  LOP3.LUT R175, RZ, R175, RZ, 0x33, !PT ;  /* 0x000000afffaf7212 */ /* 0x000fe200078e33ff */
[----:B------:R-:W-:Y:S06]  /*ad10*/  BRA `(.L_x_1151) ;  /* 0x0000000000187947 */ /* 0x000fec0003800000 */
.L_x_1150:
[----:B------:R-:W-:Y:S02]  /*ad20*/  IMAD.U32 R179, RZ, RZ, UR50 ;  /* 0x00000032ffb37e24 */ /* 0x000fe4000f8e00ff */
[----:B------:R-:W-:-:S03]  /*ad30*/  IMAD.MOV.U32 R175, RZ, RZ, R201 ;  /* 0x000000ffffaf7224 */ /* 0x000fc600078e00c9 */
[----:B------:R-:W-:-:S13]  /*ad40*/  ISETP.NE.AND P2, PT, R179, 0x1, PT ;  /* 0x00000001b300780c */ /* 0x000fda0003f45270 */
[----:B0-----:R-:W0:Y:S02]  /*ad50*/  @P2 LDC.64 R4, c[0x0][0x9e8] ;  /* 0x00027a00ff042b82 */ /* 0x001e240000000a00 */
[----:B0-----:R-:W-:-:S05]  /*ad60*/  @P2 IMAD.HI.U32 R4, R201, R4, RZ ;  /* 0x00000004c9042227 */ /* 0x001fca00078e00ff */
[----:B------:R-:W-:-:S07]  /*ad70*/  @P2 SHF.R.U32.HI R175, RZ, R5, R4 ;  /* 0x00000005ffaf2219 */ /* 0x000fce0000011604 */
.L_x_1151:
[----:B------:R-:W-:Y:S05]  /*ad80*/  BSYNC B0 ;  /* 0x0000000000007941 */ /* 0x000fea0003800000 */
.L_x_1149:
[----:B------:R-:W-:-:S04]  /*ad90*/  IMAD R5, R175, R179, -R172 ;  /* 0x000000b3af057224 */ /* 0x000fc800078e0aac */
[----:B------:R-:W-:-:S05]  /*ada0*/  IMAD R5, R18, -0x2, R5 ;  /* 0xfffffffe12057824 */ /* 0x000fca00078e0205 */
[----:B------:R-:W-:Y:S02]  /*adb0*/  VIADDMNMX R176, R5, R179, R176, PT ;  /* 0x000000b305b07246 */ /* 0x000fe400038001b0 */
[----:B------:R-:W-:-:S07]  /*adc0*/  VIMNMX R177, R177, R5, !PT ;  /* 0x00000005b1b17248 */ /* 0x000fce0007fe0100 */
.L_x_1148:
[----:B------:R-:W-:-:S04]  /*add0*/  ISETP.GT.AND P2, PT, R20, -0x1, PT ;  /* 0xffffffff1400780c */ /* 0x000fc80003f44270 */
[C---:B------:R-:W-:Y:S02]  /*ade0*/  ISETP.GT.AND P3, PT, R177.reuse, RZ, P2 ;  /* 0x000000ffb100720c */ /* 0x040fe40001764270 */
[C---:B------:R-:W-:Y:S02]  /*adf0*/  ISETP.GT.AND P5, PT, R177.reuse, 0x1, P2 ;  /* 0x00000001b100780c */ /* 0x040fe400017a4270 */
[----:B------:R-:W-:Y:S02]  /*ae00*/  ISETP.LT.OR P4, PT, R176, 0x1, P3 ;  /* 0x00000001b000780c */ /* 0x000fe40001f81670 */
[C---:B------:R-:W-:Y:S02]  /*ae10*/  ISETP.GT.AND P3, PT, R177.reuse, 0x8, P2 ;  /* 0x00000008b100780c */ /* 0x040fe40001764270 */
[----:B0-----:R-:W-:Y:S02]  /*ae20*/  FSEL R175, R188, -INF , !P4 ;  /* 0xff800000bcaf7808 */ /* 0x001fe40006000000 */
        /* <DEDUP_REMOVED lines=40> */
[--C-:B------:R-:W-:Y:S02]  /*b0b0*/  IADD3 R176, R178, 0x8, R3.reuse ;  /* 0x00000008b2b07810 */ /* 0x100fe40007ffe003 */
[----:B------:R-:W-:Y:S02]  /*b0c0*/  IADD3 R177, R180, 0x8, R3 ;  /* 0x00000008b4b17810 */ /* 0x000fe40007ffe003 */
[----:B------:R-:W-:-:S02]  /*b0d0*/  FSEL R171, R171, -INF , !P5 ;  /* 0xff800000abab7808 */ /* 0x000fc40006800000 */
[----:B------:R-:W-:Y:S02]  /*b0e0*/  FSEL R173, R173, -INF , !P3 ;  /* 0xff800000adad7808 */ /* 0x000fe40005800000 */
[----:B------:R-:W-:Y:S01]  /*b0f0*/  FSEL R174, R174, -INF , !P4 ;  /* 0xff800000aeae7808 */ /* 0x000fe20006000000 */
[----:B------:R-:W-:Y:S06]  /*b100*/  @!P6 BRA `(.L_x_1152) ;  /* 0x000000000058e947 */ /* 0x000fec0003800000 */
        /* <DEDUP_REMOVED lines=11> */
.L_x_1154:
[----:B------:R-:W-:Y:S02]  /*b1c0*/  IMAD.U32 R180, RZ, RZ, UR50 ;  /* 0x00000032ffb47e24 */ /* 0x000fe4000f8e00ff */
[----:B------:R-:W-:-:S03]  /*b1d0*/  IMAD.MOV.U32 R179, RZ, RZ, R203 ;  /* 0x000000ffffb37224 */ /* 0x000fc600078e00cb */
[----:B------:R-:W-:-:S13]  /*b1e0*/  ISETP.NE.AND P3, PT, R180, 0x1, PT ;  /* 0x00000001b400780c */ /* 0x000fda0003f65270 */
[----:B------:R-:W0:Y:S02]  /*b1f0*/  @P3 LDC.64 R4, c[0x0][0x9e8] ;  /* 0x00027a00ff043b82 */ /* 0x000e240000000a00 */
[----:B0-----:R-:W-:-:S05]  /*b200*/  @P3 IMAD.HI.U32 R4, R203, R4, RZ ;  /* 0x00000004cb043227 */ /* 0x001fca00078e00ff */
[----:B------:R-:W-:-:S07]  /*b210*/  @P3 SHF.R.U32.HI R179, RZ, R5, R4 ;  /* 0x00000005ffb33219 */ /* 0x000fce0000011604 */
.L_x_1155:
[----:B------:R-:W-:Y:S05]  /*b220*/  BSYNC B0 ;  /* 0x0000000000007941 */ /* 0x000fea0003800000 */
.L_x_1153:
[----:B------:R-:W-:-:S04]  /*b230*/  IMAD R5, R179, R180, -R172 ;  /* 0x000000b4b3057224 */ /* 0x000fc800078e0aac */
[----:B------:R-:W-:-:S05]  /*b240*/  IMAD R5, R18, -0x2, R5 ;  /* 0xfffffffe12057824 */ /* 0x000fca00078e0205 */
[----:B------:R-:W-:Y:S02]  /*b250*/  VIADDMNMX R176, R5, R180, R176, PT ;  /* 0x000000b405b07246 */ /* 0x000fe400038001b0 */
[----:B------:R-:W-:-:S07]  /*b260*/  VIMNMX R177, R177, R5, !PT ;  /* 0x00000005b1b17248 */ /* 0x000fce0007fe0100 */
.L_x_1152:
[----:B------:R-:W-:Y:S01]  /*b270*/  FMNMX.FTZ R4, R175, R200, !PT ;  /* 0x000000c8af047209 */ /* 0x000fe20007810000 */
[----:B------:R-:W-:Y:S01]  /*b280*/  UMOV UR7, UR54 ;  /* 0x0000003600077c82 */ /* 0x000fe20008000000 */
        /* <DEDUP_REMOVED lines=18> */
[----:B------:R-:W-:-:S02]  /*b3b0*/  FSEL R179, R0, -INF , !P3 ;  /* 0xff80000000b37808 */ /* 0x000fc40005800000 */
[----:B------:R-:W-:Y:S02]  /*b3c0*/  FMNMX.FTZ R5, R167, R4, !PT ;  /* 0x00000004a7057209 */ /* 0x000fe40007810000 */
[----:B------:R-:W-:Y:S02]  /*b3d0*/  ISETP.LT.OR P4, PT, R176, 0x9, P4 ;  /* 0x00000009b000780c */ /* 0x000fe40002781670 */
[----:B------:R-:W-:Y:S02]  /*b3e0*/  FMNMX.FTZ R4, R168, R5, !PT ;  /* 0x00000005a8047209 */ /* 0x000fe40007810000 */
[----:B------:R-:W-:Y:S02]  /*b3f0*/  FSEL R2, R153, -INF , !P5 ;  /* 0xff80000099027808 */ /* 0x000fe40006800000 */
[----:B------:R-:W-:Y:S02]  /*b400*/  FMNMX.FTZ R5, R169, R4, !PT ;  /* 0x00000004a9057209 */ /* 0x000fe40007810000 */
[----:B------:R-:W-:-:S02]  /*b410*/  ISETP.GT.AND P5, PT, R177, 0x11, P2 ;  /* 0x00000011b100780c */ /* 0x000fc400017a4270 */
[----:B------:R-:W-:Y:S02]  /*b420*/  FMNMX.FTZ R4, R170, R5, !PT ;  /* 0x00000005aa047209 */ /* 0x000fe40007810000 */
[----:B------:R-:W-:Y:S02]  /*b430*/  FMNMX.FTZ R153, R179, R202, !PT ;  /* 0x000000cab3997209 */ /* 0x000fe40007810000 */
[----:B------:R-:W-:Y:S02]  /*b440*/  FMNMX.FTZ R4, R171, R4, !PT ;  /* 0x00000004ab047209 */ /* 0x000fe40007810000 */
[----:B------:R-:W-:Y:S02]  /*b450*/  FSEL R152, R152, -INF , !P4 ;  /* 0xff80000098987808 */ /* 0x000fe40006000000 */
[----:B------:R-:W-:Y:S02]  /*b460*/  FMNMX.FTZ R5, R173, R4, !PT ;  /* 0x00000004ad057209 */ /* 0x000fe40007810000 */
[----:B------:R-:W-:-:S02]  /*b470*/  ISETP.GT.AND P4, PT, R177, 0x10, P2 ;  /* 0x00000010b100780c */ /* 0x000fc40001784270 */
[----:B------:R-:W-:Y:S02]  /*b480*/  FMNMX.FTZ R4, R174, R5, !PT ;  /* 0x00000005ae047209 */ /* 0x000fe40007810000 */
[----:B------:R-:W-:Y:S02]  /*b490*/  ISETP.LT.OR P5, PT, R176, 0x12, P5 ;  /* 0x00000012b000780c */ /* 0x000fe40002fa1670 */
[----:B------:R-:W-:Y:S01]  /*b4a0*/  FMNMX.FTZ R153, R172, R153, !PT ;  /* 0x00000099ac997209 */ /* 0x000fe20007810000 */
[----:B------:R-:W0:Y:S01]  /*b4b0*/  SHFL.BFLY PT, R5, R4, 0x2, 0x1f ;  /* 0x0c401f0004057f89 */ /* 0x000e2200000e0000 */
[----:B------:R-:W-:Y:S02]  /*b4c0*/  ISETP.LT.OR P4, PT, R176, 0x11, P4 ;  /* 0x00000011b000780c */ /* 0x000fe40002781670 */
[----:B------:R-:W-:Y:S02]  /*b4d0*/  FSEL R155, R155, -INF , !P5 ;  /* 0xff8000009b9b7808 */ /* 0x000fe40006800000 */
[----:B------:R-:W-:-:S02]  /*b4e0*/  FMNMX.FTZ R153, R152, R153, !PT ;  /* 0x0000009998997209 */ /* 0x000fc40007810000 */
[C---:B------:R-:W-:Y:S02]  /*b4f0*/  ISETP.GT.AND P5, PT, R177.reuse, 0x20, P2 ;  /* 0x00000020b100780c */ /* 0x040fe400017a4270 */
[----:B------:R-:W-:Y:S02]  /*b500*/  FSEL R154, R154, -INF , !P4 ;  /* 0xff8000009a9a7808 */ /* 0x000fe40006000000 */
[C---:B------:R-:W-:Y:S02]  /*b510*/  ISETP.GT.AND P3, PT, R177.reuse, 0x18, P2 ;  /* 0x00000018b100780c */ /* 0x040fe40001764270 */
[----:B------:R-:W-:Y:S02]  /*b520*/  FMNMX.FTZ R153, R2, R153, !PT ;  /* 0x0000009902997209 */ /* 0x000fe40007810000 */
[----:B------:R-:W-:Y:S02]  /*b530*/  ISETP.LT.OR P5, PT, R176, 0x21, P5 ;  /* 0x00000021b000780c */ /* 0x000fe40002fa1670 */
[----:B------:R-:W-:-:S02]  /*b540*/  ISETP.GT.AND P4, PT, R177, 0x19, P2 ;  /* 0x00000019b100780c */ /* 0x000fc40001784270 */
[----:B------:R-:W-:Y:S02]  /*b550*/  ISETP.LT.OR P3, PT, R176, 0x19, P3 ;  /* 0x00000019b000780c */ /* 0x000fe40001f61670 */
[----:B------:R-:W-:Y:S02]  /*b560*/  FMNMX.FTZ R0, R154, R153, !PT ;  /* 0x000000999a007209 */ /* 0x000fe40007810000 */
[----:B------:R-:W-:Y:S02]  /*b570*/  FSEL R158, R158, -INF , !P5 ;  /* 0xff8000009e9e7808 */ /* 0x000fe40006800000 */
[----:B0-----:R-:W-:Y:S02]  /*b580*/  FMNMX.FTZ R178, R4, R5, !PT ;  /* 0x0000000504b27209 */ /* 0x001fe40007810000 */
[----:B------:R-:W-:Y:S02]  /*b590*/  ISETP.LT.OR P4, PT, R176, 0x1a, P4 ;  /* 0x0000001ab000780c */ /* 0x000fe40002781670 */
[----:B------:R-:W-:Y:S01]  /*b5a0*/  FSEL R156, R156, -INF , !P3 ;  /* 0xff8000009c9c7808 */ /* 0x000fe20005800000 */
[----:B------:R-:W0:Y:S01]  /*b5b0*/  SHFL.BFLY PT, R5, R178, 0x1, 0x1f ;  /* 0x0c201f00b2057f89 */ /* 0x000e2200000e0000 */
[----:B------:R-:W-:-:S02]  /*b5c0*/  FMNMX.FTZ R153, R155, R0, !PT ;  /* 0x000000009b997209 */ /* 0x000fc40007810000 */
[----:B------:R-:W-:Y:S02]  /*b5d0*/  ISETP.GT.AND P3, PT, R177, 0x21, P2 ;  /* 0x00000021b100780c */ /* 0x000fe40001764270 */
[----:B------:R-:W-:Y:S02]  /*b5e0*/  FSEL R157, R157, -INF , !P4 ;  /* 0xff8000009d9d7808 */ /* 0x000fe40006000000 */
[----:B------:R-:W-:Y:S02]  /*b5f0*/  ISETP.GT.AND P4, PT, R177, 0x28, P2 ;  /* 0x00000028b100780c */ /* 0x000fe40001784270 */
[C---:B------:R-:W-:Y:S02]  /*b600*/  ISETP.LT.OR P3, PT, R176.reuse, 0x22, P3 ;  /* 0x00000022b000780c */ /* 0x040fe40001f61670 */
[----:B------:R-:W-:Y:S02]  /*b610*/  ISETP.LT.OR P4, PT, R176, 0x29, P4 ;  /* 0x00000029b000780c */ /* 0x000fe40002781670 */
[----:B------:R-:W-:-:S02]  /*b620*/  FSEL R159, R159, -INF , !P3 ;  /* 0xff8000009f9f7808 */ /* 0x000fc40005800000 */
[----:B------:R-:W-:Y:S02]  /*b630*/  ISETP.GT.AND P3, PT, R177, 0x29, P2 ;  /* 0x00000029b100780c */ /* 0x000fe40001764270 */
[----:B------:R-:W-:Y:S02]  /*b640*/  FSEL R161, R161, -INF , !P4 ;  /* 0xff800000a1a17808 */ /* 0x000fe40006000000 */
[----:B------:R-:W-:Y:S02]  /*b650*/  ISETP.GT.AND P4, PT, R177, 0x30, P2 ;  /* 0x00000030b100780c */ /* 0x000fe40001784270 */
[C---:B------:R-:W-:Y:S02]  /*b660*/  ISETP.LT.OR P3, PT, R176.reuse, 0x2a, P3 ;  /* 0x0000002ab000780c */ /* 0x040fe40001f61670 */
[----:B------:R-:W-:Y:S02]  /*b670*/  ISETP.LT.OR P4, PT, R176, 0x31, P4 ;  /* 0x00000031b000780c */ /* 0x000fe40002781670 */
[----:B0-----:R-:W-:-:S02]  /*b680*/  FMNMX.FTZ R5, R178, R5, !PT ;  /* 0x00000005b2057209 */ /* 0x001fc40007810000 */
[----:B------:R-:W-:Y:S02]  /*b690*/  FSEL R160, R160, -INF , !P3 ;  /* 0xff800000a0a07808 */ /* 0x000fe40005800000 */
[C---:B------:R-:W-:Y:S01]  /*b6a0*/  FSETP.NEU.FTZ.AND P5, PT, R5.reuse, -INF , PT ;  /* 0xff8000000500780b */ /* 0x040fe20003fbd000 */
[----:B------:R-:W-:Y:S01]  /*b6b0*/  FMUL.FTZ R4, R5, UR7 ;  /* 0x0000000705047c20 */ /* 0x000fe20008410000 */
[----:B------:R-:W-:Y:S02]  /*b6c0*/  ISETP.GT.AND P3, PT, R177, 0x31, P2 ;  /* 0x00000031b100780c */ /* 0x000fe40001764270 */
[----:B------:R-:W-:Y:S02]  /*b6d0*/  FSEL R162, R162, -INF , !P4 ;  /* 0xff800000a2a27808 */ /* 0x000fe40006000000 */
[----:B------:R-:W-:Y:S02]  /*b6e0*/  FSEL R0, R4, RZ, P5 ;  /* 0x000000ff04007208 */ /* 0x000fe40002800000 */
[----:B------:R-:W-:-:S02]  /*b6f0*/  FMNMX.FTZ R4, R156, R153, !PT ;  /* 0x000000999c047209 */ /* 0x000fc40007810000 */
[----:B------:R-:W-:Y:S01]  /*b700*/  ISETP.GT.AND P4, PT, R177, 0x38, P2 ;  /* 0x00000038b100780c */ /* 0x000fe20001784270 */
[--C-:B------:R-:W-:Y:S01]  /*b710*/  FFMA.FTZ R153, R175, UR7, -R0.reuse ;  /* 0x00000007af997c23 */ /* 0x100fe20008010800 */
[----:B------:R-:W-:Y:S01]  /*b720*/  FMNMX.FTZ R175, R157, R4, !PT ;  /* 0x000000049daf7209 */ /* 0x000fe20007810000 */
[--C-:B------:R-:W-:Y:S01]  /*b730*/  FFMA.FTZ R192, R186, UR7, -R0.reuse ;  /* 0x00000007bac07c23 */ /* 0x100fe20008010800 */
[----:B------:R-:W-:Y:S01]  /*b740*/  ISETP.LT.OR P3, PT, R176, 0x32, P3 ;  /* 0x00000032b000780c */ /* 0x000fe20001f61670 */
[--C-:B------:R-:W-:Y:S01]  /*b750*/  FFMA.FTZ R186, R173, UR7, -R0.reuse ;  /* 0x00000007adba7c23 */ /* 0x100fe20008010800 */
[----:B------:R-:W-:Y:S01]  /*b760*/  FMNMX.FTZ R4, R158, R175, !PT ;  /* 0x000000af9e047209 */ /* 0x000fe20007810000 */
[--C-:B------:R-:W-:Y:S01]  /*b770*/  FFMA.FTZ R198, R184, UR7, -R0.reuse ;  /* 0x00000007b8c67c23 */ /* 0x100fe20008010800 */
        /* <DEDUP_REMOVED lines=20> */
[----:B------:R-:W-:Y:S01]  /*b8c0*/  FSEL R175, R165, -INF , !P2 ;  /* 0xff800000a5af7808 */ /* 0x000fe20005000000 */
[--C-:B------:R-:W-:Y:S01]  /*b8d0*/  FFMA.FTZ R174, R174, UR7, -R0.reuse ;  /* 0x00000007aeae7c23 */ /* 0x100fe20008010800 */
[----:B------:R-:W-:Y:S01]  /*b8e0*/  FMNMX.FTZ R4, R164, R177, !PT ;  /* 0x000000b1a4047209 */ /* 0x000fe20007810000 */
[----:B------:R-:W-:Y:S01]  /*b8f0*/  FFMA.FTZ R177, R187, UR7, -R0 ;  /* 0x00000007bbb17c23 */ /* 0x000fe20008010800 */
[----:B------:R-:W-:Y:S01]  /*b900*/  FSEL R173, R5, RZ, P5 ;  /* 0x000000ff05ad7208 */ /* 0x000fe20002800000 */
[----:B------:R-:W-:Y:S01]  /*b910*/  MUFU.EX2 R153, R153 ;  /* 0x0000009900997308 */ /* 0x000fe20000000800 */
[----:B------:R-:W-:-:S03]  /*b920*/  FMNMX.FTZ R4, R175, R4, !PT ;  /* 0x00000004af047209 */ /* 0x000fc60007810000 */
[----:B------:R-:W-:Y:S01]  /*b930*/  FADD.FTZ R0, -R173, R200 ;  /* 0x000000c8ad007221 */ /* 0x000fe20000010100 */
[----:B------:R-:W-:Y:S01]  /*b940*/  IMAD.MOV.U32 R200, RZ, RZ, R5 ;  /* 0x000000ffffc87224 */ /* 0x000fe200078e0005 */
[----:B------:R-:W0:Y:S02]  /*b950*/  SHFL.BFLY PT, R183, R4, 0x2, 0x1f ;  /* 0x0c401f0004b77f89 */ /* 0x000e2400000e0000 */
[----:B------:R-:W-:Y:S01]  /*b960*/  FMUL.FTZ R0, R0, UR7 ;  /* 0x0000000700007c20 */ /* 0x000fe20008410000 */
[----:B------:R-:W-:Y:S08]  /*b970*/  MUFU.EX2 R196, R196 ;  /* 0x000000c400c47308 */ /* 0x000ff00000000800 */
[----:B------:R-:W1:Y:S08]  /*b980*/  MUFU.EX2 R0, R0 ;  /* 0x0000000000007308 */ /* 0x000e700000000800 */
[----:B------:R-:W2:Y:S01]  /*b990*/  MUFU.EX2 R198, R198 ;  /* 0x000000c600c67308 */ /* 0x000ea20000000800 */
[----:B0-----:R-:W-:-:S07]  /*b9a0*/  FMNMX.FTZ R183, R4, R183, !PT ;  /* 0x000000b704b77209 */ /* 0x001fce0007810000 */
[----:B------:R-:W0:Y:S01]  /*b9b0*/  MUFU.EX2 R165, R185 ;  /* 0x000000b900a57308 */ /* 0x000e220000000800 */
[----:B-1----:R-:W-:Y:S01]  /*b9c0*/  FFMA.FTZ R17, R0, R17, R153 ;  /* 0x0000001100117223 */ /* 0x002fe20000010099 */
[----:B------:R-:W1:Y:S03]  /*b9d0*/  SHFL.BFLY PT, R4, R183, 0x1, 0x1f ;  /* 0x0c201f00b7047f89 */ /* 0x000e6600000e0000 */
[C---:B------:R-:W-:Y:S01]  /*b9e0*/  FADD.FTZ R17, R196.reuse, R17 ;  /* 0x00000011c4117221 */ /* 0x040fe20000010000 */
[----:B------:R-:W-:Y:S02]  /*b9f0*/  F2FP.F16.F32.PACK_AB R196, R196, R153 ;  /* 0x00000099c4c4723e */ /* 0x000fe400000000ff */
[----:B------:R-:W-:Y:S01]  /*ba00*/  MUFU.EX2 R192, R192 ;  /* 0x000000c000c07308 */ /* 0x000fe20000000800 */
[----:B--2---:R-:W-:-:S07]  /*ba10*/  FADD.FTZ R168, R198, R17 ;  /* 0x00000011c6a87221 */ /* 0x004fce0000010000 */
[----:B------:R-:W-:Y:S01]  /*ba20*/  MUFU.EX2 R177, R177 ;  /* 0x000000b100b17308 */ /* 0x000fe20000000800 */
[----:B0-----:R-:W-:-:S07]  /*ba30*/  F2FP.F16.F32.PACK_AB R198, R165, R198 ;  /* 0x000000c6a5c6723e */ /* 0x001fce00000000ff */
[----:B------:R-:W-:Y:S01]  /*ba40*/  MUFU.EX2 R194, R194 ;  /* 0x000000c200c27308 */ /* 0x000fe20000000800 */
[----:B-1----:R-:W-:-:S04]  /*ba50*/  FMNMX.FTZ R4, R183, R4, !PT ;  /* 0x00000004b7047209 */ /* 0x002fc80007810000 */
[C---:B------:R-:W-:Y:S01]  /*ba60*/  FSETP.NEU.FTZ.AND P2, PT, R4.reuse, -INF , PT ;  /* 0xff8000000400780b */ /* 0x040fe20003f5d000 */
[----:B------:R-:W-:Y:S02]  /*ba70*/  FMUL.FTZ R183, R4, UR7 ;  /* 0x0000000704b77c20 */ /* 0x000fe40008410000 */
[----:B------:R-:W-:Y:S03]  /*ba80*/  MUFU.EX2 R181, R181 ;  /* 0x000000b500b57308 */ /* 0x000fe60000000800 */
[----:B------:R-:W-:-:S05]  /*ba90*/  FSEL R183, R183, RZ, P2 ;  /* 0x000000ffb7b77208 */ /* 0x000fca0001000000 */
[----:B------:R-:W-:Y:S01]  /*baa0*/  MUFU.EX2 R188, R188 ;  /* 0x000000bc00bc7308 */ /* 0x000fe20000000800 */
[--C-:B------:R-:W-:Y:S01]  /*bab0*/  FFMA.FTZ R193, R154, UR7, -R183.reuse ;  /* 0x000000079ac17c23 */ /* 0x100fe200080108b7 */
        /* <DEDUP_REMOVED lines=11> */
[----:B------:R-:W-:Y:S01]  /*bb70*/  FADD.FTZ R157, R165, R168 ;  /* 0x000000a8a59d7221 */ /* 0x000fe20000010000 */
[--C-:B------:R-:W-:Y:S01]  /*bb80*/  FFMA.FTZ R189, R158, UR7, -R183.reuse ;  /* 0x000000079ebd7c23 */ /* 0x100fe200080108b7 */
[--C-:B------:R-:W-:Y:S01]  /*bb90*/  FFMA.FTZ R158, R159, UR7, -R183.reuse ;  /* 0x000000079f9e7c23 */ /* 0x100fe200080108b7 */
[--C-:B------:R-:W-:Y:S01]  /*bba0*/  FFMA.FTZ R191, R161, UR7, -R183.reuse ;  /* 0x00000007a1bf7c23 */ /* 0x100fe200080108b7 */
[----:B------:R-:W-:Y:S01]  /*bbb0*/  MUFU.EX2 R197, R197 ;  /* 0x000000c500c57308 */ /* 0x000fe20000000800 */
[--C-:B------:R-:W-:Y:S01]  /*bbc0*/  FFMA.FTZ R185, R162, UR7, -R183.reuse ;  /* 0x00000007a2b97c23 */ /* 0x100fe200080108b7 */
[--C-:B------:R-:W-:Y:S01]  /*bbd0*/  FFMA.FTZ R163, R163, UR7, -R183.reuse ;  /* 0x00000007a3a37c23 */ /* 0x100fe200080108b7 */
[--C-:B------:R-:W-:Y:S01]  /*bbe0*/  FFMA.FTZ R164, R164, UR7, -R183.reuse ;  /* 0x00000007a4a47c23 */ /* 0x100fe200080108b7 */
[----:B------:R-:W-:Y:S01]  /*bbf0*/  FFMA.FTZ R175, R175, UR7, -R183 ;  /* 0x00000007afaf7c23 */ /* 0x000fe200080108b7 */
[C---:B------:R-:W-:Y:S01]  /*bc00*/  ISETP.GT.AND P2, PT, R20.reuse, UR61, PT ;  /* 0x0000003d14007c0c */ /* 0x040fe2000bf44270 */
[----:B------:R-:W-:-:S02]  /*bc10*/  VIADD R20, R20, 0xffffffff ;  /* 0xffffffff14147836 */ /* 0x000fc40000000000 */
[----:B------:R-:W0:Y:S01]  /*bc20*/  MUFU.EX2 R2, R155 ;  /* 0x0000009b00027308 */ /* 0x000e220000000800 */
[----:B------:R-:W-:-:S07]  /*bc30*/  IMAD.MOV.U32 R202, RZ, RZ, R4 ;  /* 0x000000ffffca7224 */ /* 0x000fce00078e0004 */
[----:B------:R-:W1:Y:S08]  /*bc40*/  MUFU.EX2 R166, R166 ;  /* 0x000000a600a67308 */ /* 0x000e700000000800 */
[----:B------:R-:W2:Y:S01]  /*bc50*/  MUFU.EX2 R199, R199 ;  /* 0x000000c700c77308 */ /* 0x000ea20000000800 */
[----:B0-----:R-:W-:Y:S01]  /*bc60*/  FFMA.FTZ R17, R2, R16, R197 ;  /* 0x0000001002117223 */ /* 0x001fe200000100c5 */
[----:B------:R-:W-:Y:S01]  /*bc70*/  FADD.FTZ R16, R192, R157 ;  /* 0x0000009dc0107221 */ /* 0x000fe20000010000 */
[----:B------:R-:W-:-:S02]  /*bc80*/  MOV R157, UR14 ;  /* 0x0000000e009d7c02 */ /* 0x000fc40008000f00 */
[C---:B------:R-:W-:Y:S01]  /*bc90*/  F2FP.F16.F32.PACK_AB R192, R177.reuse, R192 ;  /* 0x000000c0b1c0723e */ /* 0x040fe200000000ff */
[----:B------:R-:W-:Y:S01]  /*bca0*/  FADD.FTZ R155, R177, R16 ;  /* 0x00000010b19b7221 */ /* 0x000fe20000010000 */
[----:B------:R-:W-:Y:S01]  /*bcb0*/  FFMA.FTZ R16, R160, UR7, -R183 ;  /* 0x00000007a0107c23 */ /* 0x000fe200080108b7 */
[----:B------:R-:W0:Y:S01]  /*bcc0*/  MUFU.EX2 R152, R152 ;  /* 0x0000009800987308 */ /* 0x000e220000000800 */
[C---:B-1----:R-:W-:Y:S01]  /*bcd0*/  FADD.FTZ R168, R166.reuse, R17 ;  /* 0x00000011a6a87221 */ /* 0x042fe20000010000 */
[----:B------:R-:W-:Y:S01]  /*bce0*/  @!P1 VIADD R157, R157, 0x30860 ;  /* 0x000308609d9d9836 */ /* 0x000fe20000000000 */
[----:B------:R-:W-:-:S04]  /*bcf0*/  F2FP.F16.F32.PACK_AB R197, R166, R197 ;  /* 0x000000c5a6c5723e */ /* 0x000fc800000000ff */
[----:B------:R-:W-:Y:S01]  /*bd00*/  @!P1 PRMT R157, RZ, 0x654, R157 ;  /* 0x00000654ff9d9816 */ /* 0x000fe2000000009d */
[----:B------:R-:W1:Y:S01]  /*bd10*/  MUFU.EX2 R154, R154 ;  /* 0x0000009a009a7308 */ /* 0x000e620000000800 */
[----:B--2---:R-:W-:Y:S01]  /*bd20*/  FADD.FTZ R17, R199, R168 ;  /* 0x000000a8c7117221 */ /* 0x004fe20000010000 */
[----:B------:R-:W-:Y:S01]  /*bd30*/  FADD.FTZ R168, R194, R155 ;  /* 0x0000009bc2a87221 */ /* 0x000fe20000010000 */
[----:B------:R2:W-:Y:S01]  /*bd40*/  @!P1 SYNCS.ARRIVE.TRANS64.RED.A1T0 RZ, [R157+URZ], RZ ;  /* 0x000000ff9dff99a7 */ /* 0x0005e2000810043f */
[C---:B------:R-:W-:Y:S02]  /*bd50*/  F2FP.F16.F32.PACK_AB R194, R181.reuse, R194 ;  /* 0x000000c2b5c2723e */ /* 0x040fe400000000ff */
[----:B------:R-:W-:Y:S02]  /*bd60*/  FADD.FTZ R155, R181, R168 ;  /* 0x000000a8b59b7221 */ /* 0x000fe40000010000 */
[----:B------:R-:W3:Y:S01]  /*bd70*/  MUFU.EX2 R195, R195 ;  /* 0x000000c300c37308 */ /* 0x000ee20000000800 */
[----:B0-----:R-:W-:Y:S01]  /*bd80*/  FADD.FTZ R160, R152, R17 ;  /* 0x0000001198a07221 */ /* 0x001fe20000010000 */
[----:B------:R-:W-:Y:S01]  /*bd90*/  FADD.FTZ R162, R188, R155 ;  /* 0x0000009bbca27221 */ /* 0x000fe20000010000 */
[----:B------:R-:W-:-:S02]  /*bda0*/  F2FP.F16.F32.PACK_AB R199, R152, R199 ;  /* 0x000000c798c7723e */ /* 0x000fc400000000ff */
[----:B------:R-:W-:-:S03]  /*bdb0*/  FADD.FTZ R17, R193, R160 ;  /* 0x000000a0c1117221 */ /* 0x000fc60000010000 */
        /* <DEDUP_REMOVED lines=19> */
[----:B---3--:R-:W-:-:S07]  /*bef0*/  FADD.FTZ R17, R191, R160 ;  /* 0x000000a0bf117221 */ /* 0x008fce0000010000 */
[----:B------:R-:W3:Y:S01]  /*bf00*/  MUFU.EX2 R184, R184 ;  /* 0x000000b800b87308 */ /* 0x000ee20000000800 */
[C---:B0-----:R-:W-:Y:S01]  /*bf10*/  FADD.FTZ R153, R169.reuse, R162 ;  /* 0x000000a2a9997221 */ /* 0x041fe20000010000 */
[----:B------:R-:W-:-:S06]  /*bf20*/  F2FP.F16.F32.PACK_AB R190, R169, R190 ;  /* 0x000000bea9be723e */ /* 0x000fcc00000000ff */
[----:B------:R-:W0:Y:S01]  /*bf30*/  MUFU.EX2 R185, R185 ;  /* 0x000000b900b97308 */ /* 0x000e220000000800 */
[C---:B-1----:R-:W-:Y:S01]  /*bf40*/  FADD.FTZ R160, R16.reuse, R17 ;  /* 0x0000001110a07221 */ /* 0x042fe20000010000 */
[----:B------:R-:W-:-:S06]  /*bf50*/  F2FP.F16.F32.PACK_AB R191, R16, R191 ;  /* 0x000000bf10bf723e */ /* 0x000fcc00000000ff */
[----:B------:R-:W1:Y:S01]  /*bf60*/  MUFU.EX2 R171, R171 ;  /* 0x000000ab00ab7308 */ /* 0x000e620000000800 */
[----:B---3--:R-:W-:-:S07]  /*bf70*/  FADD.FTZ R162, R184, R153 ;  /* 0x00000099b8a27221 */ /* 0x008fce0000010000 */
        /* <DEDUP_REMOVED lines=11> */
[----:B-1----:R-:W-:Y:S01]  /*c030*/  FADD.FTZ R160, R187, R160 ;  /* 0x000000a0bba07221 */ /* 0x002fe20000010000 */
[C---:B---3--:R-:W-:Y:S01]  /*c040*/  FADD.FTZ R17, R173.reuse, R162 ;  /* 0x000000a2ad117221 */ /* 0x048fe20000010000 */
[----:B------:R-:W-:Y:S02]  /*c050*/  F2FP.F16.F32.PACK_AB R186, R173, R186 ;  /* 0x000000baadba723e */ /* 0x000fe400000000ff */
[C---:B0-----:R-:W-:Y:S01]  /*c060*/  FADD.FTZ R16, R175.reuse, R160 ;  /* 0x000000a0af107221 */ /* 0x041fe20000010000 */
[----:B------:R-:W-:Y:S01]  /*c070*/  F2FP.F16.F32.PACK_AB R187, R175, R187 ;  /* 0x000000bbafbb723e */ /* 0x000fe200000000ff */
[----:B--2---:R-:W-:Y:S06]  /*c080*/  @P2 BRA `(.L_x_1156) ;  /* 0xffffffd400642947 */ /* 0x004fec000383ffff */
.L_x_1139:
        /* <DEDUP_REMOVED lines=131> */
.L_x_1157:
[----:B------:R-:W-:Y:S01]  /*c8c0*/  ULEA UR5, UR37, UR39, 0x3 ;  /* 0x0000002725057291 */ /* 0x000fe2000f8e183f */
[----:B------:R-:W-:-:S05]  /*c8d0*/  IMAD.U32 R0, RZ, RZ, UR36 ;  /* 0x00000024ff007e24 */ /* 0x000fca000f8e00ff */
[----:B------:R-:W-:-:S04]  /*c8e0*/  SHF.L.U32 R0, R0, 0x1f, RZ ;  /* 0x0000001f00007819 */ /* 0x000fc800000006ff */
[----:B------:R0:W1:Y:S01]  /*c8f0*/  SYNCS.PHASECHK.TRANS64.TRYWAIT P2, [UR5+0x30850], R0 ;  /* 0x03085000ff0075a7 */ /* 0x0000620008040145 */
[----:B------:R-:W-:Y:S05]  /*c900*/  @!P0 BRA `(.L_x_1158) ;  /* 0x0000000000048947 */ /* 0x000fea0003800000 */
[----:B------:R-:W-:Y:S01]  /*c910*/  BPT.TRAP 0x1 ;  /* 0x000000040000795c */ /* 0x000fe20000300000 */
.L_x_1158:
[----:B-1----:R-:W-:Y:S05]  /*c920*/  @P2 BRA `(.L_x_1159) ;  /* 0x0000000000082947 */ /* 0x002fea0003800000 */
[----:B------:R-:W1:Y:S02]  /*c930*/  SYNCS.PHASECHK.TRANS64.TRYWAIT P0, [UR5+0x30850], R0 ;  /* 0x03085000ff0075a7 */ /* 0x000e640008000145 */
[----:B-1----:R-:W-:Y:S05]  /*c940*/  @!P0 BRA `(.L_x_1160) ;  /* 0x00000094007c8947 */ /* 0x002fea0003800000 */
.L_x_1159:
[----:B------:R-:W-:Y:S01]  /*c950*/  UIADD3 UR39, UR39, 0x400, URZ ;  /* 0x0000040027277890 */ /* 0x000fe2000fffe03f */
[----:B------:R-:W-:Y:S01]  /*c960*/  WARPGROUP.ARRIVE ;  /* 0x00000000000079c5 */ /* 0x000fe20000000000 */
[----:B------:R-:W-:Y:S01]  /*c970*/  UMOV UR11, 0x40000040 ;  /* 0x40000040000b7882 */ /* 0x000fe20000000000 */
[----:B-1----:R-:W1:Y:S01]  /*c980*/  SHFL.BFLY PT, R3, R16, 0x2, 0x1f ;  /* 0x0c401f0010037f89 */ /* 0x002e6200000e0000 */
[----:B------:R-:W-:Y:S01]  /*c990*/  USHF.R.U32.HI UR39, URZ, 0x4, UR39 ;  /* 0x000000043f277899 */ /* 0x000fe20008011627 */
[----:B------:R-:W-:Y:S01]  /*c9a0*/  IMAD.MOV.U32 R13, RZ, RZ, RZ ;  /* 0x000000ffff0d7224 */ /* 0x000fe200078e00ff */
[----:B------:R-:W-:Y:S01]  /*c9b0*/  R2UR UR8, R209 ;  /* 0x00000000d10872ca */ /* 0x000fe200000e0000 */
[----:B0-----:R-:W0:Y:S01]  /*c9c0*/  SHFL.BFLY PT, R0, R17, 0x2, 0x1f ;  /* 0x0c401f0011007f89 */ /* 0x001e2200000e0000 */
[----:B------:R-:W-:Y:S01]  /*c9d0*/  ULOP3.LUT UR39, UR39, 0x3fff, URZ, 0xc0, !UPT ;  /* 0x00003fff27277892 */ /* 0x000fe2000f8ec03f */
[----:B------:R-:W-:Y:S02]  /*c9e0*/  IMAD.U32 R11, RZ, RZ, UR5 ;  /* 0x00000005ff0b7e24 */ /* 0x000fe4000f8e00ff */
[----:B------:R-:W-:Y:S01]  /*c9f0*/  IMAD.U32 R6, RZ, RZ, UR7 ;  /* 0x00000007ff067e24 */ /* 0x000fe2000f8e00ff */
[----:B------:R-:W-:Y:S01]  /*ca00*/  ULOP3.LUT UR4, UR39, 0x2000000, URZ, 0xfc, !UPT ;  /* 0x0200000027047892 */ /* 0x000fe2000f8efc3f */
[----:B------:R-:W-:-:S03]  /*ca10*/  IMAD.U32 R12, RZ, RZ, UR7 ;  /* 0x00000007ff0c7e24 */ /* 0x000fc6000f8e00ff */
[----:B------:R-:W-:Y:S02]  /*ca20*/  ULEA UR4, UR37, UR4, 0xb ;  /* 0x0000000425047291 */ /* 0x000fe4000f8e583f */
[----:B------:R-:W-:Y:S02]  /*ca30*/  UIADD3 UR37, UR37, 0x1, URZ ;  /* 0x0000000125257890 */ /* 0x000fe4000fffe03f */
[----:B------:R-:W-:Y:S02]  /*ca40*/  UIADD3 UR6, UR4, 0x80, URZ ;  /* 0x0000008004067890 */ /* 0x000fe4000fffe03f */
[----:B------:R-:W-:Y:S01]  /*ca50*/  UIADD3 UR8, UR8, 0x1, URZ ;  /* 0x0000000108087890 */ /* 0x000fe2000fffe03f */
[----:B------:R-:W-:Y:S01]  /*ca60*/  UMOV UR10, UR4 ;  /* 0x00000004000a7c82 */ /* 0x000fe20008000000 */
[----:B------:R-:W-:-:S07]  /*ca70*/  UISETP.NE.AND UP0, UPT, UR37, 0x2, UPT ;  /* 0x000000022500788c */ /* 0x000fce000bf05270 */
[----:B------:R-:W-:Y:S01]  /*ca80*/  HGMMA.64x256x16.F32 R24, R196, gdesc[UR8].tnspB, R24, gsb0 ;  /* 0x43e00008c4187df0 */ /* 0x000fe20008000818 */
[----:B------:R-:W-:Y:S01]  /*ca90*/  UMOV UR10, UR6 ;  /* 0x00000006000a7c82 */ /* 0x000fe20008000000 */
[----:B------:R-:W-:Y:S01]  /*caa0*/  UMOV UR11, 0x40000040 ;  /* 0x40000040000b7882 */ /* 0x000fe20000000000 */
[----:B------:R-:W-:Y:S01]  /*cab0*/  UIADD3 UR6, UR4, 0x100, URZ ;  /* 0x0000010004067890 */ /* 0x000fe2000fffe03f */
[----:B-1----:R-:W-:Y:S01]  /*cac0*/  FADD.FTZ R2, R3, R16 ;  /* 0x0000001003027221 */ /* 0x002fe20000010000 */
[----:B------:R-:W-:Y:S01]  /*cad0*/  UIADD3 UR4, UR4, 0x180, URZ ;  /* 0x0000018004047890 */ /* 0x000fe2000fffe03f */
[----:B0-----:R-:W-:Y:S01]  /*cae0*/  FADD.FTZ R0, R0, R17 ;  /* 0x0000001100007221 */ /* 0x001fe20000010000 */
[----:B------:R-:W-:Y:S01]  /*caf0*/  IMAD.U32 R209, RZ, RZ, UR8 ;  /* 0x00000008ffd17e24 */ /* 0x000fe2000f8e00ff */
[----:B------:R-:W-:Y:S01]  /*cb00*/  USEL UR37, UR37, URZ, UP0 ;  /* 0x0000003f25257287 */ /* 0x000fe20008000000 */
[----:B------:R-:W0:Y:S04]  /*cb10*/  SHFL.BFLY PT, R7, R2, 0x1, 0x1f ;  /* 0x0c201f0002077f89 */ /* 0x000e2800000e0000 */
[----:B------:R-:W1:Y:S01]  /*cb20*/  SHFL.BFLY PT, R3, R0, 0x1, 0x1f ;  /* 0x0c201f0000037f89 */ /* 0x000e6200000e0000 */
[----:B0-----:R-:W-:Y:S01]  /*cb30*/  FADD.FTZ R10, R2, R7 ;  /* 0x00000007020a7221 */ /* 0x001fe20000010000 */
[----:B------:R-:W-:-:S02]  /*cb40*/  IMAD.MOV.U32 R7, RZ, RZ, RZ ;  /* 0x000000ffff077224 */ /* 0x000fc400078e00ff */
[----:B------:R-:W-:Y:S02]  /*cb50*/  IMAD.MOV.U32 R2, RZ, RZ, -0x800000 ;  /* 0xff800000ff027424 */ /* 0x000fe400078e00ff */
[----:B-1----:R-:W-:Y:S01]  /*cb60*/  FADD.FTZ R9, R0, R3 ;  /* 0x0000000300097221 */ /* 0x002fe20000010000 */
[----:B------:R-:W-:Y:S02]  /*cb70*/  FSETP.NE.FTZ.AND P2, PT, R10, RZ, PT ;  /* 0x000000ff0a00720b */ /* 0x000fe40003f55000 */
[----:B------:R-:W-:Y:S02]  /*cb80*/  MOV R0, 0xff800000 ;  /* 0xff80000000007802 */ /* 0x000fe40000000f00 */
[----:B------:R-:W-:-:S09]  /*cb90*/  FSETP.NE.FTZ.AND P0, PT, R9, RZ, PT ;  /* 0x000000ff0900720b */ /* 0x000fd20003f15000 */
[----:B------:R-:W-:Y:S01]  /*cba0*/  @P2 MUFU.LG2 R8, R10 ;  /* 0x0000000a00082308 */ /* 0x000fe20000000c00 */
[----:B------:R-:W-:-:S03]  /*cbb0*/  @P2 FMUL.FTZ R12, R12, 0.69314718246459960938 ;  /* 0x3f3172180c0c2820 */ /* 0x000fc60000410000 */
[----:B------:R-:W-:-:S04]  /*cbc0*/  @P0 FMUL.FTZ R6, R6, 0.69314718246459960938 ;  /* 0x3f31721806060820 */ /* 0x000fc80000410000 */
[----:B------:R-:W0:Y:S08]  /*cbd0*/  @P0 MUFU.LG2 R3, R9 ;  /* 0x0000000900030308 */ /* 0x000e300000000c00 */
[----:B------:R-:W1:Y:S08]  /*cbe0*/  @P2 MUFU.RCP R7, R10 ;  /* 0x0000000a00072308 */ /* 0x000e700000001000 */
[----:B------:R2:W3:Y:S01]  /*cbf0*/  @P0 MUFU.RCP R13, R9 ;  /* 0x00000009000d0308 */ /* 0x0004e20000001000 */
[----:B0-----:R-:W-:-:S04]  /*cc00*/  @P0 FMUL.FTZ R3, R3, 0.69314718246459960938 ;  /* 0x3f31721803030820 */ /* 0x001fc80000410000 */
[----:B------:R-:W-:Y:S01]  /*cc10*/  @P0 FFMA.FTZ R0, R6, R5, R3 ;  /* 0x0000000506000223 */ /* 0x000fe20000010003 */
[----:B------:R-:W-:Y:S01]  /*cc20*/  PLOP3.LUT P0, PT, PT, PT, PT, 0x8, 0x0 ;  /* 0x000000000000781c */ /* 0x000fe20003f0e170 */
[----:B--2---:R-:W-:Y:S01]  /*cc30*/  @P2 FMUL.FTZ R9, R8, 0.69314718246459960938 ;  /* 0x3f31721808092820 */ /* 0x004fe20000410000 */
[----:B------:R-:W-:-:S03]  /*cc40*/  @!P1 VIADD R8, R11, 0x30860 ;  /* 0x000308600b089836 */ /* 0x000fc60000000000 */
[----:B------:R-:W-:Y:S02]  /*cc50*/  @P2 FFMA.FTZ R2, R12, R4, R9 ;  /* 0x000000040c022223 */ /* 0x000fe40000010009 */
[----:B------:R-:W-:Y:S01]  /*cc60*/  @!P1 PRMT R16, RZ, 0x654, R8 ;  /* 0x00000654ff109816 */ /* 0x000fe20000000008 */
        /* <DEDUP_REMOVED lines=18> */
[-C--:B-1----:R-:W-:Y:S01]  /*cd90*/  FMUL.FTZ R159, R75, R7.reuse ;  /* 0x000000074b9f7220 */ /* 0x082fe20000410000 */
[----:B------:R-:W-:Y:S01]  /*cda0*/  FMUL.FTZ R157, R79, R7 ;  /* 0x000000074f9d7220 */ /* 0x000fe20000410000 */
[-C--:B---3--:R-:W-:Y:S01]  /*cdb0*/  FMUL.FTZ R5, R24, R13.reuse ;  /* 0x0000000d18057220 */ /* 0x088fe20000410000 */
[----:B------:R-:W-:Y:S01]  /*cdc0*/  FMUL.FTZ R6, R28, R13 ;  /* 0x0000000d1c067220 */ /* 0x000fe20000410000 */
        /* <DEDUP_REMOVED lines=125> */
.L_x_1090:
[----:B------:R-:W0:Y:S01]  /*d5a0*/  S2R R20, SR_CgaCtaId ;  /* 0x0000000000147919 */ /* 0x000e220000008800 */
[----:B------:R-:W-:Y:S01]  /*d5b0*/  MOV R19, 0x400 ;  /* 0x0000040000137802 */ /* 0x000fe20000000f00 */
[----:B------:R-:W-:Y:S01]  /*d5c0*/  BSSY B0, `(.L_x_1161) ;  /* 0x00002bc000007945 */ /* 0x000fe20003800000 */
[----:B------:R-:W-:Y:S02]  /*d5d0*/  BAR.SYNC.DEFER_BLOCKING 0x5, 0x120 ;  /* 0x0144800000007b1d */ /* 0x000fe40000010000 */
[----:B0-----:R-:W-:-:S05]  /*d5e0*/  LEA R19, R20, R19, 0x18 ;  /* 0x0000001314137211 */ /* 0x001fca00078ec0ff */
[----:B------:R-:W0:Y:S02]  /*d5f0*/  LDS.128 R200, [R19+0x308d0] ;  /* 0x0308d00013c87984 */ /* 0x000e240000000c00 */
[----:B0-----:R-:W-:Y:S02]  /*d600*/  R2UR UR6, R202 ;  /* 0x00000000ca0672ca */ /* 0x001fe400000e0000 */
[----:B------:R-:W-:Y:S01]  /*d610*/  R2UR UR5, R203 ;  /* 0x00000000cb0572ca */ /* 0x000fe200000e0000 */
[----:B------:R-:W-:Y:S06]  /*d620*/  BAR.ARV 0x4, 0x120 ;  /* 0x0104800000007b1d */ /* 0x000fec0000002000 */
[----:B------:R-:W-:Y:S08]  /*d630*/  @P0 BRA `(.L_x_1162) ;  /* 0x0000001c009c0947 */ /* 0x000ff00003800000 */
[----:B------:R-:W0:Y:S01]  /*d640*/  S2R R22, SR_SWINHI ;  /* 0x0000000000167919 */ /* 0x000e220000002f00 */
[----:B------:R-:W-:Y:S01]  /*d650*/  F2FP.F16.F32.PACK_AB R4, R4, R5 ;  /* 0x000000050404723e */ /* 0x000fe200000000ff */
[----:B------:R-:W-:Y:S01]  /*d660*/  ULDC.64 UR8, c[0x0][0xbd8] ;  /* 0x0002f60000087ab9 */ /* 0x000fe20000000a00 */
[----:B------:R-:W-:Y:S01]  /*d670*/  F2FP.F16.F32.PACK_AB R5, R175, R26 ;  /* 0x0000001aaf05723e */ /* 0x000fe200000000ff */
[----:B------:R-:W-:Y:S01]  /*d680*/  UISETP.NE.U32.AND UP0, UPT, UR8, URZ, UPT ;  /* 0x0000003f0800728c */ /* 0x000fe2000bf05070 */
[----:B------:R-:W-:Y:S01]  /*d690*/  F2FP.F16.F32.PACK_AB R6, R29, R6 ;  /* 0x000000061d06723e */ /* 0x000fe200000000ff */
[----:B------:R-:W-:Y:S01]  /*d6a0*/  ULDC.64 UR10, c[0x0][0x208] ;  /* 0x00008200000a7ab9 */ /* 0x000fe20000000a00 */
[----:B------:R-:W-:Y:S01]  /*d6b0*/  F2FP.F16.F32.PACK_AB R8, R8, R9 ;  /* 0x000000090808723e */ /* 0x000fe200000000ff */
[----:B------:R-:W-:Y:S01]  /*d6c0*/  UISETP.NE.AND.EX UP0, UPT, UR9, URZ, UPT, UP0 ;  /* 0x0000003f0900728c */ /* 0x000fe2000bf05300 */
[----:B------:R-:W-:Y:S02]  /*d6d0*/  F2FP.F16.F32.PACK_AB R10, R10, R11 ;  /* 0x0000000b0a0a723e */ /* 0x000fe400000000ff */
[----:B------:R-:W-:Y:S01]  /*d6e0*/  F2FP.F16.F32.PACK_AB R9, R169, R154 ;  /* 0x0000009aa909723e */ /* 0x000fe200000000ff */
[----:B------:R-:W-:Y:S01]  /*d6f0*/  ULDC.64 UR8, c[0x0][0xbd8] ;  /* 0x0002f60000087ab9 */ /* 0x000fe20000000a00 */
        /* <DEDUP_REMOVED lines=10> */
[----:B------:R-:W-:Y:S02]  /*d7a0*/  MOV R20, R19 ;  /* 0x0000001300147202 */ /* 0x000fe40000000f00 */
[----:B0-----:R-:W-:Y:S02]  /*d7b0*/  MOV R21, R22 ;  /* 0x0000001600157202 */ /* 0x001fe40000000f00 */
[----:B------:R-:W-:-:S02]  /*d7c0*/  F2FP.F16.F32.PACK_AB R88, R89, R88 ;  /* 0x000000585958723e */ /* 0x000fc400000000ff */
[----:B------:R-:W-:Y:S01]  /*d7d0*/  F2FP.F16.F32.PACK_AB R82, R85, R84 ;  /* 0x000000545552723e */ /* 0x000fe200000000ff */
[----:B------:R-:W-:Y:S01]  /*d7e0*/  IMAD.WIDE R66, R213, 0x2, R20 ;  /* 0x00000002d5427825 */ /* 0x000fe200078e0214 */
[----:B------:R-:W-:Y:S02]  /*d7f0*/  F2FP.F16.F32.PACK_AB R83, R158, R83 ;  /* 0x000000539e53723e */ /* 0x000fe400000000ff */
[----:B------:R-:W-:Y:S02]  /*d800*/  F2FP.F16.F32.PACK_AB R89, R75, R90 ;  /* 0x0000005a4b59723e */ /* 0x000fe400000000ff */
[C---:B------:R-:W-:Y:S02]  /*d810*/  IADD3 R22, P1, R66.reuse, 0x20, RZ ;  /* 0x0000002042167810 */ /* 0x040fe40007f3e0ff */
[C---:B------:R-:W-:Y:S02]  /*d820*/  LOP3.LUT R7, R66.reuse, 0x380, RZ, 0xc0, !PT ;  /* 0x0000038042077812 */ /* 0x040fe400078ec0ff */
[C---:B------:R-:W-:Y:S01]  /*d830*/  IADD3 R87, P0, R66.reuse, 0x40, RZ ;  /* 0x0000004042577810 */ /* 0x040fe20007f1e0ff */
[----:B------:R-:W-:Y:S01]  /*d840*/  IMAD.X R35, RZ, RZ, R67, P1 ;  /* 0x000000ffff237224 */ /* 0x000fe200008e0643 */
[----:B------:R-:W-:-:S02]  /*d850*/  IADD3 R95, P4, R66, 0x60, RZ ;  /* 0x00000060425f7810 */ /* 0x000fc40007f9e0ff */
        /* <DEDUP_REMOVED lines=12> */
[----:B------:R-:W-:-:S02]  /*d920*/  IADD3.X R43, RZ, R67, RZ, P3, !PT ;  /* 0x00000043ff2b7210 */ /* 0x000fc40001ffe4ff */
[C---:B------:R-:W-:Y:S02]  /*d930*/  IADD3 R54, P0, R66.reuse, 0x8020, RZ ;  /* 0x0000802042367810 */ /* 0x040fe40007f1e0ff */
        /* <DEDUP_REMOVED lines=8> */
[----:B------:R-:W-:Y:S01]  /*d9c0*/  IMAD.X R63, RZ, RZ, R67, P6 ;  /* 0x000000ffff3f7224 */ /* 0x000fe200030e0643 */
[----:B------:R-:W-:-:S02]  /*d9d0*/  IADD3 R102, P1, R66, 0xc060, RZ ;  /* 0x0000c06042667810 */ /* 0x000fc40007f3e0ff */
[----:B------:R-:W-:Y:S01]  /*d9e0*/  LOP3.LUT R66, R7, R66, RZ, 0x3c, !PT ;  /* 0x0000004207427212 */ /* 0x000fe200078e3cff */
[--C-:B------:R-:W-:Y:S01]  /*d9f0*/  IMAD.X R27, RZ, RZ, R67.reuse, P2 ;  /* 0x000000ffff1b7224 */ /* 0x100fe200010e0643 */
[----:B------:R-:W-:Y:S01]  /*da00*/  LOP3.LUT R7, R22, 0x380, RZ, 0xc0, !PT ;  /* 0x0000038016077812 */ /* 0x000fe200078ec0ff */
[----:B------:R-:W-:Y:S01]  /*da10*/  IMAD.X R31, RZ, RZ, R67, P1 ;  /* 0x000000ffff1f7224 */ /* 0x000fe200008e0643 */
[----:B------:R-:W-:Y:S02]  /*da20*/  LOP3.LUT R38, R87, 0x380, RZ, 0xc0, !PT ;  /* 0x0000038057267812 */ /* 0x000fe400078ec0ff */
[----:B------:R-:W-:Y:S02]  /*da30*/  SHF.R.U64 R7, R7, 0x3, RZ ;  /* 0x0000000307077819 */ /* 0x000fe400000012ff */
[----:B------:R-:W-:Y:S02]  /*da40*/  LOP3.LUT R40, R95, 0x380, RZ, 0xc0, !PT ;  /* 0x000003805f287812 */ /* 0x000fe400078ec0ff */
[----:B------:R-:W-:-:S02]  /*da50*/  LOP3.LUT R34, R7, R22, RZ, 0x3c, !PT ;  /* 0x0000001607227212 */ /* 0x000fc400078e3cff */
[----:B------:R-:W-:Y:S02]  /*da60*/  LOP3.LUT R7, R44, 0x380, RZ, 0xc0, !PT ;  /* 0x000003802c077812 */ /* 0x000fe400078ec0ff */
[----:B------:R-:W-:Y:S02]  /*da70*/  LOP3.LUT R22, R177, 0x380, RZ, 0xc0, !PT ;  /* 0x00000380b1167812 */ /* 0x000fe400078ec0ff */
[----:B------:R-:W-:Y:S02]  /*da80*/  SHF.R.U64 R7, R7, 0x3, RZ ;  /* 0x0000000307077819 */ /* 0x000fe400000012ff */
[----:B------:R-:W-:Y:S02]  /*da90*/  SHF.R.U64 R22, R22, 0x3, RZ ;  /* 0x0000000316167819 */ /* 0x000fe400000012ff */
[----:B------:R-:W-:Y:S02]  /*daa0*/  LOP3.LUT R44, R7, R44, RZ, 0x3c, !PT ;  /* 0x0000002c072c7212 */ /* 0x000fe400078e3cff */
[----:B------:R-:W-:-:S02]  /*dab0*/  LOP3.LUT R7, R54, 0x380, RZ, 0xc0, !PT ;  /* 0x0000038036077812 */ /* 0x000fc400078ec0ff */
[----:B------:R-:W-:Y:S02]  /*dac0*/  LOP3.LUT R46, R22, R177, RZ, 0x3c, !PT ;  /* 0x000000b1162e7212 */ /* 0x000fe400078e3cff */
[----:B------:R-:W-:Y:S02]  /*dad0*/  SHF.R.U64 R7, R7, 0x3, RZ ;  /* 0x0000000307077819 */ /* 0x000fe400000012ff */
[----:B------:R-:W-:Y:S02]  /*dae0*/  LOP3.LUT R22, R183, 0x380, RZ, 0xc0, !PT ;  /* 0x00000380b7167812 */ /* 0x000fe400078ec0ff */
[----:B------:R-:W-:Y:S02]  /*daf0*/  LOP3.LUT R54, R7, R54, RZ, 0x3c, !PT ;  /* 0x0000003607367212 */ /* 0x000fe400078e3cff */
[----:B------:R-:W-:Y:S02]  /*db00*/  LOP3.LUT R7, R102, 0x380, RZ, 0xc0, !PT ;  /* 0x0000038066077812 */ /* 0x000fe400078ec0ff */
[----:B------:R-:W-:-:S02]  /*db10*/  SHF.R.U64 R22, R22, 0x3, RZ ;  /* 0x0000000316167819 */ /* 0x000fc400000012ff */
[----:B------:R-:W-:Y:S02]  /*db20*/  LOP3.LUT R26, R191, 0x380, RZ, 0xc0, !PT ;  /* 0x00000380bf1a7812 */ /* 0x000fe400078ec0ff */
[----:B------:R-:W-:Y:S02]  /*db30*/  LOP3.LUT R42, R103, 0x380, RZ, 0xc0, !PT ;  /* 0x00000380672a7812 */ /* 0x000fe400078ec0ff */
[----:B------:R-:W-:Y:S02]  /*db40*/  SHF.R.U64 R29, R7, 0x3, RZ ;  /* 0x00000003071d7819 */ /* 0x000fe400000012ff */
[----:B------:R-:W-:Y:S02]  /*db50*/  SHF.R.U64 R38, R38, 0x3, RZ ;  /* 0x0000000326267819 */ /* 0x000fe400000012ff */
[----:B------:R-:W-:Y:S02]  /*db60*/  LOP3.LUT R56, R22, R183, RZ, 0x3c, !PT ;  /* 0x000000b716387212 */ /* 0x000fe400078e3cff */
[----:B------:R-:W-:-:S02]  /*db70*/  MOV R66, R66 ;  /* 0x0000004200427202 */ /* 0x000fc40000000f00 */
[----:B------:R-:W-:Y:S01]  /*db80*/  F2FP.F16.F32.PACK_AB R7, R173, R30 ;  /* 0x0000001ead07723e */ /* 0x000fe200000000ff */
[----:B------:R-:W-:Y:S01]  /*db90*/  BAR.SYNC.DEFER_BLOCKING 0x1, 0x100 ;  /* 0x0044000000007b1d */ /* 0x000fe20000010000 */
[----:B------:R-:W-:Y:S02]  /*dba0*/  SHF.R.U64 R40, R40, 0x3, RZ ;  /* 0x0000000328287819 */ /* 0x000fe400000012ff */
[----:B------:R-:W-:Y:S02]  /*dbb0*/  LOP3.LUT R50, R179, 0x380, RZ, 0xc0, !PT ;  /* 0x00000380b3327812 */ /* 0x000fe400078ec0ff */
[----:B------:R-:W-:Y:S02]  /*dbc0*/  LOP3.LUT R22, R189, 0x380, RZ, 0xc0, !PT ;  /* 0x00000380bd167812 */ /* 0x000fe400078ec0ff */
[----:B------:R-:W-:Y:S02]  /*dbd0*/  SHF.R.U64 R26, R26, 0x3, RZ ;  /* 0x000000031a1a7819 */ /* 0x000fe400000012ff */
[----:B------:R-:W-:-:S02]  /*dbe0*/  SHF.R.U64 R42, R42, 0x3, RZ ;  /* 0x000000032a2a7819 */ /* 0x000fc400000012ff */
[----:B------:R-:W-:Y:S02]  /*dbf0*/  LOP3.LUT R52, R181, 0x380, RZ, 0xc0, !PT ;  /* 0x00000380b5347812 */ /* 0x000fe400078ec0ff */
[----:B------:R-:W-:Y:S02]  /*dc00*/  LOP3.LUT R38, R38, R87, RZ, 0x3c, !PT ;  /* 0x0000005726267212 */ /* 0x000fe400078e3cff */
[----:B------:R-:W-:Y:S02]  /*dc10*/  LOP3.LUT R40, R40, R95, RZ, 0x3c, !PT ;  /* 0x0000005f28287212 */ /* 0x000fe400078e3cff */
[----:B------:R-:W-:Y:S02]  /*dc20*/  SHF.R.U64 R50, R50, 0x3, RZ ;  /* 0x0000000332327819 */ /* 0x000fe400000012ff */
[----:B------:R-:W-:Y:S02]  /*dc30*/  LOP3.LUT R58, R185, 0x380, RZ, 0xc0, !PT ;  /* 0x00000380b93a7812 */ /* 0x000fe400078ec0ff */
[----:B------:R-:W-:-:S02]  /*dc40*/  SHF.R.U64 R22, R22, 0x3, RZ ;  /* 0x0000000316167819 */ /* 0x000fc400000012ff */
[----:B------:R-:W-:Y:S01]  /*dc50*/  LOP3.LUT R26, R26, R191, RZ, 0x3c, !PT ;  /* 0x000000bf1a1a7212 */ /* 0x000fe200078e3cff */
[----:B------:R0:W-:Y:S01]  /*dc60*/  STSM.16.M88.4 [R66], R4 ;  /* 0x0000000442007844 */ /* 0x0001e20000000200 */
[----:B------:R-:W-:Y:S02]  /*dc70*/  LOP3.LUT R42, R42, R103, RZ, 0x3c, !PT ;  /* 0x000000672a2a7212 */ /* 0x000fe400078e3cff */
[----:B------:R-:W-:Y:S02]  /*dc80*/  SHF.R.U64 R52, R52, 0x3, RZ ;  /* 0x0000000334347819 */ /* 0x000fe400000012ff */
[----:B------:R-:W-:Y:S02]  /*dc90*/  LOP3.LUT R62, R187, 0x380, RZ, 0xc0, !PT ;  /* 0x00000380bb3e7812 */ /* 0x000fe400078ec0ff */
[----:B------:R-:W-:Y:S02]  /*dca0*/  LOP3.LUT R30, R29, R102, RZ, 0x3c, !PT ;  /* 0x000000661d1e7212 */ /* 0x000fe400078e3cff */
[----:B------:R-:W-:-:S02]  /*dcb0*/  MOV R34, R34 ;  /* 0x0000002200227202 */ /* 0x000fc40000000f00 */
[----:B------:R-:W-:Y:S02]  /*dcc0*/  MOV R38, R38 ;  /* 0x0000002600267202 */ /* 0x000fe40000000f00 */
[----:B------:R-:W-:Y:S02]  /*dcd0*/  LOP3.LUT R50, R50, R179, RZ, 0x3c, !PT ;  /* 0x000000b332327212 */ /* 0x000fe400078e3cff */
[----:B------:R-:W-:Y:S02]  /*dce0*/  SHF.R.U64 R58, R58, 0x3, RZ ;  /* 0x000000033a3a7819 */ /* 0x000fe400000012ff */
[----:B0-----:R-:W-:Y:S02]  /*dcf0*/  F2FP.F16.F32.PACK_AB R4, R33, R32 ;  /* 0x000000202104723e */ /* 0x001fe400000000ff */
[----:B------:R-:W-:Y:S02]  /*dd00*/  F2FP.F16.F32.PACK_AB R5, R171, R156 ;  /* 0x0000009cab05723e */ /* 0x000fe400000000ff */
[----:B------:R-:W-:-:S02]  /*dd10*/  F2FP.F16.F32.PACK_AB R6, R37, R36 ;  /* 0x000000242506723e */ /* 0x000fc400000000ff */
[----:B------:R-:W-:Y:S02]  /*dd20*/  F2FP.F16.F32.PACK_AB R7, R166, R155 ;  /* 0x0000009ba607723e */ /* 0x000fe400000000ff */
[----:B------:R-:W-:Y:S02]  /*dd30*/  LOP3.LUT R64, R22, R189, RZ, 0x3c, !PT ;  /* 0x000000bd16407212 */ /* 0x000fe400078e3cff */
[----:B------:R-:W-:Y:S01]  /*dd40*/  MOV R40, R40 ;  /* 0x0000002800287202 */ /* 0x000fe20000000f00 */
[----:B------:R0:W-:Y:S01]  /*dd50*/  STSM.16.M88.4 [R34], R4 ;  /* 0x0000000422007844 */ /* 0x0001e20000000200 */
[----:B------:R-:W-:Y:S02]  /*dd60*/  MOV R32, R26 ;  /* 0x0000001a00207202 */ /* 0x000fe40000000f00 */
[----:B------:R-:W-:Y:S01]  /*dd70*/  LOP3.LUT R52, R52, R181, RZ, 0x3c, !PT ;  /* 0x000000b534347212 */ /* 0x000fe200078e3cff */
[----:B------:R-:W-:Y:S01]  /*dd80*/  STSM.16.M88.4 [R38], R8 ;  /* 0x0000000826007844 */ /* 0x000fe20000000200 */
[----:B------:R-:W-:-:S02]  /*dd90*/  SHF.R.U64 R62, R62, 0x3, RZ ;  /* 0x000000033e3e7819 */ /* 0x000fc400000012ff */
[----:B------:R-:W-:Y:S01]  /*dda0*/  MOV R42, R42 ;  /* 0x0000002a002a7202 */ /* 0x000fe20000000f00 */
[----:B------:R-:W-:Y:S01]  /*ddb0*/  STSM.16.M88.4 [R40], R12 ;  /* 0x0000000c28007844 */ /* 0x000fe20000000200 */
[----:B------:R-:W-:Y:S02]  /*ddc0*/  MOV R22, R30 ;  /* 0x0000001e00167202 */ /* 0x000fe40000000f00 */
[----:B------:R-:W-:Y:S02]  /*ddd0*/  F2FP.F16.F32.PACK_AB R26, R61, R60 ;  /* 0x0000003c3d1a723e */ /* 0x000fe400000000ff */
[----:B------:R-:W-:Y:S02]  /*dde0*/  F2FP.F16.F32.PACK_AB R27, R165, R48 ;  /* 0x00000030a51b723e */ /* 0x000fe400000000ff */
[----:B------:R-:W-:Y:S02]  /*ddf0*/  MOV R44, R44 ;  /* 0x0000002c002c7202 */ /* 0x000fe40000000f00 */
[----:B------:R-:W-:Y:S01]  /*de00*/  F2FP.F16.F32.PACK_AB R29, R163, R16 ;  /* 0x00000010a31d723e */ /* 0x000fe200000000ff */
[----:B------:R-:W-:Y:S01]  /*de10*/  STSM.16.M88.4 [R42], R24 ;  /* 0x000000182a007844 */ /* 0x000fe20000000200 */
[----:B------:R-:W-:-:S02]  /*de20*/  F2FP.F16.F32.PACK_AB R30, R69, R68 ;  /* 0x00000044451e723e */ /* 0x000fc400000000ff */
[----:B------:R-:W-:Y:S02]  /*de30*/  F2FP.F16.F32.PACK_AB R31, R161, R70 ;  /* 0x00000046a11f723e */ /* 0x000fe400000000ff */
[----:B------:R-:W-:Y:S02]  /*de40*/  MOV R46, R46 ;  /* 0x0000002e002e7202 */ /* 0x000fe40000000f00 */
[----:B0-----:R-:W-:Y:S01]  /*de50*/  F2FP.F16.F32.PACK_AB R4, R73, R72 ;  /* 0x000000484904723e */ /* 0x001fe200000000ff */
[----:B------:R-:W-:Y:S01]  /*de60*/  STSM.16.M88.4 [R44], R28 ;  /* 0x0000001c2c007844 */ /* 0x000fe20000000200 */
[----:B------:R-:W-:Y:S02]  /*de70*/  F2FP.F16.F32.PACK_AB R5, R159, R74 ;  /* 0x0000004a9f05723e */ /* 0x000fe400000000ff */
[----:B------:R-:W-:Y:S02]  /*de80*/  F2FP.F16.F32.PACK_AB R6, R77, R76 ;  /* 0x0000004c4d06723e */ /* 0x000fe400000000ff */
[----:B------:R-:W-:-:S02]  /*de90*/  F2FP.F16.F32.PACK_AB R7, R157, R78 ;  /* 0x0000004e9d07723e */ /* 0x000fc400000000ff */
[----:B------:R-:W-:Y:S02]  /*dea0*/  LOP3.LUT R58, R58, R185, RZ, 0x3c, !PT ;  /* 0x000000b93a3a7212 */ /* 0x000fe400078e3cff */
[----:B------:R-:W-:Y:S01]  /*deb0*/  MOV R50, R50 ;  /* 0x0000003200327202 */ /* 0x000fe20000000f00 */
[----:B------:R0:W-:Y:S01]  /*dec0*/  STSM.16.M88.4 [R46], R4 ;  /* 0x000000042e007844 */ /* 0x0001e20000000200 */
[----:B------:R-:W-:Y:S02]  /*ded0*/  F2FP.F16.F32.PACK_AB R96, R97, R96 ;  /* 0x000000606160723e */ /* 0x000fe400000000ff */
[----:B------:R-:W-:Y:S01]  /*dee0*/  LOP3.LUT R62, R62, R187, RZ, 0x3c, !PT ;  /* 0x000000bb3e3e7212 */ /* 0x000fe200078e3cff */
[----:B------:R1:W-:Y:S01]  /*def0*/  STSM.16.M88.4 [R50], R80 ;  /* 0x0000005032007844 */ /* 0x0003e20000000200 */
[----:B------:R-:W-:Y:S02]  /*df00*/  MOV R52, R52 ;  /* 0x0000003400347202 */ /* 0x000fe40000000f00 */
[----:B------:R-:W-:-:S02]  /*df10*/  F2FP.F16.F32.PACK_AB R90, R93, R92 ;  /* 0x0000005c5d5a723e */ /* 0x000fc400000000ff */
[----:B------:R-:W-:Y:S02]  /*df20*/  F2FP.F16.F32.PACK_AB R91, R94, R91 ;  /* 0x0000005b5e5b723e */ /* 0x000fe400000000ff */
[----:B------:R-:W-:Y:S02]  /*df30*/  F2FP.F16.F32.PACK_AB R97, R71, R98 ;  /* 0x000000624761723e */ /* 0x000fe400000000ff */
[----:B------:R-:W-:Y:S01]  /*df40*/  F2FP.F16.F32.PACK_AB R104, R105, R104 ;  /* 0x000000686968723e */ /* 0x000fe200000000ff */
[----:B------:R1:W-:Y:S01]  /*df50*/  STSM.16.M88.4 [R52], R88 ;  /* 0x0000005834007844 */ /* 0x0003e20000000200 */
[----:B------:R-:W-:Y:S02]  /*df60*/  IADD3.X R65, RZ, R67, RZ, P5, !PT ;  /* 0x00000043ff417210 */ /* 0x000fe40002ffe4ff */
[----:B------:R-:W-:Y:S02]  /*df70*/  MOV R54, R54 ;  /* 0x0000003600367202 */ /* 0x000fe40000000f00 */
[----:B------:R-:W-:-:S02]  /*df80*/  F2FP.F16.F32.PACK_AB R98, R101, R100 ;  /* 0x000000646562723e */ /* 0x000fc400000000ff */
[----:B------:R-:W-:Y:S02]  /*df90*/  F2FP.F16.F32.PACK_AB R99, R86, R99 ;  /* 0x000000635663723e */ /* 0x000fe400000000ff */
[----:B------:R-:W-:Y:S02]  /*dfa0*/  F2FP.F16.F32.PACK_AB R105, R107, R106 ;  /* 0x0000006a6b69723e */ /* 0x000fe400000000ff */
[----:B------:R-:W-:Y:S01]  /*dfb0*/  F2FP.F16.F32.PACK_AB R112, R113, R112 ;  /* 0x000000707170723e */ /* 0x000fe200000000ff */
[----:B------:R1:W-:Y:S01]  /*dfc0*/  STSM.16.M88.4 [R54], R96 ;  /* 0x0000006036007844 */ /* 0x0003e20000000200 */
[----:B------:R-:W-:Y:S02]  /*dfd0*/  MOV R56, R56 ;  /* 0x0000003800387202 */ /* 0x000fe40000000f00 */
        /* <DEDUP_REMOVED lines=21> */
[----:B------:R-:W-:Y:S01]  /*e130*/  F2FP.F16.F32.PACK_AB R144, R145, R144 ;  /* 0x000000909190723e */ /* 0x000fe200000000ff */
[----:B------:R1:W-:Y:S01]  /*e140*/  STSM.16.M88.4 [R64], R128 ;  /* 0x0000008040007844 */ /* 0x0003e20000000200 */
[----:B------:R-:W-:Y:S02]  /*e150*/  F2FP.F16.F32.PACK_AB R138, R141, R140 ;  /* 0x0000008c8d8a723e */ /* 0x000fe400000000ff */
[----:B------:R-:W-:-:S02]  /*e160*/  F2FP.F16.F32.PACK_AB R139, R143, R142 ;  /* 0x0000008e8f8b723e */ /* 0x000fc400000000ff */
[----:B------:R-:W-:Y:S02]  /*e170*/  F2FP.F16.F32.PACK_AB R145, R147, R146 ;  /* 0x000000929391723e */ /* 0x000fe400000000ff */
[----:B------:R-:W-:Y:S01]  /*e180*/  F2FP.F16.F32.PACK_AB R146, R149, R148 ;  /* 0x000000949592723e */ /* 0x000fe200000000ff */
[----:B------:R1:W-:Y:S01]  /*e190*/  STSM.16.M88.4 [R32], R136 ;  /* 0x0000008820007844 */ /* 0x0003e20000000200 */
[----:B------:R-:W-:Y:S02]  /*e1a0*/  F2FP.F16.F32.PACK_AB R147, R151, R150 ;  /* 0x000000969793723e */ /* 0x000fe400000000ff */
[----:B------:R-:W-:Y:S02]  /*e1b0*/  R2UR UR4, R208 ;  /* 0x00000000d00472ca */ /* 0x000fe400000e0000 */
[----:B------:R-:W-:Y:S01]  /*e1c0*/  PLOP3.LUT P1, PT, PT, PT, UP0, 0x80, 0x0 ;  /* 0x000000000000781c */ /* 0x000fe20003f2f008 */
[----:B------:R1:W-:Y:S10]  /*e1d0*/  STSM.16.M88.4 [R22], R144 ;  /* 0x0000009016007844 */ /* 0x0003f40000000200 */
[----:B------:R-:W-:-:S06]  /*e1e0*/  UIMAD.WIDE UR8, UR4, 0x4, UR8 ;  /* 0x00000004040878a5 */ /* 0x000fcc000f8e0208 */
[----:B0-----:R-:W-:Y:S02]  /*e1f0*/  IMAD.U32 R4, RZ, RZ, UR8 ;  /* 0x00000008ff047e24 */ /* 0x001fe4000f8e00ff */
[----:B------:R-:W-:Y:S01]  /*e200*/  IMAD.U32 R5, RZ, RZ, UR9 ;  /* 0x00000009ff057e24 */ /* 0x000fe2000f8e00ff */
[----:B------:R-:W-:Y:S06]  /*e210*/  BAR.SYNC.DEFER_BLOCKING 0x1, 0x100 ;  /* 0x0044000000007b1d */ /* 0x000fec0000010000 */
[----:B------:R-:W-:Y:S01]  /*e220*/  ULDC.64 UR8, c[0x0][0xbe0] ;  /* 0x0002f80000087ab9 */ /* 0x000fe20000000a00 */
[----:B------:R-:W2:Y:S01]  /*e230*/  @P1 LDG.E R3, desc[UR10][R4.64] ;  /* 0x0000000a04031981 */ /* 0x000ea2000c1e1900 */
[----:B------:R-:W-:Y:S01]  /*e240*/  UISETP.NE.U32.AND UP1, UPT, UR8, URZ, UPT ;  /* 0x0000003f0800728c */ /* 0x000fe2000bf25070 */
[----:B------:R-:W0:Y:S01]  /*e250*/  LDC R77, c[0x0][0xa88] ;  /* 0x0002a200ff4d7b82 */ /* 0x000e220000000800 */
[----:B------:R-:W-:-:S02]  /*e260*/  IMAD R7, R204, 0x40, R23 ;  /* 0x00000040cc077824 */ /* 0x000fc400078e0217 */
[----:B------:R-:W-:Y:S02]  /*e270*/  UISETP.NE.AND.EX UP1, UPT, UR9, URZ, UPT, UP1 ;  /* 0x0000003f0900728c */ /* 0x000fe4000bf25310 */
[----:B------:R-:W-:-:S04]  /*e280*/  IMAD.WIDE R20, R7, 0x2, R20 ;  /* 0x0000000207147825 */ /* 0x000fc800078e0214 */
[----:B------:R-:W-:Y:S02]  /*e290*/  PLOP3.LUT P2, PT, PT, PT, UP1, 0x80, 0x0 ;  /* 0x000000000000781c */ /* 0x000fe40003f4f018 */
[----:B------:R-:W-:-:S03]  /*e2a0*/  IADD3 R13, P0, R20, 0x1000, RZ ;  /* 0x00001000140d7810 */ /* 0x000fc60007f1e0ff */
[----:B------:R-:W-:Y:S02]  /*e2b0*/  @UP1 ULDC.64 UR8, c[0x0][0xbe0] ;  /* 0x0002f80000081ab9 */ /* 0x000fe40000000a00 */
[----:B------:R-:W-:-:S03]  /*e2c0*/  @UP1 UIMAD.WIDE UR8, UR4, 0x4, UR8 ;  /* 0x00000004040818a5 */ /* 0x000fc6000f8e0208 */
[----:B------:R-:W-:-:S03]  /*e2d0*/  UMOV UR4, URZ ;  /* 0x0000003f00047c82 */ /* 0x000fc60008000000 */
[----:B------:R-:W-:Y:S02]  /*e2e0*/  IMAD.U32 R6, RZ, RZ, UR8 ;  /* 0x00000008ff067e24 */ /* 0x000fe4000f8e00ff */
[----:B------:R-:W-:-:S05]  /*e2f0*/  IMAD.U32 R7, RZ, RZ, UR9 ;  /* 0x00000009ff077e24 */ /* 0x000fca000f8e00ff */
[----:B0-----:R1:W5:Y:S01]  /*e300*/  @P2 LDG.E R77, desc[UR10][R6.64] ;  /* 0x0000000a064d2981 */ /* 0x001362000c1e1900 */
[----:B--2---:R-:W-:Y:S01]  /*e310*/  @P1 R2UR UR4, R3 ;  /* 0x00000000030412ca */ /* 0x004fe200000e0000 */
[----:B-1----:R-:W-:-:S14]  /*e320*/  @P2 BRA `(.L_x_1163) ;  /* 0x0000000000142947 */ /* 0x002fdc0003800000 */
[----:B------:R-:W-:Y:S05]  /*e330*/  @!P1 BRA `(.L_x_1163) ;  /* 0x0000000000109947 */ /* 0x000fea0003800000 */
[----:B------:R-:W-:Y:S02]  /*e340*/  ULDC.64 UR8, c[0x0][0x208] ;  /* 0x0000820000087ab9 */ /* 0x000fe40000000a00 */
[----:B------:R-:W2:Y:S04]  /*e350*/  LDG.E R6, desc[UR8][R4.64] ;  /* 0x0000000804067981 */ /* 0x000ea8000c1e1900 */
[----:B-----5:R-:W2:Y:S02]  /*e360*/  LDG.E R77, desc[UR8][R4.64+0x4] ;  /* 0x00000408044d7981 */ /* 0x020ea4000c1e1900 */
[----:B--2---:R-:W-:-:S07]  /*e370*/  IMAD.IADD R77, R77, 0x1, -R6 ;  /* 0x000000014d4d7824 */ /* 0x004fce00078e0a06 */
.L_x_1163:
[----:B------:R-:W-:Y:S01]  /*e380*/  R2UR UR17, R207 ;  /* 0x00000000cf1172ca */ /* 0x000fe200000e0000 */
[----:B------:R-:W-:Y:S01]  /*e390*/  ULDC.64 UR12, c[0x0][0xb70] ;  /* 0x0002dc00000c7ab9 */ /* 0x000fe20000000a00 */
[----:B------:R-:W-:Y:S01]  /*e3a0*/  R2UR UR15, R208 ;  /* 0x00000000d00f72ca */ /* 0x000fe200000e0000 */
[----:B------:R-:W-:Y:S01]  /*e3b0*/  USHF.R.S32.HI UR11, URZ, 0x1f, UR4 ;  /* 0x0000001f3f0b7899 */ /* 0x000fe20008011404 */
[----:B------:R-:W-:Y:S01]  /*e3c0*/  IADD3 R5, P2, R20, 0x3000, RZ ;  /* 0x0000300014057810 */ /* 0x000fe20007f5e0ff */
[----:B------:R-:W-:Y:S01]  /*e3d0*/  UMOV UR10, UR4 ;  /* 0x00000004000a7c82 */ /* 0x000fe20008000000 */
[----:B------:R-:W-:Y:S01]  /*e3e0*/  LEA R10, R206, R211, 0x7 ;  /* 0x000000d3ce0a7211 */ /* 0x000fe200078e38ff */
[----:B------:R-:W-:Y:S01]  /*e3f0*/  ULDC.64 UR18, c[0x0][0x208] ;  /* 0x0000820000127ab9 */ /* 0x000fe20000000a00 */
[----:B------:R-:W-:Y:S02]  /*e400*/  LOP3.LUT R4, R5, 0x380, RZ, 0xc0, !PT ;  /* 0x0000038005047812 */ /* 0x000fe400078ec0ff */
[----:B------:R-:W-:-:S02]  /*e410*/  LOP3.LUT R12, R13, 0x380, RZ, 0xc0, !PT ;  /* 0x000003800d0c7812 */ /* 0x000fc400078ec0ff */
[----:B------:R-:W-:Y:S01]  /*e420*/  SHF.R.U64 R4, R4, 0x3, RZ ;  /* 0x0000000304047819 */ /* 0x000fe200000012ff */
[----:B------:R-:W-:Y:S01]  /*e430*/  USHF.R.S32.HI UR14, URZ, 0x1f, UR17 ;  /* 0x0000001f3f0e7899 */ /* 0x000fe20008011411 */
[----:B------:R-:W-:Y:S01]  /*e440*/  IADD3 R9, P1, R20, 0x2000, RZ ;  /* 0x0000200014097810 */ /* 0x000fe20007f3e0ff */
[----:B------:R-:W-:Y:S01]  /*e450*/  UIMAD.WIDE.U32 UR8, UR17, UR12, UR10 ;  /* 0x0000000c110872a5 */ /* 0x000fe2000f8e000a */
[----:B------:R-:W-:Y:S01]  /*e460*/  LOP3.LUT R4, R4, R5, RZ, 0x3c, !PT ;  /* 0x0000000504047212 */ /* 0x000fe200078e3cff */
[----:B------:R-:W-:Y:S01]  /*e470*/  UIMAD UR7, UR14, UR12, URZ ;  /* 0x0000000c0e0772a4 */ /* 0x000fe2000f8e023f */
[----:B------:R-:W-:Y:S02]  /*e480*/  SHF.R.S32.HI R3, RZ, 0x1f, R10 ;  /* 0x0000001fff037819 */ /* 0x000fe4000001140a */
[----:B------:R-:W-:Y:S01]  /*e490*/  SHF.R.U64 R12, R12, 0x3, RZ ;  /* 0x000000030c0c7819 */ /* 0x000fe200000012ff */
[----:B------:R-:W-:Y:S01]  /*e4a0*/  UIMAD UR10, UR17, UR13, UR7 ;  /* 0x0000000d110a72a4 */ /* 0x000fe2000f8e0207 */
[----:B------:R-:W-:Y:S01]  /*e4b0*/  LOP3.LUT R8, R9, 0x380, RZ, 0xc0, !PT ;  /* 0x0000038009087812 */ /* 0x000fe200078ec0ff */
[----:B------:R-:W-:Y:S01]  /*e4c0*/  USHF.R.S32.HI UR7, URZ, 0x1f, UR15 ;  /* 0x0000001f3f077899 */ /* 0x000fe2000801140f */
[----:B------:R-:W-:Y:S01]  /*e4d0*/  LOP3.LUT R12, R12, R13, RZ, 0x3c, !PT ;  /* 0x0000000d0c0c7212 */ /* 0x000fe200078e3cff */
[----:B------:R-:W-:Y:S01]  /*e4e0*/  ULDC.64 UR12, c[0x0][0xb78] ;  /* 0x0002de00000c7ab9 */ /* 0x000fe20000000a00 */
[----:B------:R-:W-:Y:S01]  /*e4f0*/  USEL UR15, UR15, URZ, !UP0 ;  /* 0x0000003f0f0f7287 */ /* 0x000fe2000c000000 */
[----:B------:R-:W-:Y:S01]  /*e500*/  SHF.R.U64 R8, R8, 0x3, RZ ;  /* 0x0000000308087819 */ /* 0x000fe200000012ff */
[----:B------:R-:W-:Y:S01]  /*e510*/  USEL UR16, UR7, URZ, !UP0 ;  /* 0x0000003f07107287 */ /* 0x000fe2000c000000 */
[--C-:B------:R-:W-:Y:S01]  /*e520*/  IMAD.X R13, RZ, RZ, R21.reuse, P0 ;  /* 0x000000ffff0d7224 */ /* 0x100fe200000e0615 */
[----:B------:R-:W-:Y:S01]  /*e530*/  UIADD3 UR9, UR9, UR10, URZ ;  /* 0x0000000a09097290 */ /* 0x000fe2000fffe03f */
[----:B------:R-:W-:Y:S01]  /*e540*/  IADD3 R69, P0, R20, 0x8000, RZ ;  /* 0x0000800014457810 */ /* 0x000fe20007f1e0ff */
[----:B------:R-:W-:Y:S01]  /*e550*/  UIMAD UR7, UR16, UR12, URZ ;  /* 0x0000000c100772a4 */ /* 0x000fe2000f8e023f */
[----:B------:R-:W-:Y:S01]  /*e560*/  LOP3.LUT R8, R8, R9, RZ, 0x3c, !PT ;  /* 0x0000000908087212 */ /* 0x000fe200078e3cff */
[----:B------:R-:W-:Y:S01]  /*e570*/  UIMAD.WIDE.U32 UR8, UR15, UR12, UR8 ;  /* 0x0000000c0f0872a5 */ /* 0x000fe2000f8e0008 */
[----:B------:R-:W-:Y:S01]  /*e580*/  IMAD.X R9, RZ, RZ, R21, P1 ;  /* 0x000000ffff097224 */ /* 0x000fe200008e0615 */
[----:B------:R-:W-:Y:S01]  /*e590*/  UIMAD UR7, UR15, UR13, UR7 ;  /* 0x0000000d0f0772a4 */ /* 0x000fe2000f8e0207 */
[----:B------:R-:W-:-:S02]  /*e5a0*/  IADD3 R61, P6, R20, 0x4000, RZ ;  /* 0x00004000143d7810 */ /* 0x000fc40007fde0ff */
[----:B------:R-:W-:Y:S02]  /*e5b0*/  IADD3 R37, P5, R20, 0x5000, RZ ;  /* 0x0000500014257810 */ /* 0x000fe40007fbe0ff */
[----:B------:R-:W-:Y:S01]  /*e5c0*/  IADD3 R5, P3, R10, UR8, RZ ;  /* 0x000000080a057c10 */ /* 0x000fe2000ff7e0ff */
[----:B------:R-:W-:Y:S01]  /*e5d0*/  IMAD.U32 R6, RZ, RZ, UR7 ;  /* 0x00000007ff067e24 */ /* 0x000fe2000f8e00ff */
[C---:B------:R-:W-:Y:S02]  /*e5e0*/  IADD3 R33, P4, R20.reuse, 0x6000, RZ ;  /* 0x0000600014217810 */ /* 0x040fe40007f9e0ff */
[----:B------:R-:W-:Y:S02]  /*e5f0*/  IADD3 R57, P1, R20, 0x9000, RZ ;  /* 0x0000900014397810 */ /* 0x000fe40007f3e0ff */
[----:B------:R-:W-:Y:S01]  /*e600*/  IADD3.X R6, R3, UR9, R6, P3, !PT ;  /* 0x0000000903067c10 */ /* 0x000fe20009ffe406 */
[----:B------:R-:W-:Y:S01]  /*e610*/  ULDC.64 UR8, c[0x0][0xb40] ;  /* 0x0002d00000087ab9 */ /* 0x000fe20000000a00 */
[----:B------:R-:W-:-:S02]  /*e620*/  LOP3.LUT R68, R69, 0x380, RZ, 0xc0, !PT ;  /* 0x0000038045447812 */ /* 0x000fc400078ec0ff */
[----:B------:R-:W-:Y:S02]  /*e630*/  LEA R16, P3, R5, UR8, 0x2 ;  /* 0x0000000805107c11 */ /* 0x000fe4000f8610ff */
[----:B------:R-:W-:Y:S02]  /*e640*/  LOP3.LUT R60, R61, 0x380, RZ, 0xc0, !PT ;  /* 0x000003803d3c7812 */ /* 0x000fe400078ec0ff */
[----:B------:R-:W-:Y:S01]  /*e650*/  LEA.HI.X R17, R5, UR9, R6, 0x2, P3 ;  /* 0x0000000905117c11 */ /* 0x000fe200098f1406 */
[----:B------:R-:W-:Y:S01]  /*e660*/  IMAD.X R5, RZ, RZ, R21, P2 ;  /* 0x000000ffff057224 */ /* 0x000fe200010e0615 */
[----:B------:R-:W-:Y:S01]  /*e670*/  IADD3 R25, P3, R20, 0x7000, RZ ;  /* 0x0000700014197810 */ /* 0x000fe20007f7e0ff */
[----:B------:R-:W-:Y:S01]  /*e680*/  VIADD R6, R10, 0x8 ;  /* 0x000000080a067836 */ /* 0x000fe20000000000 */
[----:B------:R-:W-:Y:S01]  /*e690*/  IADD3 R49, P2, R20, 0xa000, RZ ;  /* 0x0000a00014317810 */ /* 0x000fe20007f5e0ff */
[----:B------:R-:W-:Y:S01]  /*e6a0*/  ULDC.64 UR8, c[0x0][0xaa0] ;  /* 0x0002a80000087ab9 */ /* 0x000fe20000000a00 */
[----:B------:R-:W-:-:S02]  /*e6b0*/  LOP3.LUT R36, R37, 0x380, RZ, 0xc0, !PT ;  /* 0x0000038025247812 */ /* 0x000fc400078ec0ff */
[----:B------:R-:W-:Y:S02]  /*e6c0*/  LOP3.LUT R32, R33, 0x380, RZ, 0xc0, !PT ;  /* 0x0000038021207812 */ /* 0x000fe400078ec0ff */
[----:B------:R-:W-:Y:S02]  /*e6d0*/  LOP3.LUT R24, R25, 0x380, RZ, 0xc0, !PT ;  /* 0x0000038019187812 */ /* 0x000fe400078ec0ff */
[----:B------:R-:W-:Y:S02]  /*e6e0*/  LOP3.LUT R56, R57, 0x380, RZ, 0xc0, !PT ;  /* 0x0000038039387812 */ /* 0x000fe400078ec0ff */
[----:B------:R-:W-:Y:S02]  /*e6f0*/  SHF.R.U64 R68, R68, 0x3, RZ ;  /* 0x0000000344447819 */ /* 0x000fe400000012ff */
[----:B------:R-:W-:Y:S02]  /*e700*/  LOP3.LUT R48, R49, 0x380, RZ, 0xc0, !PT ;  /* 0x0000038031307812 */ /* 0x000fe400078ec0ff */
[----:B------:R-:W-:-:S02]  /*e710*/  SHF.R.U64 R60, R60, 0x3, RZ ;  /* 0x000000033c3c7819 */ /* 0x000fc400000012ff */
[----:B------:R-:W-:Y:S02]  /*e720*/  SHF.R.U64 R36, R36, 0x3, RZ ;  /* 0x0000000324247819 */ /* 0x000fe400000012ff */
[----:B------:R-:W-:Y:S02]  /*e730*/  SHF.R.U64 R32, R32, 0x3, RZ ;  /* 0x0000000320207819 */ /* 0x000fe400000012ff */
[----:B------:R-:W-:Y:S02]  /*e740*/  SHF.R.U64 R24, R24, 0x3, RZ ;  /* 0x0000000318187819 */ /* 0x000fe400000012ff */
[----:B------:R-:W-:Y:S02]  /*e750*/  SHF.R.U64 R56, R56, 0x3, RZ ;  /* 0x0000000338387819 */ /* 0x000fe400000012ff */
[----:B------:R-:W-:Y:S02]  /*e760*/  LOP3.LUT R68, R68, R69, RZ, 0x3c, !PT ;  /* 0x0000004544447212 */ /* 0x000fe400078e3cff */
[----:B------:R-:W-:-:S02]  /*e770*/  SHF.R.U64 R48, R48, 0x3, RZ ;  /* 0x0000000330307819 */ /* 0x000fc400000012ff */
[----:B------:R-:W-:Y:S02]  /*e780*/  IADD3.X R69, RZ, R21, RZ, P0, !PT ;  /* 0x00000015ff457210 */ /* 0x000fe400007fe4ff */
[----:B------:R-:W-:Y:S02]  /*e790*/  LOP3.LUT P0, RZ, R210, 0x3, RZ, 0xc0, !PT ;  /* 0x00000003d2ff7812 */ /* 0x000fe4000780c0ff */
        /* <DEDUP_REMOVED lines=12> */
[----:B------:R-:W-:-:S02]  /*e860*/  IADD3 R41, P6, R20, 0xb000, RZ ;  /* 0x0000b00014297810 */ /* 0x000fc40007fde0ff */
[C---:B------:R-:W-:Y:S02]  /*e870*/  IADD3 R73, P5, R20.reuse, 0xc000, RZ ;  /* 0x0000c00014497810 */ /* 0x040fe40007fbe0ff */
[C---:B------:R-:W-:Y:S02]  /*e880*/  IADD3 R65, P4, R20.reuse, 0xd000, RZ ;  /* 0x0000d00014417810 */ /* 0x040fe40007f9e0ff */
[----:B------:R-:W-:Y:S02]  /*e890*/  IADD3 R53, P3, R20, 0xe000, RZ ;  /* 0x0000e00014357810 */ /* 0x000fe40007f7e0ff */
[-C--:B-----5:R-:W-:Y:S02]  /*e8a0*/  ISETP.GE.OR P1, PT, R10, R77.reuse, P0 ;  /* 0x0000004d0a00720c */ /* 0x0a0fe40000726670 */
[----:B------:R-:W-:Y:S02]  /*e8b0*/  IADD3 R10, P2, R20, 0xf000, RZ ;  /* 0x0000f000140a7810 */ /* 0x000fe40007f5e0ff */
[----:B------:R-:W-:-:S02]  /*e8c0*/  ISETP.GE.OR P0, PT, R6, R77, P0 ;  /* 0x0000004d0600720c */ /* 0x000fc40000706670 */
[----:B------:R-:W-:Y:S01]  /*e8d0*/  LOP3.LUT R40, R41, 0x380, RZ, 0xc0, !PT ;  /* 0x0000038029287812 */ /* 0x000fe200078ec0ff */
[----:B------:R-:W-:Y:S01]  /*e8e0*/  IMAD.X R45, RZ, RZ, R21, P2 ;  /* 0x000000ffff2d7224 */ /* 0x000fe200010e0615 */
[----:B------:R-:W-:Y:S02]  /*e8f0*/  LOP3.LUT R72, R73, 0x380, RZ, 0xc0, !PT ;  /* 0x0000038049487812 */ /* 0x000fe400078ec0ff */
[----:B------:R-:W-:Y:S02]  /*e900*/  LOP3.LUT R64, R65, 0x380, RZ, 0xc0, !PT ;  /* 0x0000038041407812 */ /* 0x000fe400078ec0ff */
[----:B------:R-:W-:Y:S01]  /*e910*/  LOP3.LUT R52, R53, 0x380, RZ, 0xc0, !PT ;  /* 0x0000038035347812 */ /* 0x000fe200078ec0ff */
[----:B------:R-:W-:Y:S01]  /*e920*/  @!P1 STG.E desc[UR18][R16.64], R0 ;  /* 0x0000000010009986 */ /* 0x000fe2000c101912 */
[----:B------:R-:W-:Y:S02]  /*e930*/  LOP3.LUT R3, R10, 0x380, RZ, 0xc0, !PT ;  /* 0x000003800a037812 */ /* 0x000fe400078ec0ff */
[----:B------:R-:W-:Y:S01]  /*e940*/  LOP3.LUT R7, R20, 0x380, RZ, 0xc0, !PT ;  /* 0x0000038014077812 */ /* 0x000fe200078ec0ff */
[----:B------:R0:W-:Y:S01]  /*e950*/  @!P0 STG.E desc[UR18][R16.64+0x20], R2 ;  /* 0x0000200210008986 */ /* 0x0001e2000c101912 */
[----:B------:R-:W-:-:S02]  /*e960*/  SHF.R.U64 R40, R40, 0x3, RZ ;  /* 0x0000000328287819 */ /* 0x000fc400000012ff */
[----:B------:R-:W-:Y:S01]  /*e970*/  SHF.R.U64 R72, R72, 0x3, RZ ;  /* 0x0000000348487819 */ /* 0x000fe200000012ff */
[----:B------:R-:W-:Y:S01]  /*e980*/  UIMAD UR7, UR11, UR8, URZ ;  /* 0x000000080b0772a4 */ /* 0x000fe2000f8e023f */
[----:B------:R-:W-:Y:S01]  /*e990*/  SHF.R.U64 R64, R64, 0x3, RZ ;  /* 0x0000000340407819 */ /* 0x000fe200000012ff */
[----:B------:R-:W5:Y:S01]  /*e9a0*/  LD.E.128 R12, desc[UR18][R12.64] ;  /* 0x000000120c0c7980 */ /* 0x000f62000c101d00 */
[----:B------:R-:W-:Y:S02]  /*e9b0*/  SHF.R.U64 R52, R52, 0x3, RZ ;  /* 0x0000000334347819 */ /* 0x000fe400000012ff */
[----:B------:R-:W-:Y:S01]  /*e9c0*/  SHF.R.U64 R3, R3, 0x3, RZ ;  /* 0x0000000303037819 */ /* 0x000fe200000012ff */
[----:B------:R-:W5:Y:S01]  /*e9d0*/  LD.E.128 R60, desc[UR18][R60.64] ;  /* 0x000000123c3c7980 */ /* 0x000f62000c101d00 */
[----:B------:R-:W-:Y:S02]  /*e9e0*/  SHF.R.U64 R7, R7, 0x3, RZ ;  /* 0x0000000307077819 */ /* 0x000fe400000012ff */
        /* <DEDUP_REMOVED lines=8> */
[----:B------:R-:W-:Y:S01]  /*ea70*/  LOP3.LUT R44, R3, R10, RZ, 0x3c, !PT ;  /* 0x0000000a032c7212 */ /* 0x000fe200078e3cff */
[--C-:B0-----:R-:W-:Y:S01]  /*ea80*/  IMAD.MOV.U32 R2, RZ, RZ, R23.reuse ;  /* 0x000000ffff027224 */ /* 0x101fe200078e0017 */
[----:B------:R-:W-:Y:S01]  /*ea90*/  LOP3.LUT R20, R7, R20, RZ, 0x3c, !PT ;  /* 0x0000001407147212 */ /* 0x000fe200078e3cff */
[----:B------:R-:W5:Y:S01]  /*eaa0*/  LD.E.128 R8, desc[UR18][R8.64] ;  /* 0x0000001208087980 */ /* 0x000f62000c101d00 */
[----:B------:R-:W-:-:S02]  /*eab0*/  SHF.R.S32.HI R3, RZ, 0x1f, R23 ;  /* 0x0000001fff037819 */ /* 0x000fc40000011417 */
[----:B------:R-:W-:Y:S01]  /*eac0*/  MOV R17, UR8 ;  /* 0x0000000800117c02 */ /* 0x000fe20008000f00 */
[----:B------:R0:W5:Y:S01]  /*ead0*/  LD.E.128 R28, desc[UR18][R20.64] ;  /* 0x00000012141c7980 */ /* 0x000162000c101d00 */
[----:B------:R-:W-:-:S03]  /*eae0*/  UIMAD UR7, UR4, UR9, UR7 ;  /* 0x00000009040772a4 */ /* 0x000fc6000f8e0207 */
[----:B------:R-:W5:Y:S01]  /*eaf0*/  LD.E.128 R4, desc[UR18][R4.64] ;  /* 0x0000001204047980 */ /* 0x000f62000c101d00 */
[----:B------:R-:W-:Y:S01]  /*eb00*/  IMAD.WIDE.U32 R2, R17, UR4, R2 ;  /* 0x0000000411027c25 */ /* 0x000fe2000f8e0002 */
        /* <DEDUP_REMOVED lines=13> */
[----:B------:R-:W-:Y:S01]  /*ebe0*/  @!PT LDS RZ, [RZ] ;  /* 0x00000000fffff984 */ /* 0x000fe20000000800 */
[----:B------:R-:W-:Y:S01]  /*ebf0*/  @!PT LDS RZ, [RZ] ;  /* 0x00000000fffff984 */ /* 0x000fe20000000800 */
[----:B------:R-:W-:Y:S01]  /*ec00*/  @!PT LDS RZ, [RZ] ;  /* 0x00000000fffff984 */ /* 0x000fe20000000800 */
[----:B------:R-:W-:Y:S01]  /*ec10*/  @!PT LDS RZ, [RZ] ;  /* 0x00000000fffff984 */ /* 0x000fe20000000800 */
[----:B------:R1:W-:Y:S06]  /*ec20*/  MEMBAR.ALL.CTA ;  /* 0x0000000000007992 */ /* 0x0003ec0000008000 */
[----:B-1----:R-:W1:Y:S01]  /*ec30*/  FENCE.VIEW.ASYNC.S ;  /* 0x00000000000073c6 */ /* 0x002e620000000000 */
[----:B------:R-:W-:-:S02]  /*ec40*/  VIADD R3, R3, UR7 ;  /* 0x0000000703037c36 */ /* 0x000fc40008000000 */
[----:B------:R-:W-:Y:S01]  /*ec50*/  IMAD.U32 R17, RZ, RZ, UR8 ;  /* 0x00000008ff117e24 */ /* 0x000fe2000f8e00ff */
[----:B------:R-:W-:Y:S01]  /*ec60*/  UIMAD UR4, UR17, UR9, UR4 ;  /* 0x00000009110472a4 */ /* 0x000fe2000f8e0204 */
[----:B------:R-:W-:Y:S02]  /*ec70*/  IMAD R77, R206, -0x80, R77 ;  /* 0xffffff80ce4d7824 */ /* 0x000fe400078e024d */
[----:B------:R-:W-:Y:S01]  /*ec80*/  IMAD.WIDE.U32 R2, R17, UR17, R2 ;  /* 0x0000001111027c25 */ /* 0x000fe2000f8e0002 */
[----:B------:R-:W-:Y:S02]  /*ec90*/  ULDC.64 UR8, c[0x0][0xae8] ;  /* 0x0002ba0000087ab9 */ /* 0x000fe40000000a00 */
[CC--:B------:R-:W-:Y:S01]  /*eca0*/  ISETP.GE.AND P3, PT, R204.reuse, R77.reuse, PT ;  /* 0x0000004dcc00720c */ /* 0x0c0fe20003f66270 */
[----:B------:R-:W-:Y:S01]  /*ecb0*/  VIADD R3, R3, UR4 ;  /* 0x0000000403037c36 */ /* 0x000fe20008000000 */
[----:B------:R-:W-:Y:S01]  /*ecc0*/  UIMAD UR4, UR16, UR8, URZ ;  /* 0x00000008100472a4 */ /* 0x000fe2000f8e023f */
[C---:B------:R-:W-:Y:S01]  /*ecd0*/  VIADD R0, R204.reuse, 0x20 ;  /* 0x00000020cc007836 */ /* 0x040fe20000000000 */
[----:B------:R-:W-:Y:S01]  /*ece0*/  IADD3 R19, R19, 0x30820, RZ ;  /* 0x0003082013137810 */ /* 0x000fe20007ffe0ff */
[----:B0-----:R-:W-:Y:S01]  /*ecf0*/  IMAD.U32 R21, RZ, RZ, UR8 ;  /* 0x00000008ff157e24 */ /* 0x001fe2000f8e00ff */
[----:B------:R-:W-:Y:S01]  /*ed00*/  UIMAD UR4, UR15, UR9, UR4 ;  /* 0x000000090f0472a4 */ /* 0x000fe2000f8e0204 */
[----:B------:R-:W-:Y:S01]  /*ed10*/  VIADD R16, R204, 0x60 ;  /* 0x00000060cc107836 */ /* 0x000fe20000000000 */
[----:B------:R-:W-:Y:S01]  /*ed20*/  PRMT R19, RZ, 0x654, R19 ;  /* 0x00000654ff137816 */ /* 0x000fe20000000013 */
[----:B------:R-:W-:Y:S01]  /*ed30*/  IMAD.WIDE.U32 R20, R21, UR15, R2 ;  /* 0x0000000f15147c25 */ /* 0x000fe2000f8e0002 */
[----:B------:R-:W-:-:S02]  /*ed40*/  ISETP.GE.AND P0, PT, R0, R77, PT ;  /* 0x0000004d0000720c */ /* 0x000fc40003f06270 */
[--C-:B------:R-:W-:Y:S01]  /*ed50*/  SHF.R.S32.HI R205, RZ, 0x1f, R204.reuse ;  /* 0x0000001fffcd7819 */ /* 0x100fe200000114cc */
[----:B------:R-:W-:Y:S01]  /*ed60*/  VIADD R0, R204, 0x40 ;  /* 0x00000040cc007836 */ /* 0x000fe20000000000 */
[----:B-1----:R0:W-:Y:S01]  /*ed70*/  SYNCS.ARRIVE.TRANS64.RED.A1T0 RZ, [R19+URZ], RZ ;  /* 0x000000ff13ff79a7 */ /* 0x0021e2000810043f */
[----:B------:R-:W-:Y:S01]  /*ed80*/  VIADD R79, R21, UR4 ;  /* 0x00000004154f7c36 */ /* 0x000fe20008000000 */
[----:B------:R-:W-:Y:S01]  /*ed90*/  BSSY B1, `(.L_x_1164) ;  /* 0x000001c000017945 */ /* 0x000fe20003800000 */
[-C--:B------:R-:W-:Y:S01]  /*eda0*/  ISETP.GE.AND P2, PT, R16, R77.reuse, PT ;  /* 0x0000004d1000720c */ /* 0x080fe20003f46270 */
[----:B------:R-:W-:Y:S01]  /*edb0*/  IMAD.WIDE R16, R206, 0x80, R204 ;  /* 0x00000080ce107825 */ /* 0x000fe200078e02cc */
[----:B------:R-:W-:Y:S01]  /*edc0*/  ISETP.GE.AND P1, PT, R0, R77, PT ;  /* 0x0000004d0000720c */ /* 0x000fe20003f26270 */
[----:B------:R-:W-:-:S12]  /*edd0*/  @P3 BRA `(.L_x_1165) ;  /* 0x00000000005c3947 */ /* 0x000fd80003800000 */
[----:B------:R-:W-:Y:S01]  /*ede0*/  ULDC.64 UR8, c[0x0][0xad8] ;  /* 0x0002b60000087ab9 */ /* 0x000fe20000000a00 */
[----:B------:R-:W-:Y:S01]  /*edf0*/  IMAD.MOV.U32 R2, RZ, RZ, R20 ;  /* 0x000000ffff027224 */ /* 0x000fe200078e0014 */
[----:B------:R-:W-:Y:S01]  /*ee00*/  ULDC UR4, c[0x0][0xa8c] ;  /* 0x0002a30000047ab9 */ /* 0x000fe20000000800 */
[----:B0-----:R-:W-:Y:S01]  /*ee10*/  IMAD R19, R17, UR8, RZ ;  /* 0x0000000811137c24 */ /* 0x001fe2000f8e02ff */
[C---:B------:R-:W-:Y:S01]  /*ee20*/  ISETP.GE.AND P4, PT, R23.reuse, UR4, PT ;  /* 0x0000000417007c0c */ /* 0x040fe2000bf86270 */
[----:B------:R-:W-:Y:S01]  /*ee30*/  IMAD.MOV.U32 R3, RZ, RZ, R79 ;  /* 0x000000ffff037224 */ /* 0x000fe200078e004f */
[----:B------:R-:W-:Y:S01]  /*ee40*/  ULDC.64 UR10, c[0x0][0x208] ;  /* 0x00008200000a7ab9 */ /* 0x000fe20000000a00 */
[----:B------:R-:W-:Y:S02]  /*ee50*/  VIADD R0, R23, 0x40 ;  /* 0x0000004017007836 */ /* 0x000fe40000000000 */
        /* <DEDUP_REMOVED lines=15> */
.L_x_1165:
[----:B------:R-:W-:Y:S05]  /*ef50*/  BSYNC B1 ;  /* 0x0000000000017941 */ /* 0x000fea0003800000 */
.L_x_1164:
[----:B------:R-:W-:Y:S04]  /*ef60*/  BSSY B1, `(.L_x_1166) ;  /* 0x000001b000017945 */ /* 0x000fe80003800000 */
[----:B------:R-:W-:Y:S05]  /*ef70*/  @P0 BRA `(.L_x_1167) ;  /* 0x0000000000640947 */ /* 0x000fea0003800000 */
[----:B0-----:R-:W-:Y:S01]  /*ef80*/  IADD3 R19, P0, R16, 0x20, RZ ;  /* 0x0000002010137810 */ /* 0x001fe20007f1e0ff */
        /* <DEDUP_REMOVED lines=9> */
[C---:B------:R-:W-:Y:S01]  /*f020*/  ISETP.GE.AND P3, PT, R23.reuse, UR4, PT ;  /* 0x0000000417007c0c */ /* 0x040fe2000bf66270 */
[----:B------:R-:W-:Y:S01]  /*f030*/  IMAD R0, R0, UR8, RZ ;  /* 0x0000000800007c24 */ /* 0x000fe2000f8e02ff */
[----:B------:R-:W-:Y:S01]  /*f040*/  ULDC.64 UR10, c[0x0][0x208] ;  /* 0x00008200000a7ab9 */ /* 0x000fe20000000a00 */
[----:B------:R-:W-:-:S02]  /*f050*/  VIADD R22, R23, 0xc0 ;  /* 0x000000c017167836 */ /* 0x000fc40000000000 */
[----:B------:R-:W-:-:S03]  /*f060*/  IMAD.WIDE.U32 R2, R19, UR8, R2 ;  /* 0x0000000813027c25 */ /* 0x000fc6000f8e0002 */
[----:B------:R-:W-:Y:S01]  /*f070*/  ISETP.GE.AND P6, PT, R22, UR4, PT ;  /* 0x0000000416007c0c */ /* 0x000fe2000bfc6270 */
        /* <DEDUP_REMOVED lines=9> */
.L_x_1167:
[----:B------:R-:W-:Y:S05]  /*f110*/  BSYNC B1 ;  /* 0x0000000000017941 */ /* 0x000fea0003800000 */
.L_x_1166:
[----:B------:R-:W-:Y:S04]  /*f120*/  BSSY B1, `(.L_x_1168) ;  /* 0x000001b000017945 */ /* 0x000fe80003800000 */
[----:B------:R-:W-:Y:S05]  /*f130*/  @P1 BRA `(.L_x_1169) ;  /* 0x0000000000641947 */ /* 0x000fea0003800000 */
[----:B--2--5:R-:W-:Y:S01]  /*f140*/  IADD3 R13, P0, R16, 0x40, RZ ;  /* 0x00000040100d7810 */ /* 0x024fe20007f1e0ff */
        /* <DEDUP_REMOVED lines=9> */
[C---:B------:R-:W-:Y:S01]  /*f1e0*/  IADD3 R12, R23.reuse, 0xc0, RZ ;  /* 0x000000c0170c7810 */ /* 0x040fe20007ffe0ff */
        /* <DEDUP_REMOVED lines=10> */
[----:B------:R3:W-:Y:S04]  /*f290*/  @!P1 STG.E.128 desc[UR10][R12.64], R8 ;  /* 0x000000080c009986 */ /* 0x0007e8000c101d0a */
[----:B------:R3:W-:Y:S04]  /*f2a0*/  @!P3 STG.E.128 desc[UR10][R12.64+0x80], R32 ;  /* 0x000080200c00b986 */ /* 0x0007e8000c101d0a */
[----:B------:R3:W-:Y:S04]  /*f2b0*/  @!P4 STG.E.128 desc[UR10][R12.64+0x100], R48 ;  /* 0x000100300c00c986 */ /* 0x0007e8000c101d0a */
[----:B------:R3:W-:Y:S02]  /*f2c0*/  @!P5 STG.E.128 desc[UR10][R12.64+0x180], R52 ;  /* 0x000180340c00d986 */ /* 0x0007e4000c101d0a */
.L_x_1169:
[----:B------:R-:W-:Y:S05]  /*f2d0*/  BSYNC B1 ;  /* 0x0000000000017941 */ /* 0x000fea0003800000 */
.L_x_1168:
[----:B------:R-:W-:Y:S05]  /*f2e0*/  @P2 BRA `(.L_x_1170) ;  /* 0x0000000c00a42947 */ /* 0x000fea0003800000 */
[----:B---3-5:R-:W-:Y:S01]  /*f2f0*/  IADD3 R9, P0, R16, 0x60, RZ ;  /* 0x0000006010097810 */ /* 0x028fe20007f1e0ff */
[C---:B------:R-:W-:Y:S01]  /*f300*/  VIADD R0, R23.reuse, 0x40 ;  /* 0x0000004017007836 */ /* 0x040fe20000000000 */
[----:B------:R-:W-:Y:S01]  /*f310*/  ULDC.64 UR8, c[0x0][0xad8] ;  /* 0x0002b60000087ab9 */ /* 0x000fe20000000a00 */
[----:B------:R-:W-:Y:S01]  /*f320*/  IMAD.MOV.U32 R2, RZ, RZ, R20 ;  /* 0x000000ffff027224 */ /* 0x000fe200078e0014 */
[----:B------:R-:W-:Y:S01]  /*f330*/  ULDC UR4, c[0x0][0xa8c] ;  /* 0x0002a30000047ab9 */ /* 0x000fe20000000800 */
[----:B------:R-:W-:Y:S01]  /*f340*/  IMAD.X R16, RZ, RZ, R17, P0 ;  /* 0x000000ffff107224 */ /* 0x000fe200000e0611 */
        /* <DEDUP_REMOVED lines=22> */
.L_x_1162:
[----:B------:R-:W-:Y:S01]  /*f4b0*/  R2UR UR7, R208 ;  /* 0x00000000d00772ca */ /* 0x000fe200000e0000 */
[----:B------:R-:W-:Y:S01]  /*f4c0*/  ULDC.64 UR8, c[0x0][0xbd8] ;  /* 0x0002f60000087ab9 */ /* 0x000fe20000000a00 */
[----:B------:R-:W-:Y:S01]  /*f4d0*/  R2UR UR4, R207 ;  /* 0x00000000cf0472ca */ /* 0x000fe200000e0000 */
[----:B------:R-:W-:Y:S01]  /*f4e0*/  UISETP.NE.U32.AND UP0, UPT, UR8, URZ, UPT ;  /* 0x0000003f0800728c */ /* 0x000fe2000bf05070 */
[----:B------:R-:W-:Y:S01]  /*f4f0*/  IMAD.MOV.U32 R9, RZ, RZ, RZ ;  /* 0x000000ffff097224 */ /* 0x000fe200078e00ff */
[----:B------:R-:W-:Y:S02]  /*f500*/  ULDC.64 UR10, c[0x0][0x208] ;  /* 0x00008200000a7ab9 */ /* 0x000fe40000000a00 */
[----:B------:R-:W-:-:S03]  /*f510*/  UISETP.NE.AND.EX UP0, UPT, UR9, URZ, UPT, UP0 ;  /* 0x0000003f0900728c */ /* 0x000fc6000bf05300 */
[----:B------:R-:W-:-:S03]  /*f520*/  ULDC.64 UR8, c[0x0][0xbd8] ;  /* 0x0002f60000087ab9 */ /* 0x000fc60000000a00 */
[----:B------:R-:W-:Y:S01]  /*f530*/  UIMAD.WIDE UR8, UR7, 0x4, UR8 ;  /* 0x00000004070878a5 */ /* 0x000fe2000f8e0208 */
[----:B------:R-:W0:Y:S01]  /*f540*/  LDC R7, c[0x0][0xa88] ;  /* 0x0002a200ff077b82 */ /* 0x000e220000000800 */
[----:B------:R-:W-:-:S04]  /*f550*/  PLOP3.LUT P1, PT, PT, PT, UP0, 0x80, 0x0 ;  /* 0x000000000000781c */ /* 0x000fc80003f2f008 */
[----:B------:R-:W-:Y:S02]  /*f560*/  IMAD.U32 R2, RZ, RZ, UR8 ;  /* 0x00000008ff027e24 */ /* 0x000fe4000f8e00ff */
[----:B------:R-:W-:Y:S01]  /*f570*/  IMAD.U32 R3, RZ, RZ, UR9 ;  /* 0x00000009ff037e24 */ /* 0x000fe2000f8e00ff */
[----:B------:R-:W-:Y:S02]  /*f580*/  ULDC.64 UR8, c[0x0][0xbe0] ;  /* 0x0002f80000087ab9 */ /* 0x000fe40000000a00 */
[----:B------:R-:W-:-:S04]  /*f590*/  UISETP.NE.U32.AND UP1, UPT, UR8, URZ, UPT ;  /* 0x0000003f0800728c */ /* 0x000fc8000bf25070 */
[----:B------:R-:W-:Y:S01]  /*f5a0*/  UISETP.NE.AND.EX UP1, UPT, UR9, URZ, UPT, UP1 ;  /* 0x0000003f0900728c */ /* 0x000fe2000bf25310 */
[----:B------:R1:W5:Y:S05]  /*f5b0*/  @P1 LDG.E R9, desc[UR10][R2.64] ;  /* 0x0000000a02091981 */ /* 0x00036a000c1e1900 */
[----:B------:R-:W-:-:S05]  /*f5c0*/  PLOP3.LUT P2, PT, PT, PT, UP1, 0x80, 0x0 ;  /* 0x000000000000781c */ /* 0x000fca0003f4f018 */
[----:B------:R-:W-:Y:S02]  /*f5d0*/  @UP1 ULDC.64 UR8, c[0x0][0xbe0] ;  /* 0x0002f80000081ab9 */ /* 0x000fe40000000a00 */
[----:B------:R-:W-:-:S06]  /*f5e0*/  @UP1 UIMAD.WIDE UR8, UR7, 0x4, UR8 ;  /* 0x00000004070818a5 */ /* 0x000fcc000f8e0208 */
[----:B------:R-:W-:Y:S02]  /*f5f0*/  IMAD.U32 R4, RZ, RZ, UR8 ;  /* 0x00000008ff047e24 */ /* 0x000fe4000f8e00ff */
[----:B------:R-:W-:Y:S01]  /*f600*/  IMAD.U32 R5, RZ, RZ, UR9 ;  /* 0x00000009ff057e24 */ /* 0x000fe2000f8e00ff */
[----:B------:R-:W-:Y:S01]  /*f610*/  USHF.R.S32.HI UR8, URZ, 0x1f, UR4 ;  /* 0x0000001f3f087899 */ /* 0x000fe20008011404 */
[----:B------:R-:W-:-:S03]  /*f620*/  ISETP.GT.AND P0, PT, R215, 0x7f, PT ;  /* 0x0000007fd700780c */ /* 0x000fc60003f04270 */
[----:B0-----:R1:W5:Y:S01]  /*f630*/  @P2 LDG.E R7, desc[UR10][R4.64] ;  /* 0x0000000a04072981 */ /* 0x001362000c1e1900 */
[----:B------:R-:W-:Y:S09]  /*f640*/  @P2 BRA `(.L_x_1171) ;  /* 0x0000000000142947 */ /* 0x000ff20003800000 */
[----:B------:R-:W-:Y:S05]  /*f650*/  @!P1 BRA `(.L_x_1171) ;  /* 0x0000000000109947 */ /* 0x000fea0003800000 */
[----:B------:R-:W-:Y:S02]  /*f660*/  ULDC.64 UR10, c[0x0][0x208] ;  /* 0x00008200000a7ab9 */ /* 0x000fe40000000a00 */
[----:B------:R-:W2:Y:S04]  /*f670*/  LDG.E R0, desc[UR10][R2.64] ;  /* 0x0000000a02007981 */ /* 0x000ea8000c1e1900 */
[----:B-----5:R-:W2:Y:S02]  /*f680*/  LDG.E R7, desc[UR10][R2.64+0x4] ;  /* 0x0000040a02077981 */ /* 0x020ea4000c1e1900 */
[----:B--2---:R-:W-:-:S07]  /*f690*/  IMAD.IADD R7, R7, 0x1, -R0 ;  /* 0x0000000107077824 */ /* 0x004fce00078e0a00 */
.L_x_1171:
[----:B------:R-:W-:Y:S01]  /*f6a0*/  R2UR UR7, R208 ;  /* 0x00000000d00772ca */ /* 0x000fe200000e0000 */
[----:B------:R-:W-:Y:S01]  /*f6b0*/  BSSY B1, `(.L_x_1172) ;  /* 0x0000021000017945 */ /* 0x000fe20003800000 */
[----:B------:R-:W-:Y:S02]  /*f6c0*/  SHF.R.S32.HI R8, RZ, 0x1f, R23 ;  /* 0x0000001fff087819 */ /* 0x000fe40000011417 */
[----:B-----5:R-:W-:-:S09]  /*f6d0*/  SHF.R.S32.HI R6, RZ, 0x1f, R9 ;  /* 0x0000001fff067819 */ /* 0x020fd20000011409 */
[----:B------:R-:W-:Y:S02]  /*f6e0*/  USHF.R.S32.HI UR4, URZ, 0x1f, UR7 ;  /* 0x0000001f3f047899 */ /* 0x000fe40008011407 */
[----:B------:R-:W-:Y:S02]  /*f6f0*/  USEL UR10, UR7, URZ, !UP0 ;  /* 0x0000003f070a7287 */ /* 0x000fe4000c000000 */
[----:B------:R-:W-:Y:S01]  /*f700*/  USEL UR9, UR4, URZ, !UP0 ;  /* 0x0000003f04097287 */ /* 0x000fe2000c000000 */
[----:B------:R-:W-:Y:S11]  /*f710*/  @P0 BRA `(.L_x_1173) ;  /* 0x0000000000680947 */ /* 0x000ff60003800000 */
[----:B------:R-:W0:Y:S02]  /*f720*/  S2R R0, SR_TID.X ;  /* 0x0000000000007919 */ /* 0x000e240000002100 */
[----:B0-----:R-:W-:-:S05]  /*f730*/  IMAD R0, R206, 0x80, R0 ;  /* 0x00000080ce007824 */ /* 0x001fca00078e0200 */
[----:B------:R-:W-:-:S04]  /*f740*/  IADD3 R0, R0, -0x80, RZ ;  /* 0xffffff8000007810 */ /* 0x000fc80007ffe0ff */
        /* <DEDUP_REMOVED lines=12> */
[----:B------:R-:W-:Y:S01]  /*f810*/  UIMAD UR7, UR9, UR12, URZ ;  /* 0x0000000c090772a4 */ /* 0x000fe2000f8e023f */
[----:B------:R-:W-:Y:S02]  /*f820*/  VIADD R3, R3, UR4 ;  /* 0x0000000403037c36 */ /* 0x000fe40008000000 */
[----:B------:R-:W-:Y:S01]  /*f830*/  IMAD.U32 R5, RZ, RZ, UR12 ;  /* 0x0000000cff057e24 */ /* 0x000fe2000f8e00ff */
        /* <DEDUP_REMOVED lines=8> */
.L_x_1173:
[----:B------:R-:W-:Y:S05]  /*f8c0*/  BSYNC B1 ;  /* 0x0000000000017941 */ /* 0x000fea0003800000 */
.L_x_1172:
[----:B------:R-:W-:Y:S01]  /*f8d0*/  R2UR UR7, R207 ;  /* 0x00000000cf0772ca */ /* 0x000fe200000e0000 */
[----:B------:R-:W-:Y:S01]  /*f8e0*/  ULDC.64 UR12, c[0x0][0xaa0] ;  /* 0x0002a800000c7ab9 */ /* 0x000fe20000000a00 */
[----:B-1----:R-:W-:Y:S01]  /*f8f0*/  IMAD.MOV.U32 R2, RZ, RZ, R23 ;  /* 0x000000ffff027224 */ /* 0x002fe200078e0017 */
[----:B------:R-:W-:Y:S01]  /*f900*/  BSSY B1, `(.L_x_1174) ;  /* 0x0000034000017945 */ /* 0x000fe20003800000 */
[----:B0-----:R-:W-:Y:S02]  /*f910*/  IMAD.MOV.U32 R3, RZ, RZ, R8 ;  /* 0x000000ffff037224 */ /* 0x001fe400078e0008 */
[----:B------:R-:W-:Y:S02]  /*f920*/  IMAD R0, R6, UR12, RZ ;  /* 0x0000000c06007c24 */ /* 0x000fe4000f8e02ff */
[----:B------:R-:W-:-:S04]  /*f930*/  IMAD.WIDE.U32 R2, R9, UR12, R2 ;  /* 0x0000000c09027c25 */ /* 0x000fc8000f8e0002 */
[----:B------:R-:W-:Y:S01]  /*f940*/  IMAD R9, R9, UR13, R0 ;  /* 0x0000000d09097c24 */ /* 0x000fe2000f8e0200 */
[----:B------:R-:W-:Y:S01]  /*f950*/  ULDC.64 UR12, c[0x0][0xae0] ;  /* 0x0002b800000c7ab9 */ /* 0x000fe20000000a00 */
[----:B------:R-:W-:Y:S01]  /*f960*/  IMAD R11, R206, -0x80, R7 ;  /* 0xffffff80ce0b7824 */ /* 0x000fe200078e0207 */
[----:B------:R-:W-:Y:S02]  /*f970*/  UIMAD UR4, UR8, UR12, URZ ;  /* 0x0000000c080472a4 */ /* 0x000fe4000f8e023f */
[----:B------:R-:W-:Y:S01]  /*f980*/  MOV R5, UR12 ;  /* 0x0000000c00057c02 */ /* 0x000fe20008000f00 */
[----:B------:R-:W-:Y:S01]  /*f990*/  IMAD.IADD R3, R3, 0x1, R9 ;  /* 0x0000000103037824 */ /* 0x000fe200078e0209 */
[----:B------:R-:W-:Y:S01]  /*f9a0*/  SHF.R.S32.HI R7, RZ, 0x1f, R204 ;  /* 0x0000001fff077819 */ /* 0x000fe200000114cc */
[----:B------:R-:W-:Y:S01]  /*f9b0*/  UIMAD UR4, UR7, UR13, UR4 ;  /* 0x0000000d070472a4 */ /* 0x000fe2000f8e0204 */
[----:B------:R-:W-:Y:S01]  /*f9c0*/  ISETP.GE.AND P2, PT, R204, R11, PT ;  /* 0x0000000bcc00720c */ /* 0x000fe20003f46270 */
[----:B------:R-:W-:Y:S01]  /*f9d0*/  IMAD.WIDE.U32 R2, R5, UR7, R2 ;  /* 0x0000000705027c25 */ /* 0x000fe2000f8e0002 */
[----:B------:R-:W-:-:S03]  /*f9e0*/  ULDC.64 UR12, c[0x0][0xae8] ;  /* 0x0002ba00000c7ab9 */ /* 0x000fc60000000a00 */
[----:B------:R-:W-:Y:S01]  /*f9f0*/  VIADD R3, R3, UR4 ;  /* 0x0000000403037c36 */ /* 0x000fe20008000000 */
[----:B------:R-:W-:Y:S01]  /*fa00*/  UIMAD UR4, UR9, UR12, URZ ;  /* 0x0000000c090472a4 */ /* 0x000fe2000f8e023f */
[C---:B------:R-:W-:Y:S02]  /*fa10*/  VIADD R4, R204.reuse, 0x40 ;  /* 0x00000040cc047836 */ /* 0x040fe40000000000 */
[----:B------:R-:W-:Y:S01]  /*fa20*/  IMAD.U32 R5, RZ, RZ, UR12 ;  /* 0x0000000cff057e24 */ /* 0x000fe2000f8e00ff */
[----:B------:R-:W-:Y:S01]  /*fa30*/  UIMAD UR4, UR10, UR13, UR4 ;  /* 0x0000000d0a0472a4 */ /* 0x000fe2000f8e0204 */
[----:B------:R-:W-:Y:S01]  /*fa40*/  VIADD R0, R204, 0x20 ;  /* 0x00000020cc007836 */ /* 0x000fe20000000000 */
[----:B------:R-:W-:Y:S01]  /*fa50*/  ISETP.GE.AND P0, PT, R4, R11, PT ;  /* 0x0000000b0400720c */ /* 0x000fe20003f06270 */
[----:B------:R-:W-:-:S03]  /*fa60*/  IMAD.WIDE.U32 R4, R5, UR10, R2 ;  /* 0x0000000a05047c25 */ /* 0x000fc6000f8e0002 */
[----:B------:R-:W-:Y:S01]  /*fa70*/  ISETP.GE.AND P1, PT, R0, R11, PT ;  /* 0x0000000b0000720c */ /* 0x000fe20003f26270 */
[----:B------:R-:W-:Y:S02]  /*fa80*/  IMAD.MOV.U32 R6, RZ, RZ, R204 ;  /* 0x000000ffff067224 */ /* 0x000fe400078e00cc */
[----:B------:R-:W-:Y:S02]  /*fa90*/  VIADD R13, R5, UR4 ;  /* 0x00000004050d7c36 */ /* 0x000fe40008000000 */
[----:B------:R-:W-:-:S04]  /*faa0*/  IMAD.WIDE R6, R206, 0x80, R6 ;  /* 0x00000080ce067825 */ /* 0x000fc800078e0206 */
[----:B------:R-:W-:Y:S01]  /*fab0*/  VIADD R0, R204, 0x60 ;  /* 0x00000060cc007836 */ /* 0x000fe20000000000 */
[----:B------:R-:W-:Y:S06]  /*fac0*/  @P2 BRA `(.L_x_1175) ;  /* 0x00000000005c2947 */ /* 0x000fec0003800000 */
[C---:B------:R-:W-:Y:S01]  /*fad0*/  VIADD R2, R23.reuse, 0x40 ;  /* 0x0000004017027836 */ /* 0x040fe20000000000 */
[C---:B------:R-:W-:Y:S01]  /*fae0*/  IADD3 R3, R23.reuse, 0x80, RZ ;  /* 0x0000008017037810 */ /* 0x040fe20007ffe0ff */
[----:B------:R-:W-:Y:S01]  /*faf0*/  ULDC UR4, c[0x0][0xa8c] ;  /* 0x0002a30000047ab9 */ /* 0x000fe20000000800 */
[----:B------:R-:W-:Y:S01]  /*fb00*/  ULDC.64 UR8, c[0x0][0xad8] ;  /* 0x0002b60000087ab9 */ /* 0x000fe20000000a00 */
[----:B------:R-:W-:Y:S01]  /*fb10*/  VIADD R8, R23, 0xc0 ;  /* 0x000000c017087836 */ /* 0x000fe20000000000 */
[----:B------:R-:W-:Y:S01]  /*fb20*/  ISETP.GE.AND P4, PT, R2, UR4, PT ;  /* 0x0000000402007c0c */ /* 0x000fe2000bf86270 */
[----:B------:R-:W-:Y:S01]  /*fb30*/  IMAD R9, R7, UR8, RZ ;  /* 0x0000000807097c24 */ /* 0x000fe2000f8e02ff */
[----:B------:R-:W-:Y:S01]  /*fb40*/  ISETP.GE.AND P5, PT, R3, UR4, PT ;  /* 0x0000000403007c0c */ /* 0x000fe2000bfa6270 */
[----:B------:R-:W-:Y:S01]  /*fb50*/  IMAD.MOV.U32 R2, RZ, RZ, R4 ;  /* 0x000000ffff027224 */ /* 0x000fe200078e0004 */
[----:B------:R-:W-:Y:S01]  /*fb60*/  ISETP.GE.AND P3, PT, R23, UR4, PT ;  /* 0x0000000417007c0c */ /* 0x000fe2000bf66270 */
[----:B------:R-:W-:Y:S01]  /*fb70*/  IMAD.MOV.U32 R3, RZ, RZ, R13 ;  /* 0x000000ffff037224 */ /* 0x000fe200078e000d */
[----:B------:R-:W-:Y:S01]  /*fb80*/  ISETP.GE.AND P6, PT, R8, UR4, PT ;  /* 0x0000000408007c0c */ /* 0x000fe2000bfc6270 */
[C---:B------:R-:W-:Y:S01]  /*fb90*/  IMAD R9, R6.reuse, UR9, R9 ;  /* 0x0000000906097c24 */ /* 0x040fe2000f8e0209 */
[----:B------:R-:W-:Y:S01]  /*fba0*/  ULDC.64 UR10, c[0x0][0x208] ;  /* 0x00008200000a7ab9 */ /* 0x000fe20000000a00 */
        /* <DEDUP_REMOVED lines=9> */
.L_x_1175:
[----:B------:R-:W-:Y:S05]  /*fc40*/  BSYNC B1 ;  /* 0x0000000000017941 */ /* 0x000fea0003800000 */
.L_x_1174:
[----:B------:R-:W-:Y:S01]  /*fc50*/  BSSY B1, `(.L_x_1176) ;  /* 0x000001c000017945 */ /* 0x000fe20003800000 */
[----:B------:R-:W-:-:S03]  /*fc60*/  ISETP.GE.AND P2, PT, R0, R11, PT ;  /* 0x0000000b0000720c */ /* 0x000fc60003f46270 */
[----:B------:R-:W-:Y:S10]  /*fc70*/  @P1 BRA `(.L_x_1177) ;  /* 0x0000000000641947 */ /* 0x000ff40003800000 */
[----:B0-----:R-:W-:Y:S01]  /*fc80*/  IADD3 R9, P1, R6, 0x20, RZ ;  /* 0x0000002006097810 */ /* 0x001fe20007f3e0ff */
[C---:B------:R-:W-:Y:S01]  /*fc90*/  VIADD R2, R23.reuse, 0x40 ;  /* 0x0000004017027836 */ /* 0x040fe20000000000 */
[----:B------:R-:W-:Y:S01]  /*fca0*/  ULDC UR4, c[0x0][0xa8c] ;  /* 0x0002a30000047ab9 */ /* 0x000fe20000000800 */
[C---:B------:R-:W-:Y:S01]  /*fcb0*/  VIADD R3, R23.reuse, 0x80 ;  /* 0x0000008017037836 */ /* 0x040fe20000000000 */
[----:B------:R-:W-:Y:S01]  /*fcc0*/  ULDC.64 UR8, c[0x0][0xad8] ;  /* 0x0002b60000087ab9 */ /* 0x000fe20000000a00 */
[----:B------:R-:W-:Y:S01]  /*fcd0*/  IMAD.X R0, RZ, RZ, R7, P1 ;  /* 0x000000ffff007224 */ /* 0x000fe200008e0607 */
        /* <DEDUP_REMOVED lines=19> */
.L_x_1177:
[----:B------:R-:W-:Y:S05]  /*fe10*/  BSYNC B1 ;  /* 0x0000000000017941 */ /* 0x000fea0003800000 */
.L_x_1176:
[----:B------:R-:W-:Y:S04]  /*fe20*/  BSSY B1, `(.L_x_1178) ;  /* 0x000001b000017945 */ /* 0x000fe80003800000 */
[----:B------:R-:W-:Y:S05]  /*fe30*/  @P0 BRA `(.L_x_1179) ;  /* 0x0000000000640947 */ /* 0x000fea0003800000 */
[----:B01----:R-:W-:Y:S01]  /*fe40*/  IADD3 R9, P0, R6, 0x40, RZ ;  /* 0x0000004006097810 */ /* 0x003fe20007f1e0ff */
        /* <DEDUP_REMOVED lines=24> */
.L_x_1179:
[----:B------:R-:W-:Y:S05]  /*ffd0*/  BSYNC B1 ;  /* 0x0000000000017941 */ /* 0x000fea0003800000 */
.L_x_1178:
[----:B------:R-:W-:Y:S05]  /*ffe0*/  @P2 BRA `(.L_x_1170) ;  /* 0x0000000000642947 */ /* 0x000fea0003800000 */
[----:B------:R-:W-:Y:S01]  /*fff0*/  IADD3 R5, P0, R6, 0x60, RZ ;  /* 0x0000006006057810 */ /* 0x000fe20007f1e0ff */
[C---:B------:R-:W-:Y:S01]  /*10000*/  VIADD R0, R23.reuse, 0x40 ;  /* 0x0000004017007836 */ /* 0x040fe20000000000 */
[----:B------:R-:W-:Y:S01]  /*10010*/  ULDC UR4, c[0x0][0xa8c] ;  /* 0x0002a30000047ab9 */ /* 0x000fe20000000800 */
[----:B------:R-:W-:Y:S01]  /*10020*/  ULDC.64 UR8, c[0x0][0xad8] ;  /* 0x0002b60000087ab9 */ /* 0x000fe20000000a00 */
[----:B------:R-:W-:Y:S01]  /*10030*/  IMAD.MOV.U32 R2, RZ, RZ, R4 ;  /* 0x000000ffff027224 */ /* 0x000fe200078e0004 */
[C---:B------:R-:W-:Y:S01]  /*10040*/  ISETP.GE.AND P1, PT, R23.reuse, UR4, PT ;  /* 0x0000000417007c0c */ /* 0x040fe2000bf26270 */
[----:B------:R-:W-:Y:S01]  /*10050*/  IMAD.X R6, RZ, RZ, R7, P0 ;  /* 0x000000ffff067224 */ /* 0x000fe200000e0607 */
[----:B------:R-:W-:Y:S01]  /*10060*/  ISETP.GE.AND P2, PT, R0, UR4, PT ;  /* 0x0000000400007c0c */ /* 0x000fe2000bf46270 */
[----:B------:R-:W-:Y:S01]  /*10070*/  IMAD.MOV.U32 R3, RZ, RZ, R13 ;  /* 0x000000ffff037224 */ /* 0x000fe200078e000d */
[----:B------:R-:W-:Y:S01]  /*10080*/  ULDC.64 UR10, c[0x0][0x208] ;  /* 0x00008200000a7ab9 */ /* 0x000fe20000000a00 */
[----:B------:R-:W-:-:S02]  /*10090*/  VIADD R4, R23, 0x80 ;  /* 0x0000008017047836 */ /* 0x000fc40000000000 */
[----:B------:R-:W-:Y:S02]  /*100a0*/  IMAD R6, R6, UR8, RZ ;  /* 0x0000000806067c24 */ /* 0x000fe4000f8e02ff */
        /* <DEDUP_REMOVED lines=13> */
.L_x_1170:
[----:B------:R-:W-:Y:S05]  /*10180*/  BSYNC B0 ;  /* 0x0000000000007941 */ /* 0x000fea0003800000 */
.L_x_1161:
[----:B------:R-:W-:Y:S02]  /*10190*/  ULDC UR4, c[0x0][0xc14] ;  /* 0x0003050000047ab9 */ /* 0x000fe40000000800 */
[----:B------:R-:W-:-:S06]  /*101a0*/  UISETP.GE.AND UP0, UPT, UR5, UR4, UPT ;  /* 0x000000040500728c */ /* 0x000fcc000bf06270 */
[----:B------:R-:W-:-:S13]  /*101b0*/  PLOP3.LUT P0, PT, PT, PT, UP0, 0x80, 0x0 ;  /* 0x000000000000781c */ /* 0x000fda0003f0f008 */
[----:B------:R-:W-:Y:S05]  /*101c0*/  @!P0 BRA `(.L_x_1180) ;  /* 0xffffff0800f88947 */ /* 0x000fea000383ffff */
[----:B------:R-:W-:Y:S05]  /*101d0*/  EXIT ;  /* 0x000000000000794d */ /* 0x000fea0003800000 */
.L_x_1079:
        /* <DEDUP_REMOVED lines=9> */
[----:B------:R-:W-:Y:S01]  /*10270*/  IMAD.MOV.U32 R10, RZ, RZ, RZ ;  /* 0x000000ffff0a7224 */ /* 0x000fe200078e00ff */
        /* <DEDUP_REMOVED lines=13> */
[----:B------:R-:W-:-:S09]  /*10350*/  LOP3.LUT R0, R0, 0xfffffffe, RZ, 0xc0, !PT ;  /* 0xfffffffe00007812 */ /* 0x000fd200078ec0ff */
[----:B------:R-:W-:-:S04]  /*10360*/  @P1 LOP3.LUT R0, R0, 0x1, RZ, 0xfc, !PT ;  /* 0x0000000100001812 */ /* 0x000fc800078efcff */
[----:B------:R-:W-:-:S04]  /*10370*/  LOP3.LUT R0, R0, 0xffffffef, RZ, 0xc0, !PT ;  /* 0xffffffef00007812 */ /* 0x000fc800078ec0ff */
[----:B------:R-:W-:-:S04]  /*10380*/  @P0 LOP3.LUT R0, R0, 0x10, RZ, 0xfc, !PT ;  /* 0x0000001000000812 */ /* 0x000fc800078efcff */
[----:B------:R-:W-:Y:S01]  /*10390*/  LOP3.LUT R0, R0, 0xfffffff7, RZ, 0xc0, !PT ;  /* 0xfffffff700007812 */ /* 0x000fe200078ec0ff */
[----:B--2---:R-:W1:Y:S02]  /*103a0*/  SHFL.UP PT, R4, R10, 0x1, RZ ;  /* 0x042000000a047989 */ /* 0x004e6400000e00ff */
[----:B-1----:R-:W-:-:S04]  /*103b0*/  SEL R5, R4, RZ, P1 ;  /* 0x000000ff04057207 */ /* 0x002fc80000800000 */
[----:B------:R-:W-:-:S05]  /*103c0*/  IADD3 R5, R10, R5, RZ ;  /* 0x000000050a057210 */ /* 0x000fca0007ffe0ff */
[----:B------:R-:W1:Y:S02]  /*103d0*/  SHFL.UP PT, R4, R5, 0x2, RZ ;  /* 0x0440000005047989 */ /* 0x000e6400000e00ff */
[----:B-1----:R-:W-:Y:S02]  /*103e0*/  SEL R4, R4, RZ, P0 ;  /* 0x000000ff04047207 */ /* 0x002fe40000000000 */
[----:B------:R-:W-:-:S03]  /*103f0*/  ISETP.GE.U32.AND P0, PT, R7, 0x4, PT ;  /* 0x000000040700780c */ /* 0x000fc60003f06070 */
[----:B------:R-:W-:-:S05]  /*10400*/  IMAD.IADD R4, R5, 0x1, R4 ;  /* 0x0000000105047824 */ /* 0x000fca00078e0204 */
[----:B------:R-:W1:Y:S05]  /*10410*/  SHFL.UP PT, R6, R4, 0x4, RZ ;  /* 0x0480000004067989 */ /* 0x000e6a00000e00ff */
[----:B------:R-:W-:-:S04]  /*10420*/  @P0 LOP3.LUT R0, R0, 0x8, RZ, 0xfc, !PT ;  /* 0x0000000800000812 */ /* 0x000fc800078efcff */
[----:B------:R-:W-:Y:S02]  /*10430*/  LOP3.LUT R0, R0, 0xfffffffb, RZ, 0xc0, !PT ;  /* 0xfffffffb00007812 */ /* 0x000fe400078ec0ff */
[----:B-1----:R-:W-:Y:S01]  /*10440*/  SEL R3, R6, RZ, P0 ;  /* 0x000000ff06037207 */ /* 0x002fe20000000000 */
[----:B------:R-:W-:Y:S01]  /*10450*/  IMAD.MOV.U32 R6, RZ, RZ, RZ ;  /* 0x000000ffff067224 */ /* 0x000fe200078e00ff */
        /* <DEDUP_REMOVED lines=18> */
[----:B------:R-:W-:Y:S01]  /*10580*/  MOV R6, RZ ;  /* 0x000000ff00067202 */ /* 0x000fe20000000f00 */
[----:B------:R-:W-:Y:S01]  /*10590*/  ULDC UR5, c[0x0][0xc14] ;  /* 0x0003050000057ab9 */ /* 0x000fe20000000800 */
[----:B------:R-:W-:Y:S01]  /*105a0*/  ULDC UR7, c[0x0][0xc14] ;  /* 0x0003050000077ab9 */ /* 0x000fe20000000800 */
[----:B------:R-:W-:-:S05]  /*105b0*/  ULDC UR4, c[0x0][0xc10] ;  /* 0x0003040000047ab9 */ /* 0x000fca0000000800 */
.L_x_1185:
[----:B------:R-:W-:Y:S02]  /*105c0*/  VIADD R6, R6, 0x1f ;  /* 0x0000001f06067836 */ /* 0x000fe40000000000 */
[----:B------:R-:W-:-:S03]  /*105d0*/  IMAD.U32 R19, RZ, RZ, UR7 ;  /* 0x00000007ff137e24 */ /* 0x000fc6000f8e00ff */
[----:B------:R-:W-:-:S13]  /*105e0*/  ISETP.GE.AND P0, PT, R6, UR5, PT ;  /* 0x0000000506007c0c */ /* 0x000fda000bf06270 */
[----:B------:R-:W-:Y:S05]  /*105f0*/  @P0 BRA `(.L_x_1182) ;  /* 0x0000000400cc0947 */ /* 0x000fea0003800000 */
[----:B------:R-:W0:Y:S01]  /*10600*/  S2R R2, SR_TID.X ;  /* 0x0000000000027919 */ /* 0x000e220000002100 */
        /* <DEDUP_REMOVED lines=11> */
.L_x_1184:
[----:B------:R-:W-:Y:S05]  /*106c0*/  BSYNC B0 ;  /* 0x0000000000007941 */ /* 0x000fea0003800000 */
.L_x_1183:
        /* <DEDUP_REMOVED lines=25> */
.L_x_1181:
[----:B------:R-:W-:Y:S01]  /*10860*/  IMAD.IADD R7, R5, 0x1, -R2 ;  /* 0x0000000105077824 */ /* 0x000fe200078e0a02 */
[----:B------:R-:W-:-:S03]  /*10870*/  ULDC.64 UR8, c[0x0][0x208] ;  /* 0x0000820000087ab9 */ /* 0x000fc60000000a00 */
[----:B------:R-:W-:-:S05]  /*10880*/  IMAD R2, R4, UR4, R7 ;  /* 0x0000000404027c24 */ /* 0x000fca000f8e0207 */
[----:B------:R-:W-:Y:S02]  /*10890*/  ISETP.GT.AND P0, PT, R2, UR6, PT ;  /* 0x0000000602007c0c */ /* 0x000fe4000bf04270 */
[----:B------:R-:W0:Y:S11]  /*108a0*/  LDC.64 R2, c[0x0][0xc68] ;  /* 0x00031a00ff027b82 */ /* 0x000e360000000a00 */
[----:B------:R-:W-:-:S04]  /*108b0*/  VOTE.ANY R9, PT, !P0 ;  /* 0x0000000000097806 */ /* 0x000fc800040e0100 */
[----:B------:R-:W1:Y:S02]  /*108c0*/  POPC R5, R9 ;  /* 0x0000000900057309 */ /* 0x000e640000000000 */
[----:B-1----:R-:W-:-:S04]  /*108d0*/  IMAD.IADD R19, R5, 0x1, R6 ;  /* 0x0000000105137824 */ /* 0x002fc800078e0206 */
[----:B0-----:R-:W-:-:S05]  /*108e0*/  IMAD.WIDE R2, R19, 0x4, R2 ;  /* 0x0000000413027825 */ /* 0x001fca00078e0202 */
[----:B------:R-:W2:Y:S01]  /*108f0*/  LDG.E R8, desc[UR8][R2.64] ;  /* 0x0000000802087981 */ /* 0x000ea2000c1e1900 */
[----:B------:R-:W-:-:S03]  /*10900*/  ISETP.NE.AND P0, PT, R9, RZ, PT ;  /* 0x000000ff0900720c */ /* 0x000fc60003f05270 */
[----:B------:R-:W2:Y:S02]  /*10910*/  SHFL.IDX PT, R17, R10, R5, 0x1f ;  /* 0x00001f050a117589 */ /* 0x000ea400000e0000 */
[----:B--2---:R-:W-:-:S05]  /*10920*/  IMAD R6, R17, R8, RZ ;  /* 0x0000000811067224 */ /* 0x004fca00078e02ff */
[----:B------:R-:W-:-:S04]  /*10930*/  IABS R11, R6 ;  /* 0x00000006000b7213 */ /* 0x000fc80000000000 */
[----:B------:R-:W0:Y:S08]  /*10940*/  I2F.RP R12, R11 ;  /* 0x0000000b000c7306 */ /* 0x000e300000209400 */
[----:B0-----:R-:W0:Y:S02]  /*10950*/  MUFU.RCP R12, R12 ;  /* 0x0000000c000c7308 */ /* 0x001e240000001000 */
[----:B0-----:R-:W-:-:S06]  /*10960*/  VIADD R13, R12, 0xffffffe ;  /* 0x0ffffffe0c0d7836 */ /* 0x001fcc0000000000 */
[----:B------:R0:W1:Y:S01]  /*10970*/  F2I.FTZ.U32.TRUNC.NTZ R3, R13 ;  /* 0x0000000d00037305 */ /* 0x000062000021f000 */
[----:B------:R-:W-:Y:S05]  /*10980*/  @!P0 BRA `(.L_x_1186) ;  /* 0x0000000000088947 */ /* 0x000fea0003800000 */
[----:B------:R-:W-:-:S05]  /*10990*/  VIADD R5, R5, 0xffffffff ;  /* 0xffffffff05057836 */ /* 0x000fca0000000000 */
[----:B------:R2:W3:Y:S02]  /*109a0*/  SHFL.IDX PT, R16, R4, R5, 0x1f ;  /* 0x00001f0504107589 */ /* 0x0004e400000e0000 */
.L_x_1186:
[----:B-1----:R-:W-:Y:S01]  /*109b0*/  IMAD.MOV R2, RZ, RZ, -R3 ;  /* 0x000000ffff027224 */ /* 0x002fe200078e0a03 */
[----:B--2---:R-:W-:Y:S01]  /*109c0*/  IABS R4, R6 ;  /* 0x0000000600047213 */ /* 0x004fe20000000000 */
[----:B---3--:R-:W-:Y:S02]  /*109d0*/  IMAD R16, R16, UR4, R7 ;  /* 0x0000000410107c24 */ /* 0x008fe4000f8e0207 */
[----:B------:R-:W-:Y:S02]  /*109e0*/  IMAD R5, R2, R11, RZ ;  /* 0x0000000b02057224 */ /* 0x000fe400078e02ff */
[----:B------:R-:W-:Y:S02]  /*109f0*/  IMAD.MOV.U32 R2, RZ, RZ, RZ ;  /* 0x000000ffff027224 */ /* 0x000fe400078e00ff */
[----:B------:R-:W-:Y:S02]  /*10a00*/  IMAD.MOV R4, RZ, RZ, -R4 ;  /* 0x000000ffff047224 */ /* 0x000fe400078e0a04 */
[----:B------:R-:W-:Y:S01]  /*10a10*/  IMAD.HI.U32 R2, R3, R5, R2 ;  /* 0x0000000503027227 */ /* 0x000fe200078e0002 */
[----:B------:R-:W-:-:S04]  /*10a20*/  IADD3 R5, -R16, UR6, RZ ;  /* 0x0000000610057c10 */ /* 0x000fc8000fffe1ff */
[----:B------:R-:W-:-:S05]  /*10a30*/  IABS R3, R5 ;  /* 0x0000000500037213 */ /* 0x000fca0000000000 */
[----:B------:R-:W-:-:S04]  /*10a40*/  IMAD.HI.U32 R9, R2, R3, RZ ;  /* 0x0000000302097227 */ /* 0x000fc800078e00ff */
[----:B------:R-:W-:-:S05]  /*10a50*/  IMAD R2, R9, R4, R3 ;  /* 0x0000000409027224 */ /* 0x000fca00078e0203 */
[----:B------:R-:W-:-:S13]  /*10a60*/  ISETP.GT.U32.AND P0, PT, R11, R2, PT ;  /* 0x000000020b00720c */ /* 0x000fda0003f04070 */
[----:B------:R-:W-:Y:S01]  /*10a70*/  @!P0 IMAD.IADD R2, R2, 0x1, -R11 ;  /* 0x0000000102028824 */ /* 0x000fe200078e0a0b */
[----:B------:R-:W-:-:S04]  /*10a80*/  @!P0 IADD3 R9, R9, 0x1, RZ ;  /* 0x0000000109098810 */ /* 0x000fc80007ffe0ff */
[----:B------:R-:W-:Y:S02]  /*10a90*/  ISETP.GE.U32.AND P0, PT, R2, R11, PT ;  /* 0x0000000b0200720c */ /* 0x000fe40003f06070 */
[----:B------:R-:W-:-:S11]  /*10aa0*/  LOP3.LUT R2, R5, R6, RZ, 0x3c, !PT ;  /* 0x0000000605027212 */ /* 0x000fd600078e3cff */
[----:B------:R-:W-:Y:S01]  /*10ab0*/  @P0 VIADD R9, R9, 0x1 ;  /* 0x0000000109090836 */ /* 0x000fe20000000000 */
[----:B------:R-:W-:-:S13]  /*10ac0*/  ISETP.GE.AND P0, PT, R2, RZ, PT ;  /* 0x000000ff0200720c */ /* 0x000fda0003f06270 */
[----:B------:R-:W-:Y:S01]  /*10ad0*/  @!P0 IMAD.MOV R9, RZ, RZ, -R9 ;  /* 0x000000ffff098224 */ /* 0x000fe200078e0a09 */
[----:B------:R-:W-:-:S13]  /*10ae0*/  ISETP.NE.AND P0, PT, R6, RZ, PT ;  /* 0x000000ff0600720c */ /* 0x000fda0003f05270 */
[----:B------:R-:W-:-:S05]  /*10af0*/  @!P0 LOP3.LUT R9, RZ, R6, RZ, 0x33, !PT ;  /* 0x00000006ff098212 */ /* 0x000fca00078e33ff */
[----:B------:R-:W-:Y:S02]  /*10b00*/  IMAD R4, R8, R9, RZ ;  /* 0x0000000908047224 */ /* 0x000fe400078e02ff */
[----:B------:R-:W-:Y:S02]  /*10b10*/  IMAD.MOV R9, RZ, RZ, -R9 ;  /* 0x000000ffff097224 */ /* 0x000fe400078e0a09 */
[----:B------:R-:W-:Y:S02]  /*10b20*/  IMAD.MOV R3, RZ, RZ, -R4 ;  /* 0x000000ffff037224 */ /* 0x000fe400078e0a04 */
[----:B------:R-:W-:-:S03]  /*10b30*/  IMAD R5, R6, R9, R5 ;  /* 0x0000000906057224 */ /* 0x000fc600078e0205 */
[----:B------:R-:W-:Y:S01]  /*10b40*/  VIADDMNMX R8, R3, UR4, R8, PT ;  /* 0x0000000403087c46 */ /* 0x000fe2000b800108 */
[----:B------:R-:W-:-:S03]  /*10b50*/  IMAD.IADD R4, R5, 0x1, R4 ;  /* 0x0000000105047824 */ /* 0x000fc600078e0204 */
[----:B------:R-:W-:-:S04]  /*10b60*/  IABS R7, R8 ;  /* 0x0000000800077213 */ /* 0x000fc80000000000 */
[----:B------:R-:W1:Y:S08]  /*10b70*/  I2F.RP R10, R7 ;  /* 0x00000007000a7306 */ /* 0x000e700000209400 */
[----:B-1----:R-:W1:Y:S02]  /*10b80*/  MUFU.RCP R10, R10 ;  /* 0x0000000a000a7308 */ /* 0x002e640000001000 */
[----:B-1----:R-:W-:-:S06]  /*10b90*/  VIADD R2, R10, 0xffffffe ;  /* 0x0ffffffe0a027836 */ /* 0x002fcc0000000000 */
[----:B------:R1:W2:Y:S02]  /*10ba0*/  F2I.FTZ.U32.TRUNC.NTZ R3, R2 ;  /* 0x0000000200037305 */ /* 0x0002a4000021f000 */
[----:B-1----:R-:W-:Y:S02]  /*10bb0*/  IMAD.MOV.U32 R2, RZ, RZ, RZ ;  /* 0x000000ffff027224 */ /* 0x002fe400078e00ff */
[----:B--2---:R-:W-:-:S04]  /*10bc0*/  IMAD.MOV R6, RZ, RZ, -R3 ;  /* 0x000000ffff067224 */ /* 0x004fc800078e0a03 */
[----:B------:R-:W-:Y:S01]  /*10bd0*/  IMAD R9, R6, R7, RZ ;  /* 0x0000000706097224 */ /* 0x000fe200078e02ff */
[----:B------:R-:W-:-:S03]  /*10be0*/  IABS R6, R5 ;  /* 0x0000000500067213 */ /* 0x000fc60000000000 */
[----:B------:R-:W-:Y:S01]  /*10bf0*/  IMAD.HI.U32 R3, R3, R9, R2 ;  /* 0x0000000903037227 */ /* 0x000fe200078e0002 */
[----:B------:R-:W-:-:S04]  /*10c00*/  IABS R9, R8 ;  /* 0x0000000800097213 */ /* 0x000fc80000000000 */
[----:B------:R-:W-:Y:S01]  /*10c10*/  IADD3 R2, RZ, -R9, RZ ;  /* 0x80000009ff027210 */ /* 0x000fe20007ffe0ff */
[----:B------:R-:W-:-:S04]  /*10c20*/  IMAD.HI.U32 R3, R3, R6, RZ ;  /* 0x0000000603037227 */ /* 0x000fc800078e00ff */
[----:B------:R-:W-:-:S05]  /*10c30*/  IMAD R2, R3, R2, R6 ;  /* 0x0000000203027224 */ /* 0x000fca00078e0206 */
[----:B------:R-:W-:-:S13]  /*10c40*/  ISETP.GT.U32.AND P0, PT, R7, R2, PT ;  /* 0x000000020700720c */ /* 0x000fda0003f04070 */
[----:B------:R-:W-:Y:S02]  /*10c50*/  @!P0 IMAD.IADD R2, R2, 0x1, -R7 ;  /* 0x0000000102028824 */ /* 0x000fe400078e0a07 */
[----:B------:R-:W-:-:S03]  /*10c60*/  @!P0 VIADD R3, R3, 0x1 ;  /* 0x0000000103038836 */ /* 0x000fc60000000000 */
[----:B------:R-:W-:Y:S02]  /*10c70*/  ISETP.GE.U32.AND P0, PT, R2, R7, PT ;  /* 0x000000070200720c */ /* 0x000fe40003f06070 */
[----:B------:R-:W-:-:S11]  /*10c80*/  LOP3.LUT R2, R5, R8, RZ, 0x3c, !PT ;  /* 0x0000000805027212 */ /* 0x000fd600078e3cff */
[----:B------:R-:W-:Y:S01]  /*10c90*/  @P0 VIADD R3, R3, 0x1 ;  /* 0x0000000103030836 */ /* 0x000fe20000000000 */
[----:B------:R-:W-:-:S13]  /*10ca0*/  ISETP.GE.AND P0, PT, R2, RZ, PT ;  /* 0x000000ff0200720c */ /* 0x000fda0003f06270 */
[----:B------:R-:W-:Y:S01]  /*10cb0*/  @!P0 IMAD.MOV R3, RZ, RZ, -R3 ;  /* 0x000000ffff038224 */ /* 0x000fe200078e0a03 */
[----:B------:R-:W-:-:S13]  /*10cc0*/  ISETP.NE.AND P0, PT, R8, RZ, PT ;  /* 0x000000ff0800720c */ /* 0x000fda0003f05270 */
[----:B------:R-:W-:Y:S01]  /*10cd0*/  @!P0 LOP3.LUT R3, RZ, R8, RZ, 0x33, !PT ;  /* 0x00000008ff038212 */ /* 0x000fe200078e33ff */
[----:B------:R-:W-:-:S03]  /*10ce0*/  IMAD.MOV R8, RZ, RZ, -R8 ;  /* 0x000000ffff087224 */ /* 0x000fc600078e0a08 */
[----:B------:R-:W-:Y:S01]  /*10cf0*/  LOP3.LUT R2, RZ, R3, RZ, 0x33, !PT ;  /* 0x00000003ff027212 */ /* 0x000fe200078e33ff */
[----:B------:R-:W-:-:S04]  /*10d00*/  IMAD R18, R3, R8, R4 ;  /* 0x0000000803127224 */ /* 0x000fc800078e0204 */
[----:B------:R-:W-:Y:S01]  /*10d10*/  IMAD.IADD R17, R17, 0x1, R2 ;  /* 0x0000000111117824 */ /* 0x000fe200078e0202 */
[----:B------:R-:W-:Y:S06]  /*10d20*/  BRA `(.L_x_1187) ;  /* 0x00000000000c7947 */ /* 0x000fec0003800000 */
.L_x_1182:
[----:B------:R-:W-:Y:S01]  /*10d30*/  IMAD.MOV.U32 R17, RZ, RZ, RZ ;  /* 0x000000ffff117224 */ /* 0x000fe200078e00ff */
[----:B------:R-:W-:Y:S01]  /*10d40*/  MOV R16, UR6 ;  /* 0x0000000600107c02 */ /* 0x000fe20008000f00 */
[----:B------:R-:W-:-:S07]  /*10d50*/  IMAD.MOV.U32 R18, RZ, RZ, RZ ;  /* 0x000000ffff127224 */ /* 0x000fce00078e00ff */
.L_x_1187:
[----:B------:R-:W1:Y:S01]  /*10d60*/  S2R R2, SR_TID.X ;  /* 0x0000000000027919 */ /* 0x000e620000002100 */
[----:B------:R-:W-:Y:S01]  /*10d70*/  STL [R1], RZ ;  /* 0x000000ff01007387 */ /* 0x000fe20000100800 */
[----:B-1----:R-:W-:-:S04]  /*10d80*/  LOP3.LUT R2, R2, 0x1f, RZ, 0xc0, !PT ;  /* 0x0000001f02027812 */ /* 0x002fc800078ec0ff */
[----:B------:R-:W-:-:S13]  /*10d90*/  ISETP.NE.AND P0, PT, R2, RZ, PT ;  /* 0x000000ff0200720c */ /* 0x000fda0003f05270 */
[----:B------:R-:W1:Y:S01]  /*10da0*/  @!P0 S2R R3, SR_CgaCtaId ;  /* 0x0000000000038919 */ /* 0x000e620000008800 */
[----:B------:R-:W-:-:S04]  /*10db0*/  @!P0 MOV R0, 0x400 ;  /* 0x0000040000008802 */ /* 0x000fc80000000f00 */
[----:B-1----:R-:W-:-:S05]  /*10dc0*/  @!P0 LEA R0, R3, R0, 0x18 ;  /* 0x0000000003008211 */ /* 0x002fca00078ec0ff */
[----:B------:R1:W-:Y:S01]  /*10dd0*/  @!P0 STS.128 [R0+0x308d0], R16 ;  /* 0x0308d01000008388 */ /* 0x0003e20000000c00 */
[----:B------:R-:W-:Y:S06]  /*10de0*/  BAR.ARV 0x5, 0x120 ;  /* 0x0144800000007b1d */ /* 0x000fec0000002000 */
[----:B------:R-:W-:Y:S01]  /*10df0*/  ISETP.GE.AND P0, PT, R19, UR5, PT ;  /* 0x0000000513007c0c */ /* 0x000fe2000bf06270 */
[----:B-1----:R-:W-:-:S05]  /*10e00*/  IMAD.MOV.U32 R0, RZ, RZ, 0x1 ;  /* 0x00000001ff007424 */ /* 0x002fca00078e00ff */
[----:B------:R1:W-:Y:S04]  /*10e10*/  STL [R1+0x8], R0 ;  /* 0x0000080001007387 */ /* 0x0003e80000100800 */
[----:B------:R1:W-:Y:S03]  /*10e20*/  STL [R1+0x18], RZ ;  /* 0x000018ff01007387 */ /* 0x0003e60000100800 */
[----:B------:R-:W-:Y:S05]  /*10e30*/  @P0 BRA `(.L_x_1188) ;  /* 0x0000004800880947 */ /* 0x000fea0003800000 */
[----:B-1----:R-:W-:Y:S01]  /*10e40*/  IMAD.MOV.U32 R0, RZ, RZ, 0x1 ;  /* 0x00000001ff007424 */ /* 0x002fe200078e00ff */
[----:B------:R1:W-:Y:S01]  /*10e50*/  STL [R1+0x18], RZ ;  /* 0x000018ff01007387 */ /* 0x0003e20000100800 */
[----:B------:R-:W-:Y:S01]  /*10e60*/  ULDC UR38, c[0x0][0xc] ;  /* 0x0000030000267ab9 */ /* 0x000fe20000000800 */
[----:B------:R-:W-:Y:S02]  /*10e70*/  ULDC.64 UR36, c[0x0][0x198] ;  /* 0x0000660000247ab9 */ /* 0x000fe40000000a00 */
[----:B------:R1:W-:Y:S04]  /*10e80*/  STL [R1+0x8], R0 ;  /* 0x0000080001007387 */ /* 0x0003e80000100800 */
[----:B------:R1:W-:Y:S02]  /*10e90*/  STL [R1], RZ ;  /* 0x000000ff01007387 */ /* 0x0003e40000100800 */
.L_x_1264:
[----:B------:R-:W-:Y:S05]  /*10ea0*/  YIELD ;  /* 0x0000000000007946 */ /* 0x000fea0003800000 */
[----:B------:R-:W-:Y:S01]  /*10eb0*/  ULDC.64 UR4, c[0x0][0xa28] ;  /* 0x00028a0000047ab9 */ /* 0x000fe20000000a00 */
[----:B------:R-:W-:Y:S01]  /*10ec0*/  IMAD.MOV.U32 R4, RZ, RZ, RZ ;  /* 0x000000ffff047224 */ /* 0x000fe200078e00ff */
[----:B------:R-:W-:Y:S01]  /*10ed0*/  ISETP.NE.U32.AND P0, PT, RZ, UR4, PT ;  /* 0x00000004ff007c0c */ /* 0x000fe2000bf05070 */
[----:B------:R-:W-:-:S03]  /*10ee0*/  ULDC.64 UR6, c[0x0][0x208] ;  /* 0x0000820000067ab9 */ /* 0x000fc60000000a00 */
[----:B------:R-:W-:Y:S01]  /*10ef0*/  ISETP.NE.AND.EX P0, PT, RZ, UR5, PT, P0 ;  /* 0x00000005ff007c0c */ /* 0x000fe2000bf05300 */
[----:B------:R-:W-:-:S12]  /*10f00*/  ULDC.64 UR4, c[0x0][0xa00] ;  /* 0x0002800000047ab9 */ /* 0x000fd80000000a00 */
[----:B--2---:R-:W2:Y:S01]  /*10f10*/  @P0 LDC.64 R2, c[0x0][0xa28] ;  /* 0x00028a00ff020b82 */ /* 0x004ea20000000a00 */
[----:B------:R-:W-:Y:S01]  /*10f20*/  ISETP.NE.U32.AND P2, PT, RZ, UR4, PT ;  /* 0x00000004ff007c0c */ /* 0x000fe2000bf45070 */
[----:B--2---:R-:W-:-:S05]  /*10f30*/  @P0 IMAD.WIDE R2, R19, 0x4, R2 ;  /* 0x0000000413020825 */ /* 0x004fca00078e0202 */
[----:B------:R2:W5:Y:S01]  /*10f40*/  @P0 LDG.E R4, desc[UR6][R2.64] ;  /* 0x0000000602040981 */ /* 0x000562000c1e1900 */
[----:B------:R-:W-:Y:S01]  /*10f50*/  ISETP.NE.AND.EX P2, PT, RZ, UR5, PT, P2 ;  /* 0x00000005ff007c0c */ /* 0x000fe2000bf45320 */
[----:B-1----:R-:W-:Y:S01]  /*10f60*/  IMAD.MOV.U32 R0, RZ, RZ, RZ ;  /* 0x000000ffff007224 */ /* 0x002fe200078e00ff */
[----:B------:R-:W-:Y:S01]  /*10f70*/  ULDC.64 UR4, c[0x0][0xa18] ;  /* 0x0002860000047ab9 */ /* 0x000fe20000000a00 */
[----:B--2---:R-:W1:Y:S02]  /*10f80*/  LDC.64 R2, c[0x0][0xa00] ;  /* 0x00028000ff027b82 */ /* 0x004e640000000a00 */
[----:B-1----:R-:W-:-:S08]  /*10f90*/  IMAD.WIDE R2, R19, 0x4, R2 ;  /* 0x0000000413027825 */ /* 0x002fd000078e0202 */
[----:B------:R-:W2:Y:S01]  /*10fa0*/  @P2 LDG.E R0, desc[UR6][R2.64] ;  /* 0x0000000602002981 */ /* 0x000ea2000c1e1900 */
[----:B------:R-:W-:Y:S01]  /*10fb0*/  ISETP.NE.U32.AND P1, PT, RZ, UR4, PT ;  /* 0x00000004ff007c0c */ /* 0x000fe2000bf25070 */
[----:B------:R-:W-:-:S03]  /*10fc0*/  ULDC UR4, c[0x0][0x288] ;  /* 0x0000a20000047ab9 */ /* 0x000fc60000000800 */
[----:B------:R-:W-:-:S13]  /*10fd0*/  ISETP.NE.AND.EX P1, PT, RZ, UR5, PT, P1 ;  /* 0x00000005ff007c0c */ /* 0x000fda000bf25310 */
[----:B------:R-:W1:Y:S02]  /*10fe0*/  @P1 LDC.64 R6, c[0x0][0xa18] ;  /* 0x00028600ff061b82 */ /* 0x000e640000000a00 */
[----:B-1----:R-:W-:Y:S01]  /*10ff0*/  @P1 IMAD.WIDE R6, R19, 0x4, R6 ;  /* 0x0000000413061825 */ /* 0x002fe200078e0206 */
[----:B--2---:R1:W-:Y:S03]  /*11000*/  STL [R1+0x1c], R0 ;  /* 0x00001c0001007387 */ /* 0x0043e60000100800 */
[----:B-1----:R-:W-:Y:S01]  /*11010*/  IMAD.U32 R0, RZ, RZ, UR4 ;  /* 0x00000004ff007e24 */ /* 0x002fe2000f8e00ff */
[----:B------:R-:W-:Y:S02]  /*11020*/  ULDC.64 UR4, c[0x0][0x3f8] ;  /* 0x0000fe0000047ab9 */ /* 0x000fe40000000a00 */
[----:B------:R-:W-:-:S03]  /*11030*/  UISETP.NE.U32.AND UP0, UPT, UR4, URZ, UPT ;  /* 0x0000003f0400728c */ /* 0x000fc6000bf05070 */
[----:B------:R-:W-:Y:S01]  /*11040*/  ULDC UR4, c[0x0][0x404] ;  /* 0x0001010000047ab9 */ /* 0x000fe20000000800 */
[----:B------:R-:W-:Y:S01]  /*11050*/  UISETP.NE.AND.EX UP0, UPT, UR5, URZ, UPT, UP0 ;  /* 0x0000003f0500728c */ /* 0x000fe2000bf05300 */
[----:B------:R1:W5:Y:S01]  /*11060*/  @P1 LDG.E R0, desc[UR6][R6.64] ;  /* 0x0000000606001981 */ /* 0x000362000c1e1900 */
[----:B------:R-:W-:Y:S01]  /*11070*/  ULDC.64 UR6, c[0x0][0xa08] ;  /* 0x0002820000067ab9 */ /* 0x000fe20000000a00 */
[----:B------:R-:W-:Y:S01]  /*11080*/  ULDC UR5, c[0x0][0x2e0] ;  /* 0x0000b80000057ab9 */ /* 0x000fe20000000800 */
[----:B------:R-:W-:Y:S01]  /*11090*/  USEL UR4, UR4, 0x1, UP0 ;  /* 0x0000000104047887 */ /* 0x000fe20008000000 */
[----:B------:R-:W-:-:S03]  /*110a0*/  ISETP.NE.U32.AND P0, PT, RZ, UR6, PT ;  /* 0x00000006ff007c0c */ /* 0x000fc6000bf05070 */
[----:B------:R-:W-:Y:S01]  /*110b0*/  UIMAD UR4, UR4, UR5, URZ ;  /* 0x00000005040472a4 */ /* 0x000fe2000f8e023f */
[----:B------:R-:W-:-:S05]  /*110c0*/  ISETP.NE.AND.EX P0, PT, RZ, UR7, PT, P0 ;  /* 0x00000007ff007c0c */ /* 0x000fca000bf05300 */
[----:B------:R-:W-:Y:S01]  /*110d0*/  IMAD.U32 R5, RZ, RZ, UR4 ;  /* 0x00000004ff057e24 */ /* 0x000fe2000f8e00ff */
[----:B-1----:R-:W-:Y:S07]  /*110e0*/  @P1 BRA `(.L_x_1189) ;  /* 0x0000000000141947 */ /* 0x002fee0003800000 */
[----:B------:R-:W-:Y:S05]  /*110f0*/  @!P2 BRA `(.L_x_1189) ;  /* 0x000000000010a947 */ /* 0x000fea0003800000 */
[----:B------:R-:W-:Y:S02]  /*11100*/  ULDC.64 UR4, c[0x0][0x208] ;  /* 0x0000820000047ab9 */ /* 0x000fe40000000a00 */
[----:B------:R-:W2:Y:S04]  /*11110*/  LDG.E R7, desc[UR4][R2.64] ;  /* 0x0000000402077981 */ /* 0x000ea8000c1e1900 */
[----:B-----5:R-:W2:Y:S02]  /*11120*/  LDG.E R0, desc[UR4][R2.64+0x4] ;  /* 0x0000040402007981 */ /* 0x020ea4000c1e1900 */
[----:B--2---:R-:W-:-:S07]  /*11130*/  IMAD.IADD R0, R0, 0x1, -R7 ;  /* 0x0000000100007824 */ /* 0x004fce00078e0a07 */
.L_x_1189:
[----:B------:R-:W1:Y:S01]  /*11140*/  LDC.64 R2, c[0x0][0xa08] ;  /* 0x00028200ff027b82 */ /* 0x000e620000000a00 */
[----:B------:R-:W-:Y:S01]  /*11150*/  MOV R7, RZ ;  /* 0x000000ff00077202 */ /* 0x000fe20000000f00 */
[----:B------:R-:W-:Y:S01]  /*11160*/  ULDC.64 UR4, c[0x0][0x208] ;  /* 0x0000820000047ab9 */ /* 0x000fe20000000a00 */
[----:B-1----:R-:W-:-:S05]  /*11170*/  IMAD.WIDE R2, R19, 0x4, R2 ;  /* 0x0000000413027825 */ /* 0x002fca00078e0202 */
[----:B------:R-:W2:Y:S01]  /*11180*/  @P0 LDG.E R7, desc[UR4][R2.64] ;  /* 0x0000000402070981 */ /* 0x000ea2000c1e1900 */
[----:B------:R-:W-:Y:S02]  /*11190*/  ULDC.64 UR4, c[0x0][0xa20] ;  /* 0x0002880000047ab9 */ /* 0x000fe40000000a00 */
[----:B------:R-:W-:-:S04]  /*111a0*/  ISETP.NE.U32.AND P1, PT, RZ, UR4, PT ;  /* 0x00000004ff007c0c */ /* 0x000fc8000bf25070 */
[----:B------:R-:W-:Y:S01]  /*111b0*/  ISETP.NE.AND.EX P1, PT, RZ, UR5, PT, P1 ;  /* 0x00000005ff007c0c */ /* 0x000fe2000bf25310 */
[----:B--2--5:R-:W-:-:S05]  /*111c0*/  IMAD.IADD R6, R7, 0x1, R4 ;  /* 0x0000000107067824 */ /* 0x024fca00078e0204 */
[----:B------:R1:W-:Y:S07]  /*111d0*/  STL [R1+0x4], R6 ;  /* 0x0000040601007387 */ /* 0x0003ee0000100800 */
[----:B------:R-:W-:Y:S05]  /*111e0*/  @!P1 BRA `(.L_x_1190) ;  /* 0x0000000000149947 */ /* 0x000fea0003800000 */
[----:B------:R-:W2:Y:S01]  /*111f0*/  LDC.64 R2, c[0x0][0xa20] ;  /* 0x00028800ff027b82 */ /* 0x000ea20000000a00 */
[----:B------:R-:W-:Y:S01]  /*11200*/  ULDC.64 UR4, c[0x0][0x208] ;  /* 0x0000820000047ab9 */ /* 0x000fe20000000a00 */
[----:B--2---:R-:W-:-:S05]  /*11210*/  IMAD.WIDE R2, R19, 0x4, R2 ;  /* 0x0000000413027825 */ /* 0x004fca00078e0202 */
[----:B------:R2:W5:Y:S01]  /*11220*/  LDG.E R5, desc[UR4][R2.64] ;  /* 0x0000000402057981 */ /* 0x000562000c1e1900 */
[----:B------:R-:W-:Y:S05]  /*11230*/  BRA `(.L_x_1191) ;  /* 0x0000000000147947 */ /* 0x000fea0003800000 */
.L_x_1190:
[----:B------:R-:W-:Y:S05]  /*11240*/  @!P0 BRA `(.L_x_1191) ;  /* 0x0000000000108947 */ /* 0x000fea0003800000 */
[----:B------:R-:W-:Y:S02]  /*11250*/  ULDC.64 UR4, c[0x0][0x208] ;  /* 0x0000820000047ab9 */ /* 0x000fe40000000a00 */
[----:B-1----:R-:W2:Y:S04]  /*11260*/  LDG.E R6, desc[UR4][R2.64] ;  /* 0x0000000402067981 */ /* 0x002ea8000c1e1900 */
[----:B------:R-:W2:Y:S02]  /*11270*/  LDG.E R5, desc[UR4][R2.64+0x4] ;  /* 0x0000040402057981 */ /* 0x000ea4000c1e1900 */
[----:B--2---:R-:W-:-:S07]  /*11280*/  IMAD.IADD R5, R5, 0x1, -R6 ;  /* 0x0000000105057824 */ /* 0x004fce00078e0a06 */
.L_x_1191:
[----:B--2---:R-:W2:Y:S01]  /*11290*/  LDC.64 R2, c[0x0][0x9e0] ;  /* 0x00027800ff027b82 */ /* 0x004ea20000000a00 */
[----:B-----5:R-:W-:Y:S01]  /*112a0*/  IMAD.IADD R7, R5, 0x1, -R4 ;  /* 0x0000000105077824 */ /* 0x020fe200078e0a04 */
[----:B------:R-:W-:-:S04]  /*112b0*/  LEA R9, R17, 0x80, 0x7 ;  /* 0x0000008011097811 */ /* 0x000fc800078e38ff */
[----:B------:R-:W-:Y:S02]  /*112c0*/  IADD3 R9, R7, R9, -R0 ;  /* 0x0000000907097210 */ /* 0x000fe40007ffe800 */
[----:B--2---:R-:W-:-:S03]  /*112d0*/  ISETP.GE.AND P0, PT, R3, 0x1, PT ;  /* 0x000000010300780c */ /* 0x004fc60003f06270 */
[----:B------:R-:W-:-:S10]  /*112e0*/  IMAD.IADD R2, R9, 0x1, R2 ;  /* 0x0000000109027824 */ /* 0x000fd400078e0202 */
[----:B------:R-:W-:Y:S05]  /*112f0*/  @!P0 BRA `(.L_x_1192) ;  /* 0x0000000000488947 */ /* 0x000fea0003800000 */
[C---:B------:R-:W-:Y:S01]  /*11300*/  ISETP.GT.AND P1, PT, R9.reuse, RZ, PT ;  /* 0x000000ff0900720c */ /* 0x040fe20003f24270 */
[----:B------:R-:W-:Y:S01]  /*11310*/  BSSY B0, `(.L_x_1193) ;  /* 0x000000e000007945 */ /* 0x000fe20003800000 */
[----:B-1----:R-:W-:-:S11]  /*11320*/  VIADD R6, R9, 0xffffffff ;  /* 0xffffffff09067836 */ /* 0x002fd60000000000 */
[----:B------:R-:W-:Y:S05]  /*11330*/  @P1 BRA `(.L_x_1194) ;  /* 0x00000000001c1947 */ /* 0x000fea0003800000 */
[----:B------:R-:W-:Y:S01]  /*11340*/  ISETP.NE.AND P1, PT, R3, 0x1, PT ;  /* 0x000000010300780c */ /* 0x000fe20003f25270 */
[----:B------:R-:W-:-:S12]  /*11350*/  IMAD.MOV R9, RZ, RZ, -R9 ;  /* 0x000000ffff097224 */ /* 0x000fd800078e0a09 */
[----:B------:R-:W1:Y:S02]  /*11360*/  @P1 LDC.64 R4, c[0x0][0x9e8] ;  /* 0x00027a00ff041b82 */ /* 0x000e640000000a00 */
[----:B-1----:R-:W-:-:S05]  /*11370*/  @P1 IMAD.HI.U32 R4, R9, R4, RZ ;  /* 0x0000000409041227 */ /* 0x002fca00078e00ff */
[----:B------:R-:W-:-:S04]  /*11380*/  @P1 SHF.R.U32.HI R9, RZ, R5, R4 ;  /* 0x00000005ff091219 */ /* 0x000fc80000011604 */
[----:B------:R-:W-:Y:S01]  /*11390*/  LOP3.LUT R6, RZ, R9, RZ, 0x33, !PT ;  /* 0x00000009ff067212 */ /* 0x000fe200078e33ff */
[----:B------:R-:W-:Y:S06]  /*113a0*/  BRA `(.L_x_1195) ;  /* 0x0000000000107947 */ /* 0x000fec0003800000 */
.L_x_1194:
[----:B------:R-:W-:-:S13]  /*113b0*/  ISETP.NE.AND P1, PT, R3, 0x1, PT ;  /* 0x000000010300780c */ /* 0x000fda0003f25270 */
[----:B------:R-:W1:Y:S02]  /*113c0*/  @P1 LDC.64 R4, c[0x0][0x9e8] ;  /* 0x00027a00ff041b82 */ /* 0x000e640000000a00 */
[----:B-1----:R-:W-:-:S05]  /*113d0*/  @P1 IMAD.HI.U32 R4, R6, R4, RZ ;  /* 0x0000000406041227 */ /* 0x002fca00078e00ff */
[----:B------:R-:W-:-:S07]  /*113e0*/  @P1 SHF.R.U32.HI R6, RZ, R5, R4 ;  /* 0x00000005ff061219 */ /* 0x000fce0000011604 */
.L_x_1195:
[----:B------:R-:W-:Y:S05]  /*113f0*/  BSYNC B0 ;  /* 0x0000000000007941 */ /* 0x000fea0003800000 */
.L_x_1193:
[----:B------:R-:W-:-:S05]  /*11400*/  IMAD R5, R6, R3, R3 ;  /* 0x0000000306057224 */ /* 0x000fca00078e0203 */
[----:B------:R-:W-:-:S07]  /*11410*/  VIMNMX R2, R2, R5, PT ;  /* 0x0000000502027248 */ /* 0x000fce0003fe0100 */
.L_x_1192:
[----:B------:R-:W-:Y:S01]  /*11420*/  VIADD R2, R2, 0x3f ;  /* 0x0000003f02027836 */ /* 0x000fe20000000000 */
[----:B------:R-:W-:Y:S01]  /*11430*/  LEA R0, R17, -R0, 0x7 ;  /* 0x8000000011007211 */ /* 0x000fe200078e38ff */
[----:B------:R-:W-:-:S03]  /*11440*/  ULDC UR4, c[0x0][0x9dc] ;  /* 0x0002770000047ab9 */ /* 0x000fc60000000800 */
[----:B------:R-:W-:-:S04]  /*11450*/  SHF.R.S32.HI R5, RZ, 0x1f, R2 ;  /* 0x0000001fff057819 */ /* 0x000fc80000011402 */
[----:B------:R-:W-:Y:S01]  /*11460*/  LEA.HI R4, R5, R2, RZ, 0x6 ;  /* 0x0000000205047211 */ /* 0x000fe200078f30ff */
[----:B------:R-:W-:-:S03]  /*11470*/  VIADD R2, R7, 0x3f ;  /* 0x0000003f07027836 */ /* 0x000fc60000000000 */
[----:B------:R-:W-:Y:S02]  /*11480*/  SHF.R.S32.HI R4, RZ, 0x6, R4 ;  /* 0x00000006ff047819 */ /* 0x000fe40000011404 */
[----:B------:R-:W-:-:S04]  /*11490*/  SHF.R.S32.HI R5, RZ, 0x1f, R2 ;  /* 0x0000001fff057819 */ /* 0x000fc80000011402 */
[----:B------:R-:W-:Y:S01]  /*114a0*/  LEA.HI R5, R5, R2, RZ, 0x6 ;  /* 0x0000000205057211 */ /* 0x000fe200078f30ff */
[----:B------:R-:W-:-:S03]  /*114b0*/  IMAD.IADD R2, R7, 0x1, R0 ;  /* 0x0000000107027824 */ /* 0x000fc600078e0200 */
[----:B------:R-:W-:Y:S01]  /*114c0*/  SHF.R.S32.HI R5, RZ, 0x6, R5 ;  /* 0x00000006ff057819 */ /* 0x000fe20000011405 */
[----:B------:R-:W-:-:S03]  /*114d0*/  VIADD R0, R2, -UR4 ;  /* 0x8000000402007c36 */ /* 0x000fc60008000000 */
[----:B-1----:R-:W-:-:S05]  /*114e0*/  VIMNMX R6, R5, R4, PT ;  /* 0x0000000405067248 */ /* 0x002fca0003fe0100 */
[----:B------:R1:W-:Y:S01]  /*114f0*/  STL [R1+0x14], R6 ;  /* 0x0000140601007387 */ /* 0x0003e20000100800 */
[----:B------:R-:W-:Y:S05]  /*11500*/  @!P0 BRA `(.L_x_1196) ;  /* 0x0000000000448947 */ /* 0x000fea0003800000 */
[----:B------:R-:W-:Y:S01]  /*11510*/  ISETP.GT.AND P0, PT, R2, -0x1, PT ;  /* 0xffffffff0200780c */ /* 0x000fe20003f04270 */
[----:B------:R-:W-:-:S12]  /*11520*/  BSSY B0, `(.L_x_1197) ;  /* 0x000000d000007945 */ /* 0x000fd80003800000 */
[----:B------:R-:W-:Y:S05]  /*11530*/  @P0 BRA `(.L_x_1198) ;  /* 0x00000000001c0947 */ /* 0x000fea0003800000 */
[----:B------:R-:W-:Y:S02]  /*11540*/  ISETP.NE.AND P0, PT, R3, 0x1, PT ;  /* 0x000000010300780c */ /* 0x000fe40003f05270 */
[----:B------:R-:W-:-:S11]  /*11550*/  LOP3.LUT R7, RZ, R2, RZ, 0x33, !PT ;  /* 0x00000002ff077212 */ /* 0x000fd600078e33ff */
[----:B------:R-:W2:Y:S02]  /*11560*/  @P0 LDC.64 R4, c[0x0][0x9e8] ;  /* 0x00027a00ff040b82 */ /* 0x000ea40000000a00 */
[----:B--2---:R-:W-:-:S05]  /*11570*/  @P0 IMAD.HI.U32 R4, R7, R4, RZ ;  /* 0x0000000407040227 */ /* 0x004fca00078e00ff */
[----:B------:R-:W-:-:S04]  /*11580*/  @P0 SHF.R.U32.HI R7, RZ, R5, R4 ;  /* 0x00000005ff070219 */ /* 0x000fc80000011604 */
[----:B------:R-:W-:Y:S01]  /*11590*/  LOP3.LUT R2, RZ, R7, RZ, 0x33, !PT ;  /* 0x00000007ff027212 */ /* 0x000fe200078e33ff */
[----:B------:R-:W-:Y:S06]  /*115a0*/  BRA `(.L_x_1199) ;  /* 0x0000000000107947 */ /* 0x000fec0003800000 */
.L_x_1198:
[----:B------:R-:W-:-:S13]  /*115b0*/  ISETP.NE.AND P0, PT, R3, 0x1, PT ;  /* 0x000000010300780c */ /* 0x000fda0003f05270 */
[----:B------:R-:W2:Y:S02]  /*115c0*/  @P0 LDC.64 R4, c[0x0][0x9e8] ;  /* 0x00027a00ff040b82 */ /* 0x000ea40000000a00 */
[----:B--2---:R-:W-:-:S05]  /*115d0*/  @P0 IMAD.HI.U32 R4, R2, R4, RZ ;  /* 0x0000000402040227 */ /* 0x004fca00078e00ff */
[----:B------:R-:W-:-:S07]  /*115e0*/  @P0 SHF.R.U32.HI R2, RZ, R5, R4 ;  /* 0x00000005ff020219 */ /* 0x000fce0000011604 */
.L_x_1199:
[----:B------:R-:W-:Y:S05]  /*115f0*/  BSYNC B0 ;  /* 0x0000000000007941 */ /* 0x000fea0003800000 */
.L_x_1197:
[----:B------:R-:W-:-:S05]  /*11600*/  IMAD R3, R2, R3, RZ ;  /* 0x0000000302037224 */ /* 0x000fca00078e02ff */
[----:B------:R-:W-:-:S07]  /*11610*/  VIMNMX R0, R0, R3, !PT ;  /* 0x0000000300007248 */ /* 0x000fce0007fe0100 */
.L_x_1196:
[----:B------:R-:W-:Y:S01]  /*11620*/  SHF.R.S32.HI R3, RZ, 0x1f, R0 ;  /* 0x0000001fff037819 */ /* 0x000fe20000011400 */
[----:B------:R-:W-:Y:S03]  /*11630*/  BSSY B6, `(.L_x_1200) ;  /* 0x000035e000067945 */ /* 0x000fe60003800000 */
[----:B------:R-:W-:-:S04]  /*11640*/  LEA.HI R3, R3, R0, RZ, 0x6 ;  /* 0x0000000003037211 */ /* 0x000fc800078f30ff */
[----:B------:R-:W-:-:S04]  /*11650*/  SHF.R.S32.HI R3, RZ, 0x6, R3 ;  /* 0x00000006ff037819 */ /* 0x000fc80000011403 */
[----:B------:R-:W-:-:S04]  /*11660*/  VIMNMX R2, RZ, R3, !PT ;  /* 0x00000003ff027248 */ /* 0x000fc80007fe0100 */
[----:B------:R-:W-:Y:S01]  /*11670*/  ISETP.GT.AND P0, PT, R6, R2, PT ;  /* 0x000000020600720c */ /* 0x000fe20003f04270 */
[----:B------:R2:W-:-:S12]  /*11680*/  STL [R1+0x10], R2 ;  /* 0x0000100201007387 */ /* 0x0005d80000100800 */
[----:B--2---:R-:W-:Y:S05]  /*11690*/  @P0 BRA `(.L_x_1201) ;  /* 0x0000000000480947 */ /* 0x004fea0003800000 */
[----:B------:R-:W2:Y:S02]  /*116a0*/  S2R R2, SR_TID.X ;  /* 0x0000000000027919 */ /* 0x000ea40000002100 */
[----:B--2---:R-:W-:-:S04]  /*116b0*/  LOP3.LUT R2, R2, 0x1f, RZ, 0xc0, !PT ;  /* 0x0000001f02027812 */ /* 0x004fc800078ec0ff */
[----:B------:R-:W-:-:S13]  /*116c0*/  ISETP.NE.AND P1, PT, R2, RZ, PT ;  /* 0x000000ff0200720c */ /* 0x000fda0003f25270 */
[----:B------:R-:W-:Y:S05]  /*116d0*/  @P1 BRA `(.L_x_1202) ;  /* 0x00000034004c1947 */ /* 0x000fea0003800000 */
[----:B------:R-:W2:Y:S01]  /*116e0*/  S2R R7, SR_LANEID ;  /* 0x0000000000077919 */ /* 0x000ea20000000000 */
[----:B------:R-:W-:Y:S01]  /*116f0*/  VOTEU.ANY UR4, UPT, PT ;  /* 0x0000000000047886 */ /* 0x000fe200038e0100 */
[----:B------:R-:W3:Y:S01]  /*11700*/  LDC.64 R2, c[0x0][0xc38] ;  /* 0x00030e00ff027b82 */ /* 0x000ee20000000a00 */
[----:B------:R-:W2:Y:S01]  /*11710*/  FLO.U32 R0, UR4 ;  /* 0x0000000400007d00 */ /* 0x000ea200080e0000 */
[----:B------:R-:W-:-:S07]  /*11720*/  ULDC.64 UR6, c[0x0][0x208] ;  /* 0x0000820000067ab9 */ /* 0x000fce0000000a00 */
[----:B------:R-:W3:Y:S01]  /*11730*/  POPC R5, UR4 ;  /* 0x0000000400057d09 */ /* 0x000ee20008000000 */
[----:B--2---:R-:W-:-:S13]  /*11740*/  ISETP.EQ.U32.AND P0, PT, R0, R7, PT ;  /* 0x000000070000720c */ /* 0x004fda0003f02070 */
[----:B---3--:R-:W2:Y:S01]  /*11750*/  @P0 ATOMG.E.ADD.STRONG.GPU PT, R3, desc[UR6][R2.64], R5 ;  /* 0x00000005020309a8 */ /* 0x008ea200081ee1c6 */
[----:B------:R-:W3:Y:S02]  /*11760*/  S2R R4, SR_LTMASK ;  /* 0x0000000000047919 */ /* 0x000ee40000003900 */
[----:B---3--:R-:W-:-:S04]  /*11770*/  LOP3.LUT R4, R4, UR4, RZ, 0xc0, !PT ;  /* 0x0000000404047c12 */ /* 0x008fc8000f8ec0ff */
[----:B------:R-:W3:Y:S01]  /*11780*/  POPC R7, R4 ;  /* 0x0000000400077309 */ /* 0x000ee20000000000 */
[----:B--2---:R-:W3:Y:S02]  /*11790*/  SHFL.IDX PT, R0, R3, R0, 0x1f ;  /* 0x00001f0003007589 */ /* 0x004ee400000e0000 */
[----:B---3--:R-:W-:Y:S01]  /*117a0*/  IADD3 R16, R0, UR38, R7 ;  /* 0x0000002600107c10 */ /* 0x008fe2000fffe007 */
[----:B------:R-:W-:Y:S06]  /*117b0*/  BRA `(.L_x_1202) ;  /* 0x0000003400147947 */ /* 0x000fec0003800000 */
.L_x_1201:
[----:B------:R-:W2:Y:S01]  /*117c0*/  S2R R3, SR_CgaCtaId ;  /* 0x0000000000037919 */ /* 0x000ea20000008800 */
[----:B------:R-:W-:-:S04]  /*117d0*/  MOV R0, 0x400 ;  /* 0x0000040000007802 */ /* 0x000fc80000000f00 */
[----:B--2---:R-:W-:-:S05]  /*117e0*/  LEA R2, R3, R0, 0x18 ;  /* 0x0000000003027211 */ /* 0x004fca00078ec0ff */
[----:B------:R2:W-:Y:S01]  /*117f0*/  STL [R1+0xc], R2 ;  /* 0x00000c0201007387 */ /* 0x0005e20000100800 */
[----:B------:R-:W-:-:S05]  /*11800*/  VIADD R0, R2, 0x20400 ;  /* 0x0002040002007836 */ /* 0x000fca0000000000 */
[----:B------:R-:W-:-:S13]  /*11810*/  LOP3.LUT P0, RZ, R0, 0x3ff, RZ, 0xc0, !PT ;  /* 0x000003ff00ff7812 */ /* 0x000fda000780c0ff */
[----:B--2---:R-:W-:Y:S05]  /*11820*/  @!P0 BRA `(.L_x_1203) ;  /* 0x0000000000408947 */ /* 0x004fea0003800000 */
[----:B------:R-:W-:Y:S01]  /*11830*/  MOV R2, 0x0 ;  /* 0x0000000000027802 */ /* 0x000fe20000000f00 */
[----:B------:R-:W-:Y:S01]  /*11840*/  ULDC.64 UR6, c[0x4][0x1b8] ;  /* 0x01006e0000067ab9 */ /* 0x000fe20000000a00 */
[----:B------:R-:W-:Y:S01]  /*11850*/  ULDC.64 UR8, c[0x4][0x1c0] ;  /* 0x0100700000087ab9 */ /* 0x000fe20000000a00 */
[----:B------:R-:W-:Y:S01]  /*11860*/  ULDC.64 UR4, c[0x4][0x140] ;  /* 0x0100500000047ab9 */ /* 0x000fe20000000a00 */
[----:B------:R-:W-:Y:S01]  /*11870*/  IMAD.U32 R4, RZ, RZ, UR6 ;  /* 0x00000006ff047e24 */ /* 0x000fe2000f8e00ff */
[----:B------:R-:W-:Y:S01]  /*11880*/  MOV R11, UR5 ;  /* 0x00000005000b7c02 */ /* 0x000fe20008000f00 */
[----:B------:R-:W2:Y:S01]  /*11890*/  LDC.64 R2, c[0x4][R2] ;  /* 0x0100000002027b82 */ /* 0x000ea20000000a00 */
[----:B------:R-:W-:Y:S02]  /*118a0*/  IMAD.U32 R5, RZ, RZ, UR7 ;  /* 0x00000007ff057e24 */ /* 0x000fe4000f8e00ff */
[----:B-1----:R-:W-:Y:S02]  /*118b0*/  IMAD.U32 R6, RZ, RZ, UR8 ;  /* 0x00000008ff067e24 */ /* 0x002fe4000f8e00ff */
[----:B------:R-:W-:-:S02]  /*118c0*/  IMAD.U32 R7, RZ, RZ, UR9 ;  /* 0x00000009ff077e24 */ /* 0x000fc4000f8e00ff */
[----:B------:R-:W-:Y:S02]  /*118d0*/  IMAD.U32 R10, RZ, RZ, UR4 ;  /* 0x00000004ff0a7e24 */ /* 0x000fe4000f8e00ff */
[----:B------:R-:W-:Y:S02]  /*118e0*/  IMAD.MOV.U32 R8, RZ, RZ, 0x70 ;  /* 0x00000070ff087424 */ /* 0x000fe400078e00ff */
[----:B------:R-:W-:Y:S02]  /*118f0*/  IMAD.MOV.U32 R12, RZ, RZ, 0x1 ;  /* 0x00000001ff0c7424 */ /* 0x000fe400078e00ff */
[----:B0-----:R-:W-:-:S07]  /*11900*/  IMAD.MOV.U32 R13, RZ, RZ, RZ ;  /* 0x000000ffff0d7224 */ /* 0x001fce00078e00ff */
[----:B------:R-:W-:-:S07]  /*11910*/  LEPC R20, `(.L_x_1203) ;  /* 0x000000001014794e */ /* 0x000fce0000000000 */
[----:B--2---:R-:W-:Y:S05]  /*11920*/  CALL.ABS.NOINC R2 ;  /* 0x0000000002007343 */ /* 0x004fea0003c00000 */
.L_x_1203:
        /* <DEDUP_REMOVED lines=8> */
[----:B------:R2:W3:Y:S01]  /*119b0*/  LDC.64 R2, c[0x4][R0] ;  /* 0x0100000000027b82 */ /* 0x0004e20000000a00 */
[----:B------:R-:W-:Y:S01]  /*119c0*/  IMAD.U32 R4, RZ, RZ, UR6 ;  /* 0x00000006ff047e24 */ /* 0x000fe2000f8e00ff */
[----:B------:R-:W-:Y:S01]  /*119d0*/  MOV R10, UR4 ;  /* 0x00000004000a7c02 */ /* 0x000fe20008000f00 */
[----:B------:R-:W-:Y:S02]  /*119e0*/  IMAD.U32 R5, RZ, RZ, UR7 ;  /* 0x00000007ff057e24 */ /* 0x000fe4000f8e00ff */
[----:B-1----:R-:W-:Y:S02]  /*119f0*/  IMAD.U32 R6, RZ, RZ, UR8 ;  /* 0x00000008ff067e24 */ /* 0x002fe4000f8e00ff */
[----:B------:R-:W-:-:S02]  /*11a00*/  IMAD.U32 R7, RZ, RZ, UR9 ;  /* 0x00000009ff077e24 */ /* 0x000fc4000f8e00ff */
[----:B------:R-:W-:Y:S02]  /*11a10*/  IMAD.U32 R11, RZ, RZ, UR5 ;  /* 0x00000005ff0b7e24 */ /* 0x000fe4000f8e00ff */
[----:B------:R-:W-:Y:S02]  /*11a20*/  IMAD.MOV.U32 R8, RZ, RZ, 0x70 ;  /* 0x00000070ff087424 */ /* 0x000fe400078e00ff */
[----:B------:R-:W-:Y:S02]  /*11a30*/  IMAD.MOV.U32 R12, RZ, RZ, 0x1 ;  /* 0x00000001ff0c7424 */ /* 0x000fe400078e00ff */
[----:B0-2---:R-:W-:-:S07]  /*11a40*/  IMAD.MOV.U32 R13, RZ, RZ, RZ ;  /* 0x000000ffff0d7224 */ /* 0x005fce00078e00ff */
[----:B------:R-:W-:-:S07]  /*11a50*/  LEPC R20, `(.L_x_1205) ;  /* 0x000000001014794e */ /* 0x000fce0000000000 */
[----:B---3--:R-:W-:Y:S05]  /*11a60*/  CALL.ABS.NOINC R2 ;  /* 0x0000000002007343 */ /* 0x008fea0003c00000 */
.L_x_1205:
        /* <DEDUP_REMOVED lines=16> */
.L_x_1204:
[----:B-1----:R-:W2:Y:S01]  /*11b70*/  LDL.LU R6, [R1+0x1c] ;  /* 0x00001c0001067983 */ /* 0x002ea20000300800 */
[----:B------:R-:W1:Y:S01]  /*11b80*/  LDC R0, c[0x0][0x428] ;  /* 0x00010a00ff007b82 */ /* 0x000e620000000800 */
[----:B------:R-:W-:Y:S01]  /*11b90*/  IMAD.MOV.U32 R4, RZ, RZ, R18 ;  /* 0x000000ffff047224 */ /* 0x000fe200078e0012 */
[----:B------:R-:W-:Y:S01]  /*11ba0*/  ULDC.64 UR4, c[0x0][0x9f8] ;  /* 0x00027e0000047ab9 */ /* 0x000fe20000000a00 */
[----:B------:R-:W3:Y:S01]  /*11bb0*/  S2R R7, SR_TID.X ;  /* 0x0000000000077919 */ /* 0x000ee20000002100 */
[----:B------:R-:W-:Y:S01]  /*11bc0*/  ULDC.64 UR6, c[0x0][0x208] ;  /* 0x0000820000067ab9 */ /* 0x000fe20000000a00 */
[----:B-1----:R-:W-:Y:S02]  /*11bd0*/  ISETP.NE.AND P0, PT, R0, 0x1, PT ;  /* 0x000000010000780c */ /* 0x002fe40003f05270 */
[----:B---3--:R-:W-:-:S11]  /*11be0*/  LOP3.LUT R7, R7, 0x1f, RZ, 0xc0, !PT ;  /* 0x0000001f07077812 */ /* 0x008fd600078ec0ff */
[----:B------:R-:W1:Y:S08]  /*11bf0*/  @P0 LDC R3, c[0x0][0x42c] ;  /* 0x00010b00ff030b82 */ /* 0x000e700000000800 */
[----:B------:R-:W3:Y:S01]  /*11c00*/  @P0 LDC R5, c[0x0][0x430] ;  /* 0x00010c00ff050b82 */ /* 0x000ee20000000800 */
[----:B-1----:R-:W-:-:S05]  /*11c10*/  @P0 IMAD.HI.U32 R0, R18, R3, RZ ;  /* 0x0000000312000227 */ /* 0x002fca00078e00ff */
[----:B---3--:R-:W-:Y:S01]  /*11c20*/  @P0 SHF.R.U32.HI R4, RZ, R5, R0 ;  /* 0x00000005ff040219 */ /* 0x008fe20000011600 */
[----:B------:R-:W-:Y:S01]  /*11c30*/  IMAD.MOV.U32 R0, RZ, RZ, R19 ;  /* 0x000000ffff007224 */ /* 0x000fe200078e0013 */
[----:B------:R-:W-:-:S04]  /*11c40*/  ISETP.NE.U32.AND P0, PT, RZ, UR4, PT ;  /* 0x00000004ff007c0c */ /* 0x000fc8000bf05070 */
[----:B------:R-:W-:Y:S01]  /*11c50*/  ISETP.NE.AND.EX P0, PT, RZ, UR5, PT, P0 ;  /* 0x00000005ff007c0c */ /* 0x000fe2000bf05300 */
[----:B------:R-:W-:-:S12]  /*11c60*/  ULDC.64 UR4, c[0x0][0xa00] ;  /* 0x0002800000047ab9 */ /* 0x000fd80000000a00 */
[----:B------:R-:W1:Y:S01]  /*11c70*/  @P0 LDC.64 R2, c[0x0][0x9f8] ;  /* 0x00027e00ff020b82 */ /* 0x000e620000000a00 */
[----:B------:R-:W-:-:S04]  /*11c80*/  ISETP.NE.AND P6, PT, R7, RZ, PT ;  /* 0x000000ff0700720c */ /* 0x000fc80003fc5270 */
[----:B------:R-:W-:-:S09]  /*11c90*/  PLOP3.LUT P1, PT, P6, PT, PT, 0x8, 0x0 ;  /* 0x000000000000781c */ /* 0x000fd2000372e170 */
[----:B------:R-:W-:Y:S01]  /*11ca0*/  VOTEU.ALL UP1, P6 ;  /* 0x00000000003f7886 */ /* 0x000fe20003020000 */
[----:B-1----:R-:W-:-:S05]  /*11cb0*/  @P0 IMAD.WIDE R2, R19, 0x4, R2 ;  /* 0x0000000413020825 */ /* 0x002fca00078e0202 */
[----:B------:R1:W5:Y:S01]  /*11cc0*/  @P0 LDG.E R0, desc[UR6][R2.64] ;  /* 0x0000000602000981 */ /* 0x000362000c1e1900 */
[----:B------:R-:W-:Y:S01]  /*11cd0*/  ISETP.NE.U32.AND P0, PT, RZ, UR4, PT ;  /* 0x00000004ff007c0c */ /* 0x000fe2000bf05070 */
[----:B------:R-:W-:-:S03]  /*11ce0*/  @!UP1 UIADD3 UR8, UP0, UR36, 0x270, URZ ;  /* 0x0000027024089890 */ /* 0x000fc6000ff1e03f */
[----:B------:R-:W-:Y:S01]  /*11cf0*/  ISETP.NE.AND.EX P0, PT, RZ, UR5, PT, P0 ;  /* 0x00000005ff007c0c */ /* 0x000fe2000bf05300 */
[----:B------:R-:W-:-:S03]  /*11d00*/  @!UP1 UIADD3.X UR9, URZ, UR37, URZ, UP0, !UPT ;  /* 0x000000253f099290 */ /* 0x000fc600087fe43f */
[----:B------:R-:W-:Y:S01]  /*11d10*/  SEL R7, R19, RZ, !P0 ;  /* 0x000000ff13077207 */ /* 0x000fe20004000000 */
[----:B------:R-:W-:Y:S01]  /*11d20*/  VOTEU.ALL UP0, P6 ;  /* 0x00000000003f7886 */ /* 0x000fe20003000000 */
[----:B-12---:R-:W-:-:S07]  /*11d30*/  IMAD R8, R17, 0x80, R6 ;  /* 0x0000008011087824 */ /* 0x006fce00078e0206 */
.L_x_1206:
        /* <DEDUP_REMOVED lines=16> */
.L_x_1207:
        /* <DEDUP_REMOVED lines=15> */
.L_x_1208:
        /* <DEDUP_REMOVED lines=15> */
.L_x_1209:
        /* <DEDUP_REMOVED lines=9> */
[----:B------:R-:W2:Y:S01]  /*120b0*/  LDL R5, [R1+0x14] ;  /* 0x0000140001057983 */ /* 0x000ea20000100800 */
[----:B------:R-:W1:Y:S01]  /*120c0*/  LDC.64 R2, c[0x0][0x3f8] ;  /* 0x0000fe00ff027b82 */ /* 0x000e620000000a00 */
[----:B------:R-:W-:Y:S02]  /*120d0*/  ULDC.64 UR4, c[0x0][0xa08] ;  /* 0x0002820000047ab9 */ /* 0x000fe40000000a00 */
[----:B-1----:R-:W-:Y:S01]  /*120e0*/  LOP3.LUT P0, RZ, R2, UR4, RZ, 0xfc, !PT ;  /* 0x0000000402ff7c12 */ /* 0x002fe2000f80fcff */
[----:B------:R-:W-:-:S03]  /*120f0*/  UMOV UR4, 0xffffffff ;  /* 0xffffffff00047882 */ /* 0x000fc60000000000 */
[----:B------:R-:W-:-:S04]  /*12100*/  LOP3.LUT P0, RZ, R3, UR5, RZ, 0xfc, P0 ;  /* 0x0000000503ff7c12 */ /* 0x000fc8000800fcff */
[----:B-----5:R-:W-:Y:S01]  /*12110*/  SEL R6, R0, RZ, !P0 ;  /* 0x000000ff00067207 */ /* 0x020fe20004000000 */
[----:B--2---:R-:W-:Y:S01]  /*12120*/  VIADD R5, R5, 0xffffffff ;  /* 0xffffffff05057836 */ /* 0x004fe20000000000 */
[----:B------:R-:W-:Y:S07]  /*12130*/  BRA.DIV UR4, `(.L_x_1210) ;  /* 0x0000003e04987947 */ /* 0x000fee000b800000 */
.L_x_1280:
[----:B------:R-:W-:Y:S01]  /*12140*/  UMOV UR4, 0xffffffff ;  /* 0xffffffff00047882 */ /* 0x000fe20000000000 */
[----:B------:R-:W-:Y:S02]  /*12150*/  SHF.R.S32.HI R17, RZ, 0x1f, R0 ;  /* 0x0000001fff117819 */ /* 0x000fe40000011400 */
[----:B------:R-:W-:Y:S05]  /*12160*/  BRA.DIV UR4, `(.L_x_1211) ;  /* 0x0000003e04c07947 */ /* 0x000fea000b800000 */
[----:B------:R-:W-:-:S13]  /*12170*/  ELECT P6, URZ, PT ;  /* 0x00000000003f782f */ /* 0x000fda00038c0000 */
.L_x_1283:
[----:B------:R-:W-:Y:S05]  /*12180*/  @!P6 BRA `(.L_x_1212) ;  /* 0x00000004003ce947 */ /* 0x000fea0003800000 */
[----:B------:R-:W-:-:S04]  /*12190*/  ISETP.NE.U32.AND P0, PT, R2, RZ, PT ;  /* 0x000000ff0200720c */ /* 0x000fc80003f05070 */
[----:B------:R-:W-:-:S13]  /*121a0*/  ISETP.NE.AND.EX P0, PT, R3, RZ, PT, P0 ;  /* 0x000000ff0300720c */ /* 0x000fda0003f05300 */
[----:B------:R-:W-:Y:S05]  /*121b0*/  @!P0 BRA `(.L_x_1213) ;  /* 0x00000000004c8947 */ /* 0x000fea0003800000 */
        /* <DEDUP_REMOVED lines=9> */
[--C-:B------:R-:W-:Y:S02]  /*12250*/  IMAD.MOV R9, RZ, RZ, -R6.reuse ;  /* 0x000000ffff097224 */ /* 0x100fe400078e0a06 */
[----:B------:R-:W-:Y:S02]  /*12260*/  IMAD.MOV.U32 R10, RZ, RZ, R6 ;  /* 0x000000ffff0a7224 */ /* 0x000fe400078e0006 */
[----:B------:R-:W-:Y:S02]  /*12270*/  IMAD R5, R12, R9, R5 ;  /* 0x000000090c057224 */ /* 0x000fe400078e0205 */
[----:B------:R-:W-:Y:S02]  /*12280*/  IMAD R9, R17, UR4, RZ ;  /* 0x0000000411097c24 */ /* 0x000fe4000f8e02ff */
[----:B------:R-:W-:-:S04]  /*12290*/  IMAD.WIDE.U32 R10, R0, UR4, R10 ;  /* 0x00000004000a7c25 */ /* 0x000fc8000f8e000a */
[----:B------:R-:W-:Y:S01]  /*122a0*/  IMAD R9, R0, UR5, R9 ;  /* 0x0000000500097c24 */ /* 0x000fe2000f8e0209 */
[----:B------:R-:W-:-:S03]  /*122b0*/  LEA R12, P0, R10, R2, 0x2 ;  /* 0x000000020a0c7211 */ /* 0x000fc600078010ff */
[----:B------:R-:W-:-:S05]  /*122c0*/  IMAD.IADD R6, R11, 0x1, R9 ;  /* 0x000000010b067824 */ /* 0x000fca00078e0209 */
[----:B0-----:R-:W-:-:S05]  /*122d0*/  LEA.HI.X R13, R10, R3, R6, 0x2, P0 ;  /* 0x000000030a0d7211 */ /* 0x001fca00000f1406 */
[----:B------:R1:W5:Y:S02]  /*122e0*/  LDG.E R6, desc[UR6][R12.64] ;  /* 0x000000060c067981 */ /* 0x000364000c1e1900 */
.L_x_1213:
[----:B------:R-:W2:Y:S01]  /*122f0*/  LDL R9, [R1] ;  /* 0x0000000001097983 */ /* 0x000ea20000100800 */
[----:B------:R-:W-:-:S03]  /*12300*/  MOV R11, 0x400 ;  /* 0x00000400000b7802 */ /* 0x000fc60000000f00 */
[----:B------:R-:W3:Y:S01]  /*12310*/  LDL R10, [R1+0x8] ;  /* 0x00000800010a7983 */ /* 0x000ee20000100800 */
[----:B-1----:R-:W1:Y:S02]  /*12320*/  S2R R12, SR_CgaCtaId ;  /* 0x00000000000c7919 */ /* 0x002e640000008800 */
[----:B-1----:R-:W-:-:S05]  /*12330*/  LEA R11, R12, R11, 0x18 ;  /* 0x0000000b0c0b7211 */ /* 0x002fca00078ec0ff */
[----:B--2---:R-:W-:Y:S01]  /*12340*/  IMAD R9, R9, 0x8, R11 ;  /* 0x0000000809097824 */ /* 0x004fe200078e020b */
[----:B---3--:R-:W-:-:S04]  /*12350*/  SHF.L.U32 R10, R10, 0x1f, RZ ;  /* 0x0000001f0a0a7819 */ /* 0x008fc800000006ff */
[----:B------:R-:W1:Y:S02]  /*12360*/  SYNCS.PHASECHK.TRANS64.TRYWAIT P0, [R9+URZ+0x30840], R10 ;  /* 0x0308400a090075a7 */ /* 0x000e64000800017f */
[----:B-1----:R-:W-:Y:S05]  /*12370*/  @!P0 BRA `(.L_x_1214) ;  /* 0x0000003c005c8947 */ /* 0x002fea0003800000 */
.L_x_1284:
        /* <DEDUP_REMOVED lines=11> */
.L_x_1215:
[----:B------:R-:W2:Y:S01]  /*12430*/  LDL R11, [R1] ;  /* 0x00000000010b7983 */ /* 0x000ea20000100800 */
[----:B------:R-:W-:-:S03]  /*12440*/  MOV R12, 0x400 ;  /* 0x00000400000c7802 */ /* 0x000fc60000000f00 */
[----:B-1----:R-:W3:Y:S01]  /*12450*/  LDL R10, [R1+0x4] ;  /* 0x00000400010a7983 */ /* 0x002ee20000100800 */
[----:B0-----:R-:W0:Y:S01]  /*12460*/  S2R R13, SR_CgaCtaId ;  /* 0x00000000000d7919 */ /* 0x001e220000008800 */
[----:B------:R-:W-:Y:S02]  /*12470*/  R2UR UR9, R9 ;  /* 0x00000000090972ca */ /* 0x000fe400000e0000 */
[----:B------:R-:W-:Y:S01]  /*12480*/  R2UR UR11, R5 ;  /* 0x00000000050b72ca */ /* 0x000fe200000e0000 */
[----:B------:R-:W-:Y:S01]  /*12490*/  UIADD3 UR4, UP0, UR36, 0x370, URZ ;  /* 0x0000037024047890 */ /* 0x000fe2000ff1e03f */
[----:B------:R-:W-:Y:S02]  /*124a0*/  R2UR UR12, R4 ;  /* 0x00000000040c72ca */ /* 0x000fe400000e0000 */
[----:B-----5:R-:W-:Y:S02]  /*124b0*/  R2UR UR13, R6 ;  /* 0x00000000060d72ca */ /* 0x020fe400000e0000 */
[----:B0-----:R-:W-:-:S05]  /*124c0*/  LEA R12, R13, R12, 0x18 ;  /* 0x0000000c0d0c7211 */ /* 0x001fca00078ec0ff */
[----:B------:R-:W-:Y:S01]  /*124d0*/  UIADD3 UR9, UR9, 0x30830, URZ ;  /* 0x0003083009097890 */ /* 0x000fe2000fffe03f */
[----:B------:R-:W-:Y:S01]  /*124e0*/  UMOV UR10, URZ ;  /* 0x0000003f000a7c82 */ /* 0x000fe20008000000 */
[----:B------:R-:W-:Y:S01]  /*124f0*/  UMOV UR6, 0x0 ;  /* 0x0000000000067882 */ /* 0x000fe20000000000 */
[----:B------:R-:W-:Y:S01]  /*12500*/  UMOV UR7, 0x14f00000 ;  /* 0x14f0000000077882 */ /* 0x000fe20000000000 */
[----:B------:R-:W-:Y:S01]  /*12510*/  UMOV UR16, 0x40 ;  /* 0x0000004000107882 */ /* 0x000fe20000000000 */
[----:B--2---:R-:W-:Y:S01]  /*12520*/  IMAD R9, R11, 0x8000, R12 ;  /* 0x000080000b097824 */ /* 0x004fe200078e020c */
[----:B---3--:R-:W-:-:S04]  /*12530*/  R2UR UR5, R10 ;  /* 0x000000000a0572ca */ /* 0x008fc800000e0000 */
[----:B------:R-:W-:-:S09]  /*12540*/  R2UR UR14, R9 ;  /* 0x00000000090e72ca */ /* 0x000fd200000e0000 */
[----:B------:R-:W-:-:S04]  /*12550*/  ULEA UR11, UR11, UR5, 0x6 ;  /* 0x000000050b0b7291 */ /* 0x000fc8000f8e303f */
[----:B------:R-:W-:Y:S02]  /*12560*/  UIADD3 UR8, UR14, 0x20400, URZ ;  /* 0x000204000e087890 */ /* 0x000fe4000fffe03f */
        /* <DEDUP_REMOVED lines=17> */
.L_x_1212:
[----:B------:R-:W2:Y:S01]  /*12680*/  LDL.LU R12, [R1+0x18] ;  /* 0x00001800010c7983 */ /* 0x000ea20000300800 */
[----:B------:R-:W-:Y:S01]  /*12690*/  MOV R10, 0x400 ;  /* 0x00000400000a7802 */ /* 0x000fe20000000f00 */
[----:B------:R-:W-:Y:S05]  /*126a0*/  WARPSYNC.ALL ;  /* 0x0000000000007948 */ /* 0x000fea0003800000 */
[----:B------:R-:W1:Y:S01]  /*126b0*/  S2R R11, SR_CgaCtaId ;  /* 0x00000000000b7919 */ /* 0x000e620000008800 */
[----:B------:R-:W-:-:S13]  /*126c0*/  ELECT P0, URZ, PT ;  /* 0x00000000003f782f */ /* 0x000fda0003800000 */
[C---:B------:R-:W-:Y:S01]  /*126d0*/  @P0 R2UR UR13, R7.reuse ;  /* 0x00000000070d02ca */ /* 0x040fe200000e0000 */
[----:B------:R-:W-:Y:S01]  /*126e0*/  UIADD3 UR4, UP0, UR36, 0x270, URZ ;  /* 0x0000027024047890 */ /* 0x000fe2000ff1e03f */
[----:B------:R-:W-:Y:S01]  /*126f0*/  @P0 R2UR UR12, R18 ;  /* 0x00000000120c02ca */ /* 0x000fe200000e0000 */
[----:B------:R-:W-:Y:S01]  /*12700*/  UMOV UR6, 0x0 ;  /* 0x0000000000067882 */ /* 0x000fe20000000000 */
[----:B------:R-:W-:Y:S01]  /*12710*/  @P0 R2UR UR11, R8 ;  /* 0x00000000080b02ca */ /* 0x000fe200000e0000 */
        /* <DEDUP_REMOVED lines=13> */
[----:B-1----:R-:W-:Y:S01]  /*127f0*/  LEA R10, R11, R10, 0x18 ;  /* 0x0000000a0b0a7211 */ /* 0x002fe200078ec0ff */
        /* <DEDUP_REMOVED lines=9> */
[----:B---3--:R-:W-:Y:S01]  /*12890*/  @P0 R2UR UR13, R7 ;  /* 0x00000000070d02ca */ /* 0x008fe200000e0000 */
[----:B------:R-:W-:Y:S01]  /*128a0*/  UIADD3 UR8, UR24, 0x18400, URZ ;  /* 0x0001840018087890 */ /* 0x000fe2000fffe03f */
[----:B------:R-:W-:Y:S01]  /*128b0*/  @P0 R2UR UR12, R18 ;  /* 0x00000000120c02ca */ /* 0x000fe200000e0000 */
[----:B------:R-:W-:Y:S01]  /*128c0*/  UMOV UR10, 0x80 ;  /* 0x00000080000a7882 */ /* 0x000fe20000000000 */
[----:B------:R-:W-:Y:S01]  /*128d0*/  @P0 R2UR UR11, R8 ;  /* 0x00000000080b02ca */ /* 0x000fe200000e0000 */
[----:B------:R-:W-:Y:S01]  /*128e0*/  UMOV UR6, 0x0 ;  /* 0x0000000000067882 */ /* 0x000fe20000000000 */
[----:B------:R-:W-:-:S11]  /*128f0*/  UMOV UR7, 0x12f00000 ;  /* 0x12f0000000077882 */ /* 0x000fd60000000000 */
[----:B------:R3:W-:Y:S02]  /*12900*/  UTMALDG.4D [UR8], [UR4], desc[UR22] ;  /* 0x00001608040075b4 */ /* 0x0007e40008019000 */
[----:B---3--:R-:W-:Y:S01]  /*12910*/  @P0 R2UR UR13, R7 ;  /* 0x00000000070d02ca */ /* 0x008fe200000e0000 */
        /* <DEDUP_REMOVED lines=11> */
[----:B------:R-:W2:Y:S02]  /*129d0*/  SYNCS.PHASECHK.TRANS64.TRYWAIT P0, [R10+URZ+0x30820], R7 ;  /* 0x030820070a0075a7 */ /* 0x000ea4000800017f */
[----:B-12---:R-:W-:Y:S05]  /*129e0*/  @!P0 BRA `(.L_x_1217) ;  /* 0x0000003400d48947 */ /* 0x006fea0003800000 */
.L_x_1285:
[----:B------:R-:W-:Y:S05]  /*129f0*/  BSYNC B0 ;  /* 0x0000000000007941 */ /* 0x000fea0003800000 */
.L_x_1216:
[----:B------:R-:W2:Y:S04]  /*12a00*/  LDL R9, [R1+0x14] ;  /* 0x0000140001097983 */ /* 0x000ea80000100800 */
[----:B-1----:R-:W3:Y:S01]  /*12a10*/  LDL R8, [R1+0x10] ;  /* 0x0000100001087983 */ /* 0x002ee20000100800 */
[----:B------:R-:W-:Y:S01]  /*12a20*/  BSSY B0, `(.L_x_1218) ;  /* 0x00001c6000007945 */ /* 0x000fe20003800000 */
[----:B--2---:R-:W-:-:S05]  /*12a30*/  VIADD R7, R9, 0xfffffffe ;  /* 0xfffffffe09077836 */ /* 0x004fca0000000000 */
[----:B---3--:R-:W-:-:S13]  /*12a40*/  ISETP.GE.AND P0, PT, R7, R8, PT ;  /* 0x000000080700720c */ /* 0x008fda0003f06270 */
[----:B------:R-:W-:Y:S05]  /*12a50*/  @!P0 BRA `(.L_x_1219) ;  /* 0x0000001c00088947 */ /* 0x000fea0003800000 */
[----:B0-----:R-:W-:Y:S01]  /*12a60*/  LOP3.LUT R13, RZ, R8, RZ, 0x33, !PT ;  /* 0x00000008ff0d7212 */ /* 0x001fe200078e33ff */
[----:B------:R-:W-:Y:S01]  /*12a70*/  IMAD.MOV R8, RZ, RZ, -R9 ;  /* 0x000000ffff087224 */ /* 0x000fe200078e0a09 */
[----:B------:R-:W-:Y:S04]  /*12a80*/  BSSY B1, `(.L_x_1220) ;  /* 0x000009c000017945 */ /* 0x000fe80003800000 */
[----:B------:R-:W-:-:S05]  /*12a90*/  VIADDMNMX R13, R8, 0x1, R13, !PT ;  /* 0x00000001080d7846 */ /* 0x000fca000780010d */
[----:B------:R-:W-:-:S05]  /*12aa0*/  IMAD.IADD R8, R9, 0x1, R13 ;  /* 0x0000000109087824 */ /* 0x000fca00078e020d */
        /* <DEDUP_REMOVED lines=34> */
.L_x_1224:
[----:B0-----:R-:W0:Y:S01]  /*12cd0*/  S2R R3, SR_CgaCtaId ;  /* 0x0000000000037919 */ /* 0x001e220000008800 */
[----:B------:R-:W-:-:S04]  /*12ce0*/  MOV R2, 0x400 ;  /* 0x0000040000027802 */ /* 0x000fc80000000f00 */
[----:B0-----:R-:W-:Y:S02]  /*12cf0*/  LEA R2, R3, R2, 0x18 ;  /* 0x0000000203027211 */ /* 0x001fe400078ec0ff */
[----:B------:R-:W-:Y:S02]  /*12d00*/  SHF.L.U32 R3, R14, 0x1f, RZ ;  /* 0x0000001f0e037819 */ /* 0x000fe400000006ff */
[----:B------:R-:W-:-:S04]  /*12d10*/  LEA R2, R12, R2, 0x3 ;  /* 0x000000020c027211 */ /* 0x000fc800078e18ff */
[----:B------:R-:W0:Y:S02]  /*12d20*/  SYNCS.PHASECHK.TRANS64.TRYWAIT P0, [R2+URZ+0x30840], R3 ;  /* 0x03084003020075a7 */ /* 0x000e24000800017f */
[----:B0-----:R-:W-:Y:S05]  /*12d30*/  @!P0 BRA `(.L_x_1225) ;  /* 0x0000003400208947 */ /* 0x001fea0003800000 */
.L_x_1286:
        /* <DEDUP_REMOVED lines=11> */
.L_x_1226:
        /* <DEDUP_REMOVED lines=26> */
[----:B------:R-:W-:Y:S02]  /*12f90*/  ULEA UR11, UR11, UR5, 0x6 ;  /* 0x000000050b0b7291 */ /* 0x000fe4000f8e303f */
        /* <DEDUP_REMOVED lines=15> */
.L_x_1287:
        /* <DEDUP_REMOVED lines=13> */
.L_x_1228:
[----:B01----:R-:W2:Y:S01]  /*13160*/  LDL.LU R2, [R1] ;  /* 0x0000000001027983 */ /* 0x003ea20000300800 */
[----:B------:R-:W-:-:S03]  /*13170*/  MOV R10, 0x400 ;  /* 0x00000400000a7802 */ /* 0x000fc60000000f00 */
[----:B------:R-:W3:Y:S01]  /*13180*/  LDL R3, [R1+0x4] ;  /* 0x0000040001037983 */ /* 0x000ee20000100800 */
[----:B------:R-:W0:Y:S01]  /*13190*/  S2R R11, SR_CgaCtaId ;  /* 0x00000000000b7919 */ /* 0x000e220000008800 */
[----:B------:R-:W-:Y:S01]  /*131a0*/  R2UR UR11, R5 ;  /* 0x00000000050b72ca */ /* 0x000fe200000e0000 */
[----:B------:R-:W-:Y:S01]  /*131b0*/  UIADD3 UR4, UP0, UR36, 0x470, URZ ;  /* 0x0000047024047890 */ /* 0x000fe2000ff1e03f */
[----:B------:R-:W-:Y:S02]  /*131c0*/  R2UR UR13, R6 ;  /* 0x00000000060d72ca */ /* 0x000fe400000e0000 */
[----:B------:R-:W-:Y:S02]  /*131d0*/  R2UR UR12, R4 ;  /* 0x00000000040c72ca */ /* 0x000fe400000e0000 */
[----:B0-----:R-:W-:Y:S01]  /*131e0*/  LEA R10, R11, R10, 0x18 ;  /* 0x0000000a0b0a7211 */ /* 0x001fe200078ec0ff */
[----:B------:R-:W-:Y:S01]  /*131f0*/  UMOV UR10, URZ ;  /* 0x0000003f000a7c82 */ /* 0x000fe20008000000 */
[----:B------:R-:W-:Y:S01]  /*13200*/  UMOV UR6, 0x0 ;  /* 0x0000000000067882 */ /* 0x000fe20000000000 */
[----:B------:R-:W-:Y:S01]  /*13210*/  UMOV UR7, 0x14f00000 ;  /* 0x14f0000000077882 */ /* 0x000fe20000000000 */
[----:B------:R-:W-:Y:S01]  /*13220*/  UMOV UR17, 0x40 ;  /* 0x0000004000117882 */ /* 0x000fe20000000000 */
[----:B------:R-:W-:-:S02]  /*13230*/  IMAD.MOV.U32 R6, RZ, RZ, R8 ;  /* 0x000000ffff067224 */ /* 0x000fc400078e0008 */
[----:B------:R-:W-:Y:S02]  /*13240*/  IMAD.MOV.U32 R5, RZ, RZ, R7 ;  /* 0x000000ffff057224 */ /* 0x000fe400078e0007 */
[----:B--2---:R-:W-:-:S04]  /*13250*/  IMAD.MOV.U32 R9, RZ, RZ, R2 ;  /* 0x000000ffff097224 */ /* 0x004fc800078e0002 */
[----:B------:R-:W-:Y:S01]  /*13260*/  IMAD R2, R9, 0x8, R10 ;  /* 0x0000000809027824 */ /* 0x000fe200078e020a */
[----:B---3--:R-:W-:-:S04]  /*13270*/  R2UR UR5, R3 ;  /* 0x00000000030572ca */ /* 0x008fc800000e0000 */
[----:B------:R-:W-:Y:S02]  /*13280*/  R2UR UR9, R2 ;  /* 0x00000000020972ca */ /* 0x000fe400000e0000 */
[----:B------:R-:W-:-:S04]  /*13290*/  LEA R2, R9, R10, 0xf ;  /* 0x0000000a09027211 */ /* 0x000fc800078e78ff */
[----:B------:R-:W-:-:S03]  /*132a0*/  R2UR UR16, R2 ;  /* 0x00000000021072ca */ /* 0x000fc600000e0000 */
[----:B------:R-:W-:Y:S02]  /*132b0*/  ULEA UR11, UR11, UR5, 0x6 ;  /* 0x000000050b0b7291 */ /* 0x000fe4000f8e303f */
[----:B------:R-:W-:Y:S02]  /*132c0*/  UIADD3.X UR5, URZ, UR37, URZ, UP0, !UPT ;  /* 0x000000253f057290 */ /* 0x000fe400087fe43f */
[----:B------:R-:W-:-:S06]  /*132d0*/  UIADD3 UR9, UR9, 0x30850, URZ ;  /* 0x0003085009097890 */ /* 0x000fcc000fffe03f */
[----:B------:R-:W-:Y:S02]  /*132e0*/  UIADD3 UR8, UR16, 0x400, URZ ;  /* 0x0000040010087890 */ /* 0x000fe4000fffe03f */
        /* <DEDUP_REMOVED lines=16> */
.L_x_1223:
[----:B------:R-:W-:Y:S05]  /*133f0*/  BSYNC B2 ;  /* 0x0000000000027941 */ /* 0x000fea0003800000 */
.L_x_1222:
[----:B------:R-:W2:Y:S04]  /*13400*/  LDL R2, [R1+0x14] ;  /* 0x0000140001027983 */ /* 0x000ea80000100800 */
[----:B------:R0:W-:Y:S04]  /*13410*/  STL [R1], R12 ;  /* 0x0000000c01007387 */ /* 0x0001e80000100800 */
[----:B------:R0:W-:Y:S02]  /*13420*/  STL [R1+0x8], R14 ;  /* 0x0000080e01007387 */ /* 0x0001e40000100800 */
[----:B0-2---:R-:W-:-:S07]  /*13430*/  VIADD R7, R2, 0xfffffffd ;  /* 0xfffffffd02077836 */ /* 0x005fce0000000000 */
.L_x_1221:
[----:B------:R-:W-:Y:S05]  /*13440*/  BSYNC B1 ;  /* 0x0000000000017941 */ /* 0x000fea0003800000 */
.L_x_1220:
[----:B------:R-:W2:Y:S01]  /*13450*/  LDL.LU R2, [R1+0x14] ;  /* 0x0000140001027983 */ /* 0x000ea20000300800 */
[----:B------:R-:W-:Y:S01]  /*13460*/  VIADD R13, R13, 0xfffffffe ;  /* 0xfffffffe0d0d7836 */ /* 0x000fe20000000000 */
[----:B--2---:R-:W-:-:S04]  /*13470*/  LOP3.LUT R2, RZ, R2, RZ, 0x33, !PT ;  /* 0x00000002ff027212 */ /* 0x004fc800078e33ff */
[----:B------:R-:W-:-:S13]  /*13480*/  ISETP.NE.AND P0, PT, R13, R2, PT ;  /* 0x000000020d00720c */ /* 0x000fda0003f05270 */
[----:B------:R-:W-:Y:S05]  /*13490*/  @!P0 BRA `(.L_x_1219) ;  /* 0x0000001000788947 */ /* 0x000fea0003800000 */
[----:B------:R-:W-:-:S07]  /*134a0*/  IMAD.MOV.U32 R10, RZ, RZ, R6 ;  /* 0x000000ffff0a7224 */ /* 0x000fce00078e0006 */
.L_x_1243:
        /* <DEDUP_REMOVED lines=33> */
.L_x_1231:
[----:B------:R-:W1:Y:S01]  /*136c0*/  S2R R3, SR_CgaCtaId ;  /* 0x0000000000037919 */ /* 0x000e620000008800 */
[----:B------:R-:W-:-:S04]  /*136d0*/  MOV R2, 0x400 ;  /* 0x0000040000027802 */ /* 0x000fc80000000f00 */
[----:B-1----:R-:W-:Y:S02]  /*136e0*/  LEA R2, R3, R2, 0x18 ;  /* 0x0000000203027211 */ /* 0x002fe400078ec0ff */
[----:B------:R-:W-:-:S03]  /*136f0*/  SHF.L.U32 R3, R9, 0x1f, RZ ;  /* 0x0000001f09037819 */ /* 0x000fc600000006ff */
[----:B------:R-:W-:-:S04]  /*13700*/  IMAD R2, R8, 0x8, R2 ;  /* 0x0000000808027824 */ /* 0x000fc800078e0202 */
[----:B------:R-:W1:Y:S02]  /*13710*/  SYNCS.PHASECHK.TRANS64.TRYWAIT P0, [R2+URZ+0x30840], R3 ;  /* 0x03084003020075a7 */ /* 0x000e64000800017f */
[----:B-1----:R-:W-:Y:S05]  /*13720*/  @!P0 BRA `(.L_x_1232) ;  /* 0x0000002800cc8947 */ /* 0x002fea0003800000 */
.L_x_1288:
        /* <DEDUP_REMOVED lines=11> */
.L_x_1233:
[----:B------:R-:W2:Y:S04]  /*137e0*/  LDL R15, [R1+0x4] ;  /* 0x00000400010f7983 */ /* 0x000ea80000100800 */
[----:B------:R-:W3:Y:S01]  /*137f0*/  LDL.LU R14, [R1+0x8] ;  /* 0x00000800010e7983 */ /* 0x000ee20000300800 */
[----:B-1----:R-:W-:-:S03]  /*13800*/  MOV R3, 0x400 ;  /* 0x0000040000037802 */ /* 0x002fc60000000f00 */
        /* <DEDUP_REMOVED lines=39> */
.L_x_1289:
        /* <DEDUP_REMOVED lines=8> */
.L_x_1235:
[----:B0-----:R-:W2:Y:S01]  /*13b00*/  LDL.LU R2, [R1] ;  /* 0x0000000001027983 */ /* 0x001ea20000300800 */
[----:B------:R-:W-:-:S03]  /*13b10*/  MOV R13, 0x400 ;  /* 0x00000400000d7802 */ /* 0x000fc60000000f00 */
[----:B------:R-:W3:Y:S01]  /*13b20*/  LDL R11, [R1+0x4] ;  /* 0x00000400010b7983 */ /* 0x000ee20000100800 */
[----:B------:R-:W0:Y:S01]  /*13b30*/  S2R R14, SR_CgaCtaId ;  /* 0x00000000000e7919 */ /* 0x000e220000008800 */
[----:B------:R-:W-:Y:S02]  /*13b40*/  R2UR UR11, R5 ;  /* 0x00000000050b72ca */ /* 0x000fe400000e0000 */
[----:B------:R-:W-:Y:S01]  /*13b50*/  R2UR UR9, R3 ;  /* 0x00000000030972ca */ /* 0x000fe200000e0000 */
[----:B------:R-:W-:Y:S01]  /*13b60*/  UIADD3 UR4, UP0, UR36, 0x470, URZ ;  /* 0x0000047024047890 */ /* 0x000fe2000ff1e03f */
[----:B------:R-:W-:Y:S02]  /*13b70*/  R2UR UR13, R6 ;  /* 0x00000000060d72ca */ /* 0x000fe400000e0000 */
[----:B------:R-:W-:Y:S02]  /*13b80*/  R2UR UR12, R4 ;  /* 0x00000000040c72ca */ /* 0x000fe400000e0000 */
[----:B0-----:R-:W-:-:S07]  /*13b90*/  LEA R13, R14, R13, 0x18 ;  /* 0x0000000d0e0d7211 */ /* 0x001fce00078ec0ff */
[----:B------:R-:W-:Y:S01]  /*13ba0*/  UIADD3 UR9, UR9, 0x50, URZ ;  /* 0x0000005009097890 */ /* 0x000fe2000fffe03f */
[----:B------:R-:W-:Y:S01]  /*13bb0*/  UMOV UR10, URZ ;  /* 0x0000003f000a7c82 */ /* 0x000fe20008000000 */
[----:B------:R-:W-:Y:S01]  /*13bc0*/  UMOV UR6, 0x0 ;  /* 0x0000000000067882 */ /* 0x000fe20000000000 */
[----:B------:R-:W-:Y:S01]  /*13bd0*/  UMOV UR7, 0x14f00000 ;  /* 0x14f0000000077882 */ /* 0x000fe20000000000 */
[----:B------:R-:W-:Y:S01]  /*13be0*/  UMOV UR17, 0x40 ;  /* 0x0000004000117882 */ /* 0x000fe20000000000 */
[----:B------:R-:W-:Y:S01]  /*13bf0*/  MOV R5, R12 ;  /* 0x0000000c00057202 */ /* 0x000fe20000000f00 */
[----:B------:R-:W-:Y:S02]  /*13c00*/  IMAD.MOV.U32 R6, RZ, RZ, R10 ;  /* 0x000000ffff067224 */ /* 0x000fe400078e000a */
        /* <DEDUP_REMOVED lines=22> */
.L_x_1230:
[----:B------:R-:W-:Y:S05]  /*13d70*/  BSYNC B1 ;  /* 0x0000000000017941 */ /* 0x000fea0003800000 */
.L_x_1229:
[----:B------:R-:W-:Y:S01]  /*13d80*/  VIADD R3, R8, 0x1 ;  /* 0x0000000108037836 */ /* 0x000fe20000000000 */
[----:B------:R-:W-:Y:S01]  /*13d90*/  BSSY B1, `(.L_x_1236) ;  /* 0x000008a000017945 */ /* 0x000fe20003800000 */
[----:B------:R-:W-:-:S03]  /*13da0*/  VIADD R13, R7, 0xffffffff ;  /* 0xffffffff070d7836 */ /* 0x000fc60000000000 */
        /* <DEDUP_REMOVED lines=8> */
[----:B------:R-:W-:Y:S01]  /*13e30*/  IMAD.MOV.U32 R12, RZ, RZ, R13 ;  /* 0x000000ffff0c7224 */ /* 0x000fe200078e000d */
        /* <DEDUP_REMOVED lines=21> */
.L_x_1238:
[----:B------:R-:W2:Y:S01]  /*13f90*/  S2R R3, SR_CgaCtaId ;  /* 0x0000000000037919 */ /* 0x000ea20000008800 */
[----:B------:R-:W-:-:S04]  /*13fa0*/  MOV R2, 0x400 ;  /* 0x0000040000027802 */ /* 0x000fc80000000f00 */
[----:B--2---:R-:W-:Y:S02]  /*13fb0*/  LEA R2, R3, R2, 0x18 ;  /* 0x0000000203027211 */ /* 0x004fe400078ec0ff */
[----:B------:R-:W-:-:S03]  /*13fc0*/  SHF.L.U32 R3, R14, 0x1f, RZ ;  /* 0x0000001f0e037819 */ /* 0x000fc600000006ff */
[----:B------:R-:W-:-:S04]  /*13fd0*/  IMAD R2, R15, 0x8, R2 ;  /* 0x000000080f027824 */ /* 0x000fc800078e0202 */
[----:B------:R-:W2:Y:S02]  /*13fe0*/  SYNCS.PHASECHK.TRANS64.TRYWAIT P0, [R2+URZ+0x30840], R3 ;  /* 0x03084003020075a7 */ /* 0x000ea4000800017f */
[----:B--2---:R-:W-:Y:S05]  /*13ff0*/  @!P0 BRA `(.L_x_1239) ;  /* 0x0000002000c08947 */ /* 0x004fea0003800000 */
.L_x_1290:
        /* <DEDUP_REMOVED lines=11> */
.L_x_1240:
        /* <DEDUP_REMOVED lines=23> */
[----:B------:R-:W-:Y:S02]  /*14220*/  ULEA UR11, UR11, UR5, 0x6 ;  /* 0x000000050b0b7291 */ /* 0x000fe4000f8e303f */
[----:B------:R-:W-:Y:S02]  /*14230*/  UIADD3.X UR5, URZ, UR37, URZ, UP0, !UPT ;  /* 0x000000253f057290 */ /* 0x000fe400087fe43f */
[----:B------:R-:W-:Y:S02]  /*14240*/  UIADD3 UR8, UR14, 0x20400, URZ ;  /* 0x000204000e087890 */ /* 0x000fe4000fffe03f */
[----:B------:R-:W-:Y:S02]  /*14250*/  UIADD3 UR15, UR14, 0x22400, URZ ;  /* 0x000224000e0f7890 */ /* 0x000fe4000fffe03f */
[----:B------:R-:W-:-:S02]  /*14260*/  UIADD3 UR16, UR14, 0x24400, URZ ;  /* 0x000244000e107890 */ /* 0x000fc4000fffe03f */
[----:B------:R-:W-:-:S03]  /*14270*/  UIADD3 UR14, UR14, 0x26400, URZ ;  /* 0x000264000e0e7890 */ /* 0x000fc6000fffe03f */
[----:B------:R0:W-:Y:S01]  /*14280*/  UTMALDG.4D [UR8], [UR4], desc[UR6] ;  /* 0x00000608040075b4 */ /* 0x0001e20008019000 */
[----:B------:R-:W-:Y:S01]  /*14290*/  IMAD R2, R8, 0x8, R2 ;  /* 0x0000000808027824 */ /* 0x000fe200078e0202 */
        /* <DEDUP_REMOVED lines=11> */
.L_x_1291:
        /* <DEDUP_REMOVED lines=8> */
.L_x_1242:
[----:B-1----:R-:W2:Y:S01]  /*143d0*/  LDL R3, [R1+0x4] ;  /* 0x0000040001037983 */ /* 0x002ea20000100800 */
[----:B0-----:R-:W-:Y:S01]  /*143e0*/  MOV R9, 0x400 ;  /* 0x0000040000097802 */ /* 0x001fe20000000f00 */
[----:B------:R-:W0:Y:S01]  /*143f0*/  S2R R11, SR_CgaCtaId ;  /* 0x00000000000b7919 */ /* 0x000e220000008800 */
[----:B------:R-:W-:Y:S02]  /*14400*/  R2UR UR11, R5 ;  /* 0x00000000050b72ca */ /* 0x000fe400000e0000 */
        /* <DEDUP_REMOVED lines=16> */
[----:B------:R-:W-:Y:S02]  /*14510*/  IMAD.MOV.U32 R5, RZ, RZ, R12 ;  /* 0x000000ffff057224 */ /* 0x000fe400078e000c */
[----:B------:R-:W-:Y:S01]  /*14520*/  IMAD.MOV.U32 R6, RZ, RZ, R10 ;  /* 0x000000ffff067224 */ /* 0x000fe200078e000a */
[----:B--2---:R-:W-:-:S13]  /*14530*/  R2UR UR5, R3 ;  /* 0x00000000030572ca */ /* 0x004fda00000e0000 */
[----:B------:R-:W-:Y:S02]  /*14540*/  ULEA UR11, UR11, UR5, 0x6 ;  /* 0x000000050b0b7291 */ /* 0x000fe4000f8e303f */
        /* <DEDUP_REMOVED lines=14> */
.L_x_1237:
[----:B------:R-:W-:Y:S05]  /*14630*/  BSYNC B1 ;  /* 0x0000000000017941 */ /* 0x000fea0003800000 */
.L_x_1236:
[----:B------:R-:W2:Y:S01]  /*14640*/  LDL R2, [R1+0x10] ;  /* 0x0000100001027983 */ /* 0x000ea20000100800 */
[----:B------:R-:W-:Y:S02]  /*14650*/  IADD3 R7, R7, -0x2, RZ ;  /* 0xfffffffe07077810 */ /* 0x000fe40007ffe0ff */
[----:B--2---:R-:W-:-:S13]  /*14660*/  ISETP.GT.AND P0, PT, R13, R2, PT ;  /* 0x000000020d00720c */ /* 0x004fda0003f04270 */
[----:B------:R-:W-:Y:S05]  /*14670*/  @P0 BRA `(.L_x_1243) ;  /* 0xffffffec008c0947 */ /* 0x000fea000383ffff */
.L_x_1219:
[----:B------:R-:W-:Y:S05]  /*14680*/  BSYNC B0 ;  /* 0x0000000000007941 */ /* 0x000fea0003800000 */
.L_x_1218:
        /* <DEDUP_REMOVED lines=18> */
.L_x_1245:
[----:B------:R-:W-:Y:S05]  /*147b0*/  BSYNC B0 ;  /* 0x0000000000007941 */ /* 0x000fea0003800000 */
.L_x_1244:
        /* <DEDUP_REMOVED lines=11> */
.L_x_1292:
        /* <DEDUP_REMOVED lines=11> */
.L_x_1249:
[----:B------:R-:W2:Y:S01]  /*14920*/  LDL.LU R8, [R1+0x4] ;  /* 0x0000040001087983 */ /* 0x000ea20000300800 */
[----:B------:R-:W-:-:S03]  /*14930*/  MOV R2, 0x400 ;  /* 0x0000040000027802 */ /* 0x000fc60000000f00 */
[----:B-1----:R-:W3:Y:S01]  /*14940*/  LDL R0, [R1] ;  /* 0x0000000001007983 */ /* 0x002ee20000100800 */
[----:B------:R-:W1:Y:S01]  /*14950*/  S2R R7, SR_CgaCtaId ;  /* 0x0000000000077919 */ /* 0x000e620000008800 */
[----:B------:R-:W-:Y:S02]  /*14960*/  R2UR UR11, R5 ;  /* 0x00000000050b72ca */ /* 0x000fe400000e0000 */
[----:B------:R-:W-:Y:S01]  /*14970*/  R2UR UR9, R3 ;  /* 0x00000000030972ca */ /* 0x000fe200000e0000 */
[----:B------:R-:W-:Y:S01]  /*14980*/  UIADD3 UR4, UP0, UR36, 0x470, URZ ;  /* 0x0000047024047890 */ /* 0x000fe2000ff1e03f */
[----:B------:R-:W-:Y:S02]  /*14990*/  R2UR UR12, R4 ;  /* 0x00000000040c72ca */ /* 0x000fe400000e0000 */
[----:B------:R-:W-:Y:S02]  /*149a0*/  R2UR UR13, R6 ;  /* 0x00000000060d72ca */ /* 0x000fe400000e0000 */
[----:B-1----:R-:W-:-:S07]  /*149b0*/  LEA R2, R7, R2, 0x18 ;  /* 0x0000000207027211 */ /* 0x002fce00078ec0ff */
[----:B------:R-:W-:Y:S01]  /*149c0*/  UIADD3 UR9, UR9, 0x30850, URZ ;  /* 0x0003085009097890 */ /* 0x000fe2000fffe03f */
[----:B------:R-:W-:Y:S01]  /*149d0*/  UMOV UR10, URZ ;  /* 0x0000003f000a7c82 */ /* 0x000fe20008000000 */
[----:B------:R-:W-:Y:S01]  /*149e0*/  UMOV UR6, 0x0 ;  /* 0x0000000000067882 */ /* 0x000fe20000000000 */
[----:B------:R-:W-:Y:S01]  /*149f0*/  UMOV UR7, 0x14f00000 ;  /* 0x14f0000000077882 */ /* 0x000fe20000000000 */
[----:B------:R-:W-:Y:S01]  /*14a00*/  UMOV UR17, 0x40 ;  /* 0x0000004000117882 */ /* 0x000fe20000000000 */
[----:B--2---:R-:W-:Y:S01]  /*14a10*/  R2UR UR5, R8 ;  /* 0x00000000080572ca */ /* 0x004fe200000e0000 */
[----:B---3--:R-:W-:-:S05]  /*14a20*/  IMAD R0, R0, 0x8000, R2 ;  /* 0x0000800000007824 */ /* 0x008fca00078e0202 */
[----:B------:R-:W-:-:S07]  /*14a30*/  R2UR UR14, R0 ;  /* 0x00000000000e72ca */ /* 0x000fce00000e0000 */
[----:B------:R-:W-:Y:S02]  /*14a40*/  ULEA UR11, UR11, UR5, 0x6 ;  /* 0x000000050b0b7291 */ /* 0x000fe4000f8e303f */
[----:B------:R-:W-:-:S04]  /*14a50*/  UIADD3.X UR5, URZ, UR37, URZ, UP0, !UPT ;  /* 0x000000253f057290 */ /* 0x000fc800087fe43f */
        /* <DEDUP_REMOVED lines=17> */
.L_x_1247:
[----:B------:R-:W-:Y:S05]  /*14b70*/  BSYNC B0 ;  /* 0x0000000000007941 */ /* 0x000fea0003800000 */
.L_x_1246:
        /* <DEDUP_REMOVED lines=9> */
.L_x_1202:
[----:B------:R-:W-:Y:S05]  /*14c10*/  BSYNC B6 ;  /* 0x0000000000067941 */ /* 0x000fea0003800000 */
.L_x_1200:
[----:B------:R-:W-:-:S03]  /*14c20*/  UMOV UR4, 0xffffffff ;  /* 0xffffffff00047882 */ /* 0x000fc60000000000 */
[----:B------:R-:W-:Y:S05]  /*14c30*/  BRA.DIV UR4, `(.L_x_1250) ;  /* 0x0000001604ec7947 */ /* 0x000fea000b800000 */
[----:B------:R2:W3:Y:S04]  /*14c40*/  SHFL.IDX PT, R4, R16, RZ, 0x1f ;  /* 0x00001fff10047589 */ /* 0x0004e800000e0000 */
[----:B------:R-:W4:Y:S02]  /*14c50*/  SHFL.IDX PT, R16, R16, 0x1, 0x1f ;  /* 0x00201f0010107f89 */ /* 0x000f2400000e0000 */
.L_x_1296:
[----:B-1----:R-:W1:Y:S01]  /*14c60*/  S2R R0, SR_TID.X ;  /* 0x0000000000007919 */ /* 0x002e620000002100 */
[----:B------:R-:W-:Y:S01]  /*14c70*/  ULDC UR4, c[0x0][0xc14] ;  /* 0x0003050000047ab9 */ /* 0x000fe20000000800 */
[----:B------:R-:W-:Y:S01]  /*14c80*/  BSSY B0, `(.L_x_1251) ;  /* 0x000000c000007945 */ /* 0x000fe20003800000 */
[----:B------:R-:W-:Y:S01]  /*14c90*/  IMAD.MOV.U32 R17, RZ, RZ, RZ ;  /* 0x000000ffff117224 */ /* 0x000fe200078e00ff */
[----:B-1----:R-:W-:Y:S01]  /*14ca0*/  LOP3.LUT R6, R0, 0x1f, RZ, 0xc0, !PT ;  /* 0x0000001f00067812 */ /* 0x002fe200078ec0ff */
[----:B------:R-:W-:-:S03]  /*14cb0*/  IMAD.U32 R0, RZ, RZ, UR4 ;  /* 0x00000004ff007e24 */ /* 0x000fc6000f8e00ff */
[C---:B------:R-:W-:Y:S01]  /*14cc0*/  ISETP.NE.AND P0, PT, R6.reuse, 0x1f, PT ;  /* 0x0000001f0600780c */ /* 0x040fe20003f05270 */
[----:B------:R-:W-:-:S05]  /*14cd0*/  IMAD.IADD R5, R6, 0x1, R19 ;  /* 0x0000000106057824 */ /* 0x000fca00078e0213 */
[----:B------:R-:W-:-:S13]  /*14ce0*/  ISETP.GE.OR P0, PT, R5, R0, !P0 ;  /* 0x000000000500720c */ /* 0x000fda0004706670 */
[----:B------:R-:W-:Y:S05]  /*14cf0*/  @P0 BRA `(.L_x_1252) ;  /* 0x0000000000100947 */ /* 0x000fea0003800000 */
[----:B------:R-:W1:Y:S01]  /*14d00*/  LDC.64 R2, c[0x0][0xc58] ;  /* 0x00031600ff027b82 */ /* 0x000e620000000a00 */
[----:B------:R-:W-:Y:S01]  /*14d10*/  ULDC.64 UR4, c[0x0][0x208] ;  /* 0x0000820000047ab9 */ /* 0x000fe20000000a00 */
[----:B-1----:R-:W-:-:S05]  /*14d20*/  IMAD.WIDE R2, R5, 0x4, R2 ;  /* 0x0000000405027825 */ /* 0x002fca00078e0202 */
[----:B------:R1:W5:Y:S02]  /*14d30*/  LDG.E R17, desc[UR4][R2.64] ;  /* 0x0000000402117981 */ /* 0x000364000c1e1900 */
.L_x_1252:
[----:B------:R-:W-:Y:S05]  /*14d40*/  BSYNC B0 ;  /* 0x0000000000007941 */ /* 0x000fea0003800000 */
.L_x_1251:
[----:B------:R-:W-:-:S03]  /*14d50*/  UMOV UR4, 0xffffffff ;  /* 0xffffffff00047882 */ /* 0x000fc60000000000 */
[----:B------:R-:W-:Y:S05]  /*14d60*/  BRA.DIV UR4, `(.L_x_1253) ;  /* 0x0000001604ec7947 */ /* 0x000fea000b800000 */
[----:B0----5:R-:W0:Y:S01]  /*14d70*/  SHFL.UP PT, R14, R17, 0x1, RZ ;  /* 0x04200000110e7989 */ /* 0x021e2200000e00ff */
[C---:B------:R-:W-:Y:S02]  /*14d80*/  ISETP.NE.AND P0, PT, R6.reuse, RZ, PT ;  /* 0x000000ff0600720c */ /* 0x040fe40003f05270 */
[----:B------:R-:W-:Y:S02]  /*14d90*/  ISETP.GE.U32.AND P1, PT, R6, 0x2, PT ;  /* 0x000000020600780c */ /* 0x000fe40003f26070 */
[----:B0-----:R-:W-:Y:S02]  /*14da0*/  SEL R14, R14, RZ, P0 ;  /* 0x000000ff0e0e7207 */ /* 0x001fe40000000000 */
[----:B------:R-:W-:-:S03]  /*14db0*/  ISETP.GE.U32.AND P0, PT, R6, 0x4, PT ;  /* 0x000000040600780c */ /* 0x000fc60003f06070 */
[----:B------:R-:W-:-:S05]  /*14dc0*/  IMAD.IADD R13, R17, 0x1, R14 ;  /* 0x00000001110d7824 */ /* 0x000fca00078e020e */
[----:B------:R-:W1:Y:S02]  /*14dd0*/  SHFL.UP PT, R14, R13, 0x2, RZ ;  /* 0x044000000d0e7989 */ /* 0x000e6400000e00ff */
[----:B-1----:R-:W-:Y:S02]  /*14de0*/  SEL R2, R14, RZ, P1 ;  /* 0x000000ff0e027207 */ /* 0x002fe40000800000 */
[----:B------:R-:W-:Y:S02]  /*14df0*/  ISETP.GE.U32.AND P1, PT, R6, 0x8, PT ;  /* 0x000000080600780c */ /* 0x000fe40003f26070 */
[----:B------:R-:W-:-:S05]  /*14e00*/  IADD3 R2, R13, R2, RZ ;  /* 0x000000020d027210 */ /* 0x000fca0007ffe0ff */
        /* <DEDUP_REMOVED lines=8> */
[----:B0-----:R-:W-:-:S05]  /*14e90*/  SEL R14, R14, RZ, P0 ;  /* 0x000000ff0e0e7207 */ /* 0x001fca0000000000 */
[----:B------:R-:W-:-:S05]  /*14ea0*/  IMAD.IADD R2, R5, 0x1, R14 ;  /* 0x0000000105027824 */ /* 0x000fca00078e020e */
[----:B------:R0:W1:Y:S02]  /*14eb0*/  SHFL.IDX PT, R14, R2, 0x1f, 0x1f ;  /* 0x03e01f00020e7f89 */ /* 0x00006400000e0000 */
.L_x_1304:
[----:B------:R-:W-:Y:S02]  /*14ec0*/  ULDC UR4, c[0x0][0xc10] ;  /* 0x0003040000047ab9 */ /* 0x000fe40000000800 */
[----:B------:R-:W-:-:S04]  /*14ed0*/  IMAD.U32 R5, RZ, RZ, UR4 ;  /* 0x00000004ff057e24 */ /* 0x000fc8000f8e00ff */
[----:B-1----:R-:W-:-:S04]  /*14ee0*/  IMAD R3, R14, R5, RZ ;  /* 0x000000050e037224 */ /* 0x002fc800078e02ff */
[----:B--2-4-:R-:W-:-:S05]  /*14ef0*/  IMAD.IADD R16, R16, 0x1, R3 ;  /* 0x0000000110107824 */ /* 0x014fca00078e0203 */
[----:B---3--:R-:W-:-:S13]  /*14f00*/  ISETP.GT.AND P0, PT, R16, R4, PT ;  /* 0x000000041000720c */ /* 0x008fda0003f04270 */
[----:B------:R-:W-:Y:S05]  /*14f10*/  @P0 BRA `(.L_x_1254) ;  /* 0x0000000000b80947 */ /* 0x000fea0003800000 */
[----:B------:R-:W1:Y:S02]  /*14f20*/  LDC R0, c[0x0][0xc14] ;  /* 0x00030500ff007b82 */ /* 0x000e640000000800 */
.L_x_1259:
[----:B------:R-:W-:-:S05]  /*14f30*/  VIADD R19, R19, 0x1f ;  /* 0x0000001f13137836 */ /* 0x000fca0000000000 */
        /* <DEDUP_REMOVED lines=12> */
[----:B0-----:R-:W-:-:S05]  /*15000*/  IMAD.WIDE R2, R5, 0x4, R2 ;  /* 0x0000000405027825 */ /* 0x001fca00078e0202 */
[----:B------:R0:W5:Y:S02]  /*15010*/  LDG.E R17, desc[UR4][R2.64] ;  /* 0x0000000402117981 */ /* 0x000164000c1e1900 */
.L_x_1257:
[----:B------:R-:W-:Y:S05]  /*15020*/  BSYNC B0 ;  /* 0x0000000000007941 */ /* 0x000fea0003800000 */
.L_x_1256:
[----:B------:R-:W-:-:S03]  /*15030*/  UMOV UR4, 0xffffffff ;  /* 0xffffffff00047882 */ /* 0x000fc60000000000 */
[----:B------:R-:W-:Y:S05]  /*15040*/  BRA.DIV UR4, `(.L_x_1258) ;  /* 0x0000001a04047947 */ /* 0x000fea000b800000 */
[----:B-----5:R-:W1:Y:S01]  /*15050*/  SHFL.UP PT, R14, R17, 0x1, RZ ;  /* 0x04200000110e7989 */ /* 0x020e6200000e00ff */
[C---:B------:R-:W-:Y:S02]  /*15060*/  ISETP.NE.AND P0, PT, R6.reuse, RZ, PT ;  /* 0x000000ff0600720c */ /* 0x040fe40003f05270 */
[----:B------:R-:W-:Y:S02]  /*15070*/  ISETP.GE.U32.AND P1, PT, R6, 0x2, PT ;  /* 0x000000020600780c */ /* 0x000fe40003f26070 */
        /* <DEDUP_REMOVED lines=18> */
.L_x_1312:
[----:B------:R-:W-:Y:S02]  /*151a0*/  ULDC UR4, c[0x0][0xc10] ;  /* 0x0003040000047ab9 */ /* 0x000fe40000000800 */
[----:B------:R-:W-:-:S04]  /*151b0*/  IMAD.U32 R5, RZ, RZ, UR4 ;  /* 0x00000004ff057e24 */ /* 0x000fc8000f8e00ff */
[----:B-1----:R-:W-:-:S04]  /*151c0*/  IMAD R3, R14, R5, RZ ;  /* 0x000000050e037224 */ /* 0x002fc800078e02ff */
[----:B------:R-:W-:-:S05]  /*151d0*/  IMAD.IADD R16, R3, 0x1, R16 ;  /* 0x0000000103107824 */ /* 0x000fca00078e0210 */
[----:B------:R-:W-:-:S13]  /*151e0*/  ISETP.GT.AND P0, PT, R16, R4, PT ;  /* 0x000000041000720c */ /* 0x000fda0003f04270 */
[----:B------:R-:W-:Y:S05]  /*151f0*/  @!P0 BRA `(.L_x_1259) ;  /* 0xfffffffc004c8947 */ /* 0x000fea000383ffff */
.L_x_1254:
        /* <DEDUP_REMOVED lines=8> */
.L_x_1316:
[----:B------:R-:W-:Y:S01]  /*15280*/  ISETP.NE.AND P0, PT, R3, RZ, PT ;  /* 0x000000ff0300720c */ /* 0x000fe20003f05270 */
[----:B------:R-:W-:-:S12]  /*15290*/  IMAD.MOV.U32 R7, RZ, RZ, RZ ;  /* 0x000000ffff077224 */ /* 0x000fd800078e00ff */
[----:B------:R-:W-:Y:S05]  /*152a0*/  @!P0 BRA `(.L_x_1261) ;  /* 0x0000000000108947 */ /* 0x000fea0003800000 */
[----:B------:R-:W-:Y:S01]  /*152b0*/  UMOV UR4, 0xffffffff ;  /* 0xffffffff00047882 */ /* 0x000fe20000000000 */
[----:B------:R-:W-:Y:S02]  /*152c0*/  IADD3 R12, R6, -0x1, RZ ;  /* 0xffffffff060c7810 */ /* 0x000fe40007ffe0ff */
[----:B------:R-:W-:Y:S05]  /*152d0*/  BRA.DIV UR4, `(.L_x_1262) ;  /* 0x0000001a04787947 */ /* 0x000fea000b800000 */
[----:B------:R3:W4:Y:S02]  /*152e0*/  SHFL.IDX PT, R7, R2, R12, 0x1f ;  /* 0x00001f0c02077589 */ /* 0x00072400000e0000 */
.L_x_1261:
[----:B0--3--:R-:W0:Y:S01]  /*152f0*/  LDC.64 R2, c[0x0][0xc68] ;  /* 0x00031a00ff027b82 */ /* 0x009e220000000a00 */
[----:B------:R-:W-:Y:S01]  /*15300*/  IMAD.IADD R19, R6, 0x1, R19 ;  /* 0x0000000106137824 */ /* 0x000fe200078e0213 */
[----:B------:R-:W-:-:S03]  /*15310*/  ULDC.64 UR4, c[0x0][0x208] ;  /* 0x0000820000047ab9 */ /* 0x000fc60000000a00 */
[----:B0-----:R-:W-:-:S05]  /*15320*/  IMAD.WIDE R2, R19, 0x4, R2 ;  /* 0x0000000413027825 */ /* 0x001fca00078e0202 */
[----:B------:R0:W1:Y:S01]  /*15330*/  LDG.E R8, desc[UR4][R2.64] ;  /* 0x0000000402087981 */ /* 0x000062000c1e1900 */
[----:B----4-:R-:W-:-:S04]  /*15340*/  IMAD R16, R7, R5, R16 ;  /* 0x0000000507107224 */ /* 0x010fc800078e0210 */
[----:B------:R-:W-:Y:S02]  /*15350*/  IMAD.IADD R7, R4, 0x1, -R16 ;  /* 0x0000000104077824 */ /* 0x000fe400078e0a10 */
[----:B0-----:R-:W-:Y:S02]  /*15360*/  IMAD.MOV.U32 R2, RZ, RZ, RZ ;  /* 0x000000ffff027224 */ /* 0x001fe400078e00ff */
[----:B-12---:R-:W-:-:S05]  /*15370*/  IMAD R6, R17, R8, RZ ;  /* 0x0000000811067224 */ /* 0x006fca00078e02ff */
[-C--:B------:R-:W-:Y:S02]  /*15380*/  IABS R9, R6.reuse ;  /* 0x0000000600097213 */ /* 0x080fe40000000000 */
[----:B------:R-:W-:Y:S02]  /*15390*/  IABS R4, R6 ;  /* 0x0000000600047213 */ /* 0x000fe40000000000 */
[----:B------:R-:W0:Y:S03]  /*153a0*/  I2F.RP R10, R9 ;  /* 0x00000009000a7306 */ /* 0x000e260000209400 */
[----:B------:R-:W-:-:S05]  /*153b0*/  IMAD.MOV R4, RZ, RZ, -R4 ;  /* 0x000000ffff047224 */ /* 0x000fca00078e0a04 */
[----:B0-----:R-:W0:Y:S02]  /*153c0*/  MUFU.RCP R10, R10 ;  /* 0x0000000a000a7308 */ /* 0x001e240000001000 */
[----:B0-----:R-:W-:-:S06]  /*153d0*/  VIADD R11, R10, 0xffffffe ;  /* 0x0ffffffe0a0b7836 */ /* 0x001fcc0000000000 */
[----:B------:R-:W0:Y:S02]  /*153e0*/  F2I.FTZ.U32.TRUNC.NTZ R3, R11 ;  /* 0x0000000b00037305 */ /* 0x000e24000021f000 */
[----:B0-----:R-:W-:-:S04]  /*153f0*/  IMAD.MOV R12, RZ, RZ, -R3 ;  /* 0x000000ffff0c7224 */ /* 0x001fc800078e0a03 */
[----:B------:R-:W-:-:S04]  /*15400*/  IMAD R13, R12, R9, RZ ;  /* 0x000000090c0d7224 */ /* 0x000fc800078e02ff */
[----:B------:R-:W-:Y:S01]  /*15410*/  IMAD.HI.U32 R2, R3, R13, R2 ;  /* 0x0000000d03027227 */ /* 0x000fe200078e0002 */
[----:B------:R-:W-:-:S05]  /*15420*/  IABS R3, R7 ;  /* 0x0000000700037213 */ /* 0x000fca0000000000 */
[----:B------:R-:W-:-:S04]  /*15430*/  IMAD.HI.U32 R2, R2, R3, RZ ;  /* 0x0000000302027227 */ /* 0x000fc800078e00ff */
[----:B------:R-:W-:Y:S01]  /*15440*/  IMAD R4, R2, R4, R3 ;  /* 0x0000000402047224 */ /* 0x000fe200078e0203 */
[----:B------:R-:W-:-:S04]  /*15450*/  LOP3.LUT R3, R7, R6, RZ, 0x3c, !PT ;  /* 0x0000000607037212 */ /* 0x000fc800078e3cff */
[----:B------:R-:W-:-:S13]  /*15460*/  ISETP.GT.U32.AND P0, PT, R9, R4, PT ;  /* 0x000000040900720c */ /* 0x000fda0003f04070 */
[----:B------:R-:W-:Y:S02]  /*15470*/  @!P0 IMAD.IADD R4, R4, 0x1, -R9 ;  /* 0x0000000104048824 */ /* 0x000fe400078e0a09 */
[----:B------:R-:W-:-:S03]  /*15480*/  @!P0 VIADD R2, R2, 0x1 ;  /* 0x0000000102028836 */ /* 0x000fc60000000000 */
[----:B------:R-:W-:-:S13]  /*15490*/  ISETP.GE.U32.AND P0, PT, R4, R9, PT ;  /* 0x000000090400720c */ /* 0x000fda0003f06070 */
[----:B------:R-:W-:Y:S02]  /*154a0*/  @P0 IADD3 R2, R2, 0x1, RZ ;  /* 0x0000000102020810 */ /* 0x000fe40007ffe0ff */
[----:B------:R-:W-:-:S03]  /*154b0*/  ISETP.GE.AND P0, PT, R3, RZ, PT ;  /* 0x000000ff0300720c */ /* 0x000fc60003f06270 */
[----:B------:R-:W-:-:S10]  /*154c0*/  IMAD.MOV.U32 R9, RZ, RZ, R2 ;  /* 0x000000ffff097224 */ /* 0x000fd400078e0002 */
[----:B------:R-:W-:Y:S01]  /*154d0*/  @!P0 IMAD.MOV R9, RZ, RZ, -R9 ;  /* 0x000000ffff098224 */ /* 0x000fe200078e0a09 */
[----:B------:R-:W-:-:S13]  /*154e0*/  ISETP.NE.AND P0, PT, R6, RZ, PT ;  /* 0x000000ff0600720c */ /* 0x000fda0003f05270 */
[----:B------:R-:W-:-:S05]  /*154f0*/  @!P0 LOP3.LUT R9, RZ, R6, RZ, 0x33, !PT ;  /* 0x00000006ff098212 */ /* 0x000fca00078e33ff */
[----:B------:R-:W-:Y:S02]  /*15500*/  IMAD R4, R8, R9, RZ ;  /* 0x0000000908047224 */ /* 0x000fe400078e02ff */
[----:B------:R-:W-:Y:S02]  /*15510*/  IMAD.MOV R9, RZ, RZ, -R9 ;  /* 0x000000ffff097224 */ /* 0x000fe400078e0a09 */
[----:B------:R-:W-:Y:S02]  /*15520*/  IMAD.MOV R2, RZ, RZ, -R4 ;  /* 0x000000ffff027224 */ /* 0x000fe400078e0a04 */
[----:B------:R-:W-:-:S03]  /*15530*/  IMAD R7, R6, R9, R7 ;  /* 0x0000000906077224 */ /* 0x000fc600078e0207 */
[----:B------:R-:W-:Y:S01]  /*15540*/  VIADDMNMX R8, R2, R5, R8, PT ;  /* 0x0000000502087246 */ /* 0x000fe20003800108 */
[----:B------:R-:W-:-:S03]  /*15550*/  IMAD.IADD R4, R7, 0x1, R4 ;  /* 0x0000000107047824 */ /* 0x000fc600078e0204 */
[----:B------:R-:W-:-:S04]  /*15560*/  IABS R5, R8 ;  /* 0x0000000800057213 */ /* 0x000fc80000000000 */
[----:B------:R-:W0:Y:S08]  /*15570*/  I2F.RP R10, R5 ;  /* 0x00000005000a7306 */ /* 0x000e300000209400 */
[----:B0-----:R-:W0:Y:S02]  /*15580*/  MUFU.RCP R10, R10 ;  /* 0x0000000a000a7308 */ /* 0x001e240000001000 */
[----:B0-----:R-:W-:-:S06]  /*15590*/  VIADD R2, R10, 0xffffffe ;  /* 0x0ffffffe0a027836 */ /* 0x001fcc0000000000 */
[----:B------:R0:W1:Y:S02]  /*155a0*/  F2I.FTZ.U32.TRUNC.NTZ R3, R2 ;  /* 0x0000000200037305 */ /* 0x000064000021f000 */
[----:B0-----:R-:W-:Y:S02]  /*155b0*/  IMAD.MOV.U32 R2, RZ, RZ, RZ ;  /* 0x000000ffff027224 */ /* 0x001fe400078e00ff */
[----:B-1----:R-:W-:-:S04]  /*155c0*/  IMAD.MOV R6, RZ, RZ, -R3 ;  /* 0x000000ffff067224 */ /* 0x002fc800078e0a03 */
[----:B------:R-:W-:Y:S01]  /*155d0*/  IMAD R9, R6, R5, RZ ;  /* 0x0000000506097224 */ /* 0x000fe200078e02ff */
[----:B------:R-:W-:-:S03]  /*155e0*/  IABS R6, R7 ;  /* 0x0000000700067213 */ /* 0x000fc60000000000 */
[----:B------:R-:W-:Y:S01]  /*155f0*/  IMAD.HI.U32 R3, R3, R9, R2 ;  /* 0x0000000903037227 */ /* 0x000fe200078e0002 */
[----:B------:R-:W-:-:S05]  /*15600*/  IABS R9, R8 ;  /* 0x0000000800097213 */ /* 0x000fca0000000000 */
        /* <DEDUP_REMOVED lines=18> */
.L_x_1255:
[----:B------:R-:W-:Y:S01]  /*15730*/  UMOV UR4, URZ ;  /* 0x0000003f00047c82 */ /* 0x000fe20008000000 */
[----:B------:R-:W-:Y:S01]  /*15740*/  UMOV UR5, URZ ;  /* 0x0000003f00057c82 */ /* 0x000fe20008000000 */
[----:B------:R-:W-:Y:S01]  /*15750*/  ULDC UR6, c[0x0][0xc14] ;  /* 0x0003050000067ab9 */ /* 0x000fe20000000800 */
[----:B------:R-:W-:Y:S01]  /*15760*/  IMAD.MOV.U32 R16, RZ, RZ, R4 ;  /* 0x000000ffff107224 */ /* 0x000fe200078e0004 */
[----:B------:R-:W-:Y:S01]  /*15770*/  MOV R18, UR5 ;  /* 0x0000000500127c02 */ /* 0x000fe20008000f00 */
[----:B------:R-:W-:Y:S02]  /*15780*/  IMAD.U32 R17, RZ, RZ, UR4 ;  /* 0x00000004ff117e24 */ /* 0x000fe4000f8e00ff */
[----:B------:R-:W-:-:S07]  /*15790*/  IMAD.U32 R19, RZ, RZ, UR6 ;  /* 0x00000006ff137e24 */ /* 0x000fce000f8e00ff */
.L_x_1263:
        /* <DEDUP_REMOVED lines=12> */
.L_x_1188:
[----:B-1----:R-:W3:Y:S01]  /*15860*/  LDL.LU R0, [R1+0x18] ;  /* 0x0000180001007983 */ /* 0x002ee20000300800 */
[----:B------:R-:W-:Y:S01]  /*15870*/  BSSY B0, `(.L_x_1265) ;  /* 0x000000b000007945 */ /* 0x000fe20003800000 */
[----:B------:R-:W1:Y:S01]  /*15880*/  S2R R5, SR_CgaCtaId ;  /* 0x0000000000057919 */ /* 0x000e620000008800 */
[----:B---3--:R-:W-:-:S05]  /*15890*/  VIADD R0, R0, 0x1 ;  /* 0x0000000100007836 */ /* 0x008fca0000000000 */
[----:B--2---:R-:W-:-:S04]  /*158a0*/  LEA.HI R2, R0, R0, RZ, 0x1 ;  /* 0x0000000000027211 */ /* 0x004fc800078f08ff */
[----:B------:R-:W-:-:S05]  /*158b0*/  LOP3.LUT R3, R2, 0xfffffffe, RZ, 0xc0, !PT ;  /* 0xfffffffe02037812 */ /* 0x000fca00078ec0ff */
[----:B------:R-:W-:Y:S01]  /*158c0*/  IMAD.IADD R3, R0, 0x1, -R3 ;  /* 0x0000000100037824 */ /* 0x000fe200078e0a03 */
[----:B------:R-:W-:-:S04]  /*158d0*/  MOV R0, 0x400 ;  /* 0x0000040000007802 */ /* 0x000fc80000000f00 */
[----:B-1----:R-:W-:Y:S02]  /*158e0*/  LEA R0, R5, R0, 0x18 ;  /* 0x0000000005007211 */ /* 0x002fe400078ec0ff */
[----:B------:R-:W-:-:S04]  /*158f0*/  SHF.L.U32 R3, R3, 0x1f, RZ ;  /* 0x0000001f03037819 */ /* 0x000fc800000006ff */
[----:B------:R-:W1:Y:S02]  /*15900*/  SYNCS.PHASECHK.TRANS64.TRYWAIT P0, [R0+URZ+0x30820], R3 ;  /* 0x03082003000075a7 */ /* 0x000e64000800017f */
[----:B-1----:R-:W-:Y:S05]  /*15910*/  @!P0 BRA `(.L_x_1266) ;  /* 0x0000001400108947 */ /* 0x002fea0003800000 */
.L_x_1319:
[----:B------:R-:W-:Y:S05]  /*15920*/  BSYNC B0 ;  /* 0x0000000000007941 */ /* 0x000fea0003800000 */
.L_x_1265:
[----:B------:R-:W-:-:S03]  /*15930*/  UMOV UR4, 0xffffffff ;  /* 0xffffffff00047882 */ /* 0x000fc60000000000 */
[----:B------:R-:W-:Y:S05]  /*15940*/  BRA.DIV UR4, `(.L_x_1267) ;  /* 0x0000001604187947 */ /* 0x000fea000b800000 */
[----:B------:R-:W2:Y:S02]  /*15950*/  S2R R2, SR_TID.X ;  /* 0x0000000000027919 */ /* 0x000ea40000002100 */
[----:B--2---:R-:W-:-:S04]  /*15960*/  SHF.R.U32.HI R2, RZ, 0x5, R2 ;  /* 0x00000005ff027819 */ /* 0x004fc80000011602 */
[----:B------:R-:W-:-:S05]  /*15970*/  LOP3.LUT R2, R2, 0x3, RZ, 0xc0, !PT ;  /* 0x0000000302027812 */ /* 0x000fca00078ec0ff */
[----:B------:R2:W3:Y:S02]  /*15980*/  SHFL.IDX PT, R14, R2, RZ, 0x1f ;  /* 0x00001fff020e7589 */ /* 0x0004e400000e0000 */
.L_x_1322:
[----:B---3--:R-:W-:Y:S01]  /*15990*/  ISETP.NE.AND P0, PT, R14, RZ, PT ;  /* 0x000000ff0e00720c */ /* 0x008fe20003f05270 */
[----:B------:R-:W-:-:S12]  /*159a0*/  BSSY B0, `(.L_x_1268) ;  /* 0x0000029000007945 */ /* 0x000fd80003800000 */
[----:B------:R-:W-:Y:S05]  /*159b0*/  @P0 BRA `(.L_x_1269) ;  /* 0x00000000009c0947 */ /* 0x000fea0003800000 */
[----:B------:R-:W-:-:S03]  /*159c0*/  UMOV UR4, 0xffffffff ;  /* 0xffffffff00047882 */ /* 0x000fc60000000000 */
[----:B------:R-:W-:Y:S05]  /*159d0*/  BRA.DIV UR4, `(.L_x_1270) ;  /* 0x0000001604287947 */ /* 0x000fea000b800000 */
[----:B------:R-:W-:-:S13]  /*159e0*/  ELECT P6, URZ, PT ;  /* 0x00000000003f782f */ /* 0x000fda00038c0000 */
.L_x_1325:
        /* <DEDUP_REMOVED lines=8> */
.L_x_1271:
[----:B-1----:R-:W2:Y:S04]  /*15a70*/  LDL R3, [R1] ;  /* 0x0000000001037983 */ /* 0x002ea80000100800 */
[----:B------:R-:W3:Y:S01]  /*15a80*/  LDL.LU R7, [R1+0x8] ;  /* 0x0000080001077983 */ /* 0x000ee20000300800 */
[----:B------:R-:W-:-:S04]  /*15a90*/  VIADD R2, R0, 0x30840 ;  /* 0x0003084000027836 */ /* 0x000fc80000000000 */
[C---:B--2---:R-:W-:Y:S02]  /*15aa0*/  IMAD R6, R3.reuse, 0x8, R2 ;  /* 0x0000000803067824 */ /* 0x044fe400078e0202 */
[----:B------:R-:W-:Y:S01]  /*15ab0*/  VIADD R3, R3, 0x1 ;  /* 0x0000000103037836 */ /* 0x000fe20000000000 */
[----:B---3--:R-:W-:-:S04]  /*15ac0*/  SHF.L.U32 R5, R7, 0x1f, RZ ;  /* 0x0000001f07057819 */ /* 0x008fc800000006ff */
[C---:B------:R-:W-:Y:S01]  /*15ad0*/  ISETP.NE.AND P1, PT, R3.reuse, 0x2, PT ;  /* 0x000000020300780c */ /* 0x040fe20003f25270 */
[----:B------:R-:W1:Y:S03]  /*15ae0*/  SYNCS.PHASECHK.TRANS64.TRYWAIT P0, [R6+URZ], R5 ;  /* 0x00000005060075a7 */ /* 0x000e66000800017f */
[----:B------:R-:W-:Y:S02]  /*15af0*/  SEL R4, RZ, 0x1, P1 ;  /* 0x00000001ff047807 */ /* 0x000fe40000800000 */
[----:B------:R-:W-:Y:S02]  /*15b00*/  SEL R3, R3, RZ, P1 ;  /* 0x000000ff03037207 */ /* 0x000fe40000800000 */
[----:B------:R-:W-:-:S03]  /*15b10*/  LOP3.LUT R4, R7, R4, RZ, 0x3c, !PT ;  /* 0x0000000407047212 */ /* 0x000fc600078e3cff */
[----:B------:R-:W-:Y:S01]  /*15b20*/  IMAD R7, R3, 0x8, R2 ;  /* 0x0000000803077824 */ /* 0x000fe200078e0202 */
[----:B------:R-:W-:Y:S01]  /*15b30*/  SHF.L.U32 R2, R4, 0x1f, RZ ;  /* 0x0000001f04027819 */ /* 0x000fe200000006ff */
[----:B-1----:R-:W-:Y:S06]  /*15b40*/  @!P0 BRA `(.L_x_1272) ;  /* 0x0000001000ec8947 */ /* 0x002fec0003800000 */
.L_x_1326:
[----:B------:R-:W2:Y:S02]  /*15b50*/  SYNCS.PHASECHK.TRANS64.TRYWAIT P0, [R7+URZ], R2 ;  /* 0x00000002070075a7 */ /* 0x000ea4000800017f */
[----:B--2---:R-:W-:Y:S05]  /*15b60*/  @!P0 BRA `(.L_x_1273) ;  /* 0x0000001000f88947 */ /* 0x004fea0003800000 */
.L_x_1327:
[----:B------:R-:W-:Y:S05]  /*15b70*/  @!P2 BRA `(.L_x_1274) ;  /* 0x000000000004a947 */ /* 0x000fea0003800000 */
[----:B------:R-:W-:Y:S01]  /*15b80*/  BPT.TRAP 0x1 ;  /* 0x000000040000795c */ /* 0x000fe20000300000 */
.L_x_1274:
[----:B------:R-:W3:Y:S01]  /*15b90*/  LDL.LU R4, [R1] ;  /* 0x0000000001047983 */ /* 0x000ee20000300800 */
[----:B------:R-:W-:-:S05]  /*15ba0*/  IADD3 R0, R0, 0x30860, RZ ;  /* 0x0003086000007810 */ /* 0x000fca0007ffe0ff */
[----:B---3--:R-:W-:-:S04]  /*15bb0*/  IMAD R4, R4, 0x8, R0 ;  /* 0x0000000804047824 */ /* 0x008fc800078e0200 */
[----:B------:R-:W3:Y:S02]  /*15bc0*/  SYNCS.PHASECHK.TRANS64.TRYWAIT P0, [R4+URZ], R5 ;  /* 0x00000005040075a7 */ /* 0x000ee4000800017f */
[----:B---3--:R-:W-:Y:S05]  /*15bd0*/  @!P0 BRA `(.L_x_1275) ;  /* 0x0000001000f08947 */ /* 0x008fea0003800000 */
.L_x_1328:
[----:B------:R-:W-:-:S07]  /*15be0*/  IMAD R3, R3, 0x8, R0 ;  /* 0x0000000803037824 */ /* 0x000fce00078e0200 */
.L_x_1276:
[----:B----4-:R4:W0:Y:S02]  /*15bf0*/  SYNCS.PHASECHK.TRANS64.TRYWAIT P0, [R3+URZ], R2 ;  /* 0x00000002030075a7 */ /* 0x010824000800017f */
[----:B0-----:R-:W-:Y:S05]  /*15c00*/  @!P0 NANOSLEEP.SYNCS 0x989680 ;  /* 0x009896800000895d */ /* 0x001fea0003900000 */
[----:B------:R-:W0:Y:S02]  /*15c10*/  @!P0 SYNCS.PHASECHK.TRANS64 P0, [R3+URZ], R2 ;  /* 0x00000002030085a7 */ /* 0x000e24000800007f */
[----:B0-----:R-:W-:Y:S05]  /*15c20*/  @!P0 BRA `(.L_x_1276) ;  /* 0xfffffffc00f08947 */ /* 0x001fea000383ffff */
.L_x_1269:
[----:B------:R-:W-:Y:S05]  /*15c30*/  BSYNC B0 ;  /* 0x0000000000007941 */ /* 0x000fea0003800000 */
.L_x_1268:
[----:B------:R-:W-:Y:S05]  /*15c40*/  EXIT ;  /* 0x000000000000794d */ /* 0x000fea0003800000 */
.L_x_1092:
[----:B0-----:R-:W-:-:S04]  /*15c50*/  IMAD.U32 R3, RZ, RZ, UR39 ;  /* 0x00000027ff037e24 */ /* 0x001fc8000f8e00ff */
[----:B------:R0:W1:Y:S03]  /*15c60*/  SYNCS.PHASECHK.TRANS64.TRYWAIT P1, [R3+URZ+0x30800], R0 ;  /* 0x03080000030075a7 */ /* 0x000066000802017f */
[----:B-1----:R-:W-:Y:S05]  /*15c70*/  @!P1 NANOSLEEP.SYNCS 0x989680 ;  /* 0x009896800000995d */ /* 0x002fea0003900000 */
[----:B------:R-:W1:Y:S02]  /*15c80*/  @!P1 SYNCS.PHASECHK.TRANS64 P1, [R3+URZ+0x30800], R0 ;  /* 0x03080000030095a7 */ /* 0x000e64000802007f */
[----:B-1----:R-:W-:Y:S05]  /*15c90*/  @!P1 BRA `(.L_x_1092) ;  /* 0xfffffffc00ec9947 */ /* 0x002fea000383ffff */
[----:B------:R-:W-:Y:S05]  /*15ca0*/  BRA `(.L_x_1277) ;  /* 0xfffffec000087947 */ /* 0x000fea000383ffff */
.L_x_1096:
[----:B-1----:R1:W2:Y:S02]  /*15cb0*/  SYNCS.PHASECHK.TRANS64.TRYWAIT P2, [R5+URZ+0x30830], R0 ;  /* 0x03083000050075a7 */ /* 0x0022a4000804017f */
[----:B--2---:R-:W-:Y:S05]  /*15cc0*/  @!P2 NANOSLEEP.SYNCS 0x989680 ;  /* 0x009896800000a95d */ /* 0x004fea0003900000 */
[----:B------:R-:W2:Y:S02]  /*15cd0*/  @!P2 SYNCS.PHASECHK.TRANS64 P2, [R5+URZ+0x30830], R0 ;  /* 0x030830000500a5a7 */ /* 0x000ea4000804007f */
[----:B--2---:R-:W-:Y:S05]  /*15ce0*/  @!P2 BRA `(.L_x_1096) ;  /* 0xfffffffc00f0a947 */ /* 0x004fea000383ffff */
[----:B------:R-:W-:Y:S05]  /*15cf0*/  BRA `(.L_x_1095) ;  /* 0xfffffec0002c7947 */ /* 0x000fea000383ffff */
.L_x_1112:
[----:B-1----:R-:W-:-:S04]  /*15d00*/  IMAD.U32 R153, RZ, RZ, UR6 ;  /* 0x00000006ff997e24 */ /* 0x002fc8000f8e00ff */
[----:B------:R1:W2:Y:S03]  /*15d10*/  SYNCS.PHASECHK.TRANS64.TRYWAIT P2, [R153+URZ+0x30830], R152 ;  /* 0x03083098990075a7 */ /* 0x0002a6000804017f */
[----:B--2---:R-:W-:Y:S05]  /*15d20*/  @!P2 NANOSLEEP.SYNCS 0x989680 ;  /* 0x009896800000a95d */ /* 0x004fea0003900000 */
[----:B------:R-:W2:Y:S02]  /*15d30*/  @!P2 SYNCS.PHASECHK.TRANS64 P2, [R153+URZ+0x30830], R152 ;  /* 0x030830989900a5a7 */ /* 0x000ea4000804007f */
[----:B--2---:R-:W-:Y:S05]  /*15d40*/  @!P2 BRA `(.L_x_1112) ;  /* 0xfffffffc00eca947 */ /* 0x004fea000383ffff */
[----:B------:R-:W-:Y:S05]  /*15d50*/  BRA `(.L_x_1111) ;  /* 0xfffffee800d47947 */ /* 0x000fea000383ffff */
.L_x_1116:
[----:B-1----:R-:W-:-:S04]  /*15d60*/  IMAD.U32 R219, RZ, RZ, UR14 ;  /* 0x0000000effdb7e24 */ /* 0x002fc8000f8e00ff */
[----:B------:R1:W2:Y:S03]  /*15d70*/  SYNCS.PHASECHK.TRANS64.TRYWAIT P2, [R219+URZ+0x30850], R0 ;  /* 0x03085000db0075a7 */ /* 0x0002a6000804017f */
[----:B--2---:R-:W-:Y:S05]  /*15d80*/  @!P2 NANOSLEEP.SYNCS 0x989680 ;  /* 0x009896800000a95d */ /* 0x004fea0003900000 */
[----:B------:R-:W2:Y:S02]  /*15d90*/  @!P2 SYNCS.PHASECHK.TRANS64 P2, [R219+URZ+0x30850], R0 ;  /* 0x03085000db00a5a7 */ /* 0x000ea4000804007f */
[----:B--2---:R-:W-:Y:S05]  /*15da0*/  @!P2 BRA `(.L_x_1116) ;  /* 0xfffffffc00eca947 */ /* 0x004fea000383ffff */
[----:B------:R-:W-:Y:S05]  /*15db0*/  BRA `(.L_x_1115) ;  /* 0xfffffef8006c7947 */ /* 0x000fea000383ffff */
.L_x_1133:
[----:B-1----:R-:W-:-:S04]  /*15dc0*/  IMAD.U32 R5, RZ, RZ, UR6 ;  /* 0x00000006ff057e24 */ /* 0x002fc8000f8e00ff */
[----:B------:R1:W2:Y:S03]  /*15dd0*/  SYNCS.PHASECHK.TRANS64.TRYWAIT P2, [R5+URZ+0x30830], R4 ;  /* 0x03083004050075a7 */ /* 0x0002a6000804017f */
[----:B--2---:R-:W-:Y:S05]  /*15de0*/  @!P2 NANOSLEEP.SYNCS 0x989680 ;  /* 0x009896800000a95d */ /* 0x004fea0003900000 */
[----:B------:R-:W2:Y:S02]  /*15df0*/  @!P2 SYNCS.PHASECHK.TRANS64 P2, [R5+URZ+0x30830], R4 ;  /* 0x030830040500a5a7 */ /* 0x000ea4000804007f */
[----:B--2---:R-:W-:Y:S05]  /*15e00*/  @!P2 BRA `(.L_x_1133) ;  /* 0xfffffffc00eca947 */ /* 0x004fea000383ffff */
[----:B------:R-:W-:Y:S05]  /*15e10*/  BRA `(.L_x_1132) ;  /* 0xffffff1400f07947 */ /* 0x000fea000383ffff */
.L_x_1137:
[----:B-1----:R-:W-:-:S04]  /*15e20*/  IMAD.U32 R5, RZ, RZ, UR14 ;  /* 0x0000000eff057e24 */ /* 0x002fc8000f8e00ff */
[----:B------:R1:W3:Y:S03]  /*15e30*/  SYNCS.PHASECHK.TRANS64.TRYWAIT P2, [R5+URZ+0x30850], R0 ;  /* 0x03085000050075a7 */ /* 0x0002e6000804017f */
[----:B---3--:R-:W-:Y:S05]  /*15e40*/  @!P2 NANOSLEEP.SYNCS 0x989680 ;  /* 0x009896800000a95d */ /* 0x008fea0003900000 */
[----:B------:R-:W3:Y:S02]  /*15e50*/  @!P2 SYNCS.PHASECHK.TRANS64 P2, [R5+URZ+0x30850], R0 ;  /* 0x030850000500a5a7 */ /* 0x000ee4000804007f */
[----:B---3--:R-:W-:Y:S05]  /*15e60*/  @!P2 BRA `(.L_x_1137) ;  /* 0xfffffffc00eca947 */ /* 0x008fea000383ffff */
[----:B------:R-:W-:Y:S05]  /*15e70*/  BRA `(.L_x_1136) ;  /* 0xffffff2400887947 */ /* 0x000fea000383ffff */
.L_x_1143:
[----:B-1----:R-:W-:-:S04]  /*15e80*/  IMAD.U32 R5, RZ, RZ, UR6 ;  /* 0x00000006ff057e24 */ /* 0x002fc8000f8e00ff */
[----:B------:R1:W2:Y:S03]  /*15e90*/  SYNCS.PHASECHK.TRANS64.TRYWAIT P2, [R5+URZ+0x30830], R4 ;  /* 0x03083004050075a7 */ /* 0x0002a6000804017f */
[----:B--2---:R-:W-:Y:S05]  /*15ea0*/  @!P2 NANOSLEEP.SYNCS 0x989680 ;  /* 0x009896800000a95d */ /* 0x004fea0003900000 */
[----:B------:R-:W2:Y:S02]  /*15eb0*/  @!P2 SYNCS.PHASECHK.TRANS64 P2, [R5+URZ+0x30830], R4 ;  /* 0x030830040500a5a7 */ /* 0x000ea4000804007f */
[----:B--2---:R-:W-:Y:S05]  /*15ec0*/  @!P2 BRA `(.L_x_1143) ;  /* 0xfffffffc00eca947 */ /* 0x004fea000383ffff */
[----:B------:R-:W-:Y:S05]  /*15ed0*/  BRA `(.L_x_1142) ;  /* 0xffffff3800107947 */ /* 0x000fea000383ffff */
.L_x_1147:
[----:B-1----:R-:W-:-:S04]  /*15ee0*/  MOV R5, UR14 ;  /* 0x0000000e00057c02 */ /* 0x002fc80008000f00 */
[----:B------:R1:W3:Y:S03]  /*15ef0*/  SYNCS.PHASECHK.TRANS64.TRYWAIT P2, [R5+URZ+0x30850], R0 ;  /* 0x03085000050075a7 */ /* 0x0002e6000804017f */
[----:B---3--:R-:W-:Y:S05]  /*15f00*/  @!P2 NANOSLEEP.SYNCS 0x989680 ;  /* 0x009896800000a95d */ /* 0x008fea0003900000 */
[----:B------:R-:W3:Y:S02]  /*15f10*/  @!P2 SYNCS.PHASECHK.TRANS64 P2, [R5+URZ+0x30850], R0 ;  /* 0x030850000500a5a7 */ /* 0x000ee4000804007f */
[----:B---3--:R-:W-:Y:S05]  /*15f20*/  @!P2 BRA `(.L_x_1147) ;  /* 0xfffffffc00eca947 */ /* 0x008fea000383ffff */
[----:B------:R-:W-:Y:S05]  /*15f30*/  BRA `(.L_x_1146) ;  /* 0xffffff4400a87947 */ /* 0x000fea000383ffff */
.L_x_1160:
[----:B-1----:R-:W-:-:S04]  /*15f40*/  IMAD.U32 R3, RZ, RZ, UR5 ;  /* 0x00000005ff037e24 */ /* 0x002fc8000f8e00ff */
[----:B------:R1:W2:Y:S03]  /*15f50*/  SYNCS.PHASECHK.TRANS64.TRYWAIT P0, [R3+URZ+0x30850], R0 ;  /* 0x03085000030075a7 */ /* 0x0002a6000800017f */
[----:B--2---:R-:W-:Y:S05]  /*15f60*/  @!P0 NANOSLEEP.SYNCS 0x989680 ;  /* 0x009896800000895d */ /* 0x004fea0003900000 */
[----:B------:R-:W2:Y:S02]  /*15f70*/  @!P0 SYNCS.PHASECHK.TRANS64 P0, [R3+URZ+0x30850], R0 ;  /* 0x03085000030085a7 */ /* 0x000ea4000800007f */
[----:B--2---:R-:W-:Y:S05]  /*15f80*/  @!P0 BRA `(.L_x_1160) ;  /* 0xfffffffc00ec8947 */ /* 0x004fea000383ffff */
[----:B------:R-:W-:Y:S05]  /*15f90*/  BRA `(.L_x_1159) ;  /* 0xffffff68006c7947 */ /* 0x000fea000383ffff */
.L_x_1210:
[----:B------:R-:W1:Y:S01]  /*15fa0*/  S2R R9, SR_TID.X ;  /* 0x0000000000097919 */ /* 0x000e620000002100 */
[----:B------:R-:W-:Y:S01]  /*15fb0*/  BSSY B0, `(.L_x_1278) ;  /* 0x000000a000007945 */ /* 0x000fe20003800000 */
[----:B------:R-:W-:Y:S02]  /*15fc0*/  IMAD.MOV.U32 R12, RZ, RZ, RZ ;  /* 0x000000ffff0c7224 */ /* 0x000fe400078e00ff */
[----:B------:R-:W-:Y:S02]  /*15fd0*/  IMAD.MOV.U32 R11, RZ, RZ, 0x1f ;  /* 0x0000001fff0b7424 */ /* 0x000fe400078e00ff */
[----:B------:R-:W-:Y:S01]  /*15fe0*/  IMAD.MOV.U32 R15, RZ, RZ, -0x1 ;  /* 0xffffffffff0f7424 */ /* 0x000fe200078e00ff */
[----:B-1----:R-:W-:-:S04]  /*15ff0*/  SHF.R.U32.HI R9, RZ, 0x5, R9 ;  /* 0x00000005ff097819 */ /* 0x002fc80000011609 */
[----:B------:R-:W-:-:S05]  /*16000*/  LOP3.LUT R9, R9, 0x3, RZ, 0xc0, !PT ;  /* 0x0000000309097812 */ /* 0x000fca00078ec0ff */
[----:B0-----:R-:W-:-:S07]  /*16010*/  IMAD.MOV.U32 R13, RZ, RZ, R9 ;  /* 0x000000ffff0d7224 */ /* 0x001fce00078e0009 */
[----:B------:R-:W-:Y:S05]  /*16020*/  WARPSYNC.COLLECTIVE R15, `(.L_x_1279) ;  /* 0x000000000f087348 */ /* 0x000fea0003c00000 */
[----:B------:R0:W1:Y:S02]  /*16030*/  SHFL.IDX P6, R14, R13, R12, R11 ;  /* 0x0000000c0d0e7389 */ /* 0x00006400000c000b */
[----:B01----:R-:W-:Y:S01]  /*16040*/  ENDCOLLECTIVE ;  /* 0x000000000000791b */ /* 0x003fe20003800000 */
.L_x_1279:
[----:B------:R-:W-:Y:S05]  /*16050*/  BSYNC B0 ;  /* 0x0000000000007941 */ /* 0x000fea0003800000 */
.L_x_1278:
[----:B------:R-:W-:Y:S05]  /*16060*/  BRA `(.L_x_1280) ;  /* 0xffffffc000347947 */ /* 0x000fea000383ffff */
.L_x_1211:
[----:B------:R-:W-:Y:S01]  /*16070*/  BSSY B0, `(.L_x_1281) ;  /* 0x0000006000007945 */ /* 0x000fe20003800000 */
[----:B------:R-:W-:-:S07]  /*16080*/  IMAD.MOV.U32 R15, RZ, RZ, -0x1 ;  /* 0xffffffffff0f7424 */ /* 0x000fce00078e00ff */
[----:B0-----:R-:W-:Y:S05]  /*16090*/  WARPSYNC.COLLECTIVE R15, `(.L_x_1282) ;  /* 0x000000000f0c7348 */ /* 0x001fea0003c00000 */
[----:B------:R-:W-:Y:S02]  /*160a0*/  ELECT P6, UR62, PT ;  /* 0x00000000003e782f */ /* 0x000fe400038c0000 */
[----:B------:R-:W-:Y:S01]  /*160b0*/  MOV R14, UR62 ;  /* 0x0000003e000e7c02 */ /* 0x000fe20008000f00 */
[----:B0-----:R-:W-:Y:S10]  /*160c0*/  ENDCOLLECTIVE ;  /* 0x000000000000791b */ /* 0x001ff40003800000 */
.L_x_1282:
[----:B------:R-:W-:Y:S05]  /*160d0*/  BSYNC B0 ;  /* 0x0000000000007941 */ /* 0x000fea0003800000 */
.L_x_1281:
[----:B------:R-:W-:Y:S05]  /*160e0*/  BRA `(.L_x_1283) ;  /* 0xffffffc000247947 */ /* 0x000fea000383ffff */
.L_x_1214:
[----:B-1----:R1:W2:Y:S02]  /*160f0*/  SYNCS.PHASECHK.TRANS64.TRYWAIT P0, [R9+URZ+0x30840], R10 ;  /* 0x0308400a090075a7 */ /* 0x0022a4000800017f */
[----:B--2---:R-:W-:Y:S05]  /*16100*/  @!P0 NANOSLEEP.SYNCS 0x989680 ;  /* 0x009896800000895d */ /* 0x004fea0003900000 */
[----:B------:R-:W2:Y:S02]  /*16110*/  @!P0 SYNCS.PHASECHK.TRANS64 P0, [R9+URZ+0x30840], R10 ;  /* 0x0308400a090085a7 */ /* 0x000ea4000800007f */
[----:B--2---:R-:W-:Y:S05]  /*16120*/  @!P0 BRA `(.L_x_1214) ;  /* 0xfffffffc00f08947 */ /* 0x004fea000383ffff */
[----:B------:R-:W-:Y:S05]  /*16130*/  BRA `(.L_x_1284) ;  /* 0xffffffc000907947 */ /* 0x000fea000383ffff */
.L_x_1217:
        /* <DEDUP_REMOVED lines=8> */
.L_x_1225:
[----:B0-----:R0:W1:Y:S02]  /*161c0*/  SYNCS.PHASECHK.TRANS64.TRYWAIT P0, [R2+URZ+0x30840], R3 ;  /* 0x03084003020075a7 */ /* 0x001064000800017f */
[----:B-1----:R-:W-:Y:S05]  /*161d0*/  @!P0 NANOSLEEP.SYNCS 0x989680 ;  /* 0x009896800000895d */ /* 0x002fea0003900000 */
[----:B------:R-:W1:Y:S02]  /*161e0*/  @!P0 SYNCS.PHASECHK.TRANS64 P0, [R2+URZ+0x30840], R3 ;  /* 0x03084003020085a7 */ /* 0x000e64000800007f */
[----:B-1----:R-:W-:Y:S05]  /*161f0*/  @!P0 BRA `(.L_x_1225) ;  /* 0xfffffffc00f08947 */ /* 0x002fea000383ffff */
[----:B------:R-:W-:Y:S05]  /*16200*/  BRA `(.L_x_1286) ;  /* 0xffffffc800cc7947 */ /* 0x000fea000383ffff */
.L_x_1227:
[----:B0-----:R0:W1:Y:S02]  /*16210*/  SYNCS.PHASECHK.TRANS64.TRYWAIT P0, [R3+URZ+0x60], R2 ;  /* 0x00006002030075a7 */ /* 0x001064000800017f */
[----:B-1----:R-:W-:Y:S05]  /*16220*/  @!P0 NANOSLEEP.SYNCS 0x989680 ;  /* 0x009896800000895d */ /* 0x002fea0003900000 */
[----:B------:R-:W1:Y:S02]  /*16230*/  @!P0 SYNCS.PHASECHK.TRANS64 P0, [R3+URZ+0x60], R2 ;  /* 0x00006002030085a7 */ /* 0x000e64000800007f */
[----:B-1----:R-:W-:Y:S05]  /*16240*/  @!P0 BRA `(.L_x_1227) ;  /* 0xfffffffc00f08947 */ /* 0x002fea000383ffff */
[----:B------:R-:W-:Y:S05]  /*16250*/  BRA `(.L_x_1287) ;  /* 0xffffffcc008c7947 */ /* 0x000fea000383ffff */
.L_x_1232:
[----:B-1----:R1:W2:Y:S02]  /*16260*/  SYNCS.PHASECHK.TRANS64.TRYWAIT P0, [R2+URZ+0x30840], R3 ;  /* 0x03084003020075a7 */ /* 0x0022a4000800017f */
[----:B--2---:R-:W-:Y:S05]  /*16270*/  @!P0 NANOSLEEP.SYNCS 0x989680 ;  /* 0x009896800000895d */ /* 0x004fea0003900000 */
[----:B------:R-:W2:Y:S02]  /*16280*/  @!P0 SYNCS.PHASECHK.TRANS64 P0, [R2+URZ+0x30840], R3 ;  /* 0x03084003020085a7 */ /* 0x000ea4000800007f */
[----:B--2---:R-:W-:Y:S05]  /*16290*/  @!P0 BRA `(.L_x_1232) ;  /* 0xfffffffc00f08947 */ /* 0x004fea000383ffff */
[----:B------:R-:W-:Y:S05]  /*162a0*/  BRA `(.L_x_1288) ;  /* 0xffffffd400207947 */ /* 0x000fea000383ffff */
.L_x_1234:
[----:B0-----:R0:W1:Y:S02]  /*162b0*/  SYNCS.PHASECHK.TRANS64.TRYWAIT P1, [R3+URZ+0x60], R2 ;  /* 0x00006002030075a7 */ /* 0x001064000802017f */
[----:B-1----:R-:W-:Y:S05]  /*162c0*/  @!P1 NANOSLEEP.SYNCS 0x989680 ;  /* 0x009896800000995d */ /* 0x002fea0003900000 */
[----:B------:R-:W1:Y:S02]  /*162d0*/  @!P1 SYNCS.PHASECHK.TRANS64 P1, [R3+URZ+0x60], R2 ;  /* 0x00006002030095a7 */ /* 0x000e64000802007f */
[----:B-1----:R-:W-:Y:S05]  /*162e0*/  @!P1 BRA `(.L_x_1234) ;  /* 0xfffffffc00f09947 */ /* 0x002fea000383ffff */
[----:B------:R-:W-:Y:S05]  /*162f0*/  BRA `(.L_x_1289) ;  /* 0xffffffd400e07947 */ /* 0x000fea000383ffff */
.L_x_1239:
[----:B--2---:R2:W3:Y:S02]  /*16300*/  SYNCS.PHASECHK.TRANS64.TRYWAIT P0, [R2+URZ+0x30840], R3 ;  /* 0x03084003020075a7 */ /* 0x0044e4000800017f */
[----:B---3--:R-:W-:Y:S05]  /*16310*/  @!P0 NANOSLEEP.SYNCS 0x989680 ;  /* 0x009896800000895d */ /* 0x008fea0003900000 */
[----:B------:R-:W3:Y:S02]  /*16320*/  @!P0 SYNCS.PHASECHK.TRANS64 P0, [R2+URZ+0x30840], R3 ;  /* 0x03084003020085a7 */ /* 0x000ee4000800007f */
[----:B---3--:R-:W-:Y:S05]  /*16330*/  @!P0 BRA `(.L_x_1239) ;  /* 0xfffffffc00f08947 */ /* 0x008fea000383ffff */
[----:B------:R-:W-:Y:S05]  /*16340*/  BRA `(.L_x_1290) ;  /* 0xffffffdc002c7947 */ /* 0x000fea000383ffff */
.L_x_1241:
[----:B0-----:R0:W1:Y:S02]  /*16350*/  SYNCS.PHASECHK.TRANS64.TRYWAIT P1, [R2+URZ+0x60], R9 ;  /* 0x00006009020075a7 */ /* 0x001064000802017f */
[----:B-1----:R-:W-:Y:S05]  /*16360*/  @!P1 NANOSLEEP.SYNCS 0x989680 ;  /* 0x009896800000995d */ /* 0x002fea0003900000 */
[----:B------:R-:W1:Y:S02]  /*16370*/  @!P1 SYNCS.PHASECHK.TRANS64 P1, [R2+URZ+0x60], R9 ;  /* 0x00006009020095a7 */ /* 0x000e64000802007f */
[----:B-1----:R-:W-:Y:S05]  /*16380*/  @!P1 BRA `(.L_x_1241) ;  /* 0xfffffffc00f09947 */ /* 0x002fea000383ffff */
[----:B------:R-:W-:Y:S05]  /*16390*/  BRA `(.L_x_1291) ;  /* 0xffffffdc00ec7947 */ /* 0x000fea000383ffff */
.L_x_1248:
[----:B-1----:R1:W2:Y:S02]  /*163a0*/  SYNCS.PHASECHK.TRANS64.TRYWAIT P0, [R3+URZ+0x30860], R0 ;  /* 0x03086000030075a7 */ /* 0x0022a4000800017f */
[----:B--2---:R-:W-:Y:S05]  /*163b0*/  @!P0 NANOSLEEP.SYNCS 0x989680 ;  /* 0x009896800000895d */ /* 0x004fea0003900000 */
[----:B------:R-:W2:Y:S02]  /*163c0*/  @!P0 SYNCS.PHASECHK.TRANS64 P0, [R3+URZ+0x30860], R0 ;  /* 0x03086000030085a7 */ /* 0x000ea4000800007f */
[----:B--2---:R-:W-:Y:S05]  /*163d0*/  @!P0 BRA `(.L_x_1248) ;  /* 0xfffffffc00f08947 */ /* 0x004fea000383ffff */
[----:B------:R-:W-:Y:S05]  /*163e0*/  BRA `(.L_x_1292) ;  /* 0xffffffe400207947 */ /* 0x000fea000383ffff */
.L_x_1250:
        /* <DEDUP_REMOVED lines=8> */
.L_x_1294:
[----:B------:R-:W-:Y:S05]  /*16470*/  BSYNC B0 ;  /* 0x0000000000007941 */ /* 0x000fea0003800000 */
.L_x_1293:
[----:B------:R-:W-:Y:S02]  /*16480*/  IMAD.MOV.U32 R13, RZ, RZ, R16 ;  /* 0x000000ffff0d7224 */ /* 0x000fe400078e0010 */
[----:B------:R-:W-:Y:S02]  /*16490*/  IMAD.MOV.U32 R12, RZ, RZ, 0x1 ;  /* 0x00000001ff0c7424 */ /* 0x000fe400078e00ff */
[----:B------:R-:W-:Y:S02]  /*164a0*/  IMAD.MOV.U32 R11, RZ, RZ, 0x1f ;  /* 0x0000001fff0b7424 */ /* 0x000fe400078e00ff */
[----:B------:R-:W-:Y:S02]  /*164b0*/  IMAD.MOV.U32 R15, RZ, RZ, -0x1 ;  /* 0xffffffffff0f7424 */ /* 0x000fe400078e00ff */
[----:B------:R-:W-:-:S07]  /*164c0*/  IMAD.MOV.U32 R4, RZ, RZ, R14 ;  /* 0x000000ffff047224 */ /* 0x000fce00078e000e */
[----:B------:R-:W-:Y:S05]  /*164d0*/  WARPSYNC.COLLECTIVE R15, `(.L_x_1295) ;  /* 0x000000000f087348 */ /* 0x000fea0003c00000 */
[----:B------:R0:W1:Y:S02]  /*164e0*/  SHFL.IDX P6, R14, R13, R12, R11 ;  /* 0x0000000c0d0e7389 */ /* 0x00006400000c000b */
[----:B01----:R-:W-:Y:S01]  /*164f0*/  ENDCOLLECTIVE ;  /* 0x000000000000791b */ /* 0x003fe20003800000 */
.L_x_1295:
[----:B------:R-:W-:Y:S01]  /*16500*/  IMAD.MOV.U32 R16, RZ, RZ, R14 ;  /* 0x000000ffff107224 */ /* 0x000fe200078e000e */
[----:B------:R-:W-:Y:S06]  /*16510*/  BRA `(.L_x_1296) ;  /* 0xffffffe400d07947 */ /* 0x000fec000383ffff */
.L_x_1253:
[----:B------:R-:W-:Y:S01]  /*16520*/  BSSY B0, `(.L_x_1297) ;  /* 0x0000008000007945 */ /* 0x000fe20003800000 */
[----:B0----5:R-:W-:Y:S01]  /*16530*/  IMAD.MOV.U32 R13, RZ, RZ, R17 ;  /* 0x000000ffff0d7224 */ /* 0x021fe200078e0011 */
[----:B------:R-:W-:Y:S01]  /*16540*/  MOV R12, 0x1 ;  /* 0x00000001000c7802 */ /* 0x000fe20000000f00 */
[----:B------:R-:W-:Y:S02]  /*16550*/  IMAD.MOV.U32 R11, RZ, RZ, RZ ;  /* 0x000000ffff0b7224 */ /* 0x000fe400078e00ff */
[----:B------:R-:W-:-:S07]  /*16560*/  IMAD.MOV.U32 R15, RZ, RZ, -0x1 ;  /* 0xffffffffff0f7424 */ /* 0x000fce00078e00ff */
[----:B-1234-:R-:W-:Y:S05]  /*16570*/  WARPSYNC.COLLECTIVE R15, `(.L_x_1298) ;  /* 0x000000000f087348 */ /* 0x01efea0003c00000 */
[----:B------:R0:W0:Y:S02]  /*16580*/  SHFL.UP P6, R14, R13, R12, R11 ;  /* 0x0400000c0d0e7389 */ /* 0x00002400000c000b */
[----:B01234-:R-:W-:Y:S01]  /*16590*/  ENDCOLLECTIVE ;  /* 0x000000000000791b */ /* 0x01ffe20003800000 */
.L_x_1298:
[----:B------:R-:W-:Y:S05]  /*165a0*/  BSYNC B0 ;  /* 0x0000000000007941 */ /* 0x000fea0003800000 */
.L_x_1297:
[----:B------:R-:W-:Y:S01]  /*165b0*/  ISETP.NE.AND P0, PT, R6, RZ, PT ;  /* 0x000000ff0600720c */ /* 0x000fe20003f05270 */
[----:B------:R-:W-:Y:S02]  /*165c0*/  IMAD.MOV.U32 R12, RZ, RZ, 0x2 ;  /* 0x00000002ff0c7424 */ /* 0x000fe400078e00ff */
[----:B------:R-:W-:Y:S01]  /*165d0*/  IMAD.MOV.U32 R11, RZ, RZ, RZ ;  /* 0x000000ffff0b7224 */ /* 0x000fe200078e00ff */
[----:B------:R-:W-:Y:S01]  /*165e0*/  SEL R14, R14, RZ, P0 ;  /* 0x000000ff0e0e7207 */ /* 0x000fe20000000000 */
[----:B------:R-:W-:Y:S01]  /*165f0*/  IMAD.MOV.U32 R15, RZ, RZ, -0x1 ;  /* 0xffffffffff0f7424 */ /* 0x000fe200078e00ff */
[----:B------:R-:W-:-:S03]  /*16600*/  ISETP.GE.U32.AND P0, PT, R6, 0x2, PT ;  /* 0x000000020600780c */ /* 0x000fc60003f06070 */
[----:B------:R-:W-:-:S10]  /*16610*/  IMAD.IADD R13, R17, 0x1, R14 ;  /* 0x00000001110d7824 */ /* 0x000fd400078e020e */
[----:B------:R-:W-:Y:S05]  /*16620*/  WARPSYNC.COLLECTIVE R15, `(.L_x_1299) ;  /* 0x000000000f087348 */ /* 0x000fea0003c00000 */
[----:B------:R0:W1:Y:S02]  /*16630*/  SHFL.UP P6, R14, R13, R12, R11 ;  /* 0x0400000c0d0e7389 */ /* 0x00006400000c000b */
[----:B01----:R-:W-:Y:S01]  /*16640*/  ENDCOLLECTIVE ;  /* 0x000000000000791b */ /* 0x003fe20003800000 */
.L_x_1299:
        /* <DEDUP_REMOVED lines=8> */
.L_x_1300:
        /* <DEDUP_REMOVED lines=8> */
.L_x_1301:
        /* <DEDUP_REMOVED lines=8> */
.L_x_1302:
        /* <DEDUP_REMOVED lines=8> */
.L_x_1303:
[----:B------:R-:W-:Y:S05]  /*16850*/  BRA `(.L_x_1304) ;  /* 0xffffffe400987947 */ /* 0x000fea000383ffff */
.L_x_1258:
[----:B------:R-:W-:Y:S01]  /*16860*/  BSSY B0, `(.L_x_1305) ;  /* 0x0000008000007945 */ /* 0x000fe20003800000 */
[----:B-----5:R-:W-:Y:S02]  /*16870*/  IMAD.MOV.U32 R13, RZ, RZ, R17 ;  /* 0x000000ffff0d7224 */ /* 0x020fe400078e0011 */
[----:B------:R-:W-:Y:S02]  /*16880*/  IMAD.MOV.U32 R12, RZ, RZ, 0x1 ;  /* 0x00000001ff0c7424 */ /* 0x000fe400078e00ff */
[----:B------:R-:W-:Y:S02]  /*16890*/  IMAD.MOV.U32 R11, RZ, RZ, RZ ;  /* 0x000000ffff0b7224 */ /* 0x000fe400078e00ff */
[----:B------:R-:W-:-:S07]  /*168a0*/  IMAD.MOV.U32 R15, RZ, RZ, -0x1 ;  /* 0xffffffffff0f7424 */ /* 0x000fce00078e00ff */
[----:B0-----:R-:W-:Y:S05]  /*168b0*/  WARPSYNC.COLLECTIVE R15, `(.L_x_1306) ;  /* 0x000000000f087348 */ /* 0x001fea0003c00000 */
[----:B------:R1:W2:Y:S02]  /*168c0*/  SHFL.UP P6, R14, R13, R12, R11 ;  /* 0x0400000c0d0e7389 */ /* 0x0002a400000c000b */
[----:B012---:R-:W-:Y:S01]  /*168d0*/  ENDCOLLECTIVE ;  /* 0x000000000000791b */ /* 0x007fe20003800000 */
.L_x_1306:
[----:B------:R-:W-:Y:S05]  /*168e0*/  BSYNC B0 ;  /* 0x0000000000007941 */ /* 0x000fea0003800000 */
.L_x_1305:
[----:B------:R-:W-:Y:S01]  /*168f0*/  ISETP.NE.AND P0, PT, R6, RZ, PT ;  /* 0x000000ff0600720c */ /* 0x000fe20003f05270 */
[----:B------:R-:W-:Y:S01]  /*16900*/  IMAD.MOV.U32 R12, RZ, RZ, 0x2 ;  /* 0x00000002ff0c7424 */ /* 0x000fe200078e00ff */
[----:B------:R-:W-:Y:S01]  /*16910*/  MOV R11, RZ ;  /* 0x000000ff000b7202 */ /* 0x000fe20000000f00 */
[----:B------:R-:W-:Y:S01]  /*16920*/  IMAD.MOV.U32 R15, RZ, RZ, -0x1 ;  /* 0xffffffffff0f7424 */ /* 0x000fe200078e00ff */
[----:B------:R-:W-:Y:S02]  /*16930*/  SEL R14, R14, RZ, P0 ;  /* 0x000000ff0e0e7207 */ /* 0x000fe40000000000 */
[----:B------:R-:W-:-:S03]  /*16940*/  ISETP.GE.U32.AND P0, PT, R6, 0x2, PT ;  /* 0x000000020600780c */ /* 0x000fc60003f06070 */
[----:B------:R-:W-:-:S10]  /*16950*/  IMAD.IADD R13, R17, 0x1, R14 ;  /* 0x00000001110d7824 */ /* 0x000fd400078e020e */
[----:B------:R-:W-:Y:S05]  /*16960*/  WARPSYNC.COLLECTIVE R15, `(.L_x_1307) ;  /* 0x000000000f087348 */ /* 0x000fea0003c00000 */
[----:B------:R0:W1:Y:S02]  /*16970*/  SHFL.UP P6, R14, R13, R12, R11 ;  /* 0x0400000c0d0e7389 */ /* 0x00006400000c000b */
[----:B01----:R-:W-:Y:S01]  /*16980*/  ENDCOLLECTIVE ;  /* 0x000000000000791b */ /* 0x003fe20003800000 */
.L_x_1307:
        /* <DEDUP_REMOVED lines=8> */
.L_x_1308:
        /* <DEDUP_REMOVED lines=8> */
.L_x_1309:
[----:B------:R-:W-:Y:S01]  /*16a90*/  IMAD.MOV.U32 R12, RZ, RZ, 0x10 ;  /* 0x00000010ff0c7424 */ /* 0x000fe200078e00ff */
[----:B------:R-:W-:Y:S02]  /*16aa0*/  SEL R14, R14, RZ, P0 ;  /* 0x000000ff0e0e7207 */ /* 0x000fe40000000000 */
[----:B------:R-:W-:Y:S02]  /*16ab0*/  ISETP.GE.U32.AND P0, PT, R6, 0x10, PT ;  /* 0x000000100600780c */ /* 0x000fe40003f06070 */
[----:B------:R-:W-:-:S05]  /*16ac0*/  IADD3 R5, R3, R14, RZ ;  /* 0x0000000e03057210 */ /* 0x000fca0007ffe0ff */
[----:B------:R-:W-:-:S07]  /*16ad0*/  IMAD.MOV.U32 R13, RZ, RZ, R5 ;  /* 0x000000ffff0d7224 */ /* 0x000fce00078e0005 */
[----:B------:R-:W-:Y:S05]  /*16ae0*/  WARPSYNC.COLLECTIVE R15, `(.L_x_1310) ;  /* 0x000000000f087348 */ /* 0x000fea0003c00000 */
[----:B------:R0:W1:Y:S02]  /*16af0*/  SHFL.UP P6, R14, R13, R12, R11 ;  /* 0x0400000c0d0e7389 */ /* 0x00006400000c000b */
[----:B01----:R-:W-:Y:S01]  /*16b00*/  ENDCOLLECTIVE ;  /* 0x000000000000791b */ /* 0x003fe20003800000 */
.L_x_1310:
        /* <DEDUP_REMOVED lines=8> */
.L_x_1311:
[----:B------:R-:W-:Y:S05]  /*16b90*/  BRA `(.L_x_1312) ;  /* 0xffffffe400807947 */ /* 0x000fea000383ffff */
.L_x_1260:
[----:B------:R-:W-:Y:S01]  /*16ba0*/  BSSY B0, `(.L_x_1313) ;  /* 0x0000006000007945 */ /* 0x000fe20003800000 */
[----:B------:R-:W-:Y:S01]  /*16bb0*/  PLOP3.LUT P6, PT, P6, PT, PT, 0x8, 0x0 ;  /* 0x000000000000781c */ /* 0x000fe200037ce170 */
[----:B------:R-:W-:-:S12]  /*16bc0*/  IMAD.MOV.U32 R15, RZ, RZ, -0x1 ;  /* 0xffffffffff0f7424 */ /* 0x000fd800078e00ff */
[----:B0-----:R-:W-:Y:S05]  /*16bd0*/  WARPSYNC.COLLECTIVE R15, `(.L_x_1314) ;  /* 0x000000000f087348 */ /* 0x001fea0003c00000 */
[----:B------:R-:W-:Y:S01]  /*16be0*/  VOTE.ANY R14, PT, P6 ;  /* 0x00000000000e7806 */ /* 0x000fe200030e0100 */
[----:B0-----:R-:W-:Y:S06]  /*16bf0*/  ENDCOLLECTIVE ;  /* 0x000000000000791b */ /* 0x001fec0003800000 */
.L_x_1314:
[----:B------:R-:W-:Y:S05]  /*16c00*/  BSYNC B0 ;  /* 0x0000000000007941 */ /* 0x000fea0003800000 */
.L_x_1313:
[----:B------:R-:W-:Y:S01]  /*16c10*/  MOV R3, R14 ;  /* 0x0000000e00037202 */ /* 0x000fe20000000f00 */
[----:B------:R-:W-:Y:S02]  /*16c20*/  IMAD.MOV.U32 R13, RZ, RZ, R17 ;  /* 0x000000ffff0d7224 */ /* 0x000fe400078e0011 */
[----:B------:R-:W-:Y:S01]  /*16c30*/  IMAD.MOV.U32 R11, RZ, RZ, 0x1f ;  /* 0x0000001fff0b7424 */ /* 0x000fe200078e00ff */
[----:B------:R-:W0:Y:S01]  /*16c40*/  POPC R6, R3 ;  /* 0x0000000300067309 */ /* 0x000e220000000000 */
[----:B------:R-:W-:Y:S02]  /*16c50*/  IMAD.MOV.U32 R15, RZ, RZ, -0x1 ;  /* 0xffffffffff0f7424 */ /* 0x000fe400078e00ff */
[----:B0-----:R-:W-:-:S07]  /*16c60*/  IMAD.MOV.U32 R12, RZ, RZ, R6 ;  /* 0x000000ffff0c7224 */ /* 0x001fce00078e0006 */
[----:B------:R-:W-:Y:S05]  /*16c70*/  WARPSYNC.COLLECTIVE R15, `(.L_x_1315) ;  /* 0x000000000f087348 */ /* 0x000fea0003c00000 */
[----:B------:R0:W1:Y:S02]  /*16c80*/  SHFL.IDX P6, R14, R13, R12, R11 ;  /* 0x0000000c0d0e7389 */ /* 0x00006400000c000b */
[----:B01----:R-:W-:Y:S01]  /*16c90*/  ENDCOLLECTIVE ;  /* 0x000000000000791b */ /* 0x003fe20003800000 */
.L_x_1315:
[----:B------:R-:W-:Y:S01]  /*16ca0*/  IMAD.MOV.U32 R17, RZ, RZ, R14 ;  /* 0x000000ffff117224 */ /* 0x000fe200078e000e */
[----:B------:R-:W-:Y:S06]  /*16cb0*/  BRA `(.L_x_1316) ;  /* 0xffffffe400707947 */ /* 0x000fec000383ffff */
.L_x_1262:
[----:B------:R-:W-:Y:S01]  /*16cc0*/  BSSY B0, `(.L_x_1317) ;  /* 0x0000007000007945 */ /* 0x000fe20003800000 */
[----:B------:R-:W-:Y:S01]  /*16cd0*/  IMAD.MOV.U32 R13, RZ, RZ, R2 ;  /* 0x000000ffff0d7224 */ /* 0x000fe200078e0002 */
[----:B------:R-:W-:Y:S01]  /*16ce0*/  MOV R15, 0xffffffff ;  /* 0xffffffff000f7802 */ /* 0x000fe20000000f00 */
[----:B------:R-:W-:-:S07]  /*16cf0*/  IMAD.MOV.U32 R11, RZ, RZ, 0x1f ;  /* 0x0000001fff0b7424 */ /* 0x000fce00078e00ff */
[----:B012---:R-:W-:Y:S05]  /*16d00*/  WARPSYNC.COLLECTIVE R15, `(.L_x_1318) ;  /* 0x000000000f087348 */ /* 0x007fea0003c00000 */
[----:B------:R3:W4:Y:S02]  /*16d10*/  SHFL.IDX P6, R14, R13, R12, R11 ;  /* 0x0000000c0d0e7389 */ /* 0x00072400000c000b */
[----:B01234-:R-:W-:Y:S01]  /*16d20*/  ENDCOLLECTIVE ;  /* 0x000000000000791b */ /* 0x01ffe20003800000 */
.L_x_1318:
[----:B------:R-:W-:Y:S05]  /*16d30*/  BSYNC B0 ;  /* 0x0000000000007941 */ /* 0x000fea0003800000 */
.L_x_1317:
[----:B------:R-:W-:Y:S01]  /*16d40*/  IMAD.MOV.U32 R7, RZ, RZ, R14 ;  /* 0x000000ffff077224 */ /* 0x000fe200078e000e */
[----:B------:R-:W-:Y:S06]  /*16d50*/  BRA `(.L_x_1261) ;  /* 0xffffffe400647947 */ /* 0x000fec000383ffff */
.L_x_1266:
[----:B-1----:R1:W2:Y:S02]  /*16d60*/  SYNCS.PHASECHK.TRANS64.TRYWAIT P0, [R0+URZ+0x30820], R3 ;  /* 0x03082003000075a7 */ /* 0x0022a4000800017f */
[----:B--2---:R-:W-:Y:S05]  /*16d70*/  @!P0 NANOSLEEP.SYNCS 0x989680 ;  /* 0x009896800000895d */ /* 0x004fea0003900000 */
[----:B------:R-:W2:Y:S02]  /*16d80*/  @!P0 SYNCS.PHASECHK.TRANS64 P0, [R0+URZ+0x30820], R3 ;  /* 0x03082003000085a7 */ /* 0x000ea4000800007f */
[----:B--2---:R-:W-:Y:S05]  /*16d90*/  @!P0 BRA `(.L_x_1266) ;  /* 0xfffffffc00f08947 */ /* 0x004fea000383ffff */
[----:B------:R-:W-:Y:S05]  /*16da0*/  BRA `(.L_x_1319) ;  /* 0xffffffe800dc7947 */ /* 0x000fea000383ffff */
.L_x_1267:
[----:B------:R-:W2:Y:S01]  /*16db0*/  S2R R2, SR_TID.X ;  /* 0x0000000000027919 */ /* 0x000ea20000002100 */
[----:B------:R-:W-:Y:S01]  /*16dc0*/  BSSY B0, `(.L_x_1320) ;  /* 0x000000a000007945 */ /* 0x000fe20003800000 */
[----:B------:R-:W-:Y:S02]  /*16dd0*/  IMAD.MOV.U32 R12, RZ, RZ, RZ ;  /* 0x000000ffff0c7224 */ /* 0x000fe400078e00ff */
[----:B------:R-:W-:Y:S02]  /*16de0*/  IMAD.MOV.U32 R11, RZ, RZ, 0x1f ;  /* 0x0000001fff0b7424 */ /* 0x000fe400078e00ff */
[----:B------:R-:W-:Y:S01]  /*16df0*/  IMAD.MOV.U32 R15, RZ, RZ, -0x1 ;  /* 0xffffffffff0f7424 */ /* 0x000fe200078e00ff */
[----:B--2---:R-:W-:-:S04]  /*16e00*/  SHF.R.U32.HI R2, RZ, 0x5, R2 ;  /* 0x00000005ff027819 */ /* 0x004fc80000011602 */
[----:B------:R-:W-:-:S05]  /*16e10*/  LOP3.LUT R2, R2, 0x3, RZ, 0xc0, !PT ;  /* 0x0000000302027812 */ /* 0x000fca00078ec0ff */
[----:B0-----:R-:W-:-:S07]  /*16e20*/  IMAD.MOV.U32 R13, RZ, RZ, R2 ;  /* 0x000000ffff0d7224 */ /* 0x001fce00078e0002 */
[----:B-1----:R-:W-:Y:S05]  /*16e30*/  WARPSYNC.COLLECTIVE R15, `(.L_x_1321) ;  /* 0x000000000f087348 */ /* 0x002fea0003c00000 */
[----:B------:R0:W2:Y:S02]  /*16e40*/  SHFL.IDX P6, R14, R13, R12, R11 ;  /* 0x0000000c0d0e7389 */ /* 0x0000a400000c000b */
[----:B012---:R-:W-:Y:S01]  /*16e50*/  ENDCOLLECTIVE ;  /* 0x000000000000791b */ /* 0x007fe20003800000 */
.L_x_1321:
[----:B------:R-:W-:Y:S05]  /*16e60*/  BSYNC B0 ;  /* 0x0000000000007941 */ /* 0x000fea0003800000 */
.L_x_1320:
[----:B------:R-:W-:Y:S05]  /*16e70*/  BRA `(.L_x_1322) ;  /* 0xffffffe800c47947 */ /* 0x000fea000383ffff */
.L_x_1270:
[----:B------:R-:W-:Y:S01]  /*16e80*/  BSSY B1, `(.L_x_1323) ;  /* 0x0000006000017945 */ /* 0x000fe20003800000 */
[----:B------:R-:W-:-:S07]  /*16e90*/  IMAD.MOV.U32 R15, RZ, RZ, -0x1 ;  /* 0xffffffffff0f7424 */ /* 0x000fce00078e00ff */
[----:B012---:R-:W-:Y:S05]  /*16ea0*/  WARPSYNC.COLLECTIVE R15, `(.L_x_1324) ;  /* 0x000000000f0c7348 */ /* 0x007fea0003c00000 */
[----:B------:R-:W-:Y:S02]  /*16eb0*/  ELECT P6, UR62, PT ;  /* 0x00000000003e782f */ /* 0x000fe400038c0000 */
[----:B------:R-:W-:Y:S01]  /*16ec0*/  MOV R14, UR62 ;  /* 0x0000003e000e7c02 */ /* 0x000fe20008000f00 */
[----:B012---:R-:W-:Y:S10]  /*16ed0*/  ENDCOLLECTIVE ;  /* 0x000000000000791b */ /* 0x007ff40003800000 */
.L_x_1324:
[----:B------:R-:W-:Y:S05]  /*16ee0*/  BSYNC B1 ;  /* 0x0000000000017941 */ /* 0x000fea0003800000 */
.L_x_1323:
[----:B------:R-:W-:Y:S05]  /*16ef0*/  BRA `(.L_x_1325) ;  /* 0xffffffe800bc7947 */ /* 0x000fea000383ffff */
.L_x_1272:
[----:B-1----:R1:W2:Y:S02]  /*16f00*/  SYNCS.PHASECHK.TRANS64.TRYWAIT P0, [R6+URZ], R5 ;  /* 0x00000005060075a7 */ /* 0x0022a4000800017f */
[----:B--2---:R-:W-:Y:S05]  /*16f10*/  @!P0 NANOSLEEP.SYNCS 0x989680 ;  /* 0x009896800000895d */ /* 0x004fea0003900000 */
[----:B------:R-:W2:Y:S02]  /*16f20*/  @!P0 SYNCS.PHASECHK.TRANS64 P0, [R6+URZ], R5 ;  /* 0x00000005060085a7 */ /* 0x000ea4000800007f */
[----:B--2---:R-:W-:Y:S05]  /*16f30*/  @!P0 BRA `(.L_x_1272) ;  /* 0xfffffffc00f08947 */ /* 0x004fea000383ffff */
[----:B------:R-:W-:Y:S05]  /*16f40*/  BRA `(.L_x_1326) ;  /* 0xffffffec00007947 */ /* 0x000fea000383ffff */
.L_x_1273:
[----:B--2---:R2:W3:Y:S02]  /*16f50*/  SYNCS.PHASECHK.TRANS64.TRYWAIT P0, [R7+URZ], R2 ;  /* 0x00000002070075a7 */ /* 0x0044e4000800017f */
[----:B---3--:R-:W-:Y:S05]  /*16f60*/  @!P0 NANOSLEEP.SYNCS 0x989680 ;  /* 0x009896800000895d */ /* 0x008fea0003900000 */
[----:B------:R-:W3:Y:S02]  /*16f70*/  @!P0 SYNCS.PHASECHK.TRANS64 P0, [R7+URZ], R2 ;  /* 0x00000002070085a7 */ /* 0x000ee4000800007f */
[----:B---3--:R-:W-:Y:S05]  /*16f80*/  @!P0 BRA `(.L_x_1273) ;  /* 0xfffffffc00f08947 */ /* 0x008fea000383ffff */
[----:B------:R-:W-:Y:S05]  /*16f90*/  BRA `(.L_x_1327) ;  /* 0xffffffe800f47947 */ /* 0x000fea000383ffff */
.L_x_1275:
[----:B---3--:R3:W4:Y:S02]  /*16fa0*/  SYNCS.PHASECHK.TRANS64.TRYWAIT P0, [R4+URZ], R5 ;  /* 0x00000005040075a7 */ /* 0x008724000800017f */
[----:B----4-:R-:W-:Y:S05]  /*16fb0*/  @!P0 NANOSLEEP.SYNCS 0x989680 ;  /* 0x009896800000895d */ /* 0x010fea0003900000 */
[----:B------:R-:W4:Y:S02]  /*16fc0*/  @!P0 SYNCS.PHASECHK.TRANS64 P0, [R4+URZ], R5 ;  /* 0x00000005040085a7 */ /* 0x000f24000800007f */
[----:B----4-:R-:W-:Y:S05]  /*16fd0*/  @!P0 BRA `(.L_x_1275) ;  /* 0xfffffffc00f08947 */ /* 0x010fea000383ffff */
[----:B------:R-:W-:Y:S05]  /*16fe0*/  BRA `(.L_x_1328) ;  /* 0xffffffe800fc7947 */ /* 0x000fea000383ffff */
.L_x_1329:
        /* <DEDUP_REMOVED lines=9> */
.L_x_12751:


//--------------------- .text._ZN7cutlass13device_kernelIN5flash11enable_sm90INS1_16FlashAttnFwdSm90INS1_25CollectiveMainloopFwdSm90ILi2EN4cute5tupleIJNS5_1CILi1EEES8_S8_EEENS6_IJNS7_ILi128EEENS7_ILi64EEENS7_ILi256EEEEEELi256ENS_6half_tEfNS_4arch4Sm90ELb0ELb1ELb1ELb1ELb0ELb1ELb0ELb1ELb1ELb0ELb0ELb0EEENS1_21CollectiveEpilogueFwdINS6_IJSA_SC_SB_EEES9_SE_SG_Li256ELb1ELb0ELb0ELb0EEENS1_36VarlenDynamicPersistentTileSchedulerILi128ELi64ELi256ELi32ELb0ELb0ELb1ELb1ELb0ELb1EEEEEEEEEvNT_6ParamsE --------------------------
	.section	.text._ZN7cutlass13device_kernelIN5flash11enable_sm90INS1_16FlashAttnFwdSm90INS1_25CollectiveMainloopFwdSm90ILi2EN4cute5tupleIJNS5_1CILi1EEES8_S8_EEENS6_IJNS7_ILi128EEENS7_ILi64EEENS7_ILi256EEEEEELi256ENS_6half_tEfNS_4arch4Sm90ELb0ELb1ELb1ELb1ELb0ELb1ELb0ELb1ELb1ELb0ELb0ELb0EEENS1_21CollectiveEpilogueFwdINS6_IJSA_SC_SB_EEES9_SE_SG_Li256ELb1ELb0ELb0ELb0EEENS1_36VarlenDynamicPersistentTileSchedulerILi128ELi64ELi256ELi32ELb0ELb0ELb1ELb1ELb0ELb1EEEEEEEEEvNT_6ParamsE,"ax",@progbits
	.align	128
.text._ZN7cutlass13device_kernelIN5flash11enable_sm90INS1_16FlashAttnFwdSm90INS1_25CollectiveMainloopFwdSm90ILi2EN4cute5tupleIJNS5_1CILi1EEES8_S8_EEENS6_IJNS7_ILi128EEENS7_ILi64EEENS7_ILi256EEEEEELi256ENS_6half_tEfNS_4arch4Sm90ELb0ELb1ELb1ELb1ELb0ELb1ELb0ELb1ELb1ELb0ELb0ELb0EEENS1_21CollectiveEpilogueFwdINS6_IJSA_SC_SB_EEES9_SE_SG_Li256ELb1ELb0ELb0ELb0EEENS1_36VarlenDynamicPersistentTileSchedulerILi128ELi64ELi256ELi32ELb0ELb0ELb1ELb1ELb0ELb1EEEEEEEEEvNT_6ParamsE:
        .type           _ZN7cutlass13device_kernelIN5flash11enable_sm90INS1_16FlashAttnFwdSm90INS1_25CollectiveMainloopFwdSm90ILi2EN4cute5tupleIJNS5_1CILi1EEES8_S8_EEENS6_IJNS7_ILi128EEENS7_ILi64EEENS7_ILi256EEEEEELi256ENS_6half_tEfNS_4arch4Sm90ELb0ELb1ELb1ELb1ELb0ELb1ELb0ELb1ELb1ELb0ELb0ELb0EEENS1_21CollectiveEpilogueFwdINS6_IJSA_SC_SB_EEES9_SE_SG_Li256ELb1ELb0ELb0ELb0EEENS1_36VarlenDynamicPersistentTileSchedulerILi128ELi64ELi256ELi32ELb0ELb0ELb1ELb1ELb0ELb1EEEEEEEEEvNT_6ParamsE,@function
        .size           _ZN7cutlass13device_kernelIN5flash11enable_sm90INS1_16FlashAttnFwdSm90INS1_25CollectiveMainloopFwdSm90ILi2EN4cute5tupleIJNS5_1CILi1EEES8_S8_EEENS6_IJNS7_ILi128EEENS7_ILi64EEENS7_ILi256EEEEEELi256ENS_6half_tEfNS_4arch4Sm90ELb0ELb1ELb1ELb1ELb0ELb1ELb0ELb1ELb1ELb0ELb0ELb0EEENS1_21CollectiveEpilogueFwdINS6_IJSA_SC_SB_EEES9_SE_SG_Li256ELb1ELb0ELb0ELb0EEENS1_36VarlenDynamicPersistentTileSchedulerILi128ELi64ELi256ELi32ELb0ELb0ELb1ELb1ELb0ELb1EEEEEEEEEvNT_6ParamsE,(.L_x_12752 - _ZN7cutlass13device_kernelIN5flash11enable_sm90INS1_16FlashAttnFwdSm90INS1_25CollectiveMainloopFwdSm90ILi2EN4cute5tupleIJNS5_1CILi1EEES8_S8_EEENS6_IJNS7_ILi128EEENS7_ILi64EEENS7_ILi256EEEEEELi256ENS_6half_tEfNS_4arch4Sm90ELb0ELb1ELb1ELb1ELb0ELb1ELb0ELb1ELb1ELb0ELb0ELb0EEENS1_21CollectiveEpilogueFwdINS6_IJSA_SC_SB_EEES9_SE_SG_Li256ELb1ELb0ELb0ELb0EEENS1_36VarlenDynamicPersistentTileSchedulerILi128ELi64ELi256ELi32ELb0ELb0ELb1ELb1ELb0ELb1EEEEEEEEEvNT_6ParamsE)
        .other          _ZN7cutlass13device_kernelIN5flash11enable_sm90INS1_16FlashAttnFwdSm90INS1_25CollectiveMainloopFwdSm90ILi2EN4cute5tupleIJNS5_1CILi1EEES8_S8_EEENS6_IJNS7_ILi128EEENS7_ILi64EEENS7_ILi256EEEEEELi256ENS_6half_tEfNS_4arch4Sm90ELb0ELb1ELb1ELb1ELb0ELb1ELb0ELb1ELb1ELb0ELb0ELb0EEENS1_21CollectiveEpilogueFwdINS6_IJSA_SC_SB_EEES9_SE_SG_Li256ELb1ELb0ELb0ELb0EEENS1_36VarlenDynamicPersistentTileSchedulerILi128ELi64ELi256ELi32ELb0ELb0ELb1ELb1ELb0ELb1EEEEEEEEEvNT_6ParamsE,@"STO_CUDA_ENTRY STV_DEFAULT"
_ZN7cutlass13device_kernelIN5flash11enable_sm90INS1_16FlashAttnFwdSm90INS1_25CollectiveMainloopFwdSm90ILi2EN4cute5tupleIJNS5_1CILi1EEES8_S8_EEENS6_IJNS7_ILi128EEENS7_ILi64EEENS7_ILi256EEEEEELi256ENS_6half_tEfNS_4arch4Sm90ELb0ELb1ELb1ELb1ELb0ELb1ELb0ELb1ELb1ELb0ELb0ELb0EEENS1_21CollectiveEpilogueFwdINS6_IJSA_SC_SB_EEES9_SE_SG_Li256ELb1ELb0ELb0ELb0EEENS1_36VarlenDynamicPersistentTileSchedulerILi128ELi64ELi256ELi32ELb0ELb0ELb1ELb1ELb0ELb1EEEEEEEEEvNT_6ParamsE:
        /* <DEDUP_REMOVED lines=27> */
.L_x_1331:
[----:B------:R-:W-:Y:S05]  /*01b0*/  BSYNC B0 ;  /* 0x0000000000007941 */ /* 0x000fea0003800000 */
.L_x_1330:
        /* <DEDUP_REMOVED lines=41> */
.L_x_1332:
        /* <DEDUP_REMOVED lines=22> */
.L_x_1333:
        /* <DEDUP_REMOVED lines=18> */
.L_x_1334:
        /* <DEDUP_REMOVED lines=22> */
.L_x_1335:
        /* <DEDUP_REMOVED lines=22> */
.L_x_1336:
[----:B0-----:R-:W-:Y:S01]  /*0990*/  UMOV UR4, 0x1 ;  /* 0x0000000100047882 */ /* 0x001fe20000000000 */
[----:B------:R-:W-:Y:S01]  /*09a0*/  PLOP3.LUT P0, PT, PT, PT, UP0, 0x80, 0x0 ;  /* 0x000000000000781c */ /* 0x000fe20003f0f008 */
[----:B------:R-:W-:Y:S01]  /*09b0*/  USEL UR4, UR4, 0x2, !UP0 ;  /* 0x0000000204047887 */ /* 0x000fe2000c000000 */
[----:B------:R-:W-:Y:S01]  /*09c0*/  NOP ;  /* 0x0000000000007918 */ /* 0x000fe20000000000 */
[----:B------:R-:W-:Y:S04]  /*09d0*/  BSSY B7, `(.L_x_1337) ;  /* 0x00027cc000077945 */ /* 0x000fe80003800000 */
[----:B------:R-:W-:-:S05]  /*09e0*/  IMAD.U32 R2, RZ, RZ, UR4 ;  /* 0x00000004ff027e24 */ /* 0x000fca000f8e00ff */
[----:B------:R0:W-:Y:S01]  /*09f0*/  STL [R1+0xa4], R2 ;  /* 0x0000a40201007387 */ /* 0x0001e20000100800 */
[----:B-12-4-:R-:W-:Y:S06]  /*0a00*/  BAR.SYNC.DEFER_BLOCKING 0x0 ;  /* 0x0000000000007b1d */ /* 0x016fec0000010000 */
[----:B------:R-:W-:Y:S05]  /*0a10*/  @!P0 BRA `(.L_x_1338) ;  /* 0x0000020c00188947 */ /* 0x000fea0003800000 */
.L_x_1339:
        /* <DEDUP_REMOVED lines=8> */
[----:B-1----:R-:W-:-:S06]  /*0aa0*/  ULEA UR4, UR5, UR4, 0x18 ;  /* 0x0000000405047291 */ /* 0x002fcc000f8ec03f */
[----:B------:R-:W-:Y:S01]  /*0ab0*/  IMAD.U32 R16, RZ, RZ, UR4 ;  /* 0x00000004ff107e24 */ /* 0x000fe2000f8e00ff */
[----:B------:R-:W-:-:S04]  /*0ac0*/  ULDC UR4, c[0x0][0xc14] ;  /* 0x0003050000047ab9 */ /* 0x000fc80000000800 */
[----:B------:R-:W1:Y:S01]  /*0ad0*/  LDS.128 R12, [R16+0x308d0] ;  /* 0x0308d000100c7984 */ /* 0x000e620000000c00 */
[----:B------:R-:W-:Y:S06]  /*0ae0*/  BAR.ARV 0x4, 0x120 ;  /* 0x0104800000007b1d */ /* 0x000fec0000002000 */
[----:B-1----:R-:W-:-:S13]  /*0af0*/  ISETP.GE.AND P0, PT, R15, UR4, PT ;  /* 0x000000040f007c0c */ /* 0x002fda000bf06270 */
[----:B------:R-:W-:Y:S05]  /*0b00*/  @P0 BRA `(.L_x_1340) ;  /* 0x0000027800e00947 */ /* 0x000fea0003800000 */
[----:B0-----:R-:W2:Y:S01]  /*0b10*/  LDL R2, [R1+0xa4] ;  /* 0x0000a40001027983 */ /* 0x001ea20000100800 */
[----:B------:R-:W-:Y:S01]  /*0b20*/  IMAD.MOV.U32 R236, RZ, RZ, RZ ;  /* 0x000000ffffec7224 */ /* 0x000fe200078e00ff */
[----:B------:R-:W-:Y:S01]  /*0b30*/  MOV R218, RZ ;  /* 0x000000ff00da7202 */ /* 0x000fe20000000f00 */
[----:B------:R-:W0:Y:S02]  /*0b40*/  S2R R0, SR_TID.X ;  /* 0x0000000000007919 */ /* 0x000e240000002100 */
[----:B0-----:R-:W-:-:S04]  /*0b50*/  IADD3 R0, R0, -0x80, RZ ;  /* 0xffffff8000007810 */ /* 0x001fc80007ffe0ff */
[----:B------:R-:W-:-:S04]  /*0b60*/  SHF.R.S32.HI R3, RZ, 0x1f, R0 ;  /* 0x0000001fff037819 */ /* 0x000fc80000011400 */
[CC--:B------:R-:W-:Y:S02]  /*0b70*/  LEA.HI R18, R3.reuse, R0.reuse, RZ, 0x3 ;  /* 0x0000000003127211 */ /* 0x0c0fe400078f18ff */
[CC--:B------:R-:W-:Y:S02]  /*0b80*/  LEA.HI R4, R3.reuse, R0.reuse, RZ, 0x4 ;  /* 0x0000000003047211 */ /* 0x0c0fe400078f20ff */
[----:B------:R-:W-:Y:S02]  /*0b90*/  LOP3.LUT R7, R18, 0xfffffff8, RZ, 0xc0, !PT ;  /* 0xfffffff812077812 */ /* 0x000fe400078ec0ff */
[CC--:B------:R-:W-:Y:S02]  /*0ba0*/  LEA.HI R6, R3.reuse, R0.reuse, RZ, 0x5 ;  /* 0x0000000003067211 */ /* 0x0c0fe400078f28ff */
[----:B------:R-:W-:Y:S01]  /*0bb0*/  LEA.HI R10, R3, R0, RZ, 0x6 ;  /* 0x00000000030a7211 */ /* 0x000fe200078f30ff */
[----:B------:R-:W-:Y:S01]  /*0bc0*/  IMAD.IADD R12, R0, 0x1, -R7 ;  /* 0x00000001000c7824 */ /* 0x000fe200078e0a07 */
[----:B------:R-:W-:-:S02]  /*0bd0*/  SHF.R.S32.HI R7, RZ, 0x4, R4 ;  /* 0x00000004ff077819 */ /* 0x000fc40000011404 */
[----:B------:R-:W-:Y:S01]  /*0be0*/  SHF.L.U32 R6, R6, 0x5, RZ ;  /* 0x0000000506067819 */ /* 0x000fe200000006ff */
[C---:B------:R-:W-:Y:S01]  /*0bf0*/  IMAD.SHL.U32 R208, R12.reuse, 0x4, RZ ;  /* 0x000000040cd07824 */ /* 0x040fe200078e00ff */
[----:B------:R-:W-:Y:S01]  /*0c00*/  SHF.R.S32.HI R18, RZ, 0x3, R18 ;  /* 0x00000003ff127819 */ /* 0x000fe20000011412 */
[----:B------:R-:W-:Y:S01]  /*0c10*/  IMAD.SHL.U32 R228, R12, 0x8, RZ ;  /* 0x000000080ce47824 */ /* 0x000fe200078e00ff */
[----:B------:R-:W-:Y:S01]  /*0c20*/  LOP3.LUT R6, R6, 0xfffffc00, RZ, 0xc0, !PT ;  /* 0xfffffc0006067812 */ /* 0x000fe200078ec0ff */
[----:B------:R-:W-:Y:S01]  /*0c30*/  IMAD.SHL.U32 R10, R10, 0x8, RZ ;  /* 0x000000080a0a7824 */ /* 0x000fe200078e00ff */
[----:B------:R-:W-:Y:S01]  /*0c40*/  IADD3 R237, R208, 0x40, RZ ;  /* 0x00000040d0ed7810 */ /* 0x000fe20007ffe0ff */
[C---:B------:R-:W-:Y:S02]  /*0c50*/  VIADD R233, R18.reuse, 0x20 ;  /* 0x0000002012e97836 */ /* 0x040fe40000000000 */
[----:B------:R-:W-:Y:S01]  /*0c60*/  IMAD.SHL.U32 R26, R18, 0x40, RZ ;  /* 0x00000040121a7824 */ /* 0x000fe200078e00ff */
[----:B------:R-:W-:Y:S01]  /*0c70*/  LOP3.LUT R10, R10, 0xfffffe00, RZ, 0xc0, !PT ;  /* 0xfffffe000a0a7812 */ /* 0x000fe200078ec0ff */
[----:B------:R-:W-:Y:S01]  /*0c80*/  IMAD.IADD R225, R208, 0x1, R237 ;  /* 0x00000001d0e17824 */ /* 0x000fe200078e02ed */
[----:B--2---:R-:W-:-:S02]  /*0c90*/  R2UR UR4, R2 ;  /* 0x00000000020472ca */ /* 0x004fc400000e0000 */
[----:B------:R-:W-:-:S04]  /*0ca0*/  LEA.HI R2, R3, R0, RZ, 0x7 ;  /* 0x0000000003027211 */ /* 0x000fc800078f38ff */
[----:B------:R-:W-:Y:S02]  /*0cb0*/  LOP3.LUT R5, R2, 0xffffff80, RZ, 0xc0, !PT ;  /* 0xffffff8002057812 */ /* 0x000fe400078ec0ff */
[----:B------:R-:W-:-:S03]  /*0cc0*/  SHF.R.S32.HI R3, RZ, 0x7, R2 ;  /* 0x00000007ff037819 */ /* 0x000fc60000011402 */
[----:B------:R-:W-:Y:S01]  /*0cd0*/  IMAD.IADD R24, R0, 0x1, -R5 ;  /* 0x0000000100187824 */ /* 0x000fe200078e0a05 */
[C---:B------:R-:W-:Y:S01]  /*0ce0*/  LOP3.LUT R5, R4.reuse, 0x3fffff0, RZ, 0xc0, !PT ;  /* 0x03fffff004057812 */ /* 0x040fe200078ec0ff */
[----:B------:R-:W-:Y:S01]  /*0cf0*/  ULOP3.LUT UR4, UR4, 0x1, URZ, 0xfc, !UPT ;  /* 0x0000000104047892 */ /* 0x000fe2000f8efc3f */
[----:B------:R-:W-:Y:S02]  /*0d00*/  LEA.HI R4, R4, R7, RZ, 0x1 ;  /* 0x0000000704047211 */ /* 0x000fe400078f08ff */
[----:B------:R-:W-:Y:S01]  /*0d10*/  SHF.R.S32.HI R8, RZ, 0x1f, R24 ;  /* 0x0000001fff087819 */ /* 0x000fe20000011418 */
[----:B------:R-:W-:Y:S01]  /*0d20*/  IMAD.IADD R5, R0, 0x1, -R5 ;  /* 0x0000000100057824 */ /* 0x000fe200078e0a05 */
[----:B------:R-:W-:Y:S01]  /*0d30*/  LOP3.LUT R4, R4, 0x1ffffffe, RZ, 0xc0, !PT ;  /* 0x1ffffffe04047812 */ /* 0x000fe200078ec0ff */
[----:B------:R-:W-:Y:S01]  /*0d40*/  STL [R1+0x80], R24 ;  /* 0x0000801801007387 */ /* 0x000fe20000100800 */
[----:B------:R-:W-:Y:S01]  /*0d50*/  LEA.HI R9, R8, R24, RZ, 0x2 ;  /* 0x0000001808097211 */ /* 0x000fe200078f10ff */
[----:B------:R-:W-:Y:S01]  /*0d60*/  IMAD R5, R5, 0x40, R6 ;  /* 0x0000004005057824 */ /* 0x000fe200078e0206 */
[----:B------:R-:W-:Y:S01]  /*0d70*/  LEA.HI R2, R2, R3, RZ, 0x1 ;  /* 0x0000000302027211 */ /* 0x000fe200078f08ff */
[----:B------:R-:W-:Y:S01]  /*0d80*/  IMAD.IADD R4, R7, 0x1, -R4 ;  /* 0x0000000107047824 */ /* 0x000fe200078e0a04 */
[--C-:B------:R-:W-:Y:S01]  /*0d90*/  SHF.R.S32.HI R0, RZ, 0x2, R9.reuse ;  /* 0x00000002ff007819 */ /* 0x100fe20000011409 */
[----:B------:R-:W-:Y:S01]  /*0da0*/  VIADD R7, R18, 0x40 ;  /* 0x0000004012077836 */ /* 0x000fe20000000000 */
[----:B------:R-:W-:Y:S01]  /*0db0*/  SHF.R.S32.HI R11, RZ, 0x1f, R9 ;  /* 0x0000001fff0b7819 */ /* 0x000fe20000011409 */
[----:B------:R0:W-:Y:S01]  /*0dc0*/  STL [R1+0x20], R12 ;  /* 0x0000200c01007387 */ /* 0x0001e20000100800 */
[----:B------:R-:W-:-:S02]  /*0dd0*/  LOP3.LUT R2, R2, 0x3fffffe, RZ, 0xc0, !PT ;  /* 0x03fffffe02027812 */ /* 0x000fc400078ec0ff */
[----:B------:R-:W-:Y:S02]  /*0de0*/  LEA.HI R11, R11, R0, RZ, 0x3 ;  /* 0x000000000b0b7211 */ /* 0x000fe400078f18ff */
[----:B------:R-:W-:Y:S02]  /*0df0*/  LEA.HI R8, R8, R24, RZ, 0x5 ;  /* 0x0000001808087211 */ /* 0x000fe400078f28ff */
[----:B------:R-:W-:Y:S02]  /*0e00*/  LOP3.LUT R11, R11, 0xfffffff8, RZ, 0xc0, !PT ;  /* 0xfffffff80b0b7812 */ /* 0x000fe400078ec0ff */
[----:B------:R-:W-:Y:S02]  /*0e10*/  IADD3 R6, R18, 0x60, RZ ;  /* 0x0000006012067810 */ /* 0x000fe40007ffe0ff */
[----:B------:R-:W-:Y:S01]  /*0e20*/  IADD3 R2, R3, -R2, RZ ;  /* 0x8000000203027210 */ /* 0x000fe20007ffe0ff */
[----:B------:R-:W-:Y:S01]  /*0e30*/  IMAD.IADD R11, R0, 0x1, -R11 ;  /* 0x00000001000b7824 */ /* 0x000fe200078e0a0b */
[----:B------:R-:W-:Y:S01]  /*0e40*/  SHF.R.S32.HI R8, RZ, 0x5, R8 ;  /* 0x00000005ff087819 */ /* 0x000fe20000011408 */
[----:B------:R-:W-:Y:S01]  /*0e50*/  IMAD R0, R4, 0x8, R5 ;  /* 0x0000000804007824 */ /* 0x000fe200078e0205 */
[----:B------:R-:W-:Y:S01]  /*0e60*/  SHF.R.S32.HI R3, RZ, 0x1f, R7 ;  /* 0x0000001fff037819 */ /* 0x000fe20000011407 */
[----:B------:R-:W-:Y:S01]  /*0e70*/  IMAD.SHL.U32 R4, R6, 0x40, RZ ;  /* 0x0000004006047824 */ /* 0x000fe200078e00ff */
[----:B------:R-:W-:Y:S01]  /*0e80*/  SHF.R.S32.HI R5, RZ, 0x1f, R6 ;  /* 0x0000001fff057819 */ /* 0x000fe20000011406 */
[----:B------:R-:W-:Y:S01]  /*0e90*/  IMAD R11, R8, 0x10, R11 ;  /* 0x00000010080b7824 */ /* 0x000fe200078e020b */
[----:B------:R-:W-:Y:S01]  /*0ea0*/  LEA.HI R3, R3, R7, RZ, 0x3 ;  /* 0x0000000703037211 */ /* 0x000fe200078f18ff */
[----:B------:R1:W-:Y:S01]  /*0eb0*/  STL [R1+0xa0], R0 ;  /* 0x0000a00001007387 */ /* 0x0003e20000100800 */
[----:B------:R-:W-:-:S02]  /*0ec0*/  LEA.HI R5, R5, R6, RZ, 0x3 ;  /* 0x0000000605057211 */ /* 0x000fc400078f18ff */
[----:B------:R-:W-:Y:S01]  /*0ed0*/  LOP3.LUT R8, R4, 0x1c0, RZ, 0xc0, !PT ;  /* 0x000001c004087812 */ /* 0x000fe200078ec0ff */
[----:B------:R-:W-:Y:S01]  /*0ee0*/  IMAD.SHL.U32 R3, R3, 0x40, RZ ;  /* 0x0000004003037824 */ /* 0x000fe200078e00ff */
[----:B------:R-:W-:Y:S01]  /*0ef0*/  SHF.R.S32.HI R4, RZ, 0x1f, R225 ;  /* 0x0000001fff047819 */ /* 0x000fe200000114e1 */
[----:B------:R-:W-:Y:S01]  /*0f00*/  STL [R1+0x74], R7 ;  /* 0x0000740701007387 */ /* 0x000fe20000100800 */
[----:B0-----:R-:W-:Y:S02]  /*0f10*/  SHF.L.U32 R12, R5, 0x6, RZ ;  /* 0x00000006050c7819 */ /* 0x001fe400000006ff */
[----:B------:R-:W-:Y:S01]  /*0f20*/  LEA.HI R5, R4, R225, RZ, 0x3 ;  /* 0x000000e104057211 */ /* 0x000fe200078f18ff */
[----:B-1----:R-:W-:Y:S01]  /*0f30*/  IMAD.SHL.U32 R0, R7, 0x40, RZ ;  /* 0x0000004007007824 */ /* 0x002fe200078e00ff */
[----:B------:R0:W-:Y:S01]  /*0f40*/  STL [R1+0x70], R6 ;  /* 0x0000700601007387 */ /* 0x0001e20000100800 */
[----:B------:R-:W-:Y:S02]  /*0f50*/  LOP3.LUT R25, R3, 0xfffffe00, RZ, 0xc0, !PT ;  /* 0xfffffe0003197812 */ /* 0x000fe400078ec0ff */
[----:B------:R-:W-:-:S02]  /*0f60*/  LOP3.LUT R22, R12, 0xfffffe00, RZ, 0xc0, !PT ;  /* 0xfffffe000c167812 */ /* 0x000fc400078ec0ff */
[----:B------:R-:W-:Y:S01]  /*0f70*/  LOP3.LUT R0, R0, 0x1c0, RZ, 0xc0, !PT ;  /* 0x000001c000007812 */ /* 0x000fe200078ec0ff */
[----:B------:R-:W-:Y:S01]  /*0f80*/  STL [R1+0x7c], R25 ;  /* 0x00007c1901007387 */ /* 0x000fe20000100800 */
[----:B------:R-:W-:Y:S02]  /*0f90*/  SHF.R.U32.HI R17, RZ, 0x3, R8 ;  /* 0x00000003ff117819 */ /* 0x000fe40000011608 */
[C---:B------:R-:W-:Y:S01]  /*0fa0*/  LOP3.LUT R3, R0.reuse, 0x38, R5, 0xf8, !PT ;  /* 0x0000003800037812 */ /* 0x040fe200078ef805 */
[----:B------:R-:W-:Y:S01]  /*0fb0*/  STL [R1+0x78], R22 ;  /* 0x0000781601007387 */ /* 0x000fe20000100800 */
[----:B0-----:R-:W-:Y:S02]  /*0fc0*/  SHF.R.U32.HI R6, RZ, 0x3, R0 ;  /* 0x00000003ff067819 */ /* 0x001fe40000011600 */
[----:B------:R-:W-:Y:S02]  /*0fd0*/  LOP3.LUT R7, R0, 0x38, R228, 0xf8, !PT ;  /* 0x0000003800077812 */ /* 0x000fe400078ef8e4 */
[----:B------:R-:W-:Y:S01]  /*0fe0*/  LOP3.LUT R19, R3, R6, RZ, 0x3c, !PT ;  /* 0x0000000603137212 */ /* 0x000fe200078e3cff */
[----:B------:R-:W-:Y:S01]  /*0ff0*/  IMAD R3, R2, 0x40, R11 ;  /* 0x0000004002037824 */ /* 0x000fe200078e020b */
[----:B------:R-:W-:-:S02]  /*1000*/  SHF.R.S32.HI R2, RZ, 0x1f, R233 ;  /* 0x0000001fff027819 */ /* 0x000fc400000114e9 */
[----:B------:R-:W-:Y:S02]  /*1010*/  LOP3.LUT R20, R8, 0x38, R228, 0xf8, !PT ;  /* 0x0000003808147812 */ /* 0x000fe400078ef8e4 */
[----:B------:R-:W-:Y:S01]  /*1020*/  LEA.HI R2, R2, R233, RZ, 0x3 ;  /* 0x000000e902027211 */ /* 0x000fe200078f18ff */
[----:B------:R0:W-:Y:S01]  /*1030*/  STL [R1+0x54], R3 ;  /* 0x0000540301007387 */ /* 0x0001e20000100800 */
[----:B------:R-:W-:Y:S02]  /*1040*/  SHF.L.U32 R0, R233, 0x6, RZ ;  /* 0x00000006e9007819 */ /* 0x000fe400000006ff */
[----:B------:R-:W-:Y:S01]  /*1050*/  LOP3.LUT R8, R8, 0x38, R5, 0xf8, !PT ;  /* 0x0000003808087812 */ /* 0x000fe200078ef805 */
[----:B------:R-:W-:Y:S01]  /*1060*/  IMAD.SHL.U32 R2, R2, 0x40, RZ ;  /* 0x0000004002027824 */ /* 0x000fe200078e00ff */
[----:B------:R-:W-:Y:S01]  /*1070*/  LOP3.LUT R23, R22, R20, R17, 0xf6, !PT ;  /* 0x0000001416177212 */ /* 0x000fe200078ef611 */
[----:B------:R-:W-:Y:S01]  /*1080*/  STL [R1+0x38], R26 ;  /* 0x0000381a01007387 */ /* 0x000fe20000100800 */
[----:B------:R-:W-:-:S02]  /*1090*/  LOP3.LUT R20, R0, 0x1c0, RZ, 0xc0, !PT ;  /* 0x000001c000147812 */ /* 0x000fc400078ec0ff */
[----:B------:R-:W-:Y:S02]  /*10a0*/  LEA.HI R4, R4, R225, RZ, 0x6 ;  /* 0x000000e104047211 */ /* 0x000fe400078f30ff */
[----:B0-----:R-:W-:Y:S01]  /*10b0*/  LOP3.LUT R3, R26, 0x1c0, RZ, 0xc0, !PT ;  /* 0x000001c01a037812 */ /* 0x001fe200078ec0ff */
[----:B------:R-:W-:Y:S01]  /*10c0*/  STL [R1+0x34], R20 ;  /* 0x0000341401007387 */ /* 0x000fe20000100800 */
[----:B------:R-:W-:Y:S01]  /*10d0*/  LOP3.LUT R17, R8, R17, RZ, 0x3c, !PT ;  /* 0x0000001108117212 */ /* 0x000fe200078e3cff */
[----:B------:R-:W-:Y:S01]  /*10e0*/  IMAD.SHL.U32 R4, R4, 0x80, RZ ;  /* 0x0000008004047824 */ /* 0x000fe200078e00ff */
[----:B------:R-:W-:Y:S02]  /*10f0*/  SHF.R.U32.HI R12, RZ, 0x3, R3 ;  /* 0x00000003ff0c7819 */ /* 0x000fe40000011603 */
[----:B------:R-:W-:Y:S02]  /*1100*/  LOP3.LUT R0, R5, 0x38, RZ, 0xc0, !PT ;  /* 0x0000003805007812 */ /* 0x000fe400078ec0ff */
[----:B------:R-:W-:Y:S01]  /*1110*/  LOP3.LUT R21, R25, R7, R6, 0xf6, !PT ;  /* 0x0000000719157212 */ /* 0x000fe200078ef606 */
[----:B------:R-:W-:Y:S01]  /*1120*/  STL [R1+0x44], R12 ;  /* 0x0000440c01007387 */ /* 0x000fe20000100800 */
[----:B------:R-:W-:-:S02]  /*1130*/  SHF.R.U32.HI R8, RZ, 0x3, R20 ;  /* 0x00000003ff087819 */ /* 0x000fc40000011614 */
[----:B------:R-:W-:Y:S01]  /*1140*/  LOP3.LUT R6, R2, 0xfffffe00, RZ, 0xc0, !PT ;  /* 0xfffffe0002067812 */ /* 0x000fe200078ec0ff */
[----:B------:R-:W-:Y:S01]  /*1150*/  IMAD.U32 R2, RZ, RZ, UR4 ;  /* 0x00000004ff027e24 */ /* 0x000fe2000f8e00ff */
[----:B------:R-:W-:Y:S01]  /*1160*/  LOP3.LUT R5, R20, 0x38, R5, 0xf8, !PT ;  /* 0x0000003814057812 */ /* 0x000fe200078ef805 */
[----:B------:R-:W-:Y:S01]  /*1170*/  STL [R1+0x3c], R8 ;  /* 0x00003c0801007387 */ /* 0x000fe20000100800 */
[----:B------:R-:W-:Y:S02]  /*1180*/  LOP3.LUT R0, R0, 0x1c0, R26, 0xf8, !PT ;  /* 0x000001c000007812 */ /* 0x000fe400078ef81a */
[----:B------:R-:W-:Y:S01]  /*1190*/  LOP3.LUT R4, R4, 0xffffe000, RZ, 0xc0, !PT ;  /* 0xffffe00004047812 */ /* 0x000fe200078ec0ff */
[----:B------:R-:W-:Y:S01]  /*11a0*/  STL [R1+0x40], R6 ;  /* 0x0000400601007387 */ /* 0x000fe20000100800 */
[----:B------:R-:W-:Y:S02]  /*11b0*/  LOP3.LUT R7, R5, R8, RZ, 0x3c, !PT ;  /* 0x0000000805077212 */ /* 0x000fe400078e3cff */
[----:B------:R-:W-:Y:S01]  /*11c0*/  LOP3.LUT R5, R0, R12, RZ, 0x3c, !PT ;  /* 0x0000000c00057212 */ /* 0x000fe200078e3cff */
[----:B------:R-:W-:Y:S01]  /*11d0*/  STL [R1+0x48], R10 ;  /* 0x0000480a01007387 */ /* 0x000fe20000100800 */
[----:B------:R-:W-:-:S02]  /*11e0*/  IADD3 R11, R19, R4, R25 ;  /* 0x00000004130b7210 */ /* 0x000fc40007ffe019 */
[-C--:B------:R-:W-:Y:S01]  /*11f0*/  IADD3 R7, R7, R4.reuse, R6 ;  /* 0x0000000407077210 */ /* 0x080fe20007ffe006 */
[----:B------:R0:W-:Y:S01]  /*1200*/  STL [R1+0x4], R13 ;  /* 0x0000040d01007387 */ /* 0x0001e20000100800 */
[-C--:B------:R-:W-:Y:S01]  /*1210*/  IADD3 R25, R17, R4.reuse, R22 ;  /* 0x0000000411197210 */ /* 0x080fe20007ffe016 */
[----:B------:R-:W-:Y:S01]  /*1220*/  IMAD.MOV.U32 R17, RZ, RZ, RZ ;  /* 0x000000ffff117224 */ /* 0x000fe200078e00ff */
[----:B------:R-:W-:Y:S01]  /*1230*/  IADD3 R5, R5, R4, R10 ;  /* 0x0000000405057210 */ /* 0x000fe20007ffe00a */
[----:B------:R-:W-:Y:S01]  /*1240*/  STL [R1+0x8], R14 ;  /* 0x0000080e01007387 */ /* 0x000fe20000100800 */
[----:B------:R-:W-:Y:S01]  /*1250*/  SHF.R.S32.HI R4, RZ, 0x1f, R233 ;  /* 0x0000001fff047819 */ /* 0x000fe200000114e9 */
[----:B------:R-:W-:Y:S01]  /*1260*/  IMAD.MOV.U32 R22, RZ, RZ, RZ ;  /* 0x000000ffff167224 */ /* 0x000fe200078e00ff */
[----:B------:R-:W-:Y:S01]  /*1270*/  LOP3.LUT R3, R3, 0x38, R228, 0xf8, !PT ;  /* 0x0000003803037812 */ /* 0x000fe200078ef8e4 */
[----:B------:R-:W-:Y:S01]  /*1280*/  STL [R1+0xc], R15 ;  /* 0x00000c0f01007387 */ /* 0x000fe20000100800 */
[----:B------:R-:W-:Y:S01]  /*1290*/  IADD3 R0, R16, 0x10400, RZ ;  /* 0x0001040010007810 */ /* 0x000fe20007ffe0ff */
[----:B0-----:R-:W-:Y:S01]  /*12a0*/  VIADD R13, R208, 0x60 ;  /* 0x00000060d00d7836 */ /* 0x001fe20000000000 */
[----:B------:R-:W-:Y:S01]  /*12b0*/  LOP3.LUT R234, R9, 0x7ffffffc, RZ, 0xc0, !PT ;  /* 0x7ffffffc09ea7812 */ /* 0x000fe200078ec0ff */
[----:B------:R-:W-:Y:S01]  /*12c0*/  STL [R1+0x68], RZ ;  /* 0x000068ff01007387 */ /* 0x000fe20000100800 */
[----:B------:R-:W-:Y:S01]  /*12d0*/  SHF.R.S32.HI R19, RZ, 0x1f, R18 ;  /* 0x0000001fff137819 */ /* 0x000fe20000011412 */
[----:B------:R-:W-:-:S02]  /*12e0*/  VIADD R9, R228, 0xc0 ;  /* 0x000000c0e4097836 */ /* 0x000fc40000000000 */
[----:B------:R0:W-:Y:S01]  /*12f0*/  STL [R1+0x30], R2 ;  /* 0x0000300201007387 */ /* 0x0001e20000100800 */
[----:B------:R-:W-:-:S03]  /*1300*/  IMAD.IADD R234, R24, 0x1, -R234 ;  /* 0x0000000118ea7824 */ /* 0x000fc600078e0aea */
[----:B------:R1:W-:Y:S01]  /*1310*/  STL [R1+0x5c], R4 ;  /* 0x00005c0401007387 */ /* 0x0003e20000100800 */
[----:B0-----:R-:W-:Y:S01]  /*1320*/  VIADD R2, R208, 0x20 ;  /* 0x00000020d0027836 */ /* 0x001fe20000000000 */
[----:B-1----:R-:W-:-:S04]  /*1330*/  IADD3 R4, R228, 0x80, RZ ;  /* 0x00000080e4047810 */ /* 0x002fc80007ffe0ff */
[----:B------:R0:W-:Y:S01]  /*1340*/  STL [R1+0x10], R2 ;  /* 0x0000100201007387 */ /* 0x0001e20000100800 */
[----:B------:R-:W-:-:S03]  /*1350*/  LOP3.LUT R4, R10, R3, R12, 0xf6, !PT ;  /* 0x000000030a047212 */ /* 0x000fc600078ef60c */
[----:B------:R-:W-:Y:S04]  /*1360*/  STL [R1+0x14], R13 ;  /* 0x0000140d01007387 */ /* 0x000fe80000100800 */
[----:B------:R-:W-:Y:S01]  /*1370*/  STL [R1+0x58], R4 ;  /* 0x0000580401007387 */ /* 0x000fe20000100800 */
[----:B0-----:R-:W-:-:S04]  /*1380*/  LOP3.LUT R2, R20, 0x38, R228, 0xf8, !PT ;  /* 0x0000003814027812 */ /* 0x001fc800078ef8e4 */
[----:B------:R-:W-:Y:S01]  /*1390*/  LOP3.LUT R3, R6, R2, R8, 0xf6, !PT ;  /* 0x0000000206037212 */ /* 0x000fe200078ef608 */
[----:B------:R-:W-:Y:S01]  /*13a0*/  IMAD R2, R21, 0x2, R0 ;  /* 0x0000000215027824 */ /* 0x000fe200078e0200 */
[----:B------:R-:W-:-:S03]  /*13b0*/  LEA R6, R23, R0, 0x1 ;  /* 0x0000000017067211 */ /* 0x000fc600078e08ff */
[--C-:B------:R-:W-:Y:S01]  /*13c0*/  IMAD R3, R3, 0x2, R0.reuse ;  /* 0x0000000203037824 */ /* 0x100fe200078e0200 */
[----:B------:R0:W-:Y:S04]  /*13d0*/  STL [R1+0x90], R2 ;  /* 0x0000900201007387 */ /* 0x0001e80000100800 */
[----:B------:R1:W-:Y:S04]  /*13e0*/  STL [R1+0x88], R6 ;  /* 0x0000880601007387 */ /* 0x0003e80000100800 */
[----:B------:R2:W-:Y:S01]  /*13f0*/  STL [R1+0x98], R3 ;  /* 0x0000980301007387 */ /* 0x0005e20000100800 */
[----:B0-----:R-:W-:-:S02]  /*1400*/  IMAD R2, R7, 0x2, R0 ;  /* 0x0000000207027824 */ /* 0x001fc400078e0200 */
[----:B-1----:R-:W-:-:S03]  /*1410*/  IMAD R6, R11, 0x2, R0 ;  /* 0x000000020b067824 */ /* 0x002fc600078e0200 */
[----:B------:R0:W-:Y:S01]  /*1420*/  STL [R1+0x94], R2 ;  /* 0x0000940201007387 */ /* 0x0001e20000100800 */
[----:B--2---:R-:W-:-:S03]  /*1430*/  LEA R3, R25, R0, 0x1 ;  /* 0x0000000019037211 */ /* 0x004fc600078e08ff */
[----:B------:R1:W-:Y:S04]  /*1440*/  STL [R1+0x8c], R6 ;  /* 0x00008c0601007387 */ /* 0x0003e80000100800 */
[----:B------:R1:W-:Y:S01]  /*1450*/  STL [R1+0x84], R3 ;  /* 0x0000840301007387 */ /* 0x0003e20000100800 */
[--C-:B0-----:R-:W-:Y:S02]  /*1460*/  IMAD R2, R5, 0x2, R0.reuse ;  /* 0x0000000205027824 */ /* 0x101fe400078e0200 */
[----:B------:R-:W-:-:S05]  /*1470*/  IMAD R0, R4, 0x2, R0 ;  /* 0x0000000204007824 */ /* 0x000fca00078e0200 */
[----:B------:R1:W-:Y:S04]  /*1480*/  STL [R1+0x4c], R0 ;  /* 0x00004c0001007387 */ /* 0x0003e80000100800 */
[----:B------:R1:W-:Y:S02]  /*1490*/  STL [R1+0x9c], R2 ;  /* 0x00009c0201007387 */ /* 0x0003e40000100800 */
.L_x_1653:
[----:B-12--5:R-:W2:Y:S01]  /*14a0*/  LDL R12, [R1+0x4] ;  /* 0x00000400010c7983 */ /* 0x026ea20000100800 */
[----:B------:R-:W-:Y:S01]  /*14b0*/  ULDC.64 UR4, c[0x0][0xa28] ;  /* 0x00028a0000047ab9 */ /* 0x000fe20000000a00 */
[----:B0---4-:R-:W0:Y:S02]  /*14c0*/  LDC.64 R4, c[0x0][0xa08] ;  /* 0x00028200ff047b82 */ /* 0x011e240000000a00 */
[----:B------:R-:W3:Y:S04]  /*14d0*/  LDL R27, [R1+0x8] ;  /* 0x00000800011b7983 */ /* 0x000ee80000100800 */
[----:B------:R-:W4:Y:S01]  /*14e0*/  LDL R28, [R1+0xc] ;  /* 0x00000c00011c7983 */ /* 0x000f220000100800 */
[----:B------:R-:W-:-:S04]  /*14f0*/  ISETP.NE.U32.AND P0, PT, RZ, UR4, PT ;  /* 0x00000004ff007c0c */ /* 0x000fc8000bf05070 */
[----:B------:R-:W-:Y:S01]  /*1500*/  ISETP.NE.AND.EX P0, PT, RZ, UR5, PT, P0 ;  /* 0x00000005ff007c0c */ /* 0x000fe2000bf05300 */
[----:B------:R-:W-:Y:S02]  /*1510*/  ULDC.64 UR4, c[0x0][0xa18] ;  /* 0x0002860000047ab9 */ /* 0x000fe40000000a00 */
[----:B------:R-:W-:-:S04]  /*1520*/  ISETP.NE.U32.AND P1, PT, RZ, UR4, PT ;  /* 0x00000004ff007c0c */ /* 0x000fc8000bf25070 */
[----:B------:R-:W-:Y:S01]  /*1530*/  ISETP.NE.AND.EX P1, PT, RZ, UR5, PT, P1 ;  /* 0x00000005ff007c0c */ /* 0x000fe2000bf25310 */
[----:B------:R-:W-:-:S05]  /*1540*/  ULDC.64 UR4, c[0x0][0xa08] ;  /* 0x0002820000047ab9 */ /* 0x000fca0000000a00 */
[----:B-1----:R-:W1:Y:S08]  /*1550*/  @P0 LDC.64 R2, c[0x0][0xa28] ;  /* 0x00028a00ff020b82 */ /* 0x002e700000000a00 */
[----:B------:R-:W1:Y:S01]  /*1560*/  @P1 LDC.64 R6, c[0x0][0xa18] ;  /* 0x00028600ff061b82 */ /* 0x000e620000000a00 */
[----:B------:R-:W-:Y:S01]  /*1570*/  ISETP.NE.U32.AND P3, PT, RZ, UR4, PT ;  /* 0x00000004ff007c0c */ /* 0x000fe2000bf65070 */
[----:B------:R-:W-:-:S03]  /*1580*/  ULDC UR4, c[0x0][0x288] ;  /* 0x0000a20000047ab9 */ /* 0x000fc60000000800 */
[----:B------:R-:W-:Y:S01]  /*1590*/  ISETP.NE.AND.EX P3, PT, RZ, UR5, PT, P3 ;  /* 0x00000005ff007c0c */ /* 0x000fe2000bf65330 */
[----:B------:R-:W-:Y:S01]  /*15a0*/  IMAD.U32 R224, RZ, RZ, UR4 ;  /* 0x00000004ffe07e24 */ /* 0x000fe2000f8e00ff */
[----:B------:R-:W-:Y:S01]  /*15b0*/  ULDC.64 UR4, c[0x0][0x3f8] ;  /* 0x0000fe0000047ab9 */ /* 0x000fe20000000a00 */
[----:B------:R-:W-:Y:S01]  /*15c0*/  IMAD.MOV.U32 R0, RZ, RZ, RZ ;  /* 0x000000ffff007224 */ /* 0x000fe200078e00ff */
[----:B------:R-:W-:Y:S01]  /*15d0*/  MOV R26, RZ ;  /* 0x000000ff001a7202 */ /* 0x000fe20000000f00 */
[----:B------:R-:W-:Y:S01]  /*15e0*/  UISETP.NE.U32.AND UP0, UPT, UR4, URZ, UPT ;  /* 0x0000003f0400728c */ /* 0x000fe2000bf05070 */
[----:B------:R-:W-:Y:S02]  /*15f0*/  ULDC.64 UR6, c[0x0][0x208] ;  /* 0x0000820000067ab9 */ /* 0x000fe40000000a00 */
[----:B------:R-:W-:Y:S01]  /*1600*/  ULDC UR4, c[0x0][0x404] ;  /* 0x0001010000047ab9 */ /* 0x000fe20000000800 */
[----:B------:R-:W-:-:S03]  /*1610*/  UISETP.NE.AND.EX UP0, UPT, UR5, URZ, UPT, UP0 ;  /* 0x0000003f0500728c */ /* 0x000fc6000bf05300 */
[----:B------:R-:W-:Y:S01]  /*1620*/  ULDC UR5, c[0x0][0x2e0] ;  /* 0x0000b80000057ab9 */ /* 0x000fe20000000800 */
[----:B------:R-:W-:-:S04]  /*1630*/  USEL UR4, UR4, 0x1, UP0 ;  /* 0x0000000104047887 */ /* 0x000fc80008000000 */
[----:B------:R-:W-:-:S03]  /*1640*/  UIMAD UR4, UR4, UR5, URZ ;  /* 0x00000005040472a4 */ /* 0x000fc6000f8e023f */
[----:B------:R-:W-:Y:S01]  /*1650*/  ULDC UR5, c[0x0][0x338] ;  /* 0x0000ce0000057ab9 */ /* 0x000fe20000000800 */
[----:B--2---:R2:W-:Y:S04]  /*1660*/  STL [R1+0x6c], R12 ;  /* 0x00006c0c01007387 */ /* 0x0045e80000100800 */
[----:B---3--:R2:W-:Y:S04]  /*1670*/  STL [R1+0x60], R27 ;  /* 0x0000601b01007387 */ /* 0x0085e80000100800 */
[----:B----4-:R2:W-:Y:S01]  /*1680*/  STL [R1+0x64], R28 ;  /* 0x0000641c01007387 */ /* 0x0105e20000100800 */
[----:B0-----:R-:W-:-:S04]  /*1690*/  IMAD.WIDE R8, R28, 0x4, R4 ;  /* 0x000000041c087825 */ /* 0x001fc800078e0204 */
[C---:B-1----:R-:W-:Y:S01]  /*16a0*/  @P0 IMAD.WIDE R2, R28.reuse, 0x4, R2 ;  /* 0x000000041c020825 */ /* 0x042fe200078e0202 */
[----:B------:R2:W5:Y:S03]  /*16b0*/  @P3 LDG.E R26, desc[UR6][R8.64] ;  /* 0x00000006081a3981 */ /* 0x000566000c1e1900 */
[----:B------:R-:W-:Y:S01]  /*16c0*/  @P1 IMAD.WIDE R4, R28, 0x4, R6 ;  /* 0x000000041c041825 */ /* 0x000fe200078e0206 */
[----:B------:R2:W5:Y:S04]  /*16d0*/  @P0 LDG.E R0, desc[UR6][R2.64] ;  /* 0x0000000602000981 */ /* 0x000568000c1e1900 */
[----:B------:R2:W5:Y:S01]  /*16e0*/  @P1 LDG.E R224, desc[UR6][R4.64] ;  /* 0x0000000604e01981 */ /* 0x000562000c1e1900 */
[----:B------:R-:W-:-:S02]  /*16f0*/  ULDC.64 UR6, c[0x0][0xa20] ;  /* 0x0002880000067ab9 */ /* 0x000fc40000000a00 */
[----:B------:R-:W-:-:S04]  /*1700*/  ISETP.NE.U32.AND P2, PT, RZ, UR6, PT ;  /* 0x00000006ff007c0c */ /* 0x000fc8000bf45070 */
[----:B------:R-:W-:Y:S01]  /*1710*/  ISETP.NE.AND.EX P2, PT, RZ, UR7, PT, P2 ;  /* 0x00000007ff007c0c */ /* 0x000fe2000bf45320 */
[----:B------:R-:W-:-:S12]  /*1720*/  @P1 BRA `(.L_x_1341) ;  /* 0x0000000000281947 */ /* 0x000fd80003800000 */
[----:B------:R-:W-:Y:S02]  /*1730*/  ULDC.64 UR6, c[0x0][0xa00] ;  /* 0x0002800000067ab9 */ /* 0x000fe40000000a00 */
[----:B------:R-:W-:-:S04]  /*1740*/  ISETP.NE.U32.AND P0, PT, RZ, UR6, PT ;  /* 0x00000006ff007c0c */ /* 0x000fc8000bf05070 */
[----:B------:R-:W-:-:S13]  /*1750*/  ISETP.NE.AND.EX P0, PT, RZ, UR7, PT, P0 ;  /* 0x00000007ff007c0c */ /* 0x000fda000bf05300 */
[----:B------:R-:W-:Y:S05]  /*1760*/  @!P0 BRA `(.L_x_1341) ;  /* 0x0000000000188947 */ /* 0x000fea0003800000 */
[----:B--2---:R-:W0:Y:S01]  /*1770*/  LDC.64 R2, c[0x0][0xa00] ;  /* 0x00028000ff027b82 */ /* 0x004e220000000a00 */
[----:B------:R-:W-:Y:S01]  /*1780*/  ULDC.64 UR6, c[0x0][0x208] ;  /* 0x0000820000067ab9 */ /* 0x000fe20000000a00 */
[----:B0-----:R-:W-:-:S05]  /*1790*/  IMAD.WIDE R2, R28, 0x4, R2 ;  /* 0x000000041c027825 */ /* 0x001fca00078e0202 */
[----:B-----5:R-:W2:Y:S04]  /*17a0*/  LDG.E R224, desc[UR6][R2.64] ;  /* 0x0000000602e07981 */ /* 0x020ea8000c1e1900 */
[----:B------:R-:W2:Y:S02]  /*17b0*/  LDG.E R5, desc[UR6][R2.64+0x4] ;  /* 0x0000040602057981 */ /* 0x000ea4000c1e1900 */
[----:B--2---:R-:W-:-:S07]  /*17c0*/  IMAD.IADD R224, R5, 0x1, -R224 ;  /* 0x0000000105e07824 */ /* 0x004fce00078e0ae0 */
.L_x_1341:
[----:B--2---:R-:W-:Y:S01]  /*17d0*/  IMAD.U32 R2, RZ, RZ, UR5 ;  /* 0x00000005ff027e24 */ /* 0x004fe2000f8e00ff */
[----:B------:R-:W-:Y:S01]  /*17e0*/  MOV R25, UR4 ;  /* 0x0000000400197c02 */ /* 0x000fe20008000f00 */
[----:B------:R-:W-:Y:S06]  /*17f0*/  @!P2 BRA `(.L_x_1342) ;  /* 0x000000000014a947 */ /* 0x000fec0003800000 */
[----:B------:R-:W0:Y:S01]  /*1800*/  LDC.64 R4, c[0x0][0xa20] ;  /* 0x00028800ff047b82 */ /* 0x000e220000000a00 */
[----:B------:R-:W-:Y:S01]  /*1810*/  ULDC.64 UR4, c[0x0][0x208] ;  /* 0x0000820000047ab9 */ /* 0x000fe20000000a00 */
[----:B0-----:R-:W-:-:S05]  /*1820*/  IMAD.WIDE R4, R28, 0x4, R4 ;  /* 0x000000041c047825 */ /* 0x001fca00078e0204 */
[----:B------:R0:W5:Y:S01]  /*1830*/  LDG.E R25, desc[UR4][R4.64] ;  /* 0x0000000404197981 */ /* 0x000162000c1e1900 */
[----:B------:R-:W-:Y:S05]  /*1840*/  BRA `(.L_x_1343) ;  /* 0x0000000000147947 */ /* 0x000fea0003800000 */
.L_x_1342:
[----:B------:R-:W-:Y:S05]  /*1850*/  @!P3 BRA `(.L_x_1343) ;  /* 0x000000000010b947 */ /* 0x000fea0003800000 */
[----:B------:R-:W-:Y:S02]  /*1860*/  ULDC.64 UR4, c[0x0][0x208] ;  /* 0x0000820000047ab9 */ /* 0x000fe40000000a00 */
[----:B------:R-:W2:Y:S04]  /*1870*/  LDG.E R4, desc[UR4][R8.64] ;  /* 0x0000000408047981 */ /* 0x000ea8000c1e1900 */
[----:B------:R-:W2:Y:S02]  /*1880*/  LDG.E R25, desc[UR4][R8.64+0x4] ;  /* 0x0000040408197981 */ /* 0x000ea4000c1e1900 */
[----:B--2---:R-:W-:-:S07]  /*1890*/  IMAD.IADD R25, R25, 0x1, -R4 ;  /* 0x0000000119197824 */ /* 0x004fce00078e0a04 */
.L_x_1343:
[----:B------:R-:W-:Y:S01]  /*18a0*/  ULDC.64 UR4, c[0x0][0xa10] ;  /* 0x0002840000047ab9 */ /* 0x000fe20000000a00 */
[----:B------:R-:W-:Y:S01]  /*18b0*/  ULDC.64 UR6, c[0x0][0x208] ;  /* 0x0000820000067ab9 */ /* 0x000fe20000000a00 */
[----:B------:R-:W-:Y:S01]  /*18c0*/  ISETP.NE.U32.AND P0, PT, RZ, UR4, PT ;  /* 0x00000004ff007c0c */ /* 0x000fe2000bf05070 */
[----:B------:R-:W1:Y:S03]  /*18d0*/  LDC.64 R10, c[0x0][0x9e0] ;  /* 0x00027800ff0a7b82 */ /* 0x000e660000000a00 */
[----:B------:R-:W-:Y:S01]  /*18e0*/  ISETP.NE.AND.EX P0, PT, RZ, UR5, PT, P0 ;  /* 0x00000005ff007c0c */ /* 0x000fe2000bf05300 */
[----:B------:R-:W-:Y:S02]  /*18f0*/  ULDC.64 UR4, c[0x0][0xa30] ;  /* 0x00028c0000047ab9 */ /* 0x000fe40000000a00 */
[----:B------:R-:W-:-:S04]  /*1900*/  ISETP.NE.U32.AND P1, PT, RZ, UR4, PT ;  /* 0x00000004ff007c0c */ /* 0x000fc8000bf25070 */
[----:B------:R-:W-:-:S06]  /*1910*/  ISETP.NE.AND.EX P1, PT, RZ, UR5, PT, P1 ;  /* 0x00000005ff007c0c */ /* 0x000fcc000bf25310 */
[----:B0-----:R-:W0:Y:S08]  /*1920*/  @P0 LDC.64 R4, c[0x0][0xa10] ;  /* 0x00028400ff040b82 */ /* 0x001e300000000a00 */
[----:B------:R-:W2:Y:S01]  /*1930*/  @P1 LDC.64 R6, c[0x0][0xa30] ;  /* 0x00028c00ff061b82 */ /* 0x000ea20000000a00 */
[----:B0-----:R-:W-:-:S05]  /*1940*/  @P0 IMAD.WIDE R4, R28, 0x4, R4 ;  /* 0x000000041c040825 */ /* 0x001fca00078e0204 */
[----:B------:R-:W3:Y:S04]  /*1950*/  @P0 LDG.E R3, desc[UR6][R4.64] ;  /* 0x0000000604030981 */ /* 0x000ee8000c1e1900 */
[----:B------:R-:W3:Y:S01]  /*1960*/  @P0 LDG.E R8, desc[UR6][R4.64+0x4] ;  /* 0x0000040604080981 */ /* 0x000ee2000c1e1900 */
[----:B-----5:R-:W-:Y:S01]  /*1970*/  IMAD.MOV.U32 R100, RZ, RZ, R25 ;  /* 0x000000ffff647224 */ /* 0x020fe200078e0019 */
[----:B------:R-:W-:Y:S01]  /*1980*/  IADD3 R9, R25, -R0, RZ ;  /* 0x8000000019097210 */ /* 0x000fe20007ffe0ff */
[----:B--2---:R-:W-:-:S05]  /*1990*/  @P1 IMAD.WIDE R6, R28, 0x4, R6 ;  /* 0x000000041c061825 */ /* 0x004fca00078e0206 */
[----:B------:R0:W5:Y:S01]  /*19a0*/  @P1 LDG.E R100, desc[UR6][R6.64] ;  /* 0x0000000606641981 */ /* 0x000162000c1e1900 */
[----:B-1----:R-:W-:Y:S02]  /*19b0*/  ISETP.GE.AND P1, PT, R11, 0x1, PT ;  /* 0x000000010b00780c */ /* 0x002fe40003f26270 */
[----:B------:R-:W-:Y:S01]  /*19c0*/  LEA R103, R12, 0x80, 0x7 ;  /* 0x000000800c677811 */ /* 0x000fe200078e38ff */
[----:B---3--:R-:W-:-:S04]  /*19d0*/  @P0 IMAD.IADD R2, R8, 0x1, -R3 ;  /* 0x0000000108020824 */ /* 0x008fc800078e0a03 */
[----:B------:R-:W-:-:S04]  /*19e0*/  IMAD.IADD R219, R9, 0x1, R2 ;  /* 0x0000000109db7824 */ /* 0x000fc800078e0202 */
[C---:B------:R-:W-:Y:S01]  /*19f0*/  VIADD R0, R219.reuse, 0x3f ;  /* 0x0000003fdb007836 */ /* 0x040fe20000000000 */
[----:B------:R-:W-:-:S04]  /*1a00*/  IADD3 R103, R219, R103, -R224 ;  /* 0x00000067db677210 */ /* 0x000fc80007ffe8e0 */
[----:B------:R-:W-:-:S04]  /*1a10*/  SHF.R.S32.HI R3, RZ, 0x1f, R0 ;  /* 0x0000001fff037819 */ /* 0x000fc80000011400 */
[----:B------:R-:W-:Y:S01]  /*1a20*/  LEA.HI R3, R3, R0, RZ, 0x6 ;  /* 0x0000000003037211 */ /* 0x000fe200078f30ff */
[----:B------:R-:W-:-:S03]  /*1a30*/  IMAD.IADD R0, R103, 0x1, R10 ;  /* 0x0000000167007824 */ /* 0x000fc600078e020a */
[----:B------:R-:W-:Y:S01]  /*1a40*/  SHF.R.S32.HI R104, RZ, 0x6, R3 ;  /* 0x00000006ff687819 */ /* 0x000fe20000011403 */
[----:B0-----:R-:W-:Y:S06]  /*1a50*/  @!P1 BRA `(.L_x_1344) ;  /* 0x0000000000489947 */ /* 0x001fec0003800000 */
[C---:B------:R-:W-:Y:S01]  /*1a60*/  ISETP.GT.AND P0, PT, R103.reuse, RZ, PT ;  /* 0x000000ff6700720c */ /* 0x040fe20003f04270 */
[----:B------:R-:W-:Y:S01]  /*1a70*/  BSSY B0, `(.L_x_1345) ;  /* 0x000000e000007945 */ /* 0x000fe20003800000 */
        /* <DEDUP_REMOVED lines=9> */
.L_x_1346:
[----:B------:R-:W-:-:S13]  /*1b10*/  ISETP.NE.AND P0, PT, R11, 0x1, PT ;  /* 0x000000010b00780c */ /* 0x000fda0003f05270 */
[----:B------:R-:W0:Y:S02]  /*1b20*/  @P0 LDC.64 R4, c[0x0][0x9e8] ;  /* 0x00027a00ff040b82 */ /* 0x000e240000000a00 */
[----:B0-----:R-:W-:-:S05]  /*1b30*/  @P0 IMAD.HI.U32 R4, R3, R4, RZ ;  /* 0x0000000403040227 */ /* 0x001fca00078e00ff */
[----:B------:R-:W-:-:S07]  /*1b40*/  @P0 SHF.R.U32.HI R3, RZ, R5, R4 ;  /* 0x00000005ff030219 */ /* 0x000fce0000011604 */
.L_x_1347:
[----:B------:R-:W-:Y:S05]  /*1b50*/  BSYNC B0 ;  /* 0x0000000000007941 */ /* 0x000fea0003800000 */
.L_x_1345:
[----:B------:R-:W-:-:S05]  /*1b60*/  IMAD R3, R3, R11, R11 ;  /* 0x0000000b03037224 */ /* 0x000fca00078e020b */
[----:B------:R-:W-:-:S07]  /*1b70*/  VIMNMX R0, R0, R3, PT ;  /* 0x0000000300007248 */ /* 0x000fce0003fe0100 */
.L_x_1344:
[----:B------:R-:W-:Y:S01]  /*1b80*/  IMAD R4, R12, 0x80, -R224 ;  /* 0x000000800c047824 */ /* 0x000fe200078e0ae0 */
[----:B------:R-:W-:-:S03]  /*1b90*/  ULDC UR4, c[0x0][0x9dc] ;  /* 0x0002770000047ab9 */ /* 0x000fc60000000800 */
[----:B------:R-:W-:-:S05]  /*1ba0*/  IMAD.IADD R101, R219, 0x1, R4 ;  /* 0x00000001db657824 */ /* 0x000fca00078e0204 */
[----:B------:R-:W-:Y:S01]  /*1bb0*/  IADD3 R3, R101, -UR4, RZ ;  /* 0x8000000465037c10 */ /* 0x000fe2000fffe0ff */
[----:B------:R-:W-:Y:S06]  /*1bc0*/  @!P1 BRA `(.L_x_1348) ;  /* 0x0000000000489947 */ /* 0x000fec0003800000 */
[----:B------:R-:W-:Y:S01]  /*1bd0*/  ISETP.GT.AND P0, PT, R101, -0x1, PT ;  /* 0xffffffff6500780c */ /* 0x000fe20003f04270 */
[----:B------:R-:W-:-:S12]  /*1be0*/  BSSY B0, `(.L_x_1349) ;  /* 0x000000e000007945 */ /* 0x000fd80003800000 */
        /* <DEDUP_REMOVED lines=8> */
.L_x_1350:
[----:B------:R-:W-:Y:S01]  /*1c70*/  ISETP.NE.AND P0, PT, R11, 0x1, PT ;  /* 0x000000010b00780c */ /* 0x000fe20003f05270 */
[----:B------:R-:W-:-:S12]  /*1c80*/  IMAD.MOV.U32 R4, RZ, RZ, R101 ;  /* 0x000000ffff047224 */ /* 0x000fd800078e0065 */
[----:B------:R-:W0:Y:S02]  /*1c90*/  @P0 LDC.64 R6, c[0x0][0x9e8] ;  /* 0x00027a00ff060b82 */ /* 0x000e240000000a00 */
[----:B0-----:R-:W-:-:S05]  /*1ca0*/  @P0 IMAD.HI.U32 R6, R101, R6, RZ ;  /* 0x0000000665060227 */ /* 0x001fca00078e00ff */
[----:B------:R-:W-:-:S07]  /*1cb0*/  @P0 SHF.R.U32.HI R4, RZ, R7, R6 ;  /* 0x00000007ff040219 */ /* 0x000fce0000011606 */
.L_x_1351:
[----:B------:R-:W-:Y:S05]  /*1cc0*/  BSYNC B0 ;  /* 0x0000000000007941 */ /* 0x000fea0003800000 */
.L_x_1349:
[----:B------:R-:W-:-:S05]  /*1cd0*/  IMAD R4, R4, R11, RZ ;  /* 0x0000000b04047224 */ /* 0x000fca00078e02ff */
[----:B------:R-:W-:-:S07]  /*1ce0*/  VIMNMX R3, R3, R4, !PT ;  /* 0x0000000403037248 */ /* 0x000fce0007fe0100 */
.L_x_1348:
[----:B------:R-:W-:Y:S01]  /*1cf0*/  VIADD R0, R0, 0x3f ;  /* 0x0000003f00007836 */ /* 0x000fe20000000000 */
[----:B------:R-:W-:-:S04]  /*1d00*/  SHF.R.S32.HI R4, RZ, 0x1f, R3 ;  /* 0x0000001fff047819 */ /* 0x000fc80000011403 */
[----:B------:R-:W-:Y:S02]  /*1d10*/  SHF.R.S32.HI R5, RZ, 0x1f, R0 ;  /* 0x0000001fff057819 */ /* 0x000fe40000011400 */
[----:B------:R-:W-:Y:S02]  /*1d20*/  LEA.HI R4, R4, R3, RZ, 0x6 ;  /* 0x0000000304047211 */ /* 0x000fe400078f30ff */
[----:B------:R-:W-:Y:S02]  /*1d30*/  LEA.HI R5, R5, R0, RZ, 0x6 ;  /* 0x0000000005057211 */ /* 0x000fe400078f30ff */
[----:B------:R-:W-:Y:S02]  /*1d40*/  SHF.R.S32.HI R4, RZ, 0x6, R4 ;  /* 0x00000006ff047819 */ /* 0x000fe40000011404 */
[----:B------:R-:W-:Y:S02]  /*1d50*/  SHF.R.S32.HI R5, RZ, 0x6, R5 ;  /* 0x00000006ff057819 */ /* 0x000fe40000011405 */
[----:B------:R-:W-:-:S02]  /*1d60*/  VIMNMX R4, RZ, R4, !PT ;  /* 0x00000004ff047248 */ /* 0x000fc40007fe0100 */
[----:B------:R-:W-:-:S03]  /*1d70*/  VIMNMX R5, R104, R5, PT ;  /* 0x0000000568057248 */ /* 0x000fc60003fe0100 */
[----:B------:R-:W-:Y:S01]  /*1d80*/  IMAD R4, R4, 0x40, -R9 ;  /* 0x0000004004047824 */ /* 0x000fe200078e0a09 */
[----:B------:R-:W-:-:S04]  /*1d90*/  LEA R5, R5, -R9, 0x6 ;  /* 0x8000000905057211 */ /* 0x000fc800078e30ff */
[----:B------:R-:W-:Y:S02]  /*1da0*/  VIMNMX R4, RZ, R4, !PT ;  /* 0x00000004ff047248 */ /* 0x000fe40007fe0100 */
[----:B------:R-:W-:Y:S02]  /*1db0*/  VIMNMX R5, R5, R2, PT ;  /* 0x0000000205057248 */ /* 0x000fe40003fe0100 */
[----:B------:R-:W-:Y:S02]  /*1dc0*/  SHF.R.U32.HI R23, RZ, 0x6, R4 ;  /* 0x00000006ff177819 */ /* 0x000fe40000011604 */
[----:B------:R-:W-:-:S03]  /*1dd0*/  ISETP.GT.AND P0, PT, R5, R4, PT ;  /* 0x000000040500720c */ /* 0x000fc60003f04270 */
[----:B------:R-:W-:-:S10]  /*1de0*/  IMAD.MOV.U32 R24, RZ, RZ, R23 ;  /* 0x000000ffff187224 */ /* 0x000fd400078e0017 */
[----:B------:R-:W-:-:S05]  /*1df0*/  @P0 VIADD R0, R5, 0x3f ;  /* 0x0000003f05000836 */ /* 0x000fca0000000000 */
[----:B------:R-:W-:-:S04]  /*1e00*/  @P0 SHF.R.S32.HI R3, RZ, 0x1f, R0 ;  /* 0x0000001fff030819 */ /* 0x000fc80000011400 */
[----:B------:R-:W-:-:S04]  /*1e10*/  @P0 LEA.HI R3, R3, R0, RZ, 0x6 ;  /* 0x0000000003030211 */ /* 0x000fc800078f30ff */
[----:B------:R-:W-:Y:S02]  /*1e20*/  @P0 SHF.R.S32.HI R24, RZ, 0x6, R3 ;  /* 0x00000006ff180819 */ /* 0x000fe40000011403 */
[----:B------:R-:W-:Y:S02]  /*1e30*/  PLOP3.LUT P0, PT, PT, PT, PT, 0x80, 0x0 ;  /* 0x000000000000781c */ /* 0x000fe40003f0f070 */
[----:B------:R-:W-:-:S13]  /*1e40*/  ISETP.GT.AND P1, PT, R24, R23, PT ;  /* 0x000000171800720c */ /* 0x000fda0003f24270 */
[----:B------:R-:W-:Y:S05]  /*1e50*/  @!P1 BRA `(.L_x_1352) ;  /* 0x0000006400b49947 */ /* 0x000fea0003800000 */
        /* <DEDUP_REMOVED lines=11> */
[----:B------:R-:W-:Y:S01]  /*1f10*/  MOV R10, UR6 ;  /* 0x00000006000a7c02 */ /* 0x000fe20008000f00 */
[----:B------:R-:W-:Y:S01]  /*1f20*/  IMAD.U32 R6, RZ, RZ, UR4 ;  /* 0x00000004ff067e24 */ /* 0x000fe2000f8e00ff */
[----:B------:R-:W-:Y:S01]  /*1f30*/  MOV R13, RZ ;  /* 0x000000ff000d7202 */ /* 0x000fe20000000f00 */
[----:B------:R-:W-:-:S02]  /*1f40*/  IMAD.U32 R7, RZ, RZ, UR5 ;  /* 0x00000005ff077e24 */ /* 0x000fc4000f8e00ff */
[----:B------:R-:W-:Y:S02]  /*1f50*/  IMAD.U32 R11, RZ, RZ, UR7 ;  /* 0x00000007ff0b7e24 */ /* 0x000fe4000f8e00ff */
[----:B------:R-:W-:Y:S02]  /*1f60*/  IMAD.MOV.U32 R8, RZ, RZ, 0x70 ;  /* 0x00000070ff087424 */ /* 0x000fe400078e00ff */
[----:B0-----:R-:W-:-:S07]  /*1f70*/  IMAD.MOV.U32 R12, RZ, RZ, 0x1 ;  /* 0x00000001ff0c7424 */ /* 0x001fce00078e00ff */
[----:B------:R-:W-:-:S07]  /*1f80*/  LEPC R20, `(.L_x_1354) ;  /* 0x000000001014794e */ /* 0x000fce0000000000 */
[----:B-1---5:R-:W-:Y:S05]  /*1f90*/  CALL.ABS.NOINC R14 ;  /* 0x000000000e007343 */ /* 0x022fea0003c00000 */
.L_x_1354:
[----:B------:R-:W-:Y:S05]  /*1fa0*/  BSYNC B6 ;  /* 0x0000000000067941 */ /* 0x000fea0003800000 */
.L_x_1353:
        /* <DEDUP_REMOVED lines=20> */
.L_x_1356:
[----:B------:R-:W-:Y:S05]  /*20f0*/  BSYNC B6 ;  /* 0x0000000000067941 */ /* 0x000fea0003800000 */
.L_x_1355:
[----:B------:R-:W-:Y:S01]  /*2100*/  ULDC.64 UR4, c[0x0][0x9f8] ;  /* 0x00027e0000047ab9 */ /* 0x000fe20000000a00 */
[----:B------:R-:W0:Y:S01]  /*2110*/  LDC R0, c[0x0][0x428] ;  /* 0x00010a00ff007b82 */ /* 0x000e220000000800 */
[----:B------:R-:W-:Y:S01]  /*2120*/  ISETP.NE.U32.AND P0, PT, RZ, UR4, PT ;  /* 0x00000004ff007c0c */ /* 0x000fe2000bf05070 */
[----:B------:R-:W-:Y:S01]  /*2130*/  IMAD.MOV.U32 R3, RZ, RZ, R28 ;  /* 0x000000ffff037224 */ /* 0x000fe200078e001c */
[----:B------:R-:W-:Y:S01]  /*2140*/  ULDC.64 UR6, c[0x0][0x208] ;  /* 0x0000820000067ab9 */ /* 0x000fe20000000a00 */
[----:B------:R-:W-:Y:S01]  /*2150*/  IMAD.MOV.U32 R7, RZ, RZ, R27 ;  /* 0x000000ffff077224 */ /* 0x000fe200078e001b */
[----:B------:R-:W-:Y:S01]  /*2160*/  ISETP.NE.AND.EX P0, PT, RZ, UR5, PT, P0 ;  /* 0x00000005ff007c0c */ /* 0x000fe2000bf05300 */
[----:B------:R-:W-:Y:S01]  /*2170*/  ULDC.64 UR4, c[0x0][0x2f8] ;  /* 0x0000be0000047ab9 */ /* 0x000fe20000000a00 */
[----:B------:R-:W2:Y:S01]  /*2180*/  LDL R34, [R1+0x38] ;  /* 0x0000380001227983 */ /* 0x000ea20000100800 */
[----:B------:R-:W-:Y:S01]  /*2190*/  IADD3 R77, R26, R25, RZ ;  /* 0x000000191a4d7210 */ /* 0x000fe20007ffe0ff */
[----:B------:R-:W1:Y:S01]  /*21a0*/  LDC.64 R12, c[0x0][0x2f0] ;  /* 0x0000bc00ff0c7b82 */ /* 0x000e620000000a00 */
[----:B------:R-:W-:Y:S01]  /*21b0*/  VIADD R20, R228, 0x80 ;  /* 0x00000080e4147836 */ /* 0x000fe20000000000 */
[----:B------:R-:W3:Y:S01]  /*21c0*/  LDL R33, [R1+0x3c] ;  /* 0x00003c0001217983 */ /* 0x000ee20000100800 */
[----:B------:R-:W-:-:S03]  /*21d0*/  ULDC.64 UR8, c[0x0][0x320] ;  /* 0x0000c80000087ab9 */ /* 0x000fc60000000a00 */
[----:B------:R-:W4:Y:S02]  /*21e0*/  LDL R26, [R1+0x40] ;  /* 0x00004000011a7983 */ /* 0x000f240000100800 */
[----:B------:R-:W1:Y:S02]  /*21f0*/  LDC R32, c[0x0][0x3d4] ;  /* 0x0000f500ff207b82 */ /* 0x000e640000000800 */
[----:B------:R-:W4:Y:S06]  /*2200*/  LDL R14, [R1+0x48] ;  /* 0x00004800010e7983 */ /* 0x000f2c0000100800 */
[----:B------:R-:W0:Y:S02]  /*2210*/  @P0 LDC.64 R4, c[0x0][0x9f8] ;  /* 0x00027e00ff040b82 */ /* 0x000e240000000a00 */
[----:B0-----:R-:W-:Y:S01]  /*2220*/  @P0 IMAD.WIDE R4, R28, 0x4, R4 ;  /* 0x000000041c040825 */ /* 0x001fe200078e0204 */
[----:B------:R-:W-:-:S05]  /*2230*/  SHF.R.S32.HI R31, RZ, 0x1f, R77 ;  /* 0x0000001fff1f7819 */ /* 0x000fca000001144d */
[----:B------:R-:W0:Y:S01]  /*2240*/  LDC.64 R28, c[0x0][0x3d8] ;  /* 0x0000f600ff1c7b82 */ /* 0x000e220000000a00 */
[----:B------:R1:W2:Y:S01]  /*2250*/  @P0 LDG.E R3, desc[UR6][R4.64] ;  /* 0x0000000604030981 */ /* 0x0002a2000c1e1900 */
[----:B------:R-:W-:Y:S01]  /*2260*/  ISETP.NE.AND P0, PT, R0, 0x1, PT ;  /* 0x000000010000780c */ /* 0x000fe20003f05270 */
[----:B------:R-:W-:Y:S01]  /*2270*/  ULDC UR6, c[0x0][0x2e4] ;  /* 0x0000b90000067ab9 */ /* 0x000fe20000000800 */
[-C--:B-1----:R-:W-:Y:S01]  /*2280*/  IMAD R6, R31, R12.reuse, RZ ;  /* 0x0000000c1f067224 */ /* 0x082fe200078e02ff */
[----:B------:R-:W-:Y:S01]  /*2290*/  ISETP.GE.AND P1, PT, R225, UR6, PT ;  /* 0x00000006e1007c0c */ /* 0x000fe2000bf26270 */
[----:B------:R-:W-:-:S09]  /*22a0*/  IMAD.WIDE.U32 R4, R77, R12, RZ ;  /* 0x0000000c4d047225 */ /* 0x000fd200078e00ff */
[----:B------:R-:W1:Y:S08]  /*22b0*/  @P0 LDC R0, c[0x0][0x42c] ;  /* 0x00010b00ff000b82 */ /* 0x000e700000000800 */
[----:B------:R-:W0:Y:S01]  /*22c0*/  @P0 LDC R9, c[0x0][0x430] ;  /* 0x00010c00ff090b82 */ /* 0x000e220000000800 */
[----:B-1----:R-:W-:Y:S02]  /*22d0*/  @P0 IMAD.HI.U32 R0, R27, R0, RZ ;  /* 0x000000001b000227 */ /* 0x002fe400078e00ff */
[----:B------:R-:W4:Y:S03]  /*22e0*/  LDL R27, [R1+0x44] ;  /* 0x00004400011b7983 */ /* 0x000f260000100800 */
[----:B0-----:R-:W-:Y:S01]  /*22f0*/  @P0 SHF.R.U32.HI R7, RZ, R9, R0 ;  /* 0x00000009ff070219 */ /* 0x001fe20000011600 */
[----:B------:R-:W-:Y:S01]  /*2300*/  IMAD R9, R77, R13, R6 ;  /* 0x0000000d4d097224 */ /* 0x000fe200078e0206 */
[----:B------:R-:W-:-:S02]  /*2310*/  ISETP.GE.AND P0, PT, R228, UR6, PT ;  /* 0x00000006e4007c0c */ /* 0x000fc4000bf06270 */
[----:B------:R-:W-:Y:S01]  /*2320*/  SHF.R.S32.HI R8, RZ, 0x1f, R7 ;  /* 0x0000001fff087819 */ /* 0x000fe20000011407 */
[----:B------:R-:W-:Y:S01]  /*2330*/  IMAD.IADD R5, R5, 0x1, R9 ;  /* 0x0000000105057824 */ /* 0x000fe200078e0209 */
[----:B------:R-:W-:Y:S02]  /*2340*/  SEL R6, RZ, 0xffffffff, P1 ;  /* 0xffffffffff067807 */ /* 0x000fe40000800000 */
[----:B------:R-:W-:Y:S01]  /*2350*/  SEL R0, RZ, 0x1, P0 ;  /* 0x00000001ff007807 */ /* 0x000fe20000000000 */
[----:B------:R-:W-:Y:S01]  /*2360*/  IMAD R10, R8, UR4, RZ ;  /* 0x00000004080a7c24 */ /* 0x000fe2000f8e02ff */
[----:B------:R-:W-:Y:S01]  /*2370*/  SHF.L.U32 R9, R6, 0x1, RZ ;  /* 0x0000000106097819 */ /* 0x000fe200000006ff */
[C---:B------:R-:W-:Y:S01]  /*2380*/  IMAD.WIDE.U32 R4, R7.reuse, UR4, R4 ;  /* 0x0000000407047c25 */ /* 0x040fe2000f8e0004 */
[----:B------:R-:W-:Y:S02]  /*2390*/  ISETP.GE.AND P0, PT, R20, UR6, PT ;  /* 0x0000000614007c0c */ /* 0x000fe4000bf06270 */
[----:B------:R-:W0:Y:S01]  /*23a0*/  LDC.64 R20, c[0x0][0x3e8] ;  /* 0x0000fa00ff147b82 */ /* 0x000e220000000a00 */
[----:B------:R-:W-:Y:S01]  /*23b0*/  IMAD R11, R7, UR5, R10 ;  /* 0x00000005070b7c24 */ /* 0x000fe2000f8e020a */
[----:B------:R-:W-:Y:S01]  /*23c0*/  LOP3.LUT R0, R9, 0x2, R0, 0xe2, !PT ;  /* 0x0000000209007812 */ /* 0x000fe200078ee200 */
[----:B------:R-:W3:Y:S01]  /*23d0*/  LDL R10, [R1+0x34] ;  /* 0x00003400010a7983 */ /* 0x000ee20000100800 */
[----:B------:R-:W-:Y:S01]  /*23e0*/  ULDC.64 UR4, c[0x0][0xa08] ;  /* 0x0002820000047ab9 */ /* 0x000fe20000000a00 */
[----:B------:R-:W-:-:S02]  /*23f0*/  SEL R9, RZ, 0x4, P0 ;  /* 0x00000004ff097807 */ /* 0x000fc40000000000 */
[----:B------:R-:W-:Y:S02]  /*2400*/  ISETP.NE.U32.AND P0, PT, RZ, UR4, PT ;  /* 0x00000004ff007c0c */ /* 0x000fe4000bf05070 */
[----:B------:R-:W-:Y:S02]  /*2410*/  LOP3.LUT R30, R0, R9, RZ, 0xfc, !PT ;  /* 0x00000009001e7212 */ /* 0x000fe400078efcff */
[----:B------:R-:W-:Y:S01]  /*2420*/  ISETP.NE.AND.EX P0, PT, RZ, UR5, PT, P0 ;  /* 0x00000005ff007c0c */ /* 0x000fe2000bf05300 */
[----:B------:R-:W-:Y:S01]  /*2430*/  IMAD.IADD R5, R5, 0x1, R11 ;  /* 0x0000000105057824 */ /* 0x000fe200078e020b */
[----:B------:R-:W-:Y:S01]  /*2440*/  ULDC.64 UR4, c[0x0][0x300] ;  /* 0x0000c00000047ab9 */ /* 0x000fe20000000a00 */
[----:B------:R-:W-:Y:S01]  /*2450*/  SHF.R.S32.HI R229, RZ, 0x1f, R228 ;  /* 0x0000001fffe57819 */ /* 0x000fe200000114e4 */
[----:B------:R-:W-:-:S04]  /*2460*/  IMAD R6, R8, UR8, RZ ;  /* 0x0000000808067c24 */ /* 0x000fc8000f8e02ff */
[C---:B------:R-:W-:Y:S02]  /*2470*/  IMAD R25, R7.reuse, UR9, R6 ;  /* 0x0000000907197c24 */ /* 0x040fe4000f8e0206 */
[----:B------:R-:W-:Y:S01]  /*2480*/  IMAD.WIDE.U32 R6, R7, UR8, R228 ;  /* 0x0000000807067c25 */ /* 0x000fe2000f8e00e4 */
[----:B------:R-:W-:-:S03]  /*2490*/  ISETP.GE.AND P3, PT, R228, R32, PT ;  /* 0x00000020e400720c */ /* 0x000fc60003f66270 */
[----:B------:R-:W-:Y:S01]  /*24a0*/  IMAD.IADD R7, R7, 0x1, R25 ;  /* 0x0000000107077824 */ /* 0x000fe200078e0219 */
[----:B------:R-:W-:Y:S02]  /*24b0*/  SHF.R.S32.HI R209, RZ, 0x1f, R208 ;  /* 0x0000001fffd17819 */ /* 0x000fe400000114d0 */
[----:B------:R-:W-:Y:S01]  /*24c0*/  ISETP.GE.AND P2, PT, R225, R32, PT ;  /* 0x00000020e100720c */ /* 0x000fe20003f46270 */
[----:B------:R-:W-:-:S04]  /*24d0*/  IMAD.WIDE.U32 R78, R18, R28, R228 ;  /* 0x0000001c124e7225 */ /* 0x000fc800078e00e4 */
[----:B------:R-:W-:-:S04]  /*24e0*/  IMAD.WIDE.U32 R80, R18, R28, R208 ;  /* 0x0000001c12507225 */ /* 0x000fc800078e00d0 */
[----:B0-----:R-:W-:-:S04]  /*24f0*/  IMAD.WIDE.U32 R84, R18, R20, R208 ;  /* 0x0000001412547225 */ /* 0x001fc800078e00d0 */
[C---:B------:R-:W-:Y:S01]  /*2500*/  IMAD.WIDE.U32 R82, R18.reuse, R20, R228 ;  /* 0x0000001412527225 */ /* 0x040fe200078e00e4 */
[----:B------:R-:W0:Y:S01]  /*2510*/  S2R R108, SR_TID.X ;  /* 0x00000000006c7919 */ /* 0x000e220000002100 */
[----:B-----5:R-:W-:Y:S02]  /*2520*/  SHF.R.S32.HI R25, RZ, 0x1f, R100 ;  /* 0x0000001fff197819 */ /* 0x020fe40000011464 */
[----:B------:R-:W-:-:S04]  /*2530*/  IADD3 R76, P1, R18, R77, RZ ;  /* 0x0000004d124c7210 */ /* 0x000fc80007f3e0ff */
[----:B------:R-:W-:Y:S02]  /*2540*/  IADD3.X R77, R19, R31, RZ, P1, !PT ;  /* 0x0000001f134d7210 */ /* 0x000fe40000ffe4ff */
[----:B0-----:R-:W-:Y:S02]  /*2550*/  LEA.HI R108, R108, 0x8, RZ, 0x19 ;  /* 0x000000086c6c7811 */ /* 0x001fe400078fc8ff */
[----:B--2---:R-:W-:Y:S02]  /*2560*/  SHF.R.S32.HI R0, RZ, 0x1f, R3 ;  /* 0x0000001fff007819 */ /* 0x004fe40000011403 */
[----:B------:R-:W-:Y:S02]  /*2570*/  SEL R87, R3, RZ, !P0 ;  /* 0x000000ff03577207 */ /* 0x000fe40004000000 */
[----:B------:R-:W-:-:S03]  /*2580*/  SEL R0, R0, RZ, !P0 ;  /* 0x000000ff00007207 */ /* 0x000fc60004000000 */
[----:B------:R-:W-:-:S04]  /*2590*/  IMAD.WIDE.U32 R88, R87, UR4, R4 ;  /* 0x0000000457587c25 */ /* 0x000fc8000f8e0004 */
[C---:B------:R-:W-:Y:S02]  /*25a0*/  IMAD R4, R19.reuse, R12, RZ ;  /* 0x0000000c13047224 */ /* 0x040fe400078e02ff */
[----:B------:R-:W-:Y:S02]  /*25b0*/  IMAD R8, R0, UR4, RZ ;  /* 0x0000000400087c24 */ /* 0x000fe4000f8e02ff */
[C---:B------:R-:W-:Y:S02]  /*25c0*/  IMAD R15, R18.reuse, R13, R4 ;  /* 0x0000000d120f7224 */ /* 0x040fe400078e0204 */
[----:B------:R-:W-:Y:S02]  /*25d0*/  IMAD R3, R19, R20, RZ ;  /* 0x0000001413037224 */ /* 0x000fe400078e02ff */
[----:B------:R-:W-:Y:S01]  /*25e0*/  IMAD R11, R87, UR5, R8 ;  /* 0x00000005570b7c24 */ /* 0x000fe2000f8e0208 */
[----:B------:R-:W-:Y:S01]  /*25f0*/  ULDC.64 UR4, c[0x0][0x328] ;  /* 0x0000ca0000047ab9 */ /* 0x000fe20000000a00 */
[----:B------:R-:W-:-:S04]  /*2600*/  IMAD.WIDE.U32 R4, R18, R12, R228 ;  /* 0x0000000c12047225 */ /* 0x000fc800078e00e4 */
[----:B------:R-:W-:Y:S01]  /*2610*/  IMAD R9, R18, R21, R3 ;  /* 0x0000001512097224 */ /* 0x000fe200078e0203 */
[----:B------:R-:W-:Y:S01]  /*2620*/  IADD3 R3, P0, R88, R4, RZ ;  /* 0x0000000458037210 */ /* 0x000fe20007f1e0ff */
[----:B------:R-:W-:Y:S01]  /*2630*/  IMAD R8, R0, UR4, RZ ;  /* 0x0000000400087c24 */ /* 0x000fe2000f8e02ff */
[----:B------:R-:W-:-:S04]  /*2640*/  IADD3 R0, R89, R11, RZ ;  /* 0x0000000b59007210 */ /* 0x000fc80007ffe0ff */
[----:B------:R-:W-:Y:S01]  /*2650*/  IADD3.X R4, R0, R5, R15, P0, !PT ;  /* 0x0000000500047210 */ /* 0x000fe200007fe40f */
[----:B------:R-:W-:Y:S02]  /*2660*/  IMAD R5, R19, R28, RZ ;  /* 0x0000001c13057224 */ /* 0x000fe400078e02ff */
[C---:B------:R-:W-:Y:S02]  /*2670*/  IMAD R97, R87.reuse, UR5, R8 ;  /* 0x0000000557617c24 */ /* 0x040fe4000f8e0208 */
[----:B------:R-:W-:-:S04]  /*2680*/  IMAD.WIDE.U32 R86, R87, UR4, R6 ;  /* 0x0000000457567c25 */ /* 0x000fc8000f8e0006 */
[----:B------:R-:W-:Y:S01]  /*2690*/  IMAD R7, R18, R29, R5 ;  /* 0x0000001d12077224 */ /* 0x000fe200078e0205 */
[C---:B------:R-:W-:Y:S02]  /*26a0*/  SEL R5, R32.reuse, RZ, P3 ;  /* 0x000000ff20057207 */ /* 0x040fe40001800000 */
[----:B------:R-:W-:-:S03]  /*26b0*/  SEL R6, R32, RZ, P2 ;  /* 0x000000ff20067207 */ /* 0x000fc60001000000 */
[----:B------:R-:W-:Y:S01]  /*26c0*/  IMAD.IADD R5, R228, 0x1, R5 ;  /* 0x00000001e4057824 */ /* 0x000fe200078e0205 */
[----:B------:R-:W-:Y:S01]  /*26d0*/  IADD3 R79, R7, R79, RZ ;  /* 0x0000004f074f7210 */ /* 0x000fe20007ffe0ff */
[----:B------:R-:W-:Y:S02]  /*26e0*/  IMAD.IADD R81, R81, 0x1, R7 ;  /* 0x0000000151517824 */ /* 0x000fe400078e0207 */
[----:B------:R-:W-:Y:S01]  /*26f0*/  IMAD.IADD R7, R225, 0x1, R6 ;  /* 0x00000001e1077824 */ /* 0x000fe200078e0206 */
[----:B------:R-:W-:-:S04]  /*2700*/  SHF.R.S32.HI R6, RZ, 0x1f, R5 ;  /* 0x0000001fff067819 */ /* 0x000fc80000011405 */
[CC--:B------:R-:W-:Y:S02]  /*2710*/  LEA.HI R35, R6.reuse, R5.reuse, RZ, 0x3 ;  /* 0x0000000506237211 */ /* 0x0c0fe400078f18ff */
[----:B------:R-:W-:Y:S02]  /*2720*/  LEA.HI R5, R6, R5, RZ, 0x6 ;  /* 0x0000000506057211 */ /* 0x000fe400078f30ff */
[----:B------:R-:W-:Y:S01]  /*2730*/  SHF.R.S32.HI R8, RZ, 0x1f, R7 ;  /* 0x0000001fff087819 */ /* 0x000fe20000011407 */
[----:B------:R-:W-:Y:S02]  /*2740*/  IMAD.IADD R85, R85, 0x1, R9 ;  /* 0x0000000155557824 */ /* 0x000fe400078e0209 */
[----:B------:R-:W-:Y:S01]  /*2750*/  IMAD.IADD R83, R9, 0x1, R83 ;  /* 0x0000000109537824 */ /* 0x000fe200078e0253 */
[CC--:B------:R-:W-:Y:S01]  /*2760*/  LEA.HI R9, R8.reuse, R7.reuse, RZ, 0x6 ;  /* 0x0000000708097211 */ /* 0x0c0fe200078f30ff */
[----:B------:R-:W-:Y:S01]  /*2770*/  IMAD.SHL.U32 R6, R5, 0x40, RZ ;  /* 0x0000004005067824 */ /* 0x000fe200078e00ff */
[----:B------:R-:W-:-:S02]  /*2780*/  LEA.HI R91, R8, R7, RZ, 0x3 ;  /* 0x00000007085b7211 */ /* 0x000fc400078f18ff */
[----:B------:R-:W-:Y:S02]  /*2790*/  LOP3.LUT R5, R35, 0x38, RZ, 0xc0, !PT ;  /* 0x0000003823057812 */ /* 0x000fe400078ec0ff */
[C---:B---3--:R-:W-:Y:S01]  /*27a0*/  LOP3.LUT R8, R10.reuse, 0x38, R35, 0xf8, !PT ;  /* 0x000000380a087812 */ /* 0x048fe200078ef823 */
[----:B------:R-:W-:Y:S01]  /*27b0*/  IMAD.SHL.U32 R9, R9, 0x40, RZ ;  /* 0x0000004009097824 */ /* 0x000fe200078e00ff */
[----:B------:R-:W-:Y:S02]  /*27c0*/  LOP3.LUT R7, R91, 0x38, RZ, 0xc0, !PT ;  /* 0x000000385b077812 */ /* 0x000fe400078ec0ff */
[----:B------:R-:W-:Y:S02]  /*27d0*/  LOP3.LUT R5, R5, 0x1c0, R34, 0xf8, !PT ;  /* 0x000001c005057812 */ /* 0x000fe400078ef822 */
[----:B------:R-:W-:Y:S02]  /*27e0*/  LOP3.LUT R10, R10, 0x38, R91, 0xf8, !PT ;  /* 0x000000380a0a7812 */ /* 0x000fe400078ef85b */
[----:B------:R-:W-:-:S02]  /*27f0*/  LOP3.LUT R11, R8, R33, RZ, 0x3c, !PT ;  /* 0x00000021080b7212 */ /* 0x000fc400078e3cff */
[----:B------:R-:W-:Y:S02]  /*2800*/  LOP3.LUT R6, R6, 0xfffff000, RZ, 0xc0, !PT ;  /* 0xfffff00006067812 */ /* 0x000fe400078ec0ff */
[----:B------:R-:W-:Y:S02]  /*2810*/  LOP3.LUT R8, R7, 0x1c0, R34, 0xf8, !PT ;  /* 0x000001c007087812 */ /* 0x000fe400078ef822 */
[----:B----4-:R-:W-:Y:S02]  /*2820*/  LOP3.LUT R7, R5, R27, RZ, 0x3c, !PT ;  /* 0x0000001b05077212 */ /* 0x010fe400078e3cff */
[----:B------:R-:W-:Y:S02]  /*2830*/  LOP3.LUT R9, R9, 0xfffff000, RZ, 0xc0, !PT ;  /* 0xfffff00009097812 */ /* 0x000fe400078ec0ff */
[----:B------:R-:W-:Y:S02]  /*2840*/  LOP3.LUT R10, R10, R33, RZ, 0x3c, !PT ;  /* 0x000000210a0a7212 */ /* 0x000fe400078e3cff */
[----:B------:R-:W-:-:S02]  /*2850*/  IADD3 R5, R11, R6, R26 ;  /* 0x000000060b057210 */ /* 0x000fc40007ffe01a */
[----:B------:R-:W-:Y:S02]  /*2860*/  LOP3.LUT R8, R8, R27, RZ, 0x3c, !PT ;  /* 0x0000001b08087212 */ /* 0x000fe400078e3cff */
[----:B------:R-:W-:Y:S02]  /*2870*/  IADD3 R6, R7, R6, R14 ;  /* 0x0000000607067210 */ /* 0x000fe40007ffe00e */
[-C--:B------:R-:W-:Y:S01]  /*2880*/  IADD3 R7, R10, R9.reuse, R26 ;  /* 0x000000090a077210 */ /* 0x080fe20007ffe01a */
[----:B------:R-:W-:Y:S01]  /*2890*/  VIADD R26, R228, 0xc0 ;  /* 0x000000c0e41a7836 */ /* 0x000fe20000000000 */
[----:B------:R-:W-:Y:S01]  /*28a0*/  IADD3 R8, R8, R9, R14 ;  /* 0x0000000908087210 */ /* 0x000fe20007ffe00e */
[C---:B------:R-:W-:Y:S02]  /*28b0*/  IMAD R14, R25.reuse, R20, RZ ;  /* 0x00000014190e7224 */ /* 0x040fe400078e02ff */
[----:B------:R-:W-:Y:S01]  /*28c0*/  IMAD R25, R25, R28, RZ ;  /* 0x0000001c19197224 */ /* 0x000fe200078e02ff */
[----:B------:R-:W-:Y:S01]  /*28d0*/  ISETP.GE.AND P0, PT, R26, UR6, PT ;  /* 0x000000061a007c0c */ /* 0x000fe2000bf06270 */
[----:B------:R-:W-:Y:S01]  /*28e0*/  IMAD R37, R100, R21, R14 ;  /* 0x0000001564257224 */ /* 0x000fe200078e020e */
[----:B------:R-:W-:Y:S01]  /*28f0*/  SHF.L.U64.HI R9, R12, 0x6, R13 ;  /* 0x000000060c097819 */ /* 0x000fe2000001020d */
[----:B------:R-:W-:Y:S01]  /*2900*/  IMAD R33, R100, R29, R25 ;  /* 0x0000001d64217224 */ /* 0x000fe200078e0219 */
[----:B------:R-:W-:-:S02]  /*2910*/  SHF.L.U64.HI R10, R12, 0x5, R13 ;  /* 0x000000050c0a7819 */ /* 0x000fc4000001020d */
[C-C-:B------:R-:W-:Y:S02]  /*2920*/  SHF.L.U64.HI R13, R20.reuse, 0x6, R21.reuse ;  /* 0x00000006140d7819 */ /* 0x140fe40000010215 */
[----:B------:R-:W-:Y:S02]  /*2930*/  SHF.L.U64.HI R14, R20, 0x5, R21 ;  /* 0x00000005140e7819 */ /* 0x000fe40000010215 */
[C-C-:B------:R-:W-:Y:S02]  /*2940*/  SHF.L.U64.HI R21, R28.reuse, 0x6, R29.reuse ;  /* 0x000000061c157819 */ /* 0x140fe4000001021d */
[----:B------:R-:W-:Y:S02]  /*2950*/  SHF.L.U64.HI R25, R28, 0x5, R29 ;  /* 0x000000051c197819 */ /* 0x000fe4000001021d */
[----:B------:R-:W-:Y:S01]  /*2960*/  SEL R29, RZ, 0x8, P0 ;  /* 0x00000008ff1d7807 */ /* 0x000fe20000000000 */
[----:B------:R-:W-:Y:S01]  /*2970*/  IMAD.WIDE.U32 R80, R100, R28, R80 ;  /* 0x0000001c64507225 */ /* 0x000fe200078e0050 */
[----:B------:R-:W-:-:S02]  /*2980*/  SHF.R.S32.HI R34, RZ, 0x3, R35 ;  /* 0x00000003ff227819 */ /* 0x000fc40000011423 */
[----:B------:R-:W-:Y:S01]  /*2990*/  LOP3.LUT R94, R30, R29, RZ, 0xfc, !PT ;  /* 0x0000001d1e5e7212 */ /* 0x000fe200078efcff */
[C---:B------:R-:W-:Y:S01]  /*29a0*/  IMAD.WIDE.U32 R78, R100.reuse, R28, R78 ;  /* 0x0000001c644e7225 */ /* 0x040fe200078e004e */
[----:B------:R-:W-:Y:S02]  /*29b0*/  SHF.R.S32.HI R90, RZ, 0x3, R91 ;  /* 0x00000003ff5a7819 */ /* 0x000fe4000001145b */
[----:B------:R-:W-:Y:S01]  /*29c0*/  LOP3.LUT R35, R35, 0xfffffff8, RZ, 0xc0, !PT ;  /* 0xfffffff823237812 */ /* 0x000fe200078ec0ff */
[----:B------:R-:W-:Y:S01]  /*29d0*/  IMAD.WIDE.U32 R84, R100, R20, R84 ;  /* 0x0000001464547225 */ /* 0x000fe200078e0054 */
[----:B------:R-:W-:-:S03]  /*29e0*/  LOP3.LUT R91, R91, 0xfffffff8, RZ, 0xc0, !PT ;  /* 0xfffffff85b5b7812 */ /* 0x000fc600078ec0ff */
[----:B------:R-:W-:Y:S01]  /*29f0*/  IMAD.WIDE.U32 R82, R100, R20, R82 ;  /* 0x0000001464527225 */ /* 0x000fe200078e0052 */
[----:B------:R-:W-:-:S03]  /*2a00*/  SHF.L.U32 R11, R12, 0x6, RZ ;  /* 0x000000060c0b7819 */ /* 0x000fc600000006ff */
[C---:B------:R-:W-:Y:S02]  /*2a10*/  IMAD.SHL.U32 R26, R28.reuse, 0x40, RZ ;  /* 0x000000401c1a7824 */ /* 0x040fe400078e00ff */
[----:B------:R-:W-:Y:S01]  /*2a20*/  IMAD.SHL.U32 R27, R28, 0x20, RZ ;  /* 0x000000201c1b7824 */ /* 0x000fe200078e00ff */
[----:B------:R-:W-:Y:S01]  /*2a30*/  LOP3.LUT R29, R30, 0x1, RZ, 0xc0, !PT ;  /* 0x000000011e1d7812 */ /* 0x000fe200078ec0ff */
[----:B------:R-:W-:Y:S01]  /*2a40*/  IMAD.SHL.U32 R28, R32, 0x2, RZ ;  /* 0x00000002201c7824 */ /* 0x000fe200078e00ff */
[----:B------:R-:W-:Y:S01]  /*2a50*/  LOP3.LUT R92, R94, 0x2, RZ, 0xc0, !PT ;  /* 0x000000025e5c7812 */ /* 0x000fe200078ec0ff */
[----:B------:R-:W-:Y:S01]  /*2a60*/  IMAD.SHL.U32 R15, R20, 0x40, RZ ;  /* 0x00000040140f7824 */ /* 0x000fe200078e00ff */
[----:B------:R-:W-:Y:S01]  /*2a70*/  LOP3.LUT R93, R94, 0x4, RZ, 0xc0, !PT ;  /* 0x000000045e5d7812 */ /* 0x000fe200078ec0ff */
[----:B------:R-:W-:Y:S01]  /*2a80*/  IMAD.IADD R32, R81, 0x1, R33 ;  /* 0x0000000151207824 */ /* 0x000fe200078e0221 */
[----:B------:R-:W-:Y:S01]  /*2a90*/  SHF.L.U32 R20, R20, 0x5, RZ ;  /* 0x0000000514147819 */ /* 0x000fe200000006ff */
[----:B------:R-:W-:Y:S01]  /*2aa0*/  IMAD.SHL.U32 R12, R12, 0x20, RZ ;  /* 0x000000200c0c7824 */ /* 0x000fe200078e00ff */
[----:B------:R-:W-:Y:S01]  /*2ab0*/  IADD3 R33, R33, R79, RZ ;  /* 0x0000004f21217210 */ /* 0x000fe20007ffe0ff */
[----:B------:R-:W-:Y:S01]  /*2ac0*/  IMAD.IADD R30, R85, 0x1, R37 ;  /* 0x00000001551e7824 */ /* 0x000fe200078e0225 */
[----:B------:R-:W-:Y:S01]  /*2ad0*/  LOP3.LUT R94, R94, 0x8, RZ, 0xc0, !PT ;  /* 0x000000085e5e7812 */ /* 0x000fe200078ec0ff */
[----:B------:R-:W-:Y:S01]  /*2ae0*/  IMAD.IADD R31, R37, 0x1, R83 ;  /* 0x00000001251f7824 */ /* 0x000fe200078e0253 */
[----:B------:R-:W-:Y:S01]  /*2af0*/  SHF.R.S32.HI R95, RZ, 0x1f, R35 ;  /* 0x0000001fff5f7819 */ /* 0x000fe20000011423 */
[----:B------:R-:W-:Y:S01]  /*2b00*/  IMAD.IADD R97, R87, 0x1, R97 ;  /* 0x0000000157617824 */ /* 0x000fe200078e0261 */
[----:B------:R-:W-:-:S07]  /*2b10*/  SHF.R.S32.HI R96, RZ, 0x1f, R91 ;  /* 0x0000001fff607819 */ /* 0x000fce000001145b */
.L_x_1432:
[----:B------:R-:W2:Y:S01]  /*2b20*/  LDL R41, [R1+0x58] ;  /* 0x0000580001297983 */ /* 0x000ea20000100800 */
[----:B------:R-:W0:Y:S01]  /*2b30*/  LDC R120, c[0x0][0x3d4] ;  /* 0x0000f500ff787b82 */ /* 0x000e220000000800 */
[----:B------:R-:W-:Y:S01]  /*2b40*/  VIADD R40, R24, 0xffffffff ;  /* 0xffffffff18287836 */ /* 0x000fe20000000000 */
[----:B------:R-:W-:Y:S05]  /*2b50*/  YIELD ;  /* 0x0000000000007946 */ /* 0x000fea0003800000 */
[----:B------:R-:W-:Y:S01]  /*2b60*/  SHF.R.S32.HI R39, RZ, 0x1f, R40 ;  /* 0x0000001fff277819 */ /* 0x000fe20000011428 */
[----:B------:R-:W1:Y:S01]  /*2b70*/  LDC.64 R106, c[0x0][0x2d8] ;  /* 0x0000b600ff6a7b82 */ /* 0x000e620000000a00 */
[-C--:B------:R-:W-:Y:S01]  /*2b80*/  IMAD R24, R9, R40.reuse, RZ ;  /* 0x0000002809187224 */ /* 0x080fe200078e02ff */
[----:B------:R-:W-:Y:S01]  /*2b90*/  BSSY B0, `(.L_x_1357) ;  /* 0x0000528000007945 */ /* 0x000fe20003800000 */
[----:B------:R-:W-:-:S04]  /*2ba0*/  IMAD.WIDE.U32 R112, R11, R40, RZ ;  /* 0x000000280b707225 */ /* 0x000fc800078e00ff */
[----:B------:R-:W-:Y:S01]  /*2bb0*/  IMAD R73, R39, R11, R24 ;  /* 0x0000000b27497224 */ /* 0x000fe200078e0218 */
[CC--:B------:R-:W-:Y:S02]  /*2bc0*/  IADD3 R37, P0, R3.reuse, R112.reuse, RZ ;  /* 0x0000007003257210 */ /* 0x0c0fe40007f1e0ff */
[----:B------:R-:W-:Y:S01]  /*2bd0*/  IADD3 R24, P4, P5, R3, R112, R12 ;  /* 0x0000007003187210 */ /* 0x000fe20007d9e00c */
[----:B------:R-:W-:-:S05]  /*2be0*/  IMAD.IADD R73, R113, 0x1, R73 ;  /* 0x0000000171497824 */ /* 0x000fca00078e0249 */
[----:B------:R-:W-:Y:S02]  /*2bf0*/  IADD3.X R38, R73, R4, RZ, P0, !PT ;  /* 0x0000000449267210 */ /* 0x000fe400007fe4ff */
[----:B0-----:R-:W-:Y:S02]  /*2c00*/  ISETP.GE.AND P0, PT, R120, 0x1, PT ;  /* 0x000000017800780c */ /* 0x001fe40003f06270 */
[----:B------:R-:W-:Y:S02]  /*2c10*/  IADD3.X R36, R4, R73, R10, P4, P5 ;  /* 0x0000004904247210 */ /* 0x000fe400027ea40a */
[CC--:B-1----:R-:W-:Y:S02]  /*2c20*/  LEA R50, P1, R37.reuse, R106.reuse, 0x1 ;  /* 0x0000006a25327211 */ /* 0x0c2fe400078208ff */
[----:B------:R-:W-:Y:S02]  /*2c30*/  LEA R48, P6, R24, R106, 0x1 ;  /* 0x0000006a18307211 */ /* 0x000fe400078c08ff */
[----:B------:R-:W-:-:S02]  /*2c40*/  LEA.HI.X R51, R37, R107, R38, 0x1, P1 ;  /* 0x0000006b25337211 */ /* 0x000fc400008f0c26 */
[----:B------:R-:W-:Y:S02]  /*2c50*/  ISETP.GT.AND P1, PT, R40, R23, PT ;  /* 0x000000172800720c */ /* 0x000fe40003f24270 */
[----:B------:R-:W-:Y:S01]  /*2c60*/  LEA.HI.X R49, R24, R107, R36, 0x1, P6 ;  /* 0x0000006b18317211 */ /* 0x000fe200030f0c24 */
[----:B------:R-:W-:Y:S01]  /*2c70*/  IMAD.MOV.U32 R24, RZ, RZ, R40 ;  /* 0x000000ffff187224 */ /* 0x000fe200078e0028 */
[----:B------:R-:W-:Y:S01]  /*2c80*/  P2R R99, PR, RZ, 0x2 ;  /* 0x00000002ff637803 */ /* 0x000fe20000000000 */
[----:B--2---:R-:W-:-:S04]  /*2c90*/  IMAD R37, R17, 0x4000, R41 ;  /* 0x0000400011257824 */ /* 0x004fc800078e0229 */
[----:B------:R-:W-:Y:S01]  /*2ca0*/  IMAD R102, R37, 0x2, R16 ;  /* 0x0000000225667824 */ /* 0x000fe200078e0210 */
[----:B---3--:R-:W-:Y:S06]  /*2cb0*/  @!P0 BRA `(.L_x_1358) ;  /* 0x0000004c009c8947 */ /* 0x008fec0003800000 */
[----:B------:R-:W-:Y:S01]  /*2cc0*/  ULDC.U8 UR4, c[0x0][0x3f0] ;  /* 0x0000fc0000047ab9 */ /* 0x000fe20000000000 */
[-C--:B------:R-:W-:Y:S01]  /*2cd0*/  IMAD R37, R21, R40.reuse, RZ ;  /* 0x0000002815257224 */ /* 0x080fe200078e02ff */
[----:B------:R-:W-:Y:S01]  /*2ce0*/  ISETP.NE.AND P0, PT, RZ, UR4, PT ;  /* 0x00000004ff007c0c */ /* 0x000fe2000bf05270 */
[----:B------:R-:W-:Y:S02]  /*2cf0*/  IMAD R36, R13, R40, RZ ;  /* 0x000000280d247224 */ /* 0x000fe400078e02ff */
[----:B------:R-:W-:Y:S02]  /*2d00*/  IMAD R37, R39, R26, R37 ;  /* 0x0000001a27257224 */ /* 0x000fe400078e0225 */
[----:B------:R-:W-:Y:S02]  /*2d10*/  IMAD R105, R24, -0x40, R2 ;  /* 0xffffffc018697824 */ /* 0x000fe400078e0202 */
[----:B------:R-:W-:-:S03]  /*2d20*/  IMAD.WIDE.U32 R70, R26, R40, RZ ;  /* 0x000000281a467225 */ /* 0x000fc600078e00ff */
[----:B------:R-:W-:Y:S01]  /*2d30*/  VIMNMX R105, R105, 0x40, PT ;  /* 0x0000004069697848 */ /* 0x000fe20003fe0100 */
[----:B------:R-:W-:Y:S01]  /*2d40*/  IMAD R39, R39, R15, R36 ;  /* 0x0000000f27277224 */ /* 0x000fe200078e0224 */
[----:B------:R-:W-:Y:S01]  /*2d50*/  IADD3 R98, R71, R37, RZ ;  /* 0x0000002547627210 */ /* 0x000fe20007ffe0ff */
[----:B------:R-:W-:-:S04]  /*2d60*/  IMAD.WIDE.U32 R68, R15, R40, RZ ;  /* 0x000000280f447225 */ /* 0x000fc800078e00ff */
[----:B------:R-:W-:Y:S01]  /*2d70*/  IMAD.IADD R109, R69, 0x1, R39 ;  /* 0x00000001456d7824 */ /* 0x000fe200078e0227 */
[----:B------:R-:W-:Y:S06]  /*2d80*/  @!P0 BRA `(.L_x_1359) ;  /* 0x0000002000fc8947 */ /* 0x000fec0003800000 */
[----:B------:R0:W5:Y:S04]  /*2d90*/  LDL R115, [R1+0x10] ;  /* 0x0000100001737983 */ /* 0x0001680000100800 */
[----:B------:R0:W5:Y:S01]  /*2da0*/  LDL R114, [R1+0x14] ;  /* 0x0000140001727983 */ /* 0x0001620000100800 */
[----:B------:R-:W-:Y:S01]  /*2db0*/  ISETP.GE.AND P0, PT, R18, R105, PT ;  /* 0x000000691200720c */ /* 0x000fe20003f06270 */
[----:B------:R-:W-:Y:S01]  /*2dc0*/  BSSY B1, `(.L_x_1360) ;  /* 0x000002a000017945 */ /* 0x000fe20003800000 */
        /* <DEDUP_REMOVED lines=9> */
[----:B0-----:R-:W-:Y:S06]  /*2e60*/  @P0 BRA `(.L_x_1361) ;  /* 0x00000000007c0947 */ /* 0x001fec0003800000 */
        /* <DEDUP_REMOVED lines=12> */
[----:B-----5:R-:W-:-:S02]  /*2f30*/  ISETP.GE.AND P4, PT, R115, R120, PT ;  /* 0x000000787300720c */ /* 0x020fc40003f86270 */
        /* <DEDUP_REMOVED lines=18> */
.L_x_1361:
[----:B------:R-:W-:Y:S05]  /*3060*/  BSYNC B1 ;  /* 0x0000000000017941 */ /* 0x000fea0003800000 */
.L_x_1360:
        /* <DEDUP_REMOVED lines=8> */
[----:B-----5:R-:W-:Y:S01]  /*30f0*/  MOV R112, R60 ;  /* 0x0000003c00707202 */ /* 0x020fe20000000f00 */
[----:B------:R-:W-:Y:S01]  /*3100*/  IMAD.MOV.U32 R113, RZ, RZ, R61 ;  /* 0x000000ffff717224 */ /* 0x000fe200078e003d */
        /* <DEDUP_REMOVED lines=33> */
.L_x_1363:
[----:B------:R-:W-:Y:S05]  /*3320*/  BSYNC B1 ;  /* 0x0000000000017941 */ /* 0x000fea0003800000 */
.L_x_1362:
[----:B01----:R-:W2:Y:S01]  /*3330*/  LDL R36, [R1+0x30] ;  /* 0x0000300001247983 */ /* 0x003ea20000100800 */
[----:B------:R-:W-:Y:S01]  /*3340*/  IMAD.MOV.U32 R37, RZ, RZ, R65 ;  /* 0x000000ffff257224 */ /* 0x000fe200078e0041 */
[----:B------:R-:W-:Y:S02]  /*3350*/  MOV R38, R72 ;  /* 0x0000004800267202 */ /* 0x000fe40000000f00 */
[----:B------:R-:W-:Y:S02]  /*3360*/  MOV R39, R62 ;  /* 0x0000003e00277202 */ /* 0x000fe40000000f00 */
[----:B------:R-:W-:Y:S01]  /*3370*/  PRMT R121, R121, 0x5410, R38 ;  /* 0x0000541079797816 */ /* 0x000fe20000000026 */
[----:B------:R-:W-:Y:S01]  /*3380*/  IMAD.MOV.U32 R38, RZ, RZ, R107 ;  /* 0x000000ffff267224 */ /* 0x000fe200078e006b */
[----:B------:R-:W-:Y:S02]  /*3390*/  PRMT R117, R39, 0x7610, R117 ;  /* 0x0000761027757816 */ /* 0x000fe40000000075 */
[----:B------:R-:W-:-:S02]  /*33a0*/  MOV R39, R74 ;  /* 0x0000004a00277202 */ /* 0x000fc40000000f00 */
[----:B------:R-:W-:Y:S02]  /*33b0*/  PRMT R116, R112, 0x5410, R113 ;  /* 0x0000541070747816 */ /* 0x000fe40000000071 */
[----:B------:R-:W-:Y:S02]  /*33c0*/  PRMT R122, R39, 0x7610, R122 ;  /* 0x00007610277a7816 */ /* 0x000fe4000000007a */
[----:B-----5:R-:W-:-:S04]  /*33d0*/  MOV R39, R40 ;  /* 0x0000002800277202 */ /* 0x020fc80000000f00 */
[----:B------:R-:W-:Y:S02]  /*33e0*/  PRMT R68, R39, 0x7610, R68 ;  /* 0x0000761027447816 */ /* 0x000fe40000000044 */
[----:B------:R-:W-:-:S04]  /*33f0*/  MOV R39, R52 ;  /* 0x0000003400277202 */ /* 0x000fc80000000f00 */
[----:B------:R-:W-:Y:S02]  /*3400*/  PRMT R112, R39, 0x7610, R112 ;  /* 0x0000761027707816 */ /* 0x000fe40000000070 */
[----:B------:R-:W-:-:S04]  /*3410*/  MOV R39, R42 ;  /* 0x0000002a00277202 */ /* 0x000fc80000000f00 */
[----:B------:R-:W-:Y:S01]  /*3420*/  PRMT R69, R39, 0x7610, R69 ;  /* 0x0000761027457816 */ /* 0x000fe20000000045 */
[----:B------:R-:W-:Y:S01]  /*3430*/  IMAD.MOV.U32 R39, RZ, RZ, R59 ;  /* 0x000000ffff277224 */ /* 0x000fe200078e003b */
[----:B--2---:R-:W-:Y:S01]  /*3440*/  R2UR UR4, R36 ;  /* 0x00000000240472ca */ /* 0x004fe200000e0000 */
[----:B------:R-:W-:-:S05]  /*3450*/  IMAD.MOV.U32 R36, RZ, RZ, R64 ;  /* 0x000000ffff247224 */ /* 0x000fca00078e0040 */
[----:B------:R-:W-:Y:S01]  /*3460*/  PRMT R118, R37, 0x5410, R36 ;  /* 0x0000541025767816 */ /* 0x000fe20000000024 */
[----:B------:R-:W-:Y:S02]  /*3470*/  IMAD.MOV.U32 R37, RZ, RZ, R106 ;  /* 0x000000ffff257224 */ /* 0x000fe400078e006a */
[----:B------:R-:W-:-:S03]  /*3480*/  IMAD.MOV.U32 R36, RZ, RZ, R73 ;  /* 0x000000ffff247224 */ /* 0x000fc600078e0049 */
[----:B------:R-:W-:Y:S01]  /*3490*/  PRMT R127, R37, 0x5410, R38 ;  /* 0x00005410257f7816 */ /* 0x000fe20000000026 */
[----:B------:R-:W-:Y:S01]  /*34a0*/  IMAD.MOV.U32 R37, RZ, RZ, R66 ;  /* 0x000000ffff257224 */ /* 0x000fe200078e0042 */
[----:B------:R-:W-:Y:S01]  /*34b0*/  PRMT R121, R36, 0x7610, R121 ;  /* 0x0000761024797816 */ /* 0x000fe20000000079 */
[----:B------:R-:W-:Y:S01]  /*34c0*/  IMAD.MOV.U32 R38, RZ, RZ, R67 ;  /* 0x000000ffff267224 */ /* 0x000fe200078e0043 */
[----:B------:R-:W-:Y:S01]  /*34d0*/  UISETP.NE.AND UP0, UPT, UR4, 0x3, UPT ;  /* 0x000000030400788c */ /* 0x000fe2000bf05270 */
[----:B------:R-:W-:-:S03]  /*34e0*/  IMAD.MOV.U32 R36, RZ, RZ, R63 ;  /* 0x000000ffff247224 */ /* 0x000fc600078e003f */
[----:B------:R-:W-:Y:S01]  /*34f0*/  PRMT R119, R38, 0x5410, R37 ;  /* 0x0000541026777816 */ /* 0x000fe20000000025 */
[----:B------:R-:W-:Y:S01]  /*3500*/  IMAD.MOV.U32 R37, RZ, RZ, R110 ;  /* 0x000000ffff257224 */ /* 0x000fe200078e006e */
[----:B------:R-:W-:Y:S01]  /*3510*/  PRMT R117, R117, 0x5410, R36 ;  /* 0x0000541075757816 */ /* 0x000fe20000000024 */
[----:B------:R-:W-:Y:S01]  /*3520*/  IMAD.MOV.U32 R38, RZ, RZ, R111 ;  /* 0x000000ffff267224 */ /* 0x000fe200078e006f */
[----:B------:R-:W-:Y:S01]  /*3530*/  PLOP3.LUT P1, PT, PT, PT, UP0, 0x80, 0x0 ;  /* 0x000000000000781c */ /* 0x000fe20003f2f008 */
[----:B------:R-:W-:-:S03]  /*3540*/  IMAD.MOV.U32 R36, RZ, RZ, R75 ;  /* 0x000000ffff247224 */ /* 0x000fc600078e004b */
[----:B------:R-:W-:Y:S01]  /*3550*/  PRMT R131, R37, 0x5410, R38 ;  /* 0x0000541025837816 */ /* 0x000fe20000000026 */
[----:B------:R-:W-:Y:S01]  /*3560*/  IMAD.MOV.U32 R37, RZ, RZ, R44 ;  /* 0x000000ffff257224 */ /* 0x000fe200078e002c */
[----:B------:R-:W-:Y:S01]  /*3570*/  PRMT R122, R122, 0x5410, R36 ;  /* 0x000054107a7a7816 */ /* 0x000fe20000000024 */
[----:B------:R-:W-:Y:S02]  /*3580*/  IMAD.MOV.U32 R38, RZ, RZ, R45 ;  /* 0x000000ffff267224 */ /* 0x000fe400078e002d */
        /* <DEDUP_REMOVED lines=20> */
.L_x_1364:
[----:B------:R-:W-:Y:S01]  /*36d0*/  LEA R98, R17, R16, 0x3 ;  /* 0x0000001011627211 */ /* 0x000fe200078e18ff */
[----:B------:R-:W-:Y:S01]  /*36e0*/  BSSY B1, `(.L_x_1365) ;  /* 0x0000004000017945 */ /* 0x000fe20003800000 */
[----:B------:R-:W-:-:S04]  /*36f0*/  SHF.L.U32 R109, R236, 0x1f, RZ ;  /* 0x0000001fec6d7819 */ /* 0x000fc800000006ff */
[----:B------:R-:W0:Y:S02]  /*3700*/  SYNCS.PHASECHK.TRANS64.TRYWAIT P5, [R98+URZ+0x30890], R109 ;  /* 0x0308906d620075a7 */ /* 0x000e2400080a017f */
[----:B0-----:R-:W-:Y:S05]  /*3710*/  @!P5 BRA `(.L_x_1366) ;  /* 0x0000024c00e4d947 */ /* 0x001fea0003800000 */
.L_x_1779:
[----:B------:R-:W-:Y:S05]  /*3720*/  BSYNC B1 ;  /* 0x0000000000017941 */ /* 0x000fea0003800000 */
.L_x_1365:
        /* <DEDUP_REMOVED lines=21> */
[----:B------:R-:W-:Y:S02]  /*3880*/  HADD2.F32 R39, -RZ, R39.H0_H0 ;  /* 0x20000027ff277230 */ /* 0x000fe40000004100 */
[----:B------:R-:W-:Y:S01]  /*3890*/  FMUL.FTZ R111, R37, R111 ;  /* 0x0000006f256f7220 */ /* 0x000fe20000410000 */
[----:B------:R-:W-:Y:S02]  /*38a0*/  HADD2.F32 R124, -RZ, R124.H0_H0 ;  /* 0x2000007cff7c7230 */ /* 0x000fe40000004100 */
[----:B------:R-:W-:Y:S01]  /*38b0*/  FMUL.FTZ R130, R107, R126 ;  /* 0x0000007e6b827220 */ /* 0x000fe20000410000 */
[----:B------:R-:W-:Y:S01]  /*38c0*/  FFMA.FTZ R128, R37, R110, -R128 ;  /* 0x0000006e25807223 */ /* 0x000fe20000010880 */
[----:B------:R-:W-:Y:S01]  /*38d0*/  FMUL.FTZ R126, R39, R126 ;  /* 0x0000007e277e7220 */ /* 0x000fe20000410000 */
[----:B------:R-:W-:Y:S01]  /*38e0*/  FFMA.FTZ R125, R38, R110, R111 ;  /* 0x0000006e267d7223 */ /* 0x000fe2000001006f */
[----:B------:R-:W-:-:S02]  /*38f0*/  HADD2.F32 R110, -RZ, R131.H0_H0 ;  /* 0x20000083ff6e7230 */ /* 0x000fc40000004100 */
[-C--:B------:R-:W-:Y:S01]  /*3900*/  FFMA.FTZ R130, R39, R124.reuse, -R130 ;  /* 0x0000007c27827223 */ /* 0x080fe20000010882 */
[----:B------:R-:W-:Y:S02]  /*3910*/  HADD2.F32 R111, -RZ, R131.H1_H1 ;  /* 0x30000083ff6f7230 */ /* 0x000fe40000004100 */
[----:B------:R-:W-:Y:S01]  /*3920*/  FFMA.FTZ R129, R107, R124, R126 ;  /* 0x0000007c6b817223 */ /* 0x000fe2000001007e */
[----:B------:R-:W-:Y:S02]  /*3930*/  HADD2.F32 R37, -RZ, R36.H1_H1 ;  /* 0x30000024ff257230 */ /* 0x000fe40000004100 */
[----:B------:R-:W-:Y:S02]  /*3940*/  HADD2.F32 R38, -RZ, R106.H1_H1 ;  /* 0x3000006aff267230 */ /* 0x000fe40000004100 */
[----:B------:R-:W-:Y:S02]  /*3950*/  HADD2.F32 R36, -RZ, R36.H0_H0 ;  /* 0x20000024ff247230 */ /* 0x000fe40000004100 */
[----:B------:R-:W-:Y:S01]  /*3960*/  FMUL.FTZ R123, R37, R110 ;  /* 0x0000006e257b7220 */ /* 0x000fe20000410000 */
[----:B------:R-:W-:-:S02]  /*3970*/  HADD2.F32 R106, -RZ, R106.H0_H0 ;  /* 0x2000006aff6a7230 */ /* 0x000fc40000004100 */
[--C-:B------:R-:W-:Y:S02]  /*3980*/  HADD2.F32 R39, -RZ, R127.reuse.H0_H0 ;  /* 0x2000007fff277230 */ /* 0x100fe40000004100 */
[----:B------:R-:W-:Y:S01]  /*3990*/  FMUL.FTZ R110, R36, R110 ;  /* 0x0000006e246e7220 */ /* 0x000fe20000410000 */
[----:B------:R-:W-:Y:S02]  /*39a0*/  HADD2.F32 R107, -RZ, R127.H1_H1 ;  /* 0x3000007fff6b7230 */ /* 0x000fe40000004100 */
[-C--:B------:R-:W-:Y:S01]  /*39b0*/  FMUL.FTZ R127, R38, R111.reuse ;  /* 0x0000006f267f7220 */ /* 0x080fe20000410000 */
        /* <DEDUP_REMOVED lines=9> */
.L_x_1372:
[----:B------:R-:W-:Y:S05]  /*3a50*/  BSYNC B3 ;  /* 0x0000000000037941 */ /* 0x000fea0003800000 */
.L_x_1371:
[----:B------:R-:W-:Y:S02]  /*3a60*/  ULDC.64 UR4, c[0x0][0x208] ;  /* 0x0000820000047ab9 */ /* 0x000fe40000000a00 */
[----:B--2---:R1:W-:Y:S03]  /*3a70*/  STG.E.128 desc[UR4][R50.64], R36 ;  /* 0x0000002432007986 */ /* 0x0043e6000c101d04 */
.L_x_1370:
[----:B------:R-:W-:Y:S05]  /*3a80*/  BSYNC B2 ;  /* 0x0000000000027941 */ /* 0x000fea0003800000 */
.L_x_1369:
[----:B------:R-:W-:Y:S01]  /*3a90*/  ISETP.NE.AND P0, PT, R92, RZ, PT ;  /* 0x000000ff5c00720c */ /* 0x000fe20003f05270 */
[----:B------:R-:W-:-:S12]  /*3aa0*/  BSSY B2, `(.L_x_1373) ;  /* 0x0000033000027945 */ /* 0x000fd80003800000 */
[----:B------:R-:W-:Y:S05]  /*3ab0*/  @!P0 BRA `(.L_x_1374) ;  /* 0x0000000000c48947 */ /* 0x000fea0003800000 */
[----:B------:R-:W2:Y:S01]  /*3ac0*/  LDL R106, [R1+0x10] ;  /* 0x00001000016a7983 */ /* 0x000ea20000100800 */
[----:B------:R-:W-:Y:S03]  /*3ad0*/  BSSY B3, `(.L_x_1375) ;  /* 0x000002d000037945 */ /* 0x000fe60003800000 */
[----:B-1----:R1:W3:Y:S01]  /*3ae0*/  LDS.128 R36, [R102+0x22400] ;  /* 0x0224000066247984 */ /* 0x0022e20000000c00 */
[----:B--2---:R-:W-:-:S13]  /*3af0*/  ISETP.GE.AND P0, PT, R106, R120, PT ;  /* 0x000000786a00720c */ /* 0x004fda0003f06270 */
[----:B-1-3--:R-:W-:Y:S05]  /*3b00*/  @P0 BRA `(.L_x_1376) ;  /* 0x0000000000a40947 */ /* 0x00afea0003800000 */
[--C-:B------:R-:W-:Y:S01]  /*3b10*/  SHF.R.U64 R107, R72, 0x10, R73.reuse ;  /* 0x00000010486b7819 */ /* 0x100fe20000001249 */
[----:B------:R-:W-:Y:S01]  /*3b20*/  IMAD.MOV.U32 R72, RZ, RZ, R38 ;  /* 0x000000ffff487224 */ /* 0x000fe200078e0026 */
        /* <DEDUP_REMOVED lines=9> */
[-C--:B------:R-:W-:Y:S01]  /*3bc0*/  FMUL.FTZ R124, R38, R75.reuse ;  /* 0x0000004b267c7220 */ /* 0x080fe20000410000 */
[----:B------:R-:W-:Y:S02]  /*3bd0*/  HADD2.F32 R39, -RZ, R39.H0_H0 ;  /* 0x20000027ff277230 */ /* 0x000fe40000004100 */
[----:B------:R-:W-:Y:S01]  /*3be0*/  FMUL.FTZ R75, R37, R75 ;  /* 0x0000004b254b7220 */ /* 0x000fe20000410000 */
[----:B------:R-:W-:Y:S02]  /*3bf0*/  HADD2.F32 R106, -RZ, R106.H0_H0 ;  /* 0x2000006aff6a7230 */ /* 0x000fe40000004100 */
[----:B------:R-:W-:Y:S01]  /*3c00*/  FMUL.FTZ R126, R73, R110 ;  /* 0x0000006e497e7220 */ /* 0x000fe20000410000 */
[----:B------:R-:W-:Y:S01]  /*3c10*/  FFMA.FTZ R124, R37, R74, -R124 ;  /* 0x0000004a257c7223 */ /* 0x000fe2000001087c */
[----:B------:R-:W-:Y:S01]  /*3c20*/  FMUL.FTZ R110, R39, R110 ;  /* 0x0000006e276e7220 */ /* 0x000fe20000410000 */
[----:B------:R-:W-:-:S02]  /*3c30*/  HADD2.F32 R37, -RZ, R36.H1_H1 ;  /* 0x30000024ff257230 */ /* 0x000fc40000004100 */
[----:B------:R-:W-:Y:S01]  /*3c40*/  FFMA.FTZ R111, R38, R74, R75 ;  /* 0x0000004a266f7223 */ /* 0x000fe2000001004b */
[----:B------:R-:W-:Y:S02]  /*3c50*/  HADD2.F32 R36, -RZ, R36.H0_H0 ;  /* 0x20000024ff247230 */ /* 0x000fe40000004100 */
[-C--:B------:R-:W-:Y:S01]  /*3c60*/  FFMA.FTZ R123, R73, R106.reuse, R110 ;  /* 0x0000006a497b7223 */ /* 0x080fe2000001006e */
[--C-:B------:R-:W-:Y:S02]  /*3c70*/  HADD2.F32 R73, -RZ, R122.reuse.H0_H0 ;  /* 0x2000007aff497230 */ /* 0x100fe40000004100 */
[----:B------:R-:W-:Y:S01]  /*3c80*/  FFMA.FTZ R126, R39, R106, -R126 ;  /* 0x0000006a277e7223 */ /* 0x000fe2000001087e */
[----:B------:R-:W-:Y:S02]  /*3c90*/  HADD2.F32 R75, -RZ, R122.H1_H1 ;  /* 0x3000007aff4b7230 */ /* 0x000fe40000004100 */
[--C-:B------:R-:W-:Y:S02]  /*3ca0*/  HADD2.F32 R38, -RZ, R72.reuse.H1_H1 ;  /* 0x30000048ff267230 */ /* 0x100fe40000004100 */
[----:B------:R-:W-:Y:S01]  /*3cb0*/  FMUL.FTZ R107, R37, R73 ;  /* 0x00000049256b7220 */ /* 0x000fe20000410000 */
[----:B------:R-:W-:-:S02]  /*3cc0*/  HADD2.F32 R72, -RZ, R72.H0_H0 ;  /* 0x20000048ff487230 */ /* 0x000fc40000004100 */
[----:B------:R-:W-:Y:S01]  /*3cd0*/  FMUL.FTZ R74, R36, R73 ;  /* 0x00000049244a7220 */ /* 0x000fe20000410000 */
[--C-:B------:R-:W-:Y:S02]  /*3ce0*/  HADD2.F32 R39, -RZ, R121.reuse.H1_H1 ;  /* 0x30000079ff277230 */ /* 0x100fe40000004100 */
[-C--:B------:R-:W-:Y:S01]  /*3cf0*/  FMUL.FTZ R73, R38, R75.reuse ;  /* 0x0000004b26497220 */ /* 0x080fe20000410000 */
[----:B------:R-:W-:Y:S02]  /*3d00*/  HADD2.F32 R121, -RZ, R121.H0_H0 ;  /* 0x20000079ff797230 */ /* 0x000fe40000004100 */
        /* <DEDUP_REMOVED lines=9> */
.L_x_1376:
[----:B------:R-:W-:Y:S05]  /*3da0*/  BSYNC B3 ;  /* 0x0000000000037941 */ /* 0x000fea0003800000 */
.L_x_1375:
[----:B------:R-:W-:Y:S02]  /*3db0*/  ULDC.64 UR4, c[0x0][0x208] ;  /* 0x0000820000047ab9 */ /* 0x000fe40000000a00 */
[----:B------:R2:W-:Y:S03]  /*3dc0*/  STG.E.128 desc[UR4][R50.64+0x80], R36 ;  /* 0x0000802432007986 */ /* 0x0005e6000c101d04 */
.L_x_1374:
[----:B------:R-:W-:Y:S05]  /*3dd0*/  BSYNC B2 ;  /* 0x0000000000027941 */ /* 0x000fea0003800000 */
.L_x_1373:
[----:B------:R-:W-:Y:S01]  /*3de0*/  ISETP.NE.AND P0, PT, R93, RZ, PT ;  /* 0x000000ff5d00720c */ /* 0x000fe20003f05270 */
[----:B------:R-:W-:-:S12]  /*3df0*/  BSSY B2, `(.L_x_1377) ;  /* 0x0000032000027945 */ /* 0x000fd80003800000 */
[----:B------:R-:W-:Y:S05]  /*3e00*/  @!P0 BRA `(.L_x_1378) ;  /* 0x0000000000c08947 */ /* 0x000fea0003800000 */
[----:B-12---:R1:W2:Y:S01]  /*3e10*/  LDS.128 R36, [R102+0x24400] ;  /* 0x0244000066247984 */ /* 0x0062a20000000c00 */
        /* <DEDUP_REMOVED lines=21> */
[----:B------:R-:W-:-:S02]  /*3f70*/  HADD2.F32 R66, -RZ, R119.H1_H1 ;  /* 0x30000077ff427230 */ /* 0x000fc40000004100 */
[C---:B------:R-:W-:Y:S01]  /*3f80*/  FMUL.FTZ R74, R39.reuse, R74 ;  /* 0x0000004a274a7220 */ /* 0x040fe20000410000 */
[----:B------:R-:W-:Y:S02]  /*3f90*/  HADD2.F32 R119, -RZ, R119.H0_H0 ;  /* 0x20000077ff777230 */ /* 0x000fe40000004100 */
        /* <DEDUP_REMOVED lines=8> */
[--C-:B------:R-:W-:Y:S02]  /*4020*/  HADD2.F32 R39, -RZ, R118.reuse.H1_H1 ;  /* 0x30000076ff277230 */ /* 0x100fe40000004100 */
[----:B------:R-:W-:Y:S01]  /*4030*/  FMUL.FTZ R66, R36, R66 ;  /* 0x0000004224427220 */ /* 0x000fe20000410000 */
        /* <DEDUP_REMOVED lines=10> */
.L_x_1380:
[----:B------:R-:W-:Y:S05]  /*40e0*/  BSYNC B3 ;  /* 0x0000000000037941 */ /* 0x000fea0003800000 */
.L_x_1379:
[----:B------:R-:W-:Y:S02]  /*40f0*/  ULDC.64 UR4, c[0x0][0x208] ;  /* 0x0000820000047ab9 */ /* 0x000fe40000000a00 */
[----:B--2---:R3:W-:Y:S03]  /*4100*/  STG.E.128 desc[UR4][R50.64+0x100], R36 ;  /* 0x0001002432007986 */ /* 0x0047e6000c101d04 */
.L_x_1378:
[----:B------:R-:W-:Y:S05]  /*4110*/  BSYNC B2 ;  /* 0x0000000000027941 */ /* 0x000fea0003800000 */
.L_x_1377:
[----:B------:R-:W-:-:S13]  /*4120*/  ISETP.NE.AND P0, PT, R94, RZ, PT ;  /* 0x000000ff5e00720c */ /* 0x000fda0003f05270 */
[----:B------:R-:W-:Y:S05]  /*4130*/  @!P0 BRA `(.L_x_1368) ;  /* 0x0000000000c48947 */ /* 0x000fea0003800000 */
[----:B------:R-:W4:Y:S01]  /*4140*/  LDL R64, [R1+0x14] ;  /* 0x0000140001407983 */ /* 0x000f220000100800 */
[----:B------:R-:W-:Y:S03]  /*4150*/  BSSY B2, `(.L_x_1381) ;  /* 0x000002d000027945 */ /* 0x000fe60003800000 */
[----:B-123--:R1:W2:Y:S01]  /*4160*/  LDS.128 R36, [R102+0x26400] ;  /* 0x0264000066247984 */ /* 0x00e2a20000000c00 */
[----:B----4-:R-:W-:-:S13]  /*4170*/  ISETP.GE.AND P0, PT, R64, R120, PT ;  /* 0x000000784000720c */ /* 0x010fda0003f06270 */
[----:B-12---:R-:W-:Y:S05]  /*4180*/  @P0 BRA `(.L_x_1382) ;  /* 0x0000000000a40947 */ /* 0x006fea0003800000 */
[--C-:B------:R-:W-:Y:S02]  /*4190*/  SHF.R.U64 R65, R60, 0x10, R61.reuse ;  /* 0x000000103c417819 */ /* 0x100fe4000000123d */
[----:B------:R-:W-:Y:S02]  /*41a0*/  SHF.R.U32.HI R64, RZ, 0x10, R61 ;  /* 0x00000010ff407819 */ /* 0x000fe4000001163d */
[--C-:B------:R-:W-:Y:S01]  /*41b0*/  SHF.R.U64 R61, R62, 0x10, R63.reuse ;  /* 0x000000103e3d7819 */ /* 0x100fe2000000123f */
[----:B------:R-:W-:Y:S01]  /*41c0*/  HADD2.F32 R62, -RZ, R65.H0_H0 ;  /* 0x20000041ff3e7230 */ /* 0x000fe20000004100 */
[----:B------:R-:W-:Y:S01]  /*41d0*/  SHF.R.U32.HI R66, RZ, 0x10, R63 ;  /* 0x00000010ff427819 */ /* 0x000fe2000001163f */
[----:B------:R-:W-:Y:S01]  /*41e0*/  HADD2.F32 R64, -RZ, R64.H0_H0 ;  /* 0x20000040ff407230 */ /* 0x000fe20000004100 */
[----:B------:R-:W-:Y:S01]  /*41f0*/  MOV R60, R38 ;  /* 0x00000026003c7202 */ /* 0x000fe20000000f00 */
[----:B------:R-:W-:Y:S02]  /*4200*/  HADD2.F32 R63, -RZ, R61.H0_H0 ;  /* 0x2000003dff3f7230 */ /* 0x000fe40000004100 */
[----:B------:R-:W-:-:S02]  /*4210*/  HADD2.F32 R38, -RZ, R37.H1_H1 ;  /* 0x30000025ff267230 */ /* 0x000fc40000004100 */
[----:B------:R-:W-:Y:S02]  /*4220*/  HADD2.F32 R37, -RZ, R37.H0_H0 ;  /* 0x20000025ff257230 */ /* 0x000fe40000004100 */
[----:B------:R-:W-:Y:S02]  /*4230*/  HADD2.F32 R66, -RZ, R66.H0_H0 ;  /* 0x20000042ff427230 */ /* 0x000fe40000004100 */
[-C--:B------:R-:W-:Y:S01]  /*4240*/  FMUL.FTZ R72, R38, R63.reuse ;  /* 0x0000003f26487220 */ /* 0x080fe20000410000 */
[--C-:B------:R-:W-:Y:S02]  /*4250*/  HADD2.F32 R61, -RZ, R39.reuse.H1_H1 ;  /* 0x30000027ff3d7230 */ /* 0x100fe40000004100 */
[C---:B------:R-:W-:Y:S01]  /*4260*/  FMUL.FTZ R63, R37.reuse, R63 ;  /* 0x0000003f253f7220 */ /* 0x040fe20000410000 */
[----:B------:R-:W-:Y:S02]  /*4270*/  HADD2.F32 R39, -RZ, R39.H0_H0 ;  /* 0x20000027ff277230 */ /* 0x000fe40000004100 */
[----:B------:R-:W-:Y:S01]  /*4280*/  FFMA.FTZ R72, R37, R62, -R72 ;  /* 0x0000003e25487223 */ /* 0x000fe20000010848 */
[----:B------:R-:W-:-:S02]  /*4290*/  HADD2.F32 R37, -RZ, R36.H1_H1 ;  /* 0x30000024ff257230 */ /* 0x000fc40000004100 */
[----:B------:R-:W-:Y:S01]  /*42a0*/  FFMA.FTZ R65, R38, R62, R63 ;  /* 0x0000003e26417223 */ /* 0x000fe2000001003f */
[-C--:B------:R-:W-:Y:S01]  /*42b0*/  FMUL.FTZ R74, R61, R66.reuse ;  /* 0x000000423d4a7220 */ /* 0x080fe20000410000 */
[--C-:B------:R-:W-:Y:S02]  /*42c0*/  HADD2.F32 R62, -RZ, R117.reuse.H0_H0 ;  /* 0x20000075ff3e7230 */ /* 0x100fe40000004100 */
[C---:B------:R-:W-:Y:S01]  /*42d0*/  FMUL.FTZ R66, R39.reuse, R66 ;  /* 0x0000004227427220 */ /* 0x040fe20000410000 */
[----:B------:R-:W-:Y:S02]  /*42e0*/  HADD2.F32 R117, -RZ, R117.H1_H1 ;  /* 0x30000075ff757230 */ /* 0x000fe40000004100 */
[-C--:B------:R-:W-:Y:S01]  /*42f0*/  FFMA.FTZ R74, R39, R64.reuse, -R74 ;  /* 0x00000040274a7223 */ /* 0x080fe2000001084a */
[----:B------:R-:W-:Y:S02]  /*4300*/  HADD2.F32 R38, -RZ, R60.H1_H1 ;  /* 0x3000003cff267230 */ /* 0x000fe40000004100 */
[----:B------:R-:W-:Y:S01]  /*4310*/  FFMA.FTZ R73, R61, R64, R66 ;  /* 0x000000403d497223 */ /* 0x000fe20000010042 */
[----:B------:R-:W-:-:S02]  /*4320*/  HADD2.F32 R36, -RZ, R36.H0_H0 ;  /* 0x20000024ff247230 */ /* 0x000fc40000004100 */
[CC--:B------:R-:W-:Y:S01]  /*4330*/  FMUL.FTZ R63, R37.reuse, R62.reuse ;  /* 0x0000003e253f7220 */ /* 0x0c0fe20000410000 */
[----:B------:R-:W-:Y:S02]  /*4340*/  HADD2.F32 R60, -RZ, R60.H0_H0 ;  /* 0x2000003cff3c7230 */ /* 0x000fe40000004100 */
        /* <DEDUP_REMOVED lines=13> */
.L_x_1382:
[----:B------:R-:W-:Y:S05]  /*4420*/  BSYNC B2 ;  /* 0x0000000000027941 */ /* 0x000fea0003800000 */
.L_x_1381:
[----:B------:R-:W-:Y:S02]  /*4430*/  ULDC.64 UR4, c[0x0][0x208] ;  /* 0x0000820000047ab9 */ /* 0x000fe40000000a00 */
[----:B------:R4:W-:Y:S03]  /*4440*/  STG.E.128 desc[UR4][R50.64+0x180], R36 ;  /* 0x0001802432007986 */ /* 0x0009e6000c101d04 */
.L_x_1368:
[----:B------:R-:W-:Y:S05]  /*4450*/  BSYNC B1 ;  /* 0x0000000000017941 */ /* 0x000fea0003800000 */
.L_x_1367:
        /* <DEDUP_REMOVED lines=49> */
.L_x_1387:
[----:B------:R-:W-:Y:S05]  /*4770*/  BSYNC B2 ;  /* 0x0000000000027941 */ /* 0x000fea0003800000 */
.L_x_1386:
[----:B------:R-:W-:Y:S02]  /*4780*/  ULDC.64 UR4, c[0x0][0x208] ;  /* 0x0000820000047ab9 */ /* 0x000fe40000000a00 */
[----:B--2---:R1:W-:Y:S03]  /*4790*/  STG.E.128 desc[UR4][R48.64], R36 ;  /* 0x0000002430007986 */ /* 0x0043e6000c101d04 */
.L_x_1385:
[----:B------:R-:W-:Y:S05]  /*47a0*/  BSYNC B1 ;  /* 0x0000000000017941 */ /* 0x000fea0003800000 */
.L_x_1384:
[----:B------:R-:W-:Y:S01]  /*47b0*/  ISETP.NE.AND P0, PT, R92, RZ, PT ;  /* 0x000000ff5c00720c */ /* 0x000fe20003f05270 */
[----:B------:R-:W-:-:S12]  /*47c0*/  BSSY B1, `(.L_x_1388) ;  /* 0x0000033000017945 */ /* 0x000fd80003800000 */
[----:B------:R-:W-:Y:S05]  /*47d0*/  @!P0 BRA `(.L_x_1389) ;  /* 0x0000000000c48947 */ /* 0x000fea0003800000 */
[----:B-1234-:R-:W2:Y:S01]  /*47e0*/  LDL R50, [R1+0x10] ;  /* 0x0000100001327983 */ /* 0x01eea20000100800 */
[----:B------:R-:W-:Y:S03]  /*47f0*/  BSSY B2, `(.L_x_1390) ;  /* 0x000002d000027945 */ /* 0x000fe60003800000 */
[----:B------:R1:W3:Y:S01]  /*4800*/  LDS.128 R36, [R102+0x23400] ;  /* 0x0234000066247984 */ /* 0x0002e20000000c00 */
        /* <DEDUP_REMOVED lines=43> */
.L_x_1391:
[----:B------:R-:W-:Y:S05]  /*4ac0*/  BSYNC B2 ;  /* 0x0000000000027941 */ /* 0x000fea0003800000 */
.L_x_1390:
[----:B------:R-:W-:Y:S02]  /*4ad0*/  ULDC.64 UR4, c[0x0][0x208] ;  /* 0x0000820000047ab9 */ /* 0x000fe40000000a00 */
[----:B------:R1:W-:Y:S03]  /*4ae0*/  STG.E.128 desc[UR4][R48.64+0x80], R36 ;  /* 0x0000802430007986 */ /* 0x0003e6000c101d04 */
.L_x_1389:
[----:B------:R-:W-:Y:S05]  /*4af0*/  BSYNC B1 ;  /* 0x0000000000017941 */ /* 0x000fea0003800000 */
.L_x_1388:
        /* <DEDUP_REMOVED lines=48> */
.L_x_1395:
[----:B------:R-:W-:Y:S05]  /*4e00*/  BSYNC B2 ;  /* 0x0000000000027941 */ /* 0x000fea0003800000 */
.L_x_1394:
[----:B------:R-:W-:Y:S02]  /*4e10*/  ULDC.64 UR4, c[0x0][0x208] ;  /* 0x0000820000047ab9 */ /* 0x000fe40000000a00 */
[----:B--2---:R1:W-:Y:S03]  /*4e20*/  STG.E.128 desc[UR4][R48.64+0x100], R36 ;  /* 0x0001002430007986 */ /* 0x0043e6000c101d04 */
.L_x_1393:
[----:B------:R-:W-:Y:S05]  /*4e30*/  BSYNC B1 ;  /* 0x0000000000017941 */ /* 0x000fea0003800000 */
.L_x_1392:
[----:B------:R-:W-:-:S13]  /*4e40*/  ISETP.NE.AND P0, PT, R94, RZ, PT ;  /* 0x000000ff5e00720c */ /* 0x000fda0003f05270 */
[----:B------:R-:W-:Y:S05]  /*4e50*/  @!P0 BRA `(.L_x_1383) ;  /* 0x0000002c00ec8947 */ /* 0x000fea0003800000 */
[----:B------:R-:W5:Y:S01]  /*4e60*/  LDL R44, [R1+0x14] ;  /* 0x00001400012c7983 */ /* 0x000f620000100800 */
[----:B------:R-:W-:Y:S03]  /*4e70*/  BSSY B1, `(.L_x_1396) ;  /* 0x000002d000017945 */ /* 0x000fe60003800000 */
[----:B-1234-:R1:W2:Y:S01]  /*4e80*/  LDS.128 R36, [R102+0x27400] ;  /* 0x0274000066247984 */ /* 0x01e2a20000000c00 */
[----:B-----5:R-:W-:-:S13]  /*4e90*/  ISETP.GE.AND P0, PT, R44, R120, PT ;  /* 0x000000782c00720c */ /* 0x020fda0003f06270 */
        /* <DEDUP_REMOVED lines=42> */
.L_x_1397:
[----:B------:R-:W-:Y:S05]  /*5140*/  BSYNC B1 ;  /* 0x0000000000017941 */ /* 0x000fea0003800000 */
.L_x_1396:
[----:B------:R-:W-:Y:S02]  /*5150*/  ULDC.64 UR4, c[0x0][0x208] ;  /* 0x0000820000047ab9 */ /* 0x000fe40000000a00 */
[----:B------:R1:W-:Y:S01]  /*5160*/  STG.E.128 desc[UR4][R48.64+0x180], R36 ;  /* 0x0001802430007986 */ /* 0x0003e2000c101d04 */
[----:B------:R-:W-:Y:S05]  /*5170*/  BRA `(.L_x_1383) ;  /* 0x0000002c00247947 */ /* 0x000fea0003800000 */
.L_x_1359:
        /* <DEDUP_REMOVED lines=18> */
[----:B------:R-:W-:Y:S01]  /*52a0*/  LEA R56, P0, R36, UR6, 0x1 ;  /* 0x0000000624387c11 */ /* 0x000fe2000f8008ff */
[----:B------:R-:W-:Y:S01]  /*52b0*/  IMAD.X R37, R109, 0x1, R31, P5 ;  /* 0x000000016d257824 */ /* 0x000fe200028e061f */
[----:B------:R-:W-:Y:S02]  /*52c0*/  ISETP.GE.AND P5, PT, R225, R120, PT ;  /* 0x00000078e100720c */ /* 0x000fe40003fa6270 */
[----:B------:R-:W-:-:S02]  /*52d0*/  CS2R R42, SRZ ;  /* 0x00000000002a7805 */ /* 0x000fc4000001ff00 */
[----:B------:R-:W-:Y:S02]  /*52e0*/  LEA.HI.X R53, R38, UR5, R39, 0x1, P1 ;  /* 0x0000000526357c11 */ /* 0x000fe400088f0c27 */
[----:B------:R-:W-:Y:S02]  /*52f0*/  CS2R R40, SRZ ;  /* 0x0000000000287805 */ /* 0x000fe4000001ff00 */
[----:B------:R-:W-:Y:S02]  /*5300*/  ISETP.GE.AND P1, PT, R228, R120, PT ;  /* 0x00000078e400720c */ /* 0x000fe40003f26270 */
[----:B------:R-:W-:Y:S02]  /*5310*/  CS2R R38, SRZ ;  /* 0x0000000000267805 */ /* 0x000fe4000001ff00 */
[----:B------:R-:W-:Y:S02]  /*5320*/  LEA.HI.X R57, R36, UR7, R37, 0x1, P0 ;  /* 0x0000000724397c11 */ /* 0x000fe400080f0c25 */
        /* <DEDUP_REMOVED lines=10> */
.L_x_1399:
[----:B------:R-:W-:Y:S05]  /*53d0*/  BSYNC B1 ;  /* 0x0000000000017941 */ /* 0x000fea0003800000 */
.L_x_1398:
[----:B------:R-:W-:Y:S01]  /*53e0*/  ISETP.GE.AND P0, PT, R233, R105, PT ;  /* 0x00000069e900720c */ /* 0x000fe20003f06270 */
[----:B------:R-:W-:Y:S01]  /*53f0*/  BSSY B1, `(.L_x_1400) ;  /* 0x0000024000017945 */ /* 0x000fe20003800000 */
[----:B0-----:R-:W-:Y:S02]  /*5400*/  CS2R R52, SRZ ;  /* 0x0000000000347805 */ /* 0x001fe4000001ff00 */
[----:B------:R-:W-:Y:S02]  /*5410*/  CS2R R58, SRZ ;  /* 0x00000000003a7805 */ /* 0x000fe4000001ff00 */
[----:B------:R-:W-:Y:S02]  /*5420*/  CS2R R56, SRZ ;  /* 0x0000000000387805 */ /* 0x000fe4000001ff00 */
[----:B------:R-:W-:Y:S02]  /*5430*/  CS2R R62, SRZ ;  /* 0x00000000003e7805 */ /* 0x000fe4000001ff00 */
[----:B------:R-:W-:-:S02]  /*5440*/  CS2R R60, SRZ ;  /* 0x00000000003c7805 */ /* 0x000fc4000001ff00 */
[----:B------:R-:W-:Y:S01]  /*5450*/  CS2R R66, SRZ ;  /* 0x0000000000427805 */ /* 0x000fe2000001ff00 */
[----:B-----5:R-:W-:Y:S01]  /*5460*/  IMAD.MOV.U32 R72, RZ, RZ, R38 ;  /* 0x000000ffff487224 */ /* 0x020fe200078e0026 */
[----:B------:R-:W-:Y:S02]  /*5470*/  MOV R74, R39 ;  /* 0x00000027004a7202 */ /* 0x000fe40000000f00 */
        /* <DEDUP_REMOVED lines=27> */
.L_x_1401:
[----:B------:R-:W-:Y:S05]  /*5630*/  BSYNC B1 ;  /* 0x0000000000017941 */ /* 0x000fea0003800000 */
.L_x_1400:
[----:B0-----:R-:W2:Y:S01]  /*5640*/  LDL R68, [R1+0x30] ;  /* 0x0000300001447983 */ /* 0x001ea20000100800 */
[----:B------:R-:W-:Y:S01]  /*5650*/  IMAD.MOV.U32 R69, RZ, RZ, R37 ;  /* 0x000000ffff457224 */ /* 0x000fe200078e0025 */
[----:B------:R-:W-:Y:S01]  /*5660*/  PRMT R133, R72, 0x5410, R74 ;  /* 0x0000541048857816 */ /* 0x000fe2000000004a */
[----:B------:R-:W-:Y:S02]  /*5670*/  IMAD.MOV.U32 R70, RZ, RZ, R42 ;  /* 0x000000ffff467224 */ /* 0x000fe400078e002a */
[----:B------:R-:W-:Y:S01]  /*5680*/  IMAD.MOV.U32 R71, RZ, RZ, R46 ;  /* 0x000000ffff477224 */ /* 0x000fe200078e002e */
[----:B------:R-:W-:Y:S01]  /*5690*/  PRMT R136, R69, 0x7610, R136 ;  /* 0x0000761045887816 */ /* 0x000fe20000000088 */
[----:B------:R-:W-:Y:S01]  /*56a0*/  IMAD.MOV.U32 R69, RZ, RZ, R40 ;  /* 0x000000ffff457224 */ /* 0x000fe200078e0028 */
[----:B------:R-:W-:Y:S01]  /*56b0*/  PRMT R137, R137, 0x5410, R70 ;  /* 0x0000541089897816 */ /* 0x000fe20000000046 */
[----:B------:R-:W-:-:S03]  /*56c0*/  IMAD.MOV.U32 R70, RZ, RZ, R41 ;  /* 0x000000ffff467224 */ /* 0x000fc600078e0029 */
[----:B------:R-:W-:Y:S01]  /*56d0*/  PRMT R139, R69, 0x7610, R139 ;  /* 0x00007610458b7816 */ /* 0x000fe2000000008b */
[----:B------:R-:W-:Y:S01]  /*56e0*/  IMAD.MOV.U32 R69, RZ, RZ, R44 ;  /* 0x000000ffff457224 */ /* 0x000fe200078e002c */
[----:B------:R-:W-:Y:S01]  /*56f0*/  PRMT R141, R70, 0x7610, R141 ;  /* 0x00007610468d7816 */ /* 0x000fe2000000008d */
[----:B------:R-:W-:-:S05]  /*5700*/  IMAD.MOV.U32 R70, RZ, RZ, R45 ;  /* 0x000000ffff467224 */ /* 0x000fca00078e002d */
[----:B------:R-:W-:Y:S01]  /*5710*/  PRMT R136, R136, 0x5410, R70 ;  /* 0x0000541088887816 */ /* 0x000fe20000000046 */
[----:B------:R-:W-:-:S05]  /*5720*/  IMAD.MOV.U32 R70, RZ, RZ, R49 ;  /* 0x000000ffff467224 */ /* 0x000fca00078e0031 */
[----:B------:R-:W-:Y:S01]  /*5730*/  PRMT R141, R141, 0x5410, R70 ;  /* 0x000054108d8d7816 */ /* 0x000fe20000000046 */
[----:B-----5:R-:W-:Y:S01]  /*5740*/  IMAD.MOV.U32 R70, RZ, RZ, R53 ;  /* 0x000000ffff467224 */ /* 0x020fe200078e0035 */
[----:B--2---:R-:W-:Y:S01]  /*5750*/  R2UR UR4, R68 ;  /* 0x00000000440472ca */ /* 0x004fe200000e0000 */
[----:B------:R-:W-:-:S05]  /*5760*/  IMAD.MOV.U32 R68, RZ, RZ, R36 ;  /* 0x000000ffff447224 */ /* 0x000fca00078e0024 */
[----:B------:R-:W-:Y:S02]  /*5770*/  PRMT R134, R68, 0x7610, R134 ;  /* 0x0000761044867816 */ /* 0x000fe40000000086 */
[----:B------:R-:W-:Y:S02]  /*5780*/  MOV R68, R43 ;  /* 0x0000002b00447202 */ /* 0x000fe40000000f00 */
[----:B------:R-:W-:Y:S01]  /*5790*/  PRMT R134, R134, 0x5410, R71 ;  /* 0x0000541086867816 */ /* 0x000fe20000000047 */
[----:B------:R-:W-:Y:S01]  /*57a0*/  IMAD.MOV.U32 R71, RZ, RZ, R50 ;  /* 0x000000ffff477224 */ /* 0x000fe200078e0032 */
[----:B------:R-:W-:Y:S01]  /*57b0*/  PRMT R140, R68, 0x7610, R140 ;  /* 0x00007610448c7816 */ /* 0x000fe2000000008c */
[----:B------:R-:W-:Y:S01]  /*57c0*/  UISETP.NE.AND UP0, UPT, UR4, 0x3, UPT ;  /* 0x000000030400788c */ /* 0x000fe2000bf05270 */
[----:B------:R-:W-:Y:S02]  /*57d0*/  MOV R68, R47 ;  /* 0x0000002f00447202 */ /* 0x000fe40000000f00 */
[----:B------:R-:W-:Y:S01]  /*57e0*/  PRMT R137, R71, 0x7610, R137 ;  /* 0x0000761047897816 */ /* 0x000fe20000000089 */
[----:B------:R-:W-:Y:S01]  /*57f0*/  IMAD.MOV.U32 R71, RZ, RZ, R54 ;  /* 0x000000ffff477224 */ /* 0x000fe200078e0036 */
[----:B------:R-:W-:Y:S01]  /*5800*/  PRMT R135, R68, 0x5410, R69 ;  /* 0x0000541044877816 */ /* 0x000fe20000000045 */
[----:B------:R-:W-:Y:S01]  /*5810*/  IMAD.MOV.U32 R69, RZ, RZ, R48 ;  /* 0x000000ffff457224 */ /* 0x000fe200078e0030 */
[----:B------:R-:W-:-:S02]  /*5820*/  MOV R68, R51 ;  /* 0x0000003300447202 */ /* 0x000fc40000000f00 */
[----:B------:R-:W-:Y:S01]  /*5830*/  PRMT R122, R71, 0x7610, R122 ;  /* 0x00007610477a7816 */ /* 0x000fe2000000007a */
[----:B------:R-:W-:Y:S01]  /*5840*/  IMAD.MOV.U32 R71, RZ, RZ, R58 ;  /* 0x000000ffff477224 */ /* 0x000fe200078e003a */
[----:B------:R-:W-:Y:S01]  /*5850*/  PRMT R139, R139, 0x5410, R69 ;  /* 0x000054108b8b7816 */ /* 0x000fe20000000045 */
[----:B------:R-:W-:Y:S01]  /*5860*/  IMAD.MOV.U32 R69, RZ, RZ, R52 ;  /* 0x000000ffff457224 */ /* 0x000fe200078e0034 */
[----:B------:R-:W-:Y:S02]  /*5870*/  PRMT R140, R140, 0x5410, R68 ;  /* 0x000054108c8c7816 */ /* 0x000fe40000000044 */
        /* <DEDUP_REMOVED lines=20> */
[----:B------:R-:W-:-:S02]  /*59c0*/  MOV R69, R67 ;  /* 0x0000004300457202 */ /* 0x000fc40000000f00 */
[----:B------:R-:W-:Y:S02]  /*59d0*/  PRMT R131, R70, 0x5410, R71 ;  /* 0x0000541046837816 */ /* 0x000fe40000000047 */
[----:B------:R-:W-:Y:S01]  /*59e0*/  PRMT R130, R68, 0x5410, R69 ;  /* 0x0000541044827816 */ /* 0x000fe20000000045 */
[----:B------:R-:W-:Y:S06]  /*59f0*/  @!P1 BRA `(.L_x_1402) ;  /* 0x0000000000049947 */ /* 0x000fec0003800000 */
[----:B------:R-:W-:Y:S01]  /*5a00*/  BPT.TRAP 0x1 ;  /* 0x000000040000795c */ /* 0x000fe20000300000 */
.L_x_1402:
[----:B------:R-:W-:Y:S01]  /*5a10*/  IMAD R98, R17, 0x8, R16 ;  /* 0x0000000811627824 */ /* 0x000fe200078e0210 */
[----:B------:R-:W-:Y:S01]  /*5a20*/  SHF.L.U32 R109, R236, 0x1f, RZ ;  /* 0x0000001fec6d7819 */ /* 0x000fe200000006ff */
[----:B------:R-:W0:Y:S01]  /*5a30*/  LDC R121, c[0x0][0x2e4] ;  /* 0x0000b900ff797b82 */ /* 0x000e220000000800 */
[----:B------:R-:W-:Y:S02]  /*5a40*/  BSSY B1, `(.L_x_1403) ;  /* 0x0000004000017945 */ /* 0x000fe40003800000 */
[----:B------:R-:W1:Y:S05]  /*5a50*/  SYNCS.PHASECHK.TRANS64.TRYWAIT P5, [R98+URZ+0x30890], R109 ;  /* 0x0308906d620075a7 */ /* 0x000e6a00080a017f */
[----:B------:R-:W2:Y:S01]  /*5a60*/  LDC.64 R110, c[0x0][0x2f0] ;  /* 0x0000bc00ff6e7b82 */ /* 0x000ea20000000a00 */
[----:B-1----:R-:W-:Y:S05]  /*5a70*/  @!P5 BRA `(.L_x_1404) ;  /* 0x0000022c0020d947 */ /* 0x002fea0003800000 */
.L_x_1780:
[----:B------:R-:W-:Y:S05]  /*5a80*/  BSYNC B1 ;  /* 0x0000000000017941 */ /* 0x000fea0003800000 */
.L_x_1403:
[----:B------:R-:W-:Y:S01]  /*5a90*/  BSSY B1, `(.L_x_1405) ;  /* 0x0000100000017945 */ /* 0x000fe20003800000 */
[----:B0-----:R-:W-:Y:S01]  /*5aa0*/  IADD3 R123, -R28, R121, RZ ;  /* 0x000000791c7b7210 */ /* 0x001fe20007ffe1ff */
[----:B------:R-:W-:Y:S02]  /*5ab0*/  IMAD.MOV.U32 R113, RZ, RZ, R73 ;  /* 0x000000ffff717224 */ /* 0x000fe400078e0049 */
        /* <DEDUP_REMOVED lines=8> */
[----:B------:R-:W2:Y:S04]  /*5b40*/  LDL R117, [R1+0x38] ;  /* 0x0000380001757983 */ /* 0x000ea80000100800 */
[----:B------:R-:W3:Y:S04]  /*5b50*/  LDL R116, [R1+0x44] ;  /* 0x0000440001747983 */ /* 0x000ee80000100800 */
[----:B------:R-:W4:Y:S01]  /*5b60*/  LDL R75, [R1+0x48] ;  /* 0x00004800014b7983 */ /* 0x000f220000100800 */
[----:B------:R-:W-:Y:S01]  /*5b70*/  SEL R68, R28, R123, !P3 ;  /* 0x0000007b1c447207 */ /* 0x000fe20005800000 */
[----:B------:R-:W-:Y:S01]  /*5b80*/  BSSY B3, `(.L_x_1409) ;  /* 0x0000071000037945 */ /* 0x000fe20003800000 */
[----:B------:R-:W-:-:S02]  /*5b90*/  IADD3 R72, P4, P5, R88, R114, R35 ;  /* 0x0000007258487210 */ /* 0x000fc40007d9e023 */
[----:B------:R-:W-:Y:S02]  /*5ba0*/  SHF.R.S32.HI R69, RZ, 0x1f, R68 ;  /* 0x0000001fff457819 */ /* 0x000fe40000011444 */
[----:B------:R-:W-:Y:S02]  /*5bb0*/  IADD3.X R74, R0, R127, R95, P4, P5 ;  /* 0x0000007f004a7210 */ /* 0x000fe400027ea45f */
[----:B------:R-:W-:-:S04]  /*5bc0*/  LEA.HI R69, R69, R68, RZ, 0x4 ;  /* 0x0000004445457211 */ /* 0x000fc800078f20ff */
[----:B------:R-:W-:-:S05]  /*5bd0*/  LEA.HI.SX32 R69, R69, R34, 0x1c ;  /* 0x0000002245457211 */ /* 0x000fca00078fe2ff */
[----:B------:R-:W-:-:S05]  /*5be0*/  IMAD.SHL.U32 R71, R69, 0x8, RZ ;  /* 0x0000000845477824 */ /* 0x000fca00078e00ff */
[----:B------:R-:W-:-:S13]  /*5bf0*/  ISETP.GE.AND P4, PT, R71, R121, PT ;  /* 0x000000794700720c */ /* 0x000fda0003f86270 */
[--C-:B------:R-:W-:Y:S02]  /*5c00*/  @!P4 SHF.R.S32.HI R68, RZ, 0x1f, R71.reuse ;  /* 0x0000001fff44c819 */ /* 0x100fe40000011447 */
[----:B------:R-:W-:Y:S02]  /*5c10*/  @!P4 IADD3 R70, P5, P6, R88, R114, R71 ;  /* 0x000000725846c210 */ /* 0x000fe40007ebe047 */
[----:B------:R-:W-:Y:S02]  /*5c20*/  LOP3.LUT R71, R71, 0x38, RZ, 0xc0, !PT ;  /* 0x0000003847477812 */ /* 0x000fe400078ec0ff */
[----:B------:R-:W-:Y:S02]  /*5c30*/  @!P4 IADD3.X R73, R0, R127, R68, P5, P6 ;  /* 0x0000007f0049c210 */ /* 0x000fe40002fec444 */
[----:B------:R-:W-:-:S04]  /*5c40*/  SHF.R.S32.HI R68, RZ, 0x1f, R69 ;  /* 0x0000001fff447819 */ /* 0x000fc80000011445 */
[----:B------:R-:W-:Y:S01]  /*5c50*/  LEA.HI R68, R68, R69, RZ, 0x3 ;  /* 0x0000004544447211 */ /* 0x000fe200078f18ff */
[----:B------:R-:W-:-:S03]  /*5c60*/  IMAD R69, R17, 0x4000, R6 ;  /* 0x0000400011457824 */ /* 0x000fc600078e0206 */
[----:B------:R-:W-:Y:S01]  /*5c70*/  SHF.L.U32 R68, R68, 0x9, RZ ;  /* 0x0000000944447819 */ /* 0x000fe200000006ff */
[----:B------:R-:W-:-:S03]  /*5c80*/  IMAD R69, R69, 0x2, R16 ;  /* 0x0000000245457824 */ /* 0x000fc600078e0210 */
[----:B------:R-:W-:Y:S02]  /*5c90*/  LOP3.LUT R68, R68, 0x7ffff000, RZ, 0xc0, !PT ;  /* 0x7ffff00044447812 */ /* 0x000fe400078ec0ff */
[----:B--2---:R-:W-:-:S04]  /*5ca0*/  LOP3.LUT R71, R71, 0x1c0, R117, 0xf8, !PT ;  /* 0x000001c047477812 */ /* 0x004fc800078ef875 */
[----:B---3--:R-:W-:Y:S02]  /*5cb0*/  LOP3.LUT R71, R71, R116, RZ, 0x3c, !PT ;  /* 0x0000007447477212 */ /* 0x008fe400078e3cff */
[C---:B------:R-:W-:Y:S02]  /*5cc0*/  LEA R116, P5, R72.reuse, R106, 0x1 ;  /* 0x0000006a48747211 */ /* 0x040fe400078a08ff */
[----:B----4-:R-:W-:Y:S02]  /*5cd0*/  IADD3 R68, R71, R68, R75 ;  /* 0x0000004447447210 */ /* 0x010fe40007ffe04b */
[----:B------:R-:W-:Y:S02]  /*5ce0*/  LEA.HI.X R117, R72, R107, R74, 0x1, P5 ;  /* 0x0000006b48757211 */ /* 0x000fe400028f0c4a */
[----:B------:R-:W-:Y:S01]  /*5cf0*/  @!P4 LEA R118, P5, R70, R106, 0x1 ;  /* 0x0000006a4676c211 */ /* 0x000fe200078a08ff */
[----:B------:R-:W-:-:S03]  /*5d00*/  IMAD R71, R17, 0x4000, R68 ;  /* 0x0000400011477824 */ /* 0x000fc600078e0244 */
[----:B------:R-:W-:Y:S02]  /*5d10*/  @!P4 LEA.HI.X R119, R70, R107, R73, 0x1, P5 ;  /* 0x0000006b4677c211 */ /* 0x000fe400028f0c49 */
[----:B------:R-:W-:Y:S02]  /*5d20*/  LEA R72, R71, R16, 0x1 ;  /* 0x0000001047487211 */ /* 0x000fe400078e08ff */
[----:B------:R-:W0:Y:S01]  /*5d30*/  LDS.128 R68, [R69+0x20400] ;  /* 0x0204000045447984 */ /* 0x000e220000000c00 */
[----:B------:R-:W-:-:S03]  /*5d40*/  ISETP.GE.AND P5, PT, R228, R120, PT ;  /* 0x00000078e400720c */ /* 0x000fc60003fa6270 */
[----:B------:R-:W2:Y:S10]  /*5d50*/  LDS.128 R72, [R72+0x20400] ;  /* 0x0204000048487984 */ /* 0x000eb40000000c00 */
[----:B------:R-:W-:Y:S05]  /*5d60*/  @P5 BRA `(.L_x_1410) ;  /* 0x0000000400485947 */ /* 0x000fea0003800000 */
[--C-:B------:R-:W-:Y:S02]  /*5d70*/  SHF.R.U64 R48, R48, 0x10, R49.reuse ;  /* 0x0000001030307819 */ /* 0x100fe40000001231 */
[----:B------:R-:W-:Y:S02]  /*5d80*/  SHF.R.U32.HI R49, RZ, 0x10, R49 ;  /* 0x00000010ff317819 */ /* 0x000fe40000011631 */
[--C-:B------:R-:W-:Y:S02]  /*5d90*/  SHF.R.U64 R132, R40, 0x10, R41.reuse ;  /* 0x0000001028847819 */ /* 0x100fe40000001229 */
[----:B------:R-:W-:Y:S02]  /*5da0*/  SHF.R.U32.HI R142, RZ, 0x10, R41 ;  /* 0x00000010ff8e7819 */ /* 0x000fe40000011629 */
[--C-:B------:R-:W-:Y:S01]  /*5db0*/  SHF.R.U64 R40, R42, 0x10, R43.reuse ;  /* 0x000000102a287819 */ /* 0x100fe2000000122b */
[----:B0-----:R-:W-:Y:S01]  /*5dc0*/  HADD2.F32 R42, -RZ, R69.H0_H0 ;  /* 0x20000045ff2a7230 */ /* 0x001fe20000004100 */
[----:B------:R-:W-:Y:S01]  /*5dd0*/  SHF.R.U32.HI R138, RZ, 0x10, R43 ;  /* 0x00000010ff8a7819 */ /* 0x000fe2000001162b */
[--C-:B--2---:R-:W-:Y:S01]  /*5de0*/  HADD2.F32 R43, -RZ, R73.reuse.H0_H0 ;  /* 0x20000049ff2b7230 */ /* 0x104fe20000004100 */
[--C-:B------:R-:W-:Y:S01]  /*5df0*/  SHF.R.U64 R41, R50, 0x10, R51.reuse ;  /* 0x0000001032297819 */ /* 0x100fe20000001233 */
[----:B------:R-:W-:Y:S01]  /*5e00*/  HADD2.F32 R50, -RZ, R73.H1_H1 ;  /* 0x30000049ff327230 */ /* 0x000fe20000004100 */
[----:B------:R-:W-:Y:S01]  /*5e10*/  SHF.R.U32.HI R146, RZ, 0x10, R51 ;  /* 0x00000010ff927819 */ /* 0x000fe20000011633 */
[----:B------:R-:W-:-:S02]  /*5e20*/  HADD2.F32 R73, -RZ, R49.H0_H0 ;  /* 0x20000031ff497230 */ /* 0x000fc40000004100 */
[----:B------:R-:W-:Y:S02]  /*5e30*/  HADD2.F32 R49, -RZ, R69.H1_H1 ;  /* 0x30000045ff317230 */ /* 0x000fe40000004100 */
[--C-:B------:R-:W-:Y:S02]  /*5e40*/  HADD2.F32 R51, -RZ, R141.reuse.H0_H0 ;  /* 0x2000008dff337230 */ /* 0x100fe40000004100 */
[-C--:B------:R-:W-:Y:S01]  /*5e50*/  FMUL.FTZ R144, R50, R73.reuse ;  /* 0x0000004932907220 */ /* 0x080fe20000410000 */
[----:B------:R-:W-:Y:S02]  /*5e60*/  HADD2.F32 R141, -RZ, R141.H1_H1 ;  /* 0x3000008dff8d7230 */ /* 0x000fe40000004100 */
[----:B------:R-:W-:Y:S01]  /*5e70*/  FMUL.FTZ R73, R49, R73 ;  /* 0x0000004931497220 */ /* 0x000fe20000410000 */
[----:B------:R-:W-:Y:S02]  /*5e80*/  HADD2.F32 R69, -RZ, R142.H0_H0 ;  /* 0x2000008eff457230 */ /* 0x000fe40000004100 */
[----:B------:R-:W-:-:S02]  /*5e90*/  HADD2.F32 R146, -RZ, R146.H0_H0 ;  /* 0x20000092ff927230 */ /* 0x000fc40000004100 */
[-C--:B------:R-:W-:Y:S01]  /*5ea0*/  FMUL.FTZ R143, R43, R141.reuse ;  /* 0x0000008d2b8f7220 */ /* 0x080fe20000410000 */
[----:B------:R-:W-:Y:S01]  /*5eb0*/  FMUL.FTZ R142, R42, R141 ;  /* 0x0000008d2a8e7220 */ /* 0x000fe20000410000 */
[-C--:B------:R-:W-:Y:S01]  /*5ec0*/  FFMA.FTZ R49, R49, R69.reuse, -R144 ;  /* 0x0000004531317223 */ /* 0x080fe20000010890 */
[----:B------:R-:W-:Y:S01]  /*5ed0*/  FFMA.FTZ R50, R50, R69, R73 ;  /* 0x0000004532327223 */ /* 0x000fe20000010049 */
[----:B------:R-:W-:Y:S02]  /*5ee0*/  HADD2.F32 R144, -RZ, R140.H1_H1 ;  /* 0x3000008cff907230 */ /* 0x000fe40000004100 */
[-C--:B------:R-:W-:Y:S01]  /*5ef0*/  FFMA.FTZ R42, R42, R51.reuse, -R143 ;  /* 0x000000332a2a7223 */ /* 0x080fe2000001088f */
[--C-:B------:R-:W-:Y:S02]  /*5f00*/  HADD2.F32 R69, -RZ, R75.reuse.H0_H0 ;  /* 0x2000004bff457230 */ /* 0x100fe40000004100 */
[----:B------:R-:W-:Y:S01]  /*5f10*/  FFMA.FTZ R43, R43, R51, R142 ;  /* 0x000000332b2b7223 */ /* 0x000fe2000001008e */
[----:B------:R-:W-:-:S02]  /*5f20*/  HADD2.F32 R75, -RZ, R75.H1_H1 ;  /* 0x3000004bff4b7230 */ /* 0x000fc40000004100 */
[----:B------:R-:W-:Y:S01]  /*5f30*/  HADD2.F32 R142, -RZ, R140.H0_H0 ;  /* 0x2000008cff8e7230 */ /* 0x000fe20000004100 */
[----:B------:R-:W-:Y:S01]  /*5f40*/  F2FP.F16.F32.PACK_AB R42, R49, R42 ;  /* 0x0000002a312a723e */ /* 0x000fe200000000ff */
[--C-:B------:R-:W-:Y:S02]  /*5f50*/  HADD2.F32 R51, -RZ, R71.reuse.H0_H0 ;  /* 0x20000047ff337230 */ /* 0x100fe40000004100 */
[----:B------:R-:W-:Y:S01]  /*5f60*/  FMUL.FTZ R148, R75, R146 ;  /* 0x000000924b947220 */ /* 0x000fe20000410000 */
[----:B------:R-:W-:Y:S02]  /*5f70*/  HADD2.F32 R140, -RZ, R138.H0_H0 ;  /* 0x2000008aff8c7230 */ /* 0x000fe40000004100 */
[-C--:B------:R-:W-:Y:S01]  /*5f80*/  FMUL.FTZ R138, R69, R144.reuse ;  /* 0x00000090458a7220 */ /* 0x080fe20000410000 */
[----:B------:R-:W-:Y:S02]  /*5f90*/  HADD2.F32 R71, -RZ, R71.H1_H1 ;  /* 0x30000047ff477230 */ /* 0x000fe40000004100 */
[----:B------:R-:W-:Y:S01]  /*5fa0*/  FMUL.FTZ R144, R51, R144 ;  /* 0x0000009033907220 */ /* 0x000fe20000410000 */
[----:B------:R-:W-:-:S02]  /*5fb0*/  HADD2.F32 R73, -RZ, R139.H0_H0 ;  /* 0x2000008bff497230 */ /* 0x000fc40000004100 */
[----:B------:R-:W-:Y:S01]  /*5fc0*/  FFMA.FTZ R51, R51, R142, -R138 ;  /* 0x0000008e33337223 */ /* 0x000fe2000001088a */
[----:B------:R-:W-:Y:S02]  /*5fd0*/  HADD2.F32 R141, -RZ, R48.H0_H0 ;  /* 0x20000030ff8d7230 */ /* 0x000fe40000004100 */
[C---:B------:R-:W-:Y:S01]  /*5fe0*/  FMUL.FTZ R146, R71.reuse, R146 ;  /* 0x0000009247927220 */ /* 0x040fe20000410000 */
[----:B------:R-:W-:Y:S01]  /*5ff0*/  FFMA.FTZ R138, R71, R140, -R148 ;  /* 0x0000008c478a7223 */ /* 0x000fe20000010894 */
[----:B------:R-:W-:Y:S02]  /*6000*/  HADD2.F32 R139, -RZ, R139.H1_H1 ;  /* 0x3000008bff8b7230 */ /* 0x000fe40000004100 */
[----:B------:R-:W-:Y:S01]  /*6010*/  FFMA.FTZ R69, R69, R142, R144 ;  /* 0x0000008e45457223 */ /* 0x000fe20000010090 */
[----:B------:R-:W-:Y:S02]  /*6020*/  HADD2.F32 R71, -RZ, R72.H0_H0 ;  /* 0x20000048ff477230 */ /* 0x000fe40000004100 */
[----:B------:R-:W-:Y:S01]  /*6030*/  FFMA.FTZ R146, R75, R140, R146 ;  /* 0x0000008c4b927223 */ /* 0x000fe20000010092 */
[----:B------:R-:W-:-:S02]  /*6040*/  HADD2.F32 R48, -RZ, R68.H0_H0 ;  /* 0x20000044ff307230 */ /* 0x000fc40000004100 */
[----:B------:R-:W-:Y:S02]  /*6050*/  HADD2.F32 R72, -RZ, R72.H1_H1 ;  /* 0x30000048ff487230 */ /* 0x000fe40000004100 */
[CC--:B------:R-:W-:Y:S01]  /*6060*/  FMUL.FTZ R143, R71.reuse, R139.reuse ;  /* 0x0000008b478f7220 */ /* 0x0c0fe20000410000 */
[----:B------:R-:W-:Y:S02]  /*6070*/  HADD2.F32 R75, -RZ, R132.H0_H0 ;  /* 0x20000084ff4b7230 */ /* 0x000fe40000004100 */
[----:B------:R-:W-:Y:S01]  /*6080*/  FMUL.FTZ R132, R48, R139 ;  /* 0x0000008b30847220 */ /* 0x000fe20000410000 */
[----:B------:R-:W-:Y:S02]  /*6090*/  HADD2.F32 R68, -RZ, R68.H1_H1 ;  /* 0x30000044ff447230 */ /* 0x000fe40000004100 */
[----:B------:R-:W-:Y:S01]  /*60a0*/  FMUL.FTZ R139, R72, R141 ;  /* 0x0000008d488b7220 */ /* 0x000fe20000410000 */
[-C--:B------:R-:W-:Y:S01]  /*60b0*/  FFMA.FTZ R143, R48, R73.reuse, -R143 ;  /* 0x00000049308f7223 */ /* 0x080fe2000001088f */
[----:B------:R-:W-:Y:S01]  /*60c0*/  FFMA.FTZ R132, R71, R73, R132 ;  /* 0x0000004947847223 */ /* 0x000fe20000010084 */
[----:B------:R-:W-:-:S02]  /*60d0*/  HADD2.F32 R73, -RZ, R41.H0_H0 ;  /* 0x20000029ff497230 */ /* 0x000fc40000004100 */
[C---:B------:R-:W-:Y:S01]  /*60e0*/  FMUL.FTZ R141, R68.reuse, R141 ;  /* 0x0000008d448d7220 */ /* 0x040fe20000410000 */
[----:B------:R-:W-:Y:S01]  /*60f0*/  FFMA.FTZ R140, R68, R75, -R139 ;  /* 0x0000004b448c7223 */ /* 0x000fe2000001088b */
[--C-:B------:R-:W-:Y:S01]  /*6100*/  HADD2.F32 R68, -RZ, R137.reuse.H1_H1 ;  /* 0x30000089ff447230 */ /* 0x100fe20000004100 */
[----:B------:R-:W-:Y:S01]  /*6110*/  F2FP.F16.F32.PACK_AB R146, R146, R69 ;  /* 0x000000459292723e */ /* 0x000fe200000000ff */
[----:B------:R-:W-:Y:S02]  /*6120*/  HADD2.F32 R48, -RZ, R74.H0_H0 ;  /* 0x2000004aff307230 */ /* 0x000fe40000004100 */
[----:B------:R-:W-:Y:S01]  /*6130*/  FFMA.FTZ R141, R72, R75, R141 ;  /* 0x0000004b488d7223 */ /* 0x000fe2000001008d */
[----:B------:R-:W-:Y:S02]  /*6140*/  HADD2.F32 R137, -RZ, R137.H0_H0 ;  /* 0x20000089ff897230 */ /* 0x000fe40000004100 */
[----:B------:R-:W-:Y:S02]  /*6150*/  HADD2.F32 R41, -RZ, R70.H0_H0 ;  /* 0x20000046ff297230 */ /* 0x000fe40000004100 */
[----:B------:R-:W-:Y:S01]  /*6160*/  HADD2.F32 R74, -RZ, R74.H1_H1 ;  /* 0x3000004aff4a7230 */ /* 0x000fe20000004100 */
[----:B------:R-:W-:Y:S01]  /*6170*/  F2FP.F16.F32.PACK_AB R72, R141, R132 ;  /* 0x000000848d48723e */ /* 0x000fe200000000ff */
[----:B------:R-:W-:-:S02]  /*6180*/  HADD2.F32 R70, -RZ, R70.H1_H1 ;  /* 0x30000046ff467230 */ /* 0x000fc40000004100 */
[----:B------:R-:W-:Y:S02]  /*6190*/  HADD2.F32 R71, -RZ, R40.H0_H0 ;  /* 0x20000028ff477230 */ /* 0x000fe40000004100 */
[----:B------:R-:W-:Y:S01]  /*61a0*/  FMUL.FTZ R40, R48, R137 ;  /* 0x0000008930287220 */ /* 0x000fe20000410000 */
[----:B------:R-:W-:Y:S01]  /*61b0*/  FMUL.FTZ R75, R74, R73 ;  /* 0x000000494a4b7220 */ /* 0x000fe20000410000 */
[C---:B------:R-:W-:Y:S01]  /*61c0*/  FMUL.FTZ R137, R41.reuse, R137 ;  /* 0x0000008929897220 */ /* 0x040fe20000410000 */
[C---:B------:R-:W-:Y:S01]  /*61d0*/  FMUL.FTZ R73, R70.reuse, R73 ;  /* 0x0000004946497220 */ /* 0x040fe20000410000 */
[-C--:B------:R-:W-:Y:S01]  /*61e0*/  FFMA.FTZ R40, R41, R68.reuse, -R40 ;  /* 0x0000004429287223 */ /* 0x080fe20000010828 */
[-C--:B------:R-:W-:Y:S01]  /*61f0*/  FFMA.FTZ R75, R70, R71.reuse, -R75 ;  /* 0x00000047464b7223 */ /* 0x080fe2000001084b */
[----:B------:R-:W-:Y:S01]  /*6200*/  FFMA.FTZ R137, R48, R68, R137 ;  /* 0x0000004430897223 */ /* 0x000fe20000010089 */
[----:B------:R-:W-:Y:S01]  /*6210*/  FFMA.FTZ R74, R74, R71, R73 ;  /* 0x000000474a4a7223 */ /* 0x000fe20000010049 */
[----:B------:R-:W-:Y:S01]  /*6220*/  F2FP.F16.F32.PACK_AB R71, R138, R51 ;  /* 0x000000338a47723e */ /* 0x000fe200000000ff */
[----:B------:R-:W-:Y:S01]  /*6230*/  IMAD.MOV.U32 R69, RZ, RZ, R42 ;  /* 0x000000ffff457224 */ /* 0x000fe200078e002a */
[----:B------:R-:W-:Y:S01]  /*6240*/  F2FP.F16.F32.PACK_AB R70, R75, R40 ;  /* 0x000000284b46723e */ /* 0x000fe200000000ff */
[----:B------:R-:W-:Y:S01]  /*6250*/  IMAD.MOV.U32 R75, RZ, RZ, R146 ;  /* 0x000000ffff4b7224 */ /* 0x000fe200078e0092 */
[----:B------:R-:W-:-:S02]  /*6260*/  F2FP.F16.F32.PACK_AB R73, R50, R43 ;  /* 0x0000002b3249723e */ /* 0x000fc400000000ff */
[----:B------:R-:W-:Y:S02]  /*6270*/  F2FP.F16.F32.PACK_AB R68, R140, R143 ;  /* 0x0000008f8c44723e */ /* 0x000fe400000000ff */
[----:B------:R-:W-:-:S07]  /*6280*/  F2FP.F16.F32.PACK_AB R74, R74, R137 ;  /* 0x000000894a4a723e */ /* 0x000fce00000000ff */
.L_x_1410:
[----:B------:R-:W-:Y:S05]  /*6290*/  BSYNC B3 ;  /* 0x0000000000037941 */ /* 0x000fea0003800000 */
.L_x_1409:
[----:B------:R-:W-:Y:S02]  /*62a0*/  ULDC.64 UR4, c[0x0][0x208] ;  /* 0x0000820000047ab9 */ /* 0x000fe40000000a00 */
[----:B0-----:R0:W-:Y:S04]  /*62b0*/  STG.E.128 desc[UR4][R116.64], R68 ;  /* 0x0000004474007986 */ /* 0x0011e8000c101d04 */
[----:B--2---:R0:W-:Y:S02]  /*62c0*/  @!P4 STG.E.128 desc[UR4][R118.64], R72 ;  /* 0x000000487600c986 */ /* 0x0041e4000c101d04 */
.L_x_1408:
[----:B------:R-:W-:Y:S05]  /*62d0*/  BSYNC B2 ;  /* 0x0000000000027941 */ /* 0x000fea0003800000 */
.L_x_1407:
[----:B------:R-:W-:-:S13]  /*62e0*/  ISETP.NE.AND P4, PT, R92, RZ, PT ;  /* 0x000000ff5c00720c */ /* 0x000fda0003f85270 */
        /* <DEDUP_REMOVED lines=17> */
[----:B------:R-:W-:Y:S02]  /*6400*/  SHF.R.S32.HI R40, RZ, 0x1f, R41 ;  /* 0x0000001fff287819 */ /* 0x000fe40000011429 */
[----:B0-----:R-:W-:-:S02]  /*6410*/  LEA R68, P5, R42, R106, 0x1 ;  /* 0x0000006a2a447211 */ /* 0x001fc400078a08ff */
[----:B------:R-:W-:Y:S01]  /*6420*/  LEA.HI R40, R40, R41, RZ, 0x3 ;  /* 0x0000002928287211 */ /* 0x000fe200078f18ff */
[----:B------:R-:W-:Y:S01]  /*6430*/  IMAD R41, R17, 0x4000, R8 ;  /* 0x0000400011297824 */ /* 0x000fe200078e0208 */
[-C--:B------:R-:W-:Y:S02]  /*6440*/  LEA.HI.X R69, R42, R107.reuse, R48, 0x1, P5 ;  /* 0x0000006b2a457211 */ /* 0x080fe400028f0c30 */
[----:B------:R-:W-:Y:S01]  /*6450*/  SHF.L.U32 R40, R40, 0x9, RZ ;  /* 0x0000000928287819 */ /* 0x000fe200000006ff */
[----:B------:R-:W-:Y:S01]  /*6460*/  IMAD R41, R41, 0x2, R16 ;  /* 0x0000000229297824 */ /* 0x000fe200078e0210 */
[----:B------:R-:W-:Y:S02]  /*6470*/  @!P4 LEA R70, P5, R114, R106, 0x1 ;  /* 0x0000006a7246c211 */ /* 0x000fe400078a08ff */
[----:B------:R-:W-:Y:S02]  /*6480*/  LOP3.LUT R40, R40, 0x7ffff000, RZ, 0xc0, !PT ;  /* 0x7ffff00028287812 */ /* 0x000fe400078ec0ff */
[----:B------:R-:W-:-:S02]  /*6490*/  @!P4 LEA.HI.X R71, R114, R107, R127, 0x1, P5 ;  /* 0x0000006b7247c211 */ /* 0x000fc400028f0c7f */
[----:B------:R-:W-:Y:S02]  /*64a0*/  ISETP.GE.AND P5, PT, R225, R120, PT ;  /* 0x00000078e100720c */ /* 0x000fe40003fa6270 */
[----:B--2---:R-:W-:-:S04]  /*64b0*/  LOP3.LUT R43, R43, 0x1c0, R51, 0xf8, !PT ;  /* 0x000001c02b2b7812 */ /* 0x004fc800078ef833 */
[----:B---3--:R-:W-:-:S04]  /*64c0*/  LOP3.LUT R43, R43, R50, RZ, 0x3c, !PT ;  /* 0x000000322b2b7212 */ /* 0x008fc800078e3cff */
[----:B----4-:R-:W-:-:S05]  /*64d0*/  IADD3 R40, R43, R40, R49 ;  /* 0x000000282b287210 */ /* 0x010fca0007ffe031 */
[----:B------:R-:W-:-:S05]  /*64e0*/  IMAD R43, R17, 0x4000, R40 ;  /* 0x00004000112b7824 */ /* 0x000fca00078e0228 */
[----:B------:R-:W-:Y:S02]  /*64f0*/  LEA R48, R43, R16, 0x1 ;  /* 0x000000102b307211 */ /* 0x000fe400078e08ff */
[----:B------:R-:W0:Y:S04]  /*6500*/  LDS.128 R40, [R41+0x20400] ;  /* 0x0204000029287984 */ /* 0x000e280000000c00 */
[----:B------:R-:W2:Y:S01]  /*6510*/  LDS.128 R48, [R48+0x20400] ;  /* 0x0204000030307984 */ /* 0x000ea20000000c00 */
[----:B------:R-:W-:Y:S05]  /*6520*/  @P5 BRA `(.L_x_1412) ;  /* 0x0000000400485947 */ /* 0x000fea0003800000 */
[----:B------:R-:W-:Y:S02]  /*6530*/  SHF.R.U32.HI R74, RZ, 0x10, R45 ;  /* 0x00000010ff4a7819 */ /* 0x000fe4000001162d */
[----:B------:R-:W-:Y:S02]  /*6540*/  SHF.R.U64 R72, R36, 0x10, R37 ;  /* 0x0000001024487819 */ /* 0x000fe40000001225 */
[----:B------:R-:W-:Y:S01]  /*6550*/  SHF.R.U64 R117, R44, 0x10, R45 ;  /* 0x000000102c757819 */ /* 0x000fe2000000122d */
[--C-:B------:R-:W-:Y:S01]  /*6560*/  HADD2.F32 R44, -RZ, R136.reuse.H0_H0 ;  /* 0x20000088ff2c7230 */ /* 0x100fe20000004100 */
[--C-:B------:R-:W-:Y:S01]  /*6570*/  SHF.R.U64 R36, R38, 0x10, R39.reuse ;  /* 0x0000001026247819 */ /* 0x100fe20000001227 */
[----:B------:R-:W-:Y:S01]  /*6580*/  HADD2.F32 R136, -RZ, R136.H1_H1 ;  /* 0x30000088ff887230 */ /* 0x000fe20000004100 */
[----:B------:R-:W-:Y:S01]  /*6590*/  SHF.R.U32.HI R115, RZ, 0x10, R39 ;  /* 0x00000010ff737819 */ /* 0x000fe20000011627 */
[--C-:B--2---:R-:W-:Y:S01]  /*65a0*/  HADD2.F32 R39, -RZ, R49.reuse.H0_H0 ;  /* 0x20000031ff277230 */ /* 0x104fe20000004100 */
[----:B------:R-:W-:Y:S01]  /*65b0*/  SHF.R.U32.HI R73, RZ, 0x10, R37 ;  /* 0x00000010ff497819 */ /* 0x000fe20000011625 */
[----:B------:R-:W-:Y:S01]  /*65c0*/  HADD2.F32 R49, -RZ, R49.H1_H1 ;  /* 0x30000031ff317230 */ /* 0x000fe20000004100 */
[----:B------:R-:W-:Y:S01]  /*65d0*/  SHF.R.U64 R37, R46, 0x10, R47 ;  /* 0x000000102e257819 */ /* 0x000fe2000000122f */
[----:B0-----:R-:W-:-:S02]  /*65e0*/  HADD2.F32 R38, -RZ, R41.H0_H0 ;  /* 0x20000029ff267230 */ /* 0x001fc40000004100 */
[-C--:B------:R-:W-:Y:S01]  /*65f0*/  FMUL.FTZ R45, R39, R136.reuse ;  /* 0x00000088272d7220 */ /* 0x080fe20000410000 */
[----:B------:R-:W-:Y:S01]  /*6600*/  HADD2.F32 R74, -RZ, R74.H0_H0 ;  /* 0x2000004aff4a7230 */ /* 0x000fe20000004100 */
[----:B------:R-:W-:Y:S01]  /*6610*/  SHF.R.U32.HI R75, RZ, 0x10, R47 ;  /* 0x00000010ff4b7819 */ /* 0x000fe2000001162f */
[----:B------:R-:W-:Y:S02]  /*6620*/  HADD2.F32 R41, -RZ, R41.H1_H1 ;  /* 0x30000029ff297230 */ /* 0x000fe40000004100 */
[C---:B------:R-:W-:Y:S01]  /*6630*/  FMUL.FTZ R136, R38.reuse, R136 ;  /* 0x0000008826887220 */ /* 0x040fe20000410000 */
[----:B------:R-:W-:Y:S02]  /*6640*/  HADD2.F32 R46, -RZ, R73.H0_H0 ;  /* 0x20000049ff2e7230 */ /* 0x000fe40000004100 */
[----:B------:R-:W-:Y:S01]  /*6650*/  FMUL.FTZ R114, R49, R74 ;  /* 0x0000004a31727220 */ /* 0x000fe20000410000 */
[----:B------:R-:W-:Y:S01]  /*6660*/  FFMA.FTZ R38, R38, R44, -R45 ;  /* 0x0000002c26267223 */ /* 0x000fe2000001082d */
[----:B------:R-:W-:Y:S01]  /*6670*/  FMUL.FTZ R74, R41, R74 ;  /* 0x0000004a294a7220 */ /* 0x000fe20000410000 */
[----:B------:R-:W-:Y:S01]  /*6680*/  FFMA.FTZ R39, R39, R44, R136 ;  /* 0x0000002c27277223 */ /* 0x000fe20000010088 */
[----:B------:R-:W-:Y:S01]  /*6690*/  FFMA.FTZ R73, R41, R46, -R114 ;  /* 0x0000002e29497223 */ /* 0x000fe20000010872 */
[----:B------:R-:W-:-:S02]  /*66a0*/  HADD2.F32 R44, -RZ, R51.H0_H0 ;  /* 0x20000033ff2c7230 */ /* 0x000fc40000004100 */
[----:B------:R-:W-:Y:S01]  /*66b0*/  FFMA.FTZ R114, R49, R46, R74 ;  /* 0x0000002e31727223 */ /* 0x000fe2000001004a */
[----:B------:R-:W-:Y:S02]  /*66c0*/  HADD2.F32 R41, -RZ, R43.H0_H0 ;  /* 0x2000002bff297230 */ /* 0x000fe40000004100 */
[----:B------:R-:W-:Y:S02]  /*66d0*/  HADD2.F32 R47, -RZ, R135.H0_H0 ;  /* 0x20000087ff2f7230 */ /* 0x000fe40000004100 */
[----:B------:R-:W-:Y:S01]  /*66e0*/  HADD2.F32 R51, -RZ, R51.H1_H1 ;  /* 0x30000033ff337230 */ /* 0x000fe20000004100 */
[----:B------:R-:W-:Y:S01]  /*66f0*/  F2FP.F16.F32.PACK_AB R39, R114, R39 ;  /* 0x000000277227723e */ /* 0x000fe200000000ff */
[----:B------:R-:W-:Y:S02]  /*6700*/  HADD2.F32 R74, -RZ, R75.H0_H0 ;  /* 0x2000004bff4a7230 */ /* 0x000fe40000004100 */
[----:B------:R-:W-:Y:S01]  /*6710*/  FMUL.FTZ R116, R44, R47 ;  /* 0x0000002f2c747220 */ /* 0x000fe20000410000 */
[----:B------:R-:W-:-:S02]  /*6720*/  HADD2.F32 R43, -RZ, R43.H1_H1 ;  /* 0x3000002bff2b7230 */ /* 0x000fc40000004100 */
[----:B------:R-:W-:Y:S01]  /*6730*/  FMUL.FTZ R47, R41, R47 ;  /* 0x0000002f292f7220 */ /* 0x000fe20000410000 */
[----:B------:R-:W-:Y:S02]  /*6740*/  HADD2.F32 R46, -RZ, R115.H0_H0 ;  /* 0x20000073ff2e7230 */ /* 0x000fe40000004100 */
[-C--:B------:R-:W-:Y:S01]  /*6750*/  FMUL.FTZ R118, R51, R74.reuse ;  /* 0x0000004a33767220 */ /* 0x080fe20000410000 */
[--C-:B------:R-:W-:Y:S02]  /*6760*/  HADD2.F32 R45, -RZ, R133.reuse.H1_H1 ;  /* 0x30000085ff2d7230 */ /* 0x100fe40000004100 */
[C---:B------:R-:W-:Y:S01]  /*6770*/  FMUL.FTZ R132, R43.reuse, R74 ;  /* 0x0000004a2b847220 */ /* 0x040fe20000410000 */
[----:B------:R-:W-:Y:S02]  /*6780*/  HADD2.F32 R133, -RZ, R133.H0_H0 ;  /* 0x20000085ff857230 */ /* 0x000fe40000004100 */
[----:B------:R-:W-:Y:S01]  /*6790*/  FFMA.FTZ R75, R43, R46, -R118 ;  /* 0x0000002e2b4b7223 */ /* 0x000fe20000010876 */
[----:B------:R-:W-:-:S02]  /*67a0*/  HADD2.F32 R43, -RZ, R48.H0_H0 ;  /* 0x20000030ff2b7230 */ /* 0x000fc40000004100 */
[----:B------:R-:W-:Y:S01]  /*67b0*/  FFMA.FTZ R115, R51, R46, R132 ;  /* 0x0000002e33737223 */ /* 0x000fe20000010084 */
[-C--:B------:R-:W-:Y:S01]  /*67c0*/  FFMA.FTZ R116, R41, R45.reuse, -R116 ;  /* 0x0000002d29747223 */ /* 0x080fe20000010874 */
[----:B------:R-:W-:Y:S01]  /*67d0*/  FFMA.FTZ R74, R44, R45, R47 ;  /* 0x0000002d2c4a7223 */ /* 0x000fe2000001002f */
[----:B------:R-:W-:Y:S02]  /*67e0*/  HADD2.F32 R46, -RZ, R135.H1_H1 ;  /* 0x30000087ff2e7230 */ /* 0x000fe40000004100 */
[----:B------:R-:W-:Y:S02]  /*67f0*/  HADD2.F32 R47, -RZ, R117.H0_H0 ;  /* 0x20000075ff2f7230 */ /* 0x000fe40000004100 */
[----:B------:R-:W-:Y:S01]  /*6800*/  HADD2.F32 R41, -RZ, R40.H0_H0 ;  /* 0x20000028ff297230 */ /* 0x000fe20000004100 */
[----:B------:R-:W-:Y:S01]  /*6810*/  F2FP.F16.F32.PACK_AB R74, R115, R74 ;  /* 0x0000004a734a723e */ /* 0x000fe200000000ff */
[----:B------:R-:W-:Y:S02]  /*6820*/  HADD2.F32 R48, -RZ, R48.H1_H1 ;  /* 0x30000030ff307230 */ /* 0x000fe40000004100 */
[----:B------:R-:W-:-:S02]  /*6830*/  HADD2.F32 R45, -RZ, R72.H0_H0 ;  /* 0x20000048ff2d7230 */ /* 0x000fc40000004100 */
[-C--:B------:R-:W-:Y:S01]  /*6840*/  FMUL.FTZ R72, R43, R46.reuse ;  /* 0x0000002e2b487220 */ /* 0x080fe20000410000 */
[----:B------:R-:W-:Y:S02]  /*6850*/  HADD2.F32 R44, -RZ, R134.H0_H0 ;  /* 0x20000086ff2c7230 */ /* 0x000fe40000004100 */
[----:B------:R-:W-:Y:S01]  /*6860*/  FMUL.FTZ R46, R41, R46 ;  /* 0x0000002e292e7220 */ /* 0x000fe20000410000 */
[----:B------:R-:W-:Y:S02]  /*6870*/  HADD2.F32 R40, -RZ, R40.H1_H1 ;  /* 0x30000028ff287230 */ /* 0x000fe40000004100 */
[----:B------:R-:W-:Y:S01]  /*6880*/  FMUL.FTZ R49, R48, R47 ;  /* 0x0000002f30317220 */ /* 0x000fe20000410000 */
[----:B------:R-:W-:Y:S02]  /*6890*/  HADD2.F32 R134, -RZ, R134.H1_H1 ;  /* 0x30000086ff867230 */ /* 0x000fe40000004100 */
[----:B------:R-:W-:Y:S01]  /*68a0*/  FFMA.FTZ R46, R43, R44, R46 ;  /* 0x0000002c2b2e7223 */ /* 0x000fe2000001002e */
[----:B------:R-:W-:-:S02]  /*68b0*/  HADD2.F32 R43, -RZ, R37.H0_H0 ;  /* 0x20000025ff2b7230 */ /* 0x000fc40000004100 */
[C---:B------:R-:W-:Y:S01]  /*68c0*/  FMUL.FTZ R47, R40.reuse, R47 ;  /* 0x0000002f282f7220 */ /* 0x040fe20000410000 */
[-C--:B------:R-:W-:Y:S01]  /*68d0*/  FFMA.FTZ R49, R40, R45.reuse, -R49 ;  /* 0x0000002d28317223 */ /* 0x080fe20000010831 */
[----:B------:R-:W-:Y:S02]  /*68e0*/  HADD2.F32 R40, -RZ, R50.H0_H0 ;  /* 0x20000032ff287230 */ /* 0x000fe40000004100 */
[----:B------:R-:W-:Y:S01]  /*68f0*/  FFMA.FTZ R72, R41, R44, -R72 ;  /* 0x0000002c29487223 */ /* 0x000fe20000010848 */
[----:B------:R-:W-:Y:S02]  /*6900*/  HADD2.F32 R37, -RZ, R42.H0_H0 ;  /* 0x2000002aff257230 */ /* 0x000fe40000004100 */
[----:B------:R-:W-:Y:S01]  /*6910*/  FFMA.FTZ R47, R48, R45, R47 ;  /* 0x0000002d302f7223 */ /* 0x000fe2000001002f */
[----:B------:R-:W-:Y:S02]  /*6920*/  HADD2.F32 R50, -RZ, R50.H1_H1 ;  /* 0x30000032ff327230 */ /* 0x000fe40000004100 */
[----:B------:R-:W-:-:S02]  /*6930*/  HADD2.F32 R42, -RZ, R42.H1_H1 ;  /* 0x3000002aff2a7230 */ /* 0x000fc40000004100 */
[CC--:B------:R-:W-:Y:S01]  /*6940*/  FMUL.FTZ R45, R37.reuse, R134.reuse ;  /* 0x00000086252d7220 */ /* 0x0c0fe20000410000 */
[----:B------:R-:W-:Y:S02]  /*6950*/  HADD2.F32 R41, -RZ, R36.H0_H0 ;  /* 0x20000024ff297230 */ /* 0x000fe40000004100 */
[----:B------:R-:W-:Y:S01]  /*6960*/  FMUL.FTZ R36, R40, R134 ;  /* 0x0000008628247220 */ /* 0x000fe20000410000 */
[-C--:B------:R-:W-:Y:S01]  /*6970*/  FMUL.FTZ R51, R50, R43.reuse ;  /* 0x0000002b32337220 */ /* 0x080fe20000410000 */
[----:B------:R-:W-:Y:S01]  /*6980*/  FMUL.FTZ R43, R42, R43 ;  /* 0x0000002b2a2b7220 */ /* 0x000fe20000410000 */
[-C--:B------:R-:W-:Y:S01]  /*6990*/  FFMA.FTZ R45, R40, R133.reuse, R45 ;  /* 0x00000085282d7223 */ /* 0x080fe2000001002d */
[----:B------:R-:W-:Y:S01]  /*69a0*/  FFMA.FTZ R36, R37, R133, -R36 ;  /* 0x0000008525247223 */ /* 0x000fe20000010824 */
[-C--:B------:R-:W-:Y:S01]  /*69b0*/  FFMA.FTZ R51, R42, R41.reuse, -R51 ;  /* 0x000000292a337223 */ /* 0x080fe20000010833 */
[----:B------:R-:W-:Y:S01]  /*69c0*/  FFMA.FTZ R50, R50, R41, R43 ;  /* 0x0000002932327223 */ /* 0x000fe2000001002b */
[----:B------:R-:W-:Y:S01]  /*69d0*/  F2FP.F16.F32.PACK_AB R40, R49, R72 ;  /* 0x000000483128723e */ /* 0x000fe200000000ff */
[----:B------:R-:W-:Y:S01]  /*69e0*/  IMAD.MOV.U32 R49, RZ, RZ, R39 ;  /* 0x000000ffff317224 */ /* 0x000fe200078e0027 */
[----:B------:R-:W-:-:S02]  /*69f0*/  F2FP.F16.F32.PACK_AB R41, R73, R38 ;  /* 0x000000264929723e */ /* 0x000fc400000000ff */
[----:B------:R-:W-:Y:S01]  /*6a00*/  F2FP.F16.F32.PACK_AB R42, R51, R36 ;  /* 0x00000024332a723e */ /* 0x000fe200000000ff */
[----:B------:R-:W-:Y:S01]  /*6a10*/  IMAD.MOV.U32 R51, RZ, RZ, R74 ;  /* 0x000000ffff337224 */ /* 0x000fe200078e004a */
[----:B------:R-:W-:Y:S02]  /*6a20*/  F2FP.F16.F32.PACK_AB R43, R75, R116 ;  /* 0x000000744b2b723e */ /* 0x000fe400000000ff */
[----:B------:R-:W-:Y:S02]  /*6a30*/  F2FP.F16.F32.PACK_AB R48, R47, R46 ;  /* 0x0000002e2f30723e */ /* 0x000fe400000000ff */
[----:B------:R-:W-:-:S07]  /*6a40*/  F2FP.F16.F32.PACK_AB R50, R50, R45 ;  /* 0x0000002d3232723e */ /* 0x000fce00000000ff */
.L_x_1412:
[----:B------:R-:W-:Y:S05]  /*6a50*/  BSYNC B2 ;  /* 0x0000000000027941 */ /* 0x000fea0003800000 */
.L_x_1411:
[----:B------:R-:W-:Y:S02]  /*6a60*/  ULDC.64 UR4, c[0x0][0x208] ;  /* 0x0000820000047ab9 */ /* 0x000fe40000000a00 */
[----:B0-----:R3:W-:Y:S04]  /*6a70*/  STG.E.128 desc[UR4][R68.64], R40 ;  /* 0x0000002844007986 */ /* 0x0017e8000c101d04 */
[----:B--2---:R3:W-:Y:S02]  /*6a80*/  @!P4 STG.E.128 desc[UR4][R70.64], R48 ;  /* 0x000000304600c986 */ /* 0x0047e4000c101d04 */
.L_x_1406:
[----:B------:R-:W-:Y:S05]  /*6a90*/  BSYNC B1 ;  /* 0x0000000000017941 */ /* 0x000fea0003800000 */
.L_x_1405:
[----:B------:R-:W4:Y:S01]  /*6aa0*/  LDL R36, [R1+0x5c] ;  /* 0x00005c0001247983 */ /* 0x000f220000100800 */
[----:B--2---:R-:W-:-:S04]  /*6ab0*/  IMAD.WIDE.U32 R112, R233, R110, R112 ;  /* 0x0000006ee9707225 */ /* 0x004fc800078e0070 */
[----:B----4-:R-:W-:-:S04]  /*6ac0*/  IMAD R36, R36, R110, RZ ;  /* 0x0000006e24247224 */ /* 0x010fc800078e02ff */
[----:B---3--:R-:W-:Y:S01]  /*6ad0*/  IMAD R49, R233, R111, R36 ;  /* 0x0000006fe9317224 */ /* 0x008fe200078e0224 */
[----:B------:R-:W-:Y:S06]  /*6ae0*/  @P0 BRA `(.L_x_1383) ;  /* 0x0000001000c80947 */ /* 0x000fec0003800000 */
[----:B------:R-:W-:Y:S01]  /*6af0*/  ISETP.NE.AND P0, PT, R29, RZ, PT ;  /* 0x000000ff1d00720c */ /* 0x000fe20003f05270 */
[----:B------:R-:W-:Y:S01]  /*6b00*/  BSSY B1, `(.L_x_1413) ;  /* 0x000007f000017945 */ /* 0x000fe20003800000 */
[----:B------:R-:W-:-:S11]  /*6b10*/  IMAD.IADD R49, R113, 0x1, R49 ;  /* 0x0000000171317824 */ /* 0x000fd600078e0231 */
[----:B------:R-:W-:Y:S05]  /*6b20*/  @!P0 BRA `(.L_x_1414) ;  /* 0x0000000400f08947 */ /* 0x000fea0003800000 */
[----:B------:R-:W2:Y:S04]  /*6b30*/  LDL R39, [R1+0x34] ;  /* 0x0000340001277983 */ /* 0x000ea80000100800 */
[----:B------:R-:W3:Y:S04]  /*6b40*/  LDL R41, [R1+0x3c] ;  /* 0x00003c0001297983 */ /* 0x000ee80000100800 */
[----:B------:R-:W4:Y:S01]  /*6b50*/  LDL R40, [R1+0x40] ;  /* 0x0000400001287983 */ /* 0x000f220000100800 */
[----:B------:R-:W-:Y:S01]  /*6b60*/  SEL R36, R28, R123, !P3 ;  /* 0x0000007b1c247207 */ /* 0x000fe20005800000 */
[----:B------:R-:W-:Y:S03]  /*6b70*/  BSSY B2, `(.L_x_1415) ;  /* 0x0000074000027945 */ /* 0x000fe60003800000 */
[----:B------:R-:W-:-:S04]  /*6b80*/  SHF.R.S32.HI R37, RZ, 0x1f, R36 ;  /* 0x0000001fff257819 */ /* 0x000fc80000011424 */
[----:B------:R-:W-:-:S04]  /*6b90*/  LEA.HI R37, R37, R36, RZ, 0x4 ;  /* 0x0000002425257211 */ /* 0x000fc800078f20ff */
[----:B------:R-:W-:-:S04]  /*6ba0*/  LEA.HI.SX32 R37, R37, R34, 0x1c ;  /* 0x0000002225257211 */ /* 0x000fc800078fe2ff */
[----:B------:R-:W-:Y:S02]  /*6bb0*/  SHF.R.S32.HI R36, RZ, 0x1f, R37 ;  /* 0x0000001fff247819 */ /* 0x000fe40000011425 */
[----:B------:R-:W-:Y:S02]  /*6bc0*/  SHF.L.U32 R47, R37, 0x3, RZ ;  /* 0x00000003252f7819 */ /* 0x000fe400000006ff */
[----:B------:R-:W-:Y:S02]  /*6bd0*/  LEA.HI R38, R36, R37, RZ, 0x3 ;  /* 0x0000002524267211 */ /* 0x000fe400078f18ff */
[----:B------:R-:W-:Y:S02]  /*6be0*/  IADD3 R37, P4, P5, R88, R112, R35 ;  /* 0x0000007058257210 */ /* 0x000fe40007d9e023 */
[----:B------:R-:W-:-:S13]  /*6bf0*/  ISETP.GE.AND P0, PT, R47, R121, PT ;  /* 0x000000792f00720c */ /* 0x000fda0003f06270 */
[--C-:B------:R-:W-:Y:S02]  /*6c00*/  @!P0 SHF.R.S32.HI R48, RZ, 0x1f, R47.reuse ;  /* 0x0000001fff308819 */ /* 0x100fe4000001142f */
[----:B--2---:R-:W-:Y:S01]  /*6c10*/  LOP3.LUT R36, R39, 0x38, R47, 0xf8, !PT ;  /* 0x0000003827247812 */ /* 0x004fe200078ef82f */
[----:B------:R-:W-:Y:S01]  /*6c20*/  IMAD.SHL.U32 R39, R38, 0x200, RZ ;  /* 0x0000020026277824 */ /* 0x000fe200078e00ff */
[----:B------:R-:W-:Y:S02]  /*6c30*/  IADD3.X R38, R0, R49, R95, P4, P5 ;  /* 0x0000003100267210 */ /* 0x000fe400027ea45f */
[----:B---3--:R-:W-:Y:S02]  /*6c40*/  LOP3.LUT R36, R36, R41, RZ, 0x3c, !PT ;  /* 0x0000002924247212 */ /* 0x008fe400078e3cff */
[----:B------:R-:W-:Y:S02]  /*6c50*/  LOP3.LUT R39, R39, 0x7ffff000, RZ, 0xc0, !PT ;  /* 0x7ffff00027277812 */ /* 0x000fe400078ec0ff */
[----:B------:R-:W-:-:S02]  /*6c60*/  LEA R44, P4, R37, R106, 0x1 ;  /* 0x0000006a252c7211 */ /* 0x000fc400078808ff */
[----:B----4-:R-:W-:Y:S02]  /*6c70*/  IADD3 R36, R36, R39, R40 ;  /* 0x0000002724247210 */ /* 0x010fe40007ffe028 */
[----:B------:R-:W-:Y:S01]  /*6c80*/  LEA.HI.X R45, R37, R107, R38, 0x1, P4 ;  /* 0x0000006b252d7211 */ /* 0x000fe200020f0c26 */
        /* <DEDUP_REMOVED lines=12> */
[--C-:B0-----:R-:W-:Y:S01]  /*6d50*/  SHF.R.U64 R71, R64, 0x10, R65.reuse ;  /* 0x0000001040477819 */ /* 0x101fe20000001241 */
[----:B---3--:R-:W-:Y:S01]  /*6d60*/  IMAD.MOV.U32 R48, RZ, RZ, R40 ;  /* 0x000000ffff307224 */ /* 0x008fe200078e0028 */
[----:B------:R-:W-:Y:S01]  /*6d70*/  SHF.R.U32.HI R64, RZ, 0x10, R65 ;  /* 0x00000010ff407819 */ /* 0x000fe20000011641 */
[----:B--2---:R-:W-:Y:S01]  /*6d80*/  IMAD.MOV.U32 R40, RZ, RZ, R38 ;  /* 0x000000ffff287224 */ /* 0x004fe200078e0026 */
[--C-:B------:R-:W-:Y:S01]  /*6d90*/  SHF.R.U64 R73, R56, 0x10, R57.reuse ;  /* 0x0000001038497819 */ /* 0x100fe20000001239 */
[----:B------:R-:W-:Y:S01]  /*6da0*/  HADD2.F32 R38, -RZ, R37.H0_H0 ;  /* 0x20000025ff267230 */ /* 0x000fe20000004100 */
[----:B------:R-:W-:Y:S01]  /*6db0*/  SHF.R.U32.HI R56, RZ, 0x10, R57 ;  /* 0x00000010ff387819 */ /* 0x000fe20000011639 */
[----:B------:R-:W-:Y:S01]  /*6dc0*/  HADD2.F32 R57, -RZ, R131.H1_H1 ;  /* 0x30000083ff397230 */ /* 0x000fe20000004100 */
[----:B------:R-:W-:Y:S01]  /*6dd0*/  MOV R50, R42 ;  /* 0x0000002a00327202 */ /* 0x000fe20000000f00 */
[--C-:B------:R-:W-:Y:S01]  /*6de0*/  HADD2.F32 R42, -RZ, R41.reuse.H0_H0 ;  /* 0x20000029ff2a7230 */ /* 0x100fe20000004100 */
[--C-:B------:R-:W-:Y:S01]  /*6df0*/  SHF.R.U64 R72, R58, 0x10, R59.reuse ;  /* 0x000000103a487819 */ /* 0x100fe2000000123b */
[----:B------:R-:W-:Y:S01]  /*6e00*/  HADD2.F32 R41, -RZ, R41.H1_H1 ;  /* 0x30000029ff297230 */ /* 0x000fe20000004100 */
[----:B------:R-:W-:Y:S01]  /*6e10*/  SHF.R.U32.HI R68, RZ, 0x10, R59 ;  /* 0x00000010ff447819 */ /* 0x000fe2000001163b */
[----:B------:R-:W-:-:S02]  /*6e20*/  HADD2.F32 R58, -RZ, R64.H0_H0 ;  /* 0x20000040ff3a7230 */ /* 0x000fc40000004100 */
[-C--:B------:R-:W-:Y:S01]  /*6e30*/  FMUL.FTZ R59, R42, R57.reuse ;  /* 0x000000392a3b7220 */ /* 0x080fe20000410000 */
[----:B------:R-:W-:Y:S02]  /*6e40*/  HADD2.F32 R51, -RZ, R129.H1_H1 ;  /* 0x30000081ff337230 */ /* 0x000fe40000004100 */
[----:B------:R-:W-:Y:S01]  /*6e50*/  FMUL.FTZ R57, R38, R57 ;  /* 0x0000003926397220 */ /* 0x000fe20000410000 */
[----:B------:R-:W-:Y:S02]  /*6e60*/  HADD2.F32 R37, -RZ, R37.H1_H1 ;  /* 0x30000025ff257230 */ /* 0x000fe40000004100 */
[-C--:B------:R-:W-:Y:S01]  /*6e70*/  FMUL.FTZ R64, R41, R58.reuse ;  /* 0x0000003a29407220 */ /* 0x080fe20000410000 */
[----:B------:R-:W-:Y:S01]  /*6e80*/  HADD2.F32 R56, -RZ, R56.H0_H0 ;  /* 0x20000038ff387230 */ /* 0x000fe20000004100 */
[----:B------:R-:W-:Y:S01]  /*6e90*/  SHF.R.U64 R65, R66, 0x10, R67 ;  /* 0x0000001042417819 */ /* 0x000fe20000001243 */
[-C--:B------:R-:W-:Y:S01]  /*6ea0*/  FFMA.FTZ R59, R38, R51.reuse, -R59 ;  /* 0x00000033263b7223 */ /* 0x080fe2000001083b */
[----:B------:R-:W-:Y:S01]  /*6eb0*/  SHF.R.U32.HI R66, RZ, 0x10, R67 ;  /* 0x00000010ff427819 */ /* 0x000fe20000011643 */
[C---:B------:R-:W-:Y:S01]  /*6ec0*/  FMUL.FTZ R58, R37.reuse, R58 ;  /* 0x0000003a253a7220 */ /* 0x040fe20000410000 */
[----:B------:R-:W-:Y:S01]  /*6ed0*/  FFMA.FTZ R57, R42, R51, R57 ;  /* 0x000000332a397223 */ /* 0x000fe20000010039 */
[----:B------:R-:W-:Y:S01]  /*6ee0*/  FFMA.FTZ R64, R37, R56, -R64 ;  /* 0x0000003825407223 */ /* 0x000fe20000010840 */
[----:B------:R-:W-:-:S02]  /*6ef0*/  HADD2.F32 R51, -RZ, R130.H1_H1 ;  /* 0x30000082ff337230 */ /* 0x000fc40000004100 */
        /* <DEDUP_REMOVED lines=9> */
[----:B------:R-:W-:Y:S02]  /*6f90*/  HADD2.F32 R41, -RZ, R128.H1_H1 ;  /* 0x30000080ff297230 */ /* 0x000fe40000004100 */
[----:B------:R-:W-:Y:S02]  /*6fa0*/  HADD2.F32 R42, -RZ, R68.H0_H0 ;  /* 0x20000044ff2a7230 */ /* 0x000fe40000004100 */
[-C--:B------:R-:W-:Y:S01]  /*6fb0*/  FMUL.FTZ R68, R43, R56.reuse ;  /* 0x000000382b447220 */ /* 0x080fe20000410000 */
[----:B------:R-:W-:Y:S01]  /*6fc0*/  FMUL.FTZ R70, R39, R56 ;  /* 0x0000003827467220 */ /* 0x000fe20000410000 */
[-C--:B------:R-:W-:Y:S01]  /*6fd0*/  FFMA.FTZ R56, R38, R41.reuse, R51 ;  /* 0x0000002926387223 */ /* 0x080fe20000010033 */
[----:B------:R-:W-:Y:S01]  /*6fe0*/  FFMA.FTZ R66, R37, R41, -R66 ;  /* 0x0000002925427223 */ /* 0x000fe20000010842 */
[----:B------:R-:W-:Y:S02]  /*6ff0*/  HADD2.F32 R38, -RZ, R48.H0_H0 ;  /* 0x20000030ff267230 */ /* 0x000fe40000004100 */
[----:B------:R-:W-:Y:S01]  /*7000*/  FFMA.FTZ R67, R39, R42, -R68 ;  /* 0x0000002a27437223 */ /* 0x000fe20000010844 */
[----:B------:R-:W-:-:S02]  /*7010*/  HADD2.F32 R131, -RZ, R131.H0_H0 ;  /* 0x20000083ff837230 */ /* 0x000fc40000004100 */
[----:B------:R-:W-:Y:S01]  /*7020*/  FFMA.FTZ R69, R43, R42, R70 ;  /* 0x0000002a2b457223 */ /* 0x000fe20000010046 */
[----:B------:R-:W-:Y:S02]  /*7030*/  HADD2.F32 R41, -RZ, R71.H0_H0 ;  /* 0x20000047ff297230 */ /* 0x000fe40000004100 */
[----:B------:R-:W-:Y:S02]  /*7040*/  HADD2.F32 R37, -RZ, R36.H0_H0 ;  /* 0x20000024ff257230 */ /* 0x000fe40000004100 */
[-C--:B------:R-:W-:Y:S01]  /*7050*/  FMUL.FTZ R42, R38, R131.reuse ;  /* 0x00000083262a7220 */ /* 0x080fe20000410000 */
[----:B------:R-:W-:Y:S01]  /*7060*/  HADD2.F32 R48, -RZ, R48.H1_H1 ;  /* 0x30000030ff307230 */ /* 0x000fe20000004100 */
[----:B------:R-:W-:Y:S01]  /*7070*/  F2FP.F16.F32.PACK_AB R69, R69, R56 ;  /* 0x000000384545723e */ /* 0x000fe200000000ff */
[----:B------:R-:W-:Y:S02]  /*7080*/  HADD2.F32 R36, -RZ, R36.H1_H1 ;  /* 0x30000024ff247230 */ /* 0x000fe40000004100 */
[----:B------:R-:W-:Y:S01]  /*7090*/  FMUL.FTZ R131, R37, R131 ;  /* 0x0000008325837220 */ /* 0x000fe20000410000 */
[----:B------:R-:W-:-:S02]  /*70a0*/  HADD2.F32 R129, -RZ, R129.H0_H0 ;  /* 0x20000081ff817230 */ /* 0x000fc40000004100 */
[-C--:B------:R-:W-:Y:S01]  /*70b0*/  FMUL.FTZ R43, R48, R41.reuse ;  /* 0x00000029302b7220 */ /* 0x080fe20000410000 */
[----:B------:R-:W-:Y:S02]  /*70c0*/  HADD2.F32 R39, -RZ, R73.H0_H0 ;  /* 0x20000049ff277230 */ /* 0x000fe40000004100 */
[C---:B------:R-:W-:Y:S01]  /*70d0*/  FMUL.FTZ R41, R36.reuse, R41 ;  /* 0x0000002924297220 */ /* 0x040fe20000410000 */
[----:B------:R-:W-:Y:S02]  /*70e0*/  HADD2.F32 R130, -RZ, R130.H0_H0 ;  /* 0x20000082ff827230 */ /* 0x000fe40000004100 */
[----:B------:R-:W-:Y:S01]  /*70f0*/  FFMA.FTZ R42, R37, R129, -R42 ;  /* 0x00000081252a7223 */ /* 0x000fe2000001082a */
[----:B------:R-:W-:Y:S02]  /*7100*/  HADD2.F32 R37, -RZ, R50.H0_H0 ;  /* 0x20000032ff257230 */ /* 0x000fe40000004100 */
[-C--:B------:R-:W-:Y:S01]  /*7110*/  FFMA.FTZ R43, R36, R39.reuse, -R43 ;  /* 0x00000027242b7223 */ /* 0x080fe2000001082b */
[----:B------:R-:W-:Y:S01]  /*7120*/  FFMA.FTZ R48, R48, R39, R41 ;  /* 0x0000002730307223 */ /* 0x000fe20000010029 */
[----:B------:R-:W-:-:S02]  /*7130*/  HADD2.F32 R41, -RZ, R65.H0_H0 ;  /* 0x20000041ff297230 */ /* 0x000fc40000004100 */
[----:B------:R-:W-:Y:S01]  /*7140*/  FFMA.FTZ R131, R38, R129, R131 ;  /* 0x0000008126837223 */ /* 0x000fe20000010083 */
[----:B------:R-:W-:Y:S02]  /*7150*/  HADD2.F32 R36, -RZ, R40.H0_H0 ;  /* 0x20000028ff247230 */ /* 0x000fe40000004100 */
[-C--:B------:R-:W-:Y:S01]  /*7160*/  FMUL.FTZ R51, R37, R130.reuse ;  /* 0x0000008225337220 */ /* 0x080fe20000410000 */
[----:B------:R-:W-:Y:S02]  /*7170*/  HADD2.F32 R50, -RZ, R50.H1_H1 ;  /* 0x30000032ff327230 */ /* 0x000fe40000004100 */
[----:B------:R-:W-:Y:S02]  /*7180*/  HADD2.F32 R40, -RZ, R40.H1_H1 ;  /* 0x30000028ff287230 */ /* 0x000fe40000004100 */
[----:B------:R-:W-:Y:S01]  /*7190*/  FMUL.FTZ R130, R36, R130 ;  /* 0x0000008224827220 */ /* 0x000fe20000410000 */
[----:B------:R-:W-:Y:S02]  /*71a0*/  HADD2.F32 R128, -RZ, R128.H0_H0 ;  /* 0x20000080ff807230 */ /* 0x000fe40000004100 */
[----:B------:R-:W-:Y:S01]  /*71b0*/  FMUL.FTZ R65, R50, R41 ;  /* 0x0000002932417220 */ /* 0x000fe20000410000 */
[----:B------:R-:W-:-:S02]  /*71c0*/  HADD2.F32 R39, -RZ, R72.H0_H0 ;  /* 0x20000048ff277230 */ /* 0x000fc40000004100 */
[----:B------:R-:W-:Y:S01]  /*71d0*/  FMUL.FTZ R41, R40, R41 ;  /* 0x0000002928297220 */ /* 0x000fe20000410000 */
[----:B------:R-:W-:Y:S01]  /*71e0*/  F2FP.F16.F32.PACK_AB R56, R48, R131 ;  /* 0x000000833038723e */ /* 0x000fe200000000ff */
[-C--:B------:R-:W-:Y:S01]  /*71f0*/  FFMA.FTZ R51, R36, R128.reuse, -R51 ;  /* 0x0000008024337223 */ /* 0x080fe20000010833 */
[----:B------:R-:W-:Y:S01]  /*7200*/  FFMA.FTZ R130, R37, R128, R130 ;  /* 0x0000008025827223 */ /* 0x000fe20000010082 */
[-C--:B------:R-:W-:Y:S01]  /*7210*/  FFMA.FTZ R40, R40, R39.reuse, -R65 ;  /* 0x0000002728287223 */ /* 0x080fe20000010841 */
[----:B------:R-:W-:Y:S01]  /*7220*/  FFMA.FTZ R41, R50, R39, R41 ;  /* 0x0000002732297223 */ /* 0x000fe20000010029 */
[----:B------:R-:W-:Y:S01]  /*7230*/  F2FP.F16.F32.PACK_AB R36, R43, R42 ;  /* 0x0000002a2b24723e */ /* 0x000fe200000000ff */
[----:B------:R-:W-:Y:S01]  /*7240*/  IMAD.MOV.U32 R43, RZ, RZ, R69 ;  /* 0x000000ffff2b7224 */ /* 0x000fe200078e0045 */
[----:B------:R-:W-:Y:S02]  /*7250*/  F2FP.F16.F32.PACK_AB R37, R64, R59 ;  /* 0x0000003b4025723e */ /* 0x000fe400000000ff */
[----:B------:R-:W-:Y:S01]  /*7260*/  F2FP.F16.F32.PACK_AB R38, R40, R51 ;  /* 0x000000332826723e */ /* 0x000fe200000000ff */
[----:B------:R-:W-:Y:S01]  /*7270*/  IMAD.MOV.U32 R40, RZ, RZ, R56 ;  /* 0x000000ffff287224 */ /* 0x000fe200078e0038 */
[----:B------:R-:W-:Y:S01]  /*7280*/  F2FP.F16.F32.PACK_AB R42, R41, R130 ;  /* 0x00000082292a723e */ /* 0x000fe200000000ff */
[----:B------:R-:W-:Y:S01]  /*7290*/  IMAD.MOV.U32 R41, RZ, RZ, R57 ;  /* 0x000000ffff297224 */ /* 0x000fe200078e0039 */
[----:B------:R-:W-:-:S07]  /*72a0*/  F2FP.F16.F32.PACK_AB R39, R67, R66 ;  /* 0x000000424327723e */ /* 0x000fce00000000ff */
.L_x_1416:
[----:B------:R-:W-:Y:S05]  /*72b0*/  BSYNC B2 ;  /* 0x0000000000027941 */ /* 0x000fea0003800000 */
.L_x_1415:
[----:B------:R-:W-:Y:S02]  /*72c0*/  ULDC.64 UR4, c[0x0][0x208] ;  /* 0x0000820000047ab9 */ /* 0x000fe40000000a00 */
[----:B--2---:R2:W-:Y:S04]  /*72d0*/  STG.E.128 desc[UR4][R44.64], R36 ;  /* 0x000000242c007986 */ /* 0x0045e8000c101d04 */
[----:B---3--:R2:W-:Y:S02]  /*72e0*/  @!P0 STG.E.128 desc[UR4][R46.64], R40 ;  /* 0x000000282e008986 */ /* 0x0085e4000c101d04 */
.L_x_1414:
[----:B------:R-:W-:Y:S05]  /*72f0*/  BSYNC B1 ;  /* 0x0000000000017941 */ /* 0x000fea0003800000 */
.L_x_1413:
[----:B------:R-:W-:-:S13]  /*7300*/  ISETP.NE.AND P0, PT, R92, RZ, PT ;  /* 0x000000ff5c00720c */ /* 0x000fda0003f05270 */
[----:B------:R-:W-:Y:S05]  /*7310*/  @!P0 BRA `(.L_x_1383) ;  /* 0x0000000800bc8947 */ /* 0x000fea0003800000 */
[----:B--2---:R-:W2:Y:S04]  /*7320*/  LDL R39, [R1+0x34] ;  /* 0x0000340001277983 */ /* 0x004ea80000100800 */
[----:B------:R-:W3:Y:S04]  /*7330*/  LDL R38, [R1+0x3c] ;  /* 0x00003c0001267983 */ /* 0x000ee80000100800 */
[----:B------:R-:W4:Y:S01]  /*7340*/  LDL R37, [R1+0x40] ;  /* 0x0000400001257983 */ /* 0x000f220000100800 */
[----:B------:R-:W-:Y:S01]  /*7350*/  SEL R123, R28, R123, !P2 ;  /* 0x0000007b1c7b7207 */ /* 0x000fe20005000000 */
[----:B------:R-:W-:Y:S01]  /*7360*/  BSSY B1, `(.L_x_1417) ;  /* 0x0000070000017945 */ /* 0x000fe20003800000 */
[----:B------:R-:W-:-:S02]  /*7370*/  IADD3 R45, P0, P4, R88, R112, R91 ;  /* 0x00000070582d7210 */ /* 0x000fc40007c1e05b */
[----:B------:R-:W-:Y:S02]  /*7380*/  SHF.R.S32.HI R36, RZ, 0x1f, R123 ;  /* 0x0000001fff247819 */ /* 0x000fe4000001147b */
[----:B------:R-:W-:Y:S02]  /*7390*/  IADD3.X R46, R0, R49, R96, P0, P4 ;  /* 0x00000031002e7210 */ /* 0x000fe400007e8460 */
[----:B------:R-:W-:Y:S02]  /*73a0*/  LEA.HI R123, R36, R123, RZ, 0x4 ;  /* 0x0000007b247b7211 */ /* 0x000fe400078f20ff */
[----:B------:R-:W-:Y:S02]  /*73b0*/  ISETP.GE.AND P4, PT, R225, R120, PT ;  /* 0x00000078e100720c */ /* 0x000fe40003f86270 */
[----:B------:R-:W-:Y:S02]  /*73c0*/  LEA.HI.SX32 R123, R123, R90, 0x1c ;  /* 0x0000005a7b7b7211 */ /* 0x000fe400078fe2ff */
[----:B------:R-:W-:-:S02]  /*73d0*/  LEA R44, P0, R45, R106, 0x1 ;  /* 0x0000006a2d2c7211 */ /* 0x000fc400078008ff */
[----:B------:R-:W-:Y:S02]  /*73e0*/  SHF.R.S32.HI R36, RZ, 0x1f, R123 ;  /* 0x0000001fff247819 */ /* 0x000fe4000001147b */
[----:B------:R-:W-:Y:S02]  /*73f0*/  SHF.L.U32 R47, R123, 0x3, RZ ;  /* 0x000000037b2f7819 */ /* 0x000fe400000006ff */
[----:B------:R-:W-:Y:S02]  /*7400*/  LEA.HI R123, R36, R123, RZ, 0x3 ;  /* 0x0000007b247b7211 */ /* 0x000fe400078f18ff */
[----:B------:R-:W-:-:S03]  /*7410*/  LEA.HI.X R45, R45, R107, R46, 0x1, P0 ;  /* 0x0000006b2d2d7211 */ /* 0x000fc600000f0c2e */
[----:B------:R-:W-:-:S05]  /*7420*/  IMAD.SHL.U32 R123, R123, 0x200, RZ ;  /* 0x000002007b7b7824 */ /* 0x000fca00078e00ff */
[----:B------:R-:W-:Y:S02]  /*7430*/  LOP3.LUT R123, R123, 0x7ffff000, RZ, 0xc0, !PT ;  /* 0x7ffff0007b7b7812 */ /* 0x000fe400078ec0ff */
[----:B--2---:R-:W-:-:S04]  /*7440*/  LOP3.LUT R36, R39, 0x38, R47, 0xf8, !PT ;  /* 0x0000003827247812 */ /* 0x004fc800078ef82f */
[----:B---3--:R-:W-:-:S04]  /*7450*/  LOP3.LUT R36, R36, R38, RZ, 0x3c, !PT ;  /* 0x0000002624247212 */ /* 0x008fc800078e3cff */
[----:B----4-:R-:W-:Y:S01]  /*7460*/  IADD3 R36, R36, R123, R37 ;  /* 0x0000007b24247210 */ /* 0x010fe20007ffe025 */
[----:B------:R-:W-:-:S04]  /*7470*/  IMAD R37, R17, 0x4000, R7 ;  /* 0x0000400011257824 */ /* 0x000fc800078e0207 */
[----:B------:R-:W-:Y:S01]  /*7480*/  IMAD R39, R17, 0x4000, R36 ;  /* 0x0000400011277824 */ /* 0x000fe200078e0224 */
[----:B------:R-:W-:-:S03]  /*7490*/  LEA R37, R37, R16, 0x1 ;  /* 0x0000001025257211 */ /* 0x000fc600078e08ff */
[----:B------:R-:W-:-:S03]  /*74a0*/  IMAD R40, R39, 0x2, R16 ;  /* 0x0000000227287824 */ /* 0x000fc600078e0210 */
[----:B------:R-:W2:Y:S04]  /*74b0*/  LDS.128 R36, [R37+0x20400] ;  /* 0x0204000025247984 */ /* 0x000ea80000000c00 */
[----:B------:R-:W3:Y:S01]  /*74c0*/  LDS.128 R40, [R40+0x20400] ;  /* 0x0204000028287984 */ /* 0x000ee20000000c00 */
[----:B------:R-:W-:Y:S05]  /*74d0*/  @P4 BRA `(.L_x_1418) ;  /* 0x0000000400604947 */ /* 0x000fea0003800000 */
[----:B------:R-:W-:Y:S01]  /*74e0*/  SHF.R.U64 R65, R52, 0x10, R53 ;  /* 0x0000001034417819 */ /* 0x000fe20000001235 */
[----:B---3--:R-:W-:Y:S01]  /*74f0*/  IMAD.MOV.U32 R46, RZ, RZ, R40 ;  /* 0x000000ffff2e7224 */ /* 0x008fe200078e0028 */
[----:B------:R-:W-:Y:S01]  /*7500*/  SHF.R.U32.HI R52, RZ, 0x10, R61 ;  /* 0x00000010ff347819 */ /* 0x000fe2000001163d */
[----:B--2---:R-:W-:Y:S01]  /*7510*/  IMAD.MOV.U32 R40, RZ, RZ, R38 ;  /* 0x000000ffff287224 */ /* 0x004fe200078e0026 */
        /* <DEDUP_REMOVED lines=8> */
[--C-:B------:R-:W-:Y:S01]  /*75a0*/  SHF.R.U64 R57, R62, 0x10, R63.reuse ;  /* 0x000000103e397819 */ /* 0x100fe2000000123f */
[----:B------:R-:W-:Y:S01]  /*75b0*/  HADD2.F32 R37, -RZ, R37.H1_H1 ;  /* 0x30000025ff257230 */ /* 0x000fe20000004100 */
[----:B------:R-:W-:Y:S01]  /*75c0*/  SHF.R.U32.HI R62, RZ, 0x10, R63 ;  /* 0x00000010ff3e7819 */ /* 0x000fe2000001163f */
        /* <DEDUP_REMOVED lines=16> */
[----:B------:R-:W-:Y:S01]  /*76d0*/  FMUL.FTZ R51, R37, R50 ;  /* 0x0000003225337220 */ /* 0x000fe20000410000 */
[----:B------:R-:W-:Y:S01]  /*76e0*/  HADD2.F32 R43, -RZ, R43.H1_H1 ;  /* 0x3000002bff2b7230 */ /* 0x000fe20000004100 */
[----:B------:R-:W-:Y:S01]  /*76f0*/  F2FP.F16.F32.PACK_AB R53, R56, R53 ;  /* 0x000000353835723e */ /* 0x000fe200000000ff */
[----:B------:R-:W-:-:S02]  /*7700*/  HADD2.F32 R52, -RZ, R62.H0_H0 ;  /* 0x2000003eff347230 */ /* 0x000fc40000004100 */
[----:B------:R-:W-:Y:S02]  /*7710*/  HADD2.F32 R42, -RZ, R58.H0_H0 ;  /* 0x2000003aff2a7230 */ /* 0x000fe40000004100 */
[C---:B------:R-:W-:Y:S01]  /*7720*/  FMUL.FTZ R58, R38.reuse, R50 ;  /* 0x00000032263a7220 */ /* 0x040fe20000410000 */
[----:B------:R-:W-:Y:S02]  /*7730*/  HADD2.F32 R39, -RZ, R39.H1_H1 ;  /* 0x30000027ff277230 */ /* 0x000fe40000004100 */
[-C--:B------:R-:W-:Y:S01]  /*7740*/  FFMA.FTZ R50, R38, R41.reuse, R51 ;  /* 0x0000002926327223 */ /* 0x080fe20000010033 */
[-C--:B------:R-:W-:Y:S01]  /*7750*/  FMUL.FTZ R60, R43, R52.reuse ;  /* 0x000000342b3c7220 */ /* 0x080fe20000410000 */
[----:B------:R-:W-:Y:S01]  /*7760*/  FFMA.FTZ R58, R37, R41, -R58 ;  /* 0x00000029253a7223 */ /* 0x000fe2000001083a */
[----:B------:R-:W-:Y:S02]  /*7770*/  HADD2.F32 R38, -RZ, R46.H0_H0 ;  /* 0x2000002eff267230 */ /* 0x000fe40000004100 */
[----:B------:R-:W-:Y:S01]  /*7780*/  FMUL.FTZ R52, R39, R52 ;  /* 0x0000003427347220 */ /* 0x000fe20000410000 */
[----:B------:R-:W-:-:S02]  /*7790*/  HADD2.F32 R126, -RZ, R126.H0_H0 ;  /* 0x2000007eff7e7230 */ /* 0x000fc40000004100 */
[-C--:B------:R-:W-:Y:S01]  /*77a0*/  FFMA.FTZ R61, R39, R42.reuse, -R60 ;  /* 0x0000002a273d7223 */ /* 0x080fe2000001083c */
[----:B------:R-:W-:Y:S02]  /*77b0*/  HADD2.F32 R41, -RZ, R59.H0_H0 ;  /* 0x2000003bff297230 */ /* 0x000fe40000004100 */
[----:B------:R-:W-:Y:S01]  /*77c0*/  FFMA.FTZ R63, R43, R42, R52 ;  /* 0x0000002a2b3f7223 */ /* 0x000fe20000010034 */
[----:B------:R-:W-:Y:S02]  /*77d0*/  HADD2.F32 R37, -RZ, R36.H0_H0 ;  /* 0x20000024ff257230 */ /* 0x000fe40000004100 */
[-C--:B------:R-:W-:Y:S01]  /*77e0*/  FMUL.FTZ R42, R38, R126.reuse ;  /* 0x0000007e262a7220 */ /* 0x080fe20000410000 */
[----:B------:R-:W-:Y:S02]  /*77f0*/  HADD2.F32 R46, -RZ, R46.H1_H1 ;  /* 0x3000002eff2e7230 */ /* 0x000fe40000004100 */
[----:B------:R-:W-:Y:S02]  /*7800*/  HADD2.F32 R36, -RZ, R36.H1_H1 ;  /* 0x30000024ff247230 */ /* 0x000fe40000004100 */
[----:B------:R-:W-:Y:S01]  /*7810*/  FMUL.FTZ R43, R37, R126 ;  /* 0x0000007e252b7220 */ /* 0x000fe20000410000 */
[----:B------:R-:W-:-:S02]  /*7820*/  HADD2.F32 R124, -RZ, R124.H0_H0 ;  /* 0x2000007cff7c7230 */ /* 0x000fc40000004100 */
[-C--:B------:R-:W-:Y:S01]  /*7830*/  FMUL.FTZ R51, R46, R41.reuse ;  /* 0x000000292e337220 */ /* 0x080fe20000410000 */
[----:B------:R-:W-:Y:S02]  /*7840*/  HADD2.F32 R39, -RZ, R65.H0_H0 ;  /* 0x20000041ff277230 */ /* 0x000fe40000004100 */
[----:B------:R-:W-:Y:S01]  /*7850*/  FMUL.FTZ R41, R36, R41 ;  /* 0x0000002924297220 */ /* 0x000fe20000410000 */
[----:B------:R-:W-:Y:S02]  /*7860*/  HADD2.F32 R125, -RZ, R125.H0_H0 ;  /* 0x2000007dff7d7230 */ /* 0x000fe40000004100 */
[----:B------:R-:W-:Y:S01]  /*7870*/  FFMA.FTZ R42, R37, R124, -R42 ;  /* 0x0000007c252a7223 */ /* 0x000fe2000001082a */
[----:B------:R-:W-:Y:S02]  /*7880*/  HADD2.F32 R37, -RZ, R48.H0_H0 ;  /* 0x20000030ff257230 */ /* 0x000fe40000004100 */
[-C--:B------:R-:W-:Y:S01]  /*7890*/  FFMA.FTZ R46, R46, R39.reuse, R41 ;  /* 0x000000272e2e7223 */ /* 0x080fe20000010029 */
[----:B------:R-:W-:Y:S01]  /*78a0*/  FFMA.FTZ R51, R36, R39, -R51 ;  /* 0x0000002724337223 */ /* 0x000fe20000010833 */
[----:B------:R-:W-:-:S02]  /*78b0*/  HADD2.F32 R41, -RZ, R57.H0_H0 ;  /* 0x20000039ff297230 */ /* 0x000fc40000004100 */
[----:B------:R-:W-:Y:S01]  /*78c0*/  FFMA.FTZ R43, R38, R124, R43 ;  /* 0x0000007c262b7223 */ /* 0x000fe2000001002b */
[----:B------:R-:W-:Y:S02]  /*78d0*/  HADD2.F32 R48, -RZ, R48.H1_H1 ;  /* 0x30000030ff307230 */ /* 0x000fe40000004100 */
[----:B------:R-:W-:Y:S01]  /*78e0*/  FMUL.FTZ R57, R37, R125 ;  /* 0x0000007d25397220 */ /* 0x000fe20000410000 */
[--C-:B------:R-:W-:Y:S01]  /*78f0*/  HADD2.F32 R36, -RZ, R40.reuse.H0_H0 ;  /* 0x20000028ff247230 */ /* 0x100fe20000004100 */
[----:B------:R-:W-:Y:S01]  /*7900*/  F2FP.F16.F32.PACK_AB R50, R63, R50 ;  /* 0x000000323f32723e */ /* 0x000fe200000000ff */
        /* <DEDUP_REMOVED lines=18> */
[----:B------:R-:W-:Y:S01]  /*7a30*/  F2FP.F16.F32.PACK_AB R39, R61, R58 ;  /* 0x0000003a3d27723e */ /* 0x000fe200000000ff */
[----:B------:R-:W-:Y:S01]  /*7a40*/  IMAD.MOV.U32 R38, RZ, RZ, R42 ;  /* 0x000000ffff267224 */ /* 0x000fe200078e002a */
[----:B------:R-:W-:-:S07]  /*7a50*/  MOV R42, R51 ;  /* 0x00000033002a7202 */ /* 0x000fce0000000f00 */
.L_x_1418:
[----:B------:R-:W-:Y:S05]  /*7a60*/  BSYNC B1 ;  /* 0x0000000000017941 */ /* 0x000fea0003800000 */
.L_x_1417:
        /* <DEDUP_REMOVED lines=12> */
.L_x_1358:
[----:B------:R-:W2:Y:S02]  /*7b30*/  LDL R36, [R1+0x30] ;  /* 0x0000300001247983 */ /* 0x000ea40000100800 */
[----:B--2---:R-:W-:-:S13]  /*7b40*/  R2UR UR4, R36 ;  /* 0x00000000240472ca */ /* 0x004fda00000e0000 */
[----:B------:R-:W-:-:S06]  /*7b50*/  UISETP.NE.AND UP0, UPT, UR4, 0x3, UPT ;  /* 0x000000030400788c */ /* 0x000fcc000bf05270 */
[----:B------:R-:W-:-:S13]  /*7b60*/  PLOP3.LUT P1, PT, PT, PT, UP0, 0x80, 0x0 ;  /* 0x000000000000781c */ /* 0x000fda0003f2f008 */
[----:B------:R-:W-:Y:S05]  /*7b70*/  @!P1 BRA `(.L_x_1419) ;  /* 0x0000000000049947 */ /* 0x000fea0003800000 */
[----:B------:R-:W-:Y:S01]  /*7b80*/  BPT.TRAP 0x1 ;  /* 0x000000040000795c */ /* 0x000fe20000300000 */
.L_x_1419:
        /* <DEDUP_REMOVED lines=8> */
.L_x_1781:
[----:B------:R-:W-:Y:S05]  /*7c10*/  BSYNC B1 ;  /* 0x0000000000017941 */ /* 0x000fea0003800000 */
.L_x_1420:
        /* <DEDUP_REMOVED lines=15> */
.L_x_1423:
[----:B------:R-:W-:Y:S05]  /*7d10*/  BSYNC B1 ;  /* 0x0000000000017941 */ /* 0x000fea0003800000 */
.L_x_1422:
[----:B------:R-:W-:-:S13]  /*7d20*/  ISETP.GE.AND P0, PT, R233, R105, PT ;  /* 0x00000069e900720c */ /* 0x000fda0003f06270 */
        /* <DEDUP_REMOVED lines=14> */
.L_x_1383:
[----:B------:R-:W-:Y:S05]  /*7e10*/  BSYNC B0 ;  /* 0x0000000000007941 */ /* 0x000fea0003800000 */
.L_x_1357:
        /* <DEDUP_REMOVED lines=12> */
[----:B------:R-:W-:-:S05]  /*7ee0*/  @!P0 VIADD R36, R98, 0x308a0 ;  /* 0x000308a062248836 */ /* 0x000fca0000000000 */
[----:B------:R-:W-:-:S04]  /*7ef0*/  @!P0 PRMT R36, RZ, 0x654, R36 ;  /* 0x00000654ff248816 */ /* 0x000fc80000000024 */
[----:B------:R1:W-:Y:S01]  /*7f00*/  @!P0 SYNCS.ARRIVE.TRANS64.RED.A1T0 RZ, [R36+URZ], RZ ;  /* 0x000000ff24ff89a7 */ /* 0x0003e2000810043f */
[----:B------:R-:W-:Y:S05]  /*7f10*/  @!P1 BRA `(.L_x_1425) ;  /* 0x0000000000049947 */ /* 0x000fea0003800000 */
[----:B------:R-:W-:Y:S01]  /*7f20*/  BPT.TRAP 0x1 ;  /* 0x000000040000795c */ /* 0x000fe20000300000 */
.L_x_1425:
[----:B------:R-:W-:Y:S05]  /*7f30*/  BSYNC B0 ;  /* 0x0000000000007941 */ /* 0x000fea0003800000 */
.L_x_1424:
[----:B------:R-:W2:Y:S01]  /*7f40*/  SYNCS.PHASECHK.TRANS64.TRYWAIT P1, [R98+URZ+0x308b0], R109 ;  /* 0x0308b06d620075a7 */ /* 0x000ea2000802017f */
[----:B------:R-:W-:Y:S01]  /*7f50*/  ULDC.64 UR4, c[0x0][0x308] ;  /* 0x0000c20000047ab9 */ /* 0x000fe20000000a00 */
[----:B------:R-:W-:Y:S01]  /*7f60*/  ULDC.64 UR60, c[0x0][0x318] ;  /* 0x0000c600003c7ab9 */ /* 0x000fe20000000a00 */
[----:B-1----:R-:W-:Y:S01]  /*7f70*/  IMAD.U32 R36, RZ, RZ, UR5 ;  /* 0x00000005ff247e24 */ /* 0x002fe2000f8e00ff */
[----:B------:R-:W-:Y:S01]  /*7f80*/  MOV R37, UR4 ;  /* 0x0000000400257c02 */ /* 0x000fe20008000f00 */
[----:B------:R-:W-:Y:S01]  /*7f90*/  BSSY B0, `(.L_x_1426) ;  /* 0x0000006000007945 */ /* 0x000fe20003800000 */
[----:B------:R-:W-:Y:S01]  /*7fa0*/  ISETP.GE.AND P4, PT, R18, R105, PT ;  /* 0x000000691200720c */ /* 0x000fe20003f86270 */
[----:B------:R-:W-:Y:S01]  /*7fb0*/  IMAD.WIDE R48, R24, 0x40, R76 ;  /* 0x0000004018307825 */ /* 0x000fe200078e024c */
[----:B------:R1:W-:Y:S04]  /*7fc0*/  STL [R1+0x18], R36 ;  /* 0x0000182401007387 */ /* 0x0003e80000100800 */
[----:B------:R1:W-:Y:S02]  /*7fd0*/  STL [R1+0x1c], R37 ;  /* 0x00001c2501007387 */ /* 0x0003e40000100800 */
[----:B-12---:R-:W-:Y:S05]  /*7fe0*/  @!P1 BRA `(.L_x_1427) ;  /* 0x0000020400ec9947 */ /* 0x006fea0003800000 */
.L_x_1782:
[----:B------:R-:W-:Y:S05]  /*7ff0*/  BSYNC B0 ;  /* 0x0000000000007941 */ /* 0x000fea0003800000 */
.L_x_1426:
[----:B------:R-:W-:Y:S04]  /*8000*/  BSSY B0, `(.L_x_1428) ;  /* 0x000001e000007945 */ /* 0x000fe80003800000 */
[----:B------:R-:W-:Y:S05]  /*8010*/  @P4 BRA `(.L_x_1429) ;  /* 0x0000000000704947 */ /* 0x000fea0003800000 */
[----:B------:R-:W2:Y:S01]  /*8020*/  LDL R37, [R1+0x1c] ;  /* 0x00001c0001257983 */ /* 0x000ea20000100800 */
[----:B------:R-:W-:-:S03]  /*8030*/  ULDC UR6, c[0x0][0x2e4] ;  /* 0x0000b90000067ab9 */ /* 0x000fc60000000800 */
[----:B------:R-:W3:Y:S01]  /*8040*/  LDL R36, [R1+0x18] ;  /* 0x0000180001247983 */ /* 0x000ee20000100800 */
[----:B------:R-:W-:Y:S01]  /*8050*/  ISETP.GE.AND P5, PT, R228, UR6, PT ;  /* 0x00000006e4007c0c */ /* 0x000fe2000bfa6270 */
[----:B------:R-:W-:Y:S01]  /*8060*/  IMAD R43, R49, UR60, RZ ;  /* 0x0000003c312b7c24 */ /* 0x000fe2000f8e02ff */
[----:B------:R-:W-:Y:S01]  /*8070*/  ISETP.GE.AND P4, PT, R225, UR6, PT ;  /* 0x00000006e1007c0c */ /* 0x000fe2000bf86270 */
[----:B------:R-:W-:Y:S02]  /*8080*/  IMAD.MOV.U32 R40, RZ, RZ, R86 ;  /* 0x000000ffff287224 */ /* 0x000fe400078e0056 */
[----:B------:R-:W-:Y:S02]  /*8090*/  IMAD.MOV.U32 R41, RZ, RZ, R97 ;  /* 0x000000ffff297224 */ /* 0x000fe400078e0061 */
[C---:B------:R-:W-:Y:S02]  /*80a0*/  IMAD R43, R48.reuse, UR61, R43 ;  /* 0x0000003d302b7c24 */ /* 0x040fe4000f8e022b */
[----:B------:R-:W-:-:S04]  /*80b0*/  IMAD.WIDE.U32 R40, R48, UR60, R40 ;  /* 0x0000003c30287c25 */ /* 0x000fc8000f8e0028 */
[C---:B------:R-:W-:Y:S01]  /*80c0*/  VIADD R44, R228.reuse, 0x80 ;  /* 0x00000080e42c7836 */ /* 0x040fe20000000000 */
[----:B------:R-:W-:Y:S01]  /*80d0*/  IADD3 R41, R41, R43, RZ ;  /* 0x0000002b29297210 */ /* 0x000fe20007ffe0ff */
[----:B------:R-:W-:Y:S01]  /*80e0*/  VIADD R42, R228, 0xc0 ;  /* 0x000000c0e42a7836 */ /* 0x000fe20000000000 */
[----:B--2---:R-:W-:Y:S02]  /*80f0*/  R2UR UR4, R37 ;  /* 0x00000000250472ca */ /* 0x004fe400000e0000 */
[----:B---3--:R-:W-:Y:S02]  /*8100*/  R2UR UR7, R36 ;  /* 0x00000000240772ca */ /* 0x008fe400000e0000 */
[----:B------:R-:W2:Y:S09]  /*8110*/  @!P5 LDS.128 R36, [R102+0x400] ;  /* 0x000400006624d984 */ /* 0x000eb20000000c00 */
[----:B------:R-:W-:Y:S01]  /*8120*/  LEA R50, P1, R40, UR4, 0x1 ;  /* 0x0000000428327c11 */ /* 0x000fe2000f8208ff */
[----:B------:R-:W-:-:S03]  /*8130*/  ULDC.64 UR4, c[0x0][0x208] ;  /* 0x0000820000047ab9 */ /* 0x000fc60000000a00 */
[----:B------:R-:W-:Y:S02]  /*8140*/  LEA.HI.X R51, R40, UR7, R41, 0x1, P1 ;  /* 0x0000000728337c11 */ /* 0x000fe400088f0c29 */
[----:B------:R-:W-:-:S03]  /*8150*/  ISETP.GE.AND P1, PT, R44, UR6, PT ;  /* 0x000000062c007c0c */ /* 0x000fc6000bf26270 */
[----:B--2---:R-:W-:Y:S01]  /*8160*/  @!P5 STG.E.128 desc[UR4][R50.64], R36 ;  /* 0x000000243200d986 */ /* 0x004fe2000c101d04 */
[----:B------:R-:W-:-:S03]  /*8170*/  ISETP.GE.AND P5, PT, R42, UR6, PT ;  /* 0x000000062a007c0c */ /* 0x000fc6000bfa6270 */
[----:B------:R-:W2:Y:S06]  /*8180*/  @!P4 LDS.128 R36, [R102+0x2400] ;  /* 0x002400006624c984 */ /* 0x000eac0000000c00 */
[----:B------:R-:W3:Y:S04]  /*8190*/  @!P1 LDS.128 R40, [R102+0x4400] ;  /* 0x0044000066289984 */ /* 0x000ee80000000c00 */
[----:B------:R-:W4:Y:S04]  /*81a0*/  @!P5 LDS.128 R44, [R102+0x6400] ;  /* 0x00640000662cd984 */ /* 0x000f280000000c00 */
[----:B--2---:R2:W-:Y:S04]  /*81b0*/  @!P4 STG.E.128 desc[UR4][R50.64+0x80], R36 ;  /* 0x000080243200c986 */ /* 0x0045e8000c101d04 */
[----:B---3--:R2:W-:Y:S04]  /*81c0*/  @!P1 STG.E.128 desc[UR4][R50.64+0x100], R40 ;  /* 0x0001002832009986 */ /* 0x0085e8000c101d04 */
[----:B----4-:R2:W-:Y:S02]  /*81d0*/  @!P5 STG.E.128 desc[UR4][R50.64+0x180], R44 ;  /* 0x0001802c3200d986 */ /* 0x0105e4000c101d04 */
.L_x_1429:
[----:B------:R-:W-:Y:S05]  /*81e0*/  BSYNC B0 ;  /* 0x0000000000007941 */ /* 0x000fea0003800000 */
.L_x_1428:
[----:B------:R-:W-:Y:S01]  /*81f0*/  ISETP.GE.AND P1, PT, R233, R105, PT ;  /* 0x00000069e900720c */ /* 0x000fe20003f26270 */
[----:B------:R-:W-:-:S12]  /*8200*/  BSSY B0, `(.L_x_1430) ;  /* 0x0000020000007945 */ /* 0x000fd80003800000 */
[----:B------:R-:W-:Y:S05]  /*8210*/  @P1 BRA `(.L_x_1431) ;  /* 0x0000000000781947 */ /* 0x000fea0003800000 */
[----:B--2---:R-:W2:Y:S01]  /*8220*/  LDL R36, [R1+0x18] ;  /* 0x0000180001247983 */ /* 0x004ea20000100800 */
[----:B------:R-:W-:-:S03]  /*8230*/  ULDC UR6, c[0x0][0x2e4] ;  /* 0x0000b90000067ab9 */ /* 0x000fc60000000800 */
[----:B------:R-:W3:Y:S01]  /*8240*/  LDL R37, [R1+0x1c] ;  /* 0x00001c0001257983 */ /* 0x000ee20000100800 */
[----:B------:R-:W-:Y:S01]  /*8250*/  ISETP.GE.AND P1, PT, R228, UR6, PT ;  /* 0x00000006e4007c0c */ /* 0x000fe2000bf26270 */
[----:B------:R-:W-:Y:S01]  /*8260*/  IMAD.MOV.U32 R41, RZ, RZ, R97 ;  /* 0x000000ffff297224 */ /* 0x000fe200078e0061 */
[----:B------:R-:W-:Y:S01]  /*8270*/  IADD3 R43, P4, R48, 0x20, RZ ;  /* 0x00000020302b7810 */ /* 0x000fe20007f9e0ff */
[C---:B------:R-:W-:Y:S01]  /*8280*/  VIADD R44, R228.reuse, 0x80 ;  /* 0x00000080e42c7836 */ /* 0x040fe20000000000 */
[----:B------:R-:W-:Y:S02]  /*8290*/  MOV R40, R86 ;  /* 0x0000005600287202 */ /* 0x000fe40000000f00 */
[----:B------:R-:W-:Y:S01]  /*82a0*/  IADD3 R42, R228, 0xc0, RZ ;  /* 0x000000c0e42a7810 */ /* 0x000fe20007ffe0ff */
[----:B------:R-:W-:Y:S01]  /*82b0*/  IMAD.X R48, RZ, RZ, R49, P4 ;  /* 0x000000ffff307224 */ /* 0x000fe200020e0631 */
[----:B------:R-:W-:Y:S01]  /*82c0*/  ISETP.GE.AND P5, PT, R225, UR6, PT ;  /* 0x00000006e1007c0c */ /* 0x000fe2000bfa6270 */
[----:B------:R-:W-:-:S04]  /*82d0*/  IMAD.WIDE.U32 R40, R43, UR60, R40 ;  /* 0x0000003c2b287c25 */ /* 0x000fc8000f8e0028 */
[----:B------:R-:W-:-:S04]  /*82e0*/  IMAD R48, R48, UR60, RZ ;  /* 0x0000003c30307c24 */ /* 0x000fc8000f8e02ff */
[----:B------:R-:W-:-:S04]  /*82f0*/  IMAD R43, R43, UR61, R48 ;  /* 0x0000003d2b2b7c24 */ /* 0x000fc8000f8e0230 */
[----:B------:R-:W-:Y:S01]  /*8300*/  IMAD.IADD R41, R41, 0x1, R43 ;  /* 0x0000000129297824 */ /* 0x000fe200078e022b */
[----:B--2---:R-:W-:Y:S02]  /*8310*/  R2UR UR7, R36 ;  /* 0x00000000240772ca */ /* 0x004fe400000e0000 */
[----:B---3--:R-:W-:Y:S02]  /*8320*/  R2UR UR4, R37 ;  /* 0x00000000250472ca */ /* 0x008fe400000e0000 */
[----:B------:R-:W2:Y:S11]  /*8330*/  @!P1 LDS.128 R36, [R102+0x1400] ;  /* 0x0014000066249984 */ /* 0x000eb60000000c00 */
        /* <DEDUP_REMOVED lines=12> */
.L_x_1431:
[----:B------:R-:W-:Y:S05]  /*8400*/  BSYNC B0 ;  /* 0x0000000000007941 */ /* 0x000fea0003800000 */
.L_x_1430:
[----:B------:R-:W-:Y:S01]  /*8410*/  @!PT LDS RZ, [RZ] ;  /* 0x00000000fffff984 */ /* 0x000fe20000000800 */
[----:B------:R-:W-:Y:S01]  /*8420*/  @!PT LDS RZ, [RZ] ;  /* 0x00000000fffff984 */ /* 0x000fe20000000800 */
[----:B------:R-:W-:Y:S01]  /*8430*/  @!PT LDS RZ, [RZ] ;  /* 0x00000000fffff984 */ /* 0x000fe20000000800 */
[----:B------:R-:W-:Y:S01]  /*8440*/  @!PT LDS RZ, [RZ] ;  /* 0x00000000fffff984 */ /* 0x000fe20000000800 */
[----:B------:R3:W-:Y:S06]  /*8450*/  MEMBAR.ALL.CTA ;  /* 0x0000000000007992 */ /* 0x0007ec0000008000 */
[----:B---3--:R-:W3:Y:S02]  /*8460*/  FENCE.VIEW.ASYNC.S ;  /* 0x00000000000073c6 */ /* 0x008ee40000000000 */
[----:B---3--:R3:W-:Y:S01]  /*8470*/  BAR.SYNC.DEFER_BLOCKING R108, 0x80 ;  /* 0x0002006c0000751d */ /* 0x0087e20000010000 */
[----:B------:R-:W-:Y:S01]  /*8480*/  ISETP.NE.AND P4, PT, R99, RZ, PT ;  /* 0x000000ff6300720c */ /* 0x000fe20003f85270 */
[----:B------:R-:W-:-:S02]  /*8490*/  VIADD R17, R17, 0x1 ;  /* 0x0000000111117836 */ /* 0x000fc40000000000 */
[----:B01----:R-:W-:-:S03]  /*84a0*/  @!P0 VIADD R98, R98, 0x308c0 ;  /* 0x000308c062628836 */ /* 0x003fc60000000000 */
[C---:B------:R-:W-:Y:S02]  /*84b0*/  ISETP.NE.AND P1, PT, R17.reuse, 0x2, PT ;  /* 0x000000021100780c */ /* 0x040fe40003f25270 */
[----:B------:R-:W-:Y:S02]  /*84c0*/  @!P0 PRMT R98, RZ, 0x654, R98 ;  /* 0x00000654ff628816 */ /* 0x000fe40000000062 */
[----:B--2---:R-:W-:Y:S02]  /*84d0*/  SEL R37, RZ, 0x1, P1 ;  /* 0x00000001ff257807 */ /* 0x004fe40000800000 */
[----:B------:R-:W-:Y:S02]  /*84e0*/  SEL R17, R17, RZ, P1 ;  /* 0x000000ff11117207 */ /* 0x000fe40000800000 */
[----:B------:R-:W-:Y:S01]  /*84f0*/  LOP3.LUT R236, R236, R37, RZ, 0x3c, !PT ;  /* 0x00000025ecec7212 */ /* 0x000fe200078e3cff */
[----:B------:R3:W-:Y:S01]  /*8500*/  @!P0 SYNCS.ARRIVE.TRANS64.RED.A1T0 RZ, [R98+URZ], RZ ;  /* 0x000000ff62ff89a7 */ /* 0x0007e2000810043f */
[----:B------:R-:W-:Y:S01]  /*8510*/  PLOP3.LUT P0, PT, PT, PT, PT, 0x8, 0x0 ;  /* 0x000000000000781c */ /* 0x000fe20003f0e170 */
[----:B------:R-:W-:-:S12]  /*8520*/  @P4 BRA `(.L_x_1432) ;  /* 0xffffffa4007c4947 */ /* 0x000fd8000383ffff */
.L_x_1352:
[----:B------:R-:W0:Y:S01]  /*8530*/  LDC.64 R4, c[0x0][0x9e0] ;  /* 0x00027800ff047b82 */ /* 0x000e220000000a00 */
[----:B------:R-:W-:Y:S01]  /*8540*/  BSSY B0, `(.L_x_1433) ;  /* 0x0000005000007945 */ /* 0x000fe20003800000 */
[----:B0-----:R-:W-:-:S03]  /*8550*/  ISETP.GE.AND P1, PT, R5, 0x1, PT ;  /* 0x000000010500780c */ /* 0x001fc60003f26270 */
[----:B------:R-:W-:Y:S10]  /*8560*/  @P0 BRA `(.L_x_1434) ;  /* 0x0000000000080947 */ /* 0x000ff40003800000 */
[----:B------:R-:W0:Y:S02]  /*8570*/  FENCE.VIEW.ASYNC.G ;  /* 0x00000000000073c6 */ /* 0x000e240000000100 */
[----:B0-----:R-:W-:Y:S06]  /*8580*/  BAR.ARV 0xc, 0x120 ;  /* 0x0304800000007b1d */ /* 0x001fec0000002000 */
.L_x_1434:
[----:B------:R-:W-:Y:S05]  /*8590*/  BSYNC B0 ;  /* 0x0000000000007941 */ /* 0x000fea0003800000 */
.L_x_1433:
[----:B------:R-:W-:Y:S01]  /*85a0*/  IMAD.IADD R0, R103, 0x1, R4 ;  /* 0x0000000167007824 */ /* 0x000fe200078e0204 */
[----:B------:R-:W-:Y:S06]  /*85b0*/  @!P1 BRA `(.L_x_1435) ;  /* 0x0000000000489947 */ /* 0x000fec0003800000 */
        /* <DEDUP_REMOVED lines=11> */
.L_x_1437:
[----:B------:R-:W-:-:S13]  /*8670*/  ISETP.NE.AND P0, PT, R5, 0x1, PT ;  /* 0x000000010500780c */ /* 0x000fda0003f05270 */
[----:B------:R-:W0:Y:S02]  /*8680*/  @P0 LDC.64 R6, c[0x0][0x9e8] ;  /* 0x00027a00ff060b82 */ /* 0x000e240000000a00 */
[----:B0-----:R-:W-:-:S05]  /*8690*/  @P0 IMAD.HI.U32 R4, R2, R6, RZ ;  /* 0x0000000602040227 */ /* 0x001fca00078e00ff */
[----:B------:R-:W-:-:S07]  /*86a0*/  @P0 SHF.R.U32.HI R2, RZ, R7, R4 ;  /* 0x00000007ff020219 */ /* 0x000fce0000011604 */
.L_x_1438:
[----:B------:R-:W-:Y:S05]  /*86b0*/  BSYNC B0 ;  /* 0x0000000000007941 */ /* 0x000fea0003800000 */
.L_x_1436:
[----:B------:R-:W-:-:S05]  /*86c0*/  IMAD R3, R2, R5, R5 ;  /* 0x0000000502037224 */ /* 0x000fca00078e0205 */
[----:B------:R-:W-:-:S07]  /*86d0*/  VIMNMX R0, R0, R3, PT ;  /* 0x0000000300007248 */ /* 0x000fce0003fe0100 */
.L_x_1435:
[----:B------:R-:W-:Y:S01]  /*86e0*/  VIADD R0, R0, 0x3f ;  /* 0x0000003f00007836 */ /* 0x000fe20000000000 */
[----:B------:R-:W-:Y:S02]  /*86f0*/  ULDC UR4, c[0x0][0x9dc] ;  /* 0x0002770000047ab9 */ /* 0x000fe40000000800 */
[----:B------:R-:W-:Y:S02]  /*8700*/  VIADD R2, R101, -UR4 ;  /* 0x8000000465027c36 */ /* 0x000fe40008000000 */
[----:B------:R-:W-:-:S04]  /*8710*/  SHF.R.S32.HI R3, RZ, 0x1f, R0 ;  /* 0x0000001fff037819 */ /* 0x000fc80000011400 */
[----:B------:R-:W-:-:S04]  /*8720*/  LEA.HI R3, R3, R0, RZ, 0x6 ;  /* 0x0000000003037211 */ /* 0x000fc800078f30ff */
[----:B------:R-:W-:-:S04]  /*8730*/  SHF.R.S32.HI R3, RZ, 0x6, R3 ;  /* 0x00000006ff037819 */ /* 0x000fc80000011403 */
[----:B------:R-:W-:Y:S01]  /*8740*/  VIMNMX R104, R104, R3, PT ;  /* 0x0000000368687248 */ /* 0x000fe20003fe0100 */
        /* <DEDUP_REMOVED lines=11> */
.L_x_1441:
[----:B------:R-:W-:-:S13]  /*8800*/  ISETP.NE.AND P0, PT, R5, 0x1, PT ;  /* 0x000000010500780c */ /* 0x000fda0003f05270 */
[----:B------:R-:W0:Y:S02]  /*8810*/  @P0 LDC.64 R6, c[0x0][0x9e8] ;  /* 0x00027a00ff060b82 */ /* 0x000e240000000a00 */
[----:B0-----:R-:W-:-:S05]  /*8820*/  @P0 IMAD.HI.U32 R6, R101, R6, RZ ;  /* 0x0000000665060227 */ /* 0x001fca00078e00ff */
[----:B------:R-:W-:-:S07]  /*8830*/  @P0 SHF.R.U32.HI R101, RZ, R7, R6 ;  /* 0x00000007ff650219 */ /* 0x000fce0000011606 */
.L_x_1442:
[----:B------:R-:W-:Y:S05]  /*8840*/  BSYNC B0 ;  /* 0x0000000000007941 */ /* 0x000fea0003800000 */
.L_x_1440:
[----:B------:R-:W-:-:S05]  /*8850*/  IMAD R101, R101, R5, RZ ;  /* 0x0000000565657224 */ /* 0x000fca00078e02ff */
[----:B------:R-:W-:-:S07]  /*8860*/  VIMNMX R2, R2, R101, !PT ;  /* 0x0000006502027248 */ /* 0x000fce0007fe0100 */
.L_x_1439:
[----:B------:R-:W-:Y:S02]  /*8870*/  SHF.R.S32.HI R3, RZ, 0x1f, R2 ;  /* 0x0000001fff037819 */ /* 0x000fe40000011402 */
[----:B------:R-:W-:Y:S02]  /*8880*/  CS2R R4, SRZ ;  /* 0x0000000000047805 */ /* 0x000fe4000001ff00 */
[----:B------:R-:W-:Y:S02]  /*8890*/  PLOP3.LUT P0, PT, PT, PT, PT, 0x80, 0x0 ;  /* 0x000000000000781c */ /* 0x000fe40003f0f070 */
[----:B------:R-:W-:Y:S02]  /*88a0*/  CS2R R150, SRZ ;  /* 0x0000000000967805 */ /* 0x000fe4000001ff00 */
[----:B------:R-:W-:Y:S02]  /*88b0*/  LEA.HI R3, R3, R2, RZ, 0x6 ;  /* 0x0000000203037211 */ /* 0x000fe400078f30ff */
[----:B------:R-:W-:-:S02]  /*88c0*/  CS2R R148, SRZ ;  /* 0x0000000000947805 */ /* 0x000fc4000001ff00 */
[----:B------:R-:W-:Y:S02]  /*88d0*/  MOV R0, RZ ;  /* 0x000000ff00007202 */ /* 0x000fe40000000f00 */
[----:B------:R-:W-:Y:S02]  /*88e0*/  CS2R R146, SRZ ;  /* 0x0000000000927805 */ /* 0x000fe4000001ff00 */
[----:B------:R-:W-:Y:S02]  /*88f0*/  SHF.R.S32.HI R3, RZ, 0x6, R3 ;  /* 0x00000006ff037819 */ /* 0x000fe40000011403 */
[----:B------:R-:W-:Y:S02]  /*8900*/  CS2R R144, SRZ ;  /* 0x0000000000907805 */ /* 0x000fe4000001ff00 */
[----:B------:R-:W-:Y:S02]  /*8910*/  CS2R R142, SRZ ;  /* 0x00000000008e7805 */ /* 0x000fe4000001ff00 */
[----:B------:R-:W-:-:S02]  /*8920*/  CS2R R140, SRZ ;  /* 0x00000000008c7805 */ /* 0x000fc4000001ff00 */
[----:B------:R-:W-:Y:S02]  /*8930*/  VIMNMX R6, RZ, R3, !PT ;  /* 0x00000003ff067248 */ /* 0x000fe40007fe0100 */
[----:B------:R-:W-:Y:S02]  /*8940*/  CS2R R138, SRZ ;  /* 0x00000000008a7805 */ /* 0x000fe4000001ff00 */
[----:B------:R-:W-:Y:S02]  /*8950*/  CS2R R136, SRZ ;  /* 0x0000000000887805 */ /* 0x000fe4000001ff00 */
[----:B------:R-:W-:Y:S02]  /*8960*/  CS2R R134, SRZ ;  /* 0x0000000000867805 */ /* 0x000fe4000001ff00 */
[----:B------:R-:W-:Y:S01]  /*8970*/  ISETP.GT.AND P1, PT, R104, R6, PT ;  /* 0x000000066800720c */ /* 0x000fe20003f24270 */
[----:B------:R0:W-:Y:S01]  /*8980*/  STL [R1+0x50], R6 ;  /* 0x0000500601007387 */ /* 0x0001e20000100800 */
[----:B------:R-:W-:-:S02]  /*8990*/  CS2R R132, SRZ ;  /* 0x0000000000847805 */ /* 0x000fc4000001ff00 */
[----:B------:R-:W-:Y:S02]  /*89a0*/  CS2R R120, SRZ ;  /* 0x0000000000787805 */ /* 0x000fe4000001ff00 */
[----:B------:R-:W-:Y:S02]  /*89b0*/  CS2R R116, SRZ ;  /* 0x0000000000747805 */ /* 0x000fe4000001ff00 */
[----:B------:R-:W-:Y:S02]  /*89c0*/  CS2R R128, SRZ ;  /* 0x0000000000807805 */ /* 0x000fe4000001ff00 */
[----:B------:R-:W-:Y:S02]  /*89d0*/  CS2R R112, SRZ ;  /* 0x0000000000707805 */ /* 0x000fe4000001ff00 */
[----:B---3--:R-:W-:Y:S02]  /*89e0*/  CS2R R108, SRZ ;  /* 0x00000000006c7805 */ /* 0x008fe4000001ff00 */
        /* <DEDUP_REMOVED lines=13> */
[----:B------:R-:W-:Y:S01]  /*8ac0*/  IMAD.MOV.U32 R105, RZ, RZ, RZ ;  /* 0x000000ffff697224 */ /* 0x000fe200078e00ff */
        /* <DEDUP_REMOVED lines=35> */
[----:B------:R-:W-:Y:S01]  /*8d00*/  CS2R R24, SRZ ;  /* 0x0000000000187805 */ /* 0x000fe2000001ff00 */
[----:B0-----:R-:W-:Y:S06]  /*8d10*/  @!P1 BRA `(.L_x_1443) ;  /* 0x0000015c00e89947 */ /* 0x001fec0003800000 */
[----:B------:R-:W0:Y:S01]  /*8d20*/  S2R R6, SR_TID.X ;  /* 0x0000000000067919 */ /* 0x000e220000002100 */
[----:B------:R-:W-:Y:S01]  /*8d30*/  BSSY B6, `(.L_x_1444) ;  /* 0x0000020000067945 */ /* 0x000fe20003800000 */
[----:B0-----:R-:W-:-:S04]  /*8d40*/  IADD3 R0, R6, -0x80, RZ ;  /* 0xffffff8006007810 */ /* 0x001fc80007ffe0ff */
[----:B------:R-:W-:-:S04]  /*8d50*/  SHF.R.S32.HI R3, RZ, 0x1f, R0 ;  /* 0x0000001fff037819 */ /* 0x000fc80000011400 */
[----:B------:R-:W-:-:S04]  /*8d60*/  LEA.HI R3, R3, R0, RZ, 0x7 ;  /* 0x0000000003037211 */ /* 0x000fc800078f38ff */
[----:B------:R-:W-:-:S06]  /*8d70*/  SHF.R.S32.HI R0, RZ, 0x7, R3 ;  /* 0x00000007ff007819 */ /* 0x000fcc0000011403 */
[----:B------:R-:W0:Y:S02]  /*8d80*/  SHFL.IDX PT, R0, R0, RZ, 0x1f ;  /* 0x00001fff00007589 */ /* 0x000e2400000e0000 */
[----:B0-----:R-:W-:-:S04]  /*8d90*/  LEA.HI R2, R0, R0, RZ, 0x1 ;  /* 0x0000000000027211 */ /* 0x001fc800078f08ff */
[----:B------:R-:W-:Y:S01]  /*8da0*/  LOP3.LUT R3, R2, 0x1e, RZ, 0xc0, !PT ;  /* 0x0000001e02037812 */ /* 0x000fe200078ec0ff */
[----:B------:R-:W-:-:S04]  /*8db0*/  VIADD R2, R16, 0x10400 ;  /* 0x0001040010027836 */ /* 0x000fc80000000000 */
[----:B------:R-:W-:Y:S01]  /*8dc0*/  IMAD.IADD R3, R0, 0x1, -R3 ;  /* 0x0000000100037824 */ /* 0x000fe200078e0a03 */
[----:B------:R-:W-:-:S03]  /*8dd0*/  LOP3.LUT P0, RZ, R2, 0x3ff, RZ, 0xc0, !PT ;  /* 0x000003ff02ff7812 */ /* 0x000fc6000780c0ff */
[----:B------:R-:W-:Y:S01]  /*8de0*/  IMAD R3, R3, 0x2000, R2 ;  /* 0x0000200003037824 */ /* 0x000fe200078e0202 */
[----:B------:R-:W-:-:S04]  /*8df0*/  P2R R23, PR, RZ, 0x1 ;  /* 0x00000001ff177803 */ /* 0x000fc80000000000 */
[----:B------:R-:W-:-:S04]  /*8e00*/  SHF.R.U32.HI R2, RZ, 0x4, R3 ;  /* 0x00000004ff027819 */ /* 0x000fc80000011603 */
[----:B------:R-:W-:Y:S01]  /*8e10*/  LOP3.LUT R2, R2, 0x3fff, RZ, 0xc0, !PT ;  /* 0x00003fff02027812 */ /* 0x000fe200078ec0ff */
[----:B------:R-:W-:Y:S06]  /*8e20*/  @!P0 BRA `(.L_x_1445) ;  /* 0x0000000000408947 */ /* 0x000fec0003800000 */
        /* <DEDUP_REMOVED lines=10> */
[----:B------:R-:W-:Y:S01]  /*8ed0*/  MOV R13, RZ ;  /* 0x000000ff000d7202 */ /* 0x000fe20000000f00 */
[----:B------:R-:W-:-:S02]  /*8ee0*/  IMAD.U32 R11, RZ, RZ, UR5 ;  /* 0x00000005ff0b7e24 */ /* 0x000fc4000f8e00ff */
[----:B------:R-:W-:Y:S02]  /*8ef0*/  IMAD.MOV.U32 R8, RZ, RZ, 0x70 ;  /* 0x00000070ff087424 */ /* 0x000fe400078e00ff */
[----:B0-----:R-:W-:-:S07]  /*8f00*/  IMAD.MOV.U32 R12, RZ, RZ, 0x1 ;  /* 0x00000001ff0c7424 */ /* 0x001fce00078e00ff */
[----:B------:R-:W-:-:S07]  /*8f10*/  LEPC R20, `(.L_x_1445) ;  /* 0x000000001014794e */ /* 0x000fce0000000000 */
[----:B-1---5:R-:W-:Y:S05]  /*8f20*/  CALL.ABS.NOINC R14 ;  /* 0x000000000e007343 */ /* 0x022fea0003c00000 */
.L_x_1445:
[----:B------:R-:W-:Y:S05]  /*8f30*/  BSYNC B6 ;  /* 0x0000000000067941 */ /* 0x000fea0003800000 */
.L_x_1444:
[----:B------:R-:W-:Y:S02]  /*8f40*/  ULDC UR4, c[0x0][0x3d4] ;  /* 0x0000f50000047ab9 */ /* 0x000fe40000000800 */
[----:B------:R-:W-:-:S13]  /*8f50*/  ISETP.LT.AND P0, PT, RZ, UR4, PT ;  /* 0x00000004ff007c0c */ /* 0x000fda000bf01270 */
[----:B------:R-:W-:Y:S05]  /*8f60*/  @P0 BRA `(.L_x_1446) ;  /* 0x0000000000400947 */ /* 0x000fea0003800000 */
[----:B------:R-:W2:Y:S02]  /*8f70*/  LDL R20, [R1+0x68] ;  /* 0x0000680001147983 */ /* 0x000ea40000100800 */
[----:B--2---:R-:W-:-:S04]  /*8f80*/  LEA.HI R0, R20, R20, RZ, 0x1 ;  /* 0x0000001414007211 */ /* 0x004fc800078f08ff */
[----:B------:R-:W-:-:S05]  /*8f90*/  LOP3.LUT R0, R0, 0xfffffffe, RZ, 0xc0, !PT ;  /* 0xfffffffe00007812 */ /* 0x000fca00078ec0ff */
[----:B------:R-:W-:-:S05]  /*8fa0*/  IMAD.IADD R0, R20, 0x1, -R0 ;  /* 0x0000000114007824 */ /* 0x000fca00078e0a00 */
[----:B------:R-:W-:-:S04]  /*8fb0*/  SHF.L.U32 R3, R0, 0x1f, RZ ;  /* 0x0000001f00037819 */ /* 0x000fc800000006ff */
[----:B------:R0:W1:Y:S03]  /*8fc0*/  SYNCS.PHASECHK.TRANS64.TRYWAIT P0, [R16+URZ+0x30800], R3 ;  /* 0x03080003100075a7 */ /* 0x000066000800017f */
[----:B-1----:R-:W-:Y:S05]  /*8fd0*/  @!P0 NANOSLEEP.SYNCS 0x989680 ;  /* 0x009896800000895d */ /* 0x002fea0003900000 */
[----:B------:R-:W1:Y:S01]  /*8fe0*/  @!P0 SYNCS.PHASECHK.TRANS64 P0, [R16+URZ+0x30800], R3 ;  /* 0x03080003100085a7 */ /* 0x000e62000800007f */
[----:B------:R-:W-:Y:S04]  /*8ff0*/  BSSY B0, `(.L_x_1447) ;  /* 0x0000006000007945 */ /* 0x000fe80003800000 */
[----:B-1----:R-:W-:Y:S05]  /*9000*/  @P0 BRA `(.L_x_1448) ;  /* 0x0000000000100947 */ /* 0x002fea0003800000 */
.L_x_1449:
[----:B-1----:R1:W2:Y:S02]  /*9010*/  SYNCS.PHASECHK.TRANS64.TRYWAIT P0, [R16+URZ+0x30800], R3 ;  /* 0x03080003100075a7 */ /* 0x0022a4000800017f */
[----:B--2---:R-:W-:Y:S05]  /*9020*/  @!P0 NANOSLEEP.SYNCS 0x989680 ;  /* 0x009896800000895d */ /* 0x004fea0003900000 */
[----:B------:R-:W2:Y:S02]  /*9030*/  @!P0 SYNCS.PHASECHK.TRANS64 P0, [R16+URZ+0x30800], R3 ;  /* 0x03080003100085a7 */ /* 0x000ea4000800007f */
[----:B--2---:R-:W-:Y:S05]  /*9040*/  @!P0 BRA `(.L_x_1449) ;  /* 0xfffffffc00f08947 */ /* 0x004fea000383ffff */
.L_x_1448:
[----:B------:R-:W-:Y:S05]  /*9050*/  BSYNC B0 ;  /* 0x0000000000007941 */ /* 0x000fea0003800000 */
.L_x_1447:
[----:B------:R-:W-:Y:S05]  /*9060*/  BRA `(.L_x_1450) ;  /* 0x0000009400147947 */ /* 0x000fea0003800000 */
.L_x_1446:
[----:B------:R-:W0:Y:S01]  /*9070*/  LDC.64 R12, c[0x0][0x3d8] ;  /* 0x0000f600ff0c7b82 */ /* 0x000e220000000a00 */
[----:B-----5:R-:W-:Y:S01]  /*9080*/  SHF.R.S32.HI R3, RZ, 0x1f, R100 ;  /* 0x0000001fff037819 */ /* 0x020fe20000011464 */
[--C-:B------:R-:W-:Y:S01]  /*9090*/  IMAD.MOV.U32 R4, RZ, RZ, R208.reuse ;  /* 0x000000ffff047224 */ /* 0x100fe200078e00d0 */
[----:B------:R-:W-:Y:S01]  /*90a0*/  SHF.R.S32.HI R5, RZ, 0x1f, R208 ;  /* 0x0000001fff057819 */ /* 0x000fe200000114d0 */
[----:B------:R-:W-:Y:S01]  /*90b0*/  BSSY B6, `(.L_x_1451) ;  /* 0x0000031000067945 */ /* 0x000fe20003800000 */
[----:B------:R-:W-:Y:S02]  /*90c0*/  ISETP.NE.AND P4, PT, R23, RZ, PT ;  /* 0x000000ff1700720c */ /* 0x000fe40003f85270 */
[----:B------:R-:W-:Y:S01]  /*90d0*/  SHF.R.S32.HI R229, RZ, 0x1f, R228 ;  /* 0x0000001fffe57819 */ /* 0x000fe200000114e4 */
[----:B------:R-:W1:Y:S01]  /*90e0*/  LDC.64 R14, c[0x0][0x3e8] ;  /* 0x0000fa00ff0e7b82 */ /* 0x000e620000000a00 */
[-C--:B0-----:R-:W-:Y:S01]  /*90f0*/  IMAD R6, R19, R12.reuse, RZ ;  /* 0x0000000c13067224 */ /* 0x081fe200078e02ff */
[----:B------:R-:W-:Y:S01]  /*9100*/  SHF.L.U64.HI R86, R12, 0x5, R13 ;  /* 0x000000050c567819 */ /* 0x000fe2000001020d */
[----:B------:R-:W-:-:S02]  /*9110*/  IMAD R0, R3, R12, RZ ;  /* 0x0000000c03007224 */ /* 0x000fc400078e02ff */
[C---:B------:R-:W-:Y:S02]  /*9120*/  IMAD R95, R18.reuse, R13, R6 ;  /* 0x0000000d125f7224 */ /* 0x040fe400078e0206 */
[----:B------:R-:W-:Y:S01]  /*9130*/  IMAD.WIDE.U32 R6, R18, R12, R4 ;  /* 0x0000000c12067225 */ /* 0x000fe200078e0004 */
[----:B-1----:R-:W-:-:S03]  /*9140*/  SHF.L.U64.HI R90, R14, 0x5, R15 ;  /* 0x000000050e5a7819 */ /* 0x002fc6000001020f */
[-C--:B------:R-:W-:Y:S02]  /*9150*/  IMAD R3, R3, R14.reuse, RZ ;  /* 0x0000000e03037224 */ /* 0x080fe400078e02ff */
[----:B------:R-:W-:Y:S02]  /*9160*/  IMAD R10, R19, R14, RZ ;  /* 0x0000000e130a7224 */ /* 0x000fe400078e02ff */
[----:B------:R-:W-:-:S04]  /*9170*/  IMAD.WIDE.U32 R82, R100, R12, RZ ;  /* 0x0000000c64527225 */ /* 0x000fc800078e00ff */
[----:B------:R-:W-:Y:S01]  /*9180*/  IMAD R25, R100, R13, R0 ;  /* 0x0000000d64197224 */ /* 0x000fe200078e0200 */
[----:B------:R-:W-:Y:S01]  /*9190*/  IADD3 R93, P0, R6, R82, RZ ;  /* 0x00000052065d7210 */ /* 0x000fe20007f1e0ff */
[C---:B------:R-:W-:Y:S02]  /*91a0*/  IMAD R3, R100.reuse, R15, R3 ;  /* 0x0000000f64037224 */ /* 0x040fe400078e0203 */
[----:B------:R-:W-:-:S04]  /*91b0*/  IMAD.WIDE.U32 R80, R100, R14, RZ ;  /* 0x0000000e64507225 */ /* 0x000fc800078e00ff */
[----:B------:R-:W-:Y:S01]  /*91c0*/  IMAD.WIDE.U32 R4, R18, R14, R4 ;  /* 0x0000000e12047225 */ /* 0x000fe200078e0004 */
[----:B------:R-:W-:-:S03]  /*91d0*/  IADD3 R27, R3, R81, RZ ;  /* 0x00000051031b7210 */ /* 0x000fc60007ffe0ff */
[----:B------:R-:W-:Y:S01]  /*91e0*/  IMAD R97, R18, R15, R10 ;  /* 0x0000000f12617224 */ /* 0x000fe200078e020a */
[----:B------:R-:W-:Y:S01]  /*91f0*/  IADD3 R87, P1, R4, R80, RZ ;  /* 0x0000005004577210 */ /* 0x000fe20007f3e0ff */
[----:B------:R-:W-:-:S03]  /*9200*/  IMAD.WIDE.U32 R8, R18, R12, R228 ;  /* 0x0000000c12087225 */ /* 0x000fc600078e00e4 */
[----:B------:R-:W-:Y:S01]  /*9210*/  IADD3.X R107, R27, R5, R97, P1, !PT ;  /* 0x000000051b6b7210 */ /* 0x000fe20000ffe461 */
[----:B------:R-:W-:Y:S01]  /*9220*/  IMAD.WIDE.U32 R10, R18, R14, R228 ;  /* 0x0000000e120a7225 */ /* 0x000fe200078e00e4 */
[----:B------:R-:W-:-:S03]  /*9230*/  IADD3 R91, P2, R8, R82, RZ ;  /* 0x00000052085b7210 */ /* 0x000fc60007f5e0ff */
[----:B------:R-:W-:Y:S01]  /*9240*/  IMAD.IADD R25, R25, 0x1, R83 ;  /* 0x0000000119197824 */ /* 0x000fe200078e0253 */
[----:B------:R-:W-:Y:S01]  /*9250*/  IADD3 R23, P3, R10, R80, RZ ;  /* 0x000000500a177210 */ /* 0x000fe20007f7e0ff */
[----:B------:R-:W-:Y:S02]  /*9260*/  IMAD.SHL.U32 R88, R12, 0x20, RZ ;  /* 0x000000200c587824 */ /* 0x000fe400078e00ff */
[----:B------:R-:W-:Y:S01]  /*9270*/  IMAD.SHL.U32 R92, R14, 0x20, RZ ;  /* 0x000000200e5c7824 */ /* 0x000fe200078e00ff */
[C---:B------:R-:W-:Y:S02]  /*9280*/  IADD3.X R89, R25.reuse, R7, R95, P0, !PT ;  /* 0x0000000719597210 */ /* 0x040fe400007fe45f */
[----:B------:R-:W-:Y:S02]  /*9290*/  IADD3.X R95, R25, R95, R9, P2, !PT ;  /* 0x0000005f195f7210 */ /* 0x000fe400017fe409 */
[----:B------:R-:W-:Y:S01]  /*92a0*/  IADD3.X R97, R27, R97, R11, P3, !PT ;  /* 0x000000611b617210 */ /* 0x000fe20001ffe40b */
        /* <DEDUP_REMOVED lines=14> */
[----:B0-----:R-:W-:-:S07]  /*9390*/  IMAD.MOV.U32 R13, RZ, RZ, RZ ;  /* 0x000000ffff0d7224 */ /* 0x001fce00078e00ff */
[----:B------:R-:W-:-:S07]  /*93a0*/  LEPC R20, `(.L_x_1452) ;  /* 0x000000001014794e */ /* 0x000fce0000000000 */
[----:B-1----:R-:W-:Y:S05]  /*93b0*/  CALL.ABS.NOINC R14 ;  /* 0x000000000e007343 */ /* 0x002fea0003c00000 */
.L_x_1452:
[----:B------:R-:W-:Y:S05]  /*93c0*/  BSYNC B6 ;  /* 0x0000000000067941 */ /* 0x000fea0003800000 */
.L_x_1451:
[----:B------:R-:W2:Y:S01]  /*93d0*/  LDL R110, [R1+0x4] ;  /* 0x00000400016e7983 */ /* 0x000ea20000100800 */
[----:B------:R-:W0:Y:S01]  /*93e0*/  LDC.64 R84, c[0x0][0x3d8] ;  /* 0x0000f600ff547b82 */ /* 0x000e220000000a00 */
[----:B------:R-:W-:Y:S01]  /*93f0*/  ULDC.U8 UR4, c[0x0][0x3f0] ;  /* 0x0000fc0000047ab9 */ /* 0x000fe20000000000 */
[----:B------:R-:W-:Y:S01]  /*9400*/  BSSY B0, `(.L_x_1453) ;  /* 0x0000903000007945 */ /* 0x000fe20003800000 */
[----:B------:R-:W-:-:S05]  /*9410*/  ISETP.NE.AND P0, PT, RZ, UR4, PT ;  /* 0x00000004ff007c0c */ /* 0x000fca000bf05270 */
[----:B------:R-:W1:Y:S01]  /*9420*/  LDC.64 R14, c[0x0][0x3e8] ;  /* 0x0000fa00ff0e7b82 */ /* 0x000e620000000a00 */
[----:B--2---:R-:W-:Y:S01]  /*9430*/  SHF.R.S32.HI R3, RZ, 0x1f, R110 ;  /* 0x0000001fff037819 */ /* 0x004fe2000001146e */
[----:B0-----:R-:W-:-:S04]  /*9440*/  IMAD.WIDE.U32 R4, R110, R84, RZ ;  /* 0x000000546e047225 */ /* 0x001fc800078e00ff */
[C---:B------:R-:W-:Y:S02]  /*9450*/  IMAD R0, R3.reuse, R84, RZ ;  /* 0x0000005403007224 */ /* 0x040fe400078e02ff */
[-C--:B-1----:R-:W-:Y:S02]  /*9460*/  IMAD R8, R3, R14.reuse, RZ ;  /* 0x0000000e03087224 */ /* 0x082fe400078e02ff */
[C---:B------:R-:W-:Y:S02]  /*9470*/  IMAD R3, R110.reuse, R85, R0 ;  /* 0x000000556e037224 */ /* 0x040fe400078e0200 */
[----:B------:R-:W-:-:S03]  /*9480*/  IMAD.WIDE.U32 R6, R110, R14, RZ ;  /* 0x0000000e6e067225 */ /* 0x000fc600078e00ff */
[----:B------:R-:W-:Y:S01]  /*9490*/  IADD3 R5, R5, R3, RZ ;  /* 0x0000000305057210 */ /* 0x000fe20007ffe0ff */
[C---:B------:R-:W-:Y:S02]  /*94a0*/  IMAD R9, R110.reuse, R15, R8 ;  /* 0x0000000f6e097224 */ /* 0x040fe400078e0208 */
[----:B------:R-:W-:Y:S01]  /*94b0*/  IMAD R0, R110, -0x80, R224 ;  /* 0xffffff806e007824 */ /* 0x000fe200078e02e0 */
[C---:B------:R-:W-:Y:S01]  /*94c0*/  SHF.L.U64.HI R13, R4.reuse, 0x7, R5 ;  /* 0x00000007040d7819 */ /* 0x040fe20000010205 */
[----:B------:R-:W-:Y:S02]  /*94d0*/  IMAD.IADD R3, R7, 0x1, R9 ;  /* 0x0000000107037824 */ /* 0x000fe400078e0209 */
[----:B------:R-:W-:Y:S01]  /*94e0*/  IMAD.SHL.U32 R12, R4, 0x80, RZ ;  /* 0x00000080040c7824 */ /* 0x000fe200078e00ff */
[----:B------:R-:W-:Y:S01]  /*94f0*/  VIMNMX R21, R0, 0x80, PT ;  /* 0x0000008000157848 */ /* 0x000fe20003fe0100 */
[C---:B------:R-:W-:Y:S01]  /*9500*/  IMAD.SHL.U32 R10, R6.reuse, 0x80, RZ ;  /* 0x00000080060a7824 */ /* 0x040fe200078e00ff */
[----:B------:R-:W-:Y:S01]  /*9510*/  SHF.L.U64.HI R11, R6, 0x7, R3 ;  /* 0x00000007060b7819 */ /* 0x000fe20000010203 */
[----:B------:R-:W-:Y:S06]  /*9520*/  @!P0 BRA `(.L_x_1454) ;  /* 0x0000004400988947 */ /* 0x000fec0003800000 */
[----:B------:R-:W2:Y:S01]  /*9530*/  LDL R20, [R1+0x74] ;  /* 0x0000740001147983 */ /* 0x000ea20000100800 */
[-C--:B------:R-:W-:Y:S02]  /*9540*/  ISETP.GE.AND P0, PT, R18, R21.reuse, PT ;  /* 0x000000151200720c */ /* 0x080fe40003f06270 */
[----:B------:R-:W-:Y:S01]  /*9550*/  ISETP.GE.AND P1, PT, R233, R21, PT ;  /* 0x00000015e900720c */ /* 0x000fe20003f26270 */
[----:B------:R0:W5:Y:S04]  /*9560*/  LDL R94, [R1+0x10] ;  /* 0x00001000015e7983 */ /* 0x0001680000100800 */
[----:B------:R0:W5:Y:S01]  /*9570*/  LDL R91, [R1+0x14] ;  /* 0x00001400015b7983 */ /* 0x0001620000100800 */
[----:B------:R-:W-:Y:S01]  /*9580*/  BSSY B1, `(.L_x_1455) ;  /* 0x0000034000017945 */ /* 0x000fe20003800000 */
        /* <DEDUP_REMOVED lines=17> */
[----:B--2---:R-:W-:Y:S01]  /*96a0*/  ISETP.GE.AND P2, PT, R20, R21, PT ;  /* 0x000000151400720c */ /* 0x004fe20003f46270 */
[----:B0-----:R-:W-:-:S12]  /*96b0*/  @P0 BRA `(.L_x_1456) ;  /* 0x0000000000800947 */ /* 0x001fd80003800000 */
[----:B------:R-:W-:Y:S01]  /*96c0*/  IADD3 R0, P4, R10, R87, RZ ;  /* 0x000000570a007210 */ /* 0x000fe20007f9e0ff */
[----:B------:R-:W-:Y:S01]  /*96d0*/  ULDC.64 UR4, c[0x0][0x3c8] ;  /* 0x0000f20000047ab9 */ /* 0x000fe20000000a00 */
[----:B------:R-:W-:Y:S01]  /*96e0*/  IADD3 R7, P3, R12, R93, RZ ;  /* 0x0000005d0c077210 */ /* 0x000fe20007f7e0ff */
[----:B------:R-:W-:Y:S01]  /*96f0*/  ULDC.64 UR6, c[0x0][0x3e0] ;  /* 0x0000f80000067ab9 */ /* 0x000fe20000000a00 */
[----:B------:R-:W-:Y:S01]  /*9700*/  CS2R R78, SRZ ;  /* 0x00000000004e7805 */ /* 0x000fe2000001ff00 */
[----:B------:R-:W-:Y:S01]  /*9710*/  IMAD.X R3, R11, 0x1, R107, P4 ;  /* 0x000000010b037824 */ /* 0x000fe200020e066b */
[----:B------:R-:W-:Y:S02]  /*9720*/  IADD3.X R20, R13, R89, RZ, P3, !PT ;  /* 0x000000590d147210 */ /* 0x000fe40001ffe4ff */
[----:B------:R-:W-:Y:S02]  /*9730*/  CS2R R74, SRZ ;  /* 0x00000000004a7805 */ /* 0x000fe4000001ff00 */
[----:B------:R-:W-:Y:S01]  /*9740*/  LEA R6, P3, R7, UR4, 0x1 ;  /* 0x0000000407067c11 */ /* 0x000fe2000f8608ff */
[----:B------:R-:W-:Y:S01]  /*9750*/  ULDC UR4, c[0x0][0x3d4] ;  /* 0x0000f50000047ab9 */ /* 0x000fe20000000800 */
[----:B------:R-:W-:-:S02]  /*9760*/  LEA R8, P4, R0, UR6, 0x1 ;  /* 0x0000000600087c11 */ /* 0x000fc4000f8808ff */
[----:B------:R-:W-:Y:S02]  /*9770*/  CS2R R70, SRZ ;  /* 0x0000000000467805 */ /* 0x000fe4000001ff00 */
[----:B------:R-:W-:Y:S02]  /*9780*/  LEA.HI.X R7, R7, UR5, R20, 0x1, P3 ;  /* 0x0000000507077c11 */ /* 0x000fe400098f0c14 */
[----:B------:R-:W-:Y:S02]  /*9790*/  CS2R R66, SRZ ;  /* 0x0000000000427805 */ /* 0x000fe4000001ff00 */
[----:B------:R-:W-:Y:S01]  /*97a0*/  LEA.HI.X R9, R0, UR7, R3, 0x1, P4 ;  /* 0x0000000700097c11 */ /* 0x000fe2000a0f0c03 */
[----:B------:R-:W-:Y:S01]  /*97b0*/  ULDC.64 UR8, c[0x0][0x208] ;  /* 0x0000820000087ab9 */ /* 0x000fe20000000a00 */
[----:B------:R-:W-:Y:S02]  /*97c0*/  ISETP.GE.AND P3, PT, R208, UR4, PT ;  /* 0x00000004d0007c0c */ /* 0x000fe4000bf66270 */
[----:B-----5:R-:W-:-:S02]  /*97d0*/  ISETP.GE.AND P4, PT, R94, UR4, PT ;  /* 0x000000045e007c0c */ /* 0x020fc4000bf86270 */
[----:B------:R-:W-:Y:S02]  /*97e0*/  ISETP.GE.AND P5, PT, R237, UR4, PT ;  /* 0x00000004ed007c0c */ /* 0x000fe4000bfa6270 */
[----:B------:R-:W-:Y:S02]  /*97f0*/  ISETP.GE.AND P6, PT, R91, UR4, PT ;  /* 0x000000045b007c0c */ /* 0x000fe4000bfc6270 */
[----:B------:R-:W-:Y:S02]  /*9800*/  CS2R R76, SRZ ;  /* 0x00000000004c7805 */ /* 0x000fe4000001ff00 */
[----:B------:R-:W-:Y:S02]  /*9810*/  CS2R R72, SRZ ;  /* 0x0000000000487805 */ /* 0x000fe4000001ff00 */
[----:B------:R-:W-:Y:S02]  /*9820*/  CS2R R68, SRZ ;  /* 0x0000000000447805 */ /* 0x000fe4000001ff00 */
[----:B------:R-:W-:Y:S01]  /*9830*/  CS2R R64, SRZ ;  /* 0x0000000000407805 */ /* 0x000fe2000001ff00 */
        /* <DEDUP_REMOVED lines=8> */
.L_x_1456:
[----:B------:R-:W-:Y:S05]  /*98c0*/  BSYNC B1 ;  /* 0x0000000000017941 */ /* 0x000fea0003800000 */
.L_x_1455:
[----:B------:R-:W-:Y:S04]  /*98d0*/  BSSY B1, `(.L_x_1457) ;  /* 0x0000022000017945 */ /* 0x000fe80003800000 */
[----:B------:R-:W-:Y:S05]  /*98e0*/  @P1 BRA `(.L_x_1458) ;  /* 0x0000000000801947 */ /* 0x000fea0003800000 */
[----:B0-----:R-:W-:Y:S01]  /*98f0*/  IADD3 R7, P5, P6, R93, R88, R12 ;  /* 0x000000585d077210 */ /* 0x001fe20007ebe00c */
[----:B------:R-:W-:Y:S01]  /*9900*/  ULDC.64 UR4, c[0x0][0x3c8] ;  /* 0x0000f20000047ab9 */ /* 0x000fe20000000a00 */
[----:B------:R-:W-:Y:S01]  /*9910*/  IADD3 R0, P3, P4, R87, R92, R10 ;  /* 0x0000005c57007210 */ /* 0x000fe20007c7e00a */
[----:B------:R-:W-:Y:S01]  /*9920*/  ULDC.64 UR6, c[0x0][0x3e0] ;  /* 0x0000f80000067ab9 */ /* 0x000fe20000000a00 */
[----:B------:R-:W-:Y:S02]  /*9930*/  IADD3.X R20, R89, R86, R13, P5, P6 ;  /* 0x0000005659147210 */ /* 0x000fe40002fec40d */
[----:B------:R-:W-:Y:S02]  /*9940*/  CS2R R62, SRZ ;  /* 0x00000000003e7805 */ /* 0x000fe4000001ff00 */
[----:B------:R-:W-:Y:S02]  /*9950*/  IADD3.X R3, R107, R90, R11, P3, P4 ;  /* 0x0000005a6b037210 */ /* 0x000fe40001fe840b */
[----:B------:R-:W-:-:S02]  /*9960*/  CS2R R56, SRZ ;  /* 0x0000000000387805 */ /* 0x000fc4000001ff00 */
[C---:B------:R-:W-:Y:S01]  /*9970*/  LEA R6, P5, R7.reuse, UR4, 0x1 ;  /* 0x0000000407067c11 */ /* 0x040fe2000f8a08ff */
[----:B------:R-:W-:Y:S01]  /*9980*/  ULDC UR4, c[0x0][0x3d4] ;  /* 0x0000f50000047ab9 */ /* 0x000fe20000000800 */
[C---:B------:R-:W-:Y:S02]  /*9990*/  LEA R8, P4, R0.reuse, UR6, 0x1 ;  /* 0x0000000600087c11 */ /* 0x040fe4000f8808ff */
[----:B------:R-:W-:Y:S02]  /*99a0*/  CS2R R54, SRZ ;  /* 0x0000000000367805 */ /* 0x000fe4000001ff00 */
[----:B------:R-:W-:Y:S02]  /*99b0*/  LEA.HI.X R7, R7, UR5, R20, 0x1, P5 ;  /* 0x0000000507077c11 */ /* 0x000fe4000a8f0c14 */
[----:B------:R-:W-:Y:S02]  /*99c0*/  CS2R R48, SRZ ;  /* 0x0000000000307805 */ /* 0x000fe4000001ff00 */
[----:B------:R-:W-:Y:S01]  /*99d0*/  LEA.HI.X R9, R0, UR7, R3, 0x1, P4 ;  /* 0x0000000700097c11 */ /* 0x000fe2000a0f0c03 */
[----:B------:R-:W-:Y:S01]  /*99e0*/  ULDC.64 UR8, c[0x0][0x208] ;  /* 0x0000820000087ab9 */ /* 0x000fe20000000a00 */
[----:B------:R-:W-:-:S02]  /*99f0*/  ISETP.GE.AND P3, PT, R208, UR4, PT ;  /* 0x00000004d0007c0c */ /* 0x000fc4000bf66270 */
[----:B-----5:R-:W-:Y:S02]  /*9a00*/  ISETP.GE.AND P4, PT, R94, UR4, PT ;  /* 0x000000045e007c0c */ /* 0x020fe4000bf86270 */
[----:B------:R-:W-:Y:S02]  /*9a10*/  ISETP.GE.AND P5, PT, R237, UR4, PT ;  /* 0x00000004ed007c0c */ /* 0x000fe4000bfa6270 */
[----:B------:R-:W-:Y:S02]  /*9a20*/  ISETP.GE.AND P6, PT, R91, UR4, PT ;  /* 0x000000045b007c0c */ /* 0x000fe4000bfc6270 */
        /* <DEDUP_REMOVED lines=12> */
.L_x_1458:
[----:B------:R-:W-:Y:S05]  /*9af0*/  BSYNC B1 ;  /* 0x0000000000017941 */ /* 0x000fea0003800000 */
.L_x_1457:
[----:B------:R-:W-:Y:S01]  /*9b00*/  BSSY B1, `(.L_x_1459) ;  /* 0x000002e000017945 */ /* 0x000fe20003800000 */
        /* <DEDUP_REMOVED lines=8> */
[----:B------:R-:W-:Y:S06]  /*9b90*/  @P2 BRA `(.L_x_1460) ;  /* 0x0000000000902947 */ /* 0x000fec0003800000 */
[----:B01----:R-:W-:Y:S01]  /*9ba0*/  LEA R6, P3, R84, R12, 0x6 ;  /* 0x0000000c54067211 */ /* 0x003fe200078630ff */
[----:B------:R-:W-:Y:S01]  /*9bb0*/  ULDC.64 UR4, c[0x0][0x3c8] ;  /* 0x0000f20000047ab9 */ /* 0x000fe20000000a00 */
[----:B------:R-:W-:Y:S01]  /*9bc0*/  LEA R0, P4, R14, R10, 0x6 ;  /* 0x0000000a0e007211 */ /* 0x000fe200078830ff */
[----:B------:R-:W-:Y:S01]  /*9bd0*/  ULDC.64 UR6, c[0x0][0x3e0] ;  /* 0x0000f80000067ab9 */ /* 0x000fe20000000a00 */
[----:B------:R-:W-:Y:S02]  /*9be0*/  IADD3 R7, P5, R6, R93, RZ ;  /* 0x0000005d06077210 */ /* 0x000fe40007fbe0ff */
[----:B------:R-:W-:Y:S02]  /*9bf0*/  CS2R R44, SRZ ;  /* 0x00000000002c7805 */ /* 0x000fe4000001ff00 */
[----:B------:R-:W-:Y:S02]  /*9c00*/  LEA.HI.X R20, R84, R13, R85, 0x6, P3 ;  /* 0x0000000d54147211 */ /* 0x000fe400018f3455 */
[----:B------:R-:W-:-:S02]  /*9c10*/  CS2R R40, SRZ ;  /* 0x0000000000287805 */ /* 0x000fc4000001ff00 */
[----:B------:R-:W-:Y:S02]  /*9c20*/  IADD3 R0, P6, R0, R87, RZ ;  /* 0x0000005700007210 */ /* 0x000fe40007fde0ff */
[----:B------:R-:W-:Y:S02]  /*9c30*/  CS2R R38, SRZ ;  /* 0x0000000000267805 */ /* 0x000fe4000001ff00 */
[----:B------:R-:W-:Y:S01]  /*9c40*/  LEA.HI.X R8, R14, R11, R15, 0x6, P4 ;  /* 0x0000000b0e087211 */ /* 0x000fe200020f340f */
[----:B------:R-:W-:Y:S01]  /*9c50*/  IMAD.X R20, R20, 0x1, R89, P5 ;  /* 0x0000000114147824 */ /* 0x000fe200028e0659 */
[C---:B------:R-:W-:Y:S01]  /*9c60*/  LEA R6, P3, R7.reuse, UR4, 0x1 ;  /* 0x0000000407067c11 */ /* 0x040fe2000f8608ff */
[----:B------:R-:W-:Y:S01]  /*9c70*/  ULDC UR4, c[0x0][0x3d4] ;  /* 0x0000f50000047ab9 */ /* 0x000fe20000000800 */
[----:B------:R-:W-:Y:S01]  /*9c80*/  CS2R R34, SRZ ;  /* 0x0000000000227805 */ /* 0x000fe2000001ff00 */
[----:B------:R-:W-:Y:S01]  /*9c90*/  IMAD.X R3, R8, 0x1, R107, P6 ;  /* 0x0000000108037824 */ /* 0x000fe200030e066b */
[----:B------:R-:W-:Y:S01]  /*9ca0*/  LEA R8, P4, R0, UR6, 0x1 ;  /* 0x0000000600087c11 */ /* 0x000fe2000f8808ff */
[----:B------:R-:W-:Y:S01]  /*9cb0*/  ULDC.64 UR8, c[0x0][0x208] ;  /* 0x0000820000087ab9 */ /* 0x000fe20000000a00 */
[----:B------:R-:W-:-:S02]  /*9cc0*/  LEA.HI.X R7, R7, UR5, R20, 0x1, P3 ;  /* 0x0000000507077c11 */ /* 0x000fc400098f0c14 */
[----:B------:R-:W-:Y:S02]  /*9cd0*/  LEA.HI.X R9, R0, UR7, R3, 0x1, P4 ;  /* 0x0000000700097c11 */ /* 0x000fe4000a0f0c03 */
[----:B------:R-:W-:Y:S02]  /*9ce0*/  ISETP.GE.AND P3, PT, R208, UR4, PT ;  /* 0x00000004d0007c0c */ /* 0x000fe4000bf66270 */
[----:B-----5:R-:W-:Y:S02]  /*9cf0*/  ISETP.GE.AND P4, PT, R94, UR4, PT ;  /* 0x000000045e007c0c */ /* 0x020fe4000bf86270 */
[----:B------:R-:W-:Y:S02]  /*9d00*/  ISETP.GE.AND P5, PT, R237, UR4, PT ;  /* 0x00000004ed007c0c */ /* 0x000fe4000bfa6270 */
[----:B------:R-:W-:Y:S02]  /*9d10*/  ISETP.GE.AND P6, PT, R91, UR4, PT ;  /* 0x000000045b007c0c */ /* 0x000fe4000bfc6270 */
[----:B------:R-:W-:-:S02]  /*9d20*/  CS2R R46, SRZ ;  /* 0x00000000002e7805 */ /* 0x000fc4000001ff00 */
        /* <DEDUP_REMOVED lines=11> */
.L_x_1460:
[----:B------:R-:W-:Y:S05]  /*9de0*/  BSYNC B1 ;  /* 0x0000000000017941 */ /* 0x000fea0003800000 */
.L_x_1459:
[----:B------:R-:W3:Y:S01]  /*9df0*/  LDL R0, [R1+0x70] ;  /* 0x0000700001007983 */ /* 0x000ee20000100800 */
[----:B-----5:R-:W-:Y:S01]  /*9e00*/  IMAD.MOV.U32 R3, RZ, RZ, R67 ;  /* 0x000000ffff037224 */ /* 0x020fe200078e0043 */
[----:B------:R-:W4:Y:S01]  /*9e10*/  LDC R23, c[0x0][0x428] ;  /* 0x00010a00ff177b82 */ /* 0x000f220000000800 */
[----:B012---:R-:W-:Y:S01]  /*9e20*/  IMAD.MOV.U32 R6, RZ, RZ, R74 ;  /* 0x000000ffff067224 */ /* 0x007fe200078e004a */
[----:B------:R-:W-:Y:S01]  /*9e30*/  BSSY B1, `(.L_x_1461) ;  /* 0x0000050000017945 */ /* 0x000fe20003800000 */
        /* <DEDUP_REMOVED lines=21> */
[----:B------:R-:W-:-:S02]  /*9f90*/  MOV R3, R76 ;  /* 0x0000004c00037202 */ /* 0x000fc40000000f00 */
[----:B------:R-:W-:Y:S02]  /*9fa0*/  CS2R R24, SRZ ;  /* 0x0000000000187805 */ /* 0x000fe4000001ff00 */
[----:B------:R-:W-:Y:S02]  /*9fb0*/  CS2R R28, SRZ ;  /* 0x00000000001c7805 */ /* 0x000fe4000001ff00 */
[----:B------:R-:W-:Y:S02]  /*9fc0*/  CS2R R8, SRZ ;  /* 0x0000000000087805 */ /* 0x000fe4000001ff00 */
[----:B------:R-:W-:Y:S02]  /*9fd0*/  PRMT R109, R3, 0x7610, R109 ;  /* 0x00007610036d7816 */ /* 0x000fe4000000006d */
[----:B------:R-:W-:Y:S02]  /*9fe0*/  CS2R R26, SRZ ;  /* 0x00000000001a7805 */ /* 0x000fe4000001ff00 */
[----:B------:R-:W-:-:S02]  /*9ff0*/  CS2R R30, SRZ ;  /* 0x00000000001e7805 */ /* 0x000fc4000001ff00 */
[----:B---3--:R-:W-:Y:S02]  /*a000*/  ISETP.GE.AND P3, PT, R0, R21, PT ;  /* 0x000000150000720c */ /* 0x008fe40003f66270 */
[----:B------:R-:W-:Y:S02]  /*a010*/  CS2R R20, SRZ ;  /* 0x0000000000147805 */ /* 0x000fe4000001ff00 */
[----:B------:R-:W-:-:S04]  /*a020*/  MOV R0, R66 ;  /* 0x0000004200007202 */ /* 0x000fc80000000f00 */
[----:B------:R-:W-:Y:S02]  /*a030*/  PRMT R95, R95, 0x5410, R0 ;  /* 0x000054105f5f7816 */ /* 0x000fe40000000000 */
[----:B------:R-:W-:-:S04]  /*a040*/  MOV R0, R70 ;  /* 0x0000004600007202 */ /* 0x000fc80000000f00 */
[----:B------:R-:W-:Y:S02]  /*a050*/  PRMT R99, R99, 0x5410, R0 ;  /* 0x0000541063637816 */ /* 0x000fe40000000000 */
[----:B------:R-:W-:-:S04]  /*a060*/  MOV R0, R78 ;  /* 0x0000004e00007202 */ /* 0x000fc80000000f00 */
[----:B------:R-:W-:Y:S02]  /*a070*/  PRMT R108, R108, 0x5410, R0 ;  /* 0x000054106c6c7816 */ /* 0x000fe40000000000 */
[----:B------:R-:W-:Y:S02]  /*a080*/  MOV R0, R68 ;  /* 0x0000004400007202 */ /* 0x000fe40000000f00 */
[----:B------:R-:W-:Y:S02]  /*a090*/  PRMT R108, R6, 0x7610, R108 ;  /* 0x00007610066c7816 */ /* 0x000fe4000000006c */
[----:B------:R-:W-:Y:S02]  /*a0a0*/  CS2R R6, SRZ ;  /* 0x0000000000067805 */ /* 0x000fe4000001ff00 */
[----:B------:R-:W-:Y:S01]  /*a0b0*/  PRMT R100, R100, 0x5410, R0 ;  /* 0x0000541064647816 */ /* 0x000fe20000000000 */
[----:B------:R-:W-:-:S05]  /*a0c0*/  IMAD.MOV.U32 R0, RZ, RZ, R73 ;  /* 0x000000ffff007224 */ /* 0x000fca00078e0049 */
[----:B------:R-:W-:Y:S01]  /*a0d0*/  PRMT R105, R0, 0x7610, R105 ;  /* 0x0000761000697816 */ /* 0x000fe20000000069 */
[----:B----4-:R-:W-:Y:S06]  /*a0e0*/  @P3 BRA `(.L_x_1462) ;  /* 0x0000000000903947 */ /* 0x010fec0003800000 */
[----:B------:R-:W-:Y:S01]  /*a0f0*/  IMAD.WIDE.U32 R12, R84, 0x60, R12 ;  /* 0x00000060540c7825 */ /* 0x000fe200078e000c */
[----:B------:R-:W-:Y:S01]  /*a100*/  ULDC UR4, c[0x0][0x3d4] ;  /* 0x0000f50000047ab9 */ /* 0x000fe20000000800 */
[----:B------:R-:W-:Y:S01]  /*a110*/  ULDC.64 UR6, c[0x0][0x3c8] ;  /* 0x0000f20000067ab9 */ /* 0x000fe20000000a00 */
[----:B------:R-:W-:Y:S01]  /*a120*/  ULDC.64 UR8, c[0x0][0x3e0] ;  /* 0x0000f80000087ab9 */ /* 0x000fe20000000a00 */
[----:B------:R-:W-:Y:S01]  /*a130*/  IMAD.WIDE.U32 R10, R14, 0x60, R10 ;  /* 0x000000600e0a7825 */ /* 0x000fe200078e000a */
[----:B------:R-:W-:Y:S02]  /*a140*/  IADD3 R93, P4, R93, R12, RZ ;  /* 0x0000000c5d5d7210 */ /* 0x000fe40007f9e0ff */
[----:B------:R-:W-:Y:S02]  /*a150*/  CS2R R28, SRZ ;  /* 0x00000000001c7805 */ /* 0x000fe4000001ff00 */
[----:B------:R-:W-:Y:S01]  /*a160*/  CS2R R30, SRZ ;  /* 0x00000000001e7805 */ /* 0x000fe2000001ff00 */
[----:B------:R-:W-:Y:S01]  /*a170*/  IMAD R4, R85, 0x60, RZ ;  /* 0x0000006055047824 */ /* 0x000fe200078e02ff */
[----:B------:R-:W-:Y:S01]  /*a180*/  IADD3 R87, P5, R87, R10, RZ ;  /* 0x0000000a57577210 */ /* 0x000fe20007fbe0ff */
[----:B------:R-:W-:Y:S01]  /*a190*/  IMAD R0, R15, 0x60, RZ ;  /* 0x000000600f007824 */ /* 0x000fe200078e02ff */
[----:B------:R-:W-:-:S02]  /*a1a0*/  ULDC.64 UR10, c[0x0][0x208] ;  /* 0x00008200000a7ab9 */ /* 0x000fc40000000a00 */
[----:B------:R-:W-:Y:S02]  /*a1b0*/  IADD3.X R4, R89, R13, R4, P4, !PT ;  /* 0x0000000d59047210 */ /* 0x000fe400027fe404 */
[----:B------:R-:W-:Y:S02]  /*a1c0*/  ISETP.GE.AND P4, PT, R208, UR4, PT ;  /* 0x00000004d0007c0c */ /* 0x000fe4000bf86270 */
[----:B------:R-:W-:Y:S02]  /*a1d0*/  IADD3.X R0, R107, R11, R0, P5, !PT ;  /* 0x0000000b6b007210 */ /* 0x000fe40002ffe400 */
[----:B------:R-:W-:Y:S02]  /*a1e0*/  LEA R10, P5, R93, UR6, 0x1 ;  /* 0x000000065d0a7c11 */ /* 0x000fe4000f8a08ff */
[----:B------:R-:W-:Y:S02]  /*a1f0*/  LEA R12, P6, R87, UR8, 0x1 ;  /* 0x00000008570c7c11 */ /* 0x000fe4000f8c08ff */
[----:B------:R-:W-:-:S02]  /*a200*/  LEA.HI.X R11, R93, UR7, R4, 0x1, P5 ;  /* 0x000000075d0b7c11 */ /* 0x000fc4000a8f0c04 */
[----:B------:R-:W-:Y:S02]  /*a210*/  LEA.HI.X R13, R87, UR9, R0, 0x1, P6 ;  /* 0x00000009570d7c11 */ /* 0x000fe4000b0f0c00 */
[----:B------:R-:W-:Y:S01]  /*a220*/  ISETP.GE.AND P6, PT, R94, UR4, PT ;  /* 0x000000045e007c0c */ /* 0x000fe2000bfc6270 */
[----:B------:R0:W5:Y:S01]  /*a230*/  @!P4 LDG.E.64 R28, desc[UR10][R10.64] ;  /* 0x0000000a0a1cc981 */ /* 0x000162000c1e1b00 */
[----:B------:R-:W-:-:S03]  /*a240*/  ISETP.GE.AND P5, PT, R237, UR4, PT ;  /* 0x00000004ed007c0c */ /* 0x000fc6000bfa6270 */
[----:B------:R0:W5:Y:S01]  /*a250*/  @!P4 LDG.E.64 R30, desc[UR10][R12.64] ;  /* 0x0000000a0c1ec981 */ /* 0x000162000c1e1b00 */
[----:B------:R-:W-:Y:S02]  /*a260*/  ISETP.GE.AND P4, PT, R91, UR4, PT ;  /* 0x000000045b007c0c */ /* 0x000fe4000bf86270 */
        /* <DEDUP_REMOVED lines=12> */
.L_x_1462:
[----:B------:R-:W-:Y:S05]  /*a330*/  BSYNC B1 ;  /* 0x0000000000017941 */ /* 0x000fea0003800000 */
.L_x_1461:
[----:B------:R-:W2:Y:S01]  /*a340*/  LDL R107, [R1+0x20] ;  /* 0x00002000016b7983 */ /* 0x000ea20000100800 */
[----:B------:R-:W-:Y:S01]  /*a350*/  IMAD.MOV.U32 R0, RZ, RZ, R49 ;  /* 0x000000ffff007224 */ /* 0x000fe200078e0031 */
[----:B------:R-:W-:Y:S01]  /*a360*/  MOV R3, R54 ;  /* 0x0000003600037202 */ /* 0x000fe20000000f00 */
[----:B0-----:R-:W-:Y:S01]  /*a370*/  IMAD.MOV.U32 R10, RZ, RZ, R55 ;  /* 0x000000ffff0a7224 */ /* 0x001fe200078e0037 */
[----:B------:R-:W-:Y:S01]  /*a380*/  ISETP.NE.AND P4, PT, R23, 0x1, PT ;  /* 0x000000011700780c */ /* 0x000fe20003f85270 */
[----:B------:R-:W-:Y:S01]  /*a390*/  IMAD.MOV.U32 R11, RZ, RZ, R56 ;  /* 0x000000ffff0b7224 */ /* 0x000fe200078e0038 */
[----:B------:R-:W-:Y:S01]  /*a3a0*/  PRMT R92, R0, 0x7610, R92 ;  /* 0x00007610005c7816 */ /* 0x000fe2000000005c */
[----:B------:R-:W-:Y:S01]  /*a3b0*/  IMAD.MOV.U32 R0, RZ, RZ, R57 ;  /* 0x000000ffff007224 */ /* 0x000fe200078e0039 */
[----:B------:R-:W-:Y:S01]  /*a3c0*/  PRMT R93, R93, 0x5410, R3 ;  /* 0x000054105d5d7816 */ /* 0x000fe20000000003 */
[----:B------:R-:W-:Y:S01]  /*a3d0*/  IMAD.MOV.U32 R12, RZ, RZ, R58 ;  /* 0x000000ffff0c7224 */ /* 0x000fe200078e003a */
[----:B------:R-:W-:Y:S01]  /*a3e0*/  MOV R3, R62 ;  /* 0x0000003e00037202 */ /* 0x000fe20000000f00 */
[----:B------:R-:W-:Y:S01]  /*a3f0*/  IMAD.MOV.U32 R13, RZ, RZ, R61 ;  /* 0x000000ffff0d7224 */ /* 0x000fe200078e003d */
[----:B------:R-:W-:Y:S01]  /*a400*/  PRMT R94, R10, 0x7610, R94 ;  /* 0x000076100a5e7816 */ /* 0x000fe2000000005e */
[----:B------:R-:W-:Y:S01]  /*a410*/  IMAD.MOV.U32 R10, RZ, RZ, R63 ;  /* 0x000000ffff0a7224 */ /* 0x000fe200078e003f */
[----:B------:R-:W-:Y:S01]  /*a420*/  PRMT R101, R101, 0x5410, R3 ;  /* 0x0000541065657816 */ /* 0x000fe20000000003 */
[----:B------:R-:W-:Y:S01]  /*a430*/  ULDC.64 UR4, c[0x0][0x3c8] ;  /* 0x0000f20000047ab9 */ /* 0x000fe20000000a00 */
[----:B------:R-:W-:Y:S01]  /*a440*/  PRMT R98, R0, 0x7610, R98 ;  /* 0x0000761000627816 */ /* 0x000fe20000000062 */
[----:B------:R-:W-:Y:S01]  /*a450*/  IMAD.MOV.U32 R0, RZ, RZ, R51 ;  /* 0x000000ffff007224 */ /* 0x000fe200078e0033 */
[----:B------:R-:W-:Y:S01]  /*a460*/  MOV R3, R52 ;  /* 0x0000003400037202 */ /* 0x000fe20000000f00 */
[----:B------:R-:W-:Y:S01]  /*a470*/  ULDC.64 UR6, c[0x0][0x3e0] ;  /* 0x0000f80000067ab9 */ /* 0x000fe20000000a00 */
[----:B------:R-:W-:Y:S01]  /*a480*/  PRMT R97, R97, 0x5410, R11 ;  /* 0x0000541061617816 */ /* 0x000fe2000000000b */
[----:B------:R-:W-:Y:S01]  /*a490*/  IMAD.MOV.U32 R11, RZ, RZ, R50 ;  /* 0x000000ffff0b7224 */ /* 0x000fe200078e0032 */
[----:B------:R-:W-:Y:S01]  /*a4a0*/  PRMT R94, R94, 0x5410, R3 ;  /* 0x000054105e5e7816 */ /* 0x000fe20000000003 */
[----:B------:R-:W-:Y:S01]  /*a4b0*/  IMAD.MOV.U32 R3, RZ, RZ, R59 ;  /* 0x000000ffff037224 */ /* 0x000fe200078e003b */
[----:B------:R-:W-:Y:S01]  /*a4c0*/  PRMT R93, R0, 0x7610, R93 ;  /* 0x00007610005d7816 */ /* 0x000fe2000000005d */
[----:B------:R-:W-:Y:S01]  /*a4d0*/  IMAD R0, R110, 0x80, R18 ;  /* 0x000000806e007824 */ /* 0x000fe200078e0212 */
[----:B------:R-:W-:Y:S01]  /*a4e0*/  PRMT R92, R92, 0x5410, R11 ;  /* 0x000054105c5c7816 */ /* 0x000fe2000000000b */
[----:B------:R-:W-:Y:S01]  /*a4f0*/  IMAD.MOV.U32 R11, RZ, RZ, R53 ;  /* 0x000000ffff0b7224 */ /* 0x000fe200078e0035 */
[----:B------:R-:W-:-:S02]  /*a500*/  PRMT R99, R3, 0x7610, R99 ;  /* 0x0000761003637816 */ /* 0x000fc40000000063 */
[----:B------:R-:W-:Y:S02]  /*a510*/  PRMT R102, R10, 0x7610, R102 ;  /* 0x000076100a667816 */ /* 0x000fe40000000066 */
[----:B------:R-:W0:Y:S01]  /*a520*/  @P4 LDC R10, c[0x0][0x42c] ;  /* 0x00010b00ff0a4b82 */ /* 0x000e220000000800 */
[----:B------:R-:W-:Y:S02]  /*a530*/  PRMT R95, R11, 0x7610, R95 ;  /* 0x000076100b5f7816 */ /* 0x000fe4000000005f */
[----:B------:R-:W-:Y:S02]  /*a540*/  PRMT R98, R98, 0x5410, R12 ;  /* 0x0000541062627816 */ /* 0x000fe4000000000c */
[----:B------:R-:W-:Y:S01]  /*a550*/  MOV R12, R60 ;  /* 0x0000003c000c7202 */ /* 0x000fe20000000f00 */
[----:B------:R-:W-:Y:S01]  /*a560*/  IMAD.MOV.U32 R23, RZ, RZ, R39 ;  /* 0x000000ffff177224 */ /* 0x000fe200078e0027 */
[----:B------:R-:W-:Y:S01]  /*a570*/  PRMT R103, R13, 0x7610, R103 ;  /* 0x000076100d677816 */ /* 0x000fe20000000067 */
[----:B------:R-:W1:Y:S01]  /*a580*/  @P4 LDC R11, c[0x0][0x430] ;  /* 0x00010c00ff0b4b82 */ /* 0x000e620000000800 */
[----:B------:R-:W-:Y:S01]  /*a590*/  PRMT R102, R102, 0x5410, R12 ;  /* 0x0000541066667816 */ /* 0x000fe2000000000c */
[----:B--2---:R-:W-:-:S02]  /*a5a0*/  IMAD R3, R107, 0x20, R0 ;  /* 0x000000206b037824 */ /* 0x004fc400078e0200 */
[----:B------:R-:W2:Y:S01]  /*a5b0*/  LDL R107, [R1+0x68] ;  /* 0x00006800016b7983 */ /* 0x000ea20000100800 */
[----:B------:R-:W-:Y:S01]  /*a5c0*/  IMAD.MOV.U32 R12, RZ, RZ, R35 ;  /* 0x000000ffff0c7224 */ /* 0x000fe200078e0023 */
[----:B------:R-:W-:Y:S01]  /*a5d0*/  MOV R0, R34 ;  /* 0x0000002200007202 */ /* 0x000fe20000000f00 */
[----:B------:R-:W-:-:S03]  /*a5e0*/  IMAD.MOV.U32 R13, RZ, RZ, R38 ;  /* 0x000000ffff0d7224 */ /* 0x000fc600078e0026 */
[----:B------:R-:W-:Y:S01]  /*a5f0*/  PRMT R87, R12, 0x5410, R0 ;  /* 0x000054100c577816 */ /* 0x000fe20000000000 */
[----:B0-----:R-:W-:Y:S01]  /*a600*/  @P4 IMAD.HI.U32 R0, R3, R10, RZ ;  /* 0x0000000a03004227 */ /* 0x001fe200078e00ff */
[----:B------:R-:W-:Y:S02]  /*a610*/  MOV R10, R40 ;  /* 0x00000028000a7202 */ /* 0x000fe40000000f00 */
[----:B------:R-:W-:Y:S01]  /*a620*/  PRMT R88, R13, 0x5410, R23 ;  /* 0x000054100d587816 */ /* 0x000fe20000000017 */
[----:B------:R-:W-:Y:S01]  /*a630*/  IMAD.MOV.U32 R12, RZ, RZ, R41 ;  /* 0x000000ffff0c7224 */ /* 0x000fe200078e0029 */
[----:B-1----:R-:W-:Y:S01]  /*a640*/  @P4 SHF.R.U32.HI R3, RZ, R11, R0 ;  /* 0x0000000bff034219 */ /* 0x002fe20000011600 */
[----:B------:R-:W-:Y:S01]  /*a650*/  IMAD.MOV.U32 R13, RZ, RZ, R44 ;  /* 0x000000ffff0d7224 */ /* 0x000fe200078e002c */
[----:B------:R-:W-:Y:S01]  /*a660*/  PRMT R89, R89, 0x5410, R10 ;  /* 0x0000541059597816 */ /* 0x000fe2000000000a */
[----:B------:R-:W-:Y:S01]  /*a670*/  IMAD.MOV.U32 R23, RZ, RZ, R45 ;  /* 0x000000ffff177224 */ /* 0x000fe200078e002d */
[----:B------:R-:W-:Y:S01]  /*a680*/  PRMT R90, R12, 0x7610, R90 ;  /* 0x000076100c5a7816 */ /* 0x000fe2000000005a */
[----:B------:R-:W-:Y:S01]  /*a690*/  IMAD.MOV.U32 R12, RZ, RZ, R36 ;  /* 0x000000ffff0c7224 */ /* 0x000fe200078e0024 */
[----:B------:R-:W-:Y:S01]  /*a6a0*/  SHF.R.S32.HI R11, RZ, 0x1f, R3 ;  /* 0x0000001fff0b7819 */ /* 0x000fe20000011403 */
[----:B------:R-:W-:Y:S01]  /*a6b0*/  IMAD.MOV.U32 R10, RZ, RZ, R33 ;  /* 0x000000ffff0a7224 */ /* 0x000fe200078e0021 */
[----:B------:R-:W-:Y:S01]  /*a6c0*/  MOV R0, R32 ;  /* 0x0000002000007202 */ /* 0x000fe20000000f00 */
[----:B------:R-:W-:Y:S01]  /*a6d0*/  IMAD.WIDE.U32 R80, R3, R14, R80 ;  /* 0x0000000e03507225 */ /* 0x000fe200078e0050 */
[----:B------:R-:W-:-:S02]  /*a6e0*/  PRMT R91, R13, 0x5410, R23 ;  /* 0x000054100d5b7816 */ /* 0x000fc40000000017 */
[----:B------:R-:W-:Y:S01]  /*a6f0*/  PRMT R89, R12, 0x7610, R89 ;  /* 0x000076100c597816 */ /* 0x000fe20000000059 */
[----:B------:R-:W-:Y:S01]  /*a700*/  IMAD.WIDE.U32 R12, R3, R84, R82 ;  /* 0x00000054030c7225 */ /* 0x000fe200078e0052 */
[----:B------:R-:W-:-:S03]  /*a710*/  PRMT R86, R10, 0x5410, R0 ;  /* 0x000054100a567816 */ /* 0x000fc60000000000 */
[C---:B------:R-:W-:Y:S02]  /*a720*/  IMAD R84, R11.reuse, R84, RZ ;  /* 0x000000540b547224 */ /* 0x040fe400078e02ff */
[----:B------:R-:W-:Y:S01]  /*a730*/  IMAD R0, R11, R14, RZ ;  /* 0x0000000e0b007224 */ /* 0x000fe200078e02ff */
[----:B------:R-:W-:Y:S01]  /*a740*/  MOV R11, R42 ;  /* 0x0000002a000b7202 */ /* 0x000fe20000000f00 */
[----:B------:R-:W-:Y:S02]  /*a750*/  IMAD.MOV.U32 R10, RZ, RZ, R37 ;  /* 0x000000ffff0a7224 */ /* 0x000fe400078e0025 */
[C---:B------:R-:W-:Y:S02]  /*a760*/  IMAD R23, R3.reuse, R85, R84 ;  /* 0x0000005503177224 */ /* 0x040fe400078e0254 */
[----:B------:R-:W-:Y:S01]  /*a770*/  IMAD R3, R3, R15, R0 ;  /* 0x0000000f03037224 */ /* 0x000fe200078e0200 */
[----:B------:R-:W-:Y:S01]  /*a780*/  PRMT R83, R10, 0x7610, R83 ;  /* 0x000076100a537816 */ /* 0x000fe20000000053 */
[----:B------:R-:W-:Y:S01]  /*a790*/  IMAD.IADD R23, R13, 0x1, R23 ;  /* 0x000000010d177824 */ /* 0x000fe200078e0217 */
[----:B------:R-:W-:Y:S01]  /*a7a0*/  LEA R10, P4, R12, UR4, 0x1 ;  /* 0x000000040c0a7c11 */ /* 0x000fe2000f8808ff */
[----:B------:R-:W-:Y:S01]  /*a7b0*/  IMAD.IADD R3, R81, 0x1, R3 ;  /* 0x0000000151037824 */ /* 0x000fe200078e0203 */
[----:B------:R-:W-:Y:S01]  /*a7c0*/  LEA R0, P5, R80, UR6, 0x1 ;  /* 0x0000000650007c11 */ /* 0x000fe2000f8a08ff */
[----:B------:R-:W-:Y:S01]  /*a7d0*/  IMAD.MOV.U32 R14, RZ, RZ, R43 ;  /* 0x000000ffff0e7224 */ /* 0x000fe200078e002b */
[----:B------:R-:W-:Y:S01]  /*a7e0*/  UMOV UR4, 0xffffffff ;  /* 0xffffffff00047882 */ /* 0x000fe20000000000 */
[----:B------:R-:W-:-:S02]  /*a7f0*/  LEA.HI.X R23, R12, UR5, R23, 0x1, P4 ;  /* 0x000000050c177c11 */ /* 0x000fc4000a0f0c17 */
[----:B------:R-:W-:Y:S02]  /*a800*/  LEA.HI.X R3, R80, UR7, R3, 0x1, P5 ;  /* 0x0000000750037c11 */ /* 0x000fe4000a8f0c03 */
[----:B------:R-:W-:Y:S02]  /*a810*/  PRMT R83, R83, 0x5410, R11 ;  /* 0x0000541053537816 */ /* 0x000fe4000000000b */
[----:B------:R-:W-:Y:S02]  /*a820*/  PRMT R84, R14, 0x7610, R84 ;  /* 0x000076100e547816 */ /* 0x000fe40000000054 */
[----:B--2---:R-:W-:Y:S01]  /*a830*/  LEA.HI R80, R107, R107, RZ, 0x1 ;  /* 0x0000006b6b507211 */ /* 0x004fe200078f08ff */
[----:B------:R-:W-:Y:S06]  /*a840*/  BRA.DIV UR4, `(.L_x_1463) ;  /* 0x000001de04e87947 */ /* 0x000fec000b800000 */
.L_x_1785:
[----:B------:R-:W-:-:S03]  /*a850*/  UMOV UR4, 0xffffffff ;  /* 0xffffffff00047882 */ /* 0x000fc60000000000 */
[----:B------:R-:W-:Y:S05]  /*a860*/  BRA.DIV UR4, `(.L_x_1464) ;  /* 0x000001e204087947 */ /* 0x000fea000b800000 */
.L_x_1788:
[----:B------:R-:W-:-:S03]  /*a870*/  UMOV UR4, 0xffffffff ;  /* 0xffffffff00047882 */ /* 0x000fc60000000000 */
[----:B------:R-:W-:Y:S05]  /*a880*/  BRA.DIV UR4, `(.L_x_1465) ;  /* 0x000001e204287947 */ /* 0x000fea000b800000 */
.L_x_1791:
[----:B------:R-:W-:-:S03]  /*a890*/  UMOV UR4, 0xffffffff ;  /* 0xffffffff00047882 */ /* 0x000fc60000000000 */
[----:B------:R-:W-:Y:S05]  /*a8a0*/  BRA.DIV UR4, `(.L_x_1466) ;  /* 0x000001e204487947 */ /* 0x000fea000b800000 */
.L_x_1794:
[----:B------:R-:W-:-:S03]  /*a8b0*/  UMOV UR4, 0xffffffff ;  /* 0xffffffff00047882 */ /* 0x000fc60000000000 */
[----:B------:R-:W-:Y:S05]  /*a8c0*/  BRA.DIV UR4, `(.L_x_1467) ;  /* 0x000001e204687947 */ /* 0x000fea000b800000 */
.L_x_1797:
[----:B------:R-:W-:-:S03]  /*a8d0*/  UMOV UR4, 0xffffffff ;  /* 0xffffffff00047882 */ /* 0x000fc60000000000 */
[----:B------:R-:W-:Y:S05]  /*a8e0*/  BRA.DIV UR4, `(.L_x_1468) ;  /* 0x000001e204887947 */ /* 0x000fea000b800000 */
.L_x_1800:
[----:B------:R-:W-:-:S03]  /*a8f0*/  UMOV UR4, 0xffffffff ;  /* 0xffffffff00047882 */ /* 0x000fc60000000000 */
[----:B------:R-:W-:Y:S05]  /*a900*/  BRA.DIV UR4, `(.L_x_1469) ;  /* 0x000001e204a87947 */ /* 0x000fea000b800000 */
.L_x_1803:
[----:B------:R-:W-:-:S03]  /*a910*/  UMOV UR4, 0xffffffff ;  /* 0xffffffff00047882 */ /* 0x000fc60000000000 */
[----:B------:R-:W-:Y:S05]  /*a920*/  BRA.DIV UR4, `(.L_x_1470) ;  /* 0x000001e204c87947 */ /* 0x000fea000b800000 */
.L_x_1806:
[----:B------:R-:W-:-:S03]  /*a930*/  UMOV UR4, 0xffffffff ;  /* 0xffffffff00047882 */ /* 0x000fc60000000000 */
[----:B------:R-:W-:Y:S05]  /*a940*/  BRA.DIV UR4, `(.L_x_1471) ;  /* 0x000001e204e87947 */ /* 0x000fea000b800000 */
.L_x_1809:
[----:B------:R-:W-:-:S03]  /*a950*/  UMOV UR4, 0xffffffff ;  /* 0xffffffff00047882 */ /* 0x000fc60000000000 */
[----:B------:R-:W-:Y:S05]  /*a960*/  BRA.DIV UR4, `(.L_x_1472) ;  /* 0x000001e604087947 */ /* 0x000fea000b800000 */
.L_x_1812:
[----:B------:R-:W-:-:S03]  /*a970*/  UMOV UR4, 0xffffffff ;  /* 0xffffffff00047882 */ /* 0x000fc60000000000 */
[----:B------:R-:W-:Y:S05]  /*a980*/  BRA.DIV UR4, `(.L_x_1473) ;  /* 0x000001e604287947 */ /* 0x000fea000b800000 */
.L_x_1815:
[----:B------:R-:W-:-:S03]  /*a990*/  UMOV UR4, 0xffffffff ;  /* 0xffffffff00047882 */ /* 0x000fc60000000000 */
[----:B------:R-:W-:Y:S05]  /*a9a0*/  BRA.DIV UR4, `(.L_x_1474) ;  /* 0x000001e604487947 */ /* 0x000fea000b800000 */
.L_x_1818:
[----:B------:R-:W-:-:S03]  /*a9b0*/  UMOV UR4, 0xffffffff ;  /* 0xffffffff00047882 */ /* 0x000fc60000000000 */
[----:B------:R-:W-:Y:S05]  /*a9c0*/  BRA.DIV UR4, `(.L_x_1475) ;  /* 0x000001e604687947 */ /* 0x000fea000b800000 */
.L_x_1821:
[----:B------:R-:W-:Y:S01]  /*a9d0*/  UMOV UR4, 0xffffffff ;  /* 0xffffffff00047882 */ /* 0x000fe20000000000 */
[----:B------:R-:W-:Y:S02]  /*a9e0*/  LOP3.LUT R80, R80, 0xfffffffe, RZ, 0xc0, !PT ;  /* 0xfffffffe50507812 */ /* 0x000fe400078ec0ff */
[----:B------:R-:W-:Y:S05]  /*a9f0*/  BRA.DIV UR4, `(.L_x_1476) ;  /* 0x000001e604847947 */ /* 0x000fea000b800000 */
.L_x_1824:
[----:B------:R-:W-:Y:S01]  /*aa00*/  UMOV UR4, 0xffffffff ;  /* 0xffffffff00047882 */ /* 0x000fe20000000000 */
[----:B------:R-:W-:Y:S02]  /*aa10*/  IADD3 R80, R107, -R80, RZ ;  /* 0x800000506b507210 */ /* 0x000fe40007ffe0ff */
[----:B------:R-:W-:Y:S05]  /*aa20*/  BRA.DIV UR4, `(.L_x_1477) ;  /* 0x000001e604a07947 */ /* 0x000fea000b800000 */
.L_x_1827:
[----:B------:R-:W-:Y:S01]  /*aa30*/  UMOV UR4, 0xffffffff ;  /* 0xffffffff00047882 */ /* 0x000fe20000000000 */
[----:B------:R-:W-:Y:S02]  /*aa40*/  SHF.L.U32 R107, R80, 0x1f, RZ ;  /* 0x0000001f506b7819 */ /* 0x000fe400000006ff */
[----:B------:R-:W-:Y:S05]  /*aa50*/  BRA.DIV UR4, `(.L_x_1478) ;  /* 0x000001e604bc7947 */ /* 0x000fea000b800000 */
.L_x_1830:
[----:B------:R-:W0:Y:S01]  /*aa60*/  SYNCS.PHASECHK.TRANS64.TRYWAIT P4, [R16+URZ+0x30800], R107 ;  /* 0x0308006b100075a7 */ /* 0x000e22000808017f */
[----:B------:R-:W-:Y:S01]  /*aa70*/  IMAD.MOV.U32 R0, RZ, RZ, R46 ;  /* 0x000000ffff007224 */ /* 0x000fe200078e002e */
[----:B-----5:R-:W-:Y:S01]  /*aa80*/  MOV R11, R5 ;  /* 0x00000005000b7202 */ /* 0x020fe20000000f00 */
[----:B------:R-:W-:Y:S01]  /*aa90*/  IMAD.MOV.U32 R3, RZ, RZ, R47 ;  /* 0x000000ffff037224 */ /* 0x000fe200078e002f */
        /* <DEDUP_REMOVED lines=10> */
[----:B------:R-:W-:Y:S01]  /*ab40*/  MOV R13, R9 ;  /* 0x00000009000d7202 */ /* 0x000fe20000000f00 */
[----:B------:R-:W-:Y:S01]  /*ab50*/  BSSY B1, `(.L_x_1479) ;  /* 0x000000f000017945 */ /* 0x000fe20003800000 */
[----:B------:R-:W-:Y:S01]  /*ab60*/  PRMT R10, R3, 0x5410, R11 ;  /* 0x00005410030a7816 */ /* 0x000fe2000000000b */
[----:B------:R-:W-:Y:S01]  /*ab70*/  IMAD.MOV.U32 R3, RZ, RZ, R28 ;  /* 0x000000ffff037224 */ /* 0x000fe200078e001c */
[----:B------:R-:W-:Y:S01]  /*ab80*/  MOV R14, R27 ;  /* 0x0000001b000e7202 */ /* 0x000fe20000000f00 */
[----:B------:R-:W-:-:S05]  /*ab90*/  IMAD.MOV.U32 R11, RZ, RZ, R29 ;  /* 0x000000ffff0b7224 */ /* 0x000fca00078e001d */
        /* <DEDUP_REMOVED lines=9> */
[----:B0-----:R-:W-:Y:S06]  /*ac30*/  @!P4 BRA `(.L_x_1480) ;  /* 0x000001e4006cc947 */ /* 0x001fec0003800000 */
.L_x_1831:
[----:B------:R-:W-:Y:S05]  /*ac40*/  BSYNC B1 ;  /* 0x0000000000017941 */ /* 0x000fea0003800000 */
.L_x_1479:
[----:B------:R-:W-:Y:S01]  /*ac50*/  BSSY B1, `(.L_x_1481) ;  /* 0x00000bd000017945 */ /* 0x000fe20003800000 */
[----:B------:R-:W-:-:S03]  /*ac60*/  PRMT R82, R12, 0x5410, R13 ;  /* 0x000054100c527816 */ /* 0x000fc6000000000d */
[----:B------:R-:W-:Y:S05]  /*ac70*/  @P0 BRA `(.L_x_1482) ;  /* 0x0000000800e80947 */ /* 0x000fea0003800000 */
[----:B------:R-:W2:Y:S01]  /*ac80*/  LDL R15, [R1+0x10] ;  /* 0x00001000010f7983 */ /* 0x000ea20000100800 */
[----:B------:R-:W1:Y:S03]  /*ac90*/  LDC R12, c[0x0][0x3d4] ;  /* 0x0000f500ff0c7b82 */ /* 0x000e660000000800 */
[----:B------:R-:W3:Y:S04]  /*aca0*/  LDL R14, [R1+0x14] ;  /* 0x00001400010e7983 */ /* 0x000ee80000100800 */
[----:B------:R4:W5:Y:S01]  /*acb0*/  LDL R118, [R1+0x4c] ;  /* 0x00004c0001767983 */ /* 0x0009620000100800 */
[----:B------:R-:W-:Y:S01]  /*acc0*/  BSSY B2, `(.L_x_1483) ;  /* 0x0000030000027945 */ /* 0x000fe20003800000 */
[----:B-1----:R-:W-:-:S02]  /*acd0*/  ISETP.GE.AND P0, PT, R208, R12, PT ;  /* 0x0000000cd000720c */ /* 0x002fc40003f06270 */
[-C--:B------:R-:W-:Y:S02]  /*ace0*/  ISETP.GE.AND P5, PT, R237, R12.reuse, PT ;  /* 0x0000000ced00720c */ /* 0x080fe40003fa6270 */
[-C--:B--2---:R-:W-:Y:S02]  /*acf0*/  ISETP.GE.AND P4, PT, R15, R12.reuse, PT ;  /* 0x0000000c0f00720c */ /* 0x084fe40003f86270 */
[----:B---3--:R-:W-:-:S07]  /*ad00*/  ISETP.GE.AND P6, PT, R14, R12, PT ;  /* 0x0000000c0e00720c */ /* 0x008fce0003fc6270 */
[----:B----4-:R-:W-:Y:S06]  /*ad10*/  @P0 BRA `(.L_x_1484) ;  /* 0x0000000000a80947 */ /* 0x010fec0003800000 */
[----:B-----5:R-:W1:Y:S01]  /*ad20*/  LDS.128 R12, [R118] ;  /* 0x00000000760c7984 */ /* 0x020e620000000c00 */
[----:B------:R-:W-:Y:S01]  /*ad30*/  SHF.R.U32.HI R112, RZ, 0x10, R79 ;  /* 0x00000010ff707819 */ /* 0x000fe2000001164f */
[----:B------:R-:W-:Y:S01]  /*ad40*/  HADD2.F32 R110, -RZ, R109.H0_H0 ;  /* 0x2000006dff6e7230 */ /* 0x000fe20000004100 */
[----:B------:R-:W-:Y:S01]  /*ad50*/  SHF.R.U32.HI R111, RZ, 0x10, R77 ;  /* 0x00000010ff6f7819 */ /* 0x000fe2000001164d */
[----:B0-----:R-:W-:Y:S01]  /*ad60*/  HADD2.F32 R107, -RZ, R108.H1_H1 ;  /* 0x3000006cff6b7230 */ /* 0x001fe20000004100 */
[----:B------:R-:W-:Y:S01]  /*ad70*/  SHF.R.U64 R117, R78, 0x10, R79 ;  /* 0x000000104e757819 */ /* 0x000fe2000000124f */
[----:B------:R-:W-:Y:S01]  /*ad80*/  HADD2.F32 R109, -RZ, R112.H0_H0 ;  /* 0x20000070ff6d7230 */ /* 0x000fe20000004100 */
[----:B------:R-:W-:Y:S01]  /*ad90*/  SHF.R.U64 R115, R76, 0x10, R77 ;  /* 0x000000104c737819 */ /* 0x000fe2000000124d */
[----:B------:R-:W-:Y:S02]  /*ada0*/  HADD2.F32 R111, -RZ, R111.H0_H0 ;  /* 0x2000006fff6f7230 */ /* 0x000fe40000004100 */
[----:B------:R-:W-:-:S02]  /*adb0*/  HADD2.F32 R108, -RZ, R108.H0_H0 ;  /* 0x2000006cff6c7230 */ /* 0x000fc40000004100 */
[--C-:B-1----:R-:W-:Y:S02]  /*adc0*/  HADD2.F32 R79, -RZ, R15.reuse.H1_H1 ;  /* 0x3000000fff4f7230 */ /* 0x102fe40000004100 */
[----:B------:R-:W-:Y:S02]  /*add0*/  HADD2.F32 R78, -RZ, R15.H0_H0 ;  /* 0x2000000fff4e7230 */ /* 0x000fe40000004100 */
[--C-:B------:R-:W-:Y:S02]  /*ade0*/  HADD2.F32 R15, -RZ, R12.reuse.H0_H0 ;  /* 0x2000000cff0f7230 */ /* 0x100fe40000004100 */
[C---:B------:R-:W-:Y:S01]  /*adf0*/  FMUL.FTZ R114, R79.reuse, R109 ;  /* 0x0000006d4f727220 */ /* 0x040fe20000410000 */
[----:B------:R-:W-:Y:S02]  /*ae00*/  HADD2.F32 R12, -RZ, R12.H1_H1 ;  /* 0x3000000cff0c7230 */ /* 0x000fe40000004100 */
[----:B------:R-:W-:Y:S01]  /*ae10*/  FMUL.FTZ R113, R79, R111 ;  /* 0x0000006f4f717220 */ /* 0x000fe20000410000 */
[----:B------:R-:W-:-:S02]  /*ae20*/  HADD2.F32 R76, -RZ, R14.H0_H0 ;  /* 0x2000000eff4c7230 */ /* 0x000fc40000004100 */
[----:B------:R-:W-:Y:S01]  /*ae30*/  FFMA.FTZ R116, R78, R111, R114 ;  /* 0x0000006f4e747223 */ /* 0x000fe20000010072 */
[----:B------:R-:W-:Y:S02]  /*ae40*/  HADD2.F32 R77, -RZ, R14.H1_H1 ;  /* 0x3000000eff4d7230 */ /* 0x000fe40000004100 */
[----:B------:R-:W-:Y:S01]  /*ae50*/  FMUL.FTZ R112, R12, R110 ;  /* 0x0000006e0c707220 */ /* 0x000fe20000410000 */
[--C-:B------:R-:W-:Y:S02]  /*ae60*/  HADD2.F32 R14, -RZ, R13.reuse.H0_H0 ;  /* 0x2000000dff0e7230 */ /* 0x100fe40000004100 */
[----:B------:R-:W-:Y:S01]  /*ae70*/  FFMA.FTZ R113, R78, R109, -R113 ;  /* 0x0000006d4e717223 */ /* 0x000fe20000010871 */
[-C--:B------:R-:W-:Y:S01]  /*ae80*/  FMUL.FTZ R114, R12, R107.reuse ;  /* 0x0000006b0c727220 */ /* 0x080fe20000410000 */
[----:B------:R-:W-:Y:S02]  /*ae90*/  HADD2.F32 R13, -RZ, R13.H1_H1 ;  /* 0x3000000dff0d7230 */ /* 0x000fe40000004100 */
[----:B------:R-:W-:Y:S01]  /*aea0*/  FFMA.FTZ R112, R15, R107, -R112 ;  /* 0x0000006b0f707223 */ /* 0x000fe20000010870 */
[----:B------:R-:W-:-:S02]  /*aeb0*/  HADD2.F32 R78, -RZ, R106.H1_H1 ;  /* 0x3000006aff4e7230 */ /* 0x000fc40000004100 */
[----:B------:R-:W-:Y:S01]  /*aec0*/  FFMA.FTZ R107, R15, R110, R114 ;  /* 0x0000006e0f6b7223 */ /* 0x000fe20000010072 */
[----:B------:R-:W-:Y:S02]  /*aed0*/  HADD2.F32 R79, -RZ, R115.H0_H0 ;  /* 0x20000073ff4f7230 */ /* 0x000fe40000004100 */
[C---:B------:R-:W-:Y:S01]  /*aee0*/  FMUL.FTZ R109, R77.reuse, R108 ;  /* 0x0000006c4d6d7220 */ /* 0x040fe20000410000 */
[----:B------:R-:W-:Y:S02]  /*aef0*/  HADD2.F32 R12, -RZ, R117.H0_H0 ;  /* 0x20000075ff0c7230 */ /* 0x000fe40000004100 */
[-C--:B------:R-:W-:Y:S01]  /*af00*/  FMUL.FTZ R77, R77, R78.reuse ;  /* 0x0000004e4d4d7220 */ /* 0x080fe20000410000 */
[C---:B------:R-:W-:Y:S01]  /*af10*/  FMUL.FTZ R15, R13.reuse, R79 ;  /* 0x0000004f0d0f7220 */ /* 0x040fe20000410000 */
[C---:B------:R-:W-:Y:S01]  /*af20*/  FFMA.FTZ R109, R76.reuse, R78, -R109 ;  /* 0x0000004e4c6d7223 */ /* 0x040fe2000001086d */
[----:B------:R-:W-:Y:S01]  /*af30*/  FMUL.FTZ R110, R13, R12 ;  /* 0x0000000c0d6e7220 */ /* 0x000fe20000410000 */
[----:B------:R-:W-:Y:S01]  /*af40*/  FFMA.FTZ R76, R76, R108, R77 ;  /* 0x0000006c4c4c7223 */ /* 0x000fe2000001004d */
[----:B------:R-:W-:Y:S01]  /*af50*/  FFMA.FTZ R13, R14, R12, -R15 ;  /* 0x0000000c0e0d7223 */ /* 0x000fe2000001080f */
[----:B------:R-:W-:Y:S01]  /*af60*/  F2FP.F16.F32.PACK_AB R15, R116, R113 ;  /* 0x00000071740f723e */ /* 0x000fe200000000ff */
[----:B------:R-:W-:Y:S01]  /*af70*/  FFMA.FTZ R110, R14, R79, R110 ;  /* 0x0000004f0e6e7223 */ /* 0x000fe2000001006e */
[----:B------:R-:W-:-:S02]  /*af80*/  F2FP.F16.F32.PACK_AB R12, R107, R112 ;  /* 0x000000706b0c723e */ /* 0x000fc400000000ff */
[----:B------:R-:W-:Y:S02]  /*af90*/  F2FP.F16.F32.PACK_AB R14, R76, R109 ;  /* 0x0000006d4c0e723e */ /* 0x000fe400000000ff */
[----:B------:R-:W-:-:S05]  /*afa0*/  F2FP.F16.F32.PACK_AB R13, R110, R13 ;  /* 0x0000000d6e0d723e */ /* 0x000fca00000000ff */
[----:B------:R1:W-:Y:S02]  /*afb0*/  STS.128 [R118], R12 ;  /* 0x0000000c76007388 */ /* 0x0003e40000000c00 */
.L_x_1484:
[----:B------:R-:W-:Y:S05]  /*afc0*/  BSYNC B2 ;  /* 0x0000000000027941 */ /* 0x000fea0003800000 */
.L_x_1483:
[----:B------:R-:W-:Y:S04]  /*afd0*/  BSSY B2, `(.L_x_1485) ;  /* 0x000002c000027945 */ /* 0x000fe80003800000 */
[----:B------:R-:W-:Y:S05]  /*afe0*/  @P4 BRA `(.L_x_1486) ;  /* 0x0000000000a84947 */ /* 0x000fea0003800000 */
[----:B-1---5:R-:W1:Y:S01]  /*aff0*/  LDS.128 R12, [R118+0x4000] ;  /* 0x00400000760c7984 */ /* 0x022e620000000c00 */
[----:B------:R-:W-:Y:S01]  /*b000*/  SHF.R.U32.HI R78, RZ, 0x10, R73 ;  /* 0x00000010ff4e7819 */ /* 0x000fe20000011649 */
[----:B------:R-:W-:Y:S01]  /*b010*/  HADD2.F32 R106, -RZ, R106.H0_H0 ;  /* 0x2000006aff6a7230 */ /* 0x000fe20000004100 */
[--C-:B------:R-:W-:Y:S01]  /*b020*/  SHF.R.U32.HI R76, RZ, 0x10, R75.reuse ;  /* 0x00000010ff4c7819 */ /* 0x100fe2000001164b */
[--C-:B------:R-:W-:Y:S01]  /*b030*/  HADD2.F32 R77, -RZ, R105.reuse.H1_H1 ;  /* 0x30000069ff4d7230 */ /* 0x100fe20000004100 */
        /* <DEDUP_REMOVED lines=12> */
[----:B0-----:R-:W-:Y:S01]  /*b100*/  FFMA.FTZ R107, R74, R76, -R79 ;  /* 0x0000004c4a6b7223 */ /* 0x001fe2000001084f */
[----:B------:R-:W-:Y:S02]  /*b110*/  HADD2.F32 R73, -RZ, R14.H1_H1 ;  /* 0x3000000eff497230 */ /* 0x000fe40000004100 */
[----:B------:R-:W-:Y:S01]  /*b120*/  FMUL.FTZ R108, R12, R77 ;  /* 0x0000004d0c6c7220 */ /* 0x000fe20000410000 */
[--C-:B------:R-:W-:Y:S02]  /*b130*/  HADD2.F32 R14, -RZ, R13.reuse.H0_H0 ;  /* 0x2000000dff0e7230 */ /* 0x100fe40000004100 */
[----:B------:R-:W-:Y:S01]  /*b140*/  FFMA.FTZ R110, R74, R78, R75 ;  /* 0x0000004e4a6e7223 */ /* 0x000fe2000001004b */
        /* <DEDUP_REMOVED lines=11> */
[-C--:B------:R-:W-:Y:S01]  /*b200*/  FMUL.FTZ R76, R13, R12.reuse ;  /* 0x0000000c0d4c7220 */ /* 0x080fe20000410000 */
[----:B------:R-:W-:Y:S01]  /*b210*/  FFMA.FTZ R78, R72, R105, R78 ;  /* 0x00000069484e7223 */ /* 0x000fe2000001004e */
[----:B------:R-:W-:Y:S01]  /*b220*/  FFMA.FTZ R13, R14, R12, -R15 ;  /* 0x0000000c0e0d7223 */ /* 0x000fe2000001080f */
[----:B------:R-:W-:Y:S01]  /*b230*/  F2FP.F16.F32.PACK_AB R15, R110, R107 ;  /* 0x0000006b6e0f723e */ /* 0x000fe200000000ff */
[----:B------:R-:W-:Y:S01]  /*b240*/  FFMA.FTZ R76, R14, R75, R76 ;  /* 0x0000004b0e4c7223 */ /* 0x000fe2000001004c */
[----:B------:R-:W-:-:S02]  /*b250*/  F2FP.F16.F32.PACK_AB R12, R77, R108 ;  /* 0x0000006c4d0c723e */ /* 0x000fc400000000ff */
[----:B------:R-:W-:Y:S02]  /*b260*/  F2FP.F16.F32.PACK_AB R14, R78, R79 ;  /* 0x0000004f4e0e723e */ /* 0x000fe400000000ff */
[----:B------:R-:W-:-:S05]  /*b270*/  F2FP.F16.F32.PACK_AB R13, R76, R13 ;  /* 0x0000000d4c0d723e */ /* 0x000fca00000000ff */
[----:B------:R2:W-:Y:S02]  /*b280*/  STS.128 [R118+0x4000], R12 ;  /* 0x0040000c76007388 */ /* 0x0005e40000000c00 */
.L_x_1486:
[----:B------:R-:W-:Y:S05]  /*b290*/  BSYNC B2 ;  /* 0x0000000000027941 */ /* 0x000fea0003800000 */
.L_x_1485:
[----:B------:R-:W-:Y:S04]  /*b2a0*/  BSSY B2, `(.L_x_1487) ;  /* 0x000002c000027945 */ /* 0x000fe80003800000 */
[----:B------:R-:W-:Y:S05]  /*b2b0*/  @P5 BRA `(.L_x_1488) ;  /* 0x0000000000a85947 */ /* 0x000fea0003800000 */
[----:B-12--5:R-:W1:Y:S01]  /*b2c0*/  LDS.128 R12, [R118+0x8000] ;  /* 0x00800000760c7984 */ /* 0x026e620000000c00 */
[----:B------:R-:W-:Y:S01]  /*b2d0*/  SHF.R.U32.HI R73, RZ, 0x10, R71 ;  /* 0x00000010ff497819 */ /* 0x000fe20000011647 */
[----:B------:R-:W-:Y:S01]  /*b2e0*/  HADD2.F32 R72, -RZ, R99.H1_H1 ;  /* 0x30000063ff487230 */ /* 0x000fe20000004100 */
[----:B------:R-:W-:Y:S01]  /*b2f0*/  SHF.R.U32.HI R75, RZ, 0x10, R69 ;  /* 0x00000010ff4b7819 */ /* 0x000fe20000011645 */
        /* <DEDUP_REMOVED lines=16> */
[----:B------:R-:W-:Y:S02]  /*b400*/  HADD2.F32 R14, -RZ, R13.H0_H0 ;  /* 0x2000000dff0e7230 */ /* 0x000fe40000004100 */
[----:B------:R-:W-:Y:S01]  /*b410*/  FFMA.FTZ R77, R70, R73, -R77 ;  /* 0x00000049464d7223 */ /* 0x000fe2000001084d */
[-C--:B------:R-:W-:Y:S01]  /*b420*/  FMUL.FTZ R78, R12, R72.reuse ;  /* 0x000000480c4e7220 */ /* 0x080fe20000410000 */
[----:B------:R-:W-:Y:S02]  /*b430*/  HADD2.F32 R71, -RZ, R101.H0_H0 ;  /* 0x20000065ff477230 */ /* 0x000fe40000004100 */
[----:B------:R-:W-:Y:S01]  /*b440*/  FFMA.FTZ R76, R15, R72, -R76 ;  /* 0x000000480f4c7223 */ /* 0x000fe2000001084c */
[----:B------:R-:W-:-:S02]  /*b450*/  HADD2.F32 R13, -RZ, R13.H1_H1 ;  /* 0x3000000dff0d7230 */ /* 0x000fc40000004100 */
[----:B------:R-:W-:Y:S01]  /*b460*/  FFMA.FTZ R73, R15, R74, R78 ;  /* 0x0000004a0f497223 */ /* 0x000fe2000001004e */
[----:B------:R-:W-:Y:S02]  /*b470*/  HADD2.F32 R70, -RZ, R79.H0_H0 ;  /* 0x2000004fff467230 */ /* 0x000fe40000004100 */
[CC--:B------:R-:W-:Y:S01]  /*b480*/  FMUL.FTZ R75, R69.reuse, R71.reuse ;  /* 0x00000047454b7220 */ /* 0x0c0fe20000410000 */
[----:B------:R-:W-:Y:S02]  /*b490*/  HADD2.F32 R12, -RZ, R105.H0_H0 ;  /* 0x20000069ff0c7230 */ /* 0x000fe40000004100 */
[----:B------:R-:W-:Y:S01]  /*b4a0*/  FMUL.FTZ R72, R69, R100 ;  /* 0x0000006445487220 */ /* 0x000fe20000410000 */
        /* <DEDUP_REMOVED lines=11> */
.L_x_1488:
[----:B------:R-:W-:Y:S05]  /*b560*/  BSYNC B2 ;  /* 0x0000000000027941 */ /* 0x000fea0003800000 */
.L_x_1487:
[----:B------:R-:W-:Y:S05]  /*b570*/  @P6 BRA `(.L_x_1482) ;  /* 0x0000000000a86947 */ /* 0x000fea0003800000 */
[----:B-123-5:R-:W1:Y:S01]  /*b580*/  LDS.128 R12, [R118+0xc000] ;  /* 0x00c00000760c7984 */ /* 0x02ee620000000c00 */
        /* <DEDUP_REMOVED lines=41> */
.L_x_1482:
[----:B------:R-:W-:Y:S05]  /*b820*/  BSYNC B1 ;  /* 0x0000000000017941 */ /* 0x000fea0003800000 */
.L_x_1481:
[----:B------:R-:W-:Y:S04]  /*b830*/  BSSY B1, `(.L_x_1489) ;  /* 0x00000bc000017945 */ /* 0x000fe80003800000 */
[----:B------:R-:W-:Y:S05]  /*b840*/  @P1 BRA `(.L_x_1490) ;  /* 0x0000000800e81947 */ /* 0x000fea0003800000 */
[----:B-1234-:R-:W2:Y:S01]  /*b850*/  LDL R14, [R1+0x10] ;  /* 0x00001000010e7983 */ /* 0x01eea20000100800 */
        /* <DEDUP_REMOVED lines=9> */
[----:B-----5:R-:W1:Y:S01]  /*b8f0*/  LDS.128 R12, [R71+0x1000] ;  /* 0x00100000470c7984 */ /* 0x020e620000000c00 */
[----:B------:R-:W-:Y:S01]  /*b900*/  SHF.R.U32.HI R66, RZ, 0x10, R61 ;  /* 0x00000010ff427819 */ /* 0x000fe2000001163d */
[----:B------:R-:W-:Y:S01]  /*b910*/  HADD2.F32 R101, -RZ, R101.H1_H1 ;  /* 0x30000065ff657230 */ /* 0x000fe20000004100 */
[--C-:B------:R-:W-:Y:S01]  /*b920*/  SHF.R.U32.HI R64, RZ, 0x10, R63.reuse ;  /* 0x00000010ff407819 */ /* 0x100fe2000001163f */
[----:B------:R-:W-:Y:S01]  /*b930*/  HADD2.F32 R65, -RZ, R102.H1_H1 ;  /* 0x30000066ff417230 */ /* 0x000fe20000004100 */
[----:B------:R-:W-:Y:S01]  /*b940*/  SHF.R.U64 R70, R62, 0x10, R63 ;  /* 0x000000103e467819 */ /* 0x000fe2000000123f */
[----:B------:R-:W-:Y:S01]  /*b950*/  HADD2.F32 R66, -RZ, R66.H0_H0 ;  /* 0x20000042ff427230 */ /* 0x000fe20000004100 */
[----:B------:R-:W-:Y:S01]  /*b960*/  SHF.R.U64 R69, R60, 0x10, R61 ;  /* 0x000000103c457819 */ /* 0x000fe2000000123d */
[----:B------:R-:W-:Y:S02]  /*b970*/  HADD2.F32 R64, -RZ, R64.H0_H0 ;  /* 0x20000040ff407230 */ /* 0x000fe40000004100 */
[----:B------:R-:W-:-:S02]  /*b980*/  HADD2.F32 R103, -RZ, R103.H0_H0 ;  /* 0x20000067ff677230 */ /* 0x000fc40000004100 */
[----:B------:R-:W-:Y:S02]  /*b990*/  HADD2.F32 R102, -RZ, R102.H0_H0 ;  /* 0x20000066ff667230 */ /* 0x000fe40000004100 */
[--C-:B-1----:R-:W-:Y:S02]  /*b9a0*/  HADD2.F32 R63, -RZ, R15.reuse.H1_H1 ;  /* 0x3000000fff3f7230 */ /* 0x102fe40000004100 */
[----:B------:R-:W-:Y:S02]  /*b9b0*/  HADD2.F32 R62, -RZ, R15.H0_H0 ;  /* 0x2000000fff3e7230 */ /* 0x000fe40000004100 */
[--C-:B------:R-:W-:Y:S02]  /*b9c0*/  HADD2.F32 R15, -RZ, R12.reuse.H0_H0 ;  /* 0x2000000cff0f7230 */ /* 0x100fe40000004100 */
[C---:B------:R-:W-:Y:S01]  /*b9d0*/  FMUL.FTZ R67, R63.reuse, R66 ;  /* 0x000000423f437220 */ /* 0x040fe20000410000 */
[----:B------:R-:W-:Y:S02]  /*b9e0*/  HADD2.F32 R12, -RZ, R12.H1_H1 ;  /* 0x3000000cff0c7230 */ /* 0x000fe40000004100 */
[----:B------:R-:W-:Y:S01]  /*b9f0*/  FMUL.FTZ R63, R63, R64 ;  /* 0x000000403f3f7220 */ /* 0x000fe20000410000 */
[----:B------:R-:W-:-:S02]  /*ba00*/  HADD2.F32 R60, -RZ, R14.H0_H0 ;  /* 0x2000000eff3c7230 */ /* 0x000fc40000004100 */
[----:B------:R-:W-:Y:S01]  /*ba10*/  FFMA.FTZ R67, R62, R64, -R67 ;  /* 0x000000403e437223 */ /* 0x000fe20000010843 */
[----:B------:R-:W-:Y:S02]  /*ba20*/  HADD2.F32 R61, -RZ, R14.H1_H1 ;  /* 0x3000000eff3d7230 */ /* 0x000fe40000004100 */
[----:B------:R-:W-:Y:S01]  /*ba30*/  FMUL.FTZ R68, R12, R65 ;  /* 0x000000410c447220 */ /* 0x000fe20000410000 */
[--C-:B------:R-:W-:Y:S02]  /*ba40*/  HADD2.F32 R14, -RZ, R13.reuse.H0_H0 ;  /* 0x2000000dff0e7230 */ /* 0x100fe40000004100 */
[----:B------:R-:W-:Y:S01]  /*ba50*/  FFMA.FTZ R66, R62, R66, R63 ;  /* 0x000000423e427223 */ /* 0x000fe2000001003f */
[-C--:B------:R-:W-:Y:S01]  /*ba60*/  FMUL.FTZ R64, R12, R101.reuse ;  /* 0x000000650c407220 */ /* 0x080fe20000410000 */
[----:B------:R-:W-:Y:S02]  /*ba70*/  HADD2.F32 R13, -RZ, R13.H1_H1 ;  /* 0x3000000dff0d7230 */ /* 0x000fe40000004100 */
[----:B------:R-:W-:Y:S01]  /*ba80*/  FFMA.FTZ R68, R15, R101, -R68 ;  /* 0x000000650f447223 */ /* 0x000fe20000010844 */
[----:B------:R-:W-:-:S02]  /*ba90*/  HADD2.F32 R62, -RZ, R69.H0_H0 ;  /* 0x20000045ff3e7230 */ /* 0x000fc40000004100 */
[----:B------:R-:W-:Y:S01]  /*baa0*/  FFMA.FTZ R65, R15, R65, R64 ;  /* 0x000000410f417223 */ /* 0x000fe20000010040 */
[----:B------:R-:W-:Y:S02]  /*bab0*/  HADD2.F32 R12, -RZ, R70.H0_H0 ;  /* 0x20000046ff0c7230 */ /* 0x000fe40000004100 */
[CC--:B------:R-:W-:Y:S01]  /*bac0*/  FMUL.FTZ R63, R61.reuse, R103.reuse ;  /* 0x000000673d3f7220 */ /* 0x0c0fe20000410000 */
[----:B------:R-:W-:Y:S01]  /*bad0*/  FMUL.FTZ R64, R61, R102 ;  /* 0x000000663d407220 */ /* 0x000fe20000410000 */
[C---:B------:R-:W-:Y:S01]  /*bae0*/  FMUL.FTZ R15, R13.reuse, R62 ;  /* 0x0000003e0d0f7220 */ /* 0x040fe20000410000 */
[----:B------:R-:W-:Y:S01]  /*baf0*/  FMUL.FTZ R61, R13, R12 ;  /* 0x0000000c0d3d7220 */ /* 0x000fe20000410000 */
[C---:B------:R-:W-:Y:S01]  /*bb00*/  FFMA.FTZ R63, R60.reuse, R102, -R63 ;  /* 0x000000663c3f7223 */ /* 0x040fe2000001083f */
[----:B------:R-:W-:Y:S01]  /*bb10*/  FFMA.FTZ R64, R60, R103, R64 ;  /* 0x000000673c407223 */ /* 0x000fe20000010040 */
[C---:B------:R-:W-:Y:S01]  /*bb20*/  FFMA.FTZ R13, R14.reuse, R12, -R15 ;  /* 0x0000000c0e0d7223 */ /* 0x040fe2000001080f */
[----:B------:R-:W-:Y:S01]  /*bb30*/  FFMA.FTZ R62, R14, R62, R61 ;  /* 0x0000003e0e3e7223 */ /* 0x000fe2000001003d */
[----:B------:R-:W-:-:S02]  /*bb40*/  F2FP.F16.F32.PACK_AB R15, R66, R67 ;  /* 0x00000043420f723e */ /* 0x000fc400000000ff */
[----:B------:R-:W-:Y:S02]  /*bb50*/  F2FP.F16.F32.PACK_AB R14, R64, R63 ;  /* 0x0000003f400e723e */ /* 0x000fe400000000ff */
[----:B------:R-:W-:Y:S02]  /*bb60*/  F2FP.F16.F32.PACK_AB R12, R65, R68 ;  /* 0x00000044410c723e */ /* 0x000fe400000000ff */
[----:B------:R-:W-:-:S05]  /*bb70*/  F2FP.F16.F32.PACK_AB R13, R62, R13 ;  /* 0x0000000d3e0d723e */ /* 0x000fca00000000ff */
[----:B------:R1:W-:Y:S02]  /*bb80*/  STS.128 [R71+0x1000], R12 ;  /* 0x0010000c47007388 */ /* 0x0003e40000000c00 */
.L_x_1492:
[----:B------:R-:W-:Y:S05]  /*bb90*/  BSYNC B2 ;  /* 0x0000000000027941 */ /* 0x000fea0003800000 */
.L_x_1491:
[----:B------:R-:W-:Y:S04]  /*bba0*/  BSSY B2, `(.L_x_1493) ;  /* 0x000002c000027945 */ /* 0x000fe80003800000 */
[----:B------:R-:W-:Y:S05]  /*bbb0*/  @P1 BRA `(.L_x_1494) ;  /* 0x0000000000a81947 */ /* 0x000fea0003800000 */
[----:B-1---5:R-:W1:Y:S01]  /*bbc0*/  LDS.128 R12, [R71+0x5000] ;  /* 0x00500000470c7984 */ /* 0x022e620000000c00 */
[----:B------:R-:W-:Y:S01]  /*bbd0*/  SHF.R.U32.HI R62, RZ, 0x10, R59 ;  /* 0x00000010ff3e7819 */ /* 0x000fe2000001163b */
[----:B------:R-:W-:Y:S01]  /*bbe0*/  HADD2.F32 R97, -RZ, R97.H1_H1 ;  /* 0x30000061ff617230 */ /* 0x000fe20000004100 */
[----:B------:R-:W-:Y:S01]  /*bbf0*/  SHF.R.U32.HI R60, RZ, 0x10, R57 ;  /* 0x00000010ff3c7819 */ /* 0x000fe20000011639 */
        /* <DEDUP_REMOVED lines=38> */
.L_x_1494:
[----:B------:R-:W-:Y:S05]  /*be60*/  BSYNC B2 ;  /* 0x0000000000027941 */ /* 0x000fea0003800000 */
.L_x_1493:
[----:B------:R-:W-:Y:S04]  /*be70*/  BSSY B2, `(.L_x_1495) ;  /* 0x000002c000027945 */ /* 0x000fe80003800000 */
[----:B------:R-:W-:Y:S05]  /*be80*/  @P4 BRA `(.L_x_1496) ;  /* 0x0000000000a84947 */ /* 0x000fea0003800000 */
[----:B-12--5:R-:W1:Y:S01]  /*be90*/  LDS.128 R12, [R71+0x9000] ;  /* 0x00900000470c7984 */ /* 0x026e620000000c00 */
        /* <DEDUP_REMOVED lines=41> */
.L_x_1496:
[----:B------:R-:W-:Y:S05]  /*c130*/  BSYNC B2 ;  /* 0x0000000000027941 */ /* 0x000fea0003800000 */
.L_x_1495:
[----:B------:R-:W-:Y:S05]  /*c140*/  @P5 BRA `(.L_x_1490) ;  /* 0x0000000000a85947 */ /* 0x000fea0003800000 */
[----:B-123-5:R-:W1:Y:S01]  /*c150*/  LDS.128 R12, [R71+0xd000] ;  /* 0x00d00000470c7984 */ /* 0x02ee620000000c00 */
        /* <DEDUP_REMOVED lines=41> */
.L_x_1490:
[----:B------:R-:W-:Y:S05]  /*c3f0*/  BSYNC B1 ;  /* 0x0000000000017941 */ /* 0x000fea0003800000 */
.L_x_1489:
        /* <DEDUP_REMOVED lines=14> */
[----:B------:R-:W-:Y:S01]  /*c4e0*/  HADD2.F32 R48, -RZ, R91.H0_H0 ;  /* 0x2000005bff307230 */ /* 0x000fe20000004100 */
[--C-:B------:R-:W-:Y:S01]  /*c4f0*/  SHF.R.U32.HI R51, RZ, 0x10, R47.reuse ;  /* 0x00000010ff337819 */ /* 0x100fe2000001162f */
[----:B------:R-:W-:Y:S01]  /*c500*/  HADD2.F32 R50, -RZ, R84.H1_H1 ;  /* 0x30000054ff327230 */ /* 0x000fe20000004100 */
[----:B------:R-:W-:Y:S01]  /*c510*/  SHF.R.U64 R55, R46, 0x10, R47 ;  /* 0x000000102e377819 */ /* 0x000fe2000000122f */
[----:B------:R-:W-:Y:S01]  /*c520*/  HADD2.F32 R49, -RZ, R49.H0_H0 ;  /* 0x20000031ff317230 */ /* 0x000fe20000004100 */
[----:B------:R-:W-:Y:S01]  /*c530*/  SHF.R.U64 R57, R44, 0x10, R45 ;  /* 0x000000102c397819 */ /* 0x000fe2000000122d */
[----:B------:R-:W-:Y:S02]  /*c540*/  HADD2.F32 R51, -RZ, R51.H0_H0 ;  /* 0x20000033ff337230 */ /* 0x000fe40000004100 */
[----:B------:R-:W-:-:S02]  /*c550*/  HADD2.F32 R85, -RZ, R85.H0_H0 ;  /* 0x20000055ff557230 */ /* 0x000fc40000004100 */
[----:B------:R-:W-:Y:S02]  /*c560*/  HADD2.F32 R91, -RZ, R91.H1_H1 ;  /* 0x3000005bff5b7230 */ /* 0x000fe40000004100 */
        /* <DEDUP_REMOVED lines=18> */
[C---:B------:R-:W-:Y:S01]  /*c690*/  FMUL.FTZ R49, R45.reuse, R85 ;  /* 0x000000552d317220 */ /* 0x040fe20000410000 */
[-C--:B------:R-:W-:Y:S01]  /*c6a0*/  FMUL.FTZ R48, R45, R91.reuse ;  /* 0x0000005b2d307220 */ /* 0x080fe20000410000 */
[C---:B------:R-:W-:Y:S01]  /*c6b0*/  FMUL.FTZ R15, R13.reuse, R46 ;  /* 0x0000002e0d0f7220 */ /* 0x040fe20000410000 */
        /* <DEDUP_REMOVED lines=10> */
.L_x_1500:
[----:B------:R-:W-:Y:S05]  /*c760*/  BSYNC B2 ;  /* 0x0000000000027941 */ /* 0x000fea0003800000 */
.L_x_1499:
[----:B------:R-:W-:Y:S04]  /*c770*/  BSSY B2, `(.L_x_1501) ;  /* 0x000002c000027945 */ /* 0x000fe80003800000 */
[----:B------:R-:W-:Y:S05]  /*c780*/  @P1 BRA `(.L_x_1502) ;  /* 0x0000000000a81947 */ /* 0x000fea0003800000 */
[----:B-1---5:R-:W1:Y:S01]  /*c790*/  LDS.128 R12, [R58+0x6000] ;  /* 0x006000003a0c7984 */ /* 0x022e620000000c00 */
        /* <DEDUP_REMOVED lines=41> */
.L_x_1502:
[----:B------:R-:W-:Y:S05]  /*ca30*/  BSYNC B2 ;  /* 0x0000000000027941 */ /* 0x000fea0003800000 */
.L_x_1501:
[----:B------:R-:W-:Y:S04]  /*ca40*/  BSSY B2, `(.L_x_1503) ;  /* 0x000002c000027945 */ /* 0x000fe80003800000 */
[----:B------:R-:W-:Y:S05]  /*ca50*/  @P2 BRA `(.L_x_1504) ;  /* 0x0000000000a82947 */ /* 0x000fea0003800000 */
[----:B-12--5:R-:W1:Y:S01]  /*ca60*/  LDS.128 R12, [R58+0xa000] ;  /* 0x00a000003a0c7984 */ /* 0x026e620000000c00 */
[----:B------:R-:W-:Y:S01]  /*ca70*/  SHF.R.U32.HI R42, RZ, 0x10, R37 ;  /* 0x00000010ff2a7819 */ /* 0x000fe20000011625 */
[----:B------:R-:W-:Y:S01]  /*ca80*/  HADD2.F32 R40, -RZ, R88.H0_H0 ;  /* 0x20000058ff287230 */ /* 0x000fe20000004100 */
[--C-:B------:R-:W-:Y:S01]  /*ca90*/  SHF.R.U32.HI R41, RZ, 0x10, R39.reuse ;  /* 0x00000010ff297819 */ /* 0x100fe20000011627 */
[----:B------:R-:W-:Y:S01]  /*caa0*/  HADD2.F32 R89, -RZ, R89.H0_H0 ;  /* 0x20000059ff597230 */ /* 0x000fe20000004100 */
        /* <DEDUP_REMOVED lines=13> */
[C---:B------:R-:W-:Y:S01]  /*cb80*/  FFMA.FTZ R43, R38.reuse, R41, -R43 ;  /* 0x00000029262b7223 */ /* 0x040fe2000001082b */
[----:B------:R-:W-:Y:S02]  /*cb90*/  HADD2.F32 R37, -RZ, R14.H1_H1 ;  /* 0x3000000eff257230 */ /* 0x000fe40000004100 */
[----:B------:R-:W-:Y:S01]  /*cba0*/  FFMA.FTZ R46, R38, R42, R39 ;  /* 0x0000002a262e7223 */ /* 0x000fe20000010027 */
[--C-:B------:R-:W-:Y:S02]  /*cbb0*/  HADD2.F32 R14, -RZ, R13.reuse.H0_H0 ;  /* 0x2000000dff0e7230 */ /* 0x100fe40000004100 */
[C---:B------:R-:W-:Y:S01]  /*cbc0*/  FMUL.FTZ R44, R12.reuse, R89 ;  /* 0x000000590c2c7220 */ /* 0x040fe20000410000 */
[----:B------:R-:W-:Y:S01]  /*cbd0*/  FMUL.FTZ R42, R12, R40 ;  /* 0x000000280c2a7220 */ /* 0x000fe20000410000 */
[----:B------:R-:W-:Y:S02]  /*cbe0*/  HADD2.F32 R13, -RZ, R13.H1_H1 ;  /* 0x3000000dff0d7230 */ /* 0x000fe40000004100 */
[----:B------:R-:W-:Y:S01]  /*cbf0*/  FMUL.FTZ R39, R37, R83 ;  /* 0x0000005325277220 */ /* 0x000fe20000410000 */
[----:B------:R-:W-:-:S02]  /*cc00*/  HADD2.F32 R38, -RZ, R45.H0_H0 ;  /* 0x2000002dff267230 */ /* 0x000fc40000004100 */
[C---:B------:R-:W-:Y:S01]  /*cc10*/  FFMA.FTZ R44, R15.reuse, R40, -R44 ;  /* 0x000000280f2c7223 */ /* 0x040fe2000001082c */
[----:B------:R-:W-:Y:S02]  /*cc20*/  HADD2.F32 R12, -RZ, R47.H0_H0 ;  /* 0x2000002fff0c7230 */ /* 0x000fe40000004100 */
[----:B------:R-:W-:Y:S01]  /*cc30*/  FFMA.FTZ R89, R15, R89, R42 ;  /* 0x000000590f597223 */ /* 0x000fe2000001002a */
        /* <DEDUP_REMOVED lines=12> */
.L_x_1504:
[----:B------:R-:W-:Y:S05]  /*cd00*/  BSYNC B2 ;  /* 0x0000000000027941 */ /* 0x000fea0003800000 */
.L_x_1503:
        /* <DEDUP_REMOVED lines=43> */
.L_x_1498:
[----:B------:R-:W-:Y:S05]  /*cfc0*/  BSYNC B1 ;  /* 0x0000000000017941 */ /* 0x000fea0003800000 */
.L_x_1497:
        /* <DEDUP_REMOVED lines=15> */
[--C-:B------:R-:W-:Y:S01]  /*d0c0*/  HADD2.F32 R34, -RZ, R82.reuse.H0_H0 ;  /* 0x20000052ff227230 */ /* 0x100fe20000004100 */
[----:B------:R-:W-:Y:S01]  /*d0d0*/  SHF.R.U64 R39, R30, 0x10, R31 ;  /* 0x000000101e277819 */ /* 0x000fe2000000121f */
[----:B------:R-:W-:Y:S01]  /*d0e0*/  HADD2.F32 R33, -RZ, R33.H0_H0 ;  /* 0x20000021ff217230 */ /* 0x000fe20000004100 */
[----:B------:R-:W-:Y:S01]  /*d0f0*/  SHF.R.U64 R41, R28, 0x10, R29 ;  /* 0x000000101c297819 */ /* 0x000fe2000000121d */
[----:B------:R-:W-:Y:S02]  /*d100*/  HADD2.F32 R35, -RZ, R35.H0_H0 ;  /* 0x20000023ff237230 */ /* 0x000fe40000004100 */
[----:B------:R-:W-:-:S02]  /*d110*/  HADD2.F32 R82, -RZ, R82.H1_H1 ;  /* 0x30000052ff527230 */ /* 0x000fc40000004100 */
        /* <DEDUP_REMOVED lines=32> */
.L_x_1507:
[----:B------:R-:W-:Y:S05]  /*d320*/  BSYNC B1 ;  /* 0x0000000000017941 */ /* 0x000fea0003800000 */
.L_x_1506:
[----:B------:R-:W-:Y:S04]  /*d330*/  BSSY B1, `(.L_x_1508) ;  /* 0x000002c000017945 */ /* 0x000fe80003800000 */
[----:B------:R-:W-:Y:S05]  /*d340*/  @P1 BRA `(.L_x_1509) ;  /* 0x0000000000a81947 */ /* 0x000fea0003800000 */
[----:B-1---5:R-:W1:Y:S01]  /*d350*/  LDS.128 R12, [R42+0x7000] ;  /* 0x007000002a0c7984 */ /* 0x022e620000000c00 */
        /* <DEDUP_REMOVED lines=41> */
.L_x_1509:
[----:B------:R-:W-:Y:S05]  /*d5f0*/  BSYNC B1 ;  /* 0x0000000000017941 */ /* 0x000fea0003800000 */
.L_x_1508:
        /* <DEDUP_REMOVED lines=11> */
[----:B-1----:R-:W-:-:S02]  /*d6b0*/  HADD2.F32 R21, -RZ, R15.H1_H1 ;  /* 0x3000000fff157230 */ /* 0x002fc40000004100 */
[----:B------:R-:W-:Y:S02]  /*d6c0*/  HADD2.F32 R20, -RZ, R15.H0_H0 ;  /* 0x2000000fff147230 */ /* 0x000fe40000004100 */
[--C-:B------:R-:W-:Y:S02]  /*d6d0*/  HADD2.F32 R6, -RZ, R12.reuse.H0_H0 ;  /* 0x2000000cff067230 */ /* 0x100fe40000004100 */
[C---:B------:R-:W-:Y:S01]  /*d6e0*/  FMUL.FTZ R27, R21.reuse, R26 ;  /* 0x0000001a151b7220 */ /* 0x040fe20000410000 */
[----:B------:R-:W-:Y:S02]  /*d6f0*/  HADD2.F32 R12, -RZ, R12.H1_H1 ;  /* 0x3000000cff0c7230 */ /* 0x000fe40000004100 */
[-C--:B------:R-:W-:Y:S01]  /*d700*/  FMUL.FTZ R29, R21, R24.reuse ;  /* 0x00000018151d7220 */ /* 0x080fe20000410000 */
[--C-:B------:R-:W-:Y:S02]  /*d710*/  HADD2.F32 R15, -RZ, R14.reuse.H0_H0 ;  /* 0x2000000eff0f7230 */ /* 0x100fe40000004100 */
[----:B------:R-:W-:Y:S01]  /*d720*/  FFMA.FTZ R28, R20, R24, -R27 ;  /* 0x00000018141c7223 */ /* 0x000fe2000001081b */
[----:B------:R-:W-:-:S02]  /*d730*/  HADD2.F32 R14, -RZ, R14.H1_H1 ;  /* 0x3000000eff0e7230 */ /* 0x000fc40000004100 */
[----:B------:R-:W-:Y:S01]  /*d740*/  FFMA.FTZ R29, R20, R26, R29 ;  /* 0x0000001a141d7223 */ /* 0x000fe2000001001d */
[C---:B------:R-:W-:Y:S01]  /*d750*/  FMUL.FTZ R21, R12.reuse, R25 ;  /* 0x000000190c157220 */ /* 0x040fe20000410000 */
[----:B------:R-:W-:Y:S02]  /*d760*/  HADD2.F32 R20, -RZ, R11.H1_H1 ;  /* 0x3000000bff147230 */ /* 0x000fe40000004100 */
[-C--:B------:R-:W-:Y:S01]  /*d770*/  FMUL.FTZ R27, R12, R23.reuse ;  /* 0x000000170c1b7220 */ /* 0x080fe20000410000 */
[--C-:B------:R-:W-:Y:S02]  /*d780*/  HADD2.F32 R7, -RZ, R13.reuse.H0_H0 ;  /* 0x2000000dff077230 */ /* 0x100fe40000004100 */
[C---:B------:R-:W-:Y:S01]  /*d790*/  FFMA.FTZ R21, R6.reuse, R23, -R21 ;  /* 0x0000001706157223 */ /* 0x040fe20000010815 */
[----:B------:R-:W-:Y:S02]  /*d7a0*/  HADD2.F32 R11, -RZ, R10.H1_H1 ;  /* 0x3000000aff0b7230 */ /* 0x000fe40000004100 */
[----:B------:R-:W-:Y:S01]  /*d7b0*/  FFMA.FTZ R6, R6, R25, R27 ;  /* 0x0000001906067223 */ /* 0x000fe2000001001b */
[----:B------:R-:W-:-:S02]  /*d7c0*/  HADD2.F32 R13, -RZ, R13.H1_H1 ;  /* 0x3000000dff0d7230 */ /* 0x000fc40000004100 */
[C---:B------:R-:W-:Y:S01]  /*d7d0*/  FMUL.FTZ R24, R14.reuse, R20 ;  /* 0x000000140e187220 */ /* 0x040fe20000410000 */
[----:B------:R-:W-:Y:S02]  /*d7e0*/  HADD2.F32 R12, -RZ, R30.H0_H0 ;  /* 0x2000001eff0c7230 */ /* 0x000fe40000004100 */
[-C--:B------:R-:W-:Y:S01]  /*d7f0*/  FMUL.FTZ R25, R14, R11.reuse ;  /* 0x0000000b0e197220 */ /* 0x080fe20000410000 */
[----:B------:R-:W-:Y:S02]  /*d800*/  HADD2.F32 R10, -RZ, R31.H0_H0 ;  /* 0x2000001fff0a7230 */ /* 0x000fe40000004100 */
[----:B------:R-:W-:Y:S01]  /*d810*/  FFMA.FTZ R24, R15, R11, -R24 ;  /* 0x0000000b0f187223 */ /* 0x000fe20000010818 */
[----:B------:R-:W-:Y:S01]  /*d820*/  FMUL.FTZ R14, R13, R12 ;  /* 0x0000000c0d0e7220 */ /* 0x000fe20000410000 */
[----:B------:R-:W-:Y:S01]  /*d830*/  FFMA.FTZ R25, R15, R20, R25 ;  /* 0x000000140f197223 */ /* 0x000fe20000010019 */
[----:B------:R-:W-:Y:S01]  /*d840*/  FMUL.FTZ R23, R13, R10 ;  /* 0x0000000a0d177220 */ /* 0x000fe20000410000 */
[----:B------:R-:W-:Y:S01]  /*d850*/  F2FP.F16.F32.PACK_AB R15, R29, R28 ;  /* 0x0000001c1d0f723e */ /* 0x000fe200000000ff */
[----:B------:R-:W-:-:S02]  /*d860*/  FFMA.FTZ R13, R7, R10, -R14 ;  /* 0x0000000a070d7223 */ /* 0x000fc4000001080e */
[----:B------:R-:W-:Y:S01]  /*d870*/  FFMA.FTZ R10, R7, R12, R23 ;  /* 0x0000000c070a7223 */ /* 0x000fe20000010017 */
[----:B------:R-:W-:Y:S02]  /*d880*/  F2FP.F16.F32.PACK_AB R14, R25, R24 ;  /* 0x00000018190e723e */ /* 0x000fe400000000ff */
[----:B------:R-:W-:Y:S02]  /*d890*/  F2FP.F16.F32.PACK_AB R12, R6, R21 ;  /* 0x00000015060c723e */ /* 0x000fe400000000ff */
[----:B------:R-:W-:-:S05]  /*d8a0*/  F2FP.F16.F32.PACK_AB R13, R10, R13 ;  /* 0x0000000d0a0d723e */ /* 0x000fca00000000ff */
[----:B------:R3:W-:Y:S02]  /*d8b0*/  STS.128 [R42+0xb000], R12 ;  /* 0x00b0000c2a007388 */ /* 0x0007e40000000c00 */
.L_x_1511:
[----:B------:R-:W-:Y:S05]  /*d8c0*/  BSYNC B1 ;  /* 0x0000000000017941 */ /* 0x000fea0003800000 */
.L_x_1510:
[----:B------:R-:W-:Y:S05]  /*d8d0*/  @P3 BRA `(.L_x_1505) ;  /* 0x0000004800d43947 */ /* 0x000fea0003800000 */
[----:B-123-5:R-:W1:Y:S01]  /*d8e0*/  LDS.128 R12, [R42+0xf000] ;  /* 0x00f000002a0c7984 */ /* 0x02ee620000000c00 */
[--C-:B------:R-:W-:Y:S01]  /*d8f0*/  SHF.R.U64 R25, R4, 0x10, R5.reuse ;  /* 0x0000001004197819 */ /* 0x100fe20000001205 */
[----:B------:R-:W-:Y:S01]  /*d900*/  HADD2.F32 R11, -RZ, R3.H0_H0 ;  /* 0x20000003ff0b7230 */ /* 0x000fe20000004100 */
[----:B------:R-:W-:Y:S02]  /*d910*/  SHF.R.U32.HI R5, RZ, 0x10, R5 ;  /* 0x00000010ff057819 */ /* 0x000fe40000011605 */
[--C-:B------:R-:W-:Y:S02]  /*d920*/  SHF.R.U32.HI R10, RZ, 0x10, R9.reuse ;  /* 0x00000010ff0a7819 */ /* 0x100fe40000011609 */
[----:B------:R-:W-:Y:S01]  /*d930*/  SHF.R.U64 R24, R8, 0x10, R9 ;  /* 0x0000001008187819 */ /* 0x000fe20000001209 */
[----:B------:R-:W-:Y:S02]  /*d940*/  HADD2.F32 R8, -RZ, R5.H0_H0 ;  /* 0x20000005ff087230 */ /* 0x000fe40000004100 */
[----:B------:R-:W-:-:S02]  /*d950*/  HADD2.F32 R10, -RZ, R10.H0_H0 ;  /* 0x2000000aff0a7230 */ /* 0x000fc40000004100 */
[----:B------:R-:W-:Y:S02]  /*d960*/  HADD2.F32 R9, -RZ, R0.H0_H0 ;  /* 0x20000000ff097230 */ /* 0x000fe40000004100 */
[--C-:B-1----:R-:W-:Y:S02]  /*d970*/  HADD2.F32 R7, -RZ, R15.reuse.H0_H0 ;  /* 0x2000000fff077230 */ /* 0x102fe40000004100 */
[----:B------:R-:W-:Y:S02]  /*d980*/  HADD2.F32 R15, -RZ, R15.H1_H1 ;  /* 0x3000000fff0f7230 */ /* 0x000fe40000004100 */
[--C-:B------:R-:W-:Y:S02]  /*d990*/  HADD2.F32 R4, -RZ, R12.reuse.H0_H0 ;  /* 0x2000000cff047230 */ /* 0x100fe40000004100 */
[----:B------:R-:W-:Y:S02]  /*d9a0*/  HADD2.F32 R12, -RZ, R12.H1_H1 ;  /* 0x3000000cff0c7230 */ /* 0x000fe40000004100 */
[C---:B------:R-:W-:Y:S01]  /*d9b0*/  FMUL.FTZ R20, R15.reuse, R10 ;  /* 0x0000000a0f147220 */ /* 0x040fe20000410000 */
[----:B------:R-:W-:Y:S01]  /*d9c0*/  FMUL.FTZ R21, R15, R8 ;  /* 0x000000080f157220 */ /* 0x000fe20000410000 */
[----:B------:R-:W-:-:S02]  /*d9d0*/  HADD2.F32 R6, -RZ, R14.H0_H0 ;  /* 0x2000000eff067230 */ /* 0x000fc40000004100 */
[C---:B------:R-:W-:Y:S01]  /*d9e0*/  FFMA.FTZ R20, R7.reuse, R8, -R20 ;  /* 0x0000000807147223 */ /* 0x040fe20000010814 */
[----:B------:R-:W-:Y:S01]  /*d9f0*/  FFMA.FTZ R23, R7, R10, R21 ;  /* 0x0000000a07177223 */ /* 0x000fe20000010015 */
[----:B------:R-:W-:Y:S02]  /*da00*/  HADD2.F32 R5, -RZ, R13.H0_H0 ;  /* 0x2000000dff057230 */ /* 0x000fe40000004100 */
[C---:B------:R-:W-:Y:S01]  /*da10*/  FMUL.FTZ R15, R12.reuse, R11 ;  /* 0x0000000b0c0f7220 */ /* 0x040fe20000410000 */
[----:B------:R-:W-:Y:S02]  /*da20*/  HADD2.F32 R7, -RZ, R3.H1_H1 ;  /* 0x30000003ff077230 */ /* 0x000fe40000004100 */
[-C--:B------:R-:W-:Y:S01]  /*da30*/  FMUL.FTZ R21, R12, R9.reuse ;  /* 0x000000090c157220 */ /* 0x080fe20000410000 */
[----:B------:R-:W-:Y:S02]  /*da40*/  HADD2.F32 R14, -RZ, R14.H1_H1 ;  /* 0x3000000eff0e7230 */ /* 0x000fe40000004100 */
[----:B------:R-:W-:Y:S01]  /*da50*/  FFMA.FTZ R15, R4, R9, -R15 ;  /* 0x00000009040f7223 */ /* 0x000fe2000001080f */
[----:B------:R-:W-:-:S02]  /*da60*/  HADD2.F32 R13, -RZ, R13.H1_H1 ;  /* 0x3000000dff0d7230 */ /* 0x000fc40000004100 */
[----:B------:R-:W-:Y:S01]  /*da70*/  FFMA.FTZ R4, R4, R11, R21 ;  /* 0x0000000b04047223 */ /* 0x000fe20000010015 */
[----:B------:R-:W-:Y:S02]  /*da80*/  HADD2.F32 R3, -RZ, R0.H1_H1 ;  /* 0x30000000ff037230 */ /* 0x000fe40000004100 */
[C---:B------:R-:W-:Y:S01]  /*da90*/  FMUL.FTZ R9, R14.reuse, R7 ;  /* 0x000000070e097220 */ /* 0x040fe20000410000 */
[----:B------:R-:W-:Y:S02]  /*daa0*/  HADD2.F32 R8, -RZ, R24.H0_H0 ;  /* 0x20000018ff087230 */ /* 0x000fe40000004100 */
[----:B------:R-:W-:Y:S02]  /*dab0*/  HADD2.F32 R0, -RZ, R25.H0_H0 ;  /* 0x20000019ff007230 */ /* 0x000fe40000004100 */
[-C--:B------:R-:W-:Y:S01]  /*dac0*/  FMUL.FTZ R14, R14, R3.reuse ;  /* 0x000000030e0e7220 */ /* 0x080fe20000410000 */
[----:B------:R-:W-:Y:S01]  /*dad0*/  FFMA.FTZ R9, R6, R3, -R9 ;  /* 0x0000000306097223 */ /* 0x000fe20000010809 */
[C---:B------:R-:W-:Y:S01]  /*dae0*/  FMUL.FTZ R10, R13.reuse, R8 ;  /* 0x000000080d0a7220 */ /* 0x040fe20000410000 */
[----:B------:R-:W-:Y:S01]  /*daf0*/  F2FP.F16.F32.PACK_AB R4, R4, R15 ;  /* 0x0000000f0404723e */ /* 0x000fe200000000ff */
[-C--:B------:R-:W-:Y:S01]  /*db00*/  FMUL.FTZ R13, R13, R0.reuse ;  /* 0x000000000d0d7220 */ /* 0x080fe20000410000 */
[----:B------:R-:W-:Y:S01]  /*db10*/  FFMA.FTZ R6, R6, R7, R14 ;  /* 0x0000000706067223 */ /* 0x000fe2000001000e */
[----:B------:R-:W-:Y:S01]  /*db20*/  FFMA.FTZ R10, R5, R0, -R10 ;  /* 0x00000000050a7223 */ /* 0x000fe2000001080a */
[----:B------:R-:W-:Y:S01]  /*db30*/  F2FP.F16.F32.PACK_AB R7, R23, R20 ;  /* 0x000000141707723e */ /* 0x000fe200000000ff */
[----:B------:R-:W-:-:S02]  /*db40*/  FFMA.FTZ R5, R5, R8, R13 ;  /* 0x0000000805057223 */ /* 0x000fc4000001000d */
[----:B------:R-:W-:-:S03]  /*db50*/  F2FP.F16.F32.PACK_AB R6, R6, R9 ;  /* 0x000000090606723e */ /* 0x000fc600000000ff */
[----:B------:R-:W-:-:S05]  /*db60*/  F2FP.F16.F32.PACK_AB R5, R5, R10 ;  /* 0x0000000a0505723e */ /* 0x000fca00000000ff */
[----:B------:R1:W-:Y:S01]  /*db70*/  STS.128 [R42+0xf000], R4 ;  /* 0x00f000042a007388 */ /* 0x0003e20000000c00 */
[----:B------:R-:W-:Y:S05]  /*db80*/  BRA `(.L_x_1505) ;  /* 0x0000004800287947 */ /* 0x000fea0003800000 */
.L_x_1454:
[----:B------:R-:W2:Y:S04]  /*db90*/  LDL R3, [R1+0x74] ;  /* 0x0000740001037983 */ /* 0x000ea80000100800 */
[----:B------:R-:W3:Y:S01]  /*dba0*/  LDL R0, [R1+0x70] ;  /* 0x0000700001007983 */ /* 0x000ee20000100800 */
[-C--:B------:R-:W-:Y:S01]  /*dbb0*/  ISETP.GE.AND P0, PT, R18, R21.reuse, PT ;  /* 0x000000151200720c */ /* 0x080fe20003f06270 */
[----:B------:R-:W-:Y:S01]  /*dbc0*/  BSSY B1, `(.L_x_1512) ;  /* 0x0000032000017945 */ /* 0x000fe20003800000 */
[----:B------:R-:W-:Y:S01]  /*dbd0*/  ISETP.GE.AND P1, PT, R233, R21, PT ;  /* 0x00000015e900720c */ /* 0x000fe20003f26270 */
[----:B------:R-:W-:Y:S01]  /*dbe0*/  IMAD.MOV.U32 R9, RZ, RZ, R27 ;  /* 0x000000ffff097224 */ /* 0x000fe200078e001b */
[----:B------:R-:W-:Y:S01]  /*dbf0*/  CS2R R34, SRZ ;  /* 0x0000000000227805 */ /* 0x000fe2000001ff00 */
[----:B------:R-:W-:Y:S01]  /*dc00*/  IMAD.MOV.U32 R20, RZ, RZ, R82 ;  /* 0x000000ffff147224 */ /* 0x000fe200078e0052 */
[----:B------:R-:W-:Y:S01]  /*dc10*/  CS2R R6, SRZ ;  /* 0x0000000000067805 */ /* 0x000fe2000001ff00 */
[----:B------:R-:W-:Y:S01]  /*dc20*/  IMAD.MOV.U32 R8, RZ, RZ, R80 ;  /* 0x000000ffff087224 */ /* 0x000fe200078e0050 */
        /* <DEDUP_REMOVED lines=12> */
[----:B--2---:R-:W-:-:S02]  /*dcf0*/  ISETP.GE.AND P2, PT, R3, R21, PT ;  /* 0x000000150300720c */ /* 0x004fc40003f46270 */
[----:B---3--:R-:W-:Y:S02]  /*dd00*/  ISETP.GE.AND P3, PT, R0, R21, PT ;  /* 0x000000150000720c */ /* 0x008fe40003f66270 */
[----:B------:R-:W-:Y:S02]  /*dd10*/  MOV R21, R25 ;  /* 0x0000001900157202 */ /* 0x000fe40000000f00 */
[----:B------:R-:W-:Y:S01]  /*dd20*/  CS2R R24, SRZ ;  /* 0x0000000000187805 */ /* 0x000fe2000001ff00 */
[----:B------:R-:W-:Y:S08]  /*dd30*/  @P0 BRA `(.L_x_1513) ;  /* 0x0000000000680947 */ /* 0x000ff00003800000 */
[----:B------:R-:W-:Y:S01]  /*dd40*/  IADD3 R3, P4, R12, R91, RZ ;  /* 0x0000005b0c037210 */ /* 0x000fe20007f9e0ff */
[----:B------:R-:W-:Y:S01]  /*dd50*/  ULDC.64 UR4, c[0x0][0x3c8] ;  /* 0x0000f20000047ab9 */ /* 0x000fe20000000a00 */
[----:B------:R-:W-:Y:S01]  /*dd60*/  IADD3 R0, P5, R10, R23, RZ ;  /* 0x000000170a007210 */ /* 0x000fe20007fbe0ff */
[----:B------:R-:W-:Y:S01]  /*dd70*/  ULDC.64 UR6, c[0x0][0x3e0] ;  /* 0x0000f80000067ab9 */ /* 0x000fe20000000a00 */
[----:B------:R-:W-:Y:S01]  /*dd80*/  CS2R R26, SRZ ;  /* 0x00000000001a7805 */ /* 0x000fe2000001ff00 */
[----:B------:R-:W-:Y:S01]  /*dd90*/  IMAD.X R4, R13, 0x1, R95, P4 ;  /* 0x000000010d047824 */ /* 0x000fe200020e065f */
[----:B------:R-:W-:Y:S01]  /*dda0*/  LEA R48, P4, R3, UR4, 0x1 ;  /* 0x0000000403307c11 */ /* 0x000fe2000f8808ff */
[----:B------:R-:W-:Y:S01]  /*ddb0*/  ULDC UR4, c[0x0][0x3d4] ;  /* 0x0000f50000047ab9 */ /* 0x000fe20000000800 */
[----:B------:R-:W-:Y:S02]  /*ddc0*/  CS2R R24, SRZ ;  /* 0x0000000000187805 */ /* 0x000fe4000001ff00 */
[----:B------:R-:W-:-:S02]  /*ddd0*/  ISETP.GE.AND P6, PT, R225, UR4, PT ;  /* 0x00000004e1007c0c */ /* 0x000fc4000bfc6270 */
[----:B------:R-:W-:Y:S02]  /*dde0*/  CS2R R6, SRZ ;  /* 0x0000000000067805 */ /* 0x000fe4000001ff00 */
[----:B------:R-:W-:Y:S02]  /*ddf0*/  LEA.HI.X R49, R3, UR5, R4, 0x1, P4 ;  /* 0x0000000503317c11 */ /* 0x000fe4000a0f0c04 */
[----:B------:R-:W-:Y:S02]  /*de00*/  CS2R R4, SRZ ;  /* 0x0000000000047805 */ /* 0x000fe4000001ff00 */
[----:B------:R-:W-:Y:S02]  /*de10*/  IADD3.X R3, R11, R97, RZ, P5, !PT ;  /* 0x000000610b037210 */ /* 0x000fe40002ffe4ff */
[----:B------:R-:W-:Y:S02]  /*de20*/  CS2R R46, SRZ ;  /* 0x00000000002e7805 */ /* 0x000fe4000001ff00 */
[----:B------:R-:W-:-:S02]  /*de30*/  ISETP.GE.AND P5, PT, R228, UR4, PT ;  /* 0x00000004e4007c0c */ /* 0x000fc4000bfa6270 */
[----:B------:R-:W-:Y:S02]  /*de40*/  CS2R R44, SRZ ;  /* 0x00000000002c7805 */ /* 0x000fe4000001ff00 */
[C---:B------:R-:W-:Y:S02]  /*de50*/  LEA R52, P4, R0.reuse, UR6, 0x1 ;  /* 0x0000000600347c11 */ /* 0x040fe4000f8808ff */
[----:B------:R-:W-:Y:S02]  /*de60*/  CS2R R30, SRZ ;  /* 0x00000000001e7805 */ /* 0x000fe4000001ff00 */
[----:B------:R-:W-:Y:S01]  /*de70*/  CS2R R28, SRZ ;  /* 0x00000000001c7805 */ /* 0x000fe2000001ff00 */
[----:B------:R-:W-:Y:S01]  /*de80*/  ULDC.64 UR8, c[0x0][0x208] ;  /* 0x0000820000087ab9 */ /* 0x000fe20000000a00 */
[----:B------:R-:W-:Y:S01]  /*de90*/  LEA.HI.X R53, R0, UR7, R3, 0x1, P4 ;  /* 0x0000000700357c11 */ /* 0x000fe2000a0f0c03 */
[----:B------:R0:W5:Y:S04]  /*dea0*/  @!P6 LDG.E.128 R4, desc[UR8][R48.64+0x80] ;  /* 0x000080083004e981 */ /* 0x000168000c1e1d00 */
[----:B------:R0:W5:Y:S04]  /*deb0*/  @!P6 LDG.E.128 R28, desc[UR8][R52.64+0x80] ;  /* 0x00008008341ce981 */ /* 0x000168000c1e1d00 */
[----:B------:R0:W5:Y:S04]  /*dec0*/  @!P5 LDG.E.128 R24, desc[UR8][R48.64] ;  /* 0x000000083018d981 */ /* 0x000168000c1e1d00 */
[----:B------:R0:W5:Y:S02]  /*ded0*/  @!P5 LDG.E.128 R44, desc[UR8][R52.64] ;  /* 0x00000008342cd981 */ /* 0x000164000c1e1d00 */
.L_x_1513:
[----:B------:R-:W-:Y:S05]  /*dee0*/  BSYNC B1 ;  /* 0x0000000000017941 */ /* 0x000fea0003800000 */
.L_x_1512:
[----:B------:R-:W-:Y:S01]  /*def0*/  BSSY B1, `(.L_x_1514) ;  /* 0x000001f000017945 */ /* 0x000fe20003800000 */
[----:B-----5:R-:W-:Y:S01]  /*df00*/  IMAD.MOV.U32 R56, RZ, RZ, R6 ;  /* 0x000000ffff387224 */ /* 0x020fe200078e0006 */
[----:B0-----:R-:W-:Y:S01]  /*df10*/  CS2R R48, SRZ ;  /* 0x0000000000307805 */ /* 0x001fe2000001ff00 */
[----:B------:R-:W-:Y:S01]  /*df20*/  IMAD.MOV.U32 R57, RZ, RZ, R7 ;  /* 0x000000ffff397224 */ /* 0x000fe200078e0007 */
[----:B------:R-:W-:Y:S06]  /*df30*/  @P1 BRA `(.L_x_1515) ;  /* 0x0000000000681947 */ /* 0x000fec0003800000 */
[----:B------:R-:W-:Y:S01]  /*df40*/  IADD3 R3, P4, P5, R91, R88, R12 ;  /* 0x000000585b037210 */ /* 0x000fe20007d9e00c */
[----:B------:R-:W-:Y:S01]  /*df50*/  ULDC.64 UR4, c[0x0][0x3c8] ;  /* 0x0000f20000047ab9 */ /* 0x000fe20000000a00 */
[----:B------:R-:W-:Y:S01]  /*df60*/  ULDC.64 UR6, c[0x0][0x3e0] ;  /* 0x0000f80000067ab9 */ /* 0x000fe20000000a00 */
[----:B------:R-:W-:Y:S02]  /*df70*/  CS2R R38, SRZ ;  /* 0x0000000000267805 */ /* 0x000fe4000001ff00 */
[----:B------:R-:W-:Y:S02]  /*df80*/  IADD3.X R32, R95, R86, R13, P4, P5 ;  /* 0x000000565f207210 */ /* 0x000fe400027ea40d */
[----:B------:R-:W-:Y:S02]  /*df90*/  CS2R R36, SRZ ;  /* 0x0000000000247805 */ /* 0x000fe4000001ff00 */
[----:B------:R-:W-:Y:S01]  /*dfa0*/  LEA R52, P4, R3, UR4, 0x1 ;  /* 0x0000000403347c11 */ /* 0x000fe2000f8808ff */
[----:B------:R-:W-:Y:S01]  /*dfb0*/  ULDC UR4, c[0x0][0x3d4] ;  /* 0x0000f50000047ab9 */ /* 0x000fe20000000800 */
[----:B------:R-:W-:-:S02]  /*dfc0*/  IADD3 R0, P5, P6, R23, R92, R10 ;  /* 0x0000005c17007210 */ /* 0x000fc40007ebe00a */
[----:B------:R-:W-:Y:S02]  /*dfd0*/  CS2R R34, SRZ ;  /* 0x0000000000227805 */ /* 0x000fe4000001ff00 */
[----:B------:R-:W-:Y:S02]  /*dfe0*/  LEA.HI.X R53, R3, UR5, R32, 0x1, P4 ;  /* 0x0000000503357c11 */ /* 0x000fe4000a0f0c20 */
[----:B------:R-:W-:Y:S02]  /*dff0*/  CS2R R32, SRZ ;  /* 0x0000000000207805 */ /* 0x000fe4000001ff00 */
[----:B------:R-:W-:Y:S02]  /*e000*/  IADD3.X R3, R97, R90, R11, P5, P6 ;  /* 0x0000005a61037210 */ /* 0x000fe40002fec40b */
[----:B------:R-:W-:Y:S02]  /*e010*/  CS2R R50, SRZ ;  /* 0x0000000000327805 */ /* 0x000fe4000001ff00 */
[----:B------:R-:W-:-:S02]  /*e020*/  ISETP.GE.AND P5, PT, R228, UR4, PT ;  /* 0x00000004e4007c0c */ /* 0x000fc4000bfa6270 */
[----:B------:R-:W-:Y:S02]  /*e030*/  CS2R R48, SRZ ;  /* 0x0000000000307805 */ /* 0x000fe4000001ff00 */
[----:B------:R-:W-:Y:S02]  /*e040*/  ISETP.GE.AND P6, PT, R225, UR4, PT ;  /* 0x00000004e1007c0c */ /* 0x000fe4000bfc6270 */
[----:B------:R-:W-:Y:S02]  /*e050*/  CS2R R42, SRZ ;  /* 0x00000000002a7805 */ /* 0x000fe4000001ff00 */
[C---:B------:R-:W-:Y:S02]  /*e060*/  LEA R54, P4, R0.reuse, UR6, 0x1 ;  /* 0x0000000600367c11 */ /* 0x040fe4000f8808ff */
[----:B------:R-:W-:Y:S01]  /*e070*/  CS2R R40, SRZ ;  /* 0x0000000000287805 */ /* 0x000fe2000001ff00 */
[----:B------:R-:W-:Y:S01]  /*e080*/  ULDC.64 UR8, c[0x0][0x208] ;  /* 0x0000820000087ab9 */ /* 0x000fe20000000a00 */
[----:B------:R-:W-:Y:S01]  /*e090*/  LEA.HI.X R55, R0, UR7, R3, 0x1, P4 ;  /* 0x0000000700377c11 */ /* 0x000fe2000a0f0c03 */
[----:B------:R0:W5:Y:S04]  /*e0a0*/  @!P5 LDG.E.128 R36, desc[UR8][R52.64] ;  /* 0x000000083424d981 */ /* 0x000168000c1e1d00 */
[----:B------:R0:W5:Y:S04]  /*e0b0*/  @!P6 LDG.E.128 R32, desc[UR8][R52.64+0x80] ;  /* 0x000080083420e981 */ /* 0x000168000c1e1d00 */
[----:B------:R0:W5:Y:S04]  /*e0c0*/  @!P5 LDG.E.128 R48, desc[UR8][R54.64] ;  /* 0x000000083630d981 */ /* 0x000168000c1e1d00 */
[----:B------:R0:W5:Y:S02]  /*e0d0*/  @!P6 LDG.E.128 R40, desc[UR8][R54.64+0x80] ;  /* 0x000080083628e981 */ /* 0x000164000c1e1d00 */
.L_x_1515:
[----:B------:R-:W-:Y:S05]  /*e0e0*/  BSYNC B1 ;  /* 0x0000000000017941 */ /* 0x000fea0003800000 */
.L_x_1514:
[----:B------:R-:W-:Y:S01]  /*e0f0*/  IMAD.MOV.U32 R0, RZ, RZ, R4 ;  /* 0x000000ffff007224 */ /* 0x000fe200078e0004 */
[----:B------:R-:W-:Y:S01]  /*e100*/  MOV R3, R5 ;  /* 0x0000000500037202 */ /* 0x000fe20000000f00 */
[----:B0-----:R-:W-:Y:S01]  /*e110*/  IMAD.MOV.U32 R52, RZ, RZ, R27 ;  /* 0x000000ffff347224 */ /* 0x001fe200078e001b */
[----:B------:R-:W0:Y:S01]  /*e120*/  LDC R90, c[0x0][0x428] ;  /* 0x00010a00ff5a7b82 */ /* 0x000e220000000800 */
[----:B------:R-:W-:Y:S01]  /*e130*/  BSSY B1, `(.L_x_1516) ;  /* 0x0000048000017945 */ /* 0x000fe20003800000 */
[----:B------:R-:W-:Y:S01]  /*e140*/  PRMT R101, R0, 0x5410, R3 ;  /* 0x0000541000657816 */ /* 0x000fe20000000003 */
[----:B------:R-:W-:Y:S01]  /*e150*/  IMAD.MOV.U32 R0, RZ, RZ, R26 ;  /* 0x000000ffff007224 */ /* 0x000fe200078e001a */
[----:B------:R-:W-:Y:S01]  /*e160*/  PRMT R100, R56, 0x5410, R57 ;  /* 0x0000541038647816 */ /* 0x000fe20000000039 */
[----:B------:R-:W-:Y:S01]  /*e170*/  IMAD.MOV.U32 R3, RZ, RZ, R24 ;  /* 0x000000ffff037224 */ /* 0x000fe200078e0018 */
[----:B------:R-:W-:Y:S02]  /*e180*/  CS2R R66, SRZ ;  /* 0x0000000000427805 */ /* 0x000fe4000001ff00 */
[----:B------:R-:W-:-:S02]  /*e190*/  CS2R R54, SRZ ;  /* 0x0000000000367805 */ /* 0x000fc4000001ff00 */
[----:B------:R-:W-:Y:S01]  /*e1a0*/  PRMT R111, R0, 0x5410, R52 ;  /* 0x00005410006f7816 */ /* 0x000fe20000000034 */
[----:B------:R-:W-:Y:S01]  /*e1b0*/  IMAD.MOV.U32 R52, RZ, RZ, R31 ;  /* 0x000000ffff347224 */ /* 0x000fe200078e001f */
        /* <DEDUP_REMOVED lines=17> */
[----:B------:R-:W-:Y:S01]  /*e2d0*/  IMAD.MOV.U32 R3, RZ, RZ, R44 ;  /* 0x000000ffff037224 */ /* 0x000fe200078e002c */
[----:B------:R-:W-:Y:S02]  /*e2e0*/  CS2R R68, SRZ ;  /* 0x0000000000447805 */ /* 0x000fe4000001ff00 */
[----:B------:R-:W-:Y:S02]  /*e2f0*/  CS2R R74, SRZ ;  /* 0x00000000004a7805 */ /* 0x000fe4000001ff00 */
[----:B------:R-:W-:Y:S01]  /*e300*/  PRMT R110, R0, 0x5410, R52 ;  /* 0x00005410006e7816 */ /* 0x000fe20000000034 */
[----:B-----5:R-:W-:Y:S01]  /*e310*/  IMAD.MOV.U32 R52, RZ, RZ, R35 ;  /* 0x000000ffff347224 */ /* 0x020fe200078e0023 */
        /* <DEDUP_REMOVED lines=8> */
[----:B------:R-:W-:-:S02]  /*e3a0*/  PRMT R114, R0, 0x7610, R114 ;  /* 0x0000761000727816 */ /* 0x000fc40000000072 */
[----:B------:R-:W-:Y:S01]  /*e3b0*/  CS2R R80, SRZ ;  /* 0x0000000000507805 */ /* 0x000fe2000001ff00 */
[----:B0-----:R-:W-:Y:S06]  /*e3c0*/  @P2 BRA `(.L_x_1517) ;  /* 0x0000000000782947 */ /* 0x001fec0003800000 */
[----:B------:R-:W-:Y:S01]  /*e3d0*/  LEA R0, P4, R84, R12, 0x6 ;  /* 0x0000000c54007211 */ /* 0x000fe200078830ff */
[----:B------:R-:W-:Y:S01]  /*e3e0*/  ULDC.64 UR4, c[0x0][0x3c8] ;  /* 0x0000f20000047ab9 */ /* 0x000fe20000000a00 */
[----:B------:R-:W-:Y:S01]  /*e3f0*/  ULDC.64 UR6, c[0x0][0x3e0] ;  /* 0x0000f80000067ab9 */ /* 0x000fe20000000a00 */
[----:B------:R-:W-:Y:S02]  /*e400*/  CS2R R58, SRZ ;  /* 0x00000000003a7805 */ /* 0x000fe4000001ff00 */
[----:B------:R-:W-:Y:S02]  /*e410*/  IADD3 R3, P5, R0, R91, RZ ;  /* 0x0000005b00037210 */ /* 0x000fe40007fbe0ff */
[----:B------:R-:W-:Y:S02]  /*e420*/  CS2R R56, SRZ ;  /* 0x0000000000387805 */ /* 0x000fe4000001ff00 */
[----:B------:R-:W-:Y:S02]  /*e430*/  LEA.HI.X R52, R84, R13, R85, 0x6, P4 ;  /* 0x0000000d54347211 */ /* 0x000fe400020f3455 */
[----:B------:R-:W-:-:S02]  /*e440*/  CS2R R82, SRZ ;  /* 0x0000000000527805 */ /* 0x000fc4000001ff00 */
[----:B------:R-:W-:Y:S02]  /*e450*/  LEA R0, P4, R14, R10, 0x6 ;  /* 0x0000000a0e007211 */ /* 0x000fe400078830ff */
[----:B------:R-:W-:Y:S02]  /*e460*/  CS2R R80, SRZ ;  /* 0x0000000000507805 */ /* 0x000fe4000001ff00 */
[----:B------:R-:W-:Y:S01]  /*e470*/  CS2R R62, SRZ ;  /* 0x00000000003e7805 */ /* 0x000fe2000001ff00 */
[----:B------:R-:W-:Y:S01]  /*e480*/  IMAD.X R52, R52, 0x1, R95, P5 ;  /* 0x0000000134347824 */ /* 0x000fe200028e065f */
[----:B------:R-:W-:Y:S01]  /*e490*/  LEA R86, P5, R3, UR4, 0x1 ;  /* 0x0000000403567c11 */ /* 0x000fe2000f8a08ff */
[----:B------:R-:W-:Y:S01]  /*e4a0*/  ULDC UR4, c[0x0][0x3d4] ;  /* 0x0000f50000047ab9 */ /* 0x000fe20000000800 */
[----:B------:R-:W-:Y:S02]  /*e4b0*/  IADD3 R0, P6, R0, R23, RZ ;  /* 0x0000001700007210 */ /* 0x000fe40007fde0ff */
[----:B------:R-:W-:-:S02]  /*e4c0*/  CS2R R60, SRZ ;  /* 0x00000000003c7805 */ /* 0x000fc4000001ff00 */
[----:B------:R-:W-:Y:S01]  /*e4d0*/  LEA.HI.X R54, R14, R11, R15, 0x6, P4 ;  /* 0x0000000b0e367211 */ /* 0x000fe200020f340f */
[----:B------:R-:W-:Y:S01]  /*e4e0*/  ULDC.64 UR8, c[0x0][0x208] ;  /* 0x0000820000087ab9 */ /* 0x000fe20000000a00 */
[----:B------:R-:W-:Y:S02]  /*e4f0*/  LEA.HI.X R87, R3, UR5, R52, 0x1, P5 ;  /* 0x0000000503577c11 */ /* 0x000fe4000a8f0c34 */
[----:B------:R-:W-:Y:S02]  /*e500*/  CS2R R52, SRZ ;  /* 0x0000000000347805 */ /* 0x000fe4000001ff00 */
[----:B------:R-:W-:Y:S02]  /*e510*/  IADD3.X R3, R54, R97, RZ, P6, !PT ;  /* 0x0000006136037210 */ /* 0x000fe400037fe4ff */
[----:B------:R-:W-:Y:S02]  /*e520*/  CS2R R54, SRZ ;  /* 0x0000000000367805 */ /* 0x000fe4000001ff00 */
[----:B------:R-:W-:-:S02]  /*e530*/  ISETP.GE.AND P5, PT, R228, UR4, PT ;  /* 0x00000004e4007c0c */ /* 0x000fc4000bfa6270 */
[----:B------:R-:W-:Y:S02]  /*e540*/  ISETP.GE.AND P6, PT, R225, UR4, PT ;  /* 0x00000004e1007c0c */ /* 0x000fe4000bfc6270 */
[----:B------:R-:W-:-:S04]  /*e550*/  LEA R88, P4, R0, UR6, 0x1 ;  /* 0x0000000600587c11 */ /* 0x000fc8000f8808ff */
[----:B------:R-:W-:-:S05]  /*e560*/  LEA.HI.X R89, R0, UR7, R3, 0x1, P4 ;  /* 0x0000000700597c11 */ /* 0x000fca000a0f0c03 */
[----:B------:R0:W5:Y:S04]  /*e570*/  @!P5 LDG.E.128 R56, desc[UR8][R86.64] ;  /* 0x000000085638d981 */ /* 0x000168000c1e1d00 */
[----:B------:R0:W5:Y:S04]  /*e580*/  @!P6 LDG.E.128 R52, desc[UR8][R86.64+0x80] ;  /* 0x000080085634e981 */ /* 0x000168000c1e1d00 */
[----:B------:R0:W5:Y:S04]  /*e590*/  @!P5 LDG.E.128 R80, desc[UR8][R88.64] ;  /* 0x000000085850d981 */ /* 0x000168000c1e1d00 */
[----:B------:R0:W5:Y:S02]  /*e5a0*/  @!P6 LDG.E.128 R60, desc[UR8][R88.64+0x80] ;  /* 0x00008008583ce981 */ /* 0x000164000c1e1d00 */
.L_x_1517:
[----:B------:R-:W-:Y:S05]  /*e5b0*/  BSYNC B1 ;  /* 0x0000000000017941 */ /* 0x000fea0003800000 */
.L_x_1516:
[----:B------:R-:W-:Y:S04]  /*e5c0*/  BSSY B1, `(.L_x_1518) ;  /* 0x0000020000017945 */ /* 0x000fe80003800000 */
[----:B------:R-:W-:Y:S05]  /*e5d0*/  @P3 BRA `(.L_x_1519) ;  /* 0x0000000000783947 */ /* 0x000fea0003800000 */
[----:B------:R-:W-:Y:S01]  /*e5e0*/  IMAD.WIDE.U32 R12, R84, 0x60, R12 ;  /* 0x00000060540c7825 */ /* 0x000fe200078e000c */
[----:B------:R-:W-:Y:S01]  /*e5f0*/  ULDC.64 UR4, c[0x0][0x3c8] ;  /* 0x0000f20000047ab9 */ /* 0x000fe20000000a00 */
[----:B------:R-:W-:Y:S01]  /*e600*/  ULDC.64 UR6, c[0x0][0x3e0] ;  /* 0x0000f80000067ab9 */ /* 0x000fe20000000a00 */
[----:B------:R-:W-:Y:S01]  /*e610*/  CS2R R66, SRZ ;  /* 0x0000000000427805 */ /* 0x000fe2000001ff00 */
[----:B------:R-:W-:Y:S01]  /*e620*/  IMAD.WIDE.U32 R10, R14, 0x60, R10 ;  /* 0x000000600e0a7825 */ /* 0x000fe200078e000a */
[----:B------:R-:W-:Y:S02]  /*e630*/  IADD3 R91, P4, R91, R12, RZ ;  /* 0x0000000c5b5b7210 */ /* 0x000fe40007f9e0ff */
[----:B------:R-:W-:Y:S02]  /*e640*/  CS2R R64, SRZ ;  /* 0x0000000000407805 */ /* 0x000fe4000001ff00 */
[----:B------:R-:W-:Y:S01]  /*e650*/  CS2R R76, SRZ ;  /* 0x00000000004c7805 */ /* 0x000fe2000001ff00 */
[----:B------:R-:W-:Y:S01]  /*e660*/  IMAD R0, R85, 0x60, RZ ;  /* 0x0000006055007824 */ /* 0x000fe200078e02ff */
[----:B------:R-:W-:Y:S01]  /*e670*/  IADD3 R23, P5, R23, R10, RZ ;  /* 0x0000000a17177210 */ /* 0x000fe20007fbe0ff */
[----:B------:R-:W-:Y:S01]  /*e680*/  IMAD R3, R15, 0x60, RZ ;  /* 0x000000600f037824 */ /* 0x000fe200078e02ff */
[----:B------:R-:W-:-:S02]  /*e690*/  CS2R R78, SRZ ;  /* 0x00000000004e7805 */ /* 0x000fc4000001ff00 */
[----:B------:R-:W-:Y:S02]  /*e6a0*/  CS2R R74, SRZ ;  /* 0x00000000004a7805 */ /* 0x000fe4000001ff00 */
[----:B------:R-:W-:Y:S02]  /*e6b0*/  IADD3.X R12, R95, R13, R0, P4, !PT ;  /* 0x0000000d5f0c7210 */ /* 0x000fe400027fe400 */
[----:B------:R-:W-:Y:S02]  /*e6c0*/  CS2R R72, SRZ ;  /* 0x0000000000487805 */ /* 0x000fe4000001ff00 */
[----:B------:R-:W-:Y:S01]  /*e6d0*/  LEA R10, P4, R91, UR4, 0x1 ;  /* 0x000000045b0a7c11 */ /* 0x000fe2000f8808ff */
[----:B------:R-:W-:Y:S01]  /*e6e0*/  ULDC UR4, c[0x0][0x3d4] ;  /* 0x0000f50000047ab9 */ /* 0x000fe20000000800 */
[----:B------:R-:W-:Y:S02]  /*e6f0*/  IADD3.X R0, R97, R11, R3, P5, !PT ;  /* 0x0000000b61007210 */ /* 0x000fe40002ffe403 */
[----:B------:R-:W-:-:S02]  /*e700*/  CS2R R70, SRZ ;  /* 0x0000000000467805 */ /* 0x000fc4000001ff00 */
[----:B------:R-:W-:Y:S02]  /*e710*/  ISETP.GE.AND P5, PT, R228, UR4, PT ;  /* 0x00000004e4007c0c */ /* 0x000fe4000bfa6270 */
[----:B------:R-:W-:Y:S02]  /*e720*/  CS2R R68, SRZ ;  /* 0x0000000000447805 */ /* 0x000fe4000001ff00 */
[----:B------:R-:W-:Y:S01]  /*e730*/  ISETP.GE.AND P6, PT, R225, UR4, PT ;  /* 0x00000004e1007c0c */ /* 0x000fe2000bfc6270 */
[----:B------:R-:W-:Y:S01]  /*e740*/  ULDC.64 UR8, c[0x0][0x208] ;  /* 0x0000820000087ab9 */ /* 0x000fe20000000a00 */
[----:B------:R-:W-:Y:S02]  /*e750*/  LEA.HI.X R11, R91, UR5, R12, 0x1, P4 ;  /* 0x000000055b0b7c11 */ /* 0x000fe4000a0f0c0c */
[----:B------:R-:W-:-:S04]  /*e760*/  LEA R12, P4, R23, UR6, 0x1 ;  /* 0x00000006170c7c11 */ /* 0x000fc8000f8808ff */
[----:B------:R-:W-:Y:S01]  /*e770*/  LEA.HI.X R13, R23, UR7, R0, 0x1, P4 ;  /* 0x00000007170d7c11 */ /* 0x000fe2000a0f0c00 */
[----:B------:R1:W5:Y:S04]  /*e780*/  @!P5 LDG.E.128 R64, desc[UR8][R10.64] ;  /* 0x000000080a40d981 */ /* 0x000368000c1e1d00 */
[----:B------:R1:W5:Y:S04]  /*e790*/  @!P6 LDG.E.128 R76, desc[UR8][R10.64+0x80] ;  /* 0x000080080a4ce981 */ /* 0x000368000c1e1d00 */
[----:B------:R1:W5:Y:S04]  /*e7a0*/  @!P5 LDG.E.128 R72, desc[UR8][R12.64] ;  /* 0x000000080c48d981 */ /* 0x000368000c1e1d00 */
[----:B------:R1:W5:Y:S02]  /*e7b0*/  @!P6 LDG.E.128 R68, desc[UR8][R12.64+0x80] ;  /* 0x000080080c44e981 */ /* 0x000364000c1e1d00 */
.L_x_1519:
[----:B------:R-:W-:Y:S05]  /*e7c0*/  BSYNC B1 ;  /* 0x0000000000017941 */ /* 0x000fea0003800000 */
.L_x_1518:
[----:B------:R-:W2:Y:S04]  /*e7d0*/  LDL R91, [R1+0x4] ;  /* 0x00000400015b7983 */ /* 0x000ea80000100800 */
[----:B------:R-:W3:Y:S01]  /*e7e0*/  LDL R23, [R1+0x20] ;  /* 0x0000200001177983 */ /* 0x000ee20000100800 */
[----:B------:R-:W-:Y:S01]  /*e7f0*/  ISETP.NE.AND P4, PT, R90, 0x1, PT ;  /* 0x000000015a00780c */ /* 0x000fe20003f85270 */
[----:B------:R-:W-:Y:S01]  /*e800*/  IMAD.MOV.U32 R0, RZ, RZ, R32 ;  /* 0x000000ffff007224 */ /* 0x000fe200078e0020 */
[----:B-1----:R-:W-:Y:S01]  /*e810*/  MOV R11, R39 ;  /* 0x00000027000b7202 */ /* 0x002fe20000000f00 */
[----:B------:R-:W4:Y:S01]  /*e820*/  LDL R90, [R1+0x68] ;  /* 0x00006800015a7983 */ /* 0x000f220000100800 */
        /* <DEDUP_REMOVED lines=10> */
[----:B-----5:R-:W-:Y:S01]  /*e8d0*/  IMAD.MOV.U32 R13, RZ, RZ, R54 ;  /* 0x000000ffff0d7224 */ /* 0x020fe200078e0036 */
[----:B------:R-:W-:Y:S01]  /*e8e0*/  PRMT R106, R0, 0x5410, R3 ;  /* 0x00005410006a7816 */ /* 0x000fe20000000003 */
[----:B------:R-:W-:Y:S01]  /*e8f0*/  IMAD.MOV.U32 R3, RZ, RZ, R40 ;  /* 0x000000ffff037224 */ /* 0x000fe200078e0028 */
[----:B------:R-:W-:Y:S01]  /*e900*/  PRMT R98, R11, 0x7610, R98 ;  /* 0x000076100b627816 */ /* 0x000fe20000000062 */
[----:B------:R-:W-:Y:S01]  /*e910*/  IMAD.MOV.U32 R11, RZ, RZ, R50 ;  /* 0x000000ffff0b7224 */ /* 0x000fe200078e0032 */
[----:B------:R-:W1:Y:S01]  /*e920*/  @P4 LDC R0, c[0x0][0x42c] ;  /* 0x00010b00ff004b82 */ /* 0x000e620000000800 */
[----:B------:R-:W-:Y:S01]  /*e930*/  PRMT R97, R97, 0x5410, R10 ;  /* 0x0000541061617816 */ /* 0x000fe2000000000a */
[----:B------:R-:W-:Y:S01]  /*e940*/  IMAD.MOV.U32 R10, RZ, RZ, R41 ;  /* 0x000000ffff0a7224 */ /* 0x000fe200078e0029 */
[----:B------:R-:W-:Y:S01]  /*e950*/  PRMT R98, R98, 0x5410, R3 ;  /* 0x0000541062627816 */ /* 0x000fe20000000003 */
[----:B------:R-:W-:Y:S01]  /*e960*/  ULDC.64 UR4, c[0x0][0x3c8] ;  /* 0x0000f20000047ab9 */ /* 0x000fe20000000a00 */
[----:B------:R-:W-:Y:S01]  /*e970*/  PRMT R107, R11, 0x5410, R12 ;  /* 0x000054100b6b7816 */ /* 0x000fe2000000000c */
[----:B------:R-:W-:Y:S01]  /*e980*/  IMAD.MOV.U32 R12, RZ, RZ, R49 ;  /* 0x000000ffff0c7224 */ /* 0x000fe200078e0031 */
[----:B------:R-:W-:Y:S01]  /*e990*/  PRMT R99, R10, 0x7610, R99 ;  /* 0x000076100a637816 */ /* 0x000fe20000000063 */
[----:B------:R-:W1:Y:S01]  /*e9a0*/  @P4 LDC R11, c[0x0][0x430] ;  /* 0x00010c00ff0b4b82 */ /* 0x000e620000000800 */
[----:B------:R-:W-:Y:S01]  /*e9b0*/  IMAD.MOV.U32 R10, RZ, RZ, R48 ;  /* 0x000000ffff0a7224 */ /* 0x000fe200078e0030 */
[----:B0-----:R-:W-:Y:S01]  /*e9c0*/  PRMT R86, R13, 0x7610, R86 ;  /* 0x000076100d567816 */ /* 0x001fe20000000056 */
[----:B------:R-:W-:-:S03]  /*e9d0*/  ULDC.64 UR6, c[0x0][0x3e0] ;  /* 0x0000f80000067ab9 */ /* 0x000fc60000000a00 */
[----:B------:R-:W-:Y:S01]  /*e9e0*/  PRMT R108, R10, 0x5410, R12 ;  /* 0x000054100a6c7816 */ /* 0x000fe2000000000c */
[----:B------:R-:W-:Y:S01]  /*e9f0*/  IMAD.MOV.U32 R10, RZ, RZ, R55 ;  /* 0x000000ffff0a7224 */ /* 0x000fe200078e0037 */
[----:B------:R-:W-:Y:S01]  /*ea00*/  MOV R13, R53 ;  /* 0x00000035000d7202 */ /* 0x000fe20000000f00 */
[----:B------:R-:W-:-:S03]  /*ea10*/  IMAD.MOV.U32 R12, RZ, RZ, R52 ;  /* 0x000000ffff0c7224 */ /* 0x000fc600078e0034 */
[----:B------:R-:W-:Y:S01]  /*ea20*/  PRMT R86, R86, 0x5410, R10 ;  /* 0x0000541056567816 */ /* 0x000fe2000000000a */
[----:B------:R-:W-:Y:S01]  /*ea30*/  IMAD.MOV.U32 R10, RZ, RZ, R59 ;  /* 0x000000ffff0a7224 */ /* 0x000fe200078e003b */
[----:B------:R-:W-:Y:S01]  /*ea40*/  PRMT R87, R12, 0x5410, R13 ;  /* 0x000054100c577816 */ /* 0x000fe2000000000d */
[----:B------:R-:W-:Y:S01]  /*ea50*/  IMAD.MOV.U32 R12, RZ, RZ, R56 ;  /* 0x000000ffff0c7224 */ /* 0x000fe200078e0038 */
[----:B------:R-:W-:-:S04]  /*ea60*/  MOV R13, R57 ;  /* 0x00000039000d7202 */ /* 0x000fc80000000f00 */
[----:B------:R-:W-:Y:S02]  /*ea70*/  PRMT R93, R12, 0x5410, R13 ;  /* 0x000054100c5d7816 */ /* 0x000fe4000000000d */
[----:B--2---:R-:W-:-:S05]  /*ea80*/  LEA R3, R91, R18, 0x7 ;  /* 0x000000125b037211 */ /* 0x004fca00078e38ff */
[----:B---3--:R-:W-:Y:S02]  /*ea90*/  IMAD R3, R23, 0x20, R3 ;  /* 0x0000002017037824 */ /* 0x008fe400078e0203 */
[----:B------:R-:W-:Y:S02]  /*eaa0*/  IMAD.MOV.U32 R23, RZ, RZ, R58 ;  /* 0x000000ffff177224 */ /* 0x000fe400078e003a */
[----:B-1----:R-:W-:-:S03]  /*eab0*/  @P4 IMAD.HI.U32 R0, R3, R0, RZ ;  /* 0x0000000003004227 */ /* 0x002fc600078e00ff */
[----:B------:R-:W-:Y:S01]  /*eac0*/  PRMT R92, R23, 0x7610, R92 ;  /* 0x00007610175c7816 */ /* 0x000fe2000000005c */
[----:B------:R-:W-:Y:S01]  /*ead0*/  IMAD.MOV.U32 R23, RZ, RZ, R62 ;  /* 0x000000ffff177224 */ /* 0x000fe200078e003e */
[----:B------:R-:W-:Y:S02]  /*eae0*/  @P4 SHF.R.U32.HI R3, RZ, R11, R0 ;  /* 0x0000000bff034219 */ /* 0x000fe40000011600 */
[----:B------:R-:W-:Y:S01]  /*eaf0*/  PRMT R92, R92, 0x5410, R10 ;  /* 0x000054105c5c7816 */ /* 0x000fe2000000000a */
[----:B------:R-:W-:Y:S01]  /*eb00*/  IMAD.MOV.U32 R10, RZ, RZ, R60 ;  /* 0x000000ffff0a7224 */ /* 0x000fe200078e003c */
[----:B------:R-:W-:Y:S01]  /*eb10*/  MOV R11, R61 ;  /* 0x0000003d000b7202 */ /* 0x000fe20000000f00 */
[----:B------:R-:W-:Y:S01]  /*eb20*/  IMAD.MOV.U32 R0, RZ, RZ, R63 ;  /* 0x000000ffff007224 */ /* 0x000fe200078e003f */
[----:B------:R-:W-:Y:S02]  /*eb30*/  SHF.R.S32.HI R13, RZ, 0x1f, R3 ;  /* 0x0000001fff0d7819 */ /* 0x000fe40000011403 */
[----:B------:R-:W-:-:S02]  /*eb40*/  PRMT R88, R23, 0x7610, R88 ;  /* 0x0000761017587816 */ /* 0x000fc40000000058 */
[----:B------:R-:W-:Y:S01]  /*eb50*/  PRMT R89, R10, 0x5410, R11 ;  /* 0x000054100a597816 */ /* 0x000fe2000000000b */
[----:B------:R-:W-:Y:S01]  /*eb60*/  IMAD.WIDE.U32 R10, R3, R84, R20 ;  /* 0x00000054030a7225 */ /* 0x000fe200078e0014 */
[----:B------:R-:W-:-:S03]  /*eb70*/  PRMT R88, R88, 0x5410, R0 ;  /* 0x0000541058587816 */ /* 0x000fc60000000000 */
[C---:B------:R-:W-:Y:S02]  /*eb80*/  IMAD R84, R13.reuse, R84, RZ ;  /* 0x000000540d547224 */ /* 0x040fe400078e02ff */
[-C--:B------:R-:W-:Y:S02]  /*eb90*/  IMAD R0, R13, R14.reuse, RZ ;  /* 0x0000000e0d007224 */ /* 0x080fe400078e02ff */
[----:B------:R-:W-:-:S04]  /*eba0*/  IMAD.WIDE.U32 R12, R3, R14, R8 ;  /* 0x0000000e030c7225 */ /* 0x000fc800078e0008 */
[C---:B------:R-:W-:Y:S02]  /*ebb0*/  IMAD R9, R3.reuse, R85, R84 ;  /* 0x0000005503097224 */ /* 0x040fe400078e0254 */
[----:B------:R-:W-:Y:S02]  /*ebc0*/  IMAD R3, R3, R15, R0 ;  /* 0x0000000f03037224 */ /* 0x000fe400078e0200 */
[----:B------:R-:W-:Y:S01]  /*ebd0*/  IMAD.MOV.U32 R20, RZ, RZ, R82 ;  /* 0x000000ffff147224 */ /* 0x000fe200078e0052 */
[----:B------:R-:W-:Y:S01]  /*ebe0*/  IADD3 R9, R11, R9, RZ ;  /* 0x000000090b097210 */ /* 0x000fe20007ffe0ff */
[----:B------:R-:W-:Y:S01]  /*ebf0*/  IMAD.IADD R3, R13, 0x1, R3 ;  /* 0x000000010d037824 */ /* 0x000fe200078e0203 */
[----:B------:R-:W-:Y:S02]  /*ec00*/  LEA R8, P4, R10, UR4, 0x1 ;  /* 0x000000040a087c11 */ /* 0x000fe4000f8808ff */
[----:B------:R-:W-:Y:S01]  /*ec10*/  LEA R0, P5, R12, UR6, 0x1 ;  /* 0x000000060c007c11 */ /* 0x000fe2000f8a08ff */
[----:B------:R-:W-:Y:S01]  /*ec20*/  IMAD.MOV.U32 R14, RZ, RZ, R83 ;  /* 0x000000ffff0e7224 */ /* 0x000fe200078e0053 */
[----:B------:R-:W-:Y:S01]  /*ec30*/  UMOV UR4, 0xffffffff ;  /* 0xffffffff00047882 */ /* 0x000fe20000000000 */
[----:B------:R-:W-:Y:S01]  /*ec40*/  IMAD.MOV.U32 R15, RZ, RZ, R80 ;  /* 0x000000ffff0f7224 */ /* 0x000fe200078e0050 */
[----:B------:R-:W-:-:S02]  /*ec50*/  PRMT R95, R20, 0x7610, R95 ;  /* 0x00007610145f7816 */ /* 0x000fc4000000005f */
[----:B------:R-:W-:Y:S02]  /*ec60*/  LEA.HI.X R9, R10, UR5, R9, 0x1, P4 ;  /* 0x000000050a097c11 */ /* 0x000fe4000a0f0c09 */
[----:B------:R-:W-:Y:S02]  /*ec70*/  LEA.HI.X R3, R12, UR7, R3, 0x1, P5 ;  /* 0x000000070c037c11 */ /* 0x000fe4000a8f0c03 */
[----:B------:R-:W-:Y:S02]  /*ec80*/  PRMT R95, R95, 0x5410, R14 ;  /* 0x000054105f5f7816 */ /* 0x000fe4000000000e */
[----:B------:R-:W-:Y:S02]  /*ec90*/  PRMT R96, R15, 0x7610, R96 ;  /* 0x000076100f607816 */ /* 0x000fe40000000060 */
[----:B----4-:R-:W-:Y:S01]  /*eca0*/  LEA.HI R10, R90, R90, RZ, 0x1 ;  /* 0x0000005a5a0a7211 */ /* 0x010fe200078f08ff */
[----:B------:R-:W-:Y:S06]  /*ecb0*/  BRA.DIV UR4, `(.L_x_1520) ;  /* 0x000001a604607947 */ /* 0x000fec000b800000 */
.L_x_1834:
[----:B------:R-:W-:-:S03]  /*ecc0*/  UMOV UR4, 0xffffffff ;  /* 0xffffffff00047882 */ /* 0x000fc60000000000 */
[----:B------:R-:W-:Y:S05]  /*ecd0*/  BRA.DIV UR4, `(.L_x_1521) ;  /* 0x000001a604807947 */ /* 0x000fea000b800000 */
.L_x_1837:
[----:B------:R-:W-:-:S03]  /*ece0*/  UMOV UR4, 0xffffffff ;  /* 0xffffffff00047882 */ /* 0x000fc60000000000 */
[----:B------:R-:W-:Y:S05]  /*ecf0*/  BRA.DIV UR4, `(.L_x_1522) ;  /* 0x000001a604a07947 */ /* 0x000fea000b800000 */
.L_x_1840:
[----:B------:R-:W-:-:S03]  /*ed00*/  UMOV UR4, 0xffffffff ;  /* 0xffffffff00047882 */ /* 0x000fc60000000000 */
[----:B------:R-:W-:Y:S05]  /*ed10*/  BRA.DIV UR4, `(.L_x_1523) ;  /* 0x000001a604c07947 */ /* 0x000fea000b800000 */
.L_x_1843:
[----:B------:R-:W-:-:S03]  /*ed20*/  UMOV UR4, 0xffffffff ;  /* 0xffffffff00047882 */ /* 0x000fc60000000000 */
[----:B------:R-:W-:Y:S05]  /*ed30*/  BRA.DIV UR4, `(.L_x_1524) ;  /* 0x000001a604e07947 */ /* 0x000fea000b800000 */
.L_x_1846:
[----:B------:R-:W-:-:S03]  /*ed40*/  UMOV UR4, 0xffffffff ;  /* 0xffffffff00047882 */ /* 0x000fc60000000000 */
[----:B------:R-:W-:Y:S05]  /*ed50*/  BRA.DIV UR4, `(.L_x_1525) ;  /* 0x000001aa04007947 */ /* 0x000fea000b800000 */
.L_x_1849:
[----:B------:R-:W-:-:S03]  /*ed60*/  UMOV UR4, 0xffffffff ;  /* 0xffffffff00047882 */ /* 0x000fc60000000000 */
[----:B------:R-:W-:Y:S05]  /*ed70*/  BRA.DIV UR4, `(.L_x_1526) ;  /* 0x000001aa04207947 */ /* 0x000fea000b800000 */
.L_x_1852:
[----:B------:R-:W-:-:S03]  /*ed80*/  UMOV UR4, 0xffffffff ;  /* 0xffffffff00047882 */ /* 0x000fc60000000000 */
[----:B------:R-:W-:Y:S05]  /*ed90*/  BRA.DIV UR4, `(.L_x_1527) ;  /* 0x000001aa04407947 */ /* 0x000fea000b800000 */
.L_x_1855:
[----:B------:R-:W-:-:S03]  /*eda0*/  UMOV UR4, 0xffffffff ;  /* 0xffffffff00047882 */ /* 0x000fc60000000000 */
[----:B------:R-:W-:Y:S05]  /*edb0*/  BRA.DIV UR4, `(.L_x_1528) ;  /* 0x000001aa04607947 */ /* 0x000fea000b800000 */
.L_x_1858:
[----:B------:R-:W-:-:S03]  /*edc0*/  UMOV UR4, 0xffffffff ;  /* 0xffffffff00047882 */ /* 0x000fc60000000000 */
[----:B------:R-:W-:Y:S05]  /*edd0*/  BRA.DIV UR4, `(.L_x_1529) ;  /* 0x000001aa04807947 */ /* 0x000fea000b800000 */
.L_x_1861:
[----:B------:R-:W-:-:S03]  /*ede0*/  UMOV UR4, 0xffffffff ;  /* 0xffffffff00047882 */ /* 0x000fc60000000000 */
[----:B------:R-:W-:Y:S05]  /*edf0*/  BRA.DIV UR4, `(.L_x_1530) ;  /* 0x000001aa04a07947 */ /* 0x000fea000b800000 */
.L_x_1864:
[----:B------:R-:W-:-:S03]  /*ee00*/  UMOV UR4, 0xffffffff ;  /* 0xffffffff00047882 */ /* 0x000fc60000000000 */
[----:B------:R-:W-:Y:S05]  /*ee10*/  BRA.DIV UR4, `(.L_x_1531) ;  /* 0x000001aa04c07947 */ /* 0x000fea000b800000 */
.L_x_1867:
[----:B------:R-:W-:-:S03]  /*ee20*/  UMOV UR4, 0xffffffff ;  /* 0xffffffff00047882 */ /* 0x000fc60000000000 */
[----:B------:R-:W-:Y:S05]  /*ee30*/  BRA.DIV UR4, `(.L_x_1532) ;  /* 0x000001aa04e07947 */ /* 0x000fea000b800000 */
.L_x_1870:
[----:B------:R-:W-:Y:S01]  /*ee40*/  UMOV UR4, 0xffffffff ;  /* 0xffffffff00047882 */ /* 0x000fe20000000000 */
[----:B------:R-:W-:Y:S02]  /*ee50*/  LOP3.LUT R10, R10, 0xfffffffe, RZ, 0xc0, !PT ;  /* 0xfffffffe0a0a7812 */ /* 0x000fe400078ec0ff */
[----:B------:R-:W-:Y:S05]  /*ee60*/  BRA.DIV UR4, `(.L_x_1533) ;  /* 0x000001aa04fc7947 */ /* 0x000fea000b800000 */
.L_x_1873:
[----:B------:R-:W-:Y:S01]  /*ee70*/  UMOV UR4, 0xffffffff ;  /* 0xffffffff00047882 */ /* 0x000fe20000000000 */
[----:B------:R-:W-:Y:S02]  /*ee80*/  IMAD.IADD R9, R90, 0x1, -R10 ;  /* 0x000000015a097824 */ /* 0x000fe400078e0a0a */
[----:B------:R-:W-:Y:S05]  /*ee90*/  BRA.DIV UR4, `(.L_x_1534) ;  /* 0x000001ae04187947 */ /* 0x000fea000b800000 */
.L_x_1876:
[----:B------:R-:W-:Y:S01]  /*eea0*/  UMOV UR4, 0xffffffff ;  /* 0xffffffff00047882 */ /* 0x000fe20000000000 */
[----:B------:R-:W-:Y:S01]  /*eeb0*/  SHF.L.U32 R9, R9, 0x1f, RZ ;  /* 0x0000001f09097819 */ /* 0x000fe200000006ff */
[----:B------:R-:W-:Y:S01]  /*eec0*/  IMAD.MOV.U32 R3, RZ, RZ, R81 ;  /* 0x000000ffff037224 */ /* 0x000fe200078e0051 */
[----:B------:R-:W-:Y:S06]  /*eed0*/  BRA.DIV UR4, `(.L_x_1535) ;  /* 0x000001ae04307947 */ /* 0x000fec000b800000 */
.L_x_1879:
[----:B------:R-:W0:Y:S01]  /*eee0*/  SYNCS.PHASECHK.TRANS64.TRYWAIT P4, [R16+URZ+0x30800], R9 ;  /* 0x03080009100075a7 */ /* 0x000e22000808017f */
[----:B------:R-:W-:Y:S01]  /*eef0*/  IMAD.MOV.U32 R8, RZ, RZ, R64 ;  /* 0x000000ffff087224 */ /* 0x000fe200078e0040 */
[----:B------:R-:W-:Y:S01]  /*ef00*/  PRMT R99, R99, 0x5410, R3 ;  /* 0x0000541063637816 */ /* 0x000fe20000000003 */
[----:B------:R-:W-:Y:S01]  /*ef10*/  IMAD.MOV.U32 R10, RZ, RZ, R65 ;  /* 0x000000ffff0a7224 */ /* 0x000fe200078e0041 */
[----:B------:R-:W-:Y:S01]  /*ef20*/  MOV R0, R66 ;  /* 0x0000004200007202 */ /* 0x000fe20000000f00 */
[----:B------:R-:W-:Y:S01]  /*ef30*/  IMAD.MOV.U32 R3, RZ, RZ, R67 ;  /* 0x000000ffff037224 */ /* 0x000fe200078e0043 */
[----:B------:R-:W-:Y:S01]  /*ef40*/  BSSY B1, `(.L_x_1536) ;  /* 0x0000018000017945 */ /* 0x000fe20003800000 */
[----:B------:R-:W-:Y:S01]  /*ef50*/  IMAD.MOV.U32 R11, RZ, RZ, R69 ;  /* 0x000000ffff0b7224 */ /* 0x000fe200078e0045 */
        /* <DEDUP_REMOVED lines=15> */
[----:B------:R-:W-:Y:S02]  /*f050*/  MOV R8, R76 ;  /* 0x0000004c00087202 */ /* 0x000fe40000000f00 */
[----:B------:R-:W-:Y:S02]  /*f060*/  SHF.R.S32.HI R0, RZ, 0x1f, R225 ;  /* 0x0000001fff007819 */ /* 0x000fe400000114e1 */
[----:B------:R-:W-:Y:S01]  /*f070*/  PRMT R21, R8, 0x5410, R10 ;  /* 0x0000541008157816 */ /* 0x000fe2000000000a */
[----:B------:R-:W-:Y:S01]  /*f080*/  IMAD.MOV.U32 R8, RZ, RZ, R79 ;  /* 0x000000ffff087224 */ /* 0x000fe200078e004f */
[----:B------:R-:W-:-:S02]  /*f090*/  PRMT R23, R11, 0x7610, R23 ;  /* 0x000076100b177816 */ /* 0x000fc40000000017 */
[----:B------:R-:W-:Y:S01]  /*f0a0*/  LEA.HI R0, R0, R225, RZ, 0x3 ;  /* 0x000000e100007211 */ /* 0x000fe200078f18ff */
[----:B0-----:R-:W-:Y:S06]  /*f0b0*/  @!P4 BRA `(.L_x_1537) ;  /* 0x000001a800e0c947 */ /* 0x001fec0003800000 */
.L_x_1880:
[----:B------:R-:W-:Y:S05]  /*f0c0*/  BSYNC B1 ;  /* 0x0000000000017941 */ /* 0x000fea0003800000 */
.L_x_1536:
[----:B------:R-:W-:Y:S01]  /*f0d0*/  BSSY B1, `(.L_x_1538) ;  /* 0x00000cf000017945 */ /* 0x000fe20003800000 */
[----:B------:R-:W-:Y:S02]  /*f0e0*/  PRMT R23, R23, 0x5410, R8 ;  /* 0x0000541017177816 */ /* 0x000fe40000000008 */
[----:B------:R-:W-:Y:S01]  /*f0f0*/  SHF.R.S32.HI R0, RZ, 0x3, R0 ;  /* 0x00000003ff007819 */ /* 0x000fe20000011400 */
[----:B------:R-:W-:Y:S06]  /*f100*/  @P0 BRA `(.L_x_1539) ;  /* 0x0000000c002c0947 */ /* 0x000fec0003800000 */
[----:B------:R1:W5:Y:S01]  /*f110*/  LDL R130, [R1+0x38] ;  /* 0x0000380001827983 */ /* 0x0003620000100800 */
[----:B------:R-:W2:Y:S03]  /*f120*/  LDC R109, c[0x0][0x3d4] ;  /* 0x0000f500ff6d7b82 */ /* 0x000ea60000000800 */
[----:B------:R1:W5:Y:S04]  /*f130*/  LDL R129, [R1+0x44] ;  /* 0x0000440001817983 */ /* 0x0003680000100800 */
[----:B------:R1:W5:Y:S01]  /*f140*/  LDL R127, [R1+0x48] ;  /* 0x00004800017f7983 */ /* 0x0003620000100800 */
[----:B------:R-:W-:Y:S01]  /*f150*/  BSSY B2, `(.L_x_1540) ;  /* 0x0000065000027945 */ /* 0x000fe20003800000 */
[----:B--2---:R-:W-:-:S02]  /*f160*/  ISETP.GE.AND P0, PT, R228, R109, PT ;  /* 0x0000006de400720c */ /* 0x004fc40003f06270 */
[----:B------:R-:W-:-:S11]  /*f170*/  ISETP.GE.AND P4, PT, R225, R109, PT ;  /* 0x0000006de100720c */ /* 0x000fd60003f86270 */
[----:B-1----:R-:W-:Y:S05]  /*f180*/  @P0 BRA `(.L_x_1541) ;  /* 0x0000000400840947 */ /* 0x002fea0003800000 */
[----:B------:R-:W2:Y:S04]  /*f190*/  LDL R10, [R1+0x20] ;  /* 0x00002000010a7983 */ /* 0x000ea80000100800 */
[----:B------:R-:W3:Y:S01]  /*f1a0*/  LDL R131, [R1+0x4c] ;  /* 0x00004c0001837983 */ /* 0x000ee20000100800 */
[--C-:B------:R-:W-:Y:S01]  /*f1b0*/  HADD2.F32 R123, -RZ, R114.reuse.H0_H0 ;  /* 0x20000072ff7b7230 */ /* 0x100fe20000004100 */
[----:B------:R-:W-:Y:S01]  /*f1c0*/  SHF.R.U32.HI R124, RZ, 0x10, R45 ;  /* 0x00000010ff7c7819 */ /* 0x000fe2000001162d */
[----:B------:R-:W-:Y:S01]  /*f1d0*/  HADD2.F32 R121, -RZ, R114.H1_H1 ;  /* 0x30000072ff797230 */ /* 0x000fe20000004100 */
[--C-:B------:R-:W-:Y:S02]  /*f1e0*/  SHF.R.U32.HI R122, RZ, 0x10, R25.reuse ;  /* 0x00000010ff7a7819 */ /* 0x100fe40000011619 */
[----:B------:R-:W-:Y:S01]  /*f1f0*/  SHF.R.U64 R24, R24, 0x10, R25 ;  /* 0x0000001018187819 */ /* 0x000fe20000001219 */
[----:B------:R-:W-:Y:S01]  /*f200*/  HADD2.F32 R124, -RZ, R124.H0_H0 ;  /* 0x2000007cff7c7230 */ /* 0x000fe20000004100 */
[----:B------:R-:W-:-:S02]  /*f210*/  SHF.R.U64 R25, R26, 0x10, R27 ;  /* 0x000000101a197819 */ /* 0x000fc4000000121b */
[----:B------:R-:W-:Y:S02]  /*f220*/  SHF.R.U64 R26, R46, 0x10, R47 ;  /* 0x000000102e1a7819 */ /* 0x000fe4000000122f */
[----:B------:R-:W-:Y:S01]  /*f230*/  SHF.R.U32.HI R27, RZ, 0x10, R27 ;  /* 0x00000010ff1b7819 */ /* 0x000fe2000001161b */
[----:B------:R-:W-:Y:S01]  /*f240*/  HADD2.F32 R25, -RZ, R25.H0_H0 ;  /* 0x20000019ff197230 */ /* 0x000fe20000004100 */
[----:B------:R-:W-:Y:S02]  /*f250*/  SHF.R.U32.HI R47, RZ, 0x10, R47 ;  /* 0x00000010ff2f7819 */ /* 0x000fe4000001162f */
[----:B------:R-:W-:Y:S02]  /*f260*/  SHF.R.U64 R44, R44, 0x10, R45 ;  /* 0x000000102c2c7819 */ /* 0x000fe4000000122d */
[----:B--2---:R-:W-:-:S04]  /*f270*/  LEA.HI R8, R109, R10, RZ, 0x1d ;  /* 0x0000000a6d087211 */ /* 0x004fc800078fe8ff */
[----:B------:R-:W-:Y:S02]  /*f280*/  SHF.R.S32.HI R11, RZ, 0x1f, R8 ;  /* 0x0000001fff0b7819 */ /* 0x000fe40000011408 */
[----:B0-----:R-:W-:Y:S02]  /*f290*/  SHF.L.U32 R9, R8, 0x3, RZ ;  /* 0x0000000308097819 */ /* 0x001fe400000006ff */
[----:B------:R-:W-:Y:S02]  /*f2a0*/  LEA.HI R11, R11, R8, RZ, 0x3 ;  /* 0x000000080b0b7211 */ /* 0x000fe400078f18ff */
[----:B------:R-:W-:-:S03]  /*f2b0*/  LOP3.LUT R9, R9, 0x38, RZ, 0xc0, !PT ;  /* 0x0000003809097812 */ /* 0x000fc600078ec0ff */
[----:B------:R-:W-:Y:S01]  /*f2c0*/  IMAD.SHL.U32 R11, R11, 0x400, RZ ;  /* 0x000004000b0b7824 */ /* 0x000fe200078e00ff */
[----:B-----5:R-:W-:-:S04]  /*f2d0*/  LOP3.LUT R9, R9, 0x1c0, R130, 0xf8, !PT ;  /* 0x000001c009097812 */ /* 0x020fc800078ef882 */
[----:B------:R-:W-:Y:S02]  /*f2e0*/  LOP3.LUT R13, R9, R129, RZ, 0x3c, !PT ;  /* 0x00000081090d7212 */ /* 0x000fe400078e3cff */
[----:B------:R-:W-:Y:S02]  /*f2f0*/  LOP3.LUT R12, R11, 0x7fffe000, RZ, 0xc0, !PT ;  /* 0x7fffe0000b0c7812 */ /* 0x000fe400078ec0ff */
[----:B---3--:R-:W0:Y:S02]  /*f300*/  LDS.128 R8, [R131] ;  /* 0x0000000083087984 */ /* 0x008e240000000c00 */
[----:B------:R-:W-:-:S05]  /*f310*/  IADD3 R13, R13, R12, R127 ;  /* 0x0000000c0d0d7210 */ /* 0x000fca0007ffe07f */
[----:B------:R-:W-:-:S05]  /*f320*/  IMAD R112, R13, 0x2, R16 ;  /* 0x000000020d707824 */ /* 0x000fca00078e0210 */
[----:B------:R-:W1:Y:S01]  /*f330*/  LDS.128 R12, [R112+0x10400] ;  /* 0x01040000700c7984 */ /* 0x000e620000000c00 */
[--C-:B0-----:R-:W-:Y:S02]  /*f340*/  HADD2.F32 R116, -RZ, R9.reuse.H0_H0 ;  /* 0x20000009ff747230 */ /* 0x101fe40000004100 */
[----:B------:R-:W-:Y:S02]  /*f350*/  HADD2.F32 R117, -RZ, R9.H1_H1 ;  /* 0x30000009ff757230 */ /* 0x000fe40000004100 */
[----:B------:R-:W-:Y:S02]  /*f360*/  HADD2.F32 R115, -RZ, R8.H0_H0 ;  /* 0x20000008ff737230 */ /* 0x000fe40000004100 */
[----:B------:R-:W-:Y:S02]  /*f370*/  HADD2.F32 R46, -RZ, R10.H0_H0 ;  /* 0x2000000aff2e7230 */ /* 0x000fe40000004100 */
[--C-:B------:R-:W-:Y:S02]  /*f380*/  HADD2.F32 R45, -RZ, R11.reuse.H0_H0 ;  /* 0x2000000bff2d7230 */ /* 0x100fe40000004100 */
[----:B------:R-:W-:-:S02]  /*f390*/  HADD2.F32 R11, -RZ, R11.H1_H1 ;  /* 0x3000000bff0b7230 */ /* 0x000fc40000004100 */
[--C-:B-1----:R-:W-:Y:S02]  /*f3a0*/  HADD2.F32 R9, -RZ, R13.reuse.H0_H0 ;  /* 0x2000000dff097230 */ /* 0x102fe40000004100 */
[----:B------:R-:W-:Y:S02]  /*f3b0*/  HADD2.F32 R114, -RZ, R13.H1_H1 ;  /* 0x3000000dff727230 */ /* 0x000fe40000004100 */
[----:B------:R-:W-:Y:S02]  /*f3c0*/  HADD2.F32 R118, -RZ, R12.H0_H0 ;  /* 0x2000000cff767230 */ /* 0x000fe40000004100 */
[C---:B------:R-:W-:Y:S01]  /*f3d0*/  FMUL.FTZ R13, R9.reuse, R123 ;  /* 0x0000007b090d7220 */ /* 0x040fe20000410000 */
[-C--:B------:R-:W-:Y:S01]  /*f3e0*/  FMUL.FTZ R125, R9, R121.reuse ;  /* 0x00000079097d7220 */ /* 0x080fe20000410000 */
[----:B------:R-:W-:Y:S01]  /*f3f0*/  FMUL.FTZ R126, R114, R124 ;  /* 0x0000007c727e7220 */ /* 0x000fe20000410000 */
[----:B------:R-:W-:Y:S02]  /*f400*/  HADD2.F32 R119, -RZ, R14.H0_H0 ;  /* 0x2000000eff777230 */ /* 0x000fe40000004100 */
[----:B------:R-:W-:Y:S01]  /*f410*/  FFMA.FTZ R9, R116, R121, -R13 ;  /* 0x0000007974097223 */ /* 0x000fe2000001080d */
[----:B------:R-:W-:-:S02]  /*f420*/  HADD2.F32 R121, -RZ, R122.H0_H0 ;  /* 0x2000007aff797230 */ /* 0x000fc40000004100 */
[----:B------:R-:W-:Y:S01]  /*f430*/  FFMA.FTZ R13, R116, R123, R125 ;  /* 0x0000007b740d7223 */ /* 0x000fe2000001007d */
[--C-:B------:R-:W-:Y:S02]  /*f440*/  HADD2.F32 R122, -RZ, R113.reuse.H1_H1 ;  /* 0x30000071ff7a7230 */ /* 0x100fe40000004100 */
[----:B------:R-:W-:Y:S02]  /*f450*/  HADD2.F32 R113, -RZ, R113.H0_H0 ;  /* 0x20000071ff717230 */ /* 0x000fe40000004100 */
[-C--:B------:R-:W-:Y:S01]  /*f460*/  FMUL.FTZ R128, R114, R121.reuse ;  /* 0x0000007972807220 */ /* 0x080fe20000410000 */
[----:B------:R-:W-:Y:S01]  /*f470*/  FFMA.FTZ R114, R117, R121, -R126 ;  /* 0x0000007975727223 */ /* 0x000fe2000001087e */
[C---:B------:R-:W-:Y:S01]  /*f480*/  FMUL.FTZ R126, R118.reuse, R122 ;  /* 0x0000007a767e7220 */ /* 0x040fe20000410000 */
[----:B------:R-:W-:Y:S02]  /*f490*/  HADD2.F32 R120, -RZ, R15.H0_H0 ;  /* 0x2000000fff787230 */ /* 0x000fe40000004100 */
[----:B------:R-:W-:Y:S01]  /*f4a0*/  FMUL.FTZ R121, R118, R113 ;  /* 0x0000007176797220 */ /* 0x000fe20000410000 */
[----:B------:R-:W-:-:S02]  /*f4b0*/  HADD2.F32 R116, -RZ, R110.H0_H0 ;  /* 0x2000006eff747230 */ /* 0x000fc40000004100 */
[C---:B------:R-:W-:Y:S01]  /*f4c0*/  FFMA.FTZ R126, R115.reuse, R113, -R126 ;  /* 0x00000071737e7223 */ /* 0x040fe2000001087e */
[--C-:B------:R-:W-:Y:S02]  /*f4d0*/  HADD2.F32 R113, -RZ, R111.reuse.H0_H0 ;  /* 0x2000006fff717230 */ /* 0x100fe40000004100 */
[----:B------:R-:W-:Y:S01]  /*f4e0*/  FFMA.FTZ R121, R115, R122, R121 ;  /* 0x0000007a73797223 */ /* 0x000fe20000010079 */
[----:B------:R-:W-:Y:S02]  /*f4f0*/  HADD2.F32 R115, -RZ, R110.H1_H1 ;  /* 0x3000006eff737230 */ /* 0x000fe40000004100 */
[----:B------:R-:W-:Y:S01]  /*f500*/  FFMA.FTZ R128, R117, R124, R128 ;  /* 0x0000007c75807223 */ /* 0x000fe20000010080 */
[----:B------:R-:W-:Y:S02]  /*f510*/  HADD2.F32 R111, -RZ, R111.H1_H1 ;  /* 0x3000006fff6f7230 */ /* 0x000fe40000004100 */
[----:B------:R-:W-:Y:S01]  /*f520*/  FMUL.FTZ R117, R119, R116 ;  /* 0x0000007477757220 */ /* 0x000fe20000410000 */
[----:B------:R-:W-:-:S02]  /*f530*/  HADD2.F32 R15, -RZ, R15.H1_H1 ;  /* 0x3000000fff0f7230 */ /* 0x000fc40000004100 */
[C---:B------:R-:W-:Y:S01]  /*f540*/  FMUL.FTZ R122, R120.reuse, R115 ;  /* 0x00000073787a7220 */ /* 0x040fe20000410000 */
[----:B------:R-:W-:Y:S01]  /*f550*/  FMUL.FTZ R119, R119, R113 ;  /* 0x0000007177777220 */ /* 0x000fe20000410000 */
[----:B------:R-:W-:Y:S02]  /*f560*/  HADD2.F32 R118, -RZ, R47.H0_H0 ;  /* 0x2000002fff767230 */ /* 0x000fe40000004100 */
[----:B------:R-:W-:Y:S01]  /*f570*/  FMUL.FTZ R120, R120, R111 ;  /* 0x0000006f78787220 */ /* 0x000fe20000410000 */
[----:B------:R-:W-:Y:S02]  /*f580*/  HADD2.F32 R110, -RZ, R27.H0_H0 ;  /* 0x2000001bff6e7230 */ /* 0x000fe40000004100 */
[C---:B------:R-:W-:Y:S01]  /*f590*/  FFMA.FTZ R117, R46.reuse, R113, -R117 ;  /* 0x000000712e757223 */ /* 0x040fe20000010875 */
[----:B------:R-:W-:Y:S01]  /*f5a0*/  FFMA.FTZ R119, R46, R116, R119 ;  /* 0x000000742e777223 */ /* 0x000fe20000010077 */
[C---:B------:R-:W-:Y:S01]  /*f5b0*/  FFMA.FTZ R122, R45.reuse, R111, -R122 ;  /* 0x0000006f2d7a7223 */ /* 0x040fe2000001087a */
[----:B------:R-:W-:Y:S01]  /*f5c0*/  FFMA.FTZ R120, R45, R115, R120 ;  /* 0x000000732d787223 */ /* 0x000fe20000010078 */
[----:B------:R-:W-:-:S02]  /*f5d0*/  HADD2.F32 R12, -RZ, R12.H1_H1 ;  /* 0x3000000cff0c7230 */ /* 0x000fc40000004100 */
[C---:B------:R-:W-:Y:S01]  /*f5e0*/  FMUL.FTZ R46, R15.reuse, R118 ;  /* 0x000000760f2e7220 */ /* 0x040fe20000410000 */
[----:B------:R-:W-:Y:S02]  /*f5f0*/  HADD2.F32 R14, -RZ, R14.H1_H1 ;  /* 0x3000000eff0e7230 */ /* 0x000fe40000004100 */
[-C--:B------:R-:W-:Y:S01]  /*f600*/  FMUL.FTZ R116, R15, R110.reuse ;  /* 0x0000006e0f747220 */ /* 0x080fe20000410000 */
[----:B------:R-:W-:Y:S02]  /*f610*/  HADD2.F32 R27, -RZ, R44.H0_H0 ;  /* 0x2000002cff1b7230 */ /* 0x000fe40000004100 */
[C---:B------:R-:W-:Y:S01]  /*f620*/  FFMA.FTZ R113, R11.reuse, R110, -R46 ;  /* 0x0000006e0b717223 */ /* 0x040fe2000001082e */
[----:B------:R-:W-:Y:S02]  /*f630*/  HADD2.F32 R45, -RZ, R26.H0_H0 ;  /* 0x2000001aff2d7230 */ /* 0x000fe40000004100 */
[----:B------:R-:W-:Y:S01]  /*f640*/  FFMA.FTZ R115, R11, R118, R116 ;  /* 0x000000760b737223 */ /* 0x000fe20000010074 */
[----:B------:R-:W-:-:S02]  /*f650*/  HADD2.F32 R15, -RZ, R24.H0_H0 ;  /* 0x20000018ff0f7230 */ /* 0x000fc40000004100 */
[----:B------:R-:W-:Y:S01]  /*f660*/  FMUL.FTZ R11, R12, R27 ;  /* 0x0000001b0c0b7220 */ /* 0x000fe20000410000 */
[----:B------:R-:W-:Y:S02]  /*f670*/  HADD2.F32 R8, -RZ, R8.H1_H1 ;  /* 0x30000008ff087230 */ /* 0x000fe40000004100 */
[----:B------:R-:W-:Y:S01]  /*f680*/  FMUL.FTZ R111, R14, R45 ;  /* 0x0000002d0e6f7220 */ /* 0x000fe20000410000 */
[----:B------:R-:W-:Y:S02]  /*f690*/  HADD2.F32 R10, -RZ, R10.H1_H1 ;  /* 0x3000000aff0a7230 */ /* 0x000fe40000004100 */
[----:B------:R-:W-:Y:S01]  /*f6a0*/  FMUL.FTZ R12, R12, R15 ;  /* 0x0000000f0c0c7220 */ /* 0x000fe20000410000 */
[----:B------:R-:W-:Y:S01]  /*f6b0*/  FMUL.FTZ R24, R14, R25 ;  /* 0x000000190e187220 */ /* 0x000fe20000410000 */
[----:B------:R-:W-:Y:S01]  /*f6c0*/  FFMA.FTZ R47, R8, R15, -R11 ;  /* 0x0000000f082f7223 */ /* 0x000fe2000001080b */
[----:B------:R-:W-:Y:S01]  /*f6d0*/  F2FP.F16.F32.PACK_AB R11, R113, R122 ;  /* 0x0000007a710b723e */ /* 0x000fe200000000ff */
[----:B------:R-:W-:Y:S01]  /*f6e0*/  FFMA.FTZ R14, R10, R25, -R111 ;  /* 0x000000190a0e7223 */ /* 0x000fe2000001086f */
        /* <DEDUP_REMOVED lines=11> */
.L_x_1541:
[----:B------:R-:W-:Y:S05]  /*f7a0*/  BSYNC B2 ;  /* 0x0000000000027941 */ /* 0x000fea0003800000 */
.L_x_1540:
[----:B------:R-:W-:Y:S05]  /*f7b0*/  @P4 BRA `(.L_x_1539) ;  /* 0x0000000400804947 */ /* 0x000fea0003800000 */
[----:B------:R-:W0:Y:S01]  /*f7c0*/  LDL R115, [R1+0x9c] ;  /* 0x00009c0001737983 */ /* 0x000e220000100800 */
[----:B------:R-:W-:Y:S01]  /*f7d0*/  LEA.HI R109, R109, R0, RZ, 0x1d ;  /* 0x000000006d6d7211 */ /* 0x000fe200078fe8ff */
[----:B------:R-:W-:Y:S01]  /*f7e0*/  HADD2.F32 R45, -RZ, R103.H1_H1 ;  /* 0x30000067ff2d7230 */ /* 0x000fe20000004100 */
[----:B------:R-:W-:Y:S01]  /*f7f0*/  SHF.R.U64 R25, R28, 0x10, R29 ;  /* 0x000000101c197819 */ /* 0x000fe2000000121d */
[----:B------:R-:W-:Y:S01]  /*f800*/  HADD2.F32 R44, -RZ, R101.H1_H1 ;  /* 0x30000065ff2c7230 */ /* 0x000fe20000004100 */
[----:B-1----:R-:W-:Y:S01]  /*f810*/  SHF.R.S32.HI R10, RZ, 0x1f, R109 ;  /* 0x0000001fff0a7819 */ /* 0x002fe2000001146d */
[----:B------:R-:W-:Y:S01]  /*f820*/  IMAD.SHL.U32 R8, R109, 0x8, RZ ;  /* 0x000000086d087824 */ /* 0x000fe200078e00ff */
[----:B------:R-:W-:Y:S01]  /*f830*/  SHF.R.U32.HI R46, RZ, 0x10, R29 ;  /* 0x00000010ff2e7819 */ /* 0x000fe2000001161d */
[----:B------:R-:W-:Y:S01]  /*f840*/  HADD2.F32 R103, -RZ, R103.H0_H0 ;  /* 0x20000067ff677230 */ /* 0x000fe20000004100 */
[----:B------:R-:W-:Y:S01]  /*f850*/  LEA.HI R10, R10, R109, RZ, 0x3 ;  /* 0x0000006d0a0a7211 */ /* 0x000fe200078f18ff */
[----:B------:R-:W-:Y:S01]  /*f860*/  HADD2.F32 R101, -RZ, R101.H0_H0 ;  /* 0x20000065ff657230 */ /* 0x000fe20000004100 */
[----:B------:R-:W-:Y:S01]  /*f870*/  LOP3.LUT R8, R8, 0x38, RZ, 0xc0, !PT ;  /* 0x0000003808087812 */ /* 0x000fe200078ec0ff */
[----:B------:R-:W-:Y:S01]  /*f880*/  HADD2.F32 R46, -RZ, R46.H0_H0 ;  /* 0x2000002eff2e7230 */ /* 0x000fe20000004100 */
[----:B------:R-:W-:Y:S01]  /*f890*/  SHF.L.U32 R10, R10, 0xa, RZ ;  /* 0x0000000a0a0a7819 */ /* 0x000fe200000006ff */
[----:B------:R-:W-:Y:S01]  /*f8a0*/  HADD2.F32 R25, -RZ, R25.H0_H0 ;  /* 0x20000019ff197230 */ /* 0x000fe20000004100 */
[----:B-----5:R-:W-:-:S02]  /*f8b0*/  LOP3.LUT R8, R8, 0x1c0, R130, 0xf8, !PT ;  /* 0x000001c008087812 */ /* 0x020fc400078ef882 */
[----:B------:R-:W-:Y:S02]  /*f8c0*/  LOP3.LUT R12, R10, 0x7fffe000, RZ, 0xc0, !PT ;  /* 0x7fffe0000a0c7812 */ /* 0x000fe400078ec0ff */
[----:B------:R-:W-:Y:S02]  /*f8d0*/  LOP3.LUT R13, R8, R129, RZ, 0x3c, !PT ;  /* 0x00000081080d7212 */ /* 0x000fe400078e3cff */
[----:B------:R-:W-:Y:S02]  /*f8e0*/  SHF.R.U64 R4, R4, 0x10, R5 ;  /* 0x0000001004047819 */ /* 0x000fe40000001205 */
[----:B------:R-:W-:Y:S02]  /*f8f0*/  IADD3 R13, R13, R12, R127 ;  /* 0x0000000c0d0d7210 */ /* 0x000fe40007ffe07f */
[----:B------:R-:W-:Y:S02]  /*f900*/  SHF.R.U32.HI R47, RZ, 0x10, R5 ;  /* 0x00000010ff2f7819 */ /* 0x000fe40000011605 */
[--C-:B------:R-:W-:Y:S01]  /*f910*/  SHF.R.U64 R5, R6, 0x10, R7.reuse ;  /* 0x0000001006057819 */ /* 0x100fe20000001207 */
[----:B------:R-:W-:Y:S01]  /*f920*/  IMAD R24, R13, 0x2, R16 ;  /* 0x000000020d187824 */ /* 0x000fe200078e0210 */
[----:B------:R-:W-:-:S02]  /*f930*/  SHF.R.U32.HI R113, RZ, 0x10, R7 ;  /* 0x00000010ff717819 */ /* 0x000fc40000011607 */
[--C-:B------:R-:W-:Y:S01]  /*f940*/  SHF.R.U64 R111, R30, 0x10, R31.reuse ;  /* 0x000000101e6f7819 */ /* 0x100fe2000000121f */
[----:B------:R-:W-:Y:S01]  /*f950*/  HADD2.F32 R5, -RZ, R5.H0_H0 ;  /* 0x20000005ff057230 */ /* 0x000fe20000004100 */
[----:B------:R-:W1:Y:S01]  /*f960*/  LDS.128 R12, [R24+0x10400] ;  /* 0x01040000180c7984 */ /* 0x000e620000000c00 */
[----:B------:R-:W-:Y:S01]  /*f970*/  SHF.R.U32.HI R109, RZ, 0x10, R31 ;  /* 0x00000010ff6d7819 */ /* 0x000fe2000001161f */
[--C-:B-1----:R-:W-:Y:S02]  /*f980*/  HADD2.F32 R28, -RZ, R13.reuse.H0_H0 ;  /* 0x2000000dff1c7230 */ /* 0x102fe40000004100 */
[----:B------:R-:W-:Y:S02]  /*f990*/  HADD2.F32 R29, -RZ, R13.H1_H1 ;  /* 0x3000000dff1d7230 */ /* 0x000fe40000004100 */
[----:B------:R-:W-:Y:S02]  /*f9a0*/  HADD2.F32 R13, -RZ, R12.H0_H0 ;  /* 0x2000000cff0d7230 */ /* 0x000fe40000004100 */
[C---:B------:R-:W-:Y:S01]  /*f9b0*/  FMUL.FTZ R110, R28.reuse, R45 ;  /* 0x0000002d1c6e7220 */ /* 0x040fe20000410000 */
[----:B------:R-:W-:Y:S01]  /*f9c0*/  FMUL.FTZ R112, R28, R44 ;  /* 0x0000002c1c707220 */ /* 0x000fe20000410000 */
[----:B------:R-:W-:-:S02]  /*f9d0*/  HADD2.F32 R28, -RZ, R47.H0_H0 ;  /* 0x2000002fff1c7230 */ /* 0x000fc40000004100 */
[----:B------:R-:W-:Y:S02]  /*f9e0*/  HADD2.F32 R30, -RZ, R14.H0_H0 ;  /* 0x2000000eff1e7230 */ /* 0x000fe40000004100 */
[--C-:B------:R-:W-:Y:S02]  /*f9f0*/  HADD2.F32 R31, -RZ, R15.reuse.H0_H0 ;  /* 0x2000000fff1f7230 */ /* 0x100fe40000004100 */
[----:B------:R-:W-:Y:S01]  /*fa00*/  FMUL.FTZ R114, R29, R28 ;  /* 0x0000001c1d727220 */ /* 0x000fe20000410000 */
[----:B------:R-:W-:Y:S02]  /*fa10*/  HADD2.F32 R15, -RZ, R15.H1_H1 ;  /* 0x3000000fff0f7230 */ /* 0x000fe40000004100 */
[----:B------:R-:W-:Y:S02]  /*fa20*/  HADD2.F32 R12, -RZ, R12.H1_H1 ;  /* 0x3000000cff0c7230 */ /* 0x000fe40000004100 */
[----:B------:R-:W-:Y:S01]  /*fa30*/  HADD2.F32 R14, -RZ, R14.H1_H1 ;  /* 0x3000000eff0e7230 */ /* 0x000fe20000004100 */
[----:B0-----:R-:W0:Y:S02]  /*fa40*/  LDS.128 R8, [R115] ;  /* 0x0000000073087984 */ /* 0x001e240000000c00 */
[----:B0-----:R-:W-:-:S02]  /*fa50*/  HADD2.F32 R7, -RZ, R9.H0_H0 ;  /* 0x20000009ff077230 */ /* 0x001fc40000004100 */
[----:B------:R-:W-:Y:S02]  /*fa60*/  HADD2.F32 R9, -RZ, R9.H1_H1 ;  /* 0x30000009ff097230 */ /* 0x000fe40000004100 */
[----:B------:R-:W-:Y:S02]  /*fa70*/  HADD2.F32 R6, -RZ, R8.H0_H0 ;  /* 0x20000008ff067230 */ /* 0x000fe40000004100 */
[----:B------:R-:W-:Y:S01]  /*fa80*/  FFMA.FTZ R110, R7, R44, -R110 ;  /* 0x0000002c076e7223 */ /* 0x000fe2000001086e */
[----:B------:R-:W-:Y:S01]  /*fa90*/  FMUL.FTZ R44, R29, R46 ;  /* 0x0000002e1d2c7220 */ /* 0x000fe20000410000 */
[----:B------:R-:W-:Y:S01]  /*faa0*/  FFMA.FTZ R112, R7, R45, R112 ;  /* 0x0000002d07707223 */ /* 0x000fe20000010070 */
[----:B------:R-:W-:Y:S01]  /*fab0*/  FMUL.FTZ R7, R13, R103 ;  /* 0x000000670d077220 */ /* 0x000fe20000410000 */
[----:B------:R-:W-:Y:S02]  /*fac0*/  HADD2.F32 R29, -RZ, R102.H0_H0 ;  /* 0x20000066ff1d7230 */ /* 0x000fe40000004100 */
[----:B------:R-:W-:Y:S01]  /*fad0*/  FFMA.FTZ R45, R9, R28, -R44 ;  /* 0x0000001c092d7223 */ /* 0x000fe2000001082c */
[-C--:B------:R-:W-:Y:S01]  /*fae0*/  FMUL.FTZ R28, R13, R101.reuse ;  /* 0x000000650d1c7220 */ /* 0x080fe20000410000 */
[----:B------:R-:W-:Y:S01]  /*faf0*/  FFMA.FTZ R101, R6, R101, -R7 ;  /* 0x0000006506657223 */ /* 0x000fe20000010807 */
[----:B------:R-:W-:-:S02]  /*fb00*/  HADD2.F32 R7, -RZ, R100.H0_H0 ;  /* 0x20000064ff077230 */ /* 0x000fc40000004100 */
[----:B------:R-:W-:Y:S01]  /*fb10*/  FFMA.FTZ R13, R9, R46, R114 ;  /* 0x0000002e090d7223 */ /* 0x000fe20000010072 */
[----:B------:R-:W-:Y:S02]  /*fb20*/  HADD2.F32 R102, -RZ, R102.H1_H1 ;  /* 0x30000066ff667230 */ /* 0x000fe40000004100 */
[----:B------:R-:W-:Y:S01]  /*fb30*/  FFMA.FTZ R103, R6, R103, R28 ;  /* 0x0000006706677223 */ /* 0x000fe2000001001c */
[----:B------:R-:W-:Y:S02]  /*fb40*/  HADD2.F32 R26, -RZ, R10.H0_H0 ;  /* 0x2000000aff1a7230 */ /* 0x000fe40000004100 */
[C---:B------:R-:W-:Y:S01]  /*fb50*/  FMUL.FTZ R9, R30.reuse, R29 ;  /* 0x0000001d1e097220 */ /* 0x040fe20000410000 */
[----:B------:R-:W-:Y:S02]  /*fb60*/  HADD2.F32 R100, -RZ, R100.H1_H1 ;  /* 0x30000064ff647230 */ /* 0x000fe40000004100 */
[----:B------:R-:W-:Y:S01]  /*fb70*/  FMUL.FTZ R47, R30, R7 ;  /* 0x000000071e2f7220 */ /* 0x000fe20000410000 */
[----:B------:R-:W-:-:S02]  /*fb80*/  HADD2.F32 R28, -RZ, R109.H0_H0 ;  /* 0x2000006dff1c7230 */ /* 0x000fc40000004100 */
[C---:B------:R-:W-:Y:S01]  /*fb90*/  FMUL.FTZ R44, R31.reuse, R102 ;  /* 0x000000661f2c7220 */ /* 0x040fe20000410000 */
[----:B------:R-:W-:Y:S02]  /*fba0*/  HADD2.F32 R6, -RZ, R113.H0_H0 ;  /* 0x20000071ff067230 */ /* 0x000fe40000004100 */
[C---:B------:R-:W-:Y:S01]  /*fbb0*/  FFMA.FTZ R30, R26.reuse, R7, -R9 ;  /* 0x000000071a1e7223 */ /* 0x040fe20000010809 */
[--C-:B------:R-:W-:Y:S02]  /*fbc0*/  HADD2.F32 R27, -RZ, R11.reuse.H0_H0 ;  /* 0x2000000bff1b7230 */ /* 0x100fe40000004100 */
[----:B------:R-:W-:Y:S01]  /*fbd0*/  FMUL.FTZ R31, R31, R100 ;  /* 0x000000641f1f7220 */ /* 0x000fe20000410000 */
[----:B------:R-:W-:Y:S02]  /*fbe0*/  HADD2.F32 R11, -RZ, R11.H1_H1 ;  /* 0x3000000bff0b7230 */ /* 0x000fe40000004100 */
[----:B------:R-:W-:Y:S01]  /*fbf0*/  FFMA.FTZ R47, R26, R29, R47 ;  /* 0x0000001d1a2f7223 */ /* 0x000fe2000001002f */
[C---:B------:R-:W-:Y:S01]  /*fc00*/  FMUL.FTZ R26, R15.reuse, R28 ;  /* 0x0000001c0f1a7220 */ /* 0x040fe20000410000 */
[----:B------:R-:W-:Y:S01]  /*fc10*/  FMUL.FTZ R46, R15, R6 ;  /* 0x000000060f2e7220 */ /* 0x000fe20000410000 */
[----:B------:R-:W-:-:S02]  /*fc20*/  HADD2.F32 R9, -RZ, R111.H0_H0 ;  /* 0x2000006fff097230 */ /* 0x000fc40000004100 */
[C---:B------:R-:W-:Y:S01]  /*fc30*/  FFMA.FTZ R44, R27.reuse, R100, -R44 ;  /* 0x000000641b2c7223 */ /* 0x040fe2000001082c */
[----:B------:R-:W-:Y:S02]  /*fc40*/  HADD2.F32 R7, -RZ, R4.H0_H0 ;  /* 0x20000004ff077230 */ /* 0x000fe40000004100 */
[----:B------:R-:W-:Y:S01]  /*fc50*/  FFMA.FTZ R31, R27, R102, R31 ;  /* 0x000000661b1f7223 */ /* 0x000fe2000001001f */
[----:B------:R-:W-:Y:S02]  /*fc60*/  HADD2.F32 R8, -RZ, R8.H1_H1 ;  /* 0x30000008ff087230 */ /* 0x000fe40000004100 */
[C---:B------:R-:W-:Y:S01]  /*fc70*/  FFMA.FTZ R27, R11.reuse, R6, -R26 ;  /* 0x000000060b1b7223 */ /* 0x040fe2000001081a */
[----:B------:R-:W-:Y:S02]  /*fc80*/  HADD2.F32 R10, -RZ, R10.H1_H1 ;  /* 0x3000000aff0a7230 */ /* 0x000fe40000004100 */
[----:B------:R-:W-:Y:S01]  /*fc90*/  FFMA.FTZ R46, R11, R28, R46 ;  /* 0x0000001c0b2e7223 */ /* 0x000fe2000001002e */
[----:B------:R-:W-:Y:S01]  /*fca0*/  FMUL.FTZ R11, R12, R25 ;  /* 0x000000190c0b7220 */ /* 0x000fe20000410000 */
[----:B------:R-:W-:Y:S01]  /*fcb0*/  FMUL.FTZ R15, R14, R9 ;  /* 0x000000090e0f7220 */ /* 0x000fe20000410000 */
[----:B------:R-:W-:Y:S01]  /*fcc0*/  FMUL.FTZ R12, R12, R7 ;  /* 0x000000070c0c7220 */ /* 0x000fe20000410000 */
[----:B------:R-:W-:Y:S01]  /*fcd0*/  FMUL.FTZ R14, R14, R5 ;  /* 0x000000050e0e7220 */ /* 0x000fe20000410000 */
[----:B------:R-:W-:Y:S01]  /*fce0*/  FFMA.FTZ R4, R8, R7, -R11 ;  /* 0x0000000708047223 */ /* 0x000fe2000001080b */
[----:B------:R-:W-:Y:S01]  /*fcf0*/  FFMA.FTZ R15, R10, R5, -R15 ;  /* 0x000000050a0f7223 */ /* 0x000fe2000001080f */
        /* <DEDUP_REMOVED lines=12> */
.L_x_1539:
[----:B------:R-:W-:Y:S05]  /*fdc0*/  BSYNC B1 ;  /* 0x0000000000017941 */ /* 0x000fea0003800000 */
.L_x_1538:
[----:B------:R-:W-:Y:S04]  /*fdd0*/  BSSY B1, `(.L_x_1542) ;  /* 0x00000cb000017945 */ /* 0x000fe80003800000 */
[----:B------:R-:W-:Y:S05]  /*fde0*/  @P1 BRA `(.L_x_1543) ;  /* 0x0000000c00241947 */ /* 0x000fea0003800000 */
[----:B------:R3:W5:Y:S01]  /*fdf0*/  LDL R109, [R1+0x34] ;  /* 0x00003400016d7983 */ /* 0x0007620000100800 */
[----:B-1----:R-:W1:Y:S03]  /*fe00*/  LDC R13, c[0x0][0x3d4] ;  /* 0x0000f500ff0d7b82 */ /* 0x002e660000000800 */
[----:B------:R3:W5:Y:S04]  /*fe10*/  LDL R103, [R1+0x3c] ;  /* 0x00003c0001677983 */ /* 0x0007680000100800 */
[----:B------:R3:W5:Y:S01]  /*fe20*/  LDL R102, [R1+0x40] ;  /* 0x0000400001667983 */ /* 0x0007620000100800 */
[----:B------:R-:W-:Y:S01]  /*fe30*/  BSSY B2, `(.L_x_1544) ;  /* 0x0000064000027945 */ /* 0x000fe20003800000 */
[----:B-1----:R-:W-:-:S02]  /*fe40*/  ISETP.GE.AND P0, PT, R228, R13, PT ;  /* 0x0000000de400720c */ /* 0x002fc40003f06270 */
[----:B------:R-:W-:-:S11]  /*fe50*/  ISETP.GE.AND P1, PT, R225, R13, PT ;  /* 0x0000000de100720c */ /* 0x000fd60003f26270 */
[----:B---3--:R-:W-:Y:S05]  /*fe60*/  @P0 BRA `(.L_x_1545) ;  /* 0x0000000400800947 */ /* 0x008fea0003800000 */
[----:B--2---:R-:W2:Y:S04]  /*fe70*/  LDL R4, [R1+0x20] ;  /* 0x0000200001047983 */ /* 0x004ea80000100800 */
[----:B------:R-:W3:Y:S01]  /*fe80*/  LDL R110, [R1+0x98] ;  /* 0x00009800016e7983 */ /* 0x000ee20000100800 */
[--C-:B------:R-:W-:Y:S01]  /*fe90*/  SHF.R.U64 R101, R36, 0x10, R37.reuse ;  /* 0x0000001024657819 */ /* 0x100fe20000001225 */
[----:B------:R-:W-:Y:S01]  /*fea0*/  HADD2.F32 R31, -RZ, R106.H1_H1 ;  /* 0x3000006aff1f7230 */ /* 0x000fe20000004100 */
[----:B------:R-:W-:Y:S01]  /*feb0*/  SHF.R.U32.HI R36, RZ, 0x10, R37 ;  /* 0x00000010ff247819 */ /* 0x000fe20000011625 */
[--C-:B------:R-:W-:Y:S01]  /*fec0*/  HADD2.F32 R37, -RZ, R108.reuse.H1_H1 ;  /* 0x3000006cff257230 */ /* 0x100fe20000004100 */
[--C-:B------:R-:W-:Y:S01]  /*fed0*/  SHF.R.U64 R100, R48, 0x10, R49.reuse ;  /* 0x0000001030647819 */ /* 0x100fe20000001231 */
[----:B------:R-:W-:Y:S01]  /*fee0*/  HADD2.F32 R108, -RZ, R108.H0_H0 ;  /* 0x2000006cff6c7230 */ /* 0x000fe20000004100 */
[----:B------:R-:W-:Y:S01]  /*fef0*/  SHF.R.U32.HI R30, RZ, 0x10, R49 ;  /* 0x00000010ff1e7819 */ /* 0x000fe20000011631 */
[----:B------:R-:W-:Y:S01]  /*ff00*/  HADD2.F32 R106, -RZ, R106.H0_H0 ;  /* 0x2000006aff6a7230 */ /* 0x000fe20000004100 */
[----:B------:R-:W-:-:S02]  /*ff10*/  SHF.R.U64 R49, R38, 0x10, R39 ;  /* 0x0000001026317819 */ /* 0x000fc40000001227 */
[----:B------:R-:W-:Y:S01]  /*ff20*/  SHF.R.U32.HI R44, RZ, 0x10, R39 ;  /* 0x00000010ff2c7819 */ /* 0x000fe20000011627 */
[----:B------:R-:W-:Y:S01]  /*ff30*/  HADD2.F32 R30, -RZ, R30.H0_H0 ;  /* 0x2000001eff1e7230 */ /* 0x000fe20000004100 */
[--C-:B------:R-:W-:Y:S02]  /*ff40*/  SHF.R.U64 R48, R50, 0x10, R51.reuse ;  /* 0x0000001032307819 */ /* 0x100fe40000001233 */
[----:B------:R-:W-:Y:S02]  /*ff50*/  SHF.R.U32.HI R50, RZ, 0x10, R51 ;  /* 0x00000010ff327819 */ /* 0x000fe40000011633 */
[----:B--2---:R-:W-:-:S04]  /*ff60*/  LEA.HI R4, R13, R4, RZ, 0x1d ;  /* 0x000000040d047211 */ /* 0x004fc800078fe8ff */
[----:B------:R-:W-:Y:S01]  /*ff70*/  SHF.R.S32.HI R7, RZ, 0x1f, R4 ;  /* 0x0000001fff077819 */ /* 0x000fe20000011404 */
[----:B------:R-:W-:-:S03]  /*ff80*/  IMAD.SHL.U32 R5, R4, 0x8, RZ ;  /* 0x0000000804057824 */ /* 0x000fc600078e00ff */
[----:B------:R-:W-:Y:S02]  /*ff90*/  LEA.HI R7, R7, R4, RZ, 0x3 ;  /* 0x0000000407077211 */ /* 0x000fe400078f18ff */
[----:B-----5:R-:W-:-:S03]  /*ffa0*/  LOP3.LUT R4, R109, 0x38, R5, 0xf8, !PT ;  /* 0x000000386d047812 */ /* 0x020fc600078ef805 */
[----:B------:R-:W-:Y:S01]  /*ffb0*/  IMAD.SHL.U32 R7, R7, 0x400, RZ ;  /* 0x0000040007077824 */ /* 0x000fe200078e00ff */
[----:B------:R-:W-:-:S04]  /*ffc0*/  LOP3.LUT R8, R4, R103, RZ, 0x3c, !PT ;  /* 0x0000006704087212 */ /* 0x000fc800078e3cff */
[----:B0-----:R-:W-:Y:S02]  /*ffd0*/  LOP3.LUT R9, R7, 0x7fffe000, RZ, 0xc0, !PT ;  /* 0x7fffe00007097812 */ /* 0x001fe400078ec0ff */
[----:B---3--:R-:W0:Y:S02]  /*ffe0*/  LDS.128 R4, [R110] ;  /* 0x000000006e047984 */ /* 0x008e240000000c00 */
[----:B------:R-:W-:-:S04]  /*fff0*/  IADD3 R9, R8, R9, R102 ;  /* 0x0000000908097210 */ /* 0x000fc80007ffe066 */
[----:B------:R-:W-:-:S05]  /*10000*/  LEA R12, R9, R16, 0x1 ;  /* 0x00000010090c7211 */ /* 0x000fca00078e08ff */
        /* <DEDUP_REMOVED lines=12> */
[----:B------:R-:W-:Y:S02]  /*100d0*/  HADD2.F32 R26, -RZ, R36.H0_H0 ;  /* 0x20000024ff1a7230 */ /* 0x000fe40000004100 */
[----:B------:R-:W-:Y:S01]  /*100e0*/  FMUL.FTZ R36, R27, R30 ;  /* 0x0000001e1b247220 */ /* 0x000fe20000410000 */
[C---:B------:R-:W-:Y:S01]  /*100f0*/  FFMA.FTZ R39, R14.reuse, R31, -R39 ;  /* 0x0000001f0e277223 */ /* 0x040fe20000010827 */
[----:B------:R-:W-:Y:S01]  /*10100*/  FFMA.FTZ R45, R14, R37, R45 ;  /* 0x000000250e2d7223 */ /* 0x000fe2000001002d */
[----:B------:R-:W-:Y:S01]  /*10110*/  FMUL.FTZ R14, R9, R108 ;  /* 0x0000006c090e7220 */ /* 0x000fe20000410000 */
[----:B------:R-:W-:Y:S01]  /*10120*/  FMUL.FTZ R38, R27, R26 ;  /* 0x0000001a1b267220 */ /* 0x000fe20000410000 */
[----:B------:R-:W-:Y:S01]  /*10130*/  FMUL.FTZ R31, R9, R106 ;  /* 0x0000006a091f7220 */ /* 0x000fe20000410000 */
[----:B------:R-:W-:-:S02]  /*10140*/  HADD2.F32 R28, -RZ, R10.H0_H0 ;  /* 0x2000000aff1c7230 */ /* 0x000fc40000004100 */
[C---:B------:R-:W-:Y:S01]  /*10150*/  FFMA.FTZ R36, R15.reuse, R26, -R36 ;  /* 0x0000001a0f247223 */ /* 0x040fe20000010824 */
[----:B------:R-:W-:Y:S02]  /*10160*/  HADD2.F32 R27, -RZ, R107.H0_H0 ;  /* 0x2000006bff1b7230 */ /* 0x000fe40000004100 */
[----:B------:R-:W-:Y:S01]  /*10170*/  FFMA.FTZ R38, R15, R30, R38 ;  /* 0x0000001e0f267223 */ /* 0x000fe20000010026 */
[----:B------:R-:W-:Y:S02]  /*10180*/  HADD2.F32 R9, -RZ, R105.H0_H0 ;  /* 0x20000069ff097230 */ /* 0x000fe40000004100 */
[C---:B------:R-:W-:Y:S01]  /*10190*/  FFMA.FTZ R106, R5.reuse, R106, -R14 ;  /* 0x0000006a056a7223 */ /* 0x040fe2000001080e */
[----:B------:R-:W-:Y:S02]  /*101a0*/  HADD2.F32 R29, -RZ, R11.H0_H0 ;  /* 0x2000000bff1d7230 */ /* 0x000fe40000004100 */
[----:B------:R-:W-:Y:S01]  /*101b0*/  FFMA.FTZ R31, R5, R108, R31 ;  /* 0x0000006c051f7223 */ /* 0x000fe2000001001f */
[----:B------:R-:W-:-:S02]  /*101c0*/  HADD2.F32 R30, -RZ, R107.H1_H1 ;  /* 0x3000006bff1e7230 */ /* 0x000fc40000004100 */
[C---:B------:R-:W-:Y:S01]  /*101d0*/  FMUL.FTZ R5, R28.reuse, R27 ;  /* 0x0000001b1c057220 */ /* 0x040fe20000410000 */
[----:B------:R-:W-:Y:S02]  /*101e0*/  HADD2.F32 R14, -RZ, R105.H1_H1 ;  /* 0x30000069ff0e7230 */ /* 0x000fe40000004100 */
[-C--:B------:R-:W-:Y:S01]  /*101f0*/  FMUL.FTZ R15, R28, R9.reuse ;  /* 0x000000091c0f7220 */ /* 0x080fe20000410000 */
[----:B------:R-:W-:Y:S02]  /*10200*/  HADD2.F32 R26, -RZ, R44.H0_H0 ;  /* 0x2000002cff1a7230 */ /* 0x000fe40000004100 */
[----:B------:R-:W-:Y:S01]  /*10210*/  FMUL.FTZ R44, R29, R30 ;  /* 0x0000001e1d2c7220 */ /* 0x000fe20000410000 */
[----:B------:R-:W-:Y:S02]  /*10220*/  HADD2.F32 R11, -RZ, R11.H1_H1 ;  /* 0x3000000bff0b7230 */ /* 0x000fe40000004100 */
[----:B------:R-:W-:Y:S01]  /*10230*/  FFMA.FTZ R37, R24, R9, -R5 ;  /* 0x0000000918257223 */ /* 0x000fe20000010805 */
[----:B------:R-:W-:-:S02]  /*10240*/  HADD2.F32 R28, -RZ, R50.H0_H0 ;  /* 0x20000032ff1c7230 */ /* 0x000fc40000004100 */
[-C--:B------:R-:W-:Y:S01]  /*10250*/  FMUL.FTZ R29, R29, R14.reuse ;  /* 0x0000000e1d1d7220 */ /* 0x080fe20000410000 */
[----:B------:R-:W-:Y:S01]  /*10260*/  FFMA.FTZ R44, R25, R14, -R44 ;  /* 0x0000000e192c7223 */ /* 0x000fe2000001082c */
[----:B------:R-:W-:Y:S01]  /*10270*/  FFMA.FTZ R24, R24, R27, R15 ;  /* 0x0000001b18187223 */ /* 0x000fe2000001000f */
[C---:B------:R-:W-:Y:S01]  /*10280*/  FMUL.FTZ R14, R11.reuse, R26 ;  /* 0x0000001a0b0e7220 */ /* 0x040fe20000410000 */
[----:B------:R-:W-:Y:S01]  /*10290*/  FMUL.FTZ R46, R11, R28 ;  /* 0x0000001c0b2e7220 */ /* 0x000fe20000410000 */
[----:B------:R-:W-:Y:S02]  /*102a0*/  HADD2.F32 R8, -RZ, R8.H1_H1 ;  /* 0x30000008ff087230 */ /* 0x000fe40000004100 */
[----:B------:R-:W-:Y:S01]  /*102b0*/  FFMA.FTZ R29, R25, R30, R29 ;  /* 0x0000001e191d7223 */ /* 0x000fe2000001001d */
[----:B------:R-:W-:Y:S02]  /*102c0*/  HADD2.F32 R10, -RZ, R10.H1_H1 ;  /* 0x3000000aff0a7230 */ /* 0x000fe40000004100 */
[----:B------:R-:W-:Y:S01]  /*102d0*/  FFMA.FTZ R47, R7, R26, -R46 ;  /* 0x0000001a072f7223 */ /* 0x000fe2000001082e */
[----:B------:R-:W-:-:S02]  /*102e0*/  HADD2.F32 R11, -RZ, R100.H0_H0 ;  /* 0x20000064ff0b7230 */ /* 0x000fc40000004100 */
[----:B------:R-:W-:Y:S01]  /*102f0*/  FFMA.FTZ R28, R7, R28, R14 ;  /* 0x0000001c071c7223 */ /* 0x000fe2000001000e */
[----:B------:R-:W-:Y:S02]  /*10300*/  HADD2.F32 R15, -RZ, R48.H0_H0 ;  /* 0x20000030ff0f7230 */ /* 0x000fe40000004100 */
[----:B------:R-:W-:Y:S02]  /*10310*/  HADD2.F32 R5, -RZ, R101.H0_H0 ;  /* 0x20000065ff057230 */ /* 0x000fe40000004100 */
[----:B------:R-:W-:Y:S01]  /*10320*/  FMUL.FTZ R7, R8, R11 ;  /* 0x0000000b08077220 */ /* 0x000fe20000410000 */
[----:B------:R-:W-:Y:S02]  /*10330*/  HADD2.F32 R9, -RZ, R49.H0_H0 ;  /* 0x20000031ff097230 */ /* 0x000fe40000004100 */
[----:B------:R-:W-:Y:S01]  /*10340*/  FMUL.FTZ R27, R10, R15 ;  /* 0x0000000f0a1b7220 */ /* 0x000fe20000410000 */
[----:B------:R-:W-:Y:S02]  /*10350*/  HADD2.F32 R4, -RZ, R4.H1_H1 ;  /* 0x30000004ff047230 */ /* 0x000fe40000004100 */
[----:B------:R-:W-:Y:S01]  /*10360*/  FMUL.FTZ R8, R8, R5 ;  /* 0x0000000508087220 */ /* 0x000fe20000410000 */
[----:B------:R-:W-:-:S02]  /*10370*/  HADD2.F32 R6, -RZ, R6.H1_H1 ;  /* 0x30000006ff067230 */ /* 0x000fc40000004100 */
[----:B------:R-:W-:Y:S01]  /*10380*/  FMUL.FTZ R14, R10, R9 ;  /* 0x000000090a0e7220 */ /* 0x000fe20000410000 */
[C---:B------:R-:W-:Y:S01]  /*10390*/  FFMA.FTZ R25, R4.reuse, R5, -R7 ;  /* 0x0000000504197223 */ /* 0x040fe20000010807 */
[----:B------:R-:W-:Y:S01]  /*103a0*/  FFMA.FTZ R8, R4, R11, R8 ;  /* 0x0000000b04087223 */ /* 0x000fe20000010008 */
[C---:B------:R-:W-:Y:S01]  /*103b0*/  FFMA.FTZ R10, R6.reuse, R9, -R27 ;  /* 0x00000009060a7223 */ /* 0x040fe2000001081b */
[----:B------:R-:W-:Y:S01]  /*103c0*/  FFMA.FTZ R15, R6, R15, R14 ;  /* 0x0000000f060f7223 */ /* 0x000fe2000001000e */
[----:B------:R-:W-:Y:S02]  /*103d0*/  F2FP.F16.F32.PACK_AB R7, R47, R44 ;  /* 0x0000002c2f07723e */ /* 0x000fe400000000ff */
[----:B------:R-:W-:Y:S02]  /*103e0*/  F2FP.F16.F32.PACK_AB R5, R36, R39 ;  /* 0x000000272405723e */ /* 0x000fe400000000ff */
[----:B------:R-:W-:Y:S02]  /*103f0*/  F2FP.F16.F32.PACK_AB R4, R25, R106 ;  /* 0x0000006a1904723e */ /* 0x000fe400000000ff */
[----:B------:R-:W-:-:S02]  /*10400*/  F2FP.F16.F32.PACK_AB R6, R10, R37 ;  /* 0x000000250a06723e */ /* 0x000fc400000000ff */
[----:B------:R-:W-:Y:S02]  /*10410*/  F2FP.F16.F32.PACK_AB R11, R28, R29 ;  /* 0x0000001d1c0b723e */ /* 0x000fe400000000ff */
[----:B------:R-:W-:Y:S01]  /*10420*/  F2FP.F16.F32.PACK_AB R9, R38, R45 ;  /* 0x0000002d2609723e */ /* 0x000fe200000000ff */
[----:B------:R1:W-:Y:S01]  /*10430*/  STS.128 [R110], R4 ;  /* 0x000000046e007388 */ /* 0x0003e20000000c00 */
[----:B------:R-:W-:Y:S02]  /*10440*/  F2FP.F16.F32.PACK_AB R8, R8, R31 ;  /* 0x0000001f0808723e */ /* 0x000fe400000000ff */
[----:B------:R-:W-:-:S05]  /*10450*/  F2FP.F16.F32.PACK_AB R10, R15, R24 ;  /* 0x000000180f0a723e */ /* 0x000fca00000000ff */
[----:B------:R1:W-:Y:S02]  /*10460*/  STS.128 [R12+0x10400], R8 ;  /* 0x010400080c007388 */ /* 0x0003e40000000c00 */
.L_x_1545:
[----:B------:R-:W-:Y:S05]  /*10470*/  BSYNC B2 ;  /* 0x0000000000027941 */ /* 0x000fea0003800000 */
.L_x_1544:
[----:B------:R-:W-:Y:S05]  /*10480*/  @P1 BRA `(.L_x_1543) ;  /* 0x00000004007c1947 */ /* 0x000fea0003800000 */
[----:B------:R-:W3:Y:S01]  /*10490*/  LDL R45, [R1+0x94] ;  /* 0x00009400012d7983 */ /* 0x000ee20000100800 */
[----:B------:R-:W-:Y:S01]  /*104a0*/  LEA.HI R13, R13, R0, RZ, 0x1d ;  /* 0x000000000d0d7211 */ /* 0x000fe200078fe8ff */
[----:B------:R-:W-:Y:S01]  /*104b0*/  HADD2.F32 R30, -RZ, R97.H0_H0 ;  /* 0x20000061ff1e7230 */ /* 0x000fe20000004100 */
[----:B------:R-:W-:Y:S02]  /*104c0*/  SHF.R.U64 R39, R40, 0x10, R41 ;  /* 0x0000001028277819 */ /* 0x000fe40000001229 */
[----:B-12---:R-:W-:Y:S01]  /*104d0*/  SHF.R.S32.HI R6, RZ, 0x1f, R13 ;  /* 0x0000001fff067819 */ /* 0x006fe2000001140d */
[----:B------:R-:W-:Y:S01]  /*104e0*/  IMAD.SHL.U32 R4, R13, 0x8, RZ ;  /* 0x000000080d047824 */ /* 0x000fe200078e00ff */
[----:B------:R-:W-:Y:S02]  /*104f0*/  SHF.R.U32.HI R29, RZ, 0x10, R41 ;  /* 0x00000010ff1d7819 */ /* 0x000fe40000011629 */
[----:B------:R-:W-:Y:S02]  /*10500*/  LEA.HI R6, R6, R13, RZ, 0x3 ;  /* 0x0000000d06067211 */ /* 0x000fe400078f18ff */
[----:B-----5:R-:W-:Y:S01]  /*10510*/  LOP3.LUT R4, R109, 0x38, R4, 0xf8, !PT ;  /* 0x000000386d047812 */ /* 0x020fe200078ef804 */
[----:B------:R-:W-:Y:S01]  /*10520*/  HADD2.F32 R29, -RZ, R29.H0_H0 ;  /* 0x2000001dff1d7230 */ /* 0x000fe20000004100 */
[----:B------:R-:W-:Y:S01]  /*10530*/  SHF.R.U64 R41, R34, 0x10, R35 ;  /* 0x0000001022297819 */ /* 0x000fe20000001223 */
[----:B------:R-:W-:Y:S01]  /*10540*/  IMAD.SHL.U32 R6, R6, 0x400, RZ ;  /* 0x0000040006067824 */ /* 0x000fe200078e00ff */
[----:B------:R-:W-:Y:S01]  /*10550*/  LOP3.LUT R8, R4, R103, RZ, 0x3c, !PT ;  /* 0x0000006704087212 */ /* 0x000fe200078e3cff */
[----:B------:R-:W-:Y:S01]  /*10560*/  HADD2.F32 R34, -RZ, R99.H0_H0 ;  /* 0x20000063ff227230 */ /* 0x000fe20000004100 */
[----:B------:R-:W-:-:S02]  /*10570*/  SHF.R.U64 R44, R32, 0x10, R33 ;  /* 0x00000010202c7819 */ /* 0x000fc40000001221 */
[----:B0-----:R-:W-:Y:S02]  /*10580*/  LOP3.LUT R9, R6, 0x7fffe000, RZ, 0xc0, !PT ;  /* 0x7fffe00006097812 */ /* 0x001fe400078ec0ff */
[----:B------:R-:W-:Y:S02]  /*10590*/  SHF.R.U32.HI R33, RZ, 0x10, R33 ;  /* 0x00000010ff217819 */ /* 0x000fe40000011621 */
[----:B------:R-:W-:Y:S02]  /*105a0*/  IADD3 R9, R8, R9, R102 ;  /* 0x0000000908097210 */ /* 0x000fe40007ffe066 */
[----:B------:R-:W-:Y:S02]  /*105b0*/  SHF.R.U64 R37, R42, 0x10, R43 ;  /* 0x000000102a257819 */ /* 0x000fe4000000122b */
[----:B------:R-:W-:Y:S01]  /*105c0*/  SHF.R.U32.HI R35, RZ, 0x10, R35 ;  /* 0x00000010ff237819 */ /* 0x000fe20000011623 */
[----:B------:R-:W-:Y:S01]  /*105d0*/  IMAD R12, R9, 0x2, R16 ;  /* 0x00000002090c7824 */ /* 0x000fe200078e0210 */
[----:B------:R-:W-:-:S04]  /*105e0*/  SHF.R.U32.HI R42, RZ, 0x10, R43 ;  /* 0x00000010ff2a7819 */ /* 0x000fc8000001162b */
[----:B------:R-:W0:Y:S02]  /*105f0*/  LDS.128 R8, [R12+0x10400] ;  /* 0x010400000c087984 */ /* 0x000e240000000c00 */
[--C-:B0-----:R-:W-:Y:S02]  /*10600*/  HADD2.F32 R25, -RZ, R9.reuse.H0_H0 ;  /* 0x20000009ff197230 */ /* 0x101fe40000004100 */
[----:B------:R-:W-:Y:S02]  /*10610*/  HADD2.F32 R26, -RZ, R9.H1_H1 ;  /* 0x30000009ff1a7230 */ /* 0x000fe40000004100 */
[----:B------:R-:W-:Y:S02]  /*10620*/  HADD2.F32 R9, -RZ, R8.H0_H0 ;  /* 0x20000008ff097230 */ /* 0x000fe40000004100 */
[C---:B------:R-:W-:Y:S01]  /*10630*/  FMUL.FTZ R32, R25.reuse, R34 ;  /* 0x0000002219207220 */ /* 0x040fe20000410000 */
[----:B------:R-:W-:Y:S01]  /*10640*/  FMUL.FTZ R36, R25, R30 ;  /* 0x0000001e19247220 */ /* 0x000fe20000410000 */
[----:B------:R-:W-:-:S02]  /*10650*/  HADD2.F32 R25, -RZ, R33.H0_H0 ;  /* 0x20000021ff197230 */ /* 0x000fc40000004100 */
[----:B------:R-:W-:Y:S01]  /*10660*/  FMUL.FTZ R33, R26, R29 ;  /* 0x0000001d1a217220 */ /* 0x000fe20000410000 */
[----:B------:R-:W-:Y:S02]  /*10670*/  HADD2.F32 R27, -RZ, R10.H0_H0 ;  /* 0x2000000aff1b7230 */ /* 0x000fe40000004100 */
[--C-:B------:R-:W-:Y:S02]  /*10680*/  HADD2.F32 R28, -RZ, R11.reuse.H0_H0 ;  /* 0x2000000bff1c7230 */ /* 0x100fe40000004100 */
[----:B------:R-:W-:Y:S02]  /*10690*/  HADD2.F32 R11, -RZ, R11.H1_H1 ;  /* 0x3000000bff0b7230 */ /* 0x000fe40000004100 */
[----:B------:R-:W-:Y:S02]  /*106a0*/  HADD2.F32 R8, -RZ, R8.H1_H1 ;  /* 0x30000008ff087230 */ /* 0x000fe40000004100 */
[----:B------:R-:W-:Y:S01]  /*106b0*/  HADD2.F32 R10, -RZ, R10.H1_H1 ;  /* 0x3000000aff0a7230 */ /* 0x000fe20000004100 */
[----:B---3--:R-:W0:Y:S02]  /*106c0*/  LDS.128 R4, [R45] ;  /* 0x000000002d047984 */ /* 0x008e240000000c00 */
[----:B0-----:R-:W-:-:S02]  /*106d0*/  HADD2.F32 R13, -RZ, R5.H0_H0 ;  /* 0x20000005ff0d7230 */ /* 0x001fc40000004100 */
[----:B------:R-:W-:Y:S02]  /*106e0*/  HADD2.F32 R14, -RZ, R5.H1_H1 ;  /* 0x30000005ff0e7230 */ /* 0x000fe40000004100 */
[----:B------:R-:W-:Y:S02]  /*106f0*/  HADD2.F32 R5, -RZ, R4.H0_H0 ;  /* 0x20000004ff057230 */ /* 0x000fe40000004100 */
[C---:B------:R-:W-:Y:S01]  /*10700*/  FFMA.FTZ R31, R13.reuse, R30, -R32 ;  /* 0x0000001e0d1f7223 */ /* 0x040fe20000010820 */
[----:B------:R-:W-:Y:S02]  /*10710*/  HADD2.F32 R32, -RZ, R98.H1_H1 ;  /* 0x30000062ff207230 */ /* 0x000fe40000004100 */
[----:B------:R-:W-:Y:S01]  /*10720*/  FFMA.FTZ R36, R13, R34, R36 ;  /* 0x000000220d247223 */ /* 0x000fe20000010024 */
[----:B------:R-:W-:Y:S02]  /*10730*/  HADD2.F32 R30, -RZ, R96.H1_H1 ;  /* 0x30000060ff1e7230 */ /* 0x000fe40000004100 */
[----:B------:R-:W-:Y:S01]  /*10740*/  FMUL.FTZ R13, R26, R25 ;  /* 0x000000191a0d7220 */ /* 0x000fe20000410000 */
[----:B------:R-:W-:-:S02]  /*10750*/  HADD2.F32 R26, -RZ, R97.H1_H1 ;  /* 0x30000061ff1a7230 */ /* 0x000fc40000004100 */
[C---:B------:R-:W-:Y:S01]  /*10760*/  FMUL.FTZ R34, R9.reuse, R32 ;  /* 0x0000002009227220 */ /* 0x040fe20000410000 */
[C---:B------:R-:W-:Y:S01]  /*10770*/  FFMA.FTZ R38, R14.reuse, R25, -R33 ;  /* 0x000000190e267223 */ /* 0x040fe20000010821 */
[-C--:B------:R-:W-:Y:S01]  /*10780*/  FMUL.FTZ R9, R9, R30.reuse ;  /* 0x0000001e09097220 */ /* 0x080fe20000410000 */
[----:B------:R-:W-:Y:S01]  /*10790*/  FFMA.FTZ R29, R14, R29, R13 ;  /* 0x0000001d0e1d7223 */ /* 0x000fe2000001000d */
[----:B------:R-:W-:Y:S02]  /*107a0*/  HADD2.F32 R14, -RZ, R94.H0_H0 ;  /* 0x2000005eff0e7230 */ /* 0x000fe40000004100 */
[C---:B------:R-:W-:Y:S01]  /*107b0*/  FFMA.FTZ R34, R5.reuse, R30, -R34 ;  /* 0x0000001e05227223 */ /* 0x040fe20000010822 */
[----:B------:R-:W-:Y:S01]  /*107c0*/  FFMA.FTZ R32, R5, R32, R9 ;  /* 0x0000002005207223 */ /* 0x000fe20000010009 */
[----:B------:R-:W-:Y:S02]  /*107d0*/  HADD2.F32 R15, -RZ, R6.H0_H0 ;  /* 0x20000006ff0f7230 */ /* 0x000fe40000004100 */
[----:B------:R-:W-:Y:S01]  /*107e0*/  FMUL.FTZ R30, R27, R26 ;  /* 0x0000001a1b1e7220 */ /* 0x000fe20000410000 */
[----:B------:R-:W-:-:S02]  /*107f0*/  HADD2.F32 R9, -RZ, R98.H0_H0 ;  /* 0x20000062ff097230 */ /* 0x000fc40000004100 */
[-C--:B------:R-:W-:Y:S01]  /*10800*/  FMUL.FTZ R40, R27, R14.reuse ;  /* 0x0000000e1b287220 */ /* 0x080fe20000410000 */
[----:B------:R-:W-:Y:S02]  /*10810*/  HADD2.F32 R5, -RZ, R94.H1_H1 ;  /* 0x3000005eff057230 */ /* 0x000fe40000004100 */
[----:B------:R-:W-:Y:S01]  /*10820*/  FFMA.FTZ R27, R15, R14, -R30 ;  /* 0x0000000e0f1b7223 */ /* 0x000fe2000001081e */
[----:B------:R-:W-:Y:S02]  /*10830*/  HADD2.F32 R24, -RZ, R7.H0_H0 ;  /* 0x20000007ff187230 */ /* 0x000fe40000004100 */
[C---:B------:R-:W-:Y:S01]  /*10840*/  FMUL.FTZ R13, R28.reuse, R9 ;  /* 0x000000091c0d7220 */ /* 0x040fe20000410000 */
[----:B------:R-:W-:Y:S02]  /*10850*/  HADD2.F32 R30, -RZ, R42.H0_H0 ;  /* 0x2000002aff1e7230 */ /* 0x000fe40000004100 */
[----:B------:R-:W-:Y:S01]  /*10860*/  FMUL.FTZ R28, R28, R5 ;  /* 0x000000051c1c7220 */ /* 0x000fe20000410000 */
[----:B------:R-:W-:-:S02]  /*10870*/  HADD2.F32 R14, -RZ, R35.H0_H0 ;  /* 0x20000023ff0e7230 */ /* 0x000fc40000004100 */
[----:B------:R-:W-:Y:S01]  /*10880*/  FFMA.FTZ R40, R15, R26, R40 ;  /* 0x0000001a0f287223 */ /* 0x000fe20000010028 */
[C---:B------:R-:W-:Y:S01]  /*10890*/  FFMA.FTZ R26, R24.reuse, R5, -R13 ;  /* 0x00000005181a7223 */ /* 0x040fe2000001080d */
[----:B------:R-:W-:Y:S01]  /*108a0*/  FFMA.FTZ R28, R24, R9, R28 ;  /* 0x00000009181c7223 */ /* 0x000fe2000001001c */
[----:B------:R-:W-:Y:S02]  /*108b0*/  HADD2.F32 R7, -RZ, R7.H1_H1 ;  /* 0x30000007ff077230 */ /* 0x000fe40000004100 */
[C---:B------:R-:W-:Y:S01]  /*108c0*/  FMUL.FTZ R42, R11.reuse, R30 ;  /* 0x0000001e0b2a7220 */ /* 0x040fe20000410000 */
[-C--:B------:R-:W-:Y:S01]  /*108d0*/  FMUL.FTZ R24, R11, R14.reuse ;  /* 0x0000000e0b187220 */ /* 0x080fe20000410000 */
[----:B------:R-:W-:Y:S02]  /*108e0*/  HADD2.F32 R11, -RZ, R39.H0_H0 ;  /* 0x20000027ff0b7230 */ /* 0x000fe40000004100 */
[----:B------:R-:W-:Y:S02]  /*108f0*/  HADD2.F32 R13, -RZ, R37.H0_H0 ;  /* 0x20000025ff0d7230 */ /* 0x000fe40000004100 */
[----:B------:R-:W-:Y:S01]  /*10900*/  FFMA.FTZ R35, R7, R14, -R42 ;  /* 0x0000000e07237223 */ /* 0x000fe2000001082a */
[----:B------:R-:W-:-:S02]  /*10910*/  HADD2.F32 R5, -RZ, R44.H0_H0 ;  /* 0x2000002cff057230 */ /* 0x000fc40000004100 */
[----:B------:R-:W-:Y:S01]  /*10920*/  FFMA.FTZ R37, R7, R30, R24 ;  /* 0x0000001e07257223 */ /* 0x000fe20000010018 */
[----:B------:R-:W-:Y:S02]  /*10930*/  HADD2.F32 R9, -RZ, R41.H0_H0 ;  /* 0x20000029ff097230 */ /* 0x000fe40000004100 */
        /* <DEDUP_REMOVED lines=20> */
.L_x_1543:
[----:B------:R-:W-:Y:S05]  /*10a80*/  BSYNC B1 ;  /* 0x0000000000017941 */ /* 0x000fea0003800000 */
.L_x_1542:
[----:B------:R-:W-:Y:S04]  /*10a90*/  BSSY B1, `(.L_x_1546) ;  /* 0x00000cd000017945 */ /* 0x000fe80003800000 */
[----:B------:R-:W-:Y:S05]  /*10aa0*/  @P2 BRA `(.L_x_1547) ;  /* 0x0000000c002c2947 */ /* 0x000fea0003800000 */
[----:B-123--:R-:W2:Y:S01]  /*10ab0*/  LDL R4, [R1+0x74] ;  /* 0x0000740001047983 */ /* 0x00eea20000100800 */
[----:B------:R-:W1:Y:S03]  /*10ac0*/  LDC R43, c[0x0][0x3d4] ;  /* 0x0000f500ff2b7b82 */ /* 0x000e660000000800 */
[----:B------:R3:W5:Y:S01]  /*10ad0*/  LDL R46, [R1+0x7c] ;  /* 0x00007c00012e7983 */ /* 0x0007620000100800 */
[----:B------:R-:W-:Y:S01]  /*10ae0*/  BSSY B2, `(.L_x_1548) ;  /* 0x0000067000027945 */ /* 0x000fe20003800000 */
[-C--:B-1----:R-:W-:Y:S02]  /*10af0*/  ISETP.GE.AND P0, PT, R228, R43.reuse, PT ;  /* 0x0000002be400720c */ /* 0x082fe40003f06270 */
[----:B------:R-:W-:Y:S02]  /*10b00*/  ISETP.GE.AND P1, PT, R225, R43, PT ;  /* 0x0000002be100720c */ /* 0x000fe40003f26270 */
[----:B--2---:R-:W-:-:S04]  /*10b10*/  SHF.L.U32 R4, R4, 0x6, RZ ;  /* 0x0000000604047819 */ /* 0x004fc800000006ff */
[----:B------:R-:W-:-:S04]  /*10b20*/  LOP3.LUT R42, R4, 0x1c0, RZ, 0xc0, !PT ;  /* 0x000001c0042a7812 */ /* 0x000fc800078ec0ff */
[----:B------:R-:W-:Y:S01]  /*10b30*/  SHF.R.U32.HI R45, RZ, 0x3, R42 ;  /* 0x00000003ff2d7819 */ /* 0x000fe2000001162a */
[----:B---3--:R-:W-:Y:S06]  /*10b40*/  @P0 BRA `(.L_x_1549) ;  /* 0x0000000400800947 */ /* 0x008fec0003800000 */
[----:B------:R-:W2:Y:S04]  /*10b50*/  LDL R5, [R1+0x20] ;  /* 0x0000200001057983 */ /* 0x000ea80000100800 */
[----:B------:R-:W3:Y:S01]  /*10b60*/  LDL R44, [R1+0x90] ;  /* 0x00009000012c7983 */ /* 0x000ee20000100800 */
[----:B------:R-:W-:Y:S01]  /*10b70*/  HADD2.F32 R32, -RZ, R99.H1_H1 ;  /* 0x30000063ff207230 */ /* 0x000fe20000004100 */
[--C-:B------:R-:W-:Y:S01]  /*10b80*/  SHF.R.U64 R41, R56, 0x10, R57.reuse ;  /* 0x0000001038297819 */ /* 0x100fe20000001239 */
[----:B------:R-:W-:Y:S01]  /*10b90*/  HADD2.F32 R30, -RZ, R93.H1_H1 ;  /* 0x3000005dff1e7230 */ /* 0x000fe20000004100 */
[----:B------:R-:W-:Y:S01]  /*10ba0*/  SHF.R.U32.HI R56, RZ, 0x10, R57 ;  /* 0x00000010ff387819 */ /* 0x000fe20000011639 */
[----:B------:R-:W-:Y:S01]  /*10bb0*/  HADD2.F32 R96, -RZ, R96.H0_H0 ;  /* 0x20000060ff607230 */ /* 0x000fe20000004100 */
[----:B------:R-:W-:-:S02]  /*10bc0*/  SHF.R.U32.HI R29, RZ, 0x10, R81 ;  /* 0x00000010ff1d7819 */ /* 0x000fc40000011651 */
[----:B------:R-:W-:Y:S02]  /*10bd0*/  SHF.R.U64 R39, R58, 0x10, R59 ;  /* 0x000000103a277819 */ /* 0x000fe4000000123b */
[----:B------:R-:W-:Y:S01]  /*10be0*/  SHF.R.U64 R33, R82, 0x10, R83 ;  /* 0x0000001052217819 */ /* 0x000fe20000001253 */
[----:B------:R-:W-:Y:S01]  /*10bf0*/  HADD2.F32 R29, -RZ, R29.H0_H0 ;  /* 0x2000001dff1d7230 */ /* 0x000fe20000004100 */
[----:B------:R-:W-:Y:S02]  /*10c00*/  SHF.R.U32.HI R58, RZ, 0x10, R59 ;  /* 0x00000010ff3a7819 */ /* 0x000fe4000001163b */
[----:B------:R-:W-:Y:S02]  /*10c10*/  SHF.R.U32.HI R82, RZ, 0x10, R83 ;  /* 0x00000010ff527819 */ /* 0x000fe40000011653 */
[----:B------:R-:W-:Y:S02]  /*10c20*/  SHF.R.U64 R37, R80, 0x10, R81 ;  /* 0x0000001050257819 */ /* 0x000fe40000001251 */
[----:B--2---:R-:W-:-:S04]  /*10c30*/  LEA.HI R4, R43, R5, RZ, 0x1d ;  /* 0x000000052b047211 */ /* 0x004fc800078fe8ff */
[----:B------:R-:W-:Y:S01]  /*10c40*/  SHF.R.S32.HI R7, RZ, 0x1f, R4 ;  /* 0x0000001fff077819 */ /* 0x000fe20000011404 */
[----:B------:R-:W-:-:S03]  /*10c50*/  IMAD.SHL.U32 R5, R4, 0x8, RZ ;  /* 0x0000000804057824 */ /* 0x000fc600078e00ff */
[----:B------:R-:W-:Y:S02]  /*10c60*/  LEA.HI R7, R7, R4, RZ, 0x3 ;  /* 0x0000000407077211 */ /* 0x000fe400078f18ff */
[----:B------:R-:W-:-:S03]  /*10c70*/  LOP3.LUT R4, R42, 0x38, R5, 0xf8, !PT ;  /* 0x000000382a047812 */ /* 0x000fc600078ef805 */
[----:B------:R-:W-:Y:S01]  /*10c80*/  IMAD.SHL.U32 R7, R7, 0x400, RZ ;  /* 0x0000040007077824 */ /* 0x000fe200078e00ff */
[----:B------:R-:W-:-:S04]  /*10c90*/  LOP3.LUT R8, R4, R45, RZ, 0x3c, !PT ;  /* 0x0000002d04087212 */ /* 0x000fc800078e3cff */
[----:B0-----:R-:W-:Y:S02]  /*10ca0*/  LOP3.LUT R9, R7, 0x7fffe000, RZ, 0xc0, !PT ;  /* 0x7fffe00007097812 */ /* 0x001fe400078ec0ff */
[----:B---3--:R-:W0:Y:S02]  /*10cb0*/  LDS.128 R4, [R44] ;  /* 0x000000002c047984 */ /* 0x008e240000000c00 */
[----:B-----5:R-:W-:-:S05]  /*10cc0*/  IADD3 R9, R8, R9, R46 ;  /* 0x0000000908097210 */ /* 0x020fca0007ffe02e */
        /* <DEDUP_REMOVED lines=15> */
[----:B------:R-:W-:Y:S01]  /*10dc0*/  FFMA.FTZ R34, R13, R30, -R34 ;  /* 0x0000001e0d227223 */ /* 0x000fe20000010822 */
[----:B------:R-:W-:-:S02]  /*10dd0*/  HADD2.F32 R30, -RZ, R93.H0_H0 ;  /* 0x2000005dff1e7230 */ /* 0x000fc40000004100 */
[----:B------:R-:W-:Y:S01]  /*10de0*/  FFMA.FTZ R36, R13, R32, R36 ;  /* 0x000000200d247223 */ /* 0x000fe20000010024 */
[-C--:B------:R-:W-:Y:S01]  /*10df0*/  FMUL.FTZ R13, R26, R25.reuse ;  /* 0x000000191a0d7220 */ /* 0x080fe20000410000 */
[C---:B------:R-:W-:Y:S01]  /*10e00*/  FMUL.FTZ R32, R9.reuse, R96 ;  /* 0x0000006009207220 */ /* 0x040fe20000410000 */
[----:B------:R-:W-:Y:S02]  /*10e10*/  HADD2.F32 R27, -RZ, R10.H0_H0 ;  /* 0x2000000aff1b7230 */ /* 0x000fe40000004100 */
[----:B------:R-:W-:Y:S01]  /*10e20*/  FMUL.FTZ R9, R9, R30 ;  /* 0x0000001e09097220 */ /* 0x000fe20000410000 */
[----:B------:R-:W-:Y:S02]  /*10e30*/  HADD2.F32 R26, -RZ, R95.H0_H0 ;  /* 0x2000005fff1a7230 */ /* 0x000fe40000004100 */
[C---:B------:R-:W-:Y:S01]  /*10e40*/  FFMA.FTZ R31, R14.reuse, R25, -R31 ;  /* 0x000000190e1f7223 */ /* 0x040fe2000001081f */
[----:B------:R-:W-:Y:S01]  /*10e50*/  FFMA.FTZ R29, R14, R29, R13 ;  /* 0x0000001d0e1d7223 */ /* 0x000fe2000001000d */
[----:B------:R-:W-:-:S02]  /*10e60*/  HADD2.F32 R14, -RZ, R92.H0_H0 ;  /* 0x2000005cff0e7230 */ /* 0x000fc40000004100 */
[C---:B------:R-:W-:Y:S01]  /*10e70*/  FFMA.FTZ R32, R5.reuse, R30, -R32 ;  /* 0x0000001e05207223 */ /* 0x040fe20000010820 */
[----:B------:R-:W-:Y:S02]  /*10e80*/  HADD2.F32 R28, -RZ, R11.H0_H0 ;  /* 0x2000000bff1c7230 */ /* 0x000fe40000004100 */
[----:B------:R-:W-:Y:S01]  /*10e90*/  FFMA.FTZ R96, R5, R96, R9 ;  /* 0x0000006005607223 */ /* 0x000fe20000010009 */
[----:B------:R-:W-:Y:S02]  /*10ea0*/  HADD2.F32 R95, -RZ, R95.H1_H1 ;  /* 0x3000005fff5f7230 */ /* 0x000fe40000004100 */
[C---:B------:R-:W-:Y:S01]  /*10eb0*/  FMUL.FTZ R30, R27.reuse, R26 ;  /* 0x0000001a1b1e7220 */ /* 0x040fe20000410000 */
[----:B------:R-:W-:Y:S02]  /*10ec0*/  HADD2.F32 R5, -RZ, R92.H1_H1 ;  /* 0x3000005cff057230 */ /* 0x000fe40000004100 */
[----:B------:R-:W-:Y:S01]  /*10ed0*/  FMUL.FTZ R38, R27, R14 ;  /* 0x0000000e1b267220 */ /* 0x000fe20000410000 */
[----:B------:R-:W-:-:S02]  /*10ee0*/  HADD2.F32 R11, -RZ, R11.H1_H1 ;  /* 0x3000000bff0b7230 */ /* 0x000fc40000004100 */
[C---:B------:R-:W-:Y:S01]  /*10ef0*/  FFMA.FTZ R27, R15.reuse, R14, -R30 ;  /* 0x0000000e0f1b7223 */ /* 0x040fe2000001081e */
[C---:B------:R-:W-:Y:S01]  /*10f00*/  FMUL.FTZ R9, R28.reuse, R95 ;  /* 0x0000005f1c097220 */ /* 0x040fe20000410000 */
[----:B------:R-:W-:Y:S02]  /*10f10*/  HADD2.F32 R30, -RZ, R82.H0_H0 ;  /* 0x20000052ff1e7230 */ /* 0x000fe40000004100 */
[-C--:B------:R-:W-:Y:S01]  /*10f20*/  FMUL.FTZ R28, R28, R5.reuse ;  /* 0x000000051c1c7220 */ /* 0x080fe20000410000 */
[----:B------:R-:W-:Y:S02]  /*10f30*/  HADD2.F32 R14, -RZ, R58.H0_H0 ;  /* 0x2000003aff0e7230 */ /* 0x000fe40000004100 */
[----:B------:R-:W-:Y:S01]  /*10f40*/  FFMA.FTZ R38, R15, R26, R38 ;  /* 0x0000001a0f267223 */ /* 0x000fe20000010026 */
[C---:B------:R-:W-:Y:S01]  /*10f50*/  FFMA.FTZ R26, R24.reuse, R5, -R9 ;  /* 0x00000005181a7223 */ /* 0x040fe20000010809 */
[----:B------:R-:W-:Y:S01]  /*10f60*/  FFMA.FTZ R28, R24, R95, R28 ;  /* 0x0000005f181c7223 */ /* 0x000fe2000001001c */
[C---:B------:R-:W-:Y:S01]  /*10f70*/  FMUL.FTZ R40, R11.reuse, R30 ;  /* 0x0000001e0b287220 */ /* 0x040fe20000410000 */
[----:B------:R-:W-:Y:S01]  /*10f80*/  FMUL.FTZ R24, R11, R14 ;  /* 0x0000000e0b187220 */ /* 0x000fe20000410000 */
[----:B------:R-:W-:-:S02]  /*10f90*/  HADD2.F32 R8, -RZ, R8.H1_H1 ;  /* 0x30000008ff087230 */ /* 0x000fc40000004100 */
[----:B------:R-:W-:Y:S02]  /*10fa0*/  HADD2.F32 R10, -RZ, R10.H1_H1 ;  /* 0x3000000aff0a7230 */ /* 0x000fe40000004100 */
[C---:B------:R-:W-:Y:S01]  /*10fb0*/  FFMA.FTZ R35, R7.reuse, R14, -R40 ;  /* 0x0000000e07237223 */ /* 0x040fe20000010828 */
[----:B------:R-:W-:Y:S02]  /*10fc0*/  HADD2.F32 R11, -RZ, R37.H0_H0 ;  /* 0x20000025ff0b7230 */ /* 0x000fe40000004100 */
[----:B------:R-:W-:Y:S01]  /*10fd0*/  FFMA.FTZ R37, R7, R30, R24 ;  /* 0x0000001e07257223 */ /* 0x000fe20000010018 */
[----:B------:R-:W-:Y:S02]  /*10fe0*/  HADD2.F32 R13, -RZ, R33.H0_H0 ;  /* 0x20000021ff0d7230 */ /* 0x000fe40000004100 */
[----:B------:R-:W-:Y:S02]  /*10ff0*/  HADD2.F32 R5, -RZ, R41.H0_H0 ;  /* 0x20000029ff057230 */ /* 0x000fe40000004100 */
[----:B------:R-:W-:Y:S01]  /*11000*/  FMUL.FTZ R7, R8, R11 ;  /* 0x0000000b08077220 */ /* 0x000fe20000410000 */
[----:B------:R-:W-:-:S02]  /*11010*/  HADD2.F32 R9, -RZ, R39.H0_H0 ;  /* 0x20000027ff097230 */ /* 0x000fc40000004100 */
[----:B------:R-:W-:Y:S01]  /*11020*/  FMUL.FTZ R33, R10, R13 ;  /* 0x0000000d0a217220 */ /* 0x000fe20000410000 */
[----:B------:R-:W-:Y:S02]  /*11030*/  HADD2.F32 R4, -RZ, R4.H1_H1 ;  /* 0x30000004ff047230 */ /* 0x000fe40000004100 */
[----:B------:R-:W-:Y:S01]  /*11040*/  FMUL.FTZ R8, R8, R5 ;  /* 0x0000000508087220 */ /* 0x000fe20000410000 */
[----:B------:R-:W-:Y:S02]  /*11050*/  HADD2.F32 R6, -RZ, R6.H1_H1 ;  /* 0x30000006ff067230 */ /* 0x000fe40000004100 */
        /* <DEDUP_REMOVED lines=15> */
.L_x_1549:
[----:B------:R-:W-:Y:S05]  /*11150*/  BSYNC B2 ;  /* 0x0000000000027941 */ /* 0x000fea0003800000 */
.L_x_1548:
[----:B------:R-:W-:Y:S05]  /*11160*/  @P1 BRA `(.L_x_1547) ;  /* 0x00000004007c1947 */ /* 0x000fea0003800000 */
[----:B-1----:R-:W2:Y:S01]  /*11170*/  LDL R44, [R1+0x8c] ;  /* 0x00008c00012c7983 */ /* 0x002ea20000100800 */
[----:B------:R-:W-:Y:S01]  /*11180*/  LEA.HI R43, R43, R0, RZ, 0x1d ;  /* 0x000000002b2b7211 */ /* 0x000fe200078fe8ff */
[----:B------:R-:W-:Y:S01]  /*11190*/  HADD2.F32 R34, -RZ, R89.H1_H1 ;  /* 0x30000059ff227230 */ /* 0x000fe20000004100 */
[----:B------:R-:W-:Y:S01]  /*111a0*/  SHF.R.U32.HI R29, RZ, 0x10, R61 ;  /* 0x00000010ff1d7819 */ /* 0x000fe2000001163d */
[----:B------:R-:W-:Y:S01]  /*111b0*/  HADD2.F32 R30, -RZ, R87.H1_H1 ;  /* 0x30000057ff1e7230 */ /* 0x000fe20000004100 */
[----:B------:R-:W-:Y:S02]  /*111c0*/  SHF.R.S32.HI R6, RZ, 0x1f, R43 ;  /* 0x0000001fff067819 */ /* 0x000fe4000001142b */
[----:B------:R-:W-:Y:S01]  /*111d0*/  SHF.L.U32 R4, R43, 0x3, RZ ;  /* 0x000000032b047819 */ /* 0x000fe200000006ff */
[----:B------:R-:W-:Y:S01]  /*111e0*/  HADD2.F32 R29, -RZ, R29.H0_H0 ;  /* 0x2000001dff1d7230 */ /* 0x000fe20000004100 */
[----:B------:R-:W-:Y:S02]  /*111f0*/  LEA.HI R6, R6, R43, RZ, 0x3 ;  /* 0x0000002b06067211 */ /* 0x000fe400078f18ff */
[----:B------:R-:W-:-:S02]  /*11200*/  LOP3.LUT R4, R42, 0x38, R4, 0xf8, !PT ;  /* 0x000000382a047812 */ /* 0x000fc400078ef804 */
[--C-:B------:R-:W-:Y:S01]  /*11210*/  SHF.R.U64 R43, R52, 0x10, R53.reuse ;  /* 0x00000010342b7819 */ /* 0x100fe20000001235 */
[----:B------:R-:W-:Y:S01]  /*11220*/  IMAD.SHL.U32 R6, R6, 0x400, RZ ;  /* 0x0000040006067824 */ /* 0x000fe200078e00ff */
[----:B------:R-:W-:Y:S02]  /*11230*/  LOP3.LUT R8, R4, R45, RZ, 0x3c, !PT ;  /* 0x0000002d04087212 */ /* 0x000fe400078e3cff */
[----:B------:R-:W-:Y:S02]  /*11240*/  SHF.R.U32.HI R52, RZ, 0x10, R53 ;  /* 0x00000010ff347819 */ /* 0x000fe40000011635 */
[----:B0-----:R-:W-:Y:S02]  /*11250*/  LOP3.LUT R9, R6, 0x7fffe000, RZ, 0xc0, !PT ;  /* 0x7fffe00006097812 */ /* 0x001fe400078ec0ff */
[----:B------:R-:W-:Y:S02]  /*11260*/  SHF.R.U64 R41, R54, 0x10, R55 ;  /* 0x0000001036297819 */ /* 0x000fe40000001237 */
[----:B-----5:R-:W-:-:S02]  /*11270*/  IADD3 R9, R8, R9, R46 ;  /* 0x0000000908097210 */ /* 0x020fc40007ffe02e */
[----:B------:R-:W-:Y:S02]  /*11280*/  SHF.R.U64 R37, R62, 0x10, R63 ;  /* 0x000000103e257819 */ /* 0x000fe4000000123f */
[----:B------:R-:W-:Y:S01]  /*11290*/  SHF.R.U32.HI R54, RZ, 0x10, R55 ;  /* 0x00000010ff367819 */ /* 0x000fe20000011637 */
[----:B------:R-:W-:Y:S01]  /*112a0*/  IMAD R12, R9, 0x2, R16 ;  /* 0x00000002090c7824 */ /* 0x000fe200078e0210 */
[----:B------:R-:W-:Y:S02]  /*112b0*/  SHF.R.U32.HI R62, RZ, 0x10, R63 ;  /* 0x00000010ff3e7819 */ /* 0x000fe4000001163f */
[----:B------:R-:W-:Y:S02]  /*112c0*/  SHF.R.U64 R39, R60, 0x10, R61 ;  /* 0x000000103c277819 */ /* 0x000fe4000000123d */
[----:B------:R-:W0:Y:S02]  /*112d0*/  LDS.128 R8, [R12+0x10400] ;  /* 0x010400000c087984 */ /* 0x000e240000000c00 */
[----:B0-----:R-:W-:-:S02]  /*112e0*/  HADD2.F32 R25, -RZ, R9.H0_H0 ;  /* 0x20000009ff197230 */ /* 0x001fc40000004100 */
[----:B------:R-:W-:Y:S02]  /*112f0*/  HADD2.F32 R26, -RZ, R9.H1_H1 ;  /* 0x30000009ff1a7230 */ /* 0x000fe40000004100 */
[----:B------:R-:W-:Y:S02]  /*11300*/  HADD2.F32 R9, -RZ, R8.H0_H0 ;  /* 0x20000008ff097230 */ /* 0x000fe40000004100 */
[C---:B------:R-:W-:Y:S01]  /*11310*/  FMUL.FTZ R32, R25.reuse, R34 ;  /* 0x0000002219207220 */ /* 0x040fe20000410000 */
[----:B------:R-:W-:Y:S01]  /*11320*/  FMUL.FTZ R36, R25, R30 ;  /* 0x0000001e19247220 */ /* 0x000fe20000410000 */
[----:B------:R-:W-:Y:S02]  /*11330*/  HADD2.F32 R25, -RZ, R52.H0_H0 ;  /* 0x20000034ff197230 */ /* 0x000fe40000004100 */
[----:B------:R-:W-:Y:S01]  /*11340*/  FMUL.FTZ R33, R26, R29 ;  /* 0x0000001d1a217220 */ /* 0x000fe20000410000 */
[----:B------:R-:W-:Y:S02]  /*11350*/  HADD2.F32 R27, -RZ, R10.H0_H0 ;  /* 0x2000000aff1b7230 */ /* 0x000fe40000004100 */
[----:B------:R-:W-:-:S02]  /*11360*/  HADD2.F32 R28, -RZ, R11.H0_H0 ;  /* 0x2000000bff1c7230 */ /* 0x000fc40000004100 */
[----:B------:R-:W-:Y:S02]  /*11370*/  HADD2.F32 R11, -RZ, R11.H1_H1 ;  /* 0x3000000bff0b7230 */ /* 0x000fe40000004100 */
[----:B------:R-:W-:Y:S02]  /*11380*/  HADD2.F32 R8, -RZ, R8.H1_H1 ;  /* 0x30000008ff087230 */ /* 0x000fe40000004100 */
[----:B------:R-:W-:Y:S01]  /*11390*/  HADD2.F32 R10, -RZ, R10.H1_H1 ;  /* 0x3000000aff0a7230 */ /* 0x000fe20000004100 */
[----:B--2---:R-:W0:Y:S02]  /*113a0*/  LDS.128 R4, [R44] ;  /* 0x000000002c047984 */ /* 0x004e240000000c00 */
[--C-:B0-----:R-:W-:Y:S02]  /*113b0*/  HADD2.F32 R13, -RZ, R5.reuse.H0_H0 ;  /* 0x20000005ff0d7230 */ /* 0x101fe40000004100 */
[----:B------:R-:W-:Y:S02]  /*113c0*/  HADD2.F32 R14, -RZ, R5.H1_H1 ;  /* 0x30000005ff0e7230 */ /* 0x000fe40000004100 */
[----:B------:R-:W-:-:S02]  /*113d0*/  HADD2.F32 R5, -RZ, R4.H0_H0 ;  /* 0x20000004ff057230 */ /* 0x000fc40000004100 */
[C---:B------:R-:W-:Y:S01]  /*113e0*/  FFMA.FTZ R31, R13.reuse, R30, -R32 ;  /* 0x0000001e0d1f7223 */ /* 0x040fe20000010820 */
[----:B------:R-:W-:Y:S02]  /*113f0*/  HADD2.F32 R32, -RZ, R89.H0_H0 ;  /* 0x20000059ff207230 */ /* 0x000fe40000004100 */
[----:B------:R-:W-:Y:S01]  /*11400*/  FFMA.FTZ R36, R13, R34, R36 ;  /* 0x000000220d247223 */ /* 0x000fe20000010024 */
[----:B------:R-:W-:Y:S02]  /*11410*/  HADD2.F32 R30, -RZ, R87.H0_H0 ;  /* 0x20000057ff1e7230 */ /* 0x000fe40000004100 */
[-C--:B------:R-:W-:Y:S01]  /*11420*/  FMUL.FTZ R13, R26, R25.reuse ;  /* 0x000000191a0d7220 */ /* 0x080fe20000410000 */
[----:B------:R-:W-:Y:S02]  /*11430*/  HADD2.F32 R26, -RZ, R88.H0_H0 ;  /* 0x20000058ff1a7230 */ /* 0x000fe40000004100 */
[C---:B------:R-:W-:Y:S01]  /*11440*/  FMUL.FTZ R34, R9.reuse, R32 ;  /* 0x0000002009227220 */ /* 0x040fe20000410000 */
[C---:B------:R-:W-:Y:S01]  /*11450*/  FFMA.FTZ R38, R14.reuse, R25, -R33 ;  /* 0x000000190e267223 */ /* 0x040fe20000010821 */
[----:B------:R-:W-:Y:S01]  /*11460*/  FMUL.FTZ R9, R9, R30 ;  /* 0x0000001e09097220 */ /* 0x000fe20000410000 */
[----:B------:R-:W-:Y:S01]  /*11470*/  FFMA.FTZ R29, R14, R29, R13 ;  /* 0x0000001d0e1d7223 */ /* 0x000fe2000001000d */
        /* <DEDUP_REMOVED lines=9> */
[----:B------:R-:W-:-:S02]  /*11510*/  HADD2.F32 R24, -RZ, R7.H0_H0 ;  /* 0x20000007ff187230 */ /* 0x000fc40000004100 */
[C---:B------:R-:W-:Y:S01]  /*11520*/  FMUL.FTZ R13, R28.reuse, R9 ;  /* 0x000000091c0d7220 */ /* 0x040fe20000410000 */
[----:B------:R-:W-:Y:S02]  /*11530*/  HADD2.F32 R30, -RZ, R62.H0_H0 ;  /* 0x2000003eff1e7230 */ /* 0x000fe40000004100 */
[-C--:B------:R-:W-:Y:S01]  /*11540*/  FMUL.FTZ R28, R28, R5.reuse ;  /* 0x000000051c1c7220 */ /* 0x080fe20000410000 */
[----:B------:R-:W-:Y:S02]  /*11550*/  HADD2.F32 R14, -RZ, R54.H0_H0 ;  /* 0x20000036ff0e7230 */ /* 0x000fe40000004100 */
[----:B------:R-:W-:Y:S01]  /*11560*/  FFMA.FTZ R40, R15, R26, R40 ;  /* 0x0000001a0f287223 */ /* 0x000fe20000010028 */
[C---:B------:R-:W-:Y:S01]  /*11570*/  FFMA.FTZ R26, R24.reuse, R5, -R13 ;  /* 0x00000005181a7223 */ /* 0x040fe2000001080d */
[----:B------:R-:W-:Y:S01]  /*11580*/  FFMA.FTZ R28, R24, R9, R28 ;  /* 0x00000009181c7223 */ /* 0x000fe2000001001c */
[----:B------:R-:W-:Y:S02]  /*11590*/  HADD2.F32 R7, -RZ, R7.H1_H1 ;  /* 0x30000007ff077230 */ /* 0x000fe40000004100 */
[C---:B------:R-:W-:Y:S01]  /*115a0*/  FMUL.FTZ R42, R11.reuse, R30 ;  /* 0x0000001e0b2a7220 */ /* 0x040fe20000410000 */
[----:B------:R-:W-:Y:S01]  /*115b0*/  FMUL.FTZ R24, R11, R14 ;  /* 0x0000000e0b187220 */ /* 0x000fe20000410000 */
[----:B------:R-:W-:-:S02]  /*115c0*/  HADD2.F32 R11, -RZ, R39.H0_H0 ;  /* 0x20000027ff0b7230 */ /* 0x000fc40000004100 */
[----:B------:R-:W-:Y:S02]  /*115d0*/  HADD2.F32 R13, -RZ, R37.H0_H0 ;  /* 0x20000025ff0d7230 */ /* 0x000fe40000004100 */
[C---:B------:R-:W-:Y:S01]  /*115e0*/  FFMA.FTZ R35, R7.reuse, R14, -R42 ;  /* 0x0000000e07237223 */ /* 0x040fe2000001082a */
[----:B------:R-:W-:Y:S02]  /*115f0*/  HADD2.F32 R5, -RZ, R43.H0_H0 ;  /* 0x2000002bff057230 */ /* 0x000fe40000004100 */
[----:B------:R-:W-:Y:S01]  /*11600*/  FFMA.FTZ R37, R7, R30, R24 ;  /* 0x0000001e07257223 */ /* 0x000fe20000010018 */
[----:B------:R-:W-:Y:S02]  /*11610*/  HADD2.F32 R9, -RZ, R41.H0_H0 ;  /* 0x20000029ff097230 */ /* 0x000fe40000004100 */
[----:B------:R-:W-:Y:S01]  /*11620*/  FMUL.FTZ R7, R8, R11 ;  /* 0x0000000b08077220 */ /* 0x000fe20000410000 */
[----:B------:R-:W-:Y:S02]  /*11630*/  HADD2.F32 R4, -RZ, R4.H1_H1 ;  /* 0x30000004ff047230 */ /* 0x000fe40000004100 */
[----:B------:R-:W-:Y:S01]  /*11640*/  FMUL.FTZ R33, R10, R13 ;  /* 0x0000000d0a217220 */ /* 0x000fe20000410000 */
[----:B------:R-:W-:-:S02]  /*11650*/  HADD2.F32 R6, -RZ, R6.H1_H1 ;  /* 0x30000006ff067230 */ /* 0x000fc40000004100 */
[----:B------:R-:W-:Y:S01]  /*11660*/  FMUL.FTZ R8, R8, R5 ;  /* 0x0000000508087220 */ /* 0x000fe20000410000 */
[----:B------:R-:W-:Y:S01]  /*11670*/  FMUL.FTZ R14, R10, R9 ;  /* 0x000000090a0e7220 */ /* 0x000fe20000410000 */
[----:B------:R-:W-:Y:S01]  /*11680*/  FFMA.FTZ R15, R4, R5, -R7 ;  /* 0x00000005040f7223 */ /* 0x000fe20000010807 */
[----:B------:R-:W-:Y:S01]  /*11690*/  F2FP.F16.F32.PACK_AB R7, R35, R26 ;  /* 0x0000001a2307723e */ /* 0x000fe200000000ff */
[----:B------:R-:W-:Y:S01]  /*116a0*/  FFMA.FTZ R10, R6, R9, -R33 ;  /* 0x00000009060a7223 */ /* 0x000fe20000010821 */
[----:B------:R-:W-:Y:S01]  /*116b0*/  FFMA.FTZ R25, R4, R11, R8 ;  /* 0x0000000b04197223 */ /* 0x000fe20000010008 */
[----:B------:R-:W-:Y:S01]  /*116c0*/  FFMA.FTZ R13, R6, R13, R14 ;  /* 0x0000000d060d7223 */ /* 0x000fe2000001000e */
        /* <DEDUP_REMOVED lines=9> */
.L_x_1547:
[----:B------:R-:W-:Y:S05]  /*11760*/  BSYNC B1 ;  /* 0x0000000000017941 */ /* 0x000fea0003800000 */
.L_x_1546:
[----:B------:R-:W-:Y:S05]  /*11770*/  @P3 BRA `(.L_x_1505) ;  /* 0x0000000c002c3947 */ /* 0x000fea0003800000 */
[----:B-1234-:R-:W2:Y:S01]  /*11780*/  LDL R4, [R1+0x70] ;  /* 0x0000700001047983 */ /* 0x01eea20000100800 */
[----:B------:R-:W1:Y:S03]  /*11790*/  LDC R45, c[0x0][0x3d4] ;  /* 0x0000f500ff2d7b82 */ /* 0x000e660000000800 */
[----:B-----5:R3:W5:Y:S01]  /*117a0*/  LDL R46, [R1+0x78] ;  /* 0x00007800012e7983 */ /* 0x0207620000100800 */
[----:B------:R-:W-:Y:S01]  /*117b0*/  BSSY B1, `(.L_x_1550) ;  /* 0x0000067000017945 */ /* 0x000fe20003800000 */
[-C--:B-1----:R-:W-:Y:S02]  /*117c0*/  ISETP.GE.AND P0, PT, R228, R45.reuse, PT ;  /* 0x0000002de400720c */ /* 0x082fe40003f06270 */
[----:B------:R-:W-:Y:S01]  /*117d0*/  ISETP.GE.AND P1, PT, R225, R45, PT ;  /* 0x0000002de100720c */ /* 0x000fe20003f26270 */
[----:B--2---:R-:W-:-:S05]  /*117e0*/  IMAD.SHL.U32 R4, R4, 0x40, RZ ;  /* 0x0000004004047824 */ /* 0x004fca00078e00ff */
        /* <DEDUP_REMOVED lines=8> */
[----:B------:R-:W-:Y:S02]  /*11870*/  SHF.R.U32.HI R64, RZ, 0x10, R65 ;  /* 0x00000010ff407819 */ /* 0x000fe40000011641 */
        /* <DEDUP_REMOVED lines=8> */
[----:B------:R-:W-:Y:S02]  /*11900*/  SHF.R.S32.HI R7, RZ, 0x1f, R4 ;  /* 0x0000001fff077819 */ /* 0x000fe40000011404 */
[----:B------:R-:W-:Y:S02]  /*11910*/  SHF.L.U32 R5, R4, 0x3, RZ ;  /* 0x0000000304057819 */ /* 0x000fe400000006ff */
        /* <DEDUP_REMOVED lines=25> */
[----:B------:R-:W-:Y:S02]  /*11ab0*/  HADD2.F32 R30, -RZ, R85.H0_H0 ;  /* 0x20000055ff1e7230 */ /* 0x000fe40000004100 */
[-C--:B------:R-:W-:Y:S01]  /*11ac0*/  FMUL.FTZ R13, R26, R25.reuse ;  /* 0x000000191a0d7220 */ /* 0x080fe20000410000 */
[----:B------:R-:W-:Y:S02]  /*11ad0*/  HADD2.F32 R27, -RZ, R10.H0_H0 ;  /* 0x2000000aff1b7230 */ /* 0x000fe40000004100 */
[C---:B------:R-:W-:Y:S01]  /*11ae0*/  FMUL.FTZ R34, R9.reuse, R32 ;  /* 0x0000002009227220 */ /* 0x040fe20000410000 */
[----:B------:R-:W-:Y:S02]  /*11af0*/  HADD2.F32 R26, -RZ, R90.H0_H0 ;  /* 0x2000005aff1a7230 */ /* 0x000fe40000004100 */
[----:B------:R-:W-:Y:S01]  /*11b00*/  FMUL.FTZ R9, R9, R30 ;  /* 0x0000001e09097220 */ /* 0x000fe20000410000 */
[C---:B------:R-:W-:Y:S01]  /*11b10*/  FFMA.FTZ R38, R14.reuse, R25, -R33 ;  /* 0x000000190e267223 */ /* 0x040fe20000010821 */
[----:B------:R-:W-:Y:S01]  /*11b20*/  FFMA.FTZ R29, R14, R29, R13 ;  /* 0x0000001d0e1d7223 */ /* 0x000fe2000001000d */
[----:B------:R-:W-:-:S02]  /*11b30*/  HADD2.F32 R14, -RZ, R84.H0_H0 ;  /* 0x20000054ff0e7230 */ /* 0x000fc40000004100 */
[C---:B------:R-:W-:Y:S01]  /*11b40*/  FFMA.FTZ R32, R5.reuse, R32, R9 ;  /* 0x0000002005207223 */ /* 0x040fe20000010009 */
[--C-:B------:R-:W-:Y:S02]  /*11b50*/  HADD2.F32 R28, -RZ, R11.reuse.H0_H0 ;  /* 0x2000000bff1c7230 */ /* 0x100fe40000004100 */
[----:B------:R-:W-:Y:S01]  /*11b60*/  FFMA.FTZ R34, R5, R30, -R34 ;  /* 0x0000001e05227223 */ /* 0x000fe20000010822 */
        /* <DEDUP_REMOVED lines=19> */
[----:B------:R-:W-:Y:S02]  /*11ca0*/  HADD2.F32 R13, -RZ, R37.H0_H0 ;  /* 0x20000025ff0d7230 */ /* 0x000fe40000004100 */
[----:B------:R-:W-:Y:S01]  /*11cb0*/  FFMA.FTZ R37, R7, R30, R24 ;  /* 0x0000001e07257223 */ /* 0x000fe20000010018 */
        /* <DEDUP_REMOVED lines=22> */
.L_x_1551:
[----:B------:R-:W-:Y:S05]  /*11e20*/  BSYNC B1 ;  /* 0x0000000000017941 */ /* 0x000fea0003800000 */
.L_x_1550:
[----:B------:R-:W-:Y:S05]  /*11e30*/  @P1 BRA `(.L_x_1505) ;  /* 0x00000004007c1947 */ /* 0x000fea0003800000 */
[----:B------:R-:W2:Y:S01]  /*11e40*/  LDL R40, [R1+0x84] ;  /* 0x0000840001287983 */ /* 0x000ea20000100800 */
[----:B------:R-:W-:Y:S01]  /*11e50*/  LEA.HI R0, R45, R0, RZ, 0x1d ;  /* 0x000000002d007211 */ /* 0x000fe200078fe8ff */
[----:B------:R-:W-:Y:S01]  /*11e60*/  HADD2.F32 R29, -RZ, R21.H1_H1 ;  /* 0x30000015ff1d7230 */ /* 0x000fe20000004100 */
[----:B------:R-:W-:Y:S01]  /*11e70*/  SHF.R.U32.HI R28, RZ, 0x10, R69 ;  /* 0x00000010ff1c7819 */ /* 0x000fe20000011645 */
[----:B------:R-:W-:Y:S01]  /*11e80*/  HADD2.F32 R31, -RZ, R20.H1_H1 ;  /* 0x30000014ff1f7230 */ /* 0x000fe20000004100 */
[----:B-1----:R-:W-:Y:S01]  /*11e90*/  SHF.R.S32.HI R5, RZ, 0x1f, R0 ;  /* 0x0000001fff057819 */ /* 0x002fe20000011400 */
[----:B------:R-:W-:Y:S01]  /*11ea0*/  IMAD.SHL.U32 R4, R0, 0x8, RZ ;  /* 0x0000000800047824 */ /* 0x000fe200078e00ff */
[----:B------:R-:W-:Y:S01]  /*11eb0*/  SHF.R.U64 R39, R76, 0x10, R77 ;  /* 0x000000104c277819 */ /* 0x000fe2000000124d */
[----:B------:R-:W-:Y:S01]  /*11ec0*/  HADD2.F32 R28, -RZ, R28.H0_H0 ;  /* 0x2000001cff1c7230 */ /* 0x000fe20000004100 */
[----:B------:R-:W-:Y:S01]  /*11ed0*/  LEA.HI R5, R5, R0, RZ, 0x3 ;  /* 0x0000000005057211 */ /* 0x000fe200078f18ff */
[----:B------:R-:W-:Y:S01]  /*11ee0*/  HADD2.F32 R20, -RZ, R20.H0_H0 ;  /* 0x20000014ff147230 */ /* 0x000fe20000004100 */
[----:B------:R-:W-:-:S02]  /*11ef0*/  LOP3.LUT R0, R44, 0x38, R4, 0xf8, !PT ;  /* 0x000000382c007812 */ /* 0x000fc400078ef804 */
[----:B------:R-:W-:Y:S02]  /*11f00*/  SHF.L.U32 R5, R5, 0xa, RZ ;  /* 0x0000000a05057819 */ /* 0x000fe400000006ff */
[----:B------:R-:W-:Y:S02]  /*11f10*/  LOP3.LUT R0, R0, R47, RZ, 0x3c, !PT ;  /* 0x0000002f00007212 */ /* 0x000fe400078e3cff */
[----:B0-----:R-:W-:Y:S02]  /*11f20*/  LOP3.LUT R9, R5, 0x7fffe000, RZ, 0xc0, !PT ;  /* 0x7fffe00005097812 */ /* 0x001fe400078ec0ff */
[----:B------:R-:W-:Y:S02]  /*11f30*/  SHF.R.U32.HI R76, RZ, 0x10, R77 ;  /* 0x00000010ff4c7819 */ /* 0x000fe4000001164d */
[----:B-----5:R-:W-:Y:S02]  /*11f40*/  IADD3 R9, R0, R9, R46 ;  /* 0x0000000900097210 */ /* 0x020fe40007ffe02e */
[----:B------:R-:W-:-:S02]  /*11f50*/  SHF.R.U64 R38, R78, 0x10, R79 ;  /* 0x000000104e267819 */ /* 0x000fc4000000124f */
[----:B------:R-:W-:Y:S01]  /*11f60*/  SHF.R.U64 R36, R70, 0x10, R71 ;  /* 0x0000001046247819 */ /* 0x000fe20000001247 */
[----:B------:R-:W-:Y:S01]  /*11f70*/  IMAD R0, R9, 0x2, R16 ;  /* 0x0000000209007824 */ /* 0x000fe200078e0210 */
[----:B------:R-:W-:Y:S02]  /*11f80*/  SHF.R.U32.HI R78, RZ, 0x10, R79 ;  /* 0x00000010ff4e7819 */ /* 0x000fe4000001164f */
[----:B------:R-:W-:Y:S02]  /*11f90*/  SHF.R.U32.HI R70, RZ, 0x10, R71 ;  /* 0x00000010ff467819 */ /* 0x000fe40000011647 */
[----:B------:R-:W0:Y:S01]  /*11fa0*/  LDS.128 R8, [R0+0x10400] ;  /* 0x0104000000087984 */ /* 0x000e220000000c00 */
[----:B------:R-:W-:Y:S01]  /*11fb0*/  SHF.R.U64 R37, R68, 0x10, R69 ;  /* 0x0000001044257819 */ /* 0x000fe20000001245 */
[--C-:B0-----:R-:W-:Y:S02]  /*11fc0*/  HADD2.F32 R24, -RZ, R9.reuse.H0_H0 ;  /* 0x20000009ff187230 */ /* 0x101fe40000004100 */
[----:B------:R-:W-:-:S02]  /*11fd0*/  HADD2.F32 R25, -RZ, R9.H1_H1 ;  /* 0x30000009ff197230 */ /* 0x000fc40000004100 */
[----:B------:R-:W-:Y:S02]  /*11fe0*/  HADD2.F32 R9, -RZ, R8.H0_H0 ;  /* 0x20000008ff097230 */ /* 0x000fe40000004100 */
[C---:B------:R-:W-:Y:S01]  /*11ff0*/  FMUL.FTZ R33, R24.reuse, R31 ;  /* 0x0000001f18217220 */ /* 0x040fe20000410000 */
[----:B------:R-:W-:Y:S01]  /*12000*/  FMUL.FTZ R35, R24, R29 ;  /* 0x0000001d18237220 */ /* 0x000fe20000410000 */
[----:B------:R-:W-:Y:S02]  /*12010*/  HADD2.F32 R24, -RZ, R76.H0_H0 ;  /* 0x2000004cff187230 */ /* 0x000fe40000004100 */
[C---:B------:R-:W-:Y:S01]  /*12020*/  FMUL.FTZ R30, R25.reuse, R28 ;  /* 0x0000001c191e7220 */ /* 0x040fe20000410000 */
[----:B------:R-:W-:Y:S02]  /*12030*/  HADD2.F32 R26, -RZ, R10.H0_H0 ;  /* 0x2000000aff1a7230 */ /* 0x000fe40000004100 */
[--C-:B------:R-:W-:Y:S02]  /*12040*/  HADD2.F32 R27, -RZ, R11.reuse.H0_H0 ;  /* 0x2000000bff1b7230 */ /* 0x100fe40000004100 */
[----:B------:R-:W-:Y:S01]  /*12050*/  FMUL.FTZ R32, R25, R24 ;  /* 0x0000001819207220 */ /* 0x000fe20000410000 */
[----:B------:R-:W-:-:S02]  /*12060*/  HADD2.F32 R11, -RZ, R11.H1_H1 ;  /* 0x3000000bff0b7230 */ /* 0x000fc40000004100 */
[----:B------:R-:W-:Y:S02]  /*12070*/  HADD2.F32 R8, -RZ, R8.H1_H1 ;  /* 0x30000008ff087230 */ /* 0x000fe40000004100 */
[----:B------:R-:W-:Y:S01]  /*12080*/  HADD2.F32 R10, -RZ, R10.H1_H1 ;  /* 0x3000000aff0a7230 */ /* 0x000fe20000004100 */
[----:B--2---:R-:W0:Y:S02]  /*12090*/  LDS.128 R4, [R40] ;  /* 0x0000000028047984 */ /* 0x004e240000000c00 */
[--C-:B0-----:R-:W-:Y:S02]  /*120a0*/  HADD2.F32 R12, -RZ, R5.reuse.H0_H0 ;  /* 0x20000005ff0c7230 */ /* 0x101fe40000004100 */
[----:B------:R-:W-:Y:S02]  /*120b0*/  HADD2.F32 R13, -RZ, R5.H1_H1 ;  /* 0x30000005ff0d7230 */ /* 0x000fe40000004100 */
[----:B------:R-:W-:Y:S02]  /*120c0*/  HADD2.F32 R5, -RZ, R4.H0_H0 ;  /* 0x20000004ff057230 */ /* 0x000fe40000004100 */
[C---:B------:R-:W-:Y:S01]  /*120d0*/  FFMA.FTZ R33, R12.reuse, R29, -R33 ;  /* 0x0000001d0c217223 */ /* 0x040fe20000010821 */
[----:B------:R-:W-:Y:S01]  /*120e0*/  FFMA.FTZ R35, R12, R31, R35 ;  /* 0x0000001f0c237223 */ /* 0x000fe20000010023 */
[----:B------:R-:W-:-:S02]  /*120f0*/  HADD2.F32 R12, -RZ, R21.H0_H0 ;  /* 0x20000015ff0c7230 */ /* 0x000fc40000004100 */
[----:B------:R-:W-:Y:S01]  /*12100*/  FFMA.FTZ R30, R13, R24, -R30 ;  /* 0x000000180d1e7223 */ /* 0x000fe2000001081e */
[----:B------:R-:W-:Y:S01]  /*12110*/  FMUL.FTZ R24, R9, R20 ;  /* 0x0000001409187220 */ /* 0x000fe20000410000 */
[----:B------:R-:W-:Y:S01]  /*12120*/  FFMA.FTZ R32, R13, R28, R32 ;  /* 0x0000001c0d207223 */ /* 0x000fe20000010020 */
[----:B------:R-:W-:Y:S02]  /*12130*/  HADD2.F32 R21, -RZ, R3.H0_H0 ;  /* 0x20000003ff157230 */ /* 0x000fe40000004100 */
[-C--:B------:R-:W-:Y:S01]  /*12140*/  FMUL.FTZ R25, R9, R12.reuse ;  /* 0x0000000c09197220 */ /* 0x080fe20000410000 */
[C---:B------:R-:W-:Y:S01]  /*12150*/  FFMA.FTZ R13, R5.reuse, R12, -R24 ;  /* 0x0000000c050d7223 */ /* 0x040fe20000010818 */
[----:B------:R-:W-:Y:S02]  /*12160*/  HADD2.F32 R9, -RZ, R23.H0_H0 ;  /* 0x20000017ff097230 */ /* 0x000fe40000004100 */
[----:B------:R-:W-:Y:S02]  /*12170*/  HADD2.F32 R24, -RZ, R3.H1_H1 ;  /* 0x30000003ff187230 */ /* 0x000fe40000004100 */
[----:B------:R-:W-:Y:S01]  /*12180*/  FFMA.FTZ R25, R5, R20, R25 ;  /* 0x0000001405197223 */ /* 0x000fe20000010019 */
[----:B------:R-:W-:-:S02]  /*12190*/  HADD2.F32 R15, -RZ, R7.H0_H0 ;  /* 0x20000007ff0f7230 */ /* 0x000fc40000004100 */
[C---:B------:R-:W-:Y:S01]  /*121a0*/  FMUL.FTZ R5, R26.reuse, R21 ;  /* 0x000000151a057220 */ /* 0x040fe20000410000 */
[----:B------:R-:W-:Y:S02]  /*121b0*/  HADD2.F32 R12, -RZ, R23.H1_H1 ;  /* 0x30000017ff0c7230 */ /* 0x000fe40000004100 */
[----:B------:R-:W-:Y:S01]  /*121c0*/  FMUL.FTZ R3, R26, R9 ;  /* 0x000000091a037220 */ /* 0x000fe20000410000 */
[----:B------:R-:W-:Y:S02]  /*121d0*/  HADD2.F32 R14, -RZ, R6.H0_H0 ;  /* 0x20000006ff0e7230 */ /* 0x000fe40000004100 */
[C---:B------:R-:W-:Y:S01]  /*121e0*/  FMUL.FTZ R28, R27.reuse, R24 ;  /* 0x000000181b1c7220 */ /* 0x040fe20000410000 */
[----:B------:R-:W-:Y:S02]  /*121f0*/  HADD2.F32 R26, -RZ, R70.H0_H0 ;  /* 0x20000046ff1a7230 */ /* 0x000fe40000004100 */
[----:B------:R-:W-:Y:S01]  /*12200*/  FMUL.FTZ R27, R27, R12 ;  /* 0x0000000c1b1b7220 */ /* 0x000fe20000410000 */
[----:B------:R-:W-:-:S02]  /*12210*/  HADD2.F32 R20, -RZ, R78.H0_H0 ;  /* 0x2000004eff147230 */ /* 0x000fc40000004100 */
[----:B------:R-:W-:Y:S01]  /*12220*/  FFMA.FTZ R28, R15, R12, -R28 ;  /* 0x0000000c0f1c7223 */ /* 0x000fe2000001081c */
[----:B------:R-:W-:Y:S02]  /*12230*/  HADD2.F32 R7, -RZ, R7.H1_H1 ;  /* 0x30000007ff077230 */ /* 0x000fe40000004100 */
[C---:B------:R-:W-:Y:S01]  /*12240*/  FFMA.FTZ R23, R14.reuse, R9, -R5 ;  /* 0x000000090e177223 */ /* 0x040fe20000010805 */
[C---:B------:R-:W-:Y:S01]  /*12250*/  FMUL.FTZ R34, R11.reuse, R26 ;  /* 0x0000001a0b227220 */ /* 0x040fe20000410000 */
[----:B------:R-:W-:Y:S01]  /*12260*/  FMUL.FTZ R12, R11, R20 ;  /* 0x000000140b0c7220 */ /* 0x000fe20000410000 */
[----:B------:R-:W-:Y:S01]  /*12270*/  FFMA.FTZ R14, R14, R21, R3 ;  /* 0x000000150e0e7223 */ /* 0x000fe20000010003 */
[----:B------:R-:W-:Y:S02]  /*12280*/  HADD2.F32 R9, -RZ, R37.H0_H0 ;  /* 0x20000025ff097230 */ /* 0x000fe40000004100 */
[----:B------:R-:W-:Y:S01]  /*12290*/  FFMA.FTZ R27, R15, R24, R27 ;  /* 0x000000180f1b7223 */ /* 0x000fe2000001001b */
[----:B------:R-:W-:-:S02]  /*122a0*/  HADD2.F32 R11, -RZ, R36.H0_H0 ;  /* 0x20000024ff0b7230 */ /* 0x000fc40000004100 */
        /* <DEDUP_REMOVED lines=24> */
.L_x_1505:
[----:B------:R-:W-:Y:S05]  /*12430*/  BSYNC B0 ;  /* 0x0000000000007941 */ /* 0x000fea0003800000 */
.L_x_1453:
[----:B------:R-:W-:Y:S01]  /*12440*/  @!PT LDS RZ, [RZ] ;  /* 0x00000000fffff984 */ /* 0x000fe20000000800 */
[----:B------:R-:W-:Y:S01]  /*12450*/  @!PT LDS RZ, [RZ] ;  /* 0x00000000fffff984 */ /* 0x000fe20000000800 */
[----:B------:R-:W-:Y:S01]  /*12460*/  @!PT LDS RZ, [RZ] ;  /* 0x00000000fffff984 */ /* 0x000fe20000000800 */
[----:B------:R-:W-:Y:S01]  /*12470*/  @!PT LDS RZ, [RZ] ;  /* 0x00000000fffff984 */ /* 0x000fe20000000800 */
[----:B------:R2:W-:Y:S06]  /*12480*/  MEMBAR.ALL.CTA ;  /* 0x0000000000007992 */ /* 0x0005ec0000008000 */
[----:B--2---:R-:W2:Y:S01]  /*12490*/  FENCE.VIEW.ASYNC.S ;  /* 0x00000000000073c6 */ /* 0x004ea20000000000 */
[----:B------:R-:W-:Y:S05]  /*124a0*/  WARPSYNC.ALL ;  /* 0x0000000000007948 */ /* 0x000fea0003800000 */
[----:B--2---:R-:W-:Y:S06]  /*124b0*/  BAR.SYNC.DEFER_BLOCKING 0xd, 0x100 ;  /* 0x0344000000007b1d */ /* 0x004fec0000010000 */
.L_x_1450:
[----:B0-----:R-:W2:Y:S02]  /*124c0*/  LDL R0, [R1+0x30] ;  /* 0x0000300001007983 */ /* 0x001ea40000100800 */
[----:B--2---:R-:W-:-:S13]  /*124d0*/  R2UR UR4, R0 ;  /* 0x00000000000472ca */ /* 0x004fda00000e0000 */
[----:B------:R-:W-:-:S05]  /*124e0*/  IMAD.U32 R0, RZ, RZ, UR4 ;  /* 0x00000004ff007e24 */ /* 0x000fca000f8e00ff */
[----:B------:R-:W-:-:S13]  /*124f0*/  ISETP.NE.AND P0, PT, R0, 0x3, PT ;  /* 0x000000030000780c */ /* 0x000fda0003f05270 */
[----:B------:R-:W-:Y:S05]  /*12500*/  @!P0 BRA `(.L_x_1552) ;  /* 0x0000000000048947 */ /* 0x000fea0003800000 */
[----:B------:R-:W-:Y:S01]  /*12510*/  BPT.TRAP 0x1 ;  /* 0x000000040000795c */ /* 0x000fe20000300000 */
.L_x_1552:
[----:B------:R-:W-:Y:S01]  /*12520*/  IMAD R23, R22, 0x8, R16 ;  /* 0x0000000816177824 */ /* 0x000fe200078e0210 */
[----:B------:R-:W-:-:S04]  /*12530*/  SHF.L.U32 R0, R218, 0x1f, RZ ;  /* 0x0000001fda007819 */ /* 0x000fc800000006ff */
[----:B------:R0:W2:Y:S01]  /*12540*/  SYNCS.PHASECHK.TRANS64.TRYWAIT P2, [R23+URZ+0x30830], R0 ;  /* 0x03083000170075a7 */ /* 0x0000a2000804017f */
[----:B------:R-:W-:Y:S05]  /*12550*/  @!P0 BRA `(.L_x_1553) ;  /* 0x0000000000048947 */ /* 0x000fea0003800000 */
[----:B------:R-:W-:Y:S01]  /*12560*/  BPT.TRAP 0x1 ;  /* 0x000000040000795c */ /* 0x000fe20000300000 */
.L_x_1553:
[----:B-1----:R-:W1:Y:S02]  /*12570*/  S2R R3, SR_TID.X ;  /* 0x0000000000037919 */ /* 0x002e640000002100 */
[----:B-1----:R-:W-:-:S04]  /*12580*/  LOP3.LUT R3, R3, 0x7f, RZ, 0xc0, !PT ;  /* 0x0000007f03037812 */ /* 0x002fc800078ec0ff */
[----:B------:R-:W-:Y:S01]  /*12590*/  ISETP.NE.AND P1, PT, R3, RZ, PT ;  /* 0x000000ff0300720c */ /* 0x000fe20003f25270 */
[----:B--2---:R-:W-:-:S12]  /*125a0*/  @P2 BRA `(.L_x_1554) ;  /* 0x0000000000082947 */ /* 0x004fd80003800000 */
[----:B------:R-:W1:Y:S02]  /*125b0*/  SYNCS.PHASECHK.TRANS64.TRYWAIT P2, [R23+URZ+0x30830], R0 ;  /* 0x03083000170075a7 */ /* 0x000e64000804017f */
[----:B-1----:R-:W-:Y:S05]  /*125c0*/  @!P2 BRA `(.L_x_1555) ;  /* 0x0000017400b0a947 */ /* 0x002fea0003800000 */
.L_x_1554:
[----:B------:R-:W-:Y:S05]  /*125d0*/  WARPSYNC.ALL ;  /* 0x0000000000007948 */ /* 0x000fea0003800000 */
[----:B01----:R-:W-:Y:S02]  /*125e0*/  IADD3 R0, R16, 0x20400, RZ ;  /* 0x0002040010007810 */ /* 0x003fe40007ffe0ff */
[----:B---34-:R-:W-:Y:S02]  /*125f0*/  LOP3.LUT R6, R2, 0x10000, RZ, 0xfc, !PT ;  /* 0x0001000002067812 */ /* 0x018fe400078efcff */
[----:B------:R-:W-:-:S04]  /*12600*/  SHF.R.U32.HI R0, RZ, 0x4, R0 ;  /* 0x00000004ff007819 */ /* 0x000fc80000011600 */
[----:B------:R-:W-:-:S04]  /*12610*/  LOP3.LUT R0, R0, 0x3fff, RZ, 0xc0, !PT ;  /* 0x00003fff00007812 */ /* 0x000fc800078ec0ff */
[----:B------:R-:W-:Y:S01]  /*12620*/  LOP3.LUT R4, R0, 0x10000, RZ, 0xfc, !PT ;  /* 0x0001000000047812 */ /* 0x000fe200078efcff */
[----:B------:R-:W-:Y:S02]  /*12630*/  IMAD.MOV.U32 R7, RZ, RZ, 0x40000040 ;  /* 0x40000040ff077424 */ /* 0x000fe400078e00ff */
[----:B------:R-:W-:Y:S02]  /*12640*/  IMAD.MOV.U32 R3, RZ, RZ, 0x40000040 ;  /* 0x40000040ff037424 */ /* 0x000fe400078e00ff */
[----:B------:R-:W-:Y:S01]  /*12650*/  IMAD R2, R22, 0x800, R4 ;  /* 0x0000080016027824 */ /* 0x000fe200078e0204 */
[----:B------:R-:W-:Y:S01]  /*12660*/  R2UR UR4, R6 ;  /* 0x00000000060472ca */ /* 0x000fe200000e0000 */
[----:B-----5:R-:W-:Y:S01]  /*12670*/  WARPGROUP.ARRIVE ;  /* 0x00000000000079c5 */ /* 0x020fe20000000000 */
[----:B------:R-:W-:Y:S01]  /*12680*/  R2UR UR5, R7 ;  /* 0x00000000070572ca */ /* 0x000fe200000e0000 */
[----:B------:R0:W-:Y:S01]  /*12690*/  STL [R1+0xc], R4 ;  /* 0x00000c0401007387 */ /* 0x0001e20000100800 */
[----:B------:R-:W-:-:S02]  /*126a0*/  R2UR UR6, R2 ;  /* 0x00000000020672ca */ /* 0x000fc400000e0000 */
[----:B------:R-:W-:Y:S01]  /*126b0*/  R2UR UR7, R3 ;  /* 0x00000000030772ca */ /* 0x000fe200000e0000 */
[----:B------:R-:W-:Y:S01]  /*126c0*/  IMAD.MOV.U32 R223, RZ, RZ, 0x40000040 ;  /* 0x40000040ffdf7424 */ /* 0x000fe200078e00ff */
[C---:B------:R-:W-:Y:S01]  /*126d0*/  IADD3 R222, R6.reuse, 0x2, RZ ;  /* 0x0000000206de7810 */ /* 0x040fe20007ffe0ff */
[----:B------:R-:W-:Y:S01]  /*126e0*/  IMAD.MOV.U32 R5, RZ, RZ, 0x40000040 ;  /* 0x40000040ff057424 */ /* 0x000fe200078e00ff */
[C---:B------:R-:W-:Y:S01]  /*126f0*/  IADD3 R220, R6.reuse, 0x4, RZ ;  /* 0x0000000406dc7810 */ /* 0x040fe20007ffe0ff */
[----:B------:R-:W-:Y:S01]  /*12700*/  IMAD.MOV.U32 R221, RZ, RZ, 0x40000040 ;  /* 0x40000040ffdd7424 */ /* 0x000fe200078e00ff */
[----:B------:R-:W-:Y:S01]  /*12710*/  IADD3 R216, R6, 0x6, RZ ;  /* 0x0000000606d87810 */ /* 0x000fe20007ffe0ff */
[----:B0-----:R-:W-:Y:S02]  /*12720*/  VIADD R4, R2, 0x2 ;  /* 0x0000000202047836 */ /* 0x001fe40000000000 */
[----:B------:R-:W-:Y:S01]  /*12730*/  IMAD.MOV.U32 R217, RZ, RZ, 0x40000040 ;  /* 0x40000040ffd97424 */ /* 0x000fe200078e00ff */
[C---:B------:R-:W-:Y:S01]  /*12740*/  IADD3 R214, R6.reuse, 0x400, RZ ;  /* 0x0000040006d67810 */ /* 0x040fe20007ffe0ff */
[----:B------:R-:W-:Y:S01]  /*12750*/  IMAD.MOV.U32 R215, RZ, RZ, 0x40000040 ;  /* 0x40000040ffd77424 */ /* 0x000fe200078e00ff */
[----:B------:R-:W-:Y:S01]  /*12760*/  IADD3 R212, R6, 0x402, RZ ;  /* 0x0000040206d47810 */ /* 0x000fe20007ffe0ff */
[----:B------:R-:W-:Y:S01]  /*12770*/  HGMMA.64x64x16.F32 R24, gdesc[UR4], RZ, !UPT, gsb0 ;  /* 0x00e00000041879f0 */ /* 0x000fe2000c0008ff */
[----:B------:R-:W-:Y:S01]  /*12780*/  R2UR UR4, R222 ;  /* 0x00000000de0472ca */ /* 0x000fe200000e0000 */
[----:B------:R-:W-:Y:S01]  /*12790*/  IMAD.MOV.U32 R213, RZ, RZ, 0x40000040 ;  /* 0x40000040ffd57424 */ /* 0x000fe200078e00ff */
[----:B------:R-:W-:Y:S01]  /*127a0*/  R2UR UR5, R223 ;  /* 0x00000000df0572ca */ /* 0x000fe200000e0000 */
[----:B------:R-:W-:Y:S01]  /*127b0*/  IMAD.MOV.U32 R211, RZ, RZ, 0x40000040 ;  /* 0x40000040ffd37424 */ /* 0x000fe200078e00ff */
[----:B------:R-:W-:Y:S01]  /*127c0*/  R2UR UR6, R4 ;  /* 0x00000000040672ca */ /* 0x000fe200000e0000 */
[----:B------:R-:W-:Y:S01]  /*127d0*/  IMAD.MOV.U32 R207, RZ, RZ, 0x40000040 ;  /* 0x40000040ffcf7424 */ /* 0x000fe200078e00ff */
[----:B------:R-:W-:Y:S01]  /*127e0*/  R2UR UR7, R5 ;  /* 0x00000000050772ca */ /* 0x000fe200000e0000 */
[----:B------:R-:W-:Y:S01]  /*127f0*/  IMAD.MOV.U32 R205, RZ, RZ, 0x40000040 ;  /* 0x40000040ffcd7424 */ /* 0x000fe200078e00ff */
[C---:B------:R-:W-:Y:S01]  /*12800*/  IADD3 R210, R6.reuse, 0x404, RZ ;  /* 0x0000040406d27810 */ /* 0x040fe20007ffe0ff */
        /* <DEDUP_REMOVED lines=10> */
[----:B------:R-:W2:Y:S01]  /*128b0*/  LDL R65, [R1+0x54] ;  /* 0x0000540001417983 */ /* 0x000ea20000100800 */
[----:B------:R-:W-:-:S02]  /*128c0*/  IADD3 R14, R6, 0xc00, RZ ;  /* 0x00000c00060e7810 */ /* 0x000fc40007ffe0ff */
[----:B------:R-:W-:Y:S01]  /*128d0*/  IADD3 R12, R6, 0xc02, RZ ;  /* 0x00000c02060c7810 */ /* 0x000fe20007ffe0ff */
[----:B------:R-:W2:Y:S01]  /*128e0*/  LDL R74, [R1+0x4] ;  /* 0x00000400014a7983 */ /* 0x000ea20000100800 */
[----:B------:R-:W-:Y:S01]  /*128f0*/  VIADD R4, R2, 0x4 ;  /* 0x0000000402047836 */ /* 0x000fe20000000000 */
[C---:B------:R-:W-:Y:S01]  /*12900*/  IADD3 R10, R6.reuse, 0xc04, RZ ;  /* 0x00000c04060a7810 */ /* 0x040fe20007ffe0ff */
[----:B------:R-:W-:Y:S01]  /*12910*/  IMAD.MOV.U32 R5, RZ, RZ, 0x40000040 ;  /* 0x40000040ff057424 */ /* 0x000fe200078e00ff */
[----:B------:R-:W-:Y:S01]  /*12920*/  IADD3 R8, R6, 0xc06, RZ ;  /* 0x00000c0606087810 */ /* 0x000fe20007ffe0ff */
[----:B------:R-:W-:Y:S02]  /*12930*/  IMAD.MOV.U32 R11, RZ, RZ, 0x40000040 ;  /* 0x40000040ff0b7424 */ /* 0x000fe400078e00ff */
[----:B------:R-:W-:Y:S02]  /*12940*/  IMAD.MOV.U32 R9, RZ, RZ, 0x40000040 ;  /* 0x40000040ff097424 */ /* 0x000fe400078e00ff */
[----:B------:R-:W-:-:S02]  /*12950*/  IMAD.MOV.U32 R3, RZ, RZ, 0x40000040 ;  /* 0x40000040ff037424 */ /* 0x000fc400078e00ff */
[----:B------:R-:W-:-:S05]  /*12960*/  @!P1 VIADD R23, R23, 0x30840 ;  /* 0x0003084017179836 */ /* 0x000fca0000000000 */
[----:B------:R-:W-:Y:S01]  /*12970*/  @!P1 PRMT R23, RZ, 0x654, R23 ;  /* 0x00000654ff179816 */ /* 0x000fe20000000017 */
[----:B------:R-:W-:Y:S02]  /*12980*/  WARPGROUP.DEPBAR.LE gsb0, 0x0 ;  /* 0x00008000000079c5 */ /* 0x000fe40000010000 */
[----:B------:R-:W-:-:S06]  /*12990*/  WARPGROUP.ARRIVE ;  /* 0x00000000000079c5 */ /* 0x000fcc0000000000 */
[----:B------:R-:W-:Y:S01]  /*129a0*/  HGMMA.64x64x16.F32 R24, gdesc[UR4], R24, gsb0 ;  /* 0x00e00000041879f0 */ /* 0x000fe20008000818 */
[----:B------:R-:W-:Y:S02]  /*129b0*/  R2UR UR4, R220 ;  /* 0x00000000dc0472ca */ /* 0x000fe400000e0000 */
[----:B------:R-:W-:Y:S02]  /*129c0*/  R2UR UR5, R221 ;  /* 0x00000000dd0572ca */ /* 0x000fe400000e0000 */
[----:B------:R-:W-:Y:S01]  /*129d0*/  R2UR UR6, R4 ;  /* 0x00000000040672ca */ /* 0x000fe200000e0000 */
[----:B------:R-:W-:Y:S01]  /*129e0*/  VIADD R4, R2, 0x6 ;  /* 0x0000000602047836 */ /* 0x000fe20000000000 */
[----:B------:R-:W-:Y:S01]  /*129f0*/  R2UR UR7, R5 ;  /* 0x00000000050772ca */ /* 0x000fe200000e0000 */
[----:B------:R-:W-:Y:S01]  /*12a00*/  IMAD.MOV.U32 R5, RZ, RZ, 0x40000040 ;  /* 0x40000040ff057424 */ /* 0x000fe200078e00ff */
[----:B------:R-:W-:Y:S02]  /*12a10*/  WARPGROUP.DEPBAR.LE gsb0, 0x0 ;  /* 0x00008000000079c5 */ /* 0x000fe40000010000 */
[----:B------:R-:W-:-:S09]  /*12a20*/  WARPGROUP.ARRIVE ;  /* 0x00000000000079c5 */ /* 0x000fd20000000000 */
        /* <DEDUP_REMOVED lines=15> */
[----:B------:R-:W-:Y:S02]  /*12b20*/  IMAD.MOV.U32 R5, RZ, RZ, 0x40000040 ;  /* 0x40000040ff057424 */ /* 0x000fe400078e00ff */
[----:B--2---:R-:W-:Y:S01]  /*12b30*/  IMAD R231, R74, 0x80, R65 ;  /* 0x000000804ae77824 */ /* 0x004fe200078e0241 */
[----:B------:R-:W-:-:S02]  /*12b40*/  WARPGROUP.DEPBAR.LE gsb0, 0x0 ;  /* 0x00008000000079c5 */ /* 0x000fc40000010000 */
[----:B------:R-:W-:-:S07]  /*12b50*/  WARPGROUP.ARRIVE ;  /* 0x00000000000079c5 */ /* 0x000fce0000000000 */
        /* <DEDUP_REMOVED lines=76> */
[C---:B------:R-:W-:Y:S01]  /*13020*/  VIADD R4, R2.reuse, 0x604 ;  /* 0x0000060402047836 */ /* 0x040fe20000000000 */
[----:B------:R-:W-:Y:S01]  /*13030*/  R2UR UR7, R5 ;  /* 0x00000000050772ca */ /* 0x000fe200000e0000 */
[----:B------:R-:W-:Y:S02]  /*13040*/  IMAD.MOV.U32 R5, RZ, RZ, 0x40000040 ;  /* 0x40000040ff057424 */ /* 0x000fe400078e00ff */
[----:B------:R-:W-:Y:S01]  /*13050*/  VIADD R2, R2, 0x606 ;  /* 0x0000060602027836 */ /* 0x000fe20000000000 */
[----:B------:R-:W-:-:S02]  /*13060*/  WARPGROUP.DEPBAR.LE gsb0, 0x0 ;  /* 0x00008000000079c5 */ /* 0x000fc40000010000 */
[----:B------:R-:W-:-:S07]  /*13070*/  WARPGROUP.ARRIVE ;  /* 0x00000000000079c5 */ /* 0x000fce0000000000 */
[----:B------:R-:W-:Y:S01]  /*13080*/  HGMMA.64x64x16.F32 R24, gdesc[UR4], R24, gsb0 ;  /* 0x00e00000041879f0 */ /* 0x000fe20008000818 */
[----:B------:R-:W-:Y:S02]  /*13090*/  R2UR UR4, R10 ;  /* 0x000000000a0472ca */ /* 0x000fe400000e0000 */
[----:B------:R-:W-:Y:S02]  /*130a0*/  R2UR UR5, R11 ;  /* 0x000000000b0572ca */ /* 0x000fe400000e0000 */
[----:B------:R-:W-:Y:S02]  /*130b0*/  R2UR UR6, R4 ;  /* 0x00000000040672ca */ /* 0x000fe400000e0000 */
[----:B------:R-:W-:Y:S01]  /*130c0*/  R2UR UR7, R5 ;  /* 0x00000000050772ca */ /* 0x000fe200000e0000 */
[----:B------:R-:W-:Y:S02]  /*130d0*/  WARPGROUP.DEPBAR.LE gsb0, 0x0 ;  /* 0x00008000000079c5 */ /* 0x000fe40000010000 */
[----:B------:R-:W-:-:S10]  /*130e0*/  WARPGROUP.ARRIVE ;  /* 0x00000000000079c5 */ /* 0x000fd40000000000 */
        /* <DEDUP_REMOVED lines=15> */
[----:B------:R0:W1:Y:S01]  /*131e0*/  MUFU.TANH R57, R25 ;  /* 0x0000001900397308 */ /* 0x0000620000002400 */
[----:B------:R-:W-:Y:S01]  /*131f0*/  MOV R27, 0xffffffc0 ;  /* 0xffffffc0001b7802 */ /* 0x000fe20000000f00 */
[----:B------:R-:W-:Y:S01]  /*13200*/  FMUL.FTZ R28, R28, UR4 ;  /* 0x000000041c1c7c20 */ /* 0x000fe20008410000 */
[----:B------:R-:W-:Y:S01]  /*13210*/  FMUL.FTZ R32, R32, UR4 ;  /* 0x0000000420207c20 */ /* 0x000fe20008410000 */
[----:B------:R-:W-:Y:S01]  /*13220*/  FMUL.FTZ R3, R30, UR4 ;  /* 0x000000041e037c20 */ /* 0x000fe20008410000 */
[----:B------:R-:W-:Y:S01]  /*13230*/  FMUL.FTZ R30, R31, UR4 ;  /* 0x000000041f1e7c20 */ /* 0x000fe20008410000 */
[----:B------:R-:W-:Y:S01]  /*13240*/  FMUL.FTZ R0, R26, UR4 ;  /* 0x000000041a007c20 */ /* 0x000fe20008410000 */
[----:B------:R-:W-:Y:S01]  /*13250*/  FMUL.FTZ R29, R29, UR4 ;  /* 0x000000041d1d7c20 */ /* 0x000fe20008410000 */
[----:B------:R2:W3:Y:S01]  /*13260*/  MUFU.TANH R61, R38 ;  /* 0x00000026003d7308 */ /* 0x0004e20000002400 */
[----:B0-----:R-:W0:Y:S01]  /*13270*/  LDC.64 R24, c[0x0][0x9e0] ;  /* 0x00027800ff187b82 */ /* 0x001e220000000a00 */
[----:B------:R-:W-:Y:S01]  /*13280*/  FMUL.FTZ R33, R33, UR4 ;  /* 0x0000000421217c20 */ /* 0x000fe20008410000 */
[----:B------:R-:W-:Y:S01]  /*13290*/  FMUL.FTZ R34, R34, UR4 ;  /* 0x0000000422227c20 */ /* 0x000fe20008410000 */
[----:B------:R-:W-:Y:S01]  /*132a0*/  FMUL.FTZ R35, R35, UR4 ;  /* 0x0000000423237c20 */ /* 0x000fe20008410000 */
[----:B------:R-:W-:Y:S01]  /*132b0*/  FMUL.FTZ R37, R37, UR4 ;  /* 0x0000000425257c20 */ /* 0x000fe20008410000 */
[----:B------:R-:W-:Y:S01]  /*132c0*/  FMUL.FTZ R40, R40, UR4 ;  /* 0x0000000428287c20 */ /* 0x000fe20008410000 */
[----:B------:R-:W-:Y:S01]  /*132d0*/  FMUL.FTZ R42, R42, UR4 ;  /* 0x000000042a2a7c20 */ /* 0x000fe20008410000 */
[----:B------:R4:W0:Y:S01]  /*132e0*/  MUFU.TANH R58, R28 ;  /* 0x0000001c003a7308 */ /* 0x0008220000002400 */
[----:B--2---:R-:W-:-:S02]  /*132f0*/  IMAD R38, R104, R27, 0x40 ;  /* 0x0000004068267424 */ /* 0x004fc400078e021b */
[----:B------:R-:W-:Y:S01]  /*13300*/  FMUL.FTZ R44, R44, UR4 ;  /* 0x000000042c2c7c20 */ /* 0x000fe20008410000 */
[----:B------:R-:W-:Y:S01]  /*13310*/  FMUL.FTZ R45, R45, UR4 ;  /* 0x000000042d2d7c20 */ /* 0x000fe20008410000 */
[----:B------:R-:W-:Y:S01]  /*13320*/  FMUL.FTZ R46, R46, UR4 ;  /* 0x000000042e2e7c20 */ /* 0x000fe20008410000 */
[----:B------:R-:W-:Y:S02]  /*13330*/  IMAD.IADD R27, R219, 0x1, R38 ;  /* 0x00000001db1b7824 */ /* 0x000fe400078e0226 */
[----:B------:R-:W-:Y:S01]  /*13340*/  FMUL.FTZ R48, R48, UR4 ;  /* 0x0000000430307c20 */ /* 0x000fe20008410000 */
[----:B------:R-:W-:Y:S01]  /*13350*/  FMUL.FTZ R49, R49, UR4 ;  /* 0x0000000431317c20 */ /* 0x000fe20008410000 */
[----:B------:R2:W0:Y:S01]  /*13360*/  MUFU.TANH R31, R32 ;  /* 0x00000020001f7308 */ /* 0x0004220000002400 */
[----:B------:R-:W-:Y:S01]  /*13370*/  FMUL.FTZ R5, R50, UR4 ;  /* 0x0000000432057c20 */ /* 0x000fe20008410000 */
[----:B------:R-:W-:Y:S01]  /*13380*/  FMUL.FTZ R4, R51, UR4 ;  /* 0x0000000433047c20 */ /* 0x000fe20008410000 */
[----:B------:R-:W-:Y:S01]  /*13390*/  FMUL.FTZ R52, R52, UR4 ;  /* 0x0000000434347c20 */ /* 0x000fe20008410000 */
[----:B------:R-:W-:Y:S01]  /*133a0*/  FMUL.FTZ R53, R53, UR4 ;  /* 0x0000000435357c20 */ /* 0x000fe20008410000 */
[----:B----4-:R-:W-:Y:S01]  /*133b0*/  FMUL.FTZ R28, R54, UR4 ;  /* 0x00000004361c7c20 */ /* 0x010fe20008410000 */
[----:B------:R-:W-:Y:S01]  /*133c0*/  FMUL.FTZ R36, R36, UR4 ;  /* 0x0000000424247c20 */ /* 0x000fe20008410000 */
[----:B------:R-:W-:Y:S01]  /*133d0*/  FMUL.FTZ R39, R39, UR4 ;  /* 0x0000000427277c20 */ /* 0x000fe20008410000 */
[----:B------:R-:W-:Y:S01]  /*133e0*/  FMUL.FTZ R41, R41, UR4 ;  /* 0x0000000429297c20 */ /* 0x000fe20008410000 */
[----:B--2---:R-:W-:Y:S01]  /*133f0*/  FMUL.FTZ R32, R55, UR4 ;  /* 0x0000000437207c20 */ /* 0x004fe20008410000 */
[----:B------:R-:W-:Y:S01]  /*13400*/  FMUL.FTZ R47, R47, UR4 ;  /* 0x000000042f2f7c20 */ /* 0x000fe20008410000 */
[----:B------:R2:W-:Y:S01]  /*13410*/  @!P1 SYNCS.ARRIVE.TRANS64.RED.A1T0 RZ, [R23+URZ], RZ ;  /* 0x000000ff17ff99a7 */ /* 0x0005e2000810043f */
[----:B0-----:R-:W-:Y:S01]  /*13420*/  ISETP.GE.AND P2, PT, R25, 0x1, PT ;  /* 0x000000011900780c */ /* 0x001fe20003f46270 */
[----:B------:R-:W0:Y:S01]  /*13430*/  MUFU.TANH R59, R35 ;  /* 0x00000023003b7308 */ /* 0x000e220000002400 */
[----:B------:R-:W-:Y:S01]  /*13440*/  FMUL.FTZ R43, R43, UR4 ;  /* 0x000000042b2b7c20 */ /* 0x000fe20008410000 */
[----:B------:R-:W-:-:S02]  /*13450*/  MOV R26, UR8 ;  /* 0x00000008001a7c02 */ /* 0x000fc40008000f00 */
[----:B------:R-:W-:Y:S02]  /*13460*/  LEA R50, R104, 0xffffffc0, 0x6 ;  /* 0xffffffc068327811 */ /* 0x000fe400078e30ff */
[----:B--2---:R-:W-:Y:S01]  /*13470*/  IADD3 R23, -R224, 0x1, R27 ;  /* 0x00000001e0177810 */ /* 0x004fe20007ffe11b */
[----:B------:R2:W-:Y:S01]  /*13480*/  STL [R1+0x24], R26 ;  /* 0x0000241a01007387 */ /* 0x0005e20000100800 */
[----:B------:R-:W4:Y:S03]  /*13490*/  MUFU.TANH R56, R56 ;  /* 0x0000003800387308 */ /* 0x000f260000002400 */
[----:B------:R-:W-:-:S04]  /*134a0*/  IMAD R23, R234, -0x2, R23 ;  /* 0xfffffffeea177824 */ /* 0x000fc800078e0217 */
[C---:B------:R-:W-:Y:S01]  /*134b0*/  IMAD.IADD R54, R23.reuse, 0x1, R24 ;  /* 0x0000000117367824 */ /* 0x040fe200078e0218 */
[----:B------:R-:W0:Y:S01]  /*134c0*/  MUFU.TANH R0, R0 ;  /* 0x0000000000007308 */ /* 0x000e220000002400 */
[----:B------:R-:W-:-:S07]  /*134d0*/  VIADD R66, R23, UR8 ;  /* 0x0000000817427c36 */ /* 0x000fce0008000000 */
        /* <DEDUP_REMOVED lines=24> */
[----:B------:R1:W0:Y:S02]  /*13660*/  MUFU.TANH R63, R43 ;  /* 0x0000002b003f7308 */ /* 0x0002240000002400 */
[----:B-1----:R-:W-:-:S02]  /*13670*/  IMAD R43, R234, -0x2, R27 ;  /* 0xfffffffeea2b7824 */ /* 0x002fc400078e021b */
[----:B------:R-:W-:-:S03]  /*13680*/  IMAD.IADD R27, R66, 0x1, R231 ;  /* 0x00000001421b7824 */ /* 0x000fc600078e02e7 */
[----:B--2---:R-:W-:Y:S01]  /*13690*/  VIADDMNMX R26, R231, R54, R43, PT ;  /* 0x00000036e71a7246 */ /* 0x004fe2000380012b */
[----:B---34-:R-:W-:Y:S06]  /*136a0*/  @!P2 BRA `(.L_x_1556) ;  /* 0x000000000050a947 */ /* 0x018fec0003800000 */
[----:B------:R-:W-:Y:S01]  /*136b0*/  IADD3 R23, -R224, R219, R231 ;  /* 0x000000dbe0177210 */ /* 0x000fe20007ffe1e7 */
[----:B------:R-:W-:Y:S03]  /*136c0*/  BSSY B0, `(.L_x_1557) ;  /* 0x000000e000007945 */ /* 0x000fe60003800000 */
[----:B------:R-:W-:-:S13]  /*136d0*/  ISETP.GT.AND P3, PT, R23, -0x1, PT ;  /* 0xffffffff1700780c */ /* 0x000fda0003f64270 */
[----:B------:R-:W-:Y:S05]  /*136e0*/  @P3 BRA `(.L_x_1558) ;  /* 0x00000000001c3947 */ /* 0x000fea0003800000 */
[----:B------:R-:W-:Y:S02]  /*136f0*/  ISETP.NE.AND P3, PT, R25, 0x1, PT ;  /* 0x000000011900780c */ /* 0x000fe40003f65270 */
[----:B------:R-:W-:-:S11]  /*13700*/  LOP3.LUT R23, RZ, R23, RZ, 0x33, !PT ;  /* 0x00000017ff177212 */ /* 0x000fd600078e33ff */
[----:B------:R-:W1:Y:S02]  /*13710*/  @P3 LDC.64 R68, c[0x0][0x9e8] ;  /* 0x00027a00ff443b82 */ /* 0x000e640000000a00 */
[----:B-1----:R-:W-:-:S05]  /*13720*/  @P3 IMAD.HI.U32 R36, R23, R68, RZ ;  /* 0x0000004417243227 */ /* 0x002fca00078e00ff */
[----:B------:R-:W-:-:S04]  /*13730*/  @P3 SHF.R.U32.HI R23, RZ, R69, R36 ;  /* 0x00000045ff173219 */ /* 0x000fc80000011624 */
[----:B------:R-:W-:Y:S01]  /*13740*/  LOP3.LUT R23, RZ, R23, RZ, 0x33, !PT ;  /* 0x00000017ff177212 */ /* 0x000fe200078e33ff */
[----:B------:R-:W-:Y:S06]  /*13750*/  BRA `(.L_x_1559) ;  /* 0x0000000000107947 */ /* 0x000fec0003800000 */
.L_x_1558:
[----:B------:R-:W-:-:S13]  /*13760*/  ISETP.NE.AND P3, PT, R25, 0x1, PT ;  /* 0x000000011900780c */ /* 0x000fda0003f65270 */
[----:B------:R-:W1:Y:S02]  /*13770*/  @P3 LDC.64 R68, c[0x0][0x9e8] ;  /* 0x00027a00ff443b82 */ /* 0x000e640000000a00 */
[----:B-1----:R-:W-:-:S05]  /*13780*/  @P3 IMAD.HI.U32 R36, R23, R68, RZ ;  /* 0x0000004417243227 */ /* 0x002fca00078e00ff */
[----:B------:R-:W-:-:S07]  /*13790*/  @P3 SHF.R.U32.HI R23, RZ, R69, R36 ;  /* 0x00000045ff173219 */ /* 0x000fce0000011624 */
.L_x_1559:
[----:B------:R-:W-:Y:S05]  /*137a0*/  BSYNC B0 ;  /* 0x0000000000007941 */ /* 0x000fea0003800000 */
.L_x_1557:
[----:B------:R-:W-:-:S04]  /*137b0*/  IMAD R23, R23, R25, -R50 ;  /* 0x0000001917177224 */ /* 0x000fc800078e0a32 */
[----:B------:R-:W-:-:S05]  /*137c0*/  IMAD R36, R234, -0x2, R23 ;  /* 0xfffffffeea247824 */ /* 0x000fca00078e0217 */
[----:B------:R-:W-:Y:S02]  /*137d0*/  VIMNMX R27, R27, R36, !PT ;  /* 0x000000241b1b7248 */ /* 0x000fe40007fe0100 */
[----:B------:R-:W-:-:S07]  /*137e0*/  VIADDMNMX R26, R36, R25, R26, PT ;  /* 0x00000019241a7246 */ /* 0x000fce000380011a */
.L_x_1556:
[C---:B------:R-:W-:Y:S02]  /*137f0*/  ISETP.GE.AND P3, PT, R38.reuse, 0x2, PT ;  /* 0x000000022600780c */ /* 0x040fe40003f66270 */
[----:B------:R-:W-:Y:S02]  /*13800*/  ISETP.GE.AND P4, PT, R38, 0x9, PT ;  /* 0x000000092600780c */ /* 0x000fe40003f86270 */
[C---:B------:R-:W-:Y:S02]  /*13810*/  ISETP.GT.AND P6, PT, R27.reuse, 0x1, !P3 ;  /* 0x000000011b00780c */ /* 0x040fe40005fc4270 */
[----:B------:R-:W-:Y:S02]  /*13820*/  ISETP.GT.AND P5, PT, R27, 0x8, !P4 ;  /* 0x000000081b00780c */ /* 0x000fe400067a4270 */
[C---:B------:R-:W-:Y:S02]  /*13830*/  ISETP.LT.OR P6, PT, R26.reuse, 0x2, P6 ;  /* 0x000000021a00780c */ /* 0x040fe400037c1670 */
[----:B------:R-:W-:-:S02]  /*13840*/  ISETP.LT.OR P5, PT, R26, 0x9, P5 ;  /* 0x000000091a00780c */ /* 0x000fc40002fa1670 */
[----:B------:R-:W-:Y:S02]  /*13850*/  FSEL R67, R57, -INF , !P6 ;  /* 0xff80000039437808 */ /* 0x000fe40007000000 */
[----:B------:R-:W-:Y:S02]  /*13860*/  ISETP.GE.AND P6, PT, R38, 0xa, PT ;  /* 0x0000000a2600780c */ /* 0x000fe40003fc6270 */
[----:B------:R-:W-:Y:S02]  /*13870*/  FSEL R69, R58, -INF , !P5 ;  /* 0xff8000003a457808 */ /* 0x000fe40006800000 */
[----:B------:R-:W-:Y:S02]  /*13880*/  ISETP.GT.AND P5, PT, R27, 0x9, !P6 ;  /* 0x000000091b00780c */ /* 0x000fe400077a4270 */
[----:B------:R-:W-:Y:S02]  /*13890*/  P2R R47, PR, RZ, 0x40 ;  /* 0x00000040ff2f7803 */ /* 0x000fe40000000000 */
[----:B------:R-:W-:-:S02]  /*138a0*/  ISETP.LT.OR P5, PT, R26, 0xa, P5 ;  /* 0x0000000a1a00780c */ /* 0x000fc40002fa1670 */
[----:B------:R-:W-:Y:S02]  /*138b0*/  ISETP.GE.AND P6, PT, R38, 0x11, PT ;  /* 0x000000112600780c */ /* 0x000fe40003fc6270 */
[----:B0-----:R-:W-:Y:S02]  /*138c0*/  FSEL R73, R29, -INF , !P5 ;  /* 0xff8000001d497808 */ /* 0x001fe40006800000 */
        /* <DEDUP_REMOVED lines=10> */
[C---:B------:R-:W-:Y:S02]  /*13970*/  ISETP.GT.AND P5, PT, R27.reuse, 0x18, !P6 ;  /* 0x000000181b00780c */ /* 0x040fe400077a4270 */
        /* <DEDUP_REMOVED lines=47> */
[----:B------:R-:W-:Y:S02]  /*13c70*/  ISETP.GE.AND P6, PT, R38, 0x3a, PT ;  /* 0x0000003a2600780c */ /* 0x000fe40003fc6270 */
[----:B------:R-:W-:Y:S02]  /*13c80*/  IADD3 R38, R66, 0x8, R231 ;  /* 0x0000000842267810 */ /* 0x000fe40007ffe0e7 */
[----:B------:R-:W-:Y:S02]  /*13c90*/  P2R R52, PR, RZ, 0x40 ;  /* 0x00000040ff347803 */ /* 0x000fe40000000000 */
[----:B------:R-:W-:-:S04]  /*13ca0*/  ISETP.GT.AND P6, PT, R27, 0x39, !P6 ;  /* 0x000000391b00780c */ /* 0x000fc800077c4270 */
[----:B------:R-:W-:Y:S02]  /*13cb0*/  ISETP.LT.OR P6, PT, R26, 0x3a, P6 ;  /* 0x0000003a1a00780c */ /* 0x000fe400037c1670 */
[----:B------:R-:W-:Y:S02]  /*13cc0*/  IADD3 R26, R231, 0x8, RZ ;  /* 0x00000008e71a7810 */ /* 0x000fe40007ffe0ff */
[----:B------:R-:W-:Y:S02]  /*13cd0*/  FSEL R29, R53, -INF , !P6 ;  /* 0xff800000351d7808 */ /* 0x000fe40007000000 */
[----:B------:R-:W-:Y:S01]  /*13ce0*/  VIADDMNMX R36, R26, R54, R43, PT ;  /* 0x000000361a247246 */ /* 0x000fe2000380012b */
[----:B------:R-:W-:Y:S06]  /*13cf0*/  @!P2 BRA `(.L_x_1560) ;  /* 0x000000000054a947 */ /* 0x000fec0003800000 */
[----:B------:R-:W-:Y:S01]  /*13d00*/  IADD3 R27, R219, 0x8, R231 ;  /* 0x00000008db1b7810 */ /* 0x000fe20007ffe0e7 */
[----:B------:R-:W-:Y:S04]  /*13d10*/  BSSY B0, `(.L_x_1561) ;  /* 0x000000f000007945 */ /* 0x000fe80003800000 */
[----:B------:R-:W-:-:S05]  /*13d20*/  IMAD.IADD R40, R27, 0x1, -R224 ;  /* 0x000000011b287824 */ /* 0x000fca00078e0ae0 */
        /* <DEDUP_REMOVED lines=9> */
.L_x_1562:
[----:B------:R-:W-:-:S13]  /*13dc0*/  ISETP.NE.AND P6, PT, R25, 0x1, PT ;  /* 0x000000011900780c */ /* 0x000fda0003fc5270 */
[----:B------:R-:W0:Y:S02]  /*13dd0*/  @P6 LDC.64 R26, c[0x0][0x9e8] ;  /* 0x00027a00ff1a6b82 */ /* 0x000e240000000a00 */
[----:B0-----:R-:W-:-:S05]  /*13de0*/  @P6 IMAD.HI.U32 R26, R40, R26, RZ ;  /* 0x0000001a281a6227 */ /* 0x001fca00078e00ff */
[----:B------:R-:W-:-:S07]  /*13df0*/  @P6 SHF.R.U32.HI R40, RZ, R27, R26 ;  /* 0x0000001bff286219 */ /* 0x000fce000001161a */
.L_x_1563:
[----:B------:R-:W-:Y:S05]  /*13e00*/  BSYNC B0 ;  /* 0x0000000000007941 */ /* 0x000fea0003800000 */
.L_x_1561:
[----:B------:R-:W-:-:S04]  /*13e10*/  IMAD R27, R40, R25, -R50 ;  /* 0x00000019281b7224 */ /* 0x000fc800078e0a32 */
[----:B------:R-:W-:-:S05]  /*13e20*/  IMAD R27, R234, -0x2, R27 ;  /* 0xfffffffeea1b7824 */ /* 0x000fca00078e021b */
[----:B------:R-:W-:Y:S02]  /*13e30*/  VIMNMX R38, R38, R27, !PT ;  /* 0x0000001b26267248 */ /* 0x000fe40007fe0100 */
[----:B------:R-:W-:-:S07]  /*13e40*/  VIADDMNMX R36, R27, R25, R36, PT ;  /* 0x000000191b247246 */ /* 0x000fce0003800124 */
.L_x_1560:
[C---:B------:R-:W-:Y:S01]  /*13e50*/  ISETP.GT.AND P3, PT, R38.reuse, 0x1, !P3 ;  /* 0x000000012600780c */ /* 0x040fe20005f64270 */
[----:B------:R-:W-:Y:S01]  /*13e60*/  ULDC UR4, c[0x0][0x988] ;  /* 0x0002620000047ab9 */ /* 0x000fe20000000800 */
[----:B------:R-:W-:Y:S02]  /*13e70*/  ISETP.GT.AND P4, PT, R38, 0x8, !P4 ;  /* 0x000000082600780c */ /* 0x000fe40006784270 */
[C---:B------:R-:W-:Y:S02]  /*13e80*/  ISETP.LT.OR P3, PT, R36.reuse, 0x2, P3 ;  /* 0x000000022400780c */ /* 0x040fe40001f61670 */
[----:B------:R-:W-:Y:S02]  /*13e90*/  ISETP.LT.OR P4, PT, R36, 0x9, P4 ;  /* 0x000000092400780c */ /* 0x000fe40002781670 */
[----:B------:R-:W-:Y:S01]  /*13ea0*/  FSEL R26, R2, -INF , !P3 ;  /* 0xff800000021a7808 */ /* 0x000fe20005800000 */
[----:B------:R-:W-:Y:S01]  /*13eb0*/  IMAD.U32 R2, RZ, RZ, UR4 ;  /* 0x00000004ff027e24 */ /* 0x000fe2000f8e00ff */
[----:B------:R-:W-:-:S02]  /*13ec0*/  ISETP.NE.AND P3, PT, R47, RZ, PT ;  /* 0x000000ff2f00720c */ /* 0x000fc40003f65270 */
[----:B------:R-:W-:Y:S02]  /*13ed0*/  FSEL R45, R3, -INF , !P4 ;  /* 0xff800000032d7808 */ /* 0x000fe40006000000 */
[----:B------:R-:W-:Y:S02]  /*13ee0*/  ISETP.GT.AND P3, PT, R38, 0x9, !P3 ;  /* 0x000000092600780c */ /* 0x000fe40005f64270 */
[----:B------:R-:W-:Y:S02]  /*13ef0*/  ISETP.NE.AND P4, PT, R71, RZ, PT ;  /* 0x000000ff4700720c */ /* 0x000fe40003f85270 */
[----:B------:R-:W-:Y:S02]  /*13f00*/  ISETP.LT.OR P3, PT, R36, 0xa, P3 ;  /* 0x0000000a2400780c */ /* 0x000fe40001f61670 */
[----:B------:R-:W-:Y:S02]  /*13f10*/  ISETP.NE.AND P6, PT, R44, RZ, PT ;  /* 0x000000ff2c00720c */ /* 0x000fe40003fc5270 */
[----:B------:R-:W-:-:S02]  /*13f20*/  FSEL R47, R30, -INF , !P3 ;  /* 0xff8000001e2f7808 */ /* 0x000fc40005800000 */
[----:B------:R-:W-:Y:S02]  /*13f30*/  ISETP.NE.AND P3, PT, R51, RZ, PT ;  /* 0x000000ff3300720c */ /* 0x000fe40003f65270 */
[C---:B------:R-:W-:Y:S02]  /*13f40*/  ISETP.GT.AND P5, PT, R38.reuse, 0x38, !P5 ;  /* 0x000000382600780c */ /* 0x040fe40006fa4270 */
[----:B------:R-:W-:Y:S02]  /*13f50*/  ISETP.GT.AND P3, PT, R38, 0x10, !P3 ;  /* 0x000000102600780c */ /* 0x000fe40005f64270 */
[C---:B------:R-:W-:Y:S02]  /*13f60*/  ISETP.LT.OR P5, PT, R36.reuse, 0x39, P5 ;  /* 0x000000392400780c */ /* 0x040fe40002fa1670 */
[----:B------:R-:W-:Y:S02]  /*13f70*/  ISETP.LT.OR P3, PT, R36, 0x11, P3 ;  /* 0x000000112400780c */ /* 0x000fe40001f61670 */
[----:B------:R-:W-:-:S02]  /*13f80*/  IADD3 R152, R219, -R224, RZ ;  /* 0x800000e0db987210 */ /* 0x000fc40007ffe0ff */
[----:B------:R-:W-:Y:S02]  /*13f90*/  FSEL R49, R34, -INF , !P3 ;  /* 0xff80000022317808 */ /* 0x000fe40005800000 */
[----:B------:R-:W-:Y:S01]  /*13fa0*/  ISETP.NE.AND P3, PT, R55, RZ, PT ;  /* 0x000000ff3700720c */ /* 0x000fe20003f65270 */
[----:B------:R-:W-:Y:S03]  /*13fb0*/  STL [R1+0x8], R152 ;  /* 0x0000089801007387 */ /* 0x000fe60000100800 */
[----:B------:R-:W-:-:S04]  /*13fc0*/  ISETP.GT.AND P3, PT, R38, 0x11, !P3 ;  /* 0x000000112600780c */ /* 0x000fc80005f64270 */
[----:B------:R-:W-:-:S04]  /*13fd0*/  ISETP.LT.OR P3, PT, R36, 0x12, P3 ;  /* 0x000000122400780c */ /* 0x000fc80001f61670 */
[----:B------:R-:W-:Y:S02]  /*13fe0*/  FSEL R51, R59, -INF , !P3 ;  /* 0xff8000003b337808 */ /* 0x000fe40005800000 */
[----:B------:R-:W-:-:S04]  /*13ff0*/  ISETP.NE.AND P3, PT, R57, RZ, PT ;  /* 0x000000ff3900720c */ /* 0x000fc80003f65270 */
        /* <DEDUP_REMOVED lines=19> */
[----:B------:R-:W-:Y:S02]  /*14130*/  ISETP.GT.AND P3, PT, R38, 0x29, !P4 ;  /* 0x000000292600780c */ /* 0x000fe40006764270 */
[----:B------:R-:W-:Y:S02]  /*14140*/  ISETP.NE.AND P4, PT, R48, RZ, PT ;  /* 0x000000ff3000720c */ /* 0x000fe40003f85270 */
[----:B------:R-:W-:Y:S02]  /*14150*/  ISETP.LT.OR P3, PT, R36, 0x2a, P3 ;  /* 0x0000002a2400780c */ /* 0x000fe40001f61670 */
[----:B------:R-:W-:Y:S02]  /*14160*/  ISETP.GT.AND P4, PT, R38, 0x31, !P4 ;  /* 0x000000312600780c */ /* 0x000fe40006784270 */
[----:B------:R-:W-:-:S02]  /*14170*/  FSEL R27, R64, -INF , !P3 ;  /* 0xff800000401b7808 */ /* 0x000fc40005800000 */
[----:B------:R-:W-:Y:S02]  /*14180*/  ISETP.GT.AND P3, PT, R38, RZ, !P6 ;  /* 0x000000ff2600720c */ /* 0x000fe40007764270 */
[----:B------:R-:W-:Y:S02]  /*14190*/  ISETP.NE.AND P6, PT, R52, RZ, PT ;  /* 0x000000ff3400720c */ /* 0x000fe40003fc5270 */
[C---:B------:R-:W-:Y:S02]  /*141a0*/  ISETP.LT.OR P3, PT, R36.reuse, 0x1, P3 ;  /* 0x000000012400780c */ /* 0x040fe40001f61670 */
[----:B------:R-:W-:Y:S02]  /*141b0*/  ISETP.LT.OR P4, PT, R36, 0x32, P4 ;  /* 0x000000322400780c */ /* 0x000fe40002781670 */
[----:B------:R-:W-:Y:S02]  /*141c0*/  FSEL R43, R0, -INF , !P3 ;  /* 0xff800000002b7808 */ /* 0x000fe40005800000 */
[----:B------:R-:W-:-:S02]  /*141d0*/  FMNMX.FTZ R0, R65, R67, !PT ;  /* 0x0000004341007209 */ /* 0x000fc40007810000 */
[----:B------:R-:W-:Y:S02]  /*141e0*/  ISETP.GT.AND P6, PT, R38, 0x39, !P6 ;  /* 0x000000392600780c */ /* 0x000fe400077c4270 */
[----:B------:R-:W-:Y:S02]  /*141f0*/  FMNMX.FTZ R0, R69, R0, !PT ;  /* 0x0000000045007209 */ /* 0x000fe40007810000 */
[----:B------:R-:W-:Y:S02]  /*14200*/  FSEL R63, R4, -INF , !P4 ;  /* 0xff800000043f7808 */ /* 0x000fe40006000000 */
[----:B------:R-:W-:Y:S02]  /*14210*/  FMNMX.FTZ R0, R73, R0, !PT ;  /* 0x0000000049007209 */ /* 0x000fe40007810000 */
[----:B------:R-:W-:Y:S02]  /*14220*/  ISETP.LT.OR P6, PT, R36, 0x3a, P6 ;  /* 0x0000003a2400780c */ /* 0x000fe400037c1670 */
        /* <DEDUP_REMOVED lines=11> */
[----:B------:R-:W-:-:S05]  /*142e0*/  FMNMX.FTZ R30, R29, R0, !PT ;  /* 0x000000001d1e7209 */ /* 0x000fca0007810000 */
[----:B------:R-:W0:Y:S02]  /*142f0*/  SHFL.BFLY PT, R3, R30, 0x2, 0x1f ;  /* 0x0c401f001e037f89 */ /* 0x000e2400000e0000 */
[----:B0-----:R-:W-:-:S05]  /*14300*/  FMNMX.FTZ R34, R30, R3, !PT ;  /* 0x000000031e227209 */ /* 0x001fca0007810000 */
[----:B------:R-:W0:Y:S02]  /*14310*/  SHFL.BFLY PT, R3, R34, 0x1, 0x1f ;  /* 0x0c201f0022037f89 */ /* 0x000e2400000e0000 */
[----:B0-----:R-:W-:-:S04]  /*14320*/  FMNMX.FTZ R3, R34, R3, !PT ;  /* 0x0000000322037209 */ /* 0x001fc80007810000 */
        /* <DEDUP_REMOVED lines=8> */
[----:B------:R-:W-:Y:S01]  /*143b0*/  ISETP.GT.AND P3, PT, R38, 0x30, !P3 ;  /* 0x000000302600780c */ /* 0x000fe20005f64270 */
[--C-:B------:R-:W-:Y:S01]  /*143c0*/  FFMA.FTZ R34, R75, R2, -R40.reuse ;  /* 0x000000024b227223 */ /* 0x100fe20000010828 */
[----:B------:R-:W-:Y:S01]  /*143d0*/  FMNMX.FTZ R0, R47, R0, !PT ;  /* 0x000000002f007209 */ /* 0x000fe20007810000 */
[----:B------:R-:W-:Y:S01]  /*143e0*/  MUFU.EX2 R71, R4 ;  /* 0x0000000400477308 */ /* 0x000fe20000000800 */
[----:B------:R-:W-:Y:S01]  /*143f0*/  ISETP.LT.OR P3, PT, R36, 0x31, P3 ;  /* 0x000000312400780c */ /* 0x000fe20001f61670 */
[--C-:B------:R-:W-:Y:S01]  /*14400*/  FFMA.FTZ R36, R77, R2, -R40.reuse ;  /* 0x000000024d247223 */ /* 0x100fe20000010828 */
[----:B------:R-:W-:Y:S01]  /*14410*/  FMNMX.FTZ R0, R49, R0, !PT ;  /* 0x0000000031007209 */ /* 0x000fe20007810000 */
[-CC-:B------:R-:W-:Y:S01]  /*14420*/  FFMA.FTZ R29, R29, R2.reuse, -R40.reuse ;  /* 0x000000021d1d7223 */ /* 0x180fe20000010828 */
[----:B------:R-:W-:Y:S01]  /*14430*/  FSEL R5, R5, -INF , !P3 ;  /* 0xff80000005057808 */ /* 0x000fe20005800000 */
[--C-:B------:R-:W-:Y:S01]  /*14440*/  FFMA.FTZ R38, R79, R2, -R40.reuse ;  /* 0x000000024f267223 */ /* 0x100fe20000010828 */
[----:B------:R-:W-:Y:S01]  /*14450*/  FMNMX.FTZ R0, R51, R0, !PT ;  /* 0x0000000033007209 */ /* 0x000fe20007810000 */
[----:B------:R-:W0:Y:S01]  /*14460*/  MUFU.EX2 R30, R30 ;  /* 0x0000001e001e7308 */ /* 0x000e220000000800 */
[----:B------:R-:W-:Y:S01]  /*14470*/  FSEL R65, R28, -INF , !P5 ;  /* 0xff8000001c417808 */ /* 0x000fe20006800000 */
[--C-:B------:R-:W-:Y:S01]  /*14480*/  FFMA.FTZ R28, R69, R2, -R40.reuse ;  /* 0x00000002451c7223 */ /* 0x100fe20000010828 */
[----:B------:R-:W-:Y:S01]  /*14490*/  FMNMX.FTZ R0, R53, R0, !PT ;  /* 0x0000000035007209 */ /* 0x000fe20007810000 */
[-CC-:B------:R-:W-:Y:S01]  /*144a0*/  FFMA.FTZ R42, R81, R2.reuse, -R40.reuse ;  /* 0x00000002512a7223 */ /* 0x180fe20000010828 */
[----:B------:R-:W-:Y:S01]  /*144b0*/  FSEL R67, R32, -INF , !P6 ;  /* 0xff80000020437808 */ /* 0x000fe20007000000 */
        /* <DEDUP_REMOVED lines=10> */
[----:B------:R-:W1:Y:S01]  /*14560*/  MUFU.EX2 R73, R32 ;  /* 0x0000002000497308 */ /* 0x000e620000000800 */
[-CC-:B------:R-:W-:Y:S01]  /*14570*/  FFMA.FTZ R33, R33, R2.reuse, -R40.reuse ;  /* 0x0000000221217223 */ /* 0x180fe20000010828 */
[----:B------:R-:W-:Y:S01]  /*14580*/  FFMA.FTZ R23, R23, R2, -R40 ;  /* 0x0000000217177223 */ /* 0x000fe20000010828 */
[----:B------:R-:W-:-:S02]  /*14590*/  FMNMX.FTZ R0, R61, R0, !PT ;  /* 0x000000003d007209 */ /* 0x000fc40007810000 */
[----:B0-----:R-:W-:Y:S02]  /*145a0*/  F2FP.F16.F32.PACK_AB R196, R71, R30 ;  /* 0x0000001e47c4723e */ /* 0x001fe400000000ff */
        /* <DEDUP_REMOVED lines=8> */
[----:B------:R1:W-:Y:S04]  /*14630*/  MUFU.EX2 R186, R29 ;  /* 0x0000001d00ba7308 */ /* 0x0003e80000000800 */
[----:B------:R-:W2:Y:S04]  /*14640*/  SHFL.BFLY PT, R69, R0, 0x2, 0x1f ;  /* 0x0c401f0000457f89 */ /* 0x000ea800000e0000 */
[----:B------:R-:W-:Y:S01]  /*14650*/  MUFU.EX2 R38, R38 ;  /* 0x0000002600267308 */ /* 0x000fe20000000800 */
[----:B-1----:R-:W-:Y:S01]  /*14660*/  FADD.FTZ R29, R30, R71 ;  /* 0x000000471e1d7221 */ /* 0x002fe20000010000 */
[----:B0-----:R-:W-:-:S03]  /*14670*/  F2FP.F16.F32.PACK_AB R192, R75, R34 ;  /* 0x000000224bc0723e */ /* 0x001fc600000000ff */
[----:B------:R-:W-:-:S03]  /*14680*/  FADD.FTZ R44, R28, R29 ;  /* 0x0000001d1c2c7221 */ /* 0x000fc60000010000 */
[----:B------:R-:W0:Y:S01]  /*14690*/  MUFU.EX2 R77, R42 ;  /* 0x0000002a004d7308 */ /* 0x000e220000000800 */
[----:B------:R-:W-:-:S04]  /*146a0*/  FADD.FTZ R29, R73, R44 ;  /* 0x0000002c491d7221 */ /* 0x000fc80000010000 */
[----:B------:R-:W-:-:S03]  /*146b0*/  FADD.FTZ R46, R34, R29 ;  /* 0x0000001d222e7221 */ /* 0x000fc60000010000 */
[----:B------:R-:W1:Y:S01]  /*146c0*/  MUFU.EX2 R41, R41 ;  /* 0x0000002900297308 */ /* 0x000e620000000800 */
[----:B--2---:R-:W-:-:S07]  /*146d0*/  FMNMX.FTZ R69, R0, R69, !PT ;  /* 0x0000004500457209 */ /* 0x004fce0007810000 */
[----:B------:R-:W2:Y:S01]  /*146e0*/  MUFU.EX2 R188, R39 ;  /* 0x0000002700bc7308 */ /* 0x000ea20000000800 */
[----:B------:R-:W3:Y:S01]  /*146f0*/  SHFL.BFLY PT, R4, R69, 0x1, 0x1f ;  /* 0x0c201f0045047f89 */ /* 0x000ee200000e0000 */
[----:B0-----:R-:W-:-:S06]  /*14700*/  F2FP.F16.F32.PACK_AB R194, R77, R38 ;  /* 0x000000264dc2723e */ /* 0x001fcc00000000ff */
[----:B------:R0:W-:Y:S08]  /*14710*/  MUFU.EX2 R184, R31 ;  /* 0x0000001f00b87308 */ /* 0x0001f00000000800 */
[----:B------:R-:W-:Y:S01]  /*14720*/  MUFU.EX2 R37, R37 ;  /* 0x0000002500257308 */ /* 0x000fe20000000800 */
[----:B0-----:R-:W-:-:S04]  /*14730*/  FADD.FTZ R31, R75, R46 ;  /* 0x0000002e4b1f7221 */ /* 0x001fc80000010000 */
[----:B------:R-:W-:-:S03]  /*14740*/  FADD.FTZ R48, R38, R31 ;  /* 0x0000001f26307221 */ /* 0x000fc60000010000 */
[----:B------:R-:W-:Y:S01]  /*14750*/  MUFU.EX2 R190, R35 ;  /* 0x0000002300be7308 */ /* 0x000fe20000000800 */
[----:B---3--:R-:W-:Y:S01]  /*14760*/  FMNMX.FTZ R4, R69, R4, !PT ;  /* 0x0000000445047209 */ /* 0x008fe20007810000 */
[----:B------:R-:W-:-:S03]  /*14770*/  FADD.FTZ R48, R77, R48 ;  /* 0x000000304d307221 */ /* 0x000fc60000010000 */
[C---:B------:R-:W-:Y:S01]  /*14780*/  FSETP.NEU.FTZ.AND P3, PT, R4.reuse, -INF , PT ;  /* 0xff8000000400780b */ /* 0x040fe20003f7d000 */
[----:B------:R-:W-:Y:S01]  /*14790*/  FMUL.FTZ R0, R4, R2 ;  /* 0x0000000204007220 */ /* 0x000fe20000410000 */
[----:B-1----:R-:W-:Y:S01]  /*147a0*/  FADD.FTZ R31, R41, R48 ;  /* 0x00000030291f7221 */ /* 0x002fe20000010000 */
[----:B------:R-:W-:Y:S03]  /*147b0*/  MUFU.EX2 R33, R33 ;  /* 0x0000002100217308 */ /* 0x000fe60000000800 */
[----:B------:R-:W-:Y:S01]  /*147c0*/  FSEL R0, R0, RZ, P3 ;  /* 0x000000ff00007208 */ /* 0x000fe20001800000 */
[C---:B--2---:R-:W-:Y:S01]  /*147d0*/  FADD.FTZ R48, R188.reuse, R31 ;  /* 0x0000001fbc307221 */ /* 0x044fe20000010000 */
[----:B------:R-:W-:-:S03]  /*147e0*/  F2FP.F16.F32.PACK_AB R188, R188, R41 ;  /* 0x00000029bcbc723e */ /* 0x000fc600000000ff */
        /* <DEDUP_REMOVED lines=17> */
[----:B------:R-:W-:-:S05]  /*14900*/  FFMA.FTZ R67, R67, R2, -R0 ;  /* 0x0000000243437223 */ /* 0x000fca0000010800 */
[----:B------:R-:W1:Y:S08]  /*14910*/  MUFU.EX2 R45, R45 ;  /* 0x0000002d002d7308 */ /* 0x000e700000000800 */
[----:B------:R-:W2:Y:S01]  /*14920*/  MUFU.EX2 R32, R47 ;  /* 0x0000002f00207308 */ /* 0x000ea20000000800 */
[----:B0-----:R-:W-:Y:S01]  /*14930*/  FADD.FTZ R44, R43, R26 ;  /* 0x0000001a2b2c7221 */ /* 0x001fe20000010000 */
[----:B------:R-:W-:-:S06]  /*14940*/  F2FP.F16.F32.PACK_AB R197, R26, R43 ;  /* 0x0000002b1ac5723e */ /* 0x000fcc00000000ff */
        /* <DEDUP_REMOVED lines=8> */
[C---:B-1----:R-:W-:Y:S01]  /*149d0*/  FADD.FTZ R46, R36.reuse, R29 ;  /* 0x0000001d242e7221 */ /* 0x042fe20000010000 */
[----:B------:R-:W-:Y:S01]  /*149e0*/  FADD.FTZ R29, R37, R48 ;  /* 0x00000030251d7221 */ /* 0x000fe20000010000 */
[----:B------:R-:W-:-:S03]  /*149f0*/  F2FP.F16.F32.PACK_AB R193, R36, R49 ;  /* 0x0000003124c1723e */ /* 0x000fc600000000ff */
[C---:B------:R-:W-:Y:S01]  /*14a00*/  FADD.FTZ R30, R190.reuse, R29 ;  /* 0x0000001dbe1e7221 */ /* 0x040fe20000010000 */
[----:B------:R-:W-:Y:S01]  /*14a10*/  F2FP.F16.F32.PACK_AB R190, R190, R37 ;  /* 0x00000025bebe723e */ /* 0x000fe200000000ff */
[----:B------:R-:W-:Y:S02]  /*14a20*/  MUFU.EX2 R57, R57 ;  /* 0x0000003900397308 */ /* 0x000fe40000000800 */
[----:B------:R-:W-:-:S04]  /*14a30*/  FADD.FTZ R29, R33, R30 ;  /* 0x0000001e211d7221 */ /* 0x000fc80000010000 */
[C---:B------:R-:W-:Y:S01]  /*14a40*/  FADD.FTZ R30, R184.reuse, R29 ;  /* 0x0000001db81e7221 */ /* 0x040fe20000010000 */
[----:B------:R-:W-:Y:S01]  /*14a50*/  F2FP.F16.F32.PACK_AB R184, R184, R33 ;  /* 0x00000021b8b8723e */ /* 0x000fe200000000ff */
[----:B------:R-:W1:Y:S01]  /*14a60*/  MUFU.EX2 R42, R59 ;  /* 0x0000003b002a7308 */ /* 0x000e620000000800 */
[----:B0-----:R-:W-:-:S07]  /*14a70*/  F2FP.F16.F32.PACK_AB R195, R40, R53 ;  /* 0x0000003528c3723e */ /* 0x001fce00000000ff */
[----:B------:R-:W-:Y:S08]  /*14a80*/  MUFU.EX2 R61, R61 ;  /* 0x0000003d003d7308 */ /* 0x000ff00000000800 */
[----:B------:R0:W2:Y:S01]  /*14a90*/  MUFU.EX2 R44, R27 ;  /* 0x0000001b002c7308 */ /* 0x0000a20000000800 */
[----:B-1----:R-:W-:-:S07]  /*14aa0*/  F2FP.F16.F32.PACK_AB R189, R42, R57 ;  /* 0x000000392abd723e */ /* 0x002fce00000000ff */
[----:B------:R-:W1:Y:S01]  /*14ab0*/  MUFU.EX2 R23, R23 ;  /* 0x0000001700177308 */ /* 0x000e620000000800 */
[----:B0-----:R-:W-:-:S04]  /*14ac0*/  FADD.FTZ R27, R53, R46 ;  /* 0x0000002e351b7221 */ /* 0x001fc80000010000 */
[----:B------:R-:W-:-:S03]  /*14ad0*/  FADD.FTZ R46, R40, R27 ;  /* 0x0000001b282e7221 */ /* 0x000fc60000010000 */
[----:B------:R-:W0:Y:S01]  /*14ae0*/  MUFU.EX2 R5, R5 ;  /* 0x0000000500057308 */ /* 0x000e220000000800 */
[----:B------:R-:W-:Y:S01]  /*14af0*/  FADD.FTZ R27, R57, R46 ;  /* 0x0000002e391b7221 */ /* 0x000fe20000010000 */
[----:B--2---:R-:W-:-:S03]  /*14b00*/  F2FP.F16.F32.PACK_AB R191, R44, R61 ;  /* 0x0000003d2cbf723e */ /* 0x004fc600000000ff */
[----:B------:R-:W-:-:S03]  /*14b10*/  FADD.FTZ R28, R42, R27 ;  /* 0x0000001b2a1c7221 */ /* 0x000fc60000010000 */
[----:B------:R-:W2:Y:S01]  /*14b20*/  MUFU.EX2 R0, R63 ;  /* 0x0000003f00007308 */ /* 0x000ea20000000800 */
[----:B------:R-:W-:Y:S01]  /*14b30*/  FADD.FTZ R27, R61, R28 ;  /* 0x0000001c3d1b7221 */ /* 0x000fe20000010000 */
[----:B-1----:R-:W-:-:S03]  /*14b40*/  FADD.FTZ R227, R23, R30 ;  /* 0x0000001e17e37221 */ /* 0x002fc60000010000 */
[----:B------:R-:W-:Y:S01]  /*14b50*/  FADD.FTZ R30, R44, R27 ;  /* 0x0000001b2c1e7221 */ /* 0x000fe20000010000 */
[C---:B------:R-:W-:Y:S01]  /*14b60*/  FADD.FTZ R227, R186.reuse, R227 ;  /* 0x000000e3bae37221 */ /* 0x040fe20000010000 */
[----:B------:R-:W-:Y:S01]  /*14b70*/  F2FP.F16.F32.PACK_AB R186, R186, R23 ;  /* 0x00000017baba723e */ /* 0x000fe200000000ff */
[----:B------:R-:W1:Y:S01]  /*14b80*/  MUFU.EX2 R65, R65 ;  /* 0x0000004100417308 */ /* 0x000e620000000800 */
[----:B0-----:R-:W-:Y:S01]  /*14b90*/  FADD.FTZ R23, R5, R30 ;  /* 0x0000001e05177221 */ /* 0x001fe20000010000 */
[----:B------:R-:W-:-:S05]  /*14ba0*/  IMAD R27, R74, 0x80, R152 ;  /* 0x000000804a1b7824 */ /* 0x000fca00078e0298 */
[----:B------:R-:W-:Y:S01]  /*14bb0*/  IADD3 R24, R27, R24, RZ ;  /* 0x000000181b187210 */ /* 0x000fe20007ffe0ff */
[----:B------:R-:W0:Y:S01]  /*14bc0*/  MUFU.EX2 R28, R67 ;  /* 0x00000043001c7308 */ /* 0x000e220000000800 */
[C---:B--2---:R-:W-:Y:S01]  /*14bd0*/  FADD.FTZ R26, R0.reuse, R23 ;  /* 0x00000017001a7221 */ /* 0x044fe20000010000 */
[----:B------:R-:W-:Y:S01]  /*14be0*/  F2FP.F16.F32.PACK_AB R185, R0, R5 ;  /* 0x0000000500b9723e */ /* 0x000fe200000000ff */
[----:B------:R-:W-:Y:S02]  /*14bf0*/  VIADD R5, R104, 0xfffffffe ;  /* 0xfffffffe68057836 */ /* 0x000fe40000000000 */
[----:B-1----:R-:W-:-:S04]  /*14c00*/  FADD.FTZ R23, R65, R26 ;  /* 0x0000001a41177221 */ /* 0x002fc80000010000 */
[C---:B0-----:R-:W-:Y:S01]  /*14c10*/  FADD.FTZ R226, R28.reuse, R23 ;  /* 0x000000171ce27221 */ /* 0x041fe20000010000 */
[----:B------:R-:W-:Y:S01]  /*14c20*/  F2FP.F16.F32.PACK_AB R187, R28, R65 ;  /* 0x000000411cbb723e */ /* 0x000fe200000000ff */
[----:B------:R-:W-:Y:S06]  /*14c30*/  @!P2 BRA `(.L_x_1564) ;  /* 0x000000000048a947 */ /* 0x000fec0003800000 */
[C---:B------:R-:W-:Y:S01]  /*14c40*/  ISETP.GT.AND P3, PT, R27.reuse, RZ, PT ;  /* 0x000000ff1b00720c */ /* 0x040fe20003f64270 */
[----:B------:R-:W-:Y:S01]  /*14c50*/  BSSY B0, `(.L_x_1565) ;  /* 0x000000e000007945 */ /* 0x000fe20003800000 */
[----:B------:R-:W-:-:S11]  /*14c60*/  VIADD R0, R27, 0xffffffff ;  /* 0xffffffff1b007836 */ /* 0x000fd60000000000 */
        /* <DEDUP_REMOVED lines=8> */
.L_x_1566:
[----:B------:R-:W-:-:S13]  /*14cf0*/  ISETP.NE.AND P3, PT, R25, 0x1, PT ;  /* 0x000000011900780c */ /* 0x000fda0003f65270 */
[----:B------:R-:W0:Y:S02]  /*14d00*/  @P3 LDC.64 R26, c[0x0][0x9e8] ;  /* 0x00027a00ff1a3b82 */ /* 0x000e240000000a00 */
[----:B0-----:R-:W-:-:S05]  /*14d10*/  @P3 IMAD.HI.U32 R26, R0, R26, RZ ;  /* 0x0000001a001a3227 */ /* 0x001fca00078e00ff */
[----:B------:R-:W-:-:S07]  /*14d20*/  @P3 SHF.R.U32.HI R0, RZ, R27, R26 ;  /* 0x0000001bff003219 */ /* 0x000fce000001161a */
.L_x_1567:
[----:B------:R-:W-:Y:S05]  /*14d30*/  BSYNC B0 ;  /* 0x0000000000007941 */ /* 0x000fea0003800000 */
.L_x_1565:
[----:B------:R-:W-:-:S05]  /*14d40*/  IMAD R25, R0, R25, R25 ;  /* 0x0000001900197224 */ /* 0x000fca00078e0219 */
[----:B------:R-:W-:-:S07]  /*14d50*/  VIMNMX R24, R24, R25, PT ;  /* 0x0000001918187248 */ /* 0x000fce0003fe0100 */
.L_x_1564:
[----:B------:R-:W2:Y:S01]  /*14d60*/  LDL R25, [R1+0x50] ;  /* 0x0000500001197983 */ /* 0x000ea20000100800 */
[----:B------:R-:W-:Y:S01]  /*14d70*/  SHF.R.S32.HI R23, RZ, 0x1f, R24 ;  /* 0x0000001fff177819 */ /* 0x000fe20000011418 */
[----:B------:R-:W-:Y:S01]  /*14d80*/  BSSY B1, `(.L_x_1568) ;  /* 0x000033d000017945 */ /* 0x000fe20003800000 */
[----:B------:R-:W-:Y:S02]  /*14d90*/  MOV R0, 0x3f800000 ;  /* 0x3f80000000007802 */ /* 0x000fe40000000f00 */
[----:B------:R-:W-:Y:S02]  /*14da0*/  CS2R R150, SRZ ;  /* 0x0000000000967805 */ /* 0x000fe4000001ff00 */
[----:B------:R-:W-:Y:S01]  /*14db0*/  LEA.HI R24, R23, R24, RZ, 0x6 ;  /* 0x0000001817187211 */ /* 0x000fe200078f30ff */
[----:B------:R-:W-:Y:S01]  /*14dc0*/  IMAD.MOV.U32 R23, RZ, RZ, 0x3f800000 ;  /* 0x3f800000ff177424 */ /* 0x000fe200078e00ff */
[----:B------:R-:W-:Y:S02]  /*14dd0*/  CS2R R148, SRZ ;  /* 0x0000000000947805 */ /* 0x000fe4000001ff00 */
[----:B------:R-:W-:-:S02]  /*14de0*/  CS2R R146, SRZ ;  /* 0x0000000000927805 */ /* 0x000fc4000001ff00 */
[----:B------:R-:W-:Y:S02]  /*14df0*/  SHF.R.S32.HI R24, RZ, 0x6, R24 ;  /* 0x00000006ff187819 */ /* 0x000fe40000011418 */
        /* <DEDUP_REMOVED lines=60> */
[----:B--2---:R-:W-:-:S04]  /*151c0*/  VIMNMX R25, R25, R24, !PT ;  /* 0x0000001819197248 */ /* 0x004fc80007fe0100 */
[----:B------:R-:W-:Y:S01]  /*151d0*/  ISETP.GE.AND P3, PT, R5, R25, PT ;  /* 0x000000190500720c */ /* 0x000fe20003f66270 */
[----:B------:R0:W-:Y:S02]  /*151e0*/  STL [R1+0x2c], R25 ;  /* 0x00002c1901007387 */ /* 0x0001e40000100800 */
[----:B0-----:R-:W-:-:S10]  /*151f0*/  CS2R R24, SRZ ;  /* 0x0000000000187805 */ /* 0x001fd4000001ff00 */
[----:B------:R-:W-:Y:S05]  /*15200*/  @!P3 BRA `(.L_x_1569) ;  /* 0x0000002c00d0b947 */ /* 0x000fea0003800000 */
[----:B------:R-:W-:Y:S01]  /*15210*/  IMAD.IADD R2, R231, 0x1, R152 ;  /* 0x00000001e7027824 */ /* 0x000fe200078e0298 */
[----:B------:R-:W-:Y:S01]  /*15220*/  BSSY B0, `(.L_x_1570) ;  /* 0x00002ee000007945 */ /* 0x000fe20003800000 */
[----:B------:R-:W-:Y:S01]  /*15230*/  MOV R0, 0x3f800000 ;  /* 0x3f80000000007802 */ /* 0x000fe20000000f00 */
[----:B------:R-:W-:Y:S02]  /*15240*/  IMAD.MOV.U32 R151, RZ, RZ, RZ ;  /* 0x000000ffff977224 */ /* 0x000fe400078e00ff */
[----:B------:R0:W-:Y:S01]  /*15250*/  STL [R1+0x28], R2 ;  /* 0x0000280201007387 */ /* 0x0001e20000100800 */
[----:B------:R-:W-:-:S07]  /*15260*/  VIADD R230, R2, 0x8 ;  /* 0x0000000802e67836 */ /* 0x000fce0000000000 */
.L_x_1589:
[----:B------:R-:W-:-:S04]  /*15270*/  IADD3 R229, R22, 0x1, RZ ;  /* 0x0000000116e57810 */ /* 0x000fc80007ffe0ff */
[----:B------:R-:W-:-:S04]  /*15280*/  ISETP.NE.AND P3, PT, R229, 0x2, PT ;  /* 0x00000002e500780c */ /* 0x000fc80003f65270 */
[----:B------:R-:W-:Y:S02]  /*15290*/  SEL R232, RZ, 0x1, P3 ;  /* 0x00000001ffe87807 */ /* 0x000fe40001800000 */
[----:B------:R-:W-:Y:S02]  /*152a0*/  SEL R229, R229, RZ, P3 ;  /* 0x000000ffe5e57207 */ /* 0x000fe40001800000 */
[----:B------:R-:W-:Y:S01]  /*152b0*/  LOP3.LUT R232, R218, R232, RZ, 0x3c, !PT ;  /* 0x000000e8dae87212 */ /* 0x000fe200078e3cff */
[----:B------:R-:W-:Y:S06]  /*152c0*/  @!P0 BRA `(.L_x_1571) ;  /* 0x0000000000048947 */ /* 0x000fec0003800000 */
[----:B------:R-:W-:Y:S01]  /*152d0*/  BPT.TRAP 0x1 ;  /* 0x000000040000795c */ /* 0x000fe20000300000 */
.L_x_1571:
[----:B0-----:R-:W-:Y:S01]  /*152e0*/  IMAD R2, R229, 0x8, R16 ;  /* 0x00000008e5027824 */ /* 0x001fe200078e0210 */
[----:B------:R-:W-:-:S04]  /*152f0*/  SHF.L.U32 R152, R232, 0x1f, RZ ;  /* 0x0000001fe8987819 */ /* 0x000fc800000006ff */
[----:B------:R0:W1:Y:S01]  /*15300*/  SYNCS.PHASECHK.TRANS64.TRYWAIT P3, [R2+URZ+0x30830], R152 ;  /* 0x03083098020075a7 */ /* 0x000062000806017f */
[----:B------:R-:W-:Y:S05]  /*15310*/  @!P0 BRA `(.L_x_1572) ;  /* 0x0000000000048947 */ /* 0x000fea0003800000 */
[----:B------:R-:W-:Y:S01]  /*15320*/  BPT.TRAP 0x1 ;  /* 0x000000040000795c */ /* 0x000fe20000300000 */
.L_x_1572:
[----:B------:R-:W2:Y:S01]  /*15330*/  LDL R153, [R1+0xc] ;  /* 0x00000c0001997983 */ /* 0x000ea20000100800 */
[----:B------:R-:W-:Y:S01]  /*15340*/  BSSY B2, `(.L_x_1573) ;  /* 0x0000007000027945 */ /* 0x000fe20003800000 */
[----:B--2---:R-:W-:-:S04]  /*15350*/  IMAD R158, R229, 0x800, R153 ;  /* 0x00000800e59e7824 */ /* 0x004fc800078e0299 */
[C---:B------:R-:W-:Y:S01]  /*15360*/  VIADD R155, R158.reuse, 0x4 ;  /* 0x000000049e9b7836 */ /* 0x040fe20000000000 */
[----:B------:R-:W-:Y:S01]  /*15370*/  IADD3 R156, R158, 0x2, RZ ;  /* 0x000000029e9c7810 */ /* 0x000fe20007ffe0ff */
[----:B-1----:R-:W-:Y:S06]  /*15380*/  @P3 BRA `(.L_x_1574) ;  /* 0x0000000000083947 */ /* 0x002fec0003800000 */
[----:B------:R-:W1:Y:S02]  /*15390*/  SYNCS.PHASECHK.TRANS64.TRYWAIT P3, [R2+URZ+0x30830], R152 ;  /* 0x03083098020075a7 */ /* 0x000e64000806017f */
[----:B-1----:R-:W-:Y:S05]  /*153a0*/  @!P3 BRA `(.L_x_1575) ;  /* 0x00000148004cb947 */ /* 0x002fea0003800000 */
.L_x_1574:
[----:B------:R-:W-:Y:S05]  /*153b0*/  BSYNC B2 ;  /* 0x0000000000027941 */ /* 0x000fea0003800000 */
.L_x_1573:
[----:B01----:R-:W-:Y:S01]  /*153c0*/  IMAD.MOV.U32 R152, RZ, RZ, R158 ;  /* 0x000000ffff987224 */ /* 0x003fe200078e009e */
[----:B------:R-:W-:Y:S01]  /*153d0*/  MOV R153, 0x40000040 ;  /* 0x4000004000997802 */ /* 0x000fe20000000f00 */
[----:B------:R-:W-:Y:S01]  /*153e0*/  VIADD R154, R158, 0x6 ;  /* 0x000000069e9a7836 */ /* 0x000fe20000000000 */
[----:B------:R-:W-:Y:S01]  /*153f0*/  MOV R157, 0x40000040 ;  /* 0x40000040009d7802 */ /* 0x000fe20000000f00 */
[-C--:B------:R-:W-:Y:S01]  /*15400*/  FMUL.FTZ R24, R24, R23.reuse ;  /* 0x0000001718187220 */ /* 0x080fe20000410000 */
[----:B------:R-:W-:Y:S01]  /*15410*/  R2UR UR6, R152 ;  /* 0x00000000980672ca */ /* 0x000fe200000e0000 */
[----:B------:R-:W-:Y:S01]  /*15420*/  IMAD.MOV.U32 R152, RZ, RZ, R156 ;  /* 0x000000ffff987224 */ /* 0x000fe200078e009c */
[----:B------:R-:W-:Y:S01]  /*15430*/  R2UR UR10, R154 ;  /* 0x000000009a0a72ca */ /* 0x000fe200000e0000 */
[----:B------:R-:W-:Y:S01]  /*15440*/  VIADD R156, R158, 0x204 ;  /* 0x000002049e9c7836 */ /* 0x000fe20000000000 */
[----:B------:R-:W-:Y:S01]  /*15450*/  R2UR UR5, R153 ;  /* 0x00000000990572ca */ /* 0x000fe200000e0000 */
[-C--:B------:R-:W-:Y:S01]  /*15460*/  FMUL.FTZ R25, R25, R23.reuse ;  /* 0x0000001719197220 */ /* 0x080fe20000410000 */
[----:B------:R-:W-:Y:S01]  /*15470*/  R2UR UR4, R152 ;  /* 0x00000000980472ca */ /* 0x000fe200000e0000 */
[----:B------:R-:W-:Y:S01]  /*15480*/  FMUL.FTZ R28, R28, R23 ;  /* 0x000000171c1c7220 */ /* 0x000fe20000410000 */
[----:B------:R-:W-:Y:S01]  /*15490*/  MOV R152, R155 ;  /* 0x0000009b00987202 */ /* 0x000fe20000000f00 */
[----:B------:R-:W-:Y:S01]  /*154a0*/  IMAD.MOV.U32 R155, RZ, RZ, 0x40000040 ;  /* 0x40000040ff9b7424 */ /* 0x000fe200078e00ff */
[----:B------:R-:W-:Y:S01]  /*154b0*/  R2UR UR22, R156 ;  /* 0x000000009c1672ca */ /* 0x000fe200000e0000 */
[----:B------:R-:W-:Y:S01]  /*154c0*/  VIADD R156, R158, 0x400 ;  /* 0x000004009e9c7836 */ /* 0x000fe20000000000 */
[----:B------:R-:W-:Y:S01]  /*154d0*/  R2UR UR8, R152 ;  /* 0x00000000980872ca */ /* 0x000fe200000e0000 */
[C---:B------:R-:W-:Y:S01]  /*154e0*/  VIADD R152, R158.reuse, 0x200 ;  /* 0x000002009e987836 */ /* 0x040fe20000000000 */
[----:B------:R-:W-:Y:S01]  /*154f0*/  R2UR UR11, R155 ;  /* 0x000000009b0b72ca */ /* 0x000fe200000e0000 */
[-C--:B------:R-:W-:Y:S01]  /*15500*/  FMUL.FTZ R29, R29, R23.reuse ;  /* 0x000000171d1d7220 */ /* 0x080fe20000410000 */
[----:B------:R-:W-:Y:S01]  /*15510*/  IADD3 R154, R158, 0x202, RZ ;  /* 0x000002029e9a7810 */ /* 0x000fe20007ffe0ff */
[-C--:B------:R-:W-:Y:S01]  /*15520*/  FMUL.FTZ R32, R32, R23.reuse ;  /* 0x0000001720207220 */ /* 0x080fe20000410000 */
[----:B------:R-:W-:Y:S01]  /*15530*/  R2UR UR14, R152 ;  /* 0x00000000980e72ca */ /* 0x000fe200000e0000 */
[----:B------:R-:W-:Y:S01]  /*15540*/  VIADD R152, R158, 0x206 ;  /* 0x000002069e987836 */ /* 0x000fe20000000000 */
[----:B------:R-:W-:Y:S01]  /*15550*/  R2UR UR18, R154 ;  /* 0x000000009a1272ca */ /* 0x000fe200000e0000 */
[----:B------:R-:W-:Y:S01]  /*15560*/  VIADD R154, R158, 0x402 ;  /* 0x000004029e9a7836 */ /* 0x000fe20000000000 */
[----:B------:R-:W-:Y:S01]  /*15570*/  R2UR UR30, R156 ;  /* 0x000000009c1e72ca */ /* 0x000fe200000e0000 */
[----:B------:R-:W-:Y:S01]  /*15580*/  VIADD R156, R158, 0x406 ;  /* 0x000004069e9c7836 */ /* 0x000fe20000000000 */
[----:B------:R-:W-:Y:S01]  /*15590*/  R2UR UR26, R152 ;  /* 0x00000000981a72ca */ /* 0x000fe200000e0000 */
[-C--:B------:R-:W-:Y:S01]  /*155a0*/  FMUL.FTZ R33, R33, R23.reuse ;  /* 0x0000001721217220 */ /* 0x080fe20000410000 */
[----:B------:R-:W-:Y:S01]  /*155b0*/  IADD3 R152, R158, 0x404, RZ ;  /* 0x000004049e987810 */ /* 0x000fe20007ffe0ff */
[-C--:B------:R-:W-:Y:S01]  /*155c0*/  FMUL.FTZ R36, R36, R23.reuse ;  /* 0x0000001724247220 */ /* 0x080fe20000410000 */
[----:B------:R-:W-:Y:S01]  /*155d0*/  MOV R159, UR11 ;  /* 0x0000000b009f7c02 */ /* 0x000fe20008000f00 */
[----:B------:R-:W-:Y:S01]  /*155e0*/  UMOV UR11, UR5 ;  /* 0x00000005000b7c82 */ /* 0x000fe20008000000 */
[----:B------:R-:W-:Y:S01]  /*155f0*/  R2UR UR38, R152 ;  /* 0x00000000982672ca */ /* 0x000fe200000e0000 */
[----:B------:R-:W-:Y:S01]  /*15600*/  VIADD R152, R158, 0x600 ;  /* 0x000006009e987836 */ /* 0x000fe20000000000 */
[----:B------:R-:W-:Y:S01]  /*15610*/  MOV R235, UR10 ;  /* 0x0000000a00eb7c02 */ /* 0x000fe20008000f00 */
[----:B------:R-:W-:Y:S01]  /*15620*/  UMOV UR10, UR4 ;  /* 0x00000004000a7c82 */ /* 0x000fe20008000000 */
[----:B------:R-:W-:Y:S01]  /*15630*/  R2UR UR7, R153 ;  /* 0x00000000990772ca */ /* 0x000fe200000e0000 */
[-C--:B------:R-:W-:Y:S01]  /*15640*/  FMUL.FTZ R37, R37, R23.reuse ;  /* 0x0000001725257220 */ /* 0x080fe20000410000 */
[----:B------:R-:W-:Y:S01]  /*15650*/  R2UR UR34, R154 ;  /* 0x000000009a2272ca */ /* 0x000fe200000e0000 */
[----:B------:R-:W-:Y:S01]  /*15660*/  VIADD R154, R158, 0x604 ;  /* 0x000006049e9a7836 */ /* 0x000fe20000000000 */
[----:B------:R-:W-:Y:S01]  /*15670*/  R2UR UR42, R156 ;  /* 0x000000009c2a72ca */ /* 0x000fe200000e0000 */
[-C--:B------:R-:W-:Y:S01]  /*15680*/  FMUL.FTZ R40, R40, R23.reuse ;  /* 0x0000001728287220 */ /* 0x080fe20000410000 */
[----:B------:R-:W-:Y:S01]  /*15690*/  R2UR UR46, R152 ;  /* 0x00000000982e72ca */ /* 0x000fe200000e0000 */
[----:B------:R-:W-:Y:S01]  /*156a0*/  VIADD R152, R158, 0x606 ;  /* 0x000006069e987836 */ /* 0x000fe20000000000 */
[----:B------:R-:W-:Y:S01]  /*156b0*/  R2UR UR4, R6 ;  /* 0x00000000060472ca */ /* 0x000fe200000e0000 */
[-C--:B------:R-:W-:Y:S01]  /*156c0*/  FMUL.FTZ R41, R41, R23.reuse ;  /* 0x0000001729297220 */ /* 0x080fe20000410000 */
[----:B------:R-:W-:Y:S01]  /*156d0*/  R2UR UR5, R7 ;  /* 0x00000000070572ca */ /* 0x000fe200000e0000 */
[-C--:B------:R-:W-:Y:S01]  /*156e0*/  FMUL.FTZ R44, R44, R23.reuse ;  /* 0x000000172c2c7220 */ /* 0x080fe20000410000 */
[----:B------:R-:W-:Y:S01]  /*156f0*/  IADD3 R156, R158, 0x602, RZ ;  /* 0x000006029e9c7810 */ /* 0x000fe20007ffe0ff */
        /* <DEDUP_REMOVED lines=53> */
[C---:B------:R-:W-:Y:S01]  /*15a50*/  R2UR UR9, R153.reuse ;  /* 0x00000000990972ca */ /* 0x040fe200000e0000 */
[-C--:B------:R-:W-:Y:S01]  /*15a60*/  FMUL.FTZ R26, R26, R0.reuse ;  /* 0x000000001a1a7220 */ /* 0x080fe20000410000 */
[----:B------:R-:W-:Y:S01]  /*15a70*/  R2UR UR15, R153 ;  /* 0x00000000990f72ca */ /* 0x000fe200000e0000 */
        /* <DEDUP_REMOVED lines=29> */
[----:B------:R-:W-:Y:S01]  /*15c50*/  MOV R23, R159 ;  /* 0x0000009f00177202 */ /* 0x000fe20000000f00 */
[-C--:B------:R-:W-:Y:S01]  /*15c60*/  FMUL.FTZ R58, R58, R0.reuse ;  /* 0x000000003a3a7220 */ /* 0x080fe20000410000 */
[----:B------:R-:W-:Y:S01]  /*15c70*/  WARPGROUP.ARRIVE ;  /* 0x00000000000079c5 */ /* 0x000fe20000000000 */
[----:B------:R-:W-:Y:S01]  /*15c80*/  R2UR UR12, R214 ;  /* 0x00000000d60c72ca */ /* 0x000fe200000e0000 */
[-C--:B------:R-:W-:Y:S01]  /*15c90*/  FMUL.FTZ R59, R59, R0.reuse ;  /* 0x000000003b3b7220 */ /* 0x080fe20000410000 */
[----:B------:R-:W-:Y:S01]  /*15ca0*/  R2UR UR13, R215 ;  /* 0x00000000d70d72ca */ /* 0x000fe200000e0000 */
[-C--:B------:R-:W-:Y:S01]  /*15cb0*/  FMUL.FTZ R62, R62, R0.reuse ;  /* 0x000000003e3e7220 */ /* 0x080fe20000410000 */
[----:B------:R-:W-:Y:S01]  /*15cc0*/  R2UR UR16, R212 ;  /* 0x00000000d41072ca */ /* 0x000fe200000e0000 */
[----:B------:R-:W-:Y:S01]  /*15cd0*/  HGMMA.64x64x16.F32 R152, gdesc[UR4], RZ, !UPT, gsb0 ;  /* 0x00e00000049879f0 */ /* 0x000fe2000c0008ff */
[----:B------:R-:W-:Y:S01]  /*15ce0*/  UMOV UR6, UR8 ;  /* 0x0000000800067c82 */ /* 0x000fe20008000000 */
[----:B------:R-:W-:Y:S01]  /*15cf0*/  UMOV UR7, UR9 ;  /* 0x0000000900077c82 */ /* 0x000fe20008000000 */
        /* <DEDUP_REMOVED lines=73> */
[----:B------:R-:W-:Y:S02]  /*16190*/  R2UR UR11, R23 ;  /* 0x00000000170b72ca */ /* 0x000fe400000e0000 */
[----:B------:R-:W-:Y:S02]  /*161a0*/  R2UR UR10, R235 ;  /* 0x00000000eb0a72ca */ /* 0x000fe400000e0000 */
[----:B------:R-:W-:Y:S02]  /*161b0*/  R2UR UR8, R216 ;  /* 0x00000000d80872ca */ /* 0x000fe400000e0000 */
[----:B------:R-:W-:Y:S01]  /*161c0*/  R2UR UR9, R217 ;  /* 0x00000000d90972ca */ /* 0x000fe200000e0000 */
        /* <DEDUP_REMOVED lines=45> */
.L_x_1576:
[----:B------:R-:W-:Y:S01]  /*164a0*/  SHF.L.U32 R23, R218, 0x1f, RZ ;  /* 0x0000001fda177819 */ /* 0x000fe200000006ff */
[----:B------:R-:W-:-:S04]  /*164b0*/  IMAD R0, R22, 0x8, R16 ;  /* 0x0000000816007824 */ /* 0x000fc800078e0210 */
[----:B------:R0:W1:Y:S01]  /*164c0*/  SYNCS.PHASECHK.TRANS64.TRYWAIT P3, [R0+URZ+0x30850], R23 ;  /* 0x03085017000075a7 */ /* 0x000062000806017f */
[----:B------:R-:W-:Y:S05]  /*164d0*/  @!P0 BRA `(.L_x_1577) ;  /* 0x0000000000048947 */ /* 0x000fea0003800000 */
[----:B------:R-:W-:Y:S01]  /*164e0*/  BPT.TRAP 0x1 ;  /* 0x000000040000795c */ /* 0x000fe20000300000 */
.L_x_1577:
[----:B------:R-:W-:Y:S04]  /*164f0*/  BSSY B2, `(.L_x_1578) ;  /* 0x0000004000027945 */ /* 0x000fe80003800000 */
[----:B-1----:R-:W-:Y:S05]  /*16500*/  @P3 BRA `(.L_x_1579) ;  /* 0x0000000000083947 */ /* 0x002fea0003800000 */
[----:B------:R-:W1:Y:S02]  /*16510*/  SYNCS.PHASECHK.TRANS64.TRYWAIT P3, [R0+URZ+0x30850], R23 ;  /* 0x03085017000075a7 */ /* 0x000e64000806017f */
[----:B-1----:R-:W-:Y:S05]  /*16520*/  @!P3 BRA `(.L_x_1580) ;  /* 0x000001380000b947 */ /* 0x002fea0003800000 */
.L_x_1579:
[----:B------:R-:W-:Y:S05]  /*16530*/  BSYNC B2 ;  /* 0x0000000000027941 */ /* 0x000fea0003800000 */
.L_x_1578:
[----:B01----:R-:W-:Y:S01]  /*16540*/  VIADD R23, R16, 0x400 ;  /* 0x0000040010177836 */ /* 0x003fe20000000000 */
[----:B------:R-:W-:Y:S01]  /*16550*/  WARPGROUP.ARRIVE ;  /* 0x00000000000079c5 */ /* 0x000fe20000000000 */
[----:B------:R-:W2:Y:S01]  /*16560*/  LDL R218, [R1+0x24] ;  /* 0x0000240001da7983 */ /* 0x000ea20000100800 */
[----:B------:R-:W-:Y:S01]  /*16570*/  @!P1 VIADD R2, R2, 0x30840 ;  /* 0x0003084002029836 */ /* 0x000fe20000000000 */
[----:B------:R-:W-:Y:S01]  /*16580*/  ULDC UR5, c[0x0][0x9d8] ;  /* 0x0002760000057ab9 */ /* 0x000fe20000000800 */
[----:B------:R-:W-:Y:S01]  /*16590*/  SHF.R.U32.HI R23, RZ, 0x4, R23 ;  /* 0x00000004ff177819 */ /* 0x000fe20000011617 */
[----:B------:R-:W-:Y:S01]  /*165a0*/  FMUL.FTZ R161, R161, UR5 ;  /* 0x00000005a1a17c20 */ /* 0x000fe20008410000 */
[----:B------:R-:W-:Y:S01]  /*165b0*/  FMUL.FTZ R169, R169, UR5 ;  /* 0x00000005a9a97c20 */ /* 0x000fe20008410000 */
[----:B------:R-:W-:Y:S01]  /*165c0*/  @!P1 PRMT R2, RZ, 0x654, R2 ;  /* 0x00000654ff029816 */ /* 0x000fe20000000002 */
[----:B------:R-:W-:Y:S01]  /*165d0*/  FMUL.FTZ R173, R173, UR5 ;  /* 0x00000005adad7c20 */ /* 0x000fe20008410000 */
[----:B------:R-:W-:Y:S01]  /*165e0*/  LOP3.LUT R23, R23, 0x3fff, RZ, 0xc0, !PT ;  /* 0x00003fff17177812 */ /* 0x000fe200078ec0ff */
[----:B------:R-:W-:Y:S01]  /*165f0*/  FMUL.FTZ R177, R177, UR5 ;  /* 0x00000005b1b17c20 */ /* 0x000fe20008410000 */
[----:B------:R-:W0:Y:S02]  /*16600*/  MUFU.TANH R161, R161 ;  /* 0x000000a100a17308 */ /* 0x000e240000002400 */
[----:B------:R-:W-:-:S04]  /*16610*/  LOP3.LUT R23, R23, 0x2000000, RZ, 0xfc, !PT ;  /* 0x0200000017177812 */ /* 0x000fc800078efcff */
[----:B------:R-:W-:Y:S01]  /*16620*/  LEA R22, R22, R23, 0xb ;  /* 0x0000001716167211 */ /* 0x000fe200078e58ff */
[----:B------:R-:W-:Y:S01]  /*16630*/  IMAD.MOV.U32 R23, RZ, RZ, 0x40000040 ;  /* 0x40000040ff177424 */ /* 0x000fe200078e00ff */
[----:B------:R-:W1:Y:S02]  /*16640*/  MUFU.TANH R169, R169 ;  /* 0x000000a900a97308 */ /* 0x000e640000002400 */
[----:B------:R-:W-:Y:S02]  /*16650*/  R2UR UR6, R22 ;  /* 0x00000000160672ca */ /* 0x000fe400000e0000 */
[----:B------:R-:W-:Y:S01]  /*16660*/  R2UR UR7, R23 ;  /* 0x00000000170772ca */ /* 0x000fe200000e0000 */
[----:B------:R-:W-:-:S03]  /*16670*/  IMAD.MOV.U32 R23, RZ, RZ, 0x40000040 ;  /* 0x40000040ff177424 */ /* 0x000fc600078e00ff */
[----:B------:R-:W3:Y:S08]  /*16680*/  MUFU.TANH R173, R173 ;  /* 0x000000ad00ad7308 */ /* 0x000ef00000002400 */
[----:B------:R-:W4:Y:S01]  /*16690*/  MUFU.TANH R177, R177 ;  /* 0x000000b100b17308 */ /* 0x000f220000002400 */
[----:B------:R-:W-:Y:S01]  /*166a0*/  HGMMA.64x256x16.F32 R24, R196, gdesc[UR4].tnspB, R24, gsb0 ;  /* 0x43e00004c4187df0 */ /* 0x000fe20008000818 */
[----:B--2---:R-:W-:-:S02]  /*166b0*/  R2UR UR4, R218 ;  /* 0x00000000da0472ca */ /* 0x004fc400000e0000 */
[----:B------:R-:W-:Y:S02]  /*166c0*/  WARPGROUP.DEPBAR.LE gsb0, 0x0 ;  /* 0x00008000000079c5 */ /* 0x000fe40000010000 */
[----:B------:R-:W-:Y:S01]  /*166d0*/  VIADD R196, R22, 0x80 ;  /* 0x0000008016c47836 */ /* 0x000fe20000000000 */
[----:B------:R-:W-:Y:S01]  /*166e0*/  MOV R197, 0x40000040 ;  /* 0x4000004000c57802 */ /* 0x000fe20000000f00 */
[----:B------:R-:W-:-:S03]  /*166f0*/  WARPGROUP.ARRIVE ;  /* 0x00000000000079c5 */ /* 0x000fc60000000000 */
[----:B------:R-:W-:Y:S02]  /*16700*/  R2UR UR6, R196 ;  /* 0x00000000c40672ca */ /* 0x000fe400000e0000 */
[----:B------:R-:W-:-:S15]  /*16710*/  R2UR UR7, R197 ;  /* 0x00000000c50772ca */ /* 0x000fde00000e0000 */
[----:B------:R-:W-:-:S01]  /*16720*/  NOP ;  /* 0x0000000000007918 */ /* 0x000fc20000000000 */
[----:B------:R-:W-:Y:S03]  /*16730*/  HGMMA.64x256x16.F32 R24, R192, gdesc[UR4].tnspB, R24, gsb0 ;  /* 0x43e00004c0187df0 */ /* 0x000fe60008000818 */
[----:B------:R-:W-:Y:S02]  /*16740*/  WARPGROUP.DEPBAR.LE gsb0, 0x0 ;  /* 0x00008000000079c5 */ /* 0x000fe40000010000 */
[C---:B------:R-:W-:Y:S01]  /*16750*/  VIADD R192, R22.reuse, 0x100 ;  /* 0x0000010016c07836 */ /* 0x040fe20000000000 */
[----:B------:R-:W-:Y:S01]  /*16760*/  WARPGROUP.ARRIVE ;  /* 0x00000000000079c5 */ /* 0x000fe20000000000 */
[----:B------:R-:W-:Y:S01]  /*16770*/  IMAD.MOV.U32 R193, RZ, RZ, 0x40000040 ;  /* 0x40000040ffc17424 */ /* 0x000fe200078e00ff */
[----:B------:R-:W-:Y:S02]  /*16780*/  IADD3 R22, R22, 0x180, RZ ;  /* 0x0000018016167810 */ /* 0x000fe40007ffe0ff */
[----:B------:R-:W-:-:S02]  /*16790*/  R2UR UR6, R192 ;  /* 0x00000000c00672ca */ /* 0x000fc400000e0000 */
[----:B------:R-:W-:-:S15]  /*167a0*/  R2UR UR7, R193 ;  /* 0x00000000c10772ca */ /* 0x000fde00000e0000 */
[----:B------:R-:W-:-:S01]  /*167b0*/  NOP ;  /* 0x0000000000007918 */ /* 0x000fc20000000000 */
        /* <DEDUP_REMOVED lines=17> */
[----:B------:R-:W2:Y:S08]  /*168d0*/  MUFU.TANH R23, R23 ;  /* 0x0000001700177308 */ /* 0x000eb00000002400 */
        /* <DEDUP_REMOVED lines=14> */
[----:B------:R-:W-:-:S06]  /*169c0*/  WARPGROUP.ARRIVE ;  /* 0x00000000000079c5 */ /* 0x000fcc0000000000 */
[----:B------:R-:W-:Y:S03]  /*169d0*/  HGMMA.64x256x16.F32 R24, R184, gdesc[UR4].tnspB, R24, gsb0 ;  /* 0x43e00004b8187df0 */ /* 0x000fe60008000818 */
[----:B------:R-:W-:Y:S02]  /*169e0*/  WARPGROUP.DEPBAR.LE gsb0, 0x0 ;  /* 0x00008000000079c5 */ /* 0x000fe40000010000 */
[----:B------:R5:W-:Y:S01]  /*169f0*/  @!P1 SYNCS.ARRIVE.TRANS64.RED.A1T0 RZ, [R2+URZ], RZ ;  /* 0x000000ff02ff99a7 */ /* 0x000be2000810043f */
[----:B------:R-:W-:Y:S01]  /*16a00*/  FMUL.FTZ R185, R164, UR5 ;  /* 0x00000005a4b97c20 */ /* 0x000fe20008410000 */
[----:B------:R-:W-:Y:S01]  /*16a10*/  FMUL.FTZ R164, R167, UR5 ;  /* 0x00000005a7a47c20 */ /* 0x000fe20008410000 */
[----:B------:R-:W-:Y:S01]  /*16a20*/  FMUL.FTZ R186, R165, UR5 ;  /* 0x00000005a5ba7c20 */ /* 0x000fe20008410000 */
[----:B------:R-:W-:Y:S01]  /*16a30*/  FMUL.FTZ R167, R168, UR5 ;  /* 0x00000005a8a77c20 */ /* 0x000fe20008410000 */
[----:B------:R-:W-:Y:S01]  /*16a40*/  FMUL.FTZ R165, R170, UR5 ;  /* 0x00000005aaa57c20 */ /* 0x000fe20008410000 */
[----:B------:R-:W-:Y:S01]  /*16a50*/  FMUL.FTZ R187, R172, UR5 ;  /* 0x00000005acbb7c20 */ /* 0x000fe20008410000 */
[----:B------:R-:W-:Y:S01]  /*16a60*/  FMUL.FTZ R168, R174, UR5 ;  /* 0x00000005aea87c20 */ /* 0x000fe20008410000 */
[----:B-----5:R-:W-:Y:S01]  /*16a70*/  SHF.L.U32 R2, R5, 0x6, RZ ;  /* 0x0000000605027819 */ /* 0x020fe200000006ff */
[----:B------:R-:W-:Y:S01]  /*16a80*/  FMUL.FTZ R170, R175, UR5 ;  /* 0x00000005afaa7c20 */ /* 0x000fe20008410000 */
[----:B------:R-:W-:Y:S01]  /*16a90*/  FMUL.FTZ R174, R176, UR5 ;  /* 0x00000005b0ae7c20 */ /* 0x000fe20008410000 */
[----:B------:R-:W-:Y:S01]  /*16aa0*/  FMUL.FTZ R172, R179, UR5 ;  /* 0x00000005b3ac7c20 */ /* 0x000fe20008410000 */
[----:B------:R-:W-:Y:S01]  /*16ab0*/  IADD3 R156, R219, 0x1, -R2 ;  /* 0x00000001db9c7810 */ /* 0x000fe20007ffe802 */
[----:B------:R-:W-:Y:S01]  /*16ac0*/  FMUL.FTZ R184, R157, UR5 ;  /* 0x000000059db87c20 */ /* 0x000fe20008410000 */
[----:B------:R-:W-:Y:S01]  /*16ad0*/  FMUL.FTZ R179, R181, UR5 ;  /* 0x00000005b5b37c20 */ /* 0x000fe20008410000 */
[----:B------:R-:W-:Y:S01]  /*16ae0*/  FMUL.FTZ R175, R182, UR5 ;  /* 0x00000005b6af7c20 */ /* 0x000fe20008410000 */
[----:B------:R-:W-:Y:S01]  /*16af0*/  FMUL.FTZ R176, R183, UR5 ;  /* 0x00000005b7b07c20 */ /* 0x000fe20008410000 */
[----:B------:R-:W-:Y:S01]  /*16b00*/  IMAD.IADD R156, R156, 0x1, -R224 ;  /* 0x000000019c9c7824 */ /* 0x000fe200078e0ae0 */
[----:B------:R-:W0:Y:S01]  /*16b10*/  MUFU.TANH R185, R185 ;  /* 0x000000b900b97308 */ /* 0x000e220000002400 */
[----:B------:R-:W-:-:S02]  /*16b20*/  ULDC UR5, c[0x0][0x9e0] ;  /* 0x0002780000057ab9 */ /* 0x000fc40000000800 */
[----:B------:R-:W-:-:S04]  /*16b30*/  IMAD R156, R234, -0x2, R156 ;  /* 0xfffffffeea9c7824 */ /* 0x000fc800078e029c */
[C---:B------:R-:W-:Y:S01]  /*16b40*/  VIADD R183, R156.reuse, UR5 ;  /* 0x000000059cb77c36 */ /* 0x040fe20008000000 */
[----:B------:R-:W0:Y:S01]  /*16b50*/  MUFU.TANH R184, R184 ;  /* 0x000000b800b87308 */ /* 0x000e220000002400 */
[----:B------:R-:W-:Y:S02]  /*16b60*/  IADD3 R182, R156, UR4, RZ ;  /* 0x000000049cb67c10 */ /* 0x000fe4000fffe0ff */
[----:B------:R-:W-:-:S03]  /*16b70*/  IMAD.IADD R181, R231, 0x1, R183 ;  /* 0x00000001e7b57824 */ /* 0x000fc600078e02b7 */
        /* <DEDUP_REMOVED lines=14> */
[----:B------:R-:W2:Y:S01]  /*16c60*/  LDL R218, [R1+0x8] ;  /* 0x0000080001da7983 */ /* 0x000ea20000100800 */
[----:B------:R-:W-:Y:S01]  /*16c70*/  BSSY B2, `(.L_x_1582) ;  /* 0x0000013000027945 */ /* 0x000fe20003800000 */
[----:B--2---:R-:W-:-:S04]  /*16c80*/  IADD3 R188, R231, R218, RZ ;  /* 0x000000dae7bc7210 */ /* 0x004fc80007ffe0ff */
[----:B------:R-:W-:-:S13]  /*16c90*/  ISETP.GT.AND P3, PT, R188, -0x1, PT ;  /* 0xffffffffbc00780c */ /* 0x000fda0003f64270 */
[----:B------:R-:W-:Y:S05]  /*16ca0*/  @P3 BRA `(.L_x_1583) ;  /* 0x0000000000243947 */ /* 0x000fea0003800000 */
[----:B------:R-:W-:Y:S01]  /*16cb0*/  ULDC UR4, c[0x0][0x9e4] ;  /* 0x0002790000047ab9 */ /* 0x000fe20000000800 */
[----:B------:R-:W-:Y:S01]  /*16cc0*/  LOP3.LUT R188, RZ, R188, RZ, 0x33, !PT ;  /* 0x000000bcffbc7212 */ /* 0x000fe200078e33ff */
[----:B------:R-:W-:-:S05]  /*16cd0*/  IMAD.U32 R189, RZ, RZ, UR4 ;  /* 0x00000004ffbd7e24 */ /* 0x000fca000f8e00ff */
[----:B------:R-:W-:-:S13]  /*16ce0*/  ISETP.NE.AND P3, PT, R189, 0x1, PT ;  /* 0x00000001bd00780c */ /* 0x000fda0003f65270 */
[----:B------:R-:W1:Y:S02]  /*16cf0*/  @P3 LDC.64 R156, c[0x0][0x9e8] ;  /* 0x00027a00ff9c3b82 */ /* 0x000e640000000a00 */
[----:B-1----:R-:W-:-:S05]  /*16d00*/  @P3 IMAD.HI.U32 R156, R188, R156, RZ ;  /* 0x0000009cbc9c3227 */ /* 0x002fca00078e00ff */
[----:B------:R-:W-:-:S04]  /*16d10*/  @P3 SHF.R.U32.HI R188, RZ, R157, R156 ;  /* 0x0000009dffbc3219 */ /* 0x000fc8000001169c */
[----:B------:R-:W-:Y:S01]  /*16d20*/  LOP3.LUT R188, RZ, R188, RZ, 0x33, !PT ;  /* 0x000000bcffbc7212 */ /* 0x000fe200078e33ff */
[----:B------:R-:W-:Y:S06]  /*16d30*/  BRA `(.L_x_1584) ;  /* 0x0000000000187947 */ /* 0x000fec0003800000 */
.L_x_1583:
[----:B------:R-:W-:Y:S02]  /*16d40*/  ULDC UR4, c[0x0][0x9e4] ;  /* 0x0002790000047ab9 */ /* 0x000fe40000000800 */
[----:B------:R-:W-:-:S05]  /*16d50*/  IMAD.U32 R189, RZ, RZ, UR4 ;  /* 0x00000004ffbd7e24 */ /* 0x000fca000f8e00ff */
[----:B------:R-:W-:-:S13]  /*16d60*/  ISETP.NE.AND P3, PT, R189, 0x1, PT ;  /* 0x00000001bd00780c */ /* 0x000fda0003f65270 */
[----:B------:R-:W1:Y:S02]  /*16d70*/  @P3 LDC.64 R156, c[0x0][0x9e8] ;  /* 0x00027a00ff9c3b82 */ /* 0x000e640000000a00 */
[----:B-1----:R-:W-:-:S05]  /*16d80*/  @P3 IMAD.HI.U32 R156, R188, R156, RZ ;  /* 0x0000009cbc9c3227 */ /* 0x002fca00078e00ff */
[----:B------:R-:W-:-:S07]  /*16d90*/  @P3 SHF.R.U32.HI R188, RZ, R157, R156 ;  /* 0x0000009dffbc3219 */ /* 0x000fce000001169c */
.L_x_1584:
[----:B------:R-:W-:Y:S05]  /*16da0*/  BSYNC B2 ;  /* 0x0000000000027941 */ /* 0x000fea0003800000 */
.L_x_1582:
[----:B------:R-:W-:-:S04]  /*16db0*/  IMAD R188, R188, R189, -R2 ;  /* 0x000000bdbcbc7224 */ /* 0x000fc800078e0a02 */
[----:B------:R-:W-:-:S05]  /*16dc0*/  IMAD R188, R234, -0x2, R188 ;  /* 0xfffffffeeabc7824 */ /* 0x000fca00078e02bc */
[----:B------:R-:W-:Y:S02]  /*16dd0*/  VIMNMX R180, R180, R188, !PT ;  /* 0x000000bcb4b47248 */ /* 0x000fe40007fe0100 */
[----:B------:R-:W-:-:S07]  /*16de0*/  VIADDMNMX R181, R188, R189, R181, PT ;  /* 0x000000bdbcb57246 */ /* 0x000fce00038001b5 */
.L_x_1581:
[----:B------:R-:W-:Y:S02]  /*16df0*/  ISETP.GT.AND P3, PT, R5, -0x1, PT ;  /* 0xffffffff0500780c */ /* 0x000fe40003f64270 */
[----:B------:R-:W-:Y:S02]  /*16e00*/  IADD3 R183, R183, 0x8, R231 ;  /* 0x00000008b7b77810 */ /* 0x000fe40007ffe0e7 */
[C---:B------:R-:W-:Y:S02]  /*16e10*/  ISETP.GT.AND P4, PT, R180.reuse, RZ, P3 ;  /* 0x000000ffb400720c */ /* 0x040fe40001f84270 */
[C---:B------:R-:W-:Y:S02]  /*16e20*/  ISETP.GT.AND P6, PT, R180.reuse, 0x1, P3 ;  /* 0x00000001b400780c */ /* 0x040fe40001fc4270 */
[----:B------:R-:W-:Y:S02]  /*16e30*/  ISETP.LT.OR P5, PT, R181, 0x1, P4 ;  /* 0x00000001b500780c */ /* 0x000fe400027a1670 */
[----:B------:R-:W-:-:S02]  /*16e40*/  ISETP.GT.AND P4, PT, R180, 0x8, P3 ;  /* 0x00000008b400780c */ /* 0x000fc40001f84270 */
[----:B------:R-:W-:Y:S02]  /*16e50*/  FSEL R23, R23, -INF , !P5 ;  /* 0xff80000017177808 */ /* 0x000fe40006800000 */
[----:B------:R-:W-:Y:S02]  /*16e60*/  ISETP.GT.AND P5, PT, R180, 0x9, P3 ;  /* 0x00000009b400780c */ /* 0x000fe40001fa4270 */
[C---:B------:R-:W-:Y:S02]  /*16e70*/  ISETP.LT.OR P6, PT, R181.reuse, 0x2, P6 ;  /* 0x00000002b500780c */ /* 0x040fe400037c1670 */
[C---:B------:R-:W-:Y:S02]  /*16e80*/  ISETP.LT.OR P4, PT, R181.reuse, 0x9, P4 ;  /* 0x00000009b500780c */ /* 0x040fe40002781670 */
[----:B------:R-:W-:Y:S02]  /*16e90*/  ISETP.LT.OR P5, PT, R181, 0xa, P5 ;  /* 0x0000000ab500780c */ /* 0x000fe40002fa1670 */
[----:B0-----:R-:W-:-:S02]  /*16ea0*/  FSEL R152, R152, -INF , !P6 ;  /* 0xff80000098987808 */ /* 0x001fc40007000000 */
[----:B------:R-:W-:Y:S02]  /*16eb0*/  FSEL R154, R154, -INF , !P4 ;  /* 0xff8000009a9a7808 */ /* 0x000fe40006000000 */
[----:B------:R-:W-:Y:S02]  /*16ec0*/  FSEL R184, R184, -INF , !P5 ;  /* 0xff800000b8b87808 */ /* 0x000fe40006800000 */
[C---:B------:R-:W-:Y:S02]  /*16ed0*/  ISETP.GT.AND P6, PT, R180.reuse, 0x10, P3 ;  /* 0x00000010b400780c */ /* 0x040fe40001fc4270 */
[C---:B------:R-:W-:Y:S02]  /*16ee0*/  ISETP.GT.AND P4, PT, R180.reuse, 0x11, P3 ;  /* 0x00000011b400780c */ /* 0x040fe40001f84270 */
        /* <DEDUP_REMOVED lines=10> */
[C---:B------:R-:W-:Y:S02]  /*16f90*/  ISETP.LT.OR P6, PT, R181.reuse, 0x1a, P6 ;  /* 0x0000001ab500780c */ /* 0x040fe400037c1670 */
[C---:B------:R-:W-:Y:S02]  /*16fa0*/  ISETP.LT.OR P4, PT, R181.reuse, 0x21, P4 ;  /* 0x00000021b500780c */ /* 0x040fe40002781670 */
[----:B------:R-:W-:Y:S02]  /*16fb0*/  ISETP.LT.OR P5, PT, R181, 0x22, P5 ;  /* 0x00000022b500780c */ /* 0x000fe40002fa1670 */
[----:B------:R-:W-:-:S02]  /*16fc0*/  FSEL R186, R186, -INF , !P6 ;  /* 0xff800000baba7808 */ /* 0x000fc40007000000 */
        /* <DEDUP_REMOVED lines=17> */
[----:B------:R-:W-:-:S02]  /*170e0*/  IADD3 R182, R182, 0x8, R231 ;  /* 0x00000008b6b67810 */ /* 0x000fc40007ffe0e7 */
[----:B------:R-:W-:Y:S02]  /*170f0*/  FSEL R177, R177, -INF , !P6 ;  /* 0xff800000b1b17808 */ /* 0x000fe40007000000 */
[----:B------:R-:W-:Y:S02]  /*17100*/  FSEL R178, R178, -INF , !P4 ;  /* 0xff800000b2b27808 */ /* 0x000fe40006000000 */
[----:B------:R-:W-:Y:S01]  /*17110*/  FSEL R179, R179, -INF , !P5 ;  /* 0xff800000b3b37808 */ /* 0x000fe20006800000 */
[----:B------:R-:W-:Y:S06]  /*17120*/  @!P2 BRA `(.L_x_1585) ;  /* 0x000000000068a947 */ /* 0x000fec0003800000 */
[----:B------:R-:W-:Y:S01]  /*17130*/  ISETP.GT.AND P4, PT, R230, -0x1, PT ;  /* 0xffffffffe600780c */ /* 0x000fe20003f84270 */
[----:B------:R-:W-:-:S12]  /*17140*/  BSSY B2, `(.L_x_1586) ;  /* 0x0000014000027945 */ /* 0x000fd80003800000 */
[----:B------:R-:W-:Y:S05]  /*17150*/  @P4 BRA `(.L_x_1587) ;  /* 0x00000000002c4947 */ /* 0x000fea0003800000 */
[----:B------:R-:W2:Y:S01]  /*17160*/  LDL R188, [R1+0x28] ;  /* 0x0000280001bc7983 */ /* 0x000ea20000100800 */
[----:B------:R-:W-:Y:S02]  /*17170*/  ULDC UR4, c[0x0][0x9e4] ;  /* 0x0002790000047ab9 */ /* 0x000fe40000000800 */
[----:B------:R-:W-:-:S04]  /*17180*/  MOV R180, UR4 ;  /* 0x0000000400b47c02 */ /* 0x000fc80008000f00 */
[----:B------:R-:W-:-:S13]  /*17190*/  ISETP.NE.AND P4, PT, R180, 0x1, PT ;  /* 0x00000001b400780c */ /* 0x000fda0003f85270 */
[----:B------:R-:W0:Y:S01]  /*171a0*/  @P4 LDC.64 R156, c[0x0][0x9e8] ;  /* 0x00027a00ff9c4b82 */ /* 0x000e220000000a00 */
[----:B--2---:R-:W-:-:S05]  /*171b0*/  VIADD R181, R188, 0x8 ;  /* 0x00000008bcb57836 */ /* 0x004fca0000000000 */
[----:B------:R-:W-:-:S05]  /*171c0*/  LOP3.LUT R181, RZ, R181, RZ, 0x33, !PT ;  /* 0x000000b5ffb57212 */ /* 0x000fca00078e33ff */
[----:B0-----:R-:W-:-:S05]  /*171d0*/  @P4 IMAD.HI.U32 R156, R181, R156, RZ ;  /* 0x0000009cb59c4227 */ /* 0x001fca00078e00ff */
[----:B------:R-:W-:-:S04]  /*171e0*/  @P4 SHF.R.U32.HI R181, RZ, R157, R156 ;  /* 0x0000009dffb54219 */ /* 0x000fc8000001169c */
[----:B------:R-:W-:Y:S01]  /*171f0*/  LOP3.LUT R181, RZ, R181, RZ, 0x33, !PT ;  /* 0x000000b5ffb57212 */ /* 0x000fe200078e33ff */
[----:B------:R-:W-:Y:S06]  /*17200*/  BRA `(.L_x_1588) ;  /* 0x00000000001c7947 */ /* 0x000fec0003800000 */
.L_x_1587:
[----:B------:R-:W-:Y:S01]  /*17210*/  ULDC UR4, c[0x0][0x9e4] ;  /* 0x0002790000047ab9 */ /* 0x000fe20000000800 */
[----:B------:R-:W-:Y:S01]  /*17220*/  MOV R181, R230 ;  /* 0x000000e600b57202 */ /* 0x000fe20000000f00 */
[----:B------:R-:W-:-:S05]  /*17230*/  IMAD.U32 R180, RZ, RZ, UR4 ;  /* 0x00000004ffb47e24 */ /* 0x000fca000f8e00ff */
[----:B------:R-:W-:-:S13]  /*17240*/  ISETP.NE.AND P4, PT, R180, 0x1, PT ;  /* 0x00000001b400780c */ /* 0x000fda0003f85270 */
[----:B------:R-:W0:Y:S02]  /*17250*/  @P4 LDC.64 R156, c[0x0][0x9e8] ;  /* 0x00027a00ff9c4b82 */ /* 0x000e240000000a00 */
[----:B0-----:R-:W-:-:S05]  /*17260*/  @P4 IMAD.HI.U32 R156, R230, R156, RZ ;  /* 0x0000009ce69c4227 */ /* 0x001fca00078e00ff */
[----:B------:R-:W-:-:S07]  /*17270*/  @P4 SHF.R.U32.HI R181, RZ, R157, R156 ;  /* 0x0000009dffb54219 */ /* 0x000fce000001169c */
.L_x_1588:
[----:B------:R-:W-:Y:S05]  /*17280*/  BSYNC B2 ;  /* 0x0000000000027941 */ /* 0x000fea0003800000 */
.L_x_1586:
[----:B------:R-:W-:-:S04]  /*17290*/  IMAD R2, R181, R180, -R2 ;  /* 0x000000b4b5027224 */ /* 0x000fc800078e0a02 */
[----:B------:R-:W-:-:S05]  /*172a0*/  IMAD R2, R234, -0x2, R2 ;  /* 0xfffffffeea027824 */ /* 0x000fca00078e0202 */
[----:B------:R-:W-:Y:S02]  /*172b0*/  VIMNMX R182, R182, R2, !PT ;  /* 0x00000002b6b67248 */ /* 0x000fe40007fe0100 */
[----:B------:R-:W-:-:S07]  /*172c0*/  VIADDMNMX R183, R2, R180, R183, PT ;  /* 0x000000b402b77246 */ /* 0x000fce00038001b7 */
.L_x_1585:
[----:B------:R-:W-:Y:S01]  /*172d0*/  @!P1 VIADD R0, R0, 0x30860 ;  /* 0x0003086000009836 */ /* 0x000fe20000000000 */
[----:B------:R-:W2:Y:S01]  /*172e0*/  LDL R180, [R1+0x2c] ;  /* 0x00002c0001b47983 */ /* 0x000ea20000100800 */
[----:B------:R-:W-:Y:S01]  /*172f0*/  ULDC UR4, c[0x0][0x988] ;  /* 0x0002620000047ab9 */ /* 0x000fe20000000800 */
[C---:B------:R-:W-:Y:S01]  /*17300*/  ISETP.GT.AND P6, PT, R182.reuse, 0x9, P3 ;  /* 0x00000009b600780c */ /* 0x040fe20001fc4270 */
[----:B------:R-:W-:Y:S01]  /*17310*/  IMAD.MOV.U32 R218, RZ, RZ, R232 ;  /* 0x000000ffffda7224 */ /* 0x000fe200078e00e8 */
[----:B------:R-:W-:Y:S02]  /*17320*/  @!P1 PRMT R0, RZ, 0x654, R0 ;  /* 0x00000654ff009816 */ /* 0x000fe40000000000 */
[----:B------:R-:W-:Y:S02]  /*17330*/  ISETP.LT.OR P6, PT, R183, 0xa, P6 ;  /* 0x0000000ab700780c */ /* 0x000fe400037c1670 */
[----:B------:R0:W-:Y:S01]  /*17340*/  @!P1 SYNCS.ARRIVE.TRANS64.RED.A1T0 RZ, [R0+URZ], RZ ;  /* 0x000000ff00ff99a7 */ /* 0x0001e2000810043f */
[----:B------:R-:W-:-:S02]  /*17350*/  ISETP.GT.AND P5, PT, R182, 0x1, P3 ;  /* 0x00000001b600780c */ /* 0x000fc40001fa4270 */
[----:B------:R-:W-:Y:S02]  /*17360*/  FSEL R158, R158, -INF , !P6 ;  /* 0xff8000009e9e7808 */ /* 0x000fe40007000000 */
[----:B------:R-:W-:Y:S02]  /*17370*/  ISETP.GT.AND P6, PT, R182, 0x18, P3 ;  /* 0x00000018b600780c */ /* 0x000fe40001fc4270 */
[----:B------:R-:W-:Y:S02]  /*17380*/  ISETP.LT.OR P5, PT, R183, 0x2, P5 ;  /* 0x00000002b700780c */ /* 0x000fe40002fa1670 */
[----:B0-----:R-:W-:Y:S02]  /*17390*/  FMNMX.FTZ R0, R23, R3, !PT ;  /* 0x0000000317007209 */ /* 0x001fe40007810000 */
[----:B------:R-:W-:Y:S02]  /*173a0*/  ISETP.LT.OR P6, PT, R183, 0x19, P6 ;  /* 0x00000019b700780c */ /* 0x000fe400037c1670 */
[----:B------:R-:W-:-:S02]  /*173b0*/  FMNMX.FTZ R0, R152, R0, !PT ;  /* 0x0000000098007209 */ /* 0x000fc40007810000 */
[----:B------:R-:W-:Y:S02]  /*173c0*/  FSEL R163, R163, -INF , !P6 ;  /* 0xff800000a3a37808 */ /* 0x000fe40007000000 */
[----:B------:R-:W-:Y:S02]  /*173d0*/  FMNMX.FTZ R0, R154, R0, !PT ;  /* 0x000000009a007209 */ /* 0x000fe40007810000 */
[----:B------:R-:W-:Y:S02]  /*173e0*/  ISETP.GT.AND P6, PT, R182, 0x21, P3 ;  /* 0x00000021b600780c */ /* 0x000fe40001fc4270 */
[----:B------:R-:W-:Y:S02]  /*173f0*/  FMNMX.FTZ R0, R184, R0, !PT ;  /* 0x00000000b8007209 */ /* 0x000fe40007810000 */
[----:B------:R-:W-:Y:S02]  /*17400*/  ISETP.LT.OR P6, PT, R183, 0x22, P6 ;  /* 0x00000022b700780c */ /* 0x000fe400037c1670 */
[----:B------:R-:W-:-:S02]  /*17410*/  FMNMX.FTZ R0, R159, R0, !PT ;  /* 0x000000009f007209 */ /* 0x000fc40007810000 */
[----:B------:R-:W-:Y:S02]  /*17420*/  FSEL R166, R166, -INF , !P6 ;  /* 0xff800000a6a67808 */ /* 0x000fe40007000000 */
[----:B------:R-:W-:Y:S02]  /*17430*/  FMNMX.FTZ R0, R161, R0, !PT ;  /* 0x00000000a1007209 */ /* 0x000fe40007810000 */
[----:B------:R-:W-:Y:S02]  /*17440*/  ISETP.GT.AND P6, PT, R182, RZ, P3 ;  /* 0x000000ffb600720c */ /* 0x000fe40001fc4270 */
[----:B------:R-:W-:Y:S02]  /*17450*/  FMNMX.FTZ R0, R185, R0, !PT ;  /* 0x00000000b9007209 */ /* 0x000fe40007810000 */
[----:B------:R-:W-:Y:S02]  /*17460*/  ISETP.LT.OR P6, PT, R183, 0x1, P6 ;  /* 0x00000001b700780c */ /* 0x000fe400037c1670 */
[----:B------:R-:W-:-:S02]  /*17470*/  FMNMX.FTZ R0, R186, R0, !PT ;  /* 0x00000000ba007209 */ /* 0x000fc40007810000 */
[----:B------:R-:W-:Y:S02]  /*17480*/  FSEL R22, R22, -INF , !P6 ;  /* 0xff80000016167808 */ /* 0x000fe40007000000 */
[----:B------:R-:W-:Y:S02]  /*17490*/  FMNMX.FTZ R0, R167, R0, !PT ;  /* 0x00000000a7007209 */ /* 0x000fe40007810000 */
[----:B------:R-:W-:Y:S02]  /*174a0*/  FSEL R153, R153, -INF , !P5 ;  /* 0xff80000099997808 */ /* 0x000fe40006800000 */
[----:B------:R-:W-:Y:S02]  /*174b0*/  FMNMX.FTZ R0, R169, R0, !PT ;  /* 0x00000000a9007209 */ /* 0x000fe40007810000 */
[----:B------:R-:W-:Y:S02]  /*174c0*/  ISETP.GT.AND P5, PT, R182, 0x10, P3 ;  /* 0x00000010b600780c */ /* 0x000fe40001fa4270 */
[----:B------:R-:W-:-:S02]  /*174d0*/  FMNMX.FTZ R0, R187, R0, !PT ;  /* 0x00000000bb007209 */ /* 0x000fc40007810000 */
[----:B------:R-:W-:Y:S02]  /*174e0*/  ISETP.LT.OR P5, PT, R183, 0x11, P5 ;  /* 0x00000011b700780c */ /* 0x000fe40002fa1670 */
        /* <DEDUP_REMOVED lines=9> */
[C---:B------:R-:W-:Y:S02]  /*17580*/  ISETP.GT.AND P5, PT, R182.reuse, 0x28, P3 ;  /* 0x00000028b600780c */ /* 0x040fe40001fa4270 */
[----:B------:R-:W-:Y:S01]  /*17590*/  ISETP.GT.AND P6, PT, R182, 0x38, P3 ;  /* 0x00000038b600780c */ /* 0x000fe20001fc4270 */
[----:B------:R-:W0:Y:S01]  /*175a0*/  SHFL.BFLY PT, R2, R0, 0x2, 0x1f ;  /* 0x0c401f0000027f89 */ /* 0x000e2200000e0000 */
[----:B------:R-:W-:-:S02]  /*175b0*/  ISETP.LT.OR P5, PT, R183, 0x29, P5 ;  /* 0x00000029b700780c */ /* 0x000fc40002fa1670 */
[----:B------:R-:W-:Y:S02]  /*175c0*/  ISETP.LT.OR P6, PT, R183, 0x39, P6 ;  /* 0x00000039b700780c */ /* 0x000fe400037c1670 */
[----:B------:R-:W-:Y:S02]  /*175d0*/  FSEL R168, R168, -INF , !P5 ;  /* 0xff800000a8a87808 */ /* 0x000fe40006800000 */
[----:B------:R-:W-:Y:S02]  /*175e0*/  ISETP.GT.AND P5, PT, R182, 0x30, P3 ;  /* 0x00000030b600780c */ /* 0x000fe40001fa4270 */
[----:B------:R-:W-:Y:S02]  /*175f0*/  FSEL R175, R175, -INF , !P6 ;  /* 0xff800000afaf7808 */ /* 0x000fe40007000000 */
[----:B------:R-:W-:-:S04]  /*17600*/  ISETP.LT.OR P5, PT, R183, 0x31, P5 ;  /* 0x00000031b700780c */ /* 0x000fc80002fa1670 */
[----:B------:R-:W-:Y:S02]  /*17610*/  FSEL R171, R171, -INF , !P5 ;  /* 0xff800000abab7808 */ /* 0x000fe40006800000 */
[----:B0-----:R-:W-:-:S05]  /*17620*/  FMNMX.FTZ R2, R0, R2, !PT ;  /* 0x0000000200027209 */ /* 0x001fca0007810000 */
[----:B------:R-:W0:Y:S02]  /*17630*/  SHFL.BFLY PT, R156, R2, 0x1, 0x1f ;  /* 0x0c201f00029c7f89 */ /* 0x000e2400000e0000 */
[----:B0-----:R-:W-:Y:S01]  /*17640*/  FMNMX.FTZ R156, R2, R156, !PT ;  /* 0x0000009c029c7209 */ /* 0x001fe20007810000 */
[----:B------:R-:W-:-:S03]  /*17650*/  IMAD.U32 R2, RZ, RZ, UR4 ;  /* 0x00000004ff027e24 */ /* 0x000fc6000f8e00ff */
[----:B------:R-:W-:-:S04]  /*17660*/  FSETP.NEU.FTZ.AND P4, PT, R156, -INF , PT ;  /* 0xff8000009c00780b */ /* 0x000fc80003f9d000 */
[----:B------:R-:W-:-:S05]  /*17670*/  FSEL R0, R156, RZ, P4 ;  /* 0x000000ff9c007208 */ /* 0x000fca0002000000 */
[----:B------:R-:W-:Y:S01]  /*17680*/  FADD.FTZ R3, -R0, R3 ;  /* 0x0000000300037221 */ /* 0x000fe20000010100 */
[----:B------:R-:W-:-:S03]  /*17690*/  FMUL.FTZ R0, R156, R2 ;  /* 0x000000029c007220 */ /* 0x000fc60000410000 */
[----:B------:R-:W-:Y:S02]  /*176a0*/  FMUL.FTZ R3, R3, R2 ;  /* 0x0000000203037220 */ /* 0x000fe40000410000 */
[----:B------:R-:W-:Y:S02]  /*176b0*/  FSEL R0, R0, RZ, P4 ;  /* 0x000000ff00007208 */ /* 0x000fe40002000000 */
[----:B------:R-:W-:-:S03]  /*176c0*/  ISETP.GT.AND P4, PT, R182, 0x8, P3 ;  /* 0x00000008b600780c */ /* 0x000fc60001f84270 */
[-CC-:B------:R-:W-:Y:S01]  /*176d0*/  FFMA.FTZ R23, R23, R2.reuse, -R0.reuse ;  /* 0x0000000217177223 */ /* 0x180fe20000010800 */
[-CC-:B------:R-:W-:Y:S01]  /*176e0*/  FFMA.FTZ R152, R152, R2.reuse, -R0.reuse ;  /* 0x0000000298987223 */ /* 0x180fe20000010800 */
[----:B------:R-:W-:Y:S01]  /*176f0*/  ISETP.LT.OR P4, PT, R183, 0x9, P4 ;  /* 0x00000009b700780c */ /* 0x000fe20002781670 */
[-CC-:B------:R-:W-:Y:S01]  /*17700*/  FFMA.FTZ R154, R154, R2.reuse, -R0.reuse ;  /* 0x000000029a9a7223 */ /* 0x180fe20000010800 */
[----:B------:R-:W-:Y:S01]  /*17710*/  MUFU.EX2 R196, R23 ;  /* 0x0000001700c47308 */ /* 0x000fe20000000800 */
[-CC-:B------:R-:W-:Y:S01]  /*17720*/  FFMA.FTZ R184, R184, R2.reuse, -R0.reuse ;  /* 0x00000002b8b87223 */ /* 0x180fe20000010800 */
[----:B------:R-:W-:Y:S01]  /*17730*/  FSEL R155, R155, -INF , !P4 ;  /* 0xff8000009b9b7808 */ /* 0x000fe20006000000 */
[-CC-:B------:R-:W-:Y:S01]  /*17740*/  FFMA.FTZ R159, R159, R2.reuse, -R0.reuse ;  /* 0x000000029f9f7223 */ /* 0x180fe20000010800 */
[----:B------:R-:W-:Y:S01]  /*17750*/  ISETP.GT.AND P4, PT, R182, 0x11, P3 ;  /* 0x00000011b600780c */ /* 0x000fe20001f84270 */
[-CC-:B------:R-:W-:Y:S01]  /*17760*/  FFMA.FTZ R161, R161, R2.reuse, -R0.reuse ;  /* 0x00000002a1a17223 */ /* 0x180fe20000010800 */
[-CC-:B------:R-:W-:Y:S01]  /*17770*/  FFMA.FTZ R185, R185, R2.reuse, -R0.reuse ;  /* 0x00000002b9b97223 */ /* 0x180fe20000010800 */
[-CC-:B------:R-:W-:Y:S01]  /*17780*/  FFMA.FTZ R186, R186, R2.reuse, -R0.reuse ;  /* 0x00000002baba7223 */ /* 0x180fe20000010800 */
[----:B------:R-:W0:Y:S01]  /*17790*/  MUFU.EX2 R23, R3 ;  /* 0x0000000300177308 */ /* 0x000e220000000800 */
[----:B------:R-:W-:Y:S01]  /*177a0*/  ISETP.LT.OR P4, PT, R183, 0x12, P4 ;  /* 0x00000012b700780c */ /* 0x000fe20002781670 */
[-CC-:B------:R-:W-:Y:S01]  /*177b0*/  FFMA.FTZ R167, R167, R2.reuse, -R0.reuse ;  /* 0x00000002a7a77223 */ /* 0x180fe20000010800 */
[-CC-:B------:R-:W-:Y:S01]  /*177c0*/  FFMA.FTZ R169, R169, R2.reuse, -R0.reuse ;  /* 0x00000002a9a97223 */ /* 0x180fe20000010800 */
[-CC-:B------:R-:W-:Y:S01]  /*177d0*/  FFMA.FTZ R187, R187, R2.reuse, -R0.reuse ;  /* 0x00000002bbbb7223 */ /* 0x180fe20000010800 */
[----:B------:R-:W-:Y:S01]  /*177e0*/  FSEL R162, R162, -INF , !P4 ;  /* 0xff800000a2a27808 */ /* 0x000fe20006000000 */
[-CC-:B------:R-:W-:Y:S01]  /*177f0*/  FFMA.FTZ R173, R173, R2.reuse, -R0.reuse ;  /* 0x00000002adad7223 */ /* 0x180fe20000010800 */
[----:B------:R-:W-:Y:S01]  /*17800*/  ISETP.GT.AND P4, PT, R182, 0x20, P3 ;  /* 0x00000020b600780c */ /* 0x000fe20001f84270 */
[----:B------:R-:W1:Y:S01]  /*17810*/  MUFU.EX2 R152, R152 ;  /* 0x0000009800987308 */ /* 0x000e620000000800 */
[-CC-:B------:R-:W-:Y:S01]  /*17820*/  FFMA.FTZ R174, R174, R2.reuse, -R0.reuse ;  /* 0x00000002aeae7223 */ /* 0x180fe20000010800 */
[-CC-:B------:R-:W-:Y:S01]  /*17830*/  FFMA.FTZ R177, R177, R2.reuse, -R0.reuse ;  /* 0x00000002b1b17223 */ /* 0x180fe20000010800 */
[----:B------:R-:W-:Y:S01]  /*17840*/  ISETP.LT.OR P4, PT, R183, 0x21, P4 ;  /* 0x00000021b700780c */ /* 0x000fe20002781670 */
[-CC-:B------:R-:W-:Y:S01]  /*17850*/  FFMA.FTZ R178, R178, R2.reuse, -R0.reuse ;  /* 0x00000002b2b27223 */ /* 0x180fe20000010800 */
[----:B------:R-:W-:-:S02]  /*17860*/  FFMA.FTZ R0, R179, R2, -R0 ;  /* 0x00000002b3007223 */ /* 0x000fc40000010800 */
[----:B------:R-:W-:Y:S01]  /*17870*/  FSEL R165, R165, -INF , !P4 ;  /* 0xff800000a5a57808 */ /* 0x000fe20006000000 */
[----:B------:R-:W-:Y:S01]  /*17880*/  MUFU.EX2 R154, R154 ;  /* 0x0000009a009a7308 */ /* 0x000fe20000000800 */
[----:B0-----:R-:W-:Y:S01]  /*17890*/  FFMA.FTZ R3, R23, R227, R196 ;  /* 0x000000e317037223 */ /* 0x001fe200000100c4 */
[----:B------:R-:W-:-:S04]  /*178a0*/  ISETP.GT.AND P4, PT, R182, 0x29, P3 ;  /* 0x00000029b600780c */ /* 0x000fc80001f84270 */
[----:B------:R-:W-:Y:S02]  /*178b0*/  ISETP.LT.OR P4, PT, R183, 0x2a, P4 ;  /* 0x0000002ab700780c */ /* 0x000fe40002781670 */
[----:B------:R-:W0:Y:S01]  /*178c0*/  MUFU.EX2 R184, R184 ;  /* 0x000000b800b87308 */ /* 0x000e220000000800 */
[C---:B-1----:R-:W-:Y:S01]  /*178d0*/  FADD.FTZ R3, R152.reuse, R3 ;  /* 0x0000000398037221 */ /* 0x042fe20000010000 */
[----:B------:R-:W-:Y:S02]  /*178e0*/  F2FP.F16.F32.PACK_AB R196, R152, R196 ;  /* 0x000000c498c4723e */ /* 0x000fe400000000ff */
[----:B------:R-:W-:Y:S02]  /*178f0*/  FMNMX.FTZ R152, R22, R4, !PT ;  /* 0x0000000416987209 */ /* 0x000fe40007810000 */
[----:B------:R-:W-:Y:S02]  /*17900*/  FSEL R170, R170, -INF , !P4 ;  /* 0xff800000aaaa7808 */ /* 0x000fe40006000000 */
[----:B------:R-:W-:Y:S01]  /*17910*/  FMNMX.FTZ R152, R153, R152, !PT ;  /* 0x0000009899987209 */ /* 0x000fe20007810000 */
[----:B------:R-:W-:Y:S01]  /*17920*/  MUFU.EX2 R159, R159 ;  /* 0x0000009f009f7308 */ /* 0x000fe20000000800 */
[----:B------:R-:W-:-:S02]  /*17930*/  ISETP.GT.AND P4, PT, R182, 0x31, P3 ;  /* 0x00000031b600780c */ /* 0x000fc40001f84270 */
[----:B------:R-:W-:Y:S02]  /*17940*/  FMNMX.FTZ R152, R155, R152, !PT ;  /* 0x000000989b987209 */ /* 0x000fe40007810000 */
[----:B------:R-:W-:Y:S02]  /*17950*/  ISETP.LT.OR P4, PT, R183, 0x32, P4 ;  /* 0x00000032b700780c */ /* 0x000fe40002781670 */
[----:B------:R-:W-:Y:S01]  /*17960*/  FMNMX.FTZ R152, R158, R152, !PT ;  /* 0x000000989e987209 */ /* 0x000fe20007810000 */
[----:B------:R-:W1:Y:S01]  /*17970*/  MUFU.EX2 R161, R161 ;  /* 0x000000a100a17308 */ /* 0x000e620000000800 */
[----:B------:R-:W-:Y:S02]  /*17980*/  ISETP.GT.AND P3, PT, R182, 0x39, P3 ;  /* 0x00000039b600780c */ /* 0x000fe40001f64270 */
[----:B------:R-:W-:Y:S02]  /*17990*/  FMNMX.FTZ R152, R160, R152, !PT ;  /* 0x00000098a0987209 */ /* 0x000fe40007810000 */
[----:B------:R-:W-:-:S02]  /*179a0*/  FSEL R172, R172, -INF , !P4 ;  /* 0xff800000acac7808 */ /* 0x000fc40006000000 */
[----:B------:R-:W-:Y:S01]  /*179b0*/  FMNMX.FTZ R152, R162, R152, !PT ;  /* 0x00000098a2987209 */ /* 0x000fe20007810000 */
[----:B------:R-:W-:Y:S01]  /*179c0*/  MUFU.EX2 R185, R185 ;  /* 0x000000b900b97308 */ /* 0x000fe20000000800 */
[----:B------:R-:W-:Y:S02]  /*179d0*/  ISETP.LT.OR P3, PT, R183, 0x3a, P3 ;  /* 0x0000003ab700780c */ /* 0x000fe40001f61670 */
[----:B------:R-:W-:Y:S02]  /*179e0*/  FMNMX.FTZ R152, R163, R152, !PT ;  /* 0x00000098a3987209 */ /* 0x000fe40007810000 */
[----:B------:R-:W-:Y:S02]  /*179f0*/  FSEL R176, R176, -INF , !P3 ;  /* 0xff800000b0b07808 */ /* 0x000fe40005800000 */
[----:B------:R-:W-:Y:S01]  /*17a00*/  FMNMX.FTZ R152, R164, R152, !PT ;  /* 0x00000098a4987209 */ /* 0x000fe20007810000 */
[----:B------:R-:W3:Y:S01]  /*17a10*/  MUFU.EX2 R186, R186 ;  /* 0x000000ba00ba7308 */ /* 0x000ee20000000800 */
[----:B0-----:R-:W-:-:S02]  /*17a20*/  F2FP.F16.F32.PACK_AB R198, R184, R154 ;  /* 0x0000009ab8c6723e */ /* 0x001fc400000000ff */
[----:B------:R-:W-:Y:S02]  /*17a30*/  FMNMX.FTZ R152, R165, R152, !PT ;  /* 0x00000098a5987209 */ /* 0x000fe40007810000 */
[----:B-1----:R-:W-:Y:S02]  /*17a40*/  F2FP.F16.F32.PACK_AB R192, R161, R159 ;  /* 0x0000009fa1c0723e */ /* 0x002fe400000000ff */
[----:B------:R-:W-:Y:S01]  /*17a50*/  FMNMX.FTZ R152, R166, R152, !PT ;  /* 0x00000098a6987209 */ /* 0x000fe20007810000 */
[----:B------:R-:W-:Y:S03]  /*17a60*/  MUFU.EX2 R167, R167 ;  /* 0x000000a700a77308 */ /* 0x000fe60000000800 */
[----:B------:R-:W-:-:S04]  /*17a70*/  FMNMX.FTZ R152, R168, R152, !PT ;  /* 0x00000098a8987209 */ /* 0x000fc80007810000 */
[----:B------:R-:W-:Y:S01]  /*17a80*/  FMNMX.FTZ R152, R170, R152, !PT ;  /* 0x00000098aa987209 */ /* 0x000fe20007810000 */
[----:B------:R-:W0:Y:S01]  /*17a90*/  MUFU.EX2 R169, R169 ;  /* 0x000000a900a97308 */ /* 0x000e220000000800 */
[----:B---3--:R-:W-:Y:S02]  /*17aa0*/  F2FP.F16.F32.PACK_AB R194, R186, R185 ;  /* 0x000000b9bac2723e */ /* 0x008fe400000000ff */
[----:B------:R-:W-:-:S04]  /*17ab0*/  FMNMX.FTZ R152, R171, R152, !PT ;  /* 0x00000098ab987209 */ /* 0x000fc80007810000 */
[----:B------:R-:W-:Y:S01]  /*17ac0*/  FMNMX.FTZ R152, R172, R152, !PT ;  /* 0x00000098ac987209 */ /* 0x000fe20007810000 */
[----:B------:R-:W-:Y:S03]  /*17ad0*/  MUFU.EX2 R187, R187 ;  /* 0x000000bb00bb7308 */ /* 0x000fe60000000800 */
[----:B------:R-:W-:-:S04]  /*17ae0*/  FMNMX.FTZ R152, R175, R152, !PT ;  /* 0x00000098af987209 */ /* 0x000fc80007810000 */
[----:B------:R-:W-:Y:S01]  /*17af0*/  FMNMX.FTZ R157, R176, R152, !PT ;  /* 0x00000098b09d7209 */ /* 0x000fe20007810000 */
[----:B------:R-:W1:Y:S01]  /*17b00*/  MUFU.EX2 R173, R173 ;  /* 0x000000ad00ad7308 */ /* 0x000e620000000800 */
[----:B0-----:R-:W-:-:S03]  /*17b10*/  F2FP.F16.F32.PACK_AB R188, R169, R167 ;  /* 0x000000a7a9bc723e */ /* 0x001fc600000000ff */
[----:B------:R-:W0:Y:S04]  /*17b20*/  SHFL.BFLY PT, R152, R157, 0x2, 0x1f ;  /* 0x0c401f009d987f89 */ /* 0x000e2800000e0000 */
[----:B------:R-:W-:Y:S08]  /*17b30*/  MUFU.EX2 R174, R174 ;  /* 0x000000ae00ae7308 */ /* 0x000ff00000000800 */
[----:B------:R-:W3:Y:S01]  /*17b40*/  MUFU.EX2 R177, R177 ;  /* 0x000000b100b17308 */ /* 0x000ee20000000800 */
[----:B-1----:R-:W-:-:S07]  /*17b50*/  F2FP.F16.F32.PACK_AB R190, R173, R187 ;  /* 0x000000bbadbe723e */ /* 0x002fce00000000ff */
[----:B------:R-:W-:Y:S01]  /*17b60*/  MUFU.EX2 R178, R178 ;  /* 0x000000b200b27308 */ /* 0x000fe20000000800 */
[----:B0-----:R-:W-:-:S05]  /*17b70*/  FMNMX.FTZ R157, R157, R152, !PT ;  /* 0x000000989d9d7209 */ /* 0x001fca0007810000 */
[----:B------:R-:W0:Y:S02]  /*17b80*/  SHFL.BFLY PT, R152, R157, 0x1, 0x1f ;  /* 0x0c201f009d987f89 */ /* 0x000e2400000e0000 */
[----:B0-----:R-:W-:Y:S02]  /*17b90*/  FMNMX.FTZ R152, R157, R152, !PT ;  /* 0x000000989d987209 */ /* 0x001fe40007810000 */
[----:B------:R0:W1:Y:S02]  /*17ba0*/  MUFU.EX2 R157, R0 ;  /* 0x00000000009d7308 */ /* 0x0000640000000800 */
[C---:B------:R-:W-:Y:S01]  /*17bb0*/  FSETP.NEU.FTZ.AND P3, PT, R152.reuse, -INF , PT ;  /* 0xff8000009800780b */ /* 0x040fe20003f7d000 */
[----:B------:R-:W-:-:S05]  /*17bc0*/  FMUL.FTZ R179, R152, R2 ;  /* 0x0000000298b37220 */ /* 0x000fca0000410000 */
[----:B------:R-:W-:Y:S01]  /*17bd0*/  FSEL R179, R179, RZ, P3 ;  /* 0x000000ffb3b37208 */ /* 0x000fe20001800000 */
[----:B0-----:R-:W-:Y:S01]  /*17be0*/  FADD.FTZ R0, R154, R3 ;  /* 0x000000039a007221 */ /* 0x001fe20000010000 */
[----:B------:R-:W-:Y:S02]  /*17bf0*/  FSEL R3, R152, RZ, P3 ;  /* 0x000000ff98037208 */ /* 0x000fe40001800000 */
[----:B--2---:R-:W-:Y:S01]  /*17c00*/  ISETP.GT.AND P3, PT, R5, R180, PT ;  /* 0x000000b40500720c */ /* 0x004fe20003f64270 */
[----:B------:R-:W-:Y:S01]  /*17c10*/  FADD.FTZ R0, R184, R0 ;  /* 0x00000000b8007221 */ /* 0x000fe20000010000 */
[-CC-:B------:R-:W-:Y:S01]  /*17c20*/  FFMA.FTZ R22, R22, R2.reuse, -R179.reuse ;  /* 0x0000000216167223 */ /* 0x180fe200000108b3 */
[----:B------:R-:W-:Y:S01]  /*17c30*/  FADD.FTZ R3, -R3, R4 ;  /* 0x0000000403037221 */ /* 0x000fe20000010100 */
[-CC-:B------:R-:W-:Y:S01]  /*17c40*/  FFMA.FTZ R153, R153, R2.reuse, -R179.reuse ;  /* 0x0000000299997223 */ /* 0x180fe200000108b3 */
[----:B------:R-:W-:Y:S01]  /*17c50*/  FADD.FTZ R0, R159, R0 ;  /* 0x000000009f007221 */ /* 0x000fe20000010000 */
[-CC-:B------:R-:W-:Y:S01]  /*17c60*/  FFMA.FTZ R155, R155, R2.reuse, -R179.reuse ;  /* 0x000000029b9b7223 */ /* 0x180fe200000108b3 */
[-C--:B------:R-:W-:Y:S01]  /*17c70*/  FMUL.FTZ R3, R3, R2.reuse ;  /* 0x0000000203037220 */ /* 0x080fe20000410000 */
[----:B------:R-:W-:Y:S01]  /*17c80*/  MUFU.EX2 R22, R22 ;  /* 0x0000001600167308 */ /* 0x000fe20000000800 */
[----:B------:R-:W-:Y:S01]  /*17c90*/  FADD.FTZ R0, R161, R0 ;  /* 0x00000000a1007221 */ /* 0x000fe20000010000 */
[-CC-:B------:R-:W-:Y:S01]  /*17ca0*/  FFMA.FTZ R158, R158, R2.reuse, -R179.reuse ;  /* 0x000000029e9e7223 */ /* 0x180fe200000108b3 */
[-CC-:B------:R-:W-:Y:S01]  /*17cb0*/  FFMA.FTZ R160, R160, R2.reuse, -R179.reuse ;  /* 0x00000002a0a07223 */ /* 0x180fe200000108b3 */
[-CC-:B------:R-:W-:Y:S01]  /*17cc0*/  FFMA.FTZ R162, R162, R2.reuse, -R179.reuse ;  /* 0x00000002a2a27223 */ /* 0x180fe200000108b3 */
[----:B------:R-:W-:Y:S01]  /*17cd0*/  FADD.FTZ R4, R185, R0 ;  /* 0x00000000b9047221 */ /* 0x000fe20000010000 */
        /* <DEDUP_REMOVED lines=8> */
[----:B------:R-:W-:Y:S01]  /*17d60*/  FADD.FTZ R4, R186, R4 ;  /* 0x00000004ba047221 */ /* 0x000fe20000010000 */
[-CC-:B------:R-:W-:Y:S01]  /*17d70*/  FFMA.FTZ R172, R172, R2.reuse, -R179.reuse ;  /* 0x00000002acac7223 */ /* 0x180fe200000108b3 */
[----:B------:R-:W2:Y:S01]  /*17d80*/  MUFU.EX2 R153, R153 ;  /* 0x0000009900997308 */ /* 0x000ea20000000800 */
[-CC-:B------:R-:W-:Y:S01]  /*17d90*/  FFMA.FTZ R175, R175, R2.reuse, -R179.reuse ;  /* 0x00000002afaf7223 */ /* 0x180fe200000108b3 */
[----:B------:R-:W-:Y:S01]  /*17da0*/  FADD.FTZ R4, R167, R4 ;  /* 0x00000004a7047221 */ /* 0x000fe20000010000 */
[----:B------:R-:W-:Y:S01]  /*17db0*/  FFMA.FTZ R176, R176, R2, -R179 ;  /* 0x00000002b0b07223 */ /* 0x000fe200000108b3 */
[----:B---3--:R-:W-:-:S02]  /*17dc0*/  F2FP.F16.F32.PACK_AB R184, R177, R174 ;  /* 0x000000aeb1b8723e */ /* 0x008fc400000000ff */
[----:B------:R-:W-:Y:S01]  /*17dd0*/  FADD.FTZ R4, R169, R4 ;  /* 0x00000004a9047221 */ /* 0x000fe20000010000 */
[----:B-1----:R-:W-:Y:S01]  /*17de0*/  F2FP.F16.F32.PACK_AB R186, R157, R178 ;  /* 0x000000b29dba723e */ /* 0x002fe200000000ff */
[----:B------:R-:W1:Y:S01]  /*17df0*/  MUFU.EX2 R155, R155 ;  /* 0x0000009b009b7308 */ /* 0x000e620000000800 */
[----:B0-----:R-:W-:Y:S01]  /*17e00*/  FFMA.FTZ R226, R0, R226, R22 ;  /* 0x000000e200e27223 */ /* 0x001fe20000010016 */
[----:B------:R-:W-:Y:S01]  /*17e10*/  FADD.FTZ R4, R187, R4 ;  /* 0x00000004bb047221 */ /* 0x000fe20000010000 */
[----:B------:R-:W-:Y:S02]  /*17e20*/  IADD3 R5, R5, -0x1, RZ ;  /* 0xffffffff05057810 */ /* 0x000fe40007ffe0ff */
[----:B------:R-:W-:Y:S01]  /*17e30*/  MOV R3, R156 ;  /* 0x0000009c00037202 */ /* 0x000fe20000000f00 */
[----:B------:R-:W-:Y:S02]  /*17e40*/  FADD.FTZ R4, R173, R4 ;  /* 0x00000004ad047221 */ /* 0x000fe40000010000 */
[----:B------:R-:W0:Y:S01]  /*17e50*/  MUFU.EX2 R158, R158 ;  /* 0x0000009e009e7308 */ /* 0x000e220000000800 */
[C---:B--2---:R-:W-:Y:S01]  /*17e60*/  FADD.FTZ R226, R153.reuse, R226 ;  /* 0x000000e299e27221 */ /* 0x044fe20000010000 */
[----:B------:R-:W-:Y:S01]  /*17e70*/  FADD.FTZ R4, R174, R4 ;  /* 0x00000004ae047221 */ /* 0x000fe20000010000 */
[----:B------:R-:W-:Y:S01]  /*17e80*/  F2FP.F16.F32.PACK_AB R197, R153, R22 ;  /* 0x0000001699c5723e */ /* 0x000fe200000000ff */
[----:B------:R-:W-:-:S02]  /*17e90*/  IMAD.MOV.U32 R22, RZ, RZ, R229 ;  /* 0x000000ffff167224 */ /* 0x000fc400078e00e5 */
[----:B------:R-:W-:Y:S02]  /*17ea0*/  FADD.FTZ R4, R177, R4 ;  /* 0x00000004b1047221 */ /* 0x000fe40000010000 */
[----:B------:R-:W2:Y:S01]  /*17eb0*/  MUFU.EX2 R160, R160 ;  /* 0x000000a000a07308 */ /* 0x000ea20000000800 */
[----:B-1----:R-:W-:Y:S01]  /*17ec0*/  FADD.FTZ R226, R155, R226 ;  /* 0x000000e29be27221 */ /* 0x002fe20000010000 */
[----:B------:R-:W-:-:S04]  /*17ed0*/  FADD.FTZ R4, R178, R4 ;  /* 0x00000004b2047221 */ /* 0x000fc80000010000 */
[----:B------:R-:W-:Y:S01]  /*17ee0*/  FADD.FTZ R227, R157, R4 ;  /* 0x000000049de37221 */ /* 0x000fe20000010000 */
[----:B------:R-:W-:Y:S01]  /*17ef0*/  IMAD.MOV.U32 R4, RZ, RZ, R152 ;  /* 0x000000ffff047224 */ /* 0x000fe200078e0098 */
[----:B------:R-:W1:Y:S01]  /*17f00*/  MUFU.EX2 R162, R162 ;  /* 0x000000a200a27308 */ /* 0x000e620000000800 */
[C---:B0-----:R-:W-:Y:S01]  /*17f10*/  FADD.FTZ R226, R158.reuse, R226 ;  /* 0x000000e29ee27221 */ /* 0x041fe20000010000 */
[----:B------:R-:W-:-:S06]  /*17f20*/  F2FP.F16.F32.PACK_AB R199, R158, R155 ;  /* 0x0000009b9ec7723e */ /* 0x000fcc00000000ff */
[----:B------:R-:W0:Y:S01]  /*17f30*/  MUFU.EX2 R163, R163 ;  /* 0x000000a300a37308 */ /* 0x000e220000000800 */
[----:B--2---:R-:W-:-:S07]  /*17f40*/  FADD.FTZ R226, R160, R226 ;  /* 0x000000e2a0e27221 */ /* 0x004fce0000010000 */
[----:B------:R-:W2:Y:S01]  /*17f50*/  MUFU.EX2 R164, R164 ;  /* 0x000000a400a47308 */ /* 0x000ea20000000800 */
[C---:B-1----:R-:W-:Y:S01]  /*17f60*/  FADD.FTZ R226, R162.reuse, R226 ;  /* 0x000000e2a2e27221 */ /* 0x042fe20000010000 */
[----:B------:R-:W-:-:S06]  /*17f70*/  F2FP.F16.F32.PACK_AB R193, R162, R160 ;  /* 0x000000a0a2c1723e */ /* 0x000fcc00000000ff */
[----:B------:R-:W1:Y:S01]  /*17f80*/  MUFU.EX2 R165, R165 ;  /* 0x000000a500a57308 */ /* 0x000e620000000800 */
[----:B0-----:R-:W-:-:S07]  /*17f90*/  FADD.FTZ R226, R163, R226 ;  /* 0x000000e2a3e27221 */ /* 0x001fce0000010000 */
[----:B------:R-:W0:Y:S01]  /*17fa0*/  MUFU.EX2 R166, R166 ;  /* 0x000000a600a67308 */ /* 0x000e220000000800 */
[C---:B--2---:R-:W-:Y:S01]  /*17fb0*/  FADD.FTZ R226, R164.reuse, R226 ;  /* 0x000000e2a4e27221 */ /* 0x044fe20000010000 */
[----:B------:R-:W-:-:S06]  /*17fc0*/  F2FP.F16.F32.PACK_AB R195, R164, R163 ;  /* 0x000000a3a4c3723e */ /* 0x000fcc00000000ff */
[----:B------:R-:W2:Y:S01]  /*17fd0*/  MUFU.EX2 R168, R168 ;  /* 0x000000a800a87308 */ /* 0x000ea20000000800 */
[----:B-1----:R-:W-:-:S07]  /*17fe0*/  FADD.FTZ R226, R165, R226 ;  /* 0x000000e2a5e27221 */ /* 0x002fce0000010000 */
        /* <DEDUP_REMOVED lines=12> */
[----:B------:R-:W-:-:S03]  /*180b0*/  F2FP.F16.F32.PACK_AB R185, R172, R171 ;  /* 0x000000abacb9723e */ /* 0x000fc600000000ff */
[----:B-1----:R-:W-:-:S04]  /*180c0*/  FADD.FTZ R226, R175, R226 ;  /* 0x000000e2afe27221 */ /* 0x002fc80000010000 */
[C---:B0-----:R-:W-:Y:S01]  /*180d0*/  FADD.FTZ R226, R176.reuse, R226 ;  /* 0x000000e2b0e27221 */ /* 0x041fe20000010000 */
[----:B------:R-:W-:Y:S01]  /*180e0*/  F2FP.F16.F32.PACK_AB R187, R176, R175 ;  /* 0x000000afb0bb723e */ /* 0x000fe200000000ff */
[----:B------:R-:W-:Y:S06]  /*180f0*/  @P3 BRA `(.L_x_1589) ;  /* 0xffffffd0005c3947 */ /* 0x000fec000383ffff */
[----:B------:R-:W-:Y:S05]  /*18100*/  BSYNC B0 ;  /* 0x0000000000007941 */ /* 0x000fea0003800000 */
.L_x_1570:
[----:B------:R-:W-:Y:S01]  /*18110*/  IMAD.MOV.U32 R4, RZ, RZ, R152 ;  /* 0x000000ffff047224 */ /* 0x000fe200078e0098 */
[----:B------:R-:W-:Y:S01]  /*18120*/  MOV R3, R156 ;  /* 0x0000009c00037202 */ /* 0x000fe20000000f00 */
[----:B------:R-:W-:Y:S02]  /*18130*/  IMAD.MOV.U32 R22, RZ, RZ, R229 ;  /* 0x000000ffff167224 */ /* 0x000fe400078e00e5 */
[----:B------:R-:W-:-:S07]  /*18140*/  IMAD.MOV.U32 R218, RZ, RZ, R232 ;  /* 0x000000ffffda7224 */ /* 0x000fce00078e00e8 */
.L_x_1569:
[----:B------:R-:W-:Y:S05]  /*18150*/  BSYNC B1 ;  /* 0x0000000000017941 */ /* 0x000fea0003800000 */
.L_x_1568:
[----:B------:R-:W2:Y:S01]  /*18160*/  LDL R152, [R1+0x4] ;  /* 0x0000040001987983 */ /* 0x000ea20000100800 */
[----:B------:R-:W0:Y:S01]  /*18170*/  LDC R156, c[0x0][0x9e4] ;  /* 0x00027900ff9c7b82 */ /* 0x000e220000000800 */
[----:B------:R-:W-:Y:S01]  /*18180*/  IADD3 R155, R219, 0x80, -R224 ;  /* 0x00000080db9b7810 */ /* 0x000fe20007ffe8e0 */
[----:B------:R-:W-:Y:S01]  /*18190*/  ULDC UR4, c[0x0][0x9dc] ;  /* 0x0002770000047ab9 */ /* 0x000fe20000000800 */
[----:B0-----:R-:W-:Y:S02]  /*181a0*/  ISETP.GE.AND P5, PT, R156, 0x1, PT ;  /* 0x000000019c00780c */ /* 0x001fe40003fa6270 */
[----:B--2---:R-:W-:-:S05]  /*181b0*/  LEA R155, R152, R155, 0x7 ;  /* 0x0000009b989b7211 */ /* 0x004fca00078e38ff */
[----:B------:R-:W-:-:S06]  /*181c0*/  VIADD R154, R155, -UR4 ;  /* 0x800000049b9a7c36 */ /* 0x000fcc0008000000 */
[----:B------:R-:W-:Y:S05]  /*181d0*/  @!P5 BRA `(.L_x_1590) ;  /* 0x000000000044d947 */ /* 0x000fea0003800000 */
        /* <DEDUP_REMOVED lines=10> */
.L_x_1592:
[----:B------:R-:W-:-:S13]  /*18280*/  ISETP.NE.AND P2, PT, R156, 0x1, PT ;  /* 0x000000019c00780c */ /* 0x000fda0003f45270 */
[----:B------:R-:W0:Y:S02]  /*18290*/  @P2 LDC.64 R152, c[0x0][0x9e8] ;  /* 0x00027a00ff982b82 */ /* 0x000e240000000a00 */
[----:B0-----:R-:W-:-:S05]  /*182a0*/  @P2 IMAD.HI.U32 R152, R155, R152, RZ ;  /* 0x000000989b982227 */ /* 0x001fca00078e00ff */
[----:B------:R-:W-:-:S07]  /*182b0*/  @P2 SHF.R.U32.HI R155, RZ, R153, R152 ;  /* 0x00000099ff9b2219 */ /* 0x000fce0000011698 */
.L_x_1593:
[----:B------:R-:W-:Y:S05]  /*182c0*/  BSYNC B0 ;  /* 0x0000000000007941 */ /* 0x000fea0003800000 */
.L_x_1591:
[----:B------:R-:W-:-:S05]  /*182d0*/  IMAD R155, R155, R156, RZ ;  /* 0x0000009c9b9b7224 */ /* 0x000fca00078e02ff */
[----:B------:R-:W-:-:S07]  /*182e0*/  VIMNMX R154, R154, R155, !PT ;  /* 0x0000009b9a9a7248 */ /* 0x000fce0007fe0100 */
.L_x_1590:
[----:B------:R-:W2:Y:S01]  /*182f0*/  LDL R153, [R1+0x50] ;  /* 0x0000500001997983 */ /* 0x000ea20000100800 */
[----:B------:R-:W-:Y:S01]  /*18300*/  VIADD R154, R154, 0x3f ;  /* 0x0000003f9a9a7836 */ /* 0x000fe20000000000 */
[----:B------:R-:W-:Y:S04]  /*18310*/  BSSY B0, `(.L_x_1594) ;  /* 0x000024e000007945 */ /* 0x000fe80003800000 */
[----:B------:R-:W-:-:S04]  /*18320*/  SHF.R.S32.HI R152, RZ, 0x1f, R154 ;  /* 0x0000001fff987819 */ /* 0x000fc8000001149a */
[----:B------:R-:W-:-:S04]  /*18330*/  LEA.HI R152, R152, R154, RZ, 0x6 ;  /* 0x0000009a98987211 */ /* 0x000fc800078f30ff */
[----:B------:R-:W-:-:S04]  /*18340*/  SHF.R.S32.HI R152, RZ, 0x6, R152 ;  /* 0x00000006ff987819 */ /* 0x000fc80000011498 */
[----:B--2---:R-:W-:-:S04]  /*18350*/  VIMNMX R153, R153, R152, !PT ;  /* 0x0000009899997248 */ /* 0x004fc80007fe0100 */
[----:B------:R-:W-:Y:S01]  /*18360*/  ISETP.GE.AND P2, PT, R5, R153, PT ;  /* 0x000000990500720c */ /* 0x000fe20003f46270 */
[----:B------:R0:W-:-:S12]  /*18370*/  STL [R1], R153 ;  /* 0x0000009901007387 */ /* 0x0001d80000100800 */
[----:B0-----:R-:W-:Y:S05]  /*18380*/  @!P2 BRA `(.L_x_1595) ;  /* 0x000000240018a947 */ /* 0x001fea0003800000 */
[----:B------:R-:W-:Y:S01]  /*18390*/  BSSY B1, `(.L_x_1596) ;  /* 0x0000244000017945 */ /* 0x000fe20003800000 */
[----:B------:R-:W-:Y:S01]  /*183a0*/  IMAD.MOV.U32 R231, RZ, RZ, R5 ;  /* 0x000000ffffe77224 */ /* 0x000fe200078e0005 */
[----:B------:R-:W-:Y:S01]  /*183b0*/  MOV R230, R4 ;  /* 0x0000000400e67202 */ /* 0x000fe20000000f00 */
[----:B------:R-:W-:Y:S01]  /*183c0*/  IMAD.MOV.U32 R229, RZ, RZ, R3 ;  /* 0x000000ffffe57224 */ /* 0x000fe200078e0003 */
[----:B------:R-:W-:Y:S01]  /*183d0*/  MOV R232, R218 ;  /* 0x000000da00e87202 */ /* 0x000fe20000000f00 */
[----:B------:R-:W-:-:S07]  /*183e0*/  IMAD.MOV.U32 R5, RZ, RZ, R22 ;  /* 0x000000ffff057224 */ /* 0x000fce00078e0016 */
.L_x_1607:
[----:B------:R-:W-:-:S05]  /*183f0*/  VIADD R22, R5, 0x1 ;  /* 0x0000000105167836 */ /* 0x000fca0000000000 */
[----:B------:R-:W-:-:S04]  /*18400*/  ISETP.NE.AND P2, PT, R22, 0x2, PT ;  /* 0x000000021600780c */ /* 0x000fc80003f45270 */
[----:B------:R-:W-:Y:S02]  /*18410*/  SEL R218, RZ, 0x1, P2 ;  /* 0x00000001ffda7807 */ /* 0x000fe40001000000 */
[----:B------:R-:W-:Y:S02]  /*18420*/  SEL R22, R22, RZ, P2 ;  /* 0x000000ff16167207 */ /* 0x000fe40001000000 */
[----:B------:R-:W-:Y:S01]  /*18430*/  LOP3.LUT R218, R232, R218, RZ, 0x3c, !PT ;  /* 0x000000dae8da7212 */ /* 0x000fe200078e3cff */
[----:B------:R-:W-:Y:S06]  /*18440*/  @!P0 BRA `(.L_x_1597) ;  /* 0x0000000000048947 */ /* 0x000fec0003800000 */
[----:B------:R-:W-:Y:S01]  /*18450*/  BPT.TRAP 0x1 ;  /* 0x000000040000795c */ /* 0x000fe20000300000 */
.L_x_1597:
[----:B------:R-:W-:Y:S02]  /*18460*/  LEA R2, R22, R16, 0x3 ;  /* 0x0000001016027211 */ /* 0x000fe400078e18ff */
[----:B------:R-:W-:-:S04]  /*18470*/  SHF.L.U32 R3, R218, 0x1f, RZ ;  /* 0x0000001fda037819 */ /* 0x000fc800000006ff */
[----:B------:R0:W1:Y:S01]  /*18480*/  SYNCS.PHASECHK.TRANS64.TRYWAIT P2, [R2+URZ+0x30830], R3 ;  /* 0x03083003020075a7 */ /* 0x000062000804017f */
[----:B------:R-:W-:Y:S05]  /*18490*/  @!P0 BRA `(.L_x_1598) ;  /* 0x0000000000048947 */ /* 0x000fea0003800000 */
[----:B------:R-:W-:Y:S01]  /*184a0*/  BPT.TRAP 0x1 ;  /* 0x000000040000795c */ /* 0x000fe20000300000 */
.L_x_1598:
        /* <DEDUP_REMOVED lines=8> */
.L_x_1600:
[----:B------:R-:W-:Y:S05]  /*18530*/  BSYNC B2 ;  /* 0x0000000000027941 */ /* 0x000fea0003800000 */
.L_x_1599:
[----:B01----:R-:W-:Y:S01]  /*18540*/  IMAD.MOV.U32 R2, RZ, RZ, R156 ;  /* 0x000000ffff027224 */ /* 0x003fe200078e009c */
[C---:B------:R-:W-:Y:S01]  /*18550*/  IADD3 R152, R156.reuse, 0x6, RZ ;  /* 0x000000069c987810 */ /* 0x040fe20007ffe0ff */
[----:B------:R-:W-:Y:S01]  /*18560*/  IMAD.MOV.U32 R3, RZ, RZ, 0x40000040 ;  /* 0x40000040ff037424 */ /* 0x000fe200078e00ff */
[----:B------:R-:W-:Y:S01]  /*18570*/  IADD3 R154, R156, 0x204, RZ ;  /* 0x000002049c9a7810 */ /* 0x000fe20007ffe0ff */
[----:B------:R-:W-:Y:S01]  /*18580*/  IMAD.MOV.U32 R155, RZ, RZ, 0x40000040 ;  /* 0x40000040ff9b7424 */ /* 0x000fe200078e00ff */
[----:B------:R-:W-:Y:S01]  /*18590*/  R2UR UR6, R2 ;  /* 0x00000000020672ca */ /* 0x000fe200000e0000 */
[----:B------:R-:W-:Y:S01]  /*185a0*/  IMAD.MOV.U32 R2, RZ, RZ, R153 ;  /* 0x000000ffff027224 */ /* 0x000fe200078e0099 */
[----:B------:R-:W-:Y:S01]  /*185b0*/  R2UR UR10, R152 ;  /* 0x00000000980a72ca */ /* 0x000fe200000e0000 */
[----:B------:R-:W-:Y:S01]  /*185c0*/  IMAD.MOV.U32 R153, RZ, RZ, 0x40000040 ;  /* 0x40000040ff997424 */ /* 0x000fe200078e00ff */
[----:B------:R-:W-:Y:S01]  /*185d0*/  R2UR UR5, R3 ;  /* 0x00000000030572ca */ /* 0x000fe200000e0000 */
[----:B------:R-:W-:Y:S01]  /*185e0*/  VIADD R152, R156, 0x202 ;  /* 0x000002029c987836 */ /* 0x000fe20000000000 */
[----:B------:R-:W-:Y:S01]  /*185f0*/  R2UR UR4, R2 ;  /* 0x00000000020472ca */ /* 0x000fe200000e0000 */
[----:B------:R-:W-:Y:S01]  /*18600*/  IMAD.MOV.U32 R2, RZ, RZ, R4 ;  /* 0x000000ffff027224 */ /* 0x000fe200078e0004 */
[----:B------:R-:W-:Y:S01]  /*18610*/  R2UR UR11, R153 ;  /* 0x00000000990b72ca */ /* 0x000fe200000e0000 */
[-C--:B------:R-:W-:Y:S01]  /*18620*/  FMUL.FTZ R24, R24, R23.reuse ;  /* 0x0000001718187220 */ /* 0x080fe20000410000 */
[----:B------:R-:W-:Y:S01]  /*18630*/  R2UR UR22, R154 ;  /* 0x000000009a1672ca */ /* 0x000fe200000e0000 */
[-C--:B------:R-:W-:Y:S01]  /*18640*/  FMUL.FTZ R25, R25, R23.reuse ;  /* 0x0000001719197220 */ /* 0x080fe20000410000 */
[----:B------:R-:W-:Y:S01]  /*18650*/  R2UR UR8, R2 ;  /* 0x00000000020872ca */ /* 0x000fe200000e0000 */
[-C--:B------:R-:W-:Y:S01]  /*18660*/  FMUL.FTZ R28, R28, R23.reuse ;  /* 0x000000171c1c7220 */ /* 0x080fe20000410000 */
[C---:B------:R-:W-:Y:S01]  /*18670*/  IADD3 R2, R156.reuse, 0x200, RZ ;  /* 0x000002009c027810 */ /* 0x040fe20007ffe0ff */
        /* <DEDUP_REMOVED lines=8> */
[-C--:B------:R-:W-:Y:S01]  /*18700*/  FMUL.FTZ R33, R33, R23.reuse ;  /* 0x0000001721217220 */ /* 0x080fe20000410000 */
[----:B------:R-:W-:Y:S01]  /*18710*/  R2UR UR26, R2 ;  /* 0x00000000021a72ca */ /* 0x000fe200000e0000 */
[C---:B------:R-:W-:Y:S01]  /*18720*/  VIADD R2, R156.reuse, 0x404 ;  /* 0x000004049c027836 */ /* 0x040fe20000000000 */
[----:B------:R-:W-:Y:S01]  /*18730*/  IADD3 R154, R156, 0x406, RZ ;  /* 0x000004069c9a7810 */ /* 0x000fe20007ffe0ff */
[-C--:B------:R-:W-:Y:S01]  /*18740*/  FMUL.FTZ R36, R36, R23.reuse ;  /* 0x0000001724247220 */ /* 0x080fe20000410000 */
[----:B------:R-:W-:Y:S01]  /*18750*/  MOV R235, UR11 ;  /* 0x0000000b00eb7c02 */ /* 0x000fe20008000f00 */
[----:B------:R-:W-:Y:S01]  /*18760*/  UMOV UR11, UR5 ;  /* 0x00000005000b7c82 */ /* 0x000fe20008000000 */
[----:B------:R-:W-:Y:S01]  /*18770*/  MOV R4, UR10 ;  /* 0x0000000a00047c02 */ /* 0x000fe20008000f00 */
[----:B------:R-:W-:Y:S01]  /*18780*/  UMOV UR10, UR4 ;  /* 0x00000004000a7c82 */ /* 0x000fe20008000000 */
[----:B------:R-:W-:Y:S01]  /*18790*/  R2UR UR38, R2 ;  /* 0x00000000022672ca */ /* 0x000fe200000e0000 */
[----:B------:R-:W-:Y:S01]  /*187a0*/  VIADD R2, R156, 0x600 ;  /* 0x000006009c027836 */ /* 0x000fe20000000000 */
[----:B------:R-:W-:Y:S01]  /*187b0*/  R2UR UR7, R3 ;  /* 0x00000000030772ca */ /* 0x000fe200000e0000 */
[-C--:B------:R-:W-:Y:S01]  /*187c0*/  FMUL.FTZ R37, R37, R23.reuse ;  /* 0x0000001725257220 */ /* 0x080fe20000410000 */
        /* <DEDUP_REMOVED lines=10> */
[----:B------:R-:W-:Y:S01]  /*18870*/  R2UR UR46, R2 ;  /* 0x00000000022e72ca */ /* 0x000fe200000e0000 */
[----:B------:R-:W-:Y:S01]  /*18880*/  VIADD R2, R156, 0x606 ;  /* 0x000006069c027836 */ /* 0x000fe20000000000 */
        /* <DEDUP_REMOVED lines=26> */
[----:B------:R-:W-:Y:S01]  /*18a30*/  R2UR UR8, R222 ;  /* 0x00000000de0872ca */ /* 0x000fe200000e0000 */
[-C--:B------:R-:W-:Y:S01]  /*18a40*/  FMUL.FTZ R69, R69, R23.reuse ;  /* 0x0000001745457220 */ /* 0x080fe20000410000 */
[----:B------:R-:W-:Y:S01]  /*18a50*/  R2UR UR4, R220 ;  /* 0x00000000dc0472ca */ /* 0x000fe200000e0000 */
[-C--:B------:R-:W-:Y:S01]  /*18a60*/  FMUL.FTZ R72, R72, R23.reuse ;  /* 0x0000001748487220 */ /* 0x080fe20000410000 */
[----:B------:R-:W-:Y:S01]  /*18a70*/  R2UR UR5, R221 ;  /* 0x00000000dd0572ca */ /* 0x000fe200000e0000 */
[-C--:B------:R-:W-:Y:S01]  /*18a80*/  FMUL.FTZ R73, R73, R23.reuse ;  /* 0x0000001749497220 */ /* 0x080fe20000410000 */
        /* <DEDUP_REMOVED lines=184> */
.L_x_1602:
[----:B------:R-:W-:Y:S01]  /*19610*/  SHF.L.U32 R0, R232, 0x1f, RZ ;  /* 0x0000001fe8007819 */ /* 0x000fe200000006ff */
[----:B------:R-:W-:-:S04]  /*19620*/  IMAD R232, R5, 0x8, R16 ;  /* 0x0000000805e87824 */ /* 0x000fc800078e0210 */
[----:B------:R0:W1:Y:S01]  /*19630*/  SYNCS.PHASECHK.TRANS64.TRYWAIT P2, [R232+URZ+0x30850], R0 ;  /* 0x03085000e80075a7 */ /* 0x000062000804017f */
[----:B------:R-:W-:Y:S05]  /*19640*/  @!P0 BRA `(.L_x_1603) ;  /* 0x0000000000048947 */ /* 0x000fea0003800000 */
[----:B------:R-:W-:Y:S01]  /*19650*/  BPT.TRAP 0x1 ;  /* 0x000000040000795c */ /* 0x000fe20000300000 */
.L_x_1603:
[----:B------:R-:W-:Y:S04]  /*19660*/  BSSY B2, `(.L_x_1604) ;  /* 0x0000004000027945 */ /* 0x000fe80003800000 */
[----:B-1----:R-:W-:Y:S05]  /*19670*/  @P2 BRA `(.L_x_1605) ;  /* 0x0000000000082947 */ /* 0x002fea0003800000 */
[----:B------:R-:W1:Y:S02]  /*19680*/  SYNCS.PHASECHK.TRANS64.TRYWAIT P2, [R232+URZ+0x30850], R0 ;  /* 0x03085000e80075a7 */ /* 0x000e64000804017f */
[----:B-1----:R-:W-:Y:S05]  /*19690*/  @!P2 BRA `(.L_x_1606) ;  /* 0x0000010400cca947 */ /* 0x002fea0003800000 */
.L_x_1605:
[----:B------:R-:W-:Y:S05]  /*196a0*/  BSYNC B2 ;  /* 0x0000000000027941 */ /* 0x000fea0003800000 */
.L_x_1604:
[----:B01----:R-:W-:Y:S01]  /*196b0*/  IADD3 R0, R16, 0x400, RZ ;  /* 0x0000040010007810 */ /* 0x003fe20007ffe0ff */
[----:B------:R-:W-:Y:S01]  /*196c0*/  IMAD.MOV.U32 R3, RZ, RZ, 0x40000040 ;  /* 0x40000040ff037424 */ /* 0x000fe200078e00ff */
[----:B------:R-:W-:Y:S01]  /*196d0*/  WARPGROUP.ARRIVE ;  /* 0x00000000000079c5 */ /* 0x000fe20000000000 */
[----:B------:R-:W-:Y:S01]  /*196e0*/  ULDC UR4, c[0x0][0x9d8] ;  /* 0x0002760000047ab9 */ /* 0x000fe20000000800 */
[----:B------:R-:W-:Y:S01]  /*196f0*/  SHF.R.U32.HI R0, RZ, 0x4, R0 ;  /* 0x00000004ff007819 */ /* 0x000fe20000011600 */
[----:B------:R-:W2:Y:S01]  /*19700*/  LDL R235, [R1] ;  /* 0x0000000001eb7983 */ /* 0x000ea20000100800 */
[----:B------:R-:W-:Y:S01]  /*19710*/  R2UR UR7, R3 ;  /* 0x00000000030772ca */ /* 0x000fe200000e0000 */
[----:B------:R-:W-:Y:S01]  /*19720*/  IMAD.MOV.U32 R3, RZ, RZ, 0x40000040 ;  /* 0x40000040ff037424 */ /* 0x000fe200078e00ff */
[----:B------:R-:W-:Y:S01]  /*19730*/  LOP3.LUT R0, R0, 0x3fff, RZ, 0xc0, !PT ;  /* 0x00003fff00007812 */ /* 0x000fe200078ec0ff */
[----:B------:R-:W-:Y:S01]  /*19740*/  FMUL.FTZ R162, R162, UR4 ;  /* 0x00000004a2a27c20 */ /* 0x000fe20008410000 */
[----:B------:R-:W-:Y:S01]  /*19750*/  FMUL.FTZ R163, R163, UR4 ;  /* 0x00000004a3a37c20 */ /* 0x000fe20008410000 */
[----:B------:R-:W-:Y:S01]  /*19760*/  FMUL.FTZ R166, R166, UR4 ;  /* 0x00000004a6a67c20 */ /* 0x000fe20008410000 */
[----:B------:R-:W-:Y:S01]  /*19770*/  LOP3.LUT R0, R0, 0x2000000, RZ, 0xfc, !PT ;  /* 0x0200000000007812 */ /* 0x000fe200078efcff */
[----:B------:R-:W-:Y:S01]  /*19780*/  FMUL.FTZ R167, R167, UR4 ;  /* 0x00000004a7a77c20 */ /* 0x000fe20008410000 */
[----:B------:R-:W-:Y:S01]  /*19790*/  FMUL.FTZ R170, R170, UR4 ;  /* 0x00000004aaaa7c20 */ /* 0x000fe20008410000 */
[----:B------:R-:W-:Y:S01]  /*197a0*/  MUFU.TANH R162, R162 ;  /* 0x000000a200a27308 */ /* 0x000fe20000002400 */
[----:B------:R-:W-:Y:S01]  /*197b0*/  FMUL.FTZ R171, R171, UR4 ;  /* 0x00000004abab7c20 */ /* 0x000fe20008410000 */
[----:B------:R-:W-:-:S02]  /*197c0*/  IMAD R2, R5, 0x800, R0 ;  /* 0x0000080005027824 */ /* 0x000fc400078e0200 */
[----:B------:R-:W-:Y:S01]  /*197d0*/  FMUL.FTZ R0, R152, UR4 ;  /* 0x0000000498007c20 */ /* 0x000fe20008410000 */
[----:B------:R-:W-:Y:S02]  /*197e0*/  IMAD.MOV.U32 R5, RZ, RZ, 0x40000040 ;  /* 0x40000040ff057424 */ /* 0x000fe400078e00ff */
[----:B------:R-:W-:Y:S01]  /*197f0*/  FMUL.FTZ R152, R155, UR4 ;  /* 0x000000049b987c20 */ /* 0x000fe20008410000 */
[----:B------:R-:W-:Y:S01]  /*19800*/  FMUL.FTZ R155, R157, UR4 ;  /* 0x000000049d9b7c20 */ /* 0x000fe20008410000 */
[----:B------:R-:W-:Y:S01]  /*19810*/  R2UR UR6, R2 ;  /* 0x00000000020672ca */ /* 0x000fe200000e0000 */
[----:B------:R-:W-:Y:S01]  /*19820*/  FMUL.FTZ R157, R160, UR4 ;  /* 0x00000004a09d7c20 */ /* 0x000fe20008410000 */
[----:B------:R-:W-:Y:S01]  /*19830*/  IADD3 R4, R2, 0x80, RZ ;  /* 0x0000008002047810 */ /* 0x000fe20007ffe0ff */
[----:B------:R-:W-:Y:S01]  /*19840*/  MUFU.TANH R0, R0 ;  /* 0x0000000000007308 */ /* 0x000fe20000002400 */
[----:B------:R-:W-:Y:S01]  /*19850*/  FMUL.FTZ R160, R165, UR4 ;  /* 0x00000004a5a07c20 */ /* 0x000fe20008410000 */
[----:B------:R-:W-:Y:S01]  /*19860*/  FMUL.FTZ R165, R172, UR4 ;  /* 0x00000004aca57c20 */ /* 0x000fe20008410000 */
[----:B------:R-:W-:Y:S01]  /*19870*/  FMUL.FTZ R172, R180, UR4 ;  /* 0x00000004b4ac7c20 */ /* 0x000fe20008410000 */
[----:B------:R-:W-:Y:S01]  /*19880*/  FMUL.FTZ R174, R174, UR4 ;  /* 0x00000004aeae7c20 */ /* 0x000fe20008410000 */
[----:B------:R-:W-:Y:S01]  /*19890*/  FMUL.FTZ R175, R175, UR4 ;  /* 0x00000004afaf7c20 */ /* 0x000fe20008410000 */
[----:B------:R-:W-:Y:S01]  /*198a0*/  FMUL.FTZ R180, R183, UR4 ;  /* 0x00000004b7b47c20 */ /* 0x000fe20008410000 */
[----:B------:R-:W-:Y:S01]  /*198b0*/  @!P1 IADD3 R232, R232, 0x30860, RZ ;  /* 0x00030860e8e89810 */ /* 0x000fe20007ffe0ff */
[----:B------:R-:W-:Y:S02]  /*198c0*/  MUFU.TANH R155, R155 ;  /* 0x0000009b009b7308 */ /* 0x000fe40000002400 */
[----:B------:R-:W-:Y:S01]  /*198d0*/  HGMMA.64x256x16.F32 R24, R196, gdesc[UR4].tnspB, R24, gsb0 ;  /* 0x43e00004c4187df0 */ /* 0x000fe20008000818 */
[----:B------:R-:W-:Y:S01]  /*198e0*/  R2UR UR6, R4 ;  /* 0x00000000040672ca */ /* 0x000fe200000e0000 */
[C---:B------:R-:W-:Y:S01]  /*198f0*/  VIADD R4, R2.reuse, 0x100 ;  /* 0x0000010002047836 */ /* 0x040fe20000000000 */
[----:B------:R-:W-:Y:S01]  /*19900*/  R2UR UR7, R5 ;  /* 0x00000000050772ca */ /* 0x000fe200000e0000 */
[----:B------:R-:W-:Y:S01]  /*19910*/  VIADD R2, R2, 0x180 ;  /* 0x0000018002027836 */ /* 0x000fe20000000000 */
[----:B------:R-:W-:Y:S01]  /*19920*/  MOV R5, 0x40000040 ;  /* 0x4000004000057802 */ /* 0x000fe20000000f00 */
        /* <DEDUP_REMOVED lines=16> */
[C---:B--2---:R-:W-:Y:S01]  /*19a30*/  ISETP.GT.AND P2, PT, R231.reuse, R235, PT ;  /* 0x000000ebe700720c */ /* 0x044fe20003f44270 */
[----:B------:R-:W-:-:S04]  /*19a40*/  VIADD R231, R231, 0xffffffff ;  /* 0xffffffffe7e77836 */ /* 0x000fc80000000000 */
        /* <DEDUP_REMOVED lines=21> */
[----:B------:R-:W-:-:S03]  /*19ba0*/  ULDC UR4, c[0x0][0x988] ;  /* 0x0002620000047ab9 */ /* 0x000fc60000000800 */
        /* <DEDUP_REMOVED lines=8> */
[----:B------:R-:W0:Y:S08]  /*19c30*/  MUFU.TANH R5, R5 ;  /* 0x0000000500057308 */ /* 0x000e300000002400 */
[----:B------:R-:W1:Y:S08]  /*19c40*/  MUFU.TANH R153, R153 ;  /* 0x0000009900997308 */ /* 0x000e700000002400 */
[----:B------:R-:W2:Y:S01]  /*19c50*/  MUFU.TANH R156, R156 ;  /* 0x0000009c009c7308 */ /* 0x000ea20000002400 */
[----:B0-----:R-:W-:-:S04]  /*19c60*/  FMNMX.FTZ R23, R5, R230, !PT ;  /* 0x000000e605177209 */ /* 0x001fc80007810000 */
[----:B------:R-:W-:-:S03]  /*19c70*/  FMNMX.FTZ R23, R152, R23, !PT ;  /* 0x0000001798177209 */ /* 0x000fc60007810000 */
[----:B------:R-:W0:Y:S01]  /*19c80*/  MUFU.TANH R177, R177 ;  /* 0x000000b100b17308 */ /* 0x000e220000002400 */
[----:B-1----:R-:W-:-:S07]  /*19c90*/  FMNMX.FTZ R23, R153, R23, !PT ;  /* 0x0000001799177209 */ /* 0x002fce0007810000 */
[----:B------:R-:W1:Y:S01]  /*19ca0*/  MUFU.TANH R178, R178 ;  /* 0x000000b200b27308 */ /* 0x000e620000002400 */
[----:B--2---:R-:W-:-:S04]  /*19cb0*/  FMNMX.FTZ R23, R156, R23, !PT ;  /* 0x000000179c177209 */ /* 0x004fc80007810000 */
[----:B------:R-:W-:-:S03]  /*19cc0*/  FMNMX.FTZ R23, R162, R23, !PT ;  /* 0x00000017a2177209 */ /* 0x000fc60007810000 */
[----:B------:R-:W2:Y:S01]  /*19cd0*/  MUFU.TANH R179, R179 ;  /* 0x000000b300b37308 */ /* 0x000ea20000002400 */
[----:B------:R-:W-:-:S04]  /*19ce0*/  FMNMX.FTZ R23, R163, R23, !PT ;  /* 0x00000017a3177209 */ /* 0x000fc80007810000 */
[----:B------:R-:W-:-:S04]  /*19cf0*/  FMNMX.FTZ R23, R166, R23, !PT ;  /* 0x00000017a6177209 */ /* 0x000fc80007810000 */
[----:B------:R-:W-:-:S04]  /*19d00*/  FMNMX.FTZ R182, R167, R23, !PT ;  /* 0x00000017a7b67209 */ /* 0x000fc80007810000 */
[----:B------:R-:W-:-:S04]  /*19d10*/  FMNMX.FTZ R182, R170, R182, !PT ;  /* 0x000000b6aab67209 */ /* 0x000fc80007810000 */
[----:B------:R-:W-:-:S04]  /*19d20*/  FMNMX.FTZ R182, R171, R182, !PT ;  /* 0x000000b6abb67209 */ /* 0x000fc80007810000 */
[----:B------:R-:W-:-:S04]  /*19d30*/  FMNMX.FTZ R182, R174, R182, !PT ;  /* 0x000000b6aeb67209 */ /* 0x000fc80007810000 */
[----:B------:R-:W-:-:S04]  /*19d40*/  FMNMX.FTZ R182, R175, R182, !PT ;  /* 0x000000b6afb67209 */ /* 0x000fc80007810000 */
[----:B0-----:R-:W-:-:S04]  /*19d50*/  FMNMX.FTZ R182, R177, R182, !PT ;  /* 0x000000b6b1b67209 */ /* 0x001fc80007810000 */
[----:B-1----:R-:W-:Y:S01]  /*19d60*/  FMNMX.FTZ R182, R178, R182, !PT ;  /* 0x000000b6b2b67209 */ /* 0x002fe20007810000 */
[----:B------:R-:W-:Y:S02]  /*19d70*/  WARPGROUP.DEPBAR.LE gsb0, 0x0 ;  /* 0x00008000000079c5 */ /* 0x000fe40000010000 */
[----:B------:R-:W-:-:S06]  /*19d80*/  WARPGROUP.ARRIVE ;  /* 0x00000000000079c5 */ /* 0x000fcc0000000000 */
[----:B------:R-:W-:Y:S01]  /*19d90*/  HGMMA.64x256x16.F32 R24, R188, gdesc[UR4].tnspB, R24, gsb0 ;  /* 0x43e00004bc187df0 */ /* 0x000fe20008000818 */
[----:B------:R-:W-:Y:S02]  /*19da0*/  R2UR UR6, R2 ;  /* 0x00000000020672ca */ /* 0x000fe400000e0000 */
[----:B------:R-:W-:Y:S02]  /*19db0*/  FMNMX.FTZ R2, R0, R229, !PT ;  /* 0x000000e500027209 */ /* 0x000fe40007810000 */
[----:B------:R-:W-:Y:S02]  /*19dc0*/  R2UR UR7, R3 ;  /* 0x00000000030772ca */ /* 0x000fe400000e0000 */
        /* <DEDUP_REMOVED lines=18> */
[----:B0-----:R-:W-:Y:S02]  /*19ef0*/  FMNMX.FTZ R3, R3, R2, !PT ;  /* 0x0000000203037209 */ /* 0x001fe40007810000 */
[----:B------:R-:W-:-:S03]  /*19f00*/  MOV R2, UR4 ;  /* 0x0000000400027c02 */ /* 0x000fc60008000f00 */
[----:B------:R-:W-:Y:S01]  /*19f10*/  FADD.FTZ R181, -R3, R229 ;  /* 0x000000e503b57221 */ /* 0x000fe20000010100 */
[----:B------:R-:W-:-:S03]  /*19f20*/  IMAD.MOV.U32 R229, RZ, RZ, R3 ;  /* 0x000000ffffe57224 */ /* 0x000fc600078e0003 */
[----:B------:R-:W-:-:S04]  /*19f30*/  FMUL.FTZ R181, R181, R2 ;  /* 0x00000002b5b57220 */ /* 0x000fc80000410000 */
[----:B------:R0:W-:Y:S02]  /*19f40*/  MUFU.EX2 R23, R181 ;  /* 0x000000b500177308 */ /* 0x0001e40000000800 */
[----:B0-----:R-:W-:-:S04]  /*19f50*/  FMUL.FTZ R181, R3, R2 ;  /* 0x0000000203b57220 */ /* 0x001fc80000410000 */
[--C-:B------:R-:W-:Y:S01]  /*19f60*/  FFMA.FTZ R183, R0, R2, -R181.reuse ;  /* 0x0000000200b77223 */ /* 0x100fe200000108b5 */
[----:B--2---:R-:W-:Y:S01]  /*19f70*/  FMNMX.FTZ R0, R179, R182, !PT ;  /* 0x000000b6b3007209 */ /* 0x004fe20007810000 */
[-CC-:B------:R-:W-:Y:S01]  /*19f80*/  FFMA.FTZ R196, R4, R2.reuse, -R181.reuse ;  /* 0x0000000204c47223 */ /* 0x180fe200000108b5 */
[-CC-:B------:R-:W-:Y:S01]  /*19f90*/  FFMA.FTZ R198, R154, R2.reuse, -R181.reuse ;  /* 0x000000029ac67223 */ /* 0x180fe200000108b5 */
[--C-:B------:R-:W-:Y:S01]  /*19fa0*/  FFMA.FTZ R155, R155, R2, -R181.reuse ;  /* 0x000000029b9b7223 */ /* 0x100fe200000108b5 */
[----:B------:R-:W-:Y:S01]  /*19fb0*/  FMNMX.FTZ R0, R180, R0, !PT ;  /* 0x00000000b4007209 */ /* 0x000fe20007810000 */
[----:B------:R-:W0:Y:S01]  /*19fc0*/  MUFU.EX2 R183, R183 ;  /* 0x000000b700b77308 */ /* 0x000e220000000800 */
[-CC-:B------:R-:W-:Y:S01]  /*19fd0*/  FFMA.FTZ R192, R157, R2.reuse, -R181.reuse ;  /* 0x000000029dc07223 */ /* 0x180fe200000108b5 */
[-CC-:B------:R-:W-:Y:S01]  /*19fe0*/  FFMA.FTZ R154, R158, R2.reuse, -R181.reuse ;  /* 0x000000029e9a7223 */ /* 0x180fe200000108b5 */
[-CC-:B------:R-:W-:Y:S01]  /*19ff0*/  FFMA.FTZ R157, R164, R2.reuse, -R181.reuse ;  /* 0x00000002a49d7223 */ /* 0x180fe200000108b5 */
[----:B------:R-:W1:Y:S01]  /*1a000*/  SHFL.BFLY PT, R4, R0, 0x2, 0x1f ;  /* 0x0c401f0000047f89 */ /* 0x000e6200000e0000 */
[-CC-:B------:R-:W-:Y:S01]  /*1a010*/  FFMA.FTZ R194, R159, R2.reuse, -R181.reuse ;  /* 0x000000029fc27223 */ /* 0x180fe200000108b5 */
[-CC-:B------:R-:W-:Y:S01]  /*1a020*/  FFMA.FTZ R158, R168, R2.reuse, -R181.reuse ;  /* 0x00000002a89e7223 */ /* 0x180fe200000108b5 */
[----:B------:R-:W-:Y:S01]  /*1a030*/  FFMA.FTZ R159, R173, R2, -R181 ;  /* 0x00000002ad9f7223 */ /* 0x000fe200000108b5 */
[----:B------:R-:W2:Y:S08]  /*1a040*/  MUFU.EX2 R196, R196 ;  /* 0x000000c400c47308 */ /* 0x000eb00000000800 */
[----:B------:R-:W3:Y:S01]  /*1a050*/  MUFU.EX2 R198, R198 ;  /* 0x000000c600c67308 */ /* 0x000ee20000000800 */
[----:B0-----:R-:W-:-:S07]  /*1a060*/  FFMA.FTZ R164, R23, R227, R183 ;  /* 0x000000e317a47223 */ /* 0x001fce00000100b7 */
[----:B------:R0:W4:Y:S01]  /*1a070*/  MUFU.EX2 R182, R155 ;  /* 0x0000009b00b67308 */ /* 0x0001220000000800 */
[C---:B--2---:R-:W-:Y:S01]  /*1a080*/  FADD.FTZ R164, R196.reuse, R164 ;  /* 0x000000a4c4a47221 */ /* 0x044fe20000010000 */
[----:B------:R-:W-:Y:S02]  /*1a090*/  F2FP.F16.F32.PACK_AB R196, R196, R183 ;  /* 0x000000b7c4c4723e */ /* 0x000fe400000000ff */
[----:B-1----:R-:W-:-:S04]  /*1a0a0*/  FMNMX.FTZ R0, R0, R4, !PT ;  /* 0x0000000400007209 */ /* 0x002fc80007810000 */
[----:B------:R-:W1:Y:S01]  /*1a0b0*/  MUFU.EX2 R192, R192 ;  /* 0x000000c000c07308 */ /* 0x000e620000000800 */
[----:B------:R-:W2:Y:S01]  /*1a0c0*/  SHFL.BFLY PT, R4, R0, 0x1, 0x1f ;  /* 0x0c201f0000047f89 */ /* 0x000ea200000e0000 */
[-CC-:B0-----:R-:W-:Y:S01]  /*1a0d0*/  FFMA.FTZ R155, R160, R2.reuse, -R181.reuse ;  /* 0x00000002a09b7223 */ /* 0x181fe200000108b5 */
[----:B------:R-:W-:-:S05]  /*1a0e0*/  FFMA.FTZ R160, R176, R2, -R181 ;  /* 0x00000002b0a07223 */ /* 0x000fca00000108b5 */
[----:B------:R-:W0:Y:S08]  /*1a0f0*/  MUFU.EX2 R154, R154 ;  /* 0x0000009a009a7308 */ /* 0x000e300000000800 */
[----:B------:R-:W-:Y:S08]  /*1a100*/  MUFU.EX2 R194, R194 ;  /* 0x000000c200c27308 */ /* 0x000ff00000000800 */
[----:B------:R-:W-:Y:S01]  /*1a110*/  MUFU.EX2 R155, R155 ;  /* 0x0000009b009b7308 */ /* 0x000fe20000000800 */
[----:B--2---:R-:W-:-:S05]  /*1a120*/  FMNMX.FTZ R4, R0, R4, !PT ;  /* 0x0000000400047209 */ /* 0x004fca0007810000 */
[----:B------:R-:W-:Y:S01]  /*1a130*/  FADD.FTZ R0, -R4, R230 ;  /* 0x000000e604007221 */ /* 0x000fe20000010100 */
[----:B------:R-:W-:Y:S01]  /*1a140*/  IMAD.MOV.U32 R230, RZ, RZ, R4 ;  /* 0x000000ffffe67224 */ /* 0x000fe200078e0004 */
[----:B------:R-:W-:Y:S02]  /*1a150*/  MUFU.EX2 R157, R157 ;  /* 0x0000009d009d7308 */ /* 0x000fe40000000800 */
[----:B------:R-:W-:-:S06]  /*1a160*/  FMUL.FTZ R0, R0, R2 ;  /* 0x0000000200007220 */ /* 0x000fcc0000410000 */
[----:B------:R-:W-:Y:S08]  /*1a170*/  MUFU.EX2 R0, R0 ;  /* 0x0000000000007308 */ /* 0x000ff00000000800 */
[----:B------:R-:W-:Y:S08]  /*1a180*/  MUFU.EX2 R158, R158 ;  /* 0x0000009e009e7308 */ /* 0x000ff00000000800 */
[----:B------:R-:W-:Y:S08]  /*1a190*/  MUFU.EX2 R159, R159 ;  /* 0x0000009f009f7308 */ /* 0x000ff00000000800 */
[----:B------:R-:W-:Y:S01]  /*1a1a0*/  MUFU.EX2 R160, R160 ;  /* 0x000000a000a07308 */ /* 0x000fe20000000800 */
[----:B------:R-:W-:-:S02]  /*1a1b0*/  WARPGROUP.DEPBAR.LE gsb0, 0x0 ;  /* 0x00008000000079c5 */ /* 0x000fc40000010000 */
[----:B------:R-:W-:Y:S01]  /*1a1c0*/  WARPGROUP.ARRIVE ;  /* 0x00000000000079c5 */ /* 0x000fe20000000000 */
[-CC-:B------:R-:W-:Y:S01]  /*1a1d0*/  FFMA.FTZ R188, R161, R2.reuse, -R181.reuse ;  /* 0x00000002a1bc7223 */ /* 0x180fe200000108b5 */
[-C--:B------:R-:W-:Y:S01]  /*1a1e0*/  FMUL.FTZ R161, R4, R2.reuse ;  /* 0x0000000204a17220 */ /* 0x080fe20000410000 */
[----:B------:R-:W-:Y:S01]  /*1a1f0*/  FFMA.FTZ R190, R165, R2, -R181 ;  /* 0x00000002a5be7223 */ /* 0x000fe200000108b5 */
[----:B---3--:R-:W-:Y:S01]  /*1a200*/  FADD.FTZ R165, R198, R164 ;  /* 0x000000a4c6a57221 */ /* 0x008fe20000010000 */
[----:B----4-:R-:W-:Y:S01]  /*1a210*/  F2FP.F16.F32.PACK_AB R198, R182, R198 ;  /* 0x000000c6b6c6723e */ /* 0x010fe200000000ff */
[----:B------:R-:W-:Y:S01]  /*1a220*/  HGMMA.64x256x16.F32 R24, R184, gdesc[UR4].tnspB, R24, gsb0 ;  /* 0x43e00004b8187df0 */ /* 0x000fe20008000818 */
[-CC-:B------:R-:W-:Y:S01]  /*1a230*/  FFMA.FTZ R197, R5, R2.reuse, -R161.reuse ;  /* 0x0000000205c57223 */ /* 0x180fe200000108a1 */
[-CC-:B------:R-:W-:Y:S01]  /*1a240*/  FFMA.FTZ R5, R152, R2.reuse, -R161.reuse ;  /* 0x0000000298057223 */ /* 0x180fe200000108a1 */
[-CC-:B------:R-:W-:Y:S01]  /*1a250*/  FFMA.FTZ R199, R153, R2.reuse, -R161.reuse ;  /* 0x0000000299c77223 */ /* 0x180fe200000108a1 */
[----:B------:R-:W-:Y:S01]  /*1a260*/  FFMA.FTZ R152, R156, R2, -R161 ;  /* 0x000000029c987223 */ /* 0x000fe200000108a1 */
[----:B------:R-:W-:-:S02]  /*1a270*/  @!P1 IMAD R153, R22, 0x8, R16 ;  /* 0x0000000816999824 */ /* 0x000fc400078e0210 */
[-CC-:B------:R-:W-:Y:S01]  /*1a280*/  FFMA.FTZ R193, R162, R2.reuse, -R161.reuse ;  /* 0x00000002a2c17223 */ /* 0x180fe200000108a1 */
[----:B------:R-:W2:Y:S01]  /*1a290*/  MUFU.EX2 R197, R197 ;  /* 0x000000c500c57308 */ /* 0x000ea20000000800 */
[-CC-:B------:R-:W-:Y:S01]  /*1a2a0*/  FFMA.FTZ R163, R163, R2.reuse, -R161.reuse ;  /* 0x00000002a3a37223 */ /* 0x180fe200000108a1 */
[----:B------:R-:W-:Y:S02]  /*1a2b0*/  @!P1 VIADD R156, R153, 0x30840 ;  /* 0x00030840999c9836 */ /* 0x000fe40000000000 */
[-CC-:B------:R-:W-:Y:S01]  /*1a2c0*/  FFMA.FTZ R195, R166, R2.reuse, -R161.reuse ;  /* 0x00000002a6c37223 */ /* 0x180fe200000108a1 */
[-C--:B------:R-:W-:Y:S01]  /*1a2d0*/  FFMA.FTZ R189, R170, R2.reuse, -R161 ;  /* 0x00000002aabd7223 */ /* 0x080fe200000108a1 */
[----:B------:R-:W-:Y:S01]  /*1a2e0*/  FADD.FTZ R165, R182, R165 ;  /* 0x000000a5b6a57221 */ /* 0x000fe20000010000 */
[-C--:B------:R-:W-:Y:S01]  /*1a2f0*/  FFMA.FTZ R162, R171, R2.reuse, -R161 ;  /* 0x00000002aba27223 */ /* 0x080fe200000108a1 */
[----:B------:R-:W-:Y:S01]  /*1a300*/  @!P1 PRMT R156, RZ, 0x654, R156 ;  /* 0x00000654ff9c9816 */ /* 0x000fe2000000009c */
[----:B------:R-:W3:Y:S01]  /*1a310*/  MUFU.EX2 R5, R5 ;  /* 0x0000000500057308 */ /* 0x000ee20000000800 */
[----:B-1----:R-:W-:Y:S01]  /*1a320*/  FADD.FTZ R166, R192, R165 ;  /* 0x000000a5c0a67221 */ /* 0x002fe20000010000 */
[-CC-:B------:R-:W-:Y:S01]  /*1a330*/  FFMA.FTZ R191, R174, R2.reuse, -R161.reuse ;  /* 0x00000002aebf7223 */ /* 0x180fe200000108a1 */
[-CC-:B------:R-:W-:Y:S01]  /*1a340*/  FFMA.FTZ R178, R178, R2.reuse, -R161.reuse ;  /* 0x00000002b2b27223 */ /* 0x180fe200000108a1 */
[----:B------:R-:W-:Y:S01]  /*1a350*/  FFMA.FTZ R179, R179, R2, -R161 ;  /* 0x00000002b3b37223 */ /* 0x000fe200000108a1 */
[----:B0-----:R-:W-:-:S03]  /*1a360*/  F2FP.F16.F32.PACK_AB R192, R154, R192 ;  /* 0x000000c09ac0723e */ /* 0x001fc600000000ff */
[----:B------:R-:W0:Y:S01]  /*1a370*/  MUFU.EX2 R199, R199 ;  /* 0x000000c700c77308 */ /* 0x000e220000000800 */
[----:B--2---:R-:W-:-:S07]  /*1a380*/  FFMA.FTZ R226, R0, R226, R197 ;  /* 0x000000e200e27223 */ /* 0x004fce00000100c5 */
[----:B------:R-:W1:Y:S01]  /*1a390*/  MUFU.EX2 R152, R152 ;  /* 0x0000009800987308 */ /* 0x000e620000000800 */
[C---:B---3--:R-:W-:Y:S01]  /*1a3a0*/  FADD.FTZ R226, R5.reuse, R226 ;  /* 0x000000e205e27221 */ /* 0x048fe20000010000 */
[----:B------:R-:W-:Y:S02]  /*1a3b0*/  F2FP.F16.F32.PACK_AB R197, R5, R197 ;  /* 0x000000c505c5723e */ /* 0x000fe400000000ff */
[----:B------:R-:W-:-:S04]  /*1a3c0*/  MOV R5, R22 ;  /* 0x0000001600057202 */ /* 0x000fc80000000f00 */
[----:B------:R-:W2:Y:S01]  /*1a3d0*/  MUFU.EX2 R193, R193 ;  /* 0x000000c100c17308 */ /* 0x000ea20000000800 */
[----:B0-----:R-:W-:-:S07]  /*1a3e0*/  FADD.FTZ R164, R199, R226 ;  /* 0x000000e2c7a47221 */ /* 0x001fce0000010000 */
[----:B------:R0:W3:Y:S01]  /*1a3f0*/  MUFU.EX2 R153, R163 ;  /* 0x000000a300997308 */ /* 0x0000e20000000800 */
[C---:B-1----:R-:W-:Y:S01]  /*1a400*/  FADD.FTZ R164, R152.reuse, R164 ;  /* 0x000000a498a47221 */ /* 0x042fe20000010000 */
[----:B------:R-:W-:-:S06]  /*1a410*/  F2FP.F16.F32.PACK_AB R199, R152, R199 ;  /* 0x000000c798c7723e */ /* 0x000fcc00000000ff */
[----:B------:R-:W1:Y:S01]  /*1a420*/  MUFU.EX2 R195, R195 ;  /* 0x000000c300c37308 */ /* 0x000e620000000800 */
[----:B--2---:R-:W-:Y:S01]  /*1a430*/  FADD.FTZ R165, R193, R164 ;  /* 0x000000a4c1a57221 */ /* 0x004fe20000010000 */
[----:B------:R-:W-:Y:S01]  /*1a440*/  FADD.FTZ R164, R154, R166 ;  /* 0x000000a69aa47221 */ /* 0x000fe20000010000 */
[----:B0-----:R-:W-:-:S03]  /*1a450*/  FFMA.FTZ R163, R175, R2, -R161 ;  /* 0x00000002afa37223 */ /* 0x001fc600000108a1 */
[----:B------:R-:W-:Y:S01]  /*1a460*/  FADD.FTZ R164, R194, R164 ;  /* 0x000000a4c2a47221 */ /* 0x000fe20000010000 */
[----:B------:R-:W-:Y:S01]  /*1a470*/  F2FP.F16.F32.PACK_AB R194, R155, R194 ;  /* 0x000000c29bc2723e */ /* 0x000fe200000000ff */
[----:B------:R-:W0:Y:S01]  /*1a480*/  MUFU.EX2 R188, R188 ;  /* 0x000000bc00bc7308 */ /* 0x000e220000000800 */
[----:B---3--:R-:W-:Y:S01]  /*1a490*/  FADD.FTZ R165, R153, R165 ;  /* 0x000000a599a57221 */ /* 0x008fe20000010000 */
[----:B------:R-:W-:Y:S01]  /*1a4a0*/  FADD.FTZ R166, R155, R164 ;  /* 0x000000a49ba67221 */ /* 0x000fe20000010000 */
[----:B------:R-:W-:-:S05]  /*1a4b0*/  F2FP.F16.F32.PACK_AB R193, R153, R193 ;  /* 0x000000c199c1723e */ /* 0x000fca00000000ff */
[----:B------:R-:W-:Y:S01]  /*1a4c0*/  MUFU.EX2 R189, R189 ;  /* 0x000000bd00bd7308 */ /* 0x000fe20000000800 */
[----:B-1----:R-:W-:-:S07]  /*1a4d0*/  FADD.FTZ R165, R195, R165 ;  /* 0x000000a5c3a57221 */ /* 0x002fce0000010000 */
[----:B------:R-:W-:Y:S01]  /*1a4e0*/  MUFU.EX2 R162, R162 ;  /* 0x000000a200a27308 */ /* 0x000fe20000000800 */
[----:B0-----:R-:W-:Y:S01]  /*1a4f0*/  FADD.FTZ R166, R188, R166 ;  /* 0x000000a6bca67221 */ /* 0x001fe20000010000 */
[----:B------:R-:W-:-:S03]  /*1a500*/  F2FP.F16.F32.PACK_AB R188, R157, R188 ;  /* 0x000000bc9dbc723e */ /* 0x000fc600000000ff */
[----:B------:R-:W-:-:S03]  /*1a510*/  FADD.FTZ R166, R157, R166 ;  /* 0x000000a69da67221 */ /* 0x000fc60000010000 */
[----:B------:R-:W0:Y:S08]  /*1a520*/  MUFU.EX2 R190, R190 ;  /* 0x000000be00be7308 */ /* 0x000e300000000800 */
[----:B------:R-:W-:Y:S08]  /*1a530*/  MUFU.EX2 R191, R191 ;  /* 0x000000bf00bf7308 */ /* 0x000ff00000000800 */
[----:B------:R-:W-:Y:S01]  /*1a540*/  MUFU.EX2 R163, R163 ;  /* 0x000000a300a37308 */ /* 0x000fe20000000800 */
[----:B0-----:R-:W-:Y:S01]  /*1a550*/  FADD.FTZ R166, R190, R166 ;  /* 0x000000a6bea67221 */ /* 0x001fe20000010000 */
[----:B------:R-:W-:-:S03]  /*1a560*/  F2FP.F16.F32.PACK_AB R190, R158, R190 ;  /* 0x000000be9ebe723e */ /* 0x000fc600000000ff */
[----:B------:R-:W-:-:S03]  /*1a570*/  FADD.FTZ R166, R158, R166 ;  /* 0x000000a69ea67221 */ /* 0x000fc60000010000 */
[----:B------:R-:W-:Y:S08]  /*1a580*/  MUFU.EX2 R178, R178 ;  /* 0x000000b200b27308 */ /* 0x000ff00000000800 */
[----:B------:R-:W-:Y:S01]  /*1a590*/  MUFU.EX2 R179, R179 ;  /* 0x000000b300b37308 */ /* 0x000fe20000000800 */
[----:B------:R-:W-:Y:S02]  /*1a5a0*/  WARPGROUP.DEPBAR.LE gsb0, 0x0 ;  /* 0x00008000000079c5 */ /* 0x000fe40000010000 */
[----:B------:R0:W-:Y:S01]  /*1a5b0*/  @!P1 SYNCS.ARRIVE.TRANS64.RED.A1T0 RZ, [R156+URZ], RZ ;  /* 0x000000ff9cff99a7 */ /* 0x0001e2000810043f */
[-C--:B------:R-:W-:Y:S01]  /*1a5c0*/  FFMA.FTZ R184, R169, R2.reuse, -R181 ;  /* 0x00000002a9b87223 */ /* 0x080fe200000108b5 */
[-C--:B------:R-:W-:Y:S01]  /*1a5d0*/  FFMA.FTZ R185, R177, R2.reuse, -R161 ;  /* 0x00000002b1b97223 */ /* 0x080fe200000108a1 */
[----:B------:R-:W-:-:S04]  /*1a5e0*/  FFMA.FTZ R186, R172, R2, -R181 ;  /* 0x00000002acba7223 */ /* 0x000fc800000108b5 */
[----:B------:R-:W1:Y:S01]  /*1a5f0*/  MUFU.EX2 R184, R184 ;  /* 0x000000b800b87308 */ /* 0x000e620000000800 */
[-CC-:B0-----:R-:W-:Y:S01]  /*1a600*/  FFMA.FTZ R156, R167, R2.reuse, -R161.reuse ;  /* 0x00000002a79c7223 */ /* 0x181fe200000108a1 */
[----:B------:R-:W-:Y:S01]  /*1a610*/  FFMA.FTZ R161, R180, R2, -R161 ;  /* 0x00000002b4a17223 */ /* 0x000fe200000108a1 */
[----:B------:R0:W-:Y:S05]  /*1a620*/  @!P1 SYNCS.ARRIVE.TRANS64.RED.A1T0 RZ, [R232+URZ], RZ ;  /* 0x000000ffe8ff99a7 */ /* 0x0001ea000810043f */
[----:B------:R-:W2:Y:S01]  /*1a630*/  MUFU.EX2 R156, R156 ;  /* 0x0000009c009c7308 */ /* 0x000ea20000000800 */
[----:B0-----:R-:W-:-:S07]  /*1a640*/  IMAD.MOV.U32 R232, RZ, RZ, R218 ;  /* 0x000000ffffe87224 */ /* 0x001fce00078e00da */
[----:B------:R-:W-:Y:S01]  /*1a650*/  MUFU.EX2 R185, R185 ;  /* 0x000000b900b97308 */ /* 0x000fe20000000800 */
[----:B-1----:R-:W-:Y:S01]  /*1a660*/  FADD.FTZ R166, R184, R166 ;  /* 0x000000a6b8a67221 */ /* 0x002fe20000010000 */
[----:B------:R-:W-:-:S03]  /*1a670*/  F2FP.F16.F32.PACK_AB R184, R159, R184 ;  /* 0x000000b89fb8723e */ /* 0x000fc600000000ff */
[----:B------:R-:W-:-:S03]  /*1a680*/  FADD.FTZ R166, R159, R166 ;  /* 0x000000a69fa67221 */ /* 0x000fc60000010000 */
[----:B------:R-:W0:Y:S01]  /*1a690*/  MUFU.EX2 R186, R186 ;  /* 0x000000ba00ba7308 */ /* 0x000e220000000800 */
[C---:B--2---:R-:W-:Y:S01]  /*1a6a0*/  FADD.FTZ R164, R156.reuse, R165 ;  /* 0x000000a59ca47221 */ /* 0x044fe20000010000 */
[----:B------:R-:W-:-:S03]  /*1a6b0*/  F2FP.F16.F32.PACK_AB R195, R156, R195 ;  /* 0x000000c39cc3723e */ /* 0x000fc600000000ff */
[----:B------:R-:W-:Y:S01]  /*1a6c0*/  FADD.FTZ R164, R189, R164 ;  /* 0x000000a4bda47221 */ /* 0x000fe20000010000 */
[C---:B------:R-:W-:Y:S02]  /*1a6d0*/  F2FP.F16.F32.PACK_AB R189, R162.reuse, R189 ;  /* 0x000000bda2bd723e */ /* 0x040fe400000000ff */
[----:B------:R-:W1:Y:S01]  /*1a6e0*/  MUFU.EX2 R161, R161 ;  /* 0x000000a100a17308 */ /* 0x000e620000000800 */
[----:B------:R-:W-:-:S04]  /*1a6f0*/  FADD.FTZ R164, R162, R164 ;  /* 0x000000a4a2a47221 */ /* 0x000fc80000010000 */
[----:B------:R-:W-:Y:S01]  /*1a700*/  FADD.FTZ R164, R191, R164 ;  /* 0x000000a4bfa47221 */ /* 0x000fe20000010000 */
[----:B------:R-:W-:-:S03]  /*1a710*/  F2FP.F16.F32.PACK_AB R191, R163, R191 ;  /* 0x000000bfa3bf723e */ /* 0x000fc600000000ff */
[----:B------:R-:W-:Y:S01]  /*1a720*/  FADD.FTZ R164, R163, R164 ;  /* 0x000000a4a3a47221 */ /* 0x000fe20000010000 */
[----:B0-----:R-:W-:Y:S01]  /*1a730*/  FADD.FTZ R166, R186, R166 ;  /* 0x000000a6baa67221 */ /* 0x001fe20000010000 */
[----:B------:R-:W-:Y:S02]  /*1a740*/  F2FP.F16.F32.PACK_AB R186, R160, R186 ;  /* 0x000000baa0ba723e */ /* 0x000fe400000000ff */
[----:B------:R-:W-:Y:S01]  /*1a750*/  FADD.FTZ R164, R185, R164 ;  /* 0x000000a4b9a47221 */ /* 0x000fe20000010000 */
[----:B------:R-:W-:Y:S01]  /*1a760*/  F2FP.F16.F32.PACK_AB R185, R178, R185 ;  /* 0x000000b9b2b9723e */ /* 0x000fe200000000ff */
[----:B------:R-:W-:Y:S02]  /*1a770*/  FADD.FTZ R227, R160, R166 ;  /* 0x000000a6a0e37221 */ /* 0x000fe40000010000 */
[----:B------:R-:W-:Y:S01]  /*1a780*/  FADD.FTZ R164, R178, R164 ;  /* 0x000000a4b2a47221 */ /* 0x000fe20000010000 */
[----:B-1----:R-:W-:-:S03]  /*1a790*/  F2FP.F16.F32.PACK_AB R187, R161, R179 ;  /* 0x000000b3a1bb723e */ /* 0x002fc600000000ff */
[----:B------:R-:W-:-:S04]  /*1a7a0*/  FADD.FTZ R164, R179, R164 ;  /* 0x000000a4b3a47221 */ /* 0x000fc80000010000 */
[----:B------:R-:W-:Y:S01]  /*1a7b0*/  FADD.FTZ R226, R161, R164 ;  /* 0x000000a4a1e27221 */ /* 0x000fe20000010000 */
[----:B------:R-:W-:Y:S06]  /*1a7c0*/  @P2 BRA `(.L_x_1607) ;  /* 0xffffffdc00082947 */ /* 0x000fec000383ffff */
[----:B------:R-:W-:Y:S05]  /*1a7d0*/  BSYNC B1 ;  /* 0x0000000000017941 */ /* 0x000fea0003800000 */
.L_x_1596:
[----:B------:R-:W-:-:S07]  /*1a7e0*/  MOV R5, R231 ;  /* 0x000000e700057202 */ /* 0x000fce0000000f00 */
.L_x_1595:
[----:B------:R-:W-:Y:S05]  /*1a7f0*/  BSYNC B0 ;  /* 0x0000000000007941 */ /* 0x000fea0003800000 */
.L_x_1594:
[----:B------:R-:W2:Y:S01]  /*1a800*/  LDL R152, [R1+0x50] ;  /* 0x0000500001987983 */ /* 0x000ea20000100800 */
[----:B------:R-:W-:Y:S01]  /*1a810*/  BSSY B0, `(.L_x_1608) ;  /* 0x00002f8000007945 */ /* 0x000fe20003800000 */
[----:B--2---:R-:W-:-:S13]  /*1a820*/  ISETP.GE.AND P2, PT, R5, R152, PT ;  /* 0x000000980500720c */ /* 0x004fda0003f46270 */
[----:B------:R-:W-:Y:S05]  /*1a830*/  @!P2 BRA `(.L_x_1609) ;  /* 0x0000002c00d4a947 */ /* 0x000fea0003800000 */
[----:B------:R-:W2:Y:S04]  /*1a840*/  LDL R153, [R1+0x54] ;  /* 0x0000540001997983 */ /* 0x000ea80000100800 */
[----:B------:R-:W2:Y:S01]  /*1a850*/  LDL R152, [R1+0x4] ;  /* 0x0000040001987983 */ /* 0x000ea20000100800 */
[----:B------:R-:W-:Y:S01]  /*1a860*/  IMAD.MOV.U32 R229, RZ, RZ, R4 ;  /* 0x000000ffffe57224 */ /* 0x000fe200078e0004 */
[----:B------:R-:W-:Y:S01]  /*1a870*/  MOV R232, R22 ;  /* 0x0000001600e87202 */ /* 0x000fe20000000f00 */
[----:B------:R-:W-:Y:S02]  /*1a880*/  IMAD.MOV.U32 R230, RZ, RZ, R3 ;  /* 0x000000ffffe67224 */ /* 0x000fe400078e0003 */
[----:B------:R-:W-:Y:S02]  /*1a890*/  IMAD.MOV.U32 R235, RZ, RZ, R218 ;  /* 0x000000ffffeb7224 */ /* 0x000fe400078e00da */
[----:B--2---:R-:W-:-:S05]  /*1a8a0*/  IMAD R231, R152, 0x80, R153 ;  /* 0x0000008098e77824 */ /* 0x004fca00078e0299 */
[----:B------:R-:W-:-:S04]  /*1a8b0*/  IADD3 R231, R231, 0x8, RZ ;  /* 0x00000008e7e77810 */ /* 0x000fc80007ffe0ff */
[----:B------:R-:W-:-:S07]  /*1a8c0*/  IADD3 R231, R231, R219, -R224 ;  /* 0x000000dbe7e77210 */ /* 0x000fce0007ffe8e0 */
.L_x_1628:
[----:B------:R-:W-:-:S05]  /*1a8d0*/  VIADD R2, R232, 0x1 ;  /* 0x00000001e8027836 */ /* 0x000fca0000000000 */
[----:B------:R-:W-:-:S04]  /*1a8e0*/  ISETP.NE.AND P2, PT, R2, 0x2, PT ;  /* 0x000000020200780c */ /* 0x000fc80003f45270 */
[----:B------:R-:W-:Y:S02]  /*1a8f0*/  SEL R2, R2, RZ, P2 ;  /* 0x000000ff02027207 */ /* 0x000fe40001000000 */
[----:B------:R-:W-:-:S03]  /*1a900*/  SEL R218, RZ, 0x1, P2 ;  /* 0x00000001ffda7807 */ /* 0x000fc60001000000 */
[----:B------:R-:W-:Y:S01]  /*1a910*/  IMAD.MOV.U32 R22, RZ, RZ, R2 ;  /* 0x000000ffff167224 */ /* 0x000fe200078e0002 */
[----:B------:R-:W-:Y:S01]  /*1a920*/  LOP3.LUT R218, R235, R218, RZ, 0x3c, !PT ;  /* 0x000000daebda7212 */ /* 0x000fe200078e3cff */
[----:B------:R-:W-:Y:S06]  /*1a930*/  @!P0 BRA `(.L_x_1610) ;  /* 0x0000000000048947 */ /* 0x000fec0003800000 */
[----:B------:R-:W-:Y:S01]  /*1a940*/  BPT.TRAP 0x1 ;  /* 0x000000040000795c */ /* 0x000fe20000300000 */
.L_x_1610:
[----:B------:R-:W-:Y:S02]  /*1a950*/  LEA R4, R2, R16, 0x3 ;  /* 0x0000001002047211 */ /* 0x000fe400078e18ff */
[----:B------:R-:W-:-:S04]  /*1a960*/  SHF.L.U32 R2, R218, 0x1f, RZ ;  /* 0x0000001fda027819 */ /* 0x000fc800000006ff */
[----:B------:R0:W1:Y:S01]  /*1a970*/  SYNCS.PHASECHK.TRANS64.TRYWAIT P2, [R4+URZ+0x30830], R2 ;  /* 0x03083002040075a7 */ /* 0x000062000804017f */
[----:B------:R-:W-:Y:S05]  /*1a980*/  @!P0 BRA `(.L_x_1611) ;  /* 0x0000000000048947 */ /* 0x000fea0003800000 */
[----:B------:R-:W-:Y:S01]  /*1a990*/  BPT.TRAP 0x1 ;  /* 0x000000040000795c */ /* 0x000fe20000300000 */
.L_x_1611:
        /* <DEDUP_REMOVED lines=8> */
.L_x_1613:
[----:B------:R-:W-:Y:S05]  /*1aa20*/  BSYNC B1 ;  /* 0x0000000000017941 */ /* 0x000fea0003800000 */
.L_x_1612:
[----:B01----:R-:W-:Y:S01]  /*1aa30*/  IMAD.MOV.U32 R2, RZ, RZ, R156 ;  /* 0x000000ffff027224 */ /* 0x003fe200078e009c */
[----:B------:R-:W-:Y:S01]  /*1aa40*/  IADD3 R152, R156, 0x6, RZ ;  /* 0x000000069c987810 */ /* 0x000fe20007ffe0ff */
[----:B------:R-:W-:Y:S01]  /*1aa50*/  IMAD.MOV.U32 R3, RZ, RZ, 0x40000040 ;  /* 0x40000040ff037424 */ /* 0x000fe200078e00ff */
[----:B------:R-:W-:Y:S01]  /*1aa60*/  R2UR UR12, R214 ;  /* 0x00000000d60c72ca */ /* 0x000fe200000e0000 */
[----:B------:R-:W-:Y:S01]  /*1aa70*/  IMAD.MOV.U32 R155, RZ, RZ, 0x40000040 ;  /* 0x40000040ff9b7424 */ /* 0x000fe200078e00ff */
[----:B------:R-:W-:Y:S01]  /*1aa80*/  R2UR UR6, R2 ;  /* 0x00000000020672ca */ /* 0x000fe200000e0000 */
[----:B------:R-:W-:Y:S01]  /*1aa90*/  IMAD.MOV.U32 R2, RZ, RZ, R154 ;  /* 0x000000ffff027224 */ /* 0x000fe200078e009a */
[----:B------:R-:W-:Y:S01]  /*1aaa0*/  R2UR UR10, R152 ;  /* 0x00000000980a72ca */ /* 0x000fe200000e0000 */
[----:B------:R-:W-:Y:S01]  /*1aab0*/  VIADD R152, R156, 0x202 ;  /* 0x000002029c987836 */ /* 0x000fe20000000000 */
[----:B------:R-:W-:Y:S01]  /*1aac0*/  R2UR UR5, R3 ;  /* 0x00000000030572ca */ /* 0x000fe200000e0000 */
[-C--:B------:R-:W-:Y:S01]  /*1aad0*/  FMUL.FTZ R24, R24, R23.reuse ;  /* 0x0000001718187220 */ /* 0x080fe20000410000 */
[----:B------:R-:W-:Y:S01]  /*1aae0*/  R2UR UR4, R2 ;  /* 0x00000000020472ca */ /* 0x000fe200000e0000 */
[----:B------:R-:W-:Y:S01]  /*1aaf0*/  IMAD.MOV.U32 R2, RZ, RZ, R153 ;  /* 0x000000ffff027224 */ /* 0x000fe200078e0099 */
[----:B------:R-:W-:Y:S01]  /*1ab00*/  IADD3 R154, R156, 0x204, RZ ;  /* 0x000002049c9a7810 */ /* 0x000fe20007ffe0ff */
[----:B------:R-:W-:Y:S01]  /*1ab10*/  IMAD.MOV.U32 R153, RZ, RZ, 0x40000040 ;  /* 0x40000040ff997424 */ /* 0x000fe200078e00ff */
[----:B------:R-:W-:Y:S01]  /*1ab20*/  R2UR UR18, R152 ;  /* 0x00000000981272ca */ /* 0x000fe200000e0000 */
[----:B------:R-:W-:Y:S01]  /*1ab30*/  VIADD R152, R156, 0x402 ;  /* 0x000004029c987836 */ /* 0x000fe20000000000 */
[----:B------:R-:W-:Y:S01]  /*1ab40*/  R2UR UR8, R2 ;  /* 0x00000000020872ca */ /* 0x000fe200000e0000 */
[-C--:B------:R-:W-:Y:S01]  /*1ab50*/  FMUL.FTZ R25, R25, R23.reuse ;  /* 0x0000001719197220 */ /* 0x080fe20000410000 */
[----:B------:R-:W-:Y:S01]  /*1ab60*/  IADD3 R2, R156, 0x200, RZ ;  /* 0x000002009c027810 */ /* 0x000fe20007ffe0ff */
[-C--:B------:R-:W-:Y:S01]  /*1ab70*/  FMUL.FTZ R28, R28, R23.reuse ;  /* 0x000000171c1c7220 */ /* 0x080fe20000410000 */
[----:B------:R-:W-:Y:S01]  /*1ab80*/  R2UR UR11, R153 ;  /* 0x00000000990b72ca */ /* 0x000fe200000e0000 */
[-C--:B------:R-:W-:Y:S01]  /*1ab90*/  FMUL.FTZ R29, R29, R23.reuse ;  /* 0x000000171d1d7220 */ /* 0x080fe20000410000 */
[----:B------:R-:W-:Y:S01]  /*1aba0*/  R2UR UR14, R2 ;  /* 0x00000000020e72ca */ /* 0x000fe200000e0000 */
[----:B------:R-:W-:Y:S01]  /*1abb0*/  VIADD R2, R156, 0x206 ;  /* 0x000002069c027836 */ /* 0x000fe20000000000 */
        /* <DEDUP_REMOVED lines=31> */
[-C--:B------:R-:W-:Y:S01]  /*1adb0*/  FMUL.FTZ R49, R49, R23.reuse ;  /* 0x0000001731317220 */ /* 0x080fe20000410000 */
[C---:B------:R-:W-:Y:S01]  /*1adc0*/  R2UR UR15, R3.reuse ;  /* 0x00000000030f72ca */ /* 0x040fe200000e0000 */
[-C--:B------:R-:W-:Y:S01]  /*1add0*/  FMUL.FTZ R52, R52, R23.reuse ;  /* 0x0000001734347220 */ /* 0x080fe20000410000 */
[----:B------:R-:W-:Y:S01]  /*1ade0*/  R2UR UR27, R3 ;  /* 0x00000000031b72ca */ /* 0x000fe200000e0000 */
[-C--:B------:R-:W-:Y:S01]  /*1adf0*/  FMUL.FTZ R53, R53, R23.reuse ;  /* 0x0000001735357220 */ /* 0x080fe20000410000 */
[C---:B------:R-:W-:Y:S01]  /*1ae00*/  R2UR UR39, R3.reuse ;  /* 0x00000000032772ca */ /* 0x040fe200000e0000 */
[-C--:B------:R-:W-:Y:S01]  /*1ae10*/  FMUL.FTZ R56, R56, R23.reuse ;  /* 0x0000001738387220 */ /* 0x080fe20000410000 */
[----:B------:R-:W-:Y:S01]  /*1ae20*/  R2UR UR47, R3 ;  /* 0x00000000032f72ca */ /* 0x000fe200000e0000 */
[-C--:B------:R-:W-:Y:S01]  /*1ae30*/  FMUL.FTZ R57, R57, R23.reuse ;  /* 0x0000001739397220 */ /* 0x080fe20000410000 */
[----:B------:R-:W-:Y:S01]  /*1ae40*/  R2UR UR58, R2 ;  /* 0x00000000023a72ca */ /* 0x000fe200000e0000 */
[-C--:B------:R-:W-:Y:S01]  /*1ae50*/  FMUL.FTZ R60, R60, R23.reuse ;  /* 0x000000173c3c7220 */ /* 0x080fe20000410000 */
[----:B------:R-:W-:Y:S01]  /*1ae60*/  R2UR UR59, R3 ;  /* 0x00000000033b72ca */ /* 0x000fe200000e0000 */
[----:B------:R-:W-:Y:S01]  /*1ae70*/  IMAD.MOV.U32 R3, RZ, RZ, R158 ;  /* 0x000000ffff037224 */ /* 0x000fe200078e009e */
        /* <DEDUP_REMOVED lines=17> */
[----:B------:R-:W-:Y:S01]  /*1af90*/  FMUL.FTZ R77, R77, R23 ;  /* 0x000000174d4d7220 */ /* 0x000fe20000410000 */
        /* <DEDUP_REMOVED lines=184> */
.L_x_1615:
[----:B------:R-:W-:Y:S01]  /*1bb20*/  SHF.L.U32 R2, R235, 0x1f, RZ ;  /* 0x0000001feb027819 */ /* 0x000fe200000006ff */
[----:B------:R-:W-:-:S04]  /*1bb30*/  IMAD R0, R232, 0x8, R16 ;  /* 0x00000008e8007824 */ /* 0x000fc800078e0210 */
[----:B------:R0:W1:Y:S01]  /*1bb40*/  SYNCS.PHASECHK.TRANS64.TRYWAIT P2, [R0+URZ+0x30850], R2 ;  /* 0x03085002000075a7 */ /* 0x000062000804017f */
[----:B------:R-:W-:Y:S05]  /*1bb50*/  @!P0 BRA `(.L_x_1616) ;  /* 0x0000000000048947 */ /* 0x000fea0003800000 */
[----:B------:R-:W-:Y:S01]  /*1bb60*/  BPT.TRAP 0x1 ;  /* 0x000000040000795c */ /* 0x000fe20000300000 */
.L_x_1616:
[----:B------:R-:W-:Y:S04]  /*1bb70*/  BSSY B1, `(.L_x_1617) ;  /* 0x0000004000017945 */ /* 0x000fe80003800000 */
[----:B-1----:R-:W-:Y:S05]  /*1bb80*/  @P2 BRA `(.L_x_1618) ;  /* 0x0000000000082947 */ /* 0x002fea0003800000 */
[----:B------:R-:W1:Y:S02]  /*1bb90*/  SYNCS.PHASECHK.TRANS64.TRYWAIT P2, [R0+URZ+0x30850], R2 ;  /* 0x03085002000075a7 */ /* 0x000e64000804017f */
[----:B-1----:R-:W-:Y:S05]  /*1bba0*/  @!P2 BRA `(.L_x_1619) ;  /* 0x000000e000b0a947 */ /* 0x002fea0003800000 */
.L_x_1618:
[----:B------:R-:W-:Y:S05]  /*1bbb0*/  BSYNC B1 ;  /* 0x0000000000017941 */ /* 0x000fea0003800000 */
.L_x_1617:
[----:B01----:R-:W-:Y:S01]  /*1bbc0*/  VIADD R2, R16, 0x400 ;  /* 0x0000040010027836 */ /* 0x003fe20000000000 */
[----:B------:R-:W2:Y:S01]  /*1bbd0*/  LDL R23, [R1+0x24] ;  /* 0x0000240001177983 */ /* 0x000ea20000100800 */
[----:B------:R-:W-:Y:S01]  /*1bbe0*/  IMAD.MOV.U32 R3, RZ, RZ, 0x40000040 ;  /* 0x40000040ff037424 */ /* 0x000fe200078e00ff */
[----:B------:R-:W-:Y:S01]  /*1bbf0*/  WARPGROUP.ARRIVE ;  /* 0x00000000000079c5 */ /* 0x000fe20000000000 */
[----:B------:R-:W-:Y:S01]  /*1bc00*/  ULDC UR8, c[0x0][0x9d8] ;  /* 0x0002760000087ab9 */ /* 0x000fe20000000800 */
[----:B------:R-:W-:Y:S01]  /*1bc10*/  SHF.R.U32.HI R2, RZ, 0x4, R2 ;  /* 0x00000004ff027819 */ /* 0x000fe20000011602 */
[----:B------:R-:W3:Y:S01]  /*1bc20*/  LDL R235, [R1+0x4] ;  /* 0x0000040001eb7983 */ /* 0x000ee20000100800 */
[----:B------:R-:W-:Y:S01]  /*1bc30*/  @!P1 VIADD R4, R4, 0x30840 ;  /* 0x0003084004049836 */ /* 0x000fe20000000000 */
[----:B------:R-:W-:Y:S01]  /*1bc40*/  ULDC UR5, c[0x0][0x9e0] ;  /* 0x0002780000057ab9 */ /* 0x000fe20000000800 */
[----:B------:R-:W-:-:S04]  /*1bc50*/  LOP3.LUT R2, R2, 0x3fff, RZ, 0xc0, !PT ;  /* 0x00003fff02027812 */ /* 0x000fc800078ec0ff */
[----:B------:R-:W-:-:S04]  /*1bc60*/  LOP3.LUT R2, R2, 0x2000000, RZ, 0xfc, !PT ;  /* 0x0200000002027812 */ /* 0x000fc800078efcff */
[----:B------:R-:W-:Y:S02]  /*1bc70*/  LEA R2, R232, R2, 0xb ;  /* 0x00000002e8027211 */ /* 0x000fe400078e58ff */
[----:B------:R-:W-:Y:S01]  /*1bc80*/  R2UR UR7, R3 ;  /* 0x00000000030772ca */ /* 0x000fe200000e0000 */
[----:B------:R-:W3:Y:S01]  /*1bc90*/  LDL R232, [R1+0x54] ;  /* 0x0000540001e87983 */ /* 0x000ee20000100800 */
[----:B------:R-:W-:-:S13]  /*1bca0*/  R2UR UR6, R2 ;  /* 0x00000000020672ca */ /* 0x000fda00000e0000 */
[----:B------:R-:W-:Y:S01]  /*1bcb0*/  HGMMA.64x256x16.F32 R24, R196, gdesc[UR4].tnspB, R24, gsb0 ;  /* 0x43e00004c4187df0 */ /* 0x000fe20008000818 */
[----:B--2---:R-:W-:Y:S02]  /*1bcc0*/  R2UR UR4, R23 ;  /* 0x00000000170472ca */ /* 0x004fe400000e0000 */
[----:B------:R-:W-:Y:S02]  /*1bcd0*/  WARPGROUP.DEPBAR.LE gsb0, 0x0 ;  /* 0x00008000000079c5 */ /* 0x000fe40000010000 */
[----:B------:R-:W-:Y:S01]  /*1bce0*/  VIADD R196, R2, 0x80 ;  /* 0x0000008002c47836 */ /* 0x000fe20000000000 */
[----:B------:R-:W-:-:S04]  /*1bcf0*/  MOV R197, 0x40000040 ;  /* 0x4000004000c57802 */ /* 0x000fc80000000f00 */
[----:B------:R-:W-:Y:S02]  /*1bd00*/  R2UR UR6, R196 ;  /* 0x00000000c40672ca */ /* 0x000fe400000e0000 */
[----:B------:R-:W-:Y:S01]  /*1bd10*/  R2UR UR7, R197 ;  /* 0x00000000c50772ca */ /* 0x000fe200000e0000 */
[----:B------:R-:W-:-:S15]  /*1bd20*/  WARPGROUP.ARRIVE ;  /* 0x00000000000079c5 */ /* 0x000fde0000000000 */
[----:B------:R-:W-:Y:S01]  /*1bd30*/  HGMMA.64x256x16.F32 R24, R192, gdesc[UR4].tnspB, R24, gsb0 ;  /* 0x43e00004c0187df0 */ /* 0x000fe20008000818 */
[----:B------:R-:W-:Y:S02]  /*1bd40*/  IMAD.MOV.U32 R3, RZ, RZ, 0x40000040 ;  /* 0x40000040ff037424 */ /* 0x000fe400078e00ff */
[----:B------:R-:W-:Y:S02]  /*1bd50*/  WARPGROUP.DEPBAR.LE gsb0, 0x0 ;  /* 0x00008000000079c5 */ /* 0x000fe40000010000 */
[----:B------:R-:W-:Y:S02]  /*1bd60*/  VIADD R192, R2, 0x100 ;  /* 0x0000010002c07836 */ /* 0x000fe40000000000 */
[----:B------:R-:W-:-:S03]  /*1bd70*/  IMAD.MOV.U32 R193, RZ, RZ, 0x40000040 ;  /* 0x40000040ffc17424 */ /* 0x000fc600078e00ff */
[----:B------:R-:W-:Y:S02]  /*1bd80*/  R2UR UR6, R192 ;  /* 0x00000000c00672ca */ /* 0x000fe400000e0000 */
[----:B------:R-:W-:Y:S01]  /*1bd90*/  R2UR UR7, R193 ;  /* 0x00000000c10772ca */ /* 0x000fe200000e0000 */
[----:B------:R-:W-:-:S15]  /*1bda0*/  WARPGROUP.ARRIVE ;  /* 0x00000000000079c5 */ /* 0x000fde0000000000 */
[----:B------:R-:W-:Y:S01]  /*1bdb0*/  HGMMA.64x256x16.F32 R24, R188, gdesc[UR4].tnspB, R24, gsb0 ;  /* 0x43e00004bc187df0 */ /* 0x000fe20008000818 */
[----:B------:R-:W-:Y:S02]  /*1bdc0*/  IADD3 R2, R2, 0x180, RZ ;  /* 0x0000018002027810 */ /* 0x000fe40007ffe0ff */
[----:B------:R-:W-:Y:S02]  /*1bdd0*/  R2UR UR7, R3 ;  /* 0x00000000030772ca */ /* 0x000fe400000e0000 */
[----:B------:R-:W-:Y:S01]  /*1bde0*/  R2UR UR6, R2 ;  /* 0x00000000020672ca */ /* 0x000fe200000e0000 */
[----:B------:R-:W-:Y:S01]  /*1bdf0*/  FMUL.FTZ R3, R153, UR8 ;  /* 0x0000000899037c20 */ /* 0x000fe20008410000 */
[----:B------:R-:W-:Y:S01]  /*1be00*/  FMUL.FTZ R23, R155, UR8 ;  /* 0x000000089b177c20 */ /* 0x000fe20008410000 */
[----:B------:R-:W-:Y:S01]  /*1be10*/  FMUL.FTZ R153, R158, UR8 ;  /* 0x000000089e997c20 */ /* 0x000fe20008410000 */
[----:B------:R-:W-:Y:S01]  /*1be20*/  FMUL.FTZ R155, R159, UR8 ;  /* 0x000000089f9b7c20 */ /* 0x000fe20008410000 */
[----:B------:R-:W-:Y:S01]  /*1be30*/  @!P1 PRMT R4, RZ, 0x654, R4 ;  /* 0x00000654ff049816 */ /* 0x000fe20000000004 */
        /* <DEDUP_REMOVED lines=18> */
[----:B---3--:R-:W-:-:S07]  /*1bf60*/  IMAD R180, R235, 0x80, R232 ;  /* 0x00000080ebb47824 */ /* 0x008fce00078e02e8 */
[----:B------:R-:W1:Y:S08]  /*1bf70*/  MUFU.TANH R3, R3 ;  /* 0x0000000300037308 */ /* 0x000e700000002400 */
[----:B------:R-:W2:Y:S08]  /*1bf80*/  MUFU.TANH R152, R152 ;  /* 0x0000009800987308 */ /* 0x000eb00000002400 */
[----:B------:R-:W3:Y:S08]  /*1bf90*/  MUFU.TANH R23, R23 ;  /* 0x0000001700177308 */ /* 0x000ef00000002400 */
[----:B------:R-:W4:Y:S08]  /*1bfa0*/  MUFU.TANH R154, R154 ;  /* 0x0000009a009a7308 */ /* 0x000f300000002400 */
[----:B------:R-:W0:Y:S08]  /*1bfb0*/  MUFU.TANH R153, R153 ;  /* 0x0000009900997308 */ /* 0x000e300000002400 */
[----:B------:R-:W0:Y:S08]  /*1bfc0*/  MUFU.TANH R155, R155 ;  /* 0x0000009b009b7308 */ /* 0x000e300000002400 */
[----:B------:R-:W0:Y:S01]  /*1bfd0*/  MUFU.TANH R159, R159 ;  /* 0x0000009f009f7308 */ /* 0x000e220000002400 */
[----:B------:R-:W-:-:S02]  /*1bfe0*/  WARPGROUP.DEPBAR.LE gsb0, 0x0 ;  /* 0x00008000000079c5 */ /* 0x000fc40000010000 */
[----:B------:R-:W-:-:S06]  /*1bff0*/  WARPGROUP.ARRIVE ;  /* 0x00000000000079c5 */ /* 0x000fcc0000000000 */
[----:B------:R-:W-:Y:S01]  /*1c000*/  HGMMA.64x256x16.F32 R24, R184, gdesc[UR4].tnspB, R24, gsb0 ;  /* 0x43e00004b8187df0 */ /* 0x000fe20008000818 */
        /* <DEDUP_REMOVED lines=19> */
[----:B------:R-:W-:Y:S01]  /*1c140*/  SHF.L.U32 R177, R5, 0x6, RZ ;  /* 0x0000000605b17819 */ /* 0x000fe200000006ff */
[----:B------:R-:W-:Y:S01]  /*1c150*/  FMUL.FTZ R186, R164, UR8 ;  /* 0x00000008a4ba7c20 */ /* 0x000fe20008410000 */
[----:B------:R-:W-:Y:S01]  /*1c160*/  FMUL.FTZ R164, R171, UR8 ;  /* 0x00000008aba47c20 */ /* 0x000fe20008410000 */
[----:B------:R-:W-:Y:S01]  /*1c170*/  FMUL.FTZ R171, R179, UR8 ;  /* 0x00000008b3ab7c20 */ /* 0x000fe20008410000 */
[----:B------:R5:W-:Y:S01]  /*1c180*/  @!P1 SYNCS.ARRIVE.TRANS64.RED.A1T0 RZ, [R4+URZ], RZ ;  /* 0x000000ff04ff99a7 */ /* 0x000be2000810043f */
[----:B------:R-:W-:Y:S01]  /*1c190*/  FMUL.FTZ R184, R157, UR8 ;  /* 0x000000089db87c20 */ /* 0x000fe20008410000 */
[----:B------:R-:W-:Y:S01]  /*1c1a0*/  FMUL.FTZ R179, R181, UR8 ;  /* 0x00000008b5b37c20 */ /* 0x000fe20008410000 */
[----:B------:R-:W-:Y:S01]  /*1c1b0*/  IADD3 R156, R219, 0x1, -R177 ;  /* 0x00000001db9c7810 */ /* 0x000fe20007ffe8b1 */
[----:B-----5:R-:W-:-:S04]  /*1c1c0*/  FMUL.FTZ R4, R182, UR8 ;  /* 0x00000008b6047c20 */ /* 0x020fc80008410000 */
[----:B------:R-:W-:Y:S01]  /*1c1d0*/  IMAD.IADD R156, R156, 0x1, -R224 ;  /* 0x000000019c9c7824 */ /* 0x000fe200078e0ae0 */
[----:B------:R-:W0:Y:S03]  /*1c1e0*/  MUFU.TANH R184, R184 ;  /* 0x000000b800b87308 */ /* 0x000e260000002400 */
[----:B------:R-:W-:-:S05]  /*1c1f0*/  IMAD R183, R234, -0x2, R156 ;  /* 0xfffffffeeab77824 */ /* 0x000fca00078e029c */
        /* <DEDUP_REMOVED lines=11> */
[----:B------:R-:W-:Y:S01]  /*1c2b0*/  IADD3 R183, R183, UR4, RZ ;  /* 0x00000004b7b77c10 */ /* 0x000fe2000fffe0ff */
[----:B------:R-:W-:-:S03]  /*1c2c0*/  IMAD.IADD R182, R180, 0x1, R187 ;  /* 0x00000001b4b67824 */ /* 0x000fc600078e02bb */
[----:B------:R-:W-:Y:S01]  /*1c2d0*/  IADD3 R181, R180, R183, RZ ;  /* 0x000000b7b4b57210 */ /* 0x000fe20007ffe0ff */
[----:B-1234-:R-:W-:Y:S06]  /*1c2e0*/  @!P5 BRA `(.L_x_1620) ;  /* 0x000000000064d947 */ /* 0x01efec0003800000 */
[----:B------:R-:W-:Y:S01]  /*1c2f0*/  IADD3 R189, R180, R219, -R224 ;  /* 0x000000dbb4bd7210 */ /* 0x000fe20007ffe8e0 */
[----:B------:R-:W-:Y:S03]  /*1c300*/  BSSY B1, `(.L_x_1621) ;  /* 0x0000013000017945 */ /* 0x000fe60003800000 */
        /* <DEDUP_REMOVED lines=11> */
.L_x_1622:
[----:B------:R-:W-:Y:S01]  /*1c3c0*/  ULDC UR4, c[0x0][0x9e4] ;  /* 0x0002790000047ab9 */ /* 0x000fe20000000800 */
[----:B------:R-:W-:Y:S01]  /*1c3d0*/  IADD3 R189, R180, R219, -R224 ;  /* 0x000000dbb4bd7210 */ /* 0x000fe20007ffe8e0 */
[----:B------:R-:W-:-:S05]  /*1c3e0*/  IMAD.U32 R188, RZ, RZ, UR4 ;  /* 0x00000004ffbc7e24 */ /* 0x000fca000f8e00ff */
[----:B------:R-:W-:-:S13]  /*1c3f0*/  ISETP.NE.AND P2, PT, R188, 0x1, PT ;  /* 0x00000001bc00780c */ /* 0x000fda0003f45270 */
[----:B------:R-:W1:Y:S02]  /*1c400*/  @P2 LDC.64 R156, c[0x0][0x9e8] ;  /* 0x00027a00ff9c2b82 */ /* 0x000e640000000a00 */
[----:B-1----:R-:W-:-:S05]  /*1c410*/  @P2 IMAD.HI.U32 R156, R189, R156, RZ ;  /* 0x0000009cbd9c2227 */ /* 0x002fca00078e00ff */
[----:B------:R-:W-:-:S07]  /*1c420*/  @P2 SHF.R.U32.HI R189, RZ, R157, R156 ;  /* 0x0000009dffbd2219 */ /* 0x000fce000001169c */
.L_x_1623:
[----:B------:R-:W-:Y:S05]  /*1c430*/  BSYNC B1 ;  /* 0x0000000000017941 */ /* 0x000fea0003800000 */
.L_x_1621:
[----:B------:R-:W-:-:S04]  /*1c440*/  IMAD R189, R189, R188, -R177 ;  /* 0x000000bcbdbd7224 */ /* 0x000fc800078e0ab1 */
[----:B------:R-:W-:-:S05]  /*1c450*/  IMAD R189, R234, -0x2, R189 ;  /* 0xfffffffeeabd7824 */ /* 0x000fca00078e02bd */
[----:B------:R-:W-:Y:S02]  /*1c460*/  VIMNMX R181, R181, R189, !PT ;  /* 0x000000bdb5b57248 */ /* 0x000fe40007fe0100 */
[----:B------:R-:W-:-:S07]  /*1c470*/  VIADDMNMX R182, R189, R188, R182, PT ;  /* 0x000000bcbdb67246 */ /* 0x000fce00038001b6 */
.L_x_1620:
[----:B------:R-:W-:Y:S02]  /*1c480*/  ISETP.GT.AND P2, PT, R5, -0x1, PT ;  /* 0xffffffff0500780c */ /* 0x000fe40003f44270 */
[----:B------:R-:W-:Y:S02]  /*1c490*/  IADD3 R187, R187, 0x8, R180 ;  /* 0x00000008bbbb7810 */ /* 0x000fe40007ffe0b4 */
[C---:B------:R-:W-:Y:S02]  /*1c4a0*/  ISETP.GT.AND P3, PT, R181.reuse, RZ, P2 ;  /* 0x000000ffb500720c */ /* 0x040fe40001764270 */
[C---:B------:R-:W-:Y:S02]  /*1c4b0*/  ISETP.GT.AND P6, PT, R181.reuse, 0x1, P2 ;  /* 0x00000001b500780c */ /* 0x040fe400017c4270 */
[----:B------:R-:W-:Y:S02]  /*1c4c0*/  ISETP.LT.OR P4, PT, R182, 0x1, P3 ;  /* 0x00000001b600780c */ /* 0x000fe40001f81670 */
[----:B------:R-:W-:-:S02]  /*1c4d0*/  ISETP.GT.AND P3, PT, R181, 0x8, P2 ;  /* 0x00000008b500780c */ /* 0x000fc40001764270 */
[----:B0-----:R-:W-:Y:S02]  /*1c4e0*/  FSEL R156, R2, -INF , !P4 ;  /* 0xff800000029c7808 */ /* 0x001fe40006000000 */
        /* <DEDUP_REMOVED lines=48> */
[----:B------:R-:W-:Y:S01]  /*1c7f0*/  ULDC UR4, c[0x0][0x9e4] ;  /* 0x0002790000047ab9 */ /* 0x000fe20000000800 */
[----:B------:R-:W-:Y:S01]  /*1c800*/  VIADD R180, R180, 0x8 ;  /* 0x00000008b4b47836 */ /* 0x000fe20000000000 */
[----:B------:R-:W-:-:S04]  /*1c810*/  MOV R181, UR4 ;  /* 0x0000000400b57c02 */ /* 0x000fc80008000f00 */
[----:B------:R-:W-:Y:S02]  /*1c820*/  ISETP.NE.AND P3, PT, R181, 0x1, PT ;  /* 0x00000001b500780c */ /* 0x000fe40003f65270 */
[----:B------:R-:W-:-:S04]  /*1c830*/  IADD3 R180, R180, R219, -R224 ;  /* 0x000000dbb4b47210 */ /* 0x000fc80007ffe8e0 */
[----:B------:R-:W-:-:S07]  /*1c840*/  LOP3.LUT R180, RZ, R180, RZ, 0x33, !PT ;  /* 0x000000b4ffb47212 */ /* 0x000fce00078e33ff */
[----:B------:R-:W0:Y:S02]  /*1c850*/  @P3 LDC.64 R2, c[0x0][0x9e8] ;  /* 0x00027a00ff023b82 */ /* 0x000e240000000a00 */
[----:B0-----:R-:W-:-:S05]  /*1c860*/  @P3 IMAD.HI.U32 R2, R180, R2, RZ ;  /* 0x00000002b4023227 */ /* 0x001fca00078e00ff */
[----:B------:R-:W-:-:S04]  /*1c870*/  @P3 SHF.R.U32.HI R180, RZ, R3, R2 ;  /* 0x00000003ffb43219 */ /* 0x000fc80000011602 */
[----:B------:R-:W-:Y:S01]  /*1c880*/  LOP3.LUT R180, RZ, R180, RZ, 0x33, !PT ;  /* 0x000000b4ffb47212 */ /* 0x000fe200078e33ff */
[----:B------:R-:W-:Y:S06]  /*1c890*/  BRA `(.L_x_1627) ;  /* 0x00000000001c7947 */ /* 0x000fec0003800000 */
.L_x_1626:
[----:B------:R-:W-:Y:S01]  /*1c8a0*/  ULDC UR4, c[0x0][0x9e4] ;  /* 0x0002790000047ab9 */ /* 0x000fe20000000800 */
[----:B------:R-:W-:Y:S01]  /*1c8b0*/  MOV R180, R231 ;  /* 0x000000e700b47202 */ /* 0x000fe20000000f00 */
[----:B------:R-:W-:-:S05]  /*1c8c0*/  IMAD.U32 R181, RZ, RZ, UR4 ;  /* 0x00000004ffb57e24 */ /* 0x000fca000f8e00ff */
[----:B------:R-:W-:-:S13]  /*1c8d0*/  ISETP.NE.AND P3, PT, R181, 0x1, PT ;  /* 0x00000001b500780c */ /* 0x000fda0003f65270 */
[----:B------:R-:W0:Y:S02]  /*1c8e0*/  @P3 LDC.64 R2, c[0x0][0x9e8] ;  /* 0x00027a00ff023b82 */ /* 0x000e240000000a00 */
[----:B0-----:R-:W-:-:S05]  /*1c8f0*/  @P3 IMAD.HI.U32 R2, R231, R2, RZ ;  /* 0x00000002e7023227 */ /* 0x001fca00078e00ff */
[----:B------:R-:W-:-:S07]  /*1c900*/  @P3 SHF.R.U32.HI R180, RZ, R3, R2 ;  /* 0x00000003ffb43219 */ /* 0x000fce0000011602 */
.L_x_1627:
[----:B------:R-:W-:Y:S05]  /*1c910*/  BSYNC B1 ;  /* 0x0000000000017941 */ /* 0x000fea0003800000 */
.L_x_1625:
[----:B------:R-:W-:-:S04]  /*1c920*/  IMAD R177, R180, R181, -R177 ;  /* 0x000000b5b4b17224 */ /* 0x000fc800078e0ab1 */
[----:B------:R-:W-:-:S05]  /*1c930*/  IMAD R177, R234, -0x2, R177 ;  /* 0xfffffffeeab17824 */ /* 0x000fca00078e02b1 */
[----:B------:R-:W-:Y:S02]  /*1c940*/  VIMNMX R183, R183, R177, !PT ;  /* 0x000000b1b7b77248 */ /* 0x000fe40007fe0100 */
[----:B------:R-:W-:-:S07]  /*1c950*/  VIADDMNMX R187, R177, R181, R187, PT ;  /* 0x000000b5b1bb7246 */ /* 0x000fce00038001bb */
.L_x_1624:
[----:B------:R-:W-:Y:S01]  /*1c960*/  @!P1 VIADD R0, R0, 0x30860 ;  /* 0x0003086000009836 */ /* 0x000fe20000000000 */
[----:B------:R-:W2:Y:S01]  /*1c970*/  LDL R181, [R1+0x50] ;  /* 0x0000500001b57983 */ /* 0x000ea20000100800 */
[----:B------:R-:W-:Y:S01]  /*1c980*/  ULDC UR4, c[0x0][0x988] ;  /* 0x0002620000047ab9 */ /* 0x000fe20000000800 */
[----:B------:R-:W-:Y:S01]  /*1c990*/  ISETP.GT.AND P6, PT, R183, 0x9, P2 ;  /* 0x00000009b700780c */ /* 0x000fe200017c4270 */
[----:B------:R-:W-:Y:S01]  /*1c9a0*/  IMAD.MOV.U32 R235, RZ, RZ, R218 ;  /* 0x000000ffffeb7224 */ /* 0x000fe200078e00da */
[----:B------:R-:W-:Y:S01]  /*1c9b0*/  @!P1 PRMT R0, RZ, 0x654, R0 ;  /* 0x00000654ff009816 */ /* 0x000fe20000000000 */
[----:B------:R-:W-:Y:S01]  /*1c9c0*/  IMAD.MOV.U32 R232, RZ, RZ, R22 ;  /* 0x000000ffffe87224 */ /* 0x000fe200078e0016 */
[----:B------:R-:W-:Y:S02]  /*1c9d0*/  ISETP.LT.OR P6, PT, R187, 0xa, P6 ;  /* 0x0000000abb00780c */ /* 0x000fe400037c1670 */
[----:B------:R0:W-:Y:S01]  /*1c9e0*/  @!P1 SYNCS.ARRIVE.TRANS64.RED.A1T0 RZ, [R0+URZ], RZ ;  /* 0x000000ff00ff99a7 */ /* 0x0001e2000810043f */
[----:B------:R-:W-:-:S02]  /*1c9f0*/  ISETP.GT.AND P4, PT, R183, 0x1, P2 ;  /* 0x00000001b700780c */ /* 0x000fc40001784270 */
[----:B------:R-:W-:Y:S02]  /*1ca00*/  FSEL R155, R155, -INF , !P6 ;  /* 0xff8000009b9b7808 */ /* 0x000fe40007000000 */
[----:B------:R-:W-:Y:S02]  /*1ca10*/  ISETP.GT.AND P6, PT, R183, 0x18, P2 ;  /* 0x00000018b700780c */ /* 0x000fe400017c4270 */
[C---:B------:R-:W-:Y:S02]  /*1ca20*/  ISETP.LT.OR P4, PT, R187.reuse, 0x2, P4 ;  /* 0x00000002bb00780c */ /* 0x040fe40002781670 */
        /* <DEDUP_REMOVED lines=17> */
[----:B------:R-:W-:Y:S02]  /*1cb40*/  ISETP.GT.AND P6, PT, R183, 0x38, P2 ;  /* 0x00000038b700780c */ /* 0x000fe400017c4270 */
[----:B------:R-:W-:Y:S02]  /*1cb50*/  FMNMX.FTZ R0, R169, R0, !PT ;  /* 0x00000000a9007209 */ /* 0x000fe40007810000 */
[----:B------:R-:W-:Y:S02]  /*1cb60*/  ISETP.LT.OR P6, PT, R187, 0x39, P6 ;  /* 0x00000039bb00780c */ /* 0x000fe400037c1670 */
        /* <DEDUP_REMOVED lines=9> */
[----:B0-----:R-:W-:Y:S01]  /*1cc00*/  FMNMX.FTZ R3, R2, R3, !PT ;  /* 0x0000000302037209 */ /* 0x001fe20007810000 */
[----:B------:R-:W-:-:S03]  /*1cc10*/  IMAD.U32 R2, RZ, RZ, UR4 ;  /* 0x00000004ff027e24 */ /* 0x000fc6000f8e00ff */
[C---:B------:R-:W-:Y:S01]  /*1cc20*/  FSETP.NEU.FTZ.AND P3, PT, R3.reuse, -INF , PT ;  /* 0xff8000000300780b */ /* 0x040fe20003f7d000 */
[----:B------:R-:W-:-:S03]  /*1cc30*/  FMUL.FTZ R0, R3, R2 ;  /* 0x0000000203007220 */ /* 0x000fc60000410000 */
[----:B------:R-:W-:Y:S02]  /*1cc40*/  FSEL R177, R3, RZ, P3 ;  /* 0x000000ff03b17208 */ /* 0x000fe40001800000 */
[----:B------:R-:W-:Y:S02]  /*1cc50*/  FSEL R0, R0, RZ, P3 ;  /* 0x000000ff00007208 */ /* 0x000fe40001800000 */
[----:B------:R-:W-:Y:S01]  /*1cc60*/  ISETP.GT.AND P3, PT, R183, 0x8, P2 ;  /* 0x00000008b700780c */ /* 0x000fe20001764270 */
[----:B------:R-:W-:Y:S01]  /*1cc70*/  FADD.FTZ R177, -R177, R230 ;  /* 0x000000e6b1b17221 */ /* 0x000fe20000010100 */
[----:B------:R-:W-:Y:S01]  /*1cc80*/  MOV R230, R3 ;  /* 0x0000000300e67202 */ /* 0x000fe20000000f00 */
[-CC-:B------:R-:W-:Y:S01]  /*1cc90*/  FFMA.FTZ R156, R156, R2.reuse, -R0.reuse ;  /* 0x000000029c9c7223 */ /* 0x180fe20000010800 */
[-CC-:B------:R-:W-:Y:S01]  /*1cca0*/  FFMA.FTZ R157, R157, R2.reuse, -R0.reuse ;  /* 0x000000029d9d7223 */ /* 0x180fe20000010800 */
[-C--:B------:R-:W-:Y:S01]  /*1ccb0*/  FMUL.FTZ R177, R177, R2.reuse ;  /* 0x00000002b1b17220 */ /* 0x080fe20000410000 */
[-CC-:B------:R-:W-:Y:S01]  /*1ccc0*/  FFMA.FTZ R154, R154, R2.reuse, -R0.reuse ;  /* 0x000000029a9a7223 */ /* 0x180fe20000010800 */
        /* <DEDUP_REMOVED lines=12> */
[----:B------:R-:W-:Y:S01]  /*1cd90*/  FFMA.FTZ R0, R179, R2, -R0 ;  /* 0x00000002b3007223 */ /* 0x000fe20000010800 */
[----:B------:R-:W-:Y:S01]  /*1cda0*/  FSEL R179, R23, -INF , !P4 ;  /* 0xff80000017b37808 */ /* 0x000fe20006000000 */
[----:B------:R-:W-:Y:S01]  /*1cdb0*/  MUFU.EX2 R156, R156 ;  /* 0x0000009c009c7308 */ /* 0x000fe20000000800 */
[----:B------:R-:W-:-:S02]  /*1cdc0*/  ISETP.LT.OR P3, PT, R187, 0x9, P3 ;  /* 0x00000009bb00780c */ /* 0x000fc40001f61670 */
[----:B------:R-:W-:Y:S02]  /*1cdd0*/  ISETP.GT.AND P4, PT, R183, 0x10, P2 ;  /* 0x00000010b700780c */ /* 0x000fe40001784270 */
[----:B------:R-:W-:Y:S02]  /*1cde0*/  FSEL R153, R153, -INF , !P3 ;  /* 0xff80000099997808 */ /* 0x000fe40005800000 */
[----:B------:R-:W-:Y:S01]  /*1cdf0*/  ISETP.GT.AND P3, PT, R183, 0x11, P2 ;  /* 0x00000011b700780c */ /* 0x000fe20001764270 */
[----:B------:R-:W0:Y:S01]  /*1ce00*/  MUFU.EX2 R23, R177 ;  /* 0x000000b100177308 */ /* 0x000e220000000800 */
[C---:B------:R-:W-:Y:S02]  /*1ce10*/  ISETP.LT.OR P4, PT, R187.reuse, 0x11, P4 ;  /* 0x00000011bb00780c */ /* 0x040fe40002781670 */
[----:B------:R-:W-:Y:S02]  /*1ce20*/  ISETP.LT.OR P3, PT, R187, 0x12, P3 ;  /* 0x00000012bb00780c */ /* 0x000fe40001f61670 */
[----:B------:R-:W-:-:S02]  /*1ce30*/  FSEL R158, R158, -INF , !P4 ;  /* 0xff8000009e9e7808 */ /* 0x000fc40006000000 */
[C---:B------:R-:W-:Y:S01]  /*1ce40*/  ISETP.GT.AND P4, PT, R183.reuse, 0x19, P2 ;  /* 0x00000019b700780c */ /* 0x040fe20001784270 */
[----:B------:R0:W1:Y:S01]  /*1ce50*/  MUFU.EX2 R196, R157 ;  /* 0x0000009d00c47308 */ /* 0x0000620000000800 */
[----:B------:R-:W-:Y:S02]  /*1ce60*/  FSEL R160, R160, -INF , !P3 ;  /* 0xff800000a0a07808 */ /* 0x000fe40005800000 */
[----:B------:R-:W-:Y:S02]  /*1ce70*/  ISETP.GT.AND P3, PT, R183, 0x20, P2 ;  /* 0x00000020b700780c */ /* 0x000fe40001764270 */
[C---:B------:R-:W-:Y:S02]  /*1ce80*/  ISETP.LT.OR P4, PT, R187.reuse, 0x1a, P4 ;  /* 0x0000001abb00780c */ /* 0x040fe40002781670 */
[----:B------:R-:W-:Y:S01]  /*1ce90*/  ISETP.LT.OR P3, PT, R187, 0x21, P3 ;  /* 0x00000021bb00780c */ /* 0x000fe20001f61670 */
[----:B------:R-:W-:Y:S01]  /*1cea0*/  MUFU.EX2 R154, R154 ;  /* 0x0000009a009a7308 */ /* 0x000fe20000000800 */
[----:B0-----:R-:W-:Y:S01]  /*1ceb0*/  FFMA.FTZ R157, R23, R227, R156 ;  /* 0x000000e3179d7223 */ /* 0x001fe2000001009c */
[----:B------:R-:W-:-:S02]  /*1cec0*/  FSEL R162, R162, -INF , !P4 ;  /* 0xff800000a2a27808 */ /* 0x000fc40006000000 */
[----:B------:R-:W-:Y:S02]  /*1ced0*/  ISETP.GT.AND P4, PT, R183, 0x28, P2 ;  /* 0x00000028b700780c */ /* 0x000fe40001784270 */
[----:B------:R-:W-:Y:S02]  /*1cee0*/  FSEL R163, R163, -INF , !P3 ;  /* 0xff800000a3a37808 */ /* 0x000fe40005800000 */
[----:B------:R-:W-:Y:S01]  /*1cef0*/  ISETP.GT.AND P3, PT, R183, 0x29, P2 ;  /* 0x00000029b700780c */ /* 0x000fe20001764270 */
[C---:B-1----:R-:W-:Y:S01]  /*1cf00*/  FADD.FTZ R157, R196.reuse, R157 ;  /* 0x0000009dc49d7221 */ /* 0x042fe20000010000 */
[----:B------:R-:W-:Y:S01]  /*1cf10*/  F2FP.F16.F32.PACK_AB R196, R196, R156 ;  /* 0x0000009cc4c4723e */ /* 0x000fe200000000ff */
[----:B------:R-:W0:Y:S01]  /*1cf20*/  MUFU.EX2 R184, R184 ;  /* 0x000000b800b87308 */ /* 0x000e220000000800 */
[----:B------:R-:W-:Y:S02]  /*1cf30*/  FMNMX.FTZ R156, R152, R229, !PT ;  /* 0x000000e5989c7209 */ /* 0x000fe40007810000 */
[----:B------:R-:W-:-:S02]  /*1cf40*/  ISETP.LT.OR P4, PT, R187, 0x29, P4 ;  /* 0x00000029bb00780c */ /* 0x000fc40002781670 */
[----:B------:R-:W-:Y:S02]  /*1cf50*/  FMNMX.FTZ R156, R179, R156, !PT ;  /* 0x0000009cb39c7209 */ /* 0x000fe40007810000 */
[----:B------:R-:W-:Y:S01]  /*1cf60*/  ISETP.LT.OR P3, PT, R187, 0x2a, P3 ;  /* 0x0000002abb00780c */ /* 0x000fe20001f61670 */
[----:B------:R-:W-:Y:S01]  /*1cf70*/  MUFU.EX2 R159, R159 ;  /* 0x0000009f009f7308 */ /* 0x000fe20000000800 */
[----:B------:R-:W-:Y:S02]  /*1cf80*/  FMNMX.FTZ R156, R153, R156, !PT ;  /* 0x0000009c999c7209 */ /* 0x000fe40007810000 */
[----:B------:R-:W-:Y:S02]  /*1cf90*/  FSEL R166, R166, -INF , !P4 ;  /* 0xff800000a6a67808 */ /* 0x000fe40006000000 */
[----:B------:R-:W-:Y:S02]  /*1cfa0*/  FMNMX.FTZ R156, R155, R156, !PT ;  /* 0x0000009c9b9c7209 */ /* 0x000fe40007810000 */
[----:B------:R-:W-:Y:S01]  /*1cfb0*/  ISETP.GT.AND P4, PT, R183, 0x30, P2 ;  /* 0x00000030b700780c */ /* 0x000fe20001784270 */
[----:B------:R-:W1:Y:S01]  /*1cfc0*/  MUFU.EX2 R185, R185 ;  /* 0x000000b900b97308 */ /* 0x000e620000000800 */
[----:B------:R-:W-:-:S02]  /*1cfd0*/  FMNMX.FTZ R156, R158, R156, !PT ;  /* 0x0000009c9e9c7209 */ /* 0x000fc40007810000 */
[----:B------:R-:W-:Y:S02]  /*1cfe0*/  FSEL R168, R168, -INF , !P3 ;  /* 0xff800000a8a87808 */ /* 0x000fe40005800000 */
[----:B------:R-:W-:Y:S02]  /*1cff0*/  FMNMX.FTZ R156, R160, R156, !PT ;  /* 0x0000009ca09c7209 */ /* 0x000fe40007810000 */
[----:B------:R-:W-:Y:S01]  /*1d000*/  ISETP.GT.AND P3, PT, R183, 0x31, P2 ;  /* 0x00000031b700780c */ /* 0x000fe20001764270 */
[----:B------:R-:W-:Y:S01]  /*1d010*/  MUFU.EX2 R186, R186 ;  /* 0x000000ba00ba7308 */ /* 0x000fe20000000800 */
[----:B------:R-:W-:Y:S02]  /*1d020*/  FMNMX.FTZ R156, R161, R156, !PT ;  /* 0x0000009ca19c7209 */ /* 0x000fe40007810000 */
[----:B------:R-:W-:Y:S02]  /*1d030*/  ISETP.LT.OR P4, PT, R187, 0x31, P4 ;  /* 0x00000031bb00780c */ /* 0x000fe40002781670 */
[----:B------:R-:W-:-:S02]  /*1d040*/  FMNMX.FTZ R156, R162, R156, !PT ;  /* 0x0000009ca29c7209 */ /* 0x000fc40007810000 */
[----:B------:R-:W-:Y:S01]  /*1d050*/  ISETP.LT.OR P3, PT, R187, 0x32, P3 ;  /* 0x00000032bb00780c */ /* 0x000fe20001f61670 */
[----:B------:R-:W3:Y:S01]  /*1d060*/  MUFU.EX2 R165, R165 ;  /* 0x000000a500a57308 */ /* 0x000ee20000000800 */
[----:B------:R-:W-:Y:S02]  /*1d070*/  FMNMX.FTZ R156, R163, R156, !PT ;  /* 0x0000009ca39c7209 */ /* 0x000fe40007810000 */
[----:B------:R-:W-:Y:S02]  /*1d080*/  FSEL R170, R170, -INF , !P4 ;  /* 0xff800000aaaa7808 */ /* 0x000fe40006000000 */
[----:B------:R-:W-:Y:S02]  /*1d090*/  FMNMX.FTZ R156, R164, R156, !PT ;  /* 0x0000009ca49c7209 */ /* 0x000fe40007810000 */
[----:B------:R-:W-:Y:S01]  /*1d0a0*/  ISETP.GT.AND P2, PT, R183, 0x39, P2 ;  /* 0x00000039b700780c */ /* 0x000fe20001744270 */
[----:B------:R-:W-:Y:S01]  /*1d0b0*/  MUFU.EX2 R167, R167 ;  /* 0x000000a700a77308 */ /* 0x000fe20000000800 */
[----:B------:R-:W-:-:S02]  /*1d0c0*/  FMNMX.FTZ R156, R166, R156, !PT ;  /* 0x0000009ca69c7209 */ /* 0x000fc40007810000 */
[----:B------:R-:W-:Y:S02]  /*1d0d0*/  FSEL R171, R171, -INF , !P3 ;  /* 0xff800000abab7808 */ /* 0x000fe40005800000 */
[----:B------:R-:W-:Y:S02]  /*1d0e0*/  FMNMX.FTZ R156, R168, R156, !PT ;  /* 0x0000009ca89c7209 */ /* 0x000fe40007810000 */
[----:B------:R-:W-:Y:S01]  /*1d0f0*/  ISETP.LT.OR P2, PT, R187, 0x3a, P2 ;  /* 0x0000003abb00780c */ /* 0x000fe20001741670 */
[----:B------:R-:W4:Y:S01]  /*1d100*/  MUFU.EX2 R169, R169 ;  /* 0x000000a900a97308 */ /* 0x000f220000000800 */
[----:B------:R-:W-:Y:S02]  /*1d110*/  FMNMX.FTZ R177, R170, R156, !PT ;  /* 0x0000009caab17209 */ /* 0x000fe40007810000 */
[----:B------:R-:W-:Y:S02]  /*1d120*/  FSEL R156, R4, -INF , !P6 ;  /* 0xff800000049c7808 */ /* 0x000fe40007000000 */
[----:B------:R-:W-:-:S02]  /*1d130*/  FMNMX.FTZ R177, R171, R177, !PT ;  /* 0x000000b1abb17209 */ /* 0x000fc40007810000 */
[----:B------:R-:W-:Y:S01]  /*1d140*/  FSEL R175, R175, -INF , !P2 ;  /* 0xff800000afaf7808 */ /* 0x000fe20005000000 */
[----:B------:R-:W-:Y:S01]  /*1d150*/  MUFU.EX2 R172, R172 ;  /* 0x000000ac00ac7308 */ /* 0x000fe20000000800 */
[----:B------:R-:W-:Y:S02]  /*1d160*/  FMNMX.FTZ R177, R156, R177, !PT ;  /* 0x000000b19cb17209 */ /* 0x000fe40007810000 */
[----:B0-----:R-:W-:Y:S02]  /*1d170*/  F2FP.F16.F32.PACK_AB R198, R184, R154 ;  /* 0x0000009ab8c6723e */ /* 0x001fe400000000ff */
[----:B------:R-:W-:Y:S02]  /*1d180*/  FMNMX.FTZ R177, R175, R177, !PT ;  /* 0x000000b1afb17209 */ /* 0x000fe40007810000 */
[----:B-1----:R-:W-:Y:S01]  /*1d190*/  F2FP.F16.F32.PACK_AB R192, R185, R159 ;  /* 0x0000009fb9c0723e */ /* 0x002fe200000000ff */
[----:B------:R-:W0:Y:S01]  /*1d1a0*/  MUFU.EX2 R173, R173 ;  /* 0x000000ad00ad7308 */ /* 0x000e220000000800 */
[----:B---3--:R-:W-:Y:S01]  /*1d1b0*/  F2FP.F16.F32.PACK_AB R194, R165, R186 ;  /* 0x000000baa5c2723e */ /* 0x008fe200000000ff */
[----:B------:R-:W1:Y:S01]  /*1d1c0*/  SHFL.BFLY PT, R4, R177, 0x2, 0x1f ;  /* 0x0c401f00b1047f89 */ /* 0x000e6200000e0000 */
[----:B----4-:R-:W-:-:S05]  /*1d1d0*/  F2FP.F16.F32.PACK_AB R188, R169, R167 ;  /* 0x000000a7a9bc723e */ /* 0x010fca00000000ff */
[----:B------:R-:W-:Y:S08]  /*1d1e0*/  MUFU.EX2 R174, R174 ;  /* 0x000000ae00ae7308 */ /* 0x000ff00000000800 */
[----:B------:R-:W3:Y:S01]  /*1d1f0*/  MUFU.EX2 R176, R176 ;  /* 0x000000b000b07308 */ /* 0x000ee20000000800 */
[----:B0-----:R-:W-:-:S07]  /*1d200*/  F2FP.F16.F32.PACK_AB R190, R173, R172 ;  /* 0x000000acadbe723e */ /* 0x001fce00000000ff */
[----:B------:R-:W-:Y:S01]  /*1d210*/  MUFU.EX2 R178, R178 ;  /* 0x000000b200b27308 */ /* 0x000fe20000000800 */
[----:B-1----:R-:W-:-:S05]  /*1d220*/  FMNMX.FTZ R177, R177, R4, !PT ;  /* 0x00000004b1b17209 */ /* 0x002fca0007810000 */
        /* <DEDUP_REMOVED lines=12> */
[-C--:B------:R-:W-:Y:S01]  /*1d2f0*/  FFMA.FTZ R179, R179, R2.reuse, -R180 ;  /* 0x00000002b3b37223 */ /* 0x080fe200000108b4 */
[----:B------:R-:W-:Y:S01]  /*1d300*/  FADD.FTZ R0, R159, R0 ;  /* 0x000000009f007221 */ /* 0x000fe20000010000 */
[-C--:B------:R-:W-:Y:S01]  /*1d310*/  FFMA.FTZ R153, R153, R2.reuse, -R180 ;  /* 0x0000000299997223 */ /* 0x080fe200000108b4 */
[-C--:B------:R-:W-:Y:S01]  /*1d320*/  FMUL.FTZ R154, R154, R2.reuse ;  /* 0x000000029a9a7220 */ /* 0x080fe20000410000 */
[----:B------:R-:W-:Y:S01]  /*1d330*/  MUFU.EX2 R152, R152 ;  /* 0x0000009800987308 */ /* 0x000fe20000000800 */
[----:B------:R-:W-:Y:S01]  /*1d340*/  FADD.FTZ R0, R185, R0 ;  /* 0x00000000b9007221 */ /* 0x000fe20000010000 */
[-CC-:B------:R-:W-:Y:S01]  /*1d350*/  FFMA.FTZ R155, R155, R2.reuse, -R180.reuse ;  /* 0x000000029b9b7223 */ /* 0x180fe200000108b4 */
[-CC-:B------:R-:W-:Y:S01]  /*1d360*/  FFMA.FTZ R158, R158, R2.reuse, -R180.reuse ;  /* 0x000000029e9e7223 */ /* 0x180fe200000108b4 */
[-C--:B------:R-:W-:Y:S01]  /*1d370*/  FFMA.FTZ R160, R160, R2.reuse, -R180 ;  /* 0x00000002a0a07223 */ /* 0x080fe200000108b4 */
[----:B------:R-:W-:Y:S01]  /*1d380*/  FADD.FTZ R0, R186, R0 ;  /* 0x00000000ba007221 */ /* 0x000fe20000010000 */
[-CC-:B------:R-:W-:Y:S01]  /*1d390*/  FFMA.FTZ R161, R161, R2.reuse, -R180.reuse ;  /* 0x00000002a1a17223 */ /* 0x180fe200000108b4 */
[-C--:B------:R-:W-:Y:S01]  /*1d3a0*/  FFMA.FTZ R162, R162, R2.reuse, -R180 ;  /* 0x00000002a2a27223 */ /* 0x080fe200000108b4 */
[----:B------:R-:W0:Y:S01]  /*1d3b0*/  MUFU.EX2 R179, R179 ;  /* 0x000000b300b37308 */ /* 0x000e220000000800 */
[----:B------:R-:W-:Y:S01]  /*1d3c0*/  FADD.FTZ R0, R165, R0 ;  /* 0x00000000a5007221 */ /* 0x000fe20000010000 */
[-CC-:B------:R-:W-:Y:S01]  /*1d3d0*/  FFMA.FTZ R163, R163, R2.reuse, -R180.reuse ;  /* 0x00000002a3a37223 */ /* 0x180fe200000108b4 */
[-CC-:B------:R-:W-:Y:S01]  /*1d3e0*/  FFMA.FTZ R164, R164, R2.reuse, -R180.reuse ;  /* 0x00000002a4a47223 */ /* 0x180fe200000108b4 */
[-C--:B------:R-:W-:Y:S01]  /*1d3f0*/  FFMA.FTZ R166, R166, R2.reuse, -R180 ;  /* 0x00000002a6a67223 */ /* 0x080fe200000108b4 */
[----:B------:R-:W-:Y:S01]  /*1d400*/  FADD.FTZ R157, R167, R0 ;  /* 0x00000000a79d7221 */ /* 0x000fe20000010000 */
[-CC-:B------:R-:W-:Y:S01]  /*1d410*/  FFMA.FTZ R168, R168, R2.reuse, -R180.reuse ;  /* 0x00000002a8a87223 */ /* 0x180fe200000108b4 */
[-CC-:B------:R-:W-:Y:S01]  /*1d420*/  FFMA.FTZ R170, R170, R2.reuse, -R180.reuse ;  /* 0x00000002aaaa7223 */ /* 0x180fe200000108b4 */
[----:B------:R2:W4:Y:S01]  /*1d430*/  MUFU.EX2 R0, R154 ;  /* 0x0000009a00007308 */ /* 0x0005220000000800 */
[-CC-:B------:R-:W-:Y:S01]  /*1d440*/  FFMA.FTZ R171, R171, R2.reuse, -R180.reuse ;  /* 0x00000002abab7223 */ /* 0x180fe200000108b4 */
[-CC-:B------:R-:W-:Y:S01]  /*1d450*/  FFMA.FTZ R156, R156, R2.reuse, -R180.reuse ;  /* 0x000000029c9c7223 */ /* 0x180fe200000108b4 */
[----:B------:R-:W-:Y:S01]  /*1d460*/  FADD.FTZ R157, R169, R157 ;  /* 0x0000009da99d7221 */ /* 0x000fe20000010000 */
[----:B------:R-:W-:Y:S01]  /*1d470*/  FFMA.FTZ R175, R175, R2, -R180 ;  /* 0x00000002afaf7223 */ /* 0x000fe200000108b4 */
[----:B---3--:R-:W-:Y:S01]  /*1d480*/  F2FP.F16.F32.PACK_AB R184, R176, R174 ;  /* 0x000000aeb0b8723e */ /* 0x008fe200000000ff */
[----:B------:R-:W-:-:S02]  /*1d490*/  IMAD.MOV.U32 R229, RZ, RZ, R4 ;  /* 0x000000ffffe57224 */ /* 0x000fc400078e0004 */
[----:B------:R-:W-:Y:S01]  /*1d4a0*/  FADD.FTZ R157, R172, R157 ;  /* 0x0000009dac9d7221 */ /* 0x000fe20000010000 */
[----:B------:R-:W3:Y:S01]  /*1d4b0*/  MUFU.EX2 R153, R153 ;  /* 0x0000009900997308 */ /* 0x000ee20000000800 */
[----:B-1----:R-:W-:Y:S02]  /*1d4c0*/  F2FP.F16.F32.PACK_AB R186, R177, R178 ;  /* 0x000000b2b1ba723e */ /* 0x002fe400000000ff */
[----:B------:R-:W-:Y:S01]  /*1d4d0*/  FADD.FTZ R157, R173, R157 ;  /* 0x0000009dad9d7221 */ /* 0x000fe20000010000 */
[----:B0-----:R-:W-:Y:S02]  /*1d4e0*/  F2FP.F16.F32.PACK_AB R197, R179, R152 ;  /* 0x00000098b3c5723e */ /* 0x001fe400000000ff */
[----:B------:R-:W-:Y:S01]  /*1d4f0*/  IADD3 R5, R5, -0x1, RZ ;  /* 0xffffffff05057810 */ /* 0x000fe20007ffe0ff */
[----:B--2---:R-:W-:Y:S01]  /*1d500*/  FADD.FTZ R154, R174, R157 ;  /* 0x0000009dae9a7221 */ /* 0x004fe20000010000 */
[----:B------:R-:W0:Y:S01]  /*1d510*/  MUFU.EX2 R155, R155 ;  /* 0x0000009b009b7308 */ /* 0x000e220000000800 */
[----:B----4-:R-:W-:-:S02]  /*1d520*/  FFMA.FTZ R226, R0, R226, R152 ;  /* 0x000000e200e27223 */ /* 0x010fc40000010098 */
[----:B------:R-:W-:Y:S02]  /*1d530*/  FADD.FTZ R154, R176, R154 ;  /* 0x0000009ab09a7221 */ /* 0x000fe40000010000 */
[----:B------:R-:W-:Y:S02]  /*1d540*/  FADD.FTZ R226, R179, R226 ;  /* 0x000000e2b3e27221 */ /* 0x000fe40000010000 */
[----:B------:R-:W-:Y:S01]  /*1d550*/  FADD.FTZ R154, R178, R154 ;  /* 0x0000009ab29a7221 */ /* 0x000fe20000010000 */
[----:B------:R-:W1:Y:S01]  /*1d560*/  MUFU.EX2 R158, R158 ;  /* 0x0000009e009e7308 */ /* 0x000e620000000800 */
[----:B---3--:R-:W-:Y:S02]  /*1d570*/  FADD.FTZ R226, R153, R226 ;  /* 0x000000e299e27221 */ /* 0x008fe40000010000 */
[----:B------:R-:W-:-:S05]  /*1d580*/  FADD.FTZ R227, R177, R154 ;  /* 0x0000009ab1e37221 */ /* 0x000fca0000010000 */
        /* <DEDUP_REMOVED lines=27> */
[----:B------:R-:W-:-:S03]  /*1d740*/  F2FP.F16.F32.PACK_AB R185, R171, R170 ;  /* 0x000000aaabb9723e */ /* 0x000fc600000000ff */
[----:B--2---:R-:W-:-:S04]  /*1d750*/  FADD.FTZ R226, R156, R226 ;  /* 0x000000e29ce27221 */ /* 0x004fc80000010000 */
[C---:B0-----:R-:W-:Y:S01]  /*1d760*/  FADD.FTZ R226, R175.reuse, R226 ;  /* 0x000000e2afe27221 */ /* 0x041fe20000010000 */
[----:B------:R-:W-:Y:S01]  /*1d770*/  F2FP.F16.F32.PACK_AB R187, R175, R156 ;  /* 0x0000009cafbb723e */ /* 0x000fe200000000ff */
[----:B------:R-:W-:Y:S06]  /*1d780*/  @P2 BRA `(.L_x_1628) ;  /* 0xffffffd000502947 */ /* 0x000fec000383ffff */
.L_x_1609:
[----:B------:R-:W-:Y:S05]  /*1d790*/  BSYNC B0 ;  /* 0x0000000000007941 */ /* 0x000fea0003800000 */
.L_x_1608:
        /* <DEDUP_REMOVED lines=131> */
.L_x_1629:
[----:B------:R-:W-:Y:S01]  /*1dfd0*/  IMAD R12, R22, 0x8, R16 ;  /* 0x00000008160c7824 */ /* 0x000fe200078e0210 */
[----:B------:R-:W-:-:S04]  /*1dfe0*/  SHF.L.U32 R5, R218, 0x1f, RZ ;  /* 0x0000001fda057819 */ /* 0x000fc800000006ff */
[----:B------:R0:W1:Y:S01]  /*1dff0*/  SYNCS.PHASECHK.TRANS64.TRYWAIT P2, [R12+URZ+0x30850], R5 ;  /* 0x030850050c0075a7 */ /* 0x000062000804017f */
[----:B------:R-:W-:Y:S05]  /*1e000*/  @!P0 BRA `(.L_x_1630) ;  /* 0x0000000000048947 */ /* 0x000fea0003800000 */
[----:B------:R-:W-:Y:S01]  /*1e010*/  BPT.TRAP 0x1 ;  /* 0x000000040000795c */ /* 0x000fe20000300000 */
.L_x_1630:
[----:B------:R-:W-:Y:S01]  /*1e020*/  IADD3 R16, R16, 0x400, RZ ;  /* 0x0000040010107810 */ /* 0x000fe20007ffe0ff */
[----:B------:R-:W-:Y:S03]  /*1e030*/  BSSY B0, `(.L_x_1631) ;  /* 0x0000008000007945 */ /* 0x000fe60003800000 */
[----:B------:R-:W-:-:S04]  /*1e040*/  SHF.R.U32.HI R16, RZ, 0x4, R16 ;  /* 0x00000004ff107819 */ /* 0x000fc80000011610 */
[----:B------:R-:W-:-:S04]  /*1e050*/  LOP3.LUT R16, R16, 0x3fff, RZ, 0xc0, !PT ;  /* 0x00003fff10107812 */ /* 0x000fc800078ec0ff */
[----:B------:R-:W-:-:S05]  /*1e060*/  LOP3.LUT R7, R16, 0x2000000, RZ, 0xfc, !PT ;  /* 0x0200000010077812 */ /* 0x000fca00078efcff */
[----:B------:R-:W-:Y:S01]  /*1e070*/  IMAD R0, R22, 0x800, R7 ;  /* 0x0000080016007824 */ /* 0x000fe200078e0207 */
[----:B-1----:R-:W-:Y:S06]  /*1e080*/  @P2 BRA `(.L_x_1632) ;  /* 0x0000000000082947 */ /* 0x002fec0003800000 */
[----:B------:R-:W1:Y:S02]  /*1e090*/  SYNCS.PHASECHK.TRANS64.TRYWAIT P0, [R12+URZ+0x30850], R5 ;  /* 0x030850050c0075a7 */ /* 0x000e64000800017f */
[----:B-1----:R-:W-:Y:S05]  /*1e0a0*/  @!P0 BRA `(.L_x_1633) ;  /* 0x000000bc00848947 */ /* 0x002fea0003800000 */
.L_x_1632:
[----:B------:R-:W-:Y:S05]  /*1e0b0*/  BSYNC B0 ;  /* 0x0000000000007941 */ /* 0x000fea0003800000 */
.L_x_1631:
[----:B------:R-:W-:Y:S01]  /*1e0c0*/  IMAD.MOV.U32 R6, RZ, RZ, R0 ;  /* 0x000000ffff067224 */ /* 0x000fe200078e0000 */
[----:B------:R-:W-:Y:S01]  /*1e0d0*/  MOV R7, 0x40000040 ;  /* 0x4000004000077802 */ /* 0x000fe20000000f00 */
[----:B------:R-:W2:Y:S01]  /*1e0e0*/  LDL.LU R16, [R1+0x68] ;  /* 0x0000680001107983 */ /* 0x000ea20000300800 */
[----:B------:R-:W-:Y:S01]  /*1e0f0*/  WARPGROUP.ARRIVE ;  /* 0x00000000000079c5 */ /* 0x000fe20000000000 */
[----:B------:R-:W-:Y:S01]  /*1e100*/  VIADD R22, R22, 0x1 ;  /* 0x0000000116167836 */ /* 0x000fe20000000000 */
[----:B------:R-:W-:Y:S01]  /*1e110*/  R2UR UR6, R6 ;  /* 0x00000000060672ca */ /* 0x000fe200000e0000 */
[----:B------:R-:W-:Y:S01]  /*1e120*/  VIADD R6, R0, 0x80 ;  /* 0x0000008000067836 */ /* 0x000fe20000000000 */
[----:B------:R-:W-:Y:S01]  /*1e130*/  R2UR UR7, R7 ;  /* 0x00000000070772ca */ /* 0x000fe200000e0000 */
[----:B------:R-:W-:Y:S01]  /*1e140*/  IMAD.MOV.U32 R7, RZ, RZ, 0x40000040 ;  /* 0x40000040ff077424 */ /* 0x000fe200078e00ff */
[----:B01----:R-:W-:Y:S01]  /*1e150*/  SHFL.BFLY PT, R5, R226, 0x2, 0x1f ;  /* 0x0c401f00e2057f89 */ /* 0x003fe200000e0000 */
[----:B------:R-:W-:Y:S01]  /*1e160*/  ISETP.NE.AND P2, PT, R22, 0x2, PT ;  /* 0x000000021600780c */ /* 0x000fe20003f45270 */
[----:B------:R-:W-:-:S03]  /*1e170*/  @!P1 VIADD R12, R12, 0x30860 ;  /* 0x000308600c0c9836 */ /* 0x000fc60000000000 */
[----:B------:R-:W-:Y:S02]  /*1e180*/  SEL R22, R22, RZ, P2 ;  /* 0x000000ff16167207 */ /* 0x000fe40001000000 */
[----:B------:R-:W-:-:S04]  /*1e190*/  @!P1 PRMT R12, RZ, 0x654, R12 ;  /* 0x00000654ff0c9816 */ /* 0x000fc8000000000c */
[----:B------:R-:W-:Y:S01]  /*1e1a0*/  HGMMA.64x256x16.F32 R24, R196, gdesc[UR4].tnspB, R24, gsb0 ;  /* 0x43e00004c4187df0 */ /* 0x000fe20008000818 */
[----:B------:R-:W-:Y:S02]  /*1e1b0*/  R2UR UR6, R6 ;  /* 0x00000000060672ca */ /* 0x000fe400000e0000 */
[----:B------:R-:W-:Y:S01]  /*1e1c0*/  R2UR UR7, R7 ;  /* 0x00000000070772ca */ /* 0x000fe200000e0000 */
[----:B------:R-:W-:Y:S01]  /*1e1d0*/  IMAD.MOV.U32 R7, RZ, RZ, 0x40000040 ;  /* 0x40000040ff077424 */ /* 0x000fe200078e00ff */
[----:B------:R-:W-:Y:S01]  /*1e1e0*/  IADD3 R6, R0, 0x100, RZ ;  /* 0x0000010000067810 */ /* 0x000fe20007ffe0ff */
[----:B------:R-:W-:Y:S02]  /*1e1f0*/  WARPGROUP.DEPBAR.LE gsb0, 0x0 ;  /* 0x00008000000079c5 */ /* 0x000fe40000010000 */
[----:B------:R-:W-:-:S15]  /*1e200*/  WARPGROUP.ARRIVE ;  /* 0x00000000000079c5 */ /* 0x000fde0000000000 */
[----:B------:R-:W-:-:S05]  /*1e210*/  NOP ;  /* 0x0000000000007918 */ /* 0x000fca0000000000 */
[----:B------:R-:W-:Y:S01]  /*1e220*/  HGMMA.64x256x16.F32 R24, R192, gdesc[UR4].tnspB, R24, gsb0 ;  /* 0x43e00004c0187df0 */ /* 0x000fe20008000818 */
[----:B------:R-:W-:Y:S01]  /*1e230*/  R2UR UR6, R6 ;  /* 0x00000000060672ca */ /* 0x000fe200000e0000 */
[----:B------:R-:W-:Y:S01]  /*1e240*/  VIADD R6, R0, 0x180 ;  /* 0x0000018000067836 */ /* 0x000fe20000000000 */
[----:B------:R-:W-:Y:S01]  /*1e250*/  R2UR UR7, R7 ;  /* 0x00000000070772ca */ /* 0x000fe200000e0000 */
[----:B------:R-:W0:Y:S01]  /*1e260*/  SHFL.BFLY PT, R0, R227, 0x2, 0x1f ;  /* 0x0c401f00e3007f89 */ /* 0x000e2200000e0000 */
[----:B------:R-:W-:Y:S01]  /*1e270*/  MOV R7, 0x40000040 ;  /* 0x4000004000077802 */ /* 0x000fe20000000f00 */
[----:B--2---:R-:W-:-:S05]  /*1e280*/  VIADD R16, R16, 0x1 ;  /* 0x0000000110107836 */ /* 0x004fca0000000000 */
[----:B------:R-:W-:Y:S01]  /*1e290*/  STL [R1+0x68], R16 ;  /* 0x0000681001007387 */ /* 0x000fe20000100800 */
[----:B0-----:R-:W-:Y:S01]  /*1e2a0*/  FADD.FTZ R0, R0, R227 ;  /* 0x000000e300007221 */ /* 0x001fe20000010000 */
[----:B------:R-:W-:Y:S02]  /*1e2b0*/  WARPGROUP.DEPBAR.LE gsb0, 0x0 ;  /* 0x00008000000079c5 */ /* 0x000fe40000010000 */
[----:B------:R-:W-:-:S13]  /*1e2c0*/  WARPGROUP.ARRIVE ;  /* 0x00000000000079c5 */ /* 0x000fda0000000000 */
[----:B------:R-:W-:Y:S01]  /*1e2d0*/  HGMMA.64x256x16.F32 R24, R188, gdesc[UR4].tnspB, R24, gsb0 ;  /* 0x43e00004bc187df0 */ /* 0x000fe20008000818 */
[----:B------:R-:W-:Y:S01]  /*1e2e0*/  R2UR UR6, R6 ;  /* 0x00000000060672ca */ /* 0x000fe200000e0000 */
[----:B------:R-:W-:Y:S01]  /*1e2f0*/  FADD.FTZ R6, R5, R226 ;  /* 0x000000e205067221 */ /* 0x000fe20000010000 */
[----:B------:R-:W-:Y:S01]  /*1e300*/  R2UR UR7, R7 ;  /* 0x00000000070772ca */ /* 0x000fe200000e0000 */
[----:B------:R-:W0:Y:S04]  /*1e310*/  SHFL.BFLY PT, R5, R0, 0x1, 0x1f ;  /* 0x0c201f0000057f89 */ /* 0x000e2800000e0000 */
[----:B------:R-:W1:Y:S01]  /*1e320*/  SHFL.BFLY PT, R7, R6, 0x1, 0x1f ;  /* 0x0c201f0006077f89 */ /* 0x000e6200000e0000 */
[----:B0-----:R-:W-:Y:S01]  /*1e330*/  FADD.FTZ R13, R0, R5 ;  /* 0x00000005000d7221 */ /* 0x001fe20000010000 */
[----:B------:R-:W-:Y:S01]  /*1e340*/  SEL R5, RZ, 0x1, P2 ;  /* 0x00000001ff057807 */ /* 0x000fe20001000000 */
[----:B------:R-:W-:-:S02]  /*1e350*/  IMAD.MOV.U32 R0, RZ, RZ, -0x800000 ;  /* 0xff800000ff007424 */ /* 0x000fc400078e00ff */
[----:B-1----:R-:W-:Y:S01]  /*1e360*/  FADD.FTZ R14, R6, R7 ;  /* 0x00000007060e7221 */ /* 0x002fe20000010000 */
[----:B------:R-:W-:Y:S02]  /*1e370*/  FSETP.NE.FTZ.AND P0, PT, R13, RZ, PT ;  /* 0x000000ff0d00720b */ /* 0x000fe40003f15000 */
[----:B------:R-:W-:Y:S02]  /*1e380*/  CS2R R6, SRZ ;  /* 0x0000000000067805 */ /* 0x000fe4000001ff00 */
[----:B------:R-:W-:Y:S02]  /*1e390*/  LOP3.LUT R218, R218, R5, RZ, 0x3c, !PT ;  /* 0x00000005dada7212 */ /* 0x000fe400078e3cff */
[----:B------:R-:W-:Y:S02]  /*1e3a0*/  FSETP.NE.FTZ.AND P3, PT, R14, RZ, PT ;  /* 0x000000ff0e00720b */ /* 0x000fe40003f75000 */
[----:B------:R-:W-:-:S05]  /*1e3b0*/  MOV R5, 0xff800000 ;  /* 0xff80000000057802 */ /* 0x000fca0000000f00 */
[----:B------:R-:W0:Y:S01]  /*1e3c0*/  @P0 MUFU.LG2 R9, R13 ;  /* 0x0000000d00090308 */ /* 0x000e220000000c00 */
[----:B------:R-:W-:-:S05]  /*1e3d0*/  @P0 FMUL.FTZ R8, R2, 0.69314718246459960938 ;  /* 0x3f31721802080820 */ /* 0x000fca0000410000 */
[----:B------:R-:W-:Y:S02]  /*1e3e0*/  @P3 FMUL.FTZ R2, R2, 0.69314718246459960938 ;  /* 0x3f31721802023820 */ /* 0x000fe40000410000 */
[----:B------:R-:W1:Y:S08]  /*1e3f0*/  @P3 MUFU.LG2 R10, R14 ;  /* 0x0000000e000a3308 */ /* 0x000e700000000c00 */
[----:B------:R-:W2:Y:S01]  /*1e400*/  @P0 MUFU.RCP R7, R13 ;  /* 0x0000000d00070308 */ /* 0x000ea20000001000 */
[----:B0-----:R-:W-:-:S04]  /*1e410*/  @P0 FMUL.FTZ R9, R9, 0.69314718246459960938 ;  /* 0x3f31721809090820 */ /* 0x001fc80000410000 */
[----:B------:R-:W-:Y:S01]  /*1e420*/  @P0 FFMA.FTZ R5, R8, R3, R9 ;  /* 0x0000000308050223 */ /* 0x000fe20000010009 */
[----:B------:R-:W-:Y:S02]  /*1e430*/  PLOP3.LUT P0, PT, PT, PT, PT, 0x8, 0x0 ;  /* 0x000000000000781c */ /* 0x000fe40003f0e170 */
[----:B------:R-:W0:Y:S01]  /*1e440*/  @P3 MUFU.RCP R6, R14 ;  /* 0x0000000e00063308 */ /* 0x000e220000001000 */
[----:B-1----:R-:W-:-:S04]  /*1e450*/  @P3 FMUL.FTZ R11, R10, 0.69314718246459960938 ;  /* 0x3f3172180a0b3820 */ /* 0x002fc80000410000 */
[----:B------:R-:W-:Y:S01]  /*1e460*/  @P3 FFMA.FTZ R0, R2, R4, R11 ;  /* 0x0000000402003223 */ /* 0x000fe2000001000b */
[----:B------:R-:W-:Y:S02]  /*1e470*/  WARPGROUP.DEPBAR.LE gsb0, 0x0 ;  /* 0x00008000000079c5 */ /* 0x000fe40000010000 */
[----:B------:R-:W-:-:S06]  /*1e480*/  WARPGROUP.ARRIVE ;  /* 0x00000000000079c5 */ /* 0x000fcc0000000000 */
[----:B------:R-:W-:Y:S03]  /*1e490*/  HGMMA.64x256x16.F32 R24, R184, gdesc[UR4].tnspB, R24, gsb0 ;  /* 0x43e00004b8187df0 */ /* 0x000fe60008000818 */
[----:B------:R-:W-:Y:S02]  /*1e4a0*/  WARPGROUP.DEPBAR.LE gsb0, 0x0 ;  /* 0x00008000000079c5 */ /* 0x000fe40000010000 */
[-C--:B--2---:R-:W-:Y:S01]  /*1e4b0*/  FMUL.FTZ R153, R48, R7.reuse ;  /* 0x0000000730997220 */ /* 0x084fe20000410000 */
[-C--:B------:R-:W-:Y:S01]  /*1e4c0*/  FMUL.FTZ R154, R52, R7.reuse ;  /* 0x00000007349a7220 */ /* 0x080fe20000410000 */
[-C--:B------:R-:W-:Y:S01]  /*1e4d0*/  FMUL.FTZ R152, R44, R7.reuse ;  /* 0x000000072c987220 */ /* 0x080fe20000410000 */
[-C--:B0-----:R-:W-:Y:S01]  /*1e4e0*/  FMUL.FTZ R52, R27, R6.reuse ;  /* 0x000000061b347220 */ /* 0x081fe20000410000 */
[-C--:B------:R-:W-:Y:S01]  /*1e4f0*/  FMUL.FTZ R48, R31, R6.reuse ;  /* 0x000000061f307220 */ /* 0x080fe20000410000 */
        /* <DEDUP_REMOVED lines=124> */
.L_x_1443:
[----:B------:R-:W0:Y:S08]  /*1ecc0*/  S2UR UR5, SR_CgaCtaId ;  /* 0x00000000000579c3 */ /* 0x000e300000008800 */
[----:B------:R-:W-:Y:S06]  /*1ecd0*/  BAR.SYNC.DEFER_BLOCKING 0x5, 0x120 ;  /* 0x0144800000007b1d */ /* 0x000fec0000010000 */
[----:B------:R-:W-:Y:S01]  /*1ece0*/  UMOV UR4, 0x400 ;  /* 0x0000040000047882 */ /* 0x000fe20000000000 */
[----:B------:R-:W-:Y:S01]  /*1ecf0*/  BSSY B0, `(.L_x_1634) ;  /* 0x0000293000007945 */ /* 0x000fe20003800000 */
[----:B0-----:R-:W-:-:S06]  /*1ed00*/  ULEA UR4, UR5, UR4, 0x18 ;  /* 0x0000000405047291 */ /* 0x001fcc000f8ec03f */
[----:B------:R-:W-:-:S05]  /*1ed10*/  MOV R16, UR4 ;  /* 0x0000000400107c02 */ /* 0x000fca0008000f00 */
[----:B------:R-:W0:Y:S04]  /*1ed20*/  LDS.128 R172, [R16+0x308d0] ;  /* 0x0308d00010ac7984 */ /* 0x000e280000000c00 */
[----:B0-----:R0:W-:Y:S04]  /*1ed30*/  STL.64 [R1], R172 ;  /* 0x000000ac01007387 */ /* 0x0011e80000100a00 */
[----:B------:R0:W-:Y:S01]  /*1ed40*/  STL.64 [R1+0x8], R174 ;  /* 0x000008ae01007387 */ /* 0x0001e20000100a00 */
[----:B------:R-:W-:Y:S06]  /*1ed50*/  BAR.ARV 0x4, 0x120 ;  /* 0x0104800000007b1d */ /* 0x000fec0000002000 */
[----:B------:R-:W-:Y:S05]  /*1ed60*/  @P0 BRA `(.L_x_1635) ;  /* 0x0000001c00540947 */ /* 0x000fea0003800000 */
[----:B------:R-:W2:Y:S04]  /*1ed70*/  LDL R6, [R1+0xa0] ;  /* 0x0000a00001067983 */ /* 0x000ea80000100800 */
[----:B0-----:R-:W3:Y:S04]  /*1ed80*/  LDL R174, [R1+0x64] ;  /* 0x0000640001ae7983 */ /* 0x001ee80000100800 */
[----:B------:R-:W4:Y:S04]  /*1ed90*/  LDL R178, [R1+0x38] ;  /* 0x0000380001b27983 */ /* 0x000f280000100800 */
[----:B------:R-:W4:Y:S01]  /*1eda0*/  LDL R176, [R1+0x20] ;  /* 0x0000200001b07983 */ /* 0x000f220000100800 */
[----:B------:R-:W0:Y:S01]  /*1edb0*/  S2R R7, SR_SWINHI ;  /* 0x0000000000077919 */ /* 0x000e220000002f00 */
[----:B------:R-:W-:Y:S01]  /*1edc0*/  F2FP.F16.F32.PACK_AB R24, R25, R24 ;  /* 0x000000181918723e */ /* 0x000fe200000000ff */
[----:B------:R-:W-:Y:S01]  /*1edd0*/  ULDC.64 UR4, c[0x0][0xbd8] ;  /* 0x0002f60000047ab9 */ /* 0x000fe20000000a00 */
[----:B------:R-:W-:-:S02]  /*1ede0*/  MOV R2, R16 ;  /* 0x0000001000027202 */ /* 0x000fc40000000f00 */
[----:B0-----:R-:W-:Y:S02]  /*1edf0*/  MOV R3, R7 ;  /* 0x0000000700037202 */ /* 0x001fe40000000f00 */
        /* <DEDUP_REMOVED lines=33> */
[----:B------:R-:W-:Y:S01]  /*1f010*/  F2FP.F16.F32.PACK_AB R147, R151, R150 ;  /* 0x000000969793723e */ /* 0x000fe200000000ff */
[----:B------:R-:W-:Y:S01]  /*1f020*/  ULDC.64 UR6, c[0x0][0x208] ;  /* 0x0000820000067ab9 */ /* 0x000fe20000000a00 */
[----:B--2---:R-:W-:-:S03]  /*1f030*/  IMAD.WIDE R130, R6, 0x2, R2 ;  /* 0x0000000206827825 */ /* 0x004fc600078e0202 */
[----:B------:R-:W-:-:S04]  /*1f040*/  IADD3 R38, P0, R130, 0x40, RZ ;  /* 0x0000004082267810 */ /* 0x000fc80007f1e0ff */
[----:B------:R-:W-:Y:S02]  /*1f050*/  LOP3.LUT R173, R38, 0x380, RZ, 0xc0, !PT ;  /* 0x0000038026ad7812 */ /* 0x000fe400078ec0ff */
[----:B------:R-:W-:Y:S02]  /*1f060*/  IADD3 R54, P6, R130, 0x4020, RZ ;  /* 0x0000402082367810 */ /* 0x000fe40007fde0ff */
[----:B------:R-:W-:-:S04]  /*1f070*/  SHF.R.U64 R173, R173, 0x3, RZ ;  /* 0x00000003adad7819 */ /* 0x000fc800000012ff */
[----:B------:R-:W-:Y:S02]  /*1f080*/  LOP3.LUT R38, R173, R38, RZ, 0x3c, !PT ;  /* 0x00000026ad267212 */ /* 0x000fe400078e3cff */
[----:B------:R-:W-:Y:S02]  /*1f090*/  LOP3.LUT R173, R54, 0x380, RZ, 0xc0, !PT ;  /* 0x0000038036ad7812 */ /* 0x000fe400078ec0ff */
[C---:B------:R-:W-:Y:S01]  /*1f0a0*/  IADD3 R20, P1, R130.reuse, 0x20, RZ ;  /* 0x0000002082147810 */ /* 0x040fe20007f3e0ff */
[--C-:B------:R-:W-:Y:S01]  /*1f0b0*/  IMAD.X R39, RZ, RZ, R131.reuse, P0 ;  /* 0x000000ffff277224 */ /* 0x100fe200000e0683 */
[----:B------:R-:W-:Y:S02]  /*1f0c0*/  SHF.R.U64 R173, R173, 0x3, RZ ;  /* 0x00000003adad7819 */ /* 0x000fe400000012ff */
[C---:B------:R-:W-:Y:S01]  /*1f0d0*/  IADD3 R106, P0, R130.reuse, 0x8020, RZ ;  /* 0x00008020826a7810 */ /* 0x040fe20007f1e0ff */
[----:B------:R-:W-:Y:S01]  /*1f0e0*/  IMAD.X R21, RZ, RZ, R131, P1 ;  /* 0x000000ffff157224 */ /* 0x000fe200008e0683 */
[----:B------:R-:W-:-:S02]  /*1f0f0*/  IADD3 R46, P4, R130, 0x60, RZ ;  /* 0x00000060822e7810 */ /* 0x000fc40007f9e0ff */
[C---:B------:R-:W-:Y:S02]  /*1f100*/  IADD3 R58, P5, R130.reuse, 0x4040, RZ ;  /* 0x00004040823a7810 */ /* 0x040fe40007fbe0ff */
[----:B------:R-:W-:Y:S02]  /*1f110*/  IADD3 R102, P1, R130, 0x8000, RZ ;  /* 0x0000800082667810 */ /* 0x000fe40007f3e0ff */
[----:B------:R-:W-:Y:S02]  /*1f120*/  LOP3.LUT R54, R173, R54, RZ, 0x3c, !PT ;  /* 0x00000036ad367212 */ /* 0x000fe400078e3cff */
[----:B------:R-:W-:Y:S02]  /*1f130*/  LOP3.LUT R173, R106, 0x380, RZ, 0xc0, !PT ;  /* 0x000003806aad7812 */ /* 0x000fe400078ec0ff */
[----:B------:R-:W-:Y:S02]  /*1f140*/  IADD3 R50, P3, R130, 0x4000, RZ ;  /* 0x0000400082327810 */ /* 0x000fe40007f7e0ff */
[----:B------:R-:W-:Y:S01]  /*1f150*/  LOP3.LUT R122, R46, 0x380, RZ, 0xc0, !PT ;  /* 0x000003802e7a7812 */ /* 0x000fe200078ec0ff */
[----:B------:R-:W-:Y:S01]  /*1f160*/  IMAD.X R103, RZ, RZ, R131, P1 ;  /* 0x000000ffff677224 */ /* 0x000fe200008e0683 */
[----:B------:R-:W-:-:S02]  /*1f170*/  IADD3.X R59, RZ, R131, RZ, P5, !PT ;  /* 0x00000083ff3b7210 */ /* 0x000fc40002ffe4ff */
[C---:B------:R-:W-:Y:S02]  /*1f180*/  LOP3.LUT R7, R130.reuse, 0x380, RZ, 0xc0, !PT ;  /* 0x0000038082077812 */ /* 0x040fe400078ec0ff */
[C---:B------:R-:W-:Y:S02]  /*1f190*/  IADD3 R6, P5, R130.reuse, 0xc020, RZ ;  /* 0x0000c02082067810 */ /* 0x040fe40007fbe0ff */
[----:B------:R-:W-:Y:S01]  /*1f1a0*/  SHF.R.U64 R173, R173, 0x3, RZ ;  /* 0x00000003adad7819 */ /* 0x000fe200000012ff */
[----:B------:R-:W-:Y:S01]  /*1f1b0*/  IMAD.X R51, RZ, RZ, R131, P3 ;  /* 0x000000ffff337224 */ /* 0x000fe200018e0683 */
[C---:B------:R-:W-:Y:S02]  /*1f1c0*/  IADD3 R62, P2, R130.reuse, 0x4060, RZ ;  /* 0x00004060823e7810 */ /* 0x040fe40007f5e0ff */
[----:B------:R-:W-:Y:S02]  /*1f1d0*/  IADD3 R104, P1, R130, 0xc060, RZ ;  /* 0x0000c06082687810 */ /* 0x000fe40007f3e0ff */
[----:B------:R-:W-:-:S02]  /*1f1e0*/  LOP3.LUT R172, R20, 0x380, RZ, 0xc0, !PT ;  /* 0x0000038014ac7812 */ /* 0x000fc400078ec0ff */
[----:B------:R-:W-:Y:S02]  /*1f1f0*/  SHF.R.U64 R122, R122, 0x3, RZ ;  /* 0x000000037a7a7819 */ /* 0x000fe400000012ff */
[----:B------:R-:W-:Y:S02]  /*1f200*/  IADD3 R114, P3, R130, 0x8060, RZ ;  /* 0x0000806082727810 */ /* 0x000fe40007f7e0ff */
[----:B------:R-:W-:Y:S02]  /*1f210*/  SHF.R.U64 R7, R7, 0x3, RZ ;  /* 0x0000000307077819 */ /* 0x000fe400000012ff */
[----:B------:R-:W-:Y:S02]  /*1f220*/  LOP3.LUT R106, R173, R106, RZ, 0x3c, !PT ;  /* 0x0000006aad6a7212 */ /* 0x000fe400078e3cff */
[----:B------:R-:W-:Y:S01]  /*1f230*/  LOP3.LUT R52, R6, 0x380, RZ, 0xc0, !PT ;  /* 0x0000038006347812 */ /* 0x000fe200078ec0ff */
[--C-:B------:R-:W-:Y:S01]  /*1f240*/  IMAD.X R55, RZ, RZ, R131.reuse, P6 ;  /* 0x000000ffff377224 */ /* 0x100fe200030e0683 */
[----:B------:R-:W-:Y:S01]  /*1f250*/  SHF.R.U64 R172, R172, 0x3, RZ ;  /* 0x00000003acac7819 */ /* 0x000fe200000012ff */
[----:B------:R-:W-:Y:S01]  /*1f260*/  IMAD.X R63, RZ, RZ, R131, P2 ;  /* 0x000000ffff3f7224 */ /* 0x000fe200010e0683 */
[----:B------:R-:W-:-:S02]  /*1f270*/  LOP3.LUT R175, R58, 0x380, RZ, 0xc0, !PT ;  /* 0x000003803aaf7812 */ /* 0x000fc400078ec0ff */
[----:B------:R-:W-:Y:S02]  /*1f280*/  LOP3.LUT R173, R104, 0x380, RZ, 0xc0, !PT ;  /* 0x0000038068ad7812 */ /* 0x000fe400078ec0ff */
[----:B------:R-:W-:Y:S02]  /*1f290*/  IADD3.X R47, RZ, R131, RZ, P4, !PT ;  /* 0x00000083ff2f7210 */ /* 0x000fe400027fe4ff */
[----:B------:R-:W-:Y:S02]  /*1f2a0*/  LOP3.LUT R46, R122, R46, RZ, 0x3c, !PT ;  /* 0x0000002e7a2e7212 */ /* 0x000fe400078e3cff */
[----:B------:R-:W-:Y:S01]  /*1f2b0*/  LOP3.LUT R177, R62, 0x380, RZ, 0xc0, !PT ;  /* 0x000003803eb17812 */ /* 0x000fe200078ec0ff */
[----:B------:R-:W-:Y:S01]  /*1f2c0*/  IMAD.X R115, RZ, RZ, R131, P3 ;  /* 0x000000ffff737224 */ /* 0x000fe200018e0683 */
[C---:B------:R-:W-:Y:S02]  /*1f2d0*/  IADD3 R110, P4, R130.reuse, 0x8040, RZ ;  /* 0x00008040826e7810 */ /* 0x040fe40007f9e0ff */
[----:B------:R-:W-:-:S02]  /*1f2e0*/  IADD3 R118, P6, R130, 0xc000, RZ ;  /* 0x0000c00082767810 */ /* 0x000fc40007fde0ff */
[----:B-----5:R-:W-:Y:S02]  /*1f2f0*/  IADD3 R100, P2, R130, 0xc040, RZ ;  /* 0x0000c04082647810 */ /* 0x020fe40007f5e0ff */
[----:B------:R-:W-:Y:S02]  /*1f300*/  LOP3.LUT R126, R50, 0x380, RZ, 0xc0, !PT ;  /* 0x00000380327e7812 */ /* 0x000fe400078ec0ff */
[----:B------:R-:W-:Y:S02]  /*1f310*/  LOP3.LUT R122, R102, 0x380, RZ, 0xc0, !PT ;  /* 0x00000380667a7812 */ /* 0x000fe400078ec0ff */
[----:B------:R-:W-:Y:S02]  /*1f320*/  LOP3.LUT R130, R7, R130, RZ, 0x3c, !PT ;  /* 0x0000008207827212 */ /* 0x000fe400078e3cff */
[----:B------:R-:W-:Y:S02]  /*1f330*/  SHF.R.U64 R29, R52, 0x3, RZ ;  /* 0x00000003341d7819 */ /* 0x000fe400000012ff */
[----:B------:R-:W-:-:S02]  /*1f340*/  LOP3.LUT R20, R172, R20, RZ, 0x3c, !PT ;  /* 0x00000014ac147212 */ /* 0x000fc400078e3cff */
[----:B------:R-:W-:Y:S02]  /*1f350*/  SHF.R.U64 R175, R175, 0x3, RZ ;  /* 0x00000003afaf7819 */ /* 0x000fe400000012ff */
[----:B------:R-:W-:Y:S02]  /*1f360*/  SHF.R.U64 R173, R173, 0x3, RZ ;  /* 0x00000003adad7819 */ /* 0x000fe400000012ff */
[----:B------:R-:W-:Y:S02]  /*1f370*/  ISETP.NE.U32.AND P3, PT, RZ, UR4, PT ;  /* 0x00000004ff007c0c */ /* 0x000fe4000bf65070 */
[----:B------:R-:W-:Y:S02]  /*1f380*/  SHF.R.U64 R177, R177, 0x3, RZ ;  /* 0x00000003b1b17819 */ /* 0x000fe400000012ff */
[----:B------:R-:W-:Y:S02]  /*1f390*/  SHF.R.U64 R126, R126, 0x3, RZ ;  /* 0x000000037e7e7819 */ /* 0x000fe400000012ff */
[----:B------:R-:W-:-:S02]  /*1f3a0*/  SHF.R.U64 R179, R122, 0x3, RZ ;  /* 0x000000037ab37819 */ /* 0x000fc400000012ff */
[----:B------:R-:W-:Y:S01]  /*1f3b0*/  MOV R130, R130 ;  /* 0x0000008200827202 */ /* 0x000fe20000000f00 */
[----:B------:R-:W-:Y:S01]  /*1f3c0*/  BAR.SYNC.DEFER_BLOCKING 0x1, 0x100 ;  /* 0x0044000000007b1d */ /* 0x000fe20000010000 */
[----:B------:R-:W-:Y:S02]  /*1f3d0*/  LOP3.LUT R122, R29, R6, RZ, 0x3c, !PT ;  /* 0x000000061d7a7212 */ /* 0x000fe400078e3cff */
[----:B------:R-:W-:Y:S02]  /*1f3e0*/  IADD3.X R7, RZ, R131, RZ, P1, !PT ;  /* 0x00000083ff077210 */ /* 0x000fe40000ffe4ff */
[----:B------:R-:W-:Y:S02]  /*1f3f0*/  LOP3.LUT R58, R175, R58, RZ, 0x3c, !PT ;  /* 0x0000003aaf3a7212 */ /* 0x000fe400078e3cff */
[----:B------:R-:W-:Y:S02]  /*1f400*/  LOP3.LUT R6, R173, R104, RZ, 0x3c, !PT ;  /* 0x00000068ad067212 */ /* 0x000fe400078e3cff */
[----:B------:R-:W-:-:S02]  /*1f410*/  MOV R21, R20 ;  /* 0x0000001400157202 */ /* 0x000fc40000000f00 */
[----:B------:R-:W-:Y:S01]  /*1f420*/  ISETP.NE.AND.EX P3, PT, RZ, UR5, PT, P3 ;  /* 0x00000005ff007c0c */ /* 0x000fe2000bf65330 */
[----:B------:R-:W-:Y:S01]  /*1f430*/  ULDC.64 UR4, c[0x0][0xbe0] ;  /* 0x0002f80000047ab9 */ /* 0x000fe20000000a00 */
[----:B------:R-:W-:Y:S01]  /*1f440*/  LOP3.LUT R62, R177, R62, RZ, 0x3c, !PT ;  /* 0x0000003eb13e7212 */ /* 0x000fe200078e3cff */
[----:B------:R-:W-:Y:S01]  /*1f450*/  IMAD.X R127, RZ, RZ, R131, P2 ;  /* 0x000000ffff7f7224 */ /* 0x000fe200010e0683 */
[----:B------:R-:W-:Y:S02]  /*1f460*/  LOP3.LUT R175, R110, 0x380, RZ, 0xc0, !PT ;  /* 0x000003806eaf7812 */ /* 0x000fe400078ec0ff */
[----:B------:R-:W-:Y:S02]  /*1f470*/  MOV R38, R38 ;  /* 0x0000002600267202 */ /* 0x000fe40000000f00 */
[----:B------:R-:W-:Y:S02]  /*1f480*/  LOP3.LUT R50, R126, R50, RZ, 0x3c, !PT ;  /* 0x000000327e327212 */ /* 0x000fe400078e3cff */
[----:B------:R-:W-:-:S02]  /*1f490*/  LOP3.LUT R177, R114, 0x380, RZ, 0xc0, !PT ;  /* 0x0000038072b17812 */ /* 0x000fc400078ec0ff */
[----:B------:R-:W-:Y:S01]  /*1f4a0*/  MOV R46, R46 ;  /* 0x0000002e002e7202 */ /* 0x000fe20000000f00 */
[----:B------:R0:W-:Y:S01]  /*1f4b0*/  STSM.16.M88.4 [R130], R24 ;  /* 0x0000001882007844 */ /* 0x0001e20000000200 */
[----:B------:R-:W-:Y:S02]  /*1f4c0*/  LOP3.LUT R102, R179, R102, RZ, 0x3c, !PT ;  /* 0x00000066b3667212 */ /* 0x000fe400078e3cff */
[----:B------:R-:W-:Y:S01]  /*1f4d0*/  ISETP.NE.U32.AND P2, PT, RZ, UR4, PT ;  /* 0x00000004ff007c0c */ /* 0x000fe2000bf45070 */
[--C-:B------:R-:W-:Y:S01]  /*1f4e0*/  IMAD.X R111, RZ, RZ, R131.reuse, P4 ;  /* 0x000000ffff6f7224 */ /* 0x100fe200020e0683 */
[----:B------:R-:W-:Y:S01]  /*1f4f0*/  LOP3.LUT R179, R118, 0x380, RZ, 0xc0, !PT ;  /* 0x0000038076b37812 */ /* 0x000fe200078ec0ff */
[----:B------:R-:W-:Y:S01]  /*1f500*/  IMAD.X R123, RZ, RZ, R131, P5 ;  /* 0x000000ffff7b7224 */ /* 0x000fe200028e0683 */
[-C--:B------:R-:W-:Y:S01]  /*1f510*/  IADD3.X R107, RZ, R131.reuse, RZ, P0, !PT ;  /* 0x00000083ff6b7210 */ /* 0x080fe200007fe4ff */
[----:B------:R-:W-:Y:S01]  /*1f520*/  STSM.16.M88.4 [R21], R32 ;  /* 0x0000002015007844 */ /* 0x000fe20000000200 */
[----:B------:R-:W-:-:S02]  /*1f530*/  IADD3.X R119, RZ, R131, RZ, P6, !PT ;  /* 0x00000083ff777210 */ /* 0x000fc400037fe4ff */
[----:B------:R-:W-:Y:S01]  /*1f540*/  SHF.R.U64 R175, R175, 0x3, RZ ;  /* 0x00000003afaf7819 */ /* 0x000fe200000012ff */
[----:B------:R-:W-:Y:S01]  /*1f550*/  STSM.16.M88.4 [R38], R40 ;  /* 0x0000002826007844 */ /* 0x000fe20000000200 */
[----:B------:R-:W-:Y:S02]  /*1f560*/  MOV R20, R6 ;  /* 0x0000000600147202 */ /* 0x000fe40000000f00 */
[----:B------:R-:W-:Y:S01]  /*1f570*/  SHF.R.U64 R177, R177, 0x3, RZ ;  /* 0x00000003b1b17819 */ /* 0x000fe200000012ff */
[----:B------:R-:W3:Y:S01]  /*1f580*/  LDC.64 R6, c[0x0][0xbd8] ;  /* 0x0002f600ff067b82 */ /* 0x000ee20000000a00 */
[----:B------:R-:W-:Y:S01]  /*1f590*/  LOP3.LUT R131, R100, 0x380, RZ, 0xc0, !PT ;  /* 0x0000038064837812 */ /* 0x000fe200078ec0ff */
[----:B------:R1:W-:Y:S01]  /*1f5a0*/  STSM.16.M88.4 [R46], R8 ;  /* 0x000000082e007844 */ /* 0x0003e20000000200 */
[----:B------:R-:W-:Y:S02]  /*1f5b0*/  MOV R50, R50 ;  /* 0x0000003200327202 */ /* 0x000fe40000000f00 */
[----:B------:R-:W-:-:S02]  /*1f5c0*/  MOV R54, R54 ;  /* 0x0000003600367202 */ /* 0x000fc40000000f00 */
[----:B0-----:R-:W-:Y:S02]  /*1f5d0*/  F2FP.F16.F32.PACK_AB R24, R65, R157 ;  /* 0x0000009d4118723e */ /* 0x001fe400000000ff */
[----:B------:R-:W-:Y:S02]  /*1f5e0*/  F2FP.F16.F32.PACK_AB R25, R67, R66 ;  /* 0x000000424319723e */ /* 0x000fe400000000ff */
[----:B------:R-:W-:Y:S02]  /*1f5f0*/  F2FP.F16.F32.PACK_AB R26, R69, R158 ;  /* 0x0000009e451a723e */ /* 0x000fe400000000ff */
[----:B------:R-:W-:Y:S02]  /*1f600*/  F2FP.F16.F32.PACK_AB R27, R71, R70 ;  /* 0x00000046471b723e */ /* 0x000fe400000000ff */
[----:B------:R-:W-:Y:S02]  /*1f610*/  ISETP.NE.AND.EX P2, PT, RZ, UR5, PT, P2 ;  /* 0x00000005ff007c0c */ /* 0x000fe4000bf45320 */
[----:B------:R-:W-:-:S02]  /*1f620*/  SHF.R.U64 R179, R179, 0x3, RZ ;  /* 0x00000003b3b37819 */ /* 0x000fc400000012ff */
[----:B------:R-:W-:Y:S02]  /*1f630*/  MOV R58, R58 ;  /* 0x0000003a003a7202 */ /* 0x000fe40000000f00 */
[----:B-1----:R-:W-:Y:S02]  /*1f640*/  F2FP.F16.F32.PACK_AB R8, R73, R159 ;  /* 0x0000009f4908723e */ /* 0x002fe400000000ff */
[----:B------:R-:W-:Y:S02]  /*1f650*/  F2FP.F16.F32.PACK_AB R9, R75, R74 ;  /* 0x0000004a4b09723e */ /* 0x000fe400000000ff */
[----:B------:R-:W-:Y:S02]  /*1f660*/  F2FP.F16.F32.PACK_AB R10, R77, R160 ;  /* 0x000000a04d0a723e */ /* 0x000fe400000000ff */
[----:B------:R-:W-:Y:S02]  /*1f670*/  F2FP.F16.F32.PACK_AB R11, R79, R78 ;  /* 0x0000004e4f0b723e */ /* 0x000fe400000000ff */
[----:B------:R-:W-:Y:S01]  /*1f680*/  LOP3.LUT R110, R175, R110, RZ, 0x3c, !PT ;  /* 0x0000006eaf6e7212 */ /* 0x000fe200078e3cff */
[----:B------:R-:W-:Y:S01]  /*1f690*/  STSM.16.M88.4 [R50], R12 ;  /* 0x0000000c32007844 */ /* 0x000fe20000000200 */
[----:B------:R-:W-:-:S02]  /*1f6a0*/  LOP3.LUT R114, R177, R114, RZ, 0x3c, !PT ;  /* 0x00000072b1727212 */ /* 0x000fc400078e3cff */
[----:B------:R-:W-:Y:S02]  /*1f6b0*/  SHF.R.U64 R131, R131, 0x3, RZ ;  /* 0x0000000383837819 */ /* 0x000fe400000012ff */
[----:B------:R-:W-:Y:S02]  /*1f6c0*/  MOV R62, R62 ;  /* 0x0000003e003e7202 */ /* 0x000fe40000000f00 */
[----:B------:R-:W-:Y:S01]  /*1f6d0*/  F2FP.F16.F32.PACK_AB R29, R83, R82 ;  /* 0x00000052531d723e */ /* 0x000fe200000000ff */
[----:B------:R-:W-:Y:S01]  /*1f6e0*/  STSM.16.M88.4 [R54], R24 ;  /* 0x0000001836007844 */ /* 0x000fe20000000200 */
[----:B------:R-:W-:Y:S02]  /*1f6f0*/  MOV R102, R102 ;  /* 0x0000006600667202 */ /* 0x000fe40000000f00 */
[----:B------:R-:W-:Y:S02]  /*1f700*/  F2FP.F16.F32.PACK_AB R32, R89, R163 ;  /* 0x000000a35920723e */ /* 0x000fe400000000ff */
[----:B------:R-:W-:-:S02]  /*1f710*/  F2FP.F16.F32.PACK_AB R33, R91, R90 ;  /* 0x0000005a5b21723e */ /* 0x000fc400000000ff */
[----:B------:R-:W-:Y:S02]  /*1f720*/  F2FP.F16.F32.PACK_AB R34, R93, R164 ;  /* 0x000000a45d22723e */ /* 0x000fe400000000ff */
[----:B------:R-:W-:Y:S01]  /*1f730*/  F2FP.F16.F32.PACK_AB R35, R95, R94 ;  /* 0x0000005e5f23723e */ /* 0x000fe200000000ff */
[----:B------:R0:W-:Y:S01]  /*1f740*/  STSM.16.M88.4 [R58], R8 ;  /* 0x000000083a007844 */ /* 0x0001e20000000200 */
[----:B------:R-:W-:Y:S02]  /*1f750*/  LOP3.LUT R118, R179, R118, RZ, 0x3c, !PT ;  /* 0x00000076b3767212 */ /* 0x000fe400078e3cff */
[----:B------:R-:W-:Y:S02]  /*1f760*/  MOV R106, R106 ;  /* 0x0000006a006a7202 */ /* 0x000fe40000000f00 */
[----:B------:R-:W-:Y:S02]  /*1f770*/  F2FP.F16.F32.PACK_AB R38, R101, R166 ;  /* 0x000000a66526723e */ /* 0x000fe400000000ff */
[----:B------:R-:W-:-:S02]  /*1f780*/  F2FP.F16.F32.PACK_AB R39, R60, R56 ;  /* 0x000000383c27723e */ /* 0x000fc400000000ff */
[----:B------:R-:W-:Y:S02]  /*1f790*/  MOV R110, R110 ;  /* 0x0000006e006e7202 */ /* 0x000fe40000000f00 */
[----:B------:R-:W-:Y:S02]  /*1f7a0*/  F2FP.F16.F32.PACK_AB R40, R105, R167 ;  /* 0x000000a76928723e */ /* 0x000fe400000000ff */
[----:B------:R-:W-:Y:S02]  /*1f7b0*/  F2FP.F16.F32.PACK_AB R41, R68, R64 ;  /* 0x000000404429723e */ /* 0x000fe400000000ff */
[----:B------:R-:W-:Y:S02]  /*1f7c0*/  F2FP.F16.F32.PACK_AB R42, R109, R168 ;  /* 0x000000a86d2a723e */ /* 0x000fe400000000ff */
[----:B------:R-:W-:Y:S01]  /*1f7d0*/  F2FP.F16.F32.PACK_AB R43, R76, R72 ;  /* 0x000000484c2b723e */ /* 0x000fe200000000ff */
[----:B------:R-:W-:Y:S01]  /*1f7e0*/  STSM.16.M88.4 [R62], R28 ;  /* 0x0000001c3e007844 */ /* 0x000fe20000000200 */
[----:B------:R-:W-:-:S02]  /*1f7f0*/  LOP3.LUT R126, R131, R100, RZ, 0x3c, !PT ;  /* 0x00000064837e7212 */ /* 0x000fc400078e3cff */
[----:B------:R-:W-:Y:S02]  /*1f800*/  MOV R114, R114 ;  /* 0x0000007200727202 */ /* 0x000fe40000000f00 */
[----:B0-----:R-:W-:Y:S02]  /*1f810*/  F2FP.F16.F32.PACK_AB R8, R113, R169 ;  /* 0x000000a97108723e */ /* 0x001fe400000000ff */
[----:B------:R-:W-:Y:S02]  /*1f820*/  F2FP.F16.F32.PACK_AB R9, R84, R80 ;  /* 0x000000505409723e */ /* 0x000fe400000000ff */
[----:B------:R-:W-:Y:S02]  /*1f830*/  F2FP.F16.F32.PACK_AB R10, R117, R170 ;  /* 0x000000aa750a723e */ /* 0x000fe400000000ff */
[----:B------:R-:W-:Y:S01]  /*1f840*/  F2FP.F16.F32.PACK_AB R11, R88, R87 ;  /* 0x00000057580b723e */ /* 0x000fe200000000ff */
[----:B------:R-:W-:Y:S01]  /*1f850*/  STSM.16.M88.4 [R102], R32 ;  /* 0x0000002066007844 */ /* 0x000fe20000000200 */
[----:B------:R-:W-:-:S02]  /*1f860*/  MOV R118, R118 ;  /* 0x0000007600767202 */ /* 0x000fc40000000f00 */
[----:B------:R-:W-:Y:S01]  /*1f870*/  F2FP.F16.F32.PACK_AB R12, R121, R171 ;  /* 0x000000ab790c723e */ /* 0x000fe200000000ff */
[----:B------:R-:W-:Y:S01]  /*1f880*/  STSM.16.M88.4 [R106], R36 ;  /* 0x000000246a007844 */ /* 0x000fe20000000200 */
[----:B------:R-:W-:Y:S02]  /*1f890*/  F2FP.F16.F32.PACK_AB R13, R96, R92 ;  /* 0x0000005c600d723e */ /* 0x000fe400000000ff */
[----:B------:R-:W-:Y:S02]  /*1f8a0*/  F2FP.F16.F32.PACK_AB R14, R125, R124 ;  /* 0x0000007c7d0e723e */ /* 0x000fe400000000ff */
[----:B------:R-:W-:Y:S01]  /*1f8b0*/  F2FP.F16.F32.PACK_AB R15, R112, R108 ;  /* 0x0000006c700f723e */ /* 0x000fe200000000ff */
[----:B------:R-:W-:Y:S01]  /*1f8c0*/  STSM.16.M88.4 [R110], R40 ;  /* 0x000000286e007844 */ /* 0x000fe20000000200 */
[----:B------:R-:W-:Y:S02]  /*1f8d0*/  MOV R122, R122 ;  /* 0x0000007a007a7202 */ /* 0x000fe40000000f00 */
[----:B------:R-:W-:-:S02]  /*1f8e0*/  F2FP.F16.F32.PACK_AB R130, R133, R132 ;  /* 0x000000848582723e */ /* 0x000fc400000000ff */
[----:B------:R-:W-:Y:S01]  /*1f8f0*/  F2FP.F16.F32.PACK_AB R131, R135, R134 ;  /* 0x000000868783723e */ /* 0x000fe200000000ff */
[----:B------:R0:W-:Y:S01]  /*1f900*/  STSM.16.M88.4 [R114], R8 ;  /* 0x0000000872007844 */ /* 0x0001e20000000200 */
[----:B------:R-:W-:-:S03]  /*1f910*/  MOV R126, R126 ;  /* 0x0000007e007e7202 */ /* 0x000fc60000000f00 */
[----:B------:R1:W-:Y:S04]  /*1f920*/  STSM.16.M88.4 [R118], R12 ;  /* 0x0000000c76007844 */ /* 0x0003e80000000200 */
[----:B------:R-:W-:Y:S04]  /*1f930*/  STSM.16.M88.4 [R122], R128 ;  /* 0x000000807a007844 */ /* 0x000fe80000000200 */
[----:B------:R-:W-:Y:S01]  /*1f940*/  STSM.16.M88.4 [R126], R136 ;  /* 0x000000887e007844 */ /* 0x000fe20000000200 */
[----:B0-----:R-:W0:Y:S03]  /*1f950*/  @P2 LDC.64 R8, c[0x0][0xbe0] ;  /* 0x0002f800ff082b82 */ /* 0x001e260000000a00 */
[----:B------:R2:W-:Y:S01]  /*1f960*/  STSM.16.M88.4 [R20], R144 ;  /* 0x0000009014007844 */ /* 0x0005e20000000200 */
[----:B---3--:R-:W-:-:S04]  /*1f970*/  IMAD.WIDE R10, R174, 0x4, R6 ;  /* 0x00000004ae0a7825 */ /* 0x008fc800078e0206 */
[----:B----4-:R-:W-:-:S04]  /*1f980*/  IMAD R7, R176, 0x8, R178 ;  /* 0x00000008b0077824 */ /* 0x010fc800078e02b2 */
[----:B------:R-:W-:Y:S01]  /*1f990*/  IMAD.WIDE R6, R7, 0x2, R2 ;  /* 0x0000000207067825 */ /* 0x000fe200078e0202 */
[----:B------:R-:W-:Y:S01]  /*1f9a0*/  ULDC UR4, c[0x0][0xa88] ;  /* 0x0002a20000047ab9 */ /* 0x000fe20000000800 */
[----:B------:R-:W-:Y:S01]  /*1f9b0*/  BAR.SYNC.DEFER_BLOCKING 0x1, 0x100 ;  /* 0x0044000000007b1d */ /* 0x000fe20000010000 */
[----:B-1----:R-:W-:Y:S01]  /*1f9c0*/  IADD3 R15, P0, R6, 0x1000, RZ ;  /* 0x00001000060f7810 */ /* 0x002fe20007f1e0ff */
[----:B------:R-:W-:Y:S01]  /*1f9d0*/  IMAD.MOV.U32 R21, RZ, RZ, RZ ;  /* 0x000000ffff157224 */ /* 0x000fe200078e00ff */
[----:B--2---:R-:W-:Y:S02]  /*1f9e0*/  MOV R20, UR4 ;  /* 0x0000000400147c02 */ /* 0x004fe40008000f00 */
[----:B------:R-:W-:Y:S01]  /*1f9f0*/  LOP3.LUT R4, R15, 0x380, RZ, 0xc0, !PT ;  /* 0x000003800f047812 */ /* 0x000fe200078ec0ff */
[----:B0-----:R-:W-:-:S03]  /*1fa00*/  @P2 IMAD.WIDE R2, R174, 0x4, R8 ;  /* 0x00000004ae022825 */ /* 0x001fc600078e0208 */
[----:B------:R-:W-:Y:S02]  /*1fa10*/  SHF.R.U64 R8, R4, 0x3, RZ ;  /* 0x0000000304087819 */ /* 0x000fe400000012ff */
[----:B------:R-:W-:Y:S02]  /*1fa20*/  IADD3 R13, P1, R6, 0x2000, RZ ;  /* 0x00002000060d7810 */ /* 0x000fe40007f3e0ff */
[----:B------:R-:W-:Y:S01]  /*1fa30*/  LOP3.LUT R8, R8, R15, RZ, 0x3c, !PT ;  /* 0x0000000f08087212 */ /* 0x000fe200078e3cff */
[----:B------:R0:W5:Y:S04]  /*1fa40*/  @P3 LDG.E R21, desc[UR6][R10.64] ;  /* 0x000000060a153981 */ /* 0x000168000c1e1900 */
[----:B------:R0:W5:Y:S01]  /*1fa50*/  @P2 LDG.E R20, desc[UR6][R2.64] ;  /* 0x0000000602142981 */ /* 0x000162000c1e1900 */
[----:B------:R-:W-:Y:S05]  /*1fa60*/  @P2 BRA `(.L_x_1636) ;  /* 0x0000000000142947 */ /* 0x000fea0003800000 */
[----:B------:R-:W-:Y:S05]  /*1fa70*/  @!P3 BRA `(.L_x_1636) ;  /* 0x000000000010b947 */ /* 0x000fea0003800000 */
[----:B------:R-:W-:Y:S02]  /*1fa80*/  ULDC.64 UR4, c[0x0][0x208] ;  /* 0x0000820000047ab9 */ /* 0x000fe40000000a00 */
[----:B0-----:R-:W2:Y:S04]  /*1fa90*/  LDG.E R3, desc[UR4][R10.64] ;  /* 0x000000040a037981 */ /* 0x001ea8000c1e1900 */
[----:B-----5:R-:W2:Y:S02]  /*1faa0*/  LDG.E R20, desc[UR4][R10.64+0x4] ;  /* 0x000004040a147981 */ /* 0x020ea4000c1e1900 */
[----:B--2---:R-:W-:-:S07]  /*1fab0*/  IMAD.IADD R20, R20, 0x1, -R3 ;  /* 0x0000000114147824 */ /* 0x004fce00078e0a03 */
.L_x_1636:
[----:B------:R-:W2:Y:S01]  /*1fac0*/  LDL R14, [R1+0x54] ;  /* 0x00005400010e7983 */ /* 0x000ea20000100800 */
[----:B------:R-:W-:-:S03]  /*1fad0*/  ULDC.64 UR4, c[0x0][0xb70] ;  /* 0x0002dc0000047ab9 */ /* 0x000fc60000000a00 */
[----:B------:R-:W3:Y:S04]  /*1fae0*/  LDL.LU R81, [R1+0x60] ;  /* 0x0000600001517983 */ /* 0x000ee80000300800 */
[----:B------:R-:W2:Y:S01]  /*1faf0*/  LDL.LU R78, [R1+0x6c] ;  /* 0x00006c00014e7983 */ /* 0x000ea20000300800 */
[--C-:B0----5:R-:W-:Y:S01]  /*1fb00*/  SHF.R.S32.HI R3, RZ, 0x1f, R21.reuse ;  /* 0x0000001fff037819 */ /* 0x121fe20000011415 */
[----:B------:R-:W-:Y:S01]  /*1fb10*/  IMAD.MOV.U32 R2, RZ, RZ, R21 ;  /* 0x000000ffff027224 */ /* 0x000fe200078e0015 */
[----:B------:R-:W-:Y:S01]  /*1fb20*/  SHF.R.S32.HI R4, RZ, 0x1f, R174 ;  /* 0x0000001fff047819 */ /* 0x000fe200000114ae */
[----:B------:R-:W4:Y:S01]  /*1fb30*/  LDL R80, [R1+0x74] ;  /* 0x0000740001507983 */ /* 0x000f220000100800 */
[----:B------:R-:W-:Y:S02]  /*1fb40*/  SEL R77, R174, RZ, !P3 ;  /* 0x000000ffae4d7207 */ /* 0x000fe40005800000 */
[----:B------:R-:W-:Y:S01]  /*1fb50*/  SEL R76, R4, RZ, !P3 ;  /* 0x000000ff044c7207 */ /* 0x000fe20005800000 */
[----:B------:R-:W4:Y:S01]  /*1fb60*/  LDL R79, [R1+0x70] ;  /* 0x00007000014f7983 */ /* 0x000f220000100800 */
[----:B------:R-:W-:-:S02]  /*1fb70*/  IADD3 R25, P2, R6, 0x3000, RZ ;  /* 0x0000300006197810 */ /* 0x000fc40007f5e0ff */
[----:B------:R-:W-:Y:S02]  /*1fb80*/  LOP3.LUT R12, R13, 0x380, RZ, 0xc0, !PT ;  /* 0x000003800d0c7812 */ /* 0x000fe400078ec0ff */
[----:B------:R-:W-:Y:S02]  /*1fb90*/  LOP3.LUT R24, R25, 0x380, RZ, 0xc0, !PT ;  /* 0x0000038019187812 */ /* 0x000fe400078ec0ff */
[----:B------:R-:W-:Y:S02]  /*1fba0*/  SHF.R.U64 R12, R12, 0x3, RZ ;  /* 0x000000030c0c7819 */ /* 0x000fe400000012ff */
[----:B------:R-:W-:Y:S02]  /*1fbb0*/  SHF.R.U64 R24, R24, 0x3, RZ ;  /* 0x0000000318187819 */ /* 0x000fe400000012ff */
[----:B------:R-:W-:Y:S02]  /*1fbc0*/  LOP3.LUT R12, R12, R13, RZ, 0x3c, !PT ;  /* 0x0000000d0c0c7212 */ /* 0x000fe400078e3cff */
[----:B------:R-:W-:-:S02]  /*1fbd0*/  LOP3.LUT R24, R24, R25, RZ, 0x3c, !PT ;  /* 0x0000001918187212 */ /* 0x000fc400078e3cff */
[C---:B------:R-:W-:Y:S02]  /*1fbe0*/  IADD3 R29, P6, R6.reuse, 0x4000, RZ ;  /* 0x00004000061d7810 */ /* 0x040fe40007fde0ff */
[C---:B------:R-:W-:Y:S02]  /*1fbf0*/  IADD3 R33, P5, R6.reuse, 0x5000, RZ ;  /* 0x0000500006217810 */ /* 0x040fe40007fbe0ff */
[----:B------:R-:W-:Y:S01]  /*1fc00*/  IADD3 R37, P4, R6, 0x6000, RZ ;  /* 0x0000600006257810 */ /* 0x000fe20007f9e0ff */
[----:B------:R-:W-:Y:S01]  /*1fc10*/  ULDC.64 UR6, c[0x0][0x208] ;  /* 0x0000820000067ab9 */ /* 0x000fe20000000a00 */
[----:B------:R-:W-:Y:S01]  /*1fc20*/  SHF.R.S32.HI R229, RZ, 0x1f, R228 ;  /* 0x0000001fffe57819 */ /* 0x000fe200000114e4 */
[----:B------:R-:W-:Y:S01]  /*1fc30*/  BSSY B1, `(.L_x_1637) ;  /* 0x000009c000017945 */ /* 0x000fe20003800000 */
[----:B------:R-:W-:Y:S01]  /*1fc40*/  VIADD R82, R228, 0x80 ;  /* 0x00000080e4527836 */ /* 0x000fe20000000000 */
[----:B---3--:R-:W-:Y:S01]  /*1fc50*/  SHF.R.S32.HI R23, RZ, 0x1f, R81 ;  /* 0x0000001fff177819 */ /* 0x008fe20000011451 */
[----:B------:R-:W-:-:S04]  /*1fc60*/  IMAD.WIDE.U32 R10, R81, UR4, R2 ;  /* 0x00000004510a7c25 */ /* 0x000fc8000f8e0002 */
[----:B--2---:R-:W-:Y:S02]  /*1fc70*/  IMAD R15, R78, 0x80, R14 ;  /* 0x000000804e0f7824 */ /* 0x004fe400078e020e */
[----:B------:R-:W2:Y:S01]  /*1fc80*/  LDL R14, [R1+0x80] ;  /* 0x00008000010e7983 */ /* 0x000ea20000100800 */
[----:B------:R-:W-:-:S04]  /*1fc90*/  IMAD R9, R23, UR4, RZ ;  /* 0x0000000417097c24 */ /* 0x000fc8000f8e02ff */
[----:B------:R-:W-:Y:S01]  /*1fca0*/  IMAD R9, R81, UR5, R9 ;  /* 0x0000000551097c24 */ /* 0x000fe2000f8e0209 */
[----:B------:R-:W-:Y:S02]  /*1fcb0*/  ULDC.64 UR4, c[0x0][0xb78] ;  /* 0x0002de0000047ab9 */ /* 0x000fe40000000a00 */
[----:B------:R-:W-:Y:S02]  /*1fcc0*/  IMAD R2, R76, UR4, RZ ;  /* 0x000000044c027c24 */ /* 0x000fe4000f8e02ff */
[----:B------:R-:W-:-:S03]  /*1fcd0*/  IADD3 R11, R11, R9, RZ ;  /* 0x000000090b0b7210 */ /* 0x000fc60007ffe0ff */
[----:B------:R-:W-:Y:S01]  /*1fce0*/  IMAD.WIDE.U32 R10, R77, UR4, R10 ;  /* 0x000000044d0a7c25 */ /* 0x000fe2000f8e000a */
[----:B------:R-:W-:-:S03]  /*1fcf0*/  SHF.R.S32.HI R9, RZ, 0x1f, R15 ;  /* 0x0000001fff097819 */ /* 0x000fc6000001140f */
[----:B------:R-:W-:Y:S01]  /*1fd00*/  IMAD R4, R77, UR5, R2 ;  /* 0x000000054d047c24 */ /* 0x000fe2000f8e0202 */
[----:B------:R-:W-:Y:S01]  /*1fd10*/  IADD3 R2, P3, R15, R10, RZ ;  /* 0x0000000a0f027210 */ /* 0x000fe20007f7e0ff */
[----:B------:R-:W-:-:S03]  /*1fd20*/  ULDC.64 UR4, c[0x0][0xb40] ;  /* 0x0002d00000047ab9 */ /* 0x000fc60000000a00 */
[----:B------:R-:W-:Y:S02]  /*1fd30*/  IADD3.X R9, R9, R11, R4, P3, !PT ;  /* 0x0000000b09097210 */ /* 0x000fe40001ffe404 */
[----:B------:R-:W-:-:S04]  /*1fd40*/  LEA R54, P3, R2, UR4, 0x2 ;  /* 0x0000000402367c11 */ /* 0x000fc8000f8610ff */
[----:B------:R-:W-:Y:S01]  /*1fd50*/  LEA.HI.X R55, R2, UR5, R9, 0x2, P3 ;  /* 0x0000000502377c11 */ /* 0x000fe200098f1409 */
[--C-:B------:R-:W-:Y:S01]  /*1fd60*/  IMAD.X R9, RZ, RZ, R7.reuse, P0 ;  /* 0x000000ffff097224 */ /* 0x100fe200000e0607 */
[C---:B------:R-:W-:Y:S01]  /*1fd70*/  IADD3 R45, P0, R6.reuse, 0x8000, RZ ;  /* 0x00008000062d7810 */ /* 0x040fe20007f1e0ff */
[----:B------:R-:W-:Y:S01]  /*1fd80*/  IMAD.X R25, RZ, RZ, R7, P2 ;  /* 0x000000ffff197224 */ /* 0x000fe200010e0607 */
[----:B------:R-:W-:Y:S02]  /*1fd90*/  IADD3.X R13, RZ, R7, RZ, P1, !PT ;  /* 0x00000007ff0d7210 */ /* 0x000fe40000ffe4ff */
[----:B------:R-:W-:Y:S02]  /*1fda0*/  LOP3.LUT R28, R29, 0x380, RZ, 0xc0, !PT ;  /* 0x000003801d1c7812 */ /* 0x000fe400078ec0ff */
[----:B------:R-:W-:Y:S02]  /*1fdb0*/  LOP3.LUT R32, R33, 0x380, RZ, 0xc0, !PT ;  /* 0x0000038021207812 */ /* 0x000fe400078ec0ff */
[----:B------:R-:W-:Y:S01]  /*1fdc0*/  LOP3.LUT R36, R37, 0x380, RZ, 0xc0, !PT ;  /* 0x0000038025247812 */ /* 0x000fe200078ec0ff */
[----:B------:R-:W-:Y:S01]  /*1fdd0*/  VIADD R11, R15, 0x8 ;  /* 0x000000080f0b7836 */ /* 0x000fe20000000000 */
[C---:B------:R-:W-:Y:S01]  /*1fde0*/  IADD3 R41, P3, R6.reuse, 0x7000, RZ ;  /* 0x0000700006297810 */ /* 0x040fe20007f7e0ff */
[----:B------:R-:W-:Y:S01]  /*1fdf0*/  ULDC.64 UR4, c[0x0][0xaa0] ;  /* 0x0002a80000047ab9 */ /* 0x000fe20000000a00 */
[----:B------:R-:W-:-:S02]  /*1fe00*/  IADD3 R49, P1, R6, 0x9000, RZ ;  /* 0x0000900006317810 */ /* 0x000fc40007f3e0ff */
[----:B------:R-:W-:Y:S02]  /*1fe10*/  LOP3.LUT R44, R45, 0x380, RZ, 0xc0, !PT ;  /* 0x000003802d2c7812 */ /* 0x000fe400078ec0ff */
[----:B------:R-:W-:Y:S02]  /*1fe20*/  IADD3 R53, P2, R6, 0xa000, RZ ;  /* 0x0000a00006357810 */ /* 0x000fe40007f5e0ff */
[----:B------:R-:W-:Y:S02]  /*1fe30*/  LOP3.LUT R40, R41, 0x380, RZ, 0xc0, !PT ;  /* 0x0000038029287812 */ /* 0x000fe400078ec0ff */
[----:B------:R-:W-:Y:S02]  /*1fe40*/  LOP3.LUT R48, R49, 0x380, RZ, 0xc0, !PT ;  /* 0x0000038031307812 */ /* 0x000fe400078ec0ff */
[----:B------:R-:W-:Y:S02]  /*1fe50*/  SHF.R.U64 R44, R44, 0x3, RZ ;  /* 0x000000032c2c7819 */ /* 0x000fe400000012ff */
[----:B------:R-:W-:-:S02]  /*1fe60*/  LOP3.LUT R52, R53, 0x380, RZ, 0xc0, !PT ;  /* 0x0000038035347812 */ /* 0x000fc400078ec0ff */
[----:B------:R-:W-:Y:S02]  /*1fe70*/  SHF.R.U64 R28, R28, 0x3, RZ ;  /* 0x000000031c1c7819 */ /* 0x000fe400000012ff */
[----:B------:R-:W-:Y:S02]  /*1fe80*/  SHF.R.U64 R32, R32, 0x3, RZ ;  /* 0x0000000320207819 */ /* 0x000fe400000012ff */
[----:B------:R-:W-:Y:S02]  /*1fe90*/  SHF.R.U64 R36, R36, 0x3, RZ ;  /* 0x0000000324247819 */ /* 0x000fe400000012ff */
[----:B------:R-:W-:Y:S02]  /*1fea0*/  SHF.R.U64 R40, R40, 0x3, RZ ;  /* 0x0000000328287819 */ /* 0x000fe400000012ff */
[----:B------:R-:W-:Y:S02]  /*1feb0*/  SHF.R.U64 R48, R48, 0x3, RZ ;  /* 0x0000000330307819 */ /* 0x000fe400000012ff */
[----:B------:R-:W-:-:S02]  /*1fec0*/  LOP3.LUT R44, R44, R45, RZ, 0x3c, !PT ;  /* 0x0000002d2c2c7212 */ /* 0x000fc400078e3cff */
[----:B------:R-:W-:Y:S02]  /*1fed0*/  SHF.R.U64 R52, R52, 0x3, RZ ;  /* 0x0000000334347819 */ /* 0x000fe400000012ff */
[----:B------:R-:W-:Y:S02]  /*1fee0*/  IADD3.X R45, RZ, R7, RZ, P0, !PT ;  /* 0x00000007ff2d7210 */ /* 0x000fe400007fe4ff */
[----:B------:R-:W-:Y:S01]  /*1fef0*/  LOP3.LUT R28, R28, R29, RZ, 0x3c, !PT ;  /* 0x0000001d1c1c7212 */ /* 0x000fe200078e3cff */
[--C-:B------:R-:W-:Y:S01]  /*1ff00*/  IMAD.X R29, RZ, RZ, R7.reuse, P6 ;  /* 0x000000ffff1d7224 */ /* 0x100fe200030e0607 */
[----:B------:R-:W-:Y:S02]  /*1ff10*/  LOP3.LUT R32, R32, R33, RZ, 0x3c, !PT ;  /* 0x0000002120207212 */ /* 0x000fe400078e3cff */
[----:B------:R-:W-:Y:S01]  /*1ff20*/  LOP3.LUT R36, R36, R37, RZ, 0x3c, !PT ;  /* 0x0000002524247212 */ /* 0x000fe200078e3cff */
[--C-:B------:R-:W-:Y:S01]  /*1ff30*/  IMAD.X R37, RZ, RZ, R7.reuse, P4 ;  /* 0x000000ffff257224 */ /* 0x100fe200020e0607 */
[----:B------:R-:W-:Y:S01]  /*1ff40*/  LOP3.LUT R40, R40, R41, RZ, 0x3c, !PT ;  /* 0x0000002928287212 */ /* 0x000fe200078e3cff */
[--C-:B------:R-:W-:Y:S01]  /*1ff50*/  IMAD.X R41, RZ, RZ, R7.reuse, P3 ;  /* 0x000000ffff297224 */ /* 0x100fe200018e0607 */
[----:B------:R-:W-:Y:S01]  /*1ff60*/  LOP3.LUT R48, R48, R49, RZ, 0x3c, !PT ;  /* 0x0000003130307212 */ /* 0x000fe200078e3cff */
[----:B------:R-:W-:Y:S01]  /*1ff70*/  IMAD.X R49, RZ, RZ, R7, P1 ;  /* 0x000000ffff317224 */ /* 0x000fe200008e0607 */
[----:B------:R-:W-:-:S02]  /*1ff80*/  LOP3.LUT R52, R52, R53, RZ, 0x3c, !PT ;  /* 0x0000003534347212 */ /* 0x000fc400078e3cff */
[----:B------:R-:W-:Y:S02]  /*1ff90*/  IADD3.X R33, RZ, R7, RZ, P5, !PT ;  /* 0x00000007ff217210 */ /* 0x000fe40002ffe4ff */
[C---:B------:R-:W-:Y:S02]  /*1ffa0*/  IADD3 R57, P6, R6.reuse, 0xb000, RZ ;  /* 0x0000b00006397810 */ /* 0x040fe40007fde0ff */
[C---:B------:R-:W-:Y:S02]  /*1ffb0*/  IADD3 R61, P5, R6.reuse, 0xc000, RZ ;  /* 0x0000c000063d7810 */ /* 0x040fe40007fbe0ff */
[C---:B------:R-:W-:Y:S02]  /*1ffc0*/  IADD3 R65, P4, R6.reuse, 0xd000, RZ ;  /* 0x0000d00006417810 */ /* 0x040fe40007f9e0ff */
[C---:B------:R-:W-:Y:S02]  /*1ffd0*/  IADD3 R69, P3, R6.reuse, 0xe000, RZ ;  /* 0x0000e00006457810 */ /* 0x040fe40007f7e0ff */
[----:B------:R-:W-:-:S02]  /*1ffe0*/  LOP3.LUT R2, R6, 0x380, RZ, 0xc0, !PT ;  /* 0x0000038006027812 */ /* 0x000fc400078ec0ff */
[----:B------:R-:W-:Y:S02]  /*1fff0*/  IADD3.X R53, RZ, R7, RZ, P2, !PT ;  /* 0x00000007ff357210 */ /* 0x000fe400017fe4ff */
[----:B------:R-:W-:Y:S02]  /*20000*/  LOP3.LUT R56, R57, 0x380, RZ, 0xc0, !PT ;  /* 0x0000038039387812 */ /* 0x000fe400078ec0ff */
[----:B------:R-:W-:Y:S02]  /*20010*/  LOP3.LUT R60, R61, 0x380, RZ, 0xc0, !PT ;  /* 0x000003803d3c7812 */ /* 0x000fe400078ec0ff */
[----:B------:R-:W-:Y:S02]  /*20020*/  LOP3.LUT R64, R65, 0x380, RZ, 0xc0, !PT ;  /* 0x0000038041407812 */ /* 0x000fe400078ec0ff */
[----:B------:R-:W-:Y:S02]  /*20030*/  LOP3.LUT R68, R69, 0x380, RZ, 0xc0, !PT ;  /* 0x0000038045447812 */ /* 0x000fe400078ec0ff */
[----:B------:R-:W-:-:S02]  /*20040*/  SHF.R.U64 R56, R56, 0x3, RZ ;  /* 0x0000000338387819 */ /* 0x000fc400000012ff */
[----:B------:R-:W-:Y:S02]  /*20050*/  SHF.R.U64 R60, R60, 0x3, RZ ;  /* 0x000000033c3c7819 */ /* 0x000fe400000012ff */
[----:B------:R-:W-:Y:S02]  /*20060*/  SHF.R.U64 R64, R64, 0x3, RZ ;  /* 0x0000000340407819 */ /* 0x000fe400000012ff */
[----:B------:R-:W-:Y:S02]  /*20070*/  SHF.R.U64 R68, R68, 0x3, RZ ;  /* 0x0000000344447819 */ /* 0x000fe400000012ff */
[----:B------:R-:W-:Y:S01]  /*20080*/  LOP3.LUT R56, R56, R57, RZ, 0x3c, !PT ;  /* 0x0000003938387212 */ /* 0x000fe200078e3cff */
[--C-:B------:R-:W-:Y:S01]  /*20090*/  IMAD.X R57, RZ, RZ, R7.reuse, P6 ;  /* 0x000000ffff397224 */ /* 0x100fe200030e0607 */
[----:B------:R-:W-:Y:S01]  /*200a0*/  LOP3.LUT R60, R60, R61, RZ, 0x3c, !PT ;  /* 0x0000003d3c3c7212 */ /* 0x000fe200078e3cff */
[----:B------:R-:W-:Y:S01]  /*200b0*/  IMAD.X R61, RZ, RZ, R7, P5 ;  /* 0x000000ffff3d7224 */ /* 0x000fe200028e0607 */
[----:B------:R-:W-:-:S02]  /*200c0*/  LOP3.LUT R64, R64, R65, RZ, 0x3c, !PT ;  /* 0x0000004140407212 */ /* 0x000fc400078e3cff */
[----:B------:R-:W-:Y:S01]  /*200d0*/  LOP3.LUT R68, R68, R69, RZ, 0x3c, !PT ;  /* 0x0000004544447212 */ /* 0x000fe200078e3cff */
[----:B------:R-:W-:Y:S01]  /*200e0*/  IMAD.X R69, RZ, RZ, R7, P3 ;  /* 0x000000ffff457224 */ /* 0x000fe200018e0607 */
[----:B------:R-:W-:Y:S02]  /*200f0*/  IADD3.X R65, RZ, R7, RZ, P4, !PT ;  /* 0x00000007ff417210 */ /* 0x000fe400027fe4ff */
[----:B--2---:R-:W-:-:S04]  /*20100*/  LOP3.LUT P0, RZ, R14, 0x3, RZ, 0xc0, !PT ;  /* 0x000000030eff7812 */ /* 0x004fc8000780c0ff */
[-C--:B------:R-:W-:Y:S02]  /*20110*/  ISETP.GE.OR P1, PT, R15, R20.reuse, P0 ;  /* 0x000000140f00720c */ /* 0x080fe40000726670 */
[----:B------:R-:W-:Y:S02]  /*20120*/  IADD3 R15, P2, R6, 0xf000, RZ ;  /* 0x0000f000060f7810 */ /* 0x000fe40007f5e0ff */
[----:B------:R-:W-:Y:S02]  /*20130*/  ISETP.GE.OR P0, PT, R11, R20, P0 ;  /* 0x000000140b00720c */ /* 0x000fe40000706670 */
[----:B------:R-:W-:Y:S02]  /*20140*/  SHF.R.U64 R11, R2, 0x3, RZ ;  /* 0x00000003020b7819 */ /* 0x000fe400000012ff */
[----:B------:R-:W-:-:S04]  /*20150*/  LOP3.LUT R2, R15, 0x380, RZ, 0xc0, !PT ;  /* 0x000003800f027812 */ /* 0x000fc800078ec0ff */
[----:B------:R-:W-:Y:S01]  /*20160*/  SHF.R.U64 R2, R2, 0x3, RZ ;  /* 0x0000000302027819 */ /* 0x000fe200000012ff */
[----:B------:R-:W-:Y:S01]  /*20170*/  IMAD.X R73, RZ, RZ, R7, P2 ;  /* 0x000000ffff497224 */ /* 0x000fe200010e0607 */
[----:B------:R-:W-:Y:S02]  /*20180*/  LOP3.LUT R6, R11, R6, RZ, 0x3c, !PT ;  /* 0x000000060b067212 */ /* 0x000fe400078e3cff */
[----:B------:R-:W-:Y:S01]  /*20190*/  LOP3.LUT R72, R2, R15, RZ, 0x3c, !PT ;  /* 0x0000000f02487212 */ /* 0x000fe200078e3cff */
[----:B------:R0:W-:Y:S04]  /*201a0*/  @!P1 STG.E desc[UR6][R54.64], R5 ;  /* 0x0000000536009986 */ /* 0x0001e8000c101906 */
[----:B------:R1:W-:Y:S04]  /*201b0*/  @!P0 STG.E desc[UR6][R54.64+0x20], R0 ;  /* 0x0000200036008986 */ /* 0x0003e8000c101906 */
[----:B------:R-:W5:Y:S04]  /*201c0*/  LD.E.128 R8, desc[UR6][R8.64] ;  /* 0x0000000608087980 */ /* 0x000f68000c101d00 */
[----:B0-----:R-:W5:Y:S04]  /*201d0*/  LD.E.128 R4, desc[UR6][R6.64] ;  /* 0x0000000606047980 */ /* 0x001f68000c101d00 */
[----:B------:R-:W5:Y:S01]  /*201e0*/  LD.E.128 R12, desc[UR6][R12.64] ;  /* 0x000000060c0c7980 */ /* 0x000f62000c101d00 */
[----:B-1----:R-:W-:-:S03]  /*201f0*/  IMAD R0, R3, UR4, RZ ;  /* 0x0000000403007c24 */ /* 0x002fc6000f8e02ff */
[----:B------:R-:W5:Y:S01]  /*20200*/  LD.E.128 R24, desc[UR6][R24.64] ;  /* 0x0000000618187980 */ /* 0x000f62000c101d00 */
[----:B------:R-:W-:-:S03]  /*20210*/  IMAD.WIDE.U32 R2, R21, UR4, R228 ;  /* 0x0000000415027c25 */ /* 0x000fc6000f8e00e4 */
        /* <DEDUP_REMOVED lines=12> */
[----:B------:R-:W-:Y:S01]  /*202e0*/  IMAD R21, R21, UR5, R0 ;  /* 0x0000000515157c24 */ /* 0x000fe2000f8e0200 */
[----:B------:R-:W-:Y:S01]  /*202f0*/  ULDC.64 UR4, c[0x0][0xae0] ;  /* 0x0002b80000047ab9 */ /* 0x000fe20000000a00 */
[----:B------:R-:W-:Y:S01]  /*20300*/  @!PT LDS RZ, [RZ] ;  /* 0x00000000fffff984 */ /* 0x000fe20000000800 */
[----:B------:R-:W-:Y:S01]  /*20310*/  @!PT LDS RZ, [RZ] ;  /* 0x00000000fffff984 */ /* 0x000fe20000000800 */
[----:B------:R-:W-:Y:S01]  /*20320*/  @!PT LDS RZ, [RZ] ;  /* 0x00000000fffff984 */ /* 0x000fe20000000800 */
[----:B------:R-:W-:Y:S01]  /*20330*/  @!PT LDS RZ, [RZ] ;  /* 0x00000000fffff984 */ /* 0x000fe20000000800 */
[----:B------:R0:W-:Y:S06]  /*20340*/  MEMBAR.ALL.CTA ;  /* 0x0000000000007992 */ /* 0x0001ec0000008000 */
[----:B0-----:R-:W0:Y:S01]  /*20350*/  FENCE.VIEW.ASYNC.S ;  /* 0x00000000000073c6 */ /* 0x001e220000000000 */
[----:B------:R-:W-:-:S02]  /*20360*/  IMAD R0, R23, UR4, RZ ;  /* 0x0000000417007c24 */ /* 0x000fc4000f8e02ff */
[----:B------:R-:W-:Y:S01]  /*20370*/  IMAD R23, R78, -0x80, R20 ;  /* 0xffffff804e177824 */ /* 0x000fe200078e0214 */
[----:B------:R-:W-:Y:S01]  /*20380*/  IADD3 R3, R3, R21, RZ ;  /* 0x0000001503037210 */ /* 0x000fe20007ffe0ff */
[----:B------:R-:W-:-:S03]  /*20390*/  IMAD R21, R81, UR5, R0 ;  /* 0x0000000551157c24 */ /* 0x000fc6000f8e0200 */
[----:B------:R-:W-:Y:S01]  /*203a0*/  ISETP.GE.AND P3, PT, R18, R23, PT ;  /* 0x000000171200720c */ /* 0x000fe20003f66270 */
[----:B------:R-:W-:Y:S01]  /*203b0*/  IMAD.WIDE.U32 R2, R81, UR4, R2 ;  /* 0x0000000451027c25 */ /* 0x000fe2000f8e0002 */
[----:B------:R-:W-:-:S03]  /*203c0*/  ULDC.64 UR4, c[0x0][0xae8] ;  /* 0x0002ba0000047ab9 */ /* 0x000fc60000000a00 */
[----:B------:R-:W-:Y:S02]  /*203d0*/  VIADD R0, R16, 0x30820 ;  /* 0x0003082010007836 */ /* 0x000fe40000000000 */
[----:B------:R-:W-:Y:S02]  /*203e0*/  IMAD R20, R76, UR4, RZ ;  /* 0x000000044c147c24 */ /* 0x000fe4000f8e02ff */
[----:B------:R-:W-:Y:S01]  /*203f0*/  IMAD.IADD R3, R3, 0x1, R21 ;  /* 0x0000000103037824 */ /* 0x000fe200078e0215 */
[----:B------:R-:W-:Y:S02]  /*20400*/  PRMT R0, RZ, 0x654, R0 ;  /* 0x00000654ff007816 */ /* 0x000fe40000000000 */
[-C--:B------:R-:W-:Y:S02]  /*20410*/  ISETP.GE.AND P0, PT, R233, R23.reuse, PT ;  /* 0x00000017e900720c */ /* 0x080fe40003f06270 */
[-C--:B----4-:R-:W-:Y:S02]  /*20420*/  ISETP.GE.AND P1, PT, R80, R23.reuse, PT ;  /* 0x000000175000720c */ /* 0x090fe40003f26270 */
[----:B------:R-:W-:Y:S01]  /*20430*/  ISETP.GE.AND P2, PT, R79, R23, PT ;  /* 0x000000174f00720c */ /* 0x000fe20003f46270 */
[C---:B------:R-:W-:Y:S01]  /*20440*/  IMAD R23, R77.reuse, UR5, R20 ;  /* 0x000000054d177c24 */ /* 0x040fe2000f8e0214 */
[----:B0-----:R0:W-:Y:S01]  /*20450*/  SYNCS.ARRIVE.TRANS64.RED.A1T0 RZ, [R0+URZ], RZ ;  /* 0x000000ff00ff79a7 */ /* 0x0011e2000810043f */
[----:B------:R-:W-:Y:S01]  /*20460*/  IMAD.WIDE.U32 R76, R77, UR4, R2 ;  /* 0x000000044d4c7c25 */ /* 0x000fe2000f8e0002 */
[----:B------:R-:W-:-:S03]  /*20470*/  IADD3 R80, R228, 0xc0, RZ ;  /* 0x000000c0e4507810 */ /* 0x000fc60007ffe0ff */
[----:B------:R-:W-:-:S04]  /*20480*/  IMAD.WIDE R20, R78, 0x80, R18 ;  /* 0x000000804e147825 */ /* 0x000fc800078e0212 */
[----:B------:R-:W-:Y:S01]  /*20490*/  IMAD.IADD R81, R77, 0x1, R23 ;  /* 0x000000014d517824 */ /* 0x000fe200078e0217 */
[----:B0-----:R-:W-:Y:S06]  /*204a0*/  @P3 BRA `(.L_x_1638) ;  /* 0x0000000000503947 */ /* 0x001fec0003800000 */
        /* <DEDUP_REMOVED lines=9> */
[----:B------:R-:W-:Y:S01]  /*20540*/  ISETP.GE.AND P3, PT, R228, UR4, PT ;  /* 0x00000004e4007c0c */ /* 0x000fe2000bf66270 */
[----:B------:R-:W-:Y:S01]  /*20550*/  IMAD.IADD R3, R3, 0x1, R23 ;  /* 0x0000000103037824 */ /* 0x000fe200078e0217 */
[----:B------:R-:W-:-:S02]  /*20560*/  LEA R78, P5, R2, UR6, 0x1 ;  /* 0x00000006024e7c11 */ /* 0x000fc4000f8a08ff */
[----:B------:R-:W-:Y:S02]  /*20570*/  ISETP.GE.AND P4, PT, R225, UR4, PT ;  /* 0x00000004e1007c0c */ /* 0x000fe4000bf86270 */
[----:B------:R-:W-:Y:S02]  /*20580*/  LEA.HI.X R79, R2, UR7, R3, 0x1, P5 ;  /* 0x00000007024f7c11 */ /* 0x000fe4000a8f0c03 */
[----:B------:R-:W-:Y:S02]  /*20590*/  ISETP.GE.AND P5, PT, R82, UR4, PT ;  /* 0x0000000452007c0c */ /* 0x000fe4000bfa6270 */
[----:B------:R-:W-:-:S03]  /*205a0*/  ISETP.GE.AND P6, PT, R80, UR4, PT ;  /* 0x0000000450007c0c */ /* 0x000fc6000bfc6270 */
[----:B-----5:R0:W-:Y:S04]  /*205b0*/  @!P3 STG.E.128 desc[UR8][R78.64], R4 ;  /* 0x000000044e00b986 */ /* 0x0201e8000c101d08 */
[----:B------:R0:W-:Y:S04]  /*205c0*/  @!P4 STG.E.128 desc[UR8][R78.64+0x80], R28 ;  /* 0x0000801c4e00c986 */ /* 0x0001e8000c101d08 */
[----:B------:R0:W-:Y:S04]  /*205d0*/  @!P5 STG.E.128 desc[UR8][R78.64+0x100], R44 ;  /* 0x0001002c4e00d986 */ /* 0x0001e8000c101d08 */
[----:B------:R0:W-:Y:S02]  /*205e0*/  @!P6 STG.E.128 desc[UR8][R78.64+0x180], R60 ;  /* 0x0001803c4e00e986 */ /* 0x0001e4000c101d08 */
.L_x_1638:
[----:B------:R-:W-:Y:S05]  /*205f0*/  BSYNC B1 ;  /* 0x0000000000017941 */ /* 0x000fea0003800000 */
.L_x_1637:
[----:B------:R-:W-:Y:S04]  /*20600*/  BSSY B1, `(.L_x_1639) ;  /* 0x0000018000017945 */ /* 0x000fe80003800000 */
[----:B------:R-:W-:Y:S05]  /*20610*/  @P0 BRA `(.L_x_1640) ;  /* 0x0000000000580947 */ /* 0x000fea0003800000 */
[----:B0----5:R-:W-:Y:S01]  /*20620*/  IADD3 R5, P0, R20, 0x20, RZ ;  /* 0x0000002014057810 */ /* 0x021fe20007f1e0ff */
[----:B------:R-:W-:Y:S01]  /*20630*/  ULDC.64 UR6, c[0x0][0xad8] ;  /* 0x0002b60000067ab9 */ /* 0x000fe20000000a00 */
[----:B------:R-:W-:Y:S01]  /*20640*/  IMAD.MOV.U32 R2, RZ, RZ, R76 ;  /* 0x000000ffff027224 */ /* 0x000fe200078e004c */
[----:B------:R-:W-:Y:S01]  /*20650*/  ULDC UR4, c[0x0][0xa8c] ;  /* 0x0002a30000047ab9 */ /* 0x000fe20000000800 */
[----:B------:R-:W-:Y:S01]  /*20660*/  IADD3.X R0, RZ, R21, RZ, P0, !PT ;  /* 0x00000015ff007210 */ /* 0x000fe200007fe4ff */
[----:B------:R-:W-:Y:S01]  /*20670*/  IMAD.MOV.U32 R3, RZ, RZ, R81 ;  /* 0x000000ffff037224 */ /* 0x000fe200078e0051 */
[----:B------:R-:W-:Y:S01]  /*20680*/  ISETP.GE.AND P3, PT, R228, UR4, PT ;  /* 0x00000004e4007c0c */ /* 0x000fe2000bf66270 */
[----:B------:R-:W-:Y:S01]  /*20690*/  ULDC.64 UR8, c[0x0][0x208] ;  /* 0x0000820000087ab9 */ /* 0x000fe20000000a00 */
[----:B------:R-:W-:Y:S01]  /*206a0*/  ISETP.GE.AND P4, PT, R225, UR4, PT ;  /* 0x00000004e1007c0c */ /* 0x000fe2000bf86270 */
[----:B------:R-:W-:Y:S01]  /*206b0*/  IMAD R0, R0, UR6, RZ ;  /* 0x0000000600007c24 */ /* 0x000fe2000f8e02ff */
[----:B------:R-:W-:Y:S01]  /*206c0*/  ISETP.GE.AND P5, PT, R82, UR4, PT ;  /* 0x0000000452007c0c */ /* 0x000fe2000bfa6270 */
[----:B------:R-:W-:Y:S01]  /*206d0*/  IMAD.WIDE.U32 R2, R5, UR6, R2 ;  /* 0x0000000605027c25 */ /* 0x000fe2000f8e0002 */
        /* <DEDUP_REMOVED lines=10> */
.L_x_1640:
[----:B------:R-:W-:Y:S05]  /*20780*/  BSYNC B1 ;  /* 0x0000000000017941 */ /* 0x000fea0003800000 */
.L_x_1639:
[----:B------:R-:W-:Y:S04]  /*20790*/  BSSY B1, `(.L_x_1641) ;  /* 0x0000018000017945 */ /* 0x000fe80003800000 */
[----:B------:R-:W-:Y:S05]  /*207a0*/  @P1 BRA `(.L_x_1642) ;  /* 0x0000000000581947 */ /* 0x000fea0003800000 */
[----:B01---5:R-:W-:Y:S01]  /*207b0*/  IADD3 R5, P0, R20, 0x40, RZ ;  /* 0x0000004014057810 */ /* 0x023fe20007f1e0ff */
        /* <DEDUP_REMOVED lines=21> */
.L_x_1642:
[----:B------:R-:W-:Y:S05]  /*20910*/  BSYNC B1 ;  /* 0x0000000000017941 */ /* 0x000fea0003800000 */
.L_x_1641:
[----:B------:R-:W-:Y:S05]  /*20920*/  @P2 BRA `(.L_x_1643) ;  /* 0x0000000c003c2947 */ /* 0x000fea0003800000 */
[----:B012--5:R-:W-:Y:S01]  /*20930*/  IADD3 R5, P0, R20, 0x60, RZ ;  /* 0x0000006014057810 */ /* 0x027fe20007f1e0ff */
        /* <DEDUP_REMOVED lines=24> */
.L_x_1635:
[----:B------:R-:W2:Y:S01]  /*20ac0*/  LDL R10, [R1+0x64] ;  /* 0x00006400010a7983 */ /* 0x000ea20000100800 */
[----:B------:R-:W-:Y:S01]  /*20ad0*/  ULDC.64 UR4, c[0x0][0xbd8] ;  /* 0x0002f60000047ab9 */ /* 0x000fe20000000a00 */
[----:B------:R-:W2:Y:S01]  /*20ae0*/  LDC.64 R2, c[0x0][0xbd8] ;  /* 0x0002f600ff027b82 */ /* 0x000ea20000000a00 */
[----:B------:R-:W-:Y:S01]  /*20af0*/  ISETP.NE.U32.AND P0, PT, RZ, UR4, PT ;  /* 0x00000004ff007c0c */ /* 0x000fe2000bf05070 */
[----:B------:R-:W-:Y:S01]  /*20b00*/  ULDC.64 UR6, c[0x0][0x208] ;  /* 0x0000820000067ab9 */ /* 0x000fe20000000a00 */
[----:B------:R-:W-:Y:S02]  /*20b10*/  MOV R7, RZ ;  /* 0x000000ff00077202 */ /* 0x000fe40000000f00 */
[----:B------:R-:W-:Y:S01]  /*20b20*/  ISETP.NE.AND.EX P0, PT, RZ, UR5, PT, P0 ;  /* 0x00000005ff007c0c */ /* 0x000fe2000bf05300 */
[----:B------:R-:W-:Y:S02]  /*20b30*/  ULDC.64 UR4, c[0x0][0xbe0] ;  /* 0x0002f80000047ab9 */ /* 0x000fe40000000a00 */
[----:B------:R-:W-:-:S04]  /*20b40*/  ISETP.NE.U32.AND P1, PT, RZ, UR4, PT ;  /* 0x00000004ff007c0c */ /* 0x000fc8000bf25070 */
[----:B------:R-:W-:Y:S01]  /*20b50*/  ISETP.NE.AND.EX P1, PT, RZ, UR5, PT, P1 ;  /* 0x00000005ff007c0c */ /* 0x000fe2000bf25310 */
[----:B------:R-:W1:-:S12]  /*20b60*/  S2R R8, SR_TID.X ;  /* 0x0000000000087919 */ /* 0x000e580000002100 */
[----:B------:R-:W3:Y:S01]  /*20b70*/  @P1 LDC.64 R4, c[0x0][0xbe0] ;  /* 0x0002f800ff041b82 */ /* 0x000ee20000000a00 */
[----:B------:R-:W-:Y:S02]  /*20b80*/  ULDC UR4, c[0x0][0xa88] ;  /* 0x0002a20000047ab9 */ /* 0x000fe40000000800 */
[----:B------:R-:W-:Y:S02]  /*20b90*/  IMAD.U32 R0, RZ, RZ, UR4 ;  /* 0x00000004ff007e24 */ /* 0x000fe4000f8e00ff */
[----:B-1----:R-:W-:-:S05]  /*20ba0*/  VIADD R6, R8, 0xffffff80 ;  /* 0xffffff8008067836 */ /* 0x002fca0000000000 */
[----:B------:R-:W-:Y:S01]  /*20bb0*/  ISETP.GT.AND P2, PT, R6, 0x7f, PT ;  /* 0x0000007f0600780c */ /* 0x000fe20003f44270 */
[----:B--2---:R-:W-:-:S04]  /*20bc0*/  IMAD.WIDE R2, R10, 0x4, R2 ;  /* 0x000000040a027825 */ /* 0x004fc800078e0202 */
[----:B---3--:R-:W-:Y:S01]  /*20bd0*/  @P1 IMAD.WIDE R4, R10, 0x4, R4 ;  /* 0x000000040a041825 */ /* 0x008fe200078e0204 */
        /* <DEDUP_REMOVED lines=8> */
.L_x_1644:
[----:B------:R-:W2:Y:S04]  /*20c60*/  LDL R14, [R1+0x60] ;  /* 0x00006000010e7983 */ /* 0x000ea80000100800 */
[----:B------:R3:W5:Y:S01]  /*20c70*/  LDL R12, [R1+0x6c] ;  /* 0x00006c00010c7983 */ /* 0x0007620000100800 */
[----:B-1----:R-:W-:Y:S01]  /*20c80*/  SHF.R.S32.HI R2, RZ, 0x1f, R10 ;  /* 0x0000001fff027819 */ /* 0x002fe2000001140a */
[----:B------:R-:W-:Y:S01]  /*20c90*/  BSSY B1, `(.L_x_1645) ;  /* 0x000001d000017945 */ /* 0x000fe20003800000 */
[----:B------:R-:W-:Y:S02]  /*20ca0*/  SEL R11, R10, RZ, !P0 ;  /* 0x000000ff0a0b7207 */ /* 0x000fe40004000000 */
[----:B------:R-:W-:Y:S02]  /*20cb0*/  SHF.R.S32.HI R229, RZ, 0x1f, R228 ;  /* 0x0000001fffe57819 */ /* 0x000fe400000114e4 */
[----:B------:R-:W-:-:S02]  /*20cc0*/  SEL R10, R2, RZ, !P0 ;  /* 0x000000ff020a7207 */ /* 0x000fc40004000000 */
[----:B-----5:R-:W-:Y:S02]  /*20cd0*/  SHF.R.S32.HI R6, RZ, 0x1f, R7 ;  /* 0x0000001fff067819 */ /* 0x020fe40000011407 */
[----:B--2---:R-:W-:Y:S01]  /*20ce0*/  SHF.R.S32.HI R9, RZ, 0x1f, R14 ;  /* 0x0000001fff097819 */ /* 0x004fe2000001140e */
[----:B---3--:R-:W-:Y:S06]  /*20cf0*/  @P2 BRA `(.L_x_1646) ;  /* 0x0000000000582947 */ /* 0x008fec0003800000 */
[----:B------:R-:W-:-:S04]  /*20d00*/  IMAD R2, R12, 0x80, R8 ;  /* 0x000000800c027824 */ /* 0x000fc800078e0208 */
        /* <DEDUP_REMOVED lines=18> */
[----:B------:R-:W-:Y:S01]  /*20e30*/  LEA.HI.X R5, R2, UR5, R3, 0x2, P0 ;  /* 0x0000000502057c11 */ /* 0x000fe200080f1403 */
[----:B------:R-:W-:-:S05]  /*20e40*/  IMAD.MOV.U32 R3, RZ, RZ, -0x800000 ;  /* 0xff800000ff037424 */ /* 0x000fca00078e00ff */
[----:B------:R1:W-:Y:S03]  /*20e50*/  STG.E desc[UR6][R4.64], R3 ;  /* 0x0000000304007986 */ /* 0x0003e6000c101906 */
.L_x_1646:
[----:B------:R-:W-:Y:S05]  /*20e60*/  BSYNC B1 ;  /* 0x0000000000017941 */ /* 0x000fea0003800000 */
.L_x_1645:
[----:B------:R-:W2:Y:S01]  /*20e70*/  LDL R13, [R1+0x74] ;  /* 0x00007400010d7983 */ /* 0x000ea20000100800 */
[----:B------:R-:W-:Y:S01]  /*20e80*/  ULDC.64 UR4, c[0x0][0xaa0] ;  /* 0x0002a80000047ab9 */ /* 0x000fe20000000a00 */
[----:B------:R-:W-:Y:S01]  /*20e90*/  IMAD R8, R12, -0x80, R0 ;  /* 0xffffff800c087824 */ /* 0x000fe200078e0200 */
[----:B------:R-:W-:Y:S01]  /*20ea0*/  BSSY B1, `(.L_x_1647) ;  /* 0x000002c000017945 */ /* 0x000fe20003800000 */
[----:B-1----:R-:W-:Y:S02]  /*20eb0*/  IMAD R4, R6, UR4, RZ ;  /* 0x0000000406047c24 */ /* 0x002fe4000f8e02ff */
[----:B------:R-:W-:Y:S01]  /*20ec0*/  IMAD.WIDE.U32 R2, R7, UR4, R228 ;  /* 0x0000000407027c25 */ /* 0x000fe2000f8e00e4 */
[-C--:B------:R-:W-:Y:S02]  /*20ed0*/  ISETP.GE.AND P2, PT, R18, R8.reuse, PT ;  /* 0x000000081200720c */ /* 0x080fe40003f46270 */
[----:B------:R-:W-:Y:S01]  /*20ee0*/  ISETP.GE.AND P1, PT, R233, R8, PT ;  /* 0x00000008e900720c */ /* 0x000fe20003f26270 */
[----:B------:R-:W-:Y:S01]  /*20ef0*/  IMAD R7, R7, UR5, R4 ;  /* 0x0000000507077c24 */ /* 0x000fe2000f8e0204 */
[----:B------:R-:W-:Y:S01]  /*20f00*/  ULDC.64 UR4, c[0x0][0xae0] ;  /* 0x0002b80000047ab9 */ /* 0x000fe20000000a00 */
[----:B------:R-:W-:-:S02]  /*20f10*/  VIADD R15, R228, 0x80 ;  /* 0x00000080e40f7836 */ /* 0x000fc40000000000 */
[----:B------:R-:W-:Y:S01]  /*20f20*/  IMAD R4, R9, UR4, RZ ;  /* 0x0000000409047c24 */ /* 0x000fe2000f8e02ff */
[----:B------:R-:W-:-:S03]  /*20f30*/  IADD3 R3, R3, R7, RZ ;  /* 0x0000000703037210 */ /* 0x000fc60007ffe0ff */
[C---:B------:R-:W-:Y:S02]  /*20f40*/  IMAD R5, R14.reuse, UR5, R4 ;  /* 0x000000050e057c24 */ /* 0x040fe4000f8e0204 */
[----:B------:R-:W-:Y:S01]  /*20f50*/  IMAD.WIDE.U32 R2, R14, UR4, R2 ;  /* 0x000000040e027c25 */ /* 0x000fe2000f8e0002 */
[----:B------:R-:W-:-:S03]  /*20f60*/  ULDC.64 UR4, c[0x0][0xae8] ;  /* 0x0002ba0000047ab9 */ /* 0x000fc60000000a00 */
[----:B------:R-:W-:Y:S02]  /*20f70*/  IMAD.IADD R3, R3, 0x1, R5 ;  /* 0x0000000103037824 */ /* 0x000fe400078e0205 */
[----:B------:R-:W-:Y:S02]  /*20f80*/  IMAD R0, R10, UR4, RZ ;  /* 0x000000040a007c24 */ /* 0x000fe4000f8e02ff */
[----:B------:R-:W-:Y:S01]  /*20f90*/  IMAD.WIDE.U32 R4, R11, UR4, R2 ;  /* 0x000000040b047c25 */ /* 0x000fe2000f8e0002 */
[----:B------:R-:W-:-:S03]  /*20fa0*/  MOV R3, R19 ;  /* 0x0000001300037202 */ /* 0x000fc60000000f00 */
[----:B------:R-:W-:Y:S02]  /*20fb0*/  IMAD R9, R11, UR5, R0 ;  /* 0x000000050b097c24 */ /* 0x000fe4000f8e0200 */
[----:B------:R-:W-:Y:S02]  /*20fc0*/  IMAD.MOV.U32 R2, RZ, RZ, R18 ;  /* 0x000000ffff027224 */ /* 0x000fe400078e0012 */
[----:B------:R-:W-:Y:S01]  /*20fd0*/  VIADD R14, R228, 0xc0 ;  /* 0x000000c0e40e7836 */ /* 0x000fe20000000000 */
[----:B------:R-:W-:Y:S01]  /*20fe0*/  IADD3 R11, R5, R9, RZ ;  /* 0x00000009050b7210 */ /* 0x000fe20007ffe0ff */
[----:B------:R-:W-:Y:S01]  /*20ff0*/  IMAD.WIDE R6, R12, 0x80, R2 ;  /* 0x000000800c067825 */ /* 0x000fe200078e0202 */
[----:B--2---:R-:W-:Y:S01]  /*21000*/  ISETP.GE.AND P0, PT, R13, R8, PT ;  /* 0x000000080d00720c */ /* 0x004fe20003f06270 */
[----:B------:R-:W-:-:S12]  /*21010*/  @P2 BRA `(.L_x_1648) ;  /* 0x0000000000502947 */ /* 0x000fd80003800000 */
[----:B------:R-:W-:Y:S01]  /*21020*/  ULDC.64 UR6, c[0x0][0xad8] ;  /* 0x0002b60000067ab9 */ /* 0x000fe20000000a00 */
[----:B------:R-:W-:Y:S01]  /*21030*/  IMAD.MOV.U32 R2, RZ, RZ, R4 ;  /* 0x000000ffff027224 */ /* 0x000fe200078e0004 */
[----:B------:R-:W-:Y:S01]  /*21040*/  ULDC UR4, c[0x0][0xa8c] ;  /* 0x0002a30000047ab9 */ /* 0x000fe20000000800 */
[----:B------:R-:W-:Y:S01]  /*21050*/  IMAD R9, R7, UR6, RZ ;  /* 0x0000000607097c24 */ /* 0x000fe2000f8e02ff */
[----:B------:R-:W-:Y:S01]  /*21060*/  ISETP.GE.AND P3, PT, R228, UR4, PT ;  /* 0x00000004e4007c0c */ /* 0x000fe2000bf66270 */
[----:B------:R-:W-:Y:S01]  /*21070*/  IMAD.MOV.U32 R3, RZ, RZ, R11 ;  /* 0x000000ffff037224 */ /* 0x000fe200078e000b */
[----:B------:R-:W-:Y:S01]  /*21080*/  ISETP.GE.AND P4, PT, R225, UR4, PT ;  /* 0x00000004e1007c0c */ /* 0x000fe2000bf86270 */
[C---:B------:R-:W-:Y:S01]  /*21090*/  IMAD R9, R6.reuse, UR7, R9 ;  /* 0x0000000706097c24 */ /* 0x040fe2000f8e0209 */
[----:B------:R-:W-:Y:S01]  /*210a0*/  ISETP.GE.AND P5, PT, R15, UR4, PT ;  /* 0x000000040f007c0c */ /* 0x000fe2000bfa6270 */
[----:B------:R-:W-:Y:S01]  /*210b0*/  IMAD.WIDE.U32 R2, R6, UR6, R2 ;  /* 0x0000000606027c25 */ /* 0x000fe2000f8e0002 */
[----:B------:R-:W-:Y:S01]  /*210c0*/  ISETP.GE.AND P6, PT, R14, UR4, PT ;  /* 0x000000040e007c0c */ /* 0x000fe2000bfc6270 */
[----:B------:R-:W-:Y:S01]  /*210d0*/  ULDC.64 UR6, c[0x0][0xa80] ;  /* 0x0002a00000067ab9 */ /* 0x000fe20000000a00 */
[----:B------:R-:W-:Y:S01]  /*210e0*/  ULDC.64 UR8, c[0x0][0x208] ;  /* 0x0000820000087ab9 */ /* 0x000fe20000000a00 */
[----:B------:R-:W-:-:S02]  /*210f0*/  LEA R12, P2, R2, UR6, 0x1 ;  /* 0x00000006020c7c11 */ /* 0x000fc4000f8408ff */
[----:B------:R-:W-:-:S04]  /*21100*/  IADD3 R3, R3, R9, RZ ;  /* 0x0000000903037210 */ /* 0x000fc80007ffe0ff */
[----:B------:R-:W-:-:S05]  /*21110*/  LEA.HI.X R13, R2, UR7, R3, 0x1, P2 ;  /* 0x00000007020d7c11 */ /* 0x000fca00090f0c03 */
[----:B------:R1:W-:Y:S04]  /*21120*/  @!P3 STG.E.128 desc[UR8][R12.64], RZ ;  /* 0x000000ff0c00b986 */ /* 0x0003e8000c101d08 */
[----:B------:R1:W-:Y:S04]  /*21130*/  @!P4 STG.E.128 desc[UR8][R12.64+0x80], RZ ;  /* 0x000080ff0c00c986 */ /* 0x0003e8000c101d08 */
[----:B------:R1:W-:Y:S04]  /*21140*/  @!P5 STG.E.128 desc[UR8][R12.64+0x100], RZ ;  /* 0x000100ff0c00d986 */ /* 0x0003e8000c101d08 */
[----:B------:R1:W-:Y:S02]  /*21150*/  @!P6 STG.E.128 desc[UR8][R12.64+0x180], RZ ;  /* 0x000180ff0c00e986 */ /* 0x0003e4000c101d08 */
.L_x_1648:
[----:B------:R-:W-:Y:S05]  /*21160*/  BSYNC B1 ;  /* 0x0000000000017941 */ /* 0x000fea0003800000 */
.L_x_1647:
[----:B------:R-:W2:Y:S01]  /*21170*/  LDL R0, [R1+0x70] ;  /* 0x0000700001007983 */ /* 0x000ea20000100800 */
[----:B------:R-:W-:Y:S01]  /*21180*/  BSSY B1, `(.L_x_1649) ;  /* 0x0000019000017945 */ /* 0x000fe20003800000 */
[----:B--2---:R-:W-:-:S03]  /*21190*/  ISETP.GE.AND P2, PT, R0, R8, PT ;  /* 0x000000080000720c */ /* 0x004fc60003f46270 */
[----:B------:R-:W-:Y:S10]  /*211a0*/  @P1 BRA `(.L_x_1650) ;  /* 0x0000000000581947 */ /* 0x000ff40003800000 */
[----:B------:R-:W-:Y:S01]  /*211b0*/  IADD3 R9, P1, R6, 0x20, RZ ;  /* 0x0000002006097810 */ /* 0x000fe20007f3e0ff */
        /* <DEDUP_REMOVED lines=21> */
.L_x_1650:
[----:B------:R-:W-:Y:S05]  /*21310*/  BSYNC B1 ;  /* 0x0000000000017941 */ /* 0x000fea0003800000 */
.L_x_1649:
[----:B------:R-:W-:Y:S04]  /*21320*/  BSSY B1, `(.L_x_1651) ;  /* 0x0000018000017945 */ /* 0x000fe80003800000 */
[----:B------:R-:W-:Y:S05]  /*21330*/  @P0 BRA `(.L_x_1652) ;  /* 0x0000000000580947 */ /* 0x000fea0003800000 */
[----:B--2---:R-:W-:Y:S01]  /*21340*/  IADD3 R9, P0, R6, 0x40, RZ ;  /* 0x0000004006097810 */ /* 0x004fe20007f1e0ff */
        /* <DEDUP_REMOVED lines=21> */
.L_x_1652:
[----:B------:R-:W-:Y:S05]  /*214a0*/  BSYNC B1 ;  /* 0x0000000000017941 */ /* 0x000fea0003800000 */
.L_x_1651:
[----:B------:R-:W-:Y:S05]  /*214b0*/  @P2 BRA `(.L_x_1643) ;  /* 0x0000000000582947 */ /* 0x000fea0003800000 */
[----:B------:R-:W-:Y:S01]  /*214c0*/  IADD3 R5, P0, R6, 0x60, RZ ;  /* 0x0000006006057810 */ /* 0x000fe20007f1e0ff */
        /* <DEDUP_REMOVED lines=21> */
.L_x_1643:
[----:B------:R-:W-:Y:S05]  /*21620*/  BSYNC B0 ;  /* 0x0000000000007941 */ /* 0x000fea0003800000 */
.L_x_1634:
[----:B------:R-:W3:Y:S01]  /*21630*/  LDL R0, [R1+0xc] ;  /* 0x00000c0001007983 */ /* 0x000ee20000100800 */
[----:B------:R-:W-:Y:S02]  /*21640*/  ULDC UR4, c[0x0][0xc14] ;  /* 0x0003050000047ab9 */ /* 0x000fe40000000800 */
[----:B---3--:R-:W-:-:S13]  /*21650*/  ISETP.GE.AND P0, PT, R0, UR4, PT ;  /* 0x0000000400007c0c */ /* 0x008fda000bf06270 */
[----:B------:R-:W-:Y:S05]  /*21660*/  @!P0 BRA `(.L_x_1653) ;  /* 0xfffffdfc008c8947 */ /* 0x000fea000383ffff */
[----:B------:R-:W-:Y:S05]  /*21670*/  BRA `(.L_x_1340) ;  /* 0x0000007000047947 */ /* 0x000fea0003800000 */
.L_x_1338:
[----:B------:R-:W-:-:S08]  /*21680*/  NOP ;  /* 0x0000000000007918 */ /* 0x000fd00000000000 */
[----:B0-----:R-:W0:-:S00]  /*21690*/  USETMAXREG.DEALLOC.CTAPOOL 0x18 ;  /* 0x00000018000079c8 */ /* 0x001e0000080e0500 */
[----:B0-----:R-:W-:-:S06]  /*216a0*/  LOP3.LUT R0, R0, 0x3, RZ, 0xc0, !PT ;  /* 0x0000000300007812 */ /* 0x001fcc00078ec0ff */
[----:B------:R-:W0:Y:S02]  /*216b0*/  SHFL.IDX PT, R0, R0, RZ, 0x1f ;  /* 0x00001fff00007589 */ /* 0x000e2400000e0000 */
[----:B0-----:R-:W-:-:S13]  /*216c0*/  ISETP.NE.AND P0, PT, R0, RZ, PT ;  /* 0x000000ff0000720c */ /* 0x001fda0003f05270 */
[----:B------:R-:W-:Y:S05]  /*216d0*/  @P0 BRA `(.L_x_1340) ;  /* 0x0000006c00ec0947 */ /* 0x000fea0003800000 */
[----:B------:R-:W2:Y:S01]  /*216e0*/  LDL.LU R6, [R1+0x14] ;  /* 0x0000140001067983 */ /* 0x000ea20000300800 */
[----:B------:R-:W-:Y:S01]  /*216f0*/  ULDC UR5, c[0x0][0xc14] ;  /* 0x0003050000057ab9 */ /* 0x000fe20000000800 */
[----:B------:R-:W0:Y:S01]  /*21700*/  S2R R2, SR_TID.X ;  /* 0x0000000000027919 */ /* 0x000e220000002100 */
[----:B------:R-:W-:Y:S01]  /*21710*/  CS2R R16, SRZ ;  /* 0x0000000000107805 */ /* 0x000fe2000001ff00 */
[----:B------:R-:W-:Y:S01]  /*21720*/  ULDC.64 UR6, c[0x0][0x208] ;  /* 0x0000820000067ab9 */ /* 0x000fe20000000a00 */
[----:B------:R-:W-:Y:S01]  /*21730*/  ULDC UR4, c[0x0][0xc10] ;  /* 0x0003040000047ab9 */ /* 0x000fe20000000800 */
[----:B0-----:R-:W-:-:S04]  /*21740*/  LOP3.LUT R7, R2, 0x1f, RZ, 0xc0, !PT ;  /* 0x0000001f02077812 */ /* 0x001fc800078ec0ff */
[----:B------:R-:W-:Y:S02]  /*21750*/  ISETP.NE.AND P0, PT, R7, 0x1f, PT ;  /* 0x0000001f0700780c */ /* 0x000fe40003f05270 */
[----:B--2---:R-:W-:-:S11]  /*21760*/  LOP3.LUT R6, R6, 0xffffff7f, RZ, 0xc0, !PT ;  /* 0xffffff7f06067812 */ /* 0x004fd600078ec0ff */
[----:B------:R-:W-:Y:S02]  /*21770*/  @P0 LOP3.LUT R6, R6, 0x80, RZ, 0xfc, !PT ;  /* 0x0000008006060812 */ /* 0x000fe400078efcff */
[----:B------:R-:W-:-:S13]  /*21780*/  ISETP.GE.OR P0, PT, R7, UR5, !P0 ;  /* 0x0000000507007c0c */ /* 0x000fda000c706670 */
[----:B------:R-:W0:Y:S02]  /*21790*/  @!P0 LDC.64 R2, c[0x0][0xc58] ;  /* 0x00031600ff028b82 */ /* 0x000e240000000a00 */
[----:B0-----:R-:W-:-:S05]  /*217a0*/  @!P0 IMAD.WIDE.U32 R2, R7, 0x4, R2 ;  /* 0x0000000407028825 */ /* 0x001fca00078e0002 */
[----:B------:R-:W2:Y:S01]  /*217b0*/  @!P0 LDG.E R17, desc[UR6][R2.64] ;  /* 0x0000000602118981 */ /* 0x000ea2000c1e1900 */
[C---:B------:R-:W-:Y:S02]  /*217c0*/  ISETP.NE.AND P1, PT, R7.reuse, RZ, PT ;  /* 0x000000ff0700720c */ /* 0x040fe40003f25270 */
[----:B------:R-:W-:Y:S02]  /*217d0*/  ISETP.GE.U32.AND P0, PT, R7, 0x2, PT ;  /* 0x000000020700780c */ /* 0x000fe40003f06070 */
[----:B------:R-:W-:-:S09]  /*217e0*/  LOP3.LUT R6, R6, 0xfffffffe, RZ, 0xc0, !PT ;  /* 0xfffffffe06067812 */ /* 0x000fd200078ec0ff */
[----:B------:R-:W-:-:S04]  /*217f0*/  @P1 LOP3.LUT R6, R6, 0x1, RZ, 0xfc, !PT ;  /* 0x0000000106061812 */ /* 0x000fc800078efcff */
[----:B------:R-:W-:-:S04]  /*21800*/  LOP3.LUT R6, R6, 0xffffffdf, RZ, 0xc0, !PT ;  /* 0xffffffdf06067812 */ /* 0x000fc800078ec0ff */
[----:B------:R-:W-:-:S04]  /*21810*/  @P0 LOP3.LUT R6, R6, 0x20, RZ, 0xfc, !PT ;  /* 0x0000002006060812 */ /* 0x000fc800078efcff */
[----:B------:R-:W-:Y:S01]  /*21820*/  LOP3.LUT R6, R6, 0xffffffef, RZ, 0xc0, !PT ;  /* 0xffffffef06067812 */ /* 0x000fe200078ec0ff */
[----:B------:R-:W0:Y:S01]  /*21830*/  S2UR UR6, SR_CTAID.X ;  /* 0x00000000000679c3 */ /* 0x000e220000002500 */
[----:B------:R-:W-:Y:S01]  /*21840*/  MOV R19, RZ ;  /* 0x000000ff00137202 */ /* 0x000fe20000000f00 */
[----:B--2---:R-:W1:Y:S02]  /*21850*/  SHFL.UP PT, R0, R17, 0x1, RZ ;  /* 0x0420000011007989 */ /* 0x004e6400000e00ff */
[----:B-1----:R-:W-:-:S05]  /*21860*/  SEL R0, R0, RZ, P1 ;  /* 0x000000ff00007207 */ /* 0x002fca0000800000 */
[----:B------:R-:W-:-:S05]  /*21870*/  IMAD.IADD R0, R17, 0x1, R0 ;  /* 0x0000000111007824 */ /* 0x000fca00078e0200 */
[----:B------:R-:W1:Y:S02]  /*21880*/  SHFL.UP PT, R4, R0, 0x2, RZ ;  /* 0x0440000000047989 */ /* 0x000e6400000e00ff */
[----:B-1----:R-:W-:-:S05]  /*21890*/  SEL R5, R4, RZ, P0 ;  /* 0x000000ff04057207 */ /* 0x002fca0000000000 */
[----:B------:R-:W-:-:S05]  /*218a0*/  IMAD.IADD R5, R0, 0x1, R5 ;  /* 0x0000000100057824 */ /* 0x000fca00078e0205 */
[----:B------:R-:W1:Y:S01]  /*218b0*/  SHFL.UP PT, R4, R5, 0x4, RZ ;  /* 0x0480000005047989 */ /* 0x000e6200000e00ff */
[----:B------:R-:W-:-:S04]  /*218c0*/  ISETP.GE.U32.AND P0, PT, R7, 0x4, PT ;  /* 0x000000040700780c */ /* 0x000fc80003f06070 */
[----:B-1----:R-:W-:-:S04]  /*218d0*/  SEL R4, R4, RZ, P0 ;  /* 0x000000ff04047207 */ /* 0x002fc80000000000 */
[----:B------:R-:W-:-:S05]  /*218e0*/  IADD3 R4, R5, R4, RZ ;  /* 0x0000000405047210 */ /* 0x000fca0007ffe0ff */
[----:B------:R-:W1:Y:S01]  /*218f0*/  SHFL.UP PT, R2, R4, 0x8, RZ ;  /* 0x0500000004027989 */ /* 0x000e6200000e00ff */
[----:B------:R-:W-:Y:S02]  /*21900*/  @P0 LOP3.LUT R6, R6, 0x10, RZ, 0xfc, !PT ;  /* 0x0000001006060812 */ /* 0x000fe400078efcff */
[----:B------:R-:W-:-:S04]  /*21910*/  ISETP.GE.U32.AND P0, PT, R7, 0x8, PT ;  /* 0x000000080700780c */ /* 0x000fc80003f06070 */
[----:B-1----:R-:W-:-:S05]  /*21920*/  SEL R3, R2, RZ, P0 ;  /* 0x000000ff02037207 */ /* 0x002fca0000000000 */
[----:B------:R-:W-:-:S05]  /*21930*/  IMAD.IADD R3, R4, 0x1, R3 ;  /* 0x0000000104037824 */ /* 0x000fca00078e0203 */
[----:B------:R-:W1:Y:S01]  /*21940*/  SHFL.UP PT, R0, R3, 0x10, RZ ;  /* 0x0600000003007989 */ /* 0x000e6200000e00ff */
[----:B------:R-:W-:-:S04]  /*21950*/  LOP3.LUT R6, R6, 0xfffffff7, RZ, 0xc0, !PT ;  /* 0xfffffff706067812 */ /* 0x000fc800078ec0ff */
[----:B------:R-:W-:Y:S02]  /*21960*/  @P0 LOP3.LUT R6, R6, 0x8, RZ, 0xfc, !PT ;  /* 0x0000000806060812 */ /* 0x000fe400078efcff */
[----:B------:R-:W-:-:S04]  /*21970*/  ISETP.GE.U32.AND P0, PT, R7, 0x10, PT ;  /* 0x000000100700780c */ /* 0x000fc80003f06070 */
[----:B-1----:R-:W-:-:S05]  /*21980*/  SEL R0, R0, RZ, P0 ;  /* 0x000000ff00007207 */ /* 0x002fca0000000000 */
[----:B------:R-:W-:-:S05]  /*21990*/  IMAD.IADD R0, R3, 0x1, R0 ;  /* 0x0000000103007824 */ /* 0x000fca00078e0200 */
[----:B------:R-:W1:Y:S01]  /*219a0*/  SHFL.IDX PT, R2, R0, 0x1f, 0x1f ;  /* 0x03e01f0000027f89 */ /* 0x000e6200000e0000 */
[----:B------:R-:W-:-:S04]  /*219b0*/  LOP3.LUT R6, R6, 0xfffffffb, RZ, 0xc0, !PT ;  /* 0xfffffffb06067812 */ /* 0x000fc800078ec0ff */
[----:B------:R-:W-:-:S05]  /*219c0*/  @P0 LOP3.LUT R6, R6, 0x4, RZ, 0xfc, !PT ;  /* 0x0000000406060812 */ /* 0x000fca00078efcff */
[----:B------:R2:W-:Y:S01]  /*219d0*/  STL [R1+0x14], R6 ;  /* 0x0000140601007387 */ /* 0x0005e20000100800 */
[----:B-1----:R-:W-:-:S05]  /*219e0*/  IMAD R4, R2, UR4, RZ ;  /* 0x0000000402047c24 */ /* 0x002fca000f8e02ff */
[----:B0-----:R-:W-:Y:S01]  /*219f0*/  ISETP.GT.AND P0, PT, R4, UR6, PT ;  /* 0x0000000604007c0c */ /* 0x001fe2000bf04270 */
[----:B------:R-:W-:-:S12]  /*21a00*/  IMAD.MOV.U32 R5, RZ, RZ, R4 ;  /* 0x000000ffff057224 */ /* 0x000fd800078e0004 */
[----:B--2---:R-:W-:Y:S05]  /*21a10*/  @P0 BRA `(.L_x_1654) ;  /* 0x0000000000c00947 */ /* 0x004fea0003800000 */
[----:B------:R-:W-:Y:S01]  /*21a20*/  IMAD.MOV.U32 R4, RZ, RZ, R5 ;  /* 0x000000ffff047224 */ /* 0x000fe200078e0005 */
[----:B------:R-:W-:Y:S01]  /*21a30*/  MOV R19, RZ ;  /* 0x000000ff00137202 */ /* 0x000fe20000000f00 */
[----:B------:R-:W-:Y:S01]  /*21a40*/  ULDC UR5, c[0x0][0xc14] ;  /* 0x0003050000057ab9 */ /* 0x000fe20000000800 */
[----:B------:R-:W-:Y:S01]  /*21a50*/  ULDC UR7, c[0x0][0xc14] ;  /* 0x0003050000077ab9 */ /* 0x000fe20000000800 */
[----:B------:R-:W-:-:S05]  /*21a60*/  ULDC UR4, c[0x0][0xc10] ;  /* 0x0003040000047ab9 */ /* 0x000fca0000000800 */
.L_x_1658:
[----:B------:R-:W-:Y:S02]  /*21a70*/  VIADD R0, R19, 0x1f ;  /* 0x0000001f13007836 */ /* 0x000fe40000000000 */
[----:B------:R-:W-:-:S03]  /*21a80*/  IMAD.U32 R19, RZ, RZ, UR7 ;  /* 0x00000007ff137e24 */ /* 0x000fc6000f8e00ff */
[----:B------:R-:W-:-:S13]  /*21a90*/  ISETP.GE.AND P0, PT, R0, UR5, PT ;  /* 0x0000000500007c0c */ /* 0x000fda000bf06270 */
[----:B------:R-:W-:Y:S05]  /*21aa0*/  @P0 BRA `(.L_x_1655) ;  /* 0x0000000400d00947 */ /* 0x000fea0003800000 */
[----:B------:R-:W0:Y:S01]  /*21ab0*/  S2R R2, SR_TID.X ;  /* 0x0000000000027919 */ /* 0x000e220000002100 */
[----:B------:R-:W-:Y:S01]  /*21ac0*/  MOV R19, R0 ;  /* 0x0000000000137202 */ /* 0x000fe20000000f00 */
        /* <DEDUP_REMOVED lines=11> */
.L_x_1657:
[----:B------:R-:W-:Y:S05]  /*21b80*/  BSYNC B0 ;  /* 0x0000000000007941 */ /* 0x000fea0003800000 */
.L_x_1656:
[----:B-----5:R-:W1:Y:S01]  /*21b90*/  SHFL.UP PT, R0, R17, 0x1, RZ ;  /* 0x0420000011007989 */ /* 0x020e6200000e00ff */
[C---:B------:R-:W-:Y:S02]  /*21ba0*/  ISETP.NE.AND P0, PT, R6.reuse, RZ, PT ;  /* 0x000000ff0600720c */ /* 0x040fe40003f05270 */
[----:B------:R-:W-:Y:S02]  /*21bb0*/  ISETP.GE.U32.AND P1, PT, R6, 0x2, PT ;  /* 0x000000020600780c */ /* 0x000fe40003f26070 */
[----:B-1----:R-:W-:Y:S02]  /*21bc0*/  SEL R0, R0, RZ, P0 ;  /* 0x000000ff00007207 */ /* 0x002fe40000000000 */
[----:B------:R-:W-:Y:S02]  /*21bd0*/  ISETP.GE.U32.AND P0, PT, R6, 0x4, PT ;  /* 0x000000040600780c */ /* 0x000fe40003f06070 */
[----:B------:R-:W-:-:S05]  /*21be0*/  IADD3 R0, R17, R0, RZ ;  /* 0x0000000011007210 */ /* 0x000fca0007ffe0ff */
[----:B0-----:R-:W0:Y:S02]  /*21bf0*/  SHFL.UP PT, R2, R0, 0x2, RZ ;  /* 0x0440000000027989 */ /* 0x001e2400000e00ff */
        /* <DEDUP_REMOVED lines=18> */
.L_x_1654:
[----:B------:R-:W-:Y:S01]  /*21d20*/  IADD3 R5, -R5, R4, RZ ;  /* 0x0000000405057210 */ /* 0x000fe20007ffe1ff */
[----:B------:R-:W-:-:S04]  /*21d30*/  ULDC.64 UR8, c[0x0][0x208] ;  /* 0x0000820000087ab9 */ /* 0x000fc80000000a00 */
        /* <DEDUP_REMOVED lines=17> */
[----:B------:R-:W-:-:S05]  /*21e50*/  IADD3 R7, R4, -0x1, RZ ;  /* 0xffffffff04077810 */ /* 0x000fca0007ffe0ff */
[----:B------:R2:W3:Y:S02]  /*21e60*/  SHFL.IDX PT, R16, R0, R7, 0x1f ;  /* 0x00001f0700107589 */ /* 0x0004e400000e0000 */
.L_x_1659:
[----:B-12---:R-:W-:Y:S02]  /*21e70*/  IMAD.MOV R0, RZ, RZ, -R3 ;  /* 0x000000ffff007224 */ /* 0x006fe400078e0a03 */
[----:B---3--:R-:W-:Y:S02]  /*21e80*/  IMAD R16, R16, UR4, R5 ;  /* 0x0000000410107c24 */ /* 0x008fe4000f8e0205 */
[----:B------:R-:W-:Y:S02]  /*21e90*/  IMAD R5, R0, R9, RZ ;  /* 0x0000000900057224 */ /* 0x000fe400078e02ff */
[----:B------:R-:W-:-:S04]  /*21ea0*/  IMAD.MOV.U32 R2, RZ, RZ, RZ ;  /* 0x000000ffff027224 */ /* 0x000fc800078e00ff */
[----:B------:R-:W-:Y:S01]  /*21eb0*/  IMAD.HI.U32 R2, R3, R5, R2 ;  /* 0x0000000503027227 */ /* 0x000fe200078e0002 */
[----:B------:R-:W-:Y:S02]  /*21ec0*/  IADD3 R5, -R16, UR6, RZ ;  /* 0x0000000610057c10 */ /* 0x000fe4000fffe1ff */
[----:B------:R-:W-:Y:S02]  /*21ed0*/  IABS R3, R6 ;  /* 0x0000000600037213 */ /* 0x000fe40000000000 */
[----:B------:R-:W-:Y:S02]  /*21ee0*/  IABS R0, R5 ;  /* 0x0000000500007213 */ /* 0x000fe40000000000 */
[----:B------:R-:W-:-:S03]  /*21ef0*/  IADD3 R3, RZ, -R3, RZ ;  /* 0x80000003ff037210 */ /* 0x000fc60007ffe0ff */
[----:B------:R-:W-:-:S04]  /*21f00*/  IMAD.HI.U32 R7, R2, R0, RZ ;  /* 0x0000000002077227 */ /* 0x000fc800078e00ff */
[----:B------:R-:W-:-:S05]  /*21f10*/  IMAD R0, R7, R3, R0 ;  /* 0x0000000307007224 */ /* 0x000fca00078e0200 */
[----:B------:R-:W-:-:S13]  /*21f20*/  ISETP.GT.U32.AND P0, PT, R9, R0, PT ;  /* 0x000000000900720c */ /* 0x000fda0003f04070 */
[----:B------:R-:W-:Y:S02]  /*21f30*/  @!P0 IMAD.IADD R0, R0, 0x1, -R9 ;  /* 0x0000000100008824 */ /* 0x000fe400078e0a09 */
[----:B------:R-:W-:-:S03]  /*21f40*/  @!P0 VIADD R7, R7, 0x1 ;  /* 0x0000000107078836 */ /* 0x000fc60000000000 */
[----:B------:R-:W-:Y:S02]  /*21f50*/  ISETP.GE.U32.AND P0, PT, R0, R9, PT ;  /* 0x000000090000720c */ /* 0x000fe40003f06070 */
[----:B------:R-:W-:-:S11]  /*21f60*/  LOP3.LUT R0, R5, R6, RZ, 0x3c, !PT ;  /* 0x0000000605007212 */ /* 0x000fd600078e3cff */
[----:B------:R-:W-:Y:S02]  /*21f70*/  @P0 IADD3 R7, R7, 0x1, RZ ;  /* 0x0000000107070810 */ /* 0x000fe40007ffe0ff */
        /* <DEDUP_REMOVED lines=8> */
[----:B------:R-:W-:Y:S02]  /*22000*/  VIADDMNMX R8, R3, UR4, R8, PT ;  /* 0x0000000403087c46 */ /* 0x000fe4000b800108 */
[----:B------:R-:W-:Y:S02]  /*22010*/  IABS R6, R5 ;  /* 0x0000000500067213 */ /* 0x000fe40000000000 */
[----:B------:R-:W-:Y:S02]  /*22020*/  IABS R4, R8 ;  /* 0x0000000800047213 */ /* 0x000fe40000000000 */
[----:B------:R-:W-:Y:S02]  /*22030*/  IADD3 R0, R5, R0, RZ ;  /* 0x0000000005007210 */ /* 0x000fe40007ffe0ff */
[----:B------:R-:W1:Y:S08]  /*22040*/  I2F.RP R9, R4 ;  /* 0x0000000400097306 */ /* 0x000e700000209400 */
[----:B-1----:R-:W1:Y:S02]  /*22050*/  MUFU.RCP R9, R9 ;  /* 0x0000000900097308 */ /* 0x002e640000001000 */
[----:B-1----:R-:W-:-:S06]  /*22060*/  IADD3 R2, R9, 0xffffffe, RZ ;  /* 0x0ffffffe09027810 */ /* 0x002fcc0007ffe0ff */
[----:B------:R1:W2:Y:S02]  /*22070*/  F2I.FTZ.U32.TRUNC.NTZ R3, R2 ;  /* 0x0000000200037305 */ /* 0x0002a4000021f000 */
[----:B-1----:R-:W-:Y:S01]  /*22080*/  MOV R2, RZ ;  /* 0x000000ff00027202 */ /* 0x002fe20000000f00 */
[----:B--2---:R-:W-:-:S04]  /*22090*/  IMAD.MOV R7, RZ, RZ, -R3 ;  /* 0x000000ffff077224 */ /* 0x004fc800078e0a03 */
[----:B------:R-:W-:-:S04]  /*220a0*/  IMAD R7, R7, R4, RZ ;  /* 0x0000000407077224 */ /* 0x000fc800078e02ff */
[----:B------:R-:W-:Y:S01]  /*220b0*/  IMAD.HI.U32 R3, R3, R7, R2 ;  /* 0x0000000703037227 */ /* 0x000fe200078e0002 */
[-C--:B------:R-:W-:Y:S02]  /*220c0*/  IABS R7, R8.reuse ;  /* 0x0000000800077213 */ /* 0x080fe40000000000 */
[----:B------:R-:W-:-:S03]  /*220d0*/  LOP3.LUT R2, R5, R8, RZ, 0x3c, !PT ;  /* 0x0000000805027212 */ /* 0x000fc600078e3cff */
[----:B------:R-:W-:Y:S02]  /*220e0*/  IMAD.MOV R7, RZ, RZ, -R7 ;  /* 0x000000ffff077224 */ /* 0x000fe400078e0a07 */
[----:B------:R-:W-:-:S04]  /*220f0*/  IMAD.HI.U32 R3, R3, R6, RZ ;  /* 0x0000000603037227 */ /* 0x000fc800078e00ff */
[----:B------:R-:W-:-:S05]  /*22100*/  IMAD R7, R3, R7, R6 ;  /* 0x0000000703077224 */ /* 0x000fca00078e0206 */
[----:B------:R-:W-:-:S13]  /*22110*/  ISETP.GT.U32.AND P0, PT, R4, R7, PT ;  /* 0x000000070400720c */ /* 0x000fda0003f04070 */
[----:B------:R-:W-:Y:S01]  /*22120*/  @!P0 IADD3 R7, R7, -R4, RZ ;  /* 0x8000000407078210 */ /* 0x000fe20007ffe0ff */
[----:B------:R-:W-:-:S03]  /*22130*/  @!P0 VIADD R3, R3, 0x1 ;  /* 0x0000000103038836 */ /* 0x000fc60000000000 */
[----:B------:R-:W-:-:S13]  /*22140*/  ISETP.GE.U32.AND P0, PT, R7, R4, PT ;  /* 0x000000040700720c */ /* 0x000fda0003f06070 */
[----:B------:R-:W-:Y:S01]  /*22150*/  @P0 VIADD R3, R3, 0x1 ;  /* 0x0000000103030836 */ /* 0x000fe20000000000 */
[----:B------:R-:W-:-:S13]  /*22160*/  ISETP.GE.AND P0, PT, R2, RZ, PT ;  /* 0x000000ff0200720c */ /* 0x000fda0003f06270 */
[----:B------:R-:W-:Y:S01]  /*22170*/  @!P0 IMAD.MOV R3, RZ, RZ, -R3 ;  /* 0x000000ffff038224 */ /* 0x000fe200078e0a03 */
[----:B------:R-:W-:-:S13]  /*22180*/  ISETP.NE.AND P0, PT, R8, RZ, PT ;  /* 0x000000ff0800720c */ /* 0x000fda0003f05270 */
[----:B------:R-:W-:Y:S01]  /*22190*/  @!P0 LOP3.LUT R3, RZ, R8, RZ, 0x33, !PT ;  /* 0x00000008ff038212 */ /* 0x000fe200078e33ff */
[----:B------:R-:W-:-:S04]  /*221a0*/  IMAD.MOV R8, RZ, RZ, -R8 ;  /* 0x000000ffff087224 */ /* 0x000fc800078e0a08 */
[----:B------:R-:W-:Y:S01]  /*221b0*/  IMAD R18, R3, R8, R0 ;  /* 0x0000000803127224 */ /* 0x000fe200078e0200 */
[----:B------:R-:W-:-:S05]  /*221c0*/  LOP3.LUT R0, RZ, R3, RZ, 0x33, !PT ;  /* 0x00000003ff007212 */ /* 0x000fca00078e33ff */
[----:B------:R-:W-:Y:S01]  /*221d0*/  IMAD.IADD R17, R17, 0x1, R0 ;  /* 0x0000000111117824 */ /* 0x000fe200078e0200 */
[----:B------:R-:W-:Y:S06]  /*221e0*/  BRA `(.L_x_1660) ;  /* 0x00000000000c7947 */ /* 0x000fec0003800000 */
.L_x_1655:
[----:B------:R-:W-:Y:S01]  /*221f0*/  MOV R17, RZ ;  /* 0x000000ff00117202 */ /* 0x000fe20000000f00 */
[----:B------:R-:W-:Y:S02]  /*22200*/  IMAD.U32 R16, RZ, RZ, UR6 ;  /* 0x00000006ff107e24 */ /* 0x000fe4000f8e00ff */
[----:B------:R-:W-:-:S07]  /*22210*/  IMAD.MOV.U32 R18, RZ, RZ, RZ ;  /* 0x000000ffff127224 */ /* 0x000fce00078e00ff */
.L_x_1660:
[----:B------:R-:W2:Y:S01]  /*22220*/  LDL.LU R2, [R1+0x14] ;  /* 0x0000140001027983 */ /* 0x000ea20000300800 */
[----:B------:R-:W1:Y:S02]  /*22230*/  S2R R4, SR_TID.X ;  /* 0x0000000000047919 */ /* 0x000e640000002100 */
[----:B-1----:R-:W-:-:S04]  /*22240*/  LOP3.LUT R5, R4, 0x1f, RZ, 0xc0, !PT ;  /* 0x0000001f04057812 */ /* 0x002fc800078ec0ff */
[----:B------:R-:W-:-:S13]  /*22250*/  ISETP.NE.AND P0, PT, R5, RZ, PT ;  /* 0x000000ff0500720c */ /* 0x000fda0003f05270 */
[----:B------:R-:W1:Y:S01]  /*22260*/  @!P0 S2R R3, SR_CgaCtaId ;  /* 0x0000000000038919 */ /* 0x000e620000008800 */
[----:B------:R-:W-:-:S04]  /*22270*/  @!P0 MOV R0, 0x400 ;  /* 0x0000040000008802 */ /* 0x000fc80000000f00 */
[----:B-1----:R-:W-:-:S05]  /*22280*/  @!P0 LEA R0, R3, R0, 0x18 ;  /* 0x0000000003008211 */ /* 0x002fca00078ec0ff */
[----:B------:R1:W-:Y:S02]  /*22290*/  @!P0 STS.128 [R0+0x308d0], R16 ;  /* 0x0308d01000008388 */ /* 0x0003e40000000c00 */
[----:B-1----:R-:W-:Y:S02]  /*222a0*/  MOV R0, 0x1 ;  /* 0x0000000100007802 */ /* 0x002fe40000000f00 */
        /* <DEDUP_REMOVED lines=9> */
[----:B------:R-:W2:Y:S01]  /*22340*/  LDL R6, [R1+0xa4] ;  /* 0x0000a40001067983 */ /* 0x000ea20000100800 */
[----:B------:R-:W-:Y:S01]  /*22350*/  LOP3.LUT R4, R4, 0x7f, RZ, 0xc0, !PT ;  /* 0x0000007f04047812 */ /* 0x000fe200078ec0ff */
[----:B-1----:R-:W-:Y:S01]  /*22360*/  IMAD.MOV.U32 R0, RZ, RZ, 0x1 ;  /* 0x00000001ff007424 */ /* 0x002fe200078e00ff */
[----:B------:R-:W-:Y:S01]  /*22370*/  ISETP.NE.AND P1, PT, R5, RZ, PT ;  /* 0x000000ff0500720c */ /* 0x000fe20003f25270 */
[----:B------:R1:W-:Y:S01]  /*22380*/  STL [R1+0x28], RZ ;  /* 0x000028ff01007387 */ /* 0x0003e20000100800 */
[C---:B------:R-:W-:Y:S01]  /*22390*/  ISETP.NE.AND P2, PT, R4.reuse, RZ, PT ;  /* 0x000000ff0400720c */ /* 0x040fe20003f45270 */
[----:B------:R-:W-:Y:S01]  /*223a0*/  ULDC.64 UR36, c[0x0][0x198] ;  /* 0x0000660000247ab9 */ /* 0x000fe20000000a00 */
[----:B------:R-:W-:Y:S01]  /*223b0*/  ISETP.NE.OR P0, PT, R4, RZ, !P1 ;  /* 0x000000ff0400720c */ /* 0x000fe20004f05670 */
[----:B------:R1:W-:Y:S01]  /*223c0*/  STL [R1+0x10], R0 ;  /* 0x0000100001007387 */ /* 0x0003e20000100800 */
[----:B------:R-:W-:Y:S01]  /*223d0*/  LOP3.LUT R2, R2, 0xffffffbf, RZ, 0xc0, !PT ;  /* 0xffffffbf02027812 */ /* 0x000fe200078ec0ff */
[----:B------:R-:W-:-:S02]  /*223e0*/  ULDC UR39, c[0x0][0xc] ;  /* 0x0000030000277ab9 */ /* 0x000fc40000000800 */
[----:B------:R1:W-:Y:S01]  /*223f0*/  STL [R1+0xc], RZ ;  /* 0x00000cff01007387 */ /* 0x0003e20000100800 */
[----:B------:R-:W-:-:S03]  /*22400*/  LOP3.LUT R2, R2, 0xfffffffd, RZ, 0xc0, !PT ;  /* 0xfffffffd02027812 */ /* 0x000fc600078ec0ff */
[----:B------:R1:W-:Y:S02]  /*22410*/  STL [R1], RZ ;  /* 0x000000ff01007387 */ /* 0x0003e40000100800 */
[----:B------:R-:W-:Y:S02]  /*22420*/  @P2 LOP3.LUT R2, R2, 0x2, RZ, 0xfc, !PT ;  /* 0x0000000202022812 */ /* 0x000fe400078efcff */
[----:B------:R1:W-:Y:S02]  /*22430*/  STL [R1+0x8], R0 ;  /* 0x0000080001007387 */ /* 0x0003e40000100800 */
[----:B------:R-:W-:-:S05]  /*22440*/  @P0 LOP3.LUT R2, R2, 0x40, RZ, 0xfc, !PT ;  /* 0x0000004002020812 */ /* 0x000fca00078efcff */
[----:B------:R1:W-:Y:S01]  /*22450*/  STL [R1+0x14], R2 ;  /* 0x0000140201007387 */ /* 0x0003e20000100800 */
[----:B--2---:R-:W-:-:S13]  /*22460*/  R2UR UR4, R6 ;  /* 0x00000000060472ca */ /* 0x004fda00000e0000 */
[----:B-1----:R-:W-:-:S12]  /*22470*/  ULOP3.LUT UR38, UR4, 0x2, URZ, 0xfc, !UPT ;  /* 0x0000000204267892 */ /* 0x002fd8000f8efc3f */
.L_x_1768:
[----:B------:R-:W-:Y:S05]  /*22480*/  YIELD ;  /* 0x0000000000007946 */ /* 0x000fea0003800000 */
[----:B------:R-:W-:Y:S01]  /*22490*/  ULDC.64 UR4, c[0x0][0xa28] ;  /* 0x00028a0000047ab9 */ /* 0x000fe20000000a00 */
[----:B------:R-:W-:Y:S01]  /*224a0*/  IMAD.MOV.U32 R8, RZ, RZ, RZ ;  /* 0x000000ffff087224 */ /* 0x000fe200078e00ff */
[----:B------:R-:W-:Y:S01]  /*224b0*/  ISETP.NE.U32.AND P0, PT, RZ, UR4, PT ;  /* 0x00000004ff007c0c */ /* 0x000fe2000bf05070 */
[----:B------:R-:W-:Y:S01]  /*224c0*/  ULDC.64 UR6, c[0x0][0x208] ;  /* 0x0000820000067ab9 */ /* 0x000fe20000000a00 */
[----:B------:R-:W-:Y:S01]  /*224d0*/  MOV R0, RZ ;  /* 0x000000ff00007202 */ /* 0x000fe20000000f00 */
[----:B------:R-:W-:Y:S01]  /*224e0*/  ULDC.64 UR8, c[0x0][0xa08] ;  /* 0x0002820000087ab9 */ /* 0x000fe20000000a00 */
[----:B------:R-:W-:Y:S01]  /*224f0*/  ISETP.NE.AND.EX P0, PT, RZ, UR5, PT, P0 ;  /* 0x00000005ff007c0c */ /* 0x000fe2000bf05300 */
[----:B------:R-:W-:Y:S01]  /*22500*/  ULDC.64 UR4, c[0x0][0xa00] ;  /* 0x0002800000047ab9 */ /* 0x000fe20000000a00 */
[----:B------:R-:W-:-:S11]  /*22510*/  ULDC.64 UR10, c[0x0][0xa10] ;  /* 0x00028400000a7ab9 */ /* 0x000fd60000000a00 */
[----:B--2---:R-:W1:Y:S01]  /*22520*/  @P0 LDC.64 R2, c[0x0][0xa28] ;  /* 0x00028a00ff020b82 */ /* 0x004e620000000a00 */
[----:B------:R-:W-:Y:S01]  /*22530*/  ISETP.NE.U32.AND P2, PT, RZ, UR4, PT ;  /* 0x00000004ff007c0c */ /* 0x000fe2000bf45070 */
[----:B-1----:R-:W-:-:S05]  /*22540*/  @P0 IMAD.WIDE R2, R19, 0x4, R2 ;  /* 0x0000000413020825 */ /* 0x002fca00078e0202 */
[----:B------:R1:W5:Y:S01]  /*22550*/  @P0 LDG.E R8, desc[UR6][R2.64] ;  /* 0x0000000602080981 */ /* 0x000362000c1e1900 */
[----:B------:R-:W-:Y:S01]  /*22560*/  ISETP.NE.AND.EX P2, PT, RZ, UR5, PT, P2 ;  /* 0x00000005ff007c0c */ /* 0x000fe2000bf45320 */
[----:B------:R-:W-:Y:S01]  /*22570*/  ULDC.64 UR4, c[0x0][0xa18] ;  /* 0x0002860000047ab9 */ /* 0x000fe20000000a00 */
[----:B-1----:R-:W1:Y:S02]  /*22580*/  LDC.64 R2, c[0x0][0xa00] ;  /* 0x00028000ff027b82 */ /* 0x002e640000000a00 */
[----:B-1----:R-:W-:-:S09]  /*22590*/  IMAD.WIDE R2, R19, 0x4, R2 ;  /* 0x0000000413027825 */ /* 0x002fd200078e0202 */
[----:B------:R-:W2:Y:S01]  /*225a0*/  @P2 LDG.E R0, desc[UR6][R2.64] ;  /* 0x0000000602002981 */ /* 0x000ea2000c1e1900 */
[----:B------:R-:W-:Y:S01]  /*225b0*/  ISETP.NE.U32.AND P0, PT, RZ, UR4, PT ;  /* 0x00000004ff007c0c */ /* 0x000fe2000bf05070 */
[----:B------:R-:W-:-:S03]  /*225c0*/  ULDC UR4, c[0x0][0x288] ;  /* 0x0000a20000047ab9 */ /* 0x000fc60000000800 */
[----:B------:R-:W-:-:S13]  /*225d0*/  ISETP.NE.AND.EX P0, PT, RZ, UR5, PT, P0 ;  /* 0x00000005ff007c0c */ /* 0x000fda000bf05300 */
[----:B------:R-:W1:Y:S01]  /*225e0*/  @P0 LDC.64 R4, c[0x0][0xa18] ;  /* 0x00028600ff040b82 */ /* 0x000e620000000a00 */
[----:B------:R-:W-:-:S04]  /*225f0*/  ISETP.NE.U32.AND P1, PT, RZ, UR8, PT ;  /* 0x00000008ff007c0c */ /* 0x000fc8000bf25070 */
[----:B------:R-:W-:Y:S02]  /*22600*/  ISETP.NE.AND.EX P3, PT, RZ, UR9, PT, P1 ;  /* 0x00000009ff007c0c */ /* 0x000fe4000bf65310 */
[----:B------:R-:W-:-:S04]  /*22610*/  ISETP.NE.U32.AND P1, PT, RZ, UR10, PT ;  /* 0x0000000aff007c0c */ /* 0x000fc8000bf25070 */
[----:B------:R-:W-:Y:S01]  /*22620*/  ISETP.NE.AND.EX P1, PT, RZ, UR11, PT, P1 ;  /* 0x0000000bff007c0c */ /* 0x000fe2000bf25310 */
        /* <DEDUP_REMOVED lines=8> */
[----:B------:R-:W-:Y:S01]  /*226b0*/  ULDC UR6, c[0x0][0x338] ;  /* 0x0000ce0000067ab9 */ /* 0x000fe20000000800 */
[----:B------:R-:W-:Y:S01]  /*226c0*/  ULDC UR5, c[0x0][0x2e0] ;  /* 0x0000b80000057ab9 */ /* 0x000fe20000000800 */
[----:B------:R-:W-:Y:S01]  /*226d0*/  USEL UR4, UR4, 0x1, UP0 ;  /* 0x0000000104047887 */ /* 0x000fe20008000000 */
[----:B------:R-:W-:-:S03]  /*226e0*/  IMAD.U32 R10, RZ, RZ, UR6 ;  /* 0x00000006ff0a7e24 */ /* 0x000fc6000f8e00ff */
[----:B------:R-:W-:-:S06]  /*226f0*/  UIMAD UR4, UR4, UR5, URZ ;  /* 0x00000005040472a4 */ /* 0x000fcc000f8e023f */
[----:B-1----:R-:W-:Y:S01]  /*22700*/  MOV R5, UR4 ;  /* 0x0000000400057c02 */ /* 0x002fe20008000f00 */
[----:B------:R-:W-:Y:S06]  /*22710*/  @P0 BRA `(.L_x_1662) ;  /* 0x0000000000140947 */ /* 0x000fec0003800000 */
[----:B------:R-:W-:Y:S05]  /*22720*/  @!P2 BRA `(.L_x_1662) ;  /* 0x000000000010a947 */ /* 0x000fea0003800000 */
[----:B------:R-:W-:Y:S02]  /*22730*/  ULDC.64 UR4, c[0x0][0x208] ;  /* 0x0000820000047ab9 */ /* 0x000fe40000000a00 */
[----:B-----5:R-:W2:Y:S04]  /*22740*/  LDG.E R0, desc[UR4][R2.64] ;  /* 0x0000000402007981 */ /* 0x020ea8000c1e1900 */
[----:B------:R-:W2:Y:S02]  /*22750*/  LDG.E R7, desc[UR4][R2.64+0x4] ;  /* 0x0000040402077981 */ /* 0x000ea4000c1e1900 */
[----:B--2---:R-:W-:-:S07]  /*22760*/  IMAD.IADD R0, R7, 0x1, -R0 ;  /* 0x0000000107007824 */ /* 0x004fce00078e0a00 */
.L_x_1662:
[----:B------:R-:W1:Y:S01]  /*22770*/  LDC.64 R6, c[0x0][0xa08] ;  /* 0x00028200ff067b82 */ /* 0x000e620000000a00 */
[----:B------:R-:W-:Y:S01]  /*22780*/  IMAD.MOV.U32 R9, RZ, RZ, RZ ;  /* 0x000000ffff097224 */ /* 0x000fe200078e00ff */
[----:B------:R-:W-:-:S06]  /*22790*/  ULDC.64 UR4, c[0x0][0x208] ;  /* 0x0000820000047ab9 */ /* 0x000fcc0000000a00 */
[----:B------:R-:W2:Y:S01]  /*227a0*/  LDC.64 R2, c[0x0][0xa10] ;  /* 0x00028400ff027b82 */ /* 0x000ea20000000a00 */
[----:B-1----:R-:W-:-:S05]  /*227b0*/  IMAD.WIDE R6, R19, 0x4, R6 ;  /* 0x0000000413067825 */ /* 0x002fca00078e0206 */
[----:B------:R-:W3:Y:S01]  /*227c0*/  @P3 LDG.E R9, desc[UR4][R6.64] ;  /* 0x0000000406093981 */ /* 0x000ee2000c1e1900 */
[----:B------:R-:W-:Y:S01]  /*227d0*/  MOV R4, RZ ;  /* 0x000000ff00047202 */ /* 0x000fe20000000f00 */
[----:B--2---:R-:W-:-:S05]  /*227e0*/  IMAD.WIDE R2, R19, 0x4, R2 ;  /* 0x0000000413027825 */ /* 0x004fca00078e0202 */
[----:B------:R1:W5:Y:S01]  /*227f0*/  @P1 LDG.E R4, desc[UR4][R2.64] ;  /* 0x0000000402041981 */ /* 0x000362000c1e1900 */
[----:B------:R-:W-:Y:S02]  /*22800*/  ULDC.64 UR4, c[0x0][0xa20] ;  /* 0x0002880000047ab9 */ /* 0x000fe40000000a00 */
[----:B------:R-:W-:-:S04]  /*22810*/  ISETP.NE.U32.AND P0, PT, RZ, UR4, PT ;  /* 0x00000004ff007c0c */ /* 0x000fc8000bf05070 */
[----:B------:R-:W-:Y:S01]  /*22820*/  ISETP.NE.AND.EX P0, PT, RZ, UR5, PT, P0 ;  /* 0x00000005ff007c0c */ /* 0x000fe2000bf05300 */
[----:B---3-5:R-:W-:-:S05]  /*22830*/  IMAD.IADD R9, R9, 0x1, R8 ;  /* 0x0000000109097824 */ /* 0x028fca00078e0208 */
[----:B------:R1:W-:Y:S07]  /*22840*/  STL [R1+0x4], R9 ;  /* 0x0000040901007387 */ /* 0x0003ee0000100800 */
[----:B------:R-:W-:Y:S05]  /*22850*/  @!P0 BRA `(.L_x_1663) ;  /* 0x0000000000148947 */ /* 0x000fea0003800000 */
[----:B------:R-:W2:Y:S01]  /*22860*/  LDC.64 R6, c[0x0][0xa20] ;  /* 0x00028800ff067b82 */ /* 0x000ea20000000a00 */
[----:B------:R-:W-:Y:S01]  /*22870*/  ULDC.64 UR4, c[0x0][0x208] ;  /* 0x0000820000047ab9 */ /* 0x000fe20000000a00 */
[----:B--2---:R-:W-:-:S05]  /*22880*/  IMAD.WIDE R6, R19, 0x4, R6 ;  /* 0x0000000413067825 */ /* 0x004fca00078e0206 */
[----:B------:R2:W5:Y:S01]  /*22890*/  LDG.E R5, desc[UR4][R6.64] ;  /* 0x0000000406057981 */ /* 0x000562000c1e1900 */
[----:B------:R-:W-:Y:S05]  /*228a0*/  BRA `(.L_x_1664) ;  /* 0x0000000000147947 */ /* 0x000fea0003800000 */
.L_x_1663:
[----:B------:R-:W-:Y:S05]  /*228b0*/  @!P3 BRA `(.L_x_1664) ;  /* 0x000000000010b947 */ /* 0x000fea0003800000 */
[----:B------:R-:W-:Y:S02]  /*228c0*/  ULDC.64 UR4, c[0x0][0x208] ;  /* 0x0000820000047ab9 */ /* 0x000fe40000000a00 */
[----:B------:R-:W2:Y:S04]  /*228d0*/  LDG.E R5, desc[UR4][R6.64] ;  /* 0x0000000406057981 */ /* 0x000ea8000c1e1900 */
[----:B------:R-:W2:Y:S02]  /*228e0*/  LDG.E R6, desc[UR4][R6.64+0x4] ;  /* 0x0000040406067981 */ /* 0x000ea4000c1e1900 */
[----:B--2---:R-:W-:-:S07]  /*228f0*/  IMAD.IADD R5, R6, 0x1, -R5 ;  /* 0x0000000106057824 */ /* 0x004fce00078e0a05 */
.L_x_1664:
[----:B------:R-:W-:Y:S02]  /*22900*/  ULDC.64 UR4, c[0x0][0x208] ;  /* 0x0000820000047ab9 */ /* 0x000fe40000000a00 */
[----:B--2---:R-:W2:Y:S04]  /*22910*/  @P1 LDG.E R6, desc[UR4][R2.64] ;  /* 0x0000000402061981 */ /* 0x004ea8000c1e1900 */
[----:B-1----:R-:W2:Y:S01]  /*22920*/  @P1 LDG.E R2, desc[UR4][R2.64+0x4] ;  /* 0x0000040402021981 */ /* 0x002ea2000c1e1900 */
[----:B-----5:R-:W-:Y:S01]  /*22930*/  IMAD.IADD R8, R5, 0x1, -R8 ;  /* 0x0000000105087824 */ /* 0x020fe200078e0a08 */
[----:B------:R-:W-:Y:S02]  /*22940*/  LEA R20, R17, 0x80, 0x7 ;  /* 0x0000008011147811 */ /* 0x000fe400078e38ff */
[----:B--2---:R-:W-:-:S05]  /*22950*/  @P1 IADD3 R10, -R6, R2, RZ ;  /* 0x00000002060a1210 */ /* 0x004fca0007ffe1ff */
[----:B------:R-:W-:-:S05]  /*22960*/  IMAD.IADD R5, R8, 0x1, R10 ;  /* 0x0000000108057824 */ /* 0x000fca00078e020a */
[C---:B------:R-:W-:Y:S02]  /*22970*/  IADD3 R21, R5.reuse, 0x3f, RZ ;  /* 0x0000003f05157810 */ /* 0x040fe40007ffe0ff */
[----:B------:R-:W-:Y:S02]  /*22980*/  IADD3 R20, R5, R20, -R0 ;  /* 0x0000001405147210 */ /* 0x000fe40007ffe800 */
[----:B------:R-:W-:-:S04]  /*22990*/  SHF.R.S32.HI R2, RZ, 0x1f, R21 ;  /* 0x0000001fff027819 */ /* 0x000fc80000011415 */
[----:B------:R-:W-:Y:S02]  /*229a0*/  LEA.HI R21, R2, R21, RZ, 0x6 ;  /* 0x0000001502157211 */ /* 0x000fe400078f30ff */
[----:B------:R-:W1:Y:S02]  /*229b0*/  LDC.64 R2, c[0x0][0x9e0] ;  /* 0x00027800ff027b82 */ /* 0x000e640000000a00 */
[----:B------:R-:W-:Y:S02]  /*229c0*/  SHF.R.S32.HI R21, RZ, 0x6, R21 ;  /* 0x00000006ff157819 */ /* 0x000fe40000011415 */
[----:B-1----:R-:W-:Y:S01]  /*229d0*/  ISETP.GE.AND P2, PT, R3, 0x1, PT ;  /* 0x000000010300780c */ /* 0x002fe20003f46270 */
[----:B------:R-:W-:-:S12]  /*229e0*/  IMAD.IADD R2, R20, 0x1, R2 ;  /* 0x0000000114027824 */ /* 0x000fd800078e0202 */
[----:B------:R-:W-:Y:S05]  /*229f0*/  @!P2 BRA `(.L_x_1665) ;  /* 0x000000000048a947 */ /* 0x000fea0003800000 */
[C---:B------:R-:W-:Y:S01]  /*22a00*/  ISETP.GT.AND P0, PT, R20.reuse, RZ, PT ;  /* 0x000000ff1400720c */ /* 0x040fe20003f04270 */
[----:B------:R-:W-:Y:S01]  /*22a10*/  BSSY B0, `(.L_x_1666) ;  /* 0x000000e000007945 */ /* 0x000fe20003800000 */
[----:B------:R-:W-:-:S11]  /*22a20*/  VIADD R9, R20, 0xffffffff ;  /* 0xffffffff14097836 */ /* 0x000fd60000000000 */
[----:B------:R-:W-:Y:S05]  /*22a30*/  @P0 BRA `(.L_x_1667) ;  /* 0x00000000001c0947 */ /* 0x000fea0003800000 */
[----:B------:R-:W-:Y:S02]  /*22a40*/  ISETP.NE.AND P0, PT, R3, 0x1, PT ;  /* 0x000000010300780c */ /* 0x000fe40003f05270 */
[----:B------:R-:W-:-:S11]  /*22a50*/  IADD3 R9, -R20, RZ, RZ ;  /* 0x000000ff14097210 */ /* 0x000fd60007ffe1ff */
[----:B------:R-:W1:Y:S02]  /*22a60*/  @P0 LDC.64 R6, c[0x0][0x9e8] ;  /* 0x00027a00ff060b82 */ /* 0x000e640000000a00 */
[----:B-1----:R-:W-:-:S05]  /*22a70*/  @P0 IMAD.HI.U32 R6, R9, R6, RZ ;  /* 0x0000000609060227 */ /* 0x002fca00078e00ff */
[----:B------:R-:W-:-:S04]  /*22a80*/  @P0 SHF.R.U32.HI R9, RZ, R7, R6 ;  /* 0x00000007ff090219 */ /* 0x000fc80000011606 */
[----:B------:R-:W-:Y:S01]  /*22a90*/  LOP3.LUT R9, RZ, R9, RZ, 0x33, !PT ;  /* 0x00000009ff097212 */ /* 0x000fe200078e33ff */
[----:B------:R-:W-:Y:S06]  /*22aa0*/  BRA `(.L_x_1668) ;  /* 0x0000000000107947 */ /* 0x000fec0003800000 */
.L_x_1667:
[----:B------:R-:W-:-:S13]  /*22ab0*/  ISETP.NE.AND P0, PT, R3, 0x1, PT ;  /* 0x000000010300780c */ /* 0x000fda0003f05270 */
[----:B------:R-:W1:Y:S02]  /*22ac0*/  @P0 LDC.64 R6, c[0x0][0x9e8] ;  /* 0x00027a00ff060b82 */ /* 0x000e640000000a00 */
[----:B-1----:R-:W-:-:S05]  /*22ad0*/  @P0 IMAD.HI.U32 R6, R9, R6, RZ ;  /* 0x0000000609060227 */ /* 0x002fca00078e00ff */
[----:B------:R-:W-:-:S07]  /*22ae0*/  @P0 SHF.R.U32.HI R9, RZ, R7, R6 ;  /* 0x00000007ff090219 */ /* 0x000fce0000011606 */
.L_x_1668:
[----:B------:R-:W-:Y:S05]  /*22af0*/  BSYNC B0 ;  /* 0x0000000000007941 */ /* 0x000fea0003800000 */
.L_x_1666:
[----:B------:R-:W-:-:S05]  /*22b00*/  IMAD R9, R9, R3, R3 ;  /* 0x0000000309097224 */ /* 0x000fca00078e0203 */
[----:B------:R-:W-:-:S07]  /*22b10*/  VIMNMX R2, R2, R9, PT ;  /* 0x0000000902027248 */ /* 0x000fce0003fe0100 */
.L_x_1665:
        /* <DEDUP_REMOVED lines=15> */
.L_x_1671:
[----:B------:R-:W-:Y:S01]  /*22c10*/  ISETP.NE.AND P0, PT, R3, 0x1, PT ;  /* 0x000000010300780c */ /* 0x000fe20003f05270 */
[----:B------:R-:W-:-:S12]  /*22c20*/  IMAD.MOV.U32 R9, RZ, RZ, R0 ;  /* 0x000000ffff097224 */ /* 0x000fd800078e0000 */
[----:B------:R-:W1:Y:S02]  /*22c30*/  @P0 LDC.64 R6, c[0x0][0x9e8] ;  /* 0x00027a00ff060b82 */ /* 0x000e640000000a00 */
[----:B-1----:R-:W-:-:S05]  /*22c40*/  @P0 IMAD.HI.U32 R6, R0, R6, RZ ;  /* 0x0000000600060227 */ /* 0x002fca00078e00ff */
[----:B------:R-:W-:-:S07]  /*22c50*/  @P0 SHF.R.U32.HI R9, RZ, R7, R6 ;  /* 0x00000007ff090219 */ /* 0x000fce0000011606 */
.L_x_1672:
[----:B------:R-:W-:Y:S05]  /*22c60*/  BSYNC B0 ;  /* 0x0000000000007941 */ /* 0x000fea0003800000 */
.L_x_1670:
[----:B------:R-:W-:-:S05]  /*22c70*/  IMAD R3, R9, R3, RZ ;  /* 0x0000000309037224 */ /* 0x000fca00078e02ff */
[----:B------:R-:W-:-:S07]  /*22c80*/  VIMNMX R5, R5, R3, !PT ;  /* 0x0000000305057248 */ /* 0x000fce0007fe0100 */
.L_x_1669:
[----:B------:R-:W-:Y:S01]  /*22c90*/  VIADD R2, R2, 0x3f ;  /* 0x0000003f02027836 */ /* 0x000fe20000000000 */
[----:B------:R-:W-:Y:S01]  /*22ca0*/  BSSY B0, `(.L_x_1673) ;  /* 0x0000103000007945 */ /* 0x000fe20003800000 */
[----:B------:R-:W-:-:S03]  /*22cb0*/  PLOP3.LUT P2, PT, PT, PT, PT, 0x80, 0x0 ;  /* 0x000000000000781c */ /* 0x000fc60003f4f070 */
[----:B------:R-:W-:-:S04]  /*22cc0*/  SHF.R.S32.HI R3, RZ, 0x1f, R2 ;  /* 0x0000001fff037819 */ /* 0x000fc80000011402 */
[----:B------:R-:W-:Y:S02]  /*22cd0*/  LEA.HI R3, R3, R2, RZ, 0x6 ;  /* 0x0000000203037211 */ /* 0x000fe400078f30ff */
[----:B------:R-:W-:Y:S02]  /*22ce0*/  SHF.R.S32.HI R2, RZ, 0x1f, R5 ;  /* 0x0000001fff027819 */ /* 0x000fe40000011405 */
[----:B------:R-:W-:Y:S02]  /*22cf0*/  SHF.R.S32.HI R3, RZ, 0x6, R3 ;  /* 0x00000006ff037819 */ /* 0x000fe40000011403 */
[----:B------:R-:W-:Y:S02]  /*22d00*/  LEA.HI R2, R2, R5, RZ, 0x6 ;  /* 0x0000000502027211 */ /* 0x000fe400078f30ff */
[----:B------:R-:W-:Y:S02]  /*22d10*/  VIMNMX R3, R21, R3, PT ;  /* 0x0000000315037248 */ /* 0x000fe40003fe0100 */
[----:B------:R-:W-:-:S03]  /*22d20*/  SHF.R.S32.HI R2, RZ, 0x6, R2 ;  /* 0x00000006ff027819 */ /* 0x000fc60000011402 */
[----:B------:R-:W-:Y:S01]  /*22d30*/  IMAD R3, R3, 0x40, -R8 ;  /* 0x0000004003037824 */ /* 0x000fe200078e0a08 */
[----:B------:R-:W-:-:S04]  /*22d40*/  VIMNMX R2, RZ, R2, !PT ;  /* 0x00000002ff027248 */ /* 0x000fc80007fe0100 */
[----:B------:R-:W-:Y:S02]  /*22d50*/  LEA R2, R2, -R8, 0x6 ;  /* 0x8000000802027211 */ /* 0x000fe400078e30ff */
[----:B------:R-:W-:Y:S02]  /*22d60*/  VIMNMX R3, R3, R10, PT ;  /* 0x0000000a03037248 */ /* 0x000fe40003fe0100 */
[----:B------:R-:W-:-:S04]  /*22d70*/  VIMNMX R5, RZ, R2, !PT ;  /* 0x00000002ff057248 */ /* 0x000fc80007fe0100 */
[----:B------:R-:W-:Y:S02]  /*22d80*/  ISETP.GT.AND P0, PT, R3, R5, PT ;  /* 0x000000050300720c */ /* 0x000fe40003f04270 */
[----:B------:R-:W-:-:S04]  /*22d90*/  SHF.R.U32.HI R5, RZ, 0x6, R5 ;  /* 0x00000006ff057819 */ /* 0x000fc80000011605 */
[----:B------:R-:W-:-:S07]  /*22da0*/  MOV R6, R5 ;  /* 0x0000000500067202 */ /* 0x000fce0000000f00 */
[----:B------:R-:W-:-:S05]  /*22db0*/  @P0 VIADD R2, R3, 0x3f ;  /* 0x0000003f03020836 */ /* 0x000fca0000000000 */
[----:B------:R-:W-:-:S04]  /*22dc0*/  @P0 SHF.R.S32.HI R3, RZ, 0x1f, R2 ;  /* 0x0000001fff030819 */ /* 0x000fc80000011402 */
[----:B------:R-:W-:-:S04]  /*22dd0*/  @P0 LEA.HI R3, R3, R2, RZ, 0x6 ;  /* 0x0000000203030211 */ /* 0x000fc800078f30ff */
[----:B------:R-:W-:-:S04]  /*22de0*/  @P0 SHF.R.S32.HI R6, RZ, 0x6, R3 ;  /* 0x00000006ff060819 */ /* 0x000fc80000011403 */
[----:B------:R-:W-:-:S13]  /*22df0*/  ISETP.GT.AND P0, PT, R6, R5, PT ;  /* 0x000000050600720c */ /* 0x000fda0003f04270 */
[----:B------:R-:W-:Y:S05]  /*22e00*/  @!P0 BRA `(.L_x_1674) ;  /* 0x0000000c00b08947 */ /* 0x000fea0003800000 */
[----:B------:R-:W1:Y:S01]  /*22e10*/  LDC R2, c[0x0][0x428] ;  /* 0x00010a00ff027b82 */ /* 0x000e620000000800 */
[----:B------:R-:W-:Y:S01]  /*22e20*/  UMOV UR4, 0xffffffff ;  /* 0xffffffff00047882 */ /* 0x000fe20000000000 */
[----:B------:R-:W-:Y:S01]  /*22e30*/  IMAD.MOV.U32 R3, RZ, RZ, R18 ;  /* 0x000000ffff037224 */ /* 0x000fe200078e0012 */
[----:B-1----:R-:W-:-:S13]  /*22e40*/  ISETP.NE.AND P0, PT, R2, 0x1, PT ;  /* 0x000000010200780c */ /* 0x002fda0003f05270 */
[----:B------:R-:W1:Y:S08]  /*22e50*/  @P0 LDC R2, c[0x0][0x42c] ;  /* 0x00010b00ff020b82 */ /* 0x000e700000000800 */
[----:B------:R-:W2:Y:S01]  /*22e60*/  @P0 LDC R7, c[0x0][0x430] ;  /* 0x00010c00ff070b82 */ /* 0x000ea20000000800 */
[----:B-1----:R-:W-:-:S05]  /*22e70*/  @P0 IMAD.HI.U32 R2, R18, R2, RZ ;  /* 0x0000000212020227 */ /* 0x002fca00078e00ff */
[----:B--2---:R-:W-:Y:S02]  /*22e80*/  @P0 SHF.R.U32.HI R3, RZ, R7, R2 ;  /* 0x00000007ff030219 */ /* 0x004fe40000011602 */
[----:B------:R-:W-:Y:S01]  /*22e90*/  SEL R2, R19, RZ, !P1 ;  /* 0x000000ff13027207 */ /* 0x000fe20004800000 */
[----:B------:R-:W-:Y:S06]  /*22ea0*/  BRA.DIV UR4, `(.L_x_1675) ;  /* 0x0000007204187947 */ /* 0x000fec000b800000 */
.L_x_1883:
[----:B------:R-:W-:-:S03]  /*22eb0*/  UMOV UR4, 0xffffffff ;  /* 0xffffffff00047882 */ /* 0x000fc60000000000 */
[----:B------:R-:W-:Y:S05]  /*22ec0*/  BRA.DIV UR4, `(.L_x_1676) ;  /* 0x0000007204447947 */ /* 0x000fea000b800000 */
[----:B------:R-:W-:-:S13]  /*22ed0*/  ELECT P6, URZ, PT ;  /* 0x00000000003f782f */ /* 0x000fda00038c0000 */
.L_x_1886:
[----:B------:R-:W2:Y:S01]  /*22ee0*/  LDL R7, [R1+0x28] ;  /* 0x0000280001077983 */ /* 0x000ea20000100800 */
[----:B------:R-:W-:Y:S01]  /*22ef0*/  BSSY B1, `(.L_x_1677) ;  /* 0x000000b000017945 */ /* 0x000fe20003800000 */
[----:B0-----:R-:W0:Y:S01]  /*22f00*/  S2R R11, SR_CgaCtaId ;  /* 0x00000000000b7919 */ /* 0x001e220000008800 */
        /* <DEDUP_REMOVED lines=9> */
.L_x_1887:
[----:B------:R-:W-:Y:S05]  /*22fa0*/  BSYNC B1 ;  /* 0x0000000000017941 */ /* 0x000fea0003800000 */
.L_x_1677:
        /* <DEDUP_REMOVED lines=8> */
.L_x_1888:
[----:B------:R-:W1:Y:S02]  /*23030*/  S2R R8, SR_TID.X ;  /* 0x0000000000087919 */ /* 0x000e640000002100 */
[----:B-1----:R-:W-:-:S04]  /*23040*/  LOP3.LUT R8, R8, 0x7f, RZ, 0xc0, !PT ;  /* 0x0000007f08087812 */ /* 0x002fc800078ec0ff */
[----:B------:R-:W-:-:S13]  /*23050*/  ISETP.NE.AND P1, PT, R8, RZ, PT ;  /* 0x000000ff0800720c */ /* 0x000fda0003f25270 */
        /* <DEDUP_REMOVED lines=8> */
.L_x_1682:
[----:B-1----:R-:W2:Y:S01]  /*230e0*/  LDL R8, [R1+0xc] ;  /* 0x00000c0001087983 */ /* 0x002ea20000100800 */
[----:B------:R-:W-:Y:S01]  /*230f0*/  R2UR UR9, R7 ;  /* 0x00000000070972ca */ /* 0x000fe200000e0000 */
[----:B------:R-:W-:Y:S01]  /*23100*/  UIADD3 UR4, UP0, UR36, 0x570, URZ ;  /* 0x0000057024047890 */ /* 0x000fe2000ff1e03f */
[----:B------:R-:W-:Y:S01]  /*23110*/  R2UR UR12, R3 ;  /* 0x00000000030c72ca */ /* 0x000fe200000e0000 */
[----:B------:R-:W-:Y:S01]  /*23120*/  UMOV UR10, URZ ;  /* 0x0000003f000a7c82 */ /* 0x000fe20008000000 */
[----:B------:R-:W-:Y:S01]  /*23130*/  R2UR UR13, R2 ;  /* 0x00000000020d72ca */ /* 0x000fe200000e0000 */
[----:B------:R-:W-:Y:S01]  /*23140*/  UIADD3.X UR5, URZ, UR37, URZ, UP0, !UPT ;  /* 0x000000253f057290 */ /* 0x000fe200087fe43f */
[----:B------:R-:W-:Y:S01]  /*23150*/  UMOV UR6, 0x0 ;  /* 0x0000000000067882 */ /* 0x000fe20000000000 */
[----:B------:R-:W-:Y:S01]  /*23160*/  UMOV UR7, 0x12f00000 ;  /* 0x12f0000000077882 */ /* 0x000fe20000000000 */
[----:B------:R-:W-:-:S05]  /*23170*/  UMOV UR17, 0x40 ;  /* 0x0000004000117882 */ /* 0x000fca0000000000 */
[----:B------:R-:W-:Y:S01]  /*23180*/  UIADD3 UR9, UR9, 0x30890, URZ ;  /* 0x0003089009097890 */ /* 0x000fe2000fffe03f */
[----:B--2---:R-:W-:-:S04]  /*23190*/  LEA R8, R8, R11, 0xf ;  /* 0x0000000b08087211 */ /* 0x004fc800078e78ff */
[----:B------:R-:W-:Y:S01]  /*231a0*/  R2UR UR14, R8 ;  /* 0x00000000080e72ca */ /* 0x000fe200000e0000 */
[----:B------:R-:W-:-:S04]  /*231b0*/  IMAD R8, R6, 0x40, R4 ;  /* 0x0000004006087824 */ /* 0x000fc800078e0204 */
[----:B------:R-:W-:-:S05]  /*231c0*/  VIADD R8, R8, 0xffffffc0 ;  /* 0xffffffc008087836 */ /* 0x000fca0000000000 */
[----:B------:R-:W-:-:S03]  /*231d0*/  R2UR UR11, R8 ;  /* 0x00000000080b72ca */ /* 0x000fc600000e0000 */
[----:B------:R-:W-:Y:S02]  /*231e0*/  UIADD3 UR8, UR14, 0x20400, URZ ;  /* 0x000204000e087890 */ /* 0x000fe4000fffe03f */
[----:B------:R-:W-:Y:S02]  /*231f0*/  UIADD3 UR15, UR14, 0x22400, URZ ;  /* 0x000224000e0f7890 */ /* 0x000fe4000fffe03f */
[----:B------:R-:W-:Y:S02]  /*23200*/  UIADD3 UR16, UR14, 0x24400, URZ ;  /* 0x000244000e107890 */ /* 0x000fe4000fffe03f */
[----:B------:R-:W-:-:S04]  /*23210*/  UIADD3 UR14, UR14, 0x26400, URZ ;  /* 0x000264000e0e7890 */ /* 0x000fc8000fffe03f */
        /* <DEDUP_REMOVED lines=14> */
.L_x_1889:
[----:B------:R-:W0:Y:S02]  /*23300*/  LDL R10, [R1+0xc] ;  /* 0x00000c00010a7983 */ /* 0x000e240000100800 */
[----:B01----:R-:W-:Y:S01]  /*23310*/  SHF.L.U32 R9, R10, 0xe, RZ ;  /* 0x0000000e0a097819 */ /* 0x003fe200000006ff */
[----:B------:R-:W-:Y:S06]  /*23320*/  @P1 BRA `(.L_x_1684) ;  /* 0x00000000001c1947 */ /* 0x000fec0003800000 */
[----:B------:R-:W0:Y:S02]  /*23330*/  S2R R10, SR_TID.X ;  /* 0x00000000000a7919 */ /* 0x000e240000002100 */
[----:B0-----:R-:W-:-:S04]  /*23340*/  LOP3.LUT R10, R10, 0x1f, RZ, 0xc0, !PT ;  /* 0x0000001f0a0a7812 */ /* 0x001fc800078ec0ff */
[----:B------:R-:W-:Y:S01]  /*23350*/  ISETP.NE.AND P0, PT, R10, RZ, PT ;  /* 0x000000ff0a00720c */ /* 0x000fe20003f05270 */
[----:B------:R-:W-:-:S04]  /*23360*/  IMAD.MOV.U32 R10, RZ, RZ, 0x8000 ;  /* 0x00008000ff0a7424 */ /* 0x000fc800078e00ff */
[----:B------:R0:W-:Y:S08]  /*23370*/  SYNCS.ARRIVE.TRANS64 RZ, [R7+URZ+0x308b0], R10 ;  /* 0x0308b00a07ff79a7 */ /* 0x0001f0000800003f */
[----:B------:R-:W-:Y:S05]  /*23380*/  @!P0 BRA `(.L_x_1684) ;  /* 0x0000000000048947 */ /* 0x000fea0003800000 */
[----:B------:R-:W-:Y:S01]  /*23390*/  BPT.TRAP 0x1 ;  /* 0x000000040000795c */ /* 0x000fe20000300000 */
.L_x_1684:
[----:B------:R-:W-:Y:S01]  /*233a0*/  IMAD R9, R9, 0x2, R11 ;  /* 0x0000000209097824 */ /* 0x000fe200078e020b */
        /* <DEDUP_REMOVED lines=11> */
[----:B------:R-:W-:-:S04]  /*23460*/  UIADD3 UR9, UR9, 0x308b0, URZ ;  /* 0x000308b009097890 */ /* 0x000fc8000fffe03f */
        /* <DEDUP_REMOVED lines=17> */
.L_x_1680:
[----:B------:R-:W-:Y:S05]  /*23580*/  BSYNC B1 ;  /* 0x0000000000017941 */ /* 0x000fea0003800000 */
.L_x_1679:
[----:B0-----:R-:W2:Y:S04]  /*23590*/  LDL.LU R7, [R1+0xc] ;  /* 0x00000c0001077983 */ /* 0x001ea80000300800 */
[----:B------:R-:W3:Y:S01]  /*235a0*/  LDL.LU R9, [R1+0x10] ;  /* 0x0000100001097983 */ /* 0x000ee20000300800 */
[----:B------:R-:W-:Y:S01]  /*235b0*/  VIADD R6, R6, 0xfffffffe ;  /* 0xfffffffe06067836 */ /* 0x000fe20000000000 */
[----:B------:R-:W-:Y:S02]  /*235c0*/  PLOP3.LUT P2, PT, PT, PT, PT, 0x8, 0x0 ;  /* 0x000000000000781c */ /* 0x000fe40003f4e170 */
[----:B--2---:R-:W-:-:S04]  /*235d0*/  IADD3 R7, R7, 0x1, RZ ;  /* 0x0000000107077810 */ /* 0x004fc80007ffe0ff */
[----:B------:R-:W-:-:S04]  /*235e0*/  ISETP.NE.AND P0, PT, R7, 0x2, PT ;  /* 0x000000020700780c */ /* 0x000fc80003f05270 */
[----:B------:R-:W-:Y:S02]  /*235f0*/  SEL R8, RZ, 0x1, P0 ;  /* 0x00000001ff087807 */ /* 0x000fe40000000000 */
[----:B------:R-:W-:Y:S02]  /*23600*/  SEL R7, R7, RZ, P0 ;  /* 0x000000ff07077207 */ /* 0x000fe40000000000 */
[----:B---3--:R-:W-:Y:S02]  /*23610*/  LOP3.LUT R9, R9, R8, RZ, 0x3c, !PT ;  /* 0x0000000809097212 */ /* 0x008fe400078e3cff */
[----:B------:R-:W-:-:S03]  /*23620*/  ISETP.GE.AND P0, PT, R6, R5, PT ;  /* 0x000000050600720c */ /* 0x000fc60003f06270 */
[----:B------:R1:W-:Y:S04]  /*23630*/  STL [R1+0x10], R9 ;  /* 0x0000100901007387 */ /* 0x0003e80000100800 */
[----:B------:R1:W-:Y:S06]  /*23640*/  STL [R1+0xc], R7 ;  /* 0x00000c0701007387 */ /* 0x0003ec0000100800 */
[----:B------:R-:W-:Y:S05]  /*23650*/  @!P0 BRA `(.L_x_1674) ;  /* 0x00000004009c8947 */ /* 0x000fea0003800000 */
.L_x_1691:
[----:B------:R-:W-:Y:S05]  /*23660*/  YIELD ;  /* 0x0000000000007946 */ /* 0x000fea0003800000 */
[----:B------:R-:W-:Y:S04]  /*23670*/  BSSY B1, `(.L_x_1685) ;  /* 0x0000059000017945 */ /* 0x000fe80003800000 */
[----:B--2---:R-:W-:Y:S05]  /*23680*/  @!P6 BRA `(.L_x_1686) ;  /* 0x00000004005ce947 */ /* 0x004fea0003800000 */
[----:B-1----:R-:W2:Y:S04]  /*23690*/  LDL R7, [R1+0xc] ;  /* 0x00000c0001077983 */ /* 0x002ea80000100800 */
[----:B------:R-:W3:Y:S01]  /*236a0*/  LDL R8, [R1+0x10] ;  /* 0x0000100001087983 */ /* 0x000ee20000100800 */
[----:B--2---:R-:W-:Y:S01]  /*236b0*/  IMAD R7, R7, 0x8, R11 ;  /* 0x0000000807077824 */ /* 0x004fe200078e020b */
[----:B---3--:R-:W-:-:S04]  /*236c0*/  SHF.L.U32 R8, R8, 0x1f, RZ ;  /* 0x0000001f08087819 */ /* 0x008fc800000006ff */
[----:B------:R-:W0:Y:S02]  /*236d0*/  SYNCS.PHASECHK.TRANS64.TRYWAIT P0, [R7+URZ+0x308a0], R8 ;  /* 0x0308a008070075a7 */ /* 0x000e24000800017f */
[----:B0-----:R-:W-:Y:S05]  /*236e0*/  @!P0 BRA `(.L_x_1687) ;  /* 0x0000006800988947 */ /* 0x001fea0003800000 */
.L_x_1890:
        /* <DEDUP_REMOVED lines=11> */
.L_x_1688:
[----:B-1----:R-:W2:Y:S01]  /*237a0*/  LDL R9, [R1+0xc] ;  /* 0x00000c0001097983 */ /* 0x002ea20000100800 */
[----:B------:R-:W-:Y:S01]  /*237b0*/  R2UR UR9, R7 ;  /* 0x00000000070972ca */ /* 0x000fe200000e0000 */
[----:B------:R-:W-:Y:S01]  /*237c0*/  IMAD R10, R6, 0x40, R4 ;  /* 0x00000040060a7824 */ /* 0x000fe200078e0204 */
        /* <DEDUP_REMOVED lines=8> */
[----:B------:R-:W-:-:S03]  /*23850*/  UMOV UR17, 0x40 ;  /* 0x0000004000117882 */ /* 0x000fc60000000000 */
        /* <DEDUP_REMOVED lines=21> */
.L_x_1891:
        /* <DEDUP_REMOVED lines=8> */
.L_x_1690:
        /* <DEDUP_REMOVED lines=29> */
.L_x_1686:
[----:B------:R-:W-:Y:S05]  /*23c00*/  BSYNC B1 ;  /* 0x0000000000017941 */ /* 0x000fea0003800000 */
.L_x_1685:
[----:B01----:R-:W2:Y:S04]  /*23c10*/  LDL.LU R7, [R1+0xc] ;  /* 0x00000c0001077983 */ /* 0x003ea80000300800 */
[----:B------:R-:W3:Y:S01]  /*23c20*/  LDL.LU R9, [R1+0x10] ;  /* 0x0000100001097983 */ /* 0x000ee20000300800 */
[----:B--2---:R-:W-:-:S05]  /*23c30*/  VIADD R7, R7, 0x1 ;  /* 0x0000000107077836 */ /* 0x004fca0000000000 */
[----:B------:R-:W-:-:S04]  /*23c40*/  ISETP.NE.AND P0, PT, R7, 0x2, PT ;  /* 0x000000020700780c */ /* 0x000fc80003f05270 */
[----:B------:R-:W-:Y:S02]  /*23c50*/  SEL R8, RZ, 0x1, P0 ;  /* 0x00000001ff087807 */ /* 0x000fe40000000000 */
[----:B------:R-:W-:Y:S02]  /*23c60*/  SEL R7, R7, RZ, P0 ;  /* 0x000000ff07077207 */ /* 0x000fe40000000000 */
[----:B---3--:R-:W-:Y:S02]  /*23c70*/  LOP3.LUT R9, R9, R8, RZ, 0x3c, !PT ;  /* 0x0000000809097212 */ /* 0x008fe400078e3cff */
[C---:B------:R-:W-:Y:S01]  /*23c80*/  ISETP.GT.AND P0, PT, R6.reuse, R5, PT ;  /* 0x000000050600720c */ /* 0x040fe20003f04270 */
[----:B------:R-:W-:Y:S02]  /*23c90*/  VIADD R6, R6, 0xffffffff ;  /* 0xffffffff06067836 */ /* 0x000fe40000000000 */
[----:B------:R2:W-:Y:S04]  /*23ca0*/  STL [R1+0x10], R9 ;  /* 0x0000100901007387 */ /* 0x0005e80000100800 */
[----:B------:R2:W-:Y:S06]  /*23cb0*/  STL [R1+0xc], R7 ;  /* 0x00000c0701007387 */ /* 0x0005ec0000100800 */
[----:B------:R-:W-:Y:S05]  /*23cc0*/  @P0 BRA `(.L_x_1691) ;  /* 0xfffffff800640947 */ /* 0x000fea000383ffff */
.L_x_1674:
[----:B------:R-:W-:Y:S05]  /*23cd0*/  BSYNC B0 ;  /* 0x0000000000007941 */ /* 0x000fea0003800000 */
.L_x_1673:
[----:B------:R-:W3:Y:S01]  /*23ce0*/  LDC.64 R2, c[0x0][0x9e0] ;  /* 0x00027800ff027b82 */ /* 0x000ee20000000a00 */
[----:B------:R-:W-:Y:S07]  /*23cf0*/  @!P2 WARPSYNC.ALL ;  /* 0x000000000000a948 */ /* 0x000fee0003800000 */
[----:B------:R-:W-:Y:S01]  /*23d00*/  @!P2 BAR.SYNC.DEFER_BLOCKING 0xc, 0x120 ;  /* 0x030480000000ab1d */ /* 0x000fe20000010000 */
[----:B---3--:R-:W-:Y:S02]  /*23d10*/  ISETP.GE.AND P0, PT, R3, 0x1, PT ;  /* 0x000000010300780c */ /* 0x008fe40003f06270 */
[----:B------:R-:W-:-:S11]  /*23d20*/  IADD3 R2, R20, R2, RZ ;  /* 0x0000000214027210 */ /* 0x000fd60007ffe0ff */
[----:B------:R-:W-:Y:S05]  /*23d30*/  @!P0 BRA `(.L_x_1692) ;  /* 0x0000000000488947 */ /* 0x000fea0003800000 */
[C---:B------:R-:W-:Y:S01]  /*23d40*/  ISETP.GT.AND P1, PT, R20.reuse, RZ, PT ;  /* 0x000000ff1400720c */ /* 0x040fe20003f24270 */
[----:B------:R-:W-:Y:S01]  /*23d50*/  BSSY B0, `(.L_x_1693) ;  /* 0x000000e000007945 */ /* 0x000fe20003800000 */
[----:B------:R-:W-:-:S11]  /*23d60*/  VIADD R6, R20, 0xffffffff ;  /* 0xffffffff14067836 */ /* 0x000fd60000000000 */
[----:B------:R-:W-:Y:S05]  /*23d70*/  @P1 BRA `(.L_x_1694) ;  /* 0x00000000001c1947 */ /* 0x000fea0003800000 */
[----:B------:R-:W-:Y:S01]  /*23d80*/  ISETP.NE.AND P1, PT, R3, 0x1, PT ;  /* 0x000000010300780c */ /* 0x000fe20003f25270 */
[----:B------:R-:W-:-:S12]  /*23d90*/  IMAD.MOV R6, RZ, RZ, -R20 ;  /* 0x000000ffff067224 */ /* 0x000fd800078e0a14 */
[----:B------:R-:W3:Y:S02]  /*23da0*/  @P1 LDC.64 R4, c[0x0][0x9e8] ;  /* 0x00027a00ff041b82 */ /* 0x000ee40000000a00 */
[----:B---3--:R-:W-:-:S05]  /*23db0*/  @P1 IMAD.HI.U32 R4, R6, R4, RZ ;  /* 0x0000000406041227 */ /* 0x008fca00078e00ff */
[----:B------:R-:W-:-:S04]  /*23dc0*/  @P1 SHF.R.U32.HI R6, RZ, R5, R4 ;  /* 0x00000005ff061219 */ /* 0x000fc80000011604 */
[----:B------:R-:W-:Y:S01]  /*23dd0*/  LOP3.LUT R6, RZ, R6, RZ, 0x33, !PT ;  /* 0x00000006ff067212 */ /* 0x000fe200078e33ff */
[----:B------:R-:W-:Y:S06]  /*23de0*/  BRA `(.L_x_1695) ;  /* 0x0000000000107947 */ /* 0x000fec0003800000 */
.L_x_1694:
[----:B------:R-:W-:-:S13]  /*23df0*/  ISETP.NE.AND P1, PT, R3, 0x1, PT ;  /* 0x000000010300780c */ /* 0x000fda0003f25270 */
[----:B------:R-:W3:Y:S02]  /*23e00*/  @P1 LDC.64 R4, c[0x0][0x9e8] ;  /* 0x00027a00ff041b82 */ /* 0x000ee40000000a00 */
[----:B---3--:R-:W-:-:S05]  /*23e10*/  @P1 IMAD.HI.U32 R4, R6, R4, RZ ;  /* 0x0000000406041227 */ /* 0x008fca00078e00ff */
[----:B------:R-:W-:-:S07]  /*23e20*/  @P1 SHF.R.U32.HI R6, RZ, R5, R4 ;  /* 0x00000005ff061219 */ /* 0x000fce0000011604 */
.L_x_1695:
[----:B------:R-:W-:Y:S05]  /*23e30*/  BSYNC B0 ;  /* 0x0000000000007941 */ /* 0x000fea0003800000 */
.L_x_1693:
[----:B------:R-:W-:-:S05]  /*23e40*/  IMAD R5, R6, R3, R3 ;  /* 0x0000000306057224 */ /* 0x000fca00078e0203 */
[----:B------:R-:W-:-:S07]  /*23e50*/  VIMNMX R2, R2, R5, PT ;  /* 0x0000000502027248 */ /* 0x000fce0003fe0100 */
.L_x_1692:
[----:B------:R-:W-:Y:S01]  /*23e60*/  IADD3 R2, R2, 0x3f, RZ ;  /* 0x0000003f02027810 */ /* 0x000fe20007ffe0ff */
[----:B------:R-:W-:-:S03]  /*23e70*/  ULDC UR4, c[0x0][0x9dc] ;  /* 0x0002770000047ab9 */ /* 0x000fc60000000800 */
[----:B------:R-:W-:-:S04]  /*23e80*/  SHF.R.S32.HI R5, RZ, 0x1f, R2 ;  /* 0x0000001fff057819 */ /* 0x000fc80000011402 */
[----:B------:R-:W-:-:S04]  /*23e90*/  LEA.HI R5, R5, R2, RZ, 0x6 ;  /* 0x0000000205057211 */ /* 0x000fc800078f30ff */
[----:B------:R-:W-:-:S04]  /*23ea0*/  SHF.R.S32.HI R2, RZ, 0x6, R5 ;  /* 0x00000006ff027819 */ /* 0x000fc80000011405 */
[----:B------:R-:W-:Y:S01]  /*23eb0*/  VIMNMX R6, R21, R2, PT ;  /* 0x0000000215067248 */ /* 0x000fe20003fe0100 */
[----:B------:R-:W-:-:S04]  /*23ec0*/  VIADD R2, R0, -UR4 ;  /* 0x8000000400027c36 */ /* 0x000fc80008000000 */
[----:B------:R3:W-:Y:S01]  /*23ed0*/  STL [R1+0x24], R6 ;  /* 0x0000240601007387 */ /* 0x0007e20000100800 */
[----:B------:R-:W-:Y:S05]  /*23ee0*/  @!P0 BRA `(.L_x_1696) ;  /* 0x0000000000448947 */ /* 0x000fea0003800000 */
[----:B------:R-:W-:Y:S01]  /*23ef0*/  ISETP.GT.AND P0, PT, R0, -0x1, PT ;  /* 0xffffffff0000780c */ /* 0x000fe20003f04270 */
[----:B------:R-:W-:-:S12]  /*23f00*/  BSSY B0, `(.L_x_1697) ;  /* 0x000000d000007945 */ /* 0x000fd80003800000 */
[----:B------:R-:W-:Y:S05]  /*23f10*/  @P0 BRA `(.L_x_1698) ;  /* 0x00000000001c0947 */ /* 0x000fea0003800000 */
[----:B------:R-:W-:Y:S02]  /*23f20*/  ISETP.NE.AND P0, PT, R3, 0x1, PT ;  /* 0x000000010300780c */ /* 0x000fe40003f05270 */
[----:B------:R-:W-:-:S11]  /*23f30*/  LOP3.LUT R0, RZ, R0, RZ, 0x33, !PT ;  /* 0x00000000ff007212 */ /* 0x000fd600078e33ff */
[----:B------:R-:W4:Y:S02]  /*23f40*/  @P0 LDC.64 R4, c[0x0][0x9e8] ;  /* 0x00027a00ff040b82 */ /* 0x000f240000000a00 */
[----:B----4-:R-:W-:-:S05]  /*23f50*/  @P0 IMAD.HI.U32 R4, R0, R4, RZ ;  /* 0x0000000400040227 */ /* 0x010fca00078e00ff */
[----:B------:R-:W-:-:S04]  /*23f60*/  @P0 SHF.R.U32.HI R0, RZ, R5, R4 ;  /* 0x00000005ff000219 */ /* 0x000fc80000011604 */
[----:B------:R-:W-:Y:S01]  /*23f70*/  LOP3.LUT R0, RZ, R0, RZ, 0x33, !PT ;  /* 0x00000000ff007212 */ /* 0x000fe200078e33ff */
[----:B------:R-:W-:Y:S06]  /*23f80*/  BRA `(.L_x_1699) ;  /* 0x0000000000107947 */ /* 0x000fec0003800000 */
.L_x_1698:
[----:B------:R-:W-:-:S13]  /*23f90*/  ISETP.NE.AND P0, PT, R3, 0x1, PT ;  /* 0x000000010300780c */ /* 0x000fda0003f05270 */
[----:B------:R-:W4:Y:S02]  /*23fa0*/  @P0 LDC.64 R4, c[0x0][0x9e8] ;  /* 0x00027a00ff040b82 */ /* 0x000f240000000a00 */
[----:B----4-:R-:W-:-:S05]  /*23fb0*/  @P0 IMAD.HI.U32 R4, R0, R4, RZ ;  /* 0x0000000400040227 */ /* 0x010fca00078e00ff */
[----:B------:R-:W-:-:S07]  /*23fc0*/  @P0 SHF.R.U32.HI R0, RZ, R5, R4 ;  /* 0x00000005ff000219 */ /* 0x000fce0000011604 */
.L_x_1699:
[----:B------:R-:W-:Y:S05]  /*23fd0*/  BSYNC B0 ;  /* 0x0000000000007941 */ /* 0x000fea0003800000 */
.L_x_1697:
[----:B------:R-:W-:-:S05]  /*23fe0*/  IMAD R3, R0, R3, RZ ;  /* 0x0000000300037224 */ /* 0x000fca00078e02ff */
[----:B------:R-:W-:-:S07]  /*23ff0*/  VIMNMX R2, R2, R3, !PT ;  /* 0x0000000302027248 */ /* 0x000fce0007fe0100 */
.L_x_1696:
[----:B------:R-:W-:Y:S01]  /*24000*/  SHF.R.S32.HI R3, RZ, 0x1f, R2 ;  /* 0x0000001fff037819 */ /* 0x000fe20000011402 */
[----:B------:R-:W-:Y:S03]  /*24010*/  BSSY B6, `(.L_x_1700) ;  /* 0x0000367000067945 */ /* 0x000fe60003800000 */
[----:B------:R-:W-:-:S04]  /*24020*/  LEA.HI R3, R3, R2, RZ, 0x6 ;  /* 0x0000000203037211 */ /* 0x000fc800078f30ff */
[----:B------:R-:W-:-:S04]  /*24030*/  SHF.R.S32.HI R3, RZ, 0x6, R3 ;  /* 0x00000006ff037819 */ /* 0x000fc80000011403 */
[----:B------:R-:W-:-:S04]  /*24040*/  VIMNMX R0, RZ, R3, !PT ;  /* 0x00000003ff007248 */ /* 0x000fc80007fe0100 */
[----:B------:R-:W-:Y:S01]  /*24050*/  ISETP.GT.AND P0, PT, R6, R0, PT ;  /* 0x000000000600720c */ /* 0x000fe20003f04270 */
[----:B------:R4:W-:-:S12]  /*24060*/  STL [R1+0x18], R0 ;  /* 0x0000180001007387 */ /* 0x0009d80000100800 */
[----:B----4-:R-:W-:Y:S05]  /*24070*/  @P0 BRA `(.L_x_1701) ;  /* 0x0000000000480947 */ /* 0x010fea0003800000 */
[----:B------:R-:W4:Y:S02]  /*24080*/  S2R R0, SR_TID.X ;  /* 0x0000000000007919 */ /* 0x000f240000002100 */
[----:B----4-:R-:W-:-:S04]  /*24090*/  LOP3.LUT R0, R0, 0x1f, RZ, 0xc0, !PT ;  /* 0x0000001f00007812 */ /* 0x010fc800078ec0ff */
[----:B------:R-:W-:-:S13]  /*240a0*/  ISETP.NE.AND P1, PT, R0, RZ, PT ;  /* 0x000000ff0000720c */ /* 0x000fda0003f25270 */
[----:B------:R-:W-:Y:S05]  /*240b0*/  @P1 BRA `(.L_x_1702) ;  /* 0x0000003400701947 */ /* 0x000fea0003800000 */
[----:B-12---:R-:W1:Y:S01]  /*240c0*/  S2R R7, SR_LANEID ;  /* 0x0000000000077919 */ /* 0x006e620000000000 */
        /* <DEDUP_REMOVED lines=11> */
[----:B-1----:R-:W-:Y:S01]  /*24180*/  IADD3 R16, R0, UR39, R7 ;  /* 0x0000002700107c10 */ /* 0x002fe2000fffe007 */
[----:B------:R-:W-:Y:S06]  /*24190*/  BRA `(.L_x_1702) ;  /* 0x0000003400387947 */ /* 0x000fec0003800000 */
.L_x_1701:
[----:B------:R-:W4:Y:S01]  /*241a0*/  S2R R3, SR_CgaCtaId ;  /* 0x0000000000037919 */ /* 0x000f220000008800 */
[----:B------:R-:W-:-:S04]  /*241b0*/  MOV R0, 0x400 ;  /* 0x0000040000007802 */ /* 0x000fc80000000f00 */
[----:B----4-:R-:W-:-:S05]  /*241c0*/  LEA R2, R3, R0, 0x18 ;  /* 0x0000000003027211 */ /* 0x010fca00078ec0ff */
[----:B------:R4:W-:Y:S01]  /*241d0*/  STL [R1+0x20], R2 ;  /* 0x0000200201007387 */ /* 0x0009e20000100800 */
[----:B------:R-:W-:-:S05]  /*241e0*/  VIADD R0, R2, 0x20400 ;  /* 0x0002040002007836 */ /* 0x000fca0000000000 */
[----:B------:R-:W-:-:S13]  /*241f0*/  LOP3.LUT P0, RZ, R0, 0x3ff, RZ, 0xc0, !PT ;  /* 0x000003ff00ff7812 */ /* 0x000fda000780c0ff */
[----:B----4-:R-:W-:Y:S05]  /*24200*/  @!P0 BRA `(.L_x_1703) ;  /* 0x0000000000408947 */ /* 0x010fea0003800000 */
[----:B------:R-:W-:Y:S01]  /*24210*/  MOV R2, 0x0 ;  /* 0x0000000000027802 */ /* 0x000fe20000000f00 */
[----:B------:R-:W-:Y:S01]  /*24220*/  ULDC.64 UR6, c[0x4][0x1b8] ;  /* 0x01006e0000067ab9 */ /* 0x000fe20000000a00 */
[----:B------:R-:W-:Y:S01]  /*24230*/  ULDC.64 UR8, c[0x4][0x1c0] ;  /* 0x0100700000087ab9 */ /* 0x000fe20000000a00 */
[----:B------:R-:W-:Y:S01]  /*24240*/  ULDC.64 UR4, c[0x4][0x140] ;  /* 0x0100500000047ab9 */ /* 0x000fe20000000a00 */
[----:B------:R-:W-:Y:S01]  /*24250*/  MOV R4, UR6 ;  /* 0x0000000600047c02 */ /* 0x000fe20008000f00 */
[----:B------:R-:W-:Y:S01]  /*24260*/  IMAD.U32 R5, RZ, RZ, UR7 ;  /* 0x00000007ff057e24 */ /* 0x000fe2000f8e00ff */
[----:B------:R-:W4:Y:S01]  /*24270*/  LDC.64 R2, c[0x4][R2] ;  /* 0x0100000002027b82 */ /* 0x000f220000000a00 */
[----:B---3--:R-:W-:Y:S01]  /*24280*/  IMAD.U32 R6, RZ, RZ, UR8 ;  /* 0x00000008ff067e24 */ /* 0x008fe2000f8e00ff */
[----:B-12---:R-:W-:Y:S01]  /*24290*/  MOV R7, UR9 ;  /* 0x0000000900077c02 */ /* 0x006fe20008000f00 */
[----:B------:R-:W-:Y:S01]  /*242a0*/  IMAD.U32 R10, RZ, RZ, UR4 ;  /* 0x00000004ff0a7e24 */ /* 0x000fe2000f8e00ff */
[----:B------:R-:W-:Y:S01]  /*242b0*/  MOV R8, 0x70 ;  /* 0x0000007000087802 */ /* 0x000fe20000000f00 */
[----:B0-----:R-:W-:-:S02]  /*242c0*/  IMAD.U32 R11, RZ, RZ, UR5 ;  /* 0x00000005ff0b7e24 */ /* 0x001fc4000f8e00ff */
[----:B------:R-:W-:Y:S02]  /*242d0*/  IMAD.MOV.U32 R12, RZ, RZ, 0x1 ;  /* 0x00000001ff0c7424 */ /* 0x000fe400078e00ff */
[----:B------:R-:W-:-:S07]  /*242e0*/  IMAD.MOV.U32 R13, RZ, RZ, RZ ;  /* 0x000000ffff0d7224 */ /* 0x000fce00078e00ff */
[----:B------:R-:W-:-:S07]  /*242f0*/  LEPC R20, `(.L_x_1703) ;  /* 0x000000001014794e */ /* 0x000fce0000000000 */
[----:B----4-:R-:W-:Y:S05]  /*24300*/  CALL.ABS.NOINC R2 ;  /* 0x0000000002007343 */ /* 0x010fea0003c00000 */
.L_x_1703:
[----:B------:R-:W4:Y:S02]  /*24310*/  LDL R2, [R1+0x20] ;  /* 0x0000200001027983 */ /* 0x000f240000100800 */
[----:B----4-:R-:W-:-:S04]  /*24320*/  IADD3 R0, R2, 0x400, RZ ;  /* 0x0000040002007810 */ /* 0x010fc80007ffe0ff */
[----:B------:R-:W-:-:S13]  /*24330*/  LOP3.LUT P0, RZ, R0, 0x3ff, RZ, 0xc0, !PT ;  /* 0x000003ff00ff7812 */ /* 0x000fda000780c0ff */
[----:B------:R-:W-:Y:S05]  /*24340*/  @!P0 BRA `(.L_x_1704) ;  /* 0x0000000000808947 */ /* 0x000fea0003800000 */
[----:B------:R-:W-:Y:S01]  /*24350*/  MOV R0, 0x0 ;  /* 0x0000000000007802 */ /* 0x000fe20000000f00 */
[----:B------:R-:W-:Y:S01]  /*24360*/  ULDC.64 UR6, c[0x4][0x1b8] ;  /* 0x01006e0000067ab9 */ /* 0x000fe20000000a00 */
[----:B------:R-:W-:Y:S01]  /*24370*/  ULDC.64 UR8, c[0x4][0x1c0] ;  /* 0x0100700000087ab9 */ /* 0x000fe20000000a00 */
[----:B------:R-:W-:Y:S01]  /*24380*/  ULDC.64 UR4, c[0x4][0x148] ;  /* 0x0100520000047ab9 */ /* 0x000fe20000000a00 */
[----:B------:R4:W4:Y:S01]  /*24390*/  LDC.64 R2, c[0x4][R0] ;  /* 0x0100000000027b82 */ /* 0x0009220000000a00 */
[----:B------:R-:W-:Y:S01]  /*243a0*/  IMAD.U32 R4, RZ, RZ, UR6 ;  /* 0x00000006ff047e24 */ /* 0x000fe2000f8e00ff */
[----:B---3--:R-:W-:Y:S01]  /*243b0*/  MOV R6, UR8 ;  /* 0x0000000800067c02 */ /* 0x008fe20008000f00 */
[----:B------:R-:W-:Y:S01]  /*243c0*/  IMAD.U32 R5, RZ, RZ, UR7 ;  /* 0x00000007ff057e24 */ /* 0x000fe2000f8e00ff */
[----:B0-----:R-:W-:Y:S01]  /*243d0*/  MOV R11, UR5 ;  /* 0x00000005000b7c02 */ /* 0x001fe20008000f00 */
[----:B-12---:R-:W-:Y:S01]  /*243e0*/  IMAD.U32 R7, RZ, RZ, UR9 ;  /* 0x00000009ff077e24 */ /* 0x006fe2000f8e00ff */
[----:B------:R-:W-:Y:S01]  /*243f0*/  MOV R13, RZ ;  /* 0x000000ff000d7202 */ /* 0x000fe20000000f00 */
[----:B------:R-:W-:-:S02]  /*24400*/  IMAD.U32 R10, RZ, RZ, UR4 ;  /* 0x00000004ff0a7e24 */ /* 0x000fc4000f8e00ff */
[----:B------:R-:W-:Y:S02]  /*24410*/  IMAD.MOV.U32 R8, RZ, RZ, 0x70 ;  /* 0x00000070ff087424 */ /* 0x000fe400078e00ff */
[----:B------:R-:W-:-:S07]  /*24420*/  IMAD.MOV.U32 R12, RZ, RZ, 0x1 ;  /* 0x00000001ff0c7424 */ /* 0x000fce00078e00ff */
[----:B------:R-:W-:-:S07]  /*24430*/  LEPC R20, `(.L_x_1705) ;  /* 0x000000001014794e */ /* 0x000fce0000000000 */
[----:B----4-:R-:W-:Y:S05]  /*24440*/  CALL.ABS.NOINC R2 ;  /* 0x0000000002007343 */ /* 0x010fea0003c00000 */
.L_x_1705:
        /* <DEDUP_REMOVED lines=10> */
[----:B------:R-:W-:Y:S01]  /*244f0*/  MOV R13, RZ ;  /* 0x000000ff000d7202 */ /* 0x000fe20000000f00 */
[----:B------:R-:W-:-:S02]  /*24500*/  IMAD.U32 R10, RZ, RZ, UR8 ;  /* 0x00000008ff0a7e24 */ /* 0x000fc4000f8e00ff */
[----:B------:R-:W-:Y:S02]  /*24510*/  IMAD.MOV.U32 R8, RZ, RZ, 0x70 ;  /* 0x00000070ff087424 */ /* 0x000fe400078e00ff */
[----:B------:R-:W-:-:S07]  /*24520*/  IMAD.MOV.U32 R12, RZ, RZ, 0x1 ;  /* 0x00000001ff0c7424 */ /* 0x000fce00078e00ff */
[----:B------:R-:W-:-:S07]  /*24530*/  LEPC R20, `(.L_x_1704) ;  /* 0x000000001014794e */ /* 0x000fce0000000000 */
[----:B0-----:R-:W-:Y:S05]  /*24540*/  CALL.ABS.NOINC R2 ;  /* 0x0000000002007343 */ /* 0x001fea0003c00000 */
.L_x_1704:
[----:B------:R-:W4:Y:S01]  /*24550*/  LDL.LU R4, [R1+0x2c] ;  /* 0x00002c0001047983 */ /* 0x000f220000300800 */
[----:B------:R-:W0:Y:S01]  /*24560*/  LDC R0, c[0x0][0x428] ;  /* 0x00010a00ff007b82 */ /* 0x000e220000000800 */
[----:B------:R-:W-:Y:S01]  /*24570*/  ULDC.64 UR4, c[0x0][0x9f8] ;  /* 0x00027e0000047ab9 */ /* 0x000fe20000000a00 */
[----:B------:R-:W-:Y:S01]  /*24580*/  MOV R5, R19 ;  /* 0x0000001300057202 */ /* 0x000fe20000000f00 */
[----:B------:R-:W-:Y:S01]  /*24590*/  ULDC.64 UR6, c[0x0][0x208] ;  /* 0x0000820000067ab9 */ /* 0x000fe20000000a00 */
[----:B0-----:R-:W-:Y:S01]  /*245a0*/  ISETP.NE.AND P0, PT, R0, 0x1, PT ;  /* 0x000000010000780c */ /* 0x001fe20003f05270 */
[----:B------:R-:W-:-:S12]  /*245b0*/  IMAD.MOV.U32 R0, RZ, RZ, R18 ;  /* 0x000000ffff007224 */ /* 0x000fd800078e0012 */
[----:B------:R-:W0:Y:S08]  /*245c0*/  @P0 LDC R3, c[0x0][0x42c] ;  /* 0x00010b00ff030b82 */ /* 0x000e300000000800 */
[----:B------:R-:W1:Y:S01]  /*245d0*/  @P0 LDC R2, c[0x0][0x430] ;  /* 0x00010c00ff020b82 */ /* 0x000e620000000800 */
[----:B0-----:R-:W-:-:S05]  /*245e0*/  @P0 IMAD.HI.U32 R3, R18, R3, RZ ;  /* 0x0000000312030227 */ /* 0x001fca00078e00ff */
[----:B-1----:R-:W-:Y:S02]  /*245f0*/  @P0 SHF.R.U32.HI R0, RZ, R2, R3 ;  /* 0x00000002ff000219 */ /* 0x002fe40000011603 */
[----:B------:R-:W-:-:S04]  /*24600*/  ISETP.NE.U32.AND P0, PT, RZ, UR4, PT ;  /* 0x00000004ff007c0c */ /* 0x000fc8000bf05070 */
[----:B------:R-:W-:Y:S01]  /*24610*/  ISETP.NE.AND.EX P0, PT, RZ, UR5, PT, P0 ;  /* 0x00000005ff007c0c */ /* 0x000fe2000bf05300 */
[----:B------:R-:W-:-:S12]  /*24620*/  ULDC.64 UR4, c[0x0][0xa00] ;  /* 0x0002800000047ab9 */ /* 0x000fd80000000a00 */
[----:B--23--:R-:W0:Y:S02]  /*24630*/  @P0 LDC.64 R6, c[0x0][0x9f8] ;  /* 0x00027e00ff060b82 */ /* 0x00ce240000000a00 */
[----:B0-----:R-:W-:-:S05]  /*24640*/  @P0 IMAD.WIDE R6, R19, 0x4, R6 ;  /* 0x0000000413060825 */ /* 0x001fca00078e0206 */
[----:B------:R0:W5:Y:S01]  /*24650*/  @P0 LDG.E R5, desc[UR6][R6.64] ;  /* 0x0000000606050981 */ /* 0x000162000c1e1900 */
[----:B------:R-:W-:-:S04]  /*24660*/  ISETP.NE.U32.AND P0, PT, RZ, UR4, PT ;  /* 0x00000004ff007c0c */ /* 0x000fc8000bf05070 */
[----:B------:R-:W-:-:S04]  /*24670*/  ISETP.NE.AND.EX P0, PT, RZ, UR5, PT, P0 ;  /* 0x00000005ff007c0c */ /* 0x000fc8000bf05300 */
[----:B------:R-:W-:Y:S01]  /*24680*/  SEL R2, R19, RZ, !P0 ;  /* 0x000000ff13027207 */ /* 0x000fe20004000000 */
[----:B----4-:R-:W-:Y:S02]  /*24690*/  IMAD R3, R17, 0x80, R4 ;  /* 0x0000008011037824 */ /* 0x010fe400078e0204 */
[----:B------:R-:W1:Y:S02]  /*246a0*/  S2R R4, SR_TID.X ;  /* 0x0000000000047919 */ /* 0x000e640000002100 */
[----:B-1----:R-:W-:-:S04]  /*246b0*/  LOP3.LUT R4, R4, 0x1f, RZ, 0xc0, !PT ;  /* 0x0000001f04047812 */ /* 0x002fc800078ec0ff */
[----:B------:R-:W-:-:S04]  /*246c0*/  ISETP.NE.AND P6, PT, R4, RZ, PT ;  /* 0x000000ff0400720c */ /* 0x000fc80003fc5270 */
[----:B------:R-:W-:-:S09]  /*246d0*/  PLOP3.LUT P1, PT, P6, PT, PT, 0x8, 0x0 ;  /* 0x000000000000781c */ /* 0x000fd2000372e170 */
[----:B------:R-:W-:-:S05]  /*246e0*/  VOTEU.ALL UP1, P6 ;  /* 0x00000000003f7886 */ /* 0x000fca0003020000 */
[----:B------:R-:W-:-:S04]  /*246f0*/  @!UP1 UIADD3 UR8, UP0, UR36, 0x270, URZ ;  /* 0x0000027024089890 */ /* 0x000fc8000ff1e03f */
[----:B------:R-:W-:-:S03]  /*24700*/  @!UP1 UIADD3.X UR9, URZ, UR37, URZ, UP0, !UPT ;  /* 0x000000253f099290 */ /* 0x000fc600087fe43f */
[----:B0-----:R-:W-:-:S09]  /*24710*/  VOTEU.ALL UP0, P6 ;  /* 0x00000000003f7886 */ /* 0x001fd20003000000 */
.L_x_1706:
        /* <DEDUP_REMOVED lines=16> */
.L_x_1707:
        /* <DEDUP_REMOVED lines=15> */
.L_x_1708:
        /* <DEDUP_REMOVED lines=15> */
.L_x_1709:
        /* <DEDUP_REMOVED lines=9> */
[----:B------:R-:W2:Y:S01]  /*24a90*/  LDL R4, [R1+0x24] ;  /* 0x0000240001047983 */ /* 0x000ea20000100800 */
[----:B------:R-:W0:Y:S01]  /*24aa0*/  LDC.64 R8, c[0x0][0x3f8] ;  /* 0x0000fe00ff087b82 */ /* 0x000e220000000a00 */
[----:B------:R-:W-:Y:S02]  /*24ab0*/  ULDC.64 UR4, c[0x0][0xa08] ;  /* 0x0002820000047ab9 */ /* 0x000fe40000000a00 */
[----:B0-----:R-:W-:Y:S01]  /*24ac0*/  LOP3.LUT P0, RZ, R8, UR4, RZ, 0xfc, !PT ;  /* 0x0000000408ff7c12 */ /* 0x001fe2000f80fcff */
[----:B------:R-:W-:-:S03]  /*24ad0*/  UMOV UR4, 0xffffffff ;  /* 0xffffffff00047882 */ /* 0x000fc60000000000 */
[----:B------:R-:W-:-:S04]  /*24ae0*/  LOP3.LUT P0, RZ, R9, UR5, RZ, 0xfc, P0 ;  /* 0x0000000509ff7c12 */ /* 0x000fc8000800fcff */
[----:B-----5:R-:W-:Y:S01]  /*24af0*/  SEL R6, R5, RZ, !P0 ;  /* 0x000000ff05067207 */ /* 0x020fe20004000000 */
[----:B--2---:R-:W-:Y:S01]  /*24b00*/  VIADD R4, R4, 0xffffffff ;  /* 0xffffffff04047836 */ /* 0x004fe20000000000 */
[----:B------:R-:W-:Y:S07]  /*24b10*/  BRA.DIV UR4, `(.L_x_1710) ;  /* 0x0000005604b47947 */ /* 0x000fee000b800000 */
.L_x_1894:
[----:B------:R-:W-:Y:S01]  /*24b20*/  UMOV UR4, 0xffffffff ;  /* 0xffffffff00047882 */ /* 0x000fe20000000000 */
[----:B------:R-:W-:Y:S02]  /*24b30*/  SHF.R.S32.HI R17, RZ, 0x1f, R5 ;  /* 0x0000001fff117819 */ /* 0x000fe40000011405 */
[----:B------:R-:W-:Y:S05]  /*24b40*/  BRA.DIV UR4, `(.L_x_1711) ;  /* 0x0000005604dc7947 */ /* 0x000fea000b800000 */
[----:B------:R-:W-:-:S13]  /*24b50*/  ELECT P6, URZ, PT ;  /* 0x00000000003f782f */ /* 0x000fda00038c0000 */
.L_x_1897:
[----:B------:R-:W-:Y:S05]  /*24b60*/  @!P6 BRA `(.L_x_1712) ;  /* 0x000000040038e947 */ /* 0x000fea0003800000 */
[----:B------:R-:W-:-:S04]  /*24b70*/  ISETP.NE.U32.AND P0, PT, R8, RZ, PT ;  /* 0x000000ff0800720c */ /* 0x000fc80003f05070 */
        /* <DEDUP_REMOVED lines=20> */
.L_x_1713:
        /* <DEDUP_REMOVED lines=9> */
.L_x_1898:
        /* <DEDUP_REMOVED lines=11> */
.L_x_1715:
[----:B------:R-:W2:Y:S01]  /*24e00*/  LDL R11, [R1] ;  /* 0x00000000010b7983 */ /* 0x000ea20000100800 */
[----:B------:R-:W-:-:S03]  /*24e10*/  MOV R12, 0x400 ;  /* 0x00000400000c7802 */ /* 0x000fc60000000f00 */
[----:B0-----:R-:W3:Y:S01]  /*24e20*/  LDL R10, [R1+0x4] ;  /* 0x00000400010a7983 */ /* 0x001ee20000100800 */
[----:B------:R-:W0:Y:S01]  /*24e30*/  S2R R13, SR_CgaCtaId ;  /* 0x00000000000d7919 */ /* 0x000e220000008800 */
        /* <DEDUP_REMOVED lines=33> */
.L_x_1712:
        /* <DEDUP_REMOVED lines=55> */
.L_x_1899:
[----:B------:R-:W-:Y:S05]  /*253c0*/  BSYNC B0 ;  /* 0x0000000000007941 */ /* 0x000fea0003800000 */
.L_x_1716:
[----:B0-----:R-:W2:Y:S04]  /*253d0*/  LDL R3, [R1+0x24] ;  /* 0x0000240001037983 */ /* 0x001ea80000100800 */
[----:B------:R-:W3:Y:S01]  /*253e0*/  LDL R10, [R1+0x18] ;  /* 0x00001800010a7983 */ /* 0x000ee20000100800 */
[----:B------:R-:W-:Y:S01]  /*253f0*/  BSSY B0, `(.L_x_1718) ;  /* 0x00001cd000007945 */ /* 0x000fe20003800000 */
[----:B--2---:R-:W-:-:S05]  /*25400*/  VIADD R7, R3, 0xfffffffe ;  /* 0xfffffffe03077836 */ /* 0x004fca0000000000 */
[----:B---3--:R-:W-:-:S13]  /*25410*/  ISETP.GE.AND P0, PT, R7, R10, PT ;  /* 0x0000000a0700720c */ /* 0x008fda0003f06270 */
[----:B------:R-:W-:Y:S05]  /*25420*/  @!P0 BRA `(.L_x_1719) ;  /* 0x0000001c00248947 */ /* 0x000fea0003800000 */
[----:B------:R-:W-:Y:S01]  /*25430*/  LOP3.LUT R2, RZ, R10, RZ, 0x33, !PT ;  /* 0x0000000aff027212 */ /* 0x000fe200078e33ff */
[----:B------:R-:W-:Y:S01]  /*25440*/  BSSY B1, `(.L_x_1720) ;  /* 0x000009b000017945 */ /* 0x000fe20003800000 */
[----:B------:R-:W-:-:S04]  /*25450*/  IADD3 R13, -R3, RZ, RZ ;  /* 0x000000ff030d7210 */ /* 0x000fc80007ffe1ff */
        /* <DEDUP_REMOVED lines=29> */
[----:B------:R-:W-:Y:S01]  /*25630*/  IMAD.WIDE.U32 R10, R5, UR4, R2 ;  /* 0x00000004050a7c25 */ /* 0x000fe2000f8e0002 */
[----:B------:R-:W-:-:S03]  /*25640*/  IADD3 R2, -R2, RZ, RZ ;  /* 0x000000ff02027210 */ /* 0x000fc60007ffe1ff */
[----:B------:R-:W-:Y:S01]  /*25650*/  IMAD.IADD R15, R15, 0x1, R11 ;  /* 0x000000010f0f7824 */ /* 0x000fe200078e020b */
[----:B------:R-:W-:Y:S01]  /*25660*/  LEA R8, P0, R10, R8, 0x2 ;  /* 0x000000080a087211 */ /* 0x000fe200078010ff */
[----:B------:R-:W-:-:S03]  /*25670*/  IMAD R7, R18, R2, R7 ;  /* 0x0000000212077224 */ /* 0x000fc600078e0207 */
[----:B------:R-:W-:-:S05]  /*25680*/  LEA.HI.X R9, R10, R9, R15, 0x2, P0 ;  /* 0x000000090a097211 */ /* 0x000fca00000f140f */
[----:B------:R0:W5:Y:S04]  /*25690*/  LDG.E R2, desc[UR6][R8.64] ;  /* 0x0000000608027981 */ /* 0x000168000c1e1900 */
.L_x_1724:
[----:B0-----:R-:W0:Y:S01]  /*256a0*/  S2R R8, SR_CgaCtaId ;  /* 0x0000000000087919 */ /* 0x001e220000008800 */
[----:B------:R-:W-:-:S04]  /*256b0*/  MOV R3, 0x400 ;  /* 0x0000040000037802 */ /* 0x000fc80000000f00 */
[----:B0-----:R-:W-:Y:S02]  /*256c0*/  LEA R3, R8, R3, 0x18 ;  /* 0x0000000308037211 */ /* 0x001fe400078ec0ff */
[----:B------:R-:W-:-:S03]  /*256d0*/  SHF.L.U32 R8, R14, 0x1f, RZ ;  /* 0x0000001f0e087819 */ /* 0x000fc600000006ff */
[----:B------:R-:W-:-:S04]  /*256e0*/  IMAD R3, R12, 0x8, R3 ;  /* 0x000000080c037824 */ /* 0x000fc800078e0203 */
[----:B------:R-:W0:Y:S02]  /*256f0*/  SYNCS.PHASECHK.TRANS64.TRYWAIT P0, [R3+URZ+0x30840], R8 ;  /* 0x03084008030075a7 */ /* 0x000e24000800017f */
[----:B0-----:R-:W-:Y:S05]  /*25700*/  @!P0 BRA `(.L_x_1725) ;  /* 0x0000004c00408947 */ /* 0x001fea0003800000 */
.L_x_1900:
        /* <DEDUP_REMOVED lines=11> */
.L_x_1726:
[----:B------:R-:W2:Y:S04]  /*257c0*/  LDL R15, [R1+0x4] ;  /* 0x00000400010f7983 */ /* 0x000ea80000100800 */
[----:B0-----:R-:W3:Y:S01]  /*257d0*/  LDL.LU R8, [R1+0x8] ;  /* 0x0000080001087983 */ /* 0x001ee20000300800 */
        /* <DEDUP_REMOVED lines=8> */
[----:B0-----:R-:W-:-:S04]  /*25860*/  LEA R10, R11, R10, 0x18 ;  /* 0x0000000a0b0a7211 */ /* 0x001fc800078ec0ff */
[----:B------:R-:W-:-:S04]  /*25870*/  LEA R3, R12, R10, 0xf ;  /* 0x0000000a0c037211 */ /* 0x000fc800078e78ff */
        /* <DEDUP_REMOVED lines=29> */
.L_x_1901:
        /* <DEDUP_REMOVED lines=10> */
.L_x_1728:
[----:B------:R-:W2:Y:S02]  /*25af0*/  LDL R8, [R1+0x14] ;  /* 0x0000140001087983 */ /* 0x000ea40000100800 */
[----:B--2---:R-:W-:-:S13]  /*25b00*/  LOP3.LUT P0, RZ, R8, 0x40, RZ, 0xc0, !PT ;  /* 0x0000004008ff7812 */ /* 0x004fda000780c0ff */
[----:B------:R-:W-:Y:S05]  /*25b10*/  @P0 BRA `(.L_x_1729) ;  /* 0x0000000000040947 */ /* 0x000fea0003800000 */
[----:B------:R-:W-:Y:S01]  /*25b20*/  BPT.TRAP 0x1 ;  /* 0x000000040000795c */ /* 0x000fe20000300000 */
.L_x_1729:
[----:B------:R-:W2:Y:S01]  /*25b30*/  LDL.LU R9, [R1] ;  /* 0x0000000001097983 */ /* 0x000ea20000300800 */
        /* <DEDUP_REMOVED lines=14> */
[----:B------:R-:W-:Y:S01]  /*25c20*/  IMAD.MOV.U32 R6, RZ, RZ, R2 ;  /* 0x000000ffff067224 */ /* 0x000fe200078e0002 */
[----:B--2---:R-:W-:Y:S02]  /*25c30*/  LEA R4, R9, R10, 0xf ;  /* 0x0000000a09047211 */ /* 0x004fe400078e78ff */
[----:B---3--:R-:W-:Y:S02]  /*25c40*/  R2UR UR5, R8 ;  /* 0x00000000080572ca */ /* 0x008fe400000e0000 */
[----:B------:R-:W-:-:S11]  /*25c50*/  R2UR UR16, R4 ;  /* 0x00000000041072ca */ /* 0x000fd600000e0000 */
[----:B------:R-:W-:Y:S02]  /*25c60*/  ULEA UR11, UR11, UR5, 0x6 ;  /* 0x000000050b0b7291 */ /* 0x000fe4000f8e303f */
        /* <DEDUP_REMOVED lines=9> */
[----:B------:R0:W-:Y:S01]  /*25d00*/  UTMALDG.4D [UR8], [UR4], desc[UR6] ;  /* 0x00000608040075b4 */ /* 0x0001e20008019000 */
[----:B------:R-:W-:Y:S01]  /*25d10*/  IMAD.MOV.U32 R4, RZ, RZ, R7 ;  /* 0x000000ffff047224 */ /* 0x000fe200078e0007 */
        /* <DEDUP_REMOVED lines=8> */
.L_x_1723:
[----:B------:R-:W-:Y:S05]  /*25da0*/  BSYNC B2 ;  /* 0x0000000000027941 */ /* 0x000fea0003800000 */
.L_x_1722:
[----:B------:R-:W2:Y:S04]  /*25db0*/  LDL R2, [R1+0x24] ;  /* 0x0000240001027983 */ /* 0x000ea80000100800 */
[----:B------:R0:W-:Y:S04]  /*25dc0*/  STL [R1+0x8], R14 ;  /* 0x0000080e01007387 */ /* 0x0001e80000100800 */
[----:B------:R0:W-:Y:S02]  /*25dd0*/  STL [R1], R12 ;  /* 0x0000000c01007387 */ /* 0x0001e40000100800 */
[----:B0-2---:R-:W-:-:S07]  /*25de0*/  IADD3 R7, R2, -0x3, RZ ;  /* 0xfffffffd02077810 */ /* 0x005fce0007ffe0ff */
.L_x_1721:
[----:B------:R-:W-:Y:S05]  /*25df0*/  BSYNC B1 ;  /* 0x0000000000017941 */ /* 0x000fea0003800000 */
.L_x_1720:
[----:B------:R-:W2:Y:S01]  /*25e00*/  LDL.LU R2, [R1+0x24] ;  /* 0x0000240001027983 */ /* 0x000ea20000300800 */
[----:B------:R-:W-:Y:S01]  /*25e10*/  VIADD R13, R13, 0xfffffffe ;  /* 0xfffffffe0d0d7836 */ /* 0x000fe20000000000 */
[----:B--2---:R-:W-:-:S04]  /*25e20*/  LOP3.LUT R2, RZ, R2, RZ, 0x33, !PT ;  /* 0x00000002ff027212 */ /* 0x004fc800078e33ff */
[----:B------:R-:W-:-:S13]  /*25e30*/  ISETP.NE.AND P0, PT, R13, R2, PT ;  /* 0x000000020d00720c */ /* 0x000fda0003f05270 */
[----:B------:R-:W-:Y:S05]  /*25e40*/  @!P0 BRA `(.L_x_1719) ;  /* 0x00000010009c8947 */ /* 0x000fea0003800000 */
[----:B------:R-:W-:-:S07]  /*25e50*/  IMAD.MOV.U32 R13, RZ, RZ, R6 ;  /* 0x000000ffff0d7224 */ /* 0x000fce00078e0006 */
.L_x_1746:
[----:B------:R-:W2:Y:S04]  /*25e60*/  LDL R3, [R1] ;  /* 0x0000000001037983 */ /* 0x000ea80000100800 */
[----:B------:R-:W3:Y:S01]  /*25e70*/  LDL R2, [R1+0x8] ;  /* 0x0000080001027983 */ /* 0x000ee20000100800 */
[----:B------:R-:W-:Y:S05]  /*25e80*/  YIELD ;  /* 0x0000000000007946 */ /* 0x000fea0003800000 */
[----:B------:R-:W-:Y:S01]  /*25e90*/  BSSY B1, `(.L_x_1730) ;  /* 0x000008e000017945 */ /* 0x000fe20003800000 */
[----:B--2---:R-:W-:-:S04]  /*25ea0*/  IADD3 R8, R3, 0x1, RZ ;  /* 0x0000000103087810 */ /* 0x004fc80007ffe0ff */
        /* <DEDUP_REMOVED lines=20> */
[C---:B------:R-:W-:Y:S01]  /*25ff0*/  IMAD R10, R5.reuse, UR7, R10 ;  /* 0x00000007050a7c24 */ /* 0x040fe2000f8e020a */
[----:B------:R-:W-:Y:S01]  /*26000*/  IADD3 R12, -R2, RZ, RZ ;  /* 0x000000ff020c7210 */ /* 0x000fe20007ffe1ff */
[----:B------:R-:W-:-:S04]  /*26010*/  IMAD.WIDE.U32 R2, R5, UR6, R2 ;  /* 0x0000000605027c25 */ /* 0x000fc8000f8e0002 */
[----:B------:R-:W-:Y:S01]  /*26020*/  IMAD.IADD R3, R10, 0x1, R3 ;  /* 0x000000010a037824 */ /* 0x000fe200078e0203 */
[----:B------:R-:W-:Y:S01]  /*26030*/  LEA R10, P0, R2, UR4, 0x2 ;  /* 0x00000004020a7c11 */ /* 0x000fe2000f8010ff */
[----:B------:R-:W-:-:S03]  /*26040*/  IMAD R12, R11, R12, R7 ;  /* 0x0000000c0b0c7224 */ /* 0x000fc600078e0207 */
[----:B------:R-:W-:-:S05]  /*26050*/  LEA.HI.X R11, R2, UR5, R3, 0x2, P0 ;  /* 0x00000005020b7c11 */ /* 0x000fca00080f1403 */
[----:B------:R0:W5:Y:S04]  /*26060*/  LDG.E R13, desc[UR8][R10.64] ;  /* 0x000000080a0d7981 */ /* 0x000168000c1e1900 */
.L_x_1732:
[----:B------:R-:W1:Y:S01]  /*26070*/  S2R R3, SR_CgaCtaId ;  /* 0x0000000000037919 */ /* 0x000e620000008800 */
[----:B------:R-:W-:-:S04]  /*26080*/  MOV R2, 0x400 ;  /* 0x0000040000027802 */ /* 0x000fc80000000f00 */
[----:B-1----:R-:W-:Y:S02]  /*26090*/  LEA R2, R3, R2, 0x18 ;  /* 0x0000000203027211 */ /* 0x002fe400078ec0ff */
[----:B------:R-:W-:-:S03]  /*260a0*/  SHF.L.U32 R3, R9, 0x1f, RZ ;  /* 0x0000001f09037819 */ /* 0x000fc600000006ff */
[----:B------:R-:W-:-:S04]  /*260b0*/  IMAD R2, R8, 0x8, R2 ;  /* 0x0000000808027824 */ /* 0x000fc800078e0202 */
[----:B------:R-:W1:Y:S02]  /*260c0*/  SYNCS.PHASECHK.TRANS64.TRYWAIT P0, [R2+URZ+0x30840], R3 ;  /* 0x03084003020075a7 */ /* 0x000e64000800017f */
[----:B-1----:R-:W-:Y:S05]  /*260d0*/  @!P0 BRA `(.L_x_1733) ;  /* 0x0000004000f48947 */ /* 0x002fea0003800000 */
.L_x_1902:
[----:B0-----:R-:W0:Y:S02]  /*260e0*/  S2R R10, SR_TID.X ;  /* 0x00000000000a7919 */ /* 0x001e240000002100 */
[----:B0-----:R-:W-:-:S04]  /*260f0*/  LOP3.LUT R10, R10, 0x7f, RZ, 0xc0, !PT ;  /* 0x0000007f0a0a7812 */ /* 0x001fc800078ec0ff */
[----:B------:R-:W-:-:S13]  /*26100*/  ISETP.NE.AND P0, PT, R10, RZ, PT ;  /* 0x000000ff0a00720c */ /* 0x000fda0003f05270 */
[----:B------:R-:W-:Y:S05]  /*26110*/  @P0 BRA `(.L_x_1734) ;  /* 0x00000000001c0947 */ /* 0x000fea0003800000 */
[----:B------:R-:W0:Y:S01]  /*26120*/  S2R R10, SR_TID.X ;  /* 0x00000000000a7919 */ /* 0x000e220000002100 */
[----:B-1----:R-:W-:-:S04]  /*26130*/  MOV R3, 0x8000 ;  /* 0x0000800000037802 */ /* 0x002fc80000000f00 */
[----:B------:R2:W-:Y:S01]  /*26140*/  SYNCS.ARRIVE.TRANS64 RZ, [R2+URZ+0x30830], R3 ;  /* 0x0308300302ff79a7 */ /* 0x0005e2000800003f */
[----:B0-----:R-:W-:-:S04]  /*26150*/  LOP3.LUT R10, R10, 0x1f, RZ, 0xc0, !PT ;  /* 0x0000001f0a0a7812 */ /* 0x001fc800078ec0ff */
[----:B------:R-:W-:-:S13]  /*26160*/  ISETP.NE.AND P1, PT, R10, RZ, PT ;  /* 0x000000ff0a00720c */ /* 0x000fda0003f25270 */
[----:B--2---:R-:W-:Y:S05]  /*26170*/  @!P1 BRA `(.L_x_1734) ;  /* 0x0000000000049947 */ /* 0x004fea0003800000 */
[----:B------:R-:W-:Y:S01]  /*26180*/  BPT.TRAP 0x1 ;  /* 0x000000040000795c */ /* 0x000fe20000300000 */
.L_x_1734:
        /* <DEDUP_REMOVED lines=41> */
.L_x_1903:
        /* <DEDUP_REMOVED lines=10> */
.L_x_1736:
[----:B------:R-:W2:Y:S02]  /*264c0*/  LDL R3, [R1+0x14] ;  /* 0x0000140001037983 */ /* 0x000ea40000100800 */
[----:B--2---:R-:W-:-:S13]  /*264d0*/  LOP3.LUT P0, RZ, R3, 0x40, RZ, 0xc0, !PT ;  /* 0x0000004003ff7812 */ /* 0x004fda000780c0ff */
[----:B------:R-:W-:Y:S05]  /*264e0*/  @P0 BRA `(.L_x_1737) ;  /* 0x0000000000040947 */ /* 0x000fea0003800000 */
[----:B------:R-:W-:Y:S01]  /*264f0*/  BPT.TRAP 0x1 ;  /* 0x000000040000795c */ /* 0x000fe20000300000 */
.L_x_1737:
        /* <DEDUP_REMOVED lines=16> */
[----:B------:R-:W-:Y:S01]  /*26600*/  MOV R6, R13 ;  /* 0x0000000d00067202 */ /* 0x000fe20000000f00 */
        /* <DEDUP_REMOVED lines=22> */
.L_x_1731:
[----:B------:R-:W-:Y:S05]  /*26770*/  BSYNC B1 ;  /* 0x0000000000017941 */ /* 0x000fea0003800000 */
.L_x_1730:
        /* <DEDUP_REMOVED lines=11> */
[----:B------:R-:W-:Y:S02]  /*26830*/  MOV R10, R11 ;  /* 0x0000000b000a7202 */ /* 0x000fe40000000f00 */
        /* <DEDUP_REMOVED lines=16> */
[----:B------:R-:W-:-:S05]  /*26940*/  IMAD.WIDE.U32 R2, R5, UR6, R2 ;  /* 0x0000000605027c25 */ /* 0x000fca000f8e0002 */
[----:B------:R-:W-:Y:S02]  /*26950*/  IADD3 R3, R12, R3, RZ ;  /* 0x000000030c037210 */ /* 0x000fe40007ffe0ff */
[----:B------:R-:W-:-:S04]  /*26960*/  LEA R12, P0, R2, UR4, 0x2 ;  /* 0x00000004020c7c11 */ /* 0x000fc8000f8010ff */
[----:B------:R-:W-:-:S06]  /*26970*/  LEA.HI.X R13, R2, UR5, R3, 0x2, P0 ;  /* 0x00000005020d7c11 */ /* 0x000fcc00080f1403 */
[----:B------:R1:W5:Y:S03]  /*26980*/  LDG.E R13, desc[UR8][R12.64] ;  /* 0x000000080c0d7981 */ /* 0x000366000c1e1900 */
.L_x_1740:
[----:B------:R-:W2:Y:S01]  /*26990*/  S2R R3, SR_CgaCtaId ;  /* 0x0000000000037919 */ /* 0x000ea20000008800 */
[----:B------:R-:W-:-:S04]  /*269a0*/  MOV R2, 0x400 ;  /* 0x0000040000027802 */ /* 0x000fc80000000f00 */
[----:B--2---:R-:W-:Y:S02]  /*269b0*/  LEA R2, R3, R2, 0x18 ;  /* 0x0000000203027211 */ /* 0x004fe400078ec0ff */
[----:B------:R-:W-:-:S03]  /*269c0*/  SHF.L.U32 R3, R14, 0x1f, RZ ;  /* 0x0000001f0e037819 */ /* 0x000fc600000006ff */
[----:B------:R-:W-:-:S04]  /*269d0*/  IMAD R2, R15, 0x8, R2 ;  /* 0x000000080f027824 */ /* 0x000fc800078e0202 */
[----:B------:R-:W2:Y:S02]  /*269e0*/  SYNCS.PHASECHK.TRANS64.TRYWAIT P0, [R2+URZ+0x30840], R3 ;  /* 0x03084003020075a7 */ /* 0x000ea4000800017f */
[----:B--2---:R-:W-:Y:S05]  /*269f0*/  @!P0 BRA `(.L_x_1741) ;  /* 0x0000003800d48947 */ /* 0x004fea0003800000 */
.L_x_1904:
        /* <DEDUP_REMOVED lines=11> */
.L_x_1742:
        /* <DEDUP_REMOVED lines=16> */
[----:B0-----:R-:W-:-:S04]  /*26bb0*/  LEA R3, R12, R3, 0x18 ;  /* 0x000000030c037211 */ /* 0x001fc800078ec0ff */
[----:B---3--:R-:W-:Y:S02]  /*26bc0*/  LEA R2, R15, R3, 0xf ;  /* 0x000000030f027211 */ /* 0x008fe400078e78ff */
[----:B----4-:R-:W-:Y:S02]  /*26bd0*/  R2UR UR5, R14 ;  /* 0x000000000e0572ca */ /* 0x010fe400000e0000 */
[----:B------:R-:W-:Y:S01]  /*26be0*/  R2UR UR14, R2 ;  /* 0x00000000020e72ca */ /* 0x000fe200000e0000 */
[----:B------:R-:W-:-:S10]  /*26bf0*/  IMAD R2, R8, 0x8, R3 ;  /* 0x0000000808027824 */ /* 0x000fd400078e0203 */
        /* <DEDUP_REMOVED lines=19> */
.L_x_1905:
        /* <DEDUP_REMOVED lines=10> */
.L_x_1744:
[----:B------:R-:W2:Y:S02]  /*26dd0*/  LDL R3, [R1+0x14] ;  /* 0x0000140001037983 */ /* 0x000ea40000100800 */
[----:B--2---:R-:W-:-:S13]  /*26de0*/  LOP3.LUT P0, RZ, R3, 0x40, RZ, 0xc0, !PT ;  /* 0x0000004003ff7812 */ /* 0x004fda000780c0ff */
[----:B------:R-:W-:Y:S05]  /*26df0*/  @P0 BRA `(.L_x_1745) ;  /* 0x0000000000040947 */ /* 0x000fea0003800000 */
[----:B------:R-:W-:Y:S01]  /*26e00*/  BPT.TRAP 0x1 ;  /* 0x000000040000795c */ /* 0x000fe20000300000 */
.L_x_1745:
[----:B------:R-:W2:Y:S01]  /*26e10*/  LDL R3, [R1+0x4] ;  /* 0x0000040001037983 */ /* 0x000ea20000100800 */
[----:B0-----:R-:W-:Y:S01]  /*26e20*/  MOV R9, 0x400 ;  /* 0x0000040000097802 */ /* 0x001fe20000000f00 */
[----:B------:R-:W0:Y:S01]  /*26e30*/  S2R R12, SR_CgaCtaId ;  /* 0x00000000000c7919 */ /* 0x000e220000008800 */
[----:B------:R-:W-:Y:S02]  /*26e40*/  R2UR UR11, R4 ;  /* 0x00000000040b72ca */ /* 0x000fe400000e0000 */
[----:B------:R-:W-:Y:S01]  /*26e50*/  R2UR UR9, R2 ;  /* 0x00000000020972ca */ /* 0x000fe200000e0000 */
[----:B------:R-:W-:Y:S01]  /*26e60*/  UIADD3 UR4, UP0, UR36, 0x470, URZ ;  /* 0x0000047024047890 */ /* 0x000fe2000ff1e03f */
[----:B------:R-:W-:Y:S02]  /*26e70*/  R2UR UR13, R6 ;  /* 0x00000000060d72ca */ /* 0x000fe400000e0000 */
[----:B------:R-:W-:Y:S02]  /*26e80*/  R2UR UR12, R0 ;  /* 0x00000000000c72ca */ /* 0x000fe400000e0000 */
        /* <DEDUP_REMOVED lines=30> */
.L_x_1739:
[----:B------:R-:W-:Y:S05]  /*27070*/  BSYNC B1 ;  /* 0x0000000000017941 */ /* 0x000fea0003800000 */
.L_x_1738:
[----:B------:R-:W2:Y:S01]  /*27080*/  LDL R2, [R1+0x18] ;  /* 0x0000180001027983 */ /* 0x000ea20000100800 */
[----:B------:R-:W-:Y:S02]  /*27090*/  IADD3 R7, R7, -0x2, RZ ;  /* 0xfffffffe07077810 */ /* 0x000fe40007ffe0ff */
[----:B--2---:R-:W-:-:S13]  /*270a0*/  ISETP.GT.AND P0, PT, R11, R2, PT ;  /* 0x000000020b00720c */ /* 0x004fda0003f04270 */
[----:B------:R-:W-:Y:S05]  /*270b0*/  @P0 BRA `(.L_x_1746) ;  /* 0xffffffec00680947 */ /* 0x000fea000383ffff */
.L_x_1719:
[----:B------:R-:W-:Y:S05]  /*270c0*/  BSYNC B0 ;  /* 0x0000000000007941 */ /* 0x000fea0003800000 */
.L_x_1718:
        /* <DEDUP_REMOVED lines=14> */
[----:B-1----:R-:W-:-:S06]  /*271b0*/  LOP3.LUT R8, R8, UR4, RZ, 0xc0, !PT ;  /* 0x0000000408087c12 */ /* 0x002fcc000f8ec0ff */
[----:B------:R-:W1:Y:S01]  /*271c0*/  POPC R8, R8 ;  /* 0x0000000800087309 */ /* 0x000e620000000000 */
[----:B--2---:R-:W1:Y:S02]  /*271d0*/  SHFL.IDX PT, R5, R2, R5, 0x1f ;  /* 0x00001f0502057589 */ /* 0x004e6400000e0000 */
[----:B-1----:R-:W-:-:S07]  /*271e0*/  IADD3 R16, R5, UR39, R8 ;  /* 0x0000002705107c10 */ /* 0x002fce000fffe008 */
.L_x_1748:
[----:B------:R-:W-:Y:S05]  /*271f0*/  BSYNC B0 ;  /* 0x0000000000007941 */ /* 0x000fea0003800000 */
.L_x_1747:
        /* <DEDUP_REMOVED lines=11> */
.L_x_1906:
        /* <DEDUP_REMOVED lines=10> */
.L_x_1752:
[----:B------:R-:W2:Y:S02]  /*27350*/  LDL R2, [R1+0x14] ;  /* 0x0000140001027983 */ /* 0x000ea40000100800 */
[----:B--2---:R-:W-:-:S13]  /*27360*/  LOP3.LUT P0, RZ, R2, 0x40, RZ, 0xc0, !PT ;  /* 0x0000004002ff7812 */ /* 0x004fda000780c0ff */
[----:B------:R-:W-:Y:S05]  /*27370*/  @P0 BRA `(.L_x_1753) ;  /* 0x0000000000040947 */ /* 0x000fea0003800000 */
[----:B------:R-:W-:Y:S01]  /*27380*/  BPT.TRAP 0x1 ;  /* 0x000000040000795c */ /* 0x000fe20000300000 */
.L_x_1753:
[----:B------:R-:W2:Y:S01]  /*27390*/  LDL.LU R8, [R1+0x4] ;  /* 0x0000040001087983 */ /* 0x000ea20000300800 */
[----:B------:R-:W-:-:S03]  /*273a0*/  MOV R5, 0x400 ;  /* 0x0000040000057802 */ /* 0x000fc60000000f00 */
[----:B------:R-:W3:Y:S01]  /*273b0*/  LDL R2, [R1] ;  /* 0x0000000001027983 */ /* 0x000ee20000100800 */
        /* <DEDUP_REMOVED lines=12> */
[----:B--2---:R-:W-:Y:S02]  /*27480*/  R2UR UR5, R8 ;  /* 0x00000000080572ca */ /* 0x004fe400000e0000 */
[----:B---3--:R-:W-:-:S04]  /*27490*/  LEA R2, R2, R5, 0xf ;  /* 0x0000000502027211 */ /* 0x008fc800078e78ff */
        /* <DEDUP_REMOVED lines=20> */
.L_x_1750:
[----:B------:R-:W-:Y:S05]  /*275e0*/  BSYNC B0 ;  /* 0x0000000000007941 */ /* 0x000fea0003800000 */
.L_x_1749:
        /* <DEDUP_REMOVED lines=9> */
.L_x_1702:
[----:B------:R-:W-:Y:S05]  /*27680*/  BSYNC B6 ;  /* 0x0000000000067941 */ /* 0x000fea0003800000 */
.L_x_1700:
[----:B------:R-:W-:-:S03]  /*27690*/  UMOV UR4, 0xffffffff ;  /* 0xffffffff00047882 */ /* 0x000fc60000000000 */
[----:B------:R-:W-:Y:S05]  /*276a0*/  BRA.DIV UR4, `(.L_x_1754) ;  /* 0x0000002e04e47947 */ /* 0x000fea000b800000 */
[----:B------:R0:W0:Y:S04]  /*276b0*/  SHFL.IDX PT, R4, R16, RZ, 0x1f ;  /* 0x00001fff10047589 */ /* 0x00002800000e0000 */
[----:B------:R-:W0:Y:S02]  /*276c0*/  SHFL.IDX PT, R16, R16, 0x1, 0x1f ;  /* 0x00201f0010107f89 */ /* 0x000e2400000e0000 */
.L_x_1910:
[----:B----4-:R-:W1:Y:S01]  /*276d0*/  S2R R0, SR_TID.X ;  /* 0x0000000000007919 */ /* 0x010e620000002100 */
[----:B------:R-:W-:Y:S01]  /*276e0*/  ULDC UR4, c[0x0][0xc14] ;  /* 0x0003050000047ab9 */ /* 0x000fe20000000800 */
[----:B------:R-:W-:Y:S01]  /*276f0*/  BSSY B0, `(.L_x_1755) ;  /* 0x000000c000007945 */ /* 0x000fe20003800000 */
[----:B------:R-:W-:Y:S01]  /*27700*/  IMAD.MOV.U32 R17, RZ, RZ, RZ ;  /* 0x000000ffff117224 */ /* 0x000fe200078e00ff */
[----:B-12---:R-:W-:Y:S02]  /*27710*/  LOP3.LUT R7, R0, 0x1f, RZ, 0xc0, !PT ;  /* 0x0000001f00077812 */ /* 0x006fe400078ec0ff */
[----:B------:R-:W-:Y:S02]  /*27720*/  MOV R0, UR4 ;  /* 0x0000000400007c02 */ /* 0x000fe40008000f00 */
        /* <DEDUP_REMOVED lines=8> */
.L_x_1756:
[----:B------:R-:W-:Y:S05]  /*277b0*/  BSYNC B0 ;  /* 0x0000000000007941 */ /* 0x000fea0003800000 */
.L_x_1755:
[----:B------:R-:W-:-:S03]  /*277c0*/  UMOV UR4, 0xffffffff ;  /* 0xffffffff00047882 */ /* 0x000fc60000000000 */
[----:B------:R-:W-:Y:S05]  /*277d0*/  BRA.DIV UR4, `(.L_x_1757) ;  /* 0x0000002e04e47947 */ /* 0x000fea000b800000 */
[----:B0----5:R-:W0:Y:S01]  /*277e0*/  SHFL.UP PT, R14, R17, 0x1, RZ ;  /* 0x04200000110e7989 */ /* 0x021e2200000e00ff */
[C---:B------:R-:W-:Y:S02]  /*277f0*/  ISETP.NE.AND P0, PT, R7.reuse, RZ, PT ;  /* 0x000000ff0700720c */ /* 0x040fe40003f05270 */
[C---:B------:R-:W-:Y:S02]  /*27800*/  ISETP.GE.U32.AND P1, PT, R7.reuse, 0x2, PT ;  /* 0x000000020700780c */ /* 0x040fe40003f26070 */
[----:B0-----:R-:W-:Y:S02]  /*27810*/  SEL R14, R14, RZ, P0 ;  /* 0x000000ff0e0e7207 */ /* 0x001fe40000000000 */
[----:B------:R-:W-:-:S03]  /*27820*/  ISETP.GE.U32.AND P0, PT, R7, 0x4, PT ;  /* 0x000000040700780c */ /* 0x000fc60003f06070 */
[----:B------:R-:W-:-:S05]  /*27830*/  IMAD.IADD R13, R17, 0x1, R14 ;  /* 0x00000001110d7824 */ /* 0x000fca00078e020e */
[----:B------:R-:W0:Y:S02]  /*27840*/  SHFL.UP PT, R14, R13, 0x2, RZ ;  /* 0x044000000d0e7989 */ /* 0x000e2400000e00ff */
[----:B0-----:R-:W-:Y:S02]  /*27850*/  SEL R14, R14, RZ, P1 ;  /* 0x000000ff0e0e7207 */ /* 0x001fe40000800000 */
[----:B------:R-:W-:Y:S02]  /*27860*/  ISETP.GE.U32.AND P1, PT, R7, 0x8, PT ;  /* 0x000000080700780c */ /* 0x000fe40003f26070 */
[----:B-1----:R-:W-:-:S05]  /*27870*/  IADD3 R3, R13, R14, RZ ;  /* 0x0000000e0d037210 */ /* 0x002fca0007ffe0ff */
[----:B------:R-:W0:Y:S02]  /*27880*/  SHFL.UP PT, R14, R3, 0x4, RZ ;  /* 0x04800000030e7989 */ /* 0x000e2400000e00ff */
[----:B0-----:R-:W-:Y:S02]  /*27890*/  SEL R14, R14, RZ, P0 ;  /* 0x000000ff0e0e7207 */ /* 0x001fe40000000000 */
[----:B------:R-:W-:-:S03]  /*278a0*/  ISETP.GE.U32.AND P0, PT, R7, 0x10, PT ;  /* 0x000000100700780c */ /* 0x000fc60003f06070 */
[----:B------:R-:W-:-:S05]  /*278b0*/  IMAD.IADD R5, R3, 0x1, R14 ;  /* 0x0000000103057824 */ /* 0x000fca00078e020e */
[----:B------:R-:W3:Y:S02]  /*278c0*/  SHFL.UP PT, R14, R5, 0x8, RZ ;  /* 0x05000000050e7989 */ /* 0x000ee400000e00ff */
[----:B---3--:R-:W-:-:S05]  /*278d0*/  SEL R6, R14, RZ, P1 ;  /* 0x000000ff0e067207 */ /* 0x008fca0000800000 */
[----:B------:R-:W-:-:S05]  /*278e0*/  IMAD.IADD R6, R5, 0x1, R6 ;  /* 0x0000000105067824 */ /* 0x000fca00078e0206 */
[----:B------:R-:W0:Y:S02]  /*278f0*/  SHFL.UP PT, R14, R6, 0x10, RZ ;  /* 0x06000000060e7989 */ /* 0x000e2400000e00ff */
[----:B0-----:R-:W-:-:S04]  /*27900*/  SEL R7, R14, RZ, P0 ;  /* 0x000000ff0e077207 */ /* 0x001fc80000000000 */
[----:B------:R-:W-:-:S05]  /*27910*/  IADD3 R2, R6, R7, RZ ;  /* 0x0000000706027210 */ /* 0x000fca0007ffe0ff */
[----:B------:R0:W1:Y:S02]  /*27920*/  SHFL.IDX PT, R14, R2, 0x1f, 0x1f ;  /* 0x03e01f00020e7f89 */ /* 0x00006400000e0000 */
.L_x_1918:
[----:B------:R-:W-:Y:S02]  /*27930*/  ULDC UR4, c[0x0][0xc10] ;  /* 0x0003040000047ab9 */ /* 0x000fe40000000800 */
[----:B------:R-:W-:-:S04]  /*27940*/  IMAD.U32 R5, RZ, RZ, UR4 ;  /* 0x00000004ff057e24 */ /* 0x000fc8000f8e00ff */
[----:B-1----:R-:W-:-:S04]  /*27950*/  IMAD R3, R14, R5, RZ ;  /* 0x000000050e037224 */ /* 0x002fc800078e02ff */
[----:B------:R-:W-:-:S05]  /*27960*/  IMAD.IADD R16, R16, 0x1, R3 ;  /* 0x0000000110107824 */ /* 0x000fca00078e0203 */
[----:B------:R-:W-:-:S13]  /*27970*/  ISETP.GT.AND P0, PT, R16, R4, PT ;  /* 0x000000041000720c */ /* 0x000fda0003f04270 */
[----:B------:R-:W-:Y:S05]  /*27980*/  @P0 BRA `(.L_x_1758) ;  /* 0x0000000000b80947 */ /* 0x000fea0003800000 */
[----:B------:R-:W1:Y:S02]  /*27990*/  LDC R0, c[0x0][0xc14] ;  /* 0x00030500ff007b82 */ /* 0x000e640000000800 */
.L_x_1763:
        /* <DEDUP_REMOVED lines=15> */
.L_x_1761:
[----:B------:R-:W-:Y:S05]  /*27a90*/  BSYNC B0 ;  /* 0x0000000000007941 */ /* 0x000fea0003800000 */
.L_x_1760:
        /* <DEDUP_REMOVED lines=11> */
[----:B0-----:R-:W-:-:S05]  /*27b50*/  IMAD.IADD R3, R13, 0x1, R14 ;  /* 0x000000010d037824 */ /* 0x001fca00078e020e */
        /* <DEDUP_REMOVED lines=11> */
.L_x_1926:
[----:B------:R-:W-:Y:S02]  /*27c10*/  ULDC UR4, c[0x0][0xc10] ;  /* 0x0003040000047ab9 */ /* 0x000fe40000000800 */
[----:B------:R-:W-:-:S04]  /*27c20*/  IMAD.U32 R5, RZ, RZ, UR4 ;  /* 0x00000004ff057e24 */ /* 0x000fc8000f8e00ff */
[----:B-1----:R-:W-:-:S05]  /*27c30*/  IMAD R3, R14, R5, RZ ;  /* 0x000000050e037224 */ /* 0x002fca00078e02ff */
[----:B------:R-:W-:-:S04]  /*27c40*/  IADD3 R16, R3, R16, RZ ;  /* 0x0000001003107210 */ /* 0x000fc80007ffe0ff */
[----:B------:R-:W-:-:S13]  /*27c50*/  ISETP.GT.AND P0, PT, R16, R4, PT ;  /* 0x000000041000720c */ /* 0x000fda0003f04270 */
[----:B------:R-:W-:Y:S05]  /*27c60*/  @!P0 BRA `(.L_x_1763) ;  /* 0xfffffffc004c8947 */ /* 0x000fea000383ffff */
.L_x_1758:
        /* <DEDUP_REMOVED lines=8> */
.L_x_1930:
[----:B------:R-:W-:Y:S01]  /*27cf0*/  ISETP.NE.AND P0, PT, R3, RZ, PT ;  /* 0x000000ff0300720c */ /* 0x000fe20003f05270 */
[----:B------:R-:W-:-:S12]  /*27d00*/  IMAD.MOV.U32 R7, RZ, RZ, RZ ;  /* 0x000000ffff077224 */ /* 0x000fd800078e00ff */
[----:B------:R-:W-:Y:S05]  /*27d10*/  @!P0 BRA `(.L_x_1765) ;  /* 0x0000000000108947 */ /* 0x000fea0003800000 */
[----:B------:R-:W-:Y:S01]  /*27d20*/  UMOV UR4, 0xffffffff ;  /* 0xffffffff00047882 */ /* 0x000fe20000000000 */
[----:B------:R-:W-:Y:S02]  /*27d30*/  IADD3 R12, R6, -0x1, RZ ;  /* 0xffffffff060c7810 */ /* 0x000fe40007ffe0ff */
[----:B------:R-:W-:Y:S05]  /*27d40*/  BRA.DIV UR4, `(.L_x_1766) ;  /* 0x0000003204707947 */ /* 0x000fea000b800000 */
[----:B------:R3:W4:Y:S02]  /*27d50*/  SHFL.IDX PT, R7, R2, R12, 0x1f ;  /* 0x00001f0c02077589 */ /* 0x00072400000e0000 */
.L_x_1765:
[----:B0--3--:R-:W0:Y:S01]  /*27d60*/  LDC.64 R2, c[0x0][0xc68] ;  /* 0x00031a00ff027b82 */ /* 0x009e220000000a00 */
[----:B------:R-:W-:Y:S01]  /*27d70*/  IMAD.IADD R19, R6, 0x1, R19 ;  /* 0x0000000106137824 */ /* 0x000fe200078e0213 */
[----:B------:R-:W-:-:S03]  /*27d80*/  ULDC.64 UR4, c[0x0][0x208] ;  /* 0x0000820000047ab9 */ /* 0x000fc60000000a00 */
[----:B0-----:R-:W-:-:S05]  /*27d90*/  IMAD.WIDE R2, R19, 0x4, R2 ;  /* 0x0000000413027825 */ /* 0x001fca00078e0202 */
[----:B------:R-:W1:Y:S01]  /*27da0*/  LDG.E R9, desc[UR4][R2.64] ;  /* 0x0000000402097981 */ /* 0x000e62000c1e1900 */
[----:B----4-:R-:W-:Y:S02]  /*27db0*/  IMAD R16, R7, R5, R16 ;  /* 0x0000000507107224 */ /* 0x010fe400078e0210 */
[----:B-12---:R-:W-:-:S05]  /*27dc0*/  IMAD R6, R17, R9, RZ ;  /* 0x0000000911067224 */ /* 0x006fca00078e02ff */
[----:B------:R-:W-:-:S04]  /*27dd0*/  IABS R8, R6 ;  /* 0x0000000600087213 */ /* 0x000fc80000000000 */
[----:B------:R-:W0:Y:S08]  /*27de0*/  I2F.RP R11, R8 ;  /* 0x00000008000b7306 */ /* 0x000e300000209400 */
[----:B0-----:R-:W0:Y:S02]  /*27df0*/  MUFU.RCP R11, R11 ;  /* 0x0000000b000b7308 */ /* 0x001e240000001000 */
[----:B0-----:R-:W-:-:S06]  /*27e00*/  VIADD R12, R11, 0xffffffe ;  /* 0x0ffffffe0b0c7836 */ /* 0x001fcc0000000000 */
[----:B------:R-:W0:Y:S02]  /*27e10*/  F2I.FTZ.U32.TRUNC.NTZ R3, R12 ;  /* 0x0000000c00037305 */ /* 0x000e24000021f000 */
[----:B0-----:R-:W-:-:S05]  /*27e20*/  IADD3 R2, RZ, -R3, RZ ;  /* 0x80000003ff027210 */ /* 0x001fca0007ffe0ff */
[----:B------:R-:W-:Y:S02]  /*27e30*/  IMAD R10, R2, R8, RZ ;  /* 0x00000008020a7224 */ /* 0x000fe400078e02ff */
[----:B------:R-:W-:-:S04]  /*27e40*/  IMAD.MOV.U32 R2, RZ, RZ, RZ ;  /* 0x000000ffff027224 */ /* 0x000fc800078e00ff */
[----:B------:R-:W-:-:S04]  /*27e50*/  IMAD.HI.U32 R10, R3, R10, R2 ;  /* 0x0000000a030a7227 */ /* 0x000fc800078e0002 */
[----:B------:R-:W-:Y:S01]  /*27e60*/  IMAD.IADD R2, R4, 0x1, -R16 ;  /* 0x0000000104027824 */ /* 0x000fe200078e0a10 */
[----:B------:R-:W-:-:S04]  /*27e70*/  IABS R4, R6 ;  /* 0x0000000600047213 */ /* 0x000fc80000000000 */
        /* <DEDUP_REMOVED lines=10> */
[----:B------:R-:W-:-:S03]  /*27f20*/  ISETP.GE.AND P0, PT, R3, RZ, PT ;  /* 0x000000ff0300720c */ /* 0x000fc60003f06270 */
[----:B------:R-:W-:-:S10]  /*27f30*/  IMAD.MOV.U32 R4, RZ, RZ, R10 ;  /* 0x000000ffff047224 */ /* 0x000fd400078e000a */
[----:B------:R-:W-:Y:S01]  /*27f40*/  @!P0 IMAD.MOV R4, RZ, RZ, -R4 ;  /* 0x000000ffff048224 */ /* 0x000fe200078e0a04 */
[----:B------:R-:W-:-:S13]  /*27f50*/  ISETP.NE.AND P0, PT, R6, RZ, PT ;  /* 0x000000ff0600720c */ /* 0x000fda0003f05270 */
[----:B------:R-:W-:-:S05]  /*27f60*/  @!P0 LOP3.LUT R4, RZ, R6, RZ, 0x33, !PT ;  /* 0x00000006ff048212 */ /* 0x000fca00078e33ff */
[----:B------:R-:W-:Y:S02]  /*27f70*/  IMAD R7, R9, R4, RZ ;  /* 0x0000000409077224 */ /* 0x000fe400078e02ff */
[----:B------:R-:W-:-:S03]  /*27f80*/  IMAD.MOV R4, RZ, RZ, -R4 ;  /* 0x000000ffff047224 */ /* 0x000fc600078e0a04 */
[----:B------:R-:W-:Y:S01]  /*27f90*/  IADD3 R8, -R7, RZ, RZ ;  /* 0x000000ff07087210 */ /* 0x000fe20007ffe1ff */
[----:B------:R-:W-:-:S03]  /*27fa0*/  IMAD R4, R6, R4, R2 ;  /* 0x0000000406047224 */ /* 0x000fc600078e0202 */
[----:B------:R-:W-:-:S04]  /*27fb0*/  VIADDMNMX R9, R8, R5, R9, PT ;  /* 0x0000000508097246 */ /* 0x000fc80003800109 */
        /* <DEDUP_REMOVED lines=8> */
[----:B------:R-:W-:Y:S01]  /*28040*/  IMAD.HI.U32 R11, R3, R11, R2 ;  /* 0x0000000b030b7227 */ /* 0x000fe200078e0002 */
[----:B------:R-:W-:Y:S02]  /*28050*/  IABS R2, R4 ;  /* 0x0000000400027213 */ /* 0x000fe40000000000 */
[----:B------:R-:W-:-:S03]  /*28060*/  IABS R3, R9 ;  /* 0x0000000900037213 */ /* 0x000fc60000000000 */
[----:B------:R-:W-:-:S04]  /*28070*/  IMAD.HI.U32 R11, R11, R2, RZ ;  /* 0x000000020b0b7227 */ /* 0x000fc800078e00ff */
[----:B------:R-:W-:-:S04]  /*28080*/  IMAD.MOV R3, RZ, RZ, -R3 ;  /* 0x000000ffff037224 */ /* 0x000fc800078e0a03 */
[----:B------:R-:W-:-:S05]  /*28090*/  IMAD R2, R11, R3, R2 ;  /* 0x000000030b027224 */ /* 0x000fca00078e0202 */
[----:B------:R-:W-:-:S13]  /*280a0*/  ISETP.GT.U32.AND P0, PT, R5, R2, PT ;  /* 0x000000020500720c */ /* 0x000fda0003f04070 */
[----:B------:R-:W-:Y:S01]  /*280b0*/  @!P0 IADD3 R2, R2, -R5, RZ ;  /* 0x8000000502028210 */ /* 0x000fe20007ffe0ff */
[----:B------:R-:W-:-:S03]  /*280c0*/  @!P0 VIADD R11, R11, 0x1 ;  /* 0x000000010b0b8836 */ /* 0x000fc60000000000 */
[----:B------:R-:W-:Y:S02]  /*280d0*/  ISETP.GE.U32.AND P0, PT, R2, R5, PT ;  /* 0x000000050200720c */ /* 0x000fe40003f06070 */
[C---:B------:R-:W-:Y:S01]  /*280e0*/  LOP3.LUT R2, R4.reuse, R9, RZ, 0x3c, !PT ;  /* 0x0000000904027212 */ /* 0x040fe200078e3cff */
[----:B------:R-:W-:-:S10]  /*280f0*/  IMAD.IADD R4, R4, 0x1, R7 ;  /* 0x0000000104047824 */ /* 0x000fd400078e0207 */
[----:B------:R-:W-:Y:S01]  /*28100*/  @P0 VIADD R11, R11, 0x1 ;  /* 0x000000010b0b0836 */ /* 0x000fe20000000000 */
[----:B------:R-:W-:-:S13]  /*28110*/  ISETP.GE.AND P0, PT, R2, RZ, PT ;  /* 0x000000ff0200720c */ /* 0x000fda0003f06270 */
[----:B------:R-:W-:Y:S02]  /*28120*/  @!P0 IADD3 R11, -R11, RZ, RZ ;  /* 0x000000ff0b0b8210 */ /* 0x000fe40007ffe1ff */
[----:B------:R-:W-:-:S13]  /*28130*/  ISETP.NE.AND P0, PT, R9, RZ, PT ;  /* 0x000000ff0900720c */ /* 0x000fda0003f05270 */
[----:B------:R-:W-:Y:S01]  /*28140*/  @!P0 LOP3.LUT R11, RZ, R9, RZ, 0x33, !PT ;  /* 0x00000009ff0b8212 */ /* 0x000fe200078e33ff */
[----:B------:R-:W-:-:S03]  /*28150*/  IMAD.MOV R9, RZ, RZ, -R9 ;  /* 0x000000ffff097224 */ /* 0x000fc600078e0a09 */
[----:B------:R-:W-:Y:S01]  /*28160*/  LOP3.LUT R2, RZ, R11, RZ, 0x33, !PT ;  /* 0x0000000bff027212 */ /* 0x000fe200078e33ff */
[----:B------:R-:W-:-:S03]  /*28170*/  IMAD R18, R11, R9, R4 ;  /* 0x000000090b127224 */ /* 0x000fc600078e0204 */
[----:B------:R-:W-:Y:S01]  /*28180*/  IADD3 R17, R17, R2, RZ ;  /* 0x0000000211117210 */ /* 0x000fe20007ffe0ff */
[----:B------:R-:W-:Y:S06]  /*28190*/  BRA `(.L_x_1767) ;  /* 0x00000000001c7947 */ /* 0x000fec0003800000 */
.L_x_1759:
[----:B------:R-:W-:Y:S01]  /*281a0*/  UMOV UR4, URZ ;  /* 0x0000003f00047c82 */ /* 0x000fe20008000000 */
[----:B------:R-:W-:Y:S01]  /*281b0*/  UMOV UR5, URZ ;  /* 0x0000003f00057c82 */ /* 0x000fe20008000000 */
[----:B------:R-:W-:Y:S01]  /*281c0*/  ULDC UR6, c[0x0][0xc14] ;  /* 0x0003050000067ab9 */ /* 0x000fe20000000800 */
[----:B------:R-:W-:Y:S01]  /*281d0*/  IMAD.MOV.U32 R16, RZ, RZ, R4 ;  /* 0x000000ffff107224 */ /* 0x000fe200078e0004 */
[----:B------:R-:W-:Y:S01]  /*281e0*/  MOV R18, UR5 ;  /* 0x0000000500127c02 */ /* 0x000fe20008000f00 */
[----:B------:R-:W-:Y:S02]  /*281f0*/  IMAD.U32 R17, RZ, RZ, UR4 ;  /* 0x00000004ff117e24 */ /* 0x000fe4000f8e00ff */
[----:B------:R-:W-:-:S07]  /*28200*/  IMAD.U32 R19, RZ, RZ, UR6 ;  /* 0x00000006ff137e24 */ /* 0x000fce000f8e00ff */
.L_x_1767:
        /* <DEDUP_REMOVED lines=12> */
.L_x_1661:
[----:B-1----:R-:W3:Y:S01]  /*282d0*/  LDL.LU R0, [R1+0x28] ;  /* 0x0000280001007983 */ /* 0x002ee20000300800 */
[----:B------:R-:W-:Y:S01]  /*282e0*/  BSSY B0, `(.L_x_1769) ;  /* 0x000000b000007945 */ /* 0x000fe20003800000 */
[----:B------:R-:W1:Y:S01]  /*282f0*/  S2R R5, SR_CgaCtaId ;  /* 0x0000000000057919 */ /* 0x000e620000008800 */
[----:B---3--:R-:W-:-:S05]  /*28300*/  VIADD R0, R0, 0x1 ;  /* 0x0000000100007836 */ /* 0x008fca0000000000 */
[----:B--2---:R-:W-:-:S04]  /*28310*/  LEA.HI R2, R0, R0, RZ, 0x1 ;  /* 0x0000000000027211 */ /* 0x004fc800078f08ff */
[----:B------:R-:W-:-:S04]  /*28320*/  LOP3.LUT R3, R2, 0xfffffffe, RZ, 0xc0, !PT ;  /* 0xfffffffe02037812 */ /* 0x000fc800078ec0ff */
[----:B------:R-:W-:Y:S02]  /*28330*/  IADD3 R3, R0, -R3, RZ ;  /* 0x8000000300037210 */ /* 0x000fe40007ffe0ff */
[----:B------:R-:W-:Y:S02]  /*28340*/  MOV R0, 0x400 ;  /* 0x0000040000007802 */ /* 0x000fe40000000f00 */
[----:B------:R-:W-:Y:S02]  /*28350*/  SHF.L.U32 R3, R3, 0x1f, RZ ;  /* 0x0000001f03037819 */ /* 0x000fe400000006ff */
[----:B-1----:R-:W-:-:S04]  /*28360*/  LEA R0, R5, R0, 0x18 ;  /* 0x0000000005007211 */ /* 0x002fc800078ec0ff */
[----:B------:R-:W1:Y:S02]  /*28370*/  SYNCS.PHASECHK.TRANS64.TRYWAIT P0, [R0+URZ+0x30820], R3 ;  /* 0x03082003000075a7 */ /* 0x000e64000800017f */
[----:B-1----:R-:W-:Y:S05]  /*28380*/  @!P0 BRA `(.L_x_1770) ;  /* 0x0000002c00088947 */ /* 0x002fea0003800000 */
.L_x_1933:
[----:B------:R-:W-:Y:S05]  /*28390*/  BSYNC B0 ;  /* 0x0000000000007941 */ /* 0x000fea0003800000 */
.L_x_1769:
[----:B------:R-:W-:-:S03]  /*283a0*/  UMOV UR4, 0xffffffff ;  /* 0xffffffff00047882 */ /* 0x000fc60000000000 */
[----:B------:R-:W-:Y:S05]  /*283b0*/  BRA.DIV UR4, `(.L_x_1771) ;  /* 0x0000002e04107947 */ /* 0x000fea000b800000 */
[----:B------:R-:W2:Y:S02]  /*283c0*/  S2R R2, SR_TID.X ;  /* 0x0000000000027919 */ /* 0x000ea40000002100 */
[----:B--2---:R-:W-:-:S04]  /*283d0*/  SHF.R.U32.HI R2, RZ, 0x5, R2 ;  /* 0x00000005ff027819 */ /* 0x004fc80000011602 */
[----:B------:R-:W-:-:S05]  /*283e0*/  LOP3.LUT R2, R2, 0x3, RZ, 0xc0, !PT ;  /* 0x0000000302027812 */ /* 0x000fca00078ec0ff */
[----:B------:R2:W3:Y:S02]  /*283f0*/  SHFL.IDX PT, R14, R2, RZ, 0x1f ;  /* 0x00001fff020e7589 */ /* 0x0004e400000e0000 */
.L_x_1936:
[----:B---3--:R-:W-:-:S13]  /*28400*/  ISETP.NE.AND P0, PT, R14, RZ, PT ;  /* 0x000000ff0e00720c */ /* 0x008fda0003f05270 */
[----:B------:R-:W-:Y:S05]  /*28410*/  @P0 BRA `(.L_x_1340) ;  /* 0x00000000009c0947 */ /* 0x000fea0003800000 */
[----:B------:R-:W-:-:S03]  /*28420*/  UMOV UR4, 0xffffffff ;  /* 0xffffffff00047882 */ /* 0x000fc60000000000 */
[----:B------:R-:W-:Y:S05]  /*28430*/  BRA.DIV UR4, `(.L_x_1772) ;  /* 0x0000002e04247947 */ /* 0x000fea000b800000 */
[----:B------:R-:W-:-:S13]  /*28440*/  ELECT P6, URZ, PT ;  /* 0x00000000003f782f */ /* 0x000fda00038c0000 */
.L_x_1939:
        /* <DEDUP_REMOVED lines=8> */
.L_x_1773:
[----:B-1----:R-:W2:Y:S04]  /*284d0*/  LDL R3, [R1] ;  /* 0x0000000001037983 */ /* 0x002ea80000100800 */
[----:B------:R-:W3:Y:S01]  /*284e0*/  LDL.LU R7, [R1+0x8] ;  /* 0x0000080001077983 */ /* 0x000ee20000300800 */
[----:B------:R-:W-:-:S05]  /*284f0*/  VIADD R2, R0, 0x30840 ;  /* 0x0003084000027836 */ /* 0x000fca0000000000 */
[C---:B--2---:R-:W-:Y:S01]  /*28500*/  LEA R6, R3.reuse, R2, 0x3 ;  /* 0x0000000203067211 */ /* 0x044fe200078e18ff */
        /* <DEDUP_REMOVED lines=10> */
.L_x_1940:
[----:B------:R-:W2:Y:S02]  /*285b0*/  SYNCS.PHASECHK.TRANS64.TRYWAIT P0, [R7+URZ], R2 ;  /* 0x00000002070075a7 */ /* 0x000ea4000800017f */
[----:B--2---:R-:W-:Y:S05]  /*285c0*/  @!P0 BRA `(.L_x_1775) ;  /* 0x0000002800f48947 */ /* 0x004fea0003800000 */
.L_x_1941:
[----:B------:R-:W-:Y:S05]  /*285d0*/  @!P2 BRA `(.L_x_1776) ;  /* 0x000000000004a947 */ /* 0x000fea0003800000 */
[----:B------:R-:W-:Y:S01]  /*285e0*/  BPT.TRAP 0x1 ;  /* 0x000000040000795c */ /* 0x000fe20000300000 */
.L_x_1776:
[----:B------:R-:W3:Y:S01]  /*285f0*/  LDL.LU R4, [R1] ;  /* 0x0000000001047983 */ /* 0x000ee20000300800 */
[----:B------:R-:W-:-:S05]  /*28600*/  IADD3 R0, R0, 0x30860, RZ ;  /* 0x0003086000007810 */ /* 0x000fca0007ffe0ff */
[----:B---3--:R-:W-:-:S04]  /*28610*/  IMAD R4, R4, 0x8, R0 ;  /* 0x0000000804047824 */ /* 0x008fc800078e0200 */
[----:B------:R-:W3:Y:S02]  /*28620*/  SYNCS.PHASECHK.TRANS64.TRYWAIT P0, [R4+URZ], R5 ;  /* 0x00000005040075a7 */ /* 0x000ee4000800017f */
[----:B---3--:R-:W-:Y:S05]  /*28630*/  @!P0 BRA `(.L_x_1777) ;  /* 0x0000002800ec8947 */ /* 0x008fea0003800000 */
.L_x_1942:
[----:B------:R-:W-:-:S07]  /*28640*/  IMAD R3, R3, 0x8, R0 ;  /* 0x0000000803037824 */ /* 0x000fce00078e0200 */
.L_x_1778:
[----:B----4-:R4:W0:Y:S02]  /*28650*/  SYNCS.PHASECHK.TRANS64.TRYWAIT P0, [R3+URZ], R2 ;  /* 0x00000002030075a7 */ /* 0x010824000800017f */
[----:B0-----:R-:W-:Y:S05]  /*28660*/  @!P0 NANOSLEEP.SYNCS 0x989680 ;  /* 0x009896800000895d */ /* 0x001fea0003900000 */
[----:B------:R-:W0:Y:S02]  /*28670*/  @!P0 SYNCS.PHASECHK.TRANS64 P0, [R3+URZ], R2 ;  /* 0x00000002030085a7 */ /* 0x000e24000800007f */
[----:B0-----:R-:W-:Y:S05]  /*28680*/  @!P0 BRA `(.L_x_1778) ;  /* 0xfffffffc00f08947 */ /* 0x001fea000383ffff */
.L_x_1340:
[----:B------:R-:W-:Y:S05]  /*28690*/  BSYNC B7 ;  /* 0x0000000000077941 */ /* 0x000fea0003800000 */
.L_x_1337:
[----:B------:R-:W-:Y:S05]  /*286a0*/  EXIT ;  /* 0x000000000000794d */ /* 0x000fea0003800000 */
.L_x_1366:
[----:B0-----:R0:W1:Y:S02]  /*286b0*/  SYNCS.PHASECHK.TRANS64.TRYWAIT P5, [R98+URZ+0x30890], R109 ;  /* 0x0308906d620075a7 */ /* 0x00106400080a017f */
[----:B-1----:R-:W-:Y:S05]  /*286c0*/  @!P5 NANOSLEEP.SYNCS 0x989680 ;  /* 0x009896800000d95d */ /* 0x002fea0003900000 */
[----:B------:R-:W1:Y:S02]  /*286d0*/  @!P5 SYNCS.PHASECHK.TRANS64 P5, [R98+URZ+0x30890], R109 ;  /* 0x0308906d6200d5a7 */ /* 0x000e6400080a007f */
[----:B-1----:R-:W-:Y:S05]  /*286e0*/  @!P5 BRA `(.L_x_1366) ;  /* 0xfffffffc00f0d947 */ /* 0x002fea000383ffff */
[----:B------:R-:W-:Y:S05]  /*286f0*/  BRA `(.L_x_1779) ;  /* 0xfffffdb000087947 */ /* 0x000fea000383ffff */
.L_x_1404:
[----:B-1----:R1:W3:Y:S02]  /*28700*/  SYNCS.PHASECHK.TRANS64.TRYWAIT P5, [R98+URZ+0x30890], R109 ;  /* 0x0308906d620075a7 */ /* 0x0022e400080a017f */
[----:B---3--:R-:W-:Y:S05]  /*28710*/  @!P5 NANOSLEEP.SYNCS 0x989680 ;  /* 0x009896800000d95d */ /* 0x008fea0003900000 */
[----:B------:R-:W3:Y:S02]  /*28720*/  @!P5 SYNCS.PHASECHK.TRANS64 P5, [R98+URZ+0x30890], R109 ;  /* 0x0308906d6200d5a7 */ /* 0x000ee400080a007f */
[----:B---3--:R-:W-:Y:S05]  /*28730*/  @!P5 BRA `(.L_x_1404) ;  /* 0xfffffffc00f0d947 */ /* 0x008fea000383ffff */
[----:B------:R-:W-:Y:S05]  /*28740*/  BRA `(.L_x_1780) ;  /* 0xfffffdd000cc7947 */ /* 0x000fea000383ffff */
.L_x_1421:
[----:B0-----:R0:W1:Y:S02]  /*28750*/  SYNCS.PHASECHK.TRANS64.TRYWAIT P0, [R98+URZ+0x30890], R109 ;  /* 0x0308906d620075a7 */ /* 0x001064000800017f */
[----:B-1----:R-:W-:Y:S05]  /*28760*/  @!P0 NANOSLEEP.SYNCS 0x989680 ;  /* 0x009896800000895d */ /* 0x002fea0003900000 */
[----:B------:R-:W1:Y:S02]  /*28770*/  @!P0 SYNCS.PHASECHK.TRANS64 P0, [R98+URZ+0x30890], R109 ;  /* 0x0308906d620085a7 */ /* 0x000e64000800007f */
[----:B-1----:R-:W-:Y:S05]  /*28780*/  @!P0 BRA `(.L_x_1421) ;  /* 0xfffffffc00f08947 */ /* 0x002fea000383ffff */
[----:B------:R-:W-:Y:S05]  /*28790*/  BRA `(.L_x_1781) ;  /* 0xfffffdf4001c7947 */ /* 0x000fea000383ffff */
.L_x_1427:
[----:B-1----:R1:W2:Y:S02]  /*287a0*/  SYNCS.PHASECHK.TRANS64.TRYWAIT P1, [R98+URZ+0x308b0], R109 ;  /* 0x0308b06d620075a7 */ /* 0x0022a4000802017f */
[----:B--2---:R-:W-:Y:S05]  /*287b0*/  @!P1 NANOSLEEP.SYNCS 0x989680 ;  /* 0x009896800000995d */ /* 0x004fea0003900000 */
[----:B------:R-:W2:Y:S02]  /*287c0*/  @!P1 SYNCS.PHASECHK.TRANS64 P1, [R98+URZ+0x308b0], R109 ;  /* 0x0308b06d620095a7 */ /* 0x000ea4000802007f */
[----:B--2---:R-:W-:Y:S05]  /*287d0*/  @!P1 BRA `(.L_x_1427) ;  /* 0xfffffffc00f09947 */ /* 0x004fea000383ffff */
[----:B------:R-:W-:Y:S05]  /*287e0*/  BRA `(.L_x_1782) ;  /* 0xfffffdf800007947 */ /* 0x000fea000383ffff */
.L_x_1463:
[----:B------:R-:W-:Y:S01]  /*287f0*/  BSSY B1, `(.L_x_1783) ;  /* 0x0000008000017945 */ /* 0x000fe20003800000 */
[----:B------:R-:W-:Y:S01]  /*28800*/  MOV R13, R23 ;  /* 0x00000017000d7202 */ /* 0x000fe20000000f00 */
[----:B------:R-:W-:Y:S01]  /*28810*/  IMAD.MOV.U32 R12, RZ, RZ, RZ ;  /* 0x000000ffff0c7224 */ /* 0x000fe200078e00ff */
[----:B------:R-:W-:Y:S01]  /*28820*/  MOV R15, 0xffffffff ;  /* 0xffffffff000f7802 */ /* 0x000fe20000000f00 */
[----:B------:R-:W-:-:S07]  /*28830*/  IMAD.MOV.U32 R11, RZ, RZ, 0x181f ;  /* 0x0000181fff0b7424 */ /* 0x000fce00078e00ff */
[----:B-----5:R-:W-:Y:S05]  /*28840*/  WARPSYNC.COLLECTIVE R15, `(.L_x_1784) ;  /* 0x000000000f087348 */ /* 0x020fea0003c00000 */
[----:B------:R0:W1:Y:S02]  /*28850*/  SHFL.IDX P6, R14, R13, R12, R11 ;  /* 0x0000000c0d0e7389 */ /* 0x00006400000c000b */
[----:B01---5:R-:W-:Y:S01]  /*28860*/  ENDCOLLECTIVE ;  /* 0x000000000000791b */ /* 0x023fe20003800000 */
.L_x_1784:
[----:B------:R-:W-:Y:S05]  /*28870*/  BSYNC B1 ;  /* 0x0000000000017941 */ /* 0x000fea0003800000 */
.L_x_1783:
[----:B------:R-:W-:Y:S05]  /*28880*/  BRA `(.L_x_1785) ;  /* 0xfffffe1c00f07947 */ /* 0x000fea000383ffff */
.L_x_1464:
[----:B------:R-:W-:Y:S01]  /*28890*/  BSSY B1, `(.L_x_1786) ;  /* 0x0000008000017945 */ /* 0x000fe20003800000 */
[----:B------:R-:W-:Y:S01]  /*288a0*/  IMAD.MOV.U32 R13, RZ, RZ, R10 ;  /* 0x000000ffff0d7224 */ /* 0x000fe200078e000a */
[----:B------:R-:W-:Y:S01]  /*288b0*/  MOV R11, 0x181f ;  /* 0x0000181f000b7802 */ /* 0x000fe20000000f00 */
[----:B------:R-:W-:Y:S02]  /*288c0*/  IMAD.MOV.U32 R12, RZ, RZ, RZ ;  /* 0x000000ffff0c7224 */ /* 0x000fe400078e00ff */
[----:B------:R-:W-:-:S07]  /*288d0*/  IMAD.MOV.U32 R15, RZ, RZ, -0x1 ;  /* 0xffffffffff0f7424 */ /* 0x000fce00078e00ff */
[----:B-----5:R-:W-:Y:S05]  /*288e0*/  WARPSYNC.COLLECTIVE R15, `(.L_x_1787) ;  /* 0x000000000f087348 */ /* 0x020fea0003c00000 */
[----:B------:R0:W1:Y:S02]  /*288f0*/  SHFL.IDX P6, R14, R13, R12, R11 ;  /* 0x0000000c0d0e7389 */ /* 0x00006400000c000b */
[----:B01---5:R-:W-:Y:S01]  /*28900*/  ENDCOLLECTIVE ;  /* 0x000000000000791b */ /* 0x023fe20003800000 */
.L_x_1787:
[----:B------:R-:W-:Y:S05]  /*28910*/  BSYNC B1 ;  /* 0x0000000000017941 */ /* 0x000fea0003800000 */
.L_x_1786:
[----:B------:R-:W-:Y:S05]  /*28920*/  BRA `(.L_x_1788) ;  /* 0xfffffe1c00d07947 */ /* 0x000fea000383ffff */
.L_x_1465:
[----:B------:R-:W-:Y:S01]  /*28930*/  BSSY B1, `(.L_x_1789) ;  /* 0x0000008000017945 */ /* 0x000fe20003800000 */
[----:B------:R-:W-:Y:S01]  /*28940*/  IMAD.MOV.U32 R13, RZ, RZ, R3 ;  /* 0x000000ffff0d7224 */ /* 0x000fe200078e0003 */
[----:B------:R-:W-:Y:S01]  /*28950*/  MOV R12, RZ ;  /* 0x000000ff000c7202 */ /* 0x000fe20000000f00 */
[----:B------:R-:W-:Y:S02]  /*28960*/  IMAD.MOV.U32 R11, RZ, RZ, 0x181f ;  /* 0x0000181fff0b7424 */ /* 0x000fe400078e00ff */
[----:B------:R-:W-:-:S07]  /*28970*/  IMAD.MOV.U32 R15, RZ, RZ, -0x1 ;  /* 0xffffffffff0f7424 */ /* 0x000fce00078e00ff */
[----:B-----5:R-:W-:Y:S05]  /*28980*/  WARPSYNC.COLLECTIVE R15, `(.L_x_1790) ;  /* 0x000000000f087348 */ /* 0x020fea0003c00000 */
[----:B------:R0:W1:Y:S02]  /*28990*/  SHFL.IDX P6, R14, R13, R12, R11 ;  /* 0x0000000c0d0e7389 */ /* 0x00006400000c000b */
[----:B01---5:R-:W-:Y:S01]  /*289a0*/  ENDCOLLECTIVE ;  /* 0x000000000000791b */ /* 0x023fe20003800000 */
.L_x_1790:
[----:B------:R-:W-:Y:S05]  /*289b0*/  BSYNC B1 ;  /* 0x0000000000017941 */ /* 0x000fea0003800000 */
.L_x_1789:
[----:B------:R-:W-:Y:S05]  /*289c0*/  BRA `(.L_x_1791) ;  /* 0xfffffe1c00b07947 */ /* 0x000fea000383ffff */
.L_x_1466:
        /* <DEDUP_REMOVED lines=8> */
.L_x_1793:
[----:B------:R-:W-:Y:S05]  /*28a50*/  BSYNC B1 ;  /* 0x0000000000017941 */ /* 0x000fea0003800000 */
.L_x_1792:
[----:B------:R-:W-:Y:S05]  /*28a60*/  BRA `(.L_x_1794) ;  /* 0xfffffe1c00907947 */ /* 0x000fea000383ffff */
.L_x_1467:
[----:B------:R-:W-:Y:S01]  /*28a70*/  BSSY B1, `(.L_x_1795) ;  /* 0x0000008000017945 */ /* 0x000fe20003800000 */
[----:B------:R-:W-:Y:S01]  /*28a80*/  IMAD.MOV.U32 R13, RZ, RZ, R23 ;  /* 0x000000ffff0d7224 */ /* 0x000fe200078e0017 */
[----:B------:R-:W-:Y:S01]  /*28a90*/  MOV R11, 0x181f ;  /* 0x0000181f000b7802 */ /* 0x000fe20000000f00 */
[----:B------:R-:W-:Y:S02]  /*28aa0*/  IMAD.MOV.U32 R12, RZ, RZ, 0x1 ;  /* 0x00000001ff0c7424 */ /* 0x000fe400078e00ff */
[----:B------:R-:W-:-:S07]  /*28ab0*/  IMAD.MOV.U32 R15, RZ, RZ, -0x1 ;  /* 0xffffffffff0f7424 */ /* 0x000fce00078e00ff */
[----:B-----5:R-:W-:Y:S05]  /*28ac0*/  WARPSYNC.COLLECTIVE R15, `(.L_x_1796) ;  /* 0x000000000f087348 */ /* 0x020fea0003c00000 */
[----:B------:R0:W1:Y:S02]  /*28ad0*/  SHFL.IDX P6, R14, R13, R12, R11 ;  /* 0x0000000c0d0e7389 */ /* 0x00006400000c000b */
[----:B01---5:R-:W-:Y:S01]  /*28ae0*/  ENDCOLLECTIVE ;  /* 0x000000000000791b */ /* 0x023fe20003800000 */
.L_x_1796:
[----:B------:R-:W-:Y:S05]  /*28af0*/  BSYNC B1 ;  /* 0x0000000000017941 */ /* 0x000fea0003800000 */
.L_x_1795:
[----:B------:R-:W-:Y:S05]  /*28b00*/  BRA `(.L_x_1797) ;  /* 0xfffffe1c00707947 */ /* 0x000fea000383ffff */
.L_x_1468:
        /* <DEDUP_REMOVED lines=8> */
.L_x_1799:
[----:B------:R-:W-:Y:S05]  /*28b90*/  BSYNC B1 ;  /* 0x0000000000017941 */ /* 0x000fea0003800000 */
.L_x_1798:
[----:B------:R-:W-:Y:S05]  /*28ba0*/  BRA `(.L_x_1800) ;  /* 0xfffffe1c00507947 */ /* 0x000fea000383ffff */
.L_x_1469:
[----:B------:R-:W-:Y:S01]  /*28bb0*/  BSSY B1, `(.L_x_1801) ;  /* 0x0000008000017945 */ /* 0x000fe20003800000 */
[----:B------:R-:W-:Y:S01]  /*28bc0*/  MOV R13, R3 ;  /* 0x00000003000d7202 */ /* 0x000fe20000000f00 */
[----:B------:R-:W-:Y:S01]  /*28bd0*/  IMAD.MOV.U32 R12, RZ, RZ, 0x1 ;  /* 0x00000001ff0c7424 */ /* 0x000fe200078e00ff */
[----:B------:R-:W-:Y:S01]  /*28be0*/  MOV R15, 0xffffffff ;  /* 0xffffffff000f7802 */ /* 0x000fe20000000f00 */
[----:B------:R-:W-:-:S07]  /*28bf0*/  IMAD.MOV.U32 R11, RZ, RZ, 0x181f ;  /* 0x0000181fff0b7424 */ /* 0x000fce00078e00ff */
[----:B-----5:R-:W-:Y:S05]  /*28c00*/  WARPSYNC.COLLECTIVE R15, `(.L_x_1802) ;  /* 0x000000000f087348 */ /* 0x020fea0003c00000 */
[----:B------:R0:W1:Y:S02]  /*28c10*/  SHFL.IDX P6, R14, R13, R12, R11 ;  /* 0x0000000c0d0e7389 */ /* 0x00006400000c000b */
[----:B01---5:R-:W-:Y:S01]  /*28c20*/  ENDCOLLECTIVE ;  /* 0x000000000000791b */ /* 0x023fe20003800000 */
.L_x_1802:
[----:B------:R-:W-:Y:S05]  /*28c30*/  BSYNC B1 ;  /* 0x0000000000017941 */ /* 0x000fea0003800000 */
.L_x_1801:
[----:B------:R-:W-:Y:S05]  /*28c40*/  BRA `(.L_x_1803) ;  /* 0xfffffe1c00307947 */ /* 0x000fea000383ffff */
.L_x_1470:
        /* <DEDUP_REMOVED lines=8> */
.L_x_1805:
[----:B------:R-:W-:Y:S05]  /*28cd0*/  BSYNC B1 ;  /* 0x0000000000017941 */ /* 0x000fea0003800000 */
.L_x_1804:
[----:B------:R-:W-:Y:S05]  /*28ce0*/  BRA `(.L_x_1806) ;  /* 0xfffffe1c00107947 */ /* 0x000fea000383ffff */
.L_x_1471:
        /* <DEDUP_REMOVED lines=8> */
.L_x_1808:
[----:B------:R-:W-:Y:S05]  /*28d70*/  BSYNC B1 ;  /* 0x0000000000017941 */ /* 0x000fea0003800000 */
.L_x_1807:
[----:B------:R-:W-:Y:S05]  /*28d80*/  BRA `(.L_x_1809) ;  /* 0xfffffe1800f07947 */ /* 0x000fea000383ffff */
.L_x_1472:
        /* <DEDUP_REMOVED lines=8> */
.L_x_1811:
[----:B------:R-:W-:Y:S05]  /*28e10*/  BSYNC B1 ;  /* 0x0000000000017941 */ /* 0x000fea0003800000 */
.L_x_1810:
[----:B------:R-:W-:Y:S05]  /*28e20*/  BRA `(.L_x_1812) ;  /* 0xfffffe1800d07947 */ /* 0x000fea000383ffff */
.L_x_1473:
        /* <DEDUP_REMOVED lines=8> */
.L_x_1814:
[----:B------:R-:W-:Y:S05]  /*28eb0*/  BSYNC B1 ;  /* 0x0000000000017941 */ /* 0x000fea0003800000 */
.L_x_1813:
[----:B------:R-:W-:Y:S05]  /*28ec0*/  BRA `(.L_x_1815) ;  /* 0xfffffe1800b07947 */ /* 0x000fea000383ffff */
.L_x_1474:
        /* <DEDUP_REMOVED lines=8> */
.L_x_1817:
[----:B------:R-:W-:Y:S05]  /*28f50*/  BSYNC B1 ;  /* 0x0000000000017941 */ /* 0x000fea0003800000 */
.L_x_1816:
[----:B------:R-:W-:Y:S05]  /*28f60*/  BRA `(.L_x_1818) ;  /* 0xfffffe1800907947 */ /* 0x000fea000383ffff */
.L_x_1475:
        /* <DEDUP_REMOVED lines=8> */
.L_x_1820:
[----:B------:R-:W-:Y:S05]  /*28ff0*/  BSYNC B1 ;  /* 0x0000000000017941 */ /* 0x000fea0003800000 */
.L_x_1819:
[----:B------:R-:W-:Y:S05]  /*29000*/  BRA `(.L_x_1821) ;  /* 0xfffffe1800707947 */ /* 0x000fea000383ffff */
.L_x_1476:
        /* <DEDUP_REMOVED lines=8> */
.L_x_1823:
[----:B------:R-:W-:Y:S05]  /*29090*/  BSYNC B1 ;  /* 0x0000000000017941 */ /* 0x000fea0003800000 */
.L_x_1822:
[----:B------:R-:W-:Y:S05]  /*290a0*/  BRA `(.L_x_1824) ;  /* 0xfffffe1800547947 */ /* 0x000fea000383ffff */
.L_x_1477:
        /* <DEDUP_REMOVED lines=8> */
.L_x_1826:
[----:B------:R-:W-:Y:S05]  /*29130*/  BSYNC B1 ;  /* 0x0000000000017941 */ /* 0x000fea0003800000 */
.L_x_1825:
[----:B------:R-:W-:Y:S05]  /*29140*/  BRA `(.L_x_1827) ;  /* 0xfffffe1800387947 */ /* 0x000fea000383ffff */
.L_x_1478:
        /* <DEDUP_REMOVED lines=8> */
.L_x_1829:
[----:B------:R-:W-:Y:S05]  /*291d0*/  BSYNC B1 ;  /* 0x0000000000017941 */ /* 0x000fea0003800000 */
.L_x_1828:
[----:B------:R-:W-:Y:S05]  /*291e0*/  BRA `(.L_x_1830) ;  /* 0xfffffe18001c7947 */ /* 0x000fea000383ffff */
.L_x_1480:
[----:B0-----:R0:W1:Y:S02]  /*291f0*/  SYNCS.PHASECHK.TRANS64.TRYWAIT P4, [R16+URZ+0x30800], R107 ;  /* 0x0308006b100075a7 */ /* 0x001064000808017f */
[----:B-1----:R-:W-:Y:S05]  /*29200*/  @!P4 NANOSLEEP.SYNCS 0x989680 ;  /* 0x009896800000c95d */ /* 0x002fea0003900000 */
[----:B------:R-:W1:Y:S02]  /*29210*/  @!P4 SYNCS.PHASECHK.TRANS64 P4, [R16+URZ+0x30800], R107 ;  /* 0x0308006b1000c5a7 */ /* 0x000e64000808007f */
[----:B-1----:R-:W-:Y:S05]  /*29220*/  @!P4 BRA `(.L_x_1480) ;  /* 0xfffffffc00f0c947 */ /* 0x002fea000383ffff */
[----:B------:R-:W-:Y:S05]  /*29230*/  BRA `(.L_x_1831) ;  /* 0xfffffe1800807947 */ /* 0x000fea000383ffff */
.L_x_1520:
[----:B------:R-:W-:Y:S01]  /*29240*/  BSSY B1, `(.L_x_1832) ;  /* 0x0000008000017945 */ /* 0x000fe20003800000 */
[----:B------:R-:W-:Y:S01]  /*29250*/  IMAD.MOV.U32 R13, RZ, RZ, R9 ;  /* 0x000000ffff0d7224 */ /* 0x000fe200078e0009 */
[----:B------:R-:W-:Y:S01]  /*29260*/  MOV R11, 0x181f ;  /* 0x0000181f000b7802 */ /* 0x000fe20000000f00 */
[----:B------:R-:W-:Y:S02]  /*29270*/  IMAD.MOV.U32 R12, RZ, RZ, RZ ;  /* 0x000000ffff0c7224 */ /* 0x000fe400078e00ff */
[----:B------:R-:W-:-:S07]  /*29280*/  IMAD.MOV.U32 R15, RZ, RZ, -0x1 ;  /* 0xffffffffff0f7424 */ /* 0x000fce00078e00ff */
[----:B------:R-:W-:Y:S05]  /*29290*/  WARPSYNC.COLLECTIVE R15, `(.L_x_1833) ;  /* 0x000000000f087348 */ /* 0x000fea0003c00000 */
[----:B------:R0:W1:Y:S02]  /*292a0*/  SHFL.IDX P6, R14, R13, R12, R11 ;  /* 0x0000000c0d0e7389 */ /* 0x00006400000c000b */
[----:B01----:R-:W-:Y:S01]  /*292b0*/  ENDCOLLECTIVE ;  /* 0x000000000000791b */ /* 0x003fe20003800000 */
.L_x_1833:
[----:B------:R-:W-:Y:S05]  /*292c0*/  BSYNC B1 ;  /* 0x0000000000017941 */ /* 0x000fea0003800000 */
.L_x_1832:
[----:B------:R-:W-:Y:S05]  /*292d0*/  BRA `(.L_x_1834) ;  /* 0xfffffe5800787947 */ /* 0x000fea000383ffff */
.L_x_1521:
[----:B------:R-:W-:Y:S01]  /*292e0*/  BSSY B1, `(.L_x_1835) ;  /* 0x0000008000017945 */ /* 0x000fe20003800000 */
[----:B------:R-:W-:Y:S01]  /*292f0*/  IMAD.MOV.U32 R13, RZ, RZ, R8 ;  /* 0x000000ffff0d7224 */ /* 0x000fe200078e0008 */
[----:B------:R-:W-:Y:S01]  /*29300*/  MOV R12, RZ ;  /* 0x000000ff000c7202 */ /* 0x000fe20000000f00 */
[----:B------:R-:W-:Y:S02]  /*29310*/  IMAD.MOV.U32 R11, RZ, RZ, 0x181f ;  /* 0x0000181fff0b7424 */ /* 0x000fe400078e00ff */
[----:B------:R-:W-:-:S07]  /*29320*/  IMAD.MOV.U32 R15, RZ, RZ, -0x1 ;  /* 0xffffffffff0f7424 */ /* 0x000fce00078e00ff */
[----:B------:R-:W-:Y:S05]  /*29330*/  WARPSYNC.COLLECTIVE R15, `(.L_x_1836) ;  /* 0x000000000f087348 */ /* 0x000fea0003c00000 */
[----:B------:R0:W1:Y:S02]  /*29340*/  SHFL.IDX P6, R14, R13, R12, R11 ;  /* 0x0000000c0d0e7389 */ /* 0x00006400000c000b */
[----:B01----:R-:W-:Y:S01]  /*29350*/  ENDCOLLECTIVE ;  /* 0x000000000000791b */ /* 0x003fe20003800000 */
.L_x_1836:
[----:B------:R-:W-:Y:S05]  /*29360*/  BSYNC B1 ;  /* 0x0000000000017941 */ /* 0x000fea0003800000 */
.L_x_1835:
[----:B------:R-:W-:Y:S05]  /*29370*/  BRA `(.L_x_1837) ;  /* 0xfffffe5800587947 */ /* 0x000fea000383ffff */
.L_x_1522:
[----:B------:R-:W-:Y:S01]  /*29380*/  BSSY B1, `(.L_x_1838) ;  /* 0x0000008000017945 */ /* 0x000fe20003800000 */
[----:B------:R-:W-:Y:S01]  /*29390*/  MOV R13, R3 ;  /* 0x00000003000d7202 */ /* 0x000fe20000000f00 */
[----:B------:R-:W-:Y:S01]  /*293a0*/  IMAD.MOV.U32 R12, RZ, RZ, RZ ;  /* 0x000000ffff0c7224 */ /* 0x000fe200078e00ff */
[----:B------:R-:W-:Y:S01]  /*293b0*/  MOV R15, 0xffffffff ;  /* 0xffffffff000f7802 */ /* 0x000fe20000000f00 */
[----:B------:R-:W-:-:S07]  /*293c0*/  IMAD.MOV.U32 R11, RZ, RZ, 0x181f ;  /* 0x0000181fff0b7424 */ /* 0x000fce00078e00ff */
[----:B------:R-:W-:Y:S05]  /*293d0*/  WARPSYNC.COLLECTIVE R15, `(.L_x_1839) ;  /* 0x000000000f087348 */ /* 0x000fea0003c00000 */
[----:B------:R0:W1:Y:S02]  /*293e0*/  SHFL.IDX P6, R14, R13, R12, R11 ;  /* 0x0000000c0d0e7389 */ /* 0x00006400000c000b */
[----:B01----:R-:W-:Y:S01]  /*293f0*/  ENDCOLLECTIVE ;  /* 0x000000000000791b */ /* 0x003fe20003800000 */
.L_x_1839:
[----:B------:R-:W-:Y:S05]  /*29400*/  BSYNC B1 ;  /* 0x0000000000017941 */ /* 0x000fea0003800000 */
.L_x_1838:
[----:B------:R-:W-:Y:S05]  /*29410*/  BRA `(.L_x_1840) ;  /* 0xfffffe5800387947 */ /* 0x000fea000383ffff */
.L_x_1523:
        /* <DEDUP_REMOVED lines=8> */
.L_x_1842:
[----:B------:R-:W-:Y:S05]  /*294a0*/  BSYNC B1 ;  /* 0x0000000000017941 */ /* 0x000fea0003800000 */
.L_x_1841:
[----:B------:R-:W-:Y:S05]  /*294b0*/  BRA `(.L_x_1843) ;  /* 0xfffffe5800187947 */ /* 0x000fea000383ffff */
.L_x_1524:
[----:B------:R-:W-:Y:S01]  /*294c0*/  BSSY B1, `(.L_x_1844) ;  /* 0x0000008000017945 */ /* 0x000fe20003800000 */
[----:B------:R-:W-:Y:S01]  /*294d0*/  IMAD.MOV.U32 R13, RZ, RZ, R9 ;  /* 0x000000ffff0d7224 */ /* 0x000fe200078e0009 */
[----:B------:R-:W-:Y:S01]  /*294e0*/  MOV R12, 0x1 ;  /* 0x00000001000c7802 */ /* 0x000fe20000000f00 */
[----:B------:R-:W-:Y:S02]  /*294f0*/  IMAD.MOV.U32 R11, RZ, RZ, 0x181f ;  /* 0x0000181fff0b7424 */ /* 0x000fe400078e00ff */
[----:B------:R-:W-:-:S07]  /*29500*/  IMAD.MOV.U32 R15, RZ, RZ, -0x1 ;  /* 0xffffffffff0f7424 */ /* 0x000fce00078e00ff */
[----:B------:R-:W-:Y:S05]  /*29510*/  WARPSYNC.COLLECTIVE R15, `(.L_x_1845) ;  /* 0x000000000f087348 */ /* 0x000fea0003c00000 */
[----:B------:R0:W1:Y:S02]  /*29520*/  SHFL.IDX P6, R14, R13, R12, R11 ;  /* 0x0000000c0d0e7389 */ /* 0x00006400000c000b */
[----:B01----:R-:W-:Y:S01]  /*29530*/  ENDCOLLECTIVE ;  /* 0x000000000000791b */ /* 0x003fe20003800000 */
.L_x_1845:
[----:B------:R-:W-:Y:S05]  /*29540*/  BSYNC B1 ;  /* 0x0000000000017941 */ /* 0x000fea0003800000 */
.L_x_1844:
[----:B------:R-:W-:Y:S05]  /*29550*/  BRA `(.L_x_1846) ;  /* 0xfffffe5400f87947 */ /* 0x000fea000383ffff */
.L_x_1525:
[----:B------:R-:W-:Y:S01]  /*29560*/  BSSY B1, `(.L_x_1847) ;  /* 0x0000008000017945 */ /* 0x000fe20003800000 */
[----:B------:R-:W-:Y:S01]  /*29570*/  MOV R13, R8 ;  /* 0x00000008000d7202 */ /* 0x000fe20000000f00 */
[----:B------:R-:W-:Y:S01]  /*29580*/  IMAD.MOV.U32 R12, RZ, RZ, 0x1 ;  /* 0x00000001ff0c7424 */ /* 0x000fe200078e00ff */
[----:B------:R-:W-:Y:S01]  /*29590*/  MOV R15, 0xffffffff ;  /* 0xffffffff000f7802 */ /* 0x000fe20000000f00 */
[----:B------:R-:W-:-:S07]  /*295a0*/  IMAD.MOV.U32 R11, RZ, RZ, 0x181f ;  /* 0x0000181fff0b7424 */ /* 0x000fce00078e00ff */
[----:B------:R-:W-:Y:S05]  /*295b0*/  WARPSYNC.COLLECTIVE R15, `(.L_x_1848) ;  /* 0x000000000f087348 */ /* 0x000fea0003c00000 */
[----:B------:R0:W1:Y:S02]  /*295c0*/  SHFL.IDX P6, R14, R13, R12, R11 ;  /* 0x0000000c0d0e7389 */ /* 0x00006400000c000b */
[----:B01----:R-:W-:Y:S01]  /*295d0*/  ENDCOLLECTIVE ;  /* 0x000000000000791b */ /* 0x003fe20003800000 */
.L_x_1848:
[----:B------:R-:W-:Y:S05]  /*295e0*/  BSYNC B1 ;  /* 0x0000000000017941 */ /* 0x000fea0003800000 */
.L_x_1847:
[----:B------:R-:W-:Y:S05]  /*295f0*/  BRA `(.L_x_1849) ;  /* 0xfffffe5400d87947 */ /* 0x000fea000383ffff */
.L_x_1526:
        /* <DEDUP_REMOVED lines=8> */
.L_x_1851:
[----:B------:R-:W-:Y:S05]  /*29680*/  BSYNC B1 ;  /* 0x0000000000017941 */ /* 0x000fea0003800000 */
.L_x_1850:
[----:B------:R-:W-:Y:S05]  /*29690*/  BRA `(.L_x_1852) ;  /* 0xfffffe5400b87947 */ /* 0x000fea000383ffff */
.L_x_1527:
        /* <DEDUP_REMOVED lines=8> */
.L_x_1854:
[----:B------:R-:W-:Y:S05]  /*29720*/  BSYNC B1 ;  /* 0x0000000000017941 */ /* 0x000fea0003800000 */
.L_x_1853:
[----:B------:R-:W-:Y:S05]  /*29730*/  BRA `(.L_x_1855) ;  /* 0xfffffe5400987947 */ /* 0x000fea000383ffff */
.L_x_1528:
        /* <DEDUP_REMOVED lines=8> */
.L_x_1857:
[----:B------:R-:W-:Y:S05]  /*297c0*/  BSYNC B1 ;  /* 0x0000000000017941 */ /* 0x000fea0003800000 */
.L_x_1856:
[----:B------:R-:W-:Y:S05]  /*297d0*/  BRA `(.L_x_1858) ;  /* 0xfffffe5400787947 */ /* 0x000fea000383ffff */
.L_x_1529:
        /* <DEDUP_REMOVED lines=8> */
.L_x_1860:
[----:B------:R-:W-:Y:S05]  /*29860*/  BSYNC B1 ;  /* 0x0000000000017941 */ /* 0x000fea0003800000 */
.L_x_1859:
[----:B------:R-:W-:Y:S05]  /*29870*/  BRA `(.L_x_1861) ;  /* 0xfffffe5400587947 */ /* 0x000fea000383ffff */
.L_x_1530:
        /* <DEDUP_REMOVED lines=8> */
.L_x_1863:
[----:B------:R-:W-:Y:S05]  /*29900*/  BSYNC B1 ;  /* 0x0000000000017941 */ /* 0x000fea0003800000 */
.L_x_1862:
[----:B------:R-:W-:Y:S05]  /*29910*/  BRA `(.L_x_1864) ;  /* 0xfffffe5400387947 */ /* 0x000fea000383ffff */
.L_x_1531:
        /* <DEDUP_REMOVED lines=8> */
.L_x_1866:
[----:B------:R-:W-:Y:S05]  /*299a0*/  BSYNC B1 ;  /* 0x0000000000017941 */ /* 0x000fea0003800000 */
.L_x_1865:
[----:B------:R-:W-:Y:S05]  /*299b0*/  BRA `(.L_x_1867) ;  /* 0xfffffe5400187947 */ /* 0x000fea000383ffff */
.L_x_1532:
        /* <DEDUP_REMOVED lines=8> */
.L_x_1869:
[----:B------:R-:W-:Y:S05]  /*29a40*/  BSYNC B1 ;  /* 0x0000000000017941 */ /* 0x000fea0003800000 */
.L_x_1868:
[----:B------:R-:W-:Y:S05]  /*29a50*/  BRA `(.L_x_1870) ;  /* 0xfffffe5000f87947 */ /* 0x000fea000383ffff */
.L_x_1533:
        /* <DEDUP_REMOVED lines=8> */
.L_x_1872:
[----:B------:R-:W-:Y:S05]  /*29ae0*/  BSYNC B1 ;  /* 0x0000000000017941 */ /* 0x000fea0003800000 */
.L_x_1871:
[----:B------:R-:W-:Y:S05]  /*29af0*/  BRA `(.L_x_1873) ;  /* 0xfffffe5000dc7947 */ /* 0x000fea000383ffff */
.L_x_1534:
        /* <DEDUP_REMOVED lines=8> */
.L_x_1875:
[----:B------:R-:W-:Y:S05]  /*29b80*/  BSYNC B1 ;  /* 0x0000000000017941 */ /* 0x000fea0003800000 */
.L_x_1874:
[----:B------:R-:W-:Y:S05]  /*29b90*/  BRA `(.L_x_1876) ;  /* 0xfffffe5000c07947 */ /* 0x000fea000383ffff */
.L_x_1535:
        /* <DEDUP_REMOVED lines=8> */
.L_x_1878:
[----:B------:R-:W-:Y:S05]  /*29c20*/  BSYNC B1 ;  /* 0x0000000000017941 */ /* 0x000fea0003800000 */
.L_x_1877:
[----:B------:R-:W-:Y:S05]  /*29c30*/  BRA `(.L_x_1879) ;  /* 0xfffffe5000a87947 */ /* 0x000fea000383ffff */
.L_x_1537:
[----:B0-----:R0:W1:Y:S02]  /*29c40*/  SYNCS.PHASECHK.TRANS64.TRYWAIT P4, [R16+URZ+0x30800], R9 ;  /* 0x03080009100075a7 */ /* 0x001064000808017f */
[----:B-1----:R-:W-:Y:S05]  /*29c50*/  @!P4 NANOSLEEP.SYNCS 0x989680 ;  /* 0x009896800000c95d */ /* 0x002fea0003900000 */
[----:B------:R-:W1:Y:S02]  /*29c60*/  @!P4 SYNCS.PHASECHK.TRANS64 P4, [R16+URZ+0x30800], R9 ;  /* 0x030800091000c5a7 */ /* 0x000e64000808007f */
[----:B-1----:R-:W-:Y:S05]  /*29c70*/  @!P4 BRA `(.L_x_1537) ;  /* 0xfffffffc00f0c947 */ /* 0x002fea000383ffff */
[----:B------:R-:W-:Y:S05]  /*29c80*/  BRA `(.L_x_1880) ;  /* 0xfffffe54000c7947 */ /* 0x000fea000383ffff */
.L_x_1555:
[----:B-1----:R1:W2:Y:S02]  /*29c90*/  SYNCS.PHASECHK.TRANS64.TRYWAIT P2, [R23+URZ+0x30830], R0 ;  /* 0x03083000170075a7 */ /* 0x0022a4000804017f */
[----:B--2---:R-:W-:Y:S05]  /*29ca0*/  @!P2 NANOSLEEP.SYNCS 0x989680 ;  /* 0x009896800000a95d */ /* 0x004fea0003900000 */
[----:B------:R-:W2:Y:S02]  /*29cb0*/  @!P2 SYNCS.PHASECHK.TRANS64 P2, [R23+URZ+0x30830], R0 ;  /* 0x030830001700a5a7 */ /* 0x000ea4000804007f */
[----:B--2---:R-:W-:Y:S05]  /*29cc0*/  @!P2 BRA `(.L_x_1555) ;  /* 0xfffffffc00f0a947 */ /* 0x004fea000383ffff */
[----:B------:R-:W-:Y:S05]  /*29cd0*/  BRA `(.L_x_1554) ;  /* 0xfffffe88003c7947 */ /* 0x000fea000383ffff */
.L_x_1575:
[----:B-1----:R1:W2:Y:S02]  /*29ce0*/  SYNCS.PHASECHK.TRANS64.TRYWAIT P3, [R2+URZ+0x30830], R152 ;  /* 0x03083098020075a7 */ /* 0x0022a4000806017f */
[----:B--2---:R-:W-:Y:S05]  /*29cf0*/  @!P3 NANOSLEEP.SYNCS 0x989680 ;  /* 0x009896800000b95d */ /* 0x004fea0003900000 */
[----:B------:R-:W2:Y:S02]  /*29d00*/  @!P3 SYNCS.PHASECHK.TRANS64 P3, [R2+URZ+0x30830], R152 ;  /* 0x030830980200b5a7 */ /* 0x000ea4000806007f */
[----:B--2---:R-:W-:Y:S05]  /*29d10*/  @!P3 BRA `(.L_x_1575) ;  /* 0xfffffffc00f0b947 */ /* 0x004fea000383ffff */
[----:B------:R-:W-:Y:S05]  /*29d20*/  BRA `(.L_x_1574) ;  /* 0xfffffeb400a07947 */ /* 0x000fea000383ffff */
.L_x_1580:
[----:B-1----:R1:W2:Y:S02]  /*29d30*/  SYNCS.PHASECHK.TRANS64.TRYWAIT P3, [R0+URZ+0x30850], R23 ;  /* 0x03085017000075a7 */ /* 0x0022a4000806017f */
[----:B--2---:R-:W-:Y:S05]  /*29d40*/  @!P3 NANOSLEEP.SYNCS 0x989680 ;  /* 0x009896800000b95d */ /* 0x004fea0003900000 */
[----:B------:R-:W2:Y:S02]  /*29d50*/  @!P3 SYNCS.PHASECHK.TRANS64 P3, [R0+URZ+0x30850], R23 ;  /* 0x030850170000b5a7 */ /* 0x000ea4000806007f */
[----:B--2---:R-:W-:Y:S05]  /*29d60*/  @!P3 BRA `(.L_x_1580) ;  /* 0xfffffffc00f0b947 */ /* 0x004fea000383ffff */
[----:B------:R-:W-:Y:S05]  /*29d70*/  BRA `(.L_x_1579) ;  /* 0xfffffec400ec7947 */ /* 0x000fea000383ffff */
.L_x_1601:
[----:B-1----:R1:W2:Y:S02]  /*29d80*/  SYNCS.PHASECHK.TRANS64.TRYWAIT P2, [R2+URZ+0x30830], R3 ;  /* 0x03083003020075a7 */ /* 0x0022a4000804017f */
[----:B--2---:R-:W-:Y:S05]  /*29d90*/  @!P2 NANOSLEEP.SYNCS 0x989680 ;  /* 0x009896800000a95d */ /* 0x004fea0003900000 */
[----:B------:R-:W2:Y:S02]  /*29da0*/  @!P2 SYNCS.PHASECHK.TRANS64 P2, [R2+URZ+0x30830], R3 ;  /* 0x030830030200a5a7 */ /* 0x000ea4000804007f */
[----:B--2---:R-:W-:Y:S05]  /*29db0*/  @!P2 BRA `(.L_x_1601) ;  /* 0xfffffffc00f0a947 */ /* 0x004fea000383ffff */
[----:B------:R-:W-:Y:S05]  /*29dc0*/  BRA `(.L_x_1600) ;  /* 0xfffffee400d87947 */ /* 0x000fea000383ffff */
.L_x_1606:
[----:B-1----:R1:W2:Y:S02]  /*29dd0*/  SYNCS.PHASECHK.TRANS64.TRYWAIT P2, [R232+URZ+0x30850], R0 ;  /* 0x03085000e80075a7 */ /* 0x0022a4000804017f */
[----:B--2---:R-:W-:Y:S05]  /*29de0*/  @!P2 NANOSLEEP.SYNCS 0x989680 ;  /* 0x009896800000a95d */ /* 0x004fea0003900000 */
[----:B------:R-:W2:Y:S02]  /*29df0*/  @!P2 SYNCS.PHASECHK.TRANS64 P2, [R232+URZ+0x30850], R0 ;  /* 0x03085000e800a5a7 */ /* 0x000ea4000804007f */
[----:B--2---:R-:W-:Y:S05]  /*29e00*/  @!P2 BRA `(.L_x_1606) ;  /* 0xfffffffc00f0a947 */ /* 0x004fea000383ffff */
[----:B------:R-:W-:Y:S05]  /*29e10*/  BRA `(.L_x_1605) ;  /* 0xfffffef800207947 */ /* 0x000fea000383ffff */
.L_x_1614:
[----:B-1----:R1:W2:Y:S02]  /*29e20*/  SYNCS.PHASECHK.TRANS64.TRYWAIT P2, [R4+URZ+0x30830], R2 ;  /* 0x03083002040075a7 */ /* 0x0022a4000804017f */
[----:B--2---:R-:W-:Y:S05]  /*29e30*/  @!P2 NANOSLEEP.SYNCS 0x989680 ;  /* 0x009896800000a95d */ /* 0x004fea0003900000 */
[----:B------:R-:W2:Y:S02]  /*29e40*/  @!P2 SYNCS.PHASECHK.TRANS64 P2, [R4+URZ+0x30830], R2 ;  /* 0x030830020400a5a7 */ /* 0x000ea4000804007f */
[----:B--2---:R-:W-:Y:S05]  /*29e50*/  @!P2 BRA `(.L_x_1614) ;  /* 0xfffffffc00f0a947 */ /* 0x004fea000383ffff */
[----:B------:R-:W-:Y:S05]  /*29e60*/  BRA `(.L_x_1613) ;  /* 0xffffff0800ec7947 */ /* 0x000fea000383ffff */
.L_x_1619:
[----:B-1----:R1:W2:Y:S02]  /*29e70*/  SYNCS.PHASECHK.TRANS64.TRYWAIT P2, [R0+URZ+0x30850], R2 ;  /* 0x03085002000075a7 */ /* 0x0022a4000804017f */
[----:B--2---:R-:W-:Y:S05]  /*29e80*/  @!P2 NANOSLEEP.SYNCS 0x989680 ;  /* 0x009896800000a95d */ /* 0x004fea0003900000 */
[----:B------:R-:W2:Y:S02]  /*29e90*/  @!P2 SYNCS.PHASECHK.TRANS64 P2, [R0+URZ+0x30850], R2 ;  /* 0x030850020000a5a7 */ /* 0x000ea4000804007f */
[----:B--2---:R-:W-:Y:S05]  /*29ea0*/  @!P2 BRA `(.L_x_1619) ;  /* 0xfffffffc00f0a947 */ /* 0x004fea000383ffff */
[----:B------:R-:W-:Y:S05]  /*29eb0*/  BRA `(.L_x_1618) ;  /* 0xffffff1c003c7947 */ /* 0x000fea000383ffff */
.L_x_1633:
[----:B-1----:R1:W2:Y:S02]  /*29ec0*/  SYNCS.PHASECHK.TRANS64.TRYWAIT P0, [R12+URZ+0x30850], R5 ;  /* 0x030850050c0075a7 */ /* 0x0022a4000800017f */
[----:B--2---:R-:W-:Y:S05]  /*29ed0*/  @!P0 NANOSLEEP.SYNCS 0x989680 ;  /* 0x009896800000895d */ /* 0x004fea0003900000 */
[----:B------:R-:W2:Y:S02]  /*29ee0*/  @!P0 SYNCS.PHASECHK.TRANS64 P0, [R12+URZ+0x30850], R5 ;  /* 0x030850050c0085a7 */ /* 0x000ea4000800007f */
[----:B--2---:R-:W-:Y:S05]  /*29ef0*/  @!P0 BRA `(.L_x_1633) ;  /* 0xfffffffc00f08947 */ /* 0x004fea000383ffff */
[----:B------:R-:W-:Y:S05]  /*29f00*/  BRA `(.L_x_1632) ;  /* 0xffffff4000687947 */ /* 0x000fea000383ffff */
.L_x_1675:
[----:B------:R-:W1:Y:S01]  /*29f10*/  S2R R9, SR_TID.X ;  /* 0x0000000000097919 */ /* 0x000e620000002100 */
[----:B------:R-:W-:Y:S01]  /*29f20*/  BSSY B1, `(.L_x_1881) ;  /* 0x000000a000017945 */ /* 0x000fe20003800000 */
[----:B------:R-:W-:Y:S01]  /*29f30*/  MOV R12, RZ ;  /* 0x000000ff000c7202 */ /* 0x000fe20000000f00 */
[----:B0-----:R-:W-:Y:S02]  /*29f40*/  IMAD.MOV.U32 R11, RZ, RZ, 0x1f ;  /* 0x0000001fff0b7424 */ /* 0x001fe400078e00ff */
[----:B------:R-:W-:Y:S01]  /*29f50*/  IMAD.MOV.U32 R15, RZ, RZ, -0x1 ;  /* 0xffffffffff0f7424 */ /* 0x000fe200078e00ff */
[----:B-1----:R-:W-:-:S04]  /*29f60*/  SHF.R.U32.HI R9, RZ, 0x5, R9 ;  /* 0x00000005ff097819 */ /* 0x002fc80000011609 */
[----:B------:R-:W-:-:S05]  /*29f70*/  LOP3.LUT R9, R9, 0x3, RZ, 0xc0, !PT ;  /* 0x0000000309097812 */ /* 0x000fca00078ec0ff */
[----:B------:R-:W-:-:S07]  /*29f80*/  IMAD.MOV.U32 R13, RZ, RZ, R9 ;  /* 0x000000ffff0d7224 */ /* 0x000fce00078e0009 */
[----:B------:R-:W-:Y:S05]  /*29f90*/  WARPSYNC.COLLECTIVE R15, `(.L_x_1882) ;  /* 0x000000000f087348 */ /* 0x000fea0003c00000 */
[----:B------:R0:W1:Y:S02]  /*29fa0*/  SHFL.IDX P6, R14, R13, R12, R11 ;  /* 0x0000000c0d0e7389 */ /* 0x00006400000c000b */
[----:B01----:R-:W-:Y:S01]  /*29fb0*/  ENDCOLLECTIVE ;  /* 0x000000000000791b */ /* 0x003fe20003800000 */
.L_x_1882:
[----:B------:R-:W-:Y:S05]  /*29fc0*/  BSYNC B1 ;  /* 0x0000000000017941 */ /* 0x000fea0003800000 */
.L_x_1881:
[----:B------:R-:W-:Y:S05]  /*29fd0*/  BRA `(.L_x_1883) ;  /* 0xffffff8c00b47947 */ /* 0x000fea000383ffff */
.L_x_1676:
[----:B------:R-:W-:Y:S01]  /*29fe0*/  BSSY B1, `(.L_x_1884) ;  /* 0x0000006000017945 */ /* 0x000fe20003800000 */
[----:B------:R-:W-:-:S07]  /*29ff0*/  MOV R15, 0xffffffff ;  /* 0xffffffff000f7802 */ /* 0x000fce0000000f00 */
[----:B0-----:R-:W-:Y:S05]  /*2a000*/  WARPSYNC.COLLECTIVE R15, `(.L_x_1885) ;  /* 0x000000000f0c7348 */ /* 0x001fea0003c00000 */
[----:B------:R-:W-:Y:S02]  /*2a010*/  ELECT P6, UR62, PT ;  /* 0x00000000003e782f */ /* 0x000fe400038c0000 */
[----:B------:R-:W-:Y:S01]  /*2a020*/  MOV R14, UR62 ;  /* 0x0000003e000e7c02 */ /* 0x000fe20008000f00 */
[----:B0-----:R-:W-:Y:S10]  /*2a030*/  ENDCOLLECTIVE ;  /* 0x000000000000791b */ /* 0x001ff40003800000 */
.L_x_1885:
[----:B------:R-:W-:Y:S05]  /*2a040*/  BSYNC B1 ;  /* 0x0000000000017941 */ /* 0x000fea0003800000 */
.L_x_1884:
[----:B------:R-:W-:Y:S05]  /*2a050*/  BRA `(.L_x_1886) ;  /* 0xffffff8c00a07947 */ /* 0x000fea000383ffff */
.L_x_1678:
[----:B0-----:R0:W1:Y:S02]  /*2a060*/  SYNCS.PHASECHK.TRANS64.TRYWAIT P0, [R11+URZ+0x30820], R7 ;  /* 0x030820070b0075a7 */ /* 0x001064000800017f */
[----:B-1----:R-:W-:Y:S05]  /*2a070*/  @!P0 NANOSLEEP.SYNCS 0x989680 ;  /* 0x009896800000895d */ /* 0x002fea0003900000 */
[----:B------:R-:W1:Y:S02]  /*2a080*/  @!P0 SYNCS.PHASECHK.TRANS64 P0, [R11+URZ+0x30820], R7 ;  /* 0x030820070b0085a7 */ /* 0x000e64000800007f */
[----:B-1----:R-:W-:Y:S05]  /*2a090*/  @!P0 BRA `(.L_x_1678) ;  /* 0xfffffffc00f08947 */ /* 0x002fea000383ffff */
[----:B------:R-:W-:Y:S05]  /*2a0a0*/  BRA `(.L_x_1887) ;  /* 0xffffff8c00bc7947 */ /* 0x000fea000383ffff */
.L_x_1681:
[----:B0-----:R0:W1:Y:S02]  /*2a0b0*/  SYNCS.PHASECHK.TRANS64.TRYWAIT P0, [R7+URZ+0x308a0], R9 ;  /* 0x0308a009070075a7 */ /* 0x001064000800017f */
[----:B-1----:R-:W-:Y:S05]  /*2a0c0*/  @!P0 NANOSLEEP.SYNCS 0x989680 ;  /* 0x009896800000895d */ /* 0x002fea0003900000 */
[----:B------:R-:W1:Y:S02]  /*2a0d0*/  @!P0 SYNCS.PHASECHK.TRANS64 P0, [R7+URZ+0x308a0], R9 ;  /* 0x0308a009070085a7 */ /* 0x000e64000800007f */
[----:B-1----:R-:W-:Y:S05]  /*2a0e0*/  @!P0 BRA `(.L_x_1681) ;  /* 0xfffffffc00f08947 */ /* 0x002fea000383ffff */
[----:B------:R-:W-:Y:S05]  /*2a0f0*/  BRA `(.L_x_1888) ;  /* 0xffffff8c00cc7947 */ /* 0x000fea000383ffff */
.L_x_1683:
[----:B-1----:R1:W2:Y:S02]  /*2a100*/  SYNCS.PHASECHK.TRANS64.TRYWAIT P0, [R7+URZ+0x308c0], R9 ;  /* 0x0308c009070075a7 */ /* 0x0022a4000800017f */
[----:B--2---:R-:W-:Y:S05]  /*2a110*/  @!P0 NANOSLEEP.SYNCS 0x989680 ;  /* 0x009896800000895d */ /* 0x004fea0003900000 */
[----:B------:R-:W2:Y:S02]  /*2a120*/  @!P0 SYNCS.PHASECHK.TRANS64 P0, [R7+URZ+0x308c0], R9 ;  /* 0x0308c009070085a7 */ /* 0x000ea4000800007f */
[----:B--2---:R-:W-:Y:S05]  /*2a130*/  @!P0 BRA `(.L_x_1683) ;  /* 0xfffffffc00f08947 */ /* 0x004fea000383ffff */
[----:B------:R-:W-:Y:S05]  /*2a140*/  BRA `(.L_x_1889) ;  /* 0xffffff90006c7947 */ /* 0x000fea000383ffff */
.L_x_1687:
[----:B0-----:R0:W1:Y:S02]  /*2a150*/  SYNCS.PHASECHK.TRANS64.TRYWAIT P0, [R7+URZ+0x308a0], R8 ;  /* 0x0308a008070075a7 */ /* 0x001064000800017f */
[----:B-1----:R-:W-:Y:S05]  /*2a160*/  @!P0 NANOSLEEP.SYNCS 0x989680 ;  /* 0x009896800000895d */ /* 0x002fea0003900000 */
[----:B------:R-:W1:Y:S02]  /*2a170*/  @!P0 SYNCS.PHASECHK.TRANS64 P0, [R7+URZ+0x308a0], R8 ;  /* 0x0308a008070085a7 */ /* 0x000e64000800007f */
[----:B-1----:R-:W-:Y:S05]  /*2a180*/  @!P0 BRA `(.L_x_1687) ;  /* 0xfffffffc00f08947 */ /* 0x002fea000383ffff */
[----:B------:R-:W-:Y:S05]  /*2a190*/  BRA `(.L_x_1890) ;  /* 0xffffff9400547947 */ /* 0x000fea000383ffff */
.L_x_1689:
[----:B-1----:R1:W2:Y:S02]  /*2a1a0*/  SYNCS.PHASECHK.TRANS64.TRYWAIT P1, [R7+URZ+0x308c0], R8 ;  /* 0x0308c008070075a7 */ /* 0x0022a4000802017f */
[----:B--2---:R-:W-:Y:S05]  /*2a1b0*/  @!P1 NANOSLEEP.SYNCS 0x989680 ;  /* 0x009896800000995d */ /* 0x004fea0003900000 */
[----:B------:R-:W2:Y:S02]  /*2a1c0*/  @!P1 SYNCS.PHASECHK.TRANS64 P1, [R7+URZ+0x308c0], R8 ;  /* 0x0308c008070095a7 */ /* 0x000ea4000802007f */
[----:B--2---:R-:W-:Y:S05]  /*2a1d0*/  @!P1 BRA `(.L_x_1689) ;  /* 0xfffffffc00f09947 */ /* 0x004fea000383ffff */
[----:B------:R-:W-:Y:S05]  /*2a1e0*/  BRA `(.L_x_1891) ;  /* 0xffffff9400f07947 */ /* 0x000fea000383ffff */
.L_x_1710:
[----:B------:R-:W0:Y:S01]  /*2a1f0*/  S2R R7, SR_TID.X ;  /* 0x0000000000077919 */ /* 0x000e220000002100 */
[----:B------:R-:W-:Y:S01]  /*2a200*/  BSSY B0, `(.L_x_1892) ;  /* 0x000000a000007945 */ /* 0x000fe20003800000 */
[----:B------:R-:W-:Y:S01]  /*2a210*/  IMAD.MOV.U32 R12, RZ, RZ, RZ ;  /* 0x000000ffff0c7224 */ /* 0x000fe200078e00ff */
[----:B------:R-:W-:Y:S01]  /*2a220*/  MOV R11, 0x1f ;  /* 0x0000001f000b7802 */ /* 0x000fe20000000f00 */
[----:B------:R-:W-:Y:S01]  /*2a230*/  IMAD.MOV.U32 R15, RZ, RZ, -0x1 ;  /* 0xffffffffff0f7424 */ /* 0x000fe200078e00ff */
[----:B0-----:R-:W-:-:S04]  /*2a240*/  SHF.R.U32.HI R7, RZ, 0x5, R7 ;  /* 0x00000005ff077819 */ /* 0x001fc80000011607 */
[----:B------:R-:W-:-:S05]  /*2a250*/  LOP3.LUT R7, R7, 0x3, RZ, 0xc0, !PT ;  /* 0x0000000307077812 */ /* 0x000fca00078ec0ff */
[----:B------:R-:W-:-:S07]  /*2a260*/  IMAD.MOV.U32 R13, RZ, RZ, R7 ;  /* 0x000000ffff0d7224 */ /* 0x000fce00078e0007 */
[----:B------:R-:W-:Y:S05]  /*2a270*/  WARPSYNC.COLLECTIVE R15, `(.L_x_1893) ;  /* 0x000000000f087348 */ /* 0x000fea0003c00000 */
[----:B------:R0:W1:Y:S02]  /*2a280*/  SHFL.IDX P6, R14, R13, R12, R11 ;  /* 0x0000000c0d0e7389 */ /* 0x00006400000c000b */
[----:B01----:R-:W-:Y:S01]  /*2a290*/  ENDCOLLECTIVE ;  /* 0x000000000000791b */ /* 0x003fe20003800000 */
.L_x_1893:
[----:B------:R-:W-:Y:S05]  /*2a2a0*/  BSYNC B0 ;  /* 0x0000000000007941 */ /* 0x000fea0003800000 */
.L_x_1892:
[----:B------:R-:W-:Y:S05]  /*2a2b0*/  BRA `(.L_x_1894) ;  /* 0xffffffa800187947 */ /* 0x000fea000383ffff */
.L_x_1711:
[----:B------:R-:W-:Y:S01]  /*2a2c0*/  BSSY B0, `(.L_x_1895) ;  /* 0x0000006000007945 */ /* 0x000fe20003800000 */
[----:B------:R-:W-:-:S07]  /*2a2d0*/  IMAD.MOV.U32 R15, RZ, RZ, -0x1 ;  /* 0xffffffffff0f7424 */ /* 0x000fce00078e00ff */
[----:B------:R-:W-:Y:S05]  /*2a2e0*/  WARPSYNC.COLLECTIVE R15, `(.L_x_1896) ;  /* 0x000000000f0c7348 */ /* 0x000fea0003c00000 */
[----:B------:R-:W-:Y:S02]  /*2a2f0*/  ELECT P6, UR62, PT ;  /* 0x00000000003e782f */ /* 0x000fe400038c0000 */
[----:B------:R-:W-:Y:S01]  /*2a300*/  MOV R14, UR62 ;  /* 0x0000003e000e7c02 */ /* 0x000fe20008000f00 */
[----:B------:R-:W-:Y:S10]  /*2a310*/  ENDCOLLECTIVE ;  /* 0x000000000000791b */ /* 0x000ff40003800000 */
.L_x_1896:
[----:B------:R-:W-:Y:S05]  /*2a320*/  BSYNC B0 ;  /* 0x0000000000007941 */ /* 0x000fea0003800000 */
.L_x_1895:
[----:B------:R-:W-:Y:S05]  /*2a330*/  BRA `(.L_x_1897) ;  /* 0xffffffa800087947 */ /* 0x000fea000383ffff */
.L_x_1714:
[----:B0-----:R0:W1:Y:S02]  /*2a340*/  SYNCS.PHASECHK.TRANS64.TRYWAIT P0, [R7+URZ+0x30840], R10 ;  /* 0x0308400a070075a7 */ /* 0x001064000800017f */
[----:B-1----:R-:W-:Y:S05]  /*2a350*/  @!P0 NANOSLEEP.SYNCS 0x989680 ;  /* 0x009896800000895d */ /* 0x002fea0003900000 */
[----:B------:R-:W1:Y:S02]  /*2a360*/  @!P0 SYNCS.PHASECHK.TRANS64 P0, [R7+URZ+0x30840], R10 ;  /* 0x0308400a070085a7 */ /* 0x000e64000800007f */
[----:B-1----:R-:W-:Y:S05]  /*2a370*/  @!P0 BRA `(.L_x_1714) ;  /* 0xfffffffc00f08947 */ /* 0x002fea000383ffff */
[----:B------:R-:W-:Y:S05]  /*2a380*/  BRA `(.L_x_1898) ;  /* 0xffffffa800707947 */ /* 0x000fea000383ffff */
.L_x_1717:
        /* <DEDUP_REMOVED lines=8> */
.L_x_1725:
[----:B0-----:R0:W1:Y:S02]  /*2a410*/  SYNCS.PHASECHK.TRANS64.TRYWAIT P0, [R3+URZ+0x30840], R8 ;  /* 0x03084008030075a7 */ /* 0x001064000800017f */
[----:B-1----:R-:W-:Y:S05]  /*2a420*/  @!P0 NANOSLEEP.SYNCS 0x989680 ;  /* 0x009896800000895d */ /* 0x002fea0003900000 */
[----:B------:R-:W1:Y:S02]  /*2a430*/  @!P0 SYNCS.PHASECHK.TRANS64 P0, [R3+URZ+0x30840], R8 ;  /* 0x03084008030085a7 */ /* 0x000e64000800007f */
[----:B-1----:R-:W-:Y:S05]  /*2a440*/  @!P0 BRA `(.L_x_1725) ;  /* 0xfffffffc00f08947 */ /* 0x002fea000383ffff */
[----:B------:R-:W-:Y:S05]  /*2a450*/  BRA `(.L_x_1900) ;  /* 0xffffffb000ac7947 */ /* 0x000fea000383ffff */
.L_x_1727:
[----:B0-----:R0:W1:Y:S02]  /*2a460*/  SYNCS.PHASECHK.TRANS64.TRYWAIT P0, [R3+URZ+0x30860], R8 ;  /* 0x03086008030075a7 */ /* 0x001064000800017f */
[----:B-1----:R-:W-:Y:S05]  /*2a470*/  @!P0 NANOSLEEP.SYNCS 0x989680 ;  /* 0x009896800000895d */ /* 0x002fea0003900000 */
[----:B------:R-:W1:Y:S02]  /*2a480*/  @!P0 SYNCS.PHASECHK.TRANS64 P0, [R3+URZ+0x30860], R8 ;  /* 0x03086008030085a7 */ /* 0x000e64000800007f */
[----:B-1----:R-:W-:Y:S05]  /*2a490*/  @!P0 BRA `(.L_x_1727) ;  /* 0xfffffffc00f08947 */ /* 0x002fea000383ffff */
[----:B------:R-:W-:Y:S05]  /*2a4a0*/  BRA `(.L_x_1901) ;  /* 0xffffffb400687947 */ /* 0x000fea000383ffff */
.L_x_1733:
[----:B-1----:R1:W2:Y:S02]  /*2a4b0*/  SYNCS.PHASECHK.TRANS64.TRYWAIT P0, [R2+URZ+0x30840], R3 ;  /* 0x03084003020075a7 */ /* 0x0022a4000800017f */
[----:B--2---:R-:W-:Y:S05]  /*2a4c0*/  @!P0 NANOSLEEP.SYNCS 0x989680 ;  /* 0x009896800000895d */ /* 0x004fea0003900000 */
[----:B------:R-:W2:Y:S02]  /*2a4d0*/  @!P0 SYNCS.PHASECHK.TRANS64 P0, [R2+URZ+0x30840], R3 ;  /* 0x03084003020085a7 */ /* 0x000ea4000800007f */
[----:B--2---:R-:W-:Y:S05]  /*2a4e0*/  @!P0 BRA `(.L_x_1733) ;  /* 0xfffffffc00f08947 */ /* 0x004fea000383ffff */
[----:B------:R-:W-:Y:S05]  /*2a4f0*/  BRA `(.L_x_1902) ;  /* 0xffffffb800f87947 */ /* 0x000fea000383ffff */
.L_x_1735:
[----:B0-----:R0:W1:Y:S02]  /*2a500*/  SYNCS.PHASECHK.TRANS64.TRYWAIT P0, [R2+URZ+0x30860], R3 ;  /* 0x03086003020075a7 */ /* 0x001064000800017f */
[----:B-1----:R-:W-:Y:S05]  /*2a510*/  @!P0 NANOSLEEP.SYNCS 0x989680 ;  /* 0x009896800000895d */ /* 0x002fea0003900000 */
[----:B------:R-:W1:Y:S02]  /*2a520*/  @!P0 SYNCS.PHASECHK.TRANS64 P0, [R2+URZ+0x30860], R3 ;  /* 0x03086003020085a7 */ /* 0x000e64000800007f */
[----:B-1----:R-:W-:Y:S05]  /*2a530*/  @!P0 BRA `(.L_x_1735) ;  /* 0xfffffffc00f08947 */ /* 0x002fea000383ffff */
[----:B------:R-:W-:Y:S05]  /*2a540*/  BRA `(.L_x_1903) ;  /* 0xffffffbc00b47947 */ /* 0x000fea000383ffff */
.L_x_1741:
[----:B--2---:R2:W3:Y:S02]  /*2a550*/  SYNCS.PHASECHK.TRANS64.TRYWAIT P0, [R2+URZ+0x30840], R3 ;  /* 0x03084003020075a7 */ /* 0x0044e4000800017f */
[----:B---3--:R-:W-:Y:S05]  /*2a560*/  @!P0 NANOSLEEP.SYNCS 0x989680 ;  /* 0x009896800000895d */ /* 0x008fea0003900000 */
[----:B------:R-:W3:Y:S02]  /*2a570*/  @!P0 SYNCS.PHASECHK.TRANS64 P0, [R2+URZ+0x30840], R3 ;  /* 0x03084003020085a7 */ /* 0x000ee4000800007f */
[----:B---3--:R-:W-:Y:S05]  /*2a580*/  @!P0 BRA `(.L_x_1741) ;  /* 0xfffffffc00f08947 */ /* 0x008fea000383ffff */
[----:B------:R-:W-:Y:S05]  /*2a590*/  BRA `(.L_x_1904) ;  /* 0xffffffc400187947 */ /* 0x000fea000383ffff */
.L_x_1743:
[----:B0-----:R0:W1:Y:S02]  /*2a5a0*/  SYNCS.PHASECHK.TRANS64.TRYWAIT P0, [R2+URZ+0x30860], R9 ;  /* 0x03086009020075a7 */ /* 0x001064000800017f */
[----:B-1----:R-:W-:Y:S05]  /*2a5b0*/  @!P0 NANOSLEEP.SYNCS 0x989680 ;  /* 0x009896800000895d */ /* 0x002fea0003900000 */
[----:B------:R-:W1:Y:S02]  /*2a5c0*/  @!P0 SYNCS.PHASECHK.TRANS64 P0, [R2+URZ+0x30860], R9 ;  /* 0x03086009020085a7 */ /* 0x000e64000800007f */
[----:B-1----:R-:W-:Y:S05]  /*2a5d0*/  @!P0 BRA `(.L_x_1743) ;  /* 0xfffffffc00f08947 */ /* 0x002fea000383ffff */
[----:B------:R-:W-:Y:S05]  /*2a5e0*/  BRA `(.L_x_1905) ;  /* 0xffffffc400d07947 */ /* 0x000fea000383ffff */
.L_x_1751:
[----:B-1----:R1:W2:Y:S02]  /*2a5f0*/  SYNCS.PHASECHK.TRANS64.TRYWAIT P0, [R3+URZ+0x30860], R2 ;  /* 0x03086002030075a7 */ /* 0x0022a4000800017f */
[----:B--2---:R-:W-:Y:S05]  /*2a600*/  @!P0 NANOSLEEP.SYNCS 0x989680 ;  /* 0x009896800000895d */ /* 0x004fea0003900000 */
[----:B------:R-:W2:Y:S02]  /*2a610*/  @!P0 SYNCS.PHASECHK.TRANS64 P0, [R3+URZ+0x30860], R2 ;  /* 0x03086002030085a7 */ /* 0x000ea4000800007f */
[----:B--2---:R-:W-:Y:S05]  /*2a620*/  @!P0 BRA `(.L_x_1751) ;  /* 0xfffffffc00f08947 */ /* 0x004fea000383ffff */
[----:B------:R-:W-:Y:S05]  /*2a630*/  BRA `(.L_x_1906) ;  /* 0xffffffcc001c7947 */ /* 0x000fea000383ffff */
.L_x_1754:
[----:B------:R-:W-:Y:S01]  /*2a640*/  BSSY B0, `(.L_x_1907) ;  /* 0x0000008000007945 */ /* 0x000fe20003800000 */
[----:B------:R-:W-:Y:S01]  /*2a650*/  MOV R13, R16 ;  /* 0x00000010000d7202 */ /* 0x000fe20000000f00 */
[----:B------:R-:W-:Y:S01]  /*2a660*/  IMAD.MOV.U32 R12, RZ, RZ, RZ ;  /* 0x000000ffff0c7224 */ /* 0x000fe200078e00ff */
[----:B0-----:R-:W-:Y:S01]  /*2a670*/  MOV R15, 0xffffffff ;  /* 0xffffffff000f7802 */ /* 0x001fe20000000f00 */
[----:B------:R-:W-:-:S07]  /*2a680*/  IMAD.MOV.U32 R11, RZ, RZ, 0x1f ;  /* 0x0000001fff0b7424 */ /* 0x000fce00078e00ff */
[----:B-1234-:R-:W-:Y:S05]  /*2a690*/  WARPSYNC.COLLECTIVE R15, `(.L_x_1908) ;  /* 0x000000000f087348 */ /* 0x01efea0003c00000 */
[----:B------:R0:W0:Y:S02]  /*2a6a0*/  SHFL.IDX P6, R14, R13, R12, R11 ;  /* 0x0000000c0d0e7389 */ /* 0x00002400000c000b */
[----:B01234-:R-:W-:Y:S01]  /*2a6b0*/  ENDCOLLECTIVE ;  /* 0x000000000000791b */ /* 0x01ffe20003800000 */
.L_x_1908:
[----:B------:R-:W-:Y:S05]  /*2a6c0*/  BSYNC B0 ;  /* 0x0000000000007941 */ /* 0x000fea0003800000 */
.L_x_1907:
[----:B------:R-:W-:Y:S01]  /*2a6d0*/  IMAD.MOV.U32 R13, RZ, RZ, R16 ;  /* 0x000000ffff0d7224 */ /* 0x000fe200078e0010 */
[----:B------:R-:W-:Y:S01]  /*2a6e0*/  MOV R12, 0x1 ;  /* 0x00000001000c7802 */ /* 0x000fe20000000f00 */
[----:B------:R-:W-:Y:S02]  /*2a6f0*/  IMAD.MOV.U32 R11, RZ, RZ, 0x1f ;  /* 0x0000001fff0b7424 */ /* 0x000fe400078e00ff */
[----:B------:R-:W-:Y:S02]  /*2a700*/  IMAD.MOV.U32 R15, RZ, RZ, -0x1 ;  /* 0xffffffffff0f7424 */ /* 0x000fe400078e00ff */
[----:B------:R-:W-:-:S07]  /*2a710*/  IMAD.MOV.U32 R4, RZ, RZ, R14 ;  /* 0x000000ffff047224 */ /* 0x000fce00078e000e */
[----:B------:R-:W-:Y:S05]  /*2a720*/  WARPSYNC.COLLECTIVE R15, `(.L_x_1909) ;  /* 0x000000000f087348 */ /* 0x000fea0003c00000 */
[----:B------:R0:W1:Y:S02]  /*2a730*/  SHFL.IDX P6, R14, R13, R12, R11 ;  /* 0x0000000c0d0e7389 */ /* 0x00006400000c000b */
[----:B01----:R-:W-:Y:S01]  /*2a740*/  ENDCOLLECTIVE ;  /* 0x000000000000791b */ /* 0x003fe20003800000 */
.L_x_1909:
[----:B------:R-:W-:Y:S01]  /*2a750*/  MOV R16, R14 ;  /* 0x0000000e00107202 */ /* 0x000fe20000000f00 */
[----:B------:R-:W-:Y:S06]  /*2a760*/  BRA `(.L_x_1910) ;  /* 0xffffffcc00d87947 */ /* 0x000fec000383ffff */
.L_x_1757:
[----:B------:R-:W-:Y:S01]  /*2a770*/  BSSY B0, `(.L_x_1911) ;  /* 0x0000008000007945 */ /* 0x000fe20003800000 */
[----:B-----5:R-:W-:Y:S01]  /*2a780*/  IMAD.MOV.U32 R13, RZ, RZ, R17 ;  /* 0x000000ffff0d7224 */ /* 0x020fe200078e0011 */
[----:B0-----:R-:W-:Y:S01]  /*2a790*/  MOV R11, RZ ;  /* 0x000000ff000b7202 */ /* 0x001fe20000000f00 */
[----:B------:R-:W-:Y:S02]  /*2a7a0*/  IMAD.MOV.U32 R12, RZ, RZ, 0x1 ;  /* 0x00000001ff0c7424 */ /* 0x000fe400078e00ff */
[----:B------:R-:W-:-:S07]  /*2a7b0*/  IMAD.MOV.U32 R15, RZ, RZ, -0x1 ;  /* 0xffffffffff0f7424 */ /* 0x000fce00078e00ff */
[----:B-1-3--:R-:W-:Y:S05]  /*2a7c0*/  WARPSYNC.COLLECTIVE R15, `(.L_x_1912) ;  /* 0x000000000f087348 */ /* 0x00afea0003c00000 */
[----:B------:R0:W2:Y:S02]  /*2a7d0*/  SHFL.UP P6, R14, R13, R12, R11 ;  /* 0x0400000c0d0e7389 */ /* 0x0000a400000c000b */
[----:B0123--:R-:W-:Y:S01]  /*2a7e0*/  ENDCOLLECTIVE ;  /* 0x000000000000791b */ /* 0x00ffe20003800000 */
.L_x_1912:
[----:B------:R-:W-:Y:S05]  /*2a7f0*/  BSYNC B0 ;  /* 0x0000000000007941 */ /* 0x000fea0003800000 */
.L_x_1911:
[C---:B------:R-:W-:Y:S01]  /*2a800*/  ISETP.NE.AND P0, PT, R7.reuse, RZ, PT ;  /* 0x000000ff0700720c */ /* 0x040fe20003f05270 */
[----:B------:R-:W-:Y:S01]  /*2a810*/  IMAD.MOV.U32 R11, RZ, RZ, RZ ;  /* 0x000000ffff0b7224 */ /* 0x000fe200078e00ff */
[----:B------:R-:W-:Y:S01]  /*2a820*/  MOV R12, 0x2 ;  /* 0x00000002000c7802 */ /* 0x000fe20000000f00 */
[----:B------:R-:W-:Y:S01]  /*2a830*/  IMAD.MOV.U32 R15, RZ, RZ, -0x1 ;  /* 0xffffffffff0f7424 */ /* 0x000fe200078e00ff */
[----:B------:R-:W-:Y:S02]  /*2a840*/  SEL R14, R14, RZ, P0 ;  /* 0x000000ff0e0e7207 */ /* 0x000fe40000000000 */
[----:B------:R-:W-:-:S03]  /*2a850*/  ISETP.GE.U32.AND P0, PT, R7, 0x2, PT ;  /* 0x000000020700780c */ /* 0x000fc60003f06070 */
[----:B------:R-:W-:-:S10]  /*2a860*/  IMAD.IADD R13, R17, 0x1, R14 ;  /* 0x00000001110d7824 */ /* 0x000fd400078e020e */
[----:B------:R-:W-:Y:S05]  /*2a870*/  WARPSYNC.COLLECTIVE R15, `(.L_x_1913) ;  /* 0x000000000f087348 */ /* 0x000fea0003c00000 */
[----:B------:R0:W1:Y:S02]  /*2a880*/  SHFL.UP P6, R14, R13, R12, R11 ;  /* 0x0400000c0d0e7389 */ /* 0x00006400000c000b */
[----:B01----:R-:W-:Y:S01]  /*2a890*/  ENDCOLLECTIVE ;  /* 0x000000000000791b */ /* 0x003fe20003800000 */
.L_x_1913:
        /* <DEDUP_REMOVED lines=8> */
.L_x_1914:
        /* <DEDUP_REMOVED lines=8> */
.L_x_1915:
        /* <DEDUP_REMOVED lines=8> */
.L_x_1916:
[----:B------:R-:W-:Y:S01]  /*2aa20*/  IMAD.MOV.U32 R12, RZ, RZ, 0x1f ;  /* 0x0000001fff0c7424 */ /* 0x000fe200078e00ff */
[----:B------:R-:W-:Y:S02]  /*2aa30*/  MOV R11, 0x1f ;  /* 0x0000001f000b7802 */ /* 0x000fe40000000f00 */
[----:B------:R-:W-:-:S04]  /*2aa40*/  SEL R3, R14, RZ, P0 ;  /* 0x000000ff0e037207 */ /* 0x000fc80000000000 */
[----:B------:R-:W-:-:S05]  /*2aa50*/  IADD3 R2, R6, R3, RZ ;  /* 0x0000000306027210 */ /* 0x000fca0007ffe0ff */
[----:B------:R-:W-:-:S07]  /*2aa60*/  IMAD.MOV.U32 R13, RZ, RZ, R2 ;  /* 0x000000ffff0d7224 */ /* 0x000fce00078e0002 */
[----:B------:R-:W-:Y:S05]  /*2aa70*/  WARPSYNC.COLLECTIVE R15, `(.L_x_1917) ;  /* 0x000000000f087348 */ /* 0x000fea0003c00000 */
[----:B------:R0:W1:Y:S02]  /*2aa80*/  SHFL.IDX P6, R14, R13, R12, R11 ;  /* 0x0000000c0d0e7389 */ /* 0x00006400000c000b */
[----:B01----:R-:W-:Y:S01]  /*2aa90*/  ENDCOLLECTIVE ;  /* 0x000000000000791b */ /* 0x003fe20003800000 */
.L_x_1917:
[----:B------:R-:W-:Y:S05]  /*2aaa0*/  BRA `(.L_x_1918) ;  /* 0xffffffcc00a07947 */ /* 0x000fea000383ffff */
.L_x_1762:
[----:B------:R-:W-:Y:S01]  /*2aab0*/  BSSY B0, `(.L_x_1919) ;  /* 0x0000008000007945 */ /* 0x000fe20003800000 */
[----:B-----5:R-:W-:Y:S01]  /*2aac0*/  IMAD.MOV.U32 R13, RZ, RZ, R17 ;  /* 0x000000ffff0d7224 */ /* 0x020fe200078e0011 */
[----:B------:R-:W-:Y:S01]  /*2aad0*/  MOV R11, RZ ;  /* 0x000000ff000b7202 */ /* 0x000fe20000000f00 */
[----:B------:R-:W-:Y:S02]  /*2aae0*/  IMAD.MOV.U32 R12, RZ, RZ, 0x1 ;  /* 0x00000001ff0c7424 */ /* 0x000fe400078e00ff */
[----:B------:R-:W-:-:S07]  /*2aaf0*/  IMAD.MOV.U32 R15, RZ, RZ, -0x1 ;  /* 0xffffffffff0f7424 */ /* 0x000fce00078e00ff */
[----:B0-----:R-:W-:Y:S05]  /*2ab00*/  WARPSYNC.COLLECTIVE R15, `(.L_x_1920) ;  /* 0x000000000f087348 */ /* 0x001fea0003c00000 */
[----:B------:R1:W2:Y:S02]  /*2ab10*/  SHFL.UP P6, R14, R13, R12, R11 ;  /* 0x0400000c0d0e7389 */ /* 0x0002a400000c000b */
[----:B012---:R-:W-:Y:S01]  /*2ab20*/  ENDCOLLECTIVE ;  /* 0x000000000000791b */ /* 0x007fe20003800000 */
.L_x_1920:
[----:B------:R-:W-:Y:S05]  /*2ab30*/  BSYNC B0 ;  /* 0x0000000000007941 */ /* 0x000fea0003800000 */
.L_x_1919:
        /* <DEDUP_REMOVED lines=10> */
.L_x_1921:
        /* <DEDUP_REMOVED lines=8> */
.L_x_1922:
        /* <DEDUP_REMOVED lines=8> */
.L_x_1923:
        /* <DEDUP_REMOVED lines=8> */
.L_x_1924:
        /* <DEDUP_REMOVED lines=8> */
.L_x_1925:
[----:B------:R-:W-:Y:S05]  /*2ade0*/  BRA `(.L_x_1926) ;  /* 0xffffffcc00887947 */ /* 0x000fea000383ffff */
.L_x_1764:
[----:B------:R-:W-:Y:S01]  /*2adf0*/  BSSY B0, `(.L_x_1927) ;  /* 0x0000006000007945 */ /* 0x000fe20003800000 */
[----:B------:R-:W-:Y:S01]  /*2ae00*/  PLOP3.LUT P6, PT, P6, PT, PT, 0x8, 0x0 ;  /* 0x000000000000781c */ /* 0x000fe200037ce170 */
[----:B------:R-:W-:-:S12]  /*2ae10*/  IMAD.MOV.U32 R15, RZ, RZ, -0x1 ;  /* 0xffffffffff0f7424 */ /* 0x000fd800078e00ff */
[----:B0-----:R-:W-:Y:S05]  /*2ae20*/  WARPSYNC.COLLECTIVE R15, `(.L_x_1928) ;  /* 0x000000000f087348 */ /* 0x001fea0003c00000 */
[----:B------:R-:W-:Y:S01]  /*2ae30*/  VOTE.ANY R14, PT, P6 ;  /* 0x00000000000e7806 */ /* 0x000fe200030e0100 */
[----:B0-----:R-:W-:Y:S06]  /*2ae40*/  ENDCOLLECTIVE ;  /* 0x000000000000791b */ /* 0x001fec0003800000 */
.L_x_1928:
[----:B------:R-:W-:Y:S05]  /*2ae50*/  BSYNC B0 ;  /* 0x0000000000007941 */ /* 0x000fea0003800000 */
.L_x_1927:
[----:B------:R-:W-:Y:S01]  /*2ae60*/  IMAD.MOV.U32 R3, RZ, RZ, R14 ;  /* 0x000000ffff037224 */ /* 0x000fe200078e000e */
[----:B------:R-:W-:Y:S01]  /*2ae70*/  MOV R13, R17 ;  /* 0x00000011000d7202 */ /* 0x000fe20000000f00 */
[----:B------:R-:W-:Y:S01]  /*2ae80*/  IMAD.MOV.U32 R11, RZ, RZ, 0x1f ;  /* 0x0000001fff0b7424 */ /* 0x000fe200078e00ff */
[----:B------:R-:W-:Y:S01]  /*2ae90*/  MOV R15, 0xffffffff ;  /* 0xffffffff000f7802 */ /* 0x000fe20000000f00 */
[----:B------:R-:W0:Y:S02]  /*2aea0*/  POPC R6, R3 ;  /* 0x0000000300067309 */ /* 0x000e240000000000 */
[----:B0-----:R-:W-:-:S07]  /*2aeb0*/  IMAD.MOV.U32 R12, RZ, RZ, R6 ;  /* 0x000000ffff0c7224 */ /* 0x001fce00078e0006 */
[----:B------:R-:W-:Y:S05]  /*2aec0*/  WARPSYNC.COLLECTIVE R15, `(.L_x_1929) ;  /* 0x000000000f087348 */ /* 0x000fea0003c00000 */
[----:B------:R0:W1:Y:S02]  /*2aed0*/  SHFL.IDX P6, R14, R13, R12, R11 ;  /* 0x0000000c0d0e7389 */ /* 0x00006400000c000b */
[----:B01----:R-:W-:Y:S01]  /*2aee0*/  ENDCOLLECTIVE ;  /* 0x000000000000791b */ /* 0x003fe20003800000 */
.L_x_1929:
[----:B------:R-:W-:Y:S01]  /*2aef0*/  IMAD.MOV.U32 R17, RZ, RZ, R14 ;  /* 0x000000ffff117224 */ /* 0x000fe200078e000e */
[----:B------:R-:W-:Y:S06]  /*2af00*/  BRA `(.L_x_1930) ;  /* 0xffffffcc00787947 */ /* 0x000fec000383ffff */
.L_x_1766:
[----:B------:R-:W-:Y:S01]  /*2af10*/  BSSY B0, `(.L_x_1931) ;  /* 0x0000007000007945 */ /* 0x000fe20003800000 */
[----:B------:R-:W-:Y:S01]  /*2af20*/  IMAD.MOV.U32 R13, RZ, RZ, R2 ;  /* 0x000000ffff0d7224 */ /* 0x000fe200078e0002 */
[----:B------:R-:W-:Y:S01]  /*2af30*/  MOV R11, 0x1f ;  /* 0x0000001f000b7802 */ /* 0x000fe20000000f00 */
[----:B------:R-:W-:-:S07]  /*2af40*/  IMAD.MOV.U32 R15, RZ, RZ, -0x1 ;  /* 0xffffffffff0f7424 */ /* 0x000fce00078e00ff */
[----:B012---:R-:W-:Y:S05]  /*2af50*/  WARPSYNC.COLLECTIVE R15, `(.L_x_1932) ;  /* 0x000000000f087348 */ /* 0x007fea0003c00000 */
[----:B------:R3:W4:Y:S02]  /*2af60*/  SHFL.IDX P6, R14, R13, R12, R11 ;  /* 0x0000000c0d0e7389 */ /* 0x00072400000c000b */
[----:B01234-:R-:W-:Y:S01]  /*2af70*/  ENDCOLLECTIVE ;  /* 0x000000000000791b */ /* 0x01ffe20003800000 */
.L_x_1932:
[----:B------:R-:W-:Y:S05]  /*2af80*/  BSYNC B0 ;  /* 0x0000000000007941 */ /* 0x000fea0003800000 */
.L_x_1931:
[----:B------:R-:W-:Y:S01]  /*2af90*/  IMAD.MOV.U32 R7, RZ, RZ, R14 ;  /* 0x000000ffff077224 */ /* 0x000fe200078e000e */
[----:B------:R-:W-:Y:S06]  /*2afa0*/  BRA `(.L_x_1765) ;  /* 0xffffffcc006c7947 */ /* 0x000fec000383ffff */
.L_x_1770:
[----:B-1----:R1:W2:Y:S02]  /*2afb0*/  SYNCS.PHASECHK.TRANS64.TRYWAIT P0, [R0+URZ+0x30820], R3 ;  /* 0x03082003000075a7 */ /* 0x0022a4000800017f */
[----:B--2---:R-:W-:Y:S05]  /*2afc0*/  @!P0 NANOSLEEP.SYNCS 0x989680 ;  /* 0x009896800000895d */ /* 0x004fea0003900000 */
[----:B------:R-:W2:Y:S02]  /*2afd0*/  @!P0 SYNCS.PHASECHK.TRANS64 P0, [R0+URZ+0x30820], R3 ;  /* 0x03082003000085a7 */ /* 0x000ea4000800007f */
[----:B--2---:R-:W-:Y:S05]  /*2afe0*/  @!P0 BRA `(.L_x_1770) ;  /* 0xfffffffc00f08947 */ /* 0x004fea000383ffff */
[----:B------:R-:W-:Y:S05]  /*2aff0*/  BRA `(.L_x_1933) ;  /* 0xffffffd000e47947 */ /* 0x000fea000383ffff */
.L_x_1771:
[----:B------:R-:W2:Y:S01]  /*2b000*/  S2R R2, SR_TID.X ;  /* 0x0000000000027919 */ /* 0x000ea20000002100 */
[----:B------:R-:W-:Y:S01]  /*2b010*/  BSSY B0, `(.L_x_1934) ;  /* 0x000000a000007945 */ /* 0x000fe20003800000 */
[----:B------:R-:W-:Y:S01]  /*2b020*/  IMAD.MOV.U32 R12, RZ, RZ, RZ ;  /* 0x000000ffff0c7224 */ /* 0x000fe200078e00ff */
[----:B------:R-:W-:Y:S01]  /*2b030*/  MOV R15, 0xffffffff ;  /* 0xffffffff000f7802 */ /* 0x000fe20000000f00 */
[----:B0-----:R-:W-:Y:S01]  /*2b040*/  IMAD.MOV.U32 R11, RZ, RZ, 0x1f ;  /* 0x0000001fff0b7424 */ /* 0x001fe200078e00ff */
[----:B--2---:R-:W-:-:S04]  /*2b050*/  SHF.R.U32.HI R2, RZ, 0x5, R2 ;  /* 0x00000005ff027819 */ /* 0x004fc80000011602 */
[----:B------:R-:W-:-:S04]  /*2b060*/  LOP3.LUT R2, R2, 0x3, RZ, 0xc0, !PT ;  /* 0x0000000302027812 */ /* 0x000fc800078ec0ff */
[----:B------:R-:W-:-:S07]  /*2b070*/  MOV R13, R2 ;  /* 0x00000002000d7202 */ /* 0x000fce0000000f00 */
[----:B-1----:R-:W-:Y:S05]  /*2b080*/  WARPSYNC.COLLECTIVE R15, `(.L_x_1935) ;  /* 0x000000000f087348 */ /* 0x002fea0003c00000 */
[----:B------:R0:W2:Y:S02]  /*2b090*/  SHFL.IDX P6, R14, R13, R12, R11 ;  /* 0x0000000c0d0e7389 */ /* 0x0000a400000c000b */
[----:B012---:R-:W-:Y:S01]  /*2b0a0*/  ENDCOLLECTIVE ;  /* 0x000000000000791b */ /* 0x007fe20003800000 */
.L_x_1935:
[----:B------:R-:W-:Y:S05]  /*2b0b0*/  BSYNC B0 ;  /* 0x0000000000007941 */ /* 0x000fea0003800000 */
.L_x_1934:
[----:B------:R-:W-:Y:S05]  /*2b0c0*/  BRA `(.L_x_1936) ;  /* 0xffffffd000cc7947 */ /* 0x000fea000383ffff */
.L_x_1772:
[----:B------:R-:W-:Y:S01]  /*2b0d0*/  BSSY B0, `(.L_x_1937) ;  /* 0x0000006000007945 */ /* 0x000fe20003800000 */
[----:B------:R-:W-:-:S07]  /*2b0e0*/  IMAD.MOV.U32 R15, RZ, RZ, -0x1 ;  /* 0xffffffffff0f7424 */ /* 0x000fce00078e00ff */
[----:B012---:R-:W-:Y:S05]  /*2b0f0*/  WARPSYNC.COLLECTIVE R15, `(.L_x_1938) ;  /* 0x000000000f0c7348 */ /* 0x007fea0003c00000 */
[----:B------:R-:W-:Y:S02]  /*2b100*/  ELECT P6, UR62, PT ;  /* 0x00000000003e782f */ /* 0x000fe400038c0000 */
[----:B------:R-:W-:Y:S01]  /*2b110*/  MOV R14, UR62 ;  /* 0x0000003e000e7c02 */ /* 0x000fe20008000f00 */
[----:B012---:R-:W-:Y:S10]  /*2b120*/  ENDCOLLECTIVE ;  /* 0x000000000000791b */ /* 0x007ff40003800000 */
.L_x_1938:
[----:B------:R-:W-:Y:S05]  /*2b130*/  BSYNC B0 ;  /* 0x0000000000007941 */ /* 0x000fea0003800000 */
.L_x_1937:
[----:B------:R-:W-:Y:S05]  /*2b140*/  BRA `(.L_x_1939) ;  /* 0xffffffd000c07947 */ /* 0x000fea000383ffff */
.L_x_1774:
[----:B-1----:R1:W2:Y:S02]  /*2b150*/  SYNCS.PHASECHK.TRANS64.TRYWAIT P0, [R6+URZ], R5 ;  /* 0x00000005060075a7 */ /* 0x0022a4000800017f */
[----:B--2---:R-:W-:Y:S05]  /*2b160*/  @!P0 NANOSLEEP.SYNCS 0x989680 ;  /* 0x009896800000895d */ /* 0x004fea0003900000 */
[----:B------:R-:W2:Y:S02]  /*2b170*/  @!P0 SYNCS.PHASECHK.TRANS64 P0, [R6+URZ], R5 ;  /* 0x00000005060085a7 */ /* 0x000ea4000800007f */
[----:B--2---:R-:W-:Y:S05]  /*2b180*/  @!P0 BRA `(.L_x_1774) ;  /* 0xfffffffc00f08947 */ /* 0x004fea000383ffff */
[----:B------:R-:W-:Y:S05]  /*2b190*/  BRA `(.L_x_1940) ;  /* 0xffffffd400047947 */ /* 0x000fea000383ffff */
.L_x_1775:
[----:B--2---:R2:W3:Y:S02]  /*2b1a0*/  SYNCS.PHASECHK.TRANS64.TRYWAIT P0, [R7+URZ], R2 ;  /* 0x00000002070075a7 */ /* 0x0044e4000800017f */
[----:B---3--:R-:W-:Y:S05]  /*2b1b0*/  @!P0 NANOSLEEP.SYNCS 0x989680 ;  /* 0x009896800000895d */ /* 0x008fea0003900000 */
[----:B------:R-:W3:Y:S02]  /*2b1c0*/  @!P0 SYNCS.PHASECHK.TRANS64 P0, [R7+URZ], R2 ;  /* 0x00000002070085a7 */ /* 0x000ee4000800007f */
[----:B---3--:R-:W-:Y:S05]  /*2b1d0*/  @!P0 BRA `(.L_x_1775) ;  /* 0xfffffffc00f08947 */ /* 0x008fea000383ffff */
[----:B------:R-:W-:Y:S05]  /*2b1e0*/  BRA `(.L_x_1941) ;  /* 0xffffffd000f87947 */ /* 0x000fea000383ffff */
.L_x_1777:
[----:B---3--:R3:W4:Y:S02]  /*2b1f0*/  SYNCS.PHASECHK.TRANS64.TRYWAIT P0, [R4+URZ], R5 ;  /* 0x00000005040075a7 */ /* 0x008724000800017f */
[----:B----4-:R-:W-:Y:S05]  /*2b200*/  @!P0 NANOSLEEP.SYNCS 0x989680 ;  /* 0x009896800000895d */ /* 0x010fea0003900000 */
[----:B------:R-:W4:Y:S02]  /*2b210*/  @!P0 SYNCS.PHASECHK.TRANS64 P0, [R4+URZ], R5 ;  /* 0x00000005040085a7 */ /* 0x000f24000800007f */
[----:B----4-:R-:W-:Y:S05]  /*2b220*/  @!P0 BRA `(.L_x_1777) ;  /* 0xfffffffc00f08947 */ /* 0x010fea000383ffff */
[----:B------:R-:W-:Y:S05]  /*2b230*/  BRA `(.L_x_1942) ;  /* 0xffffffd400007947 */ /* 0x000fea000383ffff */
.L_x_1943:
        /* <DEDUP_REMOVED lines=12> */
.L_x_12752:


//--------------------- .text._ZN7cutlass13device_kernelIN5flash11enable_sm90INS1_16FlashAttnFwdSm90INS1_25CollectiveMainloopFwdSm90ILi2EN4cute5tupleIJNS5_1CILi1EEES8_S8_EEENS6_IJNS7_ILi128EEENS7_ILi80EEENS7_ILi256EEEEEELi256ENS_6half_tEfNS_4arch4Sm90ELb1ELb0ELb1ELb0ELb0ELb0ELb0ELb1ELb1ELb0ELb0ELb0EEENS1_21CollectiveEpilogueFwdINS6_IJSA_SC_SB_EEES9_SE_SG_Li256ELb0ELb0ELb0ELb0EEENS1_30DynamicPersistentTileSchedulerILi256ELi32ELb0ELb0ELb1EEEEEEEEEvNT_6ParamsE --------------------------
	.section	.text._ZN7cutlass13device_kernelIN5flash11enable_sm90INS1_16FlashAttnFwdSm90INS1_25CollectiveMainloopFwdSm90ILi2EN4cute5tupleIJNS5_1CILi1EEES8_S8_EEENS6_IJNS7_ILi128EEENS7_ILi80EEENS7_ILi256EEEEEELi256ENS_6half_tEfNS_4arch4Sm90ELb1ELb0ELb1ELb0ELb0ELb0ELb0ELb1ELb1ELb0ELb0ELb0EEENS1_21CollectiveEpilogueFwdINS6_IJSA_SC_SB_EEES9_SE_SG_Li256ELb0ELb0ELb0ELb0EEENS1_30DynamicPersistentTileSchedulerILi256ELi32ELb0ELb0ELb1EEEEEEEEEvNT_6ParamsE,"ax",@progbits
	.align	128
.text._ZN7cutlass13device_kernelIN5flash11enable_sm90INS1_16FlashAttnFwdSm90INS1_25CollectiveMainloopFwdSm90ILi2EN4cute5tupleIJNS5_1CILi1EEES8_S8_EEENS6_IJNS7_ILi128EEENS7_ILi80EEENS7_ILi256EEEEEELi256ENS_6half_tEfNS_4arch4Sm90ELb1ELb0ELb1ELb0ELb0ELb0ELb0ELb1ELb1ELb0ELb0ELb0EEENS1_21CollectiveEpilogueFwdINS6_IJSA_SC_SB_EEES9_SE_SG_Li256ELb0ELb0ELb0ELb0EEENS1_30DynamicPersistentTileSchedulerILi256ELi32ELb0ELb0ELb1EEEEEEEEEvNT_6ParamsE:
        .type           _ZN7cutlass13device_kernelIN5flash11enable_sm90INS1_16FlashAttnFwdSm90INS1_25CollectiveMainloopFwdSm90ILi2EN4cute5tupleIJNS5_1CILi1EEES8_S8_EEENS6_IJNS7_ILi128EEENS7_ILi80EEENS7_ILi256EEEEEELi256ENS_6half_tEfNS_4arch4Sm90ELb1ELb0ELb1ELb0ELb0ELb0ELb0ELb1ELb1ELb0ELb0ELb0EEENS1_21CollectiveEpilogueFwdINS6_IJSA_SC_SB_EEES9_SE_SG_Li256ELb0ELb0ELb0ELb0EEENS1_30DynamicPersistentTileSchedulerILi256ELi32ELb0ELb0ELb1EEEEEEEEEvNT_6ParamsE,@function
        .size           _ZN7cutlass13device_kernelIN5flash11enable_sm90INS1_16FlashAttnFwdSm90INS1_25CollectiveMainloopFwdSm90ILi2EN4cute5tupleIJNS5_1CILi1EEES8_S8_EEENS6_IJNS7_ILi128EEENS7_ILi80EEENS7_ILi256EEEEEELi256ENS_6half_tEfNS_4arch4Sm90ELb1ELb0ELb1ELb0ELb0ELb0ELb0ELb1ELb1ELb0ELb0ELb0EEENS1_21CollectiveEpilogueFwdINS6_IJSA_SC_SB_EEES9_SE_SG_Li256ELb0ELb0ELb0ELb0EEENS1_30DynamicPersistentTileSchedulerILi256ELi32ELb0ELb0ELb1EEEEEEEEEvNT_6ParamsE,(.L_x_12753 - _ZN7cutlass13device_kernelIN5flash11enable_sm90INS1_16FlashAttnFwdSm90INS1_25CollectiveMainloopFwdSm90ILi2EN4cute5tupleIJNS5_1CILi1EEES8_S8_EEENS6_IJNS7_ILi128EEENS7_ILi80EEENS7_ILi256EEEEEELi256ENS_6half_tEfNS_4arch4Sm90ELb1ELb0ELb1ELb0ELb0ELb0ELb0ELb1ELb1ELb0ELb0ELb0EEENS1_21CollectiveEpilogueFwdINS6_IJSA_SC_SB_EEES9_SE_SG_Li256ELb0ELb0ELb0ELb0EEENS1_30DynamicPersistentTileSchedulerILi256ELi32ELb0ELb0ELb1EEEEEEEEEvNT_6ParamsE)
        .other          _ZN7cutlass13device_kernelIN5flash11enable_sm90INS1_16FlashAttnFwdSm90INS1_25CollectiveMainloopFwdSm90ILi2EN4cute5tupleIJNS5_1CILi1EEES8_S8_EEENS6_IJNS7_ILi128EEENS7_ILi80EEENS7_ILi256EEEEEELi256ENS_6half_tEfNS_4arch4Sm90ELb1ELb0ELb1ELb0ELb0ELb0ELb0ELb1ELb1ELb0ELb0ELb0EEENS1_21CollectiveEpilogueFwdINS6_IJSA_SC_SB_EEES9_SE_SG_Li256ELb0ELb0ELb0ELb0EEENS1_30DynamicPersistentTileSchedulerILi256ELi32ELb0ELb0ELb1EEEEEEEEEvNT_6ParamsE,@"STO_CUDA_ENTRY STV_DEFAULT"
_ZN7cutlass13device_kernelIN5flash11enable_sm90INS1_16FlashAttnFwdSm90INS1_25CollectiveMainloopFwdSm90ILi2EN4cute5tupleIJNS5_1CILi1EEES8_S8_EEENS6_IJNS7_ILi128EEENS7_ILi80EEENS7_ILi256EEEEEELi256ENS_6half_tEfNS_4arch4Sm90ELb1ELb0ELb1ELb0ELb0ELb0ELb0ELb1ELb1ELb0ELb0ELb0EEENS1_21CollectiveEpilogueFwdINS6_IJSA_SC_SB_EEES9_SE_SG_Li256ELb0ELb0ELb0ELb0EEENS1_30DynamicPersistentTileSchedulerILi256ELi32ELb0ELb0ELb1EEEEEEEEEvNT_6ParamsE:
        /* <DEDUP_REMOVED lines=24> */
.L_x_1945:
[----:B------:R-:W-:Y:S05]  /*0180*/  BSYNC B0 ;  /* 0x0000000000007941 */ /* 0x000fea0003800000 */
.L_x_1944:
        /* <DEDUP_REMOVED lines=37> */
.L_x_1946:
        /* <DEDUP_REMOVED lines=22> */
.L_x_1947:
        /* <DEDUP_REMOVED lines=18> */
.L_x_1948:
        /* <DEDUP_REMOVED lines=22> */
.L_x_1949:
        /* <DEDUP_REMOVED lines=22> */
.L_x_1950:
        /* <DEDUP_REMOVED lines=8> */
.L_x_1952:
        /* <DEDUP_REMOVED lines=14> */
[----:B-1----:R-:W1:Y:S05]  /*0a80*/  S2R R2, SR_TID.X ;  /* 0x0000000000027919 */ /* 0x002e6a0000002100 */
[----:B------:R-:W4:Y:S01]  /*0a90*/  S2UR UR6, SR_SWINHI ;  /* 0x00000000000679c3 */ /* 0x000f220000002f00 */
[----:B---3--:R-:W-:-:S07]  /*0aa0*/  ULEA UR60, UR4, UR60, 0x18 ;  /* 0x0000003c043c7291 */ /* 0x008fce000f8ec03f */
[----:B------:R-:W-:Y:S01]  /*0ab0*/  UMOV UR4, UR60 ;  /* 0x0000003c00047c82 */ /* 0x000fe20008000000 */
[----:B----4-:R-:W-:Y:S01]  /*0ac0*/  UMOV UR5, UR6 ;  /* 0x0000000600057c82 */ /* 0x010fe20008000000 */
[----:B------:R-:W-:Y:S01]  /*0ad0*/  IMAD.U32 R22, RZ, RZ, UR4 ;  /* 0x00000004ff167e24 */ /* 0x000fe2000f8e00ff */
[----:B-1----:R-:W-:Y:S01]  /*0ae0*/  IADD3 R224, R2, -0x80, RZ ;  /* 0xffffff8002e07810 */ /* 0x002fe20007ffe0ff */
[----:B------:R-:W-:Y:S01]  /*0af0*/  IMAD.U32 R23, RZ, RZ, UR5 ;  /* 0x00000005ff177e24 */ /* 0x000fe2000f8e00ff */
[----:B------:R-:W-:Y:S01]  /*0b00*/  UMOV UR4, UR7 ;  /* 0x0000000700047c82 */ /* 0x000fe20008000000 */
[----:B--2---:R-:W-:Y:S02]  /*0b10*/  R2UR UR8, R3 ;  /* 0x00000000030872ca */ /* 0x004fe400000e0000 */
[----:B------:R-:W-:-:S04]  /*0b20*/  SHF.R.S32.HI R3, RZ, 0x1f, R224 ;  /* 0x0000001fff037819 */ /* 0x000fc800000114e0 */
[CC--:B------:R-:W-:Y:S02]  /*0b30*/  LEA.HI R2, R3.reuse, R224.reuse, RZ, 0x4 ;  /* 0x000000e003027211 */ /* 0x0c0fe400078f20ff */
[CC--:B------:R-:W-:Y:S02]  /*0b40*/  LEA.HI R0, R3.reuse, R224.reuse, RZ, 0x7 ;  /* 0x000000e003007211 */ /* 0x0c0fe400078f38ff */
[----:B------:R-:W-:Y:S02]  /*0b50*/  SHF.R.S32.HI R5, RZ, 0x4, R2 ;  /* 0x00000004ff057819 */ /* 0x000fe40000011402 */
[----:B------:R-:W-:Y:S01]  /*0b60*/  LOP3.LUT R7, R0, 0xffffff80, RZ, 0xc0, !PT ;  /* 0xffffff8000077812 */ /* 0x000fe200078ec0ff */
[----:B------:R-:W-:Y:S01]  /*0b70*/  ULOP3.LUT UR5, UR8, 0x1, URZ, 0xfc, !UPT ;  /* 0x0000000108057892 */ /* 0x000fe2000f8efc3f */
[----:B------:R-:W-:Y:S02]  /*0b80*/  LEA.HI R4, R2, R5, RZ, 0x1 ;  /* 0x0000000502047211 */ /* 0x000fe400078f08ff */
[----:B------:R-:W-:Y:S01]  /*0b90*/  LEA.HI R222, R3, R224, RZ, 0x5 ;  /* 0x000000e003de7211 */ /* 0x000fe200078f28ff */
[----:B------:R-:W-:Y:S01]  /*0ba0*/  IMAD.IADD R220, R224, 0x1, -R7 ;  /* 0x00000001e0dc7824 */ /* 0x000fe200078e0a07 */
[----:B------:R-:W-:Y:S01]  /*0bb0*/  LOP3.LUT R4, R4, 0x1ffffffe, RZ, 0xc0, !PT ;  /* 0x1ffffffe04047812 */ /* 0x000fe200078ec0ff */
[----:B------:R-:W-:Y:S01]  /*0bc0*/  IMAD.U32 R223, RZ, RZ, UR5 ;  /* 0x00000005ffdf7e24 */ /* 0x000fe2000f8e00ff */
[----:B------:R-:W-:Y:S01]  /*0bd0*/  SHF.R.S32.HI R222, RZ, 0x5, R222 ;  /* 0x00000005ffde7819 */ /* 0x000fe200000114de */
[----:B------:R-:W-:Y:S01]  /*0be0*/  UMOV UR5, URZ ;  /* 0x0000003f00057c82 */ /* 0x000fe20008000000 */
[----:B------:R-:W-:Y:S01]  /*0bf0*/  SHF.R.S32.HI R7, RZ, 0x1f, R220 ;  /* 0x0000001fff077819 */ /* 0x000fe200000114dc */
[----:B------:R-:W-:Y:S01]  /*0c00*/  IMAD.IADD R4, R5, 0x1, -R4 ;  /* 0x0000000105047824 */ /* 0x000fe200078e0a04 */
[----:B------:R-:W-:Y:S01]  /*0c10*/  LOP3.LUT R5, R2, 0x3fffff0, RZ, 0xc0, !PT ;  /* 0x03fffff002057812 */ /* 0x000fe200078ec0ff */
[----:B------:R-:W-:Y:S01]  /*0c20*/  IMAD.U32 R219, RZ, RZ, UR5 ;  /* 0x00000005ffdb7e24 */ /* 0x000fe2000f8e00ff */
[----:B------:R-:W-:-:S02]  /*0c30*/  LEA.HI R2, R7, R220, RZ, 0x2 ;  /* 0x000000dc07027211 */ /* 0x000fc400078f10ff */
[----:B------:R-:W-:Y:S02]  /*0c40*/  IADD3 R5, R224, -R5, RZ ;  /* 0x80000005e0057210 */ /* 0x000fe40007ffe0ff */
[--C-:B------:R-:W-:Y:S02]  /*0c50*/  SHF.R.S32.HI R6, RZ, 0x2, R2.reuse ;  /* 0x00000002ff067819 */ /* 0x100fe40000011402 */
[----:B------:R-:W-:Y:S01]  /*0c60*/  SHF.R.S32.HI R9, RZ, 0x1f, R2 ;  /* 0x0000001fff097819 */ /* 0x000fe20000011402 */
[----:B------:R-:W-:Y:S01]  /*0c70*/  IMAD R5, R222, 0x10, R5 ;  /* 0x00000010de057824 */ /* 0x000fe200078e0205 */
[----:B------:R-:W-:Y:S02]  /*0c80*/  SHF.R.S32.HI R221, RZ, 0x7, R0 ;  /* 0x00000007ffdd7819 */ /* 0x000fe40000011400 */
[----:B------:R-:W-:Y:S01]  /*0c90*/  LEA.HI R9, R9, R6, RZ, 0x3 ;  /* 0x0000000609097211 */ /* 0x000fe200078f18ff */
[----:B------:R-:W-:Y:S01]  /*0ca0*/  IMAD R5, R5, 0x8, R4 ;  /* 0x0000000805057824 */ /* 0x000fe200078e0204 */
[----:B------:R-:W-:-:S02]  /*0cb0*/  LEA.HI R7, R7, R220, RZ, 0x5 ;  /* 0x000000dc07077211 */ /* 0x000fc400078f28ff */
[----:B------:R-:W-:Y:S02]  /*0cc0*/  LOP3.LUT R9, R9, 0xfffffff8, RZ, 0xc0, !PT ;  /* 0xfffffff809097812 */ /* 0x000fe400078ec0ff */
[----:B------:R-:W-:Y:S02]  /*0cd0*/  LEA.HI R0, R0, R221, RZ, 0x1 ;  /* 0x000000dd00007211 */ /* 0x000fe400078f08ff */
[----:B------:R-:W-:Y:S02]  /*0ce0*/  IADD3 R6, R6, -R9, RZ ;  /* 0x8000000906067210 */ /* 0x000fe40007ffe0ff */
[----:B------:R-:W-:Y:S02]  /*0cf0*/  SHF.R.S32.HI R7, RZ, 0x5, R7 ;  /* 0x00000005ff077819 */ /* 0x000fe40000011407 */
[----:B------:R-:W-:Y:S02]  /*0d00*/  LOP3.LUT R0, R0, 0x3fffffe, RZ, 0xc0, !PT ;  /* 0x03fffffe00007812 */ /* 0x000fe400078ec0ff */
[----:B------:R-:W-:Y:S01]  /*0d10*/  SHF.L.U32 R5, R5, 0x3, RZ ;  /* 0x0000000305057819 */ /* 0x000fe200000006ff */
[----:B------:R-:W-:Y:S01]  /*0d20*/  IMAD R7, R7, 0x10, R6 ;  /* 0x0000001007077824 */ /* 0x000fe200078e0206 */
[----:B------:R-:W-:Y:S01]  /*0d30*/  LEA.HI R3, R3, R224, RZ, 0x3 ;  /* 0x000000e003037211 */ /* 0x000fe200078f18ff */
[----:B------:R-:W-:Y:S01]  /*0d40*/  IMAD.IADD R0, R221, 0x1, -R0 ;  /* 0x00000001dd007824 */ /* 0x000fe200078e0a00 */
[----:B------:R-:W-:Y:S01]  /*0d50*/  MOV R16, UR5 ;  /* 0x0000000500107c02 */ /* 0x000fe20008000f00 */
[----:B------:R-:W-:Y:S01]  /*0d60*/  IMAD.WIDE R22, R5, 0x2, R22 ;  /* 0x0000000205167825 */ /* 0x000fe200078e0216 */
[----:B------:R-:W-:-:S02]  /*0d70*/  LOP3.LUT R5, R3, 0x1ffffff8, RZ, 0xc0, !PT ;  /* 0x1ffffff803057812 */ /* 0x000fc400078ec0ff */
[----:B------:R-:W-:Y:S02]  /*0d80*/  LEA R215, R0, R7, 0x6 ;  /* 0x0000000700d77211 */ /* 0x000fe400078e30ff */
[----:B------:R-:W-:Y:S01]  /*0d90*/  LOP3.LUT R7, R2, 0x7ffffffc, RZ, 0xc0, !PT ;  /* 0x7ffffffc02077812 */ /* 0x000fe200078ec0ff */
[----:B------:R-:W-:Y:S01]  /*0da0*/  IMAD.IADD R5, R224, 0x1, -R5 ;  /* 0x00000001e0057824 */ /* 0x000fe200078e0a05 */
[----:B------:R-:W-:-:S03]  /*0db0*/  SHF.R.S32.HI R216, RZ, 0x3, R3 ;  /* 0x00000003ffd87819 */ /* 0x000fc60000011403 */
[----:B------:R-:W-:Y:S01]  /*0dc0*/  IMAD.IADD R214, R220, 0x1, -R7 ;  /* 0x00000001dcd67824 */ /* 0x000fe200078e0a07 */
[----:B------:R-:W-:-:S07]  /*0dd0*/  SHF.L.U32 R212, R5, 0x3, RZ ;  /* 0x0000000305d47819 */ /* 0x000fce00000006ff */
.L_x_1999:
        /* <DEDUP_REMOVED lines=21> */
.L_x_1953:
        /* <DEDUP_REMOVED lines=8> */
.L_x_1954:
[----:B------:R-:W-:Y:S01]  /*0fb0*/  R2UR UR5, R218 ;  /* 0x00000000da0572ca */ /* 0x000fe200000e0000 */
[----:B------:R-:W-:Y:S01]  /*0fc0*/  ULDC.64 UR10, c[0x0][0x3f8] ;  /* 0x0000fe00000a7ab9 */ /* 0x000fe20000000a00 */
[----:B------:R-:W-:Y:S01]  /*0fd0*/  UIADD3 UR9, UR7, -UR4, URZ ;  /* 0x8000000407097290 */ /* 0x000fe2000fffe03f */
[----:B------:R-:W-:Y:S01]  /*0fe0*/  PLOP3.LUT P0, PT, PT, PT, PT, 0x80, 0x0 ;  /* 0x000000000000781c */ /* 0x000fe20003f0f070 */
[----:B------:R-:W-:Y:S01]  /*0ff0*/  UISETP.NE.U32.AND UP0, UPT, UR10, URZ, UPT ;  /* 0x0000003f0a00728c */ /* 0x000fe2000bf05070 */
[----:B------:R-:W-:Y:S01]  /*1000*/  CS2R R2, SRZ ;  /* 0x0000000000027805 */ /* 0x000fe2000001ff00 */
[----:B------:R-:W-:Y:S01]  /*1010*/  ULDC UR41, c[0x0][0x404] ;  /* 0x0001010000297ab9 */ /* 0x000fe20000000800 */
[----:B------:R-:W-:Y:S01]  /*1020*/  ULDC UR6, c[0x0][0x2e0] ;  /* 0x0000b80000067ab9 */ /* 0x000fe20000000800 */
[----:B------:R-:W-:Y:S01]  /*1030*/  UISETP.NE.AND.EX UP0, UPT, UR11, URZ, UPT, UP0 ;  /* 0x0000003f0b00728c */ /* 0x000fe2000bf05300 */
[----:B------:R-:W-:Y:S01]  /*1040*/  MOV R0, RZ ;  /* 0x000000ff00007202 */ /* 0x000fe20000000f00 */
[----:B------:R-:W-:Y:S01]  /*1050*/  ULDC UR7, c[0x0][0x288] ;  /* 0x0000a20000077ab9 */ /* 0x000fe20000000800 */
[----:B------:R-:W-:Y:S01]  /*1060*/  ULDC UR43, c[0x0][0xdb8] ;  /* 0x00036e00002b7ab9 */ /* 0x000fe20000000800 */
[----:B------:R-:W-:Y:S01]  /*1070*/  USEL UR41, UR41, 0x1, UP0 ;  /* 0x0000000129297887 */ /* 0x000fe20008000000 */
[----:B------:R-:W-:Y:S01]  /*1080*/  CS2R R150, SRZ ;  /* 0x0000000000967805 */ /* 0x000fe2000001ff00 */
[----:B------:R-:W-:Y:S01]  /*1090*/  ULOP3.LUT UR4, URZ, UR5, URZ, 0x33, !UPT ;  /* 0x000000053f047292 */ /* 0x000fe2000f8e333f */
[----:B------:R-:W-:Y:S01]  /*10a0*/  CS2R R148, SRZ ;  /* 0x0000000000947805 */ /* 0x000fe2000001ff00 */
[----:B------:R-:W-:Y:S01]  /*10b0*/  UIMAD UR41, UR41, UR6, URZ ;  /* 0x00000006292972a4 */ /* 0x000fe2000f8e023f */
[----:B------:R-:W-:Y:S01]  /*10c0*/  CS2R R146, SRZ ;  /* 0x0000000000927805 */ /* 0x000fe2000001ff00 */
[----:B------:R-:W-:Y:S01]  /*10d0*/  ULDC UR5, c[0x0][0xdac] ;  /* 0x00036b0000057ab9 */ /* 0x000fe20000000800 */
[----:B------:R-:W-:Y:S01]  /*10e0*/  UISETP.NE.AND UP1, UPT, UR43, 0x1, UPT ;  /* 0x000000012b00788c */ /* 0x000fe2000bf25270 */
[----:B------:R-:W-:Y:S01]  /*10f0*/  CS2R R144, SRZ ;  /* 0x0000000000907805 */ /* 0x000fe2000001ff00 */
[----:B------:R-:W-:Y:S01]  /*1100*/  UIADD3 UR4, UR4, UR5, URZ ;  /* 0x0000000504047290 */ /* 0x000fe2000fffe03f */
[----:B------:R-:W-:Y:S01]  /*1110*/  CS2R R142, SRZ ;  /* 0x00000000008e7805 */ /* 0x000fe2000001ff00 */
[----:B------:R-:W-:Y:S01]  /*1120*/  ULDC UR10, c[0x0][0xdc4] ;  /* 0x00037100000a7ab9 */ /* 0x000fe20000000800 */
[----:B------:R-:W-:Y:S01]  /*1130*/  CS2R R140, SRZ ;  /* 0x00000000008c7805 */ /* 0x000fe2000001ff00 */
[----:B------:R-:W-:Y:S01]  /*1140*/  USHF.L.U32 UR42, UR4, 0x7, URZ ;  /* 0x00000007042a7899 */ /* 0x000fe2000800063f */
[----:B------:R-:W-:Y:S01]  /*1150*/  CS2R R138, SRZ ;  /* 0x00000000008a7805 */ /* 0x000fe2000001ff00 */
[----:B------:R-:W-:Y:S01]  /*1160*/  UIADD3 UR4, UR41, 0x4f, URZ ;  /* 0x0000004f29047890 */ /* 0x000fe2000fffe03f */
[----:B------:R-:W-:Y:S01]  /*1170*/  CS2R R136, SRZ ;  /* 0x0000000000887805 */ /* 0x000fe2000001ff00 */
[----:B------:R-:W-:Y:S01]  /*1180*/  UIADD3 UR5, UR42, 0xcf, -UR7 ;  /* 0x000000cf2a057890 */ /* 0x000fe2000fffe807 */
[----:B------:R-:W-:Y:S01]  /*1190*/  CS2R R134, SRZ ;  /* 0x0000000000867805 */ /* 0x000fe2000001ff00 */
[----:B------:R-:W-:Y:S01]  /*11a0*/  UIMAD UR9, UR8, UR10, UR9 ;  /* 0x0000000a080972a4 */ /* 0x000fe2000f8e0209 */
[----:B------:R-:W-:Y:S01]  /*11b0*/  CS2R R132, SRZ ;  /* 0x0000000000847805 */ /* 0x000fe2000001ff00 */
[----:B------:R-:W-:Y:S01]  /*11c0*/  UIADD3 UR6, UR41, UR5, URZ ;  /* 0x0000000529067290 */ /* 0x000fe2000fffe03f */
[----:B------:R-:W-:Y:S01]  /*11d0*/  CS2R R130, SRZ ;  /* 0x0000000000827805 */ /* 0x000fe2000001ff00 */
[----:B------:R-:W-:Y:S01]  /*11e0*/  UIMAD.WIDE UR4, UR4, 0x66666667, URZ ;  /* 0x66666667040478a5 */ /* 0x000fe2000f8e023f */
[----:B------:R-:W-:Y:S01]  /*11f0*/  CS2R R128, SRZ ;  /* 0x0000000000807805 */ /* 0x000fe2000001ff00 */
[----:B------:R-:W-:Y:S01]  /*1200*/  UIMAD.WIDE UR6, UR6, 0x66666667, URZ ;  /* 0x66666667060678a5 */ /* 0x000fe2000f8e023f */
[----:B------:R-:W-:Y:S01]  /*1210*/  CS2R R126, SRZ ;  /* 0x00000000007e7805 */ /* 0x000fe2000001ff00 */
[----:B------:R-:W-:Y:S01]  /*1220*/  USHF.R.U32.HI UR4, URZ, 0x1f, UR5 ;  /* 0x0000001f3f047899 */ /* 0x000fe20008011605 */
[----:B------:R-:W-:Y:S01]  /*1230*/  CS2R R124, SRZ ;  /* 0x00000000007c7805 */ /* 0x000fe2000001ff00 */
[----:B------:R-:W-:Y:S01]  /*1240*/  USHF.R.U32.HI UR6, URZ, 0x1f, UR7 ;  /* 0x0000001f3f067899 */ /* 0x000fe20008011607 */
[----:B------:R-:W-:Y:S01]  /*1250*/  CS2R R122, SRZ ;  /* 0x00000000007a7805 */ /* 0x000fe2000001ff00 */
[----:B------:R-:W-:Y:S01]  /*1260*/  ULEA.HI.SX32 UR47, UR5, UR4, 0x1b ;  /* 0x00000004052f7291 */ /* 0x000fe2000f8fda3f */
[----:B------:R-:W-:Y:S01]  /*1270*/  CS2R R120, SRZ ;  /* 0x0000000000787805 */ /* 0x000fe2000001ff00 */
[----:B------:R-:W-:Y:S01]  /*1280*/  ULEA.HI.SX32 UR6, UR7, UR6, 0x1b ;  /* 0x0000000607067291 */ /* 0x000fe2000f8fda3f */
[----:B------:R-:W-:Y:S01]  /*1290*/  CS2R R118, SRZ ;  /* 0x0000000000767805 */ /* 0x000fe2000001ff00 */
[----:B------:R-:W-:Y:S01]  /*12a0*/  @UP1 ULDC UR8, c[0x0][0xdbc] ;  /* 0x00036f0000081ab9 */ /* 0x000fe20000000800 */
[----:B------:R-:W-:Y:S01]  /*12b0*/  @UP1 ULDC UR7, c[0x0][0xdc0] ;  /* 0x0003700000071ab9 */ /* 0x000fe20000000800 */
[----:B------:R-:W-:Y:S01]  /*12c0*/  UISETP.LT.AND UP0, UPT, UR47, UR6, UPT ;  /* 0x000000062f00728c */ /* 0x000fe2000bf01270 */
[----:B------:R-:W-:Y:S01]  /*12d0*/  CS2R R116, SRZ ;  /* 0x0000000000747805 */ /* 0x000fe2000001ff00 */
[----:B------:R-:W-:Y:S01]  /*12e0*/  UIMAD.WIDE.U32 UR4, UR9, UR8, URZ ;  /* 0x00000008090472a5 */ /* 0x000fe2000f8e003f */
[----:B------:R-:W-:Y:S01]  /*12f0*/  CS2R R114, SRZ ;  /* 0x0000000000727805 */ /* 0x000fe2000001ff00 */
[----:B------:R-:W-:Y:S01]  /*1300*/  USEL UR47, UR47, UR6, UP0 ;  /* 0x000000062f2f7287 */ /* 0x000fe20008000000 */
[----:B------:R-:W-:Y:S01]  /*1310*/  CS2R R112, SRZ ;  /* 0x0000000000707805 */ /* 0x000fe2000001ff00 */
[----:B------:R-:W-:Y:S01]  /*1320*/  UMOV UR44, UR9 ;  /* 0x00000009002c7c82 */ /* 0x000fe20008000000 */
[----:B------:R-:W-:Y:S01]  /*1330*/  @UP1 USHF.R.U32.HI UR44, URZ, UR7, UR5 ;  /* 0x000000073f2c1299 */ /* 0x000fe20008011605 */
[----:B------:R-:W-:Y:S01]  /*1340*/  CS2R R110, SRZ ;  /* 0x00000000006e7805 */ /* 0x000fe2000001ff00 */
[----:B------:R-:W-:Y:S01]  /*1350*/  UISETP.GE.AND UP0, UPT, UR47, 0x1, UPT ;  /* 0x000000012f00788c */ /* 0x000fe2000bf06270 */
[----:B------:R-:W-:Y:S01]  /*1360*/  CS2R R108, SRZ ;  /* 0x00000000006c7805 */ /* 0x000fe2000001ff00 */
[----:B------:R-:W-:Y:S01]  /*1370*/  UIADD3 UR4, -UR44, URZ, URZ ;  /* 0x0000003f2c047290 */ /* 0x000fe2000fffe13f */
[----:B------:R-:W-:-:S02]  /*1380*/  CS2R R106, SRZ ;  /* 0x00000000006a7805 */ /* 0x000fc4000001ff00 */
[----:B------:R-:W-:Y:S01]  /*1390*/  CS2R R104, SRZ ;  /* 0x0000000000687805 */ /* 0x000fe2000001ff00 */
[----:B------:R-:W-:Y:S01]  /*13a0*/  IMAD.MOV.U32 R102, RZ, RZ, RZ ;  /* 0x000000ffff667224 */ /* 0x000fe200078e00ff */
[----:B------:R-:W-:Y:S01]  /*13b0*/  PLOP3.LUT P1, PT, PT, PT, UP0, 0x80, 0x0 ;  /* 0x000000000000781c */ /* 0x000fe20003f2f008 */
[----:B------:R-:W-:Y:S01]  /*13c0*/  UIMAD UR43, UR43, UR4, UR9 ;  /* 0x000000042b2b72a4 */ /* 0x000fe2000f8e0209 */
        /* <DEDUP_REMOVED lines=39> */
[----:B------:R-:W-:Y:S01]  /*1640*/  MOV R4, RZ ;  /* 0x000000ff00047202 */ /* 0x000fe20000000f00 */
        /* <DEDUP_REMOVED lines=29> */
.L_x_1956:
[----:B------:R-:W-:Y:S02]  /*1820*/  R2UR UR6, R219 ;  /* 0x00000000db0672ca */ /* 0x000fe400000e0000 */
[----:B------:R-:W-:-:S11]  /*1830*/  R2UR UR5, R223 ;  /* 0x00000000df0572ca */ /* 0x000fd600000e0000 */
[----:B------:R-:W-:Y:S02]  /*1840*/  ULEA.HI UR4, UR6, UR6, URZ, 0x1 ;  /* 0x0000000606047291 */ /* 0x000fe4000f8f083f */
[----:B------:R-:W-:Y:S02]  /*1850*/  IMAD.U32 R2, RZ, RZ, UR5 ;  /* 0x00000005ff027e24 */ /* 0x000fe4000f8e00ff */
[----:B------:R-:W-:-:S03]  /*1860*/  ULOP3.LUT UR4, UR4, 0xfffffffe, URZ, 0xc0, !UPT ;  /* 0xfffffffe04047892 */ /* 0x000fc6000f8ec03f */
[----:B------:R-:W-:Y:S01]  /*1870*/  ISETP.NE.AND P0, PT, R2, 0x3, PT ;  /* 0x000000030200780c */ /* 0x000fe20003f05270 */
[----:B------:R-:W-:-:S06]  /*1880*/  UIADD3 UR4, UR6, -UR4, URZ ;  /* 0x8000000406047290 */ /* 0x000fcc000fffe03f */
[----:B------:R-:W-:-:S05]  /*1890*/  IMAD.U32 R0, RZ, RZ, UR4 ;  /* 0x00000004ff007e24 */ /* 0x000fca000f8e00ff */
[----:B------:R-:W-:-:S04]  /*18a0*/  SHF.L.U32 R0, R0, 0x1f, RZ ;  /* 0x0000001f00007819 */ /* 0x000fc800000006ff */
[----:B------:R-:W1:Y:S02]  /*18b0*/  SYNCS.PHASECHK.TRANS64.TRYWAIT P1, [UR60+0x38800], R0 ;  /* 0x03880000ff0075a7 */ /* 0x000e64000802017c */
[----:B-1----:R-:W-:Y:S05]  /*18c0*/  @!P1 BRA `(.L_x_1957) ;  /* 0x0000012c00349947 */ /* 0x002fea0003800000 */
.L_x_2058:
[----:B------:R-:W-:Y:S05]  /*18d0*/  @!P0 BRA `(.L_x_1958) ;  /* 0x0000000000048947 */ /* 0x000fea0003800000 */
[----:B------:R-:W-:Y:S01]  /*18e0*/  BPT.TRAP 0x1 ;  /* 0x000000040000795c */ /* 0x000fe20000300000 */
.L_x_1958:
[----:B------:R-:W-:Y:S02]  /*18f0*/  R2UR UR4, R16 ;  /* 0x00000000100472ca */ /* 0x000fe400000e0000 */
[----:B-1----:R-:W-:-:S04]  /*1900*/  MOV R0, UR46 ;  /* 0x0000002e00007c02 */ /* 0x002fc80008000f00 */
[----:B------:R-:W-:-:S07]  /*1910*/  LEA R0, R0, UR60, 0x3 ;  /* 0x0000003c00007c11 */ /* 0x000fce000f8e18ff */
[----:B------:R-:W-:-:S05]  /*1920*/  IMAD.U32 R3, RZ, RZ, UR4 ;  /* 0x00000004ff037e24 */ /* 0x000fca000f8e00ff */
[----:B------:R-:W-:-:S04]  /*1930*/  SHF.L.U32 R3, R3, 0x1f, RZ ;  /* 0x0000001f03037819 */ /* 0x000fc800000006ff */
[----:B------:R1:W2:Y:S01]  /*1940*/  SYNCS.PHASECHK.TRANS64.TRYWAIT P2, [R0+URZ+0x38830], R3 ;  /* 0x03883003000075a7 */ /* 0x0002a2000804017f */
[----:B------:R-:W-:Y:S05]  /*1950*/  @!P0 BRA `(.L_x_1959) ;  /* 0x0000000000048947 */ /* 0x000fea0003800000 */
[----:B------:R-:W-:Y:S01]  /*1960*/  BPT.TRAP 0x1 ;  /* 0x000000040000795c */ /* 0x000fe20000300000 */
.L_x_1959:
[----:B------:R-:W3:Y:S01]  /*1970*/  S2R R2, SR_TID.X ;  /* 0x0000000000027919 */ /* 0x000ee20000002100 */
[----:B------:R-:W-:Y:S01]  /*1980*/  IMAD.MOV.U32 R151, RZ, RZ, RZ ;  /* 0x000000ffff977224 */ /* 0x000fe200078e00ff */
[----:B---3--:R-:W-:Y:S01]  /*1990*/  LOP3.LUT P1, RZ, R2, 0x7f, RZ, 0xc0, !PT ;  /* 0x0000007f02ff7812 */ /* 0x008fe2000782c0ff */
[----:B--2---:R-:W-:-:S12]  /*19a0*/  @P2 BRA `(.L_x_1960) ;  /* 0x0000000000082947 */ /* 0x004fd80003800000 */
[----:B------:R-:W2:Y:S02]  /*19b0*/  SYNCS.PHASECHK.TRANS64.TRYWAIT P2, [R0+URZ+0x38830], R3 ;  /* 0x03883003000075a7 */ /* 0x000ea4000804017f */
[----:B--2---:R-:W-:Y:S05]  /*19c0*/  @!P2 BRA `(.L_x_1961) ;  /* 0x0000012c000ca947 */ /* 0x004fea0003800000 */
.L_x_1960:
[----:B------:R-:W-:Y:S05]  /*19d0*/  WARPSYNC.ALL ;  /* 0x0000000000007948 */ /* 0x000fea0003800000 */
[----:B------:R-:W-:Y:S01]  /*19e0*/  UIADD3 UR4, UR60, 0x24400, URZ ;  /* 0x000244003c047890 */ /* 0x000fe2000fffe03f */
[----:B------:R-:W-:Y:S01]  /*19f0*/  WARPGROUP.ARRIVE ;  /* 0x00000000000079c5 */ /* 0x000fe20000000000 */
[----:B------:R-:W-:Y:S01]  /*1a00*/  ULOP3.LUT UR5, UR36, 0x10000, URZ, 0xfc, !UPT ;  /* 0x0001000024057892 */ /* 0x000fe2000f8efc3f */
[----:B------:R-:W-:Y:S01]  /*1a10*/  MOV R2, UR43 ;  /* 0x0000002b00027c02 */ /* 0x000fe20008000f00 */
[----:B------:R-:W-:Y:S01]  /*1a20*/  USHF.R.U32.HI UR4, URZ, 0x4, UR4 ;  /* 0x000000043f047899 */ /* 0x000fe20008011604 */
[----:B-12---:R-:W-:Y:S01]  /*1a30*/  MOV R3, UR42 ;  /* 0x0000002a00037c02 */ /* 0x006fe20008000f00 */
[----:B------:R-:W-:Y:S01]  /*1a40*/  UMOV UR9, 0x40000040 ;  /* 0x4000004000097882 */ /* 0x000fe20000000000 */
[----:B------:R-:W-:Y:S01]  /*1a50*/  UMOV UR11, 0x40000040 ;  /* 0x40000040000b7882 */ /* 0x000fe20000000000 */
[----:B------:R-:W-:Y:S01]  /*1a60*/  ULOP3.LUT UR4, UR4, 0x3fff, URZ, 0xc0, !UPT ;  /* 0x00003fff04047892 */ /* 0x000fe2000f8ec03f */
[----:B------:R-:W-:Y:S01]  /*1a70*/  IMAD.U32 R19, RZ, RZ, UR9 ;  /* 0x00000009ff137e24 */ /* 0x000fe2000f8e00ff */
[----:B------:R-:W-:Y:S01]  /*1a80*/  UMOV UR8, UR5 ;  /* 0x0000000500087c82 */ /* 0x000fe20008000000 */
[----:B------:R-:W-:Y:S01]  /*1a90*/  UMOV UR21, UR9 ;  /* 0x0000000900157c82 */ /* 0x000fe20008000000 */
[----:B------:R-:W-:Y:S01]  /*1aa0*/  ULOP3.LUT UR40, UR4, 0x10000, URZ, 0xfc, !UPT ;  /* 0x0001000004287892 */ /* 0x000fe2000f8efc3f */
[----:B------:R-:W-:Y:S01]  /*1ab0*/  MOV R18, UR8 ;  /* 0x0000000800127c02 */ /* 0x000fe20008000f00 */
[----:B------:R-:W-:Y:S01]  /*1ac0*/  UMOV UR20, UR8 ;  /* 0x0000000800147c82 */ /* 0x000fe20008000000 */
[----:B------:R-:W-:Y:S01]  /*1ad0*/  UMOV UR13, UR21 ;  /* 0x00000015000d7c82 */ /* 0x000fe20008000000 */
[----:B------:R-:W-:Y:S01]  /*1ae0*/  UIMAD UR4, UR46, 0xa00, UR40 ;  /* 0x00000a002e0478a4 */ /* 0x000fe2000f8e0228 */
[----:B------:R-:W-:Y:S01]  /*1af0*/  MOV R4, UR41 ;  /* 0x0000002900047c02 */ /* 0x000fe20008000f00 */
[----:B------:R-:W-:Y:S01]  /*1b00*/  UMOV UR12, UR20 ;  /* 0x00000014000c7c82 */ /* 0x000fe20008000000 */
[----:B------:R-:W-:Y:S01]  /*1b10*/  UMOV UR15, 0x40000040 ;  /* 0x40000040000f7882 */ /* 0x000fe20000000000 */
[----:B------:R-:W-:Y:S01]  /*1b20*/  UIADD3 UR14, UR4, 0x100, URZ ;  /* 0x00000100040e7890 */ /* 0x000fe2000fffe03f */
[----:B------:R-:W-:Y:S01]  /*1b30*/  MOV R5, UR40 ;  /* 0x0000002800057c02 */ /* 0x000fe20008000f00 */
[----:B------:R-:W-:Y:S01]  /*1b40*/  UIADD3 UR18, UR4, 0x180, URZ ;  /* 0x0000018004127890 */ /* 0x000fe2000fffe03f */
[----:B------:R-:W-:Y:S01]  /*1b50*/  @!P1 IADD3 R0, R0, 0x38840, RZ ;  /* 0x0003884000009810 */ /* 0x000fe20007ffe0ff */
[----:B------:R-:W-:Y:S01]  /*1b60*/  UMOV UR10, UR4 ;  /* 0x00000004000a7c82 */ /* 0x000fe20008000000 */
[----:B------:R-:W-:Y:S01]  /*1b70*/  UMOV UR16, UR20 ;  /* 0x0000001400107c82 */ /* 0x000fe20008000000 */
[----:B------:R-:W-:Y:S01]  /*1b80*/  HGMMA.64x16x16.F32 R56, gdesc[UR8], RZ, !UPT, gsb0 ;  /* 0x00200000083879f0 */ /* 0x000fe2000c0008ff */
[----:B------:R-:W-:Y:S01]  /*1b90*/  UIADD3 UR10, UR4, 0x80, URZ ;  /* 0x00000080040a7890 */ /* 0x000fe2000fffe03f */
[----:B------:R-:W-:Y:S01]  /*1ba0*/  @!P1 PRMT R0, RZ, 0x654, R0 ;  /* 0x00000654ff009816 */ /* 0x000fe20000000000 */
[----:B------:R-:W-:Y:S01]  /*1bb0*/  UMOV UR8, UR20 ;  /* 0x0000001400087c82 */ /* 0x000fe20008000000 */
[----:B------:R-:W-:Y:S01]  /*1bc0*/  UMOV UR9, UR21 ;  /* 0x0000001500097c82 */ /* 0x000fe20008000000 */
[----:B------:R-:W-:Y:S01]  /*1bd0*/  UMOV UR11, 0x40000040 ;  /* 0x40000040000b7882 */ /* 0x000fe20000000000 */
[----:B------:R-:W-:Y:S01]  /*1be0*/  UMOV UR17, UR21 ;  /* 0x0000001500117c82 */ /* 0x000fe20008000000 */
[----:B------:R-:W-:Y:S01]  /*1bf0*/  UMOV UR19, 0x40000040 ;  /* 0x4000004000137882 */ /* 0x000fe20000000000 */
        /* <DEDUP_REMOVED lines=119> */
[----:B------:R-:W-:Y:S01]  /*2370*/  UIADD3 UR6, UR5, 0x4, URZ ;  /* 0x0000000405067890 */ /* 0x000fe2000fffe03f */
[--C-:B------:R-:W-:Y:S01]  /*2380*/  IMAD.MOV.U32 R69, RZ, RZ, R151.reuse ;  /* 0x000000ffff457224 */ /* 0x100fe200078e0097 */
[----:B------:R-:W-:Y:S01]  /*2390*/  UIADD3 UR7, UR4, 0x4, URZ ;  /* 0x0000000404077890 */ /* 0x000fe2000fffe03f */
[--C-:B------:R-:W-:Y:S01]  /*23a0*/  IMAD.MOV.U32 R67, RZ, RZ, R151.reuse ;  /* 0x000000ffff437224 */ /* 0x100fe200078e0097 */
[----:B------:R-:W-:Y:S01]  /*23b0*/  MOV R66, R151 ;  /* 0x0000009700427202 */ /* 0x000fe20000000f00 */
[----:B------:R-:W-:Y:S01]  /*23c0*/  IMAD.MOV.U32 R65, RZ, RZ, R151 ;  /* 0x000000ffff417224 */ /* 0x000fe200078e0097 */
        /* <DEDUP_REMOVED lines=205> */
[----:B------:R-:W-:Y:S01]  /*30a0*/  ULDC UR11, c[0x0][0x288] ;  /* 0x0000a200000b7ab9 */ /* 0x000fe20000000800 */
        /* <DEDUP_REMOVED lines=260> */
[----:B------:R-:W-:Y:S02]  /*40f0*/  R2UR UR42, R3 ;  /* 0x00000000032a72ca */ /* 0x000fe400000e0000 */
[----:B------:R-:W-:Y:S02]  /*4100*/  R2UR UR40, R5 ;  /* 0x00000000052872ca */ /* 0x000fe400000e0000 */
[----:B------:R-:W-:-:S09]  /*4110*/  R2UR UR43, R2 ;  /* 0x00000000022b72ca */ /* 0x000fd200000e0000 */
        /* <DEDUP_REMOVED lines=11> */
[----:B------:R-:W-:Y:S01]  /*41d0*/  UIMAD UR5, UR47, -0x50, UR41 ;  /* 0xffffffb02f0578a4 */ /* 0x000fe2000f8e0229 */
[----:B------:R-:W-:Y:S01]  /*41e0*/  IMAD.U32 R7, RZ, RZ, UR57 ;  /* 0x00000039ff077e24 */ /* 0x000fe2000f8e00ff */
[----:B------:R-:W-:Y:S01]  /*41f0*/  UMOV UR7, 0x40000040 ;  /* 0x4000004000077882 */ /* 0x000fe20000000000 */
[----:B------:R-:W-:-:S02]  /*4200*/  UIADD3 UR47, UR47, -0x2, URZ ;  /* 0xfffffffe2f2f7890 */ /* 0x000fc4000fffe03f */
[----:B------:R-:W-:Y:S02]  /*4210*/  UIADD3 UR15, -UR11, 0x51, UR5 ;  /* 0x000000510b0f7890 */ /* 0x000fe4000fffe105 */
[----:B------:R-:W-:-:S03]  /*4220*/  UIADD3 UR14, UR5, 0x50, URZ ;  /* 0x00000050050e7890 */ /* 0x000fc6000fffe03f */
[----:B------:R-:W-:Y:S01]  /*4230*/  UMOV UR5, UR19 ;  /* 0x0000001300057c82 */ /* 0x000fe20008000000 */
[----:B------:R-:W-:Y:S02]  /*4240*/  MOV R3, UR15 ;  /* 0x0000000f00037c02 */ /* 0x000fe40008000f00 */
[----:B------:R-:W-:-:S03]  /*4250*/  IMAD.U32 R5, RZ, RZ, UR14 ;  /* 0x0000000eff057e24 */ /* 0x000fc6000f8e00ff */
[C---:B------:R-:W-:Y:S02]  /*4260*/  IMAD R3, R214.reuse, -0x2, R3 ;  /* 0xfffffffed6037824 */ /* 0x040fe400078e0203 */
[----:B------:R-:W-:-:S03]  /*4270*/  IMAD R2, R214, -0x2, R5 ;  /* 0xfffffffed6027824 */ /* 0x000fc600078e0205 */
[----:B------:R-:W-:-:S04]  /*4280*/  IADD3 R5, R3, 0x8, R4 ;  /* 0x0000000803057810 */ /* 0x000fc80007ffe004 */
[----:B------:R-:W-:Y:S02]  /*4290*/  VIMNMX R5, R2, R5, PT ;  /* 0x0000000502057248 */ /* 0x000fe40003fe0100 */
[----:B------:R-:W-:Y:S02]  /*42a0*/  VIADDMNMX R2, R4, R3, R2, PT ;  /* 0x0000000304027246 */ /* 0x000fe40003800102 */
[C---:B------:R-:W-:Y:S02]  /*42b0*/  ISETP.GT.AND P2, PT, R5.reuse, RZ, PT ;  /* 0x000000ff0500720c */ /* 0x040fe40003f44270 */
[C---:B------:R-:W-:Y:S02]  /*42c0*/  ISETP.GT.AND P3, PT, R5.reuse, 0x1, PT ;  /* 0x000000010500780c */ /* 0x040fe40003f64270 */
[----:B------:R-:W-:Y:S02]  /*42d0*/  ISETP.GT.AND P4, PT, R5, 0x8, PT ;  /* 0x000000080500780c */ /* 0x000fe40003f84270 */
[----:B------:R-:W-:Y:S01]  /*42e0*/  ISETP.GT.AND P5, PT, R2, 0x9, PT ;  /* 0x000000090200780c */ /* 0x000fe20003fa4270 */
        /* <DEDUP_REMOVED lines=35> */
[----:B------:R-:W-:-:S05]  /*4520*/  ISETP.GT.AND P2, PT, R5, 0x9, PT ;  /* 0x000000090500780c */ /* 0x000fca0003f44270 */
[----:B------:R-:W1:Y:S01]  /*4530*/  MUFU.TANH R63, R63 ;  /* 0x0000003f003f7308 */ /* 0x000e620000002400 */
[----:B--2---:R-:W-:Y:S02]  /*4540*/  FSEL R59, R59, -INF , P3 ;  /* 0xff8000003b3b7808 */ /* 0x004fe40001800000 */
[----:B------:R-:W-:Y:S02]  /*4550*/  ISETP.GT.AND P3, PT, R5, 0x10, PT ;  /* 0x000000100500780c */ /* 0x000fe40003f64270 */
[----:B------:R-:W-:-:S03]  /*4560*/  FMNMX.FTZ R17, R58, R59, !PT ;  /* 0x0000003b3a117209 */ /* 0x000fc60007810000 */
[----:B------:R-:W-:Y:S01]  /*4570*/  MUFU.TANH R56, R56 ;  /* 0x0000003800387308 */ /* 0x000fe20000002400 */
[----:B---3--:R-:W-:Y:S02]  /*4580*/  FSEL R62, R62, -INF , P4 ;  /* 0xff8000003e3e7808 */ /* 0x008fe40002000000 */
[----:B------:R-:W-:Y:S02]  /*4590*/  ISETP.GT.AND P4, PT, R2, 0x8, PT ;  /* 0x000000080200780c */ /* 0x000fe40003f84270 */
[----:B------:R-:W-:-:S03]  /*45a0*/  FMNMX.FTZ R20, R62, R17, !PT ;  /* 0x000000113e147209 */ /* 0x000fc60007810000 */
[----:B------:R-:W-:Y:S01]  /*45b0*/  MUFU.TANH R57, R57 ;  /* 0x0000003900397308 */ /* 0x000fe20000002400 */
[----:B-1----:R-:W-:Y:S02]  /*45c0*/  FSEL R63, R63, -INF , P2 ;  /* 0xff8000003f3f7808 */ /* 0x002fe40001000000 */
[----:B------:R-:W-:Y:S02]  /*45d0*/  ISETP.GT.AND P2, PT, R5, 0x11, PT ;  /* 0x000000110500780c */ /* 0x000fe40003f44270 */
[----:B------:R-:W-:-:S03]  /*45e0*/  FMNMX.FTZ R17, R63, R20, !PT ;  /* 0x000000143f117209 */ /* 0x000fc60007810000 */
[----:B------:R-:W1:Y:S01]  /*45f0*/  MUFU.TANH R60, R60 ;  /* 0x0000003c003c7308 */ /* 0x000e620000002400 */
        /* <DEDUP_REMOVED lines=16> */
[----:B------:R-:W-:Y:S01]  /*4700*/  FMUL.FTZ R53, R53, UR10 ;  /* 0x0000000a35357c20 */ /* 0x000fe20008410000 */
[----:B------:R-:W3:Y:S01]  /*4710*/  MUFU.TANH R51, R51 ;  /* 0x0000003300337308 */ /* 0x000ee20000002400 */
[----:B-1----:R-:W-:-:S02]  /*4720*/  FSEL R60, R60, -INF , P4 ;  /* 0xff8000003c3c7808 */ /* 0x002fc40002000000 */
[----:B------:R-:W-:-:S05]  /*4730*/  ISETP.GT.AND P4, PT, R2, 0x19, PT ;  /* 0x000000190200780c */ /* 0x000fca0003f84270 */
[----:B------:R-:W1:Y:S01]  /*4740*/  MUFU.TANH R54, R54 ;  /* 0x0000003600367308 */ /* 0x000e620000002400 */
[----:B--2---:R-:W-:Y:S02]  /*4750*/  FSEL R50, R50, -INF , P3 ;  /* 0xff80000032327808 */ /* 0x004fe40001800000 */
[----:B------:R-:W-:Y:S02]  /*4760*/  ISETP.GT.AND P3, PT, R5, 0x18, PT ;  /* 0x000000180500780c */ /* 0x000fe40003f64270 */
[----:B------:R-:W-:-:S03]  /*4770*/  FMNMX.FTZ R20, R50, R17, !PT ;  /* 0x0000001132147209 */ /* 0x000fc60007810000 */
[----:B------:R-:W2:Y:S01]  /*4780*/  MUFU.TANH R55, R55 ;  /* 0x0000003700377308 */ /* 0x000ea20000002400 */
[----:B---3--:R-:W-:Y:S02]  /*4790*/  FSEL R51, R51, -INF , P2 ;  /* 0xff80000033337808 */ /* 0x008fe40001000000 */
[----:B------:R-:W-:Y:S02]  /*47a0*/  ISETP.GT.AND P2, PT, R5, 0x19, PT ;  /* 0x000000190500780c */ /* 0x000fe40003f44270 */
[----:B------:R-:W-:-:S03]  /*47b0*/  FMNMX.FTZ R17, R51, R20, !PT ;  /* 0x0000001433117209 */ /* 0x000fc60007810000 */
[----:B------:R-:W3:Y:S01]  /*47c0*/  MUFU.TANH R61, R61 ;  /* 0x0000003d003d7308 */ /* 0x000ee20000002400 */
[----:B-1----:R-:W-:Y:S02]  /*47d0*/  FSEL R54, R54, -INF , P3 ;  /* 0xff80000036367808 */ /* 0x002fe40001800000 */
[----:B------:R-:W-:Y:S02]  /*47e0*/  ISETP.GT.AND P3, PT, R5, 0x20, PT ;  /* 0x000000200500780c */ /* 0x000fe40003f64270 */
[----:B------:R-:W-:-:S03]  /*47f0*/  FMNMX.FTZ R20, R54, R17, !PT ;  /* 0x0000001136147209 */ /* 0x000fc60007810000 */
[----:B------:R-:W-:Y:S01]  /*4800*/  MUFU.TANH R48, R48 ;  /* 0x0000003000307308 */ /* 0x000fe20000002400 */
[----:B--2---:R-:W-:Y:S02]  /*4810*/  FSEL R55, R55, -INF , P2 ;  /* 0xff80000037377808 */ /* 0x004fe40001000000 */
[----:B------:R-:W-:Y:S02]  /*4820*/  ISETP.GT.AND P2, PT, R5, 0x21, PT ;  /* 0x000000210500780c */ /* 0x000fe40003f44270 */
[----:B------:R-:W-:-:S03]  /*4830*/  FMNMX.FTZ R17, R55, R20, !PT ;  /* 0x0000001437117209 */ /* 0x000fc60007810000 */
[----:B------:R-:W-:Y:S01]  /*4840*/  MUFU.TANH R49, R49 ;  /* 0x0000003100317308 */ /* 0x000fe20000002400 */
[----:B---3--:R-:W-:Y:S01]  /*4850*/  FSEL R61, R61, -INF , P5 ;  /* 0xff8000003d3d7808 */ /* 0x008fe20002800000 */
[----:B------:R-:W-:Y:S02]  /*4860*/  WARPGROUP.DEPBAR.LE gsb0, 0x0 ;  /* 0x00008000000079c5 */ /* 0x000fe40000010000 */
[----:B------:R-:W-:Y:S01]  /*4870*/  WARPGROUP.ARRIVE ;  /* 0x00000000000079c5 */ /* 0x000fe20000000000 */
[----:B------:R-:W-:Y:S01]  /*4880*/  FMUL.FTZ R42, R42, UR10 ;  /* 0x0000000a2a2a7c20 */ /* 0x000fe20008410000 */
[----:B------:R-:W-:Y:S01]  /*4890*/  FMUL.FTZ R43, R43, UR10 ;  /* 0x0000000a2b2b7c20 */ /* 0x000fe20008410000 */
[----:B------:R-:W-:Y:S01]  /*48a0*/  FMUL.FTZ R46, R46, UR10 ;  /* 0x0000000a2e2e7c20 */ /* 0x000fe20008410000 */
[----:B------:R-:W-:Y:S01]  /*48b0*/  FMUL.FTZ R47, R47, UR10 ;  /* 0x0000000a2f2f7c20 */ /* 0x000fe20008410000 */
[----:B------:R-:W1:Y:S01]  /*48c0*/  MUFU.TANH R52, R52 ;  /* 0x0000003400347308 */ /* 0x000e620000002400 */
[----:B------:R-:W-:Y:S01]  /*48d0*/  HGMMA.64x16x16.F32 R32, gdesc[UR56], R32, gsb0 ;  /* 0x00200000382079f0 */ /* 0x000fe20008000820 */
[----:B------:R-:W-:Y:S01]  /*48e0*/  FMUL.FTZ R40, R40, UR10 ;  /* 0x0000000a28287c20 */ /* 0x000fe20008410000 */
[----:B------:R-:W-:Y:S01]  /*48f0*/  FMUL.FTZ R41, R41, UR10 ;  /* 0x0000000a29297c20 */ /* 0x000fe20008410000 */
[----:B------:R-:W-:Y:S01]  /*4900*/  FMUL.FTZ R44, R44, UR10 ;  /* 0x0000000a2c2c7c20 */ /* 0x000fe20008410000 */
[----:B------:R-:W-:Y:S01]  /*4910*/  ISETP.GT.AND P5, PT, R2, 0x18, PT ;  /* 0x000000180200780c */ /* 0x000fe20003fa4270 */
[----:B------:R-:W-:-:S02]  /*4920*/  FMUL.FTZ R45, R45, UR10 ;  /* 0x0000000a2d2d7c20 */ /* 0x000fc40008410000 */
[----:B------:R-:W2:Y:S08]  /*4930*/  MUFU.TANH R42, R42 ;  /* 0x0000002a002a7308 */ /* 0x000eb00000002400 */
[----:B------:R-:W3:Y:S01]  /*4940*/  MUFU.TANH R43, R43 ;  /* 0x0000002b002b7308 */ /* 0x000ee20000002400 */
[----:B-1----:R-:W-:-:S07]  /*4950*/  FSEL R52, R52, -INF , P5 ;  /* 0xff80000034347808 */ /* 0x002fce0002800000 */
        /* <DEDUP_REMOVED lines=14> */
[----:B------:R-:W-:Y:S01]  /*4a40*/  ISETP.GT.AND P2, PT, R5, 0x31, PT ;  /* 0x000000310500780c */ /* 0x000fe20003f44270 */
[----:B------:R-:W-:Y:S02]  /*4a50*/  WARPGROUP.DEPBAR.LE gsb0, 0x0 ;  /* 0x00008000000079c5 */ /* 0x000fe40000010000 */
[----:B------:R-:W-:Y:S01]  /*4a60*/  WARPGROUP.ARRIVE ;  /* 0x00000000000079c5 */ /* 0x000fe20000000000 */
[----:B------:R-:W-:Y:S01]  /*4a70*/  FMUL.FTZ R34, R34, UR10 ;  /* 0x0000000a22227c20 */ /* 0x000fe20008410000 */
[----:B------:R-:W-:Y:S01]  /*4a80*/  FMUL.FTZ R35, R35, UR10 ;  /* 0x0000000a23237c20 */ /* 0x000fe20008410000 */
[----:B------:R-:W-:Y:S01]  /*4a90*/  FMUL.FTZ R38, R38, UR10 ;  /* 0x0000000a26267c20 */ /* 0x000fe20008410000 */
[----:B------:R-:W-:Y:S01]  /*4aa0*/  FMUL.FTZ R39, R39, UR10 ;  /* 0x0000000a27277c20 */ /* 0x000fe20008410000 */
[----:B------:R-:W-:Y:S01]  /*4ab0*/  FMNMX.FTZ R17, R47, R20, !PT ;  /* 0x000000142f117209 */ /* 0x000fe20007810000 */
[----:B------:R-:W-:Y:S01]  /*4ac0*/  HGMMA.64x16x16.F32 R24, gdesc[UR4], R24, gsb0 ;  /* 0x00200000041879f0 */ /* 0x000fe20008000818 */
[----:B------:R-:W1:Y:S01]  /*4ad0*/  MUFU.TANH R34, R34 ;  /* 0x0000002200227308 */ /* 0x000e620000002400 */
[----:B------:R-:W-:Y:S01]  /*4ae0*/  ULDC UR4, c[0x0][0x988] ;  /* 0x0002620000047ab9 */ /* 0x000fe20000000800 */
[----:B------:R-:W-:Y:S01]  /*4af0*/  FMUL.FTZ R32, R32, UR10 ;  /* 0x0000000a20207c20 */ /* 0x000fe20008410000 */
[----:B---3--:R-:W-:Y:S01]  /*4b00*/  FSEL R53, R53, -INF , P4 ;  /* 0xff80000035357808 */ /* 0x008fe20002000000 */
[----:B------:R-:W-:Y:S01]  /*4b10*/  FMUL.FTZ R33, R33, UR10 ;  /* 0x0000000a21217c20 */ /* 0x000fe20008410000 */
[----:B------:R-:W-:Y:S01]  /*4b20*/  FMUL.FTZ R36, R36, UR10 ;  /* 0x0000000a24247c20 */ /* 0x000fe20008410000 */
[----:B------:R-:W-:Y:S01]  /*4b30*/  FMUL.FTZ R37, R37, UR10 ;  /* 0x0000000a25257c20 */ /* 0x000fe20008410000 */
[----:B------:R-:W-:Y:S01]  /*4b40*/  UIADD3 UR6, UR42, -UR11, UR41 ;  /* 0x8000000b2a067290 */ /* 0x000fe2000fffe029 */
[----:B------:R-:W2:Y:S03]  /*4b50*/  MUFU.TANH R35, R35 ;  /* 0x0000002300237308 */ /* 0x000ea60000002400 */
[----:B------:R-:W-:-:S04]  /*4b60*/  UIMAD.WIDE UR6, UR6, 0x66666667, URZ ;  /* 0x66666667060678a5 */ /* 0x000fc8000f8e023f */
[----:B------:R-:W-:Y:S01]  /*4b70*/  USHF.R.U32.HI UR5, URZ, 0x1f, UR7 ;  /* 0x0000001f3f057899 */ /* 0x000fe20008011607 */
[----:B------:R-:W3:Y:S01]  /*4b80*/  MUFU.TANH R38, R38 ;  /* 0x0000002600267308 */ /* 0x000ee20000002400 */
[----:B-1----:R-:W-:Y:S02]  /*4b90*/  FSEL R34, R34, -INF , P3 ;  /* 0xff80000022227808 */ /* 0x002fe40001800000 */
[----:B------:R-:W-:Y:S01]  /*4ba0*/  ISETP.GT.AND P3, PT, R5, 0x38, PT ;  /* 0x000000380500780c */ /* 0x000fe20003f64270 */
[----:B------:R-:W-:Y:S01]  /*4bb0*/  ULEA.HI.SX32 UR5, UR7, UR5, 0x1b ;  /* 0x0000000507057291 */ /* 0x000fe2000f8fda3f */
[----:B------:R-:W-:-:S03]  /*4bc0*/  FMNMX.FTZ R20, R34, R17, !PT ;  /* 0x0000001122147209 */ /* 0x000fc60007810000 */
[----:B------:R-:W1:Y:S01]  /*4bd0*/  MUFU.TANH R39, R39 ;  /* 0x0000002700277308 */ /* 0x000e620000002400 */
[----:B--2---:R-:W-:Y:S01]  /*4be0*/  FSEL R35, R35, -INF , P2 ;  /* 0xff80000023237808 */ /* 0x004fe20001000000 */
[----:B------:R-:W-:Y:S01]  /*4bf0*/  UISETP.LT.AND UP0, UPT, URZ, UR5, UPT ;  /* 0x000000053f00728c */ /* 0x000fe2000bf01270 */
[----:B------:R-:W-:Y:S02]  /*4c00*/  ISETP.GT.AND P2, PT, R5, 0x39, PT ;  /* 0x000000390500780c */ /* 0x000fe40003f44270 */
[----:B------:R-:W-:Y:S01]  /*4c10*/  FMNMX.FTZ R17, R35, R20, !PT ;  /* 0x0000001423117209 */ /* 0x000fe20007810000 */
[----:B------:R-:W-:Y:S02]  /*4c20*/  USEL UR18, URZ, UR5, !UP0 ;  /* 0x000000053f127287 */ /* 0x000fe4000c000000 */
[----:B------:R-:W-:Y:S01]  /*4c30*/  MUFU.TANH R41, R41 ;  /* 0x0000002900297308 */ /* 0x000fe20000002400 */
[----:B---3--:R-:W-:Y:S01]  /*4c40*/  FSEL R38, R38, -INF , P3 ;  /* 0xff80000026267808 */ /* 0x008fe20001800000 */
[----:B------:R-:W-:Y:S01]  /*4c50*/  UISETP.GE.AND UP0, UPT, UR47, UR18, UPT ;  /* 0x000000122f00728c */ /* 0x000fe2000bf06270 */
[----:B------:R-:W-:-:S02]  /*4c60*/  ISETP.GT.AND P3, PT, R5, 0x40, PT ;  /* 0x000000400500780c */ /* 0x000fc40003f64270 */
[----:B------:R-:W-:Y:S02]  /*4c70*/  FMNMX.FTZ R20, R38, R17, !PT ;  /* 0x0000001126147209 */ /* 0x000fe40007810000 */
[----:B------:R-:W-:Y:S01]  /*4c80*/  MOV R226, UR18 ;  /* 0x0000001200e27c02 */ /* 0x000fe20008000f00 */
[----:B------:R-:W-:Y:S01]  /*4c90*/  MUFU.TANH R44, R44 ;  /* 0x0000002c002c7308 */ /* 0x000fe20000002400 */
[----:B-1----:R-:W-:Y:S02]  /*4ca0*/  FSEL R39, R39, -INF , P2 ;  /* 0xff80000027277808 */ /* 0x002fe40001000000 */
[----:B------:R-:W-:Y:S02]  /*4cb0*/  ISETP.GT.AND P2, PT, R5, 0x41, PT ;  /* 0x000000410500780c */ /* 0x000fe40003f44270 */
[----:B------:R-:W-:-:S03]  /*4cc0*/  FMNMX.FTZ R17, R39, R20, !PT ;  /* 0x0000001427117209 */ /* 0x000fc60007810000 */
[----:B------:R-:W-:Y:S01]  /*4cd0*/  MUFU.TANH R45, R45 ;  /* 0x0000002d002d7308 */ /* 0x000fe20000002400 */
[----:B------:R-:W-:Y:S02]  /*4ce0*/  WARPGROUP.DEPBAR.LE gsb0, 0x0 ;  /* 0x00008000000079c5 */ /* 0x000fe40000010000 */
[----:B------:R-:W-:Y:S01]  /*4cf0*/  FMUL.FTZ R26, R26, UR10 ;  /* 0x0000000a1a1a7c20 */ /* 0x000fe20008410000 */
[----:B------:R-:W-:Y:S01]  /*4d00*/  FMUL.FTZ R27, R27, UR10 ;  /* 0x0000000a1b1b7c20 */ /* 0x000fe20008410000 */
[----:B------:R-:W-:Y:S01]  /*4d10*/  FMUL.FTZ R30, R30, UR10 ;  /* 0x0000000a1e1e7c20 */ /* 0x000fe20008410000 */
[----:B------:R-:W-:Y:S02]  /*4d20*/  FMUL.FTZ R31, R31, UR10 ;  /* 0x0000000a1f1f7c20 */ /* 0x000fe40008410000 */
[----:B------:R-:W-:Y:S01]  /*4d30*/  MUFU.TANH R32, R32 ;  /* 0x0000002000207308 */ /* 0x000fe20000002400 */
[----:B------:R-:W-:Y:S01]  /*4d40*/  FMUL.FTZ R24, R24, UR10 ;  /* 0x0000000a18187c20 */ /* 0x000fe20008410000 */
[----:B------:R-:W-:Y:S01]  /*4d50*/  FMUL.FTZ R25, R25, UR10 ;  /* 0x0000000a19197c20 */ /* 0x000fe20008410000 */
[----:B------:R-:W-:Y:S01]  /*4d60*/  FMUL.FTZ R28, R28, UR10 ;  /* 0x0000000a1c1c7c20 */ /* 0x000fe20008410000 */
[----:B------:R-:W-:Y:S01]  /*4d70*/  FMUL.FTZ R29, R29, UR10 ;  /* 0x0000000a1d1d7c20 */ /* 0x000fe20008410000 */
[----:B------:R1:W-:Y:S03]  /*4d80*/  @!P1 SYNCS.ARRIVE.TRANS64.RED.A1T0 RZ, [R0+URZ], RZ ;  /* 0x000000ff00ff99a7 */ /* 0x0003e6000810043f */
[----:B------:R-:W2:Y:S08]  /*4d90*/  MUFU.TANH R26, R26 ;  /* 0x0000001a001a7308 */ /* 0x000eb00000002400 */
[----:B------:R-:W3:Y:S08]  /*4da0*/  MUFU.TANH R27, R27 ;  /* 0x0000001b001b7308 */ /* 0x000ef00000002400 */
[----:B------:R-:W4:Y:S01]  /*4db0*/  MUFU.TANH R30, R30 ;  /* 0x0000001e001e7308 */ /* 0x000f220000002400 */
[----:B--2---:R-:W-:-:S02]  /*4dc0*/  FSEL R26, R26, -INF , P3 ;  /* 0xff8000001a1a7808 */ /* 0x004fc40001800000 */
[----:B------:R-:W-:Y:S02]  /*4dd0*/  ISETP.GT.AND P3, PT, R5, 0x48, PT ;  /* 0x000000480500780c */ /* 0x000fe40003f64270 */
[----:B------:R-:W-:-:S03]  /*4de0*/  FMNMX.FTZ R20, R26, R17, !PT ;  /* 0x000000111a147209 */ /* 0x000fc60007810000 */
[----:B------:R-:W2:Y:S01]  /*4df0*/  MUFU.TANH R31, R31 ;  /* 0x0000001f001f7308 */ /* 0x000ea20000002400 */
[----:B---3--:R-:W-:Y:S02]  /*4e00*/  FSEL R27, R27, -INF , P2 ;  /* 0xff8000001b1b7808 */ /* 0x008fe40001000000 */
[----:B------:R-:W-:Y:S02]  /*4e10*/  ISETP.GT.AND P2, PT, R5, 0x49, PT ;  /* 0x000000490500780c */ /* 0x000fe40003f44270 */
[----:B------:R-:W-:-:S03]  /*4e20*/  FMNMX.FTZ R5, R27, R20, !PT ;  /* 0x000000141b057209 */ /* 0x000fc60007810000 */
[----:B------:R-:W-:Y:S01]  /*4e30*/  MUFU.TANH R33, R33 ;  /* 0x0000002100217308 */ /* 0x000fe20000002400 */
[----:B----4-:R-:W-:Y:S02]  /*4e40*/  FSEL R30, R30, -INF , P3 ;  /* 0xff8000001e1e7808 */ /* 0x010fe40001800000 */
[----:B------:R-:W-:Y:S02]  /*4e50*/  ISETP.GT.AND P3, PT, R2, 0x1, PT ;  /* 0x000000010200780c */ /* 0x000fe40003f64270 */
[----:B------:R-:W-:Y:S02]  /*4e60*/  FMNMX.FTZ R20, R30, R5, !PT ;  /* 0x000000051e147209 */ /* 0x000fe40007810000 */
[----:B------:R-:W-:Y:S01]  /*4e70*/  FSEL R57, R57, -INF , P3 ;  /* 0xff80000039397808 */ /* 0x000fe20001800000 */
[----:B------:R-:W3:Y:S01]  /*4e80*/  MUFU.TANH R36, R36 ;  /* 0x0000002400247308 */ /* 0x000ee20000002400 */
[----:B--2---:R-:W-:Y:S02]  /*4e90*/  FSEL R31, R31, -INF , P2 ;  /* 0xff8000001f1f7808 */ /* 0x004fe40001000000 */
[----:B------:R-:W-:-:S02]  /*4ea0*/  ISETP.GT.AND P2, PT, R2, RZ, PT ;  /* 0x000000ff0200720c */ /* 0x000fc40003f44270 */
[----:B------:R-:W-:Y:S02]  /*4eb0*/  FMNMX.FTZ R20, R31, R20, !PT ;  /* 0x000000141f147209 */ /* 0x000fe40007810000 */
[----:B------:R-:W-:Y:S01]  /*4ec0*/  FSEL R56, R56, -INF , P2 ;  /* 0xff80000038387808 */ /* 0x000fe20001000000 */
[----:B------:R-:W-:Y:S01]  /*4ed0*/  MUFU.TANH R37, R37 ;  /* 0x0000002500257308 */ /* 0x000fe20000002400 */
[C---:B------:R-:W-:Y:S01]  /*4ee0*/  ISETP.GT.AND P2, PT, R2.reuse, 0x10, PT ;  /* 0x000000100200780c */ /* 0x040fe20003f44270 */
[----:B------:R-:W2:Y:S01]  /*4ef0*/  SHFL.BFLY PT, R5, R20, 0x2, 0x1f ;  /* 0x0c401f0014057f89 */ /* 0x000ea200000e0000 */
[----:B------:R-:W-:Y:S02]  /*4f00*/  ISETP.GT.AND P3, PT, R2, 0x11, PT ;  /* 0x000000110200780c */ /* 0x000fe40003f64270 */
[----:B------:R-:W-:Y:S02]  /*4f10*/  FSEL R48, R48, -INF , P2 ;  /* 0xff80000030307808 */ /* 0x000fe40001000000 */
[----:B------:R-:W-:Y:S01]  /*4f20*/  FSEL R49, R49, -INF , P3 ;  /* 0xff80000031317808 */ /* 0x000fe20001800000 */
[----:B------:R-:W4:Y:S01]  /*4f30*/  MUFU.TANH R24, R24 ;  /* 0x0000001800187308 */ /* 0x000f220000002400 */
[----:B------:R-:W-:-:S04]  /*4f40*/  ISETP.GT.AND P2, PT, R2, 0x20, PT ;  /* 0x000000200200780c */ /* 0x000fc80003f44270 */
[----:B------:R-:W-:Y:S02]  /*4f50*/  FSEL R40, R40, -INF , P2 ;  /* 0xff80000028287808 */ /* 0x000fe40001000000 */
[----:B------:R-:W-:Y:S01]  /*4f60*/  ISETP.GT.AND P2, PT, R2, 0x28, PT ;  /* 0x000000280200780c */ /* 0x000fe20003f44270 */
[----:B------:R-:W-:Y:S03]  /*4f70*/  MUFU.TANH R25, R25 ;  /* 0x0000001900197308 */ /* 0x000fe60000002400 */
[----:B------:R-:W-:Y:S02]  /*4f80*/  FSEL R44, R44, -INF , P2 ;  /* 0xff8000002c2c7808 */ /* 0x000fe40001000000 */
[----:B------:R-:W-:-:S03]  /*4f90*/  ISETP.GT.AND P2, PT, R2, 0x30, PT ;  /* 0x000000300200780c */ /* 0x000fc60003f44270 */
[----:B------:R-:W5:Y:S01]  /*4fa0*/  MUFU.TANH R28, R28 ;  /* 0x0000001c001c7308 */ /* 0x000f620000002400 */
[----:B------:R-:W-:Y:S02]  /*4fb0*/  FSEL R32, R32, -INF , P2 ;  /* 0xff80000020207808 */ /* 0x000fe40001000000 */
[----:B--2---:R-:W-:Y:S02]  /*4fc0*/  FMNMX.FTZ R5, R20, R5, !PT ;  /* 0x0000000514057209 */ /* 0x004fe40007810000 */
[----:B------:R-:W-:-:S03]  /*4fd0*/  ISETP.GT.AND P2, PT, R2, 0x38, PT ;  /* 0x000000380200780c */ /* 0x000fc60003f44270 */
[----:B------:R-:W2:Y:S01]  /*4fe0*/  SHFL.BFLY PT, R20, R5, 0x1, 0x1f ;  /* 0x0c201f0005147f89 */ /* 0x000ea200000e0000 */
[----:B---3--:R-:W-:Y:S01]  /*4ff0*/  FSEL R36, R36, -INF , P2 ;  /* 0xff80000024247808 */ /* 0x008fe20001000000 */
[----:B------:R-:W3:Y:S01]  /*5000*/  MUFU.TANH R29, R29 ;  /* 0x0000001d001d7308 */ /* 0x000ee20000002400 */
[----:B------:R-:W-:-:S04]  /*5010*/  ISETP.GT.AND P2, PT, R2, 0x40, PT ;  /* 0x000000400200780c */ /* 0x000fc80003f44270 */
[----:B----4-:R-:W-:Y:S02]  /*5020*/  FSEL R24, R24, -INF , P2 ;  /* 0xff80000018187808 */ /* 0x010fe40001000000 */
[----:B------:R-:W-:-:S04]  /*5030*/  ISETP.GT.AND P2, PT, R2, 0x48, PT ;  /* 0x000000480200780c */ /* 0x000fc80003f44270 */
[----:B-----5:R-:W-:Y:S02]  /*5040*/  FSEL R28, R28, -INF , P2 ;  /* 0xff8000001c1c7808 */ /* 0x020fe40001000000 */
[----:B--2---:R-:W-:Y:S02]  /*5050*/  FMNMX.FTZ R3, R5, R20, !PT ;  /* 0x0000001405037209 */ /* 0x004fe40007810000 */
[----:B------:R-:W-:Y:S02]  /*5060*/  FMNMX.FTZ R5, R56, R57, !PT ;  /* 0x0000003938057209 */ /* 0x000fe40007810000 */
[C---:B------:R-:W-:Y:S01]  /*5070*/  FSETP.NEU.FTZ.AND P3, PT, R3.reuse, -INF , PT ;  /* 0xff8000000300780b */ /* 0x040fe20003f7d000 */
[----:B------:R-:W-:Y:S01]  /*5080*/  FMUL.FTZ R17, R3, UR4 ;  /* 0x0000000403117c20 */ /* 0x000fe20008410000 */
[----:B------:R-:W-:-:S04]  /*5090*/  FMNMX.FTZ R4, R60, R5, !PT ;  /* 0x000000053c047209 */ /* 0x000fc80007810000 */
[----:B------:R-:W-:Y:S02]  /*50a0*/  FMNMX.FTZ R5, R61, R4, !PT ;  /* 0x000000043d057209 */ /* 0x000fe40007810000 */
[----:B------:R-:W-:Y:S02]  /*50b0*/  FSEL R17, R17, RZ, P3 ;  /* 0x000000ff11117208 */ /* 0x000fe40001800000 */
[----:B------:R-:W-:Y:S02]  /*50c0*/  FMNMX.FTZ R4, R48, R5, !PT ;  /* 0x0000000530047209 */ /* 0x000fe40007810000 */
[----:B------:R-:W-:Y:S01]  /*50d0*/  ISETP.GT.AND P3, PT, R2, 0x21, PT ;  /* 0x000000210200780c */ /* 0x000fe20003f64270 */
[--C-:B------:R-:W-:Y:S01]  /*50e0*/  FFMA.FTZ R58, R58, UR4, -R17.reuse ;  /* 0x000000043a3a7c23 */ /* 0x100fe20008010811 */
[----:B------:R-:W-:Y:S01]  /*50f0*/  FMNMX.FTZ R5, R49, R4, !PT ;  /* 0x0000000431057209 */ /* 0x000fe20007810000 */
[--C-:B------:R-:W-:Y:S01]  /*5100*/  FFMA.FTZ R59, R59, UR4, -R17.reuse ;  /* 0x000000043b3b7c23 */ /* 0x100fe20008010811 */
[----:B------:R-:W-:Y:S01]  /*5110*/  FSEL R41, R41, -INF , P3 ;  /* 0xff80000029297808 */ /* 0x000fe20001800000 */
[--C-:B------:R-:W-:Y:S01]  /*5120*/  FFMA.FTZ R62, R62, UR4, -R17.reuse ;  /* 0x000000043e3e7c23 */ /* 0x100fe20008010811 */
[----:B------:R-:W-:Y:S01]  /*5130*/  FMNMX.FTZ R4, R52, R5, !PT ;  /* 0x0000000534047209 */ /* 0x000fe20007810000 */
[----:B------:R-:W-:Y:S01]  /*5140*/  MUFU.EX2 R58, R58 ;  /* 0x0000003a003a7308 */ /* 0x000fe20000000800 */
[----:B------:R-:W-:Y:S01]  /*5150*/  ISETP.GT.AND P3, PT, R2, 0x29, PT ;  /* 0x000000290200780c */ /* 0x000fe20003f64270 */
[--C-:B------:R-:W-:Y:S01]  /*5160*/  FFMA.FTZ R63, R63, UR4, -R17.reuse ;  /* 0x000000043f3f7c23 */ /* 0x100fe20008010811 */
[----:B------:R-:W-:Y:S01]  /*5170*/  FMNMX.FTZ R5, R53, R4, !PT ;  /* 0x0000000435057209 */ /* 0x000fe20007810000 */
[--C-:B------:R-:W-:Y:S01]  /*5180*/  FFMA.FTZ R50, R50, UR4, -R17.reuse ;  /* 0x0000000432327c23 */ /* 0x100fe20008010811 */
[----:B------:R-:W-:Y:S01]  /*5190*/  FSEL R45, R45, -INF , P3 ;  /* 0xff8000002d2d7808 */ /* 0x000fe20001800000 */
[--C-:B------:R-:W-:Y:S01]  /*51a0*/  FFMA.FTZ R51, R51, UR4, -R17.reuse ;  /* 0x0000000433337c23 */ /* 0x100fe20008010811 */
[----:B------:R-:W-:Y:S01]  /*51b0*/  FMNMX.FTZ R4, R40, R5, !PT ;  /* 0x0000000528047209 */ /* 0x000fe20007810000 */
[----:B------:R-:W2:Y:S01]  /*51c0*/  MUFU.EX2 R59, R59 ;  /* 0x0000003b003b7308 */ /* 0x000ea20000000800 */
        /* <DEDUP_REMOVED lines=15> */
[----:B------:R-:W4:Y:S01]  /*52c0*/  MUFU.EX2 R63, R63 ;  /* 0x0000003f003f7308 */ /* 0x000f220000000800 */
        /* <DEDUP_REMOVED lines=12> */
[----:B---3--:R-:W-:Y:S01]  /*5390*/  FSEL R29, R29, -INF , P3 ;  /* 0xff8000001d1d7808 */ /* 0x008fe20001800000 */
[--C-:B------:R-:W-:Y:S01]  /*53a0*/  FFMA.FTZ R27, R27, UR4, -R17.reuse ;  /* 0x000000041b1b7c23 */ /* 0x100fe20008010811 */
[----:B------:R-:W-:Y:S01]  /*53b0*/  FMNMX.FTZ R4, R24, R5, !PT ;  /* 0x0000000518047209 */ /* 0x000fe20007810000 */
[----:B------:R-:W3:Y:S01]  /*53c0*/  MUFU.EX2 R51, R51 ;  /* 0x0000003300337308 */ /* 0x000ee20000000800 */
[--C-:B------:R-:W-:Y:S01]  /*53d0*/  FFMA.FTZ R30, R30, UR4, -R17.reuse ;  /* 0x000000041e1e7c23 */ /* 0x100fe20008010811 */
[----:B------:R-:W-:Y:S01]  /*53e0*/  FFMA.FTZ R17, R31, UR4, -R17 ;  /* 0x000000041f117c23 */ /* 0x000fe20008010811 */
[----:B------:R-:W-:-:S02]  /*53f0*/  FMNMX.FTZ R5, R25, R4, !PT ;  /* 0x0000000419057209 */ /* 0x000fc40007810000 */
[----:B--2---:R-:W-:Y:S02]  /*5400*/  F2FP.F16.F32.PACK_AB R209, R59, R58 ;  /* 0x0000003a3bd1723e */ /* 0x004fe400000000ff */
[----:B------:R-:W-:Y:S01]  /*5410*/  FMNMX.FTZ R2, R28, R5, !PT ;  /* 0x000000051c027209 */ /* 0x000fe20007810000 */
[----:B------:R-:W-:Y:S01]  /*5420*/  MUFU.EX2 R54, R54 ;  /* 0x0000003600367308 */ /* 0x000fe20000000800 */
[----:B----4-:R-:W-:Y:S02]  /*5430*/  F2FP.F16.F32.PACK_AB R211, R63, R62 ;  /* 0x0000003e3fd3723e */ /* 0x010fe400000000ff */
[----:B------:R-:W-:Y:S02]  /*5440*/  FMNMX.FTZ R2, R29, R2, !PT ;  /* 0x000000021d027209 */ /* 0x000fe40007810000 */
[----:B------:R-:W-:-:S03]  /*5450*/  MOV R31, R151 ;  /* 0x00000097001f7202 */ /* 0x000fc60000000f00 */
[----:B------:R-:W2:Y:S01]  /*5460*/  SHFL.BFLY PT, R5, R2, 0x2, 0x1f ;  /* 0x0c401f0002057f89 */ /* 0x000ea200000e0000 */
[----:B------:R-:W4:Y:S01]  /*5470*/  MUFU.EX2 R55, R55 ;  /* 0x0000003700377308 */ /* 0x000f220000000800 */
[----:B---3--:R-:W-:-:S07]  /*5480*/  F2FP.F16.F32.PACK_AB R205, R51, R50 ;  /* 0x0000003233cd723e */ /* 0x008fce00000000ff */
[----:B------:R-:W-:Y:S08]  /*5490*/  MUFU.EX2 R42, R42 ;  /* 0x0000002a002a7308 */ /* 0x000ff00000000800 */
[----:B------:R-:W3:Y:S01]  /*54a0*/  MUFU.EX2 R43, R43 ;  /* 0x0000002b002b7308 */ /* 0x000ee20000000800 */
[----:B----4-:R-:W-:Y:S02]  /*54b0*/  F2FP.F16.F32.PACK_AB R207, R55, R54 ;  /* 0x0000003637cf723e */ /* 0x010fe400000000ff */
[----:B--2---:R-:W-:-:S05]  /*54c0*/  FMNMX.FTZ R5, R2, R5, !PT ;  /* 0x0000000502057209 */ /* 0x004fca0007810000 */
[----:B------:R-:W-:Y:S01]  /*54d0*/  MUFU.EX2 R46, R46 ;  /* 0x0000002e002e7308 */ /* 0x000fe20000000800 */
[----:B------:R-:W2:Y:S07]  /*54e0*/  SHFL.BFLY PT, R4, R5, 0x1, 0x1f ;  /* 0x0c201f0005047f89 */ /* 0x000eae00000e0000 */
[----:B------:R-:W4:Y:S01]  /*54f0*/  MUFU.EX2 R47, R47 ;  /* 0x0000002f002f7308 */ /* 0x000f220000000800 */
[----:B---3--:R-:W-:-:S07]  /*5500*/  F2FP.F16.F32.PACK_AB R201, R43, R42 ;  /* 0x0000002a2bc9723e */ /* 0x008fce00000000ff */
[----:B------:R-:W-:Y:S08]  /*5510*/  MUFU.EX2 R34, R34 ;  /* 0x0000002200227308 */ /* 0x000ff00000000800 */
[----:B------:R-:W3:Y:S01]  /*5520*/  MUFU.EX2 R35, R35 ;  /* 0x0000002300237308 */ /* 0x000ee20000000800 */
[----:B----4-:R-:W-:Y:S02]  /*5530*/  F2FP.F16.F32.PACK_AB R203, R47, R46 ;  /* 0x0000002e2fcb723e */ /* 0x010fe400000000ff */
[----:B--2---:R-:W-:Y:S01]  /*5540*/  FMNMX.FTZ R4, R5, R4, !PT ;  /* 0x0000000405047209 */ /* 0x004fe20007810000 */
[----:B------:R-:W-:Y:S01]  /*5550*/  FADD.FTZ R5, R58, R59 ;  /* 0x0000003b3a057221 */ /* 0x000fe20000010000 */
[----:B------:R-:W-:Y:S01]  /*5560*/  IMAD.MOV.U32 R59, RZ, RZ, R151 ;  /* 0x000000ffff3b7224 */ /* 0x000fe200078e0097 */
[----:B------:R-:W-:-:S02]  /*5570*/  MOV R58, R151 ;  /* 0x00000097003a7202 */ /* 0x000fc40000000f00 */
[----:B------:R-:W-:Y:S01]  /*5580*/  MUFU.EX2 R38, R38 ;  /* 0x0000002600267308 */ /* 0x000fe20000000800 */
[C---:B------:R-:W-:Y:S01]  /*5590*/  FMUL.FTZ R2, R4.reuse, UR4 ;  /* 0x0000000404027c20 */ /* 0x040fe20008410000 */
[----:B------:R-:W-:Y:S01]  /*55a0*/  FSETP.NEU.FTZ.AND P2, PT, R4, -INF , PT ;  /* 0xff8000000400780b */ /* 0x000fe20003f5d000 */
[----:B------:R-:W-:Y:S01]  /*55b0*/  FADD.FTZ R20, R62, R5 ;  /* 0x000000053e147221 */ /* 0x000fe20000010000 */
[----:B------:R-:W-:Y:S02]  /*55c0*/  MOV R62, R151 ;  /* 0x00000097003e7202 */ /* 0x000fe40000000f00 */
[----:B------:R-:W-:Y:S01]  /*55d0*/  FSEL R2, R2, RZ, P2 ;  /* 0x000000ff02027208 */ /* 0x000fe20001000000 */
[----:B------:R-:W-:Y:S01]  /*55e0*/  FADD.FTZ R5, R63, R20 ;  /* 0x000000143f057221 */ /* 0x000fe20000010000 */
[----:B------:R-:W-:Y:S01]  /*55f0*/  MUFU.EX2 R39, R39 ;  /* 0x0000002700277308 */ /* 0x000fe20000000800 */
        /* <DEDUP_REMOVED lines=10> */
[----:B------:R-:W-:Y:S01]  /*56a0*/  FADD.FTZ R20, R50, R5 ;  /* 0x0000000532147221 */ /* 0x000fe20000010000 */
[--C-:B------:R-:W-:Y:S01]  /*56b0*/  FFMA.FTZ R53, R53, UR4, -R2.reuse ;  /* 0x0000000435357c23 */ /* 0x100fe20008010802 */
[--C-:B------:R-:W-:Y:S01]  /*56c0*/  FFMA.FTZ R40, R40, UR4, -R2.reuse ;  /* 0x0000000428287c23 */ /* 0x100fe20008010802 */
[----:B------:R-:W-:Y:S01]  /*56d0*/  FFMA.FTZ R41, R41, UR4, -R2 ;  /* 0x0000000429297c23 */ /* 0x000fe20008010802 */
[----:B------:R-:W-:Y:S01]  /*56e0*/  FADD.FTZ R21, R51, R20 ;  /* 0x0000001433157221 */ /* 0x000fe20000010000 */
[--C-:B------:R-:W-:Y:S01]  /*56f0*/  FFMA.FTZ R44, R44, UR4, -R2.reuse ;  /* 0x000000042c2c7c23 */ /* 0x100fe20008010802 */
[----:B------:R-:W2:Y:S01]  /*5700*/  MUFU.EX2 R57, R57 ;  /* 0x0000003900397308 */ /* 0x000ea20000000800 */
[--C-:B------:R-:W-:Y:S01]  /*5710*/  FFMA.FTZ R45, R45, UR4, -R2.reuse ;  /* 0x000000042d2d7c23 */ /* 0x100fe20008010802 */
[----:B------:R-:W-:Y:S01]  /*5720*/  FADD.FTZ R64, R54, R21 ;  /* 0x0000001536407221 */ /* 0x000fe20000010000 */
[--C-:B------:R-:W-:Y:S01]  /*5730*/  FFMA.FTZ R32, R32, UR4, -R2.reuse ;  /* 0x0000000420207c23 */ /* 0x100fe20008010802 */
[--C-:B------:R-:W-:Y:S01]  /*5740*/  FFMA.FTZ R33, R33, UR4, -R2.reuse ;  /* 0x0000000421217c23 */ /* 0x100fe20008010802 */
[----:B------:R-:W-:Y:S01]  /*5750*/  FFMA.FTZ R36, R36, UR4, -R2 ;  /* 0x0000000424247c23 */ /* 0x000fe20008010802 */
[----:B------:R-:W-:Y:S01]  /*5760*/  FADD.FTZ R21, R55, R64 ;  /* 0x0000004037157221 */ /* 0x000fe20000010000 */
[--C-:B------:R-:W-:Y:S01]  /*5770*/  FFMA.FTZ R37, R37, UR4, -R2.reuse ;  /* 0x0000000425257c23 */ /* 0x100fe20008010802 */
[----:B------:R-:W4:Y:S01]  /*5780*/  MUFU.EX2 R60, R60 ;  /* 0x0000003c003c7308 */ /* 0x000f220000000800 */
[--C-:B------:R-:W-:Y:S01]  /*5790*/  FFMA.FTZ R24, R24, UR4, -R2.reuse ;  /* 0x0000000418187c23 */ /* 0x100fe20008010802 */
[----:B------:R-:W-:Y:S01]  /*57a0*/  FADD.FTZ R64, R42, R21 ;  /* 0x000000152a407221 */ /* 0x000fe20000010000 */
[--C-:B------:R-:W-:Y:S01]  /*57b0*/  FFMA.FTZ R25, R25, UR4, -R2.reuse ;  /* 0x0000000419197c23 */ /* 0x100fe20008010802 */
[--C-:B------:R-:W-:Y:S01]  /*57c0*/  FFMA.FTZ R28, R28, UR4, -R2.reuse ;  /* 0x000000041c1c7c23 */ /* 0x100fe20008010802 */
[----:B------:R-:W-:Y:S01]  /*57d0*/  FFMA.FTZ R2, R29, UR4, -R2 ;  /* 0x000000041d027c23 */ /* 0x000fe20008010802 */
[----:B------:R-:W-:Y:S01]  /*57e0*/  FADD.FTZ R21, R43, R64 ;  /* 0x000000402b157221 */ /* 0x000fe20000010000 */
[----:B---3--:R-:W-:Y:S01]  /*57f0*/  F2FP.F16.F32.PACK_AB R197, R35, R34 ;  /* 0x0000002223c5723e */ /* 0x008fe200000000ff */
[----:B------:R-:W3:Y:S01]  /*5800*/  MUFU.EX2 R61, R61 ;  /* 0x0000003d003d7308 */ /* 0x000ee20000000800 */
[----:B--2---:R-:W-:Y:S01]  /*5810*/  FADD.FTZ R5, R56, R57 ;  /* 0x0000003938057221 */ /* 0x004fe20000010000 */
[----:B-1----:R-:W-:Y:S01]  /*5820*/  FADD.FTZ R0, R46, R21 ;  /* 0x000000152e007221 */ /* 0x002fe20000010000 */
[----:B------:R-:W-:Y:S01]  /*5830*/  F2FP.F16.F32.PACK_AB R199, R39, R38 ;  /* 0x0000002627c7723e */ /* 0x000fe200000000ff */
[----:B------:R-:W-:Y:S01]  /*5840*/  IMAD.MOV.U32 R55, RZ, RZ, R151 ;  /* 0x000000ffff377224 */ /* 0x000fe200078e0097 */
[----:B------:R-:W-:Y:S01]  /*5850*/  F2FP.F16.F32.PACK_AB R208, R57, R56 ;  /* 0x0000003839d0723e */ /* 0x000fe200000000ff */
[----:B------:R-:W-:Y:S01]  /*5860*/  FADD.FTZ R21, R47, R0 ;  /* 0x000000002f157221 */ /* 0x000fe20000010000 */
[-C--:B------:R-:W-:Y:S01]  /*5870*/  MOV R64, R151.reuse ;  /* 0x0000009700407202 */ /* 0x080fe20000000f00 */
[----:B------:R-:W1:Y:S01]  /*5880*/  MUFU.EX2 R48, R48 ;  /* 0x0000003000307308 */ /* 0x000e620000000800 */
[----:B----4-:R-:W-:Y:S01]  /*5890*/  FADD.FTZ R20, R60, R5 ;  /* 0x000000053c147221 */ /* 0x010fe20000010000 */
[--C-:B------:R-:W-:Y:S01]  /*58a0*/  IMAD.MOV.U32 R57, RZ, RZ, R151.reuse ;  /* 0x000000ffff397224 */ /* 0x100fe200078e0097 */
[-C--:B------:R-:W-:Y:S01]  /*58b0*/  MOV R56, R151.reuse ;  /* 0x0000009700387202 */ /* 0x080fe20000000f00 */
[--C-:B------:R-:W-:Y:S01]  /*58c0*/  IMAD.MOV.U32 R51, RZ, RZ, R151.reuse ;  /* 0x000000ffff337224 */ /* 0x100fe200078e0097 */
[-C--:B------:R-:W-:Y:S01]  /*58d0*/  MOV R54, R151.reuse ;  /* 0x0000009700367202 */ /* 0x080fe20000000f00 */
[--C-:B------:R-:W-:Y:S01]  /*58e0*/  IMAD.MOV.U32 R47, RZ, RZ, R151.reuse ;  /* 0x000000ffff2f7224 */ /* 0x100fe200078e0097 */
[-C--:B------:R-:W-:Y:S01]  /*58f0*/  MOV R50, R151.reuse ;  /* 0x0000009700327202 */ /* 0x080fe20000000f00 */
[----:B------:R-:W2:Y:S01]  /*5900*/  MUFU.EX2 R49, R49 ;  /* 0x0000003100317308 */ /* 0x000ea20000000800 */
[C---:B---3--:R-:W-:Y:S01]  /*5910*/  FADD.FTZ R5, R61.reuse, R20 ;  /* 0x000000143d057221 */ /* 0x048fe20000010000 */
[----:B------:R-:W-:Y:S01]  /*5920*/  F2FP.F16.F32.PACK_AB R210, R61, R60 ;  /* 0x0000003c3dd2723e */ /* 0x000fe200000000ff */
[--C-:B------:R-:W-:Y:S01]  /*5930*/  IMAD.MOV.U32 R61, RZ, RZ, R151.reuse ;  /* 0x000000ffff3d7224 */ /* 0x100fe200078e0097 */
[-C--:B------:R-:W-:Y:S01]  /*5940*/  MOV R60, R151.reuse ;  /* 0x00000097003c7202 */ /* 0x080fe20000000f00 */
[----:B------:R-:W-:Y:S01]  /*5950*/  IMAD.MOV.U32 R43, RZ, RZ, R151 ;  /* 0x000000ffff2b7224 */ /* 0x000fe200078e0097 */
[----:B------:R-:W-:-:S02]  /*5960*/  MOV R46, R151 ;  /* 0x00000097002e7202 */ /* 0x000fc40000000f00 */
[----:B------:R-:W3:Y:S01]  /*5970*/  MUFU.EX2 R52, R52 ;  /* 0x0000003400347308 */ /* 0x000ee20000000800 */
[----:B-1----:R-:W-:Y:S01]  /*5980*/  FADD.FTZ R20, R48, R5 ;  /* 0x0000000530147221 */ /* 0x002fe20000010000 */
[----:B------:R-:W-:-:S06]  /*5990*/  MOV R42, R151 ;  /* 0x00000097002a7202 */ /* 0x000fcc0000000f00 */
[----:B------:R-:W1:Y:S01]  /*59a0*/  MUFU.EX2 R53, R53 ;  /* 0x0000003500357308 */ /* 0x000e620000000800 */
[C---:B--2---:R-:W-:Y:S01]  /*59b0*/  FADD.FTZ R5, R49.reuse, R20 ;  /* 0x0000001431057221 */ /* 0x044fe20000010000 */
[----:B------:R-:W-:Y:S01]  /*59c0*/  F2FP.F16.F32.PACK_AB R204, R49, R48 ;  /* 0x0000003031cc723e */ /* 0x000fe200000000ff */
[----:B------:R-:W-:Y:S01]  /*59d0*/  IMAD.MOV.U32 R49, RZ, RZ, R151 ;  /* 0x000000ffff317224 */ /* 0x000fe200078e0097 */
[----:B------:R-:W-:-:S04]  /*59e0*/  MOV R48, R151 ;  /* 0x0000009700307202 */ /* 0x000fc80000000f00 */
[----:B------:R-:W2:Y:S01]  /*59f0*/  MUFU.EX2 R40, R40 ;  /* 0x0000002800287308 */ /* 0x000ea20000000800 */
[----:B---3--:R-:W-:-:S07]  /*5a00*/  FADD.FTZ R20, R52, R5 ;  /* 0x0000000534147221 */ /* 0x008fce0000010000 */
[----:B------:R-:W3:Y:S01]  /*5a10*/  MUFU.EX2 R41, R41 ;  /* 0x0000002900297308 */ /* 0x000ee20000000800 */
[C---:B-1----:R-:W-:Y:S01]  /*5a20*/  FADD.FTZ R5, R53.reuse, R20 ;  /* 0x0000001435057221 */ /* 0x042fe20000010000 */
[----:B------:R-:W-:Y:S01]  /*5a30*/  FADD.FTZ R20, R34, R21 ;  /* 0x0000001522147221 */ /* 0x000fe20000010000 */
[----:B------:R-:W-:Y:S01]  /*5a40*/  F2FP.F16.F32.PACK_AB R206, R53, R52 ;  /* 0x0000003435ce723e */ /* 0x000fe200000000ff */
[--C-:B------:R-:W-:Y:S01]  /*5a50*/  IMAD.MOV.U32 R53, RZ, RZ, R151.reuse ;  /* 0x000000ffff357224 */ /* 0x100fe200078e0097 */
[-C--:B------:R-:W-:Y:S01]  /*5a60*/  MOV R52, R151.reuse ;  /* 0x0000009700347202 */ /* 0x080fe20000000f00 */
[----:B------:R-:W-:Y:S01]  /*5a70*/  FADD.FTZ R21, R35, R20 ;  /* 0x0000001423157221 */ /* 0x000fe20000010000 */
[----:B------:R-:W-:Y:S01]  /*5a80*/  IMAD.MOV.U32 R35, RZ, RZ, R151 ;  /* 0x000000ffff237224 */ /* 0x000fe200078e0097 */
[----:B------:R-:W1:Y:S01]  /*5a90*/  MUFU.EX2 R44, R44 ;  /* 0x0000002c002c7308 */ /* 0x000e620000000800 */
[----:B--2---:R-:W-:Y:S01]  /*5aa0*/  FADD.FTZ R0, R40, R5 ;  /* 0x0000000528007221 */ /* 0x004fe20000010000 */
[----:B------:R-:W-:Y:S01]  /*5ab0*/  FADD.FTZ R20, R38, R21 ;  /* 0x0000001526147221 */ /* 0x000fe20000010000 */
[----:B------:R-:W-:Y:S01]  /*5ac0*/  MOV R38, R151 ;  /* 0x0000009700267202 */ /* 0x000fe20000000f00 */
[----:B------:R-:W-:-:S02]  /*5ad0*/  IMAD.MOV.U32 R34, RZ, RZ, R151 ;  /* 0x000000ffff227224 */ /* 0x000fc400078e0097 */
[----:B------:R-:W-:Y:S01]  /*5ae0*/  FADD.FTZ R21, R39, R20 ;  /* 0x0000001427157221 */ /* 0x000fe20000010000 */
[--C-:B------:R-:W-:Y:S01]  /*5af0*/  IMAD.MOV.U32 R39, RZ, RZ, R151.reuse ;  /* 0x000000ffff277224 */ /* 0x100fe200078e0097 */
[----:B------:R-:W2:Y:S01]  /*5b00*/  MUFU.EX2 R45, R45 ;  /* 0x0000002d002d7308 */ /* 0x000ea20000000800 */
[C---:B---3--:R-:W-:Y:S01]  /*5b10*/  FADD.FTZ R5, R41.reuse, R0 ;  /* 0x0000000029057221 */ /* 0x048fe20000010000 */
[----:B------:R-:W-:Y:S01]  /*5b20*/  F2FP.F16.F32.PACK_AB R200, R41, R40 ;  /* 0x0000002829c8723e */ /* 0x000fe200000000ff */
[----:B------:R-:W-:Y:S01]  /*5b30*/  IMAD.MOV.U32 R41, RZ, RZ, R151 ;  /* 0x000000ffff297224 */ /* 0x000fe200078e0097 */
[----:B------:R-:W-:-:S04]  /*5b40*/  MOV R40, R151 ;  /* 0x0000009700287202 */ /* 0x000fc80000000f00 */
[----:B------:R-:W3:Y:S01]  /*5b50*/  MUFU.EX2 R32, R32 ;  /* 0x0000002000207308 */ /* 0x000ee20000000800 */
[----:B-1----:R-:W-:-:S07]  /*5b60*/  FADD.FTZ R0, R44, R5 ;  /* 0x000000052c007221 */ /* 0x002fce0000010000 */
        /* <DEDUP_REMOVED lines=22> */
[----:B--2---:R-:W-:-:S07]  /*5cd0*/  FADD.FTZ R20, R30, R21 ;  /* 0x000000151e147221 */ /* 0x004fce0000010000 */
[----:B------:R-:W2:Y:S01]  /*5ce0*/  MUFU.EX2 R17, R17 ;  /* 0x0000001100117308 */ /* 0x000ea20000000800 */
[C---:B---3--:R-:W-:Y:S01]  /*5cf0*/  FADD.FTZ R29, R37.reuse, R0 ;  /* 0x00000000251d7221 */ /* 0x048fe20000010000 */
[----:B------:R-:W-:Y:S01]  /*5d00*/  F2FP.F16.F32.PACK_AB R198, R37, R36 ;  /* 0x0000002425c6723e */ /* 0x000fe200000000ff */
[----:B------:R-:W-:Y:S01]  /*5d10*/  IMAD.MOV.U32 R37, RZ, RZ, R151 ;  /* 0x000000ffff257224 */ /* 0x000fe200078e0097 */
[----:B------:R-:W-:-:S04]  /*5d20*/  MOV R36, R151 ;  /* 0x0000009700247202 */ /* 0x000fc80000000f00 */
[----:B------:R-:W3:Y:S01]  /*5d30*/  MUFU.EX2 R25, R25 ;  /* 0x0000001900197308 */ /* 0x000ee20000000800 */
[----:B-1----:R-:W-:Y:S01]  /*5d40*/  FADD.FTZ R0, R24, R29 ;  /* 0x0000001d18007221 */ /* 0x002fe20000010000 */
[----:B------:R-:W-:-:S06]  /*5d50*/  MOV R29, R151 ;  /* 0x00000097001d7202 */ /* 0x000fcc0000000f00 */
[----:B------:R-:W1:Y:S01]  /*5d60*/  MUFU.EX2 R28, R28 ;  /* 0x0000001c001c7308 */ /* 0x000e620000000800 */
[C---:B--2---:R-:W-:Y:S01]  /*5d70*/  FADD.FTZ R5, R17.reuse, R20 ;  /* 0x0000001411057221 */ /* 0x044fe20000010000 */
[----:B------:R-:W-:Y:S01]  /*5d80*/  F2FP.F16.F32.PACK_AB R195, R17, R30 ;  /* 0x0000001e11c3723e */ /* 0x000fe200000000ff */
[----:B------:R-:W-:-:S05]  /*5d90*/  IMAD.MOV.U32 R30, RZ, RZ, R151 ;  /* 0x000000ffff1e7224 */ /* 0x000fca00078e0097 */
[----:B------:R2:W4:Y:S01]  /*5da0*/  MUFU.EX2 R21, R2 ;  /* 0x0000000200157308 */ /* 0x0005220000000800 */
[C---:B---3--:R-:W-:Y:S01]  /*5db0*/  FADD.FTZ R17, R25.reuse, R0 ;  /* 0x0000000019117221 */ /* 0x048fe20000010000 */
[----:B------:R-:W-:Y:S01]  /*5dc0*/  F2FP.F16.F32.PACK_AB R192, R25, R24 ;  /* 0x0000001819c0723e */ /* 0x000fe200000000ff */
[----:B------:R-:W-:Y:S01]  /*5dd0*/  IMAD.MOV.U32 R24, RZ, RZ, R151 ;  /* 0x000000ffff187224 */ /* 0x000fe200078e0097 */
[----:B------:R-:W-:Y:S01]  /*5de0*/  MOV R25, R151 ;  /* 0x0000009700197202 */ /* 0x000fe20000000f00 */
[----:B-1----:R-:W-:Y:S01]  /*5df0*/  FADD.FTZ R0, R28, R17 ;  /* 0x000000111c007221 */ /* 0x002fe20000010000 */
[----:B--2---:R-:W-:-:S03]  /*5e00*/  IMAD.MOV.U32 R2, RZ, RZ, 0x3f800000 ;  /* 0x3f800000ff027424 */ /* 0x004fc600078e00ff */
[C---:B----4-:R-:W-:Y:S01]  /*5e10*/  FADD.FTZ R17, R21.reuse, R0 ;  /* 0x0000000015117221 */ /* 0x050fe20000010000 */
[----:B------:R-:W-:Y:S01]  /*5e20*/  F2FP.F16.F32.PACK_AB R194, R21, R28 ;  /* 0x0000001c15c2723e */ /* 0x000fe200000000ff */
[----:B------:R-:W-:Y:S02]  /*5e30*/  IMAD.MOV.U32 R0, RZ, RZ, 0x3f800000 ;  /* 0x3f800000ff007424 */ /* 0x000fe400078e00ff */
[----:B------:R-:W-:Y:S01]  /*5e40*/  IMAD.MOV.U32 R28, RZ, RZ, R151 ;  /* 0x000000ffff1c7224 */ /* 0x000fe200078e0097 */
[----:B------:R-:W-:Y:S06]  /*5e50*/  @!P2 BRA `(.L_x_1962) ;  /* 0x0000004400a8a947 */ /* 0x000fec0003800000 */
[----:B------:R-:W-:Y:S01]  /*5e60*/  R2UR UR61, R16 ;  /* 0x00000000103d72ca */ /* 0x000fe200000e0000 */
[----:B------:R-:W-:Y:S01]  /*5e70*/  ULDC.64 UR4, c[0x0][0x3f8] ;  /* 0x0000fe0000047ab9 */ /* 0x000fe20000000a00 */
        /* <DEDUP_REMOVED lines=67> */
[----:B------:R-:W-:Y:S01]  /*62b0*/  IMAD.U32 R225, RZ, RZ, UR4 ;  /* 0x00000004ffe17e24 */ /* 0x000fe2000f8e00ff */
[----:B------:R-:W-:Y:S01]  /*62c0*/  MOV R227, UR5 ;  /* 0x0000000500e37c02 */ /* 0x000fe20008000f00 */
[----:B------:R-:W-:Y:S01]  /*62d0*/  UMOV UR45, UR47 ;  /* 0x0000002f002d7c82 */ /* 0x000fe20008000000 */
[----:B------:R-:W-:-:S05]  /*62e0*/  UMOV UR41, UR46 ;  /* 0x0000002e00297c82 */ /* 0x000fca0008000000 */
.L_x_1971:
        /* <DEDUP_REMOVED lines=8> */
.L_x_1963:
[----:B------:R-:W-:Y:S01]  /*6370*/  R2UR UR4, R16 ;  /* 0x00000000100472ca */ /* 0x000fe200000e0000 */
[----:B------:R-:W-:-:S12]  /*6380*/  ULEA UR47, UR46, UR60, 0x3 ;  /* 0x0000003c2e2f7291 */ /* 0x000fd8000f8e183f */
[----:B------:R-:W-:-:S04]  /*6390*/  MOV R3, UR4 ;  /* 0x0000000400037c02 */ /* 0x000fc80008000f00 */
[----:B------:R-:W-:-:S04]  /*63a0*/  SHF.L.U32 R3, R3, 0x1f, RZ ;  /* 0x0000001f03037819 */ /* 0x000fc800000006ff */
[----:B------:R1:W2:Y:S01]  /*63b0*/  SYNCS.PHASECHK.TRANS64.TRYWAIT P2, [UR47+0x38830], R3 ;  /* 0x03883003ff0075a7 */ /* 0x0002a2000804016f */
[----:B------:R-:W-:Y:S05]  /*63c0*/  @!P0 BRA `(.L_x_1964) ;  /* 0x0000000000048947 */ /* 0x000fea0003800000 */
[----:B------:R-:W-:Y:S01]  /*63d0*/  BPT.TRAP 0x1 ;  /* 0x000000040000795c */ /* 0x000fe20000300000 */
.L_x_1964:
[----:B--2---:R-:W-:Y:S05]  /*63e0*/  @P2 BRA `(.L_x_1965) ;  /* 0x0000000000082947 */ /* 0x004fea0003800000 */
[----:B------:R-:W2:Y:S02]  /*63f0*/  SYNCS.PHASECHK.TRANS64.TRYWAIT P2, [UR47+0x38830], R3 ;  /* 0x03883003ff0075a7 */ /* 0x000ea4000804016f */
[----:B--2---:R-:W-:Y:S05]  /*6400*/  @!P2 BRA `(.L_x_1966) ;  /* 0x000000e00090a947 */ /* 0x004fea0003800000 */
.L_x_1965:
[----:B------:R-:W-:Y:S01]  /*6410*/  R2UR UR10, R18 ;  /* 0x00000000120a72ca */ /* 0x000fe200000e0000 */
[----:B------:R-:W-:Y:S01]  /*6420*/  UIMAD UR4, UR46, 0xa00, UR40 ;  /* 0x00000a002e0478a4 */ /* 0x000fe2000f8e0228 */
[----:B------:R-:W-:Y:S01]  /*6430*/  R2UR UR11, R19 ;  /* 0x00000000130b72ca */ /* 0x000fe200000e0000 */
[----:B------:R-:W-:Y:S01]  /*6440*/  WARPGROUP.ARRIVE ;  /* 0x00000000000079c5 */ /* 0x000fe20000000000 */
[----:B------:R-:W-:Y:S01]  /*6450*/  UMOV UR59, 0x40000040 ;  /* 0x40000040003b7882 */ /* 0x000fe20000000000 */
[----:B------:R-:W-:Y:S01]  /*6460*/  R2UR UR6, R14 ;  /* 0x000000000e0672ca */ /* 0x000fe200000e0000 */
[----:B------:R-:W-:Y:S01]  /*6470*/  UIADD3 UR18, UR4, 0x286, URZ ;  /* 0x0000028604127890 */ /* 0x000fe2000fffe03f */
[----:B------:R-:W-:Y:S01]  /*6480*/  R2UR UR7, R15 ;  /* 0x000000000f0772ca */ /* 0x000fe200000e0000 */
[----:B------:R-:W-:Y:S01]  /*6490*/  UMOV UR58, UR4 ;  /* 0x00000004003a7c82 */ /* 0x000fe20008000000 */
[----:B------:R-:W-:Y:S01]  /*64a0*/  R2UR UR14, R12 ;  /* 0x000000000c0e72ca */ /* 0x000fe200000e0000 */
[----:B------:R-:W-:Y:S01]  /*64b0*/  UMOV UR19, 0x40000040 ;  /* 0x4000004000137882 */ /* 0x000fe20000000000 */
[----:B------:R-:W-:Y:S01]  /*64c0*/  R2UR UR15, R13 ;  /* 0x000000000d0f72ca */ /* 0x000fe200000e0000 */
[----:B------:R-:W-:Y:S01]  /*64d0*/  UIADD3 UR22, UR4, 0x500, URZ ;  /* 0x0000050004167890 */ /* 0x000fe2000fffe03f */
[-C--:B------:R-:W-:Y:S01]  /*64e0*/  FMUL.FTZ R24, R24, R0.reuse ;  /* 0x0000000018187220 */ /* 0x080fe20000410000 */
[----:B------:R-:W-:Y:S01]  /*64f0*/  UMOV UR56, UR10 ;  /* 0x0000000a00387c82 */ /* 0x000fe20008000000 */
[----:B------:R-:W-:Y:S01]  /*6500*/  UMOV UR57, UR11 ;  /* 0x0000000b00397c82 */ /* 0x000fe20008000000 */
[----:B------:R-:W-:Y:S01]  /*6510*/  UMOV UR23, 0x40000040 ;  /* 0x4000004000177882 */ /* 0x000fe20000000000 */
[----:B------:R-:W-:Y:S01]  /*6520*/  HGMMA.64x16x16.F32 R184, gdesc[UR56], RZ, !UPT, gsb0 ;  /* 0x0020000038b879f0 */ /* 0x000fe2000c0008ff */
[----:B------:R-:W-:Y:S01]  /*6530*/  UIADD3 UR58, UR4, 0x80, URZ ;  /* 0x00000080043a7890 */ /* 0x000fe2000fffe03f */
[-C--:B------:R-:W-:Y:S01]  /*6540*/  FMUL.FTZ R25, R25, R0.reuse ;  /* 0x0000000019197220 */ /* 0x080fe20000410000 */
[----:B------:R-:W-:Y:S01]  /*6550*/  UMOV UR59, 0x40000040 ;  /* 0x40000040003b7882 */ /* 0x000fe20000000000 */
[----:B------:R-:W-:Y:S01]  /*6560*/  UMOV UR56, UR10 ;  /* 0x0000000a00387c82 */ /* 0x000fe20008000000 */
[----:B------:R-:W-:Y:S01]  /*6570*/  UMOV UR57, UR11 ;  /* 0x0000000b00397c82 */ /* 0x000fe20008000000 */
        /* <DEDUP_REMOVED lines=56> */
[----:B------:R-:W-:Y:S01]  /*6900*/  UMOV UR59, 0x40000040 ;  /* 0x40000040003b7882 */ /* 0x000fe20000000000 */
[----:B------:R-:W-:Y:S01]  /*6910*/  UMOV UR56, UR10 ;  /* 0x0000000a00387c82 */ /* 0x000fe20008000000 */
[----:B------:R-:W-:Y:S01]  /*6920*/  UMOV UR57, UR11 ;  /* 0x0000000b00397c82 */ /* 0x000fe20008000000 */
        /* <DEDUP_REMOVED lines=97> */
[----:B------:R-:W-:Y:S01]  /*6f40*/  UMOV UR59, 0x40000040 ;  /* 0x40000040003b7882 */ /* 0x000fe20000000000 */
[----:B------:R-:W-:Y:S01]  /*6f50*/  UMOV UR56, UR10 ;  /* 0x0000000a00387c82 */ /* 0x000fe20008000000 */
[----:B------:R-:W-:Y:S01]  /*6f60*/  UMOV UR57, UR11 ;  /* 0x0000000b00397c82 */ /* 0x000fe20008000000 */
[----:B------:R-:W-:Y:S02]  /*6f70*/  R2UR UR10, R10 ;  /* 0x000000000a0a72ca */ /* 0x000fe400000e0000 */
[----:B------:R-:W-:Y:S01]  /*6f80*/  R2UR UR11, R11 ;  /* 0x000000000b0b72ca */ /* 0x000fe200000e0000 */
[----:B------:R-:W-:Y:S02]  /*6f90*/  WARPGROUP.DEPBAR.LE gsb0, 0x0 ;  /* 0x00008000000079c5 */ /* 0x000fe40000010000 */
[----:B------:R-:W-:-:S06]  /*6fa0*/  WARPGROUP.ARRIVE ;  /* 0x00000000000079c5 */ /* 0x000fcc0000000000 */
[----:B------:R-:W-:Y:S01]  /*6fb0*/  HGMMA.64x16x16.F32 R152, gdesc[UR56], RZ, !UPT, gsb0 ;  /* 0x00200000389879f0 */ /* 0x000fe2000c0008ff */
[----:B------:R-:W-:Y:S01]  /*6fc0*/  UIADD3 UR58, UR4, 0x2, URZ ;  /* 0x00000002043a7890 */ /* 0x000fe2000fffe03f */
[----:B------:R-:W-:Y:S01]  /*6fd0*/  UMOV UR59, 0x40000040 ;  /* 0x40000040003b7882 */ /* 0x000fe20000000000 */
[----:B------:R-:W-:Y:S01]  /*6fe0*/  UMOV UR56, UR6 ;  /* 0x0000000600387c82 */ /* 0x000fe20008000000 */
[----:B------:R-:W-:Y:S01]  /*6ff0*/  UMOV UR57, UR7 ;  /* 0x0000000700397c82 */ /* 0x000fe20008000000 */
[----:B------:R-:W-:Y:S02]  /*7000*/  WARPGROUP.DEPBAR.LE gsb0, 0x0 ;  /* 0x00008000000079c5 */ /* 0x000fe40000010000 */
[----:B------:R-:W-:-:S06]  /*7010*/  WARPGROUP.ARRIVE ;  /* 0x00000000000079c5 */ /* 0x000fcc0000000000 */
[----:B------:R-:W-:Y:S01]  /*7020*/  HGMMA.64x16x16.F32 R184, gdesc[UR56], R184, gsb0 ;  /* 0x0020000038b879f0 */ /* 0x000fe200080008b8 */
        /* <DEDUP_REMOVED lines=62> */
[----:B------:R-:W-:Y:S01]  /*7410*/  UIADD3 UR14, UR4, 0x284, URZ ;  /* 0x00000284040e7890 */ /* 0x000fe2000fffe03f */
[----:B------:R-:W-:Y:S01]  /*7420*/  UMOV UR15, 0x40000040 ;  /* 0x40000040000f7882 */ /* 0x000fe20000000000 */
        /* <DEDUP_REMOVED lines=345> */
.L_x_1967:
[----:B------:R-:W-:Y:S01]  /*89c0*/  ULEA UR5, UR41, UR60, 0x3 ;  /* 0x0000003c29057291 */ /* 0x000fe2000f8e183f */
[----:B------:R-:W-:-:S05]  /*89d0*/  IMAD.U32 R0, RZ, RZ, UR61 ;  /* 0x0000003dff007e24 */ /* 0x000fca000f8e00ff */
[----:B------:R-:W-:-:S04]  /*89e0*/  SHF.L.U32 R0, R0, 0x1f, RZ ;  /* 0x0000001f00007819 */ /* 0x000fc800000006ff */
[----:B------:R3:W4:Y:S01]  /*89f0*/  SYNCS.PHASECHK.TRANS64.TRYWAIT P2, [UR5+0x38850], R0 ;  /* 0x03885000ff0075a7 */ /* 0x0007220008040145 */
[----:B------:R-:W-:Y:S05]  /*8a00*/  @!P0 BRA `(.L_x_1968) ;  /* 0x0000000000048947 */ /* 0x000fea0003800000 */
[----:B------:R-:W-:Y:S01]  /*8a10*/  BPT.TRAP 0x1 ;  /* 0x000000040000795c */ /* 0x000fe20000300000 */
.L_x_1968:
[----:B----4-:R-:W-:Y:S05]  /*8a20*/  @P2 BRA `(.L_x_1969) ;  /* 0x0000000000082947 */ /* 0x010fea0003800000 */
[----:B------:R-:W4:Y:S02]  /*8a30*/  SYNCS.PHASECHK.TRANS64.TRYWAIT P2, [UR5+0x38850], R0 ;  /* 0x03885000ff0075a7 */ /* 0x000f240008040145 */
[----:B----4-:R-:W-:Y:S05]  /*8a40*/  @!P2 BRA `(.L_x_1970) ;  /* 0x000000bc0018a947 */ /* 0x010fea0003800000 */
.L_x_1969:
[----:B------:R-:W-:Y:S01]  /*8a50*/  UIADD3 UR4, UR60, 0x400, URZ ;  /* 0x000004003c047890 */ /* 0x000fe2000fffe03f */
[----:B------:R-:W-:Y:S01]  /*8a60*/  WARPGROUP.ARRIVE ;  /* 0x00000000000079c5 */ /* 0x000fe20000000000 */
[----:B------:R-:W-:Y:S01]  /*8a70*/  UMOV UR7, 0x40000040 ;  /* 0x4000004000077882 */ /* 0x000fe20000000000 */
[----:B------:R-:W-:Y:S01]  /*8a80*/  UMOV UR11, 0x40000040 ;  /* 0x40000040000b7882 */ /* 0x000fe20000000000 */
[----:B------:R-:W-:Y:S01]  /*8a90*/  USHF.R.U32.HI UR4, URZ, 0x4, UR4 ;  /* 0x000000043f047899 */ /* 0x000fe20008011604 */
[----:B------:R-:W-:Y:S02]  /*8aa0*/  R2UR UR15, R225 ;  /* 0x00000000e10f72ca */ /* 0x000fe400000e0000 */
[----:B------:R-:W-:Y:S01]  /*8ab0*/  R2UR UR14, R227 ;  /* 0x00000000e30e72ca */ /* 0x000fe200000e0000 */
[----:B------:R-:W-:Y:S01]  /*8ac0*/  ULOP3.LUT UR4, UR4, 0x3fff, URZ, 0xc0, !UPT ;  /* 0x00003fff04047892 */ /* 0x000fe2000f8ec03f */
[----:B------:R-:W-:-:S03]  /*8ad0*/  R2UR UR61, R16 ;  /* 0x00000000103d72ca */ /* 0x000fc600000e0000 */
[----:B------:R-:W-:-:S04]  /*8ae0*/  ULOP3.LUT UR4, UR4, 0x2800000, URZ, 0xfc, !UPT ;  /* 0x0280000004047892 */ /* 0x000fc8000f8efc3f */
[----:B------:R-:W-:Y:S02]  /*8af0*/  UIMAD UR6, UR41, 0xa00, UR4 ;  /* 0x00000a00290678a4 */ /* 0x000fe4000f8e0204 */
[----:B------:R-:W-:Y:S02]  /*8b00*/  UISETP.NE.U32.AND UP0, UPT, UR15, URZ, UPT ;  /* 0x0000003f0f00728c */ /* 0x000fe4000bf05070 */
[----:B------:R-:W-:Y:S02]  /*8b10*/  UIADD3 UR10, UR6, 0x80, URZ ;  /* 0x00000080060a7890 */ /* 0x000fe4000fffe03f */
[----:B------:R-:W-:Y:S02]  /*8b20*/  UIMAD UR4, UR45, -0x50, UR42 ;  /* 0xffffffb02d0478a4 */ /* 0x000fe4000f8e022a */
[----:B------:R-:W-:-:S07]  /*8b30*/  UISETP.NE.AND.EX UP0, UPT, UR14, URZ, UPT, UP0 ;  /* 0x0000003f0e00728c */ /* 0x000fce000bf05300 */
[----:B------:R-:W-:Y:S01]  /*8b40*/  HGMMA.64x256x16.F32 R24, R208, gdesc[UR4].tnspB, R24, gsb0 ;  /* 0x43e00004d0187df0 */ /* 0x000fe20008000818 */
[----:B------:R-:W-:Y:S01]  /*8b50*/  UIADD3 UR4, UR4, 0x1, URZ ;  /* 0x0000000104047890 */ /* 0x000fe2000fffe03f */
[----:B------:R-:W-:Y:S01]  /*8b60*/  ULDC UR14, c[0x0][0x404] ;  /* 0x00010100000e7ab9 */ /* 0x000fe20000000800 */
[----:B------:R-:W-:Y:S01]  /*8b70*/  UMOV UR41, UR46 ;  /* 0x0000002e00297c82 */ /* 0x000fe20008000000 */
[----:B------:R-:W-:Y:S01]  /*8b80*/  USEL UR7, UR14, 0x1, UP0 ;  /* 0x000000010e077887 */ /* 0x000fe20008000000 */
[----:B------:R-:W-:-:S13]  /*8b90*/  R2UR UR14, R226 ;  /* 0x00000000e20e72ca */ /* 0x000fda00000e0000 */
[----:B------:R-:W-:Y:S02]  /*8ba0*/  UISETP.GT.AND UP0, UPT, UR45, UR14, UPT ;  /* 0x0000000e2d00728c */ /* 0x000fe4000bf04270 */
[----:B------:R-:W-:Y:S01]  /*8bb0*/  UIADD3 UR45, UR45, -0x1, URZ ;  /* 0xffffffff2d2d7890 */ /* 0x000fe2000fffe03f */
        /* <DEDUP_REMOVED lines=9> */
[----:B------:R-:W-:Y:S01]  /*8c50*/  ULDC UR10, c[0x0][0x2e0] ;  /* 0x0000b800000a7ab9 */ /* 0x000fe20000000800 */
[----:B------:R-:W-:Y:S01]  /*8c60*/  UMOV UR11, 0x40000040 ;  /* 0x40000040000b7882 */ /* 0x000fe20000000000 */
[----:B------:R-:W-:Y:S02]  /*8c70*/  UIMAD UR7, UR7, UR10, UR4 ;  /* 0x0000000a070772a4 */ /* 0x000fe4000f8e0204 */
[----:B------:R-:W-:Y:S01]  /*8c80*/  UIADD3 UR10, UR6, 0x180, URZ ;  /* 0x00000180060a7890 */ /* 0x000fe2000fffe03f */
[----:B------:R-:W-:Y:S01]  /*8c90*/  ULDC UR4, c[0x0][0x9d8] ;  /* 0x0002760000047ab9 */ /* 0x000fe20000000800 */
[----:B------:R-:W-:Y:S01]  /*8ca0*/  UIADD3 UR6, UR6, 0x200, URZ ;  /* 0x0000020006067890 */ /* 0x000fe2000fffe03f */
[----:B------:R-:W-:Y:S01]  /*8cb0*/  FMUL.FTZ R2, R187, UR4 ;  /* 0x00000004bb027c20 */ /* 0x000fe20008410000 */
[----:B------:R-:W-:Y:S01]  /*8cc0*/  FMUL.FTZ R187, R189, UR4 ;  /* 0x00000004bdbb7c20 */ /* 0x000fe20008410000 */
[----:B-1-3--:R-:W-:Y:S01]  /*8cd0*/  FMUL.FTZ R0, R186, UR4 ;  /* 0x00000004ba007c20 */ /* 0x00afe20008410000 */
[----:B------:R-:W1:Y:S01]  /*8ce0*/  LDC R189, c[0x0][0x288] ;  /* 0x0000a200ffbd7b82 */ /* 0x000e620000000800 */
[----:B--2---:R-:W-:Y:S01]  /*8cf0*/  FMUL.FTZ R4, R184, UR4 ;  /* 0x00000004b8047c20 */ /* 0x004fe20008410000 */
        /* <DEDUP_REMOVED lines=14> */
[----:B------:R-:W3:Y:S01]  /*8de0*/  MUFU.TANH R185, R185 ;  /* 0x000000b900b97308 */ /* 0x000ee20000002400 */
[----:B------:R-:W-:Y:S01]  /*8df0*/  FMUL.FTZ R179, R183, UR4 ;  /* 0x00000004b7b37c20 */ /* 0x000fe20008410000 */
[----:B------:R-:W-:Y:S01]  /*8e00*/  FMUL.FTZ R183, R172, UR4 ;  /* 0x00000004acb77c20 */ /* 0x000fe20008410000 */
[----:B------:R-:W-:Y:S01]  /*8e10*/  FMUL.FTZ R172, R160, UR4 ;  /* 0x00000004a0ac7c20 */ /* 0x000fe20008410000 */
[----:B------:R-:W-:Y:S01]  /*8e20*/  FMUL.FTZ R174, R174, UR4 ;  /* 0x00000004aeae7c20 */ /* 0x000fe20008410000 */
[----:B------:R-:W-:Y:S01]  /*8e30*/  FMUL.FTZ R175, R175, UR4 ;  /* 0x00000004afaf7c20 */ /* 0x000fe20008410000 */
[----:B------:R-:W-:Y:S01]  /*8e40*/  FMUL.FTZ R162, R162, UR4 ;  /* 0x00000004a2a27c20 */ /* 0x000fe20008410000 */
[----:B------:R-:W-:Y:S01]  /*8e50*/  FMUL.FTZ R163, R163, UR4 ;  /* 0x00000004a3a37c20 */ /* 0x000fe20008410000 */
[----:B-1----:R-:W-:Y:S01]  /*8e60*/  IADD3 R169, -R189, UR7, RZ ;  /* 0x00000007bda97c10 */ /* 0x002fe2000fffe1ff */
[----:B------:R-:W1:Y:S01]  /*8e70*/  MUFU.TANH R186, R186 ;  /* 0x000000ba00ba7308 */ /* 0x000e620000002400 */
[----:B------:R-:W-:Y:S01]  /*8e80*/  FMUL.FTZ R166, R166, UR4 ;  /* 0x00000004a6a67c20 */ /* 0x000fe20008410000 */
[----:B------:R-:W-:Y:S01]  /*8e90*/  FMUL.FTZ R167, R167, UR4 ;  /* 0x00000004a7a77c20 */ /* 0x000fe20008410000 */
[----:B------:R-:W-:Y:S01]  /*8ea0*/  FMUL.FTZ R154, R154, UR4 ;  /* 0x000000049a9a7c20 */ /* 0x000fe20008410000 */
[----:B------:R-:W-:-:S02]  /*8eb0*/  IMAD R168, R214, -0x2, R169 ;  /* 0xfffffffed6a87824 */ /* 0x000fc400078e02a9 */
[----:B------:R-:W-:Y:S01]  /*8ec0*/  FMUL.FTZ R155, R155, UR4 ;  /* 0x000000049b9b7c20 */ /* 0x000fe20008410000 */
[----:B------:R-:W-:Y:S01]  /*8ed0*/  FMUL.FTZ R158, R158, UR4 ;  /* 0x000000049e9e7c20 */ /* 0x000fe20008410000 */
[----:B------:R-:W-:Y:S01]  /*8ee0*/  UMOV UR7, 0x40000040 ;  /* 0x4000004000077882 */ /* 0x000fe20000000000 */
[----:B------:R-:W4:Y:S01]  /*8ef0*/  MUFU.TANH R187, R187 ;  /* 0x000000bb00bb7308 */ /* 0x000f220000002400 */
[----:B------:R-:W-:-:S04]  /*8f00*/  IADD3 R189, R215, R168, RZ ;  /* 0x000000a8d7bd7210 */ /* 0x000fc80007ffe0ff */
[C---:B------:R-:W-:Y:S02]  /*8f10*/  ISETP.GT.AND P2, PT, R189.reuse, RZ, PT ;  /* 0x000000ffbd00720c */ /* 0x040fe40003f44270 */
[C---:B------:R-:W-:Y:S01]  /*8f20*/  ISETP.GT.AND P3, PT, R189.reuse, 0x1, PT ;  /* 0x00000001bd00780c */ /* 0x040fe20003f64270 */
[----:B------:R-:W5:Y:S01]  /*8f30*/  MUFU.TANH R188, R188 ;  /* 0x000000bc00bc7308 */ /* 0x000f620000002400 */
[----:B--2---:R-:W-:Y:S02]  /*8f40*/  FSEL R160, R4, -INF , P2 ;  /* 0xff80000004a07808 */ /* 0x004fe40001000000 */
[----:B------:R-:W-:Y:S02]  /*8f50*/  ISETP.GT.AND P2, PT, R189, 0x8, PT ;  /* 0x00000008bd00780c */ /* 0x000fe40003f44270 */
[----:B---3--:R-:W-:Y:S01]  /*8f60*/  FSEL R168, R185, -INF , P3 ;  /* 0xff800000b9a87808 */ /* 0x008fe20001800000 */
[----:B------:R-:W-:Y:S01]  /*8f70*/  FMUL.FTZ R185, R161, UR4 ;  /* 0x00000004a1b97c20 */ /* 0x000fe20008410000 */
[----:B------:R-:W-:Y:S01]  /*8f80*/  FMNMX.FTZ R169, R160, R21, !PT ;  /* 0x00000015a0a97209 */ /* 0x000fe20007810000 */
[----:B------:R-:W-:Y:S01]  /*8f90*/  MUFU.TANH R190, R190 ;  /* 0x000000be00be7308 */ /* 0x000fe20000002400 */
[----:B-1----:R-:W-:-:S02]  /*8fa0*/  FSEL R161, R186, -INF , P2 ;  /* 0xff800000baa17808 */ /* 0x002fc40001000000 */
[C---:B------:R-:W-:Y:S02]  /*8fb0*/  ISETP.GT.AND P3, PT, R189.reuse, 0x9, PT ;  /* 0x00000009bd00780c */ /* 0x040fe40003f64270 */
[----:B------:R-:W-:Y:S02]  /*8fc0*/  FMNMX.FTZ R186, R168, R169, !PT ;  /* 0x000000a9a8ba7209 */ /* 0x000fe40007810000 */
[----:B------:R-:W-:Y:S01]  /*8fd0*/  ISETP.GT.AND P2, PT, R189, 0x10, PT ;  /* 0x00000010bd00780c */ /* 0x000fe20003f44270 */
[----:B------:R-:W1:Y:S01]  /*8fe0*/  MUFU.TANH R191, R191 ;  /* 0x000000bf00bf7308 */ /* 0x000e620000002400 */
[----:B----4-:R-:W-:Y:S01]  /*8ff0*/  FSEL R169, R187, -INF , P3 ;  /* 0xff800000bba97808 */ /* 0x010fe20001800000 */
[----:B------:R-:W-:Y:S01]  /*9000*/  FMUL.FTZ R187, R165, UR4 ;  /* 0x00000004a5bb7c20 */ /* 0x000fe20008410000 */
[----:B------:R-:W-:-:S05]  /*9010*/  ISETP.GT.AND P3, PT, R189, 0x11, PT ;  /* 0x00000011bd00780c */ /* 0x000fca0003f64270 */
[----:B------:R-:W2:Y:S08]  /*9020*/  MUFU.TANH R180, R180 ;  /* 0x000000b400b47308 */ /* 0x000eb00000002400 */
[----:B------:R-:W3:Y:S08]  /*9030*/  MUFU.TANH R181, R181 ;  /* 0x000000b500b57308 */ /* 0x000ef00000002400 */
[----:B------:R5:W-:Y:S08]  /*9040*/  MUFU.TANH R4, R172 ;  /* 0x000000ac00047308 */ /* 0x000bf00000002400 */
[----:B------:R-:W4:Y:S01]  /*9050*/  MUFU.TANH R182, R182 ;  /* 0x000000b600b67308 */ /* 0x000f220000002400 */
[----:B-----5:R-:W-:-:S02]  /*9060*/  FSEL R172, R188, -INF , P2 ;  /* 0xff800000bcac7808 */ /* 0x020fc40001000000 */
[----:B------:R-:W-:-:S04]  /*9070*/  ISETP.GT.AND P2, PT, R189, 0x18, PT ;  /* 0x00000018bd00780c */ /* 0x000fc80003f44270 */
[----:B-1----:R-:W-:Y:S01]  /*9080*/  FSEL R165, R191, -INF , P2 ;  /* 0xff800000bfa57808 */ /* 0x002fe20001000000 */
[----:B------:R-:W1:Y:S01]  /*9090*/  MUFU.TANH R183, R183 ;  /* 0x000000b700b77308 */ /* 0x000e620000002400 */
[----:B------:R-:W-:-:S07]  /*90a0*/  ISETP.GT.AND P2, PT, R189, 0x20, PT ;  /* 0x00000020bd00780c */ /* 0x000fce0003f44270 */
        /* <DEDUP_REMOVED lines=21> */
[----:B------:R-:W-:Y:S01]  /*9200*/  FMNMX.FTZ R202, R161, R186, !PT ;  /* 0x000000baa1ca7209 */ /* 0x000fe20007810000 */
[----:B------:R-:W-:Y:S01]  /*9210*/  FMUL.FTZ R200, R173, UR4 ;  /* 0x00000004adc87c20 */ /* 0x000fe20008410000 */
[----:B------:R-:W-:Y:S01]  /*9220*/  FMUL.FTZ R186, R164, UR4 ;  /* 0x00000004a4ba7c20 */ /* 0x000fe20008410000 */
[----:B------:R-:W-:Y:S01]  /*9230*/  FSEL R164, R190, -INF , P3 ;  /* 0xff800000bea47808 */ /* 0x000fe20001800000 */
[----:B------:R-:W-:Y:S01]  /*9240*/  FMUL.FTZ R190, R153, UR4 ;  /* 0x0000000499be7c20 */ /* 0x000fe20008410000 */
[----:B------:R-:W-:Y:S01]  /*9250*/  HGMMA.64x256x16.F32 R24, R196, gdesc[UR8].tnspB, R24, gsb0 ;  /* 0x43e00008c4187df0 */ /* 0x000fe20008000818 */
[----:B------:R-:W-:Y:S01]  /*9260*/  FMNMX.FTZ R173, R169, R202, !PT ;  /* 0x000000caa9ad7209 */ /* 0x000fe20007810000 */
[----:B------:R-:W5:Y:S01]  /*9270*/  MUFU.TANH R200, R200 ;  /* 0x000000c800c87308 */ /* 0x000f620000002400 */
[----:B------:R-:W-:Y:S02]  /*9280*/  ISETP.GT.AND P3, PT, R189, 0x19, PT ;  /* 0x00000019bd00780c */ /* 0x000fe40003f64270 */
[----:B------:R-:W-:-:S04]  /*9290*/  FMNMX.FTZ R173, R172, R173, !PT ;  /* 0x000000adacad7209 */ /* 0x000fc80007810000 */
[----:B------:R-:W-:Y:S01]  /*92a0*/  FMNMX.FTZ R188, R164, R173, !PT ;  /* 0x000000ada4bc7209 */ /* 0x000fe20007810000 */
[----:B------:R-:W5:Y:S01]  /*92b0*/  MUFU.TANH R186, R186 ;  /* 0x000000ba00ba7308 */ /* 0x000f620000002400 */
[----:B--2---:R-:W-:Y:S02]  /*92c0*/  FSEL R173, R180, -INF , P3 ;  /* 0xff800000b4ad7808 */ /* 0x004fe40001800000 */
[----:B------:R-:W-:Y:S01]  /*92d0*/  FMNMX.FTZ R180, R165, R188, !PT ;  /* 0x000000bca5b47209 */ /* 0x000fe20007810000 */
[----:B------:R-:W-:Y:S01]  /*92e0*/  FMUL.FTZ R188, R152, UR4 ;  /* 0x0000000498bc7c20 */ /* 0x000fe20008410000 */
[----:B---3--:R-:W-:Y:S02]  /*92f0*/  FSEL R152, R181, -INF , P2 ;  /* 0xff800000b5987808 */ /* 0x008fe40001000000 */
[----:B------:R-:W-:Y:S01]  /*9300*/  ISETP.GT.AND P3, PT, R189, 0x21, PT ;  /* 0x00000021bd00780c */ /* 0x000fe20003f64270 */
[----:B------:R-:W-:Y:S01]  /*9310*/  MUFU.TANH R190, R190 ;  /* 0x000000be00be7308 */ /* 0x000fe20000002400 */
[----:B------:R-:W-:-:S02]  /*9320*/  FMNMX.FTZ R181, R173, R180, !PT ;  /* 0x000000b4adb57209 */ /* 0x000fc40007810000 */
[C---:B------:R-:W-:Y:S02]  /*9330*/  ISETP.GT.AND P2, PT, R189.reuse, 0x28, PT ;  /* 0x00000028bd00780c */ /* 0x040fe40003f44270 */
[----:B----4-:R-:W-:Y:S02]  /*9340*/  FSEL R180, R182, -INF , P3 ;  /* 0xff800000b6b47808 */ /* 0x010fe40001800000 */
[----:B------:R-:W-:Y:S01]  /*9350*/  FMNMX.FTZ R191, R152, R181, !PT ;  /* 0x000000b598bf7209 */ /* 0x000fe20007810000 */
[----:B------:R-:W2:Y:S01]  /*9360*/  MUFU.TANH R188, R188 ;  /* 0x000000bc00bc7308 */ /* 0x000ea20000002400 */
[----:B------:R-:W-:Y:S02]  /*9370*/  ISETP.GT.AND P3, PT, R189, 0x29, PT ;  /* 0x00000029bd00780c */ /* 0x000fe40003f64270 */
[----:B-1----:R-:W-:Y:S02]  /*9380*/  FSEL R181, R183, -INF , P2 ;  /* 0xff800000b7b57808 */ /* 0x002fe40001000000 */
[----:B------:R-:W-:Y:S01]  /*9390*/  FMNMX.FTZ R182, R180, R191, !PT ;  /* 0x000000bfb4b67209 */ /* 0x000fe20007810000 */
[----:B------:R-:W-:Y:S01]  /*93a0*/  FMUL.FTZ R191, R156, UR4 ;  /* 0x000000049cbf7c20 */ /* 0x000fe20008410000 */
[----:B------:R-:W-:-:S02]  /*93b0*/  ISETP.GT.AND P2, PT, R189, 0x30, PT ;  /* 0x00000030bd00780c */ /* 0x000fc40003f44270 */
[----:B-----5:R-:W-:Y:S02]  /*93c0*/  FSEL R153, R200, -INF , P3 ;  /* 0xff800000c8997808 */ /* 0x020fe40001800000 */
[----:B------:R-:W-:Y:S01]  /*93d0*/  FMNMX.FTZ R182, R181, R182, !PT ;  /* 0x000000b6b5b67209 */ /* 0x000fe20007810000 */
[----:B------:R-:W1:Y:S01]  /*93e0*/  MUFU.TANH R191, R191 ;  /* 0x000000bf00bf7308 */ /* 0x000e620000002400 */
[----:B------:R-:W-:Y:S02]  /*93f0*/  ISETP.GT.AND P3, PT, R189, 0x31, PT ;  /* 0x00000031bd00780c */ /* 0x000fe40003f64270 */
[----:B------:R-:W-:Y:S01]  /*9400*/  FSEL R156, R4, -INF , P2 ;  /* 0xff800000049c7808 */ /* 0x000fe20001000000 */
[----:B------:R-:W-:Y:S01]  /*9410*/  FMUL.FTZ R4, R157, UR4 ;  /* 0x000000049d047c20 */ /* 0x000fe20008410000 */
[----:B------:R-:W-:Y:S02]  /*9420*/  FMNMX.FTZ R183, R153, R182, !PT ;  /* 0x000000b699b77209 */ /* 0x000fe40007810000 */
[----:B------:R-:W-:-:S02]  /*9430*/  ISETP.GT.AND P2, PT, R189, 0x38, PT ;  /* 0x00000038bd00780c */ /* 0x000fc40003f44270 */
[----:B------:R-:W-:Y:S01]  /*9440*/  FSEL R182, R185, -INF , P3 ;  /* 0xff800000b9b67808 */ /* 0x000fe20001800000 */
[----:B------:R-:W3:Y:S01]  /*9450*/  MUFU.TANH R4, R4 ;  /* 0x0000000400047308 */ /* 0x000ee20000002400 */
[----:B------:R-:W-:Y:S02]  /*9460*/  FMNMX.FTZ R183, R156, R183, !PT ;  /* 0x000000b79cb77209 */ /* 0x000fe40007810000 */
[----:B------:R-:W-:Y:S02]  /*9470*/  FSEL R157, R186, -INF , P2 ;  /* 0xff800000ba9d7808 */ /* 0x000fe40001000000 */
[C---:B------:R-:W-:Y:S02]  /*9480*/  ISETP.GT.AND P3, PT, R189.reuse, 0x39, PT ;  /* 0x00000039bd00780c */ /* 0x040fe40003f64270 */
[----:B------:R-:W-:Y:S02]  /*9490*/  FMNMX.FTZ R186, R182, R183, !PT ;  /* 0x000000b7b6ba7209 */ /* 0x000fe40007810000 */
[----:B------:R-:W-:-:S02]  /*94a0*/  ISETP.GT.AND P2, PT, R189, 0x40, PT ;  /* 0x00000040bd00780c */ /* 0x000fc40003f44270 */
[----:B------:R-:W-:Y:S01]  /*94b0*/  FSEL R183, R187, -INF , P3 ;  /* 0xff800000bbb77808 */ /* 0x000fe20001800000 */
[----:B------:R-:W-:Y:S01]  /*94c0*/  FMUL.FTZ R187, R170, UR4 ;  /* 0x00000004aabb7c20 */ /* 0x000fe20008410000 */
[----:B------:R-:W-:Y:S02]  /*94d0*/  FMNMX.FTZ R186, R157, R186, !PT ;  /* 0x000000ba9dba7209 */ /* 0x000fe40007810000 */
[----:B------:R-:W-:Y:S02]  /*94e0*/  ISETP.GT.AND P3, PT, R189, 0x41, PT ;  /* 0x00000041bd00780c */ /* 0x000fe40003f64270 */
[----:B--2---:R-:W-:Y:S01]  /*94f0*/  FSEL R170, R188, -INF , P2 ;  /* 0xff800000bcaa7808 */ /* 0x004fe20001000000 */
[----:B------:R-:W-:Y:S01]  /*9500*/  FMUL.FTZ R188, R171, UR4 ;  /* 0x00000004abbc7c20 */ /* 0x000fe20008410000 */
[----:B------:R-:W-:Y:S01]  /*9510*/  FMNMX.FTZ R201, R183, R186, !PT ;  /* 0x000000bab7c97209 */ /* 0x000fe20007810000 */
[----:B------:R-:W2:Y:S01]  /*9520*/  MUFU.TANH R187, R187 ;  /* 0x000000bb00bb7308 */ /* 0x000ea20000002400 */
[----:B------:R-:W-:-:S02]  /*9530*/  ISETP.GT.AND P2, PT, R189, 0x48, PT ;  /* 0x00000048bd00780c */ /* 0x000fc40003f44270 */
[----:B------:R-:W-:Y:S02]  /*9540*/  FSEL R185, R190, -INF , P3 ;  /* 0xff800000beb97808 */ /* 0x000fe40001800000 */
[----:B------:R-:W-:Y:S02]  /*9550*/  FMNMX.FTZ R190, R170, R201, !PT ;  /* 0x000000c9aabe7209 */ /* 0x000fe40007810000 */
[C---:B------:R-:W-:Y:S01]  /*9560*/  ISETP.GT.AND P3, PT, R189.reuse, 0x49, PT ;  /* 0x00000049bd00780c */ /* 0x040fe20003f64270 */
[----:B------:R-:W-:Y:S01]  /*9570*/  VIADD R189, R189, 0x8 ;  /* 0x00000008bdbd7836 */ /* 0x000fe20000000000 */
[----:B-1----:R-:W-:Y:S01]  /*9580*/  FSEL R186, R191, -INF , P2 ;  /* 0xff800000bfba7808 */ /* 0x002fe20001000000 */
[----:B------:R-:W1:Y:S01]  /*9590*/  MUFU.TANH R188, R188 ;  /* 0x000000bc00bc7308 */ /* 0x000e620000002400 */
[----:B------:R-:W-:Y:S02]  /*95a0*/  FMNMX.FTZ R191, R185, R190, !PT ;  /* 0x000000beb9bf7209 */ /* 0x000fe40007810000 */
[----:B---3--:R-:W-:-:S02]  /*95b0*/  FSEL R171, R4, -INF , P3 ;  /* 0xff80000004ab7808 */ /* 0x008fc40001800000 */
[----:B------:R-:W-:Y:S02]  /*95c0*/  FMNMX.FTZ R4, R186, R191, !PT ;  /* 0x000000bfba047209 */ /* 0x000fe40007810000 */
[----:B------:R-:W-:Y:S02]  /*95d0*/  ISETP.GT.AND P2, PT, R189, RZ, PT ;  /* 0x000000ffbd00720c */ /* 0x000fe40003f44270 */
[----:B------:R-:W-:Y:S02]  /*95e0*/  FMNMX.FTZ R4, R171, R4, !PT ;  /* 0x00000004ab047209 */ /* 0x000fe40007810000 */
[C---:B------:R-:W-:Y:S02]  /*95f0*/  ISETP.GT.AND P3, PT, R189.reuse, 0x1, PT ;  /* 0x00000001bd00780c */ /* 0x040fe40003f64270 */
[----:B------:R-:W-:Y:S01]  /*9600*/  ISETP.GT.AND P4, PT, R189, 0x8, PT ;  /* 0x00000008bd00780c */ /* 0x000fe20003f84270 */
[----:B------:R-:W3:Y:S01]  /*9610*/  SHFL.BFLY PT, R191, R4, 0x2, 0x1f ;  /* 0x0c401f0004bf7f89 */ /* 0x000ee200000e0000 */
[----:B------:R-:W-:-:S02]  /*9620*/  FSEL R2, R2, -INF , P3 ;  /* 0xff80000002027808 */ /* 0x000fc40001800000 */
[C---:B------:R-:W-:Y:S02]  /*9630*/  ISETP.GT.AND P5, PT, R189.reuse, 0x9, PT ;  /* 0x00000009bd00780c */ /* 0x040fe40003fa4270 */
[C---:B------:R-:W-:Y:S02]  /*9640*/  ISETP.GT.AND P3, PT, R189.reuse, 0x10, PT ;  /* 0x00000010bd00780c */ /* 0x040fe40003f64270 */
[----:B------:R-:W-:Y:S02]  /*9650*/  FSEL R184, R184, -INF , P5 ;  /* 0xff800000b8b87808 */ /* 0x000fe40002800000 */
[----:B------:R-:W-:Y:S02]  /*9660*/  FSEL R176, R176, -INF , P3 ;  /* 0xff800000b0b07808 */ /* 0x000fe40001800000 */
[----:B------:R-:W-:-:S04]  /*9670*/  ISETP.GT.AND P3, PT, R189, 0x18, PT ;  /* 0x00000018bd00780c */ /* 0x000fc80003f64270 */
[----:B------:R-:W-:Y:S02]  /*9680*/  FSEL R178, R178, -INF , P3 ;  /* 0xff800000b2b27808 */ /* 0x000fe40001800000 */
[----:B------:R-:W-:-:S04]  /*9690*/  ISETP.GT.AND P3, PT, R189, 0x20, PT ;  /* 0x00000020bd00780c */ /* 0x000fc80003f64270 */
[----:B--2---:R-:W-:Y:S02]  /*96a0*/  FSEL R187, R187, -INF , P3 ;  /* 0xff800000bbbb7808 */ /* 0x004fe40001800000 */
[----:B------:R-:W-:Y:S02]  /*96b0*/  ISETP.GT.AND P3, PT, R189, 0x28, PT ;  /* 0x00000028bd00780c */ /* 0x000fe40003f64270 */
[----:B---3--:R-:W-:Y:S01]  /*96c0*/  FMNMX.FTZ R190, R4, R191, !PT ;  /* 0x000000bf04be7209 */ /* 0x008fe20007810000 */
[----:B------:R-:W-:Y:S01]  /*96d0*/  FMUL.FTZ R191, R159, UR4 ;  /* 0x000000049fbf7c20 */ /* 0x000fe20008410000 */
[----:B------:R-:W-:Y:S01]  /*96e0*/  FSEL R159, R0, -INF , P2 ;  /* 0xff800000009f7808 */ /* 0x000fe20001000000 */
[----:B------:R-:W-:Y:S01]  /*96f0*/  ULDC UR4, c[0x0][0x988] ;  /* 0x0002620000047ab9 */ /* 0x000fe20000000800 */
[----:B------:R-:W-:Y:S01]  /*9700*/  FSEL R174, R174, -INF , P3 ;  /* 0xff800000aeae7808 */ /* 0x000fe20001800000 */
[----:B------:R-:W2:Y:S01]  /*9710*/  SHFL.BFLY PT, R201, R190, 0x1, 0x1f ;  /* 0x0c201f00bec97f89 */ /* 0x000ea200000e0000 */
[----:B------:R-:W-:Y:S01]  /*9720*/  ISETP.GT.AND P3, PT, R189, 0x30, PT ;  /* 0x00000030bd00780c */ /* 0x000fe20003f64270 */
[----:B------:R-:W3:Y:S03]  /*9730*/  MUFU.TANH R191, R191 ;  /* 0x000000bf00bf7308 */ /* 0x000ee60000002400 */
[----:B------:R-:W-:-:S02]  /*9740*/  FSEL R162, R162, -INF , P3 ;  /* 0xff800000a2a27808 */ /* 0x000fc40001800000 */
[----:B------:R-:W-:-:S04]  /*9750*/  ISETP.GT.AND P3, PT, R189, 0x38, PT ;  /* 0x00000038bd00780c */ /* 0x000fc80003f64270 */
[----:B------:R-:W-:Y:S02]  /*9760*/  FSEL R166, R166, -INF , P3 ;  /* 0xff800000a6a67808 */ /* 0x000fe40001800000 */
[----:B------:R-:W-:-:S04]  /*9770*/  ISETP.GT.AND P3, PT, R189, 0x40, PT ;  /* 0x00000040bd00780c */ /* 0x000fc80003f64270 */
[----:B------:R-:W-:Y:S02]  /*9780*/  FSEL R154, R154, -INF , P3 ;  /* 0xff8000009a9a7808 */ /* 0x000fe40001800000 */
[----:B------:R-:W-:-:S04]  /*9790*/  ISETP.GT.AND P3, PT, R189, 0x48, PT ;  /* 0x00000048bd00780c */ /* 0x000fc80003f64270 */
[----:B------:R-:W-:Y:S02]  /*97a0*/  FSEL R158, R158, -INF , P3 ;  /* 0xff8000009e9e7808 */ /* 0x000fe40001800000 */
[----:B--2---:R-:W-:Y:S02]  /*97b0*/  FMNMX.FTZ R4, R190, R201, !PT ;  /* 0x000000c9be047209 */ /* 0x004fe40007810000 */
[----:B------:R-:W-:Y:S02]  /*97c0*/  FSEL R190, R3, -INF , P4 ;  /* 0xff80000003be7808 */ /* 0x000fe40002000000 */
[C---:B------:R-:W-:Y:S01]  /*97d0*/  FSETP.NEU.FTZ.AND P2, PT, R4.reuse, -INF , PT ;  /* 0xff8000000400780b */ /* 0x040fe20003f5d000 */
[----:B------:R-:W-:Y:S01]  /*97e0*/  FMUL.FTZ R0, R4, UR4 ;  /* 0x0000000404007c20 */ /* 0x000fe20008410000 */
[----:B------:R-:W-:-:S04]  /*97f0*/  ISETP.GT.AND P4, PT, R189, 0x11, PT ;  /* 0x00000011bd00780c */ /* 0x000fc80003f84270 */
[----:B------:R-:W-:-:S05]  /*9800*/  FSEL R0, R0, RZ, P2 ;  /* 0x000000ff00007208 */ /* 0x000fca0001000000 */
[--C-:B------:R-:W-:Y:S01]  /*9810*/  FFMA.FTZ R3, R160, UR4, -R0.reuse ;  /* 0x00000004a0037c23 */ /* 0x100fe20008010800 */
[----:B------:R-:W-:Y:S01]  /*9820*/  FSEL R160, R177, -INF , P4 ;  /* 0xff800000b1a07808 */ /* 0x000fe20002000000 */
[--C-:B------:R-:W-:Y:S01]  /*9830*/  FFMA.FTZ R208, R168, UR4, -R0.reuse ;  /* 0x00000004a8d07c23 */ /* 0x100fe20008010800 */
[----:B------:R-:W-:Y:S01]  /*9840*/  ISETP.GT.AND P4, PT, R189, 0x19, PT ;  /* 0x00000019bd00780c */ /* 0x000fe20003f84270 */
[----:B------:R-:W-:Y:S01]  /*9850*/  MUFU.EX2 R177, R3 ;  /* 0x0000000300b17308 */ /* 0x000fe20000000800 */
[--C-:B------:R-:W-:Y:S01]  /*9860*/  FFMA.FTZ R210, R161, UR4, -R0.reuse ;  /* 0x00000004a1d27c23 */ /* 0x100fe20008010800 */
[--C-:B------:R-:W-:Y:S01]  /*9870*/  FFMA.FTZ R161, R169, UR4, -R0.reuse ;  /* 0x00000004a9a17c23 */ /* 0x100fe20008010800 */
[----:B------:R-:W-:Y:S01]  /*9880*/  FSEL R179, R179, -INF , P4 ;  /* 0xff800000b3b37808 */ /* 0x000fe20002000000 */
[--C-:B------:R-:W-:Y:S01]  /*9890*/  FFMA.FTZ R169, R164, UR4, -R0.reuse ;  /* 0x00000004a4a97c23 */ /* 0x100fe20008010800 */
[----:B------:R-:W-:Y:S01]  /*98a0*/  ISETP.GT.AND P4, PT, R189, 0x21, PT ;  /* 0x00000021bd00780c */ /* 0x000fe20003f84270 */
[--C-:B------:R-:W-:Y:S01]  /*98b0*/  FFMA.FTZ R204, R172, UR4, -R0.reuse ;  /* 0x00000004accc7c23 */ /* 0x100fe20008010800 */
[--C-:B------:R-:W-:Y:S01]  /*98c0*/  FFMA.FTZ R200, R152, UR4, -R0.reuse ;  /* 0x0000000498c87c23 */ /* 0x100fe20008010800 */
[--C-:B------:R-:W-:Y:S01]  /*98d0*/  FFMA.FTZ R206, R165, UR4, -R0.reuse ;  /* 0x00000004a5ce7c23 */ /* 0x100fe20008010800 */
[----:B-1----:R-:W-:Y:S01]  /*98e0*/  FSEL R188, R188, -INF , P4 ;  /* 0xff800000bcbc7808 */ /* 0x002fe20002000000 */
[--C-:B------:R-:W-:Y:S01]  /*98f0*/  FFMA.FTZ R152, R170, UR4, -R0.reuse ;  /* 0x00000004aa987c23 */ /* 0x100fe20008010800 */
[----:B------:R-:W-:Y:S01]  /*9900*/  ISETP.GT.AND P4, PT, R189, 0x29, PT ;  /* 0x00000029bd00780c */ /* 0x000fe20003f84270 */
[--C-:B------:R-:W-:Y:S01]  /*9910*/  FFMA.FTZ R165, R173, UR4, -R0.reuse ;  /* 0x00000004ada57c23 */ /* 0x100fe20008010800 */
[--C-:B------:R-:W-:Y:S01]  /*9920*/  FFMA.FTZ R202, R181, UR4, -R0.reuse ;  /* 0x00000004b5ca7c23 */ /* 0x100fe20008010800 */
[--C-:B------:R-:W-:Y:S01]  /*9930*/  FFMA.FTZ R170, R171, UR4, -R0.reuse ;  /* 0x00000004abaa7c23 */ /* 0x100fe20008010800 */
[----:B------:R-:W-:Y:S01]  /*9940*/  FSEL R175, R175, -INF , P4 ;  /* 0xff800000afaf7808 */ /* 0x000fe20002000000 */
[--C-:B------:R-:W-:Y:S01]  /*9950*/  FFMA.FTZ R153, R153, UR4, -R0.reuse ;  /* 0x0000000499997c23 */ /* 0x100fe20008010800 */
[----:B------:R-:W-:Y:S01]  /*9960*/  ISETP.GT.AND P4, PT, R189, 0x31, PT ;  /* 0x00000031bd00780c */ /* 0x000fe20003f84270 */
[--C-:B------:R-:W-:Y:S01]  /*9970*/  FFMA.FTZ R173, R182, UR4, -R0.reuse ;  /* 0x00000004b6ad7c23 */ /* 0x100fe20008010800 */
[----:B------:R-:W-:Y:S01]  /*9980*/  FFMA.FTZ R181, R185, UR4, -R0 ;  /* 0x00000004b9b57c23 */ /* 0x000fe20008010800 */
[----:B------:R-:W-:Y:S01]  /*9990*/  MUFU.EX2 R208, R208 ;  /* 0x000000d000d07308 */ /* 0x000fe20000000800 */
[----:B------:R-:W-:-:S02]  /*99a0*/  FSEL R163, R163, -INF , P4 ;  /* 0xff800000a3a37808 */ /* 0x000fc40002000000 */
[----:B------:R-:W-:-:S04]  /*99b0*/  ISETP.GT.AND P4, PT, R189, 0x39, PT ;  /* 0x00000039bd00780c */ /* 0x000fc80003f84270 */
[----:B------:R-:W-:Y:S01]  /*99c0*/  FSEL R164, R167, -INF , P4 ;  /* 0xff800000a7a47808 */ /* 0x000fe20002000000 */
[----:B------:R-:W-:Y:S01]  /*99d0*/  MUFU.EX2 R210, R210 ;  /* 0x000000d200d27308 */ /* 0x000fe20000000800 */
[----:B------:R-:W-:-:S04]  /*99e0*/  ISETP.GT.AND P4, PT, R189, 0x41, PT ;  /* 0x00000041bd00780c */ /* 0x000fc80003f84270 */
[----:B------:R-:W-:Y:S02]  /*99f0*/  FSEL R155, R155, -INF , P4 ;  /* 0xff8000009b9b7808 */ /* 0x000fe40002000000 */
[----:B------:R-:W-:Y:S01]  /*9a00*/  ISETP.GT.AND P4, PT, R189, 0x49, PT ;  /* 0x00000049bd00780c */ /* 0x000fe20003f84270 */
[----:B------:R1:W-:Y:S03]  /*9a10*/  MUFU.EX2 R167, R169 ;  /* 0x000000a900a77308 */ /* 0x0003e60000000800 */
[----:B---3--:R-:W-:-:S05]  /*9a20*/  FSEL R191, R191, -INF , P4 ;  /* 0xff800000bfbf7808 */ /* 0x008fca0002000000 */
[----:B------:R-:W-:Y:S01]  /*9a30*/  MUFU.EX2 R161, R161 ;  /* 0x000000a100a17308 */ /* 0x000fe20000000800 */
[----:B-1----:R-:W-:-:S07]  /*9a40*/  FFMA.FTZ R169, R180, UR4, -R0 ;  /* 0x00000004b4a97c23 */ /* 0x002fce0008010800 */
        /* <DEDUP_REMOVED lines=8> */
[----:B------:R-:W-:Y:S01]  /*9ad0*/  FMNMX.FTZ R197, R159, R20, !PT ;  /* 0x000000149fc57209 */ /* 0x000fe20007810000 */
[----:B------:R-:W-:Y:S01]  /*9ae0*/  WARPGROUP.ARRIVE ;  /* 0x00000000000079c5 */ /* 0x000fe20000000000 */
[--C-:B------:R-:W-:Y:S01]  /*9af0*/  FFMA.FTZ R196, R156, UR4, -R0.reuse ;  /* 0x000000049cc47c23 */ /* 0x100fe20008010800 */
[--C-:B------:R-:W-:Y:S01]  /*9b00*/  FFMA.FTZ R198, R157, UR4, -R0.reuse ;  /* 0x000000049dc67c23 */ /* 0x100fe20008010800 */
[----:B------:R-:W-:Y:S01]  /*9b10*/  FMNMX.FTZ R197, R2, R197, !PT ;  /* 0x000000c502c57209 */ /* 0x000fe20007810000 */
[--C-:B------:R-:W-:Y:S01]  /*9b20*/  FFMA.FTZ R157, R183, UR4, -R0.reuse ;  /* 0x00000004b79d7c23 */ /* 0x100fe20008010800 */
[----:B------:R-:W-:Y:S01]  /*9b30*/  FFMA.FTZ R156, R186, UR4, -R0 ;  /* 0x00000004ba9c7c23 */ /* 0x000fe20008010800 */
[----:B------:R-:W-:Y:S01]  /*9b40*/  HGMMA.64x256x16.F32 R24, R192, gdesc[UR4].tnspB, R24, gsb0 ;  /* 0x43e00004c0187df0 */ /* 0x000fe20008000818 */
[----:B------:R-:W-:Y:S01]  /*9b50*/  FMNMX.FTZ R197, R190, R197, !PT ;  /* 0x000000c5bec57209 */ /* 0x000fe20007810000 */
[----:B------:R-:W-:Y:S03]  /*9b60*/  MUFU.EX2 R196, R196 ;  /* 0x000000c400c47308 */ /* 0x000fe60000000800 */
[----:B------:R-:W-:-:S04]  /*9b70*/  FMNMX.FTZ R197, R184, R197, !PT ;  /* 0x000000c5b8c57209 */ /* 0x000fc80007810000 */
        /* <DEDUP_REMOVED lines=18> */
[----:B------:R-:W-:-:S04]  /*9ca0*/  FMNMX.FTZ R168, R154, R3, !PT ;  /* 0x000000039aa87209 */ /* 0x000fc80007810000 */
[----:B------:R-:W-:-:S04]  /*9cb0*/  FMNMX.FTZ R3, R155, R168, !PT ;  /* 0x000000a89b037209 */ /* 0x000fc80007810000 */
[----:B------:R-:W-:-:S04]  /*9cc0*/  FMNMX.FTZ R168, R158, R3, !PT ;  /* 0x000000039ea87209 */ /* 0x000fc80007810000 */
[----:B------:R-:W-:-:S05]  /*9cd0*/  FMNMX.FTZ R168, R191, R168, !PT ;  /* 0x000000a8bfa87209 */ /* 0x000fca0007810000 */
[----:B------:R-:W1:Y:S02]  /*9ce0*/  SHFL.BFLY PT, R3, R168, 0x2, 0x1f ;  /* 0x0c401f00a8037f89 */ /* 0x000e6400000e0000 */
[----:B-1----:R-:W-:Y:S02]  /*9cf0*/  FMNMX.FTZ R172, R168, R3, !PT ;  /* 0x00000003a8ac7209 */ /* 0x002fe40007810000 */
[----:B------:R-:W-:-:S03]  /*9d00*/  FSEL R168, R4, RZ, P2 ;  /* 0x000000ff04a87208 */ /* 0x000fc60001000000 */
[----:B------:R-:W1:Y:S02]  /*9d10*/  SHFL.BFLY PT, R3, R172, 0x1, 0x1f ;  /* 0x0c201f00ac037f89 */ /* 0x000e6400000e0000 */
[----:B------:R-:W-:Y:S02]  /*9d20*/  FADD.FTZ R168, -R168, R21 ;  /* 0x00000015a8a87221 */ /* 0x000fe40000010100 */
[----:B------:R-:W-:Y:S02]  /*9d30*/  MUFU.EX2 R21, R170 ;  /* 0x000000aa00157308 */ /* 0x000fe40000000800 */
[----:B------:R-:W-:-:S06]  /*9d40*/  FMUL.FTZ R0, R168, UR4 ;  /* 0x00000004a8007c20 */ /* 0x000fcc0008410000 */
[----:B------:R-:W2:Y:S01]  /*9d50*/  MUFU.EX2 R0, R0 ;  /* 0x0000000000007308 */ /* 0x000ea20000000800 */
[----:B-1----:R-:W-:-:S04]  /*9d60*/  FMNMX.FTZ R3, R172, R3, !PT ;  /* 0x00000003ac037209 */ /* 0x002fc80007810000 */
[C---:B------:R-:W-:Y:S01]  /*9d70*/  FSETP.NEU.FTZ.AND P2, PT, R3.reuse, -INF , PT ;  /* 0xff8000000300780b */ /* 0x040fe20003f5d000 */
[----:B------:R-:W-:Y:S01]  /*9d80*/  FMUL.FTZ R171, R3, UR4 ;  /* 0x0000000403ab7c20 */ /* 0x000fe20008410000 */
[----:B--2---:R-:W-:-:S04]  /*9d90*/  FFMA.FTZ R17, R0, R17, R177 ;  /* 0x0000001100117223 */ /* 0x004fc800000100b1 */
[----:B------:R-:W-:Y:S01]  /*9da0*/  FSEL R171, R171, RZ, P2 ;  /* 0x000000ffabab7208 */ /* 0x000fe20001000000 */
[C---:B------:R-:W-:Y:S01]  /*9db0*/  FADD.FTZ R17, R208.reuse, R17 ;  /* 0x00000011d0117221 */ /* 0x040fe20000010000 */
[----:B------:R-:W-:-:S03]  /*9dc0*/  F2FP.F16.F32.PACK_AB R208, R208, R177 ;  /* 0x000000b1d0d0723e */ /* 0x000fc600000000ff */
        /* <DEDUP_REMOVED lines=8> */
[----:B------:R-:W-:Y:S01]  /*9e50*/  FADD.FTZ R176, R210, R17 ;  /* 0x00000011d2b07221 */ /* 0x000fe20000010000 */
[--C-:B------:R-:W-:Y:S01]  /*9e60*/  FFMA.FTZ R203, R174, UR4, -R171.reuse ;  /* 0x00000004aecb7c23 */ /* 0x100fe200080108ab */
[----:B------:R-:W-:Y:S01]  /*9e70*/  FMUL.FTZ R159, R159, UR4 ;  /* 0x000000049f9f7c20 */ /* 0x000fe20008410000 */
[--C-:B------:R-:W-:Y:S01]  /*9e80*/  FFMA.FTZ R174, R175, UR4, -R171.reuse ;  /* 0x00000004afae7c23 */ /* 0x100fe200080108ab */
[----:B------:R-:W-:Y:S01]  /*9e90*/  FADD.FTZ R175, R161, R176 ;  /* 0x000000b0a1af7221 */ /* 0x000fe20000010000 */
[--C-:B------:R-:W-:Y:S01]  /*9ea0*/  FFMA.FTZ R160, R160, UR4, -R171.reuse ;  /* 0x00000004a0a07c23 */ /* 0x100fe200080108ab */
[----:B------:R-:W-:Y:S01]  /*9eb0*/  FFMA.FTZ R207, R178, UR4, -R171 ;  /* 0x00000004b2cf7c23 */ /* 0x000fe200080108ab */
[----:B------:R1:W2:Y:S01]  /*9ec0*/  MUFU.EX2 R2, R159 ;  /* 0x0000009f00027308 */ /* 0x0002a20000000800 */
[----:B------:R-:W-:Y:S01]  /*9ed0*/  FADD.FTZ R176, R204, R175 ;  /* 0x000000afccb07221 */ /* 0x000fe20000010000 */
[--C-:B------:R-:W-:Y:S01]  /*9ee0*/  FFMA.FTZ R172, R179, UR4, -R171.reuse ;  /* 0x00000004b3ac7c23 */ /* 0x100fe200080108ab */
[----:B------:R-:W-:Y:S01]  /*9ef0*/  MOV R17, UR47 ;  /* 0x0000002f00117c02 */ /* 0x000fe20008000f00 */
[--C-:B------:R-:W-:Y:S01]  /*9f00*/  FFMA.FTZ R201, R187, UR4, -R171.reuse ;  /* 0x00000004bbc97c23 */ /* 0x100fe200080108ab */
[--C-:B------:R-:W-:Y:S01]  /*9f10*/  FFMA.FTZ R188, R188, UR4, -R171.reuse ;  /* 0x00000004bcbc7c23 */ /* 0x100fe200080108ab */
[--C-:B------:R-:W-:Y:S01]  /*9f20*/  FFMA.FTZ R199, R166, UR4, -R171.reuse ;  /* 0x00000004a6c77c23 */ /* 0x100fe200080108ab */
[----:B------:R-:W-:Y:S01]  /*9f30*/  FFMA.FTZ R197, R162, UR4, -R171 ;  /* 0x00000004a2c57c23 */ /* 0x000fe200080108ab */
[----:B------:R-:W3:Y:S01]  /*9f40*/  MUFU.EX2 R168, R168 ;  /* 0x000000a800a87308 */ /* 0x000ee20000000800 */
[----:B-1----:R-:W-:Y:S01]  /*9f50*/  FADD.FTZ R159, R167, R176 ;  /* 0x000000b0a79f7221 */ /* 0x002fe20000010000 */
[----:B------:R-:W-:-:S02]  /*9f60*/  @!P1 VIADD R17, R17, 0x38840 ;  /* 0x0003884011119836 */ /* 0x000fc40000000000 */
[--C-:B------:R-:W-:Y:S01]  /*9f70*/  FFMA.FTZ R162, R163, UR4, -R171.reuse ;  /* 0x00000004a3a27c23 */ /* 0x100fe200080108ab */
[----:B------:R-:W-:Y:S01]  /*9f80*/  FFMA.FTZ R164, R164, UR4, -R171 ;  /* 0x00000004a4a47c23 */ /* 0x000fe200080108ab */
[----:B------:R-:W-:Y:S01]  /*9f90*/  FADD.FTZ R178, R206, R159 ;  /* 0x0000009fceb27221 */ /* 0x000fe20000010000 */
[----:B------:R-:W-:Y:S01]  /*9fa0*/  FFMA.FTZ R155, R155, UR4, -R171 ;  /* 0x000000049b9b7c23 */ /* 0x000fe200080108ab */
[----:B------:R-:W-:Y:S01]  /*9fb0*/  @!P1 PRMT R17, RZ, 0x654, R17 ;  /* 0x00000654ff119816 */ /* 0x000fe20000000011 */
[----:B------:R-:W1:Y:S01]  /*9fc0*/  MUFU.EX2 R211, R211 ;  /* 0x000000d300d37308 */ /* 0x000e620000000800 */
[----:B--2---:R-:W-:Y:S01]  /*9fd0*/  FFMA.FTZ R5, R2, R5, R209 ;  /* 0x0000000502057223 */ /* 0x004fe200000100d1 */
[----:B------:R-:W-:Y:S01]  /*9fe0*/  FFMA.FTZ R158, R158, UR4, -R171 ;  /* 0x000000049e9e7c23 */ /* 0x000fe200080108ab */
[----:B------:R-:W-:Y:S02]  /*9ff0*/  MOV R159, UR5 ;  /* 0x00000005009f7c02 */ /* 0x000fe40008000f00 */
[----:B------:R-:W-:-:S02]  /*a000*/  PLOP3.LUT P2, PT, PT, PT, UP0, 0x80, 0x0 ;  /* 0x000000000000781c */ /* 0x000fc40003f4f008 */
[----:B------:R-:W-:Y:S01]  /*a010*/  F2FP.F16.F32.PACK_AB R210, R161, R210 ;  /* 0x000000d2a1d2723e */ /* 0x000fe200000000ff */
[----:B------:R-:W2:Y:S01]  /*a020*/  MUFU.EX2 R170, R170 ;  /* 0x000000aa00aa7308 */ /* 0x000ea20000000800 */
[C---:B---3--:R-:W-:Y:S01]  /*a030*/  FADD.FTZ R176, R168.reuse, R5 ;  /* 0x00000005a8b07221 */ /* 0x048fe20000010000 */
[----:B------:R-:W-:Y:S01]  /*a040*/  @!P1 VIADD R159, R159, 0x38860 ;  /* 0x000388609f9f9836 */ /* 0x000fe20000000000 */
[----:B------:R-:W-:Y:S02]  /*a050*/  F2FP.F16.F32.PACK_AB R204, R167, R204 ;  /* 0x000000cca7cc723e */ /* 0x000fe400000000ff */
[----:B------:R-:W-:Y:S02]  /*a060*/  F2FP.F16.F32.PACK_AB R206, R165, R206 ;  /* 0x000000cea5ce723e */ /* 0x000fe400000000ff */
[----:B------:R-:W-:Y:S01]  /*a070*/  @!P1 PRMT R159, RZ, 0x654, R159 ;  /* 0x00000654ff9f9816 */ /* 0x000fe2000000009f */
[----:B------:R-:W3:Y:S01]  /*a080*/  MUFU.EX2 R205, R205 ;  /* 0x000000cd00cd7308 */ /* 0x000ee20000000800 */
[----:B-1----:R-:W-:Y:S01]  /*a090*/  FADD.FTZ R5, R211, R176 ;  /* 0x000000b0d3057221 */ /* 0x002fe20000010000 */
[----:B------:R-:W-:-:S06]  /*a0a0*/  F2FP.F16.F32.PACK_AB R209, R168, R209 ;  /* 0x000000d1a8d1723e */ /* 0x000fcc00000000ff */
        /* <DEDUP_REMOVED lines=14> */
[----:B-1----:R-:W-:-:S07]  /*a190*/  FADD.FTZ R5, R201, R166 ;  /* 0x000000a6c9057221 */ /* 0x002fce0000010000 */
[----:B------:R-:W1:Y:S01]  /*a1a0*/  MUFU.EX2 R174, R174 ;  /* 0x000000ae00ae7308 */ /* 0x000e620000000800 */
[C---:B--2---:R-:W-:Y:S01]  /*a1b0*/  FADD.FTZ R166, R20.reuse, R5 ;  /* 0x0000000514a67221 */ /* 0x044fe20000010000 */
[----:B------:R-:W-:Y:S01]  /*a1c0*/  F2FP.F16.F32.PACK_AB R201, R20, R201 ;  /* 0x000000c914c9723e */ /* 0x000fe200000000ff */
[----:B------:R-:W-:-:S05]  /*a1d0*/  IMAD.MOV.U32 R20, RZ, RZ, R3 ;  /* 0x000000ffff147224 */ /* 0x000fca00078e0003 */
[----:B------:R-:W2:Y:S01]  /*a1e0*/  MUFU.EX2 R197, R197 ;  /* 0x000000c500c57308 */ /* 0x000ea20000000800 */
[----:B---3--:R-:W-:-:S07]  /*a1f0*/  FADD.FTZ R5, R203, R166 ;  /* 0x000000a6cb057221 */ /* 0x008fce0000010000 */
[----:B------:R-:W3:Y:S01]  /*a200*/  MUFU.EX2 R162, R162 ;  /* 0x000000a200a27308 */ /* 0x000ee20000000800 */
[----:B-1----:R-:W-:-:S07]  /*a210*/  F2FP.F16.F32.PACK_AB R203, R174, R203 ;  /* 0x000000cbaecb723e */ /* 0x002fce00000000ff */
[----:B------:R-:W1:Y:S01]  /*a220*/  MUFU.EX2 R199, R199 ;  /* 0x000000c700c77308 */ /* 0x000e620000000800 */
[----:B------:R-:W-:Y:S02]  /*a230*/  WARPGROUP.DEPBAR.LE gsb0, 0x0 ;  /* 0x00008000000079c5 */ /* 0x000fe40000010000 */
[----:B------:R4:W-:Y:S01]  /*a240*/  @!P1 SYNCS.ARRIVE.TRANS64.RED.A1T0 RZ, [R17+URZ], RZ ;  /* 0x000000ff11ff99a7 */ /* 0x0009e2000810043f */
[--C-:B------:R-:W-:Y:S01]  /*a250*/  FFMA.FTZ R193, R154, UR4, -R171.reuse ;  /* 0x000000049ac17c23 */ /* 0x100fe200080108ab */
[----:B------:R-:W-:Y:S01]  /*a260*/  FFMA.FTZ R171, R191, UR4, -R171 ;  /* 0x00000004bfab7c23 */ /* 0x000fe200080108ab */
[----:B------:R-:W-:Y:S02]  /*a270*/  F2FP.F16.F32.PACK_AB R192, R181, R152 ;  /* 0x00000098b5c0723e */ /* 0x000fe400000000ff */
[----:B------:R5:W1:Y:S01]  /*a280*/  MUFU.EX2 R154, R164 ;  /* 0x000000a4009a7308 */ /* 0x000a620000000800 */
[----:B------:R-:W-:Y:S01]  /*a290*/  F2FP.F16.F32.PACK_AB R194, R21, R156 ;  /* 0x0000009c15c2723e */ /* 0x000fe200000000ff */
[----:B----4-:R-:W-:Y:S01]  /*a2a0*/  FADD.FTZ R17, R165, R178 ;  /* 0x000000b2a5117221 */ /* 0x010fe20000010000 */
[----:B------:R4:W-:Y:S03]  /*a2b0*/  @!P1 SYNCS.ARRIVE.TRANS64.RED.A1T0 RZ, [R159+URZ], RZ ;  /* 0x000000ff9fff99a7 */ /* 0x0009e6000810043f */
[----:B------:R-:W-:-:S02]  /*a2c0*/  FADD.FTZ R178, R200, R17 ;  /* 0x00000011c8b27221 */ /* 0x000fc40000010000 */
[----:B------:R-:W4:Y:S01]  /*a2d0*/  MUFU.EX2 R193, R193 ;  /* 0x000000c100c17308 */ /* 0x000f220000000800 */
[----:B-----5:R-:W-:Y:S01]  /*a2e0*/  FADD.FTZ R164, R174, R5 ;  /* 0x00000005aea47221 */ /* 0x020fe20000010000 */
[C---:B------:R-:W-:Y:S01]  /*a2f0*/  F2FP.F16.F32.PACK_AB R200, R169.reuse, R200 ;  /* 0x000000c8a9c8723e */ /* 0x040fe200000000ff */
[----:B------:R-:W-:Y:S02]  /*a300*/  FADD.FTZ R17, R169, R178 ;  /* 0x000000b2a9117221 */ /* 0x000fe40000010000 */
[----:B--2---:R-:W-:Y:S01]  /*a310*/  FADD.FTZ R5, R197, R164 ;  /* 0x000000a4c5057221 */ /* 0x004fe20000010000 */
[----:B---3--:R-:W-:Y:S01]  /*a320*/  F2FP.F16.F32.PACK_AB R197, R162, R197 ;  /* 0x000000c5a2c5723e */ /* 0x008fe200000000ff */
[----:B------:R-:W-:Y:S01]  /*a330*/  FADD.FTZ R176, R202, R17 ;  /* 0x00000011cab07221 */ /* 0x000fe20000010000 */
[----:B------:R-:W2:Y:S01]  /*a340*/  MUFU.EX2 R155, R155 ;  /* 0x0000009b009b7308 */ /* 0x000ea20000000800 */
[----:B------:R-:W-:Y:S01]  /*a350*/  FADD.FTZ R164, R162, R5 ;  /* 0x00000005a2a47221 */ /* 0x000fe20000010000 */
[C---:B------:R-:W-:Y:S01]  /*a360*/  F2FP.F16.F32.PACK_AB R202, R153.reuse, R202 ;  /* 0x000000ca99ca723e */ /* 0x040fe200000000ff */
[----:B------:R-:W-:-:S02]  /*a370*/  FADD.FTZ R17, R153, R176 ;  /* 0x000000b099117221 */ /* 0x000fc40000010000 */
[----:B-1----:R-:W-:Y:S01]  /*a380*/  FADD.FTZ R5, R199, R164 ;  /* 0x000000a4c7057221 */ /* 0x002fe20000010000 */
[----:B------:R-:W-:Y:S01]  /*a390*/  F2FP.F16.F32.PACK_AB R199, R154, R199 ;  /* 0x000000c79ac7723e */ /* 0x000fe200000000ff */
[----:B------:R-:W-:Y:S01]  /*a3a0*/  FADD.FTZ R176, R196, R17 ;  /* 0x00000011c4b07221 */ /* 0x000fe20000010000 */
[----:B------:R-:W1:Y:S01]  /*a3b0*/  MUFU.EX2 R195, R158 ;  /* 0x0000009e00c37308 */ /* 0x000e620000000800 */
[C---:B------:R-:W-:Y:S02]  /*a3c0*/  F2FP.F16.F32.PACK_AB R196, R173.reuse, R196 ;  /* 0x000000c4adc4723e */ /* 0x040fe400000000ff */
[----:B------:R-:W-:-:S04]  /*a3d0*/  FADD.FTZ R17, R173, R176 ;  /* 0x000000b0ad117221 */ /* 0x000fc80000010000 */
[----:B------:R-:W-:Y:S01]  /*a3e0*/  FADD.FTZ R176, R198, R17 ;  /* 0x00000011c6b07221 */ /* 0x000fe20000010000 */
[----:B------:R-:W3:Y:S01]  /*a3f0*/  MUFU.EX2 R171, R171 ;  /* 0x000000ab00ab7308 */ /* 0x000ee20000000800 */
[C---:B------:R-:W-:Y:S02]  /*a400*/  F2FP.F16.F32.PACK_AB R198, R157.reuse, R198 ;  /* 0x000000c69dc6723e */ /* 0x040fe400000000ff */
[----:B------:R-:W-:-:S04]  /*a410*/  FADD.FTZ R17, R157, R176 ;  /* 0x000000b09d117221 */ /* 0x000fc80000010000 */
[----:B------:R-:W-:Y:S01]  /*a420*/  FADD.FTZ R166, R152, R17 ;  /* 0x0000001198a67221 */ /* 0x000fe20000010000 */
[----:B------:R-:W-:-:S03]  /*a430*/  FADD.FTZ R152, R154, R5 ;  /* 0x000000059a987221 */ /* 0x000fc60000010000 */
[----:B------:R-:W-:Y:S01]  /*a440*/  FADD.FTZ R17, R181, R166 ;  /* 0x000000a6b5117221 */ /* 0x000fe20000010000 */
[----:B----4-:R-:W-:Y:S01]  /*a450*/  FADD.FTZ R152, R193, R152 ;  /* 0x00000098c1987221 */ /* 0x010fe20000010000 */
[C---:B--2---:R-:W-:Y:S02]  /*a460*/  F2FP.F16.F32.PACK_AB R193, R155.reuse, R193 ;  /* 0x000000c19bc1723e */ /* 0x044fe400000000ff */
[----:B------:R-:W-:Y:S01]  /*a470*/  FADD.FTZ R166, R156, R17 ;  /* 0x000000119ca67221 */ /* 0x000fe20000010000 */
[----:B------:R-:W-:-:S03]  /*a480*/  FADD.FTZ R152, R155, R152 ;  /* 0x000000989b987221 */ /* 0x000fc60000010000 */
[----:B------:R-:W-:Y:S01]  /*a490*/  FADD.FTZ R17, R21, R166 ;  /* 0x000000a615117221 */ /* 0x000fe20000010000 */
[----:B-1----:R-:W-:Y:S01]  /*a4a0*/  FADD.FTZ R152, R195, R152 ;  /* 0x00000098c3987221 */ /* 0x002fe20000010000 */
[C---:B---3--:R-:W-:Y:S02]  /*a4b0*/  F2FP.F16.F32.PACK_AB R195, R171.reuse, R195 ;  /* 0x000000c3abc3723e */ /* 0x048fe400000000ff */
[----:B------:R-:W-:Y:S01]  /*a4c0*/  MOV R21, R4 ;  /* 0x0000000400157202 */ /* 0x000fe20000000f00 */
[----:B------:R-:W-:Y:S01]  /*a4d0*/  FADD.FTZ R5, R171, R152 ;  /* 0x00000098ab057221 */ /* 0x000fe20000010000 */
[----:B------:R-:W-:Y:S06]  /*a4e0*/  @P2 BRA `(.L_x_1971) ;  /* 0xffffffbc00802947 */ /* 0x000fec000383ffff */
[----:B------:R-:W-:-:S05]  /*a4f0*/  UMOV UR47, UR45 ;  /* 0x0000002d002f7c82 */ /* 0x000fca0008000000 */
.L_x_1962:
[----:B------:R-:W-:-:S13]  /*a500*/  ISETP.LE.AND P2, PT, RZ, UR47, PT ;  /* 0x0000002fff007c0c */ /* 0x000fda000bf43270 */
[----:B------:R-:W-:Y:S05]  /*a510*/  @!P2 BRA `(.L_x_1972) ;  /* 0x0000003c000ca947 */ /* 0x000fea0003800000 */
[----:B------:R-:W-:Y:S01]  /*a520*/  R2UR UR61, R16 ;  /* 0x00000000103d72ca */ /* 0x000fe200000e0000 */
[----:B------:R-:W-:Y:S01]  /*a530*/  IMAD.MOV.U32 R21, RZ, RZ, R4 ;  /* 0x000000ffff157224 */ /* 0x000fe200078e0004 */
[----:B------:R-:W-:Y:S01]  /*a540*/  MOV R20, R3 ;  /* 0x0000000300147202 */ /* 0x000fe20000000f00 */
[----:B------:R-:W-:Y:S01]  /*a550*/  UMOV UR45, UR46 ;  /* 0x0000002e002d7c82 */ /* 0x000fe20008000000 */
[----:B------:R-:W-:-:S11]  /*a560*/  ULDC UR41, c[0x0][0x9d8] ;  /* 0x0002760000297ab9 */ /* 0x000fd60000000800 */
.L_x_1981:
[----:B------:R-:W-:-:S04]  /*a570*/  UIADD3 UR46, UR45, 0x1, URZ ;  /* 0x000000012d2e7890 */ /* 0x000fc8000fffe03f */
[----:B------:R-:W-:-:S04]  /*a580*/  UISETP.NE.AND UP0, UPT, UR46, 0x2, UPT ;  /* 0x000000022e00788c */ /* 0x000fc8000bf05270 */
[----:B------:R-:W-:Y:S02]  /*a590*/  USEL UR4, URZ, 0x1, UP0 ;  /* 0x000000013f047887 */ /* 0x000fe40008000000 */
[----:B------:R-:W-:Y:S02]  /*a5a0*/  USEL UR46, UR46, URZ, UP0 ;  /* 0x0000003f2e2e7287 */ /* 0x000fe40008000000 */
[----:B------:R-:W-:-:S06]  /*a5b0*/  ULOP3.LUT UR4, UR61, UR4, URZ, 0x3c, !UPT ;  /* 0x000000043d047292 */ /* 0x000fcc000f8e3c3f */
[----:B------:R-:W-:Y:S01]  /*a5c0*/  MOV R16, UR4 ;  /* 0x0000000400107c02 */ /* 0x000fe20008000f00 */
[----:B------:R-:W-:Y:S06]  /*a5d0*/  @!P0 BRA `(.L_x_1973) ;  /* 0x0000000000048947 */ /* 0x000fec0003800000 */
[----:B------:R-:W-:Y:S01]  /*a5e0*/  BPT.TRAP 0x1 ;  /* 0x000000040000795c */ /* 0x000fe20000300000 */
.L_x_1973:
[----:B------:R-:W-:Y:S01]  /*a5f0*/  R2UR UR5, R16 ;  /* 0x00000000100572ca */ /* 0x000fe200000e0000 */
[----:B------:R-:W-:-:S12]  /*a600*/  ULEA UR4, UR46, UR60, 0x3 ;  /* 0x0000003c2e047291 */ /* 0x000fd8000f8e183f */
[----:B------:R-:W-:-:S05]  /*a610*/  IMAD.U32 R3, RZ, RZ, UR5 ;  /* 0x00000005ff037e24 */ /* 0x000fca000f8e00ff */
[----:B------:R-:W-:-:S04]  /*a620*/  SHF.L.U32 R3, R3, 0x1f, RZ ;  /* 0x0000001f03037819 */ /* 0x000fc800000006ff */
[----:B------:R1:W2:Y:S01]  /*a630*/  SYNCS.PHASECHK.TRANS64.TRYWAIT P2, [UR4+0x38830], R3 ;  /* 0x03883003ff0075a7 */ /* 0x0002a20008040144 */
[----:B------:R-:W-:Y:S05]  /*a640*/  @!P0 BRA `(.L_x_1974) ;  /* 0x0000000000048947 */ /* 0x000fea0003800000 */
[----:B------:R-:W-:Y:S01]  /*a650*/  BPT.TRAP 0x1 ;  /* 0x000000040000795c */ /* 0x000fe20000300000 */
.L_x_1974:
[----:B--2---:R-:W-:Y:S05]  /*a660*/  @P2 BRA `(.L_x_1975) ;  /* 0x0000000000082947 */ /* 0x004fea0003800000 */
[----:B------:R-:W2:Y:S02]  /*a670*/  SYNCS.PHASECHK.TRANS64.TRYWAIT P2, [UR4+0x38830], R3 ;  /* 0x03883003ff0075a7 */ /* 0x000ea40008040144 */
[----:B--2---:R-:W-:Y:S05]  /*a680*/  @!P2 BRA `(.L_x_1976) ;  /* 0x000000a00020a947 */ /* 0x004fea0003800000 */
.L_x_1975:
        /* <DEDUP_REMOVED lines=604> */
.L_x_1977:
[----:B------:R-:W-:Y:S01]  /*cc50*/  ULEA UR5, UR45, UR60, 0x3 ;  /* 0x0000003c2d057291 */ /* 0x000fe2000f8e183f */
[----:B------:R-:W-:-:S04]  /*cc60*/  MOV R0, UR61 ;  /* 0x0000003d00007c02 */ /* 0x000fc80008000f00 */
[----:B------:R-:W-:-:S04]  /*cc70*/  SHF.L.U32 R0, R0, 0x1f, RZ ;  /* 0x0000001f00007819 */ /* 0x000fc800000006ff */
[----:B------:R3:W4:Y:S01]  /*cc80*/  SYNCS.PHASECHK.TRANS64.TRYWAIT P2, [UR5+0x38850], R0 ;  /* 0x03885000ff0075a7 */ /* 0x0007220008040145 */
[----:B------:R-:W-:Y:S05]  /*cc90*/  @!P0 BRA `(.L_x_1978) ;  /* 0x0000000000048947 */ /* 0x000fea0003800000 */
[----:B------:R-:W-:Y:S01]  /*cca0*/  BPT.TRAP 0x1 ;  /* 0x000000040000795c */ /* 0x000fe20000300000 */
.L_x_1978:
[----:B----4-:R-:W-:Y:S05]  /*ccb0*/  @P2 BRA `(.L_x_1979) ;  /* 0x0000000000082947 */ /* 0x010fea0003800000 */
[----:B------:R-:W4:Y:S02]  /*ccc0*/  SYNCS.PHASECHK.TRANS64.TRYWAIT P2, [UR5+0x38850], R0 ;  /* 0x03885000ff0075a7 */ /* 0x000f240008040145 */
[----:B----4-:R-:W-:Y:S05]  /*ccd0*/  @!P2 BRA `(.L_x_1980) ;  /* 0x0000007800a4a947 */ /* 0x010fea0003800000 */
.L_x_1979:
[----:B------:R-:W-:Y:S01]  /*cce0*/  UIADD3 UR4, UR60, 0x400, URZ ;  /* 0x000004003c047890 */ /* 0x000fe2000fffe03f */
[----:B------:R-:W-:Y:S01]  /*ccf0*/  WARPGROUP.ARRIVE ;  /* 0x00000000000079c5 */ /* 0x000fe20000000000 */
[----:B------:R-:W-:Y:S01]  /*cd00*/  UMOV UR7, 0x40000040 ;  /* 0x4000004000077882 */ /* 0x000fe20000000000 */
[----:B------:R-:W-:Y:S01]  /*cd10*/  FMUL.FTZ R2, R184, UR41 ;  /* 0x00000029b8027c20 */ /* 0x000fe20008410000 */
[----:B------:R-:W-:Y:S01]  /*cd20*/  USHF.R.U32.HI UR4, URZ, 0x4, UR4 ;  /* 0x000000043f047899 */ /* 0x000fe20008011604 */
[----:B-12---:R-:W-:Y:S01]  /*cd30*/  FMUL.FTZ R3, R185, UR41 ;  /* 0x00000029b9037c20 */ /* 0x006fe20008410000 */
[----:B------:R-:W-:Y:S01]  /*cd40*/  FMUL.FTZ R184, R187, UR41 ;  /* 0x00000029bbb87c20 */ /* 0x000fe20008410000 */
[----:B------:R-:W-:Y:S01]  /*cd50*/  FMUL.FTZ R187, R188, UR41 ;  /* 0x00000029bcbb7c20 */ /* 0x000fe20008410000 */
[----:B------:R-:W-:Y:S01]  /*cd60*/  ULOP3.LUT UR4, UR4, 0x3fff, URZ, 0xc0, !UPT ;  /* 0x00003fff04047892 */ /* 0x000fe2000f8ec03f */
[----:B------:R-:W3:Y:S01]  /*cd70*/  MUFU.TANH R2, R2 ;  /* 0x0000000200027308 */ /* 0x000ee20000002400 */
[----:B------:R-:W-:Y:S01]  /*cd80*/  FMUL.FTZ R188, R189, UR41 ;  /* 0x00000029bdbc7c20 */ /* 0x000fe20008410000 */
[----:B------:R-:W-:Y:S01]  /*cd90*/  FMUL.FTZ R185, R186, UR41 ;  /* 0x00000029bab97c20 */ /* 0x000fe20008410000 */
[----:B------:R-:W-:Y:S01]  /*cda0*/  ULOP3.LUT UR4, UR4, 0x2800000, URZ, 0xfc, !UPT ;  /* 0x0280000004047892 */ /* 0x000fe2000f8efc3f */
[----:B------:R-:W-:Y:S01]  /*cdb0*/  FMUL.FTZ R186, R190, UR41 ;  /* 0x00000029beba7c20 */ /* 0x000fe20008410000 */
[----:B------:R-:W-:Y:S01]  /*cdc0*/  FMUL.FTZ R190, R176, UR41 ;  /* 0x00000029b0be7c20 */ /* 0x000fe20008410000 */
[----:B------:R-:W-:Y:S01]  /*cdd0*/  FMUL.FTZ R177, R177, UR41 ;  /* 0x00000029b1b17c20 */ /* 0x000fe20008410000 */
[----:B------:R-:W-:Y:S01]  /*cde0*/  UIMAD UR10, UR45, 0xa00, UR4 ;  /* 0x00000a002d0a78a4 */ /* 0x000fe2000f8e0204 */
[----:B------:R-:W1:Y:S01]  /*cdf0*/  MUFU.TANH R3, R3 ;  /* 0x0000000300037308 */ /* 0x000e620000002400 */
        /* <DEDUP_REMOVED lines=9> */
[----:B------:R-:W2:Y:S01]  /*ce90*/  MUFU.TANH R187, R187 ;  /* 0x000000bb00bb7308 */ /* 0x000ea20000002400 */
[----:B------:R-:W-:Y:S01]  /*cea0*/  UMOV UR7, 0x40000040 ;  /* 0x4000004000077882 */ /* 0x000fe20000000000 */
[----:B---3--:R-:W-:Y:S01]  /*ceb0*/  FMNMX.FTZ R0, R2, R21, !PT ;  /* 0x0000001502007209 */ /* 0x008fe20007810000 */
[----:B------:R-:W-:Y:S01]  /*cec0*/  FMUL.FTZ R168, R169, UR41 ;  /* 0x00000029a9a87c20 */ /* 0x000fe20008410000 */
[----:B------:R-:W-:Y:S01]  /*ced0*/  FMUL.FTZ R169, R172, UR41 ;  /* 0x00000029aca97c20 */ /* 0x000fe20008410000 */
[----:B------:R-:W-:Y:S01]  /*cee0*/  FMUL.FTZ R172, R173, UR41 ;  /* 0x00000029adac7c20 */ /* 0x000fe20008410000 */
[----:B------:R-:W-:Y:S01]  /*cef0*/  FMUL.FTZ R160, R160, UR41 ;  /* 0x00000029a0a07c20 */ /* 0x000fe20008410000 */
[----:B-1----:R-:W-:Y:S01]  /*cf00*/  FMNMX.FTZ R0, R3, R0, !PT ;  /* 0x0000000003007209 */ /* 0x002fe20007810000 */
        /* <DEDUP_REMOVED lines=9> */
[----:B--2---:R-:W-:Y:S01]  /*cfa0*/  FMNMX.FTZ R173, R187, R0, !PT ;  /* 0x00000000bbad7209 */ /* 0x004fe20007810000 */
[----:B------:R-:W-:Y:S01]  /*cfb0*/  FMUL.FTZ R170, R170, UR41 ;  /* 0x00000029aaaa7c20 */ /* 0x000fe20008410000 */
[----:B------:R-:W-:Y:S01]  /*cfc0*/  ULDC UR11, c[0x0][0x988] ;  /* 0x00026200000b7ab9 */ /* 0x000fe20000000800 */
[----:B------:R-:W-:Y:S01]  /*cfd0*/  FMUL.FTZ R171, R171, UR41 ;  /* 0x00000029abab7c20 */ /* 0x000fe20008410000 */
[----:B------:R-:W-:Y:S01]  /*cfe0*/  UMOV UR4, UR11 ;  /* 0x0000000b00047c82 */ /* 0x000fe20008000000 */
[----:B------:R-:W-:Y:S01]  /*cff0*/  FMUL.FTZ R174, R174, UR41 ;  /* 0x00000029aeae7c20 */ /* 0x000fe20008410000 */
[----:B------:R-:W-:Y:S01]  /*d000*/  FMUL.FTZ R175, R175, UR41 ;  /* 0x00000029afaf7c20 */ /* 0x000fe20008410000 */
[----:B------:R-:W2:Y:S01]  /*d010*/  MUFU.TANH R177, R177 ;  /* 0x000000b100b17308 */ /* 0x000ea20000002400 */
[----:B-1----:R-:W-:Y:S01]  /*d020*/  FMNMX.FTZ R173, R188, R173, !PT ;  /* 0x000000adbcad7209 */ /* 0x002fe20007810000 */
[----:B------:R-:W-:Y:S01]  /*d030*/  FMUL.FTZ R162, R162, UR41 ;  /* 0x00000029a2a27c20 */ /* 0x000fe20008410000 */
[----:B------:R-:W-:Y:S01]  /*d040*/  FMUL.FTZ R163, R163, UR41 ;  /* 0x00000029a3a37c20 */ /* 0x000fe20008410000 */
[----:B------:R-:W-:Y:S01]  /*d050*/  FMUL.FTZ R166, R166, UR41 ;  /* 0x00000029a6a67c20 */ /* 0x000fe20008410000 */
[----:B------:R-:W-:Y:S01]  /*d060*/  FMUL.FTZ R167, R167, UR41 ;  /* 0x00000029a7a77c20 */ /* 0x000fe20008410000 */
[----:B------:R-:W-:Y:S01]  /*d070*/  FMUL.FTZ R154, R154, UR41 ;  /* 0x000000299a9a7c20 */ /* 0x000fe20008410000 */
[----:B------:R-:W-:Y:S01]  /*d080*/  FMUL.FTZ R155, R155, UR41 ;  /* 0x000000299b9b7c20 */ /* 0x000fe20008410000 */
[----:B------:R-:W1:Y:S01]  /*d090*/  MUFU.TANH R180, R180 ;  /* 0x000000b400b47308 */ /* 0x000e620000002400 */
[----:B---3--:R-:W-:Y:S01]  /*d0a0*/  FMNMX.FTZ R0, R190, R173, !PT ;  /* 0x000000adbe007209 */ /* 0x008fe20007810000 */
[----:B------:R-:W-:Y:S01]  /*d0b0*/  FMUL.FTZ R158, R158, UR41 ;  /* 0x000000299e9e7c20 */ /* 0x000fe20008410000 */
[----:B------:R-:W-:Y:S01]  /*d0c0*/  FMUL.FTZ R159, R159, UR41 ;  /* 0x000000299f9f7c20 */ /* 0x000fe20008410000 */
[----:B------:R-:W-:Y:S01]  /*d0d0*/  ISETP.LT.AND P2, PT, RZ, UR47, PT ;  /* 0x0000002fff007c0c */ /* 0x000fe2000bf41270 */
[----:B------:R-:W-:Y:S01]  /*d0e0*/  UMOV UR45, UR46 ;  /* 0x0000002e002d7c82 */ /* 0x000fe20008000000 */
[----:B------:R-:W-:-:S02]  /*d0f0*/  R2UR UR61, R16 ;  /* 0x00000000103d72ca */ /* 0x000fc400000e0000 */
[----:B------:R-:W3:Y:S01]  /*d100*/  MUFU.TANH R181, R181 ;  /* 0x000000b500b57308 */ /* 0x000ee20000002400 */
[----:B--2---:R-:W-:-:S07]  /*d110*/  FMNMX.FTZ R173, R177, R0, !PT ;  /* 0x00000000b1ad7209 */ /* 0x004fce0007810000 */
[----:B------:R-:W2:Y:S01]  /*d120*/  MUFU.TANH R182, R182 ;  /* 0x000000b600b67308 */ /* 0x000ea20000002400 */
[----:B-1----:R-:W-:-:S07]  /*d130*/  FMNMX.FTZ R0, R180, R173, !PT ;  /* 0x000000adb4007209 */ /* 0x002fce0007810000 */
[----:B------:R-:W1:Y:S01]  /*d140*/  MUFU.TANH R168, R168 ;  /* 0x000000a800a87308 */ /* 0x000e620000002400 */
[----:B---3--:R-:W-:-:S07]  /*d150*/  FMNMX.FTZ R173, R181, R0, !PT ;  /* 0x00000000b5ad7209 */ /* 0x008fce0007810000 */
        /* <DEDUP_REMOVED lines=9> */
[----:B-1----:R-:W-:Y:S01]  /*d1f0*/  FMNMX.FTZ R0, R160, R173, !PT ;  /* 0x000000ada0007209 */ /* 0x002fe20007810000 */
[----:B------:R-:W-:-:S06]  /*d200*/  FMUL.FTZ R173, R157, UR41 ;  /* 0x000000299dad7c20 */ /* 0x000fcc0008410000 */
[----:B------:R-:W1:Y:S01]  /*d210*/  MUFU.TANH R165, R165 ;  /* 0x000000a500a57308 */ /* 0x000e620000002400 */
[----:B---3--:R-:W-:-:S07]  /*d220*/  FMNMX.FTZ R157, R161, R0, !PT ;  /* 0x00000000a19d7209 */ /* 0x008fce0007810000 */
[----:B------:R-:W3:Y:S01]  /*d230*/  MUFU.TANH R152, R152 ;  /* 0x0000009800987308 */ /* 0x000ee20000002400 */
[----:B--2---:R-:W-:Y:S01]  /*d240*/  FMNMX.FTZ R0, R164, R157, !PT ;  /* 0x0000009da4007209 */ /* 0x004fe20007810000 */
[----:B------:R-:W-:-:S06]  /*d250*/  FMUL.FTZ R157, R183, UR41 ;  /* 0x00000029b79d7c20 */ /* 0x000fcc0008410000 */
        /* <DEDUP_REMOVED lines=9> */
[----:B---3--:R-:W-:-:S05]  /*d2f0*/  FMNMX.FTZ R0, R173, R0, !PT ;  /* 0x00000000ad007209 */ /* 0x008fca0007810000 */
[----:B------:R-:W3:Y:S02]  /*d300*/  SHFL.BFLY PT, R183, R0, 0x2, 0x1f ;  /* 0x0c401f0000b77f89 */ /* 0x000ee400000e0000 */
[----:B------:R-:W4:Y:S08]  /*d310*/  MUFU.TANH R186, R186 ;  /* 0x000000ba00ba7308 */ /* 0x000f300000002400 */
[----:B------:R-:W5:Y:S08]  /*d320*/  MUFU.TANH R189, R189 ;  /* 0x000000bd00bd7308 */ /* 0x000f700000002400 */
[----:B------:R-:W5:Y:S01]  /*d330*/  MUFU.TANH R176, R176 ;  /* 0x000000b000b07308 */ /* 0x000f620000002400 */
[----:B---3--:R-:W-:-:S07]  /*d340*/  FMNMX.FTZ R183, R0, R183, !PT ;  /* 0x000000b700b77209 */ /* 0x008fce0007810000 */
[----:B------:R-:W3:Y:S01]  /*d350*/  MUFU.TANH R178, R178 ;  /* 0x000000b200b27308 */ /* 0x000ee20000002400 */
[----:B------:R-:W2:Y:S07]  /*d360*/  SHFL.BFLY PT, R4, R183, 0x1, 0x1f ;  /* 0x0c201f00b7047f89 */ /* 0x000eae00000e0000 */
[----:B------:R-:W3:Y:S08]  /*d370*/  MUFU.TANH R179, R179 ;  /* 0x000000b300b37308 */ /* 0x000ef00000002400 */
[----:B------:R-:W3:Y:S08]  /*d380*/  MUFU.TANH R157, R157 ;  /* 0x0000009d009d7308 */ /* 0x000ef00000002400 */
[----:B------:R-:W3:Y:S01]  /*d390*/  MUFU.TANH R170, R170 ;  /* 0x000000aa00aa7308 */ /* 0x000ee20000002400 */
[----:B--2---:R-:W-:-:S02]  /*d3a0*/  FMNMX.FTZ R4, R183, R4, !PT ;  /* 0x00000004b7047209 */ /* 0x004fc40007810000 */
[----:B------:R-:W-:-:S03]  /*d3b0*/  FMNMX.FTZ R183, R185, R20, !PT ;  /* 0x00000014b9b77209 */ /* 0x000fc60007810000 */
[----:B------:R-:W-:Y:S01]  /*d3c0*/  FADD.FTZ R0, -R4, R21 ;  /* 0x0000001504007221 */ /* 0x000fe20000010100 */
[----:B-1----:R-:W-:Y:S01]  /*d3d0*/  FMNMX.FTZ R183, R184, R183, !PT ;  /* 0x000000b7b8b77209 */ /* 0x002fe20007810000 */
[----:B------:R-:W1:Y:S02]  /*d3e0*/  MUFU.TANH R171, R171 ;  /* 0x000000ab00ab7308 */ /* 0x000e640000002400 */
[----:B------:R-:W-:-:S06]  /*d3f0*/  FMUL.FTZ R0, R0, UR4 ;  /* 0x0000000400007c20 */ /* 0x000fcc0008410000 */
[----:B------:R-:W2:Y:S08]  /*d400*/  MUFU.TANH R174, R174 ;  /* 0x000000ae00ae7308 */ /* 0x000eb00000002400 */
[----:B------:R-:W2:Y:S08]  /*d410*/  MUFU.TANH R175, R175 ;  /* 0x000000af00af7308 */ /* 0x000eb00000002400 */
[----:B------:R-:W2:Y:S08]  /*d420*/  MUFU.TANH R162, R162 ;  /* 0x000000a200a27308 */ /* 0x000eb00000002400 */
[----:B------:R-:W2:Y:S08]  /*d430*/  MUFU.TANH R163, R163 ;  /* 0x000000a300a37308 */ /* 0x000eb00000002400 */
[----:B------:R-:W2:Y:S08]  /*d440*/  MUFU.TANH R166, R166 ;  /* 0x000000a600a67308 */ /* 0x000eb00000002400 */
[----:B------:R-:W2:Y:S01]  /*d450*/  MUFU.TANH R167, R167 ;  /* 0x000000a700a77308 */ /* 0x000ea20000002400 */
[----:B------:R-:W-:-:S02]  /*d460*/  WARPGROUP.DEPBAR.LE gsb0, 0x0 ;  /* 0x00008000000079c5 */ /* 0x000fc40000010000 */
[----:B------:R-:W-:-:S05]  /*d470*/  WARPGROUP.ARRIVE ;  /* 0x00000000000079c5 */ /* 0x000fca0000000000 */
[----:B------:R-:W2:Y:S01]  /*d480*/  MUFU.TANH R154, R154 ;  /* 0x0000009a009a7308 */ /* 0x000ea20000002400 */
[----:B------:R-:W-:Y:S01]  /*d490*/  HGMMA.64x256x16.F32 R24, R204, gdesc[UR4].tnspB, R24, gsb0 ;  /* 0x43e00004cc187df0 */ /* 0x000fe20008000818 */
[----:B------:R-:W-:Y:S01]  /*d4a0*/  UIADD3 UR6, UR10, 0x100, URZ ;  /* 0x000001000a067890 */ /* 0x000fe2000fffe03f */
[----:B------:R-:W-:-:S05]  /*d4b0*/  UMOV UR7, 0x40000040 ;  /* 0x4000004000077882 */ /* 0x000fca0000000000 */
[----:B------:R-:W2:Y:S08]  /*d4c0*/  MUFU.TANH R155, R155 ;  /* 0x0000009b009b7308 */ /* 0x000eb00000002400 */
[----:B------:R-:W2:Y:S08]  /*d4d0*/  MUFU.TANH R158, R158 ;  /* 0x0000009e009e7308 */ /* 0x000eb00000002400 */
[----:B------:R-:W2:Y:S08]  /*d4e0*/  MUFU.TANH R159, R159 ;  /* 0x0000009f009f7308 */ /* 0x000eb00000002400 */
[----:B------:R-:W-:Y:S01]  /*d4f0*/  MUFU.EX2 R0, R0 ;  /* 0x0000000000007308 */ /* 0x000fe20000000800 */
        /* <DEDUP_REMOVED lines=13> */
[----:B----4-:R-:W-:Y:S01]  /*d5d0*/  FMNMX.FTZ R196, R186, R183, !PT ;  /* 0x000000b7bac47209 */ /* 0x010fe20007810000 */
[----:B------:R-:W-:-:S03]  /*d5e0*/  FMUL.FTZ R199, R4, UR4 ;  /* 0x0000000404c77c20 */ /* 0x000fc60008410000 */
[----:B-----5:R-:W-:-:S15]  /*d5f0*/  FMNMX.FTZ R21, R189, R196, !PT ;  /* 0x000000c4bd157209 */ /* 0x020fde0007810000 */
[----:B------:R-:W-:-:S03]  /*d600*/  NOP ;  /* 0x0000000000007918 */ /* 0x000fc60000000000 */
[----:B------:R-:W-:Y:S01]  /*d610*/  HGMMA.64x256x16.F32 R24, R192, gdesc[UR4].tnspB, R24, gsb0 ;  /* 0x43e00004c0187df0 */ /* 0x000fe20008000818 */
[--C-:B------:R-:W-:Y:S01]  /*d620*/  FFMA.FTZ R183, R2, UR4, -R199.reuse ;  /* 0x0000000402b77c23 */ /* 0x100fe200080108c7 */
[--C-:B------:R-:W-:Y:S01]  /*d630*/  FFMA.FTZ R208, R3, UR4, -R199.reuse ;  /* 0x0000000403d07c23 */ /* 0x100fe200080108c7 */
[----:B------:R-:W-:Y:S01]  /*d640*/  FMNMX.FTZ R21, R176, R21, !PT ;  /* 0x00000015b0157209 */ /* 0x000fe20007810000 */
[--C-:B------:R-:W-:Y:S01]  /*d650*/  FFMA.FTZ R196, R160, UR4, -R199.reuse ;  /* 0x00000004a0c47c23 */ /* 0x100fe200080108c7 */
[--C-:B------:R-:W-:Y:S01]  /*d660*/  FFMA.FTZ R202, R169, UR4, -R199.reuse ;  /* 0x00000004a9ca7c23 */ /* 0x100fe200080108c7 */
[--C-:B------:R-:W-:Y:S01]  /*d670*/  FFMA.FTZ R169, R172, UR4, -R199.reuse ;  /* 0x00000004aca97c23 */ /* 0x100fe200080108c7 */
[----:B---3--:R-:W-:Y:S01]  /*d680*/  FMNMX.FTZ R2, R178, R21, !PT ;  /* 0x00000015b2027209 */ /* 0x008fe20007810000 */
        /* <DEDUP_REMOVED lines=15> */
[----:B-1----:R-:W-:Y:S01]  /*d780*/  FMNMX.FTZ R3, R171, R2, !PT ;  /* 0x00000002ab037209 */ /* 0x002fe20007810000 */
[--C-:B------:R-:W-:Y:S01]  /*d790*/  FFMA.FTZ R187, R161, UR4, -R199.reuse ;  /* 0x00000004a1bb7c23 */ /* 0x100fe200080108c7 */
[--C-:B------:R-:W-:Y:S01]  /*d7a0*/  FFMA.FTZ R161, R165, UR4, -R199.reuse ;  /* 0x00000004a5a17c23 */ /* 0x100fe200080108c7 */
[--C-:B------:R-:W-:Y:S01]  /*d7b0*/  FFMA.FTZ R206, R180, UR4, -R199.reuse ;  /* 0x00000004b4ce7c23 */ /* 0x100fe200080108c7 */
[----:B--2---:R-:W-:Y:S01]  /*d7c0*/  FMNMX.FTZ R2, R174, R3, !PT ;  /* 0x00000003ae027209 */ /* 0x004fe20007810000 */
[----:B------:R-:W-:Y:S01]  /*d7d0*/  MUFU.EX2 R210, R210 ;  /* 0x000000d200d27308 */ /* 0x000fe20000000800 */
[--C-:B------:R-:W-:Y:S01]  /*d7e0*/  FFMA.FTZ R200, R182, UR4, -R199.reuse ;  /* 0x00000004b6c87c23 */ /* 0x100fe200080108c7 */
[----:B------:R-:W-:Y:S01]  /*d7f0*/  FFMA.FTZ R173, R173, UR4, -R199 ;  /* 0x00000004adad7c23 */ /* 0x000fe200080108c7 */
        /* <DEDUP_REMOVED lines=12> */
[----:B------:R-:W-:-:S05]  /*d8c0*/  FMNMX.FTZ R2, R159, R2, !PT ;  /* 0x000000029f027209 */ /* 0x000fca0007810000 */
[----:B------:R-:W1:Y:S01]  /*d8d0*/  SHFL.BFLY PT, R3, R2, 0x2, 0x1f ;  /* 0x0c401f0002037f89 */ /* 0x000e6200000e0000 */
[----:B------:R-:W-:Y:S08]  /*d8e0*/  MUFU.EX2 R191, R191 ;  /* 0x000000bf00bf7308 */ /* 0x000ff00000000800 */
[----:B------:R-:W-:Y:S08]  /*d8f0*/  MUFU.EX2 R200, R200 ;  /* 0x000000c800c87308 */ /* 0x000ff00000000800 */
[----:B------:R-:W-:Y:S01]  /*d900*/  MUFU.EX2 R181, R181 ;  /* 0x000000b500b57308 */ /* 0x000fe20000000800 */
[----:B-1----:R-:W-:-:S07]  /*d910*/  FMNMX.FTZ R160, R2, R3, !PT ;  /* 0x0000000302a07209 */ /* 0x002fce0007810000 */
[----:B------:R-:W-:Y:S01]  /*d920*/  MUFU.EX2 R202, R202 ;  /* 0x000000ca00ca7308 */ /* 0x000fe20000000800 */
[----:B------:R-:W1:Y:S07]  /*d930*/  SHFL.BFLY PT, R3, R160, 0x1, 0x1f ;  /* 0x0c201f00a0037f89 */ /* 0x000e6e00000e0000 */
[----:B------:R-:W-:Y:S08]  /*d940*/  MUFU.EX2 R169, R169 ;  /* 0x000000a900a97308 */ /* 0x000ff00000000800 */
[----:B------:R-:W-:Y:S08]  /*d950*/  MUFU.EX2 R196, R196 ;  /* 0x000000c400c47308 */ /* 0x000ff00000000800 */
[----:B------:R-:W-:Y:S01]  /*d960*/  MUFU.EX2 R187, R187 ;  /* 0x000000bb00bb7308 */ /* 0x000fe20000000800 */
[----:B-1----:R-:W-:-:S07]  /*d970*/  FMNMX.FTZ R3, R160, R3, !PT ;  /* 0x00000003a0037209 */ /* 0x002fce0007810000 */
        /* <DEDUP_REMOVED lines=12> */
[----:B------:R-:W-:Y:S01]  /*da40*/  @!P1 LEA R157, R157, UR60, 0x3 ;  /* 0x0000003c9d9d9c11 */ /* 0x000fe2000f8e18ff */
[--C-:B------:R-:W-:Y:S01]  /*da50*/  FFMA.FTZ R168, R178, UR4, -R156.reuse ;  /* 0x00000004b2a87c23 */ /* 0x100fe2000801089c */
[--C-:B------:R-:W-:Y:S01]  /*da60*/  FFMA.FTZ R207, R179, UR4, -R156.reuse ;  /* 0x00000004b3cf7c23 */ /* 0x100fe2000801089c */
[--C-:B------:R-:W-:Y:S01]  /*da70*/  FFMA.FTZ R201, R170, UR4, -R156.reuse ;  /* 0x00000004aac97c23 */ /* 0x100fe2000801089c */
[----:B------:R-:W-:Y:S01]  /*da80*/  @!P1 IADD3 R157, R157, 0x38840, RZ ;  /* 0x000388409d9d9810 */ /* 0x000fe20007ffe0ff */
[----:B------:R-:W1:Y:S01]  /*da90*/  MUFU.EX2 R209, R209 ;  /* 0x000000d100d17308 */ /* 0x000e620000000800 */
[--C-:B------:R-:W-:Y:S01]  /*daa0*/  FFMA.FTZ R199, R166, UR4, -R156.reuse ;  /* 0x00000004a6c77c23 */ /* 0x100fe2000801089c */
[--C-:B------:R-:W-:Y:S01]  /*dab0*/  FFMA.FTZ R170, R171, UR4, -R156.reuse ;  /* 0x00000004abaa7c23 */ /* 0x100fe2000801089c */
[----:B------:R-:W-:Y:S01]  /*dac0*/  @!P1 PRMT R157, RZ, 0x654, R157 ;  /* 0x00000654ff9d9816 */ /* 0x000fe2000000009d */
[--C-:B------:R-:W-:Y:S01]  /*dad0*/  FFMA.FTZ R203, R174, UR4, -R156.reuse ;  /* 0x00000004aecb7c23 */ /* 0x100fe2000801089c */
[--C-:B------:R-:W-:Y:S01]  /*dae0*/  FFMA.FTZ R174, R175, UR4, -R156.reuse ;  /* 0x00000004afae7c23 */ /* 0x100fe2000801089c */
[--C-:B------:R-:W-:Y:S01]  /*daf0*/  FFMA.FTZ R167, R167, UR4, -R156.reuse ;  /* 0x00000004a7a77c23 */ /* 0x100fe2000801089c */
[--C-:B------:R-:W-:Y:S01]  /*db00*/  FFMA.FTZ R155, R155, UR4, -R156.reuse ;  /* 0x000000049b9b7c23 */ /* 0x100fe2000801089c */
[----:B------:R-:W2:Y:S01]  /*db10*/  MUFU.EX2 R160, R160 ;  /* 0x000000a000a07308 */ /* 0x000ea20000000800 */
[----:B------:R-:W-:Y:S01]  /*db20*/  FFMA.FTZ R158, R158, UR4, -R156 ;  /* 0x000000049e9e7c23 */ /* 0x000fe2000801089c */
[----:B------:R-:W-:Y:S01]  /*db30*/  IMAD.U32 R171, RZ, RZ, UR5 ;  /* 0x00000005ffab7e24 */ /* 0x000fe2000f8e00ff */
[----:B------:R-:W-:-:S04]  /*db40*/  UIADD3 UR5, UR47, -0x1, URZ ;  /* 0xffffffff2f057890 */ /* 0x000fc8000fffe03f */
[----:B------:R-:W-:Y:S01]  /*db50*/  @!P1 IADD3 R171, R171, 0x38860, RZ ;  /* 0x00038860abab9810 */ /* 0x000fe20007ffe0ff */
[----:B------:R-:W-:Y:S01]  /*db60*/  MUFU.EX2 R211, R211 ;  /* 0x000000d300d37308 */ /* 0x000fe20000000800 */
[----:B-1----:R-:W-:Y:S01]  /*db70*/  FFMA.FTZ R165, R2, R5, R209 ;  /* 0x0000000502a57223 */ /* 0x002fe200000100d1 */
[----:B------:R-:W-:Y:S01]  /*db80*/  UMOV UR47, UR5 ;  /* 0x00000005002f7c82 */ /* 0x000fe20008000000 */
[----:B------:R-:W-:-:S05]  /*db90*/  @!P1 PRMT R171, RZ, 0x654, R171 ;  /* 0x00000654ffab9816 */ /* 0x000fca00000000ab */
[----:B------:R-:W-:Y:S01]  /*dba0*/  MUFU.EX2 R164, R164 ;  /* 0x000000a400a47308 */ /* 0x000fe20000000800 */
[C---:B--2---:R-:W-:Y:S01]  /*dbb0*/  FADD.FTZ R176, R160.reuse, R165 ;  /* 0x000000a5a0b07221 */ /* 0x044fe20000010000 */
[----:B------:R-:W-:-:S06]  /*dbc0*/  F2FP.F16.F32.PACK_AB R209, R160, R209 ;  /* 0x000000d1a0d1723e */ /* 0x000fcc00000000ff */
        /* <DEDUP_REMOVED lines=11> */
[----:B------:R-:W1:Y:S01]  /*dc80*/  MUFU.EX2 R152, R152 ;  /* 0x0000009800987308 */ /* 0x000e620000000800 */
[----:B------:R-:W-:-:S02]  /*dc90*/  WARPGROUP.DEPBAR.LE gsb0, 0x0 ;  /* 0x00008000000079c5 */ /* 0x000fc40000010000 */
[----:B------:R2:W-:Y:S05]  /*dca0*/  @!P1 SYNCS.ARRIVE.TRANS64.RED.A1T0 RZ, [R157+URZ], RZ ;  /* 0x000000ff9dff99a7 */ /* 0x0005ea000810043f */
[----:B------:R-:W-:Y:S01]  /*dcb0*/  MUFU.EX2 R155, R155 ;  /* 0x0000009b009b7308 */ /* 0x000fe20000000800 */
[----:B--2---:R-:W-:Y:S01]  /*dcc0*/  FFMA.FTZ R157, R0, R17, R183 ;  /* 0x00000011009d7223 */ /* 0x004fe200000100b7 */
[--C-:B------:R-:W-:Y:S01]  /*dcd0*/  FFMA.FTZ R17, R162, UR4, -R156.reuse ;  /* 0x00000004a2117c23 */ /* 0x100fe2000801089c */
[----:B------:R-:W-:-:S05]  /*dce0*/  FFMA.FTZ R162, R163, UR4, -R156 ;  /* 0x00000004a3a27c23 */ /* 0x000fca000801089c */
[----:B------:R-:W-:Y:S01]  /*dcf0*/  MUFU.EX2 R153, R153 ;  /* 0x0000009900997308 */ /* 0x000fe20000000800 */
[----:B------:R-:W-:Y:S01]  /*dd00*/  FADD.FTZ R157, R208, R157 ;  /* 0x0000009dd09d7221 */ /* 0x000fe20000010000 */
[----:B-1----:R-:W-:Y:S01]  /*dd10*/  F2FP.F16.F32.PACK_AB R192, R152, R21 ;  /* 0x0000001598c0723e */ /* 0x002fe200000000ff */
[----:B------:R1:W-:Y:S01]  /*dd20*/  @!P1 SYNCS.ARRIVE.TRANS64.RED.A1T0 RZ, [R171+URZ], RZ ;  /* 0x000000ffabff99a7 */ /* 0x0003e2000810043f */
[----:B------:R-:W-:Y:S01]  /*dd30*/  F2FP.F16.F32.PACK_AB R208, R208, R183 ;  /* 0x000000b7d0d0723e */ /* 0x000fe200000000ff */
[----:B------:R-:W-:Y:S01]  /*dd40*/  FADD.FTZ R178, R210, R157 ;  /* 0x0000009dd2b27221 */ /* 0x000fe20000010000 */
[----:B------:R-:W-:Y:S01]  /*dd50*/  FADD.FTZ R157, R211, R176 ;  /* 0x000000b0d39d7221 */ /* 0x000fe20000010000 */
[C---:B------:R-:W-:Y:S01]  /*dd60*/  F2FP.F16.F32.PACK_AB R211, R164.reuse, R211 ;  /* 0x000000d3a4d3723e */ /* 0x040fe200000000ff */
[----:B------:R2:W-:Y:S01]  /*dd70*/  MUFU.EX2 R5, R17 ;  /* 0x0000001100057308 */ /* 0x0005e20000000800 */
[C---:B------:R-:W-:Y:S01]  /*dd80*/  FADD.FTZ R163, R197.reuse, R178 ;  /* 0x000000b2c5a37221 */ /* 0x040fe20000010000 */
[----:B------:R-:W-:Y:S01]  /*dd90*/  FADD.FTZ R166, R164, R157 ;  /* 0x0000009da4a67221 */ /* 0x000fe20000010000 */
[----:B------:R-:W-:-:S02]  /*dda0*/  F2FP.F16.F32.PACK_AB R210, R197, R210 ;  /* 0x000000d2c5d2723e */ /* 0x000fc400000000ff */
[----:B------:R-:W-:Y:S01]  /*ddb0*/  FADD.FTZ R176, R204, R163 ;  /* 0x000000a3ccb07221 */ /* 0x000fe20000010000 */
[----:B------:R-:W-:Y:S01]  /*ddc0*/  FADD.FTZ R157, R205, R166 ;  /* 0x000000a6cd9d7221 */ /* 0x000fe20000010000 */
[C---:B------:R-:W-:Y:S01]  /*ddd0*/  F2FP.F16.F32.PACK_AB R204, R177.reuse, R204 ;  /* 0x000000ccb1cc723e */ /* 0x040fe200000000ff */
[----:B------:R-:W3:Y:S01]  /*dde0*/  MUFU.EX2 R162, R162 ;  /* 0x000000a200a27308 */ /* 0x000ee20000000800 */
[----:B--2---:R-:W-:Y:S01]  /*ddf0*/  FFMA.FTZ R17, R154, UR4, -R156 ;  /* 0x000000049a117c23 */ /* 0x004fe2000801089c */
[----:B------:R-:W-:Y:S01]  /*de00*/  FADD.FTZ R163, R177, R176 ;  /* 0x000000b0b1a37221 */ /* 0x000fe20000010000 */
[C---:B------:R-:W-:Y:S01]  /*de10*/  FADD.FTZ R154, R168.reuse, R157 ;  /* 0x0000009da89a7221 */ /* 0x040fe20000010000 */
[----:B------:R-:W-:Y:S01]  /*de20*/  FFMA.FTZ R156, R159, UR4, -R156 ;  /* 0x000000049f9c7c23 */ /* 0x000fe2000801089c */
[----:B------:R-:W-:Y:S01]  /*de30*/  F2FP.F16.F32.PACK_AB R205, R168, R205 ;  /* 0x000000cda8cd723e */ /* 0x000fe200000000ff */
[----:B------:R-:W-:Y:S01]  /*de40*/  FADD.FTZ R166, R206, R163 ;  /* 0x000000a3cea67221 */ /* 0x000fe20000010000 */
[----:B------:R-:W-:Y:S01]  /*de50*/  FADD.FTZ R157, R207, R154 ;  /* 0x0000009acf9d7221 */ /* 0x000fe20000010000 */
[----:B------:R-:W-:Y:S01]  /*de60*/  MUFU.EX2 R158, R158 ;  /* 0x0000009e009e7308 */ /* 0x000fe20000000800 */
[C---:B------:R-:W-:Y:S01]  /*de70*/  F2FP.F16.F32.PACK_AB R206, R191.reuse, R206 ;  /* 0x000000cebfce723e */ /* 0x040fe200000000ff */
[----:B------:R-:W-:Y:S01]  /*de80*/  FADD.FTZ R159, R191, R166 ;  /* 0x000000a6bf9f7221 */ /* 0x000fe20000010000 */
[C---:B------:R-:W-:Y:S01]  /*de90*/  FADD.FTZ R166, R172.reuse, R157 ;  /* 0x0000009daca67221 */ /* 0x040fe20000010000 */
[----:B------:R-:W-:-:S02]  /*dea0*/  F2FP.F16.F32.PACK_AB R207, R172, R207 ;  /* 0x000000cfaccf723e */ /* 0x000fc400000000ff */
[----:B------:R-:W-:Y:S01]  /*deb0*/  FADD.FTZ R176, R200, R159 ;  /* 0x0000009fc8b07221 */ /* 0x000fe20000010000 */
[----:B------:R-:W-:Y:S01]  /*dec0*/  FADD.FTZ R157, R201, R166 ;  /* 0x000000a6c99d7221 */ /* 0x000fe20000010000 */
[----:B------:R-:W2:Y:S01]  /*ded0*/  MUFU.EX2 R154, R167 ;  /* 0x000000a7009a7308 */ /* 0x000ea20000000800 */
[----:B---3--:R-:W-:Y:S01]  /*dee0*/  F2FP.F16.F32.PACK_AB R197, R162, R5 ;  /* 0x00000005a2c5723e */ /* 0x008fe200000000ff */
[C---:B------:R-:W-:Y:S01]  /*def0*/  FADD.FTZ R159, R181.reuse, R176 ;  /* 0x000000b0b59f7221 */ /* 0x040fe20000010000 */
[----:B------:R-:W-:Y:S01]  /*df00*/  FADD.FTZ R160, R170, R157 ;  /* 0x0000009daaa07221 */ /* 0x000fe20000010000 */
[----:B------:R-:W-:Y:S02]  /*df10*/  F2FP.F16.F32.PACK_AB R200, R181, R200 ;  /* 0x000000c8b5c8723e */ /* 0x000fe400000000ff */
[----:B------:R-:W-:Y:S01]  /*df20*/  FADD.FTZ R164, R202, R159 ;  /* 0x0000009fcaa47221 */ /* 0x000fe20000010000 */
[----:B------:R-:W-:Y:S01]  /*df30*/  FADD.FTZ R157, R203, R160 ;  /* 0x000000a0cb9d7221 */ /* 0x000fe20000010000 */
[----:B------:R3:W4:Y:S01]  /*df40*/  MUFU.EX2 R166, R17 ;  /* 0x0000001100a67308 */ /* 0x0007220000000800 */
[----:B------:R-:W-:Y:S01]  /*df50*/  F2FP.F16.F32.PACK_AB R201, R170, R201 ;  /* 0x000000c9aac9723e */ /* 0x000fe200000000ff */
[C---:B------:R-:W-:Y:S01]  /*df60*/  FADD.FTZ R159, R169.reuse, R164 ;  /* 0x000000a4a99f7221 */ /* 0x040fe20000010000 */
[----:B------:R-:W-:Y:S01]  /*df70*/  FADD.FTZ R160, R174, R157 ;  /* 0x0000009daea07221 */ /* 0x000fe20000010000 */
[----:B------:R-:W-:-:S02]  /*df80*/  F2FP.F16.F32.PACK_AB R202, R169, R202 ;  /* 0x000000caa9ca723e */ /* 0x000fc400000000ff */
[----:B------:R-:W-:Y:S01]  /*df90*/  FADD.FTZ R164, R196, R159 ;  /* 0x0000009fc4a47221 */ /* 0x000fe20000010000 */
[----:B------:R-:W-:Y:S01]  /*dfa0*/  F2FP.F16.F32.PACK_AB R203, R174, R203 ;  /* 0x000000cbaecb723e */ /* 0x000fe200000000ff */
[----:B------:R-:W5:Y:S01]  /*dfb0*/  MUFU.EX2 R20, R173 ;  /* 0x000000ad00147308 */ /* 0x000f620000000800 */
[----:B---3--:R-:W-:Y:S01]  /*dfc0*/  FADD.FTZ R17, R5, R160 ;  /* 0x000000a005117221 */ /* 0x008fe20000010000 */
[C---:B------:R-:W-:Y:S01]  /*dfd0*/  FADD.FTZ R157, R187.reuse, R164 ;  /* 0x000000a4bb9d7221 */ /* 0x040fe20000010000 */
[----:B------:R-:W-:Y:S02]  /*dfe0*/  F2FP.F16.F32.PACK_AB R196, R187, R196 ;  /* 0x000000c4bbc4723e */ /* 0x000fe400000000ff */
[----:B------:R-:W-:Y:S01]  /*dff0*/  FADD.FTZ R160, R162, R17 ;  /* 0x00000011a2a07221 */ /* 0x000fe20000010000 */
[----:B------:R-:W-:Y:S01]  /*e000*/  FADD.FTZ R164, R198, R157 ;  /* 0x0000009dc6a47221 */ /* 0x000fe20000010000 */
[----:B------:R-:W-:Y:S01]  /*e010*/  F2FP.F16.F32.PACK_AB R198, R161, R198 ;  /* 0x000000c6a1c6723e */ /* 0x000fe200000000ff */
[----:B------:R-:W3:Y:S01]  /*e020*/  MUFU.EX2 R156, R156 ;  /* 0x0000009c009c7308 */ /* 0x000ee20000000800 */
[----:B------:R-:W-:Y:S01]  /*e030*/  FADD.FTZ R17, R199, R160 ;  /* 0x000000a0c7117221 */ /* 0x000fe20000010000 */
[----:B------:R-:W-:Y:S01]  /*e040*/  FADD.FTZ R164, R161, R164 ;  /* 0x000000a4a1a47221 */ /* 0x000fe20000010000 */
[----:B--2---:R-:W-:-:S02]  /*e050*/  F2FP.F16.F32.PACK_AB R199, R154, R199 ;  /* 0x000000c79ac7723e */ /* 0x004fc400000000ff */
[----:B------:R-:W-:Y:S01]  /*e060*/  FADD.FTZ R17, R154, R17 ;  /* 0x000000119a117221 */ /* 0x000fe20000010000 */
[----:B------:R-:W-:Y:S01]  /*e070*/  FADD.FTZ R5, R21, R164 ;  /* 0x000000a415057221 */ /* 0x000fe20000010000 */
[C---:B----4-:R-:W-:Y:S02]  /*e080*/  F2FP.F16.F32.PACK_AB R193, R155.reuse, R166 ;  /* 0x000000a69bc1723e */ /* 0x050fe400000000ff */
[----:B------:R-:W-:Y:S01]  /*e090*/  FADD.FTZ R17, R166, R17 ;  /* 0x00000011a6117221 */ /* 0x000fe20000010000 */
[----:B------:R-:W-:Y:S01]  /*e0a0*/  FADD.FTZ R154, R152, R5 ;  /* 0x00000005989a7221 */ /* 0x000fe20000010000 */
[----:B-----5:R-:W-:Y:S02]  /*e0b0*/  F2FP.F16.F32.PACK_AB R194, R20, R153 ;  /* 0x0000009914c2723e */ /* 0x020fe400000000ff */
[----:B------:R-:W-:Y:S01]  /*e0c0*/  FADD.FTZ R17, R155, R17 ;  /* 0x000000119b117221 */ /* 0x000fe20000010000 */
[----:B------:R-:W-:-:S03]  /*e0d0*/  FADD.FTZ R5, R153, R154 ;  /* 0x0000009a99057221 */ /* 0x000fc60000010000 */
[----:B------:R-:W-:Y:S01]  /*e0e0*/  FADD.FTZ R21, R158, R17 ;  /* 0x000000119e157221 */ /* 0x000fe20000010000 */
[----:B------:R-:W-:Y:S01]  /*e0f0*/  FADD.FTZ R17, R20, R5 ;  /* 0x0000000514117221 */ /* 0x000fe20000010000 */
[C---:B---3--:R-:W-:Y:S01]  /*e100*/  F2FP.F16.F32.PACK_AB R195, R156.reuse, R158 ;  /* 0x0000009e9cc3723e */ /* 0x048fe200000000ff */
[----:B------:R-:W-:Y:S02]  /*e110*/  IMAD.MOV.U32 R20, RZ, RZ, R3 ;  /* 0x000000ffff147224 */ /* 0x000fe400078e0003 */
[----:B------:R-:W-:Y:S01]  /*e120*/  FADD.FTZ R5, R156, R21 ;  /* 0x000000159c057221 */ /* 0x000fe20000010000 */
[----:B------:R-:W-:Y:S01]  /*e130*/  MOV R21, R4 ;  /* 0x0000000400157202 */ /* 0x000fe20000000f00 */
[----:B-1----:R-:W-:Y:S06]  /*e140*/  @P2 BRA `(.L_x_1981) ;  /* 0xffffffc400082947 */ /* 0x002fec000383ffff */
.L_x_1972:
        /* <DEDUP_REMOVED lines=131> */
.L_x_1982:
[----:B------:R-:W-:Y:S01]  /*e980*/  R2UR UR6, R16 ;  /* 0x00000000100672ca */ /* 0x000fe200000e0000 */
[----:B------:R-:W-:-:S12]  /*e990*/  ULEA UR5, UR46, UR60, 0x3 ;  /* 0x0000003c2e057291 */ /* 0x000fd8000f8e183f */
[----:B------:R-:W-:-:S05]  /*e9a0*/  IMAD.U32 R0, RZ, RZ, UR6 ;  /* 0x00000006ff007e24 */ /* 0x000fca000f8e00ff */
[----:B------:R-:W-:-:S04]  /*e9b0*/  SHF.L.U32 R0, R0, 0x1f, RZ ;  /* 0x0000001f00007819 */ /* 0x000fc800000006ff */
[----:B------:R1:W2:Y:S01]  /*e9c0*/  SYNCS.PHASECHK.TRANS64.TRYWAIT P2, [UR5+0x38850], R0 ;  /* 0x03885000ff0075a7 */ /* 0x0002a20008040145 */
[----:B------:R-:W-:Y:S05]  /*e9d0*/  @!P0 BRA `(.L_x_1983) ;  /* 0x0000000000048947 */ /* 0x000fea0003800000 */
[----:B------:R-:W-:Y:S01]  /*e9e0*/  BPT.TRAP 0x1 ;  /* 0x000000040000795c */ /* 0x000fe20000300000 */
.L_x_1983:
[----:B--2---:R-:W-:Y:S05]  /*e9f0*/  @P2 BRA `(.L_x_1984) ;  /* 0x0000000000082947 */ /* 0x004fea0003800000 */
[----:B------:R-:W2:Y:S02]  /*ea00*/  SYNCS.PHASECHK.TRANS64.TRYWAIT P0, [UR5+0x38850], R0 ;  /* 0x03885000ff0075a7 */ /* 0x000ea40008000145 */
[----:B--2---:R-:W-:Y:S05]  /*ea10*/  @!P0 BRA `(.L_x_1985) ;  /* 0x0000005c006c8947 */ /* 0x004fea0003800000 */
.L_x_1984:
[----:B------:R-:W-:Y:S01]  /*ea20*/  UIADD3 UR60, UR60, 0x400, URZ ;  /* 0x000004003c3c7890 */ /* 0x000fe2000fffe03f */
[----:B------:R-:W-:Y:S01]  /*ea30*/  WARPGROUP.ARRIVE ;  /* 0x00000000000079c5 */ /* 0x000fe20000000000 */
[----:B------:R-:W-:Y:S01]  /*ea40*/  UMOV UR7, 0x40000040 ;  /* 0x4000004000077882 */ /* 0x000fe20000000000 */
[----:B------:R-:W-:Y:S01]  /*ea50*/  UMOV UR11, 0x40000040 ;  /* 0x40000040000b7882 */ /* 0x000fe20000000000 */
[----:B------:R-:W-:Y:S01]  /*ea60*/  USHF.R.U32.HI UR60, URZ, 0x4, UR60 ;  /* 0x000000043f3c7899 */ /* 0x000fe2000801163c */
[----:B------:R-:W3:Y:S01]  /*ea70*/  SHFL.BFLY PT, R2, R5, 0x2, 0x1f ;  /* 0x0c401f0005027f89 */ /* 0x000ee200000e0000 */
[----:B------:R-:W-:Y:S02]  /*ea80*/  R2UR UR12, R219 ;  /* 0x00000000db0c72ca */ /* 0x000fe400000e0000 */
[----:B------:R-:W-:Y:S01]  /*ea90*/  ULOP3.LUT UR60, UR60, 0x3fff, URZ, 0xc0, !UPT ;  /* 0x00003fff3c3c7892 */ /* 0x000fe2000f8ec03f */
[----:B-12---:R-:W1:Y:S01]  /*eaa0*/  SHFL.BFLY PT, R0, R17, 0x2, 0x1f ;  /* 0x0c401f0011007f89 */ /* 0x006e6200000e0000 */
[----:B------:R-:W-:-:S02]  /*eab0*/  R2UR UR9, R16 ;  /* 0x00000000100972ca */ /* 0x000fc400000e0000 */
[----:B------:R-:W-:Y:S01]  /*eac0*/  ULOP3.LUT UR6, UR60, 0x2800000, URZ, 0xfc, !UPT ;  /* 0x028000003c067892 */ /* 0x000fe2000f8efc3f */
[----:B------:R-:W-:Y:S02]  /*ead0*/  MOV R13, UR4 ;  /* 0x00000004000d7c02 */ /* 0x000fe40008000f00 */
[----:B------:R-:W-:Y:S01]  /*eae0*/  MOV R12, UR5 ;  /* 0x00000005000c7c02 */ /* 0x000fe20008000f00 */
[----:B------:R-:W-:Y:S02]  /*eaf0*/  UIMAD UR6, UR46, 0xa00, UR6 ;  /* 0x00000a002e0678a4 */ /* 0x000fe4000f8e0206 */
[----:B------:R-:W-:Y:S02]  /*eb00*/  UIADD3 UR46, UR46, 0x1, URZ ;  /* 0x000000012e2e7890 */ /* 0x000fe4000fffe03f */
[----:B------:R-:W-:Y:S02]  /*eb10*/  UIADD3 UR8, UR6, 0x80, URZ ;  /* 0x0000008006087890 */ /* 0x000fe4000fffe03f */
[----:B------:R-:W-:-:S02]  /*eb20*/  UISETP.NE.AND UP0, UPT, UR46, 0x2, UPT ;  /* 0x000000022e00788c */ /* 0x000fc4000bf05270 */
[----:B------:R-:W-:Y:S01]  /*eb30*/  UIADD3 UR12, UR12, 0x1, URZ ;  /* 0x000000010c0c7890 */ /* 0x000fe2000fffe03f */
[----:B------:R-:W-:Y:S01]  /*eb40*/  HGMMA.64x256x16.F32 R24, R208, gdesc[UR4].tnspB, R24, gsb0 ;  /* 0x43e00004d0187df0 */ /* 0x000fe20008000818 */
[----:B------:R-:W-:Y:S01]  /*eb50*/  UMOV UR7, 0x40000040 ;  /* 0x4000004000077882 */ /* 0x000fe20000000000 */
[----:B------:R-:W-:Y:S01]  /*eb60*/  UMOV UR10, UR8 ;  /* 0x00000008000a7c82 */ /* 0x000fe20008000000 */
[----:B------:R-:W-:Y:S01]  /*eb70*/  UIADD3 UR8, UR6, 0x100, URZ ;  /* 0x0000010006087890 */ /* 0x000fe2000fffe03f */
[----:B---3--:R-:W-:Y:S01]  /*eb80*/  FADD.FTZ R2, R2, R5 ;  /* 0x0000000502027221 */ /* 0x008fe20000010000 */
[----:B------:R-:W-:Y:S01]  /*eb90*/  IMAD.MOV.U32 R5, RZ, RZ, RZ ;  /* 0x000000ffff057224 */ /* 0x000fe200078e00ff */
[----:B------:R-:W-:Y:S01]  /*eba0*/  MOV R219, UR12 ;  /* 0x0000000c00db7c02 */ /* 0x000fe20008000f00 */
[----:B------:R-:W-:Y:S01]  /*ebb0*/  USEL UR46, UR46, URZ, UP0 ;  /* 0x0000003f2e2e7287 */ /* 0x000fe20008000000 */
[----:B-1----:R-:W-:Y:S01]  /*ebc0*/  FADD.FTZ R0, R0, R17 ;  /* 0x0000001100007221 */ /* 0x002fe20000010000 */
[----:B------:R-:W1:Y:S04]  /*ebd0*/  SHFL.BFLY PT, R9, R2, 0x1, 0x1f ;  /* 0x0c201f0002097f89 */ /* 0x000e6800000e0000 */
[----:B------:R-:W2:Y:S01]  /*ebe0*/  SHFL.BFLY PT, R7, R0, 0x1, 0x1f ;  /* 0x0c201f0000077f89 */ /* 0x000ea200000e0000 */
[----:B-1----:R-:W-:Y:S01]  /*ebf0*/  FADD.FTZ R11, R2, R9 ;  /* 0x00000009020b7221 */ /* 0x002fe20000010000 */
[----:B------:R-:W-:Y:S01]  /*ec00*/  MOV R9, UR4 ;  /* 0x0000000400097c02 */ /* 0x000fe20008000f00 */
[----:B------:R-:W-:Y:S01]  /*ec10*/  USEL UR4, URZ, 0x1, UP0 ;  /* 0x000000013f047887 */ /* 0x000fe20008000000 */
[----:B------:R-:W-:-:S02]  /*ec20*/  IMAD.MOV.U32 R2, RZ, RZ, -0x800000 ;  /* 0xff800000ff027424 */ /* 0x000fc400078e00ff */
[----:B--2---:R-:W-:Y:S01]  /*ec30*/  FADD.FTZ R10, R0, R7 ;  /* 0x00000007000a7221 */ /* 0x004fe20000010000 */
[----:B------:R-:W-:Y:S01]  /*ec40*/  FSETP.NE.FTZ.AND P2, PT, R11, RZ, PT ;  /* 0x000000ff0b00720b */ /* 0x000fe20003f55000 */
[----:B------:R-:W-:Y:S01]  /*ec50*/  ULOP3.LUT UR9, UR9, UR4, URZ, 0x3c, !UPT ;  /* 0x0000000409097292 */ /* 0x000fe2000f8e3c3f */
[----:B------:R-:W-:Y:S01]  /*ec60*/  MOV R7, RZ ;  /* 0x000000ff00077202 */ /* 0x000fe20000000f00 */
[----:B------:R-:W-:Y:S01]  /*ec70*/  IMAD.MOV.U32 R0, RZ, RZ, -0x800000 ;  /* 0xff800000ff007424 */ /* 0x000fe200078e00ff */
[----:B------:R-:W-:-:S03]  /*ec80*/  FSETP.NE.FTZ.AND P0, PT, R10, RZ, PT ;  /* 0x000000ff0a00720b */ /* 0x000fc60003f15000 */
[----:B------:R-:W-:-:S06]  /*ec90*/  IMAD.U32 R16, RZ, RZ, UR9 ;  /* 0x00000009ff107e24 */ /* 0x000fcc000f8e00ff */
[----:B------:R-:W1:Y:S01]  /*eca0*/  @P2 MUFU.LG2 R8, R11 ;  /* 0x0000000b00082308 */ /* 0x000e620000000c00 */
[----:B------:R-:W-:-:S03]  /*ecb0*/  @P2 FMUL.FTZ R13, R13, 0.69314718246459960938 ;  /* 0x3f3172180d0d2820 */ /* 0x000fc60000410000 */
[----:B------:R-:W-:-:S04]  /*ecc0*/  @P0 FMUL.FTZ R9, R9, 0.69314718246459960938 ;  /* 0x3f31721809090820 */ /* 0x000fc80000410000 */
[----:B------:R-:W-:Y:S08]  /*ecd0*/  @P2 MUFU.RCP R5, R11 ;  /* 0x0000000b00052308 */ /* 0x000ff00000001000 */
[----:B------:R-:W2:Y:S01]  /*ece0*/  @P0 MUFU.LG2 R6, R10 ;  /* 0x0000000a00060308 */ /* 0x000ea20000000c00 */
[----:B-1----:R-:W-:-:S04]  /*ecf0*/  @P2 FMUL.FTZ R8, R8, 0.69314718246459960938 ;  /* 0x3f31721808082820 */ /* 0x002fc80000410000 */
[----:B------:R-:W-:-:S03]  /*ed00*/  @P2 FFMA.FTZ R2, R13, R3, R8 ;  /* 0x000000030d022223 */ /* 0x000fc60000010008 */
[----:B------:R1:W3:Y:S02]  /*ed10*/  @P0 MUFU.RCP R7, R10 ;  /* 0x0000000a00070308 */ /* 0x0002e40000001000 */
[----:B-1----:R-:W-:Y:S02]  /*ed20*/  @!P1 VIADD R10, R12, 0x38860 ;  /* 0x000388600c0a9836 */ /* 0x002fe40000000000 */
[----:B--2---:R-:W-:-:S03]  /*ed30*/  @P0 FMUL.FTZ R6, R6, 0.69314718246459960938 ;  /* 0x3f31721806060820 */ /* 0x004fc60000410000 */
[----:B------:R-:W-:Y:S01]  /*ed40*/  @!P1 PRMT R3, RZ, 0x654, R10 ;  /* 0x00000654ff039816 */ /* 0x000fe2000000000a */
[----:B------:R-:W-:Y:S01]  /*ed50*/  @P0 FFMA.FTZ R0, R9, R4, R6 ;  /* 0x0000000409000223 */ /* 0x000fe20000010006 */
[----:B------:R-:W-:Y:S01]  /*ed60*/  PLOP3.LUT P0, PT, PT, PT, PT, 0x8, 0x0 ;  /* 0x000000000000781c */ /* 0x000fe20003f0e170 */
        /* <DEDUP_REMOVED lines=18> */
[----:B------:R-:W-:-:S15]  /*ee90*/  WARPGROUP.ARRIVE ;  /* 0x00000000000079c5 */ /* 0x000fde0000000000 */
[----:B------:R-:W-:-:S08]  /*eea0*/  NOP ;  /* 0x0000000000007918 */ /* 0x000fd00000000000 */
[----:B------:R-:W-:Y:S03]  /*eeb0*/  HGMMA.64x256x16.F32 R24, R192, gdesc[UR4].tnspB, R24, gsb0 ;  /* 0x43e00004c0187df0 */ /* 0x000fe60008000818 */
[----:B------:R-:W-:Y:S02]  /*eec0*/  WARPGROUP.DEPBAR.LE gsb0, 0x0 ;  /* 0x00008000000079c5 */ /* 0x000fe40000010000 */
[-C--:B------:R-:W-:Y:S01]  /*eed0*/  FMUL.FTZ R163, R83, R5.reuse ;  /* 0x0000000553a37220 */ /* 0x080fe20000410000 */
[-C--:B------:R-:W-:Y:S01]  /*eee0*/  FMUL.FTZ R83, R86, R5.reuse ;  /* 0x0000000556537220 */ /* 0x080fe20000410000 */
[-C--:B------:R-:W-:Y:S01]  /*eef0*/  FMUL.FTZ R86, R87, R5.reuse ;  /* 0x0000000557567220 */ /* 0x080fe20000410000 */
[-C--:B------:R-:W-:Y:S01]  /*ef00*/  FMUL.FTZ R87, R91, R5.reuse ;  /* 0x000000055b577220 */ /* 0x080fe20000410000 */
[-C--:B------:R-:W-:Y:S01]  /*ef10*/  FMUL.FTZ R91, R94, R5.reuse ;  /* 0x000000055e5b7220 */ /* 0x080fe20000410000 */
[----:B------:R-:W-:Y:S01]  /*ef20*/  FMUL.FTZ R94, R95, R5 ;  /* 0x000000055f5e7220 */ /* 0x000fe20000410000 */
[-C--:B---3--:R-:W-:Y:S01]  /*ef30*/  FMUL.FTZ R4, R24, R7.reuse ;  /* 0x0000000718047220 */ /* 0x088fe20000410000 */
        /* <DEDUP_REMOVED lines=122> */
.L_x_1955:
        /* <DEDUP_REMOVED lines=9> */
[----:B------:R-:W-:Y:S01]  /*f770*/  BAR.SYNC.DEFER_BLOCKING 0x1, 0x100 ;  /* 0x0044000000007b1d */ /* 0x000fe20000010000 */
[C---:B------:R-:W-:Y:S01]  /*f780*/  IADD3 R31, P3, R22.reuse, 0x4000, RZ ;  /* 0x00004000161f7810 */ /* 0x040fe20007f7e0ff */
[----:B------:R-:W-:Y:S01]  /*f790*/  USHF.R.S32.HI UR5, URZ, 0x1f, UR43 ;  /* 0x0000001f3f057899 */ /* 0x000fe2000801142b */
[----:B------:R-:W-:Y:S02]  /*f7a0*/  LOP3.LUT R26, R27, 0x380, RZ, 0xc0, !PT ;  /* 0x000003801b1a7812 */ /* 0x000fe400078ec0ff */
[C---:B------:R-:W-:Y:S01]  /*f7b0*/  IADD3 R19, P6, R22.reuse, 0x20, RZ ;  /* 0x0000002016137810 */ /* 0x040fe20007fde0ff */
[----:B------:R-:W-:Y:S01]  /*f7c0*/  ULDC UR10, c[0x0][0xa88] ;  /* 0x0002a200000a7ab9 */ /* 0x000fe20000000800 */
[----:B------:R-:W-:Y:S01]  /*f7d0*/  IADD3 R21, P5, R22, 0x40, RZ ;  /* 0x0000004016157810 */ /* 0x000fe20007fbe0ff */
[----:B------:R-:W-:Y:S01]  /*f7e0*/  ULDC.64 UR6, c[0x0][0xb70] ;  /* 0x0002dc0000067ab9 */ /* 0x000fe20000000a00 */
[----:B------:R-:W-:Y:S01]  /*f7f0*/  LOP3.LUT R30, R31, 0x380, RZ, 0xc0, !PT ;  /* 0x000003801f1e7812 */ /* 0x000fe200078ec0ff */
[----:B------:R-:W-:Y:S01]  /*f800*/  UIMAD UR5, UR5, UR6, URZ ;  /* 0x00000006050572a4 */ /* 0x000fe2000f8e023f */
[----:B------:R-:W-:Y:S01]  /*f810*/  SHF.R.U64 R26, R26, 0x3, RZ ;  /* 0x000000031a1a7819 */ /* 0x000fe200000012ff */
[----:B------:R-:W-:Y:S01]  /*f820*/  UIMAD.WIDE.U32 UR8, UR43, UR6, URZ ;  /* 0x000000062b0872a5 */ /* 0x000fe2000f8e003f */
[----:B------:R-:W-:Y:S01]  /*f830*/  LOP3.LUT R18, R19, 0x380, RZ, 0xc0, !PT ;  /* 0x0000038013127812 */ /* 0x000fe200078ec0ff */
[----:B------:R-:W-:Y:S01]  /*f840*/  UIMAD UR5, UR43, UR7, UR5 ;  /* 0x000000072b0572a4 */ /* 0x000fe2000f8e0205 */
[----:B------:R-:W-:Y:S01]  /*f850*/  IADD3 R35, P2, R22, 0x4020, RZ ;  /* 0x0000402016237810 */ /* 0x000fe20007f5e0ff */
[----:B------:R-:W-:Y:S01]  /*f860*/  ULDC.64 UR12, c[0x0][0x208] ;  /* 0x00008200000c7ab9 */ /* 0x000fe20000000a00 */
[----:B------:R-:W-:Y:S01]  /*f870*/  LOP3.LUT R20, R21, 0x380, RZ, 0xc0, !PT ;  /* 0x0000038015147812 */ /* 0x000fe200078ec0ff */
[----:B------:R-:W-:Y:S01]  /*f880*/  UIADD3 UR5, UR9, UR5, URZ ;  /* 0x0000000509057290 */ /* 0x000fe2000fffe03f */
[----:B------:R-:W-:Y:S01]  /*f890*/  SHF.R.U64 R30, R30, 0x3, RZ ;  /* 0x000000031e1e7819 */ /* 0x000fe200000012ff */
[----:B------:R-:W-:Y:S01]  /*f8a0*/  ULDC.64 UR6, c[0x0][0xb40] ;  /* 0x0002d00000067ab9 */ /* 0x000fe20000000a00 */
[----:B------:R-:W-:-:S02]  /*f8b0*/  LOP3.LUT R26, R26, R27, RZ, 0x3c, !PT ;  /* 0x0000001b1a1a7212 */ /* 0x000fc400078e3cff */
[----:B------:R-:W-:Y:S02]  /*f8c0*/  IADD3.X R27, RZ, R23, RZ, P4, !PT ;  /* 0x00000017ff1b7210 */ /* 0x000fe400027fe4ff */
[----:B------:R-:W-:Y:S02]  /*f8d0*/  SHF.R.U64 R18, R18, 0x3, RZ ;  /* 0x0000000312127819 */ /* 0x000fe400000012ff */
[----:B------:R-:W-:Y:S02]  /*f8e0*/  IADD3 R47, P4, R22, 0x8000, RZ ;  /* 0x00008000162f7810 */ /* 0x000fe40007f9e0ff */
[----:B------:R-:W-:Y:S02]  /*f8f0*/  LOP3.LUT R34, R35, 0x380, RZ, 0xc0, !PT ;  /* 0x0000038023227812 */ /* 0x000fe400078ec0ff */
[----:B------:R-:W-:Y:S02]  /*f900*/  SHF.R.U64 R20, R20, 0x3, RZ ;  /* 0x0000000314147819 */ /* 0x000fe400000012ff */
[----:B------:R-:W-:Y:S01]  /*f910*/  LOP3.LUT R30, R30, R31, RZ, 0x3c, !PT ;  /* 0x0000001f1e1e7212 */ /* 0x000fe200078e3cff */
[----:B------:R-:W-:Y:S01]  /*f920*/  IMAD.X R31, RZ, RZ, R23, P3 ;  /* 0x000000ffff1f7224 */ /* 0x000fe200018e0617 */
[----:B------:R-:W-:-:S02]  /*f930*/  IADD3 R103, R215, UR42, RZ ;  /* 0x0000002ad7677c10 */ /* 0x000fc4000fffe0ff */
[----:B------:R-:W-:Y:S02]  /*f940*/  LOP3.LUT R18, R18, R19, RZ, 0x3c, !PT ;  /* 0x0000001312127212 */ /* 0x000fe400078e3cff */
[----:B------:R-:W-:Y:S01]  /*f950*/  LOP3.LUT R46, R47, 0x380, RZ, 0xc0, !PT ;  /* 0x000003802f2e7812 */ /* 0x000fe200078ec0ff */
[----:B------:R-:W-:Y:S01]  /*f960*/  VIADD R5, R103, 0x8 ;  /* 0x0000000867057836 */ /* 0x000fe20000000000 */
[----:B------:R-:W-:Y:S02]  /*f970*/  SHF.R.U64 R34, R34, 0x3, RZ ;  /* 0x0000000322227819 */ /* 0x000fe400000012ff */
[----:B------:R-:W-:Y:S02]  /*f980*/  IADD3 R51, P3, R22, 0x8020, RZ ;  /* 0x0000802016337810 */ /* 0x000fe40007f7e0ff */
[----:B------:R-:W-:Y:S02]  /*f990*/  IADD3.X R19, RZ, R23, RZ, P6, !PT ;  /* 0x00000017ff137210 */ /* 0x000fe400037fe4ff */
[----:B------:R-:W-:Y:S01]  /*f9a0*/  LOP3.LUT R20, R20, R21, RZ, 0x3c, !PT ;  /* 0x0000001514147212 */ /* 0x000fe200078e3cff */
[----:B------:R-:W-:Y:S01]  /*f9b0*/  IMAD.X R21, RZ, RZ, R23, P5 ;  /* 0x000000ffff157224 */ /* 0x000fe200028e0617 */
[----:B------:R-:W-:-:S02]  /*f9c0*/  IADD3 R39, P6, R22, 0x4040, RZ ;  /* 0x0000404016277810 */ /* 0x000fc40007fde0ff */
[C---:B------:R-:W-:Y:S02]  /*f9d0*/  LOP3.LUT R67, R22.reuse, 0x380, RZ, 0xc0, !PT ;  /* 0x0000038016437812 */ /* 0x040fe400078ec0ff */
[----:B------:R-:W-:Y:S02]  /*f9e0*/  IADD3 R43, P5, R22, 0x4060, RZ ;  /* 0x00004060162b7810 */ /* 0x000fe40007fbe0ff */
[----:B------:R-:W-:Y:S02]  /*f9f0*/  SHF.R.U64 R46, R46, 0x3, RZ ;  /* 0x000000032e2e7819 */ /* 0x000fe400000012ff */
[----:B------:R-:W-:Y:S02]  /*fa00*/  LOP3.LUT R34, R34, R35, RZ, 0x3c, !PT ;  /* 0x0000002322227212 */ /* 0x000fe400078e3cff */
[----:B------:R-:W-:Y:S02]  /*fa10*/  LOP3.LUT R50, R51, 0x380, RZ, 0xc0, !PT ;  /* 0x0000038033327812 */ /* 0x000fe400078ec0ff */
[----:B------:R-:W-:-:S02]  /*fa20*/  LOP3.LUT P0, RZ, R220, 0x3, RZ, 0xc0, !PT ;  /* 0x00000003dcff7812 */ /* 0x000fc4000780c0ff */
[----:B------:R-:W-:Y:S02]  /*fa30*/  IADD3.X R35, RZ, R23, RZ, P2, !PT ;  /* 0x00000017ff237210 */ /* 0x000fe400017fe4ff */
[----:B------:R-:W-:Y:S02]  /*fa40*/  LOP3.LUT R38, R39, 0x380, RZ, 0xc0, !PT ;  /* 0x0000038027267812 */ /* 0x000fe400078ec0ff */
[----:B------:R-:W-:Y:S02]  /*fa50*/  IADD3 R55, P2, R22, 0x8040, RZ ;  /* 0x0000804016377810 */ /* 0x000fe40007f5e0ff */
[----:B------:R-:W-:Y:S02]  /*fa60*/  SHF.R.U64 R67, R67, 0x3, RZ ;  /* 0x0000000343437819 */ /* 0x000fe400000012ff */
[----:B------:R-:W-:Y:S02]  /*fa70*/  LOP3.LUT R42, R43, 0x380, RZ, 0xc0, !PT ;  /* 0x000003802b2a7812 */ /* 0x000fe400078ec0ff */
[----:B------:R-:W-:-:S02]  /*fa80*/  LOP3.LUT R46, R46, R47, RZ, 0x3c, !PT ;  /* 0x0000002f2e2e7212 */ /* 0x000fc400078e3cff */
[----:B------:R-:W-:Y:S02]  /*fa90*/  SHF.R.U64 R50, R50, 0x3, RZ ;  /* 0x0000000332327819 */ /* 0x000fe400000012ff */
[----:B------:R-:W-:Y:S02]  /*faa0*/  ISETP.GE.OR P1, PT, R5, UR10, P0 ;  /* 0x0000000a05007c0c */ /* 0x000fe40008726670 */
[----:B------:R-:W-:Y:S02]  /*fab0*/  IADD3.X R47, RZ, R23, RZ, P4, !PT ;  /* 0x00000017ff2f7210 */ /* 0x000fe400027fe4ff */
[----:B------:R-:W-:Y:S02]  /*fac0*/  SHF.R.U64 R38, R38, 0x3, RZ ;  /* 0x0000000326267819 */ /* 0x000fe400000012ff */
[----:B------:R-:W-:Y:S02]  /*fad0*/  LOP3.LUT R54, R55, 0x380, RZ, 0xc0, !PT ;  /* 0x0000038037367812 */ /* 0x000fe400078ec0ff */
[----:B------:R-:W-:-:S02]  /*fae0*/  IADD3 R75, P4, R22, 0xc020, RZ ;  /* 0x0000c020164b7810 */ /* 0x000fc40007f9e0ff */
[----:B------:R-:W-:Y:S02]  /*faf0*/  F2FP.F16.F32.PACK_AB R5, R165, R162 ;  /* 0x000000a2a505723e */ /* 0x000fe400000000ff */
[----:B------:R-:W-:Y:S01]  /*fb00*/  LOP3.LUT R66, R67, R22, RZ, 0x3c, !PT ;  /* 0x0000001643427212 */ /* 0x000fe200078e3cff */
[--C-:B------:R-:W-:Y:S01]  /*fb10*/  IMAD.MOV.U32 R67, RZ, RZ, R23.reuse ;  /* 0x000000ffff437224 */ /* 0x100fe200078e0017 */
[----:B------:R-:W-:Y:S02]  /*fb20*/  MOV R165, R20 ;  /* 0x0000001400a57202 */ /* 0x000fe40000000f00 */
[----:B------:R-:W-:Y:S01]  /*fb30*/  SHF.R.U64 R42, R42, 0x3, RZ ;  /* 0x000000032a2a7819 */ /* 0x000fe200000012ff */
[----:B------:R-:W1:Y:S01]  /*fb40*/  LDC.64 R20, c[0x0][0xb78] ;  /* 0x0002de00ff147b82 */ /* 0x000e620000000a00 */
[----:B------:R-:W-:Y:S01]  /*fb50*/  LOP3.LUT R50, R50, R51, RZ, 0x3c, !PT ;  /* 0x0000003332327212 */ /* 0x000fe200078e3cff */
[----:B------:R-:W-:Y:S01]  /*fb60*/  IMAD.X R51, RZ, RZ, R23, P3 ;  /* 0x000000ffff337224 */ /* 0x000fe200018e0617 */
[----:B------:R-:W-:-:S02]  /*fb70*/  F2FP.F16.F32.PACK_AB R4, R25, R4 ;  /* 0x000000041904723e */ /* 0x000fc400000000ff */
[----:B------:R-:W-:Y:S01]  /*fb80*/  LOP3.LUT R38, R38, R39, RZ, 0x3c, !PT ;  /* 0x0000002726267212 */ /* 0x000fe200078e3cff */
[----:B------:R-:W-:Y:S01]  /*fb90*/  IMAD.X R39, RZ, RZ, R23, P6 ;  /* 0x000000ffff277224 */ /* 0x000fe200030e0617 */
[----:B------:R-:W-:Y:S02]  /*fba0*/  SHF.R.U64 R54, R54, 0x3, RZ ;  /* 0x0000000336367819 */ /* 0x000fe400000012ff */
[----:B------:R-:W-:Y:S02]  /*fbb0*/  IADD3 R25, P3, R22, 0xc040, RZ ;  /* 0x0000c04016197810 */ /* 0x000fe40007f7e0ff */
[----:B------:R-:W-:Y:S02]  /*fbc0*/  LOP3.LUT R74, R75, 0x380, RZ, 0xc0, !PT ;  /* 0x000003804b4a7812 */ /* 0x000fe400078ec0ff */
[----:B------:R-:W-:Y:S02]  /*fbd0*/  LOP3.LUT R42, R42, R43, RZ, 0x3c, !PT ;  /* 0x0000002b2a2a7212 */ /* 0x000fe400078e3cff */
[----:B------:R-:W-:-:S02]  /*fbe0*/  IADD3 R59, P6, R22, 0x8060, RZ ;  /* 0x00008060163b7810 */ /* 0x000fc40007fde0ff */
[----:B------:R-:W-:Y:S02]  /*fbf0*/  IADD3.X R43, RZ, R23, RZ, P5, !PT ;  /* 0x00000017ff2b7210 */ /* 0x000fe40002ffe4ff */
[----:B------:R-:W-:Y:S02]  /*fc00*/  MOV R67, R66 ;  /* 0x0000004200437202 */ /* 0x000fe40000000f00 */
[----:B------:R-:W-:Y:S02]  /*fc10*/  IADD3 R63, P5, R22, 0xc000, RZ ;  /* 0x0000c000163f7810 */ /* 0x000fe40007fbe0ff */
[----:B------:R-:W-:Y:S02]  /*fc20*/  LOP3.LUT R54, R54, R55, RZ, 0x3c, !PT ;  /* 0x0000003736367212 */ /* 0x000fe400078e3cff */
[----:B------:R-:W-:Y:S02]  /*fc30*/  LOP3.LUT R66, R25, 0x380, RZ, 0xc0, !PT ;  /* 0x0000038019427812 */ /* 0x000fe400078ec0ff */
[----:B------:R-:W-:-:S02]  /*fc40*/  F2FP.F16.F32.PACK_AB R6, R29, R6 ;  /* 0x000000061d06723e */ /* 0x000fc400000000ff */
[----:B------:R-:W-:Y:S02]  /*fc50*/  SHF.R.U64 R74, R74, 0x3, RZ ;  /* 0x000000034a4a7819 */ /* 0x000fe400000012ff */
[----:B------:R-:W-:Y:S02]  /*fc60*/  F2FP.F16.F32.PACK_AB R7, R164, R7 ;  /* 0x00000007a407723e */ /* 0x000fe400000000ff */
[----:B------:R-:W-:Y:S02]  /*fc70*/  IADD3.X R55, RZ, R23, RZ, P2, !PT ;  /* 0x00000017ff377210 */ /* 0x000fe400017fe4ff */
[----:B------:R-:W-:Y:S01]  /*fc80*/  LOP3.LUT R58, R59, 0x380, RZ, 0xc0, !PT ;  /* 0x000003803b3a7812 */ /* 0x000fe200078ec0ff */
[----:B------:R2:W-:Y:S01]  /*fc90*/  STSM.16.M88.4 [R67], R4 ;  /* 0x0000000443007844 */ /* 0x0005e20000000200 */
[----:B------:R-:W-:Y:S02]  /*fca0*/  IADD3 R71, P2, R22, 0xc060, RZ ;  /* 0x0000c06016477810 */ /* 0x000fe40007f5e0ff */
[----:B------:R-:W-:-:S02]  /*fcb0*/  LOP3.LUT R62, R63, 0x380, RZ, 0xc0, !PT ;  /* 0x000003803f3e7812 */ /* 0x000fc400078ec0ff */
[----:B------:R-:W-:Y:S02]  /*fcc0*/  SHF.R.U64 R66, R66, 0x3, RZ ;  /* 0x0000000342427819 */ /* 0x000fe400000012ff */
[----:B------:R-:W-:Y:S01]  /*fcd0*/  LOP3.LUT R74, R74, R75, RZ, 0x3c, !PT ;  /* 0x0000004b4a4a7212 */ /* 0x000fe200078e3cff */
[----:B------:R-:W-:Y:S01]  /*fce0*/  IMAD.X R75, RZ, RZ, R23, P4 ;  /* 0x000000ffff4b7224 */ /* 0x000fe200020e0617 */
[----:B------:R-:W-:Y:S02]  /*fcf0*/  SHF.R.U64 R58, R58, 0x3, RZ ;  /* 0x000000033a3a7819 */ /* 0x000fe400000012ff */
[----:B------:R-:W-:Y:S02]  /*fd00*/  LOP3.LUT R70, R71, 0x380, RZ, 0xc0, !PT ;  /* 0x0000038047467812 */ /* 0x000fe400078ec0ff */
[----:B------:R-:W-:Y:S01]  /*fd10*/  MOV R166, R18 ;  /* 0x0000001200a67202 */ /* 0x000fe20000000f00 */
[----:B------:R-:W-:Y:S01]  /*fd20*/  IMAD.U32 R19, RZ, RZ, UR9 ;  /* 0x00000009ff137e24 */ /* 0x000fe2000f8e00ff */
[----:B------:R-:W-:-:S02]  /*fd30*/  F2FP.F16.F32.PACK_AB R8, R41, R8 ;  /* 0x000000082908723e */ /* 0x000fc400000000ff */
[----:B--2---:R-:W-:Y:S02]  /*fd40*/  F2FP.F16.F32.PACK_AB R4, R33, R32 ;  /* 0x000000202104723e */ /* 0x004fe400000000ff */
[----:B------:R-:W-:Y:S02]  /*fd50*/  F2FP.F16.F32.PACK_AB R5, R153, R56 ;  /* 0x000000389905723e */ /* 0x000fe400000000ff */
[----:B------:R-:W-:Y:S02]  /*fd60*/  F2FP.F16.F32.PACK_AB R6, R37, R36 ;  /* 0x000000242506723e */ /* 0x000fe400000000ff */
[----:B------:R-:W-:Y:S02]  /*fd70*/  F2FP.F16.F32.PACK_AB R7, R155, R52 ;  /* 0x000000349b07723e */ /* 0x000fe400000000ff */
[----:B------:R-:W-:Y:S02]  /*fd80*/  F2FP.F16.F32.PACK_AB R9, R64, R9 ;  /* 0x000000094009723e */ /* 0x000fe400000000ff */
[----:B------:R-:W-:Y:S01]  /*fd90*/  F2FP.F16.F32.PACK_AB R10, R45, R10 ;  /* 0x0000000a2d0a723e */ /* 0x000fe200000000ff */
[----:B------:R1:W-:Y:S01]  /*fda0*/  STSM.16.M88.4 [R166], R4 ;  /* 0x00000004a6007844 */ /* 0x0003e20000000200 */
[----:B------:R-:W-:-:S02]  /*fdb0*/  F2FP.F16.F32.PACK_AB R11, R152, R11 ;  /* 0x0000000b980b723e */ /* 0x000fc400000000ff */
[----:B------:R-:W-:Y:S02]  /*fdc0*/  SHF.R.U64 R62, R62, 0x3, RZ ;  /* 0x000000033e3e7819 */ /* 0x000fe400000012ff */
[----:B------:R-:W-:Y:S01]  /*fdd0*/  LOP3.LUT R66, R66, R25, RZ, 0x3c, !PT ;  /* 0x0000001942427212 */ /* 0x000fe200078e3cff */
[----:B------:R-:W-:Y:S01]  /*fde0*/  STSM.16.M88.4 [R165], R8 ;  /* 0x00000008a5007844 */ /* 0x000fe20000000200 */
[----:B------:R-:W-:Y:S02]  /*fdf0*/  MOV R164, R26 ;  /* 0x0000001a00a47202 */ /* 0x000fe40000000f00 */
[----:B------:R-:W-:Y:S02]  /*fe00*/  F2FP.F16.F32.PACK_AB R12, R49, R12 ;  /* 0x0000000c310c723e */ /* 0x000fe400000000ff */
[----:B------:R-:W-:Y:S02]  /*fe10*/  F2FP.F16.F32.PACK_AB R13, R154, R13 ;  /* 0x0000000d9a0d723e */ /* 0x000fe400000000ff */
[----:B------:R-:W-:-:S02]  /*fe20*/  F2FP.F16.F32.PACK_AB R14, R53, R14 ;  /* 0x0000000e350e723e */ /* 0x000fc400000000ff */
[----:B------:R-:W-:Y:S02]  /*fe30*/  F2FP.F16.F32.PACK_AB R15, R156, R15 ;  /* 0x0000000f9c0f723e */ /* 0x000fe400000000ff */
[----:B------:R-:W-:Y:S02]  /*fe40*/  MOV R162, R30 ;  /* 0x0000001e00a27202 */ /* 0x000fe40000000f00 */
[----:B------:R-:W-:Y:S01]  /*fe50*/  MOV R35, R34 ;  /* 0x0000002200237202 */ /* 0x000fe20000000f00 */
[----:B------:R-:W-:Y:S01]  /*fe60*/  STSM.16.M88.4 [R164], R12 ;  /* 0x0000000ca4007844 */ /* 0x000fe20000000200 */
[----:B------:R-:W-:Y:S02]  /*fe70*/  F2FP.F16.F32.PACK_AB R24, R57, R24 ;  /* 0x000000183918723e */ /* 0x000fe400000000ff */
[----:B------:R-:W-:Y:S02]  /*fe80*/  F2FP.F16.F32.PACK_AB R25, R157, R48 ;  /* 0x000000309d19723e */ /* 0x000fe400000000ff */
[----:B------:R-:W-:-:S02]  /*fe90*/  F2FP.F16.F32.PACK_AB R26, R61, R60 ;  /* 0x0000003c3d1a723e */ /* 0x000fc400000000ff */
[----:B------:R-:W-:Y:S02]  /*fea0*/  F2FP.F16.F32.PACK_AB R27, R159, R44 ;  /* 0x0000002c9f1b723e */ /* 0x000fe400000000ff */
[----:B------:R-:W-:Y:S01]  /*feb0*/  LOP3.LUT R58, R58, R59, RZ, 0x3c, !PT ;  /* 0x0000003b3a3a7212 */ /* 0x000fe200078e3cff */
[----:B------:R-:W-:Y:S01]  /*fec0*/  IMAD.X R59, RZ, RZ, R23, P6 ;  /* 0x000000ffff3b7224 */ /* 0x000fe200030e0617 */
[----:B------:R-:W-:Y:S01]  /*fed0*/  SHF.R.U64 R70, R70, 0x3, RZ ;  /* 0x0000000346467819 */ /* 0x000fe200000012ff */
[----:B------:R-:W-:Y:S01]  /*fee0*/  STSM.16.M88.4 [R162], R24 ;  /* 0x00000018a2007844 */ /* 0x000fe20000000200 */
[----:B------:R-:W-:Y:S02]  /*fef0*/  MOV R34, R74 ;  /* 0x0000004a00227202 */ /* 0x000fe40000000f00 */
[----:B------:R-:W-:Y:S02]  /*ff00*/  F2FP.F16.F32.PACK_AB R28, R65, R28 ;  /* 0x0000001c411c723e */ /* 0x000fe400000000ff */
[----:B------:R-:W-:-:S02]  /*ff10*/  F2FP.F16.F32.PACK_AB R29, R161, R40 ;  /* 0x00000028a11d723e */ /* 0x000fc400000000ff */
[----:B------:R-:W-:Y:S02]  /*ff20*/  F2FP.F16.F32.PACK_AB R30, R69, R68 ;  /* 0x00000044451e723e */ /* 0x000fe400000000ff */
[----:B------:R-:W-:Y:S02]  /*ff30*/  F2FP.F16.F32.PACK_AB R31, R158, R17 ;  /* 0x000000119e1f723e */ /* 0x000fe400000000ff */
[----:B------:R-:W-:Y:S02]  /*ff40*/  F2FP.F16.F32.PACK_AB R72, R73, R72 ;  /* 0x000000484948723e */ /* 0x000fe400000000ff */
[----:B------:R-:W-:Y:S01]  /*ff50*/  F2FP.F16.F32.PACK_AB R80, R81, R80 ;  /* 0x000000505150723e */ /* 0x000fe200000000ff */
[----:B------:R-:W-:Y:S01]  /*ff60*/  STSM.16.M88.4 [R35], R28 ;  /* 0x0000001c23007844 */ /* 0x000fe20000000200 */
[----:B------:R-:W-:Y:S02]  /*ff70*/  MOV R38, R38 ;  /* 0x0000002600267202 */ /* 0x000fe40000000f00 */
[----:B------:R-:W-:Y:S01]  /*ff80*/  MOV R19, UR5 ;  /* 0x0000000500137c02 */ /* 0x000fe20008000f00 */
[----:B------:R-:W-:Y:S01]  /*ff90*/  USHF.R.S32.HI UR5, URZ, 0x1f, UR44 ;  /* 0x0000001f3f057899 */ /* 0x000fe2000801142c */
[----:B------:R-:W-:-:S02]  /*ffa0*/  F2FP.F16.F32.PACK_AB R73, R160, R3 ;  /* 0x00000003a049723e */ /* 0x000fc400000000ff */
[----:B------:R-:W-:Y:S02]  /*ffb0*/  F2FP.F16.F32.PACK_AB R74, R77, R76 ;  /* 0x0000004c4d4a723e */ /* 0x000fe400000000ff */
[----:B------:R-:W-:Y:S01]  /*ffc0*/  F2FP.F16.F32.PACK_AB R75, R79, R78 ;  /* 0x0000004e4f4b723e */ /* 0x000fe200000000ff */
[----:B-1----:R-:W-:Y:S01]  /*ffd0*/  IMAD R4, R20, UR5, RZ ;  /* 0x0000000514047c24 */ /* 0x002fe2000f8e02ff */
[----:B------:R-:W-:Y:S02]  /*ffe0*/  F2FP.F16.F32.PACK_AB R81, R163, R82 ;  /* 0x00000052a351723e */ /* 0x000fe400000000ff */
[----:B------:R-:W-:Y:S01]  /*fff0*/  F2FP.F16.F32.PACK_AB R88, R89, R88 ;  /* 0x000000585958723e */ /* 0x000fe200000000ff */
[----:B------:R-:W-:Y:S01]  /*10000*/  STSM.16.M88.4 [R38], R72 ;  /* 0x0000004826007844 */ /* 0x000fe20000000200 */
[----:B------:R-:W-:Y:S01]  /*10010*/  LOP3.LUT R62, R62, R63, RZ, 0x3c, !PT ;  /* 0x0000003f3e3e7212 */ /* 0x000fe200078e3cff */
[----:B------:R-:W-:Y:S01]  /*10020*/  IMAD R4, R21, UR44, R4 ;  /* 0x0000002c15047c24 */ /* 0x000fe2000f8e0204 */
[----:B------:R-:W-:-:S02]  /*10030*/  MOV R42, R42 ;  /* 0x0000002a002a7202 */ /* 0x000fc40000000f00 */
[----:B------:R-:W-:Y:S02]  /*10040*/  F2FP.F16.F32.PACK_AB R82, R85, R84 ;  /* 0x000000545552723e */ /* 0x000fe400000000ff */
[----:B------:R-:W-:Y:S02]  /*10050*/  F2FP.F16.F32.PACK_AB R83, R86, R83 ;  /* 0x000000535653723e */ /* 0x000fe400000000ff */
[----:B------:R-:W-:Y:S02]  /*10060*/  F2FP.F16.F32.PACK_AB R89, R87, R90 ;  /* 0x0000005a5759723e */ /* 0x000fe400000000ff */
[----:B------:R-:W-:Y:S01]  /*10070*/  F2FP.F16.F32.PACK_AB R96, R97, R96 ;  /* 0x000000606160723e */ /* 0x000fe200000000ff */
[----:B------:R-:W-:Y:S01]  /*10080*/  STSM.16.M88.4 [R42], R80 ;  /* 0x000000502a007844 */ /* 0x000fe20000000200 */
[----:B------:R-:W-:Y:S02]  /*10090*/  MOV R46, R46 ;  /* 0x0000002e002e7202 */ /* 0x000fe40000000f00 */
[----:B------:R-:W-:-:S02]  /*100a0*/  IADD3.X R63, RZ, R23, RZ, P5, !PT ;  /* 0x00000017ff3f7210 */ /* 0x000fc40002ffe4ff */
[----:B------:R-:W-:Y:S02]  /*100b0*/  MOV R18, UR8 ;  /* 0x0000000800127c02 */ /* 0x000fe40008000f00 */
[----:B------:R-:W-:Y:S02]  /*100c0*/  F2FP.F16.F32.PACK_AB R90, R93, R92 ;  /* 0x0000005c5d5a723e */ /* 0x000fe400000000ff */
[----:B------:R-:W-:Y:S01]  /*100d0*/  F2FP.F16.F32.PACK_AB R91, R94, R91 ;  /* 0x0000005b5e5b723e */ /* 0x000fe200000000ff */
[----:B------:R-:W-:Y:S01]  /*100e0*/  IMAD.WIDE.U32 R18, R20, UR44, R18 ;  /* 0x0000002c14127c25 */ /* 0x000fe2000f8e0012 */
[----:B------:R-:W-:Y:S02]  /*100f0*/  F2FP.F16.F32.PACK_AB R97, R95, R98 ;  /* 0x000000625f61723e */ /* 0x000fe400000000ff */
[----:B------:R-:W-:Y:S01]  /*10100*/  F2FP.F16.F32.PACK_AB R104, R105, R104 ;  /* 0x000000686968723e */ /* 0x000fe200000000ff */
[----:B------:R-:W-:Y:S01]  /*10110*/  STSM.16.M88.4 [R46], R88 ;  /* 0x000000582e007844 */ /* 0x000fe20000000200 */
[----:B------:R-:W-:Y:S01]  /*10120*/  LOP3.LUT R70, R70, R71, RZ, 0x3c, !PT ;  /* 0x0000004746467212 */ /* 0x000fe200078e3cff */
[----:B------:R-:W-:Y:S01]  /*10130*/  IMAD.X R71, RZ, RZ, R23, P2 ;  /* 0x000000ffff477224 */ /* 0x000fe200010e0617 */
        /* <DEDUP_REMOVED lines=34> */
[----:B------:R-:W-:Y:S01]  /*10360*/  MOV R70, R70 ;  /* 0x0000004600467202 */ /* 0x000fe20000000f00 */
[----:B------:R-:W-:Y:S01]  /*10370*/  STSM.16.M88.4 [R66], R136 ;  /* 0x0000008842007844 */ /* 0x000fe20000000200 */
[----:B------:R-:W-:Y:S02]  /*10380*/  F2FP.F16.F32.PACK_AB R146, R149, R148 ;  /* 0x000000949592723e */ /* 0x000fe400000000ff */
[----:B------:R-:W-:-:S02]  /*10390*/  F2FP.F16.F32.PACK_AB R147, R151, R150 ;  /* 0x000000969793723e */ /* 0x000fc400000000ff */
        /* <DEDUP_REMOVED lines=50> */
.L_x_1989:
[----:B------:R-:W-:Y:S05]  /*106c0*/  BSYNC B0 ;  /* 0x0000000000007941 */ /* 0x000fea0003800000 */
.L_x_1988:
[----:B------:R-:W-:Y:S05]  /*106d0*/  BRA `(.L_x_1987) ;  /* 0x0000000800947947 */ /* 0x000fea0003800000 */
.L_x_1986:
        /* <DEDUP_REMOVED lines=31> */
[----:B------:R-:W-:Y:S02]  /*108d0*/  LEA.HI.X R5, R2, UR9, R3, 0x2, P0 ;  /* 0x0000000902057c11 */ /* 0x000fe400080f1403 */
[----:B------:R-:W-:-:S05]  /*108e0*/  MOV R3, 0xff800000 ;  /* 0xff80000000037802 */ /* 0x000fca0000000f00 */
[----:B------:R1:W-:Y:S02]  /*108f0*/  STG.E desc[UR10][R4.64], R3 ;  /* 0x0000000304007986 */ /* 0x0003e4000c10190a */
.L_x_1991:
[----:B------:R-:W-:Y:S05]  /*10900*/  BSYNC B0 ;  /* 0x0000000000007941 */ /* 0x000fea0003800000 */
.L_x_1990:
[----:B------:R-:W-:Y:S01]  /*10910*/  R2UR UR7, R218 ;  /* 0x00000000da0772ca */ /* 0x000fe200000e0000 */
[----:B------:R-:W-:Y:S01]  /*10920*/  ULDC UR5, c[0x0][0xa88] ;  /* 0x0002a20000057ab9 */ /* 0x000fe20000000800 */
[C---:B------:R-:W-:Y:S01]  /*10930*/  VIADD R0, R216.reuse, 0x20 ;  /* 0x00000020d8007836 */ /* 0x040fe20000000000 */
[----:B------:R-:W-:Y:S01]  /*10940*/  UIADD3 UR42, -UR42, UR5, URZ ;  /* 0x000000052a2a7290 */ /* 0x000fe2000fffe13f */
[----:B-1----:R-:W-:Y:S01]  /*10950*/  IMAD R3, R9, UR43, R8 ;  /* 0x0000002b09037c24 */ /* 0x002fe2000f8e0208 */
[----:B------:R-:W-:Y:S01]  /*10960*/  SHF.R.S32.HI R217, RZ, 0x1f, R216 ;  /* 0x0000001fffd97819 */ /* 0x000fe200000114d8 */
[----:B------:R-:W-:Y:S01]  /*10970*/  BSSY B0, `(.L_x_1992) ;  /* 0x0000026000007945 */ /* 0x000fe20003800000 */
[C---:B------:R-:W-:Y:S01]  /*10980*/  IADD3 R2, R216.reuse, 0x40, RZ ;  /* 0x00000040d8027810 */ /* 0x040fe20007ffe0ff */
        /* <DEDUP_REMOVED lines=9> */
[----:B--2---:R-:W-:-:S04]  /*10a20*/  IADD3 R5, R14, UR5, RZ ;  /* 0x000000050e057c10 */ /* 0x004fc8000fffe0ff */
[----:B------:R-:W-:Y:S01]  /*10a30*/  IADD3 R11, R7, R3, RZ ;  /* 0x00000003070b7210 */ /* 0x000fe20007ffe0ff */
        /* <DEDUP_REMOVED lines=17> */
[----:B------:R-:W-:-:S02]  /*10b50*/  ULDC.64 UR6, c[0x0][0xa80] ;  /* 0x0002a00000067ab9 */ /* 0x000fc40000000a00 */
[----:B------:R-:W-:Y:S02]  /*10b60*/  LEA R12, P6, R2, UR6, 0x1 ;  /* 0x00000006020c7c11 */ /* 0x000fe4000f8c08ff */
[----:B------:R-:W-:-:S04]  /*10b70*/  IADD3 R3, R3, R9, RZ ;  /* 0x0000000903037210 */ /* 0x000fc80007ffe0ff */
[----:B------:R-:W-:-:S05]  /*10b80*/  LEA.HI.X R13, R2, UR7, R3, 0x1, P6 ;  /* 0x00000007020d7c11 */ /* 0x000fca000b0f0c03 */
[----:B------:R1:W-:Y:S04]  /*10b90*/  @!P2 STG.E.128 desc[UR8][R12.64], RZ ;  /* 0x000000ff0c00a986 */ /* 0x0003e8000c101d08 */
[----:B------:R1:W-:Y:S04]  /*10ba0*/  @!P3 STG.E.128 desc[UR8][R12.64+0x80], RZ ;  /* 0x000080ff0c00b986 */ /* 0x0003e8000c101d08 */
[----:B------:R1:W-:Y:S04]  /*10bb0*/  @!P4 STG.E.128 desc[UR8][R12.64+0x100], RZ ;  /* 0x000100ff0c00c986 */ /* 0x0003e8000c101d08 */
[----:B------:R1:W-:Y:S02]  /*10bc0*/  @!P5 STG.E.128 desc[UR8][R12.64+0x180], RZ ;  /* 0x000180ff0c00d986 */ /* 0x0003e4000c101d08 */
.L_x_1993:
[----:B------:R-:W-:Y:S05]  /*10bd0*/  BSYNC B0 ;  /* 0x0000000000007941 */ /* 0x000fea0003800000 */
.L_x_1992:
        /* <DEDUP_REMOVED lines=10> */
[----:B------:R-:W-:Y:S01]  /*10c80*/  ULDC.64 UR8, c[0x0][0x208] ;  /* 0x0000820000087ab9 */ /* 0x000fe20000000a00 */
[----:B------:R-:W-:Y:S01]  /*10c90*/  ISETP.GE.AND P4, PT, R2, UR5, PT ;  /* 0x0000000502007c0c */ /* 0x000fe2000bf86270 */
[----:B------:R-:W-:Y:S01]  /*10ca0*/  IMAD.MOV.U32 R2, RZ, RZ, R6 ;  /* 0x000000ffff027224 */ /* 0x000fe200078e0006 */
[----:B------:R-:W-:Y:S01]  /*10cb0*/  MOV R3, R11 ;  /* 0x0000000b00037202 */ /* 0x000fe20000000f00 */
[----:B------:R-:W-:Y:S01]  /*10cc0*/  IMAD R0, R0, UR6, RZ ;  /* 0x0000000600007c24 */ /* 0x000fe2000f8e02ff */
[----:B------:R-:W-:-:S02]  /*10cd0*/  IADD3 R8, R212, 0xc0, RZ ;  /* 0x000000c0d4087810 */ /* 0x000fc40007ffe0ff */
[----:B------:R-:W-:Y:S01]  /*10ce0*/  ISETP.GE.AND P3, PT, R212, UR5, PT ;  /* 0x00000005d4007c0c */ /* 0x000fe2000bf66270 */
[----:B------:R-:W-:Y:S01]  /*10cf0*/  IMAD.WIDE.U32 R2, R9, UR6, R2 ;  /* 0x0000000609027c25 */ /* 0x000fe2000f8e0002 */
        /* <DEDUP_REMOVED lines=10> */
.L_x_1995:
[----:B------:R-:W-:Y:S05]  /*10da0*/  BSYNC B0 ;  /* 0x0000000000007941 */ /* 0x000fea0003800000 */
.L_x_1994:
[----:B------:R-:W-:Y:S04]  /*10db0*/  BSSY B0, `(.L_x_1996) ;  /* 0x000001b000007945 */ /* 0x000fe80003800000 */
[----:B------:R-:W-:Y:S05]  /*10dc0*/  @P1 BRA `(.L_x_1997) ;  /* 0x0000000000641947 */ /* 0x000fea0003800000 */
[----:B--2---:R-:W-:Y:S01]  /*10dd0*/  IADD3 R9, P0, R4, 0x40, RZ ;  /* 0x0000004004097810 */ /* 0x004fe20007f1e0ff */
[C---:B------:R-:W-:Y:S01]  /*10de0*/  VIADD R3, R212.reuse, 0x80 ;  /* 0x00000080d4037836 */ /* 0x040fe20000000000 */
[----:B------:R-:W-:Y:S01]  /*10df0*/  IADD3 R2, R212, 0x40, RZ ;  /* 0x00000040d4027810 */ /* 0x000fe20007ffe0ff */
[----:B------:R-:W-:Y:S01]  /*10e00*/  ULDC UR5, c[0x0][0xa8c] ;  /* 0x0002a30000057ab9 */ /* 0x000fe20000000800 */
        /* <DEDUP_REMOVED lines=21> */
.L_x_1997:
[----:B------:R-:W-:Y:S05]  /*10f60*/  BSYNC B0 ;  /* 0x0000000000007941 */ /* 0x000fea0003800000 */
.L_x_1996:
[----:B------:R-:W-:Y:S04]  /*10f70*/  BSSY B0, `(.L_x_1987) ;  /* 0x000001b000007945 */ /* 0x000fe80003800000 */
[----:B------:R-:W-:Y:S05]  /*10f80*/  @P2 BRA `(.L_x_1998) ;  /* 0x0000000000642947 */ /* 0x000fea0003800000 */
[----:B------:R-:W-:Y:S01]  /*10f90*/  IADD3 R7, P0, R4, 0x60, RZ ;  /* 0x0000006004077810 */ /* 0x000fe20007f1e0ff */
[----:B------:R-:W-:Y:S01]  /*10fa0*/  VIADD R0, R212, 0x40 ;  /* 0x00000040d4007836 */ /* 0x000fe20000000000 */
[----:B------:R-:W-:Y:S01]  /*10fb0*/  MOV R3, R11 ;  /* 0x0000000b00037202 */ /* 0x000fe20000000f00 */
[----:B------:R-:W-:Y:S01]  /*10fc0*/  ULDC UR5, c[0x0][0xa8c] ;  /* 0x0002a30000057ab9 */ /* 0x000fe20000000800 */
[----:B------:R-:W-:Y:S01]  /*10fd0*/  IADD3.X R4, RZ, R5, RZ, P0, !PT ;  /* 0x00000005ff047210 */ /* 0x000fe200007fe4ff */
[----:B------:R-:W-:Y:S01]  /*10fe0*/  ULDC.64 UR6, c[0x0][0xad8] ;  /* 0x0002b60000067ab9 */ /* 0x000fe20000000a00 */
[----:B------:R-:W-:Y:S01]  /*10ff0*/  IMAD.MOV.U32 R2, RZ, RZ, R6 ;  /* 0x000000ffff027224 */ /* 0x000fe200078e0006 */
[----:B------:R-:W-:Y:S01]  /*11000*/  ISETP.GE.AND P2, PT, R0, UR5, PT ;  /* 0x0000000500007c0c */ /* 0x000fe2000bf46270 */
[C---:B------:R-:W-:Y:S01]  /*11010*/  VIADD R5, R212.reuse, 0x80 ;  /* 0x00000080d4057836 */ /* 0x040fe20000000000 */
[----:B------:R-:W-:Y:S01]  /*11020*/  IADD3 R0, R212, 0xc0, RZ ;  /* 0x000000c0d4007810 */ /* 0x000fe20007ffe0ff */
[----:B------:R-:W-:Y:S01]  /*11030*/  IMAD R4, R4, UR6, RZ ;  /* 0x0000000604047c24 */ /* 0x000fe2000f8e02ff */
[----:B------:R-:W-:Y:S01]  /*11040*/  ISETP.GE.AND P1, PT, R212, UR5, PT ;  /* 0x00000005d4007c0c */ /* 0x000fe2000bf26270 */
[----:B------:R-:W-:Y:S01]  /*11050*/  IMAD.WIDE.U32 R2, R7, UR6, R2 ;  /* 0x0000000607027c25 */ /* 0x000fe2000f8e0002 */
[----:B------:R-:W-:Y:S01]  /*11060*/  ISETP.GE.AND P3, PT, R5, UR5, PT ;  /* 0x0000000505007c0c */ /* 0x000fe2000bf66270 */
[----:B------:R-:W-:Y:S01]  /*11070*/  ULDC.64 UR8, c[0x0][0x208] ;  /* 0x0000820000087ab9 */ /* 0x000fe20000000a00 */
[----:B------:R-:W-:Y:S01]  /*11080*/  ISETP.GE.AND P4, PT, R0, UR5, PT ;  /* 0x0000000500007c0c */ /* 0x000fe2000bf86270 */
[----:B------:R-:W-:Y:S01]  /*11090*/  IMAD R7, R7, UR7, R4 ;  /* 0x0000000707077c24 */ /* 0x000fe2000f8e0204 */
[----:B------:R-:W-:-:S02]  /*110a0*/  ULDC.64 UR6, c[0x0][0xa80] ;  /* 0x0002a00000067ab9 */ /* 0x000fc40000000a00 */
[----:B------:R-:W-:Y:S01]  /*110b0*/  LEA R4, P0, R2, UR6, 0x1 ;  /* 0x0000000602047c11 */ /* 0x000fe2000f8008ff */
[----:B------:R-:W-:-:S05]  /*110c0*/  IMAD.IADD R3, R3, 0x1, R7 ;  /* 0x0000000103037824 */ /* 0x000fca00078e0207 */
[----:B------:R-:W-:-:S05]  /*110d0*/  LEA.HI.X R5, R2, UR7, R3, 0x1, P0 ;  /* 0x0000000702057c11 */ /* 0x000fca00080f0c03 */
[----:B------:R4:W-:Y:S04]  /*110e0*/  @!P1 STG.E.128 desc[UR8][R4.64], RZ ;  /* 0x000000ff04009986 */ /* 0x0009e8000c101d08 */
[----:B------:R4:W-:Y:S04]  /*110f0*/  @!P2 STG.E.128 desc[UR8][R4.64+0x80], RZ ;  /* 0x000080ff0400a986 */ /* 0x0009e8000c101d08 */
[----:B------:R4:W-:Y:S04]  /*11100*/  @!P3 STG.E.128 desc[UR8][R4.64+0x100], RZ ;  /* 0x000100ff0400b986 */ /* 0x0009e8000c101d08 */
[----:B------:R4:W-:Y:S02]  /*11110*/  @!P4 STG.E.128 desc[UR8][R4.64+0x180], RZ ;  /* 0x000180ff0400c986 */ /* 0x0009e4000c101d08 */
.L_x_1998:
[----:B------:R-:W-:Y:S05]  /*11120*/  BSYNC B0 ;  /* 0x0000000000007941 */ /* 0x000fea0003800000 */
.L_x_1987:
[----:B------:R-:W5:Y:S02]  /*11130*/  LDC R0, c[0x0][0xda8] ;  /* 0x00036a00ff007b82 */ /* 0x000f640000000800 */
[----:B-----5:R-:W-:-:S13]  /*11140*/  ISETP.LE.AND P0, PT, R0, UR4, PT ;  /* 0x0000000400007c0c */ /* 0x020fda000bf03270 */
[----:B------:R-:W-:Y:S05]  /*11150*/  @!P0 BRA `(.L_x_1999) ;  /* 0xfffffefc00208947 */ /* 0x000fea000383ffff */
[----:B------:R-:W-:Y:S05]  /*11160*/  EXIT ;  /* 0x000000000000794d */ /* 0x000fea0003800000 */
.L_x_1951:
        /* <DEDUP_REMOVED lines=8> */
[----:B------:R-:W-:Y:S01]  /*111f0*/  MOV R17, 0x1 ;  /* 0x0000000100117802 */ /* 0x000fe20000000f00 */
[----:B------:R-:W-:-:S05]  /*11200*/  IMAD.MOV.U32 R16, RZ, RZ, RZ ;  /* 0x000000ffff107224 */ /* 0x000fca00078e00ff */
[----:B------:R-:W1:Y:S02]  /*11210*/  LDC R0, c[0x0][0xda8] ;  /* 0x00036a00ff007b82 */ /* 0x000e640000000800 */
[----:B-1----:R-:W-:-:S13]  /*11220*/  ISETP.LE.AND P0, PT, R0, UR4, PT ;  /* 0x0000000400007c0c */ /* 0x002fda000bf03270 */
[----:B------:R-:W-:Y:S05]  /*11230*/  @P0 BRA `(.L_x_2000) ;  /* 0x0000003000000947 */ /* 0x000fea0003800000 */
[----:B------:R-:W1:Y:S01]  /*11240*/  S2R R2, SR_TID.X ;  /* 0x0000000000027919 */ /* 0x000e620000002100 */
[----:B------:R-:W-:Y:S01]  /*11250*/  MOV R18, UR4 ;  /* 0x0000000400127c02 */ /* 0x000fe20008000f00 */
[----:B------:R-:W-:Y:S01]  /*11260*/  IMAD.MOV.U32 R16, RZ, RZ, RZ ;  /* 0x000000ffff107224 */ /* 0x000fe200078e00ff */
[----:B------:R-:W-:Y:S01]  /*11270*/  MOV R17, 0x1 ;  /* 0x0000000100117802 */ /* 0x000fe20000000f00 */
[----:B------:R-:W-:Y:S01]  /*11280*/  ULDC UR50, c[0x0][0xc] ;  /* 0x0000030000327ab9 */ /* 0x000fe20000000800 */
[----:B------:R-:W-:Y:S01]  /*11290*/  ULDC.64 UR42, c[0x0][0x198] ;  /* 0x00006600002a7ab9 */ /* 0x000fe20000000a00 */
[----:B------:R-:W-:Y:S01]  /*112a0*/  UMOV UR49, URZ ;  /* 0x0000003f00317c82 */ /* 0x000fe20008000000 */
[----:B-1----:R-:W-:-:S07]  /*112b0*/  LOP3.LUT R19, R2, 0x1f, RZ, 0xc0, !PT ;  /* 0x0000001f02137812 */ /* 0x002fce00078ec0ff */
.L_x_2048:
        /* <DEDUP_REMOVED lines=21> */
.L_x_2001:
[----:B------:R-:W-:Y:S01]  /*11410*/  ULDC UR9, c[0x0][0xdc4] ;  /* 0x0003710000097ab9 */ /* 0x000fe20000000800 */
[----:B------:R-:W-:Y:S01]  /*11420*/  UMOV UR6, UR7 ;  /* 0x0000000700067c82 */ /* 0x000fe20008000000 */
[----:B------:R-:W-:-:S11]  /*11430*/  UISETP.NE.AND UP0, UPT, UR9, 0x1, UPT ;  /* 0x000000010900788c */ /* 0x000fd6000bf05270 */
[----:B------:R-:W-:Y:S02]  /*11440*/  @UP0 ULDC.64 UR10, c[0x0][0xdc8] ;  /* 0x00037200000a0ab9 */ /* 0x000fe40000000a00 */
[----:B------:R-:W-:-:S04]  /*11450*/  UIMAD.WIDE.U32 UR4, UR7, UR10, URZ ;  /* 0x0000000a070472a5 */ /* 0x000fc8000f8e003f */
[----:B------:R-:W-:-:S04]  /*11460*/  @UP0 USHF.R.U32.HI UR6, URZ, UR11, UR5 ;  /* 0x0000000b3f060299 */ /* 0x000fc80008011605 */
[----:B------:R-:W-:-:S12]  /*11470*/  UIMAD UR4, UR6, UR9, URZ ;  /* 0x00000009060472a4 */ /* 0x000fd8000f8e023f */
.L_x_2002:
[----:B------:R-:W-:Y:S01]  /*11480*/  ULDC.64 UR10, c[0x0][0x3f8] ;  /* 0x0000fe00000a7ab9 */ /* 0x000fe20000000a00 */
[----:B------:R-:W-:Y:S01]  /*11490*/  ULOP3.LUT UR6, URZ, UR6, URZ, 0x33, !UPT ;  /* 0x000000063f067292 */ /* 0x000fe2000f8e333f */
[----:B------:R-:W-:Y:S01]  /*114a0*/  BSSY B6, `(.L_x_2003) ;  /* 0x00002ca000067945 */ /* 0x000fe20003800000 */
[----:B------:R-:W-:Y:S02]  /*114b0*/  UISETP.NE.U32.AND UP0, UPT, UR10, URZ, UPT ;  /* 0x0000003f0a00728c */ /* 0x000fe4000bf05070 */
[----:B------:R-:W-:Y:S02]  /*114c0*/  UIADD3 UR9, UR7, -UR4, URZ ;  /* 0x8000000407097290 */ /* 0x000fe4000fffe03f */
[----:B------:R-:W-:Y:S01]  /*114d0*/  UISETP.NE.AND.EX UP0, UPT, UR11, URZ, UPT, UP0 ;  /* 0x0000003f0b00728c */ /* 0x000fe2000bf05300 */
[----:B------:R-:W-:Y:S01]  /*114e0*/  ULDC UR4, c[0x0][0xdac] ;  /* 0x00036b0000047ab9 */ /* 0x000fe20000000800 */
[----:B------:R-:W-:Y:S01]  /*114f0*/  ULDC UR5, c[0x0][0x404] ;  /* 0x0001010000057ab9 */ /* 0x000fe20000000800 */
[----:B------:R-:W-:Y:S01]  /*11500*/  UIADD3 UR6, UR6, UR4, URZ ;  /* 0x0000000406067290 */ /* 0x000fe2000fffe03f */
[----:B------:R-:W-:-:S02]  /*11510*/  ULDC UR7, c[0x0][0x2e0] ;  /* 0x0000b80000077ab9 */ /* 0x000fc40000000800 */
[----:B------:R-:W-:Y:S01]  /*11520*/  ULDC UR4, c[0x0][0x288] ;  /* 0x0000a20000047ab9 */ /* 0x000fe20000000800 */
[----:B------:R-:W-:Y:S02]  /*11530*/  USHF.L.U32 UR45, UR6, 0x7, URZ ;  /* 0x00000007062d7899 */ /* 0x000fe4000800063f */
[----:B------:R-:W-:Y:S02]  /*11540*/  USEL UR6, UR5, 0x1, UP0 ;  /* 0x0000000105067887 */ /* 0x000fe40008000000 */
[----:B------:R-:W-:Y:S02]  /*11550*/  UIADD3 UR5, UR45, 0xcf, -UR4 ;  /* 0x000000cf2d057890 */ /* 0x000fe4000fffe804 */
[----:B------:R-:W-:Y:S02]  /*11560*/  UIMAD UR4, UR6, UR7, 0x4f ;  /* 0x0000004f060474a4 */ /* 0x000fe4000f8e0207 */
[----:B------:R-:W-:Y:S02]  /*11570*/  UIMAD UR6, UR6, UR7, UR5 ;  /* 0x00000007060672a4 */ /* 0x000fe4000f8e0205 */
[----:B------:R-:W-:Y:S01]  /*11580*/  UIMAD.WIDE UR4, UR4, 0x66666667, URZ ;  /* 0x66666667040478a5 */ /* 0x000fe2000f8e023f */
[----:B------:R-:W-:Y:S01]  /*11590*/  ULDC UR10, c[0x0][0xdc4] ;  /* 0x00037100000a7ab9 */ /* 0x000fe20000000800 */
[----:B------:R-:W-:-:S02]  /*115a0*/  UIMAD.WIDE UR6, UR6, 0x66666667, URZ ;  /* 0x66666667060678a5 */ /* 0x000fc4000f8e023f */
[----:B------:R-:W-:Y:S02]  /*115b0*/  UIMAD UR10, UR8, UR10, UR9 ;  /* 0x0000000a080a72a4 */ /* 0x000fe4000f8e0209 */
[----:B------:R-:W-:Y:S01]  /*115c0*/  USHF.R.U32.HI UR6, URZ, 0x1f, UR7 ;  /* 0x0000001f3f067899 */ /* 0x000fe20008011607 */
[----:B------:R-:W-:Y:S01]  /*115d0*/  UMOV UR8, UR5 ;  /* 0x0000000500087c82 */ /* 0x000fe20008000000 */
[----:B------:R-:W-:Y:S01]  /*115e0*/  ULDC UR11, c[0x0][0xdb8] ;  /* 0x00036e00000b7ab9 */ /* 0x000fe20000000800 */
[----:B------:R-:W-:Y:S02]  /*115f0*/  USHF.R.U32.HI UR9, URZ, 0x1f, UR8 ;  /* 0x0000001f3f097899 */ /* 0x000fe40008011608 */
[----:B------:R-:W-:Y:S02]  /*11600*/  ULEA.HI.SX32 UR6, UR7, UR6, 0x1b ;  /* 0x0000000607067291 */ /* 0x000fe4000f8fda3f */
[----:B------:R-:W-:Y:S02]  /*11610*/  ULEA.HI.SX32 UR9, UR8, UR9, 0x1b ;  /* 0x0000000908097291 */ /* 0x000fe4000f8fda3f */
[----:B------:R-:W-:-:S02]  /*11620*/  UISETP.NE.AND UP1, UPT, UR11, 0x1, UPT ;  /* 0x000000010b00788c */ /* 0x000fc4000bf25270 */
[----:B------:R-:W-:Y:S01]  /*11630*/  UISETP.LT.AND UP0, UPT, UR9, UR6, UPT ;  /* 0x000000060900728c */ /* 0x000fe2000bf01270 */
[----:B------:R-:W-:-:S03]  /*11640*/  UMOV UR47, UR10 ;  /* 0x0000000a002f7c82 */ /* 0x000fc60008000000 */
[----:B------:R-:W-:-:S05]  /*11650*/  USEL UR41, UR9, UR6, UP0 ;  /* 0x0000000609297287 */ /* 0x000fca0008000000 */
[----:B------:R-:W-:Y:S01]  /*11660*/  @UP1 ULDC UR12, c[0x0][0xdbc] ;  /* 0x00036f00000c1ab9 */ /* 0x000fe20000000800 */
[----:B------:R-:W-:Y:S01]  /*11670*/  ISETP.LT.AND P0, PT, RZ, UR41, PT ;  /* 0x00000029ff007c0c */ /* 0x000fe2000bf01270 */
[----:B------:R-:W-:Y:S01]  /*11680*/  UIMAD.WIDE.U32 UR4, UR10, UR12, URZ ;  /* 0x0000000c0a0472a5 */ /* 0x000fe2000f8e003f */
[----:B------:R-:W-:-:S03]  /*11690*/  @UP1 ULDC UR7, c[0x0][0xdc0] ;  /* 0x0003700000071ab9 */ /* 0x000fc60000000800 */
[----:B------:R-:W-:-:S04]  /*116a0*/  @UP1 USHF.R.U32.HI UR47, URZ, UR7, UR5 ;  /* 0x000000073f2f1299 */ /* 0x000fc80008011605 */
[----:B------:R-:W-:-:S04]  /*116b0*/  UIADD3 UR46, -UR47, URZ, URZ ;  /* 0x0000003f2f2e7290 */ /* 0x000fc8000fffe13f */
[----:B------:R-:W-:Y:S01]  /*116c0*/  UIMAD UR46, UR11, UR46, UR10 ;  /* 0x0000002e0b2e72a4 */ /* 0x000fe2000f8e020a */
[----:B------:R-:W-:Y:S11]  /*116d0*/  @P0 BRA `(.L_x_2004) ;  /* 0x0000000000440947 */ /* 0x000ff60003800000 */
[----:B------:R-:W-:Y:S01]  /*116e0*/  ISETP.NE.AND P0, PT, R19, RZ, PT ;  /* 0x000000ff1300720c */ /* 0x000fe20003f05270 */
[----:B------:R-:W-:-:S12]  /*116f0*/  IMAD.MOV.U32 R13, RZ, RZ, R18 ;  /* 0x000000ffff0d7224 */ /* 0x000fd800078e0012 */
        /* <DEDUP_REMOVED lines=15> */
.L_x_2004:
        /* <DEDUP_REMOVED lines=23> */
.L_x_2006:
        /* <DEDUP_REMOVED lines=12> */
[----:B------:R-:W-:Y:S01]  /*11a20*/  MOV R7, UR9 ;  /* 0x0000000900077c02 */ /* 0x000fe20008000f00 */
[----:B------:R-:W-:Y:S01]  /*11a30*/  IMAD.U32 R10, RZ, RZ, UR4 ;  /* 0x00000004ff0a7e24 */ /* 0x000fe2000f8e00ff */
[----:B------:R-:W-:Y:S01]  /*11a40*/  MOV R11, UR5 ;  /* 0x00000005000b7c02 */ /* 0x000fe20008000f00 */
[----:B------:R-:W-:Y:S01]  /*11a50*/  IMAD.MOV.U32 R8, RZ, RZ, 0x70 ;  /* 0x00000070ff087424 */ /* 0x000fe200078e00ff */
[----:B------:R-:W-:Y:S01]  /*11a60*/  MOV R12, 0x1 ;  /* 0x00000001000c7802 */ /* 0x000fe20000000f00 */
[----:B-1----:R-:W-:-:S07]  /*11a70*/  IMAD.MOV.U32 R13, RZ, RZ, RZ ;  /* 0x000000ffff0d7224 */ /* 0x002fce00078e00ff */
[----:B------:R-:W-:-:S07]  /*11a80*/  LEPC R20, `(.L_x_2008) ;  /* 0x000000001014794e */ /* 0x000fce0000000000 */
[----:B--2---:R-:W-:Y:S05]  /*11a90*/  CALL.ABS.NOINC R2 ;  /* 0x0000000002007343 */ /* 0x004fea0003c00000 */
.L_x_2008:
        /* <DEDUP_REMOVED lines=16> */
.L_x_2007:
[----:B------:R-:W-:Y:S01]  /*11ba0*/  ULDC.64 UR4, c[0x0][0x9f8] ;  /* 0x00027e0000047ab9 */ /* 0x000fe20000000a00 */
[----:B------:R-:W-:Y:S01]  /*11bb0*/  IMAD.U32 R5, RZ, RZ, UR47 ;  /* 0x0000002fff057e24 */ /* 0x000fe2000f8e00ff */
[----:B------:R-:W-:Y:S01]  /*11bc0*/  ISETP.NE.U32.AND P0, PT, RZ, UR4, PT ;  /* 0x00000004ff007c0c */ /* 0x000fe2000bf05070 */
[----:B------:R-:W-:Y:S01]  /*11bd0*/  ULDC.64 UR6, c[0x0][0x208] ;  /* 0x0000820000067ab9 */ /* 0x000fe20000000a00 */
[----:B------:R-:W-:Y:S01]  /*11be0*/  MOV R0, UR47 ;  /* 0x0000002f00007c02 */ /* 0x000fe20008000f00 */
[----:B------:R-:W1:Y:S01]  /*11bf0*/  LDC R4, c[0x0][0x428] ;  /* 0x00010a00ff047b82 */ /* 0x000e620000000800 */
[----:B------:R-:W-:-:S13]  /*11c00*/  ISETP.NE.AND.EX P0, PT, RZ, UR5, PT, P0 ;  /* 0x00000005ff007c0c */ /* 0x000fda000bf05300 */
[----:B------:R-:W2:Y:S02]  /*11c10*/  @P0 LDC.64 R2, c[0x0][0x9f8] ;  /* 0x00027e00ff020b82 */ /* 0x000ea40000000a00 */
[----:B--2---:R-:W-:-:S05]  /*11c20*/  @P0 IMAD.WIDE R2, R5, 0x4, R2 ;  /* 0x0000000405020825 */ /* 0x004fca00078e0202 */
[----:B------:R2:W3:Y:S01]  /*11c30*/  @P0 LDG.E R0, desc[UR6][R2.64] ;  /* 0x0000000602000981 */ /* 0x0004e2000c1e1900 */
[----:B-1----:R-:W-:Y:S01]  /*11c40*/  ISETP.NE.AND P0, PT, R4, 0x1, PT ;  /* 0x000000010400780c */ /* 0x002fe20003f05270 */
[----:B------:R-:W-:Y:S01]  /*11c50*/  IMAD.U32 R4, RZ, RZ, UR46 ;  /* 0x0000002eff047e24 */ /* 0x000fe2000f8e00ff */
[----:B------:R-:W-:Y:S01]  /*11c60*/  ISETP.NE.AND P1, PT, R19, RZ, PT ;  /* 0x000000ff1300720c */ /* 0x000fe20003f25270 */
[----:B------:R-:W-:Y:S01]  /*11c70*/  UMOV UR44, URZ ;  /* 0x0000003f002c7c82 */ /* 0x000fe20008000000 */
[----:B------:R-:W-:Y:S01]  /*11c80*/  UMOV UR8, 0x40 ;  /* 0x0000004000087882 */ /* 0x000fe20000000000 */
[----:B------:R-:W-:Y:S01]  /*11c90*/  UMOV UR9, UR45 ;  /* 0x0000002d00097c82 */ /* 0x000fe20008000000 */
[----:B------:R-:W-:Y:S01]  /*11ca0*/  UMOV UR10, UR46 ;  /* 0x0000002e000a7c82 */ /* 0x000fe20008000000 */
[----:B------:R-:W-:Y:S01]  /*11cb0*/  UMOV UR11, UR47 ;  /* 0x0000002f000b7c82 */ /* 0x000fe20008000000 */
[----:B------:R-:W-:Y:S01]  /*11cc0*/  UMOV UR12, 0x80 ;  /* 0x00000080000c7882 */ /* 0x000fe20000000000 */
[----:B--2---:R-:W1:Y:S01]  /*11cd0*/  LDC.64 R2, c[0x0][0x3f8] ;  /* 0x0000fe00ff027b82 */ /* 0x004e620000000a00 */
[----:B------:R-:W-:Y:S01]  /*11ce0*/  UMOV UR13, UR45 ;  /* 0x0000002d000d7c82 */ /* 0x000fe20008000000 */
[----:B------:R-:W-:Y:S01]  /*11cf0*/  UMOV UR14, UR46 ;  /* 0x0000002e000e7c82 */ /* 0x000fe20008000000 */
[----:B------:R-:W-:Y:S01]  /*11d00*/  UMOV UR15, UR47 ;  /* 0x0000002f000f7c82 */ /* 0x000fe20008000000 */
[----:B------:R-:W-:Y:S01]  /*11d10*/  UMOV UR16, 0xc0 ;  /* 0x000000c000107882 */ /* 0x000fe20000000000 */
[----:B------:R-:W-:Y:S01]  /*11d20*/  UMOV UR17, UR45 ;  /* 0x0000002d00117c82 */ /* 0x000fe20008000000 */
[----:B------:R-:W-:Y:S01]  /*11d30*/  VOTEU.ALL UP1, P1 ;  /* 0x00000000003f7886 */ /* 0x000fe20000820000 */
[----:B------:R-:W-:Y:S01]  /*11d40*/  UMOV UR18, UR46 ;  /* 0x0000002e00127c82 */ /* 0x000fe20008000000 */
[----:B------:R-:W2:Y:S01]  /*11d50*/  @P0 LDC R5, c[0x0][0x42c] ;  /* 0x00010b00ff050b82 */ /* 0x000ea20000000800 */
[----:B------:R-:W-:Y:S01]  /*11d60*/  UMOV UR19, UR47 ;  /* 0x0000002f00137c82 */ /* 0x000fe20008000000 */
[----:B------:R-:W-:Y:S01]  /*11d70*/  UMOV UR6, 0xffffffff ;  /* 0xffffffff00067882 */ /* 0x000fe20000000000 */
[----:B------:R-:W-:-:S04]  /*11d80*/  @!UP1 UIADD3 UR4, UP0, UR42, 0x270, URZ ;  /* 0x000002702a049890 */ /* 0x000fc8000ff1e03f */
[----:B------:R-:W-:Y:S01]  /*11d90*/  @!UP1 UIADD3.X UR5, URZ, UR43, URZ, UP0, !UPT ;  /* 0x0000002b3f059290 */ /* 0x000fe200087fe43f */
[----:B------:R-:W4:Y:S08]  /*11da0*/  @P0 LDC R6, c[0x0][0x430] ;  /* 0x00010c00ff060b82 */ /* 0x000f300000000800 */
[----:B------:R1:W-:Y:S01]  /*11db0*/  @!UP1 UTMAPF.L2.4D [UR44], [UR4] ;  /* 0x0000002c040095b8 */ /* 0x0003e20008018000 */
[----:B--2---:R-:W-:Y:S01]  /*11dc0*/  @P0 IMAD.HI.U32 R5, R5, UR46, RZ ;  /* 0x0000002e05050c27 */ /* 0x004fe2000f8e00ff */
[----:B------:R2:W-:Y:S04]  /*11dd0*/  @!UP1 UTMAPF.L2.4D [UR8], [UR4] ;  /* 0x00000008040095b8 */ /* 0x0005e80008018000 */
[----:B----4-:R-:W-:Y:S01]  /*11de0*/  @P0 SHF.R.U32.HI R4, RZ, R6, R5 ;  /* 0x00000006ff040219 */ /* 0x010fe20000011605 */
[----:B------:R2:W-:Y:S01]  /*11df0*/  @!UP1 UTMAPF.L2.4D [UR12], [UR4] ;  /* 0x0000000c040095b8 */ /* 0x0005e20008018000 */
[----:B-1----:R-:W-:-:S02]  /*11e00*/  ISETP.NE.U32.AND P0, PT, R2, RZ, PT ;  /* 0x000000ff0200720c */ /* 0x002fc40003f05070 */
[----:B------:R-:W-:Y:S02]  /*11e10*/  MOV R5, UR41 ;  /* 0x0000002900057c02 */ /* 0x000fe40008000f00 */
[----:B------:R-:W-:Y:S01]  /*11e20*/  ISETP.NE.AND.EX P0, PT, R3, RZ, PT, P0 ;  /* 0x000000ff0300720c */ /* 0x000fe20003f05300 */
[----:B------:R2:W-:Y:S02]  /*11e30*/  @!UP1 UTMAPF.L2.4D [UR16], [UR4] ;  /* 0x00000010040095b8 */ /* 0x0005e40008018000 */
[----:B------:R-:W-:Y:S01]  /*11e40*/  VIADD R5, R5, 0xffffffff ;  /* 0xffffffff05057836 */ /* 0x000fe20000000000 */
[----:B---3--:R-:W-:Y:S01]  /*11e50*/  SEL R6, R0, RZ, !P0 ;  /* 0x000000ff00067207 */ /* 0x008fe20004000000 */
[----:B--2---:R-:W-:Y:S08]  /*11e60*/  BRA.DIV UR6, `(.L_x_2009) ;  /* 0x0000002a06707947 */ /* 0x004ff0000b800000 */
.L_x_2060:
[----:B------:R-:W-:Y:S01]  /*11e70*/  UMOV UR4, 0xffffffff ;  /* 0xffffffff00047882 */ /* 0x000fe20000000000 */
[----:B------:R-:W-:Y:S02]  /*11e80*/  SHF.R.S32.HI R12, RZ, 0x1f, R0 ;  /* 0x0000001fff0c7819 */ /* 0x000fe40000011400 */
[----:B------:R-:W-:Y:S05]  /*11e90*/  BRA.DIV UR4, `(.L_x_2010) ;  /* 0x0000002a04907947 */ /* 0x000fea000b800000 */
[----:B------:R-:W-:-:S13]  /*11ea0*/  ELECT P6, URZ, PT ;  /* 0x00000000003f782f */ /* 0x000fda00038c0000 */
.L_x_2063:
[----:B------:R-:W-:Y:S05]  /*11eb0*/  @!P6 BRA `(.L_x_2011) ;  /* 0x000000040004e947 */ /* 0x000fea0003800000 */
[----:B------:R-:W-:Y:S01]  /*11ec0*/  MOV R6, R0 ;  /* 0x0000000000067202 */ /* 0x000fe20000000f00 */
[----:B------:R-:W-:Y:S06]  /*11ed0*/  @!P0 BRA `(.L_x_2012) ;  /* 0x00000000004c8947 */ /* 0x000fec0003800000 */
[----:B------:R-:W1:Y:S01]  /*11ee0*/  LDC R11, c[0x0][0x41c] ;  /* 0x00010700ff0b7b82 */ /* 0x000e620000000800 */
[----:B------:R-:W-:Y:S01]  /*11ef0*/  IMAD.MOV.U32 R10, RZ, RZ, R5 ;  /* 0x000000ffff0a7224 */ /* 0x000fe200078e0005 */
        /* <DEDUP_REMOVED lines=8> */
[----:B------:R-:W-:Y:S02]  /*11f80*/  SHF.R.S32.HI R7, RZ, 0x1f, R10 ;  /* 0x0000001fff077819 */ /* 0x000fe4000001140a */
[----:B------:R-:W-:-:S05]  /*11f90*/  MOV R6, R10 ;  /* 0x0000000a00067202 */ /* 0x000fca0000000f00 */
[----:B------:R-:W-:-:S04]  /*11fa0*/  IMAD.WIDE.U32 R6, R0, UR4, R6 ;  /* 0x0000000400067c25 */ /* 0x000fc8000f8e0006 */
[----:B------:R-:W-:Y:S01]  /*11fb0*/  IMAD.IADD R7, R7, 0x1, R9 ;  /* 0x0000000107077824 */ /* 0x000fe200078e0209 */
[----:B------:R-:W-:-:S04]  /*11fc0*/  LEA R8, P2, R6, R2, 0x2 ;  /* 0x0000000206087211 */ /* 0x000fc800078410ff */
[----:B------:R-:W-:-:S05]  /*11fd0*/  LEA.HI.X R9, R6, R3, R7, 0x2, P2 ;  /* 0x0000000306097211 */ /* 0x000fca00010f1407 */
[----:B------:R1:W5:Y:S01]  /*11fe0*/  LDG.E R6, desc[UR6][R8.64] ;  /* 0x0000000608067981 */ /* 0x000362000c1e1900 */
[----:B------:R-:W-:-:S05]  /*11ff0*/  IADD3 R10, -R10, RZ, RZ ;  /* 0x000000ff0a0a7210 */ /* 0x000fca0007ffe1ff */
[----:B------:R-:W-:-:S07]  /*12000*/  IMAD R5, R11, R10, R5 ;  /* 0x0000000a0b057224 */ /* 0x000fce00078e0205 */
.L_x_2012:
[----:B------:R-:W2:Y:S01]  /*12010*/  S2R R7, SR_TID.X ;  /* 0x0000000000077919 */ /* 0x000ea20000002100 */
[----:B-1----:R-:W-:Y:S02]  /*12020*/  LEA R8, R16, UR40, 0x3 ;  /* 0x0000002810087c11 */ /* 0x002fe4000f8e18ff */
[----:B--2---:R-:W-:Y:S02]  /*12030*/  LOP3.LUT R9, R7, 0x7f, RZ, 0xc0, !PT ;  /* 0x0000007f07097812 */ /* 0x004fe400078ec0ff */
[----:B------:R-:W-:Y:S02]  /*12040*/  SHF.L.U32 R7, R17, 0x1f, RZ ;  /* 0x0000001f11077819 */ /* 0x000fe400000006ff */
[----:B------:R-:W-:Y:S02]  /*12050*/  ISETP.NE.AND P3, PT, R9, RZ, PT ;  /* 0x000000ff0900720c */ /* 0x000fe40003f65270 */
[----:B------:R-:W1:Y:S02]  /*12060*/  SYNCS.PHASECHK.TRANS64.TRYWAIT P2, [R8+URZ+0x38840], R7 ;  /* 0x03884007080075a7 */ /* 0x000e64000804017f */
[----:B-1----:R-:W-:Y:S09]  /*12070*/  @!P2 BRA `(.L_x_2013) ;  /* 0x000000280038a947 */ /* 0x002ff20003800000 */
.L_x_2064:
[----:B------:R-:W-:Y:S05]  /*12080*/  @P3 BRA `(.L_x_2014) ;  /* 0x0000000000143947 */ /* 0x000fea0003800000 */
[----:B------:R-:W-:Y:S01]  /*12090*/  ISETP.NE.AND P2, PT, R19, RZ, PT ;  /* 0x000000ff1300720c */ /* 0x000fe20003f45270 */
[----:B-1----:R-:W-:-:S04]  /*120a0*/  IMAD.MOV.U32 R7, RZ, RZ, 0xa000 ;  /* 0x0000a000ff077424 */ /* 0x002fc800078e00ff */
[----:B------:R2:W-:Y:S08]  /*120b0*/  SYNCS.ARRIVE.TRANS64 RZ, [R8+URZ+0x38830], R7 ;  /* 0x0388300708ff79a7 */ /* 0x0005f0000800003f */
[----:B------:R-:W-:Y:S05]  /*120c0*/  @!P2 BRA `(.L_x_2014) ;  /* 0x000000000004a947 */ /* 0x000fea0003800000 */
[----:B------:R-:W-:Y:S01]  /*120d0*/  BPT.TRAP 0x1 ;  /* 0x000000040000795c */ /* 0x000fe20000300000 */
.L_x_2014:
        /* <DEDUP_REMOVED lines=11> */
[----:B------:R-:W-:Y:S02]  /*12190*/  UIMAD UR14, UR14, 0xa000, UR40 ;  /* 0x0000a0000e0e78a4 */ /* 0x000fe4000f8e0228 */
[----:B------:R-:W-:Y:S02]  /*121a0*/  UIADD3 UR9, UR9, 0x38830, URZ ;  /* 0x0003883009097890 */ /* 0x000fe4000fffe03f */
[----:B------:R-:W-:Y:S02]  /*121b0*/  UIMAD UR11, UR11, 0x50, URZ ;  /* 0x000000500b0b78a4 */ /* 0x000fe4000f8e023f */
[----:B------:R-:W-:Y:S02]  /*121c0*/  UIADD3 UR8, UR14, 0x24400, URZ ;  /* 0x000244000e087890 */ /* 0x000fe4000fffe03f */
[----:B------:R-:W-:Y:S02]  /*121d0*/  UIADD3 UR15, UR14, 0x26c00, URZ ;  /* 0x00026c000e0f7890 */ /* 0x000fe4000fffe03f */
[----:B------:R-:W-:-:S02]  /*121e0*/  UIADD3 UR17, UR14, 0x29400, URZ ;  /* 0x000294000e117890 */ /* 0x000fc4000fffe03f */
[----:B------:R-:W-:-:S03]  /*121f0*/  UIADD3 UR18, UR14, 0x2bc00, URZ ;  /* 0x0002bc000e127890 */ /* 0x000fc6000fffe03f */
[----:B------:R3:W-:Y:S01]  /*12200*/  UTMALDG.4D [UR8], [UR4], desc[UR6] ;  /* 0x00000608040075b4 */ /* 0x0007e20008019000 */
[----:B------:R-:W-:Y:S01]  /*12210*/  UMOV UR14, 0x80 ;  /* 0x00000080000e7882 */ /* 0x000fe20000000000 */
[----:B---3--:R-:W-:Y:S01]  /*12220*/  UMOV UR8, UR15 ;  /* 0x0000000f00087c82 */ /* 0x008fe20008000000 */
[----:B------:R-:W-:Y:S02]  /*12230*/  UMOV UR10, UR16 ;  /* 0x00000010000a7c82 */ /* 0x000fe40008000000 */
[----:B------:R3:W-:Y:S02]  /*12240*/  UTMALDG.4D [UR8], [UR4], desc[UR6] ;  /* 0x00000608040075b4 */ /* 0x0007e40008019000 */
[----:B---3--:R-:W-:Y:S01]  /*12250*/  UMOV UR8, UR17 ;  /* 0x0000001100087c82 */ /* 0x008fe20008000000 */
[----:B------:R-:W-:Y:S01]  /*12260*/  UMOV UR10, UR14 ;  /* 0x0000000e000a7c82 */ /* 0x000fe20008000000 */
[----:B------:R-:W-:Y:S01]  /*12270*/  UMOV UR14, 0xc0 ;  /* 0x000000c0000e7882 */ /* 0x000fe20000000000 */
[----:B------:R3:W-:Y:S02]  /*12280*/  UTMALDG.4D [UR8], [UR4], desc[UR6] ;  /* 0x00000608040075b4 */ /* 0x0007e40008019000 */
[----:B---3--:R-:W-:Y:S01]  /*12290*/  UMOV UR8, UR18 ;  /* 0x0000001200087c82 */ /* 0x008fe20008000000 */
[----:B------:R-:W-:-:S02]  /*122a0*/  UMOV UR10, UR14 ;  /* 0x0000000e000a7c82 */ /* 0x000fc40008000000 */
[----:B------:R3:W-:Y:S02]  /*122b0*/  UTMALDG.4D [UR8], [UR4], desc[UR6] ;  /* 0x00000608040075b4 */ /* 0x0007e40008019000 */
[----:B---3--:R-:W-:Y:S01]  /*122c0*/  NOP ;  /* 0x0000000000007918 */ /* 0x008fe20000000000 */
.L_x_2011:
        /* <DEDUP_REMOVED lines=9> */
[----:B-12---:R-:W-:Y:S01]  /*12360*/  @P2 MOV R7, 0x10000 ;  /* 0x0001000000072802 */ /* 0x006fe20000000f00 */
        /* <DEDUP_REMOVED lines=13> */
[----:B-1----:R-:W-:Y:S01]  /*12440*/  IMAD.U32 R7, RZ, RZ, UR14 ;  /* 0x0000000eff077e24 */ /* 0x002fe2000f8e00ff */
        /* <DEDUP_REMOVED lines=21> */
.L_x_2065:
[----:B------:R-:W-:-:S06]  /*125a0*/  UISETP.GE.AND UP0, UPT, UR41, 0x2, UPT ;  /* 0x000000022900788c */ /* 0x000fcc000bf06270 */
[----:B------:R-:W-:-:S13]  /*125b0*/  PLOP3.LUT P2, PT, PT, PT, UP0, 0x80, 0x0 ;  /* 0x000000000000781c */ /* 0x000fda0003f4f008 */
[----:B------:R-:W-:Y:S05]  /*125c0*/  @!P2 BRA `(.L_x_2016) ;  /* 0x0000001400c8a947 */ /* 0x000fea0003800000 */
[----:B------:R-:W-:Y:S02]  /*125d0*/  ULOP3.LUT UR4, UR41, 0x1, URZ, 0xc0, !UPT ;  /* 0x0000000129047892 */ /* 0x000fe4000f8ec03f */
[----:B------:R-:W-:Y:S02]  /*125e0*/  UIADD3 UR48, UR41, -0x2, URZ ;  /* 0xfffffffe29307890 */ /* 0x000fe4000fffe03f */
[----:B------:R-:W-:Y:S01]  /*125f0*/  UISETP.NE.U32.AND UP0, UPT, UR4, 0x1, UPT ;  /* 0x000000010400788c */ /* 0x000fe2000bf05070 */
[----:B------:R-:W-:-:S03]  /*12600*/  ULDC.64 UR38, c[0x0][0x408] ;  /* 0x0001020000267ab9 */ /* 0x000fc60000000a00 */
[----:B-1----:R-:W-:Y:S02]  /*12610*/  MOV R7, UR48 ;  /* 0x0000003000077c02 */ /* 0x002fe40008000f00 */
[----:B------:R-:W-:-:S13]  /*12620*/  PLOP3.LUT P2, PT, PT, PT, UP0, 0x80, 0x0 ;  /* 0x000000000000781c */ /* 0x000fda0003f4f008 */
[----:B------:R-:W-:Y:S05]  /*12630*/  @!P2 BRA `(.L_x_2017) ;  /* 0x0000000400f0a947 */ /* 0x000fea0003800000 */
        /* <DEDUP_REMOVED lines=8> */
[----:B------:R-:W-:Y:S01]  /*126c0*/  IMAD.U32 R8, RZ, RZ, UR48 ;  /* 0x00000030ff087e24 */ /* 0x000fe2000f8e00ff */
[----:B------:R-:W-:Y:S06]  /*126d0*/  @!P0 BRA `(.L_x_2020) ;  /* 0x0000000000548947 */ /* 0x000fec0003800000 */
[----:B------:R-:W-:Y:S01]  /*126e0*/  ULDC UR7, c[0x0][0x41c] ;  /* 0x0001070000077ab9 */ /* 0x000fe20000000800 */
[----:B------:R-:W-:Y:S01]  /*126f0*/  UMOV UR6, UR48 ;  /* 0x0000003000067c82 */ /* 0x000fe20008000000 */
[----:B------:R-:W-:Y:S01]  /*12700*/  UISETP.NE.AND UP0, UPT, UR7, 0x1, UPT ;  /* 0x000000010700788c */ /* 0x000fe2000bf05270 */
[----:B------:R-:W-:-:S10]  /*12710*/  ULDC.64 UR10, c[0x0][0x208] ;  /* 0x00008200000a7ab9 */ /* 0x000fd40000000a00 */
[----:B------:R-:W-:Y:S02]  /*12720*/  @UP0 ULDC.64 UR8, c[0x0][0x420] ;  /* 0x0001080000080ab9 */ /* 0x000fe40000000a00 */
[----:B------:R-:W-:-:S04]  /*12730*/  UIMAD.WIDE.U32 UR4, UR48, UR8, URZ ;  /* 0x00000008300472a5 */ /* 0x000fc8000f8e003f */
[----:B------:R-:W-:-:S03]  /*12740*/  @UP0 USHF.R.U32.HI UR6, URZ, UR9, UR5 ;  /* 0x000000093f060299 */ /* 0x000fc60008011605 */
[----:B------:R-:W-:Y:S01]  /*12750*/  ULDC.64 UR8, c[0x0][0x408] ;  /* 0x0001020000087ab9 */ /* 0x000fe20000000a00 */
[----:B------:R-:W-:Y:S01]  /*12760*/  USHF.R.S32.HI UR4, URZ, 0x1f, UR6 ;  /* 0x0000001f3f047899 */ /* 0x000fe20008011406 */
[----:B------:R-:W-:Y:S01]  /*12770*/  IMAD R11, R12, UR8, RZ ;  /* 0x000000080c0b7c24 */ /* 0x000fe2000f8e02ff */
[----:B------:R-:W-:-:S03]  /*12780*/  MOV R8, UR6 ;  /* 0x0000000600087c02 */ /* 0x000fc60008000f00 */
[C---:B------:R-:W-:Y:S02]  /*12790*/  IMAD R11, R0.reuse, UR9, R11 ;  /* 0x00000009000b7c24 */ /* 0x040fe4000f8e020b */
[----:B------:R-:W-:Y:S02]  /*127a0*/  IMAD.U32 R9, RZ, RZ, UR4 ;  /* 0x00000004ff097e24 */ /* 0x000fe4000f8e00ff */
[----:B------:R-:W-:-:S03]  /*127b0*/  IMAD.WIDE.U32 R8, R0, UR8, R8 ;  /* 0x0000000800087c25 */ /* 0x000fc6000f8e0008 */
[----:B------:R-:W-:Y:S02]  /*127c0*/  LEA R2, P2, R8, R2, 0x2 ;  /* 0x0000000208027211 */ /* 0x000fe400078410ff */
[----:B------:R-:W-:-:S04]  /*127d0*/  IADD3 R9, R11, R9, RZ ;  /* 0x000000090b097210 */ /* 0x000fc80007ffe0ff */
[----:B------:R-:W-:-:S05]  /*127e0*/  LEA.HI.X R3, R8, R3, R9, 0x2, P2 ;  /* 0x0000000308037211 */ /* 0x000fca00010f1409 */
[----:B------:R1:W5:Y:S01]  /*127f0*/  LDG.E R9, desc[UR10][R2.64] ;  /* 0x0000000a02097981 */ /* 0x000362000c1e1900 */
[----:B------:R-:W-:-:S04]  /*12800*/  UIADD3 UR4, -UR6, URZ, URZ ;  /* 0x0000003f06047290 */ /* 0x000fc8000fffe13f */
[----:B------:R-:W-:-:S06]  /*12810*/  UIMAD UR4, UR7, UR4, UR48 ;  /* 0x00000004070472a4 */ /* 0x000fcc000f8e0230 */
[----:B-1----:R-:W-:-:S07]  /*12820*/  IMAD.U32 R8, RZ, RZ, UR4 ;  /* 0x00000004ff087e24 */ /* 0x002fce000f8e00ff */
.L_x_2020:
[----:B------:R-:W1:Y:S01]  /*12830*/  S2R R2, SR_TID.X ;  /* 0x0000000000027919 */ /* 0x000e620000002100 */
[----:B------:R-:W-:Y:S02]  /*12840*/  LEA R3, R7, UR40, 0x3 ;  /* 0x0000002807037c11 */ /* 0x000fe4000f8e18ff */
[----:B-1----:R-:W-:Y:S02]  /*12850*/  LOP3.LUT R11, R2, 0x7f, RZ, 0xc0, !PT ;  /* 0x0000007f020b7812 */ /* 0x002fe400078ec0ff */
[----:B------:R-:W-:Y:S02]  /*12860*/  SHF.L.U32 R2, R10, 0x1f, RZ ;  /* 0x0000001f0a027819 */ /* 0x000fe400000006ff */
[----:B------:R-:W-:Y:S02]  /*12870*/  ISETP.NE.AND P2, PT, R11, RZ, PT ;  /* 0x000000ff0b00720c */ /* 0x000fe40003f45270 */
[----:B------:R-:W1:Y:S02]  /*12880*/  SYNCS.PHASECHK.TRANS64.TRYWAIT P3, [R3+URZ+0x38840], R2 ;  /* 0x03884002030075a7 */ /* 0x000e64000806017f */
[----:B-1----:R-:W-:Y:S09]  /*12890*/  @!P3 BRA `(.L_x_2021) ;  /* 0x00000020005cb947 */ /* 0x002ff20003800000 */
.L_x_2066:
[----:B------:R-:W-:Y:S05]  /*128a0*/  @P2 BRA `(.L_x_2022) ;  /* 0x0000000000142947 */ /* 0x000fea0003800000 */
[----:B------:R-:W-:Y:S02]  /*128b0*/  ISETP.NE.AND P3, PT, R19, RZ, PT ;  /* 0x000000ff1300720c */ /* 0x000fe40003f65270 */
[----:B-1----:R-:W-:-:S04]  /*128c0*/  MOV R2, 0xa000 ;  /* 0x0000a00000027802 */ /* 0x002fc80000000f00 */
[----:B------:R2:W-:Y:S07]  /*128d0*/  SYNCS.ARRIVE.TRANS64 RZ, [R3+URZ+0x38830], R2 ;  /* 0x0388300203ff79a7 */ /* 0x0005ee000800003f */
[----:B------:R-:W-:Y:S05]  /*128e0*/  @!P3 BRA `(.L_x_2022) ;  /* 0x000000000004b947 */ /* 0x000fea0003800000 */
[----:B------:R-:W-:Y:S01]  /*128f0*/  BPT.TRAP 0x1 ;  /* 0x000000040000795c */ /* 0x000fe20000300000 */
.L_x_2022:
        /* <DEDUP_REMOVED lines=12> */
[----:B-12---:R-:W-:Y:S01]  /*129c0*/  SHF.L.U32 R3, R17, 0x1f, RZ ;  /* 0x0000001f11037819 */ /* 0x006fe200000006ff */
[----:B------:R-:W-:-:S02]  /*129d0*/  UIMAD UR14, UR14, 0xa000, UR40 ;  /* 0x0000a0000e0e78a4 */ /* 0x000fc4000f8e0228 */
[----:B------:R-:W-:Y:S02]  /*129e0*/  UIADD3 UR9, UR9, 0x38830, URZ ;  /* 0x0003883009097890 */ /* 0x000fe4000fffe03f */
[----:B------:R-:W-:Y:S01]  /*129f0*/  UIMAD UR11, UR11, 0x50, URZ ;  /* 0x000000500b0b78a4 */ /* 0x000fe2000f8e023f */
        /* <DEDUP_REMOVED lines=19> */
.L_x_2067:
[----:B------:R-:W-:Y:S05]  /*12b30*/  @P2 BRA `(.L_x_2024) ;  /* 0x0000000000182947 */ /* 0x000fea0003800000 */
[----:B------:R-:W-:Y:S01]  /*12b40*/  ISETP.NE.AND P2, PT, R19, RZ, PT ;  /* 0x000000ff1300720c */ /* 0x000fe20003f45270 */
[----:B-1----:R-:W-:Y:S01]  /*12b50*/  IMAD.MOV.U32 R3, RZ, RZ, 0xa000 ;  /* 0x0000a000ff037424 */ /* 0x002fe200078e00ff */
[----:B------:R-:W-:-:S04]  /*12b60*/  LEA R2, R16, UR40, 0x3 ;  /* 0x0000002810027c11 */ /* 0x000fc8000f8e18ff */
[----:B------:R2:W-:Y:S07]  /*12b70*/  SYNCS.ARRIVE.TRANS64 RZ, [R2+URZ+0x38850], R3 ;  /* 0x0388500302ff79a7 */ /* 0x0005ee000800003f */
[----:B------:R-:W-:Y:S05]  /*12b80*/  @!P2 BRA `(.L_x_2024) ;  /* 0x000000000004a947 */ /* 0x000fea0003800000 */
[----:B------:R-:W-:Y:S01]  /*12b90*/  BPT.TRAP 0x1 ;  /* 0x000000040000795c */ /* 0x000fe20000300000 */
.L_x_2024:
        /* <DEDUP_REMOVED lines=10> */
[----:B------:R-:W-:Y:S01]  /*12c40*/  MOV R6, R9 ;  /* 0x0000000900067202 */ /* 0x000fe20000000f00 */
[----:B------:R-:W-:-:S02]  /*12c50*/  IMAD.MOV.U32 R5, RZ, RZ, R8 ;  /* 0x000000ffff057224 */ /* 0x000fc400078e0008 */
[----:B------:R-:W-:Y:S02]  /*12c60*/  UIMAD UR16, UR9, 0xa000, UR40 ;  /* 0x0000a000091078a4 */ /* 0x000fe4000f8e0228 */
[----:B------:R-:W-:Y:S02]  /*12c70*/  ULEA UR9, UR9, UR40, 0x3 ;  /* 0x0000002809097291 */ /* 0x000fe4000f8e183f */
[----:B------:R-:W-:Y:S02]  /*12c80*/  UIMAD UR11, UR11, 0x50, URZ ;  /* 0x000000500b0b78a4 */ /* 0x000fe4000f8e023f */
[----:B------:R-:W-:Y:S02]  /*12c90*/  UIADD3 UR8, UR16, 0x400, URZ ;  /* 0x0000040010087890 */ /* 0x000fe4000fffe03f */
[----:B------:R-:W-:Y:S02]  /*12ca0*/  UIADD3 UR9, UR9, 0x38850, URZ ;  /* 0x0003885009097890 */ /* 0x000fe4000fffe03f */
[----:B------:R-:W-:-:S02]  /*12cb0*/  UIADD3 UR14, UR16, 0x2c00, URZ ;  /* 0x00002c00100e7890 */ /* 0x000fc4000fffe03f */
[----:B------:R-:W-:Y:S02]  /*12cc0*/  UIADD3 UR15, UR16, 0x5400, URZ ;  /* 0x00005400100f7890 */ /* 0x000fe4000fffe03f */
[----:B------:R-:W-:-:S03]  /*12cd0*/  UIADD3 UR16, UR16, 0x7c00, URZ ;  /* 0x00007c0010107890 */ /* 0x000fc6000fffe03f */
[----:B------:R3:W-:Y:S02]  /*12ce0*/  UTMALDG.4D [UR8], [UR4], desc[UR6] ;  /* 0x00000608040075b4 */ /* 0x0007e40008019000 */
[----:B---3--:R-:W-:Y:S01]  /*12cf0*/  UMOV UR8, UR14 ;  /* 0x0000000e00087c82 */ /* 0x008fe20008000000 */
[----:B------:R-:W-:Y:S01]  /*12d00*/  UMOV UR10, UR17 ;  /* 0x00000011000a7c82 */ /* 0x000fe20008000000 */
[----:B------:R-:W-:Y:S01]  /*12d10*/  UMOV UR14, 0x80 ;  /* 0x00000080000e7882 */ /* 0x000fe20000000000 */
        /* <DEDUP_REMOVED lines=9> */
.L_x_2019:
[----:B------:R-:W-:Y:S05]  /*12db0*/  BSYNC B0 ;  /* 0x0000000000007941 */ /* 0x000fea0003800000 */
.L_x_2018:
[----:B------:R-:W-:Y:S01]  /*12dc0*/  UIADD3 UR4, UR41, -0x3, URZ ;  /* 0xfffffffd29047890 */ /* 0x000fe2000fffe03f */
[----:B------:R-:W-:Y:S01]  /*12dd0*/  MOV R16, R7 ;  /* 0x0000000700107202 */ /* 0x000fe20000000f00 */
[----:B------:R-:W-:-:S04]  /*12de0*/  IMAD.MOV.U32 R17, RZ, RZ, R10 ;  /* 0x000000ffff117224 */ /* 0x000fc800078e000a */
[----:B------:R-:W-:-:S07]  /*12df0*/  MOV R7, UR4 ;  /* 0x0000000400077c02 */ /* 0x000fce0008000f00 */
.L_x_2017:
[----:B------:R-:W-:Y:S01]  /*12e00*/  ISETP.NE.AND P2, PT, RZ, UR48, PT ;  /* 0x00000030ff007c0c */ /* 0x000fe2000bf45270 */
[----:B------:R-:W-:-:S12]  /*12e10*/  BSSY B0, `(.L_x_2016) ;  /* 0x00000ed000007945 */ /* 0x000fd80003800000 */
[----:B------:R-:W-:Y:S05]  /*12e20*/  @!P2 BRA `(.L_x_2025) ;  /* 0x0000000c00aca947 */ /* 0x000fea0003800000 */
[----:B------:R-:W-:-:S07]  /*12e30*/  IMAD.MOV.U32 R8, RZ, RZ, R6 ;  /* 0x000000ffff087224 */ /* 0x000fce00078e0006 */
.L_x_2040:
[----:B------:R-:W-:Y:S01]  /*12e40*/  IADD3 R10, R16, 0x1, RZ ;  /* 0x00000001100a7810 */ /* 0x000fe20007ffe0ff */
[----:B------:R-:W-:Y:S05]  /*12e50*/  YIELD ;  /* 0x0000000000007946 */ /* 0x000fea0003800000 */
[----:B------:R-:W-:Y:S01]  /*12e60*/  ISETP.NE.AND P2, PT, R10, 0x2, PT ;  /* 0x000000020a00780c */ /* 0x000fe20003f45270 */
[----:B------:R-:W-:Y:S03]  /*12e70*/  BSSY B1, `(.L_x_2026) ;  /* 0x0000070000017945 */ /* 0x000fe60003800000 */
[----:B-12---:R-:W-:-:S02]  /*12e80*/  SEL R2, RZ, 0x1, P2 ;  /* 0x00000001ff027807 */ /* 0x006fc40001000000 */
        /* <DEDUP_REMOVED lines=17> */
[----:B------:R-:W1:Y:S01]  /*12fa0*/  LDC.64 R8, c[0x0][0x3f8] ;  /* 0x0000fe00ff087b82 */ /* 0x000e620000000a00 */
[----:B------:R-:W-:-:S05]  /*12fb0*/  IMAD.WIDE.U32 R2, R0, UR38, R2 ;  /* 0x0000002600027c25 */ /* 0x000fca000f8e0002 */
[----:B------:R-:W-:Y:S02]  /*12fc0*/  IADD3 R14, R14, R3, RZ ;  /* 0x000000030e0e7210 */ /* 0x000fe40007ffe0ff */
[----:B-1----:R-:W-:-:S04]  /*12fd0*/  LEA R8, P2, R2, R8, 0x2 ;  /* 0x0000000802087211 */ /* 0x002fc800078410ff */
[----:B------:R-:W-:-:S05]  /*12fe0*/  LEA.HI.X R9, R2, R9, R14, 0x2, P2 ;  /* 0x0000000902097211 */ /* 0x000fca00010f140e */
[----:B------:R1:W5:Y:S04]  /*12ff0*/  LDG.E R8, desc[UR4][R8.64] ;  /* 0x0000000408087981 */ /* 0x000368000c1e1900 */
.L_x_2028:
[----:B------:R-:W1:Y:S01]  /*13000*/  S2R R2, SR_TID.X ;  /* 0x0000000000027919 */ /* 0x000e620000002100 */
[----:B------:R-:W-:Y:S02]  /*13010*/  LEA R3, R10, UR40, 0x3 ;  /* 0x000000280a037c11 */ /* 0x000fe4000f8e18ff */
[----:B-1----:R-:W-:Y:S02]  /*13020*/  LOP3.LUT R9, R2, 0x7f, RZ, 0xc0, !PT ;  /* 0x0000007f02097812 */ /* 0x002fe400078ec0ff */
[----:B------:R-:W-:Y:S02]  /*13030*/  SHF.L.U32 R2, R11, 0x1f, RZ ;  /* 0x0000001f0b027819 */ /* 0x000fe400000006ff */
[----:B------:R-:W-:Y:S02]  /*13040*/  ISETP.NE.AND P2, PT, R9, RZ, PT ;  /* 0x000000ff0900720c */ /* 0x000fe40003f45270 */
[----:B------:R-:W1:Y:S02]  /*13050*/  SYNCS.PHASECHK.TRANS64.TRYWAIT P3, [R3+URZ+0x38840], R2 ;  /* 0x03884002030075a7 */ /* 0x000e64000806017f */
[----:B-1----:R-:W-:Y:S09]  /*13060*/  @!P3 BRA `(.L_x_2029) ;  /* 0x000000180090b947 */ /* 0x002ff20003800000 */
.L_x_2068:
[----:B------:R-:W-:Y:S05]  /*13070*/  @P2 BRA `(.L_x_2030) ;  /* 0x0000000000142947 */ /* 0x000fea0003800000 */
[----:B------:R-:W-:Y:S01]  /*13080*/  ISETP.NE.AND P3, PT, R19, RZ, PT ;  /* 0x000000ff1300720c */ /* 0x000fe20003f65270 */
[----:B-1----:R-:W-:-:S04]  /*13090*/  IMAD.MOV.U32 R2, RZ, RZ, 0xa000 ;  /* 0x0000a000ff027424 */ /* 0x002fc800078e00ff */
[----:B------:R2:W-:Y:S08]  /*130a0*/  SYNCS.ARRIVE.TRANS64 RZ, [R3+URZ+0x38830], R2 ;  /* 0x0388300203ff79a7 */ /* 0x0005f0000800003f */
[----:B------:R-:W-:Y:S05]  /*130b0*/  @!P3 BRA `(.L_x_2030) ;  /* 0x000000000004b947 */ /* 0x000fea0003800000 */
[----:B------:R-:W-:Y:S01]  /*130c0*/  BPT.TRAP 0x1 ;  /* 0x000000040000795c */ /* 0x000fe20000300000 */
.L_x_2030:
        /* <DEDUP_REMOVED lines=13> */
[----:B------:R-:W-:-:S02]  /*131a0*/  UIMAD UR14, UR14, 0xa000, UR40 ;  /* 0x0000a0000e0e78a4 */ /* 0x000fc4000f8e0228 */
[----:B------:R-:W-:Y:S02]  /*131b0*/  UIADD3 UR9, UR9, 0x38830, URZ ;  /* 0x0003883009097890 */ /* 0x000fe4000fffe03f */
[----:B------:R-:W-:Y:S01]  /*131c0*/  UIMAD UR11, UR11, 0x50, URZ ;  /* 0x000000500b0b78a4 */ /* 0x000fe2000f8e023f */
[----:B-12---:R-:W-:Y:S01]  /*131d0*/  LEA R2, R16, UR19, 0x3 ;  /* 0x0000001310027c11 */ /* 0x006fe2000f8e18ff */
        /* <DEDUP_REMOVED lines=18> */
.L_x_2069:
[----:B------:R-:W-:Y:S05]  /*13300*/  @P2 BRA `(.L_x_2032) ;  /* 0x0000000000142947 */ /* 0x000fea0003800000 */
[----:B------:R-:W-:Y:S02]  /*13310*/  ISETP.NE.AND P2, PT, R19, RZ, PT ;  /* 0x000000ff1300720c */ /* 0x000fe40003f45270 */
[----:B------:R-:W-:-:S04]  /*13320*/  MOV R3, 0xa000 ;  /* 0x0000a00000037802 */ /* 0x000fc80000000f00 */
[----:B------:R2:W-:Y:S07]  /*13330*/  SYNCS.ARRIVE.TRANS64 RZ, [R2+URZ+0x50], R3 ;  /* 0x0000500302ff79a7 */ /* 0x0005ee000800003f */
[----:B------:R-:W-:Y:S05]  /*13340*/  @!P2 BRA `(.L_x_2032) ;  /* 0x000000000004a947 */ /* 0x000fea0003800000 */
[----:B------:R-:W-:Y:S01]  /*13350*/  BPT.TRAP 0x1 ;  /* 0x000000040000795c */ /* 0x000fe20000300000 */
.L_x_2032:
        /* <DEDUP_REMOVED lines=13> */
[----:B------:R-:W-:-:S02]  /*13430*/  UIMAD UR14, UR14, 0xa000, UR40 ;  /* 0x0000a0000e0e78a4 */ /* 0x000fc4000f8e0228 */
[----:B------:R-:W-:Y:S02]  /*13440*/  UIMAD UR11, UR11, 0x50, URZ ;  /* 0x000000500b0b78a4 */ /* 0x000fe4000f8e023f */
[----:B------:R-:W-:Y:S02]  /*13450*/  UIADD3 UR9, UR9, 0x50, URZ ;  /* 0x0000005009097890 */ /* 0x000fe4000fffe03f */
[----:B------:R-:W-:Y:S02]  /*13460*/  UIADD3 UR8, UR14, 0x400, URZ ;  /* 0x000004000e087890 */ /* 0x000fe4000fffe03f */
[----:B------:R-:W-:Y:S02]  /*13470*/  UIADD3 UR15, UR14, 0x2c00, URZ ;  /* 0x00002c000e0f7890 */ /* 0x000fe4000fffe03f */
        /* <DEDUP_REMOVED lines=15> */
.L_x_2027:
[----:B------:R-:W-:Y:S05]  /*13570*/  BSYNC B1 ;  /* 0x0000000000017941 */ /* 0x000fea0003800000 */
.L_x_2026:
[----:B------:R-:W-:Y:S01]  /*13580*/  VIADD R16, R10, 0x1 ;  /* 0x000000010a107836 */ /* 0x000fe20000000000 */
[----:B------:R-:W-:Y:S04]  /*13590*/  BSSY B1, `(.L_x_2033) ;  /* 0x0000071000017945 */ /* 0x000fe80003800000 */
[----:B------:R-:W-:-:S04]  /*135a0*/  ISETP.NE.AND P2, PT, R16, 0x2, PT ;  /* 0x000000021000780c */ /* 0x000fc80003f45270 */
[----:B-12---:R-:W-:Y:S02]  /*135b0*/  SEL R2, RZ, 0x1, P2 ;  /* 0x00000001ff027807 */ /* 0x006fe40001000000 */
[----:B------:R-:W-:Y:S02]  /*135c0*/  SEL R16, R16, RZ, P2 ;  /* 0x000000ff10107207 */ /* 0x000fe40001000000 */
[----:B------:R-:W-:Y:S01]  /*135d0*/  LOP3.LUT R17, R11, R2, RZ, 0x3c, !PT ;  /* 0x000000020b117212 */ /* 0x000fe200078e3cff */
[----:B------:R-:W-:Y:S06]  /*135e0*/  @!P6 BRA `(.L_x_2034) ;  /* 0x0000000400ace947 */ /* 0x000fec0003800000 */
[----:B------:R-:W-:Y:S01]  /*135f0*/  IADD3 R13, R7, -0x1, RZ ;  /* 0xffffffff070d7810 */ /* 0x000fe20007ffe0ff */
[----:B------:R-:W-:Y:S06]  /*13600*/  @!P0 BRA `(.L_x_2035) ;  /* 0x0000000000488947 */ /* 0x000fec0003800000 */
[----:B------:R-:W1:Y:S01]  /*13610*/  LDC R8, c[0x0][0x41c] ;  /* 0x00010700ff087b82 */ /* 0x000e620000000800 */
        /* <DEDUP_REMOVED lines=17> */
.L_x_2035:
[----:B------:R-:W1:Y:S01]  /*13730*/  S2R R2, SR_TID.X ;  /* 0x0000000000027919 */ /* 0x000e620000002100 */
[----:B------:R-:W-:Y:S02]  /*13740*/  SHF.L.U32 R3, R17, 0x1f, RZ ;  /* 0x0000001f11037819 */ /* 0x000fe400000006ff */
[----:B-1----:R-:W-:Y:S02]  /*13750*/  LOP3.LUT R9, R2, 0x7f, RZ, 0xc0, !PT ;  /* 0x0000007f02097812 */ /* 0x002fe400078ec0ff */
[----:B------:R-:W-:Y:S02]  /*13760*/  LEA R2, R16, UR40, 0x3 ;  /* 0x0000002810027c11 */ /* 0x000fe4000f8e18ff */
[----:B------:R-:W-:Y:S02]  /*13770*/  ISETP.NE.AND P2, PT, R9, RZ, PT ;  /* 0x000000ff0900720c */ /* 0x000fe40003f45270 */
[----:B------:R-:W1:Y:S02]  /*13780*/  SYNCS.PHASECHK.TRANS64.TRYWAIT P3, [R2+URZ+0x38840], R3 ;  /* 0x03884003020075a7 */ /* 0x000e64000806017f */
[----:B-1----:R-:W-:Y:S09]  /*13790*/  @!P3 BRA `(.L_x_2036) ;  /* 0x0000001000ecb947 */ /* 0x002ff20003800000 */
.L_x_2070:
[----:B------:R-:W-:Y:S05]  /*137a0*/  @P2 BRA `(.L_x_2037) ;  /* 0x0000000000142947 */ /* 0x000fea0003800000 */
[----:B------:R-:W-:Y:S02]  /*137b0*/  ISETP.NE.AND P3, PT, R19, RZ, PT ;  /* 0x000000ff1300720c */ /* 0x000fe40003f65270 */
[----:B-1----:R-:W-:-:S04]  /*137c0*/  MOV R3, 0xa000 ;  /* 0x0000a00000037802 */ /* 0x002fc80000000f00 */
[----:B------:R2:W-:Y:S07]  /*137d0*/  SYNCS.ARRIVE.TRANS64 RZ, [R2+URZ+0x38830], R3 ;  /* 0x0388300302ff79a7 */ /* 0x0005ee000800003f */
[----:B------:R-:W-:Y:S05]  /*137e0*/  @!P3 BRA `(.L_x_2037) ;  /* 0x000000000004b947 */ /* 0x000fea0003800000 */
[----:B------:R-:W-:Y:S01]  /*137f0*/  BPT.TRAP 0x1 ;  /* 0x000000040000795c */ /* 0x000fe20000300000 */
.L_x_2037:
        /* <DEDUP_REMOVED lines=13> */
[----:B------:R-:W-:Y:S01]  /*138d0*/  UIMAD UR14, UR9, 0xa000, UR40 ;  /* 0x0000a000090e78a4 */ /* 0x000fe2000f8e0228 */
[----:B-12---:R-:W-:Y:S01]  /*138e0*/  LEA R2, R10, UR19, 0x3 ;  /* 0x000000130a027c11 */ /* 0x006fe2000f8e18ff */
[----:B------:R-:W-:-:S02]  /*138f0*/  ULEA UR9, UR9, UR19, 0x3 ;  /* 0x0000001309097291 */ /* 0x000fc4000f8e183f */
[----:B------:R-:W-:Y:S02]  /*13900*/  UIMAD UR11, UR11, 0x50, URZ ;  /* 0x000000500b0b78a4 */ /* 0x000fe4000f8e023f */
        /* <DEDUP_REMOVED lines=18> */
.L_x_2071:
[----:B------:R-:W-:Y:S05]  /*13a30*/  @P2 BRA `(.L_x_2039) ;  /* 0x0000000000142947 */ /* 0x000fea0003800000 */
[----:B------:R-:W-:Y:S01]  /*13a40*/  ISETP.NE.AND P2, PT, R19, RZ, PT ;  /* 0x000000ff1300720c */ /* 0x000fe20003f45270 */
[----:B------:R-:W-:-:S04]  /*13a50*/  IMAD.MOV.U32 R3, RZ, RZ, 0xa000 ;  /* 0x0000a000ff037424 */ /* 0x000fc800078e00ff */
[----:B------:R2:W-:Y:S08]  /*13a60*/  SYNCS.ARRIVE.TRANS64 RZ, [R2+URZ+0x50], R3 ;  /* 0x0000500302ff79a7 */ /* 0x0005f0000800003f */
[----:B------:R-:W-:Y:S05]  /*13a70*/  @!P2 BRA `(.L_x_2039) ;  /* 0x000000000004a947 */ /* 0x000fea0003800000 */
[----:B------:R-:W-:Y:S01]  /*13a80*/  BPT.TRAP 0x1 ;  /* 0x000000040000795c */ /* 0x000fe20000300000 */
.L_x_2039:
        /* <DEDUP_REMOVED lines=11> */
[----:B------:R-:W-:Y:S01]  /*13b40*/  MOV R5, R13 ;  /* 0x0000000d00057202 */ /* 0x000fe20000000f00 */
[----:B------:R-:W-:Y:S01]  /*13b50*/  IMAD.MOV.U32 R6, RZ, RZ, R8 ;  /* 0x000000ffff067224 */ /* 0x000fe200078e0008 */
        /* <DEDUP_REMOVED lines=20> */
.L_x_2034:
[----:B------:R-:W-:Y:S05]  /*13ca0*/  BSYNC B1 ;  /* 0x0000000000017941 */ /* 0x000fea0003800000 */
.L_x_2033:
[C---:B------:R-:W-:Y:S02]  /*13cb0*/  ISETP.GT.AND P2, PT, R7.reuse, 0x1, PT ;  /* 0x000000010700780c */ /* 0x040fe40003f44270 */
[----:B------:R-:W-:-:S11]  /*13cc0*/  IADD3 R7, R7, -0x2, RZ ;  /* 0xfffffffe07077810 */ /* 0x000fd60007ffe0ff */
[----:B------:R-:W-:Y:S05]  /*13cd0*/  @P2 BRA `(.L_x_2040) ;  /* 0xfffffff000582947 */ /* 0x000fea000383ffff */
.L_x_2025:
[----:B------:R-:W-:Y:S05]  /*13ce0*/  BSYNC B0 ;  /* 0x0000000000007941 */ /* 0x000fea0003800000 */
.L_x_2016:
[----:B------:R-:W-:Y:S04]  /*13cf0*/  BSSY B0, `(.L_x_2041) ;  /* 0x000000f000007945 */ /* 0x000fe80003800000 */
[----:B------:R-:W-:Y:S05]  /*13d00*/  @P1 BRA `(.L_x_2042) ;  /* 0x0000000000341947 */ /* 0x000fea0003800000 */
[----:B-1----:R-:W1:Y:S01]  /*13d10*/  S2R R7, SR_LANEID ;  /* 0x0000000000077919 */ /* 0x002e620000000000 */
[----:B------:R-:W-:Y:S01]  /*13d20*/  VOTEU.ANY UR4, UPT, PT ;  /* 0x0000000000047886 */ /* 0x000fe200038e0100 */
[----:B--2---:R-:W2:Y:S01]  /*13d30*/  LDC.64 R2, c[0x0][0xdf0] ;  /* 0x00037c00ff027b82 */ /* 0x004ea20000000a00 */
        /* <DEDUP_REMOVED lines=10> */
.L_x_2042:
[----:B------:R-:W-:Y:S05]  /*13de0*/  BSYNC B0 ;  /* 0x0000000000007941 */ /* 0x000fea0003800000 */
.L_x_2041:
[----:B------:R-:W-:Y:S04]  /*13df0*/  BSSY B0, `(.L_x_2043) ;  /* 0x000002e000007945 */ /* 0x000fe80003800000 */
[----:B------:R-:W-:Y:S05]  /*13e00*/  @!P6 BRA `(.L_x_2044) ;  /* 0x0000000000b0e947 */ /* 0x000fea0003800000 */
[----:B------:R-:W3:Y:S01]  /*13e10*/  S2R R0, SR_TID.X ;  /* 0x0000000000007919 */ /* 0x000ee20000002100 */
[----:B-12---:R-:W-:Y:S02]  /*13e20*/  LEA R3, R16, UR40, 0x3 ;  /* 0x0000002810037c11 */ /* 0x006fe4000f8e18ff */
[----:B---3--:R-:W-:Y:S02]  /*13e30*/  LOP3.LUT R2, R0, 0x7f, RZ, 0xc0, !PT ;  /* 0x0000007f00027812 */ /* 0x008fe400078ec0ff */
[----:B------:R-:W-:Y:S02]  /*13e40*/  SHF.L.U32 R0, R17, 0x1f, RZ ;  /* 0x0000001f11007819 */ /* 0x000fe400000006ff */
[----:B------:R-:W-:Y:S02]  /*13e50*/  ISETP.NE.AND P1, PT, R2, RZ, PT ;  /* 0x000000ff0200720c */ /* 0x000fe40003f25270 */
[----:B------:R-:W1:Y:S02]  /*13e60*/  SYNCS.PHASECHK.TRANS64.TRYWAIT P0, [R3+URZ+0x38860], R0 ;  /* 0x03886000030075a7 */ /* 0x000e64000800017f */
[----:B-1----:R-:W-:Y:S09]  /*13e70*/  @!P0 BRA `(.L_x_2045) ;  /* 0x0000000c005c8947 */ /* 0x002ff20003800000 */
.L_x_2072:
[----:B------:R-:W-:Y:S05]  /*13e80*/  @P1 BRA `(.L_x_2046) ;  /* 0x0000000000141947 */ /* 0x000fea0003800000 */
[----:B------:R-:W-:Y:S01]  /*13e90*/  ISETP.NE.AND P0, PT, R19, RZ, PT ;  /* 0x000000ff1300720c */ /* 0x000fe20003f05270 */
[----:B-1----:R-:W-:-:S04]  /*13ea0*/  IMAD.MOV.U32 R0, RZ, RZ, 0xa000 ;  /* 0x0000a000ff007424 */ /* 0x002fc800078e00ff */
[----:B------:R2:W-:Y:S08]  /*13eb0*/  SYNCS.ARRIVE.TRANS64 RZ, [R3+URZ+0x38850], R0 ;  /* 0x0388500003ff79a7 */ /* 0x0005f0000800003f */
[----:B------:R-:W-:Y:S05]  /*13ec0*/  @!P0 BRA `(.L_x_2046) ;  /* 0x0000000000048947 */ /* 0x000fea0003800000 */
[----:B------:R-:W-:Y:S01]  /*13ed0*/  BPT.TRAP 0x1 ;  /* 0x000000040000795c */ /* 0x000fe20000300000 */
.L_x_2046:
        /* <DEDUP_REMOVED lines=11> */
[----:B------:R-:W-:Y:S02]  /*13f90*/  UIMAD UR14, UR14, 0xa000, UR40 ;  /* 0x0000a0000e0e78a4 */ /* 0x000fe4000f8e0228 */
[----:B------:R-:W-:Y:S02]  /*13fa0*/  UIMAD UR11, UR11, 0x50, URZ ;  /* 0x000000500b0b78a4 */ /* 0x000fe4000f8e023f */
[----:B------:R-:W-:Y:S02]  /*13fb0*/  UIADD3 UR9, UR9, 0x38850, URZ ;  /* 0x0003885009097890 */ /* 0x000fe4000fffe03f */
[----:B------:R-:W-:Y:S02]  /*13fc0*/  UIADD3 UR8, UR14, 0x400, URZ ;  /* 0x000004000e087890 */ /* 0x000fe4000fffe03f */
[----:B------:R-:W-:Y:S02]  /*13fd0*/  UIADD3 UR15, UR14, 0x2c00, URZ ;  /* 0x00002c000e0f7890 */ /* 0x000fe4000fffe03f */
[----:B------:R-:W-:-:S02]  /*13fe0*/  UIADD3 UR16, UR14, 0x5400, URZ ;  /* 0x000054000e107890 */ /* 0x000fc4000fffe03f */
        /* <DEDUP_REMOVED lines=14> */
.L_x_2044:
[----:B------:R-:W-:Y:S05]  /*140d0*/  BSYNC B0 ;  /* 0x0000000000007941 */ /* 0x000fea0003800000 */
.L_x_2043:
[----:B------:R-:W-:Y:S01]  /*140e0*/  IADD3 R16, R16, 0x1, RZ ;  /* 0x0000000110107810 */ /* 0x000fe20007ffe0ff */
[----:B------:R-:W-:-:S03]  /*140f0*/  IMAD.MOV.U32 R13, RZ, RZ, R18 ;  /* 0x000000ffff0d7224 */ /* 0x000fc600078e0012 */
[----:B------:R-:W-:-:S04]  /*14100*/  ISETP.NE.AND P0, PT, R16, 0x2, PT ;  /* 0x000000021000780c */ /* 0x000fc80003f05270 */
[----:B-12---:R-:W-:Y:S02]  /*14110*/  SEL R0, RZ, 0x1, P0 ;  /* 0x00000001ff007807 */ /* 0x006fe40000000000 */
[----:B------:R-:W-:Y:S02]  /*14120*/  SEL R16, R16, RZ, P0 ;  /* 0x000000ff10107207 */ /* 0x000fe40000000000 */
[----:B------:R-:W-:-:S07]  /*14130*/  LOP3.LUT R17, R17, R0, RZ, 0x3c, !PT ;  /* 0x0000000011117212 */ /* 0x000fce00078e3cff */
.L_x_2005:
[----:B------:R-:W-:Y:S05]  /*14140*/  BSYNC B6 ;  /* 0x0000000000067941 */ /* 0x000fea0003800000 */
.L_x_2003:
[----:B------:R-:W-:-:S03]  /*14150*/  UMOV UR4, 0xffffffff ;  /* 0xffffffff00047882 */ /* 0x000fc60000000000 */
[----:B------:R-:W-:Y:S05]  /*14160*/  BRA.DIV UR4, `(.L_x_2047) ;  /* 0x0000000a04b47947 */ /* 0x000fea000b800000 */
[----:B------:R1:W2:Y:S02]  /*14170*/  SHFL.IDX PT, R14, R13, RZ, 0x1f ;  /* 0x00001fff0d0e7589 */ /* 0x0002a400000e0000 */
.L_x_2075:
[----:B------:R-:W-:Y:S01]  /*14180*/  ISETP.NE.AND P0, PT, R19, RZ, PT ;  /* 0x000000ff1300720c */ /* 0x000fe20003f05270 */
[----:B------:R-:W-:Y:S05]  /*14190*/  WARPSYNC.ALL ;  /* 0x0000000000007948 */ /* 0x000fea0003800000 */
[----:B------:R-:W-:Y:S01]  /*141a0*/  BAR.SYNC.DEFER_BLOCKING 0x4, 0x120 ;  /* 0x0104800000007b1d */ /* 0x000fe20000010000 */
[----:B--2---:R-:W-:-:S05]  /*141b0*/  MOV R18, R14 ;  /* 0x0000000e00127202 */ /* 0x004fca0000000f00 */
[----:B------:R-:W-:Y:S01]  /*141c0*/  ULDC UR4, c[0x0][0xda8] ;  /* 0x00036a0000047ab9 */ /* 0x000fe20000000800 */
[----:B------:R-:W-:Y:S01]  /*141d0*/  @!P0 MOV R0, 0x400 ;  /* 0x0000040000008802 */ /* 0x000fe20000000f00 */
[----:B------:R-:W2:Y:S03]  /*141e0*/  @!P0 S2R R3, SR_CgaCtaId ;  /* 0x0000000000038919 */ /* 0x000ea60000008800 */
[----:B--2---:R-:W-:-:S05]  /*141f0*/  @!P0 LEA R0, R3, R0, 0x18 ;  /* 0x0000000003008211 */ /* 0x004fca00078ec0ff */
[----:B------:R2:W-:Y:S01]  /*14200*/  @!P0 STS [R0+0x388d0], R13 ;  /* 0x0388d00d00008388 */ /* 0x0005e20000000800 */
[----:B------:R-:W-:Y:S06]  /*14210*/  BAR.ARV 0x5, 0x120 ;  /* 0x0144800000007b1d */ /* 0x000fec0000002000 */
[----:B------:R-:W-:-:S13]  /*14220*/  ISETP.GE.AND P0, PT, R18, UR4, PT ;  /* 0x0000000412007c0c */ /* 0x000fda000bf06270 */
[----:B--2---:R-:W-:Y:S05]  /*14230*/  @!P0 BRA `(.L_x_2048) ;  /* 0xffffffd000208947 */ /* 0x004fea000383ffff */
.L_x_2000:
[----:B------:R-:W2:Y:S01]  /*14240*/  S2R R3, SR_CgaCtaId ;  /* 0x0000000000037919 */ /* 0x000ea20000008800 */
[----:B------:R-:W-:Y:S01]  /*14250*/  UIADD3 UR49, UR49, 0x1, URZ ;  /* 0x0000000131317890 */ /* 0x000fe2000fffe03f */
[----:B------:R-:W-:-:S03]  /*14260*/  MOV R0, 0x400 ;  /* 0x0000040000007802 */ /* 0x000fc60000000f00 */
[----:B------:R-:W-:-:S04]  /*14270*/  ULEA.HI UR4, UR49, UR49, URZ, 0x1 ;  /* 0x0000003131047291 */ /* 0x000fc8000f8f083f */
[----:B------:R-:W-:-:S04]  /*14280*/  ULOP3.LUT UR4, UR4, 0xfffffffe, URZ, 0xc0, !UPT ;  /* 0xfffffffe04047892 */ /* 0x000fc8000f8ec03f */
[----:B------:R-:W-:Y:S01]  /*14290*/  UIADD3 UR4, UR49, -UR4, URZ ;  /* 0x8000000431047290 */ /* 0x000fe2000fffe03f */
[----:B--2---:R-:W-:-:S05]  /*142a0*/  LEA R7, R3, R0, 0x18 ;  /* 0x0000000003077211 */ /* 0x004fca00078ec0ff */
[----:B------:R-:W-:-:S05]  /*142b0*/  IMAD.U32 R0, RZ, RZ, UR4 ;  /* 0x00000004ff007e24 */ /* 0x000fca000f8e00ff */
[----:B------:R-:W-:-:S04]  /*142c0*/  SHF.L.U32 R0, R0, 0x1f, RZ ;  /* 0x0000001f00007819 */ /* 0x000fc800000006ff */
[----:B------:R-:W2:Y:S02]  /*142d0*/  SYNCS.PHASECHK.TRANS64.TRYWAIT P0, [R7+URZ+0x38820], R0 ;  /* 0x03882000070075a7 */ /* 0x000ea4000800017f */
[----:B--2---:R-:W-:Y:S05]  /*142e0*/  @!P0 BRA `(.L_x_2049) ;  /* 0x0000000800788947 */ /* 0x004fea0003800000 */
.L_x_2076:
        /* <DEDUP_REMOVED lines=12> */
[----:B------:R-:W-:-:S04]  /*143b0*/  MOV R0, UR4 ;  /* 0x0000000400007c02 */ /* 0x000fc80008000f00 */
[----:B------:R-:W-:-:S13]  /*143c0*/  ISETP.NE.AND P2, PT, R0, 0x3, PT ;  /* 0x000000030000780c */ /* 0x000fda0003f45270 */
[----:B------:R-:W-:Y:S05]  /*143d0*/  @!P2 BRA `(.L_x_2052) ;  /* 0x000000000004a947 */ /* 0x000fea0003800000 */
[----:B------:R-:W-:Y:S01]  /*143e0*/  BPT.TRAP 0x1 ;  /* 0x000000040000795c */ /* 0x000fe20000300000 */
.L_x_2052:
        /* <DEDUP_REMOVED lines=9> */
[----:B------:R-:W-:Y:S02]  /*14480*/  SHF.L.U32 R0, R17, 0x1f, RZ ;  /* 0x0000001f11007819 */ /* 0x000fe400000006ff */
[----:B------:R-:W-:Y:S01]  /*14490*/  LEA R3, R2, R3, 0x3 ;  /* 0x0000000302037211 */ /* 0x000fe200078e18ff */
[----:B--2---:R-:W-:Y:S06]  /*144a0*/  @!P0 BRA `(.L_x_2053) ;  /* 0x00000008001c8947 */ /* 0x004fec0003800000 */
.L_x_2077:
[----:B------:R-:W3:Y:S02]  /*144b0*/  SYNCS.PHASECHK.TRANS64.TRYWAIT P0, [R3+URZ], R0 ;  /* 0x00000000030075a7 */ /* 0x000ee4000800017f */
[----:B---3--:R-:W-:Y:S05]  /*144c0*/  @!P0 BRA `(.L_x_2054) ;  /* 0x0000000800288947 */ /* 0x008fea0003800000 */
.L_x_2078:
[----:B------:R-:W-:Y:S05]  /*144d0*/  @!P2 BRA `(.L_x_2055) ;  /* 0x000000000004a947 */ /* 0x000fea0003800000 */
[----:B------:R-:W-:Y:S01]  /*144e0*/  BPT.TRAP 0x1 ;  /* 0x000000040000795c */ /* 0x000fe20000300000 */
.L_x_2055:
[----:B---3--:R-:W-:-:S05]  /*144f0*/  VIADD R3, R7, 0x38860 ;  /* 0x0003886007037836 */ /* 0x008fca0000000000 */
[----:B--2---:R-:W-:-:S04]  /*14500*/  LEA R5, R16, R3, 0x3 ;  /* 0x0000000310057211 */ /* 0x004fc800078e18ff */
[----:B------:R-:W2:Y:S02]  /*14510*/  SYNCS.PHASECHK.TRANS64.TRYWAIT P0, [R5+URZ], R4 ;  /* 0x00000004050075a7 */ /* 0x000ea4000800017f */
[----:B--2---:R-:W-:Y:S05]  /*14520*/  @!P0 BRA `(.L_x_2056) ;  /* 0x0000000800248947 */ /* 0x004fea0003800000 */
.L_x_2079:
[----:B------:R-:W-:-:S07]  /*14530*/  IMAD R3, R2, 0x8, R3 ;  /* 0x0000000802037824 */ /* 0x000fce00078e0203 */
.L_x_2057:
[----:B---3--:R3:W4:Y:S02]  /*14540*/  SYNCS.PHASECHK.TRANS64.TRYWAIT P0, [R3+URZ], R0 ;  /* 0x00000000030075a7 */ /* 0x008724000800017f */
[----:B----4-:R-:W-:Y:S05]  /*14550*/  @!P0 NANOSLEEP.SYNCS 0x989680 ;  /* 0x009896800000895d */ /* 0x010fea0003900000 */
[----:B------:R-:W4:Y:S02]  /*14560*/  @!P0 SYNCS.PHASECHK.TRANS64 P0, [R3+URZ], R0 ;  /* 0x00000000030085a7 */ /* 0x000f24000800007f */
[----:B----4-:R-:W-:Y:S05]  /*14570*/  @!P0 BRA `(.L_x_2057) ;  /* 0xfffffffc00f08947 */ /* 0x010fea000383ffff */
.L_x_2051:
[----:B------:R-:W-:Y:S05]  /*14580*/  BSYNC B0 ;  /* 0x0000000000007941 */ /* 0x000fea0003800000 */
.L_x_2050:
[----:B------:R-:W-:Y:S05]  /*14590*/  EXIT ;  /* 0x000000000000794d */ /* 0x000fea0003800000 */
.L_x_1957:
[----:B-1----:R-:W-:-:S04]  /*145a0*/  MOV R3, UR60 ;  /* 0x0000003c00037c02 */ /* 0x002fc80008000f00 */
[----:B------:R1:W2:Y:S03]  /*145b0*/  SYNCS.PHASECHK.TRANS64.TRYWAIT P1, [R3+URZ+0x38800], R0 ;  /* 0x03880000030075a7 */ /* 0x0002a6000802017f */
[----:B--2---:R-:W-:Y:S05]  /*145c0*/  @!P1 NANOSLEEP.SYNCS 0x989680 ;  /* 0x009896800000995d */ /* 0x004fea0003900000 */
[----:B------:R-:W2:Y:S02]  /*145d0*/  @!P1 SYNCS.PHASECHK.TRANS64 P1, [R3+URZ+0x38800], R0 ;  /* 0x03880000030095a7 */ /* 0x000ea4000802007f */
[----:B--2---:R-:W-:Y:S05]  /*145e0*/  @!P1 BRA `(.L_x_1957) ;  /* 0xfffffffc00ec9947 */ /* 0x004fea000383ffff */
[----:B------:R-:W-:Y:S05]  /*145f0*/  BRA `(.L_x_2058) ;  /* 0xfffffed000b47947 */ /* 0x000fea000383ffff */
.L_x_1961:
[----:B--2---:R2:W3:Y:S02]  /*14600*/  SYNCS.PHASECHK.TRANS64.TRYWAIT P2, [R0+URZ+0x38830], R3 ;  /* 0x03883003000075a7 */ /* 0x0044e4000804017f */
[----:B---3--:R-:W-:Y:S05]  /*14610*/  @!P2 NANOSLEEP.SYNCS 0x989680 ;  /* 0x009896800000a95d */ /* 0x008fea0003900000 */
[----:B------:R-:W3:Y:S02]  /*14620*/  @!P2 SYNCS.PHASECHK.TRANS64 P2, [R0+URZ+0x38830], R3 ;  /* 0x038830030000a5a7 */ /* 0x000ee4000804007f */
[----:B---3--:R-:W-:Y:S05]  /*14630*/  @!P2 BRA `(.L_x_1961) ;  /* 0xfffffffc00f0a947 */ /* 0x008fea000383ffff */
[----:B------:R-:W-:Y:S05]  /*14640*/  BRA `(.L_x_1960) ;  /* 0xfffffed000e07947 */ /* 0x000fea000383ffff */
.L_x_1966:
[----:B--2---:R-:W-:-:S04]  /*14650*/  IMAD.U32 R4, RZ, RZ, UR47 ;  /* 0x0000002fff047e24 */ /* 0x004fc8000f8e00ff */
[----:B------:R2:W3:Y:S03]  /*14660*/  SYNCS.PHASECHK.TRANS64.TRYWAIT P2, [R4+URZ+0x38830], R3 ;  /* 0x03883003040075a7 */ /* 0x0004e6000804017f */
[----:B---3--:R-:W-:Y:S05]  /*14670*/  @!P2 NANOSLEEP.SYNCS 0x989680 ;  /* 0x009896800000a95d */ /* 0x008fea0003900000 */
[----:B------:R-:W3:Y:S02]  /*14680*/  @!P2 SYNCS.PHASECHK.TRANS64 P2, [R4+URZ+0x38830], R3 ;  /* 0x038830030400a5a7 */ /* 0x000ee4000804007f */
[----:B---3--:R-:W-:Y:S05]  /*14690*/  @!P2 BRA `(.L_x_1966) ;  /* 0xfffffffc00eca947 */ /* 0x008fea000383ffff */
[----:B------:R-:W-:Y:S05]  /*146a0*/  BRA `(.L_x_1965) ;  /* 0xffffff1c00587947 */ /* 0x000fea000383ffff */
.L_x_1970:
[----:B-12---:R-:W-:-:S04]  /*146b0*/  MOV R3, UR5 ;  /* 0x0000000500037c02 */ /* 0x006fc80008000f00 */
[----:B------:R1:W2:Y:S03]  /*146c0*/  SYNCS.PHASECHK.TRANS64.TRYWAIT P2, [R3+URZ+0x38850], R0 ;  /* 0x03885000030075a7 */ /* 0x0002a6000804017f */
[----:B--2---:R-:W-:Y:S05]  /*146d0*/  @!P2 NANOSLEEP.SYNCS 0x989680 ;  /* 0x009896800000a95d */ /* 0x004fea0003900000 */
[----:B------:R-:W2:Y:S02]  /*146e0*/  @!P2 SYNCS.PHASECHK.TRANS64 P2, [R3+URZ+0x38850], R0 ;  /* 0x038850000300a5a7 */ /* 0x000ea4000804007f */
[----:B--2---:R-:W-:Y:S05]  /*146f0*/  @!P2 BRA `(.L_x_1970) ;  /* 0xfffffffc00eca947 */ /* 0x004fea000383ffff */
[----:B------:R-:W-:Y:S05]  /*14700*/  BRA `(.L_x_1969) ;  /* 0xffffff4000d07947 */ /* 0x000fea000383ffff */
.L_x_1976:
[----:B--2---:R-:W-:-:S04]  /*14710*/  IMAD.U32 R4, RZ, RZ, UR4 ;  /* 0x00000004ff047e24 */ /* 0x004fc8000f8e00ff */
[----:B------:R2:W3:Y:S03]  /*14720*/  SYNCS.PHASECHK.TRANS64.TRYWAIT P2, [R4+URZ+0x38830], R3 ;  /* 0x03883003040075a7 */ /* 0x0004e6000804017f */
[----:B---3--:R-:W-:Y:S05]  /*14730*/  @!P2 NANOSLEEP.SYNCS 0x989680 ;  /* 0x009896800000a95d */ /* 0x008fea0003900000 */
[----:B------:R-:W3:Y:S02]  /*14740*/  @!P2 SYNCS.PHASECHK.TRANS64 P2, [R4+URZ+0x38830], R3 ;  /* 0x038830030400a5a7 */ /* 0x000ee4000804007f */
[----:B---3--:R-:W-:Y:S05]  /*14750*/  @!P2 BRA `(.L_x_1976) ;  /* 0xfffffffc00eca947 */ /* 0x008fea000383ffff */
[----:B------:R-:W-:Y:S05]  /*14760*/  BRA `(.L_x_1975) ;  /* 0xffffff5c00c87947 */ /* 0x000fea000383ffff */
.L_x_1980:
[----:B-12---:R-:W-:-:S04]  /*14770*/  MOV R3, UR5 ;  /* 0x0000000500037c02 */ /* 0x006fc80008000f00 */
[----:B------:R1:W2:Y:S03]  /*14780*/  SYNCS.PHASECHK.TRANS64.TRYWAIT P2, [R3+URZ+0x38850], R0 ;  /* 0x03885000030075a7 */ /* 0x0002a6000804017f */
[----:B--2---:R-:W-:Y:S05]  /*14790*/  @!P2 NANOSLEEP.SYNCS 0x989680 ;  /* 0x009896800000a95d */ /* 0x004fea0003900000 */
[----:B------:R-:W2:Y:S02]  /*147a0*/  @!P2 SYNCS.PHASECHK.TRANS64 P2, [R3+URZ+0x38850], R0 ;  /* 0x038850000300a5a7 */ /* 0x000ea4000804007f */
[----:B--2---:R-:W-:Y:S05]  /*147b0*/  @!P2 BRA `(.L_x_1980) ;  /* 0xfffffffc00eca947 */ /* 0x004fea000383ffff */
[----:B------:R-:W-:Y:S05]  /*147c0*/  BRA `(.L_x_1979) ;  /* 0xffffff8400447947 */ /* 0x000fea000383ffff */
.L_x_1985:
[----:B--2---:R-:W-:-:S04]  /*147d0*/  IMAD.U32 R7, RZ, RZ, UR5 ;  /* 0x00000005ff077e24 */ /* 0x004fc8000f8e00ff */
[----:B------:R2:W3:Y:S03]  /*147e0*/  SYNCS.PHASECHK.TRANS64.TRYWAIT P0, [R7+URZ+0x38850], R0 ;  /* 0x03885000070075a7 */ /* 0x0004e6000800017f */
[----:B---3--:R-:W-:Y:S05]  /*147f0*/  @!P0 NANOSLEEP.SYNCS 0x989680 ;  /* 0x009896800000895d */ /* 0x008fea0003900000 */
[----:B------:R-:W3:Y:S02]  /*14800*/  @!P0 SYNCS.PHASECHK.TRANS64 P0, [R7+URZ+0x38850], R0 ;  /* 0x03885000070085a7 */ /* 0x000ee4000800007f */
[----:B---3--:R-:W-:Y:S05]  /*14810*/  @!P0 BRA `(.L_x_1985) ;  /* 0xfffffffc00ec8947 */ /* 0x008fea000383ffff */
[----:B------:R-:W-:Y:S05]  /*14820*/  BRA `(.L_x_1984) ;  /* 0xffffffa0007c7947 */ /* 0x000fea000383ffff */
.L_x_2009:
[----:B------:R-:W1:Y:S01]  /*14830*/  S2R R7, SR_TID.X ;  /* 0x0000000000077919 */ /* 0x000e620000002100 */
[----:B------:R-:W-:Y:S01]  /*14840*/  IMAD.MOV.U32 R12, RZ, RZ, RZ ;  /* 0x000000ffff0c7224 */ /* 0x000fe200078e00ff */
[----:B------:R-:W-:Y:S01]  /*14850*/  MOV R11, 0x1f ;  /* 0x0000001f000b7802 */ /* 0x000fe20000000f00 */
[----:B------:R-:W-:Y:S01]  /*14860*/  IMAD.MOV.U32 R15, RZ, RZ, -0x1 ;  /* 0xffffffffff0f7424 */ /* 0x000fe200078e00ff */
[----:B-1----:R-:W-:-:S04]  /*14870*/  SHF.R.U32.HI R7, RZ, 0x5, R7 ;  /* 0x00000005ff077819 */ /* 0x002fc80000011607 */
[----:B------:R-:W-:-:S04]  /*14880*/  LOP3.LUT R7, R7, 0x3, RZ, 0xc0, !PT ;  /* 0x0000000307077812 */ /* 0x000fc800078ec0ff */
[----:B------:R-:W-:-:S07]  /*14890*/  MOV R13, R7 ;  /* 0x00000007000d7202 */ /* 0x000fce0000000f00 */
[----:B------:R-:W-:Y:S05]  /*148a0*/  WARPSYNC.COLLECTIVE R15, `(.L_x_2059) ;  /* 0x000000000f087348 */ /* 0x000fea0003c00000 */
[----:B------:R1:W2:Y:S02]  /*148b0*/  SHFL.IDX P6, R14, R13, R12, R11 ;  /* 0x0000000c0d0e7389 */ /* 0x0002a400000c000b */
[----:B-12---:R-:W-:Y:S01]  /*148c0*/  ENDCOLLECTIVE ;  /* 0x000000000000791b */ /* 0x006fe20003800000 */
.L_x_2059:
[----:B------:R-:W-:Y:S05]  /*148d0*/  BRA `(.L_x_2060) ;  /* 0xffffffd400647947 */ /* 0x000fea000383ffff */
.L_x_2010:
[----:B------:R-:W-:Y:S01]  /*148e0*/  BSSY B0, `(.L_x_2061) ;  /* 0x0000006000007945 */ /* 0x000fe20003800000 */
[----:B------:R-:W-:-:S07]  /*148f0*/  MOV R15, 0xffffffff ;  /* 0xffffffff000f7802 */ /* 0x000fce0000000f00 */
[----:B------:R-:W-:Y:S05]  /*14900*/  WARPSYNC.COLLECTIVE R15, `(.L_x_2062) ;  /* 0x000000000f0c7348 */ /* 0x000fea0003c00000 */
[----:B------:R-:W-:Y:S02]  /*14910*/  ELECT P6, UR62, PT ;  /* 0x00000000003e782f */ /* 0x000fe400038c0000 */
[----:B------:R-:W-:Y:S01]  /*14920*/  MOV R14, UR62 ;  /* 0x0000003e000e7c02 */ /* 0x000fe20008000f00 */
[----:B------:R-:W-:Y:S10]  /*14930*/  ENDCOLLECTIVE ;  /* 0x000000000000791b */ /* 0x000ff40003800000 */
.L_x_2062:
[----:B------:R-:W-:Y:S05]  /*14940*/  BSYNC B0 ;  /* 0x0000000000007941 */ /* 0x000fea0003800000 */
.L_x_2061:
[----:B------:R-:W-:Y:S05]  /*14950*/  BRA `(.L_x_2063) ;  /* 0xffffffd400547947 */ /* 0x000fea000383ffff */
.L_x_2013:
[----:B-1----:R1:W2:Y:S02]  /*14960*/  SYNCS.PHASECHK.TRANS64.TRYWAIT P2, [R8+URZ+0x38840], R7 ;  /* 0x03884007080075a7 */ /* 0x0022a4000804017f */
[----:B--2---:R-:W-:Y:S05]  /*14970*/  @!P2 NANOSLEEP.SYNCS 0x989680 ;  /* 0x009896800000a95d */ /* 0x004fea0003900000 */
[----:B------:R-:W2:Y:S02]  /*14980*/  @!P2 SYNCS.PHASECHK.TRANS64 P2, [R8+URZ+0x38840], R7 ;  /* 0x038840070800a5a7 */ /* 0x000ea4000804007f */
[----:B--2---:R-:W-:Y:S05]  /*14990*/  @!P2 BRA `(.L_x_2013) ;  /* 0xfffffffc00f0a947 */ /* 0x004fea000383ffff */
[----:B------:R-:W-:Y:S05]  /*149a0*/  BRA `(.L_x_2064) ;  /* 0xffffffd400b47947 */ /* 0x000fea000383ffff */
.L_x_2015:
[----:B-1----:R-:W-:-:S04]  /*149b0*/  IMAD.U32 R8, RZ, RZ, UR40 ;  /* 0x00000028ff087e24 */ /* 0x002fc8000f8e00ff */
[----:B------:R1:W2:Y:S03]  /*149c0*/  SYNCS.PHASECHK.TRANS64.TRYWAIT P2, [R8+URZ+0x38820], R7 ;  /* 0x03882007080075a7 */ /* 0x0002a6000804017f */
[----:B--2---:R-:W-:Y:S05]  /*149d0*/  @!P2 NANOSLEEP.SYNCS 0x989680 ;  /* 0x009896800000a95d */ /* 0x004fea0003900000 */
[----:B------:R-:W2:Y:S02]  /*149e0*/  @!P2 SYNCS.PHASECHK.TRANS64 P2, [R8+URZ+0x38820], R7 ;  /* 0x038820070800a5a7 */ /* 0x000ea4000804007f */
[----:B--2---:R-:W-:Y:S05]  /*149f0*/  @!P2 BRA `(.L_x_2015) ;  /* 0xfffffffc00eca947 */ /* 0x004fea000383ffff */
[----:B------:R-:W-:Y:S05]  /*14a00*/  BRA `(.L_x_2065) ;  /* 0xffffffd800e47947 */ /* 0x000fea000383ffff */
.L_x_2021:
[----:B-1----:R1:W2:Y:S02]  /*14a10*/  SYNCS.PHASECHK.TRANS64.TRYWAIT P3, [R3+URZ+0x38840], R2 ;  /* 0x03884002030075a7 */ /* 0x0022a4000806017f */
[----:B--2---:R-:W-:Y:S05]  /*14a20*/  @!P3 NANOSLEEP.SYNCS 0x989680 ;  /* 0x009896800000b95d */ /* 0x004fea0003900000 */
[----:B------:R-:W2:Y:S02]  /*14a30*/  @!P3 SYNCS.PHASECHK.TRANS64 P3, [R3+URZ+0x38840], R2 ;  /* 0x038840020300b5a7 */ /* 0x000ea4000806007f */
[----:B--2---:R-:W-:Y:S05]  /*14a40*/  @!P3 BRA `(.L_x_2021) ;  /* 0xfffffffc00f0b947 */ /* 0x004fea000383ffff */
[----:B------:R-:W-:Y:S05]  /*14a50*/  BRA `(.L_x_2066) ;  /* 0xffffffdc00907947 */ /* 0x000fea000383ffff */
.L_x_2023:
[----:B-1----:R1:W2:Y:S02]  /*14a60*/  SYNCS.PHASECHK.TRANS64.TRYWAIT P3, [R2+URZ+0x60], R3 ;  /* 0x00006003020075a7 */ /* 0x0022a4000806017f */
[----:B--2---:R-:W-:Y:S05]  /*14a70*/  @!P3 NANOSLEEP.SYNCS 0x989680 ;  /* 0x009896800000b95d */ /* 0x004fea0003900000 */
[----:B------:R-:W2:Y:S02]  /*14a80*/  @!P3 SYNCS.PHASECHK.TRANS64 P3, [R2+URZ+0x60], R3 ;  /* 0x000060030200b5a7 */ /* 0x000ea4000806007f */
[----:B--2---:R-:W-:Y:S05]  /*14a90*/  @!P3 BRA `(.L_x_2023) ;  /* 0xfffffffc00f0b947 */ /* 0x004fea000383ffff */
[----:B------:R-:W-:Y:S05]  /*14aa0*/  BRA `(.L_x_2067) ;  /* 0xffffffe000207947 */ /* 0x000fea000383ffff */
.L_x_2029:
[----:B-1----:R1:W2:Y:S02]  /*14ab0*/  SYNCS.PHASECHK.TRANS64.TRYWAIT P3, [R3+URZ+0x38840], R2 ;  /* 0x03884002030075a7 */ /* 0x0022a4000806017f */
[----:B--2---:R-:W-:Y:S05]  /*14ac0*/  @!P3 NANOSLEEP.SYNCS 0x989680 ;  /* 0x009896800000b95d */ /* 0x004fea0003900000 */
[----:B------:R-:W2:Y:S02]  /*14ad0*/  @!P3 SYNCS.PHASECHK.TRANS64 P3, [R3+URZ+0x38840], R2 ;  /* 0x038840020300b5a7 */ /* 0x000ea4000806007f */
[----:B--2---:R-:W-:Y:S05]  /*14ae0*/  @!P3 BRA `(.L_x_2029) ;  /* 0xfffffffc00f0b947 */ /* 0x004fea000383ffff */
[----:B------:R-:W-:Y:S05]  /*14af0*/  BRA `(.L_x_2068) ;  /* 0xffffffe4005c7947 */ /* 0x000fea000383ffff */
.L_x_2031:
[----:B-1----:R1:W2:Y:S02]  /*14b00*/  SYNCS.PHASECHK.TRANS64.TRYWAIT P3, [R2+URZ+0x60], R17 ;  /* 0x00006011020075a7 */ /* 0x0022a4000806017f */
[----:B--2---:R-:W-:Y:S05]  /*14b10*/  @!P3 NANOSLEEP.SYNCS 0x989680 ;  /* 0x009896800000b95d */ /* 0x004fea0003900000 */
[----:B------:R-:W2:Y:S02]  /*14b20*/  @!P3 SYNCS.PHASECHK.TRANS64 P3, [R2+URZ+0x60], R17 ;  /* 0x000060110200b5a7 */ /* 0x000ea4000806007f */
[----:B--2---:R-:W-:Y:S05]  /*14b30*/  @!P3 BRA `(.L_x_2031) ;  /* 0xfffffffc00f0b947 */ /* 0x004fea000383ffff */
[----:B------:R-:W-:Y:S05]  /*14b40*/  BRA `(.L_x_2069) ;  /* 0xffffffe400ec7947 */ /* 0x000fea000383ffff */
.L_x_2036:
[----:B-1----:R1:W2:Y:S02]  /*14b50*/  SYNCS.PHASECHK.TRANS64.TRYWAIT P3, [R2+URZ+0x38840], R3 ;  /* 0x03884003020075a7 */ /* 0x0022a4000806017f */
[----:B--2---:R-:W-:Y:S05]  /*14b60*/  @!P3 NANOSLEEP.SYNCS 0x989680 ;  /* 0x009896800000b95d */ /* 0x004fea0003900000 */
[----:B------:R-:W2:Y:S02]  /*14b70*/  @!P3 SYNCS.PHASECHK.TRANS64 P3, [R2+URZ+0x38840], R3 ;  /* 0x038840030200b5a7 */ /* 0x000ea4000806007f */
[----:B--2---:R-:W-:Y:S05]  /*14b80*/  @!P3 BRA `(.L_x_2036) ;  /* 0xfffffffc00f0b947 */ /* 0x004fea000383ffff */
[----:B------:R-:W-:Y:S05]  /*14b90*/  BRA `(.L_x_2070) ;  /* 0xffffffec00007947 */ /* 0x000fea000383ffff */
.L_x_2038:
[----:B-1----:R1:W2:Y:S02]  /*14ba0*/  SYNCS.PHASECHK.TRANS64.TRYWAIT P3, [R2+URZ+0x60], R11 ;  /* 0x0000600b020075a7 */ /* 0x0022a4000806017f */
[----:B--2---:R-:W-:Y:S05]  /*14bb0*/  @!P3 NANOSLEEP.SYNCS 0x989680 ;  /* 0x009896800000b95d */ /* 0x004fea0003900000 */
[----:B------:R-:W2:Y:S02]  /*14bc0*/  @!P3 SYNCS.PHASECHK.TRANS64 P3, [R2+URZ+0x60], R11 ;  /* 0x0000600b0200b5a7 */ /* 0x000ea4000806007f */
[----:B--2---:R-:W-:Y:S05]  /*14bd0*/  @!P3 BRA `(.L_x_2038) ;  /* 0xfffffffc00f0b947 */ /* 0x004fea000383ffff */
[----:B------:R-:W-:Y:S05]  /*14be0*/  BRA `(.L_x_2071) ;  /* 0xffffffec00907947 */ /* 0x000fea000383ffff */
.L_x_2045:
[----:B-1----:R1:W2:Y:S02]  /*14bf0*/  SYNCS.PHASECHK.TRANS64.TRYWAIT P0, [R3+URZ+0x38860], R0 ;  /* 0x03886000030075a7 */ /* 0x0022a4000800017f */
[----:B--2---:R-:W-:Y:S05]  /*14c00*/  @!P0 NANOSLEEP.SYNCS 0x989680 ;  /* 0x009896800000895d */ /* 0x004fea0003900000 */
[----:B------:R-:W2:Y:S02]  /*14c10*/  @!P0 SYNCS.PHASECHK.TRANS64 P0, [R3+URZ+0x38860], R0 ;  /* 0x03886000030085a7 */ /* 0x000ea4000800007f */
[----:B--2---:R-:W-:Y:S05]  /*14c20*/  @!P0 BRA `(.L_x_2045) ;  /* 0xfffffffc00f08947 */ /* 0x004fea000383ffff */
[----:B------:R-:W-:Y:S05]  /*14c30*/  BRA `(.L_x_2072) ;  /* 0xfffffff000907947 */ /* 0x000fea000383ffff */
.L_x_2047:
[----:B------:R-:W-:Y:S01]  /*14c40*/  BSSY B0, `(.L_x_2073) ;  /* 0x0000007000007945 */ /* 0x000fe20003800000 */
[----:B------:R-:W-:Y:S01]  /*14c50*/  MOV R12, RZ ;  /* 0x000000ff000c7202 */ /* 0x000fe20000000f00 */
[----:B------:R-:W-:Y:S01]  /*14c60*/  IMAD.MOV.U32 R11, RZ, RZ, 0x1f ;  /* 0x0000001fff0b7424 */ /* 0x000fe200078e00ff */
[----:B------:R-:W-:-:S07]  /*14c70*/  MOV R15, 0xffffffff ;  /* 0xffffffff000f7802 */ /* 0x000fce0000000f00 */
[----:B------:R-:W-:Y:S05]  /*14c80*/  WARPSYNC.COLLECTIVE R15, `(.L_x_2074) ;  /* 0x000000000f087348 */ /* 0x000fea0003c00000 */
[----:B------:R1:W2:Y:S02]  /*14c90*/  SHFL.IDX P6, R14, R13, R12, R11 ;  /* 0x0000000c0d0e7389 */ /* 0x0002a400000c000b */
[----:B-12---:R-:W-:Y:S01]  /*14ca0*/  ENDCOLLECTIVE ;  /* 0x000000000000791b */ /* 0x006fe20003800000 */
.L_x_2074:
[----:B------:R-:W-:Y:S05]  /*14cb0*/  BSYNC B0 ;  /* 0x0000000000007941 */ /* 0x000fea0003800000 */
.L_x_2073:
[----:B------:R-:W-:Y:S05]  /*14cc0*/  BRA `(.L_x_2075) ;  /* 0xfffffff4002c7947 */ /* 0x000fea000383ffff */
.L_x_2049:
[----:B--2---:R2:W3:Y:S02]  /*14cd0*/  SYNCS.PHASECHK.TRANS64.TRYWAIT P0, [R7+URZ+0x38820], R0 ;  /* 0x03882000070075a7 */ /* 0x0044e4000800017f */
[----:B---3--:R-:W-:Y:S05]  /*14ce0*/  @!P0 NANOSLEEP.SYNCS 0x989680 ;  /* 0x009896800000895d */ /* 0x008fea0003900000 */
[----:B------:R-:W3:Y:S02]  /*14cf0*/  @!P0 SYNCS.PHASECHK.TRANS64 P0, [R7+URZ+0x38820], R0 ;  /* 0x03882000070085a7 */ /* 0x000ee4000800007f */
[----:B---3--:R-:W-:Y:S05]  /*14d00*/  @!P0 BRA `(.L_x_2049) ;  /* 0xfffffffc00f08947 */ /* 0x008fea000383ffff */
[----:B------:R-:W-:Y:S05]  /*14d10*/  BRA `(.L_x_2076) ;  /* 0xfffffff400747947 */ /* 0x000fea000383ffff */
.L_x_2053:
[----:B--2---:R2:W3:Y:S02]  /*14d20*/  SYNCS.PHASECHK.TRANS64.TRYWAIT P0, [R5+URZ], R4 ;  /* 0x00000004050075a7 */ /* 0x0044e4000800017f */
[----:B---3--:R-:W-:Y:S05]  /*14d30*/  @!P0 NANOSLEEP.SYNCS 0x989680 ;  /* 0x009896800000895d */ /* 0x008fea0003900000 */
[----:B------:R-:W3:Y:S02]  /*14d40*/  @!P0 SYNCS.PHASECHK.TRANS64 P0, [R5+URZ], R4 ;  /* 0x00000004050085a7 */ /* 0x000ee4000800007f */
[----:B---3--:R-:W-:Y:S05]  /*14d50*/  @!P0 BRA `(.L_x_2053) ;  /* 0xfffffffc00f08947 */ /* 0x008fea000383ffff */
[----:B------:R-:W-:Y:S05]  /*14d60*/  BRA `(.L_x_2077) ;  /* 0xfffffff400d07947 */ /* 0x000fea000383ffff */
.L_x_2054:
[----:B---3--:R3:W4:Y:S02]  /*14d70*/  SYNCS.PHASECHK.TRANS64.TRYWAIT P0, [R3+URZ], R0 ;  /* 0x00000000030075a7 */ /* 0x008724000800017f */
[----:B----4-:R-:W-:Y:S05]  /*14d80*/  @!P0 NANOSLEEP.SYNCS 0x989680 ;  /* 0x009896800000895d */ /* 0x010fea0003900000 */
[----:B------:R-:W4:Y:S02]  /*14d90*/  @!P0 SYNCS.PHASECHK.TRANS64 P0, [R3+URZ], R0 ;  /* 0x00000000030085a7 */ /* 0x000f24000800007f */
[----:B----4-:R-:W-:Y:S05]  /*14da0*/  @!P0 BRA `(.L_x_2054) ;  /* 0xfffffffc00f08947 */ /* 0x010fea000383ffff */
[----:B------:R-:W-:Y:S05]  /*14db0*/  BRA `(.L_x_2078) ;  /* 0xfffffff400c47947 */ /* 0x000fea000383ffff */
.L_x_2056:
[----:B--2---:R2:W3:Y:S02]  /*14dc0*/  SYNCS.PHASECHK.TRANS64.TRYWAIT P0, [R5+URZ], R4 ;  /* 0x00000004050075a7 */ /* 0x0044e4000800017f */
[----:B---3--:R-:W-:Y:S05]  /*14dd0*/  @!P0 NANOSLEEP.SYNCS 0x989680 ;  /* 0x009896800000895d */ /* 0x008fea0003900000 */
[----:B------:R-:W3:Y:S02]  /*14de0*/  @!P0 SYNCS.PHASECHK.TRANS64 P0, [R5+URZ], R4 ;  /* 0x00000004050085a7 */ /* 0x000ee4000800007f */
[----:B---3--:R-:W-:Y:S05]  /*14df0*/  @!P0 BRA `(.L_x_2056) ;  /* 0xfffffffc00f08947 */ /* 0x008fea000383ffff */
[----:B------:R-:W-:Y:S05]  /*14e00*/  BRA `(.L_x_2079) ;  /* 0xfffffff400c87947 */ /* 0x000fea000383ffff */
.L_x_2080:
        /* <DEDUP_REMOVED lines=15> */
.L_x_12753:


//--------------------- .text._ZN7cutlass13device_kernelIN5flash11enable_sm90INS1_16FlashAttnFwdSm90INS1_25CollectiveMainloopFwdSm90ILi2EN4cute5tupleIJNS5_1CILi1EEES8_S8_EEENS6_IJNS7_ILi128EEENS7_ILi80EEENS7_ILi256EEEEEELi256ENS_6half_tEfNS_4arch4Sm90ELb1ELb0ELb1ELb1ELb0ELb0ELb0ELb1ELb1ELb0ELb0ELb0EEENS1_21CollectiveEpilogueFwdINS6_IJSA_SC_SB_EEES9_SE_SG_Li256ELb1ELb0ELb0ELb0EEENS1_36VarlenDynamicPersistentTileSchedulerILi128ELi80ELi256ELi32ELb0ELb0ELb1ELb1ELb1ELb1EEEEEEEEEvNT_6ParamsE --------------------------
	.section	.text._ZN7cutlass13device_kernelIN5flash11enable_sm90INS1_16FlashAttnFwdSm90INS1_25CollectiveMainloopFwdSm90ILi2EN4cute5tupleIJNS5_1CILi1EEES8_S8_EEENS6_IJNS7_ILi128EEENS7_ILi80EEENS7_ILi256EEEEEELi256ENS_6half_tEfNS_4arch4Sm90ELb1ELb0ELb1ELb1ELb0ELb0ELb0ELb1ELb1ELb0ELb0ELb0EEENS1_21CollectiveEpilogueFwdINS6_IJSA_SC_SB_EEES9_SE_SG_Li256ELb1ELb0ELb0ELb0EEENS1_36VarlenDynamicPersistentTileSchedulerILi128ELi80ELi256ELi32ELb0ELb0ELb1ELb1ELb1ELb1EEEEEEEEEvNT_6ParamsE,"ax",@progbits
	.align	128
.text._ZN7cutlass13device_kernelIN5flash11enable_sm90INS1_16FlashAttnFwdSm90INS1_25CollectiveMainloopFwdSm90ILi2EN4cute5tupleIJNS5_1CILi1EEES8_S8_EEENS6_IJNS7_ILi128EEENS7_ILi80EEENS7_ILi256EEEEEELi256ENS_6half_tEfNS_4arch4Sm90ELb1ELb0ELb1ELb1ELb0ELb0ELb0ELb1ELb1ELb0ELb0ELb0EEENS1_21CollectiveEpilogueFwdINS6_IJSA_SC_SB_EEES9_SE_SG_Li256ELb1ELb0ELb0ELb0EEENS1_36VarlenDynamicPersistentTileSchedulerILi128ELi80ELi256ELi32ELb0ELb0ELb1ELb1ELb1ELb1EEEEEEEEEvNT_6ParamsE:
        .type           _ZN7cutlass13device_kernelIN5flash11enable_sm90INS1_16FlashAttnFwdSm90INS1_25CollectiveMainloopFwdSm90ILi2EN4cute5tupleIJNS5_1CILi1EEES8_S8_EEENS6_IJNS7_ILi128EEENS7_ILi80EEENS7_ILi256EEEEEELi256ENS_6half_tEfNS_4arch4Sm90ELb1ELb0ELb1ELb1ELb0ELb0ELb0ELb1ELb1ELb0ELb0ELb0EEENS1_21CollectiveEpilogueFwdINS6_IJSA_SC_SB_EEES9_SE_SG_Li256ELb1ELb0ELb0ELb0EEENS1_36VarlenDynamicPersistentTileSchedulerILi128ELi80ELi256ELi32ELb0ELb0ELb1ELb1ELb1ELb1EEEEEEEEEvNT_6ParamsE,@function
        .size           _ZN7cutlass13device_kernelIN5flash11enable_sm90INS1_16FlashAttnFwdSm90INS1_25CollectiveMainloopFwdSm90ILi2EN4cute5tupleIJNS5_1CILi1EEES8_S8_EEENS6_IJNS7_ILi128EEENS7_ILi80EEENS7_ILi256EEEEEELi256ENS_6half_tEfNS_4arch4Sm90ELb1ELb0ELb1ELb1ELb0ELb0ELb0ELb1ELb1ELb0ELb0ELb0EEENS1_21CollectiveEpilogueFwdINS6_IJSA_SC_SB_EEES9_SE_SG_Li256ELb1ELb0ELb0ELb0EEENS1_36VarlenDynamicPersistentTileSchedulerILi128ELi80ELi256ELi32ELb0ELb0ELb1ELb1ELb1ELb1EEEEEEEEEvNT_6ParamsE,(.L_x_12754 - _ZN7cutlass13device_kernelIN5flash11enable_sm90INS1_16FlashAttnFwdSm90INS1_25CollectiveMainloopFwdSm90ILi2EN4cute5tupleIJNS5_1CILi1EEES8_S8_EEENS6_IJNS7_ILi128EEENS7_ILi80EEENS7_ILi256EEEEEELi256ENS_6half_tEfNS_4arch4Sm90ELb1ELb0ELb1ELb1ELb0ELb0ELb0ELb1ELb1ELb0ELb0ELb0EEENS1_21CollectiveEpilogueFwdINS6_IJSA_SC_SB_EEES9_SE_SG_Li256ELb1ELb0ELb0ELb0EEENS1_36VarlenDynamicPersistentTileSchedulerILi128ELi80ELi256ELi32ELb0ELb0ELb1ELb1ELb1ELb1EEEEEEEEEvNT_6ParamsE)
        .other          _ZN7cutlass13device_kernelIN5flash11enable_sm90INS1_16FlashAttnFwdSm90INS1_25CollectiveMainloopFwdSm90ILi2EN4cute5tupleIJNS5_1CILi1EEES8_S8_EEENS6_IJNS7_ILi128EEENS7_ILi80EEENS7_ILi256EEEEEELi256ENS_6half_tEfNS_4arch4Sm90ELb1ELb0ELb1ELb1ELb0ELb0ELb0ELb1ELb1ELb0ELb0ELb0EEENS1_21CollectiveEpilogueFwdINS6_IJSA_SC_SB_EEES9_SE_SG_Li256ELb1ELb0ELb0ELb0EEENS1_36VarlenDynamicPersistentTileSchedulerILi128ELi80ELi256ELi32ELb0ELb0ELb1ELb1ELb1ELb1EEEEEEEEEvNT_6ParamsE,@"STO_CUDA_ENTRY STV_DEFAULT"
_ZN7cutlass13device_kernelIN5flash11enable_sm90INS1_16FlashAttnFwdSm90INS1_25CollectiveMainloopFwdSm90ILi2EN4cute5tupleIJNS5_1CILi1EEES8_S8_EEENS6_IJNS7_ILi128EEENS7_ILi80EEENS7_ILi256EEEEEELi256ENS_6half_tEfNS_4arch4Sm90ELb1ELb0ELb1ELb1ELb0ELb0ELb0ELb1ELb1ELb0ELb0ELb0EEENS1_21CollectiveEpilogueFwdINS6_IJSA_SC_SB_EEES9_SE_SG_Li256ELb1ELb0ELb0ELb0EEENS1_36VarlenDynamicPersistentTileSchedulerILi128ELi80ELi256ELi32ELb0ELb0ELb1ELb1ELb1ELb1EEEEEEEEEvNT_6ParamsE:
        /* <DEDUP_REMOVED lines=21> */
.L_x_2082:
[----:B------:R-:W-:Y:S05]  /*0150*/  BSYNC B0 ;  /* 0x0000000000007941 */ /* 0x000fea0003800000 */
.L_x_2081:
        /* <DEDUP_REMOVED lines=41> */
.L_x_2083:
        /* <DEDUP_REMOVED lines=22> */
.L_x_2084:
        /* <DEDUP_REMOVED lines=18> */
.L_x_2085:
        /* <DEDUP_REMOVED lines=22> */
.L_x_2086:
        /* <DEDUP_REMOVED lines=22> */
.L_x_2087:
        /* <DEDUP_REMOVED lines=8> */
.L_x_2089:
        /* <DEDUP_REMOVED lines=17> */
[----:B------:R-:W0:Y:S11]  /*0ac0*/  S2R R0, SR_TID.X ;  /* 0x0000000000007919 */ /* 0x000e360000002100 */
[----:B------:R-:W-:Y:S01]  /*0ad0*/  IMAD.U32 R22, RZ, RZ, UR5 ;  /* 0x00000005ff167e24 */ /* 0x000fe2000f8e00ff */
[----:B------:R-:W-:Y:S01]  /*0ae0*/  R2UR UR5, R14 ;  /* 0x000000000e0572ca */ /* 0x000fe200000e0000 */
[----:B0-----:R-:W-:-:S05]  /*0af0*/  VIADD R225, R0, 0xffffff80 ;  /* 0xffffff8000e17836 */ /* 0x001fca0000000000 */
[----:B------:R-:W-:-:S04]  /*0b00*/  SHF.R.S32.HI R0, RZ, 0x1f, R225 ;  /* 0x0000001fff007819 */ /* 0x000fc800000114e1 */
[CC--:B------:R-:W-:Y:S02]  /*0b10*/  LEA.HI R3, R0.reuse, R225.reuse, RZ, 0x7 ;  /* 0x000000e100037211 */ /* 0x0c0fe400078f38ff */
[----:B------:R-:W-:Y:S02]  /*0b20*/  LEA.HI R4, R0, R225, RZ, 0x5 ;  /* 0x000000e100047211 */ /* 0x000fe400078f28ff */
[----:B------:R-:W-:Y:S02]  /*0b30*/  SHF.R.S32.HI R222, RZ, 0x7, R3 ;  /* 0x00000007ffde7819 */ /* 0x000fe40000011403 */
[----:B--2---:R-:W-:Y:S02]  /*0b40*/  R2UR UR4, R2 ;  /* 0x00000000020472ca */ /* 0x004fe400000e0000 */
[C---:B------:R-:W-:Y:S02]  /*0b50*/  LOP3.LUT R2, R3.reuse, 0xffffff80, RZ, 0xc0, !PT ;  /* 0xffffff8003027812 */ /* 0x040fe400078ec0ff */
[----:B------:R-:W-:-:S03]  /*0b60*/  LEA.HI R3, R3, R222, RZ, 0x1 ;  /* 0x000000de03037211 */ /* 0x000fc600078f08ff */
[----:B------:R-:W-:Y:S01]  /*0b70*/  IMAD.IADD R221, R225, 0x1, -R2 ;  /* 0x00000001e1dd7824 */ /* 0x000fe200078e0a02 */
[----:B------:R-:W-:-:S04]  /*0b80*/  LOP3.LUT R3, R3, 0x3fffffe, RZ, 0xc0, !PT ;  /* 0x03fffffe03037812 */ /* 0x000fc800078ec0ff */
[----:B------:R-:W-:Y:S01]  /*0b90*/  SHF.R.S32.HI R8, RZ, 0x1f, R221 ;  /* 0x0000001fff087819 */ /* 0x000fe200000114dd */
[----:B------:R-:W-:Y:S01]  /*0ba0*/  ULOP3.LUT UR4, UR4, 0x1, URZ, 0xfc, !UPT ;  /* 0x0000000104047892 */ /* 0x000fe2000f8efc3f */
[----:B------:R-:W-:Y:S02]  /*0bb0*/  IADD3 R3, R222, -R3, RZ ;  /* 0x80000003de037210 */ /* 0x000fe40007ffe0ff */
[CC--:B------:R-:W-:Y:S02]  /*0bc0*/  LEA.HI R9, R8.reuse, R221.reuse, RZ, 0x2 ;  /* 0x000000dd08097211 */ /* 0x0c0fe400078f10ff */
[----:B------:R-:W-:Y:S01]  /*0bd0*/  LEA.HI R8, R8, R221, RZ, 0x5 ;  /* 0x000000dd08087211 */ /* 0x000fe200078f28ff */
[----:B------:R-:W-:Y:S01]  /*0be0*/  IMAD.U32 R224, RZ, RZ, UR4 ;  /* 0x00000004ffe07e24 */ /* 0x000fe2000f8e00ff */
[--C-:B------:R-:W-:Y:S01]  /*0bf0*/  SHF.R.S32.HI R5, RZ, 0x2, R9.reuse ;  /* 0x00000002ff057819 */ /* 0x100fe20000011409 */
[----:B------:R-:W-:Y:S01]  /*0c00*/  UMOV UR4, URZ ;  /* 0x0000003f00047c82 */ /* 0x000fe20008000000 */
[----:B------:R-:W-:Y:S01]  /*0c10*/  SHF.R.S32.HI R2, RZ, 0x1f, R9 ;  /* 0x0000001fff027819 */ /* 0x000fe20000011409 */
[----:B------:R-:W-:Y:S01]  /*0c20*/  IMAD.U32 R220, RZ, RZ, UR4 ;  /* 0x00000004ffdc7e24 */ /* 0x000fe2000f8e00ff */
[----:B------:R-:W-:Y:S01]  /*0c30*/  SHF.R.S32.HI R8, RZ, 0x5, R8 ;  /* 0x00000005ff087819 */ /* 0x000fe20000011408 */
[----:B------:R-:W-:Y:S01]  /*0c40*/  IMAD.U32 R16, RZ, RZ, UR4 ;  /* 0x00000004ff107e24 */ /* 0x000fe2000f8e00ff */
[----:B------:R-:W-:-:S02]  /*0c50*/  LEA.HI R2, R2, R5, RZ, 0x3 ;  /* 0x0000000502027211 */ /* 0x000fc400078f18ff */
[----:B------:R-:W-:Y:S02]  /*0c60*/  LOP3.LUT R214, R9, 0x7ffffffc, RZ, 0xc0, !PT ;  /* 0x7ffffffc09d67812 */ /* 0x000fe400078ec0ff */
[----:B------:R-:W-:Y:S02]  /*0c70*/  LOP3.LUT R6, R2, 0xfffffff8, RZ, 0xc0, !PT ;  /* 0xfffffff802067812 */ /* 0x000fe400078ec0ff */
[CC--:B------:R-:W-:Y:S01]  /*0c80*/  LEA.HI R2, R0.reuse, R225.reuse, RZ, 0x4 ;  /* 0x000000e100027211 */ /* 0x0c0fe200078f20ff */
[----:B------:R-:W-:Y:S01]  /*0c90*/  IMAD.IADD R214, R221, 0x1, -R214 ;  /* 0x00000001ddd67824 */ /* 0x000fe200078e0ad6 */
[----:B------:R-:W-:Y:S01]  /*0ca0*/  LEA.HI R0, R0, R225, RZ, 0x3 ;  /* 0x000000e100007211 */ /* 0x000fe200078f18ff */
[----:B------:R-:W-:Y:S01]  /*0cb0*/  IMAD.IADD R11, R5, 0x1, -R6 ;  /* 0x00000001050b7824 */ /* 0x000fe200078e0a06 */
[----:B------:R-:W-:Y:S02]  /*0cc0*/  SHF.R.S32.HI R5, RZ, 0x4, R2 ;  /* 0x00000004ff057819 */ /* 0x000fe40000011402 */
[----:B------:R-:W-:Y:S01]  /*0cd0*/  SHF.L.U32 R6, R4, 0x5, RZ ;  /* 0x0000000504067819 */ /* 0x000fe200000006ff */
[----:B------:R-:W-:Y:S01]  /*0ce0*/  IMAD R8, R8, 0x10, R11 ;  /* 0x0000001008087824 */ /* 0x000fe200078e020b */
[----:B------:R-:W-:-:S02]  /*0cf0*/  LOP3.LUT R4, R2, 0x3fffff0, RZ, 0xc0, !PT ;  /* 0x03fffff002047812 */ /* 0x000fc400078ec0ff */
[----:B------:R-:W-:Y:S01]  /*0d00*/  LEA.HI R2, R2, R5, RZ, 0x1 ;  /* 0x0000000502027211 */ /* 0x000fe200078f08ff */
[----:B------:R-:W-:Y:S01]  /*0d10*/  IMAD R215, R3, 0x40, R8 ;  /* 0x0000004003d77824 */ /* 0x000fe200078e0208 */
[----:B------:R-:W-:Y:S01]  /*0d20*/  LOP3.LUT R7, R6, 0xfffffc00, RZ, 0xc0, !PT ;  /* 0xfffffc0006077812 */ /* 0x000fe200078ec0ff */
[----:B------:R-:W-:Y:S01]  /*0d30*/  IMAD.IADD R4, R225, 0x1, -R4 ;  /* 0x00000001e1047824 */ /* 0x000fe200078e0a04 */
[----:B------:R-:W-:Y:S02]  /*0d40*/  LOP3.LUT R2, R2, 0x1ffffffe, RZ, 0xc0, !PT ;  /* 0x1ffffffe02027812 */ /* 0x000fe400078ec0ff */
[----:B------:R-:W-:Y:S01]  /*0d50*/  SHF.R.S32.HI R212, RZ, 0x3, R0 ;  /* 0x00000003ffd47819 */ /* 0x000fe20000011400 */
[----:B------:R-:W-:Y:S02]  /*0d60*/  IMAD R7, R4, 0x40, R7 ;  /* 0x0000004004077824 */ /* 0x000fe400078e0207 */
[----:B------:R-:W-:-:S04]  /*0d70*/  IMAD.IADD R2, R5, 0x1, -R2 ;  /* 0x0000000105027824 */ /* 0x000fc800078e0a02 */
[----:B------:R-:W-:Y:S01]  /*0d80*/  IMAD R223, R2, 0x8, R7 ;  /* 0x0000000802df7824 */ /* 0x000fe200078e0207 */
[----:B------:R-:W-:Y:S01]  /*0d90*/  LOP3.LUT R2, R0, 0x1ffffff8, RZ, 0xc0, !PT ;  /* 0x1ffffff800027812 */ /* 0x000fe200078ec0ff */
[----:B------:R-:W-:-:S04]  /*0da0*/  IMAD.MOV.U32 R7, RZ, RZ, R15 ;  /* 0x000000ffff077224 */ /* 0x000fc800078e000f */
[----:B------:R-:W-:-:S05]  /*0db0*/  IMAD.IADD R2, R225, 0x1, -R2 ;  /* 0x00000001e1027824 */ /* 0x000fca00078e0a02 */
[----:B------:R-:W-:-:S07]  /*0dc0*/  SHF.L.U32 R18, R2, 0x3, RZ ;  /* 0x0000000302127819 */ /* 0x000fce00000006ff */
.L_x_2143:
        /* <DEDUP_REMOVED lines=15> */
[----:B------:R-:W-:-:S04]  /*0ec0*/  @UP0 ULEA UR6, UP2, UR4, UR6, 0x2 ;  /* 0x0000000604060291 */ /* 0x000fc8000f84103f */
[----:B------:R-:W-:Y:S02]  /*0ed0*/  @UP0 ULEA.HI.X UR7, UR4, UR7, UR12, 0x2, UP2 ;  /* 0x0000000704070291 */ /* 0x000fe400090f140c */
[----:B------:R-:W-:Y:S01]  /*0ee0*/  IMAD.U32 R218, RZ, RZ, UR12 ;  /* 0x0000000cffda7e24 */ /* 0x000fe2000f8e00ff */
[----:B------:R-:W-:Y:S01]  /*0ef0*/  @UP1 ULEA UR8, UP0, UR4, UR8, 0x2 ;  /* 0x0000000804081291 */ /* 0x000fe2000f80103f */
[----:B------:R-:W-:-:S03]  /*0f00*/  MOV R2, UR6 ;  /* 0x0000000600027c02 */ /* 0x000fc60008000f00 */
[----:B------:R-:W-:Y:S01]  /*0f10*/  @UP1 ULEA.HI.X UR9, UR4, UR9, UR12, 0x2, UP0 ;  /* 0x0000000904091291 */ /* 0x000fe200080f140c */
[----:B------:R-:W-:Y:S01]  /*0f20*/  IMAD.U32 R3, RZ, RZ, UR7 ;  /* 0x00000007ff037e24 */ /* 0x000fe2000f8e00ff */
[----:B------:R-:W-:Y:S01]  /*0f30*/  ULDC.64 UR6, c[0x0][0x3f8] ;  /* 0x0000fe0000067ab9 */ /* 0x000fe20000000a00 */
[----:B---34-:R-:W-:-:S03]  /*0f40*/  IMAD.U32 R4, RZ, RZ, UR8 ;  /* 0x00000008ff047e24 */ /* 0x018fc6000f8e00ff */
[----:B------:R-:W-:Y:S01]  /*0f50*/  IMAD.U32 R5, RZ, RZ, UR9 ;  /* 0x00000009ff057e24 */ /* 0x000fe2000f8e00ff */
[----:B------:R-:W2:Y:S01]  /*0f60*/  @P0 LDG.E R2, desc[UR10][R2.64] ;  /* 0x0000000a02020981 */ /* 0x000ea2000c1e1900 */
[----:B------:R-:W-:Y:S01]  /*0f70*/  UISETP.NE.U32.AND UP0, UPT, UR6, URZ, UPT ;  /* 0x0000003f0600728c */ /* 0x000fe2000bf05070 */
[----:B------:R-:W-:Y:S02]  /*0f80*/  ULDC UR8, c[0x0][0x2e0] ;  /* 0x0000b80000087ab9 */ /* 0x000fe40000000800 */
[----:B------:R-:W3:Y:S01]  /*0f90*/  @P2 LDG.E R4, desc[UR10][R4.64] ;  /* 0x0000000a04042981 */ /* 0x000ee2000c1e1900 */
[----:B------:R-:W-:Y:S01]  /*0fa0*/  ULDC UR9, c[0x0][0x288] ;  /* 0x0000a20000097ab9 */ /* 0x000fe20000000800 */
[----:B------:R-:W-:Y:S01]  /*0fb0*/  UISETP.NE.AND.EX UP0, UPT, UR7, URZ, UPT, UP0 ;  /* 0x0000003f0700728c */ /* 0x000fe2000bf05300 */
[----:B------:R-:W-:Y:S01]  /*0fc0*/  IMAD.U32 R217, RZ, RZ, UR5 ;  /* 0x00000005ffd97e24 */ /* 0x000fe2000f8e00ff */
[----:B------:R-:W-:Y:S01]  /*0fd0*/  ULDC UR6, c[0x0][0x404] ;  /* 0x0001010000067ab9 */ /* 0x000fe20000000800 */
[----:B------:R-:W-:Y:S01]  /*0fe0*/  ULDC.64 UR10, c[0x0][0xa20] ;  /* 0x00028800000a7ab9 */ /* 0x000fe20000000a00 */
[----:B------:R-:W-:Y:S01]  /*0ff0*/  USEL UR6, UR6, 0x1, UP0 ;  /* 0x0000000106067887 */ /* 0x000fe20008000000 */
[----:B------:R-:W-:Y:S01]  /*1000*/  ISETP.NE.U32.AND P1, PT, RZ, UR10, PT ;  /* 0x0000000aff007c0c */ /* 0x000fe2000bf25070 */
[----:B------:R-:W-:-:S02]  /*1010*/  UMOV UR4, URZ ;  /* 0x0000003f00047c82 */ /* 0x000fc40008000000 */
[----:B------:R-:W-:Y:S01]  /*1020*/  UIMAD UR8, UR6, UR8, URZ ;  /* 0x00000008060872a4 */ /* 0x000fe2000f8e023f */
[----:B------:R-:W-:Y:S02]  /*1030*/  ISETP.NE.AND.EX P1, PT, RZ, UR11, PT, P1 ;  /* 0x0000000bff007c0c */ /* 0x000fe4000bf25310 */
[----:B--2---:R-:W-:Y:S02]  /*1040*/  @P0 R2UR UR4, R2 ;  /* 0x00000000020402ca */ /* 0x004fe400000e0000 */
[----:B---3--:R-:W-:-:S13]  /*1050*/  @P2 R2UR UR9, R4 ;  /* 0x00000000040922ca */ /* 0x008fda00000e0000 */
[----:B------:R-:W-:Y:S01]  /*1060*/  IMAD.U32 R19, RZ, RZ, UR9 ;  /* 0x00000009ff137e24 */ /* 0x000fe2000f8e00ff */
[----:B-1---5:R-:W-:Y:S06]  /*1070*/  @P2 BRA `(.L_x_2090) ;  /* 0x0000000000402947 */ /* 0x022fec0003800000 */
        /* <DEDUP_REMOVED lines=14> */
[----:B------:R-:W-:-:S06]  /*1160*/  UIADD3 UR5, -UR5, UR6, URZ ;  /* 0x0000000605057290 */ /* 0x000fcc000fffe13f */
[----:B------:R-:W-:-:S07]  /*1170*/  IMAD.U32 R19, RZ, RZ, UR5 ;  /* 0x00000005ff137e24 */ /* 0x000fce000f8e00ff */
.L_x_2090:
[----:B------:R-:W-:-:S13]  /*1180*/  R2UR UR5, R22 ;  /* 0x00000000160572ca */ /* 0x000fda00000e0000 */
[----:B------:R-:W-:Y:S01]  /*1190*/  IMAD.U32 R219, RZ, RZ, UR5 ;  /* 0x00000005ffdb7e24 */ /* 0x000fe2000f8e00ff */
[----:B------:R-:W-:Y:S06]  /*11a0*/  @!P1 BRA `(.L_x_2091) ;  /* 0x0000000000289947 */ /* 0x000fec0003800000 */
[----:B------:R-:W-:Y:S01]  /*11b0*/  R2UR UR6, R216 ;  /* 0x00000000d80672ca */ /* 0x000fe200000e0000 */
[----:B------:R-:W-:Y:S01]  /*11c0*/  ULDC.64 UR8, c[0x0][0x208] ;  /* 0x0000820000087ab9 */ /* 0x000fe20000000a00 */
[----:B------:R-:W-:-:S11]  /*11d0*/  R2UR UR7, R218 ;  /* 0x00000000da0772ca */ /* 0x000fd600000e0000 */
[----:B------:R-:W-:-:S04]  /*11e0*/  ULEA UR5, UP0, UR6, UR10, 0x2 ;  /* 0x0000000a06057291 */ /* 0x000fc8000f80103f */
[----:B------:R-:W-:Y:S02]  /*11f0*/  ULEA.HI.X UR6, UR6, UR11, UR7, 0x2, UP0 ;  /* 0x0000000b06067291 */ /* 0x000fe400080f1407 */
[----:B------:R-:W-:-:S04]  /*1200*/  IMAD.U32 R2, RZ, RZ, UR5 ;  /* 0x00000005ff027e24 */ /* 0x000fc8000f8e00ff */
[----:B------:R-:W-:-:S05]  /*1210*/  IMAD.U32 R3, RZ, RZ, UR6 ;  /* 0x00000006ff037e24 */ /* 0x000fca000f8e00ff */
[----:B------:R-:W2:Y:S02]  /*1220*/  LDG.E R2, desc[UR8][R2.64] ;  /* 0x0000000802027981 */ /* 0x000ea4000c1e1900 */
[----:B--2---:R-:W-:Y:S01]  /*1230*/  R2UR UR8, R2 ;  /* 0x00000000020872ca */ /* 0x004fe200000e0000 */
[----:B------:R-:W-:-:S14]  /*1240*/  BRA `(.L_x_2092) ;  /* 0x00000000003c7947 */ /* 0x000fdc0003800000 */
.L_x_2091:
        /* <DEDUP_REMOVED lines=15> */
.L_x_2092:
[----:B------:R-:W-:Y:S01]  /*1340*/  R2UR UR5, R22 ;  /* 0x00000000160572ca */ /* 0x000fe200000e0000 */
[----:B------:R-:W-:Y:S01]  /*1350*/  UIADD3 UR6, -UR4, UR8, URZ ;  /* 0x0000000804067290 */ /* 0x000fe2000fffe13f */
[----:B------:R-:W-:Y:S01]  /*1360*/  R2UR UR7, R19 ;  /* 0x00000000130772ca */ /* 0x000fe200000e0000 */
[----:B------:R-:W-:Y:S01]  /*1370*/  IMAD.MOV.U32 R0, RZ, RZ, RZ ;  /* 0x000000ffff007224 */ /* 0x000fe200078e00ff */
[----:B------:R-:W-:Y:S01]  /*1380*/  PLOP3.LUT P0, PT, PT, PT, PT, 0x80, 0x0 ;  /* 0x000000000000781c */ /* 0x000fe20003f0f070 */
[----:B------:R-:W-:Y:S01]  /*1390*/  UIADD3 UR4, UR6, 0x4f, URZ ;  /* 0x0000004f06047890 */ /* 0x000fe2000fffe03f */
[----:B------:R-:W-:Y:S01]  /*13a0*/  CS2R R2, SRZ ;  /* 0x0000000000027805 */ /* 0x000fe2000001ff00 */
[----:B------:R-:W-:Y:S01]  /*13b0*/  IMAD.U32 R23, RZ, RZ, UR6 ;  /* 0x00000006ff177e24 */ /* 0x000fe2000f8e00ff */
[----:B------:R-:W-:Y:S02]  /*13c0*/  CS2R R150, SRZ ;  /* 0x0000000000967805 */ /* 0x000fe4000001ff00 */
[----:B------:R-:W-:-:S02]  /*13d0*/  CS2R R148, SRZ ;  /* 0x0000000000947805 */ /* 0x000fc4000001ff00 */
[----:B------:R-:W-:Y:S02]  /*13e0*/  CS2R R146, SRZ ;  /* 0x0000000000927805 */ /* 0x000fe4000001ff00 */
[----:B------:R-:W-:Y:S02]  /*13f0*/  CS2R R144, SRZ ;  /* 0x0000000000907805 */ /* 0x000fe4000001ff00 */
[----:B------:R-:W-:Y:S01]  /*1400*/  CS2R R142, SRZ ;  /* 0x00000000008e7805 */ /* 0x000fe2000001ff00 */
[----:B------:R-:W-:Y:S01]  /*1410*/  ULEA UR5, UR5, 0xcf, 0x7 ;  /* 0x000000cf05057891 */ /* 0x000fe2000f8e383f */
[----:B------:R-:W-:Y:S02]  /*1420*/  CS2R R140, SRZ ;  /* 0x00000000008c7805 */ /* 0x000fe4000001ff00 */
[----:B------:R-:W-:Y:S02]  /*1430*/  CS2R R138, SRZ ;  /* 0x00000000008a7805 */ /* 0x000fe4000001ff00 */
[----:B------:R-:W-:Y:S01]  /*1440*/  CS2R R136, SRZ ;  /* 0x0000000000887805 */ /* 0x000fe2000001ff00 */
[----:B------:R-:W-:Y:S01]  /*1450*/  UIADD3 UR6, UR6, UR5, -UR7 ;  /* 0x0000000506067290 */ /* 0x000fe2000fffe807 */
        /* <DEDUP_REMOVED lines=12> */
[----:B------:R-:W-:-:S02]  /*1520*/  CS2R R122, SRZ ;  /* 0x00000000007a7805 */ /* 0x000fc4000001ff00 */
[----:B------:R-:W-:Y:S02]  /*1530*/  CS2R R120, SRZ ;  /* 0x0000000000787805 */ /* 0x000fe4000001ff00 */
[----:B------:R-:W-:Y:S01]  /*1540*/  CS2R R118, SRZ ;  /* 0x0000000000767805 */ /* 0x000fe2000001ff00 */
[----:B------:R-:W-:Y:S01]  /*1550*/  UISETP.LT.AND UP0, UPT, UR4, UR6, UPT ;  /* 0x000000060400728c */ /* 0x000fe2000bf01270 */
[----:B------:R-:W-:Y:S02]  /*1560*/  CS2R R116, SRZ ;  /* 0x0000000000747805 */ /* 0x000fe4000001ff00 */
[----:B------:R-:W-:Y:S02]  /*1570*/  CS2R R114, SRZ ;  /* 0x0000000000727805 */ /* 0x000fe4000001ff00 */
[----:B------:R-:W-:Y:S01]  /*1580*/  CS2R R112, SRZ ;  /* 0x0000000000707805 */ /* 0x000fe2000001ff00 */
[----:B------:R-:W-:Y:S01]  /*1590*/  USEL UR61, UR4, UR6, UP0 ;  /* 0x00000006043d7287 */ /* 0x000fe20008000000 */
[----:B------:R-:W-:-:S02]  /*15a0*/  CS2R R110, SRZ ;  /* 0x00000000006e7805 */ /* 0x000fc4000001ff00 */
[----:B------:R-:W-:Y:S01]  /*15b0*/  CS2R R108, SRZ ;  /* 0x00000000006c7805 */ /* 0x000fe2000001ff00 */
[----:B------:R-:W-:Y:S01]  /*15c0*/  IMAD.MOV.U32 R170, RZ, RZ, RZ ;  /* 0x000000ffffaa7224 */ /* 0x000fe200078e00ff */
[----:B------:R-:W-:Y:S01]  /*15d0*/  UISETP.GE.AND UP0, UPT, UR61, 0x1, UPT ;  /* 0x000000013d00788c */ /* 0x000fe2000bf06270 */
[----:B------:R-:W-:Y:S02]  /*15e0*/  CS2R R168, SRZ ;  /* 0x0000000000a87805 */ /* 0x000fe4000001ff00 */
[----:B------:R-:W-:Y:S02]  /*15f0*/  CS2R R104, SRZ ;  /* 0x0000000000687805 */ /* 0x000fe4000001ff00 */
[----:B------:R-:W-:Y:S02]  /*1600*/  CS2R R166, SRZ ;  /* 0x0000000000a67805 */ /* 0x000fe4000001ff00 */
[----:B------:R-:W-:Y:S02]  /*1610*/  CS2R R100, SRZ ;  /* 0x0000000000647805 */ /* 0x000fe4000001ff00 */
[----:B------:R-:W-:-:S02]  /*1620*/  CS2R R164, SRZ ;  /* 0x0000000000a47805 */ /* 0x000fc4000001ff00 */
[----:B------:R-:W-:Y:S02]  /*1630*/  PLOP3.LUT P1, PT, PT, PT, UP0, 0x80, 0x0 ;  /* 0x000000000000781c */ /* 0x000fe40003f2f008 */
        /* <DEDUP_REMOVED lines=33> */
[----:B------:R-:W-:Y:S02]  /*1850*/  MOV R8, RZ ;  /* 0x000000ff00087202 */ /* 0x000fe40000000f00 */
[----:B------:R-:W-:Y:S02]  /*1860*/  CS2R R26, SRZ ;  /* 0x00000000001a7805 */ /* 0x000fe4000001ff00 */
[----:B------:R-:W-:-:S02]  /*1870*/  CS2R R28, SRZ ;  /* 0x00000000001c7805 */ /* 0x000fc4000001ff00 */
[----:B------:R-:W-:Y:S01]  /*1880*/  CS2R R24, SRZ ;  /* 0x0000000000187805 */ /* 0x000fe2000001ff00 */
[----:B------:R-:W-:Y:S06]  /*1890*/  @!P1 BRA `(.L_x_2093) ;  /* 0x000000e000909947 */ /* 0x000fec0003800000 */
[----:B------:R-:W0:Y:S01]  /*18a0*/  SHFL.IDX PT, R0, R222, RZ, 0x1f ;  /* 0x00001fffde007589 */ /* 0x000e2200000e0000 */
[----:B------:R-:W1:Y:S01]  /*18b0*/  S2UR UR7, SR_CgaCtaId ;  /* 0x00000000000779c3 */ /* 0x000e620000008800 */
[----:B------:R-:W-:Y:S01]  /*18c0*/  UMOV UR6, 0x400 ;  /* 0x0000040000067882 */ /* 0x000fe20000000000 */
[----:B0-----:R-:W-:Y:S01]  /*18d0*/  R2UR UR4, R0 ;  /* 0x00000000000472ca */ /* 0x001fe200000e0000 */
[----:B-1----:R-:W-:-:S04]  /*18e0*/  ULEA UR8, UR7, UR6, 0x18 ;  /* 0x0000000607087291 */ /* 0x002fc8000f8ec03f */
[----:B------:R-:W-:Y:S02]  /*18f0*/  UIADD3 UR6, UR8, 0x14400, URZ ;  /* 0x0001440008067890 */ /* 0x000fe4000fffe03f */
[----:B------:R-:W-:Y:S02]  /*1900*/  IMAD.U32 R17, RZ, RZ, UR8 ;  /* 0x00000008ff117e24 */ /* 0x000fe4000f8e00ff */
        /* <DEDUP_REMOVED lines=14> */
[----:B------:R-:W-:Y:S01]  /*19f0*/  IMAD.U32 R5, RZ, RZ, UR5 ;  /* 0x00000005ff057e24 */ /* 0x000fe2000f8e00ff */
[----:B------:R-:W-:Y:S01]  /*1a00*/  ULDC.64 UR4, c[0x4][0x1c0] ;  /* 0x0100700000047ab9 */ /* 0x000fe20000000a00 */
[----:B------:R-:W-:Y:S01]  /*1a10*/  MOV R10, UR6 ;  /* 0x00000006000a7c02 */ /* 0x000fe20008000f00 */
        /* <DEDUP_REMOVED lines=8> */
.L_x_2094:
[----:B------:R-:W-:Y:S02]  /*1aa0*/  R2UR UR7, R220 ;  /* 0x00000000dc0772ca */ /* 0x000fe400000e0000 */
[----:B------:R-:W-:Y:S02]  /*1ab0*/  R2UR UR6, R17 ;  /* 0x00000000110672ca */ /* 0x000fe400000e0000 */
[----:B------:R-:W-:-:S09]  /*1ac0*/  R2UR UR5, R224 ;  /* 0x00000000e00572ca */ /* 0x000fd200000e0000 */
[----:B------:R-:W-:-:S04]  /*1ad0*/  ULEA.HI UR4, UR7, UR7, URZ, 0x1 ;  /* 0x0000000707047291 */ /* 0x000fc8000f8f083f */
[----:B------:R-:W-:Y:S01]  /*1ae0*/  ULOP3.LUT UR4, UR4, 0xfffffffe, URZ, 0xc0, !UPT ;  /* 0xfffffffe04047892 */ /* 0x000fe2000f8ec03f */
[----:B------:R-:W-:-:S03]  /*1af0*/  MOV R2, UR5 ;  /* 0x0000000500027c02 */ /* 0x000fc60008000f00 */
[----:B------:R-:W-:Y:S01]  /*1b00*/  UIADD3 UR4, UR7, -UR4, URZ ;  /* 0x8000000407047290 */ /* 0x000fe2000fffe03f */
[----:B------:R-:W-:-:S05]  /*1b10*/  ISETP.NE.AND P0, PT, R2, 0x3, PT ;  /* 0x000000030200780c */ /* 0x000fca0003f05270 */
[----:B------:R-:W-:-:S05]  /*1b20*/  IMAD.U32 R0, RZ, RZ, UR4 ;  /* 0x00000004ff007e24 */ /* 0x000fca000f8e00ff */
[----:B------:R-:W-:-:S04]  /*1b30*/  SHF.L.U32 R0, R0, 0x1f, RZ ;  /* 0x0000001f00007819 */ /* 0x000fc800000006ff */
[----:B------:R-:W0:Y:S02]  /*1b40*/  SYNCS.PHASECHK.TRANS64.TRYWAIT P1, [UR6+0x38800], R0 ;  /* 0x03880000ff0075a7 */ /* 0x000e240008020146 */
[----:B0-----:R-:W-:Y:S05]  /*1b50*/  @!P1 BRA `(.L_x_2095) ;  /* 0x0000016400249947 */ /* 0x001fea0003800000 */
.L_x_2232:
[----:B------:R-:W-:Y:S05]  /*1b60*/  @!P0 BRA `(.L_x_2096) ;  /* 0x0000000000048947 */ /* 0x000fea0003800000 */
[----:B------:R-:W-:Y:S01]  /*1b70*/  BPT.TRAP 0x1 ;  /* 0x000000040000795c */ /* 0x000fe20000300000 */
.L_x_2096:
[----:B------:R-:W-:Y:S01]  /*1b80*/  R2UR UR5, R16 ;  /* 0x00000000100572ca */ /* 0x000fe200000e0000 */
[----:B0-----:R-:W-:Y:S01]  /*1b90*/  IMAD.U32 R0, RZ, RZ, UR60 ;  /* 0x0000003cff007e24 */ /* 0x001fe2000f8e00ff */
[----:B------:R-:W-:-:S11]  /*1ba0*/  R2UR UR4, R17 ;  /* 0x00000000110472ca */ /* 0x000fd600000e0000 */
[----:B------:R-:W-:Y:S02]  /*1bb0*/  IMAD.U32 R3, RZ, RZ, UR5 ;  /* 0x00000005ff037e24 */ /* 0x000fe4000f8e00ff */
[----:B------:R-:W-:-:S03]  /*1bc0*/  LEA R0, R0, UR4, 0x3 ;  /* 0x0000000400007c11 */ /* 0x000fc6000f8e18ff */
[----:B------:R-:W-:-:S04]  /*1bd0*/  SHF.L.U32 R3, R3, 0x1f, RZ ;  /* 0x0000001f03037819 */ /* 0x000fc800000006ff */
[----:B------:R0:W1:Y:S01]  /*1be0*/  SYNCS.PHASECHK.TRANS64.TRYWAIT P2, [R0+URZ+0x38830], R3 ;  /* 0x03883003000075a7 */ /* 0x000062000804017f */
[----:B------:R-:W-:Y:S05]  /*1bf0*/  @!P0 BRA `(.L_x_2097) ;  /* 0x0000000000048947 */ /* 0x000fea0003800000 */
[----:B------:R-:W-:Y:S01]  /*1c00*/  BPT.TRAP 0x1 ;  /* 0x000000040000795c */ /* 0x000fe20000300000 */
.L_x_2097:
[----:B------:R-:W2:Y:S01]  /*1c10*/  S2R R2, SR_TID.X ;  /* 0x0000000000027919 */ /* 0x000ea20000002100 */
[----:B------:R-:W-:Y:S01]  /*1c20*/  IMAD.MOV.U32 R151, RZ, RZ, RZ ;  /* 0x000000ffff977224 */ /* 0x000fe200078e00ff */
[----:B--2---:R-:W-:Y:S01]  /*1c30*/  LOP3.LUT P1, RZ, R2, 0x7f, RZ, 0xc0, !PT ;  /* 0x0000007f02ff7812 */ /* 0x004fe2000782c0ff */
[----:B-1----:R-:W-:-:S12]  /*1c40*/  @P2 BRA `(.L_x_2098) ;  /* 0x0000000000082947 */ /* 0x002fd80003800000 */
[----:B------:R-:W1:Y:S02]  /*1c50*/  SYNCS.PHASECHK.TRANS64.TRYWAIT P2, [R0+URZ+0x38830], R3 ;  /* 0x03883003000075a7 */ /* 0x000e64000804017f */
[----:B-1----:R-:W-:Y:S05]  /*1c60*/  @!P2 BRA `(.L_x_2099) ;  /* 0x0000016000fca947 */ /* 0x002fea0003800000 */
.L_x_2098:
        /* <DEDUP_REMOVED lines=15> */
[----:B01----:R-:W-:Y:S01]  /*1d60*/  @!P1 VIADD R0, R0, 0x38840 ;  /* 0x0003884000009836 */ /* 0x003fe20000000000 */
[----:B------:R-:W-:Y:S01]  /*1d70*/  UMOV UR16, UR20 ;  /* 0x0000001400107c82 */ /* 0x000fe20008000000 */
[----:B------:R-:W-:Y:S01]  /*1d80*/  UMOV UR17, UR21 ;  /* 0x0000001500117c82 */ /* 0x000fe20008000000 */
[----:B------:R-:W-:Y:S01]  /*1d90*/  USHF.R.U32.HI UR4, URZ, 0x4, UR4 ;  /* 0x000000043f047899 */ /* 0x000fe20008011604 */
[--C-:B------:R-:W-:Y:S01]  /*1da0*/  IMAD.MOV.U32 R150, RZ, RZ, R151.reuse ;  /* 0x000000ffff967224 */ /* 0x100fe200078e0097 */
[----:B------:R-:W-:Y:S01]  /*1db0*/  UMOV UR19, 0x40000040 ;  /* 0x4000004000137882 */ /* 0x000fe20000000000 */
[----:B------:R-:W-:Y:S01]  /*1dc0*/  UMOV UR23, 0x40000040 ;  /* 0x4000004000177882 */ /* 0x000fe20000000000 */
[----:B------:R-:W-:Y:S01]  /*1dd0*/  ULOP3.LUT UR4, UR4, 0x3fff, URZ, 0xc0, !UPT ;  /* 0x00003fff04047892 */ /* 0x000fe2000f8ec03f */
[----:B------:R-:W-:Y:S01]  /*1de0*/  @!P1 PRMT R0, RZ, 0x654, R0 ;  /* 0x00000654ff009816 */ /* 0x000fe20000000000 */
[----:B------:R-:W-:Y:S01]  /*1df0*/  UMOV UR27, 0x40000040 ;  /* 0x40000040001b7882 */ /* 0x000fe20000000000 */
[----:B------:R-:W-:Y:S01]  /*1e00*/  UMOV UR31, 0x40000040 ;  /* 0x40000040001f7882 */ /* 0x000fe20000000000 */
[----:B------:R-:W-:Y:S01]  /*1e10*/  ULOP3.LUT UR6, UR4, 0x10000, URZ, 0xfc, !UPT ;  /* 0x0001000004067892 */ /* 0x000fe2000f8efc3f */
[--C-:B------:R-:W-:Y:S01]  /*1e20*/  IMAD.MOV.U32 R149, RZ, RZ, R151.reuse ;  /* 0x000000ffff957224 */ /* 0x100fe200078e0097 */
[----:B------:R-:W-:Y:S01]  /*1e30*/  UMOV UR35, 0x40000040 ;  /* 0x4000004000237882 */ /* 0x000fe20000000000 */
[----:B------:R-:W-:Y:S01]  /*1e40*/  UMOV UR39, 0x40000040 ;  /* 0x4000004000277882 */ /* 0x000fe20000000000 */
[----:B------:R-:W-:Y:S01]  /*1e50*/  UIMAD UR4, UR60, 0xa00, UR6 ;  /* 0x00000a003c0478a4 */ /* 0x000fe2000f8e0206 */
[--C-:B------:R-:W-:Y:S01]  /*1e60*/  IMAD.MOV.U32 R148, RZ, RZ, R151.reuse ;  /* 0x000000ffff947224 */ /* 0x100fe200078e0097 */
[----:B------:R-:W-:Y:S01]  /*1e70*/  UMOV UR43, 0x40000040 ;  /* 0x40000040002b7882 */ /* 0x000fe20000000000 */
[----:B------:R-:W-:Y:S01]  /*1e80*/  IMAD.U32 R15, RZ, RZ, UR6 ;  /* 0x00000006ff0f7e24 */ /* 0x000fe2000f8e00ff */
[----:B------:R-:W-:Y:S01]  /*1e90*/  UIADD3 UR14, UR4, 0x100, URZ ;  /* 0x00000100040e7890 */ /* 0x000fe2000fffe03f */
[-C--:B------:R-:W-:Y:S01]  /*1ea0*/  MOV R147, R151.reuse ;  /* 0x0000009700937202 */ /* 0x080fe20000000f00 */
        /* <DEDUP_REMOVED lines=59> */
[----:B------:R-:W-:Y:S01]  /*2260*/  MOV R69, R151 ;  /* 0x0000009700457202 */ /* 0x000fe20000000f00 */
[--C-:B------:R-:W-:Y:S02]  /*2270*/  IMAD.MOV.U32 R120, RZ, RZ, R151.reuse ;  /* 0x000000ffff787224 */ /* 0x100fe400078e0097 */
        /* <DEDUP_REMOVED lines=251> */
[----:B------:R-:W-:Y:S02]  /*3230*/  R2UR UR19, R23 ;  /* 0x00000000171372ca */ /* 0x000fe400000e0000 */
[----:B------:R-:W-:-:S13]  /*3240*/  R2UR UR18, R22 ;  /* 0x00000000161272ca */ /* 0x000fda00000e0000 */
[----:B------:R-:W-:-:S04]  /*3250*/  IMAD.U32 R4, RZ, RZ, UR18 ;  /* 0x00000012ff047e24 */ /* 0x000fc8000f8e00ff */
[----:B------:R-:W-:Y:S01]  /*3260*/  IMAD R4, R4, 0x80, R215 ;  /* 0x0000008004047824 */ /* 0x000fe200078e02d7 */
        /* <DEDUP_REMOVED lines=257> */
[----:B------:R-:W-:Y:S01]  /*4280*/  R2UR UR12, R3 ;  /* 0x00000000030c72ca */ /* 0x000fe200000e0000 */
[----:B------:R-:W-:Y:S01]  /*4290*/  UIADD3 UR15, UR61, -0x2, URZ ;  /* 0xfffffffe3d0f7890 */ /* 0x000fe2000fffe03f */
[----:B------:R-:W-:-:S05]  /*42a0*/  R2UR UR13, R2 ;  /* 0x00000000020d72ca */ /* 0x000fca00000e0000 */
[----:B------:R-:W-:Y:S01]  /*42b0*/  MOV R227, UR15 ;  /* 0x0000000f00e37c02 */ /* 0x000fe20008000f00 */
        /* <DEDUP_REMOVED lines=11> */
[----:B------:R-:W-:Y:S01]  /*4370*/  UIMAD UR5, UR61, -0x50, UR19 ;  /* 0xffffffb03d0578a4 */ /* 0x000fe2000f8e0213 */
[----:B------:R-:W-:-:S03]  /*4380*/  UMOV UR7, 0x40000040 ;  /* 0x4000004000077882 */ /* 0x000fc60000000000 */
[----:B------:R-:W-:Y:S02]  /*4390*/  UIADD3 UR11, -UR22, 0x51, UR5 ;  /* 0x00000051160b7890 */ /* 0x000fe4000fffe105 */
[----:B------:R-:W-:-:S03]  /*43a0*/  UIADD3 UR14, UR5, 0x50, URZ ;  /* 0x00000050050e7890 */ /* 0x000fc6000fffe03f */
[----:B------:R-:W-:Y:S01]  /*43b0*/  UMOV UR5, UR27 ;  /* 0x0000001b00057c82 */ /* 0x000fe20008000000 */
[----:B------:R-:W-:Y:S02]  /*43c0*/  IMAD.U32 R3, RZ, RZ, UR11 ;  /* 0x0000000bff037e24 */ /* 0x000fe4000f8e00ff */
[----:B------:R-:W-:Y:S02]  /*43d0*/  IMAD.U32 R5, RZ, RZ, UR14 ;  /* 0x0000000eff057e24 */ /* 0x000fe4000f8e00ff */
        /* <DEDUP_REMOVED lines=43> */
[----:B0-----:R-:W-:Y:S02]  /*4690*/  FSEL R58, R58, -INF , P2 ;  /* 0xff8000003a3a7808 */ /* 0x001fe40001000000 */
[----:B------:R-:W-:-:S05]  /*46a0*/  ISETP.GT.AND P2, PT, R5, 0x9, PT ;  /* 0x000000090500780c */ /* 0x000fca0003f44270 */
[----:B------:R-:W0:Y:S01]  /*46b0*/  MUFU.TANH R63, R63 ;  /* 0x0000003f003f7308 */ /* 0x000e220000002400 */
        /* <DEDUP_REMOVED lines=8> */
[----:B0-----:R-:W-:Y:S02]  /*4740*/  FSEL R63, R63, -INF , P2 ;  /* 0xff8000003f3f7808 */ /* 0x001fe40001000000 */
[----:B------:R-:W-:Y:S02]  /*4750*/  ISETP.GT.AND P2, PT, R5, 0x11, PT ;  /* 0x000000110500780c */ /* 0x000fe40003f44270 */
[----:B------:R-:W-:-:S03]  /*4760*/  FMNMX.FTZ R21, R63, R14, !PT ;  /* 0x0000000e3f157209 */ /* 0x000fc60007810000 */
[----:B------:R-:W0:Y:S01]  /*4770*/  MUFU.TANH R60, R60 ;  /* 0x0000003c003c7308 */ /* 0x000e220000002400 */
        /* <DEDUP_REMOVED lines=16> */
[----:B------:R-:W-:Y:S01]  /*4880*/  FMUL.FTZ R53, R53, UR10 ;  /* 0x0000000a35357c20 */ /* 0x000fe20008410000 */
[----:B------:R-:W2:Y:S01]  /*4890*/  MUFU.TANH R51, R51 ;  /* 0x0000003300337308 */ /* 0x000ea20000002400 */
[----:B0-----:R-:W-:-:S02]  /*48a0*/  FSEL R60, R60, -INF , P4 ;  /* 0xff8000003c3c7808 */ /* 0x001fc40002000000 */
[----:B------:R-:W-:-:S05]  /*48b0*/  ISETP.GT.AND P4, PT, R2, 0x19, PT ;  /* 0x000000190200780c */ /* 0x000fca0003f84270 */
[----:B------:R-:W0:Y:S01]  /*48c0*/  MUFU.TANH R54, R54 ;  /* 0x0000003600367308 */ /* 0x000e220000002400 */
[----:B-1----:R-:W-:Y:S02]  /*48d0*/  FSEL R50, R50, -INF , P3 ;  /* 0xff80000032327808 */ /* 0x002fe40001800000 */
[----:B------:R-:W-:Y:S02]  /*48e0*/  ISETP.GT.AND P3, PT, R5, 0x18, PT ;  /* 0x000000180500780c */ /* 0x000fe40003f64270 */
[----:B------:R-:W-:-:S03]  /*48f0*/  FMNMX.FTZ R14, R50, R21, !PT ;  /* 0x00000015320e7209 */ /* 0x000fc60007810000 */
[----:B------:R-:W1:Y:S01]  /*4900*/  MUFU.TANH R55, R55 ;  /* 0x0000003700377308 */ /* 0x000e620000002400 */
[----:B--2---:R-:W-:Y:S02]  /*4910*/  FSEL R51, R51, -INF , P2 ;  /* 0xff80000033337808 */ /* 0x004fe40001000000 */
[----:B------:R-:W-:Y:S02]  /*4920*/  ISETP.GT.AND P2, PT, R5, 0x19, PT ;  /* 0x000000190500780c */ /* 0x000fe40003f44270 */
[----:B------:R-:W-:-:S03]  /*4930*/  FMNMX.FTZ R21, R51, R14, !PT ;  /* 0x0000000e33157209 */ /* 0x000fc60007810000 */
[----:B------:R-:W2:Y:S01]  /*4940*/  MUFU.TANH R61, R61 ;  /* 0x0000003d003d7308 */ /* 0x000ea20000002400 */
[----:B0-----:R-:W-:Y:S02]  /*4950*/  FSEL R54, R54, -INF , P3 ;  /* 0xff80000036367808 */ /* 0x001fe40001800000 */
[----:B------:R-:W-:Y:S02]  /*4960*/  ISETP.GT.AND P3, PT, R5, 0x20, PT ;  /* 0x000000200500780c */ /* 0x000fe40003f64270 */
[----:B------:R-:W-:-:S03]  /*4970*/  FMNMX.FTZ R14, R54, R21, !PT ;  /* 0x00000015360e7209 */ /* 0x000fc60007810000 */
[----:B------:R-:W-:Y:S01]  /*4980*/  MUFU.TANH R48, R48 ;  /* 0x0000003000307308 */ /* 0x000fe20000002400 */
[----:B-1----:R-:W-:Y:S02]  /*4990*/  FSEL R55, R55, -INF , P2 ;  /* 0xff80000037377808 */ /* 0x002fe40001000000 */
[----:B------:R-:W-:Y:S02]  /*49a0*/  ISETP.GT.AND P2, PT, R5, 0x21, PT ;  /* 0x000000210500780c */ /* 0x000fe40003f44270 */
[----:B------:R-:W-:-:S03]  /*49b0*/  FMNMX.FTZ R21, R55, R14, !PT ;  /* 0x0000000e37157209 */ /* 0x000fc60007810000 */
[----:B------:R-:W-:Y:S01]  /*49c0*/  MUFU.TANH R49, R49 ;  /* 0x0000003100317308 */ /* 0x000fe20000002400 */
[----:B--2---:R-:W-:Y:S01]  /*49d0*/  FSEL R61, R61, -INF , P5 ;  /* 0xff8000003d3d7808 */ /* 0x004fe20002800000 */
[----:B------:R-:W-:Y:S02]  /*49e0*/  WARPGROUP.DEPBAR.LE gsb0, 0x0 ;  /* 0x00008000000079c5 */ /* 0x000fe40000010000 */
[----:B------:R-:W-:Y:S01]  /*49f0*/  WARPGROUP.ARRIVE ;  /* 0x00000000000079c5 */ /* 0x000fe20000000000 */
[----:B------:R-:W-:Y:S01]  /*4a00*/  FMUL.FTZ R42, R42, UR10 ;  /* 0x0000000a2a2a7c20 */ /* 0x000fe20008410000 */
[----:B------:R-:W-:Y:S01]  /*4a10*/  FMUL.FTZ R43, R43, UR10 ;  /* 0x0000000a2b2b7c20 */ /* 0x000fe20008410000 */
[----:B------:R-:W-:Y:S01]  /*4a20*/  FMUL.FTZ R46, R46, UR10 ;  /* 0x0000000a2e2e7c20 */ /* 0x000fe20008410000 */
[----:B------:R-:W-:Y:S01]  /*4a30*/  FMUL.FTZ R47, R47, UR10 ;  /* 0x0000000a2f2f7c20 */ /* 0x000fe20008410000 */
[----:B------:R-:W0:Y:S01]  /*4a40*/  MUFU.TANH R52, R52 ;  /* 0x0000003400347308 */ /* 0x000e220000002400 */
[----:B------:R-:W-:Y:S01]  /*4a50*/  HGMMA.64x16x16.F32 R32, gdesc[UR56], R32, gsb0 ;  /* 0x00200000382079f0 */ /* 0x000fe20008000820 */
[----:B------:R-:W-:Y:S01]  /*4a60*/  FMUL.FTZ R40, R40, UR10 ;  /* 0x0000000a28287c20 */ /* 0x000fe20008410000 */
[----:B------:R-:W-:Y:S01]  /*4a70*/  FMUL.FTZ R41, R41, UR10 ;  /* 0x0000000a29297c20 */ /* 0x000fe20008410000 */
[----:B------:R-:W-:Y:S01]  /*4a80*/  FMUL.FTZ R44, R44, UR10 ;  /* 0x0000000a2c2c7c20 */ /* 0x000fe20008410000 */
[----:B------:R-:W-:Y:S01]  /*4a90*/  ISETP.GT.AND P5, PT, R2, 0x18, PT ;  /* 0x000000180200780c */ /* 0x000fe20003fa4270 */
[----:B------:R-:W-:-:S02]  /*4aa0*/  FMUL.FTZ R45, R45, UR10 ;  /* 0x0000000a2d2d7c20 */ /* 0x000fc40008410000 */
[----:B------:R-:W1:Y:S08]  /*4ab0*/  MUFU.TANH R42, R42 ;  /* 0x0000002a002a7308 */ /* 0x000e700000002400 */
[----:B------:R-:W2:Y:S01]  /*4ac0*/  MUFU.TANH R43, R43 ;  /* 0x0000002b002b7308 */ /* 0x000ea20000002400 */
[----:B0-----:R-:W-:-:S07]  /*4ad0*/  FSEL R52, R52, -INF , P5 ;  /* 0xff80000034347808 */ /* 0x001fce0002800000 */
        /* <DEDUP_REMOVED lines=23> */
[----:B------:R-:W0:Y:S01]  /*4c50*/  MUFU.TANH R34, R34 ;  /* 0x0000002200227308 */ /* 0x000e220000002400 */
[----:B------:R-:W-:Y:S01]  /*4c60*/  ULDC UR5, c[0x0][0x988] ;  /* 0x0002620000057ab9 */ /* 0x000fe20000000800 */
[----:B------:R-:W-:Y:S01]  /*4c70*/  FMUL.FTZ R32, R32, UR10 ;  /* 0x0000000a20207c20 */ /* 0x000fe20008410000 */
[----:B--2---:R-:W-:Y:S01]  /*4c80*/  FSEL R53, R53, -INF , P4 ;  /* 0xff80000035357808 */ /* 0x004fe20002000000 */
[----:B------:R-:W-:Y:S01]  /*4c90*/  FMUL.FTZ R33, R33, UR10 ;  /* 0x0000000a21217c20 */ /* 0x000fe20008410000 */
[----:B------:R-:W-:Y:S01]  /*4ca0*/  FMUL.FTZ R36, R36, UR10 ;  /* 0x0000000a24247c20 */ /* 0x000fe20008410000 */
[----:B------:R-:W-:Y:S01]  /*4cb0*/  FMUL.FTZ R37, R37, UR10 ;  /* 0x0000000a25257c20 */ /* 0x000fe20008410000 */
[----:B------:R-:W-:Y:S01]  /*4cc0*/  UIADD3 UR4, UR19, -UR22, URZ ;  /* 0x8000001613047290 */ /* 0x000fe2000fffe03f */
[----:B------:R-:W1:Y:S03]  /*4cd0*/  MUFU.TANH R35, R35 ;  /* 0x0000002300237308 */ /* 0x000e660000002400 */
[----:B------:R-:W-:-:S04]  /*4ce0*/  ULEA UR4, UR18, UR4, 0x7 ;  /* 0x0000000412047291 */ /* 0x000fc8000f8e383f */
[----:B------:R-:W-:Y:S01]  /*4cf0*/  UIMAD.WIDE UR6, UR4, 0x66666667, URZ ;  /* 0x66666667040678a5 */ /* 0x000fe2000f8e023f */
[----:B------:R-:W2:Y:S01]  /*4d00*/  MUFU.TANH R38, R38 ;  /* 0x0000002600267308 */ /* 0x000ea20000002400 */
[----:B0-----:R-:W-:Y:S02]  /*4d10*/  FSEL R34, R34, -INF , P3 ;  /* 0xff80000022227808 */ /* 0x001fe40001800000 */
[----:B------:R-:W-:Y:S01]  /*4d20*/  ISETP.GT.AND P3, PT, R5, 0x38, PT ;  /* 0x000000380500780c */ /* 0x000fe20003f64270 */
[----:B------:R-:W-:Y:S01]  /*4d30*/  USHF.R.U32.HI UR4, URZ, 0x1f, UR7 ;  /* 0x0000001f3f047899 */ /* 0x000fe20008011607 */
[----:B------:R-:W-:-:S03]  /*4d40*/  FMNMX.FTZ R14, R34, R21, !PT ;  /* 0x00000015220e7209 */ /* 0x000fc60007810000 */
[----:B------:R-:W0:Y:S01]  /*4d50*/  MUFU.TANH R39, R39 ;  /* 0x0000002700277308 */ /* 0x000e220000002400 */
[----:B-1----:R-:W-:Y:S01]  /*4d60*/  FSEL R35, R35, -INF , P2 ;  /* 0xff80000023237808 */ /* 0x002fe20001000000 */
[----:B------:R-:W-:Y:S01]  /*4d70*/  ULEA.HI.SX32 UR4, UR7, UR4, 0x1b ;  /* 0x0000000407047291 */ /* 0x000fe2000f8fda3f */
[----:B------:R-:W-:Y:S02]  /*4d80*/  ISETP.GT.AND P2, PT, R5, 0x39, PT ;  /* 0x000000390500780c */ /* 0x000fe40003f44270 */
[----:B------:R-:W-:Y:S01]  /*4d90*/  FMNMX.FTZ R21, R35, R14, !PT ;  /* 0x0000000e23157209 */ /* 0x000fe20007810000 */
[----:B------:R-:W-:Y:S02]  /*4da0*/  UISETP.LT.AND UP0, UPT, URZ, UR4, UPT ;  /* 0x000000043f00728c */ /* 0x000fe4000bf01270 */
[----:B------:R-:W-:Y:S01]  /*4db0*/  MUFU.TANH R41, R41 ;  /* 0x0000002900297308 */ /* 0x000fe20000002400 */
[----:B--2---:R-:W-:Y:S02]  /*4dc0*/  FSEL R38, R38, -INF , P3 ;  /* 0xff80000026267808 */ /* 0x004fe40001800000 */
[----:B------:R-:W-:-:S02]  /*4dd0*/  ISETP.GT.AND P3, PT, R5, 0x40, PT ;  /* 0x000000400500780c */ /* 0x000fc40003f64270 */
[----:B------:R-:W-:-:S03]  /*4de0*/  FMNMX.FTZ R14, R38, R21, !PT ;  /* 0x00000015260e7209 */ /* 0x000fc60007810000 */
[----:B------:R-:W-:Y:S01]  /*4df0*/  MUFU.TANH R44, R44 ;  /* 0x0000002c002c7308 */ /* 0x000fe20000002400 */
[----:B0-----:R-:W-:Y:S02]  /*4e00*/  FSEL R39, R39, -INF , P2 ;  /* 0xff80000027277808 */ /* 0x001fe40001000000 */
        /* <DEDUP_REMOVED lines=13> */
[----:B------:R0:W-:Y:S01]  /*4ee0*/  @!P1 SYNCS.ARRIVE.TRANS64.RED.A1T0 RZ, [R0+URZ], RZ ;  /* 0x000000ff00ff99a7 */ /* 0x0001e2000810043f */
[----:B------:R-:W-:-:S02]  /*4ef0*/  USEL UR10, URZ, UR4, !UP0 ;  /* 0x000000043f0a7287 */ /* 0x000fc4000c000000 */
[----:B------:R-:W1:Y:S02]  /*4f00*/  MUFU.TANH R26, R26 ;  /* 0x0000001a001a7308 */ /* 0x000e640000002400 */
[----:B------:R-:W-:Y:S02]  /*4f10*/  UISETP.GE.AND UP0, UPT, UR15, UR10, UPT ;  /* 0x0000000a0f00728c */ /* 0x000fe4000bf06270 */
[----:B------:R-:W-:-:S04]  /*4f20*/  IMAD.U32 R226, RZ, RZ, UR10 ;  /* 0x0000000affe27e24 */ /* 0x000fc8000f8e00ff */
[----:B------:R-:W2:Y:S08]  /*4f30*/  MUFU.TANH R27, R27 ;  /* 0x0000001b001b7308 */ /* 0x000eb00000002400 */
[----:B------:R-:W3:Y:S01]  /*4f40*/  MUFU.TANH R30, R30 ;  /* 0x0000001e001e7308 */ /* 0x000ee20000002400 */
[----:B-1----:R-:W-:Y:S02]  /*4f50*/  FSEL R26, R26, -INF , P3 ;  /* 0xff8000001a1a7808 */ /* 0x002fe40001800000 */
[----:B------:R-:W-:-:S02]  /*4f60*/  ISETP.GT.AND P3, PT, R5, 0x48, PT ;  /* 0x000000480500780c */ /* 0x000fc40003f64270 */
[----:B------:R-:W-:-:S03]  /*4f70*/  FMNMX.FTZ R14, R26, R21, !PT ;  /* 0x000000151a0e7209 */ /* 0x000fc60007810000 */
[----:B------:R-:W1:Y:S01]  /*4f80*/  MUFU.TANH R31, R31 ;  /* 0x0000001f001f7308 */ /* 0x000e620000002400 */
[----:B--2---:R-:W-:Y:S02]  /*4f90*/  FSEL R27, R27, -INF , P2 ;  /* 0xff8000001b1b7808 */ /* 0x004fe40001000000 */
[----:B------:R-:W-:Y:S02]  /*4fa0*/  ISETP.GT.AND P2, PT, R5, 0x49, PT ;  /* 0x000000490500780c */ /* 0x000fe40003f44270 */
[----:B------:R-:W-:-:S03]  /*4fb0*/  FMNMX.FTZ R5, R27, R14, !PT ;  /* 0x0000000e1b057209 */ /* 0x000fc60007810000 */
[----:B------:R-:W-:Y:S01]  /*4fc0*/  MUFU.TANH R33, R33 ;  /* 0x0000002100217308 */ /* 0x000fe20000002400 */
[----:B---3--:R-:W-:Y:S02]  /*4fd0*/  FSEL R30, R30, -INF , P3 ;  /* 0xff8000001e1e7808 */ /* 0x008fe40001800000 */
[----:B------:R-:W-:Y:S02]  /*4fe0*/  ISETP.GT.AND P3, PT, R2, 0x1, PT ;  /* 0x000000010200780c */ /* 0x000fe40003f64270 */
[----:B------:R-:W-:Y:S02]  /*4ff0*/  FMNMX.FTZ R14, R30, R5, !PT ;  /* 0x000000051e0e7209 */ /* 0x000fe40007810000 */
[----:B------:R-:W-:Y:S01]  /*5000*/  FSEL R57, R57, -INF , P3 ;  /* 0xff80000039397808 */ /* 0x000fe20001800000 */
[----:B------:R-:W2:Y:S01]  /*5010*/  MUFU.TANH R36, R36 ;  /* 0x0000002400247308 */ /* 0x000ea20000002400 */
[----:B-1----:R-:W-:Y:S02]  /*5020*/  FSEL R31, R31, -INF , P2 ;  /* 0xff8000001f1f7808 */ /* 0x002fe40001000000 */
[----:B------:R-:W-:-:S02]  /*5030*/  ISETP.GT.AND P2, PT, R2, RZ, PT ;  /* 0x000000ff0200720c */ /* 0x000fc40003f44270 */
[----:B------:R-:W-:Y:S02]  /*5040*/  FMNMX.FTZ R14, R31, R14, !PT ;  /* 0x0000000e1f0e7209 */ /* 0x000fe40007810000 */
[----:B------:R-:W-:Y:S01]  /*5050*/  FSEL R56, R56, -INF , P2 ;  /* 0xff80000038387808 */ /* 0x000fe20001000000 */
[----:B------:R-:W-:Y:S01]  /*5060*/  MUFU.TANH R37, R37 ;  /* 0x0000002500257308 */ /* 0x000fe20000002400 */
[C---:B------:R-:W-:Y:S01]  /*5070*/  ISETP.GT.AND P2, PT, R2.reuse, 0x10, PT ;  /* 0x000000100200780c */ /* 0x040fe20003f44270 */
[----:B------:R-:W1:Y:S01]  /*5080*/  SHFL.BFLY PT, R5, R14, 0x2, 0x1f ;  /* 0x0c401f000e057f89 */ /* 0x000e6200000e0000 */
[----:B------:R-:W-:Y:S02]  /*5090*/  ISETP.GT.AND P3, PT, R2, 0x11, PT ;  /* 0x000000110200780c */ /* 0x000fe40003f64270 */
[----:B------:R-:W-:Y:S02]  /*50a0*/  FSEL R48, R48, -INF , P2 ;  /* 0xff80000030307808 */ /* 0x000fe40001000000 */
[----:B------:R-:W-:Y:S01]  /*50b0*/  FSEL R49, R49, -INF , P3 ;  /* 0xff80000031317808 */ /* 0x000fe20001800000 */
[----:B------:R-:W3:Y:S01]  /*50c0*/  MUFU.TANH R24, R24 ;  /* 0x0000001800187308 */ /* 0x000ee20000002400 */
[----:B------:R-:W-:-:S04]  /*50d0*/  ISETP.GT.AND P2, PT, R2, 0x20, PT ;  /* 0x000000200200780c */ /* 0x000fc80003f44270 */
[----:B------:R-:W-:Y:S02]  /*50e0*/  FSEL R40, R40, -INF , P2 ;  /* 0xff80000028287808 */ /* 0x000fe40001000000 */
[----:B------:R-:W-:Y:S01]  /*50f0*/  ISETP.GT.AND P2, PT, R2, 0x28, PT ;  /* 0x000000280200780c */ /* 0x000fe20003f44270 */
[----:B------:R-:W-:Y:S03]  /*5100*/  MUFU.TANH R25, R25 ;  /* 0x0000001900197308 */ /* 0x000fe60000002400 */
[----:B------:R-:W-:Y:S02]  /*5110*/  FSEL R44, R44, -INF , P2 ;  /* 0xff8000002c2c7808 */ /* 0x000fe40001000000 */
[----:B------:R-:W-:-:S03]  /*5120*/  ISETP.GT.AND P2, PT, R2, 0x30, PT ;  /* 0x000000300200780c */ /* 0x000fc60003f44270 */
[----:B------:R-:W4:Y:S01]  /*5130*/  MUFU.TANH R28, R28 ;  /* 0x0000001c001c7308 */ /* 0x000f220000002400 */
[----:B------:R-:W-:Y:S02]  /*5140*/  FSEL R32, R32, -INF , P2 ;  /* 0xff80000020207808 */ /* 0x000fe40001000000 */
[----:B-1----:R-:W-:Y:S02]  /*5150*/  FMNMX.FTZ R5, R14, R5, !PT ;  /* 0x000000050e057209 */ /* 0x002fe40007810000 */
[----:B------:R-:W-:-:S03]  /*5160*/  ISETP.GT.AND P2, PT, R2, 0x38, PT ;  /* 0x000000380200780c */ /* 0x000fc60003f44270 */
[----:B------:R-:W1:Y:S01]  /*5170*/  SHFL.BFLY PT, R14, R5, 0x1, 0x1f ;  /* 0x0c201f00050e7f89 */ /* 0x000e6200000e0000 */
[----:B--2---:R-:W-:Y:S01]  /*5180*/  FSEL R36, R36, -INF , P2 ;  /* 0xff80000024247808 */ /* 0x004fe20001000000 */
[----:B------:R-:W2:Y:S01]  /*5190*/  MUFU.TANH R29, R29 ;  /* 0x0000001d001d7308 */ /* 0x000ea20000002400 */
[----:B------:R-:W-:-:S04]  /*51a0*/  ISETP.GT.AND P2, PT, R2, 0x40, PT ;  /* 0x000000400200780c */ /* 0x000fc80003f44270 */
[----:B---3--:R-:W-:Y:S02]  /*51b0*/  FSEL R24, R24, -INF , P2 ;  /* 0xff80000018187808 */ /* 0x008fe40001000000 */
[----:B------:R-:W-:-:S04]  /*51c0*/  ISETP.GT.AND P2, PT, R2, 0x48, PT ;  /* 0x000000480200780c */ /* 0x000fc80003f44270 */
[----:B----4-:R-:W-:Y:S02]  /*51d0*/  FSEL R28, R28, -INF , P2 ;  /* 0xff8000001c1c7808 */ /* 0x010fe40001000000 */
[----:B-1----:R-:W-:Y:S02]  /*51e0*/  FMNMX.FTZ R3, R5, R14, !PT ;  /* 0x0000000e05037209 */ /* 0x002fe40007810000 */
        /* <DEDUP_REMOVED lines=22> */
[----:B------:R-:W1:Y:S01]  /*5350*/  MUFU.EX2 R59, R59 ;  /* 0x0000003b003b7308 */ /* 0x000e620000000800 */
        /* <DEDUP_REMOVED lines=15> */
[----:B------:R-:W3:Y:S01]  /*5450*/  MUFU.EX2 R63, R63 ;  /* 0x0000003f003f7308 */ /* 0x000ee20000000800 */
        /* <DEDUP_REMOVED lines=12> */
[----:B--2---:R-:W-:Y:S01]  /*5520*/  FSEL R29, R29, -INF , P3 ;  /* 0xff8000001d1d7808 */ /* 0x004fe20001800000 */
[--C-:B------:R-:W-:Y:S01]  /*5530*/  FFMA.FTZ R27, R27, UR5, -R14.reuse ;  /* 0x000000051b1b7c23 */ /* 0x100fe2000801080e */
[----:B------:R-:W-:Y:S01]  /*5540*/  FMNMX.FTZ R4, R24, R5, !PT ;  /* 0x0000000518047209 */ /* 0x000fe20007810000 */
[--C-:B------:R-:W-:Y:S01]  /*5550*/  FFMA.FTZ R30, R30, UR5, -R14.reuse ;  /* 0x000000051e1e7c23 */ /* 0x100fe2000801080e */
[----:B------:R-:W2:Y:S01]  /*5560*/  MUFU.EX2 R51, R51 ;  /* 0x0000003300337308 */ /* 0x000ea20000000800 */
[----:B------:R-:W-:Y:S01]  /*5570*/  FFMA.FTZ R14, R31, UR5, -R14 ;  /* 0x000000051f0e7c23 */ /* 0x000fe2000801080e */
[----:B------:R-:W-:Y:S01]  /*5580*/  FMNMX.FTZ R5, R25, R4, !PT ;  /* 0x0000000419057209 */ /* 0x000fe20007810000 */
[----:B------:R-:W-:Y:S01]  /*5590*/  IMAD.MOV.U32 R31, RZ, RZ, R151 ;  /* 0x000000ffff1f7224 */ /* 0x000fe200078e0097 */
[----:B-1----:R-:W-:-:S02]  /*55a0*/  F2FP.F16.F32.PACK_AB R209, R59, R58 ;  /* 0x0000003a3bd1723e */ /* 0x002fc400000000ff */
[----:B------:R-:W-:Y:S02]  /*55b0*/  FMNMX.FTZ R2, R28, R5, !PT ;  /* 0x000000051c027209 */ /* 0x000fe40007810000 */
[----:B------:R-:W-:Y:S01]  /*55c0*/  MUFU.EX2 R54, R54 ;  /* 0x0000003600367308 */ /* 0x000fe20000000800 */
[----:B---3--:R-:W-:Y:S02]  /*55d0*/  F2FP.F16.F32.PACK_AB R211, R63, R62 ;  /* 0x0000003e3fd3723e */ /* 0x008fe400000000ff */
[----:B------:R-:W-:-:S05]  /*55e0*/  FMNMX.FTZ R2, R29, R2, !PT ;  /* 0x000000021d027209 */ /* 0x000fca0007810000 */
[----:B------:R-:W1:Y:S01]  /*55f0*/  SHFL.BFLY PT, R5, R2, 0x2, 0x1f ;  /* 0x0c401f0002057f89 */ /* 0x000e6200000e0000 */
[----:B------:R-:W-:Y:S01]  /*5600*/  MUFU.EX2 R195, R14 ;  /* 0x0000000e00c37308 */ /* 0x000fe20000000800 */
[----:B--2---:R-:W-:-:S07]  /*5610*/  F2FP.F16.F32.PACK_AB R205, R51, R50 ;  /* 0x0000003233cd723e */ /* 0x004fce00000000ff */
[----:B------:R-:W2:Y:S08]  /*5620*/  MUFU.EX2 R55, R55 ;  /* 0x0000003700377308 */ /* 0x000eb00000000800 */
[----:B------:R-:W-:Y:S01]  /*5630*/  MUFU.EX2 R42, R42 ;  /* 0x0000002a002a7308 */ /* 0x000fe20000000800 */
[----:B-1----:R-:W-:-:S07]  /*5640*/  FMNMX.FTZ R5, R2, R5, !PT ;  /* 0x0000000502057209 */ /* 0x002fce0007810000 */
[----:B------:R-:W1:Y:S01]  /*5650*/  MUFU.EX2 R43, R43 ;  /* 0x0000002b002b7308 */ /* 0x000e620000000800 */
[----:B--2---:R-:W-:Y:S01]  /*5660*/  F2FP.F16.F32.PACK_AB R207, R55, R54 ;  /* 0x0000003637cf723e */ /* 0x004fe200000000ff */
[----:B------:R-:W2:Y:S06]  /*5670*/  SHFL.BFLY PT, R4, R5, 0x1, 0x1f ;  /* 0x0c201f0005047f89 */ /* 0x000eac00000e0000 */
[----:B------:R-:W-:Y:S08]  /*5680*/  MUFU.EX2 R46, R46 ;  /* 0x0000002e002e7308 */ /* 0x000ff00000000800 */
[----:B------:R-:W3:Y:S01]  /*5690*/  MUFU.EX2 R47, R47 ;  /* 0x0000002f002f7308 */ /* 0x000ee20000000800 */
[----:B-1----:R-:W-:-:S07]  /*56a0*/  F2FP.F16.F32.PACK_AB R201, R43, R42 ;  /* 0x0000002a2bc9723e */ /* 0x002fce00000000ff */
[----:B------:R-:W-:Y:S01]  /*56b0*/  MUFU.EX2 R34, R34 ;  /* 0x0000002200227308 */ /* 0x000fe20000000800 */
[----:B--2---:R-:W-:Y:S01]  /*56c0*/  FMNMX.FTZ R4, R5, R4, !PT ;  /* 0x0000000405047209 */ /* 0x004fe20007810000 */
[----:B------:R-:W-:Y:S01]  /*56d0*/  FADD.FTZ R5, R58, R59 ;  /* 0x0000003b3a057221 */ /* 0x000fe20000010000 */
[----:B------:R-:W-:Y:S01]  /*56e0*/  IMAD.MOV.U32 R59, RZ, RZ, R151 ;  /* 0x000000ffff3b7224 */ /* 0x000fe200078e0097 */
[----:B------:R-:W-:-:S04]  /*56f0*/  MOV R58, R151 ;  /* 0x00000097003a7202 */ /* 0x000fc80000000f00 */
[----:B------:R-:W1:Y:S01]  /*5700*/  MUFU.EX2 R35, R35 ;  /* 0x0000002300237308 */ /* 0x000e620000000800 */
[C---:B------:R-:W-:Y:S01]  /*5710*/  FMUL.FTZ R2, R4.reuse, UR5 ;  /* 0x0000000504027c20 */ /* 0x040fe20008410000 */
[----:B------:R-:W-:Y:S01]  /*5720*/  FSETP.NEU.FTZ.AND P2, PT, R4, -INF , PT ;  /* 0xff8000000400780b */ /* 0x000fe20003f5d000 */
[----:B------:R-:W-:Y:S01]  /*5730*/  FADD.FTZ R14, R62, R5 ;  /* 0x000000053e0e7221 */ /* 0x000fe20000010000 */
[----:B---3--:R-:W-:Y:S01]  /*5740*/  F2FP.F16.F32.PACK_AB R203, R47, R46 ;  /* 0x0000002e2fcb723e */ /* 0x008fe200000000ff */
[----:B------:R-:W-:Y:S01]  /*5750*/  IMAD.MOV.U32 R62, RZ, RZ, R151 ;  /* 0x000000ffff3e7224 */ /* 0x000fe200078e0097 */
[----:B------:R-:W-:Y:S01]  /*5760*/  FSEL R2, R2, RZ, P2 ;  /* 0x000000ff02027208 */ /* 0x000fe20001000000 */
[----:B------:R-:W-:Y:S01]  /*5770*/  FADD.FTZ R5, R63, R14 ;  /* 0x0000000e3f057221 */ /* 0x000fe20000010000 */
[----:B------:R-:W-:Y:S01]  /*5780*/  MUFU.EX2 R38, R38 ;  /* 0x0000002600267308 */ /* 0x000fe20000000800 */
[----:B------:R-:W-:Y:S02]  /*5790*/  PLOP3.LUT P2, PT, PT, PT, UP0, 0x80, 0x0 ;  /* 0x000000000000781c */ /* 0x000fe40003f4f008 */
[--C-:B------:R-:W-:Y:S01]  /*57a0*/  FFMA.FTZ R56, R56, UR5, -R2.reuse ;  /* 0x0000000538387c23 */ /* 0x100fe20008010802 */
[--C-:B------:R-:W-:Y:S01]  /*57b0*/  FFMA.FTZ R57, R57, UR5, -R2.reuse ;  /* 0x0000000539397c23 */ /* 0x100fe20008010802 */
[--C-:B------:R-:W-:Y:S01]  /*57c0*/  FFMA.FTZ R60, R60, UR5, -R2.reuse ;  /* 0x000000053c3c7c23 */ /* 0x100fe20008010802 */
[--C-:B------:R-:W-:Y:S01]  /*57d0*/  FFMA.FTZ R61, R61, UR5, -R2.reuse ;  /* 0x000000053d3d7c23 */ /* 0x100fe20008010802 */
[--C-:B------:R-:W-:Y:S01]  /*57e0*/  FFMA.FTZ R48, R48, UR5, -R2.reuse ;  /* 0x0000000530307c23 */ /* 0x100fe20008010802 */
[--C-:B------:R-:W-:Y:S01]  /*57f0*/  FFMA.FTZ R49, R49, UR5, -R2.reuse ;  /* 0x0000000531317c23 */ /* 0x100fe20008010802 */
[----:B------:R-:W-:Y:S01]  /*5800*/  MUFU.EX2 R56, R56 ;  /* 0x0000003800387308 */ /* 0x000fe20000000800 */
[----:B------:R-:W-:Y:S01]  /*5810*/  FADD.FTZ R14, R50, R5 ;  /* 0x00000005320e7221 */ /* 0x000fe20000010000 */
[--C-:B------:R-:W-:Y:S01]  /*5820*/  FFMA.FTZ R52, R52, UR5, -R2.reuse ;  /* 0x0000000534347c23 */ /* 0x100fe20008010802 */
[--C-:B------:R-:W-:Y:S01]  /*5830*/  FFMA.FTZ R53, R53, UR5, -R2.reuse ;  /* 0x0000000535357c23 */ /* 0x100fe20008010802 */
[----:B------:R-:W-:Y:S01]  /*5840*/  FFMA.FTZ R40, R40, UR5, -R2 ;  /* 0x0000000528287c23 */ /* 0x000fe20008010802 */
[----:B------:R-:W-:Y:S01]  /*5850*/  FADD.FTZ R21, R51, R14 ;  /* 0x0000000e33157221 */ /* 0x000fe20000010000 */
[--C-:B------:R-:W-:Y:S01]  /*5860*/  FFMA.FTZ R41, R41, UR5, -R2.reuse ;  /* 0x0000000529297c23 */ /* 0x100fe20008010802 */
[--C-:B------:R-:W-:Y:S01]  /*5870*/  FFMA.FTZ R44, R44, UR5, -R2.reuse ;  /* 0x000000052c2c7c23 */ /* 0x100fe20008010802 */
[----:B------:R-:W2:Y:S01]  /*5880*/  MUFU.EX2 R57, R57 ;  /* 0x0000003900397308 */ /* 0x000ea20000000800 */
[----:B------:R-:W-:Y:S01]  /*5890*/  FADD.FTZ R20, R54, R21 ;  /* 0x0000001536147221 */ /* 0x000fe20000010000 */
[--C-:B------:R-:W-:Y:S01]  /*58a0*/  FFMA.FTZ R45, R45, UR5, -R2.reuse ;  /* 0x000000052d2d7c23 */ /* 0x100fe20008010802 */
[--C-:B------:R-:W-:Y:S01]  /*58b0*/  FFMA.FTZ R32, R32, UR5, -R2.reuse ;  /* 0x0000000520207c23 */ /* 0x100fe20008010802 */
[----:B------:R-:W-:Y:S01]  /*58c0*/  FFMA.FTZ R33, R33, UR5, -R2 ;  /* 0x0000000521217c23 */ /* 0x000fe20008010802 */
[----:B------:R-:W-:Y:S01]  /*58d0*/  FADD.FTZ R21, R55, R20 ;  /* 0x0000001437157221 */ /* 0x000fe20000010000 */
[--C-:B------:R-:W-:Y:S01]  /*58e0*/  FFMA.FTZ R36, R36, UR5, -R2.reuse ;  /* 0x0000000524247c23 */ /* 0x100fe20008010802 */
[--C-:B------:R-:W-:Y:S01]  /*58f0*/  FFMA.FTZ R37, R37, UR5, -R2.reuse ;  /* 0x0000000525257c23 */ /* 0x100fe20008010802 */
[----:B------:R-:W3:Y:S01]  /*5900*/  MUFU.EX2 R60, R60 ;  /* 0x0000003c003c7308 */ /* 0x000ee20000000800 */
[----:B------:R-:W-:Y:S01]  /*5910*/  FADD.FTZ R20, R42, R21 ;  /* 0x000000152a147221 */ /* 0x000fe20000010000 */
[--C-:B------:R-:W-:Y:S01]  /*5920*/  FFMA.FTZ R24, R24, UR5, -R2.reuse ;  /* 0x0000000518187c23 */ /* 0x100fe20008010802 */
[--C-:B------:R-:W-:Y:S01]  /*5930*/  FFMA.FTZ R25, R25, UR5, -R2.reuse ;  /* 0x0000000519197c23 */ /* 0x100fe20008010802 */
[----:B------:R-:W-:Y:S01]  /*5940*/  FFMA.FTZ R28, R28, UR5, -R2 ;  /* 0x000000051c1c7c23 */ /* 0x000fe20008010802 */
[----:B------:R-:W-:Y:S01]  /*5950*/  FADD.FTZ R21, R43, R20 ;  /* 0x000000142b157221 */ /* 0x000fe20000010000 */
[----:B------:R-:W-:Y:S01]  /*5960*/  FFMA.FTZ R2, R29, UR5, -R2 ;  /* 0x000000051d027c23 */ /* 0x000fe20008010802 */
[----:B-1----:R-:W-:Y:S01]  /*5970*/  F2FP.F16.F32.PACK_AB R197, R35, R34 ;  /* 0x0000002223c5723e */ /* 0x002fe200000000ff */
[----:B------:R-:W1:Y:S01]  /*5980*/  MUFU.EX2 R61, R61 ;  /* 0x0000003d003d7308 */ /* 0x000e620000000800 */
[----:B--2---:R-:W-:Y:S01]  /*5990*/  FADD.FTZ R5, R56, R57 ;  /* 0x0000003938057221 */ /* 0x004fe20000010000 */
[----:B------:R-:W-:Y:S01]  /*59a0*/  F2FP.F16.F32.PACK_AB R208, R57, R56 ;  /* 0x0000003839d0723e */ /* 0x000fe200000000ff */
[--C-:B------:R-:W-:Y:S01]  /*59b0*/  IMAD.MOV.U32 R57, RZ, RZ, R151.reuse ;  /* 0x000000ffff397224 */ /* 0x100fe200078e0097 */
[-C--:B------:R-:W-:Y:S01]  /*59c0*/  MOV R63, R151.reuse ;  /* 0x00000097003f7202 */ /* 0x080fe20000000f00 */
[--C-:B------:R-:W-:Y:S01]  /*59d0*/  IMAD.MOV.U32 R56, RZ, RZ, R151.reuse ;  /* 0x000000ffff387224 */ /* 0x100fe200078e0097 */
[-C--:B------:R-:W-:Y:S01]  /*59e0*/  MOV R43, R151.reuse ;  /* 0x00000097002b7202 */ /* 0x080fe20000000f00 */
[----:B------:R-:W-:Y:S01]  /*59f0*/  IMAD.MOV.U32 R55, RZ, RZ, R151 ;  /* 0x000000ffff377224 */ /* 0x000fe200078e0097 */
[----:B------:R-:W2:Y:S01]  /*5a00*/  MUFU.EX2 R48, R48 ;  /* 0x0000003000307308 */ /* 0x000ea20000000800 */
[----:B---3--:R-:W-:Y:S01]  /*5a10*/  FADD.FTZ R14, R60, R5 ;  /* 0x000000053c0e7221 */ /* 0x008fe20000010000 */
[--C-:B------:R-:W-:Y:S01]  /*5a20*/  IMAD.MOV.U32 R54, RZ, RZ, R151.reuse ;  /* 0x000000ffff367224 */ /* 0x100fe200078e0097 */
[----:B------:R-:W-:Y:S01]  /*5a30*/  MOV R29, R151 ;  /* 0x00000097001d7202 */ /* 0x000fe20000000f00 */
[----:B------:R-:W-:-:S02]  /*5a40*/  IMAD.MOV.U32 R51, RZ, RZ, R151 ;  /* 0x000000ffff337224 */ /* 0x000fc400078e0097 */
[--C-:B------:R-:W-:Y:S02]  /*5a50*/  IMAD.MOV.U32 R50, RZ, RZ, R151.reuse ;  /* 0x000000ffff327224 */ /* 0x100fe400078e0097 */
[----:B------:R-:W3:Y:S01]  /*5a60*/  MUFU.EX2 R49, R49 ;  /* 0x0000003100317308 */ /* 0x000ee20000000800 */
[C---:B-1----:R-:W-:Y:S01]  /*5a70*/  FADD.FTZ R5, R61.reuse, R14 ;  /* 0x0000000e3d057221 */ /* 0x042fe20000010000 */
[----:B------:R-:W-:Y:S01]  /*5a80*/  F2FP.F16.F32.PACK_AB R210, R61, R60 ;  /* 0x0000003c3dd2723e */ /* 0x000fe200000000ff */
[--C-:B------:R-:W-:Y:S02]  /*5a90*/  IMAD.MOV.U32 R61, RZ, RZ, R151.reuse ;  /* 0x000000ffff3d7224 */ /* 0x100fe400078e0097 */
[--C-:B------:R-:W-:Y:S02]  /*5aa0*/  IMAD.MOV.U32 R60, RZ, RZ, R151.reuse ;  /* 0x000000ffff3c7224 */ /* 0x100fe400078e0097 */
[----:B------:R-:W-:Y:S01]  /*5ab0*/  IMAD.MOV.U32 R42, RZ, RZ, R151 ;  /* 0x000000ffff2a7224 */ /* 0x000fe200078e0097 */
[----:B------:R-:W0:Y:S01]  /*5ac0*/  MUFU.EX2 R52, R52 ;  /* 0x0000003400347308 */ /* 0x000e220000000800 */
[----:B--2---:R-:W-:-:S07]  /*5ad0*/  FADD.FTZ R14, R48, R5 ;  /* 0x00000005300e7221 */ /* 0x004fce0000010000 */
[----:B------:R-:W1:Y:S01]  /*5ae0*/  MUFU.EX2 R53, R53 ;  /* 0x0000003500357308 */ /* 0x000e620000000800 */
[C---:B---3--:R-:W-:Y:S01]  /*5af0*/  FADD.FTZ R5, R49.reuse, R14 ;  /* 0x0000000e31057221 */ /* 0x048fe20000010000 */
[----:B------:R-:W-:Y:S01]  /*5b00*/  FADD.FTZ R14, R46, R21 ;  /* 0x000000152e0e7221 */ /* 0x000fe20000010000 */
[----:B------:R-:W-:Y:S01]  /*5b10*/  F2FP.F16.F32.PACK_AB R204, R49, R48 ;  /* 0x0000003031cc723e */ /* 0x000fe200000000ff */
[--C-:B------:R-:W-:Y:S01]  /*5b20*/  IMAD.MOV.U32 R49, RZ, RZ, R151.reuse ;  /* 0x000000ffff317224 */ /* 0x100fe200078e0097 */
[-C--:B------:R-:W-:Y:S01]  /*5b30*/  MOV R48, R151.reuse ;  /* 0x0000009700307202 */ /* 0x080fe20000000f00 */
[----:B------:R-:W-:Y:S01]  /*5b40*/  FADD.FTZ R21, R47, R14 ;  /* 0x0000000e2f157221 */ /* 0x000fe20000010000 */
[----:B------:R-:W-:Y:S01]  /*5b50*/  IMAD.MOV.U32 R47, RZ, RZ, R151 ;  /* 0x000000ffff2f7224 */ /* 0x000fe200078e0097 */
[----:B------:R-:W2:Y:S01]  /*5b60*/  MUFU.EX2 R40, R40 ;  /* 0x0000002800287308 */ /* 0x000ea20000000800 */
[----:B0-----:R-:W-:Y:S01]  /*5b70*/  FADD.FTZ R0, R52, R5 ;  /* 0x0000000534007221 */ /* 0x001fe20000010000 */
[----:B------:R-:W-:Y:S01]  /*5b80*/  FADD.FTZ R14, R34, R21 ;  /* 0x00000015220e7221 */ /* 0x000fe20000010000 */
[----:B------:R-:W-:Y:S01]  /*5b90*/  IMAD.MOV.U32 R46, RZ, RZ, R151 ;  /* 0x000000ffff2e7224 */ /* 0x000fe200078e0097 */
[----:B------:R-:W-:-:S02]  /*5ba0*/  MOV R34, R151 ;  /* 0x0000009700227202 */ /* 0x000fc40000000f00 */
[----:B------:R-:W-:Y:S01]  /*5bb0*/  FADD.FTZ R21, R35, R14 ;  /* 0x0000000e23157221 */ /* 0x000fe20000010000 */
[----:B------:R-:W-:Y:S01]  /*5bc0*/  IMAD.MOV.U32 R35, RZ, RZ, R151 ;  /* 0x000000ffff237224 */ /* 0x000fe200078e0097 */
[----:B------:R-:W0:Y:S01]  /*5bd0*/  MUFU.EX2 R41, R41 ;  /* 0x0000002900297308 */ /* 0x000e220000000800 */
[C---:B-1----:R-:W-:Y:S01]  /*5be0*/  FADD.FTZ R5, R53.reuse, R0 ;  /* 0x0000000035057221 */ /* 0x042fe20000010000 */
[----:B------:R-:W-:Y:S01]  /*5bf0*/  FADD.FTZ R14, R38, R21 ;  /* 0x00000015260e7221 */ /* 0x000fe20000010000 */
[----:B------:R-:W-:Y:S01]  /*5c00*/  F2FP.F16.F32.PACK_AB R206, R53, R52 ;  /* 0x0000003435ce723e */ /* 0x000fe200000000ff */
[----:B------:R-:W-:Y:S01]  /*5c10*/  IMAD.MOV.U32 R52, RZ, RZ, R151 ;  /* 0x000000ffff347224 */ /* 0x000fe200078e0097 */
[----:B------:R-:W-:-:S03]  /*5c20*/  MOV R53, R151 ;  /* 0x0000009700357202 */ /* 0x000fc60000000f00 */
        /* <DEDUP_REMOVED lines=10> */
[C---:B--2---:R-:W-:Y:S01]  /*5cd0*/  FADD.FTZ R21, R39.reuse, R14 ;  /* 0x0000000e27157221 */ /* 0x044fe20000010000 */
[----:B------:R-:W-:Y:S01]  /*5ce0*/  F2FP.F16.F32.PACK_AB R199, R39, R38 ;  /* 0x0000002627c7723e */ /* 0x000fe200000000ff */
[----:B------:R-:W-:Y:S01]  /*5cf0*/  IMAD.MOV.U32 R39, RZ, RZ, R151 ;  /* 0x000000ffff277224 */ /* 0x000fe200078e0097 */
[----:B------:R-:W-:-:S04]  /*5d00*/  MOV R38, R151 ;  /* 0x0000009700267202 */ /* 0x000fc80000000f00 */
        /* <DEDUP_REMOVED lines=12> */
[----:B------:R-:W-:-:S05]  /*5dd0*/  IMAD.MOV.U32 R26, RZ, RZ, R151 ;  /* 0x000000ffff1a7224 */ /* 0x000fca00078e0097 */
[----:B------:R-:W0:Y:S01]  /*5de0*/  MUFU.EX2 R30, R30 ;  /* 0x0000001e001e7308 */ /* 0x000e220000000800 */
[C---:B-1----:R-:W-:Y:S01]  /*5df0*/  FADD.FTZ R5, R33.reuse, R0 ;  /* 0x0000000021057221 */ /* 0x042fe20000010000 */
[----:B------:R-:W-:Y:S01]  /*5e00*/  F2FP.F16.F32.PACK_AB R196, R33, R32 ;  /* 0x0000002021c4723e */ /* 0x000fe200000000ff */
[--C-:B------:R-:W-:Y:S02]  /*5e10*/  IMAD.MOV.U32 R33, RZ, RZ, R151.reuse ;  /* 0x000000ffff217224 */ /* 0x100fe400078e0097 */
[----:B------:R-:W-:-:S03]  /*5e20*/  IMAD.MOV.U32 R32, RZ, RZ, R151 ;  /* 0x000000ffff207224 */ /* 0x000fc600078e0097 */
[----:B------:R-:W1:Y:S01]  /*5e30*/  MUFU.EX2 R37, R37 ;  /* 0x0000002500257308 */ /* 0x000e620000000800 */
[----:B--2---:R-:W-:-:S07]  /*5e40*/  FADD.FTZ R0, R36, R5 ;  /* 0x0000000524007221 */ /* 0x004fce0000010000 */
[----:B------:R-:W2:Y:S01]  /*5e50*/  MUFU.EX2 R24, R24 ;  /* 0x0000001800187308 */ /* 0x000ea20000000800 */
[----:B0-----:R-:W-:-:S04]  /*5e60*/  FADD.FTZ R14, R30, R21 ;  /* 0x000000151e0e7221 */ /* 0x001fc80000010000 */
[C---:B------:R-:W-:Y:S01]  /*5e70*/  FADD.FTZ R5, R195.reuse, R14 ;  /* 0x0000000ec3057221 */ /* 0x040fe20000010000 */
[----:B------:R-:W-:Y:S01]  /*5e80*/  F2FP.F16.F32.PACK_AB R195, R195, R30 ;  /* 0x0000001ec3c3723e */ /* 0x000fe200000000ff */
[--C-:B------:R-:W-:Y:S01]  /*5e90*/  IMAD.MOV.U32 R30, RZ, RZ, R151.reuse ;  /* 0x000000ffff1e7224 */ /* 0x100fe200078e0097 */
[----:B------:R-:W0:Y:S01]  /*5ea0*/  MUFU.EX2 R25, R25 ;  /* 0x0000001900197308 */ /* 0x000e220000000800 */
[C---:B-1----:R-:W-:Y:S01]  /*5eb0*/  FADD.FTZ R27, R37.reuse, R0 ;  /* 0x00000000251b7221 */ /* 0x042fe20000010000 */
[----:B------:R-:W-:Y:S01]  /*5ec0*/  F2FP.F16.F32.PACK_AB R198, R37, R36 ;  /* 0x0000002425c6723e */ /* 0x000fe200000000ff */
[--C-:B------:R-:W-:Y:S02]  /*5ed0*/  IMAD.MOV.U32 R37, RZ, RZ, R151.reuse ;  /* 0x000000ffff257224 */ /* 0x100fe400078e0097 */
[----:B------:R-:W-:-:S03]  /*5ee0*/  IMAD.MOV.U32 R36, RZ, RZ, R151 ;  /* 0x000000ffff247224 */ /* 0x000fc600078e0097 */
[----:B------:R-:W1:Y:S01]  /*5ef0*/  MUFU.EX2 R28, R28 ;  /* 0x0000001c001c7308 */ /* 0x000e620000000800 */
[----:B--2---:R-:W-:-:S07]  /*5f00*/  FADD.FTZ R0, R24, R27 ;  /* 0x0000001b18007221 */ /* 0x004fce0000010000 */
[----:B------:R2:W3:Y:S01]  /*5f10*/  MUFU.EX2 R21, R2 ;  /* 0x0000000200157308 */ /* 0x0004e20000000800 */
[C---:B0-----:R-:W-:Y:S01]  /*5f20*/  FADD.FTZ R27, R25.reuse, R0 ;  /* 0x00000000191b7221 */ /* 0x041fe20000010000 */
[----:B------:R-:W-:Y:S01]  /*5f30*/  F2FP.F16.F32.PACK_AB R192, R25, R24 ;  /* 0x0000001819c0723e */ /* 0x000fe200000000ff */
[----:B------:R-:W-:Y:S01]  /*5f40*/  IMAD.MOV.U32 R0, RZ, RZ, 0x3f800000 ;  /* 0x3f800000ff007424 */ /* 0x000fe200078e00ff */
[----:B------:R-:W-:Y:S01]  /*5f50*/  MOV R24, R151 ;  /* 0x0000009700187202 */ /* 0x000fe20000000f00 */
[----:B------:R-:W-:Y:S02]  /*5f60*/  IMAD.MOV.U32 R25, RZ, RZ, R151 ;  /* 0x000000ffff197224 */ /* 0x000fe400078e0097 */
[----:B-1----:R-:W-:Y:S01]  /*5f70*/  FADD.FTZ R14, R28, R27 ;  /* 0x0000001b1c0e7221 */ /* 0x002fe20000010000 */
[----:B--2---:R-:W-:Y:S02]  /*5f80*/  IMAD.MOV.U32 R2, RZ, RZ, 0x3f800000 ;  /* 0x3f800000ff027424 */ /* 0x004fe400078e00ff */
[--C-:B------:R-:W-:Y:S01]  /*5f90*/  IMAD.MOV.U32 R27, RZ, RZ, R151.reuse ;  /* 0x000000ffff1b7224 */ /* 0x100fe200078e0097 */
[C---:B---3--:R-:W-:Y:S01]  /*5fa0*/  F2FP.F16.F32.PACK_AB R194, R21.reuse, R28 ;  /* 0x0000001c15c2723e */ /* 0x048fe200000000ff */
[----:B------:R-:W-:Y:S01]  /*5fb0*/  FADD.FTZ R14, R21, R14 ;  /* 0x0000000e150e7221 */ /* 0x000fe20000010000 */
[----:B------:R-:W-:Y:S01]  /*5fc0*/  IMAD.MOV.U32 R28, RZ, RZ, R151 ;  /* 0x000000ffff1c7224 */ /* 0x000fe200078e0097 */
[----:B------:R-:W-:Y:S06]  /*5fd0*/  @!P2 BRA `(.L_x_2100) ;  /* 0x000000440078a947 */ /* 0x000fec0003800000 */
[----:B------:R-:W-:Y:S01]  /*5fe0*/  R2UR UR5, R227 ;  /* 0x00000000e30572ca */ /* 0x000fe200000e0000 */
[----:B------:R-:W-:Y:S01]  /*5ff0*/  IMAD.MOV.U32 R21, RZ, RZ, R3 ;  /* 0x000000ffff157224 */ /* 0x000fe200078e0003 */
[----:B------:R-:W-:Y:S01]  /*6000*/  R2UR UR4, R16 ;  /* 0x00000000100472ca */ /* 0x000fe200000e0000 */
[----:B------:R-:W-:Y:S01]  /*6010*/  IMAD.MOV.U32 R20, RZ, RZ, R4 ;  /* 0x000000ffff147224 */ /* 0x000fe200078e0004 */
[----:B------:R-:W-:Y:S01]  /*6020*/  CS2R R150, SRZ ;  /* 0x0000000000967805 */ /* 0x000fe2000001ff00 */
[----:B------:R-:W-:Y:S01]  /*6030*/  IMAD.U32 R228, RZ, RZ, UR60 ;  /* 0x0000003cffe47e24 */ /* 0x000fe2000f8e00ff */
[----:B------:R-:W-:Y:S01]  /*6040*/  CS2R R146, SRZ ;  /* 0x0000000000927805 */ /* 0x000fe2000001ff00 */
[----:B------:R-:W-:Y:S01]  /*6050*/  IMAD.MOV.U32 R2, RZ, RZ, 0x3f800000 ;  /* 0x3f800000ff027424 */ /* 0x000fe200078e00ff */
[----:B------:R-:W-:Y:S02]  /*6060*/  CS2R R142, SRZ ;  /* 0x00000000008e7805 */ /* 0x000fe4000001ff00 */
[----:B------:R-:W-:-:S02]  /*6070*/  CS2R R138, SRZ ;  /* 0x00000000008a7805 */ /* 0x000fc4000001ff00 */
[----:B------:R-:W-:Y:S02]  /*6080*/  CS2R R134, SRZ ;  /* 0x0000000000867805 */ /* 0x000fe4000001ff00 */
[----:B------:R-:W-:Y:S02]  /*6090*/  CS2R R130, SRZ ;  /* 0x0000000000827805 */ /* 0x000fe4000001ff00 */
[----:B------:R-:W-:Y:S01]  /*60a0*/  CS2R R126, SRZ ;  /* 0x00000000007e7805 */ /* 0x000fe2000001ff00 */
[----:B------:R-:W-:Y:S01]  /*60b0*/  IMAD.U32 R229, RZ, RZ, UR5 ;  /* 0x00000005ffe57e24 */ /* 0x000fe2000f8e00ff */
[----:B------:R-:W-:Y:S02]  /*60c0*/  CS2R R122, SRZ ;  /* 0x00000000007a7805 */ /* 0x000fe4000001ff00 */
[----:B------:R-:W-:Y:S02]  /*60d0*/  MOV R230, UR4 ;  /* 0x0000000400e67c02 */ /* 0x000fe40008000f00 */
        /* <DEDUP_REMOVED lines=57> */
.L_x_2109:
[----:B------:R-:W-:Y:S02]  /*6470*/  R2UR UR4, R228 ;  /* 0x00000000e40472ca */ /* 0x000fe400000e0000 */
[----:B------:R-:W-:-:S11]  /*6480*/  R2UR UR6, R230 ;  /* 0x00000000e60672ca */ /* 0x000fd600000e0000 */
        /* <DEDUP_REMOVED lines=8> */
.L_x_2101:
[----:B------:R-:W-:Y:S02]  /*6510*/  R2UR UR4, R17 ;  /* 0x00000000110472ca */ /* 0x000fe400000e0000 */
[----:B------:R-:W-:-:S11]  /*6520*/  R2UR UR5, R16 ;  /* 0x00000000100572ca */ /* 0x000fd600000e0000 */
[----:B------:R-:W-:Y:S02]  /*6530*/  ULEA UR4, UR60, UR4, 0x3 ;  /* 0x000000043c047291 */ /* 0x000fe4000f8e183f */
[----:B------:R-:W-:-:S04]  /*6540*/  IMAD.U32 R3, RZ, RZ, UR5 ;  /* 0x00000005ff037e24 */ /* 0x000fc8000f8e00ff */
[----:B------:R-:W-:Y:S01]  /*6550*/  IMAD.U32 R227, RZ, RZ, UR4 ;  /* 0x00000004ffe37e24 */ /* 0x000fe2000f8e00ff */
[----:B------:R-:W-:-:S04]  /*6560*/  SHF.L.U32 R3, R3, 0x1f, RZ ;  /* 0x0000001f03037819 */ /* 0x000fc800000006ff */
[----:B------:R0:W1:Y:S01]  /*6570*/  SYNCS.PHASECHK.TRANS64.TRYWAIT P2, [UR4+0x38830], R3 ;  /* 0x03883003ff0075a7 */ /* 0x0000620008040144 */
[----:B------:R-:W-:Y:S05]  /*6580*/  @!P0 BRA `(.L_x_2102) ;  /* 0x0000000000048947 */ /* 0x000fea0003800000 */
[----:B------:R-:W-:Y:S01]  /*6590*/  BPT.TRAP 0x1 ;  /* 0x000000040000795c */ /* 0x000fe20000300000 */
.L_x_2102:
[----:B-1----:R-:W-:Y:S05]  /*65a0*/  @P2 BRA `(.L_x_2103) ;  /* 0x00000000000c2947 */ /* 0x002fea0003800000 */
[----:B------:R-:W-:-:S13]  /*65b0*/  R2UR UR4, R227 ;  /* 0x00000000e30472ca */ /* 0x000fda00000e0000 */
[----:B------:R-:W1:Y:S02]  /*65c0*/  SYNCS.PHASECHK.TRANS64.TRYWAIT P2, [UR4+0x38830], R3 ;  /* 0x03883003ff0075a7 */ /* 0x000e640008040144 */
[----:B-1----:R-:W-:Y:S05]  /*65d0*/  @!P2 BRA `(.L_x_2104) ;  /* 0x0000011800b4a947 */ /* 0x002fea0003800000 */
.L_x_2103:
        /* <DEDUP_REMOVED lines=580> */
.L_x_2105:
[----:B------:R-:W-:Y:S02]  /*8a20*/  R2UR UR6, R17 ;  /* 0x00000000110672ca */ /* 0x000fe400000e0000 */
[----:B------:R-:W-:Y:S02]  /*8a30*/  R2UR UR4, R228 ;  /* 0x00000000e40472ca */ /* 0x000fe400000e0000 */
[----:B------:R-:W-:-:S11]  /*8a40*/  R2UR UR5, R230 ;  /* 0x00000000e60572ca */ /* 0x000fd600000e0000 */
[----:B------:R-:W-:Y:S02]  /*8a50*/  ULEA UR4, UR4, UR6, 0x3 ;  /* 0x0000000604047291 */ /* 0x000fe4000f8e183f */
[----:B------:R-:W-:-:S04]  /*8a60*/  MOV R0, UR5 ;  /* 0x0000000500007c02 */ /* 0x000fc80008000f00 */
[----:B------:R-:W-:-:S04]  /*8a70*/  SHF.L.U32 R0, R0, 0x1f, RZ ;  /* 0x0000001f00007819 */ /* 0x000fc800000006ff */
[----:B------:R2:W3:Y:S01]  /*8a80*/  SYNCS.PHASECHK.TRANS64.TRYWAIT P2, [UR4+0x38850], R0 ;  /* 0x03885000ff0075a7 */ /* 0x0004e20008040144 */
[----:B------:R-:W-:Y:S05]  /*8a90*/  @!P0 BRA `(.L_x_2106) ;  /* 0x0000000000048947 */ /* 0x000fea0003800000 */
[----:B------:R-:W-:Y:S01]  /*8aa0*/  BPT.TRAP 0x1 ;  /* 0x000000040000795c */ /* 0x000fe20000300000 */
.L_x_2106:
[----:B---3--:R-:W-:Y:S05]  /*8ab0*/  @P2 BRA `(.L_x_2107) ;  /* 0x0000000000082947 */ /* 0x008fea0003800000 */
[----:B------:R-:W3:Y:S02]  /*8ac0*/  SYNCS.PHASECHK.TRANS64.TRYWAIT P2, [UR4+0x38850], R0 ;  /* 0x03885000ff0075a7 */ /* 0x000ee40008040144 */
[----:B---3--:R-:W-:Y:S05]  /*8ad0*/  @!P2 BRA `(.L_x_2108) ;  /* 0x000000f40090a947 */ /* 0x008fea0003800000 */
.L_x_2107:
[----:B------:R-:W-:Y:S01]  /*8ae0*/  R2UR UR5, R17 ;  /* 0x00000000110572ca */ /* 0x000fe200000e0000 */
[----:B------:R-:W-:Y:S01]  /*8af0*/  WARPGROUP.ARRIVE ;  /* 0x00000000000079c5 */ /* 0x000fe20000000000 */
[----:B------:R-:W-:Y:S01]  /*8b00*/  R2UR UR6, R228 ;  /* 0x00000000e40672ca */ /* 0x000fe200000e0000 */
[----:B------:R-:W-:Y:S01]  /*8b10*/  UMOV UR7, 0x40000040 ;  /* 0x4000004000077882 */ /* 0x000fe20000000000 */
[----:B------:R-:W-:Y:S01]  /*8b20*/  R2UR UR18, R22 ;  /* 0x00000000161272ca */ /* 0x000fe200000e0000 */
[----:B0-2---:R-:W-:Y:S01]  /*8b30*/  FMUL.FTZ R0, R186, UR61 ;  /* 0x0000003dba007c20 */ /* 0x005fe20008410000 */
[----:B------:R-:W-:Y:S01]  /*8b40*/  R2UR UR11, R229 ;  /* 0x00000000e50b72ca */ /* 0x000fe200000e0000 */
[----:B------:R-:W-:Y:S01]  /*8b50*/  FMUL.FTZ R186, R188, UR61 ;  /* 0x0000003dbcba7c20 */ /* 0x000fe20008410000 */
[----:B------:R-:W-:Y:S01]  /*8b60*/  R2UR UR15, R23 ;  /* 0x00000000170f72ca */ /* 0x000fe200000e0000 */
[----:B------:R-:W-:Y:S01]  /*8b70*/  FMUL.FTZ R188, R189, UR61 ;  /* 0x0000003dbdbc7c20 */ /* 0x000fe20008410000 */
[----:B------:R-:W-:Y:S01]  /*8b80*/  R2UR UR14, R19 ;  /* 0x00000000130e72ca */ /* 0x000fe200000e0000 */
[----:B------:R-:W-:Y:S01]  /*8b90*/  FMUL.FTZ R189, R176, UR61 ;  /* 0x0000003db0bd7c20 */ /* 0x000fe20008410000 */
[----:B------:R-:W-:Y:S01]  /*8ba0*/  FMUL.FTZ R176, R178, UR61 ;  /* 0x0000003db2b07c20 */ /* 0x000fe20008410000 */
[----:B------:R-:W-:Y:S01]  /*8bb0*/  UIADD3 UR5, UR5, 0x400, URZ ;  /* 0x0000040005057890 */ /* 0x000fe2000fffe03f */
[----:B------:R-:W-:Y:S01]  /*8bc0*/  FMUL.FTZ R185, R185, UR61 ;  /* 0x0000003db9b97c20 */ /* 0x000fe20008410000 */
[----:B------:R-:W-:Y:S01]  /*8bd0*/  FMUL.FTZ R178, R182, UR61 ;  /* 0x0000003db6b27c20 */ /* 0x000fe20008410000 */
[----:B------:R-:W-:Y:S01]  /*8be0*/  FMUL.FTZ R182, R169, UR61 ;  /* 0x0000003da9b67c20 */ /* 0x000fe20008410000 */
[----:B------:R-:W-:Y:S01]  /*8bf0*/  USHF.R.U32.HI UR5, URZ, 0x4, UR5 ;  /* 0x000000043f057899 */ /* 0x000fe20008011605 */
[----:B------:R-:W-:Y:S01]  /*8c00*/  IMAD.MOV.U32 R169, RZ, RZ, -0x2 ;  /* 0xfffffffeffa97424 */ /* 0x000fe200078e00ff */
[----:B------:R-:W-:Y:S01]  /*8c10*/  MUFU.TANH R186, R186 ;  /* 0x000000ba00ba7308 */ /* 0x000fe20000002400 */
[----:B-1----:R-:W-:Y:S01]  /*8c20*/  FMUL.FTZ R3, R190, UR61 ;  /* 0x0000003dbe037c20 */ /* 0x002fe20008410000 */
[----:B------:R-:W-:Y:S01]  /*8c30*/  ULOP3.LUT UR5, UR5, 0x3fff, URZ, 0xc0, !UPT ;  /* 0x00003fff05057892 */ /* 0x000fe2000f8ec03f */
[----:B------:R-:W-:Y:S01]  /*8c40*/  FMUL.FTZ R190, R177, UR61 ;  /* 0x0000003db1be7c20 */ /* 0x000fe20008410000 */
[----:B------:R-:W-:Y:S01]  /*8c50*/  FMUL.FTZ R2, R187, UR61 ;  /* 0x0000003dbb027c20 */ /* 0x000fe20008410000 */
[----:B------:R-:W-:Y:S01]  /*8c60*/  FMUL.FTZ R177, R179, UR61 ;  /* 0x0000003db3b17c20 */ /* 0x000fe20008410000 */
[----:B------:R-:W-:Y:S01]  /*8c70*/  ULOP3.LUT UR5, UR5, 0x2800000, URZ, 0xfc, !UPT ;  /* 0x0280000005057892 */ /* 0x000fe2000f8efc3f */
[----:B------:R-:W-:Y:S01]  /*8c80*/  FMUL.FTZ R179, R183, UR61 ;  /* 0x0000003db7b37c20 */ /* 0x000fe20008410000 */
[----:B------:R-:W-:Y:S01]  /*8c90*/  MUFU.TANH R185, R185 ;  /* 0x000000b900b97308 */ /* 0x000fe20000002400 */
[----:B------:R-:W-:Y:S01]  /*8ca0*/  FMUL.FTZ R183, R172, UR61 ;  /* 0x0000003dacb77c20 */ /* 0x000fe20008410000 */
[----:B------:R-:W-:Y:S01]  /*8cb0*/  UIMAD UR10, UR6, 0xa00, UR5 ;  /* 0x00000a00060a78a4 */ /* 0x000fe2000f8e0205 */
[----:B------:R-:W-:Y:S01]  /*8cc0*/  FMUL.FTZ R174, R174, UR61 ;  /* 0x0000003daeae7c20 */ /* 0x000fe20008410000 */
[----:B------:R-:W-:Y:S01]  /*8cd0*/  USHF.L.U32 UR5, UR18, 0x7, URZ ;  /* 0x0000000712057899 */ /* 0x000fe2000800063f */
[----:B------:R-:W-:Y:S01]  /*8ce0*/  FMUL.FTZ R175, R175, UR61 ;  /* 0x0000003dafaf7c20 */ /* 0x000fe20008410000 */
[----:B------:R-:W-:Y:S01]  /*8cf0*/  FMUL.FTZ R162, R162, UR61 ;  /* 0x0000003da2a27c20 */ /* 0x000fe20008410000 */
[----:B------:R-:W-:Y:S01]  /*8d00*/  FMUL.FTZ R163, R163, UR61 ;  /* 0x0000003da3a37c20 */ /* 0x000fe20008410000 */
[----:B------:R-:W-:Y:S01]  /*8d10*/  UIMAD UR5, UR11, -0x50, UR5 ;  /* 0xffffffb00b0578a4 */ /* 0x000fe2000f8e0205 */
[----:B------:R-:W-:Y:S01]  /*8d20*/  MUFU.TANH R188, R188 ;  /* 0x000000bc00bc7308 */ /* 0x000fe20000002400 */
[----:B------:R-:W-:Y:S01]  /*8d30*/  UMOV UR6, UR10 ;  /* 0x0000000a00067c82 */ /* 0x000fe20008000000 */
[----:B------:R-:W-:-:S06]  /*8d40*/  FMUL.FTZ R166, R166, UR61 ;  /* 0x0000003da6a67c20 */ /* 0x000fcc0008410000 */
[----:B------:R-:W-:Y:S01]  /*8d50*/  HGMMA.64x256x16.F32 R24, R208, gdesc[UR4].tnspB, R24, gsb0 ;  /* 0x43e00004d0187df0 */ /* 0x000fe20008000818 */
[----:B------:R-:W-:Y:S01]  /*8d60*/  UIADD3 UR6, UR10, 0x80, URZ ;  /* 0x000000800a067890 */ /* 0x000fe2000fffe03f */
[----:B------:R-:W-:Y:S01]  /*8d70*/  FMUL.FTZ R167, R167, UR61 ;  /* 0x0000003da7a77c20 */ /* 0x000fe20008410000 */
[----:B------:R-:W-:Y:S01]  /*8d80*/  UMOV UR7, 0x40000040 ;  /* 0x4000004000077882 */ /* 0x000fe20000000000 */
[----:B------:R-:W-:Y:S01]  /*8d90*/  UIADD3 UR5, UR5, 0x1, UR15 ;  /* 0x0000000105057890 */ /* 0x000fe2000fffe00f */
[----:B------:R-:W-:Y:S01]  /*8da0*/  MUFU.TANH R189, R189 ;  /* 0x000000bd00bd7308 */ /* 0x000fe20000002400 */
[----:B------:R-:W-:Y:S01]  /*8db0*/  FMUL.FTZ R154, R154, UR61 ;  /* 0x0000003d9a9a7c20 */ /* 0x000fe20008410000 */
[----:B------:R-:W-:Y:S01]  /*8dc0*/  FMUL.FTZ R155, R155, UR61 ;  /* 0x0000003d9b9b7c20 */ /* 0x000fe20008410000 */
[----:B------:R-:W-:Y:S01]  /*8dd0*/  UIADD3 UR5, UR5, -UR14, URZ ;  /* 0x8000000e05057290 */ /* 0x000fe2000fffe03f */
[----:B------:R-:W-:Y:S01]  /*8de0*/  FMUL.FTZ R158, R158, UR61 ;  /* 0x0000003d9e9e7c20 */ /* 0x000fe20008410000 */
[----:B------:R-:W-:Y:S01]  /*8df0*/  IMAD.U32 R228, RZ, RZ, UR60 ;  /* 0x0000003cffe47e24 */ /* 0x000fe2000f8e00ff */
[----:B------:R-:W-:-:S02]  /*8e00*/  ULDC UR14, c[0x0][0x988] ;  /* 0x00026200000e7ab9 */ /* 0x000fc40000000800 */
[----:B------:R-:W-:Y:S01]  /*8e10*/  MUFU.TANH R190, R190 ;  /* 0x000000be00be7308 */ /* 0x000fe20000002400 */
[----:B------:R-:W-:Y:S01]  /*8e20*/  IMAD R4, R214, R169, UR5 ;  /* 0x00000005d6047e24 */ /* 0x000fe2000f8e02a9 */
[----:B------:R-:W-:Y:S01]  /*8e30*/  UMOV UR5, UR14 ;  /* 0x0000000e00057c82 */ /* 0x000fe20008000000 */
[----:B------:R-:W-:Y:S02]  /*8e40*/  R2UR UR14, R227 ;  /* 0x00000000e30e72ca */ /* 0x000fe400000e0000 */
[----:B------:R-:W-:-:S03]  /*8e50*/  IMAD.IADD R4, R215, 0x1, R4 ;  /* 0x00000001d7047824 */ /* 0x000fc600078e0204 */
[----:B------:R-:W-:Y:S02]  /*8e60*/  MUFU.TANH R182, R182 ;  /* 0x000000b600b67308 */ /* 0x000fe40000002400 */
[C---:B------:R-:W-:Y:S02]  /*8e70*/  ISETP.GT.AND P2, PT, R4.reuse, RZ, PT ;  /* 0x000000ff0400720c */ /* 0x040fe40003f44270 */
[----:B------:R-:W-:-:S04]  /*8e80*/  ISETP.GT.AND P3, PT, R4, 0x1, PT ;  /* 0x000000010400780c */ /* 0x000fc80003f64270 */
        /* <DEDUP_REMOVED lines=31> */
[----:B------:R-:W-:Y:S01]  /*9080*/  UIADD3 UR6, UR10, 0x180, URZ ;  /* 0x000001800a067890 */ /* 0x000fe2000fffe03f */
[----:B------:R-:W0:Y:S01]  /*9090*/  MUFU.TANH R204, R204 ;  /* 0x000000cc00cc7308 */ /* 0x000e220000002400 */
[----:B------:R-:W-:-:S07]  /*90a0*/  UMOV UR7, 0x40000040 ;  /* 0x4000004000077882 */ /* 0x000fce0000000000 */
[----:B------:R-:W1:Y:S08]  /*90b0*/  MUFU.TANH R191, R191 ;  /* 0x000000bf00bf7308 */ /* 0x000e700000002400 */
[----:B------:R-:W2:Y:S01]  /*90c0*/  MUFU.TANH R180, R180 ;  /* 0x000000b400b47308 */ /* 0x000ea20000002400 */
[----:B0-----:R-:W-:Y:S02]  /*90d0*/  FSEL R187, R204, -INF , P2 ;  /* 0xff800000ccbb7808 */ /* 0x001fe40001000000 */
[----:B------:R-:W-:-:S02]  /*90e0*/  ISETP.GT.AND P2, PT, R4, 0x8, PT ;  /* 0x000000080400780c */ /* 0x000fc40003f44270 */
[----:B------:R-:W-:Y:S02]  /*90f0*/  FMNMX.FTZ R169, R187, R20, !PT ;  /* 0x00000014bba97209 */ /* 0x000fe40007810000 */
[----:B------:R-:W-:Y:S01]  /*9100*/  FSEL R168, R186, -INF , P2 ;  /* 0xff800000baa87808 */ /* 0x000fe20001000000 */
[----:B------:R-:W0:Y:S01]  /*9110*/  MUFU.TANH R181, R181 ;  /* 0x000000b500b57308 */ /* 0x000e220000002400 */
[----:B------:R-:W-:Y:S01]  /*9120*/  ISETP.GT.AND P2, PT, R4, 0x10, PT ;  /* 0x000000100400780c */ /* 0x000fe20003f44270 */
[----:B------:R-:W-:-:S06]  /*9130*/  FMUL.FTZ R186, R164, UR61 ;  /* 0x0000003da4ba7c20 */ /* 0x000fcc0008410000 */
[----:B------:R-:W-:Y:S08]  /*9140*/  MUFU.TANH R186, R186 ;  /* 0x000000ba00ba7308 */ /* 0x000ff00000002400 */
[----:B------:R-:W-:Y:S01]  /*9150*/  MUFU.TANH R184, R184 ;  /* 0x000000b800b87308 */ /* 0x000fe20000002400 */
[----:B------:R-:W-:Y:S02]  /*9160*/  WARPGROUP.DEPBAR.LE gsb0, 0x0 ;  /* 0x00008000000079c5 */ /* 0x000fe40000010000 */
[----:B------:R-:W-:Y:S01]  /*9170*/  WARPGROUP.ARRIVE ;  /* 0x00000000000079c5 */ /* 0x000fe20000000000 */
[----:B------:R-:W-:Y:S01]  /*9180*/  FMUL.FTZ R201, R160, UR61 ;  /* 0x0000003da0c97c20 */ /* 0x000fe20008410000 */
[----:B------:R-:W-:Y:S01]  /*9190*/  FSEL R160, R185, -INF , P3 ;  /* 0xff800000b9a07808 */ /* 0x000fe20001800000 */
[----:B------:R-:W-:Y:S01]  /*91a0*/  FMUL.FTZ R185, R161, UR61 ;  /* 0x0000003da1b97c20 */ /* 0x000fe20008410000 */
[----:B------:R-:W-:Y:S01]  /*91b0*/  ISETP.GT.AND P3, PT, R4, 0x9, PT ;  /* 0x000000090400780c */ /* 0x000fe20003f64270 */
[----:B------:R-:W-:Y:S01]  /*91c0*/  FMUL.FTZ R200, R173, UR61 ;  /* 0x0000003dadc87c20 */ /* 0x000fe20008410000 */
[----:B------:R-:W-:Y:S01]  /*91d0*/  HGMMA.64x256x16.F32 R24, R196, gdesc[UR4].tnspB, R24, gsb0 ;  /* 0x43e00004c4187df0 */ /* 0x000fe20008000818 */
[----:B------:R-:W-:Y:S01]  /*91e0*/  FMNMX.FTZ R169, R160, R169, !PT ;  /* 0x000000a9a0a97209 */ /* 0x000fe20007810000 */
[----:B------:R-:W-:Y:S01]  /*91f0*/  MUFU.TANH R201, R201 ;  /* 0x000000c900c97308 */ /* 0x000fe20000002400 */
[----:B------:R-:W-:Y:S01]  /*9200*/  FSEL R161, R188, -INF , P3 ;  /* 0xff800000bca17808 */ /* 0x000fe20001800000 */
[----:B------:R-:W-:Y:S01]  /*9210*/  FMUL.FTZ R188, R165, UR61 ;  /* 0x0000003da5bc7c20 */ /* 0x000fe20008410000 */
[----:B------:R-:W-:Y:S01]  /*9220*/  FMNMX.FTZ R172, R168, R169, !PT ;  /* 0x000000a9a8ac7209 */ /* 0x000fe20007810000 */
[----:B------:R-:W-:Y:S01]  /*9230*/  UIADD3 UR6, UR10, 0x200, URZ ;  /* 0x000002000a067890 */ /* 0x000fe2000fffe03f */
[----:B------:R-:W-:Y:S01]  /*9240*/  ISETP.GT.AND P3, PT, R4, 0x11, PT ;  /* 0x000000110400780c */ /* 0x000fe20003f64270 */
[----:B------:R-:W-:Y:S01]  /*9250*/  UMOV UR7, 0x40000040 ;  /* 0x4000004000077882 */ /* 0x000fe20000000000 */
[----:B------:R-:W-:Y:S01]  /*9260*/  FSEL R169, R189, -INF , P2 ;  /* 0xff800000bda97808 */ /* 0x000fe20001000000 */
[----:B------:R-:W3:Y:S01]  /*9270*/  MUFU.TANH R200, R200 ;  /* 0x000000c800c87308 */ /* 0x000ee20000002400 */
[----:B------:R-:W-:Y:S01]  /*9280*/  FMNMX.FTZ R172, R161, R172, !PT ;  /* 0x000000aca1ac7209 */ /* 0x000fe20007810000 */
[----:B------:R-:W-:Y:S01]  /*9290*/  FMUL.FTZ R189, R152, UR61 ;  /* 0x0000003d98bd7c20 */ /* 0x000fe20008410000 */
[----:B------:R-:W-:-:S02]  /*92a0*/  ISETP.GT.AND P2, PT, R4, 0x18, PT ;  /* 0x000000180400780c */ /* 0x000fc40003f44270 */
[----:B------:R-:W-:Y:S02]  /*92b0*/  FSEL R164, R190, -INF , P3 ;  /* 0xff800000bea47808 */ /* 0x000fe40001800000 */
[----:B------:R-:W-:Y:S01]  /*92c0*/  FMNMX.FTZ R173, R169, R172, !PT ;  /* 0x000000aca9ad7209 */ /* 0x000fe20007810000 */
[----:B------:R-:W4:Y:S01]  /*92d0*/  MUFU.TANH R185, R185 ;  /* 0x000000b900b97308 */ /* 0x000f220000002400 */
[----:B------:R-:W-:Y:S02]  /*92e0*/  ISETP.GT.AND P3, PT, R4, 0x19, PT ;  /* 0x000000190400780c */ /* 0x000fe40003f64270 */
[----:B-1----:R-:W-:Y:S02]  /*92f0*/  FSEL R165, R191, -INF , P2 ;  /* 0xff800000bfa57808 */ /* 0x002fe40001000000 */
[----:B------:R-:W-:Y:S02]  /*9300*/  FMNMX.FTZ R190, R164, R173, !PT ;  /* 0x000000ada4be7209 */ /* 0x000fe40007810000 */
[----:B------:R-:W-:Y:S01]  /*9310*/  ISETP.GT.AND P2, PT, R4, 0x20, PT ;  /* 0x000000200400780c */ /* 0x000fe20003f44270 */
[----:B------:R-:W1:Y:S01]  /*9320*/  MUFU.TANH R188, R188 ;  /* 0x000000bc00bc7308 */ /* 0x000e620000002400 */
[----:B--2---:R-:W-:-:S02]  /*9330*/  FSEL R172, R180, -INF , P3 ;  /* 0xff800000b4ac7808 */ /* 0x004fc40001800000 */
[----:B------:R-:W-:Y:S02]  /*9340*/  FMNMX.FTZ R173, R165, R190, !PT ;  /* 0x000000bea5ad7209 */ /* 0x000fe40007810000 */
[----:B0-----:R-:W-:Y:S02]  /*9350*/  FSEL R152, R181, -INF , P2 ;  /* 0xff800000b5987808 */ /* 0x001fe40001000000 */
[----:B------:R-:W-:Y:S01]  /*9360*/  ISETP.GT.AND P3, PT, R4, 0x21, PT ;  /* 0x000000210400780c */ /* 0x000fe20003f64270 */
[----:B------:R-:W0:Y:S01]  /*9370*/  MUFU.TANH R189, R189 ;  /* 0x000000bd00bd7308 */ /* 0x000e220000002400 */
[----:B------:R-:W-:Y:S02]  /*9380*/  FMNMX.FTZ R181, R172, R173, !PT ;  /* 0x000000adacb57209 */ /* 0x000fe40007810000 */
[----:B------:R-:W-:Y:S02]  /*9390*/  ISETP.GT.AND P2, PT, R4, 0x28, PT ;  /* 0x000000280400780c */ /* 0x000fe40003f44270 */
[----:B------:R-:W-:Y:S01]  /*93a0*/  FSEL R173, R182, -INF , P3 ;  /* 0xff800000b6ad7808 */ /* 0x000fe20001800000 */
[----:B------:R-:W-:Y:S01]  /*93b0*/  FMUL.FTZ R182, R153, UR61 ;  /* 0x0000003d99b67c20 */ /* 0x000fe20008410000 */
[----:B------:R-:W-:-:S02]  /*93c0*/  FMNMX.FTZ R190, R152, R181, !PT ;  /* 0x000000b598be7209 */ /* 0x000fc40007810000 */
[----:B------:R-:W-:Y:S02]  /*93d0*/  ISETP.GT.AND P3, PT, R4, 0x29, PT ;  /* 0x000000290400780c */ /* 0x000fe40003f64270 */
[----:B------:R-:W-:Y:S02]  /*93e0*/  FSEL R180, R183, -INF , P2 ;  /* 0xff800000b7b47808 */ /* 0x000fe40001000000 */
[----:B------:R-:W-:Y:S01]  /*93f0*/  FMNMX.FTZ R181, R173, R190, !PT ;  /* 0x000000beadb57209 */ /* 0x000fe20007810000 */
[----:B------:R-:W-:Y:S01]  /*9400*/  FMUL.FTZ R190, R156, UR61 ;  /* 0x0000003d9cbe7c20 */ /* 0x000fe20008410000 */
[----:B---3--:R-:W-:Y:S01]  /*9410*/  FSEL R153, R200, -INF , P3 ;  /* 0xff800000c8997808 */ /* 0x008fe20001800000 */
[----:B------:R2:W3:Y:S01]  /*9420*/  MUFU.TANH R183, R182 ;  /* 0x000000b600b77308 */ /* 0x0004e20000002400 */
[----:B------:R-:W-:Y:S02]  /*9430*/  ISETP.GT.AND P2, PT, R4, 0x30, PT ;  /* 0x000000300400780c */ /* 0x000fe40003f44270 */
[----:B------:R-:W-:-:S02]  /*9440*/  FMNMX.FTZ R200, R180, R181, !PT ;  /* 0x000000b5b4c87209 */ /* 0x000fc40007810000 */
[C---:B------:R-:W-:Y:S02]  /*9450*/  ISETP.GT.AND P3, PT, R4.reuse, 0x31, PT ;  /* 0x000000310400780c */ /* 0x040fe40003f64270 */
[----:B------:R-:W-:Y:S01]  /*9460*/  FSEL R156, R201, -INF , P2 ;  /* 0xff800000c99c7808 */ /* 0x000fe20001000000 */
[----:B------:R-:W5:Y:S01]  /*9470*/  MUFU.TANH R190, R190 ;  /* 0x000000be00be7308 */ /* 0x000f620000002400 */
[----:B------:R-:W-:Y:S02]  /*9480*/  FMNMX.FTZ R191, R153, R200, !PT ;  /* 0x000000c899bf7209 */ /* 0x000fe40007810000 */
[----:B------:R-:W-:Y:S02]  /*9490*/  ISETP.GT.AND P2, PT, R4, 0x38, PT ;  /* 0x000000380400780c */ /* 0x000fe40003f44270 */
[----:B----4-:R-:W-:Y:S01]  /*94a0*/  FSEL R181, R185, -INF , P3 ;  /* 0xff800000b9b57808 */ /* 0x010fe20001800000 */
[----:B------:R-:W-:Y:S01]  /*94b0*/  FMUL.FTZ R185, R157, UR61 ;  /* 0x0000003d9db97c20 */ /* 0x000fe20008410000 */
[----:B--2---:R-:W-:-:S02]  /*94c0*/  FMNMX.FTZ R182, R156, R191, !PT ;  /* 0x000000bf9cb67209 */ /* 0x004fc40007810000 */
[----:B------:R-:W-:Y:S02]  /*94d0*/  ISETP.GT.AND P3, PT, R4, 0x39, PT ;  /* 0x000000390400780c */ /* 0x000fe40003f64270 */
[----:B------:R-:W-:Y:S02]  /*94e0*/  FSEL R157, R186, -INF , P2 ;  /* 0xff800000ba9d7808 */ /* 0x000fe40001000000 */
[----:B------:R-:W-:Y:S01]  /*94f0*/  FMNMX.FTZ R200, R181, R182, !PT ;  /* 0x000000b6b5c87209 */ /* 0x000fe20007810000 */
[----:B------:R5:W2:Y:S01]  /*9500*/  MUFU.TANH R186, R185 ;  /* 0x000000b900ba7308 */ /* 0x000aa20000002400 */
[----:B------:R-:W-:Y:S02]  /*9510*/  ISETP.GT.AND P2, PT, R4, 0x40, PT ;  /* 0x000000400400780c */ /* 0x000fe40003f44270 */
[----:B-1----:R-:W-:Y:S01]  /*9520*/  FSEL R182, R188, -INF , P3 ;  /* 0xff800000bcb67808 */ /* 0x002fe20001800000 */
[----:B------:R-:W-:Y:S01]  /*9530*/  FMUL.FTZ R188, R170, UR61 ;  /* 0x0000003daabc7c20 */ /* 0x000fe20008410000 */
[----:B------:R-:W-:-:S02]  /*9540*/  FMNMX.FTZ R191, R157, R200, !PT ;  /* 0x000000c89dbf7209 */ /* 0x000fc40007810000 */
[----:B------:R-:W-:Y:S02]  /*9550*/  ISETP.GT.AND P3, PT, R4, 0x41, PT ;  /* 0x000000410400780c */ /* 0x000fe40003f64270 */
[----:B0-----:R-:W-:Y:S01]  /*9560*/  FSEL R170, R189, -INF , P2 ;  /* 0xff800000bdaa7808 */ /* 0x001fe20001000000 */
[----:B------:R-:W-:Y:S01]  /*9570*/  FMUL.FTZ R189, R171, UR61 ;  /* 0x0000003dabbd7c20 */ /* 0x000fe20008410000 */
[----:B------:R-:W-:Y:S01]  /*9580*/  FMNMX.FTZ R191, R182, R191, !PT ;  /* 0x000000bfb6bf7209 */ /* 0x000fe20007810000 */
[----:B------:R-:W0:Y:S01]  /*9590*/  MUFU.TANH R188, R188 ;  /* 0x000000bc00bc7308 */ /* 0x000e220000002400 */
[----:B------:R-:W-:Y:S02]  /*95a0*/  ISETP.GT.AND P2, PT, R4, 0x48, PT ;  /* 0x000000480400780c */ /* 0x000fe40003f44270 */
[----:B---3--:R-:W-:Y:S02]  /*95b0*/  FSEL R183, R183, -INF , P3 ;  /* 0xff800000b7b77808 */ /* 0x008fe40001800000 */
[----:B------:R-:W-:-:S02]  /*95c0*/  FMNMX.FTZ R200, R170, R191, !PT ;  /* 0x000000bfaac87209 */ /* 0x000fc40007810000 */
[----:B------:R-:W-:Y:S01]  /*95d0*/  ISETP.GT.AND P3, PT, R4, 0x49, PT ;  /* 0x000000490400780c */ /* 0x000fe20003f64270 */
[----:B------:R-:W1:Y:S01]  /*95e0*/  MUFU.TANH R189, R189 ;  /* 0x000000bd00bd7308 */ /* 0x000e620000002400 */
[----:B-----5:R-:W-:Y:S01]  /*95f0*/  FSEL R185, R190, -INF , P2 ;  /* 0xff800000beb97808 */ /* 0x020fe20001000000 */
[----:B------:R-:W-:Y:S01]  /*9600*/  VIADD R190, R4, 0x8 ;  /* 0x0000000804be7836 */ /* 0x000fe20000000000 */
[----:B------:R-:W-:Y:S02]  /*9610*/  FMNMX.FTZ R200, R183, R200, !PT ;  /* 0x000000c8b7c87209 */ /* 0x000fe40007810000 */
[----:B--2---:R-:W-:Y:S02]  /*9620*/  FSEL R171, R186, -INF , P3 ;  /* 0xff800000baab7808 */ /* 0x004fe40001800000 */
[----:B------:R-:W-:Y:S02]  /*9630*/  FMNMX.FTZ R200, R185, R200, !PT ;  /* 0x000000c8b9c87209 */ /* 0x000fe40007810000 */
[----:B------:R-:W-:-:S02]  /*9640*/  ISETP.GT.AND P2, PT, R190, RZ, PT ;  /* 0x000000ffbe00720c */ /* 0x000fc40003f44270 */
[----:B------:R-:W-:Y:S02]  /*9650*/  FMNMX.FTZ R200, R171, R200, !PT ;  /* 0x000000c8abc87209 */ /* 0x000fe40007810000 */
[C---:B------:R-:W-:Y:S02]  /*9660*/  ISETP.GT.AND P3, PT, R190.reuse, 0x1, PT ;  /* 0x00000001be00780c */ /* 0x040fe40003f64270 */
[----:B------:R-:W-:Y:S01]  /*9670*/  ISETP.GT.AND P4, PT, R190, 0x8, PT ;  /* 0x00000008be00780c */ /* 0x000fe20003f84270 */
[----:B------:R-:W2:Y:S01]  /*9680*/  SHFL.BFLY PT, R191, R200, 0x2, 0x1f ;  /* 0x0c401f00c8bf7f89 */ /* 0x000ea200000e0000 */
[----:B------:R-:W-:Y:S02]  /*9690*/  FSEL R2, R2, -INF , P3 ;  /* 0xff80000002027808 */ /* 0x000fe40001800000 */
[C---:B------:R-:W-:Y:S02]  /*96a0*/  ISETP.GT.AND P5, PT, R190.reuse, 0x9, PT ;  /* 0x00000009be00780c */ /* 0x040fe40003fa4270 */
[----:B------:R-:W-:-:S02]  /*96b0*/  ISETP.GT.AND P3, PT, R190, 0x10, PT ;  /* 0x00000010be00780c */ /* 0x000fc40003f64270 */
[----:B------:R-:W-:Y:S02]  /*96c0*/  FSEL R184, R184, -INF , P5 ;  /* 0xff800000b8b87808 */ /* 0x000fe40002800000 */
[----:B------:R-:W-:Y:S02]  /*96d0*/  FSEL R176, R176, -INF , P3 ;  /* 0xff800000b0b07808 */ /* 0x000fe40001800000 */
[----:B------:R-:W-:-:S04]  /*96e0*/  ISETP.GT.AND P3, PT, R190, 0x18, PT ;  /* 0x00000018be00780c */ /* 0x000fc80003f64270 */
[----:B------:R-:W-:Y:S02]  /*96f0*/  FSEL R178, R178, -INF , P3 ;  /* 0xff800000b2b27808 */ /* 0x000fe40001800000 */
[----:B------:R-:W-:Y:S02]  /*9700*/  ISETP.GT.AND P3, PT, R190, 0x20, PT ;  /* 0x00000020be00780c */ /* 0x000fe40003f64270 */
[----:B--2---:R-:W-:Y:S01]  /*9710*/  FMNMX.FTZ R186, R200, R191, !PT ;  /* 0x000000bfc8ba7209 */ /* 0x004fe20007810000 */
[----:B------:R-:W-:Y:S01]  /*9720*/  FMUL.FTZ R191, R159, UR61 ;  /* 0x0000003d9fbf7c20 */ /* 0x000fe20008410000 */
[----:B------:R-:W-:Y:S02]  /*9730*/  FSEL R159, R3, -INF , P4 ;  /* 0xff800000039f7808 */ /* 0x000fe40002000000 */
[----:B------:R-:W-:Y:S01]  /*9740*/  ISETP.GT.AND P4, PT, R190, 0x11, PT ;  /* 0x00000011be00780c */ /* 0x000fe20003f84270 */
[----:B------:R-:W2:Y:S02]  /*9750*/  SHFL.BFLY PT, R201, R186, 0x1, 0x1f ;  /* 0x0c201f00bac97f89 */ /* 0x000ea400000e0000 */
[----:B------:R-:W3:Y:S01]  /*9760*/  MUFU.TANH R191, R191 ;  /* 0x000000bf00bf7308 */ /* 0x000ee20000002400 */
[----:B--2---:R-:W-:-:S02]  /*9770*/  FMNMX.FTZ R4, R186, R201, !PT ;  /* 0x000000c9ba047209 */ /* 0x004fc40007810000 */
[----:B------:R-:W-:Y:S02]  /*9780*/  FSEL R186, R0, -INF , P2 ;  /* 0xff80000000ba7808 */ /* 0x000fe40001000000 */
[C---:B------:R-:W-:Y:S01]  /*9790*/  FSETP.NEU.FTZ.AND P2, PT, R4.reuse, -INF , PT ;  /* 0xff8000000400780b */ /* 0x040fe20003f5d000 */
[----:B------:R-:W-:-:S05]  /*97a0*/  FMUL.FTZ R0, R4, UR5 ;  /* 0x0000000504007c20 */ /* 0x000fca0008410000 */
[----:B------:R-:W-:-:S05]  /*97b0*/  FSEL R0, R0, RZ, P2 ;  /* 0x000000ff00007208 */ /* 0x000fca0001000000 */
[--C-:B------:R-:W-:Y:S01]  /*97c0*/  FFMA.FTZ R208, R160, UR5, -R0.reuse ;  /* 0x00000005a0d07c23 */ /* 0x100fe20008010800 */
[----:B0-----:R-:W-:Y:S01]  /*97d0*/  FSEL R160, R188, -INF , P3 ;  /* 0xff800000bca07808 */ /* 0x001fe20001800000 */
        /* <DEDUP_REMOVED lines=14> */
[----:B------:R-:W-:Y:S01]  /*98c0*/  FFMA.FTZ R171, R171, UR5, -R0 ;  /* 0x00000005abab7c23 */ /* 0x000fe20008010800 */
[----:B------:R-:W-:Y:S02]  /*98d0*/  MUFU.EX2 R208, R208 ;  /* 0x000000d000d07308 */ /* 0x000fe40000000800 */
[----:B------:R-:W-:-:S02]  /*98e0*/  FSEL R166, R166, -INF , P3 ;  /* 0xff800000a6a67808 */ /* 0x000fc40001800000 */
[----:B------:R-:W-:-:S04]  /*98f0*/  ISETP.GT.AND P3, PT, R190, 0x40, PT ;  /* 0x00000040be00780c */ /* 0x000fc80003f64270 */
[----:B------:R-:W-:Y:S01]  /*9900*/  FSEL R154, R154, -INF , P3 ;  /* 0xff8000009a9a7808 */ /* 0x000fe20001800000 */
[----:B------:R-:W-:Y:S01]  /*9910*/  MUFU.EX2 R210, R210 ;  /* 0x000000d200d27308 */ /* 0x000fe20000000800 */
[----:B------:R-:W-:-:S04]  /*9920*/  ISETP.GT.AND P3, PT, R190, 0x48, PT ;  /* 0x00000048be00780c */ /* 0x000fc80003f64270 */
[----:B------:R-:W-:-:S03]  /*9930*/  FSEL R158, R158, -INF , P3 ;  /* 0xff8000009e9e7808 */ /* 0x000fc60001800000 */
        /* <DEDUP_REMOVED lines=14> */
[----:B------:R-:W-:Y:S01]  /*9a20*/  FFMA.FTZ R197, R187, UR5, -R0 ;  /* 0x00000005bbc57c23 */ /* 0x000fe20008010800 */
[----:B------:R-:W-:Y:S01]  /*9a30*/  FSEL R187, R177, -INF , P4 ;  /* 0xff800000b1bb7808 */ /* 0x000fe20002000000 */
[----:B------:R-:W-:Y:S01]  /*9a40*/  HGMMA.64x256x16.F32 R24, R192, gdesc[UR4].tnspB, R24, gsb0 ;  /* 0x43e00004c0187df0 */ /* 0x000fe20008000818 */
[----:B------:R-:W-:Y:S01]  /*9a50*/  FMNMX.FTZ R3, R159, R196, !PT ;  /* 0x000000c49f037209 */ /* 0x000fe20007810000 */
[----:B------:R-:W-:Y:S01]  /*9a60*/  MUFU.EX2 R177, R197 ;  /* 0x000000c500b17308 */ /* 0x000fe20000000800 */
[----:B------:R-:W-:-:S02]  /*9a70*/  ISETP.GT.AND P4, PT, R190, 0x19, PT ;  /* 0x00000019be00780c */ /* 0x000fc40003f84270 */
[----:B------:R-:W-:Y:S02]  /*9a80*/  FMNMX.FTZ R3, R184, R3, !PT ;  /* 0x00000003b8037209 */ /* 0x000fe40007810000 */
[----:B------:R-:W-:Y:S02]  /*9a90*/  FSEL R179, R179, -INF , P4 ;  /* 0xff800000b3b37808 */ /* 0x000fe40002000000 */
[----:B------:R-:W-:Y:S01]  /*9aa0*/  FMNMX.FTZ R196, R176, R3, !PT ;  /* 0x00000003b0c47209 */ /* 0x000fe20007810000 */
[----:B------:R-:W-:Y:S01]  /*9ab0*/  MUFU.EX2 R198, R198 ;  /* 0x000000c600c67308 */ /* 0x000fe20000000800 */
[----:B------:R-:W-:Y:S02]  /*9ac0*/  ISETP.GT.AND P4, PT, R190, 0x21, PT ;  /* 0x00000021be00780c */ /* 0x000fe40003f84270 */
[----:B------:R-:W-:Y:S02]  /*9ad0*/  FMNMX.FTZ R3, R187, R196, !PT ;  /* 0x000000c4bb037209 */ /* 0x000fe40007810000 */
[----:B-1----:R-:W-:-:S02]  /*9ae0*/  FSEL R168, R189, -INF , P4 ;  /* 0xff800000bda87808 */ /* 0x002fc40002000000 */
[----:B------:R-:W-:Y:S01]  /*9af0*/  FMNMX.FTZ R196, R178, R3, !PT ;  /* 0x00000003b2c47209 */ /* 0x000fe20007810000 */
[----:B------:R-:W-:Y:S01]  /*9b00*/  MUFU.EX2 R157, R157 ;  /* 0x0000009d009d7308 */ /* 0x000fe20000000800 */
[----:B------:R-:W-:Y:S02]  /*9b10*/  ISETP.GT.AND P4, PT, R190, 0x29, PT ;  /* 0x00000029be00780c */ /* 0x000fe40003f84270 */
[----:B------:R-:W-:Y:S01]  /*9b20*/  FMNMX.FTZ R3, R179, R196, !PT ;  /* 0x000000c4b3037209 */ /* 0x000fe20007810000 */
[--C-:B------:R-:W-:Y:S01]  /*9b30*/  FFMA.FTZ R196, R156, UR5, -R0.reuse ;  /* 0x000000059cc47c23 */ /* 0x100fe20008010800 */
[----:B------:R-:W-:Y:S01]  /*9b40*/  FSEL R175, R175, -INF , P4 ;  /* 0xff800000afaf7808 */ /* 0x000fe20002000000 */
[----:B------:R-:W-:Y:S01]  /*9b50*/  FFMA.FTZ R156, R185, UR5, -R0 ;  /* 0x00000005b99c7c23 */ /* 0x000fe20008010800 */
[----:B------:R-:W-:Y:S02]  /*9b60*/  FMNMX.FTZ R3, R160, R3, !PT ;  /* 0x00000003a0037209 */ /* 0x000fe40007810000 */
[----:B------:R-:W-:Y:S01]  /*9b70*/  ISETP.GT.AND P4, PT, R190, 0x31, PT ;  /* 0x00000031be00780c */ /* 0x000fe20003f84270 */
[----:B------:R-:W-:Y:S01]  /*9b80*/  MUFU.EX2 R196, R196 ;  /* 0x000000c400c47308 */ /* 0x000fe20000000800 */
[----:B------:R-:W-:-:S02]  /*9b90*/  FMNMX.FTZ R3, R168, R3, !PT ;  /* 0x00000003a8037209 */ /* 0x000fc40007810000 */
[----:B------:R-:W-:Y:S02]  /*9ba0*/  FSEL R163, R163, -INF , P4 ;  /* 0xff800000a3a37808 */ /* 0x000fe40002000000 */
[----:B------:R-:W-:Y:S02]  /*9bb0*/  FMNMX.FTZ R188, R174, R3, !PT ;  /* 0x00000003aebc7209 */ /* 0x000fe40007810000 */
[----:B------:R-:W-:Y:S01]  /*9bc0*/  ISETP.GT.AND P4, PT, R190, 0x39, PT ;  /* 0x00000039be00780c */ /* 0x000fe20003f84270 */
[----:B------:R-:W-:Y:S01]  /*9bd0*/  MUFU.EX2 R156, R156 ;  /* 0x0000009c009c7308 */ /* 0x000fe20000000800 */
[----:B------:R-:W-:Y:S02]  /*9be0*/  FMNMX.FTZ R3, R175, R188, !PT ;  /* 0x000000bcaf037209 */ /* 0x000fe40007810000 */
[----:B------:R-:W-:Y:S02]  /*9bf0*/  FSEL R164, R167, -INF , P4 ;  /* 0xff800000a7a47808 */ /* 0x000fe40002000000 */
[----:B------:R-:W-:-:S02]  /*9c00*/  FMNMX.FTZ R188, R162, R3, !PT ;  /* 0x00000003a2bc7209 */ /* 0x000fc40007810000 */
[----:B------:R-:W-:Y:S01]  /*9c10*/  ISETP.GT.AND P4, PT, R190, 0x41, PT ;  /* 0x00000041be00780c */ /* 0x000fe20003f84270 */
[----:B------:R0:W-:Y:S01]  /*9c20*/  MUFU.EX2 R167, R169 ;  /* 0x000000a900a77308 */ /* 0x0001e20000000800 */
[----:B------:R-:W-:Y:S02]  /*9c30*/  FMNMX.FTZ R3, R163, R188, !PT ;  /* 0x000000bca3037209 */ /* 0x000fe40007810000 */
[----:B------:R-:W-:Y:S02]  /*9c40*/  FSEL R155, R155, -INF , P4 ;  /* 0xff8000009b9b7808 */ /* 0x000fe40002000000 */
[----:B------:R-:W-:Y:S02]  /*9c50*/  FMNMX.FTZ R3, R166, R3, !PT ;  /* 0x00000003a6037209 */ /* 0x000fe40007810000 */
[----:B------:R-:W-:Y:S02]  /*9c60*/  ISETP.GT.AND P4, PT, R190, 0x49, PT ;  /* 0x00000049be00780c */ /* 0x000fe40003f84270 */
[----:B------:R-:W-:Y:S01]  /*9c70*/  FMNMX.FTZ R3, R164, R3, !PT ;  /* 0x00000003a4037209 */ /* 0x000fe20007810000 */
[--C-:B0-----:R-:W-:Y:S01]  /*9c80*/  FFMA.FTZ R169, R173, UR5, -R0.reuse ;  /* 0x00000005ada97c23 */ /* 0x101fe20008010800 */
[----:B---3--:R-:W-:Y:S01]  /*9c90*/  FSEL R172, R191, -INF , P4 ;  /* 0xff800000bfac7808 */ /* 0x008fe20002000000 */
[--C-:B------:R-:W-:Y:S01]  /*9ca0*/  FFMA.FTZ R173, R181, UR5, -R0.reuse ;  /* 0x00000005b5ad7c23 */ /* 0x100fe20008010800 */
[----:B------:R-:W-:Y:S01]  /*9cb0*/  FMNMX.FTZ R188, R154, R3, !PT ;  /* 0x000000039abc7209 */ /* 0x000fe20007810000 */
[----:B------:R-:W-:Y:S01]  /*9cc0*/  FFMA.FTZ R181, R183, UR5, -R0 ;  /* 0x00000005b7b57c23 */ /* 0x000fe20008010800 */
[----:B------:R-:W-:Y:S01]  /*9cd0*/  FSEL R183, R4, RZ, P2 ;  /* 0x000000ff04b77208 */ /* 0x000fe20001000000 */
[----:B------:R-:W-:Y:S01]  /*9ce0*/  MUFU.EX2 R169, R169 ;  /* 0x000000a900a97308 */ /* 0x000fe20000000800 */
[----:B------:R-:W-:-:S02]  /*9cf0*/  FMNMX.FTZ R3, R155, R188, !PT ;  /* 0x000000bc9b037209 */ /* 0x000fc40007810000 */
[----:B------:R-:W-:Y:S01]  /*9d00*/  R2UR UR6, R226 ;  /* 0x00000000e20672ca */ /* 0x000fe200000e0000 */
[----:B------:R-:W-:Y:S01]  /*9d10*/  FADD.FTZ R183, -R183, R20 ;  /* 0x00000014b7b77221 */ /* 0x000fe20000010100 */
[----:B------:R-:W-:-:S03]  /*9d20*/  FMNMX.FTZ R3, R158, R3, !PT ;  /* 0x000000039e037209 */ /* 0x000fc60007810000 */
[----:B------:R-:W-:Y:S01]  /*9d30*/  MUFU.EX2 R173, R173 ;  /* 0x000000ad00ad7308 */ /* 0x000fe20000000800 */
[----:B------:R-:W-:-:S05]  /*9d40*/  FMNMX.FTZ R3, R172, R3, !PT ;  /* 0x00000003ac037209 */ /* 0x000fca0007810000 */
[----:B------:R-:W0:Y:S02]  /*9d50*/  SHFL.BFLY PT, R152, R3, 0x2, 0x1f ;  /* 0x0c401f0003987f89 */ /* 0x000e2400000e0000 */
[----:B------:R-:W-:Y:S01]  /*9d60*/  MUFU.EX2 R181, R181 ;  /* 0x000000b500b57308 */ /* 0x000fe20000000800 */
[----:B------:R-:W-:Y:S01]  /*9d70*/  UISETP.GT.AND UP0, UPT, UR11, UR6, UPT ;  /* 0x000000060b00728c */ /* 0x000fe2000bf04270 */
[----:B------:R-:W-:-:S13]  /*9d80*/  R2UR UR6, R16 ;  /* 0x00000000100672ca */ /* 0x000fda00000e0000 */
[----:B------:R-:W-:Y:S02]  /*9d90*/  MOV R230, UR6 ;  /* 0x0000000600e67c02 */ /* 0x000fe40008000f00 */
[----:B0-----:R-:W-:Y:S01]  /*9da0*/  FMNMX.FTZ R180, R3, R152, !PT ;  /* 0x0000009803b47209 */ /* 0x001fe20007810000 */
[----:B------:R-:W-:Y:S01]  /*9db0*/  FFMA.FTZ R152, R170, UR5, -R0 ;  /* 0x00000005aa987c23 */ /* 0x000fe20008010800 */
[----:B------:R-:W-:-:S03]  /*9dc0*/  FMUL.FTZ R0, R183, UR5 ;  /* 0x00000005b7007c20 */ /* 0x000fc60008410000 */
[----:B------:R-:W0:Y:S02]  /*9dd0*/  SHFL.BFLY PT, R3, R180, 0x1, 0x1f ;  /* 0x0c201f00b4037f89 */ /* 0x000e2400000e0000 */
[----:B------:R-:W-:Y:S08]  /*9de0*/  MUFU.EX2 R152, R152 ;  /* 0x0000009800987308 */ /* 0x000ff00000000800 */
[----:B------:R-:W1:Y:S01]  /*9df0*/  MUFU.EX2 R0, R0 ;  /* 0x0000000000007308 */ /* 0x000e620000000800 */
[----:B0-----:R-:W-:-:S04]  /*9e00*/  FMNMX.FTZ R3, R180, R3, !PT ;  /* 0x00000003b4037209 */ /* 0x001fc80007810000 */
[C---:B------:R-:W-:Y:S01]  /*9e10*/  FSETP.NEU.FTZ.AND P2, PT, R3.reuse, -INF , PT ;  /* 0xff8000000300780b */ /* 0x040fe20003f5d000 */
[----:B------:R-:W-:-:S05]  /*9e20*/  FMUL.FTZ R20, R3, UR5 ;  /* 0x0000000503147c20 */ /* 0x000fca0008410000 */
[----:B------:R-:W-:-:S05]  /*9e30*/  FSEL R183, R20, RZ, P2 ;  /* 0x000000ff14b77208 */ /* 0x000fca0001000000 */
[--C-:B------:R-:W-:Y:S01]  /*9e40*/  FFMA.FTZ R20, R2, UR5, -R183.reuse ;  /* 0x0000000502147c23 */ /* 0x100fe200080108b7 */
[----:B------:R-:W-:Y:S01]  /*9e50*/  FSEL R2, R3, RZ, P2 ;  /* 0x000000ff03027208 */ /* 0x000fe20001000000 */
[--C-:B------:R-:W-:Y:S01]  /*9e60*/  FFMA.FTZ R209, R186, UR5, -R183.reuse ;  /* 0x00000005bad17c23 */ /* 0x100fe200080108b7 */
[--C-:B------:R-:W-:Y:S01]  /*9e70*/  FFMA.FTZ R211, R159, UR5, -R183.reuse ;  /* 0x000000059fd37c23 */ /* 0x100fe200080108b7 */
[----:B------:R-:W-:Y:S01]  /*9e80*/  FFMA.FTZ R170, R184, UR5, -R183 ;  /* 0x00000005b8aa7c23 */ /* 0x000fe200080108b7 */
[----:B------:R-:W-:Y:S02]  /*9e90*/  IMAD.U32 R159, RZ, RZ, UR14 ;  /* 0x0000000eff9f7e24 */ /* 0x000fe4000f8e00ff */
[----:B------:R-:W-:Y:S01]  /*9ea0*/  FADD.FTZ R2, -R2, R21 ;  /* 0x0000001502027221 */ /* 0x000fe20000010100 */
[----:B-1----:R-:W-:Y:S01]  /*9eb0*/  FFMA.FTZ R21, R0, R14, R177 ;  /* 0x0000000e00157223 */ /* 0x002fe200000100b1 */
[----:B------:R-:W-:Y:S01]  /*9ec0*/  MUFU.EX2 R209, R209 ;  /* 0x000000d100d17308 */ /* 0x000fe20000000800 */
[----:B------:R-:W-:Y:S01]  /*9ed0*/  FFMA.FTZ R205, R176, UR5, -R183 ;  /* 0x00000005b0cd7c23 */ /* 0x000fe200080108b7 */
[----:B------:R-:W-:Y:S01]  /*9ee0*/  FMUL.FTZ R2, R2, UR5 ;  /* 0x0000000502027c20 */ /* 0x000fe20008410000 */
[----:B------:R-:W-:Y:S01]  /*9ef0*/  FADD.FTZ R21, R208, R21 ;  /* 0x00000015d0157221 */ /* 0x000fe20000010000 */
[--C-:B------:R-:W-:Y:S01]  /*9f00*/  FFMA.FTZ R176, R187, UR5, -R183.reuse ;  /* 0x00000005bbb07c23 */ /* 0x100fe200080108b7 */
[--C-:B------:R-:W-:Y:S01]  /*9f10*/  FFMA.FTZ R207, R178, UR5, -R183.reuse ;  /* 0x00000005b2cf7c23 */ /* 0x100fe200080108b7 */
[----:B------:R-:W-:Y:S01]  /*9f20*/  FFMA.FTZ R178, R179, UR5, -R183 ;  /* 0x00000005b3b27c23 */ /* 0x000fe200080108b7 */
[----:B------:R-:W-:Y:S01]  /*9f30*/  FADD.FTZ R14, R210, R21 ;  /* 0x00000015d20e7221 */ /* 0x000fe20000010000 */
[----:B------:R-:W0:Y:S01]  /*9f40*/  MUFU.EX2 R2, R2 ;  /* 0x0000000200027308 */ /* 0x000e220000000800 */
[--C-:B------:R-:W-:Y:S01]  /*9f50*/  FFMA.FTZ R201, R160, UR5, -R183.reuse ;  /* 0x00000005a0c97c23 */ /* 0x100fe200080108b7 */
[--C-:B------:R-:W-:Y:S01]  /*9f60*/  FFMA.FTZ R203, R174, UR5, -R183.reuse ;  /* 0x00000005aecb7c23 */ /* 0x100fe200080108b7 */
[----:B------:R-:W-:Y:S01]  /*9f70*/  FADD.FTZ R21, R161, R14 ;  /* 0x0000000ea1157221 */ /* 0x000fe20000010000 */
[----:B------:R-:W-:Y:S01]  /*9f80*/  @!P1 IADD3 R14, R159, 0x38840, RZ ;  /* 0x000388409f0e9810 */ /* 0x000fe20007ffe0ff */
[--C-:B------:R-:W-:Y:S01]  /*9f90*/  FFMA.FTZ R160, R168, UR5, -R183.reuse ;  /* 0x00000005a8a07c23 */ /* 0x100fe200080108b7 */
[----:B------:R-:W-:Y:S01]  /*9fa0*/  FFMA.FTZ R168, R175, UR5, -R183 ;  /* 0x00000005afa87c23 */ /* 0x000fe200080108b7 */
[----:B------:R-:W-:Y:S01]  /*9fb0*/  FADD.FTZ R174, R204, R21 ;  /* 0x00000015ccae7221 */ /* 0x000fe20000010000 */
[----:B------:R-:W1:Y:S01]  /*9fc0*/  MUFU.EX2 R20, R20 ;  /* 0x0000001400147308 */ /* 0x000e620000000800 */
[----:B------:R-:W-:Y:S01]  /*9fd0*/  @!P1 PRMT R14, RZ, 0x654, R14 ;  /* 0x00000654ff0e9816 */ /* 0x000fe2000000000e */
[--C-:B------:R-:W-:Y:S01]  /*9fe0*/  FFMA.FTZ R197, R162, UR5, -R183.reuse ;  /* 0x00000005a2c57c23 */ /* 0x100fe200080108b7 */
[----:B------:R-:W-:Y:S01]  /*9ff0*/  FADD.FTZ R21, R167, R174 ;  /* 0x000000aea7157221 */ /* 0x000fe20000010000 */
[--C-:B------:R-:W-:Y:S01]  /*a000*/  FFMA.FTZ R162, R163, UR5, -R183.reuse ;  /* 0x00000005a3a27c23 */ /* 0x100fe200080108b7 */
[--C-:B------:R-:W-:Y:S01]  /*a010*/  FFMA.FTZ R199, R166, UR5, -R183.reuse ;  /* 0x00000005a6c77c23 */ /* 0x100fe200080108b7 */
[----:B------:R-:W-:Y:S01]  /*a020*/  FFMA.FTZ R164, R164, UR5, -R183 ;  /* 0x00000005a4a47c23 */ /* 0x000fe200080108b7 */
[----:B------:R-:W-:Y:S01]  /*a030*/  FADD.FTZ R174, R206, R21 ;  /* 0x00000015ceae7221 */ /* 0x000fe20000010000 */
[----:B------:R-:W2:Y:S01]  /*a040*/  MUFU.EX2 R211, R211 ;  /* 0x000000d300d37308 */ /* 0x000ea20000000800 */
[----:B0-----:R-:W-:Y:S01]  /*a050*/  FFMA.FTZ R5, R2, R5, R209 ;  /* 0x0000000502057223 */ /* 0x001fe200000100d1 */
[--C-:B------:R-:W-:Y:S01]  /*a060*/  FFMA.FTZ R155, R155, UR5, -R183.reuse ;  /* 0x000000059b9b7c23 */ /* 0x100fe200080108b7 */
[----:B------:R-:W-:Y:S01]  /*a070*/  FADD.FTZ R21, R165, R174 ;  /* 0x000000aea5157221 */ /* 0x000fe20000010000 */
[--C-:B------:R-:W-:Y:S01]  /*a080*/  FFMA.FTZ R158, R158, UR5, -R183.reuse ;  /* 0x000000059e9e7c23 */ /* 0x100fe200080108b7 */
[----:B------:R-:W-:Y:S01]  /*a090*/  FFMA.FTZ R172, R172, UR5, -R183 ;  /* 0x00000005acac7c23 */ /* 0x000fe200080108b7 */
[----:B------:R-:W-:-:S02]  /*a0a0*/  IMAD.U32 R159, RZ, RZ, UR4 ;  /* 0x00000004ff9f7e24 */ /* 0x000fc4000f8e00ff */
[----:B------:R-:W-:Y:S01]  /*a0b0*/  FADD.FTZ R174, R200, R21 ;  /* 0x00000015c8ae7221 */ /* 0x000fe20000010000 */
[----:B------:R-:W0:Y:S01]  /*a0c0*/  MUFU.EX2 R170, R170 ;  /* 0x000000aa00aa7308 */ /* 0x000e220000000800 */
[----:B------:R-:W-:Y:S01]  /*a0d0*/  PLOP3.LUT P2, PT, PT, PT, UP0, 0x80, 0x0 ;  /* 0x000000000000781c */ /* 0x000fe20003f4f008 */
[----:B------:R-:W-:Y:S02]  /*a0e0*/  @!P1 VIADD R159, R159, 0x38860 ;  /* 0x000388609f9f9836 */ /* 0x000fe40000000000 */
[----:B------:R-:W-:Y:S01]  /*a0f0*/  FADD.FTZ R21, R169, R174 ;  /* 0x000000aea9157221 */ /* 0x000fe20000010000 */
[----:B------:R-:W-:Y:S01]  /*a100*/  UIADD3 UR4, UR11, -0x1, URZ ;  /* 0xffffffff0b047890 */ /* 0x000fe2000fffe03f */
[----:B-1----:R-:W-:Y:S02]  /*a110*/  F2FP.F16.F32.PACK_AB R209, R20, R209 ;  /* 0x000000d114d1723e */ /* 0x002fe400000000ff */
[----:B------:R-:W-:Y:S01]  /*a120*/  FADD.FTZ R166, R202, R21 ;  /* 0x00000015caa67221 */ /* 0x000fe20000010000 */
[----:B------:R-:W1:Y:S01]  /*a130*/  MUFU.EX2 R205, R205 ;  /* 0x000000cd00cd7308 */ /* 0x000e620000000800 */
[----:B------:R-:W-:Y:S01]  /*a140*/  @!P1 PRMT R159, RZ, 0x654, R159 ;  /* 0x00000654ff9f9816 */ /* 0x000fe2000000009f */
[----:B------:R-:W-:-:S02]  /*a150*/  IMAD.U32 R229, RZ, RZ, UR4 ;  /* 0x00000004ffe57e24 */ /* 0x000fc4000f8e00ff */
[----:B------:R-:W-:Y:S01]  /*a160*/  FADD.FTZ R21, R153, R166 ;  /* 0x000000a699157221 */ /* 0x000fe20000010000 */
[----:B------:R-:W-:Y:S02]  /*a170*/  F2FP.F16.F32.PACK_AB R208, R208, R177 ;  /* 0x000000b1d0d0723e */ /* 0x000fe400000000ff */
[----:B------:R-:W-:Y:S01]  /*a180*/  F2FP.F16.F32.PACK_AB R210, R161, R210 ;  /* 0x000000d2a1d2723e */ /* 0x000fe200000000ff */
[----:B------:R-:W-:Y:S01]  /*a190*/  FADD.FTZ R166, R196, R21 ;  /* 0x00000015c4a67221 */ /* 0x000fe20000010000 */
[----:B------:R-:W3:Y:S01]  /*a1a0*/  MUFU.EX2 R176, R176 ;  /* 0x000000b000b07308 */ /* 0x000ee20000000800 */
[----:B------:R-:W-:Y:S02]  /*a1b0*/  F2FP.F16.F32.PACK_AB R204, R167, R204 ;  /* 0x000000cca7cc723e */ /* 0x000fe400000000ff */
[----:B------:R-:W-:Y:S01]  /*a1c0*/  FADD.FTZ R21, R173, R166 ;  /* 0x000000a6ad157221 */ /* 0x000fe20000010000 */
[----:B------:R-:W-:Y:S02]  /*a1d0*/  F2FP.F16.F32.PACK_AB R206, R165, R206 ;  /* 0x000000cea5ce723e */ /* 0x000fe400000000ff */
[----:B------:R-:W-:Y:S01]  /*a1e0*/  F2FP.F16.F32.PACK_AB R200, R169, R200 ;  /* 0x000000c8a9c8723e */ /* 0x000fe200000000ff */
[----:B------:R-:W-:Y:S01]  /*a1f0*/  FADD.FTZ R166, R198, R21 ;  /* 0x00000015c6a67221 */ /* 0x000fe20000010000 */
[----:B------:R-:W4:Y:S01]  /*a200*/  MUFU.EX2 R207, R207 ;  /* 0x000000cf00cf7308 */ /* 0x000f220000000800 */
[----:B------:R-:W-:-:S02]  /*a210*/  F2FP.F16.F32.PACK_AB R202, R153, R202 ;  /* 0x000000ca99ca723e */ /* 0x000fc400000000ff */
[----:B------:R-:W-:Y:S01]  /*a220*/  FADD.FTZ R21, R157, R166 ;  /* 0x000000a69d157221 */ /* 0x000fe20000010000 */
[----:B------:R-:W-:Y:S02]  /*a230*/  F2FP.F16.F32.PACK_AB R196, R173, R196 ;  /* 0x000000c4adc4723e */ /* 0x000fe400000000ff */
[----:B------:R-:W-:Y:S02]  /*a240*/  F2FP.F16.F32.PACK_AB R198, R157, R198 ;  /* 0x000000c69dc6723e */ /* 0x000fe400000000ff */
[----:B------:R-:W5:Y:S08]  /*a250*/  MUFU.EX2 R178, R178 ;  /* 0x000000b200b27308 */ /* 0x000f700000000800 */
[----:B------:R-:W5:Y:S08]  /*a260*/  MUFU.EX2 R201, R201 ;  /* 0x000000c900c97308 */ /* 0x000f700000000800 */
[----:B------:R-:W5:Y:S08]  /*a270*/  MUFU.EX2 R160, R160 ;  /* 0x000000a000a07308 */ /* 0x000f700000000800 */
[----:B------:R-:W5:Y:S08]  /*a280*/  MUFU.EX2 R203, R203 ;  /* 0x000000cb00cb7308 */ /* 0x000f700000000800 */
[----:B------:R-:W5:Y:S08]  /*a290*/  MUFU.EX2 R168, R168 ;  /* 0x000000a800a87308 */ /* 0x000f700000000800 */
[----:B------:R-:W5:Y:S08]  /*a2a0*/  MUFU.EX2 R197, R197 ;  /* 0x000000c500c57308 */ /* 0x000f700000000800 */
[----:B------:R-:W5:Y:S01]  /*a2b0*/  MUFU.EX2 R162, R162 ;  /* 0x000000a200a27308 */ /* 0x000f620000000800 */
[----:B------:R-:W-:-:S02]  /*a2c0*/  WARPGROUP.DEPBAR.LE gsb0, 0x0 ;  /* 0x00008000000079c5 */ /* 0x000fc40000010000 */
[----:B------:R2:W-:Y:S05]  /*a2d0*/  @!P1 SYNCS.ARRIVE.TRANS64.RED.A1T0 RZ, [R14+URZ], RZ ;  /* 0x000000ff0eff99a7 */ /* 0x0005ea000810043f */
[----:B------:R-:W5:Y:S01]  /*a2e0*/  MUFU.EX2 R199, R199 ;  /* 0x000000c700c77308 */ /* 0x000f620000000800 */
[----:B------:R-:W-:Y:S01]  /*a2f0*/  FFMA.FTZ R193, R154, UR5, -R183 ;  /* 0x000000059ac17c23 */ /* 0x000fe200080108b7 */
[----:B------:R-:W-:Y:S02]  /*a300*/  F2FP.F16.F32.PACK_AB R192, R181, R152 ;  /* 0x00000098b5c0723e */ /* 0x000fe400000000ff */
[----:B------:R-:W-:Y:S01]  /*a310*/  F2FP.F16.F32.PACK_AB R194, R171, R156 ;  /* 0x0000009cabc2723e */ /* 0x000fe200000000ff */
[----:B--2---:R-:W-:-:S03]  /*a320*/  FADD.FTZ R14, R20, R5 ;  /* 0x00000005140e7221 */ /* 0x004fc60000010000 */
[----:B------:R2:W5:Y:S01]  /*a330*/  MUFU.EX2 R154, R164 ;  /* 0x000000a4009a7308 */ /* 0x0005620000000800 */
[----:B------:R1:W-:Y:S01]  /*a340*/  @!P1 SYNCS.ARRIVE.TRANS64.RED.A1T0 RZ, [R159+URZ], RZ ;  /* 0x000000ff9fff99a7 */ /* 0x0003e2000810043f */
[----:B------:R-:W-:Y:S02]  /*a350*/  IMAD.MOV.U32 R20, RZ, RZ, R4 ;  /* 0x000000ffff147224 */ /* 0x000fe400078e0004 */
[----:B------:R-:W-:Y:S01]  /*a360*/  FADD.FTZ R5, R211, R14 ;  /* 0x0000000ed3057221 */ /* 0x000fe20000010000 */
[----:B0-----:R-:W-:-:S03]  /*a370*/  F2FP.F16.F32.PACK_AB R211, R170, R211 ;  /* 0x000000d3aad3723e */ /* 0x001fc600000000ff */
[----:B------:R-:W-:Y:S01]  /*a380*/  FADD.FTZ R14, R170, R5 ;  /* 0x00000005aa0e7221 */ /* 0x000fe20000010000 */
[----:B------:R-:W0:Y:S01]  /*a390*/  MUFU.EX2 R193, R193 ;  /* 0x000000c100c17308 */ /* 0x000e220000000800 */
[----:B--2---:R-:W-:Y:S02]  /*a3a0*/  FADD.FTZ R164, R152, R21 ;  /* 0x0000001598a47221 */ /* 0x004fe40000010000 */
[----:B-1----:R-:W-:Y:S01]  /*a3b0*/  FADD.FTZ R5, R205, R14 ;  /* 0x0000000ecd057221 */ /* 0x002fe20000010000 */
[C---:B---3--:R-:W-:Y:S01]  /*a3c0*/  F2FP.F16.F32.PACK_AB R205, R176.reuse, R205 ;  /* 0x000000cdb0cd723e */ /* 0x048fe200000000ff */
[----:B------:R-:W-:Y:S02]  /*a3d0*/  FADD.FTZ R21, R181, R164 ;  /* 0x000000a4b5157221 */ /* 0x000fe40000010000 */
[----:B------:R-:W-:Y:S01]  /*a3e0*/  FADD.FTZ R14, R176, R5 ;  /* 0x00000005b00e7221 */ /* 0x000fe20000010000 */
[----:B------:R-:W1:Y:S01]  /*a3f0*/  MUFU.EX2 R155, R155 ;  /* 0x0000009b009b7308 */ /* 0x000e620000000800 */
[----:B------:R-:W-:Y:S01]  /*a400*/  FADD.FTZ R164, R156, R21 ;  /* 0x000000159ca47221 */ /* 0x000fe20000010000 */
[----:B------:R-:W-:-:S02]  /*a410*/  IMAD.MOV.U32 R21, RZ, RZ, R3 ;  /* 0x000000ffff157224 */ /* 0x000fc400078e0003 */
[----:B----4-:R-:W-:Y:S01]  /*a420*/  FADD.FTZ R5, R207, R14 ;  /* 0x0000000ecf057221 */ /* 0x010fe20000010000 */
[----:B-----5:R-:W-:-:S03]  /*a430*/  F2FP.F16.F32.PACK_AB R207, R178, R207 ;  /* 0x000000cfb2cf723e */ /* 0x020fc600000000ff */
[----:B------:R-:W-:Y:S01]  /*a440*/  FADD.FTZ R14, R178, R5 ;  /* 0x00000005b20e7221 */ /* 0x000fe20000010000 */
[----:B------:R-:W2:Y:S03]  /*a450*/  MUFU.EX2 R195, R158 ;  /* 0x0000009e00c37308 */ /* 0x000ea60000000800 */
[----:B------:R-:W-:Y:S01]  /*a460*/  FADD.FTZ R5, R201, R14 ;  /* 0x0000000ec9057221 */ /* 0x000fe20000010000 */
[----:B------:R-:W-:-:S03]  /*a470*/  F2FP.F16.F32.PACK_AB R201, R160, R201 ;  /* 0x000000c9a0c9723e */ /* 0x000fc600000000ff */
[----:B------:R-:W-:Y:S01]  /*a480*/  FADD.FTZ R14, R160, R5 ;  /* 0x00000005a00e7221 */ /* 0x000fe20000010000 */
[----:B------:R-:W3:Y:S03]  /*a490*/  MUFU.EX2 R172, R172 ;  /* 0x000000ac00ac7308 */ /* 0x000ee60000000800 */
[----:B------:R-:W-:Y:S01]  /*a4a0*/  FADD.FTZ R5, R203, R14 ;  /* 0x0000000ecb057221 */ /* 0x000fe20000010000 */
[----:B------:R-:W-:-:S03]  /*a4b0*/  F2FP.F16.F32.PACK_AB R203, R168, R203 ;  /* 0x000000cba8cb723e */ /* 0x000fc600000000ff */
[----:B------:R-:W-:-:S04]  /*a4c0*/  FADD.FTZ R14, R168, R5 ;  /* 0x00000005a80e7221 */ /* 0x000fc80000010000 */
[----:B------:R-:W-:Y:S01]  /*a4d0*/  FADD.FTZ R5, R197, R14 ;  /* 0x0000000ec5057221 */ /* 0x000fe20000010000 */
[----:B------:R-:W-:-:S03]  /*a4e0*/  F2FP.F16.F32.PACK_AB R197, R162, R197 ;  /* 0x000000c5a2c5723e */ /* 0x000fc600000000ff */
[----:B------:R-:W-:-:S04]  /*a4f0*/  FADD.FTZ R14, R162, R5 ;  /* 0x00000005a20e7221 */ /* 0x000fc80000010000 */
[----:B------:R-:W-:Y:S01]  /*a500*/  FADD.FTZ R5, R199, R14 ;  /* 0x0000000ec7057221 */ /* 0x000fe20000010000 */
[----:B------:R-:W-:Y:S01]  /*a510*/  FADD.FTZ R14, R171, R164 ;  /* 0x000000a4ab0e7221 */ /* 0x000fe20000010000 */
[C---:B------:R-:W-:Y:S02]  /*a520*/  F2FP.F16.F32.PACK_AB R199, R154.reuse, R199 ;  /* 0x000000c79ac7723e */ /* 0x040fe400000000ff */
[----:B------:R-:W-:-:S04]  /*a530*/  FADD.FTZ R152, R154, R5 ;  /* 0x000000059a987221 */ /* 0x000fc80000010000 */
[----:B0-----:R-:W-:Y:S01]  /*a540*/  FADD.FTZ R152, R193, R152 ;  /* 0x00000098c1987221 */ /* 0x001fe20000010000 */
[----:B-1----:R-:W-:-:S03]  /*a550*/  F2FP.F16.F32.PACK_AB R193, R155, R193 ;  /* 0x000000c19bc1723e */ /* 0x002fc600000000ff */
[----:B------:R-:W-:-:S04]  /*a560*/  FADD.FTZ R152, R155, R152 ;  /* 0x000000989b987221 */ /* 0x000fc80000010000 */
[----:B--2---:R-:W-:Y:S01]  /*a570*/  FADD.FTZ R152, R195, R152 ;  /* 0x00000098c3987221 */ /* 0x004fe20000010000 */
[----:B---3--:R-:W-:-:S03]  /*a580*/  F2FP.F16.F32.PACK_AB R195, R172, R195 ;  /* 0x000000c3acc3723e */ /* 0x008fc600000000ff */
[----:B------:R-:W-:Y:S01]  /*a590*/  FADD.FTZ R5, R172, R152 ;  /* 0x00000098ac057221 */ /* 0x000fe20000010000 */
[----:B------:R-:W-:Y:S06]  /*a5a0*/  @P2 BRA `(.L_x_2109) ;  /* 0xffffffbc00b02947 */ /* 0x000fec000383ffff */
[----:B------:R-:W-:-:S07]  /*a5b0*/  IMAD.U32 R227, RZ, RZ, UR4 ;  /* 0x00000004ffe37e24 */ /* 0x000fce000f8e00ff */
.L_x_2100:
[----:B------:R-:W-:-:S13]  /*a5c0*/  R2UR UR4, R227 ;  /* 0x00000000e30472ca */ /* 0x000fda00000e0000 */
[----:B------:R-:W-:-:S13]  /*a5d0*/  ISETP.LE.AND P2, PT, RZ, UR4, PT ;  /* 0x00000004ff007c0c */ /* 0x000fda000bf43270 */
[----:B------:R-:W-:Y:S05]  /*a5e0*/  @!P2 BRA `(.L_x_2110) ;  /* 0x0000003c00cca947 */ /* 0x000fea0003800000 */
[----:B------:R-:W-:Y:S01]  /*a5f0*/  R2UR UR4, R16 ;  /* 0x00000000100472ca */ /* 0x000fe200000e0000 */
[----:B------:R-:W-:Y:S01]  /*a600*/  IMAD.MOV.U32 R20, RZ, RZ, R3 ;  /* 0x000000ffff147224 */ /* 0x000fe200078e0003 */
[----:B------:R-:W-:Y:S01]  /*a610*/  MOV R19, R4 ;  /* 0x0000000400137202 */ /* 0x000fe20000000f00 */
[----:B------:R-:W-:Y:S01]  /*a620*/  IMAD.U32 R22, RZ, RZ, UR60 ;  /* 0x0000003cff167e24 */ /* 0x000fe2000f8e00ff */
[----:B------:R-:W-:-:S09]  /*a630*/  ULDC UR61, c[0x0][0x9d8] ;  /* 0x00027600003d7ab9 */ /* 0x000fd20000000800 */
[----:B------:R-:W-:-:S07]  /*a640*/  IMAD.U32 R21, RZ, RZ, UR4 ;  /* 0x00000004ff157e24 */ /* 0x000fce000f8e00ff */
.L_x_2119:
        /* <DEDUP_REMOVED lines=10> */
.L_x_2111:
[----:B------:R-:W-:Y:S02]  /*a6f0*/  R2UR UR4, R17 ;  /* 0x00000000110472ca */ /* 0x000fe400000e0000 */
[----:B------:R-:W-:-:S11]  /*a700*/  R2UR UR5, R16 ;  /* 0x00000000100572ca */ /* 0x000fd600000e0000 */
[----:B------:R-:W-:Y:S02]  /*a710*/  ULEA UR4, UR60, UR4, 0x3 ;  /* 0x000000043c047291 */ /* 0x000fe4000f8e183f */
[----:B------:R-:W-:-:S05]  /*a720*/  IMAD.U32 R3, RZ, RZ, UR5 ;  /* 0x00000005ff037e24 */ /* 0x000fca000f8e00ff */
[----:B------:R-:W-:-:S04]  /*a730*/  SHF.L.U32 R3, R3, 0x1f, RZ ;  /* 0x0000001f03037819 */ /* 0x000fc800000006ff */
[----:B------:R0:W1:Y:S01]  /*a740*/  SYNCS.PHASECHK.TRANS64.TRYWAIT P2, [UR4+0x38830], R3 ;  /* 0x03883003ff0075a7 */ /* 0x0000620008040144 */
[----:B------:R-:W-:Y:S05]  /*a750*/  @!P0 BRA `(.L_x_2112) ;  /* 0x0000000000048947 */ /* 0x000fea0003800000 */
[----:B------:R-:W-:Y:S01]  /*a760*/  BPT.TRAP 0x1 ;  /* 0x000000040000795c */ /* 0x000fe20000300000 */
.L_x_2112:
[----:B-1----:R-:W-:Y:S05]  /*a770*/  @P2 BRA `(.L_x_2113) ;  /* 0x0000000000082947 */ /* 0x002fea0003800000 */
[----:B------:R-:W1:Y:S02]  /*a780*/  SYNCS.PHASECHK.TRANS64.TRYWAIT P2, [UR4+0x38830], R3 ;  /* 0x03883003ff0075a7 */ /* 0x000e640008040144 */
[----:B-1----:R-:W-:Y:S05]  /*a790*/  @!P2 BRA `(.L_x_2114) ;  /* 0x000000d80078a947 */ /* 0x002fea0003800000 */
.L_x_2113:
        /* <DEDUP_REMOVED lines=617> */
[----:B------:R-:W-:-:S03]  /*ce30*/  UIADD3 UR6, UR4, 0x906, URZ ;  /* 0x0000090604067890 */ /* 0x000fc6000fffe03f */
        /* <DEDUP_REMOVED lines=25> */
.L_x_2115:
        /* <DEDUP_REMOVED lines=9> */
.L_x_2116:
[----:B---3--:R-:W-:Y:S05]  /*d060*/  @P2 BRA `(.L_x_2117) ;  /* 0x0000000000082947 */ /* 0x008fea0003800000 */
[----:B------:R-:W3:Y:S02]  /*d070*/  SYNCS.PHASECHK.TRANS64.TRYWAIT P2, [UR4+0x38850], R0 ;  /* 0x03885000ff0075a7 */ /* 0x000ee40008040144 */
[----:B---3--:R-:W-:Y:S05]  /*d080*/  @!P2 BRA `(.L_x_2118) ;  /* 0x000000b00054a947 */ /* 0x008fea0003800000 */
.L_x_2117:
[----:B------:R-:W-:Y:S01]  /*d090*/  R2UR UR11, R17 ;  /* 0x00000000110b72ca */ /* 0x000fe200000e0000 */
[----:B------:R-:W-:Y:S01]  /*d0a0*/  WARPGROUP.ARRIVE ;  /* 0x00000000000079c5 */ /* 0x000fe20000000000 */
[----:B------:R-:W-:Y:S01]  /*d0b0*/  R2UR UR6, R22 ;  /* 0x00000000160672ca */ /* 0x000fe200000e0000 */
[----:B------:R-:W-:Y:S01]  /*d0c0*/  UMOV UR7, 0x40000040 ;  /* 0x4000004000077882 */ /* 0x000fe20000000000 */
[----:B------:R-:W-:Y:S01]  /*d0d0*/  FMUL.FTZ R2, R184, UR61 ;  /* 0x0000003db8027c20 */ /* 0x000fe20008410000 */
[----:B01----:R-:W-:Y:S01]  /*d0e0*/  FMUL.FTZ R3, R185, UR61 ;  /* 0x0000003db9037c20 */ /* 0x003fe20008410000 */
[----:B------:R-:W-:Y:S01]  /*d0f0*/  FMUL.FTZ R184, R188, UR61 ;  /* 0x0000003dbcb87c20 */ /* 0x000fe20008410000 */
[----:B------:R-:W-:Y:S01]  /*d100*/  FMUL.FTZ R185, R189, UR61 ;  /* 0x0000003dbdb97c20 */ /* 0x000fe20008410000 */
[----:B------:R-:W-:Y:S01]  /*d110*/  FMUL.FTZ R176, R176, UR61 ;  /* 0x0000003db0b07c20 */ /* 0x000fe20008410000 */
[----:B------:R-:W-:Y:S01]  /*d120*/  FMUL.FTZ R22, R187, UR61 ;  /* 0x0000003dbb167c20 */ /* 0x000fe20008410000 */
[----:B------:R-:W2:Y:S01]  /*d130*/  MUFU.TANH R2, R2 ;  /* 0x0000000200027308 */ /* 0x000ea20000002400 */
[----:B------:R-:W-:Y:S01]  /*d140*/  FMUL.FTZ R187, R177, UR61 ;  /* 0x0000003db1bb7c20 */ /* 0x000fe20008410000 */
[----:B------:R-:W-:Y:S01]  /*d150*/  FMUL.FTZ R177, R178, UR61 ;  /* 0x0000003db2b17c20 */ /* 0x000fe20008410000 */
[----:B------:R-:W-:Y:S01]  /*d160*/  UIADD3 UR5, UR11, 0x400, URZ ;  /* 0x000004000b057890 */ /* 0x000fe2000fffe03f */
[----:B------:R-:W-:Y:S01]  /*d170*/  FMUL.FTZ R178, R179, UR61 ;  /* 0x0000003db3b27c20 */ /* 0x000fe20008410000 */
[----:B------:R-:W-:Y:S01]  /*d180*/  FMUL.FTZ R179, R182, UR61 ;  /* 0x0000003db6b37c20 */ /* 0x000fe20008410000 */
[----:B------:R-:W-:Y:S01]  /*d190*/  FMUL.FTZ R182, R168, UR61 ;  /* 0x0000003da8b67c20 */ /* 0x000fe20008410000 */
[----:B------:R-:W-:Y:S01]  /*d1a0*/  USHF.R.U32.HI UR5, URZ, 0x4, UR5 ;  /* 0x000000043f057899 */ /* 0x000fe20008011605 */
[----:B------:R-:W0:Y:S01]  /*d1b0*/  MUFU.TANH R3, R3 ;  /* 0x0000000300037308 */ /* 0x000e220000002400 */
[----:B------:R-:W-:Y:S01]  /*d1c0*/  FMUL.FTZ R180, R180, UR61 ;  /* 0x0000003db4b47c20 */ /* 0x000fe20008410000 */
[----:B------:R-:W-:Y:S01]  /*d1d0*/  FMUL.FTZ R168, R169, UR61 ;  /* 0x0000003da9a87c20 */ /* 0x000fe20008410000 */
[----:B------:R-:W-:Y:S01]  /*d1e0*/  ULOP3.LUT UR5, UR5, 0x3fff, URZ, 0xc0, !UPT ;  /* 0x00003fff05057892 */ /* 0x000fe2000f8ec03f */
[----:B------:R-:W-:Y:S01]  /*d1f0*/  FMUL.FTZ R169, R172, UR61 ;  /* 0x0000003daca97c20 */ /* 0x000fe20008410000 */
[----:B------:R-:W-:Y:S01]  /*d200*/  FMUL.FTZ R172, R173, UR61 ;  /* 0x0000003dadac7c20 */ /* 0x000fe20008410000 */
[----:B------:R-:W-:Y:S01]  /*d210*/  FMUL.FTZ R181, R181, UR61 ;  /* 0x0000003db5b57c20 */ /* 0x000fe20008410000 */
[----:B------:R-:W-:Y:S01]  /*d220*/  ULOP3.LUT UR5, UR5, 0x2800000, URZ, 0xfc, !UPT ;  /* 0x0280000005057892 */ /* 0x000fe2000f8efc3f */
[----:B------:R-:W1:Y:S01]  /*d230*/  MUFU.TANH R184, R184 ;  /* 0x000000b800b87308 */ /* 0x000e620000002400 */
[----:B--2---:R-:W-:Y:S01]  /*d240*/  FMNMX.FTZ R0, R2, R19, !PT ;  /* 0x0000001302007209 */ /* 0x004fe20007810000 */
[----:B------:R-:W-:Y:S01]  /*d250*/  FMUL.FTZ R160, R160, UR61 ;  /* 0x0000003da0a07c20 */ /* 0x000fe20008410000 */
[----:B------:R-:W-:Y:S01]  /*d260*/  UIMAD UR10, UR6, 0xa00, UR5 ;  /* 0x00000a00060a78a4 */ /* 0x000fe2000f8e0205 */
[----:B------:R-:W-:Y:S01]  /*d270*/  FMUL.FTZ R161, R161, UR61 ;  /* 0x0000003da1a17c20 */ /* 0x000fe20008410000 */
[----:B------:R-:W-:Y:S01]  /*d280*/  FMUL.FTZ R164, R164, UR61 ;  /* 0x0000003da4a47c20 */ /* 0x000fe20008410000 */
[----:B------:R-:W-:Y:S01]  /*d290*/  FMUL.FTZ R165, R165, UR61 ;  /* 0x0000003da5a57c20 */ /* 0x000fe20008410000 */
[----:B------:R-:W-:Y:S01]  /*d2a0*/  FMUL.FTZ R188, R156, UR61 ;  /* 0x0000003d9cbc7c20 */ /* 0x000fe20008410000 */
[----:B------:R-:W2:Y:S01]  /*d2b0*/  MUFU.TANH R185, R185 ;  /* 0x000000b900b97308 */ /* 0x000ea20000002400 */
[----:B0-----:R-:W-:Y:S01]  /*d2c0*/  FMNMX.FTZ R173, R3, R0, !PT ;  /* 0x0000000003ad7209 */ /* 0x001fe20007810000 */
[----:B------:R-:W-:Y:S01]  /*d2d0*/  UMOV UR6, UR10 ;  /* 0x0000000a00067c82 */ /* 0x000fe20008000000 */
[----:B------:R-:W-:Y:S01]  /*d2e0*/  FMUL.FTZ R156, R157, UR61 ;  /* 0x0000003d9d9c7c20 */ /* 0x000fe20008410000 */
[----:B------:R-:W-:Y:S01]  /*d2f0*/  HGMMA.64x256x16.F32 R24, R208, gdesc[UR4].tnspB, R24, gsb0 ;  /* 0x43e00004d0187df0 */ /* 0x000fe20008000818 */
[----:B------:R-:W-:Y:S01]  /*d300*/  UIADD3 UR6, UR10, 0x80, URZ ;  /* 0x000000800a067890 */ /* 0x000fe2000fffe03f */
[----:B------:R-:W-:Y:S01]  /*d310*/  FMUL.FTZ R157, R170, UR61 ;  /* 0x0000003daa9d7c20 */ /* 0x000fe20008410000 */
[----:B------:R-:W-:Y:S01]  /*d320*/  UMOV UR7, 0x40000040 ;  /* 0x4000004000077882 */ /* 0x000fe20000000000 */
[----:B------:R-:W0:Y:S01]  /*d330*/  MUFU.TANH R176, R176 ;  /* 0x000000b000b07308 */ /* 0x000e220000002400 */
        /* <DEDUP_REMOVED lines=9> */
[----:B------:R-:W-:Y:S01]  /*d3d0*/  ULDC UR14, c[0x0][0x988] ;  /* 0x00026200000e7ab9 */ /* 0x000fe20000000800 */
[----:B------:R-:W-:Y:S01]  /*d3e0*/  FMUL.FTZ R162, R162, UR61 ;  /* 0x0000003da2a27c20 */ /* 0x000fe20008410000 */
[----:B------:R-:W-:Y:S01]  /*d3f0*/  UMOV UR5, UR14 ;  /* 0x0000000e00057c82 */ /* 0x000fe20008000000 */
[----:B------:R-:W-:Y:S01]  /*d400*/  FMUL.FTZ R163, R163, UR61 ;  /* 0x0000003da3a37c20 */ /* 0x000fe20008410000 */
[----:B------:R-:W-:Y:S01]  /*d410*/  FMUL.FTZ R166, R166, UR61 ;  /* 0x0000003da6a67c20 */ /* 0x000fe20008410000 */
[----:B------:R-:W-:Y:S01]  /*d420*/  FMUL.FTZ R167, R167, UR61 ;  /* 0x0000003da7a77c20 */ /* 0x000fe20008410000 */
[----:B------:R-:W2:Y:S01]  /*d430*/  MUFU.TANH R180, R180 ;  /* 0x000000b400b47308 */ /* 0x000ea20000002400 */
[----:B0-----:R-:W-:Y:S01]  /*d440*/  FMNMX.FTZ R0, R176, R173, !PT ;  /* 0x000000adb0007209 */ /* 0x001fe20007810000 */
[----:B------:R-:W-:Y:S01]  /*d450*/  FMUL.FTZ R154, R154, UR61 ;  /* 0x0000003d9a9a7c20 */ /* 0x000fe20008410000 */
[----:B------:R-:W-:Y:S01]  /*d460*/  FMUL.FTZ R155, R155, UR61 ;  /* 0x0000003d9b9b7c20 */ /* 0x000fe20008410000 */
[----:B------:R-:W-:Y:S01]  /*d470*/  FMUL.FTZ R158, R158, UR61 ;  /* 0x0000003d9e9e7c20 */ /* 0x000fe20008410000 */
[----:B------:R-:W-:-:S03]  /*d480*/  FMUL.FTZ R159, R159, UR61 ;  /* 0x0000003d9f9f7c20 */ /* 0x000fc60008410000 */
[----:B------:R-:W0:Y:S01]  /*d490*/  MUFU.TANH R181, R181 ;  /* 0x000000b500b57308 */ /* 0x000e220000002400 */
[----:B-1----:R-:W-:-:S07]  /*d4a0*/  FMNMX.FTZ R173, R187, R0, !PT ;  /* 0x00000000bbad7209 */ /* 0x002fce0007810000 */
[----:B------:R-:W1:Y:S01]  /*d4b0*/  MUFU.TANH R182, R182 ;  /* 0x000000b600b67308 */ /* 0x000e620000002400 */
[----:B--2---:R-:W-:Y:S01]  /*d4c0*/  FMNMX.FTZ R0, R180, R173, !PT ;  /* 0x000000adb4007209 */ /* 0x004fe20007810000 */
[----:B------:R-:W-:Y:S01]  /*d4d0*/  FMUL.FTZ R173, R152, UR61 ;  /* 0x0000003d98ad7c20 */ /* 0x000fe20008410000 */
[----:B------:R-:W-:-:S05]  /*d4e0*/  FMUL.FTZ R152, R153, UR61 ;  /* 0x0000003d99987c20 */ /* 0x000fca0008410000 */
        /* <DEDUP_REMOVED lines=15> */
[----:B-1----:R-:W-:Y:S01]  /*d5e0*/  FMNMX.FTZ R0, R164, R153, !PT ;  /* 0x00000099a4007209 */ /* 0x002fe20007810000 */
[----:B------:R-:W-:-:S06]  /*d5f0*/  FMUL.FTZ R153, R183, UR61 ;  /* 0x0000003db7997c20 */ /* 0x000fcc0008410000 */
        /* <DEDUP_REMOVED lines=9> */
[----:B0-----:R-:W-:-:S05]  /*d690*/  FMNMX.FTZ R183, R156, R183, !PT ;  /* 0x000000b79cb77209 */ /* 0x001fca0007810000 */
[----:B------:R-:W0:Y:S02]  /*d6a0*/  SHFL.BFLY PT, R0, R183, 0x2, 0x1f ;  /* 0x0c401f00b7007f89 */ /* 0x000e2400000e0000 */
[----:B------:R-:W3:Y:S08]  /*d6b0*/  MUFU.TANH R23, R23 ;  /* 0x0000001700177308 */ /* 0x000ef00000002400 */
[----:B------:R-:W4:Y:S08]  /*d6c0*/  MUFU.TANH R186, R186 ;  /* 0x000000ba00ba7308 */ /* 0x000f300000002400 */
[----:B------:R-:W5:Y:S01]  /*d6d0*/  MUFU.TANH R177, R177 ;  /* 0x000000b100b17308 */ /* 0x000f620000002400 */
[----:B0-----:R-:W-:-:S07]  /*d6e0*/  FMNMX.FTZ R0, R183, R0, !PT ;  /* 0x00000000b7007209 */ /* 0x001fce0007810000 */
[----:B------:R-:W0:Y:S01]  /*d6f0*/  MUFU.TANH R178, R178 ;  /* 0x000000b200b27308 */ /* 0x000e220000002400 */
[----:B------:R-:W1:Y:S07]  /*d700*/  SHFL.BFLY PT, R175, R0, 0x1, 0x1f ;  /* 0x0c201f0000af7f89 */ /* 0x000e6e00000e0000 */
[----:B------:R-:W0:Y:S08]  /*d710*/  MUFU.TANH R179, R179 ;  /* 0x000000b300b37308 */ /* 0x000e300000002400 */
[----:B------:R-:W0:Y:S08]  /*d720*/  MUFU.TANH R153, R153 ;  /* 0x0000009900997308 */ /* 0x000e300000002400 */
[----:B------:R-:W0:Y:S01]  /*d730*/  MUFU.TANH R157, R157 ;  /* 0x0000009d009d7308 */ /* 0x000e220000002400 */
[----:B-1----:R-:W-:-:S02]  /*d740*/  FMNMX.FTZ R4, R0, R175, !PT ;  /* 0x000000af00047209 */ /* 0x002fc40007810000 */
[----:B------:R-:W-:-:S03]  /*d750*/  FMNMX.FTZ R175, R21, R20, !PT ;  /* 0x0000001415af7209 */ /* 0x000fc60007810000 */
[----:B------:R-:W-:Y:S01]  /*d760*/  FADD.FTZ R19, -R4, R19 ;  /* 0x0000001304137221 */ /* 0x000fe20000010100 */
[----:B--2---:R-:W-:Y:S01]  /*d770*/  FMNMX.FTZ R0, R22, R175, !PT ;  /* 0x000000af16007209 */ /* 0x004fe20007810000 */
[----:B------:R-:W-:Y:S01]  /*d780*/  FMUL.FTZ R191, R4, UR5 ;  /* 0x0000000504bf7c20 */ /* 0x000fe20008410000 */
[----:B------:R-:W1:Y:S01]  /*d790*/  MUFU.TANH R170, R170 ;  /* 0x000000aa00aa7308 */ /* 0x000e620000002400 */
[----:B------:R-:W-:Y:S01]  /*d7a0*/  FMUL.FTZ R183, R19, UR5 ;  /* 0x0000000513b77c20 */ /* 0x000fe20008410000 */
[----:B---3--:R-:W-:Y:S01]  /*d7b0*/  FMNMX.FTZ R19, R23, R0, !PT ;  /* 0x0000000017137209 */ /* 0x008fe20007810000 */
[--C-:B------:R-:W-:Y:S01]  /*d7c0*/  FFMA.FTZ R175, R2, UR5, -R191.reuse ;  /* 0x0000000502af7c23 */ /* 0x100fe200080108bf */
[--C-:B------:R-:W-:Y:S01]  /*d7d0*/  FFMA.FTZ R189, R185, UR5, -R191.reuse ;  /* 0x00000005b9bd7c23 */ /* 0x100fe200080108bf */
[--C-:B------:R-:W-:Y:S01]  /*d7e0*/  FFMA.FTZ R185, R161, UR5, -R191.reuse ;  /* 0x00000005a1b97c23 */ /* 0x100fe200080108bf */
[----:B----4-:R-:W-:Y:S01]  /*d7f0*/  FMNMX.FTZ R190, R186, R19, !PT ;  /* 0x00000013babe7209 */ /* 0x010fe20007810000 */
[--C-:B------:R-:W-:Y:S01]  /*d800*/  FFMA.FTZ R161, R165, UR5, -R191.reuse ;  /* 0x00000005a5a17c23 */ /* 0x100fe200080108bf */
[----:B------:R-:W2:Y:S01]  /*d810*/  MUFU.TANH R171, R171 ;  /* 0x000000ab00ab7308 */ /* 0x000ea20000002400 */
[--C-:B------:R-:W-:Y:S01]  /*d820*/  FFMA.FTZ R165, R156, UR5, -R191.reuse ;  /* 0x000000059ca57c23 */ /* 0x100fe200080108bf */
[----:B-----5:R-:W-:Y:S01]  /*d830*/  FMNMX.FTZ R19, R177, R190, !PT ;  /* 0x000000beb1137209 */ /* 0x020fe20007810000 */
[----:B------:R-:W-:-:S03]  /*d840*/  FFMA.FTZ R152, R152, UR5, -R191 ;  /* 0x0000000598987c23 */ /* 0x000fc600080108bf */
[----:B0-----:R-:W-:Y:S01]  /*d850*/  FMNMX.FTZ R2, R178, R19, !PT ;  /* 0x00000013b2027209 */ /* 0x001fe20007810000 */
[----:B------:R-:W-:Y:S01]  /*d860*/  FFMA.FTZ R19, R173, UR5, -R191 ;  /* 0x00000005ad137c23 */ /* 0x000fe200080108bf */
[----:B------:R-:W0:Y:S02]  /*d870*/  MUFU.TANH R174, R174 ;  /* 0x000000ae00ae7308 */ /* 0x000e240000002400 */
[----:B------:R-:W-:-:S04]  /*d880*/  FMNMX.FTZ R2, R179, R2, !PT ;  /* 0x00000002b3027209 */ /* 0x000fc80007810000 */
[----:B------:R-:W-:Y:S02]  /*d890*/  FMNMX.FTZ R2, R153, R2, !PT ;  /* 0x0000000299027209 */ /* 0x000fe40007810000 */
[----:B------:R-:W3:Y:S08]  /*d8a0*/  MUFU.TANH R162, R162 ;  /* 0x000000a200a27308 */ /* 0x000ef00000002400 */
[----:B------:R-:W4:Y:S08]  /*d8b0*/  MUFU.TANH R163, R163 ;  /* 0x000000a300a37308 */ /* 0x000f300000002400 */
[----:B------:R-:W5:Y:S08]  /*d8c0*/  MUFU.TANH R166, R166 ;  /* 0x000000a600a67308 */ /* 0x000f700000002400 */
[----:B------:R-:W5:Y:S08]  /*d8d0*/  MUFU.TANH R167, R167 ;  /* 0x000000a700a77308 */ /* 0x000f700000002400 */
[----:B------:R-:W5:Y:S01]  /*d8e0*/  MUFU.TANH R154, R154 ;  /* 0x0000009a009a7308 */ /* 0x000f620000002400 */
[----:B------:R-:W-:-:S02]  /*d8f0*/  WARPGROUP.DEPBAR.LE gsb0, 0x0 ;  /* 0x00008000000079c5 */ /* 0x000fc40000010000 */
[----:B------:R-:W-:Y:S01]  /*d900*/  WARPGROUP.ARRIVE ;  /* 0x00000000000079c5 */ /* 0x000fe20000000000 */
[----:B------:R-:W-:Y:S01]  /*d910*/  FFMA.FTZ R208, R3, UR5, -R191 ;  /* 0x0000000503d07c23 */ /* 0x000fe200080108bf */
[----:B------:R-:W-:-:S03]  /*d920*/  FMNMX.FTZ R3, R157, R2, !PT ;  /* 0x000000029d037209 */ /* 0x000fc60007810000 */
[----:B------:R-:W5:Y:S01]  /*d930*/  MUFU.TANH R155, R155 ;  /* 0x0000009b009b7308 */ /* 0x000f620000002400 */
[----:B------:R-:W-:Y:S01]  /*d940*/  FFMA.FTZ R210, R184, UR5, -R191 ;  /* 0x00000005b8d27c23 */ /* 0x000fe200080108bf */
[----:B------:R-:W-:Y:S01]  /*d950*/  HGMMA.64x256x16.F32 R24, R204, gdesc[UR4].tnspB, R24, gsb0 ;  /* 0x43e00004cc187df0 */ /* 0x000fe20008000818 */
[----:B------:R-:W-:Y:S01]  /*d960*/  UIADD3 UR6, UR10, 0x100, URZ ;  /* 0x000001000a067890 */ /* 0x000fe2000fffe03f */
[----:B-1----:R-:W-:Y:S01]  /*d970*/  FMNMX.FTZ R2, R170, R3, !PT ;  /* 0x00000003aa027209 */ /* 0x002fe20007810000 */
[----:B------:R-:W-:-:S03]  /*d980*/  UMOV UR7, 0x40000040 ;  /* 0x4000004000077882 */ /* 0x000fc60000000000 */
[----:B------:R-:W1:Y:S01]  /*d990*/  MUFU.TANH R158, R158 ;  /* 0x0000009e009e7308 */ /* 0x000e620000002400 */
[----:B--2---:R-:W-:-:S04]  /*d9a0*/  FMNMX.FTZ R3, R171, R2, !PT ;  /* 0x00000002ab037209 */ /* 0x004fc80007810000 */
[----:B0-----:R-:W-:-:S03]  /*d9b0*/  FMNMX.FTZ R3, R174, R3, !PT ;  /* 0x00000003ae037209 */ /* 0x001fc60007810000 */
[----:B------:R-:W0:Y:S01]  /*d9c0*/  MUFU.TANH R159, R159 ;  /* 0x0000009f009f7308 */ /* 0x000e220000002400 */
[----:B---3--:R-:W-:-:S04]  /*d9d0*/  FMNMX.FTZ R2, R162, R3, !PT ;  /* 0x00000003a2027209 */ /* 0x008fc80007810000 */
[----:B----4-:R-:W-:-:S03]  /*d9e0*/  FMNMX.FTZ R3, R163, R2, !PT ;  /* 0x00000002a3037209 */ /* 0x010fc60007810000 */
[----:B------:R2:W-:Y:S01]  /*d9f0*/  MUFU.EX2 R0, R183 ;  /* 0x000000b700007308 */ /* 0x0005e20000000800 */
[----:B-----5:R-:W-:-:S04]  /*da00*/  FMNMX.FTZ R2, R166, R3, !PT ;  /* 0x00000003a6027209 */ /* 0x020fc80007810000 */
[----:B------:R-:W-:-:S03]  /*da10*/  FMNMX.FTZ R3, R167, R2, !PT ;  /* 0x00000002a7037209 */ /* 0x000fc60007810000 */
[----:B------:R-:W-:Y:S01]  /*da20*/  MUFU.EX2 R175, R175 ;  /* 0x000000af00af7308 */ /* 0x000fe20000000800 */
[----:B------:R-:W-:Y:S01]  /*da30*/  FMNMX.FTZ R2, R154, R3, !PT ;  /* 0x000000039a027209 */ /* 0x000fe20007810000 */
[--C-:B--2---:R-:W-:Y:S01]  /*da40*/  FFMA.FTZ R183, R187, UR5, -R191.reuse ;  /* 0x00000005bbb77c23 */ /* 0x104fe200080108bf */
[--C-:B------:R-:W-:Y:S01]  /*da50*/  FFMA.FTZ R187, R181, UR5, -R191.reuse ;  /* 0x00000005b5bb7c23 */ /* 0x100fe200080108bf */
[----:B------:R-:W-:Y:S01]  /*da60*/  FFMA.FTZ R181, R168, UR5, -R191 ;  /* 0x00000005a8b57c23 */ /* 0x000fe200080108bf */
[----:B------:R-:W-:-:S03]  /*da70*/  FMNMX.FTZ R3, R155, R2, !PT ;  /* 0x000000029b037209 */ /* 0x000fc60007810000 */
[----:B------:R-:W-:Y:S01]  /*da80*/  MUFU.EX2 R208, R208 ;  /* 0x000000d000d07308 */ /* 0x000fe20000000800 */
[----:B-1----:R-:W-:-:S04]  /*da90*/  FMNMX.FTZ R2, R158, R3, !PT ;  /* 0x000000039e027209 */ /* 0x002fc80007810000 */
[----:B0-----:R-:W-:-:S03]  /*daa0*/  FMNMX.FTZ R2, R159, R2, !PT ;  /* 0x000000029f027209 */ /* 0x001fc60007810000 */
[----:B------:R-:W-:Y:S02]  /*dab0*/  MUFU.EX2 R210, R210 ;  /* 0x000000d200d27308 */ /* 0x000fe40000000800 */
[----:B------:R-:W0:Y:S06]  /*dac0*/  SHFL.BFLY PT, R3, R2, 0x2, 0x1f ;  /* 0x0c401f0002037f89 */ /* 0x000e2c00000e0000 */
        /* <DEDUP_REMOVED lines=14> */
[----:B------:R-:W-:Y:S02]  /*dbb0*/  IMAD.U32 R21, RZ, RZ, UR60 ;  /* 0x0000003cff157e24 */ /* 0x000fe4000f8e00ff */
[--C-:B------:R-:W-:Y:S01]  /*dbc0*/  FFMA.FTZ R22, R22, UR5, -R20.reuse ;  /* 0x0000000516167c23 */ /* 0x100fe20008010814 */
[--C-:B------:R-:W-:Y:S01]  /*dbd0*/  FFMA.FTZ R211, R23, UR5, -R20.reuse ;  /* 0x0000000517d37c23 */ /* 0x100fe20008010814 */
[--C-:B------:R-:W-:Y:S01]  /*dbe0*/  FFMA.FTZ R156, R186, UR5, -R20.reuse ;  /* 0x00000005ba9c7c23 */ /* 0x100fe20008010814 */
[----:B------:R-:W-:Y:S01]  /*dbf0*/  MUFU.EX2 R2, R2 ;  /* 0x0000000200027308 */ /* 0x000fe20000000800 */
[----:B------:R-:W-:Y:S01]  /*dc00*/  @!P1 LEA R21, R21, UR11, 0x3 ;  /* 0x0000000b15159c11 */ /* 0x000fe2000f8e18ff */
[--C-:B------:R-:W-:Y:S01]  /*dc10*/  FFMA.FTZ R168, R153, UR5, -R20.reuse ;  /* 0x0000000599a87c23 */ /* 0x100fe20008010814 */
[--C-:B------:R-:W-:Y:S01]  /*dc20*/  FFMA.FTZ R170, R170, UR5, -R20.reuse ;  /* 0x00000005aaaa7c23 */ /* 0x100fe20008010814 */
[--C-:B------:R-:W-:Y:S01]  /*dc30*/  FFMA.FTZ R167, R167, UR5, -R20.reuse ;  /* 0x00000005a7a77c23 */ /* 0x100fe20008010814 */
[----:B------:R-:W-:Y:S01]  /*dc40*/  FFMA.FTZ R154, R154, UR5, -R20 ;  /* 0x000000059a9a7c23 */ /* 0x000fe20008010814 */
[----:B------:R-:W-:-:S02]  /*dc50*/  @!P1 VIADD R21, R21, 0x38840 ;  /* 0x0003884015159836 */ /* 0x000fc40000000000 */
[--C-:B------:R-:W-:Y:S01]  /*dc60*/  FFMA.FTZ R155, R155, UR5, -R20.reuse ;  /* 0x000000059b9b7c23 */ /* 0x100fe20008010814 */
[----:B------:R-:W0:Y:S01]  /*dc70*/  MUFU.EX2 R209, R209 ;  /* 0x000000d100d17308 */ /* 0x000e220000000800 */
[--C-:B------:R-:W-:Y:S01]  /*dc80*/  FFMA.FTZ R158, R158, UR5, -R20.reuse ;  /* 0x000000059e9e7c23 */ /* 0x100fe20008010814 */
[----:B------:R-:W-:Y:S01]  /*dc90*/  FFMA.FTZ R159, R159, UR5, -R20 ;  /* 0x000000059f9f7c23 */ /* 0x000fe20008010814 */
[----:B------:R-:W-:Y:S01]  /*dca0*/  @!P1 PRMT R21, RZ, 0x654, R21 ;  /* 0x00000654ff159816 */ /* 0x000fe20000000015 */
[----:B------:R-:W-:-:S04]  /*dcb0*/  IMAD.U32 R23, RZ, RZ, UR4 ;  /* 0x00000004ff177e24 */ /* 0x000fc8000f8e00ff */
[----:B------:R-:W1:Y:S01]  /*dcc0*/  MUFU.EX2 R22, R22 ;  /* 0x0000001600167308 */ /* 0x000e620000000800 */
[----:B------:R-:W-:-:S05]  /*dcd0*/  @!P1 VIADD R23, R23, 0x38860 ;  /* 0x0003886017179836 */ /* 0x000fca0000000000 */
[----:B------:R-:W-:Y:S02]  /*dce0*/  @!P1 PRMT R23, RZ, 0x654, R23 ;  /* 0x00000654ff179816 */ /* 0x000fe40000000017 */
[----:B------:R-:W2:Y:S01]  /*dcf0*/  MUFU.EX2 R211, R211 ;  /* 0x000000d300d37308 */ /* 0x000ea20000000800 */
[----:B0-----:R-:W-:-:S07]  /*dd00*/  FFMA.FTZ R5, R2, R5, R209 ;  /* 0x0000000502057223 */ /* 0x001fce00000100d1 */
[----:B------:R-:W0:Y:S01]  /*dd10*/  MUFU.EX2 R156, R156 ;  /* 0x0000009c009c7308 */ /* 0x000e220000000800 */
[----:B-1----:R-:W-:-:S07]  /*dd20*/  F2FP.F16.F32.PACK_AB R209, R22, R209 ;  /* 0x000000d116d1723e */ /* 0x002fce00000000ff */
        /* <DEDUP_REMOVED lines=8> */
[----:B------:R-:W-:Y:S01]  /*ddb0*/  WARPGROUP.ARRIVE ;  /* 0x00000000000079c5 */ /* 0x000fe20000000000 */
[--C-:B------:R-:W-:Y:S01]  /*ddc0*/  FFMA.FTZ R204, R176, UR5, -R191.reuse ;  /* 0x00000005b0cc7c23 */ /* 0x100fe200080108bf */
[--C-:B------:R-:W-:Y:S01]  /*ddd0*/  FFMA.FTZ R205, R177, UR5, -R20.reuse ;  /* 0x00000005b1cd7c23 */ /* 0x100fe20008010814 */
[----:B------:R-:W-:Y:S01]  /*dde0*/  FFMA.FTZ R206, R180, UR5, -R191 ;  /* 0x00000005b4ce7c23 */ /* 0x000fe200080108bf */
[----:B------:R-:W-:Y:S02]  /*ddf0*/  FFMA.FTZ R207, R179, UR5, -R20 ;  /* 0x00000005b3cf7c23 */ /* 0x000fe40008010814 */
[----:B------:R-:W-:Y:S01]  /*de00*/  HGMMA.64x256x16.F32 R24, R200, gdesc[UR4].tnspB, R24, gsb0 ;  /* 0x43e00004c8187df0 */ /* 0x000fe20008000818 */
[----:B------:R-:W-:Y:S01]  /*de10*/  UIADD3 UR6, UR10, 0x180, URZ ;  /* 0x000001800a067890 */ /* 0x000fe2000fffe03f */
[----:B------:R-:W-:Y:S01]  /*de20*/  MUFU.EX2 R204, R204 ;  /* 0x000000cc00cc7308 */ /* 0x000fe20000000800 */
[----:B------:R-:W-:-:S07]  /*de30*/  UMOV UR7, 0x40000040 ;  /* 0x4000004000077882 */ /* 0x000fce0000000000 */
[----:B------:R-:W1:Y:S08]  /*de40*/  MUFU.EX2 R205, R205 ;  /* 0x000000cd00cd7308 */ /* 0x000e700000000800 */
[----:B------:R-:W-:Y:S08]  /*de50*/  MUFU.EX2 R206, R206 ;  /* 0x000000ce00ce7308 */ /* 0x000ff00000000800 */
[----:B------:R-:W-:Y:S01]  /*de60*/  MUFU.EX2 R207, R207 ;  /* 0x000000cf00cf7308 */ /* 0x000fe20000000800 */
[----:B------:R-:W-:-:S02]  /*de70*/  WARPGROUP.DEPBAR.LE gsb0, 0x0 ;  /* 0x00008000000079c5 */ /* 0x000fc40000010000 */
[----:B------:R-:W-:Y:S01]  /*de80*/  WARPGROUP.ARRIVE ;  /* 0x00000000000079c5 */ /* 0x000fe20000000000 */
[--C-:B------:R-:W-:Y:S01]  /*de90*/  FFMA.FTZ R202, R169, UR5, -R191.reuse ;  /* 0x00000005a9ca7c23 */ /* 0x100fe200080108bf */
[--C-:B------:R-:W-:Y:S01]  /*dea0*/  FFMA.FTZ R169, R172, UR5, -R191.reuse ;  /* 0x00000005aca97c23 */ /* 0x100fe200080108bf */
[--C-:B------:R-:W-:Y:S01]  /*deb0*/  FFMA.FTZ R172, R174, UR5, -R20.reuse ;  /* 0x00000005aeac7c23 */ /* 0x100fe20008010814 */
[----:B------:R-:W-:Y:S01]  /*dec0*/  FFMA.FTZ R200, R182, UR5, -R191 ;  /* 0x00000005b6c87c23 */ /* 0x000fe200080108bf */
[--C-:B------:R-:W-:Y:S01]  /*ded0*/  FFMA.FTZ R201, R157, UR5, -R20.reuse ;  /* 0x000000059dc97c23 */ /* 0x100fe20008010814 */
[----:B------:R-:W-:Y:S01]  /*dee0*/  HGMMA.64x256x16.F32 R24, R196, gdesc[UR4].tnspB, R24, gsb0 ;  /* 0x43e00004c4187df0 */ /* 0x000fe20008000818 */
[----:B------:R-:W-:Y:S01]  /*def0*/  UIADD3 UR6, UR10, 0x200, URZ ;  /* 0x000002000a067890 */ /* 0x000fe2000fffe03f */
[----:B------:R-:W-:Y:S01]  /*df00*/  FFMA.FTZ R203, R171, UR5, -R20 ;  /* 0x00000005abcb7c23 */ /* 0x000fe20008010814 */
[----:B------:R-:W-:Y:S01]  /*df10*/  UMOV UR7, 0x40000040 ;  /* 0x4000004000077882 */ /* 0x000fe20000000000 */
        /* <DEDUP_REMOVED lines=8> */
[----:B------:R-:W-:Y:S01]  /*dfa0*/  FFMA.FTZ R198, R164, UR5, -R191 ;  /* 0x00000005a4c67c23 */ /* 0x000fe200080108bf */
[--C-:B------:R-:W-:Y:S01]  /*dfb0*/  FFMA.FTZ R164, R178, UR5, -R20.reuse ;  /* 0x00000005b2a47c23 */ /* 0x100fe20008010814 */
[--C-:B------:R-:W-:Y:S01]  /*dfc0*/  FFMA.FTZ R197, R162, UR5, -R20.reuse ;  /* 0x00000005a2c57c23 */ /* 0x100fe20008010814 */
[----:B------:R-:W-:Y:S01]  /*dfd0*/  FADD.FTZ R162, R22, R5 ;  /* 0x0000000516a27221 */ /* 0x000fe20000010000 */
[----:B------:R-:W-:Y:S01]  /*dfe0*/  FFMA.FTZ R199, R166, UR5, -R20 ;  /* 0x00000005a6c77c23 */ /* 0x000fe20008010814 */
[----:B------:R-:W-:Y:S01]  /*dff0*/  HGMMA.64x256x16.F32 R24, R192, gdesc[UR4].tnspB, R24, gsb0 ;  /* 0x43e00004c0187df0 */ /* 0x000fe20008000818 */
[--C-:B------:R-:W-:Y:S01]  /*e000*/  FFMA.FTZ R196, R160, UR5, -R191.reuse ;  /* 0x00000005a0c47c23 */ /* 0x100fe200080108bf */
[----:B------:R-:W3:Y:S01]  /*e010*/  MUFU.EX2 R164, R164 ;  /* 0x000000a400a47308 */ /* 0x000ee20000000800 */
[----:B--2---:R-:W-:Y:S01]  /*e020*/  FADD.FTZ R5, R211, R162 ;  /* 0x000000a2d3057221 */ /* 0x004fe20000010000 */
[----:B0-----:R-:W-:Y:S01]  /*e030*/  F2FP.F16.F32.PACK_AB R211, R156, R211 ;  /* 0x000000d39cd3723e */ /* 0x001fe200000000ff */
[----:B------:R-:W-:Y:S01]  /*e040*/  FFMA.FTZ R160, R188, UR5, -R191 ;  /* 0x00000005bca07c23 */ /* 0x000fe200080108bf */
[----:B------:R-:W-:Y:S01]  /*e050*/  R2UR UR6, R227 ;  /* 0x00000000e30672ca */ /* 0x000fe200000e0000 */
[----:B------:R-:W-:-:S03]  /*e060*/  FADD.FTZ R162, R156, R5 ;  /* 0x000000059ca27221 */ /* 0x000fc60000010000 */
[----:B------:R-:W-:Y:S01]  /*e070*/  MUFU.EX2 R196, R196 ;  /* 0x000000c400c47308 */ /* 0x000fe20000000800 */
[----:B-1----:R-:W-:-:S07]  /*e080*/  FADD.FTZ R5, R205, R162 ;  /* 0x000000a2cd057221 */ /* 0x002fce0000010000 */
[----:B------:R-:W0:Y:S01]  /*e090*/  MUFU.EX2 R197, R197 ;  /* 0x000000c500c57308 */ /* 0x000e220000000800 */
[----:B---3--:R-:W-:Y:S01]  /*e0a0*/  FADD.FTZ R162, R164, R5 ;  /* 0x00000005a4a27221 */ /* 0x008fe20000010000 */
[----:B------:R-:W-:Y:S02]  /*e0b0*/  UIADD3 UR4, UR6, -0x1, URZ ;  /* 0xffffffff06047890 */ /* 0x000fe4000fffe03f */
[----:B------:R-:W-:Y:S01]  /*e0c0*/  ISETP.LT.AND P2, PT, RZ, UR6, PT ;  /* 0x00000006ff007c0c */ /* 0x000fe2000bf41270 */
[----:B------:R-:W-:Y:S01]  /*e0d0*/  FADD.FTZ R5, R207, R162 ;  /* 0x000000a2cf057221 */ /* 0x000fe20000010000 */
[----:B------:R-:W-:Y:S02]  /*e0e0*/  R2UR UR6, R16 ;  /* 0x00000000100672ca */ /* 0x000fe400000e0000 */
[----:B------:R-:W-:Y:S01]  /*e0f0*/  MUFU.EX2 R198, R198 ;  /* 0x000000c600c67308 */ /* 0x000fe20000000800 */
[----:B------:R-:W-:Y:S01]  /*e100*/  FADD.FTZ R162, R168, R5 ;  /* 0x00000005a8a27221 */ /* 0x000fe20000010000 */
[----:B------:R-:W-:Y:S01]  /*e110*/  IMAD.U32 R227, RZ, RZ, UR4 ;  /* 0x00000004ffe37e24 */ /* 0x000fe2000f8e00ff */
[----:B------:R-:W-:-:S02]  /*e120*/  F2FP.F16.F32.PACK_AB R205, R164, R205 ;  /* 0x000000cda4cd723e */ /* 0x000fc400000000ff */
[----:B------:R-:W-:Y:S01]  /*e130*/  FADD.FTZ R5, R201, R162 ;  /* 0x000000a2c9057221 */ /* 0x000fe20000010000 */
[----:B------:R-:W-:Y:S02]  /*e140*/  F2FP.F16.F32.PACK_AB R207, R168, R207 ;  /* 0x000000cfa8cf723e */ /* 0x000fe400000000ff */
[----:B------:R-:W-:Y:S01]  /*e150*/  MUFU.EX2 R199, R199 ;  /* 0x000000c700c77308 */ /* 0x000fe20000000800 */
[C---:B------:R-:W-:Y:S01]  /*e160*/  FADD.FTZ R22, R170.reuse, R5 ;  /* 0x00000005aa167221 */ /* 0x040fe20000010000 */
[----:B------:R-:W-:-:S03]  /*e170*/  F2FP.F16.F32.PACK_AB R201, R170, R201 ;  /* 0x000000c9aac9723e */ /* 0x000fc600000000ff */
[----:B------:R-:W-:Y:S01]  /*e180*/  FADD.FTZ R5, R203, R22 ;  /* 0x00000016cb057221 */ /* 0x000fe20000010000 */
[C---:B------:R-:W-:Y:S02]  /*e190*/  F2FP.F16.F32.PACK_AB R203, R172.reuse, R203 ;  /* 0x000000cbaccb723e */ /* 0x040fe400000000ff */
[----:B------:R-:W1:Y:S01]  /*e1a0*/  MUFU.EX2 R162, R154 ;  /* 0x0000009a00a27308 */ /* 0x000e620000000800 */
[----:B------:R-:W-:-:S04]  /*e1b0*/  FADD.FTZ R22, R172, R5 ;  /* 0x00000005ac167221 */ /* 0x000fc80000010000 */
[----:B0-----:R-:W-:-:S03]  /*e1c0*/  FADD.FTZ R5, R197, R22 ;  /* 0x00000016c5057221 */ /* 0x001fc60000010000 */
[----:B------:R-:W0:Y:S01]  /*e1d0*/  MUFU.EX2 R160, R160 ;  /* 0x000000a000a07308 */ /* 0x000e220000000800 */
[----:B------:R-:W-:Y:S02]  /*e1e0*/  WARPGROUP.DEPBAR.LE gsb0, 0x0 ;  /* 0x00008000000079c5 */ /* 0x000fe40000010000 */
[----:B------:R2:W-:Y:S01]  /*e1f0*/  @!P1 SYNCS.ARRIVE.TRANS64.RED.A1T0 RZ, [R21+URZ], RZ ;  /* 0x000000ff15ff99a7 */ /* 0x0005e2000810043f */
[----:B------:R-:W-:Y:S02]  /*e200*/  F2FP.F16.F32.PACK_AB R192, R152, R19 ;  /* 0x0000001398c0723e */ /* 0x000fe400000000ff */
[----:B-1----:R-:W-:Y:S02]  /*e210*/  F2FP.F16.F32.PACK_AB R193, R155, R162 ;  /* 0x000000a29bc1723e */ /* 0x002fe400000000ff */
[----:B0-----:R-:W-:Y:S02]  /*e220*/  F2FP.F16.F32.PACK_AB R194, R165, R160 ;  /* 0x000000a0a5c2723e */ /* 0x001fe400000000ff */
[----:B------:R-:W-:Y:S01]  /*e230*/  F2FP.F16.F32.PACK_AB R195, R159, R158 ;  /* 0x0000009e9fc3723e */ /* 0x000fe200000000ff */
[----:B--2---:R-:W-:Y:S01]  /*e240*/  FFMA.FTZ R21, R0, R14, R175 ;  /* 0x0000000e00157223 */ /* 0x004fe200000100af */
[----:B------:R-:W-:Y:S01]  /*e250*/  FFMA.FTZ R14, R163, UR5, -R20 ;  /* 0x00000005a30e7c23 */ /* 0x000fe20008010814 */
[----:B------:R0:W-:Y:S01]  /*e260*/  @!P1 SYNCS.ARRIVE.TRANS64.RED.A1T0 RZ, [R23+URZ], RZ ;  /* 0x000000ff17ff99a7 */ /* 0x0001e2000810043f */
[----:B------:R-:W-:Y:S01]  /*e270*/  MUFU.EX2 R20, R167 ;  /* 0x000000a700147308 */ /* 0x000fe20000000800 */
[C---:B------:R-:W-:Y:S01]  /*e280*/  FADD.FTZ R21, R208.reuse, R21 ;  /* 0x00000015d0157221 */ /* 0x040fe20000010000 */
[----:B------:R-:W-:-:S03]  /*e290*/  F2FP.F16.F32.PACK_AB R208, R208, R175 ;  /* 0x000000afd0d0723e */ /* 0x000fc600000000ff */
[----:B------:R-:W-:Y:S01]  /*e2a0*/  FADD.FTZ R174, R210, R21 ;  /* 0x00000015d2ae7221 */ /* 0x000fe20000010000 */
[C---:B------:R-:W-:Y:S02]  /*e2b0*/  F2FP.F16.F32.PACK_AB R210, R189.reuse, R210 ;  /* 0x000000d2bdd2723e */ /* 0x040fe400000000ff */
[----:B------:R-:W1:Y:S01]  /*e2c0*/  MUFU.EX2 R14, R14 ;  /* 0x0000000e000e7308 */ /* 0x000e620000000800 */
[----:B------:R-:W-:-:S04]  /*e2d0*/  FADD.FTZ R21, R189, R174 ;  /* 0x000000aebd157221 */ /* 0x000fc80000010000 */
[----:B------:R-:W-:Y:S01]  /*e2e0*/  FADD.FTZ R166, R204, R21 ;  /* 0x00000015cca67221 */ /* 0x000fe20000010000 */
[----:B------:R-:W-:-:S03]  /*e2f0*/  F2FP.F16.F32.PACK_AB R204, R183, R204 ;  /* 0x000000ccb7cc723e */ /* 0x000fc600000000ff */
[----:B------:R-:W-:-:S04]  /*e300*/  FADD.FTZ R21, R183, R166 ;  /* 0x000000a6b7157221 */ /* 0x000fc80000010000 */
[----:B------:R-:W-:Y:S01]  /*e310*/  FADD.FTZ R166, R206, R21 ;  /* 0x00000015cea67221 */ /* 0x000fe20000010000 */
[----:B------:R-:W-:-:S03]  /*e320*/  F2FP.F16.F32.PACK_AB R206, R187, R206 ;  /* 0x000000cebbce723e */ /* 0x000fc600000000ff */
[----:B------:R-:W-:Y:S01]  /*e330*/  FADD.FTZ R21, R187, R166 ;  /* 0x000000a6bb157221 */ /* 0x000fe20000010000 */
[C---:B-1----:R-:W-:Y:S01]  /*e340*/  FADD.FTZ R22, R14.reuse, R5 ;  /* 0x000000050e167221 */ /* 0x042fe20000010000 */
[----:B------:R-:W-:Y:S02]  /*e350*/  F2FP.F16.F32.PACK_AB R197, R14, R197 ;  /* 0x000000c50ec5723e */ /* 0x000fe400000000ff */
[----:B------:R-:W-:Y:S01]  /*e360*/  FADD.FTZ R166, R200, R21 ;  /* 0x00000015c8a67221 */ /* 0x000fe20000010000 */
[----:B------:R-:W-:Y:S01]  /*e370*/  FADD.FTZ R5, R199, R22 ;  /* 0x00000016c7057221 */ /* 0x000fe20000010000 */
[C---:B------:R-:W-:Y:S01]  /*e380*/  F2FP.F16.F32.PACK_AB R199, R20.reuse, R199 ;  /* 0x000000c714c7723e */ /* 0x040fe200000000ff */
[----:B------:R-:W-:Y:S02]  /*e390*/  IMAD.U32 R22, RZ, RZ, UR60 ;  /* 0x0000003cff167e24 */ /* 0x000fe4000f8e00ff */
[C---:B------:R-:W-:Y:S01]  /*e3a0*/  FADD.FTZ R21, R181.reuse, R166 ;  /* 0x000000a6b5157221 */ /* 0x040fe20000010000 */
[----:B------:R-:W-:Y:S01]  /*e3b0*/  FADD.FTZ R5, R20, R5 ;  /* 0x0000000514057221 */ /* 0x000fe20000010000 */
[----:B------:R-:W-:-:S02]  /*e3c0*/  F2FP.F16.F32.PACK_AB R200, R181, R200 ;  /* 0x000000c8b5c8723e */ /* 0x000fc400000000ff */
[----:B------:R-:W-:Y:S01]  /*e3d0*/  FADD.FTZ R156, R202, R21 ;  /* 0x00000015ca9c7221 */ /* 0x000fe20000010000 */
[----:B------:R-:W-:Y:S01]  /*e3e0*/  FADD.FTZ R5, R162, R5 ;  /* 0x00000005a2057221 */ /* 0x000fe20000010000 */
[C---:B------:R-:W-:Y:S02]  /*e3f0*/  F2FP.F16.F32.PACK_AB R202, R169.reuse, R202 ;  /* 0x000000caa9ca723e */ /* 0x040fe400000000ff */
[----:B------:R-:W-:Y:S01]  /*e400*/  FADD.FTZ R21, R169, R156 ;  /* 0x0000009ca9157221 */ /* 0x000fe20000010000 */
[----:B------:R-:W-:Y:S01]  /*e410*/  FADD.FTZ R5, R155, R5 ;  /* 0x000000059b057221 */ /* 0x000fe20000010000 */
[----:B------:R-:W-:Y:S02]  /*e420*/  MOV R20, R3 ;  /* 0x0000000300147202 */ /* 0x000fe40000000f00 */
[----:B------:R-:W-:Y:S01]  /*e430*/  FADD.FTZ R154, R196, R21 ;  /* 0x00000015c49a7221 */ /* 0x000fe20000010000 */
[----:B------:R-:W-:Y:S01]  /*e440*/  FADD.FTZ R5, R158, R5 ;  /* 0x000000059e057221 */ /* 0x000fe20000010000 */
[----:B------:R-:W-:-:S02]  /*e450*/  F2FP.F16.F32.PACK_AB R196, R185, R196 ;  /* 0x000000c4b9c4723e */ /* 0x000fc400000000ff */
[----:B------:R-:W-:Y:S01]  /*e460*/  FADD.FTZ R21, R185, R154 ;  /* 0x0000009ab9157221 */ /* 0x000fe20000010000 */
[----:B------:R-:W-:-:S03]  /*e470*/  FADD.FTZ R5, R159, R5 ;  /* 0x000000059f057221 */ /* 0x000fc60000010000 */
[----:B------:R-:W-:Y:S01]  /*e480*/  FADD.FTZ R154, R198, R21 ;  /* 0x00000015c69a7221 */ /* 0x000fe20000010000 */
[----:B------:R-:W-:-:S03]  /*e490*/  F2FP.F16.F32.PACK_AB R198, R161, R198 ;  /* 0x000000c6a1c6723e */ /* 0x000fc600000000ff */
[----:B------:R-:W-:-:S04]  /*e4a0*/  FADD.FTZ R154, R161, R154 ;  /* 0x0000009aa19a7221 */ /* 0x000fc80000010000 */
[----:B------:R-:W-:Y:S01]  /*e4b0*/  FADD.FTZ R21, R19, R154 ;  /* 0x0000009a13157221 */ /* 0x000fe20000010000 */
[----:B------:R-:W-:-:S03]  /*e4c0*/  IMAD.MOV.U32 R19, RZ, RZ, R4 ;  /* 0x000000ffff137224 */ /* 0x000fc600078e0004 */
[----:B------:R-:W-:-:S04]  /*e4d0*/  FADD.FTZ R21, R152, R21 ;  /* 0x0000001598157221 */ /* 0x000fc80000010000 */
[----:B------:R-:W-:Y:S01]  /*e4e0*/  FADD.FTZ R14, R160, R21 ;  /* 0x00000015a00e7221 */ /* 0x000fe20000010000 */
[----:B------:R-:W-:-:S03]  /*e4f0*/  IMAD.U32 R21, RZ, RZ, UR6 ;  /* 0x00000006ff157e24 */ /* 0x000fc6000f8e00ff */
[----:B------:R-:W-:Y:S01]  /*e500*/  FADD.FTZ R14, R165, R14 ;  /* 0x0000000ea50e7221 */ /* 0x000fe20000010000 */
[----:B0-----:R-:W-:Y:S06]  /*e510*/  @P2 BRA `(.L_x_2119) ;  /* 0xffffffc0004c2947 */ /* 0x001fec000383ffff */
.L_x_2110:
        /* <DEDUP_REMOVED lines=131> */
.L_x_2120:
[----:B------:R-:W-:Y:S02]  /*ed50*/  R2UR UR6, R17 ;  /* 0x00000000110672ca */ /* 0x000fe400000e0000 */
[----:B------:R-:W-:-:S11]  /*ed60*/  R2UR UR4, R16 ;  /* 0x00000000100472ca */ /* 0x000fd600000e0000 */
[----:B------:R-:W-:Y:S02]  /*ed70*/  ULEA UR7, UR60, UR6, 0x3 ;  /* 0x000000063c077291 */ /* 0x000fe4000f8e183f */
[----:B------:R-:W-:-:S04]  /*ed80*/  MOV R0, UR4 ;  /* 0x0000000400007c02 */ /* 0x000fc80008000f00 */
[----:B------:R-:W-:-:S04]  /*ed90*/  SHF.L.U32 R0, R0, 0x1f, RZ ;  /* 0x0000001f00007819 */ /* 0x000fc800000006ff */
[----:B------:R0:W1:Y:S01]  /*eda0*/  SYNCS.PHASECHK.TRANS64.TRYWAIT P2, [UR7+0x38850], R0 ;  /* 0x03885000ff0075a7 */ /* 0x0000620008040147 */
[----:B------:R-:W-:Y:S05]  /*edb0*/  @!P0 BRA `(.L_x_2121) ;  /* 0x0000000000048947 */ /* 0x000fea0003800000 */
[----:B------:R-:W-:Y:S01]  /*edc0*/  BPT.TRAP 0x1 ;  /* 0x000000040000795c */ /* 0x000fe20000300000 */
.L_x_2121:
[----:B-1----:R-:W-:Y:S05]  /*edd0*/  @P2 BRA `(.L_x_2122) ;  /* 0x0000000000082947 */ /* 0x002fea0003800000 */
[----:B------:R-:W1:Y:S02]  /*ede0*/  SYNCS.PHASECHK.TRANS64.TRYWAIT P0, [UR7+0x38850], R0 ;  /* 0x03885000ff0075a7 */ /* 0x000e640008000147 */
[----:B-1----:R-:W-:Y:S05]  /*edf0*/  @!P0 BRA `(.L_x_2123) ;  /* 0x0000009400108947 */ /* 0x002fea0003800000 */
.L_x_2122:
[----:B------:R-:W-:Y:S01]  /*ee00*/  R2UR UR4, R17 ;  /* 0x00000000110472ca */ /* 0x000fe200000e0000 */
[----:B------:R-:W-:Y:S01]  /*ee10*/  WARPGROUP.ARRIVE ;  /* 0x00000000000079c5 */ /* 0x000fe20000000000 */
[----:B------:R-:W-:Y:S01]  /*ee20*/  UMOV UR11, 0x40000040 ;  /* 0x40000040000b7882 */ /* 0x000fe20000000000 */
[----:B01----:R-:W0:Y:S01]  /*ee30*/  SHFL.BFLY PT, R0, R5, 0x2, 0x1f ;  /* 0x0c401f0005007f89 */ /* 0x003e2200000e0000 */
[----:B------:R-:W-:Y:S01]  /*ee40*/  IMAD.MOV.U32 R6, RZ, RZ, RZ ;  /* 0x000000ffff067224 */ /* 0x000fe200078e00ff */
[----:B------:R-:W-:Y:S01]  /*ee50*/  R2UR UR9, R220 ;  /* 0x00000000dc0972ca */ /* 0x000fe200000e0000 */
[----:B------:R-:W-:Y:S01]  /*ee60*/  IMAD.U32 R12, RZ, RZ, UR7 ;  /* 0x00000007ff0c7e24 */ /* 0x000fe2000f8e00ff */
[----:B------:R-:W1:Y:S01]  /*ee70*/  SHFL.BFLY PT, R7, R14, 0x2, 0x1f ;  /* 0x0c401f000e077f89 */ /* 0x000e6200000e0000 */
[----:B------:R-:W-:Y:S02]  /*ee80*/  R2UR UR8, R16 ;  /* 0x00000000100872ca */ /* 0x000fe400000e0000 */
[----:B------:R-:W-:-:S03]  /*ee90*/  MOV R13, UR5 ;  /* 0x00000005000d7c02 */ /* 0x000fc60008000f00 */
[----:B------:R-:W-:-:S04]  /*eea0*/  UIADD3 UR4, UR4, 0x400, URZ ;  /* 0x0000040004047890 */ /* 0x000fc8000fffe03f */
[----:B------:R-:W-:Y:S02]  /*eeb0*/  USHF.R.U32.HI UR4, URZ, 0x4, UR4 ;  /* 0x000000043f047899 */ /* 0x000fe40008011604 */
[----:B------:R-:W-:Y:S02]  /*eec0*/  UIADD3 UR9, UR9, 0x1, URZ ;  /* 0x0000000109097890 */ /* 0x000fe4000fffe03f */
[----:B------:R-:W-:-:S04]  /*eed0*/  ULOP3.LUT UR4, UR4, 0x3fff, URZ, 0xc0, !UPT ;  /* 0x00003fff04047892 */ /* 0x000fc8000f8ec03f */
[----:B------:R-:W-:Y:S01]  /*eee0*/  ULOP3.LUT UR4, UR4, 0x2800000, URZ, 0xfc, !UPT ;  /* 0x0280000004047892 */ /* 0x000fe2000f8efc3f */
[----:B------:R-:W-:Y:S02]  /*eef0*/  IMAD.U32 R220, RZ, RZ, UR9 ;  /* 0x00000009ffdc7e24 */ /* 0x000fe4000f8e00ff */
[----:B0-----:R-:W-:Y:S01]  /*ef00*/  FADD.FTZ R2, R0, R5 ;  /* 0x0000000500027221 */ /* 0x001fe20000010000 */
[----:B------:R-:W-:Y:S01]  /*ef10*/  IMAD.MOV.U32 R5, RZ, RZ, RZ ;  /* 0x000000ffff057224 */ /* 0x000fe200078e00ff */
[----:B------:R-:W-:Y:S01]  /*ef20*/  UIMAD UR4, UR60, 0xa00, UR4 ;  /* 0x00000a003c0478a4 */ /* 0x000fe2000f8e0204 */
[----:B-1----:R-:W-:Y:S02]  /*ef30*/  FADD.FTZ R7, R7, R14 ;  /* 0x0000000e07077221 */ /* 0x002fe40000010000 */
[----:B------:R-:W0:Y:S01]  /*ef40*/  SHFL.BFLY PT, R9, R2, 0x1, 0x1f ;  /* 0x0c201f0002097f89 */ /* 0x000e2200000e0000 */
[----:B------:R-:W-:Y:S02]  /*ef50*/  UIADD3 UR6, UR4, 0x80, URZ ;  /* 0x0000008004067890 */ /* 0x000fe4000fffe03f */
[----:B------:R-:W-:Y:S01]  /*ef60*/  UIADD3 UR60, UR60, 0x1, URZ ;  /* 0x000000013c3c7890 */ /* 0x000fe2000fffe03f */
[----:B------:R-:W1:Y:S01]  /*ef70*/  SHFL.BFLY PT, R0, R7, 0x1, 0x1f ;  /* 0x0c201f0007007f89 */ /* 0x000e6200000e0000 */
[----:B------:R-:W-:-:S02]  /*ef80*/  UMOV UR10, UR4 ;  /* 0x00000004000a7c82 */ /* 0x000fc40008000000 */
[----:B------:R-:W-:Y:S01]  /*ef90*/  HGMMA.64x256x16.F32 R24, R208, gdesc[UR8].tnspB, R24, gsb0 ;  /* 0x43e00008d0187df0 */ /* 0x000fe20008000818 */
[----:B------:R-:W-:Y:S01]  /*efa0*/  UMOV UR10, UR6 ;  /* 0x00000006000a7c82 */ /* 0x000fe20008000000 */
[----:B------:R-:W-:Y:S01]  /*efb0*/  UMOV UR11, 0x40000040 ;  /* 0x40000040000b7882 */ /* 0x000fe20000000000 */
[----:B------:R-:W-:Y:S02]  /*efc0*/  UIADD3 UR6, UR4, 0x100, URZ ;  /* 0x0000010004067890 */ /* 0x000fe4000fffe03f */
[----:B------:R-:W-:-:S04]  /*efd0*/  UISETP.NE.AND UP0, UPT, UR60, 0x2, UPT ;  /* 0x000000023c00788c */ /* 0x000fc8000bf05270 */
[----:B------:R-:W-:Y:S01]  /*efe0*/  USEL UR60, UR60, URZ, UP0 ;  /* 0x0000003f3c3c7287 */ /* 0x000fe20008000000 */
[----:B0-----:R-:W-:Y:S01]  /*eff0*/  FADD.FTZ R11, R2, R9 ;  /* 0x00000009020b7221 */ /* 0x001fe20000010000 */
[----:B------:R-:W-:Y:S02]  /*f000*/  IMAD.MOV.U32 R2, RZ, RZ, -0x800000 ;  /* 0xff800000ff027424 */ /* 0x000fe400078e00ff */
[----:B-1----:R-:W-:Y:S02]  /*f010*/  FADD.FTZ R10, R7, R0 ;  /* 0x00000000070a7221 */ /* 0x002fe40000010000 */
[----:B------:R-:W-:Y:S01]  /*f020*/  FSETP.NE.FTZ.AND P2, PT, R11, RZ, PT ;  /* 0x000000ff0b00720b */ /* 0x000fe20003f55000 */
[----:B------:R-:W-:Y:S02]  /*f030*/  IMAD.U32 R7, RZ, RZ, UR5 ;  /* 0x00000005ff077e24 */ /* 0x000fe4000f8e00ff */
[----:B------:R-:W-:Y:S01]  /*f040*/  IMAD.MOV.U32 R0, RZ, RZ, -0x800000 ;  /* 0xff800000ff007424 */ /* 0x000fe200078e00ff */
[----:B------:R-:W-:-:S09]  /*f050*/  FSETP.NE.FTZ.AND P0, PT, R10, RZ, PT ;  /* 0x000000ff0a00720b */ /* 0x000fd20003f15000 */
[----:B------:R-:W0:Y:S01]  /*f060*/  @P2 MUFU.LG2 R9, R11 ;  /* 0x0000000b00092308 */ /* 0x000e220000000c00 */
[----:B------:R-:W-:-:S03]  /*f070*/  @P2 FMUL.FTZ R13, R13, 0.69314718246459960938 ;  /* 0x3f3172180d0d2820 */ /* 0x000fc60000410000 */
[----:B------:R-:W-:-:S04]  /*f080*/  @P0 FMUL.FTZ R7, R7, 0.69314718246459960938 ;  /* 0x3f31721807070820 */ /* 0x000fc80000410000 */
[----:B------:R-:W-:Y:S08]  /*f090*/  @P0 MUFU.RCP R6, R10 ;  /* 0x0000000a00060308 */ /* 0x000ff00000001000 */
[----:B------:R0:W1:Y:S08]  /*f0a0*/  @P0 MUFU.LG2 R8, R10 ;  /* 0x0000000a00080308 */ /* 0x0000700000000c00 */
[----:B------:R-:W2:Y:S01]  /*f0b0*/  @P2 MUFU.RCP R5, R11 ;  /* 0x0000000b00052308 */ /* 0x000ea20000001000 */
[----:B0-----:R-:W-:Y:S01]  /*f0c0*/  @P2 FMUL.FTZ R10, R9, 0.69314718246459960938 ;  /* 0x3f317218090a2820 */ /* 0x001fe20000410000 */
[----:B------:R-:W-:-:S03]  /*f0d0*/  @!P1 VIADD R9, R12, 0x38860 ;  /* 0x000388600c099836 */ /* 0x000fc60000000000 */
[----:B------:R-:W-:Y:S02]  /*f0e0*/  @P2 FFMA.FTZ R0, R13, R3, R10 ;  /* 0x000000030d002223 */ /* 0x000fe4000001000a */
[----:B------:R-:W-:Y:S01]  /*f0f0*/  @!P1 PRMT R9, RZ, 0x654, R9 ;  /* 0x00000654ff099816 */ /* 0x000fe20000000009 */
[----:B-1----:R-:W-:-:S04]  /*f100*/  @P0 FMUL.FTZ R8, R8, 0.69314718246459960938 ;  /* 0x3f31721808080820 */ /* 0x002fc80000410000 */
        /* <DEDUP_REMOVED lines=22> */
[----:B------:R-:W-:-:S06]  /*f270*/  ULOP3.LUT UR8, UR8, UR4, URZ, 0x3c, !UPT ;  /* 0x0000000408087292 */ /* 0x000fcc000f8e3c3f */
[----:B------:R-:W-:Y:S01]  /*f280*/  MOV R16, UR8 ;  /* 0x0000000800107c02 */ /* 0x000fe20008000f00 */
[----:B------:R-:W-:Y:S02]  /*f290*/  WARPGROUP.DEPBAR.LE gsb0, 0x0 ;  /* 0x00008000000079c5 */ /* 0x000fe40000010000 */
[----:B------:R-:W-:-:S12]  /*f2a0*/  WARPGROUP.ARRIVE ;  /* 0x00000000000079c5 */ /* 0x000fd80000000000 */
[----:B------:R-:W-:Y:S03]  /*f2b0*/  HGMMA.64x256x16.F32 R24, R192, gdesc[UR8].tnspB, R24, gsb0 ;  /* 0x43e00008c0187df0 */ /* 0x000fe60008000818 */
[----:B------:R-:W-:Y:S02]  /*f2c0*/  WARPGROUP.DEPBAR.LE gsb0, 0x0 ;  /* 0x00008000000079c5 */ /* 0x000fe40000010000 */
[----:B------:R0:W-:Y:S01]  /*f2d0*/  @!P1 SYNCS.ARRIVE.TRANS64.RED.A1T0 RZ, [R9+URZ], RZ ;  /* 0x000000ff09ff99a7 */ /* 0x0001e2000810043f */
[-C--:B--2---:R-:W-:Y:S01]  /*f2e0*/  FMUL.FTZ R3, R83, R5.reuse ;  /* 0x0000000553037220 */ /* 0x084fe20000410000 */
        /* <DEDUP_REMOVED lines=127> */
.L_x_2093:
[----:B------:R-:W0:Y:S01]  /*fae0*/  S2R R4, SR_CgaCtaId ;  /* 0x0000000000047919 */ /* 0x000e220000008800 */
[----:B------:R-:W-:Y:S01]  /*faf0*/  MOV R19, 0x400 ;  /* 0x0000040000137802 */ /* 0x000fe20000000f00 */
[----:B------:R-:W-:Y:S01]  /*fb00*/  BSSY B0, `(.L_x_2124) ;  /* 0x00002ce000007945 */ /* 0x000fe20003800000 */
[----:B------:R-:W-:Y:S02]  /*fb10*/  BAR.SYNC.DEFER_BLOCKING 0x5, 0x120 ;  /* 0x0144800000007b1d */ /* 0x000fe40000010000 */
[----:B0-----:R-:W-:-:S05]  /*fb20*/  LEA R19, R4, R19, 0x18 ;  /* 0x0000001304137211 */ /* 0x001fca00078ec0ff */
[----:B------:R-:W0:Y:S02]  /*fb30*/  LDS.128 R4, [R19+0x388d0] ;  /* 0x0388d00013047984 */ /* 0x000e240000000c00 */
[----:B0-----:R-:W-:Y:S02]  /*fb40*/  R2UR UR4, R5 ;  /* 0x00000000050472ca */ /* 0x001fe400000e0000 */
[----:B------:R-:W-:-:S11]  /*fb50*/  R2UR UR5, R6 ;  /* 0x00000000060572ca */ /* 0x000fd600000e0000 */
[----:B------:R-:W-:Y:S01]  /*fb60*/  IMAD.U32 R22, RZ, RZ, UR4 ;  /* 0x00000004ff167e24 */ /* 0x000fe2000f8e00ff */
[----:B------:R-:W-:Y:S06]  /*fb70*/  BAR.ARV 0x4, 0x120 ;  /* 0x0104800000007b1d */ /* 0x000fec0000002000 */
[----:B------:R-:W-:Y:S05]  /*fb80*/  @P0 BRA `(.L_x_2125) ;  /* 0x0000001c00c00947 */ /* 0x000fea0003800000 */
        /* <DEDUP_REMOVED lines=29> */
[----:B------:R-:W-:-:S02]  /*fd60*/  IADD3 R173, P0, R106, 0x40, RZ ;  /* 0x000000406aad7810 */ /* 0x000fc40007f1e0ff */
[C---:B------:R-:W-:Y:S01]  /*fd70*/  IADD3 R175, P4, R106.reuse, 0x60, RZ ;  /* 0x000000606aaf7810 */ /* 0x040fe20007f9e0ff */
[--C-:B------:R-:W-:Y:S01]  /*fd80*/  IMAD.X R11, RZ, RZ, R107.reuse, P1 ;  /* 0x000000ffff0b7224 */ /* 0x100fe200008e066b */
[C---:B------:R-:W-:Y:S01]  /*fd90*/  LOP3.LUT R9, R106.reuse, 0x380, RZ, 0xc0, !PT ;  /* 0x000003806a097812 */ /* 0x040fe200078ec0ff */
[--C-:B------:R-:W-:Y:S01]  /*fda0*/  IMAD.X R13, RZ, RZ, R107.reuse, P0 ;  /* 0x000000ffff0d7224 */ /* 0x100fe200000e066b */
[C---:B------:R-:W-:Y:S01]  /*fdb0*/  IADD3 R177, P3, R106.reuse, 0x4000, RZ ;  /* 0x000040006ab17810 */ /* 0x040fe20007f7e0ff */
[--C-:B------:R-:W-:Y:S01]  /*fdc0*/  IMAD.X R15, RZ, RZ, R107.reuse, P4 ;  /* 0x000000ffff0f7224 */ /* 0x100fe200020e066b */
[C---:B------:R-:W-:Y:S02]  /*fdd0*/  IADD3 R179, P6, R106.reuse, 0x4020, RZ ;  /* 0x000040206ab37810 */ /* 0x040fe40007fde0ff */
[C---:B------:R-:W-:Y:S02]  /*fde0*/  IADD3 R181, P5, R106.reuse, 0x4040, RZ ;  /* 0x000040406ab57810 */ /* 0x040fe40007fbe0ff */
[C---:B------:R-:W-:Y:S01]  /*fdf0*/  IADD3 R183, P2, R106.reuse, 0x4060, RZ ;  /* 0x000040606ab77810 */ /* 0x040fe20007f5e0ff */
[--C-:B------:R-:W-:Y:S01]  /*fe00*/  IMAD.X R31, RZ, RZ, R107.reuse, P6 ;  /* 0x000000ffff1f7224 */ /* 0x100fe200030e066b */
[----:B------:R-:W-:Y:S01]  /*fe10*/  IADD3 R185, P1, R106, 0x8000, RZ ;  /* 0x000080006ab97810 */ /* 0x000fe20007f3e0ff */
[--C-:B------:R-:W-:Y:S01]  /*fe20*/  IMAD.X R39, RZ, RZ, R107.reuse, P5 ;  /* 0x000000ffff277224 */ /* 0x100fe200028e066b */
[----:B------:R-:W-:Y:S01]  /*fe30*/  LOP3.LUT R10, R171, 0x380, RZ, 0xc0, !PT ;  /* 0x00000380ab0a7812 */ /* 0x000fe200078ec0ff */
[--C-:B------:R-:W-:Y:S01]  /*fe40*/  IMAD.X R47, RZ, RZ, R107.reuse, P2 ;  /* 0x000000ffff2f7224 */ /* 0x100fe200010e066b */
[----:B------:R-:W-:Y:S01]  /*fe50*/  LOP3.LUT R12, R173, 0x380, RZ, 0xc0, !PT ;  /* 0x00000380ad0c7812 */ /* 0x000fe200078ec0ff */
[----:B------:R-:W-:Y:S01]  /*fe60*/  IMAD.X R55, RZ, RZ, R107, P1 ;  /* 0x000000ffff377224 */ /* 0x000fe200008e066b */
[----:B------:R-:W-:-:S02]  /*fe70*/  LOP3.LUT R14, R175, 0x380, RZ, 0xc0, !PT ;  /* 0x00000380af0e7812 */ /* 0x000fc400078ec0ff */
[----:B------:R-:W-:Y:S02]  /*fe80*/  SHF.R.U64 R9, R9, 0x3, RZ ;  /* 0x0000000309097819 */ /* 0x000fe400000012ff */
[----:B------:R-:W-:Y:S02]  /*fe90*/  LOP3.LUT R20, R177, 0x380, RZ, 0xc0, !PT ;  /* 0x00000380b1147812 */ /* 0x000fe400078ec0ff */
[----:B------:R-:W-:Y:S02]  /*fea0*/  IADD3 R187, P0, R106, 0x8020, RZ ;  /* 0x000080206abb7810 */ /* 0x000fe40007f1e0ff */
[----:B------:R-:W-:Y:S02]  /*feb0*/  SHF.R.U64 R10, R10, 0x3, RZ ;  /* 0x000000030a0a7819 */ /* 0x000fe400000012ff */
[----:B------:R-:W-:Y:S02]  /*fec0*/  LOP3.LUT R30, R179, 0x380, RZ, 0xc0, !PT ;  /* 0x00000380b31e7812 */ /* 0x000fe400078ec0ff */
[----:B------:R-:W-:-:S02]  /*fed0*/  IADD3 R189, P4, R106, 0x8040, RZ ;  /* 0x000080406abd7810 */ /* 0x000fc40007f9e0ff */
[----:B------:R-:W-:Y:S02]  /*fee0*/  IADD3.X R21, RZ, R107, RZ, P3, !PT ;  /* 0x0000006bff157210 */ /* 0x000fe40001ffe4ff */
[----:B------:R-:W-:Y:S01]  /*fef0*/  SHF.R.U64 R12, R12, 0x3, RZ ;  /* 0x000000030c0c7819 */ /* 0x000fe200000012ff */
[--C-:B------:R-:W-:Y:S01]  /*ff00*/  IMAD.X R71, RZ, RZ, R107.reuse, P4 ;  /* 0x000000ffff477224 */ /* 0x100fe200020e066b */
[----:B------:R-:W-:Y:S02]  /*ff10*/  LOP3.LUT R38, R181, 0x380, RZ, 0xc0, !PT ;  /* 0x00000380b5267812 */ /* 0x000fe400078ec0ff */
[C---:B------:R-:W-:Y:S02]  /*ff20*/  IADD3 R191, P3, R106.reuse, 0x8060, RZ ;  /* 0x000080606abf7810 */ /* 0x040fe40007f7e0ff */
[C---:B------:R-:W-:Y:S02]  /*ff30*/  IADD3 R193, P6, R106.reuse, 0xc000, RZ ;  /* 0x0000c0006ac17810 */ /* 0x040fe40007fde0ff */
[C---:B------:R-:W-:Y:S01]  /*ff40*/  IADD3 R6, P5, R106.reuse, 0xc020, RZ ;  /* 0x0000c0206a067810 */ /* 0x040fe20007fbe0ff */
[--C-:B------:R-:W-:Y:S01]  /*ff50*/  IMAD.X R79, RZ, RZ, R107.reuse, P3 ;  /* 0x000000ffff4f7224 */ /* 0x100fe200018e066b */
[C---:B------:R-:W-:Y:S01]  /*ff60*/  IADD3 R102, P2, R106.reuse, 0xc040, RZ ;  /* 0x0000c0406a667810 */ /* 0x040fe20007f5e0ff */
[--C-:B------:R-:W-:Y:S01]  /*ff70*/  IMAD.X R95, RZ, RZ, R107.reuse, P6 ;  /* 0x000000ffff5f7224 */ /* 0x100fe200030e066b */
[----:B------:R-:W-:Y:S01]  /*ff80*/  IADD3 R23, P1, R106, 0xc060, RZ ;  /* 0x0000c0606a177810 */ /* 0x000fe20007f3e0ff */
[----:B------:R-:W-:Y:S01]  /*ff90*/  IMAD.X R99, RZ, RZ, R107, P5 ;  /* 0x000000ffff637224 */ /* 0x000fe200028e066b */
[----:B------:R-:W-:-:S02]  /*ffa0*/  SHF.R.U64 R14, R14, 0x3, RZ ;  /* 0x000000030e0e7819 */ /* 0x000fc400000012ff */
[----:B------:R-:W-:Y:S02]  /*ffb0*/  LOP3.LUT R46, R183, 0x380, RZ, 0xc0, !PT ;  /* 0x00000380b72e7812 */ /* 0x000fe400078ec0ff */
[----:B------:R-:W-:Y:S01]  /*ffc0*/  LOP3.LUT R106, R9, R106, RZ, 0x3c, !PT ;  /* 0x0000006a096a7212 */ /* 0x000fe200078e3cff */
[----:B------:R-:W-:Y:S01]  /*ffd0*/  IMAD.X R9, RZ, RZ, R107, P1 ;  /* 0x000000ffff097224 */ /* 0x000fe200008e066b */
[----:B------:R-:W-:Y:S02]  /*ffe0*/  SHF.R.U64 R20, R20, 0x3, RZ ;  /* 0x0000000314147819 */ /* 0x000fe400000012ff */
[----:B------:R-:W-:Y:S02]  /*fff0*/  LOP3.LUT R54, R185, 0x380, RZ, 0xc0, !PT ;  /* 0x00000380b9367812 */ /* 0x000fe400078ec0ff */
[----:B------:R-:W-:Y:S02]  /*10000*/  LOP3.LUT R10, R10, R171, RZ, 0x3c, !PT ;  /* 0x000000ab0a0a7212 */ /* 0x000fe400078e3cff */
[----:B------:R-:W-:-:S02]  /*10010*/  SHF.R.U64 R30, R30, 0x3, RZ ;  /* 0x000000031e1e7819 */ /* 0x000fc400000012ff */
[----:B------:R-:W-:Y:S02]  /*10020*/  LOP3.LUT R62, R187, 0x380, RZ, 0xc0, !PT ;  /* 0x00000380bb3e7812 */ /* 0x000fe400078ec0ff */
[----:B------:R-:W-:Y:S02]  /*10030*/  LOP3.LUT R12, R12, R173, RZ, 0x3c, !PT ;  /* 0x000000ad0c0c7212 */ /* 0x000fe400078e3cff */
[----:B------:R-:W-:Y:S02]  /*10040*/  SHF.R.U64 R38, R38, 0x3, RZ ;  /* 0x0000000326267819 */ /* 0x000fe400000012ff */
[----:B------:R-:W-:Y:S02]  /*10050*/  LOP3.LUT R70, R189, 0x380, RZ, 0xc0, !PT ;  /* 0x00000380bd467812 */ /* 0x000fe400078ec0ff */
[----:B------:R-:W-:Y:S02]  /*10060*/  LOP3.LUT R14, R14, R175, RZ, 0x3c, !PT ;  /* 0x000000af0e0e7212 */ /* 0x000fe400078e3cff */
[----:B------:R-:W-:-:S02]  /*10070*/  SHF.R.U64 R46, R46, 0x3, RZ ;  /* 0x000000032e2e7819 */ /* 0x000fc400000012ff */
[----:B------:R-:W-:Y:S02]  /*10080*/  LOP3.LUT R78, R191, 0x380, RZ, 0xc0, !PT ;  /* 0x00000380bf4e7812 */ /* 0x000fe400078ec0ff */
[-C--:B------:R-:W-:Y:S02]  /*10090*/  IADD3.X R63, RZ, R107.reuse, RZ, P0, !PT ;  /* 0x0000006bff3f7210 */ /* 0x080fe400007fe4ff */
[----:B------:R-:W-:Y:S02]  /*100a0*/  IADD3.X R103, RZ, R107, RZ, P2, !PT ;  /* 0x0000006bff677210 */ /* 0x000fe400017fe4ff */
[----:B------:R-:W-:Y:S02]  /*100b0*/  LOP3.LUT R20, R20, R177, RZ, 0x3c, !PT ;  /* 0x000000b114147212 */ /* 0x000fe400078e3cff */
[----:B------:R-:W-:Y:S02]  /*100c0*/  SHF.R.U64 R54, R54, 0x3, RZ ;  /* 0x0000000336367819 */ /* 0x000fe400000012ff */
[----:B------:R-:W-:-:S02]  /*100d0*/  LOP3.LUT R94, R193, 0x380, RZ, 0xc0, !PT ;  /* 0x00000380c15e7812 */ /* 0x000fc400078ec0ff */
[----:B------:R-:W-:Y:S01]  /*100e0*/  MOV R106, R106 ;  /* 0x0000006a006a7202 */ /* 0x000fe20000000f00 */
[----:B------:R-:W-:Y:S01]  /*100f0*/  BAR.SYNC.DEFER_BLOCKING 0x1, 0x100 ;  /* 0x0044000000007b1d */ /* 0x000fe20000010000 */
[----:B------:R-:W-:Y:S02]  /*10100*/  LOP3.LUT R30, R30, R179, RZ, 0x3c, !PT ;  /* 0x000000b31e1e7212 */ /* 0x000fe400078e3cff */
[----:B------:R-:W-:Y:S02]  /*10110*/  SHF.R.U64 R62, R62, 0x3, RZ ;  /* 0x000000033e3e7819 */ /* 0x000fe400000012ff */
[----:B------:R-:W-:Y:S02]  /*10120*/  LOP3.LUT R98, R6, 0x380, RZ, 0xc0, !PT ;  /* 0x0000038006627812 */ /* 0x000fe400078ec0ff */
[----:B------:R-:W-:Y:S02]  /*10130*/  LOP3.LUT R107, R102, 0x380, RZ, 0xc0, !PT ;  /* 0x00000380666b7812 */ /* 0x000fe400078ec0ff */
[----:B------:R-:W-:-:S02]  /*10140*/  MOV R10, R10 ;  /* 0x0000000a000a7202 */ /* 0x000fc40000000f00 */
[----:B------:R-:W-:Y:S02]  /*10150*/  LOP3.LUT R38, R38, R181, RZ, 0x3c, !PT ;  /* 0x000000b526267212 */ /* 0x000fe400078e3cff */
[----:B------:R-:W-:Y:S02]  /*10160*/  SHF.R.U64 R70, R70, 0x3, RZ ;  /* 0x0000000346467819 */ /* 0x000fe400000012ff */
[----:B------:R-:W-:Y:S02]  /*10170*/  MOV R12, R12 ;  /* 0x0000000c000c7202 */ /* 0x000fe40000000f00 */
[----:B------:R-:W-:Y:S02]  /*10180*/  LOP3.LUT R46, R46, R183, RZ, 0x3c, !PT ;  /* 0x000000b72e2e7212 */ /* 0x000fe400078e3cff */
[----:B------:R-:W-:Y:S02]  /*10190*/  SHF.R.U64 R78, R78, 0x3, RZ ;  /* 0x000000034e4e7819 */ /* 0x000fe400000012ff */
[----:B------:R-:W-:-:S02]  /*101a0*/  LOP3.LUT R163, R23, 0x380, RZ, 0xc0, !PT ;  /* 0x0000038017a37812 */ /* 0x000fc400078ec0ff */
[----:B------:R-:W-:Y:S01]  /*101b0*/  MOV R14, R14 ;  /* 0x0000000e000e7202 */ /* 0x000fe20000000f00 */
[----:B------:R0:W-:Y:S01]  /*101c0*/  STSM.16.M88.4 [R106], R24 ;  /* 0x000000186a007844 */ /* 0x0001e20000000200 */
[----:B------:R-:W-:Y:S02]  /*101d0*/  LOP3.LUT R54, R54, R185, RZ, 0x3c, !PT ;  /* 0x000000b936367212 */ /* 0x000fe400078e3cff */
[----:B------:R-:W-:Y:S01]  /*101e0*/  SHF.R.U64 R94, R94, 0x3, RZ ;  /* 0x000000035e5e7819 */ /* 0x000fe200000012ff */
[----:B------:R1:W-:Y:S01]  /*101f0*/  STSM.16.M88.4 [R10], R32 ;  /* 0x000000200a007844 */ /* 0x0003e20000000200 */
[----:B------:R-:W-:Y:S02]  /*10200*/  MOV R20, R20 ;  /* 0x0000001400147202 */ /* 0x000fe40000000f00 */
[----:B------:R-:W-:Y:S01]  /*10210*/  F2FP.F16.F32.PACK_AB R59, R155, R59 ;  /* 0x0000003b9b3b723e */ /* 0x000fe200000000ff */
[----:B------:R2:W-:Y:S01]  /*10220*/  STSM.16.M88.4 [R12], R40 ;  /* 0x000000280c007844 */ /* 0x0005e20000000200 */
[----:B------:R-:W-:-:S02]  /*10230*/  F2FP.F16.F32.PACK_AB R65, R154, R66 ;  /* 0x000000429a41723e */ /* 0x000fc400000000ff */
[----:B------:R-:W-:Y:S01]  /*10240*/  F2FP.F16.F32.PACK_AB R72, R73, R72 ;  /* 0x000000484948723e */ /* 0x000fe200000000ff */
[----:B------:R2:W-:Y:S01]  /*10250*/  STSM.16.M88.4 [R14], R48 ;  /* 0x000000300e007844 */ /* 0x0005e20000000200 */
[----:B------:R-:W-:Y:S02]  /*10260*/  LOP3.LUT R62, R62, R187, RZ, 0x3c, !PT ;  /* 0x000000bb3e3e7212 */ /* 0x000fe400078e3cff */
[----:B------:R-:W-:Y:S01]  /*10270*/  SHF.R.U64 R29, R98, 0x3, RZ ;  /* 0x00000003621d7819 */ /* 0x000fe200000012ff */
[----:B------:R2:W-:Y:S01]  /*10280*/  STSM.16.M88.4 [R20], R56 ;  /* 0x0000003814007844 */ /* 0x0005e20000000200 */
[----:B------:R-:W-:Y:S02]  /*10290*/  SHF.R.U64 R107, R107, 0x3, RZ ;  /* 0x000000036b6b7819 */ /* 0x000fe400000012ff */
[----:B------:R-:W-:Y:S02]  /*102a0*/  MOV R30, R30 ;  /* 0x0000001e001e7202 */ /* 0x000fe40000000f00 */
[----:B------:R-:W-:-:S02]  /*102b0*/  F2FP.F16.F32.PACK_AB R66, R69, R68 ;  /* 0x000000444542723e */ /* 0x000fc400000000ff */
[----:B------:R-:W-:Y:S02]  /*102c0*/  F2FP.F16.F32.PACK_AB R67, R153, R67 ;  /* 0x000000439943723e */ /* 0x000fe400000000ff */
[----:B------:R-:W-:Y:S02]  /*102d0*/  F2FP.F16.F32.PACK_AB R73, R152, R74 ;  /* 0x0000004a9849723e */ /* 0x000fe400000000ff */
[----:B------:R-:W-:Y:S01]  /*102e0*/  F2FP.F16.F32.PACK_AB R80, R81, R80 ;  /* 0x000000505150723e */ /* 0x000fe200000000ff */
[----:B------:R2:W-:Y:S01]  /*102f0*/  STSM.16.M88.4 [R30], R64 ;  /* 0x000000401e007844 */ /* 0x0005e20000000200 */
[----:B------:R-:W-:Y:S02]  /*10300*/  R2UR UR6, R218 ;  /* 0x00000000da0672ca */ /* 0x000fe400000e0000 */
[----:B------:R-:W-:Y:S02]  /*10310*/  R2UR UR4, R216 ;  /* 0x00000000d80472ca */ /* 0x000fe400000e0000 */
[----:B------:R-:W-:-:S02]  /*10320*/  LOP3.LUT R70, R70, R189, RZ, 0x3c, !PT ;  /* 0x000000bd46467212 */ /* 0x000fc400078e3cff */
[----:B------:R-:W-:Y:S02]  /*10330*/  MOV R38, R38 ;  /* 0x0000002600267202 */ /* 0x000fe40000000f00 */
[----:B------:R-:W-:Y:S02]  /*10340*/  F2FP.F16.F32.PACK_AB R74, R77, R76 ;  /* 0x0000004c4d4a723e */ /* 0x000fe400000000ff */
[----:B------:R-:W-:Y:S02]  /*10350*/  F2FP.F16.F32.PACK_AB R75, R17, R75 ;  /* 0x0000004b114b723e */ /* 0x000fe400000000ff */
[----:B------:R-:W-:Y:S02]  /*10360*/  F2FP.F16.F32.PACK_AB R81, R3, R82 ;  /* 0x000000520351723e */ /* 0x000fe400000000ff */
[----:B------:R-:W-:Y:S01]  /*10370*/  LOP3.LUT R78, R78, R191, RZ, 0x3c, !PT ;  /* 0x000000bf4e4e7212 */ /* 0x000fe200078e3cff */
[----:B------:R2:W-:Y:S01]  /*10380*/  STSM.16.M88.4 [R38], R72 ;  /* 0x0000004826007844 */ /* 0x0005e20000000200 */
[----:B------:R-:W-:Y:S01]  /*10390*/  SHF.R.U64 R28, R163, 0x3, RZ ;  /* 0x00000003a31c7819 */ /* 0x000fe200000012ff */
[----:B------:R-:W-:Y:S01]  /*103a0*/  USHF.L.U64.HI UR11, UR4, 0x2, UR6 ;  /* 0x00000002040b7899 */ /* 0x000fe20008010206 */
[----:B------:R-:W-:Y:S01]  /*103b0*/  MOV R46, R46 ;  /* 0x0000002e002e7202 */ /* 0x000fe20000000f00 */
[----:B------:R-:W-:Y:S01]  /*103c0*/  USHF.L.U32 UR10, UR4, 0x2, URZ ;  /* 0x00000002040a7899 */ /* 0x000fe2000800063f */
[----:B------:R-:W-:Y:S01]  /*103d0*/  F2FP.F16.F32.PACK_AB R82, R85, R84 ;  /* 0x000000545552723e */ /* 0x000fe200000000ff */
[----:B------:R-:W-:Y:S01]  /*103e0*/  ULDC.64 UR6, c[0x0][0xbd8] ;  /* 0x0002f60000067ab9 */ /* 0x000fe20000000a00 */
[----:B------:R-:W-:Y:S01]  /*103f0*/  F2FP.F16.F32.PACK_AB R83, R83, R86 ;  /* 0x000000565353723e */ /* 0x000fe200000000ff */
[----:B------:R-:W-:Y:S01]  /*10400*/  UISETP.NE.U32.AND UP1, UPT, UR6, URZ, UPT ;  /* 0x0000003f0600728c */ /* 0x000fe2000bf25070 */
[----:B------:R-:W-:Y:S01]  /*10410*/  LOP3.LUT R94, R94, R193, RZ, 0x3c, !PT ;  /* 0x000000c15e5e7212 */ /* 0x000fe200078e3cff */
[----:B------:R-:W-:Y:S01]  /*10420*/  UIADD3 UR4, UP2, UR10, UR6, URZ ;  /* 0x000000060a047290 */ /* 0x000fe2000ff5e03f */
[----:B------:R-:W-:Y:S01]  /*10430*/  MOV R54, R54 ;  /* 0x0000003600367202 */ /* 0x000fe20000000f00 */
[----:B------:R2:W-:Y:S01]  /*10440*/  STSM.16.M88.4 [R46], R80 ;  /* 0x000000502e007844 */ /* 0x0005e20000000200 */
[----:B------:R-:W-:Y:S01]  /*10450*/  F2FP.F16.F32.PACK_AB R84, R89, R88 ;  /* 0x000000585954723e */ /* 0x000fe200000000ff */
[----:B------:R-:W-:Y:S01]  /*10460*/  UISETP.NE.AND.EX UP1, UPT, UR7, URZ, UPT, UP1 ;  /* 0x0000003f0700728c */ /* 0x000fe2000bf25310 */
[----:B------:R-:W-:Y:S01]  /*10470*/  F2FP.F16.F32.PACK_AB R85, R91, R90 ;  /* 0x0000005a5b55723e */ /* 0x000fe200000000ff */
[----:B------:R-:W-:Y:S01]  /*10480*/  @UP0 UIADD3 UR6, UP3, UR10, UR8, URZ ;  /* 0x000000080a060290 */ /* 0x000fe2000ff7e03f */
[----:B------:R-:W-:Y:S01]  /*10490*/  F2FP.F16.F32.PACK_AB R86, R93, R92 ;  /* 0x0000005c5d56723e */ /* 0x000fe200000000ff */
[----:B------:R-:W-:Y:S01]  /*104a0*/  UIADD3.X UR8, UR11, UR7, URZ, UP2, !UPT ;  /* 0x000000070b087290 */ /* 0x000fe200097fe43f */
[----:B------:R-:W-:Y:S01]  /*104b0*/  F2FP.F16.F32.PACK_AB R87, R164, R87 ;  /* 0x00000057a457723e */ /* 0x000fe200000000ff */
[----:B------:R-:W-:Y:S01]  /*104c0*/  @UP0 UIADD3.X UR7, UR11, UR9, URZ, UP3, !UPT ;  /* 0x000000090b070290 */ /* 0x000fe20009ffe43f */
[----:B------:R-:W-:-:S02]  /*104d0*/  F2FP.F16.F32.PACK_AB R165, R166, R165 ;  /* 0x000000a5a6a5723e */ /* 0x000fc400000000ff */
[----:B------:R-:W-:Y:S01]  /*104e0*/  LOP3.LUT R98, R29, R6, RZ, 0x3c, !PT ;  /* 0x000000061d627212 */ /* 0x000fe200078e3cff */
[----:B------:R2:W-:Y:S01]  /*104f0*/  STSM.16.M88.4 [R54], R84 ;  /* 0x0000005436007844 */ /* 0x0005e20000000200 */
[----:B------:R-:W-:Y:S02]  /*10500*/  LOP3.LUT R102, R107, R102, RZ, 0x3c, !PT ;  /* 0x000000666b667212 */ /* 0x000fe400078e3cff */
[----:B------:R-:W-:Y:S02]  /*10510*/  MOV R62, R62 ;  /* 0x0000003e003e7202 */ /* 0x000fe40000000f00 */
[----:B------:R-:W-:Y:S02]  /*10520*/  F2FP.F16.F32.PACK_AB R164, R97, R96 ;  /* 0x0000006061a4723e */ /* 0x000fe400000000ff */
[----:B------:R-:W-:Y:S02]  /*10530*/  F2FP.F16.F32.PACK_AB R166, R101, R100 ;  /* 0x0000006465a6723e */ /* 0x000fe400000000ff */
[----:B------:R-:W-:-:S02]  /*10540*/  F2FP.F16.F32.PACK_AB R167, R168, R167 ;  /* 0x000000a7a8a7723e */ /* 0x000fc400000000ff */
[----:B------:R-:W-:Y:S02]  /*10550*/  F2FP.F16.F32.PACK_AB R104, R105, R104 ;  /* 0x000000686968723e */ /* 0x000fe400000000ff */
[----:B------:R-:W-:Y:S01]  /*10560*/  F2FP.F16.F32.PACK_AB R112, R113, R112 ;  /* 0x000000707170723e */ /* 0x000fe200000000ff */
[----:B------:R2:W-:Y:S01]  /*10570*/  STSM.16.M88.4 [R62], R164 ;  /* 0x000000a43e007844 */ /* 0x0005e20000000200 */
[----:B------:R-:W-:Y:S02]  /*10580*/  MOV R70, R70 ;  /* 0x0000004600467202 */ /* 0x000fe40000000f00 */
[----:B------:R-:W-:Y:S02]  /*10590*/  F2FP.F16.F32.PACK_AB R105, R170, R169 ;  /* 0x000000a9aa69723e */ /* 0x000fe400000000ff */
[----:B0-----:R-:W-:Y:S02]  /*105a0*/  F2FP.F16.F32.PACK_AB R106, R109, R108 ;  /* 0x0000006c6d6a723e */ /* 0x001fe400000000ff */
        /* <DEDUP_REMOVED lines=27> */
[----:B------:R-:W-:Y:S01]  /*10760*/  MOV R6, R8 ;  /* 0x0000000800067202 */ /* 0x000fe20000000f00 */
[----:B------:R2:W-:Y:S01]  /*10770*/  STSM.16.M88.4 [R102], R136 ;  /* 0x0000008866007844 */ /* 0x0005e20000000200 */
[----:B------:R-:W-:Y:S02]  /*10780*/  F2FP.F16.F32.PACK_AB R146, R149, R148 ;  /* 0x000000949592723e */ /* 0x000fe400000000ff */
[----:B------:R-:W-:-:S02]  /*10790*/  PLOP3.LUT P1, PT, PT, PT, UP1, 0x80, 0x0 ;  /* 0x000000000000781c */ /* 0x000fc40003f2f018 */
[----:B------:R-:W-:Y:S01]  /*107a0*/  PLOP3.LUT P2, PT, PT, PT, UP0, 0x80, 0x0 ;  /* 0x000000000000781c */ /* 0x000fe20003f4f008 */
[----:B-1----:R-:W-:Y:S01]  /*107b0*/  IMAD.U32 R10, RZ, RZ, UR6 ;  /* 0x00000006ff0a7e24 */ /* 0x002fe2000f8e00ff */
[----:B------:R-:W-:Y:S01]  /*107c0*/  F2FP.F16.F32.PACK_AB R147, R151, R150 ;  /* 0x000000969793723e */ /* 0x000fe200000000ff */
[----:B------:R-:W-:Y:S01]  /*107d0*/  IMAD.U32 R8, RZ, RZ, UR4 ;  /* 0x00000004ff087e24 */ /* 0x000fe2000f8e00ff */
[----:B------:R-:W-:Y:S01]  /*107e0*/  MOV R11, UR7 ;  /* 0x00000007000b7c02 */ /* 0x000fe20008000f00 */
[----:B------:R-:W-:Y:S02]  /*107f0*/  IMAD.U32 R9, RZ, RZ, UR8 ;  /* 0x00000008ff097e24 */ /* 0x000fe4000f8e00ff */
[----:B------:R2:W-:Y:S01]  /*10800*/  STSM.16.M88.4 [R6], R144 ;  /* 0x0000009006007844 */ /* 0x0005e20000000200 */
[----:B------:R-:W-:Y:S06]  /*10810*/  BAR.SYNC.DEFER_BLOCKING 0x1, 0x100 ;  /* 0x0044000000007b1d */ /* 0x000fec0000010000 */
[----:B------:R-:W3:Y:S04]  /*10820*/  @P1 LDG.E R3, desc[UR12][R8.64] ;  /* 0x0000000c08031981 */ /* 0x000ee8000c1e1900 */
[----:B------:R-:W4:Y:S01]  /*10830*/  @P2 LDG.E R10, desc[UR12][R10.64] ;  /* 0x0000000c0a0a2981 */ /* 0x000f22000c1e1900 */
[----:B------:R-:W-:Y:S01]  /*10840*/  IMAD R13, R212, 0x40, R18 ;  /* 0x00000040d40d7824 */ /* 0x000fe200078e0212 */
[----:B------:R-:W-:Y:S01]  /*10850*/  UMOV UR4, URZ ;  /* 0x0000003f00047c82 */ /* 0x000fe20008000000 */
[----:B------:R-:W-:-:S02]  /*10860*/  ULDC UR10, c[0x0][0xa88] ;  /* 0x0002a200000a7ab9 */ /* 0x000fc40000000800 */
[----:B------:R-:W-:-:S03]  /*10870*/  IMAD.WIDE R4, R13, 0x2, R4 ;  /* 0x000000020d047825 */ /* 0x000fc600078e0204 */
[----:B------:R-:W-:Y:S02]  /*10880*/  IADD3 R25, P0, R4, 0x1000, RZ ;  /* 0x0000100004197810 */ /* 0x000fe40007f1e0ff */
[----:B---3--:R-:W-:Y:S02]  /*10890*/  @P1 R2UR UR4, R3 ;  /* 0x00000000030412ca */ /* 0x008fe400000e0000 */
[----:B----4-:R-:W-:Y:S01]  /*108a0*/  @P2 R2UR UR10, R10 ;  /* 0x000000000a0a22ca */ /* 0x010fe200000e0000 */
[----:B--2---:R-:W-:-:S14]  /*108b0*/  @P2 BRA `(.L_x_2126) ;  /* 0x00000000001c2947 */ /* 0x004fdc0003800000 */
[----:B------:R-:W-:Y:S05]  /*108c0*/  @!P1 BRA `(.L_x_2126) ;  /* 0x0000000000189947 */ /* 0x000fea0003800000 */
[----:B------:R-:W-:Y:S02]  /*108d0*/  ULDC.64 UR6, c[0x0][0x208] ;  /* 0x0000820000067ab9 */ /* 0x000fe40000000a00 */
[----:B------:R-:W2:Y:S04]  /*108e0*/  LDG.E R6, desc[UR6][R8.64] ;  /* 0x0000000608067981 */ /* 0x000ea8000c1e1900 */
[----:B------:R-:W3:Y:S01]  /*108f0*/  LDG.E R3, desc[UR6][R8.64+0x4] ;  /* 0x0000040608037981 */ /* 0x000ee2000c1e1900 */
[----:B--2---:R-:W-:Y:S02]  /*10900*/  R2UR UR6, R6 ;  /* 0x00000000060672ca */ /* 0x004fe400000e0000 */
[----:B---3--:R-:W-:-:S13]  /*10910*/  R2UR UR10, R3 ;  /* 0x00000000030a72ca */ /* 0x008fda00000e0000 */
[----:B------:R-:W-:-:S12]  /*10920*/  UIADD3 UR10, -UR6, UR10, URZ ;  /* 0x0000000a060a7290 */ /* 0x000fd8000fffe13f */
.L_x_2126:
[----:B------:R-:W-:Y:S01]  /*10930*/  R2UR UR18, R217 ;  /* 0x00000000d91272ca */ /* 0x000fe200000e0000 */
[----:B------:R-:W-:Y:S01]  /*10940*/  ULDC.64 UR12, c[0x0][0xb70] ;  /* 0x0002dc00000c7ab9 */ /* 0x000fe20000000a00 */
[----:B------:R-:W-:Y:S01]  /*10950*/  R2UR UR16, R218 ;  /* 0x00000000da1072ca */ /* 0x000fe200000e0000 */
[----:B------:R-:W-:Y:S01]  /*10960*/  USHF.R.S32.HI UR9, URZ, 0x1f, UR4 ;  /* 0x0000001f3f097899 */ /* 0x000fe20008011404 */
[----:B------:R-:W-:Y:S01]  /*10970*/  R2UR UR15, R216 ;  /* 0x00000000d80f72ca */ /* 0x000fe200000e0000 */
[----:B------:R-:W-:Y:S01]  /*10980*/  UMOV UR8, UR4 ;  /* 0x0000000400087c82 */ /* 0x000fe20008000000 */
[----:B------:R-:W-:Y:S01]  /*10990*/  R2UR UR17, R219 ;  /* 0x00000000db1172ca */ /* 0x000fe200000e0000 */
[----:B------:R-:W-:Y:S01]  /*109a0*/  ULDC.64 UR20, c[0x0][0x208] ;  /* 0x0000820000147ab9 */ /* 0x000fe20000000a00 */
[----:B------:R-:W-:Y:S02]  /*109b0*/  IADD3 R9, P2, R4, 0x3000, RZ ;  /* 0x0000300004097810 */ /* 0x000fe40007f5e0ff */
[----:B------:R-:W-:-:S02]  /*109c0*/  LOP3.LUT R24, R25, 0x380, RZ, 0xc0, !PT ;  /* 0x0000038019187812 */ /* 0x000fc400078ec0ff */
[----:B------:R-:W-:Y:S01]  /*109d0*/  IADD3 R13, P1, R4, 0x2000, RZ ;  /* 0x00002000040d7810 */ /* 0x000fe20007f3e0ff */
[----:B------:R-:W-:Y:S01]  /*109e0*/  USHF.R.S32.HI UR14, URZ, 0x1f, UR18 ;  /* 0x0000001f3f0e7899 */ /* 0x000fe20008011412 */
[----:B------:R-:W-:Y:S01]  /*109f0*/  LOP3.LUT R8, R9, 0x380, RZ, 0xc0, !PT ;  /* 0x0000038009087812 */ /* 0x000fe200078ec0ff */
[----:B------:R-:W-:Y:S01]  /*10a00*/  USEL UR16, UR16, URZ, !UP1 ;  /* 0x0000003f10107287 */ /* 0x000fe2000c800000 */
[----:B------:R-:W-:Y:S01]  /*10a10*/  SHF.R.U64 R24, R24, 0x3, RZ ;  /* 0x0000000318187819 */ /* 0x000fe200000012ff */
[----:B------:R-:W-:Y:S01]  /*10a20*/  UIMAD UR11, UR14, UR12, URZ ;  /* 0x0000000c0e0b72a4 */ /* 0x000fe2000f8e023f */
[----:B------:R-:W-:Y:S01]  /*10a30*/  LOP3.LUT R12, R13, 0x380, RZ, 0xc0, !PT ;  /* 0x000003800d0c7812 */ /* 0x000fe200078ec0ff */
[----:B------:R-:W-:Y:S01]  /*10a40*/  UIMAD.WIDE.U32 UR6, UR18, UR12, UR8 ;  /* 0x0000000c120672a5 */ /* 0x000fe2000f8e0008 */
[----:B------:R-:W-:Y:S01]  /*10a50*/  IMAD.U32 R10, RZ, RZ, UR17 ;  /* 0x00000011ff0a7e24 */ /* 0x000fe2000f8e00ff */
[----:B------:R-:W-:Y:S01]  /*10a60*/  UIMAD UR11, UR18, UR13, UR11 ;  /* 0x0000000d120b72a4 */ /* 0x000fe2000f8e020b */
[----:B------:R-:W-:Y:S01]  /*10a70*/  SHF.R.U64 R8, R8, 0x3, RZ ;  /* 0x0000000308087819 */ /* 0x000fe200000012ff */
[----:B------:R-:W-:Y:S01]  /*10a80*/  USEL UR15, UR15, URZ, !UP1 ;  /* 0x0000003f0f0f7287 */ /* 0x000fe2000c800000 */
[----:B------:R-:W-:Y:S01]  /*10a90*/  IMAD R10, R10, 0x80, R215 ;  /* 0x000000800a0a7824 */ /* 0x000fe200078e02d7 */
[----:B------:R-:W-:Y:S01]  /*10aa0*/  ULDC.64 UR12, c[0x0][0xb78] ;  /* 0x0002de00000c7ab9 */ /* 0x000fe20000000a00 */
[----:B------:R-:W-:Y:S01]  /*10ab0*/  UIADD3 UR7, UR7, UR11, URZ ;  /* 0x0000000b07077290 */ /* 0x000fe2000fffe03f */
[----:B------:R-:W-:Y:S01]  /*10ac0*/  LOP3.LUT R24, R24, R25, RZ, 0x3c, !PT ;  /* 0x0000001918187212 */ /* 0x000fe200078e3cff */
[----:B------:R-:W-:Y:S01]  /*10ad0*/  UIMAD UR8, UR16, UR12, URZ ;  /* 0x0000000c100872a4 */ /* 0x000fe2000f8e023f */
[----:B------:R-:W-:Y:S01]  /*10ae0*/  SHF.R.S32.HI R3, RZ, 0x1f, R10 ;  /* 0x0000001fff037819 */ /* 0x000fe2000001140a */
[----:B------:R-:W-:Y:S01]  /*10af0*/  UIMAD.WIDE.U32 UR6, UR15, UR12, UR6 ;  /* 0x0000000c0f0672a5 */ /* 0x000fe2000f8e0006 */
[----:B------:R-:W-:Y:S01]  /*10b00*/  SHF.R.U64 R12, R12, 0x3, RZ ;  /* 0x000000030c0c7819 */ /* 0x000fe200000012ff */
[----:B------:R-:W-:Y:S01]  /*10b10*/  UIMAD UR8, UR15, UR13, UR8 ;  /* 0x0000000d0f0872a4 */ /* 0x000fe2000f8e0208 */
[----:B------:R-:W-:-:S02]  /*10b20*/  IADD3.X R25, RZ, R5, RZ, P0, !PT ;  /* 0x00000005ff197210 */ /* 0x000fc400007fe4ff */
[----:B------:R-:W-:Y:S01]  /*10b30*/  IADD3 R73, P0, R4, 0x8000, RZ ;  /* 0x0000800004497810 */ /* 0x000fe20007f1e0ff */
[----:B------:R-:W-:Y:S01]  /*10b40*/  ULDC.64 UR12, c[0x0][0xaa0] ;  /* 0x0002a800000c7ab9 */ /* 0x000fe20000000a00 */
[----:B------:R-:W-:Y:S01]  /*10b50*/  IADD3 R6, P3, R10, UR6, RZ ;  /* 0x000000060a067c10 */ /* 0x000fe2000ff7e0ff */
[----:B------:R-:W-:Y:S01]  /*10b60*/  IMAD.U32 R14, RZ, RZ, UR8 ;  /* 0x00000008ff0e7e24 */ /* 0x000fe2000f8e00ff */
[----:B------:R-:W-:Y:S01]  /*10b70*/  LOP3.LUT R8, R8, R9, RZ, 0x3c, !PT ;  /* 0x0000000908087212 */ /* 0x000fe200078e3cff */
[--C-:B------:R-:W-:Y:S01]  /*10b80*/  IMAD.X R9, RZ, RZ, R5.reuse, P2 ;  /* 0x000000ffff097224 */ /* 0x100fe200010e0605 */
[----:B------:R-:W-:Y:S01]  /*10b90*/  LOP3.LUT R12, R12, R13, RZ, 0x3c, !PT ;  /* 0x0000000d0c0c7212 */ /* 0x000fe200078e3cff */
[----:B------:R-:W-:Y:S01]  /*10ba0*/  IMAD.X R13, RZ, RZ, R5, P1 ;  /* 0x000000ffff0d7224 */ /* 0x000fe200008e0605 */
[----:B------:R-:W-:Y:S01]  /*10bb0*/  IADD3.X R3, R3, UR7, R14, P3, !PT ;  /* 0x0000000703037c10 */ /* 0x000fe20009ffe40e */
[----:B------:R-:W-:Y:S01]  /*10bc0*/  ULDC.64 UR6, c[0x0][0xb40] ;  /* 0x0002d00000067ab9 */ /* 0x000fe20000000a00 */
[----:B------:R-:W-:-:S02]  /*10bd0*/  IADD3 R65, P6, R4, 0x4000, RZ ;  /* 0x0000400004417810 */ /* 0x000fc40007fde0ff */
        /* <DEDUP_REMOVED lines=9> */
[----:B------:R-:W-:Y:S02]  /*10c70*/  LOP3.LUT R64, R65, 0x380, RZ, 0xc0, !PT ;  /* 0x0000038041407812 */ /* 0x000fe400078ec0ff */
[----:B------:R-:W-:Y:S02]  /*10c80*/  LOP3.LUT R52, R53, 0x380, RZ, 0xc0, !PT ;  /* 0x0000038035347812 */ /* 0x000fe400078ec0ff */
[----:B------:R-:W-:Y:S02]  /*10c90*/  LOP3.LUT R36, R37, 0x380, RZ, 0xc0, !PT ;  /* 0x0000038025247812 */ /* 0x000fe400078ec0ff */
[----:B------:R-:W-:-:S02]  /*10ca0*/  LOP3.LUT R28, R29, 0x380, RZ, 0xc0, !PT ;  /* 0x000003801d1c7812 */ /* 0x000fc400078ec0ff */
[----:B------:R-:W-:Y:S02]  /*10cb0*/  LOP3.LUT R48, R49, 0x380, RZ, 0xc0, !PT ;  /* 0x0000038031307812 */ /* 0x000fe400078ec0ff */
[----:B------:R-:W-:Y:S02]  /*10cc0*/  LOP3.LUT R60, R61, 0x380, RZ, 0xc0, !PT ;  /* 0x000003803d3c7812 */ /* 0x000fe400078ec0ff */
[----:B------:R-:W-:Y:S02]  /*10cd0*/  SHF.R.U64 R72, R72, 0x3, RZ ;  /* 0x0000000348487819 */ /* 0x000fe400000012ff */
[----:B------:R-:W-:Y:S02]  /*10ce0*/  SHF.R.U64 R64, R64, 0x3, RZ ;  /* 0x0000000340407819 */ /* 0x000fe400000012ff */
[----:B------:R-:W-:Y:S02]  /*10cf0*/  SHF.R.U64 R52, R52, 0x3, RZ ;  /* 0x0000000334347819 */ /* 0x000fe400000012ff */
[----:B------:R-:W-:-:S02]  /*10d00*/  SHF.R.U64 R36, R36, 0x3, RZ ;  /* 0x0000000324247819 */ /* 0x000fc400000012ff */
[----:B------:R-:W-:Y:S02]  /*10d10*/  SHF.R.U64 R28, R28, 0x3, RZ ;  /* 0x000000031c1c7819 */ /* 0x000fe400000012ff */
[----:B------:R-:W-:Y:S02]  /*10d20*/  SHF.R.U64 R48, R48, 0x3, RZ ;  /* 0x0000000330307819 */ /* 0x000fe400000012ff */
[----:B------:R-:W-:Y:S02]  /*10d30*/  SHF.R.U64 R60, R60, 0x3, RZ ;  /* 0x000000033c3c7819 */ /* 0x000fe400000012ff */
[----:B------:R-:W-:Y:S01]  /*10d40*/  LOP3.LUT R72, R72, R73, RZ, 0x3c, !PT ;  /* 0x0000004948487212 */ /* 0x000fe200078e3cff */
[--C-:B------:R-:W-:Y:S01]  /*10d50*/  IMAD.X R73, RZ, RZ, R5.reuse, P0 ;  /* 0x000000ffff497224 */ /* 0x100fe200000e0605 */
[----:B------:R-:W-:Y:S01]  /*10d60*/  LOP3.LUT R64, R64, R65, RZ, 0x3c, !PT ;  /* 0x0000004140407212 */ /* 0x000fe200078e3cff */
[--C-:B------:R-:W-:Y:S01]  /*10d70*/  IMAD.X R65, RZ, RZ, R5.reuse, P6 ;  /* 0x000000ffff417224 */ /* 0x100fe200030e0605 */
[----:B------:R-:W-:Y:S01]  /*10d80*/  LOP3.LUT R52, R52, R53, RZ, 0x3c, !PT ;  /* 0x0000003534347212 */ /* 0x000fe200078e3cff */
[----:B------:R-:W-:Y:S01]  /*10d90*/  IMAD.X R53, RZ, RZ, R5, P5 ;  /* 0x000000ffff357224 */ /* 0x000fe200028e0605 */
[----:B------:R-:W-:-:S02]  /*10da0*/  LOP3.LUT R36, R36, R37, RZ, 0x3c, !PT ;  /* 0x0000002524247212 */ /* 0x000fc400078e3cff */
[----:B------:R-:W-:Y:S01]  /*10db0*/  LOP3.LUT R28, R28, R29, RZ, 0x3c, !PT ;  /* 0x0000001d1c1c7212 */ /* 0x000fe200078e3cff */
[--C-:B------:R-:W-:Y:S01]  /*10dc0*/  IMAD.X R29, RZ, RZ, R5.reuse, P3 ;  /* 0x000000ffff1d7224 */ /* 0x100fe200018e0605 */
[----:B------:R-:W-:Y:S02]  /*10dd0*/  LOP3.LUT P0, RZ, R221, 0x3, RZ, 0xc0, !PT ;  /* 0x00000003ddff7812 */ /* 0x000fe4000780c0ff */
[----:B------:R-:W-:Y:S02]  /*10de0*/  LOP3.LUT R48, R48, R49, RZ, 0x3c, !PT ;  /* 0x0000003130307212 */ /* 0x000fe400078e3cff */
[----:B------:R-:W-:Y:S02]  /*10df0*/  IADD3.X R37, RZ, R5, RZ, P4, !PT ;  /* 0x00000005ff257210 */ /* 0x000fe400027fe4ff */
[----:B------:R-:W-:Y:S01]  /*10e00*/  LOP3.LUT R60, R60, R61, RZ, 0x3c, !PT ;  /* 0x0000003d3c3c7212 */ /* 0x000fe200078e3cff */
[----:B------:R-:W-:Y:S01]  /*10e10*/  IMAD.X R61, RZ, RZ, R5, P1 ;  /* 0x000000ffff3d7224 */ /* 0x000fe200008e0605 */
[----:B------:R-:W-:-:S02]  /*10e20*/  IADD3 R41, P6, R4, 0xb000, RZ ;  /* 0x0000b00004297810 */ /* 0x000fc40007fde0ff */
[C---:B------:R-:W-:Y:S02]  /*10e30*/  IADD3 R77, P5, R4.reuse, 0xc000, RZ ;  /* 0x0000c000044d7810 */ /* 0x040fe40007fbe0ff */
[C---:B------:R-:W-:Y:S02]  /*10e40*/  IADD3 R69, P4, R4.reuse, 0xd000, RZ ;  /* 0x0000d00004457810 */ /* 0x040fe40007f9e0ff */
[C---:B------:R-:W-:Y:S02]  /*10e50*/  IADD3 R57, P3, R4.reuse, 0xe000, RZ ;  /* 0x0000e00004397810 */ /* 0x040fe40007f7e0ff */
[----:B------:R-:W-:Y:S02]  /*10e60*/  IADD3.X R49, RZ, R5, RZ, P2, !PT ;  /* 0x00000005ff317210 */ /* 0x000fe400017fe4ff */
[----:B------:R-:W-:Y:S02]  /*10e70*/  IADD3 R6, P2, R4, 0xf000, RZ ;  /* 0x0000f00004067810 */ /* 0x000fe40007f5e0ff */
[----:B------:R-:W-:-:S02]  /*10e80*/  ISETP.GE.OR P1, PT, R10, UR10, P0 ;  /* 0x0000000a0a007c0c */ /* 0x000fc40008726670 */
[----:B------:R-:W-:Y:S02]  /*10e90*/  ISETP.GE.OR P0, PT, R3, UR10, P0 ;  /* 0x0000000a03007c0c */ /* 0x000fe40008706670 */
[----:B------:R-:W-:Y:S02]  /*10ea0*/  LOP3.LUT R40, R41, 0x380, RZ, 0xc0, !PT ;  /* 0x0000038029287812 */ /* 0x000fe400078ec0ff */
[----:B------:R-:W-:Y:S02]  /*10eb0*/  LOP3.LUT R76, R77, 0x380, RZ, 0xc0, !PT ;  /* 0x000003804d4c7812 */ /* 0x000fe400078ec0ff */
[----:B------:R-:W-:Y:S02]  /*10ec0*/  LOP3.LUT R68, R69, 0x380, RZ, 0xc0, !PT ;  /* 0x0000038045447812 */ /* 0x000fe400078ec0ff */
[----:B------:R-:W-:Y:S02]  /*10ed0*/  LOP3.LUT R56, R57, 0x380, RZ, 0xc0, !PT ;  /* 0x0000038039387812 */ /* 0x000fe400078ec0ff */
[----:B------:R-:W-:Y:S01]  /*10ee0*/  LOP3.LUT R11, R4, 0x380, RZ, 0xc0, !PT ;  /* 0x00000380040b7812 */ /* 0x000fe200078ec0ff */
[----:B------:R0:W-:Y:S01]  /*10ef0*/  @!P1 STG.E desc[UR20][R20.64], R2 ;  /* 0x0000000214009986 */ /* 0x0001e2000c101914 */
[----:B------:R-:W-:-:S02]  /*10f00*/  LOP3.LUT R3, R6, 0x380, RZ, 0xc0, !PT ;  /* 0x0000038006037812 */ /* 0x000fc400078ec0ff */
[----:B------:R-:W-:Y:S01]  /*10f10*/  SHF.R.U64 R40, R40, 0x3, RZ ;  /* 0x0000000328287819 */ /* 0x000fe200000012ff */
[----:B------:R1:W-:Y:S01]  /*10f20*/  @!P0 STG.E desc[UR20][R20.64+0x20], R0 ;  /* 0x0000200014008986 */ /* 0x0003e2000c101914 */
[----:B------:R-:W-:Y:S02]  /*10f30*/  SHF.R.U64 R76, R76, 0x3, RZ ;  /* 0x000000034c4c7819 */ /* 0x000fe400000012ff */
[----:B------:R-:W-:Y:S01]  /*10f40*/  SHF.R.U64 R68, R68, 0x3, RZ ;  /* 0x0000000344447819 */ /* 0x000fe200000012ff */
[----:B------:R-:W-:Y:S01]  /*10f50*/  UIMAD UR6, UR9, UR12, URZ ;  /* 0x0000000c090672a4 */ /* 0x000fe2000f8e023f */
[----:B------:R-:W-:Y:S01]  /*10f60*/  SHF.R.U64 R56, R56, 0x3, RZ ;  /* 0x0000000338387819 */ /* 0x000fe200000012ff */
[----:B------:R-:W5:Y:S01]  /*10f70*/  LD.E.128 R24, desc[UR20][R24.64] ;  /* 0x0000001418187980 */ /* 0x000f62000c101d00 */
[----:B------:R-:W-:Y:S02]  /*10f80*/  SHF.R.U64 R11, R11, 0x3, RZ ;  /* 0x000000030b0b7819 */ /* 0x000fe400000012ff */
[----:B------:R-:W-:Y:S01]  /*10f90*/  IADD3.X R45, RZ, R5, RZ, P2, !PT ;  /* 0x00000005ff2d7210 */ /* 0x000fe200017fe4ff */
[--C-:B0-----:R-:W-:Y:S01]  /*10fa0*/  IMAD.MOV.U32 R2, RZ, RZ, R18.reuse ;  /* 0x000000ffff027224 */ /* 0x101fe200078e0012 */
[----:B------:R-:W-:Y:S01]  /*10fb0*/  SHF.R.U64 R3, R3, 0x3, RZ ;  /* 0x0000000303037819 */ /* 0x000fe200000012ff */
[----:B------:R-:W5:Y:S01]  /*10fc0*/  LD.E.128 R12, desc[UR20][R12.64] ;  /* 0x000000140c0c7980 */ /* 0x000f62000c101d00 */
        /* <DEDUP_REMOVED lines=9> */
[----:B------:R-:W5:Y:S01]  /*11060*/  LD.E.128 R64, desc[UR20][R64.64] ;  /* 0x0000001440407980 */ /* 0x000f62000c101d00 */
[----:B------:R-:W-:Y:S01]  /*11070*/  LOP3.LUT R44, R3, R6, RZ, 0x3c, !PT ;  /* 0x00000006032c7212 */ /* 0x000fe200078e3cff */
[----:B------:R-:W-:Y:S01]  /*11080*/  ULDC.64 UR8, c[0x0][0xae0] ;  /* 0x0002b80000087ab9 */ /* 0x000fe20000000a00 */
[----:B------:R-:W-:Y:S01]  /*11090*/  SHF.R.S32.HI R3, RZ, 0x1f, R18 ;  /* 0x0000001fff037819 */ /* 0x000fe20000011412 */
[----:B------:R0:W5:Y:S01]  /*110a0*/  LD.E.128 R32, desc[UR20][R4.64] ;  /* 0x0000001404207980 */ /* 0x000162000c101d00 */
[----:B------:R-:W-:-:S03]  /*110b0*/  UIMAD UR6, UR4, UR13, UR6 ;  /* 0x0000000d040672a4 */ /* 0x000fc6000f8e0206 */
[----:B------:R-:W5:Y:S04]  /*110c0*/  LD.E.128 R8, desc[UR20][R8.64] ;  /* 0x0000001408087980 */ /* 0x000f68000c101d00 */
[----:B------:R-:W5:Y:S01]  /*110d0*/  LD.E.128 R52, desc[UR20][R52.64] ;  /* 0x0000001434347980 */ /* 0x000f62000c101d00 */
[----:B0-----:R-:W-:-:S03]  /*110e0*/  IMAD.U32 R5, RZ, RZ, UR12 ;  /* 0x0000000cff057e24 */ /* 0x001fc6000f8e00ff */
[----:B------:R-:W5:Y:S04]  /*110f0*/  LD.E.128 R36, desc[UR20][R36.64] ;  /* 0x0000001424247980 */ /* 0x000f68000c101d00 */
        /* <DEDUP_REMOVED lines=15> */
[----:B0-----:R-:W0:Y:S01]  /*111f0*/  FENCE.VIEW.ASYNC.S ;  /* 0x00000000000073c6 */ /* 0x001e220000000000 */
[----:B------:R-:W-:Y:S01]  /*11200*/  UIMAD UR4, UR14, UR8, URZ ;  /* 0x000000080e0472a4 */ /* 0x000fe2000f8e023f */
[----:B------:R-:W-:Y:S01]  /*11210*/  VIADD R3, R3, UR6 ;  /* 0x0000000603037c36 */ /* 0x000fe20008000000 */
[----:B------:R-:W-:Y:S01]  /*11220*/  UIMAD UR10, UR17, -0x80, UR10 ;  /* 0xffffff80110a78a4 */ /* 0x000fe2000f8e020a */
[----:B------:R-:W-:Y:S01]  /*11230*/  IMAD.U32 R5, RZ, RZ, UR8 ;  /* 0x00000008ff057e24 */ /* 0x000fe2000f8e00ff */
[----:B------:R-:W-:Y:S01]  /*11240*/  UIMAD UR4, UR18, UR9, UR4 ;  /* 0x00000009120472a4 */ /* 0x000fe2000f8e0204 */
[----:B------:R-:W-:-:S02]  /*11250*/  ULDC.64 UR6, c[0x0][0xae8] ;  /* 0x0002ba0000067ab9 */ /* 0x000fc40000000a00 */
[----:B------:R-:W-:Y:S01]  /*11260*/  IMAD.WIDE.U32 R2, R5, UR18, R2 ;  /* 0x0000001205027c25 */ /* 0x000fe2000f8e0002 */
[----:B------:R-:W-:-:S03]  /*11270*/  ISETP.GE.AND P3, PT, R212, UR10, PT ;  /* 0x0000000ad4007c0c */ /* 0x000fc6000bf66270 */
[----:B------:R-:W-:Y:S01]  /*11280*/  VIADD R3, R3, UR4 ;  /* 0x0000000403037c36 */ /* 0x000fe20008000000 */
[----:B------:R-:W-:Y:S01]  /*11290*/  UIMAD UR4, UR16, UR6, URZ ;  /* 0x00000006100472a4 */ /* 0x000fe2000f8e023f */
[----:B------:R-:W-:Y:S01]  /*112a0*/  VIADD R19, R19, 0x38820 ;  /* 0x0003882013137836 */ /* 0x000fe20000000000 */
[----:B-1----:R-:W-:Y:S01]  /*112b0*/  MOV R21, UR6 ;  /* 0x0000000600157c02 */ /* 0x002fe20008000f00 */
[C---:B------:R-:W-:Y:S01]  /*112c0*/  VIADD R5, R212.reuse, 0x60 ;  /* 0x00000060d4057836 */ /* 0x040fe20000000000 */
[----:B------:R-:W-:Y:S02]  /*112d0*/  UIMAD UR4, UR15, UR7, UR4 ;  /* 0x000000070f0472a4 */ /* 0x000fe4000f8e0204 */
[----:B------:R-:W-:Y:S01]  /*112e0*/  PRMT R19, RZ, 0x654, R19 ;  /* 0x00000654ff137816 */ /* 0x000fe20000000013 */
[----:B------:R-:W-:Y:S01]  /*112f0*/  IMAD.WIDE.U32 R20, R21, UR15, R2 ;  /* 0x0000000f15147c25 */ /* 0x000fe2000f8e0002 */
[----:B------:R-:W-:Y:S02]  /*11300*/  ISETP.GE.AND P2, PT, R5, UR10, PT ;  /* 0x0000000a05007c0c */ /* 0x000fe4000bf46270 */
[--C-:B------:R-:W-:Y:S01]  /*11310*/  SHF.R.S32.HI R213, RZ, 0x1f, R212.reuse ;  /* 0x0000001fffd57819 */ /* 0x100fe200000114d4 */
[C---:B------:R-:W-:Y:S01]  /*11320*/  VIADD R4, R212.reuse, 0x40 ;  /* 0x00000040d4047836 */ /* 0x040fe20000000000 */
[----:B------:R-:W-:Y:S01]  /*11330*/  IADD3 R0, R212, 0x20, RZ ;  /* 0x00000020d4007810 */ /* 0x000fe20007ffe0ff */
[----:B------:R-:W-:Y:S01]  /*11340*/  IMAD.U32 R5, RZ, RZ, UR17 ;  /* 0x00000011ff057e24 */ /* 0x000fe2000f8e00ff */
[----:B0-----:R0:W-:Y:S01]  /*11350*/  SYNCS.ARRIVE.TRANS64.RED.A1T0 RZ, [R19+URZ], RZ ;  /* 0x000000ff13ff79a7 */ /* 0x0011e2000810043f */
[----:B------:R-:W-:Y:S01]  /*11360*/  BSSY B1, `(.L_x_2127) ;  /* 0x000001d000017945 */ /* 0x000fe20003800000 */
[----:B------:R-:W-:Y:S01]  /*11370*/  ISETP.GE.AND P1, PT, R4, UR10, PT ;  /* 0x0000000a04007c0c */ /* 0x000fe2000bf26270 */
[----:B------:R-:W-:Y:S01]  /*11380*/  IMAD.WIDE R4, R5, 0x80, R212 ;  /* 0x0000008005047825 */ /* 0x000fe200078e02d4 */
[----:B------:R-:W-:-:S03]  /*11390*/  ISETP.GE.AND P0, PT, R0, UR10, PT ;  /* 0x0000000a00007c0c */ /* 0x000fc6000bf06270 */
[----:B0-----:R-:W-:Y:S01]  /*113a0*/  VIADD R19, R21, UR4 ;  /* 0x0000000415137c36 */ /* 0x001fe20008000000 */
[----:B------:R-:W-:Y:S09]  /*113b0*/  @P3 BRA `(.L_x_2128) ;  /* 0x00000000005c3947 */ /* 0x000ff20003800000 */
        /* <DEDUP_REMOVED lines=23> */
.L_x_2128:
[----:B------:R-:W-:Y:S05]  /*11530*/  BSYNC B1 ;  /* 0x0000000000017941 */ /* 0x000fea0003800000 */
.L_x_2127:
[----:B------:R-:W-:Y:S04]  /*11540*/  BSSY B1, `(.L_x_2129) ;  /* 0x000001b000017945 */ /* 0x000fe80003800000 */
[----:B------:R-:W-:Y:S05]  /*11550*/  @P0 BRA `(.L_x_2130) ;  /* 0x0000000000640947 */ /* 0x000fea0003800000 */
        /* <DEDUP_REMOVED lines=18> */
[----:B0----5:R-:W-:Y:S02]  /*11680*/  LEA R32, P0, R2, UR6, 0x1 ;  /* 0x0000000602207c11 */ /* 0x021fe4000f8008ff */
[----:B------:R-:W-:-:S04]  /*11690*/  IADD3 R3, R3, R17, RZ ;  /* 0x0000001103037210 */ /* 0x000fc80007ffe0ff */
[----:B------:R-:W-:-:S05]  /*116a0*/  LEA.HI.X R33, R2, UR7, R3, 0x1, P0 ;  /* 0x0000000702217c11 */ /* 0x000fca00080f0c03 */
[----:B------:R1:W-:Y:S04]  /*116b0*/  @!P3 STG.E.128 desc[UR8][R32.64], R24 ;  /* 0x000000182000b986 */ /* 0x0003e8000c101d08 */
[----:B------:R1:W-:Y:S04]  /*116c0*/  @!P4 STG.E.128 desc[UR8][R32.64+0x80], R52 ;  /* 0x000080342000c986 */ /* 0x0003e8000c101d08 */
[----:B------:R1:W-:Y:S04]  /*116d0*/  @!P5 STG.E.128 desc[UR8][R32.64+0x100], R60 ;  /* 0x0001003c2000d986 */ /* 0x0003e8000c101d08 */
[----:B------:R1:W-:Y:S02]  /*116e0*/  @!P6 STG.E.128 desc[UR8][R32.64+0x180], R68 ;  /* 0x000180442000e986 */ /* 0x0003e4000c101d08 */
.L_x_2130:
[----:B------:R-:W-:Y:S05]  /*116f0*/  BSYNC B1 ;  /* 0x0000000000017941 */ /* 0x000fea0003800000 */
.L_x_2129:
        /* <DEDUP_REMOVED lines=27> */
.L_x_2132:
[----:B------:R-:W-:Y:S05]  /*118b0*/  BSYNC B1 ;  /* 0x0000000000017941 */ /* 0x000fea0003800000 */
.L_x_2131:
[----:B------:R-:W-:Y:S05]  /*118c0*/  @P2 BRA `(.L_x_2133) ;  /* 0x0000000c00c42947 */ /* 0x000fea0003800000 */
[----:B--2--5:R-:W-:Y:S01]  /*118d0*/  IADD3 R13, P0, R4, 0x60, RZ ;  /* 0x00000060040d7810 */ /* 0x024fe20007f1e0ff */
[----:B------:R-:W-:Y:S01]  /*118e0*/  VIADD R0, R18, 0x40 ;  /* 0x0000004012007836 */ /* 0x000fe20000000000 */
[----:B------:R-:W-:Y:S01]  /*118f0*/  MOV R3, R19 ;  /* 0x0000001300037202 */ /* 0x000fe20000000f00 */
[----:B------:R-:W-:Y:S01]  /*11900*/  ULDC.64 UR6, c[0x0][0xad8] ;  /* 0x0002b60000067ab9 */ /* 0x000fe20000000a00 */
[----:B------:R-:W-:Y:S01]  /*11910*/  IMAD.MOV.U32 R2, RZ, RZ, R20 ;  /* 0x000000ffff027224 */ /* 0x000fe200078e0014 */
[----:B------:R-:W-:Y:S01]  /*11920*/  ULDC UR4, c[0x0][0xa8c] ;  /* 0x0002a30000047ab9 */ /* 0x000fe20000000800 */
[----:B------:R-:W-:Y:S01]  /*11930*/  IMAD.X R4, RZ, RZ, R5, P0 ;  /* 0x000000ffff047224 */ /* 0x000fe200000e0605 */
[----:B------:R-:W-:Y:S01]  /*11940*/  ISETP.GE.AND P2, PT, R0, UR4, PT ;  /* 0x0000000400007c0c */ /* 0x000fe2000bf46270 */
[C---:B------:R-:W-:Y:S01]  /*11950*/  VIADD R0, R18.reuse, 0x80 ;  /* 0x0000008012007836 */ /* 0x040fe20000000000 */
[----:B------:R-:W-:Y:S01]  /*11960*/  ISETP.GE.AND P1, PT, R18, UR4, PT ;  /* 0x0000000412007c0c */ /* 0x000fe2000bf26270 */
[----:B------:R-:W-:Y:S01]  /*11970*/  IMAD R4, R4, UR6, RZ ;  /* 0x0000000604047c24 */ /* 0x000fe2000f8e02ff */
[----:B------:R-:W-:Y:S01]  /*11980*/  ULDC.64 UR8, c[0x0][0x208] ;  /* 0x0000820000087ab9 */ /* 0x000fe20000000a00 */
[----:B------:R-:W-:Y:S01]  /*11990*/  IMAD.WIDE.U32 R2, R13, UR6, R2 ;  /* 0x000000060d027c25 */ /* 0x000fe2000f8e0002 */
[----:B------:R-:W-:-:S03]  /*119a0*/  ISETP.GE.AND P3, PT, R0, UR4, PT ;  /* 0x0000000400007c0c */ /* 0x000fc6000bf66270 */
        /* <DEDUP_REMOVED lines=14> */
.L_x_2125:
[----:B------:R-:W-:Y:S01]  /*11a90*/  R2UR UR8, R218 ;  /* 0x00000000da0872ca */ /* 0x000fe200000e0000 */
[----:B------:R-:W-:Y:S01]  /*11aa0*/  ULDC.64 UR6, c[0x0][0xbe0] ;  /* 0x0002f80000067ab9 */ /* 0x000fe20000000a00 */
[----:B------:R-:W-:Y:S01]  /*11ab0*/  R2UR UR4, R216 ;  /* 0x00000000d80472ca */ /* 0x000fe200000e0000 */
[----:B------:R-:W-:Y:S01]  /*11ac0*/  UISETP.NE.U32.AND UP0, UPT, UR6, URZ, UPT ;  /* 0x0000003f0600728c */ /* 0x000fe2000bf05070 */
[----:B------:R-:W-:-:S03]  /*11ad0*/  ULDC.64 UR12, c[0x0][0x208] ;  /* 0x00008200000c7ab9 */ /* 0x000fc60000000a00 */
[----:B------:R-:W-:-:S06]  /*11ae0*/  UISETP.NE.AND.EX UP1, UPT, UR7, URZ, UPT, UP0 ;  /* 0x0000003f0700728c */ /* 0x000fcc000bf25300 */
[----:B------:R-:W-:Y:S02]  /*11af0*/  PLOP3.LUT P2, PT, PT, PT, UP1, 0x80, 0x0 ;  /* 0x000000000000781c */ /* 0x000fe40003f4f018 */
[----:B------:R-:W-:Y:S02]  /*11b00*/  USHF.L.U64.HI UR10, UR4, 0x2, UR8 ;  /* 0x00000002040a7899 */ /* 0x000fe40008010208 */
[----:B------:R-:W-:Y:S01]  /*11b10*/  USHF.L.U32 UR4, UR4, 0x2, URZ ;  /* 0x0000000204047899 */ /* 0x000fe2000800063f */
[----:B------:R-:W-:-:S03]  /*11b20*/  ULDC.64 UR8, c[0x0][0xbd8] ;  /* 0x0002f60000087ab9 */ /* 0x000fc60000000a00 */
[----:B------:R-:W-:Y:S02]  /*11b30*/  @UP1 UIADD3 UR6, UP2, UR4, UR6, URZ ;  /* 0x0000000604061290 */ /* 0x000fe4000ff5e03f */
[----:B------:R-:W-:Y:S02]  /*11b40*/  UISETP.NE.U32.AND UP0, UPT, UR8, URZ, UPT ;  /* 0x0000003f0800728c */ /* 0x000fe4000bf05070 */
[----:B------:R-:W-:Y:S02]  /*11b50*/  @UP1 UIADD3.X UR7, UR10, UR7, URZ, UP2, !UPT ;  /* 0x000000070a071290 */ /* 0x000fe400097fe43f */
[----:B------:R-:W-:Y:S01]  /*11b60*/  MOV R4, UR6 ;  /* 0x0000000600047c02 */ /* 0x000fe20008000f00 */
[----:B------:R-:W-:Y:S02]  /*11b70*/  UISETP.NE.AND.EX UP0, UPT, UR9, URZ, UPT, UP0 ;  /* 0x0000003f0900728c */ /* 0x000fe4000bf05300 */
[----:B------:R-:W-:Y:S01]  /*11b80*/  UIADD3 UR4, UP1, UR4, UR8, URZ ;  /* 0x0000000804047290 */ /* 0x000fe2000ff3e03f */
[----:B------:R-:W-:-:S03]  /*11b90*/  IMAD.U32 R5, RZ, RZ, UR7 ;  /* 0x00000007ff057e24 */ /* 0x000fc6000f8e00ff */
[----:B------:R-:W-:Y:S01]  /*11ba0*/  PLOP3.LUT P1, PT, PT, PT, UP0, 0x80, 0x0 ;  /* 0x000000000000781c */ /* 0x000fe20003f2f008 */
[----:B------:R-:W-:Y:S01]  /*11bb0*/  UIADD3.X UR6, UR10, UR9, URZ, UP1, !UPT ;  /* 0x000000090a067290 */ /* 0x000fe20008ffe43f */
[----:B------:R-:W2:Y:S01]  /*11bc0*/  @P2 LDG.E R4, desc[UR12][R4.64] ;  /* 0x0000000c04042981 */ /* 0x000ea2000c1e1900 */
[----:B------:R-:W-:Y:S02]  /*11bd0*/  IMAD.MOV.U32 R9, RZ, RZ, RZ ;  /* 0x000000ffff097224 */ /* 0x000fe400078e00ff */
[----:B------:R-:W-:Y:S02]  /*11be0*/  IMAD.U32 R2, RZ, RZ, UR4 ;  /* 0x00000004ff027e24 */ /* 0x000fe4000f8e00ff */
[----:B------:R-:W-:Y:S01]  /*11bf0*/  IMAD.U32 R3, RZ, RZ, UR6 ;  /* 0x00000006ff037e24 */ /* 0x000fe2000f8e00ff */
[----:B------:R-:W-:Y:S01]  /*11c00*/  ULDC UR4, c[0x0][0xa88] ;  /* 0x0002a20000047ab9 */ /* 0x000fe20000000800 */
[----:B------:R-:W-:-:S04]  /*11c10*/  ISETP.GT.AND P0, PT, R225, 0x7f, PT ;  /* 0x0000007fe100780c */ /* 0x000fc80003f04270 */
[----:B------:R0:W5:Y:S01]  /*11c20*/  @P1 LDG.E R9, desc[UR12][R2.64] ;  /* 0x0000000c02091981 */ /* 0x000162000c1e1900 */
[----:B--2---:R-:W-:Y:S01]  /*11c30*/  @P2 R2UR UR4, R4 ;  /* 0x00000000040422ca */ /* 0x004fe200000e0000 */
[----:B0-----:R-:W-:-:S14]  /*11c40*/  @P2 BRA `(.L_x_2134) ;  /* 0x00000000001c2947 */ /* 0x001fdc0003800000 */
[----:B------:R-:W-:Y:S05]  /*11c50*/  @!P1 BRA `(.L_x_2134) ;  /* 0x0000000000189947 */ /* 0x000fea0003800000 */
[----:B------:R-:W-:Y:S02]  /*11c60*/  ULDC.64 UR6, c[0x0][0x208] ;  /* 0x0000820000067ab9 */ /* 0x000fe40000000a00 */
[----:B------:R-:W2:Y:S04]  /*11c70*/  LDG.E R4, desc[UR6][R2.64] ;  /* 0x0000000602047981 */ /* 0x000ea8000c1e1900 */
[----:B------:R-:W3:Y:S01]  /*11c80*/  LDG.E R0, desc[UR6][R2.64+0x4] ;  /* 0x0000040602007981 */ /* 0x000ee2000c1e1900 */
[----:B--2---:R-:W-:Y:S02]  /*11c90*/  R2UR UR6, R4 ;  /* 0x00000000040672ca */ /* 0x004fe400000e0000 */
[----:B---3--:R-:W-:-:S13]  /*11ca0*/  R2UR UR4, R0 ;  /* 0x00000000000472ca */ /* 0x008fda00000e0000 */
[----:B------:R-:W-:-:S12]  /*11cb0*/  UIADD3 UR4, -UR6, UR4, URZ ;  /* 0x0000000406047290 */ /* 0x000fd8000fffe13f */
.L_x_2134:
        /* <DEDUP_REMOVED lines=10> */
[----:B------:R-:W0:Y:S01]  /*11d60*/  S2R R2, SR_TID.X ;  /* 0x0000000000027919 */ /* 0x000e220000002100 */
[----:B------:R-:W-:-:S13]  /*11d70*/  R2UR UR6, R219 ;  /* 0x00000000db0672ca */ /* 0x000fda00000e0000 */
[----:B------:R-:W-:-:S05]  /*11d80*/  MOV R0, UR6 ;  /* 0x0000000600007c02 */ /* 0x000fca0008000f00 */
[----:B0-----:R-:W-:-:S04]  /*11d90*/  IMAD R0, R0, 0x80, R2 ;  /* 0x0000008000007824 */ /* 0x001fc800078e0202 */
[----:B------:R-:W-:-:S05]  /*11da0*/  VIADD R0, R0, 0xffffff80 ;  /* 0xffffff8000007836 */ /* 0x000fca0000000000 */
[----:B------:R-:W-:-:S13]  /*11db0*/  ISETP.GE.AND P0, PT, R0, UR4, PT ;  /* 0x0000000400007c0c */ /* 0x000fda000bf06270 */
[----:B------:R-:W-:Y:S05]  /*11dc0*/  @P0 BRA `(.L_x_2136) ;  /* 0x0000000000540947 */ /* 0x000fea0003800000 */
[----:B------:R-:W-:Y:S01]  /*11dd0*/  R2UR UR7, R217 ;  /* 0x00000000d90772ca */ /* 0x000fe200000e0000 */
[----:B------:R-:W-:Y:S01]  /*11de0*/  ULDC.64 UR12, c[0x0][0xb70] ;  /* 0x0002dc00000c7ab9 */ /* 0x000fe20000000a00 */
[C---:B------:R-:W-:Y:S01]  /*11df0*/  IADD3 R2, P0, R0.reuse, R9, RZ ;  /* 0x0000000900027210 */ /* 0x040fe20007f1e0ff */
        /* <DEDUP_REMOVED lines=18> */
.L_x_2136:
[----:B------:R-:W-:Y:S05]  /*11f20*/  BSYNC B1 ;  /* 0x0000000000017941 */ /* 0x000fea0003800000 */
.L_x_2135:
[----:B------:R-:W-:Y:S01]  /*11f30*/  R2UR UR11, R219 ;  /* 0x00000000db0b72ca */ /* 0x000fe200000e0000 */
[----:B------:R-:W-:Y:S01]  /*11f40*/  ULDC.64 UR6, c[0x0][0xaa0] ;  /* 0x0002a80000067ab9 */ /* 0x000fe20000000a00 */
[----:B------:R-:W-:Y:S01]  /*11f50*/  R2UR UR14, R217 ;  /* 0x00000000d90e72ca */ /* 0x000fe200000e0000 */
[----:B------:R-:W-:Y:S01]  /*11f60*/  IMAD R0, R6, UR6, RZ ;  /* 0x0000000606007c24 */ /* 0x000fe2000f8e02ff */
[----:B------:R-:W-:Y:S01]  /*11f70*/  ULDC.64 UR12, c[0x0][0xae0] ;  /* 0x0002b800000c7ab9 */ /* 0x000fe20000000a00 */
[C---:B0-----:R-:W-:Y:S01]  /*11f80*/  IMAD.WIDE.U32 R2, R9.reuse, UR6, R18 ;  /* 0x0000000609027c25 */ /* 0x041fe2000f8e0012 */
[----:B------:R-:W-:Y:S01]  /*11f90*/  UIMAD UR6, UR8, UR12, URZ ;  /* 0x0000000c080672a4 */ /* 0x000fe2000f8e023f */
[----:B------:R-:W-:Y:S01]  /*11fa0*/  MOV R8, R212 ;  /* 0x000000d400087202 */ /* 0x000fe20000000f00 */
[----:B------:R-:W-:Y:S01]  /*11fb0*/  BSSY B1, `(.L_x_2137) ;  /* 0x000002f000017945 */ /* 0x000fe20003800000 */
[----:B------:R-:W-:Y:S01]  /*11fc0*/  IMAD R9, R9, UR7, R0 ;  /* 0x0000000709097c24 */ /* 0x000fe2000f8e0200 */
[----:B------:R-:W-:Y:S01]  /*11fd0*/  IADD3 R0, R212, 0x20, RZ ;  /* 0x00000020d4007810 */ /* 0x000fe20007ffe0ff */
[----:B------:R-:W-:-:S02]  /*11fe0*/  IMAD.U32 R5, RZ, RZ, UR12 ;  /* 0x0000000cff057e24 */ /* 0x000fc4000f8e00ff */
[----:B------:R-:W-:Y:S01]  /*11ff0*/  UIMAD UR7, UR11, -0x80, UR4 ;  /* 0xffffff800b0778a4 */ /* 0x000fe2000f8e0204 */
[----:B------:R-:W-:Y:S01]  /*12000*/  IMAD.IADD R3, R3, 0x1, R9 ;  /* 0x0000000103037824 */ /* 0x000fe200078e0209 */
[----:B------:R-:W-:Y:S01]  /*12010*/  UIMAD UR6, UR14, UR13, UR6 ;  /* 0x0000000d0e0672a4 */ /* 0x000fe2000f8e0206 */
[C---:B------:R-:W-:Y:S01]  /*12020*/  VIADD R4, R212.reuse, 0x40 ;  /* 0x00000040d4047836 */ /* 0x040fe20000000000 */
[----:B------:R-:W-:Y:S01]  /*12030*/  SHF.R.S32.HI R9, RZ, 0x1f, R212 ;  /* 0x0000001fff097819 */ /* 0x000fe200000114d4 */
[----:B------:R-:W-:Y:S01]  /*12040*/  IMAD.WIDE.U32 R2, R5, UR14, R2 ;  /* 0x0000000e05027c25 */ /* 0x000fe2000f8e0002 */
[----:B------:R-:W-:Y:S01]  /*12050*/  ULDC.64 UR12, c[0x0][0xae8] ;  /* 0x0002ba00000c7ab9 */ /* 0x000fe20000000a00 */
[----:B------:R-:W-:Y:S01]  /*12060*/  ISETP.GE.AND P2, PT, R212, UR7, PT ;  /* 0x00000007d4007c0c */ /* 0x000fe2000bf46270 */
[----:B------:R-:W-:Y:S01]  /*12070*/  UIMAD UR4, UR10, UR12, URZ ;  /* 0x0000000c0a0472a4 */ /* 0x000fe2000f8e023f */
[----:B------:R-:W-:Y:S01]  /*12080*/  VIADD R3, R3, UR6 ;  /* 0x0000000603037c36 */ /* 0x000fe20008000000 */
[----:B------:R-:W-:Y:S01]  /*12090*/  ISETP.GE.AND P0, PT, R4, UR7, PT ;  /* 0x0000000704007c0c */ /* 0x000fe2000bf06270 */
[----:B------:R-:W-:Y:S01]  /*120a0*/  IMAD.U32 R5, RZ, RZ, UR12 ;  /* 0x0000000cff057e24 */ /* 0x000fe2000f8e00ff */
[----:B------:R-:W-:Y:S01]  /*120b0*/  UIMAD UR4, UR9, UR13, UR4 ;  /* 0x0000000d090472a4 */ /* 0x000fe2000f8e0204 */
[----:B------:R-:W-:Y:S01]  /*120c0*/  IMAD.U32 R11, RZ, RZ, UR11 ;  /* 0x0000000bff0b7e24 */ /* 0x000fe2000f8e00ff */
[----:B------:R-:W-:Y:S01]  /*120d0*/  ISETP.GE.AND P1, PT, R0, UR7, PT ;  /* 0x0000000700007c0c */ /* 0x000fe2000bf26270 */
[----:B------:R-:W-:-:S04]  /*120e0*/  IMAD.WIDE.U32 R4, R5, UR9, R2 ;  /* 0x0000000905047c25 */ /* 0x000fc8000f8e0002 */
[----:B------:R-:W-:Y:S02]  /*120f0*/  VIADD R13, R5, UR4 ;  /* 0x00000004050d7c36 */ /* 0x000fe40008000000 */
[----:B------:R-:W-:-:S04]  /*12100*/  IMAD.WIDE R8, R11, 0x80, R8 ;  /* 0x000000800b087825 */ /* 0x000fc800078e0208 */
[----:B------:R-:W-:Y:S01]  /*12110*/  VIADD R6, R212, 0x60 ;  /* 0x00000060d4067836 */ /* 0x000fe20000000000 */
[----:B------:R-:W-:Y:S06]  /*12120*/  @P2 BRA `(.L_x_2138) ;  /* 0x00000000005c2947 */ /* 0x000fec0003800000 */
[C---:B------:R-:W-:Y:S01]  /*12130*/  VIADD R2, R18.reuse, 0x80 ;  /* 0x0000008012027836 */ /* 0x040fe20000000000 */
[----:B------:R-:W-:Y:S01]  /*12140*/  ULDC UR4, c[0x0][0xa8c] ;  /* 0x0002a30000047ab9 */ /* 0x000fe20000000800 */
[----:B------:R-:W-:Y:S01]  /*12150*/  VIADD R0, R18, 0x40 ;  /* 0x0000004012007836 */ /* 0x000fe20000000000 */
[----:B------:R-:W-:Y:S01]  /*12160*/  ULDC.64 UR8, c[0x0][0xad8] ;  /* 0x0002b60000087ab9 */ /* 0x000fe20000000a00 */
[----:B------:R-:W-:Y:S01]  /*12170*/  IMAD.MOV.U32 R3, RZ, RZ, R13 ;  /* 0x000000ffff037224 */ /* 0x000fe200078e000d */
[----:B------:R-:W-:Y:S01]  /*12180*/  ISETP.GE.AND P5, PT, R2, UR4, PT ;  /* 0x0000000402007c0c */ /* 0x000fe2000bfa6270 */
[----:B------:R-:W-:Y:S01]  /*12190*/  IMAD R11, R9, UR8, RZ ;  /* 0x00000008090b7c24 */ /* 0x000fe2000f8e02ff */
[----:B------:R-:W-:Y:S01]  /*121a0*/  ISETP.GE.AND P4, PT, R0, UR4, PT ;  /* 0x0000000400007c0c */ /* 0x000fe2000bf86270 */
[----:B------:R-:W-:Y:S01]  /*121b0*/  IMAD.MOV.U32 R2, RZ, RZ, R4 ;  /* 0x000000ffff027224 */ /* 0x000fe200078e0004 */
[----:B------:R-:W-:Y:S01]  /*121c0*/  IADD3 R0, R18, 0xc0, RZ ;  /* 0x000000c012007810 */ /* 0x000fe20007ffe0ff */
[----:B------:R-:W-:Y:S01]  /*121d0*/  IMAD R11, R8, UR9, R11 ;  /* 0x00000009080b7c24 */ /* 0x000fe2000f8e020b */
[----:B------:R-:W-:Y:S01]  /*121e0*/  ISETP.GE.AND P3, PT, R18, UR4, PT ;  /* 0x0000000412007c0c */ /* 0x000fe2000bf66270 */
[----:B------:R-:W-:Y:S01]  /*121f0*/  IMAD.WIDE.U32 R2, R8, UR8, R2 ;  /* 0x0000000808027c25 */ /* 0x000fe2000f8e0002 */
[----:B------:R-:W-:Y:S01]  /*12200*/  ISETP.GE.AND P6, PT, R0, UR4, PT ;  /* 0x0000000400007c0c */ /* 0x000fe2000bfc6270 */
[----:B------:R-:W-:Y:S01]  /*12210*/  ULDC.64 UR8, c[0x0][0xa80] ;  /* 0x0002a00000087ab9 */ /* 0x000fe20000000a00 */
[----:B------:R-:W-:Y:S01]  /*12220*/  ULDC.64 UR10, c[0x0][0x208] ;  /* 0x00008200000a7ab9 */ /* 0x000fe20000000a00 */
[----:B------:R-:W-:Y:S01]  /*12230*/  IMAD.IADD R3, R3, 0x1, R11 ;  /* 0x0000000103037824 */ /* 0x000fe200078e020b */
[----:B------:R-:W-:-:S04]  /*12240*/  LEA R10, P2, R2, UR8, 0x1 ;  /* 0x00000008020a7c11 */ /* 0x000fc8000f8408ff */
[----:B------:R-:W-:-:S05]  /*12250*/  LEA.HI.X R11, R2, UR9, R3, 0x1, P2 ;  /* 0x00000009020b7c11 */ /* 0x000fca00090f0c03 */
[----:B------:R0:W-:Y:S04]  /*12260*/  @!P3 STG.E.128 desc[UR10][R10.64], RZ ;  /* 0x000000ff0a00b986 */ /* 0x0001e8000c101d0a */
[----:B------:R0:W-:Y:S04]  /*12270*/  @!P4 STG.E.128 desc[UR10][R10.64+0x80], RZ ;  /* 0x000080ff0a00c986 */ /* 0x0001e8000c101d0a */
[----:B------:R0:W-:Y:S04]  /*12280*/  @!P5 STG.E.128 desc[UR10][R10.64+0x100], RZ ;  /* 0x000100ff0a00d986 */ /* 0x0001e8000c101d0a */
[----:B------:R0:W-:Y:S02]  /*12290*/  @!P6 STG.E.128 desc[UR10][R10.64+0x180], RZ ;  /* 0x000180ff0a00e986 */ /* 0x0001e4000c101d0a */
.L_x_2138:
[----:B------:R-:W-:Y:S05]  /*122a0*/  BSYNC B1 ;  /* 0x0000000000017941 */ /* 0x000fea0003800000 */
.L_x_2137:
[----:B------:R-:W-:Y:S01]  /*122b0*/  BSSY B1, `(.L_x_2139) ;  /* 0x000001c000017945 */ /* 0x000fe20003800000 */
[----:B------:R-:W-:-:S03]  /*122c0*/  ISETP.GE.AND P2, PT, R6, UR7, PT ;  /* 0x0000000706007c0c */ /* 0x000fc6000bf46270 */
[----:B------:R-:W-:Y:S10]  /*122d0*/  @P1 BRA `(.L_x_2140) ;  /* 0x0000000000641947 */ /* 0x000ff40003800000 */
        /* <DEDUP_REMOVED lines=25> */
.L_x_2140:
[----:B------:R-:W-:Y:S05]  /*12470*/  BSYNC B1 ;  /* 0x0000000000017941 */ /* 0x000fea0003800000 */
.L_x_2139:
        /* <DEDUP_REMOVED lines=27> */
.L_x_2142:
[----:B------:R-:W-:Y:S05]  /*12630*/  BSYNC B1 ;  /* 0x0000000000017941 */ /* 0x000fea0003800000 */
.L_x_2141:
[----:B------:R-:W-:Y:S05]  /*12640*/  @P2 BRA `(.L_x_2133) ;  /* 0x0000000000642947 */ /* 0x000fea0003800000 */
[----:B------:R-:W-:Y:S01]  /*12650*/  IADD3 R5, P0, R8, 0x60, RZ ;  /* 0x0000006008057810 */ /* 0x000fe20007f1e0ff */
[----:B------:R-:W-:Y:S01]  /*12660*/  ULDC UR4, c[0x0][0xa8c] ;  /* 0x0002a30000047ab9 */ /* 0x000fe20000000800 */
[C---:B------:R-:W-:Y:S01]  /*12670*/  IADD3 R0, R18.reuse, 0x40, RZ ;  /* 0x0000004012007810 */ /* 0x040fe20007ffe0ff */
[----:B------:R-:W-:Y:S01]  /*12680*/  ULDC.64 UR6, c[0x0][0xad8] ;  /* 0x0002b60000067ab9 */ /* 0x000fe20000000a00 */
[----:B------:R-:W-:Y:S01]  /*12690*/  IMAD.MOV.U32 R2, RZ, RZ, R4 ;  /* 0x000000ffff027224 */ /* 0x000fe200078e0004 */
[----:B------:R-:W-:Y:S01]  /*126a0*/  ISETP.GE.AND P1, PT, R18, UR4, PT ;  /* 0x0000000412007c0c */ /* 0x000fe2000bf26270 */
        /* <DEDUP_REMOVED lines=19> */
.L_x_2133:
[----:B------:R-:W-:Y:S05]  /*127e0*/  BSYNC B0 ;  /* 0x0000000000007941 */ /* 0x000fea0003800000 */
.L_x_2124:
[----:B------:R-:W-:Y:S02]  /*127f0*/  ULDC UR4, c[0x0][0xc14] ;  /* 0x0003050000047ab9 */ /* 0x000fe40000000800 */
[----:B------:R-:W-:-:S13]  /*12800*/  ISETP.GE.AND P0, PT, R7, UR4, PT ;  /* 0x0000000407007c0c */ /* 0x000fda000bf06270 */
[----:B------:R-:W-:Y:S05]  /*12810*/  @!P0 BRA `(.L_x_2143) ;  /* 0xfffffee4006c8947 */ /* 0x000fea000383ffff */
[----:B------:R-:W-:Y:S05]  /*12820*/  EXIT ;  /* 0x000000000000794d */ /* 0x000fea0003800000 */
.L_x_2088:
        /* <DEDUP_REMOVED lines=50> */
[----:B-1----:R-:W-:-:S04]  /*12b50*/  SEL R5, R5, RZ, P0 ;  /* 0x000000ff05057207 */ /* 0x002fc80000000000 */
[----:B------:R-:W-:-:S05]  /*12b60*/  IADD3 R4, R2, R5, RZ ;  /* 0x0000000502047210 */ /* 0x000fca0007ffe0ff */
        /* <DEDUP_REMOVED lines=10> */
.L_x_2148:
        /* <DEDUP_REMOVED lines=16> */
.L_x_2147:
[----:B------:R-:W-:Y:S05]  /*12d10*/  BSYNC B0 ;  /* 0x0000000000007941 */ /* 0x000fea0003800000 */
.L_x_2146:
[----:B0----5:R-:W0:Y:S01]  /*12d20*/  SHFL.UP PT, R2, R10, 0x1, RZ ;  /* 0x042000000a027989 */ /* 0x021e2200000e00ff */
[C---:B------:R-:W-:Y:S02]  /*12d30*/  ISETP.NE.AND P0, PT, R8.reuse, RZ, PT ;  /* 0x000000ff0800720c */ /* 0x040fe40003f05270 */
[----:B------:R-:W-:Y:S02]  /*12d40*/  ISETP.GE.U32.AND P1, PT, R8, 0x2, PT ;  /* 0x000000020800780c */ /* 0x000fe40003f26070 */
        /* <DEDUP_REMOVED lines=17> */
[----:B------:R-:W0:Y:S02]  /*12e60*/  SHFL.IDX PT, R3, R4, 0x1f, 0x1f ;  /* 0x03e01f0004037f89 */ /* 0x000e2400000e0000 */
[----:B0-----:R-:W-:-:S05]  /*12e70*/  IMAD R2, R3, UR4, RZ ;  /* 0x0000000403027c24 */ /* 0x001fca000f8e02ff */
[----:B------:R-:W-:-:S04]  /*12e80*/  IADD3 R5, R2, R5, RZ ;  /* 0x0000000502057210 */ /* 0x000fc80007ffe0ff */
[----:B------:R-:W-:-:S13]  /*12e90*/  ISETP.GT.AND P0, PT, R5, UR6, PT ;  /* 0x0000000605007c0c */ /* 0x000fda000bf04270 */
[----:B------:R-:W-:Y:S05]  /*12ea0*/  @!P0 BRA `(.L_x_2148) ;  /* 0xfffffffc00588947 */ /* 0x000fea000383ffff */
.L_x_2144:
        /* <DEDUP_REMOVED lines=21> */
.L_x_2149:
[----:B-1----:R-:W-:Y:S01]  /*13000*/  IADD3 R2, RZ, -R3, RZ ;  /* 0x80000003ff027210 */ /* 0x002fe20007ffe0ff */
[----:B---3--:R-:W-:Y:S01]  /*13010*/  IMAD R16, R16, UR4, R7 ;  /* 0x0000000410107c24 */ /* 0x008fe2000f8e0207 */
[----:B--2---:R-:W-:-:S03]  /*13020*/  IABS R4, R6 ;  /* 0x0000000600047213 */ /* 0x004fc60000000000 */
        /* <DEDUP_REMOVED lines=29> */
[----:B-1----:R-:W-:Y:S01]  /*13200*/  IMAD.MOV.U32 R2, RZ, RZ, RZ ;  /* 0x000000ffff027224 */ /* 0x002fe200078e00ff */
[----:B--2---:R-:W-:-:S05]  /*13210*/  IADD3 R6, RZ, -R3, RZ ;  /* 0x80000003ff067210 */ /* 0x004fca0007ffe0ff */
        /* <DEDUP_REMOVED lines=22> */
.L_x_2145:
[----:B------:R-:W-:Y:S01]  /*13380*/  MOV R17, RZ ;  /* 0x000000ff00117202 */ /* 0x000fe20000000f00 */
[----:B------:R-:W-:Y:S02]  /*13390*/  IMAD.U32 R16, RZ, RZ, UR6 ;  /* 0x00000006ff107e24 */ /* 0x000fe4000f8e00ff */
[----:B------:R-:W-:-:S07]  /*133a0*/  IMAD.MOV.U32 R18, RZ, RZ, RZ ;  /* 0x000000ffff127224 */ /* 0x000fce00078e00ff */
.L_x_2150:
[----:B------:R-:W1:Y:S01]  /*133b0*/  S2R R2, SR_TID.X ;  /* 0x0000000000027919 */ /* 0x000e620000002100 */
[----:B------:R-:W-:Y:S01]  /*133c0*/  STL [R1+0x20], RZ ;  /* 0x000020ff01007387 */ /* 0x000fe20000100800 */
        /* <DEDUP_REMOVED lines=10> */
[----:B------:R1:W-:Y:S03]  /*13470*/  STL [R1], RZ ;  /* 0x000000ff01007387 */ /* 0x0003e60000100800 */
[----:B------:R-:W-:Y:S05]  /*13480*/  @P0 BRA `(.L_x_2151) ;  /* 0x0000004400dc0947 */ /* 0x000fea0003800000 */
[----:B-1----:R-:W-:Y:S01]  /*13490*/  IMAD.MOV.U32 R0, RZ, RZ, 0x1 ;  /* 0x00000001ff007424 */ /* 0x002fe200078e00ff */
[----:B------:R1:W-:Y:S01]  /*134a0*/  STL [R1], RZ ;  /* 0x000000ff01007387 */ /* 0x0003e20000100800 */
[----:B------:R-:W-:Y:S01]  /*134b0*/  ULDC UR38, c[0x0][0xc] ;  /* 0x0000030000267ab9 */ /* 0x000fe20000000800 */
[----:B------:R-:W-:Y:S02]  /*134c0*/  ULDC.64 UR36, c[0x0][0x198] ;  /* 0x0000660000247ab9 */ /* 0x000fe40000000a00 */
[----:B------:R1:W-:Y:S04]  /*134d0*/  STL [R1+0x8], R0 ;  /* 0x0000080001007387 */ /* 0x0003e80000100800 */
[----:B------:R1:W-:Y:S02]  /*134e0*/  STL [R1+0x20], RZ ;  /* 0x000020ff01007387 */ /* 0x0003e40000100800 */
.L_x_2219:
[----:B--2---:R-:W2:Y:S01]  /*134f0*/  LDC.64 R2, c[0x0][0xc60] ;  /* 0x00031800ff027b82 */ /* 0x004ea20000000a00 */
[----:B------:R-:W-:Y:S01]  /*13500*/  ULDC.64 UR4, c[0x0][0x208] ;  /* 0x0000820000047ab9 */ /* 0x000fe20000000a00 */
[----:B--2---:R-:W-:-:S05]  /*13510*/  IMAD.WIDE R2, R19, 0x4, R2 ;  /* 0x0000000413027825 */ /* 0x004fca00078e0202 */
[----:B------:R-:W2:Y:S01]  /*13520*/  LDG.E R5, desc[UR4][R2.64] ;  /* 0x0000000402057981 */ /* 0x000ea2000c1e1900 */
[----:B------:R-:W-:Y:S05]  /*13530*/  YIELD ;  /* 0x0000000000007946 */ /* 0x000fea0003800000 */
[----:B------:R-:W-:Y:S01]  /*13540*/  ULDC.64 UR4, c[0x0][0xa28] ;  /* 0x00028a0000047ab9 */ /* 0x000fe20000000a00 */
[----:B-1----:R-:W-:Y:S01]  /*13550*/  MOV R0, RZ ;  /* 0x000000ff00007202 */ /* 0x002fe20000000f00 */
[----:B------:R-:W-:Y:S01]  /*13560*/  ULDC.64 UR8, c[0x0][0x208] ;  /* 0x0000820000087ab9 */ /* 0x000fe20000000a00 */
[----:B------:R-:W-:Y:S01]  /*13570*/  ISETP.NE.U32.AND P0, PT, RZ, UR4, PT ;  /* 0x00000004ff007c0c */ /* 0x000fe2000bf05070 */
[----:B------:R-:W-:Y:S01]  /*13580*/  IMAD.MOV.U32 R6, RZ, RZ, RZ ;  /* 0x000000ffff067224 */ /* 0x000fe200078e00ff */
[----:B------:R-:W-:-:S02]  /*13590*/  ULDC.64 UR6, c[0x0][0xa08] ;  /* 0x0002820000067ab9 */ /* 0x000fc40000000a00 */
[----:B------:R-:W-:Y:S02]  /*135a0*/  ISETP.NE.AND.EX P0, PT, RZ, UR5, PT, P0 ;  /* 0x00000005ff007c0c */ /* 0x000fe4000bf05300 */
[----:B--2---:R-:W-:Y:S01]  /*135b0*/  SHF.R.S32.HI R4, RZ, 0x1f, R5 ;  /* 0x0000001fff047819 */ /* 0x004fe20000011405 */
[----:B------:R-:W-:-:S10]  /*135c0*/  IMAD.SHL.U32 R11, R5, 0x4, RZ ;  /* 0x00000004050b7824 */ /* 0x000fd400078e00ff */
[C---:B------:R-:W-:Y:S01]  /*135d0*/  @P0 LEA R2, P1, R5.reuse, UR4, 0x2 ;  /* 0x0000000405020c11 */ /* 0x040fe2000f8210ff */
[----:B------:R1:W-:Y:S03]  /*135e0*/  STL [R1+0x10], R5 ;  /* 0x0000100501007387 */ /* 0x0003e60000100800 */
[C-C-:B------:R-:W-:Y:S01]  /*135f0*/  @P0 LEA.HI.X R3, R5.reuse, UR5, R4.reuse, 0x2, P1 ;  /* 0x0000000505030c11 */ /* 0x140fe200088f1404 */
[----:B------:R-:W-:Y:S02]  /*13600*/  ULDC.64 UR4, c[0x0][0xa18] ;  /* 0x0002860000047ab9 */ /* 0x000fe40000000a00 */
[----:B------:R-:W-:Y:S02]  /*13610*/  ISETP.NE.U32.AND P1, PT, RZ, UR4, PT ;  /* 0x00000004ff007c0c */ /* 0x000fe4000bf25070 */
[----:B------:R2:W5:Y:S01]  /*13620*/  @P0 LDG.E R0, desc[UR8][R2.64] ;  /* 0x0000000802000981 */ /* 0x000562000c1e1900 */
[----:B------:R-:W-:-:S02]  /*13630*/  SHF.L.U64.HI R10, R5, 0x2, R4 ;  /* 0x00000002050a7819 */ /* 0x000fc40000010204 */
[----:B------:R-:W-:Y:S01]  /*13640*/  ISETP.NE.AND.EX P1, PT, RZ, UR5, PT, P1 ;  /* 0x00000005ff007c0c */ /* 0x000fe2000bf25310 */
[----:B------:R-:W-:Y:S04]  /*13650*/  STL [R1+0x18], R11 ;  /* 0x0000180b01007387 */ /* 0x000fe80000100800 */
[----:B------:R-:W-:Y:S08]  /*13660*/  STL [R1+0x1c], R10 ;  /* 0x00001c0a01007387 */ /* 0x000ff00000100800 */
[----:B------:R-:W-:-:S04]  /*13670*/  @P1 IADD3 R8, P0, R11, UR4, RZ ;  /* 0x000000040b081c10 */ /* 0x000fc8000ff1e0ff */
[C---:B------:R-:W-:Y:S01]  /*13680*/  @P1 IADD3.X R9, R10.reuse, UR5, RZ, P0, !PT ;  /* 0x000000050a091c10 */ /* 0x040fe200087fe4ff */
[----:B------:R-:W-:Y:S02]  /*13690*/  ULDC.64 UR4, c[0x0][0xa00] ;  /* 0x0002800000047ab9 */ /* 0x000fe40000000a00 */
[----:B------:R-:W-:Y:S02]  /*136a0*/  ISETP.NE.U32.AND P2, PT, RZ, UR4, PT ;  /* 0x00000004ff007c0c */ /* 0x000fe4000bf45070 */
[C---:B--2---:R-:W-:Y:S02]  /*136b0*/  IADD3 R2, P0, R11.reuse, UR4, RZ ;  /* 0x000000040b027c10 */ /* 0x044fe4000ff1e0ff */
[----:B------:R-:W-:Y:S02]  /*136c0*/  ISETP.NE.AND.EX P2, PT, RZ, UR5, PT, P2 ;  /* 0x00000005ff007c0c */ /* 0x000fe4000bf45320 */
[----:B------:R-:W-:Y:S01]  /*136d0*/  IADD3.X R3, R10, UR5, RZ, P0, !PT ;  /* 0x000000050a037c10 */ /* 0x000fe200087fe4ff */
[----:B------:R-:W-:Y:S01]  /*136e0*/  ULDC UR4, c[0x0][0x288] ;  /* 0x0000a20000047ab9 */ /* 0x000fe20000000800 */
[----:B------:R-:W-:-:S04]  /*136f0*/  IADD3 R4, P0, R11, UR6, RZ ;  /* 0x000000060b047c10 */ /* 0x000fc8000ff1e0ff */
[----:B-1----:R-:W-:-:S05]  /*13700*/  IADD3.X R5, R10, UR7, RZ, P0, !PT ;  /* 0x000000070a057c10 */ /* 0x002fca00087fe4ff */
[----:B------:R-:W2:Y:S01]  /*13710*/  @P2 LDG.E R6, desc[UR8][R2.64] ;  /* 0x0000000802062981 */ /* 0x000ea2000c1e1900 */
[----:B------:R-:W-:-:S04]  /*13720*/  ISETP.NE.U32.AND P0, PT, RZ, UR6, PT ;  /* 0x00000006ff007c0c */ /* 0x000fc8000bf05070 */
[----:B------:R-:W-:Y:S01]  /*13730*/  ISETP.NE.AND.EX P0, PT, RZ, UR7, PT, P0 ;  /* 0x00000007ff007c0c */ /* 0x000fe2000bf05300 */
[----:B--2---:R1:W-:Y:S02]  /*13740*/  STL [R1+0x24], R6 ;  /* 0x0000240601007387 */ /* 0x0043e40000100800 */
[----:B-1----:R-:W-:Y:S01]  /*13750*/  IMAD.U32 R6, RZ, RZ, UR4 ;  /* 0x00000004ff067e24 */ /* 0x002fe2000f8e00ff */
[----:B------:R-:W-:Y:S02]  /*13760*/  ULDC.64 UR4, c[0x0][0x3f8] ;  /* 0x0000fe0000047ab9 */ /* 0x000fe40000000a00 */
[----:B------:R-:W-:-:S03]  /*13770*/  UISETP.NE.U32.AND UP0, UPT, UR4, URZ, UPT ;  /* 0x0000003f0400728c */ /* 0x000fc6000bf05070 */
[----:B------:R-:W-:Y:S01]  /*13780*/  ULDC UR4, c[0x0][0x404] ;  /* 0x0001010000047ab9 */ /* 0x000fe20000000800 */
[----:B------:R-:W-:Y:S01]  /*13790*/  UISETP.NE.AND.EX UP0, UPT, UR5, URZ, UPT, UP0 ;  /* 0x0000003f0500728c */ /* 0x000fe2000bf05300 */
[----:B------:R1:W5:Y:S02]  /*137a0*/  @P1 LDG.E R6, desc[UR8][R8.64] ;  /* 0x0000000808061981 */ /* 0x000364000c1e1900 */
[----:B------:R-:W-:Y:S01]  /*137b0*/  ULDC UR5, c[0x0][0x2e0] ;  /* 0x0000b80000057ab9 */ /* 0x000fe20000000800 */
[----:B------:R-:W-:-:S04]  /*137c0*/  USEL UR4, UR4, 0x1, UP0 ;  /* 0x0000000104047887 */ /* 0x000fc80008000000 */
[----:B------:R-:W-:-:S06]  /*137d0*/  UIMAD UR4, UR4, UR5, URZ ;  /* 0x00000005040472a4 */ /* 0x000fcc000f8e023f */
[----:B------:R-:W-:Y:S01]  /*137e0*/  IMAD.U32 R7, RZ, RZ, UR4 ;  /* 0x00000004ff077e24 */ /* 0x000fe2000f8e00ff */
[----:B-1----:R-:W-:Y:S06]  /*137f0*/  @P1 BRA `(.L_x_2152) ;  /* 0x0000000000141947 */ /* 0x002fec0003800000 */
[----:B------:R-:W-:Y:S05]  /*13800*/  @!P2 BRA `(.L_x_2152) ;  /* 0x000000000010a947 */ /* 0x000fea0003800000 */
[----:B------:R-:W-:Y:S02]  /*13810*/  ULDC.64 UR4, c[0x0][0x208] ;  /* 0x0000820000047ab9 */ /* 0x000fe40000000a00 */
[----:B-----5:R-:W2:Y:S04]  /*13820*/  LDG.E R6, desc[UR4][R2.64] ;  /* 0x0000000402067981 */ /* 0x020ea8000c1e1900 */
[----:B------:R-:W2:Y:S02]  /*13830*/  LDG.E R9, desc[UR4][R2.64+0x4] ;  /* 0x0000040402097981 */ /* 0x000ea4000c1e1900 */
[----:B--2---:R-:W-:-:S07]  /*13840*/  IADD3 R6, -R6, R9, RZ ;  /* 0x0000000906067210 */ /* 0x004fce0007ffe1ff */
.L_x_2152:
[----:B------:R-:W-:Y:S01]  /*13850*/  IMAD.MOV.U32 R3, RZ, RZ, RZ ;  /* 0x000000ffff037224 */ /* 0x000fe200078e00ff */
[----:B------:R-:W-:-:S05]  /*13860*/  ULDC.64 UR4, c[0x0][0x208] ;  /* 0x0000820000047ab9 */ /* 0x000fca0000000a00 */
[----:B------:R-:W2:Y:S01]  /*13870*/  @P0 LDG.E R3, desc[UR4][R4.64] ;  /* 0x0000000404030981 */ /* 0x000ea2000c1e1900 */
[----:B------:R-:W-:Y:S02]  /*13880*/  ULDC.64 UR4, c[0x0][0xa20] ;  /* 0x0002880000047ab9 */ /* 0x000fe40000000a00 */
[----:B------:R-:W-:-:S04]  /*13890*/  ISETP.NE.U32.AND P1, PT, RZ, UR4, PT ;  /* 0x00000004ff007c0c */ /* 0x000fc8000bf25070 */
[----:B------:R-:W-:Y:S01]  /*138a0*/  ISETP.NE.AND.EX P1, PT, RZ, UR5, PT, P1 ;  /* 0x00000005ff007c0c */ /* 0x000fe2000bf25310 */
[----:B--2--5:R-:W-:-:S05]  /*138b0*/  IMAD.IADD R2, R3, 0x1, R0 ;  /* 0x0000000103027824 */ /* 0x024fca00078e0200 */
[----:B------:R1:W-:Y:S07]  /*138c0*/  STL [R1+0x4], R2 ;  /* 0x0000040201007387 */ /* 0x0003ee0000100800 */
[----:B------:R-:W-:Y:S05]  /*138d0*/  @!P1 BRA `(.L_x_2153) ;  /* 0x0000000000149947 */ /* 0x000fea0003800000 */
[----:B-1----:R-:W-:Y:S01]  /*138e0*/  IADD3 R2, P0, R11, UR4, RZ ;  /* 0x000000040b027c10 */ /* 0x002fe2000ff1e0ff */
[----:B------:R-:W-:-:S03]  /*138f0*/  ULDC.64 UR6, c[0x0][0x208] ;  /* 0x0000820000067ab9 */ /* 0x000fc60000000a00 */
[----:B------:R-:W-:-:S05]  /*13900*/  IADD3.X R3, R10, UR5, RZ, P0, !PT ;  /* 0x000000050a037c10 */ /* 0x000fca00087fe4ff */
[----:B------:R2:W5:Y:S01]  /*13910*/  LDG.E R7, desc[UR6][R2.64] ;  /* 0x0000000602077981 */ /* 0x000562000c1e1900 */
[----:B------:R-:W-:Y:S05]  /*13920*/  BRA `(.L_x_2154) ;  /* 0x0000000000147947 */ /* 0x000fea0003800000 */
.L_x_2153:
[----:B------:R-:W-:Y:S05]  /*13930*/  @!P0 BRA `(.L_x_2154) ;  /* 0x0000000000108947 */ /* 0x000fea0003800000 */
[----:B------:R-:W-:Y:S02]  /*13940*/  ULDC.64 UR4, c[0x0][0x208] ;  /* 0x0000820000047ab9 */ /* 0x000fe40000000a00 */
[----:B------:R-:W2:Y:S04]  /*13950*/  LDG.E R7, desc[UR4][R4.64] ;  /* 0x0000000404077981 */ /* 0x000ea8000c1e1900 */
[----:B-1----:R-:W2:Y:S02]  /*13960*/  LDG.E R2, desc[UR4][R4.64+0x4] ;  /* 0x0000040404027981 */ /* 0x002ea4000c1e1900 */
[----:B--2---:R-:W-:-:S07]  /*13970*/  IMAD.IADD R7, R2, 0x1, -R7 ;  /* 0x0000000102077824 */ /* 0x004fce00078e0a07 */
.L_x_2154:
[----:B-----5:R-:W-:Y:S01]  /*13980*/  IMAD.IADD R7, R7, 0x1, -R0 ;  /* 0x0000000107077824 */ /* 0x020fe200078e0a00 */
[----:B------:R-:W-:Y:S01]  /*13990*/  LEA R0, R17, 0xcf, 0x7 ;  /* 0x000000cf11007811 */ /* 0x000fe200078e38ff */
[----:B------:R-:W-:Y:S03]  /*139a0*/  BSSY B6, `(.L_x_2155) ;  /* 0x0000361000067945 */ /* 0x000fe60003800000 */
[C---:B------:R-:W-:Y:S02]  /*139b0*/  IADD3 R0, R7.reuse, R0, -R6 ;  /* 0x0000000007007210 */ /* 0x040fe40007ffe806 */
[----:B------:R-:W-:-:S03]  /*139c0*/  IADD3 R7, R7, 0x4f, RZ ;  /* 0x0000004f07077810 */ /* 0x000fc60007ffe0ff */
[----:B-12---:R-:W-:-:S04]  /*139d0*/  IMAD.HI R2, R0, 0x66666667, RZ ;  /* 0x6666666700027827 */ /* 0x006fc800078e02ff */
[----:B------:R-:W-:Y:S01]  /*139e0*/  IMAD.HI R7, R7, 0x66666667, RZ ;  /* 0x6666666707077827 */ /* 0x000fe200078e02ff */
[----:B------:R-:W-:-:S04]  /*139f0*/  SHF.R.U32.HI R3, RZ, 0x1f, R2 ;  /* 0x0000001fff037819 */ /* 0x000fc80000011602 */
[----:B------:R-:W-:Y:S02]  /*13a00*/  SHF.R.U32.HI R0, RZ, 0x1f, R7 ;  /* 0x0000001fff007819 */ /* 0x000fe40000011607 */
[----:B------:R-:W-:Y:S02]  /*13a10*/  LEA.HI.SX32 R3, R2, R3, 0x1b ;  /* 0x0000000302037211 */ /* 0x000fe400078fdaff */
[----:B------:R-:W-:-:S04]  /*13a20*/  LEA.HI.SX32 R0, R7, R0, 0x1b ;  /* 0x0000000007007211 */ /* 0x000fc800078fdaff */
[----:B------:R-:W-:-:S04]  /*13a30*/  VIMNMX R4, R0, R3, PT ;  /* 0x0000000300047248 */ /* 0x000fc80003fe0100 */
[----:B------:R-:W-:Y:S01]  /*13a40*/  ISETP.GT.AND P0, PT, R4, RZ, PT ;  /* 0x000000ff0400720c */ /* 0x000fe20003f04270 */
[----:B------:R1:W-:-:S12]  /*13a50*/  STL [R1+0x14], R4 ;  /* 0x0000140401007387 */ /* 0x0003d80000100800 */
[----:B-1----:R-:W-:Y:S05]  /*13a60*/  @P0 BRA `(.L_x_2156) ;  /* 0x0000000000480947 */ /* 0x002fea0003800000 */
[----:B------:R-:W1:Y:S02]  /*13a70*/  S2R R4, SR_TID.X ;  /* 0x0000000000047919 */ /* 0x000e640000002100 */
        /* <DEDUP_REMOVED lines=17> */
.L_x_2156:
        /* <DEDUP_REMOVED lines=15> */
[----:B0-----:R-:W-:Y:S01]  /*13c80*/  MOV R13, RZ ;  /* 0x000000ff000d7202 */ /* 0x001fe20000000f00 */
[----:B------:R-:W-:Y:S02]  /*13c90*/  IMAD.U32 R6, RZ, RZ, UR8 ;  /* 0x00000008ff067e24 */ /* 0x000fe4000f8e00ff */
[----:B------:R-:W-:-:S02]  /*13ca0*/  IMAD.U32 R10, RZ, RZ, UR4 ;  /* 0x00000004ff0a7e24 */ /* 0x000fc4000f8e00ff */
[----:B------:R-:W-:Y:S02]  /*13cb0*/  IMAD.U32 R11, RZ, RZ, UR5 ;  /* 0x00000005ff0b7e24 */ /* 0x000fe4000f8e00ff */
[----:B------:R-:W-:Y:S02]  /*13cc0*/  IMAD.MOV.U32 R8, RZ, RZ, 0x70 ;  /* 0x00000070ff087424 */ /* 0x000fe400078e00ff */
[----:B------:R-:W-:-:S07]  /*13cd0*/  IMAD.MOV.U32 R12, RZ, RZ, 0x1 ;  /* 0x00000001ff0c7424 */ /* 0x000fce00078e00ff */
[----:B------:R-:W-:-:S07]  /*13ce0*/  LEPC R20, `(.L_x_2158) ;  /* 0x000000001014794e */ /* 0x000fce0000000000 */
[----:B-1----:R-:W-:Y:S05]  /*13cf0*/  CALL.ABS.NOINC R2 ;  /* 0x0000000002007343 */ /* 0x002fea0003c00000 */
.L_x_2158:
        /* <DEDUP_REMOVED lines=12> */
[----:B0-----:R-:W-:Y:S01]  /*13dc0*/  MOV R13, RZ ;  /* 0x000000ff000d7202 */ /* 0x001fe20000000f00 */
[----:B------:R-:W-:Y:S02]  /*13dd0*/  IMAD.U32 R6, RZ, RZ, UR8 ;  /* 0x00000008ff067e24 */ /* 0x000fe4000f8e00ff */
[----:B------:R-:W-:-:S02]  /*13de0*/  IMAD.U32 R10, RZ, RZ, UR4 ;  /* 0x00000004ff0a7e24 */ /* 0x000fc4000f8e00ff */
[----:B------:R-:W-:Y:S02]  /*13df0*/  IMAD.U32 R11, RZ, RZ, UR5 ;  /* 0x00000005ff0b7e24 */ /* 0x000fe4000f8e00ff */
[----:B------:R-:W-:Y:S02]  /*13e00*/  IMAD.MOV.U32 R8, RZ, RZ, 0x70 ;  /* 0x00000070ff087424 */ /* 0x000fe400078e00ff */
[----:B-1----:R-:W-:-:S07]  /*13e10*/  IMAD.MOV.U32 R12, RZ, RZ, 0x1 ;  /* 0x00000001ff0c7424 */ /* 0x002fce00078e00ff */
[----:B------:R-:W-:-:S07]  /*13e20*/  LEPC R20, `(.L_x_2160) ;  /* 0x000000001014794e */ /* 0x000fce0000000000 */
[----:B--2---:R-:W-:Y:S05]  /*13e30*/  CALL.ABS.NOINC R2 ;  /* 0x0000000002007343 */ /* 0x004fea0003c00000 */
.L_x_2160:
        /* <DEDUP_REMOVED lines=16> */
.L_x_2159:
        /* <DEDUP_REMOVED lines=18> */
[----:B------:R-:W1:Y:S01]  /*14060*/  LDC R0, c[0x0][0x428] ;  /* 0x00010a00ff007b82 */ /* 0x000e620000000800 */
[----:B----4-:R-:W-:-:S06]  /*14070*/  MOV R4, R7 ;  /* 0x0000000700047202 */ /* 0x010fcc0000000f00 */
[----:B------:R2:W5:Y:S01]  /*14080*/  @P0 LDG.E R4, desc[UR6][R2.64] ;  /* 0x0000000602040981 */ /* 0x000562000c1e1900 */
[----:B------:R-:W-:Y:S01]  /*14090*/  IMAD R17, R17, 0x80, R8 ;  /* 0x0000008011117824 */ /* 0x000fe200078e0208 */
[----:B------:R-:W-:Y:S02]  /*140a0*/  PLOP3.LUT P1, PT, P6, PT, PT, 0x8, 0x0 ;  /* 0x000000000000781c */ /* 0x000fe4000372e170 */
[----:B-1----:R-:W-:Y:S01]  /*140b0*/  ISETP.NE.AND P0, PT, R0, 0x1, PT ;  /* 0x000000010000780c */ /* 0x002fe20003f05270 */
[----:B------:R-:W-:-:S12]  /*140c0*/  IMAD.MOV.U32 R0, RZ, RZ, R18 ;  /* 0x000000ffff007224 */ /* 0x000fd800078e0012 */
[----:B------:R-:W1:Y:S08]  /*140d0*/  @P0 LDC R5, c[0x0][0x42c] ;  /* 0x00010b00ff050b82 */ /* 0x000e700000000800 */
[----:B------:R-:W3:Y:S01]  /*140e0*/  @P0 LDC R6, c[0x0][0x430] ;  /* 0x00010c00ff060b82 */ /* 0x000ee20000000800 */
[----:B-1----:R-:W-:-:S05]  /*140f0*/  @P0 IMAD.HI.U32 R5, R18, R5, RZ ;  /* 0x0000000512050227 */ /* 0x002fca00078e00ff */
[----:B---3--:R-:W-:Y:S02]  /*14100*/  @P0 SHF.R.U32.HI R0, RZ, R6, R5 ;  /* 0x00000006ff000219 */ /* 0x008fe40000011605 */
[----:B------:R-:W-:-:S04]  /*14110*/  ISETP.NE.U32.AND P0, PT, RZ, UR4, PT ;  /* 0x00000004ff007c0c */ /* 0x000fc8000bf05070 */
[----:B------:R-:W-:-:S04]  /*14120*/  ISETP.NE.AND.EX P0, PT, RZ, UR5, PT, P0 ;  /* 0x00000005ff007c0c */ /* 0x000fc8000bf05300 */
[----:B--2---:R-:W-:-:S09]  /*14130*/  SEL R7, R7, RZ, !P0 ;  /* 0x000000ff07077207 */ /* 0x004fd20004000000 */
.L_x_2161:
        /* <DEDUP_REMOVED lines=16> */
.L_x_2162:
        /* <DEDUP_REMOVED lines=15> */
.L_x_2163:
        /* <DEDUP_REMOVED lines=15> */
.L_x_2164:
        /* <DEDUP_REMOVED lines=18> */
.L_x_2235:
[----:B------:R-:W-:Y:S01]  /*14540*/  UMOV UR4, 0xffffffff ;  /* 0xffffffff00047882 */ /* 0x000fe20000000000 */
[----:B0-----:R-:W-:Y:S02]  /*14550*/  SHF.R.S32.HI R13, RZ, 0x1f, R4 ;  /* 0x0000001fff0d7819 */ /* 0x001fe40000011404 */
[----:B------:R-:W-:Y:S05]  /*14560*/  BRA.DIV UR4, `(.L_x_2166) ;  /* 0x0000003e04807947 */ /* 0x000fea000b800000 */
[----:B------:R-:W-:-:S13]  /*14570*/  ELECT P6, URZ, PT ;  /* 0x00000000003f782f */ /* 0x000fda00038c0000 */
.L_x_2238:
[----:B------:R-:W-:Y:S05]  /*14580*/  @!P6 BRA `(.L_x_2167) ;  /* 0x00000004003ce947 */ /* 0x000fea0003800000 */
[----:B------:R-:W-:-:S04]  /*14590*/  ISETP.NE.U32.AND P0, PT, R2, RZ, PT ;  /* 0x000000ff0200720c */ /* 0x000fc80003f05070 */
        /* <DEDUP_REMOVED lines=10> */
[----:B------:R-:W-:Y:S02]  /*14640*/  IADD3 R8, -R6, RZ, RZ ;  /* 0x000000ff06087210 */ /* 0x000fe40007ffe1ff */
[----:B------:R-:W-:-:S03]  /*14650*/  SHF.R.S32.HI R9, RZ, 0x1f, R6 ;  /* 0x0000001fff097819 */ /* 0x000fc60000011406 */
[----:B------:R-:W-:Y:S02]  /*14660*/  IMAD R5, R10, R8, R5 ;  /* 0x000000080a057224 */ /* 0x000fe400078e0205 */
[----:B------:R-:W-:-:S04]  /*14670*/  IMAD R8, R13, UR4, RZ ;  /* 0x000000040d087c24 */ /* 0x000fc8000f8e02ff */
[----:B------:R-:W-:Y:S02]  /*14680*/  IMAD R10, R4, UR5, R8 ;  /* 0x00000005040a7c24 */ /* 0x000fe4000f8e0208 */
[----:B------:R-:W-:-:S04]  /*14690*/  IMAD.MOV.U32 R8, RZ, RZ, R6 ;  /* 0x000000ffff087224 */ /* 0x000fc800078e0006 */
[----:B------:R-:W-:-:S04]  /*146a0*/  IMAD.WIDE.U32 R8, R4, UR4, R8 ;  /* 0x0000000404087c25 */ /* 0x000fc8000f8e0008 */
[----:B------:R-:W-:Y:S01]  /*146b0*/  IMAD.IADD R6, R9, 0x1, R10 ;  /* 0x0000000109067824 */ /* 0x000fe200078e020a */
[----:B------:R-:W-:-:S04]  /*146c0*/  LEA R10, P0, R8, R2, 0x2 ;  /* 0x00000002080a7211 */ /* 0x000fc800078010ff */
[----:B------:R-:W-:-:S05]  /*146d0*/  LEA.HI.X R11, R8, R3, R6, 0x2, P0 ;  /* 0x00000003080b7211 */ /* 0x000fca00000f1406 */
[----:B------:R0:W5:Y:S04]  /*146e0*/  LDG.E R6, desc[UR6][R10.64] ;  /* 0x000000060a067981 */ /* 0x000168000c1e1900 */
.L_x_2168:
        /* <DEDUP_REMOVED lines=9> */
.L_x_2239:
        /* <DEDUP_REMOVED lines=11> */
.L_x_2170:
        /* <DEDUP_REMOVED lines=18> */
[----:B------:R-:W-:-:S04]  /*14950*/  UIMAD UR11, UR11, 0x50, UR5 ;  /* 0x000000500b0b78a4 */ /* 0x000fc8000f8e0205 */
        /* <DEDUP_REMOVED lines=18> */
.L_x_2167:
[----:B------:R-:W2:Y:S01]  /*14a80*/  LDL.LU R11, [R1+0x20] ;  /* 0x00002000010b7983 */ /* 0x000ea20000300800 */
[----:B------:R-:W-:Y:S01]  /*14a90*/  MOV R9, 0x400 ;  /* 0x0000040000097802 */ /* 0x000fe20000000f00 */
[----:B------:R-:W-:Y:S05]  /*14aa0*/  WARPSYNC.ALL ;  /* 0x0000000000007948 */ /* 0x000fea0003800000 */
[----:B------:R-:W0:Y:S01]  /*14ab0*/  S2R R10, SR_CgaCtaId ;  /* 0x00000000000a7919 */ /* 0x000e220000008800 */
[----:B------:R-:W-:-:S13]  /*14ac0*/  ELECT P0, URZ, PT ;  /* 0x00000000003f782f */ /* 0x000fda0003800000 */
[----:B------:R-:W-:Y:S01]  /*14ad0*/  @P0 R2UR UR13, R7 ;  /* 0x00000000070d02ca */ /* 0x000fe200000e0000 */
[----:B------:R-:W-:Y:S01]  /*14ae0*/  UIADD3 UR4, UP0, UR36, 0x270, URZ ;  /* 0x0000027024047890 */ /* 0x000fe2000ff1e03f */
[C---:B------:R-:W-:Y:S01]  /*14af0*/  @P0 R2UR UR12, R18.reuse ;  /* 0x00000000120c02ca */ /* 0x040fe200000e0000 */
        /* <DEDUP_REMOVED lines=42> */
[----:B------:R-:W-:-:S05]  /*14da0*/  LOP3.LUT R7, R7, 0xfffffffe, RZ, 0xc0, !PT ;  /* 0xfffffffe07077812 */ /* 0x000fca00078ec0ff */
[----:B------:R-:W-:-:S05]  /*14db0*/  IMAD.IADD R7, R11, 0x1, -R7 ;  /* 0x000000010b077824 */ /* 0x000fca00078e0a07 */
[----:B------:R-:W-:-:S04]  /*14dc0*/  SHF.L.U32 R7, R7, 0x1f, RZ ;  /* 0x0000001f07077819 */ /* 0x000fc800000006ff */
[----:B------:R-:W1:Y:S02]  /*14dd0*/  SYNCS.PHASECHK.TRANS64.TRYWAIT P0, [R9+URZ+0x38820], R7 ;  /* 0x03882007090075a7 */ /* 0x000e64000800017f */
[----:B01----:R-:W-:Y:S05]  /*14de0*/  @!P0 BRA `(.L_x_2172) ;  /* 0x0000003400948947 */ /* 0x003fea0003800000 */
.L_x_2240:
[----:B------:R-:W-:Y:S05]  /*14df0*/  BSYNC B0 ;  /* 0x0000000000007941 */ /* 0x000fea0003800000 */
.L_x_2171:
[----:B0-----:R-:W2:Y:S01]  /*14e00*/  LDL R8, [R1+0x14] ;  /* 0x0000140001087983 */ /* 0x001ea20000100800 */
[----:B------:R-:W-:Y:S01]  /*14e10*/  BSSY B0, `(.L_x_2173) ;  /* 0x00001c1000007945 */ /* 0x000fe20003800000 */
[----:B--2---:R-:W-:-:S13]  /*14e20*/  ISETP.GE.AND P0, PT, R8, 0x2, PT ;  /* 0x000000020800780c */ /* 0x004fda0003f06270 */
[----:B------:R-:W-:Y:S05]  /*14e30*/  @!P0 BRA `(.L_x_2174) ;  /* 0x0000001800f88947 */ /* 0x000fea0003800000 */
[C---:B------:R-:W-:Y:S01]  /*14e40*/  LOP3.LUT R7, R8.reuse, 0x1, RZ, 0xc0, !PT ;  /* 0x0000000108077812 */ /* 0x040fe200078ec0ff */
[----:B------:R-:W-:Y:S01]  /*14e50*/  VIADD R10, R8, 0xfffffffe ;  /* 0xfffffffe080a7836 */ /* 0x000fe20000000000 */
[----:B------:R-:W-:Y:S02]  /*14e60*/  BSSY B1, `(.L_x_2175) ;  /* 0x000009c000017945 */ /* 0x000fe40003800000 */
[----:B------:R-:W-:Y:S01]  /*14e70*/  ISETP.NE.U32.AND P0, PT, R7, 0x1, PT ;  /* 0x000000010700780c */ /* 0x000fe20003f05070 */
[----:B------:R-:W-:-:S12]  /*14e80*/  IMAD.MOV.U32 R7, RZ, RZ, R10 ;  /* 0x000000ffff077224 */ /* 0x000fd800078e000a */
[----:B------:R-:W-:Y:S05]  /*14e90*/  @!P0 BRA `(.L_x_2176) ;  /* 0x0000000800608947 */ /* 0x000fea0003800000 */
        /* <DEDUP_REMOVED lines=10> */
[----:B------:R-:W-:Y:S02]  /*14f40*/  IMAD.MOV.U32 R8, RZ, RZ, R6 ;  /* 0x000000ffff087224 */ /* 0x000fe400078e0006 */
[----:B------:R-:W-:Y:S01]  /*14f50*/  IMAD.MOV.U32 R7, RZ, RZ, R10 ;  /* 0x000000ffff077224 */ /* 0x000fe200078e000a */
        /* <DEDUP_REMOVED lines=11> */
[--C-:B------:R-:W-:Y:S01]  /*15010*/  SHF.R.S32.HI R9, RZ, 0x1f, R7.reuse ;  /* 0x0000001fff097819 */ /* 0x100fe20000011407 */
[C---:B------:R-:W-:Y:S02]  /*15020*/  IMAD R14, R4.reuse, UR5, R8 ;  /* 0x00000005040e7c24 */ /* 0x040fe4000f8e0208 */
[--C-:B------:R-:W-:Y:S02]  /*15030*/  IMAD.MOV.U32 R8, RZ, RZ, R7.reuse ;  /* 0x000000ffff087224 */ /* 0x100fe400078e0007 */
[----:B------:R-:W-:Y:S02]  /*15040*/  IMAD.MOV R7, RZ, RZ, -R7 ;  /* 0x000000ffff077224 */ /* 0x000fe400078e0a07 */
[----:B------:R-:W-:-:S04]  /*15050*/  IMAD.WIDE.U32 R8, R4, UR4, R8 ;  /* 0x0000000404087c25 */ /* 0x000fc8000f8e0008 */
[----:B------:R-:W-:Y:S01]  /*15060*/  IMAD R7, R15, R7, R10 ;  /* 0x000000070f077224 */ /* 0x000fe200078e020a */
[----:B------:R-:W-:Y:S02]  /*15070*/  IADD3 R14, R14, R9, RZ ;  /* 0x000000090e0e7210 */ /* 0x000fe40007ffe0ff */
[----:B------:R-:W-:-:S04]  /*15080*/  LEA R2, P0, R8, R2, 0x2 ;  /* 0x0000000208027211 */ /* 0x000fc800078010ff */
[----:B------:R-:W-:-:S05]  /*15090*/  LEA.HI.X R3, R8, R3, R14, 0x2, P0 ;  /* 0x0000000308037211 */ /* 0x000fca00000f140e */
[----:B------:R0:W5:Y:S04]  /*150a0*/  LDG.E R8, desc[UR6][R2.64] ;  /* 0x0000000602087981 */ /* 0x000168000c1e1900 */
.L_x_2179:
[----:B0-----:R-:W0:Y:S01]  /*150b0*/  S2R R3, SR_CgaCtaId ;  /* 0x0000000000037919 */ /* 0x001e220000008800 */
[----:B------:R-:W-:-:S04]  /*150c0*/  MOV R2, 0x400 ;  /* 0x0000040000027802 */ /* 0x000fc80000000f00 */
[----:B0-----:R-:W-:Y:S02]  /*150d0*/  LEA R2, R3, R2, 0x18 ;  /* 0x0000000203027211 */ /* 0x001fe400078ec0ff */
[----:B------:R-:W-:-:S03]  /*150e0*/  SHF.L.U32 R3, R12, 0x1f, RZ ;  /* 0x0000001f0c037819 */ /* 0x000fc600000006ff */
[----:B------:R-:W-:-:S04]  /*150f0*/  IMAD R2, R11, 0x8, R2 ;  /* 0x000000080b027824 */ /* 0x000fc800078e0202 */
[----:B------:R-:W0:Y:S02]  /*15100*/  SYNCS.PHASECHK.TRANS64.TRYWAIT P0, [R2+URZ+0x38840], R3 ;  /* 0x03884003020075a7 */ /* 0x000e24000800017f */
[----:B0-----:R-:W-:Y:S05]  /*15110*/  @!P0 BRA `(.L_x_2180) ;  /* 0x0000003000e88947 */ /* 0x001fea0003800000 */
.L_x_2241:
        /* <DEDUP_REMOVED lines=11> */
.L_x_2181:
        /* <DEDUP_REMOVED lines=42> */
.L_x_2242:
        /* <DEDUP_REMOVED lines=13> */
.L_x_2183:
        /* <DEDUP_REMOVED lines=13> */
[----:B------:R-:W-:Y:S01]  /*15610*/  MOV R6, R8 ;  /* 0x0000000800067202 */ /* 0x000fe20000000f00 */
[----:B------:R-:W-:-:S02]  /*15620*/  IMAD.MOV.U32 R5, RZ, RZ, R7 ;  /* 0x000000ffff057224 */ /* 0x000fc400078e0007 */
[----:B--2---:R-:W-:-:S04]  /*15630*/  IMAD.MOV.U32 R9, RZ, RZ, R2 ;  /* 0x000000ffff097224 */ /* 0x004fc800078e0002 */
[----:B------:R-:W-:-:S05]  /*15640*/  IMAD R2, R9, 0x8, R14 ;  /* 0x0000000809027824 */ /* 0x000fca00078e020e */
[----:B------:R-:W-:Y:S01]  /*15650*/  R2UR UR9, R2 ;  /* 0x00000000020972ca */ /* 0x000fe200000e0000 */
[----:B------:R-:W-:Y:S01]  /*15660*/  IMAD R2, R9, 0xa000, R14 ;  /* 0x0000a00009027824 */ /* 0x000fe200078e020e */
[----:B---3--:R-:W-:-:S04]  /*15670*/  R2UR UR5, R3 ;  /* 0x00000000030572ca */ /* 0x008fc800000e0000 */
        /* <DEDUP_REMOVED lines=21> */
.L_x_2178:
[----:B------:R-:W-:Y:S05]  /*157d0*/  BSYNC B2 ;  /* 0x0000000000027941 */ /* 0x000fea0003800000 */
.L_x_2177:
[----:B------:R-:W2:Y:S04]  /*157e0*/  LDL.LU R2, [R1+0x14] ;  /* 0x0000140001027983 */ /* 0x000ea80000300800 */
[----:B------:R0:W-:Y:S04]  /*157f0*/  STL [R1], R11 ;  /* 0x0000000b01007387 */ /* 0x0001e80000100800 */
[----:B------:R0:W-:Y:S02]  /*15800*/  STL [R1+0x8], R12 ;  /* 0x0000080c01007387 */ /* 0x0001e40000100800 */
[----:B0-2---:R-:W-:-:S07]  /*15810*/  VIADD R7, R2, 0xfffffffd ;  /* 0xfffffffd02077836 */ /* 0x005fce0000000000 */
.L_x_2176:
[----:B------:R-:W-:Y:S05]  /*15820*/  BSYNC B1 ;  /* 0x0000000000017941 */ /* 0x000fea0003800000 */
.L_x_2175:
[----:B------:R-:W-:-:S13]  /*15830*/  ISETP.NE.AND P0, PT, R10, RZ, PT ;  /* 0x000000ff0a00720c */ /* 0x000fda0003f05270 */
[----:B------:R-:W-:Y:S05]  /*15840*/  @!P0 BRA `(.L_x_2174) ;  /* 0x0000001000748947 */ /* 0x000fea0003800000 */
[----:B------:R-:W-:-:S07]  /*15850*/  IMAD.MOV.U32 R10, RZ, RZ, R6 ;  /* 0x000000ffff0a7224 */ /* 0x000fce00078e0006 */
.L_x_2198:
        /* <DEDUP_REMOVED lines=33> */
.L_x_2186:
[----:B------:R-:W1:Y:S01]  /*15a70*/  S2R R3, SR_CgaCtaId ;  /* 0x0000000000037919 */ /* 0x000e620000008800 */
[----:B------:R-:W-:-:S04]  /*15a80*/  MOV R2, 0x400 ;  /* 0x0000040000027802 */ /* 0x000fc80000000f00 */
[----:B-1----:R-:W-:Y:S02]  /*15a90*/  LEA R2, R3, R2, 0x18 ;  /* 0x0000000203027211 */ /* 0x002fe400078ec0ff */
[----:B------:R-:W-:-:S03]  /*15aa0*/  SHF.L.U32 R3, R9, 0x1f, RZ ;  /* 0x0000001f09037819 */ /* 0x000fc600000006ff */
[----:B------:R-:W-:-:S04]  /*15ab0*/  IMAD R2, R8, 0x8, R2 ;  /* 0x0000000808027824 */ /* 0x000fc800078e0202 */
[----:B------:R-:W1:Y:S02]  /*15ac0*/  SYNCS.PHASECHK.TRANS64.TRYWAIT P0, [R2+URZ+0x38840], R3 ;  /* 0x03884003020075a7 */ /* 0x000e64000800017f */
[----:B-1----:R-:W-:Y:S05]  /*15ad0*/  @!P0 BRA `(.L_x_2187) ;  /* 0x0000002800a08947 */ /* 0x002fea0003800000 */
.L_x_2243:
        /* <DEDUP_REMOVED lines=11> */
.L_x_2188:
        /* <DEDUP_REMOVED lines=42> */
.L_x_2244:
        /* <DEDUP_REMOVED lines=8> */
.L_x_2190:
        /* <DEDUP_REMOVED lines=39> */
.L_x_2185:
[----:B------:R-:W-:Y:S05]  /*16120*/  BSYNC B1 ;  /* 0x0000000000017941 */ /* 0x000fea0003800000 */
.L_x_2184:
        /* <DEDUP_REMOVED lines=30> */
[----:B------:R-:W-:-:S05]  /*16310*/  LEA.HI.X R11, R2, UR5, R3, 0x2, P0 ;  /* 0x00000005020b7c11 */ /* 0x000fca00080f1403 */
[----:B------:R1:W5:Y:S04]  /*16320*/  LDG.E R10, desc[UR8][R10.64] ;  /* 0x000000080a0a7981 */ /* 0x000368000c1e1900 */
.L_x_2193:
[----:B------:R-:W2:Y:S01]  /*16330*/  S2R R3, SR_CgaCtaId ;  /* 0x0000000000037919 */ /* 0x000ea20000008800 */
[----:B------:R-:W-:-:S04]  /*16340*/  MOV R2, 0x400 ;  /* 0x0000040000027802 */ /* 0x000fc80000000f00 */
[----:B--2---:R-:W-:Y:S02]  /*16350*/  LEA R2, R3, R2, 0x18 ;  /* 0x0000000203027211 */ /* 0x004fe400078ec0ff */
[----:B------:R-:W-:-:S03]  /*16360*/  SHF.L.U32 R3, R14, 0x1f, RZ ;  /* 0x0000001f0e037819 */ /* 0x000fc600000006ff */
[----:B------:R-:W-:-:S04]  /*16370*/  IMAD R2, R15, 0x8, R2 ;  /* 0x000000080f027824 */ /* 0x000fc800078e0202 */
[----:B------:R-:W2:Y:S02]  /*16380*/  SYNCS.PHASECHK.TRANS64.TRYWAIT P0, [R2+URZ+0x38840], R3 ;  /* 0x03884003020075a7 */ /* 0x000ea4000800017f */
[----:B--2---:R-:W-:Y:S05]  /*16390*/  @!P0 BRA `(.L_x_2194) ;  /* 0x0000002000988947 */ /* 0x004fea0003800000 */
.L_x_2245:
        /* <DEDUP_REMOVED lines=11> */
.L_x_2195:
        /* <DEDUP_REMOVED lines=42> */
.L_x_2246:
        /* <DEDUP_REMOVED lines=8> */
.L_x_2197:
        /* <DEDUP_REMOVED lines=38> */
.L_x_2192:
[----:B------:R-:W-:Y:S05]  /*169d0*/  BSYNC B1 ;  /* 0x0000000000017941 */ /* 0x000fea0003800000 */
.L_x_2191:
[C---:B------:R-:W-:Y:S01]  /*169e0*/  ISETP.GT.AND P0, PT, R7.reuse, 0x1, PT ;  /* 0x000000010700780c */ /* 0x040fe20003f04270 */
[----:B------:R-:W-:-:S05]  /*169f0*/  VIADD R2, R7, 0xfffffffe ;  /* 0xfffffffe07027836 */ /* 0x000fca0000000000 */
[----:B------:R-:W-:-:S07]  /*16a00*/  MOV R7, R2 ;  /* 0x0000000200077202 */ /* 0x000fce0000000f00 */
[----:B------:R-:W-:Y:S05]  /*16a10*/  @P0 BRA `(.L_x_2198) ;  /* 0xffffffec00900947 */ /* 0x000fea000383ffff */
.L_x_2174:
[----:B------:R-:W-:Y:S05]  /*16a20*/  BSYNC B0 ;  /* 0x0000000000007941 */ /* 0x000fea0003800000 */
.L_x_2173:
        /* <DEDUP_REMOVED lines=18> */
.L_x_2200:
[----:B------:R-:W-:Y:S05]  /*16b50*/  BSYNC B0 ;  /* 0x0000000000007941 */ /* 0x000fea0003800000 */
.L_x_2199:
        /* <DEDUP_REMOVED lines=11> */
.L_x_2247:
        /* <DEDUP_REMOVED lines=11> */
.L_x_2204:
[----:B-1----:R-:W2:Y:S01]  /*16cc0*/  LDL R2, [R1] ;  /* 0x0000000001027983 */ /* 0x002ea20000100800 */
[----:B------:R-:W-:-:S03]  /*16cd0*/  MOV R7, 0x400 ;  /* 0x0000040000077802 */ /* 0x000fc60000000f00 */
[----:B------:R-:W3:Y:S01]  /*16ce0*/  LDL.LU R4, [R1+0x4] ;  /* 0x0000040001047983 */ /* 0x000ee20000300800 */
        /* <DEDUP_REMOVED lines=34> */
.L_x_2202:
[----:B------:R-:W-:Y:S05]  /*16f10*/  BSYNC B0 ;  /* 0x0000000000007941 */ /* 0x000fea0003800000 */
.L_x_2201:
        /* <DEDUP_REMOVED lines=9> */
.L_x_2157:
[----:B------:R-:W-:Y:S05]  /*16fb0*/  BSYNC B6 ;  /* 0x0000000000067941 */ /* 0x000fea0003800000 */
.L_x_2155:
[----:B------:R-:W-:-:S03]  /*16fc0*/  UMOV UR4, 0xffffffff ;  /* 0xffffffff00047882 */ /* 0x000fc60000000000 */
[----:B------:R-:W-:Y:S05]  /*16fd0*/  BRA.DIV UR4, `(.L_x_2205) ;  /* 0x0000001604c47947 */ /* 0x000fea000b800000 */
[----:B------:R2:W3:Y:S04]  /*16fe0*/  SHFL.IDX PT, R4, R16, RZ, 0x1f ;  /* 0x00001fff10047589 */ /* 0x0004e800000e0000 */
[----:B------:R-:W4:Y:S02]  /*16ff0*/  SHFL.IDX PT, R16, R16, 0x1, 0x1f ;  /* 0x00201f0010107f89 */ /* 0x000f2400000e0000 */
.L_x_2251:
[----:B-1----:R-:W1:Y:S01]  /*17000*/  S2R R0, SR_TID.X ;  /* 0x0000000000007919 */ /* 0x002e620000002100 */
[----:B------:R-:W-:Y:S01]  /*17010*/  ULDC UR4, c[0x0][0xc14] ;  /* 0x0003050000047ab9 */ /* 0x000fe20000000800 */
[----:B------:R-:W-:Y:S01]  /*17020*/  BSSY B0, `(.L_x_2206) ;  /* 0x000000c000007945 */ /* 0x000fe20003800000 */
[----:B------:R-:W-:Y:S01]  /*17030*/  IMAD.MOV.U32 R17, RZ, RZ, RZ ;  /* 0x000000ffff117224 */ /* 0x000fe200078e00ff */
[----:B-1----:R-:W-:Y:S02]  /*17040*/  LOP3.LUT R6, R0, 0x1f, RZ, 0xc0, !PT ;  /* 0x0000001f00067812 */ /* 0x002fe400078ec0ff */
        /* <DEDUP_REMOVED lines=9> */
.L_x_2207:
[----:B------:R-:W-:Y:S05]  /*170e0*/  BSYNC B0 ;  /* 0x0000000000007941 */ /* 0x000fea0003800000 */
.L_x_2206:
        /* <DEDUP_REMOVED lines=23> */
.L_x_2259:
[----:B------:R-:W-:Y:S02]  /*17260*/  ULDC UR4, c[0x0][0xc10] ;  /* 0x0003040000047ab9 */ /* 0x000fe40000000800 */
[----:B------:R-:W-:-:S04]  /*17270*/  IMAD.U32 R5, RZ, RZ, UR4 ;  /* 0x00000004ff057e24 */ /* 0x000fc8000f8e00ff */
[----:B-1----:R-:W-:-:S04]  /*17280*/  IMAD R3, R14, R5, RZ ;  /* 0x000000050e037224 */ /* 0x002fc800078e02ff */
[----:B--2-4-:R-:W-:-:S05]  /*17290*/  IMAD.IADD R16, R16, 0x1, R3 ;  /* 0x0000000110107824 */ /* 0x014fca00078e0203 */
[----:B---3--:R-:W-:-:S13]  /*172a0*/  ISETP.GT.AND P0, PT, R16, R4, PT ;  /* 0x000000041000720c */ /* 0x008fda0003f04270 */
[----:B------:R-:W-:Y:S05]  /*172b0*/  @P0 BRA `(.L_x_2209) ;  /* 0x0000000000b80947 */ /* 0x000fea0003800000 */
[----:B------:R-:W1:Y:S02]  /*172c0*/  LDC R0, c[0x0][0xc14] ;  /* 0x00030500ff007b82 */ /* 0x000e640000000800 */
.L_x_2214:
[----:B------:R-:W-:-:S05]  /*172d0*/  VIADD R19, R19, 0x1f ;  /* 0x0000001f13137836 */ /* 0x000fca0000000000 */
[----:B-1----:R-:W-:-:S13]  /*172e0*/  ISETP.GE.AND P0, PT, R19, R0, PT ;  /* 0x000000001300720c */ /* 0x002fda0003f06270 */
[----:B------:R-:W-:Y:S05]  /*172f0*/  @P0 BRA `(.L_x_2210) ;  /* 0x0000000400f40947 */ /* 0x000fea0003800000 */
[----:B0-----:R-:W0:Y:S01]  /*17300*/  S2R R2, SR_TID.X ;  /* 0x0000000000027919 */ /* 0x001e220000002100 */
[----:B------:R-:W-:Y:S01]  /*17310*/  BSSY B0, `(.L_x_2211) ;  /* 0x000000b000007945 */ /* 0x000fe20003800000 */
[----:B------:R-:W-:Y:S01]  /*17320*/  IMAD.MOV.U32 R17, RZ, RZ, RZ ;  /* 0x000000ffff117224 */ /* 0x000fe200078e00ff */
[----:B0-----:R-:W-:-:S04]  /*17330*/  LOP3.LUT R6, R2, 0x1f, RZ, 0xc0, !PT ;  /* 0x0000001f02067812 */ /* 0x001fc800078ec0ff */
[C---:B------:R-:W-:Y:S02]  /*17340*/  ISETP.NE.AND P1, PT, R6.reuse, 0x1f, PT ;  /* 0x0000001f0600780c */ /* 0x040fe40003f25270 */
[----:B------:R-:W-:-:S04]  /*17350*/  IADD3 R5, R6, R19, RZ ;  /* 0x0000001306057210 */ /* 0x000fc80007ffe0ff */
[----:B------:R-:W-:-:S13]  /*17360*/  ISETP.GE.OR P0, PT, R5, R0, !P1 ;  /* 0x000000000500720c */ /* 0x000fda0004f06670 */
[----:B------:R-:W-:Y:S05]  /*17370*/  @P0 BRA `(.L_x_2212) ;  /* 0x0000000000100947 */ /* 0x000fea0003800000 */
[----:B------:R-:W0:Y:S01]  /*17380*/  LDC.64 R2, c[0x0][0xc58] ;  /* 0x00031600ff027b82 */ /* 0x000e220000000a00 */
[----:B------:R-:W-:Y:S01]  /*17390*/  ULDC.64 UR4, c[0x0][0x208] ;  /* 0x0000820000047ab9 */ /* 0x000fe20000000a00 */
[----:B0-----:R-:W-:-:S05]  /*173a0*/  IMAD.WIDE R2, R5, 0x4, R2 ;  /* 0x0000000405027825 */ /* 0x001fca00078e0202 */
[----:B------:R0:W5:Y:S02]  /*173b0*/  LDG.E R17, desc[UR4][R2.64] ;  /* 0x0000000402117981 */ /* 0x000164000c1e1900 */
.L_x_2212:
[----:B------:R-:W-:Y:S05]  /*173c0*/  BSYNC B0 ;  /* 0x0000000000007941 */ /* 0x000fea0003800000 */
.L_x_2211:
        /* <DEDUP_REMOVED lines=23> */
.L_x_2267:
[----:B------:R-:W-:Y:S02]  /*17540*/  ULDC UR4, c[0x0][0xc10] ;  /* 0x0003040000047ab9 */ /* 0x000fe40000000800 */
[----:B------:R-:W-:-:S04]  /*17550*/  IMAD.U32 R5, RZ, RZ, UR4 ;  /* 0x00000004ff057e24 */ /* 0x000fc8000f8e00ff */
[----:B-1----:R-:W-:-:S04]  /*17560*/  IMAD R3, R14, R5, RZ ;  /* 0x000000050e037224 */ /* 0x002fc800078e02ff */
[----:B------:R-:W-:-:S05]  /*17570*/  IMAD.IADD R16, R3, 0x1, R16 ;  /* 0x0000000103107824 */ /* 0x000fca00078e0210 */
[----:B------:R-:W-:-:S13]  /*17580*/  ISETP.GT.AND P0, PT, R16, R4, PT ;  /* 0x000000041000720c */ /* 0x000fda0003f04270 */
[----:B------:R-:W-:Y:S05]  /*17590*/  @!P0 BRA `(.L_x_2214) ;  /* 0xfffffffc004c8947 */ /* 0x000fea000383ffff */
.L_x_2209:
        /* <DEDUP_REMOVED lines=8> */
.L_x_2271:
[----:B------:R-:W-:Y:S02]  /*17620*/  ISETP.NE.AND P0, PT, R3, RZ, PT ;  /* 0x000000ff0300720c */ /* 0x000fe40003f05270 */
[----:B------:R-:W-:-:S11]  /*17630*/  MOV R7, RZ ;  /* 0x000000ff00077202 */ /* 0x000fd60000000f00 */
[----:B------:R-:W-:Y:S05]  /*17640*/  @!P0 BRA `(.L_x_2216) ;  /* 0x0000000000108947 */ /* 0x000fea0003800000 */
[----:B------:R-:W-:Y:S01]  /*17650*/  UMOV UR4, 0xffffffff ;  /* 0xffffffff00047882 */ /* 0x000fe20000000000 */
[----:B------:R-:W-:Y:S02]  /*17660*/  VIADD R12, R6, 0xffffffff ;  /* 0xffffffff060c7836 */ /* 0x000fe40000000000 */
[----:B------:R-:W-:Y:S05]  /*17670*/  BRA.DIV UR4, `(.L_x_2217) ;  /* 0x0000001a04507947 */ /* 0x000fea000b800000 */
[----:B------:R3:W4:Y:S02]  /*17680*/  SHFL.IDX PT, R7, R2, R12, 0x1f ;  /* 0x00001f0c02077589 */ /* 0x00072400000e0000 */
.L_x_2216:
[----:B0--3--:R-:W0:Y:S01]  /*17690*/  LDC.64 R2, c[0x0][0xc68] ;  /* 0x00031a00ff027b82 */ /* 0x009e220000000a00 */
[----:B------:R-:W-:Y:S01]  /*176a0*/  IMAD.IADD R19, R6, 0x1, R19 ;  /* 0x0000000106137824 */ /* 0x000fe200078e0213 */
[----:B------:R-:W-:-:S03]  /*176b0*/  ULDC.64 UR4, c[0x0][0x208] ;  /* 0x0000820000047ab9 */ /* 0x000fc60000000a00 */
[----:B0-----:R-:W-:-:S05]  /*176c0*/  IMAD.WIDE R2, R19, 0x4, R2 ;  /* 0x0000000413027825 */ /* 0x001fca00078e0202 */
[----:B------:R0:W1:Y:S01]  /*176d0*/  LDG.E R8, desc[UR4][R2.64] ;  /* 0x0000000402087981 */ /* 0x000062000c1e1900 */
[----:B----4-:R-:W-:-:S04]  /*176e0*/  IMAD R16, R7, R5, R16 ;  /* 0x0000000507107224 */ /* 0x010fc800078e0210 */
[----:B------:R-:W-:Y:S01]  /*176f0*/  IMAD.IADD R7, R4, 0x1, -R16 ;  /* 0x0000000104077824 */ /* 0x000fe200078e0a10 */
[----:B0-----:R-:W-:Y:S01]  /*17700*/  MOV R2, RZ ;  /* 0x000000ff00027202 */ /* 0x001fe20000000f00 */
        /* <DEDUP_REMOVED lines=25> */
[----:B------:R-:W-:Y:S01]  /*178a0*/  IMAD R4, R8, R9, RZ ;  /* 0x0000000908047224 */ /* 0x000fe200078e02ff */
[----:B------:R-:W-:-:S03]  /*178b0*/  IADD3 R9, -R9, RZ, RZ ;  /* 0x000000ff09097210 */ /* 0x000fc60007ffe1ff */
        /* <DEDUP_REMOVED lines=30> */
[----:B------:R-:W-:-:S03]  /*17aa0*/  IMAD R18, R3, R8, R4 ;  /* 0x0000000803127224 */ /* 0x000fc600078e0204 */
[----:B------:R-:W-:Y:S01]  /*17ab0*/  IADD3 R17, R17, R2, RZ ;  /* 0x0000000211117210 */ /* 0x000fe20007ffe0ff */
[----:B------:R-:W-:Y:S06]  /*17ac0*/  BRA `(.L_x_2218) ;  /* 0x00000000001c7947 */ /* 0x000fec0003800000 */
.L_x_2210:
[----:B------:R-:W-:Y:S01]  /*17ad0*/  UMOV UR4, URZ ;  /* 0x0000003f00047c82 */ /* 0x000fe20008000000 */
[----:B------:R-:W-:Y:S01]  /*17ae0*/  UMOV UR5, URZ ;  /* 0x0000003f00057c82 */ /* 0x000fe20008000000 */
[----:B------:R-:W-:Y:S01]  /*17af0*/  ULDC UR6, c[0x0][0xc14] ;  /* 0x0003050000067ab9 */ /* 0x000fe20000000800 */
[----:B------:R-:W-:Y:S02]  /*17b00*/  IMAD.MOV.U32 R16, RZ, RZ, R4 ;  /* 0x000000ffff107224 */ /* 0x000fe400078e0004 */
[----:B------:R-:W-:Y:S02]  /*17b10*/  IMAD.U32 R17, RZ, RZ, UR4 ;  /* 0x00000004ff117e24 */ /* 0x000fe4000f8e00ff */
[----:B------:R-:W-:Y:S02]  /*17b20*/  IMAD.U32 R18, RZ, RZ, UR5 ;  /* 0x00000005ff127e24 */ /* 0x000fe4000f8e00ff */
[----:B------:R-:W-:-:S07]  /*17b30*/  IMAD.U32 R19, RZ, RZ, UR6 ;  /* 0x00000006ff137e24 */ /* 0x000fce000f8e00ff */
.L_x_2218:
        /* <DEDUP_REMOVED lines=12> */
.L_x_2151:
[----:B-1----:R-:W3:Y:S01]  /*17c00*/  LDL.LU R0, [R1+0x20] ;  /* 0x0000200001007983 */ /* 0x002ee20000300800 */
[----:B------:R-:W-:Y:S01]  /*17c10*/  BSSY B0, `(.L_x_2220) ;  /* 0x000000b000007945 */ /* 0x000fe20003800000 */
[----:B------:R-:W1:Y:S01]  /*17c20*/  S2R R5, SR_CgaCtaId ;  /* 0x0000000000057919 */ /* 0x000e620000008800 */
[----:B---3--:R-:W-:-:S04]  /*17c30*/  IADD3 R0, R0, 0x1, RZ ;  /* 0x0000000100007810 */ /* 0x008fc80007ffe0ff */
        /* <DEDUP_REMOVED lines=8> */
.L_x_2274:
[----:B------:R-:W-:Y:S05]  /*17cc0*/  BSYNC B0 ;  /* 0x0000000000007941 */ /* 0x000fea0003800000 */
.L_x_2220:
[----:B------:R-:W-:-:S03]  /*17cd0*/  UMOV UR4, 0xffffffff ;  /* 0xffffffff00047882 */ /* 0x000fc60000000000 */
[----:B------:R-:W-:Y:S05]  /*17ce0*/  BRA.DIV UR4, `(.L_x_2222) ;  /* 0x0000001204f07947 */ /* 0x000fea000b800000 */
[----:B------:R-:W2:Y:S02]  /*17cf0*/  S2R R2, SR_TID.X ;  /* 0x0000000000027919 */ /* 0x000ea40000002100 */
[----:B--2---:R-:W-:-:S04]  /*17d00*/  SHF.R.U32.HI R2, RZ, 0x5, R2 ;  /* 0x00000005ff027819 */ /* 0x004fc80000011602 */
[----:B------:R-:W-:-:S05]  /*17d10*/  LOP3.LUT R2, R2, 0x3, RZ, 0xc0, !PT ;  /* 0x0000000302027812 */ /* 0x000fca00078ec0ff */
[----:B------:R2:W3:Y:S02]  /*17d20*/  SHFL.IDX PT, R14, R2, RZ, 0x1f ;  /* 0x00001fff020e7589 */ /* 0x0004e400000e0000 */
.L_x_2277:
[----:B---3--:R-:W-:Y:S01]  /*17d30*/  ISETP.NE.AND P0, PT, R14, RZ, PT ;  /* 0x000000ff0e00720c */ /* 0x008fe20003f05270 */
[----:B------:R-:W-:-:S12]  /*17d40*/  BSSY B0, `(.L_x_2223) ;  /* 0x0000029000007945 */ /* 0x000fd80003800000 */
[----:B------:R-:W-:Y:S05]  /*17d50*/  @P0 BRA `(.L_x_2224) ;  /* 0x00000000009c0947 */ /* 0x000fea0003800000 */
[----:B------:R-:W-:-:S03]  /*17d60*/  UMOV UR4, 0xffffffff ;  /* 0xffffffff00047882 */ /* 0x000fc60000000000 */
[----:B------:R-:W-:Y:S05]  /*17d70*/  BRA.DIV UR4, `(.L_x_2225) ;  /* 0x0000001604007947 */ /* 0x000fea000b800000 */
[----:B------:R-:W-:-:S13]  /*17d80*/  ELECT P6, URZ, PT ;  /* 0x00000000003f782f */ /* 0x000fda00038c0000 */
.L_x_2280:
        /* <DEDUP_REMOVED lines=8> */
.L_x_2226:
[----:B-1----:R-:W2:Y:S04]  /*17e10*/  LDL R3, [R1] ;  /* 0x0000000001037983 */ /* 0x002ea80000100800 */
[----:B------:R-:W3:Y:S01]  /*17e20*/  LDL.LU R7, [R1+0x8] ;  /* 0x0000080001077983 */ /* 0x000ee20000300800 */
[----:B------:R-:W-:-:S04]  /*17e30*/  VIADD R2, R0, 0x38840 ;  /* 0x0003884000027836 */ /* 0x000fc80000000000 */
[C---:B--2---:R-:W-:Y:S01]  /*17e40*/  IMAD R6, R3.reuse, 0x8, R2 ;  /* 0x0000000803067824 */ /* 0x044fe200078e0202 */
[----:B------:R-:W-:Y:S02]  /*17e50*/  IADD3 R3, R3, 0x1, RZ ;  /* 0x0000000103037810 */ /* 0x000fe40007ffe0ff */
[----:B---3--:R-:W-:Y:S02]  /*17e60*/  SHF.L.U32 R5, R7, 0x1f, RZ ;  /* 0x0000001f07057819 */ /* 0x008fe400000006ff */
[C---:B------:R-:W-:Y:S02]  /*17e70*/  ISETP.NE.AND P1, PT, R3.reuse, 0x2, PT ;  /* 0x000000020300780c */ /* 0x040fe40003f25270 */
[----:B------:R-:W1:Y:S02]  /*17e80*/  SYNCS.PHASECHK.TRANS64.TRYWAIT P0, [R6+URZ], R5 ;  /* 0x00000005060075a7 */ /* 0x000e64000800017f */
[----:B------:R-:W-:Y:S02]  /*17e90*/  SEL R4, RZ, 0x1, P1 ;  /* 0x00000001ff047807 */ /* 0x000fe40000800000 */
[----:B------:R-:W-:-:S02]  /*17ea0*/  SEL R3, R3, RZ, P1 ;  /* 0x000000ff03037207 */ /* 0x000fc40000800000 */
[----:B------:R-:W-:-:S03]  /*17eb0*/  LOP3.LUT R4, R7, R4, RZ, 0x3c, !PT ;  /* 0x0000000407047212 */ /* 0x000fc600078e3cff */
[----:B------:R-:W-:Y:S01]  /*17ec0*/  IMAD R7, R3, 0x8, R2 ;  /* 0x0000000803077824 */ /* 0x000fe200078e0202 */
[----:B------:R-:W-:Y:S01]  /*17ed0*/  SHF.L.U32 R2, R4, 0x1f, RZ ;  /* 0x0000001f04027819 */ /* 0x000fe200000006ff */
[----:B-1----:R-:W-:Y:S06]  /*17ee0*/  @!P0 BRA `(.L_x_2227) ;  /* 0x0000001000c48947 */ /* 0x002fec0003800000 */
.L_x_2281:
[----:B------:R-:W2:Y:S02]  /*17ef0*/  SYNCS.PHASECHK.TRANS64.TRYWAIT P0, [R7+URZ], R2 ;  /* 0x00000002070075a7 */ /* 0x000ea4000800017f */
[----:B--2---:R-:W-:Y:S05]  /*17f00*/  @!P0 BRA `(.L_x_2228) ;  /* 0x0000001000d08947 */ /* 0x004fea0003800000 */
.L_x_2282:
[----:B------:R-:W-:Y:S05]  /*17f10*/  @!P2 BRA `(.L_x_2229) ;  /* 0x000000000004a947 */ /* 0x000fea0003800000 */
[----:B------:R-:W-:Y:S01]  /*17f20*/  BPT.TRAP 0x1 ;  /* 0x000000040000795c */ /* 0x000fe20000300000 */
.L_x_2229:
[----:B------:R-:W3:Y:S01]  /*17f30*/  LDL.LU R4, [R1] ;  /* 0x0000000001047983 */ /* 0x000ee20000300800 */
[----:B------:R-:W-:-:S04]  /*17f40*/  VIADD R0, R0, 0x38860 ;  /* 0x0003886000007836 */ /* 0x000fc80000000000 */
[----:B---3--:R-:W-:-:S04]  /*17f50*/  IMAD R4, R4, 0x8, R0 ;  /* 0x0000000804047824 */ /* 0x008fc800078e0200 */
[----:B------:R-:W3:Y:S02]  /*17f60*/  SYNCS.PHASECHK.TRANS64.TRYWAIT P0, [R4+URZ], R5 ;  /* 0x00000005040075a7 */ /* 0x000ee4000800017f */
[----:B---3--:R-:W-:Y:S05]  /*17f70*/  @!P0 BRA `(.L_x_2230) ;  /* 0x0000001000c88947 */ /* 0x008fea0003800000 */
.L_x_2283:
[----:B------:R-:W-:-:S07]  /*17f80*/  IMAD R3, R3, 0x8, R0 ;  /* 0x0000000803037824 */ /* 0x000fce00078e0200 */
.L_x_2231:
[----:B----4-:R4:W0:Y:S02]  /*17f90*/  SYNCS.PHASECHK.TRANS64.TRYWAIT P0, [R3+URZ], R2 ;  /* 0x00000002030075a7 */ /* 0x010824000800017f */
[----:B0-----:R-:W-:Y:S05]  /*17fa0*/  @!P0 NANOSLEEP.SYNCS 0x989680 ;  /* 0x009896800000895d */ /* 0x001fea0003900000 */
[----:B------:R-:W0:Y:S02]  /*17fb0*/  @!P0 SYNCS.PHASECHK.TRANS64 P0, [R3+URZ], R2 ;  /* 0x00000002030085a7 */ /* 0x000e24000800007f */
[----:B0-----:R-:W-:Y:S05]  /*17fc0*/  @!P0 BRA `(.L_x_2231) ;  /* 0xfffffffc00f08947 */ /* 0x001fea000383ffff */
.L_x_2224:
[----:B------:R-:W-:Y:S05]  /*17fd0*/  BSYNC B0 ;  /* 0x0000000000007941 */ /* 0x000fea0003800000 */
.L_x_2223:
[----:B------:R-:W-:Y:S05]  /*17fe0*/  EXIT ;  /* 0x000000000000794d */ /* 0x000fea0003800000 */
.L_x_2095:
[----:B------:R-:W-:-:S13]  /*17ff0*/  R2UR UR4, R17 ;  /* 0x00000000110472ca */ /* 0x000fda00000e0000 */
[----:B0-----:R-:W-:-:S04]  /*18000*/  MOV R3, UR4 ;  /* 0x0000000400037c02 */ /* 0x001fc80008000f00 */
[----:B------:R0:W1:Y:S03]  /*18010*/  SYNCS.PHASECHK.TRANS64.TRYWAIT P1, [R3+URZ+0x38800], R0 ;  /* 0x03880000030075a7 */ /* 0x000066000802017f */
[----:B-1----:R-:W-:Y:S05]  /*18020*/  @!P1 NANOSLEEP.SYNCS 0x989680 ;  /* 0x009896800000995d */ /* 0x002fea0003900000 */
[----:B------:R-:W1:Y:S02]  /*18030*/  @!P1 SYNCS.PHASECHK.TRANS64 P1, [R3+URZ+0x38800], R0 ;  /* 0x03880000030095a7 */ /* 0x000e64000802007f */
[----:B-1----:R-:W-:Y:S05]  /*18040*/  @!P1 BRA `(.L_x_2095) ;  /* 0xfffffffc00e89947 */ /* 0x002fea000383ffff */
[----:B------:R-:W-:Y:S05]  /*18050*/  BRA `(.L_x_2232) ;  /* 0xfffffe9800c07947 */ /* 0x000fea000383ffff */
.L_x_2099:
[----:B-1----:R1:W2:Y:S02]  /*18060*/  SYNCS.PHASECHK.TRANS64.TRYWAIT P2, [R0+URZ+0x38830], R3 ;  /* 0x03883003000075a7 */ /* 0x0022a4000804017f */
[----:B--2---:R-:W-:Y:S05]  /*18070*/  @!P2 NANOSLEEP.SYNCS 0x989680 ;  /* 0x009896800000a95d */ /* 0x004fea0003900000 */
[----:B------:R-:W2:Y:S02]  /*18080*/  @!P2 SYNCS.PHASECHK.TRANS64 P2, [R0+URZ+0x38830], R3 ;  /* 0x038830030000a5a7 */ /* 0x000ea4000804007f */
[----:B--2---:R-:W-:Y:S05]  /*18090*/  @!P2 BRA `(.L_x_2099) ;  /* 0xfffffffc00f0a947 */ /* 0x004fea000383ffff */
[----:B------:R-:W-:Y:S05]  /*180a0*/  BRA `(.L_x_2098) ;  /* 0xfffffe9800f07947 */ /* 0x000fea000383ffff */
.L_x_2104:
[----:B------:R-:W-:-:S13]  /*180b0*/  R2UR UR4, R227 ;  /* 0x00000000e30472ca */ /* 0x000fda00000e0000 */
[----:B-1----:R-:W-:-:S04]  /*180c0*/  IMAD.U32 R4, RZ, RZ, UR4 ;  /* 0x00000004ff047e24 */ /* 0x002fc8000f8e00ff */
[----:B------:R1:W2:Y:S03]  /*180d0*/  SYNCS.PHASECHK.TRANS64.TRYWAIT P2, [R4+URZ+0x38830], R3 ;  /* 0x03883003040075a7 */ /* 0x0002a6000804017f */
[----:B--2---:R-:W-:Y:S05]  /*180e0*/  @!P2 NANOSLEEP.SYNCS 0x989680 ;  /* 0x009896800000a95d */ /* 0x004fea0003900000 */
[----:B------:R-:W2:Y:S02]  /*180f0*/  @!P2 SYNCS.PHASECHK.TRANS64 P2, [R4+URZ+0x38830], R3 ;  /* 0x038830030400a5a7 */ /* 0x000ea4000804007f */
[----:B--2---:R-:W-:Y:S05]  /*18100*/  @!P2 BRA `(.L_x_2104) ;  /* 0xfffffffc00e8a947 */ /* 0x004fea000383ffff */
[----:B------:R-:W-:Y:S05]  /*18110*/  BRA `(.L_x_2103) ;  /* 0xfffffee400307947 */ /* 0x000fea000383ffff */
.L_x_2108:
[----:B01----:R-:W-:-:S04]  /*18120*/  IMAD.U32 R3, RZ, RZ, UR4 ;  /* 0x00000004ff037e24 */ /* 0x003fc8000f8e00ff */
[----:B------:R0:W1:Y:S03]  /*18130*/  SYNCS.PHASECHK.TRANS64.TRYWAIT P2, [R3+URZ+0x38850], R0 ;  /* 0x03885000030075a7 */ /* 0x000066000804017f */
[----:B-1----:R-:W-:Y:S05]  /*18140*/  @!P2 NANOSLEEP.SYNCS 0x989680 ;  /* 0x009896800000a95d */ /* 0x002fea0003900000 */
[----:B------:R-:W1:Y:S02]  /*18150*/  @!P2 SYNCS.PHASECHK.TRANS64 P2, [R3+URZ+0x38850], R0 ;  /* 0x038850000300a5a7 */ /* 0x000e64000804007f */
[----:B-1----:R-:W-:Y:S05]  /*18160*/  @!P2 BRA `(.L_x_2108) ;  /* 0xfffffffc00eca947 */ /* 0x002fea000383ffff */
[----:B------:R-:W-:Y:S05]  /*18170*/  BRA `(.L_x_2107) ;  /* 0xffffff0800587947 */ /* 0x000fea000383ffff */
.L_x_2114:
[----:B-1----:R-:W-:-:S04]  /*18180*/  IMAD.U32 R4, RZ, RZ, UR4 ;  /* 0x00000004ff047e24 */ /* 0x002fc8000f8e00ff */
[----:B------:R1:W2:Y:S03]  /*18190*/  SYNCS.PHASECHK.TRANS64.TRYWAIT P2, [R4+URZ+0x38830], R3 ;  /* 0x03883003040075a7 */ /* 0x0002a6000804017f */
[----:B--2---:R-:W-:Y:S05]  /*181a0*/  @!P2 NANOSLEEP.SYNCS 0x989680 ;  /* 0x009896800000a95d */ /* 0x004fea0003900000 */
[----:B------:R-:W2:Y:S02]  /*181b0*/  @!P2 SYNCS.PHASECHK.TRANS64 P2, [R4+URZ+0x38830], R3 ;  /* 0x038830030400a5a7 */ /* 0x000ea4000804007f */
[----:B--2---:R-:W-:Y:S05]  /*181c0*/  @!P2 BRA `(.L_x_2114) ;  /* 0xfffffffc00eca947 */ /* 0x004fea000383ffff */
[----:B------:R-:W-:Y:S05]  /*181d0*/  BRA `(.L_x_2113) ;  /* 0xffffff2400707947 */ /* 0x000fea000383ffff */
.L_x_2118:
[----:B01----:R-:W-:-:S04]  /*181e0*/  IMAD.U32 R3, RZ, RZ, UR4 ;  /* 0x00000004ff037e24 */ /* 0x003fc8000f8e00ff */
[----:B------:R0:W1:Y:S03]  /*181f0*/  SYNCS.PHASECHK.TRANS64.TRYWAIT P2, [R3+URZ+0x38850], R0 ;  /* 0x03885000030075a7 */ /* 0x000066000804017f */
[----:B-1----:R-:W-:Y:S05]  /*18200*/  @!P2 NANOSLEEP.SYNCS 0x989680 ;  /* 0x009896800000a95d */ /* 0x002fea0003900000 */
[----:B------:R-:W1:Y:S02]  /*18210*/  @!P2 SYNCS.PHASECHK.TRANS64 P2, [R3+URZ+0x38850], R0 ;  /* 0x038850000300a5a7 */ /* 0x000e64000804007f */
[----:B-1----:R-:W-:Y:S05]  /*18220*/  @!P2 BRA `(.L_x_2118) ;  /* 0xfffffffc00eca947 */ /* 0x002fea000383ffff */
[----:B------:R-:W-:Y:S05]  /*18230*/  BRA `(.L_x_2117) ;  /* 0xffffff4c00947947 */ /* 0x000fea000383ffff */
.L_x_2123:
[----:B-1----:R-:W-:-:S04]  /*18240*/  MOV R7, UR7 ;  /* 0x0000000700077c02 */ /* 0x002fc80008000f00 */
[----:B------:R1:W2:Y:S03]  /*18250*/  SYNCS.PHASECHK.TRANS64.TRYWAIT P0, [R7+URZ+0x38850], R0 ;  /* 0x03885000070075a7 */ /* 0x0002a6000800017f */
[----:B--2---:R-:W-:Y:S05]  /*18260*/  @!P0 NANOSLEEP.SYNCS 0x989680 ;  /* 0x009896800000895d */ /* 0x004fea0003900000 */
[----:B------:R-:W2:Y:S02]  /*18270*/  @!P0 SYNCS.PHASECHK.TRANS64 P0, [R7+URZ+0x38850], R0 ;  /* 0x03885000070085a7 */ /* 0x000ea4000800007f */
[----:B--2---:R-:W-:Y:S05]  /*18280*/  @!P0 BRA `(.L_x_2123) ;  /* 0xfffffffc00ec8947 */ /* 0x004fea000383ffff */
[----:B------:R-:W-:Y:S05]  /*18290*/  BRA `(.L_x_2122) ;  /* 0xffffff6800d87947 */ /* 0x000fea000383ffff */
.L_x_2165:
        /* <DEDUP_REMOVED lines=11> */
.L_x_2234:
[----:B------:R-:W-:Y:S05]  /*18350*/  BSYNC B0 ;  /* 0x0000000000007941 */ /* 0x000fea0003800000 */
.L_x_2233:
[----:B------:R-:W-:Y:S05]  /*18360*/  BRA `(.L_x_2235) ;  /* 0xffffffc000747947 */ /* 0x000fea000383ffff */
.L_x_2166:
[----:B------:R-:W-:Y:S01]  /*18370*/  BSSY B0, `(.L_x_2236) ;  /* 0x0000006000007945 */ /* 0x000fe20003800000 */
[----:B------:R-:W-:-:S07]  /*18380*/  MOV R15, 0xffffffff ;  /* 0xffffffff000f7802 */ /* 0x000fce0000000f00 */
[----:B------:R-:W-:Y:S05]  /*18390*/  WARPSYNC.COLLECTIVE R15, `(.L_x_2237) ;  /* 0x000000000f0c7348 */ /* 0x000fea0003c00000 */
[----:B------:R-:W-:Y:S02]  /*183a0*/  ELECT P6, UR62, PT ;  /* 0x00000000003e782f */ /* 0x000fe400038c0000 */
[----:B------:R-:W-:Y:S01]  /*183b0*/  MOV R14, UR62 ;  /* 0x0000003e000e7c02 */ /* 0x000fe20008000f00 */
[----:B------:R-:W-:Y:S10]  /*183c0*/  ENDCOLLECTIVE ;  /* 0x000000000000791b */ /* 0x000ff40003800000 */
.L_x_2237:
[----:B------:R-:W-:Y:S05]  /*183d0*/  BSYNC B0 ;  /* 0x0000000000007941 */ /* 0x000fea0003800000 */
.L_x_2236:
[----:B------:R-:W-:Y:S05]  /*183e0*/  BRA `(.L_x_2238) ;  /* 0xffffffc000647947 */ /* 0x000fea000383ffff */
.L_x_2169:
[----:B0-----:R0:W1:Y:S02]  /*183f0*/  SYNCS.PHASECHK.TRANS64.TRYWAIT P0, [R8+URZ+0x38840], R9 ;  /* 0x03884009080075a7 */ /* 0x001064000800017f */
[----:B-1----:R-:W-:Y:S05]  /*18400*/  @!P0 NANOSLEEP.SYNCS 0x989680 ;  /* 0x009896800000895d */ /* 0x002fea0003900000 */
[----:B------:R-:W1:Y:S02]  /*18410*/  @!P0 SYNCS.PHASECHK.TRANS64 P0, [R8+URZ+0x38840], R9 ;  /* 0x03884009080085a7 */ /* 0x000e64000800007f */
[----:B-1----:R-:W-:Y:S05]  /*18420*/  @!P0 BRA `(.L_x_2169) ;  /* 0xfffffffc00f08947 */ /* 0x002fea000383ffff */
[----:B------:R-:W-:Y:S05]  /*18430*/  BRA `(.L_x_2239) ;  /* 0xffffffc000d07947 */ /* 0x000fea000383ffff */
.L_x_2172:
        /* <DEDUP_REMOVED lines=8> */
.L_x_2180:
[----:B0-----:R0:W1:Y:S02]  /*184c0*/  SYNCS.PHASECHK.TRANS64.TRYWAIT P0, [R2+URZ+0x38840], R3 ;  /* 0x03884003020075a7 */ /* 0x001064000800017f */
[----:B-1----:R-:W-:Y:S05]  /*184d0*/  @!P0 NANOSLEEP.SYNCS 0x989680 ;  /* 0x009896800000895d */ /* 0x002fea0003900000 */
[----:B------:R-:W1:Y:S02]  /*184e0*/  @!P0 SYNCS.PHASECHK.TRANS64 P0, [R2+URZ+0x38840], R3 ;  /* 0x03884003020085a7 */ /* 0x000e64000800007f */
[----:B-1----:R-:W-:Y:S05]  /*184f0*/  @!P0 BRA `(.L_x_2180) ;  /* 0xfffffffc00f08947 */ /* 0x002fea000383ffff */
[----:B------:R-:W-:Y:S05]  /*18500*/  BRA `(.L_x_2241) ;  /* 0xffffffcc00047947 */ /* 0x000fea000383ffff */
.L_x_2182:
[----:B0-----:R0:W1:Y:S02]  /*18510*/  SYNCS.PHASECHK.TRANS64.TRYWAIT P0, [R3+URZ+0x60], R2 ;  /* 0x00006002030075a7 */ /* 0x001064000800017f */
[----:B-1----:R-:W-:Y:S05]  /*18520*/  @!P0 NANOSLEEP.SYNCS 0x989680 ;  /* 0x009896800000895d */ /* 0x002fea0003900000 */
[----:B------:R-:W1:Y:S02]  /*18530*/  @!P0 SYNCS.PHASECHK.TRANS64 P0, [R3+URZ+0x60], R2 ;  /* 0x00006002030085a7 */ /* 0x000e64000800007f */
[----:B-1----:R-:W-:Y:S05]  /*18540*/  @!P0 BRA `(.L_x_2182) ;  /* 0xfffffffc00f08947 */ /* 0x002fea000383ffff */
[----:B------:R-:W-:Y:S05]  /*18550*/  BRA `(.L_x_2242) ;  /* 0xffffffcc00c47947 */ /* 0x000fea000383ffff */
.L_x_2187:
[----:B-1----:R1:W2:Y:S02]  /*18560*/  SYNCS.PHASECHK.TRANS64.TRYWAIT P0, [R2+URZ+0x38840], R3 ;  /* 0x03884003020075a7 */ /* 0x0022a4000800017f */
[----:B--2---:R-:W-:Y:S05]  /*18570*/  @!P0 NANOSLEEP.SYNCS 0x989680 ;  /* 0x009896800000895d */ /* 0x004fea0003900000 */
[----:B------:R-:W2:Y:S02]  /*18580*/  @!P0 SYNCS.PHASECHK.TRANS64 P0, [R2+URZ+0x38840], R3 ;  /* 0x03884003020085a7 */ /* 0x000ea4000800007f */
[----:B--2---:R-:W-:Y:S05]  /*18590*/  @!P0 BRA `(.L_x_2187) ;  /* 0xfffffffc00f08947 */ /* 0x004fea000383ffff */
[----:B------:R-:W-:Y:S05]  /*185a0*/  BRA `(.L_x_2243) ;  /* 0xffffffd4004c7947 */ /* 0x000fea000383ffff */
.L_x_2189:
[----:B0-----:R0:W1:Y:S02]  /*185b0*/  SYNCS.PHASECHK.TRANS64.TRYWAIT P1, [R3+URZ+0x60], R2 ;  /* 0x00006002030075a7 */ /* 0x001064000802017f */
[----:B-1----:R-:W-:Y:S05]  /*185c0*/  @!P1 NANOSLEEP.SYNCS 0x989680 ;  /* 0x009896800000995d */ /* 0x002fea0003900000 */
[----:B------:R-:W1:Y:S02]  /*185d0*/  @!P1 SYNCS.PHASECHK.TRANS64 P1, [R3+URZ+0x60], R2 ;  /* 0x00006002030095a7 */ /* 0x000e64000802007f */
[----:B-1----:R-:W-:Y:S05]  /*185e0*/  @!P1 BRA `(.L_x_2189) ;  /* 0xfffffffc00f09947 */ /* 0x002fea000383ffff */
[----:B------:R-:W-:Y:S05]  /*185f0*/  BRA `(.L_x_2244) ;  /* 0xffffffd8000c7947 */ /* 0x000fea000383ffff */
.L_x_2194:
[----:B--2---:R2:W3:Y:S02]  /*18600*/  SYNCS.PHASECHK.TRANS64.TRYWAIT P0, [R2+URZ+0x38840], R3 ;  /* 0x03884003020075a7 */ /* 0x0044e4000800017f */
[----:B---3--:R-:W-:Y:S05]  /*18610*/  @!P0 NANOSLEEP.SYNCS 0x989680 ;  /* 0x009896800000895d */ /* 0x008fea0003900000 */
[----:B------:R-:W3:Y:S02]  /*18620*/  @!P0 SYNCS.PHASECHK.TRANS64 P0, [R2+URZ+0x38840], R3 ;  /* 0x03884003020085a7 */ /* 0x000ee4000800007f */
[----:B---3--:R-:W-:Y:S05]  /*18630*/  @!P0 BRA `(.L_x_2194) ;  /* 0xfffffffc00f08947 */ /* 0x008fea000383ffff */
[----:B------:R-:W-:Y:S05]  /*18640*/  BRA `(.L_x_2245) ;  /* 0xffffffdc00547947 */ /* 0x000fea000383ffff */
.L_x_2196:
[----:B0-----:R0:W1:Y:S02]  /*18650*/  SYNCS.PHASECHK.TRANS64.TRYWAIT P1, [R2+URZ+0x60], R9 ;  /* 0x00006009020075a7 */ /* 0x001064000802017f */
[----:B-1----:R-:W-:Y:S05]  /*18660*/  @!P1 NANOSLEEP.SYNCS 0x989680 ;  /* 0x009896800000995d */ /* 0x002fea0003900000 */
[----:B------:R-:W1:Y:S02]  /*18670*/  @!P1 SYNCS.PHASECHK.TRANS64 P1, [R2+URZ+0x60], R9 ;  /* 0x00006009020095a7 */ /* 0x000e64000802007f */
[----:B-1----:R-:W-:Y:S05]  /*18680*/  @!P1 BRA `(.L_x_2196) ;  /* 0xfffffffc00f09947 */ /* 0x002fea000383ffff */
[----:B------:R-:W-:Y:S05]  /*18690*/  BRA `(.L_x_2246) ;  /* 0xffffffe000147947 */ /* 0x000fea000383ffff */
.L_x_2203:
[----:B-1----:R1:W2:Y:S02]  /*186a0*/  SYNCS.PHASECHK.TRANS64.TRYWAIT P0, [R3+URZ+0x38860], R2 ;  /* 0x03886002030075a7 */ /* 0x0022a4000800017f */
[----:B--2---:R-:W-:Y:S05]  /*186b0*/  @!P0 NANOSLEEP.SYNCS 0x989680 ;  /* 0x009896800000895d */ /* 0x004fea0003900000 */
[----:B------:R-:W2:Y:S02]  /*186c0*/  @!P0 SYNCS.PHASECHK.TRANS64 P0, [R3+URZ+0x38860], R2 ;  /* 0x03886002030085a7 */ /* 0x000ea4000800007f */
[----:B--2---:R-:W-:Y:S05]  /*186d0*/  @!P0 BRA `(.L_x_2203) ;  /* 0xfffffffc00f08947 */ /* 0x004fea000383ffff */
[----:B------:R-:W-:Y:S05]  /*186e0*/  BRA `(.L_x_2247) ;  /* 0xffffffe400487947 */ /* 0x000fea000383ffff */
.L_x_2205:
[----:B------:R-:W-:Y:S01]  /*186f0*/  BSSY B0, `(.L_x_2248) ;  /* 0x0000008000007945 */ /* 0x000fe20003800000 */
[----:B0-----:R-:W-:Y:S02]  /*18700*/  IMAD.MOV.U32 R13, RZ, RZ, R16 ;  /* 0x000000ffff0d7224 */ /* 0x001fe400078e0010 */
[----:B------:R-:W-:Y:S02]  /*18710*/  IMAD.MOV.U32 R12, RZ, RZ, RZ ;  /* 0x000000ffff0c7224 */ /* 0x000fe400078e00ff */
[----:B------:R-:W-:Y:S02]  /*18720*/  IMAD.MOV.U32 R11, RZ, RZ, 0x1f ;  /* 0x0000001fff0b7424 */ /* 0x000fe400078e00ff */
[----:B------:R-:W-:-:S07]  /*18730*/  IMAD.MOV.U32 R15, RZ, RZ, -0x1 ;  /* 0xffffffffff0f7424 */ /* 0x000fce00078e00ff */
[----:B-1----:R-:W-:Y:S05]  /*18740*/  WARPSYNC.COLLECTIVE R15, `(.L_x_2249) ;  /* 0x000000000f087348 */ /* 0x002fea0003c00000 */
[----:B------:R0:W2:Y:S02]  /*18750*/  SHFL.IDX P6, R14, R13, R12, R11 ;  /* 0x0000000c0d0e7389 */ /* 0x0000a400000c000b */
[----:B012---:R-:W-:Y:S01]  /*18760*/  ENDCOLLECTIVE ;  /* 0x000000000000791b */ /* 0x007fe20003800000 */
.L_x_2249:
[----:B------:R-:W-:Y:S05]  /*18770*/  BSYNC B0 ;  /* 0x0000000000007941 */ /* 0x000fea0003800000 */
.L_x_2248:
[----:B------:R-:W-:Y:S01]  /*18780*/  IMAD.MOV.U32 R13, RZ, RZ, R16 ;  /* 0x000000ffff0d7224 */ /* 0x000fe200078e0010 */
[----:B------:R-:W-:Y:S01]  /*18790*/  MOV R4, R14 ;  /* 0x0000000e00047202 */ /* 0x000fe20000000f00 */
[----:B------:R-:W-:Y:S02]  /*187a0*/  IMAD.MOV.U32 R12, RZ, RZ, 0x1 ;  /* 0x00000001ff0c7424 */ /* 0x000fe400078e00ff */
[----:B------:R-:W-:Y:S02]  /*187b0*/  IMAD.MOV.U32 R11, RZ, RZ, 0x1f ;  /* 0x0000001fff0b7424 */ /* 0x000fe400078e00ff */
[----:B------:R-:W-:-:S07]  /*187c0*/  IMAD.MOV.U32 R15, RZ, RZ, -0x1 ;  /* 0xffffffffff0f7424 */ /* 0x000fce00078e00ff */
[----:B------:R-:W-:Y:S05]  /*187d0*/  WARPSYNC.COLLECTIVE R15, `(.L_x_2250) ;  /* 0x000000000f087348 */ /* 0x000fea0003c00000 */
[----:B------:R0:W1:Y:S02]  /*187e0*/  SHFL.IDX P6, R14, R13, R12, R11 ;  /* 0x0000000c0d0e7389 */ /* 0x00006400000c000b */
[----:B01----:R-:W-:Y:S01]  /*187f0*/  ENDCOLLECTIVE ;  /* 0x000000000000791b */ /* 0x003fe20003800000 */
.L_x_2250:
[----:B------:R-:W-:Y:S01]  /*18800*/  MOV R16, R14 ;  /* 0x0000000e00107202 */ /* 0x000fe20000000f00 */
[----:B------:R-:W-:Y:S06]  /*18810*/  BRA `(.L_x_2251) ;  /* 0xffffffe400f87947 */ /* 0x000fec000383ffff */
.L_x_2208:
[----:B------:R-:W-:Y:S01]  /*18820*/  BSSY B0, `(.L_x_2252) ;  /* 0x0000008000007945 */ /* 0x000fe20003800000 */
[----:B0----5:R-:W-:Y:S02]  /*18830*/  IMAD.MOV.U32 R13, RZ, RZ, R17 ;  /* 0x000000ffff0d7224 */ /* 0x021fe400078e0011 */
[----:B------:R-:W-:Y:S02]  /*18840*/  IMAD.MOV.U32 R12, RZ, RZ, 0x1 ;  /* 0x00000001ff0c7424 */ /* 0x000fe400078e00ff */
[----:B------:R-:W-:Y:S02]  /*18850*/  IMAD.MOV.U32 R11, RZ, RZ, RZ ;  /* 0x000000ffff0b7224 */ /* 0x000fe400078e00ff */
[----:B------:R-:W-:-:S07]  /*18860*/  IMAD.MOV.U32 R15, RZ, RZ, -0x1 ;  /* 0xffffffffff0f7424 */ /* 0x000fce00078e00ff */
[----:B-1234-:R-:W-:Y:S05]  /*18870*/  WARPSYNC.COLLECTIVE R15, `(.L_x_2253) ;  /* 0x000000000f087348 */ /* 0x01efea0003c00000 */
[----:B------:R0:W0:Y:S02]  /*18880*/  SHFL.UP P6, R14, R13, R12, R11 ;  /* 0x0400000c0d0e7389 */ /* 0x00002400000c000b */
[----:B01234-:R-:W-:Y:S01]  /*18890*/  ENDCOLLECTIVE ;  /* 0x000000000000791b */ /* 0x01ffe20003800000 */
.L_x_2253:
[----:B------:R-:W-:Y:S05]  /*188a0*/  BSYNC B0 ;  /* 0x0000000000007941 */ /* 0x000fea0003800000 */
.L_x_2252:
[----:B------:R-:W-:Y:S01]  /*188b0*/  ISETP.NE.AND P0, PT, R6, RZ, PT ;  /* 0x000000ff0600720c */ /* 0x000fe20003f05270 */
        /* <DEDUP_REMOVED lines=9> */
.L_x_2254:
        /* <DEDUP_REMOVED lines=8> */
.L_x_2255:
        /* <DEDUP_REMOVED lines=8> */
.L_x_2256:
        /* <DEDUP_REMOVED lines=8> */
.L_x_2257:
        /* <DEDUP_REMOVED lines=8> */
.L_x_2258:
[----:B------:R-:W-:Y:S05]  /*18b50*/  BRA `(.L_x_2259) ;  /* 0xffffffe400c07947 */ /* 0x000fea000383ffff */
.L_x_2213:
[----:B------:R-:W-:Y:S01]  /*18b60*/  BSSY B0, `(.L_x_2260) ;  /* 0x0000008000007945 */ /* 0x000fe20003800000 */
[----:B-----5:R-:W-:Y:S01]  /*18b70*/  IMAD.MOV.U32 R13, RZ, RZ, R17 ;  /* 0x000000ffff0d7224 */ /* 0x020fe200078e0011 */
[----:B------:R-:W-:Y:S01]  /*18b80*/  MOV R15, 0xffffffff ;  /* 0xffffffff000f7802 */ /* 0x000fe20000000f00 */
[----:B------:R-:W-:Y:S02]  /*18b90*/  IMAD.MOV.U32 R12, RZ, RZ, 0x1 ;  /* 0x00000001ff0c7424 */ /* 0x000fe400078e00ff */
[----:B------:R-:W-:-:S07]  /*18ba0*/  IMAD.MOV.U32 R11, RZ, RZ, RZ ;  /* 0x000000ffff0b7224 */ /* 0x000fce00078e00ff */
[----:B0-----:R-:W-:Y:S05]  /*18bb0*/  WARPSYNC.COLLECTIVE R15, `(.L_x_2261) ;  /* 0x000000000f087348 */ /* 0x001fea0003c00000 */
[----:B------:R1:W2:Y:S02]  /*18bc0*/  SHFL.UP P6, R14, R13, R12, R11 ;  /* 0x0400000c0d0e7389 */ /* 0x0002a400000c000b */
[----:B012---:R-:W-:Y:S01]  /*18bd0*/  ENDCOLLECTIVE ;  /* 0x000000000000791b */ /* 0x007fe20003800000 */
.L_x_2261:
[----:B------:R-:W-:Y:S05]  /*18be0*/  BSYNC B0 ;  /* 0x0000000000007941 */ /* 0x000fea0003800000 */
.L_x_2260:
        /* <DEDUP_REMOVED lines=10> */
.L_x_2262:
        /* <DEDUP_REMOVED lines=8> */
.L_x_2263:
        /* <DEDUP_REMOVED lines=8> */
.L_x_2264:
        /* <DEDUP_REMOVED lines=8> */
.L_x_2265:
[----:B------:R-:W-:Y:S02]  /*18e10*/  IMAD.MOV.U32 R12, RZ, RZ, 0x1f ;  /* 0x0000001fff0c7424 */ /* 0x000fe400078e00ff */
[----:B------:R-:W-:Y:S01]  /*18e20*/  IMAD.MOV.U32 R11, RZ, RZ, 0x1f ;  /* 0x0000001fff0b7424 */ /* 0x000fe200078e00ff */
[----:B------:R-:W-:-:S05]  /*18e30*/  SEL R2, R14, RZ, P0 ;  /* 0x000000ff0e027207 */ /* 0x000fca0000000000 */
[----:B------:R-:W-:-:S05]  /*18e40*/  IMAD.IADD R2, R5, 0x1, R2 ;  /* 0x0000000105027824 */ /* 0x000fca00078e0202 */
[----:B------:R-:W-:-:S07]  /*18e50*/  MOV R13, R2 ;  /* 0x00000002000d7202 */ /* 0x000fce0000000f00 */
[----:B------:R-:W-:Y:S05]  /*18e60*/  WARPSYNC.COLLECTIVE R15, `(.L_x_2266) ;  /* 0x000000000f087348 */ /* 0x000fea0003c00000 */
[----:B------:R0:W1:Y:S02]  /*18e70*/  SHFL.IDX P6, R14, R13, R12, R11 ;  /* 0x0000000c0d0e7389 */ /* 0x00006400000c000b */
[----:B01----:R-:W-:Y:S01]  /*18e80*/  ENDCOLLECTIVE ;  /* 0x000000000000791b */ /* 0x003fe20003800000 */
.L_x_2266:
[----:B------:R-:W-:Y:S05]  /*18e90*/  BRA `(.L_x_2267) ;  /* 0xffffffe400a87947 */ /* 0x000fea000383ffff */
.L_x_2215:
[----:B------:R-:W-:Y:S01]  /*18ea0*/  BSSY B0, `(.L_x_2268) ;  /* 0x0000006000007945 */ /* 0x000fe20003800000 */
[----:B------:R-:W-:Y:S01]  /*18eb0*/  PLOP3.LUT P6, PT, P6, PT, PT, 0x8, 0x0 ;  /* 0x000000000000781c */ /* 0x000fe200037ce170 */
[----:B------:R-:W-:-:S12]  /*18ec0*/  IMAD.MOV.U32 R15, RZ, RZ, -0x1 ;  /* 0xffffffffff0f7424 */ /* 0x000fd800078e00ff */
[----:B0-----:R-:W-:Y:S05]  /*18ed0*/  WARPSYNC.COLLECTIVE R15, `(.L_x_2269) ;  /* 0x000000000f087348 */ /* 0x001fea0003c00000 */
[----:B------:R-:W-:Y:S01]  /*18ee0*/  VOTE.ANY R14, PT, P6 ;  /* 0x00000000000e7806 */ /* 0x000fe200030e0100 */
[----:B0-----:R-:W-:Y:S06]  /*18ef0*/  ENDCOLLECTIVE ;  /* 0x000000000000791b */ /* 0x001fec0003800000 */
.L_x_2269:
[----:B------:R-:W-:Y:S05]  /*18f00*/  BSYNC B0 ;  /* 0x0000000000007941 */ /* 0x000fea0003800000 */
.L_x_2268:
[----:B------:R-:W-:Y:S01]  /*18f10*/  IMAD.MOV.U32 R3, RZ, RZ, R14 ;  /* 0x000000ffff037224 */ /* 0x000fe200078e000e */
[----:B------:R-:W-:Y:S01]  /*18f20*/  MOV R13, R17 ;  /* 0x00000011000d7202 */ /* 0x000fe20000000f00 */
[----:B------:R-:W-:Y:S02]  /*18f30*/  IMAD.MOV.U32 R11, RZ, RZ, 0x1f ;  /* 0x0000001fff0b7424 */ /* 0x000fe400078e00ff */
[----:B------:R-:W0:Y:S01]  /*18f40*/  POPC R6, R3 ;  /* 0x0000000300067309 */ /* 0x000e220000000000 */
[----:B------:R-:W-:Y:S02]  /*18f50*/  IMAD.MOV.U32 R15, RZ, RZ, -0x1 ;  /* 0xffffffffff0f7424 */ /* 0x000fe400078e00ff */
[----:B0-----:R-:W-:-:S07]  /*18f60*/  IMAD.MOV.U32 R12, RZ, RZ, R6 ;  /* 0x000000ffff0c7224 */ /* 0x001fce00078e0006 */
[----:B------:R-:W-:Y:S05]  /*18f70*/  WARPSYNC.COLLECTIVE R15, `(.L_x_2270) ;  /* 0x000000000f087348 */ /* 0x000fea0003c00000 */
[----:B------:R0:W1:Y:S02]  /*18f80*/  SHFL.IDX P6, R14, R13, R12, R11 ;  /* 0x0000000c0d0e7389 */ /* 0x00006400000c000b */
[----:B01----:R-:W-:Y:S01]  /*18f90*/  ENDCOLLECTIVE ;  /* 0x000000000000791b */ /* 0x003fe20003800000 */
.L_x_2270:
[----:B------:R-:W-:Y:S01]  /*18fa0*/  IMAD.MOV.U32 R17, RZ, RZ, R14 ;  /* 0x000000ffff117224 */ /* 0x000fe200078e000e */
[----:B------:R-:W-:Y:S06]  /*18fb0*/  BRA `(.L_x_2271) ;  /* 0xffffffe400987947 */ /* 0x000fec000383ffff */
.L_x_2217:
[----:B------:R-:W-:Y:S01]  /*18fc0*/  BSSY B0, `(.L_x_2272) ;  /* 0x0000007000007945 */ /* 0x000fe20003800000 */
[----:B------:R-:W-:Y:S01]  /*18fd0*/  MOV R13, R2 ;  /* 0x00000002000d7202 */ /* 0x000fe20000000f00 */
[----:B------:R-:W-:Y:S02]  /*18fe0*/  IMAD.MOV.U32 R11, RZ, RZ, 0x1f ;  /* 0x0000001fff0b7424 */ /* 0x000fe400078e00ff */
[----:B------:R-:W-:-:S07]  /*18ff0*/  IMAD.MOV.U32 R15, RZ, RZ, -0x1 ;  /* 0xffffffffff0f7424 */ /* 0x000fce00078e00ff */
[----:B012---:R-:W-:Y:S05]  /*19000*/  WARPSYNC.COLLECTIVE R15, `(.L_x_2273) ;  /* 0x000000000f087348 */ /* 0x007fea0003c00000 */
[----:B------:R3:W4:Y:S02]  /*19010*/  SHFL.IDX P6, R14, R13, R12, R11 ;  /* 0x0000000c0d0e7389 */ /* 0x00072400000c000b */
[----:B01234-:R-:W-:Y:S01]  /*19020*/  ENDCOLLECTIVE ;  /* 0x000000000000791b */ /* 0x01ffe20003800000 */
.L_x_2273:
[----:B------:R-:W-:Y:S05]  /*19030*/  BSYNC B0 ;  /* 0x0000000000007941 */ /* 0x000fea0003800000 */
.L_x_2272:
[----:B------:R-:W-:Y:S01]  /*19040*/  IMAD.MOV.U32 R7, RZ, RZ, R14 ;  /* 0x000000ffff077224 */ /* 0x000fe200078e000e */
[----:B------:R-:W-:Y:S06]  /*19050*/  BRA `(.L_x_2216) ;  /* 0xffffffe4008c7947 */ /* 0x000fec000383ffff */
.L_x_2221:
[----:B-1----:R1:W2:Y:S02]  /*19060*/  SYNCS.PHASECHK.TRANS64.TRYWAIT P0, [R0+URZ+0x38820], R3 ;  /* 0x03882003000075a7 */ /* 0x0022a4000800017f */
[----:B--2---:R-:W-:Y:S05]  /*19070*/  @!P0 NANOSLEEP.SYNCS 0x989680 ;  /* 0x009896800000895d */ /* 0x004fea0003900000 */
[----:B------:R-:W2:Y:S02]  /*19080*/  @!P0 SYNCS.PHASECHK.TRANS64 P0, [R0+URZ+0x38820], R3 ;  /* 0x03882003000085a7 */ /* 0x000ea4000800007f */
[----:B--2---:R-:W-:Y:S05]  /*19090*/  @!P0 BRA `(.L_x_2221) ;  /* 0xfffffffc00f08947 */ /* 0x004fea000383ffff */
[----:B------:R-:W-:Y:S05]  /*190a0*/  BRA `(.L_x_2274) ;  /* 0xffffffec00047947 */ /* 0x000fea000383ffff */
.L_x_2222:
[----:B------:R-:W2:Y:S01]  /*190b0*/  S2R R2, SR_TID.X ;  /* 0x0000000000027919 */ /* 0x000ea20000002100 */
[----:B------:R-:W-:Y:S01]  /*190c0*/  BSSY B0, `(.L_x_2275) ;  /* 0x000000a000007945 */ /* 0x000fe20003800000 */
[----:B------:R-:W-:Y:S01]  /*190d0*/  MOV R12, RZ ;  /* 0x000000ff000c7202 */ /* 0x000fe20000000f00 */
        /* <DEDUP_REMOVED lines=8> */
.L_x_2276:
[----:B------:R-:W-:Y:S05]  /*19160*/  BSYNC B0 ;  /* 0x0000000000007941 */ /* 0x000fea0003800000 */
.L_x_2275:
[----:B------:R-:W-:Y:S05]  /*19170*/  BRA `(.L_x_2277) ;  /* 0xffffffe800ec7947 */ /* 0x000fea000383ffff */
.L_x_2225:
[----:B------:R-:W-:Y:S01]  /*19180*/  BSSY B1, `(.L_x_2278) ;  /* 0x0000006000017945 */ /* 0x000fe20003800000 */
[----:B------:R-:W-:-:S07]  /*19190*/  IMAD.MOV.U32 R15, RZ, RZ, -0x1 ;  /* 0xffffffffff0f7424 */ /* 0x000fce00078e00ff */
[----:B012---:R-:W-:Y:S05]  /*191a0*/  WARPSYNC.COLLECTIVE R15, `(.L_x_2279) ;  /* 0x000000000f0c7348 */ /* 0x007fea0003c00000 */
[----:B------:R-:W-:Y:S02]  /*191b0*/  ELECT P6, UR62, PT ;  /* 0x00000000003e782f */ /* 0x000fe400038c0000 */
[----:B------:R-:W-:Y:S01]  /*191c0*/  MOV R14, UR62 ;  /* 0x0000003e000e7c02 */ /* 0x000fe20008000f00 */
[----:B012---:R-:W-:Y:S10]  /*191d0*/  ENDCOLLECTIVE ;  /* 0x000000000000791b */ /* 0x007ff40003800000 */
.L_x_2279:
[----:B------:R-:W-:Y:S05]  /*191e0*/  BSYNC B1 ;  /* 0x0000000000017941 */ /* 0x000fea0003800000 */
.L_x_2278:
[----:B------:R-:W-:Y:S05]  /*191f0*/  BRA `(.L_x_2280) ;  /* 0xffffffe800e47947 */ /* 0x000fea000383ffff */
.L_x_2227:
[----:B-1----:R1:W2:Y:S02]  /*19200*/  SYNCS.PHASECHK.TRANS64.TRYWAIT P0, [R6+URZ], R5 ;  /* 0x00000005060075a7 */ /* 0x0022a4000800017f */
[----:B--2---:R-:W-:Y:S05]  /*19210*/  @!P0 NANOSLEEP.SYNCS 0x989680 ;  /* 0x009896800000895d */ /* 0x004fea0003900000 */
[----:B------:R-:W2:Y:S02]  /*19220*/  @!P0 SYNCS.PHASECHK.TRANS64 P0, [R6+URZ], R5 ;  /* 0x00000005060085a7 */ /* 0x000ea4000800007f */
[----:B--2---:R-:W-:Y:S05]  /*19230*/  @!P0 BRA `(.L_x_2227) ;  /* 0xfffffffc00f08947 */ /* 0x004fea000383ffff */
[----:B------:R-:W-:Y:S05]  /*19240*/  BRA `(.L_x_2281) ;  /* 0xffffffec00287947 */ /* 0x000fea000383ffff */
.L_x_2228:
[----:B--2---:R2:W3:Y:S02]  /*19250*/  SYNCS.PHASECHK.TRANS64.TRYWAIT P0, [R7+URZ], R2 ;  /* 0x00000002070075a7 */ /* 0x0044e4000800017f */
[----:B---3--:R-:W-:Y:S05]  /*19260*/  @!P0 NANOSLEEP.SYNCS 0x989680 ;  /* 0x009896800000895d */ /* 0x008fea0003900000 */
[----:B------:R-:W3:Y:S02]  /*19270*/  @!P0 SYNCS.PHASECHK.TRANS64 P0, [R7+URZ], R2 ;  /* 0x00000002070085a7 */ /* 0x000ee4000800007f */
[----:B---3--:R-:W-:Y:S05]  /*19280*/  @!P0 BRA `(.L_x_2228) ;  /* 0xfffffffc00f08947 */ /* 0x008fea000383ffff */
[----:B------:R-:W-:Y:S05]  /*19290*/  BRA `(.L_x_2282) ;  /* 0xffffffec001c7947 */ /* 0x000fea000383ffff */
.L_x_2230:
[----:B---3--:R3:W4:Y:S02]  /*192a0*/  SYNCS.PHASECHK.TRANS64.TRYWAIT P0, [R4+URZ], R5 ;  /* 0x00000005040075a7 */ /* 0x008724000800017f */
[----:B----4-:R-:W-:Y:S05]  /*192b0*/  @!P0 NANOSLEEP.SYNCS 0x989680 ;  /* 0x009896800000895d */ /* 0x010fea0003900000 */
[----:B------:R-:W4:Y:S02]  /*192c0*/  @!P0 SYNCS.PHASECHK.TRANS64 P0, [R4+URZ], R5 ;  /* 0x00000005040085a7 */ /* 0x000f24000800007f */
[----:B----4-:R-:W-:Y:S05]  /*192d0*/  @!P0 BRA `(.L_x_2230) ;  /* 0xfffffffc00f08947 */ /* 0x010fea000383ffff */
[----:B------:R-:W-:Y:S05]  /*192e0*/  BRA `(.L_x_2283) ;  /* 0xffffffec00247947 */ /* 0x000fea000383ffff */
.L_x_2284:
        /* <DEDUP_REMOVED lines=9> */
.L_x_12754:


//--------------------- .text._ZN7cutlass13device_kernelIN5flash11enable_sm90INS1_16FlashAttnFwdSm90INS1_25CollectiveMainloopFwdSm90ILi2EN4cute5tupleIJNS5_1CILi1EEES8_S8_EEENS6_IJNS7_ILi128EEENS7_ILi80EEENS7_ILi256EEEEEELi256ENS_6half_tEfNS_4arch4Sm90ELb1ELb0ELb1ELb1ELb0ELb1ELb0ELb1ELb1ELb0ELb0ELb0EEENS1_21CollectiveEpilogueFwdINS6_IJSA_SC_SB_EEES9_SE_SG_Li256ELb1ELb0ELb0ELb0EEENS1_36VarlenDynamicPersistentTileSchedulerILi128ELi80ELi256ELi32ELb0ELb0ELb1ELb1ELb1ELb1EEEEEEEEEvNT_6ParamsE --------------------------
	.section	.text._ZN7cutlass13device_kernelIN5flash11enable_sm90INS1_16FlashAttnFwdSm90INS1_25CollectiveMainloopFwdSm90ILi2EN4cute5tupleIJNS5_1CILi1EEES8_S8_EEENS6_IJNS7_ILi128EEENS7_ILi80EEENS7_ILi256EEEEEELi256ENS_6half_tEfNS_4arch4Sm90ELb1ELb0ELb1ELb1ELb0ELb1ELb0ELb1ELb1ELb0ELb0ELb0EEENS1_21CollectiveEpilogueFwdINS6_IJSA_SC_SB_EEES9_SE_SG_Li256ELb1ELb0ELb0ELb0EEENS1_36VarlenDynamicPersistentTileSchedulerILi128ELi80ELi256ELi32ELb0ELb0ELb1ELb1ELb1ELb1EEEEEEEEEvNT_6ParamsE,"ax",@progbits
	.align	128
.text._ZN7cutlass13device_kernelIN5flash11enable_sm90INS1_16FlashAttnFwdSm90INS1_25CollectiveMainloopFwdSm90ILi2EN4cute5tupleIJNS5_1CILi1EEES8_S8_EEENS6_IJNS7_ILi128EEENS7_ILi80EEENS7_ILi256EEEEEELi256ENS_6half_tEfNS_4arch4Sm90ELb1ELb0ELb1ELb1ELb0ELb1ELb0ELb1ELb1ELb0ELb0ELb0EEENS1_21CollectiveEpilogueFwdINS6_IJSA_SC_SB_EEES9_SE_SG_Li256ELb1ELb0ELb0ELb0EEENS1_36VarlenDynamicPersistentTileSchedulerILi128ELi80ELi256ELi32ELb0ELb0ELb1ELb1ELb1ELb1EEEEEEEEEvNT_6ParamsE:
        .type           _ZN7cutlass13device_kernelIN5flash11enable_sm90INS1_16FlashAttnFwdSm90INS1_25CollectiveMainloopFwdSm90ILi2EN4cute5tupleIJNS5_1CILi1EEES8_S8_EEENS6_IJNS7_ILi128EEENS7_ILi80EEENS7_ILi256EEEEEELi256ENS_6half_tEfNS_4arch4Sm90ELb1ELb0ELb1ELb1ELb0ELb1ELb0ELb1ELb1ELb0ELb0ELb0EEENS1_21CollectiveEpilogueFwdINS6_IJSA_SC_SB_EEES9_SE_SG_Li256ELb1ELb0ELb0ELb0EEENS1_36VarlenDynamicPersistentTileSchedulerILi128ELi80ELi256ELi32ELb0ELb0ELb1ELb1ELb1ELb1EEEEEEEEEvNT_6ParamsE,@function
        .size           _ZN7cutlass13device_kernelIN5flash11enable_sm90INS1_16FlashAttnFwdSm90INS1_25CollectiveMainloopFwdSm90ILi2EN4cute5tupleIJNS5_1CILi1EEES8_S8_EEENS6_IJNS7_ILi128EEENS7_ILi80EEENS7_ILi256EEEEEELi256ENS_6half_tEfNS_4arch4Sm90ELb1ELb0ELb1ELb1ELb0ELb1ELb0ELb1ELb1ELb0ELb0ELb0EEENS1_21CollectiveEpilogueFwdINS6_IJSA_SC_SB_EEES9_SE_SG_Li256ELb1ELb0ELb0ELb0EEENS1_36VarlenDynamicPersistentTileSchedulerILi128ELi80ELi256ELi32ELb0ELb0ELb1ELb1ELb1ELb1EEEEEEEEEvNT_6ParamsE,(.L_x_12755 - _ZN7cutlass13device_kernelIN5flash11enable_sm90INS1_16FlashAttnFwdSm90INS1_25CollectiveMainloopFwdSm90ILi2EN4cute5tupleIJNS5_1CILi1EEES8_S8_EEENS6_IJNS7_ILi128EEENS7_ILi80EEENS7_ILi256EEEEEELi256ENS_6half_tEfNS_4arch4Sm90ELb1ELb0ELb1ELb1ELb0ELb1ELb0ELb1ELb1ELb0ELb0ELb0EEENS1_21CollectiveEpilogueFwdINS6_IJSA_SC_SB_EEES9_SE_SG_Li256ELb1ELb0ELb0ELb0EEENS1_36VarlenDynamicPersistentTileSchedulerILi128ELi80ELi256ELi32ELb0ELb0ELb1ELb1ELb1ELb1EEEEEEEEEvNT_6ParamsE)
        .other          _ZN7cutlass13device_kernelIN5flash11enable_sm90INS1_16FlashAttnFwdSm90INS1_25CollectiveMainloopFwdSm90ILi2EN4cute5tupleIJNS5_1CILi1EEES8_S8_EEENS6_IJNS7_ILi128EEENS7_ILi80EEENS7_ILi256EEEEEELi256ENS_6half_tEfNS_4arch4Sm90ELb1ELb0ELb1ELb1ELb0ELb1ELb0ELb1ELb1ELb0ELb0ELb0EEENS1_21CollectiveEpilogueFwdINS6_IJSA_SC_SB_EEES9_SE_SG_Li256ELb1ELb0ELb0ELb0EEENS1_36VarlenDynamicPersistentTileSchedulerILi128ELi80ELi256ELi32ELb0ELb0ELb1ELb1ELb1ELb1EEEEEEEEEvNT_6ParamsE,@"STO_CUDA_ENTRY STV_DEFAULT"
_ZN7cutlass13device_kernelIN5flash11enable_sm90INS1_16FlashAttnFwdSm90INS1_25CollectiveMainloopFwdSm90ILi2EN4cute5tupleIJNS5_1CILi1EEES8_S8_EEENS6_IJNS7_ILi128EEENS7_ILi80EEENS7_ILi256EEEEEELi256ENS_6half_tEfNS_4arch4Sm90ELb1ELb0ELb1ELb1ELb0ELb1ELb0ELb1ELb1ELb0ELb0ELb0EEENS1_21CollectiveEpilogueFwdINS6_IJSA_SC_SB_EEES9_SE_SG_Li256ELb1ELb0ELb0ELb0EEENS1_36VarlenDynamicPersistentTileSchedulerILi128ELi80ELi256ELi32ELb0ELb0ELb1ELb1ELb1ELb1EEEEEEEEEvNT_6ParamsE:
        /* <DEDUP_REMOVED lines=27> */
.L_x_2286:
[----:B------:R-:W-:Y:S05]  /*01b0*/  BSYNC B0 ;  /* 0x0000000000007941 */ /* 0x000fea0003800000 */
.L_x_2285:
        /* <DEDUP_REMOVED lines=41> */
.L_x_2287:
        /* <DEDUP_REMOVED lines=22> */
.L_x_2288:
        /* <DEDUP_REMOVED lines=18> */
.L_x_2289:
        /* <DEDUP_REMOVED lines=22> */
.L_x_2290:
        /* <DEDUP_REMOVED lines=22> */
.L_x_2291:
[----:B0-----:R-:W-:Y:S01]  /*0990*/  UMOV UR4, 0x1 ;  /* 0x0000000100047882 */ /* 0x001fe20000000000 */
[----:B------:R-:W-:Y:S01]  /*09a0*/  PLOP3.LUT P0, PT, PT, PT, UP0, 0x80, 0x0 ;  /* 0x000000000000781c */ /* 0x000fe20003f0f008 */
[----:B------:R-:W-:Y:S01]  /*09b0*/  USEL UR4, UR4, 0x2, !UP0 ;  /* 0x0000000204047887 */ /* 0x000fe2000c000000 */
[----:B------:R-:W-:Y:S01]  /*09c0*/  NOP ;  /* 0x0000000000007918 */ /* 0x000fe20000000000 */
[----:B------:R-:W-:Y:S01]  /*09d0*/  ULDC.64 UR60, c[0x0][0x208] ;  /* 0x00008200003c7ab9 */ /* 0x000fe20000000a00 */
[----:B------:R-:W-:Y:S03]  /*09e0*/  BSSY B7, `(.L_x_2292) ;  /* 0x0002d6c000077945 */ /* 0x000fe60003800000 */
[----:B------:R-:W-:-:S05]  /*09f0*/  IMAD.U32 R2, RZ, RZ, UR4 ;  /* 0x00000004ff027e24 */ /* 0x000fca000f8e00ff */
[----:B------:R0:W-:Y:S01]  /*0a00*/  STL [R1+0x9c], R2 ;  /* 0x00009c0201007387 */ /* 0x0001e20000100800 */
[----:B-12-4-:R-:W-:Y:S06]  /*0a10*/  BAR.SYNC.DEFER_BLOCKING 0x0 ;  /* 0x0000000000007b1d */ /* 0x016fec0000010000 */
[----:B------:R-:W-:Y:S05]  /*0a20*/  @!P0 BRA `(.L_x_2293) ;  /* 0x0000026c00648947 */ /* 0x000fea0003800000 */
.L_x_2294:
        /* <DEDUP_REMOVED lines=9> */
[----:B------:R-:W-:Y:S01]  /*0ac0*/  MOV R16, UR4 ;  /* 0x0000000400107c02 */ /* 0x000fe20008000f00 */
[----:B------:R-:W-:-:S04]  /*0ad0*/  ULDC UR4, c[0x0][0xc14] ;  /* 0x0003050000047ab9 */ /* 0x000fc80000000800 */
[----:B------:R-:W1:Y:S01]  /*0ae0*/  LDS.128 R224, [R16+0x388d0] ;  /* 0x0388d00010e07984 */ /* 0x000e620000000c00 */
[----:B------:R-:W-:Y:S06]  /*0af0*/  BAR.ARV 0x4, 0x120 ;  /* 0x0104800000007b1d */ /* 0x000fec0000002000 */
[----:B-1----:R-:W-:-:S13]  /*0b00*/  ISETP.GE.AND P0, PT, R227, UR4, PT ;  /* 0x00000004e3007c0c */ /* 0x002fda000bf06270 */
[----:B------:R-:W-:Y:S05]  /*0b10*/  @P0 BRA `(.L_x_2295) ;  /* 0x000002d400600947 */ /* 0x000fea0003800000 */
[----:B0-----:R-:W2:Y:S01]  /*0b20*/  LDL R2, [R1+0x9c] ;  /* 0x00009c0001027983 */ /* 0x001ea20000100800 */
[----:B------:R-:W-:Y:S01]  /*0b30*/  R2UR UR4, R16 ;  /* 0x00000000100472ca */ /* 0x000fe200000e0000 */
[----:B------:R-:W-:Y:S01]  /*0b40*/  IMAD.MOV.U32 R17, RZ, RZ, RZ ;  /* 0x000000ffff117224 */ /* 0x000fe200078e00ff */
[----:B------:R-:W-:Y:S01]  /*0b50*/  MOV R214, RZ ;  /* 0x000000ff00d67202 */ /* 0x000fe20000000f00 */
[----:B------:R-:W0:Y:S01]  /*0b60*/  S2R R0, SR_TID.X ;  /* 0x0000000000007919 */ /* 0x000e220000002100 */
[----:B------:R-:W-:Y:S02]  /*0b70*/  IMAD.MOV.U32 R221, RZ, RZ, RZ ;  /* 0x000000ffffdd7224 */ /* 0x000fe400078e00ff */
[----:B------:R-:W-:-:S07]  /*0b80*/  IMAD.MOV.U32 R219, RZ, RZ, RZ ;  /* 0x000000ffffdb7224 */ /* 0x000fce00078e00ff */
[----:B------:R-:W-:Y:S01]  /*0b90*/  UIADD3 UR4, UR4, 0x14400, URZ ;  /* 0x0001440004047890 */ /* 0x000fe2000fffe03f */
[----:B0-----:R-:W-:-:S05]  /*0ba0*/  VIADD R222, R0, 0xffffff80 ;  /* 0xffffff8000de7836 */ /* 0x001fca0000000000 */
[----:B------:R-:W-:-:S04]  /*0bb0*/  SHF.R.S32.HI R3, RZ, 0x1f, R222 ;  /* 0x0000001fff037819 */ /* 0x000fc800000114de */
[CC--:B------:R-:W-:Y:S02]  /*0bc0*/  LEA.HI R0, R3.reuse, R222.reuse, RZ, 0x7 ;  /* 0x000000de03007211 */ /* 0x0c0fe400078f38ff */
[CC--:B------:R-:W-:Y:S02]  /*0bd0*/  LEA.HI R18, R3.reuse, R222.reuse, RZ, 0x3 ;  /* 0x000000de03127211 */ /* 0x0c0fe400078f18ff */
[----:B------:R-:W-:Y:S02]  /*0be0*/  LOP3.LUT R5, R0, 0xffffff80, RZ, 0xc0, !PT ;  /* 0xffffff8000057812 */ /* 0x000fe400078ec0ff */
[CC--:B------:R-:W-:Y:S02]  /*0bf0*/  LEA.HI R4, R3.reuse, R222.reuse, RZ, 0x5 ;  /* 0x000000de03047211 */ /* 0x0c0fe400078f28ff */
[----:B------:R-:W-:Y:S01]  /*0c00*/  LEA.HI R10, R3, R222, RZ, 0x6 ;  /* 0x000000de030a7211 */ /* 0x000fe200078f30ff */
[----:B------:R-:W-:Y:S01]  /*0c10*/  IMAD.IADD R6, R222, 0x1, -R5 ;  /* 0x00000001de067824 */ /* 0x000fe200078e0a05 */
[----:B------:R-:W-:-:S02]  /*0c20*/  LOP3.LUT R7, R18, 0xfffffff8, RZ, 0xc0, !PT ;  /* 0xfffffff812077812 */ /* 0x000fc400078ec0ff */
[----:B------:R-:W-:Y:S01]  /*0c30*/  SHF.L.U32 R5, R4, 0x5, RZ ;  /* 0x0000000504057819 */ /* 0x000fe200000006ff */
[----:B------:R-:W-:Y:S01]  /*0c40*/  IMAD.SHL.U32 R10, R10, 0x8, RZ ;  /* 0x000000080a0a7824 */ /* 0x000fe200078e00ff */
[----:B------:R-:W-:Y:S02]  /*0c50*/  SHF.R.S32.HI R9, RZ, 0x1f, R6 ;  /* 0x0000001fff097819 */ /* 0x000fe40000011406 */
[----:B------:R-:W-:Y:S02]  /*0c60*/  SHF.R.S32.HI R18, RZ, 0x3, R18 ;  /* 0x00000003ff127819 */ /* 0x000fe40000011412 */
[CC--:B------:R-:W-:Y:S02]  /*0c70*/  LEA.HI R8, R9.reuse, R6.reuse, RZ, 0x2 ;  /* 0x0000000609087211 */ /* 0x0c0fe400078f10ff */
[----:B------:R-:W-:Y:S01]  /*0c80*/  LEA.HI R9, R9, R6, RZ, 0x5 ;  /* 0x0000000609097211 */ /* 0x000fe200078f28ff */
[C---:B------:R-:W-:Y:S01]  /*0c90*/  IMAD.SHL.U32 R234, R18.reuse, 0x40, RZ ;  /* 0x0000004012ea7824 */ /* 0x040fe200078e00ff */
[----:B------:R-:W-:Y:S01]  /*0ca0*/  SHF.R.S32.HI R11, RZ, 0x1f, R8 ;  /* 0x0000001fff0b7819 */ /* 0x000fe20000011408 */
[C---:B------:R-:W-:Y:S01]  /*0cb0*/  VIADD R218, R18.reuse, 0x20 ;  /* 0x0000002012da7836 */ /* 0x040fe20000000000 */
[----:B------:R-:W-:Y:S01]  /*0cc0*/  SHF.R.S32.HI R9, RZ, 0x5, R9 ;  /* 0x00000005ff097819 */ /* 0x000fe20000011409 */
[----:B------:R-:W-:Y:S01]  /*0cd0*/  VIADD R220, R18, 0x40 ;  /* 0x0000004012dc7836 */ /* 0x000fe20000000000 */
[----:B------:R-:W-:-:S02]  /*0ce0*/  LOP3.LUT R236, R10, 0xfffffe00, RZ, 0xc0, !PT ;  /* 0xfffffe000aec7812 */ /* 0x000fc400078ec0ff */
[----:B------:R-:W-:Y:S01]  /*0cf0*/  SHF.L.U32 R229, R218, 0x6, RZ ;  /* 0x00000006dae57819 */ /* 0x000fe200000006ff */
[----:B------:R-:W-:Y:S01]  /*0d00*/  IMAD.SHL.U32 R228, R220, 0x40, RZ ;  /* 0x00000040dce47824 */ /* 0x000fe200078e00ff */
[----:B------:R-:W-:Y:S02]  /*0d10*/  SHF.R.S32.HI R19, RZ, 0x1f, R18 ;  /* 0x0000001fff137819 */ /* 0x000fe40000011412 */
[----:B------:R-:W-:Y:S02]  /*0d20*/  LOP3.LUT R229, R229, 0x1c0, RZ, 0xc0, !PT ;  /* 0x000001c0e5e57812 */ /* 0x000fe400078ec0ff */
[----:B------:R-:W-:Y:S02]  /*0d30*/  LOP3.LUT R228, R228, 0x1c0, RZ, 0xc0, !PT ;  /* 0x000001c0e4e47812 */ /* 0x000fe400078ec0ff */
[----:B------:R-:W-:Y:S02]  /*0d40*/  SHF.R.U32.HI R233, RZ, 0x3, R229 ;  /* 0x00000003ffe97819 */ /* 0x000fe400000116e5 */
[----:B------:R-:W-:-:S02]  /*0d50*/  SHF.R.U32.HI R232, RZ, 0x3, R228 ;  /* 0x00000003ffe87819 */ /* 0x000fc400000116e4 */
[----:B--2---:R-:W-:Y:S02]  /*0d60*/  R2UR UR5, R2 ;  /* 0x00000000020572ca */ /* 0x004fe400000e0000 */
[----:B------:R-:W-:-:S04]  /*0d70*/  LEA.HI R2, R3, R222, RZ, 0x4 ;  /* 0x000000de03027211 */ /* 0x000fc800078f20ff */
[----:B------:R-:W-:-:S05]  /*0d80*/  LOP3.LUT R3, R2, 0x3fffff0, RZ, 0xc0, !PT ;  /* 0x03fffff002037812 */ /* 0x000fca00078ec0ff */
[C---:B------:R-:W-:Y:S01]  /*0d90*/  IMAD.IADD R4, R222.reuse, 0x1, -R3 ;  /* 0x00000001de047824 */ /* 0x040fe200078e0a03 */
[----:B------:R-:W-:Y:S01]  /*0da0*/  SHF.R.S32.HI R3, RZ, 0x7, R0 ;  /* 0x00000007ff037819 */ /* 0x000fe20000011400 */
[----:B------:R-:W-:Y:S01]  /*0db0*/  IMAD.IADD R222, R222, 0x1, -R7 ;  /* 0x00000001dede7824 */ /* 0x000fe200078e0a07 */
[----:B------:R-:W-:Y:S01]  /*0dc0*/  LOP3.LUT R7, R5, 0xfffffc00, RZ, 0xc0, !PT ;  /* 0xfffffc0005077812 */ /* 0x000fe200078ec0ff */
[----:B------:R-:W-:Y:S01]  /*0dd0*/  ULOP3.LUT UR5, UR5, 0x1, URZ, 0xfc, !UPT ;  /* 0x0000000105057892 */ /* 0x000fe2000f8efc3f */
[----:B------:R-:W-:Y:S01]  /*0de0*/  SHF.R.S32.HI R5, RZ, 0x4, R2 ;  /* 0x00000004ff057819 */ /* 0x000fe20000011402 */
[----:B------:R-:W-:Y:S01]  /*0df0*/  IMAD.SHL.U32 R22, R222, 0x4, RZ ;  /* 0x00000004de167824 */ /* 0x000fe200078e00ff */
[----:B------:R-:W-:Y:S01]  /*0e00*/  LEA.HI R0, R0, R3, RZ, 0x1 ;  /* 0x0000000300007211 */ /* 0x000fe200078f08ff */
[----:B------:R-:W-:Y:S01]  /*0e10*/  IMAD.SHL.U32 R213, R222, 0x8, RZ ;  /* 0x00000008ded57824 */ /* 0x000fe200078e00ff */
[----:B------:R-:W-:Y:S01]  /*0e20*/  LEA R7, R4, R7, 0x6 ;  /* 0x0000000704077211 */ /* 0x000fe200078e30ff */
[----:B------:R-:W-:Y:S01]  /*0e30*/  VIADD R215, R22, 0x40 ;  /* 0x0000004016d77836 */ /* 0x000fe20000000000 */
[----:B------:R-:W-:Y:S01]  /*0e40*/  LEA.HI R2, R2, R5, RZ, 0x1 ;  /* 0x0000000502027211 */ /* 0x000fe200078f08ff */
[C---:B------:R-:W-:Y:S01]  /*0e50*/  VIADD R216, R22.reuse, 0x20 ;  /* 0x0000002016d87836 */ /* 0x040fe20000000000 */
[----:B------:R-:W-:Y:S01]  /*0e60*/  SHF.R.S32.HI R4, RZ, 0x2, R8 ;  /* 0x00000002ff047819 */ /* 0x000fe20000011408 */
[----:B------:R-:W-:Y:S01]  /*0e70*/  IMAD.IADD R212, R22, 0x1, R215 ;  /* 0x0000000116d47824 */ /* 0x000fe200078e02d7 */
[----:B------:R-:W-:-:S02]  /*0e80*/  LOP3.LUT R0, R0, 0x3fffffe, RZ, 0xc0, !PT ;  /* 0x03fffffe00007812 */ /* 0x000fc400078ec0ff */
[----:B------:R-:W-:Y:S02]  /*0e90*/  LOP3.LUT R2, R2, 0x1ffffffe, RZ, 0xc0, !PT ;  /* 0x1ffffffe02027812 */ /* 0x000fe400078ec0ff */
[----:B------:R-:W-:Y:S02]  /*0ea0*/  LEA.HI R11, R11, R4, RZ, 0x3 ;  /* 0x000000040b0b7211 */ /* 0x000fe400078f18ff */
[----:B------:R-:W-:Y:S01]  /*0eb0*/  IADD3 R0, R3, -R0, RZ ;  /* 0x8000000003007210 */ /* 0x000fe20007ffe0ff */
[----:B------:R-:W-:Y:S01]  /*0ec0*/  IMAD.IADD R2, R5, 0x1, -R2 ;  /* 0x0000000105027824 */ /* 0x000fe200078e0a02 */
[----:B------:R-:W-:Y:S02]  /*0ed0*/  SHF.R.S32.HI R3, RZ, 0x1f, R212 ;  /* 0x0000001fff037819 */ /* 0x000fe400000114d4 */
[----:B------:R-:W-:Y:S01]  /*0ee0*/  LOP3.LUT R11, R11, 0xfffffff8, RZ, 0xc0, !PT ;  /* 0xfffffff80b0b7812 */ /* 0x000fe200078ec0ff */
[----:B------:R-:W-:Y:S01]  /*0ef0*/  IMAD R2, R2, 0x8, R7 ;  /* 0x0000000802027824 */ /* 0x000fe200078e0207 */
[----:B------:R-:W-:-:S02]  /*0f00*/  LEA.HI R5, R3, R212, RZ, 0x3 ;  /* 0x000000d403057211 */ /* 0x000fc400078f18ff */
[----:B------:R-:W-:Y:S02]  /*0f10*/  LEA.HI R3, R3, R212, RZ, 0x6 ;  /* 0x000000d403037211 */ /* 0x000fe400078f30ff */
[----:B------:R-:W-:Y:S01]  /*0f20*/  IADD3 R4, R4, -R11, RZ ;  /* 0x8000000b04047210 */ /* 0x000fe20007ffe0ff */
[----:B------:R0:W-:Y:S01]  /*0f30*/  STL [R1+0x98], R2 ;  /* 0x0000980201007387 */ /* 0x0001e20000100800 */
[----:B------:R-:W-:Y:S01]  /*0f40*/  LOP3.LUT R5, R5, 0x38, RZ, 0xc0, !PT ;  /* 0x0000003805057812 */ /* 0x000fe200078ec0ff */
[----:B------:R-:W-:Y:S01]  /*0f50*/  IMAD.SHL.U32 R7, R3, 0x80, RZ ;  /* 0x0000008003077824 */ /* 0x000fe200078e00ff */
[----:B------:R-:W-:Y:S02]  /*0f60*/  LEA R9, R9, R4, 0x4 ;  /* 0x0000000409097211 */ /* 0x000fe400078e20ff */
[----:B------:R-:W-:Y:S02]  /*0f70*/  LOP3.LUT R3, R8, 0x7ffffffc, RZ, 0xc0, !PT ;  /* 0x7ffffffc08037812 */ /* 0x000fe400078ec0ff */
[----:B------:R-:W-:Y:S01]  /*0f80*/  LOP3.LUT R4, R5, 0x1c0, R234, 0xf8, !PT ;  /* 0x000001c005047812 */ /* 0x000fe200078ef8ea */
[----:B------:R-:W-:Y:S01]  /*0f90*/  IMAD R0, R0, 0x40, R9 ;  /* 0x0000004000007824 */ /* 0x000fe200078e0209 */
[----:B------:R-:W-:-:S02]  /*0fa0*/  IADD3 R3, R6, -R3, RZ ;  /* 0x8000000306037210 */ /* 0x000fc40007ffe0ff */
[----:B0-----:R-:W-:Y:S02]  /*0fb0*/  LOP3.LUT R2, R234, 0x1c0, RZ, 0xc0, !PT ;  /* 0x000001c0ea027812 */ /* 0x001fe400078ec0ff */
[----:B------:R-:W-:Y:S01]  /*0fc0*/  IADD3 R6, R18, 0x60, RZ ;  /* 0x0000006012067810 */ /* 0x000fe20007ffe0ff */
[----:B------:R-:W-:Y:S01]  /*0fd0*/  STL [R1+0x68], R3 ;  /* 0x0000680301007387 */ /* 0x000fe20000100800 */
[----:B------:R-:W-:Y:S02]  /*0fe0*/  SHF.R.U32.HI R235, RZ, 0x3, R2 ;  /* 0x00000003ffeb7819 */ /* 0x000fe40000011602 */
[----:B------:R-:W-:Y:S01]  /*0ff0*/  LOP3.LUT R7, R7, 0xffffe000, RZ, 0xc0, !PT ;  /* 0xffffe00007077812 */ /* 0x000fe200078ec0ff */
[----:B------:R0:W-:Y:S01]  /*1000*/  STL [R1+0x6c], R0 ;  /* 0x00006c0001007387 */ /* 0x0001e20000100800 */
[----:B------:R-:W-:Y:S02]  /*1010*/  LOP3.LUT R4, R4, R235, RZ, 0x3c, !PT ;  /* 0x000000eb04047212 */ /* 0x000fe400078e3cff */
[----:B------:R-:W-:Y:S01]  /*1020*/  LOP3.LUT R2, R2, 0x38, R213, 0xf8, !PT ;  /* 0x0000003802027812 */ /* 0x000fe200078ef8d5 */
[----:B------:R-:W-:Y:S01]  /*1030*/  STL [R1+0x84], RZ ;  /* 0x000084ff01007387 */ /* 0x000fe20000100800 */
[----:B------:R-:W-:-:S02]  /*1040*/  IADD3 R4, R4, R7, R236 ;  /* 0x0000000704047210 */ /* 0x000fc40007ffe0ec */
[----:B------:R-:W-:Y:S02]  /*1050*/  SHF.R.S32.HI R8, RZ, 0x1f, R218 ;  /* 0x0000001fff087819 */ /* 0x000fe400000114da */
[--C-:B------:R-:W-:Y:S02]  /*1060*/  SHF.R.S32.HI R7, RZ, 0x1f, R220.reuse ;  /* 0x0000001fff077819 */ /* 0x100fe400000114dc */
[----:B0-----:R-:W-:Y:S02]  /*1070*/  MOV R0, UR5 ;  /* 0x0000000500007c02 */ /* 0x001fe40008000f00 */
[----:B------:R-:W-:Y:S02]  /*1080*/  LOP3.LUT R2, R236, R2, R235, 0xf6, !PT ;  /* 0x00000002ec027212 */ /* 0x000fe400078ef6eb */
[----:B------:R-:W-:Y:S01]  /*1090*/  SHF.R.S32.HI R5, RZ, 0x1f, R220 ;  /* 0x0000001fff057819 */ /* 0x000fe200000114dc */
[----:B------:R0:W-:Y:S01]  /*10a0*/  STL [R1+0x60], R0 ;  /* 0x0000600001007387 */ /* 0x0001e20000100800 */
[----:B------:R-:W-:-:S02]  /*10b0*/  SHF.R.S32.HI R3, RZ, 0x1f, R218 ;  /* 0x0000001fff037819 */ /* 0x000fc400000114da */
[----:B------:R-:W-:Y:S02]  /*10c0*/  LEA.HI R5, R5, R220, RZ, 0x3 ;  /* 0x000000dc05057211 */ /* 0x000fe400078f18ff */
[----:B------:R-:W-:Y:S02]  /*10d0*/  LEA.HI R3, R3, R218, RZ, 0x3 ;  /* 0x000000da03037211 */ /* 0x000fe400078f18ff */
[----:B------:R-:W-:Y:S01]  /*10e0*/  IADD3 R217, R22, 0x60, RZ ;  /* 0x0000006016d97810 */ /* 0x000fe20007ffe0ff */
[----:B------:R-:W-:Y:S01]  /*10f0*/  IMAD.SHL.U32 R5, R5, 0x40, RZ ;  /* 0x0000004005057824 */ /* 0x000fe200078e00ff */
[----:B------:R-:W-:Y:S01]  /*1100*/  SHF.L.U32 R3, R3, 0x6, RZ ;  /* 0x0000000603037819 */ /* 0x000fe200000006ff */
[----:B0-----:R-:W-:-:S03]  /*1110*/  IMAD.U32 R0, RZ, RZ, UR4 ;  /* 0x00000004ff007e24 */ /* 0x001fc6000f8e00ff */
[----:B------:R-:W-:Y:S02]  /*1120*/  LOP3.LUT R230, R3, 0xfffffe00, RZ, 0xc0, !PT ;  /* 0xfffffe0003e67812 */ /* 0x000fe400078ec0ff */
[----:B------:R0:W-:Y:S01]  /*1130*/  STL [R1+0x80], R0 ;  /* 0x0000800001007387 */ /* 0x0001e20000100800 */
[----:B------:R-:W-:-:S03]  /*1140*/  LOP3.LUT R231, R5, 0xfffffe00, RZ, 0xc0, !PT ;  /* 0xfffffe0005e77812 */ /* 0x000fc600078ec0ff */
[----:B------:R1:W-:Y:S04]  /*1150*/  STL [R1+0x8c], R6 ;  /* 0x00008c0601007387 */ /* 0x0003e80000100800 */
[----:B------:R-:W-:Y:S01]  /*1160*/  STL [R1+0x74], R8 ;  /* 0x0000740801007387 */ /* 0x000fe20000100800 */
[----:B0-----:R-:W-:-:S03]  /*1170*/  SHF.R.S32.HI R0, RZ, 0x1f, R6 ;  /* 0x0000001fff007819 */ /* 0x001fc60000011406 */
[----:B------:R0:W-:Y:S01]  /*1180*/  STL [R1+0x70], R7 ;  /* 0x0000700701007387 */ /* 0x0001e20000100800 */
[----:B------:R-:W-:Y:S01]  /*1190*/  LEA.HI R0, R0, R6, RZ, 0x3 ;  /* 0x0000000600007211 */ /* 0x000fe200078f18ff */
[C---:B-1----:R-:W-:Y:S02]  /*11a0*/  VIADD R6, R213.reuse, 0xc0 ;  /* 0x000000c0d5067836 */ /* 0x042fe40000000000 */
[----:B------:R1:W-:Y:S02]  /*11b0*/  STL [R1+0x64], R2 ;  /* 0x0000640201007387 */ /* 0x0003e40000100800 */
[----:B------:R-:W-:Y:S02]  /*11c0*/  IMAD.SHL.U32 R0, R0, 0x40, RZ ;  /* 0x0000004000007824 */ /* 0x000fe400078e00ff */
[----:B0-----:R-:W-:-:S03]  /*11d0*/  VIADD R7, R213, 0x80 ;  /* 0x00000080d5077836 */ /* 0x001fc60000000000 */
[----:B-1----:R-:W-:Y:S02]  /*11e0*/  LOP3.LUT R2, R0, 0xfffffe00, RZ, 0xc0, !PT ;  /* 0xfffffe0000027812 */ /* 0x002fe400078ec0ff */
[----:B------:R-:W-:-:S05]  /*11f0*/  LEA R0, R4, UR4, 0x1 ;  /* 0x0000000404007c11 */ /* 0x000fca000f8e08ff */
[----:B------:R0:W-:Y:S04]  /*1200*/  STL [R1+0x94], R0 ;  /* 0x0000940001007387 */ /* 0x0001e80000100800 */
[----:B------:R0:W-:Y:S02]  /*1210*/  STL [R1+0x90], R2 ;  /* 0x0000900201007387 */ /* 0x0001e40000100800 */
.L_x_2575:
[----:B0-----:R-:W0:Y:S01]  /*1220*/  LDC.64 R2, c[0x0][0xc60] ;  /* 0x00031800ff027b82 */ /* 0x001e220000000a00 */
        /* <DEDUP_REMOVED lines=14> */
[C---:B------:R-:W-:Y:S02]  /*1310*/  @P2 LEA R2, P3, R8.reuse, UR4, 0x2 ;  /* 0x0000000408022c11 */ /* 0x040fe4000f8610ff */
[C-C-:B------:R-:W-:Y:S02]  /*1320*/  SHF.L.U64.HI R29, R8.reuse, 0x2, R0.reuse ;  /* 0x00000002081d7819 */ /* 0x140fe40000010200 */
[C---:B------:R-:W-:Y:S01]  /*1330*/  @P2 LEA.HI.X R3, R8.reuse, UR5, R0, 0x2, P3 ;  /* 0x0000000508032c11 */ /* 0x040fe200098f1400 */
[----:B------:R-:W-:Y:S01]  /*1340*/  IMAD.MOV.U32 R0, RZ, RZ, RZ ;  /* 0x000000ffff007224 */ /* 0x000fe200078e00ff */
[----:B------:R-:W-:Y:S01]  /*1350*/  SHF.L.U32 R28, R8, 0x2, RZ ;  /* 0x00000002081c7819 */ /* 0x000fe200000006ff */
[----:B------:R-:W-:-:S03]  /*1360*/  ULDC UR4, c[0x0][0x288] ;  /* 0x0000a20000047ab9 */ /* 0x000fc60000000800 */
[C---:B------:R-:W-:Y:S01]  /*1370*/  IADD3 R6, P4, R28.reuse, UR8, RZ ;  /* 0x000000081c067c10 */ /* 0x040fe2000ff9e0ff */
[----:B------:R0:W5:Y:S01]  /*1380*/  @P2 LDG.E R0, desc[UR60][R2.64] ;  /* 0x0000003c02002981 */ /* 0x000162000c1e1900 */
[----:B------:R-:W-:Y:S01]  /*1390*/  @P1 IADD3 R4, P2, R28, UR6, RZ ;  /* 0x000000061c041c10 */ /* 0x000fe2000ff5e0ff */
[----:B------:R-:W-:Y:S01]  /*13a0*/  ULDC UR8, c[0x0][0x2e0] ;  /* 0x0000b80000087ab9 */ /* 0x000fe20000000800 */
[----:B------:R-:W-:Y:S01]  /*13b0*/  MOV R227, UR4 ;  /* 0x0000000400e37c02 */ /* 0x000fe20008000f00 */
[----:B------:R0:W-:Y:S01]  /*13c0*/  STL [R1+0x88], R225 ;  /* 0x000088e101007387 */ /* 0x0001e20000100800 */
[C---:B------:R-:W-:Y:S01]  /*13d0*/  IADD3.X R7, R29.reuse, UR9, RZ, P4, !PT ;  /* 0x000000091d077c10 */ /* 0x040fe2000a7fe4ff */
[----:B------:R-:W-:Y:S01]  /*13e0*/  ULDC.64 UR4, c[0x0][0x3f8] ;  /* 0x0000fe0000047ab9 */ /* 0x000fe20000000a00 */
[----:B------:R-:W-:-:S03]  /*13f0*/  @P1 IADD3.X R5, R29, UR7, RZ, P2, !PT ;  /* 0x000000071d051c10 */ /* 0x000fc600097fe4ff */
[----:B------:R0:W5:Y:S04]  /*1400*/  @P0 LDG.E R26, desc[UR60][R6.64] ;  /* 0x0000003c061a0981 */ /* 0x000168000c1e1900 */
[----:B------:R0:W-:Y:S01]  /*1410*/  STL [R1+0x7c], R226 ;  /* 0x00007ce201007387 */ /* 0x0001e20000100800 */
[----:B------:R-:W-:Y:S01]  /*1420*/  UISETP.NE.U32.AND UP0, UPT, UR4, URZ, UPT ;  /* 0x0000003f0400728c */ /* 0x000fe2000bf05070 */
[----:B------:R-:W-:Y:S02]  /*1430*/  ULDC.64 UR6, c[0x0][0xa20] ;  /* 0x0002880000067ab9 */ /* 0x000fe40000000a00 */
[----:B------:R0:W5:Y:S01]  /*1440*/  @P1 LDG.E R227, desc[UR60][R4.64] ;  /* 0x0000003c04e31981 */ /* 0x000162000c1e1900 */
[----:B------:R-:W-:Y:S01]  /*1450*/  UISETP.NE.AND.EX UP0, UPT, UR5, URZ, UPT, UP0 ;  /* 0x0000003f0500728c */ /* 0x000fe2000bf05300 */
[----:B------:R-:W-:Y:S01]  /*1460*/  ULDC UR4, c[0x0][0x404] ;  /* 0x0001010000047ab9 */ /* 0x000fe20000000800 */
[----:B------:R-:W-:-:S02]  /*1470*/  ISETP.NE.U32.AND P2, PT, RZ, UR6, PT ;  /* 0x00000006ff007c0c */ /* 0x000fc4000bf45070 */
[----:B------:R-:W-:Y:S01]  /*1480*/  USEL UR4, UR4, 0x1, UP0 ;  /* 0x0000000104047887 */ /* 0x000fe20008000000 */
[----:B------:R-:W-:Y:S01]  /*1490*/  ULDC UR9, c[0x0][0x338] ;  /* 0x0000ce0000097ab9 */ /* 0x000fe20000000800 */
[----:B------:R-:W-:Y:S02]  /*14a0*/  ISETP.NE.AND.EX P2, PT, RZ, UR7, PT, P2 ;  /* 0x00000007ff007c0c */ /* 0x000fe4000bf45320 */
[----:B------:R-:W-:Y:S01]  /*14b0*/  UIMAD UR8, UR4, UR8, URZ ;  /* 0x00000008040872a4 */ /* 0x000fe2000f8e023f */
[----:B------:R-:W-:Y:S01]  /*14c0*/  IMAD.MOV.U32 R25, RZ, RZ, R8 ;  /* 0x000000ffff197224 */ /* 0x000fe200078e0008 */
[----:B0-----:R-:W-:Y:S10]  /*14d0*/  @P1 BRA `(.L_x_2296) ;  /* 0x0000000000241947 */ /* 0x001ff40003800000 */
[----:B------:R-:W-:Y:S02]  /*14e0*/  ULDC.64 UR4, c[0x0][0xa00] ;  /* 0x0002800000047ab9 */ /* 0x000fe40000000a00 */
[----:B------:R-:W-:-:S04]  /*14f0*/  ISETP.NE.U32.AND P1, PT, RZ, UR4, PT ;  /* 0x00000004ff007c0c */ /* 0x000fc8000bf25070 */
[----:B------:R-:W-:-:S13]  /*1500*/  ISETP.NE.AND.EX P1, PT, RZ, UR5, PT, P1 ;  /* 0x00000005ff007c0c */ /* 0x000fda000bf25310 */
[----:B------:R-:W-:Y:S05]  /*1510*/  @!P1 BRA `(.L_x_2296) ;  /* 0x0000000000149947 */ /* 0x000fea0003800000 */
[----:B------:R-:W0:Y:S02]  /*1520*/  LDC.64 R2, c[0x0][0xa00] ;  /* 0x00028000ff027b82 */ /* 0x000e240000000a00 */
[----:B0-----:R-:W-:-:S05]  /*1530*/  IMAD.WIDE R2, R25, 0x4, R2 ;  /* 0x0000000419027825 */ /* 0x001fca00078e0202 */
[----:B-----5:R-:W2:Y:S04]  /*1540*/  LDG.E R227, desc[UR60][R2.64] ;  /* 0x0000003c02e37981 */ /* 0x020ea8000c1e1900 */
[----:B------:R-:W2:Y:S02]  /*1550*/  LDG.E R4, desc[UR60][R2.64+0x4] ;  /* 0x0000043c02047981 */ /* 0x000ea4000c1e1900 */
[----:B--2---:R-:W-:-:S07]  /*1560*/  IMAD.IADD R227, R4, 0x1, -R227 ;  /* 0x0000000104e37824 */ /* 0x004fce00078e0ae3 */
.L_x_2296:
[----:B------:R-:W-:Y:S01]  /*1570*/  MOV R2, UR9 ;  /* 0x0000000900027c02 */ /* 0x000fe20008000f00 */
[----:B------:R-:W-:Y:S01]  /*1580*/  IMAD.U32 R27, RZ, RZ, UR8 ;  /* 0x00000008ff1b7e24 */ /* 0x000fe2000f8e00ff */
[----:B------:R-:W-:Y:S06]  /*1590*/  @!P2 BRA `(.L_x_2297) ;  /* 0x000000000010a947 */ /* 0x000fec0003800000 */
[----:B------:R-:W-:-:S04]  /*15a0*/  IADD3 R4, P0, R28, UR6, RZ ;  /* 0x000000061c047c10 */ /* 0x000fc8000ff1e0ff */
[----:B------:R-:W-:-:S05]  /*15b0*/  IADD3.X R5, R29, UR7, RZ, P0, !PT ;  /* 0x000000071d057c10 */ /* 0x000fca00087fe4ff */
[----:B------:R0:W5:Y:S01]  /*15c0*/  LDG.E R27, desc[UR60][R4.64] ;  /* 0x0000003c041b7981 */ /* 0x000162000c1e1900 */
[----:B------:R-:W-:Y:S05]  /*15d0*/  BRA `(.L_x_2298) ;  /* 0x0000000000107947 */ /* 0x000fea0003800000 */
.L_x_2297:
[----:B------:R-:W-:Y:S05]  /*15e0*/  @!P0 BRA `(.L_x_2298) ;  /* 0x00000000000c8947 */ /* 0x000fea0003800000 */
[----:B------:R-:W2:Y:S04]  /*15f0*/  LDG.E R4, desc[UR60][R6.64] ;  /* 0x0000003c06047981 */ /* 0x000ea8000c1e1900 */
[----:B------:R-:W2:Y:S02]  /*1600*/  LDG.E R27, desc[UR60][R6.64+0x4] ;  /* 0x0000043c061b7981 */ /* 0x000ea4000c1e1900 */
[----:B--2---:R-:W-:-:S07]  /*1610*/  IMAD.IADD R27, R27, 0x1, -R4 ;  /* 0x000000011b1b7824 */ /* 0x004fce00078e0a04 */
.L_x_2298:
[----:B------:R-:W-:Y:S02]  /*1620*/  ULDC.64 UR4, c[0x0][0xa10] ;  /* 0x0002840000047ab9 */ /* 0x000fe40000000a00 */
[----:B------:R-:W-:-:S04]  /*1630*/  ISETP.NE.U32.AND P0, PT, RZ, UR4, PT ;  /* 0x00000004ff007c0c */ /* 0x000fc8000bf05070 */
[----:B------:R-:W-:Y:S01]  /*1640*/  ISETP.NE.AND.EX P0, PT, RZ, UR5, PT, P0 ;  /* 0x00000005ff007c0c */ /* 0x000fe2000bf05300 */
[----:B------:R-:W-:-:S12]  /*1650*/  ULDC.64 UR4, c[0x0][0xa30] ;  /* 0x00028c0000047ab9 */ /* 0x000fd80000000a00 */
[----:B0-----:R-:W0:Y:S02]  /*1660*/  @P0 LDC.64 R4, c[0x0][0xa10] ;  /* 0x00028400ff040b82 */ /* 0x001e240000000a00 */
[----:B0-----:R-:W-:-:S05]  /*1670*/  @P0 IMAD.WIDE R4, R25, 0x4, R4 ;  /* 0x0000000419040825 */ /* 0x001fca00078e0204 */
[----:B------:R-:W2:Y:S04]  /*1680*/  @P0 LDG.E R3, desc[UR60][R4.64] ;  /* 0x0000003c04030981 */ /* 0x000ea8000c1e1900 */
[----:B------:R0:W2:Y:S01]  /*1690*/  @P0 LDG.E R8, desc[UR60][R4.64+0x4] ;  /* 0x0000043c04080981 */ /* 0x0000a2000c1e1900 */
[----:B------:R-:W-:Y:S02]  /*16a0*/  ISETP.NE.U32.AND P1, PT, RZ, UR4, PT ;  /* 0x00000004ff007c0c */ /* 0x000fe4000bf25070 */
[----:B-----5:R-:W-:Y:S02]  /*16b0*/  MOV R144, R27 ;  /* 0x0000001b00907202 */ /* 0x020fe40000000f00 */
[----:B------:R-:W-:-:S13]  /*16c0*/  ISETP.NE.AND.EX P1, PT, RZ, UR5, PT, P1 ;  /* 0x00000005ff007c0c */ /* 0x000fda000bf25310 */
[----:B------:R-:W-:-:S04]  /*16d0*/  @P1 IADD3 R6, P2, R28, UR4, RZ ;  /* 0x000000041c061c10 */ /* 0x000fc8000ff5e0ff */
[----:B------:R-:W-:-:S05]  /*16e0*/  @P1 IADD3.X R7, R29, UR5, RZ, P2, !PT ;  /* 0x000000051d071c10 */ /* 0x000fca00097fe4ff */
[----:B------:R1:W5:Y:S01]  /*16f0*/  @P1 LDG.E R144, desc[UR60][R6.64] ;  /* 0x0000003c06901981 */ /* 0x000362000c1e1900 */
[----:B------:R-:W-:Y:S01]  /*1700*/  IMAD.IADD R9, R27, 0x1, -R0 ;  /* 0x000000011b097824 */ /* 0x000fe200078e0a00 */
[----:B0-----:R-:W-:Y:S02]  /*1710*/  LEA R4, R225, 0xcf, 0x7 ;  /* 0x000000cfe1047811 */ /* 0x001fe400078e38ff */
[----:B------:R-:W-:Y:S01]  /*1720*/  PLOP3.LUT P2, PT, PT, PT, PT, 0x80, 0x0 ;  /* 0x000000000000781c */ /* 0x000fe20003f4f070 */
[----:B------:R-:W-:-:S05]  /*1730*/  IMAD.MOV R124, RZ, RZ, -R9 ;  /* 0x000000ffff7c7224 */ /* 0x000fca00078e0a09 */
[----:B------:R-:W-:Y:S01]  /*1740*/  VIMNMX R124, RZ, R124, !PT ;  /* 0x0000007cff7c7248 */ /* 0x000fe20007fe0100 */
[----:B--2---:R-:W-:-:S05]  /*1750*/  @P0 IMAD.IADD R2, R8, 0x1, -R3 ;  /* 0x0000000108020824 */ /* 0x004fca00078e0a03 */
[----:B------:R-:W-:-:S04]  /*1760*/  IADD3 R237, R9, R2, RZ ;  /* 0x0000000209ed7210 */ /* 0x000fc80007ffe0ff */
[C---:B------:R-:W-:Y:S01]  /*1770*/  IADD3 R4, R237.reuse, R4, -R227 ;  /* 0x00000004ed047210 */ /* 0x040fe20007ffe8e3 */
[----:B------:R-:W-:-:S04]  /*1780*/  VIADD R0, R237, 0x4f ;  /* 0x0000004fed007836 */ /* 0x000fc80000000000 */
[----:B------:R-:W-:-:S04]  /*1790*/  IMAD.HI R0, R0, 0x66666667, RZ ;  /* 0x6666666700007827 */ /* 0x000fc800078e02ff */
[----:B------:R-:W-:Y:S01]  /*17a0*/  IMAD.HI R4, R4, 0x66666667, RZ ;  /* 0x6666666704047827 */ /* 0x000fe200078e02ff */
[----:B------:R-:W-:-:S04]  /*17b0*/  SHF.R.U32.HI R3, RZ, 0x1f, R0 ;  /* 0x0000001fff037819 */ /* 0x000fc80000011600 */
[----:B------:R-:W-:Y:S02]  /*17c0*/  SHF.R.U32.HI R5, RZ, 0x1f, R4 ;  /* 0x0000001fff057819 */ /* 0x000fe40000011604 */
[----:B------:R-:W-:Y:S02]  /*17d0*/  LEA.HI.SX32 R3, R0, R3, 0x1b ;  /* 0x0000000300037211 */ /* 0x000fe400078fdaff */
[----:B------:R-:W-:-:S04]  /*17e0*/  LEA.HI.SX32 R4, R4, R5, 0x1b ;  /* 0x0000000504047211 */ /* 0x000fc800078fdaff */
[----:B------:R-:W-:-:S05]  /*17f0*/  VIMNMX R177, R3, R4, PT ;  /* 0x0000000403b17248 */ /* 0x000fca0003fe0100 */
[----:B------:R-:W-:-:S05]  /*1800*/  IMAD R3, R177, 0x50, -R9 ;  /* 0x00000050b1037824 */ /* 0x000fca00078e0a09 */
[----:B------:R-:W-:-:S04]  /*1810*/  VIMNMX R3, R3, R2, PT ;  /* 0x0000000203037248 */ /* 0x000fc80003fe0100 */
[----:B------:R-:W-:Y:S01]  /*1820*/  ISETP.GT.AND P0, PT, R3, R124, PT ;  /* 0x0000007c0300720c */ /* 0x000fe20003f04270 */
[----:B------:R-:W-:-:S05]  /*1830*/  IMAD.WIDE.U32 R124, R124, -0x33333333, RZ ;  /* 0xcccccccd7c7c7825 */ /* 0x000fca00078e00ff */
[----:B------:R-:W-:-:S05]  /*1840*/  SHF.R.U32.HI R124, RZ, 0x6, R125 ;  /* 0x00000006ff7c7819 */ /* 0x000fca000001167d */
[----:B------:R-:W-:Y:S02]  /*1850*/  IMAD.MOV.U32 R24, RZ, RZ, R124 ;  /* 0x000000ffff187224 */ /* 0x000fe400078e007c */
[----:B------:R-:W-:-:S05]  /*1860*/  @P0 IADD3 R0, R3, 0x4f, RZ ;  /* 0x0000004f03000810 */ /* 0x000fca0007ffe0ff */
[----:B------:R-:W-:-:S05]  /*1870*/  @P0 IMAD.HI R0, R0, 0x66666667, RZ ;  /* 0x6666666700000827 */ /* 0x000fca00078e02ff */
[----:B------:R-:W-:-:S04]  /*1880*/  @P0 SHF.R.U32.HI R3, RZ, 0x1f, R0 ;  /* 0x0000001fff030819 */ /* 0x000fc80000011600 */
[----:B------:R-:W-:-:S04]  /*1890*/  @P0 LEA.HI.SX32 R24, R0, R3, 0x1b ;  /* 0x0000000300180211 */ /* 0x000fc800078fdaff */
[----:B------:R-:W-:-:S13]  /*18a0*/  ISETP.GT.AND P0, PT, R24, R124, PT ;  /* 0x0000007c1800720c */ /* 0x000fda0003f04270 */
[----:B-1----:R-:W-:Y:S05]  /*18b0*/  @!P0 BRA `(.L_x_2299) ;  /* 0x0000008c00788947 */ /* 0x002fea0003800000 */
        /* <DEDUP_REMOVED lines=20> */
.L_x_2301:
[----:B------:R-:W-:Y:S05]  /*1a00*/  BSYNC B6 ;  /* 0x0000000000067941 */ /* 0x000fea0003800000 */
.L_x_2300:
[----:B------:R-:W-:Y:S01]  /*1a10*/  IADD3 R0, R16, 0x400, RZ ;  /* 0x0000040010007810 */ /* 0x000fe20007ffe0ff */
[----:B------:R-:W-:Y:S03]  /*1a20*/  BSSY B6, `(.L_x_2302) ;  /* 0x0000013000067945 */ /* 0x000fe60003800000 */
        /* <DEDUP_REMOVED lines=15> */
[----:B0-----:R-:W-:-:S07]  /*1b20*/  IMAD.MOV.U32 R12, RZ, RZ, 0x1 ;  /* 0x00000001ff0c7424 */ /* 0x001fce00078e00ff */
[----:B------:R-:W-:-:S07]  /*1b30*/  LEPC R20, `(.L_x_2303) ;  /* 0x000000001014794e */ /* 0x000fce0000000000 */
[----:B-1---5:R-:W-:Y:S05]  /*1b40*/  CALL.ABS.NOINC R14 ;  /* 0x000000000e007343 */ /* 0x022fea0003c00000 */
.L_x_2303:
[----:B------:R-:W-:Y:S05]  /*1b50*/  BSYNC B6 ;  /* 0x0000000000067941 */ /* 0x000fea0003800000 */
.L_x_2302:
[----:B------:R-:W-:Y:S01]  /*1b60*/  ULDC.64 UR4, c[0x0][0x9f8] ;  /* 0x00027e0000047ab9 */ /* 0x000fe20000000a00 */
[----:B------:R-:W0:Y:S01]  /*1b70*/  LDC R0, c[0x0][0x428] ;  /* 0x00010a00ff007b82 */ /* 0x000e220000000800 */
[----:B------:R-:W-:-:S07]  /*1b80*/  ISETP.NE.U32.AND P0, PT, RZ, UR4, PT ;  /* 0x00000004ff007c0c */ /* 0x000fce000bf05070 */
[----:B------:R-:W1:Y:S01]  /*1b90*/  LDC.64 R98, c[0x0][0x2f0] ;  /* 0x0000bc00ff627b82 */ /* 0x000e620000000a00 */
[----:B------:R-:W-:Y:S01]  /*1ba0*/  ISETP.NE.AND.EX P0, PT, RZ, UR5, PT, P0 ;  /* 0x00000005ff007c0c */ /* 0x000fe2000bf05300 */
[----:B------:R-:W-:Y:S01]  /*1bb0*/  IMAD.IADD R113, R26, 0x1, R27 ;  /* 0x000000011a717824 */ /* 0x000fe200078e021b */
[----:B------:R-:W-:Y:S01]  /*1bc0*/  ULDC UR8, c[0x0][0x2e4] ;  /* 0x0000b90000087ab9 */ /* 0x000fe20000000800 */
[----:B------:R-:W-:Y:S01]  /*1bd0*/  IADD3 R20, R213, 0x80, RZ ;  /* 0x00000080d5147810 */ /* 0x000fe20007ffe0ff */
[----:B------:R-:W-:-:S03]  /*1be0*/  ULDC.64 UR6, c[0x0][0x320] ;  /* 0x0000c80000067ab9 */ /* 0x000fc60000000a00 */
[----:B------:R-:W2:Y:S06]  /*1bf0*/  LDC.64 R104, c[0x0][0x3e8] ;  /* 0x0000fa00ff687b82 */ /* 0x000eac0000000a00 */
[----:B------:R-:W-:Y:S02]  /*1c00*/  @P0 IADD3 R4, P1, R28, UR4, RZ ;  /* 0x000000041c040c10 */ /* 0x000fe4000ff3e0ff */
[----:B------:R-:W3:Y:S02]  /*1c10*/  LDC.64 R110, c[0x0][0x3d8] ;  /* 0x0000f600ff6e7b82 */ /* 0x000ee40000000a00 */
[----:B------:R-:W-:Y:S01]  /*1c20*/  @P0 IADD3.X R5, R29, UR5, RZ, P1, !PT ;  /* 0x000000051d050c10 */ /* 0x000fe20008ffe4ff */
[----:B------:R-:W-:-:S04]  /*1c30*/  ULDC.64 UR4, c[0x0][0x2f8] ;  /* 0x0000be0000047ab9 */ /* 0x000fc80000000a00 */
[----:B------:R4:W3:Y:S01]  /*1c40*/  @P0 LDG.E R25, desc[UR60][R4.64] ;  /* 0x0000003c04190981 */ /* 0x0008e2000c1e1900 */
[----:B0-----:R-:W-:Y:S01]  /*1c50*/  ISETP.NE.AND P0, PT, R0, 0x1, PT ;  /* 0x000000010000780c */ /* 0x001fe20003f05270 */
[----:B------:R-:W0:Y:S01]  /*1c60*/  LDC R117, c[0x0][0x3d4] ;  /* 0x0000f500ff757b82 */ /* 0x000e220000000800 */
[----:B------:R-:W-:Y:S01]  /*1c70*/  SHF.R.S32.HI R21, RZ, 0x1f, R113 ;  /* 0x0000001fff157819 */ /* 0x000fe20000011471 */
[----:B------:R-:W0:Y:S01]  /*1c80*/  S2R R147, SR_TID.X ;  /* 0x0000000000937919 */ /* 0x000e220000002100 */
[----:B------:R-:W-:Y:S01]  /*1c90*/  ISETP.GE.AND P1, PT, R212, UR8, PT ;  /* 0x00000008d4007c0c */ /* 0x000fe2000bf26270 */
[----:B------:R-:W-:Y:S01]  /*1ca0*/  VIADD R12, R213, 0xc0 ;  /* 0x000000c0d50c7836 */ /* 0x000fe20000000000 */
[----:B------:R-:W-:Y:S01]  /*1cb0*/  SHF.R.S32.HI R23, RZ, 0x1f, R22 ;  /* 0x0000001fff177819 */ /* 0x000fe20000011416 */
[-C--:B-1----:R-:W-:Y:S01]  /*1cc0*/  IMAD R6, R21, R98.reuse, RZ ;  /* 0x0000006215067224 */ /* 0x082fe200078e02ff */
[----:B------:R-:W-:Y:S01]  /*1cd0*/  IADD3 R112, P3, R18, R113, RZ ;  /* 0x0000007112707210 */ /* 0x000fe20007f7e0ff */
[----:B----4-:R-:W-:Y:S01]  /*1ce0*/  IMAD.WIDE.U32 R4, R113, R98, RZ ;  /* 0x0000006271047225 */ /* 0x010fe200078e00ff */
[----:B------:R-:W-:-:S02]  /*1cf0*/  ISETP.GE.AND P2, PT, R12, UR8, PT ;  /* 0x000000080c007c0c */ /* 0x000fc4000bf46270 */
[----:B------:R-:W-:Y:S01]  /*1d00*/  SHF.L.U64.HI R128, R98, 0x5, R99 ;  /* 0x0000000562807819 */ /* 0x000fe20000010263 */
[----:B------:R-:W1:Y:S01]  /*1d10*/  @P0 LDC R3, c[0x0][0x42c] ;  /* 0x00010b00ff030b82 */ /* 0x000e620000000800 */
[----:B--2---:R-:W-:Y:S01]  /*1d20*/  IMAD.WIDE.U32 R100, R18, R104, R22 ;  /* 0x0000006812647225 */ /* 0x004fe200078e0016 */
[----:B------:R-:W-:Y:S02]  /*1d30*/  SHF.L.U64.HI R130, R98, 0x6, R99 ;  /* 0x0000000662827819 */ /* 0x000fe40000010263 */
[----:B---3--:R-:W-:Y:S01]  /*1d40*/  SHF.L.U64.HI R30, R110, 0x5, R111 ;  /* 0x000000056e1e7819 */ /* 0x008fe2000001026f */
[----:B------:R-:W-:Y:S01]  /*1d50*/  IMAD.WIDE.U32 R106, R18, R110, R22 ;  /* 0x0000006e126a7225 */ /* 0x000fe200078e0016 */
[C---:B------:R-:W-:Y:S02]  /*1d60*/  SHF.L.U64.HI R29, R110.reuse, 0x6, R111 ;  /* 0x000000066e1d7819 */ /* 0x040fe4000001026f */
[----:B------:R-:W2:Y:S01]  /*1d70*/  @P0 LDC R7, c[0x0][0x430] ;  /* 0x00010c00ff070b82 */ /* 0x000ea20000000800 */
[C---:B------:R-:W-:Y:S01]  /*1d80*/  IMAD.SHL.U32 R28, R110.reuse, 0x20, RZ ;  /* 0x000000206e1c7824 */ /* 0x040fe200078e00ff */
[----:B------:R-:W-:Y:S01]  /*1d90*/  SHF.L.U32 R27, R110, 0x6, RZ ;  /* 0x000000066e1b7819 */ /* 0x000fe200000006ff */
[----:B------:R-:W-:Y:S01]  /*1da0*/  IMAD R125, R99, 0x50, RZ ;  /* 0x00000050637d7824 */ /* 0x000fe200078e02ff */
[--C-:B------:R-:W-:Y:S01]  /*1db0*/  SHF.L.U64.HI R34, R104, 0x5, R105.reuse ;  /* 0x0000000568227819 */ /* 0x100fe20000010269 */
[----:B------:R-:W-:Y:S01]  /*1dc0*/  IMAD.SHL.U32 R129, R98, 0x20, RZ ;  /* 0x0000002062817824 */ /* 0x000fe200078e00ff */
[----:B------:R-:W-:Y:S01]  /*1dd0*/  SHF.L.U64.HI R33, R104, 0x6, R105 ;  /* 0x0000000668217819 */ /* 0x000fe20000010269 */
[----:B------:R-:W-:Y:S01]  /*1de0*/  IMAD.SHL.U32 R131, R98, 0x40, RZ ;  /* 0x0000004062837824 */ /* 0x000fe200078e00ff */
[----:B------:R-:W-:Y:S01]  /*1df0*/  SHF.L.U32 R32, R104, 0x5, RZ ;  /* 0x0000000568207819 */ /* 0x000fe200000006ff */
[----:B------:R-:W-:-:S02]  /*1e00*/  IMAD R127, R105, 0x50, RZ ;  /* 0x00000050697f7824 */ /* 0x000fc400078e02ff */
[----:B------:R-:W-:Y:S01]  /*1e10*/  IMAD.SHL.U32 R31, R104, 0x40, RZ ;  /* 0x00000040681f7824 */ /* 0x000fe200078e00ff */
[----:B0-----:R-:W-:Y:S01]  /*1e20*/  LEA.HI R147, R147, 0x8, RZ, 0x19 ;  /* 0x0000000893937811 */ /* 0x001fe200078fc8ff */
        /* <DEDUP_REMOVED lines=9> */
[----:B------:R-:W-:Y:S01]  /*1ec0*/  ISETP.GE.AND P1, PT, R212, R117, PT ;  /* 0x00000075d400720c */ /* 0x000fe20003f26270 */
[----:B------:R-:W-:Y:S01]  /*1ed0*/  IMAD R7, R6, UR4, RZ ;  /* 0x0000000406077c24 */ /* 0x000fe2000f8e02ff */
[----:B------:R-:W-:Y:S01]  /*1ee0*/  SEL R0, RZ, 0x1, P0 ;  /* 0x00000001ff007807 */ /* 0x000fe20000000000 */
[----:B------:R-:W-:Y:S01]  /*1ef0*/  IMAD.SHL.U32 R3, R3, 0x2, RZ ;  /* 0x0000000203037824 */ /* 0x000fe200078e00ff */
[----:B------:R-:W-:Y:S01]  /*1f00*/  ISETP.GE.AND P0, PT, R20, UR8, PT ;  /* 0x0000000814007c0c */ /* 0x000fe2000bf06270 */
[----:B------:R-:W-:Y:S01]  /*1f10*/  IMAD R7, R226, UR5, R7 ;  /* 0x00000005e2077c24 */ /* 0x000fe2000f8e0207 */
[----:B------:R-:W-:Y:S01]  /*1f20*/  ULDC.64 UR4, c[0x0][0xa08] ;  /* 0x0002820000047ab9 */ /* 0x000fe20000000a00 */
[----:B------:R-:W-:Y:S01]  /*1f30*/  MOV R38, R4 ;  /* 0x0000000400267202 */ /* 0x000fe20000000f00 */
[----:B------:R-:W-:Y:S01]  /*1f40*/  IMAD.MOV.U32 R4, RZ, RZ, R213 ;  /* 0x000000ffff047224 */ /* 0x000fe200078e00d5 */
[----:B------:R-:W-:Y:S01]  /*1f50*/  LOP3.LUT R0, R3, 0x2, R0, 0xe2, !PT ;  /* 0x0000000203007812 */ /* 0x000fe200078ee200 */
[----:B------:R-:W-:Y:S01]  /*1f60*/  IMAD.IADD R39, R5, 0x1, R7 ;  /* 0x0000000105277824 */ /* 0x000fe200078e0207 */
[----:B------:R-:W-:Y:S01]  /*1f70*/  SEL R3, RZ, 0x4, P0 ;  /* 0x00000004ff037807 */ /* 0x000fe20000000000 */
[----:B------:R-:W-:Y:S01]  /*1f80*/  IMAD R7, R6, UR6, RZ ;  /* 0x0000000606077c24 */ /* 0x000fe2000f8e02ff */
[----:B------:R-:W-:Y:S01]  /*1f90*/  ISETP.NE.U32.AND P0, PT, RZ, UR4, PT ;  /* 0x00000004ff007c0c */ /* 0x000fe2000bf05070 */
[C---:B------:R-:W-:Y:S01]  /*1fa0*/  IMAD R6, R19.reuse, R104, RZ ;  /* 0x0000006813067224 */ /* 0x040fe200078e02ff */
[----:B------:R-:W-:Y:S01]  /*1fb0*/  LOP3.LUT R3, R0, R3, RZ, 0xfc, !PT ;  /* 0x0000000300037212 */ /* 0x000fe200078efcff */
[----:B------:R-:W-:Y:S01]  /*1fc0*/  IMAD R15, R226, UR7, R7 ;  /* 0x00000007e20f7c24 */ /* 0x000fe2000f8e0207 */
[----:B------:R-:W-:Y:S01]  /*1fd0*/  ISETP.NE.AND.EX P0, PT, RZ, UR5, PT, P0 ;  /* 0x00000005ff007c0c */ /* 0x000fe2000bf05300 */
[----:B------:R-:W-:Y:S01]  /*1fe0*/  ULDC.64 UR4, c[0x0][0x300] ;  /* 0x0000c00000047ab9 */ /* 0x000fe20000000a00 */
[----:B------:R-:W-:Y:S01]  /*1ff0*/  SHF.R.S32.HI R5, RZ, 0x1f, R213 ;  /* 0x0000001fff057819 */ /* 0x000fe200000114d5 */
[----:B------:R-:W-:Y:S01]  /*2000*/  IMAD R7, R19, R98, RZ ;  /* 0x0000006213077224 */ /* 0x000fe200078e02ff */
[----:B------:R-:W-:Y:S01]  /*2010*/  LOP3.LUT R26, R3, 0x1, RZ, 0xc0, !PT ;  /* 0x00000001031a7812 */ /* 0x000fe200078ec0ff */
[----:B------:R-:W-:-:S02]  /*2020*/  IMAD R13, R18, R105, R6 ;  /* 0x00000069120d7224 */ /* 0x000fc400078e0206 */
[C---:B------:R-:W-:Y:S02]  /*2030*/  IMAD R35, R18.reuse, R99, R7 ;  /* 0x0000006312237224 */ /* 0x040fe400078e0207 */
[----:B------:R-:W-:Y:S01]  /*2040*/  IMAD.WIDE.U32 R6, R18, R98, R4 ;  /* 0x0000006212067225 */ /* 0x000fe200078e0004 */
[----:B------:R-:W-:-:S03]  /*2050*/  IADD3 R101, R101, R13, RZ ;  /* 0x0000000d65657210 */ /* 0x000fc60007ffe0ff */
[----:B------:R-:W-:-:S04]  /*2060*/  IMAD.WIDE.U32 R8, R226, UR6, R4 ;  /* 0x00000006e2087c25 */ /* 0x000fc8000f8e0004 */
[----:B------:R-:W-:-:S04]  /*2070*/  IMAD.WIDE.U32 R102, R18, R104, R4 ;  /* 0x0000006812667225 */ /* 0x000fc800078e0004 */
[----:B------:R-:W-:Y:S01]  /*2080*/  IMAD.WIDE.U32 R108, R18, R110, R4 ;  /* 0x0000006e126c7225 */ /* 0x000fe200078e0004 */
[----:B------:R-:W-:-:S03]  /*2090*/  SEL R5, R117, RZ, P1 ;  /* 0x000000ff75057207 */ /* 0x000fc60000800000 */
[----:B------:R-:W-:Y:S02]  /*20a0*/  IMAD.IADD R9, R9, 0x1, R15 ;  /* 0x0000000109097824 */ /* 0x000fe400078e020f */
[----:B------:R-:W-:Y:S02]  /*20b0*/  IMAD.IADD R103, R13, 0x1, R103 ;  /* 0x000000010d677824 */ /* 0x000fe400078e0267 */
[----:B-----5:R-:W-:-:S04]  /*20c0*/  IMAD.WIDE.U32 R100, R144, R104, R100 ;  /* 0x0000006890647225 */ /* 0x020fc800078e0064 */
[----:B------:R-:W-:-:S04]  /*20d0*/  IMAD.WIDE.U32 R102, R144, R104, R102 ;  /* 0x0000006890667225 */ /* 0x000fc800078e0066 */
[----:B------:R-:W-:-:S04]  /*20e0*/  IMAD.WIDE.U32 R98, R98, 0x50, RZ ;  /* 0x0000005062627825 */ /* 0x000fc800078e00ff */
[----:B------:R-:W-:Y:S01]  /*20f0*/  IMAD.IADD R125, R99, 0x1, R125 ;  /* 0x00000001637d7824 */ /* 0x000fe200078e027d */
        /* <DEDUP_REMOVED lines=19> */
[----:B------:R-:W-:Y:S01]  /*2230*/  IMAD.IADD R109, R7, 0x1, R109 ;  /* 0x00000001076d7824 */ /* 0x000fe200078e026d */
[----:B------:R-:W-:Y:S01]  /*2240*/  IADD3 R107, R107, R7, RZ ;  /* 0x000000076b6b7210 */ /* 0x000fe20007ffe0ff */
[----:B------:R-:W-:Y:S01]  /*2250*/  IMAD.IADD R0, R213, 0x1, R0 ;  /* 0x00000001d5007824 */ /* 0x000fe200078e0200 */
[----:B------:R-:W-:Y:S01]  /*2260*/  SHF.R.S32.HI R7, RZ, 0x1f, R6 ;  /* 0x0000001fff077819 */ /* 0x000fe20000011406 */
[----:B------:R-:W-:-:S03]  /*2270*/  IMAD.WIDE.U32 R108, R144, R110, R108 ;  /* 0x0000006e906c7225 */ /* 0x000fc600078e006c */
[----:B------:R-:W-:Y:S01]  /*2280*/  SHF.R.S32.HI R5, RZ, 0x1f, R0 ;  /* 0x0000001fff057819 */ /* 0x000fe20000011400 */
[----:B------:R-:W-:-:S03]  /*2290*/  IMAD.WIDE.U32 R106, R144, R110, R106 ;  /* 0x0000006e906a7225 */ /* 0x000fc600078e006a */
[CC--:B------:R-:W-:Y:S02]  /*22a0*/  LEA.HI R4, R5.reuse, R0.reuse, RZ, 0x6 ;  /* 0x0000000005047211 */ /* 0x0c0fe400078f30ff */
[----:B------:R-:W-:Y:S02]  /*22b0*/  LEA.HI R5, R5, R0, RZ, 0x3 ;  /* 0x0000000005057211 */ /* 0x000fe400078f18ff */
[CC--:B------:R-:W-:Y:S02]  /*22c0*/  LEA.HI R0, R7.reuse, R6.reuse, RZ, 0x6 ;  /* 0x0000000607007211 */ /* 0x0c0fe400078f30ff */
[----:B------:R-:W-:Y:S02]  /*22d0*/  LEA.HI R6, R7, R6, RZ, 0x3 ;  /* 0x0000000607067211 */ /* 0x000fe400078f18ff */
[----:B------:R-:W-:Y:S02]  /*22e0*/  SHF.R.S32.HI R13, RZ, 0x6, R0 ;  /* 0x00000006ff0d7819 */ /* 0x000fe40000011400 */
[----:B------:R-:W-:-:S02]  /*22f0*/  LOP3.LUT R0, R229, 0x38, R6, 0xf8, !PT ;  /* 0x00000038e5007812 */ /* 0x000fc400078ef806 */
[----:B------:R-:W-:Y:S01]  /*2300*/  SHF.R.S32.HI R9, RZ, 0x6, R4 ;  /* 0x00000006ff097819 */ /* 0x000fe20000011404 */
[----:B------:R-:W-:Y:S01]  /*2310*/  IMAD R140, R13, 0x1400, R230 ;  /* 0x000014000d8c7824 */ /* 0x000fe200078e02e6 */
[--C-:B------:R-:W-:Y:S01]  /*2320*/  LOP3.LUT R4, R229, 0x38, R5.reuse, 0xf8, !PT ;  /* 0x00000038e5047812 */ /* 0x100fe200078ef805 */
[----:B------:R-:W-:Y:S01]  /*2330*/  IMAD R142, R13, 0x1400, R236 ;  /* 0x000014000d8e7824 */ /* 0x000fe200078e02ec */
[-C--:B------:R-:W-:Y:S01]  /*2340*/  LOP3.LUT R11, R0, R233.reuse, RZ, 0x3c, !PT ;  /* 0x000000e9000b7212 */ /* 0x080fe200078e3cff */
[C---:B------:R-:W-:Y:S01]  /*2350*/  IMAD R141, R9.reuse, 0x1400, R230 ;  /* 0x00001400098d7824 */ /* 0x040fe200078e02e6 */
[----:B------:R-:W-:Y:S01]  /*2360*/  LOP3.LUT R7, R228, 0x38, R5, 0xf8, !PT ;  /* 0x00000038e4077812 */ /* 0x000fe200078ef805 */
[C---:B------:R-:W-:Y:S01]  /*2370*/  IMAD R143, R9.reuse, 0x1400, R236 ;  /* 0x00001400098f7824 */ /* 0x040fe200078e02ec */
[----:B------:R-:W-:Y:S01]  /*2380*/  LOP3.LUT R4, R4, R233, RZ, 0x3c, !PT ;  /* 0x000000e904047212 */ /* 0x000fe200078e3cff */
[--C-:B------:R-:W-:Y:S01]  /*2390*/  IMAD R133, R9, 0x1400, R231.reuse ;  /* 0x0000140009857824 */ /* 0x100fe200078e02e7 */
[----:B------:R-:W-:Y:S01]  /*23a0*/  IADD3 R140, R140, R11, RZ ;  /* 0x0000000b8c8c7210 */ /* 0x000fe20007ffe0ff */
[----:B------:R-:W-:Y:S01]  /*23b0*/  IMAD R132, R13, 0x1400, R231 ;  /* 0x000014000d847824 */ /* 0x000fe200078e02e7 */
[----:B------:R-:W-:Y:S01]  /*23c0*/  LOP3.LUT R11, R6, 0x38, RZ, 0xc0, !PT ;  /* 0x00000038060b7812 */ /* 0x000fe200078ec0ff */
[----:B------:R-:W-:Y:S01]  /*23d0*/  IMAD.IADD R141, R141, 0x1, R4 ;  /* 0x000000018d8d7824 */ /* 0x000fe200078e0204 */
[----:B------:R-:W-:-:S02]  /*23e0*/  LOP3.LUT R8, R7, R232, RZ, 0x3c, !PT ;  /* 0x000000e807087212 */ /* 0x000fc400078e3cff */
[----:B------:R-:W-:Y:S02]  /*23f0*/  LOP3.LUT R7, R5, 0x38, RZ, 0xc0, !PT ;  /* 0x0000003805077812 */ /* 0x000fe400078ec0ff */
[----:B------:R-:W-:Y:S01]  /*2400*/  LOP3.LUT R4, R11, 0x1c0, R234, 0xf8, !PT ;  /* 0x000001c00b047812 */ /* 0x000fe200078ef8ea */
[----:B------:R-:W-:Y:S01]  /*2410*/  IMAD.IADD R133, R133, 0x1, R8 ;  /* 0x0000000185857824 */ /* 0x000fe200078e0208 */
[----:B------:R-:W-:Y:S02]  /*2420*/  LOP3.LUT R0, R7, 0x1c0, R234, 0xf8, !PT ;  /* 0x000001c007007812 */ /* 0x000fe400078ef8ea */
[-C--:B------:R-:W-:Y:S02]  /*2430*/  LOP3.LUT R7, R4, R235.reuse, RZ, 0x3c, !PT ;  /* 0x000000eb04077212 */ /* 0x080fe400078e3cff */
[----:B------:R-:W-:Y:S02]  /*2440*/  LOP3.LUT R0, R0, R235, RZ, 0x3c, !PT ;  /* 0x000000eb00007212 */ /* 0x000fe400078e3cff */
[----:B------:R-:W-:-:S02]  /*2450*/  IADD3 R142, R142, R7, RZ ;  /* 0x000000078e8e7210 */ /* 0x000fc40007ffe0ff */
[----:B------:R-:W-:Y:S01]  /*2460*/  SHF.R.S32.HI R7, RZ, 0x1f, R144 ;  /* 0x0000001fff077819 */ /* 0x000fe20000011490 */
[----:B------:R-:W-:Y:S01]  /*2470*/  IMAD.IADD R143, R143, 0x1, R0 ;  /* 0x000000018f8f7824 */ /* 0x000fe200078e0200 */
[----:B------:R-:W-:Y:S02]  /*2480*/  LOP3.LUT R15, R228, 0x38, R6, 0xf8, !PT ;  /* 0x00000038e40f7812 */ /* 0x000fe400078ef806 */
[----:B------:R-:W-:Y:S01]  /*2490*/  LOP3.LUT R13, R5, 0xfffffff8, RZ, 0xc0, !PT ;  /* 0xfffffff8050d7812 */ /* 0x000fe200078ec0ff */
[----:B------:R-:W-:Y:S01]  /*24a0*/  IMAD R0, R7, R104, RZ ;  /* 0x0000006807007224 */ /* 0x000fe200078e02ff */
[----:B------:R-:W-:Y:S02]  /*24b0*/  LOP3.LUT R15, R15, R232, RZ, 0x3c, !PT ;  /* 0x000000e80f0f7212 */ /* 0x000fe400078e3cff */
[----:B------:R-:W-:Y:S01]  /*24c0*/  LOP3.LUT R11, R6, 0xfffffff8, RZ, 0xc0, !PT ;  /* 0xfffffff8060b7812 */ /* 0x000fe200078ec0ff */
[----:B------:R-:W-:Y:S01]  /*24d0*/  IMAD R9, R144, R105, R0 ;  /* 0x0000006990097224 */ /* 0x000fe200078e0200 */
[----:B------:R-:W-:Y:S01]  /*24e0*/  SHF.R.S32.HI R14, RZ, 0x3, R5 ;  /* 0x00000003ff0e7819 */ /* 0x000fe20000011405 */
[----:B------:R-:W-:Y:S01]  /*24f0*/  IMAD R0, R7, R110, RZ ;  /* 0x0000006e07007224 */ /* 0x000fe200078e02ff */
[----:B------:R-:W-:Y:S01]  /*2500*/  SHF.R.S32.HI R12, RZ, 0x3, R6 ;  /* 0x00000003ff0c7819 */ /* 0x000fe20000011406 */
[----:B------:R-:W-:Y:S01]  /*2510*/  IMAD.IADD R132, R132, 0x1, R15 ;  /* 0x0000000184847824 */ /* 0x000fe200078e020f */
[----:B------:R-:W-:Y:S01]  /*2520*/  SHF.R.S32.HI R6, RZ, 0x1f, R11 ;  /* 0x0000001fff067819 */ /* 0x000fe2000001140b */
[----:B------:R-:W-:Y:S01]  /*2530*/  IMAD R15, R144, R111, R0 ;  /* 0x0000006f900f7224 */ /* 0x000fe200078e0200 */
[----:B------:R-:W-:Y:S01]  /*2540*/  SEL R0, RZ, 0x8, P2 ;  /* 0x00000008ff007807 */ /* 0x000fe20001000000 */
[----:B------:R-:W-:-:S02]  /*2550*/  IMAD R7, R111, 0x50, RZ ;  /* 0x000000506f077824 */ /* 0x000fc400078e02ff */
[----:B------:R-:W-:Y:S01]  /*2560*/  IMAD.WIDE.U32 R110, R110, 0x50, RZ ;  /* 0x000000506e6e7825 */ /* 0x000fe200078e00ff */
[----:B------:R-:W-:Y:S02]  /*2570*/  LOP3.LUT R0, R3, R0, RZ, 0xfc, !PT ;  /* 0x0000000003007212 */ /* 0x000fe400078efcff */
[----:B------:R-:W-:Y:S01]  /*2580*/  IADD3 R20, R107, R15, RZ ;  /* 0x0000000f6b147210 */ /* 0x000fe20007ffe0ff */
[----:B------:R-:W-:Y:S01]  /*2590*/  IMAD.WIDE.U32 R104, R104, 0x50, RZ ;  /* 0x0000005068687825 */ /* 0x000fe200078e00ff */
[----:B------:R-:W-:Y:S02]  /*25a0*/  IADD3 R126, R111, R7, RZ ;  /* 0x000000076f7e7210 */ /* 0x000fe40007ffe0ff */
[C---:B------:R-:W-:Y:S01]  /*25b0*/  LOP3.LUT R10, R0.reuse, 0x2, RZ, 0xc0, !PT ;  /* 0x00000002000a7812 */ /* 0x040fe200078ec0ff */
[----:B------:R-:W-:Y:S01]  /*25c0*/  IMAD.IADD R25, R101, 0x1, R9 ;  /* 0x0000000165197824 */ /* 0x000fe200078e0209 */
[C---:B------:R-:W-:Y:S01]  /*25d0*/  LOP3.LUT R8, R0.reuse, 0x8, RZ, 0xc0, !PT ;  /* 0x0000000800087812 */ /* 0x040fe200078ec0ff */
[----:B------:R-:W-:Y:S01]  /*25e0*/  IMAD.IADD R21, R9, 0x1, R103 ;  /* 0x0000000109157824 */ /* 0x000fe200078e0267 */
[----:B------:R-:W-:Y:S01]  /*25f0*/  LOP3.LUT R9, R0, 0x4, RZ, 0xc0, !PT ;  /* 0x0000000400097812 */ /* 0x000fe200078ec0ff */
[----:B------:R-:W-:Y:S01]  /*2600*/  IMAD.IADD R127, R105, 0x1, R127 ;  /* 0x00000001697f7824 */ /* 0x000fe200078e027f */
[----:B------:R-:W-:Y:S01]  /*2610*/  SHF.R.S32.HI R7, RZ, 0x1f, R13 ;  /* 0x0000001fff077819 */ /* 0x000fe2000001140d */
[----:B------:R-:W-:-:S02]  /*2620*/  IMAD.IADD R15, R15, 0x1, R109 ;  /* 0x000000010f0f7824 */ /* 0x000fc400078e026d */
[----:B------:R-:W-:-:S07]  /*2630*/  IMAD.IADD R5, R97, 0x1, R41 ;  /* 0x0000000161057824 */ /* 0x000fce00078e0229 */
.L_x_2411:
[----:B--23--:R-:W2:Y:S01]  /*2640*/  LDL R43, [R1+0x64] ;  /* 0x00006400012b7983 */ /* 0x00cea20000100800 */
[----:B------:R-:W0:Y:S01]  /*2650*/  LDC.64 R118, c[0x0][0x2d8] ;  /* 0x0000b600ff767b82 */ /* 0x000e220000000a00 */
[----:B------:R-:W-:Y:S01]  /*2660*/  IADD3 R45, R24, -0x1, RZ ;  /* 0xffffffff182d7810 */ /* 0x000fe20007ffe0ff */
[----:B------:R-:W-:Y:S05]  /*2670*/  YIELD ;  /* 0x0000000000007946 */ /* 0x000fea0003800000 */
[----:B------:R-:W-:Y:S01]  /*2680*/  SHF.R.S32.HI R42, RZ, 0x1f, R45 ;  /* 0x0000001fff2a7819 */ /* 0x000fe2000001142d */
[----:B------:R-:W1:Y:S01]  /*2690*/  LDC R116, c[0x0][0x3d4] ;  /* 0x0000f500ff747b82 */ /* 0x000e620000000800 */
        /* <DEDUP_REMOVED lines=12> */
[----:B------:R-:W-:Y:S02]  /*2760*/  LEA.HI.X R53, R0, R119, R3, 0x1, P2 ;  /* 0x0000007700357211 */ /* 0x000fe400010f0c03 */
[----:B-1----:R-:W-:Y:S02]  /*2770*/  ISETP.GE.AND P2, PT, R116, 0x1, PT ;  /* 0x000000017400780c */ /* 0x002fe40003f46270 */
[----:B------:R-:W-:-:S02]  /*2780*/  LEA R54, P5, R4, R118, 0x1 ;  /* 0x0000007604367211 */ /* 0x000fc400078a08ff */
[----:B-----5:R-:W-:Y:S02]  /*2790*/  LEA R60, P6, R40, R118, 0x1 ;  /* 0x00000076283c7211 */ /* 0x020fe400078c08ff */
[----:B------:R-:W-:Y:S02]  /*27a0*/  ISETP.GT.AND P3, PT, R45, R124, PT ;  /* 0x0000007c2d00720c */ /* 0x000fe40003f64270 */
[-C--:B------:R-:W-:Y:S01]  /*27b0*/  LEA.HI.X R55, R4, R119.reuse, R24, 0x1, P5 ;  /* 0x0000007704377211 */ /* 0x080fe200028f0c18 */
[----:B------:R-:W-:Y:S01]  /*27c0*/  IMAD.MOV.U32 R24, RZ, RZ, R45 ;  /* 0x000000ffff187224 */ /* 0x000fe200078e002d */
[----:B------:R-:W-:Y:S02]  /*27d0*/  LEA.HI.X R61, R40, R119, R41, 0x1, P6 ;  /* 0x00000077283d7211 */ /* 0x000fe400030f0c29 */
[----:B------:R-:W-:Y:S01]  /*27e0*/  P2R R114, PR, RZ, 0x8 ;  /* 0x00000008ff727803 */ /* 0x000fe20000000000 */
[----:B--2---:R-:W-:-:S05]  /*27f0*/  IMAD R3, R17, 0x5000, R43 ;  /* 0x0000500011037824 */ /* 0x004fca00078e022b */
        /* <DEDUP_REMOVED lines=31> */
[----:B------:R-:W-:Y:S01]  /*29f0*/  ISETP.GE.AND P5, PT, R22, R116, PT ;  /* 0x000000741600720c */ /* 0x000fe20003fa6270 */
[----:B------:R-:W-:Y:S01]  /*2a00*/  IMAD.X R42, R0, 0x1, R20, P2 ;  /* 0x00000001002a7824 */ /* 0x000fe200010e0614 */
[----:B------:R-:W-:Y:S01]  /*2a10*/  LEA R40, P2, R41, UR4, 0x1 ;  /* 0x0000000429287c11 */ /* 0x000fe2000f8408ff */
[----:B------:R-:W-:Y:S01]  /*2a20*/  IMAD.X R44, R115, 0x1, R25, P4 ;  /* 0x00000001732c7824 */ /* 0x000fe200020e0619 */
[----:B------:R-:W-:-:S02]  /*2a30*/  CS2R R122, SRZ ;  /* 0x00000000007a7805 */ /* 0x000fc4000001ff00 */
[-C--:B------:R-:W-:Y:S02]  /*2a40*/  ISETP.GE.AND P4, PT, R216, R116.reuse, PT ;  /* 0x00000074d800720c */ /* 0x080fe40003f86270 */
[----:B------:R-:W-:Y:S01]  /*2a50*/  LEA.HI.X R41, R41, UR5, R42, 0x1, P2 ;  /* 0x0000000529297c11 */ /* 0x000fe200090f0c2a */
[----:B------:R-:W-:Y:S02]  /*2a60*/  ULDC.64 UR4, c[0x0][0x3e0] ;  /* 0x0000f80000047ab9 */ /* 0x000fe40000000a00 */
[C---:B------:R-:W-:Y:S02]  /*2a70*/  LEA R42, P2, R43.reuse, UR4, 0x1 ;  /* 0x000000042b2a7c11 */ /* 0x040fe4000f8408ff */
[----:B------:R0:W5:Y:S02]  /*2a80*/  @!P5 LDG.E.64 R120, desc[UR60][R40.64] ;  /* 0x0000003c2878d981 */ /* 0x000164000c1e1b00 */
        /* <DEDUP_REMOVED lines=16> */
.L_x_2308:
[----:B------:R-:W-:Y:S05]  /*2b90*/  BSYNC B1 ;  /* 0x0000000000017941 */ /* 0x000fea0003800000 */
.L_x_2307:
        /* <DEDUP_REMOVED lines=21> */
[----:B------:R-:W-:Y:S01]  /*2cf0*/  CS2R R80, SRZ ;  /* 0x0000000000507805 */ /* 0x000fe2000001ff00 */
[----:B------:R-:W-:Y:S01]  /*2d00*/  IMAD.MOV.U32 R42, RZ, RZ, R92 ;  /* 0x000000ffff2a7224 */ /* 0x000fe200078e005c */
[----:B------:R-:W-:Y:S02]  /*2d10*/  PRMT R155, R41, 0x7610, R155 ;  /* 0x00007610299b7816 */ /* 0x000fe4000000009b */
        /* <DEDUP_REMOVED lines=8> */
[----:B------:R-:W-:Y:S02]  /*2da0*/  MOV R41, R123 ;  /* 0x0000007b00297202 */ /* 0x000fe40000000f00 */
[----:B------:R-:W-:Y:S02]  /*2db0*/  PRMT R153, R153, 0x5410, R42 ;  /* 0x0000541099997816 */ /* 0x000fe4000000002a */
        /* <DEDUP_REMOVED lines=32> */
.L_x_2310:
[----:B------:R-:W-:Y:S05]  /*2fc0*/  BSYNC B1 ;  /* 0x0000000000017941 */ /* 0x000fea0003800000 */
.L_x_2309:
        /* <DEDUP_REMOVED lines=42> */
.L_x_2312:
[----:B------:R-:W-:Y:S05]  /*3270*/  BSYNC B1 ;  /* 0x0000000000017941 */ /* 0x000fea0003800000 */
.L_x_2311:
[----:B------:R-:W2:Y:S01]  /*3280*/  LDL R0, [R1+0x60] ;  /* 0x0000600001007983 */ /* 0x000ea20000100800 */
[----:B01----:R-:W-:Y:S01]  /*3290*/  IMAD.MOV.U32 R41, RZ, RZ, R71 ;  /* 0x000000ffff297224 */ /* 0x003fe200078e0047 */
[----:B------:R-:W-:Y:S01]  /*32a0*/  MOV R40, R70 ;  /* 0x0000004600287202 */ /* 0x000fe20000000f00 */
[----:B------:R-:W-:Y:S01]  /*32b0*/  IMAD.MOV.U32 R42, RZ, RZ, R74 ;  /* 0x000000ffff2a7224 */ /* 0x000fe200078e004a */
[----:B------:R-:W-:Y:S02]  /*32c0*/  PRMT R138, R134, 0x7610, R138 ;  /* 0x00007610868a7816 */ /* 0x000fe4000000008a */
[----:B------:R-:W-:Y:S01]  /*32d0*/  PRMT R145, R40, 0x5410, R41 ;  /* 0x0000541028917816 */ /* 0x000fe20000000029 */
[----:B------:R-:W-:Y:S01]  /*32e0*/  IMAD.MOV.U32 R40, RZ, RZ, R78 ;  /* 0x000000ffff287224 */ /* 0x000fe200078e004e */
[----:B------:R-:W-:Y:S01]  /*32f0*/  PRMT R150, R42, 0x7610, R150 ;  /* 0x000076102a967816 */ /* 0x000fe20000000096 */
[----:B------:R-:W-:Y:S01]  /*3300*/  IMAD.MOV.U32 R41, RZ, RZ, R79 ;  /* 0x000000ffff297224 */ /* 0x000fe200078e004f */
[----:B------:R-:W-:-:S02]  /*3310*/  MOV R42, R68 ;  /* 0x00000044002a7202 */ /* 0x000fc40000000f00 */
[----:B------:R-:W-:Y:S01]  /*3320*/  PRMT R157, R157, 0x5410, R40 ;  /* 0x000054109d9d7816 */ /* 0x000fe20000000028 */
[----:B------:R-:W-:Y:S01]  /*3330*/  IMAD.MOV.U32 R40, RZ, RZ, R72 ;  /* 0x000000ffff287224 */ /* 0x000fe200078e0048 */
[----:B------:R-:W-:Y:S02]  /*3340*/  PRMT R156, R41, 0x7610, R156 ;  /* 0x00007610299c7816 */ /* 0x000fe4000000009c */
[----:B------:R-:W-:Y:S01]  /*3350*/  PRMT R139, R42, 0x7610, R139 ;  /* 0x000076102a8b7816 */ /* 0x000fe2000000008b */
[----:B------:R-:W-:Y:S01]  /*3360*/  IMAD.MOV.U32 R42, RZ, RZ, R76 ;  /* 0x000000ffff2a7224 */ /* 0x000fe200078e004c */
[----:B------:R-:W-:-:S04]  /*3370*/  MOV R41, R73 ;  /* 0x0000004900297202 */ /* 0x000fc80000000f00 */
[----:B------:R-:W-:Y:S01]  /*3380*/  PRMT R146, R40, 0x5410, R41 ;  /* 0x0000541028927816 */ /* 0x000fe20000000029 */
[----:B------:R-:W-:Y:S01]  /*3390*/  IMAD.MOV.U32 R41, RZ, RZ, R81 ;  /* 0x000000ffff297224 */ /* 0x000fe200078e0051 */
[----:B------:R-:W-:Y:S01]  /*33a0*/  PRMT R151, R42, 0x7610, R151 ;  /* 0x000076102a977816 */ /* 0x000fe20000000097 */
[----:B-----5:R-:W-:Y:S01]  /*33b0*/  IMAD.MOV.U32 R42, RZ, RZ, R44 ;  /* 0x000000ffff2a7224 */ /* 0x020fe200078e002c */
[----:B------:R-:W-:Y:S02]  /*33c0*/  MOV R40, R80 ;  /* 0x0000005000287202 */ /* 0x000fe40000000f00 */
[----:B------:R-:W-:Y:S01]  /*33d0*/  PRMT R156, R156, 0x5410, R41 ;  /* 0x000054109c9c7816 */ /* 0x000fe20000000029 */
[----:B------:R-:W-:Y:S01]  /*33e0*/  IMAD.MOV.U32 R41, RZ, RZ, R51 ;  /* 0x000000ffff297224 */ /* 0x000fe200078e0033 */
[----:B------:R-:W-:Y:S01]  /*33f0*/  PRMT R157, R40, 0x7610, R157 ;  /* 0x00007610289d7816 */ /* 0x000fe2000000009d */
[----:B------:R-:W-:Y:S01]  /*3400*/  IMAD.MOV.U32 R40, RZ, RZ, R50 ;  /* 0x000000ffff287224 */ /* 0x000fe200078e0032 */
[----:B------:R-:W-:-:S02]  /*3410*/  PRMT R88, R42, 0x7610, R88 ;  /* 0x000076102a587816 */ /* 0x000fc40000000058 */
[----:B------:R-:W-:Y:S02]  /*3420*/  MOV R42, R56 ;  /* 0x00000038002a7202 */ /* 0x000fe40000000f00 */
        /* <DEDUP_REMOVED lines=10> */
[----:B--2---:R-:W-:Y:S01]  /*34d0*/  R2UR UR4, R0 ;  /* 0x00000000000472ca */ /* 0x004fe200000e0000 */
[----:B------:R-:W-:-:S05]  /*34e0*/  IMAD.MOV.U32 R0, RZ, RZ, R67 ;  /* 0x000000ffff007224 */ /* 0x000fca00078e0043 */
[----:B------:R-:W-:Y:S02]  /*34f0*/  PRMT R138, R138, 0x5410, R0 ;  /* 0x000054108a8a7816 */ /* 0x000fe40000000000 */
[----:B------:R-:W-:-:S04]  /*3500*/  MOV R0, R75 ;  /* 0x0000004b00007202 */ /* 0x000fc80000000f00 */
[----:B------:R-:W-:Y:S01]  /*3510*/  PRMT R150, R150, 0x5410, R0 ;  /* 0x0000541096967816 */ /* 0x000fe20000000000 */
[----:B------:R-:W-:Y:S01]  /*3520*/  IMAD.MOV.U32 R0, RZ, RZ, R69 ;  /* 0x000000ffff007224 */ /* 0x000fe200078e0045 */
[----:B------:R-:W-:-:S04]  /*3530*/  UISETP.NE.AND UP0, UPT, UR4, 0x3, UPT ;  /* 0x000000030400788c */ /* 0x000fc8000bf05270 */
[----:B------:R-:W-:Y:S01]  /*3540*/  PRMT R139, R139, 0x5410, R0 ;  /* 0x000054108b8b7816 */ /* 0x000fe20000000000 */
[----:B------:R-:W-:Y:S01]  /*3550*/  IMAD.MOV.U32 R0, RZ, RZ, R77 ;  /* 0x000000ffff007224 */ /* 0x000fe200078e004d */
[----:B------:R-:W-:-:S04]  /*3560*/  PLOP3.LUT P2, PT, PT, PT, UP0, 0x80, 0x0 ;  /* 0x000000000000781c */ /* 0x000fc80003f4f008 */
[----:B------:R-:W-:Y:S02]  /*3570*/  PRMT R151, R151, 0x5410, R0 ;  /* 0x0000541097977816 */ /* 0x000fe40000000000 */
[----:B------:R-:W-:-:S04]  /*3580*/  MOV R0, R45 ;  /* 0x0000002d00007202 */ /* 0x000fc80000000f00 */
[----:B------:R-:W-:Y:S01]  /*3590*/  PRMT R88, R88, 0x5410, R0 ;  /* 0x0000541058587816 */ /* 0x000fe20000000000 */
[----:B------:R-:W-:-:S05]  /*35a0*/  IMAD.MOV.U32 R0, RZ, RZ, R46 ;  /* 0x000000ffff007224 */ /* 0x000fca00078e002e */
[----:B------:R-:W-:Y:S01]  /*35b0*/  PRMT R89, R0, 0x7610, R89 ;  /* 0x0000761000597816 */ /* 0x000fe20000000059 */
[----:B------:R-:W-:-:S03]  /*35c0*/  IMAD.MOV.U32 R0, RZ, RZ, R49 ;  /* 0x000000ffff007224 */ /* 0x000fc600078e0031 */
[----:B------:R-:W-:Y:S02]  /*35d0*/  PRMT R89, R89, 0x5410, R41 ;  /* 0x0000541059597816 */ /* 0x000fe40000000029 */
[----:B------:R-:W-:Y:S01]  /*35e0*/  PRMT R91, R40, 0x5410, R0 ;  /* 0x00005410285b7816 */ /* 0x000fe20000000000 */
[----:B------:R-:W-:Y:S01]  /*35f0*/  IMAD.MOV.U32 R40, RZ, RZ, R64 ;  /* 0x000000ffff287224 */ /* 0x000fe200078e0040 */
[----:B------:R-:W-:Y:S01]  /*3600*/  MOV R41, R59 ;  /* 0x0000003b00297202 */ /* 0x000fe20000000f00 */
[----:B------:R-:W-:-:S03]  /*3610*/  IMAD.MOV.U32 R0, RZ, RZ, R65 ;  /* 0x000000ffff007224 */ /* 0x000fc600078e0041 */
[----:B------:R-:W-:Y:S02]  /*3620*/  PRMT R135, R42, 0x5410, R41 ;  /* 0x000054102a877816 */ /* 0x000fe40000000029 */
[----:B------:R-:W-:Y:S01]  /*3630*/  PRMT R137, R40, 0x5410, R0 ;  /* 0x0000541028897816 */ /* 0x000fe20000000000 */
[----:B------:R-:W-:Y:S06]  /*3640*/  @!P2 BRA `(.L_x_2313) ;  /* 0x000000000004a947 */ /* 0x000fec0003800000 */
[----:B------:R-:W-:Y:S01]  /*3650*/  BPT.TRAP 0x1 ;  /* 0x000000040000795c */ /* 0x000fe20000300000 */
.L_x_2313:
[----:B------:R-:W-:Y:S01]  /*3660*/  LEA R0, R17, R16, 0x3 ;  /* 0x0000001011007211 */ /* 0x000fe200078e18ff */
[----:B------:R-:W-:Y:S01]  /*3670*/  BSSY B1, `(.L_x_2314) ;  /* 0x0000004000017945 */ /* 0x000fe20003800000 */
[----:B------:R-:W-:-:S04]  /*3680*/  SHF.L.U32 R115, R221, 0x1f, RZ ;  /* 0x0000001fdd737819 */ /* 0x000fc800000006ff */
[----:B------:R-:W0:Y:S02]  /*3690*/  SYNCS.PHASECHK.TRANS64.TRYWAIT P6, [R0+URZ+0x38890], R115 ;  /* 0x03889073000075a7 */ /* 0x000e2400080c017f */
[----:B0-----:R-:W-:Y:S05]  /*36a0*/  @!P6 BRA `(.L_x_2315) ;  /* 0x000002a80084e947 */ /* 0x001fea0003800000 */
.L_x_2685:
[----:B------:R-:W-:Y:S05]  /*36b0*/  BSYNC B1 ;  /* 0x0000000000017941 */ /* 0x000fea0003800000 */
.L_x_2314:
        /* <DEDUP_REMOVED lines=9> */
[----:B------:R-:W-:Y:S01]  /*3750*/  SHF.R.U64 R148, R120, 0x10, R121 ;  /* 0x0000001078947819 */ /* 0x000fe20000001279 */
[----:B--2---:R-:W-:Y:S01]  /*3760*/  HADD2.F32 R152, -RZ, R43.H0_H0 ;  /* 0x2000002bff987230 */ /* 0x004fe20000004100 */
[----:B------:R-:W-:Y:S02]  /*3770*/  SHF.R.U32.HI R149, RZ, 0x10, R123 ;  /* 0x00000010ff957819 */ /* 0x000fe4000001167b */
        /* <DEDUP_REMOVED lines=15> */
[----:B------:R-:W-:-:S02]  /*3870*/  HADD2.F32 R123, -RZ, R153.H1_H1 ;  /* 0x30000099ff7b7230 */ /* 0x000fc40000004100 */
[-C--:B------:R-:W-:Y:S01]  /*3880*/  FFMA.FTZ R41, R41, R148.reuse, -R120 ;  /* 0x0000009429297223 */ /* 0x080fe20000010878 */
[--C-:B------:R-:W-:Y:S02]  /*3890*/  HADD2.F32 R149, -RZ, R40.reuse.H1_H1 ;  /* 0x30000028ff957230 */ /* 0x100fe40000004100 */
[----:B------:R-:W-:Y:S01]  /*38a0*/  FFMA.FTZ R120, R121, R148, R154 ;  /* 0x0000009479787223 */ /* 0x000fe2000001009a */
[----:B------:R-:W-:Y:S01]  /*38b0*/  HADD2.F32 R152, -RZ, R40.H0_H0 ;  /* 0x20000028ff987230 */ /* 0x000fe20000004100 */
[----:B------:R-:W-:Y:S01]  /*38c0*/  F2FP.F16.F32.PACK_AB R43, R122, R43 ;  /* 0x0000002b7a2b723e */ /* 0x000fe200000000ff */
[----:B------:R-:W-:Y:S02]  /*38d0*/  HADD2.F32 R121, -RZ, R155.H1_H1 ;  /* 0x3000009bff797230 */ /* 0x000fe40000004100 */
[----:B------:R-:W-:Y:S02]  /*38e0*/  HADD2.F32 R40, -RZ, R42.H1_H1 ;  /* 0x3000002aff287230 */ /* 0x000fe40000004100 */
[----:B------:R-:W-:Y:S01]  /*38f0*/  FMUL.FTZ R154, R152, R123 ;  /* 0x0000007b989a7220 */ /* 0x000fe20000410000 */
[----:B------:R-:W-:-:S02]  /*3900*/  HADD2.F32 R148, -RZ, R153.H0_H0 ;  /* 0x20000099ff947230 */ /* 0x000fc40000004100 */
[C---:B------:R-:W-:Y:S01]  /*3910*/  FMUL.FTZ R153, R149.reuse, R123 ;  /* 0x0000007b95997220 */ /* 0x040fe20000410000 */
[----:B------:R-:W-:Y:S02]  /*3920*/  HADD2.F32 R42, -RZ, R42.H0_H0 ;  /* 0x2000002aff2a7230 */ /* 0x000fe40000004100 */
[-C--:B------:R-:W-:Y:S01]  /*3930*/  FMUL.FTZ R123, R40, R121.reuse ;  /* 0x00000079287b7220 */ /* 0x080fe20000410000 */
[----:B------:R-:W-:Y:S02]  /*3940*/  HADD2.F32 R155, -RZ, R155.H0_H0 ;  /* 0x2000009bff9b7230 */ /* 0x000fe40000004100 */
[-C--:B------:R-:W-:Y:S01]  /*3950*/  FFMA.FTZ R153, R152, R148.reuse, -R153 ;  /* 0x0000009498997223 */ /* 0x080fe20000010899 */
[----:B------:R-:W-:Y:S01]  /*3960*/  FFMA.FTZ R154, R149, R148, R154 ;  /* 0x00000094959a7223 */ /* 0x000fe2000001009a */
[----:B------:R-:W-:Y:S01]  /*3970*/  FMUL.FTZ R121, R42, R121 ;  /* 0x000000792a797220 */ /* 0x000fe20000410000 */
[----:B------:R-:W-:Y:S01]  /*3980*/  F2FP.F16.F32.PACK_AB R41, R120, R41 ;  /* 0x000000297829723e */ /* 0x000fe200000000ff */
[----:B------:R-:W-:-:S02]  /*3990*/  FFMA.FTZ R123, R42, R155, -R123 ;  /* 0x0000009b2a7b7223 */ /* 0x000fc4000001087b */
[----:B------:R-:W-:Y:S01]  /*39a0*/  FFMA.FTZ R40, R40, R155, R121 ;  /* 0x0000009b28287223 */ /* 0x000fe20000010079 */
[----:B------:R-:W-:-:S04]  /*39b0*/  F2FP.F16.F32.PACK_AB R154, R154, R153 ;  /* 0x000000999a9a723e */ /* 0x000fc800000000ff */
[----:B------:R-:W-:Y:S01]  /*39c0*/  F2FP.F16.F32.PACK_AB R42, R40, R123 ;  /* 0x0000007b282a723e */ /* 0x000fe200000000ff */
[----:B------:R-:W-:-:S07]  /*39d0*/  IMAD.MOV.U32 R40, RZ, RZ, R154 ;  /* 0x000000ffff287224 */ /* 0x000fce00078e009a */
.L_x_2321:
[----:B------:R-:W-:Y:S05]  /*39e0*/  BSYNC B3 ;  /* 0x0000000000037941 */ /* 0x000fea0003800000 */
.L_x_2320:
[----:B--2---:R1:W-:Y:S02]  /*39f0*/  STG.E.128 desc[UR60][R60.64], R40 ;  /* 0x000000283c007986 */ /* 0x0043e4000c101d3c */
.L_x_2319:
[----:B------:R-:W-:Y:S05]  /*3a00*/  BSYNC B2 ;  /* 0x0000000000027941 */ /* 0x000fea0003800000 */
.L_x_2318:
[----:B------:R-:W-:Y:S01]  /*3a10*/  ISETP.NE.AND P3, PT, R10, RZ, PT ;  /* 0x000000ff0a00720c */ /* 0x000fe20003f65270 */
[----:B------:R-:W-:-:S12]  /*3a20*/  BSSY B2, `(.L_x_2322) ;  /* 0x0000031000027945 */ /* 0x000fd80003800000 */
[----:B------:R-:W-:Y:S05]  /*3a30*/  @!P3 BRA `(.L_x_2323) ;  /* 0x0000000000bcb947 */ /* 0x000fea0003800000 */
[----:B-1----:R1:W2:Y:S01]  /*3a40*/  LDS.128 R40, [R4+0x26c00] ;  /* 0x026c000004287984 */ /* 0x0022a20000000c00 */
        /* <DEDUP_REMOVED lines=44> */
.L_x_2325:
[----:B------:R-:W-:Y:S05]  /*3d10*/  BSYNC B3 ;  /* 0x0000000000037941 */ /* 0x000fea0003800000 */
.L_x_2324:
[----:B--2---:R2:W-:Y:S02]  /*3d20*/  STG.E.128 desc[UR60][R60.64+0x80], R40 ;  /* 0x000080283c007986 */ /* 0x0045e4000c101d3c */
.L_x_2323:
[----:B------:R-:W-:Y:S05]  /*3d30*/  BSYNC B2 ;  /* 0x0000000000027941 */ /* 0x000fea0003800000 */
.L_x_2322:
        /* <DEDUP_REMOVED lines=14> */
[----:B------:R-:W-:Y:S02]  /*3e20*/  HADD2.F32 R93, -RZ, R93.H0_H0 ;  /* 0x2000005dff5d7230 */ /* 0x000fe40000004100 */
[--C-:B------:R-:W-:Y:S02]  /*3e30*/  HADD2.F32 R94, -RZ, R43.reuse.H1_H1 ;  /* 0x3000002bff5e7230 */ /* 0x100fe40000004100 */
[----:B------:R-:W-:Y:S01]  /*3e40*/  FMUL.FTZ R120, R95, R92 ;  /* 0x0000005c5f787220 */ /* 0x000fe20000410000 */
[----:B------:R-:W-:-:S02]  /*3e50*/  HADD2.F32 R118, -RZ, R43.H0_H0 ;  /* 0x2000002bff767230 */ /* 0x000fc40000004100 */
[C---:B------:R-:W-:Y:S01]  /*3e60*/  FMUL.FTZ R92, R41.reuse, R92 ;  /* 0x0000005c295c7220 */ /* 0x040fe20000410000 */
[----:B------:R-:W-:Y:S02]  /*3e70*/  HADD2.F32 R86, -RZ, R86.H0_H0 ;  /* 0x20000056ff567230 */ /* 0x000fe40000004100 */
[-C--:B------:R-:W-:Y:S01]  /*3e80*/  FMUL.FTZ R43, R94, R93.reuse ;  /* 0x0000005d5e2b7220 */ /* 0x080fe20000410000 */
[----:B------:R-:W-:Y:S02]  /*3e90*/  HADD2.F32 R87, -RZ, R87.H0_H0 ;  /* 0x20000057ff577230 */ /* 0x000fe40000004100 */
[C---:B------:R-:W-:Y:S01]  /*3ea0*/  FMUL.FTZ R93, R118.reuse, R93 ;  /* 0x0000005d765d7220 */ /* 0x040fe20000410000 */
[----:B------:R-:W-:Y:S02]  /*3eb0*/  HADD2.F32 R119, -RZ, R42.H0_H0 ;  /* 0x2000002aff777230 */ /* 0x000fe40000004100 */
[-C--:B------:R-:W-:Y:S01]  /*3ec0*/  FFMA.FTZ R120, R41, R86.reuse, -R120 ;  /* 0x0000005629787223 */ /* 0x080fe20000010878 */
[----:B------:R-:W-:Y:S01]  /*3ed0*/  FFMA.FTZ R95, R95, R86, R92 ;  /* 0x000000565f5f7223 */ /* 0x000fe2000001005c */
[-C--:B------:R-:W-:Y:S01]  /*3ee0*/  FFMA.FTZ R43, R118, R87.reuse, -R43 ;  /* 0x00000057762b7223 */ /* 0x080fe2000001082b */
[----:B------:R-:W-:Y:S01]  /*3ef0*/  FFMA.FTZ R94, R94, R87, R93 ;  /* 0x000000575e5e7223 */ /* 0x000fe2000001005d */
[----:B------:R-:W-:-:S02]  /*3f00*/  HADD2.F32 R86, -RZ, R162.H0_H0 ;  /* 0x200000a2ff567230 */ /* 0x000fc40000004100 */
[----:B------:R-:W-:Y:S02]  /*3f10*/  HADD2.F32 R162, -RZ, R162.H1_H1 ;  /* 0x300000a2ffa27230 */ /* 0x000fe40000004100 */
[----:B------:R-:W-:Y:S01]  /*3f20*/  HADD2.F32 R87, -RZ, R40.H1_H1 ;  /* 0x30000028ff577230 */ /* 0x000fe20000004100 */
[----:B------:R-:W-:Y:S01]  /*3f30*/  F2FP.F16.F32.PACK_AB R43, R94, R43 ;  /* 0x0000002b5e2b723e */ /* 0x000fe200000000ff */
[----:B------:R-:W-:Y:S02]  /*3f40*/  HADD2.F32 R93, -RZ, R42.H1_H1 ;  /* 0x3000002aff5d7230 */ /* 0x000fe40000004100 */
[----:B------:R-:W-:Y:S02]  /*3f50*/  HADD2.F32 R40, -RZ, R40.H0_H0 ;  /* 0x20000028ff287230 */ /* 0x000fe40000004100 */
[----:B------:R-:W-:Y:S01]  /*3f60*/  FMUL.FTZ R121, R87, R86 ;  /* 0x0000005657797220 */ /* 0x000fe20000410000 */
[--C-:B------:R-:W-:Y:S02]  /*3f70*/  HADD2.F32 R41, -RZ, R160.reuse.H0_H0 ;  /* 0x200000a0ff297230 */ /* 0x100fe40000004100 */
[----:B------:R-:W-:Y:S01]  /*3f80*/  FMUL.FTZ R42, R93, R162 ;  /* 0x000000a25d2a7220 */ /* 0x000fe20000410000 */
[----:B------:R-:W-:-:S02]  /*3f90*/  HADD2.F32 R160, -RZ, R160.H1_H1 ;  /* 0x300000a0ffa07230 */ /* 0x000fc40000004100 */
[C---:B------:R-:W-:Y:S01]  /*3fa0*/  FMUL.FTZ R86, R40.reuse, R86 ;  /* 0x0000005628567220 */ /* 0x040fe20000410000 */
[----:B------:R-:W-:Y:S01]  /*3fb0*/  FMUL.FTZ R162, R119, R162 ;  /* 0x000000a277a27220 */ /* 0x000fe20000410000 */
[-C--:B------:R-:W-:Y:S02]  /*3fc0*/  FFMA.FTZ R121, R40, R41.reuse, -R121 ;  /* 0x0000002928797223 */ /* 0x080fe40000010879 */
[----:B------:R-:W-:Y:S01]  /*3fd0*/  FFMA.FTZ R86, R87, R41, R86 ;  /* 0x0000002957567223 */ /* 0x000fe20000010056 */
[-C--:B------:R-:W-:Y:S01]  /*3fe0*/  FFMA.FTZ R42, R119, R160.reuse, -R42 ;  /* 0x000000a0772a7223 */ /* 0x080fe2000001082a */
[----:B------:R-:W-:Y:S01]  /*3ff0*/  FFMA.FTZ R93, R93, R160, R162 ;  /* 0x000000a05d5d7223 */ /* 0x000fe200000100a2 */
[----:B------:R-:W-:Y:S02]  /*4000*/  F2FP.F16.F32.PACK_AB R41, R95, R120 ;  /* 0x000000785f29723e */ /* 0x000fe400000000ff */
[----:B------:R-:W-:Y:S02]  /*4010*/  F2FP.F16.F32.PACK_AB R40, R86, R121 ;  /* 0x000000795628723e */ /* 0x000fe400000000ff */
[----:B------:R-:W-:-:S07]  /*4020*/  F2FP.F16.F32.PACK_AB R42, R93, R42 ;  /* 0x0000002a5d2a723e */ /* 0x000fce00000000ff */
.L_x_2329:
[----:B------:R-:W-:Y:S05]  /*4030*/  BSYNC B3 ;  /* 0x0000000000037941 */ /* 0x000fea0003800000 */
.L_x_2328:
[----:B--2---:R3:W-:Y:S02]  /*4040*/  STG.E.128 desc[UR60][R60.64+0x100], R40 ;  /* 0x000100283c007986 */ /* 0x0047e4000c101d3c */
.L_x_2327:
[----:B------:R-:W-:Y:S05]  /*4050*/  BSYNC B2 ;  /* 0x0000000000027941 */ /* 0x000fea0003800000 */
.L_x_2326:
[----:B------:R-:W-:-:S13]  /*4060*/  ISETP.NE.AND P3, PT, R8, RZ, PT ;  /* 0x000000ff0800720c */ /* 0x000fda0003f65270 */
[----:B------:R-:W-:Y:S05]  /*4070*/  @!P3 BRA `(.L_x_2317) ;  /* 0x0000000000bcb947 */ /* 0x000fea0003800000 */
[----:B-123--:R1:W2:Y:S01]  /*4080*/  LDS.128 R40, [R4+0x2bc00] ;  /* 0x02bc000004287984 */ /* 0x00e2a20000000c00 */
[----:B------:R-:W-:Y:S01]  /*4090*/  ISETP.GE.AND P3, PT, R217, R116, PT ;  /* 0x00000074d900720c */ /* 0x000fe20003f66270 */
[----:B------:R-:W-:-:S12]  /*40a0*/  BSSY B2, `(.L_x_2330) ;  /* 0x000002b000027945 */ /* 0x000fd80003800000 */
[----:B-1----:R-:W-:Y:S05]  /*40b0*/  @P3 BRA `(.L_x_2331) ;  /* 0x0000000000a43947 */ /* 0x002fea0003800000 */
[----:B------:R-:W-:Y:S01]  /*40c0*/  SHF.R.U64 R86, R82, 0x10, R83 ;  /* 0x0000001052567819 */ /* 0x000fe20000001253 */
[----:B--2---:R-:W-:Y:S01]  /*40d0*/  HADD2.F32 R92, -RZ, R41.H1_H1 ;  /* 0x30000029ff5c7230 */ /* 0x004fe20000004100 */
[----:B------:R-:W-:Y:S02]  /*40e0*/  SHF.R.U64 R87, R84, 0x10, R85 ;  /* 0x0000001054577819 */ /* 0x000fe40000001255 */
[----:B------:R-:W-:Y:S02]  /*40f0*/  SHF.R.U32.HI R82, RZ, 0x10, R83 ;  /* 0x00000010ff527819 */ /* 0x000fe40000011653 */
[----:B------:R-:W-:Y:S01]  /*4100*/  SHF.R.U32.HI R93, RZ, 0x10, R85 ;  /* 0x00000010ff5d7819 */ /* 0x000fe20000011655 */
[----:B------:R-:W-:Y:S01]  /*4110*/  HADD2.F32 R87, -RZ, R87.H0_H0 ;  /* 0x20000057ff577230 */ /* 0x000fe20000004100 */
[----:B------:R-:W-:Y:S01]  /*4120*/  MOV R83, R43 ;  /* 0x0000002b00537202 */ /* 0x000fe20000000f00 */
[----:B------:R-:W-:Y:S02]  /*4130*/  HADD2.F32 R43, -RZ, R86.H0_H0 ;  /* 0x20000056ff2b7230 */ /* 0x000fe40000004100 */
[----:B------:R-:W-:-:S02]  /*4140*/  HADD2.F32 R86, -RZ, R41.H0_H0 ;  /* 0x20000029ff567230 */ /* 0x000fc40000004100 */
[-C--:B------:R-:W-:Y:S01]  /*4150*/  FMUL.FTZ R41, R92, R87.reuse ;  /* 0x000000575c297220 */ /* 0x080fe20000410000 */
[----:B------:R-:W-:Y:S02]  /*4160*/  HADD2.F32 R93, -RZ, R93.H0_H0 ;  /* 0x2000005dff5d7230 */ /* 0x000fe40000004100 */
[--C-:B------:R-:W-:Y:S02]  /*4170*/  HADD2.F32 R84, -RZ, R83.reuse.H1_H1 ;  /* 0x30000053ff547230 */ /* 0x100fe40000004100 */
[C---:B------:R-:W-:Y:S01]  /*4180*/  FMUL.FTZ R87, R86.reuse, R87 ;  /* 0x0000005756577220 */ /* 0x040fe20000410000 */
[----:B------:R-:W-:Y:S02]  /*4190*/  HADD2.F32 R83, -RZ, R83.H0_H0 ;  /* 0x20000053ff537230 */ /* 0x000fe40000004100 */
[----:B------:R-:W-:Y:S01]  /*41a0*/  FFMA.FTZ R41, R86, R43, -R41 ;  /* 0x0000002b56297223 */ /* 0x000fe20000010829 */
[----:B------:R-:W-:Y:S02]  /*41b0*/  HADD2.F32 R85, -RZ, R82.H0_H0 ;  /* 0x20000052ff557230 */ /* 0x000fe40000004100 */
[----:B------:R-:W-:Y:S01]  /*41c0*/  FMUL.FTZ R94, R84, R93 ;  /* 0x0000005d545e7220 */ /* 0x000fe20000410000 */
[----:B------:R-:W-:Y:S01]  /*41d0*/  FFMA.FTZ R82, R92, R43, R87 ;  /* 0x0000002b5c527223 */ /* 0x000fe20000010057 */
[----:B------:R-:W-:Y:S01]  /*41e0*/  FMUL.FTZ R93, R83, R93 ;  /* 0x0000005d535d7220 */ /* 0x000fe20000410000 */
[----:B------:R-:W-:-:S02]  /*41f0*/  HADD2.F32 R87, -RZ, R159.H0_H0 ;  /* 0x2000009fff577230 */ /* 0x000fc40000004100 */
[-C--:B------:R-:W-:Y:S01]  /*4200*/  FFMA.FTZ R43, R83, R85.reuse, -R94 ;  /* 0x00000055532b7223 */ /* 0x080fe2000001085e */
[--C-:B------:R-:W-:Y:S02]  /*4210*/  HADD2.F32 R83, -RZ, R40.reuse.H1_H1 ;  /* 0x30000028ff537230 */ /* 0x100fe40000004100 */
[----:B------:R-:W-:Y:S01]  /*4220*/  FFMA.FTZ R84, R84, R85, R93 ;  /* 0x0000005554547223 */ /* 0x000fe2000001005d */
[----:B------:R-:W-:Y:S01]  /*4230*/  HADD2.F32 R40, -RZ, R40.H0_H0 ;  /* 0x20000028ff287230 */ /* 0x000fe20000004100 */
[----:B------:R-:W-:Y:S01]  /*4240*/  F2FP.F16.F32.PACK_AB R41, R82, R41 ;  /* 0x000000295229723e */ /* 0x000fe200000000ff */
[--C-:B------:R-:W-:Y:S02]  /*4250*/  HADD2.F32 R85, -RZ, R42.reuse.H1_H1 ;  /* 0x3000002aff557230 */ /* 0x100fe40000004100 */
[-C--:B------:R-:W-:Y:S01]  /*4260*/  FMUL.FTZ R93, R83, R87.reuse ;  /* 0x00000057535d7220 */ /* 0x080fe20000410000 */
[----:B------:R-:W-:Y:S02]  /*4270*/  HADD2.F32 R159, -RZ, R159.H1_H1 ;  /* 0x3000009fff9f7230 */ /* 0x000fe40000004100 */
[----:B------:R-:W-:Y:S01]  /*4280*/  FMUL.FTZ R92, R40, R87 ;  /* 0x00000057285c7220 */ /* 0x000fe20000410000 */
[----:B------:R-:W-:Y:S01]  /*4290*/  HADD2.F32 R42, -RZ, R42.H0_H0 ;  /* 0x2000002aff2a7230 */ /* 0x000fe20000004100 */
[----:B------:R-:W-:Y:S01]  /*42a0*/  F2FP.F16.F32.PACK_AB R43, R84, R43 ;  /* 0x0000002b542b723e */ /* 0x000fe200000000ff */
[----:B------:R-:W-:-:S02]  /*42b0*/  HADD2.F32 R86, -RZ, R158.H1_H1 ;  /* 0x3000009eff567230 */ /* 0x000fc40000004100 */
[-C--:B------:R-:W-:Y:S01]  /*42c0*/  FMUL.FTZ R87, R85, R159.reuse ;  /* 0x0000009f55577220 */ /* 0x080fe20000410000 */
[----:B------:R-:W-:Y:S02]  /*42d0*/  HADD2.F32 R158, -RZ, R158.H0_H0 ;  /* 0x2000009eff9e7230 */ /* 0x000fe40000004100 */
[----:B------:R-:W-:Y:S01]  /*42e0*/  FMUL.FTZ R94, R42, R159 ;  /* 0x0000009f2a5e7220 */ /* 0x000fe20000410000 */
[-C--:B------:R-:W-:Y:S01]  /*42f0*/  FFMA.FTZ R93, R40, R86.reuse, -R93 ;  /* 0x00000056285d7223 */ /* 0x080fe2000001085d */
[----:B------:R-:W-:Y:S01]  /*4300*/  FFMA.FTZ R92, R83, R86, R92 ;  /* 0x00000056535c7223 */ /* 0x000fe2000001005c */
[-C--:B------:R-:W-:Y:S01]  /*4310*/  FFMA.FTZ R87, R42, R158.reuse, -R87 ;  /* 0x0000009e2a577223 */ /* 0x080fe20000010857 */
[----:B------:R-:W-:-:S03]  /*4320*/  FFMA.FTZ R94, R85, R158, R94 ;  /* 0x0000009e555e7223 */ /* 0x000fc6000001005e */
[----:B------:R-:W-:Y:S02]  /*4330*/  F2FP.F16.F32.PACK_AB R40, R92, R93 ;  /* 0x0000005d5c28723e */ /* 0x000fe400000000ff */
[----:B------:R-:W-:-:S07]  /*4340*/  F2FP.F16.F32.PACK_AB R42, R94, R87 ;  /* 0x000000575e2a723e */ /* 0x000fce00000000ff */
.L_x_2331:
[----:B------:R-:W-:Y:S05]  /*4350*/  BSYNC B2 ;  /* 0x0000000000027941 */ /* 0x000fea0003800000 */
.L_x_2330:
[----:B--2---:R4:W-:Y:S02]  /*4360*/  STG.E.128 desc[UR60][R60.64+0x180], R40 ;  /* 0x000180283c007986 */ /* 0x0049e4000c101d3c */
.L_x_2317:
[----:B------:R-:W-:Y:S05]  /*4370*/  BSYNC B1 ;  /* 0x0000000000017941 */ /* 0x000fea0003800000 */
.L_x_2316:
        /* <DEDUP_REMOVED lines=11> */
[----:B------:R-:W-:Y:S01]  /*4430*/  SHF.R.U32.HI R83, RZ, 0x10, R79 ;  /* 0x00000010ff537819 */ /* 0x000fe2000001164f */
[----:B------:R-:W-:Y:S01]  /*4440*/  IMAD.MOV.U32 R60, RZ, RZ, R40 ;  /* 0x000000ffff3c7224 */ /* 0x000fe200078e0028 */
[--C-:B------:R-:W-:Y:S01]  /*4450*/  SHF.R.U64 R79, R80, 0x10, R81.reuse ;  /* 0x00000010504f7819 */ /* 0x100fe20000001251 */
[--C-:B------:R-:W-:Y:S01]  /*4460*/  HADD2.F32 R43, -RZ, R41.reuse.H1_H1 ;  /* 0x30000029ff2b7230 */ /* 0x100fe20000004100 */
[----:B------:R-:W-:Y:S01]  /*4470*/  SHF.R.U32.HI R82, RZ, 0x10, R81 ;  /* 0x00000010ff527819 */ /* 0x000fe20000011651 */
[----:B------:R-:W-:Y:S02]  /*4480*/  HADD2.F32 R40, -RZ, R41.H0_H0 ;  /* 0x20000029ff287230 */ /* 0x000fe40000004100 */
        /* <DEDUP_REMOVED lines=8> */
[----:B------:R-:W-:Y:S02]  /*4510*/  HADD2.F32 R80, -RZ, R83.H0_H0 ;  /* 0x20000053ff507230 */ /* 0x000fe40000004100 */
[----:B------:R-:W-:Y:S01]  /*4520*/  FMUL.FTZ R82, R61, R82 ;  /* 0x000000523d527220 */ /* 0x000fe20000410000 */
[-C--:B------:R-:W-:Y:S01]  /*4530*/  FFMA.FTZ R40, R40, R78.reuse, -R81 ;  /* 0x0000004e28287223 */ /* 0x080fe20000010851 */
[----:B------:R-:W-:Y:S01]  /*4540*/  FFMA.FTZ R81, R43, R78, R84 ;  /* 0x0000004e2b517223 */ /* 0x000fe20000010054 */
[-C--:B------:R-:W-:Y:S01]  /*4550*/  FFMA.FTZ R86, R61, R80.reuse, -R86 ;  /* 0x000000503d567223 */ /* 0x080fe20000010856 */
[----:B------:R-:W-:Y:S01]  /*4560*/  FFMA.FTZ R85, R41, R80, R82 ;  /* 0x0000005029557223 */ /* 0x000fe20000010052 */
[----:B------:R-:W-:-:S02]  /*4570*/  HADD2.F32 R61, -RZ, R157.H1_H1 ;  /* 0x3000009dff3d7230 */ /* 0x000fc40000004100 */
[----:B------:R-:W-:Y:S02]  /*4580*/  HADD2.F32 R78, -RZ, R156.H1_H1 ;  /* 0x3000009cff4e7230 */ /* 0x000fe40000004100 */
[----:B------:R-:W-:Y:S02]  /*4590*/  HADD2.F32 R41, -RZ, R60.H1_H1 ;  /* 0x3000003cff297230 */ /* 0x000fe40000004100 */
        /* <DEDUP_REMOVED lines=12> */
[----:B------:R-:W-:Y:S01]  /*4660*/  FFMA.FTZ R78, R43, R156, R78 ;  /* 0x0000009c2b4e7223 */ /* 0x000fe2000001004e */
[----:B------:R-:W-:-:S02]  /*4670*/  F2FP.F16.F32.PACK_AB R41, R81, R40 ;  /* 0x000000285129723e */ /* 0x000fc400000000ff */
[----:B------:R-:W-:Y:S02]  /*4680*/  F2FP.F16.F32.PACK_AB R43, R85, R86 ;  /* 0x00000056552b723e */ /* 0x000fe400000000ff */
[----:B------:R-:W-:Y:S02]  /*4690*/  F2FP.F16.F32.PACK_AB R40, R80, R79 ;  /* 0x0000004f5028723e */ /* 0x000fe400000000ff */
[----:B------:R-:W-:-:S07]  /*46a0*/  F2FP.F16.F32.PACK_AB R42, R78, R83 ;  /* 0x000000534e2a723e */ /* 0x000fce00000000ff */
.L_x_2337:
[----:B------:R-:W-:Y:S05]  /*46b0*/  BSYNC B3 ;  /* 0x0000000000037941 */ /* 0x000fea0003800000 */
.L_x_2336:
[----:B--2---:R1:W-:Y:S02]  /*46c0*/  STG.E.128 desc[UR60][R54.64], R40 ;  /* 0x0000002836007986 */ /* 0x0043e4000c101d3c */
.L_x_2335:
[----:B------:R-:W-:Y:S05]  /*46d0*/  BSYNC B2 ;  /* 0x0000000000027941 */ /* 0x000fea0003800000 */
.L_x_2334:
        /* <DEDUP_REMOVED lines=13> */
[----:B------:R-:W-:Y:S01]  /*47b0*/  MOV R60, R42 ;  /* 0x0000002a003c7202 */ /* 0x000fe20000000f00 */
[----:B------:R-:W-:Y:S01]  /*47c0*/  HADD2.F32 R42, -RZ, R41.H1_H1 ;  /* 0x30000029ff2a7230 */ /* 0x000fe20000004100 */
[----:B------:R-:W-:Y:S01]  /*47d0*/  SHF.R.U32.HI R78, RZ, 0x10, R77 ;  /* 0x00000010ff4e7819 */ /* 0x000fe2000001164d */
[----:B------:R-:W-:Y:S02]  /*47e0*/  HADD2.F32 R75, -RZ, R75.H0_H0 ;  /* 0x2000004bff4b7230 */ /* 0x000fe40000004100 */
[----:B------:R-:W-:-:S02]  /*47f0*/  HADD2.F32 R41, -RZ, R41.H0_H0 ;  /* 0x20000029ff297230 */ /* 0x000fc40000004100 */
[----:B------:R-:W-:Y:S02]  /*4800*/  HADD2.F32 R78, -RZ, R78.H0_H0 ;  /* 0x2000004eff4e7230 */ /* 0x000fe40000004100 */
[CC--:B------:R-:W-:Y:S01]  /*4810*/  FMUL.FTZ R80, R42.reuse, R75.reuse ;  /* 0x0000004b2a507220 */ /* 0x0c0fe20000410000 */
[----:B------:R-:W-:Y:S02]  /*4820*/  HADD2.F32 R76, -RZ, R79.H0_H0 ;  /* 0x2000004fff4c7230 */ /* 0x000fe40000004100 */
[C---:B------:R-:W-:Y:S01]  /*4830*/  FMUL.FTZ R75, R41.reuse, R75 ;  /* 0x0000004b294b7220 */ /* 0x040fe20000410000 */
[----:B------:R-:W-:Y:S01]  /*4840*/  FFMA.FTZ R80, R41, R74, -R80 ;  /* 0x0000004a29507223 */ /* 0x000fe20000010850 */
[----:B------:R-:W-:Y:S02]  /*4850*/  FMUL.FTZ R82, R61, R78 ;  /* 0x0000004e3d527220 */ /* 0x000fe40000410000 */
[----:B------:R-:W-:Y:S01]  /*4860*/  FFMA.FTZ R77, R42, R74, R75 ;  /* 0x0000004a2a4d7223 */ /* 0x000fe2000001004b */
        /* <DEDUP_REMOVED lines=23> */
.L_x_2341:
[----:B------:R-:W-:Y:S05]  /*49e0*/  BSYNC B3 ;  /* 0x0000000000037941 */ /* 0x000fea0003800000 */
.L_x_2340:
[----:B--2---:R1:W-:Y:S02]  /*49f0*/  STG.E.128 desc[UR60][R54.64+0x80], R40 ;  /* 0x0000802836007986 */ /* 0x0043e4000c101d3c */
.L_x_2339:
[----:B------:R-:W-:Y:S05]  /*4a00*/  BSYNC B2 ;  /* 0x0000000000027941 */ /* 0x000fea0003800000 */
.L_x_2338:
        /* <DEDUP_REMOVED lines=48> */
.L_x_2345:
[----:B------:R-:W-:Y:S05]  /*4d10*/  BSYNC B3 ;  /* 0x0000000000037941 */ /* 0x000fea0003800000 */
.L_x_2344:
[----:B--2---:R1:W-:Y:S02]  /*4d20*/  STG.E.128 desc[UR60][R54.64+0x100], R40 ;  /* 0x0001002836007986 */ /* 0x0043e4000c101d3c */
.L_x_2343:
[----:B------:R-:W-:Y:S05]  /*4d30*/  BSYNC B2 ;  /* 0x0000000000027941 */ /* 0x000fea0003800000 */
.L_x_2342:
        /* <DEDUP_REMOVED lines=47> */
.L_x_2347:
[----:B------:R-:W-:Y:S05]  /*5030*/  BSYNC B2 ;  /* 0x0000000000027941 */ /* 0x000fea0003800000 */
.L_x_2346:
[----:B--2---:R1:W-:Y:S02]  /*5040*/  STG.E.128 desc[UR60][R54.64+0x180], R40 ;  /* 0x0001802836007986 */ /* 0x0043e4000c101d3c */
.L_x_2333:
[----:B------:R-:W-:Y:S05]  /*5050*/  BSYNC B1 ;  /* 0x0000000000017941 */ /* 0x000fea0003800000 */
.L_x_2332:
        /* <DEDUP_REMOVED lines=9> */
[----:B--2---:R-:W-:Y:S01]  /*50f0*/  HADD2.F32 R55, -RZ, R43.H1_H1 ;  /* 0x3000002bff377230 */ /* 0x004fe20000004100 */
[----:B------:R-:W-:Y:S01]  /*5100*/  MOV R54, R42 ;  /* 0x0000002a00367202 */ /* 0x000fe20000000f00 */
[----:B------:R-:W-:Y:S01]  /*5110*/  HADD2.F32 R42, -RZ, R41.H1_H1 ;  /* 0x30000029ff2a7230 */ /* 0x000fe20000004100 */
[----:B------:R-:W-:Y:S01]  /*5120*/  SHF.R.U64 R60, R62, 0x10, R63 ;  /* 0x000000103e3c7819 */ /* 0x000fe2000000123f */
[----:B------:R-:W-:Y:S01]  /*5130*/  HADD2.F32 R61, -RZ, R61.H0_H0 ;  /* 0x2000003dff3d7230 */ /* 0x000fe20000004100 */
[----:B------:R-:W-:Y:S01]  /*5140*/  SHF.R.U32.HI R64, RZ, 0x10, R65 ;  /* 0x00000010ff407819 */ /* 0x000fe20000011641 */
[----:B------:R-:W-:Y:S01]  /*5150*/  HADD2.F32 R41, -RZ, R41.H0_H0 ;  /* 0x20000029ff297230 */ /* 0x000fe20000004100 */
[----:B------:R-:W-:Y:S01]  /*5160*/  SHF.R.U32.HI R62, RZ, 0x10, R63 ;  /* 0x00000010ff3e7819 */ /* 0x000fe2000001163f */
        /* <DEDUP_REMOVED lines=8> */
[-C--:B------:R-:W-:Y:S01]  /*51f0*/  FMUL.FTZ R68, R55, R64.reuse ;  /* 0x0000004037447220 */ /* 0x080fe20000410000 */
[--C-:B------:R-:W-:Y:S02]  /*5200*/  HADD2.F32 R60, -RZ, R137.reuse.H0_H0 ;  /* 0x20000089ff3c7230 */ /* 0x100fe40000004100 */
[----:B------:R-:W-:Y:S01]  /*5210*/  FMUL.FTZ R64, R43, R64 ;  /* 0x000000402b407220 */ /* 0x000fe20000410000 */
[----:B------:R-:W-:-:S02]  /*5220*/  HADD2.F32 R137, -RZ, R137.H1_H1 ;  /* 0x30000089ff897230 */ /* 0x000fc40000004100 */
[-C--:B------:R-:W-:Y:S01]  /*5230*/  FFMA.FTZ R68, R43, R62.reuse, -R68 ;  /* 0x0000003e2b447223 */ /* 0x080fe20000010844 */
[----:B------:R-:W-:Y:S02]  /*5240*/  HADD2.F32 R41, -RZ, R40.H1_H1 ;  /* 0x30000028ff297230 */ /* 0x000fe40000004100 */
[----:B------:R-:W-:Y:S01]  /*5250*/  FFMA.FTZ R67, R55, R62, R64 ;  /* 0x0000003e37437223 */ /* 0x000fe20000010040 */
[----:B------:R-:W-:Y:S02]  /*5260*/  HADD2.F32 R42, -RZ, R54.H1_H1 ;  /* 0x30000036ff2a7230 */ /* 0x000fe40000004100 */
[----:B------:R-:W-:Y:S02]  /*5270*/  HADD2.F32 R40, -RZ, R40.H0_H0 ;  /* 0x20000028ff287230 */ /* 0x000fe40000004100 */
[----:B------:R-:W-:Y:S01]  /*5280*/  FMUL.FTZ R61, R41, R60 ;  /* 0x0000003c293d7220 */ /* 0x000fe20000410000 */
[----:B------:R-:W-:Y:S02]  /*5290*/  HADD2.F32 R54, -RZ, R54.H0_H0 ;  /* 0x20000036ff367230 */ /* 0x000fe40000004100 */
[----:B------:R-:W-:Y:S01]  /*52a0*/  FMUL.FTZ R65, R42, R137 ;  /* 0x000000892a417220 */ /* 0x000fe20000410000 */
[----:B------:R-:W-:-:S02]  /*52b0*/  HADD2.F32 R43, -RZ, R136.H0_H0 ;  /* 0x20000088ff2b7230 */ /* 0x000fc40000004100 */
[----:B------:R-:W-:Y:S01]  /*52c0*/  FMUL.FTZ R60, R40, R60 ;  /* 0x0000003c283c7220 */ /* 0x000fe20000410000 */
[----:B------:R-:W-:Y:S02]  /*52d0*/  HADD2.F32 R55, -RZ, R136.H1_H1 ;  /* 0x30000088ff377230 */ /* 0x000fe40000004100 */
[----:B------:R-:W-:Y:S01]  /*52e0*/  FMUL.FTZ R137, R54, R137 ;  /* 0x0000008936897220 */ /* 0x000fe20000410000 */
[-C--:B------:R-:W-:Y:S01]  /*52f0*/  FFMA.FTZ R61, R40, R43.reuse, -R61 ;  /* 0x0000002b283d7223 */ /* 0x080fe2000001083d */
[----:B------:R-:W-:Y:S01]  /*5300*/  FFMA.FTZ R60, R41, R43, R60 ;  /* 0x0000002b293c7223 */ /* 0x000fe2000001003c */
[-C--:B------:R-:W-:Y:S01]  /*5310*/  FFMA.FTZ R65, R54, R55.reuse, -R65 ;  /* 0x0000003736417223 */ /* 0x080fe20000010841 */
[----:B------:R-:W-:Y:S01]  /*5320*/  FFMA.FTZ R42, R42, R55, R137 ;  /* 0x000000372a2a7223 */ /* 0x000fe20000010089 */
[----:B------:R-:W-:Y:S02]  /*5330*/  F2FP.F16.F32.PACK_AB R41, R63, R66 ;  /* 0x000000423f29723e */ /* 0x000fe400000000ff */
[----:B------:R-:W-:-:S02]  /*5340*/  F2FP.F16.F32.PACK_AB R43, R67, R68 ;  /* 0x00000044432b723e */ /* 0x000fc400000000ff */
[----:B------:R-:W-:Y:S02]  /*5350*/  F2FP.F16.F32.PACK_AB R40, R60, R61 ;  /* 0x0000003d3c28723e */ /* 0x000fe400000000ff */
[----:B------:R-:W-:-:S07]  /*5360*/  F2FP.F16.F32.PACK_AB R42, R42, R65 ;  /* 0x000000412a2a723e */ /* 0x000fce00000000ff */
.L_x_2352:
[----:B------:R-:W-:Y:S05]  /*5370*/  BSYNC B2 ;  /* 0x0000000000027941 */ /* 0x000fea0003800000 */
.L_x_2351:
[----:B--2---:R1:W-:Y:S02]  /*5380*/  STG.E.128 desc[UR60][R52.64], R40 ;  /* 0x0000002834007986 */ /* 0x0043e4000c101d3c */
.L_x_2350:
[----:B------:R-:W-:Y:S05]  /*5390*/  BSYNC B1 ;  /* 0x0000000000017941 */ /* 0x000fea0003800000 */
.L_x_2349:
        /* <DEDUP_REMOVED lines=48> */
.L_x_2356:
[----:B------:R-:W-:Y:S05]  /*56a0*/  BSYNC B2 ;  /* 0x0000000000027941 */ /* 0x000fea0003800000 */
.L_x_2355:
[----:B--2---:R1:W-:Y:S02]  /*56b0*/  STG.E.128 desc[UR60][R52.64+0x80], R40 ;  /* 0x0000802834007986 */ /* 0x0043e4000c101d3c */
.L_x_2354:
[----:B------:R-:W-:Y:S05]  /*56c0*/  BSYNC B1 ;  /* 0x0000000000017941 */ /* 0x000fea0003800000 */
.L_x_2353:
        /* <DEDUP_REMOVED lines=10> */
[----:B--2---:R-:W-:Y:S01]  /*5770*/  IMAD.MOV.U32 R48, RZ, RZ, R42 ;  /* 0x000000ffff307224 */ /* 0x004fe200078e002a */
[----:B------:R-:W-:Y:S01]  /*5780*/  SHF.R.U32.HI R56, RZ, 0x10, R49 ;  /* 0x00000010ff387819 */ /* 0x000fe20000011631 */
[----:B------:R-:W-:Y:S02]  /*5790*/  HADD2.F32 R42, -RZ, R41.H1_H1 ;  /* 0x30000029ff2a7230 */ /* 0x000fe40000004100 */
[----:B------:R-:W-:Y:S02]  /*57a0*/  HADD2.F32 R51, -RZ, R51.H0_H0 ;  /* 0x20000033ff337230 */ /* 0x000fe40000004100 */
[----:B------:R-:W-:-:S02]  /*57b0*/  HADD2.F32 R41, -RZ, R41.H0_H0 ;  /* 0x20000029ff297230 */ /* 0x000fc40000004100 */
[----:B------:R-:W-:Y:S02]  /*57c0*/  HADD2.F32 R50, -RZ, R50.H0_H0 ;  /* 0x20000032ff327230 */ /* 0x000fe40000004100 */
[CC--:B------:R-:W-:Y:S01]  /*57d0*/  FMUL.FTZ R58, R42.reuse, R51.reuse ;  /* 0x000000332a3a7220 */ /* 0x0c0fe20000410000 */
[----:B------:R-:W-:Y:S02]  /*57e0*/  HADD2.F32 R56, -RZ, R56.H0_H0 ;  /* 0x20000038ff387230 */ /* 0x000fe40000004100 */
[C---:B------:R-:W-:Y:S01]  /*57f0*/  FMUL.FTZ R51, R41.reuse, R51 ;  /* 0x0000003329337220 */ /* 0x040fe20000410000 */
[--C-:B------:R-:W-:Y:S02]  /*5800*/  HADD2.F32 R49, -RZ, R43.reuse.H1_H1 ;  /* 0x3000002bff317230 */ /* 0x100fe40000004100 */
[-C--:B------:R-:W-:Y:S01]  /*5810*/  FFMA.FTZ R58, R41, R50.reuse, -R58 ;  /* 0x00000032293a7223 */ /* 0x080fe2000001083a */
[----:B------:R-:W-:Y:S02]  /*5820*/  HADD2.F32 R43, -RZ, R43.H0_H0 ;  /* 0x2000002bff2b7230 */ /* 0x000fe40000004100 */
[----:B------:R-:W-:Y:S01]  /*5830*/  FFMA.FTZ R55, R42, R50, R51 ;  /* 0x000000322a377223 */ /* 0x000fe20000010033 */
[----:B------:R-:W-:-:S02]  /*5840*/  HADD2.F32 R54, -RZ, R54.H0_H0 ;  /* 0x20000036ff367230 */ /* 0x000fc40000004100 */
[-C--:B------:R-:W-:Y:S01]  /*5850*/  FMUL.FTZ R60, R49, R56.reuse ;  /* 0x00000038313c7220 */ /* 0x080fe20000410000 */
[--C-:B------:R-:W-:Y:S02]  /*5860*/  HADD2.F32 R50, -RZ, R91.reuse.H0_H0 ;  /* 0x2000005bff327230 */ /* 0x100fe40000004100 */
[C---:B------:R-:W-:Y:S01]  /*5870*/  FMUL.FTZ R56, R43.reuse, R56 ;  /* 0x000000382b387220 */ /* 0x040fe20000410000 */
[----:B------:R-:W-:Y:S02]  /*5880*/  HADD2.F32 R91, -RZ, R91.H1_H1 ;  /* 0x3000005bff5b7230 */ /* 0x000fe40000004100 */
[-C--:B------:R-:W-:Y:S01]  /*5890*/  FFMA.FTZ R60, R43, R54.reuse, -R60 ;  /* 0x000000362b3c7223 */ /* 0x080fe2000001083c */
[----:B------:R-:W-:Y:S02]  /*58a0*/  HADD2.F32 R41, -RZ, R40.H1_H1 ;  /* 0x30000028ff297230 */ /* 0x000fe40000004100 */
[----:B------:R-:W-:Y:S01]  /*58b0*/  FFMA.FTZ R59, R49, R54, R56 ;  /* 0x00000036313b7223 */ /* 0x000fe20000010038 */
[----:B------:R-:W-:-:S02]  /*58c0*/  HADD2.F32 R42, -RZ, R48.H1_H1 ;  /* 0x30000030ff2a7230 */ /* 0x000fc40000004100 */
[----:B------:R-:W-:Y:S02]  /*58d0*/  HADD2.F32 R40, -RZ, R40.H0_H0 ;  /* 0x20000028ff287230 */ /* 0x000fe40000004100 */
        /* <DEDUP_REMOVED lines=15> */
.L_x_2360:
[----:B------:R-:W-:Y:S05]  /*59d0*/  BSYNC B2 ;  /* 0x0000000000027941 */ /* 0x000fea0003800000 */
.L_x_2359:
[----:B--2---:R1:W-:Y:S02]  /*59e0*/  STG.E.128 desc[UR60][R52.64+0x100], R40 ;  /* 0x0001002834007986 */ /* 0x0043e4000c101d3c */
.L_x_2358:
[----:B------:R-:W-:Y:S05]  /*59f0*/  BSYNC B1 ;  /* 0x0000000000017941 */ /* 0x000fea0003800000 */
.L_x_2357:
[----:B------:R-:W-:-:S13]  /*5a00*/  ISETP.NE.AND P3, PT, R8, RZ, PT ;  /* 0x000000ff0800720c */ /* 0x000fda0003f65270 */
        /* <DEDUP_REMOVED lines=9> */
[----:B------:R-:W-:Y:S01]  /*5aa0*/  SHF.R.U32.HI R50, RZ, 0x10, R47 ;  /* 0x00000010ff327819 */ /* 0x000fe2000001162f */
[----:B------:R-:W-:Y:S01]  /*5ab0*/  HADD2.F32 R48, -RZ, R48.H0_H0 ;  /* 0x20000030ff307230 */ /* 0x000fe20000004100 */
[----:B--2---:R-:W-:Y:S01]  /*5ac0*/  MOV R44, R42 ;  /* 0x0000002a002c7202 */ /* 0x004fe20000000f00 */
        /* <DEDUP_REMOVED lines=34> */
.L_x_2362:
[----:B------:R-:W-:Y:S05]  /*5cf0*/  BSYNC B1 ;  /* 0x0000000000017941 */ /* 0x000fea0003800000 */
.L_x_2361:
[----:B--2---:R1:W-:Y:S01]  /*5d00*/  STG.E.128 desc[UR60][R52.64+0x180], R40 ;  /* 0x0001802834007986 */ /* 0x0043e2000c101d3c */
[----:B------:R-:W-:Y:S05]  /*5d10*/  BRA `(.L_x_2348) ;  /* 0x0000003c00f47947 */ /* 0x000fea0003800000 */
.L_x_2306:
        /* <DEDUP_REMOVED lines=32> */
[----:B------:R0:W5:Y:S04]  /*5f20*/  @!P4 LDG.E.128 R40, desc[UR60][R56.64+0x80] ;  /* 0x0000803c3828c981 */ /* 0x000168000c1e1d00 */
[----:B------:R0:W5:Y:S04]  /*5f30*/  @!P3 LDG.E.128 R44, desc[UR60][R56.64] ;  /* 0x0000003c382cb981 */ /* 0x000168000c1e1d00 */
[----:B------:R0:W5:Y:S04]  /*5f40*/  @!P3 LDG.E.128 R52, desc[UR60][R60.64] ;  /* 0x0000003c3c34b981 */ /* 0x000168000c1e1d00 */
[----:B------:R0:W5:Y:S02]  /*5f50*/  @!P4 LDG.E.128 R48, desc[UR60][R60.64+0x80] ;  /* 0x0000803c3c30c981 */ /* 0x000164000c1e1d00 */
.L_x_2364:
[----:B------:R-:W-:Y:S05]  /*5f60*/  BSYNC B1 ;  /* 0x0000000000017941 */ /* 0x000fea0003800000 */
.L_x_2363:
[----:B0----5:R-:W-:Y:S01]  /*5f70*/  MOV R56, R42 ;  /* 0x0000002a00387202 */ /* 0x021fe20000000f00 */
[----:B------:R-:W-:Y:S01]  /*5f80*/  IMAD.MOV.U32 R57, RZ, RZ, R43 ;  /* 0x000000ffff397224 */ /* 0x000fe200078e002b */
[----:B------:R-:W-:Y:S01]  /*5f90*/  ISETP.GE.AND P3, PT, R218, R3, PT ;  /* 0x00000003da00720c */ /* 0x000fe20003f66270 */
[----:B------:R-:W-:Y:S01]  /*5fa0*/  IMAD.MOV.U32 R60, RZ, RZ, R40 ;  /* 0x000000ffff3c7224 */ /* 0x000fe200078e0028 */
[----:B------:R-:W-:Y:S01]  /*5fb0*/  PRMT R174, R174, 0x5410, R56 ;  /* 0x00005410aeae7816 */ /* 0x000fe20000000038 */
[----:B------:R-:W-:Y:S01]  /*5fc0*/  BSSY B1, `(.L_x_2365) ;  /* 0x000003c000017945 */ /* 0x000fe20003800000 */
[----:B------:R-:W-:Y:S02]  /*5fd0*/  MOV R56, R41 ;  /* 0x0000002900387202 */ /* 0x000fe40000000f00 */
[----:B------:R-:W-:Y:S02]  /*5fe0*/  CS2R R62, SRZ ;  /* 0x00000000003e7805 */ /* 0x000fe4000001ff00 */
        /* <DEDUP_REMOVED lines=12> */
[----:B------:R-:W-:Y:S01]  /*60b0*/  CS2R R70, SRZ ;  /* 0x0000000000467805 */ /* 0x000fe2000001ff00 */
[----:B------:R-:W-:Y:S01]  /*60c0*/  IMAD.MOV.U32 R60, RZ, RZ, R48 ;  /* 0x000000ffff3c7224 */ /* 0x000fe200078e0030 */
[----:B------:R-:W-:-:S02]  /*60d0*/  PRMT R158, R57, 0x7610, R158 ;  /* 0x00007610399e7816 */ /* 0x000fc4000000009e */
[----:B------:R-:W-:Y:S02]  /*60e0*/  CS2R R68, SRZ ;  /* 0x0000000000447805 */ /* 0x000fe4000001ff00 */
[----:B------:R-:W-:Y:S02]  /*60f0*/  MOV R57, R51 ;  /* 0x0000003300397202 */ /* 0x000fe40000000f00 */
        /* <DEDUP_REMOVED lines=8> */
[----:B------:R-:W-:-:S02]  /*6180*/  PRMT R179, R179, 0x5410, R57 ;  /* 0x00005410b3b37816 */ /* 0x000fc40000000039 */
[----:B------:R-:W-:Y:S02]  /*6190*/  MOV R57, R53 ;  /* 0x0000003500397202 */ /* 0x000fe40000000f00 */
[----:B------:R-:W-:Y:S02]  /*61a0*/  PRMT R166, R56, 0x7610, R166 ;  /* 0x0000761038a67816 */ /* 0x000fe400000000a6 */
[----:B------:R-:W-:Y:S02]  /*61b0*/  PRMT R180, R60, 0x7610, R180 ;  /* 0x000076103cb47816 */ /* 0x000fe400000000b4 */
[----:B------:R-:W-:Y:S02]  /*61c0*/  CS2R R60, SRZ ;  /* 0x00000000003c7805 */ /* 0x000fe4000001ff00 */
[----:B------:R-:W-:Y:S02]  /*61d0*/  PRMT R159, R57, 0x7610, R159 ;  /* 0x00007610399f7816 */ /* 0x000fe4000000009f */
        /* <DEDUP_REMOVED lines=14> */
[----:B------:R-:W-:Y:S02]  /*62c0*/  LEA R72, P4, R58, UR4, 0x1 ;  /* 0x000000043a487c11 */ /* 0x000fe4000f8808ff */
        /* <DEDUP_REMOVED lines=11> */
.L_x_2366:
[----:B------:R-:W-:Y:S05]  /*6380*/  BSYNC B1 ;  /* 0x0000000000017941 */ /* 0x000fea0003800000 */
.L_x_2365:
        /* <DEDUP_REMOVED lines=14> */
[----:B------:R-:W-:Y:S02]  /*6470*/  ULDC.64 UR6, c[0x0][0x3e0] ;  /* 0x0000f80000067ab9 */ /* 0x000fe40000000a00 */
        /* <DEDUP_REMOVED lines=17> */
.L_x_2368:
[----:B------:R-:W-:Y:S05]  /*6590*/  BSYNC B1 ;  /* 0x0000000000017941 */ /* 0x000fea0003800000 */
.L_x_2367:
[----:B------:R-:W2:Y:S01]  /*65a0*/  LDL R0, [R1+0x60] ;  /* 0x0000600001007983 */ /* 0x000ea20000100800 */
[----:B0-----:R-:W-:Y:S01]  /*65b0*/  IMAD.MOV.U32 R89, RZ, RZ, R57 ;  /* 0x000000ffff597224 */ /* 0x001fe200078e0039 */
[----:B------:R-:W-:Y:S01]  /*65c0*/  MOV R88, R56 ;  /* 0x0000003800587202 */ /* 0x000fe20000000f00 */
[----:B------:R-:W-:Y:S01]  /*65d0*/  IMAD.MOV.U32 R90, RZ, RZ, R62 ;  /* 0x000000ffff5a7224 */ /* 0x000fe200078e003e */
[----:B------:R-:W-:Y:S02]  /*65e0*/  PRMT R169, R169, 0x5410, R93 ;  /* 0x00005410a9a97816 */ /* 0x000fe4000000005d */
[----:B------:R-:W-:Y:S01]  /*65f0*/  PRMT R168, R89, 0x5410, R88 ;  /* 0x0000541059a87816 */ /* 0x000fe20000000058 */
[----:B------:R-:W-:Y:S01]  /*6600*/  IMAD.MOV.U32 R88, RZ, RZ, R60 ;  /* 0x000000ffff587224 */ /* 0x000fe200078e003c */
[----:B------:R-:W-:Y:S01]  /*6610*/  PRMT R170, R90, 0x7610, R170 ;  /* 0x000076105aaa7816 */ /* 0x000fe200000000aa */
[----:B------:R-:W-:Y:S01]  /*6620*/  IMAD.MOV.U32 R89, RZ, RZ, R61 ;  /* 0x000000ffff597224 */ /* 0x000fe200078e003d */
[----:B------:R-:W-:-:S04]  /*6630*/  MOV R90, R66 ;  /* 0x00000042005a7202 */ /* 0x000fc80000000f00 */
        /* <DEDUP_REMOVED lines=8> */
[----:B-----5:R-:W-:Y:S01]  /*66c0*/  IMAD.MOV.U32 R90, RZ, RZ, R74 ;  /* 0x000000ffff5a7224 */ /* 0x020fe200078e004a */
        /* <DEDUP_REMOVED lines=8> */
[----:B------:R-:W-:Y:S02]  /*6750*/  MOV R88, R77 ;  /* 0x0000004d00587202 */ /* 0x000fe40000000f00 */
[----:B------:R-:W-:Y:S01]  /*6760*/  PRMT R152, R90, 0x7610, R152 ;  /* 0x000076105a987816 */ /* 0x000fe20000000098 */
[----:B------:R-:W-:Y:S01]  /*6770*/  IMAD.MOV.U32 R90, RZ, RZ, R79 ;  /* 0x000000ffff5a7224 */ /* 0x000fe200078e004f */
[----:B------:R-:W-:Y:S01]  /*6780*/  PRMT R153, R89, 0x5410, R88 ;  /* 0x0000541059997816 */ /* 0x000fe20000000058 */
[----:B------:R-:W-:Y:S01]  /*6790*/  IMAD.MOV.U32 R89, RZ, RZ, R83 ;  /* 0x000000ffff597224 */ /* 0x000fe200078e0053 */
[----:B------:R-:W-:Y:S02]  /*67a0*/  MOV R88, R80 ;  /* 0x0000005000587202 */ /* 0x000fe40000000f00 */
        /* <DEDUP_REMOVED lines=27> */
.L_x_2369:
[----:B------:R-:W-:Y:S01]  /*6960*/  LEA R0, R17, R16, 0x3 ;  /* 0x0000001011007211 */ /* 0x000fe200078e18ff */
[----:B------:R-:W0:Y:S01]  /*6970*/  LDC R145, c[0x0][0x2e4] ;  /* 0x0000b900ff917b82 */ /* 0x000e220000000800 */
[----:B------:R-:W-:Y:S01]  /*6980*/  SHF.L.U32 R115, R221, 0x1f, RZ ;  /* 0x0000001fdd737819 */ /* 0x000fe200000006ff */
[----:B------:R-:W-:Y:S03]  /*6990*/  BSSY B1, `(.L_x_2370) ;  /* 0x0000004000017945 */ /* 0x000fe60003800000 */
[----:B------:R-:W1:Y:S03]  /*69a0*/  SYNCS.PHASECHK.TRANS64.TRYWAIT P6, [R0+URZ+0x38890], R115 ;  /* 0x03889073000075a7 */ /* 0x000e6600080c017f */
[----:B------:R-:W2:Y:S01]  /*69b0*/  LDC.64 R120, c[0x0][0x2f0] ;  /* 0x0000bc00ff787b82 */ /* 0x000ea20000000a00 */
[----:B-1----:R-:W-:Y:S05]  /*69c0*/  @!P6 BRA `(.L_x_2371) ;  /* 0x0000027400d0e947 */ /* 0x002fea0003800000 */
.L_x_2686:
[----:B------:R-:W-:Y:S05]  /*69d0*/  BSYNC B1 ;  /* 0x0000000000017941 */ /* 0x000fea0003800000 */
.L_x_2370:
[----:B------:R-:W-:Y:S01]  /*69e0*/  BSSY B1, `(.L_x_2372) ;  /* 0x00000fd000017945 */ /* 0x000fe20003800000 */
[----:B0-----:R-:W-:Y:S02]  /*69f0*/  IMAD.IADD R146, R145, 0x1, -R117 ;  /* 0x0000000191927824 */ /* 0x001fe400078e0a75 */
[----:B------:R-:W-:Y:S01]  /*6a00*/  IMAD.MOV.U32 R123, RZ, RZ, R92 ;  /* 0x000000ffff7b7224 */ /* 0x000fe200078e005c */
[----:B------:R-:W-:Y:S06]  /*6a10*/  @P5 BRA `(.L_x_2373) ;  /* 0x0000000c00e45947 */ /* 0x000fec0003800000 */
[----:B------:R-:W-:Y:S01]  /*6a20*/  ISETP.NE.AND P5, PT, R26, RZ, PT ;  /* 0x000000ff1a00720c */ /* 0x000fe20003fa5270 */
[-C--:B--2---:R-:W-:Y:S01]  /*6a30*/  IMAD R88, R19, R120.reuse, RZ ;  /* 0x0000007813587224 */ /* 0x084fe200078e02ff */
[----:B------:R-:W-:Y:S01]  /*6a40*/  BSSY B2, `(.L_x_2374) ;  /* 0x000007d000027945 */ /* 0x000fe20003800000 */
[----:B------:R-:W-:-:S04]  /*6a50*/  IMAD.WIDE.U32 R134, R18, R120, R122 ;  /* 0x0000007812867225 */ /* 0x000fc800078e007a */
[----:B------:R-:W-:-:S05]  /*6a60*/  IMAD R89, R18, R121, R88 ;  /* 0x0000007912597224 */ /* 0x000fca00078e0258 */
[----:B------:R-:W-:Y:S01]  /*6a70*/  IADD3 R156, R89, R135, RZ ;  /* 0x00000087599c7210 */ /* 0x000fe20007ffe0ff */
[----:B------:R-:W-:Y:S06]  /*6a80*/  @!P5 BRA `(.L_x_2375) ;  /* 0x0000000400e0d947 */ /* 0x000fec0003800000 */
        /* <DEDUP_REMOVED lines=11> */
[----:B------:R-:W-:Y:S02]  /*6b40*/  @!P5 IADD3 R90, P1, P6, R38, R134, R89 ;  /* 0x00000086265ad210 */ /* 0x000fe40007e3e059 */
[----:B------:R-:W-:Y:S02]  /*6b50*/  LOP3.LUT R89, R89, 0x38, RZ, 0xc0, !PT ;  /* 0x0000003859597812 */ /* 0x000fe400078ec0ff */
[----:B------:R-:W-:Y:S02]  /*6b60*/  @!P5 IADD3.X R91, R37, R156, R91, P1, P6 ;  /* 0x0000009c255bd210 */ /* 0x000fe40000fec45b */
[----:B------:R-:W-:Y:S02]  /*6b70*/  LEA R136, P6, R92, R118, 0x1 ;  /* 0x000000765c887211 */ /* 0x000fe400078c08ff */
[----:B------:R-:W-:-:S02]  /*6b80*/  ISETP.NE.AND P1, PT, R94, RZ, PT ;  /* 0x000000ff5e00720c */ /* 0x000fc40003f25270 */
[----:B------:R-:W-:Y:S02]  /*6b90*/  LEA.HI.X R137, R92, R119, R93, 0x1, P6 ;  /* 0x000000775c897211 */ /* 0x000fe400030f0c5d */
[----:B------:R-:W-:-:S04]  /*6ba0*/  @!P5 LEA R138, P6, R90, R118, 0x1 ;  /* 0x000000765a8ad211 */ /* 0x000fc800078c08ff */
[----:B------:R-:W-:Y:S02]  /*6bb0*/  @!P5 LEA.HI.X R139, R90, R119, R91, 0x1, P6 ;  /* 0x000000775a8bd211 */ /* 0x000fe400030f0c5b */
[----:B------:R-:W-:Y:S02]  /*6bc0*/  SHF.R.S32.HI R91, RZ, 0x1f, R88 ;  /* 0x0000001fff5b7819 */ /* 0x000fe40000011458 */
[----:B------:R-:W-:Y:S02]  /*6bd0*/  ISETP.GE.AND P6, PT, R213, R116, PT ;  /* 0x00000074d500720c */ /* 0x000fe40003fc6270 */
[----:B------:R-:W-:Y:S02]  /*6be0*/  LEA.HI R91, R91, R88, RZ, 0x3 ;  /* 0x000000585b5b7211 */ /* 0x000fe400078f18ff */
[----:B------:R-:W-:Y:S02]  /*6bf0*/  LOP3.LUT R88, R89, 0x1c0, R234, 0xf8, !PT ;  /* 0x000001c059587812 */ /* 0x000fe400078ef8ea */
[----:B------:R-:W-:-:S02]  /*6c00*/  SHF.R.S32.HI R91, RZ, 0x3, R91 ;  /* 0x00000003ff5b7819 */ /* 0x000fc4000001145b */
[----:B------:R-:W-:-:S03]  /*6c10*/  LOP3.LUT R88, R88, R235, RZ, 0x3c, !PT ;  /* 0x000000eb58587212 */ /* 0x000fc600078e3cff */
[----:B------:R-:W-:-:S04]  /*6c20*/  IMAD R91, R91, 0x1400, R236 ;  /* 0x000014005b5b7824 */ /* 0x000fc800078e02ec */
[----:B------:R-:W-:Y:S02]  /*6c30*/  IMAD.IADD R88, R91, 0x1, R88 ;  /* 0x000000015b587824 */ /* 0x000fe400078e0258 */
[C---:B------:R-:W-:Y:S02]  /*6c40*/  IMAD R91, R17.reuse, 0x5000, R143 ;  /* 0x00005000115b7824 */ /* 0x040fe400078e028f */
[----:B------:R-:W-:-:S03]  /*6c50*/  IMAD R89, R17, 0x5000, R88 ;  /* 0x0000500011597824 */ /* 0x000fc600078e0258 */
[----:B------:R-:W-:Y:S01]  /*6c60*/  LEA R88, R91, R16, 0x1 ;  /* 0x000000105b587211 */ /* 0x000fe200078e08ff */
[----:B------:R-:W-:-:S05]  /*6c70*/  IMAD R92, R89, 0x2, R16 ;  /* 0x00000002595c7824 */ /* 0x000fca00078e0210 */
[----:B------:R-:W0:Y:S04]  /*6c80*/  LDS.128 R88, [R88+0x24400] ;  /* 0x0244000058587984 */ /* 0x000e280000000c00 */
[----:B------:R-:W2:Y:S01]  /*6c90*/  LDS.128 R92, [R92+0x24400] ;  /* 0x024400005c5c7984 */ /* 0x000ea20000000c00 */
[----:B------:R-:W-:Y:S05]  /*6ca0*/  @P6 BRA `(.L_x_2377) ;  /* 0x00000004004c6947 */ /* 0x000fea0003800000 */
[--C-:B------:R-:W-:Y:S01]  /*6cb0*/  SHF.R.U64 R44, R44, 0x10, R45.reuse ;  /* 0x000000102c2c7819 */ /* 0x100fe2000000122d */
[----:B--2---:R-:W-:Y:S01]  /*6cc0*/  HADD2.F32 R160, -RZ, R93.H1_H1 ;  /* 0x3000005dffa07230 */ /* 0x004fe20000004100 */
[----:B------:R-:W-:Y:S01]  /*6cd0*/  SHF.R.U32.HI R157, RZ, 0x10, R45 ;  /* 0x00000010ff9d7819 */ /* 0x000fe2000001162d */
[----:B------:R-:W-:Y:S01]  /*6ce0*/  HADD2.F32 R158, -RZ, R158.H0_H0 ;  /* 0x2000009eff9e7230 */ /* 0x000fe20000004100 */
[--C-:B------:R-:W-:Y:S02]  /*6cf0*/  SHF.R.U64 R45, R52, 0x10, R53.reuse ;  /* 0x00000010342d7819 */ /* 0x100fe40000001235 */
[----:B------:R-:W-:Y:S01]  /*6d00*/  SHF.R.U32.HI R52, RZ, 0x10, R53 ;  /* 0x00000010ff347819 */ /* 0x000fe20000011635 */
[----:B------:R-:W-:Y:S01]  /*6d10*/  HADD2.F32 R157, -RZ, R157.H0_H0 ;  /* 0x2000009dff9d7230 */ /* 0x000fe20000004100 */
[--C-:B------:R-:W-:Y:S01]  /*6d20*/  SHF.R.U64 R53, R54, 0x10, R55.reuse ;  /* 0x0000001036357819 */ /* 0x100fe20000001237 */
[----:B------:R-:W-:Y:S01]  /*6d30*/  HADD2.F32 R45, -RZ, R45.H0_H0 ;  /* 0x2000002dff2d7230 */ /* 0x000fe20000004100 */
[----:B------:R-:W-:Y:S01]  /*6d40*/  SHF.R.U32.HI R54, RZ, 0x10, R55 ;  /* 0x00000010ff367819 */ /* 0x000fe20000011637 */
[----:B------:R-:W-:Y:S01]  /*6d50*/  HADD2.F32 R55, -RZ, R159.H0_H0 ;  /* 0x2000009fff377230 */ /* 0x000fe20000004100 */
[--C-:B------:R-:W-:Y:S01]  /*6d60*/  SHF.R.U64 R46, R46, 0x10, R47.reuse ;  /* 0x000000102e2e7819 */ /* 0x100fe2000000122f */
[----:B------:R-:W-:Y:S01]  /*6d70*/  HADD2.F32 R159, -RZ, R93.H0_H0 ;  /* 0x2000005dff9f7230 */ /* 0x000fe20000004100 */
[----:B------:R-:W-:Y:S01]  /*6d80*/  SHF.R.U32.HI R47, RZ, 0x10, R47 ;  /* 0x00000010ff2f7819 */ /* 0x000fe2000001162f */
[----:B0-----:R-:W-:-:S02]  /*6d90*/  HADD2.F32 R93, -RZ, R89.H0_H0 ;  /* 0x20000059ff5d7230 */ /* 0x001fc40000004100 */
[----:B------:R-:W-:Y:S02]  /*6da0*/  HADD2.F32 R161, -RZ, R52.H0_H0 ;  /* 0x20000034ffa17230 */ /* 0x000fe40000004100 */
[-C--:B------:R-:W-:Y:S01]  /*6db0*/  FMUL.FTZ R162, R159, R55.reuse ;  /* 0x000000379fa27220 */ /* 0x080fe20000410000 */
[----:B------:R-:W-:Y:S02]  /*6dc0*/  HADD2.F32 R52, -RZ, R89.H1_H1 ;  /* 0x30000059ff347230 */ /* 0x000fe40000004100 */
[C---:B------:R-:W-:Y:S01]  /*6dd0*/  FMUL.FTZ R164, R93.reuse, R55 ;  /* 0x000000375da47220 */ /* 0x040fe20000410000 */
[----:B------:R-:W-:Y:S02]  /*6de0*/  HADD2.F32 R54, -RZ, R54.H0_H0 ;  /* 0x20000036ff367230 */ /* 0x000fe40000004100 */
[-C--:B------:R-:W-:Y:S01]  /*6df0*/  FMUL.FTZ R55, R160, R161.reuse ;  /* 0x000000a1a0377220 */ /* 0x080fe20000410000 */
[----:B------:R-:W-:Y:S01]  /*6e00*/  FFMA.FTZ R162, R93, R158, -R162 ;  /* 0x0000009e5da27223 */ /* 0x000fe200000108a2 */
[----:B------:R-:W-:Y:S01]  /*6e10*/  FMUL.FTZ R161, R52, R161 ;  /* 0x000000a134a17220 */ /* 0x000fe20000410000 */
[----:B------:R-:W-:-:S02]  /*6e20*/  HADD2.F32 R93, -RZ, R95.H0_H0 ;  /* 0x2000005fff5d7230 */ /* 0x000fc40000004100 */
[-C--:B------:R-:W-:Y:S01]  /*6e30*/  FFMA.FTZ R55, R52, R157.reuse, -R55 ;  /* 0x0000009d34377223 */ /* 0x080fe20000010837 */
[----:B------:R-:W-:Y:S02]  /*6e40*/  HADD2.F32 R52, -RZ, R166.H0_H0 ;  /* 0x200000a6ff347230 */ /* 0x000fe40000004100 */
[----:B------:R-:W-:Y:S01]  /*6e50*/  FFMA.FTZ R161, R160, R157, R161 ;  /* 0x0000009da0a17223 */ /* 0x000fe200000100a1 */
[----:B------:R-:W-:Y:S02]  /*6e60*/  HADD2.F32 R157, -RZ, R95.H1_H1 ;  /* 0x3000005fff9d7230 */ /* 0x000fe40000004100 */
[----:B------:R-:W-:Y:S01]  /*6e70*/  FFMA.FTZ R164, R159, R158, R164 ;  /* 0x0000009e9fa47223 */ /* 0x000fe200000100a4 */
[--C-:B------:R-:W-:Y:S02]  /*6e80*/  HADD2.F32 R95, -RZ, R91.reuse.H0_H0 ;  /* 0x2000005bff5f7230 */ /* 0x100fe40000004100 */
[----:B------:R-:W-:Y:S01]  /*6e90*/  FMUL.FTZ R158, R93, R52 ;  /* 0x000000345d9e7220 */ /* 0x000fe20000410000 */
[----:B------:R-:W-:Y:S01]  /*6ea0*/  HADD2.F32 R91, -RZ, R91.H1_H1 ;  /* 0x3000005bff5b7230 */ /* 0x000fe20000004100 */
[----:B------:R-:W-:Y:S01]  /*6eb0*/  F2FP.F16.F32.PACK_AB R55, R55, R162 ;  /* 0x000000a23737723e */ /* 0x000fe200000000ff */
[----:B------:R-:W-:-:S02]  /*6ec0*/  HADD2.F32 R89, -RZ, R163.H1_H1 ;  /* 0x300000a3ff597230 */ /* 0x000fc40000004100 */
[----:B------:R-:W-:Y:S01]  /*6ed0*/  FMUL.FTZ R166, R95, R52 ;  /* 0x000000345fa67220 */ /* 0x000fe20000410000 */
[----:B------:R-:W-:Y:S02]  /*6ee0*/  HADD2.F32 R160, -RZ, R47.H0_H0 ;  /* 0x2000002fffa07230 */ /* 0x000fe40000004100 */
[-C--:B------:R-:W-:Y:S01]  /*6ef0*/  FMUL.FTZ R52, R157, R54.reuse ;  /* 0x000000369d347220 */ /* 0x080fe20000410000 */
[----:B------:R-:W-:Y:S01]  /*6f00*/  FMUL.FTZ R54, R91, R54 ;  /* 0x000000365b367220 */ /* 0x000fe20000410000 */
[-C--:B------:R-:W-:Y:S01]  /*6f10*/  FFMA.FTZ R158, R95, R89.reuse, -R158 ;  /* 0x000000595f9e7223 */ /* 0x080fe2000001089e */
[----:B------:R-:W-:Y:S01]  /*6f20*/  FFMA.FTZ R166, R93, R89, R166 ;  /* 0x000000595da67223 */ /* 0x000fe200000100a6 */
[----:B------:R-:W-:Y:S02]  /*6f30*/  HADD2.F32 R47, -RZ, R180.H0_H0 ;  /* 0x200000b4ff2f7230 */ /* 0x000fe40000004100 */
[----:B------:R-:W-:Y:S01]  /*6f40*/  FFMA.FTZ R157, R157, R160, R54 ;  /* 0x000000a09d9d7223 */ /* 0x000fe20000010036 */
[----:B------:R-:W-:-:S02]  /*6f50*/  HADD2.F32 R89, -RZ, R92.H0_H0 ;  /* 0x2000005cff597230 */ /* 0x000fc40000004100 */
[----:B------:R-:W-:Y:S01]  /*6f60*/  FFMA.FTZ R91, R91, R160, -R52 ;  /* 0x000000a05b5b7223 */ /* 0x000fe20000010834 */
[----:B------:R-:W-:Y:S01]  /*6f70*/  HADD2.F32 R54, -RZ, R88.H0_H0 ;  /* 0x20000058ff367230 */ /* 0x000fe20000004100 */
[----:B------:R-:W-:Y:S01]  /*6f80*/  F2FP.F16.F32.PACK_AB R161, R161, R164 ;  /* 0x000000a4a1a1723e */ /* 0x000fe200000000ff */
[----:B------:R-:W-:Y:S02]  /*6f90*/  HADD2.F32 R92, -RZ, R92.H1_H1 ;  /* 0x3000005cff5c7230 */ /* 0x000fe40000004100 */
[-C--:B------:R-:W-:Y:S01]  /*6fa0*/  FMUL.FTZ R93, R89, R47.reuse ;  /* 0x0000002f595d7220 */ /* 0x080fe20000410000 */
[----:B------:R-:W-:Y:S01]  /*6fb0*/  HADD2.F32 R88, -RZ, R88.H1_H1 ;  /* 0x30000058ff587230 */ /* 0x000fe20000004100 */
[----:B------:R-:W-:Y:S01]  /*6fc0*/  F2FP.F16.F32.PACK_AB R157, R157, R166 ;  /* 0x000000a69d9d723e */ /* 0x000fe200000000ff */
[----:B------:R-:W-:Y:S02]  /*6fd0*/  HADD2.F32 R95, -RZ, R44.H0_H0 ;  /* 0x2000002cff5f7230 */ /* 0x000fe40000004100 */
[----:B------:R-:W-:Y:S01]  /*6fe0*/  FMUL.FTZ R44, R54, R47 ;  /* 0x0000002f362c7220 */ /* 0x000fe20000410000 */
[----:B------:R-:W-:-:S02]  /*6ff0*/  HADD2.F32 R52, -RZ, R179.H0_H0 ;  /* 0x200000b3ff347230 */ /* 0x000fc40000004100 */
[-C--:B------:R-:W-:Y:S01]  /*7000*/  FMUL.FTZ R47, R92, R45.reuse ;  /* 0x0000002d5c2f7220 */ /* 0x080fe20000410000 */
[C---:B------:R-:W-:Y:S01]  /*7010*/  FMUL.FTZ R45, R88.reuse, R45 ;  /* 0x0000002d582d7220 */ /* 0x040fe20000410000 */
[----:B------:R-:W-:Y:S01]  /*7020*/  HADD2.F32 R53, -RZ, R53.H0_H0 ;  /* 0x20000035ff357230 */ /* 0x000fe20000004100 */
[----:B------:R-:W-:Y:S01]  /*7030*/  F2FP.F16.F32.PACK_AB R91, R91, R158 ;  /* 0x0000009e5b5b723e */ /* 0x000fe200000000ff */
[-C--:B------:R-:W-:Y:S01]  /*7040*/  FFMA.FTZ R88, R88, R95.reuse, -R47 ;  /* 0x0000005f58587223 */ /* 0x080fe2000001082f */
[-C--:B------:R-:W-:Y:S01]  /*7050*/  FFMA.FTZ R93, R54, R52.reuse, -R93 ;  /* 0x00000034365d7223 */ /* 0x080fe2000001085d */
[----:B------:R-:W-:Y:S01]  /*7060*/  FFMA.FTZ R44, R89, R52, R44 ;  /* 0x00000034592c7223 */ /* 0x000fe2000001002c */
[----:B------:R-:W-:Y:S01]  /*7070*/  FFMA.FTZ R95, R92, R95, R45 ;  /* 0x0000005f5c5f7223 */ /* 0x000fe2000001002d */
[----:B------:R-:W-:Y:S02]  /*7080*/  HADD2.F32 R45, -RZ, R179.H1_H1 ;  /* 0x300000b3ff2d7230 */ /* 0x000fe40000004100 */
[----:B------:R-:W-:Y:S01]  /*7090*/  HADD2.F32 R54, -RZ, R94.H0_H0 ;  /* 0x2000005eff367230 */ /* 0x000fe20000004100 */
[----:B------:R-:W-:Y:S01]  /*70a0*/  F2FP.F16.F32.PACK_AB R88, R88, R93 ;  /* 0x0000005d5858723e */ /* 0x000fe200000000ff */
[----:B------:R-:W-:Y:S01]  /*70b0*/  HADD2.F32 R52, -RZ, R90.H0_H0 ;  /* 0x2000005aff347230 */ /* 0x000fe20000004100 */
[----:B------:R-:W-:Y:S01]  /*70c0*/  F2FP.F16.F32.PACK_AB R92, R95, R44 ;  /* 0x0000002c5f5c723e */ /* 0x000fe200000000ff */
[----:B------:R-:W-:-:S02]  /*70d0*/  HADD2.F32 R94, -RZ, R94.H1_H1 ;  /* 0x3000005eff5e7230 */ /* 0x000fc40000004100 */
[----:B------:R-:W-:Y:S01]  /*70e0*/  FMUL.FTZ R89, R54, R45 ;  /* 0x0000002d36597220 */ /* 0x000fe20000410000 */
[----:B------:R-:W-:Y:S01]  /*70f0*/  HADD2.F32 R90, -RZ, R90.H1_H1 ;  /* 0x3000005aff5a7230 */ /* 0x000fe20000004100 */
[----:B------:R-:W-:Y:S01]  /*7100*/  MOV R93, R161 ;  /* 0x000000a1005d7202 */ /* 0x000fe20000000f00 */
        /* <DEDUP_REMOVED lines=9> */
[----:B------:R-:W-:-:S03]  /*71a0*/  IMAD.MOV.U32 R95, RZ, RZ, R157 ;  /* 0x000000ffff5f7224 */ /* 0x000fc600078e009d */
[----:B------:R-:W-:Y:S01]  /*71b0*/  F2FP.F16.F32.PACK_AB R90, R90, R89 ;  /* 0x000000595a5a723e */ /* 0x000fe200000000ff */
[----:B------:R-:W-:Y:S01]  /*71c0*/  IMAD.MOV.U32 R89, RZ, RZ, R55 ;  /* 0x000000ffff597224 */ /* 0x000fe200078e0037 */
[----:B------:R-:W-:-:S07]  /*71d0*/  F2FP.F16.F32.PACK_AB R94, R94, R163 ;  /* 0x000000a35e5e723e */ /* 0x000fce00000000ff */
.L_x_2377:
[----:B------:R-:W-:Y:S05]  /*71e0*/  BSYNC B3 ;  /* 0x0000000000037941 */ /* 0x000fea0003800000 */
.L_x_2376:
[----:B0-----:R0:W-:Y:S04]  /*71f0*/  STG.E.128 desc[UR60][R136.64], R88 ;  /* 0x0000005888007986 */ /* 0x0011e8000c101d3c */
[----:B--2---:R0:W-:Y:S02]  /*7200*/  @!P5 STG.E.128 desc[UR60][R138.64], R92 ;  /* 0x0000005c8a00d986 */ /* 0x0041e4000c101d3c */
.L_x_2375:
[----:B------:R-:W-:Y:S05]  /*7210*/  BSYNC B2 ;  /* 0x0000000000027941 */ /* 0x000fea0003800000 */
.L_x_2374:
        /* <DEDUP_REMOVED lines=16> */
[----:B0-----:R-:W-:Y:S02]  /*7320*/  LEA R88, P6, R47, R118, 0x1 ;  /* 0x000000762f587211 */ /* 0x001fe400078c08ff */
[----:B------:R-:W-:-:S02]  /*7330*/  ISETP.NE.AND P0, PT, R52, RZ, PT ;  /* 0x000000ff3400720c */ /* 0x000fc40003f05270 */
[----:B------:R-:W-:Y:S02]  /*7340*/  LEA.HI.X R89, R47, R119, R46, 0x1, P6 ;  /* 0x000000772f597211 */ /* 0x000fe400030f0c2e */
[----:B------:R-:W-:Y:S02]  /*7350*/  SHF.R.S32.HI R47, RZ, 0x1f, R44 ;  /* 0x0000001fff2f7819 */ /* 0x000fe4000001142c */
[----:B------:R-:W-:Y:S02]  /*7360*/  @!P5 LEA R90, P6, R134, R118, 0x1 ;  /* 0x00000076865ad211 */ /* 0x000fe400078c08ff */
[----:B------:R-:W-:Y:S02]  /*7370*/  LEA.HI R47, R47, R44, RZ, 0x3 ;  /* 0x0000002c2f2f7211 */ /* 0x000fe400078f18ff */
[----:B------:R-:W-:Y:S02]  /*7380*/  LOP3.LUT R44, R45, 0x1c0, R234, 0xf8, !PT ;  /* 0x000001c02d2c7812 */ /* 0x000fe400078ef8ea */
[----:B------:R-:W-:-:S02]  /*7390*/  SHF.R.S32.HI R47, RZ, 0x3, R47 ;  /* 0x00000003ff2f7819 */ /* 0x000fc4000001142f */
[----:B------:R-:W-:Y:S02]  /*73a0*/  LOP3.LUT R44, R44, R235, RZ, 0x3c, !PT ;  /* 0x000000eb2c2c7212 */ /* 0x000fe400078e3cff */
[----:B------:R-:W-:Y:S01]  /*73b0*/  @!P5 LEA.HI.X R91, R134, R119, R156, 0x1, P6 ;  /* 0x00000077865bd211 */ /* 0x000fe200030f0c9c */
[----:B------:R-:W-:Y:S01]  /*73c0*/  IMAD R47, R47, 0x1400, R236 ;  /* 0x000014002f2f7824 */ /* 0x000fe200078e02ec */
[----:B------:R-:W-:-:S04]  /*73d0*/  ISETP.GE.AND P6, PT, R212, R116, PT ;  /* 0x00000074d400720c */ /* 0x000fc80003fc6270 */
        /* <DEDUP_REMOVED lines=9> */
[--C-:B--2---:R-:W-:Y:S01]  /*7470*/  HADD2.F32 R94, -RZ, R53.reuse.H0_H0 ;  /* 0x20000035ff5e7230 */ /* 0x104fe20000004100 */
[----:B------:R-:W-:Y:S01]  /*7480*/  SHF.R.U32.HI R92, RZ, 0x10, R41 ;  /* 0x00000010ff5c7819 */ /* 0x000fe20000011629 */
[----:B------:R-:W-:Y:S01]  /*7490*/  HADD2.F32 R53, -RZ, R53.H1_H1 ;  /* 0x30000035ff357230 */ /* 0x000fe20000004100 */
[--C-:B------:R-:W-:Y:S01]  /*74a0*/  SHF.R.U64 R41, R48, 0x10, R49.reuse ;  /* 0x0000001030297819 */ /* 0x100fe20000001231 */
[--C-:B0-----:R-:W-:Y:S01]  /*74b0*/  HADD2.F32 R134, -RZ, R45.reuse.H0_H0 ;  /* 0x2000002dff867230 */ /* 0x101fe20000004100 */
[----:B------:R-:W-:Y:S01]  /*74c0*/  SHF.R.U32.HI R48, RZ, 0x10, R49 ;  /* 0x00000010ff307819 */ /* 0x000fe20000011631 */
[----:B------:R-:W-:Y:S01]  /*74d0*/  HADD2.F32 R45, -RZ, R45.H1_H1 ;  /* 0x3000002dff2d7230 */ /* 0x000fe20000004100 */
[--C-:B------:R-:W-:Y:S01]  /*74e0*/  SHF.R.U64 R49, R50, 0x10, R51.reuse ;  /* 0x0000001032317819 */ /* 0x100fe20000001233 */
[----:B------:R-:W-:Y:S01]  /*74f0*/  HADD2.F32 R92, -RZ, R92.H0_H0 ;  /* 0x2000005cff5c7230 */ /* 0x000fe20000004100 */
[----:B------:R-:W-:Y:S01]  /*7500*/  SHF.R.U32.HI R50, RZ, 0x10, R51 ;  /* 0x00000010ff327819 */ /* 0x000fe20000011633 */
[----:B------:R-:W-:Y:S01]  /*7510*/  HADD2.F32 R48, -RZ, R48.H0_H0 ;  /* 0x20000030ff307230 */ /* 0x000fe20000004100 */
[--C-:B------:R-:W-:Y:S01]  /*7520*/  SHF.R.U64 R42, R42, 0x10, R43.reuse ;  /* 0x000000102a2a7819 */ /* 0x100fe2000000122b */
[--C-:B------:R-:W-:Y:S01]  /*7530*/  HADD2.F32 R51, -RZ, R178.reuse.H1_H1 ;  /* 0x300000b2ff337230 */ /* 0x100fe20000004100 */
[----:B------:R-:W-:Y:S01]  /*7540*/  SHF.R.U32.HI R43, RZ, 0x10, R43 ;  /* 0x00000010ff2b7819 */ /* 0x000fe2000001162b */
[----:B------:R-:W-:-:S02]  /*7550*/  HADD2.F32 R93, -RZ, R178.H0_H0 ;  /* 0x200000b2ff5d7230 */ /* 0x000fc40000004100 */
[-C--:B------:R-:W-:Y:S01]  /*7560*/  FMUL.FTZ R136, R53, R48.reuse ;  /* 0x0000003035887220 */ /* 0x080fe20000410000 */
[C---:B------:R-:W-:Y:S01]  /*7570*/  FMUL.FTZ R48, R45.reuse, R48 ;  /* 0x000000302d307220 */ /* 0x040fe20000410000 */
[-C--:B------:R-:W-:Y:S01]  /*7580*/  FMUL.FTZ R95, R94, R51.reuse ;  /* 0x000000335e5f7220 */ /* 0x080fe20000410000 */
[----:B------:R-:W-:Y:S01]  /*7590*/  FMUL.FTZ R51, R134, R51 ;  /* 0x0000003386337220 */ /* 0x000fe20000410000 */
[-C--:B------:R-:W-:Y:S01]  /*75a0*/  FFMA.FTZ R136, R45, R92.reuse, -R136 ;  /* 0x0000005c2d887223 */ /* 0x080fe20000010888 */
[----:B------:R-:W-:Y:S01]  /*75b0*/  FFMA.FTZ R48, R53, R92, R48 ;  /* 0x0000005c35307223 */ /* 0x000fe20000010030 */
[----:B------:R-:W-:Y:S02]  /*75c0*/  HADD2.F32 R45, -RZ, R176.H0_H0 ;  /* 0x200000b0ff2d7230 */ /* 0x000fe40000004100 */
[-C--:B------:R-:W-:Y:S01]  /*75d0*/  FFMA.FTZ R51, R94, R93.reuse, R51 ;  /* 0x0000005d5e337223 */ /* 0x080fe20000010033 */
[--C-:B------:R-:W-:Y:S02]  /*75e0*/  HADD2.F32 R92, -RZ, R55.reuse.H0_H0 ;  /* 0x20000037ff5c7230 */ /* 0x100fe40000004100 */
[----:B------:R-:W-:Y:S01]  /*75f0*/  FFMA.FTZ R95, R134, R93, -R95 ;  /* 0x0000005d865f7223 */ /* 0x000fe2000001085f */
[----:B------:R-:W-:-:S02]  /*7600*/  HADD2.F32 R55, -RZ, R55.H1_H1 ;  /* 0x30000037ff377230 */ /* 0x000fc40000004100 */
[----:B------:R-:W-:Y:S02]  /*7610*/  HADD2.F32 R94, -RZ, R47.H0_H0 ;  /* 0x2000002fff5e7230 */ /* 0x000fe40000004100 */
[----:B------:R-:W-:Y:S01]  /*7620*/  HADD2.F32 R50, -RZ, R50.H0_H0 ;  /* 0x20000032ff327230 */ /* 0x000fe20000004100 */
[----:B------:R-:W-:Y:S01]  /*7630*/  F2FP.F16.F32.PACK_AB R95, R136, R95 ;  /* 0x0000005f885f723e */ /* 0x000fe200000000ff */
[----:B------:R-:W-:Y:S02]  /*7640*/  HADD2.F32 R134, -RZ, R43.H0_H0 ;  /* 0x2000002bff867230 */ /* 0x000fe40000004100 */
[-C--:B------:R-:W-:Y:S01]  /*7650*/  FMUL.FTZ R43, R92, R45.reuse ;  /* 0x0000002d5c2b7220 */ /* 0x080fe20000410000 */
[----:B------:R-:W-:Y:S02]  /*7660*/  HADD2.F32 R53, -RZ, R176.H1_H1 ;  /* 0x300000b0ff357230 */ /* 0x000fe40000004100 */
[----:B------:R-:W-:Y:S01]  /*7670*/  FMUL.FTZ R45, R94, R45 ;  /* 0x0000002d5e2d7220 */ /* 0x000fe20000410000 */
[----:B------:R-:W-:-:S02]  /*7680*/  HADD2.F32 R47, -RZ, R47.H1_H1 ;  /* 0x3000002fff2f7230 */ /* 0x000fc40000004100 */
[-C--:B------:R-:W-:Y:S01]  /*7690*/  FMUL.FTZ R138, R55, R50.reuse ;  /* 0x00000032378a7220 */ /* 0x080fe20000410000 */
[----:B------:R-:W-:Y:S02]  /*76a0*/  HADD2.F32 R41, -RZ, R41.H0_H0 ;  /* 0x20000029ff297230 */ /* 0x000fe40000004100 */
[-C--:B------:R-:W-:Y:S01]  /*76b0*/  FFMA.FTZ R43, R94, R53.reuse, -R43 ;  /* 0x000000355e2b7223 */ /* 0x080fe2000001082b */
[----:B------:R-:W-:Y:S01]  /*76c0*/  FFMA.FTZ R45, R92, R53, R45 ;  /* 0x000000355c2d7223 */ /* 0x000fe2000001002d */
[C---:B------:R-:W-:Y:S01]  /*76d0*/  FMUL.FTZ R50, R47.reuse, R50 ;  /* 0x000000322f327220 */ /* 0x040fe20000410000 */
[-C--:B------:R-:W-:Y:S01]  /*76e0*/  FFMA.FTZ R138, R47, R134.reuse, -R138 ;  /* 0x000000862f8a7223 */ /* 0x080fe2000001088a */
[----:B------:R-:W-:Y:S02]  /*76f0*/  HADD2.F32 R47, -RZ, R175.H0_H0 ;  /* 0x200000afff2f7230 */ /* 0x000fe40000004100 */
[----:B------:R-:W-:Y:S02]  /*7700*/  HADD2.F32 R94, -RZ, R52.H0_H0 ;  /* 0x20000034ff5e7230 */ /* 0x000fe40000004100 */
[----:B------:R-:W-:Y:S01]  /*7710*/  FFMA.FTZ R50, R55, R134, R50 ;  /* 0x0000008637327223 */ /* 0x000fe20000010032 */
[----:B------:R-:W-:-:S02]  /*7720*/  HADD2.F32 R92, -RZ, R44.H0_H0 ;  /* 0x2000002cff5c7230 */ /* 0x000fc40000004100 */
[----:B------:R-:W-:Y:S02]  /*7730*/  HADD2.F32 R52, -RZ, R52.H1_H1 ;  /* 0x30000034ff347230 */ /* 0x000fe40000004100 */
[-C--:B------:R-:W-:Y:S01]  /*7740*/  FMUL.FTZ R55, R94, R47.reuse ;  /* 0x0000002f5e377220 */ /* 0x080fe20000410000 */
[----:B------:R-:W-:Y:S02]  /*7750*/  HADD2.F32 R53, -RZ, R175.H1_H1 ;  /* 0x300000afff357230 */ /* 0x000fe40000004100 */
[----:B------:R-:W-:Y:S01]  /*7760*/  FMUL.FTZ R135, R92, R47 ;  /* 0x0000002f5c877220 */ /* 0x000fe20000410000 */
[----:B------:R-:W-:Y:S02]  /*7770*/  HADD2.F32 R44, -RZ, R44.H1_H1 ;  /* 0x3000002cff2c7230 */ /* 0x000fe40000004100 */
[----:B------:R-:W-:Y:S01]  /*7780*/  FMUL.FTZ R47, R52, R41 ;  /* 0x00000029342f7220 */ /* 0x000fe20000410000 */
[----:B------:R-:W-:Y:S02]  /*7790*/  HADD2.F32 R93, -RZ, R40.H0_H0 ;  /* 0x20000028ff5d7230 */ /* 0x000fe40000004100 */
[-C--:B------:R-:W-:Y:S01]  /*77a0*/  FFMA.FTZ R55, R92, R53.reuse, -R55 ;  /* 0x000000355c377223 */ /* 0x080fe20000010837 */
[----:B------:R-:W-:Y:S01]  /*77b0*/  FFMA.FTZ R135, R94, R53, R135 ;  /* 0x000000355e877223 */ /* 0x000fe20000010087 */
[----:B------:R-:W-:Y:S01]  /*77c0*/  FMUL.FTZ R41, R44, R41 ;  /* 0x000000292c297220 */ /* 0x000fe20000410000 */
[----:B------:R-:W-:-:S02]  /*77d0*/  HADD2.F32 R53, -RZ, R54.H0_H0 ;  /* 0x20000036ff357230 */ /* 0x000fc40000004100 */
[-C--:B------:R-:W-:Y:S01]  /*77e0*/  FFMA.FTZ R44, R44, R93.reuse, -R47 ;  /* 0x0000005d2c2c7223 */ /* 0x080fe2000001082f */
[----:B------:R-:W-:Y:S02]  /*77f0*/  HADD2.F32 R40, -RZ, R174.H0_H0 ;  /* 0x200000aeff287230 */ /* 0x000fe40000004100 */
[----:B------:R-:W-:Y:S01]  /*7800*/  FFMA.FTZ R52, R52, R93, R41 ;  /* 0x0000005d34347223 */ /* 0x000fe20000010029 */
[----:B------:R-:W-:Y:S01]  /*7810*/  HADD2.F32 R49, -RZ, R49.H0_H0 ;  /* 0x20000031ff317230 */ /* 0x000fe20000004100 */
[----:B------:R-:W-:Y:S01]  /*7820*/  F2FP.F16.F32.PACK_AB R50, R50, R45 ;  /* 0x0000002d3232723e */ /* 0x000fe200000000ff */
[----:B------:R-:W-:Y:S01]  /*7830*/  HADD2.F32 R47, -RZ, R46.H0_H0 ;  /* 0x2000002eff2f7230 */ /* 0x000fe20000004100 */
[----:B------:R-:W-:Y:S01]  /*7840*/  F2FP.F16.F32.PACK_AB R44, R44, R55 ;  /* 0x000000372c2c723e */ /* 0x000fe200000000ff */
[----:B------:R-:W-:Y:S01]  /*7850*/  HADD2.F32 R54, -RZ, R54.H1_H1 ;  /* 0x30000036ff367230 */ /* 0x000fe20000004100 */
[----:B------:R-:W-:Y:S01]  /*7860*/  F2FP.F16.F32.PACK_AB R52, R52, R135 ;  /* 0x000000873434723e */ /* 0x000fe200000000ff */
[----:B------:R-:W-:Y:S01]  /*7870*/  HADD2.F32 R46, -RZ, R46.H1_H1 ;  /* 0x3000002eff2e7230 */ /* 0x000fe20000004100 */
[----:B------:R-:W-:Y:S01]  /*7880*/  MOV R45, R95 ;  /* 0x0000005f002d7202 */ /* 0x000fe20000000f00 */
[----:B------:R-:W-:-:S02]  /*7890*/  HADD2.F32 R93, -RZ, R42.H0_H0 ;  /* 0x2000002aff5d7230 */ /* 0x000fc40000004100 */
[-C--:B------:R-:W-:Y:S01]  /*78a0*/  FMUL.FTZ R42, R53, R40.reuse ;  /* 0x00000028352a7220 */ /* 0x080fe20000410000 */
[----:B------:R-:W-:Y:S02]  /*78b0*/  HADD2.F32 R41, -RZ, R174.H1_H1 ;  /* 0x300000aeff297230 */ /* 0x000fe40000004100 */
[-C--:B------:R-:W-:Y:S01]  /*78c0*/  FMUL.FTZ R137, R54, R49.reuse ;  /* 0x0000003136897220 */ /* 0x080fe20000410000 */
[C---:B------:R-:W-:Y:S01]  /*78d0*/  FMUL.FTZ R40, R47.reuse, R40 ;  /* 0x000000282f287220 */ /* 0x040fe20000410000 */
[C---:B------:R-:W-:Y:S01]  /*78e0*/  FMUL.FTZ R49, R46.reuse, R49 ;  /* 0x000000312e317220 */ /* 0x040fe20000410000 */
[----:B------:R-:W-:Y:S02]  /*78f0*/  IMAD.MOV.U32 R55, RZ, RZ, R50 ;  /* 0x000000ffff377224 */ /* 0x000fe400078e0032 */
        /* <DEDUP_REMOVED lines=8> */
.L_x_2379:
[----:B------:R-:W-:Y:S05]  /*7980*/  BSYNC B2 ;  /* 0x0000000000027941 */ /* 0x000fea0003800000 */
.L_x_2378:
[----:B0-----:R3:W-:Y:S04]  /*7990*/  STG.E.128 desc[UR60][R88.64], R44 ;  /* 0x0000002c58007986 */ /* 0x0017e8000c101d3c */
[----:B--2---:R3:W-:Y:S02]  /*79a0*/  @!P5 STG.E.128 desc[UR60][R90.64], R52 ;  /* 0x000000345a00d986 */ /* 0x0047e4000c101d3c */
.L_x_2373:
[----:B------:R-:W-:Y:S05]  /*79b0*/  BSYNC B1 ;  /* 0x0000000000017941 */ /* 0x000fea0003800000 */
.L_x_2372:
[----:B------:R-:W-:Y:S04]  /*79c0*/  BSSY B1, `(.L_x_2380) ;  /* 0x00000f7000017945 */ /* 0x000fe80003800000 */
[----:B------:R-:W-:Y:S05]  /*79d0*/  @P3 BRA `(.L_x_2381) ;  /* 0x0000000c00d43947 */ /* 0x000fea0003800000 */
[----:B------:R-:W4:Y:S01]  /*79e0*/  LDL R40, [R1+0x74] ;  /* 0x0000740001287983 */ /* 0x000f220000100800 */
[----:B------:R-:W-:Y:S01]  /*79f0*/  ISETP.NE.AND P3, PT, R26, RZ, PT ;  /* 0x000000ff1a00720c */ /* 0x000fe20003f65270 */
[-C--:B--2---:R-:W-:Y:S01]  /*7a00*/  IMAD.WIDE.U32 R48, R218, R120.reuse, R122 ;  /* 0x00000078da307225 */ /* 0x084fe200078e007a */
[----:B------:R-:W-:Y:S03]  /*7a10*/  BSSY B2, `(.L_x_2382) ;  /* 0x0000079000027945 */ /* 0x000fe60003800000 */
[----:B----4-:R-:W-:-:S04]  /*7a20*/  IMAD R40, R40, R120, RZ ;  /* 0x0000007828287224 */ /* 0x010fc800078e02ff */
[----:B------:R-:W-:-:S04]  /*7a30*/  IMAD R41, R218, R121, R40 ;  /* 0x00000079da297224 */ /* 0x000fc800078e0228 */
[----:B---3--:R-:W-:Y:S01]  /*7a40*/  IMAD.IADD R54, R49, 0x1, R41 ;  /* 0x0000000131367824 */ /* 0x008fe200078e0229 */
        /* <DEDUP_REMOVED lines=8> */
[----:B------:R-:W-:Y:S02]  /*7ad0*/  SHF.L.U32 R45, R44, 0x3, RZ ;  /* 0x000000032c2d7819 */ /* 0x000fe400000006ff */
[----:B------:R-:W-:Y:S02]  /*7ae0*/  SHF.R.S32.HI R47, RZ, 0x1f, R44 ;  /* 0x0000001fff2f7819 */ /* 0x000fe4000001142c */
[----:B------:R-:W-:Y:S02]  /*7af0*/  ISETP.GE.AND P3, PT, R45, R145, PT ;  /* 0x000000912d00720c */ /* 0x000fe40003f66270 */
[----:B------:R-:W-:Y:S02]  /*7b00*/  LEA.HI R47, R47, R44, RZ, 0x3 ;  /* 0x0000002c2f2f7211 */ /* 0x000fe400078f18ff */
[----:B------:R-:W-:Y:S02]  /*7b10*/  LOP3.LUT R44, R229, 0x38, R45, 0xf8, !PT ;  /* 0x00000038e52c7812 */ /* 0x000fe400078ef82d */
[----:B------:R-:W-:-:S02]  /*7b20*/  SHF.R.S32.HI R47, RZ, 0x3, R47 ;  /* 0x00000003ff2f7819 */ /* 0x000fc4000001142f */
[----:B------:R-:W-:-:S05]  /*7b30*/  LOP3.LUT R44, R44, R233, RZ, 0x3c, !PT ;  /* 0x000000e92c2c7212 */ /* 0x000fca00078e3cff */
[--C-:B------:R-:W-:Y:S02]  /*7b40*/  @!P3 SHF.R.S32.HI R41, RZ, 0x1f, R45.reuse ;  /* 0x0000001fff29b819 */ /* 0x100fe4000001142d */
[----:B------:R-:W-:Y:S01]  /*7b50*/  @!P3 IADD3 R40, P5, P6, R38, R48, R45 ;  /* 0x000000302628b210 */ /* 0x000fe20007ebe02d */
[----:B------:R-:W-:-:S03]  /*7b60*/  IMAD R45, R47, 0x1400, R230 ;  /* 0x000014002f2d7824 */ /* 0x000fc600078e02e6 */
[----:B------:R-:W-:Y:S01]  /*7b70*/  @!P3 IADD3.X R41, R37, R54, R41, P5, P6 ;  /* 0x000000362529b210 */ /* 0x000fe20002fec429 */
[----:B------:R-:W-:Y:S01]  /*7b80*/  IMAD.IADD R44, R45, 0x1, R44 ;  /* 0x000000012d2c7824 */ /* 0x000fe200078e022c */
[CC--:B------:R-:W-:Y:S01]  /*7b90*/  LEA R50, P5, R42.reuse, R118.reuse, 0x1 ;  /* 0x000000762a327211 */ /* 0x0c0fe200078a08ff */
[C---:B------:R-:W-:Y:S02]  /*7ba0*/  IMAD R45, R17.reuse, 0x5000, R141 ;  /* 0x00005000112d7824 */ /* 0x040fe400078e028d */
[----:B------:R-:W-:Y:S01]  /*7bb0*/  IMAD R47, R17, 0x5000, R44 ;  /* 0x00005000112f7824 */ /* 0x000fe200078e022c */
[----:B------:R-:W-:Y:S01]  /*7bc0*/  LEA.HI.X R51, R42, R119, R43, 0x1, P5 ;  /* 0x000000772a337211 */ /* 0x000fe200028f0c2b */
[----:B------:R-:W-:Y:S01]  /*7bd0*/  IMAD R42, R45, 0x2, R16 ;  /* 0x000000022d2a7824 */ /* 0x000fe200078e0210 */
[----:B------:R-:W-:Y:S02]  /*7be0*/  @!P3 LEA R52, P5, R40, R118, 0x1 ;  /* 0x000000762834b211 */ /* 0x000fe400078a08ff */
[----:B------:R-:W-:-:S02]  /*7bf0*/  LEA R47, R47, R16, 0x1 ;  /* 0x000000102f2f7211 */ /* 0x000fc400078e08ff */
[----:B------:R-:W-:Y:S02]  /*7c00*/  @!P3 LEA.HI.X R53, R40, R119, R41, 0x1, P5 ;  /* 0x000000772835b211 */ /* 0x000fe400028f0c29 */
[----:B------:R-:W2:Y:S01]  /*7c10*/  LDS.128 R40, [R42+0x24400] ;  /* 0x024400002a287984 */ /* 0x000ea20000000c00 */
[----:B------:R-:W-:-:S03]  /*7c20*/  ISETP.GE.AND P5, PT, R213, R116, PT ;  /* 0x00000074d500720c */ /* 0x000fc60003fa6270 */
[----:B------:R-:W3:Y:S10]  /*7c30*/  LDS.128 R44, [R47+0x24400] ;  /* 0x024400002f2c7984 */ /* 0x000ef40000000c00 */
[----:B------:R-:W-:Y:S05]  /*7c40*/  @P5 BRA `(.L_x_2385) ;  /* 0x0000000400485947 */ /* 0x000fea0003800000 */
[----:B------:R-:W-:Y:S01]  /*7c50*/  SHF.R.U64 R55, R60, 0x10, R61 ;  /* 0x000000103c377819 */ /* 0x000fe2000000123d */
[----:B0-----:R-:W-:Y:S01]  /*7c60*/  HADD2.F32 R88, -RZ, R173.H1_H1 ;  /* 0x300000adff587230 */ /* 0x001fe20000004100 */
[--C-:B------:R-:W-:Y:S01]  /*7c70*/  SHF.R.U64 R60, R68, 0x10, R69.reuse ;  /* 0x00000010443c7819 */ /* 0x100fe20000001245 */
[--C-:B---3--:R-:W-:Y:S01]  /*7c80*/  HADD2.F32 R89, -RZ, R45.reuse.H0_H0 ;  /* 0x2000002dff597230 */ /* 0x108fe20000004100 */
[----:B------:R-:W-:Y:S01]  /*7c90*/  SHF.R.U32.HI R68, RZ, 0x10, R69 ;  /* 0x00000010ff447819 */ /* 0x000fe20000011645 */
[----:B------:R-:W-:Y:S01]  /*7ca0*/  HADD2.F32 R90, -RZ, R45.H1_H1 ;  /* 0x3000002dff5a7230 */ /* 0x000fe20000004100 */
[----:B------:R-:W-:Y:S01]  /*7cb0*/  SHF.R.U32.HI R61, RZ, 0x10, R61 ;  /* 0x00000010ff3d7819 */ /* 0x000fe2000001163d */
[--C-:B--2---:R-:W-:Y:S01]  /*7cc0*/  HADD2.F32 R45, -RZ, R41.reuse.H0_H0 ;  /* 0x20000029ff2d7230 */ /* 0x104fe20000004100 */
[--C-:B------:R-:W-:Y:S01]  /*7cd0*/  SHF.R.U64 R69, R70, 0x10, R71.reuse ;  /* 0x0000001046457819 */ /* 0x100fe20000001247 */
[----:B------:R-:W-:Y:S01]  /*7ce0*/  HADD2.F32 R91, -RZ, R68.H0_H0 ;  /* 0x20000044ff5b7230 */ /* 0x000fe20000004100 */
[----:B------:R-:W-:Y:S01]  /*7cf0*/  SHF.R.U32.HI R70, RZ, 0x10, R71 ;  /* 0x00000010ff467819 */ /* 0x000fe20000011647 */
        /* <DEDUP_REMOVED lines=10> */
[----:B------:R-:W-:Y:S01]  /*7da0*/  SHF.R.U64 R62, R62, 0x10, R63 ;  /* 0x000000103e3e7819 */ /* 0x000fe2000000123f */
[----:B------:R-:W-:Y:S01]  /*7db0*/  FFMA.FTZ R91, R90, R61, R91 ;  /* 0x0000003d5a5b7223 */ /* 0x000fe2000001005b */
[----:B------:R-:W-:Y:S01]  /*7dc0*/  HADD2.F32 R71, -RZ, R172.H1_H1 ;  /* 0x300000acff477230 */ /* 0x000fe20000004100 */
[----:B------:R-:W-:Y:S01]  /*7dd0*/  SHF.R.U32.HI R63, RZ, 0x10, R63 ;  /* 0x00000010ff3f7819 */ /* 0x000fe2000001163f */
[----:B------:R-:W-:Y:S01]  /*7de0*/  HADD2.F32 R68, -RZ, R47.H0_H0 ;  /* 0x2000002fff447230 */ /* 0x000fe20000004100 */
[----:B------:R-:W-:Y:S01]  /*7df0*/  F2FP.F16.F32.PACK_AB R41, R41, R92 ;  /* 0x0000005c2929723e */ /* 0x000fe200000000ff */
[----:B------:R-:W-:Y:S01]  /*7e00*/  HADD2.F32 R90, -RZ, R43.H0_H0 ;  /* 0x2000002bff5a7230 */ /* 0x000fe20000004100 */
[----:B------:R-:W-:Y:S01]  /*7e10*/  F2FP.F16.F32.PACK_AB R88, R91, R88 ;  /* 0x000000585b58723e */ /* 0x000fe200000000ff */
[----:B------:R-:W-:-:S02]  /*7e20*/  HADD2.F32 R47, -RZ, R47.H1_H1 ;  /* 0x3000002fff2f7230 */ /* 0x000fc40000004100 */
[----:B------:R-:W-:Y:S02]  /*7e30*/  HADD2.F32 R94, -RZ, R70.H0_H0 ;  /* 0x20000046ff5e7230 */ /* 0x000fe40000004100 */
[----:B------:R-:W-:Y:S02]  /*7e40*/  HADD2.F32 R45, -RZ, R170.H1_H1 ;  /* 0x300000aaff2d7230 */ /* 0x000fe40000004100 */
[----:B------:R-:W-:Y:S02]  /*7e50*/  HADD2.F32 R61, -RZ, R43.H1_H1 ;  /* 0x3000002bff3d7230 */ /* 0x000fe40000004100 */
[-C--:B------:R-:W-:Y:S01]  /*7e60*/  FMUL.FTZ R43, R68, R71.reuse ;  /* 0x00000047442b7220 */ /* 0x080fe20000410000 */
[----:B------:R-:W-:Y:S02]  /*7e70*/  HADD2.F32 R70, -RZ, R63.H0_H0 ;  /* 0x2000003fff467230 */ /* 0x000fe40000004100 */
[C---:B------:R-:W-:Y:S01]  /*7e80*/  FMUL.FTZ R71, R90.reuse, R71 ;  /* 0x000000475a477220 */ /* 0x040fe20000410000 */
[-C--:B------:R-:W-:Y:S01]  /*7e90*/  FMUL.FTZ R134, R47, R94.reuse ;  /* 0x0000005e2f867220 */ /* 0x080fe20000410000 */
[-C--:B------:R-:W-:Y:S01]  /*7ea0*/  FFMA.FTZ R43, R90, R45.reuse, -R43 ;  /* 0x0000002d5a2b7223 */ /* 0x080fe2000001082b */
[C---:B------:R-:W-:Y:S01]  /*7eb0*/  FMUL.FTZ R94, R61.reuse, R94 ;  /* 0x0000005e3d5e7220 */ /* 0x040fe20000410000 */
[----:B------:R-:W-:Y:S01]  /*7ec0*/  FFMA.FTZ R45, R68, R45, R71 ;  /* 0x0000002d442d7223 */ /* 0x000fe20000010047 */
[----:B------:R-:W-:Y:S01]  /*7ed0*/  FFMA.FTZ R68, R61, R70, -R134 ;  /* 0x000000463d447223 */ /* 0x000fe20000010886 */
[----:B------:R-:W-:-:S02]  /*7ee0*/  HADD2.F32 R134, -RZ, R60.H0_H0 ;  /* 0x2000003cff867230 */ /* 0x000fc40000004100 */
[----:B------:R-:W-:Y:S01]  /*7ef0*/  FFMA.FTZ R70, R47, R70, R94 ;  /* 0x000000462f467223 */ /* 0x000fe2000001005e */
[----:B------:R-:W-:Y:S02]  /*7f00*/  HADD2.F32 R173, -RZ, R173.H0_H0 ;  /* 0x200000adffad7230 */ /* 0x000fe40000004100 */
[----:B------:R-:W-:Y:S01]  /*7f10*/  HADD2.F32 R60, -RZ, R44.H0_H0 ;  /* 0x2000002cff3c7230 */ /* 0x000fe20000004100 */
[----:B------:R-:W-:Y:S01]  /*7f20*/  F2FP.F16.F32.PACK_AB R43, R68, R43 ;  /* 0x0000002b442b723e */ /* 0x000fe200000000ff */
[----:B------:R-:W-:Y:S01]  /*7f30*/  HADD2.F32 R90, -RZ, R40.H0_H0 ;  /* 0x20000028ff5a7230 */ /* 0x000fe20000004100 */
[----:B------:R-:W-:Y:S01]  /*7f40*/  F2FP.F16.F32.PACK_AB R70, R70, R45 ;  /* 0x0000002d4646723e */ /* 0x000fe200000000ff */
[----:B------:R-:W-:Y:S02]  /*7f50*/  HADD2.F32 R47, -RZ, R44.H1_H1 ;  /* 0x3000002cff2f7230 */ /* 0x000fe40000004100 */
[----:B------:R-:W-:Y:S02]  /*7f60*/  HADD2.F32 R94, -RZ, R55.H0_H0 ;  /* 0x20000037ff5e7230 */ /* 0x000fe40000004100 */
[----:B------:R-:W-:Y:S01]  /*7f70*/  FMUL.FTZ R55, R60, R173 ;  /* 0x000000ad3c377220 */ /* 0x000fe20000410000 */
[----:B------:R-:W-:-:S02]  /*7f80*/  HADD2.F32 R171, -RZ, R171.H0_H0 ;  /* 0x200000abffab7230 */ /* 0x000fc40000004100 */
        /* <DEDUP_REMOVED lines=8> */
[----:B------:R-:W-:-:S02]  /*8010*/  HADD2.F32 R71, -RZ, R69.H0_H0 ;  /* 0x20000045ff477230 */ /* 0x000fc40000004100 */
[--C-:B------:R-:W-:Y:S02]  /*8020*/  HADD2.F32 R63, -RZ, R46.reuse.H0_H0 ;  /* 0x2000002eff3f7230 */ /* 0x100fe40000004100 */
[----:B------:R-:W-:Y:S01]  /*8030*/  FFMA.FTZ R47, R47, R94, R134 ;  /* 0x0000005e2f2f7223 */ /* 0x000fe20000010086 */
[----:B------:R-:W-:Y:S01]  /*8040*/  HADD2.F32 R60, -RZ, R46.H1_H1 ;  /* 0x3000002eff3c7230 */ /* 0x000fe20000004100 */
[----:B------:R-:W-:Y:S01]  /*8050*/  F2FP.F16.F32.PACK_AB R40, R55, R40 ;  /* 0x000000283728723e */ /* 0x000fe200000000ff */
[--C-:B------:R-:W-:Y:S02]  /*8060*/  HADD2.F32 R61, -RZ, R42.reuse.H0_H0 ;  /* 0x2000002aff3d7230 */ /* 0x100fe40000004100 */
[----:B------:R-:W-:Y:S02]  /*8070*/  HADD2.F32 R46, -RZ, R42.H1_H1 ;  /* 0x3000002aff2e7230 */ /* 0x000fe40000004100 */
[----:B------:R-:W-:Y:S01]  /*8080*/  FMUL.FTZ R42, R63, R172 ;  /* 0x000000ac3f2a7220 */ /* 0x000fe20000410000 */
[----:B------:R-:W-:-:S02]  /*8090*/  HADD2.F32 R170, -RZ, R170.H0_H0 ;  /* 0x200000aaffaa7230 */ /* 0x000fc40000004100 */
[-C--:B------:R-:W-:Y:S01]  /*80a0*/  FMUL.FTZ R89, R60, R71.reuse ;  /* 0x000000473c597220 */ /* 0x080fe20000410000 */
[----:B------:R-:W-:Y:S02]  /*80b0*/  HADD2.F32 R69, -RZ, R62.H0_H0 ;  /* 0x2000003eff457230 */ /* 0x000fe40000004100 */
[C---:B------:R-:W-:Y:S01]  /*80c0*/  FMUL.FTZ R172, R61.reuse, R172 ;  /* 0x000000ac3dac7220 */ /* 0x040fe20000410000 */
[C---:B------:R-:W-:Y:S01]  /*80d0*/  FMUL.FTZ R71, R46.reuse, R71 ;  /* 0x000000472e477220 */ /* 0x040fe20000410000 */
[----:B------:R-:W-:Y:S01]  /*80e0*/  FFMA.FTZ R42, R61, R170, -R42 ;  /* 0x000000aa3d2a7223 */ /* 0x000fe2000001082a */
[----:B------:R-:W-:Y:S01]  /*80f0*/  F2FP.F16.F32.PACK_AB R44, R47, R44 ;  /* 0x0000002c2f2c723e */ /* 0x000fe200000000ff */
[----:B------:R-:W-:Y:S01]  /*8100*/  FFMA.FTZ R172, R63, R170, R172 ;  /* 0x000000aa3fac7223 */ /* 0x000fe200000100ac */
[-C--:B------:R-:W-:Y:S01]  /*8110*/  FFMA.FTZ R89, R46, R69.reuse, -R89 ;  /* 0x000000452e597223 */ /* 0x080fe20000010859 */
[----:B------:R-:W-:Y:S01]  /*8120*/  FFMA.FTZ R71, R60, R69, R71 ;  /* 0x000000453c477223 */ /* 0x000fe20000010047 */
[----:B------:R-:W-:-:S02]  /*8130*/  IMAD.MOV.U32 R45, RZ, RZ, R88 ;  /* 0x000000ffff2d7224 */ /* 0x000fc400078e0058 */
[----:B------:R-:W-:Y:S01]  /*8140*/  IMAD.MOV.U32 R47, RZ, RZ, R70 ;  /* 0x000000ffff2f7224 */ /* 0x000fe200078e0046 */
[----:B------:R-:W-:Y:S02]  /*8150*/  F2FP.F16.F32.PACK_AB R42, R89, R42 ;  /* 0x0000002a592a723e */ /* 0x000fe400000000ff */
[----:B------:R-:W-:-:S07]  /*8160*/  F2FP.F16.F32.PACK_AB R46, R71, R172 ;  /* 0x000000ac472e723e */ /* 0x000fce00000000ff */
.L_x_2385:
[----:B------:R-:W-:Y:S05]  /*8170*/  BSYNC B3 ;  /* 0x0000000000037941 */ /* 0x000fea0003800000 */
.L_x_2384:
[----:B--2---:R2:W-:Y:S04]  /*8180*/  STG.E.128 desc[UR60][R50.64], R40 ;  /* 0x0000002832007986 */ /* 0x0045e8000c101d3c */
[----:B---3--:R2:W-:Y:S02]  /*8190*/  @!P3 STG.E.128 desc[UR60][R52.64], R44 ;  /* 0x0000002c3400b986 */ /* 0x0085e4000c101d3c */
.L_x_2383:
[----:B------:R-:W-:Y:S05]  /*81a0*/  BSYNC B2 ;  /* 0x0000000000027941 */ /* 0x000fea0003800000 */
.L_x_2382:
        /* <DEDUP_REMOVED lines=12> */
[----:B------:R-:W-:-:S04]  /*8270*/  LEA.HI R46, R46, R41, RZ, 0x3 ;  /* 0x000000292e2e7211 */ /* 0x000fc800078f18ff */
[----:B------:R-:W-:-:S05]  /*8280*/  SHF.R.S32.HI R41, RZ, 0x3, R46 ;  /* 0x00000003ff297819 */ /* 0x000fca000001142e */
[----:B------:R-:W-:Y:S02]  /*8290*/  IMAD R41, R41, 0x1400, R230 ;  /* 0x0000140029297824 */ /* 0x000fe400078e02e6 */
[--C-:B------:R-:W-:Y:S02]  /*82a0*/  @!P3 SHF.R.S32.HI R43, RZ, 0x1f, R40.reuse ;  /* 0x0000001fff2bb819 */ /* 0x100fe40000011428 */
[--C-:B------:R-:W-:Y:S02]  /*82b0*/  @!P3 IADD3 R42, P5, P6, R38, R48, R40.reuse ;  /* 0x00000030262ab210 */ /* 0x100fe40007ebe028 */
[----:B------:R-:W-:Y:S02]  /*82c0*/  LOP3.LUT R40, R229, 0x38, R40, 0xf8, !PT ;  /* 0x00000038e5287812 */ /* 0x000fe400078ef828 */
[----:B------:R-:W-:Y:S02]  /*82d0*/  @!P3 IADD3.X R54, R37, R54, R43, P5, P6 ;  /* 0x000000362536b210 */ /* 0x000fe40002fec42b */
[----:B------:R-:W-:-:S02]  /*82e0*/  LOP3.LUT R40, R40, R233, RZ, 0x3c, !PT ;  /* 0x000000e928287212 */ /* 0x000fc400078e3cff */
[----:B------:R-:W-:-:S03]  /*82f0*/  LEA R48, P5, R44, R118, 0x1 ;  /* 0x000000762c307211 */ /* 0x000fc600078a08ff */
[----:B------:R-:W-:Y:S01]  /*8300*/  IMAD.IADD R40, R41, 0x1, R40 ;  /* 0x0000000129287824 */ /* 0x000fe200078e0228 */
[-C--:B------:R-:W-:Y:S01]  /*8310*/  LEA.HI.X R49, R44, R119.reuse, R45, 0x1, P5 ;  /* 0x000000772c317211 */ /* 0x080fe200028f0c2d */
[C---:B------:R-:W-:Y:S01]  /*8320*/  IMAD R41, R17.reuse, 0x5000, R140 ;  /* 0x0000500011297824 */ /* 0x040fe200078e028c */
[C---:B------:R-:W-:Y:S01]  /*8330*/  @!P3 LEA R50, P5, R42.reuse, R118, 0x1 ;  /* 0x000000762a32b211 */ /* 0x040fe200078a08ff */
[----:B------:R-:W-:Y:S02]  /*8340*/  IMAD R43, R17, 0x5000, R40 ;  /* 0x00005000112b7824 */ /* 0x000fe400078e0228 */
[----:B------:R-:W-:Y:S01]  /*8350*/  IMAD R41, R41, 0x2, R16 ;  /* 0x0000000229297824 */ /* 0x000fe200078e0210 */
[----:B------:R-:W-:Y:S02]  /*8360*/  @!P3 LEA.HI.X R51, R42, R119, R54, 0x1, P5 ;  /* 0x000000772a33b211 */ /* 0x000fe400028f0c36 */
[----:B------:R-:W-:Y:S02]  /*8370*/  LEA R44, R43, R16, 0x1 ;  /* 0x000000102b2c7211 */ /* 0x000fe400078e08ff */
[----:B------:R-:W-:Y:S01]  /*8380*/  ISETP.GE.AND P5, PT, R212, R116, PT ;  /* 0x00000074d400720c */ /* 0x000fe20003fa6270 */
[----:B------:R-:W2:Y:S04]  /*8390*/  LDS.128 R40, [R41+0x24400] ;  /* 0x0244000029287984 */ /* 0x000ea80000000c00 */
[----:B------:R-:W3:Y:S08]  /*83a0*/  LDS.128 R44, [R44+0x24400] ;  /* 0x024400002c2c7984 */ /* 0x000ef00000000c00 */
[----:B------:R-:W-:Y:S05]  /*83b0*/  @P5 BRA `(.L_x_2387) ;  /* 0x0000000400505947 */ /* 0x000fea0003800000 */
[----:B------:R-:W-:Y:S01]  /*83c0*/  SHF.R.U64 R52, R56, 0x10, R57 ;  /* 0x0000001038347819 */ /* 0x000fe20000001239 */
[----:B---3--:R-:W-:Y:S01]  /*83d0*/  IMAD.MOV.U32 R56, RZ, RZ, R45 ;  /* 0x000000ffff387224 */ /* 0x008fe200078e002d */
[----:B------:R-:W-:Y:S01]  /*83e0*/  SHF.R.U32.HI R61, RZ, 0x10, R65 ;  /* 0x00000010ff3d7819 */ /* 0x000fe20000011641 */
[----:B--2---:R-:W-:Y:S01]  /*83f0*/  IMAD.MOV.U32 R45, RZ, RZ, R43 ;  /* 0x000000ffff2d7224 */ /* 0x004fe200078e002b */
[----:B------:R-:W-:Y:S01]  /*8400*/  SHF.R.U32.HI R63, RZ, 0x10, R57 ;  /* 0x00000010ff3f7819 */ /* 0x000fe20000011639 */
[----:B------:R-:W-:Y:S01]  /*8410*/  HADD2.F32 R43, -RZ, R41.H0_H0 ;  /* 0x20000029ff2b7230 */ /* 0x000fe20000004100 */
[----:B------:R-:W-:Y:S01]  /*8420*/  SHF.R.U64 R54, R64, 0x10, R65 ;  /* 0x0000001040367819 */ /* 0x000fe20000001241 */
[----:B------:R-:W-:Y:S01]  /*8430*/  HADD2.F32 R64, -RZ, R165.H0_H0 ;  /* 0x200000a5ff407230 */ /* 0x000fe20000004100 */
[----:B------:R-:W-:Y:S01]  /*8440*/  MOV R57, R47 ;  /* 0x0000002f00397202 */ /* 0x000fe20000000f00 */
[--C-:B------:R-:W-:Y:S01]  /*8450*/  HADD2.F32 R47, -RZ, R56.reuse.H0_H0 ;  /* 0x20000038ff2f7230 */ /* 0x100fe20000004100 */
[--C-:B------:R-:W-:Y:S01]  /*8460*/  SHF.R.U64 R53, R58, 0x10, R59.reuse ;  /* 0x000000103a357819 */ /* 0x100fe2000000123b */
[----:B------:R-:W-:Y:S01]  /*8470*/  HADD2.F32 R60, -RZ, R56.H1_H1 ;  /* 0x30000038ff3c7230 */ /* 0x000fe20000004100 */
[----:B------:R-:W-:Y:S01]  /*8480*/  SHF.R.U32.HI R58, RZ, 0x10, R59 ;  /* 0x00000010ff3a7819 */ /* 0x000fe2000001163b */
[----:B------:R-:W-:-:S02]  /*8490*/  HADD2.F32 R61, -RZ, R61.H0_H0 ;  /* 0x2000003dff3d7230 */ /* 0x000fc40000004100 */
[-C--:B------:R-:W-:Y:S01]  /*84a0*/  FMUL.FTZ R68, R47, R64.reuse ;  /* 0x000000402f447220 */ /* 0x080fe20000410000 */
[----:B------:R-:W-:Y:S01]  /*84b0*/  HADD2.F32 R56, -RZ, R41.H1_H1 ;  /* 0x30000029ff387230 */ /* 0x000fe20000004100 */
[--C-:B------:R-:W-:Y:S01]  /*84c0*/  SHF.R.U64 R55, R66, 0x10, R67.reuse ;  /* 0x0000001042377819 */ /* 0x100fe20000001243 */
[----:B------:R-:W-:Y:S02]  /*84d0*/  HADD2.F32 R62, -RZ, R168.H0_H0 ;  /* 0x200000a8ff3e7230 */ /* 0x000fe40000004100 */
[C---:B------:R-:W-:Y:S01]  /*84e0*/  FMUL.FTZ R64, R43.reuse, R64 ;  /* 0x000000402b407220 */ /* 0x040fe20000410000 */
[----:B------:R-:W-:Y:S02]  /*84f0*/  HADD2.F32 R59, -RZ, R63.H0_H0 ;  /* 0x2000003fff3b7230 */ /* 0x000fe40000004100 */
[-C--:B------:R-:W-:Y:S01]  /*8500*/  FMUL.FTZ R63, R60, R61.reuse ;  /* 0x0000003d3c3f7220 */ /* 0x080fe20000410000 */
[C---:B------:R-:W-:Y:S01]  /*8510*/  FMUL.FTZ R61, R56.reuse, R61 ;  /* 0x0000003d383d7220 */ /* 0x040fe20000410000 */
[----:B------:R-:W-:Y:S01]  /*8520*/  SHF.R.U32.HI R66, RZ, 0x10, R67 ;  /* 0x00000010ff427819 */ /* 0x000fe20000011643 */
[-C--:B------:R-:W-:Y:S01]  /*8530*/  FFMA.FTZ R41, R43, R62.reuse, -R68 ;  /* 0x0000003e2b297223 */ /* 0x080fe20000010844 */
[----:B------:R-:W-:Y:S01]  /*8540*/  FFMA.FTZ R43, R47, R62, R64 ;  /* 0x0000003e2f2b7223 */ /* 0x000fe20000010040 */
[-C--:B------:R-:W-:Y:S01]  /*8550*/  FFMA.FTZ R56, R56, R59.reuse, -R63 ;  /* 0x0000003b38387223 */ /* 0x080fe2000001083f */
[----:B------:R-:W-:Y:S01]  /*8560*/  FFMA.FTZ R60, R60, R59, R61 ;  /* 0x0000003b3c3c7223 */ /* 0x000fe2000001003d */
[----:B------:R-:W-:-:S02]  /*8570*/  HADD2.F32 R68, -RZ, R167.H0_H0 ;  /* 0x200000a7ff447230 */ /* 0x000fc40000004100 */
[--C-:B------:R-:W-:Y:S01]  /*8580*/  HADD2.F32 R59, -RZ, R57.reuse.H0_H0 ;  /* 0x20000039ff3b7230 */ /* 0x100fe20000004100 */
[----:B------:R-:W-:Y:S01]  /*8590*/  F2FP.F16.F32.PACK_AB R41, R56, R41 ;  /* 0x000000293829723e */ /* 0x000fe200000000ff */
[----:B------:R-:W-:Y:S02]  /*85a0*/  HADD2.F32 R62, -RZ, R57.H1_H1 ;  /* 0x30000039ff3e7230 */ /* 0x000fe40000004100 */
[----:B------:R-:W-:Y:S02]  /*85b0*/  HADD2.F32 R66, -RZ, R66.H0_H0 ;  /* 0x20000042ff427230 */ /* 0x000fe40000004100 */
[----:B------:R-:W-:Y:S02]  /*85c0*/  HADD2.F32 R57, -RZ, R45.H1_H1 ;  /* 0x3000002dff397230 */ /* 0x000fe40000004100 */
[----:B------:R-:W-:Y:S02]  /*85d0*/  HADD2.F32 R64, -RZ, R169.H0_H0 ;  /* 0x200000a9ff407230 */ /* 0x000fe40000004100 */
[----:B------:R-:W-:Y:S01]  /*85e0*/  FMUL.FTZ R70, R62, R66 ;  /* 0x000000423e467220 */ /* 0x000fe20000410000 */
[----:B------:R-:W-:-:S02]  /*85f0*/  HADD2.F32 R47, -RZ, R45.H0_H0 ;  /* 0x2000002dff2f7230 */ /* 0x000fc40000004100 */
[----:B------:R-:W-:Y:S01]  /*8600*/  FMUL.FTZ R63, R57, R66 ;  /* 0x00000042393f7220 */ /* 0x000fe20000410000 */
[----:B------:R-:W-:Y:S02]  /*8610*/  HADD2.F32 R61, -RZ, R58.H0_H0 ;  /* 0x2000003aff3d7230 */ /* 0x000fe40000004100 */
[-C--:B------:R-:W-:Y:S01]  /*8620*/  FMUL.FTZ R58, R59, R68.reuse ;  /* 0x000000443b3a7220 */ /* 0x080fe20000410000 */
[----:B------:R-:W-:Y:S02]  /*8630*/  HADD2.F32 R165, -RZ, R165.H1_H1 ;  /* 0x300000a5ffa57230 */ /* 0x000fe40000004100 */
[C---:B------:R-:W-:Y:S01]  /*8640*/  FMUL.FTZ R68, R47.reuse, R68 ;  /* 0x000000442f447220 */ /* 0x040fe20000410000 */
[----:B------:R-:W-:Y:S02]  /*8650*/  HADD2.F32 R168, -RZ, R168.H1_H1 ;  /* 0x300000a8ffa87230 */ /* 0x000fe40000004100 */
[----:B------:R-:W-:Y:S01]  /*8660*/  FFMA.FTZ R45, R47, R64, -R58 ;  /* 0x000000402f2d7223 */ /* 0x000fe2000001083a */
[-C--:B------:R-:W-:Y:S01]  /*8670*/  FFMA.FTZ R58, R57, R61.reuse, -R70 ;  /* 0x0000003d393a7223 */ /* 0x080fe20000010846 */
[----:B------:R-:W-:Y:S01]  /*8680*/  FFMA.FTZ R62, R62, R61, R63 ;  /* 0x0000003d3e3e7223 */ /* 0x000fe2000001003f */
[----:B------:R-:W-:-:S02]  /*8690*/  HADD2.F32 R61, -RZ, R54.H0_H0 ;  /* 0x20000036ff3d7230 */ /* 0x000fc40000004100 */
[----:B------:R-:W-:Y:S01]  /*86a0*/  FFMA.FTZ R47, R59, R64, R68 ;  /* 0x000000403b2f7223 */ /* 0x000fe20000010044 */
[----:B------:R-:W-:Y:S01]  /*86b0*/  HADD2.F32 R57, -RZ, R44.H0_H0 ;  /* 0x2000002cff397230 */ /* 0x000fe20000004100 */
[----:B------:R-:W-:Y:S01]  /*86c0*/  F2FP.F16.F32.PACK_AB R58, R58, R45 ;  /* 0x0000002d3a3a723e */ /* 0x000fe200000000ff */
[----:B------:R-:W-:Y:S01]  /*86d0*/  HADD2.F32 R54, -RZ, R40.H0_H0 ;  /* 0x20000028ff367230 */ /* 0x000fe20000004100 */
[----:B------:R-:W-:Y:S01]  /*86e0*/  F2FP.F16.F32.PACK_AB R45, R60, R43 ;  /* 0x0000002b3c2d723e */ /* 0x000fe200000000ff */
[----:B------:R-:W-:Y:S02]  /*86f0*/  HADD2.F32 R44, -RZ, R44.H1_H1 ;  /* 0x3000002cff2c7230 */ /* 0x000fe40000004100 */
[----:B------:R-:W-:Y:S01]  /*8700*/  FMUL.FTZ R63, R57, R165 ;  /* 0x000000a5393f7220 */ /* 0x000fe20000410000 */
[----:B------:R-:W-:Y:S01]  /*8710*/  HADD2.F32 R40, -RZ, R40.H1_H1 ;  /* 0x30000028ff287230 */ /* 0x000fe20000004100 */
[----:B------:R-:W-:Y:S01]  /*8720*/  F2FP.F16.F32.PACK_AB R47, R62, R47 ;  /* 0x0000002f3e2f723e */ /* 0x000fe200000000ff */
[----:B------:R-:W-:-:S02]  /*8730*/  HADD2.F32 R59, -RZ, R52.H0_H0 ;  /* 0x20000034ff3b7230 */ /* 0x000fc40000004100 */
[----:B------:R-:W-:Y:S01]  /*8740*/  FMUL.FTZ R65, R44, R61 ;  /* 0x0000003d2c417220 */ /* 0x000fe20000410000 */
[----:B------:R-:W-:Y:S01]  /*8750*/  FMUL.FTZ R52, R54, R165 ;  /* 0x000000a536347220 */ /* 0x000fe20000410000 */
[----:B------:R-:W-:Y:S01]  /*8760*/  FMUL.FTZ R61, R40, R61 ;  /* 0x0000003d283d7220 */ /* 0x000fe20000410000 */
[-C--:B------:R-:W-:Y:S01]  /*8770*/  FFMA.FTZ R63, R54, R168.reuse, -R63 ;  /* 0x000000a8363f7223 */ /* 0x080fe2000001083f */
[-C--:B------:R-:W-:Y:S01]  /*8780*/  FFMA.FTZ R54, R40, R59.reuse, -R65 ;  /* 0x0000003b28367223 */ /* 0x080fe20000010841 */
[----:B------:R-:W-:Y:S02]  /*8790*/  HADD2.F32 R167, -RZ, R167.H1_H1 ;  /* 0x300000a7ffa77230 */ /* 0x000fe40000004100 */
[----:B------:R-:W-:Y:S01]  /*87a0*/  FFMA.FTZ R61, R44, R59, R61 ;  /* 0x0000003b2c3d7223 */ /* 0x000fe2000001003d */
[----:B------:R-:W-:Y:S02]  /*87b0*/  HADD2.F32 R44, -RZ, R46.H0_H0 ;  /* 0x2000002eff2c7230 */ /* 0x000fe40000004100 */
[----:B------:R-:W-:Y:S01]  /*87c0*/  FFMA.FTZ R52, R57, R168, R52 ;  /* 0x000000a839347223 */ /* 0x000fe20000010034 */
[----:B------:R-:W-:-:S02]  /*87d0*/  HADD2.F32 R55, -RZ, R55.H0_H0 ;  /* 0x20000037ff377230 */ /* 0x000fc40000004100 */
[----:B------:R-:W-:Y:S02]  /*87e0*/  HADD2.F32 R40, -RZ, R42.H0_H0 ;  /* 0x2000002aff287230 */ /* 0x000fe40000004100 */
[-C--:B------:R-:W-:Y:S01]  /*87f0*/  FMUL.FTZ R57, R44, R167.reuse ;  /* 0x000000a72c397220 */ /* 0x080fe20000410000 */
[----:B------:R-:W-:Y:S02]  /*8800*/  HADD2.F32 R46, -RZ, R46.H1_H1 ;  /* 0x3000002eff2e7230 */ /* 0x000fe40000004100 */
[----:B------:R-:W-:Y:S02]  /*8810*/  HADD2.F32 R42, -RZ, R42.H1_H1 ;  /* 0x3000002aff2a7230 */ /* 0x000fe40000004100 */
[----:B------:R-:W-:Y:S01]  /*8820*/  FMUL.FTZ R167, R40, R167 ;  /* 0x000000a728a77220 */ /* 0x000fe20000410000 */
[----:B------:R-:W-:Y:S02]  /*8830*/  HADD2.F32 R169, -RZ, R169.H1_H1 ;  /* 0x300000a9ffa97230 */ /* 0x000fe40000004100 */
[----:B------:R-:W-:Y:S01]  /*8840*/  FMUL.FTZ R59, R46, R55 ;  /* 0x000000372e3b7220 */ /* 0x000fe20000410000 */
[----:B------:R-:W-:-:S02]  /*8850*/  HADD2.F32 R53, -RZ, R53.H0_H0 ;  /* 0x20000035ff357230 */ /* 0x000fc40000004100 */
[----:B------:R-:W-:Y:S01]  /*8860*/  FMUL.FTZ R55, R42, R55 ;  /* 0x000000372a377220 */ /* 0x000fe20000410000 */
[----:B------:R-:W-:Y:S02]  /*8870*/  IMAD.MOV.U32 R43, RZ, RZ, R58 ;  /* 0x000000ffff2b7224 */ /* 0x000fe400078e003a */
[-C--:B------:R-:W-:Y:S01]  /*8880*/  FFMA.FTZ R57, R40, R169.reuse, -R57 ;  /* 0x000000a928397223 */ /* 0x080fe20000010839 */
[----:B------:R-:W-:Y:S01]  /*8890*/  FFMA.FTZ R167, R44, R169, R167 ;  /* 0x000000a92ca77223 */ /* 0x000fe200000100a7 */
[-C--:B------:R-:W-:Y:S01]  /*88a0*/  FFMA.FTZ R42, R42, R53.reuse, -R59 ;  /* 0x000000352a2a7223 */ /* 0x080fe2000001083b */
[----:B------:R-:W-:Y:S01]  /*88b0*/  FFMA.FTZ R46, R46, R53, R55 ;  /* 0x000000352e2e7223 */ /* 0x000fe20000010037 */
[----:B------:R-:W-:Y:S02]  /*88c0*/  F2FP.F16.F32.PACK_AB R40, R54, R63 ;  /* 0x0000003f3628723e */ /* 0x000fe400000000ff */
[----:B------:R-:W-:Y:S02]  /*88d0*/  F2FP.F16.F32.PACK_AB R44, R61, R52 ;  /* 0x000000343d2c723e */ /* 0x000fe400000000ff */
[----:B------:R-:W-:-:S02]  /*88e0*/  F2FP.F16.F32.PACK_AB R42, R42, R57 ;  /* 0x000000392a2a723e */ /* 0x000fc400000000ff */
[----:B------:R-:W-:-:S07]  /*88f0*/  F2FP.F16.F32.PACK_AB R46, R46, R167 ;  /* 0x000000a72e2e723e */ /* 0x000fce00000000ff */
.L_x_2387:
[----:B------:R-:W-:Y:S05]  /*8900*/  BSYNC B2 ;  /* 0x0000000000027941 */ /* 0x000fea0003800000 */
.L_x_2386:
[----:B--2---:R4:W-:Y:S04]  /*8910*/  STG.E.128 desc[UR60][R48.64], R40 ;  /* 0x0000002830007986 */ /* 0x0049e8000c101d3c */
[----:B---3--:R4:W-:Y:S02]  /*8920*/  @!P3 STG.E.128 desc[UR60][R50.64], R44 ;  /* 0x0000002c3200b986 */ /* 0x0089e4000c101d3c */
.L_x_2381:
[----:B------:R-:W-:Y:S05]  /*8930*/  BSYNC B1 ;  /* 0x0000000000017941 */ /* 0x000fea0003800000 */
.L_x_2380:
[----:B--2-4-:R-:W2:Y:S01]  /*8940*/  LDL R40, [R1+0x70] ;  /* 0x0000700001287983 */ /* 0x014ea20000100800 */
[----:B------:R-:W-:-:S04]  /*8950*/  IMAD.WIDE.U32 R122, R220, R120, R122 ;  /* 0x00000078dc7a7225 */ /* 0x000fc800078e007a */
[----:B--2---:R-:W-:-:S04]  /*8960*/  IMAD R40, R40, R120, RZ ;  /* 0x0000007828287224 */ /* 0x004fc800078e02ff */
        /* <DEDUP_REMOVED lines=18> */
[----:B------:R-:W-:-:S02]  /*8a90*/  LOP3.LUT R41, R228, 0x38, R51, 0xf8, !PT ;  /* 0x00000038e4297812 */ /* 0x000fc400078ef833 */
[----:B------:R-:W-:Y:S02]  /*8aa0*/  SHF.R.S32.HI R40, RZ, 0x3, R40 ;  /* 0x00000003ff287819 */ /* 0x000fe40000011428 */
[----:B------:R-:W-:Y:S02]  /*8ab0*/  LOP3.LUT R41, R41, R232, RZ, 0x3c, !PT ;  /* 0x000000e829297212 */ /* 0x000fe400078e3cff */
[----:B------:R-:W-:Y:S01]  /*8ac0*/  ISETP.GE.AND P3, PT, R51, R145, PT ;  /* 0x000000913300720c */ /* 0x000fe20003f66270 */
[----:B------:R-:W-:-:S04]  /*8ad0*/  IMAD R40, R40, 0x1400, R231 ;  /* 0x0000140028287824 */ /* 0x000fc800078e02e7 */
[----:B------:R-:W-:Y:S02]  /*8ae0*/  IMAD.IADD R40, R40, 0x1, R41 ;  /* 0x0000000128287824 */ /* 0x000fe400078e0229 */
[C---:B------:R-:W-:Y:S02]  /*8af0*/  IMAD R41, R17.reuse, 0x5000, R133 ;  /* 0x0000500011297824 */ /* 0x040fe400078e0285 */
[----:B------:R-:W-:Y:S02]  /*8b00*/  IMAD R43, R17, 0x5000, R40 ;  /* 0x00005000112b7824 */ /* 0x000fe400078e0228 */
[----:B------:R-:W-:Y:S02]  /*8b10*/  IMAD R41, R41, 0x2, R16 ;  /* 0x0000000229297824 */ /* 0x000fe400078e0210 */
[----:B------:R-:W-:Y:S02]  /*8b20*/  @!P3 SHF.R.S32.HI R54, RZ, 0x1f, R51 ;  /* 0x0000001fff36b819 */ /* 0x000fe40000011433 */
[----:B------:R-:W-:-:S02]  /*8b30*/  LEA R44, R43, R16, 0x1 ;  /* 0x000000102b2c7211 */ /* 0x000fc400078e08ff */
[----:B------:R-:W2:Y:S01]  /*8b40*/  LDS.128 R40, [R41+0x24400] ;  /* 0x0244000029287984 */ /* 0x000ea20000000c00 */
[----:B------:R-:W-:-:S03]  /*8b50*/  @!P3 IADD3 R51, P4, P5, R38, R122, R51 ;  /* 0x0000007a2633b210 */ /* 0x000fc60007d9e033 */
[----:B------:R-:W3:Y:S01]  /*8b60*/  LDS.128 R44, [R44+0x24400] ;  /* 0x024400002c2c7984 */ /* 0x000ee20000000c00 */
[----:B------:R-:W-:Y:S02]  /*8b70*/  @!P3 IADD3.X R54, R37, R52, R54, P4, P5 ;  /* 0x000000342536b210 */ /* 0x000fe400027ea436 */
[----:B------:R-:W-:Y:S02]  /*8b80*/  ISETP.GE.AND P5, PT, R213, R116, PT ;  /* 0x00000074d500720c */ /* 0x000fe40003fa6270 */
[----:B------:R-:W-:-:S04]  /*8b90*/  @!P3 LEA R50, P4, R51, R118, 0x1 ;  /* 0x000000763332b211 */ /* 0x000fc800078808ff */
[----:B------:R-:W-:-:S07]  /*8ba0*/  @!P3 LEA.HI.X R51, R51, R119, R54, 0x1, P4 ;  /* 0x000000773333b211 */ /* 0x000fce00020f0c36 */
[----:B------:R-:W-:Y:S05]  /*8bb0*/  @P5 BRA `(.L_x_2391) ;  /* 0x00000004005c5947 */ /* 0x000fea0003800000 */
[----:B--2---:R-:W-:Y:S01]  /*8bc0*/  IMAD.MOV.U32 R57, RZ, RZ, R40 ;  /* 0x000000ffff397224 */ /* 0x004fe200078e0028 */
[----:B------:R-:W-:Y:S01]  /*8bd0*/  SHF.R.U32.HI R62, RZ, 0x10, R85 ;  /* 0x00000010ff3e7819 */ /* 0x000fe20000011655 */
[----:B---3--:R-:W-:Y:S01]  /*8be0*/  IMAD.MOV.U32 R40, RZ, RZ, R45 ;  /* 0x000000ffff287224 */ /* 0x008fe200078e002d */
[----:B------:R-:W-:Y:S01]  /*8bf0*/  MOV R58, R44 ;  /* 0x0000002c003a7202 */ /* 0x000fe20000000f00 */
[----:B------:R-:W-:Y:S01]  /*8c00*/  IMAD.MOV.U32 R59, RZ, RZ, R47 ;  /* 0x000000ffff3b7224 */ /* 0x000fe200078e002f */
[----:B------:R-:W-:Y:S01]  /*8c10*/  SHF.R.U32.HI R60, RZ, 0x10, R77 ;  /* 0x00000010ff3c7819 */ /* 0x000fe2000001164d */
[----:B------:R-:W-:Y:S01]  /*8c20*/  HADD2.F32 R63, -RZ, R155.H1_H1 ;  /* 0x3000009bff3f7230 */ /* 0x000fe20000004100 */
[--C-:B------:R-:W-:Y:S01]  /*8c30*/  SHF.R.U64 R54, R86, 0x10, R87.reuse ;  /* 0x0000001056367819 */ /* 0x100fe20000001257 */
[--C-:B------:R-:W-:Y:S01]  /*8c40*/  HADD2.F32 R44, -RZ, R40.reuse.H0_H0 ;  /* 0x20000028ff2c7230 */ /* 0x100fe20000004100 */
[----:B------:R-:W-:Y:S01]  /*8c50*/  SHF.R.U32.HI R86, RZ, 0x10, R87 ;  /* 0x00000010ff567819 */ /* 0x000fe20000011657 */
[----:B------:R-:W-:Y:S01]  /*8c60*/  HADD2.F32 R47, -RZ, R40.H1_H1 ;  /* 0x30000028ff2f7230 */ /* 0x000fe20000004100 */
[----:B------:R-:W-:Y:S01]  /*8c70*/  SHF.R.U64 R53, R78, 0x10, R79 ;  /* 0x000000104e357819 */ /* 0x000fe2000000124f */
[----:B------:R-:W-:Y:S01]  /*8c80*/  IMAD.MOV.U32 R45, RZ, RZ, R43 ;  /* 0x000000ffff2d7224 */ /* 0x000fe200078e002b */
[----:B------:R-:W-:Y:S01]  /*8c90*/  SHF.R.U32.HI R78, RZ, 0x10, R79 ;  /* 0x00000010ff4e7819 */ /* 0x000fe2000001164f */
[--C-:B------:R-:W-:Y:S01]  /*8ca0*/  HADD2.F32 R40, -RZ, R41.reuse.H0_H0 ;  /* 0x20000029ff287230 */ /* 0x100fe20000004100 */
[----:B------:R-:W-:Y:S01]  /*8cb0*/  SHF.R.U64 R56, R84, 0x10, R85 ;  /* 0x0000001054387819 */ /* 0x000fe20000001255 */
        /* <DEDUP_REMOVED lines=13> */
[----:B------:R-:W-:-:S02]  /*8d90*/  HADD2.F32 R60, -RZ, R59.H0_H0 ;  /* 0x2000003bff3c7230 */ /* 0x000fc40000004100 */
[----:B------:R-:W-:Y:S01]  /*8da0*/  HADD2.F32 R59, -RZ, R59.H1_H1 ;  /* 0x3000003bff3b7230 */ /* 0x000fe20000004100 */
[----:B------:R-:W-:Y:S01]  /*8db0*/  F2FP.F16.F32.PACK_AB R43, R43, R40 ;  /* 0x000000282b2b723e */ /* 0x000fe200000000ff */
[--C-:B------:R-:W-:Y:S02]  /*8dc0*/  HADD2.F32 R47, -RZ, R45.reuse.H0_H0 ;  /* 0x2000002dff2f7230 */ /* 0x100fe40000004100 */
[----:B------:R-:W-:Y:S02]  /*8dd0*/  HADD2.F32 R64, -RZ, R86.H0_H0 ;  /* 0x20000056ff407230 */ /* 0x000fe40000004100 */
[----:B------:R-:W-:Y:S02]  /*8de0*/  HADD2.F32 R63, -RZ, R154.H1_H1 ;  /* 0x3000009aff3f7230 */ /* 0x000fe40000004100 */
[----:B------:R-:W-:Y:S02]  /*8df0*/  HADD2.F32 R45, -RZ, R45.H1_H1 ;  /* 0x3000002dff2d7230 */ /* 0x000fe40000004100 */
[----:B------:R-:W-:Y:S01]  /*8e00*/  FMUL.FTZ R68, R59, R64 ;  /* 0x000000403b447220 */ /* 0x000fe20000410000 */
[----:B------:R-:W-:-:S02]  /*8e10*/  HADD2.F32 R61, -RZ, R152.H1_H1 ;  /* 0x30000098ff3d7230 */ /* 0x000fc40000004100 */
[-C--:B------:R-:W-:Y:S01]  /*8e20*/  FMUL.FTZ R66, R60, R63.reuse ;  /* 0x0000003f3c427220 */ /* 0x080fe20000410000 */
[----:B------:R-:W-:Y:S02]  /*8e30*/  HADD2.F32 R62, -RZ, R78.H0_H0 ;  /* 0x2000004eff3e7230 */ /* 0x000fe40000004100 */
[----:B------:R-:W-:Y:S01]  /*8e40*/  FMUL.FTZ R64, R45, R64 ;  /* 0x000000402d407220 */ /* 0x000fe20000410000 */
[C---:B------:R-:W-:Y:S01]  /*8e50*/  FMUL.FTZ R65, R47.reuse, R63 ;  /* 0x0000003f2f417220 */ /* 0x040fe20000410000 */
[----:B------:R-:W-:Y:S01]  /*8e60*/  FFMA.FTZ R63, R47, R61, -R66 ;  /* 0x0000003d2f3f7223 */ /* 0x000fe20000010842 */
[----:B------:R-:W-:Y:S02]  /*8e70*/  HADD2.F32 R47, -RZ, R58.H0_H0 ;  /* 0x2000003aff2f7230 */ /* 0x000fe40000004100 */
[-C--:B------:R-:W-:Y:S01]  /*8e80*/  FFMA.FTZ R68, R45, R62.reuse, -R68 ;  /* 0x0000003e2d447223 */ /* 0x080fe20000010844 */
[----:B------:R-:W-:Y:S01]  /*8e90*/  FFMA.FTZ R70, R59, R62, R64 ;  /* 0x0000003e3b467223 */ /* 0x000fe20000010040 */
[----:B------:R-:W-:-:S02]  /*8ea0*/  HADD2.F32 R62, -RZ, R155.H0_H0 ;  /* 0x2000009bff3e7230 */ /* 0x000fc40000004100 */
[----:B------:R-:W-:Y:S01]  /*8eb0*/  FFMA.FTZ R65, R60, R61, R65 ;  /* 0x0000003d3c417223 */ /* 0x000fe20000010041 */
[--C-:B------:R-:W-:Y:S01]  /*8ec0*/  HADD2.F32 R45, -RZ, R57.reuse.H0_H0 ;  /* 0x20000039ff2d7230 */ /* 0x100fe20000004100 */
[----:B------:R-:W-:Y:S01]  /*8ed0*/  F2FP.F16.F32.PACK_AB R63, R68, R63 ;  /* 0x0000003f443f723e */ /* 0x000fe200000000ff */
[----:B------:R-:W-:Y:S02]  /*8ee0*/  HADD2.F32 R56, -RZ, R56.H0_H0 ;  /* 0x20000038ff387230 */ /* 0x000fe40000004100 */
[-C--:B------:R-:W-:Y:S01]  /*8ef0*/  FMUL.FTZ R64, R47, R62.reuse ;  /* 0x0000003e2f407220 */ /* 0x080fe20000410000 */
[----:B------:R-:W-:Y:S02]  /*8f00*/  HADD2.F32 R58, -RZ, R58.H1_H1 ;  /* 0x3000003aff3a7230 */ /* 0x000fe40000004100 */
[----:B------:R-:W-:Y:S01]  /*8f10*/  FMUL.FTZ R62, R45, R62 ;  /* 0x0000003e2d3e7220 */ /* 0x000fe20000410000 */
[----:B------:R-:W-:Y:S02]  /*8f20*/  HADD2.F32 R57, -RZ, R57.H1_H1 ;  /* 0x30000039ff397230 */ /* 0x000fe40000004100 */
[----:B------:R-:W-:-:S02]  /*8f30*/  HADD2.F32 R60, -RZ, R153.H0_H0 ;  /* 0x20000099ff3c7230 */ /* 0x000fc40000004100 */
[CC--:B------:R-:W-:Y:S01]  /*8f40*/  FMUL.FTZ R66, R58.reuse, R56.reuse ;  /* 0x000000383a427220 */ /* 0x0c0fe20000410000 */
[----:B------:R-:W-:Y:S02]  /*8f50*/  HADD2.F32 R55, -RZ, R55.H0_H0 ;  /* 0x20000037ff377230 */ /* 0x000fe40000004100 */
[----:B------:R-:W-:Y:S01]  /*8f60*/  FMUL.FTZ R59, R57, R56 ;  /* 0x00000038393b7220 */ /* 0x000fe20000410000 */
[----:B------:R-:W-:Y:S02]  /*8f70*/  HADD2.F32 R154, -RZ, R154.H0_H0 ;  /* 0x2000009aff9a7230 */ /* 0x000fe40000004100 */
[-C--:B------:R-:W-:Y:S01]  /*8f80*/  FFMA.FTZ R62, R47, R60.reuse, R62 ;  /* 0x0000003c2f3e7223 */ /* 0x080fe2000001003e */
[----:B------:R-:W-:Y:S01]  /*8f90*/  FFMA.FTZ R64, R45, R60, -R64 ;  /* 0x0000003c2d407223 */ /* 0x000fe20000010840 */
[-C--:B------:R-:W-:Y:S01]  /*8fa0*/  FFMA.FTZ R57, R57, R55.reuse, -R66 ;  /* 0x0000003739397223 */ /* 0x080fe20000010842 */
[----:B------:R-:W-:Y:S01]  /*8fb0*/  FFMA.FTZ R59, R58, R55, R59 ;  /* 0x000000373a3b7223 */ /* 0x000fe2000001003b */
[----:B------:R-:W-:-:S02]  /*8fc0*/  HADD2.F32 R47, -RZ, R46.H0_H0 ;  /* 0x2000002eff2f7230 */ /* 0x000fc40000004100 */
[----:B------:R-:W-:Y:S01]  /*8fd0*/  HADD2.F32 R55, -RZ, R54.H0_H0 ;  /* 0x20000036ff377230 */ /* 0x000fe20000004100 */
[----:B------:R-:W-:Y:S01]  /*8fe0*/  F2FP.F16.F32.PACK_AB R40, R57, R64 ;  /* 0x000000403928723e */ /* 0x000fe200000000ff */
        /* <DEDUP_REMOVED lines=8> */
[C---:B------:R-:W-:Y:S01]  /*9070*/  FMUL.FTZ R55, R42.reuse, R55 ;  /* 0x000000372a377220 */ /* 0x040fe20000410000 */
[-C--:B------:R-:W-:Y:S01]  /*9080*/  FFMA.FTZ R54, R45, R152.reuse, -R54 ;  /* 0x000000982d367223 */ /* 0x080fe20000010836 */
[----:B------:R-:W-:Y:S01]  /*9090*/  FFMA.FTZ R154, R47, R152, R154 ;  /* 0x000000982f9a7223 */ /* 0x000fe2000001009a */
[-C--:B------:R-:W-:Y:S01]  /*90a0*/  FFMA.FTZ R61, R42, R53.reuse, -R61 ;  /* 0x000000352a3d7223 */ /* 0x080fe2000001083d */
[----:B------:R-:W-:Y:S01]  /*90b0*/  FFMA.FTZ R55, R46, R53, R55 ;  /* 0x000000352e377223 */ /* 0x000fe20000010037 */
[----:B------:R-:W-:Y:S02]  /*90c0*/  F2FP.F16.F32.PACK_AB R45, R44, R41 ;  /* 0x000000292c2d723e */ /* 0x000fe400000000ff */
[----:B------:R-:W-:Y:S01]  /*90d0*/  MOV R41, R43 ;  /* 0x0000002b00297202 */ /* 0x000fe20000000f00 */
[----:B------:R-:W-:Y:S01]  /*90e0*/  IMAD.MOV.U32 R43, RZ, RZ, R63 ;  /* 0x000000ffff2b7224 */ /* 0x000fe200078e003f */
[----:B------:R-:W-:-:S02]  /*90f0*/  F2FP.F16.F32.PACK_AB R47, R70, R65 ;  /* 0x00000041462f723e */ /* 0x000fc400000000ff */
[----:B------:R-:W-:Y:S02]  /*9100*/  F2FP.F16.F32.PACK_AB R44, R59, R62 ;  /* 0x0000003e3b2c723e */ /* 0x000fe400000000ff */
[----:B------:R-:W-:Y:S02]  /*9110*/  F2FP.F16.F32.PACK_AB R42, R61, R54 ;  /* 0x000000363d2a723e */ /* 0x000fe400000000ff */
[----:B------:R-:W-:-:S07]  /*9120*/  F2FP.F16.F32.PACK_AB R46, R55, R154 ;  /* 0x0000009a372e723e */ /* 0x000fce00000000ff */
.L_x_2391:
[----:B------:R-:W-:Y:S05]  /*9130*/  BSYNC B2 ;  /* 0x0000000000027941 */ /* 0x000fea0003800000 */
.L_x_2390:
[----:B--2---:R2:W-:Y:S04]  /*9140*/  STG.E.128 desc[UR60][R48.64], R40 ;  /* 0x0000002830007986 */ /* 0x0045e8000c101d3c */
[----:B---3--:R2:W-:Y:S02]  /*9150*/  @!P3 STG.E.128 desc[UR60][R50.64], R44 ;  /* 0x0000002c3200b986 */ /* 0x0085e4000c101d3c */
.L_x_2389:
[----:B------:R-:W-:Y:S05]  /*9160*/  BSYNC B1 ;  /* 0x0000000000017941 */ /* 0x000fea0003800000 */
.L_x_2388:
        /* <DEDUP_REMOVED lines=14> */
[----:B------:R-:W-:Y:S02]  /*9250*/  LEA.HI R40, R40, R41, RZ, 0x3 ;  /* 0x0000002928287211 */ /* 0x000fe400078f18ff */
[----:B------:R-:W-:-:S02]  /*9260*/  LOP3.LUT R41, R228, 0x38, R51, 0xf8, !PT ;  /* 0x00000038e4297812 */ /* 0x000fc400078ef833 */
[----:B------:R-:W-:Y:S02]  /*9270*/  SHF.R.S32.HI R40, RZ, 0x3, R40 ;  /* 0x00000003ff287819 */ /* 0x000fe40000011428 */
[----:B------:R-:W-:-:S03]  /*9280*/  LOP3.LUT R41, R41, R232, RZ, 0x3c, !PT ;  /* 0x000000e829297212 */ /* 0x000fc600078e3cff */
[----:B------:R-:W-:-:S05]  /*9290*/  IMAD R40, R40, 0x1400, R231 ;  /* 0x0000140028287824 */ /* 0x000fca00078e02e7 */
[----:B------:R-:W-:Y:S01]  /*92a0*/  IADD3 R40, R40, R41, RZ ;  /* 0x0000002928287210 */ /* 0x000fe20007ffe0ff */
[----:B------:R-:W-:-:S04]  /*92b0*/  IMAD R41, R17, 0x5000, R132 ;  /* 0x0000500011297824 */ /* 0x000fc800078e0284 */
[----:B------:R-:W-:Y:S02]  /*92c0*/  IMAD R43, R17, 0x5000, R40 ;  /* 0x00005000112b7824 */ /* 0x000fe400078e0228 */
[--C-:B------:R-:W-:Y:S02]  /*92d0*/  IMAD R41, R41, 0x2, R16.reuse ;  /* 0x0000000229297824 */ /* 0x100fe400078e0210 */
[----:B------:R-:W-:-:S04]  /*92e0*/  IMAD R44, R43, 0x2, R16 ;  /* 0x000000022b2c7824 */ /* 0x000fc800078e0210 */
[----:B------:R-:W2:Y:S04]  /*92f0*/  LDS.128 R40, [R41+0x24400] ;  /* 0x0244000029287984 */ /* 0x000ea80000000c00 */
[----:B------:R-:W3:Y:S01]  /*9300*/  LDS.128 R44, [R44+0x24400] ;  /* 0x024400002c2c7984 */ /* 0x000ee20000000c00 */
[----:B------:R-:W-:Y:S05]  /*9310*/  @P4 BRA `(.L_x_2393) ;  /* 0x0000000400584947 */ /* 0x000fea0003800000 */
[----:B------:R-:W-:Y:S01]  /*9320*/  SHF.R.U32.HI R58, RZ, 0x10, R81 ;  /* 0x00000010ff3a7819 */ /* 0x000fe20000011651 */
[----:B---3--:R-:W-:Y:S01]  /*9330*/  IMAD.MOV.U32 R54, RZ, RZ, R46 ;  /* 0x000000ffff367224 */ /* 0x008fe200078e002e */
[----:B------:R-:W-:Y:S01]  /*9340*/  MOV R53, R44 ;  /* 0x0000002c00357202 */ /* 0x000fe20000000f00 */
[----:B--2---:R-:W-:Y:S01]  /*9350*/  IMAD.MOV.U32 R44, RZ, RZ, R42 ;  /* 0x000000ffff2c7224 */ /* 0x004fe200078e002a */
[----:B------:R-:W-:Y:S01]  /*9360*/  SHF.R.U32.HI R56, RZ, 0x10, R73 ;  /* 0x00000010ff387819 */ /* 0x000fe20000011649 */
[----:B------:R-:W-:Y:S01]  /*9370*/  HADD2.F32 R57, -RZ, R151.H1_H1 ;  /* 0x30000097ff397230 */ /* 0x000fe20000004100 */
[--C-:B------:R-:W-:Y:S01]  /*9380*/  SHF.R.U64 R65, R82, 0x10, R83.reuse ;  /* 0x0000001052417819 */ /* 0x100fe20000001253 */
[----:B------:R-:W-:Y:S01]  /*9390*/  HADD2.F32 R46, -RZ, R45.H0_H0 ;  /* 0x2000002dff2e7230 */ /* 0x000fe20000004100 */
[----:B------:R-:W-:Y:S01]  /*93a0*/  SHF.R.U32.HI R82, RZ, 0x10, R83 ;  /* 0x00000010ff527819 */ /* 0x000fe20000011653 */
[----:B------:R-:W-:Y:S01]  /*93b0*/  HADD2.F32 R42, -RZ, R41.H0_H0 ;  /* 0x20000029ff2a7230 */ /* 0x000fe20000004100 */
[----:B------:R-:W-:Y:S01]  /*93c0*/  SHF.R.U64 R50, R74, 0x10, R75 ;  /* 0x000000104a327819 */ /* 0x000fe2000000124b */
[----:B------:R-:W-:-:S02]  /*93d0*/  HADD2.F32 R45, -RZ, R45.H1_H1 ;  /* 0x3000002dff2d7230 */ /* 0x000fc40000004100 */
[-C--:B------:R-:W-:Y:S01]  /*93e0*/  FMUL.FTZ R59, R46, R57.reuse ;  /* 0x000000392e3b7220 */ /* 0x080fe20000410000 */
[----:B------:R-:W-:Y:S02]  /*93f0*/  HADD2.F32 R58, -RZ, R58.H0_H0 ;  /* 0x2000003aff3a7230 */ /* 0x000fe40000004100 */
[C---:B------:R-:W-:Y:S01]  /*9400*/  FMUL.FTZ R57, R42.reuse, R57 ;  /* 0x000000392a397220 */ /* 0x040fe20000410000 */
[----:B------:R-:W-:Y:S01]  /*9410*/  HADD2.F32 R55, -RZ, R149.H1_H1 ;  /* 0x30000095ff377230 */ /* 0x000fe20000004100 */
[----:B------:R-:W-:Y:S01]  /*9420*/  SHF.R.U32.HI R74, RZ, 0x10, R75 ;  /* 0x00000010ff4a7819 */ /* 0x000fe2000001164b */
[----:B------:R-:W-:Y:S02]  /*9430*/  HADD2.F32 R41, -RZ, R41.H1_H1 ;  /* 0x30000029ff297230 */ /* 0x000fe40000004100 */
[-C--:B------:R-:W-:Y:S01]  /*9440*/  FMUL.FTZ R60, R45, R58.reuse ;  /* 0x0000003a2d3c7220 */ /* 0x080fe20000410000 */
[----:B------:R-:W-:Y:S02]  /*9450*/  HADD2.F32 R56, -RZ, R56.H0_H0 ;  /* 0x20000038ff387230 */ /* 0x000fe40000004100 */
[-C--:B------:R-:W-:Y:S01]  /*9460*/  FFMA.FTZ R59, R42, R55.reuse, -R59 ;  /* 0x000000372a3b7223 */ /* 0x080fe2000001083b */
[----:B------:R-:W-:Y:S01]  /*9470*/  FFMA.FTZ R57, R46, R55, R57 ;  /* 0x000000372e397223 */ /* 0x000fe20000010039 */
[----:B------:R-:W-:Y:S01]  /*9480*/  FMUL.FTZ R58, R41, R58 ;  /* 0x0000003a293a7220 */ /* 0x000fe20000410000 */
[----:B------:R-:W-:-:S02]  /*9490*/  HADD2.F32 R55, -RZ, R150.H1_H1 ;  /* 0x30000096ff377230 */ /* 0x000fc40000004100 */
[-C--:B------:R-:W-:Y:S01]  /*94a0*/  FFMA.FTZ R60, R41, R56.reuse, -R60 ;  /* 0x00000038293c7223 */ /* 0x080fe2000001083c */
[----:B------:R-:W-:Y:S02]  /*94b0*/  HADD2.F32 R42, -RZ, R47.H0_H0 ;  /* 0x2000002fff2a7230 */ /* 0x000fe40000004100 */
[----:B------:R-:W-:Y:S01]  /*94c0*/  FFMA.FTZ R58, R45, R56, R58 ;  /* 0x000000382d3a7223 */ /* 0x000fe2000001003a */
[----:B------:R-:W-:Y:S01]  /*94d0*/  HADD2.F32 R41, -RZ, R43.H0_H0 ;  /* 0x2000002bff297230 */ /* 0x000fe20000004100 */
[----:B------:R-:W-:Y:S01]  /*94e0*/  SHF.R.U64 R66, R80, 0x10, R81 ;  /* 0x0000001050427819 */ /* 0x000fe20000001251 */
[----:B------:R-:W-:Y:S02]  /*94f0*/  HADD2.F32 R45, -RZ, R148.H1_H1 ;  /* 0x30000094ff2d7230 */ /* 0x000fe40000004100 */
[-C--:B------:R-:W-:Y:S01]  /*9500*/  FMUL.FTZ R62, R42, R55.reuse ;  /* 0x000000372a3e7220 */ /* 0x080fe20000410000 */
[----:B------:R-:W-:Y:S02]  /*9510*/  HADD2.F32 R47, -RZ, R47.H1_H1 ;  /* 0x3000002fff2f7230 */ /* 0x000fe40000004100 */
[----:B------:R-:W-:Y:S01]  /*9520*/  FMUL.FTZ R55, R41, R55 ;  /* 0x0000003729377220 */ /* 0x000fe20000410000 */
[----:B------:R-:W-:Y:S01]  /*9530*/  HADD2.F32 R56, -RZ, R82.H0_H0 ;  /* 0x20000052ff387230 */ /* 0x000fe20000004100 */
[----:B------:R-:W-:Y:S01]  /*9540*/  SHF.R.U64 R67, R72, 0x10, R73 ;  /* 0x0000001048437819 */ /* 0x000fe20000001249 */
[----:B------:R-:W-:-:S02]  /*9550*/  HADD2.F32 R43, -RZ, R43.H1_H1 ;  /* 0x3000002bff2b7230 */ /* 0x000fc40000004100 */
[-C--:B------:R-:W-:Y:S01]  /*9560*/  FFMA.FTZ R61, R42, R45.reuse, R55 ;  /* 0x0000002d2a3d7223 */ /* 0x080fe20000010037 */
[----:B------:R-:W-:Y:S02]  /*9570*/  HADD2.F32 R46, -RZ, R74.H0_H0 ;  /* 0x2000004aff2e7230 */ /* 0x000fe40000004100 */
[-C--:B------:R-:W-:Y:S01]  /*9580*/  FMUL.FTZ R64, R47, R56.reuse ;  /* 0x000000382f407220 */ /* 0x080fe20000410000 */
[----:B------:R-:W-:Y:S01]  /*9590*/  FFMA.FTZ R62, R41, R45, -R62 ;  /* 0x0000002d293e7223 */ /* 0x000fe2000001083e */
[C---:B------:R-:W-:Y:S01]  /*95a0*/  FMUL.FTZ R56, R43.reuse, R56 ;  /* 0x000000382b387220 */ /* 0x040fe20000410000 */
[----:B------:R-:W-:Y:S02]  /*95b0*/  HADD2.F32 R151, -RZ, R151.H0_H0 ;  /* 0x20000097ff977230 */ /* 0x000fe40000004100 */
[-C--:B------:R-:W-:Y:S01]  /*95c0*/  FFMA.FTZ R63, R43, R46.reuse, -R64 ;  /* 0x0000002e2b3f7223 */ /* 0x080fe20000010840 */
[--C-:B------:R-:W-:Y:S02]  /*95d0*/  HADD2.F32 R42, -RZ, R53.reuse.H0_H0 ;  /* 0x20000035ff2a7230 */ /* 0x100fe40000004100 */
[----:B------:R-:W-:Y:S01]  /*95e0*/  FFMA.FTZ R64, R47, R46, R56 ;  /* 0x0000002e2f407223 */ /* 0x000fe20000010038 */
[----:B------:R-:W-:Y:S01]  /*95f0*/  HADD2.F32 R45, -RZ, R66.H0_H0 ;  /* 0x20000042ff2d7230 */ /* 0x000fe20000004100 */
[----:B------:R-:W-:Y:S01]  /*9600*/  F2FP.F16.F32.PACK_AB R57, R58, R57 ;  /* 0x000000393a39723e */ /* 0x000fe200000000ff */
[----:B------:R-:W-:-:S02]  /*9610*/  HADD2.F32 R53, -RZ, R53.H1_H1 ;  /* 0x30000035ff357230 */ /* 0x000fc40000004100 */
[----:B------:R-:W-:Y:S01]  /*9620*/  FMUL.FTZ R46, R42, R151 ;  /* 0x000000972a2e7220 */ /* 0x000fe20000410000 */
[----:B------:R-:W-:Y:S01]  /*9630*/  HADD2.F32 R149, -RZ, R149.H0_H0 ;  /* 0x20000095ff957230 */ /* 0x000fe20000004100 */
[----:B------:R-:W-:Y:S01]  /*9640*/  F2FP.F16.F32.PACK_AB R61, R64, R61 ;  /* 0x0000003d403d723e */ /* 0x000fe200000000ff */
[--C-:B------:R-:W-:Y:S02]  /*9650*/  HADD2.F32 R41, -RZ, R40.reuse.H0_H0 ;  /* 0x20000028ff297230 */ /* 0x100fe40000004100 */
[----:B------:R-:W-:Y:S01]  /*9660*/  FMUL.FTZ R47, R53, R45 ;  /* 0x0000002d352f7220 */ /* 0x000fe20000410000 */
        /* <DEDUP_REMOVED lines=13> */
[----:B------:R-:W-:-:S02]  /*9740*/  HADD2.F32 R54, -RZ, R54.H1_H1 ;  /* 0x30000036ff367230 */ /* 0x000fc40000004100 */
        /* <DEDUP_REMOVED lines=15> */
[----:B------:R-:W-:Y:S01]  /*9840*/  F2FP.F16.F32.PACK_AB R46, R45, R150 ;  /* 0x000000962d2e723e */ /* 0x000fe200000000ff */
[----:B------:R-:W-:Y:S01]  /*9850*/  IMAD.MOV.U32 R45, RZ, RZ, R57 ;  /* 0x000000ffff2d7224 */ /* 0x000fe200078e0039 */
[----:B------:R-:W-:Y:S02]  /*9860*/  F2FP.F16.F32.PACK_AB R43, R63, R62 ;  /* 0x0000003e3f2b723e */ /* 0x000fe400000000ff */
[----:B------:R-:W-:-:S07]  /*9870*/  MOV R44, R56 ;  /* 0x00000038002c7202 */ /* 0x000fce0000000f00 */
.L_x_2393:
[----:B------:R-:W-:Y:S05]  /*9880*/  BSYNC B1 ;  /* 0x0000000000017941 */ /* 0x000fea0003800000 */
.L_x_2392:
[----:B--2---:R2:W-:Y:S01]  /*9890*/  STG.E.128 desc[UR60][R48.64], R40 ;  /* 0x0000002830007986 */ /* 0x0045e2000c101d3c */
[----:B------:R-:W-:-:S13]  /*98a0*/  ISETP.GE.AND P3, PT, R51, R145, PT ;  /* 0x000000913300720c */ /* 0x000fda0003f66270 */
[----:B------:R-:W-:Y:S05]  /*98b0*/  @P3 BRA `(.L_x_2348) ;  /* 0x00000004000c3947 */ /* 0x000fea0003800000 */
[--C-:B------:R-:W-:Y:S02]  /*98c0*/  IADD3 R122, P3, P4, R38, R122, R51.reuse ;  /* 0x0000007a267a7210 */ /* 0x100fe40007c7e033 */
[----:B------:R-:W-:-:S04]  /*98d0*/  SHF.R.S32.HI R51, RZ, 0x1f, R51 ;  /* 0x0000001fff337819 */ /* 0x000fc80000011433 */
[----:B------:R-:W-:Y:S02]  /*98e0*/  IADD3.X R52, R37, R52, R51, P3, P4 ;  /* 0x0000003425347210 */ /* 0x000fe40001fe8433 */
[----:B------:R-:W-:-:S04]  /*98f0*/  LEA R118, P3, R122, R118, 0x1 ;  /* 0x000000767a767211 */ /* 0x000fc800078608ff */
[----:B------:R-:W-:-:S05]  /*9900*/  LEA.HI.X R119, R122, R119, R52, 0x1, P3 ;  /* 0x000000777a777211 */ /* 0x000fca00018f0c34 */
[----:B---3--:R3:W-:Y:S01]  /*9910*/  STG.E.128 desc[UR60][R118.64], R44 ;  /* 0x0000002c76007986 */ /* 0x0087e2000c101d3c */
[----:B------:R-:W-:Y:S05]  /*9920*/  BRA `(.L_x_2348) ;  /* 0x0000000000f07947 */ /* 0x000fea0003800000 */
.L_x_2305:
[----:B------:R-:W2:Y:S02]  /*9930*/  LDL R40, [R1+0x60] ;  /* 0x0000600001287983 */ /* 0x000ea40000100800 */
[----:B--2---:R-:W-:-:S13]  /*9940*/  R2UR UR4, R40 ;  /* 0x00000000280472ca */ /* 0x004fda00000e0000 */
[----:B------:R-:W-:-:S06]  /*9950*/  UISETP.NE.AND UP0, UPT, UR4, 0x3, UPT ;  /* 0x000000030400788c */ /* 0x000fcc000bf05270 */
[----:B------:R-:W-:-:S13]  /*9960*/  PLOP3.LUT P2, PT, PT, PT, UP0, 0x80, 0x0 ;  /* 0x000000000000781c */ /* 0x000fda0003f4f008 */
[----:B------:R-:W-:Y:S05]  /*9970*/  @!P2 BRA `(.L_x_2394) ;  /* 0x000000000004a947 */ /* 0x000fea0003800000 */
[----:B------:R-:W-:Y:S01]  /*9980*/  BPT.TRAP 0x1 ;  /* 0x000000040000795c */ /* 0x000fe20000300000 */
.L_x_2394:
[----:B------:R-:W-:Y:S01]  /*9990*/  LEA R0, R17, R16, 0x3 ;  /* 0x0000001011007211 */ /* 0x000fe200078e18ff */
[----:B------:R-:W-:Y:S01]  /*99a0*/  IMAD R3, R24, -0x50, R2 ;  /* 0xffffffb018037824 */ /* 0x000fe200078e0202 */
[----:B------:R-:W-:Y:S01]  /*99b0*/  SHF.L.U32 R115, R221, 0x1f, RZ ;  /* 0x0000001fdd737819 */ /* 0x000fe200000006ff */
[----:B------:R-:W-:Y:S03]  /*99c0*/  BSSY B1, `(.L_x_2395) ;  /* 0x0000005000017945 */ /* 0x000fe60003800000 */
[----:B------:R-:W0:Y:S01]  /*99d0*/  SYNCS.PHASECHK.TRANS64.TRYWAIT P3, [R0+URZ+0x38890], R115 ;  /* 0x03889073000075a7 */ /* 0x000e22000806017f */
[----:B------:R-:W-:-:S04]  /*99e0*/  VIMNMX R3, R3, 0x50, PT ;  /* 0x0000005003037848 */ /* 0x000fc80003fe0100 */
[----:B------:R-:W-:Y:S01]  /*99f0*/  ISETP.GE.AND P4, PT, R18, R3, PT ;  /* 0x000000031200720c */ /* 0x000fe20003f86270 */
[----:B0-----:R-:W-:-:S12]  /*9a00*/  @!P3 BRA `(.L_x_2396) ;  /* 0x0000024400d4b947 */ /* 0x001fd80003800000 */
.L_x_2687:
[----:B------:R-:W-:Y:S05]  /*9a10*/  BSYNC B1 ;  /* 0x0000000000017941 */ /* 0x000fea0003800000 */
.L_x_2395:
[----:B------:R-:W-:Y:S04]  /*9a20*/  BSSY B1, `(.L_x_2397) ;  /* 0x000000e000017945 */ /* 0x000fe80003800000 */
[----:B------:R-:W-:Y:S05]  /*9a30*/  @P4 BRA `(.L_x_2398) ;  /* 0x0000000000304947 */ /* 0x000fea0003800000 */
[----:B------:R-:W-:Y:S02]  /*9a40*/  ISETP.NE.AND P5, PT, R26, RZ, PT ;  /* 0x000000ff1a00720c */ /* 0x000fe40003fa5270 */
        /* <DEDUP_REMOVED lines=11> */
.L_x_2398:
[----:B------:R-:W-:Y:S05]  /*9b00*/  BSYNC B1 ;  /* 0x0000000000017941 */ /* 0x000fea0003800000 */
.L_x_2397:
[----:B------:R-:W-:Y:S01]  /*9b10*/  ISETP.GE.AND P3, PT, R218, R3, PT ;  /* 0x00000003da00720c */ /* 0x000fe20003f66270 */
[----:B------:R-:W-:-:S12]  /*9b20*/  BSSY B1, `(.L_x_2399) ;  /* 0x000000e000017945 */ /* 0x000fd80003800000 */
[----:B------:R-:W-:Y:S05]  /*9b30*/  @P3 BRA `(.L_x_2400) ;  /* 0x0000000000303947 */ /* 0x000fea0003800000 */
[----:B------:R-:W-:Y:S02]  /*9b40*/  ISETP.NE.AND P5, PT, R26, RZ, PT ;  /* 0x000000ff1a00720c */ /* 0x000fe40003fa5270 */
        /* <DEDUP_REMOVED lines=11> */
.L_x_2400:
[----:B------:R-:W-:Y:S05]  /*9c00*/  BSYNC B1 ;  /* 0x0000000000017941 */ /* 0x000fea0003800000 */
.L_x_2399:
[----:B------:R-:W-:-:S13]  /*9c10*/  ISETP.GE.AND P3, PT, R220, R3, PT ;  /* 0x00000003dc00720c */ /* 0x000fda0003f66270 */
[----:B------:R-:W-:Y:S05]  /*9c20*/  @P3 BRA `(.L_x_2348) ;  /* 0x0000000000303947 */ /* 0x000fea0003800000 */
[----:B------:R-:W-:Y:S02]  /*9c30*/  ISETP.NE.AND P5, PT, R26, RZ, PT ;  /* 0x000000ff1a00720c */ /* 0x000fe40003fa5270 */
        /* <DEDUP_REMOVED lines=11> */
.L_x_2348:
[----:B------:R-:W-:Y:S05]  /*9cf0*/  BSYNC B0 ;  /* 0x0000000000007941 */ /* 0x000fea0003800000 */
.L_x_2304:
        /* <DEDUP_REMOVED lines=17> */
.L_x_2402:
[----:B------:R-:W-:Y:S05]  /*9e10*/  BSYNC B0 ;  /* 0x0000000000007941 */ /* 0x000fea0003800000 */
.L_x_2401:
[----:B------:R-:W2:Y:S01]  /*9e20*/  SYNCS.PHASECHK.TRANS64.TRYWAIT P2, [R0+URZ+0x388b0], R115 ;  /* 0x0388b073000075a7 */ /* 0x000ea2000804017f */
[----:B------:R-:W-:Y:S01]  /*9e30*/  ULDC.64 UR6, c[0x0][0x318] ;  /* 0x0000c60000067ab9 */ /* 0x000fe20000000a00 */
[----:B------:R-:W-:Y:S01]  /*9e40*/  ULDC.64 UR4, c[0x0][0x308] ;  /* 0x0000c20000047ab9 */ /* 0x000fe20000000a00 */
[----:B-1----:R-:W-:Y:S01]  /*9e50*/  IMAD.U32 R40, RZ, RZ, UR6 ;  /* 0x00000006ff287e24 */ /* 0x002fe2000f8e00ff */
[----:B------:R-:W-:Y:S01]  /*9e60*/  MOV R42, UR7 ;  /* 0x00000007002a7c02 */ /* 0x000fe20008000f00 */
[----:B------:R-:W-:Y:S01]  /*9e70*/  IMAD.U32 R41, RZ, RZ, UR4 ;  /* 0x00000004ff297e24 */ /* 0x000fe2000f8e00ff */
[----:B------:R-:W-:Y:S01]  /*9e80*/  BSSY B0, `(.L_x_2403) ;  /* 0x0000009000007945 */ /* 0x000fe20003800000 */
[----:B------:R-:W-:Y:S01]  /*9e90*/  ISETP.GE.AND P4, PT, R18, R3, PT ;  /* 0x000000031200720c */ /* 0x000fe20003f86270 */
[----:B------:R1:W-:Y:S01]  /*9ea0*/  STL [R1+0x5c], R40 ;  /* 0x00005c2801007387 */ /* 0x0003e20000100800 */
[----:B------:R-:W-:-:S03]  /*9eb0*/  IMAD.WIDE R52, R24, 0x50, R112 ;  /* 0x0000005018347825 */ /* 0x000fc600078e0270 */
[----:B------:R3:W-:Y:S01]  /*9ec0*/  STL [R1+0x58], R42 ;  /* 0x0000582a01007387 */ /* 0x0007e20000100800 */
[----:B-1----:R-:W-:-:S05]  /*9ed0*/  IMAD.U32 R40, RZ, RZ, UR5 ;  /* 0x00000005ff287e24 */ /* 0x002fca000f8e00ff */
[----:B------:R3:W-:Y:S04]  /*9ee0*/  STL [R1+0x50], R40 ;  /* 0x0000502801007387 */ /* 0x0007e80000100800 */
[----:B------:R3:W-:Y:S02]  /*9ef0*/  STL [R1+0x54], R41 ;  /* 0x0000542901007387 */ /* 0x0007e40000100800 */
[----:B--23--:R-:W-:Y:S05]  /*9f00*/  @!P2 BRA `(.L_x_2404) ;  /* 0x0000024000a8a947 */ /* 0x00cfea0003800000 */
.L_x_2688:
[----:B------:R-:W-:Y:S05]  /*9f10*/  BSYNC B0 ;  /* 0x0000000000007941 */ /* 0x000fea0003800000 */
.L_x_2403:
[----:B------:R-:W-:Y:S04]  /*9f20*/  BSSY B0, `(.L_x_2405) ;  /* 0x0000021000007945 */ /* 0x000fe80003800000 */
[----:B------:R-:W-:Y:S05]  /*9f30*/  @P4 BRA `(.L_x_2406) ;  /* 0x00000000007c4947 */ /* 0x000fea0003800000 */
[----:B------:R-:W2:Y:S01]  /*9f40*/  LDL R43, [R1+0x5c] ;  /* 0x00005c00012b7983 */ /* 0x000ea20000100800 */
[----:B------:R-:W-:-:S03]  /*9f50*/  ULDC UR4, c[0x0][0x2e4] ;  /* 0x0000b90000047ab9 */ /* 0x000fc60000000800 */
[----:B------:R-:W3:Y:S04]  /*9f60*/  LDL R42, [R1+0x58] ;  /* 0x00005800012a7983 */ /* 0x000ee80000100800 */
[----:B------:R-:W4:Y:S04]  /*9f70*/  LDL R41, [R1+0x54] ;  /* 0x0000540001297983 */ /* 0x000f280000100800 */
[----:B------:R-:W5:Y:S01]  /*9f80*/  LDL R40, [R1+0x50] ;  /* 0x0000500001287983 */ /* 0x000f620000100800 */
[C---:B------:R-:W-:Y:S01]  /*9f90*/  ISETP.GE.AND P5, PT, R213.reuse, UR4, PT ;  /* 0x00000004d5007c0c */ /* 0x040fe2000bfa6270 */
[----:B------:R-:W-:Y:S01]  /*9fa0*/  IMAD.MOV.U32 R45, RZ, RZ, R5 ;  /* 0x000000ffff2d7224 */ /* 0x000fe200078e0005 */
[----:B------:R-:W-:Y:S01]  /*9fb0*/  MOV R44, R96 ;  /* 0x00000060002c7202 */ /* 0x000fe20000000f00 */
[C---:B------:R-:W-:Y:S01]  /*9fc0*/  VIADD R46, R213.reuse, 0xc0 ;  /* 0x000000c0d52e7836 */ /* 0x040fe20000000000 */
[----:B------:R-:W-:-:S02]  /*9fd0*/  IADD3 R48, R213, 0x80, RZ ;  /* 0x00000080d5307810 */ /* 0x000fc40007ffe0ff */
[----:B------:R-:W-:Y:S02]  /*9fe0*/  ISETP.GE.AND P4, PT, R212, UR4, PT ;  /* 0x00000004d4007c0c */ /* 0x000fe4000bf86270 */
[----:B--2---:R-:W-:Y:S02]  /*9ff0*/  R2UR UR8, R43 ;  /* 0x000000002b0872ca */ /* 0x004fe400000e0000 */
[----:B---3--:R-:W-:Y:S02]  /*a000*/  R2UR UR7, R42 ;  /* 0x000000002a0772ca */ /* 0x008fe400000e0000 */
[----:B----4-:R-:W-:Y:S02]  /*a010*/  R2UR UR6, R41 ;  /* 0x00000000290672ca */ /* 0x010fe400000e0000 */
[----:B-----5:R-:W-:-:S07]  /*a020*/  R2UR UR5, R40 ;  /* 0x00000000280572ca */ /* 0x020fce00000e0000 */
[----:B------:R-:W-:Y:S01]  /*a030*/  IMAD R47, R53, UR8, RZ ;  /* 0x00000008352f7c24 */ /* 0x000fe2000f8e02ff */
[----:B------:R-:W2:Y:S01]  /*a040*/  @!P5 LDS.128 R40, [R4+0x400] ;  /* 0x000400000428d984 */ /* 0x000ea20000000c00 */
[----:B------:R-:W-:-:S04]  /*a050*/  IMAD.WIDE.U32 R44, R52, UR8, R44 ;  /* 0x00000008342c7c25 */ /* 0x000fc8000f8e002c */
[----:B------:R-:W-:Y:S01]  /*a060*/  IMAD R47, R52, UR7, R47 ;  /* 0x00000007342f7c24 */ /* 0x000fe2000f8e022f */
[----:B------:R-:W-:-:S03]  /*a070*/  LEA R54, P2, R44, UR6, 0x1 ;  /* 0x000000062c367c11 */ /* 0x000fc6000f8408ff */
[----:B------:R-:W-:-:S05]  /*a080*/  IMAD.IADD R45, R45, 0x1, R47 ;  /* 0x000000012d2d7824 */ /* 0x000fca00078e022f */
        /* <DEDUP_REMOVED lines=10> */
.L_x_2406:
[----:B------:R-:W-:Y:S05]  /*a130*/  BSYNC B0 ;  /* 0x0000000000007941 */ /* 0x000fea0003800000 */
.L_x_2405:
[----:B------:R3:W5:Y:S04]  /*a140*/  LDL R61, [R1+0x5c] ;  /* 0x00005c00013d7983 */ /* 0x0007680000100800 */
[----:B------:R3:W5:Y:S04]  /*a150*/  LDL R60, [R1+0x58] ;  /* 0x00005800013c7983 */ /* 0x0007680000100800 */
[----:B------:R3:W5:Y:S04]  /*a160*/  LDL R59, [R1+0x54] ;  /* 0x00005400013b7983 */ /* 0x0007680000100800 */
[----:B------:R3:W5:Y:S01]  /*a170*/  LDL R58, [R1+0x50] ;  /* 0x00005000013a7983 */ /* 0x0007620000100800 */
[----:B------:R-:W-:Y:S01]  /*a180*/  ISETP.GE.AND P2, PT, R218, R3, PT ;  /* 0x00000003da00720c */ /* 0x000fe20003f46270 */
[----:B------:R-:W-:Y:S01]  /*a190*/  BSSY B0, `(.L_x_2407) ;  /* 0x000001f000007945 */ /* 0x000fe20003800000 */
[C---:B------:R-:W-:Y:S01]  /*a1a0*/  VIADD R56, R213.reuse, 0xc0 ;  /* 0x000000c0d5387836 */ /* 0x040fe20000000000 */
[----:B------:R-:W-:-:S10]  /*a1b0*/  IADD3 R57, R213, 0x80, RZ ;  /* 0x00000080d5397810 */ /* 0x000fd40007ffe0ff */
[----:B---3--:R-:W-:Y:S05]  /*a1c0*/  @P2 BRA `(.L_x_2408) ;  /* 0x00000000006c2947 */ /* 0x008fea0003800000 */
[----:B------:R-:W-:Y:S01]  /*a1d0*/  ULDC UR4, c[0x0][0x2e4] ;  /* 0x0000b90000047ab9 */ /* 0x000fe20000000800 */
[----:B-----5:R-:W-:Y:S02]  /*a1e0*/  R2UR UR8, R61 ;  /* 0x000000003d0872ca */ /* 0x020fe400000e0000 */
[----:B------:R-:W-:Y:S02]  /*a1f0*/  ISETP.GE.AND P2, PT, R213, UR4, PT ;  /* 0x00000004d5007c0c */ /* 0x000fe4000bf46270 */
[----:B--2---:R-:W-:Y:S02]  /*a200*/  IADD3 R47, P4, R52, 0x20, RZ ;  /* 0x00000020342f7810 */ /* 0x004fe40007f9e0ff */
[----:B------:R-:W-:Y:S02]  /*a210*/  R2UR UR7, R60 ;  /* 0x000000003c0772ca */ /* 0x000fe400000e0000 */
[----:B------:R-:W-:Y:S01]  /*a220*/  R2UR UR6, R59 ;  /* 0x000000003b0672ca */ /* 0x000fe200000e0000 */
[----:B------:R-:W-:Y:S01]  /*a230*/  IMAD.X R44, RZ, RZ, R53, P4 ;  /* 0x000000ffff2c7224 */ /* 0x000fe200020e0635 */
[----:B------:R-:W-:-:S02]  /*a240*/  MOV R45, R5 ;  /* 0x00000005002d7202 */ /* 0x000fc40000000f00 */
[----:B------:R-:W-:Y:S01]  /*a250*/  R2UR UR5, R58 ;  /* 0x000000003a0572ca */ /* 0x000fe200000e0000 */
[----:B------:R-:W-:Y:S01]  /*a260*/  IMAD R46, R44, UR8, RZ ;  /* 0x000000082c2e7c24 */ /* 0x000fe2000f8e02ff */
[----:B------:R-:W-:Y:S01]  /*a270*/  ISETP.GE.AND P5, PT, R212, UR4, PT ;  /* 0x00000004d4007c0c */ /* 0x000fe2000bfa6270 */
[----:B------:R-:W2:Y:S01]  /*a280*/  @!P2 LDS.128 R40, [R4+0x1400] ;  /* 0x001400000428a984 */ /* 0x000ea20000000c00 */
        /* <DEDUP_REMOVED lines=8> */
[----:B--2---:R-:W-:Y:S01]  /*a310*/  @!P2 STG.E.128 desc[UR60][R54.64], R40 ;  /* 0x000000283600a986 */ /* 0x004fe2000c101d3c */
[----:B------:R-:W-:-:S03]  /*a320*/  ISETP.GE.AND P2, PT, R56, UR4, PT ;  /* 0x0000000438007c0c */ /* 0x000fc6000bf46270 */
[----:B------:R-:W2:Y:S10]  /*a330*/  @!P5 LDS.128 R40, [R4+0x3c00] ;  /* 0x003c00000428d984 */ /* 0x000eb40000000c00 */
[----:B------:R-:W4:Y:S04]  /*a340*/  @!P2 LDS.128 R48, [R4+0x8c00] ;  /* 0x008c00000430a984 */ /* 0x000f280000000c00 */
[----:B---3--:R3:W-:Y:S04]  /*a350*/  @!P4 STG.E.128 desc[UR60][R54.64+0x100], R44 ;  /* 0x0001002c3600c986 */ /* 0x0087e8000c101d3c */
[----:B--2---:R3:W-:Y:S04]  /*a360*/  @!P5 STG.E.128 desc[UR60][R54.64+0x80], R40 ;  /* 0x000080283600d986 */ /* 0x0047e8000c101d3c */
[----:B----4-:R3:W-:Y:S02]  /*a370*/  @!P2 STG.E.128 desc[UR60][R54.64+0x180], R48 ;  /* 0x000180303600a986 */ /* 0x0107e4000c101d3c */
.L_x_2408:
[----:B------:R-:W-:Y:S05]  /*a380*/  BSYNC B0 ;  /* 0x0000000000007941 */ /* 0x000fea0003800000 */
.L_x_2407:
[----:B------:R-:W-:Y:S01]  /*a390*/  ISETP.GE.AND P2, PT, R220, R3, PT ;  /* 0x00000003dc00720c */ /* 0x000fe20003f46270 */
[----:B------:R-:W-:-:S12]  /*a3a0*/  BSSY B0, `(.L_x_2409) ;  /* 0x000001d000007945 */ /* 0x000fd80003800000 */
[----:B------:R-:W-:Y:S05]  /*a3b0*/  @P2 BRA `(.L_x_2410) ;  /* 0x00000000006c2947 */ /* 0x000fea0003800000 */
[----:B------:R-:W-:Y:S01]  /*a3c0*/  ULDC UR4, c[0x0][0x2e4] ;  /* 0x0000b90000047ab9 */ /* 0x000fe20000000800 */
[----:B-----5:R-:W-:Y:S01]  /*a3d0*/  R2UR UR8, R61 ;  /* 0x000000003d0872ca */ /* 0x020fe200000e0000 */
[----:B--23--:R-:W-:Y:S01]  /*a3e0*/  IMAD.MOV.U32 R45, RZ, RZ, R5 ;  /* 0x000000ffff2d7224 */ /* 0x00cfe200078e0005 */
[----:B------:R-:W-:Y:S02]  /*a3f0*/  ISETP.GE.AND P2, PT, R213, UR4, PT ;  /* 0x00000004d5007c0c */ /* 0x000fe4000bf46270 */
[----:B------:R-:W-:Y:S02]  /*a400*/  R2UR UR7, R60 ;  /* 0x000000003c0772ca */ /* 0x000fe400000e0000 */
[----:B------:R-:W-:Y:S02]  /*a410*/  IADD3 R3, P4, R52, 0x40, RZ ;  /* 0x0000004034037810 */ /* 0x000fe40007f9e0ff */
[----:B------:R-:W-:Y:S02]  /*a420*/  R2UR UR6, R59 ;  /* 0x000000003b0672ca */ /* 0x000fe400000e0000 */
[----:B------:R-:W-:Y:S01]  /*a430*/  MOV R44, R96 ;  /* 0x00000060002c7202 */ /* 0x000fe20000000f00 */
[----:B------:R-:W-:Y:S01]  /*a440*/  IMAD.X R52, RZ, RZ, R53, P4 ;  /* 0x000000ffff347224 */ /* 0x000fe200020e0635 */
[----:B------:R-:W-:-:S02]  /*a450*/  R2UR UR5, R58 ;  /* 0x000000003a0572ca */ /* 0x000fc400000e0000 */
[----:B------:R-:W-:Y:S01]  /*a460*/  ISETP.GE.AND P5, PT, R212, UR4, PT ;  /* 0x00000004d4007c0c */ /* 0x000fe2000bfa6270 */
[----:B------:R-:W2:Y:S01]  /*a470*/  @!P2 LDS.128 R40, [R4+0x2400] ;  /* 0x002400000428a984 */ /* 0x000ea20000000c00 */
[----:B------:R-:W-:Y:S02]  /*a480*/  IMAD R52, R52, UR8, RZ ;  /* 0x0000000834347c24 */ /* 0x000fe4000f8e02ff */
[----:B------:R-:W-:-:S04]  /*a490*/  IMAD.WIDE.U32 R44, R3, UR8, R44 ;  /* 0x00000008032c7c25 */ /* 0x000fc8000f8e002c */
[----:B------:R-:W-:Y:S01]  /*a4a0*/  IMAD R3, R3, UR7, R52 ;  /* 0x0000000703037c24 */ /* 0x000fe2000f8e0234 */
[----:B------:R-:W-:-:S03]  /*a4b0*/  LEA R52, P4, R44, UR6, 0x1 ;  /* 0x000000062c347c11 */ /* 0x000fc6000f8808ff */
[----:B------:R-:W-:-:S05]  /*a4c0*/  IMAD.IADD R3, R45, 0x1, R3 ;  /* 0x000000012d037824 */ /* 0x000fca00078e0203 */
[----:B------:R-:W-:Y:S02]  /*a4d0*/  LEA.HI.X R53, R44, UR5, R3, 0x1, P4 ;  /* 0x000000052c357c11 */ /* 0x000fe4000a0f0c03 */
[----:B------:R-:W-:Y:S01]  /*a4e0*/  ISETP.GE.AND P4, PT, R57, UR4, PT ;  /* 0x0000000439007c0c */ /* 0x000fe2000bf86270 */
[----:B------:R-:W3:Y:S04]  /*a4f0*/  @!P5 LDS.128 R44, [R4+0x4c00] ;  /* 0x004c0000042cd984 */ /* 0x000ee80000000c00 */
[----:B--2---:R-:W-:Y:S01]  /*a500*/  @!P2 STG.E.128 desc[UR60][R52.64], R40 ;  /* 0x000000283400a986 */ /* 0x004fe2000c101d3c */
[----:B------:R-:W-:-:S07]  /*a510*/  ISETP.GE.AND P2, PT, R56, UR4, PT ;  /* 0x0000000438007c0c */ /* 0x000fce000bf46270 */
[----:B------:R-:W2:Y:S06]  /*a520*/  @!P4 LDS.128 R40, [R4+0x7400] ;  /* 0x007400000428c984 */ /* 0x000eac0000000c00 */
[----:B------:R-:W4:Y:S04]  /*a530*/  @!P2 LDS.128 R48, [R4+0x9c00] ;  /* 0x009c00000430a984 */ /* 0x000f280000000c00 */
[----:B---3--:R3:W-:Y:S04]  /*a540*/  @!P5 STG.E.128 desc[UR60][R52.64+0x80], R44 ;  /* 0x0000802c3400d986 */ /* 0x0087e8000c101d3c */
[----:B--2---:R3:W-:Y:S04]  /*a550*/  @!P4 STG.E.128 desc[UR60][R52.64+0x100], R40 ;  /* 0x000100283400c986 */ /* 0x0047e8000c101d3c */
[----:B----4-:R3:W-:Y:S02]  /*a560*/  @!P2 STG.E.128 desc[UR60][R52.64+0x180], R48 ;  /* 0x000180303400a986 */ /* 0x0107e4000c101d3c */
.L_x_2410:
[----:B------:R-:W-:Y:S05]  /*a570*/  BSYNC B0 ;  /* 0x0000000000007941 */ /* 0x000fea0003800000 */
.L_x_2409:
[----:B------:R-:W-:Y:S01]  /*a580*/  @!PT LDS RZ, [RZ] ;  /* 0x00000000fffff984 */ /* 0x000fe20000000800 */
[----:B------:R-:W-:Y:S01]  /*a590*/  @!PT LDS RZ, [RZ] ;  /* 0x00000000fffff984 */ /* 0x000fe20000000800 */
[----:B------:R-:W-:Y:S01]  /*a5a0*/  @!PT LDS RZ, [RZ] ;  /* 0x00000000fffff984 */ /* 0x000fe20000000800 */
[----:B------:R-:W-:Y:S01]  /*a5b0*/  @!PT LDS RZ, [RZ] ;  /* 0x00000000fffff984 */ /* 0x000fe20000000800 */
[----:B------:R4:W-:Y:S06]  /*a5c0*/  MEMBAR.ALL.CTA ;  /* 0x0000000000007992 */ /* 0x0009ec0000008000 */
[----:B----4-:R-:W4:Y:S01]  /*a5d0*/  FENCE.VIEW.ASYNC.S ;  /* 0x00000000000073c6 */ /* 0x010f220000000000 */
[----:B01----:R-:W-:Y:S01]  /*a5e0*/  @!P3 IADD3 R0, R0, 0x388c0, RZ ;  /* 0x000388c00000b810 */ /* 0x003fe20007ffe0ff */
        /* <DEDUP_REMOVED lines=8> */
[----:B-1----:R-:W-:-:S04]  /*a670*/  SEL R0, RZ, 0x1, P3 ;  /* 0x00000001ff007807 */ /* 0x002fc80001800000 */
[----:B------:R-:W-:Y:S01]  /*a680*/  LOP3.LUT R221, R221, R0, RZ, 0x3c, !PT ;  /* 0x00000000dddd7212 */ /* 0x000fe200078e3cff */
[----:B0-----:R-:W-:Y:S06]  /*a690*/  @P4 BRA `(.L_x_2411) ;  /* 0xffffff7c00e84947 */ /* 0x001fec000383ffff */
.L_x_2299:
[----:B------:R-:W-:Y:S01]  /*a6a0*/  BSSY B0, `(.L_x_2412) ;  /* 0x000004b000007945 */ /* 0x000fe20003800000 */
[----:B------:R-:W-:Y:S02]  /*a6b0*/  ISETP.GE.AND P1, PT, R177, 0x1, PT ;  /* 0x00000001b100780c */ /* 0x000fe40003f26270 */
[----:B------:R-:W-:Y:S02]  /*a6c0*/  CS2R R2, SRZ ;  /* 0x0000000000027805 */ /* 0x000fe4000001ff00 */
[----:B------:R-:W-:Y:S01]  /*a6d0*/  PLOP3.LUT P0, PT, PT, PT, PT, 0x80, 0x0 ;  /* 0x000000000000781c */ /* 0x000fe20003f0f070 */
[----:B------:R-:W-:Y:S01]  /*a6e0*/  IMAD.MOV.U32 R0, RZ, RZ, RZ ;  /* 0x000000ffff007224 */ /* 0x000fe200078e00ff */
[----:B------:R-:W-:Y:S02]  /*a6f0*/  CS2R R150, SRZ ;  /* 0x0000000000967805 */ /* 0x000fe4000001ff00 */
[----:B------:R-:W-:Y:S02]  /*a700*/  CS2R R148, SRZ ;  /* 0x0000000000947805 */ /* 0x000fe4000001ff00 */
[----:B------:R-:W-:-:S02]  /*a710*/  CS2R R146, SRZ ;  /* 0x0000000000927805 */ /* 0x000fc4000001ff00 */
[----:B------:R-:W-:Y:S01]  /*a720*/  MOV R145, RZ ;  /* 0x000000ff00917202 */ /* 0x000fe20000000f00 */
        /* <DEDUP_REMOVED lines=15> */
[----:B-----5:R-:W-:Y:S02]  /*a820*/  CS2R R60, SRZ ;  /* 0x00000000003c7805 */ /* 0x020fe4000001ff00 */
[----:B------:R-:W-:Y:S02]  /*a830*/  CS2R R154, SRZ ;  /* 0x00000000009a7805 */ /* 0x000fe4000001ff00 */
[----:B------:R-:W-:-:S02]  /*a840*/  CS2R R56, SRZ ;  /* 0x0000000000387805 */ /* 0x000fc4000001ff00 */
[----:B--23--:R-:W-:Y:S02]  /*a850*/  CS2R R50, SRZ ;  /* 0x0000000000327805 */ /* 0x00cfe4000001ff00 */
        /* <DEDUP_REMOVED lines=35> */
[----:B------:R-:W-:Y:S01]  /*aa90*/  MOV R24, RZ ;  /* 0x000000ff00187202 */ /* 0x000fe20000000f00 */
[----:B------:R-:W-:Y:S01]  /*aaa0*/  IMAD.MOV.U32 R43, RZ, RZ, RZ ;  /* 0x000000ffff2b7224 */ /* 0x000fe200078e00ff */
[----:B------:R-:W-:-:S02]  /*aab0*/  CS2R R8, SRZ ;  /* 0x0000000000087805 */ /* 0x000fc4000001ff00 */
[----:B------:R-:W-:Y:S02]  /*aac0*/  CS2R R38, SRZ ;  /* 0x0000000000267805 */ /* 0x000fe4000001ff00 */
[----:B------:R-:W-:Y:S01]  /*aad0*/  CS2R R34, SRZ ;  /* 0x0000000000227805 */ /* 0x000fe2000001ff00 */
[----:B------:R-:W-:Y:S01]  /*aae0*/  IMAD.MOV.U32 R31, RZ, RZ, RZ ;  /* 0x000000ffff1f7224 */ /* 0x000fe200078e00ff */
[----:B------:R-:W-:Y:S01]  /*aaf0*/  MOV R7, RZ ;  /* 0x000000ff00077202 */ /* 0x000fe20000000f00 */
[----:B------:R-:W-:Y:S02]  /*ab00*/  IMAD.MOV.U32 R27, RZ, RZ, RZ ;  /* 0x000000ffff1b7224 */ /* 0x000fe400078e00ff */
[----:B------:R-:W-:Y:S01]  /*ab10*/  IMAD.MOV.U32 R5, RZ, RZ, RZ ;  /* 0x000000ffff057224 */ /* 0x000fe200078e00ff */
[----:B------:R-:W-:Y:S06]  /*ab20*/  @P2 BRA `(.L_x_2413) ;  /* 0x0000000000082947 */ /* 0x000fec0003800000 */
[----:B------:R-:W0:Y:S02]  /*ab30*/  FENCE.VIEW.ASYNC.G ;  /* 0x00000000000073c6 */ /* 0x000e240000000100 */
[----:B0-----:R-:W-:Y:S06]  /*ab40*/  BAR.ARV 0xc, 0x120 ;  /* 0x0304800000007b1d */ /* 0x001fec0000002000 */
.L_x_2413:
[----:B------:R-:W-:Y:S05]  /*ab50*/  BSYNC B0 ;  /* 0x0000000000007941 */ /* 0x000fea0003800000 */
.L_x_2412:
[----:B------:R-:W-:Y:S01]  /*ab60*/  MOV R25, RZ ;  /* 0x000000ff00197202 */ /* 0x000fe20000000f00 */
[----:B------:R-:W-:Y:S01]  /*ab70*/  IMAD.MOV.U32 R4, RZ, RZ, RZ ;  /* 0x000000ffff047224 */ /* 0x000fe200078e00ff */
[----:B------:R-:W-:Y:S06]  /*ab80*/  @!P1 BRA `(.L_x_2414) ;  /* 0x000001a000c49947 */ /* 0x000fec0003800000 */
[----:B------:R-:W2:Y:S01]  /*ab90*/  LDL R20, [R1+0x80] ;  /* 0x0000800001147983 */ /* 0x000ea20000100800 */
[----:B------:R-:W0:Y:S02]  /*aba0*/  S2R R6, SR_TID.X ;  /* 0x0000000000067919 */ /* 0x000e240000002100 */
[----:B0-----:R-:W-:-:S05]  /*abb0*/  VIADD R0, R6, 0xffffff80 ;  /* 0xffffff8006007836 */ /* 0x001fca0000000000 */
[----:B------:R-:W-:-:S04]  /*abc0*/  SHF.R.S32.HI R3, RZ, 0x1f, R0 ;  /* 0x0000001fff037819 */ /* 0x000fc80000011400 */
[----:B------:R-:W-:-:S04]  /*abd0*/  LEA.HI R3, R3, R0, RZ, 0x7 ;  /* 0x0000000003037211 */ /* 0x000fc800078f38ff */
[----:B------:R-:W-:-:S06]  /*abe0*/  SHF.R.S32.HI R0, RZ, 0x7, R3 ;  /* 0x00000007ff007819 */ /* 0x000fcc0000011403 */
[----:B------:R-:W0:Y:S02]  /*abf0*/  SHFL.IDX PT, R0, R0, RZ, 0x1f ;  /* 0x00001fff00007589 */ /* 0x000e2400000e0000 */
[----:B0-----:R-:W-:-:S04]  /*ac00*/  LEA.HI R2, R0, R0, RZ, 0x1 ;  /* 0x0000000000027211 */ /* 0x001fc800078f08ff */
[----:B------:R-:W-:-:S04]  /*ac10*/  LOP3.LUT R3, R2, 0x1e, RZ, 0xc0, !PT ;  /* 0x0000001e02037812 */ /* 0x000fc800078ec0ff */
[----:B------:R-:W-:Y:S02]  /*ac20*/  IADD3 R3, R0, -R3, RZ ;  /* 0x8000000300037210 */ /* 0x000fe40007ffe0ff */
[----:B--2---:R-:W-:-:S13]  /*ac30*/  R2UR UR4, R20 ;  /* 0x00000000140472ca */ /* 0x004fda00000e0000 */
[----:B------:R-:W-:Y:S02]  /*ac40*/  ULOP3.LUT UP0, URZ, UR4, 0x9f, URZ, 0xc0, !UPT ;  /* 0x0000009f043f7892 */ /* 0x000fe4000f80c03f */
[----:B------:R-:W-:-:S04]  /*ac50*/  LEA R3, R3, UR4, 0xd ;  /* 0x0000000403037c11 */ /* 0x000fc8000f8e68ff */
[----:B------:R-:W-:Y:S02]  /*ac60*/  SHF.R.U32.HI R2, RZ, 0x4, R3 ;  /* 0x00000004ff027819 */ /* 0x000fe40000011603 */
[----:B------:R-:W-:Y:S02]  /*ac70*/  PLOP3.LUT P0, PT, PT, PT, UP0, 0x80, 0x0 ;  /* 0x000000000000781c */ /* 0x000fe40003f0f008 */
[----:B------:R-:W-:-:S11]  /*ac80*/  LOP3.LUT R2, R2, 0x3fff, RZ, 0xc0, !PT ;  /* 0x00003fff02027812 */ /* 0x000fd600078ec0ff */
        /* <DEDUP_REMOVED lines=9> */
[----:B------:R-:W-:Y:S01]  /*ad20*/  IMAD.U32 R7, RZ, RZ, UR7 ;  /* 0x00000007ff077e24 */ /* 0x000fe2000f8e00ff */
[----:B------:R-:W-:Y:S01]  /*ad30*/  MOV R11, UR5 ;  /* 0x00000005000b7c02 */ /* 0x000fe20008000f00 */
[----:B------:R-:W-:Y:S01]  /*ad40*/  IMAD.U32 R10, RZ, RZ, UR4 ;  /* 0x00000004ff0a7e24 */ /* 0x000fe2000f8e00ff */
[----:B------:R-:W-:Y:S01]  /*ad50*/  MOV R13, RZ ;  /* 0x000000ff000d7202 */ /* 0x000fe20000000f00 */
[----:B------:R-:W-:-:S02]  /*ad60*/  IMAD.MOV.U32 R8, RZ, RZ, 0x70 ;  /* 0x00000070ff087424 */ /* 0x000fc400078e00ff */
[----:B0-----:R-:W-:-:S07]  /*ad70*/  IMAD.MOV.U32 R12, RZ, RZ, 0x1 ;  /* 0x00000001ff0c7424 */ /* 0x001fce00078e00ff */
[----:B------:R-:W-:-:S07]  /*ad80*/  LEPC R20, `(.L_x_2415) ;  /* 0x000000001014794e */ /* 0x000fce0000000000 */
[----:B-1----:R-:W-:Y:S05]  /*ad90*/  CALL.ABS.NOINC R14 ;  /* 0x000000000e007343 */ /* 0x002fea0003c00000 */
.L_x_2415:
        /* <DEDUP_REMOVED lines=13> */
.L_x_2419:
[----:B-1----:R1:W2:Y:S02]  /*ae70*/  SYNCS.PHASECHK.TRANS64.TRYWAIT P0, [R16+URZ+0x38800], R3 ;  /* 0x03880003100075a7 */ /* 0x0022a4000800017f */
[----:B--2---:R-:W-:Y:S05]  /*ae80*/  @!P0 NANOSLEEP.SYNCS 0x989680 ;  /* 0x009896800000895d */ /* 0x004fea0003900000 */
[----:B------:R-:W2:Y:S02]  /*ae90*/  @!P0 SYNCS.PHASECHK.TRANS64 P0, [R16+URZ+0x38800], R3 ;  /* 0x03880003100085a7 */ /* 0x000ea4000800007f */
[----:B--2---:R-:W-:Y:S05]  /*aea0*/  @!P0 BRA `(.L_x_2419) ;  /* 0xfffffffc00f08947 */ /* 0x004fea000383ffff */
.L_x_2418:
[----:B------:R-:W-:Y:S05]  /*aeb0*/  BSYNC B0 ;  /* 0x0000000000007941 */ /* 0x000fea0003800000 */
.L_x_2417:
[----:B------:R-:W-:Y:S05]  /*aec0*/  BRA `(.L_x_2420) ;  /* 0x0000009000ec7947 */ /* 0x000fea0003800000 */
.L_x_2416:
[----:B------:R-:W2:Y:S01]  /*aed0*/  LDL R24, [R1+0x80] ;  /* 0x0000800001187983 */ /* 0x000ea20000100800 */
[----:B------:R-:W0:Y:S01]  /*aee0*/  LDC.64 R10, c[0x0][0x3d8] ;  /* 0x0000f600ff0a7b82 */ /* 0x000e220000000a00 */
[----:B------:R-:W-:Y:S01]  /*aef0*/  SHF.R.S32.HI R3, RZ, 0x1f, R144 ;  /* 0x0000001fff037819 */ /* 0x000fe20000011490 */
[--C-:B------:R-:W-:Y:S01]  /*af00*/  IMAD.MOV.U32 R4, RZ, RZ, R22.reuse ;  /* 0x000000ffff047224 */ /* 0x100fe200078e0016 */
[----:B------:R-:W-:Y:S02]  /*af10*/  SHF.R.S32.HI R5, RZ, 0x1f, R22 ;  /* 0x0000001fff057819 */ /* 0x000fe40000011416 */
[----:B------:R-:W-:-:S03]  /*af20*/  SHF.R.S32.HI R9, RZ, 0x1f, R213 ;  /* 0x0000001fff097819 */ /* 0x000fc600000114d5 */
[----:B------:R-:W1:Y:S01]  /*af30*/  LDC.64 R12, c[0x0][0x3e8] ;  /* 0x0000fa00ff0c7b82 */ /* 0x000e620000000a00 */
[-C--:B0-----:R-:W-:Y:S01]  /*af40*/  IMAD R0, R3, R10.reuse, RZ ;  /* 0x0000000a03007224 */ /* 0x081fe200078e02ff */
[C---:B------:R-:W-:Y:S01]  /*af50*/  SHF.L.U64.HI R82, R10.reuse, 0x5, R11 ;  /* 0x000000050a527819 */ /* 0x040fe2000001020b */
[-C--:B------:R-:W-:Y:S01]  /*af60*/  IMAD R8, R19, R10.reuse, RZ ;  /* 0x0000000a13087224 */ /* 0x080fe200078e02ff */
[----:B------:R-:W-:Y:S01]  /*af70*/  SHF.L.U32 R88, R10, 0x5, RZ ;  /* 0x000000050a587819 */ /* 0x000fe200000006ff */
[----:B------:R-:W-:-:S04]  /*af80*/  IMAD.WIDE.U32 R86, R144, R10, RZ ;  /* 0x0000000a90567225 */ /* 0x000fc800078e00ff */
[----:B------:R-:W-:Y:S01]  /*af90*/  IMAD R25, R144, R11, R0 ;  /* 0x0000000b90197224 */ /* 0x000fe200078e0200 */
[----:B-1----:R-:W-:Y:S01]  /*afa0*/  SHF.L.U64.HI R92, R12, 0x5, R13 ;  /* 0x000000050c5c7819 */ /* 0x002fe2000001020d */
[----:B------:R-:W-:-:S03]  /*afb0*/  IMAD.WIDE.U32 R6, R18, R10, R4 ;  /* 0x0000000a12067225 */ /* 0x000fc600078e0004 */
[----:B------:R-:W-:Y:S01]  /*afc0*/  IADD3 R25, R25, R87, RZ ;  /* 0x0000005719197210 */ /* 0x000fe20007ffe0ff */
[----:B------:R-:W-:Y:S01]  /*afd0*/  IMAD R97, R18, R11, R8 ;  /* 0x0000000b12617224 */ /* 0x000fe200078e0208 */
[----:B------:R-:W-:Y:S01]  /*afe0*/  IADD3 R83, P0, R6, R86, RZ ;  /* 0x0000005606537210 */ /* 0x000fe20007f1e0ff */
[----:B------:R-:W-:Y:S02]  /*aff0*/  IMAD.MOV.U32 R8, RZ, RZ, R213 ;  /* 0x000000ffff087224 */ /* 0x000fe400078e00d5 */
[----:B------:R-:W-:Y:S01]  /*b000*/  IMAD R3, R3, R12, RZ ;  /* 0x0000000c03037224 */ /* 0x000fe200078e02ff */
[----:B------:R-:W-:Y:S01]  /*b010*/  IADD3.X R89, R25, R7, R97, P0, !PT ;  /* 0x0000000719597210 */ /* 0x000fe200007fe461 */
[----:B------:R-:W-:-:S04]  /*b020*/  IMAD.WIDE.U32 R6, R18, R10, R8 ;  /* 0x0000000a12067225 */ /* 0x000fc800078e0008 */
[----:B------:R-:W-:Y:S01]  /*b030*/  IMAD R0, R19, R12, RZ ;  /* 0x0000000c13007224 */ /* 0x000fe200078e02ff */
[----:B------:R-:W-:Y:S01]  /*b040*/  IADD3 R95, P1, R6, R86, RZ ;  /* 0x00000056065f7210 */ /* 0x000fe20007f3e0ff */
[C---:B------:R-:W-:Y:S02]  /*b050*/  IMAD R3, R144.reuse, R13, R3 ;  /* 0x0000000d90037224 */ /* 0x040fe400078e0203 */
[----:B------:R-:W-:Y:S01]  /*b060*/  IMAD.WIDE.U32 R90, R144, R12, RZ ;  /* 0x0000000c905a7225 */ /* 0x000fe200078e00ff */
[----:B------:R-:W-:-:S03]  /*b070*/  IADD3.X R97, R25, R97, R7, P1, !PT ;  /* 0x0000006119617210 */ /* 0x000fc60000ffe407 */
[----:B------:R-:W-:-:S04]  /*b080*/  IMAD.WIDE.U32 R4, R18, R12, R4 ;  /* 0x0000000c12047225 */ /* 0x000fc800078e0004 */
[----:B------:R-:W-:Y:S01]  /*b090*/  IMAD.WIDE.U32 R8, R18, R12, R8 ;  /* 0x0000000c12087225 */ /* 0x000fe200078e0008 */
[----:B------:R-:W-:-:S03]  /*b0a0*/  IADD3 R109, P0, R4, R90, RZ ;  /* 0x0000005a046d7210 */ /* 0x000fc60007f1e0ff */
[----:B------:R-:W-:Y:S01]  /*b0b0*/  IMAD R0, R18, R13, R0 ;  /* 0x0000000d12007224 */ /* 0x000fe200078e0200 */
[----:B------:R-:W-:Y:S01]  /*b0c0*/  IADD3 R93, P2, R8, R90, RZ ;  /* 0x0000005a085d7210 */ /* 0x000fe20007f5e0ff */
[----:B------:R-:W-:Y:S02]  /*b0d0*/  IMAD.IADD R27, R3, 0x1, R91 ;  /* 0x00000001031b7824 */ /* 0x000fe400078e025b */
[----:B------:R-:W-:-:S03]  /*b0e0*/  IMAD.SHL.U32 R94, R12, 0x20, RZ ;  /* 0x000000200c5e7824 */ /* 0x000fc600078e00ff */
[C---:B------:R-:W-:Y:S02]  /*b0f0*/  IADD3.X R111, R27.reuse, R5, R0, P0, !PT ;  /* 0x000000051b6f7210 */ /* 0x040fe400007fe400 */
[----:B------:R-:W-:Y:S02]  /*b100*/  IADD3.X R99, R27, R0, R9, P2, !PT ;  /* 0x000000001b637210 */ /* 0x000fe400017fe409 */
        /* <DEDUP_REMOVED lines=19> */
[----:B-1----:R-:W-:Y:S05]  /*b240*/  CALL.ABS.NOINC R14 ;  /* 0x000000000e007343 */ /* 0x002fea0003c00000 */
.L_x_2421:
[----:B------:R-:W2:Y:S01]  /*b250*/  LDL R20, [R1+0x64] ;  /* 0x0000640001147983 */ /* 0x000ea20000100800 */
[----:B------:R-:W0:Y:S01]  /*b260*/  LDC.64 R84, c[0x0][0x3d8] ;  /* 0x0000f600ff547b82 */ /* 0x000e220000000a00 */
[----:B------:R-:W-:Y:S01]  /*b270*/  SHF.R.S32.HI R3, RZ, 0x1f, R225 ;  /* 0x0000001fff037819 */ /* 0x000fe200000114e1 */
[----:B------:R-:W-:Y:S01]  /*b280*/  ULDC.U8 UR4, c[0x0][0x3f0] ;  /* 0x0000fc0000047ab9 */ /* 0x000fe20000000000 */
[----:B------:R-:W-:Y:S01]  /*b290*/  R2UR UR5, R24 ;  /* 0x00000000180572ca */ /* 0x000fe200000e0000 */
[----:B------:R-:W-:Y:S01]  /*b2a0*/  BSSY B0, `(.L_x_2422) ;  /* 0x00008f5000007945 */ /* 0x000fe20003800000 */
[----:B------:R-:W-:-:S03]  /*b2b0*/  ISETP.NE.AND P0, PT, RZ, UR4, PT ;  /* 0x00000004ff007c0c */ /* 0x000fc6000bf05270 */
[----:B------:R-:W1:Y:S01]  /*b2c0*/  LDC.64 R14, c[0x0][0x3e8] ;  /* 0x0000fa00ff0e7b82 */ /* 0x000e620000000a00 */
[-C--:B0-----:R-:W-:Y:S02]  /*b2d0*/  IMAD R0, R3, R84.reuse, RZ ;  /* 0x0000005403007224 */ /* 0x081fe400078e02ff */
[----:B------:R-:W-:-:S04]  /*b2e0*/  IMAD.WIDE.U32 R4, R225, R84, RZ ;  /* 0x00000054e1047225 */ /* 0x000fc800078e00ff */
[----:B------:R-:W-:Y:S02]  /*b2f0*/  IMAD.SHL.U32 R12, R4, 0x80, RZ ;  /* 0x00000080040c7824 */ /* 0x000fe400078e00ff */
[-C--:B-1----:R-:W-:Y:S02]  /*b300*/  IMAD R8, R3, R14.reuse, RZ ;  /* 0x0000000e03087224 */ /* 0x082fe400078e02ff */
[C---:B------:R-:W-:Y:S02]  /*b310*/  IMAD R3, R225.reuse, R85, R0 ;  /* 0x00000055e1037224 */ /* 0x040fe400078e0200 */
[----:B------:R-:W-:-:S04]  /*b320*/  IMAD.WIDE.U32 R6, R225, R14, RZ ;  /* 0x0000000ee1067225 */ /* 0x000fc800078e00ff */
[C---:B------:R-:W-:Y:S02]  /*b330*/  IMAD R9, R225.reuse, R15, R8 ;  /* 0x0000000fe1097224 */ /* 0x040fe400078e0208 */
[----:B------:R-:W-:Y:S02]  /*b340*/  IMAD R0, R225, -0x80, R227 ;  /* 0xffffff80e1007824 */ /* 0x000fe400078e02e3 */
[----:B------:R-:W-:Y:S01]  /*b350*/  IMAD.IADD R5, R5, 0x1, R3 ;  /* 0x0000000105057824 */ /* 0x000fe200078e0203 */
[----:B------:R-:W-:Y:S01]  /*b360*/  IADD3 R3, R7, R9, RZ ;  /* 0x0000000907037210 */ /* 0x000fe20007ffe0ff */
[----:B------:R-:W-:Y:S01]  /*b370*/  IMAD.SHL.U32 R10, R6, 0x80, RZ ;  /* 0x00000080060a7824 */ /* 0x000fe200078e00ff */
[----:B------:R-:W-:Y:S02]  /*b380*/  VIMNMX R29, R0, 0x80, PT ;  /* 0x00000080001d7848 */ /* 0x000fe40003fe0100 */
[----:B------:R-:W-:Y:S02]  /*b390*/  SHF.L.U64.HI R13, R4, 0x7, R5 ;  /* 0x00000007040d7819 */ /* 0x000fe40000010205 */
[----:B------:R-:W-:-:S02]  /*b3a0*/  SHF.L.U64.HI R11, R6, 0x7, R3 ;  /* 0x00000007060b7819 */ /* 0x000fc40000010203 */
[----:B--2---:R-:W-:Y:S01]  /*b3b0*/  LEA R21, R20, UR5, 0x1 ;  /* 0x0000000514157c11 */ /* 0x004fe2000f8e08ff */
[----:B------:R-:W-:Y:S06]  /*b3c0*/  @!P0 BRA `(.L_x_2423) ;  /* 0x0000004400448947 */ /* 0x000fec0003800000 */
[-C--:B------:R-:W-:Y:S01]  /*b3d0*/  ISETP.GE.AND P0, PT, R18, R29.reuse, PT ;  /* 0x0000001d1200720c */ /* 0x080fe20003f06270 */
[----:B------:R-:W-:Y:S01]  /*b3e0*/  BSSY B1, `(.L_x_2424) ;  /* 0x0000034000017945 */ /* 0x000fe20003800000 */
[-C--:B------:R-:W-:Y:S02]  /*b3f0*/  ISETP.GE.AND P1, PT, R218, R29.reuse, PT ;  /* 0x0000001dda00720c */ /* 0x080fe40003f26270 */
[----:B------:R-:W-:Y:S02]  /*b400*/  CS2R R50, SRZ ;  /* 0x0000000000327805 */ /* 0x000fe4000001ff00 */
[----:B------:R-:W-:Y:S02]  /*b410*/  ISETP.GE.AND P2, PT, R220, R29, PT ;  /* 0x0000001ddc00720c */ /* 0x000fe40003f46270 */
        /* <DEDUP_REMOVED lines=25> */
[----:B------:R-:W-:-:S02]  /*b5b0*/  LEA R6, P3, R7, UR6, 0x1 ;  /* 0x0000000607067c11 */ /* 0x000fc4000f8608ff */
[----:B------:R-:W-:Y:S02]  /*b5c0*/  CS2R R70, SRZ ;  /* 0x0000000000467805 */ /* 0x000fe4000001ff00 */
[C---:B------:R-:W-:Y:S01]  /*b5d0*/  LEA R8, P4, R0.reuse, UR4, 0x1 ;  /* 0x0000000400087c11 */ /* 0x040fe2000f8808ff */
[----:B------:R-:W-:Y:S01]  /*b5e0*/  ULDC UR4, c[0x0][0x3d4] ;  /* 0x0000f50000047ab9 */ /* 0x000fe20000000800 */
[----:B------:R-:W-:Y:S02]  /*b5f0*/  LEA.HI.X R7, R7, UR7, R20, 0x1, P3 ;  /* 0x0000000707077c11 */ /* 0x000fe400098f0c14 */
[----:B------:R-:W-:Y:S02]  /*b600*/  CS2R R68, SRZ ;  /* 0x0000000000447805 */ /* 0x000fe4000001ff00 */
[----:B------:R-:W-:Y:S02]  /*b610*/  LEA.HI.X R9, R0, UR5, R3, 0x1, P4 ;  /* 0x0000000500097c11 */ /* 0x000fe4000a0f0c03 */
[----:B------:R-:W-:-:S02]  /*b620*/  ISETP.GE.AND P3, PT, R22, UR4, PT ;  /* 0x0000000416007c0c */ /* 0x000fc4000bf66270 */
[----:B------:R-:W-:Y:S02]  /*b630*/  ISETP.GE.AND P4, PT, R216, UR4, PT ;  /* 0x00000004d8007c0c */ /* 0x000fe4000bf86270 */
        /* <DEDUP_REMOVED lines=14> */
.L_x_2425:
[----:B------:R-:W-:Y:S05]  /*b720*/  BSYNC B1 ;  /* 0x0000000000017941 */ /* 0x000fea0003800000 */
.L_x_2424:
        /* <DEDUP_REMOVED lines=10> */
[C---:B------:R-:W-:Y:S02]  /*b7d0*/  LEA R6, P5, R7.reuse, UR6, 0x1 ;  /* 0x0000000607067c11 */ /* 0x040fe4000f8a08ff */
[----:B------:R-:W-:Y:S02]  /*b7e0*/  CS2R R54, SRZ ;  /* 0x0000000000367805 */ /* 0x000fe4000001ff00 */
[C---:B------:R-:W-:Y:S01]  /*b7f0*/  LEA R8, P4, R0.reuse, UR4, 0x1 ;  /* 0x0000000400087c11 */ /* 0x040fe2000f8808ff */
[----:B------:R-:W-:Y:S01]  /*b800*/  ULDC UR4, c[0x0][0x3d4] ;  /* 0x0000f50000047ab9 */ /* 0x000fe20000000800 */
[----:B------:R-:W-:Y:S02]  /*b810*/  LEA.HI.X R7, R7, UR7, R20, 0x1, P5 ;  /* 0x0000000707077c11 */ /* 0x000fe4000a8f0c14 */
[----:B------:R-:W-:Y:S02]  /*b820*/  CS2R R50, SRZ ;  /* 0x0000000000327805 */ /* 0x000fe4000001ff00 */
[----:B------:R-:W-:-:S02]  /*b830*/  LEA.HI.X R9, R0, UR5, R3, 0x1, P4 ;  /* 0x0000000500097c11 */ /* 0x000fc4000a0f0c03 */
[----:B------:R-:W-:Y:S02]  /*b840*/  ISETP.GE.AND P3, PT, R22, UR4, PT ;  /* 0x0000000416007c0c */ /* 0x000fe4000bf66270 */
[----:B------:R-:W-:Y:S02]  /*b850*/  ISETP.GE.AND P4, PT, R216, UR4, PT ;  /* 0x00000004d8007c0c */ /* 0x000fe4000bf86270 */
[----:B------:R-:W-:Y:S02]  /*b860*/  ISETP.GE.AND P5, PT, R215, UR4, PT ;  /* 0x00000004d7007c0c */ /* 0x000fe4000bfa6270 */
[----:B------:R-:W-:Y:S02]  /*b870*/  ISETP.GE.AND P6, PT, R217, UR4, PT ;  /* 0x00000004d9007c0c */ /* 0x000fe4000bfc6270 */
[----:B------:R-:W-:Y:S02]  /*b880*/  CS2R R62, SRZ ;  /* 0x00000000003e7805 */ /* 0x000fe4000001ff00 */
[----:B------:R-:W-:-:S02]  /*b890*/  CS2R R58, SRZ ;  /* 0x00000000003a7805 */ /* 0x000fc4000001ff00 */
        /* <DEDUP_REMOVED lines=10> */
.L_x_2427:
[----:B------:R-:W-:Y:S05]  /*b940*/  BSYNC B1 ;  /* 0x0000000000017941 */ /* 0x000fea0003800000 */
.L_x_2426:
        /* <DEDUP_REMOVED lines=22> */
[----:B------:R-:W-:Y:S02]  /*bab0*/  LEA R6, P3, R7, UR6, 0x1 ;  /* 0x0000000607067c11 */ /* 0x000fe4000f8608ff */
[----:B------:R-:W-:Y:S02]  /*bac0*/  CS2R R34, SRZ ;  /* 0x0000000000227805 */ /* 0x000fe4000001ff00 */
[----:B------:R-:W-:-:S02]  /*bad0*/  IADD3.X R3, R8, R111, RZ, P6, !PT ;  /* 0x0000006f08037210 */ /* 0x000fc400037fe4ff */
[C---:B------:R-:W-:Y:S01]  /*bae0*/  LEA R8, P4, R0.reuse, UR4, 0x1 ;  /* 0x0000000400087c11 */ /* 0x040fe2000f8808ff */
[----:B------:R-:W-:Y:S01]  /*baf0*/  ULDC UR4, c[0x0][0x3d4] ;  /* 0x0000f50000047ab9 */ /* 0x000fe20000000800 */
[----:B------:R-:W-:Y:S02]  /*bb00*/  LEA.HI.X R7, R7, UR7, R20, 0x1, P3 ;  /* 0x0000000707077c11 */ /* 0x000fe400098f0c14 */
[----:B------:R-:W-:Y:S02]  /*bb10*/  LEA.HI.X R9, R0, UR5, R3, 0x1, P4 ;  /* 0x0000000500097c11 */ /* 0x000fe4000a0f0c03 */
[----:B------:R-:W-:Y:S02]  /*bb20*/  ISETP.GE.AND P3, PT, R22, UR4, PT ;  /* 0x0000000416007c0c */ /* 0x000fe4000bf66270 */
[----:B------:R-:W-:Y:S02]  /*bb30*/  ISETP.GE.AND P4, PT, R216, UR4, PT ;  /* 0x00000004d8007c0c */ /* 0x000fe4000bf86270 */
[----:B------:R-:W-:-:S02]  /*bb40*/  ISETP.GE.AND P5, PT, R215, UR4, PT ;  /* 0x00000004d7007c0c */ /* 0x000fc4000bfa6270 */
        /* <DEDUP_REMOVED lines=13> */
.L_x_2429:
[----:B------:R-:W-:Y:S05]  /*bc20*/  BSYNC B1 ;  /* 0x0000000000017941 */ /* 0x000fea0003800000 */
.L_x_2428:
        /* <DEDUP_REMOVED lines=8> */
[----:B------:R-:W-:Y:S02]  /*bcb0*/  MOV R3, R71 ;  /* 0x0000004700037202 */ /* 0x000fe40000000f00 */
[----:B------:R-:W-:-:S02]  /*bcc0*/  CS2R R26, SRZ ;  /* 0x00000000001a7805 */ /* 0x000fc4000001ff00 */
[----:B------:R-:W-:Y:S01]  /*bcd0*/  PRMT R105, R105, 0x5410, R6 ;  /* 0x0000541069697816 */ /* 0x000fe20000000006 */
[----:B------:R-:W-:Y:S01]  /*bce0*/  IMAD.MOV.U32 R6, RZ, RZ, R66 ;  /* 0x000000ffff067224 */ /* 0x000fe200078e0042 */
        /* <DEDUP_REMOVED lines=8> */
[----:B------:R-:W-:Y:S02]  /*bd70*/  PRMT R98, R98, 0x5410, R6 ;  /* 0x0000541062627816 */ /* 0x000fe40000000006 */
[----:B------:R-:W-:Y:S02]  /*bd80*/  CS2R R32, SRZ ;  /* 0x0000000000207805 */ /* 0x000fe4000001ff00 */
[----:B------:R-:W-:Y:S02]  /*bd90*/  MOV R6, R74 ;  /* 0x0000004a00067202 */ /* 0x000fe40000000f00 */
[----:B------:R-:W-:Y:S01]  /*bda0*/  PRMT R99, R7, 0x7610, R99 ;  /* 0x0000761007637816 */ /* 0x000fe20000000063 */
[----:B------:R-:W-:Y:S01]  /*bdb0*/  IMAD.MOV.U32 R7, RZ, RZ, R50 ;  /* 0x000000ffff077224 */ /* 0x000fe200078e0032 */
[----:B------:R-:W-:Y:S01]  /*bdc0*/  PRMT R103, R3, 0x7610, R103 ;  /* 0x0000761003677816 */ /* 0x000fe20000000067 */
[----:B------:R-:W-:Y:S01]  /*bdd0*/  IMAD.MOV.U32 R3, RZ, RZ, R78 ;  /* 0x000000ffff037224 */ /* 0x000fe200078e004e */
[----:B------:R-:W-:-:S02]  /*bde0*/  PRMT R106, R106, 0x5410, R6 ;  /* 0x000054106a6a7816 */ /* 0x000fc40000000006 */
[----:B------:R-:W-:Y:S02]  /*bdf0*/  MOV R6, R79 ;  /* 0x0000004f00067202 */ /* 0x000fe40000000f00 */
[----:B------:R-:W-:Y:S02]  /*be00*/  MOV R87, R25 ;  /* 0x0000001900577202 */ /* 0x000fe40000000f00 */
[----:B------:R-:W-:Y:S02]  /*be10*/  CS2R R24, SRZ ;  /* 0x0000000000187805 */ /* 0x000fe4000001ff00 */
[----:B------:R-:W-:Y:S02]  /*be20*/  PRMT R92, R92, 0x5410, R7 ;  /* 0x000054105c5c7816 */ /* 0x000fe40000000007 */
[----:B------:R-:W-:Y:S02]  /*be30*/  PRMT R110, R3, 0x7610, R110 ;  /* 0x00007610036e7816 */ /* 0x000fe4000000006e */
[----:B---3--:R-:W-:Y:S01]  /*be40*/  ISETP.GE.AND P3, PT, R0, R29, PT ;  /* 0x0000001d0000720c */ /* 0x008fe20003f66270 */
[----:B------:R-:W-:Y:S01]  /*be50*/  IMAD.MOV.U32 R0, RZ, RZ, R68 ;  /* 0x000000ffff007224 */ /* 0x000fe200078e0044 */
[----:B------:R-:W-:-:S04]  /*be60*/  CS2R R28, SRZ ;  /* 0x00000000001c7805 */ /* 0x000fc8000001ff00 */
[----:B------:R-:W-:Y:S01]  /*be70*/  PRMT R97, R97, 0x5410, R0 ;  /* 0x0000541061617816 */ /* 0x000fe20000000000 */
[----:B------:R-:W-:-:S05]  /*be80*/  IMAD.MOV.U32 R0, RZ, RZ, R70 ;  /* 0x000000ffff007224 */ /* 0x000fca00078e0046 */
[----:B------:R-:W-:Y:S02]  /*be90*/  PRMT R101, R101, 0x5410, R0 ;  /* 0x0000541065657816 */ /* 0x000fe40000000000 */
[----:B------:R-:W-:-:S04]  /*bea0*/  MOV R0, R80 ;  /* 0x0000005000007202 */ /* 0x000fc80000000f00 */
[----:B------:R-:W-:Y:S01]  /*beb0*/  PRMT R108, R108, 0x5410, R0 ;  /* 0x000054106c6c7816 */ /* 0x000fe20000000000 */
[----:B------:R-:W-:-:S03]  /*bec0*/  IMAD.MOV.U32 R0, RZ, RZ, R72 ;  /* 0x000000ffff007224 */ /* 0x000fc600078e0048 */
        /* <DEDUP_REMOVED lines=16> */
[----:B------:R-:W-:-:S03]  /*bfd0*/  IMAD R0, R15, 0x60, RZ ;  /* 0x000000600f007824 */ /* 0x000fc600078e02ff */
        /* <DEDUP_REMOVED lines=24> */
.L_x_2431:
[----:B------:R-:W-:Y:S05]  /*c160*/  BSYNC B1 ;  /* 0x0000000000017941 */ /* 0x000fea0003800000 */
.L_x_2430:
[----:B------:R-:W2:Y:S01]  /*c170*/  LDL R109, [R1+0x84] ;  /* 0x00008400016d7983 */ /* 0x000ea20000100800 */
[----:B------:R-:W-:Y:S01]  /*c180*/  ISETP.NE.AND P4, PT, R20, 0x1, PT ;  /* 0x000000011400780c */ /* 0x000fe20003f85270 */
[----:B------:R-:W-:Y:S01]  /*c190*/  IMAD.MOV.U32 R0, RZ, RZ, R51 ;  /* 0x000000ffff007224 */ /* 0x000fe200078e0033 */
[----:B------:R-:W-:Y:S01]  /*c1a0*/  MOV R3, R54 ;  /* 0x0000003600037202 */ /* 0x000fe20000000f00 */
[----:B0-----:R-:W-:Y:S01]  /*c1b0*/  IMAD.MOV.U32 R11, RZ, RZ, R60 ;  /* 0x000000ffff0b7224 */ /* 0x001fe200078e003c */
[----:B------:R-:W-:Y:S01]  /*c1c0*/  ULDC.64 UR4, c[0x0][0x3c8] ;  /* 0x0000f20000047ab9 */ /* 0x000fe20000000a00 */
[----:B------:R-:W-:Y:S01]  /*c1d0*/  IMAD.MOV.U32 R10, RZ, RZ, R55 ;  /* 0x000000ffff0a7224 */ /* 0x000fe200078e0037 */
[----:B------:R-:W-:Y:S01]  /*c1e0*/  PRMT R94, R0, 0x7610, R94 ;  /* 0x00007610005e7816 */ /* 0x000fe2000000005e */
[----:B------:R-:W-:Y:S01]  /*c1f0*/  IMAD.MOV.U32 R12, RZ, RZ, R58 ;  /* 0x000000ffff0c7224 */ /* 0x000fe200078e003a */
[----:B------:R-:W-:Y:S01]  /*c200*/  PRMT R99, R99, 0x5410, R11 ;  /* 0x0000541063637816 */ /* 0x000fe2000000000b */
[----:B------:R-:W-:Y:S01]  /*c210*/  IMAD.MOV.U32 R13, RZ, RZ, R63 ;  /* 0x000000ffff0d7224 */ /* 0x000fe200078e003f */
[----:B------:R-:W-:Y:S01]  /*c220*/  MOV R0, R61 ;  /* 0x0000003d00007202 */ /* 0x000fe20000000f00 */
[----:B------:R-:W-:Y:S01]  /*c230*/  IMAD.MOV.U32 R20, RZ, RZ, R39 ;  /* 0x000000ffff147224 */ /* 0x000fe200078e0027 */
[----:B------:R-:W-:Y:S01]  /*c240*/  MOV R11, R52 ;  /* 0x00000034000b7202 */ /* 0x000fe20000000f00 */
[----:B------:R-:W-:Y:S01]  /*c250*/  ULDC.64 UR6, c[0x0][0x3e0] ;  /* 0x0000f80000067ab9 */ /* 0x000fe20000000a00 */
[----:B------:R-:W-:-:S02]  /*c260*/  PRMT R100, R0, 0x7610, R100 ;  /* 0x0000761000647816 */ /* 0x000fc40000000064 */
[----:B------:R-:W-:Y:S01]  /*c270*/  PRMT R94, R94, 0x5410, R11 ;  /* 0x000054105e5e7816 */ /* 0x000fe2000000000b */
[----:B------:R-:W0:Y:S01]  /*c280*/  @P4 LDC R0, c[0x0][0x42c] ;  /* 0x00010b00ff004b82 */ /* 0x000e220000000800 */
[----:B------:R-:W-:Y:S02]  /*c290*/  MOV R11, R57 ;  /* 0x00000039000b7202 */ /* 0x000fe40000000f00 */
[----:B------:R-:W-:Y:S01]  /*c2a0*/  PRMT R95, R95, 0x5410, R3 ;  /* 0x000054105f5f7816 */ /* 0x000fe20000000003 */
[----:B------:R-:W-:Y:S01]  /*c2b0*/  IMAD.MOV.U32 R3, RZ, RZ, R64 ;  /* 0x000000ffff037224 */ /* 0x000fe200078e0040 */
[----:B------:R-:W-:Y:S01]  /*c2c0*/  PRMT R96, R10, 0x7610, R96 ;  /* 0x000076100a607816 */ /* 0x000fe20000000060 */
[----:B------:R-:W-:Y:S01]  /*c2d0*/  IMAD.MOV.U32 R10, RZ, RZ, R65 ;  /* 0x000000ffff0a7224 */ /* 0x000fe200078e0041 */
[----:B------:R-:W-:Y:S02]  /*c2e0*/  PRMT R97, R11, 0x7610, R97 ;  /* 0x000076100b617816 */ /* 0x000fe40000000061 */
[----:B------:R-:W1:Y:S01]  /*c2f0*/  @P4 LDC R11, c[0x0][0x430] ;  /* 0x00010c00ff0b4b82 */ /* 0x000e620000000800 */
[----:B------:R-:W-:Y:S01]  /*c300*/  PRMT R103, R103, 0x5410, R3 ;  /* 0x0000541067677816 */ /* 0x000fe20000000003 */
[----:B------:R-:W-:Y:S01]  /*c310*/  IMAD.MOV.U32 R3, RZ, RZ, R53 ;  /* 0x000000ffff037224 */ /* 0x000fe200078e0035 */
[----:B------:R-:W-:Y:S01]  /*c320*/  PRMT R104, R10, 0x7610, R104 ;  /* 0x000076100a687816 */ /* 0x000fe20000000068 */
[----:B------:R-:W-:Y:S01]  /*c330*/  IMAD.MOV.U32 R10, RZ, RZ, R56 ;  /* 0x000000ffff0a7224 */ /* 0x000fe200078e0038 */
[----:B------:R-:W-:-:S02]  /*c340*/  PRMT R100, R100, 0x5410, R12 ;  /* 0x0000541064647816 */ /* 0x000fc4000000000c */
[----:B------:R-:W-:Y:S01]  /*c350*/  PRMT R95, R3, 0x7610, R95 ;  /* 0x00007610035f7816 */ /* 0x000fe2000000005f */
[----:B------:R-:W-:Y:S01]  /*c360*/  IMAD R3, R225, 0x80, R18 ;  /* 0x00000080e1037824 */ /* 0x000fe200078e0212 */
[----:B------:R-:W-:Y:S01]  /*c370*/  PRMT R96, R96, 0x5410, R10 ;  /* 0x0000541060607816 */ /* 0x000fe2000000000a */
[----:B------:R-:W-:Y:S01]  /*c380*/  IMAD.MOV.U32 R10, RZ, RZ, R59 ;  /* 0x000000ffff0a7224 */ /* 0x000fe200078e003b */
[----:B------:R-:W-:Y:S02]  /*c390*/  MOV R12, R62 ;  /* 0x0000003e000c7202 */ /* 0x000fe40000000f00 */
[----:B------:R-:W-:Y:S02]  /*c3a0*/  LEA R3, R222, R3, 0x5 ;  /* 0x00000003de037211 */ /* 0x000fe400078e28ff */
[----:B------:R-:W-:Y:S01]  /*c3b0*/  PRMT R101, R10, 0x7610, R101 ;  /* 0x000076100a657816 */ /* 0x000fe20000000065 */
[----:B------:R-:W-:Y:S01]  /*c3c0*/  IMAD.MOV.U32 R10, RZ, RZ, R34 ;  /* 0x000000ffff0a7224 */ /* 0x000fe200078e0022 */
[----:B------:R-:W-:Y:S01]  /*c3d0*/  PRMT R104, R104, 0x5410, R12 ;  /* 0x0000541068687816 */ /* 0x000fe2000000000c */
[----:B------:R-:W-:Y:S01]  /*c3e0*/  IMAD.MOV.U32 R12, RZ, RZ, R35 ;  /* 0x000000ffff0c7224 */ /* 0x000fe200078e0023 */
[----:B------:R-:W-:Y:S01]  /*c3f0*/  PRMT R105, R13, 0x7610, R105 ;  /* 0x000076100d697816 */ /* 0x000fe20000000069 */
[----:B0-----:R-:W-:Y:S01]  /*c400*/  @P4 IMAD.HI.U32 R0, R3, R0, RZ ;  /* 0x0000000003004227 */ /* 0x001fe200078e00ff */
[----:B------:R-:W-:-:S02]  /*c410*/  MOV R13, R38 ;  /* 0x00000026000d7202 */ /* 0x000fc40000000f00 */
[----:B------:R-:W-:Y:S01]  /*c420*/  PRMT R82, R12, 0x5410, R10 ;  /* 0x000054100c527816 */ /* 0x000fe2000000000a */
[----:B------:R-:W-:Y:S01]  /*c430*/  IMAD.MOV.U32 R10, RZ, RZ, R42 ;  /* 0x000000ffff0a7224 */ /* 0x000fe200078e002a */
[----:B------:R-:W-:Y:S02]  /*c440*/  MOV R12, R43 ;  /* 0x0000002b000c7202 */ /* 0x000fe40000000f00 */
[----:B-1----:R-:W-:Y:S02]  /*c450*/  @P4 SHF.R.U32.HI R3, RZ, R11, R0 ;  /* 0x0000000bff034219 */ /* 0x002fe40000011600 */
[----:B------:R-:W-:Y:S01]  /*c460*/  PRMT R88, R13, 0x5410, R20 ;  /* 0x000054100d587816 */ /* 0x000fe20000000014 */
[----:B------:R-:W-:Y:S01]  /*c470*/  IMAD.MOV.U32 R13, RZ, RZ, R46 ;  /* 0x000000ffff0d7224 */ /* 0x000fe200078e002e */
[----:B------:R-:W-:Y:S01]  /*c480*/  PRMT R92, R12, 0x7610, R92 ;  /* 0x000076100c5c7816 */ /* 0x000fe2000000005c */
[----:B------:R-:W-:Y:S01]  /*c490*/  IMAD.MOV.U32 R20, RZ, RZ, R47 ;  /* 0x000000ffff147224 */ /* 0x000fe200078e002f */
[----:B------:R-:W-:Y:S01]  /*c4a0*/  PRMT R89, R89, 0x5410, R10 ;  /* 0x0000541059597816 */ /* 0x000fe2000000000a */
[----:B------:R-:W-:Y:S01]  /*c4b0*/  IMAD.MOV.U32 R12, RZ, RZ, R40 ;  /* 0x000000ffff0c7224 */ /* 0x000fe200078e0028 */
[----:B------:R-:W-:Y:S01]  /*c4c0*/  SHF.R.S32.HI R11, RZ, 0x1f, R3 ;  /* 0x0000001fff0b7819 */ /* 0x000fe20000011403 */
[----:B------:R-:W-:Y:S01]  /*c4d0*/  IMAD.MOV.U32 R10, RZ, RZ, R37 ;  /* 0x000000ffff0a7224 */ /* 0x000fe200078e0025 */
[----:B------:R-:W-:-:S02]  /*c4e0*/  MOV R0, R36 ;  /* 0x0000002400007202 */ /* 0x000fc40000000f00 */
[----:B------:R-:W-:Y:S02]  /*c4f0*/  PRMT R93, R13, 0x5410, R20 ;  /* 0x000054100d5d7816 */ /* 0x000fe40000000014 */
[----:B------:R-:W-:Y:S01]  /*c500*/  PRMT R89, R12, 0x7610, R89 ;  /* 0x000076100c597816 */ /* 0x000fe20000000059 */
[-C--:B------:R-:W-:Y:S01]  /*c510*/  IMAD.WIDE.U32 R12, R3, R84.reuse, R86 ;  /* 0x00000054030c7225 */ /* 0x080fe200078e0056 */
[----:B------:R-:W-:Y:S02]  /*c520*/  PRMT R83, R0, 0x5410, R10 ;  /* 0x0000541000537816 */ /* 0x000fe4000000000a */
[----:B------:R-:W-:Y:S01]  /*c530*/  MOV R10, R41 ;  /* 0x00000029000a7202 */ /* 0x000fe20000000f00 */
[C---:B------:R-:W-:Y:S02]  /*c540*/  IMAD R84, R11.reuse, R84, RZ ;  /* 0x000000540b547224 */ /* 0x040fe400078e02ff */
[-C--:B------:R-:W-:Y:S02]  /*c550*/  IMAD R0, R11, R14.reuse, RZ ;  /* 0x0000000e0b007224 */ /* 0x080fe400078e02ff */
[----:B------:R-:W-:Y:S01]  /*c560*/  IMAD.WIDE.U32 R86, R3, R14, R90 ;  /* 0x0000000e03567225 */ /* 0x000fe200078e005a */
[----:B------:R-:W-:-:S02]  /*c570*/  PRMT R90, R10, 0x7610, R90 ;  /* 0x000076100a5a7816 */ /* 0x000fc4000000005a */
[----:B------:R-:W-:Y:S01]  /*c580*/  LEA R10, P4, R12, UR4, 0x1 ;  /* 0x000000040c0a7c11 */ /* 0x000fe2000f8808ff */
[C---:B------:R-:W-:Y:S01]  /*c590*/  IMAD R11, R3.reuse, R85, R84 ;  /* 0x00000055030b7224 */ /* 0x040fe200078e0254 */
[----:B------:R-:W-:Y:S01]  /*c5a0*/  UMOV UR4, 0xffffffff ;  /* 0xffffffff00047882 */ /* 0x000fe20000000000 */
[----:B------:R-:W-:Y:S01]  /*c5b0*/  IMAD R3, R3, R15, R0 ;  /* 0x0000000f03037224 */ /* 0x000fe200078e0200 */
[----:B------:R-:W-:Y:S01]  /*c5c0*/  LEA R0, P5, R86, UR6, 0x1 ;  /* 0x0000000656007c11 */ /* 0x000fe2000f8a08ff */
[----:B------:R-:W-:Y:S01]  /*c5d0*/  IMAD.MOV.U32 R14, RZ, RZ, R44 ;  /* 0x000000ffff0e7224 */ /* 0x000fe200078e002c */
[----:B------:R-:W-:Y:S01]  /*c5e0*/  IADD3 R11, R13, R11, RZ ;  /* 0x0000000b0d0b7210 */ /* 0x000fe20007ffe0ff */
[----:B------:R-:W-:Y:S02]  /*c5f0*/  IMAD.IADD R3, R87, 0x1, R3 ;  /* 0x0000000157037824 */ /* 0x000fe400078e0203 */
[----:B------:R-:W-:Y:S01]  /*c600*/  IMAD.MOV.U32 R15, RZ, RZ, R45 ;  /* 0x000000ffff0f7224 */ /* 0x000fe200078e002d */
[----:B------:R-:W-:-:S02]  /*c610*/  LEA.HI.X R20, R12, UR5, R11, 0x1, P4 ;  /* 0x000000050c147c11 */ /* 0x000fc4000a0f0c0b */
[----:B------:R-:W-:Y:S02]  /*c620*/  LEA.HI.X R3, R86, UR7, R3, 0x1, P5 ;  /* 0x0000000756037c11 */ /* 0x000fe4000a8f0c03 */
[----:B------:R-:W-:Y:S02]  /*c630*/  PRMT R87, R14, 0x5410, R15 ;  /* 0x000054100e577816 */ /* 0x000fe4000000000f */
[----:B--2---:R-:W-:Y:S01]  /*c640*/  LEA.HI R84, R109, R109, RZ, 0x1 ;  /* 0x0000006d6d547211 */ /* 0x004fe200078f08ff */
[----:B------:R-:W-:Y:S06]  /*c650*/  BRA.DIV UR4, `(.L_x_2432) ;  /* 0x0000021a04e87947 */ /* 0x000fec000b800000 */
.L_x_2691:
[----:B------:R-:W-:-:S03]  /*c660*/  UMOV UR4, 0xffffffff ;  /* 0xffffffff00047882 */ /* 0x000fc60000000000 */
[----:B------:R-:W-:Y:S05]  /*c670*/  BRA.DIV UR4, `(.L_x_2433) ;  /* 0x0000021e04087947 */ /* 0x000fea000b800000 */
.L_x_2694:
[----:B------:R-:W-:-:S03]  /*c680*/  UMOV UR4, 0xffffffff ;  /* 0xffffffff00047882 */ /* 0x000fc60000000000 */
[----:B------:R-:W-:Y:S05]  /*c690*/  BRA.DIV UR4, `(.L_x_2434) ;  /* 0x0000021e04287947 */ /* 0x000fea000b800000 */
.L_x_2697:
[----:B------:R-:W-:-:S03]  /*c6a0*/  UMOV UR4, 0xffffffff ;  /* 0xffffffff00047882 */ /* 0x000fc60000000000 */
[----:B------:R-:W-:Y:S05]  /*c6b0*/  BRA.DIV UR4, `(.L_x_2435) ;  /* 0x0000021e04487947 */ /* 0x000fea000b800000 */
.L_x_2700:
[----:B------:R-:W-:-:S03]  /*c6c0*/  UMOV UR4, 0xffffffff ;  /* 0xffffffff00047882 */ /* 0x000fc60000000000 */
[----:B------:R-:W-:Y:S05]  /*c6d0*/  BRA.DIV UR4, `(.L_x_2436) ;  /* 0x0000021e04687947 */ /* 0x000fea000b800000 */
.L_x_2703:
[----:B------:R-:W-:-:S03]  /*c6e0*/  UMOV UR4, 0xffffffff ;  /* 0xffffffff00047882 */ /* 0x000fc60000000000 */
[----:B------:R-:W-:Y:S05]  /*c6f0*/  BRA.DIV UR4, `(.L_x_2437) ;  /* 0x0000021e04887947 */ /* 0x000fea000b800000 */
.L_x_2706:
[----:B------:R-:W-:-:S03]  /*c700*/  UMOV UR4, 0xffffffff ;  /* 0xffffffff00047882 */ /* 0x000fc60000000000 */
[----:B------:R-:W-:Y:S05]  /*c710*/  BRA.DIV UR4, `(.L_x_2438) ;  /* 0x0000021e04a87947 */ /* 0x000fea000b800000 */
.L_x_2709:
[----:B------:R-:W-:-:S03]  /*c720*/  UMOV UR4, 0xffffffff ;  /* 0xffffffff00047882 */ /* 0x000fc60000000000 */
[----:B------:R-:W-:Y:S05]  /*c730*/  BRA.DIV UR4, `(.L_x_2439) ;  /* 0x0000021e04c87947 */ /* 0x000fea000b800000 */
.L_x_2712:
[----:B------:R-:W-:-:S03]  /*c740*/  UMOV UR4, 0xffffffff ;  /* 0xffffffff00047882 */ /* 0x000fc60000000000 */
[----:B------:R-:W-:Y:S05]  /*c750*/  BRA.DIV UR4, `(.L_x_2440) ;  /* 0x0000021e04e87947 */ /* 0x000fea000b800000 */
.L_x_2715:
[----:B------:R-:W-:-:S03]  /*c760*/  UMOV UR4, 0xffffffff ;  /* 0xffffffff00047882 */ /* 0x000fc60000000000 */
[----:B------:R-:W-:Y:S05]  /*c770*/  BRA.DIV UR4, `(.L_x_2441) ;  /* 0x0000022204087947 */ /* 0x000fea000b800000 */
.L_x_2718:
[----:B------:R-:W-:-:S03]  /*c780*/  UMOV UR4, 0xffffffff ;  /* 0xffffffff00047882 */ /* 0x000fc60000000000 */
[----:B------:R-:W-:Y:S05]  /*c790*/  BRA.DIV UR4, `(.L_x_2442) ;  /* 0x0000022204287947 */ /* 0x000fea000b800000 */
.L_x_2721:
[----:B------:R-:W-:-:S03]  /*c7a0*/  UMOV UR4, 0xffffffff ;  /* 0xffffffff00047882 */ /* 0x000fc60000000000 */
[----:B------:R-:W-:Y:S05]  /*c7b0*/  BRA.DIV UR4, `(.L_x_2443) ;  /* 0x0000022204487947 */ /* 0x000fea000b800000 */
.L_x_2724:
[----:B------:R-:W-:-:S03]  /*c7c0*/  UMOV UR4, 0xffffffff ;  /* 0xffffffff00047882 */ /* 0x000fc60000000000 */
[----:B------:R-:W-:Y:S05]  /*c7d0*/  BRA.DIV UR4, `(.L_x_2444) ;  /* 0x0000022204687947 */ /* 0x000fea000b800000 */
.L_x_2727:
[----:B------:R-:W-:Y:S01]  /*c7e0*/  UMOV UR4, 0xffffffff ;  /* 0xffffffff00047882 */ /* 0x000fe20000000000 */
[----:B------:R-:W-:Y:S02]  /*c7f0*/  LOP3.LUT R84, R84, 0xfffffffe, RZ, 0xc0, !PT ;  /* 0xfffffffe54547812 */ /* 0x000fe400078ec0ff */
[----:B------:R-:W-:Y:S05]  /*c800*/  BRA.DIV UR4, `(.L_x_2445) ;  /* 0x0000022204847947 */ /* 0x000fea000b800000 */
.L_x_2730:
[----:B------:R-:W-:Y:S01]  /*c810*/  UMOV UR4, 0xffffffff ;  /* 0xffffffff00047882 */ /* 0x000fe20000000000 */
[----:B------:R-:W-:Y:S02]  /*c820*/  IMAD.IADD R84, R109, 0x1, -R84 ;  /* 0x000000016d547824 */ /* 0x000fe400078e0a54 */
[----:B------:R-:W-:Y:S05]  /*c830*/  BRA.DIV UR4, `(.L_x_2446) ;  /* 0x0000022204a07947 */ /* 0x000fea000b800000 */
.L_x_2733:
[----:B------:R-:W-:Y:S01]  /*c840*/  UMOV UR4, 0xffffffff ;  /* 0xffffffff00047882 */ /* 0x000fe20000000000 */
[----:B------:R-:W-:Y:S02]  /*c850*/  SHF.L.U32 R109, R84, 0x1f, RZ ;  /* 0x0000001f546d7819 */ /* 0x000fe400000006ff */
[----:B------:R-:W-:Y:S05]  /*c860*/  BRA.DIV UR4, `(.L_x_2447) ;  /* 0x0000022204bc7947 */ /* 0x000fea000b800000 */
.L_x_2736:
[----:B------:R-:W0:Y:S01]  /*c870*/  SYNCS.PHASECHK.TRANS64.TRYWAIT P4, [R16+URZ+0x38800], R109 ;  /* 0x0388006d100075a7 */ /* 0x000e22000808017f */
[----:B------:R-:W-:Y:S01]  /*c880*/  MOV R0, R48 ;  /* 0x0000003000007202 */ /* 0x000fe20000000f00 */
[----:B------:R-:W-:Y:S01]  /*c890*/  IMAD.MOV.U32 R3, RZ, RZ, R49 ;  /* 0x000000ffff037224 */ /* 0x000fe200078e0031 */
[----:B-----5:R-:W-:Y:S01]  /*c8a0*/  MOV R11, R5 ;  /* 0x00000005000b7202 */ /* 0x020fe20000000f00 */
        /* <DEDUP_REMOVED lines=9> */
[----:B------:R-:W-:-:S02]  /*c940*/  MOV R14, R29 ;  /* 0x0000001d000e7202 */ /* 0x000fc40000000f00 */
[----:B------:R-:W-:Y:S01]  /*c950*/  PRMT R11, R10, 0x5410, R3 ;  /* 0x000054100a0b7816 */ /* 0x000fe20000000003 */
[----:B------:R-:W-:Y:S01]  /*c960*/  IMAD.MOV.U32 R3, RZ, RZ, R30 ;  /* 0x000000ffff037224 */ /* 0x000fe200078e001e */
[----:B------:R-:W-:Y:S01]  /*c970*/  PRMT R20, R12, 0x5410, R13 ;  /* 0x000054100c147816 */ /* 0x000fe2000000000d */
[----:B------:R-:W-:Y:S01]  /*c980*/  IMAD.MOV.U32 R12, RZ, RZ, R8 ;  /* 0x000000ffff0c7224 */ /* 0x000fe200078e0008 */
[----:B------:R-:W-:Y:S01]  /*c990*/  MOV R10, R31 ;  /* 0x0000001f000a7202 */ /* 0x000fe20000000f00 */
[----:B------:R-:W-:-:S03]  /*c9a0*/  IMAD.MOV.U32 R13, RZ, RZ, R9 ;  /* 0x000000ffff0d7224 */ /* 0x000fc600078e0009 */
[----:B------:R-:W-:Y:S02]  /*c9b0*/  PRMT R85, R3, 0x5410, R10 ;  /* 0x0000541003557816 */ /* 0x000fe4000000000a */
        /* <DEDUP_REMOVED lines=8> */
[----:B0-----:R-:W-:Y:S06]  /*ca40*/  @!P4 BRA `(.L_x_2449) ;  /* 0x00000220006cc947 */ /* 0x001fec0003800000 */
.L_x_2737:
[----:B------:R-:W-:Y:S05]  /*ca50*/  BSYNC B1 ;  /* 0x0000000000017941 */ /* 0x000fea0003800000 */
.L_x_2448:
[----:B------:R-:W-:Y:S01]  /*ca60*/  BSSY B1, `(.L_x_2450) ;  /* 0x00000ba000017945 */ /* 0x000fe20003800000 */
[----:B------:R-:W-:-:S03]  /*ca70*/  PRMT R86, R12, 0x5410, R13 ;  /* 0x000054100c567816 */ /* 0x000fc6000000000d */
[----:B------:R-:W-:Y:S05]  /*ca80*/  @P0 BRA `(.L_x_2451) ;  /* 0x0000000800dc0947 */ /* 0x000fea0003800000 */
[----:B------:R-:W1:Y:S01]  /*ca90*/  LDC R12, c[0x0][0x3d4] ;  /* 0x0000f500ff0c7b82 */ /* 0x000e620000000800 */
[----:B------:R-:W-:Y:S01]  /*caa0*/  BSSY B2, `(.L_x_2452) ;  /* 0x0000030000027945 */ /* 0x000fe20003800000 */
[-C--:B-1----:R-:W-:Y:S02]  /*cab0*/  ISETP.GE.AND P0, PT, R22, R12.reuse, PT ;  /* 0x0000000c1600720c */ /* 0x082fe40003f06270 */
[-C--:B------:R-:W-:Y:S02]  /*cac0*/  ISETP.GE.AND P4, PT, R216, R12.reuse, PT ;  /* 0x0000000cd800720c */ /* 0x080fe40003f86270 */
[-C--:B------:R-:W-:Y:S02]  /*cad0*/  ISETP.GE.AND P5, PT, R215, R12.reuse, PT ;  /* 0x0000000cd700720c */ /* 0x080fe40003fa6270 */
[----:B------:R-:W-:-:S07]  /*cae0*/  ISETP.GE.AND P6, PT, R217, R12, PT ;  /* 0x0000000cd900720c */ /* 0x000fce0003fc6270 */
[----:B------:R-:W-:Y:S06]  /*caf0*/  @P0 BRA `(.L_x_2453) ;  /* 0x0000000000a80947 */ /* 0x000fec0003800000 */
[----:B------:R-:W1:Y:S01]  /*cb00*/  LDS.128 R12, [R21] ;  /* 0x00000000150c7984 */ /* 0x000e620000000c00 */
[----:B------:R-:W-:Y:S01]  /*cb10*/  SHF.R.U32.HI R112, RZ, 0x10, R79 ;  /* 0x00000010ff707819 */ /* 0x000fe2000001164f */
[----:B------:R-:W-:Y:S01]  /*cb20*/  HADD2.F32 R111, -RZ, R110.H0_H0 ;  /* 0x2000006eff6f7230 */ /* 0x000fe20000004100 */
[--C-:B------:R-:W-:Y:S01]  /*cb30*/  SHF.R.U32.HI R113, RZ, 0x10, R81.reuse ;  /* 0x00000010ff717819 */ /* 0x100fe20000011651 */
        /* <DEDUP_REMOVED lines=38> */
.L_x_2453:
[----:B------:R-:W-:Y:S05]  /*cda0*/  BSYNC B2 ;  /* 0x0000000000027941 */ /* 0x000fea0003800000 */
.L_x_2452:
[----:B------:R-:W-:Y:S04]  /*cdb0*/  BSSY B2, `(.L_x_2454) ;  /* 0x000002c000027945 */ /* 0x000fe80003800000 */
[----:B------:R-:W-:Y:S05]  /*cdc0*/  @P4 BRA `(.L_x_2455) ;  /* 0x0000000000a84947 */ /* 0x000fea0003800000 */
[----:B-1----:R-:W1:Y:S01]  /*cdd0*/  LDS.128 R12, [R21+0x4000] ;  /* 0x00400000150c7984 */ /* 0x002e620000000c00 */
        /* <DEDUP_REMOVED lines=15> */
[----:B0-----:R-:W-:Y:S01]  /*ced0*/  FMUL.FTZ R109, R77, R81 ;  /* 0x000000514d6d7220 */ /* 0x001fe20000410000 */
        /* <DEDUP_REMOVED lines=25> */
.L_x_2455:
[----:B------:R-:W-:Y:S05]  /*d070*/  BSYNC B2 ;  /* 0x0000000000027941 */ /* 0x000fea0003800000 */
.L_x_2454:
[----:B------:R-:W-:Y:S04]  /*d080*/  BSSY B2, `(.L_x_2456) ;  /* 0x000002c000027945 */ /* 0x000fe80003800000 */
[----:B------:R-:W-:Y:S05]  /*d090*/  @P5 BRA `(.L_x_2457) ;  /* 0x0000000000a85947 */ /* 0x000fea0003800000 */
[----:B-12---:R-:W1:Y:S01]  /*d0a0*/  LDS.128 R12, [R21+0x8000] ;  /* 0x00800000150c7984 */ /* 0x006e620000000c00 */
[----:B------:R-:W-:Y:S01]  /*d0b0*/  SHF.R.U32.HI R75, RZ, 0x10, R71 ;  /* 0x00000010ff4b7819 */ /* 0x000fe20000011647 */
[----:B------:R-:W-:Y:S01]  /*d0c0*/  HADD2.F32 R74, -RZ, R101.H1_H1 ;  /* 0x30000065ff4a7230 */ /* 0x000fe20000004100 */
        /* <DEDUP_REMOVED lines=39> */
.L_x_2457:
[----:B------:R-:W-:Y:S05]  /*d340*/  BSYNC B2 ;  /* 0x0000000000027941 */ /* 0x000fea0003800000 */
.L_x_2456:
[----:B------:R-:W-:Y:S05]  /*d350*/  @P6 BRA `(.L_x_2451) ;  /* 0x0000000000a86947 */ /* 0x000fea0003800000 */
[----:B-123--:R-:W1:Y:S01]  /*d360*/  LDS.128 R12, [R21+0xc000] ;  /* 0x00c00000150c7984 */ /* 0x00ee620000000c00 */
        /* <DEDUP_REMOVED lines=41> */
.L_x_2451:
[----:B------:R-:W-:Y:S05]  /*d600*/  BSYNC B1 ;  /* 0x0000000000017941 */ /* 0x000fea0003800000 */
.L_x_2450:
[----:B------:R-:W-:Y:S04]  /*d610*/  BSSY B1, `(.L_x_2458) ;  /* 0x00000b9000017945 */ /* 0x000fe80003800000 */
[----:B------:R-:W-:Y:S05]  /*d620*/  @P1 BRA `(.L_x_2459) ;  /* 0x0000000800dc1947 */ /* 0x000fea0003800000 */
[----:B-1234-:R-:W1:Y:S01]  /*d630*/  LDC R12, c[0x0][0x3d4] ;  /* 0x0000f500ff0c7b82 */ /* 0x01ee620000000800 */
[----:B------:R-:W-:Y:S01]  /*d640*/  BSSY B2, `(.L_x_2460) ;  /* 0x0000030000027945 */ /* 0x000fe20003800000 */
[-C--:B-1----:R-:W-:Y:S02]  /*d650*/  ISETP.GE.AND P0, PT, R22, R12.reuse, PT ;  /* 0x0000000c1600720c */ /* 0x082fe40003f06270 */
[-C--:B------:R-:W-:Y:S02]  /*d660*/  ISETP.GE.AND P1, PT, R216, R12.reuse, PT ;  /* 0x0000000cd800720c */ /* 0x080fe40003f26270 */
[-C--:B------:R-:W-:Y:S02]  /*d670*/  ISETP.GE.AND P4, PT, R215, R12.reuse, PT ;  /* 0x0000000cd700720c */ /* 0x080fe40003f86270 */
[----:B------:R-:W-:-:S07]  /*d680*/  ISETP.GE.AND P5, PT, R217, R12, PT ;  /* 0x0000000cd900720c */ /* 0x000fce0003fa6270 */
[----:B------:R-:W-:Y:S06]  /*d690*/  @P0 BRA `(.L_x_2461) ;  /* 0x0000000000a80947 */ /* 0x000fec0003800000 */
[----:B------:R-:W1:Y:S01]  /*d6a0*/  LDS.128 R12, [R21+0x1000] ;  /* 0x00100000150c7984 */ /* 0x000e620000000c00 */
        /* <DEDUP_REMOVED lines=41> */
.L_x_2461:
[----:B------:R-:W-:Y:S05]  /*d940*/  BSYNC B2 ;  /* 0x0000000000027941 */ /* 0x000fea0003800000 */
.L_x_2460:
[----:B------:R-:W-:Y:S04]  /*d950*/  BSSY B2, `(.L_x_2462) ;  /* 0x000002c000027945 */ /* 0x000fe80003800000 */
[----:B------:R-:W-:Y:S05]  /*d960*/  @P1 BRA `(.L_x_2463) ;  /* 0x0000000000a81947 */ /* 0x000fea0003800000 */
[----:B-1----:R-:W1:Y:S01]  /*d970*/  LDS.128 R12, [R21+0x5000] ;  /* 0x00500000150c7984 */ /* 0x002e620000000c00 */
        /* <DEDUP_REMOVED lines=41> */
.L_x_2463:
[----:B------:R-:W-:Y:S05]  /*dc10*/  BSYNC B2 ;  /* 0x0000000000027941 */ /* 0x000fea0003800000 */
.L_x_2462:
[----:B------:R-:W-:Y:S04]  /*dc20*/  BSSY B2, `(.L_x_2464) ;  /* 0x000002c000027945 */ /* 0x000fe80003800000 */
[----:B------:R-:W-:Y:S05]  /*dc30*/  @P4 BRA `(.L_x_2465) ;  /* 0x0000000000a84947 */ /* 0x000fea0003800000 */
[----:B-12---:R-:W1:Y:S01]  /*dc40*/  LDS.128 R12, [R21+0x9000] ;  /* 0x00900000150c7984 */ /* 0x006e620000000c00 */
        /* <DEDUP_REMOVED lines=41> */
.L_x_2465:
[----:B------:R-:W-:Y:S05]  /*dee0*/  BSYNC B2 ;  /* 0x0000000000027941 */ /* 0x000fea0003800000 */
.L_x_2464:
[----:B------:R-:W-:Y:S05]  /*def0*/  @P5 BRA `(.L_x_2459) ;  /* 0x0000000000a85947 */ /* 0x000fea0003800000 */
[----:B-123--:R-:W1:Y:S01]  /*df00*/  LDS.128 R12, [R21+0xd000] ;  /* 0x00d00000150c7984 */ /* 0x00ee620000000c00 */
        /* <DEDUP_REMOVED lines=41> */
.L_x_2459:
[----:B------:R-:W-:Y:S05]  /*e1a0*/  BSYNC B1 ;  /* 0x0000000000017941 */ /* 0x000fea0003800000 */
.L_x_2458:
        /* <DEDUP_REMOVED lines=51> */
.L_x_2469:
[----:B------:R-:W-:Y:S05]  /*e4e0*/  BSYNC B2 ;  /* 0x0000000000027941 */ /* 0x000fea0003800000 */
.L_x_2468:
[----:B------:R-:W-:Y:S04]  /*e4f0*/  BSSY B2, `(.L_x_2470) ;  /* 0x000002c000027945 */ /* 0x000fe80003800000 */
[----:B------:R-:W-:Y:S05]  /*e500*/  @P1 BRA `(.L_x_2471) ;  /* 0x0000000000a81947 */ /* 0x000fea0003800000 */
[----:B-1----:R-:W1:Y:S01]  /*e510*/  LDS.128 R12, [R21+0x6000] ;  /* 0x00600000150c7984 */ /* 0x002e620000000c00 */
[----:B------:R-:W-:Y:S01]  /*e520*/  SHF.R.U32.HI R47, RZ, 0x10, R43 ;  /* 0x00000010ff2f7819 */ /* 0x000fe2000001162b */
[----:B------:R-:W-:Y:S01]  /*e530*/  HADD2.F32 R46, -RZ, R89.H1_H1 ;  /* 0x30000059ff2e7230 */ /* 0x000fe20000004100 */
[--C-:B------:R-:W-:Y:S01]  /*e540*/  SHF.R.U32.HI R49, RZ, 0x10, R45.reuse ;  /* 0x00000010ff317819 */ /* 0x100fe2000001162d */
[----:B------:R-:W-:Y:S01]  /*e550*/  HADD2.F32 R48, -RZ, R87.H0_H0 ;  /* 0x20000057ff307230 */ /* 0x000fe20000004100 */
[----:B------:R-:W-:Y:S01]  /*e560*/  SHF.R.U64 R53, R44, 0x10, R45 ;  /* 0x000000102c357819 */ /* 0x000fe2000000122d */
[----:B------:R-:W-:Y:S01]  /*e570*/  HADD2.F32 R47, -RZ, R47.H0_H0 ;  /* 0x2000002fff2f7230 */ /* 0x000fe20000004100 */
[----:B------:R-:W-:Y:S01]  /*e580*/  SHF.R.U64 R55, R42, 0x10, R43 ;  /* 0x000000102a377819 */ /* 0x000fe2000000122b */
[----:B------:R-:W-:Y:S02]  /*e590*/  HADD2.F32 R49, -RZ, R49.H0_H0 ;  /* 0x20000031ff317230 */ /* 0x000fe40000004100 */
[----:B------:R-:W-:-:S02]  /*e5a0*/  HADD2.F32 R87, -RZ, R87.H1_H1 ;  /* 0x30000057ff577230 */ /* 0x000fc40000004100 */
        /* <DEDUP_REMOVED lines=32> */
.L_x_2471:
[----:B------:R-:W-:Y:S05]  /*e7b0*/  BSYNC B2 ;  /* 0x0000000000027941 */ /* 0x000fea0003800000 */
.L_x_2470:
[----:B------:R-:W-:Y:S04]  /*e7c0*/  BSSY B2, `(.L_x_2472) ;  /* 0x000002c000027945 */ /* 0x000fe80003800000 */
[----:B------:R-:W-:Y:S05]  /*e7d0*/  @P2 BRA `(.L_x_2473) ;  /* 0x0000000000a82947 */ /* 0x000fea0003800000 */
[----:B-12---:R-:W1:Y:S01]  /*e7e0*/  LDS.128 R12, [R21+0xa000] ;  /* 0x00a00000150c7984 */ /* 0x006e620000000c00 */
[----:B------:R-:W-:Y:S01]  /*e7f0*/  SHF.R.U32.HI R44, RZ, 0x10, R41 ;  /* 0x00000010ff2c7819 */ /* 0x000fe20000011629 */
[----:B------:R-:W-:Y:S01]  /*e800*/  HADD2.F32 R42, -RZ, R88.H0_H0 ;  /* 0x20000058ff2a7230 */ /* 0x000fe20000004100 */
[----:B------:R-:W-:Y:S01]  /*e810*/  SHF.R.U32.HI R43, RZ, 0x10, R39 ;  /* 0x00000010ff2b7819 */ /* 0x000fe20000011627 */
        /* <DEDUP_REMOVED lines=38> */
.L_x_2473:
[----:B------:R-:W-:Y:S05]  /*ea80*/  BSYNC B2 ;  /* 0x0000000000027941 */ /* 0x000fea0003800000 */
.L_x_2472:
[----:B------:R-:W-:Y:S05]  /*ea90*/  @P4 BRA `(.L_x_2467) ;  /* 0x0000000000a84947 */ /* 0x000fea0003800000 */
[----:B-123--:R-:W1:Y:S01]  /*eaa0*/  LDS.128 R12, [R21+0xe000] ;  /* 0x00e00000150c7984 */ /* 0x00ee620000000c00 */
        /* <DEDUP_REMOVED lines=41> */
.L_x_2467:
[----:B------:R-:W-:Y:S05]  /*ed40*/  BSYNC B1 ;  /* 0x0000000000017941 */ /* 0x000fea0003800000 */
.L_x_2466:
        /* <DEDUP_REMOVED lines=50> */
.L_x_2476:
[----:B------:R-:W-:Y:S05]  /*f070*/  BSYNC B1 ;  /* 0x0000000000017941 */ /* 0x000fea0003800000 */
.L_x_2475:
[----:B------:R-:W-:Y:S04]  /*f080*/  BSSY B1, `(.L_x_2477) ;  /* 0x000002c000017945 */ /* 0x000fe80003800000 */
[----:B------:R-:W-:Y:S05]  /*f090*/  @P1 BRA `(.L_x_2478) ;  /* 0x0000000000a81947 */ /* 0x000fea0003800000 */
[----:B-1----:R-:W1:Y:S01]  /*f0a0*/  LDS.128 R12, [R21+0x7000] ;  /* 0x00700000150c7984 */ /* 0x002e620000000c00 */
        /* <DEDUP_REMOVED lines=41> */
.L_x_2478:
[----:B------:R-:W-:Y:S05]  /*f340*/  BSYNC B1 ;  /* 0x0000000000017941 */ /* 0x000fea0003800000 */
.L_x_2477:
[----:B------:R-:W-:Y:S04]  /*f350*/  BSSY B1, `(.L_x_2479) ;  /* 0x000002c000017945 */ /* 0x000fe80003800000 */
[----:B------:R-:W-:Y:S05]  /*f360*/  @P2 BRA `(.L_x_2480) ;  /* 0x0000000000a82947 */ /* 0x000fea0003800000 */
[----:B-12---:R-:W1:Y:S01]  /*f370*/  LDS.128 R12, [R21+0xb000] ;  /* 0x00b00000150c7984 */ /* 0x006e620000000c00 */
[----:B------:R-:W-:Y:S01]  /*f380*/  SHF.R.U32.HI R31, RZ, 0x10, R25 ;  /* 0x00000010ff1f7819 */ /* 0x000fe20000011619 */
[----:B------:R-:W-:Y:S01]  /*f390*/  HADD2.F32 R29, -RZ, R10.H1_H1 ;  /* 0x3000000aff1d7230 */ /* 0x000fe20000004100 */
[----:B------:R-:W-:Y:S02]  /*f3a0*/  SHF.R.U32.HI R27, RZ, 0x10, R7 ;  /* 0x00000010ff1b7819 */ /* 0x000fe40000011607 */
[----:B------:R-:W-:Y:S01]  /*f3b0*/  SHF.R.U64 R28, R24, 0x10, R25 ;  /* 0x00000010181c7819 */ /* 0x000fe20000001219 */
[----:B------:R-:W-:Y:S01]  /*f3c0*/  HADD2.F32 R31, -RZ, R31.H0_H0 ;  /* 0x2000001fff1f7230 */ /* 0x000fe20000004100 */
[----:B------:R-:W-:Y:S01]  /*f3d0*/  SHF.R.U64 R30, R6, 0x10, R7 ;  /* 0x00000010061e7819 */ /* 0x000fe20000001207 */
[----:B------:R-:W-:Y:S02]  /*f3e0*/  HADD2.F32 R27, -RZ, R27.H0_H0 ;  /* 0x2000001bff1b7230 */ /* 0x000fe40000004100 */
[----:B------:R-:W-:-:S02]  /*f3f0*/  HADD2.F32 R25, -RZ, R11.H1_H1 ;  /* 0x3000000bff197230 */ /* 0x000fc40000004100 */
[----:B------:R-:W-:Y:S02]  /*f400*/  HADD2.F32 R11, -RZ, R11.H0_H0 ;  /* 0x2000000bff0b7230 */ /* 0x000fe40000004100 */
[--C-:B-1----:R-:W-:Y:S02]  /*f410*/  HADD2.F32 R24, -RZ, R15.reuse.H1_H1 ;  /* 0x3000000fff187230 */ /* 0x102fe40000004100 */
[--C-:B------:R-:W-:Y:S02]  /*f420*/  HADD2.F32 R6, -RZ, R12.reuse.H0_H0 ;  /* 0x2000000cff067230 */ /* 0x100fe40000004100 */
[----:B------:R-:W-:Y:S02]  /*f430*/  HADD2.F32 R20, -RZ, R15.H0_H0 ;  /* 0x2000000fff147230 */ /* 0x000fe40000004100 */
[C---:B------:R-:W-:Y:S01]  /*f440*/  FMUL.FTZ R35, R24.reuse, R31 ;  /* 0x0000001f18237220 */ /* 0x040fe20000410000 */
[----:B------:R-:W-:Y:S02]  /*f450*/  HADD2.F32 R12, -RZ, R12.H1_H1 ;  /* 0x3000000cff0c7230 */ /* 0x000fe40000004100 */
[----:B------:R-:W-:Y:S01]  /*f460*/  FMUL.FTZ R24, R24, R27 ;  /* 0x0000001b18187220 */ /* 0x000fe20000410000 */
[----:B------:R-:W-:-:S02]  /*f470*/  HADD2.F32 R15, -RZ, R14.H0_H0 ;  /* 0x2000000eff0f7230 */ /* 0x000fc40000004100 */
[----:B------:R-:W-:Y:S01]  /*f480*/  FFMA.FTZ R35, R20, R27, -R35 ;  /* 0x0000001b14237223 */ /* 0x000fe20000010823 */
[----:B------:R-:W-:Y:S02]  /*f490*/  HADD2.F32 R14, -RZ, R14.H1_H1 ;  /* 0x3000000eff0e7230 */ /* 0x000fe40000004100 */
[----:B------:R-:W-:Y:S01]  /*f4a0*/  FMUL.FTZ R33, R12, R29 ;  /* 0x0000001d0c217220 */ /* 0x000fe20000410000 */
[----:B------:R-:W-:Y:S01]  /*f4b0*/  FFMA.FTZ R26, R20, R31, R24 ;  /* 0x0000001f141a7223 */ /* 0x000fe20000010018 */
[--C-:B------:R-:W-:Y:S02]  /*f4c0*/  HADD2.F32 R7, -RZ, R13.reuse.H0_H0 ;  /* 0x2000000dff077230 */ /* 0x100fe40000004100 */
[-C--:B------:R-:W-:Y:S01]  /*f4d0*/  FMUL.FTZ R27, R12, R25.reuse ;  /* 0x000000190c1b7220 */ /* 0x080fe20000410000 */
[----:B------:R-:W-:Y:S02]  /*f4e0*/  HADD2.F32 R20, -RZ, R10.H0_H0 ;  /* 0x2000000aff147230 */ /* 0x000fe40000004100 */
[----:B------:R-:W-:Y:S01]  /*f4f0*/  FFMA.FTZ R33, R6, R25, -R33 ;  /* 0x0000001906217223 */ /* 0x000fe20000010821 */
[----:B------:R-:W-:-:S02]  /*f500*/  HADD2.F32 R13, -RZ, R13.H1_H1 ;  /* 0x3000000dff0d7230 */ /* 0x000fc40000004100 */
[----:B------:R-:W-:Y:S01]  /*f510*/  FFMA.FTZ R6, R6, R29, R27 ;  /* 0x0000001d06067223 */ /* 0x000fe2000001001b */
[----:B------:R-:W-:Y:S02]  /*f520*/  HADD2.F32 R12, -RZ, R28.H0_H0 ;  /* 0x2000001cff0c7230 */ /* 0x000fe40000004100 */
[C---:B------:R-:W-:Y:S01]  /*f530*/  FMUL.FTZ R24, R14.reuse, R20 ;  /* 0x000000140e187220 */ /* 0x040fe20000410000 */
[----:B------:R-:W-:Y:S02]  /*f540*/  HADD2.F32 R10, -RZ, R30.H0_H0 ;  /* 0x2000001eff0a7230 */ /* 0x000fe40000004100 */
[-C--:B------:R-:W-:Y:S01]  /*f550*/  FMUL.FTZ R27, R14, R11.reuse ;  /* 0x0000000b0e1b7220 */ /* 0x080fe20000410000 */
[----:B------:R-:W-:Y:S01]  /*f560*/  FMUL.FTZ R14, R13, R12 ;  /* 0x0000000c0d0e7220 */ /* 0x000fe20000410000 */
[----:B------:R-:W-:Y:S01]  /*f570*/  FFMA.FTZ R24, R15, R11, -R24 ;  /* 0x0000000b0f187223 */ /* 0x000fe20000010818 */
[----:B------:R-:W-:Y:S01]  /*f580*/  FMUL.FTZ R25, R13, R10 ;  /* 0x0000000a0d197220 */ /* 0x000fe20000410000 */
[----:B------:R-:W-:Y:S01]  /*f590*/  FFMA.FTZ R27, R15, R20, R27 ;  /* 0x000000140f1b7223 */ /* 0x000fe2000001001b */
[C---:B------:R-:W-:Y:S01]  /*f5a0*/  FFMA.FTZ R13, R7.reuse, R10, -R14 ;  /* 0x0000000a070d7223 */ /* 0x040fe2000001080e */
[----:B------:R-:W-:Y:S01]  /*f5b0*/  F2FP.F16.F32.PACK_AB R15, R26, R35 ;  /* 0x000000231a0f723e */ /* 0x000fe200000000ff */
[----:B------:R-:W-:Y:S01]  /*f5c0*/  FFMA.FTZ R10, R7, R12, R25 ;  /* 0x0000000c070a7223 */ /* 0x000fe20000010019 */
[----:B------:R-:W-:-:S02]  /*f5d0*/  F2FP.F16.F32.PACK_AB R12, R6, R33 ;  /* 0x00000021060c723e */ /* 0x000fc400000000ff */
[----:B------:R-:W-:Y:S02]  /*f5e0*/  F2FP.F16.F32.PACK_AB R14, R27, R24 ;  /* 0x000000181b0e723e */ /* 0x000fe400000000ff */
[----:B------:R-:W-:-:S05]  /*f5f0*/  F2FP.F16.F32.PACK_AB R13, R10, R13 ;  /* 0x0000000d0a0d723e */ /* 0x000fca00000000ff */
[----:B------:R3:W-:Y:S02]  /*f600*/  STS.128 [R21+0xb000], R12 ;  /* 0x00b0000c15007388 */ /* 0x0007e40000000c00 */
.L_x_2480:
[----:B------:R-:W-:Y:S05]  /*f610*/  BSYNC B1 ;  /* 0x0000000000017941 */ /* 0x000fea0003800000 */
.L_x_2479:
[----:B------:R-:W-:Y:S05]  /*f620*/  @P3 BRA `(.L_x_2474) ;  /* 0x0000004800f03947 */ /* 0x000fea0003800000 */
[----:B-123--:R-:W1:Y:S01]  /*f630*/  LDS.128 R12, [R21+0xf000] ;  /* 0x00f00000150c7984 */ /* 0x00ee620000000c00 */
[--C-:B------:R-:W-:Y:S01]  /*f640*/  SHF.R.U64 R26, R4, 0x10, R5.reuse ;  /* 0x00000010041a7819 */ /* 0x100fe20000001205 */
[----:B------:R-:W-:Y:S01]  /*f650*/  HADD2.F32 R11, -RZ, R3.H0_H0 ;  /* 0x20000003ff0b7230 */ /* 0x000fe20000004100 */
[----:B------:R-:W-:Y:S02]  /*f660*/  SHF.R.U32.HI R5, RZ, 0x10, R5 ;  /* 0x00000010ff057819 */ /* 0x000fe40000011605 */
[--C-:B------:R-:W-:Y:S02]  /*f670*/  SHF.R.U32.HI R10, RZ, 0x10, R9.reuse ;  /* 0x00000010ff0a7819 */ /* 0x100fe40000011609 */
[----:B------:R-:W-:Y:S01]  /*f680*/  SHF.R.U64 R24, R8, 0x10, R9 ;  /* 0x0000001008187819 */ /* 0x000fe20000001209 */
[----:B------:R-:W-:Y:S02]  /*f690*/  HADD2.F32 R8, -RZ, R5.H0_H0 ;  /* 0x20000005ff087230 */ /* 0x000fe40000004100 */
[----:B------:R-:W-:-:S02]  /*f6a0*/  HADD2.F32 R10, -RZ, R10.H0_H0 ;  /* 0x2000000aff0a7230 */ /* 0x000fc40000004100 */
[----:B------:R-:W-:Y:S02]  /*f6b0*/  HADD2.F32 R9, -RZ, R0.H1_H1 ;  /* 0x30000000ff097230 */ /* 0x000fe40000004100 */
        /* <DEDUP_REMOVED lines=34> */
.L_x_2423:
[----:B------:R-:W2:Y:S01]  /*f8e0*/  LDL R0, [R1+0x8c] ;  /* 0x00008c0001007983 */ /* 0x000ea20000100800 */
[-C--:B------:R-:W-:Y:S01]  /*f8f0*/  ISETP.GE.AND P0, PT, R18, R29.reuse, PT ;  /* 0x0000001d1200720c */ /* 0x080fe20003f06270 */
[----:B------:R-:W-:Y:S01]  /*f900*/  BSSY B1, `(.L_x_2481) ;  /* 0x0000030000017945 */ /* 0x000fe20003800000 */
[-C--:B------:R-:W-:Y:S01]  /*f910*/  ISETP.GE.AND P1, PT, R218, R29.reuse, PT ;  /* 0x0000001dda00720c */ /* 0x080fe20003f26270 */
[----:B------:R-:W-:Y:S01]  /*f920*/  IMAD.MOV.U32 R9, RZ, RZ, R27 ;  /* 0x000000ffff097224 */ /* 0x000fe200078e001b */
[----:B------:R-:W-:Y:S01]  /*f930*/  ISETP.GE.AND P2, PT, R220, R29, PT ;  /* 0x0000001ddc00720c */ /* 0x000fe20003f46270 */
[----:B------:R-:W-:Y:S01]  /*f940*/  IMAD.MOV.U32 R8, RZ, RZ, R90 ;  /* 0x000000ffff087224 */ /* 0x000fe200078e005a */
[----:B------:R-:W-:Y:S02]  /*f950*/  MOV R87, R25 ;  /* 0x0000001900577202 */ /* 0x000fe40000000f00 */
        /* <DEDUP_REMOVED lines=14> */
[----:B--2---:R-:W-:Y:S02]  /*fa40*/  ISETP.GE.AND P3, PT, R0, R29, PT ;  /* 0x0000001d0000720c */ /* 0x004fe40003f66270 */
[----:B------:R-:W-:Y:S01]  /*fa50*/  CS2R R28, SRZ ;  /* 0x00000000001c7805 */ /* 0x000fe2000001ff00 */
[----:B------:R-:W-:Y:S10]  /*fa60*/  @P0 BRA `(.L_x_2482) ;  /* 0x0000000000640947 */ /* 0x000ff40003800000 */
[----:B------:R-:W-:Y:S01]  /*fa70*/  IADD3 R3, P4, R12, R95, RZ ;  /* 0x0000005f0c037210 */ /* 0x000fe20007f9e0ff */
[----:B------:R-:W-:Y:S01]  /*fa80*/  ULDC.64 UR4, c[0x0][0x3c8] ;  /* 0x0000f20000047ab9 */ /* 0x000fe20000000a00 */
[----:B------:R-:W-:Y:S01]  /*fa90*/  IADD3 R0, P5, R10, R93, RZ ;  /* 0x0000005d0a007210 */ /* 0x000fe20007fbe0ff */
[----:B------:R-:W-:Y:S01]  /*faa0*/  ULDC.64 UR6, c[0x0][0x3e0] ;  /* 0x0000f80000067ab9 */ /* 0x000fe20000000a00 */
[----:B------:R-:W-:Y:S02]  /*fab0*/  IADD3.X R4, R13, R97, RZ, P4, !PT ;  /* 0x000000610d047210 */ /* 0x000fe400027fe4ff */
[----:B------:R-:W-:Y:S02]  /*fac0*/  CS2R R28, SRZ ;  /* 0x00000000001c7805 */ /* 0x000fe4000001ff00 */
[----:B------:R-:W-:Y:S01]  /*fad0*/  LEA R50, P4, R3, UR4, 0x1 ;  /* 0x0000000403327c11 */ /* 0x000fe2000f8808ff */
[----:B------:R-:W-:Y:S01]  /*fae0*/  ULDC UR4, c[0x0][0x3d4] ;  /* 0x0000f50000047ab9 */ /* 0x000fe20000000800 */
[----:B------:R-:W-:-:S02]  /*faf0*/  CS2R R30, SRZ ;  /* 0x00000000001e7805 */ /* 0x000fc4000001ff00 */
[----:B------:R-:W-:Y:S02]  /*fb00*/  ISETP.GE.AND P6, PT, R212, UR4, PT ;  /* 0x00000004d4007c0c */ /* 0x000fe4000bfc6270 */
[----:B------:R-:W-:Y:S02]  /*fb10*/  CS2R R44, SRZ ;  /* 0x00000000002c7805 */ /* 0x000fe4000001ff00 */
[----:B------:R-:W-:Y:S01]  /*fb20*/  LEA.HI.X R51, R3, UR5, R4, 0x1, P4 ;  /* 0x0000000503337c11 */ /* 0x000fe2000a0f0c04 */
[----:B------:R-:W-:Y:S01]  /*fb30*/  IMAD.X R3, R11, 0x1, R99, P5 ;  /* 0x000000010b037824 */ /* 0x000fe200028e0663 */
[----:B------:R-:W-:Y:S02]  /*fb40*/  ISETP.GE.AND P5, PT, R213, UR4, PT ;  /* 0x00000004d5007c0c */ /* 0x000fe4000bfa6270 */
[----:B------:R-:W-:Y:S02]  /*fb50*/  CS2R R46, SRZ ;  /* 0x00000000002e7805 */ /* 0x000fe4000001ff00 */
[----:B------:R-:W-:-:S02]  /*fb60*/  LEA R52, P4, R0, UR6, 0x1 ;  /* 0x0000000600347c11 */ /* 0x000fc4000f8808ff */
[----:B------:R-:W-:Y:S02]  /*fb70*/  CS2R R26, SRZ ;  /* 0x00000000001a7805 */ /* 0x000fe4000001ff00 */
[----:B------:R-:W-:Y:S02]  /*fb80*/  CS2R R24, SRZ ;  /* 0x0000000000187805 */ /* 0x000fe4000001ff00 */
[----:B------:R-:W-:Y:S02]  /*fb90*/  CS2R R6, SRZ ;  /* 0x0000000000067805 */ /* 0x000fe4000001ff00 */
[----:B------:R-:W-:Y:S02]  /*fba0*/  CS2R R4, SRZ ;  /* 0x0000000000047805 */ /* 0x000fe4000001ff00 */
[----:B------:R-:W-:Y:S01]  /*fbb0*/  LEA.HI.X R53, R0, UR7, R3, 0x1, P4 ;  /* 0x0000000700357c11 */ /* 0x000fe2000a0f0c03 */
[----:B------:R0:W5:Y:S04]  /*fbc0*/  @!P6 LDG.E.128 R44, desc[UR60][R50.64+0x80] ;  /* 0x0000803c322ce981 */ /* 0x000168000c1e1d00 */
[----:B------:R0:W5:Y:S04]  /*fbd0*/  @!P5 LDG.E.128 R28, desc[UR60][R50.64] ;  /* 0x0000003c321cd981 */ /* 0x000168000c1e1d00 */
[----:B------:R0:W5:Y:S04]  /*fbe0*/  @!P5 LDG.E.128 R24, desc[UR60][R52.64] ;  /* 0x0000003c3418d981 */ /* 0x000168000c1e1d00 */
[----:B------:R0:W5:Y:S02]  /*fbf0*/  @!P6 LDG.E.128 R4, desc[UR60][R52.64+0x80] ;  /* 0x0000803c3404e981 */ /* 0x000164000c1e1d00 */
.L_x_2482:
[----:B------:R-:W-:Y:S05]  /*fc00*/  BSYNC B1 ;  /* 0x0000000000017941 */ /* 0x000fea0003800000 */
.L_x_2481:
[----:B------:R-:W-:Y:S01]  /*fc10*/  BSSY B1, `(.L_x_2483) ;  /* 0x000001e000017945 */ /* 0x000fe20003800000 */
[----:B-----5:R-:W-:Y:S01]  /*fc20*/  IMAD.MOV.U32 R56, RZ, RZ, R6 ;  /* 0x000000ffff387224 */ /* 0x020fe200078e0006 */
[----:B------:R-:W-:Y:S02]  /*fc30*/  MOV R57, R7 ;  /* 0x0000000700397202 */ /* 0x000fe40000000f00 */
[----:B0-----:R-:W-:Y:S01]  /*fc40*/  CS2R R50, SRZ ;  /* 0x0000000000327805 */ /* 0x001fe2000001ff00 */
        /* <DEDUP_REMOVED lines=20> */
[----:B------:R-:W-:Y:S02]  /*fd90*/  CS2R R32, SRZ ;  /* 0x0000000000207805 */ /* 0x000fe4000001ff00 */
[----:B------:R-:W-:Y:S01]  /*fda0*/  LEA.HI.X R55, R0, UR7, R3, 0x1, P4 ;  /* 0x0000000700377c11 */ /* 0x000fe2000a0f0c03 */
[----:B------:R0:W5:Y:S04]  /*fdb0*/  @!P5 LDG.E.128 R40, desc[UR60][R52.64] ;  /* 0x0000003c3428d981 */ /* 0x000168000c1e1d00 */
[----:B------:R0:W5:Y:S04]  /*fdc0*/  @!P6 LDG.E.128 R48, desc[UR60][R52.64+0x80] ;  /* 0x0000803c3430e981 */ /* 0x000168000c1e1d00 */
[----:B------:R0:W5:Y:S04]  /*fdd0*/  @!P5 LDG.E.128 R36, desc[UR60][R54.64] ;  /* 0x0000003c3624d981 */ /* 0x000168000c1e1d00 */
[----:B------:R0:W5:Y:S02]  /*fde0*/  @!P6 LDG.E.128 R32, desc[UR60][R54.64+0x80] ;  /* 0x0000803c3620e981 */ /* 0x000164000c1e1d00 */
.L_x_2484:
[----:B------:R-:W-:Y:S05]  /*fdf0*/  BSYNC B1 ;  /* 0x0000000000017941 */ /* 0x000fea0003800000 */
.L_x_2483:
[----:B------:R-:W-:Y:S01]  /*fe00*/  IMAD.MOV.U32 R0, RZ, RZ, R4 ;  /* 0x000000ffff007224 */ /* 0x000fe200078e0004 */
[----:B------:R-:W1:Y:S01]  /*fe10*/  LDC R92, c[0x0][0x428] ;  /* 0x00010a00ff5c7b82 */ /* 0x000e620000000800 */
[----:B------:R-:W-:Y:S01]  /*fe20*/  IMAD.MOV.U32 R3, RZ, RZ, R5 ;  /* 0x000000ffff037224 */ /* 0x000fe200078e0005 */
[----:B------:R-:W-:Y:S01]  /*fe30*/  BSSY B1, `(.L_x_2485) ;  /* 0x0000049000017945 */ /* 0x000fe20003800000 */
[----:B------:R-:W-:Y:S01]  /*fe40*/  IMAD.MOV.U32 R20, RZ, RZ, R27 ;  /* 0x000000ffff147224 */ /* 0x000fe200078e001b */
[----:B------:R-:W-:Y:S02]  /*fe50*/  PRMT R108, R56, 0x5410, R57 ;  /* 0x00005410386c7816 */ /* 0x000fe40000000039 */
[----:B------:R-:W-:Y:S02]  /*fe60*/  CS2R R64, SRZ ;  /* 0x0000000000407805 */ /* 0x000fe4000001ff00 */
[----:B------:R-:W-:Y:S01]  /*fe70*/  PRMT R109, R0, 0x5410, R3 ;  /* 0x00005410006d7816 */ /* 0x000fe20000000003 */
[----:B------:R-:W-:Y:S01]  /*fe80*/  IMAD.MOV.U32 R3, RZ, RZ, R24 ;  /* 0x000000ffff037224 */ /* 0x000fe200078e0018 */
[----:B------:R-:W-:-:S02]  /*fe90*/  MOV R0, R26 ;  /* 0x0000001a00007202 */ /* 0x000fc40000000f00 */
[----:B------:R-:W-:Y:S02]  /*fea0*/  CS2R R56, SRZ ;  /* 0x0000000000387805 */ /* 0x000fe4000001ff00 */
[----:B------:R-:W-:Y:S01]  /*feb0*/  PRMT R114, R20, 0x7610, R114 ;  /* 0x0000761014727816 */ /* 0x000fe20000000072 */
[----:B------:R-:W-:Y:S01]  /*fec0*/  IMAD.MOV.U32 R20, RZ, RZ, R29 ;  /* 0x000000ffff147224 */ /* 0x000fe200078e001d */
[----:B------:R-:W-:Y:S02]  /*fed0*/  PRMT R115, R115, 0x5410, R0 ;  /* 0x0000541073737816 */ /* 0x000fe40000000000 */
[----:B0-----:R-:W-:Y:S02]  /*fee0*/  CS2R R54, SRZ ;  /* 0x0000000000367805 */ /* 0x001fe4000001ff00 */
[----:B------:R-:W-:Y:S02]  /*fef0*/  MOV R0, R25 ;  /* 0x0000001900007202 */ /* 0x000fe40000000f00 */
[----:B------:R-:W-:-:S02]  /*ff00*/  CS2R R52, SRZ ;  /* 0x0000000000347805 */ /* 0x000fc4000001ff00 */
[----:B------:R-:W-:Y:S01]  /*ff10*/  PRMT R116, R3, 0x7610, R116 ;  /* 0x0000761003747816 */ /* 0x000fe20000000074 */
[----:B------:R-:W-:Y:S01]  /*ff20*/  IMAD.MOV.U32 R3, RZ, RZ, R28 ;  /* 0x000000ffff037224 */ /* 0x000fe200078e001c */
[----:B------:R-:W-:Y:S02]  /*ff30*/  PRMT R117, R0, 0x5410, R20 ;  /* 0x0000541000757816 */ /* 0x000fe40000000014 */
        /* <DEDUP_REMOVED lines=11> */
[----:B------:R-:W-:Y:S01]  /*fff0*/  PRMT R110, R0, 0x5410, R20 ;  /* 0x00005410006e7816 */ /* 0x000fe20000000014 */
[----:B------:R-:W-:Y:S01]  /*10000*/  IMAD.MOV.U32 R0, RZ, RZ, R47 ;  /* 0x000000ffff007224 */ /* 0x000fe200078e002f */
[----:B------:R-:W-:Y:S01]  /*10010*/  CS2R R80, SRZ ;  /* 0x0000000000507805 */ /* 0x000fe2000001ff00 */
[----:B-----5:R-:W-:Y:S01]  /*10020*/  IMAD.MOV.U32 R20, RZ, RZ, R35 ;  /* 0x000000ffff147224 */ /* 0x020fe200078e0023 */
[----:B------:R-:W-:Y:S02]  /*10030*/  CS2R R66, SRZ ;  /* 0x0000000000427805 */ /* 0x000fe4000001ff00 */
[----:B------:R-:W-:-:S02]  /*10040*/  CS2R R68, SRZ ;  /* 0x0000000000447805 */ /* 0x000fc4000001ff00 */
[----:B------:R-:W-:Y:S02]  /*10050*/  PRMT R111, R3, 0x5410, R0 ;  /* 0x00005410036f7816 */ /* 0x000fe40000000000 */
[----:B------:R-:W-:Y:S02]  /*10060*/  CS2R R70, SRZ ;  /* 0x0000000000467805 */ /* 0x000fe4000001ff00 */
[----:B------:R-:W-:Y:S02]  /*10070*/  MOV R3, R34 ;  /* 0x0000002200037202 */ /* 0x000fe40000000f00 */
[----:B------:R-:W-:Y:S02]  /*10080*/  CS2R R72, SRZ ;  /* 0x0000000000487805 */ /* 0x000fe4000001ff00 */
[----:B------:R-:W-:Y:S02]  /*10090*/  CS2R R74, SRZ ;  /* 0x00000000004a7805 */ /* 0x000fe4000001ff00 */
[----:B------:R-:W-:-:S02]  /*100a0*/  CS2R R76, SRZ ;  /* 0x00000000004c7805 */ /* 0x000fc4000001ff00 */
[----:B------:R-:W-:Y:S02]  /*100b0*/  PRMT R100, R3, 0x5410, R20 ;  /* 0x0000541003647816 */ /* 0x000fe40000000014 */
[----:B------:R-:W-:Y:S02]  /*100c0*/  CS2R R78, SRZ ;  /* 0x00000000004e7805 */ /* 0x000fe4000001ff00 */
[----:B------:R-:W-:Y:S01]  /*100d0*/  CS2R R82, SRZ ;  /* 0x0000000000527805 */ /* 0x000fe2000001ff00 */
[----:B-1----:R-:W-:Y:S06]  /*100e0*/  @P2 BRA `(.L_x_2486) ;  /* 0x0000000000742947 */ /* 0x002fec0003800000 */
        /* <DEDUP_REMOVED lines=16> */
[----:B------:R-:W-:Y:S02]  /*101f0*/  LEA.HI.X R52, R14, R11, R15, 0x6, P4 ;  /* 0x0000000b0e347211 */ /* 0x000fe400020f340f */
[----:B------:R-:W-:Y:S02]  /*10200*/  CS2R R58, SRZ ;  /* 0x00000000003a7805 */ /* 0x000fe4000001ff00 */
[----:B------:R-:W-:Y:S02]  /*10210*/  LEA.HI.X R89, R3, UR5, R20, 0x1, P5 ;  /* 0x0000000503597c11 */ /* 0x000fe4000a8f0c14 */
        /* <DEDUP_REMOVED lines=10> */
.L_x_2486:
[----:B------:R-:W-:Y:S05]  /*102c0*/  BSYNC B1 ;  /* 0x0000000000017941 */ /* 0x000fea0003800000 */
.L_x_2485:
        /* <DEDUP_REMOVED lines=23> */
[----:B------:R-:W-:Y:S02]  /*10440*/  ISETP.GE.AND P6, PT, R212, UR6, PT ;  /* 0x00000006d4007c0c */ /* 0x000fe4000bfc6270 */
[----:B------:R-:W-:Y:S02]  /*10450*/  LEA.HI.X R11, R95, UR7, R12, 0x1, P4 ;  /* 0x000000075f0b7c11 */ /* 0x000fe4000a0f0c0c */
[----:B------:R-:W-:-:S04]  /*10460*/  LEA R12, P4, R93, UR4, 0x1 ;  /* 0x000000045d0c7c11 */ /* 0x000fc8000f8808ff */
[----:B------:R-:W-:Y:S01]  /*10470*/  LEA.HI.X R13, R93, UR5, R0, 0x1, P4 ;  /* 0x000000055d0d7c11 */ /* 0x000fe2000a0f0c00 */
[----:B------:R1:W5:Y:S04]  /*10480*/  @!P5 LDG.E.128 R72, desc[UR60][R10.64] ;  /* 0x0000003c0a48d981 */ /* 0x000368000c1e1d00 */
[----:B------:R1:W5:Y:S04]  /*10490*/  @!P6 LDG.E.128 R76, desc[UR60][R10.64+0x80] ;  /* 0x0000803c0a4ce981 */ /* 0x000368000c1e1d00 */
[----:B------:R1:W5:Y:S04]  /*104a0*/  @!P5 LDG.E.128 R64, desc[UR60][R12.64] ;  /* 0x0000003c0c40d981 */ /* 0x000368000c1e1d00 */
[----:B------:R1:W5:Y:S02]  /*104b0*/  @!P6 LDG.E.128 R68, desc[UR60][R12.64+0x80] ;  /* 0x0000803c0c44e981 */ /* 0x000364000c1e1d00 */
.L_x_2488:
[----:B------:R-:W-:Y:S05]  /*104c0*/  BSYNC B1 ;  /* 0x0000000000017941 */ /* 0x000fea0003800000 */
.L_x_2487:
[----:B0-----:R-:W2:Y:S01]  /*104d0*/  LDL R90, [R1+0x84] ;  /* 0x00008400015a7983 */ /* 0x001ea20000100800 */
[----:B------:R-:W-:Y:S01]  /*104e0*/  ISETP.NE.AND P4, PT, R92, 0x1, PT ;  /* 0x000000015c00780c */ /* 0x000fe20003f85270 */
[----:B-1----:R-:W-:Y:S01]  /*104f0*/  IMAD.MOV.U32 R11, RZ, RZ, R39 ;  /* 0x000000ffff0b7224 */ /* 0x002fe200078e0027 */
[----:B------:R-:W-:Y:S01]  /*10500*/  MOV R10, R38 ;  /* 0x00000026000a7202 */ /* 0x000fe20000000f00 */
[----:B------:R-:W-:Y:S01]  /*10510*/  IMAD.MOV.U32 R0, RZ, RZ, R32 ;  /* 0x000000ffff007224 */ /* 0x000fe200078e0020 */
[----:B------:R-:W-:Y:S01]  /*10520*/  MOV R12, R49 ;  /* 0x00000031000c7202 */ /* 0x000fe20000000f00 */
[----:B------:R-:W-:Y:S01]  /*10530*/  IMAD.MOV.U32 R3, RZ, RZ, R33 ;  /* 0x000000ffff037224 */ /* 0x000fe200078e0021 */
[----:B------:R-:W-:Y:S01]  /*10540*/  PRMT R104, R10, 0x5410, R11 ;  /* 0x000054100a687816 */ /* 0x000fe2000000000b */
[----:B------:R-:W-:Y:S01]  /*10550*/  IMAD.MOV.U32 R10, RZ, RZ, R40 ;  /* 0x000000ffff0a7224 */ /* 0x000fe200078e0028 */
[----:B-----5:R-:W-:Y:S01]  /*10560*/  MOV R13, R56 ;  /* 0x00000038000d7202 */ /* 0x020fe20000000f00 */
[----:B------:R-:W-:Y:S01]  /*10570*/  IMAD.MOV.U32 R11, RZ, RZ, R41 ;  /* 0x000000ffff0b7224 */ /* 0x000fe200078e0029 */
        /* <DEDUP_REMOVED lines=8> */
[----:B------:R-:W0:Y:S01]  /*10600*/  @P4 LDC R0, c[0x0][0x42c] ;  /* 0x00010b00ff004b82 */ /* 0x000e220000000800 */
[----:B------:R-:W-:Y:S01]  /*10610*/  MOV R3, R42 ;  /* 0x0000002a00037202 */ /* 0x000fe20000000f00 */
[----:B------:R-:W-:Y:S01]  /*10620*/  ULDC.64 UR6, c[0x0][0x3e0] ;  /* 0x0000f80000067ab9 */ /* 0x000fe20000000a00 */
[----:B------:R-:W-:Y:S01]  /*10630*/  PRMT R102, R11, 0x5410, R12 ;  /* 0x000054100b667816 */ /* 0x000fe2000000000c */
[----:B------:R-:W-:Y:S01]  /*10640*/  IMAD.MOV.U32 R12, RZ, RZ, R51 ;  /* 0x000000ffff0c7224 */ /* 0x000fe200078e0033 */
[----:B------:R-:W-:Y:S01]  /*10650*/  PRMT R107, R3, 0x5410, R10 ;  /* 0x00005410036b7816 */ /* 0x000fe2000000000a */
[----:B------:R-:W-:Y:S01]  /*10660*/  IMAD.MOV.U32 R10, RZ, RZ, R50 ;  /* 0x000000ffff0a7224 */ /* 0x000fe200078e0032 */
[----:B------:R-:W-:Y:S01]  /*10670*/  PRMT R88, R88, 0x5410, R13 ;  /* 0x0000541058587816 */ /* 0x000fe2000000000d */
[----:B------:R-:W1:Y:S01]  /*10680*/  @P4 LDC R11, c[0x0][0x430] ;  /* 0x00010c00ff0b4b82 */ /* 0x000e620000000800 */
[----:B------:R-:W-:Y:S01]  /*10690*/  IMAD R3, R225, 0x80, R18 ;  /* 0x00000080e1037824 */ /* 0x000fe200078e0212 */
[----:B------:R-:W-:Y:S01]  /*106a0*/  MOV R20, R52 ;  /* 0x0000003400147202 */ /* 0x000fe20000000f00 */
[----:B------:R-:W-:Y:S01]  /*106b0*/  IMAD.MOV.U32 R13, RZ, RZ, R55 ;  /* 0x000000ffff0d7224 */ /* 0x000fe200078e0037 */
[----:B------:R-:W-:Y:S01]  /*106c0*/  PRMT R103, R10, 0x5410, R12 ;  /* 0x000054100a677816 */ /* 0x000fe2000000000c */
[----:B------:R-:W-:Y:S01]  /*106d0*/  IMAD R3, R222, 0x20, R3 ;  /* 0x00000020de037824 */ /* 0x000fe200078e0203 */
        /* <DEDUP_REMOVED lines=9> */
[----:B0-----:R-:W-:Y:S01]  /*10770*/  @P4 IMAD.HI.U32 R0, R3, R0, RZ ;  /* 0x0000000003004227 */ /* 0x001fe200078e00ff */
[----:B------:R-:W-:-:S02]  /*10780*/  PRMT R97, R10, 0x5410, R20 ;  /* 0x000054100a617816 */ /* 0x000fc40000000014 */
[----:B------:R-:W-:Y:S01]  /*10790*/  PRMT R89, R12, 0x5410, R13 ;  /* 0x000054100c597816 */ /* 0x000fe2000000000d */
[----:B------:R-:W-:Y:S01]  /*107a0*/  IMAD.MOV.U32 R20, RZ, RZ, R80 ;  /* 0x000000ffff147224 */ /* 0x000fe200078e0050 */
[----:B------:R-:W-:Y:S02]  /*107b0*/  MOV R10, R62 ;  /* 0x0000003e000a7202 */ /* 0x000fe40000000f00 */
[----:B-1----:R-:W-:Y:S01]  /*107c0*/  @P4 SHF.R.U32.HI R3, RZ, R11, R0 ;  /* 0x0000000bff034219 */ /* 0x002fe20000011600 */
[----:B------:R-:W-:Y:S01]  /*107d0*/  IMAD.MOV.U32 R0, RZ, RZ, R61 ;  /* 0x000000ffff007224 */ /* 0x000fe200078e003d */
[----:B------:R-:W-:Y:S01]  /*107e0*/  PRMT R94, R20, 0x7610, R94 ;  /* 0x00007610145e7816 */ /* 0x000fe2000000005e */
[----:B------:R-:W-:Y:S01]  /*107f0*/  IMAD.MOV.U32 R11, RZ, RZ, R63 ;  /* 0x000000ffff0b7224 */ /* 0x000fe200078e003f */
[----:B------:R-:W-:Y:S02]  /*10800*/  SHF.R.S32.HI R13, RZ, 0x1f, R3 ;  /* 0x0000001fff0d7819 */ /* 0x000fe40000011403 */
[----:B------:R-:W-:-:S02]  /*10810*/  PRMT R98, R0, 0x5410, R10 ;  /* 0x0000541000627816 */ /* 0x000fc4000000000a */
[----:B------:R-:W-:Y:S01]  /*10820*/  PRMT R99, R11, 0x7610, R99 ;  /* 0x000076100b637816 */ /* 0x000fe20000000063 */
[----:B------:R-:W-:-:S04]  /*10830*/  IMAD.WIDE.U32 R10, R3, R84, R86 ;  /* 0x00000054030a7225 */ /* 0x000fc800078e0056 */
[C---:B------:R-:W-:Y:S02]  /*10840*/  IMAD R84, R13.reuse, R84, RZ ;  /* 0x000000540d547224 */ /* 0x040fe400078e02ff */
[-C--:B------:R-:W-:Y:S02]  /*10850*/  IMAD R0, R13, R14.reuse, RZ ;  /* 0x0000000e0d007224 */ /* 0x080fe400078e02ff */
[C---:B------:R-:W-:Y:S01]  /*10860*/  IMAD.WIDE.U32 R12, R3.reuse, R14, R8 ;  /* 0x0000000e030c7225 */ /* 0x040fe200078e0008 */
[----:B------:R-:W-:Y:S01]  /*10870*/  LEA R8, P4, R10, UR4, 0x1 ;  /* 0x000000040a087c11 */ /* 0x000fe2000f8808ff */
[----:B------:R-:W-:Y:S01]  /*10880*/  UMOV UR4, 0xffffffff ;  /* 0xffffffff00047882 */ /* 0x000fe20000000000 */
[----:B------:R-:W-:Y:S01]  /*10890*/  MOV R14, R81 ;  /* 0x00000051000e7202 */ /* 0x000fe20000000f00 */
[C---:B------:R-:W-:Y:S02]  /*108a0*/  IMAD R9, R3.reuse, R85, R84 ;  /* 0x0000005503097224 */ /* 0x040fe400078e0254 */
[----:B------:R-:W-:Y:S01]  /*108b0*/  IMAD R3, R3, R15, R0 ;  /* 0x0000000f03037224 */ /* 0x000fe200078e0200 */
[----:B------:R-:W-:Y:S01]  /*108c0*/  LEA R0, P5, R12, UR6, 0x1 ;  /* 0x000000060c007c11 */ /* 0x000fe2000f8a08ff */
[----:B------:R-:W-:Y:S01]  /*108d0*/  IMAD.IADD R9, R11, 0x1, R9 ;  /* 0x000000010b097824 */ /* 0x000fe200078e0209 */
[----:B------:R-:W-:Y:S01]  /*108e0*/  PRMT R94, R94, 0x5410, R14 ;  /* 0x000054105e5e7816 */ /* 0x000fe2000000000e */
[----:B------:R-:W-:Y:S01]  /*108f0*/  IMAD.MOV.U32 R15, RZ, RZ, R82 ;  /* 0x000000ffff0f7224 */ /* 0x000fe200078e0052 */
[----:B------:R-:W-:-:S02]  /*10900*/  IADD3 R3, R13, R3, RZ ;  /* 0x000000030d037210 */ /* 0x000fc40007ffe0ff */
[----:B------:R-:W-:Y:S02]  /*10910*/  LEA.HI.X R9, R10, UR5, R9, 0x1, P4 ;  /* 0x000000050a097c11 */ /* 0x000fe4000a0f0c09 */
[----:B------:R-:W-:Y:S02]  /*10920*/  LEA.HI.X R3, R12, UR7, R3, 0x1, P5 ;  /* 0x000000070c037c11 */ /* 0x000fe4000a8f0c03 */
[----:B------:R-:W-:Y:S02]  /*10930*/  PRMT R95, R15, 0x7610, R95 ;  /* 0x000076100f5f7816 */ /* 0x000fe4000000005f */
[----:B--2---:R-:W-:Y:S01]  /*10940*/  LEA.HI R10, R90, R90, RZ, 0x1 ;  /* 0x0000005a5a0a7211 */ /* 0x004fe200078f08ff */
[----:B------:R-:W-:Y:S06]  /*10950*/  BRA.DIV UR4, `(.L_x_2489) ;  /* 0x000001e204bc7947 */ /* 0x000fec000b800000 */
.L_x_2740:
[----:B------:R-:W-:-:S03]  /*10960*/  UMOV UR4, 0xffffffff ;  /* 0xffffffff00047882 */ /* 0x000fc60000000000 */
[----:B------:R-:W-:Y:S05]  /*10970*/  BRA.DIV UR4, `(.L_x_2490) ;  /* 0x000001e204dc7947 */ /* 0x000fea000b800000 */
.L_x_2743:
[----:B------:R-:W-:-:S03]  /*10980*/  UMOV UR4, 0xffffffff ;  /* 0xffffffff00047882 */ /* 0x000fc60000000000 */
[----:B------:R-:W-:Y:S05]  /*10990*/  BRA.DIV UR4, `(.L_x_2491) ;  /* 0x000001e204fc7947 */ /* 0x000fea000b800000 */
.L_x_2746:
[----:B------:R-:W-:-:S03]  /*109a0*/  UMOV UR4, 0xffffffff ;  /* 0xffffffff00047882 */ /* 0x000fc60000000000 */
[----:B------:R-:W-:Y:S05]  /*109b0*/  BRA.DIV UR4, `(.L_x_2492) ;  /* 0x000001e6041c7947 */ /* 0x000fea000b800000 */
.L_x_2749:
[----:B------:R-:W-:-:S03]  /*109c0*/  UMOV UR4, 0xffffffff ;  /* 0xffffffff00047882 */ /* 0x000fc60000000000 */
[----:B------:R-:W-:Y:S05]  /*109d0*/  BRA.DIV UR4, `(.L_x_2493) ;  /* 0x000001e6043c7947 */ /* 0x000fea000b800000 */
.L_x_2752:
[----:B------:R-:W-:-:S03]  /*109e0*/  UMOV UR4, 0xffffffff ;  /* 0xffffffff00047882 */ /* 0x000fc60000000000 */
[----:B------:R-:W-:Y:S05]  /*109f0*/  BRA.DIV UR4, `(.L_x_2494) ;  /* 0x000001e6045c7947 */ /* 0x000fea000b800000 */
.L_x_2755:
[----:B------:R-:W-:-:S03]  /*10a00*/  UMOV UR4, 0xffffffff ;  /* 0xffffffff00047882 */ /* 0x000fc60000000000 */
[----:B------:R-:W-:Y:S05]  /*10a10*/  BRA.DIV UR4, `(.L_x_2495) ;  /* 0x000001e6047c7947 */ /* 0x000fea000b800000 */
.L_x_2758:
[----:B------:R-:W-:-:S03]  /*10a20*/  UMOV UR4, 0xffffffff ;  /* 0xffffffff00047882 */ /* 0x000fc60000000000 */
[----:B------:R-:W-:Y:S05]  /*10a30*/  BRA.DIV UR4, `(.L_x_2496) ;  /* 0x000001e6049c7947 */ /* 0x000fea000b800000 */
.L_x_2761:
[----:B------:R-:W-:-:S03]  /*10a40*/  UMOV UR4, 0xffffffff ;  /* 0xffffffff00047882 */ /* 0x000fc60000000000 */
[----:B------:R-:W-:Y:S05]  /*10a50*/  BRA.DIV UR4, `(.L_x_2497) ;  /* 0x000001e604bc7947 */ /* 0x000fea000b800000 */
.L_x_2764:
[----:B------:R-:W-:-:S03]  /*10a60*/  UMOV UR4, 0xffffffff ;  /* 0xffffffff00047882 */ /* 0x000fc60000000000 */
[----:B------:R-:W-:Y:S05]  /*10a70*/  BRA.DIV UR4, `(.L_x_2498) ;  /* 0x000001e604dc7947 */ /* 0x000fea000b800000 */
.L_x_2767:
[----:B------:R-:W-:-:S03]  /*10a80*/  UMOV UR4, 0xffffffff ;  /* 0xffffffff00047882 */ /* 0x000fc60000000000 */
[----:B------:R-:W-:Y:S05]  /*10a90*/  BRA.DIV UR4, `(.L_x_2499) ;  /* 0x000001e604fc7947 */ /* 0x000fea000b800000 */
.L_x_2770:
[----:B------:R-:W-:-:S03]  /*10aa0*/  UMOV UR4, 0xffffffff ;  /* 0xffffffff00047882 */ /* 0x000fc60000000000 */
[----:B------:R-:W-:Y:S05]  /*10ab0*/  BRA.DIV UR4, `(.L_x_2500) ;  /* 0x000001ea041c7947 */ /* 0x000fea000b800000 */
.L_x_2773:
[----:B------:R-:W-:-:S03]  /*10ac0*/  UMOV UR4, 0xffffffff ;  /* 0xffffffff00047882 */ /* 0x000fc60000000000 */
[----:B------:R-:W-:Y:S05]  /*10ad0*/  BRA.DIV UR4, `(.L_x_2501) ;  /* 0x000001ea043c7947 */ /* 0x000fea000b800000 */
.L_x_2776:
[----:B------:R-:W-:Y:S01]  /*10ae0*/  UMOV UR4, 0xffffffff ;  /* 0xffffffff00047882 */ /* 0x000fe20000000000 */
[----:B------:R-:W-:Y:S02]  /*10af0*/  LOP3.LUT R10, R10, 0xfffffffe, RZ, 0xc0, !PT ;  /* 0xfffffffe0a0a7812 */ /* 0x000fe400078ec0ff */
[----:B------:R-:W-:Y:S05]  /*10b00*/  BRA.DIV UR4, `(.L_x_2502) ;  /* 0x000001ea04587947 */ /* 0x000fea000b800000 */
.L_x_2779:
[----:B------:R-:W-:Y:S01]  /*10b10*/  UMOV UR4, 0xffffffff ;  /* 0xffffffff00047882 */ /* 0x000fe20000000000 */
[----:B------:R-:W-:Y:S02]  /*10b20*/  IMAD.IADD R9, R90, 0x1, -R10 ;  /* 0x000000015a097824 */ /* 0x000fe400078e0a0a */
[----:B------:R-:W-:Y:S05]  /*10b30*/  BRA.DIV UR4, `(.L_x_2503) ;  /* 0x000001ea04747947 */ /* 0x000fea000b800000 */
.L_x_2782:
[----:B------:R-:W-:Y:S01]  /*10b40*/  UMOV UR4, 0xffffffff ;  /* 0xffffffff00047882 */ /* 0x000fe20000000000 */
[----:B------:R-:W-:Y:S01]  /*10b50*/  SHF.L.U32 R9, R9, 0x1f, RZ ;  /* 0x0000001f09097819 */ /* 0x000fe200000006ff */
[----:B------:R-:W-:Y:S01]  /*10b60*/  IMAD.MOV.U32 R3, RZ, RZ, R83 ;  /* 0x000000ffff037224 */ /* 0x000fe200078e0053 */
[----:B------:R-:W-:Y:S06]  /*10b70*/  BRA.DIV UR4, `(.L_x_2504) ;  /* 0x000001ea048c7947 */ /* 0x000fec000b800000 */
.L_x_2785:
[----:B------:R-:W0:Y:S01]  /*10b80*/  SYNCS.PHASECHK.TRANS64.TRYWAIT P4, [R16+URZ+0x38800], R9 ;  /* 0x03880009100075a7 */ /* 0x000e22000808017f */
[----:B------:R-:W-:Y:S01]  /*10b90*/  PRMT R99, R99, 0x5410, R3 ;  /* 0x0000541063637816 */ /* 0x000fe20000000003 */
[----:B------:R-:W-:Y:S01]  /*10ba0*/  IMAD.MOV.U32 R8, RZ, RZ, R66 ;  /* 0x000000ffff087224 */ /* 0x000fe200078e0042 */
[----:B------:R-:W-:Y:S01]  /*10bb0*/  MOV R10, R67 ;  /* 0x00000043000a7202 */ /* 0x000fe20000000f00 */
[----:B------:R-:W-:Y:S01]  /*10bc0*/  IMAD.MOV.U32 R3, RZ, RZ, R65 ;  /* 0x000000ffff037224 */ /* 0x000fe200078e0041 */
[----:B------:R-:W-:Y:S01]  /*10bd0*/  MOV R0, R64 ;  /* 0x0000004000007202 */ /* 0x000fe20000000f00 */
[----:B------:R-:W-:Y:S01]  /*10be0*/  BSSY B1, `(.L_x_2505) ;  /* 0x0000018000017945 */ /* 0x000fe20003800000 */
        /* <DEDUP_REMOVED lines=18> */
[----:B------:R-:W-:Y:S02]  /*10d10*/  PRMT R86, R3, 0x5410, R8 ;  /* 0x0000541003567816 */ /* 0x000fe40000000008 */
[----:B------:R-:W-:-:S02]  /*10d20*/  PRMT R87, R10, 0x7610, R87 ;  /* 0x000076100a577816 */ /* 0x000fc40000000057 */
[----:B------:R-:W-:Y:S02]  /*10d30*/  LEA.HI R3, R0, R212, RZ, 0x3 ;  /* 0x000000d400037211 */ /* 0x000fe400078f18ff */
[----:B------:R-:W-:Y:S01]  /*10d40*/  MOV R8, R79 ;  /* 0x0000004f00087202 */ /* 0x000fe20000000f00 */
[----:B0-----:R-:W-:Y:S06]  /*10d50*/  @!P4 BRA `(.L_x_2506) ;  /* 0x000001e8003cc947 */ /* 0x001fec0003800000 */
.L_x_2786:
[----:B------:R-:W-:Y:S05]  /*10d60*/  BSYNC B1 ;  /* 0x0000000000017941 */ /* 0x000fea0003800000 */
.L_x_2505:
        /* <DEDUP_REMOVED lines=10> */
[--C-:B------:R-:W-:Y:S01]  /*10e10*/  HADD2.F32 R129, -RZ, R117.reuse.H0_H0 ;  /* 0x20000075ff817230 */ /* 0x100fe20000004100 */
[--C-:B------:R-:W-:Y:S01]  /*10e20*/  SHF.R.U64 R28, R28, 0x10, R29.reuse ;  /* 0x000000101c1c7819 */ /* 0x100fe2000000121d */
[----:B------:R-:W-:Y:S01]  /*10e30*/  HADD2.F32 R127, -RZ, R117.H1_H1 ;  /* 0x30000075ff7f7230 */ /* 0x000fe20000004100 */
[----:B------:R-:W-:Y:S01]  /*10e40*/  SHF.R.S32.HI R11, RZ, 0x1f, R8 ;  /* 0x0000001fff0b7819 */ /* 0x000fe20000011408 */
[----:B0-----:R-:W-:Y:S01]  /*10e50*/  IMAD.SHL.U32 R9, R8, 0x8, RZ ;  /* 0x0000000808097824 */ /* 0x001fe200078e00ff */
[----:B------:R-:W-:Y:S02]  /*10e60*/  SHF.R.U32.HI R29, RZ, 0x10, R29 ;  /* 0x00000010ff1d7819 */ /* 0x000fe4000001161d */
[----:B------:R-:W-:Y:S02]  /*10e70*/  LEA.HI R11, R11, R8, RZ, 0x3 ;  /* 0x000000080b0b7211 */ /* 0x000fe400078f18ff */
[----:B------:R-:W-:Y:S01]  /*10e80*/  LOP3.LUT R9, R9, 0x38, RZ, 0xc0, !PT ;  /* 0x0000003809097812 */ /* 0x000fe200078ec0ff */
[----:B------:R-:W-:Y:S01]  /*10e90*/  HADD2.F32 R126, -RZ, R29.H0_H0 ;  /* 0x2000001dff7e7230 */ /* 0x000fe20000004100 */
[----:B------:R-:W-:Y:S01]  /*10ea0*/  SHF.R.U32.HI R120, RZ, 0x10, R25 ;  /* 0x00000010ff787819 */ /* 0x000fe20000011619 */
[----:B------:R-:W-:Y:S01]  /*10eb0*/  IMAD.SHL.U32 R11, R11, 0x400, RZ ;  /* 0x000004000b0b7824 */ /* 0x000fe200078e00ff */
[----:B------:R-:W-:-:S02]  /*10ec0*/  LOP3.LUT R8, R9, 0x1c0, R234, 0xf8, !PT ;  /* 0x000001c009087812 */ /* 0x000fc400078ef8ea */
[----:B------:R-:W-:Y:S01]  /*10ed0*/  SHF.R.U64 R24, R24, 0x10, R25 ;  /* 0x0000001018187819 */ /* 0x000fe20000001219 */
[----:B------:R-:W-:Y:S01]  /*10ee0*/  HADD2.F32 R120, -RZ, R120.H0_H0 ;  /* 0x20000078ff787230 */ /* 0x000fe20000004100 */
[----:B------:R-:W-:Y:S02]  /*10ef0*/  LOP3.LUT R12, R8, R235, RZ, 0x3c, !PT ;  /* 0x000000eb080c7212 */ /* 0x000fe400078e3cff */
[----:B------:R-:W-:Y:S02]  /*10f00*/  LOP3.LUT R13, R11, 0x7fffe000, RZ, 0xc0, !PT ;  /* 0x7fffe0000b0d7812 */ /* 0x000fe400078ec0ff */
[----:B------:R-:W0:Y:S01]  /*10f10*/  LDS.128 R8, [R21] ;  /* 0x0000000015087984 */ /* 0x000e220000000c00 */
[----:B------:R-:W-:Y:S02]  /*10f20*/  SHF.R.U64 R25, R30, 0x10, R31 ;  /* 0x000000101e197819 */ /* 0x000fe4000000121f */
[----:B------:R-:W-:Y:S02]  /*10f30*/  IADD3 R13, R12, R13, R236 ;  /* 0x0000000d0c0d7210 */ /* 0x000fe40007ffe0ec */
[----:B------:R-:W-:Y:S01]  /*10f40*/  SHF.R.U64 R26, R26, 0x10, R27 ;  /* 0x000000101a1a7819 */ /* 0x000fe2000000121b */
[----:B------:R-:W-:Y:S01]  /*10f50*/  HADD2.F32 R25, -RZ, R25.H0_H0 ;  /* 0x20000019ff197230 */ /* 0x000fe20000004100 */
[----:B------:R-:W-:-:S02]  /*10f60*/  LEA R112, R13, R16, 0x1 ;  /* 0x000000100d707211 */ /* 0x000fc400078e08ff */
[----:B------:R-:W-:Y:S02]  /*10f70*/  SHF.R.U32.HI R30, RZ, 0x10, R31 ;  /* 0x00000010ff1e7819 */ /* 0x000fe4000001161f */
[----:B------:R-:W-:Y:S01]  /*10f80*/  SHF.R.U32.HI R27, RZ, 0x10, R27 ;  /* 0x00000010ff1b7819 */ /* 0x000fe2000001161b */
[----:B------:R-:W1:Y:S02]  /*10f90*/  LDS.128 R12, [R112+0x14400] ;  /* 0x01440000700c7984 */ /* 0x000e640000000c00 */
[----:B------:R-:W-:Y:S02]  /*10fa0*/  HADD2.F32 R30, -RZ, R30.H0_H0 ;  /* 0x2000001eff1e7230 */ /* 0x000fe40000004100 */
[--C-:B0-----:R-:W-:Y:S02]  /*10fb0*/  HADD2.F32 R122, -RZ, R9.reuse.H0_H0 ;  /* 0x20000009ff7a7230 */ /* 0x101fe40000004100 */
[----:B------:R-:W-:Y:S02]  /*10fc0*/  HADD2.F32 R119, -RZ, R9.H1_H1 ;  /* 0x30000009ff777230 */ /* 0x000fe40000004100 */
[----:B------:R-:W-:-:S02]  /*10fd0*/  HADD2.F32 R118, -RZ, R8.H0_H0 ;  /* 0x20000008ff767230 */ /* 0x000fc40000004100 */
[----:B------:R-:W-:Y:S02]  /*10fe0*/  HADD2.F32 R9, -RZ, R10.H0_H0 ;  /* 0x2000000aff097230 */ /* 0x000fe40000004100 */
[--C-:B------:R-:W-:Y:S02]  /*10ff0*/  HADD2.F32 R31, -RZ, R11.reuse.H0_H0 ;  /* 0x2000000bff1f7230 */ /* 0x100fe40000004100 */
[----:B------:R-:W-:Y:S02]  /*11000*/  HADD2.F32 R11, -RZ, R11.H1_H1 ;  /* 0x3000000bff0b7230 */ /* 0x000fe40000004100 */
[--C-:B-1----:R-:W-:Y:S02]  /*11010*/  HADD2.F32 R124, -RZ, R13.reuse.H0_H0 ;  /* 0x2000000dff7c7230 */ /* 0x102fe40000004100 */
[----:B------:R-:W-:Y:S02]  /*11020*/  HADD2.F32 R125, -RZ, R13.H1_H1 ;  /* 0x3000000dff7d7230 */ /* 0x000fe40000004100 */
[----:B------:R-:W-:-:S02]  /*11030*/  HADD2.F32 R123, -RZ, R12.H0_H0 ;  /* 0x2000000cff7b7230 */ /* 0x000fc40000004100 */
[C---:B------:R-:W-:Y:S01]  /*11040*/  FMUL.FTZ R13, R124.reuse, R129 ;  /* 0x000000817c0d7220 */ /* 0x040fe20000410000 */
[-C--:B------:R-:W-:Y:S01]  /*11050*/  FMUL.FTZ R131, R124, R127.reuse ;  /* 0x0000007f7c837220 */ /* 0x080fe20000410000 */
[C---:B------:R-:W-:Y:S01]  /*11060*/  FMUL.FTZ R128, R125.reuse, R120 ;  /* 0x000000787d807220 */ /* 0x040fe20000410000 */
[--C-:B------:R-:W-:Y:S02]  /*11070*/  HADD2.F32 R124, -RZ, R116.reuse.H1_H1 ;  /* 0x30000074ff7c7230 */ /* 0x100fe40000004100 */
[C---:B------:R-:W-:Y:S01]  /*11080*/  FFMA.FTZ R13, R122.reuse, R127, -R13 ;  /* 0x0000007f7a0d7223 */ /* 0x040fe2000001080d */
[----:B------:R-:W-:Y:S02]  /*11090*/  HADD2.F32 R127, -RZ, R116.H0_H0 ;  /* 0x20000074ff7f7230 */ /* 0x000fe40000004100 */
[----:B------:R-:W-:Y:S01]  /*110a0*/  FMUL.FTZ R130, R125, R126 ;  /* 0x0000007e7d827220 */ /* 0x000fe20000410000 */
[----:B------:R-:W-:Y:S01]  /*110b0*/  FFMA.FTZ R29, R122, R129, R131 ;  /* 0x000000817a1d7223 */ /* 0x000fe20000010083 */
[----:B------:R-:W-:-:S02]  /*110c0*/  HADD2.F32 R121, -RZ, R14.H0_H0 ;  /* 0x2000000eff797230 */ /* 0x000fc40000004100 */
[----:B------:R-:W-:Y:S01]  /*110d0*/  FFMA.FTZ R116, R119, R126, -R128 ;  /* 0x0000007e77747223 */ /* 0x000fe20000010880 */
[----:B------:R-:W-:Y:S01]  /*110e0*/  FMUL.FTZ R125, R123, R127 ;  /* 0x0000007f7b7d7220 */ /* 0x000fe20000410000 */
[--C-:B------:R-:W-:Y:S02]  /*110f0*/  HADD2.F32 R122, -RZ, R115.reuse.H1_H1 ;  /* 0x30000073ff7a7230 */ /* 0x100fe40000004100 */
[----:B------:R-:W-:Y:S01]  /*11100*/  FFMA.FTZ R120, R119, R120, R130 ;  /* 0x0000007877787223 */ /* 0x000fe20000010082 */
[-C--:B------:R-:W-:Y:S01]  /*11110*/  FMUL.FTZ R126, R123, R124.reuse ;  /* 0x0000007c7b7e7220 */ /* 0x080fe20000410000 */
[----:B------:R-:W-:Y:S01]  /*11120*/  FFMA.FTZ R119, R118, R124, -R125 ;  /* 0x0000007c76777223 */ /* 0x000fe2000001087d */
[----:B------:R-:W-:Y:S02]  /*11130*/  HADD2.F32 R124, -RZ, R115.H0_H0 ;  /* 0x20000073ff7c7230 */ /* 0x000fe40000004100 */
[----:B------:R-:W-:Y:S01]  /*11140*/  FMUL.FTZ R130, R121, R122 ;  /* 0x0000007a79827220 */ /* 0x000fe20000410000 */
[----:B------:R-:W-:-:S02]  /*11150*/  HADD2.F32 R117, -RZ, R15.H0_H0 ;  /* 0x2000000fff757230 */ /* 0x000fc40000004100 */
[----:B------:R-:W-:Y:S01]  /*11160*/  FFMA.FTZ R118, R118, R127, R126 ;  /* 0x0000007f76767223 */ /* 0x000fe2000001007e */
[--C-:B------:R-:W-:Y:S02]  /*11170*/  HADD2.F32 R128, -RZ, R114.reuse.H0_H0 ;  /* 0x20000072ff807230 */ /* 0x100fe40000004100 */
[-C--:B------:R-:W-:Y:S01]  /*11180*/  FMUL.FTZ R132, R121, R124.reuse ;  /* 0x0000007c79847220 */ /* 0x080fe20000410000 */
[----:B------:R-:W-:Y:S02]  /*11190*/  HADD2.F32 R126, -RZ, R114.H1_H1 ;  /* 0x30000072ff7e7230 */ /* 0x000fe40000004100 */
[----:B------:R-:W-:Y:S01]  /*111a0*/  FFMA.FTZ R114, R9, R124, -R130 ;  /* 0x0000007c09727223 */ /* 0x000fe20000010882 */
[----:B------:R-:W-:Y:S02]  /*111b0*/  HADD2.F32 R15, -RZ, R15.H1_H1 ;  /* 0x3000000fff0f7230 */ /* 0x000fe40000004100 */
[----:B------:R-:W-:Y:S01]  /*111c0*/  FMUL.FTZ R130, R117, R128 ;  /* 0x0000008075827220 */ /* 0x000fe20000410000 */
[----:B------:R-:W-:-:S02]  /*111d0*/  HADD2.F32 R124, -RZ, R27.H0_H0 ;  /* 0x2000001bff7c7230 */ /* 0x000fc40000004100 */
[----:B------:R-:W-:Y:S01]  /*111e0*/  FMUL.FTZ R117, R117, R126 ;  /* 0x0000007e75757220 */ /* 0x000fe20000410000 */
[----:B------:R-:W-:Y:S01]  /*111f0*/  FFMA.FTZ R122, R9, R122, R132 ;  /* 0x0000007a097a7223 */ /* 0x000fe20000010084 */
[----:B------:R-:W-:Y:S01]  /*11200*/  FFMA.FTZ R130, R31, R126, -R130 ;  /* 0x0000007e1f827223 */ /* 0x000fe20000010882 */
        /* <DEDUP_REMOVED lines=30> */
.L_x_2510:
[----:B------:R-:W-:Y:S05]  /*113f0*/  BSYNC B2 ;  /* 0x0000000000027941 */ /* 0x000fea0003800000 */
.L_x_2509:
[----:B------:R-:W-:Y:S05]  /*11400*/  @P4 BRA `(.L_x_2508) ;  /* 0x0000000400804947 */ /* 0x000fea0003800000 */
[----:B------:R-:W2:Y:S01]  /*11410*/  LDL R119, [R1+0x94] ;  /* 0x0000940001777983 */ /* 0x000ea20000100800 */
[----:B------:R-:W-:Y:S01]  /*11420*/  LEA.HI R113, R113, R20, RZ, 0x1d ;  /* 0x0000001471717211 */ /* 0x000fe200078fe8ff */
[--C-:B-1----:R-:W-:Y:S01]  /*11430*/  HADD2.F32 R112, -RZ, R110.reuse.H1_H1 ;  /* 0x3000006eff707230 */ /* 0x102fe20000004100 */
[----:B------:R-:W-:Y:S01]  /*11440*/  SHF.R.U32.HI R114, RZ, 0x10, R45 ;  /* 0x00000010ff727819 */ /* 0x000fe2000001162d */
[----:B------:R-:W-:Y:S01]  /*11450*/  HADD2.F32 R110, -RZ, R110.H0_H0 ;  /* 0x2000006eff6e7230 */ /* 0x000fe20000004100 */
[----:B------:R-:W-:Y:S01]  /*11460*/  SHF.R.S32.HI R10, RZ, 0x1f, R113 ;  /* 0x0000001fff0a7819 */ /* 0x000fe20000011471 */
[----:B------:R-:W-:Y:S01]  /*11470*/  IMAD.SHL.U32 R8, R113, 0x8, RZ ;  /* 0x0000000871087824 */ /* 0x000fe200078e00ff */
[--C-:B------:R-:W-:Y:S02]  /*11480*/  SHF.R.U64 R25, R4, 0x10, R5.reuse ;  /* 0x0000001004197819 */ /* 0x100fe40000001205 */
[----:B------:R-:W-:Y:S01]  /*11490*/  LEA.HI R10, R10, R113, RZ, 0x3 ;  /* 0x000000710a0a7211 */ /* 0x000fe200078f18ff */
[--C-:B------:R-:W-:Y:S01]  /*114a0*/  HADD2.F32 R113, -RZ, R109.reuse.H1_H1 ;  /* 0x3000006dff717230 */ /* 0x100fe20000004100 */
[----:B0-----:R-:W-:Y:S01]  /*114b0*/  LOP3.LUT R9, R8, 0x38, RZ, 0xc0, !PT ;  /* 0x0000003808097812 */ /* 0x001fe200078ec0ff */
[----:B------:R-:W-:Y:S01]  /*114c0*/  HADD2.F32 R109, -RZ, R109.H0_H0 ;  /* 0x2000006dff6d7230 */ /* 0x000fe20000004100 */
[----:B------:R-:W-:Y:S01]  /*114d0*/  SHF.R.U32.HI R115, RZ, 0x10, R5 ;  /* 0x00000010ff737819 */ /* 0x000fe20000011605 */
[----:B------:R-:W-:Y:S01]  /*114e0*/  IMAD.SHL.U32 R10, R10, 0x400, RZ ;  /* 0x000004000a0a7824 */ /* 0x000fe200078e00ff */
[----:B------:R-:W-:Y:S01]  /*114f0*/  LOP3.LUT R8, R9, 0x1c0, R234, 0xf8, !PT ;  /* 0x000001c009087812 */ /* 0x000fe200078ef8ea */
[----:B------:R-:W-:Y:S01]  /*11500*/  HADD2.F32 R25, -RZ, R25.H0_H0 ;  /* 0x20000019ff197230 */ /* 0x000fe20000004100 */
[----:B------:R-:W-:Y:S01]  /*11510*/  SHF.R.U64 R4, R46, 0x10, R47 ;  /* 0x000000102e047819 */ /* 0x000fe2000000122f */
[----:B------:R-:W-:Y:S01]  /*11520*/  HADD2.F32 R115, -RZ, R115.H0_H0 ;  /* 0x20000073ff737230 */ /* 0x000fe20000004100 */
[----:B------:R-:W-:-:S02]  /*11530*/  LOP3.LUT R12, R8, R235, RZ, 0x3c, !PT ;  /* 0x000000eb080c7212 */ /* 0x000fc400078e3cff */
[----:B------:R-:W-:Y:S02]  /*11540*/  LOP3.LUT R13, R10, 0x7fffe000, RZ, 0xc0, !PT ;  /* 0x7fffe0000a0d7812 */ /* 0x000fe400078ec0ff */
[----:B------:R-:W-:Y:S02]  /*11550*/  SHF.R.U64 R24, R44, 0x10, R45 ;  /* 0x000000102c187819 */ /* 0x000fe4000000122d */
[----:B------:R-:W-:Y:S02]  /*11560*/  IADD3 R13, R12, R13, R236 ;  /* 0x0000000d0c0d7210 */ /* 0x000fe40007ffe0ec */
[----:B------:R-:W-:Y:S02]  /*11570*/  SHF.R.U32.HI R46, RZ, 0x10, R47 ;  /* 0x00000010ff2e7819 */ /* 0x000fe4000001162f */
[----:B------:R-:W-:Y:S02]  /*11580*/  LEA R21, R13, R16, 0x1 ;  /* 0x000000100d157211 */ /* 0x000fe400078e08ff */
[--C-:B------:R-:W-:Y:S01]  /*11590*/  SHF.R.U64 R5, R6, 0x10, R7.reuse ;  /* 0x0000001006057819 */ /* 0x100fe20000001207 */
[----:B------:R-:W-:Y:S01]  /*115a0*/  HADD2.F32 R46, -RZ, R46.H0_H0 ;  /* 0x2000002eff2e7230 */ /* 0x000fe20000004100 */
[----:B------:R-:W-:Y:S01]  /*115b0*/  SHF.R.U32.HI R6, RZ, 0x10, R7 ;  /* 0x00000010ff067819 */ /* 0x000fe20000011607 */
[----:B------:R-:W0:Y:S04]  /*115c0*/  LDS.128 R12, [R21+0x14400] ;  /* 0x01440000150c7984 */ /* 0x000e280000000c00 */
[----:B------:R-:W-:-:S02]  /*115d0*/  HADD2.F32 R6, -RZ, R6.H0_H0 ;  /* 0x20000006ff067230 */ /* 0x000fc40000004100 */
[--C-:B0-----:R-:W-:Y:S02]  /*115e0*/  HADD2.F32 R31, -RZ, R13.reuse.H0_H0 ;  /* 0x2000000dff1f7230 */ /* 0x101fe40000004100 */
[----:B------:R-:W-:Y:S02]  /*115f0*/  HADD2.F32 R44, -RZ, R13.H1_H1 ;  /* 0x3000000dff2c7230 */ /* 0x000fe40000004100 */
[--C-:B------:R-:W-:Y:S02]  /*11600*/  HADD2.F32 R47, -RZ, R15.reuse.H0_H0 ;  /* 0x2000000fff2f7230 */ /* 0x100fe40000004100 */
[C---:B------:R-:W-:Y:S01]  /*11610*/  FMUL.FTZ R13, R31.reuse, R113 ;  /* 0x000000711f0d7220 */ /* 0x040fe20000410000 */
[----:B------:R-:W-:Y:S02]  /*11620*/  HADD2.F32 R27, -RZ, R15.H1_H1 ;  /* 0x3000000fff1b7230 */ /* 0x000fe40000004100 */
[----:B------:R-:W-:Y:S01]  /*11630*/  FMUL.FTZ R15, R31, R112 ;  /* 0x000000701f0f7220 */ /* 0x000fe20000410000 */
[----:B------:R-:W-:-:S02]  /*11640*/  HADD2.F32 R31, -RZ, R114.H0_H0 ;  /* 0x20000072ff1f7230 */ /* 0x000fc40000004100 */
[----:B------:R-:W-:Y:S01]  /*11650*/  FMUL.FTZ R117, R44, R115 ;  /* 0x000000732c757220 */ /* 0x000fe20000410000 */
[----:B------:R-:W-:Y:S02]  /*11660*/  HADD2.F32 R30, -RZ, R12.H0_H0 ;  /* 0x2000000cff1e7230 */ /* 0x000fe40000004100 */
[----:B------:R-:W-:Y:S02]  /*11670*/  HADD2.F32 R45, -RZ, R14.H0_H0 ;  /* 0x2000000eff2d7230 */ /* 0x000fe40000004100 */
[----:B------:R-:W-:Y:S02]  /*11680*/  HADD2.F32 R12, -RZ, R12.H1_H1 ;  /* 0x3000000cff0c7230 */ /* 0x000fe40000004100 */
[----:B------:R-:W-:Y:S01]  /*11690*/  FMUL.FTZ R114, R30, R110 ;  /* 0x0000006e1e727220 */ /* 0x000fe20000410000 */
[----:B------:R-:W-:Y:S01]  /*116a0*/  HADD2.F32 R14, -RZ, R14.H1_H1 ;  /* 0x3000000eff0e7230 */ /* 0x000fe20000004100 */
[----:B--2---:R-:W0:Y:S02]  /*116b0*/  LDS.128 R8, [R119] ;  /* 0x0000000077087984 */ /* 0x004e240000000c00 */
[----:B0-----:R-:W-:-:S02]  /*116c0*/  HADD2.F32 R26, -RZ, R9.H0_H0 ;  /* 0x20000009ff1a7230 */ /* 0x001fc40000004100 */
[----:B------:R-:W-:Y:S02]  /*116d0*/  HADD2.F32 R29, -RZ, R8.H0_H0 ;  /* 0x20000008ff1d7230 */ /* 0x000fe40000004100 */
[----:B------:R-:W-:Y:S02]  /*116e0*/  HADD2.F32 R7, -RZ, R10.H0_H0 ;  /* 0x2000000aff077230 */ /* 0x000fe40000004100 */
[C---:B------:R-:W-:Y:S01]  /*116f0*/  FFMA.FTZ R13, R26.reuse, R112, -R13 ;  /* 0x000000701a0d7223 */ /* 0x040fe2000001080d */
[----:B------:R-:W-:Y:S01]  /*11700*/  FFMA.FTZ R15, R26, R113, R15 ;  /* 0x000000711a0f7223 */ /* 0x000fe2000001000f */
[----:B------:R-:W-:Y:S01]  /*11710*/  FMUL.FTZ R113, R44, R31 ;  /* 0x0000001f2c717220 */ /* 0x000fe20000410000 */
[----:B------:R-:W-:Y:S02]  /*11720*/  HADD2.F32 R112, -RZ, R108.H0_H0 ;  /* 0x2000006cff707230 */ /* 0x000fe40000004100 */
[----:B------:R-:W-:Y:S01]  /*11730*/  FMUL.FTZ R44, R30, R109 ;  /* 0x0000006d1e2c7220 */ /* 0x000fe20000410000 */
[----:B------:R-:W-:-:S02]  /*11740*/  HADD2.F32 R30, -RZ, R111.H0_H0 ;  /* 0x2000006fff1e7230 */ /* 0x000fc40000004100 */
[C---:B------:R-:W-:Y:S01]  /*11750*/  FFMA.FTZ R114, R29.reuse, R109, R114 ;  /* 0x0000006d1d727223 */ /* 0x040fe20000010072 */
[----:B------:R-:W-:Y:S02]  /*11760*/  HADD2.F32 R108, -RZ, R108.H1_H1 ;  /* 0x3000006cff6c7230 */ /* 0x000fe40000004100 */
[----:B------:R-:W-:Y:S01]  /*11770*/  FFMA.FTZ R110, R29, R110, -R44 ;  /* 0x0000006e1d6e7223 */ /* 0x000fe2000001082c */
[C---:B------:R-:W-:Y:S01]  /*11780*/  FMUL.FTZ R116, R45.reuse, R112 ;  /* 0x000000702d747220 */ /* 0x040fe20000410000 */
[----:B------:R-:W-:Y:S02]  /*11790*/  HADD2.F32 R44, -RZ, R111.H1_H1 ;  /* 0x3000006fff2c7230 */ /* 0x000fe40000004100 */
[-C--:B------:R-:W-:Y:S01]  /*117a0*/  FMUL.FTZ R118, R45, R30.reuse ;  /* 0x0000001e2d767220 */ /* 0x080fe20000410000 */
[----:B------:R-:W-:Y:S02]  /*117b0*/  HADD2.F32 R28, -RZ, R9.H1_H1 ;  /* 0x30000009ff1c7230 */ /* 0x000fe40000004100 */
[----:B------:R-:W-:Y:S01]  /*117c0*/  FFMA.FTZ R116, R7, R30, -R116 ;  /* 0x0000001e07747223 */ /* 0x000fe20000010874 */
[----:B------:R-:W-:-:S02]  /*117d0*/  HADD2.F32 R9, -RZ, R11.H0_H0 ;  /* 0x2000000bff097230 */ /* 0x000fc40000004100 */
[C---:B------:R-:W-:Y:S01]  /*117e0*/  FMUL.FTZ R30, R47.reuse, R108 ;  /* 0x0000006c2f1e7220 */ /* 0x040fe20000410000 */
[----:B------:R-:W-:Y:S01]  /*117f0*/  FMUL.FTZ R47, R47, R44 ;  /* 0x0000002c2f2f7220 */ /* 0x000fe20000410000 */
[----:B------:R-:W-:Y:S02]  /*11800*/  HADD2.F32 R11, -RZ, R11.H1_H1 ;  /* 0x3000000bff0b7230 */ /* 0x000fe40000004100 */
[----:B------:R-:W-:Y:S01]  /*11810*/  FFMA.FTZ R118, R7, R112, R118 ;  /* 0x0000007007767223 */ /* 0x000fe20000010076 */
[C---:B------:R-:W-:Y:S01]  /*11820*/  FFMA.FTZ R30, R9.reuse, R44, -R30 ;  /* 0x0000002c091e7223 */ /* 0x040fe2000001081e */
[----:B------:R-:W-:Y:S01]  /*11830*/  FFMA.FTZ R47, R9, R108, R47 ;  /* 0x0000006c092f7223 */ /* 0x000fe2000001002f */
[C---:B------:R-:W-:Y:S01]  /*11840*/  FMUL.FTZ R112, R27.reuse, R6 ;  /* 0x000000061b707220 */ /* 0x040fe20000410000 */
[----:B------:R-:W-:Y:S01]  /*11850*/  FMUL.FTZ R44, R27, R46 ;  /* 0x0000002e1b2c7220 */ /* 0x000fe20000410000 */
[----:B------:R-:W-:Y:S02]  /*11860*/  HADD2.F32 R9, -RZ, R5.H0_H0 ;  /* 0x20000005ff097230 */ /* 0x000fe40000004100 */
[----:B------:R-:W-:Y:S01]  /*11870*/  FFMA.FTZ R26, R28, R31, -R117 ;  /* 0x0000001f1c1a7223 */ /* 0x000fe20000010875 */
[----:B------:R-:W-:-:S02]  /*11880*/  HADD2.F32 R7, -RZ, R24.H0_H0 ;  /* 0x20000018ff077230 */ /* 0x000fc40000004100 */
[C---:B------:R-:W-:Y:S01]  /*11890*/  FFMA.FTZ R45, R11.reuse, R46, -R112 ;  /* 0x0000002e0b2d7223 */ /* 0x040fe20000010870 */
[----:B------:R-:W-:Y:S02]  /*118a0*/  HADD2.F32 R5, -RZ, R4.H0_H0 ;  /* 0x20000004ff057230 */ /* 0x000fe40000004100 */
[----:B------:R-:W-:Y:S01]  /*118b0*/  FFMA.FTZ R44, R11, R6, R44 ;  /* 0x000000060b2c7223 */ /* 0x000fe2000001002c */
[----:B------:R-:W-:Y:S02]  /*118c0*/  HADD2.F32 R8, -RZ, R8.H1_H1 ;  /* 0x30000008ff087230 */ /* 0x000fe40000004100 */
[----:B------:R-:W-:Y:S01]  /*118d0*/  FMUL.FTZ R11, R12, R25 ;  /* 0x000000190c0b7220 */ /* 0x000fe20000410000 */
[----:B------:R-:W-:Y:S02]  /*118e0*/  HADD2.F32 R10, -RZ, R10.H1_H1 ;  /* 0x3000000aff0a7230 */ /* 0x000fe40000004100 */
[----:B------:R-:W-:Y:S01]  /*118f0*/  FMUL.FTZ R29, R14, R9 ;  /* 0x000000090e1d7220 */ /* 0x000fe20000410000 */
[----:B------:R-:W-:Y:S01]  /*11900*/  FMUL.FTZ R12, R12, R7 ;  /* 0x000000070c0c7220 */ /* 0x000fe20000410000 */
[----:B------:R-:W-:Y:S01]  /*11910*/  FMUL.FTZ R14, R14, R5 ;  /* 0x000000050e0e7220 */ /* 0x000fe20000410000 */
        /* <DEDUP_REMOVED lines=15> */
.L_x_2508:
[----:B------:R-:W-:Y:S05]  /*11a10*/  BSYNC B1 ;  /* 0x0000000000017941 */ /* 0x000fea0003800000 */
.L_x_2507:
[----:B------:R-:W-:Y:S04]  /*11a20*/  BSSY B1, `(.L_x_2511) ;  /* 0x00000d2000017945 */ /* 0x000fe80003800000 */
[----:B------:R-:W-:Y:S05]  /*11a30*/  @P1 BRA `(.L_x_2512) ;  /* 0x0000000c00401947 */ /* 0x000fea0003800000 */
[----:B------:R3:W5:Y:S01]  /*11a40*/  LDL R108, [R1+0x80] ;  /* 0x00008000016c7983 */ /* 0x0007620000100800 */
[----:B-1----:R-:W1:Y:S01]  /*11a50*/  LDC R13, c[0x0][0x3d4] ;  /* 0x0000f500ff0d7b82 */ /* 0x002e620000000800 */
[----:B------:R-:W-:Y:S01]  /*11a60*/  BSSY B2, `(.L_x_2513) ;  /* 0x0000066000027945 */ /* 0x000fe20003800000 */
[-C--:B-1----:R-:W-:Y:S02]  /*11a70*/  ISETP.GE.AND P0, PT, R213, R13.reuse, PT ;  /* 0x0000000dd500720c */ /* 0x082fe40003f06270 */
[----:B------:R-:W-:-:S11]  /*11a80*/  ISETP.GE.AND P1, PT, R212, R13, PT ;  /* 0x0000000dd400720c */ /* 0x000fd60003f26270 */
[----:B---3--:R-:W-:Y:S05]  /*11a90*/  @P0 BRA `(.L_x_2514) ;  /* 0x0000000400880947 */ /* 0x008fea0003800000 */
[----:B--2---:R-:W-:Y:S02]  /*11aa0*/  LEA.HI R4, R13, R222, RZ, 0x1d ;  /* 0x000000de0d047211 */ /* 0x004fe400078fe8ff */
[----:B-----5:R-:W-:Y:S02]  /*11ab0*/  R2UR UR4, R108 ;  /* 0x000000006c0472ca */ /* 0x020fe400000e0000 */
[----:B------:R-:W-:Y:S01]  /*11ac0*/  SHF.R.S32.HI R5, RZ, 0x1f, R4 ;  /* 0x0000001fff057819 */ /* 0x000fe20000011404 */
[----:B------:R-:W-:Y:S01]  /*11ad0*/  IMAD.SHL.U32 R6, R4, 0x8, RZ ;  /* 0x0000000804067824 */ /* 0x000fe200078e00ff */
[----:B------:R-:W-:Y:S02]  /*11ae0*/  LOP3.LUT R7, R229, 0x38, R213, 0xf8, !PT ;  /* 0x00000038e5077812 */ /* 0x000fe400078ef8d5 */
[----:B------:R-:W-:Y:S02]  /*11af0*/  LEA.HI R5, R5, R4, RZ, 0x3 ;  /* 0x0000000405057211 */ /* 0x000fe400078f18ff */
[----:B------:R-:W-:-:S02]  /*11b00*/  LOP3.LUT R4, R229, 0x38, R6, 0xf8, !PT ;  /* 0x00000038e5047812 */ /* 0x000fc400078ef806 */
[----:B------:R-:W-:Y:S01]  /*11b10*/  LOP3.LUT R7, R230, R7, R233, 0xf6, !PT ;  /* 0x00000007e6077212 */ /* 0x000fe200078ef6e9 */
[----:B------:R-:W-:Y:S01]  /*11b20*/  IMAD.SHL.U32 R5, R5, 0x400, RZ ;  /* 0x0000040005057824 */ /* 0x000fe200078e00ff */
[----:B0-----:R-:W-:Y:S02]  /*11b30*/  LOP3.LUT R9, R4, R233, RZ, 0x3c, !PT ;  /* 0x000000e904097212 */ /* 0x001fe400078e3cff */
[----:B------:R-:W-:Y:S02]  /*11b40*/  LEA R12, R7, UR4, 0x1 ;  /* 0x00000004070c7c11 */ /* 0x000fe4000f8e08ff */
[----:B------:R-:W-:Y:S02]  /*11b50*/  LOP3.LUT R8, R5, 0x7fffe000, RZ, 0xc0, !PT ;  /* 0x7fffe00005087812 */ /* 0x000fe400078ec0ff */
[----:B------:R-:W-:Y:S01]  /*11b60*/  SHF.R.U64 R15, R40, 0x10, R41 ;  /* 0x00000010280f7819 */ /* 0x000fe20000001229 */
[----:B------:R-:W0:Y:S01]  /*11b70*/  LDS.128 R4, [R12] ;  /* 0x000000000c047984 */ /* 0x000e220000000c00 */
[----:B------:R-:W-:-:S02]  /*11b80*/  IADD3 R9, R9, R8, R230 ;  /* 0x0000000809097210 */ /* 0x000fc40007ffe0e6 */
[----:B------:R-:W-:Y:S01]  /*11b90*/  SHF.R.U32.HI R44, RZ, 0x10, R41 ;  /* 0x00000010ff2c7819 */ /* 0x000fe20000011629 */
[----:B------:R-:W-:Y:S01]  /*11ba0*/  HADD2.F32 R41, -RZ, R105.H1_H1 ;  /* 0x30000069ff297230 */ /* 0x000fe20000004100 */
[----:B------:R-:W-:Y:S01]  /*11bb0*/  LEA R14, R9, R16, 0x1 ;  /* 0x00000010090e7211 */ /* 0x000fe200078e08ff */
[----:B------:R-:W-:Y:S01]  /*11bc0*/  HADD2.F32 R15, -RZ, R15.H0_H0 ;  /* 0x2000000fff0f7230 */ /* 0x000fe20000004100 */
[--C-:B------:R-:W-:Y:S01]  /*11bd0*/  SHF.R.U64 R25, R38, 0x10, R39.reuse ;  /* 0x0000001026197819 */ /* 0x100fe20000001227 */
[----:B------:R-:W-:Y:S01]  /*11be0*/  HADD2.F32 R38, -RZ, R105.H0_H0 ;  /* 0x20000069ff267230 */ /* 0x000fe20000004100 */
[----:B------:R-:W-:Y:S01]  /*11bf0*/  SHF.R.U32.HI R46, RZ, 0x10, R39 ;  /* 0x00000010ff2e7819 */ /* 0x000fe20000011627 */
[----:B------:R-:W1:Y:S01]  /*11c00*/  LDS.128 R8, [R14+0x14400] ;  /* 0x014400000e087984 */ /* 0x000e620000000c00 */
[--C-:B------:R-:W-:Y:S01]  /*11c10*/  HADD2.F32 R39, -RZ, R106.reuse.H1_H1 ;  /* 0x3000006aff277230 */ /* 0x100fe20000004100 */
[----:B------:R-:W-:Y:S01]  /*11c20*/  SHF.R.U32.HI R40, RZ, 0x10, R37 ;  /* 0x00000010ff287819 */ /* 0x000fe20000011625 */
[----:B------:R-:W-:Y:S01]  /*11c30*/  HADD2.F32 R106, -RZ, R106.H0_H0 ;  /* 0x2000006aff6a7230 */ /* 0x000fe20000004100 */
[--C-:B------:R-:W-:Y:S01]  /*11c40*/  SHF.R.U64 R21, R42, 0x10, R43.reuse ;  /* 0x000000102a157819 */ /* 0x100fe2000000122b */
[----:B------:R-:W-:Y:S01]  /*11c50*/  HADD2.F32 R25, -RZ, R25.H0_H0 ;  /* 0x20000019ff197230 */ /* 0x000fe20000004100 */
[----:B------:R-:W-:Y:S01]  /*11c60*/  SHF.R.U32.HI R47, RZ, 0x10, R43 ;  /* 0x00000010ff2f7819 */ /* 0x000fe2000001162b */
[----:B------:R-:W-:Y:S01]  /*11c70*/  HADD2.F32 R40, -RZ, R40.H0_H0 ;  /* 0x20000028ff287230 */ /* 0x000fe20000004100 */
[----:B------:R-:W-:Y:S01]  /*11c80*/  SHF.R.U64 R24, R36, 0x10, R37 ;  /* 0x0000001024187819 */ /* 0x000fe20000001225 */
[----:B------:R-:W-:-:S02]  /*11c90*/  HADD2.F32 R21, -RZ, R21.H0_H0 ;  /* 0x20000015ff157230 */ /* 0x000fc40000004100 */
[--C-:B0-----:R-:W-:Y:S02]  /*11ca0*/  HADD2.F32 R26, -RZ, R5.reuse.H0_H0 ;  /* 0x20000005ff1a7230 */ /* 0x101fe40000004100 */
[----:B------:R-:W-:Y:S02]  /*11cb0*/  HADD2.F32 R27, -RZ, R5.H1_H1 ;  /* 0x30000005ff1b7230 */ /* 0x000fe40000004100 */
[----:B------:R-:W-:Y:S02]  /*11cc0*/  HADD2.F32 R5, -RZ, R4.H0_H0 ;  /* 0x20000004ff057230 */ /* 0x000fe40000004100 */
[----:B------:R-:W-:Y:S02]  /*11cd0*/  HADD2.F32 R28, -RZ, R6.H0_H0 ;  /* 0x20000006ff1c7230 */ /* 0x000fe40000004100 */
[----:B------:R-:W-:Y:S02]  /*11ce0*/  HADD2.F32 R29, -RZ, R7.H0_H0 ;  /* 0x20000007ff1d7230 */ /* 0x000fe40000004100 */
[----:B-1----:R-:W-:-:S02]  /*11cf0*/  HADD2.F32 R30, -RZ, R9.H0_H0 ;  /* 0x20000009ff1e7230 */ /* 0x002fc40000004100 */
        /* <DEDUP_REMOVED lines=13> */
[--C-:B------:R-:W-:Y:S02]  /*11dd0*/  HADD2.F32 R31, -RZ, R104.reuse.H0_H0 ;  /* 0x20000068ff1f7230 */ /* 0x100fe40000004100 */
[----:B------:R-:W-:Y:S01]  /*11de0*/  FFMA.FTZ R39, R5, R38, R39 ;  /* 0x0000002605277223 */ /* 0x000fe20000010027 */
[----:B------:R-:W-:Y:S02]  /*11df0*/  HADD2.F32 R9, -RZ, R107.H0_H0 ;  /* 0x2000006bff097230 */ /* 0x000fe40000004100 */
[----:B------:R-:W-:Y:S01]  /*11e00*/  FFMA.FTZ R42, R27, R30, -R42 ;  /* 0x0000001e1b2a7223 */ /* 0x000fe2000001082a */
[----:B------:R-:W-:Y:S02]  /*11e10*/  HADD2.F32 R37, -RZ, R11.H0_H0 ;  /* 0x2000000bff257230 */ /* 0x000fe40000004100 */
[----:B------:R-:W-:Y:S01]  /*11e20*/  FMUL.FTZ R5, R36, R31 ;  /* 0x0000001f24057220 */ /* 0x000fe20000410000 */
[----:B------:R-:W-:-:S02]  /*11e30*/  HADD2.F32 R104, -RZ, R104.H1_H1 ;  /* 0x30000068ff687230 */ /* 0x000fc40000004100 */
[-C--:B------:R-:W-:Y:S01]  /*11e40*/  FMUL.FTZ R41, R36, R9.reuse ;  /* 0x0000000924297220 */ /* 0x080fe20000410000 */
[----:B------:R-:W-:Y:S02]  /*11e50*/  HADD2.F32 R26, -RZ, R107.H1_H1 ;  /* 0x3000006bff1a7230 */ /* 0x000fe40000004100 */
[----:B------:R-:W-:Y:S01]  /*11e60*/  FFMA.FTZ R44, R27, R40, R44 ;  /* 0x000000281b2c7223 */ /* 0x000fe2000001002c */
[----:B------:R-:W-:Y:S02]  /*11e70*/  HADD2.F32 R11, -RZ, R11.H1_H1 ;  /* 0x3000000bff0b7230 */ /* 0x000fe40000004100 */
[----:B------:R-:W-:Y:S01]  /*11e80*/  FMUL.FTZ R38, R37, R104 ;  /* 0x0000006825267220 */ /* 0x000fe20000410000 */
[----:B------:R-:W-:Y:S02]  /*11e90*/  HADD2.F32 R36, -RZ, R46.H0_H0 ;  /* 0x2000002eff247230 */ /* 0x000fe40000004100 */
[----:B------:R-:W-:Y:S01]  /*11ea0*/  FFMA.FTZ R27, R28, R9, -R5 ;  /* 0x000000091c1b7223 */ /* 0x000fe20000010805 */
[----:B------:R-:W-:-:S02]  /*11eb0*/  HADD2.F32 R30, -RZ, R47.H0_H0 ;  /* 0x2000002fff1e7230 */ /* 0x000fc40000004100 */
[-C--:B------:R-:W-:Y:S01]  /*11ec0*/  FMUL.FTZ R37, R37, R26.reuse ;  /* 0x0000001a25257220 */ /* 0x080fe20000410000 */
[----:B------:R-:W-:Y:S02]  /*11ed0*/  HADD2.F32 R7, -RZ, R7.H1_H1 ;  /* 0x30000007ff077230 */ /* 0x000fe40000004100 */
[----:B------:R-:W-:Y:S01]  /*11ee0*/  FFMA.FTZ R41, R28, R31, R41 ;  /* 0x0000001f1c297223 */ /* 0x000fe20000010029 */
[----:B------:R-:W-:Y:S01]  /*11ef0*/  FFMA.FTZ R38, R29, R26, -R38 ;  /* 0x0000001a1d267223 */ /* 0x000fe20000010826 */
[----:B------:R-:W-:Y:S02]  /*11f00*/  HADD2.F32 R8, -RZ, R8.H1_H1 ;  /* 0x30000008ff087230 */ /* 0x000fe40000004100 */
[C---:B------:R-:W-:Y:S01]  /*11f10*/  FMUL.FTZ R28, R11.reuse, R36 ;  /* 0x000000240b1c7220 */ /* 0x040fe20000410000 */
[----:B------:R-:W-:Y:S02]  /*11f20*/  HADD2.F32 R10, -RZ, R10.H1_H1 ;  /* 0x3000000aff0a7230 */ /* 0x000fe40000004100 */
[----:B------:R-:W-:Y:S01]  /*11f30*/  FMUL.FTZ R26, R11, R30 ;  /* 0x0000001e0b1a7220 */ /* 0x000fe20000410000 */
[----:B------:R-:W-:-:S02]  /*11f40*/  HADD2.F32 R5, -RZ, R24.H0_H0 ;  /* 0x20000018ff057230 */ /* 0x000fc40000004100 */
[C---:B------:R-:W-:Y:S01]  /*11f50*/  FFMA.FTZ R11, R7.reuse, R30, -R28 ;  /* 0x0000001e070b7223 */ /* 0x040fe2000001081c */
[----:B------:R-:W-:Y:S02]  /*11f60*/  HADD2.F32 R4, -RZ, R4.H1_H1 ;  /* 0x30000004ff047230 */ /* 0x000fe40000004100 */
[----:B------:R-:W-:Y:S01]  /*11f70*/  FFMA.FTZ R26, R7, R36, R26 ;  /* 0x00000024071a7223 */ /* 0x000fe2000001001a */
[----:B------:R-:W-:Y:S02]  /*11f80*/  HADD2.F32 R6, -RZ, R6.H1_H1 ;  /* 0x30000006ff067230 */ /* 0x000fe40000004100 */
        /* <DEDUP_REMOVED lines=19> */
.L_x_2514:
[----:B------:R-:W-:Y:S05]  /*120c0*/  BSYNC B2 ;  /* 0x0000000000027941 */ /* 0x000fea0003800000 */
.L_x_2513:
[----:B------:R-:W-:Y:S05]  /*120d0*/  @P1 BRA `(.L_x_2512) ;  /* 0x0000000400981947 */ /* 0x000fea0003800000 */
[----:B-12---:R-:W-:Y:S01]  /*120e0*/  LEA.HI R4, R0, R212, RZ, 0x6 ;  /* 0x000000d400047211 */ /* 0x006fe200078f30ff */
[--C-:B------:R-:W-:Y:S01]  /*120f0*/  HADD2.F32 R29, -RZ, R102.reuse.H1_H1 ;  /* 0x30000066ff1d7230 */ /* 0x100fe20000004100 */
[----:B------:R-:W-:Y:S01]  /*12100*/  LEA.HI R13, R13, R20, RZ, 0x1d ;  /* 0x000000140d0d7211 */ /* 0x000fe200078fe8ff */
[--C-:B------:R-:W-:Y:S01]  /*12110*/  HADD2.F32 R31, -RZ, R101.reuse.H1_H1 ;  /* 0x30000065ff1f7230 */ /* 0x100fe20000004100 */
[----:B------:R-:W-:Y:S01]  /*12120*/  LOP3.LUT R8, R229, 0x38, R3, 0xf8, !PT ;  /* 0x00000038e5087812 */ /* 0x000fe200078ef803 */
[----:B------:R-:W-:Y:S01]  /*12130*/  IMAD.SHL.U32 R4, R4, 0x80, RZ ;  /* 0x0000008004047824 */ /* 0x000fe200078e00ff */
[----:B------:R-:W-:Y:S01]  /*12140*/  SHF.R.S32.HI R6, RZ, 0x1f, R13 ;  /* 0x0000001fff067819 */ /* 0x000fe2000001140d */
[----:B------:R-:W-:Y:S01]  /*12150*/  HADD2.F32 R30, -RZ, R101.H0_H0 ;  /* 0x20000065ff1e7230 */ /* 0x000fe20000004100 */
[----:B------:R-:W-:Y:S01]  /*12160*/  LOP3.LUT R8, R8, R233, RZ, 0x3c, !PT ;  /* 0x000000e908087212 */ /* 0x000fe200078e3cff */
[----:B------:R-:W-:Y:S01]  /*12170*/  HADD2.F32 R102, -RZ, R102.H0_H0 ;  /* 0x20000066ff667230 */ /* 0x000fe20000004100 */
[----:B------:R-:W-:Y:S01]  /*12180*/  LOP3.LUT R5, R4, 0xffffe000, RZ, 0xc0, !PT ;  /* 0xffffe00004057812 */ /* 0x000fe200078ec0ff */
[----:B------:R-:W-:Y:S01]  /*12190*/  IMAD.SHL.U32 R4, R13, 0x8, RZ ;  /* 0x000000080d047824 */ /* 0x000fe200078e00ff */
[----:B------:R-:W-:-:S02]  /*121a0*/  LEA.HI R6, R6, R13, RZ, 0x3 ;  /* 0x0000000d06067211 */ /* 0x000fc400078f18ff */
[----:B------:R-:W-:Y:S02]  /*121b0*/  IADD3 R5, R8, R5, R230 ;  /* 0x0000000508057210 */ /* 0x000fe40007ffe0e6 */
[----:B------:R-:W-:Y:S02]  /*121c0*/  LOP3.LUT R4, R229, 0x38, R4, 0xf8, !PT ;  /* 0x00000038e5047812 */ /* 0x000fe400078ef804 */
[----:B------:R-:W-:Y:S02]  /*121d0*/  SHF.L.U32 R6, R6, 0xa, RZ ;  /* 0x0000000a06067819 */ /* 0x000fe400000006ff */
[----:B-----5:R-:W-:Y:S02]  /*121e0*/  R2UR UR4, R108 ;  /* 0x000000006c0472ca */ /* 0x020fe400000e0000 */
[----:B0-----:R-:W-:Y:S02]  /*121f0*/  LOP3.LUT R9, R4, R233, RZ, 0x3c, !PT ;  /* 0x000000e904097212 */ /* 0x001fe400078e3cff */
[----:B------:R-:W-:-:S02]  /*12200*/  LOP3.LUT R8, R6, 0x7fffe000, RZ, 0xc0, !PT ;  /* 0x7fffe00006087812 */ /* 0x000fc400078ec0ff */
[----:B------:R-:W-:Y:S02]  /*12210*/  SHF.R.U64 R39, R32, 0x10, R33 ;  /* 0x0000001020277819 */ /* 0x000fe40000001221 */
[----:B------:R-:W-:Y:S02]  /*12220*/  IADD3 R9, R9, R8, R230 ;  /* 0x0000000809097210 */ /* 0x000fe40007ffe0e6 */
[----:B------:R-:W-:Y:S02]  /*12230*/  SHF.R.U64 R41, R48, 0x10, R49 ;  /* 0x0000001030297819 */ /* 0x000fe40000001231 */
[----:B------:R-:W-:Y:S01]  /*12240*/  SHF.R.U32.HI R32, RZ, 0x10, R33 ;  /* 0x00000010ff207819 */ /* 0x000fe20000011621 */
[----:B------:R-:W-:Y:S01]  /*12250*/  IMAD R13, R9, 0x2, R16 ;  /* 0x00000002090d7824 */ /* 0x000fe200078e0210 */
[----:B------:R-:W-:Y:S02]  /*12260*/  LEA R12, R5, UR4, 0x1 ;  /* 0x00000004050c7c11 */ /* 0x000fe4000f8e08ff */
[----:B------:R-:W-:Y:S01]  /*12270*/  SHF.R.U32.HI R48, RZ, 0x10, R49 ;  /* 0x00000010ff307819 */ /* 0x000fe20000011631 */
[----:B------:R-:W-:Y:S01]  /*12280*/  HADD2.F32 R32, -RZ, R32.H0_H0 ;  /* 0x20000020ff207230 */ /* 0x000fe20000004100 */
[----:B------:R-:W0:Y:S01]  /*12290*/  LDS.128 R8, [R13+0x14400] ;  /* 0x014400000d087984 */ /* 0x000e220000000c00 */
[----:B------:R-:W-:-:S02]  /*122a0*/  SHF.R.U64 R38, R34, 0x10, R35 ;  /* 0x0000001022267819 */ /* 0x000fc40000001223 */
[----:B------:R-:W-:Y:S01]  /*122b0*/  SHF.R.U32.HI R37, RZ, 0x10, R35 ;  /* 0x00000010ff257819 */ /* 0x000fe20000011623 */
[----:B------:R-:W1:Y:S01]  /*122c0*/  LDS.128 R4, [R12] ;  /* 0x000000000c047984 */ /* 0x000e620000000c00 */
[--C-:B------:R-:W-:Y:S02]  /*122d0*/  SHF.R.U64 R40, R50, 0x10, R51.reuse ;  /* 0x0000001032287819 */ /* 0x100fe40000001233 */
[----:B------:R-:W-:Y:S01]  /*122e0*/  SHF.R.U32.HI R50, RZ, 0x10, R51 ;  /* 0x00000010ff327819 */ /* 0x000fe20000011633 */
[--C-:B0-----:R-:W-:Y:S02]  /*122f0*/  HADD2.F32 R25, -RZ, R9.reuse.H0_H0 ;  /* 0x20000009ff197230 */ /* 0x101fe40000004100 */
[----:B------:R-:W-:Y:S02]  /*12300*/  HADD2.F32 R26, -RZ, R9.H1_H1 ;  /* 0x30000009ff1a7230 */ /* 0x000fe40000004100 */
[----:B-1----:R-:W-:Y:S02]  /*12310*/  HADD2.F32 R14, -RZ, R5.H0_H0 ;  /* 0x20000005ff0e7230 */ /* 0x002fe40000004100 */
[----:B------:R-:W-:Y:S01]  /*12320*/  FMUL.FTZ R33, R25, R31 ;  /* 0x0000001f19217220 */ /* 0x000fe20000410000 */
[----:B------:R-:W-:-:S02]  /*12330*/  HADD2.F32 R9, -RZ, R8.H0_H0 ;  /* 0x20000008ff097230 */ /* 0x000fc40000004100 */
[-C--:B------:R-:W-:Y:S01]  /*12340*/  FMUL.FTZ R35, R25, R29.reuse ;  /* 0x0000001d19237220 */ /* 0x080fe20000410000 */
[----:B------:R-:W-:Y:S02]  /*12350*/  HADD2.F32 R25, -RZ, R48.H0_H0 ;  /* 0x20000030ff197230 */ /* 0x000fe40000004100 */
[C---:B------:R-:W-:Y:S01]  /*12360*/  FFMA.FTZ R33, R14.reuse, R29, -R33 ;  /* 0x0000001d0e217223 */ /* 0x040fe20000010821 */
[----:B------:R-:W-:Y:S02]  /*12370*/  HADD2.F32 R15, -RZ, R5.H1_H1 ;  /* 0x30000005ff0f7230 */ /* 0x000fe40000004100 */
[----:B------:R-:W-:Y:S01]  /*12380*/  FFMA.FTZ R35, R14, R31, R35 ;  /* 0x0000001f0e237223 */ /* 0x000fe20000010023 */
[----:B------:R-:W-:Y:S02]  /*12390*/  HADD2.F32 R5, -RZ, R4.H0_H0 ;  /* 0x20000004ff057230 */ /* 0x000fe40000004100 */
[C---:B------:R-:W-:Y:S01]  /*123a0*/  FMUL.FTZ R34, R26.reuse, R32 ;  /* 0x000000201a227220 */ /* 0x040fe20000410000 */
[C---:B------:R-:W-:Y:S01]  /*123b0*/  FMUL.FTZ R14, R9.reuse, R30 ;  /* 0x0000001e090e7220 */ /* 0x040fe20000410000 */
[----:B------:R-:W-:Y:S01]  /*123c0*/  FMUL.FTZ R36, R26, R25 ;  /* 0x000000191a247220 */ /* 0x000fe20000410000 */
[----:B------:R-:W-:Y:S01]  /*123d0*/  FMUL.FTZ R9, R9, R102 ;  /* 0x0000006609097220 */ /* 0x000fe20000410000 */
[----:B------:R-:W-:-:S02]  /*123e0*/  HADD2.F32 R27, -RZ, R10.H0_H0 ;  /* 0x2000000aff1b7230 */ /* 0x000fc40000004100 */
[----:B------:R-:W-:Y:S01]  /*123f0*/  FFMA.FTZ R34, R15, R25, -R34 ;  /* 0x000000190f227223 */ /* 0x000fe20000010822 */
[----:B------:R-:W-:Y:S02]  /*12400*/  HADD2.F32 R26, -RZ, R100.H0_H0 ;  /* 0x20000064ff1a7230 */ /* 0x000fe40000004100 */
[C---:B------:R-:W-:Y:S01]  /*12410*/  FFMA.FTZ R102, R5.reuse, R102, -R14 ;  /* 0x0000006605667223 */ /* 0x040fe2000001080e */
[----:B------:R-:W-:Y:S02]  /*12420*/  HADD2.F32 R14, -RZ, R103.H0_H0 ;  /* 0x20000067ff0e7230 */ /* 0x000fe40000004100 */
[----:B------:R-:W-:Y:S01]  /*12430*/  FFMA.FTZ R25, R5, R30, R9 ;  /* 0x0000001e05197223 */ /* 0x000fe20000010009 */
[----:B------:R-:W-:Y:S02]  /*12440*/  HADD2.F32 R21, -RZ, R6.H0_H0 ;  /* 0x20000006ff157230 */ /* 0x000fe40000004100 */
[----:B------:R-:W-:Y:S01]  /*12450*/  FMUL.FTZ R30, R27, R26 ;  /* 0x0000001a1b1e7220 */ /* 0x000fe20000410000 */
[----:B------:R-:W-:-:S02]  /*12460*/  HADD2.F32 R28, -RZ, R11.H0_H0 ;  /* 0x2000000bff1c7230 */ /* 0x000fc40000004100 */
[----:B------:R-:W-:Y:S01]  /*12470*/  FFMA.FTZ R36, R15, R32, R36 ;  /* 0x000000200f247223 */ /* 0x000fe20000010024 */
[----:B------:R-:W-:Y:S02]  /*12480*/  HADD2.F32 R5, -RZ, R100.H1_H1 ;  /* 0x30000064ff057230 */ /* 0x000fe40000004100 */
[-C--:B------:R-:W-:Y:S01]  /*12490*/  FMUL.FTZ R32, R27, R14.reuse ;  /* 0x0000000e1b207220 */ /* 0x080fe20000410000 */
[----:B------:R-:W-:Y:S02]  /*124a0*/  HADD2.F32 R103, -RZ, R103.H1_H1 ;  /* 0x30000067ff677230 */ /* 0x000fe40000004100 */
[----:B------:R-:W-:Y:S01]  /*124b0*/  FFMA.FTZ R27, R21, R14, -R30 ;  /* 0x0000000e151b7223 */ /* 0x000fe2000001081e */
[----:B------:R-:W-:Y:S02]  /*124c0*/  HADD2.F32 R24, -RZ, R7.H0_H0 ;  /* 0x20000007ff187230 */ /* 0x000fe40000004100 */
[----:B------:R-:W-:Y:S01]  /*124d0*/  FMUL.FTZ R9, R28, R5 ;  /* 0x000000051c097220 */ /* 0x000fe20000410000 */
[----:B------:R-:W-:-:S02]  /*124e0*/  HADD2.F32 R11, -RZ, R11.H1_H1 ;  /* 0x3000000bff0b7230 */ /* 0x000fc40000004100 */
[-C--:B------:R-:W-:Y:S01]  /*124f0*/  FMUL.FTZ R28, R28, R103.reuse ;  /* 0x000000671c1c7220 */ /* 0x080fe20000410000 */
[----:B------:R-:W-:Y:S02]  /*12500*/  HADD2.F32 R30, -RZ, R37.H0_H0 ;  /* 0x20000025ff1e7230 */ /* 0x000fe40000004100 */
[----:B------:R-:W-:Y:S01]  /*12510*/  FFMA.FTZ R32, R21, R26, R32 ;  /* 0x0000001a15207223 */ /* 0x000fe20000010020 */
[----:B------:R-:W-:Y:S02]  /*12520*/  HADD2.F32 R14, -RZ, R50.H0_H0 ;  /* 0x20000032ff0e7230 */ /* 0x000fe40000004100 */
[C---:B------:R-:W-:Y:S01]  /*12530*/  FFMA.FTZ R103, R24.reuse, R103, -R9 ;  /* 0x0000006718677223 */ /* 0x040fe20000010809 */
[----:B------:R-:W-:Y:S01]  /*12540*/  FFMA.FTZ R28, R24, R5, R28 ;  /* 0x00000005181c7223 */ /* 0x000fe2000001001c */
[----:B------:R-:W-:Y:S02]  /*12550*/  HADD2.F32 R7, -RZ, R7.H1_H1 ;  /* 0x30000007ff077230 */ /* 0x000fe40000004100 */
        /* <DEDUP_REMOVED lines=30> */
.L_x_2512:
[----:B------:R-:W-:Y:S05]  /*12740*/  BSYNC B1 ;  /* 0x0000000000017941 */ /* 0x000fea0003800000 */
.L_x_2511:
[----:B------:R-:W-:Y:S04]  /*12750*/  BSSY B1, `(.L_x_2515) ;  /* 0x00000d2000017945 */ /* 0x000fe80003800000 */
[----:B------:R-:W-:Y:S05]  /*12760*/  @P2 BRA `(.L_x_2516) ;  /* 0x0000000c00402947 */ /* 0x000fea0003800000 */
[----:B------:R4:W5:Y:S01]  /*12770*/  LDL R43, [R1+0x80] ;  /* 0x00008000012b7983 */ /* 0x0009620000100800 */
[----:B-1-3--:R-:W1:Y:S01]  /*12780*/  LDC R13, c[0x0][0x3d4] ;  /* 0x0000f500ff0d7b82 */ /* 0x00ae620000000800 */
[----:B------:R-:W-:Y:S01]  /*12790*/  BSSY B2, `(.L_x_2517) ;  /* 0x0000066000027945 */ /* 0x000fe20003800000 */
[-C--:B-1----:R-:W-:Y:S02]  /*127a0*/  ISETP.GE.AND P0, PT, R213, R13.reuse, PT ;  /* 0x0000000dd500720c */ /* 0x082fe40003f06270 */
[----:B------:R-:W-:-:S11]  /*127b0*/  ISETP.GE.AND P1, PT, R212, R13, PT ;  /* 0x0000000dd400720c */ /* 0x000fd60003f26270 */
[----:B----4-:R-:W-:Y:S05]  /*127c0*/  @P0 BRA `(.L_x_2518) ;  /* 0x0000000400880947 */ /* 0x010fea0003800000 */
[----:B--2---:R-:W-:Y:S01]  /*127d0*/  LEA.HI R4, R13, R222, RZ, 0x1d ;  /* 0x000000de0d047211 */ /* 0x004fe200078fe8ff */
[----:B------:R-:W-:Y:S01]  /*127e0*/  HADD2.F32 R31, -RZ, R97.H0_H0 ;  /* 0x20000061ff1f7230 */ /* 0x000fe20000004100 */
[----:B-----5:R-:W-:Y:S01]  /*127f0*/  R2UR UR4, R43 ;  /* 0x000000002b0472ca */ /* 0x020fe200000e0000 */
[----:B------:R-:W-:Y:S01]  /*12800*/  HADD2.F32 R30, -RZ, R98.H0_H0 ;  /* 0x20000062ff1e7230 */ /* 0x000fe20000004100 */
[----:B------:R-:W-:Y:S01]  /*12810*/  SHF.R.S32.HI R7, RZ, 0x1f, R4 ;  /* 0x0000001fff077819 */ /* 0x000fe20000011404 */
[----:B------:R-:W-:Y:S01]  /*12820*/  IMAD.SHL.U32 R5, R4, 0x8, RZ ;  /* 0x0000000804057824 */ /* 0x000fe200078e00ff */
[C---:B------:R-:W-:Y:S02]  /*12830*/  LOP3.LUT R6, R228.reuse, 0x38, R213, 0xf8, !PT ;  /* 0x00000038e4067812 */ /* 0x040fe400078ef8d5 */
[----:B------:R-:W-:Y:S02]  /*12840*/  LEA.HI R7, R7, R4, RZ, 0x3 ;  /* 0x0000000407077211 */ /* 0x000fe400078f18ff */
[----:B------:R-:W-:-:S02]  /*12850*/  LOP3.LUT R5, R228, 0x38, R5, 0xf8, !PT ;  /* 0x00000038e4057812 */ /* 0x000fc400078ef805 */
[----:B------:R-:W-:Y:S02]  /*12860*/  SHF.L.U32 R7, R7, 0xa, RZ ;  /* 0x0000000a07077819 */ /* 0x000fe400000006ff */
[----:B------:R-:W-:Y:S02]  /*12870*/  LOP3.LUT R8, R5, R232, RZ, 0x3c, !PT ;  /* 0x000000e805087212 */ /* 0x000fe400078e3cff */
[----:B0-----:R-:W-:Y:S02]  /*12880*/  LOP3.LUT R9, R7, 0x7fffe000, RZ, 0xc0, !PT ;  /* 0x7fffe00007097812 */ /* 0x001fe400078ec0ff */
[----:B------:R-:W-:Y:S02]  /*12890*/  LOP3.LUT R6, R231, R6, R232, 0xf6, !PT ;  /* 0x00000006e7067212 */ /* 0x000fe400078ef6e8 */
[----:B------:R-:W-:Y:S02]  /*128a0*/  IADD3 R9, R8, R9, R231 ;  /* 0x0000000908097210 */ /* 0x000fe40007ffe0e7 */
[----:B------:R-:W-:-:S02]  /*128b0*/  LEA R12, R6, UR4, 0x1 ;  /* 0x00000004060c7c11 */ /* 0x000fc4000f8e08ff */
[----:B------:R-:W-:Y:S01]  /*128c0*/  SHF.R.U32.HI R34, RZ, 0x10, R53 ;  /* 0x00000010ff227819 */ /* 0x000fe20000011635 */
[----:B------:R-:W-:Y:S01]  /*128d0*/  IMAD R14, R9, 0x2, R16 ;  /* 0x00000002090e7824 */ /* 0x000fe200078e0210 */
[--C-:B------:R-:W-:Y:S01]  /*128e0*/  SHF.R.U64 R42, R60, 0x10, R61.reuse ;  /* 0x000000103c2a7819 */ /* 0x100fe2000000123d */
[----:B------:R-:W0:Y:S01]  /*128f0*/  LDS.128 R4, [R12] ;  /* 0x000000000c047984 */ /* 0x000e220000000c00 */
[----:B------:R-:W-:Y:S01]  /*12900*/  SHF.R.U32.HI R60, RZ, 0x10, R61 ;  /* 0x00000010ff3c7819 */ /* 0x000fe2000001163d */
[----:B------:R-:W-:Y:S01]  /*12910*/  HADD2.F32 R34, -RZ, R34.H0_H0 ;  /* 0x20000022ff227230 */ /* 0x000fe20000004100 */
[----:B------:R-:W-:Y:S01]  /*12920*/  SHF.R.U64 R41, R62, 0x10, R63 ;  /* 0x000000103e297819 */ /* 0x000fe2000000123f */
[----:B------:R-:W1:Y:S01]  /*12930*/  LDS.128 R8, [R14+0x14400] ;  /* 0x014400000e087984 */ /* 0x000e620000000c00 */
[----:B------:R-:W-:Y:S02]  /*12940*/  SHF.R.U64 R39, R54, 0x10, R55 ;  /* 0x0000001036277819 */ /* 0x000fe40000001237 */
[----:B------:R-:W-:-:S02]  /*12950*/  SHF.R.U32.HI R62, RZ, 0x10, R63 ;  /* 0x00000010ff3e7819 */ /* 0x000fc4000001163f */
[----:B------:R-:W-:Y:S02]  /*12960*/  SHF.R.U32.HI R54, RZ, 0x10, R55 ;  /* 0x00000010ff367819 */ /* 0x000fe40000011637 */
[----:B------:R-:W-:Y:S01]  /*12970*/  SHF.R.U64 R40, R52, 0x10, R53 ;  /* 0x0000001034287819 */ /* 0x000fe20000001235 */
[--C-:B0-----:R-:W-:Y:S02]  /*12980*/  HADD2.F32 R15, -RZ, R5.reuse.H0_H0 ;  /* 0x20000005ff0f7230 */ /* 0x101fe40000004100 */
[----:B------:R-:W-:Y:S02]  /*12990*/  HADD2.F32 R21, -RZ, R5.H1_H1 ;  /* 0x30000005ff157230 */ /* 0x000fe40000004100 */
[--C-:B-1----:R-:W-:Y:S02]  /*129a0*/  HADD2.F32 R26, -RZ, R9.reuse.H0_H0 ;  /* 0x20000009ff1a7230 */ /* 0x102fe40000004100 */
[----:B------:R-:W-:Y:S02]  /*129b0*/  HADD2.F32 R27, -RZ, R9.H1_H1 ;  /* 0x30000009ff1b7230 */ /* 0x000fe40000004100 */
[----:B------:R-:W-:-:S02]  /*129c0*/  HADD2.F32 R9, -RZ, R8.H0_H0 ;  /* 0x20000008ff097230 */ /* 0x000fc40000004100 */
[CC--:B------:R-:W-:Y:S01]  /*129d0*/  FMUL.FTZ R32, R26.reuse, R31.reuse ;  /* 0x0000001f1a207220 */ /* 0x0c0fe20000410000 */
[----:B------:R-:W-:Y:S01]  /*129e0*/  FMUL.FTZ R26, R26, R30 ;  /* 0x0000001e1a1a7220 */ /* 0x000fe20000410000 */
[----:B------:R-:W-:Y:S01]  /*129f0*/  FMUL.FTZ R36, R27, R34 ;  /* 0x000000221b247220 */ /* 0x000fe20000410000 */
[----:B------:R-:W-:Y:S02]  /*12a00*/  HADD2.F32 R5, -RZ, R4.H0_H0 ;  /* 0x20000004ff057230 */ /* 0x000fe40000004100 */
[C---:B------:R-:W-:Y:S01]  /*12a10*/  FFMA.FTZ R33, R15.reuse, R30, -R32 ;  /* 0x0000001e0f217223 */ /* 0x040fe20000010820 */
[----:B------:R-:W-:Y:S02]  /*12a20*/  HADD2.F32 R30, -RZ, R60.H0_H0 ;  /* 0x2000003cff1e7230 */ /* 0x000fe40000004100 */
[----:B------:R-:W-:Y:S01]  /*12a30*/  FFMA.FTZ R31, R15, R31, R26 ;  /* 0x0000001f0f1f7223 */ /* 0x000fe2000001001a */
[----:B------:R-:W-:Y:S02]  /*12a40*/  HADD2.F32 R32, -RZ, R96.H1_H1 ;  /* 0x30000060ff207230 */ /* 0x000fe40000004100 */
[----:B------:R-:W-:-:S02]  /*12a50*/  HADD2.F32 R26, -RZ, R97.H1_H1 ;  /* 0x30000061ff1a7230 */ /* 0x000fc40000004100 */
[-C--:B------:R-:W-:Y:S01]  /*12a60*/  FMUL.FTZ R38, R27, R30.reuse ;  /* 0x0000001e1b267220 */ /* 0x080fe20000410000 */
[----:B------:R-:W-:Y:S01]  /*12a70*/  FFMA.FTZ R36, R21, R30, -R36 ;  /* 0x0000001e15247223 */ /* 0x000fe20000010824 */
[C---:B------:R-:W-:Y:S01]  /*12a80*/  FMUL.FTZ R30, R9.reuse, R32 ;  /* 0x00000020091e7220 */ /* 0x040fe20000410000 */
[----:B------:R-:W-:Y:S02]  /*12a90*/  HADD2.F32 R28, -RZ, R10.H0_H0 ;  /* 0x2000000aff1c7230 */ /* 0x000fe40000004100 */
        /* <DEDUP_REMOVED lines=8> */
[C---:B------:R-:W-:Y:S01]  /*12b20*/  FMUL.FTZ R5, R28.reuse, R15 ;  /* 0x0000000f1c057220 */ /* 0x040fe20000410000 */
[----:B------:R-:W-:Y:S02]  /*12b30*/  HADD2.F32 R24, -RZ, R6.H0_H0 ;  /* 0x20000006ff187230 */ /* 0x000fe40000004100 */
[----:B------:R-:W-:Y:S01]  /*12b40*/  FMUL.FTZ R35, R28, R9 ;  /* 0x000000091c237220 */ /* 0x000fe20000410000 */
[----:B------:R-:W-:Y:S02]  /*12b50*/  HADD2.F32 R25, -RZ, R7.H0_H0 ;  /* 0x20000007ff197230 */ /* 0x000fe40000004100 */
[----:B------:R-:W-:Y:S01]  /*12b60*/  FMUL.FTZ R34, R29, R96 ;  /* 0x000000601d227220 */ /* 0x000fe20000410000 */
[----:B------:R-:W-:-:S02]  /*12b70*/  HADD2.F32 R26, -RZ, R99.H0_H0 ;  /* 0x20000063ff1a7230 */ /* 0x000fc40000004100 */
[C---:B------:R-:W-:Y:S01]  /*12b80*/  FFMA.FTZ R32, R24.reuse, R9, -R5 ;  /* 0x0000000918207223 */ /* 0x040fe20000010805 */
[----:B------:R-:W-:Y:S02]  /*12b90*/  HADD2.F32 R11, -RZ, R11.H1_H1 ;  /* 0x3000000bff0b7230 */ /* 0x000fe40000004100 */
[----:B------:R-:W-:Y:S01]  /*12ba0*/  FFMA.FTZ R35, R24, R15, R35 ;  /* 0x0000000f18237223 */ /* 0x000fe20000010023 */
[----:B------:R-:W-:Y:S02]  /*12bb0*/  HADD2.F32 R30, -RZ, R54.H0_H0 ;  /* 0x20000036ff1e7230 */ /* 0x000fe40000004100 */
[-C--:B------:R-:W-:Y:S01]  /*12bc0*/  FMUL.FTZ R29, R29, R26.reuse ;  /* 0x0000001a1d1d7220 */ /* 0x080fe20000410000 */
[----:B------:R-:W-:Y:S02]  /*12bd0*/  HADD2.F32 R28, -RZ, R62.H0_H0 ;  /* 0x2000003eff1c7230 */ /* 0x000fe40000004100 */
[----:B------:R-:W-:Y:S01]  /*12be0*/  FFMA.FTZ R34, R25, R26, -R34 ;  /* 0x0000001a19227223 */ /* 0x000fe20000010822 */
[----:B------:R-:W-:-:S02]  /*12bf0*/  HADD2.F32 R7, -RZ, R7.H1_H1 ;  /* 0x30000007ff077230 */ /* 0x000fc40000004100 */
[C---:B------:R-:W-:Y:S01]  /*12c00*/  FMUL.FTZ R24, R11.reuse, R30 ;  /* 0x0000001e0b187220 */ /* 0x040fe20000410000 */
[----:B------:R-:W-:Y:S02]  /*12c10*/  HADD2.F32 R8, -RZ, R8.H1_H1 ;  /* 0x30000008ff087230 */ /* 0x000fe40000004100 */
[----:B------:R-:W-:Y:S01]  /*12c20*/  FMUL.FTZ R26, R11, R28 ;  /* 0x0000001c0b1a7220 */ /* 0x000fe20000410000 */
[----:B------:R-:W-:Y:S02]  /*12c30*/  HADD2.F32 R10, -RZ, R10.H1_H1 ;  /* 0x3000000aff0a7230 */ /* 0x000fe40000004100 */
[----:B------:R-:W-:Y:S01]  /*12c40*/  FFMA.FTZ R29, R25, R96, R29 ;  /* 0x00000060191d7223 */ /* 0x000fe2000001001d */
[----:B------:R-:W-:Y:S02]  /*12c50*/  HADD2.F32 R11, -RZ, R40.H0_H0 ;  /* 0x20000028ff0b7230 */ /* 0x000fe40000004100 */
[----:B------:R-:W-:Y:S01]  /*12c60*/  FFMA.FTZ R37, R7, R28, -R24 ;  /* 0x0000001c07257223 */ /* 0x000fe20000010818 */
[----:B------:R-:W-:-:S02]  /*12c70*/  HADD2.F32 R15, -RZ, R39.H0_H0 ;  /* 0x20000027ff0f7230 */ /* 0x000fc40000004100 */
[----:B------:R-:W-:Y:S01]  /*12c80*/  FFMA.FTZ R26, R7, R30, R26 ;  /* 0x0000001e071a7223 */ /* 0x000fe2000001001a */
        /* <DEDUP_REMOVED lines=22> */
.L_x_2518:
[----:B------:R-:W-:Y:S05]  /*12df0*/  BSYNC B2 ;  /* 0x0000000000027941 */ /* 0x000fea0003800000 */
.L_x_2517:
[----:B------:R-:W-:Y:S05]  /*12e00*/  @P1 BRA `(.L_x_2516) ;  /* 0x0000000400981947 */ /* 0x000fea0003800000 */
[----:B-12---:R-:W-:Y:S01]  /*12e10*/  LEA.HI R4, R0, R212, RZ, 0x6 ;  /* 0x000000d400047211 */ /* 0x006fe200078f30ff */
[----:B------:R-:W-:Y:S01]  /*12e20*/  HADD2.F32 R28, -RZ, R94.H1_H1 ;  /* 0x3000005eff1c7230 */ /* 0x000fe20000004100 */
[----:B------:R-:W-:Y:S01]  /*12e30*/  LEA.HI R13, R13, R20, RZ, 0x1d ;  /* 0x000000140d0d7211 */ /* 0x000fe200078fe8ff */
[--C-:B------:R-:W-:Y:S01]  /*12e40*/  HADD2.F32 R29, -RZ, R88.reuse.H0_H0 ;  /* 0x20000058ff1d7230 */ /* 0x100fe20000004100 */
[----:B-----5:R-:W-:Y:S01]  /*12e50*/  R2UR UR4, R43 ;  /* 0x000000002b0472ca */ /* 0x020fe200000e0000 */
[----:B------:R-:W-:Y:S01]  /*12e60*/  IMAD.SHL.U32 R5, R4, 0x80, RZ ;  /* 0x0000008004057824 */ /* 0x000fe200078e00ff */
[----:B------:R-:W-:Y:S01]  /*12e70*/  SHF.R.S32.HI R4, RZ, 0x1f, R13 ;  /* 0x0000001fff047819 */ /* 0x000fe2000001140d */
[----:B------:R-:W-:Y:S01]  /*12e80*/  HADD2.F32 R88, -RZ, R88.H1_H1 ;  /* 0x30000058ff587230 */ /* 0x000fe20000004100 */
[----:B------:R-:W-:Y:S01]  /*12e90*/  LOP3.LUT R7, R228, 0x38, R3, 0xf8, !PT ;  /* 0x00000038e4077812 */ /* 0x000fe200078ef803 */
[----:B------:R-:W-:Y:S01]  /*12ea0*/  HADD2.F32 R94, -RZ, R94.H0_H0 ;  /* 0x2000005eff5e7230 */ /* 0x000fe20000004100 */
[----:B------:R-:W-:Y:S01]  /*12eb0*/  LEA.HI R4, R4, R13, RZ, 0x3 ;  /* 0x0000000d04047211 */ /* 0x000fe200078f18ff */
[----:B------:R-:W-:Y:S01]  /*12ec0*/  HADD2.F32 R95, -RZ, R95.H0_H0 ;  /* 0x2000005fff5f7230 */ /* 0x000fe20000004100 */
[----:B------:R-:W-:-:S02]  /*12ed0*/  LOP3.LUT R6, R5, 0xffffe000, RZ, 0xc0, !PT ;  /* 0xffffe00005067812 */ /* 0x000fc400078ec0ff */
[----:B------:R-:W-:Y:S01]  /*12ee0*/  SHF.L.U32 R5, R13, 0x3, RZ ;  /* 0x000000030d057819 */ /* 0x000fe200000006ff */
[----:B------:R-:W-:Y:S01]  /*12ef0*/  IMAD.SHL.U32 R4, R4, 0x400, RZ ;  /* 0x0000040004047824 */ /* 0x000fe200078e00ff */
[-C--:B------:R-:W-:Y:S02]  /*12f00*/  LOP3.LUT R7, R7, R232.reuse, RZ, 0x3c, !PT ;  /* 0x000000e807077212 */ /* 0x080fe400078e3cff */
[----:B------:R-:W-:Y:S02]  /*12f10*/  LOP3.LUT R5, R228, 0x38, R5, 0xf8, !PT ;  /* 0x00000038e4057812 */ /* 0x000fe400078ef805 */
[----:B0-----:R-:W-:Y:S02]  /*12f20*/  LOP3.LUT R9, R4, 0x7fffe000, RZ, 0xc0, !PT ;  /* 0x7fffe00004097812 */ /* 0x001fe400078ec0ff */
[----:B------:R-:W-:Y:S02]  /*12f30*/  LOP3.LUT R8, R5, R232, RZ, 0x3c, !PT ;  /* 0x000000e805087212 */ /* 0x000fe400078e3cff */
[----:B------:R-:W-:-:S02]  /*12f40*/  IADD3 R6, R7, R6, R231 ;  /* 0x0000000607067210 */ /* 0x000fc40007ffe0e7 */
[----:B------:R-:W-:Y:S02]  /*12f50*/  IADD3 R9, R8, R9, R231 ;  /* 0x0000000908097210 */ /* 0x000fe40007ffe0e7 */
[----:B------:R-:W-:Y:S02]  /*12f60*/  LEA R40, R6, UR4, 0x1 ;  /* 0x0000000406287c11 */ /* 0x000fe4000f8e08ff */
        /* <DEDUP_REMOVED lines=8> */
[----:B------:R-:W-:-:S02]  /*12ff0*/  SHF.R.U64 R33, R58, 0x10, R59 ;  /* 0x000000103a217819 */ /* 0x000fc4000000123b */
[----:B------:R-:W-:Y:S02]  /*13000*/  SHF.R.U32.HI R82, RZ, 0x10, R83 ;  /* 0x00000010ff527819 */ /* 0x000fe40000011653 */
[----:B------:R-:W-:Y:S02]  /*13010*/  SHF.R.U32.HI R58, RZ, 0x10, R59 ;  /* 0x00000010ff3a7819 */ /* 0x000fe4000001163b */
[----:B------:R-:W-:Y:S01]  /*13020*/  SHF.R.U64 R35, R56, 0x10, R57 ;  /* 0x0000001038237819 */ /* 0x000fe20000001239 */
[--C-:B0-----:R-:W-:Y:S02]  /*13030*/  HADD2.F32 R13, -RZ, R5.reuse.H0_H0 ;  /* 0x20000005ff0d7230 */ /* 0x101fe40000004100 */
[----:B------:R-:W-:Y:S02]  /*13040*/  HADD2.F32 R14, -RZ, R5.H1_H1 ;  /* 0x30000005ff0e7230 */ /* 0x000fe40000004100 */
[--C-:B-1----:R-:W-:Y:S02]  /*13050*/  HADD2.F32 R24, -RZ, R9.reuse.H0_H0 ;  /* 0x20000009ff187230 */ /* 0x102fe40000004100 */
[----:B------:R-:W-:-:S02]  /*13060*/  HADD2.F32 R25, -RZ, R9.H1_H1 ;  /* 0x30000009ff197230 */ /* 0x000fc40000004100 */
[----:B------:R-:W-:Y:S02]  /*13070*/  HADD2.F32 R9, -RZ, R8.H0_H0 ;  /* 0x20000008ff097230 */ /* 0x000fe40000004100 */
[CC--:B------:R-:W-:Y:S01]  /*13080*/  FMUL.FTZ R32, R24.reuse, R29.reuse ;  /* 0x0000001d18207220 */ /* 0x0c0fe20000410000 */
[----:B------:R-:W-:Y:S01]  /*13090*/  FMUL.FTZ R34, R24, R28 ;  /* 0x0000001c18227220 */ /* 0x000fe20000410000 */
[----:B------:R-:W-:Y:S02]  /*130a0*/  HADD2.F32 R24, -RZ, R80.H0_H0 ;  /* 0x20000050ff187230 */ /* 0x000fe40000004100 */
[----:B------:R-:W-:Y:S01]  /*130b0*/  FMUL.FTZ R31, R25, R30 ;  /* 0x0000001e191f7220 */ /* 0x000fe20000410000 */
[----:B------:R-:W-:Y:S02]  /*130c0*/  HADD2.F32 R5, -RZ, R4.H0_H0 ;  /* 0x20000004ff057230 */ /* 0x000fe40000004100 */
[C---:B------:R-:W-:Y:S01]  /*130d0*/  FFMA.FTZ R32, R13.reuse, R28, -R32 ;  /* 0x0000001c0d207223 */ /* 0x040fe20000010820 */
[----:B------:R-:W-:Y:S01]  /*130e0*/  FFMA.FTZ R34, R13, R29, R34 ;  /* 0x0000001d0d227223 */ /* 0x000fe20000010022 */
[-C--:B------:R-:W-:Y:S01]  /*130f0*/  FMUL.FTZ R25, R25, R24.reuse ;  /* 0x0000001819197220 */ /* 0x080fe20000410000 */
[----:B------:R-:W-:Y:S01]  /*13100*/  FFMA.FTZ R31, R14, R24, -R31 ;  /* 0x000000180e1f7223 */ /* 0x000fe2000001081f */
[----:B------:R-:W-:-:S02]  /*13110*/  HADD2.F32 R26, -RZ, R10.H0_H0 ;  /* 0x2000000aff1a7230 */ /* 0x000fc40000004100 */
[C---:B------:R-:W-:Y:S01]  /*13120*/  FMUL.FTZ R24, R9.reuse, R88 ;  /* 0x0000005809187220 */ /* 0x040fe20000410000 */
[----:B------:R-:W-:Y:S02]  /*13130*/  HADD2.F32 R13, -RZ, R89.H0_H0 ;  /* 0x20000059ff0d7230 */ /* 0x000fe40000004100 */
[-C--:B------:R-:W-:Y:S01]  /*13140*/  FMUL.FTZ R9, R9, R94.reuse ;  /* 0x0000005e09097220 */ /* 0x080fe20000410000 */
[----:B------:R-:W-:Y:S02]  /*13150*/  HADD2.F32 R15, -RZ, R6.H0_H0 ;  /* 0x20000006ff0f7230 */ /* 0x000fe40000004100 */
[----:B------:R-:W-:Y:S01]  /*13160*/  FFMA.FTZ R94, R5, R94, -R24 ;  /* 0x0000005e055e7223 */ /* 0x000fe20000010818 */
[----:B------:R-:W-:Y:S02]  /*13170*/  HADD2.F32 R27, -RZ, R11.H0_H0 ;  /* 0x2000000bff1b7230 */ /* 0x000fe40000004100 */
[----:B------:R-:W-:Y:S01]  /*13180*/  FMUL.FTZ R24, R26, R13 ;  /* 0x0000000d1a187220 */ /* 0x000fe20000410000 */
[----:B------:R-:W-:-:S02]  /*13190*/  HADD2.F32 R28, -RZ, R89.H1_H1 ;  /* 0x30000059ff1c7230 */ /* 0x000fc40000004100 */
[----:B------:R-:W-:Y:S01]  /*131a0*/  FFMA.FTZ R25, R14, R30, R25 ;  /* 0x0000001e0e197223 */ /* 0x000fe20000010019 */
[-C--:B------:R-:W-:Y:S01]  /*131b0*/  FMUL.FTZ R30, R26, R95.reuse ;  /* 0x0000005f1a1e7220 */ /* 0x080fe20000410000 */
[----:B------:R-:W-:Y:S02]  /*131c0*/  HADD2.F32 R21, -RZ, R7.H0_H0 ;  /* 0x20000007ff157230 */ /* 0x000fe40000004100 */
[----:B------:R-:W-:Y:S01]  /*131d0*/  FFMA.FTZ R95, R15, R95, -R24 ;  /* 0x0000005f0f5f7223 */ /* 0x000fe20000010818 */
[----:B------:R-:W-:Y:S02]  /*131e0*/  HADD2.F32 R14, -RZ, R99.H1_H1 ;  /* 0x30000063ff0e7230 */ /* 0x000fe40000004100 */
[----:B------:R-:W-:Y:S01]  /*131f0*/  FMUL.FTZ R36, R27, R28 ;  /* 0x0000001c1b247220 */ /* 0x000fe20000410000 */
[----:B------:R-:W-:Y:S02]  /*13200*/  HADD2.F32 R11, -RZ, R11.H1_H1 ;  /* 0x3000000bff0b7230 */ /* 0x000fe40000004100 */
[----:B------:R-:W-:Y:S01]  /*13210*/  FFMA.FTZ R30, R15, R13, R30 ;  /* 0x0000000d0f1e7223 */ /* 0x000fe2000001001e */
[----:B------:R-:W-:-:S02]  /*13220*/  HADD2.F32 R26, -RZ, R58.H0_H0 ;  /* 0x2000003aff1a7230 */ /* 0x000fc40000004100 */
[-C--:B------:R-:W-:Y:S01]  /*13230*/  FMUL.FTZ R27, R27, R14.reuse ;  /* 0x0000000e1b1b7220 */ /* 0x080fe20000410000 */
[----:B------:R-:W-:Y:S02]  /*13240*/  HADD2.F32 R24, -RZ, R82.H0_H0 ;  /* 0x20000052ff187230 */ /* 0x000fe40000004100 */
[----:B------:R-:W-:Y:S01]  /*13250*/  FFMA.FTZ R36, R21, R14, -R36 ;  /* 0x0000000e15247223 */ /* 0x000fe20000010824 */
[----:B------:R-:W-:Y:S02]  /*13260*/  HADD2.F32 R7, -RZ, R7.H1_H1 ;  /* 0x30000007ff077230 */ /* 0x000fe40000004100 */
[C---:B------:R-:W-:Y:S01]  /*13270*/  FMUL.FTZ R38, R11.reuse, R26 ;  /* 0x0000001a0b267220 */ /* 0x040fe20000410000 */
[----:B------:R-:W-:Y:S02]  /*13280*/  HADD2.F32 R8, -RZ, R8.H1_H1 ;  /* 0x30000008ff087230 */ /* 0x000fe40000004100 */
[----:B------:R-:W-:Y:S01]  /*13290*/  FMUL.FTZ R14, R11, R24 ;  /* 0x000000180b0e7220 */ /* 0x000fe20000410000 */
[----:B------:R-:W-:-:S02]  /*132a0*/  HADD2.F32 R10, -RZ, R10.H1_H1 ;  /* 0x3000000aff0a7230 */ /* 0x000fc40000004100 */
[----:B------:R-:W-:Y:S01]  /*132b0*/  FFMA.FTZ R88, R5, R88, R9 ;  /* 0x0000005805587223 */ /* 0x000fe20000010009 */
[----:B------:R-:W-:Y:S02]  /*132c0*/  HADD2.F32 R11, -RZ, R35.H0_H0 ;  /* 0x20000023ff0b7230 */ /* 0x000fe40000004100 */
[----:B------:R-:W-:Y:S01]  /*132d0*/  FFMA.FTZ R28, R21, R28, R27 ;  /* 0x0000001c151c7223 */ /* 0x000fe2000001001b */
        /* <DEDUP_REMOVED lines=25> */
.L_x_2516:
[----:B------:R-:W-:Y:S05]  /*13470*/  BSYNC B1 ;  /* 0x0000000000017941 */ /* 0x000fea0003800000 */
.L_x_2515:
[----:B------:R-:W-:Y:S05]  /*13480*/  @P3 BRA `(.L_x_2474) ;  /* 0x0000000c00583947 */ /* 0x000fea0003800000 */
[----:B-1234-:R-:W2:Y:S01]  /*13490*/  LDL R4, [R1+0x8c] ;  /* 0x00008c0001047983 */ /* 0x01eea20000100800 */
[----:B-----5:R-:W1:Y:S03]  /*134a0*/  LDC R43, c[0x0][0x3d4] ;  /* 0x0000f500ff2b7b82 */ /* 0x020e660000000800 */
[----:B------:R-:W3:Y:S04]  /*134b0*/  LDL R5, [R1+0x80] ;  /* 0x0000800001057983 */ /* 0x000ee80000100800 */
[----:B------:R4:W5:Y:S01]  /*134c0*/  LDL R46, [R1+0x90] ;  /* 0x00009000012e7983 */ /* 0x0009620000100800 */
[----:B------:R-:W-:Y:S01]  /*134d0*/  BSSY B1, `(.L_x_2519) ;  /* 0x000006a000017945 */ /* 0x000fe20003800000 */
[----:B-1----:R-:W-:-:S02]  /*134e0*/  ISETP.GE.AND P0, PT, R213, R43, PT ;  /* 0x0000002bd500720c */ /* 0x002fc40003f06270 */
[----:B------:R-:W-:Y:S01]  /*134f0*/  ISETP.GE.AND P1, PT, R212, R43, PT ;  /* 0x0000002bd400720c */ /* 0x000fe20003f26270 */
[----:B--2---:R-:W-:-:S05]  /*13500*/  IMAD.SHL.U32 R4, R4, 0x40, RZ ;  /* 0x0000004004047824 */ /* 0x004fca00078e00ff */
[----:B------:R-:W-:Y:S02]  /*13510*/  LOP3.LUT R42, R4, 0x1c0, RZ, 0xc0, !PT ;  /* 0x000001c0042a7812 */ /* 0x000fe400078ec0ff */
[----:B---3--:R-:W-:Y:S02]  /*13520*/  MOV R47, R5 ;  /* 0x00000005002f7202 */ /* 0x008fe40000000f00 */
[----:B------:R-:W-:Y:S01]  /*13530*/  SHF.R.U32.HI R45, RZ, 0x3, R42 ;  /* 0x00000003ff2d7819 */ /* 0x000fe2000001162a */
[----:B----4-:R-:W-:Y:S06]  /*13540*/  @P0 BRA `(.L_x_2520) ;  /* 0x0000000400880947 */ /* 0x010fec0003800000 */
[----:B------:R-:W-:Y:S01]  /*13550*/  LEA.HI R4, R43, R222, RZ, 0x1d ;  /* 0x000000de2b047211 */ /* 0x000fe200078fe8ff */
[----:B------:R-:W-:Y:S01]  /*13560*/  HADD2.F32 R28, -RZ, R92.H1_H1 ;  /* 0x3000005cff1c7230 */ /* 0x000fe20000004100 */
[----:B------:R-:W-:Y:S01]  /*13570*/  R2UR UR4, R47 ;  /* 0x000000002f0472ca */ /* 0x000fe200000e0000 */
[--C-:B------:R-:W-:Y:S01]  /*13580*/  HADD2.F32 R29, -RZ, R90.reuse.H1_H1 ;  /* 0x3000005aff1d7230 */ /* 0x100fe20000004100 */
[----:B------:R-:W-:Y:S01]  /*13590*/  SHF.R.S32.HI R7, RZ, 0x1f, R4 ;  /* 0x0000001fff077819 */ /* 0x000fe20000011404 */
[----:B------:R-:W-:Y:S01]  /*135a0*/  IMAD.SHL.U32 R5, R4, 0x8, RZ ;  /* 0x0000000804057824 */ /* 0x000fe200078e00ff */
[C---:B------:R-:W-:Y:S01]  /*135b0*/  LOP3.LUT R6, R42.reuse, 0x38, R213, 0xf8, !PT ;  /* 0x000000382a067812 */ /* 0x040fe200078ef8d5 */
[----:B------:R-:W-:Y:S01]  /*135c0*/  HADD2.F32 R90, -RZ, R90.H0_H0 ;  /* 0x2000005aff5a7230 */ /* 0x000fe20000004100 */
[----:B------:R-:W-:Y:S01]  /*135d0*/  LEA.HI R7, R7, R4, RZ, 0x3 ;  /* 0x0000000407077211 */ /* 0x000fe200078f18ff */
[----:B------:R-:W-:Y:S01]  /*135e0*/  HADD2.F32 R92, -RZ, R92.H0_H0 ;  /* 0x2000005cff5c7230 */ /* 0x000fe20000004100 */
[----:B------:R-:W-:-:S02]  /*135f0*/  LOP3.LUT R4, R42, 0x38, R5, 0xf8, !PT ;  /* 0x000000382a047812 */ /* 0x000fc400078ef805 */
[----:B------:R-:W-:Y:S02]  /*13600*/  SHF.L.U32 R7, R7, 0xa, RZ ;  /* 0x0000000a07077819 */ /* 0x000fe400000006ff */
[----:B------:R-:W-:Y:S02]  /*13610*/  LOP3.LUT R8, R4, R45, RZ, 0x3c, !PT ;  /* 0x0000002d04087212 */ /* 0x000fe400078e3cff */
[----:B0-----:R-:W-:Y:S02]  /*13620*/  LOP3.LUT R9, R7, 0x7fffe000, RZ, 0xc0, !PT ;  /* 0x7fffe00007097812 */ /* 0x001fe400078ec0ff */
[----:B-----5:R-:W-:Y:S02]  /*13630*/  LOP3.LUT R6, R46, R6, R45, 0xf6, !PT ;  /* 0x000000062e067212 */ /* 0x020fe400078ef62d */
        /* <DEDUP_REMOVED lines=21> */
[----:B------:R-:W-:Y:S02]  /*13790*/  HADD2.F32 R24, -RZ, R72.H0_H0 ;  /* 0x20000048ff187230 */ /* 0x000fe40000004100 */
[----:B------:R-:W-:Y:S01]  /*137a0*/  FMUL.FTZ R31, R25, R30 ;  /* 0x0000001e191f7220 */ /* 0x000fe20000410000 */
[----:B------:R-:W-:Y:S02]  /*137b0*/  HADD2.F32 R5, -RZ, R4.H0_H0 ;  /* 0x20000004ff057230 */ /* 0x000fe40000004100 */
[C---:B------:R-:W-:Y:S01]  /*137c0*/  FFMA.FTZ R34, R13.reuse, R29, R34 ;  /* 0x0000001d0d227223 */ /* 0x040fe20000010022 */
[----:B------:R-:W-:Y:S01]  /*137d0*/  FFMA.FTZ R32, R13, R28, -R32 ;  /* 0x0000001c0d207223 */ /* 0x000fe20000010820 */
        /* <DEDUP_REMOVED lines=10> */
[----:B------:R-:W-:-:S02]  /*13880*/  HADD2.F32 R27, -RZ, R11.H0_H0 ;  /* 0x2000000bff1b7230 */ /* 0x000fc40000004100 */
[----:B------:R-:W-:Y:S01]  /*13890*/  FFMA.FTZ R29, R14, R30, R29 ;  /* 0x0000001e0e1d7223 */ /* 0x000fe2000001001d */
[----:B------:R-:W-:Y:S02]  /*138a0*/  HADD2.F32 R28, -RZ, R91.H1_H1 ;  /* 0x3000005bff1c7230 */ /* 0x000fe40000004100 */
[-C--:B------:R-:W-:Y:S01]  /*138b0*/  FMUL.FTZ R36, R26, R9.reuse ;  /* 0x000000091a247220 */ /* 0x080fe20000410000 */
[----:B------:R-:W-:Y:S02]  /*138c0*/  HADD2.F32 R21, -RZ, R7.H0_H0 ;  /* 0x20000007ff157230 */ /* 0x000fe40000004100 */
[----:B------:R-:W-:Y:S01]  /*138d0*/  FFMA.FTZ R30, R15, R9, -R24 ;  /* 0x000000090f1e7223 */ /* 0x000fe20000010818 */
[----:B------:R-:W-:Y:S02]  /*138e0*/  HADD2.F32 R14, -RZ, R93.H1_H1 ;  /* 0x3000005dff0e7230 */ /* 0x000fe40000004100 */
[----:B------:R-:W-:Y:S01]  /*138f0*/  FMUL.FTZ R38, R27, R28 ;  /* 0x0000001c1b267220 */ /* 0x000fe20000410000 */
[----:B------:R-:W-:-:S02]  /*13900*/  HADD2.F32 R11, -RZ, R11.H1_H1 ;  /* 0x3000000bff0b7230 */ /* 0x000fc40000004100 */
[----:B------:R-:W-:Y:S01]  /*13910*/  FFMA.FTZ R36, R15, R13, R36 ;  /* 0x0000000d0f247223 */ /* 0x000fe20000010024 */
[----:B------:R-:W-:Y:S02]  /*13920*/  HADD2.F32 R26, -RZ, R66.H0_H0 ;  /* 0x20000042ff1a7230 */ /* 0x000fe40000004100 */
[-C--:B------:R-:W-:Y:S01]  /*13930*/  FMUL.FTZ R27, R27, R14.reuse ;  /* 0x0000000e1b1b7220 */ /* 0x080fe20000410000 */
[----:B------:R-:W-:Y:S02]  /*13940*/  HADD2.F32 R24, -RZ, R74.H0_H0 ;  /* 0x2000004aff187230 */ /* 0x000fe40000004100 */
[----:B------:R-:W-:Y:S01]  /*13950*/  FFMA.FTZ R38, R21, R14, -R38 ;  /* 0x0000000e15267223 */ /* 0x000fe20000010826 */
[----:B------:R-:W-:Y:S02]  /*13960*/  HADD2.F32 R7, -RZ, R7.H1_H1 ;  /* 0x30000007ff077230 */ /* 0x000fe40000004100 */
[----:B------:R-:W-:Y:S01]  /*13970*/  FMUL.FTZ R40, R11, R26 ;  /* 0x0000001a0b287220 */ /* 0x000fe20000410000 */
[----:B------:R-:W-:-:S02]  /*13980*/  HADD2.F32 R8, -RZ, R8.H1_H1 ;  /* 0x30000008ff087230 */ /* 0x000fc40000004100 */
[----:B------:R-:W-:Y:S01]  /*13990*/  FMUL.FTZ R14, R11, R24 ;  /* 0x000000180b0e7220 */ /* 0x000fe20000410000 */
[----:B------:R-:W-:Y:S02]  /*139a0*/  HADD2.F32 R10, -RZ, R10.H1_H1 ;  /* 0x3000000aff0a7230 */ /* 0x000fe40000004100 */
[----:B------:R-:W-:Y:S01]  /*139b0*/  FFMA.FTZ R25, R5, R90, R25 ;  /* 0x0000005a05197223 */ /* 0x000fe20000010019 */
[----:B------:R-:W-:Y:S02]  /*139c0*/  HADD2.F32 R11, -RZ, R37.H0_H0 ;  /* 0x20000025ff0b7230 */ /* 0x000fe40000004100 */
[----:B------:R-:W-:Y:S01]  /*139d0*/  FFMA.FTZ R27, R21, R28, R27 ;  /* 0x0000001c151b7223 */ /* 0x000fe2000001001b */
        /* <DEDUP_REMOVED lines=25> */
.L_x_2520:
[----:B------:R-:W-:Y:S05]  /*13b70*/  BSYNC B1 ;  /* 0x0000000000017941 */ /* 0x000fea0003800000 */
.L_x_2519:
[----:B------:R-:W-:Y:S05]  /*13b80*/  @P1 BRA `(.L_x_2474) ;  /* 0x0000000400981947 */ /* 0x000fea0003800000 */
[----:B------:R-:W-:Y:S01]  /*13b90*/  LEA.HI R0, R0, R212, RZ, 0x6 ;  /* 0x000000d400007211 */ /* 0x000fe200078f30ff */
[----:B------:R-:W-:Y:S01]  /*13ba0*/  HADD2.F32 R25, -RZ, R86.H1_H1 ;  /* 0x30000056ff197230 */ /* 0x000fe20000004100 */
[----:B------:R-:W-:Y:S01]  /*13bb0*/  LEA.HI R20, R43, R20, RZ, 0x1d ;  /* 0x000000142b147211 */ /* 0x000fe200078fe8ff */
[--C-:B------:R-:W-:Y:S01]  /*13bc0*/  HADD2.F32 R26, -RZ, R84.reuse.H1_H1 ;  /* 0x30000054ff1a7230 */ /* 0x100fe20000004100 */
[----:B-1----:R-:W-:Y:S01]  /*13bd0*/  LOP3.LUT R4, R42, 0x38, R3, 0xf8, !PT ;  /* 0x000000382a047812 */ /* 0x002fe200078ef803 */
[----:B------:R-:W-:Y:S01]  /*13be0*/  IMAD.SHL.U32 R0, R0, 0x80, RZ ;  /* 0x0000008000007824 */ /* 0x000fe200078e00ff */
[----:B------:R-:W-:Y:S01]  /*13bf0*/  SHF.R.S32.HI R3, RZ, 0x1f, R20 ;  /* 0x0000001fff037819 */ /* 0x000fe20000011414 */
[----:B------:R-:W-:Y:S01]  /*13c00*/  HADD2.F32 R84, -RZ, R84.H0_H0 ;  /* 0x20000054ff547230 */ /* 0x000fe20000004100 */
[----:B------:R-:W-:Y:S01]  /*13c10*/  LOP3.LUT R5, R4, R45, RZ, 0x3c, !PT ;  /* 0x0000002d04057212 */ /* 0x000fe200078e3cff */
[----:B------:R-:W-:Y:S01]  /*13c20*/  HADD2.F32 R86, -RZ, R86.H0_H0 ;  /* 0x20000056ff567230 */ /* 0x000fe20000004100 */
[----:B------:R-:W-:-:S02]  /*13c30*/  LEA.HI R3, R3, R20, RZ, 0x3 ;  /* 0x0000001403037211 */ /* 0x000fc400078f18ff */
[----:B------:R-:W-:Y:S02]  /*13c40*/  LOP3.LUT R4, R0, 0xffffe000, RZ, 0xc0, !PT ;  /* 0xffffe00000047812 */ /* 0x000fe400078ec0ff */
[----:B------:R-:W-:Y:S01]  /*13c50*/  SHF.L.U32 R0, R20, 0x3, RZ ;  /* 0x0000000314007819 */ /* 0x000fe200000006ff */
[----:B------:R-:W-:Y:S01]  /*13c60*/  IMAD.SHL.U32 R3, R3, 0x400, RZ ;  /* 0x0000040003037824 */ /* 0x000fe200078e00ff */
[----:B------:R-:W-:Y:S02]  /*13c70*/  R2UR UR4, R47 ;  /* 0x000000002f0472ca */ /* 0x000fe400000e0000 */
[----:B------:R-:W-:Y:S02]  /*13c80*/  LOP3.LUT R0, R42, 0x38, R0, 0xf8, !PT ;  /* 0x000000382a007812 */ /* 0x000fe400078ef800 */
[----:B------:R-:W-:Y:S02]  /*13c90*/  LOP3.LUT R3, R3, 0x7fffe000, RZ, 0xc0, !PT ;  /* 0x7fffe00003037812 */ /* 0x000fe400078ec0ff */
[----:B------:R-:W-:-:S02]  /*13ca0*/  LOP3.LUT R0, R0, R45, RZ, 0x3c, !PT ;  /* 0x0000002d00007212 */ /* 0x000fc400078e3cff */
[--C-:B-----5:R-:W-:Y:S02]  /*13cb0*/  IADD3 R4, R5, R4, R46.reuse ;  /* 0x0000000405047210 */ /* 0x120fe40007ffe02e */
[----:B------:R-:W-:Y:S02]  /*13cc0*/  IADD3 R3, R0, R3, R46 ;  /* 0x0000000300037210 */ /* 0x000fe40007ffe02e */
[----:B------:R-:W-:Y:S02]  /*13cd0*/  SHF.R.U32.HI R27, RZ, 0x10, R69 ;  /* 0x00000010ff1b7819 */ /* 0x000fe40000011645 */
[----:B------:R-:W-:Y:S01]  /*13ce0*/  LEA R36, R4, UR4, 0x1 ;  /* 0x0000000404247c11 */ /* 0x000fe2000f8e08ff */
[----:B------:R-:W-:Y:S01]  /*13cf0*/  IMAD R3, R3, 0x2, R16 ;  /* 0x0000000203037824 */ /* 0x000fe200078e0210 */
[--C-:B------:R-:W-:Y:S01]  /*13d00*/  SHF.R.U64 R35, R76, 0x10, R77.reuse ;  /* 0x000000104c237819 */ /* 0x100fe2000000124d */
[----:B------:R-:W-:Y:S01]  /*13d10*/  HADD2.F32 R27, -RZ, R27.H0_H0 ;  /* 0x2000001bff1b7230 */ /* 0x000fe20000004100 */
[----:B------:R-:W-:Y:S01]  /*13d20*/  SHF.R.U32.HI R76, RZ, 0x10, R77 ;  /* 0x00000010ff4c7819 */ /* 0x000fe2000001164d */
[----:B------:R-:W1:Y:S01]  /*13d30*/  LDS.128 R4, [R36] ;  /* 0x0000000024047984 */ /* 0x000e620000000c00 */
[----:B------:R-:W-:-:S02]  /*13d40*/  SHF.R.U64 R34, R78, 0x10, R79 ;  /* 0x000000104e227819 */ /* 0x000fc4000000124f */
[----:B------:R-:W-:Y:S01]  /*13d50*/  SHF.R.U64 R32, R70, 0x10, R71 ;  /* 0x0000001046207819 */ /* 0x000fe20000001247 */
[----:B0-----:R-:W0:Y:S01]  /*13d60*/  LDS.128 R8, [R3+0x14400] ;  /* 0x0144000003087984 */ /* 0x001e220000000c00 */
[----:B------:R-:W-:Y:S02]  /*13d70*/  SHF.R.U32.HI R78, RZ, 0x10, R79 ;  /* 0x00000010ff4e7819 */ /* 0x000fe4000001164f */
[----:B------:R-:W-:Y:S02]  /*13d80*/  SHF.R.U32.HI R70, RZ, 0x10, R71 ;  /* 0x00000010ff467819 */ /* 0x000fe40000011647 */
[----:B------:R-:W-:Y:S01]  /*13d90*/  SHF.R.U64 R33, R68, 0x10, R69 ;  /* 0x0000001044217819 */ /* 0x000fe20000001245 */
[--C-:B-1----:R-:W-:Y:S02]  /*13da0*/  HADD2.F32 R12, -RZ, R5.reuse.H0_H0 ;  /* 0x20000005ff0c7230 */ /* 0x102fe40000004100 */
[----:B------:R-:W-:Y:S02]  /*13db0*/  HADD2.F32 R5, -RZ, R5.H1_H1 ;  /* 0x30000005ff057230 */ /* 0x000fe40000004100 */
[----:B0-----:R-:W-:-:S02]  /*13dc0*/  HADD2.F32 R15, -RZ, R9.H0_H0 ;  /* 0x20000009ff0f7230 */ /* 0x001fc40000004100 */
[----:B------:R-:W-:Y:S02]  /*13dd0*/  HADD2.F32 R20, -RZ, R9.H1_H1 ;  /* 0x30000009ff147230 */ /* 0x000fe40000004100 */
[----:B------:R-:W-:Y:S02]  /*13de0*/  HADD2.F32 R9, -RZ, R8.H0_H0 ;  /* 0x20000008ff097230 */ /* 0x000fe40000004100 */
[CC--:B------:R-:W-:Y:S01]  /*13df0*/  FMUL.FTZ R29, R15.reuse, R26.reuse ;  /* 0x0000001a0f1d7220 */ /* 0x0c0fe20000410000 */
[----:B------:R-:W-:Y:S01]  /*13e00*/  FMUL.FTZ R31, R15, R25 ;  /* 0x000000190f1f7220 */ /* 0x000fe20000410000 */
[----:B------:R-:W-:Y:S02]  /*13e10*/  HADD2.F32 R15, -RZ, R76.H0_H0 ;  /* 0x2000004cff0f7230 */ /* 0x000fe40000004100 */
[----:B------:R-:W-:Y:S01]  /*13e20*/  FMUL.FTZ R28, R20, R27 ;  /* 0x0000001b141c7220 */ /* 0x000fe20000410000 */
[C---:B------:R-:W-:Y:S01]  /*13e30*/  FFMA.FTZ R29, R12.reuse, R25, -R29 ;  /* 0x000000190c1d7223 */ /* 0x040fe2000001081d */
[----:B------:R-:W-:Y:S01]  /*13e40*/  FFMA.FTZ R31, R12, R26, R31 ;  /* 0x0000001a0c1f7223 */ /* 0x000fe2000001001f */
[----:B------:R-:W-:-:S02]  /*13e50*/  HADD2.F32 R0, -RZ, R4.H0_H0 ;  /* 0x20000004ff007230 */ /* 0x000fc40000004100 */
[-C--:B------:R-:W-:Y:S01]  /*13e60*/  FMUL.FTZ R12, R20, R15.reuse ;  /* 0x0000000f140c7220 */ /* 0x080fe20000410000 */
[----:B------:R-:W-:Y:S01]  /*13e70*/  FFMA.FTZ R28, R5, R15, -R28 ;  /* 0x0000000f051c7223 */ /* 0x000fe2000001081c */
[C---:B------:R-:W-:Y:S01]  /*13e80*/  FMUL.FTZ R15, R9.reuse, R84 ;  /* 0x00000054090f7220 */ /* 0x040fe20000410000 */
[----:B------:R-:W-:Y:S02]  /*13e90*/  HADD2.F32 R21, -RZ, R10.H0_H0 ;  /* 0x2000000aff157230 */ /* 0x000fe40000004100 */
[-C--:B------:R-:W-:Y:S01]  /*13ea0*/  FMUL.FTZ R9, R9, R86.reuse ;  /* 0x0000005609097220 */ /* 0x080fe20000410000 */
[----:B------:R-:W-:Y:S02]  /*13eb0*/  HADD2.F32 R20, -RZ, R85.H0_H0 ;  /* 0x20000055ff147230 */ /* 0x000fe40000004100 */
[----:B------:R-:W-:Y:S01]  /*13ec0*/  FFMA.FTZ R26, R5, R27, R12 ;  /* 0x0000001b051a7223 */ /* 0x000fe2000001000c */
[----:B------:R-:W-:Y:S02]  /*13ed0*/  HADD2.F32 R12, -RZ, R87.H0_H0 ;  /* 0x20000057ff0c7230 */ /* 0x000fe40000004100 */
[----:B------:R-:W-:Y:S01]  /*13ee0*/  FFMA.FTZ R15, R0, R86, -R15 ;  /* 0x00000056000f7223 */ /* 0x000fe2000001080f */
[----:B------:R-:W-:-:S02]  /*13ef0*/  HADD2.F32 R13, -RZ, R6.H0_H0 ;  /* 0x20000006ff0d7230 */ /* 0x000fc40000004100 */
        /* <DEDUP_REMOVED lines=9> */
[----:B------:R-:W-:Y:S02]  /*13f90*/  HADD2.F32 R11, -RZ, R11.H1_H1 ;  /* 0x3000000bff0b7230 */ /* 0x000fe40000004100 */
[-C--:B------:R-:W-:Y:S01]  /*13fa0*/  FMUL.FTZ R24, R24, R87.reuse ;  /* 0x0000005718187220 */ /* 0x080fe20000410000 */
[----:B------:R-:W-:Y:S02]  /*13fb0*/  HADD2.F32 R12, -RZ, R70.H0_H0 ;  /* 0x20000046ff0c7230 */ /* 0x000fe40000004100 */
[----:B------:R-:W-:Y:S01]  /*13fc0*/  FFMA.FTZ R30, R13, R20, R30 ;  /* 0x000000140d1e7223 */ /* 0x000fe2000001001e */
[----:B------:R-:W-:Y:S02]  /*13fd0*/  HADD2.F32 R0, -RZ, R78.H0_H0 ;  /* 0x2000004eff007230 */ /* 0x000fe40000004100 */
[----:B------:R-:W-:Y:S01]  /*13fe0*/  FFMA.FTZ R87, R14, R87, -R5 ;  /* 0x000000570e577223 */ /* 0x000fe20000010805 */
[----:B------:R-:W-:-:S02]  /*13ff0*/  HADD2.F32 R7, -RZ, R7.H1_H1 ;  /* 0x30000007ff077230 */ /* 0x000fc40000004100 */
[----:B------:R-:W-:Y:S01]  /*14000*/  FFMA.FTZ R24, R14, R85, R24 ;  /* 0x000000550e187223 */ /* 0x000fe20000010018 */
[----:B------:R-:W-:Y:S02]  /*14010*/  HADD2.F32 R10, -RZ, R10.H1_H1 ;  /* 0x3000000aff0a7230 */ /* 0x000fe40000004100 */
[C---:B------:R-:W-:Y:S01]  /*14020*/  FMUL.FTZ R20, R11.reuse, R12 ;  /* 0x0000000c0b147220 */ /* 0x040fe20000410000 */
[----:B------:R-:W-:Y:S02]  /*14030*/  HADD2.F32 R13, -RZ, R32.H0_H0 ;  /* 0x20000020ff0d7230 */ /* 0x000fe40000004100 */
[-C--:B------:R-:W-:Y:S01]  /*14040*/  FMUL.FTZ R14, R11, R0.reuse ;  /* 0x000000000b0e7220 */ /* 0x080fe20000410000 */
[----:B------:R-:W-:Y:S02]  /*14050*/  HADD2.F32 R9, -RZ, R34.H0_H0 ;  /* 0x20000022ff097230 */ /* 0x000fe40000004100 */
[----:B------:R-:W-:Y:S01]  /*14060*/  FFMA.FTZ R20, R7, R0, -R20 ;  /* 0x0000000007147223 */ /* 0x000fe20000010814 */
[----:B------:R-:W-:-:S02]  /*14070*/  HADD2.F32 R8, -RZ, R8.H1_H1 ;  /* 0x30000008ff087230 */ /* 0x000fc40000004100 */
[C---:B------:R-:W-:Y:S01]  /*14080*/  FMUL.FTZ R25, R10.reuse, R13 ;  /* 0x0000000d0a197220 */ /* 0x040fe20000410000 */
        /* <DEDUP_REMOVED lines=22> */
.L_x_2474:
[----:B------:R-:W-:Y:S05]  /*141f0*/  BSYNC B0 ;  /* 0x0000000000007941 */ /* 0x000fea0003800000 */
.L_x_2422:
        /* <DEDUP_REMOVED lines=8> */
.L_x_2420:
[----:B------:R-:W2:Y:S02]  /*14280*/  LDL R0, [R1+0x60] ;  /* 0x0000600001007983 */ /* 0x000ea40000100800 */
[----:B--2---:R-:W-:-:S13]  /*14290*/  R2UR UR4, R0 ;  /* 0x00000000000472ca */ /* 0x004fda00000e0000 */
[----:B------:R-:W-:-:S04]  /*142a0*/  MOV R0, UR4 ;  /* 0x0000000400007c02 */ /* 0x000fc80008000f00 */
[----:B------:R-:W-:-:S13]  /*142b0*/  ISETP.NE.AND P0, PT, R0, 0x3, PT ;  /* 0x000000030000780c */ /* 0x000fda0003f05270 */
[----:B------:R-:W-:Y:S05]  /*142c0*/  @!P0 BRA `(.L_x_2521) ;  /* 0x0000000000048947 */ /* 0x000fea0003800000 */
[----:B------:R-:W-:Y:S01]  /*142d0*/  BPT.TRAP 0x1 ;  /* 0x000000040000795c */ /* 0x000fe20000300000 */
.L_x_2521:
[----:B------:R-:W-:Y:S01]  /*142e0*/  IMAD R0, R214, 0x8, R16 ;  /* 0x00000008d6007824 */ /* 0x000fe200078e0210 */
[----:B01----:R-:W-:-:S04]  /*142f0*/  SHF.L.U32 R3, R219, 0x1f, RZ ;  /* 0x0000001fdb037819 */ /* 0x003fc800000006ff */
[----:B------:R0:W1:Y:S01]  /*14300*/  SYNCS.PHASECHK.TRANS64.TRYWAIT P2, [R0+URZ+0x38830], R3 ;  /* 0x03883003000075a7 */ /* 0x000062000804017f */
[----:B------:R-:W-:Y:S05]  /*14310*/  @!P0 BRA `(.L_x_2522) ;  /* 0x0000000000048947 */ /* 0x000fea0003800000 */
[----:B------:R-:W-:Y:S01]  /*14320*/  BPT.TRAP 0x1 ;  /* 0x000000040000795c */ /* 0x000fe20000300000 */
.L_x_2522:
[----:B---34-:R-:W2:Y:S01]  /*14330*/  S2R R4, SR_TID.X ;  /* 0x0000000000047919 */ /* 0x018ea20000002100 */
[----:B------:R-:W-:Y:S01]  /*14340*/  IMAD.MOV.U32 R151, RZ, RZ, RZ ;  /* 0x000000ffff977224 */ /* 0x000fe200078e00ff */
[----:B--2---:R-:W-:-:S04]  /*14350*/  LOP3.LUT R4, R4, 0x7f, RZ, 0xc0, !PT ;  /* 0x0000007f04047812 */ /* 0x004fc800078ec0ff */
[----:B------:R-:W-:Y:S01]  /*14360*/  ISETP.NE.AND P1, PT, R4, RZ, PT ;  /* 0x000000ff0400720c */ /* 0x000fe20003f25270 */
[----:B-1----:R-:W-:-:S12]  /*14370*/  @P2 BRA `(.L_x_2523) ;  /* 0x0000000000082947 */ /* 0x002fd80003800000 */
[----:B------:R-:W1:Y:S02]  /*14380*/  SYNCS.PHASECHK.TRANS64.TRYWAIT P2, [R0+URZ+0x38830], R3 ;  /* 0x03883003000075a7 */ /* 0x000e64000804017f */
[----:B-1----:R-:W-:Y:S05]  /*14390*/  @!P2 BRA `(.L_x_2524) ;  /* 0x000001b000c0a947 */ /* 0x002fea0003800000 */
.L_x_2523:
[----:B------:R-:W-:Y:S05]  /*143a0*/  WARPSYNC.ALL ;  /* 0x0000000000007948 */ /* 0x000fea0003800000 */
[----:B01----:R-:W-:Y:S01]  /*143b0*/  IADD3 R3, R16, 0x24400, RZ ;  /* 0x0002440010037810 */ /* 0x003fe20007ffe0ff */
[----:B------:R-:W-:Y:S01]  /*143c0*/  IMAD.MOV.U32 R5, RZ, RZ, 0x40000040 ;  /* 0x40000040ff057424 */ /* 0x000fe200078e00ff */
[----:B------:R-:W-:Y:S01]  /*143d0*/  R2UR UR20, R2 ;  /* 0x00000000021472ca */ /* 0x000fe200000e0000 */
[----:B------:R-:W-:Y:S01]  /*143e0*/  WARPGROUP.ARRIVE ;  /* 0x00000000000079c5 */ /* 0x000fe20000000000 */
[----:B------:R-:W-:Y:S01]  /*143f0*/  SHF.R.U32.HI R3, RZ, 0x4, R3 ;  /* 0x00000004ff037819 */ /* 0x000fe20000011603 */
[----:B------:R-:W-:Y:S01]  /*14400*/  UMOV UR5, 0x40000040 ;  /* 0x4000004000057882 */ /* 0x000fe20000000000 */
[----:B------:R-:W-:Y:S01]  /*14410*/  R2UR UR7, R5 ;  /* 0x00000000050772ca */ /* 0x000fe200000e0000 */
[----:B------:R-:W-:Y:S01]  /*14420*/  UMOV UR17, UR5 ;  /* 0x0000000500117c82 */ /* 0x000fe20008000000 */
[----:B------:R-:W-:Y:S01]  /*14430*/  LOP3.LUT R3, R3, 0x3fff, RZ, 0xc0, !PT ;  /* 0x00003fff03037812 */ /* 0x000fe200078ec0ff */
[----:B------:R-:W-:Y:S01]  /*14440*/  IMAD.MOV.U32 R7, RZ, RZ, 0x40000040 ;  /* 0x40000040ff077424 */ /* 0x000fe200078e00ff */
[----:B------:R-:W-:Y:S01]  /*14450*/  MOV R11, UR5 ;  /* 0x00000005000b7c02 */ /* 0x000fe20008000f00 */
[----:B------:R-:W-:Y:S01]  /*14460*/  UMOV UR9, UR17 ;  /* 0x0000001100097c82 */ /* 0x000fe20008000000 */
[----:B------:R-:W-:Y:S01]  /*14470*/  LOP3.LUT R223, R3, 0x10000, RZ, 0xfc, !PT ;  /* 0x0001000003df7812 */ /* 0x000fe200078efcff */
[----:B------:R-:W-:Y:S01]  /*14480*/  UMOV UR13, UR17 ;  /* 0x00000011000d7c82 */ /* 0x000fe20008000000 */
[----:B------:R-:W-:Y:S01]  /*14490*/  MOV R3, 0x40000040 ;  /* 0x4000004000037802 */ /* 0x000fe20000000f00 */
[----:B------:R-:W-:Y:S01]  /*144a0*/  ULOP3.LUT UR20, UR20, 0x10000, URZ, 0xfc, !UPT ;  /* 0x0001000014147892 */ /* 0x000fe2000f8efc3f */
[----:B------:R-:W-:Y:S01]  /*144b0*/  R2UR UR11, R7 ;  /* 0x00000000070b72ca */ /* 0x000fe200000e0000 */
[----:B------:R-:W-:Y:S01]  /*144c0*/  IMAD R4, R214, 0xa00, R223 ;  /* 0x00000a00d6047824 */ /* 0x000fe200078e02df */
[----:B------:R-:W-:Y:S01]  /*144d0*/  MOV R7, 0x40000040 ;  /* 0x4000004000077802 */ /* 0x000fe20000000f00 */
[----:B------:R-:W-:Y:S01]  /*144e0*/  IMAD.MOV.U32 R9, RZ, RZ, 0x40000040 ;  /* 0x40000040ff097424 */ /* 0x000fe200078e00ff */
[----:B------:R-:W-:Y:S01]  /*144f0*/  UMOV UR25, 0x40000040 ;  /* 0x4000004000197882 */ /* 0x000fe20000000000 */
[C---:B------:R-:W-:Y:S01]  /*14500*/  VIADD R2, R4.reuse, 0x80 ;  /* 0x0000008004027836 */ /* 0x040fe20000000000 */
[C---:B------:R-:W-:Y:S01]  /*14510*/  R2UR UR6, R4.reuse ;  /* 0x00000000040672ca */ /* 0x040fe200000e0000 */
[----:B------:R-:W-:Y:S01]  /*14520*/  UMOV UR4, UR20 ;  /* 0x0000001400047c82 */ /* 0x000fe20008000000 */
[----:B------:R-:W-:Y:S01]  /*14530*/  VIADD R6, R4, 0x100 ;  /* 0x0000010004067836 */ /* 0x000fe20000000000 */
[----:B------:R-:W-:Y:S01]  /*14540*/  UMOV UR16, UR4 ;  /* 0x0000000400107c82 */ /* 0x000fe20008000000 */
[----:B------:R-:W-:Y:S01]  /*14550*/  IMAD.U32 R10, RZ, RZ, UR4 ;  /* 0x00000004ff0a7e24 */ /* 0x000fe2000f8e00ff */
[----:B------:R-:W-:Y:S01]  /*14560*/  UMOV UR8, UR16 ;  /* 0x0000001000087c82 */ /* 0x000fe20008000000 */
[----:B------:R-:W-:Y:S01]  /*14570*/  UMOV UR12, UR16 ;  /* 0x00000010000c7c82 */ /* 0x000fe20008000000 */
[----:B------:R-:W-:Y:S01]  /*14580*/  R2UR UR10, R6 ;  /* 0x00000000060a72ca */ /* 0x000fe200000e0000 */
[C---:B------:R-:W-:Y:S01]  /*14590*/  VIADD R8, R4.reuse, 0x2 ;  /* 0x0000000204087836 */ /* 0x040fe20000000000 */
[----:B------:R-:W-:Y:S01]  /*145a0*/  IADD3 R6, R4, 0x200, RZ ;  /* 0x0000020004067810 */ /* 0x000fe20007ffe0ff */
[----:B------:R0:W-:Y:S01]  /*145b0*/  STL.64 [R1+0x48], R10 ;  /* 0x0000480a01007387 */ /* 0x0001e20000100a00 */
[----:B------:R-:W-:Y:S01]  /*145c0*/  R2UR UR19, R7 ;  /* 0x00000000071372ca */ /* 0x000fe200000e0000 */
[----:B------:R-:W-:Y:S01]  /*145d0*/  IMAD.MOV.U32 R7, RZ, RZ, 0x40000040 ;  /* 0x40000040ff077424 */ /* 0x000fe200078e00ff */
[----:B------:R-:W-:Y:S01]  /*145e0*/  HGMMA.64x16x16.F32 R56, gdesc[UR4], RZ, !UPT, gsb0 ;  /* 0x00200000043879f0 */ /* 0x000fe2000c0008ff */
[----:B------:R-:W-:Y:S01]  /*145f0*/  R2UR UR6, R2 ;  /* 0x00000000020672ca */ /* 0x000fe200000e0000 */
[----:B------:R-:W-:Y:S01]  /*14600*/  UMOV UR4, UR16 ;  /* 0x0000001000047c82 */ /* 0x000fe20008000000 */
[----:B------:R-:W-:Y:S01]  /*14610*/  R2UR UR7, R3 ;  /* 0x00000000030772ca */ /* 0x000fe200000e0000 */
[----:B------:R-:W-:Y:S01]  /*14620*/  UMOV UR5, UR17 ;  /* 0x0000001100057c82 */ /* 0x000fe20008000000 */
[----:B------:R-:W-:Y:S01]  /*14630*/  VIADD R2, R4, 0x180 ;  /* 0x0000018004027836 */ /* 0x000fe20000000000 */
[----:B------:R-:W-:Y:S01]  /*14640*/  R2UR UR18, R6 ;  /* 0x00000000061272ca */ /* 0x000fe200000e0000 */
[----:B------:R-:W-:Y:S01]  /*14650*/  IMAD.MOV.U32 R3, RZ, RZ, 0x40000040 ;  /* 0x40000040ff037424 */ /* 0x000fe200078e00ff */
[----:B------:R-:W-:Y:S01]  /*14660*/  R2UR UR26, R8 ;  /* 0x00000000081a72ca */ /* 0x000fe200000e0000 */
[----:B------:R-:W-:Y:S01]  /*14670*/  VIADD R6, R4, 0x102 ;  /* 0x0000010204067836 */ /* 0x000fe20000000000 */
[----:B------:R-:W-:Y:S01]  /*14680*/  R2UR UR14, R2 ;  /* 0x00000000020e72ca */ /* 0x000fe200000e0000 */
[C---:B------:R-:W-:Y:S01]  /*14690*/  VIADD R2, R4.reuse, 0x82 ;  /* 0x0000008204027836 */ /* 0x040fe20000000000 */
[----:B------:R-:W-:Y:S01]  /*146a0*/  R2UR UR15, R3 ;  /* 0x00000000030f72ca */ /* 0x000fe200000e0000 */
[----:B------:R-:W-:Y:S01]  /*146b0*/  VIADD R8, R4, 0x4 ;  /* 0x0000000404087836 */ /* 0x000fe20000000000 */
[----:B------:R-:W-:Y:S01]  /*146c0*/  R2UR UR27, R9 ;  /* 0x00000000091b72ca */ /* 0x000fe200000e0000 */
[----:B------:R-:W-:Y:S01]  /*146d0*/  IMAD.MOV.U32 R9, RZ, RZ, 0x40000040 ;  /* 0x40000040ff097424 */ /* 0x000fe200078e00ff */
[----:B------:R-:W-:-:S02]  /*146e0*/  MOV R3, 0x40000040 ;  /* 0x4000004000037802 */ /* 0x000fc40000000f00 */
[----:B0-----:R-:W-:Y:S01]  /*146f0*/  MOV R11, UR25 ;  /* 0x00000019000b7c02 */ /* 0x001fe20008000f00 */
[----:B------:R-:W-:Y:S02]  /*14700*/  WARPGROUP.DEPBAR.LE gsb0, 0x0 ;  /* 0x00008000000079c5 */ /* 0x000fe40000010000 */
[----:B------:R-:W-:-:S06]  /*14710*/  WARPGROUP.ARRIVE ;  /* 0x00000000000079c5 */ /* 0x000fcc0000000000 */
[----:B------:R-:W-:Y:S01]  /*14720*/  HGMMA.64x16x16.F32 R48, gdesc[UR4], RZ, !UPT, gsb0 ;  /* 0x00200000043079f0 */ /* 0x000fe2000c0008ff */
[----:B------:R-:W-:-:S07]  /*14730*/  UIADD3 UR4, UR20, 0x2, URZ ;  /* 0x0000000214047890 */ /* 0x000fce000fffe03f */
[----:B------:R-:W-:Y:S02]  /*14740*/  UMOV UR24, UR4 ;  /* 0x0000000400187c82 */ /* 0x000fe40008000000 */
[----:B------:R-:W-:-:S05]  /*14750*/  IMAD.U32 R10, RZ, RZ, UR24 ;  /* 0x00000018ff0a7e24 */ /* 0x000fca000f8e00ff */
[----:B------:R0:W-:Y:S01]  /*14760*/  STL.64 [R1+0x40], R10 ;  /* 0x0000400a01007387 */ /* 0x0001e20000100a00 */
[----:B------:R-:W-:Y:S02]  /*14770*/  WARPGROUP.DEPBAR.LE gsb0, 0x0 ;  /* 0x00008000000079c5 */ /* 0x000fe40000010000 */
[----:B-----5:R-:W-:-:S06]  /*14780*/  WARPGROUP.ARRIVE ;  /* 0x00000000000079c5 */ /* 0x020fcc0000000000 */
[----:B------:R-:W-:Y:S01]  /*14790*/  HGMMA.64x16x16.F32 R40, gdesc[UR8], RZ, !UPT, gsb0 ;  /* 0x00200000082879f0 */ /* 0x000fe2000c0008ff */
[----:B------:R-:W-:Y:S01]  /*147a0*/  UMOV UR8, UR24 ;  /* 0x0000001800087c82 */ /* 0x000fe20008000000 */
[----:B------:R-:W-:Y:S01]  /*147b0*/  UMOV UR9, UR25 ;  /* 0x0000001900097c82 */ /* 0x000fe20008000000 */
[----:B------:R-:W-:Y:S01]  /*147c0*/  UMOV UR4, UR8 ;  /* 0x0000000800047c82 */ /* 0x000fe20008000000 */
[----:B------:R-:W-:Y:S01]  /*147d0*/  UMOV UR5, UR9 ;  /* 0x0000000900057c82 */ /* 0x000fe20008000000 */
[----:B------:R-:W-:Y:S02]  /*147e0*/  WARPGROUP.DEPBAR.LE gsb0, 0x0 ;  /* 0x00008000000079c5 */ /* 0x000fe40000010000 */
[----:B------:R-:W-:-:S06]  /*147f0*/  WARPGROUP.ARRIVE ;  /* 0x00000000000079c5 */ /* 0x000fcc0000000000 */
[----:B------:R-:W-:Y:S01]  /*14800*/  HGMMA.64x16x16.F32 R32, gdesc[UR12], RZ, !UPT, gsb0 ;  /* 0x002000000c2079f0 */ /* 0x000fe2000c0008ff */
[----:B------:R-:W-:Y:S01]  /*14810*/  R2UR UR14, R2 ;  /* 0x00000000020e72ca */ /* 0x000fe200000e0000 */
[----:B------:R-:W-:Y:S01]  /*14820*/  UMOV UR12, UR8 ;  /* 0x00000008000c7c82 */ /* 0x000fe20008000000 */
[----:B------:R-:W-:Y:S01]  /*14830*/  R2UR UR15, R3 ;  /* 0x00000000030f72ca */ /* 0x000fe200000e0000 */
[----:B------:R-:W-:Y:S01]  /*14840*/  UMOV UR13, UR9 ;  /* 0x00000009000d7c82 */ /* 0x000fe20008000000 */
[----:B------:R-:W-:Y:S02]  /*14850*/  VIADD R2, R4, 0x182 ;  /* 0x0000018204027836 */ /* 0x000fe40000000000 */
[----:B------:R-:W-:-:S03]  /*14860*/  IMAD.MOV.U32 R3, RZ, RZ, 0x40000040 ;  /* 0x40000040ff037424 */ /* 0x000fc600078e00ff */
[----:B------:R-:W-:Y:S01]  /*14870*/  R2UR UR6, R2 ;  /* 0x00000000020672ca */ /* 0x000fe200000e0000 */
[----:B------:R-:W-:Y:S01]  /*14880*/  VIADD R2, R4, 0x84 ;  /* 0x0000008404027836 */ /* 0x000fe20000000000 */
[----:B------:R-:W-:Y:S02]  /*14890*/  R2UR UR7, R3 ;  /* 0x00000000030772ca */ /* 0x000fe400000e0000 */
[----:B------:R-:W-:Y:S01]  /*148a0*/  MOV R3, 0x40000040 ;  /* 0x4000004000037802 */ /* 0x000fe20000000f00 */
        /* <DEDUP_REMOVED lines=20> */
[----:B0-----:R-:W-:Y:S01]  /*149f0*/  MOV R11, UR25 ;  /* 0x00000019000b7c02 */ /* 0x001fe20008000f00 */
[----:B------:R-:W-:Y:S01]  /*14a00*/  IMAD.MOV.U32 R9, RZ, RZ, 0x40000040 ;  /* 0x40000040ff097424 */ /* 0x000fe200078e00ff */
        /* <DEDUP_REMOVED lines=70> */
[----:B------:R-:W-:Y:S01]  /*14e70*/  R2UR UR14, R2 ;  /* 0x00000000020e72ca */ /* 0x000fe200000e0000 */
[----:B------:R-:W-:Y:S01]  /*14e80*/  VIADD R2, R4, 0x300 ;  /* 0x0000030004027836 */ /* 0x000fe20000000000 */
[----:B------:R-:W-:Y:S02]  /*14e90*/  R2UR UR15, R3 ;  /* 0x00000000030f72ca */ /* 0x000fe400000e0000 */
[----:B------:R-:W-:Y:S01]  /*14ea0*/  MOV R3, 0x40000040 ;  /* 0x4000004000037802 */ /* 0x000fe20000000f00 */
        /* <DEDUP_REMOVED lines=230> */
[----:B------:R-:W-:Y:S01]  /*15d10*/  UIADD3 UR4, UR20, 0x800, URZ ;  /* 0x0000080014047890 */ /* 0x000fe2000fffe03f */
[----:B------:R-:W-:Y:S02]  /*15d20*/  R2UR UR6, R2 ;  /* 0x00000000020672ca */ /* 0x000fe400000e0000 */
[----:B------:R-:W-:-:S04]  /*15d30*/  R2UR UR7, R3 ;  /* 0x00000000030772ca */ /* 0x000fc800000e0000 */
[----:B------:R-:W-:Y:S02]  /*15d40*/  UMOV UR24, UR4 ;  /* 0x0000000400187c82 */ /* 0x000fe40008000000 */
[----:B------:R-:W-:Y:S01]  /*15d50*/  IMAD.U32 R10, RZ, RZ, UR24 ;  /* 0x00000018ff0a7e24 */ /* 0x000fe2000f8e00ff */
[----:B------:R-:W-:Y:S02]  /*15d60*/  WARPGROUP.DEPBAR.LE gsb0, 0x0 ;  /* 0x00008000000079c5 */ /* 0x000fe40000010000 */
[----:B------:R-:W-:Y:S01]  /*15d70*/  WARPGROUP.ARRIVE ;  /* 0x00000000000079c5 */ /* 0x000fe20000000000 */
[----:B------:R-:W-:Y:S01]  /*15d80*/  VIADD R2, R4, 0x582 ;  /* 0x0000058204027836 */ /* 0x000fe20000000000 */
[----:B------:R-:W-:Y:S01]  /*15d90*/  MOV R3, 0x40000040 ;  /* 0x4000004000037802 */ /* 0x000fe20000000f00 */
[----:B------:R-:W-:Y:S01]  /*15da0*/  UIADD3 UR56, UR20, 0x804, URZ ;  /* 0x0000080414387890 */ /* 0x000fe2000fffe03f */
[----:B------:R0:W-:Y:S02]  /*15db0*/  STL.64 [R1+0x8], R10 ;  /* 0x0000080a01007387 */ /* 0x0001e40000100a00 */
[----:B------:R-:W-:Y:S01]  /*15dc0*/  HGMMA.64x16x16.F32 R32, gdesc[UR8], R32, gsb0 ;  /* 0x00200000082079f0 */ /* 0x000fe20008000820 */
[----:B------:R-:W-:Y:S01]  /*15dd0*/  UMOV UR8, UR24 ;  /* 0x0000001800087c82 */ /* 0x000fe20008000000 */
[----:B------:R-:W-:Y:S01]  /*15de0*/  UMOV UR9, UR25 ;  /* 0x0000001900097c82 */ /* 0x000fe20008000000 */
[----:B------:R-:W-:Y:S01]  /*15df0*/  UMOV UR16, UR8 ;  /* 0x0000000800107c82 */ /* 0x000fe20008000000 */
[----:B------:R-:W-:Y:S01]  /*15e00*/  UMOV UR17, UR9 ;  /* 0x0000000900117c82 */ /* 0x000fe20008000000 */
[----:B------:R-:W-:Y:S01]  /*15e10*/  UMOV UR4, UR8 ;  /* 0x0000000800047c82 */ /* 0x000fe20008000000 */
[----:B------:R-:W-:Y:S01]  /*15e20*/  UMOV UR5, UR9 ;  /* 0x0000000900057c82 */ /* 0x000fe20008000000 */
[----:B------:R-:W-:Y:S01]  /*15e30*/  UMOV UR57, 0x40000040 ;  /* 0x4000004000397882 */ /* 0x000fe20000000000 */
[----:B------:R-:W-:Y:S01]  /*15e40*/  UIADD3 UR52, UR20, 0x806, URZ ;  /* 0x0000080614347890 */ /* 0x000fe2000fffe03f */
[----:B------:R-:W2:Y:S01]  /*15e50*/  LDL R13, [R1+0x6c] ;  /* 0x00006c00010d7983 */ /* 0x000ea20000100800 */
[----:B------:R-:W-:Y:S01]  /*15e60*/  UMOV UR53, 0x40000040 ;  /* 0x4000004000357882 */ /* 0x000fe20000000000 */
[----:B------:R-:W-:Y:S01]  /*15e70*/  UIADD3 UR48, UR20, 0xc00, URZ ;  /* 0x00000c0014307890 */ /* 0x000fe2000fffe03f */
[----:B------:R-:W-:Y:S01]  /*15e80*/  UMOV UR49, 0x40000040 ;  /* 0x4000004000317882 */ /* 0x000fe20000000000 */
[----:B------:R-:W-:Y:S01]  /*15e90*/  UIADD3 UR44, UR20, 0xc02, URZ ;  /* 0x00000c02142c7890 */ /* 0x000fe2000fffe03f */
[----:B0-----:R-:W3:Y:S01]  /*15ea0*/  LDL R11, [R1+0x68] ;  /* 0x00006800010b7983 */ /* 0x001ee20000100800 */
        /* <DEDUP_REMOVED lines=9> */
[----:B------:R-:W-:Y:S02]  /*15f40*/  R2UR UR10, R6 ;  /* 0x00000000060a72ca */ /* 0x000fe400000e0000 */
[----:B------:R-:W-:Y:S01]  /*15f50*/  R2UR UR11, R7 ;  /* 0x00000000070b72ca */ /* 0x000fe200000e0000 */
[----:B------:R-:W-:-:S02]  /*15f60*/  WARPGROUP.DEPBAR.LE gsb0, 0x0 ;  /* 0x00008000000079c5 */ /* 0x000fc40000010000 */
[----:B------:R-:W-:-:S06]  /*15f70*/  WARPGROUP.ARRIVE ;  /* 0x00000000000079c5 */ /* 0x000fcc0000000000 */
[----:B------:R-:W-:Y:S01]  /*15f80*/  HGMMA.64x16x16.F32 R56, gdesc[UR24], R56, gsb0 ;  /* 0x00200000183879f0 */ /* 0x000fe20008000838 */
[----:B------:R-:W-:Y:S01]  /*15f90*/  R2UR UR26, R8 ;  /* 0x00000000081a72ca */ /* 0x000fe200000e0000 */
[----:B------:R-:W-:Y:S01]  /*15fa0*/  UMOV UR25, 0x40000040 ;  /* 0x4000004000197882 */ /* 0x000fe20000000000 */
[----:B------:R-:W-:Y:S01]  /*15fb0*/  R2UR UR27, R9 ;  /* 0x00000000091b72ca */ /* 0x000fe200000e0000 */
[----:B------:R-:W-:Y:S02]  /*15fc0*/  WARPGROUP.DEPBAR.LE gsb0, 0x0 ;  /* 0x00008000000079c5 */ /* 0x000fe40000010000 */
[----:B------:R-:W-:Y:S01]  /*15fd0*/  WARPGROUP.ARRIVE ;  /* 0x00000000000079c5 */ /* 0x000fe20000000000 */
[C---:B------:R-:W-:Y:S01]  /*15fe0*/  VIADD R6, R4.reuse, 0x602 ;  /* 0x0000060204067836 */ /* 0x040fe20000000000 */
[----:B------:R-:W-:Y:S01]  /*15ff0*/  UMOV UR45, 0x40000040 ;  /* 0x40000040002d7882 */ /* 0x000fe20000000000 */
[----:B------:R-:W-:Y:S01]  /*16000*/  IMAD.MOV.U32 R7, RZ, RZ, 0x40000040 ;  /* 0x40000040ff077424 */ /* 0x000fe200078e00ff */
[----:B------:R-:W-:Y:S01]  /*16010*/  UIADD3 UR40, UR20, 0xc04, URZ ;  /* 0x00000c0414287890 */ /* 0x000fe2000fffe03f */
[----:B------:R-:W-:Y:S01]  /*16020*/  VIADD R8, R4, 0x504 ;  /* 0x0000050404087836 */ /* 0x000fe20000000000 */
[----:B------:R-:W-:Y:S01]  /*16030*/  HGMMA.64x16x16.F32 R48, gdesc[UR16], R48, gsb0 ;  /* 0x00200000103079f0 */ /* 0x000fe20008000830 */
[----:B------:R-:W-:Y:S01]  /*16040*/  UMOV UR41, 0x40000040 ;  /* 0x4000004000297882 */ /* 0x000fe20000000000 */
[----:B------:R-:W-:Y:S01]  /*16050*/  UIADD3 UR36, UR20, 0xc06, URZ ;  /* 0x00000c0614247890 */ /* 0x000fe2000fffe03f */
[----:B------:R-:W-:Y:S01]  /*16060*/  MOV R15, UR25 ;  /* 0x00000019000f7c02 */ /* 0x000fe20008000f00 */
[----:B------:R-:W-:-:S02]  /*16070*/  WARPGROUP.DEPBAR.LE gsb0, 0x0 ;  /* 0x00008000000079c5 */ /* 0x000fc40000010000 */
[----:B------:R-:W-:-:S06]  /*16080*/  WARPGROUP.ARRIVE ;  /* 0x00000000000079c5 */ /* 0x000fcc0000000000 */
[----:B------:R-:W-:Y:S01]  /*16090*/  HGMMA.64x16x16.F32 R40, gdesc[UR12], R40, gsb0 ;  /* 0x002000000c2879f0 */ /* 0x000fe20008000828 */
[----:B------:R-:W-:-:S07]  /*160a0*/  UIADD3 UR12, UR20, 0x802, URZ ;  /* 0x00000802140c7890 */ /* 0x000fce000fffe03f */
[----:B------:R-:W-:Y:S01]  /*160b0*/  UMOV UR24, UR12 ;  /* 0x0000000c00187c82 */ /* 0x000fe20008000000 */
[----:B------:R-:W-:Y:S01]  /*160c0*/  R2UR UR18, R2 ;  /* 0x00000000021272ca */ /* 0x000fe200000e0000 */
[----:B------:R-:W-:Y:S02]  /*160d0*/  WARPGROUP.DEPBAR.LE gsb0, 0x0 ;  /* 0x00008000000079c5 */ /* 0x000fe40000010000 */
[----:B------:R-:W-:Y:S01]  /*160e0*/  WARPGROUP.ARRIVE ;  /* 0x00000000000079c5 */ /* 0x000fe20000000000 */
[----:B------:R-:W-:Y:S01]  /*160f0*/  R2UR UR19, R3 ;  /* 0x00000000031372ca */ /* 0x000fe200000e0000 */
[----:B------:R-:W-:Y:S01]  /*16100*/  IMAD.MOV.U32 R9, RZ, RZ, 0x40000040 ;  /* 0x40000040ff097424 */ /* 0x000fe200078e00ff */
[----:B------:R-:W-:Y:S01]  /*16110*/  R2UR UR14, R6 ;  /* 0x00000000060e72ca */ /* 0x000fe200000e0000 */
[----:B------:R-:W-:Y:S01]  /*16120*/  UMOV UR37, 0x40000040 ;  /* 0x4000004000257882 */ /* 0x000fe20000000000 */
[----:B------:R-:W-:Y:S01]  /*16130*/  R2UR UR15, R7 ;  /* 0x00000000070f72ca */ /* 0x000fe200000e0000 */
[----:B------:R-:W-:Y:S01]  /*16140*/  HGMMA.64x16x16.F32 R32, gdesc[UR4], R32, gsb0 ;  /* 0x00200000042079f0 */ /* 0x000fe20008000820 */
[----:B------:R-:W-:Y:S01]  /*16150*/  R2UR UR58, R8 ;  /* 0x00000000083a72ca */ /* 0x000fe200000e0000 */
[----:B------:R-:W-:Y:S01]  /*16160*/  IMAD.U32 R14, RZ, RZ, UR24 ;  /* 0x00000018ff0e7e24 */ /* 0x000fe2000f8e00ff */
[----:B------:R-:W-:-:S02]  /*16170*/  WARPGROUP.DEPBAR.LE gsb0, 0x0 ;  /* 0x00008000000079c5 */ /* 0x000fc40000010000 */
        /* <DEDUP_REMOVED lines=12> */
[----:B------:R-:W-:Y:S01]  /*16240*/  UMOV UR12, UR4 ;  /* 0x00000004000c7c82 */ /* 0x000fe20008000000 */
[----:B------:R-:W-:Y:S01]  /*16250*/  UMOV UR13, UR5 ;  /* 0x00000005000d7c82 */ /* 0x000fe20008000000 */
[----:B------:R-:W-:Y:S01]  /*16260*/  VIADD R2, R4, 0x682 ;  /* 0x0000068204027836 */ /* 0x000fe20000000000 */
[----:B------:R-:W-:Y:S02]  /*16270*/  WARPGROUP.DEPBAR.LE gsb0, 0x0 ;  /* 0x00008000000079c5 */ /* 0x000fe40000010000 */
[----:B------:R-:W-:-:S06]  /*16280*/  WARPGROUP.ARRIVE ;  /* 0x00000000000079c5 */ /* 0x000fcc0000000000 */
[----:B------:R-:W-:Y:S01]  /*16290*/  HGMMA.64x16x16.F32 R40, gdesc[UR12], R40, gsb0 ;  /* 0x002000000c2879f0 */ /* 0x000fe20008000828 */
[----:B------:R-:W-:Y:S01]  /*162a0*/  IMAD.MOV.U32 R3, RZ, RZ, 0x40000040 ;  /* 0x40000040ff037424 */ /* 0x000fe200078e00ff */
[----:B------:R-:W-:-:S04]  /*162b0*/  R2UR UR10, R2 ;  /* 0x00000000020a72ca */ /* 0x000fc800000e0000 */
[----:B------:R-:W-:Y:S01]  /*162c0*/  R2UR UR11, R3 ;  /* 0x00000000030b72ca */ /* 0x000fe200000e0000 */
[----:B------:R-:W-:Y:S01]  /*162d0*/  UMOV UR8, UR4 ;  /* 0x0000000400087c82 */ /* 0x000fe20008000000 */
[----:B------:R-:W-:Y:S01]  /*162e0*/  UMOV UR9, UR5 ;  /* 0x0000000500097c82 */ /* 0x000fe20008000000 */
[----:B------:R-:W-:Y:S02]  /*162f0*/  WARPGROUP.DEPBAR.LE gsb0, 0x0 ;  /* 0x00008000000079c5 */ /* 0x000fe40000010000 */
[----:B------:R-:W-:-:S08]  /*16300*/  WARPGROUP.ARRIVE ;  /* 0x00000000000079c5 */ /* 0x000fd00000000000 */
[----:B------:R-:W-:Y:S01]  /*16310*/  HGMMA.64x16x16.F32 R32, gdesc[UR8], R32, gsb0 ;  /* 0x00200000082079f0 */ /* 0x000fe20008000820 */
[----:B------:R-:W-:Y:S02]  /*16320*/  IADD3 R6, R4, 0x702, RZ ;  /* 0x0000070204067810 */ /* 0x000fe40007ffe0ff */
[----:B------:R-:W-:Y:S02]  /*16330*/  MOV R7, 0x40000040 ;  /* 0x4000004000077802 */ /* 0x000fe40000000f00 */
[----:B------:R-:W-:Y:S02]  /*16340*/  R2UR UR6, R6 ;  /* 0x00000000060672ca */ /* 0x000fe400000e0000 */
[----:B------:R-:W-:Y:S01]  /*16350*/  R2UR UR7, R7 ;  /* 0x00000000070772ca */ /* 0x000fe200000e0000 */
[----:B------:R-:W-:Y:S02]  /*16360*/  WARPGROUP.DEPBAR.LE gsb0, 0x0 ;  /* 0x00008000000079c5 */ /* 0x000fe40000010000 */
[----:B------:R-:W-:-:S10]  /*16370*/  WARPGROUP.ARRIVE ;  /* 0x00000000000079c5 */ /* 0x000fd40000000000 */
[----:B------:R-:W-:Y:S01]  /*16380*/  HGMMA.64x16x16.F32 R24, gdesc[UR4], R24, gsb0 ;  /* 0x00200000041879f0 */ /* 0x000fe20008000818 */
[----:B------:R-:W-:Y:S01]  /*16390*/  R2UR UR59, R9 ;  /* 0x00000000093b72ca */ /* 0x000fe200000e0000 */
[----:B------:R-:W-:Y:S02]  /*163a0*/  VIADD R2, R4, 0x584 ;  /* 0x0000058404027836 */ /* 0x000fe40000000000 */
[----:B------:R-:W-:Y:S01]  /*163b0*/  IMAD.MOV.U32 R3, RZ, RZ, 0x40000040 ;  /* 0x40000040ff037424 */ /* 0x000fe200078e00ff */
[----:B------:R-:W-:Y:S02]  /*163c0*/  WARPGROUP.DEPBAR.LE gsb0, 0x0 ;  /* 0x00008000000079c5 */ /* 0x000fe40000010000 */
[----:B------:R-:W-:-:S07]  /*163d0*/  WARPGROUP.ARRIVE ;  /* 0x00000000000079c5 */ /* 0x000fce0000000000 */
[----:B------:R-:W-:Y:S01]  /*163e0*/  HGMMA.64x16x16.F32 R56, gdesc[UR56], R56, gsb0 ;  /* 0x00200000383879f0 */ /* 0x000fe20008000838 */
[----:B------:R-:W-:Y:S02]  /*163f0*/  R2UR UR18, R2 ;  /* 0x00000000021272ca */ /* 0x000fe400000e0000 */
        /* <DEDUP_REMOVED lines=10> */
[----:B------:R-:W-:Y:S01]  /*164a0*/  UMOV UR12, UR56 ;  /* 0x00000038000c7c82 */ /* 0x000fe20008000000 */
[----:B------:R-:W-:Y:S01]  /*164b0*/  UMOV UR13, UR57 ;  /* 0x00000039000d7c82 */ /* 0x000fe20008000000 */
[----:B------:R-:W-:-:S02]  /*164c0*/  WARPGROUP.DEPBAR.LE gsb0, 0x0 ;  /* 0x00008000000079c5 */ /* 0x000fc40000010000 */
        /* <DEDUP_REMOVED lines=11> */
[----:B------:R-:W-:Y:S02]  /*16580*/  VIADD R6, R4, 0x704 ;  /* 0x0000070404067836 */ /* 0x000fe40000000000 */
[----:B------:R-:W-:-:S03]  /*16590*/  IMAD.MOV.U32 R7, RZ, RZ, 0x40000040 ;  /* 0x40000040ff077424 */ /* 0x000fc600078e00ff */
        /* <DEDUP_REMOVED lines=11> */
[----:B------:R-:W-:Y:S02]  /*16650*/  WARPGROUP.DEPBAR.LE gsb0, 0x0 ;  /* 0x00008000000079c5 */ /* 0x000fe40000010000 */
[----:B------:R-:W-:-:S10]  /*16660*/  WARPGROUP.ARRIVE ;  /* 0x00000000000079c5 */ /* 0x000fd40000000000 */
[----:B------:R-:W-:Y:S01]  /*16670*/  HGMMA.64x16x16.F32 R56, gdesc[UR52], R56, gsb0 ;  /* 0x00200000343879f0 */ /* 0x000fe20008000838 */
[----:B------:R-:W-:Y:S01]  /*16680*/  IMAD.MOV.U32 R3, RZ, RZ, 0x40000040 ;  /* 0x40000040ff037424 */ /* 0x000fe200078e00ff */
[----:B------:R-:W-:-:S04]  /*16690*/  IADD3 R2, R4, 0x586, RZ ;  /* 0x0000058604027810 */ /* 0x000fc80007ffe0ff */
        /* <DEDUP_REMOVED lines=128> */
[C---:B------:R-:W-:Y:S01]  /*16ea0*/  IADD3 R2, R4.reuse, 0x804, RZ ;  /* 0x0000080404027810 */ /* 0x040fe20007ffe0ff */
[----:B------:R-:W-:Y:S01]  /*16eb0*/  UMOV UR16, UR40 ;  /* 0x0000002800107c82 */ /* 0x000fe20008000000 */
[----:B------:R-:W-:Y:S01]  /*16ec0*/  UMOV UR17, UR41 ;  /* 0x0000002900117c82 */ /* 0x000fe20008000000 */
[----:B------:R-:W-:Y:S01]  /*16ed0*/  VIADD R6, R4, 0x884 ;  /* 0x0000088404067836 */ /* 0x000fe20000000000 */
[----:B------:R-:W-:Y:S01]  /*16ee0*/  R2UR UR18, R2 ;  /* 0x00000000021272ca */ /* 0x000fe200000e0000 */
[----:B------:R-:W-:Y:S01]  /*16ef0*/  IMAD.MOV.U32 R7, RZ, RZ, 0x40000040 ;  /* 0x40000040ff077424 */ /* 0x000fe200078e00ff */
[----:B------:R-:W-:Y:S01]  /*16f00*/  R2UR UR19, R3 ;  /* 0x00000000031372ca */ /* 0x000fe200000e0000 */
[----:B------:R-:W-:Y:S01]  /*16f10*/  UMOV UR12, UR40 ;  /* 0x00000028000c7c82 */ /* 0x000fe20008000000 */
[----:B------:R-:W-:Y:S01]  /*16f20*/  UMOV UR13, UR41 ;  /* 0x00000029000d7c82 */ /* 0x000fe20008000000 */
[----:B------:R-:W-:Y:S01]  /*16f30*/  UMOV UR8, UR40 ;  /* 0x0000002800087c82 */ /* 0x000fe20008000000 */
[----:B------:R-:W-:Y:S01]  /*16f40*/  UMOV UR9, UR41 ;  /* 0x0000002900097c82 */ /* 0x000fe20008000000 */
[----:B------:R-:W-:Y:S01]  /*16f50*/  UMOV UR4, UR40 ;  /* 0x0000002800047c82 */ /* 0x000fe20008000000 */
[----:B------:R-:W-:Y:S01]  /*16f60*/  UMOV UR5, UR41 ;  /* 0x0000002900057c82 */ /* 0x000fe20008000000 */
[----:B------:R-:W-:Y:S01]  /*16f70*/  IADD3 R8, R4, 0x786, RZ ;  /* 0x0000078604087810 */ /* 0x000fe20007ffe0ff */
[----:B--2---:R-:W-:Y:S01]  /*16f80*/  IMAD R13, R225, 0x80, R13 ;  /* 0x00000080e10d7824 */ /* 0x004fe200078e020d */
[----:B------:R-:W-:Y:S01]  /*16f90*/  MOV R9, 0x40000040 ;  /* 0x4000004000097802 */ /* 0x000fe20000000f00 */
[----:B------:R0:W-:Y:S01]  /*16fa0*/  STL.64 [R1], R14 ;  /* 0x0000000e01007387 */ /* 0x0001e20000100a00 */
[----:B------:R-:W-:Y:S01]  /*16fb0*/  @!P1 VIADD R0, R0, 0x38840 ;  /* 0x0003884000009836 */ /* 0x000fe20000000000 */
[----:B------:R-:W-:Y:S01]  /*16fc0*/  ULDC UR42, c[0x0][0x988] ;  /* 0x00026200002a7ab9 */ /* 0x000fe20000000800 */
[----:B------:R-:W-:Y:S01]  /*16fd0*/  ULDC UR43, c[0x0][0x988] ;  /* 0x00026200002b7ab9 */ /* 0x000fe20000000800 */
[----:B------:R-:W-:-:S02]  /*16fe0*/  WARPGROUP.DEPBAR.LE gsb0, 0x0 ;  /* 0x00008000000079c5 */ /* 0x000fc40000010000 */
[----:B------:R-:W-:-:S06]  /*16ff0*/  WARPGROUP.ARRIVE ;  /* 0x00000000000079c5 */ /* 0x000fcc0000000000 */
[----:B------:R-:W-:Y:S01]  /*17000*/  HGMMA.64x16x16.F32 R48, gdesc[UR16], R48, gsb0 ;  /* 0x00200000103079f0 */ /* 0x000fe20008000830 */
[----:B------:R-:W-:Y:S02]  /*17010*/  R2UR UR14, R6 ;  /* 0x00000000060e72ca */ /* 0x000fe400000e0000 */
[----:B------:R-:W-:Y:S01]  /*17020*/  R2UR UR15, R7 ;  /* 0x00000000070f72ca */ /* 0x000fe200000e0000 */
[----:B------:R-:W-:Y:S01]  /*17030*/  IMAD.MOV.U32 R3, RZ, RZ, 0x40000040 ;  /* 0x40000040ff037424 */ /* 0x000fe200078e00ff */
[----:B------:R-:W-:Y:S02]  /*17040*/  WARPGROUP.DEPBAR.LE gsb0, 0x0 ;  /* 0x00008000000079c5 */ /* 0x000fe40000010000 */
[----:B------:R-:W-:-:S09]  /*17050*/  WARPGROUP.ARRIVE ;  /* 0x00000000000079c5 */ /* 0x000fd20000000000 */
[----:B------:R-:W-:Y:S01]  /*17060*/  HGMMA.64x16x16.F32 R40, gdesc[UR12], R40, gsb0 ;  /* 0x002000000c2879f0 */ /* 0x000fe20008000828 */
[----:B------:R-:W-:Y:S02]  /*17070*/  IADD3 R2, R4, 0x904, RZ ;  /* 0x0000090404027810 */ /* 0x000fe40007ffe0ff */
[----:B------:R-:W-:Y:S02]  /*17080*/  R2UR UR11, R3 ;  /* 0x00000000030b72ca */ /* 0x000fe400000e0000 */
[----:B------:R-:W-:Y:S01]  /*17090*/  R2UR UR10, R2 ;  /* 0x00000000020a72ca */ /* 0x000fe200000e0000 */
[----:B------:R-:W-:Y:S02]  /*170a0*/  WARPGROUP.DEPBAR.LE gsb0, 0x0 ;  /* 0x00008000000079c5 */ /* 0x000fe40000010000 */
[----:B------:R-:W-:-:S10]  /*170b0*/  WARPGROUP.ARRIVE ;  /* 0x00000000000079c5 */ /* 0x000fd40000000000 */
[----:B------:R-:W-:Y:S01]  /*170c0*/  HGMMA.64x16x16.F32 R32, gdesc[UR8], R32, gsb0 ;  /* 0x00200000082079f0 */ /* 0x000fe20008000820 */
[----:B------:R-:W-:Y:S01]  /*170d0*/  VIADD R6, R4, 0x984 ;  /* 0x0000098404067836 */ /* 0x000fe20000000000 */
[----:B------:R-:W-:Y:S01]  /*170e0*/  R2UR UR38, R8 ;  /* 0x00000000082672ca */ /* 0x000fe200000e0000 */
[----:B------:R-:W-:Y:S01]  /*170f0*/  IMAD.MOV.U32 R7, RZ, RZ, 0x40000040 ;  /* 0x40000040ff077424 */ /* 0x000fe200078e00ff */
[----:B------:R-:W-:Y:S01]  /*17100*/  R2UR UR39, R9 ;  /* 0x00000000092772ca */ /* 0x000fe200000e0000 */
[----:B------:R-:W-:Y:S01]  /*17110*/  VIADD R2, R4, 0x806 ;  /* 0x0000080604027836 */ /* 0x000fe20000000000 */
[----:B------:R-:W-:Y:S01]  /*17120*/  R2UR UR6, R6 ;  /* 0x00000000060672ca */ /* 0x000fe200000e0000 */
[----:B------:R-:W-:Y:S01]  /*17130*/  IMAD.MOV.U32 R3, RZ, RZ, 0x40000040 ;  /* 0x40000040ff037424 */ /* 0x000fe200078e00ff */
[----:B------:R-:W-:Y:S01]  /*17140*/  R2UR UR7, R7 ;  /* 0x00000000070772ca */ /* 0x000fe200000e0000 */
[----:B------:R-:W-:Y:S01]  /*17150*/  ULDC UR8, c[0x0][0x9d8] ;  /* 0x0002760000087ab9 */ /* 0x000fe20000000800 */
[----:B------:R-:W-:-:S02]  /*17160*/  WARPGROUP.DEPBAR.LE gsb0, 0x0 ;  /* 0x00008000000079c5 */ /* 0x000fc40000010000 */
[----:B------:R-:W-:-:S09]  /*17170*/  WARPGROUP.ARRIVE ;  /* 0x00000000000079c5 */ /* 0x000fd20000000000 */
        /* <DEDUP_REMOVED lines=9> */
[C---:B------:R-:W-:Y:S01]  /*17210*/  IADD3 R6, R4.reuse, 0x886, RZ ;  /* 0x0000088604067810 */ /* 0x040fe20007ffe0ff */
[----:B------:R-:W-:Y:S01]  /*17220*/  VIADD R8, R4, 0x906 ;  /* 0x0000090604087836 */ /* 0x000fe20000000000 */
[----:B------:R-:W-:Y:S01]  /*17230*/  MOV R9, 0x40000040 ;  /* 0x4000004000097802 */ /* 0x000fe20000000f00 */
[----:B------:R-:W-:Y:S01]  /*17240*/  ULDC UR38, c[0x0][0x9d8] ;  /* 0x0002760000267ab9 */ /* 0x000fe20000000800 */
[----:B------:R-:W-:Y:S01]  /*17250*/  @!P1 PRMT R0, RZ, 0x654, R0 ;  /* 0x00000654ff009816 */ /* 0x000fe20000000000 */
[----:B------:R-:W-:Y:S01]  /*17260*/  ULDC UR39, c[0x0][0x9d8] ;  /* 0x0002760000277ab9 */ /* 0x000fe20000000800 */
[----:B------:R-:W-:-:S02]  /*17270*/  WARPGROUP.DEPBAR.LE gsb0, 0x0 ;  /* 0x00008000000079c5 */ /* 0x000fc40000010000 */
[----:B------:R-:W-:-:S06]  /*17280*/  WARPGROUP.ARRIVE ;  /* 0x00000000000079c5 */ /* 0x000fcc0000000000 */
        /* <DEDUP_REMOVED lines=19> */
[----:B------:R-:W-:Y:S01]  /*173c0*/  IMAD R4, R177, -0x50, R237 ;  /* 0xffffffb0b1047824 */ /* 0x000fe200078e02ed */
[----:B------:R-:W-:Y:S01]  /*173d0*/  UMOV UR4, UR36 ;  /* 0x0000002400047c82 */ /* 0x000fe20008000000 */
[----:B------:R-:W-:Y:S01]  /*173e0*/  UMOV UR5, UR37 ;  /* 0x0000002500057c82 */ /* 0x000fe20008000000 */
[----:B------:R-:W-:Y:S01]  /*173f0*/  FMUL.FTZ R58, R58, UR8 ;  /* 0x000000083a3a7c20 */ /* 0x000fe20008410000 */
[----:B------:R-:W-:Y:S01]  /*17400*/  FMUL.FTZ R59, R59, UR8 ;  /* 0x000000083b3b7c20 */ /* 0x000fe20008410000 */
[----:B------:R-:W-:Y:S01]  /*17410*/  IADD3 R3, -R227, 0x51, R4 ;  /* 0x00000051e3037810 */ /* 0x000fe20007ffe104 */
[----:B------:R-:W-:Y:S01]  /*17420*/  FMUL.FTZ R62, R62, UR8 ;  /* 0x000000083e3e7c20 */ /* 0x000fe20008410000 */
[----:B------:R-:W-:-:S02]  /*17430*/  IADD3 R4, R4, 0x50, RZ ;  /* 0x0000005004047810 */ /* 0x000fc40007ffe0ff */
[----:B------:R-:W1:Y:S01]  /*17440*/  MUFU.TANH R58, R58 ;  /* 0x0000003a003a7308 */ /* 0x000e620000002400 */
[----:B---3--:R-:W-:Y:S02]  /*17450*/  IMAD R64, R11, -0x2, R3 ;  /* 0xfffffffe0b407824 */ /* 0x008fe400078e0203 */
[----:B------:R-:W-:Y:S01]  /*17460*/  FMUL.FTZ R63, R63, UR8 ;  /* 0x000000083f3f7c20 */ /* 0x000fe20008410000 */
[----:B------:R-:W-:-:S04]  /*17470*/  IMAD R11, R11, -0x2, R4 ;  /* 0xfffffffe0b0b7824 */ /* 0x000fc800078e0204 */
[----:B------:R-:W2:Y:S01]  /*17480*/  MUFU.TANH R59, R59 ;  /* 0x0000003b003b7308 */ /* 0x000ea20000002400 */
[----:B------:R-:W-:Y:S01]  /*17490*/  IADD3 R4, R64, 0x8, R13 ;  /* 0x0000000840047810 */ /* 0x000fe20007ffe00d */
[----:B------:R-:W-:Y:S01]  /*174a0*/  FMUL.FTZ R50, R50, UR8 ;  /* 0x0000000832327c20 */ /* 0x000fe20008410000 */
[----:B------:R-:W-:Y:S02]  /*174b0*/  WARPGROUP.DEPBAR.LE gsb0, 0x0 ;  /* 0x00008000000079c5 */ /* 0x000fe40000010000 */
[----:B------:R-:W-:-:S06]  /*174c0*/  WARPGROUP.ARRIVE ;  /* 0x00000000000079c5 */ /* 0x000fcc0000000000 */
[----:B------:R-:W-:Y:S01]  /*174d0*/  HGMMA.64x16x16.F32 R24, gdesc[UR4], R24, gsb0 ;  /* 0x00200000041879f0 */ /* 0x000fe20008000818 */
[----:B------:R-:W3:Y:S01]  /*174e0*/  MUFU.TANH R62, R62 ;  /* 0x0000003e003e7308 */ /* 0x000ee20000002400 */
[----:B0-----:R-:W-:Y:S01]  /*174f0*/  VIMNMX R15, R11, R4, PT ;  /* 0x000000040b0f7248 */ /* 0x001fe20003fe0100 */
[----:B------:R-:W-:-:S06]  /*17500*/  FMUL.FTZ R51, R51, UR8 ;  /* 0x0000000833337c20 */ /* 0x000fcc0008410000 */
[----:B------:R-:W0:Y:S01]  /*17510*/  MUFU.TANH R20, R63 ;  /* 0x0000003f00147308 */ /* 0x000e220000002400 */
[C---:B------:R-:W-:Y:S01]  /*17520*/  ISETP.GT.AND P2, PT, R15.reuse, RZ, PT ;  /* 0x000000ff0f00720c */ /* 0x040fe20003f44270 */
[----:B------:R-:W-:Y:S01]  /*17530*/  FMUL.FTZ R54, R54, UR8 ;  /* 0x0000000836367c20 */ /* 0x000fe20008410000 */
[----:B------:R-:W-:-:S05]  /*17540*/  ISETP.GT.AND P3, PT, R15, 0x1, PT ;  /* 0x000000010f00780c */ /* 0x000fca0003f64270 */
[----:B------:R-:W4:Y:S01]  /*17550*/  MUFU.TANH R12, R50 ;  /* 0x00000032000c7308 */ /* 0x000f220000002400 */
[----:B------:R-:W-:Y:S01]  /*17560*/  ISETP.GT.AND P4, PT, R15, 0x8, PT ;  /* 0x000000080f00780c */ /* 0x000fe20003f84270 */
[----:B------:R-:W-:Y:S01]  /*17570*/  FMUL.FTZ R55, R55, UR8 ;  /* 0x0000000837377c20 */ /* 0x000fe20008410000 */
[----:B-1----:R-:W-:Y:S01]  /*17580*/  FSEL R74, R58, -INF , P2 ;  /* 0xff8000003a4a7808 */ /* 0x002fe20001000000 */
[----:B------:R-:W-:Y:S01]  /*17590*/  FMUL.FTZ R42, R42, UR8 ;  /* 0x000000082a2a7c20 */ /* 0x000fe20008410000 */
[----:B--2---:R-:W-:Y:S01]  /*175a0*/  FSEL R59, R59, -INF , P3 ;  /* 0xff8000003b3b7808 */ /* 0x004fe20001800000 */
[----:B------:R-:W-:Y:S01]  /*175b0*/  FMUL.FTZ R43, R43, UR8 ;  /* 0x000000082b2b7c20 */ /* 0x000fe20008410000 */
[----:B------:R-:W-:Y:S01]  /*175c0*/  FMUL.FTZ R46, R46, UR8 ;  /* 0x000000082e2e7c20 */ /* 0x000fe20008410000 */
[----:B------:R-:W1:Y:S01]  /*175d0*/  MUFU.TANH R10, R51 ;  /* 0x00000033000a7308 */ /* 0x000e620000002400 */
[----:B------:R-:W-:Y:S01]  /*175e0*/  ISETP.GT.AND P2, PT, R15, 0x9, PT ;  /* 0x000000090f00780c */ /* 0x000fe20003f44270 */
[----:B------:R-:W-:Y:S01]  /*175f0*/  FMUL.FTZ R47, R47, UR8 ;  /* 0x000000082f2f7c20 */ /* 0x000fe20008410000 */
[----:B---3--:R-:W-:Y:S01]  /*17600*/  FSEL R78, R62, -INF , P4 ;  /* 0xff8000003e4e7808 */ /* 0x008fe20002000000 */
[----:B------:R-:W-:Y:S01]  /*17610*/  FMUL.FTZ R34, R34, UR8 ;  /* 0x0000000822227c20 */ /* 0x000fe20008410000 */
[----:B------:R-:W-:Y:S01]  /*17620*/  FMNMX.FTZ R9, R74, R59, !PT ;  /* 0x0000003b4a097209 */ /* 0x000fe20007810000 */
[----:B------:R-:W-:Y:S01]  /*17630*/  FMUL.FTZ R35, R35, UR8 ;  /* 0x0000000823237c20 */ /* 0x000fe20008410000 */
[----:B------:R-:W-:Y:S01]  /*17640*/  FMUL.FTZ R38, R38, UR8 ;  /* 0x0000000826267c20 */ /* 0x000fe20008410000 */
[----:B------:R-:W2:Y:S01]  /*17650*/  MUFU.TANH R54, R54 ;  /* 0x0000003600367308 */ /* 0x000ea20000002400 */
[----:B------:R-:W-:Y:S01]  /*17660*/  ISETP.GT.AND P3, PT, R15, 0x10, PT ;  /* 0x000000100f00780c */ /* 0x000fe20003f64270 */
[----:B------:R-:W-:Y:S01]  /*17670*/  FMUL.FTZ R39, R39, UR8 ;  /* 0x0000000827277c20 */ /* 0x000fe20008410000 */
[----:B0-----:R-:W-:Y:S01]  /*17680*/  FSEL R20, R20, -INF , P2 ;  /* 0xff80000014147808 */ /* 0x001fe20001000000 */
[----:B------:R-:W-:Y:S01]  /*17690*/  FMUL.FTZ R2, R56, UR8 ;  /* 0x0000000838027c20 */ /* 0x000fe20008410000 */
[----:B------:R-:W-:Y:S01]  /*176a0*/  FMNMX.FTZ R9, R78, R9, !PT ;  /* 0x000000094e097209 */ /* 0x000fe20007810000 */
[----:B------:R-:W-:Y:S01]  /*176b0*/  FMUL.FTZ R7, R60, UR8 ;  /* 0x000000083c077c20 */ /* 0x000fe20008410000 */
[----:B------:R-:W-:Y:S01]  /*176c0*/  FMUL.FTZ R5, R57, UR8 ;  /* 0x0000000839057c20 */ /* 0x000fe20008410000 */
[----:B------:R-:W0:Y:S01]  /*176d0*/  MUFU.TANH R14, R55 ;  /* 0x00000037000e7308 */ /* 0x000e220000002400 */
[----:B------:R-:W-:Y:S01]  /*176e0*/  ISETP.GT.AND P2, PT, R15, 0x11, PT ;  /* 0x000000110f00780c */ /* 0x000fe20003f44270 */
[----:B------:R-:W-:Y:S01]  /*176f0*/  FMUL.FTZ R6, R61, UR8 ;  /* 0x000000083d067c20 */ /* 0x000fe20008410000 */
[----:B----4-:R-:W-:Y:S01]  /*17700*/  FSEL R12, R12, -INF , P3 ;  /* 0xff8000000c0c7808 */ /* 0x010fe20001800000 */
[----:B------:R-:W-:Y:S01]  /*17710*/  FMUL.FTZ R49, R49, UR8 ;  /* 0x0000000831317c20 */ /* 0x000fe20008410000 */
[----:B------:R-:W-:Y:S01]  /*17720*/  FMNMX.FTZ R9, R20, R9, !PT ;  /* 0x0000000914097209 */ /* 0x000fe20007810000 */
[----:B------:R-:W-:Y:S01]  /*17730*/  FMUL.FTZ R52, R52, UR8 ;  /* 0x0000000834347c20 */ /* 0x000fe20008410000 */
[----:B------:R-:W-:Y:S01]  /*17740*/  FMUL.FTZ R53, R53, UR8 ;  /* 0x0000000835357c20 */ /* 0x000fe20008410000 */
[----:B------:R-:W3:Y:S01]  /*17750*/  MUFU.TANH R42, R42 ;  /* 0x0000002a002a7308 */ /* 0x000ee20000002400 */
[----:B------:R-:W-:Y:S01]  /*17760*/  ISETP.GT.AND P3, PT, R15, 0x18, PT ;  /* 0x000000180f00780c */ /* 0x000fe20003f64270 */
[----:B------:R-:W-:Y:S01]  /*17770*/  FMUL.FTZ R40, R40, UR8 ;  /* 0x0000000828287c20 */ /* 0x000fe20008410000 */
[----:B-1----:R-:W-:Y:S01]  /*17780*/  FSEL R10, R10, -INF , P2 ;  /* 0xff8000000a0a7808 */ /* 0x002fe20001000000 */
[----:B------:R-:W-:Y:S01]  /*17790*/  FMUL.FTZ R41, R41, UR8 ;  /* 0x0000000829297c20 */ /* 0x000fe20008410000 */
[----:B------:R-:W-:Y:S01]  /*177a0*/  FMNMX.FTZ R9, R12, R9, !PT ;  /* 0x000000090c097209 */ /* 0x000fe20007810000 */
[----:B------:R-:W-:Y:S01]  /*177b0*/  FMUL.FTZ R44, R44, UR8 ;  /* 0x000000082c2c7c20 */ /* 0x000fe20008410000 */
[----:B------:R-:W-:Y:S01]  /*177c0*/  ULDC UR4, c[0x0][0x988] ;  /* 0x0002620000047ab9 */ /* 0x000fe20000000800 */
[----:B------:R-:W1:Y:S01]  /*177d0*/  MUFU.TANH R43, R43 ;  /* 0x0000002b002b7308 */ /* 0x000e620000002400 */
[----:B------:R-:W-:-:S02]  /*177e0*/  ISETP.GT.AND P2, PT, R15, 0x19, PT ;  /* 0x000000190f00780c */ /* 0x000fc40003f44270 */
[----:B--2---:R-:W-:Y:S02]  /*177f0*/  FSEL R8, R54, -INF , P3 ;  /* 0xff80000036087808 */ /* 0x004fe40001800000 */
[----:B------:R-:W-:-:S03]  /*17800*/  FMNMX.FTZ R9, R10, R9, !PT ;  /* 0x000000090a097209 */ /* 0x000fc60007810000 */
[----:B------:R-:W-:Y:S01]  /*17810*/  MUFU.TANH R46, R46 ;  /* 0x0000002e002e7308 */ /* 0x000fe20000002400 */
[----:B------:R-:W-:Y:S02]  /*17820*/  ISETP.GT.AND P3, PT, R15, 0x20, PT ;  /* 0x000000200f00780c */ /* 0x000fe40003f64270 */
[----:B0-----:R-:W-:Y:S02]  /*17830*/  FSEL R14, R14, -INF , P2 ;  /* 0xff8000000e0e7808 */ /* 0x001fe40001000000 */
[----:B------:R-:W-:-:S03]  /*17840*/  FMNMX.FTZ R9, R8, R9, !PT ;  /* 0x0000000908097209 */ /* 0x000fc60007810000 */
[----:B------:R-:W0:Y:S01]  /*17850*/  MUFU.TANH R47, R47 ;  /* 0x0000002f002f7308 */ /* 0x000e220000002400 */
[----:B------:R-:W-:Y:S02]  /*17860*/  WARPGROUP.DEPBAR.LE gsb0, 0x0 ;  /* 0x00008000000079c5 */ /* 0x000fe40000010000 */
[----:B------:R-:W-:Y:S01]  /*17870*/  FMUL.FTZ R4, R26, UR8 ;  /* 0x000000081a047c20 */ /* 0x000fe20008410000 */
[----:B------:R-:W-:Y:S01]  /*17880*/  ISETP.GT.AND P2, PT, R15, 0x21, PT ;  /* 0x000000210f00780c */ /* 0x000fe20003f44270 */
[----:B------:R-:W-:Y:S01]  /*17890*/  FMUL.FTZ R45, R45, UR8 ;  /* 0x000000082d2d7c20 */ /* 0x000fe20008410000 */
[----:B---3--:R-:W-:Y:S01]  /*178a0*/  FSEL R26, R42, -INF , P3 ;  /* 0xff8000002a1a7808 */ /* 0x008fe20001800000 */
[----:B------:R-:W-:Y:S01]  /*178b0*/  FMUL.FTZ R32, R32, UR8 ;  /* 0x0000000820207c20 */ /* 0x000fe20008410000 */
[----:B------:R1:W2:Y:S01]  /*178c0*/  MUFU.TANH R3, R34 ;  /* 0x0000002200037308 */ /* 0x0002a20000002400 */
[----:B------:R-:W-:Y:S01]  /*178d0*/  FMNMX.FTZ R9, R14, R9, !PT ;  /* 0x000000090e097209 */ /* 0x000fe20007810000 */
[----:B------:R-:W-:Y:S01]  /*178e0*/  FMUL.FTZ R33, R33, UR8 ;  /* 0x0000000821217c20 */ /* 0x000fe20008410000 */
[----:B------:R-:W-:Y:S01]  /*178f0*/  ISETP.GT.AND P3, PT, R15, 0x28, PT ;  /* 0x000000280f00780c */ /* 0x000fe20003f64270 */
[----:B------:R-:W-:Y:S01]  /*17900*/  FMUL.FTZ R36, R36, UR8 ;  /* 0x0000000824247c20 */ /* 0x000fe20008410000 */
[----:B------:R-:W-:Y:S01]  /*17910*/  FMNMX.FTZ R9, R26, R9, !PT ;  /* 0x000000091a097209 */ /* 0x000fe20007810000 */
[----:B------:R-:W-:Y:S01]  /*17920*/  FMUL.FTZ R37, R37, UR8 ;  /* 0x0000000825257c20 */ /* 0x000fe20008410000 */
[----:B------:R-:W-:Y:S01]  /*17930*/  VIADDMNMX R11, R13, R64, R11, PT ;  /* 0x000000400d0b7246 */ /* 0x000fe2000380010b */
[----:B------:R-:W3:Y:S01]  /*17940*/  MUFU.TANH R35, R35 ;  /* 0x0000002300237308 */ /* 0x000ee20000002400 */
[----:B-1----:R-:W-:Y:S01]  /*17950*/  FSEL R34, R43, -INF , P2 ;  /* 0xff8000002b227808 */ /* 0x002fe20001000000 */
[----:B------:R1:W-:Y:S01]  /*17960*/  @!P1 SYNCS.ARRIVE.TRANS64.RED.A1T0 RZ, [R0+URZ], RZ ;  /* 0x000000ff00ff99a7 */ /* 0x0003e2000810043f */
[----:B------:R-:W-:-:S02]  /*17970*/  ISETP.GT.AND P2, PT, R15, 0x29, PT ;  /* 0x000000290f00780c */ /* 0x000fc40003f44270 */
[----:B------:R-:W-:-:S03]  /*17980*/  FMNMX.FTZ R9, R34, R9, !PT ;  /* 0x0000000922097209 */ /* 0x000fc60007810000 */
[----:B------:R4:W1:Y:S01]  /*17990*/  MUFU.TANH R50, R38 ;  /* 0x0000002600327308 */ /* 0x0008620000002400 */
[----:B0-----:R-:W-:Y:S01]  /*179a0*/  FSEL R42, R47, -INF , P2 ;  /* 0xff8000002f2a7808 */ /* 0x001fe20001000000 */
[----:B------:R-:W-:Y:S01]  /*179b0*/  FMUL.FTZ R27, R27, UR8 ;  /* 0x000000081b1b7c20 */ /* 0x000fe20008410000 */
[----:B----4-:R-:W-:-:S05]  /*179c0*/  FSEL R38, R46, -INF , P3 ;  /* 0xff8000002e267808 */ /* 0x010fca0001800000 */
[----:B------:R-:W0:Y:S01]  /*179d0*/  MUFU.TANH R39, R39 ;  /* 0x0000002700277308 */ /* 0x000e220000002400 */
[C---:B------:R-:W-:Y:S02]  /*179e0*/  ISETP.GT.AND P3, PT, R15.reuse, 0x30, PT ;  /* 0x000000300f00780c */ /* 0x040fe40003f64270 */
[----:B------:R-:W-:Y:S01]  /*179f0*/  FMNMX.FTZ R21, R38, R9, !PT ;  /* 0x0000000926157209 */ /* 0x000fe20007810000 */
[----:B------:R-:W-:Y:S01]  /*17a00*/  FMUL.FTZ R9, R30, UR8 ;  /* 0x000000081e097c20 */ /* 0x000fe20008410000 */
[----:B------:R-:W-:Y:S02]  /*17a10*/  ISETP.GT.AND P2, PT, R15, 0x31, PT ;  /* 0x000000310f00780c */ /* 0x000fe40003f44270 */
[----:B--2---:R-:W-:Y:S01]  /*17a20*/  FSEL R30, R3, -INF , P3 ;  /* 0xff800000031e7808 */ /* 0x004fe20001800000 */
[----:B------:R-:W2:Y:S01]  /*17a30*/  MUFU.TANH R4, R4 ;  /* 0x0000000400047308 */ /* 0x000ea20000002400 */
[----:B------:R-:W-:Y:S01]  /*17a40*/  FMNMX.FTZ R21, R42, R21, !PT ;  /* 0x000000152a157209 */ /* 0x000fe20007810000 */
[----:B------:R-:W-:Y:S01]  /*17a50*/  FMUL.FTZ R31, R31, UR8 ;  /* 0x000000081f1f7c20 */ /* 0x000fe20008410000 */
[----:B------:R-:W-:-:S02]  /*17a60*/  ISETP.GT.AND P3, PT, R15, 0x38, PT ;  /* 0x000000380f00780c */ /* 0x000fc40003f64270 */
[----:B---3--:R-:W-:Y:S02]  /*17a70*/  FSEL R46, R35, -INF , P2 ;  /* 0xff800000232e7808 */ /* 0x008fe40001000000 */
[----:B------:R-:W-:Y:S01]  /*17a80*/  FMNMX.FTZ R21, R30, R21, !PT ;  /* 0x000000151e157209 */ /* 0x000fe20007810000 */
[----:B------:R-:W3:Y:S01]  /*17a90*/  MUFU.TANH R27, R27 ;  /* 0x0000001b001b7308 */ /* 0x000ee20000002400 */
[----:B------:R-:W-:Y:S02]  /*17aa0*/  ISETP.GT.AND P2, PT, R15, 0x39, PT ;  /* 0x000000390f00780c */ /* 0x000fe40003f44270 */
[----:B-1----:R-:W-:Y:S02]  /*17ab0*/  FSEL R50, R50, -INF , P3 ;  /* 0xff80000032327808 */ /* 0x002fe40001800000 */
[----:B------:R-:W-:-:S03]  /*17ac0*/  FMNMX.FTZ R21, R46, R21, !PT ;  /* 0x000000152e157209 */ /* 0x000fc60007810000 */
[----:B------:R-:W1:Y:S01]  /*17ad0*/  MUFU.TANH R58, R9 ;  /* 0x00000009003a7308 */ /* 0x000e620000002400 */
[----:B------:R-:W-:Y:S02]  /*17ae0*/  ISETP.GT.AND P3, PT, R15, 0x40, PT ;  /* 0x000000400f00780c */ /* 0x000fe40003f64270 */
[----:B0-----:R-:W-:Y:S02]  /*17af0*/  FSEL R54, R39, -INF , P2 ;  /* 0xff80000027367808 */ /* 0x001fe40001000000 */
[----:B------:R-:W-:-:S03]  /*17b00*/  FMNMX.FTZ R21, R50, R21, !PT ;  /* 0x0000001532157209 */ /* 0x000fc60007810000 */
[----:B------:R-:W0:Y:S01]  /*17b10*/  MUFU.TANH R31, R31 ;  /* 0x0000001f001f7308 */ /* 0x000e220000002400 */
[----:B------:R-:W-:Y:S01]  /*17b20*/  FMUL.FTZ R3, R48, UR8 ;  /* 0x0000000830037c20 */ /* 0x000fe20008410000 */
[C---:B------:R-:W-:Y:S02]  /*17b30*/  ISETP.GT.AND P2, PT, R15.reuse, 0x41, PT ;  /* 0x000000410f00780c */ /* 0x040fe40003f44270 */
[----:B--2---:R-:W-:Y:S02]  /*17b40*/  FSEL R48, R4, -INF , P3 ;  /* 0xff80000004307808 */ /* 0x004fe40001800000 */
[----:B------:R-:W-:Y:S02]  /*17b50*/  FMNMX.FTZ R21, R54, R21, !PT ;  /* 0x0000001536157209 */ /* 0x000fe40007810000 */
[----:B------:R-:W-:Y:S02]  /*17b60*/  ISETP.GT.AND P3, PT, R15, 0x48, PT ;  /* 0x000000480f00780c */ /* 0x000fe40003f64270 */
[----:B---3--:R-:W-:-:S02]  /*17b70*/  FSEL R56, R27, -INF , P2 ;  /* 0xff8000001b387808 */ /* 0x008fc40001000000 */
[----:B------:R-:W-:Y:S02]  /*17b80*/  FMNMX.FTZ R21, R48, R21, !PT ;  /* 0x0000001530157209 */ /* 0x000fe40007810000 */
[----:B------:R-:W-:Y:S02]  /*17b90*/  ISETP.GT.AND P2, PT, R15, 0x49, PT ;  /* 0x000000490f00780c */ /* 0x000fe40003f44270 */
[----:B-1----:R-:W-:Y:S02]  /*17ba0*/  FSEL R58, R58, -INF , P3 ;  /* 0xff8000003a3a7808 */ /* 0x002fe40001800000 */
[----:B------:R-:W-:Y:S02]  /*17bb0*/  FMNMX.FTZ R21, R56, R21, !PT ;  /* 0x0000001538157209 */ /* 0x000fe40007810000 */
[----:B0-----:R-:W-:Y:S02]  /*17bc0*/  FSEL R60, R31, -INF , P2 ;  /* 0xff8000001f3c7808 */ /* 0x001fe40001000000 */
[----:B------:R-:W-:-:S04]  /*17bd0*/  FMNMX.FTZ R21, R58, R21, !PT ;  /* 0x000000153a157209 */ /* 0x000fc80007810000 */
[----:B------:R-:W-:-:S05]  /*17be0*/  FMNMX.FTZ R21, R60, R21, !PT ;  /* 0x000000153c157209 */ /* 0x000fca0007810000 */
[----:B------:R-:W0:Y:S01]  /*17bf0*/  SHFL.BFLY PT, R4, R21, 0x2, 0x1f ;  /* 0x0c401f0015047f89 */ /* 0x000e2200000e0000 */
[----:B------:R-:W1:Y:S08]  /*17c00*/  MUFU.TANH R2, R2 ;  /* 0x0000000200027308 */ /* 0x000e700000002400 */
[----:B------:R-:W2:Y:S08]  /*17c10*/  MUFU.TANH R5, R5 ;  /* 0x0000000500057308 */ /* 0x000eb00000002400 */
[----:B------:R-:W3:Y:S01]  /*17c20*/  MUFU.TANH R7, R7 ;  /* 0x0000000700077308 */ /* 0x000ee20000002400 */
[----:B0-----:R-:W-:-:S07]  /*17c30*/  FMNMX.FTZ R4, R21, R4, !PT ;  /* 0x0000000415047209 */ /* 0x001fce0007810000 */
[----:B------:R-:W0:Y:S01]  /*17c40*/  MUFU.TANH R6, R6 ;  /* 0x0000000600067308 */ /* 0x000e220000002400 */
[C---:B------:R-:W-:Y:S02]  /*17c50*/  ISETP.GT.AND P2, PT, R11.reuse, RZ, PT ;  /* 0x000000ff0b00720c */ /* 0x040fe40003f44270 */
[----:B------:R-:W-:-:S05]  /*17c60*/  ISETP.GT.AND P3, PT, R11, 0x1, PT ;  /* 0x000000010b00780c */ /* 0x000fca0003f64270 */
[----:B------:R4:W0:Y:S01]  /*17c70*/  MUFU.TANH R9, R3 ;  /* 0x0000000300097308 */ /* 0x0008220000002400 */
[----:B------:R-:W-:Y:S01]  /*17c80*/  ISETP.GT.AND P4, PT, R11, 0x8, PT ;  /* 0x000000080b00780c */ /* 0x000fe20003f84270 */
[----:B----4-:R-:W4:Y:S06]  /*17c90*/  SHFL.BFLY PT, R3, R4, 0x1, 0x1f ;  /* 0x0c201f0004037f89 */ /* 0x010f2c00000e0000 */
[----:B------:R-:W4:Y:S01]  /*17ca0*/  MUFU.TANH R49, R49 ;  /* 0x0000003100317308 */ /* 0x000f220000002400 */
[----:B-1----:R-:W-:Y:S02]  /*17cb0*/  FSEL R62, R2, -INF , P2 ;  /* 0xff800000023e7808 */ /* 0x002fe40001000000 */
[----:B--2---:R-:W-:-:S02]  /*17cc0*/  FSEL R13, R5, -INF , P3 ;  /* 0xff800000050d7808 */ /* 0x004fc40001800000 */
[----:B------:R-:W-:Y:S02]  /*17cd0*/  ISETP.GT.AND P5, PT, R11, 0x9, PT ;  /* 0x000000090b00780c */ /* 0x000fe40003fa4270 */
[----:B---3--:R-:W-:Y:S01]  /*17ce0*/  FSEL R64, R7, -INF , P4 ;  /* 0xff80000007407808 */ /* 0x008fe20002000000 */
[----:B------:R-:W1:Y:S01]  /*17cf0*/  MUFU.TANH R52, R52 ;  /* 0x0000003400347308 */ /* 0x000e620000002400 */
[----:B------:R-:W-:Y:S02]  /*17d00*/  FMNMX.FTZ R5, R62, R13, !PT ;  /* 0x0000000d3e057209 */ /* 0x000fe40007810000 */
[C---:B------:R-:W-:Y:S02]  /*17d10*/  ISETP.GT.AND P2, PT, R11.reuse, 0x10, PT ;  /* 0x000000100b00780c */ /* 0x040fe40003f44270 */
[----:B0-----:R-:W-:Y:S02]  /*17d20*/  FSEL R66, R6, -INF , P5 ;  /* 0xff80000006427808 */ /* 0x001fe40002800000 */
[----:B------:R-:W-:Y:S01]  /*17d30*/  FMNMX.FTZ R5, R64, R5, !PT ;  /* 0x0000000540057209 */ /* 0x000fe20007810000 */
[----:B------:R-:W0:Y:S01]  /*17d40*/  MUFU.TANH R53, R53 ;  /* 0x0000003500357308 */ /* 0x000e220000002400 */
[----:B------:R-:W-:-:S02]  /*17d50*/  ISETP.GT.AND P3, PT, R11, 0x11, PT ;  /* 0x000000110b00780c */ /* 0x000fc40003f64270 */
[----:B------:R-:W-:Y:S02]  /*17d60*/  FSEL R68, R9, -INF , P2 ;  /* 0xff80000009447808 */ /* 0x000fe40001000000 */
[----:B------:R-:W-:-:S03]  /*17d70*/  FMNMX.FTZ R5, R66, R5, !PT ;  /* 0x0000000542057209 */ /* 0x000fc60007810000 */
[----:B------:R-:W2:Y:S01]  /*17d80*/  MUFU.TANH R40, R40 ;  /* 0x0000002800287308 */ /* 0x000ea20000002400 */
[----:B----4-:R-:W-:Y:S01]  /*17d90*/  FMNMX.FTZ R4, R4, R3, !PT ;  /* 0x0000000304047209 */ /* 0x010fe20007810000 */
[----:B------:R-:W-:Y:S01]  /*17da0*/  IMAD.U32 R3, RZ, RZ, UR4 ;  /* 0x00000004ff037e24 */ /* 0x000fe2000f8e00ff */
[----:B------:R-:W-:Y:S02]  /*17db0*/  ISETP.GT.AND P5, PT, R11, 0x18, PT ;  /* 0x000000180b00780c */ /* 0x000fe40003fa4270 */
[----:B------:R-:W-:Y:S02]  /*17dc0*/  FSEL R70, R49, -INF , P3 ;  /* 0xff80000031467808 */ /* 0x000fe40001800000 */
[----:B------:R-:W-:Y:S01]  /*17dd0*/  FMNMX.FTZ R5, R68, R5, !PT ;  /* 0x0000000544057209 */ /* 0x000fe20007810000 */
[----:B------:R-:W3:Y:S01]  /*17de0*/  MUFU.TANH R41, R41 ;  /* 0x0000002900297308 */ /* 0x000ee20000002400 */
[----:B------:R-:W-:Y:S01]  /*17df0*/  ISETP.GT.AND P4, PT, R11, 0x19, PT ;  /* 0x000000190b00780c */ /* 0x000fe20003f84270 */
[----:B------:R-:W-:Y:S01]  /*17e00*/  FMUL.FTZ R2, R4, R3 ;  /* 0x0000000304027220 */ /* 0x000fe20000410000 */
[----:B-1----:R-:W-:-:S02]  /*17e10*/  FSEL R52, R52, -INF , P5 ;  /* 0xff80000034347808 */ /* 0x002fc40002800000 */
[----:B------:R-:W-:-:S03]  /*17e20*/  FMNMX.FTZ R5, R70, R5, !PT ;  /* 0x0000000546057209 */ /* 0x000fc60007810000 */
[----:B------:R-:W1:Y:S01]  /*17e30*/  MUFU.TANH R44, R44 ;  /* 0x0000002c002c7308 */ /* 0x000e620000002400 */
[----:B------:R-:W-:Y:S02]  /*17e40*/  FSETP.NEU.FTZ.AND P3, PT, R4, -INF , PT ;  /* 0xff8000000400780b */ /* 0x000fe40003f7d000 */
[----:B------:R-:W-:Y:S02]  /*17e50*/  ISETP.GT.AND P2, PT, R11, 0x20, PT ;  /* 0x000000200b00780c */ /* 0x000fe40003f44270 */
[----:B0-----:R-:W-:Y:S02]  /*17e60*/  FSEL R72, R53, -INF , P4 ;  /* 0xff80000035487808 */ /* 0x001fe40002000000 */
[----:B------:R-:W-:Y:S01]  /*17e70*/  FMNMX.FTZ R5, R52, R5, !PT ;  /* 0x0000000534057209 */ /* 0x000fe20007810000 */
[----:B------:R-:W0:Y:S01]  /*17e80*/  MUFU.TANH R45, R45 ;  /* 0x0000002d002d7308 */ /* 0x000e220000002400 */
[----:B------:R-:W-:Y:S02]  /*17e90*/  FSEL R9, R2, RZ, P3 ;  /* 0x000000ff02097208 */ /* 0x000fe40001800000 */
[----:B------:R-:W-:-:S02]  /*17ea0*/  ISETP.GT.AND P3, PT, R11, 0x21, PT ;  /* 0x000000210b00780c */ /* 0x000fc40003f64270 */
[----:B--2---:R-:W-:Y:S02]  /*17eb0*/  FSEL R40, R40, -INF , P2 ;  /* 0xff80000028287808 */ /* 0x004fe40001000000 */
[----:B------:R-:W-:Y:S01]  /*17ec0*/  FMNMX.FTZ R5, R72, R5, !PT ;  /* 0x0000000548057209 */ /* 0x000fe20007810000 */
[----:B------:R-:W2:Y:S01]  /*17ed0*/  MUFU.TANH R32, R32 ;  /* 0x0000002000207308 */ /* 0x000ea20000002400 */
[----:B------:R-:W-:Y:S01]  /*17ee0*/  FFMA.FTZ R209, R74, R3, -R9 ;  /* 0x000000034ad17223 */ /* 0x000fe20000010809 */
[----:B------:R-:W-:Y:S02]  /*17ef0*/  ISETP.GT.AND P2, PT, R11, 0x28, PT ;  /* 0x000000280b00780c */ /* 0x000fe40003f44270 */
[----:B---3--:R-:W-:Y:S02]  /*17f00*/  FSEL R74, R41, -INF , P3 ;  /* 0xff800000294a7808 */ /* 0x008fe40001800000 */
[----:B------:R-:W-:Y:S02]  /*17f10*/  FMNMX.FTZ R5, R40, R5, !PT ;  /* 0x0000000528057209 */ /* 0x000fe40007810000 */
[----:B------:R-:W3:Y:S01]  /*17f20*/  MUFU.TANH R33, R33 ;  /* 0x0000002100217308 */ /* 0x000ee20000002400 */
[----:B------:R-:W-:Y:S01]  /*17f30*/  ISETP.GT.AND P3, PT, R11, 0x29, PT ;  /* 0x000000290b00780c */ /* 0x000fe20003f64270 */
[----:B------:R-:W-:Y:S01]  /*17f40*/  FMUL.FTZ R24, R24, UR8 ;  /* 0x0000000818187c20 */ /* 0x000fe20008410000 */
[----:B-1----:R-:W-:-:S02]  /*17f50*/  FSEL R44, R44, -INF , P2 ;  /* 0xff8000002c2c7808 */ /* 0x002fc40001000000 */
[----:B------:R-:W-:-:S03]  /*17f60*/  FMNMX.FTZ R5, R74, R5, !PT ;  /* 0x000000054a057209 */ /* 0x000fc60007810000 */
[----:B------:R-:W1:Y:S01]  /*17f70*/  MUFU.TANH R36, R36 ;  /* 0x0000002400247308 */ /* 0x000e620000002400 */
[----:B------:R-:W-:Y:S01]  /*17f80*/  ISETP.GT.AND P2, PT, R11, 0x30, PT ;  /* 0x000000300b00780c */ /* 0x000fe20003f44270 */
[----:B------:R-:W-:Y:S01]  /*17f90*/  FMUL.FTZ R25, R25, UR8 ;  /* 0x0000000819197c20 */ /* 0x000fe20008410000 */
[----:B0-----:R-:W-:Y:S02]  /*17fa0*/  FSEL R76, R45, -INF , P3 ;  /* 0xff8000002d4c7808 */ /* 0x001fe40001800000 */
[----:B------:R-:W-:-:S03]  /*17fb0*/  FMNMX.FTZ R5, R44, R5, !PT ;  /* 0x000000052c057209 */ /* 0x000fc60007810000 */
[----:B------:R-:W0:Y:S01]  /*17fc0*/  MUFU.TANH R37, R37 ;  /* 0x0000002500257308 */ /* 0x000e220000002400 */
[----:B------:R-:W-:Y:S01]  /*17fd0*/  ISETP.GT.AND P3, PT, R11, 0x31, PT ;  /* 0x000000310b00780c */ /* 0x000fe20003f64270 */
[----:B------:R-:W-:Y:S01]  /*17fe0*/  FMUL.FTZ R28, R28, UR8 ;  /* 0x000000081c1c7c20 */ /* 0x000fe20008410000 */
[----:B--2---:R-:W-:Y:S02]  /*17ff0*/  FSEL R32, R32, -INF , P2 ;  /* 0xff80000020207808 */ /* 0x004fe40001000000 */
[----:B------:R-:W-:-:S03]  /*18000*/  FMNMX.FTZ R5, R76, R5, !PT ;  /* 0x000000054c057209 */ /* 0x000fc60007810000 */
[----:B------:R-:W2:Y:S01]  /*18010*/  MUFU.TANH R24, R24 ;  /* 0x0000001800187308 */ /* 0x000ea20000002400 */
[----:B------:R-:W-:Y:S01]  /*18020*/  FFMA.FTZ R211, R78, R3, -R9 ;  /* 0x000000034ed37223 */ /* 0x000fe20000010809 */
[----:B------:R-:W-:Y:S01]  /*18030*/  ISETP.GT.AND P2, PT, R11, 0x38, PT ;  /* 0x000000380b00780c */ /* 0x000fe20003f44270 */
[----:B------:R-:W-:Y:S01]  /*18040*/  FMUL.FTZ R29, R29, UR8 ;  /* 0x000000081d1d7c20 */ /* 0x000fe20008410000 */
[----:B---3--:R-:W-:Y:S02]  /*18050*/  FSEL R78, R33, -INF , P3 ;  /* 0xff800000214e7808 */ /* 0x008fe40001800000 */
[----:B------:R-:W-:Y:S02]  /*18060*/  FMNMX.FTZ R5, R32, R5, !PT ;  /* 0x0000000520057209 */ /* 0x000fe40007810000 */
[----:B------:R-:W3:Y:S01]  /*18070*/  MUFU.TANH R25, R25 ;  /* 0x0000001900197308 */ /* 0x000ee20000002400 */
[----:B------:R-:W-:Y:S02]  /*18080*/  ISETP.GT.AND P3, PT, R11, 0x39, PT ;  /* 0x000000390b00780c */ /* 0x000fe40003f64270 */
[----:B-1----:R-:W-:-:S02]  /*18090*/  FSEL R36, R36, -INF , P2 ;  /* 0xff80000024247808 */ /* 0x002fc40001000000 */
[----:B------:R-:W-:-:S03]  /*180a0*/  FMNMX.FTZ R5, R78, R5, !PT ;  /* 0x000000054e057209 */ /* 0x000fc60007810000 */
[----:B------:R-:W1:Y:S01]  /*180b0*/  MUFU.TANH R28, R28 ;  /* 0x0000001c001c7308 */ /* 0x000e620000002400 */
[----:B------:R-:W-:Y:S01]  /*180c0*/  FFMA.FTZ R6, R20, R3, -R9 ;  /* 0x0000000314067223 */ /* 0x000fe20000010809 */
[----:B------:R-:W-:Y:S02]  /*180d0*/  ISETP.GT.AND P2, PT, R11, 0x40, PT ;  /* 0x000000400b00780c */ /* 0x000fe40003f44270 */
[----:B0-----:R-:W-:Y:S02]  /*180e0*/  FSEL R20, R37, -INF , P3 ;  /* 0xff80000025147808 */ /* 0x001fe40001800000 */
[----:B------:R-:W-:Y:S02]  /*180f0*/  FMNMX.FTZ R5, R36, R5, !PT ;  /* 0x0000000524057209 */ /* 0x000fe40007810000 */
[----:B------:R-:W0:Y:S01]  /*18100*/  MUFU.TANH R29, R29 ;  /* 0x0000001d001d7308 */ /* 0x000e220000002400 */
[----:B------:R-:W-:Y:S02]  /*18110*/  ISETP.GT.AND P3, PT, R11, 0x41, PT ;  /* 0x000000410b00780c */ /* 0x000fe40003f64270 */
[----:B--2---:R-:W-:-:S02]  /*18120*/  FSEL R24, R24, -INF , P2 ;  /* 0xff80000018187808 */ /* 0x004fc40001000000 */
[----:B------:R-:W-:Y:S01]  /*18130*/  FMNMX.FTZ R5, R20, R5, !PT ;  /* 0x0000000514057209 */ /* 0x000fe20007810000 */
[----:B------:R-:W-:Y:S01]  /*18140*/  FFMA.FTZ R7, R12, R3, -R9 ;  /* 0x000000030c077223 */ /* 0x000fe20000010809 */
[----:B------:R-:W-:Y:S02]  /*18150*/  ISETP.GT.AND P2, PT, R11, 0x48, PT ;  /* 0x000000480b00780c */ /* 0x000fe40003f44270 */
[----:B---3--:R-:W-:Y:S02]  /*18160*/  FSEL R12, R25, -INF , P3 ;  /* 0xff800000190c7808 */ /* 0x008fe40001800000 */
[----:B------:R-:W-:Y:S02]  /*18170*/  FMNMX.FTZ R5, R24, R5, !PT ;  /* 0x0000000518057209 */ /* 0x000fe40007810000 */
[----:B------:R-:W-:Y:S02]  /*18180*/  ISETP.GT.AND P3, PT, R11, 0x49, PT ;  /* 0x000000490b00780c */ /* 0x000fe40003f64270 */
[----:B-1----:R-:W-:-:S02]  /*18190*/  FSEL R28, R28, -INF , P2 ;  /* 0xff8000001c1c7808 */ /* 0x002fc40001000000 */
[----:B------:R-:W-:Y:S01]  /*181a0*/  FMNMX.FTZ R5, R12, R5, !PT ;  /* 0x000000050c057209 */ /* 0x000fe20007810000 */
[----:B------:R-:W-:Y:S01]  /*181b0*/  FFMA.FTZ R11, R10, R3, -R9 ;  /* 0x000000030a0b7223 */ /* 0x000fe20000010809 */
[----:B0-----:R-:W-:Y:S02]  /*181c0*/  FSEL R10, R29, -INF , P3 ;  /* 0xff8000001d0a7808 */ /* 0x001fe40001800000 */
[----:B------:R-:W-:-:S04]  /*181d0*/  FMNMX.FTZ R5, R28, R5, !PT ;  /* 0x000000051c057209 */ /* 0x000fc80007810000 */
[----:B------:R-:W-:Y:S01]  /*181e0*/  FMNMX.FTZ R5, R10, R5, !PT ;  /* 0x000000050a057209 */ /* 0x000fe20007810000 */
[----:B------:R-:W-:-:S04]  /*181f0*/  FFMA.FTZ R15, R8, R3, -R9 ;  /* 0x00000003080f7223 */ /* 0x000fc80000010809 */
[----:B------:R-:W0:Y:S02]  /*18200*/  SHFL.BFLY PT, R8, R5, 0x2, 0x1f ;  /* 0x0c401f0005087f89 */ /* 0x000e2400000e0000 */
[----:B0-----:R-:W-:-:S05]  /*18210*/  FMNMX.FTZ R8, R5, R8, !PT ;  /* 0x0000000805087209 */ /* 0x001fca0007810000 */
[----:B------:R-:W0:Y:S01]  /*18220*/  SHFL.BFLY PT, R5, R8, 0x1, 0x1f ;  /* 0x0c201f0008057f89 */ /* 0x000e2200000e0000 */
[----:B------:R-:W-:Y:S01]  /*18230*/  FFMA.FTZ R2, R59, R3, -R9 ;  /* 0x000000033b027223 */ /* 0x000fe20000010809 */
[----:B------:R1:W-:Y:S08]  /*18240*/  MUFU.EX2 R205, R7 ;  /* 0x0000000700cd7308 */ /* 0x0003f00000000800 */
[----:B------:R-:W-:Y:S01]  /*18250*/  MUFU.EX2 R209, R209 ;  /* 0x000000d100d17308 */ /* 0x000fe20000000800 */
[----:B0-----:R-:W-:-:S07]  /*18260*/  FMNMX.FTZ R5, R8, R5, !PT ;  /* 0x0000000508057209 */ /* 0x001fce0007810000 */
[----:B------:R-:W0:Y:S01]  /*18270*/  MUFU.EX2 R2, R2 ;  /* 0x0000000200027308 */ /* 0x000e220000000800 */
[C---:B------:R-:W-:Y:S01]  /*18280*/  FSETP.NEU.FTZ.AND P2, PT, R5.reuse, -INF , PT ;  /* 0xff8000000500780b */ /* 0x040fe20003f5d000 */
[----:B-1----:R-:W-:-:S05]  /*18290*/  FMUL.FTZ R7, R5, R3 ;  /* 0x0000000305077220 */ /* 0x002fca0000410000 */
[----:B------:R-:W-:Y:S01]  /*182a0*/  FSEL R7, R7, RZ, P2 ;  /* 0x000000ff07077208 */ /* 0x000fe20001000000 */
[----:B------:R-:W1:Y:S04]  /*182b0*/  MUFU.EX2 R211, R211 ;  /* 0x000000d300d37308 */ /* 0x000e680000000800 */
[-CC-:B------:R-:W-:Y:S01]  /*182c0*/  FFMA.FTZ R62, R62, R3.reuse, -R7.reuse ;  /* 0x000000033e3e7223 */ /* 0x180fe20000010807 */
[----:B------:R-:W-:-:S03]  /*182d0*/  FFMA.FTZ R13, R13, R3, -R7 ;  /* 0x000000030d0d7223 */ /* 0x000fc60000010807 */
[----:B------:R-:W2:Y:S01]  /*182e0*/  MUFU.EX2 R6, R6 ;  /* 0x0000000600067308 */ /* 0x000ea20000000800 */
[-CC-:B------:R-:W-:Y:S01]  /*182f0*/  FFMA.FTZ R64, R64, R3.reuse, -R7.reuse ;  /* 0x0000000340407223 */ /* 0x180fe20000010807 */
[----:B------:R-:W-:Y:S01]  /*18300*/  FFMA.FTZ R66, R66, R3, -R7 ;  /* 0x0000000342427223 */ /* 0x000fe20000010807 */
[----:B0-----:R-:W-:-:S05]  /*18310*/  FADD.FTZ R8, R209, R2 ;  /* 0x00000002d1087221 */ /* 0x001fca0000010000 */
[----:B------:R-:W-:Y:S01]  /*18320*/  MUFU.EX2 R62, R62 ;  /* 0x0000003e003e7308 */ /* 0x000fe20000000800 */
[-CC-:B------:R-:W-:Y:S01]  /*18330*/  FFMA.FTZ R14, R14, R3.reuse, -R9.reuse ;  /* 0x000000030e0e7223 */ /* 0x180fe20000010809 */
[----:B------:R-:W-:-:S06]  /*18340*/  FFMA.FTZ R34, R34, R3, -R9 ;  /* 0x0000000322227223 */ /* 0x000fcc0000010809 */
[----:B------:R-:W0:Y:S01]  /*18350*/  MUFU.EX2 R13, R13 ;  /* 0x0000000d000d7308 */ /* 0x000e220000000800 */
[-C--:B------:R-:W-:Y:S01]  /*18360*/  FFMA.FTZ R68, R68, R3.reuse, -R7 ;  /* 0x0000000344447223 */ /* 0x080fe20000010807 */
[-CC-:B------:R-:W-:Y:S01]  /*18370*/  FFMA.FTZ R26, R26, R3.reuse, -R9.reuse ;  /* 0x000000031a1a7223 */ /* 0x180fe20000010809 */
[-CC-:B------:R-:W-:Y:S01]  /*18380*/  FFMA.FTZ R38, R38, R3.reuse, -R9.reuse ;  /* 0x0000000326267223 */ /* 0x180fe20000010809 */
[----:B------:R-:W-:-:S04]  /*18390*/  FFMA.FTZ R42, R42, R3, -R9 ;  /* 0x000000032a2a7223 */ /* 0x000fc80000010809 */
[----:B------:R-:W3:Y:S01]  /*183a0*/  MUFU.EX2 R80, R11 ;  /* 0x0000000b00507308 */ /* 0x000ee20000000800 */
[-CC-:B------:R-:W-:Y:S01]  /*183b0*/  FFMA.FTZ R30, R30, R3.reuse, -R9.reuse ;  /* 0x000000031e1e7223 */ /* 0x180fe20000010809 */
[-CC-:B------:R-:W-:Y:S01]  /*183c0*/  FFMA.FTZ R46, R46, R3.reuse, -R9.reuse ;  /* 0x000000032e2e7223 */ /* 0x180fe20000010809 */
[-CC-:B------:R-:W-:Y:S01]  /*183d0*/  FFMA.FTZ R50, R50, R3.reuse, -R9.reuse ;  /* 0x0000000332327223 */ /* 0x180fe20000010809 */
[-CC-:B------:R-:W-:Y:S01]  /*183e0*/  FFMA.FTZ R54, R54, R3.reuse, -R9.reuse ;  /* 0x0000000336367223 */ /* 0x180fe20000010809 */
[----:B------:R-:W-:-:S03]  /*183f0*/  FFMA.FTZ R48, R48, R3, -R9 ;  /* 0x0000000330307223 */ /* 0x000fc60000010809 */
[----:B------:R-:W4:Y:S01]  /*18400*/  MUFU.EX2 R64, R64 ;  /* 0x0000004000407308 */ /* 0x000f220000000800 */
[-CC-:B------:R-:W-:Y:S01]  /*18410*/  FFMA.FTZ R56, R56, R3.reuse, -R9.reuse ;  /* 0x0000000338387223 */ /* 0x180fe20000010809 */
[-CC-:B------:R-:W-:Y:S01]  /*18420*/  FFMA.FTZ R58, R58, R3.reuse, -R9.reuse ;  /* 0x000000033a3a7223 */ /* 0x180fe20000010809 */
[----:B------:R-:W-:Y:S01]  /*18430*/  FFMA.FTZ R60, R60, R3, -R9 ;  /* 0x000000033c3c7223 */ /* 0x000fe20000010809 */
[----:B-1----:R-:W-:-:S04]  /*18440*/  FADD.FTZ R27, R211, R8 ;  /* 0x00000008d31b7221 */ /* 0x002fc80000010000 */
[----:B------:R-:W1:Y:S01]  /*18450*/  MUFU.EX2 R207, R15 ;  /* 0x0000000f00cf7308 */ /* 0x000e620000000800 */
[----:B------:R-:W-:Y:S01]  /*18460*/  FFMA.FTZ R70, R70, R3, -R7 ;  /* 0x0000000346467223 */ /* 0x000fe20000010807 */
[----:B--2---:R-:W-:-:S06]  /*18470*/  FADD.FTZ R8, R6, R27 ;  /* 0x0000001b06087221 */ /* 0x004fcc0000010000 */
[----:B------:R-:W2:Y:S01]  /*18480*/  MUFU.EX2 R9, R66 ;  /* 0x0000004200097308 */ /* 0x000ea20000000800 */
[----:B------:R-:W-:-:S07]  /*18490*/  FFMA.FTZ R52, R52, R3, -R7 ;  /* 0x0000000334347223 */ /* 0x000fce0000010807 */
[----:B------:R3:W-:Y:S01]  /*184a0*/  MUFU.EX2 R201, R34 ;  /* 0x0000002200c97308 */ /* 0x0007e20000000800 */
[----:B------:R-:W-:Y:S01]  /*184b0*/  FADD.FTZ R29, R205, R8 ;  /* 0x00000008cd1d7221 */ /* 0x000fe20000010000 */
[----:B0-----:R-:W-:-:S06]  /*184c0*/  FADD.FTZ R27, R62, R13 ;  /* 0x0000000d3e1b7221 */ /* 0x001fcc0000010000 */
[----:B------:R-:W0:Y:S01]  /*184d0*/  MUFU.EX2 R14, R14 ;  /* 0x0000000e000e7308 */ /* 0x000e220000000800 */
[----:B---3--:R-:W-:-:S07]  /*184e0*/  IADD3 R34, R237, -R227, RZ ;  /* 0x800000e3ed227210 */ /* 0x008fce0007ffe0ff */
[----:B------:R-:W3:Y:S01]  /*184f0*/  MUFU.EX2 R68, R68 ;  /* 0x0000004400447308 */ /* 0x000ee20000000800 */
[----:B------:R-:W-:Y:S02]  /*18500*/  IMAD R34, R225, 0x80, R34 ;  /* 0x00000080e1227824 */ /* 0x000fe400078e0222 */
[----:B------:R-:W-:-:S05]  /*18510*/  FFMA.FTZ R72, R72, R3, -R7 ;  /* 0x0000000348487223 */ /* 0x000fca0000010807 */
[----:B------:R-:W3:Y:S01]  /*18520*/  MUFU.EX2 R26, R26 ;  /* 0x0000001a001a7308 */ /* 0x000ee20000000800 */
[----:B------:R-:W-:-:S04]  /*18530*/  IMAD.HI R224, R34, 0x66666667, RZ ;  /* 0x6666666722e07827 */ /* 0x000fc800078e02ff */
[----:B------:R-:W-:Y:S01]  /*18540*/  FADD.FTZ R34, R80, R29 ;  /* 0x0000001d50227221 */ /* 0x000fe20000010000 */
[----:B----4-:R-:W-:Y:S02]  /*18550*/  FADD.FTZ R8, R64, R27 ;  /* 0x0000001b40087221 */ /* 0x010fe40000010000 */
[----:B------:R-:W4:Y:S01]  /*18560*/  MUFU.EX2 R11, R70 ;  /* 0x00000046000b7308 */ /* 0x000f220000000800 */
[----:B------:R-:W-:Y:S01]  /*18570*/  FFMA.FTZ R40, R40, R3, -R7 ;  /* 0x0000000328287223 */ /* 0x000fe20000010807 */
[----:B-1----:R-:W-:Y:S01]  /*18580*/  FADD.FTZ R31, R207, R34 ;  /* 0x00000022cf1f7221 */ /* 0x002fe20000010000 */
[----:B--2---:R-:W-:-:S05]  /*18590*/  FADD.FTZ R29, R9, R8 ;  /* 0x00000008091d7221 */ /* 0x004fca0000010000 */
[----:B------:R-:W1:Y:S01]  /*185a0*/  MUFU.EX2 R52, R52 ;  /* 0x0000003400347308 */ /* 0x000e620000000800 */
[----:B------:R-:W-:Y:S01]  /*185b0*/  FFMA.FTZ R74, R74, R3, -R7 ;  /* 0x000000034a4a7223 */ /* 0x000fe20000010807 */
[----:B0-----:R-:W-:-:S06]  /*185c0*/  FADD.FTZ R31, R14, R31 ;  /* 0x0000001f0e1f7221 */ /* 0x001fcc0000010000 */
[----:B------:R-:W0:Y:S01]  /*185d0*/  MUFU.EX2 R38, R38 ;  /* 0x0000002600267308 */ /* 0x000e220000000800 */
[----:B---3--:R-:W-:Y:S01]  /*185e0*/  FADD.FTZ R8, R68, R29 ;  /* 0x0000001d44087221 */ /* 0x008fe20000010000 */
[----:B------:R-:W-:-:S06]  /*185f0*/  FFMA.FTZ R44, R44, R3, -R7 ;  /* 0x000000032c2c7223 */ /* 0x000fcc0000010807 */
[----:B------:R-:W2:Y:S01]  /*18600*/  MUFU.EX2 R15, R72 ;  /* 0x00000048000f7308 */ /* 0x000ea20000000800 */
[----:B------:R-:W-:Y:S01]  /*18610*/  FADD.FTZ R34, R26, R31 ;  /* 0x0000001f1a227221 */ /* 0x000fe20000010000 */
[----:B----4-:R-:W-:-:S06]  /*18620*/  FADD.FTZ R29, R11, R8 ;  /* 0x000000080b1d7221 */ /* 0x010fcc0000010000 */
[----:B------:R-:W3:Y:S08]  /*18630*/  MUFU.EX2 R203, R42 ;  /* 0x0000002a00cb7308 */ /* 0x000ef00000000800 */
[----:B------:R-:W4:Y:S01]  /*18640*/  MUFU.EX2 R40, R40 ;  /* 0x0000002800287308 */ /* 0x000f220000000800 */
[----:B------:R-:W-:Y:S01]  /*18650*/  FFMA.FTZ R76, R76, R3, -R7 ;  /* 0x000000034c4c7223 */ /* 0x000fe20000010807 */
[----:B------:R-:W-:-:S06]  /*18660*/  FADD.FTZ R31, R201, R34 ;  /* 0x00000022c91f7221 */ /* 0x000fcc0000010000 */
[----:B------:R-:W4:Y:S01]  /*18670*/  MUFU.EX2 R30, R30 ;  /* 0x0000001e001e7308 */ /* 0x000f220000000800 */
[----:B-1----:R-:W-:Y:S01]  /*18680*/  FADD.FTZ R8, R52, R29 ;  /* 0x0000001d34087221 */ /* 0x002fe20000010000 */
[----:B------:R-:W-:-:S06]  /*18690*/  FFMA.FTZ R32, R32, R3, -R7 ;  /* 0x0000000320207223 */ /* 0x000fcc0000010807 */
[----:B------:R-:W1:Y:S01]  /*186a0*/  MUFU.EX2 R21, R74 ;  /* 0x0000004a00157308 */ /* 0x000e620000000800 */
[----:B------:R-:W-:Y:S01]  /*186b0*/  SHF.R.U32.HI R33, RZ, 0x1f, R224 ;  /* 0x0000001fff217819 */ /* 0x000fe200000116e0 */
[----:B0-----:R-:W-:-:S06]  /*186c0*/  FADD.FTZ R0, R38, R31 ;  /* 0x0000001f26007221 */ /* 0x001fcc0000010000 */
[----:B------:R-:W0:Y:S01]  /*186d0*/  MUFU.EX2 R197, R46 ;  /* 0x0000002e00c57308 */ /* 0x000e220000000800 */
[----:B--2---:R-:W-:-:S07]  /*186e0*/  FADD.FTZ R31, R15, R8 ;  /* 0x000000080f1f7221 */ /* 0x004fce0000010000 */
[----:B------:R-:W2:Y:S01]  /*186f0*/  MUFU.EX2 R44, R44 ;  /* 0x0000002c002c7308 */ /* 0x000ea20000000800 */
[----:B------:R-:W-:Y:S01]  /*18700*/  LEA.HI.SX32 R224, R224, R33, 0x1b ;  /* 0x00000021e0e07211 */ /* 0x000fe200078fdaff */
[----:B------:R-:W-:Y:S01]  /*18710*/  FFMA.FTZ R78, R78, R3, -R7 ;  /* 0x000000034e4e7223 */ /* 0x000fe20000010807 */
[----:B---3--:R-:W-:-:S05]  /*18720*/  FADD.FTZ R33, R203, R0 ;  /* 0x00000000cb217221 */ /* 0x008fca0000010000 */
[----:B------:R-:W3:Y:S01]  /*18730*/  MUFU.EX2 R50, R50 ;  /* 0x0000003200327308 */ /* 0x000ee20000000800 */
[----:B----4-:R-:W-:Y:S01]  /*18740*/  FADD.FTZ R0, R40, R31 ;  /* 0x0000001f28007221 */ /* 0x010fe20000010000 */
[----:B------:R-:W-:-:S06]  /*18750*/  FFMA.FTZ R36, R36, R3, -R7 ;  /* 0x0000000324247223 */ /* 0x000fcc0000010807 */
[----:B------:R-:W4:Y:S01]  /*18760*/  MUFU.EX2 R25, R76 ;  /* 0x0000004c00197308 */ /* 0x000f220000000800 */
[----:B------:R-:W-:Y:S01]  /*18770*/  FADD.FTZ R8, R30, R33 ;  /* 0x000000211e087221 */ /* 0x000fe20000010000 */
[----:B-1----:R-:W-:-:S06]  /*18780*/  FADD.FTZ R31, R21, R0 ;  /* 0x00000000151f7221 */ /* 0x002fcc0000010000 */
[----:B------:R-:W1:Y:S01]  /*18790*/  MUFU.EX2 R199, R54 ;  /* 0x0000003600c77308 */ /* 0x000e620000000800 */
[----:B------:R-:W-:-:S07]  /*187a0*/  FFMA.FTZ R20, R20, R3, -R7 ;  /* 0x0000000314147223 */ /* 0x000fce0000010807 */
[----:B------:R-:W1:Y:S01]  /*187b0*/  MUFU.EX2 R32, R32 ;  /* 0x0000002000207308 */ /* 0x000e620000000800 */
[-CC-:B------:R-:W-:Y:S01]  /*187c0*/  FFMA.FTZ R24, R24, R3.reuse, -R7.reuse ;  /* 0x0000000318187223 */ /* 0x180fe20000010807 */
[-CC-:B------:R-:W-:Y:S01]  /*187d0*/  FFMA.FTZ R12, R12, R3.reuse, -R7.reuse ;  /* 0x000000030c0c7223 */ /* 0x180fe20000010807 */
[-CC-:B------:R-:W-:Y:S01]  /*187e0*/  FFMA.FTZ R28, R28, R3.reuse, -R7.reuse ;  /* 0x000000031c1c7223 */ /* 0x180fe20000010807 */
[----:B------:R-:W-:-:S04]  /*187f0*/  FFMA.FTZ R10, R10, R3, -R7 ;  /* 0x000000030a0a7223 */ /* 0x000fc80000010807 */
[----:B------:R-:W1:Y:S01]  /*18800*/  MUFU.EX2 R48, R48 ;  /* 0x0000003000307308 */ /* 0x000e620000000800 */
[----:B0-----:R-:W-:Y:S01]  /*18810*/  FADD.FTZ R7, R197, R8 ;  /* 0x00000008c5077221 */ /* 0x001fe20000010000 */
[----:B--2---:R-:W-:-:S06]  /*18820*/  FADD.FTZ R0, R44, R31 ;  /* 0x0000001f2c007221 */ /* 0x004fcc0000010000 */
[----:B------:R-:W0:Y:S01]  /*18830*/  MUFU.EX2 R27, R78 ;  /* 0x0000004e001b7308 */ /* 0x000e220000000800 */
[----:B------:R-:W-:Y:S01]  /*18840*/  F2FP.F16.F32.PACK_AB R209, R2, R209 ;  /* 0x000000d102d1723e */ /* 0x000fe200000000ff */
[----:B---3--:R-:W-:-:S06]  /*18850*/  FADD.FTZ R2, R50, R7 ;  /* 0x0000000732027221 */ /* 0x008fcc0000010000 */
[----:B------:R-:W2:Y:S01]  /*18860*/  MUFU.EX2 R193, R56 ;  /* 0x0000003800c17308 */ /* 0x000ea20000000800 */
[----:B----4-:R-:W-:-:S07]  /*18870*/  FADD.FTZ R31, R25, R0 ;  /* 0x00000000191f7221 */ /* 0x010fce0000010000 */
[----:B------:R-:W3:Y:S01]  /*18880*/  MUFU.EX2 R36, R36 ;  /* 0x0000002400247308 */ /* 0x000ee20000000800 */
[----:B-1----:R-:W-:Y:S01]  /*18890*/  FADD.FTZ R33, R199, R2 ;  /* 0x00000002c7217221 */ /* 0x002fe20000010000 */
[----:B------:R-:W-:-:S06]  /*188a0*/  FADD.FTZ R0, R32, R31 ;  /* 0x0000001f20007221 */ /* 0x000fcc0000010000 */
[----:B------:R-:W1:Y:S08]  /*188b0*/  MUFU.EX2 R58, R58 ;  /* 0x0000003a003a7308 */ /* 0x000e700000000800 */
[----:B------:R-:W4:Y:S01]  /*188c0*/  MUFU.EX2 R29, R20 ;  /* 0x00000014001d7308 */ /* 0x000f220000000800 */
[----:B------:R-:W-:Y:S01]  /*188d0*/  FADD.FTZ R2, R48, R33 ;  /* 0x0000002130027221 */ /* 0x000fe20000010000 */
[----:B0-----:R-:W-:-:S06]  /*188e0*/  FADD.FTZ R31, R27, R0 ;  /* 0x000000001b1f7221 */ /* 0x001fcc0000010000 */
[----:B------:R-:W0:Y:S01]  /*188f0*/  MUFU.EX2 R24, R24 ;  /* 0x0000001800187308 */ /* 0x000e220000000800 */
[----:B--2---:R-:W-:Y:S01]  /*18900*/  FADD.FTZ R33, R193, R2 ;  /* 0x00000002c1217221 */ /* 0x004fe20000010000 */
[----:B---3--:R-:W-:-:S06]  /*18910*/  FADD.FTZ R0, R36, R31 ;  /* 0x0000001f24007221 */ /* 0x008fcc0000010000 */
[----:B------:R-:W2:Y:S01]  /*18920*/  MUFU.EX2 R7, R12 ;  /* 0x0000000c00077308 */ /* 0x000ea20000000800 */
[----:B------:R-:W-:Y:S01]  /*18930*/  F2FP.F16.F32.PACK_AB R207, R14, R207 ;  /* 0x000000cf0ecf723e */ /* 0x000fe200000000ff */
[----:B-1----:R-:W-:Y:S01]  /*18940*/  FADD.FTZ R14, R58, R33 ;  /* 0x000000213a0e7221 */ /* 0x002fe20000010000 */
[----:B------:R-:W-:Y:S02]  /*18950*/  IADD3 R8, R177, -0x2, RZ ;  /* 0xfffffffeb1087810 */ /* 0x000fe40007ffe0ff */
[----:B------:R-:W-:-:S03]  /*18960*/  VIMNMX R224, RZ, R224, !PT ;  /* 0x000000e0ffe07248 */ /* 0x000fc60007fe0100 */
[----:B------:R-:W1:Y:S01]  /*18970*/  MUFU.EX2 R28, R28 ;  /* 0x0000001c001c7308 */ /* 0x000e620000000800 */
[----:B----4-:R-:W-:Y:S01]  /*18980*/  FADD.FTZ R33, R29, R0 ;  /* 0x000000001d217221 */ /* 0x010fe20000010000 */
[----:B------:R-:W-:-:S06]  /*18990*/  ISETP.GE.AND P2, PT, R8, R224, PT ;  /* 0x000000e00800720c */ /* 0x000fcc0003f46270 */
[----:B------:R-:W3:Y:S01]  /*189a0*/  MUFU.EX2 R195, R60 ;  /* 0x0000003c00c37308 */ /* 0x000ee20000000800 */
[----:B0-----:R-:W-:-:S07]  /*189b0*/  FADD.FTZ R0, R24, R33 ;  /* 0x0000002118007221 */ /* 0x001fce0000010000 */
[----:B------:R-:W0:Y:S01]  /*189c0*/  MUFU.EX2 R31, R10 ;  /* 0x0000000a001f7308 */ /* 0x000e220000000800 */
[----:B------:R-:W-:Y:S01]  /*189d0*/  F2FP.F16.F32.PACK_AB R210, R9, R64 ;  /* 0x0000004009d2723e */ /* 0x000fe200000000ff */
[----:B--2---:R-:W-:Y:S01]  /*189e0*/  FADD.FTZ R9, R7, R0 ;  /* 0x0000000007097221 */ /* 0x004fe20000010000 */
[----:B------:R-:W-:Y:S03]  /*189f0*/  BSSY B0, `(.L_x_2525) ;  /* 0x0000611000007945 */ /* 0x000fe60003800000 */
[----:B-1----:R-:W-:Y:S01]  /*18a00*/  FADD.FTZ R0, R28, R9 ;  /* 0x000000091c007221 */ /* 0x002fe20000010000 */
[----:B------:R-:W-:Y:S01]  /*18a10*/  F2FP.F16.F32.PACK_AB R206, R15, R52 ;  /* 0x000000340fce723e */ /* 0x000fe200000000ff */
[----:B---3--:R-:W-:Y:S01]  /*18a20*/  FADD.FTZ R14, R195, R14 ;  /* 0x0000000ec30e7221 */ /* 0x008fe20000010000 */
[----:B------:R-:W-:Y:S01]  /*18a30*/  F2FP.F16.F32.PACK_AB R205, R80, R205 ;  /* 0x000000cd50cd723e */ /* 0x000fe200000000ff */
[----:B------:R-:W-:Y:S01]  /*18a40*/  IMAD.MOV.U32 R2, RZ, RZ, 0x3f800000 ;  /* 0x3f800000ff027424 */ /* 0x000fe200078e00ff */
[----:B------:R-:W-:Y:S01]  /*18a50*/  F2FP.F16.F32.PACK_AB R201, R201, R26 ;  /* 0x0000001ac9c9723e */ /* 0x000fe200000000ff */
[--C-:B------:R-:W-:Y:S01]  /*18a60*/  IMAD.MOV.U32 R149, RZ, RZ, R151.reuse ;  /* 0x000000ffff957224 */ /* 0x100fe200078e0097 */
[----:B------:R-:W-:Y:S01]  /*18a70*/  F2FP.F16.F32.PACK_AB R203, R203, R38 ;  /* 0x00000026cbcb723e */ /* 0x000fe200000000ff */
[--C-:B------:R-:W-:Y:S01]  /*18a80*/  IMAD.MOV.U32 R148, RZ, RZ, R151.reuse ;  /* 0x000000ffff947224 */ /* 0x100fe200078e0097 */
[----:B------:R-:W-:Y:S01]  /*18a90*/  F2FP.F16.F32.PACK_AB R197, R197, R30 ;  /* 0x0000001ec5c5723e */ /* 0x000fe200000000ff */
[----:B0-----:R-:W-:Y:S01]  /*18aa0*/  FADD.FTZ R15, R31, R0 ;  /* 0x000000001f0f7221 */ /* 0x001fe20000010000 */
[----:B------:R-:W-:Y:S01]  /*18ab0*/  F2FP.F16.F32.PACK_AB R199, R199, R50 ;  /* 0x00000032c7c7723e */ /* 0x000fe200000000ff */
[----:B------:R-:W-:Y:S01]  /*18ac0*/  IMAD.MOV.U32 R0, RZ, RZ, 0x3f800000 ;  /* 0x3f800000ff007424 */ /* 0x000fe200078e00ff */
[----:B------:R-:W-:Y:S01]  /*18ad0*/  F2FP.F16.F32.PACK_AB R193, R193, R48 ;  /* 0x00000030c1c1723e */ /* 0x000fe200000000ff */
[--C-:B------:R-:W-:Y:S01]  /*18ae0*/  IMAD.MOV.U32 R146, RZ, RZ, R151.reuse ;  /* 0x000000ffff927224 */ /* 0x100fe200078e0097 */
        /* <DEDUP_REMOVED lines=133> */
[----:B------:R-:W-:Y:S01]  /*19340*/  IMAD.MOV.U32 R25, RZ, RZ, R151 ;  /* 0x000000ffff197224 */ /* 0x000fe200078e0097 */
[----:B------:R-:W-:Y:S06]  /*19350*/  @!P2 BRA `(.L_x_2526) ;  /* 0x0000005400e8a947 */ /* 0x000fec0003800000 */
[----:B------:R-:W-:Y:S01]  /*19360*/  BSSY B1, `(.L_x_2526) ;  /* 0x0000579000017945 */ /* 0x000fe20003800000 */
[----:B------:R-:W-:Y:S01]  /*19370*/  IMAD.MOV.U32 R6, RZ, RZ, R4 ;  /* 0x000000ffff067224 */ /* 0x000fe200078e0004 */
[----:B------:R-:W-:Y:S01]  /*19380*/  MOV R9, R219 ;  /* 0x000000db00097202 */ /* 0x000fe20000000f00 */
[----:B------:R-:W-:Y:S01]  /*19390*/  IMAD.MOV.U32 R7, RZ, RZ, R5 ;  /* 0x000000ffff077224 */ /* 0x000fe200078e0005 */
[----:B------:R-:W-:Y:S01]  /*193a0*/  CS2R R150, SRZ ;  /* 0x0000000000967805 */ /* 0x000fe2000001ff00 */
[----:B------:R-:W-:Y:S01]  /*193b0*/  IMAD.MOV.U32 R10, RZ, RZ, R214 ;  /* 0x000000ffff0a7224 */ /* 0x000fe200078e00d6 */
[----:B------:R-:W-:Y:S01]  /*193c0*/  CS2R R146, SRZ ;  /* 0x0000000000927805 */ /* 0x000fe2000001ff00 */
[----:B------:R-:W-:Y:S01]  /*193d0*/  IMAD.MOV.U32 R2, RZ, RZ, 0x3f800000 ;  /* 0x3f800000ff027424 */ /* 0x000fe200078e00ff */
        /* <DEDUP_REMOVED lines=61> */
[----:B------:R-:W-:-:S07]  /*197b0*/  CS2R R24, SRZ ;  /* 0x0000000000187805 */ /* 0x000fce000001ff00 */
.L_x_2537:
[----:B------:R-:W-:-:S04]  /*197c0*/  IADD3 R3, R10, 0x1, RZ ;  /* 0x000000010a037810 */ /* 0x000fc80007ffe0ff */
[----:B------:R-:W-:-:S04]  /*197d0*/  ISETP.NE.AND P2, PT, R3, 0x2, PT ;  /* 0x000000020300780c */ /* 0x000fc80003f45270 */
[----:B------:R-:W-:Y:S02]  /*197e0*/  SEL R4, RZ, 0x1, P2 ;  /* 0x00000001ff047807 */ /* 0x000fe40001000000 */
[----:B------:R-:W-:Y:S02]  /*197f0*/  SEL R214, R3, RZ, P2 ;  /* 0x000000ff03d67207 */ /* 0x000fe40001000000 */
[----:B------:R-:W-:Y:S01]  /*19800*/  LOP3.LUT R219, R9, R4, RZ, 0x3c, !PT ;  /* 0x0000000409db7212 */ /* 0x000fe200078e3cff */
[----:B------:R-:W-:Y:S06]  /*19810*/  @!P0 BRA `(.L_x_2527) ;  /* 0x0000000000048947 */ /* 0x000fec0003800000 */
[----:B------:R-:W-:Y:S01]  /*19820*/  BPT.TRAP 0x1 ;  /* 0x000000040000795c */ /* 0x000fe20000300000 */
.L_x_2527:
[----:B------:R-:W-:Y:S01]  /*19830*/  IMAD R11, R214, 0x8, R16 ;  /* 0x00000008d60b7824 */ /* 0x000fe200078e0210 */
[----:B------:R-:W-:-:S04]  /*19840*/  SHF.L.U32 R12, R219, 0x1f, RZ ;  /* 0x0000001fdb0c7819 */ /* 0x000fc800000006ff */
[----:B------:R0:W1:Y:S01]  /*19850*/  SYNCS.PHASECHK.TRANS64.TRYWAIT P2, [R11+URZ+0x38830], R12 ;  /* 0x0388300c0b0075a7 */ /* 0x000062000804017f */
[----:B------:R-:W-:Y:S05]  /*19860*/  @!P0 BRA `(.L_x_2528) ;  /* 0x0000000000048947 */ /* 0x000fea0003800000 */
[----:B------:R-:W-:Y:S01]  /*19870*/  BPT.TRAP 0x1 ;  /* 0x000000040000795c */ /* 0x000fe20000300000 */
.L_x_2528:
[----:B------:R-:W-:Y:S01]  /*19880*/  IMAD R4, R214, 0xa00, R223 ;  /* 0x00000a00d6047824 */ /* 0x000fe200078e02df */
[----:B------:R-:W-:Y:S01]  /*19890*/  BSSY B2, `(.L_x_2529) ;  /* 0x0000006000027945 */ /* 0x000fe20003800000 */
[----:B------:R-:W-:Y:S02]  /*198a0*/  MOV R5, 0x40000040 ;  /* 0x4000004000057802 */ /* 0x000fe40000000f00 */
[----:B------:R-:W-:Y:S01]  /*198b0*/  VIADD R152, R4, 0x80 ;  /* 0x0000008004987836 */ /* 0x000fe20000000000 */
[----:B-1----:R-:W-:Y:S06]  /*198c0*/  @P2 BRA `(.L_x_2530) ;  /* 0x0000000000082947 */ /* 0x002fec0003800000 */
[----:B------:R-:W1:Y:S02]  /*198d0*/  SYNCS.PHASECHK.TRANS64.TRYWAIT P2, [R11+URZ+0x38830], R12 ;  /* 0x0388300c0b0075a7 */ /* 0x000e64000804017f */
[----:B-1----:R-:W-:Y:S05]  /*198e0*/  @!P2 BRA `(.L_x_2531) ;  /* 0x0000015c0080a947 */ /* 0x002fea0003800000 */
.L_x_2530:
[----:B------:R-:W-:Y:S05]  /*198f0*/  BSYNC B2 ;  /* 0x0000000000027941 */ /* 0x000fea0003800000 */
.L_x_2529:
[----:B------:R-:W2:Y:S04]  /*19900*/  LDL.64 R154, [R1+0x40] ;  /* 0x00004000019a7983 */ /* 0x000ea80000100a00 */
[----:B------:R-:W3:Y:S01]  /*19910*/  LDL.64 R156, [R1+0x48] ;  /* 0x00004800019c7983 */ /* 0x000ee20000100a00 */
[----:B------:R-:W-:Y:S02]  /*19920*/  R2UR UR18, R4 ;  /* 0x00000000041272ca */ /* 0x000fe400000e0000 */
[----:B------:R-:W-:Y:S01]  /*19930*/  R2UR UR19, R5 ;  /* 0x00000000051372ca */ /* 0x000fe200000e0000 */
[----:B------:R-:W-:Y:S01]  /*19940*/  WARPGROUP.ARRIVE ;  /* 0x00000000000079c5 */ /* 0x000fe20000000000 */
[----:B------:R-:W-:Y:S02]  /*19950*/  MOV R153, 0x40000040 ;  /* 0x4000004000997802 */ /* 0x000fe40000000f00 */
[----:B------:R-:W-:-:S02]  /*19960*/  R2UR UR6, R152 ;  /* 0x00000000980672ca */ /* 0x000fc400000e0000 */
[----:B------:R-:W-:Y:S01]  /*19970*/  R2UR UR7, R153 ;  /* 0x00000000990772ca */ /* 0x000fe200000e0000 */
[----:B01----:R-:W-:Y:S02]  /*19980*/  VIADD R12, R4, 0x100 ;  /* 0x00000100040c7836 */ /* 0x003fe40000000000 */
[----:B------:R-:W-:-:S03]  /*19990*/  IMAD.MOV.U32 R13, RZ, RZ, 0x40000040 ;  /* 0x40000040ff0d7424 */ /* 0x000fc600078e00ff */
[----:B------:R-:W-:Y:S02]  /*199a0*/  R2UR UR10, R12 ;  /* 0x000000000c0a72ca */ /* 0x000fe400000e0000 */
[----:B------:R-:W-:Y:S01]  /*199b0*/  R2UR UR11, R13 ;  /* 0x000000000d0b72ca */ /* 0x000fe200000e0000 */
[----:B------:R-:W-:Y:S01]  /*199c0*/  VIADD R20, R4, 0x180 ;  /* 0x0000018004147836 */ /* 0x000fe20000000000 */
[----:B------:R-:W-:-:S04]  /*199d0*/  MOV R21, 0x40000040 ;  /* 0x4000004000157802 */ /* 0x000fc80000000f00 */
[----:B------:R-:W-:Y:S02]  /*199e0*/  R2UR UR14, R20 ;  /* 0x00000000140e72ca */ /* 0x000fe400000e0000 */
        /* <DEDUP_REMOVED lines=25> */
[----:B------:R-:W-:Y:S01]  /*19b80*/  IMAD.MOV.U32 R13, RZ, RZ, 0x40000040 ;  /* 0x40000040ff0d7424 */ /* 0x000fe200078e00ff */
[----:B------:R-:W-:Y:S02]  /*19b90*/  R2UR UR18, R12 ;  /* 0x000000000c1272ca */ /* 0x000fe400000e0000 */
[----:B------:R-:W-:Y:S02]  /*19ba0*/  IADD3 R152, R4, 0x82, RZ ;  /* 0x0000008204987810 */ /* 0x000fe40007ffe0ff */
[----:B------:R-:W-:Y:S02]  /*19bb0*/  R2UR UR19, R13 ;  /* 0x000000000d1372ca */ /* 0x000fe400000e0000 */
[----:B------:R-:W-:Y:S02]  /*19bc0*/  MOV R153, 0x40000040 ;  /* 0x4000004000997802 */ /* 0x000fe40000000f00 */
[----:B------:R-:W-:-:S02]  /*19bd0*/  R2UR UR22, R152 ;  /* 0x00000000981672ca */ /* 0x000fc400000e0000 */
[----:B------:R-:W-:Y:S01]  /*19be0*/  R2UR UR23, R153 ;  /* 0x00000000991772ca */ /* 0x000fe200000e0000 */
[----:B------:R-:W-:Y:S01]  /*19bf0*/  UMOV UR16, UR20 ;  /* 0x0000001400107c82 */ /* 0x000fe20008000000 */
[----:B------:R-:W-:Y:S01]  /*19c00*/  UMOV UR17, UR21 ;  /* 0x0000001500117c82 */ /* 0x000fe20008000000 */
[----:B------:R-:W-:Y:S02]  /*19c10*/  WARPGROUP.DEPBAR.LE gsb0, 0x0 ;  /* 0x00008000000079c5 */ /* 0x000fe40000010000 */
[----:B------:R-:W-:Y:S01]  /*19c20*/  VIADD R20, R4, 0x2 ;  /* 0x0000000204147836 */ /* 0x000fe20000000000 */
[----:B--2---:R-:W-:Y:S02]  /*19c30*/  R2UR UR26, R154 ;  /* 0x000000009a1a72ca */ /* 0x004fe400000e0000 */
[----:B------:R-:W-:Y:S02]  /*19c40*/  R2UR UR27, R155 ;  /* 0x000000009b1b72ca */ /* 0x000fe400000e0000 */
[----:B------:R-:W-:-:S06]  /*19c50*/  WARPGROUP.ARRIVE ;  /* 0x00000000000079c5 */ /* 0x000fcc0000000000 */
[----:B------:R-:W-:Y:S01]  /*19c60*/  HGMMA.64x16x16.F32 R152, gdesc[UR16], RZ, !UPT, gsb0 ;  /* 0x00200000109879f0 */ /* 0x000fe2000c0008ff */
[----:B------:R-:W-:Y:S01]  /*19c70*/  IMAD.MOV.U32 R21, RZ, RZ, 0x40000040 ;  /* 0x40000040ff157424 */ /* 0x000fe200078e00ff */
[----:B------:R-:W-:-:S04]  /*19c80*/  R2UR UR6, R20 ;  /* 0x00000000140672ca */ /* 0x000fc800000e0000 */
[----:B------:R-:W-:Y:S01]  /*19c90*/  R2UR UR7, R21 ;  /* 0x00000000150772ca */ /* 0x000fe200000e0000 */
[----:B------:R-:W-:Y:S01]  /*19ca0*/  UMOV UR4, UR24 ;  /* 0x0000001800047c82 */ /* 0x000fe20008000000 */
[----:B------:R-:W-:Y:S01]  /*19cb0*/  UMOV UR5, UR25 ;  /* 0x0000001900057c82 */ /* 0x000fe20008000000 */
[----:B------:R-:W-:Y:S01]  /*19cc0*/  UMOV UR20, UR24 ;  /* 0x0000001800147c82 */ /* 0x000fe20008000000 */
[----:B------:R-:W-:Y:S01]  /*19cd0*/  UMOV UR21, UR25 ;  /* 0x0000001900157c82 */ /* 0x000fe20008000000 */
[----:B------:R-:W-:Y:S02]  /*19ce0*/  VIADD R12, R4, 0x102 ;  /* 0x00000102040c7836 */ /* 0x000fe40000000000 */
[----:B------:R-:W-:Y:S01]  /*19cf0*/  IMAD.MOV.U32 R13, RZ, RZ, 0x40000040 ;  /* 0x40000040ff0d7424 */ /* 0x000fe200078e00ff */
[----:B------:R-:W-:Y:S01]  /*19d00*/  UMOV UR8, UR24 ;  /* 0x0000001800087c82 */ /* 0x000fe20008000000 */
[----:B------:R-:W-:Y:S01]  /*19d10*/  UMOV UR9, UR25 ;  /* 0x0000001900097c82 */ /* 0x000fe20008000000 */
[----:B------:R-:W-:-:S02]  /*19d20*/  WARPGROUP.DEPBAR.LE gsb0, 0x0 ;  /* 0x00008000000079c5 */ /* 0x000fc40000010000 */
[----:B------:R-:W-:Y:S01]  /*19d30*/  WARPGROUP.ARRIVE ;  /* 0x00000000000079c5 */ /* 0x000fe20000000000 */
[----:B------:R-:W-:Y:S01]  /*19d40*/  UMOV UR12, UR24 ;  /* 0x00000018000c7c82 */ /* 0x000fe20008000000 */
[----:B------:R-:W-:Y:S01]  /*19d50*/  UMOV UR13, UR25 ;  /* 0x00000019000d7c82 */ /* 0x000fe20008000000 */
[----:B------:R-:W-:Y:S01]  /*19d60*/  UMOV UR16, UR24 ;  /* 0x0000001800107c82 */ /* 0x000fe20008000000 */
[----:B------:R-:W-:Y:S01]  /*19d70*/  UMOV UR17, UR25 ;  /* 0x0000001900117c82 */ /* 0x000fe20008000000 */
[----:B------:R-:W2:Y:S01]  /*19d80*/  LDL.64 R20, [R1+0x30] ;  /* 0x0000300001147983 */ /* 0x000ea20000100a00 */
[----:B------:R-:W-:Y:S03]  /*19d90*/  HGMMA.64x16x16.F32 R184, gdesc[UR4], R184, gsb0 ;  /* 0x0020000004b879f0 */ /* 0x000fe600080008b8 */
        /* <DEDUP_REMOVED lines=64> */
[----:B--2---:R-:W-:Y:S02]  /*1a1a0*/  R2UR UR24, R20 ;  /* 0x00000000141872ca */ /* 0x004fe400000e0000 */
[----:B------:R-:W-:Y:S02]  /*1a1b0*/  R2UR UR25, R21 ;  /* 0x00000000151972ca */ /* 0x000fe400000e0000 */
[----:B------:R-:W2:Y:S01]  /*1a1c0*/  LDL.64 R20, [R1+0x28] ;  /* 0x0000280001147983 */ /* 0x000ea20000100a00 */
[----:B------:R-:W-:-:S02]  /*1a1d0*/  WARPGROUP.DEPBAR.LE gsb0, 0x0 ;  /* 0x00008000000079c5 */ /* 0x000fc40000010000 */
[----:B------:R-:W-:-:S06]  /*1a1e0*/  WARPGROUP.ARRIVE ;  /* 0x00000000000079c5 */ /* 0x000fcc0000000000 */
        /* <DEDUP_REMOVED lines=142> */
[----:B--2---:R-:W-:Y:S02]  /*1aad0*/  R2UR UR26, R20 ;  /* 0x00000000141a72ca */ /* 0x004fe400000e0000 */
[----:B------:R-:W-:Y:S02]  /*1aae0*/  R2UR UR27, R21 ;  /* 0x00000000151b72ca */ /* 0x000fe400000e0000 */
[----:B------:R-:W2:Y:S01]  /*1aaf0*/  LDL.64 R20, [R1+0x10] ;  /* 0x0000100001147983 */ /* 0x000ea20000100a00 */
[----:B------:R-:W-:Y:S02]  /*1ab00*/  VIADD R12, R4, 0x284 ;  /* 0x00000284040c7836 */ /* 0x000fe40000000000 */
[----:B------:R-:W-:-:S03]  /*1ab10*/  IMAD.MOV.U32 R13, RZ, RZ, 0x40000040 ;  /* 0x40000040ff0d7424 */ /* 0x000fc600078e00ff */
[----:B------:R-:W-:Y:S02]  /*1ab20*/  R2UR UR6, R12 ;  /* 0x000000000c0672ca */ /* 0x000fe400000e0000 */
[----:B------:R-:W-:Y:S01]  /*1ab30*/  R2UR UR7, R13 ;  /* 0x000000000d0772ca */ /* 0x000fe200000e0000 */
[----:B------:R-:W-:Y:S02]  /*1ab40*/  UMOV UR4, UR26 ;  /* 0x0000001a00047c82 */ /* 0x000fe40008000000 */
[----:B------:R-:W-:Y:S01]  /*1ab50*/  UMOV UR5, UR27 ;  /* 0x0000001b00057c82 */ /* 0x000fe20008000000 */
[----:B------:R-:W-:Y:S02]  /*1ab60*/  WARPGROUP.DEPBAR.LE gsb0, 0x0 ;  /* 0x00008000000079c5 */ /* 0x000fe40000010000 */
[----:B------:R-:W-:-:S07]  /*1ab70*/  WARPGROUP.ARRIVE ;  /* 0x00000000000079c5 */ /* 0x000fce0000000000 */
        /* <DEDUP_REMOVED lines=40> */
[----:B------:R-:W-:Y:S01]  /*1ae00*/  VIADD R12, R4, 0x286 ;  /* 0x00000286040c7836 */ /* 0x000fe20000000000 */
[----:B------:R-:W-:-:S04]  /*1ae10*/  MOV R13, 0x40000040 ;  /* 0x40000040000d7802 */ /* 0x000fc80000000f00 */
[----:B------:R-:W-:Y:S02]  /*1ae20*/  R2UR UR6, R12 ;  /* 0x000000000c0672ca */ /* 0x000fe400000e0000 */
[----:B------:R-:W-:Y:S01]  /*1ae30*/  R2UR UR7, R13 ;  /* 0x000000000d0772ca */ /* 0x000fe200000e0000 */
[----:B------:R-:W-:Y:S02]  /*1ae40*/  UMOV UR4, UR24 ;  /* 0x0000001800047c82 */ /* 0x000fe40008000000 */
[----:B------:R-:W-:Y:S01]  /*1ae50*/  UMOV UR5, UR25 ;  /* 0x0000001900057c82 */ /* 0x000fe20008000000 */
[----:B------:R-:W-:Y:S02]  /*1ae60*/  WARPGROUP.DEPBAR.LE gsb0, 0x0 ;  /* 0x00008000000079c5 */ /* 0x000fe40000010000 */
[----:B------:R-:W-:-:S07]  /*1ae70*/  WARPGROUP.ARRIVE ;  /* 0x00000000000079c5 */ /* 0x000fce0000000000 */
        /* <DEDUP_REMOVED lines=38> */
[----:B------:R-:W-:Y:S02]  /*1b0e0*/  IADD3 R12, R4, 0x500, RZ ;  /* 0x00000500040c7810 */ /* 0x000fe40007ffe0ff */
[----:B--2---:R-:W-:Y:S02]  /*1b0f0*/  R2UR UR26, R20 ;  /* 0x00000000141a72ca */ /* 0x004fe400000e0000 */
[----:B------:R-:W-:Y:S02]  /*1b100*/  R2UR UR27, R21 ;  /* 0x00000000151b72ca */ /* 0x000fe400000e0000 */
[----:B------:R-:W2:Y:S01]  /*1b110*/  LDL.64 R20, [R1] ;  /* 0x0000000001147983 */ /* 0x000ea20000100a00 */
[----:B------:R-:W-:Y:S02]  /*1b120*/  R2UR UR6, R12 ;  /* 0x000000000c0672ca */ /* 0x000fe400000e0000 */
[----:B------:R-:W-:-:S06]  /*1b130*/  R2UR UR7, R13 ;  /* 0x000000000d0772ca */ /* 0x000fcc00000e0000 */
        /* <DEDUP_REMOVED lines=44> */
[----:B------:R-:W-:Y:S02]  /*1b400*/  R2UR UR7, R13 ;  /* 0x000000000d0772ca */ /* 0x000fe400000e0000 */
[----:B--2---:R-:W-:Y:S02]  /*1b410*/  R2UR UR24, R20 ;  /* 0x00000000141872ca */ /* 0x004fe400000e0000 */
[----:B------:R-:W-:-:S11]  /*1b420*/  R2UR UR25, R21 ;  /* 0x00000000151972ca */ /* 0x000fd600000e0000 */
[----:B------:R-:W-:Y:S02]  /*1b430*/  UMOV UR4, UR24 ;  /* 0x0000001800047c82 */ /* 0x000fe40008000000 */
[----:B------:R-:W-:Y:S01]  /*1b440*/  UMOV UR5, UR25 ;  /* 0x0000001900057c82 */ /* 0x000fe20008000000 */
[----:B------:R-:W-:Y:S02]  /*1b450*/  WARPGROUP.DEPBAR.LE gsb0, 0x0 ;  /* 0x00008000000079c5 */ /* 0x000fe40000010000 */
        /* <DEDUP_REMOVED lines=439> */
.L_x_2532:
[----:B------:R-:W-:Y:S01]  /*1cfd0*/  SHF.L.U32 R0, R9, 0x1f, RZ ;  /* 0x0000001f09007819 */ /* 0x000fe200000006ff */
[----:B------:R-:W-:-:S04]  /*1cfe0*/  IMAD R9, R10, 0x8, R16 ;  /* 0x000000080a097824 */ /* 0x000fc800078e0210 */
[----:B------:R0:W1:Y:S01]  /*1cff0*/  SYNCS.PHASECHK.TRANS64.TRYWAIT P2, [R9+URZ+0x38850], R0 ;  /* 0x03885000090075a7 */ /* 0x000062000804017f */
[----:B------:R-:W-:Y:S05]  /*1d000*/  @!P0 BRA `(.L_x_2533) ;  /* 0x0000000000048947 */ /* 0x000fea0003800000 */
[----:B------:R-:W-:Y:S01]  /*1d010*/  BPT.TRAP 0x1 ;  /* 0x000000040000795c */ /* 0x000fe20000300000 */
.L_x_2533:
[----:B------:R-:W-:Y:S04]  /*1d020*/  BSSY B2, `(.L_x_2534) ;  /* 0x0000004000027945 */ /* 0x000fe80003800000 */
[----:B-1----:R-:W-:Y:S05]  /*1d030*/  @P2 BRA `(.L_x_2535) ;  /* 0x0000000000082947 */ /* 0x002fea0003800000 */
[----:B------:R-:W1:Y:S02]  /*1d040*/  SYNCS.PHASECHK.TRANS64.TRYWAIT P2, [R9+URZ+0x38850], R0 ;  /* 0x03885000090075a7 */ /* 0x000e64000804017f */
[----:B-1----:R-:W-:Y:S05]  /*1d050*/  @!P2 BRA `(.L_x_2536) ;  /* 0x0000012400b8a947 */ /* 0x002fea0003800000 */
.L_x_2535:
[----:B------:R-:W-:Y:S05]  /*1d060*/  BSYNC B2 ;  /* 0x0000000000027941 */ /* 0x000fea0003800000 */
.L_x_2534:
[----:B01----:R-:W-:Y:S01]  /*1d070*/  IADD3 R0, R16, 0x400, RZ ;  /* 0x0000040010007810 */ /* 0x003fe20007ffe0ff */
[----:B------:R-:W2:Y:S01]  /*1d080*/  LDL R226, [R1+0x6c] ;  /* 0x00006c0001e27983 */ /* 0x000ea20000100800 */
[----:B------:R-:W-:Y:S01]  /*1d090*/  IMAD.MOV.U32 R3, RZ, RZ, 0x40000040 ;  /* 0x40000040ff037424 */ /* 0x000fe200078e00ff */
[----:B------:R-:W-:Y:S01]  /*1d0a0*/  WARPGROUP.ARRIVE ;  /* 0x00000000000079c5 */ /* 0x000fe20000000000 */
[----:B------:R-:W-:-:S03]  /*1d0b0*/  SHF.R.U32.HI R0, RZ, 0x4, R0 ;  /* 0x00000004ff007819 */ /* 0x000fc60000011600 */
[----:B------:R-:W-:Y:S02]  /*1d0c0*/  R2UR UR7, R3 ;  /* 0x00000000030772ca */ /* 0x000fe400000e0000 */
[----:B------:R-:W-:-:S04]  /*1d0d0*/  LOP3.LUT R0, R0, 0x3fff, RZ, 0xc0, !PT ;  /* 0x00003fff00007812 */ /* 0x000fc800078ec0ff */
[----:B------:R-:W-:-:S05]  /*1d0e0*/  LOP3.LUT R0, R0, 0x2800000, RZ, 0xfc, !PT ;  /* 0x0280000000007812 */ /* 0x000fca00078efcff */
[----:B------:R-:W-:-:S05]  /*1d0f0*/  IMAD R2, R10, 0xa00, R0 ;  /* 0x00000a000a027824 */ /* 0x000fca00078e0200 */
[----:B------:R-:W-:-:S13]  /*1d100*/  R2UR UR6, R2 ;  /* 0x00000000020672ca */ /* 0x000fda00000e0000 */
[----:B------:R-:W-:Y:S01]  /*1d110*/  HGMMA.64x256x16.F32 R24, R208, gdesc[UR4].tnspB, R24, gsb0 ;  /* 0x43e00004d0187df0 */ /* 0x000fe20008000818 */
[----:B------:R-:W-:Y:S01]  /*1d120*/  VIADD R4, R2, 0x80 ;  /* 0x0000008002047836 */ /* 0x000fe20000000000 */
[----:B------:R-:W-:-:S04]  /*1d130*/  MOV R5, 0x40000040 ;  /* 0x4000004000057802 */ /* 0x000fc80000000f00 */
[----:B------:R-:W-:Y:S02]  /*1d140*/  R2UR UR6, R4 ;  /* 0x00000000040672ca */ /* 0x000fe400000e0000 */
[----:B------:R-:W-:Y:S01]  /*1d150*/  R2UR UR7, R5 ;  /* 0x00000000050772ca */ /* 0x000fe200000e0000 */
[----:B------:R-:W-:Y:S02]  /*1d160*/  VIADD R4, R2, 0x100 ;  /* 0x0000010002047836 */ /* 0x000fe40000000000 */
[----:B------:R-:W-:Y:S01]  /*1d170*/  IMAD.MOV.U32 R5, RZ, RZ, 0x40000040 ;  /* 0x40000040ff057424 */ /* 0x000fe200078e00ff */
[----:B------:R-:W-:Y:S02]  /*1d180*/  WARPGROUP.DEPBAR.LE gsb0, 0x0 ;  /* 0x00008000000079c5 */ /* 0x000fe40000010000 */
[----:B------:R-:W-:Y:S01]  /*1d190*/  WARPGROUP.ARRIVE ;  /* 0x00000000000079c5 */ /* 0x000fe20000000000 */
[----:B------:R-:W3:Y:S01]  /*1d1a0*/  LDL R211, [R1+0x68] ;  /* 0x0000680001d37983 */ /* 0x000ee20000100800 */
[----:B------:R-:W-:Y:S01]  /*1d1b0*/  MOV R3, 0x40000040 ;  /* 0x4000004000037802 */ /* 0x000fe20000000f00 */
[----:B------:R-:W-:Y:S01]  /*1d1c0*/  FMUL.FTZ R21, R185, UR39 ;  /* 0x00000027b9157c20 */ /* 0x000fe20008410000 */
[----:B------:R-:W-:Y:S01]  /*1d1d0*/  FMUL.FTZ R185, R189, UR39 ;  /* 0x00000027bdb97c20 */ /* 0x000fe20008410000 */
[----:B------:R-:W-:-:S09]  /*1d1e0*/  FMUL.FTZ R176, R176, UR39 ;  /* 0x00000027b0b07c20 */ /* 0x000fd20008410000 */
[----:B------:R-:W-:Y:S01]  /*1d1f0*/  HGMMA.64x256x16.F32 R24, R204, gdesc[UR4].tnspB, R24, gsb0 ;  /* 0x43e00004cc187df0 */ /* 0x000fe20008000818 */
[----:B------:R-:W-:Y:S01]  /*1d200*/  R2UR UR6, R4 ;  /* 0x00000000040672ca */ /* 0x000fe200000e0000 */
[----:B------:R-:W-:Y:S01]  /*1d210*/  FMUL.FTZ R13, R179, UR39 ;  /* 0x00000027b30d7c20 */ /* 0x000fe20008410000 */
[----:B------:R-:W-:Y:S01]  /*1d220*/  R2UR UR7, R5 ;  /* 0x00000000050772ca */ /* 0x000fe200000e0000 */
[----:B------:R-:W-:Y:S01]  /*1d230*/  IMAD.MOV.U32 R5, RZ, RZ, 0x40000040 ;  /* 0x40000040ff057424 */ /* 0x000fe200078e00ff */
        /* <DEDUP_REMOVED lines=18> */
[----:B------:R-:W-:-:S02]  /*1d360*/  VIADD R2, R2, 0x200 ;  /* 0x0000020002027836 */ /* 0x000fc40000000000 */
        /* <DEDUP_REMOVED lines=14> */
[----:B------:R-:W-:Y:S01]  /*1d450*/  MUFU.TANH R179, R179 ;  /* 0x000000b300b37308 */ /* 0x000fe20000002400 */
[----:B------:R-:W-:-:S02]  /*1d460*/  @!P1 VIADD R9, R9, 0x38860 ;  /* 0x0003886009099836 */ /* 0x000fc40000000000 */
[----:B------:R-:W-:-:S03]  /*1d470*/  @!P1 PRMT R11, RZ, 0x654, R11 ;  /* 0x00000654ff0b9816 */ /* 0x000fc6000000000b */
[----:B------:R-:W-:Y:S02]  /*1d480*/  @!P1 PRMT R9, RZ, 0x654, R9 ;  /* 0x00000654ff099816 */ /* 0x000fe40000000009 */
        /* <DEDUP_REMOVED lines=23> */
[----:B------:R-:W-:Y:S01]  /*1d600*/  R2UR UR6, R4 ;  /* 0x00000000040672ca */ /* 0x000fe200000e0000 */
[----:B------:R-:W-:Y:S01]  /*1d610*/  FMUL.FTZ R4, R190, UR39 ;  /* 0x00000027be047c20 */ /* 0x000fe20008410000 */
[----:B------:R-:W-:Y:S01]  /*1d620*/  R2UR UR7, R5 ;  /* 0x00000000050772ca */ /* 0x000fe200000e0000 */
[----:B------:R-:W-:Y:S01]  /*1d630*/  FMUL.FTZ R5, R184, UR39 ;  /* 0x00000027b8057c20 */ /* 0x000fe20008410000 */
[----:B------:R-:W-:-:S03]  /*1d640*/  FMUL.FTZ R184, R188, UR39 ;  /* 0x00000027bcb87c20 */ /* 0x000fc60008410000 */
[----:B------:R-:W-:Y:S08]  /*1d650*/  MUFU.TANH R4, R4 ;  /* 0x0000000400047308 */ /* 0x000ff00000002400 */
[----:B------:R-:W0:Y:S08]  /*1d660*/  MUFU.TANH R5, R5 ;  /* 0x0000000500057308 */ /* 0x000e300000002400 */
[----:B------:R-:W1:Y:S01]  /*1d670*/  MUFU.TANH R184, R184 ;  /* 0x000000b800b87308 */ /* 0x000e620000002400 */
[----:B------:R-:W-:-:S02]  /*1d680*/  WARPGROUP.DEPBAR.LE gsb0, 0x0 ;  /* 0x00008000000079c5 */ /* 0x000fc40000010000 */
[----:B------:R-:W-:-:S06]  /*1d690*/  WARPGROUP.ARRIVE ;  /* 0x00000000000079c5 */ /* 0x000fcc0000000000 */
[----:B------:R-:W-:Y:S01]  /*1d6a0*/  HGMMA.64x256x16.F32 R24, R196, gdesc[UR4].tnspB, R24, gsb0 ;  /* 0x43e00004c4187df0 */ /* 0x000fe20008000818 */
[----:B------:R-:W-:Y:S01]  /*1d6b0*/  R2UR UR7, R3 ;  /* 0x00000000030772ca */ /* 0x000fe200000e0000 */
[----:B------:R-:W-:Y:S01]  /*1d6c0*/  IMAD.SHL.U32 R3, R225, 0x80, RZ ;  /* 0x00000080e1037824 */ /* 0x000fe200078e00ff */
[----:B------:R-:W-:Y:S01]  /*1d6d0*/  R2UR UR6, R2 ;  /* 0x00000000020672ca */ /* 0x000fe200000e0000 */
[----:B------:R-:W-:Y:S02]  /*1d6e0*/  FMUL.FTZ R2, R187, UR39 ;  /* 0x00000027bb027c20 */ /* 0x000fe40008410000 */
[----:B------:R-:W-:-:S04]  /*1d6f0*/  IMAD R3, R8, -0x50, R3 ;  /* 0xffffffb008037824 */ /* 0x000fc800078e0203 */
[----:B------:R-:W-:Y:S01]  /*1d700*/  MUFU.TANH R2, R2 ;  /* 0x0000000200027308 */ /* 0x000fe20000002400 */
[----:B------:R-:W-:-:S05]  /*1d710*/  IADD3 R3, R3, 0x1, R237 ;  /* 0x0000000103037810 */ /* 0x000fca0007ffe0ed */
[----:B------:R-:W-:-:S04]  /*1d720*/  IMAD.IADD R3, R3, 0x1, -R227 ;  /* 0x0000000103037824 */ /* 0x000fc800078e0ae3 */
[----:B---3--:R-:W-:-:S05]  /*1d730*/  IMAD R3, R211, -0x2, R3 ;  /* 0xfffffffed3037824 */ /* 0x008fca00078e0203 */
[----:B--2---:R-:W-:-:S04]  /*1d740*/  IADD3 R3, R226, R3, RZ ;  /* 0x00000003e2037210 */ /* 0x004fc80007ffe0ff */
[C---:B------:R-:W-:Y:S02]  /*1d750*/  ISETP.GT.AND P2, PT, R3.reuse, RZ, PT ;  /* 0x000000ff0300720c */ /* 0x040fe40003f44270 */
[----:B------:R-:W-:Y:S02]  /*1d760*/  ISETP.GT.AND P3, PT, R3, 0x1, PT ;  /* 0x000000010300780c */ /* 0x000fe40003f64270 */
[----:B0-----:R-:W-:Y:S02]  /*1d770*/  FSEL R160, R5, -INF , P2 ;  /* 0xff80000005a07808 */ /* 0x001fe40001000000 */
[----:B------:R-:W-:Y:S01]  /*1d780*/  ISETP.GT.AND P2, PT, R3, 0x8, PT ;  /* 0x000000080300780c */ /* 0x000fe20003f44270 */
[----:B------:R1:W0:Y:S01]  /*1d790*/  MUFU.TANH R5, R168 ;  /* 0x000000a800057308 */ /* 0x0002220000002400 */
[----:B------:R-:W-:Y:S02]  /*1d7a0*/  FSEL R21, R21, -INF , P3 ;  /* 0xff80000015157808 */ /* 0x000fe40001800000 */
[----:B------:R-:W-:-:S02]  /*1d7b0*/  FMNMX.FTZ R169, R160, R7, !PT ;  /* 0x00000007a0a97209 */ /* 0x000fc40007810000 */
[----:B------:R-:W-:Y:S02]  /*1d7c0*/  ISETP.GT.AND P3, PT, R3, 0x9, PT ;  /* 0x000000090300780c */ /* 0x000fe40003f64270 */
[----:B------:R-:W-:Y:S02]  /*1d7d0*/  FMNMX.FTZ R169, R21, R169, !PT ;  /* 0x000000a915a97209 */ /* 0x000fe40007810000 */
[----:B-1----:R-:W-:Y:S02]  /*1d7e0*/  FSEL R168, R184, -INF , P2 ;  /* 0xff800000b8a87808 */ /* 0x002fe40001000000 */
[----:B------:R1:W2:Y:S01]  /*1d7f0*/  MUFU.TANH R184, R161 ;  /* 0x000000a100b87308 */ /* 0x0002a20000002400 */
[----:B------:R-:W-:Y:S02]  /*1d800*/  ISETP.GT.AND P2, PT, R3, 0x10, PT ;  /* 0x000000100300780c */ /* 0x000fe40003f44270 */
[----:B------:R-:W-:Y:S02]  /*1d810*/  FMNMX.FTZ R172, R168, R169, !PT ;  /* 0x000000a9a8ac7209 */ /* 0x000fe40007810000 */
[----:B------:R-:W-:-:S02]  /*1d820*/  FSEL R169, R176, -INF , P2 ;  /* 0xff800000b0a97808 */ /* 0x000fc40001000000 */
[----:B------:R-:W-:Y:S02]  /*1d830*/  ISETP.GT.AND P2, PT, R3, 0x18, PT ;  /* 0x000000180300780c */ /* 0x000fe40003f44270 */
[----:B-1----:R-:W-:Y:S01]  /*1d840*/  FSEL R161, R185, -INF , P3 ;  /* 0xff800000b9a17808 */ /* 0x002fe20001800000 */
[----:B------:R-:W-:Y:S01]  /*1d850*/  FMUL.FTZ R185, R164, UR39 ;  /* 0x00000027a4b97c20 */ /* 0x000fe20008410000 */
[----:B------:R-:W-:Y:S02]  /*1d860*/  ISETP.GT.AND P3, PT, R3, 0x11, PT ;  /* 0x000000110300780c */ /* 0x000fe40003f64270 */
[----:B------:R-:W-:Y:S02]  /*1d870*/  FMNMX.FTZ R172, R161, R172, !PT ;  /* 0x000000aca1ac7209 */ /* 0x000fe40007810000 */
[----:B------:R-:W-:Y:S01]  /*1d880*/  FSEL R164, R177, -INF , P3 ;  /* 0xff800000b1a47808 */ /* 0x000fe20001800000 */
[----:B------:R-:W1:Y:S01]  /*1d890*/  MUFU.TANH R185, R185 ;  /* 0x000000b900b97308 */ /* 0x000e620000002400 */
[----:B------:R-:W-:-:S02]  /*1d8a0*/  FMNMX.FTZ R172, R169, R172, !PT ;  /* 0x000000aca9ac7209 */ /* 0x000fc40007810000 */
[----:B------:R-:W-:Y:S02]  /*1d8b0*/  ISETP.GT.AND P3, PT, R3, 0x19, PT ;  /* 0x000000190300780c */ /* 0x000fe40003f64270 */
[----:B------:R-:W-:Y:S02]  /*1d8c0*/  FSEL R165, R179, -INF , P2 ;  /* 0xff800000b3a57808 */ /* 0x000fe40001000000 */
[----:B------:R-:W-:Y:S01]  /*1d8d0*/  FMNMX.FTZ R176, R164, R172, !PT ;  /* 0x000000aca4b07209 */ /* 0x000fe20007810000 */
[----:B------:R3:W4:Y:S01]  /*1d8e0*/  MUFU.TANH R179, R173 ;  /* 0x000000ad00b37308 */ /* 0x0007220000002400 */
[----:B------:R-:W-:Y:S02]  /*1d8f0*/  ISETP.GT.AND P2, PT, R3, 0x20, PT ;  /* 0x000000200300780c */ /* 0x000fe40003f44270 */
[----:B------:R-:W-:Y:S02]  /*1d900*/  FSEL R172, R178, -INF , P3 ;  /* 0xff800000b2ac7808 */ /* 0x000fe40001800000 */
[----:B------:R-:W-:-:S02]  /*1d910*/  FMNMX.FTZ R176, R165, R176, !PT ;  /* 0x000000b0a5b07209 */ /* 0x000fc40007810000 */
[C---:B------:R-:W-:Y:S02]  /*1d920*/  ISETP.GT.AND P3, PT, R3.reuse, 0x21, PT ;  /* 0x000000210300780c */ /* 0x040fe40003f64270 */
[----:B---3--:R-:W-:Y:S02]  /*1d930*/  FSEL R173, R180, -INF , P2 ;  /* 0xff800000b4ad7808 */ /* 0x008fe40001000000 */
[----:B------:R-:W-:Y:S01]  /*1d940*/  FMNMX.FTZ R176, R172, R176, !PT ;  /* 0x000000b0acb07209 */ /* 0x000fe20007810000 */
[----:B------:R3:W5:Y:S01]  /*1d950*/  MUFU.TANH R180, R152 ;  /* 0x0000009800b47308 */ /* 0x0007620000002400 */
[----:B------:R-:W-:Y:S02]  /*1d960*/  ISETP.GT.AND P2, PT, R3, 0x28, PT ;  /* 0x000000280300780c */ /* 0x000fe40003f44270 */
[----:B------:R-:W-:Y:S02]  /*1d970*/  FMNMX.FTZ R176, R173, R176, !PT ;  /* 0x000000b0adb07209 */ /* 0x000fe40007810000 */
[----:B---3--:R-:W-:Y:S01]  /*1d980*/  FSEL R152, R181, -INF , P3 ;  /* 0xff800000b5987808 */ /* 0x008fe20001800000 */
[----:B------:R-:W-:Y:S01]  /*1d990*/  FMUL.FTZ R181, R153, UR39 ;  /* 0x0000002799b57c20 */ /* 0x000fe20008410000 */
[----:B------:R-:W-:-:S02]  /*1d9a0*/  ISETP.GT.AND P3, PT, R3, 0x29, PT ;  /* 0x000000290300780c */ /* 0x000fc40003f64270 */
[----:B------:R-:W-:Y:S01]  /*1d9b0*/  FSEL R153, R182, -INF , P2 ;  /* 0xff800000b6997808 */ /* 0x000fe20001000000 */
[----:B------:R-:W-:Y:S01]  /*1d9c0*/  FMUL.FTZ R182, R156, UR39 ;  /* 0x000000279cb67c20 */ /* 0x000fe20008410000 */
[----:B------:R-:W-:Y:S01]  /*1d9d0*/  FMNMX.FTZ R177, R152, R176, !PT ;  /* 0x000000b098b17209 */ /* 0x000fe20007810000 */
[----:B------:R-:W3:Y:S01]  /*1d9e0*/  MUFU.TANH R181, R181 ;  /* 0x000000b500b57308 */ /* 0x000ee20000002400 */
[----:B------:R-:W-:Y:S02]  /*1d9f0*/  ISETP.GT.AND P2, PT, R3, 0x30, PT ;  /* 0x000000300300780c */ /* 0x000fe40003f44270 */
[----:B------:R-:W-:Y:S02]  /*1da00*/  FSEL R176, R186, -INF , P3 ;  /* 0xff800000bab07808 */ /* 0x000fe40001800000 */
[----:B------:R-:W-:Y:S02]  /*1da10*/  FMNMX.FTZ R178, R153, R177, !PT ;  /* 0x000000b199b27209 */ /* 0x000fe40007810000 */
[----:B------:R-:W-:Y:S01]  /*1da20*/  ISETP.GT.AND P3, PT, R3, 0x31, PT ;  /* 0x000000310300780c */ /* 0x000fe20003f64270 */
[----:B------:R-:W3:Y:S01]  /*1da30*/  MUFU.TANH R182, R182 ;  /* 0x000000b600b67308 */ /* 0x000ee20000002400 */
[----:B0-----:R-:W-:Y:S01]  /*1da40*/  FSEL R177, R5, -INF , P2 ;  /* 0xff80000005b17808 */ /* 0x001fe20001000000 */
[----:B------:R-:W-:Y:S01]  /*1da50*/  FMUL.FTZ R5, R157, UR39 ;  /* 0x000000279d057c20 */ /* 0x000fe20008410000 */
[----:B------:R-:W-:-:S02]  /*1da60*/  FMNMX.FTZ R178, R176, R178, !PT ;  /* 0x000000b2b0b27209 */ /* 0x000fc40007810000 */
[----:B------:R-:W-:Y:S02]  /*1da70*/  ISETP.GT.AND P2, PT, R3, 0x38, PT ;  /* 0x000000380300780c */ /* 0x000fe40003f44270 */
[----:B--2---:R-:W-:Y:S01]  /*1da80*/  FSEL R156, R184, -INF , P3 ;  /* 0xff800000b89c7808 */ /* 0x004fe20001800000 */
[----:B------:R-:W0:Y:S01]  /*1da90*/  MUFU.TANH R5, R5 ;  /* 0x0000000500057308 */ /* 0x000e220000002400 */
[----:B------:R-:W-:Y:S02]  /*1daa0*/  FMNMX.FTZ R178, R177, R178, !PT ;  /* 0x000000b2b1b27209 */ /* 0x000fe40007810000 */
[----:B------:R-:W-:Y:S02]  /*1dab0*/  ISETP.GT.AND P3, PT, R3, 0x39, PT ;  /* 0x000000390300780c */ /* 0x000fe40003f64270 */
[----:B-1----:R-:W-:Y:S01]  /*1dac0*/  FSEL R157, R185, -INF , P2 ;  /* 0xff800000b99d7808 */ /* 0x002fe20001000000 */
[----:B------:R-:W-:Y:S01]  /*1dad0*/  VIADD R185, R3, 0x8 ;  /* 0x0000000803b97836 */ /* 0x000fe20000000000 */
[----:B------:R-:W-:-:S02]  /*1dae0*/  FMNMX.FTZ R184, R156, R178, !PT ;  /* 0x000000b29cb87209 */ /* 0x000fc40007810000 */
[----:B------:R-:W-:Y:S02]  /*1daf0*/  ISETP.GT.AND P2, PT, R3, 0x40, PT ;  /* 0x000000400300780c */ /* 0x000fe40003f44270 */
[----:B----4-:R-:W-:Y:S01]  /*1db00*/  FSEL R178, R179, -INF , P3 ;  /* 0xff800000b3b27808 */ /* 0x010fe20001800000 */
[----:B------:R-:W-:Y:S01]  /*1db10*/  FMUL.FTZ R179, R183, UR39 ;  /* 0x00000027b7b37c20 */ /* 0x000fe20008410000 */
[----:B------:R-:W-:Y:S01]  /*1db20*/  FMNMX.FTZ R184, R157, R184, !PT ;  /* 0x000000b89db87209 */ /* 0x000fe20007810000 */
[----:B------:R-:W-:Y:S01]  /*1db30*/  FMUL.FTZ R183, R170, UR39 ;  /* 0x00000027aab77c20 */ /* 0x000fe20008410000 */
[----:B------:R-:W-:Y:S02]  /*1db40*/  ISETP.GT.AND P3, PT, R3, 0x41, PT ;  /* 0x000000410300780c */ /* 0x000fe40003f64270 */
[----:B-----5:R-:W-:Y:S01]  /*1db50*/  FSEL R180, R180, -INF , P2 ;  /* 0xff800000b4b47808 */ /* 0x020fe20001000000 */
[----:B------:R-:W1:Y:S01]  /*1db60*/  MUFU.TANH R179, R179 ;  /* 0x000000b300b37308 */ /* 0x000e620000002400 */
[----:B------:R-:W-:-:S02]  /*1db70*/  FMNMX.FTZ R184, R178, R184, !PT ;  /* 0x000000b8b2b87209 */ /* 0x000fc40007810000 */
[----:B------:R-:W-:Y:S02]  /*1db80*/  ISETP.GT.AND P2, PT, R3, 0x48, PT ;  /* 0x000000480300780c */ /* 0x000fe40003f44270 */
[----:B---3--:R-:W-:Y:S02]  /*1db90*/  FSEL R181, R181, -INF , P3 ;  /* 0xff800000b5b57808 */ /* 0x008fe40001800000 */
[----:B------:R-:W-:Y:S01]  /*1dba0*/  FMNMX.FTZ R184, R180, R184, !PT ;  /* 0x000000b8b4b87209 */ /* 0x000fe20007810000 */
[----:B------:R-:W2:Y:S01]  /*1dbb0*/  MUFU.TANH R183, R183 ;  /* 0x000000b700b77308 */ /* 0x000ea20000002400 */
[----:B------:R-:W-:Y:S01]  /*1dbc0*/  ISETP.GT.AND P3, PT, R3, 0x49, PT ;  /* 0x000000490300780c */ /* 0x000fe20003f64270 */
[----:B------:R-:W-:Y:S01]  /*1dbd0*/  IMAD.U32 R3, RZ, RZ, UR43 ;  /* 0x0000002bff037e24 */ /* 0x000fe2000f8e00ff */
[----:B------:R-:W-:Y:S02]  /*1dbe0*/  FSEL R182, R182, -INF , P2 ;  /* 0xff800000b6b67808 */ /* 0x000fe40001000000 */
[----:B------:R-:W-:-:S02]  /*1dbf0*/  FMNMX.FTZ R184, R181, R184, !PT ;  /* 0x000000b8b5b87209 */ /* 0x000fc40007810000 */
[----:B0-----:R-:W-:Y:S02]  /*1dc00*/  FSEL R170, R5, -INF , P3 ;  /* 0xff80000005aa7808 */ /* 0x001fe40001800000 */
[----:B------:R-:W-:Y:S02]  /*1dc10*/  FMNMX.FTZ R5, R182, R184, !PT ;  /* 0x000000b8b6057209 */ /* 0x000fe40007810000 */
[C---:B------:R-:W-:Y:S02]  /*1dc20*/  ISETP.GT.AND P5, PT, R185.reuse, RZ, PT ;  /* 0x000000ffb900720c */ /* 0x040fe40003fa4270 */
[----:B------:R-:W-:Y:S02]  /*1dc30*/  FMNMX.FTZ R5, R170, R5, !PT ;  /* 0x00000005aa057209 */ /* 0x000fe40007810000 */
[C---:B------:R-:W-:Y:S02]  /*1dc40*/  ISETP.GT.AND P3, PT, R185.reuse, 0x1, PT ;  /* 0x00000001b900780c */ /* 0x040fe40003f64270 */
[----:B------:R-:W-:Y:S01]  /*1dc50*/  ISETP.GT.AND P2, PT, R185, 0x8, PT ;  /* 0x00000008b900780c */ /* 0x000fe20003f44270 */
[----:B------:R-:W0:Y:S01]  /*1dc60*/  SHFL.BFLY PT, R184, R5, 0x2, 0x1f ;  /* 0x0c401f0005b87f89 */ /* 0x000e2200000e0000 */
[----:B------:R-:W-:-:S02]  /*1dc70*/  FSEL R2, R2, -INF , P3 ;  /* 0xff80000002027808 */ /* 0x000fc40001800000 */
[----:B------:R-:W-:Y:S02]  /*1dc80*/  FSEL R186, R4, -INF , P2 ;  /* 0xff80000004ba7808 */ /* 0x000fe40001000000 */
[C---:B------:R-:W-:Y:S02]  /*1dc90*/  ISETP.GT.AND P4, PT, R185.reuse, 0x9, PT ;  /* 0x00000009b900780c */ /* 0x040fe40003f84270 */
[C---:B------:R-:W-:Y:S02]  /*1dca0*/  ISETP.GT.AND P6, PT, R185.reuse, 0x10, PT ;  /* 0x00000010b900780c */ /* 0x040fe40003fc4270 */
[----:B------:R-:W-:Y:S02]  /*1dcb0*/  FSEL R10, R10, -INF , P4 ;  /* 0xff8000000a0a7808 */ /* 0x000fe40002000000 */
[----:B------:R-:W-:Y:S02]  /*1dcc0*/  FSEL R12, R12, -INF , P6 ;  /* 0xff8000000c0c7808 */ /* 0x000fe40003000000 */
[----:B------:R-:W-:-:S02]  /*1dcd0*/  ISETP.GT.AND P3, PT, R185, 0x18, PT ;  /* 0x00000018b900780c */ /* 0x000fc40003f64270 */
[C---:B------:R-:W-:Y:S02]  /*1dce0*/  ISETP.GT.AND P4, PT, R185.reuse, 0x19, PT ;  /* 0x00000019b900780c */ /* 0x040fe40003f84270 */
[----:B------:R-:W-:Y:S02]  /*1dcf0*/  FSEL R20, R20, -INF , P3 ;  /* 0xff80000014147808 */ /* 0x000fe40001800000 */
[----:B------:R-:W-:Y:S02]  /*1dd00*/  ISETP.GT.AND P6, PT, R185, 0x20, PT ;  /* 0x00000020b900780c */ /* 0x000fe40003fc4270 */
[----:B-1----:R-:W-:Y:S02]  /*1dd10*/  FSEL R179, R179, -INF , P4 ;  /* 0xff800000b3b37808 */ /* 0x002fe40002000000 */
[----:B--2---:R-:W-:Y:S02]  /*1dd20*/  FSEL R183, R183, -INF , P6 ;  /* 0xff800000b7b77808 */ /* 0x004fe40003000000 */
[----:B0-----:R-:W-:-:S02]  /*1dd30*/  FMNMX.FTZ R5, R5, R184, !PT ;  /* 0x000000b805057209 */ /* 0x001fc40007810000 */
[C---:B------:R-:W-:Y:S02]  /*1dd40*/  ISETP.GT.AND P3, PT, R185.reuse, 0x28, PT ;  /* 0x00000028b900780c */ /* 0x040fe40003f64270 */
[C---:B------:R-:W-:Y:S01]  /*1dd50*/  ISETP.GT.AND P4, PT, R185.reuse, 0x29, PT ;  /* 0x00000029b900780c */ /* 0x040fe20003f84270 */
[----:B------:R-:W0:Y:S01]  /*1dd60*/  SHFL.BFLY PT, R184, R5, 0x1, 0x1f ;  /* 0x0c201f0005b87f89 */ /* 0x000e2200000e0000 */
[----:B------:R-:W-:Y:S02]  /*1dd70*/  FSEL R174, R174, -INF , P3 ;  /* 0xff800000aeae7808 */ /* 0x000fe40001800000 */
[----:B------:R-:W-:Y:S02]  /*1dd80*/  ISETP.GT.AND P6, PT, R185, 0x30, PT ;  /* 0x00000030b900780c */ /* 0x000fe40003fc4270 */
[----:B------:R-:W-:Y:S02]  /*1dd90*/  FSEL R175, R175, -INF , P4 ;  /* 0xff800000afaf7808 */ /* 0x000fe40002000000 */
[----:B------:R-:W-:-:S02]  /*1dda0*/  FSEL R162, R162, -INF , P6 ;  /* 0xff800000a2a27808 */ /* 0x000fc40003000000 */
[C---:B------:R-:W-:Y:S02]  /*1ddb0*/  ISETP.GT.AND P3, PT, R185.reuse, 0x38, PT ;  /* 0x00000038b900780c */ /* 0x040fe40003f64270 */
[C---:B------:R-:W-:Y:S02]  /*1ddc0*/  ISETP.GT.AND P4, PT, R185.reuse, 0x39, PT ;  /* 0x00000039b900780c */ /* 0x040fe40003f84270 */
[----:B------:R-:W-:Y:S02]  /*1ddd0*/  FSEL R166, R166, -INF , P3 ;  /* 0xff800000a6a67808 */ /* 0x000fe40001800000 */
[----:B------:R-:W-:Y:S02]  /*1dde0*/  ISETP.GT.AND P6, PT, R185, 0x40, PT ;  /* 0x00000040b900780c */ /* 0x000fe40003fc4270 */
[----:B------:R-:W-:Y:S02]  /*1ddf0*/  FSEL R167, R167, -INF , P4 ;  /* 0xff800000a7a77808 */ /* 0x000fe40002000000 */
[----:B------:R-:W-:-:S02]  /*1de00*/  ISETP.GT.AND P3, PT, R185, 0x48, PT ;  /* 0x00000048b900780c */ /* 0x000fc40003f64270 */
[----:B------:R-:W-:Y:S02]  /*1de10*/  ISETP.GT.AND P4, PT, R185, 0x49, PT ;  /* 0x00000049b900780c */ /* 0x000fe40003f84270 */
[----:B0-----:R-:W-:Y:S02]  /*1de20*/  FMNMX.FTZ R5, R5, R184, !PT ;  /* 0x000000b805057209 */ /* 0x001fe40007810000 */
[----:B------:R0:W1:Y:S02]  /*1de30*/  MUFU.TANH R184, R159 ;  /* 0x0000009f00b87308 */ /* 0x0000640000002400 */
[----:B------:R-:W-:Y:S02]  /*1de40*/  FSETP.NEU.FTZ.AND P2, PT, R5, -INF , PT ;  /* 0xff8000000500780b */ /* 0x000fe40003f5d000 */
[----:B0-----:R-:W-:Y:S02]  /*1de50*/  FSEL R159, R0, -INF , P5 ;  /* 0xff800000009f7808 */ /* 0x001fe40002800000 */
[----:B------:R-:W-:-:S02]  /*1de60*/  ISETP.GT.AND P5, PT, R185, 0x11, PT ;  /* 0x00000011b900780c */ /* 0x000fc40003fa4270 */
[----:B------:R-:W-:Y:S02]  /*1de70*/  FMNMX.FTZ R0, R159, R6, !PT ;  /* 0x000000069f007209 */ /* 0x000fe40007810000 */
[----:B------:R-:W-:Y:S02]  /*1de80*/  FSEL R13, R13, -INF , P5 ;  /* 0xff8000000d0d7808 */ /* 0x000fe40002800000 */
[----:B------:R-:W-:Y:S01]  /*1de90*/  FMNMX.FTZ R4, R2, R0, !PT ;  /* 0x0000000002047209 */ /* 0x000fe20007810000 */
[----:B------:R-:W-:Y:S01]  /*1dea0*/  FMUL.FTZ R0, R5, R3 ;  /* 0x0000000305007220 */ /* 0x000fe20000410000 */
[----:B------:R-:W-:Y:S02]  /*1deb0*/  ISETP.GT.AND P5, PT, R185, 0x21, PT ;  /* 0x00000021b900780c */ /* 0x000fe40003fa4270 */
[----:B------:R-:W-:Y:S02]  /*1dec0*/  FMNMX.FTZ R4, R186, R4, !PT ;  /* 0x00000004ba047209 */ /* 0x000fe40007810000 */
[----:B------:R-:W-:-:S02]  /*1ded0*/  FSEL R171, R171, -INF , P5 ;  /* 0xff800000abab7808 */ /* 0x000fc40002800000 */
[----:B------:R-:W-:Y:S02]  /*1dee0*/  FMNMX.FTZ R4, R10, R4, !PT ;  /* 0x000000040a047209 */ /* 0x000fe40007810000 */
[----:B------:R-:W-:Y:S02]  /*1def0*/  ISETP.GT.AND P5, PT, R185, 0x31, PT ;  /* 0x00000031b900780c */ /* 0x000fe40003fa4270 */
[----:B------:R-:W-:Y:S02]  /*1df00*/  FMNMX.FTZ R4, R12, R4, !PT ;  /* 0x000000040c047209 */ /* 0x000fe40007810000 */
[----:B------:R-:W-:Y:S02]  /*1df10*/  FSEL R163, R163, -INF , P5 ;  /* 0xff800000a3a37808 */ /* 0x000fe40002800000 */
[----:B------:R-:W-:Y:S02]  /*1df20*/  FMNMX.FTZ R4, R13, R4, !PT ;  /* 0x000000040d047209 */ /* 0x000fe40007810000 */
[----:B------:R-:W-:-:S02]  /*1df30*/  FSEL R0, R0, RZ, P2 ;  /* 0x000000ff00007208 */ /* 0x000fc40001000000 */
[----:B------:R-:W-:Y:S02]  /*1df40*/  FMNMX.FTZ R4, R20, R4, !PT ;  /* 0x0000000414047209 */ /* 0x000fe40007810000 */
[----:B------:R-:W-:Y:S01]  /*1df50*/  ISETP.GT.AND P5, PT, R185, 0x41, PT ;  /* 0x00000041b900780c */ /* 0x000fe20003fa4270 */
[-CC-:B------:R-:W-:Y:S01]  /*1df60*/  FFMA.FTZ R208, R160, R3.reuse, -R0.reuse ;  /* 0x00000003a0d07223 */ /* 0x180fe20000010800 */
[----:B------:R-:W-:Y:S01]  /*1df70*/  FMNMX.FTZ R4, R179, R4, !PT ;  /* 0x00000004b3047209 */ /* 0x000fe20007810000 */
[-CC-:B------:R-:W-:Y:S01]  /*1df80*/  FFMA.FTZ R160, R161, R3.reuse, -R0.reuse ;  /* 0x00000003a1a07223 */ /* 0x180fe20000010800 */
[----:B------:R-:W-:Y:S01]  /*1df90*/  FSEL R161, R154, -INF , P6 ;  /* 0xff8000009aa17808 */ /* 0x000fe20003000000 */
[-CC-:B------:R-:W-:Y:S01]  /*1dfa0*/  FFMA.FTZ R164, R164, R3.reuse, -R0.reuse ;  /* 0x00000003a4a47223 */ /* 0x180fe20000010800 */
[----:B------:R-:W-:Y:S01]  /*1dfb0*/  FMNMX.FTZ R4, R183, R4, !PT ;  /* 0x00000004b7047209 */ /* 0x000fe20007810000 */
[-CC-:B------:R-:W-:Y:S01]  /*1dfc0*/  FFMA.FTZ R206, R165, R3.reuse, -R0.reuse ;  /* 0x00000003a5ce7223 */ /* 0x180fe20000010800 */
[----:B------:R-:W-:Y:S01]  /*1dfd0*/  FSEL R155, R155, -INF , P5 ;  /* 0xff8000009b9b7808 */ /* 0x000fe20002800000 */
[----:B------:R0:W-:Y:S01]  /*1dfe0*/  MUFU.EX2 R154, R164 ;  /* 0x000000a4009a7308 */ /* 0x0001e20000000800 */
[----:B------:R-:W-:Y:S01]  /*1dff0*/  FMNMX.FTZ R4, R171, R4, !PT ;  /* 0x00000004ab047209 */ /* 0x000fe20007810000 */
[-CC-:B------:R-:W-:Y:S01]  /*1e000*/  FFMA.FTZ R210, R168, R3.reuse, -R0.reuse ;  /* 0x00000003a8d27223 */ /* 0x180fe20000010800 */
[----:B-1----:R-:W-:Y:S01]  /*1e010*/  FSEL R184, R184, -INF , P4 ;  /* 0xff800000b8b87808 */ /* 0x002fe20002000000 */
[-CC-:B------:R-:W-:Y:S01]  /*1e020*/  FFMA.FTZ R202, R153, R3.reuse, -R0.reuse ;  /* 0x0000000399ca7223 */ /* 0x180fe20000010800 */
[----:B------:R-:W-:Y:S01]  /*1e030*/  FMNMX.FTZ R4, R174, R4, !PT ;  /* 0x00000004ae047209 */ /* 0x000fe20007810000 */
[----:B------:R-:W-:Y:S01]  /*1e040*/  FFMA.FTZ R21, R21, R3, -R0 ;  /* 0x0000000315157223 */ /* 0x000fe20000010800 */
[----:B------:R-:W-:-:S02]  /*1e050*/  WARPGROUP.DEPBAR.LE gsb0, 0x0 ;  /* 0x00008000000079c5 */ /* 0x000fc40000010000 */
[----:B------:R-:W-:Y:S01]  /*1e060*/  WARPGROUP.ARRIVE ;  /* 0x00000000000079c5 */ /* 0x000fe20000000000 */
[----:B------:R-:W-:Y:S01]  /*1e070*/  FMNMX.FTZ R4, R175, R4, !PT ;  /* 0x00000004af047209 */ /* 0x000fe20007810000 */
[-CC-:B------:R-:W-:Y:S01]  /*1e080*/  FFMA.FTZ R198, R157, R3.reuse, -R0.reuse ;  /* 0x000000039dc67223 */ /* 0x180fe20000010800 */
[----:B0-----:R-:W-:Y:S01]  /*1e090*/  FSEL R164, R158, -INF , P3 ;  /* 0xff8000009ea47808 */ /* 0x001fe20001800000 */
[-CC-:B------:R-:W-:Y:S01]  /*1e0a0*/  FFMA.FTZ R204, R169, R3.reuse, -R0.reuse ;  /* 0x00000003a9cc7223 */ /* 0x180fe20000010800 */
[----:B------:R-:W-:Y:S01]  /*1e0b0*/  FMNMX.FTZ R4, R162, R4, !PT ;  /* 0x00000004a2047209 */ /* 0x000fe20007810000 */
[----:B------:R-:W-:Y:S01]  /*1e0c0*/  HGMMA.64x256x16.F32 R24, R192, gdesc[UR4].tnspB, R24, gsb0 ;  /* 0x43e00004c0187df0 */ /* 0x000fe20008000818 */
[-CC-:B------:R-:W-:Y:S01]  /*1e0d0*/  FFMA.FTZ R158, R172, R3.reuse, -R0.reuse ;  /* 0x00000003ac9e7223 */ /* 0x180fe20000010800 */
[-CC-:B------:R-:W-:Y:S01]  /*1e0e0*/  FFMA.FTZ R200, R173, R3.reuse, -R0.reuse ;  /* 0x00000003adc87223 */ /* 0x180fe20000010800 */
[----:B------:R-:W-:Y:S01]  /*1e0f0*/  FMNMX.FTZ R4, R163, R4, !PT ;  /* 0x00000004a3047209 */ /* 0x000fe20007810000 */
[-CC-:B------:R-:W-:Y:S01]  /*1e100*/  FFMA.FTZ R152, R152, R3.reuse, -R0.reuse ;  /* 0x0000000398987223 */ /* 0x180fe20000010800 */
[-CC-:B------:R-:W-:Y:S01]  /*1e110*/  FFMA.FTZ R153, R176, R3.reuse, -R0.reuse ;  /* 0x00000003b0997223 */ /* 0x180fe20000010800 */
[-CC-:B------:R-:W-:Y:S01]  /*1e120*/  FFMA.FTZ R196, R177, R3.reuse, -R0.reuse ;  /* 0x00000003b1c47223 */ /* 0x180fe20000010800 */
[----:B------:R-:W-:Y:S01]  /*1e130*/  FMNMX.FTZ R4, R166, R4, !PT ;  /* 0x00000004a6047209 */ /* 0x000fe20007810000 */
[-CC-:B------:R-:W-:Y:S01]  /*1e140*/  FFMA.FTZ R156, R156, R3.reuse, -R0.reuse ;  /* 0x000000039c9c7223 */ /* 0x180fe20000010800 */
[-CC-:B------:R-:W-:Y:S01]  /*1e150*/  FFMA.FTZ R157, R178, R3.reuse, -R0.reuse ;  /* 0x00000003b29d7223 */ /* 0x180fe20000010800 */
[----:B------:R-:W-:Y:S01]  /*1e160*/  FFMA.FTZ R170, R170, R3, -R0 ;  /* 0x00000003aaaa7223 */ /* 0x000fe20000010800 */
[----:B------:R-:W-:Y:S01]  /*1e170*/  FMNMX.FTZ R4, R167, R4, !PT ;  /* 0x00000004a7047209 */ /* 0x000fe20007810000 */
[----:B------:R-:W-:Y:S03]  /*1e180*/  MUFU.EX2 R208, R208 ;  /* 0x000000d000d07308 */ /* 0x000fe60000000800 */
[----:B------:R-:W-:-:S04]  /*1e190*/  FMNMX.FTZ R4, R161, R4, !PT ;  /* 0x00000004a1047209 */ /* 0x000fc80007810000 */
[----:B------:R-:W-:Y:S01]  /*1e1a0*/  FMNMX.FTZ R4, R155, R4, !PT ;  /* 0x000000049b047209 */ /* 0x000fe20007810000 */
[----:B------:R-:W-:Y:S03]  /*1e1b0*/  MUFU.EX2 R21, R21 ;  /* 0x0000001500157308 */ /* 0x000fe60000000800 */
[----:B------:R-:W-:-:S04]  /*1e1c0*/  FMNMX.FTZ R4, R164, R4, !PT ;  /* 0x00000004a4047209 */ /* 0x000fc80007810000 */
[----:B------:R-:W-:Y:S01]  /*1e1d0*/  FMNMX.FTZ R4, R184, R4, !PT ;  /* 0x00000004b8047209 */ /* 0x000fe20007810000 */
[----:B------:R-:W-:Y:S04]  /*1e1e0*/  MUFU.EX2 R210, R210 ;  /* 0x000000d200d27308 */ /* 0x000fe80000000800 */
[----:B------:R-:W0:Y:S04]  /*1e1f0*/  SHFL.BFLY PT, R165, R4, 0x2, 0x1f ;  /* 0x0c401f0004a57f89 */ /* 0x000e2800000e0000 */
[----:B------:R-:W-:Y:S08]  /*1e200*/  MUFU.EX2 R160, R160 ;  /* 0x000000a000a07308 */ /* 0x000ff00000000800 */
[----:B------:R-:W-:Y:S08]  /*1e210*/  MUFU.EX2 R204, R204 ;  /* 0x000000cc00cc7308 */ /* 0x000ff00000000800 */
[----:B------:R-:W-:Y:S01]  /*1e220*/  MUFU.EX2 R206, R206 ;  /* 0x000000ce00ce7308 */ /* 0x000fe20000000800 */
[----:B0-----:R-:W-:Y:S01]  /*1e230*/  FMNMX.FTZ R4, R4, R165, !PT ;  /* 0x000000a504047209 */ /* 0x001fe20007810000 */
[----:B------:R-:W-:-:S06]  /*1e240*/  FFMA.FTZ R165, R181, R3, -R0 ;  /* 0x00000003b5a57223 */ /* 0x000fcc0000010800 */
[----:B------:R-:W-:Y:S01]  /*1e250*/  MUFU.EX2 R158, R158 ;  /* 0x0000009e009e7308 */ /* 0x000fe20000000800 */
[----:B------:R-:W0:Y:S07]  /*1e260*/  SHFL.BFLY PT, R168, R4, 0x1, 0x1f ;  /* 0x0c201f0004a87f89 */ /* 0x000e2e00000e0000 */
[----:B------:R-:W-:Y:S08]  /*1e270*/  MUFU.EX2 R200, R200 ;  /* 0x000000c800c87308 */ /* 0x000ff00000000800 */
[----:B------:R-:W-:Y:S08]  /*1e280*/  MUFU.EX2 R152, R152 ;  /* 0x0000009800987308 */ /* 0x000ff00000000800 */
[----:B------:R-:W-:Y:S01]  /*1e290*/  MUFU.EX2 R202, R202 ;  /* 0x000000ca00ca7308 */ /* 0x000fe20000000800 */
[----:B0-----:R-:W-:-:S02]  /*1e2a0*/  FMNMX.FTZ R4, R4, R168, !PT ;  /* 0x000000a804047209 */ /* 0x001fc40007810000 */
[----:B------:R-:W-:Y:S02]  /*1e2b0*/  FSEL R168, R5, RZ, P2 ;  /* 0x000000ff05a87208 */ /* 0x000fe40001000000 */
[----:B------:R-:W-:-:S03]  /*1e2c0*/  FSETP.NEU.FTZ.AND P2, PT, R4, -INF , PT ;  /* 0xff8000000400780b */ /* 0x000fc60003f5d000 */
[----:B------:R-:W-:Y:S01]  /*1e2d0*/  FADD.FTZ R169, -R168, R7 ;  /* 0x00000007a8a97221 */ /* 0x000fe20000010100 */
[----:B------:R-:W-:Y:S03]  /*1e2e0*/  MUFU.EX2 R153, R153 ;  /* 0x0000009900997308 */ /* 0x000fe60000000800 */
[----:B------:R-:W-:-:S05]  /*1e2f0*/  FMUL.FTZ R169, R169, R3 ;  /* 0x00000003a9a97220 */ /* 0x000fca0000410000 */
[----:B------:R-:W-:Y:S08]  /*1e300*/  MUFU.EX2 R196, R196 ;  /* 0x000000c400c47308 */ /* 0x000ff00000000800 */
[----:B------:R-:W-:Y:S08]  /*1e310*/  MUFU.EX2 R156, R156 ;  /* 0x0000009c009c7308 */ /* 0x000ff00000000800 */
[----:B------:R-:W-:Y:S08]  /*1e320*/  MUFU.EX2 R198, R198 ;  /* 0x000000c600c67308 */ /* 0x000ff00000000800 */
[----:B------:R-:W-:Y:S08]  /*1e330*/  MUFU.EX2 R157, R157 ;  /* 0x0000009d009d7308 */ /* 0x000ff00000000800 */
[----:B------:R-:W-:Y:S08]  /*1e340*/  MUFU.EX2 R165, R165 ;  /* 0x000000a500a57308 */ /* 0x000ff00000000800 */
[----:B------:R-:W-:Y:S01]  /*1e350*/  MUFU.EX2 R7, R170 ;  /* 0x000000aa00077308 */ /* 0x000fe20000000800 */
[----:B------:R-:W-:-:S02]  /*1e360*/  WARPGROUP.DEPBAR.LE gsb0, 0x0 ;  /* 0x00008000000079c5 */ /* 0x000fc40000010000 */
[-CC-:B------:R-:W-:Y:S01]  /*1e370*/  FFMA.FTZ R192, R180, R3.reuse, -R0.reuse ;  /* 0x00000003b4c07223 */ /* 0x180fe20000010800 */
[-C--:B------:R-:W-:Y:S01]  /*1e380*/  FFMA.FTZ R194, R182, R3.reuse, -R0 ;  /* 0x00000003b6c27223 */ /* 0x080fe20000010800 */
[-C--:B------:R-:W-:Y:S01]  /*1e390*/  FMUL.FTZ R0, R4, R3.reuse ;  /* 0x0000000304007220 */ /* 0x080fe20000410000 */
[----:B------:R-:W-:Y:S03]  /*1e3a0*/  @!P1 SYNCS.ARRIVE.TRANS64.RED.A1T0 RZ, [R11+URZ], RZ ;  /* 0x000000ff0bff99a7 */ /* 0x000fe6000810043f */
[----:B------:R-:W-:Y:S01]  /*1e3b0*/  MUFU.EX2 R192, R192 ;  /* 0x000000c000c07308 */ /* 0x000fe20000000800 */
[----:B------:R-:W-:Y:S01]  /*1e3c0*/  FSEL R168, R0, RZ, P2 ;  /* 0x000000ff00a87208 */ /* 0x000fe20001000000 */
[----:B------:R0:W-:Y:S04]  /*1e3d0*/  @!P1 SYNCS.ARRIVE.TRANS64.RED.A1T0 RZ, [R9+URZ], RZ ;  /* 0x000000ff09ff99a7 */ /* 0x0001e8000810043f */
[-CC-:B------:R-:W-:Y:S01]  /*1e3e0*/  FFMA.FTZ R209, R159, R3.reuse, -R168.reuse ;  /* 0x000000039fd17223 */ /* 0x180fe200000108a8 */
[-CC-:B------:R-:W-:Y:S01]  /*1e3f0*/  FFMA.FTZ R159, R2, R3.reuse, -R168.reuse ;  /* 0x00000003029f7223 */ /* 0x180fe200000108a8 */
[----:B------:R-:W-:Y:S01]  /*1e400*/  FSEL R2, R4, RZ, P2 ;  /* 0x000000ff04027208 */ /* 0x000fe20001000000 */
[----:B------:R-:W1:Y:S01]  /*1e410*/  MUFU.EX2 R0, R169 ;  /* 0x000000a900007308 */ /* 0x000e620000000800 */
[-CC-:B------:R-:W-:Y:S01]  /*1e420*/  FFMA.FTZ R211, R186, R3.reuse, -R168.reuse ;  /* 0x00000003bad37223 */ /* 0x180fe200000108a8 */
[-CC-:B------:R-:W-:Y:S01]  /*1e430*/  FFMA.FTZ R10, R10, R3.reuse, -R168.reuse ;  /* 0x000000030a0a7223 */ /* 0x180fe200000108a8 */
[-C--:B------:R-:W-:Y:S01]  /*1e440*/  FFMA.FTZ R205, R12, R3.reuse, -R168 ;  /* 0x000000030ccd7223 */ /* 0x080fe200000108a8 */
[----:B------:R-:W-:Y:S01]  /*1e450*/  FADD.FTZ R2, -R2, R6 ;  /* 0x0000000602027221 */ /* 0x000fe20000010100 */
[-CC-:B------:R-:W-:Y:S01]  /*1e460*/  FFMA.FTZ R12, R13, R3.reuse, -R168.reuse ;  /* 0x000000030d0c7223 */ /* 0x180fe200000108a8 */
[-CC-:B------:R-:W-:Y:S01]  /*1e470*/  FFMA.FTZ R207, R20, R3.reuse, -R168.reuse ;  /* 0x0000000314cf7223 */ /* 0x180fe200000108a8 */
[-CC-:B------:R-:W-:Y:S01]  /*1e480*/  FFMA.FTZ R13, R179, R3.reuse, -R168.reuse ;  /* 0x00000003b30d7223 */ /* 0x180fe200000108a8 */
[-C--:B------:R-:W-:Y:S01]  /*1e490*/  FMUL.FTZ R2, R2, R3.reuse ;  /* 0x0000000302027220 */ /* 0x080fe20000410000 */
[----:B------:R-:W-:Y:S01]  /*1e4a0*/  MUFU.EX2 R209, R209 ;  /* 0x000000d100d17308 */ /* 0x000fe20000000800 */
[-CC-:B------:R-:W-:Y:S01]  /*1e4b0*/  FFMA.FTZ R201, R183, R3.reuse, -R168.reuse ;  /* 0x00000003b7c97223 */ /* 0x180fe200000108a8 */
[-CC-:B------:R-:W-:Y:S01]  /*1e4c0*/  FFMA.FTZ R171, R171, R3.reuse, -R168.reuse ;  /* 0x00000003abab7223 */ /* 0x180fe200000108a8 */
[-CC-:B------:R-:W-:Y:S01]  /*1e4d0*/  FFMA.FTZ R203, R174, R3.reuse, -R168.reuse ;  /* 0x00000003aecb7223 */ /* 0x180fe200000108a8 */
[-CC-:B------:R-:W-:Y:S01]  /*1e4e0*/  FFMA.FTZ R20, R175, R3.reuse, -R168.reuse ;  /* 0x00000003af147223 */ /* 0x180fe200000108a8 */
[-CC-:B------:R-:W-:Y:S01]  /*1e4f0*/  FFMA.FTZ R197, R162, R3.reuse, -R168.reuse ;  /* 0x00000003a2c57223 */ /* 0x180fe200000108a8 */
[-CC-:B------:R-:W-:Y:S01]  /*1e500*/  FFMA.FTZ R193, R161, R3.reuse, -R168.reuse ;  /* 0x00000003a1c17223 */ /* 0x180fe200000108a8 */
[----:B------:R-:W-:Y:S01]  /*1e510*/  FFMA.FTZ R163, R163, R3, -R168 ;  /* 0x00000003a3a37223 */ /* 0x000fe200000108a8 */
[----:B------:R-:W2:Y:S01]  /*1e520*/  MUFU.EX2 R2, R2 ;  /* 0x0000000200027308 */ /* 0x000ea20000000800 */
[----:B-1----:R-:W-:Y:S01]  /*1e530*/  FFMA.FTZ R15, R0, R15, R208 ;  /* 0x0000000f000f7223 */ /* 0x002fe200000100d0 */
[-CC-:B------:R-:W-:Y:S01]  /*1e540*/  FFMA.FTZ R199, R166, R3.reuse, -R168.reuse ;  /* 0x00000003a6c77223 */ /* 0x180fe200000108a8 */
[-CC-:B0-----:R-:W-:Y:S01]  /*1e550*/  FFMA.FTZ R9, R167, R3.reuse, -R168.reuse ;  /* 0x00000003a7097223 */ /* 0x181fe200000108a8 */
[----:B------:R-:W-:Y:S01]  /*1e560*/  FFMA.FTZ R195, R164, R3, -R168 ;  /* 0x00000003a4c37223 */ /* 0x000fe200000108a8 */
[C---:B------:R-:W-:Y:S01]  /*1e570*/  FADD.FTZ R15, R21.reuse, R15 ;  /* 0x0000000f150f7221 */ /* 0x040fe20000010000 */
[C---:B------:R-:W-:Y:S01]  /*1e580*/  ISETP.GT.AND P2, PT, R8.reuse, R224, PT ;  /* 0x000000e00800720c */ /* 0x040fe20003f44270 */
[----:B------:R-:W-:Y:S01]  /*1e590*/  VIADD R8, R8, 0xffffffff ;  /* 0xffffffff08087836 */ /* 0x000fe20000000000 */
[----:B------:R-:W0:Y:S01]  /*1e5a0*/  MUFU.EX2 R159, R159 ;  /* 0x0000009f009f7308 */ /* 0x000e220000000800 */
[----:B------:R-:W-:Y:S01]  /*1e5b0*/  FADD.FTZ R15, R210, R15 ;  /* 0x0000000fd20f7221 */ /* 0x000fe20000010000 */
[----:B------:R-:W-:-:S02]  /*1e5c0*/  F2FP.F16.F32.PACK_AB R208, R21, R208 ;  /* 0x000000d015d0723e */ /* 0x000fc400000000ff */
[C---:B------:R-:W-:Y:S01]  /*1e5d0*/  F2FP.F16.F32.PACK_AB R210, R160.reuse, R210 ;  /* 0x000000d2a0d2723e */ /* 0x040fe200000000ff */
[----:B------:R-:W-:-:S03]  /*1e5e0*/  FADD.FTZ R15, R160, R15 ;  /* 0x0000000fa00f7221 */ /* 0x000fc60000010000 */
[----:B------:R-:W1:Y:S01]  /*1e5f0*/  MUFU.EX2 R211, R211 ;  /* 0x000000d300d37308 */ /* 0x000e620000000800 */
[----:B--2---:R-:W-:Y:S01]  /*1e600*/  FFMA.FTZ R14, R2, R14, R209 ;  /* 0x0000000e020e7223 */ /* 0x004fe200000100d1 */
[----:B------:R-:W-:Y:S01]  /*1e610*/  FADD.FTZ R15, R204, R15 ;  /* 0x0000000fcc0f7221 */ /* 0x000fe20000010000 */
[----:B------:R-:W-:-:S03]  /*1e620*/  F2FP.F16.F32.PACK_AB R204, R154, R204 ;  /* 0x000000cc9acc723e */ /* 0x000fc600000000ff */
[----:B------:R-:W-:Y:S02]  /*1e630*/  FADD.FTZ R15, R154, R15 ;  /* 0x0000000f9a0f7221 */ /* 0x000fe40000010000 */
[----:B------:R-:W2:Y:S01]  /*1e640*/  MUFU.EX2 R10, R10 ;  /* 0x0000000a000a7308 */ /* 0x000ea20000000800 */
[C---:B0-----:R-:W-:Y:S01]  /*1e650*/  FADD.FTZ R14, R159.reuse, R14 ;  /* 0x0000000e9f0e7221 */ /* 0x041fe20000010000 */
[----:B------:R-:W-:Y:S01]  /*1e660*/  FADD.FTZ R15, R206, R15 ;  /* 0x0000000fce0f7221 */ /* 0x000fe20000010000 */
[C---:B------:R-:W-:Y:S02]  /*1e670*/  F2FP.F16.F32.PACK_AB R206, R158.reuse, R206 ;  /* 0x000000ce9ece723e */ /* 0x040fe400000000ff */
[----:B------:R-:W-:Y:S01]  /*1e680*/  F2FP.F16.F32.PACK_AB R209, R159, R209 ;  /* 0x000000d19fd1723e */ /* 0x000fe200000000ff */
[----:B------:R-:W-:Y:S02]  /*1e690*/  FADD.FTZ R15, R158, R15 ;  /* 0x0000000f9e0f7221 */ /* 0x000fe40000010000 */
[----:B------:R-:W0:Y:S01]  /*1e6a0*/  MUFU.EX2 R205, R205 ;  /* 0x000000cd00cd7308 */ /* 0x000e220000000800 */
[----:B-1----:R-:W-:Y:S01]  /*1e6b0*/  FADD.FTZ R14, R211, R14 ;  /* 0x0000000ed30e7221 */ /* 0x002fe20000010000 */
[----:B------:R-:W-:Y:S01]  /*1e6c0*/  FADD.FTZ R15, R200, R15 ;  /* 0x0000000fc80f7221 */ /* 0x000fe20000010000 */
[----:B------:R-:W-:-:S03]  /*1e6d0*/  F2FP.F16.F32.PACK_AB R200, R152, R200 ;  /* 0x000000c898c8723e */ /* 0x000fc600000000ff */
[----:B------:R-:W-:Y:S02]  /*1e6e0*/  FADD.FTZ R15, R152, R15 ;  /* 0x0000000f980f7221 */ /* 0x000fe40000010000 */
[----:B------:R-:W1:Y:S01]  /*1e6f0*/  MUFU.EX2 R12, R12 ;  /* 0x0000000c000c7308 */ /* 0x000e620000000800 */
[----:B--2---:R-:W-:Y:S01]  /*1e700*/  FADD.FTZ R14, R10, R14 ;  /* 0x0000000e0a0e7221 */ /* 0x004fe20000010000 */
[----:B------:R-:W-:Y:S01]  /*1e710*/  FADD.FTZ R15, R202, R15 ;  /* 0x0000000fca0f7221 */ /* 0x000fe20000010000 */
[----:B------:R-:W-:Y:S01]  /*1e720*/  F2FP.F16.F32.PACK_AB R211, R10, R211 ;  /* 0x000000d30ad3723e */ /* 0x000fe200000000ff */
[----:B------:R-:W-:Y:S01]  /*1e730*/  IMAD.MOV.U32 R10, RZ, RZ, R214 ;  /* 0x000000ffff0a7224 */ /* 0x000fe200078e00d6 */
[C---:B------:R-:W-:Y:S01]  /*1e740*/  F2FP.F16.F32.PACK_AB R202, R153.reuse, R202 ;  /* 0x000000ca99ca723e */ /* 0x040fe200000000ff */
[----:B------:R-:W-:Y:S02]  /*1e750*/  FADD.FTZ R15, R153, R15 ;  /* 0x0000000f990f7221 */ /* 0x000fe40000010000 */
[----:B------:R-:W2:Y:S01]  /*1e760*/  MUFU.EX2 R207, R207 ;  /* 0x000000cf00cf7308 */ /* 0x000ea20000000800 */
[----:B0-----:R-:W-:Y:S01]  /*1e770*/  FADD.FTZ R14, R205, R14 ;  /* 0x0000000ecd0e7221 */ /* 0x001fe20000010000 */
[----:B------:R-:W-:Y:S01]  /*1e780*/  FADD.FTZ R15, R196, R15 ;  /* 0x0000000fc40f7221 */ /* 0x000fe20000010000 */
[----:B------:R-:W-:-:S03]  /*1e790*/  F2FP.F16.F32.PACK_AB R196, R156, R196 ;  /* 0x000000c49cc4723e */ /* 0x000fc600000000ff */
[----:B------:R-:W-:Y:S02]  /*1e7a0*/  FADD.FTZ R15, R156, R15 ;  /* 0x0000000f9c0f7221 */ /* 0x000fe40000010000 */
[----:B------:R-:W0:Y:S01]  /*1e7b0*/  MUFU.EX2 R13, R13 ;  /* 0x0000000d000d7308 */ /* 0x000e220000000800 */
[----:B-1----:R-:W-:Y:S01]  /*1e7c0*/  FADD.FTZ R14, R12, R14 ;  /* 0x0000000e0c0e7221 */ /* 0x002fe20000010000 */
[----:B------:R-:W-:Y:S01]  /*1e7d0*/  FADD.FTZ R15, R198, R15 ;  /* 0x0000000fc60f7221 */ /* 0x000fe20000010000 */
[C---:B------:R-:W-:Y:S02]  /*1e7e0*/  F2FP.F16.F32.PACK_AB R198, R157.reuse, R198 ;  /* 0x000000c69dc6723e */ /* 0x040fe400000000ff */
[----:B------:R-:W-:Y:S01]  /*1e7f0*/  F2FP.F16.F32.PACK_AB R205, R12, R205 ;  /* 0x000000cd0ccd723e */ /* 0x000fe200000000ff */
[----:B------:R-:W-:Y:S02]  /*1e800*/  FADD.FTZ R15, R157, R15 ;  /* 0x0000000f9d0f7221 */ /* 0x000fe40000010000 */
[----:B------:R-:W1:Y:S01]  /*1e810*/  MUFU.EX2 R201, R201 ;  /* 0x000000c900c97308 */ /* 0x000e620000000800 */
[----:B--2---:R-:W-:Y:S01]  /*1e820*/  FADD.FTZ R14, R207, R14 ;  /* 0x0000000ecf0e7221 */ /* 0x004fe20000010000 */
[----:B------:R-:W-:Y:S01]  /*1e830*/  FADD.FTZ R15, R192, R15 ;  /* 0x0000000fc00f7221 */ /* 0x000fe20000010000 */
[----:B------:R-:W-:-:S03]  /*1e840*/  F2FP.F16.F32.PACK_AB R192, R165, R192 ;  /* 0x000000c0a5c0723e */ /* 0x000fc600000000ff */
[----:B------:R-:W-:Y:S02]  /*1e850*/  FADD.FTZ R15, R165, R15 ;  /* 0x0000000fa50f7221 */ /* 0x000fe40000010000 */
[----:B------:R-:W2:Y:S01]  /*1e860*/  MUFU.EX2 R6, R171 ;  /* 0x000000ab00067308 */ /* 0x000ea20000000800 */
[----:B0-----:R-:W-:Y:S01]  /*1e870*/  FADD.FTZ R161, R13, R14 ;  /* 0x0000000e0da17221 */ /* 0x001fe20000010000 */
[-CC-:B------:R-:W-:Y:S01]  /*1e880*/  FFMA.FTZ R14, R155, R3.reuse, -R168.reuse ;  /* 0x000000039b0e7223 */ /* 0x180fe200000108a8 */
[----:B------:R-:W-:Y:S01]  /*1e890*/  FFMA.FTZ R168, R184, R3, -R168 ;  /* 0x00000003b8a87223 */ /* 0x000fe200000108a8 */
[----:B------:R-:W-:-:S04]  /*1e8a0*/  F2FP.F16.F32.PACK_AB R207, R13, R207 ;  /* 0x000000cf0dcf723e */ /* 0x000fc800000000ff */
[----:B------:R-:W0:Y:S01]  /*1e8b0*/  MUFU.EX2 R203, R203 ;  /* 0x000000cb00cb7308 */ /* 0x000e220000000800 */
[----:B-1----:R-:W-:-:S07]  /*1e8c0*/  FADD.FTZ R161, R201, R161 ;  /* 0x000000a1c9a17221 */ /* 0x002fce0000010000 */
[----:B------:R-:W1:Y:S01]  /*1e8d0*/  MUFU.EX2 R20, R20 ;  /* 0x0000001400147308 */ /* 0x000e620000000800 */
[C---:B--2---:R-:W-:Y:S01]  /*1e8e0*/  FADD.FTZ R161, R6.reuse, R161 ;  /* 0x000000a106a17221 */ /* 0x044fe20000010000 */
[----:B------:R-:W-:Y:S02]  /*1e8f0*/  F2FP.F16.F32.PACK_AB R201, R6, R201 ;  /* 0x000000c906c9723e */ /* 0x000fe400000000ff */
[----:B------:R-:W-:-:S04]  /*1e900*/  MOV R6, R4 ;  /* 0x0000000400067202 */ /* 0x000fc80000000f00 */
        /* <DEDUP_REMOVED lines=22> */
[----:B--2---:R-:W-:Y:S01]  /*1ea70*/  FADD.FTZ R15, R194, R15 ;  /* 0x0000000fc20f7221 */ /* 0x004fe20000010000 */
[----:B------:R-:W-:-:S03]  /*1ea80*/  F2FP.F16.F32.PACK_AB R194, R7, R194 ;  /* 0x000000c207c2723e */ /* 0x000fc600000000ff */
[----:B------:R-:W-:Y:S01]  /*1ea90*/  FADD.FTZ R15, R7, R15 ;  /* 0x0000000f070f7221 */ /* 0x000fe20000010000 */
[----:B------:R-:W-:Y:S02]  /*1eaa0*/  IMAD.MOV.U32 R7, RZ, RZ, R5 ;  /* 0x000000ffff077224 */ /* 0x000fe400078e0005 */
[----:B0-----:R-:W-:-:S04]  /*1eab0*/  FADD.FTZ R161, R195, R161 ;  /* 0x000000a1c3a17221 */ /* 0x001fc80000010000 */
[C---:B-1----:R-:W-:Y:S01]  /*1eac0*/  FADD.FTZ R14, R168.reuse, R161 ;  /* 0x000000a1a80e7221 */ /* 0x042fe20000010000 */
[----:B------:R-:W-:Y:S01]  /*1ead0*/  F2FP.F16.F32.PACK_AB R195, R168, R195 ;  /* 0x000000c3a8c3723e */ /* 0x000fe200000000ff */
[----:B------:R-:W-:Y:S06]  /*1eae0*/  @P2 BRA `(.L_x_2537) ;  /* 0xffffffac00342947 */ /* 0x000fec000383ffff */
[----:B------:R-:W-:Y:S05]  /*1eaf0*/  BSYNC B1 ;  /* 0x0000000000017941 */ /* 0x000fea0003800000 */
.L_x_2526:
[----:B------:R-:W-:Y:S05]  /*1eb00*/  BSYNC B0 ;  /* 0x0000000000007941 */ /* 0x000fea0003800000 */
.L_x_2525:
[----:B------:R-:W-:Y:S01]  /*1eb10*/  ISETP.GE.AND P2, PT, R8, RZ, PT ;  /* 0x000000ff0800720c */ /* 0x000fe20003f46270 */
[----:B------:R-:W-:-:S12]  /*1eb20*/  BSSY B0, `(.L_x_2538) ;  /* 0x00004dd000007945 */ /* 0x000fd80003800000 */
[----:B------:R-:W-:Y:S05]  /*1eb30*/  @!P2 BRA `(.L_x_2539) ;  /* 0x0000004c006ca947 */ /* 0x000fea0003800000 */
[----:B------:R-:W-:Y:S01]  /*1eb40*/  IMAD.MOV.U32 R6, RZ, RZ, R4 ;  /* 0x000000ffff067224 */ /* 0x000fe200078e0004 */
[----:B------:R-:W-:Y:S01]  /*1eb50*/  MOV R9, R219 ;  /* 0x000000db00097202 */ /* 0x000fe20000000f00 */
[----:B------:R-:W-:Y:S02]  /*1eb60*/  IMAD.MOV.U32 R7, RZ, RZ, R5 ;  /* 0x000000ffff077224 */ /* 0x000fe400078e0005 */
[----:B------:R-:W-:-:S07]  /*1eb70*/  IMAD.MOV.U32 R10, RZ, RZ, R214 ;  /* 0x000000ffff0a7224 */ /* 0x000fce00078e00d6 */
.L_x_2550:
[----:B------:R-:W-:-:S05]  /*1eb80*/  VIADD R11, R10, 0x1 ;  /* 0x000000010a0b7836 */ /* 0x000fca0000000000 */
[----:B------:R-:W-:-:S04]  /*1eb90*/  ISETP.NE.AND P2, PT, R11, 0x2, PT ;  /* 0x000000020b00780c */ /* 0x000fc80003f45270 */
[----:B------:R-:W-:Y:S02]  /*1eba0*/  SEL R4, RZ, 0x1, P2 ;  /* 0x00000001ff047807 */ /* 0x000fe40001000000 */
[----:B------:R-:W-:Y:S02]  /*1ebb0*/  SEL R11, R11, RZ, P2 ;  /* 0x000000ff0b0b7207 */ /* 0x000fe40001000000 */
[----:B------:R-:W-:Y:S02]  /*1ebc0*/  LOP3.LUT R219, R9, R4, RZ, 0x3c, !PT ;  /* 0x0000000409db7212 */ /* 0x000fe400078e3cff */
[----:B------:R-:W-:Y:S01]  /*1ebd0*/  MOV R214, R11 ;  /* 0x0000000b00d67202 */ /* 0x000fe20000000f00 */
[----:B------:R-:W-:Y:S06]  /*1ebe0*/  @!P0 BRA `(.L_x_2540) ;  /* 0x0000000000048947 */ /* 0x000fec0003800000 */
[----:B------:R-:W-:Y:S01]  /*1ebf0*/  BPT.TRAP 0x1 ;  /* 0x000000040000795c */ /* 0x000fe20000300000 */
.L_x_2540:
[----:B------:R-:W-:Y:S01]  /*1ec00*/  IMAD R3, R214, 0x8, R16 ;  /* 0x00000008d6037824 */ /* 0x000fe200078e0210 */
[----:B------:R-:W-:-:S04]  /*1ec10*/  SHF.L.U32 R12, R219, 0x1f, RZ ;  /* 0x0000001fdb0c7819 */ /* 0x000fc800000006ff */
[----:B------:R0:W1:Y:S01]  /*1ec20*/  SYNCS.PHASECHK.TRANS64.TRYWAIT P2, [R3+URZ+0x38830], R12 ;  /* 0x0388300c030075a7 */ /* 0x000062000804017f */
[----:B------:R-:W-:Y:S05]  /*1ec30*/  @!P0 BRA `(.L_x_2541) ;  /* 0x0000000000048947 */ /* 0x000fea0003800000 */
[----:B------:R-:W-:Y:S01]  /*1ec40*/  BPT.TRAP 0x1 ;  /* 0x000000040000795c */ /* 0x000fe20000300000 */
.L_x_2541:
[----:B------:R-:W-:Y:S01]  /*1ec50*/  IMAD R4, R214, 0xa00, R223 ;  /* 0x00000a00d6047824 */ /* 0x000fe200078e02df */
[----:B------:R-:W-:Y:S01]  /*1ec60*/  BSSY B1, `(.L_x_2542) ;  /* 0x0000006000017945 */ /* 0x000fe20003800000 */
[----:B------:R-:W-:Y:S02]  /*1ec70*/  MOV R5, 0x40000040 ;  /* 0x4000004000057802 */ /* 0x000fe40000000f00 */
[----:B------:R-:W-:Y:S01]  /*1ec80*/  VIADD R152, R4, 0x80 ;  /* 0x0000008004987836 */ /* 0x000fe20000000000 */
[----:B-1----:R-:W-:Y:S06]  /*1ec90*/  @P2 BRA `(.L_x_2543) ;  /* 0x0000000000082947 */ /* 0x002fec0003800000 */
[----:B------:R-:W1:Y:S02]  /*1eca0*/  SYNCS.PHASECHK.TRANS64.TRYWAIT P2, [R3+URZ+0x38830], R12 ;  /* 0x0388300c030075a7 */ /* 0x000e64000804017f */
[----:B-1----:R-:W-:Y:S05]  /*1ecb0*/  @!P2 BRA `(.L_x_2544) ;  /* 0x0000010800b4a947 */ /* 0x002fea0003800000 */
.L_x_2543:
[----:B------:R-:W-:Y:S05]  /*1ecc0*/  BSYNC B1 ;  /* 0x0000000000017941 */ /* 0x000fea0003800000 */
.L_x_2542:
[----:B------:R-:W2:Y:S04]  /*1ecd0*/  LDL.64 R154, [R1+0x40] ;  /* 0x00004000019a7983 */ /* 0x000ea80000100a00 */
[----:B------:R-:W3:Y:S01]  /*1ece0*/  LDL.64 R156, [R1+0x48] ;  /* 0x00004800019c7983 */ /* 0x000ee20000100a00 */
[----:B------:R-:W-:Y:S02]  /*1ecf0*/  R2UR UR18, R4 ;  /* 0x00000000041272ca */ /* 0x000fe400000e0000 */
[----:B------:R-:W-:Y:S01]  /*1ed00*/  R2UR UR19, R5 ;  /* 0x00000000051372ca */ /* 0x000fe200000e0000 */
[----:B------:R-:W-:Y:S01]  /*1ed10*/  WARPGROUP.ARRIVE ;  /* 0x00000000000079c5 */ /* 0x000fe20000000000 */
[----:B------:R-:W-:Y:S01]  /*1ed20*/  MOV R153, 0x40000040 ;  /* 0x4000004000997802 */ /* 0x000fe20000000f00 */
[----:B------:R-:W4:Y:S01]  /*1ed30*/  LDL.64 R226, [R1+0x30] ;  /* 0x0000300001e27983 */ /* 0x000f220000100a00 */
[----:B------:R-:W-:-:S02]  /*1ed40*/  R2UR UR6, R152 ;  /* 0x00000000980672ca */ /* 0x000fc400000e0000 */
[----:B------:R-:W-:Y:S01]  /*1ed50*/  R2UR UR7, R153 ;  /* 0x00000000990772ca */ /* 0x000fe200000e0000 */
[C---:B01----:R-:W-:Y:S02]  /*1ed60*/  VIADD R12, R4.reuse, 0x100 ;  /* 0x00000100040c7836 */ /* 0x043fe40000000000 */
[----:B------:R-:W-:Y:S01]  /*1ed70*/  IMAD.MOV.U32 R13, RZ, RZ, 0x40000040 ;  /* 0x40000040ff0d7424 */ /* 0x000fe200078e00ff */
[----:B------:R-:W-:Y:S01]  /*1ed80*/  MOV R21, 0x40000040 ;  /* 0x4000004000157802 */ /* 0x000fe20000000f00 */
[----:B------:R-:W-:Y:S01]  /*1ed90*/  VIADD R20, R4, 0x180 ;  /* 0x0000018004147836 */ /* 0x000fe20000000000 */
[----:B------:R-:W-:Y:S01]  /*1eda0*/  R2UR UR10, R12 ;  /* 0x000000000c0a72ca */ /* 0x000fe200000e0000 */
[----:B------:R-:W5:Y:S01]  /*1edb0*/  LDL.64 R224, [R1+0x28] ;  /* 0x0000280001e07983 */ /* 0x000f620000100a00 */
[----:B------:R-:W-:Y:S02]  /*1edc0*/  R2UR UR11, R13 ;  /* 0x000000000d0b72ca */ /* 0x000fe400000e0000 */
[----:B------:R-:W-:-:S02]  /*1edd0*/  R2UR UR14, R20 ;  /* 0x00000000140e72ca */ /* 0x000fc400000e0000 */
        /* <DEDUP_REMOVED lines=127> */
[----:B------:R-:W-:Y:S01]  /*1f5d0*/  IMAD.MOV.U32 R13, RZ, RZ, 0x40000040 ;  /* 0x40000040ff0d7424 */ /* 0x000fe200078e00ff */
[----:B----4-:R-:W-:Y:S02]  /*1f5e0*/  R2UR UR24, R226 ;  /* 0x00000000e21872ca */ /* 0x010fe400000e0000 */
        /* <DEDUP_REMOVED lines=46> */
[----:B-----5:R-:W-:Y:S02]  /*1f8d0*/  R2UR UR26, R224 ;  /* 0x00000000e01a72ca */ /* 0x020fe400000e0000 */
        /* <DEDUP_REMOVED lines=684> */
.L_x_2545:
[----:B------:R-:W-:Y:S01]  /*223a0*/  SHF.L.U32 R0, R9, 0x1f, RZ ;  /* 0x0000001f09007819 */ /* 0x000fe200000006ff */
[----:B------:R-:W-:-:S04]  /*223b0*/  IMAD R9, R10, 0x8, R16 ;  /* 0x000000080a097824 */ /* 0x000fc800078e0210 */
[----:B------:R0:W1:Y:S01]  /*223c0*/  SYNCS.PHASECHK.TRANS64.TRYWAIT P2, [R9+URZ+0x38850], R0 ;  /* 0x03885000090075a7 */ /* 0x000062000804017f */
[----:B------:R-:W-:Y:S05]  /*223d0*/  @!P0 BRA `(.L_x_2546) ;  /* 0x0000000000048947 */ /* 0x000fea0003800000 */
[----:B------:R-:W-:Y:S01]  /*223e0*/  BPT.TRAP 0x1 ;  /* 0x000000040000795c */ /* 0x000fe20000300000 */
.L_x_2546:
[----:B------:R-:W-:Y:S04]  /*223f0*/  BSSY B1, `(.L_x_2547) ;  /* 0x0000004000017945 */ /* 0x000fe80003800000 */
[----:B-1----:R-:W-:Y:S05]  /*22400*/  @P2 BRA `(.L_x_2548) ;  /* 0x0000000000082947 */ /* 0x002fea0003800000 */
[----:B------:R-:W1:Y:S02]  /*22410*/  SYNCS.PHASECHK.TRANS64.TRYWAIT P2, [R9+URZ+0x38850], R0 ;  /* 0x03885000090075a7 */ /* 0x000e64000804017f */
[----:B-1----:R-:W-:Y:S05]  /*22420*/  @!P2 BRA `(.L_x_2549) ;  /* 0x000000d000eca947 */ /* 0x002fea0003800000 */
.L_x_2548:
[----:B------:R-:W-:Y:S05]  /*22430*/  BSYNC B1 ;  /* 0x0000000000017941 */ /* 0x000fea0003800000 */
.L_x_2547:
[----:B01----:R-:W-:Y:S01]  /*22440*/  IADD3 R0, R16, 0x400, RZ ;  /* 0x0000040010007810 */ /* 0x003fe20007ffe0ff */
[----:B------:R-:W-:Y:S01]  /*22450*/  IMAD.MOV.U32 R3, RZ, RZ, 0x40000040 ;  /* 0x40000040ff037424 */ /* 0x000fe200078e00ff */
[----:B------:R-:W-:Y:S01]  /*22460*/  WARPGROUP.ARRIVE ;  /* 0x00000000000079c5 */ /* 0x000fe20000000000 */
[----:B------:R-:W-:Y:S01]  /*22470*/  MOV R5, 0x40000040 ;  /* 0x4000004000057802 */ /* 0x000fe20000000f00 */
[----:B------:R-:W-:Y:S01]  /*22480*/  FMUL.FTZ R20, R188, UR38 ;  /* 0x00000026bc147c20 */ /* 0x000fe20008410000 */
[----:B------:R-:W-:Y:S01]  /*22490*/  SHF.R.U32.HI R0, RZ, 0x4, R0 ;  /* 0x00000004ff007819 */ /* 0x000fe20000011600 */
[----:B------:R-:W-:Y:S01]  /*224a0*/  FMUL.FTZ R21, R189, UR38 ;  /* 0x00000026bd157c20 */ /* 0x000fe20008410000 */
[----:B------:R-:W-:Y:S01]  /*224b0*/  R2UR UR7, R3 ;  /* 0x00000000030772ca */ /* 0x000fe200000e0000 */
[----:B------:R-:W-:Y:S01]  /*224c0*/  FMUL.FTZ R177, R177, UR38 ;  /* 0x00000026b1b17c20 */ /* 0x000fe20008410000 */
[----:B------:R-:W-:Y:S01]  /*224d0*/  LOP3.LUT R0, R0, 0x3fff, RZ, 0xc0, !PT ;  /* 0x00003fff00007812 */ /* 0x000fe200078ec0ff */
[----:B------:R-:W-:Y:S01]  /*224e0*/  MUFU.TANH R20, R20 ;  /* 0x0000001400147308 */ /* 0x000fe20000002400 */
[----:B------:R-:W-:Y:S01]  /*224f0*/  FMUL.FTZ R181, R181, UR38 ;  /* 0x00000026b5b57c20 */ /* 0x000fe20008410000 */
[----:B------:R-:W-:Y:S01]  /*22500*/  FMUL.FTZ R168, R168, UR38 ;  /* 0x00000026a8a87c20 */ /* 0x000fe20008410000 */
[----:B------:R-:W-:Y:S01]  /*22510*/  LOP3.LUT R0, R0, 0x2800000, RZ, 0xfc, !PT ;  /* 0x0280000000007812 */ /* 0x000fe200078efcff */
[----:B------:R-:W-:Y:S01]  /*22520*/  FMUL.FTZ R169, R169, UR38 ;  /* 0x00000026a9a97c20 */ /* 0x000fe20008410000 */
[----:B------:R-:W-:Y:S01]  /*22530*/  FMUL.FTZ R172, R172, UR38 ;  /* 0x00000026acac7c20 */ /* 0x000fe20008410000 */
[----:B------:R-:W-:Y:S01]  /*22540*/  FMUL.FTZ R173, R173, UR38 ;  /* 0x00000026adad7c20 */ /* 0x000fe20008410000 */
[----:B------:R-:W-:Y:S01]  /*22550*/  FMUL.FTZ R160, R160, UR38 ;  /* 0x00000026a0a07c20 */ /* 0x000fe20008410000 */
[----:B------:R-:W-:Y:S01]  /*22560*/  IMAD R2, R10, 0xa00, R0 ;  /* 0x00000a000a027824 */ /* 0x000fe200078e0200 */
[----:B------:R-:W-:Y:S01]  /*22570*/  MUFU.TANH R21, R21 ;  /* 0x0000001500157308 */ /* 0x000fe20000002400 */
[----:B------:R-:W-:Y:S01]  /*22580*/  FMUL.FTZ R161, R161, UR38 ;  /* 0x00000026a1a17c20 */ /* 0x000fe20008410000 */
[----:B------:R-:W-:Y:S01]  /*22590*/  FMUL.FTZ R164, R164, UR38 ;  /* 0x00000026a4a47c20 */ /* 0x000fe20008410000 */
[C---:B------:R-:W-:Y:S01]  /*225a0*/  VIADD R4, R2.reuse, 0x80 ;  /* 0x0000008002047836 */ /* 0x040fe20000000000 */
[----:B------:R-:W-:Y:S01]  /*225b0*/  R2UR UR6, R2 ;  /* 0x00000000020672ca */ /* 0x000fe200000e0000 */
[----:B------:R-:W-:Y:S01]  /*225c0*/  FMUL.FTZ R165, R165, UR38 ;  /* 0x00000026a5a57c20 */ /* 0x000fe20008410000 */
[----:B------:R-:W-:Y:S01]  /*225d0*/  FMUL.FTZ R152, R152, UR38 ;  /* 0x0000002698987c20 */ /* 0x000fe20008410000 */
[----:B------:R-:W-:Y:S01]  /*225e0*/  FMUL.FTZ R153, R153, UR38 ;  /* 0x0000002699997c20 */ /* 0x000fe20008410000 */
[----:B------:R-:W-:Y:S01]  /*225f0*/  MUFU.TANH R177, R177 ;  /* 0x000000b100b17308 */ /* 0x000fe20000002400 */
[----:B------:R-:W-:Y:S01]  /*22600*/  FMUL.FTZ R156, R156, UR38 ;  /* 0x000000269c9c7c20 */ /* 0x000fe20008410000 */
[----:B------:R-:W-:Y:S01]  /*22610*/  MOV R3, 0x40000040 ;  /* 0x4000004000037802 */ /* 0x000fe20000000f00 */
[----:B------:R-:W-:Y:S01]  /*22620*/  FMUL.FTZ R10, R186, UR38 ;  /* 0x00000026ba0a7c20 */ /* 0x000fe20008410000 */
[----:B------:R-:W-:Y:S01]  /*22630*/  FMUL.FTZ R12, R187, UR38 ;  /* 0x00000026bb0c7c20 */ /* 0x000fe20008410000 */
[----:B------:R-:W-:Y:S01]  /*22640*/  FMUL.FTZ R13, R190, UR38 ;  /* 0x00000026be0d7c20 */ /* 0x000fe20008410000 */
[----:B------:R-:W-:Y:S01]  /*22650*/  FMUL.FTZ R170, R170, UR38 ;  /* 0x00000026aaaa7c20 */ /* 0x000fe20008410000 */
[----:B------:R-:W-:Y:S01]  /*22660*/  FMUL.FTZ R171, R171, UR38 ;  /* 0x00000026abab7c20 */ /* 0x000fe20008410000 */
[----:B------:R-:W-:Y:S01]  /*22670*/  MUFU.TANH R181, R181 ;  /* 0x000000b500b57308 */ /* 0x000fe20000002400 */
[----:B------:R-:W-:Y:S01]  /*22680*/  HGMMA.64x256x16.F32 R24, R208, gdesc[UR4].tnspB, R24, gsb0 ;  /* 0x43e00004d0187df0 */ /* 0x000fe20008000818 */
[----:B------:R-:W-:Y:S01]  /*22690*/  R2UR UR6, R4 ;  /* 0x00000000040672ca */ /* 0x000fe200000e0000 */
[----:B------:R-:W-:Y:S01]  /*226a0*/  VIADD R4, R2, 0x100 ;  /* 0x0000010002047836 */ /* 0x000fe20000000000 */
[----:B------:R-:W-:Y:S01]  /*226b0*/  R2UR UR7, R5 ;  /* 0x00000000050772ca */ /* 0x000fe200000e0000 */
[----:B------:R-:W-:-:S02]  /*226c0*/  IMAD.MOV.U32 R5, RZ, RZ, 0x40000040 ;  /* 0x40000040ff057424 */ /* 0x000fc400078e00ff */
        /* <DEDUP_REMOVED lines=12> */
[----:B------:R-:W-:Y:S01]  /*22790*/  @!P1 IMAD R11, R11, 0x8, R16 ;  /* 0x000000080b0b9824 */ /* 0x000fe200078e0210 */
[----:B------:R-:W-:Y:S01]  /*227a0*/  ISETP.GT.AND P2, PT, R8, RZ, PT ;  /* 0x000000ff0800720c */ /* 0x000fe20003f44270 */
[----:B------:R-:W-:-:S02]  /*227b0*/  @!P1 VIADD R9, R9, 0x38860 ;  /* 0x0003886009099836 */ /* 0x000fc40000000000 */
[----:B------:R-:W-:Y:S01]  /*227c0*/  VIADD R8, R8, 0xffffffff ;  /* 0xffffffff08087836 */ /* 0x000fe20000000000 */
[----:B------:R-:W-:Y:S01]  /*227d0*/  @!P1 IADD3 R11, R11, 0x38840, RZ ;  /* 0x000388400b0b9810 */ /* 0x000fe20007ffe0ff */
        /* <DEDUP_REMOVED lines=31> */
[C---:B------:R-:W-:Y:S01]  /*229d0*/  IADD3 R4, R2.reuse, 0x180, RZ ;  /* 0x0000018002047810 */ /* 0x040fe20007ffe0ff */
[----:B------:R-:W-:Y:S01]  /*229e0*/  VIADD R2, R2, 0x200 ;  /* 0x0000020002027836 */ /* 0x000fe20000000000 */
[----:B------:R-:W-:Y:S02]  /*229f0*/  WARPGROUP.DEPBAR.LE gsb0, 0x0 ;  /* 0x00008000000079c5 */ /* 0x000fe40000010000 */
[----:B------:R-:W-:-:S15]  /*22a00*/  WARPGROUP.ARRIVE ;  /* 0x00000000000079c5 */ /* 0x000fde0000000000 */
[----:B------:R-:W-:-:S04]  /*22a10*/  NOP ;  /* 0x0000000000007918 */ /* 0x000fc80000000000 */
        /* <DEDUP_REMOVED lines=11> */
[----:B------:R-:W-:-:S05]  /*22ad0*/  FMUL.FTZ R157, R183, UR38 ;  /* 0x00000026b79d7c20 */ /* 0x000fca0008410000 */
        /* <DEDUP_REMOVED lines=13> */
[----:B------:R-:W-:-:S04]  /*22bb0*/  FMUL.FTZ R184, R191, UR38 ;  /* 0x00000026bfb87c20 */ /* 0x000fc80008410000 */
[----:B------:R-:W0:Y:S08]  /*22bc0*/  MUFU.TANH R2, R2 ;  /* 0x0000000200027308 */ /* 0x000e300000002400 */
[----:B------:R-:W1:Y:S01]  /*22bd0*/  MUFU.TANH R184, R184 ;  /* 0x000000b800b87308 */ /* 0x000e620000002400 */
[----:B0-----:R-:W-:-:S04]  /*22be0*/  FMNMX.FTZ R0, R2, R7, !PT ;  /* 0x0000000702007209 */ /* 0x001fc80007810000 */
        /* <DEDUP_REMOVED lines=20> */
[----:B0-----:R-:W-:Y:S02]  /*22d30*/  FMNMX.FTZ R3, R0, R3, !PT ;  /* 0x0000000300037209 */ /* 0x001fe40007810000 */
[----:B------:R-:W-:-:S03]  /*22d40*/  FMNMX.FTZ R0, R10, R6, !PT ;  /* 0x000000060a007209 */ /* 0x000fc60007810000 */
[----:B------:R-:W0:Y:S01]  /*22d50*/  SHFL.BFLY PT, R5, R3, 0x1, 0x1f ;  /* 0x0c201f0003057f89 */ /* 0x000e2200000e0000 */
[----:B------:R-:W-:Y:S02]  /*22d60*/  FMNMX.FTZ R183, R12, R0, !PT ;  /* 0x000000000cb77209 */ /* 0x000fe40007810000 */
[----:B0-----:R-:W-:Y:S01]  /*22d70*/  FMNMX.FTZ R5, R3, R5, !PT ;  /* 0x0000000503057209 */ /* 0x001fe20007810000 */
[----:B------:R-:W-:-:S04]  /*22d80*/  IMAD.U32 R3, RZ, RZ, UR42 ;  /* 0x0000002aff037e24 */ /* 0x000fc8000f8e00ff */
[C---:B------:R-:W-:Y:S01]  /*22d90*/  FADD.FTZ R7, -R5.reuse, R7 ;  /* 0x0000000705077221 */ /* 0x040fe20000010100 */
[----:B------:R-:W-:-:S03]  /*22da0*/  FMUL.FTZ R186, R5, R3 ;  /* 0x0000000305ba7220 */ /* 0x000fc60000410000 */
[----:B------:R-:W-:Y:S01]  /*22db0*/  FMUL.FTZ R0, R7, R3 ;  /* 0x0000000307007220 */ /* 0x000fe20000410000 */
[----:B------:R-:W-:Y:S01]  /*22dc0*/  FMNMX.FTZ R7, R13, R183, !PT ;  /* 0x000000b70d077209 */ /* 0x000fe20007810000 */
[-CC-:B------:R-:W-:Y:S01]  /*22dd0*/  FFMA.FTZ R208, R2, R3.reuse, -R186.reuse ;  /* 0x0000000302d07223 */ /* 0x180fe200000108ba */
[-CC-:B------:R-:W-:Y:S01]  /*22de0*/  FFMA.FTZ R4, R4, R3.reuse, -R186.reuse ;  /* 0x0000000304047223 */ /* 0x180fe200000108ba */
[--C-:B------:R-:W-:Y:S01]  /*22df0*/  FFMA.FTZ R210, R20, R3, -R186.reuse ;  /* 0x0000000314d27223 */ /* 0x100fe200000108ba */
[----:B-1----:R-:W-:Y:S01]  /*22e00*/  FMNMX.FTZ R7, R184, R7, !PT ;  /* 0x00000007b8077209 */ /* 0x002fe20007810000 */
        /* <DEDUP_REMOVED lines=8> */
[----:B------:R-:W0:Y:S01]  /*22e90*/  MUFU.EX2 R208, R208 ;  /* 0x000000d000d07308 */ /* 0x000e220000000800 */
[-CC-:B------:R-:W-:Y:S01]  /*22ea0*/  FFMA.FTZ R200, R168, R3.reuse, -R186.reuse ;  /* 0x00000003a8c87223 */ /* 0x180fe200000108ba */
[--C-:B------:R-:W-:Y:S01]  /*22eb0*/  FFMA.FTZ R168, R169, R3, -R186.reuse ;  /* 0x00000003a9a87223 */ /* 0x100fe200000108ba */
[----:B------:R-:W-:Y:S01]  /*22ec0*/  FMNMX.FTZ R2, R180, R7, !PT ;  /* 0x00000007b4027209 */ /* 0x000fe20007810000 */
[-CC-:B------:R-:W-:Y:S01]  /*22ed0*/  FFMA.FTZ R202, R172, R3.reuse, -R186.reuse ;  /* 0x00000003acca7223 */ /* 0x180fe200000108ba */
[-CC-:B------:R-:W-:Y:S01]  /*22ee0*/  FFMA.FTZ R169, R173, R3.reuse, -R186.reuse ;  /* 0x00000003ada97223 */ /* 0x180fe200000108ba */
[----:B------:R-:W-:Y:S01]  /*22ef0*/  FFMA.FTZ R182, R182, R3, -R186 ;  /* 0x00000003b6b67223 */ /* 0x000fe200000108ba */
[----:B------:R-:W-:Y:S01]  /*22f00*/  FMNMX.FTZ R2, R157, R2, !PT ;  /* 0x000000029d027209 */ /* 0x000fe20007810000 */
[----:B------:R-:W1:Y:S03]  /*22f10*/  MUFU.EX2 R7, R4 ;  /* 0x0000000400077308 */ /* 0x000e660000000800 */
[----:B------:R-:W-:-:S04]  /*22f20*/  FMNMX.FTZ R2, R170, R2, !PT ;  /* 0x00000002aa027209 */ /* 0x000fc80007810000 */
[----:B------:R-:W-:Y:S01]  /*22f30*/  FMNMX.FTZ R2, R171, R2, !PT ;  /* 0x00000002ab027209 */ /* 0x000fe20007810000 */
[----:B------:R-:W2:Y:S01]  /*22f40*/  MUFU.EX2 R210, R210 ;  /* 0x000000d200d27308 */ /* 0x000ea20000000800 */
[----:B0-----:R-:W-:Y:S02]  /*22f50*/  FFMA.FTZ R15, R0, R15, R208 ;  /* 0x0000000f000f7223 */ /* 0x001fe400000100d0 */
[----:B------:R-:W-:-:S04]  /*22f60*/  FMNMX.FTZ R2, R174, R2, !PT ;  /* 0x00000002ae027209 */ /* 0x000fc80007810000 */
[----:B------:R-:W-:Y:S01]  /*22f70*/  FMNMX.FTZ R2, R175, R2, !PT ;  /* 0x00000002af027209 */ /* 0x000fe20007810000 */
[----:B------:R-:W0:Y:S01]  /*22f80*/  MUFU.EX2 R183, R183 ;  /* 0x000000b700b77308 */ /* 0x000e220000000800 */
[C---:B-1----:R-:W-:Y:S01]  /*22f90*/  FADD.FTZ R15, R7.reuse, R15 ;  /* 0x0000000f070f7221 */ /* 0x042fe20000010000 */
[----:B------:R-:W-:Y:S02]  /*22fa0*/  F2FP.F16.F32.PACK_AB R208, R7, R208 ;  /* 0x000000d007d0723e */ /* 0x000fe400000000ff */
[----:B------:R-:W-:-:S04]  /*22fb0*/  FMNMX.FTZ R2, R162, R2, !PT ;  /* 0x00000002a2027209 */ /* 0x000fc80007810000 */
[----:B------:R-:W-:Y:S01]  /*22fc0*/  FMNMX.FTZ R2, R163, R2, !PT ;  /* 0x00000002a3027209 */ /* 0x000fe20007810000 */
[----:B------:R-:W1:Y:S01]  /*22fd0*/  MUFU.EX2 R204, R204 ;  /* 0x000000cc00cc7308 */ /* 0x000e620000000800 */
[----:B--2---:R-:W-:Y:S02]  /*22fe0*/  FADD.FTZ R15, R210, R15 ;  /* 0x0000000fd20f7221 */ /* 0x004fe40000010000 */
[----:B------:R-:W-:-:S04]  /*22ff0*/  FMNMX.FTZ R2, R166, R2, !PT ;  /* 0x00000002a6027209 */ /* 0x000fc80007810000 */
[----:B------:R-:W-:Y:S01]  /*23000*/  FMNMX.FTZ R2, R167, R2, !PT ;  /* 0x00000002a7027209 */ /* 0x000fe20007810000 */
[----:B------:R-:W2:Y:S01]  /*23010*/  MUFU.EX2 R20, R20 ;  /* 0x0000001400147308 */ /* 0x000ea20000000800 */
[C---:B0-----:R-:W-:Y:S01]  /*23020*/  FADD.FTZ R15, R183.reuse, R15 ;  /* 0x0000000fb70f7221 */ /* 0x041fe20000010000 */
[----:B------:R-:W-:Y:S02]  /*23030*/  F2FP.F16.F32.PACK_AB R210, R183, R210 ;  /* 0x000000d2b7d2723e */ /* 0x000fe400000000ff */
[----:B------:R-:W-:-:S04]  /*23040*/  FMNMX.FTZ R2, R154, R2, !PT ;  /* 0x000000029a027209 */ /* 0x000fc80007810000 */
[----:B------:R-:W-:Y:S01]  /*23050*/  FMNMX.FTZ R2, R155, R2, !PT ;  /* 0x000000029b027209 */ /* 0x000fe20007810000 */
[----:B------:R-:W0:Y:S01]  /*23060*/  MUFU.EX2 R206, R206 ;  /* 0x000000ce00ce7308 */ /* 0x000e220000000800 */
[----:B-1----:R-:W-:Y:S02]  /*23070*/  FADD.FTZ R15, R204, R15 ;  /* 0x0000000fcc0f7221 */ /* 0x002fe40000010000 */
[----:B------:R-:W-:-:S04]  /*23080*/  FMNMX.FTZ R2, R158, R2, !PT ;  /* 0x000000029e027209 */ /* 0x000fc80007810000 */
[----:B------:R-:W-:Y:S01]  /*23090*/  FMNMX.FTZ R2, R159, R2, !PT ;  /* 0x000000029f027209 */ /* 0x000fe20007810000 */
[----:B------:R-:W1:Y:S01]  /*230a0*/  MUFU.EX2 R21, R21 ;  /* 0x0000001500157308 */ /* 0x000e620000000800 */
[C---:B--2---:R-:W-:Y:S01]  /*230b0*/  FADD.FTZ R15, R20.reuse, R15 ;  /* 0x0000000f140f7221 */ /* 0x044fe20000010000 */
[----:B------:R-:W-:Y:S02]  /*230c0*/  F2FP.F16.F32.PACK_AB R204, R20, R204 ;  /* 0x000000cc14cc723e */ /* 0x000fe400000000ff */
[----:B------:R-:W2:Y:S04]  /*230d0*/  SHFL.BFLY PT, R4, R2, 0x2, 0x1f ;  /* 0x0c401f0002047f89 */ /* 0x000ea800000e0000 */
[----:B------:R-:W3:Y:S01]  /*230e0*/  MUFU.EX2 R200, R200 ;  /* 0x000000c800c87308 */ /* 0x000ee20000000800 */
[----:B0-----:R-:W-:-:S07]  /*230f0*/  FADD.FTZ R15, R206, R15 ;  /* 0x0000000fce0f7221 */ /* 0x001fce0000010000 */
[----:B------:R-:W0:Y:S01]  /*23100*/  MUFU.EX2 R168, R168 ;  /* 0x000000a800a87308 */ /* 0x000e220000000800 */
[C---:B-1----:R-:W-:Y:S01]  /*23110*/  FADD.FTZ R15, R21.reuse, R15 ;  /* 0x0000000f150f7221 */ /* 0x042fe20000010000 */
[----:B------:R-:W-:-:S06]  /*23120*/  F2FP.F16.F32.PACK_AB R206, R21, R206 ;  /* 0x000000ce15ce723e */ /* 0x000fcc00000000ff */
[----:B------:R-:W1:Y:S01]  /*23130*/  MUFU.EX2 R202, R202 ;  /* 0x000000ca00ca7308 */ /* 0x000e620000000800 */
[----:B---3--:R-:W-:Y:S01]  /*23140*/  FADD.FTZ R15, R200, R15 ;  /* 0x0000000fc80f7221 */ /* 0x008fe20000010000 */
[----:B--2---:R-:W-:Y:S01]  /*23150*/  FMNMX.FTZ R2, R2, R4, !PT ;  /* 0x0000000402027209 */ /* 0x004fe20007810000 */
[----:B------:R-:W-:Y:S02]  /*23160*/  WARPGROUP.DEPBAR.LE gsb0, 0x0 ;  /* 0x00008000000079c5 */ /* 0x000fe40000010000 */
[----:B------:R-:W-:Y:S02]  /*23170*/  WARPGROUP.ARRIVE ;  /* 0x00000000000079c5 */ /* 0x000fe40000000000 */
[----:B------:R-:W2:Y:S01]  /*23180*/  SHFL.BFLY PT, R4, R2, 0x1, 0x1f ;  /* 0x0c201f0002047f89 */ /* 0x000ea200000e0000 */
[-CC-:B------:R-:W-:Y:S01]  /*23190*/  FFMA.FTZ R198, R164, R3.reuse, -R186.reuse ;  /* 0x00000003a4c67223 */ /* 0x180fe200000108ba */
[-CC-:B------:R-:W-:Y:S01]  /*231a0*/  FFMA.FTZ R196, R160, R3.reuse, -R186.reuse ;  /* 0x00000003a0c47223 */ /* 0x180fe200000108ba */
[----:B------:R-:W3:Y:S01]  /*231b0*/  MUFU.EX2 R169, R169 ;  /* 0x000000a900a97308 */ /* 0x000ee20000000800 */
[-CC-:B------:R-:W-:Y:S01]  /*231c0*/  FFMA.FTZ R160, R161, R3.reuse, -R186.reuse ;  /* 0x00000003a1a07223 */ /* 0x180fe200000108ba */
[----:B------:R-:W-:Y:S01]  /*231d0*/  HGMMA.64x256x16.F32 R24, R192, gdesc[UR4].tnspB, R24, gsb0 ;  /* 0x43e00004c0187df0 */ /* 0x000fe20008000818 */
[C---:B0-----:R-:W-:Y:S01]  /*231e0*/  FADD.FTZ R15, R168.reuse, R15 ;  /* 0x0000000fa80f7221 */ /* 0x041fe20000010000 */
[----:B------:R-:W-:Y:S01]  /*231f0*/  FFMA.FTZ R161, R165, R3, -R186 ;  /* 0x00000003a5a17223 */ /* 0x000fe200000108ba */
[----:B------:R-:W-:-:S02]  /*23200*/  F2FP.F16.F32.PACK_AB R200, R168, R200 ;  /* 0x000000c8a8c8723e */ /* 0x000fc400000000ff */
[----:B-1----:R-:W-:Y:S01]  /*23210*/  FADD.FTZ R15, R202, R15 ;  /* 0x0000000fca0f7221 */ /* 0x002fe20000010000 */
[----:B------:R-:W0:Y:S08]  /*23220*/  MUFU.EX2 R196, R196 ;  /* 0x000000c400c47308 */ /* 0x000e300000000800 */
[----:B------:R-:W1:Y:S01]  /*23230*/  MUFU.EX2 R160, R160 ;  /* 0x000000a000a07308 */ /* 0x000e620000000800 */
[C---:B---3--:R-:W-:Y:S01]  /*23240*/  FADD.FTZ R15, R169.reuse, R15 ;  /* 0x0000000fa90f7221 */ /* 0x048fe20000010000 */
[----:B------:R-:W-:-:S02]  /*23250*/  F2FP.F16.F32.PACK_AB R202, R169, R202 ;  /* 0x000000caa9ca723e */ /* 0x000fc400000000ff */
[----:B--2---:R-:W-:-:S04]  /*23260*/  FMNMX.FTZ R4, R2, R4, !PT ;  /* 0x0000000402047209 */ /* 0x004fc80007810000 */
[----:B------:R-:W2:Y:S01]  /*23270*/  MUFU.EX2 R198, R198 ;  /* 0x000000c600c67308 */ /* 0x000ea20000000800 */
[----:B0-----:R-:W-:Y:S01]  /*23280*/  FADD.FTZ R15, R196, R15 ;  /* 0x0000000fc40f7221 */ /* 0x001fe20000010000 */
[----:B------:R-:W-:-:S04]  /*23290*/  FADD.FTZ R2, -R4, R6 ;  /* 0x0000000604027221 */ /* 0x000fc80000010100 */
[----:B------:R-:W-:Y:S02]  /*232a0*/  FMUL.FTZ R2, R2, R3 ;  /* 0x0000000302027220 */ /* 0x000fe40000410000 */
[----:B------:R-:W0:Y:S01]  /*232b0*/  MUFU.EX2 R161, R161 ;  /* 0x000000a100a17308 */ /* 0x000e220000000800 */
[C---:B-1----:R-:W-:Y:S01]  /*232c0*/  FADD.FTZ R15, R160.reuse, R15 ;  /* 0x0000000fa00f7221 */ /* 0x042fe20000010000 */
[----:B------:R-:W-:-:S06]  /*232d0*/  F2FP.F16.F32.PACK_AB R196, R160, R196 ;  /* 0x000000c4a0c4723e */ /* 0x000fcc00000000ff */
[----:B------:R-:W-:Y:S01]  /*232e0*/  MUFU.EX2 R2, R2 ;  /* 0x0000000200027308 */ /* 0x000fe20000000800 */
[----:B--2---:R-:W-:-:S07]  /*232f0*/  FADD.FTZ R15, R198, R15 ;  /* 0x0000000fc60f7221 */ /* 0x004fce0000010000 */
[----:B------:R-:W-:Y:S01]  /*23300*/  MUFU.EX2 R6, R182 ;  /* 0x000000b600067308 */ /* 0x000fe20000000800 */
[C---:B0-----:R-:W-:Y:S01]  /*23310*/  FADD.FTZ R15, R161.reuse, R15 ;  /* 0x0000000fa10f7221 */ /* 0x041fe20000010000 */
[----:B------:R-:W-:Y:S01]  /*23320*/  F2FP.F16.F32.PACK_AB R198, R161, R198 ;  /* 0x000000c6a1c6723e */ /* 0x000fe200000000ff */
[----:B------:R-:W-:Y:S02]  /*23330*/  WARPGROUP.DEPBAR.LE gsb0, 0x0 ;  /* 0x00008000000079c5 */ /* 0x000fe40000010000 */
[-CC-:B------:R-:W-:Y:S01]  /*23340*/  FFMA.FTZ R192, R152, R3.reuse, -R186.reuse ;  /* 0x0000000398c07223 */ /* 0x180fe200000108ba */
[-CC-:B------:R-:W-:Y:S01]  /*23350*/  FFMA.FTZ R152, R153, R3.reuse, -R186.reuse ;  /* 0x0000000399987223 */ /* 0x180fe200000108ba */
[-C--:B------:R-:W-:Y:S01]  /*23360*/  FMUL.FTZ R153, R4, R3.reuse ;  /* 0x0000000304997220 */ /* 0x080fe20000410000 */
[----:B------:R-:W-:-:S03]  /*23370*/  FFMA.FTZ R194, R156, R3, -R186 ;  /* 0x000000039cc27223 */ /* 0x000fc600000108ba */
        /* <DEDUP_REMOVED lines=8> */
[-C--:B------:R-:W-:Y:S01]  /*23400*/  FFMA.FTZ R156, R157, R3.reuse, -R153 ;  /* 0x000000039d9c7223 */ /* 0x080fe20000010899 */
[----:B------:R-:W-:Y:S01]  /*23410*/  @!P1 PRMT R157, RZ, 0x654, R11 ;  /* 0x00000654ff9d9816 */ /* 0x000fe2000000000b */
[-CC-:B------:R-:W-:Y:S01]  /*23420*/  FFMA.FTZ R201, R170, R3.reuse, -R153.reuse ;  /* 0x00000003aac97223 */ /* 0x180fe20000010899 */
[-CC-:B------:R-:W-:Y:S01]  /*23430*/  FFMA.FTZ R13, R171, R3.reuse, -R153.reuse ;  /* 0x00000003ab0d7223 */ /* 0x180fe20000010899 */
[-CC-:B------:R-:W-:Y:S01]  /*23440*/  FFMA.FTZ R203, R174, R3.reuse, -R153.reuse ;  /* 0x00000003aecb7223 */ /* 0x180fe20000010899 */
[----:B------:R1:W-:Y:S01]  /*23450*/  @!P1 SYNCS.ARRIVE.TRANS64.RED.A1T0 RZ, [R157+URZ], RZ ;  /* 0x000000ff9dff99a7 */ /* 0x0003e2000810043f */
[----:B------:R-:W2:Y:S01]  /*23460*/  MUFU.EX2 R10, R10 ;  /* 0x0000000a000a7308 */ /* 0x000ea20000000800 */
[-CC-:B------:R-:W-:Y:S01]  /*23470*/  FFMA.FTZ R175, R175, R3.reuse, -R153.reuse ;  /* 0x00000003afaf7223 */ /* 0x180fe20000010899 */
[-CC-:B------:R-:W-:Y:S01]  /*23480*/  FFMA.FTZ R197, R162, R3.reuse, -R153.reuse ;  /* 0x00000003a2c57223 */ /* 0x180fe20000010899 */
[-CC-:B------:R-:W-:Y:S01]  /*23490*/  FFMA.FTZ R163, R163, R3.reuse, -R153.reuse ;  /* 0x00000003a3a37223 */ /* 0x180fe20000010899 */
[-CC-:B------:R-:W-:Y:S01]  /*234a0*/  FFMA.FTZ R199, R166, R3.reuse, -R153.reuse ;  /* 0x00000003a6c77223 */ /* 0x180fe20000010899 */
[-CC-:B------:R-:W-:Y:S01]  /*234b0*/  FFMA.FTZ R193, R154, R3.reuse, -R153.reuse ;  /* 0x000000039ac17223 */ /* 0x180fe20000010899 */
[-C--:B------:R-:W-:Y:S01]  /*234c0*/  FFMA.FTZ R155, R155, R3.reuse, -R153 ;  /* 0x000000039b9b7223 */ /* 0x080fe20000010899 */
[----:B------:R3:W-:Y:S01]  /*234d0*/  @!P1 SYNCS.ARRIVE.TRANS64.RED.A1T0 RZ, [R9+URZ], RZ ;  /* 0x000000ff09ff99a7 */ /* 0x0007e2000810043f */
[----:B------:R-:W4:Y:S01]  /*234e0*/  MUFU.EX2 R211, R211 ;  /* 0x000000d300d37308 */ /* 0x000f220000000800 */
[----:B0-----:R-:W-:Y:S01]  /*234f0*/  FFMA.FTZ R14, R2, R14, R209 ;  /* 0x0000000e020e7223 */ /* 0x001fe200000100d1 */
[----:B------:R-:W-:-:S06]  /*23500*/  FFMA.FTZ R158, R158, R3, -R153 ;  /* 0x000000039e9e7223 */ /* 0x000fcc0000010899 */
[----:B------:R-:W1:Y:S01]  /*23510*/  MUFU.EX2 R164, R164 ;  /* 0x000000a400a47308 */ /* 0x000e620000000800 */
[C---:B--2---:R-:W-:Y:S01]  /*23520*/  FADD.FTZ R14, R10.reuse, R14 ;  /* 0x0000000e0a0e7221 */ /* 0x044fe20000010000 */
[----:B------:R-:W-:-:S06]  /*23530*/  F2FP.F16.F32.PACK_AB R209, R10, R209 ;  /* 0x000000d10ad1723e */ /* 0x000fcc00000000ff */
[----:B------:R-:W0:Y:S01]  /*23540*/  MUFU.EX2 R205, R205 ;  /* 0x000000cd00cd7308 */ /* 0x000e220000000800 */
[----:B----4-:R-:W-:-:S07]  /*23550*/  FADD.FTZ R14, R211, R14 ;  /* 0x0000000ed30e7221 */ /* 0x010fce0000010000 */
[----:B------:R-:W2:Y:S01]  /*23560*/  MUFU.EX2 R12, R12 ;  /* 0x0000000c000c7308 */ /* 0x000ea20000000800 */
[C---:B-1----:R-:W-:Y:S01]  /*23570*/  FADD.FTZ R157, R164.reuse, R14 ;  /* 0x0000000ea49d7221 */ /* 0x042fe20000010000 */
[-CC-:B------:R-:W-:Y:S01]  /*23580*/  FFMA.FTZ R14, R167, R3.reuse, -R153.reuse ;  /* 0x00000003a70e7223 */ /* 0x180fe20000010899 */
[----:B------:R-:W-:Y:S01]  /*23590*/  FFMA.FTZ R153, R159, R3, -R153 ;  /* 0x000000039f997223 */ /* 0x000fe20000010899 */
[----:B------:R-:W-:-:S04]  /*235a0*/  F2FP.F16.F32.PACK_AB R211, R164, R211 ;  /* 0x000000d3a4d3723e */ /* 0x000fc800000000ff */
        /* <DEDUP_REMOVED lines=17> */
[----:B---3--:R-:W0:Y:S01]  /*236c0*/  MUFU.EX2 R9, R163 ;  /* 0x000000a300097308 */ /* 0x008e220000000800 */
[C---:B--2---:R-:W-:Y:S01]  /*236d0*/  FADD.FTZ R157, R11.reuse, R157 ;  /* 0x0000009d0b9d7221 */ /* 0x044fe20000010000 */
[----:B------:R-:W-:-:S06]  /*236e0*/  F2FP.F16.F32.PACK_AB R203, R11, R203 ;  /* 0x000000cb0bcb723e */ /* 0x000fcc00000000ff */
[----:B------:R-:W2:Y:S01]  /*236f0*/  MUFU.EX2 R199, R199 ;  /* 0x000000c700c77308 */ /* 0x000ea20000000800 */
[----:B-1----:R-:W-:-:S07]  /*23700*/  FADD.FTZ R157, R197, R157 ;  /* 0x0000009dc59d7221 */ /* 0x002fce0000010000 */
[----:B------:R-:W1:Y:S01]  /*23710*/  MUFU.EX2 R14, R14 ;  /* 0x0000000e000e7308 */ /* 0x000e620000000800 */
[C---:B0-----:R-:W-:Y:S01]  /*23720*/  FADD.FTZ R157, R9.reuse, R157 ;  /* 0x0000009d099d7221 */ /* 0x041fe20000010000 */
[----:B------:R-:W-:Y:S02]  /*23730*/  F2FP.F16.F32.PACK_AB R197, R9, R197 ;  /* 0x000000c509c5723e */ /* 0x000fe400000000ff */
[----:B------:R-:W-:-:S04]  /*23740*/  MOV R9, R219 ;  /* 0x000000db00097202 */ /* 0x000fc80000000f00 */
        /* <DEDUP_REMOVED lines=8> */
[----:B--2---:R-:W-:-:S07]  /*237d0*/  FADD.FTZ R10, R193, R10 ;  /* 0x0000000ac10a7221 */ /* 0x004fce0000010000 */
[----:B------:R-:W2:Y:S01]  /*237e0*/  MUFU.EX2 R194, R194 ;  /* 0x000000c200c27308 */ /* 0x000ea20000000800 */
[C---:B-1----:R-:W-:Y:S01]  /*237f0*/  FADD.FTZ R15, R152.reuse, R15 ;  /* 0x0000000f980f7221 */ /* 0x042fe20000010000 */
[----:B------:R-:W-:-:S06]  /*23800*/  F2FP.F16.F32.PACK_AB R192, R152, R192 ;  /* 0x000000c098c0723e */ /* 0x000fcc00000000ff */
[----:B------:R-:W1:Y:S01]  /*23810*/  MUFU.EX2 R158, R158 ;  /* 0x0000009e009e7308 */ /* 0x000e620000000800 */
[C---:B0-----:R-:W-:Y:S01]  /*23820*/  FADD.FTZ R7, R155.reuse, R10 ;  /* 0x0000000a9b077221 */ /* 0x041fe20000010000 */
[----:B------:R-:W-:Y:S01]  /*23830*/  F2FP.F16.F32.PACK_AB R193, R155, R193 ;  /* 0x000000c19bc1723e */ /* 0x000fe200000000ff */
[----:B------:R-:W-:-:S05]  /*23840*/  IMAD.MOV.U32 R10, RZ, RZ, R214 ;  /* 0x000000ffff0a7224 */ /* 0x000fca00078e00d6 */
[----:B------:R-:W0:Y:S01]  /*23850*/  MUFU.EX2 R153, R153 ;  /* 0x0000009900997308 */ /* 0x000e220000000800 */
[----:B--2---:R-:W-:Y:S01]  /*23860*/  FADD.FTZ R15, R194, R15 ;  /* 0x0000000fc20f7221 */ /* 0x004fe20000010000 */
[----:B------:R-:W-:-:S03]  /*23870*/  F2FP.F16.F32.PACK_AB R194, R6, R194 ;  /* 0x000000c206c2723e */ /* 0x000fc600000000ff */
[----:B------:R-:W-:Y:S01]  /*23880*/  FADD.FTZ R15, R6, R15 ;  /* 0x0000000f060f7221 */ /* 0x000fe20000010000 */
[----:B------:R-:W-:Y:S02]  /*23890*/  IMAD.MOV.U32 R6, RZ, RZ, R4 ;  /* 0x000000ffff067224 */ /* 0x000fe400078e0004 */
[----:B-1----:R-:W-:Y:S01]  /*238a0*/  FADD.FTZ R14, R158, R7 ;  /* 0x000000079e0e7221 */ /* 0x002fe20000010000 */
[----:B------:R-:W-:-:S03]  /*238b0*/  MOV R7, R5 ;  /* 0x0000000500077202 */ /* 0x000fc60000000f00 */
[C---:B0-----:R-:W-:Y:S01]  /*238c0*/  FADD.FTZ R14, R153.reuse, R14 ;  /* 0x0000000e990e7221 */ /* 0x041fe20000010000 */
[----:B------:R-:W-:Y:S01]  /*238d0*/  F2FP.F16.F32.PACK_AB R195, R153, R158 ;  /* 0x0000009e99c3723e */ /* 0x000fe200000000ff */
[----:B------:R-:W-:Y:S06]  /*238e0*/  @P2 BRA `(.L_x_2550) ;  /* 0xffffffb000a42947 */ /* 0x000fec000383ffff */
.L_x_2539:
[----:B------:R-:W-:Y:S05]  /*238f0*/  BSYNC B0 ;  /* 0x0000000000007941 */ /* 0x000fea0003800000 */
.L_x_2538:
        /* <DEDUP_REMOVED lines=131> */
.L_x_2551:
[----:B------:R-:W-:Y:S01]  /*24130*/  IMAD R0, R214, 0x8, R16 ;  /* 0x00000008d6007824 */ /* 0x000fe200078e0210 */
[----:B------:R-:W-:-:S04]  /*24140*/  SHF.L.U32 R7, R219, 0x1f, RZ ;  /* 0x0000001fdb077819 */ /* 0x000fc800000006ff */
[----:B------:R0:W1:Y:S01]  /*24150*/  SYNCS.PHASECHK.TRANS64.TRYWAIT P2, [R0+URZ+0x38850], R7 ;  /* 0x03885007000075a7 */ /* 0x000062000804017f */
[----:B------:R-:W-:Y:S05]  /*24160*/  @!P0 BRA `(.L_x_2552) ;  /* 0x0000000000048947 */ /* 0x000fea0003800000 */
[----:B------:R-:W-:Y:S01]  /*24170*/  BPT.TRAP 0x1 ;  /* 0x000000040000795c */ /* 0x000fe20000300000 */
.L_x_2552:
        /* <DEDUP_REMOVED lines=9> */
.L_x_2554:
[----:B------:R-:W-:Y:S05]  /*24210*/  BSYNC B0 ;  /* 0x0000000000007941 */ /* 0x000fea0003800000 */
.L_x_2553:
[----:B01----:R-:W-:Y:S01]  /*24220*/  IMAD.MOV.U32 R7, RZ, RZ, 0x40000040 ;  /* 0x40000040ff077424 */ /* 0x003fe200078e00ff */
[----:B------:R-:W-:Y:S01]  /*24230*/  MOV R6, R2 ;  /* 0x0000000200067202 */ /* 0x000fe20000000f00 */
[----:B------:R-:W2:Y:S01]  /*24240*/  LDL.LU R16, [R1+0x84] ;  /* 0x0000840001107983 */ /* 0x000ea20000300800 */
[----:B------:R-:W-:Y:S01]  /*24250*/  WARPGROUP.ARRIVE ;  /* 0x00000000000079c5 */ /* 0x000fe20000000000 */
[----:B------:R-:W-:Y:S01]  /*24260*/  VIADD R214, R214, 0x1 ;  /* 0x00000001d6d67836 */ /* 0x000fe20000000000 */
[----:B------:R-:W-:Y:S01]  /*24270*/  R2UR UR6, R6 ;  /* 0x00000000060672ca */ /* 0x000fe200000e0000 */
[----:B------:R-:W-:Y:S01]  /*24280*/  VIADD R6, R2, 0x80 ;  /* 0x0000008002067836 */ /* 0x000fe20000000000 */
[----:B------:R-:W-:Y:S01]  /*24290*/  R2UR UR7, R7 ;  /* 0x00000000070772ca */ /* 0x000fe200000e0000 */
[----:B------:R-:W-:Y:S01]  /*242a0*/  @!P1 VIADD R11, R0, 0x38860 ;  /* 0x00038860000b9836 */ /* 0x000fe20000000000 */
[----:B------:R-:W-:Y:S02]  /*242b0*/  MOV R7, 0x40000040 ;  /* 0x4000004000077802 */ /* 0x000fe40000000f00 */
[----:B------:R-:W-:-:S02]  /*242c0*/  ISETP.NE.AND P2, PT, R214, 0x2, PT ;  /* 0x00000002d600780c */ /* 0x000fc40003f45270 */
[----:B------:R-:W-:Y:S02]  /*242d0*/  @!P1 PRMT R11, RZ, 0x654, R11 ;  /* 0x00000654ff0b9816 */ /* 0x000fe4000000000b */
[----:B------:R-:W-:Y:S02]  /*242e0*/  MOV R0, 0xff800000 ;  /* 0xff80000000007802 */ /* 0x000fe40000000f00 */
[----:B------:R-:W-:-:S03]  /*242f0*/  SEL R214, R214, RZ, P2 ;  /* 0x000000ffd6d67207 */ /* 0x000fc60001000000 */
[----:B------:R-:W-:Y:S01]  /*24300*/  HGMMA.64x256x16.F32 R24, R208, gdesc[UR4].tnspB, R24, gsb0 ;  /* 0x43e00004d0187df0 */ /* 0x000fe20008000818 */
[----:B------:R-:W-:Y:S01]  /*24310*/  R2UR UR6, R6 ;  /* 0x00000000060672ca */ /* 0x000fe200000e0000 */
[----:B------:R-:W-:Y:S01]  /*24320*/  VIADD R6, R2, 0x100 ;  /* 0x0000010002067836 */ /* 0x000fe20000000000 */
[----:B------:R-:W-:Y:S01]  /*24330*/  R2UR UR7, R7 ;  /* 0x00000000070772ca */ /* 0x000fe200000e0000 */
[----:B------:R-:W-:Y:S01]  /*24340*/  IMAD.MOV.U32 R7, RZ, RZ, 0x40000040 ;  /* 0x40000040ff077424 */ /* 0x000fe200078e00ff */
[----:B------:R-:W-:Y:S02]  /*24350*/  WARPGROUP.DEPBAR.LE gsb0, 0x0 ;  /* 0x00008000000079c5 */ /* 0x000fe40000010000 */
[----:B------:R-:W-:-:S15]  /*24360*/  WARPGROUP.ARRIVE ;  /* 0x00000000000079c5 */ /* 0x000fde0000000000 */
[----:B------:R-:W-:-:S06]  /*24370*/  NOP ;  /* 0x0000000000007918 */ /* 0x000fcc0000000000 */
[----:B------:R-:W-:Y:S01]  /*24380*/  HGMMA.64x256x16.F32 R24, R204, gdesc[UR4].tnspB, R24, gsb0 ;  /* 0x43e00004cc187df0 */ /* 0x000fe20008000818 */
[----:B------:R-:W-:Y:S02]  /*24390*/  R2UR UR6, R6 ;  /* 0x00000000060672ca */ /* 0x000fe400000e0000 */
[----:B------:R-:W-:Y:S01]  /*243a0*/  R2UR UR7, R7 ;  /* 0x00000000070772ca */ /* 0x000fe200000e0000 */
[----:B------:R-:W-:Y:S01]  /*243b0*/  IMAD.MOV.U32 R7, RZ, RZ, 0x40000040 ;  /* 0x40000040ff077424 */ /* 0x000fe200078e00ff */
[----:B------:R-:W-:Y:S01]  /*243c0*/  IADD3 R6, R2, 0x180, RZ ;  /* 0x0000018002067810 */ /* 0x000fe20007ffe0ff */
[----:B--2---:R-:W-:-:S05]  /*243d0*/  VIADD R16, R16, 0x1 ;  /* 0x0000000110107836 */ /* 0x004fca0000000000 */
[----:B------:R-:W-:Y:S01]  /*243e0*/  STL [R1+0x84], R16 ;  /* 0x0000841001007387 */ /* 0x000fe20000100800 */
[----:B------:R-:W-:Y:S02]  /*243f0*/  WARPGROUP.DEPBAR.LE gsb0, 0x0 ;  /* 0x00008000000079c5 */ /* 0x000fe40000010000 */
[----:B------:R-:W-:-:S14]  /*24400*/  WARPGROUP.ARRIVE ;  /* 0x00000000000079c5 */ /* 0x000fdc0000000000 */
[----:B------:R-:W-:Y:S01]  /*24410*/  HGMMA.64x256x16.F32 R24, R200, gdesc[UR4].tnspB, R24, gsb0 ;  /* 0x43e00004c8187df0 */ /* 0x000fe20008000818 */
[----:B------:R-:W-:Y:S01]  /*24420*/  R2UR UR6, R6 ;  /* 0x00000000060672ca */ /* 0x000fe200000e0000 */
[----:B------:R-:W-:Y:S01]  /*24430*/  VIADD R6, R2, 0x200 ;  /* 0x0000020002067836 */ /* 0x000fe20000000000 */
[----:B------:R-:W-:Y:S01]  /*24440*/  R2UR UR7, R7 ;  /* 0x00000000070772ca */ /* 0x000fe200000e0000 */
[----:B------:R-:W0:Y:S01]  /*24450*/  SHFL.BFLY PT, R2, R15, 0x2, 0x1f ;  /* 0x0c401f000f027f89 */ /* 0x000e2200000e0000 */
[----:B------:R-:W-:Y:S01]  /*24460*/  MOV R7, 0x40000040 ;  /* 0x4000004000077802 */ /* 0x000fe20000000f00 */
[----:B0-----:R-:W-:Y:S01]  /*24470*/  FADD.FTZ R2, R2, R15 ;  /* 0x0000000f02027221 */ /* 0x001fe20000010000 */
[----:B------:R-:W-:Y:S02]  /*24480*/  WARPGROUP.DEPBAR.LE gsb0, 0x0 ;  /* 0x00008000000079c5 */ /* 0x000fe40000010000 */
[----:B------:R-:W-:-:S15]  /*24490*/  WARPGROUP.ARRIVE ;  /* 0x00000000000079c5 */ /* 0x000fde0000000000 */
[----:B------:R-:W-:-:S04]  /*244a0*/  NOP ;  /* 0x0000000000007918 */ /* 0x000fc80000000000 */
[----:B------:R-:W-:Y:S01]  /*244b0*/  HGMMA.64x256x16.F32 R24, R196, gdesc[UR4].tnspB, R24, gsb0 ;  /* 0x43e00004c4187df0 */ /* 0x000fe20008000818 */
[----:B------:R-:W-:Y:S02]  /*244c0*/  R2UR UR6, R6 ;  /* 0x00000000060672ca */ /* 0x000fe400000e0000 */
[----:B------:R-:W-:Y:S02]  /*244d0*/  R2UR UR7, R7 ;  /* 0x00000000070772ca */ /* 0x000fe400000e0000 */
[----:B------:R-:W0:Y:S02]  /*244e0*/  SHFL.BFLY PT, R7, R14, 0x2, 0x1f ;  /* 0x0c401f000e077f89 */ /* 0x000e2400000e0000 */
[----:B0-----:R-:W-:Y:S02]  /*244f0*/  FADD.FTZ R6, R7, R14 ;  /* 0x0000000e07067221 */ /* 0x001fe40000010000 */
[----:B------:R-:W0:Y:S04]  /*24500*/  SHFL.BFLY PT, R7, R2, 0x1, 0x1f ;  /* 0x0c201f0002077f89 */ /* 0x000e2800000e0000 */
[----:B------:R-:W1:Y:S01]  /*24510*/  SHFL.BFLY PT, R9, R6, 0x1, 0x1f ;  /* 0x0c201f0006097f89 */ /* 0x000e6200000e0000 */
[----:B0-----:R-:W-:Y:S01]  /*24520*/  FADD.FTZ R12, R2, R7 ;  /* 0x00000007020c7221 */ /* 0x001fe20000010000 */
[----:B------:R-:W-:Y:S01]  /*24530*/  SEL R2, RZ, 0x1, P2 ;  /* 0x00000001ff027807 */ /* 0x000fe20001000000 */
[----:B-1----:R-:W-:-:S03]  /*24540*/  FADD.FTZ R13, R6, R9 ;  /* 0x00000009060d7221 */ /* 0x002fc60000010000 */
[----:B------:R-:W-:Y:S02]  /*24550*/  FSETP.NE.FTZ.AND P0, PT, R12, RZ, PT ;  /* 0x000000ff0c00720b */ /* 0x000fe40003f15000 */
[----:B------:R-:W-:Y:S02]  /*24560*/  CS2R R6, SRZ ;  /* 0x0000000000067805 */ /* 0x000fe4000001ff00 */
[----:B------:R-:W-:Y:S01]  /*24570*/  LOP3.LUT R219, R219, R2, RZ, 0x3c, !PT ;  /* 0x00000002dbdb7212 */ /* 0x000fe200078e3cff */
[----:B------:R-:W-:Y:S01]  /*24580*/  IMAD.MOV.U32 R2, RZ, RZ, -0x800000 ;  /* 0xff800000ff027424 */ /* 0x000fe200078e00ff */
[----:B------:R-:W-:-:S07]  /*24590*/  FSETP.NE.FTZ.AND P3, PT, R13, RZ, PT ;  /* 0x000000ff0d00720b */ /* 0x000fce0003f75000 */
        /* <DEDUP_REMOVED lines=144> */
.L_x_2414:
[----:B------:R-:W0:Y:S08]  /*24ea0*/  S2UR UR5, SR_CgaCtaId ;  /* 0x00000000000579c3 */ /* 0x000e300000008800 */
[----:B------:R-:W-:Y:S06]  /*24eb0*/  BAR.SYNC.DEFER_BLOCKING 0x5, 0x120 ;  /* 0x0144800000007b1d */ /* 0x000fec0000010000 */
[----:B------:R-:W-:Y:S01]  /*24ec0*/  UMOV UR4, 0x400 ;  /* 0x0000040000047882 */ /* 0x000fe20000000000 */
[----:B------:R-:W-:Y:S01]  /*24ed0*/  BSSY B0, `(.L_x_2556) ;  /* 0x000028a000007945 */ /* 0x000fe20003800000 */
[----:B0-----:R-:W-:-:S06]  /*24ee0*/  ULEA UR4, UR5, UR4, 0x18 ;  /* 0x0000000405047291 */ /* 0x001fcc000f8ec03f */
[----:B------:R-:W-:-:S05]  /*24ef0*/  MOV R16, UR4 ;  /* 0x0000000400107c02 */ /* 0x000fca0008000f00 */
[----:B------:R0:W1:Y:S01]  /*24f00*/  LDS.128 R224, [R16+0x388d0] ;  /* 0x0388d00010e07984 */ /* 0x0000620000000c00 */
[----:B------:R-:W-:Y:S06]  /*24f10*/  BAR.ARV 0x4, 0x120 ;  /* 0x0104800000007b1d */ /* 0x000fec0000002000 */
[----:B------:R-:W-:Y:S05]  /*24f20*/  @P0 BRA `(.L_x_2557) ;  /* 0x0000001c00480947 */ /* 0x000fea0003800000 */
[----:B------:R-:W2:Y:S04]  /*24f30*/  LDL R6, [R1+0x98] ;  /* 0x0000980001067983 */ /* 0x000ea80000100800 */
[----:B------:R-:W3:Y:S01]  /*24f40*/  LDL R180, [R1+0x78] ;  /* 0x0000780001b47983 */ /* 0x000ee20000100800 */
[----:B------:R-:W4:Y:S01]  /*24f50*/  S2R R55, SR_SWINHI ;  /* 0x0000000000377919 */ /* 0x000f220000002f00 */
[----:B------:R-:W-:Y:S01]  /*24f60*/  F2FP.F16.F32.PACK_AB R4, R25, R4 ;  /* 0x000000041904723e */ /* 0x000fe200000000ff */
[----:B------:R-:W-:Y:S01]  /*24f70*/  ULDC.64 UR4, c[0x0][0xbd8] ;  /* 0x0002f60000047ab9 */ /* 0x000fe20000000a00 */
[----:B------:R-:W3:Y:S01]  /*24f80*/  LDL R144, [R1+0x7c] ;  /* 0x00007c0001907983 */ /* 0x000ee20000100800 */
[----:B------:R-:W-:Y:S02]  /*24f90*/  MOV R20, R16 ;  /* 0x0000001000147202 */ /* 0x000fe40000000f00 */
[----:B----4-:R-:W-:-:S02]  /*24fa0*/  MOV R21, R55 ;  /* 0x0000003700157202 */ /* 0x010fc40000000f00 */
        /* <DEDUP_REMOVED lines=13> */
[----:B------:R-:W-:Y:S01]  /*25080*/  F2FP.F16.F32.PACK_AB R179, R151, R150 ;  /* 0x0000009697b3723e */ /* 0x000fe200000000ff */
[----:B------:R-:W-:Y:S01]  /*25090*/  IMAD.MOV.U32 R76, RZ, RZ, RZ ;  /* 0x000000ffff4c7224 */ /* 0x000fe200078e00ff */
[----:B------:R-:W-:Y:S01]  /*250a0*/  BAR.SYNC.DEFER_BLOCKING 0x1, 0x100 ;  /* 0x0044000000007b1d */ /* 0x000fe20000010000 */
[----:B--2---:R-:W-:-:S03]  /*250b0*/  IMAD.WIDE R120, R6, 0x2, R20 ;  /* 0x0000000206787825 */ /* 0x004fc600078e0214 */
[----:B------:R-:W-:-:S04]  /*250c0*/  IADD3 R6, P1, R120, 0x20, RZ ;  /* 0x0000002078067810 */ /* 0x000fc80007f3e0ff */
[----:B------:R-:W-:Y:S02]  /*250d0*/  LOP3.LUT R88, R6, 0x380, RZ, 0xc0, !PT ;  /* 0x0000038006587812 */ /* 0x000fe400078ec0ff */
[----:B------:R-:W-:Y:S02]  /*250e0*/  IADD3 R55, P0, R120, 0x40, RZ ;  /* 0x0000004078377810 */ /* 0x000fe40007f1e0ff */
[----:B------:R-:W-:Y:S02]  /*250f0*/  SHF.R.U64 R88, R88, 0x3, RZ ;  /* 0x0000000358587819 */ /* 0x000fe400000012ff */
[C---:B------:R-:W-:Y:S02]  /*25100*/  IADD3 R106, P2, R120.reuse, 0x4060, RZ ;  /* 0x00004060786a7810 */ /* 0x040fe40007f5e0ff */
[----:B------:R-:W-:Y:S02]  /*25110*/  IADD3 R80, P4, R120, 0x60, RZ ;  /* 0x0000006078507810 */ /* 0x000fe40007f9e0ff */
[----:B------:R-:W-:-:S02]  /*25120*/  LOP3.LUT R92, R55, 0x380, RZ, 0xc0, !PT ;  /* 0x00000380375c7812 */ /* 0x000fc400078ec0ff */
[----:B------:R-:W-:Y:S02]  /*25130*/  IADD3 R84, P3, R120, 0x4000, RZ ;  /* 0x0000400078547810 */ /* 0x000fe40007f7e0ff */
[----:B------:R-:W-:Y:S02]  /*25140*/  LOP3.LUT R88, R88, R6, RZ, 0x3c, !PT ;  /* 0x0000000658587212 */ /* 0x000fe400078e3cff */
[----:B------:R-:W-:Y:S01]  /*25150*/  LOP3.LUT R6, R106, 0x380, RZ, 0xc0, !PT ;  /* 0x000003806a067812 */ /* 0x000fe200078ec0ff */
[--C-:B------:R-:W-:Y:S01]  /*25160*/  IMAD.X R89, RZ, RZ, R121.reuse, P1 ;  /* 0x000000ffff597224 */ /* 0x100fe200008e0679 */
[----:B------:R-:W-:Y:S02]  /*25170*/  LOP3.LUT R96, R80, 0x380, RZ, 0xc0, !PT ;  /* 0x0000038050607812 */ /* 0x000fe400078ec0ff */
[----:B------:R-:W-:Y:S01]  /*25180*/  SHF.R.U64 R92, R92, 0x3, RZ ;  /* 0x000000035c5c7819 */ /* 0x000fe200000012ff */
[----:B------:R-:W-:Y:S01]  /*25190*/  IMAD.X R101, RZ, RZ, R121, P3 ;  /* 0x000000ffff657224 */ /* 0x000fe200018e0679 */
[----:B------:R-:W-:-:S02]  /*251a0*/  IADD3 R108, P1, R120, 0x8000, RZ ;  /* 0x00008000786c7810 */ /* 0x000fc40007f3e0ff */
[----:B------:R-:W-:Y:S02]  /*251b0*/  SHF.R.U64 R6, R6, 0x3, RZ ;  /* 0x0000000306067819 */ /* 0x000fe400000012ff */
[----:B------:R-:W-:Y:S02]  /*251c0*/  IADD3 R114, P3, R120, 0x8060, RZ ;  /* 0x0000806078727810 */ /* 0x000fe40007f7e0ff */
[----:B------:R-:W-:Y:S02]  /*251d0*/  SHF.R.U64 R96, R96, 0x3, RZ ;  /* 0x0000000360607819 */ /* 0x000fe400000012ff */
[C---:B------:R-:W-:Y:S02]  /*251e0*/  LOP3.LUT R81, R120.reuse, 0x380, RZ, 0xc0, !PT ;  /* 0x0000038078517812 */ /* 0x040fe400078ec0ff */
[C---:B------:R-:W-:Y:S02]  /*251f0*/  IADD3 R102, P6, R120.reuse, 0x4020, RZ ;  /* 0x0000402078667810 */ /* 0x040fe40007fde0ff */
[----:B------:R-:W-:-:S02]  /*25200*/  IADD3 R104, P5, R120, 0x4040, RZ ;  /* 0x0000404078687810 */ /* 0x000fc40007fbe0ff */
[----:B------:R-:W-:Y:S02]  /*25210*/  LOP3.LUT R100, R84, 0x380, RZ, 0xc0, !PT ;  /* 0x0000038054647812 */ /* 0x000fe400078ec0ff */
[----:B------:R-:W-:Y:S02]  /*25220*/  LOP3.LUT R92, R92, R55, RZ, 0x3c, !PT ;  /* 0x000000375c5c7212 */ /* 0x000fe400078e3cff */
[----:B------:R-:W-:Y:S02]  /*25230*/  LOP3.LUT R55, R108, 0x380, RZ, 0xc0, !PT ;  /* 0x000003806c377812 */ /* 0x000fe400078ec0ff */
[----:B------:R-:W-:Y:S02]  /*25240*/  LOP3.LUT R106, R6, R106, RZ, 0x3c, !PT ;  /* 0x0000006a066a7212 */ /* 0x000fe400078e3cff */
[----:B------:R-:W-:Y:S02]  /*25250*/  LOP3.LUT R96, R96, R80, RZ, 0x3c, !PT ;  /* 0x0000005060607212 */ /* 0x000fe400078e3cff */
[----:B------:R-:W-:Y:S01]  /*25260*/  LOP3.LUT R6, R114, 0x380, RZ, 0xc0, !PT ;  /* 0x0000038072067812 */ /* 0x000fe200078ec0ff */
[----:B------:R-:W-:Y:S01]  /*25270*/  IMAD.X R103, RZ, RZ, R121, P6 ;  /* 0x000000ffff677224 */ /* 0x000fe200030e0679 */
[----:B------:R-:W-:-:S02]  /*25280*/  SHF.R.U64 R81, R81, 0x3, RZ ;  /* 0x0000000351517819 */ /* 0x000fc400000012ff */
[----:B------:R-:W-:Y:S02]  /*25290*/  SHF.R.U64 R100, R100, 0x3, RZ ;  /* 0x0000000364647819 */ /* 0x000fe400000012ff */
[----:B------:R-:W-:Y:S01]  /*252a0*/  LOP3.LUT R80, R104, 0x380, RZ, 0xc0, !PT ;  /* 0x0000038068507812 */ /* 0x000fe200078ec0ff */
[--C-:B------:R-:W-:Y:S01]  /*252b0*/  IMAD.X R93, RZ, RZ, R121.reuse, P0 ;  /* 0x000000ffff5d7224 */ /* 0x100fe200000e0679 */
[----:B------:R-:W-:Y:S01]  /*252c0*/  SHF.R.U64 R55, R55, 0x3, RZ ;  /* 0x0000000337377819 */ /* 0x000fe200000012ff */
[--C-:B------:R-:W-:Y:S01]  /*252d0*/  IMAD.X R107, RZ, RZ, R121.reuse, P2 ;  /* 0x000000ffff6b7224 */ /* 0x100fe200010e0679 */
[-C--:B------:R-:W-:Y:S01]  /*252e0*/  IADD3.X R97, RZ, R121.reuse, RZ, P4, !PT ;  /* 0x00000079ff617210 */ /* 0x080fe200027fe4ff */
[----:B------:R-:W-:Y:S01]  /*252f0*/  IMAD.X R109, RZ, RZ, R121, P1 ;  /* 0x000000ffff6d7224 */ /* 0x000fe200008e0679 */
[----:B------:R-:W-:Y:S02]  /*25300*/  IADD3 R116, P6, R120, 0xc000, RZ ;  /* 0x0000c00078747810 */ /* 0x000fe40007fde0ff */
[----:B------:R-:W-:-:S02]  /*25310*/  IADD3.X R105, RZ, R121, RZ, P5, !PT ;  /* 0x00000079ff697210 */ /* 0x000fc40002ffe4ff */
[C---:B------:R-:W-:Y:S02]  /*25320*/  IADD3 R110, P0, R120.reuse, 0x8020, RZ ;  /* 0x00008020786e7810 */ /* 0x040fe40007f1e0ff */
[C---:B------:R-:W-:Y:S02]  /*25330*/  IADD3 R112, P4, R120.reuse, 0x8040, RZ ;  /* 0x0000804078707810 */ /* 0x040fe40007f9e0ff */
[C---:B------:R-:W-:Y:S02]  /*25340*/  IADD3 R26, P5, R120.reuse, 0xc020, RZ ;  /* 0x0000c020781a7810 */ /* 0x040fe40007fbe0ff */
[C---:B------:R-:W-:Y:S02]  /*25350*/  IADD3 R30, P2, R120.reuse, 0xc040, RZ ;  /* 0x0000c040781e7810 */ /* 0x040fe40007f5e0ff */
[----:B------:R-:W-:Y:S02]  /*25360*/  IADD3 R42, P1, R120, 0xc060, RZ ;  /* 0x0000c060782a7810 */ /* 0x000fe40007f3e0ff */
[----:B------:R-:W-:-:S02]  /*25370*/  SHF.R.U64 R6, R6, 0x3, RZ ;  /* 0x0000000306067819 */ /* 0x000fc400000012ff */
[----:B------:R-:W-:Y:S02]  /*25380*/  LOP3.LUT R120, R81, R120, RZ, 0x3c, !PT ;  /* 0x0000007851787212 */ /* 0x000fe400078e3cff */
[----:B------:R-:W-:Y:S02]  /*25390*/  LOP3.LUT R100, R100, R84, RZ, 0x3c, !PT ;  /* 0x0000005464647212 */ /* 0x000fe400078e3cff */
[----:B------:R-:W-:Y:S02]  /*253a0*/  SHF.R.U64 R80, R80, 0x3, RZ ;  /* 0x0000000350507819 */ /* 0x000fe400000012ff */
[----:B------:R-:W-:Y:S02]  /*253b0*/  LOP3.LUT R84, R102, 0x380, RZ, 0xc0, !PT ;  /* 0x0000038066547812 */ /* 0x000fe400078ec0ff */
[----:B------:R-:W-:Y:S02]  /*253c0*/  LOP3.LUT R108, R55, R108, RZ, 0x3c, !PT ;  /* 0x0000006c376c7212 */ /* 0x000fe400078e3cff */
[----:B------:R-:W-:-:S02]  /*253d0*/  LOP3.LUT R55, R116, 0x380, RZ, 0xc0, !PT ;  /* 0x0000038074377812 */ /* 0x000fc400078ec0ff */
[----:B------:R-:W-:Y:S02]  /*253e0*/  LOP3.LUT R114, R6, R114, RZ, 0x3c, !PT ;  /* 0x0000007206727212 */ /* 0x000fe400078e3cff */
[----:B------:R-:W-:Y:S02]  /*253f0*/  LOP3.LUT R104, R80, R104, RZ, 0x3c, !PT ;  /* 0x0000006850687212 */ /* 0x000fe400078e3cff */
[----:B------:R-:W-:Y:S02]  /*25400*/  MOV R120, R120 ;  /* 0x0000007800787202 */ /* 0x000fe40000000f00 */
[----:B------:R-:W-:Y:S02]  /*25410*/  F2FP.F16.F32.PACK_AB R6, R29, R8 ;  /* 0x000000081d06723e */ /* 0x000fe400000000ff */
[----:B------:R-:W-:Y:S02]  /*25420*/  SHF.R.U64 R84, R84, 0x3, RZ ;  /* 0x0000000354547819 */ /* 0x000fe400000012ff */
[----:B------:R-:W-:-:S02]  /*25430*/  LOP3.LUT R80, R110, 0x380, RZ, 0xc0, !PT ;  /* 0x000003806e507812 */ /* 0x000fc400078ec0ff */
[----:B------:R-:W-:Y:S02]  /*25440*/  SHF.R.U64 R55, R55, 0x3, RZ ;  /* 0x0000000337377819 */ /* 0x000fe400000012ff */
[----:B------:R-:W-:Y:S02]  /*25450*/  LOP3.LUT R25, R26, 0x380, RZ, 0xc0, !PT ;  /* 0x000003801a197812 */ /* 0x000fe400078ec0ff */
[----:B------:R-:W-:Y:S01]  /*25460*/  LOP3.LUT R27, R30, 0x380, RZ, 0xc0, !PT ;  /* 0x000003801e1b7812 */ /* 0x000fe200078ec0ff */
[----:B------:R2:W-:Y:S01]  /*25470*/  STSM.16.M88.4 [R120], R4 ;  /* 0x0000000478007844 */ /* 0x0005e20000000200 */
[----:B------:R-:W-:Y:S02]  /*25480*/  LOP3.LUT R102, R84, R102, RZ, 0x3c, !PT ;  /* 0x0000006654667212 */ /* 0x000fe400078e3cff */
[----:B------:R-:W-:Y:S02]  /*25490*/  SHF.R.U64 R80, R80, 0x3, RZ ;  /* 0x0000000350507819 */ /* 0x000fe400000012ff */
[----:B------:R-:W-:-:S02]  /*254a0*/  LOP3.LUT R84, R112, 0x380, RZ, 0xc0, !PT ;  /* 0x0000038070547812 */ /* 0x000fc400078ec0ff */
[----:B------:R-:W-:Y:S02]  /*254b0*/  LOP3.LUT R116, R55, R116, RZ, 0x3c, !PT ;  /* 0x0000007437747212 */ /* 0x000fe400078e3cff */
[----:B------:R-:W-:Y:S02]  /*254c0*/  SHF.R.U64 R25, R25, 0x3, RZ ;  /* 0x0000000319197819 */ /* 0x000fe400000012ff */
[----:B------:R-:W-:Y:S02]  /*254d0*/  SHF.R.U64 R27, R27, 0x3, RZ ;  /* 0x000000031b1b7819 */ /* 0x000fe400000012ff */
[----:B------:R-:W-:Y:S02]  /*254e0*/  MOV R88, R88 ;  /* 0x0000005800587202 */ /* 0x000fe40000000f00 */
[----:B------:R-:W-:Y:S02]  /*254f0*/  LOP3.LUT R55, R42, 0x380, RZ, 0xc0, !PT ;  /* 0x000003802a377812 */ /* 0x000fe400078ec0ff */
[----:B--2---:R-:W-:-:S02]  /*25500*/  F2FP.F16.F32.PACK_AB R4, R33, R10 ;  /* 0x0000000a2104723e */ /* 0x004fc400000000ff */
[----:B------:R-:W-:Y:S02]  /*25510*/  F2FP.F16.F32.PACK_AB R5, R35, R34 ;  /* 0x000000222305723e */ /* 0x000fe400000000ff */
[----:B------:R-:W-:Y:S02]  /*25520*/  F2FP.F16.F32.PACK_AB R6, R37, R12 ;  /* 0x0000000c2506723e */ /* 0x000fe400000000ff */
[----:B------:R-:W-:Y:S02]  /*25530*/  F2FP.F16.F32.PACK_AB R7, R39, R38 ;  /* 0x000000262707723e */ /* 0x000fe400000000ff */
[----:B------:R-:W-:Y:S02]  /*25540*/  MOV R92, R92 ;  /* 0x0000005c005c7202 */ /* 0x000fe40000000f00 */
[----:B------:R-:W-:Y:S02]  /*25550*/  F2FP.F16.F32.PACK_AB R8, R41, R14 ;  /* 0x0000000e2908723e */ /* 0x000fe400000000ff */
[----:B------:R-:W-:-:S02]  /*25560*/  F2FP.F16.F32.PACK_AB R10, R45, R24 ;  /* 0x000000182d0a723e */ /* 0x000fc400000000ff */
[----:B------:R-:W-:Y:S01]  /*25570*/  LOP3.LUT R110, R80, R110, RZ, 0x3c, !PT ;  /* 0x0000006e506e7212 */ /* 0x000fe200078e3cff */
[----:B------:R2:W-:Y:S01]  /*25580*/  STSM.16.M88.4 [R88], R4 ;  /* 0x0000000458007844 */ /* 0x0005e20000000200 */
[----:B------:R-:W-:Y:S02]  /*25590*/  SHF.R.U64 R84, R84, 0x3, RZ ;  /* 0x0000000354547819 */ /* 0x000fe400000012ff */
[----:B------:R-:W-:Y:S02]  /*255a0*/  LOP3.LUT R118, R25, R26, RZ, 0x3c, !PT ;  /* 0x0000001a19767212 */ /* 0x000fe400078e3cff */
[----:B------:R-:W-:Y:S02]  /*255b0*/  LOP3.LUT R80, R27, R30, RZ, 0x3c, !PT ;  /* 0x0000001e1b507212 */ /* 0x000fe400078e3cff */
[----:B------:R-:W-:Y:S02]  /*255c0*/  MOV R96, R96 ;  /* 0x0000006000607202 */ /* 0x000fe40000000f00 */
[----:B------:R-:W-:-:S02]  /*255d0*/  F2FP.F16.F32.PACK_AB R12, R49, R157 ;  /* 0x0000009d310c723e */ /* 0x000fc400000000ff */
[----:B------:R-:W-:Y:S01]  /*255e0*/  F2FP.F16.F32.PACK_AB R14, R53, R158 ;  /* 0x0000009e350e723e */ /* 0x000fe200000000ff */
[----:B------:R4:W-:Y:S01]  /*255f0*/  STSM.16.M88.4 [R92], R8 ;  /* 0x000000085c007844 */ /* 0x0009e20000000200 */
[----:B------:R-:W-:Y:S02]  /*25600*/  SHF.R.U64 R55, R55, 0x3, RZ ;  /* 0x0000000337377819 */ /* 0x000fe400000012ff */
[----:B------:R-:W-:Y:S02]  /*25610*/  MOV R100, R100 ;  /* 0x0000006400647202 */ /* 0x000fe40000000f00 */
[----:B------:R-:W-:Y:S02]  /*25620*/  F2FP.F16.F32.PACK_AB R24, R57, R159 ;  /* 0x0000009f3918723e */ /* 0x000fe400000000ff */
[----:B------:R-:W-:Y:S02]  /*25630*/  F2FP.F16.F32.PACK_AB R25, R59, R58 ;  /* 0x0000003a3b19723e */ /* 0x000fe400000000ff */
[----:B------:R-:W-:-:S02]  /*25640*/  F2FP.F16.F32.PACK_AB R26, R61, R160 ;  /* 0x000000a03d1a723e */ /* 0x000fc400000000ff */
[----:B------:R-:W-:Y:S01]  /*25650*/  F2FP.F16.F32.PACK_AB R27, R63, R62 ;  /* 0x0000003e3f1b723e */ /* 0x000fe200000000ff */
[--C-:B------:R-:W-:Y:S01]  /*25660*/  IMAD.X R113, RZ, RZ, R121.reuse, P4 ;  /* 0x000000ffff717224 */ /* 0x100fe200020e0679 */
[----:B------:R-:W-:Y:S02]  /*25670*/  MOV R102, R102 ;  /* 0x0000006600667202 */ /* 0x000fe40000000f00 */
[----:B--2---:R-:W-:Y:S02]  /*25680*/  F2FP.F16.F32.PACK_AB R4, R65, R161 ;  /* 0x000000a14104723e */ /* 0x004fe400000000ff */
[----:B------:R-:W-:Y:S02]  /*25690*/  F2FP.F16.F32.PACK_AB R5, R67, R66 ;  /* 0x000000424305723e */ /* 0x000fe400000000ff */
[----:B------:R-:W-:Y:S02]  /*256a0*/  F2FP.F16.F32.PACK_AB R6, R69, R162 ;  /* 0x000000a24506723e */ /* 0x000fe400000000ff */
[----:B------:R-:W-:Y:S01]  /*256b0*/  F2FP.F16.F32.PACK_AB R7, R71, R70 ;  /* 0x000000464707723e */ /* 0x000fe200000000ff */
[----:B------:R-:W-:Y:S01]  /*256c0*/  IMAD.X R115, RZ, RZ, R121, P3 ;  /* 0x000000ffff737224 */ /* 0x000fe200018e0679 */
[----:B------:R-:W-:-:S02]  /*256d0*/  IADD3.X R111, RZ, R121, RZ, P0, !PT ;  /* 0x00000079ff6f7210 */ /* 0x000fc400007fe4ff */
[----:B------:R-:W-:Y:S02]  /*256e0*/  MOV R104, R104 ;  /* 0x0000006800687202 */ /* 0x000fe40000000f00 */
[----:B----4-:R-:W-:Y:S02]  /*256f0*/  F2FP.F16.F32.PACK_AB R8, R73, R163 ;  /* 0x000000a34908723e */ /* 0x010fe400000000ff */
[----:B------:R-:W-:Y:S02]  /*25700*/  F2FP.F16.F32.PACK_AB R9, R75, R74 ;  /* 0x0000004a4b09723e */ /* 0x000fe400000000ff */
[----:B------:R-:W-:Y:S02]  /*25710*/  F2FP.F16.F32.PACK_AB R10, R77, R164 ;  /* 0x000000a44d0a723e */ /* 0x000fe400000000ff */
[----:B------:R-:W-:Y:S01]  /*25720*/  F2FP.F16.F32.PACK_AB R11, R79, R78 ;  /* 0x0000004e4f0b723e */ /* 0x000fe200000000ff */
[----:B------:R-:W-:Y:S01]  /*25730*/  STSM.16.M88.4 [R96], R12 ;  /* 0x0000000c60007844 */ /* 0x000fe20000000200 */
[----:B------:R-:W-:-:S02]  /*25740*/  LOP3.LUT R112, R84, R112, RZ, 0x3c, !PT ;  /* 0x0000007054707212 */ /* 0x000fc400078e3cff */
[----:B------:R-:W-:Y:S01]  /*25750*/  LOP3.LUT R84, R55, R42, RZ, 0x3c, !PT ;  /* 0x0000002a37547212 */ /* 0x000fe200078e3cff */
[----:B------:R-:W-:Y:S01]  /*25760*/  STSM.16.M88.4 [R100], R24 ;  /* 0x0000001864007844 */ /* 0x000fe20000000200 */
[----:B------:R-:W-:Y:S02]  /*25770*/  MOV R106, R106 ;  /* 0x0000006a006a7202 */ /* 0x000fe40000000f00 */
[----:B------:R-:W-:Y:S02]  /*25780*/  F2FP.F16.F32.PACK_AB R29, R83, R82 ;  /* 0x00000052531d723e */ /* 0x000fe400000000ff */
[----:B------:R-:W-:Y:S01]  /*25790*/  F2FP.F16.F32.PACK_AB R30, R40, R166 ;  /* 0x000000a6281e723e */ /* 0x000fe200000000ff */
[----:B------:R2:W-:Y:S01]  /*257a0*/  STSM.16.M88.4 [R102], R4 ;  /* 0x0000000466007844 */ /* 0x0005e20000000200 */
[----:B------:R-:W-:Y:S02]  /*257b0*/  MOV R108, R108 ;  /* 0x0000006c006c7202 */ /* 0x000fe40000000f00 */
        /* <DEDUP_REMOVED lines=8> */
[----:B------:R-:W-:Y:S02]  /*25840*/  MOV R112, R112 ;  /* 0x0000007000707202 */ /* 0x000fe40000000f00 */
[----:B--2---:R-:W-:Y:S02]  /*25850*/  F2FP.F16.F32.PACK_AB R4, R152, R171 ;  /* 0x000000ab9804723e */ /* 0x004fe400000000ff */
[----:B------:R-:W-:Y:S02]  /*25860*/  F2FP.F16.F32.PACK_AB R5, R44, R36 ;  /* 0x000000242c05723e */ /* 0x000fe400000000ff */
[----:B------:R-:W-:Y:S02]  /*25870*/  F2FP.F16.F32.PACK_AB R6, R153, R172 ;  /* 0x000000ac9906723e */ /* 0x000fe400000000ff */
[----:B------:R-:W-:Y:S01]  /*25880*/  F2FP.F16.F32.PACK_AB R7, R48, R46 ;  /* 0x0000002e3007723e */ /* 0x000fe200000000ff */
[----:B------:R-:W-:Y:S01]  /*25890*/  STSM.16.M88.4 [R106], R28 ;  /* 0x0000001c6a007844 */ /* 0x000fe20000000200 */
[----:B------:R-:W-:-:S02]  /*258a0*/  MOV R114, R114 ;  /* 0x0000007200727202 */ /* 0x000fc40000000f00 */
[----:B----4-:R-:W-:Y:S02]  /*258b0*/  F2FP.F16.F32.PACK_AB R8, R154, R173 ;  /* 0x000000ad9a08723e */ /* 0x010fe400000000ff */
[----:B------:R-:W-:Y:S02]  /*258c0*/  F2FP.F16.F32.PACK_AB R9, R56, R51 ;  /* 0x000000333809723e */ /* 0x000fe400000000ff */
[----:B------:R-:W-:Y:S02]  /*258d0*/  F2FP.F16.F32.PACK_AB R10, R155, R174 ;  /* 0x000000ae9b0a723e */ /* 0x000fe400000000ff */
[----:B------:R-:W-:Y:S01]  /*258e0*/  F2FP.F16.F32.PACK_AB R11, R64, R60 ;  /* 0x0000003c400b723e */ /* 0x000fe200000000ff */
[--C-:B------:R-:W-:Y:S01]  /*258f0*/  IMAD.X R119, RZ, RZ, R121.reuse, P5 ;  /* 0x000000ffff777224 */ /* 0x100fe200028e0679 */
[-C--:B------:R-:W-:Y:S01]  /*25900*/  IADD3.X R117, RZ, R121.reuse, RZ, P6, !PT ;  /* 0x00000079ff757210 */ /* 0x080fe200037fe4ff */
[----:B------:R-:W-:Y:S01]  /*25910*/  STSM.16.M88.4 [R108], R40 ;  /* 0x000000286c007844 */ /* 0x000fe20000000200 */
[----:B------:R-:W-:Y:S01]  /*25920*/  IMAD.X R81, RZ, RZ, R121, P2 ;  /* 0x000000ffff517224 */ /* 0x000fe200010e0679 */
[----:B------:R-:W-:-:S02]  /*25930*/  IADD3.X R85, RZ, R121, RZ, P1, !PT ;  /* 0x00000079ff557210 */ /* 0x000fc40000ffe4ff */
[----:B------:R-:W-:Y:S01]  /*25940*/  STSM.16.M88.4 [R110], R52 ;  /* 0x000000346e007844 */ /* 0x000fe20000000200 */
[----:B------:R-:W-:-:S03]  /*25950*/  MOV R116, R116 ;  /* 0x0000007400747202 */ /* 0x000fc60000000f00 */
[----:B------:R3:W-:Y:S01]  /*25960*/  STSM.16.M88.4 [R112], R4 ;  /* 0x0000000470007844 */ /* 0x0007e20000000200 */
[----:B------:R-:W-:Y:S02]  /*25970*/  F2FP.F16.F32.PACK_AB R12, R156, R175 ;  /* 0x000000af9c0c723e */ /* 0x000fe400000000ff */
[----:B------:R-:W-:Y:S01]  /*25980*/  F2FP.F16.F32.PACK_AB R13, R123, R122 ;  /* 0x0000007a7b0d723e */ /* 0x000fe200000000ff */
[----:B------:R2:W-:Y:S01]  /*25990*/  STSM.16.M88.4 [R114], R8 ;  /* 0x0000000872007844 */ /* 0x0005e20000000200 */
[----:B------:R-:W-:Y:S02]  /*259a0*/  F2FP.F16.F32.PACK_AB R14, R125, R124 ;  /* 0x0000007c7d0e723e */ /* 0x000fe400000000ff */
[----:B------:R-:W-:Y:S02]  /*259b0*/  F2FP.F16.F32.PACK_AB R15, R127, R126 ;  /* 0x0000007e7f0f723e */ /* 0x000fe400000000ff */
[----:B------:R-:W-:Y:S02]  /*259c0*/  MOV R118, R118 ;  /* 0x0000007600767202 */ /* 0x000fe40000000f00 */
[----:B------:R-:W-:-:S02]  /*259d0*/  F2FP.F16.F32.PACK_AB R24, R129, R128 ;  /* 0x000000808118723e */ /* 0x000fc400000000ff */
[----:B------:R-:W-:Y:S01]  /*259e0*/  F2FP.F16.F32.PACK_AB R25, R131, R130 ;  /* 0x000000828319723e */ /* 0x000fe200000000ff */
[----:B---3--:R-:W-:Y:S01]  /*259f0*/  IMAD.SHL.U32 R4, R180, 0x4, RZ ;  /* 0x00000004b4047824 */ /* 0x008fe200078e00ff */
[----:B------:R-:W-:Y:S02]  /*25a00*/  F2FP.F16.F32.PACK_AB R26, R133, R132 ;  /* 0x00000084851a723e */ /* 0x000fe400000000ff */
[----:B------:R-:W-:Y:S02]  /*25a10*/  F2FP.F16.F32.PACK_AB R27, R135, R134 ;  /* 0x00000086871b723e */ /* 0x000fe400000000ff */
[----:B--2---:R-:W-:Y:S02]  /*25a20*/  SHF.R.S32.HI R8, RZ, 0x1f, R180 ;  /* 0x0000001fff087819 */ /* 0x004fe400000114b4 */
[----:B------:R-:W-:Y:S02]  /*25a30*/  MOV R80, R80 ;  /* 0x0000005000507202 */ /* 0x000fe40000000f00 */
[----:B------:R-:W-:-:S02]  /*25a40*/  F2FP.F16.F32.PACK_AB R28, R137, R136 ;  /* 0x00000088891c723e */ /* 0x000fc400000000ff */
[----:B------:R-:W-:Y:S02]  /*25a50*/  F2FP.F16.F32.PACK_AB R29, R139, R138 ;  /* 0x0000008a8b1d723e */ /* 0x000fe400000000ff */
[----:B------:R-:W-:Y:S02]  /*25a60*/  F2FP.F16.F32.PACK_AB R30, R141, R140 ;  /* 0x0000008c8d1e723e */ /* 0x000fe400000000ff */
[----:B------:R-:W-:Y:S02]  /*25a70*/  F2FP.F16.F32.PACK_AB R31, R143, R142 ;  /* 0x0000008e8f1f723e */ /* 0x000fe400000000ff */
[----:B------:R-:W-:Y:S01]  /*25a80*/  MOV R84, R84 ;  /* 0x0000005400547202 */ /* 0x000fe20000000f00 */
[----:B------:R2:W-:Y:S01]  /*25a90*/  STSM.16.M88.4 [R116], R12 ;  /* 0x0000000c74007844 */ /* 0x0005e20000000200 */
[----:B------:R-:W-:Y:S02]  /*25aa0*/  ISETP.NE.U32.AND P0, PT, RZ, UR4, PT ;  /* 0x00000004ff007c0c */ /* 0x000fe4000bf05070 */
[----:B------:R-:W-:-:S02]  /*25ab0*/  SHF.L.U64.HI R3, R180, 0x2, R8 ;  /* 0x00000002b4037819 */ /* 0x000fc40000010208 */
[----:B------:R-:W-:Y:S01]  /*25ac0*/  IADD3 R6, P1, R4, UR4, RZ ;  /* 0x0000000404067c10 */ /* 0x000fe2000ff3e0ff */
[----:B------:R2:W-:Y:S01]  /*25ad0*/  STSM.16.M88.4 [R118], R24 ;  /* 0x0000001876007844 */ /* 0x0005e20000000200 */
[----:B------:R-:W-:Y:S02]  /*25ae0*/  ISETP.NE.AND.EX P0, PT, RZ, UR5, PT, P0 ;  /* 0x00000005ff007c0c */ /* 0x000fe4000bf05300 */
[----:B------:R-:W-:Y:S01]  /*25af0*/  IADD3.X R7, R3, UR5, RZ, P1, !PT ;  /* 0x0000000503077c10 */ /* 0x000fe20008ffe4ff */
[----:B------:R2:W-:Y:S01]  /*25b00*/  STSM.16.M88.4 [R80], R28 ;  /* 0x0000001c50007844 */ /* 0x0005e20000000200 */
[----:B------:R-:W-:-:S03]  /*25b10*/  ULDC.64 UR4, c[0x0][0xbe0] ;  /* 0x0002f80000047ab9 */ /* 0x000fc60000000a00 */
[----:B------:R2:W-:Y:S01]  /*25b20*/  STSM.16.M88.4 [R84], R176 ;  /* 0x000000b054007844 */ /* 0x0005e20000000200 */
[----:B------:R-:W-:Y:S01]  /*25b30*/  BAR.SYNC.DEFER_BLOCKING 0x1, 0x100 ;  /* 0x0044000000007b1d */ /* 0x000fe20000010000 */
[----:B------:R-:W-:-:S04]  /*25b40*/  ISETP.NE.U32.AND P1, PT, RZ, UR4, PT ;  /* 0x00000004ff007c0c */ /* 0x000fc8000bf25070 */
[----:B------:R-:W-:-:S13]  /*25b50*/  ISETP.NE.AND.EX P1, PT, RZ, UR5, PT, P1 ;  /* 0x00000005ff007c0c */ /* 0x000fda000bf25310 */
[----:B------:R-:W-:Y:S01]  /*25b60*/  @P1 IADD3 R4, P2, R4, UR4, RZ ;  /* 0x0000000404041c10 */ /* 0x000fe2000ff5e0ff */
[----:B------:R-:W-:Y:S02]  /*25b70*/  ULDC UR4, c[0x0][0xa88] ;  /* 0x0002a20000047ab9 */ /* 0x000fe40000000800 */
[----:B------:R-:W-:Y:S02]  /*25b80*/  MOV R77, UR4 ;  /* 0x00000004004d7c02 */ /* 0x000fe40008000f00 */
[----:B------:R-:W-:Y:S01]  /*25b90*/  @P1 IADD3.X R5, R3, UR5, RZ, P2, !PT ;  /* 0x0000000503051c10 */ /* 0x000fe200097fe4ff */
[----:B------:R-:W3:Y:S04]  /*25ba0*/  @P0 LDG.E R76, desc[UR60][R6.64] ;  /* 0x0000003c064c0981 */ /* 0x000ee8000c1e1900 */
[----:B------:R2:W5:Y:S01]  /*25bb0*/  @P1 LDG.E R77, desc[UR60][R4.64] ;  /* 0x0000003c044d1981 */ /* 0x000562000c1e1900 */
[----:B------:R-:W-:-:S02]  /*25bc0*/  SHF.R.S32.HI R3, RZ, 0x1f, R144 ;  /* 0x0000001fff037819 */ /* 0x000fc40000011490 */
[----:B---3--:R-:W-:Y:S01]  /*25bd0*/  SHF.R.S32.HI R79, RZ, 0x1f, R76 ;  /* 0x0000001fff4f7819 */ /* 0x008fe2000001144c */
[----:B--2---:R-:W-:Y:S06]  /*25be0*/  @P1 BRA `(.L_x_2558) ;  /* 0x0000000000101947 */ /* 0x004fec0003800000 */
[----:B------:R-:W-:Y:S05]  /*25bf0*/  @!P0 BRA `(.L_x_2558) ;  /* 0x00000000000c8947 */ /* 0x000fea0003800000 */
[----:B------:R-:W2:Y:S04]  /*25c00*/  LDG.E R4, desc[UR60][R6.64] ;  /* 0x0000003c06047981 */ /* 0x000ea8000c1e1900 */
[----:B-----5:R-:W2:Y:S02]  /*25c10*/  LDG.E R77, desc[UR60][R6.64+0x4] ;  /* 0x0000043c064d7981 */ /* 0x020ea4000c1e1900 */
[----:B--2---:R-:W-:-:S07]  /*25c20*/  IMAD.IADD R77, R77, 0x1, -R4 ;  /* 0x000000014d4d7824 */ /* 0x004fce00078e0a04 */
.L_x_2558:
[----:B------:R-:W2:Y:S01]  /*25c30*/  LDL R10, [R1+0x6c] ;  /* 0x00006c00010a7983 */ /* 0x000ea20000100800 */
[----:B------:R-:W-:-:S03]  /*25c40*/  ULDC.64 UR4, c[0x0][0xb70] ;  /* 0x0002dc0000047ab9 */ /* 0x000fc60000000a00 */
[----:B------:R-:W2:Y:S01]  /*25c50*/  LDL.LU R81, [R1+0x88] ;  /* 0x0000880001517983 */ /* 0x000ea20000300800 */
[----:B------:R-:W-:Y:S01]  /*25c60*/  MOV R78, R76 ;  /* 0x0000004c004e7202 */ /* 0x000fe20000000f00 */
[----:B------:R-:W-:Y:S01]  /*25c70*/  IMAD R6, R3, UR4, RZ ;  /* 0x0000000403067c24 */ /* 0x000fe2000f8e02ff */
[----:B------:R-:W-:Y:S01]  /*25c80*/  SEL R80, R8, RZ, !P0 ;  /* 0x000000ff08507207 */ /* 0x000fe20004000000 */
[----:B------:R-:W3:Y:S01]  /*25c90*/  LDL R82, [R1+0x8c] ;  /* 0x00008c0001527983 */ /* 0x000ee20000100800 */
[----:B------:R-:W-:Y:S02]  /*25ca0*/  IMAD R7, R222, 0x8, R234 ;  /* 0x00000008de077824 */ /* 0x000fe400078e02ea */
[----:B------:R-:W-:Y:S01]  /*25cb0*/  IMAD.WIDE.U32 R4, R144, UR4, R78 ;  /* 0x0000000490047c25 */ /* 0x000fe2000f8e004e */
[----:B------:R-:W4:Y:S01]  /*25cc0*/  S2R R11, SR_TID.X ;  /* 0x00000000000b7919 */ /* 0x000f220000002100 */
[----:B------:R-:W-:Y:S02]  /*25cd0*/  SEL R78, R180, RZ, !P0 ;  /* 0x000000ffb44e7207 */ /* 0x000fe40004000000 */
[----:B------:R-:W-:Y:S01]  /*25ce0*/  IMAD R9, R144, UR5, R6 ;  /* 0x0000000590097c24 */ /* 0x000fe2000f8e0206 */
[----:B------:R-:W-:Y:S01]  /*25cf0*/  ULDC.64 UR4, c[0x0][0xb78] ;  /* 0x0002de0000047ab9 */ /* 0x000fe20000000a00 */
[----:B------:R-:W-:-:S04]  /*25d00*/  IMAD.WIDE R20, R7, 0x2, R20 ;  /* 0x0000000207147825 */ /* 0x000fc800078e0214 */
[----:B------:R-:W-:Y:S02]  /*25d10*/  IMAD.IADD R5, R5, 0x1, R9 ;  /* 0x0000000105057824 */ /* 0x000fe400078e0209 */
[----:B------:R-:W-:Y:S02]  /*25d20*/  IMAD R7, R80, UR4, RZ ;  /* 0x0000000450077c24 */ /* 0x000fe4000f8e02ff */
[----:B------:R-:W-:-:S04]  /*25d30*/  IMAD.WIDE.U32 R4, R78, UR4, R4 ;  /* 0x000000044e047c25 */ /* 0x000fc8000f8e0004 */
[----:B----4-:R-:W-:-:S05]  /*25d40*/  VIADD R11, R11, 0xffffff80 ;  /* 0xffffff800b0b7836 */ /* 0x010fca0000000000 */
[----:B------:R-:W-:-:S04]  /*25d50*/  SHF.R.S32.HI R6, RZ, 0x1f, R11 ;  /* 0x0000001fff067819 */ /* 0x000fc8000001140b */
[----:B------:R-:W-:Y:S01]  /*25d60*/  LEA.HI R8, R6, R11, RZ, 0x7 ;  /* 0x0000000b06087211 */ /* 0x000fe200078f38ff */
[----:B------:R-:W-:Y:S01]  /*25d70*/  IMAD R6, R78, UR5, R7 ;  /* 0x000000054e067c24 */ /* 0x000fe2000f8e0207 */
[----:B------:R-:W-:Y:S02]  /*25d80*/  ULDC.64 UR4, c[0x0][0xb40] ;  /* 0x0002d00000047ab9 */ /* 0x000fe40000000a00 */
[----:B------:R-:W-:Y:S02]  /*25d90*/  LOP3.LUT R12, R8, 0xffffff80, RZ, 0xc0, !PT ;  /* 0xffffff80080c7812 */ /* 0x000fe400078ec0ff */
[C---:B------:R-:W-:Y:S02]  /*25da0*/  IADD3 R9, P4, R20.reuse, 0x1000, RZ ;  /* 0x0000100014097810 */ /* 0x040fe40007f9e0ff */
[C---:B------:R-:W-:Y:S02]  /*25db0*/  IADD3 R13, P3, R20.reuse, 0x2000, RZ ;  /* 0x00002000140d7810 */ /* 0x040fe40007f7e0ff */
[----:B------:R-:W-:Y:S01]  /*25dc0*/  IADD3 R29, P2, R20, 0x4000, RZ ;  /* 0x00004000141d7810 */ /* 0x000fe20007f5e0ff */
[----:B------:R-:W-:Y:S01]  /*25dd0*/  IMAD.IADD R11, R11, 0x1, -R12 ;  /* 0x000000010b0b7824 */ /* 0x000fe200078e0a0c */
[----:B------:R-:W-:-:S02]  /*25de0*/  LOP3.LUT R8, R9, 0x380, RZ, 0xc0, !PT ;  /* 0x0000038009087812 */ /* 0x000fc400078ec0ff */
[----:B------:R-:W-:Y:S02]  /*25df0*/  LOP3.LUT R12, R13, 0x380, RZ, 0xc0, !PT ;  /* 0x000003800d0c7812 */ /* 0x000fe400078ec0ff */
[----:B------:R-:W-:Y:S02]  /*25e00*/  LOP3.LUT R28, R29, 0x380, RZ, 0xc0, !PT ;  /* 0x000003801d1c7812 */ /* 0x000fe400078ec0ff */
        /* <DEDUP_REMOVED lines=8> */
[----:B------:R-:W-:Y:S02]  /*25e90*/  IADD3.X R13, RZ, R21, RZ, P3, !PT ;  /* 0x00000015ff0d7210 */ /* 0x000fe40001ffe4ff */
[C---:B------:R-:W-:Y:S02]  /*25ea0*/  IADD3 R33, P6, R20.reuse, 0x5000, RZ ;  /* 0x0000500014217810 */ /* 0x040fe40007fde0ff */
        /* <DEDUP_REMOVED lines=14> */
[----:B------:R-:W-:-:S02]  /*25f90*/  LOP3.LUT R32, R32, R33, RZ, 0x3c, !PT ;  /* 0x0000002120207212 */ /* 0x000fc400078e3cff */
[----:B------:R-:W-:Y:S01]  /*25fa0*/  LOP3.LUT R36, R36, R37, RZ, 0x3c, !PT ;  /* 0x0000002524247212 */ /* 0x000fe200078e3cff */
[--C-:B------:R-:W-:Y:S01]  /*25fb0*/  IMAD.X R37, RZ, RZ, R21.reuse, P5 ;  /* 0x000000ffff257224 */ /* 0x100fe200028e0615 */
[----:B------:R-:W-:Y:S01]  /*25fc0*/  LOP3.LUT R40, R40, R41, RZ, 0x3c, !PT ;  /* 0x0000002928287212 */ /* 0x000fe200078e3cff */
[----:B------:R-:W-:Y:S01]  /*25fd0*/  IMAD.X R41, RZ, RZ, R21, P4 ;  /* 0x000000ffff297224 */ /* 0x000fe200020e0615 */
[----:B------:R-:W-:Y:S02]  /*25fe0*/  LOP3.LUT R44, R44, R45, RZ, 0x3c, !PT ;  /* 0x0000002d2c2c7212 */ /* 0x000fe400078e3cff */
[----:B------:R-:W-:Y:S02]  /*25ff0*/  LOP3.LUT R52, R52, R53, RZ, 0x3c, !PT ;  /* 0x0000003534347212 */ /* 0x000fe400078e3cff */
[-C--:B------:R-:W-:Y:S02]  /*26000*/  IADD3.X R33, RZ, R21.reuse, RZ, P6, !PT ;  /* 0x00000015ff217210 */ /* 0x080fe400037fe4ff */
[----:B------:R-:W-:-:S02]  /*26010*/  IADD3.X R45, RZ, R21, RZ, P3, !PT ;  /* 0x00000015ff2d7210 */ /* 0x000fc40001ffe4ff */
[C---:B------:R-:W-:Y:S02]  /*26020*/  IADD3 R57, P6, R20.reuse, 0xb000, RZ ;  /* 0x0000b00014397810 */ /* 0x040fe40007fde0ff */
[C---:B------:R-:W-:Y:S02]  /*26030*/  IADD3 R61, P5, R20.reuse, 0xc000, RZ ;  /* 0x0000c000143d7810 */ /* 0x040fe40007fbe0ff */
[C---:B------:R-:W-:Y:S02]  /*26040*/  IADD3 R65, P4, R20.reuse, 0xd000, RZ ;  /* 0x0000d00014417810 */ /* 0x040fe40007f9e0ff */
[----:B------:R-:W-:Y:S02]  /*26050*/  IADD3 R69, P3, R20, 0xe000, RZ ;  /* 0x0000e00014457810 */ /* 0x000fe40007f7e0ff */
[----:B------:R-:W-:Y:S02]  /*26060*/  IADD3.X R53, RZ, R21, RZ, P2, !PT ;  /* 0x00000015ff357210 */ /* 0x000fe400017fe4ff */
[----:B------:R-:W-:-:S02]  /*26070*/  LOP3.LUT R56, R57, 0x380, RZ, 0xc0, !PT ;  /* 0x0000038039387812 */ /* 0x000fc400078ec0ff */
[----:B------:R-:W-:Y:S02]  /*26080*/  LOP3.LUT R60, R61, 0x380, RZ, 0xc0, !PT ;  /* 0x000003803d3c7812 */ /* 0x000fe400078ec0ff */
[----:B------:R-:W-:Y:S02]  /*26090*/  LOP3.LUT R64, R65, 0x380, RZ, 0xc0, !PT ;  /* 0x0000038041407812 */ /* 0x000fe400078ec0ff */
[----:B------:R-:W-:Y:S02]  /*260a0*/  LOP3.LUT R68, R69, 0x380, RZ, 0xc0, !PT ;  /* 0x0000038045447812 */ /* 0x000fe400078ec0ff */
[----:B------:R-:W-:Y:S02]  /*260b0*/  SHF.R.U64 R56, R56, 0x3, RZ ;  /* 0x0000000338387819 */ /* 0x000fe400000012ff */
[----:B------:R-:W-:Y:S02]  /*260c0*/  SHF.R.U64 R60, R60, 0x3, RZ ;  /* 0x000000033c3c7819 */ /* 0x000fe400000012ff */
[----:B------:R-:W-:-:S02]  /*260d0*/  SHF.R.U64 R64, R64, 0x3, RZ ;  /* 0x0000000340407819 */ /* 0x000fc400000012ff */
[----:B------:R-:W-:Y:S02]  /*260e0*/  SHF.R.U64 R68, R68, 0x3, RZ ;  /* 0x0000000344447819 */ /* 0x000fe400000012ff */
[----:B------:R-:W-:Y:S01]  /*260f0*/  LOP3.LUT R56, R56, R57, RZ, 0x3c, !PT ;  /* 0x0000003938387212 */ /* 0x000fe200078e3cff */
[--C-:B------:R-:W-:Y:S01]  /*26100*/  IMAD.X R57, RZ, RZ, R21.reuse, P6 ;  /* 0x000000ffff397224 */ /* 0x100fe200030e0615 */
[----:B------:R-:W-:Y:S01]  /*26110*/  LOP3.LUT R60, R60, R61, RZ, 0x3c, !PT ;  /* 0x0000003d3c3c7212 */ /* 0x000fe200078e3cff */
[--C-:B------:R-:W-:Y:S01]  /*26120*/  IMAD.X R61, RZ, RZ, R21.reuse, P5 ;  /* 0x000000ffff3d7224 */ /* 0x100fe200028e0615 */
[----:B------:R-:W-:Y:S02]  /*26130*/  LOP3.LUT R64, R64, R65, RZ, 0x3c, !PT ;  /* 0x0000004140407212 */ /* 0x000fe400078e3cff */
[----:B------:R-:W-:Y:S01]  /*26140*/  LOP3.LUT R68, R68, R69, RZ, 0x3c, !PT ;  /* 0x0000004544447212 */ /* 0x000fe200078e3cff */
[----:B------:R-:W-:Y:S01]  /*26150*/  IMAD.X R69, RZ, RZ, R21, P3 ;  /* 0x000000ffff457224 */ /* 0x000fe200018e0615 */
[----:B------:R-:W-:Y:S01]  /*26160*/  IADD3.X R65, RZ, R21, RZ, P4, !PT ;  /* 0x00000015ff417210 */ /* 0x000fe200027fe4ff */
[----:B------:R-:W-:Y:S01]  /*26170*/  BSSY B1, `(.L_x_2559) ;  /* 0x0000065000017945 */ /* 0x000fe20003800000 */
[----:B------:R-:W-:Y:S01]  /*26180*/  VIADD R83, R213, 0x80 ;  /* 0x00000080d5537836 */ /* 0x000fe20000000000 */
[----:B--2---:R-:W-:-:S04]  /*26190*/  LEA R10, R81, R10, 0x7 ;  /* 0x0000000a510a7211 */ /* 0x004fc800078e38ff */
[----:B------:R-:W-:Y:S02]  /*261a0*/  SHF.R.S32.HI R7, RZ, 0x1f, R10 ;  /* 0x0000001fff077819 */ /* 0x000fe4000001140a */
[----:B------:R-:W-:-:S04]  /*261b0*/  IADD3 R4, P0, R10, R4, RZ ;  /* 0x000000040a047210 */ /* 0x000fc80007f1e0ff */
[----:B------:R-:W-:Y:S02]  /*261c0*/  IADD3.X R7, R7, R5, R6, P0, !PT ;  /* 0x0000000507077210 */ /* 0x000fe400007fe406 */
[----:B------:R-:W-:-:S04]  /*261d0*/  LEA R54, P1, R4, UR4, 0x2 ;  /* 0x0000000404367c11 */ /* 0x000fc8000f8210ff */
[----:B------:R-:W-:Y:S01]  /*261e0*/  LEA.HI.X R55, R4, UR5, R7, 0x2, P1 ;  /* 0x0000000504377c11 */ /* 0x000fe200088f1407 */
[----:B------:R-:W-:Y:S01]  /*261f0*/  VIADD R4, R10, 0x8 ;  /* 0x000000080a047836 */ /* 0x000fe20000000000 */
[----:B------:R-:W-:Y:S01]  /*26200*/  IADD3 R25, P1, R20, 0x3000, RZ ;  /* 0x0000300014197810 */ /* 0x000fe20007f3e0ff */
[----:B------:R-:W-:-:S03]  /*26210*/  ULDC.64 UR4, c[0x0][0xaa0] ;  /* 0x0002a80000047ab9 */ /* 0x000fc60000000a00 */
[----:B------:R-:W-:-:S04]  /*26220*/  LOP3.LUT R24, R25, 0x380, RZ, 0xc0, !PT ;  /* 0x0000038019187812 */ /* 0x000fc800078ec0ff */
[----:B------:R-:W-:-:S04]  /*26230*/  SHF.R.U64 R24, R24, 0x3, RZ ;  /* 0x0000000318187819 */ /* 0x000fc800000012ff */
[----:B------:R-:W-:Y:S01]  /*26240*/  LOP3.LUT R24, R24, R25, RZ, 0x3c, !PT ;  /* 0x0000001918187212 */ /* 0x000fe200078e3cff */
[----:B------:R-:W-:Y:S01]  /*26250*/  IMAD.X R25, RZ, RZ, R21, P1 ;  /* 0x000000ffff197224 */ /* 0x000fe200008e0615 */
[----:B------:R-:W-:-:S04]  /*26260*/  IADD3 R49, P1, R20, 0x9000, RZ ;  /* 0x0000900014317810 */ /* 0x000fc80007f3e0ff */
[----:B------:R-:W-:Y:S02]  /*26270*/  LOP3.LUT R48, R49, 0x380, RZ, 0xc0, !PT ;  /* 0x0000038031307812 */ /* 0x000fe400078ec0ff */
[----:B------:R-:W-:Y:S02]  /*26280*/  LOP3.LUT P0, RZ, R11, 0x3, RZ, 0xc0, !PT ;  /* 0x000000030bff7812 */ /* 0x000fe4000780c0ff */
[----:B------:R-:W-:Y:S02]  /*26290*/  SHF.R.U64 R48, R48, 0x3, RZ ;  /* 0x0000000330307819 */ /* 0x000fe400000012ff */
[----:B------:R-:W-:Y:S02]  /*262a0*/  IADD3 R5, P2, R20, 0xf000, RZ ;  /* 0x0000f00014057810 */ /* 0x000fe40007f5e0ff */
[----:B------:R-:W-:Y:S01]  /*262b0*/  LOP3.LUT R48, R48, R49, RZ, 0x3c, !PT ;  /* 0x0000003130307212 */ /* 0x000fe200078e3cff */
[----:B------:R-:W-:Y:S01]  /*262c0*/  IMAD.X R49, RZ, RZ, R21, P1 ;  /* 0x000000ffff317224 */ /* 0x000fe200008e0615 */
[----:B-----5:R-:W-:-:S02]  /*262d0*/  ISETP.GE.OR P1, PT, R10, R77, P0 ;  /* 0x0000004d0a00720c */ /* 0x020fc40000726670 */
[----:B------:R-:W-:Y:S02]  /*262e0*/  ISETP.GE.OR P0, PT, R4, R77, P0 ;  /* 0x0000004d0400720c */ /* 0x000fe40000706670 */
[----:B------:R-:W-:Y:S02]  /*262f0*/  LOP3.LUT R7, R20, 0x380, RZ, 0xc0, !PT ;  /* 0x0000038014077812 */ /* 0x000fe400078ec0ff */
[----:B------:R-:W-:Y:S02]  /*26300*/  LOP3.LUT R4, R5, 0x380, RZ, 0xc0, !PT ;  /* 0x0000038005047812 */ /* 0x000fe400078ec0ff */
[----:B------:R-:W-:Y:S02]  /*26310*/  SHF.R.U64 R7, R7, 0x3, RZ ;  /* 0x0000000307077819 */ /* 0x000fe400000012ff */
[----:B------:R-:W-:Y:S02]  /*26320*/  SHF.R.U64 R4, R4, 0x3, RZ ;  /* 0x0000000304047819 */ /* 0x000fe400000012ff */
[----:B------:R-:W-:Y:S01]  /*26330*/  LOP3.LUT R20, R7, R20, RZ, 0x3c, !PT ;  /* 0x0000001407147212 */ /* 0x000fe200078e3cff */
[----:B------:R-:W-:Y:S01]  /*26340*/  IMAD.X R73, RZ, RZ, R21, P2 ;  /* 0x000000ffff497224 */ /* 0x000fe200010e0615 */
[----:B------:R-:W-:Y:S01]  /*26350*/  LOP3.LUT R72, R4, R5, RZ, 0x3c, !PT ;  /* 0x0000000504487212 */ /* 0x000fe200078e3cff */
[----:B------:R-:W-:Y:S01]  /*26360*/  @!P1 STG.E desc[UR60][R54.64], R0 ;  /* 0x0000000036009986 */ /* 0x000fe2000c10193c */
[----:B------:R-:W-:-:S03]  /*26370*/  IMAD R79, R79, UR4, RZ ;  /* 0x000000044f4f7c24 */ /* 0x000fc6000f8e02ff */
[----:B------:R2:W-:Y:S04]  /*26380*/  @!P0 STG.E desc[UR60][R54.64+0x20], R2 ;  /* 0x0000200236008986 */ /* 0x0005e8000c10193c */
[----:B------:R4:W5:Y:S01]  /*26390*/  LD.E.128 R4, desc[UR60][R20.64] ;  /* 0x0000003c14047980 */ /* 0x000962000c101d00 */
[----:B------:R-:W-:-:S03]  /*263a0*/  IMAD R79, R76, UR5, R79 ;  /* 0x000000054c4f7c24 */ /* 0x000fc6000f8e024f */
[----:B------:R-:W5:Y:S04]  /*263b0*/  LD.E.128 R8, desc[UR60][R8.64] ;  /* 0x0000003c08087980 */ /* 0x000f68000c101d00 */
[----:B------:R-:W5:Y:S01]  /*263c0*/  LD.E.128 R12, desc[UR60][R12.64] ;  /* 0x0000003c0c0c7980 */ /* 0x000f62000c101d00 */
[----:B----4-:R-:W-:Y:S02]  /*263d0*/  SHF.R.S32.HI R21, RZ, 0x1f, R213 ;  /* 0x0000001fff157819 */ /* 0x010fe400000114d5 */
[----:B------:R-:W-:Y:S01]  /*263e0*/  MOV R20, R213 ;  /* 0x000000d500147202 */ /* 0x000fe20000000f00 */
[----:B------:R-:W5:Y:S04]  /*263f0*/  LD.E.128 R24, desc[UR60][R24.64] ;  /* 0x0000003c18187980 */ /* 0x000f68000c101d00 */
[----:B------:R-:W5:Y:S01]  /*26400*/  LD.E.128 R28, desc[UR60][R28.64] ;  /* 0x0000003c1c1c7980 */ /* 0x000f62000c101d00 */
[----:B------:R-:W-:Y:S01]  /*26410*/  IMAD.WIDE.U32 R20, R76, UR4, R20 ;  /* 0x000000044c147c25 */ /* 0x000fe2000f8e0014 */
[----:B------:R-:W-:-:S02]  /*26420*/  ULDC.64 UR4, c[0x0][0xae0] ;  /* 0x0002b80000047ab9 */ /* 0x000fc40000000a00 */
        /* <DEDUP_REMOVED lines=16> */
[----:B--2---:R-:W2:Y:S01]  /*26530*/  FENCE.VIEW.ASYNC.S ;  /* 0x00000000000073c6 */ /* 0x004ea20000000000 */
[----:B------:R-:W-:-:S02]  /*26540*/  IMAD.IADD R21, R21, 0x1, R79 ;  /* 0x0000000115157824 */ /* 0x000fc400078e024f */
[----:B------:R-:W-:Y:S02]  /*26550*/  IMAD R79, R81, -0x80, R77 ;  /* 0xffffff80514f7824 */ /* 0x000fe400078e024d */
[----:B------:R-:W-:-:S03]  /*26560*/  IMAD R3, R3, UR4, RZ ;  /* 0x0000000403037c24 */ /* 0x000fc6000f8e02ff */
[-C--:B------:R-:W-:Y:S01]  /*26570*/  ISETP.GE.AND P3, PT, R18, R79.reuse, PT ;  /* 0x0000004f1200720c */ /* 0x080fe20003f66270 */
[C---:B------:R-:W-:Y:S02]  /*26580*/  IMAD R77, R144.reuse, UR5, R3 ;  /* 0x00000005904d7c24 */ /* 0x040fe4000f8e0203 */
[----:B------:R-:W-:Y:S01]  /*26590*/  IMAD.WIDE.U32 R2, R144, UR4, R20 ;  /* 0x0000000490027c25 */ /* 0x000fe2000f8e0014 */
[----:B------:R-:W-:Y:S01]  /*265a0*/  ULDC.64 UR4, c[0x0][0xae8] ;  /* 0x0002ba0000047ab9 */ /* 0x000fe20000000a00 */
[----:B------:R-:W-:Y:S02]  /*265b0*/  IADD3 R0, R16, 0x38820, RZ ;  /* 0x0003882010007810 */ /* 0x000fe40007ffe0ff */
[----:B------:R-:W-:Y:S02]  /*265c0*/  IMAD R21, R80, UR4, RZ ;  /* 0x0000000450157c24 */ /* 0x000fe4000f8e02ff */
[----:B------:R-:W-:Y:S01]  /*265d0*/  IMAD.IADD R3, R3, 0x1, R77 ;  /* 0x0000000103037824 */ /* 0x000fe200078e024d */
[----:B------:R-:W-:Y:S01]  /*265e0*/  PRMT R0, RZ, 0x654, R0 ;  /* 0x00000654ff007816 */ /* 0x000fe20000000000 */
[----:B------:R-:W-:Y:S01]  /*265f0*/  IMAD R77, R78, UR5, R21 ;  /* 0x000000054e4d7c24 */ /* 0x000fe2000f8e0215 */
[----:B------:R-:W-:-:S02]  /*26600*/  ISETP.GE.AND P0, PT, R218, R79, PT ;  /* 0x0000004fda00720c */ /* 0x000fc40003f06270 */
[-C--:B------:R-:W-:Y:S02]  /*26610*/  ISETP.GE.AND P1, PT, R220, R79.reuse, PT ;  /* 0x0000004fdc00720c */ /* 0x080fe40003f26270 */
[----:B---3--:R-:W-:Y:S01]  /*26620*/  ISETP.GE.AND P2, PT, R82, R79, PT ;  /* 0x0000004f5200720c */ /* 0x008fe20003f46270 */
[----:B------:R-:W-:Y:S01]  /*26630*/  IMAD.WIDE.U32 R78, R78, UR4, R2 ;  /* 0x000000044e4e7c25 */ /* 0x000fe2000f8e0002 */
[----:B--2---:R2:W-:Y:S03]  /*26640*/  SYNCS.ARRIVE.TRANS64.RED.A1T0 RZ, [R0+URZ], RZ ;  /* 0x000000ff00ff79a7 */ /* 0x0045e6000810043f */
[----:B------:R-:W-:Y:S01]  /*26650*/  IMAD.WIDE R20, R81, 0x80, R18 ;  /* 0x0000008051147825 */ /* 0x000fe200078e0212 */
[----:B------:R-:W-:-:S03]  /*26660*/  IADD3 R81, R79, R77, RZ ;  /* 0x0000004d4f517210 */ /* 0x000fc60007ffe0ff */
[----:B------:R-:W-:Y:S01]  /*26670*/  VIADD R82, R213, 0xc0 ;  /* 0x000000c0d5527836 */ /* 0x000fe20000000000 */
[----:B--2---:R-:W-:Y:S06]  /*26680*/  @P3 BRA `(.L_x_2560) ;  /* 0x00000000004c3947 */ /* 0x004fec0003800000 */
[----:B------:R-:W-:Y:S01]  /*26690*/  ULDC.64 UR4, c[0x0][0xad8] ;  /* 0x0002b60000047ab9 */ /* 0x000fe20000000a00 */
[----:B------:R-:W-:Y:S01]  /*266a0*/  IMAD.MOV.U32 R2, RZ, RZ, R78 ;  /* 0x000000ffff027224 */ /* 0x000fe200078e004e */
[----:B------:R-:W-:Y:S01]  /*266b0*/  ULDC.64 UR6, c[0x0][0xa80] ;  /* 0x0002a00000067ab9 */ /* 0x000fe20000000a00 */
[----:B------:R-:W-:Y:S02]  /*266c0*/  IMAD R77, R21, UR4, RZ ;  /* 0x00000004154d7c24 */ /* 0x000fe4000f8e02ff */
[----:B------:R-:W-:Y:S02]  /*266d0*/  IMAD.MOV.U32 R3, RZ, RZ, R81 ;  /* 0x000000ffff037224 */ /* 0x000fe400078e0051 */
[C---:B------:R-:W-:Y:S02]  /*266e0*/  IMAD R77, R20.reuse, UR5, R77 ;  /* 0x00000005144d7c24 */ /* 0x040fe4000f8e024d */
[----:B------:R-:W-:Y:S01]  /*266f0*/  IMAD.WIDE.U32 R2, R20, UR4, R2 ;  /* 0x0000000414027c25 */ /* 0x000fe2000f8e0002 */
[----:B------:R-:W-:-:S02]  /*26700*/  ULDC UR4, c[0x0][0xa8c] ;  /* 0x0002a30000047ab9 */ /* 0x000fc40000000800 */
[----:B------:R-:W-:Y:S02]  /*26710*/  ISETP.GE.AND P3, PT, R213, UR4, PT ;  /* 0x00000004d5007c0c */ /* 0x000fe4000bf66270 */
[----:B------:R-:W-:Y:S02]  /*26720*/  LEA R76, P5, R2, UR6, 0x1 ;  /* 0x00000006024c7c11 */ /* 0x000fe4000f8a08ff */
[----:B------:R-:W-:Y:S02]  /*26730*/  IADD3 R3, R3, R77, RZ ;  /* 0x0000004d03037210 */ /* 0x000fe40007ffe0ff */
[----:B------:R-:W-:Y:S02]  /*26740*/  ISETP.GE.AND P4, PT, R212, UR4, PT ;  /* 0x00000004d4007c0c */ /* 0x000fe4000bf86270 */
[----:B------:R-:W-:Y:S02]  /*26750*/  LEA.HI.X R77, R2, UR7, R3, 0x1, P5 ;  /* 0x00000007024d7c11 */ /* 0x000fe4000a8f0c03 */
[----:B------:R-:W-:-:S02]  /*26760*/  ISETP.GE.AND P5, PT, R83, UR4, PT ;  /* 0x0000000453007c0c */ /* 0x000fc4000bfa6270 */
[----:B------:R-:W-:Y:S01]  /*26770*/  ISETP.GE.AND P6, PT, R82, UR4, PT ;  /* 0x0000000452007c0c */ /* 0x000fe2000bfc6270 */
[----:B-----5:R2:W-:Y:S06]  /*26780*/  @!P3 STG.E.128 desc[UR60][R76.64], R4 ;  /* 0x000000044c00b986 */ /* 0x0205ec000c101d3c */
[----:B------:R2:W-:Y:S04]  /*26790*/  @!P4 STG.E.128 desc[UR60][R76.64+0x80], R28 ;  /* 0x0000801c4c00c986 */ /* 0x0005e8000c101d3c */
[----:B------:R2:W-:Y:S04]  /*267a0*/  @!P5 STG.E.128 desc[UR60][R76.64+0x100], R44 ;  /* 0x0001002c4c00d986 */ /* 0x0005e8000c101d3c */
[----:B------:R2:W-:Y:S02]  /*267b0*/  @!P6 STG.E.128 desc[UR60][R76.64+0x180], R60 ;  /* 0x0001803c4c00e986 */ /* 0x0005e4000c101d3c */
.L_x_2560:
[----:B------:R-:W-:Y:S05]  /*267c0*/  BSYNC B1 ;  /* 0x0000000000017941 */ /* 0x000fea0003800000 */
.L_x_2559:
[----:B------:R-:W-:Y:S04]  /*267d0*/  BSSY B1, `(.L_x_2561) ;  /* 0x0000017000017945 */ /* 0x000fe80003800000 */
[----:B------:R-:W-:Y:S05]  /*267e0*/  @P0 BRA `(.L_x_2562) ;  /* 0x0000000000540947 */ /* 0x000fea0003800000 */
[----:B--2--5:R-:W-:Y:S01]  /*267f0*/  IADD3 R5, P0, R20, 0x20, RZ ;  /* 0x0000002014057810 */ /* 0x024fe20007f1e0ff */
[----:B------:R-:W-:Y:S01]  /*26800*/  ULDC.64 UR6, c[0x0][0xad8] ;  /* 0x0002b60000067ab9 */ /* 0x000fe20000000a00 */
[----:B------:R-:W-:Y:S01]  /*26810*/  MOV R3, R81 ;  /* 0x0000005100037202 */ /* 0x000fe20000000f00 */
[----:B------:R-:W-:Y:S01]  /*26820*/  IMAD.MOV.U32 R2, RZ, RZ, R78 ;  /* 0x000000ffff027224 */ /* 0x000fe200078e004e */
[----:B------:R-:W-:Y:S01]  /*26830*/  ULDC UR4, c[0x0][0xa8c] ;  /* 0x0002a30000047ab9 */ /* 0x000fe20000000800 */
[----:B------:R-:W-:Y:S01]  /*26840*/  IMAD.X R0, RZ, RZ, R21, P0 ;  /* 0x000000ffff007224 */ /* 0x000fe200000e0615 */
[----:B------:R-:W-:Y:S01]  /*26850*/  ISETP.GE.AND P3, PT, R213, UR4, PT ;  /* 0x00000004d5007c0c */ /* 0x000fe2000bf66270 */
[----:B------:R-:W-:Y:S01]  /*26860*/  IMAD.WIDE.U32 R2, R5, UR6, R2 ;  /* 0x0000000605027c25 */ /* 0x000fe2000f8e0002 */
[----:B------:R-:W-:Y:S02]  /*26870*/  ISETP.GE.AND P4, PT, R212, UR4, PT ;  /* 0x00000004d4007c0c */ /* 0x000fe4000bf86270 */
        /* <DEDUP_REMOVED lines=12> */
.L_x_2562:
[----:B------:R-:W-:Y:S05]  /*26940*/  BSYNC B1 ;  /* 0x0000000000017941 */ /* 0x000fea0003800000 */
.L_x_2561:
[----:B------:R-:W-:Y:S04]  /*26950*/  BSSY B1, `(.L_x_2563) ;  /* 0x0000017000017945 */ /* 0x000fe80003800000 */
[----:B------:R-:W-:Y:S05]  /*26960*/  @P1 BRA `(.L_x_2564) ;  /* 0x0000000000541947 */ /* 0x000fea0003800000 */
[----:B--23-5:R-:W-:Y:S01]  /*26970*/  IADD3 R5, P0, R20, 0x40, RZ ;  /* 0x0000004014057810 */ /* 0x02cfe20007f1e0ff */
        /* <DEDUP_REMOVED lines=20> */
.L_x_2564:
[----:B------:R-:W-:Y:S05]  /*26ac0*/  BSYNC B1 ;  /* 0x0000000000017941 */ /* 0x000fea0003800000 */
.L_x_2563:
[----:B------:R-:W-:Y:S05]  /*26ad0*/  @P2 BRA `(.L_x_2565) ;  /* 0x0000000c00242947 */ /* 0x000fea0003800000 */
[----:B--2345:R-:W-:Y:S01]  /*26ae0*/  IADD3 R5, P0, R20, 0x60, RZ ;  /* 0x0000006014057810 */ /* 0x03cfe20007f1e0ff */
[----:B------:R-:W-:Y:S01]  /*26af0*/  ULDC.64 UR6, c[0x0][0xad8] ;  /* 0x0002b60000067ab9 */ /* 0x000fe20000000a00 */
[----:B------:R-:W-:Y:S01]  /*26b00*/  IMAD.MOV.U32 R2, RZ, RZ, R78 ;  /* 0x000000ffff027224 */ /* 0x000fe200078e004e */
[----:B------:R-:W-:Y:S01]  /*26b10*/  ULDC UR4, c[0x0][0xa8c] ;  /* 0x0002a30000047ab9 */ /* 0x000fe20000000800 */
[----:B------:R-:W-:Y:S01]  /*26b20*/  IADD3.X R20, RZ, R21, RZ, P0, !PT ;  /* 0x00000015ff147210 */ /* 0x000fe200007fe4ff */
[----:B------:R-:W-:Y:S01]  /*26b30*/  IMAD.MOV.U32 R3, RZ, RZ, R81 ;  /* 0x000000ffff037224 */ /* 0x000fe200078e0051 */
[----:B------:R-:W-:Y:S02]  /*26b40*/  ISETP.GE.AND P1, PT, R213, UR4, PT ;  /* 0x00000004d5007c0c */ /* 0x000fe4000bf26270 */
[----:B------:R-:W-:Y:S01]  /*26b50*/  ISETP.GE.AND P2, PT, R212, UR4, PT ;  /* 0x00000004d4007c0c */ /* 0x000fe2000bf46270 */
[----:B------:R-:W-:Y:S01]  /*26b60*/  IMAD R20, R20, UR6, RZ ;  /* 0x0000000614147c24 */ /* 0x000fe2000f8e02ff */
[----:B------:R-:W-:Y:S01]  /*26b70*/  ISETP.GE.AND P3, PT, R83, UR4, PT ;  /* 0x0000000453007c0c */ /* 0x000fe2000bf66270 */
[----:B------:R-:W-:-:S04]  /*26b80*/  IMAD.WIDE.U32 R2, R5, UR6, R2 ;  /* 0x0000000605027c25 */ /* 0x000fc8000f8e0002 */
        /* <DEDUP_REMOVED lines=10> */
[----:B------:R3:W-:Y:S01]  /*26c30*/  STG.E.128 desc[UR60][R4.64+0x180], R72 ;  /* 0x0001804804007986 */ /* 0x0007e2000c101d3c */
[----:B------:R-:W-:Y:S05]  /*26c40*/  BRA `(.L_x_2565) ;  /* 0x0000000800c87947 */ /* 0x000fea0003800000 */
.L_x_2557:
[----:B------:R-:W2:Y:S01]  /*26c50*/  LDL R13, [R1+0x78] ;  /* 0x00007800010d7983 */ /* 0x000ea20000100800 */
[----:B------:R-:W-:Y:S01]  /*26c60*/  ULDC.64 UR4, c[0x0][0xbd8] ;  /* 0x0002f60000047ab9 */ /* 0x000fe20000000a00 */
[----:B------:R-:W-:Y:S01]  /*26c70*/  IMAD.MOV.U32 R7, RZ, RZ, RZ ;  /* 0x000000ffff077224 */ /* 0x000fe200078e00ff */
[----:B------:R-:W-:-:S04]  /*26c80*/  ISETP.NE.U32.AND P0, PT, RZ, UR4, PT ;  /* 0x00000004ff007c0c */ /* 0x000fc8000bf05070 */
[----:B------:R-:W-:Y:S01]  /*26c90*/  ISETP.NE.AND.EX P0, PT, RZ, UR5, PT, P0 ;  /* 0x00000005ff007c0c */ /* 0x000fe2000bf05300 */
        /* <DEDUP_REMOVED lines=11> */
[----:B------:R-:W-:Y:S02]  /*26d50*/  @P1 IADD3.X R5, R0, UR5, RZ, P2, !PT ;  /* 0x0000000500051c10 */ /* 0x000fe400097fe4ff */
[----:B------:R-:W-:-:S06]  /*26d60*/  MOV R0, UR4 ;  /* 0x0000000400007c02 */ /* 0x000fcc0008000f00 */
[----:B------:R2:W5:Y:S01]  /*26d70*/  @P1 LDG.E R0, desc[UR60][R4.64] ;  /* 0x0000003c04001981 */ /* 0x000562000c1e1900 */
[----:B------:R-:W3:Y:S02]  /*26d80*/  S2R R8, SR_TID.X ;  /* 0x0000000000087919 */ /* 0x000ee40000002100 */
[----:B---3--:R-:W-:-:S05]  /*26d90*/  VIADD R6, R8, 0xffffff80 ;  /* 0xffffff8008067836 */ /* 0x008fca0000000000 */
[----:B------:R-:W-:Y:S01]  /*26da0*/  ISETP.GT.AND P2, PT, R6, 0x7f, PT ;  /* 0x0000007f0600780c */ /* 0x000fe20003f44270 */
[----:B--2---:R-:W-:-:S12]  /*26db0*/  @P1 BRA `(.L_x_2566) ;  /* 0x0000000000101947 */ /* 0x004fd80003800000 */
[----:B------:R-:W-:Y:S05]  /*26dc0*/  @!P0 BRA `(.L_x_2566) ;  /* 0x00000000000c8947 */ /* 0x000fea0003800000 */
[----:B------:R-:W2:Y:S04]  /*26dd0*/  LDG.E R5, desc[UR60][R2.64] ;  /* 0x0000003c02057981 */ /* 0x000ea8000c1e1900 */
[----:B-----5:R-:W2:Y:S02]  /*26de0*/  LDG.E R0, desc[UR60][R2.64+0x4] ;  /* 0x0000043c02007981 */ /* 0x020ea4000c1e1900 */
[----:B--2---:R-:W-:-:S07]  /*26df0*/  IMAD.IADD R0, R0, 0x1, -R5 ;  /* 0x0000000100007824 */ /* 0x004fce00078e0a05 */
.L_x_2566:
[----:B------:R-:W2:Y:S04]  /*26e00*/  LDL R11, [R1+0x7c] ;  /* 0x00007c00010b7983 */ /* 0x000ea80000100800 */
[----:B------:R3:W5:Y:S01]  /*26e10*/  LDL R14, [R1+0x88] ;  /* 0x00008800010e7983 */ /* 0x0007620000100800 */
[----:B------:R-:W-:Y:S01]  /*26e20*/  BSSY B1, `(.L_x_2567) ;  /* 0x000001c000017945 */ /* 0x000fe20003800000 */
[----:B------:R-:W-:Y:S02]  /*26e30*/  SHF.R.S32.HI R12, RZ, 0x1f, R213 ;  /* 0x0000001fff0c7819 */ /* 0x000fe400000114d5 */
[----:B------:R-:W-:Y:S02]  /*26e40*/  SEL R13, R13, RZ, !P0 ;  /* 0x000000ff0d0d7207 */ /* 0x000fe40004000000 */
[----:B------:R-:W-:-:S02]  /*26e50*/  SEL R10, R10, RZ, !P0 ;  /* 0x000000ff0a0a7207 */ /* 0x000fc40004000000 */
[----:B-----5:R-:W-:Y:S02]  /*26e60*/  SHF.R.S32.HI R6, RZ, 0x1f, R7 ;  /* 0x0000001fff067819 */ /* 0x020fe40000011407 */
[----:B--2---:R-:W-:Y:S01]  /*26e70*/  SHF.R.S32.HI R9, RZ, 0x1f, R11 ;  /* 0x0000001fff097819 */ /* 0x004fe2000001140b */
[----:B---3--:R-:W-:Y:S06]  /*26e80*/  @P2 BRA `(.L_x_2568) ;  /* 0x0000000000542947 */ /* 0x008fec0003800000 */
[----:B------:R-:W-:-:S05]  /*26e90*/  LEA R2, R14, R8, 0x7 ;  /* 0x000000080e027211 */ /* 0x000fca00078e38ff */
[----:B------:R-:W-:-:S05]  /*26ea0*/  VIADD R3, R2, 0xffffff80 ;  /* 0xffffff8002037836 */ /* 0x000fca0000000000 */
[----:B------:R-:W-:-:S13]  /*26eb0*/  ISETP.GE.AND P0, PT, R3, R0, PT ;  /* 0x000000000300720c */ /* 0x000fda0003f06270 */
[----:B------:R-:W-:Y:S05]  /*26ec0*/  @P0 BRA `(.L_x_2568) ;  /* 0x0000000000440947 */ /* 0x000fea0003800000 */
[----:B------:R-:W-:Y:S01]  /*26ed0*/  IADD3 R2, P0, R3, R7, RZ ;  /* 0x0000000703027210 */ /* 0x000fe20007f1e0ff */
[----:B------:R-:W-:Y:S02]  /*26ee0*/  ULDC.64 UR4, c[0x0][0xb70] ;  /* 0x0002dc0000047ab9 */ /* 0x000fe40000000a00 */
[----:B------:R-:W-:Y:S01]  /*26ef0*/  IMAD R4, R9, UR4, RZ ;  /* 0x0000000409047c24 */ /* 0x000fe2000f8e02ff */
[----:B------:R-:W-:-:S03]  /*26f00*/  LEA.HI.X.SX32 R3, R3, R6, 0x1, P0 ;  /* 0x0000000603037211 */ /* 0x000fc600000f0eff */
[C---:B------:R-:W-:Y:S02]  /*26f10*/  IMAD R5, R11.reuse, UR5, R4 ;  /* 0x000000050b057c24 */ /* 0x040fe4000f8e0204 */
[----:B------:R-:W-:Y:S01]  /*26f20*/  IMAD.WIDE.U32 R2, R11, UR4, R2 ;  /* 0x000000040b027c25 */ /* 0x000fe2000f8e0002 */
[----:B------:R-:W-:-:S03]  /*26f30*/  ULDC.64 UR4, c[0x0][0xb78] ;  /* 0x0002de0000047ab9 */ /* 0x000fc60000000a00 */
[----:B------:R-:W-:Y:S02]  /*26f40*/  IMAD R4, R10, UR4, RZ ;  /* 0x000000040a047c24 */ /* 0x000fe4000f8e02ff */
[----:B------:R-:W-:Y:S02]  /*26f50*/  IMAD.IADD R3, R3, 0x1, R5 ;  /* 0x0000000103037824 */ /* 0x000fe400078e0205 */
[C---:B------:R-:W-:Y:S02]  /*26f60*/  IMAD R5, R13.reuse, UR5, R4 ;  /* 0x000000050d057c24 */ /* 0x040fe4000f8e0204 */
[----:B------:R-:W-:Y:S01]  /*26f70*/  IMAD.WIDE.U32 R2, R13, UR4, R2 ;  /* 0x000000040d027c25 */ /* 0x000fe2000f8e0002 */
[----:B------:R-:W-:-:S04]  /*26f80*/  ULDC.64 UR4, c[0x0][0xb40] ;  /* 0x0002d00000047ab9 */ /* 0x000fc80000000a00 */
[----:B------:R-:W-:Y:S02]  /*26f90*/  IADD3 R3, R3, R5, RZ ;  /* 0x0000000503037210 */ /* 0x000fe40007ffe0ff */
[----:B------:R-:W-:-:S04]  /*26fa0*/  LEA R4, P0, R2, UR4, 0x2 ;  /* 0x0000000402047c11 */ /* 0x000fc8000f8010ff */
[----:B------:R-:W-:Y:S01]  /*26fb0*/  LEA.HI.X R5, R2, UR5, R3, 0x2, P0 ;  /* 0x0000000502057c11 */ /* 0x000fe200080f1403 */
[----:B------:R-:W-:-:S05]  /*26fc0*/  IMAD.MOV.U32 R3, RZ, RZ, -0x800000 ;  /* 0xff800000ff037424 */ /* 0x000fca00078e00ff */
[----:B------:R2:W-:Y:S03]  /*26fd0*/  STG.E desc[UR60][R4.64], R3 ;  /* 0x0000000304007986 */ /* 0x0005e6000c10193c */
.L_x_2568:
[----:B------:R-:W-:Y:S05]  /*26fe0*/  BSYNC B1 ;  /* 0x0000000000017941 */ /* 0x000fea0003800000 */
.L_x_2567:
[----:B------:R-:W-:Y:S01]  /*26ff0*/  ULDC.64 UR4, c[0x0][0xaa0] ;  /* 0x0002a80000047ab9 */ /* 0x000fe20000000a00 */
[----:B--2---:R-:W-:Y:S01]  /*27000*/  MOV R3, R12 ;  /* 0x0000000c00037202 */ /* 0x004fe20000000f00 */
[----:B------:R-:W-:Y:S01]  /*27010*/  IMAD.MOV.U32 R2, RZ, RZ, R213 ;  /* 0x000000ffff027224 */ /* 0x000fe200078e00d5 */
[----:B------:R-:W-:Y:S01]  /*27020*/  BSSY B1, `(.L_x_2569) ;  /* 0x000002c000017945 */ /* 0x000fe20003800000 */
[----:B------:R-:W-:Y:S01]  /*27030*/  IMAD R4, R6, UR4, RZ ;  /* 0x0000000406047c24 */ /* 0x000fe2000f8e02ff */
[----:B------:R-:W-:Y:S01]  /*27040*/  IADD3 R15, R213, 0x80, RZ ;  /* 0x00000080d50f7810 */ /* 0x000fe20007ffe0ff */
[----:B------:R-:W-:-:S04]  /*27050*/  IMAD.WIDE.U32 R2, R7, UR4, R2 ;  /* 0x0000000407027c25 */ /* 0x000fc8000f8e0002 */
[----:B------:R-:W-:Y:S01]  /*27060*/  IMAD R7, R7, UR5, R4 ;  /* 0x0000000507077c24 */ /* 0x000fe2000f8e0204 */
[----:B------:R-:W-:Y:S02]  /*27070*/  ULDC.64 UR4, c[0x0][0xae0] ;  /* 0x0002b80000047ab9 */ /* 0x000fe40000000a00 */
[----:B------:R-:W-:Y:S02]  /*27080*/  IMAD R4, R9, UR4, RZ ;  /* 0x0000000409047c24 */ /* 0x000fe4000f8e02ff */
[----:B------:R-:W-:Y:S02]  /*27090*/  IMAD.IADD R3, R3, 0x1, R7 ;  /* 0x0000000103037824 */ /* 0x000fe400078e0207 */
[C---:B------:R-:W-:Y:S02]  /*270a0*/  IMAD R5, R11.reuse, UR5, R4 ;  /* 0x000000050b057c24 */ /* 0x040fe4000f8e0204 */
[----:B------:R-:W-:Y:S01]  /*270b0*/  IMAD.WIDE.U32 R2, R11, UR4, R2 ;  /* 0x000000040b027c25 */ /* 0x000fe2000f8e0002 */
[----:B------:R-:W-:-:S03]  /*270c0*/  ULDC.64 UR4, c[0x0][0xae8] ;  /* 0x0002ba0000047ab9 */ /* 0x000fc60000000a00 */
[----:B------:R-:W-:Y:S02]  /*270d0*/  IMAD R11, R14, -0x80, R0 ;  /* 0xffffff800e0b7824 */ /* 0x000fe400078e0200 */
[----:B------:R-:W-:Y:S02]  /*270e0*/  IMAD.IADD R3, R3, 0x1, R5 ;  /* 0x0000000103037824 */ /* 0x000fe400078e0205 */
[----:B------:R-:W-:Y:S01]  /*270f0*/  IMAD R0, R10, UR4, RZ ;  /* 0x000000040a007c24 */ /* 0x000fe2000f8e02ff */
[-C--:B------:R-:W-:Y:S01]  /*27100*/  ISETP.GE.AND P2, PT, R18, R11.reuse, PT ;  /* 0x0000000b1200720c */ /* 0x080fe20003f46270 */
[C---:B------:R-:W-:Y:S01]  /*27110*/  IMAD.WIDE.U32 R4, R13.reuse, UR4, R2 ;  /* 0x000000040d047c25 */ /* 0x040fe2000f8e0002 */
[----:B------:R-:W-:Y:S02]  /*27120*/  MOV R2, R18 ;  /* 0x0000001200027202 */ /* 0x000fe40000000f00 */
[-C--:B------:R-:W-:Y:S01]  /*27130*/  ISETP.GE.AND P1, PT, R218, R11.reuse, PT ;  /* 0x0000000bda00720c */ /* 0x080fe20003f26270 */
[----:B------:R-:W-:Y:S01]  /*27140*/  IMAD.MOV.U32 R3, RZ, RZ, R19 ;  /* 0x000000ffff037224 */ /* 0x000fe200078e0013 */
[----:B------:R-:W-:Y:S01]  /*27150*/  ISETP.GE.AND P0, PT, R220, R11, PT ;  /* 0x0000000bdc00720c */ /* 0x000fe20003f06270 */
[----:B------:R-:W-:-:S02]  /*27160*/  IMAD R9, R13, UR5, R0 ;  /* 0x000000050d097c24 */ /* 0x000fc4000f8e0200 */
[----:B------:R-:W-:-:S04]  /*27170*/  IMAD.WIDE R6, R14, 0x80, R2 ;  /* 0x000000800e067825 */ /* 0x000fc800078e0202 */
[----:B------:R-:W-:Y:S02]  /*27180*/  VIADD R14, R213, 0xc0 ;  /* 0x000000c0d50e7836 */ /* 0x000fe40000000000 */
[----:B------:R-:W-:Y:S01]  /*27190*/  IMAD.IADD R13, R5, 0x1, R9 ;  /* 0x00000001050d7824 */ /* 0x000fe200078e0209 */
[----:B------:R-:W-:Y:S06]  /*271a0*/  @P2 BRA `(.L_x_2570) ;  /* 0x00000000004c2947 */ /* 0x000fec0003800000 */
[----:B------:R-:W-:Y:S01]  /*271b0*/  ULDC.64 UR6, c[0x0][0xad8] ;  /* 0x0002b60000067ab9 */ /* 0x000fe20000000a00 */
[----:B------:R-:W-:Y:S01]  /*271c0*/  MOV R3, R13 ;  /* 0x0000000d00037202 */ /* 0x000fe20000000f00 */
[----:B------:R-:W-:Y:S01]  /*271d0*/  IMAD R9, R7, UR6, RZ ;  /* 0x0000000607097c24 */ /* 0x000fe2000f8e02ff */
[----:B------:R-:W-:Y:S01]  /*271e0*/  ULDC UR4, c[0x0][0xa8c] ;  /* 0x0002a30000047ab9 */ /* 0x000fe20000000800 */
[----:B------:R-:W-:Y:S01]  /*271f0*/  IMAD.MOV.U32 R2, RZ, RZ, R4 ;  /* 0x000000ffff027224 */ /* 0x000fe200078e0004 */
[----:B------:R-:W-:Y:S01]  /*27200*/  ISETP.GE.AND P3, PT, R213, UR4, PT ;  /* 0x00000004d5007c0c */ /* 0x000fe2000bf66270 */
[----:B------:R-:W-:Y:S01]  /*27210*/  IMAD R9, R6, UR7, R9 ;  /* 0x0000000706097c24 */ /* 0x000fe2000f8e0209 */
[----:B------:R-:W-:Y:S01]  /*27220*/  ISETP.GE.AND P4, PT, R212, UR4, PT ;  /* 0x00000004d4007c0c */ /* 0x000fe2000bf86270 */
[----:B------:R-:W-:Y:S01]  /*27230*/  IMAD.WIDE.U32 R2, R6, UR6, R2 ;  /* 0x0000000606027c25 */ /* 0x000fe2000f8e0002 */
[----:B------:R-:W-:Y:S01]  /*27240*/  ISETP.GE.AND P5, PT, R15, UR4, PT ;  /* 0x000000040f007c0c */ /* 0x000fe2000bfa6270 */
[----:B------:R-:W-:Y:S01]  /*27250*/  ULDC.64 UR6, c[0x0][0xa80] ;  /* 0x0002a00000067ab9 */ /* 0x000fe20000000a00 */
[----:B------:R-:W-:Y:S01]  /*27260*/  ISETP.GE.AND P6, PT, R14, UR4, PT ;  /* 0x000000040e007c0c */ /* 0x000fe2000bfc6270 */
[----:B------:R-:W-:Y:S01]  /*27270*/  IMAD.IADD R3, R3, 0x1, R9 ;  /* 0x0000000103037824 */ /* 0x000fe200078e0209 */
[----:B------:R-:W-:-:S04]  /*27280*/  LEA R8, P2, R2, UR6, 0x1 ;  /* 0x0000000602087c11 */ /* 0x000fc8000f8408ff */
[----:B------:R-:W-:-:S05]  /*27290*/  LEA.HI.X R9, R2, UR7, R3, 0x1, P2 ;  /* 0x0000000702097c11 */ /* 0x000fca00090f0c03 */
[----:B------:R2:W-:Y:S04]  /*272a0*/  @!P3 STG.E.128 desc[UR60][R8.64], RZ ;  /* 0x000000ff0800b986 */ /* 0x0005e8000c101d3c */
[----:B------:R2:W-:Y:S04]  /*272b0*/  @!P4 STG.E.128 desc[UR60][R8.64+0x80], RZ ;  /* 0x000080ff0800c986 */ /* 0x0005e8000c101d3c */
[----:B------:R2:W-:Y:S04]  /*272c0*/  @!P5 STG.E.128 desc[UR60][R8.64+0x100], RZ ;  /* 0x000100ff0800d986 */ /* 0x0005e8000c101d3c */
[----:B------:R2:W-:Y:S02]  /*272d0*/  @!P6 STG.E.128 desc[UR60][R8.64+0x180], RZ ;  /* 0x000180ff0800e986 */ /* 0x0005e4000c101d3c */
.L_x_2570:
[----:B------:R-:W-:Y:S05]  /*272e0*/  BSYNC B1 ;  /* 0x0000000000017941 */ /* 0x000fea0003800000 */
.L_x_2569:
        /* <DEDUP_REMOVED lines=25> */
.L_x_2572:
[----:B------:R-:W-:Y:S05]  /*27480*/  BSYNC B1 ;  /* 0x0000000000017941 */ /* 0x000fea0003800000 */
.L_x_2571:
[----:B------:R-:W-:Y:S04]  /*27490*/  BSSY B1, `(.L_x_2573) ;  /* 0x0000017000017945 */ /* 0x000fe80003800000 */
[----:B------:R-:W-:Y:S05]  /*274a0*/  @P0 BRA `(.L_x_2574) ;  /* 0x0000000000540947 */ /* 0x000fea0003800000 */
[----:B--23--:R-:W-:Y:S01]  /*274b0*/  IADD3 R9, P0, R6, 0x40, RZ ;  /* 0x0000004006097810 */ /* 0x00cfe20007f1e0ff */
        /* <DEDUP_REMOVED lines=20> */
.L_x_2574:
[----:B------:R-:W-:Y:S05]  /*27600*/  BSYNC B1 ;  /* 0x0000000000017941 */ /* 0x000fea0003800000 */
.L_x_2573:
[----:B------:R-:W-:Y:S05]  /*27610*/  @P2 BRA `(.L_x_2565) ;  /* 0x0000000000542947 */ /* 0x000fea0003800000 */
        /* <DEDUP_REMOVED lines=21> */
.L_x_2565:
[----:B------:R-:W-:Y:S05]  /*27770*/  BSYNC B0 ;  /* 0x0000000000007941 */ /* 0x000fea0003800000 */
.L_x_2556:
[----:B------:R-:W-:Y:S02]  /*27780*/  ULDC UR4, c[0x0][0xc14] ;  /* 0x0003050000047ab9 */ /* 0x000fe40000000800 */
[----:B-1----:R-:W-:-:S13]  /*27790*/  ISETP.GE.AND P0, PT, R227, UR4, PT ;  /* 0x00000004e3007c0c */ /* 0x002fda000bf06270 */
[----:B------:R-:W-:Y:S05]  /*277a0*/  @!P0 BRA `(.L_x_2575) ;  /* 0xfffffd98009c8947 */ /* 0x000fea000383ffff */
[----:B------:R-:W-:Y:S05]  /*277b0*/  BRA `(.L_x_2295) ;  /* 0x0000006800387947 */ /* 0x000fea0003800000 */
.L_x_2293:
        /* <DEDUP_REMOVED lines=10> */
[----:B------:R-:W1:Y:S01]  /*27860*/  S2UR UR6, SR_CTAID.X ;  /* 0x00000000000679c3 */ /* 0x000e620000002500 */
        /* <DEDUP_REMOVED lines=16> */
[----:B------:R-:W-:Y:S01]  /*27970*/  IMAD.MOV.U32 R19, RZ, RZ, RZ ;  /* 0x000000ffff137224 */ /* 0x000fe200078e00ff */
[----:B--2---:R-:W0:Y:S02]  /*27980*/  SHFL.UP PT, R0, R17, 0x1, RZ ;  /* 0x0420000011007989 */ /* 0x004e2400000e00ff */
[----:B0-----:R-:W-:-:S05]  /*27990*/  SEL R0, R0, RZ, P1 ;  /* 0x000000ff00007207 */ /* 0x001fca0000800000 */
[----:B------:R-:W-:-:S05]  /*279a0*/  IMAD.IADD R0, R17, 0x1, R0 ;  /* 0x0000000111007824 */ /* 0x000fca00078e0200 */
[----:B------:R-:W0:Y:S02]  /*279b0*/  SHFL.UP PT, R4, R0, 0x2, RZ ;  /* 0x0440000000047989 */ /* 0x000e2400000e00ff */
[----:B0-----:R-:W-:-:S04]  /*279c0*/  SEL R5, R4, RZ, P0 ;  /* 0x000000ff04057207 */ /* 0x001fc80000000000 */
[----:B------:R-:W-:-:S05]  /*279d0*/  IADD3 R5, R0, R5, RZ ;  /* 0x0000000500057210 */ /* 0x000fca0007ffe0ff */
[----:B------:R-:W0:Y:S01]  /*279e0*/  SHFL.UP PT, R4, R5, 0x4, RZ ;  /* 0x0480000005047989 */ /* 0x000e2200000e00ff */
[----:B------:R-:W-:-:S04]  /*279f0*/  ISETP.GE.U32.AND P0, PT, R7, 0x4, PT ;  /* 0x000000040700780c */ /* 0x000fc80003f06070 */
[----:B0-----:R-:W-:-:S05]  /*27a00*/  SEL R4, R4, RZ, P0 ;  /* 0x000000ff04047207 */ /* 0x001fca0000000000 */
[----:B------:R-:W-:-:S05]  /*27a10*/  IMAD.IADD R4, R5, 0x1, R4 ;  /* 0x0000000105047824 */ /* 0x000fca00078e0204 */
[----:B------:R-:W0:Y:S01]  /*27a20*/  SHFL.UP PT, R2, R4, 0x8, RZ ;  /* 0x0500000004027989 */ /* 0x000e2200000e00ff */
[----:B------:R-:W-:Y:S02]  /*27a30*/  @P0 LOP3.LUT R6, R6, 0x10, RZ, 0xfc, !PT ;  /* 0x0000001006060812 */ /* 0x000fe400078efcff */
[----:B------:R-:W-:-:S04]  /*27a40*/  ISETP.GE.U32.AND P0, PT, R7, 0x8, PT ;  /* 0x000000080700780c */ /* 0x000fc80003f06070 */
[----:B0-----:R-:W-:-:S05]  /*27a50*/  SEL R3, R2, RZ, P0 ;  /* 0x000000ff02037207 */ /* 0x001fca0000000000 */
[----:B------:R-:W-:-:S05]  /*27a60*/  IMAD.IADD R3, R4, 0x1, R3 ;  /* 0x0000000104037824 */ /* 0x000fca00078e0203 */
[----:B------:R-:W0:Y:S01]  /*27a70*/  SHFL.UP PT, R0, R3, 0x10, RZ ;  /* 0x0600000003007989 */ /* 0x000e2200000e00ff */
[----:B------:R-:W-:-:S04]  /*27a80*/  LOP3.LUT R6, R6, 0xfffffff7, RZ, 0xc0, !PT ;  /* 0xfffffff706067812 */ /* 0x000fc800078ec0ff */
[----:B------:R-:W-:Y:S02]  /*27a90*/  @P0 LOP3.LUT R6, R6, 0x8, RZ, 0xfc, !PT ;  /* 0x0000000806060812 */ /* 0x000fe400078efcff */
[----:B------:R-:W-:-:S04]  /*27aa0*/  ISETP.GE.U32.AND P0, PT, R7, 0x10, PT ;  /* 0x000000100700780c */ /* 0x000fc80003f06070 */
[----:B0-----:R-:W-:-:S04]  /*27ab0*/  SEL R0, R0, RZ, P0 ;  /* 0x000000ff00007207 */ /* 0x001fc80000000000 */
[----:B------:R-:W-:-:S05]  /*27ac0*/  IADD3 R0, R3, R0, RZ ;  /* 0x0000000003007210 */ /* 0x000fca0007ffe0ff */
[----:B------:R-:W0:Y:S01]  /*27ad0*/  SHFL.IDX PT, R2, R0, 0x1f, 0x1f ;  /* 0x03e01f0000027f89 */ /* 0x000e2200000e0000 */
[----:B------:R-:W-:-:S04]  /*27ae0*/  LOP3.LUT R6, R6, 0xfffffffb, RZ, 0xc0, !PT ;  /* 0xfffffffb06067812 */ /* 0x000fc800078ec0ff */
[----:B------:R-:W-:-:S05]  /*27af0*/  @P0 LOP3.LUT R6, R6, 0x4, RZ, 0xfc, !PT ;  /* 0x0000000406060812 */ /* 0x000fca00078efcff */
[----:B------:R2:W-:Y:S01]  /*27b00*/  STL [R1+0x14], R6 ;  /* 0x0000140601007387 */ /* 0x0005e20000100800 */
[----:B0-----:R-:W-:-:S05]  /*27b10*/  IMAD R4, R2, UR4, RZ ;  /* 0x0000000402047c24 */ /* 0x001fca000f8e02ff */
[----:B-1----:R-:W-:Y:S01]  /*27b20*/  ISETP.GT.AND P0, PT, R4, UR6, PT ;  /* 0x0000000604007c0c */ /* 0x002fe2000bf04270 */
[----:B------:R-:W-:-:S12]  /*27b30*/  IMAD.MOV.U32 R5, RZ, RZ, R4 ;  /* 0x000000ffff057224 */ /* 0x000fd800078e0004 */
[----:B--2---:R-:W-:Y:S05]  /*27b40*/  @P0 BRA `(.L_x_2576) ;  /* 0x0000000000bc0947 */ /* 0x004fea0003800000 */
[----:B------:R-:W-:Y:S01]  /*27b50*/  MOV R4, R5 ;  /* 0x0000000500047202 */ /* 0x000fe20000000f00 */
[----:B------:R-:W-:Y:S01]  /*27b60*/  IMAD.MOV.U32 R19, RZ, RZ, RZ ;  /* 0x000000ffff137224 */ /* 0x000fe200078e00ff */
[----:B------:R-:W-:Y:S01]  /*27b70*/  ULDC UR5, c[0x0][0xc14] ;  /* 0x0003050000057ab9 */ /* 0x000fe20000000800 */
[----:B------:R-:W-:Y:S01]  /*27b80*/  ULDC UR7, c[0x0][0xc14] ;  /* 0x0003050000077ab9 */ /* 0x000fe20000000800 */
[----:B------:R-:W-:-:S05]  /*27b90*/  ULDC UR4, c[0x0][0xc10] ;  /* 0x0003040000047ab9 */ /* 0x000fca0000000800 */
.L_x_2580:
[----:B------:R-:W-:Y:S01]  /*27ba0*/  VIADD R0, R19, 0x1f ;  /* 0x0000001f13007836 */ /* 0x000fe20000000000 */
[----:B------:R-:W-:-:S04]  /*27bb0*/  MOV R19, UR7 ;  /* 0x0000000700137c02 */ /* 0x000fc80008000f00 */
[----:B------:R-:W-:-:S13]  /*27bc0*/  ISETP.GE.AND P0, PT, R0, UR5, PT ;  /* 0x0000000500007c0c */ /* 0x000fda000bf06270 */
[----:B------:R-:W-:Y:S05]  /*27bd0*/  @P0 BRA `(.L_x_2577) ;  /* 0x0000000400c80947 */ /* 0x000fea0003800000 */
[----:B------:R-:W0:Y:S01]  /*27be0*/  S2R R2, SR_TID.X ;  /* 0x0000000000027919 */ /* 0x000e220000002100 */
[----:B------:R-:W-:Y:S01]  /*27bf0*/  IMAD.MOV.U32 R19, RZ, RZ, R0 ;  /* 0x000000ffff137224 */ /* 0x000fe200078e0000 */
[----:B------:R-:W-:Y:S01]  /*27c00*/  BSSY B0, `(.L_x_2578) ;  /* 0x000000a000007945 */ /* 0x000fe20003800000 */
[----:B------:R-:W-:Y:S02]  /*27c10*/  MOV R17, RZ ;  /* 0x000000ff00117202 */ /* 0x000fe40000000f00 */
[----:B0-----:R-:W-:-:S04]  /*27c20*/  LOP3.LUT R6, R2, 0x1f, RZ, 0xc0, !PT ;  /* 0x0000001f02067812 */ /* 0x001fc800078ec0ff */
[C---:B------:R-:W-:Y:S01]  /*27c30*/  ISETP.NE.AND P1, PT, R6.reuse, 0x1f, PT ;  /* 0x0000001f0600780c */ /* 0x040fe20003f25270 */
[----:B------:R-:W-:-:S05]  /*27c40*/  IMAD.IADD R5, R6, 0x1, R19 ;  /* 0x0000000106057824 */ /* 0x000fca00078e0213 */
[----:B------:R-:W-:-:S13]  /*27c50*/  ISETP.GE.OR P0, PT, R5, UR5, !P1 ;  /* 0x0000000505007c0c */ /* 0x000fda000cf06670 */
[----:B------:R-:W-:Y:S05]  /*27c60*/  @P0 BRA `(.L_x_2579) ;  /* 0x00000000000c0947 */ /* 0x000fea0003800000 */
[----:B------:R-:W0:Y:S02]  /*27c70*/  LDC.64 R2, c[0x0][0xc58] ;  /* 0x00031600ff027b82 */ /* 0x000e240000000a00 */
[----:B0-----:R-:W-:-:S05]  /*27c80*/  IMAD.WIDE R2, R5, 0x4, R2 ;  /* 0x0000000405027825 */ /* 0x001fca00078e0202 */
[----:B------:R0:W5:Y:S02]  /*27c90*/  LDG.E R17, desc[UR60][R2.64] ;  /* 0x0000003c02117981 */ /* 0x000164000c1e1900 */
.L_x_2579:
[----:B------:R-:W-:Y:S05]  /*27ca0*/  BSYNC B0 ;  /* 0x0000000000007941 */ /* 0x000fea0003800000 */
.L_x_2578:
[----:B-----5:R-:W1:Y:S01]  /*27cb0*/  SHFL.UP PT, R0, R17, 0x1, RZ ;  /* 0x0420000011007989 */ /* 0x020e6200000e00ff */
[C---:B------:R-:W-:Y:S02]  /*27cc0*/  ISETP.NE.AND P0, PT, R6.reuse, RZ, PT ;  /* 0x000000ff0600720c */ /* 0x040fe40003f05270 */
[----:B------:R-:W-:Y:S02]  /*27cd0*/  ISETP.GE.U32.AND P1, PT, R6, 0x2, PT ;  /* 0x000000020600780c */ /* 0x000fe40003f26070 */
[----:B-1----:R-:W-:Y:S02]  /*27ce0*/  SEL R0, R0, RZ, P0 ;  /* 0x000000ff00007207 */ /* 0x002fe40000000000 */
[----:B------:R-:W-:-:S03]  /*27cf0*/  ISETP.GE.U32.AND P0, PT, R6, 0x4, PT ;  /* 0x000000040600780c */ /* 0x000fc60003f06070 */
[----:B------:R-:W-:-:S05]  /*27d00*/  IMAD.IADD R0, R17, 0x1, R0 ;  /* 0x0000000111007824 */ /* 0x000fca00078e0200 */
[----:B0-----:R-:W0:Y:S02]  /*27d10*/  SHFL.UP PT, R2, R0, 0x2, RZ ;  /* 0x0440000000027989 */ /* 0x001e2400000e00ff */
        /* <DEDUP_REMOVED lines=18> */
.L_x_2576:
[----:B------:R-:W-:-:S04]  /*27e40*/  IMAD.IADD R5, R4, 0x1, -R5 ;  /* 0x0000000104057824 */ /* 0x000fc800078e0a05 */
        /* <DEDUP_REMOVED lines=14> */
[----:B0-----:R-:W-:-:S06]  /*27f30*/  IADD3 R11, R10, 0xffffffe, RZ ;  /* 0x0ffffffe0a0b7810 */ /* 0x001fcc0007ffe0ff */
[----:B------:R0:W1:Y:S01]  /*27f40*/  F2I.FTZ.U32.TRUNC.NTZ R3, R11 ;  /* 0x0000000b00037305 */ /* 0x000062000021f000 */
[----:B------:R-:W-:Y:S05]  /*27f50*/  @!P0 BRA `(.L_x_2581) ;  /* 0x0000000000088947 */ /* 0x000fea0003800000 */
[----:B------:R-:W-:-:S05]  /*27f60*/  VIADD R7, R4, 0xffffffff ;  /* 0xffffffff04077836 */ /* 0x000fca0000000000 */
[----:B------:R2:W3:Y:S02]  /*27f70*/  SHFL.IDX PT, R16, R0, R7, 0x1f ;  /* 0x00001f0700107589 */ /* 0x0004e400000e0000 */
.L_x_2581:
[----:B-12---:R-:W-:Y:S01]  /*27f80*/  IMAD.MOV R0, RZ, RZ, -R3 ;  /* 0x000000ffff007224 */ /* 0x006fe200078e0a03 */
[----:B------:R-:W-:Y:S01]  /*27f90*/  MOV R2, RZ ;  /* 0x000000ff00027202 */ /* 0x000fe20000000f00 */
[----:B---3--:R-:W-:Y:S02]  /*27fa0*/  IMAD R16, R16, UR4, R5 ;  /* 0x0000000410107c24 */ /* 0x008fe4000f8e0205 */
[----:B------:R-:W-:-:S04]  /*27fb0*/  IMAD R5, R0, R9, RZ ;  /* 0x0000000900057224 */ /* 0x000fc800078e02ff */
[----:B------:R-:W-:Y:S01]  /*27fc0*/  IMAD.HI.U32 R2, R3, R5, R2 ;  /* 0x0000000503027227 */ /* 0x000fe200078e0002 */
[----:B------:R-:W-:Y:S02]  /*27fd0*/  IADD3 R5, -R16, UR6, RZ ;  /* 0x0000000610057c10 */ /* 0x000fe4000fffe1ff */
        /* <DEDUP_REMOVED lines=16> */
[----:B------:R-:W-:-:S03]  /*280e0*/  IMAD.MOV R7, RZ, RZ, -R7 ;  /* 0x000000ffff077224 */ /* 0x000fc600078e0a07 */
[----:B------:R-:W-:Y:S01]  /*280f0*/  IADD3 R3, -R0, RZ, RZ ;  /* 0x000000ff00037210 */ /* 0x000fe20007ffe1ff */
[----:B------:R-:W-:-:S03]  /*28100*/  IMAD R5, R6, R7, R5 ;  /* 0x0000000706057224 */ /* 0x000fc600078e0205 */
[----:B------:R-:W-:Y:S01]  /*28110*/  VIADDMNMX R8, R3, UR4, R8, PT ;  /* 0x0000000403087c46 */ /* 0x000fe2000b800108 */
[----:B------:R-:W-:Y:S01]  /*28120*/  IMAD.IADD R0, R5, 0x1, R0 ;  /* 0x0000000105007824 */ /* 0x000fe200078e0200 */
[----:B------:R-:W-:Y:S02]  /*28130*/  IABS R6, R5 ;  /* 0x0000000500067213 */ /* 0x000fe40000000000 */
[----:B------:R-:W-:-:S04]  /*28140*/  IABS R4, R8 ;  /* 0x0000000800047213 */ /* 0x000fc80000000000 */
[----:B------:R-:W1:Y:S08]  /*28150*/  I2F.RP R9, R4 ;  /* 0x0000000400097306 */ /* 0x000e700000209400 */
[----:B-1----:R-:W1:Y:S02]  /*28160*/  MUFU.RCP R9, R9 ;  /* 0x0000000900097308 */ /* 0x002e640000001000 */
[----:B-1----:R-:W-:-:S06]  /*28170*/  VIADD R2, R9, 0xffffffe ;  /* 0x0ffffffe09027836 */ /* 0x002fcc0000000000 */
[----:B------:R1:W2:Y:S02]  /*28180*/  F2I.FTZ.U32.TRUNC.NTZ R3, R2 ;  /* 0x0000000200037305 */ /* 0x0002a4000021f000 */
[----:B-1----:R-:W-:Y:S01]  /*28190*/  IMAD.MOV.U32 R2, RZ, RZ, RZ ;  /* 0x000000ffff027224 */ /* 0x002fe200078e00ff */
[----:B--2---:R-:W-:-:S05]  /*281a0*/  IADD3 R7, RZ, -R3, RZ ;  /* 0x80000003ff077210 */ /* 0x004fca0007ffe0ff */
        /* <DEDUP_REMOVED lines=15> */
[----:B------:R-:W-:Y:S01]  /*282a0*/  @!P0 LOP3.LUT R3, RZ, R8, RZ, 0x33, !PT ;  /* 0x00000008ff038212 */ /* 0x000fe200078e33ff */
[----:B------:R-:W-:-:S04]  /*282b0*/  IMAD.MOV R8, RZ, RZ, -R8 ;  /* 0x000000ffff087224 */ /* 0x000fc800078e0a08 */
[----:B------:R-:W-:Y:S01]  /*282c0*/  IMAD R18, R3, R8, R0 ;  /* 0x0000000803127224 */ /* 0x000fe200078e0200 */
[----:B------:R-:W-:-:S04]  /*282d0*/  LOP3.LUT R0, RZ, R3, RZ, 0x33, !PT ;  /* 0x00000003ff007212 */ /* 0x000fc800078e33ff */
[----:B------:R-:W-:Y:S01]  /*282e0*/  IADD3 R17, R17, R0, RZ ;  /* 0x0000000011117210 */ /* 0x000fe20007ffe0ff */
[----:B------:R-:W-:Y:S06]  /*282f0*/  BRA `(.L_x_2582) ;  /* 0x00000000000c7947 */ /* 0x000fec0003800000 */
.L_x_2577:
[----:B------:R-:W-:Y:S01]  /*28300*/  IMAD.MOV.U32 R17, RZ, RZ, RZ ;  /* 0x000000ffff117224 */ /* 0x000fe200078e00ff */
[----:B------:R-:W-:Y:S01]  /*28310*/  MOV R18, RZ ;  /* 0x000000ff00127202 */ /* 0x000fe20000000f00 */
[----:B------:R-:W-:-:S07]  /*28320*/  IMAD.U32 R16, RZ, RZ, UR6 ;  /* 0x00000006ff107e24 */ /* 0x000fce000f8e00ff */
.L_x_2582:
        /* <DEDUP_REMOVED lines=8> */
[----:B-1----:R-:W-:Y:S01]  /*283b0*/  IMAD.MOV.U32 R0, RZ, RZ, 0x1 ;  /* 0x00000001ff007424 */ /* 0x002fe200078e00ff */
        /* <DEDUP_REMOVED lines=29> */
.L_x_2674:
[----:B--2---:R-:W1:Y:S02]  /*28590*/  LDC.64 R2, c[0x0][0xc60] ;  /* 0x00031800ff027b82 */ /* 0x004e640000000a00 */
[----:B-1----:R-:W-:-:S05]  /*285a0*/  IMAD.WIDE R2, R19, 0x4, R2 ;  /* 0x0000000413027825 */ /* 0x002fca00078e0202 */
[----:B0-----:R-:W2:Y:S01]  /*285b0*/  LDG.E R11, desc[UR60][R2.64] ;  /* 0x0000003c020b7981 */ /* 0x001ea2000c1e1900 */
        /* <DEDUP_REMOVED lines=13> */
[----:B------:R-:W-:Y:S02]  /*28690*/  ISETP.NE.U32.AND P0, PT, RZ, UR4, PT ;  /* 0x00000004ff007c0c */ /* 0x000fe4000bf05070 */
[C---:B------:R-:W-:Y:S02]  /*286a0*/  SHF.L.U32 R15, R11.reuse, 0x2, RZ ;  /* 0x000000020b0f7819 */ /* 0x040fe400000006ff */
[----:B------:R-:W-:Y:S02]  /*286b0*/  ISETP.NE.AND.EX P0, PT, RZ, UR5, PT, P0 ;  /* 0x00000005ff007c0c */ /* 0x000fe4000bf05300 */
[----:B------:R-:W-:Y:S01]  /*286c0*/  SHF.L.U64.HI R14, R11, 0x2, R0 ;  /* 0x000000020b0e7819 */ /* 0x000fe20000010200 */
[----:B------:R-:W-:Y:S01]  /*286d0*/  STL [R1+0x28], R15 ;  /* 0x0000280f01007387 */ /* 0x000fe20000100800 */
[----:B------:R-:W-:-:S03]  /*286e0*/  ULDC UR6, c[0x0][0x338] ;  /* 0x0000ce0000067ab9 */ /* 0x000fc60000000800 */
[----:B------:R-:W-:Y:S06]  /*286f0*/  STL [R1+0x2c], R14 ;  /* 0x00002c0e01007387 */ /* 0x000fec0000100800 */
[----:B------:R-:W-:-:S04]  /*28700*/  @P0 IADD3 R12, P1, R15, UR4, RZ ;  /* 0x000000040f0c0c10 */ /* 0x000fc8000ff3e0ff */
[C---:B------:R-:W-:Y:S01]  /*28710*/  @P0 IADD3.X R13, R14.reuse, UR5, RZ, P1, !PT ;  /* 0x000000050e0d0c10 */ /* 0x040fe20008ffe4ff */
[----:B------:R-:W-:Y:S02]  /*28720*/  ULDC.64 UR4, c[0x0][0xa00] ;  /* 0x0002800000047ab9 */ /* 0x000fe40000000a00 */
[----:B------:R-:W-:Y:S02]  /*28730*/  ISETP.NE.U32.AND P2, PT, RZ, UR4, PT ;  /* 0x00000004ff007c0c */ /* 0x000fe4000bf45070 */
[C---:B0-----:R-:W-:Y:S02]  /*28740*/  IADD3 R2, P1, R15.reuse, UR4, RZ ;  /* 0x000000040f027c10 */ /* 0x041fe4000ff3e0ff */
[----:B------:R-:W-:Y:S02]  /*28750*/  ISETP.NE.AND.EX P2, PT, RZ, UR5, PT, P2 ;  /* 0x00000005ff007c0c */ /* 0x000fe4000bf45320 */
[----:B------:R-:W-:Y:S01]  /*28760*/  IADD3.X R3, R14, UR5, RZ, P1, !PT ;  /* 0x000000050e037c10 */ /* 0x000fe20008ffe4ff */
[----:B------:R-:W-:Y:S01]  /*28770*/  ULDC UR4, c[0x0][0x288] ;  /* 0x0000a20000047ab9 */ /* 0x000fe20000000800 */
[----:B------:R-:W-:Y:S01]  /*28780*/  IADD3 R6, P1, R15, UR8, RZ ;  /* 0x000000080f067c10 */ /* 0x000fe2000ff3e0ff */
[----:B------:R-:W-:Y:S01]  /*28790*/  IMAD.U32 R10, RZ, RZ, UR4 ;  /* 0x00000004ff0a7e24 */ /* 0x000fe2000f8e00ff */
[----:B------:R-:W-:-:S02]  /*287a0*/  ULDC.64 UR4, c[0x0][0x3f8] ;  /* 0x0000fe0000047ab9 */ /* 0x000fc40000000a00 */
[----:B------:R-:W-:-:S03]  /*287b0*/  IADD3.X R7, R14, UR9, RZ, P1, !PT ;  /* 0x000000090e077c10 */ /* 0x000fc60008ffe4ff */
[----:B------:R0:W5:Y:S04]  /*287c0*/  @P0 LDG.E R10, desc[UR60][R12.64] ;  /* 0x0000003c0c0a0981 */ /* 0x000168000c1e1900 */
[----:B------:R-:W2:Y:S01]  /*287d0*/  @P2 LDG.E R9, desc[UR60][R2.64] ;  /* 0x0000003c02092981 */ /* 0x000ea2000c1e1900 */
[----:B------:R-:W-:Y:S01]  /*287e0*/  UISETP.NE.U32.AND UP0, UPT, UR4, URZ, UPT ;  /* 0x0000003f0400728c */ /* 0x000fe2000bf05070 */
[----:B------:R-:W-:Y:S02]  /*287f0*/  IADD3 R4, P1, R15, UR10, RZ ;  /* 0x0000000a0f047c10 */ /* 0x000fe4000ff3e0ff */
[----:B------:R-:W-:Y:S01]  /*28800*/  ULDC UR4, c[0x0][0x404] ;  /* 0x0001010000047ab9 */ /* 0x000fe20000000800 */
[----:B------:R-:W-:Y:S01]  /*28810*/  UISETP.NE.AND.EX UP0, UPT, UR5, URZ, UPT, UP0 ;  /* 0x0000003f0500728c */ /* 0x000fe2000bf05300 */
[----:B------:R-:W-:-:S02]  /*28820*/  IADD3.X R5, R14, UR11, RZ, P1, !PT ;  /* 0x0000000b0e057c10 */ /* 0x000fc40008ffe4ff */
[----:B------:R-:W-:Y:S01]  /*28830*/  ISETP.NE.U32.AND P1, PT, RZ, UR8, PT ;  /* 0x00000008ff007c0c */ /* 0x000fe2000bf25070 */
[----:B------:R-:W-:Y:S01]  /*28840*/  USEL UR4, UR4, 0x1, UP0 ;  /* 0x0000000104047887 */ /* 0x000fe20008000000 */
[----:B------:R-:W-:Y:S02]  /*28850*/  ULDC UR5, c[0x0][0x2e0] ;  /* 0x0000b80000057ab9 */ /* 0x000fe40000000800 */
[----:B------:R-:W-:Y:S01]  /*28860*/  ISETP.NE.AND.EX P3, PT, RZ, UR9, PT, P1 ;  /* 0x00000009ff007c0c */ /* 0x000fe2000bf65310 */
[----:B------:R-:W-:Y:S01]  /*28870*/  UIMAD UR4, UR4, UR5, URZ ;  /* 0x00000005040472a4 */ /* 0x000fe2000f8e023f */
[----:B------:R-:W-:Y:S01]  /*28880*/  ISETP.NE.U32.AND P1, PT, RZ, UR10, PT ;  /* 0x0000000aff007c0c */ /* 0x000fe2000bf25070 */
[----:B------:R-:W-:-:S03]  /*28890*/  IMAD.U32 R0, RZ, RZ, UR6 ;  /* 0x00000006ff007e24 */ /* 0x000fc6000f8e00ff */
[----:B------:R-:W-:Y:S01]  /*288a0*/  ISETP.NE.AND.EX P1, PT, RZ, UR11, PT, P1 ;  /* 0x0000000bff007c0c */ /* 0x000fe2000bf25310 */
[----:B--2---:R1:W-:Y:S02]  /*288b0*/  STL [R1+0x34], R9 ;  /* 0x0000340901007387 */ /* 0x0043e40000100800 */
[----:B-1----:R-:W-:Y:S01]  /*288c0*/  MOV R9, UR4 ;  /* 0x0000000400097c02 */ /* 0x002fe20008000f00 */
[----:B0-----:R-:W-:Y:S09]  /*288d0*/  @P0 BRA `(.L_x_2584) ;  /* 0x0000000000100947 */ /* 0x001ff20003800000 */
[----:B------:R-:W-:Y:S05]  /*288e0*/  @!P2 BRA `(.L_x_2584) ;  /* 0x00000000000ca947 */ /* 0x000fea0003800000 */
[----:B-----5:R-:W2:Y:S04]  /*288f0*/  LDG.E R10, desc[UR60][R2.64] ;  /* 0x0000003c020a7981 */ /* 0x020ea8000c1e1900 */
[----:B------:R-:W2:Y:S02]  /*28900*/  LDG.E R2, desc[UR60][R2.64+0x4] ;  /* 0x0000043c02027981 */ /* 0x000ea4000c1e1900 */
[----:B--2---:R-:W-:-:S07]  /*28910*/  IMAD.IADD R10, R2, 0x1, -R10 ;  /* 0x00000001020a7824 */ /* 0x004fce00078e0a0a */
.L_x_2584:
[----:B------:R-:W-:Y:S01]  /*28920*/  IMAD.MOV.U32 R2, RZ, RZ, RZ ;  /* 0x000000ffff027224 */ /* 0x000fe200078e00ff */
[----:B------:R-:W-:Y:S01]  /*28930*/  MOV R20, RZ ;  /* 0x000000ff00147202 */ /* 0x000fe20000000f00 */
[----:B------:R-:W-:-:S04]  /*28940*/  ULDC.64 UR4, c[0x0][0xa20] ;  /* 0x0002880000047ab9 */ /* 0x000fc80000000a00 */
[----:B------:R-:W2:Y:S04]  /*28950*/  @P3 LDG.E R2, desc[UR60][R6.64] ;  /* 0x0000003c06023981 */ /* 0x000ea8000c1e1900 */
[----:B------:R0:W5:Y:S01]  /*28960*/  @P1 LDG.E R20, desc[UR60][R4.64] ;  /* 0x0000003c04141981 */ /* 0x000162000c1e1900 */
[----:B------:R-:W-:-:S04]  /*28970*/  ISETP.NE.U32.AND P0, PT, RZ, UR4, PT ;  /* 0x00000004ff007c0c */ /* 0x000fc8000bf05070 */
[----:B------:R-:W-:Y:S01]  /*28980*/  ISETP.NE.AND.EX P0, PT, RZ, UR5, PT, P0 ;  /* 0x00000005ff007c0c */ /* 0x000fe2000bf05300 */
[----:B--2--5:R-:W-:-:S05]  /*28990*/  IMAD.IADD R2, R2, 0x1, R8 ;  /* 0x0000000102027824 */ /* 0x024fca00078e0208 */
[----:B------:R0:W-:Y:S07]  /*289a0*/  STL [R1+0x4], R2 ;  /* 0x0000040201007387 */ /* 0x0001ee0000100800 */
[----:B------:R-:W-:Y:S05]  /*289b0*/  @!P0 BRA `(.L_x_2585) ;  /* 0x0000000000108947 */ /* 0x000fea0003800000 */
[----:B0-----:R-:W-:-:S04]  /*289c0*/  IADD3 R2, P0, R15, UR4, RZ ;  /* 0x000000040f027c10 */ /* 0x001fc8000ff1e0ff */
[----:B------:R-:W-:-:S05]  /*289d0*/  IADD3.X R3, R14, UR5, RZ, P0, !PT ;  /* 0x000000050e037c10 */ /* 0x000fca00087fe4ff */
[----:B------:R0:W5:Y:S01]  /*289e0*/  LDG.E R9, desc[UR60][R2.64] ;  /* 0x0000003c02097981 */ /* 0x000162000c1e1900 */
[----:B------:R-:W-:Y:S05]  /*289f0*/  BRA `(.L_x_2586) ;  /* 0x0000000000107947 */ /* 0x000fea0003800000 */
.L_x_2585:
[----:B------:R-:W-:Y:S05]  /*28a00*/  @!P3 BRA `(.L_x_2586) ;  /* 0x00000000000cb947 */ /* 0x000fea0003800000 */
[----:B------:R-:W2:Y:S04]  /*28a10*/  LDG.E R9, desc[UR60][R6.64] ;  /* 0x0000003c06097981 */ /* 0x000ea8000c1e1900 */
[----:B------:R-:W2:Y:S02]  /*28a20*/  LDG.E R6, desc[UR60][R6.64+0x4] ;  /* 0x0000043c06067981 */ /* 0x000ea4000c1e1900 */
[----:B--2---:R-:W-:-:S07]  /*28a30*/  IMAD.IADD R9, R6, 0x1, -R9 ;  /* 0x0000000106097824 */ /* 0x004fce00078e0a09 */
.L_x_2586:
[----:B0-----:R-:W2:Y:S01]  /*28a40*/  @P1 LDG.E R2, desc[UR60][R4.64] ;  /* 0x0000003c04021981 */ /* 0x001ea2000c1e1900 */
[----:B-----5:R-:W-:-:S03]  /*28a50*/  IADD3 R9, -R8, R9, RZ ;  /* 0x0000000908097210 */ /* 0x020fc60007ffe1ff */
[----:B------:R-:W2:Y:S01]  /*28a60*/  @P1 LDG.E R4, desc[UR60][R4.64+0x4] ;  /* 0x0000043c04041981 */ /* 0x000ea2000c1e1900 */
[----:B------:R-:W-:Y:S01]  /*28a70*/  LEA R3, R17, 0xcf, 0x7 ;  /* 0x000000cf11037811 */ /* 0x000fe200078e38ff */
[----:B------:R-:W-:Y:S01]  /*28a80*/  BSSY B0, `(.L_x_2587) ;  /* 0x0000108000007945 */ /* 0x000fe20003800000 */
[----:B------:R-:W-:Y:S01]  /*28a90*/  PLOP3.LUT P2, PT, PT, PT, PT, 0x80, 0x0 ;  /* 0x000000000000781c */ /* 0x000fe20003f4f070 */
[----:B--2---:R-:W-:-:S04]  /*28aa0*/  @P1 IMAD.IADD R0, R4, 0x1, -R2 ;  /* 0x0000000104001824 */ /* 0x004fc800078e0a02 */
[----:B------:R-:W-:-:S05]  /*28ab0*/  IMAD.IADD R2, R9, 0x1, R0 ;  /* 0x0000000109027824 */ /* 0x000fca00078e0200 */
[C---:B------:R-:W-:Y:S02]  /*28ac0*/  IADD3 R3, R2.reuse, R3, -R10 ;  /* 0x0000000302037210 */ /* 0x040fe40007ffe80a */
[----:B------:R-:W-:-:S05]  /*28ad0*/  IADD3 R2, R2, 0x4f, RZ ;  /* 0x0000004f02027810 */ /* 0x000fca0007ffe0ff */
[----:B------:R-:W-:-:S04]  /*28ae0*/  IMAD.HI R2, R2, 0x66666667, RZ ;  /* 0x6666666702027827 */ /* 0x000fc800078e02ff */
[----:B------:R-:W-:Y:S01]  /*28af0*/  IMAD.HI R3, R3, 0x66666667, RZ ;  /* 0x6666666703037827 */ /* 0x000fe200078e02ff */
[----:B------:R-:W-:-:S04]  /*28b00*/  SHF.R.U32.HI R4, RZ, 0x1f, R2 ;  /* 0x0000001fff047819 */ /* 0x000fc80000011602 */
[----:B------:R-:W-:Y:S02]  /*28b10*/  LEA.HI.SX32 R4, R2, R4, 0x1b ;  /* 0x0000000402047211 */ /* 0x000fe400078fdaff */
[----:B------:R-:W-:-:S04]  /*28b20*/  SHF.R.U32.HI R2, RZ, 0x1f, R3 ;  /* 0x0000001fff027819 */ /* 0x000fc80000011603 */
[----:B------:R-:W-:-:S04]  /*28b30*/  LEA.HI.SX32 R2, R3, R2, 0x1b ;  /* 0x0000000203027211 */ /* 0x000fc800078fdaff */
[----:B------:R-:W-:-:S05]  /*28b40*/  VIMNMX R6, R4, R2, PT ;  /* 0x0000000204067248 */ /* 0x000fca0003fe0100 */
[--C-:B------:R-:W-:Y:S02]  /*28b50*/  IMAD R2, R6, 0x50, -R9.reuse ;  /* 0x0000005006027824 */ /* 0x100fe400078e0a09 */
[----:B------:R-:W-:-:S03]  /*28b60*/  IMAD.MOV R9, RZ, RZ, -R9 ;  /* 0x000000ffff097224 */ /* 0x000fc600078e0a09 */
[----:B------:R-:W-:Y:S02]  /*28b70*/  VIMNMX R2, R2, R0, PT ;  /* 0x0000000002027248 */ /* 0x000fe40003fe0100 */
[----:B------:R-:W-:-:S04]  /*28b80*/  VIMNMX R9, RZ, R9, !PT ;  /* 0x00000009ff097248 */ /* 0x000fc80007fe0100 */
[----:B------:R-:W-:Y:S01]  /*28b90*/  ISETP.GT.AND P0, PT, R2, R9, PT ;  /* 0x000000090200720c */ /* 0x000fe20003f04270 */
[----:B------:R-:W-:-:S12]  /*28ba0*/  IMAD.WIDE.U32 R4, R9, -0x33333333, RZ ;  /* 0xcccccccd09047825 */ /* 0x000fd800078e00ff */
[----:B------:R-:W-:-:S04]  /*28bb0*/  @P0 VIADD R2, R2, 0x4f ;  /* 0x0000004f02020836 */ /* 0x000fc80000000000 */
[----:B------:R-:W-:Y:S01]  /*28bc0*/  @P0 IMAD.HI R2, R2, 0x66666667, RZ ;  /* 0x6666666702020827 */ /* 0x000fe200078e02ff */
[----:B------:R-:W-:Y:S01]  /*28bd0*/  SHF.R.U32.HI R0, RZ, 0x6, R5 ;  /* 0x00000006ff007819 */ /* 0x000fe20000011605 */
[----:B------:R0:W-:Y:S03]  /*28be0*/  STL [R1+0x24], R6 ;  /* 0x0000240601007387 */ /* 0x0001e60000100800 */
[----:B------:R-:W-:Y:S02]  /*28bf0*/  @P0 SHF.R.U32.HI R3, RZ, 0x1f, R2 ;  /* 0x0000001fff030819 */ /* 0x000fe40000011602 */
[----:B------:R-:W-:Y:S02]  /*28c00*/  MOV R4, R0 ;  /* 0x0000000000047202 */ /* 0x000fe40000000f00 */
[----:B------:R-:W-:-:S04]  /*28c10*/  @P0 LEA.HI.SX32 R4, R2, R3, 0x1b ;  /* 0x0000000302040211 */ /* 0x000fc800078fdaff */
[----:B------:R-:W-:-:S13]  /*28c20*/  ISETP.GT.AND P0, PT, R4, R0, PT ;  /* 0x000000000400720c */ /* 0x000fda0003f04270 */
[----:B0-----:R-:W-:Y:S05]  /*28c30*/  @!P0 BRA `(.L_x_2588) ;  /* 0x0000000c00b08947 */ /* 0x001fea0003800000 */
[----:B------:R-:W0:Y:S01]  /*28c40*/  LDC R2, c[0x0][0x428] ;  /* 0x00010a00ff027b82 */ /* 0x000e220000000800 */
[----:B------:R-:W-:Y:S01]  /*28c50*/  UMOV UR4, 0xffffffff ;  /* 0xffffffff00047882 */ /* 0x000fe20000000000 */
[----:B0-----:R-:W-:Y:S01]  /*28c60*/  ISETP.NE.AND P0, PT, R2, 0x1, PT ;  /* 0x000000010200780c */ /* 0x001fe20003f05270 */
[----:B------:R-:W-:-:S12]  /*28c70*/  IMAD.MOV.U32 R2, RZ, RZ, R18 ;  /* 0x000000ffff027224 */ /* 0x000fd800078e0012 */
[----:B------:R-:W0:Y:S08]  /*28c80*/  @P0 LDC R3, c[0x0][0x42c] ;  /* 0x00010b00ff030b82 */ /* 0x000e300000000800 */
[----:B------:R-:W1:Y:S01]  /*28c90*/  @P0 LDC R5, c[0x0][0x430] ;  /* 0x00010c00ff050b82 */ /* 0x000e620000000800 */
[----:B0-----:R-:W-:-:S05]  /*28ca0*/  @P0 IMAD.HI.U32 R3, R18, R3, RZ ;  /* 0x0000000312030227 */ /* 0x001fca00078e00ff */
[----:B-1----:R-:W-:Y:S02]  /*28cb0*/  @P0 SHF.R.U32.HI R2, RZ, R5, R3 ;  /* 0x00000005ff020219 */ /* 0x002fe40000011603 */
[----:B------:R-:W-:Y:S01]  /*28cc0*/  SEL R3, R11, RZ, !P1 ;  /* 0x000000ff0b037207 */ /* 0x000fe20004800000 */
[----:B------:R-:W-:Y:S06]  /*28cd0*/  BRA.DIV UR4, `(.L_x_2589) ;  /* 0x0000006a04e87947 */ /* 0x000fec000b800000 */
.L_x_2789:
[----:B------:R-:W-:-:S03]  /*28ce0*/  UMOV UR4, 0xffffffff ;  /* 0xffffffff00047882 */ /* 0x000fc60000000000 */
[----:B------:R-:W-:Y:S05]  /*28cf0*/  BRA.DIV UR4, `(.L_x_2590) ;  /* 0x0000006e04147947 */ /* 0x000fea000b800000 */
[----:B------:R-:W-:-:S13]  /*28d00*/  ELECT P6, URZ, PT ;  /* 0x00000000003f782f */ /* 0x000fda00038c0000 */
.L_x_2792:
        /* <DEDUP_REMOVED lines=12> */
.L_x_2793:
[----:B------:R-:W-:Y:S05]  /*28dd0*/  BSYNC B1 ;  /* 0x0000000000017941 */ /* 0x000fea0003800000 */
.L_x_2591:
        /* <DEDUP_REMOVED lines=8> */
.L_x_2794:
        /* <DEDUP_REMOVED lines=11> */
.L_x_2596:
        /* <DEDUP_REMOVED lines=8> */
[----:B------:R-:W-:Y:S01]  /*28f90*/  IADD3 R7, R7, -0x50, RZ ;  /* 0xffffffb007077810 */ /* 0x000fe20007ffe0ff */
[----:B------:R-:W-:Y:S01]  /*28fa0*/  UMOV UR6, 0x0 ;  /* 0x0000000000067882 */ /* 0x000fe20000000000 */
[----:B------:R-:W-:Y:S01]  /*28fb0*/  UMOV UR7, 0x12f00000 ;  /* 0x12f0000000077882 */ /* 0x000fe20000000000 */
[----:B------:R-:W-:Y:S01]  /*28fc0*/  UMOV UR17, 0x40 ;  /* 0x0000004000117882 */ /* 0x000fe20000000000 */
[----:B------:R-:W-:-:S02]  /*28fd0*/  R2UR UR11, R7 ;  /* 0x00000000070b72ca */ /* 0x000fc400000e0000 */
        /* <DEDUP_REMOVED lines=21> */
.L_x_2795:
        /* <DEDUP_REMOVED lines=8> */
.L_x_2598:
        /* <DEDUP_REMOVED lines=29> */
.L_x_2594:
[----:B------:R-:W-:Y:S05]  /*29380*/  BSYNC B1 ;  /* 0x0000000000017941 */ /* 0x000fea0003800000 */
.L_x_2593:
        /* <DEDUP_REMOVED lines=13> */
[C---:B------:R-:W-:Y:S02]  /*29460*/  IMAD R5, R4.reuse, 0x50, R20 ;  /* 0x0000005004057824 */ /* 0x040fe400078e0214 */
[----:B------:R-:W-:Y:S02]  /*29470*/  VIADD R4, R4, 0xffffffff ;  /* 0xffffffff04047836 */ /* 0x000fe40000000000 */
[----:B------:R-:W-:-:S07]  /*29480*/  VIADD R5, R5, 0xffffff60 ;  /* 0xffffff6005057836 */ /* 0x000fce0000000000 */
.L_x_2605:
[----:B------:R-:W-:Y:S05]  /*29490*/  YIELD ;  /* 0x0000000000007946 */ /* 0x000fea0003800000 */
[----:B------:R-:W-:Y:S04]  /*294a0*/  BSSY B1, `(.L_x_2599) ;  /* 0x0000058000017945 */ /* 0x000fe80003800000 */
[----:B0-----:R-:W-:Y:S05]  /*294b0*/  @!P6 BRA `(.L_x_2600) ;  /* 0x000000040058e947 */ /* 0x001fea0003800000 */
[----:B------:R-:W2:Y:S04]  /*294c0*/  LDL R6, [R1+0xc] ;  /* 0x00000c0001067983 */ /* 0x000ea80000100800 */
[----:B------:R-:W3:Y:S01]  /*294d0*/  LDL R7, [R1+0x10] ;  /* 0x0000100001077983 */ /* 0x000ee20000100800 */
[----:B--2---:R-:W-:Y:S02]  /*294e0*/  LEA R6, R6, R9, 0x3 ;  /* 0x0000000906067211 */ /* 0x004fe400078e18ff */
[----:B---3--:R-:W-:-:S04]  /*294f0*/  SHF.L.U32 R7, R7, 0x1f, RZ ;  /* 0x0000001f07077819 */ /* 0x008fc800000006ff */
[----:B------:R-:W0:Y:S02]  /*29500*/  SYNCS.PHASECHK.TRANS64.TRYWAIT P0, [R6+URZ+0x388a0], R7 ;  /* 0x0388a007060075a7 */ /* 0x000e24000800017f */
[----:B0-----:R-:W-:Y:S05]  /*29510*/  @!P0 BRA `(.L_x_2601) ;  /* 0x0000006400688947 */ /* 0x001fea0003800000 */
.L_x_2796:
        /* <DEDUP_REMOVED lines=11> */
.L_x_2602:
        /* <DEDUP_REMOVED lines=32> */
.L_x_2797:
        /* <DEDUP_REMOVED lines=8> */
.L_x_2604:
        /* <DEDUP_REMOVED lines=29> */
.L_x_2600:
[----:B------:R-:W-:Y:S05]  /*29a20*/  BSYNC B1 ;  /* 0x0000000000017941 */ /* 0x000fea0003800000 */
.L_x_2599:
[----:B01----:R-:W2:Y:S04]  /*29a30*/  LDL.LU R6, [R1+0xc] ;  /* 0x00000c0001067983 */ /* 0x003ea80000300800 */
[----:B------:R-:W3:Y:S01]  /*29a40*/  LDL.LU R7, [R1+0x10] ;  /* 0x0000100001077983 */ /* 0x000ee20000300800 */
[----:B------:R-:W-:Y:S02]  /*29a50*/  VIADD R4, R4, 0xffffffff ;  /* 0xffffffff04047836 */ /* 0x000fe40000000000 */
[----:B------:R-:W-:Y:S01]  /*29a60*/  VIADD R5, R5, 0xffffffb0 ;  /* 0xffffffb005057836 */ /* 0x000fe20000000000 */
        /* <DEDUP_REMOVED lines=9> */
.L_x_2588:
[----:B------:R-:W-:Y:S05]  /*29b00*/  BSYNC B0 ;  /* 0x0000000000007941 */ /* 0x000fea0003800000 */
.L_x_2587:
        /* <DEDUP_REMOVED lines=13> */
[----:B------:R-:W0:Y:S08]  /*29be0*/  FLO.U32 R0, UR4 ;  /* 0x0000000400007d00 */ /* 0x000e3000080e0000 */
        /* <DEDUP_REMOVED lines=9> */
.L_x_2607:
[----:B------:R-:W1:Y:S01]  /*29c80*/  S2R R0, SR_CgaCtaId ;  /* 0x0000000000007919 */ /* 0x000e620000008800 */
[----:B------:R-:W-:-:S04]  /*29c90*/  MOV R2, 0x400 ;  /* 0x0000040000027802 */ /* 0x000fc80000000f00 */
[----:B-1----:R-:W-:-:S04]  /*29ca0*/  LEA R3, R0, R2, 0x18 ;  /* 0x0000000200037211 */ /* 0x002fc800078ec0ff */
[----:B------:R-:W-:Y:S01]  /*29cb0*/  IADD3 R0, R3, 0x24400, RZ ;  /* 0x0002440003007810 */ /* 0x000fe20007ffe0ff */
[----:B------:R1:W-:Y:S03]  /*29cc0*/  STL [R1+0x1c], R3 ;  /* 0x00001c0301007387 */ /* 0x0003e60000100800 */
        /* <DEDUP_REMOVED lines=11> */
[----:B0-----:R-:W-:Y:S01]  /*29d80*/  IMAD.U32 R7, RZ, RZ, UR9 ;  /* 0x00000009ff077e24 */ /* 0x001fe2000f8e00ff */
[----:B------:R-:W-:Y:S01]  /*29d90*/  MOV R13, RZ ;  /* 0x000000ff000d7202 */ /* 0x000fe20000000f00 */
[----:B------:R-:W-:-:S02]  /*29da0*/  IMAD.U32 R10, RZ, RZ, UR4 ;  /* 0x00000004ff0a7e24 */ /* 0x000fc4000f8e00ff */
[----:B------:R-:W-:Y:S02]  /*29db0*/  IMAD.MOV.U32 R8, RZ, RZ, 0x70 ;  /* 0x00000070ff087424 */ /* 0x000fe400078e00ff */
[----:B------:R-:W-:-:S07]  /*29dc0*/  IMAD.MOV.U32 R12, RZ, RZ, 0x1 ;  /* 0x00000001ff0c7424 */ /* 0x000fce00078e00ff */
[----:B------:R-:W-:-:S07]  /*29dd0*/  LEPC R20, `(.L_x_2609) ;  /* 0x000000001014794e */ /* 0x000fce0000000000 */
[----:B-1----:R-:W-:Y:S05]  /*29de0*/  CALL.ABS.NOINC R2 ;  /* 0x0000000002007343 */ /* 0x002fea0003c00000 */
.L_x_2609:
        /* <DEDUP_REMOVED lines=13> */
[----:B0-----:R-:W-:Y:S01]  /*29ec0*/  IMAD.U32 R7, RZ, RZ, UR9 ;  /* 0x00000009ff077e24 */ /* 0x001fe2000f8e00ff */
[----:B------:R-:W-:Y:S01]  /*29ed0*/  MOV R12, 0x1 ;  /* 0x00000001000c7802 */ /* 0x000fe20000000f00 */
[----:B------:R-:W-:-:S02]  /*29ee0*/  IMAD.U32 R11, RZ, RZ, UR5 ;  /* 0x00000005ff0b7e24 */ /* 0x000fc4000f8e00ff */
[----:B------:R-:W-:Y:S02]  /*29ef0*/  IMAD.MOV.U32 R8, RZ, RZ, 0x70 ;  /* 0x00000070ff087424 */ /* 0x000fe400078e00ff */
[----:B-1----:R-:W-:-:S07]  /*29f00*/  IMAD.MOV.U32 R13, RZ, RZ, RZ ;  /* 0x000000ffff0d7224 */ /* 0x002fce00078e00ff */
[----:B------:R-:W-:-:S07]  /*29f10*/  LEPC R20, `(.L_x_2611) ;  /* 0x000000001014794e */ /* 0x000fce0000000000 */
[----:B--2---:R-:W-:Y:S05]  /*29f20*/  CALL.ABS.NOINC R2 ;  /* 0x0000000002007343 */ /* 0x004fea0003c00000 */
.L_x_2611:
        /* <DEDUP_REMOVED lines=15> */
[----:B0-----:R-:W-:Y:S05]  /*2a020*/  CALL.ABS.NOINC R2 ;  /* 0x0000000002007343 */ /* 0x001fea0003c00000 */
.L_x_2610:
[----:B------:R-:W2:Y:S01]  /*2a030*/  LDL.LU R2, [R1+0x28] ;  /* 0x0000280001027983 */ /* 0x000ea20000300800 */
[----:B------:R-:W-:-:S03]  /*2a040*/  ULDC.64 UR4, c[0x0][0x9f8] ;  /* 0x00027e0000047ab9 */ /* 0x000fc60000000a00 */
[----:B------:R-:W3:Y:S04]  /*2a050*/  LDL.LU R0, [R1+0x2c] ;  /* 0x00002c0001007983 */ /* 0x000ee80000300800 */
[----:B------:R-:W4:Y:S04]  /*2a060*/  LDL.LU R4, [R1+0x34] ;  /* 0x0000340001047983 */ /* 0x000f280000300800 */
[----:B------:R-:W4:Y:S01]  /*2a070*/  LDL.LU R6, [R1+0x20] ;  /* 0x0000200001067983 */ /* 0x000f220000300800 */
[----:B------:R-:W-:-:S04]  /*2a080*/  ISETP.NE.U32.AND P0, PT, RZ, UR4, PT ;  /* 0x00000004ff007c0c */ /* 0x000fc8000bf05070 */
[----:B------:R-:W-:Y:S01]  /*2a090*/  ISETP.NE.AND.EX P0, PT, RZ, UR5, PT, P0 ;  /* 0x00000005ff007c0c */ /* 0x000fe2000bf05300 */
[----:B0-----:R-:W0:Y:S02]  /*2a0a0*/  S2R R7, SR_TID.X ;  /* 0x0000000000077919 */ /* 0x001e240000002100 */
        /* <DEDUP_REMOVED lines=9> */
[----:B----4-:R-:W-:-:S06]  /*2a140*/  IMAD.MOV.U32 R0, RZ, RZ, R6 ;  /* 0x000000ffff007224 */ /* 0x010fcc00078e0006 */
[----:B------:R0:W5:Y:S01]  /*2a150*/  @P0 LDG.E R0, desc[UR60][R2.64] ;  /* 0x0000003c02000981 */ /* 0x000162000c1e1900 */
[----:B------:R-:W-:Y:S02]  /*2a160*/  PLOP3.LUT P1, PT, P6, PT, PT, 0x8, 0x0 ;  /* 0x000000000000781c */ /* 0x000fe4000372e170 */
[----:B0-----:R-:W-:Y:S02]  /*2a170*/  LEA R3, R17, R4, 0x7 ;  /* 0x0000000411037211 */ /* 0x001fe400078e38ff */
[----:B------:R-:W0:Y:S02]  /*2a180*/  LDC R4, c[0x0][0x428] ;  /* 0x00010a00ff047b82 */ /* 0x000e240000000800 */
[----:B0-----:R-:W-:-:S13]  /*2a190*/  ISETP.NE.AND P0, PT, R4, 0x1, PT ;  /* 0x000000010400780c */ /* 0x001fda0003f05270 */
[----:B------:R-:W0:Y:S08]  /*2a1a0*/  @P0 LDC R5, c[0x0][0x42c] ;  /* 0x00010b00ff050b82 */ /* 0x000e300000000800 */
[----:B------:R-:W1:Y:S01]  /*2a1b0*/  @P0 LDC R2, c[0x0][0x430] ;  /* 0x00010c00ff020b82 */ /* 0x000e620000000800 */
[----:B0-----:R-:W-:-:S04]  /*2a1c0*/  @P0 IMAD.HI.U32 R4, R18, R5, RZ ;  /* 0x0000000512040227 */ /* 0x001fc800078e00ff */
[----:B------:R-:W-:Y:S01]  /*2a1d0*/  IMAD.MOV.U32 R5, RZ, RZ, R18 ;  /* 0x000000ffff057224 */ /* 0x000fe200078e0012 */
[----:B-1----:R-:W-:Y:S02]  /*2a1e0*/  @P0 SHF.R.U32.HI R5, RZ, R2, R4 ;  /* 0x00000002ff050219 */ /* 0x002fe40000011604 */
[----:B------:R-:W-:-:S04]  /*2a1f0*/  ISETP.NE.U32.AND P0, PT, RZ, UR4, PT ;  /* 0x00000004ff007c0c */ /* 0x000fc8000bf05070 */
[----:B------:R-:W-:-:S04]  /*2a200*/  ISETP.NE.AND.EX P0, PT, RZ, UR5, PT, P0 ;  /* 0x00000005ff007c0c */ /* 0x000fc8000bf05300 */
[----:B------:R-:W-:-:S09]  /*2a210*/  SEL R2, R6, RZ, !P0 ;  /* 0x000000ff06027207 */ /* 0x000fd20004000000 */
.L_x_2612:
        /* <DEDUP_REMOVED lines=16> */
.L_x_2613:
        /* <DEDUP_REMOVED lines=15> */
.L_x_2614:
        /* <DEDUP_REMOVED lines=15> */
.L_x_2615:
        /* <DEDUP_REMOVED lines=18> */
.L_x_2800:
[----:B------:R-:W-:Y:S01]  /*2a620*/  UMOV UR4, 0xffffffff ;  /* 0xffffffff00047882 */ /* 0x000fe20000000000 */
[----:B------:R-:W-:Y:S02]  /*2a630*/  SHF.R.S32.HI R17, RZ, 0x1f, R0 ;  /* 0x0000001fff117819 */ /* 0x000fe40000011400 */
[----:B------:R-:W-:Y:S05]  /*2a640*/  BRA.DIV UR4, `(.L_x_2617) ;  /* 0x0000005604787947 */ /* 0x000fea000b800000 */
[----:B------:R-:W-:-:S13]  /*2a650*/  ELECT P6, URZ, PT ;  /* 0x00000000003f782f */ /* 0x000fda00038c0000 */
.L_x_2803:
[----:B------:R-:W-:Y:S05]  /*2a660*/  @!P6 BRA `(.L_x_2618) ;  /* 0x000000040034e947 */ /* 0x000fea0003800000 */
[----:B------:R-:W-:-:S04]  /*2a670*/  ISETP.NE.U32.AND P0, PT, R8, RZ, PT ;  /* 0x000000ff0800720c */ /* 0x000fc80003f05070 */
[----:B------:R-:W-:-:S13]  /*2a680*/  ISETP.NE.AND.EX P0, PT, R9, RZ, PT, P0 ;  /* 0x000000ff0900720c */ /* 0x000fda0003f05300 */
[----:B------:R-:W-:Y:S05]  /*2a690*/  @!P0 BRA `(.L_x_2619) ;  /* 0x0000000000448947 */ /* 0x000fea0003800000 */
[----:B------:R-:W0:Y:S01]  /*2a6a0*/  LDC R11, c[0x0][0x41c] ;  /* 0x00010700ff0b7b82 */ /* 0x000e220000000800 */
        /* <DEDUP_REMOVED lines=13> */
[----:B------:R-:W-:-:S04]  /*2a780*/  LEA R10, P0, R6, R8, 0x2 ;  /* 0x00000008060a7211 */ /* 0x000fc800078010ff */
[----:B------:R-:W-:-:S05]  /*2a790*/  LEA.HI.X R11, R6, R9, R7, 0x2, P0 ;  /* 0x00000009060b7211 */ /* 0x000fca00000f1407 */
[----:B------:R0:W5:Y:S04]  /*2a7a0*/  LDG.E R6, desc[UR60][R10.64] ;  /* 0x0000003c0a067981 */ /* 0x000168000c1e1900 */
.L_x_2619:
        /* <DEDUP_REMOVED lines=9> */
.L_x_2804:
        /* <DEDUP_REMOVED lines=11> */
.L_x_2621:
        /* <DEDUP_REMOVED lines=37> */
.L_x_2618:
        /* <DEDUP_REMOVED lines=55> */
.L_x_2805:
[----:B------:R-:W-:Y:S05]  /*2aeb0*/  BSYNC B0 ;  /* 0x0000000000007941 */ /* 0x000fea0003800000 */
.L_x_2622:
[----:B0-----:R-:W2:Y:S01]  /*2aec0*/  LDL R3, [R1+0x24] ;  /* 0x0000240001037983 */ /* 0x001ea20000100800 */
[----:B------:R-:W-:Y:S01]  /*2aed0*/  BSSY B0, `(.L_x_2624) ;  /* 0x00001c4000007945 */ /* 0x000fe20003800000 */
[----:B--2---:R-:W-:-:S13]  /*2aee0*/  ISETP.GE.AND P0, PT, R3, 0x2, PT ;  /* 0x000000020300780c */ /* 0x004fda0003f06270 */
[----:B------:R-:W-:Y:S05]  /*2aef0*/  @!P0 BRA `(.L_x_2625) ;  /* 0x0000001c00048947 */ /* 0x000fea0003800000 */
[C---:B------:R-:W-:Y:S01]  /*2af00*/  LOP3.LUT R2, R3.reuse, 0x1, RZ, 0xc0, !PT ;  /* 0x0000000103027812 */ /* 0x040fe200078ec0ff */
[----:B------:R-:W-:Y:S03]  /*2af10*/  BSSY B1, `(.L_x_2626) ;  /* 0x000009a000017945 */ /* 0x000fe60003800000 */
[----:B------:R-:W-:Y:S01]  /*2af20*/  ISETP.NE.U32.AND P0, PT, R2, 0x1, PT ;  /* 0x000000010200780c */ /* 0x000fe20003f05070 */
[----:B------:R-:W-:-:S05]  /*2af30*/  VIADD R2, R3, 0xfffffffe ;  /* 0xfffffffe03027836 */ /* 0x000fca0000000000 */
[----:B------:R-:W-:-:S07]  /*2af40*/  MOV R7, R2 ;  /* 0x0000000200077202 */ /* 0x000fce0000000f00 */
[----:B------:R-:W-:Y:S05]  /*2af50*/  @!P0 BRA `(.L_x_2627) ;  /* 0x0000000800548947 */ /* 0x000fea0003800000 */
        /* <DEDUP_REMOVED lines=10> */
[----:B------:R-:W-:Y:S01]  /*2b000*/  IMAD.MOV.U32 R3, RZ, RZ, R2 ;  /* 0x000000ffff037224 */ /* 0x000fe200078e0002 */
[----:B------:R-:W-:Y:S02]  /*2b010*/  MOV R7, R6 ;  /* 0x0000000600077202 */ /* 0x000fe40000000f00 */
[----:B------:R-:W-:-:S13]  /*2b020*/  ISETP.NE.AND.EX P0, PT, R9, RZ, PT, P0 ;  /* 0x000000ff0900720c */ /* 0x000fda0003f05300 */
[----:B------:R-:W-:Y:S05]  /*2b030*/  @!P0 BRA `(.L_x_2630) ;  /* 0x0000000000488947 */ /* 0x000fea0003800000 */
[----:B------:R-:W0:Y:S01]  /*2b040*/  LDC R14, c[0x0][0x41c] ;  /* 0x00010700ff0e7b82 */ /* 0x000e220000000800 */
[----:B------:R-:W-:Y:S01]  /*2b050*/  IMAD.MOV.U32 R3, RZ, RZ, R2 ;  /* 0x000000ffff037224 */ /* 0x000fe200078e0002 */
[----:B------:R-:W-:Y:S02]  /*2b060*/  ULDC.64 UR4, c[0x0][0x408] ;  /* 0x0001020000047ab9 */ /* 0x000fe40000000a00 */
[----:B------:R-:W-:-:S04]  /*2b070*/  IMAD R7, R17, UR4, RZ ;  /* 0x0000000411077c24 */ /* 0x000fc8000f8e02ff */
[----:B------:R-:W-:Y:S01]  /*2b080*/  IMAD R7, R0, UR5, R7 ;  /* 0x0000000500077c24 */ /* 0x000fe2000f8e0207 */
[----:B0-----:R-:W-:-:S13]  /*2b090*/  ISETP.NE.AND P0, PT, R14, 0x1, PT ;  /* 0x000000010e00780c */ /* 0x001fda0003f05270 */
[----:B------:R-:W0:Y:S02]  /*2b0a0*/  @P0 LDC.64 R10, c[0x0][0x420] ;  /* 0x00010800ff0a0b82 */ /* 0x000e240000000a00 */
[----:B0-----:R-:W-:-:S05]  /*2b0b0*/  @P0 IMAD.HI.U32 R10, R2, R10, RZ ;  /* 0x0000000a020a0227 */ /* 0x001fca00078e00ff */
[----:B------:R-:W-:-:S04]  /*2b0c0*/  @P0 SHF.R.U32.HI R3, RZ, R11, R10 ;  /* 0x0000000bff030219 */ /* 0x000fc8000001160a */
[--C-:B------:R-:W-:Y:S01]  /*2b0d0*/  SHF.R.S32.HI R11, RZ, 0x1f, R3.reuse ;  /* 0x0000001fff0b7819 */ /* 0x100fe20000011403 */
        /* <DEDUP_REMOVED lines=8> */
.L_x_2630:
[----:B0-----:R-:W0:Y:S01]  /*2b160*/  S2R R9, SR_CgaCtaId ;  /* 0x0000000000097919 */ /* 0x001e220000008800 */
[----:B------:R-:W-:-:S04]  /*2b170*/  MOV R8, 0x400 ;  /* 0x0000040000087802 */ /* 0x000fc80000000f00 */
[----:B0-----:R-:W-:Y:S02]  /*2b180*/  LEA R8, R9, R8, 0x18 ;  /* 0x0000000809087211 */ /* 0x001fe400078ec0ff */
[----:B------:R-:W-:-:S03]  /*2b190*/  SHF.L.U32 R9, R13, 0x1f, RZ ;  /* 0x0000001f0d097819 */ /* 0x000fc600000006ff */
[----:B------:R-:W-:-:S04]  /*2b1a0*/  IMAD R8, R12, 0x8, R8 ;  /* 0x000000080c087824 */ /* 0x000fc800078e0208 */
[----:B------:R-:W0:Y:S02]  /*2b1b0*/  SYNCS.PHASECHK.TRANS64.TRYWAIT P0, [R8+URZ+0x38840], R9 ;  /* 0x03884009080075a7 */ /* 0x000e24000800017f */
[----:B0-----:R-:W-:Y:S05]  /*2b1c0*/  @!P0 BRA `(.L_x_2631) ;  /* 0x0000004800ec8947 */ /* 0x001fea0003800000 */
.L_x_2806:
        /* <DEDUP_REMOVED lines=11> */
.L_x_2632:
        /* <DEDUP_REMOVED lines=41> */
.L_x_2807:
        /* <DEDUP_REMOVED lines=10> */
.L_x_2634:
[----:B------:R-:W2:Y:S02]  /*2b5b0*/  LDL R9, [R1+0x14] ;  /* 0x0000140001097983 */ /* 0x000ea40000100800 */
[----:B--2---:R-:W-:-:S13]  /*2b5c0*/  LOP3.LUT P0, RZ, R9, 0x40, RZ, 0xc0, !PT ;  /* 0x0000004009ff7812 */ /* 0x004fda000780c0ff */
[----:B------:R-:W-:Y:S05]  /*2b5d0*/  @P0 BRA `(.L_x_2635) ;  /* 0x0000000000040947 */ /* 0x000fea0003800000 */
[----:B------:R-:W-:Y:S01]  /*2b5e0*/  BPT.TRAP 0x1 ;  /* 0x000000040000795c */ /* 0x000fe20000300000 */
.L_x_2635:
        /* <DEDUP_REMOVED lines=39> */
.L_x_2629:
[----:B------:R-:W-:Y:S05]  /*2b860*/  BSYNC B2 ;  /* 0x0000000000027941 */ /* 0x000fea0003800000 */
.L_x_2628:
[----:B------:R-:W2:Y:S04]  /*2b870*/  LDL.LU R3, [R1+0x24] ;  /* 0x0000240001037983 */ /* 0x000ea80000300800 */
[----:B------:R0:W-:Y:S04]  /*2b880*/  STL [R1], R12 ;  /* 0x0000000c01007387 */ /* 0x0001e80000100800 */
[----:B------:R0:W-:Y:S02]  /*2b890*/  STL [R1+0x8], R13 ;  /* 0x0000080d01007387 */ /* 0x0001e40000100800 */
[----:B0-2---:R-:W-:-:S07]  /*2b8a0*/  VIADD R7, R3, 0xfffffffd ;  /* 0xfffffffd03077836 */ /* 0x005fce0000000000 */
.L_x_2627:
[----:B------:R-:W-:Y:S05]  /*2b8b0*/  BSYNC B1 ;  /* 0x0000000000017941 */ /* 0x000fea0003800000 */
.L_x_2626:
[----:B------:R-:W-:-:S13]  /*2b8c0*/  ISETP.NE.AND P0, PT, R2, RZ, PT ;  /* 0x000000ff0200720c */ /* 0x000fda0003f05270 */
[----:B------:R-:W-:Y:S05]  /*2b8d0*/  @!P0 BRA `(.L_x_2625) ;  /* 0x00000010008c8947 */ /* 0x000fea0003800000 */
[----:B------:R-:W-:-:S07]  /*2b8e0*/  MOV R11, R6 ;  /* 0x00000006000b7202 */ /* 0x000fce0000000f00 */
.L_x_2652:
        /* <DEDUP_REMOVED lines=22> */
[----:B------:R-:W-:-:S03]  /*2ba50*/  IMAD R10, R17, UR6, RZ ;  /* 0x00000006110a7c24 */ /* 0x000fc6000f8e02ff */
[--C-:B------:R-:W-:Y:S01]  /*2ba60*/  SHF.R.S32.HI R3, RZ, 0x1f, R2.reuse ;  /* 0x0000001fff037819 */ /* 0x100fe20000011402 */
[----:B------:R-:W-:Y:S02]  /*2ba70*/  IMAD.MOV R12, RZ, RZ, -R2 ;  /* 0x000000ffff0c7224 */ /* 0x000fe400078e0a02 */
[C---:B------:R-:W-:Y:S02]  /*2ba80*/  IMAD R10, R0.reuse, UR7, R10 ;  /* 0x00000007000a7c24 */ /* 0x040fe4000f8e020a */
[----:B------:R-:W-:-:S04]  /*2ba90*/  IMAD.WIDE.U32 R2, R0, UR6, R2 ;  /* 0x0000000600027c25 */ /* 0x000fc8000f8e0002 */
[----:B------:R-:W-:Y:S01]  /*2baa0*/  IMAD.IADD R3, R10, 0x1, R3 ;  /* 0x000000010a037824 */ /* 0x000fe200078e0203 */
[----:B------:R-:W-:Y:S01]  /*2bab0*/  LEA R10, P0, R2, UR4, 0x2 ;  /* 0x00000004020a7c11 */ /* 0x000fe2000f8010ff */
[----:B------:R-:W-:-:S03]  /*2bac0*/  IMAD R12, R11, R12, R7 ;  /* 0x0000000c0b0c7224 */ /* 0x000fc600078e0207 */
[----:B------:R-:W-:-:S06]  /*2bad0*/  LEA.HI.X R11, R2, UR5, R3, 0x2, P0 ;  /* 0x00000005020b7c11 */ /* 0x000fcc00080f1403 */
[----:B------:R0:W5:Y:S03]  /*2bae0*/  LDG.E R11, desc[UR60][R10.64] ;  /* 0x0000003c0a0b7981 */ /* 0x000166000c1e1900 */
.L_x_2638:
[----:B------:R-:W1:Y:S01]  /*2baf0*/  S2R R3, SR_CgaCtaId ;  /* 0x0000000000037919 */ /* 0x000e620000008800 */
[----:B------:R-:W-:-:S04]  /*2bb00*/  MOV R2, 0x400 ;  /* 0x0000040000027802 */ /* 0x000fc80000000f00 */
[----:B-1----:R-:W-:Y:S02]  /*2bb10*/  LEA R2, R3, R2, 0x18 ;  /* 0x0000000203027211 */ /* 0x002fe400078ec0ff */
[----:B------:R-:W-:Y:S02]  /*2bb20*/  SHF.L.U32 R3, R9, 0x1f, RZ ;  /* 0x0000001f09037819 */ /* 0x000fe400000006ff */
[----:B------:R-:W-:-:S04]  /*2bb30*/  LEA R2, R8, R2, 0x3 ;  /* 0x0000000208027211 */ /* 0x000fc800078e18ff */
[----:B------:R-:W1:Y:S02]  /*2bb40*/  SYNCS.PHASECHK.TRANS64.TRYWAIT P0, [R2+URZ+0x38840], R3 ;  /* 0x03884003020075a7 */ /* 0x000e64000800017f */
[----:B-1----:R-:W-:Y:S05]  /*2bb50*/  @!P0 BRA `(.L_x_2639) ;  /* 0x0000004000b08947 */ /* 0x002fea0003800000 */
.L_x_2808:
        /* <DEDUP_REMOVED lines=11> */
.L_x_2640:
        /* <DEDUP_REMOVED lines=41> */
.L_x_2809:
        /* <DEDUP_REMOVED lines=10> */
.L_x_2642:
[----:B------:R-:W2:Y:S02]  /*2bf40*/  LDL R3, [R1+0x14] ;  /* 0x0000140001037983 */ /* 0x000ea40000100800 */
[----:B--2---:R-:W-:-:S13]  /*2bf50*/  LOP3.LUT P0, RZ, R3, 0x40, RZ, 0xc0, !PT ;  /* 0x0000004003ff7812 */ /* 0x004fda000780c0ff */
[----:B------:R-:W-:Y:S05]  /*2bf60*/  @P0 BRA `(.L_x_2643) ;  /* 0x0000000000040947 */ /* 0x000fea0003800000 */
[----:B------:R-:W-:Y:S01]  /*2bf70*/  BPT.TRAP 0x1 ;  /* 0x000000040000795c */ /* 0x000fe20000300000 */
.L_x_2643:
        /* <DEDUP_REMOVED lines=15> */
[----:B------:R-:W-:Y:S02]  /*2c070*/  IMAD.MOV.U32 R4, RZ, RZ, R12 ;  /* 0x000000ffff047224 */ /* 0x000fe400078e000c */
[----:B------:R-:W-:Y:S02]  /*2c080*/  IMAD.MOV.U32 R6, RZ, RZ, R11 ;  /* 0x000000ffff067224 */ /* 0x000fe400078e000b */
        /* <DEDUP_REMOVED lines=22> */
.L_x_2637:
[----:B------:R-:W-:Y:S05]  /*2c1f0*/  BSYNC B1 ;  /* 0x0000000000017941 */ /* 0x000fea0003800000 */
.L_x_2636:
[----:B------:R-:W-:Y:S01]  /*2c200*/  IADD3 R3, R8, 0x1, RZ ;  /* 0x0000000108037810 */ /* 0x000fe20007ffe0ff */
[----:B------:R-:W-:Y:S03]  /*2c210*/  BSSY B1, `(.L_x_2644) ;  /* 0x000008c000017945 */ /* 0x000fe60003800000 */
        /* <DEDUP_REMOVED lines=29> */
.L_x_2646:
[----:B------:R-:W2:Y:S01]  /*2c3f0*/  S2R R3, SR_CgaCtaId ;  /* 0x0000000000037919 */ /* 0x000ea20000008800 */
[----:B------:R-:W-:-:S04]  /*2c400*/  MOV R2, 0x400 ;  /* 0x0000040000027802 */ /* 0x000fc80000000f00 */
[----:B--2---:R-:W-:Y:S02]  /*2c410*/  LEA R2, R3, R2, 0x18 ;  /* 0x0000000203027211 */ /* 0x004fe400078ec0ff */
[----:B------:R-:W-:-:S03]  /*2c420*/  SHF.L.U32 R3, R14, 0x1f, RZ ;  /* 0x0000001f0e037819 */ /* 0x000fc600000006ff */
[----:B------:R-:W-:-:S04]  /*2c430*/  IMAD R2, R15, 0x8, R2 ;  /* 0x000000080f027824 */ /* 0x000fc800078e0202 */
[----:B------:R-:W2:Y:S02]  /*2c440*/  SYNCS.PHASECHK.TRANS64.TRYWAIT P0, [R2+URZ+0x38840], R3 ;  /* 0x03884003020075a7 */ /* 0x000ea4000800017f */
[----:B--2---:R-:W-:Y:S05]  /*2c450*/  @!P0 BRA `(.L_x_2647) ;  /* 0x0000003800988947 */ /* 0x004fea0003800000 */
.L_x_2810:
        /* <DEDUP_REMOVED lines=11> */
.L_x_2648:
        /* <DEDUP_REMOVED lines=19> */
[----:B------:R-:W-:Y:S01]  /*2c640*/  R2UR UR14, R2 ;  /* 0x00000000020e72ca */ /* 0x000fe200000e0000 */
[----:B------:R-:W-:-:S08]  /*2c650*/  IMAD R2, R8, 0x8, R3 ;  /* 0x0000000808027824 */ /* 0x000fd000078e0203 */
        /* <DEDUP_REMOVED lines=19> */
.L_x_2811:
        /* <DEDUP_REMOVED lines=10> */
.L_x_2650:
[----:B------:R-:W2:Y:S02]  /*2c830*/  LDL R3, [R1+0x14] ;  /* 0x0000140001037983 */ /* 0x000ea40000100800 */
[----:B--2---:R-:W-:-:S13]  /*2c840*/  LOP3.LUT P0, RZ, R3, 0x40, RZ, 0xc0, !PT ;  /* 0x0000004003ff7812 */ /* 0x004fda000780c0ff */
[----:B------:R-:W-:Y:S05]  /*2c850*/  @P0 BRA `(.L_x_2651) ;  /* 0x0000000000040947 */ /* 0x000fea0003800000 */
[----:B------:R-:W-:Y:S01]  /*2c860*/  BPT.TRAP 0x1 ;  /* 0x000000040000795c */ /* 0x000fe20000300000 */
.L_x_2651:
        /* <DEDUP_REMOVED lines=20> */
[----:B------:R-:W-:Y:S01]  /*2c9b0*/  MOV R4, R10 ;  /* 0x0000000a00047202 */ /* 0x000fe20000000f00 */
        /* <DEDUP_REMOVED lines=17> */
.L_x_2645:
[----:B------:R-:W-:Y:S05]  /*2cad0*/  BSYNC B1 ;  /* 0x0000000000017941 */ /* 0x000fea0003800000 */
.L_x_2644:
[C---:B------:R-:W-:Y:S01]  /*2cae0*/  ISETP.GT.AND P0, PT, R7.reuse, 0x1, PT ;  /* 0x000000010700780c */ /* 0x040fe20003f04270 */
[----:B------:R-:W-:-:S12]  /*2caf0*/  VIADD R7, R7, 0xfffffffe ;  /* 0xfffffffe07077836 */ /* 0x000fd80000000000 */
[----:B------:R-:W-:Y:S05]  /*2cb00*/  @P0 BRA `(.L_x_2652) ;  /* 0xffffffec00780947 */ /* 0x000fea000383ffff */
.L_x_2625:
[----:B------:R-:W-:Y:S05]  /*2cb10*/  BSYNC B0 ;  /* 0x0000000000007941 */ /* 0x000fea0003800000 */
.L_x_2624:
        /* <DEDUP_REMOVED lines=8> */
[----:B------:R-:W1:Y:S02]  /*2cba0*/  FLO.U32 R0, UR4 ;  /* 0x0000000400007d00 */ /* 0x000e6400080e0000 */
        /* <DEDUP_REMOVED lines=8> */
.L_x_2654:
[----:B------:R-:W-:Y:S05]  /*2cc30*/  BSYNC B0 ;  /* 0x0000000000007941 */ /* 0x000fea0003800000 */
.L_x_2653:
        /* <DEDUP_REMOVED lines=11> */
.L_x_2812:
        /* <DEDUP_REMOVED lines=10> */
.L_x_2658:
[----:B------:R-:W2:Y:S02]  /*2cd90*/  LDL R0, [R1+0x14] ;  /* 0x0000140001007983 */ /* 0x000ea40000100800 */
[----:B--2---:R-:W-:-:S13]  /*2cda0*/  LOP3.LUT P0, RZ, R0, 0x40, RZ, 0xc0, !PT ;  /* 0x0000004000ff7812 */ /* 0x004fda000780c0ff */
[----:B------:R-:W-:Y:S05]  /*2cdb0*/  @P0 BRA `(.L_x_2659) ;  /* 0x0000000000040947 */ /* 0x000fea0003800000 */
[----:B------:R-:W-:Y:S01]  /*2cdc0*/  BPT.TRAP 0x1 ;  /* 0x000000040000795c */ /* 0x000fe20000300000 */
.L_x_2659:
[----:B------:R-:W2:Y:S01]  /*2cdd0*/  LDL R0, [R1] ;  /* 0x0000000001007983 */ /* 0x000ea20000100800 */
        /* <DEDUP_REMOVED lines=36> */
.L_x_2656:
[----:B------:R-:W-:Y:S05]  /*2d020*/  BSYNC B0 ;  /* 0x0000000000007941 */ /* 0x000fea0003800000 */
.L_x_2655:
        /* <DEDUP_REMOVED lines=9> */
.L_x_2608:
[----:B------:R-:W-:Y:S05]  /*2d0c0*/  BSYNC B6 ;  /* 0x0000000000067941 */ /* 0x000fea0003800000 */
.L_x_2606:
[----:B------:R-:W-:-:S03]  /*2d0d0*/  UMOV UR4, 0xffffffff ;  /* 0xffffffff00047882 */ /* 0x000fc60000000000 */
[----:B------:R-:W-:Y:S05]  /*2d0e0*/  BRA.DIV UR4, `(.L_x_2660) ;  /* 0x0000002e04b07947 */ /* 0x000fea000b800000 */
[----:B------:R2:W3:Y:S04]  /*2d0f0*/  SHFL.IDX PT, R4, R16, RZ, 0x1f ;  /* 0x00001fff10047589 */ /* 0x0004e800000e0000 */
[----:B------:R-:W4:Y:S02]  /*2d100*/  SHFL.IDX PT, R16, R16, 0x1, 0x1f ;  /* 0x00201f0010107f89 */ /* 0x000f2400000e0000 */
.L_x_2816:
[----:B-1----:R-:W0:Y:S01]  /*2d110*/  S2R R0, SR_TID.X ;  /* 0x0000000000007919 */ /* 0x002e220000002100 */
[----:B------:R-:W-:Y:S01]  /*2d120*/  ULDC UR4, c[0x0][0xc14] ;  /* 0x0003050000047ab9 */ /* 0x000fe20000000800 */
[----:B------:R-:W-:Y:S01]  /*2d130*/  BSSY B0, `(.L_x_2661) ;  /* 0x000000b000007945 */ /* 0x000fe20003800000 */
[----:B------:R-:W-:Y:S01]  /*2d140*/  IMAD.MOV.U32 R17, RZ, RZ, RZ ;  /* 0x000000ffff117224 */ /* 0x000fe200078e00ff */
[----:B0-----:R-:W-:Y:S01]  /*2d150*/  LOP3.LUT R7, R0, 0x1f, RZ, 0xc0, !PT ;  /* 0x0000001f00077812 */ /* 0x001fe200078ec0ff */
[----:B------:R-:W-:-:S03]  /*2d160*/  IMAD.U32 R0, RZ, RZ, UR4 ;  /* 0x00000004ff007e24 */ /* 0x000fc6000f8e00ff */
[C---:B------:R-:W-:Y:S02]  /*2d170*/  ISETP.NE.AND P0, PT, R7.reuse, 0x1f, PT ;  /* 0x0000001f0700780c */ /* 0x040fe40003f05270 */
[----:B------:R-:W-:-:S04]  /*2d180*/  IADD3 R5, R7, R19, RZ ;  /* 0x0000001307057210 */ /* 0x000fc80007ffe0ff */
[----:B------:R-:W-:-:S13]  /*2d190*/  ISETP.GE.OR P0, PT, R5, R0, !P0 ;  /* 0x000000000500720c */ /* 0x000fda0004706670 */
[----:B------:R-:W-:Y:S05]  /*2d1a0*/  @P0 BRA `(.L_x_2662) ;  /* 0x00000000000c0947 */ /* 0x000fea0003800000 */
[----:B------:R-:W0:Y:S02]  /*2d1b0*/  LDC.64 R2, c[0x0][0xc58] ;  /* 0x00031600ff027b82 */ /* 0x000e240000000a00 */
[----:B0-----:R-:W-:-:S05]  /*2d1c0*/  IMAD.WIDE R2, R5, 0x4, R2 ;  /* 0x0000000405027825 */ /* 0x001fca00078e0202 */
[----:B------:R0:W5:Y:S02]  /*2d1d0*/  LDG.E R17, desc[UR60][R2.64] ;  /* 0x0000003c02117981 */ /* 0x000164000c1e1900 */
.L_x_2662:
[----:B------:R-:W-:Y:S05]  /*2d1e0*/  BSYNC B0 ;  /* 0x0000000000007941 */ /* 0x000fea0003800000 */
.L_x_2661:
        /* <DEDUP_REMOVED lines=23> */
.L_x_2824:
[----:B------:R-:W-:Y:S02]  /*2d360*/  ULDC UR4, c[0x0][0xc10] ;  /* 0x0003040000047ab9 */ /* 0x000fe40000000800 */
[----:B------:R-:W-:-:S04]  /*2d370*/  IMAD.U32 R5, RZ, RZ, UR4 ;  /* 0x00000004ff057e24 */ /* 0x000fc8000f8e00ff */
[----:B-1----:R-:W-:-:S05]  /*2d380*/  IMAD R3, R14, R5, RZ ;  /* 0x000000050e037224 */ /* 0x002fca00078e02ff */
[----:B--2-4-:R-:W-:-:S04]  /*2d390*/  IADD3 R16, R16, R3, RZ ;  /* 0x0000000310107210 */ /* 0x014fc80007ffe0ff */
[----:B---3--:R-:W-:-:S13]  /*2d3a0*/  ISETP.GT.AND P0, PT, R16, R4, PT ;  /* 0x000000041000720c */ /* 0x008fda0003f04270 */
[----:B------:R-:W-:Y:S05]  /*2d3b0*/  @P0 BRA `(.L_x_2664) ;  /* 0x0000000000b40947 */ /* 0x000fea0003800000 */
[----:B------:R-:W1:Y:S02]  /*2d3c0*/  LDC R0, c[0x0][0xc14] ;  /* 0x00030500ff007b82 */ /* 0x000e640000000800 */
.L_x_2669:
[----:B------:R-:W-:-:S05]  /*2d3d0*/  VIADD R19, R19, 0x1f ;  /* 0x0000001f13137836 */ /* 0x000fca0000000000 */
[----:B-1----:R-:W-:-:S13]  /*2d3e0*/  ISETP.GE.AND P0, PT, R19, R0, PT ;  /* 0x000000001300720c */ /* 0x002fda0003f06270 */
[----:B------:R-:W-:Y:S05]  /*2d3f0*/  @P0 BRA `(.L_x_2665) ;  /* 0x0000000400ec0947 */ /* 0x000fea0003800000 */
[----:B0-----:R-:W0:Y:S01]  /*2d400*/  S2R R2, SR_TID.X ;  /* 0x0000000000027919 */ /* 0x001e220000002100 */
[----:B------:R-:W-:Y:S01]  /*2d410*/  BSSY B0, `(.L_x_2666) ;  /* 0x000000a000007945 */ /* 0x000fe20003800000 */
[----:B------:R-:W-:Y:S02]  /*2d420*/  MOV R17, RZ ;  /* 0x000000ff00117202 */ /* 0x000fe40000000f00 */
[----:B0-----:R-:W-:-:S04]  /*2d430*/  LOP3.LUT R7, R2, 0x1f, RZ, 0xc0, !PT ;  /* 0x0000001f02077812 */ /* 0x001fc800078ec0ff */
[C---:B------:R-:W-:Y:S01]  /*2d440*/  ISETP.NE.AND P1, PT, R7.reuse, 0x1f, PT ;  /* 0x0000001f0700780c */ /* 0x040fe20003f25270 */
[----:B------:R-:W-:-:S05]  /*2d450*/  IMAD.IADD R5, R7, 0x1, R19 ;  /* 0x0000000107057824 */ /* 0x000fca00078e0213 */
[----:B------:R-:W-:-:S13]  /*2d460*/  ISETP.GE.OR P0, PT, R5, R0, !P1 ;  /* 0x000000000500720c */ /* 0x000fda0004f06670 */
[----:B------:R-:W-:Y:S05]  /*2d470*/  @P0 BRA `(.L_x_2667) ;  /* 0x00000000000c0947 */ /* 0x000fea0003800000 */
[----:B------:R-:W0:Y:S02]  /*2d480*/  LDC.64 R2, c[0x0][0xc58] ;  /* 0x00031600ff027b82 */ /* 0x000e240000000a00 */
[----:B0-----:R-:W-:-:S05]  /*2d490*/  IMAD.WIDE R2, R5, 0x4, R2 ;  /* 0x0000000405027825 */ /* 0x001fca00078e0202 */
[----:B------:R0:W5:Y:S02]  /*2d4a0*/  LDG.E R17, desc[UR60][R2.64] ;  /* 0x0000003c02117981 */ /* 0x000164000c1e1900 */
.L_x_2667:
[----:B------:R-:W-:Y:S05]  /*2d4b0*/  BSYNC B0 ;  /* 0x0000000000007941 */ /* 0x000fea0003800000 */
.L_x_2666:
        /* <DEDUP_REMOVED lines=10> */
[----:B------:R-:W-:-:S03]  /*2d560*/  ISETP.GE.U32.AND P1, PT, R7, 0x8, PT ;  /* 0x000000080700780c */ /* 0x000fc60003f26070 */
[----:B0-----:R-:W-:-:S05]  /*2d570*/  IMAD.IADD R3, R13, 0x1, R14 ;  /* 0x000000010d037824 */ /* 0x001fca00078e020e */
        /* <DEDUP_REMOVED lines=10> */
[----:B------:R0:W1:Y:S02]  /*2d620*/  SHFL.IDX PT, R14, R2, 0x1f, 0x1f ;  /* 0x03e01f00020e7f89 */ /* 0x00006400000e0000 */
.L_x_2832:
[----:B------:R-:W-:Y:S02]  /*2d630*/  ULDC UR4, c[0x0][0xc10] ;  /* 0x0003040000047ab9 */ /* 0x000fe40000000800 */
[----:B------:R-:W-:-:S05]  /*2d640*/  MOV R5, UR4 ;  /* 0x0000000400057c02 */ /* 0x000fca0008000f00 */
[----:B-1----:R-:W-:-:S04]  /*2d650*/  IMAD R3, R14, R5, RZ ;  /* 0x000000050e037224 */ /* 0x002fc800078e02ff */
[----:B------:R-:W-:-:S05]  /*2d660*/  IMAD.IADD R16, R3, 0x1, R16 ;  /* 0x0000000103107824 */ /* 0x000fca00078e0210 */
[----:B------:R-:W-:-:S13]  /*2d670*/  ISETP.GT.AND P0, PT, R16, R4, PT ;  /* 0x000000041000720c */ /* 0x000fda0003f04270 */
[----:B------:R-:W-:Y:S05]  /*2d680*/  @!P0 BRA `(.L_x_2669) ;  /* 0xfffffffc00508947 */ /* 0x000fea000383ffff */
.L_x_2664:
        /* <DEDUP_REMOVED lines=8> */
.L_x_2836:
[----:B------:R-:W-:Y:S02]  /*2d710*/  ISETP.NE.AND P0, PT, R3, RZ, PT ;  /* 0x000000ff0300720c */ /* 0x000fe40003f05270 */
[----:B------:R-:W-:-:S11]  /*2d720*/  MOV R7, RZ ;  /* 0x000000ff00077202 */ /* 0x000fd60000000f00 */
[----:B------:R-:W-:Y:S05]  /*2d730*/  @!P0 BRA `(.L_x_2671) ;  /* 0x0000000000108947 */ /* 0x000fea0003800000 */
[----:B------:R-:W-:Y:S01]  /*2d740*/  UMOV UR4, 0xffffffff ;  /* 0xffffffff00047882 */ /* 0x000fe20000000000 */
[----:B------:R-:W-:Y:S02]  /*2d750*/  VIADD R12, R6, 0xffffffff ;  /* 0xffffffff060c7836 */ /* 0x000fe40000000000 */
[----:B------:R-:W-:Y:S05]  /*2d760*/  BRA.DIV UR4, `(.L_x_2672) ;  /* 0x0000003204447947 */ /* 0x000fea000b800000 */
[----:B------:R3:W4:Y:S02]  /*2d770*/  SHFL.IDX PT, R7, R2, R12, 0x1f ;  /* 0x00001f0c02077589 */ /* 0x00072400000e0000 */
.L_x_2671:
[----:B0--3--:R-:W0:Y:S01]  /*2d780*/  LDC.64 R2, c[0x0][0xc68] ;  /* 0x00031a00ff027b82 */ /* 0x009e220000000a00 */
[----:B------:R-:W-:-:S04]  /*2d790*/  IMAD.IADD R19, R6, 0x1, R19 ;  /* 0x0000000106137824 */ /* 0x000fc800078e0213 */
[----:B0-----:R-:W-:-:S05]  /*2d7a0*/  IMAD.WIDE R2, R19, 0x4, R2 ;  /* 0x0000000413027825 */ /* 0x001fca00078e0202 */
[----:B------:R-:W1:Y:S01]  /*2d7b0*/  LDG.E R9, desc[UR60][R2.64] ;  /* 0x0000003c02097981 */ /* 0x000e62000c1e1900 */
[----:B----4-:R-:W-:Y:S02]  /*2d7c0*/  IMAD R16, R7, R5, R16 ;  /* 0x0000000507107224 */ /* 0x010fe400078e0210 */
[----:B-12---:R-:W-:-:S05]  /*2d7d0*/  IMAD R6, R17, R9, RZ ;  /* 0x0000000911067224 */ /* 0x006fca00078e02ff */
[----:B------:R-:W-:-:S04]  /*2d7e0*/  IABS R8, R6 ;  /* 0x0000000600087213 */ /* 0x000fc80000000000 */
[----:B------:R-:W0:Y:S08]  /*2d7f0*/  I2F.RP R11, R8 ;  /* 0x00000008000b7306 */ /* 0x000e300000209400 */
[----:B0-----:R-:W0:Y:S02]  /*2d800*/  MUFU.RCP R11, R11 ;  /* 0x0000000b000b7308 */ /* 0x001e240000001000 */
[----:B0-----:R-:W-:-:S06]  /*2d810*/  IADD3 R12, R11, 0xffffffe, RZ ;  /* 0x0ffffffe0b0c7810 */ /* 0x001fcc0007ffe0ff */
[----:B------:R-:W0:Y:S02]  /*2d820*/  F2I.FTZ.U32.TRUNC.NTZ R3, R12 ;  /* 0x0000000c00037305 */ /* 0x000e24000021f000 */
[----:B0-----:R-:W-:-:S04]  /*2d830*/  IMAD.MOV R2, RZ, RZ, -R3 ;  /* 0x000000ffff027224 */ /* 0x001fc800078e0a03 */
[----:B------:R-:W-:Y:S02]  /*2d840*/  IMAD R10, R2, R8, RZ ;  /* 0x00000008020a7224 */ /* 0x000fe400078e02ff */
[----:B------:R-:W-:-:S04]  /*2d850*/  IMAD.MOV.U32 R2, RZ, RZ, RZ ;  /* 0x000000ffff027224 */ /* 0x000fc800078e00ff */
[----:B------:R-:W-:Y:S01]  /*2d860*/  IMAD.HI.U32 R10, R3, R10, R2 ;  /* 0x0000000a030a7227 */ /* 0x000fe200078e0002 */
[----:B------:R-:W-:Y:S02]  /*2d870*/  IADD3 R2, R4, -R16, RZ ;  /* 0x8000001004027210 */ /* 0x000fe40007ffe0ff */
[----:B------:R-:W-:Y:S02]  /*2d880*/  IABS R4, R6 ;  /* 0x0000000600047213 */ /* 0x000fe40000000000 */
[----:B------:R-:W-:-:S03]  /*2d890*/  IABS R3, R2 ;  /* 0x0000000200037213 */ /* 0x000fc60000000000 */
        /* <DEDUP_REMOVED lines=9> */
[----:B------:R-:W-:-:S03]  /*2d930*/  ISETP.GE.AND P0, PT, R3, RZ, PT ;  /* 0x000000ff0300720c */ /* 0x000fc60003f06270 */
[----:B------:R-:W-:-:S10]  /*2d940*/  IMAD.MOV.U32 R4, RZ, RZ, R10 ;  /* 0x000000ffff047224 */ /* 0x000fd400078e000a */
[----:B------:R-:W-:Y:S02]  /*2d950*/  @!P0 IADD3 R4, -R4, RZ, RZ ;  /* 0x000000ff04048210 */ /* 0x000fe40007ffe1ff */
[----:B------:R-:W-:-:S13]  /*2d960*/  ISETP.NE.AND P0, PT, R6, RZ, PT ;  /* 0x000000ff0600720c */ /* 0x000fda0003f05270 */
[----:B------:R-:W-:-:S05]  /*2d970*/  @!P0 LOP3.LUT R4, RZ, R6, RZ, 0x33, !PT ;  /* 0x00000006ff048212 */ /* 0x000fca00078e33ff */
[----:B------:R-:W-:Y:S01]  /*2d980*/  IMAD R7, R9, R4, RZ ;  /* 0x0000000409077224 */ /* 0x000fe200078e02ff */
[----:B------:R-:W-:-:S03]  /*2d990*/  IADD3 R4, -R4, RZ, RZ ;  /* 0x000000ff04047210 */ /* 0x000fc60007ffe1ff */
[----:B------:R-:W-:Y:S02]  /*2d9a0*/  IMAD.MOV R8, RZ, RZ, -R7 ;  /* 0x000000ffff087224 */ /* 0x000fe400078e0a07 */
[----:B------:R-:W-:-:S03]  /*2d9b0*/  IMAD R4, R6, R4, R2 ;  /* 0x0000000406047224 */ /* 0x000fc600078e0202 */
[----:B------:R-:W-:-:S04]  /*2d9c0*/  VIADDMNMX R9, R8, R5, R9, PT ;  /* 0x0000000508097246 */ /* 0x000fc80003800109 */
[----:B------:R-:W-:-:S04]  /*2d9d0*/  IABS R5, R9 ;  /* 0x0000000900057213 */ /* 0x000fc80000000000 */
[----:B------:R-:W0:Y:S08]  /*2d9e0*/  I2F.RP R8, R5 ;  /* 0x0000000500087306 */ /* 0x000e300000209400 */
[----:B0-----:R-:W0:Y:S02]  /*2d9f0*/  MUFU.RCP R8, R8 ;  /* 0x0000000800087308 */ /* 0x001e240000001000 */
[----:B0-----:R-:W-:-:S06]  /*2da00*/  VIADD R10, R8, 0xffffffe ;  /* 0x0ffffffe080a7836 */ /* 0x001fcc0000000000 */
[----:B------:R-:W0:Y:S02]  /*2da10*/  F2I.FTZ.U32.TRUNC.NTZ R3, R10 ;  /* 0x0000000a00037305 */ /* 0x000e24000021f000 */
[----:B0-----:R-:W-:-:S04]  /*2da20*/  IMAD.MOV R2, RZ, RZ, -R3 ;  /* 0x000000ffff027224 */ /* 0x001fc800078e0a03 */
[----:B------:R-:W-:Y:S02]  /*2da30*/  IMAD R11, R2, R5, RZ ;  /* 0x00000005020b7224 */ /* 0x000fe400078e02ff */
[----:B------:R-:W-:-:S04]  /*2da40*/  IMAD.MOV.U32 R2, RZ, RZ, RZ ;  /* 0x000000ffff027224 */ /* 0x000fc800078e00ff */
[----:B------:R-:W-:Y:S01]  /*2da50*/  IMAD.HI.U32 R11, R3, R11, R2 ;  /* 0x0000000b030b7227 */ /* 0x000fe200078e0002 */
[----:B------:R-:W-:Y:S02]  /*2da60*/  IABS R2, R4 ;  /* 0x0000000400027213 */ /* 0x000fe40000000000 */
[----:B------:R-:W-:-:S03]  /*2da70*/  IABS R3, R9 ;  /* 0x0000000900037213 */ /* 0x000fc60000000000 */
[----:B------:R-:W-:Y:S01]  /*2da80*/  IMAD.HI.U32 R11, R11, R2, RZ ;  /* 0x000000020b0b7227 */ /* 0x000fe200078e00ff */
[----:B------:R-:W-:-:S05]  /*2da90*/  IADD3 R3, RZ, -R3, RZ ;  /* 0x80000003ff037210 */ /* 0x000fca0007ffe0ff */
[----:B------:R-:W-:-:S05]  /*2daa0*/  IMAD R2, R11, R3, R2 ;  /* 0x000000030b027224 */ /* 0x000fca00078e0202 */
[----:B------:R-:W-:-:S13]  /*2dab0*/  ISETP.GT.U32.AND P0, PT, R5, R2, PT ;  /* 0x000000020500720c */ /* 0x000fda0003f04070 */
[----:B------:R-:W-:Y:S02]  /*2dac0*/  @!P0 IMAD.IADD R2, R2, 0x1, -R5 ;  /* 0x0000000102028824 */ /* 0x000fe400078e0a05 */
[----:B------:R-:W-:-:S03]  /*2dad0*/  @!P0 VIADD R11, R11, 0x1 ;  /* 0x000000010b0b8836 */ /* 0x000fc60000000000 */
[----:B------:R-:W-:Y:S02]  /*2dae0*/  ISETP.GE.U32.AND P0, PT, R2, R5, PT ;  /* 0x000000050200720c */ /* 0x000fe40003f06070 */
[C---:B------:R-:W-:Y:S01]  /*2daf0*/  LOP3.LUT R2, R4.reuse, R9, RZ, 0x3c, !PT ;  /* 0x0000000904027212 */ /* 0x040fe200078e3cff */
[----:B------:R-:W-:-:S10]  /*2db00*/  IMAD.IADD R4, R4, 0x1, R7 ;  /* 0x0000000104047824 */ /* 0x000fd400078e0207 */
[----:B------:R-:W-:Y:S02]  /*2db10*/  @P0 IADD3 R11, R11, 0x1, RZ ;  /* 0x000000010b0b0810 */ /* 0x000fe40007ffe0ff */
[----:B------:R-:W-:-:S13]  /*2db20*/  ISETP.GE.AND P0, PT, R2, RZ, PT ;  /* 0x000000ff0200720c */ /* 0x000fda0003f06270 */
[----:B------:R-:W-:Y:S01]  /*2db30*/  @!P0 IMAD.MOV R11, RZ, RZ, -R11 ;  /* 0x000000ffff0b8224 */ /* 0x000fe200078e0a0b */
[----:B------:R-:W-:-:S13]  /*2db40*/  ISETP.NE.AND P0, PT, R9, RZ, PT ;  /* 0x000000ff0900720c */ /* 0x000fda0003f05270 */
[----:B------:R-:W-:Y:S02]  /*2db50*/  @!P0 LOP3.LUT R11, RZ, R9, RZ, 0x33, !PT ;  /* 0x00000009ff0b8212 */ /* 0x000fe400078e33ff */
[----:B------:R-:W-:Y:S02]  /*2db60*/  IADD3 R9, -R9, RZ, RZ ;  /* 0x000000ff09097210 */ /* 0x000fe40007ffe1ff */
[----:B------:R-:W-:-:S03]  /*2db70*/  LOP3.LUT R2, RZ, R11, RZ, 0x33, !PT ;  /* 0x0000000bff027212 */ /* 0x000fc600078e33ff */
[----:B------:R-:W-:Y:S02]  /*2db80*/  IMAD R18, R11, R9, R4 ;  /* 0x000000090b127224 */ /* 0x000fe400078e0204 */
[----:B------:R-:W-:Y:S01]  /*2db90*/  IMAD.IADD R17, R17, 0x1, R2 ;  /* 0x0000000111117824 */ /* 0x000fe200078e0202 */
[----:B------:R-:W-:Y:S06]  /*2dba0*/  BRA `(.L_x_2673) ;  /* 0x00000000001c7947 */ /* 0x000fec0003800000 */
.L_x_2665:
[----:B------:R-:W-:Y:S01]  /*2dbb0*/  UMOV UR4, URZ ;  /* 0x0000003f00047c82 */ /* 0x000fe20008000000 */
[----:B------:R-:W-:Y:S01]  /*2dbc0*/  UMOV UR5, URZ ;  /* 0x0000003f00057c82 */ /* 0x000fe20008000000 */
[----:B------:R-:W-:Y:S01]  /*2dbd0*/  ULDC UR6, c[0x0][0xc14] ;  /* 0x0003050000067ab9 */ /* 0x000fe20000000800 */
[----:B------:R-:W-:Y:S01]  /*2dbe0*/  IMAD.MOV.U32 R16, RZ, RZ, R4 ;  /* 0x000000ffff107224 */ /* 0x000fe200078e0004 */
[----:B------:R-:W-:Y:S01]  /*2dbf0*/  MOV R17, UR4 ;  /* 0x0000000400117c02 */ /* 0x000fe20008000f00 */
[----:B------:R-:W-:Y:S02]  /*2dc00*/  IMAD.U32 R18, RZ, RZ, UR5 ;  /* 0x00000005ff127e24 */ /* 0x000fe4000f8e00ff */
[----:B------:R-:W-:-:S07]  /*2dc10*/  IMAD.U32 R19, RZ, RZ, UR6 ;  /* 0x00000006ff137e24 */ /* 0x000fce000f8e00ff */
.L_x_2673:
        /* <DEDUP_REMOVED lines=12> */
.L_x_2583:
        /* <DEDUP_REMOVED lines=12> */
.L_x_2839:
[----:B------:R-:W-:Y:S05]  /*2dda0*/  BSYNC B0 ;  /* 0x0000000000007941 */ /* 0x000fea0003800000 */
.L_x_2675:
[----:B------:R-:W-:-:S03]  /*2ddb0*/  UMOV UR4, 0xffffffff ;  /* 0xffffffff00047882 */ /* 0x000fc60000000000 */
[----:B------:R-:W-:Y:S05]  /*2ddc0*/  BRA.DIV UR4, `(.L_x_2677) ;  /* 0x0000002a04e87947 */ /* 0x000fea000b800000 */
[----:B------:R-:W2:Y:S02]  /*2ddd0*/  S2R R2, SR_TID.X ;  /* 0x0000000000027919 */ /* 0x000ea40000002100 */
[----:B--2---:R-:W-:-:S04]  /*2dde0*/  SHF.R.U32.HI R2, RZ, 0x5, R2 ;  /* 0x00000005ff027819 */ /* 0x004fc80000011602 */
[----:B------:R-:W-:-:S05]  /*2ddf0*/  LOP3.LUT R2, R2, 0x3, RZ, 0xc0, !PT ;  /* 0x0000000302027812 */ /* 0x000fca00078ec0ff */
[----:B------:R2:W3:Y:S02]  /*2de00*/  SHFL.IDX PT, R14, R2, RZ, 0x1f ;  /* 0x00001fff020e7589 */ /* 0x0004e400000e0000 */
.L_x_2842:
[----:B---3--:R-:W-:-:S13]  /*2de10*/  ISETP.NE.AND P0, PT, R14, RZ, PT ;  /* 0x000000ff0e00720c */ /* 0x008fda0003f05270 */
[----:B------:R-:W-:Y:S05]  /*2de20*/  @P0 BRA `(.L_x_2295) ;  /* 0x00000000009c0947 */ /* 0x000fea0003800000 */
[----:B------:R-:W-:-:S03]  /*2de30*/  UMOV UR4, 0xffffffff ;  /* 0xffffffff00047882 */ /* 0x000fc60000000000 */
[----:B------:R-:W-:Y:S05]  /*2de40*/  BRA.DIV UR4, `(.L_x_2678) ;  /* 0x0000002a04fc7947 */ /* 0x000fea000b800000 */
[----:B------:R-:W-:-:S13]  /*2de50*/  ELECT P6, URZ, PT ;  /* 0x00000000003f782f */ /* 0x000fda00038c0000 */
.L_x_2845:
        /* <DEDUP_REMOVED lines=8> */
.L_x_2679:
[----:B-1----:R-:W2:Y:S04]  /*2dee0*/  LDL R3, [R1] ;  /* 0x0000000001037983 */ /* 0x002ea80000100800 */
[----:B------:R-:W3:Y:S01]  /*2def0*/  LDL.LU R7, [R1+0x8] ;  /* 0x0000080001077983 */ /* 0x000ee20000300800 */
[----:B------:R-:W-:-:S05]  /*2df00*/  IADD3 R2, R0, 0x38840, RZ ;  /* 0x0003884000027810 */ /* 0x000fca0007ffe0ff */
[C---:B--2---:R-:W-:Y:S02]  /*2df10*/  IMAD R6, R3.reuse, 0x8, R2 ;  /* 0x0000000803067824 */ /* 0x044fe400078e0202 */
[----:B------:R-:W-:Y:S01]  /*2df20*/  VIADD R3, R3, 0x1 ;  /* 0x0000000103037836 */ /* 0x000fe20000000000 */
[----:B---3--:R-:W-:-:S04]  /*2df30*/  SHF.L.U32 R5, R7, 0x1f, RZ ;  /* 0x0000001f07057819 */ /* 0x008fc800000006ff */
[C---:B------:R-:W-:Y:S01]  /*2df40*/  ISETP.NE.AND P1, PT, R3.reuse, 0x2, PT ;  /* 0x000000020300780c */ /* 0x040fe20003f25270 */
[----:B------:R-:W1:Y:S03]  /*2df50*/  SYNCS.PHASECHK.TRANS64.TRYWAIT P0, [R6+URZ], R5 ;  /* 0x00000005060075a7 */ /* 0x000e66000800017f */
[----:B------:R-:W-:Y:S02]  /*2df60*/  SEL R4, RZ, 0x1, P1 ;  /* 0x00000001ff047807 */ /* 0x000fe40000800000 */
[----:B------:R-:W-:Y:S02]  /*2df70*/  SEL R3, R3, RZ, P1 ;  /* 0x000000ff03037207 */ /* 0x000fe40000800000 */
[----:B------:R-:W-:Y:S02]  /*2df80*/  LOP3.LUT R4, R7, R4, RZ, 0x3c, !PT ;  /* 0x0000000407047212 */ /* 0x000fe400078e3cff */
[----:B------:R-:W-:-:S02]  /*2df90*/  LEA R7, R3, R2, 0x3 ;  /* 0x0000000203077211 */ /* 0x000fc400078e18ff */
[----:B------:R-:W-:Y:S01]  /*2dfa0*/  SHF.L.U32 R2, R4, 0x1f, RZ ;  /* 0x0000001f04027819 */ /* 0x000fe200000006ff */
[----:B-1----:R-:W-:Y:S06]  /*2dfb0*/  @!P0 BRA `(.L_x_2680) ;  /* 0x0000002800c08947 */ /* 0x002fec0003800000 */
.L_x_2846:
[----:B------:R-:W2:Y:S02]  /*2dfc0*/  SYNCS.PHASECHK.TRANS64.TRYWAIT P0, [R7+URZ], R2 ;  /* 0x00000002070075a7 */ /* 0x000ea4000800017f */
[----:B--2---:R-:W-:Y:S05]  /*2dfd0*/  @!P0 BRA `(.L_x_2681) ;  /* 0x0000002800cc8947 */ /* 0x004fea0003800000 */
.L_x_2847:
[----:B------:R-:W-:Y:S05]  /*2dfe0*/  @!P2 BRA `(.L_x_2682) ;  /* 0x000000000004a947 */ /* 0x000fea0003800000 */
[----:B------:R-:W-:Y:S01]  /*2dff0*/  BPT.TRAP 0x1 ;  /* 0x000000040000795c */ /* 0x000fe20000300000 */
.L_x_2682:
[----:B------:R-:W3:Y:S01]  /*2e000*/  LDL.LU R4, [R1] ;  /* 0x0000000001047983 */ /* 0x000ee20000300800 */
[----:B------:R-:W-:-:S04]  /*2e010*/  VIADD R0, R0, 0x38860 ;  /* 0x0003886000007836 */ /* 0x000fc80000000000 */
[----:B---3--:R-:W-:-:S04]  /*2e020*/  IMAD R4, R4, 0x8, R0 ;  /* 0x0000000804047824 */ /* 0x008fc800078e0200 */
[----:B------:R-:W3:Y:S02]  /*2e030*/  SYNCS.PHASECHK.TRANS64.TRYWAIT P0, [R4+URZ], R5 ;  /* 0x00000005040075a7 */ /* 0x000ee4000800017f */
[----:B---3--:R-:W-:Y:S05]  /*2e040*/  @!P0 BRA `(.L_x_2683) ;  /* 0x0000002800c48947 */ /* 0x008fea0003800000 */
.L_x_2848:
[----:B------:R-:W-:-:S07]  /*2e050*/  LEA R3, R3, R0, 0x3 ;  /* 0x0000000003037211 */ /* 0x000fce00078e18ff */
.L_x_2684:
[----:B----4-:R4:W0:Y:S02]  /*2e060*/  SYNCS.PHASECHK.TRANS64.TRYWAIT P0, [R3+URZ], R2 ;  /* 0x00000002030075a7 */ /* 0x010824000800017f */
[----:B0-----:R-:W-:Y:S05]  /*2e070*/  @!P0 NANOSLEEP.SYNCS 0x989680 ;  /* 0x009896800000895d */ /* 0x001fea0003900000 */
[----:B------:R-:W0:Y:S02]  /*2e080*/  @!P0 SYNCS.PHASECHK.TRANS64 P0, [R3+URZ], R2 ;  /* 0x00000002030085a7 */ /* 0x000e24000800007f */
[----:B0-----:R-:W-:Y:S05]  /*2e090*/  @!P0 BRA `(.L_x_2684) ;  /* 0xfffffffc00f08947 */ /* 0x001fea000383ffff */
.L_x_2295:
[----:B------:R-:W-:Y:S05]  /*2e0a0*/  BSYNC B7 ;  /* 0x0000000000077941 */ /* 0x000fea0003800000 */
.L_x_2292:
[----:B------:R-:W-:Y:S05]  /*2e0b0*/  EXIT ;  /* 0x000000000000794d */ /* 0x000fea0003800000 */
.L_x_2315:
[----:B0-----:R0:W1:Y:S02]  /*2e0c0*/  SYNCS.PHASECHK.TRANS64.TRYWAIT P6, [R0+URZ+0x38890], R115 ;  /* 0x03889073000075a7 */ /* 0x00106400080c017f */
[----:B-1----:R-:W-:Y:S05]  /*2e0d0*/  @!P6 NANOSLEEP.SYNCS 0x989680 ;  /* 0x009896800000e95d */ /* 0x002fea0003900000 */
[----:B------:R-:W1:Y:S02]  /*2e0e0*/  @!P6 SYNCS.PHASECHK.TRANS64 P6, [R0+URZ+0x38890], R115 ;  /* 0x038890730000e5a7 */ /* 0x000e6400080c007f */
[----:B-1----:R-:W-:Y:S05]  /*2e0f0*/  @!P6 BRA `(.L_x_2315) ;  /* 0xfffffffc00f0e947 */ /* 0x002fea000383ffff */
[----:B------:R-:W-:Y:S05]  /*2e100*/  BRA `(.L_x_2685) ;  /* 0xfffffd5400687947 */ /* 0x000fea000383ffff */
.L_x_2371:
[----:B-1----:R1:W3:Y:S02]  /*2e110*/  SYNCS.PHASECHK.TRANS64.TRYWAIT P6, [R0+URZ+0x38890], R115 ;  /* 0x03889073000075a7 */ /* 0x0022e400080c017f */
[----:B---3--:R-:W-:Y:S05]  /*2e120*/  @!P6 NANOSLEEP.SYNCS 0x989680 ;  /* 0x009896800000e95d */ /* 0x008fea0003900000 */
[----:B------:R-:W3:Y:S02]  /*2e130*/  @!P6 SYNCS.PHASECHK.TRANS64 P6, [R0+URZ+0x38890], R115 ;  /* 0x038890730000e5a7 */ /* 0x000ee400080c007f */
[----:B---3--:R-:W-:Y:S05]  /*2e140*/  @!P6 BRA `(.L_x_2371) ;  /* 0xfffffffc00f0e947 */ /* 0x008fea000383ffff */
[----:B------:R-:W-:Y:S05]  /*2e150*/  BRA `(.L_x_2686) ;  /* 0xfffffd88001c7947 */ /* 0x000fea000383ffff */
.L_x_2396:
[----:B0-----:R0:W1:Y:S02]  /*2e160*/  SYNCS.PHASECHK.TRANS64.TRYWAIT P3, [R0+URZ+0x38890], R115 ;  /* 0x03889073000075a7 */ /* 0x001064000806017f */
[----:B-1----:R-:W-:Y:S05]  /*2e170*/  @!P3 NANOSLEEP.SYNCS 0x989680 ;  /* 0x009896800000b95d */ /* 0x002fea0003900000 */
[----:B------:R-:W1:Y:S02]  /*2e180*/  @!P3 SYNCS.PHASECHK.TRANS64 P3, [R0+URZ+0x38890], R115 ;  /* 0x038890730000b5a7 */ /* 0x000e64000806007f */
[----:B-1----:R-:W-:Y:S05]  /*2e190*/  @!P3 BRA `(.L_x_2396) ;  /* 0xfffffffc00f0b947 */ /* 0x002fea000383ffff */
[----:B------:R-:W-:Y:S05]  /*2e1a0*/  BRA `(.L_x_2687) ;  /* 0xfffffdb800187947 */ /* 0x000fea000383ffff */
.L_x_2404:
[----:B-1----:R1:W2:Y:S02]  /*2e1b0*/  SYNCS.PHASECHK.TRANS64.TRYWAIT P2, [R0+URZ+0x388b0], R115 ;  /* 0x0388b073000075a7 */ /* 0x0022a4000804017f */
[----:B--2---:R-:W-:Y:S05]  /*2e1c0*/  @!P2 NANOSLEEP.SYNCS 0x989680 ;  /* 0x009896800000a95d */ /* 0x004fea0003900000 */
[----:B------:R-:W2:Y:S02]  /*2e1d0*/  @!P2 SYNCS.PHASECHK.TRANS64 P2, [R0+URZ+0x388b0], R115 ;  /* 0x0388b0730000a5a7 */ /* 0x000ea4000804007f */
[----:B--2---:R-:W-:Y:S05]  /*2e1e0*/  @!P2 BRA `(.L_x_2404) ;  /* 0xfffffffc00f0a947 */ /* 0x004fea000383ffff */
[----:B------:R-:W-:Y:S05]  /*2e1f0*/  BRA `(.L_x_2688) ;  /* 0xfffffdbc00447947 */ /* 0x000fea000383ffff */
.L_x_2432:
        /* <DEDUP_REMOVED lines=8> */
.L_x_2690:
[----:B------:R-:W-:Y:S05]  /*2e280*/  BSYNC B1 ;  /* 0x0000000000017941 */ /* 0x000fea0003800000 */
.L_x_2689:
[----:B------:R-:W-:Y:S05]  /*2e290*/  BRA `(.L_x_2691) ;  /* 0xfffffde000f07947 */ /* 0x000fea000383ffff */
.L_x_2433:
        /* <DEDUP_REMOVED lines=8> */
.L_x_2693:
[----:B------:R-:W-:Y:S05]  /*2e320*/  BSYNC B1 ;  /* 0x0000000000017941 */ /* 0x000fea0003800000 */
.L_x_2692:
[----:B------:R-:W-:Y:S05]  /*2e330*/  BRA `(.L_x_2694) ;  /* 0xfffffde000d07947 */ /* 0x000fea000383ffff */
.L_x_2434:
        /* <DEDUP_REMOVED lines=8> */
.L_x_2696:
[----:B------:R-:W-:Y:S05]  /*2e3c0*/  BSYNC B1 ;  /* 0x0000000000017941 */ /* 0x000fea0003800000 */
.L_x_2695:
[----:B------:R-:W-:Y:S05]  /*2e3d0*/  BRA `(.L_x_2697) ;  /* 0xfffffde000b07947 */ /* 0x000fea000383ffff */
.L_x_2435:
        /* <DEDUP_REMOVED lines=8> */
.L_x_2699:
[----:B------:R-:W-:Y:S05]  /*2e460*/  BSYNC B1 ;  /* 0x0000000000017941 */ /* 0x000fea0003800000 */
.L_x_2698:
[----:B------:R-:W-:Y:S05]  /*2e470*/  BRA `(.L_x_2700) ;  /* 0xfffffde000907947 */ /* 0x000fea000383ffff */
.L_x_2436:
        /* <DEDUP_REMOVED lines=8> */
.L_x_2702:
[----:B------:R-:W-:Y:S05]  /*2e500*/  BSYNC B1 ;  /* 0x0000000000017941 */ /* 0x000fea0003800000 */
.L_x_2701:
[----:B------:R-:W-:Y:S05]  /*2e510*/  BRA `(.L_x_2703) ;  /* 0xfffffde000707947 */ /* 0x000fea000383ffff */
.L_x_2437:
        /* <DEDUP_REMOVED lines=8> */
.L_x_2705:
[----:B------:R-:W-:Y:S05]  /*2e5a0*/  BSYNC B1 ;  /* 0x0000000000017941 */ /* 0x000fea0003800000 */
.L_x_2704:
[----:B------:R-:W-:Y:S05]  /*2e5b0*/  BRA `(.L_x_2706) ;  /* 0xfffffde000507947 */ /* 0x000fea000383ffff */
.L_x_2438:
        /* <DEDUP_REMOVED lines=8> */
.L_x_2708:
[----:B------:R-:W-:Y:S05]  /*2e640*/  BSYNC B1 ;  /* 0x0000000000017941 */ /* 0x000fea0003800000 */
.L_x_2707:
[----:B------:R-:W-:Y:S05]  /*2e650*/  BRA `(.L_x_2709) ;  /* 0xfffffde000307947 */ /* 0x000fea000383ffff */
.L_x_2439:
        /* <DEDUP_REMOVED lines=8> */
.L_x_2711:
[----:B------:R-:W-:Y:S05]  /*2e6e0*/  BSYNC B1 ;  /* 0x0000000000017941 */ /* 0x000fea0003800000 */
.L_x_2710:
[----:B------:R-:W-:Y:S05]  /*2e6f0*/  BRA `(.L_x_2712) ;  /* 0xfffffde000107947 */ /* 0x000fea000383ffff */
.L_x_2440:
        /* <DEDUP_REMOVED lines=8> */
.L_x_2714:
[----:B------:R-:W-:Y:S05]  /*2e780*/  BSYNC B1 ;  /* 0x0000000000017941 */ /* 0x000fea0003800000 */
.L_x_2713:
[----:B------:R-:W-:Y:S05]  /*2e790*/  BRA `(.L_x_2715) ;  /* 0xfffffddc00f07947 */ /* 0x000fea000383ffff */
.L_x_2441:
        /* <DEDUP_REMOVED lines=8> */
.L_x_2717:
[----:B------:R-:W-:Y:S05]  /*2e820*/  BSYNC B1 ;  /* 0x0000000000017941 */ /* 0x000fea0003800000 */
.L_x_2716:
[----:B------:R-:W-:Y:S05]  /*2e830*/  BRA `(.L_x_2718) ;  /* 0xfffffddc00d07947 */ /* 0x000fea000383ffff */
.L_x_2442:
        /* <DEDUP_REMOVED lines=8> */
.L_x_2720:
[----:B------:R-:W-:Y:S05]  /*2e8c0*/  BSYNC B1 ;  /* 0x0000000000017941 */ /* 0x000fea0003800000 */
.L_x_2719:
[----:B------:R-:W-:Y:S05]  /*2e8d0*/  BRA `(.L_x_2721) ;  /* 0xfffffddc00b07947 */ /* 0x000fea000383ffff */
.L_x_2443:
        /* <DEDUP_REMOVED lines=8> */
.L_x_2723:
[----:B------:R-:W-:Y:S05]  /*2e960*/  BSYNC B1 ;  /* 0x0000000000017941 */ /* 0x000fea0003800000 */
.L_x_2722:
[----:B------:R-:W-:Y:S05]  /*2e970*/  BRA `(.L_x_2724) ;  /* 0xfffffddc00907947 */ /* 0x000fea000383ffff */
.L_x_2444:
        /* <DEDUP_REMOVED lines=8> */
.L_x_2726:
[----:B------:R-:W-:Y:S05]  /*2ea00*/  BSYNC B1 ;  /* 0x0000000000017941 */ /* 0x000fea0003800000 */
.L_x_2725:
[----:B------:R-:W-:Y:S05]  /*2ea10*/  BRA `(.L_x_2727) ;  /* 0xfffffddc00707947 */ /* 0x000fea000383ffff */
.L_x_2445:
        /* <DEDUP_REMOVED lines=8> */
.L_x_2729:
[----:B------:R-:W-:Y:S05]  /*2eaa0*/  BSYNC B1 ;  /* 0x0000000000017941 */ /* 0x000fea0003800000 */
.L_x_2728:
[----:B------:R-:W-:Y:S05]  /*2eab0*/  BRA `(.L_x_2730) ;  /* 0xfffffddc00547947 */ /* 0x000fea000383ffff */
.L_x_2446:
        /* <DEDUP_REMOVED lines=8> */
.L_x_2732:
[----:B------:R-:W-:Y:S05]  /*2eb40*/  BSYNC B1 ;  /* 0x0000000000017941 */ /* 0x000fea0003800000 */
.L_x_2731:
[----:B------:R-:W-:Y:S05]  /*2eb50*/  BRA `(.L_x_2733) ;  /* 0xfffffddc00387947 */ /* 0x000fea000383ffff */
.L_x_2447:
        /* <DEDUP_REMOVED lines=8> */
.L_x_2735:
[----:B------:R-:W-:Y:S05]  /*2ebe0*/  BSYNC B1 ;  /* 0x0000000000017941 */ /* 0x000fea0003800000 */
.L_x_2734:
[----:B------:R-:W-:Y:S05]  /*2ebf0*/  BRA `(.L_x_2736) ;  /* 0xfffffddc001c7947 */ /* 0x000fea000383ffff */
.L_x_2449:
[----:B0-----:R0:W1:Y:S02]  /*2ec00*/  SYNCS.PHASECHK.TRANS64.TRYWAIT P4, [R16+URZ+0x38800], R109 ;  /* 0x0388006d100075a7 */ /* 0x001064000808017f */
[----:B-1----:R-:W-:Y:S05]  /*2ec10*/  @!P4 NANOSLEEP.SYNCS 0x989680 ;  /* 0x009896800000c95d */ /* 0x002fea0003900000 */
[----:B------:R-:W1:Y:S02]  /*2ec20*/  @!P4 SYNCS.PHASECHK.TRANS64 P4, [R16+URZ+0x38800], R109 ;  /* 0x0388006d1000c5a7 */ /* 0x000e64000808007f */
[----:B-1----:R-:W-:Y:S05]  /*2ec30*/  @!P4 BRA `(.L_x_2449) ;  /* 0xfffffffc00f0c947 */ /* 0x002fea000383ffff */
[----:B------:R-:W-:Y:S05]  /*2ec40*/  BRA `(.L_x_2737) ;  /* 0xfffffddc00807947 */ /* 0x000fea000383ffff */
.L_x_2489:
        /* <DEDUP_REMOVED lines=8> */
.L_x_2739:
[----:B------:R-:W-:Y:S05]  /*2ecd0*/  BSYNC B1 ;  /* 0x0000000000017941 */ /* 0x000fea0003800000 */
.L_x_2738:
[----:B------:R-:W-:Y:S05]  /*2ece0*/  BRA `(.L_x_2740) ;  /* 0xfffffe1c001c7947 */ /* 0x000fea000383ffff */
.L_x_2490:
        /* <DEDUP_REMOVED lines=8> */
.L_x_2742:
[----:B------:R-:W-:Y:S05]  /*2ed70*/  BSYNC B1 ;  /* 0x0000000000017941 */ /* 0x000fea0003800000 */
.L_x_2741:
[----:B------:R-:W-:Y:S05]  /*2ed80*/  BRA `(.L_x_2743) ;  /* 0xfffffe1800fc7947 */ /* 0x000fea000383ffff */
.L_x_2491:
        /* <DEDUP_REMOVED lines=8> */
.L_x_2745:
[----:B------:R-:W-:Y:S05]  /*2ee10*/  BSYNC B1 ;  /* 0x0000000000017941 */ /* 0x000fea0003800000 */
.L_x_2744:
[----:B------:R-:W-:Y:S05]  /*2ee20*/  BRA `(.L_x_2746) ;  /* 0xfffffe1800dc7947 */ /* 0x000fea000383ffff */
.L_x_2492:
        /* <DEDUP_REMOVED lines=8> */
.L_x_2748:
[----:B------:R-:W-:Y:S05]  /*2eeb0*/  BSYNC B1 ;  /* 0x0000000000017941 */ /* 0x000fea0003800000 */
.L_x_2747:
[----:B------:R-:W-:Y:S05]  /*2eec0*/  BRA `(.L_x_2749) ;  /* 0xfffffe1800bc7947 */ /* 0x000fea000383ffff */
.L_x_2493:
        /* <DEDUP_REMOVED lines=8> */
.L_x_2751:
[----:B------:R-:W-:Y:S05]  /*2ef50*/  BSYNC B1 ;  /* 0x0000000000017941 */ /* 0x000fea0003800000 */
.L_x_2750:
[----:B------:R-:W-:Y:S05]  /*2ef60*/  BRA `(.L_x_2752) ;  /* 0xfffffe18009c7947 */ /* 0x000fea000383ffff */
.L_x_2494:
        /* <DEDUP_REMOVED lines=8> */
.L_x_2754:
[----:B------:R-:W-:Y:S05]  /*2eff0*/  BSYNC B1 ;  /* 0x0000000000017941 */ /* 0x000fea0003800000 */
.L_x_2753:
[----:B------:R-:W-:Y:S05]  /*2f000*/  BRA `(.L_x_2755) ;  /* 0xfffffe18007c7947 */ /* 0x000fea000383ffff */
.L_x_2495:
        /* <DEDUP_REMOVED lines=8> */
.L_x_2757:
[----:B------:R-:W-:Y:S05]  /*2f090*/  BSYNC B1 ;  /* 0x0000000000017941 */ /* 0x000fea0003800000 */
.L_x_2756:
[----:B------:R-:W-:Y:S05]  /*2f0a0*/  BRA `(.L_x_2758) ;  /* 0xfffffe18005c7947 */ /* 0x000fea000383ffff */
.L_x_2496:
        /* <DEDUP_REMOVED lines=8> */
.L_x_2760:
[----:B------:R-:W-:Y:S05]  /*2f130*/  BSYNC B1 ;  /* 0x0000000000017941 */ /* 0x000fea0003800000 */
.L_x_2759:
[----:B------:R-:W-:Y:S05]  /*2f140*/  BRA `(.L_x_2761) ;  /* 0xfffffe18003c7947 */ /* 0x000fea000383ffff */
.L_x_2497:
        /* <DEDUP_REMOVED lines=8> */
.L_x_2763:
[----:B------:R-:W-:Y:S05]  /*2f1d0*/  BSYNC B1 ;  /* 0x0000000000017941 */ /* 0x000fea0003800000 */
.L_x_2762:
[----:B------:R-:W-:Y:S05]  /*2f1e0*/  BRA `(.L_x_2764) ;  /* 0xfffffe18001c7947 */ /* 0x000fea000383ffff */
.L_x_2498:
        /* <DEDUP_REMOVED lines=8> */
.L_x_2766:
[----:B------:R-:W-:Y:S05]  /*2f270*/  BSYNC B1 ;  /* 0x0000000000017941 */ /* 0x000fea0003800000 */
.L_x_2765:
[----:B------:R-:W-:Y:S05]  /*2f280*/  BRA `(.L_x_2767) ;  /* 0xfffffe1400fc7947 */ /* 0x000fea000383ffff */
.L_x_2499:
        /* <DEDUP_REMOVED lines=8> */
.L_x_2769:
[----:B------:R-:W-:Y:S05]  /*2f310*/  BSYNC B1 ;  /* 0x0000000000017941 */ /* 0x000fea0003800000 */
.L_x_2768:
[----:B------:R-:W-:Y:S05]  /*2f320*/  BRA `(.L_x_2770) ;  /* 0xfffffe1400dc7947 */ /* 0x000fea000383ffff */
.L_x_2500:
        /* <DEDUP_REMOVED lines=8> */
.L_x_2772:
[----:B------:R-:W-:Y:S05]  /*2f3b0*/  BSYNC B1 ;  /* 0x0000000000017941 */ /* 0x000fea0003800000 */
.L_x_2771:
[----:B------:R-:W-:Y:S05]  /*2f3c0*/  BRA `(.L_x_2773) ;  /* 0xfffffe1400bc7947 */ /* 0x000fea000383ffff */
.L_x_2501:
        /* <DEDUP_REMOVED lines=8> */
.L_x_2775:
[----:B------:R-:W-:Y:S05]  /*2f450*/  BSYNC B1 ;  /* 0x0000000000017941 */ /* 0x000fea0003800000 */
.L_x_2774:
[----:B------:R-:W-:Y:S05]  /*2f460*/  BRA `(.L_x_2776) ;  /* 0xfffffe14009c7947 */ /* 0x000fea000383ffff */
.L_x_2502:
        /* <DEDUP_REMOVED lines=8> */
.L_x_2778:
[----:B------:R-:W-:Y:S05]  /*2f4f0*/  BSYNC B1 ;  /* 0x0000000000017941 */ /* 0x000fea0003800000 */
.L_x_2777:
[----:B------:R-:W-:Y:S05]  /*2f500*/  BRA `(.L_x_2779) ;  /* 0xfffffe1400807947 */ /* 0x000fea000383ffff */
.L_x_2503:
        /* <DEDUP_REMOVED lines=8> */
.L_x_2781:
[----:B------:R-:W-:Y:S05]  /*2f590*/  BSYNC B1 ;  /* 0x0000000000017941 */ /* 0x000fea0003800000 */
.L_x_2780:
[----:B------:R-:W-:Y:S05]  /*2f5a0*/  BRA `(.L_x_2782) ;  /* 0xfffffe1400647947 */ /* 0x000fea000383ffff */
.L_x_2504:
        /* <DEDUP_REMOVED lines=8> */
.L_x_2784:
[----:B------:R-:W-:Y:S05]  /*2f630*/  BSYNC B1 ;  /* 0x0000000000017941 */ /* 0x000fea0003800000 */
.L_x_2783:
[----:B------:R-:W-:Y:S05]  /*2f640*/  BRA `(.L_x_2785) ;  /* 0xfffffe14004c7947 */ /* 0x000fea000383ffff */
.L_x_2506:
[----:B0-----:R0:W1:Y:S02]  /*2f650*/  SYNCS.PHASECHK.TRANS64.TRYWAIT P4, [R16+URZ+0x38800], R9 ;  /* 0x03880009100075a7 */ /* 0x001064000808017f */
[----:B-1----:R-:W-:Y:S05]  /*2f660*/  @!P4 NANOSLEEP.SYNCS 0x989680 ;  /* 0x009896800000c95d */ /* 0x002fea0003900000 */
[----:B------:R-:W1:Y:S02]  /*2f670*/  @!P4 SYNCS.PHASECHK.TRANS64 P4, [R16+URZ+0x38800], R9 ;  /* 0x038800091000c5a7 */ /* 0x000e64000808007f */
[----:B-1----:R-:W-:Y:S05]  /*2f680*/  @!P4 BRA `(.L_x_2506) ;  /* 0xfffffffc00f0c947 */ /* 0x002fea000383ffff */
[----:B------:R-:W-:Y:S05]  /*2f690*/  BRA `(.L_x_2786) ;  /* 0xfffffe1400b07947 */ /* 0x000fea000383ffff */
.L_x_2524:
[----:B-1----:R1:W2:Y:S02]  /*2f6a0*/  SYNCS.PHASECHK.TRANS64.TRYWAIT P2, [R0+URZ+0x38830], R3 ;  /* 0x03883003000075a7 */ /* 0x0022a4000804017f */
[----:B--2---:R-:W-:Y:S05]  /*2f6b0*/  @!P2 NANOSLEEP.SYNCS 0x989680 ;  /* 0x009896800000a95d */ /* 0x004fea0003900000 */
[----:B------:R-:W2:Y:S02]  /*2f6c0*/  @!P2 SYNCS.PHASECHK.TRANS64 P2, [R0+URZ+0x38830], R3 ;  /* 0x038830030000a5a7 */ /* 0x000ea4000804007f */
[----:B--2---:R-:W-:Y:S05]  /*2f6d0*/  @!P2 BRA `(.L_x_2524) ;  /* 0xfffffffc00f0a947 */ /* 0x004fea000383ffff */
[----:B------:R-:W-:Y:S05]  /*2f6e0*/  BRA `(.L_x_2523) ;  /* 0xfffffe4c002c7947 */ /* 0x000fea000383ffff */
.L_x_2531:
[----:B-1----:R1:W2:Y:S02]  /*2f6f0*/  SYNCS.PHASECHK.TRANS64.TRYWAIT P2, [R11+URZ+0x38830], R12 ;  /* 0x0388300c0b0075a7 */ /* 0x0022a4000804017f */
[----:B--2---:R-:W-:Y:S05]  /*2f700*/  @!P2 NANOSLEEP.SYNCS 0x989680 ;  /* 0x009896800000a95d */ /* 0x004fea0003900000 */
[----:B------:R-:W2:Y:S02]  /*2f710*/  @!P2 SYNCS.PHASECHK.TRANS64 P2, [R11+URZ+0x38830], R12 ;  /* 0x0388300c0b00a5a7 */ /* 0x000ea4000804007f */
[----:B--2---:R-:W-:Y:S05]  /*2f720*/  @!P2 BRA `(.L_x_2531) ;  /* 0xfffffffc00f0a947 */ /* 0x004fea000383ffff */
[----:B------:R-:W-:Y:S05]  /*2f730*/  BRA `(.L_x_2530) ;  /* 0xfffffea0006c7947 */ /* 0x000fea000383ffff */
.L_x_2536:
[----:B-1----:R1:W2:Y:S02]  /*2f740*/  SYNCS.PHASECHK.TRANS64.TRYWAIT P2, [R9+URZ+0x38850], R0 ;  /* 0x03885000090075a7 */ /* 0x0022a4000804017f */
[----:B--2---:R-:W-:Y:S05]  /*2f750*/  @!P2 NANOSLEEP.SYNCS 0x989680 ;  /* 0x009896800000a95d */ /* 0x004fea0003900000 */
[----:B------:R-:W2:Y:S02]  /*2f760*/  @!P2 SYNCS.PHASECHK.TRANS64 P2, [R9+URZ+0x38850], R0 ;  /* 0x038850000900a5a7 */ /* 0x000ea4000804007f */
[----:B--2---:R-:W-:Y:S05]  /*2f770*/  @!P2 BRA `(.L_x_2536) ;  /* 0xfffffffc00f0a947 */ /* 0x004fea000383ffff */
[----:B------:R-:W-:Y:S05]  /*2f780*/  BRA `(.L_x_2535) ;  /* 0xfffffed800347947 */ /* 0x000fea000383ffff */
.L_x_2544:
[----:B-1----:R1:W2:Y:S02]  /*2f790*/  SYNCS.PHASECHK.TRANS64.TRYWAIT P2, [R3+URZ+0x38830], R12 ;  /* 0x0388300c030075a7 */ /* 0x0022a4000804017f */
[----:B--2---:R-:W-:Y:S05]  /*2f7a0*/  @!P2 NANOSLEEP.SYNCS 0x989680 ;  /* 0x009896800000a95d */ /* 0x004fea0003900000 */
[----:B------:R-:W2:Y:S02]  /*2f7b0*/  @!P2 SYNCS.PHASECHK.TRANS64 P2, [R3+URZ+0x38830], R12 ;  /* 0x0388300c0300a5a7 */ /* 0x000ea4000804007f */
[----:B--2---:R-:W-:Y:S05]  /*2f7c0*/  @!P2 BRA `(.L_x_2544) ;  /* 0xfffffffc00f0a947 */ /* 0x004fea000383ffff */
[----:B------:R-:W-:Y:S05]  /*2f7d0*/  BRA `(.L_x_2543) ;  /* 0xfffffef400387947 */ /* 0x000fea000383ffff */
.L_x_2549:
[----:B-1----:R1:W2:Y:S02]  /*2f7e0*/  SYNCS.PHASECHK.TRANS64.TRYWAIT P2, [R9+URZ+0x38850], R0 ;  /* 0x03885000090075a7 */ /* 0x0022a4000804017f */
[----:B--2---:R-:W-:Y:S05]  /*2f7f0*/  @!P2 NANOSLEEP.SYNCS 0x989680 ;  /* 0x009896800000a95d */ /* 0x004fea0003900000 */
[----:B------:R-:W2:Y:S02]  /*2f800*/  @!P2 SYNCS.PHASECHK.TRANS64 P2, [R9+URZ+0x38850], R0 ;  /* 0x038850000900a5a7 */ /* 0x000ea4000804007f */
[----:B--2---:R-:W-:Y:S05]  /*2f810*/  @!P2 BRA `(.L_x_2549) ;  /* 0xfffffffc00f0a947 */ /* 0x004fea000383ffff */
[----:B------:R-:W-:Y:S05]  /*2f820*/  BRA `(.L_x_2548) ;  /* 0xffffff2c00007947 */ /* 0x000fea000383ffff */
.L_x_2555:
[----:B-1----:R1:W2:Y:S02]  /*2f830*/  SYNCS.PHASECHK.TRANS64.TRYWAIT P0, [R0+URZ+0x38850], R7 ;  /* 0x03885007000075a7 */ /* 0x0022a4000800017f */
[----:B--2---:R-:W-:Y:S05]  /*2f840*/  @!P0 NANOSLEEP.SYNCS 0x989680 ;  /* 0x009896800000895d */ /* 0x004fea0003900000 */
[----:B------:R-:W2:Y:S02]  /*2f850*/  @!P0 SYNCS.PHASECHK.TRANS64 P0, [R0+URZ+0x38850], R7 ;  /* 0x03885007000085a7 */ /* 0x000ea4000800007f */
[----:B--2---:R-:W-:Y:S05]  /*2f860*/  @!P0 BRA `(.L_x_2555) ;  /* 0xfffffffc00f08947 */ /* 0x004fea000383ffff */
[----:B------:R-:W-:Y:S05]  /*2f870*/  BRA `(.L_x_2554) ;  /* 0xffffff4800647947 */ /* 0x000fea000383ffff */
.L_x_2589:
[----:B------:R-:W0:Y:S01]  /*2f880*/  S2R R6, SR_TID.X ;  /* 0x0000000000067919 */ /* 0x000e220000002100 */
[----:B------:R-:W-:Y:S01]  /*2f890*/  BSSY B1, `(.L_x_2787) ;  /* 0x000000a000017945 */ /* 0x000fe20003800000 */
[----:B------:R-:W-:Y:S01]  /*2f8a0*/  IMAD.MOV.U32 R12, RZ, RZ, RZ ;  /* 0x000000ffff0c7224 */ /* 0x000fe200078e00ff */
[----:B------:R-:W-:Y:S01]  /*2f8b0*/  MOV R15, 0xffffffff ;  /* 0xffffffff000f7802 */ /* 0x000fe20000000f00 */
[----:B------:R-:W-:Y:S01]  /*2f8c0*/  IMAD.MOV.U32 R11, RZ, RZ, 0x1f ;  /* 0x0000001fff0b7424 */ /* 0x000fe200078e00ff */
[----:B0-----:R-:W-:-:S04]  /*2f8d0*/  SHF.R.U32.HI R6, RZ, 0x5, R6 ;  /* 0x00000005ff067819 */ /* 0x001fc80000011606 */
[----:B------:R-:W-:-:S04]  /*2f8e0*/  LOP3.LUT R6, R6, 0x3, RZ, 0xc0, !PT ;  /* 0x0000000306067812 */ /* 0x000fc800078ec0ff */
[----:B------:R-:W-:-:S07]  /*2f8f0*/  MOV R13, R6 ;  /* 0x00000006000d7202 */ /* 0x000fce0000000f00 */
[----:B------:R-:W-:Y:S05]  /*2f900*/  WARPSYNC.COLLECTIVE R15, `(.L_x_2788) ;  /* 0x000000000f087348 */ /* 0x000fea0003c00000 */
[----:B------:R0:W1:Y:S02]  /*2f910*/  SHFL.IDX P6, R14, R13, R12, R11 ;  /* 0x0000000c0d0e7389 */ /* 0x00006400000c000b */
[----:B01----:R-:W-:Y:S01]  /*2f920*/  ENDCOLLECTIVE ;  /* 0x000000000000791b */ /* 0x003fe20003800000 */
.L_x_2788:
[----:B------:R-:W-:Y:S05]  /*2f930*/  BSYNC B1 ;  /* 0x0000000000017941 */ /* 0x000fea0003800000 */
.L_x_2787:
[----:B------:R-:W-:Y:S05]  /*2f940*/  BRA `(.L_x_2789) ;  /* 0xffffff9000e47947 */ /* 0x000fea000383ffff */
.L_x_2590:
[----:B------:R-:W-:Y:S01]  /*2f950*/  BSSY B1, `(.L_x_2790) ;  /* 0x0000006000017945 */ /* 0x000fe20003800000 */
[----:B------:R-:W-:-:S07]  /*2f960*/  IMAD.MOV.U32 R15, RZ, RZ, -0x1 ;  /* 0xffffffffff0f7424 */ /* 0x000fce00078e00ff */
[----:B------:R-:W-:Y:S05]  /*2f970*/  WARPSYNC.COLLECTIVE R15, `(.L_x_2791) ;  /* 0x000000000f0c7348 */ /* 0x000fea0003c00000 */
[----:B------:R-:W-:Y:S02]  /*2f980*/  ELECT P6, UR62, PT ;  /* 0x00000000003e782f */ /* 0x000fe400038c0000 */
[----:B------:R-:W-:Y:S01]  /*2f990*/  MOV R14, UR62 ;  /* 0x0000003e000e7c02 */ /* 0x000fe20008000f00 */
[----:B------:R-:W-:Y:S10]  /*2f9a0*/  ENDCOLLECTIVE ;  /* 0x000000000000791b */ /* 0x000ff40003800000 */
.L_x_2791:
[----:B------:R-:W-:Y:S05]  /*2f9b0*/  BSYNC B1 ;  /* 0x0000000000017941 */ /* 0x000fea0003800000 */
.L_x_2790:
[----:B------:R-:W-:Y:S05]  /*2f9c0*/  BRA `(.L_x_2792) ;  /* 0xffffff9000d07947 */ /* 0x000fea000383ffff */
.L_x_2592:
[----:B0-----:R0:W1:Y:S02]  /*2f9d0*/  SYNCS.PHASECHK.TRANS64.TRYWAIT P0, [R9+URZ+0x38820], R5 ;  /* 0x03882005090075a7 */ /* 0x001064000800017f */
[----:B-1----:R-:W-:Y:S05]  /*2f9e0*/  @!P0 NANOSLEEP.SYNCS 0x989680 ;  /* 0x009896800000895d */ /* 0x002fea0003900000 */
[----:B------:R-:W1:Y:S02]  /*2f9f0*/  @!P0 SYNCS.PHASECHK.TRANS64 P0, [R9+URZ+0x38820], R5 ;  /* 0x03882005090085a7 */ /* 0x000e64000800007f */
[----:B-1----:R-:W-:Y:S05]  /*2fa00*/  @!P0 BRA `(.L_x_2592) ;  /* 0xfffffffc00f08947 */ /* 0x002fea000383ffff */
[----:B------:R-:W-:Y:S05]  /*2fa10*/  BRA `(.L_x_2793) ;  /* 0xffffff9000ec7947 */ /* 0x000fea000383ffff */
.L_x_2595:
[----:B0-----:R0:W1:Y:S02]  /*2fa20*/  SYNCS.PHASECHK.TRANS64.TRYWAIT P0, [R5+URZ+0x388a0], R8 ;  /* 0x0388a008050075a7 */ /* 0x001064000800017f */
[----:B-1----:R-:W-:Y:S05]  /*2fa30*/  @!P0 NANOSLEEP.SYNCS 0x989680 ;  /* 0x009896800000895d */ /* 0x002fea0003900000 */
[----:B------:R-:W1:Y:S02]  /*2fa40*/  @!P0 SYNCS.PHASECHK.TRANS64 P0, [R5+URZ+0x388a0], R8 ;  /* 0x0388a008050085a7 */ /* 0x000e64000800007f */
[----:B-1----:R-:W-:Y:S05]  /*2fa50*/  @!P0 BRA `(.L_x_2595) ;  /* 0xfffffffc00f08947 */ /* 0x002fea000383ffff */
[----:B------:R-:W-:Y:S05]  /*2fa60*/  BRA `(.L_x_2794) ;  /* 0xffffff9000fc7947 */ /* 0x000fea000383ffff */
.L_x_2597:
[----:B-1----:R1:W2:Y:S02]  /*2fa70*/  SYNCS.PHASECHK.TRANS64.TRYWAIT P0, [R5+URZ+0x388c0], R8 ;  /* 0x0388c008050075a7 */ /* 0x0022a4000800017f */
[----:B--2---:R-:W-:Y:S05]  /*2fa80*/  @!P0 NANOSLEEP.SYNCS 0x989680 ;  /* 0x009896800000895d */ /* 0x004fea0003900000 */
[----:B------:R-:W2:Y:S02]  /*2fa90*/  @!P0 SYNCS.PHASECHK.TRANS64 P0, [R5+URZ+0x388c0], R8 ;  /* 0x0388c008050085a7 */ /* 0x000ea4000800007f */
[----:B--2---:R-:W-:Y:S05]  /*2faa0*/  @!P0 BRA `(.L_x_2597) ;  /* 0xfffffffc00f08947 */ /* 0x004fea000383ffff */
[----:B------:R-:W-:Y:S05]  /*2fab0*/  BRA `(.L_x_2795) ;  /* 0xffffff94009c7947 */ /* 0x000fea000383ffff */
.L_x_2601:
[----:B0-----:R0:W1:Y:S02]  /*2fac0*/  SYNCS.PHASECHK.TRANS64.TRYWAIT P0, [R6+URZ+0x388a0], R7 ;  /* 0x0388a007060075a7 */ /* 0x001064000800017f */
[----:B-1----:R-:W-:Y:S05]  /*2fad0*/  @!P0 NANOSLEEP.SYNCS 0x989680 ;  /* 0x009896800000895d */ /* 0x002fea0003900000 */
[----:B------:R-:W1:Y:S02]  /*2fae0*/  @!P0 SYNCS.PHASECHK.TRANS64 P0, [R6+URZ+0x388a0], R7 ;  /* 0x0388a007060085a7 */ /* 0x000e64000800007f */
[----:B-1----:R-:W-:Y:S05]  /*2faf0*/  @!P0 BRA `(.L_x_2601) ;  /* 0xfffffffc00f08947 */ /* 0x002fea000383ffff */
[----:B------:R-:W-:Y:S05]  /*2fb00*/  BRA `(.L_x_2796) ;  /* 0xffffff9800847947 */ /* 0x000fea000383ffff */
.L_x_2603:
[----:B-1----:R1:W2:Y:S02]  /*2fb10*/  SYNCS.PHASECHK.TRANS64.TRYWAIT P1, [R6+URZ+0x388c0], R7 ;  /* 0x0388c007060075a7 */ /* 0x0022a4000802017f */
[----:B--2---:R-:W-:Y:S05]  /*2fb20*/  @!P1 NANOSLEEP.SYNCS 0x989680 ;  /* 0x009896800000995d */ /* 0x004fea0003900000 */
[----:B------:R-:W2:Y:S02]  /*2fb30*/  @!P1 SYNCS.PHASECHK.TRANS64 P1, [R6+URZ+0x388c0], R7 ;  /* 0x0388c007060095a7 */ /* 0x000ea4000802007f */
[----:B--2---:R-:W-:Y:S05]  /*2fb40*/  @!P1 BRA `(.L_x_2603) ;  /* 0xfffffffc00f09947 */ /* 0x004fea000383ffff */
[----:B------:R-:W-:Y:S05]  /*2fb50*/  BRA `(.L_x_2797) ;  /* 0xffffff9c001c7947 */ /* 0x000fea000383ffff */
.L_x_2616:
        /* <DEDUP_REMOVED lines=11> */
.L_x_2799:
[----:B------:R-:W-:Y:S05]  /*2fc10*/  BSYNC B0 ;  /* 0x0000000000007941 */ /* 0x000fea0003800000 */
.L_x_2798:
[----:B------:R-:W-:Y:S05]  /*2fc20*/  BRA `(.L_x_2800) ;  /* 0xffffffa8007c7947 */ /* 0x000fea000383ffff */
.L_x_2617:
[----:B------:R-:W-:Y:S01]  /*2fc30*/  BSSY B0, `(.L_x_2801) ;  /* 0x0000006000007945 */ /* 0x000fe20003800000 */
[----:B------:R-:W-:-:S07]  /*2fc40*/  MOV R15, 0xffffffff ;  /* 0xffffffff000f7802 */ /* 0x000fce0000000f00 */
[----:B------:R-:W-:Y:S05]  /*2fc50*/  WARPSYNC.COLLECTIVE R15, `(.L_x_2802) ;  /* 0x000000000f0c7348 */ /* 0x000fea0003c00000 */
[----:B------:R-:W-:Y:S02]  /*2fc60*/  ELECT P6, UR62, PT ;  /* 0x00000000003e782f */ /* 0x000fe400038c0000 */
[----:B------:R-:W-:Y:S01]  /*2fc70*/  MOV R14, UR62 ;  /* 0x0000003e000e7c02 */ /* 0x000fe20008000f00 */
[----:B------:R-:W-:Y:S10]  /*2fc80*/  ENDCOLLECTIVE ;  /* 0x000000000000791b */ /* 0x000ff40003800000 */
.L_x_2802:
[----:B------:R-:W-:Y:S05]  /*2fc90*/  BSYNC B0 ;  /* 0x0000000000007941 */ /* 0x000fea0003800000 */
.L_x_2801:
[----:B------:R-:W-:Y:S05]  /*2fca0*/  BRA `(.L_x_2803) ;  /* 0xffffffa8006c7947 */ /* 0x000fea000383ffff */
.L_x_2620:
[----:B0-----:R0:W1:Y:S02]  /*2fcb0*/  SYNCS.PHASECHK.TRANS64.TRYWAIT P0, [R7+URZ+0x38840], R10 ;  /* 0x0388400a070075a7 */ /* 0x001064000800017f */
[----:B-1----:R-:W-:Y:S05]  /*2fcc0*/  @!P0 NANOSLEEP.SYNCS 0x989680 ;  /* 0x009896800000895d */ /* 0x002fea0003900000 */
[----:B------:R-:W1:Y:S02]  /*2fcd0*/  @!P0 SYNCS.PHASECHK.TRANS64 P0, [R7+URZ+0x38840], R10 ;  /* 0x0388400a070085a7 */ /* 0x000e64000800007f */
[----:B-1----:R-:W-:Y:S05]  /*2fce0*/  @!P0 BRA `(.L_x_2620) ;  /* 0xfffffffc00f08947 */ /* 0x002fea000383ffff */
[----:B------:R-:W-:Y:S05]  /*2fcf0*/  BRA `(.L_x_2804) ;  /* 0xffffffa800d07947 */ /* 0x000fea000383ffff */
.L_x_2623:
        /* <DEDUP_REMOVED lines=8> */
.L_x_2631:
[----:B0-----:R0:W1:Y:S02]  /*2fd80*/  SYNCS.PHASECHK.TRANS64.TRYWAIT P0, [R8+URZ+0x38840], R9 ;  /* 0x03884009080075a7 */ /* 0x001064000800017f */
[----:B-1----:R-:W-:Y:S05]  /*2fd90*/  @!P0 NANOSLEEP.SYNCS 0x989680 ;  /* 0x009896800000895d */ /* 0x002fea0003900000 */
[----:B------:R-:W1:Y:S02]  /*2fda0*/  @!P0 SYNCS.PHASECHK.TRANS64 P0, [R8+URZ+0x38840], R9 ;  /* 0x03884009080085a7 */ /* 0x000e64000800007f */
[----:B-1----:R-:W-:Y:S05]  /*2fdb0*/  @!P0 BRA `(.L_x_2631) ;  /* 0xfffffffc00f08947 */ /* 0x002fea000383ffff */
[----:B------:R-:W-:Y:S05]  /*2fdc0*/  BRA `(.L_x_2806) ;  /* 0xffffffb400007947 */ /* 0x000fea000383ffff */
.L_x_2633:
[----:B0-----:R0:W1:Y:S02]  /*2fdd0*/  SYNCS.PHASECHK.TRANS64.TRYWAIT P0, [R8+URZ+0x38860], R9 ;  /* 0x03886009080075a7 */ /* 0x001064000800017f */
[----:B-1----:R-:W-:Y:S05]  /*2fde0*/  @!P0 NANOSLEEP.SYNCS 0x989680 ;  /* 0x009896800000895d */ /* 0x002fea0003900000 */
[----:B------:R-:W1:Y:S02]  /*2fdf0*/  @!P0 SYNCS.PHASECHK.TRANS64 P0, [R8+URZ+0x38860], R9 ;  /* 0x03886009080085a7 */ /* 0x000e64000800007f */
[----:B-1----:R-:W-:Y:S05]  /*2fe00*/  @!P0 BRA `(.L_x_2633) ;  /* 0xfffffffc00f08947 */ /* 0x002fea000383ffff */
[----:B------:R-:W-:Y:S05]  /*2fe10*/  BRA `(.L_x_2807) ;  /* 0xffffffb400bc7947 */ /* 0x000fea000383ffff */
.L_x_2639:
[----:B-1----:R1:W2:Y:S02]  /*2fe20*/  SYNCS.PHASECHK.TRANS64.TRYWAIT P0, [R2+URZ+0x38840], R3 ;  /* 0x03884003020075a7 */ /* 0x0022a4000800017f */
[----:B--2---:R-:W-:Y:S05]  /*2fe30*/  @!P0 NANOSLEEP.SYNCS 0x989680 ;  /* 0x009896800000895d */ /* 0x004fea0003900000 */
[----:B------:R-:W2:Y:S02]  /*2fe40*/  @!P0 SYNCS.PHASECHK.TRANS64 P0, [R2+URZ+0x38840], R3 ;  /* 0x03884003020085a7 */ /* 0x000ea4000800007f */
[----:B--2---:R-:W-:Y:S05]  /*2fe50*/  @!P0 BRA `(.L_x_2639) ;  /* 0xfffffffc00f08947 */ /* 0x004fea000383ffff */
[----:B------:R-:W-:Y:S05]  /*2fe60*/  BRA `(.L_x_2808) ;  /* 0xffffffbc003c7947 */ /* 0x000fea000383ffff */
.L_x_2641:
[----:B0-----:R0:W1:Y:S02]  /*2fe70*/  SYNCS.PHASECHK.TRANS64.TRYWAIT P0, [R2+URZ+0x38860], R3 ;  /* 0x03886003020075a7 */ /* 0x001064000800017f */
[----:B-1----:R-:W-:Y:S05]  /*2fe80*/  @!P0 NANOSLEEP.SYNCS 0x989680 ;  /* 0x009896800000895d */ /* 0x002fea0003900000 */
[----:B------:R-:W1:Y:S02]  /*2fe90*/  @!P0 SYNCS.PHASECHK.TRANS64 P0, [R2+URZ+0x38860], R3 ;  /* 0x03886003020085a7 */ /* 0x000e64000800007f */
[----:B-1----:R-:W-:Y:S05]  /*2fea0*/  @!P0 BRA `(.L_x_2641) ;  /* 0xfffffffc00f08947 */ /* 0x002fea000383ffff */
[----:B------:R-:W-:Y:S05]  /*2feb0*/  BRA `(.L_x_2809) ;  /* 0xffffffbc00f87947 */ /* 0x000fea000383ffff */
.L_x_2647:
[----:B--2---:R2:W3:Y:S02]  /*2fec0*/  SYNCS.PHASECHK.TRANS64.TRYWAIT P0, [R2+URZ+0x38840], R3 ;  /* 0x03884003020075a7 */ /* 0x0044e4000800017f */
[----:B---3--:R-:W-:Y:S05]  /*2fed0*/  @!P0 NANOSLEEP.SYNCS 0x989680 ;  /* 0x009896800000895d */ /* 0x008fea0003900000 */
[----:B------:R-:W3:Y:S02]  /*2fee0*/  @!P0 SYNCS.PHASECHK.TRANS64 P0, [R2+URZ+0x38840], R3 ;  /* 0x03884003020085a7 */ /* 0x000ee4000800007f */
[----:B---3--:R-:W-:Y:S05]  /*2fef0*/  @!P0 BRA `(.L_x_2647) ;  /* 0xfffffffc00f08947 */ /* 0x008fea000383ffff */
[----:B------:R-:W-:Y:S05]  /*2ff00*/  BRA `(.L_x_2810) ;  /* 0xffffffc400547947 */ /* 0x000fea000383ffff */
.L_x_2649:
[----:B0-----:R0:W1:Y:S02]  /*2ff10*/  SYNCS.PHASECHK.TRANS64.TRYWAIT P0, [R2+URZ+0x38860], R9 ;  /* 0x03886009020075a7 */ /* 0x001064000800017f */
[----:B-1----:R-:W-:Y:S05]  /*2ff20*/  @!P0 NANOSLEEP.SYNCS 0x989680 ;  /* 0x009896800000895d */ /* 0x002fea0003900000 */
[----:B------:R-:W1:Y:S02]  /*2ff30*/  @!P0 SYNCS.PHASECHK.TRANS64 P0, [R2+URZ+0x38860], R9 ;  /* 0x03886009020085a7 */ /* 0x000e64000800007f */
[----:B-1----:R-:W-:Y:S05]  /*2ff40*/  @!P0 BRA `(.L_x_2649) ;  /* 0xfffffffc00f08947 */ /* 0x002fea000383ffff */
[----:B------:R-:W-:Y:S05]  /*2ff50*/  BRA `(.L_x_2811) ;  /* 0xffffffc8000c7947 */ /* 0x000fea000383ffff */
.L_x_2657:
[----:B-1----:R1:W2:Y:S02]  /*2ff60*/  SYNCS.PHASECHK.TRANS64.TRYWAIT P0, [R3+URZ+0x38860], R0 ;  /* 0x03886000030075a7 */ /* 0x0022a4000800017f */
[----:B--2---:R-:W-:Y:S05]  /*2ff70*/  @!P0 NANOSLEEP.SYNCS 0x989680 ;  /* 0x009896800000895d */ /* 0x004fea0003900000 */
[----:B------:R-:W2:Y:S02]  /*2ff80*/  @!P0 SYNCS.PHASECHK.TRANS64 P0, [R3+URZ+0x38860], R0 ;  /* 0x03886000030085a7 */ /* 0x000ea4000800007f */
[----:B--2---:R-:W-:Y:S05]  /*2ff90*/  @!P0 BRA `(.L_x_2657) ;  /* 0xfffffffc00f08947 */ /* 0x004fea000383ffff */
[----:B------:R-:W-:Y:S05]  /*2ffa0*/  BRA `(.L_x_2812) ;  /* 0xffffffcc00507947 */ /* 0x000fea000383ffff */
.L_x_2660:
[----:B------:R-:W-:Y:S01]  /*2ffb0*/  BSSY B0, `(.L_x_2813) ;  /* 0x0000008000007945 */ /* 0x000fe20003800000 */
[----:B------:R-:W-:Y:S01]  /*2ffc0*/  IMAD.MOV.U32 R13, RZ, RZ, R16 ;  /* 0x000000ffff0d7224 */ /* 0x000fe200078e0010 */
[----:B------:R-:W-:Y:S01]  /*2ffd0*/  MOV R11, 0x1f ;  /* 0x0000001f000b7802 */ /* 0x000fe20000000f00 */
[----:B------:R-:W-:Y:S02]  /*2ffe0*/  IMAD.MOV.U32 R12, RZ, RZ, RZ ;  /* 0x000000ffff0c7224 */ /* 0x000fe400078e00ff */
[----:B0-----:R-:W-:-:S07]  /*2fff0*/  IMAD.MOV.U32 R15, RZ, RZ, -0x1 ;  /* 0xffffffffff0f7424 */ /* 0x001fce00078e00ff */
[----:B-1----:R-:W-:Y:S05]  /*30000*/  WARPSYNC.COLLECTIVE R15, `(.L_x_2814) ;  /* 0x000000000f087348 */ /* 0x002fea0003c00000 */
[----:B------:R0:W2:Y:S02]  /*30010*/  SHFL.IDX P6, R14, R13, R12, R11 ;  /* 0x0000000c0d0e7389 */ /* 0x0000a400000c000b */
[----:B012---:R-:W-:Y:S01]  /*30020*/  ENDCOLLECTIVE ;  /* 0x000000000000791b */ /* 0x007fe20003800000 */
.L_x_2814:
[----:B------:R-:W-:Y:S05]  /*30030*/  BSYNC B0 ;  /* 0x0000000000007941 */ /* 0x000fea0003800000 */
.L_x_2813:
[----:B------:R-:W-:Y:S01]  /*30040*/  MOV R13, R16 ;  /* 0x00000010000d7202 */ /* 0x000fe20000000f00 */
[----:B------:R-:W-:Y:S01]  /*30050*/  IMAD.MOV.U32 R12, RZ, RZ, 0x1 ;  /* 0x00000001ff0c7424 */ /* 0x000fe200078e00ff */
[----:B------:R-:W-:Y:S01]  /*30060*/  MOV R11, 0x1f ;  /* 0x0000001f000b7802 */ /* 0x000fe20000000f00 */
[----:B------:R-:W-:Y:S02]  /*30070*/  IMAD.MOV.U32 R15, RZ, RZ, -0x1 ;  /* 0xffffffffff0f7424 */ /* 0x000fe400078e00ff */
[----:B------:R-:W-:-:S07]  /*30080*/  IMAD.MOV.U32 R4, RZ, RZ, R14 ;  /* 0x000000ffff047224 */ /* 0x000fce00078e000e */
[----:B------:R-:W-:Y:S05]  /*30090*/  WARPSYNC.COLLECTIVE R15, `(.L_x_2815) ;  /* 0x000000000f087348 */ /* 0x000fea0003c00000 */
[----:B------:R0:W1:Y:S02]  /*300a0*/  SHFL.IDX P6, R14, R13, R12, R11 ;  /* 0x0000000c0d0e7389 */ /* 0x00006400000c000b */
[----:B01----:R-:W-:Y:S01]  /*300b0*/  ENDCOLLECTIVE ;  /* 0x000000000000791b */ /* 0x003fe20003800000 */
.L_x_2815:
[----:B------:R-:W-:Y:S01]  /*300c0*/  MOV R16, R14 ;  /* 0x0000000e00107202 */ /* 0x000fe20000000f00 */
[----:B------:R-:W-:Y:S06]  /*300d0*/  BRA `(.L_x_2816) ;  /* 0xffffffd0000c7947 */ /* 0x000fec000383ffff */
.L_x_2663:
[----:B------:R-:W-:Y:S01]  /*300e0*/  BSSY B0, `(.L_x_2817) ;  /* 0x0000008000007945 */ /* 0x000fe20003800000 */
[----:B-----5:R-:W-:Y:S01]  /*300f0*/  IMAD.MOV.U32 R13, RZ, RZ, R17 ;  /* 0x000000ffff0d7224 */ /* 0x020fe200078e0011 */
[----:B------:R-:W-:Y:S01]  /*30100*/  MOV R12, 0x1 ;  /* 0x00000001000c7802 */ /* 0x000fe20000000f00 */
[----:B------:R-:W-:Y:S01]  /*30110*/  IMAD.MOV.U32 R11, RZ, RZ, RZ ;  /* 0x000000ffff0b7224 */ /* 0x000fe200078e00ff */
[----:B------:R-:W-:-:S07]  /*30120*/  MOV R15, 0xffffffff ;  /* 0xffffffff000f7802 */ /* 0x000fce0000000f00 */
[----:B0-234-:R-:W-:Y:S05]  /*30130*/  WARPSYNC.COLLECTIVE R15, `(.L_x_2818) ;  /* 0x000000000f087348 */ /* 0x01dfea0003c00000 */
[----:B------:R1:W0:Y:S02]  /*30140*/  SHFL.UP P6, R14, R13, R12, R11 ;  /* 0x0400000c0d0e7389 */ /* 0x00022400000c000b */
[----:B01234-:R-:W-:Y:S01]  /*30150*/  ENDCOLLECTIVE ;  /* 0x000000000000791b */ /* 0x01ffe20003800000 */
.L_x_2818:
[----:B------:R-:W-:Y:S05]  /*30160*/  BSYNC B0 ;  /* 0x0000000000007941 */ /* 0x000fea0003800000 */
.L_x_2817:
        /* <DEDUP_REMOVED lines=10> */
.L_x_2819:
        /* <DEDUP_REMOVED lines=8> */
.L_x_2820:
        /* <DEDUP_REMOVED lines=8> */
.L_x_2821:
        /* <DEDUP_REMOVED lines=8> */
.L_x_2822:
        /* <DEDUP_REMOVED lines=8> */
.L_x_2823:
[----:B------:R-:W-:Y:S05]  /*30410*/  BRA `(.L_x_2824) ;  /* 0xffffffcc00d07947 */ /* 0x000fea000383ffff */
.L_x_2668:
[----:B------:R-:W-:Y:S01]  /*30420*/  BSSY B0, `(.L_x_2825) ;  /* 0x0000008000007945 */ /* 0x000fe20003800000 */
[----:B-----5:R-:W-:Y:S01]  /*30430*/  MOV R13, R17 ;  /* 0x00000011000d7202 */ /* 0x020fe20000000f00 */
[----:B------:R-:W-:Y:S01]  /*30440*/  IMAD.MOV.U32 R12, RZ, RZ, 0x1 ;  /* 0x00000001ff0c7424 */ /* 0x000fe200078e00ff */
[----:B------:R-:W-:Y:S01]  /*30450*/  MOV R11, RZ ;  /* 0x000000ff000b7202 */ /* 0x000fe20000000f00 */
[----:B------:R-:W-:-:S07]  /*30460*/  IMAD.MOV.U32 R15, RZ, RZ, -0x1 ;  /* 0xffffffffff0f7424 */ /* 0x000fce00078e00ff */
[----:B0-----:R-:W-:Y:S05]  /*30470*/  WARPSYNC.COLLECTIVE R15, `(.L_x_2826) ;  /* 0x000000000f087348 */ /* 0x001fea0003c00000 */
[----:B------:R1:W2:Y:S02]  /*30480*/  SHFL.UP P6, R14, R13, R12, R11 ;  /* 0x0400000c0d0e7389 */ /* 0x0002a400000c000b */
[----:B012---:R-:W-:Y:S01]  /*30490*/  ENDCOLLECTIVE ;  /* 0x000000000000791b */ /* 0x007fe20003800000 */
.L_x_2826:
[----:B------:R-:W-:Y:S05]  /*304a0*/  BSYNC B0 ;  /* 0x0000000000007941 */ /* 0x000fea0003800000 */
.L_x_2825:
        /* <DEDUP_REMOVED lines=10> */
.L_x_2827:
        /* <DEDUP_REMOVED lines=8> */
.L_x_2828:
        /* <DEDUP_REMOVED lines=8> */
.L_x_2829:
        /* <DEDUP_REMOVED lines=8> */
.L_x_2830:
        /* <DEDUP_REMOVED lines=8> */
.L_x_2831:
[----:B------:R-:W-:Y:S05]  /*30750*/  BRA `(.L_x_2832) ;  /* 0xffffffcc00b47947 */ /* 0x000fea000383ffff */
.L_x_2670:
[----:B------:R-:W-:Y:S01]  /*30760*/  BSSY B0, `(.L_x_2833) ;  /* 0x0000006000007945 */ /* 0x000fe20003800000 */
[----:B------:R-:W-:Y:S01]  /*30770*/  PLOP3.LUT P6, PT, P6, PT, PT, 0x8, 0x0 ;  /* 0x000000000000781c */ /* 0x000fe200037ce170 */
[----:B------:R-:W-:-:S12]  /*30780*/  IMAD.MOV.U32 R15, RZ, RZ, -0x1 ;  /* 0xffffffffff0f7424 */ /* 0x000fd800078e00ff */
[----:B0-----:R-:W-:Y:S05]  /*30790*/  WARPSYNC.COLLECTIVE R15, `(.L_x_2834) ;  /* 0x000000000f087348 */ /* 0x001fea0003c00000 */
[----:B------:R-:W-:Y:S01]  /*307a0*/  VOTE.ANY R14, PT, P6 ;  /* 0x00000000000e7806 */ /* 0x000fe200030e0100 */
[----:B0-----:R-:W-:Y:S06]  /*307b0*/  ENDCOLLECTIVE ;  /* 0x000000000000791b */ /* 0x001fec0003800000 */
.L_x_2834:
[----:B------:R-:W-:Y:S05]  /*307c0*/  BSYNC B0 ;  /* 0x0000000000007941 */ /* 0x000fea0003800000 */
.L_x_2833:
[----:B------:R-:W-:Y:S01]  /*307d0*/  MOV R3, R14 ;  /* 0x0000000e00037202 */ /* 0x000fe20000000f00 */
[----:B------:R-:W-:Y:S01]  /*307e0*/  IMAD.MOV.U32 R13, RZ, RZ, R17 ;  /* 0x000000ffff0d7224 */ /* 0x000fe200078e0011 */
[----:B------:R-:W-:Y:S01]  /*307f0*/  MOV R15, 0xffffffff ;  /* 0xffffffff000f7802 */ /* 0x000fe20000000f00 */
[----:B------:R-:W-:Y:S01]  /*30800*/  IMAD.MOV.U32 R11, RZ, RZ, 0x1f ;  /* 0x0000001fff0b7424 */ /* 0x000fe200078e00ff */
[----:B------:R-:W0:Y:S02]  /*30810*/  POPC R6, R3 ;  /* 0x0000000300067309 */ /* 0x000e240000000000 */
[----:B0-----:R-:W-:-:S07]  /*30820*/  MOV R12, R6 ;  /* 0x00000006000c7202 */ /* 0x001fce0000000f00 */
[----:B------:R-:W-:Y:S05]  /*30830*/  WARPSYNC.COLLECTIVE R15, `(.L_x_2835) ;  /* 0x000000000f087348 */ /* 0x000fea0003c00000 */
[----:B------:R0:W1:Y:S02]  /*30840*/  SHFL.IDX P6, R14, R13, R12, R11 ;  /* 0x0000000c0d0e7389 */ /* 0x00006400000c000b */
[----:B01----:R-:W-:Y:S01]  /*30850*/  ENDCOLLECTIVE ;  /* 0x000000000000791b */ /* 0x003fe20003800000 */
.L_x_2835:
[----:B------:R-:W-:Y:S01]  /*30860*/  IMAD.MOV.U32 R17, RZ, RZ, R14 ;  /* 0x000000ffff117224 */ /* 0x000fe200078e000e */
[----:B------:R-:W-:Y:S06]  /*30870*/  BRA `(.L_x_2836) ;  /* 0xffffffcc00a47947 */ /* 0x000fec000383ffff */
.L_x_2672:
[----:B------:R-:W-:Y:S01]  /*30880*/  BSSY B0, `(.L_x_2837) ;  /* 0x0000007000007945 */ /* 0x000fe20003800000 */
[----:B------:R-:W-:Y:S01]  /*30890*/  MOV R13, R2 ;  /* 0x00000002000d7202 */ /* 0x000fe20000000f00 */
[----:B------:R-:W-:Y:S01]  /*308a0*/  IMAD.MOV.U32 R11, RZ, RZ, 0x1f ;  /* 0x0000001fff0b7424 */ /* 0x000fe200078e00ff */
[----:B------:R-:W-:-:S07]  /*308b0*/  MOV R15, 0xffffffff ;  /* 0xffffffff000f7802 */ /* 0x000fce0000000f00 */
[----:B012---:R-:W-:Y:S05]  /*308c0*/  WARPSYNC.COLLECTIVE R15, `(.L_x_2838) ;  /* 0x000000000f087348 */ /* 0x007fea0003c00000 */
[----:B------:R3:W4:Y:S02]  /*308d0*/  SHFL.IDX P6, R14, R13, R12, R11 ;  /* 0x0000000c0d0e7389 */ /* 0x00072400000c000b */
[----:B01234-:R-:W-:Y:S01]  /*308e0*/  ENDCOLLECTIVE ;  /* 0x000000000000791b */ /* 0x01ffe20003800000 */
.L_x_2838:
[----:B------:R-:W-:Y:S05]  /*308f0*/  BSYNC B0 ;  /* 0x0000000000007941 */ /* 0x000fea0003800000 */
.L_x_2837:
[----:B------:R-:W-:Y:S01]  /*30900*/  IMAD.MOV.U32 R7, RZ, RZ, R14 ;  /* 0x000000ffff077224 */ /* 0x000fe200078e000e */
[----:B------:R-:W-:Y:S06]  /*30910*/  BRA `(.L_x_2671) ;  /* 0xffffffcc00987947 */ /* 0x000fec000383ffff */
.L_x_2676:
[----:B-1----:R1:W2:Y:S02]  /*30920*/  SYNCS.PHASECHK.TRANS64.TRYWAIT P0, [R0+URZ+0x38820], R3 ;  /* 0x03882003000075a7 */ /* 0x0022a4000800017f */
[----:B--2---:R-:W-:Y:S05]  /*30930*/  @!P0 NANOSLEEP.SYNCS 0x989680 ;  /* 0x009896800000895d */ /* 0x004fea0003900000 */
[----:B------:R-:W2:Y:S02]  /*30940*/  @!P0 SYNCS.PHASECHK.TRANS64 P0, [R0+URZ+0x38820], R3 ;  /* 0x03882003000085a7 */ /* 0x000ea4000800007f */
[----:B--2---:R-:W-:Y:S05]  /*30950*/  @!P0 BRA `(.L_x_2676) ;  /* 0xfffffffc00f08947 */ /* 0x004fea000383ffff */
[----:B------:R-:W-:Y:S05]  /*30960*/  BRA `(.L_x_2839) ;  /* 0xffffffd4000c7947 */ /* 0x000fea000383ffff */
.L_x_2677:
[----:B------:R-:W2:Y:S01]  /*30970*/  S2R R2, SR_TID.X ;  /* 0x0000000000027919 */ /* 0x000ea20000002100 */
[----:B------:R-:W-:Y:S01]  /*30980*/  BSSY B0, `(.L_x_2840) ;  /* 0x000000a000007945 */ /* 0x000fe20003800000 */
[----:B------:R-:W-:Y:S01]  /*30990*/  IMAD.MOV.U32 R12, RZ, RZ, RZ ;  /* 0x000000ffff0c7224 */ /* 0x000fe200078e00ff */
[----:B0-----:R-:W-:Y:S01]  /*309a0*/  MOV R11, 0x1f ;  /* 0x0000001f000b7802 */ /* 0x001fe20000000f00 */
[----:B------:R-:W-:Y:S01]  /*309b0*/  IMAD.MOV.U32 R15, RZ, RZ, -0x1 ;  /* 0xffffffffff0f7424 */ /* 0x000fe200078e00ff */
[----:B--2---:R-:W-:-:S04]  /*309c0*/  SHF.R.U32.HI R2, RZ, 0x5, R2 ;  /* 0x00000005ff027819 */ /* 0x004fc80000011602 */
[----:B------:R-:W-:-:S04]  /*309d0*/  LOP3.LUT R2, R2, 0x3, RZ, 0xc0, !PT ;  /* 0x0000000302027812 */ /* 0x000fc800078ec0ff */
[----:B------:R-:W-:-:S07]  /*309e0*/  MOV R13, R2 ;  /* 0x00000002000d7202 */ /* 0x000fce0000000f00 */
[----:B-1----:R-:W-:Y:S05]  /*309f0*/  WARPSYNC.COLLECTIVE R15, `(.L_x_2841) ;  /* 0x000000000f087348 */ /* 0x002fea0003c00000 */
[----:B------:R0:W2:Y:S02]  /*30a00*/  SHFL.IDX P6, R14, R13, R12, R11 ;  /* 0x0000000c0d0e7389 */ /* 0x0000a400000c000b */
[----:B012---:R-:W-:Y:S01]  /*30a10*/  ENDCOLLECTIVE ;  /* 0x000000000000791b */ /* 0x007fe20003800000 */
.L_x_2841:
[----:B------:R-:W-:Y:S05]  /*30a20*/  BSYNC B0 ;  /* 0x0000000000007941 */ /* 0x000fea0003800000 */
.L_x_2840:
[----:B------:R-:W-:Y:S05]  /*30a30*/  BRA `(.L_x_2842) ;  /* 0xffffffd000f47947 */ /* 0x000fea000383ffff */
.L_x_2678:
[----:B------:R-:W-:Y:S01]  /*30a40*/  BSSY B0, `(.L_x_2843) ;  /* 0x0000006000007945 */ /* 0x000fe20003800000 */
[----:B------:R-:W-:-:S07]  /*30a50*/  MOV R15, 0xffffffff ;  /* 0xffffffff000f7802 */ /* 0x000fce0000000f00 */
[----:B012---:R-:W-:Y:S05]  /*30a60*/  WARPSYNC.COLLECTIVE R15, `(.L_x_2844) ;  /* 0x000000000f0c7348 */ /* 0x007fea0003c00000 */
[----:B------:R-:W-:Y:S02]  /*30a70*/  ELECT P6, UR62, PT ;  /* 0x00000000003e782f */ /* 0x000fe400038c0000 */
[----:B------:R-:W-:Y:S01]  /*30a80*/  MOV R14, UR62 ;  /* 0x0000003e000e7c02 */ /* 0x000fe20008000f00 */
[----:B012---:R-:W-:Y:S10]  /*30a90*/  ENDCOLLECTIVE ;  /* 0x000000000000791b */ /* 0x007ff40003800000 */
.L_x_2844:
[----:B------:R-:W-:Y:S05]  /*30aa0*/  BSYNC B0 ;  /* 0x0000000000007941 */ /* 0x000fea0003800000 */
.L_x_2843:
[----:B------:R-:W-:Y:S05]  /*30ab0*/  BRA `(.L_x_2845) ;  /* 0xffffffd000e87947 */ /* 0x000fea000383ffff */
.L_x_2680:
[----:B-1----:R1:W2:Y:S02]  /*30ac0*/  SYNCS.PHASECHK.TRANS64.TRYWAIT P0, [R6+URZ], R5 ;  /* 0x00000005060075a7 */ /* 0x0022a4000800017f */
[----:B--2---:R-:W-:Y:S05]  /*30ad0*/  @!P0 NANOSLEEP.SYNCS 0x989680 ;  /* 0x009896800000895d */ /* 0x004fea0003900000 */
[----:B------:R-:W2:Y:S02]  /*30ae0*/  @!P0 SYNCS.PHASECHK.TRANS64 P0, [R6+URZ], R5 ;  /* 0x00000005060085a7 */ /* 0x000ea4000800007f */
[----:B--2---:R-:W-:Y:S05]  /*30af0*/  @!P0 BRA `(.L_x_2680) ;  /* 0xfffffffc00f08947 */ /* 0x004fea000383ffff */
[----:B------:R-:W-:Y:S05]  /*30b00*/  BRA `(.L_x_2846) ;  /* 0xffffffd4002c7947 */ /* 0x000fea000383ffff */
.L_x_2681:
[----:B--2---:R2:W3:Y:S02]  /*30b10*/  SYNCS.PHASECHK.TRANS64.TRYWAIT P0, [R7+URZ], R2 ;  /* 0x00000002070075a7 */ /* 0x0044e4000800017f */
[----:B---3--:R-:W-:Y:S05]  /*30b20*/  @!P0 NANOSLEEP.SYNCS 0x989680 ;  /* 0x009896800000895d */ /* 0x008fea0003900000 */
[----:B------:R-:W3:Y:S02]  /*30b30*/  @!P0 SYNCS.PHASECHK.TRANS64 P0, [R7+URZ], R2 ;  /* 0x00000002070085a7 */ /* 0x000ee4000800007f */
[----:B---3--:R-:W-:Y:S05]  /*30b40*/  @!P0 BRA `(.L_x_2681) ;  /* 0xfffffffc00f08947 */ /* 0x008fea000383ffff */
[----:B------:R-:W-:Y:S05]  /*30b50*/  BRA `(.L_x_2847) ;  /* 0xffffffd400207947 */ /* 0x000fea000383ffff */
.L_x_2683:
[----:B---3--:R3:W4:Y:S02]  /*30b60*/  SYNCS.PHASECHK.TRANS64.TRYWAIT P0, [R4+URZ], R5 ;  /* 0x00000005040075a7 */ /* 0x008724000800017f */
[----:B----4-:R-:W-:Y:S05]  /*30b70*/  @!P0 NANOSLEEP.SYNCS 0x989680 ;  /* 0x009896800000895d */ /* 0x010fea0003900000 */
[----:B------:R-:W4:Y:S02]  /*30b80*/  @!P0 SYNCS.PHASECHK.TRANS64 P0, [R4+URZ], R5 ;  /* 0x00000005040085a7 */ /* 0x000f24000800007f */
[----:B----4-:R-:W-:Y:S05]  /*30b90*/  @!P0 BRA `(.L_x_2683) ;  /* 0xfffffffc00f08947 */ /* 0x010fea000383ffff */
[----:B------:R-:W-:Y:S05]  /*30ba0*/  BRA `(.L_x_2848) ;  /* 0xffffffd400287947 */ /* 0x000fea000383ffff */
.L_x_2849:
        /* <DEDUP_REMOVED lines=13> */
.L_x_12755:


//--------------------- .text._ZN7cutlass13device_kernelIN5flash11enable_sm90INS1_16FlashAttnFwdSm90INS1_25CollectiveMainloopFwdSm90ILi2EN4cute5tupleIJNS5_1CILi1EEES8_S8_EEENS6_IJNS7_ILi128EEENS7_ILi112EEENS7_ILi192EEEEEELi192ENS_6half_tEfNS_4arch4Sm90ELb0ELb0ELb1ELb0ELb0ELb0ELb0ELb1ELb1ELb0ELb0ELb0EEENS1_21CollectiveEpilogueFwdINS6_IJSA_SC_SB_EEES9_SE_SG_Li256ELb0ELb0ELb0ELb0EEENS1_29StaticPersistentTileSchedulerILb0EEEEEEEEEvNT_6ParamsE --------------------------
	.section	.text._ZN7cutlass13device_kernelIN5flash11enable_sm90INS1_16FlashAttnFwdSm90INS1_25CollectiveMainloopFwdSm90ILi2EN4cute5tupleIJNS5_1CILi1EEES8_S8_EEENS6_IJNS7_ILi128EEENS7_ILi112EEENS7_ILi192EEEEEELi192ENS_6half_tEfNS_4arch4Sm90ELb0ELb0ELb1ELb0ELb0ELb0ELb0ELb1ELb1ELb0ELb0ELb0EEENS1_21CollectiveEpilogueFwdINS6_IJSA_SC_SB_EEES9_SE_SG_Li256ELb0ELb0ELb0ELb0EEENS1_29StaticPersistentTileSchedulerILb0EEEEEEEEEvNT_6ParamsE,"ax",@progbits
	.align	128
.text._ZN7cutlass13device_kernelIN5flash11enable_sm90INS1_16FlashAttnFwdSm90INS1_25CollectiveMainloopFwdSm90ILi2EN4cute5tupleIJNS5_1CILi1EEES8_S8_EEENS6_IJNS7_ILi128EEENS7_ILi112EEENS7_ILi192EEEEEELi192ENS_6half_tEfNS_4arch4Sm90ELb0ELb0ELb1ELb0ELb0ELb0ELb0ELb1ELb1ELb0ELb0ELb0EEENS1_21CollectiveEpilogueFwdINS6_IJSA_SC_SB_EEES9_SE_SG_Li256ELb0ELb0ELb0ELb0EEENS1_29StaticPersistentTileSchedulerILb0EEEEEEEEEvNT_6ParamsE:
        .type           _ZN7cutlass13device_kernelIN5flash11enable_sm90INS1_16FlashAttnFwdSm90INS1_25CollectiveMainloopFwdSm90ILi2EN4cute5tupleIJNS5_1CILi1EEES8_S8_EEENS6_IJNS7_ILi128EEENS7_ILi112EEENS7_ILi192EEEEEELi192ENS_6half_tEfNS_4arch4Sm90ELb0ELb0ELb1ELb0ELb0ELb0ELb0ELb1ELb1ELb0ELb0ELb0EEENS1_21CollectiveEpilogueFwdINS6_IJSA_SC_SB_EEES9_SE_SG_Li256ELb0ELb0ELb0ELb0EEENS1_29StaticPersistentTileSchedulerILb0EEEEEEEEEvNT_6ParamsE,@function
        .size           _ZN7cutlass13device_kernelIN5flash11enable_sm90INS1_16FlashAttnFwdSm90INS1_25CollectiveMainloopFwdSm90ILi2EN4cute5tupleIJNS5_1CILi1EEES8_S8_EEENS6_IJNS7_ILi128EEENS7_ILi112EEENS7_ILi192EEEEEELi192ENS_6half_tEfNS_4arch4Sm90ELb0ELb0ELb1ELb0ELb0ELb0ELb0ELb1ELb1ELb0ELb0ELb0EEENS1_21CollectiveEpilogueFwdINS6_IJSA_SC_SB_EEES9_SE_SG_Li256ELb0ELb0ELb0ELb0EEENS1_29StaticPersistentTileSchedulerILb0EEEEEEEEEvNT_6ParamsE,(.L_x_12756 - _ZN7cutlass13device_kernelIN5flash11enable_sm90INS1_16FlashAttnFwdSm90INS1_25CollectiveMainloopFwdSm90ILi2EN4cute5tupleIJNS5_1CILi1EEES8_S8_EEENS6_IJNS7_ILi128EEENS7_ILi112EEENS7_ILi192EEEEEELi192ENS_6half_tEfNS_4arch4Sm90ELb0ELb0ELb1ELb0ELb0ELb0ELb0ELb1ELb1ELb0ELb0ELb0EEENS1_21CollectiveEpilogueFwdINS6_IJSA_SC_SB_EEES9_SE_SG_Li256ELb0ELb0ELb0ELb0EEENS1_29StaticPersistentTileSchedulerILb0EEEEEEEEEvNT_6ParamsE)
        .other          _ZN7cutlass13device_kernelIN5flash11enable_sm90INS1_16FlashAttnFwdSm90INS1_25CollectiveMainloopFwdSm90ILi2EN4cute5tupleIJNS5_1CILi1EEES8_S8_EEENS6_IJNS7_ILi128EEENS7_ILi112EEENS7_ILi192EEEEEELi192ENS_6half_tEfNS_4arch4Sm90ELb0ELb0ELb1ELb0ELb0ELb0ELb0ELb1ELb1ELb0ELb0ELb0EEENS1_21CollectiveEpilogueFwdINS6_IJSA_SC_SB_EEES9_SE_SG_Li256ELb0ELb0ELb0ELb0EEENS1_29StaticPersistentTileSchedulerILb0EEEEEEEEEvNT_6ParamsE,@"STO_CUDA_ENTRY STV_DEFAULT"
_ZN7cutlass13device_kernelIN5flash11enable_sm90INS1_16FlashAttnFwdSm90INS1_25CollectiveMainloopFwdSm90ILi2EN4cute5tupleIJNS5_1CILi1EEES8_S8_EEENS6_IJNS7_ILi128EEENS7_ILi112EEENS7_ILi192EEEEEELi192ENS_6half_tEfNS_4arch4Sm90ELb0ELb0ELb1ELb0ELb0ELb0ELb0ELb1ELb1ELb0ELb0ELb0EEENS1_21CollectiveEpilogueFwdINS6_IJSA_SC_SB_EEES9_SE_SG_Li256ELb0ELb0ELb0ELb0EEENS1_29StaticPersistentTileSchedulerILb0EEEEEEEEEvNT_6ParamsE:
        /* <DEDUP_REMOVED lines=24> */
.L_x_2851:
[----:B------:R-:W-:Y:S05]  /*0180*/  BSYNC B0 ;  /* 0x0000000000007941 */ /* 0x000fea0003800000 */
.L_x_2850:
        /* <DEDUP_REMOVED lines=37> */
.L_x_2852:
        /* <DEDUP_REMOVED lines=22> */
.L_x_2853:
        /* <DEDUP_REMOVED lines=18> */
.L_x_2854:
        /* <DEDUP_REMOVED lines=22> */
.L_x_2855:
        /* <DEDUP_REMOVED lines=22> */
.L_x_2856:
[----:B-1----:R-:W-:Y:S01]  /*0920*/  UMOV UR4, 0x1 ;  /* 0x0000000100047882 */ /* 0x002fe20000000000 */
[----:B------:R-:W-:Y:S01]  /*0930*/  PLOP3.LUT P0, PT, PT, PT, UP0, 0x80, 0x0 ;  /* 0x000000000000781c */ /* 0x000fe20003f0f008 */
[----:B------:R-:W-:Y:S01]  /*0940*/  USEL UR4, UR4, 0x2, !UP0 ;  /* 0x0000000204047887 */ /* 0x000fe2000c000000 */
[----:B------:R-:W-:-:S05]  /*0950*/  NOP ;  /* 0x0000000000007918 */ /* 0x000fca0000000000 */
[----:B------:R-:W-:-:S05]  /*0960*/  IMAD.U32 R2, RZ, RZ, UR4 ;  /* 0x00000004ff027e24 */ /* 0x000fca000f8e00ff */
[----:B------:R1:W-:Y:S01]  /*0970*/  STL [R1+0x1c], R2 ;  /* 0x00001c0201007387 */ /* 0x0003e20000100800 */
[----:B--23--:R-:W-:Y:S06]  /*0980*/  BAR.SYNC.DEFER_BLOCKING 0x0 ;  /* 0x0000000000007b1d */ /* 0x00cfec0000010000 */
[----:B------:R-:W-:Y:S05]  /*0990*/  @!P0 BRA `(.L_x_2857) ;  /* 0x000000b800108947 */ /* 0x000fea0003800000 */
.L_x_2858:
        /* <DEDUP_REMOVED lines=9> */
[----:B-1----:R-:W2:Y:S01]  /*0a30*/  LDL R2, [R1+0x1c] ;  /* 0x00001c0001027983 */ /* 0x002ea20000100800 */
[----:B------:R-:W-:Y:S01]  /*0a40*/  IADD3 R0, R4, -0x80, RZ ;  /* 0xffffff8004007810 */ /* 0x000fe20007ffe0ff */
[----:B------:R-:W1:Y:S01]  /*0a50*/  S2UR UR5, SR_CgaCtaId ;  /* 0x00000000000579c3 */ /* 0x000e620000008800 */
[----:B------:R-:W-:Y:S01]  /*0a60*/  UMOV UR4, 0x400 ;  /* 0x0000040000047882 */ /* 0x000fe20000000000 */
[----:B------:R-:W-:Y:S01]  /*0a70*/  IMAD.MOV.U32 R209, RZ, RZ, -0x2 ;  /* 0xfffffffeffd17424 */ /* 0x000fe200078e00ff */
[----:B------:R-:W-:Y:S01]  /*0a80*/  SHF.R.S32.HI R3, RZ, 0x1f, R0 ;  /* 0x0000001fff037819 */ /* 0x000fe20000011400 */
[----:B------:R-:W-:Y:S01]  /*0a90*/  IMAD.U32 R17, RZ, RZ, UR7 ;  /* 0x00000007ff117e24 */ /* 0x000fe2000f8e00ff */
[----:B------:R-:W-:Y:S02]  /*0aa0*/  UMOV UR38, URZ ;  /* 0x0000003f00267c82 */ /* 0x000fe40008000000 */
[CC--:B------:R-:W-:Y:S01]  /*0ab0*/  LEA.HI R5, R3.reuse, R0.reuse, RZ, 0x7 ;  /* 0x0000000003057211 */ /* 0x0c0fe200078f38ff */
[----:B------:R-:W3:Y:S01]  /*0ac0*/  S2UR UR6, SR_SWINHI ;  /* 0x00000000000679c3 */ /* 0x000ee20000002f00 */
[----:B------:R-:W-:-:S02]  /*0ad0*/  LEA.HI R207, R3, R0, RZ, 0x5 ;  /* 0x0000000003cf7211 */ /* 0x000fc400078f28ff */
[----:B------:R-:W-:Y:S02]  /*0ae0*/  LOP3.LUT R23, R5, 0xffffff80, RZ, 0xc0, !PT ;  /* 0xffffff8005177812 */ /* 0x000fe400078ec0ff */
[----:B------:R-:W-:Y:S02]  /*0af0*/  SHF.R.S32.HI R207, RZ, 0x5, R207 ;  /* 0x00000005ffcf7819 */ /* 0x000fe400000114cf */
[----:B------:R-:W-:Y:S01]  /*0b00*/  SHF.R.S32.HI R206, RZ, 0x7, R5 ;  /* 0x00000007ffce7819 */ /* 0x000fe20000011405 */
[----:B------:R-:W-:-:S03]  /*0b10*/  IMAD.IADD R23, R0, 0x1, -R23 ;  /* 0x0000000100177824 */ /* 0x000fc600078e0a17 */
[----:B------:R-:W-:Y:S02]  /*0b20*/  LEA.HI R5, R5, R206, RZ, 0x1 ;  /* 0x000000ce05057211 */ /* 0x000fe400078f08ff */
[----:B------:R-:W-:Y:S02]  /*0b30*/  SHF.R.S32.HI R4, RZ, 0x1f, R23 ;  /* 0x0000001fff047819 */ /* 0x000fe40000011417 */
[----:B------:R-:W-:Y:S01]  /*0b40*/  LOP3.LUT R5, R5, 0x3fffffe, RZ, 0xc0, !PT ;  /* 0x03fffffe05057812 */ /* 0x000fe200078ec0ff */
[----:B-1----:R-:W-:Y:S01]  /*0b50*/  ULEA UR9, UR5, UR4, 0x18 ;  /* 0x0000000405097291 */ /* 0x002fe2000f8ec03f */
[CC--:B------:R-:W-:Y:S02]  /*0b60*/  LEA.HI R6, R4.reuse, R23.reuse, RZ, 0x2 ;  /* 0x0000001704067211 */ /* 0x0c0fe400078f10ff */
[----:B------:R-:W-:Y:S01]  /*0b70*/  LEA.HI R4, R4, R23, RZ, 0x5 ;  /* 0x0000001704047211 */ /* 0x000fe200078f28ff */
[----:B------:R-:W-:Y:S01]  /*0b80*/  IMAD.IADD R5, R206, 0x1, -R5 ;  /* 0x00000001ce057824 */ /* 0x000fe200078e0a05 */
[----:B------:R-:W-:-:S02]  /*0b90*/  SHF.R.S32.HI R9, RZ, 0x1f, R6 ;  /* 0x0000001fff097819 */ /* 0x000fc40000011406 */
[----:B------:R-:W-:Y:S01]  /*0ba0*/  SHF.R.S32.HI R4, RZ, 0x5, R4 ;  /* 0x00000005ff047819 */ /* 0x000fe20000011404 */
[----:B------:R-:W-:Y:S01]  /*0bb0*/  UMOV UR4, UR9 ;  /* 0x0000000900047c82 */ /* 0x000fe20008000000 */
[----:B---3--:R-:W-:Y:S01]  /*0bc0*/  UMOV UR5, UR6 ;  /* 0x0000000600057c82 */ /* 0x008fe20008000000 */
[----:B------:R-:W-:Y:S02]  /*0bd0*/  IMAD.U32 R18, RZ, RZ, UR4 ;  /* 0x00000004ff127e24 */ /* 0x000fe4000f8e00ff */
[----:B------:R-:W-:Y:S01]  /*0be0*/  IMAD.U32 R19, RZ, RZ, UR5 ;  /* 0x00000005ff137e24 */ /* 0x000fe2000f8e00ff */
[----:B------:R-:W-:Y:S02]  /*0bf0*/  UMOV UR5, URZ ;  /* 0x0000003f00057c82 */ /* 0x000fe40008000000 */
[----:B------:R-:W-:Y:S02]  /*0c00*/  MOV R22, UR5 ;  /* 0x0000000500167c02 */ /* 0x000fe40008000f00 */
[----:B--2---:R-:W-:-:S02]  /*0c10*/  R2UR UR8, R2 ;  /* 0x00000000020872ca */ /* 0x004fc400000e0000 */
[----:B------:R-:W-:-:S04]  /*0c20*/  LEA.HI R2, R3, R0, RZ, 0x4 ;  /* 0x0000000003027211 */ /* 0x000fc800078f20ff */
[----:B------:R-:W-:Y:S02]  /*0c30*/  SHF.R.S32.HI R7, RZ, 0x4, R2 ;  /* 0x00000004ff077819 */ /* 0x000fe40000011402 */
[C---:B------:R-:W-:Y:S02]  /*0c40*/  LOP3.LUT R3, R2.reuse, 0x3fffff0, RZ, 0xc0, !PT ;  /* 0x03fffff002037812 */ /* 0x040fe400078ec0ff */
[----:B------:R-:W-:Y:S02]  /*0c50*/  LEA.HI R8, R2, R7, RZ, 0x1 ;  /* 0x0000000702087211 */ /* 0x000fe400078f08ff */
[----:B------:R-:W-:Y:S01]  /*0c60*/  SHF.R.S32.HI R2, RZ, 0x2, R6 ;  /* 0x00000002ff027819 */ /* 0x000fe20000011406 */
[----:B------:R-:W-:Y:S01]  /*0c70*/  IMAD.IADD R0, R0, 0x1, -R3 ;  /* 0x0000000100007824 */ /* 0x000fe200078e0a03 */
[----:B------:R-:W-:Y:S01]  /*0c80*/  LOP3.LUT R8, R8, 0x1ffffffe, RZ, 0xc0, !PT ;  /* 0x1ffffffe08087812 */ /* 0x000fe200078ec0ff */
[----:B------:R-:W-:Y:S01]  /*0c90*/  ULOP3.LUT UR4, UR8, 0x1, URZ, 0xfc, !UPT ;  /* 0x0000000108047892 */ /* 0x000fe2000f8efc3f */
[----:B------:R-:W-:Y:S01]  /*0ca0*/  LEA.HI R9, R9, R2, RZ, 0x3 ;  /* 0x0000000209097211 */ /* 0x000fe200078f18ff */
[----:B------:R-:W-:Y:S01]  /*0cb0*/  IMAD R3, R207, 0x10, R0 ;  /* 0x00000010cf037824 */ /* 0x000fe200078e0200 */
[----:B------:R-:W-:-:S02]  /*0cc0*/  IADD3 R8, R7, -R8, RZ ;  /* 0x8000000807087210 */ /* 0x000fc40007ffe0ff */
[----:B------:R-:W-:Y:S01]  /*0cd0*/  LOP3.LUT R9, R9, 0xfffffff8, RZ, 0xc0, !PT ;  /* 0xfffffff809097812 */ /* 0x000fe200078ec0ff */
[----:B------:R-:W-:Y:S01]  /*0ce0*/  IMAD.U32 R210, RZ, RZ, UR4 ;  /* 0x00000004ffd27e24 */ /* 0x000fe2000f8e00ff */
[----:B------:R-:W-:Y:S01]  /*0cf0*/  LOP3.LUT R6, R6, 0x7ffffffc, RZ, 0xc0, !PT ;  /* 0x7ffffffc06067812 */ /* 0x000fe200078ec0ff */
[----:B------:R-:W-:Y:S01]  /*0d00*/  IMAD R3, R3, 0x8, R8 ;  /* 0x0000000803037824 */ /* 0x000fe200078e0208 */
[----:B------:R-:W-:Y:S01]  /*0d10*/  IADD3 R9, R2, -R9, RZ ;  /* 0x8000000902097210 */ /* 0x000fe20007ffe0ff */
[----:B------:R-:W-:Y:S01]  /*0d20*/  UMOV UR4, URZ ;  /* 0x0000003f00047c82 */ /* 0x000fe20008000000 */
[----:B------:R-:W-:Y:S01]  /*0d30*/  IADD3 R6, R23, -R6, RZ ;  /* 0x8000000617067210 */ /* 0x000fe20007ffe0ff */
[----:B------:R-:W-:Y:S01]  /*0d40*/  IMAD.U32 R2, RZ, RZ, UR9 ;  /* 0x00000009ff027e24 */ /* 0x000fe2000f8e00ff */
[----:B------:R-:W-:Y:S01]  /*0d50*/  SHF.L.U32 R3, R3, 0x3, RZ ;  /* 0x0000000303037819 */ /* 0x000fe200000006ff */
[----:B------:R-:W-:Y:S02]  /*0d60*/  IMAD R4, R4, 0x10, R9 ;  /* 0x0000001004047824 */ /* 0x000fe400078e0209 */
[----:B------:R-:W-:-:S02]  /*0d70*/  IMAD R209, R6, R209, 0x70 ;  /* 0x0000007006d17424 */ /* 0x000fc400078e02d1 */
[----:B------:R-:W-:Y:S01]  /*0d80*/  IMAD.WIDE R18, R3, 0x2, R18 ;  /* 0x0000000203127825 */ /* 0x000fe200078e0212 */
[----:B------:R-:W-:-:S03]  /*0d90*/  LEA R208, R5, R4, 0x6 ;  /* 0x0000000405d07211 */ /* 0x000fc600078e30ff */
[----:B------:R-:W-:-:S07]  /*0da0*/  IMAD.U32 R16, RZ, RZ, UR4 ;  /* 0x00000004ff107e24 */ /* 0x000fce000f8e00ff */
.L_x_2881:
[----:B------:R-:W1:Y:S01]  /*0db0*/  SHFL.IDX PT, R0, R206, RZ, 0x1f ;  /* 0x00001fffce007589 */ /* 0x000e6200000e0000 */
[----:B------:R-:W-:Y:S01]  /*0dc0*/  R2UR UR9, R2 ;  /* 0x00000000020972ca */ /* 0x000fe200000e0000 */
[----:B------:R-:W-:Y:S01]  /*0dd0*/  ULDC UR5, c[0x0][0xda8] ;  /* 0x00036a0000057ab9 */ /* 0x000fe20000000800 */
[----:B------:R-:W-:Y:S01]  /*0de0*/  ULDC.64 UR6, c[0x0][0x3f8] ;  /* 0x0000fe0000067ab9 */ /* 0x000fe20000000a00 */
[----:B------:R-:W-:Y:S01]  /*0df0*/  R2UR UR12, R17 ;  /* 0x00000000110c72ca */ /* 0x000fe200000e0000 */
[----:B------:R-:W-:Y:S02]  /*0e00*/  UISETP.NE.AND UP1, UPT, UR5, 0x1, UPT ;  /* 0x000000010500788c */ /* 0x000fe4000bf25270 */
[----:B------:R-:W-:Y:S01]  /*0e10*/  UISETP.NE.U32.AND UP0, UPT, UR6, URZ, UPT ;  /* 0x0000003f0600728c */ /* 0x000fe2000bf05070 */
[----:B------:R-:W-:Y:S01]  /*0e20*/  ULDC UR5, c[0x0][0xdb4] ;  /* 0x00036d0000057ab9 */ /* 0x000fe20000000800 */
[----:B------:R-:W-:Y:S01]  /*0e30*/  ULDC UR60, c[0x0][0x404] ;  /* 0x00010100003c7ab9 */ /* 0x000fe20000000800 */
[----:B------:R-:W-:-:S02]  /*0e40*/  UISETP.NE.AND UP2, UPT, UR5, 0x1, UPT ;  /* 0x000000010500788c */ /* 0x000fc4000bf45270 */
[----:B------:R-:W-:Y:S02]  /*0e50*/  UISETP.NE.AND.EX UP0, UPT, UR7, URZ, UPT, UP0 ;  /* 0x0000003f0700728c */ /* 0x000fe4000bf05300 */
[----:B------:R-:W-:Y:S02]  /*0e60*/  UIADD3 UR9, UR9, 0x15400, URZ ;  /* 0x0001540009097890 */ /* 0x000fe4000fffe03f */
[----:B------:R-:W-:Y:S01]  /*0e70*/  USEL UR60, UR60, 0x1, UP0 ;  /* 0x000000013c3c7887 */ /* 0x000fe20008000000 */
[----:B------:R-:W-:Y:S01]  /*0e80*/  ULDC UR8, c[0x0][0x2e0] ;  /* 0x0000b80000087ab9 */ /* 0x000fe20000000800 */
[----:B------:R-:W-:Y:S01]  /*0e90*/  @UP1 ULDC UR6, c[0x0][0xdac] ;  /* 0x00036b0000061ab9 */ /* 0x000fe20000000800 */
[----:B------:R-:W-:Y:S02]  /*0ea0*/  ULOP3.LUT UP0, URZ, UR9, 0x9f, URZ, 0xc0, !UPT ;  /* 0x0000009f093f7892 */ /* 0x000fe4000f80c03f */
[----:B------:R-:W-:Y:S01]  /*0eb0*/  UIMAD.WIDE.U32 UR6, UR12, UR6, URZ ;  /* 0x000000060c0672a5 */ /* 0x000fe2000f8e003f */
[----:B-1----:R-:W-:Y:S01]  /*0ec0*/  R2UR UR4, R0 ;  /* 0x00000000000472ca */ /* 0x002fe200000e0000 */
[----:B------:R-:W-:Y:S01]  /*0ed0*/  UIMAD UR60, UR60, UR8, URZ ;  /* 0x000000083c3c72a4 */ /* 0x000fe2000f8e023f */
[----:B------:R-:W-:-:S02]  /*0ee0*/  UMOV UR13, UR12 ;  /* 0x0000000c000d7c82 */ /* 0x000fc40008000000 */
[----:B------:R-:W-:Y:S01]  /*0ef0*/  @UP1 ULDC UR8, c[0x0][0xdb0] ;  /* 0x00036c0000081ab9 */ /* 0x000fe20000000800 */
[----:B------:R-:W-:Y:S01]  /*0f00*/  PLOP3.LUT P0, PT, PT, PT, UP0, 0x80, 0x0 ;  /* 0x000000000000781c */ /* 0x000fe20003f0f008 */
[----:B------:R-:W-:Y:S01]  /*0f10*/  @UP1 USHF.R.U32.HI UR13, URZ, UR8, UR7 ;  /* 0x000000083f0d1299 */ /* 0x000fe20008011607 */
[----:B------:R-:W-:-:S03]  /*0f20*/  @UP2 ULDC.64 UR10, c[0x0][0xdb8] ;  /* 0x00036e00000a2ab9 */ /* 0x000fc60000000a00 */
[----:B------:R-:W-:Y:S02]  /*0f30*/  UIMAD.WIDE.U32 UR6, UR13, UR10, URZ ;  /* 0x0000000a0d0672a5 */ /* 0x000fe4000f8e003f */
[----:B------:R-:W-:Y:S01]  /*0f40*/  IMAD.U32 R205, RZ, RZ, UR13 ;  /* 0x0000000dffcd7e24 */ /* 0x000fe2000f8e00ff */
[----:B------:R-:W-:Y:S01]  /*0f50*/  ULEA.HI UR5, UR4, UR4, URZ, 0x1 ;  /* 0x0000000404057291 */ /* 0x000fe2000f8f083f */
[----:B------:R-:W-:Y:S01]  /*0f60*/  UMOV UR36, UR13 ;  /* 0x0000000d00247c82 */ /* 0x000fe20008000000 */
[----:B------:R-:W-:Y:S02]  /*0f70*/  @UP2 USHF.R.U32.HI UR36, URZ, UR11, UR7 ;  /* 0x0000000b3f242299 */ /* 0x000fe40008011607 */
[----:B------:R-:W-:-:S04]  /*0f80*/  ULOP3.LUT UR5, UR5, 0x1e, URZ, 0xc0, !UPT ;  /* 0x0000001e05057892 */ /* 0x000fc8000f8ec03f */
[----:B------:R-:W-:Y:S02]  /*0f90*/  UIADD3 UR4, UR4, -UR5, URZ ;  /* 0x8000000504047290 */ /* 0x000fe4000fffe03f */
[----:B------:R-:W-:Y:S02]  /*0fa0*/  UIADD3 UR5, UR60, 0x6f, URZ ;  /* 0x0000006f3c057890 */ /* 0x000fe4000fffe03f */
[----:B------:R-:W-:-:S03]  /*0fb0*/  ULEA UR8, UR4, UR9, 0xd ;  /* 0x0000000904087291 */ /* 0x000fc6000f8e683f */
[----:B------:R-:W-:Y:S01]  /*0fc0*/  UMOV UR4, URZ ;  /* 0x0000003f00047c82 */ /* 0x000fe20008000000 */
[----:B------:R-:W-:Y:S02]  /*0fd0*/  USHF.R.U32.HI UR8, URZ, 0x4, UR8 ;  /* 0x000000043f087899 */ /* 0x000fe40008011608 */
[----:B------:R-:W-:Y:S02]  /*0fe0*/  UIMAD.WIDE UR4, UR5, -0x6db6db6d, UR4 ;  /* 0x92492493050478a5 */ /* 0x000fe4000f8e0204 */
[----:B------:R-:W-:Y:S02]  /*0ff0*/  ULOP3.LUT UR39, UR8, 0x3fff, URZ, 0xc0, !UPT ;  /* 0x00003fff08277892 */ /* 0x000fe4000f8ec03f */
[----:B------:R-:W-:-:S03]  /*1000*/  USHF.R.U32.HI UR61, URZ, 0x1f, UR5 ;  /* 0x0000001f3f3d7899 */ /* 0x000fc60008011605 */
[----:B------:R-:W-:Y:S01]  /*1010*/  UMOV UR4, UR12 ;  /* 0x0000000c00047c82 */ /* 0x000fe20008000000 */
[----:B------:R-:W-:Y:S01]  /*1020*/  ULEA.HI.SX32 UR61, UR5, UR61, 0x1a ;  /* 0x0000003d053d7291 */ /* 0x000fe2000f8fd23f */
        /* <DEDUP_REMOVED lines=18> */
.L_x_2859:
[----:B------:R-:W-:Y:S02]  /*1150*/  R2UR UR4, R22 ;  /* 0x00000000160472ca */ /* 0x000fe400000e0000 */
[----:B------:R-:W-:Y:S02]  /*1160*/  R2UR UR6, R2 ;  /* 0x00000000020672ca */ /* 0x000fe400000e0000 */
[----:B------:R-:W-:-:S09]  /*1170*/  R2UR UR5, R210 ;  /* 0x00000000d20572ca */ /* 0x000fd200000e0000 */
[----:B------:R-:W-:-:S04]  /*1180*/  ULOP3.LUT UR4, UR4, 0x1, URZ, 0xc0, !UPT ;  /* 0x0000000104047892 */ /* 0x000fc8000f8ec03f */
[----:B------:R-:W-:Y:S02]  /*1190*/  IMAD.U32 R3, RZ, RZ, UR5 ;  /* 0x00000005ff037e24 */ /* 0x000fe4000f8e00ff */
[----:B------:R-:W-:-:S03]  /*11a0*/  IMAD.U32 R0, RZ, RZ, UR4 ;  /* 0x00000004ff007e24 */ /* 0x000fc6000f8e00ff */
[----:B------:R-:W-:Y:S02]  /*11b0*/  ISETP.NE.AND P0, PT, R3, 0x3, PT ;  /* 0x000000030300780c */ /* 0x000fe40003f05270 */
[----:B------:R-:W-:-:S04]  /*11c0*/  SHF.L.U32 R0, R0, 0x1f, RZ ;  /* 0x0000001f00007819 */ /* 0x000fc800000006ff */
[----:B------:R-:W1:Y:S02]  /*11d0*/  SYNCS.PHASECHK.TRANS64.TRYWAIT P1, [UR6+0x36800], R0 ;  /* 0x03680000ff0075a7 */ /* 0x000e640008020146 */
[----:B-1----:R-:W-:Y:S05]  /*11e0*/  @!P1 BRA `(.L_x_2860) ;  /* 0x000000e000c09947 */ /* 0x002fea0003800000 */
.L_x_2939:
[----:B------:R-:W-:Y:S05]  /*11f0*/  @!P0 BRA `(.L_x_2861) ;  /* 0x0000000000048947 */ /* 0x000fea0003800000 */
[----:B------:R-:W-:Y:S01]  /*1200*/  BPT.TRAP 0x1 ;  /* 0x000000040000795c */ /* 0x000fe20000300000 */
.L_x_2861:
[----:B------:R-:W-:Y:S02]  /*1210*/  R2UR UR5, R16 ;  /* 0x00000000100572ca */ /* 0x000fe400000e0000 */
[----:B------:R-:W-:Y:S02]  /*1220*/  R2UR UR4, R2 ;  /* 0x00000000020472ca */ /* 0x000fe400000e0000 */
[----:B-1----:R-:W-:-:S09]  /*1230*/  MOV R0, UR38 ;  /* 0x0000002600007c02 */ /* 0x002fd20008000f00 */
[----:B------:R-:W-:Y:S02]  /*1240*/  IMAD.U32 R3, RZ, RZ, UR5 ;  /* 0x00000005ff037e24 */ /* 0x000fe4000f8e00ff */
[----:B------:R-:W-:-:S03]  /*1250*/  LEA R0, R0, UR4, 0x3 ;  /* 0x0000000400007c11 */ /* 0x000fc6000f8e18ff */
[----:B------:R-:W-:-:S04]  /*1260*/  SHF.L.U32 R3, R3, 0x1f, RZ ;  /* 0x0000001f03037819 */ /* 0x000fc800000006ff */
[----:B------:R1:W2:Y:S01]  /*1270*/  SYNCS.PHASECHK.TRANS64.TRYWAIT P2, [R0+URZ+0x36830], R3 ;  /* 0x03683003000075a7 */ /* 0x0002a2000804017f */
[----:B------:R-:W-:Y:S05]  /*1280*/  @!P0 BRA `(.L_x_2862) ;  /* 0x0000000000048947 */ /* 0x000fea0003800000 */
[----:B------:R-:W-:Y:S01]  /*1290*/  BPT.TRAP 0x1 ;  /* 0x000000040000795c */ /* 0x000fe20000300000 */
.L_x_2862:
[----:B------:R-:W3:Y:S01]  /*12a0*/  S2R R4, SR_TID.X ;  /* 0x0000000000047919 */ /* 0x000ee20000002100 */
[----:B------:R-:W-:Y:S01]  /*12b0*/  IMAD.MOV.U32 R119, RZ, RZ, RZ ;  /* 0x000000ffff777224 */ /* 0x000fe200078e00ff */
[----:B---3--:R-:W-:-:S04]  /*12c0*/  LOP3.LUT R4, R4, 0x7f, RZ, 0xc0, !PT ;  /* 0x0000007f04047812 */ /* 0x008fc800078ec0ff */
[----:B------:R-:W-:Y:S01]  /*12d0*/  ISETP.NE.AND P1, PT, R4, RZ, PT ;  /* 0x000000ff0400720c */ /* 0x000fe20003f25270 */
[----:B--2---:R-:W-:-:S12]  /*12e0*/  @P2 BRA `(.L_x_2863) ;  /* 0x0000000000082947 */ /* 0x004fd80003800000 */
[----:B------:R-:W2:Y:S02]  /*12f0*/  SYNCS.PHASECHK.TRANS64.TRYWAIT P2, [R0+URZ+0x36830], R3 ;  /* 0x03683003000075a7 */ /* 0x000ea4000804017f */
[----:B--2---:R-:W-:Y:S05]  /*1300*/  @!P2 BRA `(.L_x_2864) ;  /* 0x000000e00094a947 */ /* 0x004fea0003800000 */
.L_x_2863:
[----:B------:R-:W-:Y:S05]  /*1310*/  WARPSYNC.ALL ;  /* 0x0000000000007948 */ /* 0x000fea0003800000 */
[----:B------:R-:W-:Y:S01]  /*1320*/  R2UR UR4, R2 ;  /* 0x00000000020472ca */ /* 0x000fe200000e0000 */
[----:B------:R-:W-:Y:S01]  /*1330*/  ULOP3.LUT UR39, UR39, 0x10000, URZ, 0xfc, !UPT ;  /* 0x0001000027277892 */ /* 0x000fe2000f8efc3f */
[----:B------:R-:W-:Y:S01]  /*1340*/  WARPGROUP.ARRIVE ;  /* 0x00000000000079c5 */ /* 0x000fe20000000000 */
[----:B------:R-:W-:Y:S01]  /*1350*/  UMOV UR57, 0x40000040 ;  /* 0x4000004000397882 */ /* 0x000fe20000000000 */
[----:B------:R-:W-:Y:S01]  /*1360*/  UMOV UR59, 0x40000040 ;  /* 0x40000040003b7882 */ /* 0x000fe20000000000 */
[----:B------:R-:W-:Y:S01]  /*1370*/  UMOV UR7, 0x40000040 ;  /* 0x4000004000077882 */ /* 0x000fe20000000000 */
[----:B------:R-:W-:Y:S01]  /*1380*/  UMOV UR9, UR57 ;  /* 0x0000003900097c82 */ /* 0x000fe20008000000 */
[----:B------:R-:W-:Y:S01]  /*1390*/  UMOV UR11, 0x40000040 ;  /* 0x40000040000b7882 */ /* 0x000fe20000000000 */
[----:B------:R-:W-:Y:S01]  /*13a0*/  UMOV UR56, UR39 ;  /* 0x0000002700387c82 */ /* 0x000fe20008000000 */
[----:B------:R-:W-:Y:S01]  /*13b0*/  UMOV UR13, UR57 ;  /* 0x00000039000d7c82 */ /* 0x000fe20008000000 */
[----:B------:R-:W-:Y:S01]  /*13c0*/  UMOV UR8, UR56 ;  /* 0x0000003800087c82 */ /* 0x000fe20008000000 */
[----:B------:R-:W-:Y:S01]  /*13d0*/  UMOV UR12, UR56 ;  /* 0x00000038000c7c82 */ /* 0x000fe20008000000 */
[----:B------:R-:W-:Y:S01]  /*13e0*/  UMOV UR15, 0x40000040 ;  /* 0x40000040000f7882 */ /* 0x000fe20000000000 */
[----:B------:R-:W-:Y:S01]  /*13f0*/  UIADD3 UR4, UR4, 0x21400, URZ ;  /* 0x0002140004047890 */ /* 0x000fe2000fffe03f */
[----:B------:R-:W-:Y:S01]  /*1400*/  MOV R6, UR57 ;  /* 0x0000003900067c02 */ /* 0x000fe20008000f00 */
[----:B------:R-:W-:Y:S01]  /*1410*/  UMOV UR16, UR56 ;  /* 0x0000003800107c82 */ /* 0x000fe20008000000 */
[----:B------:R-:W-:Y:S01]  /*1420*/  UMOV UR17, UR57 ;  /* 0x0000003900117c82 */ /* 0x000fe20008000000 */
[----:B------:R-:W-:Y:S01]  /*1430*/  USHF.R.U32.HI UR4, URZ, 0x4, UR4 ;  /* 0x000000043f047899 */ /* 0x000fe20008011604 */
[----:B------:R-:W-:Y:S01]  /*1440*/  MOV R7, UR56 ;  /* 0x0000003800077c02 */ /* 0x000fe20008000f00 */
[----:B------:R-:W-:Y:S01]  /*1450*/  UMOV UR19, 0x40000040 ;  /* 0x4000004000137882 */ /* 0x000fe20000000000 */
[----:B------:R-:W-:Y:S01]  /*1460*/  UMOV UR20, UR56 ;  /* 0x0000003800147c82 */ /* 0x000fe20008000000 */
[----:B------:R-:W-:Y:S01]  /*1470*/  ULOP3.LUT UR4, UR4, 0x3fff, URZ, 0xc0, !UPT ;  /* 0x00003fff04047892 */ /* 0x000fe2000f8ec03f */
[----:B------:R-:W-:Y:S01]  /*1480*/  VIADD R8, R209, UR60 ;  /* 0x0000003cd1087c36 */ /* 0x000fe20008000000 */
[----:B------:R-:W-:Y:S01]  /*1490*/  UMOV UR21, UR57 ;  /* 0x0000003900157c82 */ /* 0x000fe20008000000 */
[----:B------:R-:W-:Y:S01]  /*14a0*/  UMOV UR23, 0x40000040 ;  /* 0x4000004000177882 */ /* 0x000fe20000000000 */
[----:B------:R-:W-:Y:S01]  /*14b0*/  ULOP3.LUT UR5, UR4, 0x10000, URZ, 0xfc, !UPT ;  /* 0x0001000004057892 */ /* 0x000fe2000f8efc3f */
[----:B------:R-:W-:Y:S01]  /*14c0*/  IMAD.U32 R9, RZ, RZ, UR61 ;  /* 0x0000003dff097e24 */ /* 0x000fe2000f8e00ff */
[----:B------:R-:W-:Y:S01]  /*14d0*/  UIADD3 UR24, UR39, 0x2, URZ ;  /* 0x0000000227187890 */ /* 0x000fe2000fffe03f */
[----:B------:R-:W-:Y:S01]  /*14e0*/  P2R R80, PR, RZ, 0x1 ;  /* 0x00000001ff507803 */ /* 0x000fe20000000000 */
[----:B------:R-:W-:Y:S01]  /*14f0*/  UIMAD UR37, UR38, 0xa80, UR5 ;  /* 0x00000a80262578a4 */ /* 0x000fe2000f8e0205 */
[----:B-12---:R-:W-:Y:S01]  /*1500*/  @!P1 VIADD R0, R0, 0x36840 ;  /* 0x0003684000009836 */ /* 0x006fe20000000000 */
[----:B------:R-:W-:Y:S01]  /*1510*/  MOV R5, UR5 ;  /* 0x0000000500057c02 */ /* 0x000fe20008000f00 */
[----:B------:R-:W-:Y:S01]  /*1520*/  UMOV UR4, UR56 ;  /* 0x0000003800047c82 */ /* 0x000fe20008000000 */
[----:B------:R-:W-:Y:S01]  /*1530*/  UIADD3 UR6, UR37, 0x80, URZ ;  /* 0x0000008025067890 */ /* 0x000fe2000fffe03f */
[--C-:B------:R-:W-:Y:S01]  /*1540*/  IMAD.MOV.U32 R118, RZ, RZ, R119.reuse ;  /* 0x000000ffff767224 */ /* 0x100fe200078e0077 */
[----:B------:R-:W-:Y:S01]  /*1550*/  UMOV UR5, UR57 ;  /* 0x0000003900057c82 */ /* 0x000fe20008000000 */
[----:B------:R-:W-:Y:S01]  /*1560*/  UMOV UR58, UR37 ;  /* 0x00000025003a7c82 */ /* 0x000fe20008000000 */
[----:B------:R-:W-:Y:S01]  /*1570*/  UIADD3 UR10, UR37, 0x100, URZ ;  /* 0x00000100250a7890 */ /* 0x000fe2000fffe03f */
[----:B------:R-:W-:Y:S01]  /*1580*/  HGMMA.64x16x16.F32 R72, gdesc[UR56], RZ, !UPT, gsb0 ;  /* 0x00200000384879f0 */ /* 0x000fe2000c0008ff */
[----:B------:R-:W-:Y:S01]  /*1590*/  UIADD3 UR14, UR37, 0x180, URZ ;  /* 0x00000180250e7890 */ /* 0x000fe2000fffe03f */
[----:B------:R-:W-:Y:S01]  /*15a0*/  @!P1 PRMT R0, RZ, 0x654, R0 ;  /* 0x00000654ff009816 */ /* 0x000fe20000000000 */
        /* <DEDUP_REMOVED lines=26> */
[----:B------:R-:W-:Y:S01]  /*1750*/  UISETP.GE.AND UP0, UPT, UR60, 0x71, UPT ;  /* 0x000000713c00788c */ /* 0x000fe2000bf06270 */
        /* <DEDUP_REMOVED lines=8> */
[----:B------:R-:W-:Y:S01]  /*17e0*/  IMAD.MOV.U32 R82, RZ, RZ, R119 ;  /* 0x000000ffff527224 */ /* 0x000fe200078e0077 */
        /* <DEDUP_REMOVED lines=12> */
[----:B------:R-:W-:Y:S01]  /*18b0*/  UMOV UR9, 0x40000040 ;  /* 0x4000004000097882 */ /* 0x000fe20000000000 */
[----:B------:R-:W-:Y:S01]  /*18c0*/  UMOV UR11, 0x40000040 ;  /* 0x40000040000b7882 */ /* 0x000fe20000000000 */
[----:B------:R-:W-:Y:S01]  /*18d0*/  UIADD3 UR24, UR39, 0x4, URZ ;  /* 0x0000000427187890 */ /* 0x000fe2000fffe03f */
        /* <DEDUP_REMOVED lines=390> */
[----:B------:R-:W-:Y:S01]  /*3140*/  UMOV UR48, UR44 ;  /* 0x0000002c00307c82 */ /* 0x000fe20008000000 */
[----:B------:R-:W-:Y:S01]  /*3150*/  UMOV UR49, UR45 ;  /* 0x0000002d00317c82 */ /* 0x000fe20008000000 */
[----:B------:R-:W-:-:S02]  /*3160*/  UIADD3 UR11, UR37, 0xa02, URZ ;  /* 0x00000a02250b7890 */ /* 0x000fc4000fffe03f */
[----:B------:R-:W-:Y:S01]  /*3170*/  UIADD3 UR10, UR39, 0x804, URZ ;  /* 0x00000804270a7890 */ /* 0x000fe2000fffe03f */
[----:B------:R-:W-:Y:S02]  /*3180*/  WARPGROUP.DEPBAR.LE gsb0, 0x0 ;  /* 0x00008000000079c5 */ /* 0x000fe40000010000 */
[----:B------:R-:W-:-:S06]  /*3190*/  WARPGROUP.ARRIVE ;  /* 0x00000000000079c5 */ /* 0x000fcc0000000000 */
[----:B------:R-:W-:Y:S01]  /*31a0*/  HGMMA.64x16x16.F32 R24, gdesc[UR4], R24, gsb0 ;  /* 0x00200000041879f0 */ /* 0x000fe20008000818 */
[----:B------:R-:W-:Y:S01]  /*31b0*/  UIADD3 UR6, UR37, 0x782, URZ ;  /* 0x0000078225067890 */ /* 0x000fe2000fffe03f */
[----:B------:R-:W-:Y:S01]  /*31c0*/  UMOV UR4, UR44 ;  /* 0x0000002c00047c82 */ /* 0x000fe20008000000 */
[----:B------:R-:W-:Y:S01]  /*31d0*/  UMOV UR5, UR45 ;  /* 0x0000002d00057c82 */ /* 0x000fe20008000000 */
[----:B------:R-:W-:-:S04]  /*31e0*/  UMOV UR7, 0x40000040 ;  /* 0x4000004000077882 */ /* 0x000fc80000000000 */
[----:B------:R-:W-:Y:S01]  /*31f0*/  UMOV UR58, UR6 ;  /* 0x00000006003a7c82 */ /* 0x000fe20008000000 */
        /* <DEDUP_REMOVED lines=43> */
[----:B------:R-:W-:Y:S02]  /*34b0*/  UIADD3 UR6, UR37, 0x784, URZ ;  /* 0x0000078425067890 */ /* 0x000fe4000fffe03f */
[----:B------:R-:W-:Y:S01]  /*34c0*/  UIADD3 UR7, UR37, 0x804, URZ ;  /* 0x0000080425077890 */ /* 0x000fe2000fffe03f */
[----:B------:R-:W-:Y:S01]  /*34d0*/  UMOV UR4, UR48 ;  /* 0x0000003000047c82 */ /* 0x000fe20008000000 */
[----:B------:R-:W-:-:S03]  /*34e0*/  UMOV UR5, UR49 ;  /* 0x0000003100057c82 */ /* 0x000fc60008000000 */
[----:B------:R-:W-:Y:S01]  /*34f0*/  UMOV UR14, UR6 ;  /* 0x00000006000e7c82 */ /* 0x000fe20008000000 */
[----:B------:R-:W-:Y:S01]  /*3500*/  UIADD3 UR6, UR37, 0x984, URZ ;  /* 0x0000098425067890 */ /* 0x000fe2000fffe03f */
        /* <DEDUP_REMOVED lines=20> */
[----:B------:R-:W-:Y:S01]  /*3650*/  UIADD3 UR54, UR37, 0x706, URZ ;  /* 0x0000070625367890 */ /* 0x000fe2000fffe03f */
[----:B------:R-:W-:Y:S01]  /*3660*/  UMOV UR52, UR10 ;  /* 0x0000000a00347c82 */ /* 0x000fe20008000000 */
[----:B------:R-:W-:Y:S01]  /*3670*/  UMOV UR53, 0x40000040 ;  /* 0x4000004000357882 */ /* 0x000fe20000000000 */
[----:B------:R-:W-:Y:S01]  /*3680*/  UMOV UR55, 0x40000040 ;  /* 0x4000004000377882 */ /* 0x000fe20000000000 */
[----:B------:R-:W-:Y:S01]  /*3690*/  ULDC UR10, c[0x0][0x9d8] ;  /* 0x00027600000a7ab9 */ /* 0x000fe20000000800 */
        /* <DEDUP_REMOVED lines=29> */
[----:B------:R-:W-:Y:S01]  /*3870*/  MUFU.TANH R72, R72 ;  /* 0x0000004800487308 */ /* 0x000fe20000002400 */
[----:B------:R-:W-:Y:S01]  /*3880*/  UMOV UR4, UR52 ;  /* 0x0000003400047c82 */ /* 0x000fe20008000000 */
[----:B------:R-:W-:Y:S01]  /*3890*/  UMOV UR5, UR53 ;  /* 0x0000003500057c82 */ /* 0x000fe20008000000 */
[----:B------:R-:W-:Y:S01]  /*38a0*/  UMOV UR7, 0x40000040 ;  /* 0x4000004000077882 */ /* 0x000fe20000000000 */
[----:B------:R-:W-:Y:S01]  /*38b0*/  FMUL.FTZ R75, R75, UR10 ;  /* 0x0000000a4b4b7c20 */ /* 0x000fe20008410000 */
[----:B------:R-:W-:Y:S01]  /*38c0*/  FMUL.FTZ R78, R78, UR10 ;  /* 0x0000000a4e4e7c20 */ /* 0x000fe20008410000 */
[----:B------:R-:W-:-:S02]  /*38d0*/  FMUL.FTZ R79, R79, UR10 ;  /* 0x0000000a4f4f7c20 */ /* 0x000fc40008410000 */
[----:B------:R-:W1:Y:S08]  /*38e0*/  MUFU.TANH R73, R73 ;  /* 0x0000004900497308 */ /* 0x000e700000002400 */
[----:B------:R-:W2:Y:S08]  /*38f0*/  MUFU.TANH R76, R76 ;  /* 0x0000004c004c7308 */ /* 0x000eb00000002400 */
[----:B------:R-:W3:Y:S08]  /*3900*/  MUFU.TANH R77, R77 ;  /* 0x0000004d004d7308 */ /* 0x000ef00000002400 */
[----:B------:R4:W5:Y:S08]  /*3910*/  MUFU.TANH R3, R74 ;  /* 0x0000004a00037308 */ /* 0x0009700000002400 */
[----:B------:R-:W5:Y:S01]  /*3920*/  MUFU.TANH R4, R75 ;  /* 0x0000004b00047308 */ /* 0x000f620000002400 */
[----:B----4-:R-:W-:-:S07]  /*3930*/  MOV R74, R119 ;  /* 0x00000077004a7202 */ /* 0x010fce0000000f00 */
[----:B------:R-:W-:Y:S01]  /*3940*/  MUFU.TANH R7, R78 ;  /* 0x0000004e00077308 */ /* 0x000fe20000002400 */
[----:B------:R-:W-:Y:S02]  /*3950*/  WARPGROUP.DEPBAR.LE gsb0, 0x0 ;  /* 0x00008000000079c5 */ /* 0x000fe40000010000 */
[----:B------:R-:W-:Y:S01]  /*3960*/  WARPGROUP.ARRIVE ;  /* 0x00000000000079c5 */ /* 0x000fe20000000000 */
[----:B------:R-:W-:Y:S01]  /*3970*/  FMUL.FTZ R66, R66, UR10 ;  /* 0x0000000a42427c20 */ /* 0x000fe20008410000 */
[----:B------:R-:W-:Y:S01]  /*3980*/  FMUL.FTZ R64, R64, UR10 ;  /* 0x0000000a40407c20 */ /* 0x000fe20008410000 */
[----:B------:R-:W-:Y:S01]  /*3990*/  FMUL.FTZ R65, R65, UR10 ;  /* 0x0000000a41417c20 */ /* 0x000fe20008410000 */
[----:B------:R-:W-:Y:S01]  /*39a0*/  FMUL.FTZ R67, R67, UR10 ;  /* 0x0000000a43437c20 */ /* 0x000fe20008410000 */
[----:B------:R4:W-:Y:S01]  /*39b0*/  MUFU.TANH R13, R66 ;  /* 0x00000042000d7308 */ /* 0x0009e20000002400 */
[----:B------:R-:W-:Y:S01]  /*39c0*/  HGMMA.64x16x16.F32 R56, gdesc[UR4], R56, gsb0 ;  /* 0x00200000043879f0 */ /* 0x000fe20008000838 */
[----:B------:R-:W-:Y:S01]  /*39d0*/  UIADD3 UR6, UR37, 0x886, URZ ;  /* 0x0000088625067890 */ /* 0x000fe2000fffe03f */
[----:B------:R-:W-:Y:S01]  /*39e0*/  FMUL.FTZ R68, R68, UR10 ;  /* 0x0000000a44447c20 */ /* 0x000fe20008410000 */
[----:B------:R-:W-:Y:S01]  /*39f0*/  UMOV UR4, UR52 ;  /* 0x0000003400047c82 */ /* 0x000fe20008000000 */
[----:B------:R-:W-:Y:S01]  /*3a00*/  UMOV UR5, UR53 ;  /* 0x0000003500057c82 */ /* 0x000fe20008000000 */
[----:B------:R-:W-:Y:S01]  /*3a10*/  UMOV UR7, 0x40000040 ;  /* 0x4000004000077882 */ /* 0x000fe20000000000 */
[----:B------:R-:W-:Y:S01]  /*3a20*/  FMUL.FTZ R69, R69, UR10 ;  /* 0x0000000a45457c20 */ /* 0x000fe20008410000 */
[----:B------:R-:W-:Y:S01]  /*3a30*/  MUFU.TANH R64, R64 ;  /* 0x0000004000407308 */ /* 0x000fe20000002400 */
[----:B----4-:R-:W-:-:S02]  /*3a40*/  IMAD R66, R9, -0x70, R8 ;  /* 0xffffff9009427824 */ /* 0x010fc400078e0208 */
[----:B------:R-:W-:Y:S01]  /*3a50*/  FMUL.FTZ R71, R71, UR10 ;  /* 0x0000000a47477c20 */ /* 0x000fe20008410000 */
[----:B------:R-:W-:Y:S01]  /*3a60*/  FMUL.FTZ R70, R70, UR10 ;  /* 0x0000000a46467c20 */ /* 0x000fe20008410000 */
[----:B------:R-:W-:Y:S01]  /*3a70*/  IMAD.MOV.U32 R78, RZ, RZ, R119 ;  /* 0x000000ffff4e7224 */ /* 0x000fe200078e0077 */
[C---:B------:R-:W-:Y:S02]  /*3a80*/  ISETP.GT.AND P4, PT, R66.reuse, RZ, PT ;  /* 0x000000ff4200720c */ /* 0x040fe40003f84270 */
[C---:B------:R-:W-:Y:S01]  /*3a90*/  ISETP.GT.AND P2, PT, R66.reuse, 0x1, PT ;  /* 0x000000014200780c */ /* 0x040fe20003f44270 */
[----:B------:R-:W4:Y:S01]  /*3aa0*/  MUFU.TANH R65, R65 ;  /* 0x0000004100417308 */ /* 0x000f220000002400 */
[C---:B------:R-:W-:Y:S02]  /*3ab0*/  ISETP.GT.AND P3, PT, R66.reuse, 0x8, PT ;  /* 0x000000084200780c */ /* 0x040fe40003f64270 */
[----:B-1----:R-:W-:Y:S02]  /*3ac0*/  FSEL R73, R73, -INF , P2 ;  /* 0xff80000049497808 */ /* 0x002fe40001000000 */
[----:B------:R-:W-:-:S02]  /*3ad0*/  ISETP.GT.AND P6, PT, R66, 0x9, PT ;  /* 0x000000094200780c */ /* 0x000fc40003fc4270 */
[----:B--2---:R-:W-:Y:S01]  /*3ae0*/  FSEL R75, R76, -INF , P3 ;  /* 0xff8000004c4b7808 */ /* 0x004fe20001800000 */
[----:B------:R1:W-:Y:S01]  /*3af0*/  MUFU.TANH R15, R67 ;  /* 0x00000043000f7308 */ /* 0x0003e20000002400 */
[----:B------:R-:W-:Y:S01]  /*3b00*/  ISETP.GT.AND P5, PT, R66, 0x10, PT ;  /* 0x000000104200780c */ /* 0x000fe20003fa4270 */
[--C-:B------:R-:W-:Y:S01]  /*3b10*/  IMAD.MOV.U32 R76, RZ, RZ, R119.reuse ;  /* 0x000000ffff4c7224 */ /* 0x100fe200078e0077 */
[----:B---3--:R-:W-:Y:S02]  /*3b20*/  FSEL R77, R77, -INF , P6 ;  /* 0xff8000004d4d7808 */ /* 0x008fe40003000000 */
[----:B-----5:R-:W-:Y:S02]  /*3b30*/  FSEL R3, R3, -INF , P4 ;  /* 0xff80000003037808 */ /* 0x020fe40002000000 */
[----:B------:R-:W-:Y:S01]  /*3b40*/  FSEL R4, R4, -INF , P2 ;  /* 0xff80000004047808 */ /* 0x000fe20001000000 */
[----:B------:R-:W2:Y:S01]  /*3b50*/  MUFU.TANH R68, R68 ;  /* 0x0000004400447308 */ /* 0x000ea20000002400 */
[----:B-1----:R-:W-:Y:S01]  /*3b60*/  FSEL R67, R72, -INF , P4 ;  /* 0xff80000048437808 */ /* 0x002fe20002000000 */
[----:B------:R-:W-:Y:S01]  /*3b70*/  IMAD.MOV.U32 R72, RZ, RZ, R119 ;  /* 0x000000ffff487224 */ /* 0x000fe200078e0077 */
[----:B------:R-:W-:-:S02]  /*3b80*/  ISETP.GT.AND P4, PT, R66, 0x11, PT ;  /* 0x000000114200780c */ /* 0x000fc40003f84270 */
[----:B------:R-:W-:Y:S02]  /*3b90*/  FMNMX.FTZ R12, R67, R73, !PT ;  /* 0x00000049430c7209 */ /* 0x000fe40007810000 */
[----:B------:R-:W-:Y:S01]  /*3ba0*/  ISETP.GT.AND P2, PT, R66, 0x18, PT ;  /* 0x000000184200780c */ /* 0x000fe20003f44270 */
[----:B------:R1:W3:Y:S01]  /*3bb0*/  MUFU.TANH R11, R79 ;  /* 0x0000004f000b7308 */ /* 0x0002e20000002400 */
[----:B------:R-:W-:Y:S02]  /*3bc0*/  FMNMX.FTZ R14, R75, R12, !PT ;  /* 0x0000000c4b0e7209 */ /* 0x000fe40007810000 */
[----:B----4-:R-:W-:Y:S02]  /*3bd0*/  FSEL R65, R65, -INF , P4 ;  /* 0xff80000041417808 */ /* 0x010fe40002000000 */
[----:B------:R-:W-:Y:S02]  /*3be0*/  FMNMX.FTZ R14, R77, R14, !PT ;  /* 0x0000000e4d0e7209 */ /* 0x000fe40007810000 */
[----:B------:R-:W-:Y:S01]  /*3bf0*/  FSEL R7, R7, -INF , P3 ;  /* 0xff80000007077808 */ /* 0x000fe20001800000 */
[----:B------:R-:W4:Y:S01]  /*3c00*/  MUFU.TANH R69, R69 ;  /* 0x0000004500457308 */ /* 0x000f220000002400 */
[----:B-1----:R-:W-:Y:S01]  /*3c10*/  FSEL R79, R64, -INF , P5 ;  /* 0xff800000404f7808 */ /* 0x002fe20002800000 */
[----:B------:R-:W-:Y:S01]  /*3c20*/  IMAD.MOV.U32 R64, RZ, RZ, R119 ;  /* 0x000000ffff407224 */ /* 0x000fe200078e0077 */
[----:B------:R-:W-:Y:S01]  /*3c30*/  ISETP.GT.AND P3, PT, R66, 0x19, PT ;  /* 0x000000194200780c */ /* 0x000fe20003f64270 */
[----:B------:R-:W-:-:S02]  /*3c40*/  WARPGROUP.DEPBAR.LE gsb0, 0x0 ;  /* 0x00008000000079c5 */ /* 0x000fc40000010000 */
[----:B------:R-:W-:Y:S01]  /*3c50*/  WARPGROUP.ARRIVE ;  /* 0x00000000000079c5 */ /* 0x000fe20000000000 */
[----:B------:R-:W-:Y:S01]  /*3c60*/  FMUL.FTZ R56, R56, UR10 ;  /* 0x0000000a38387c20 */ /* 0x000fe20008410000 */
[----:B------:R-:W-:Y:S01]  /*3c70*/  FMUL.FTZ R57, R57, UR10 ;  /* 0x0000000a39397c20 */ /* 0x000fe20008410000 */
[----:B------:R-:W-:Y:S01]  /*3c80*/  MUFU.TANH R71, R71 ;  /* 0x0000004700477308 */ /* 0x000fe20000002400 */
[----:B------:R-:W-:Y:S01]  /*3c90*/  FMUL.FTZ R60, R60, UR10 ;  /* 0x0000000a3c3c7c20 */ /* 0x000fe20008410000 */
[----:B------:R-:W-:Y:S01]  /*3ca0*/  FMUL.FTZ R63, R63, UR10 ;  /* 0x0000000a3f3f7c20 */ /* 0x000fe20008410000 */
[----:B------:R-:W-:Y:S01]  /*3cb0*/  HGMMA.64x16x16.F32 R48, gdesc[UR4], R48, gsb0 ;  /* 0x00200000043079f0 */ /* 0x000fe20008000830 */
[----:B------:R-:W-:Y:S01]  /*3cc0*/  UIADD3 UR6, UR37, 0x906, URZ ;  /* 0x0000090625067890 */ /* 0x000fe2000fffe03f */
[----:B------:R-:W-:Y:S01]  /*3cd0*/  FMNMX.FTZ R14, R79, R14, !PT ;  /* 0x0000000e4f0e7209 */ /* 0x000fe20007810000 */
[----:B------:R-:W-:Y:S01]  /*3ce0*/  UMOV UR4, UR52 ;  /* 0x0000003400047c82 */ /* 0x000fe20008000000 */
[----:B------:R-:W-:Y:S01]  /*3cf0*/  UMOV UR5, UR53 ;  /* 0x0000003500057c82 */ /* 0x000fe20008000000 */
[----:B------:R-:W-:Y:S01]  /*3d00*/  UMOV UR7, 0x40000040 ;  /* 0x4000004000077882 */ /* 0x000fe20000000000 */
[----:B------:R-:W-:Y:S01]  /*3d10*/  MUFU.TANH R56, R56 ;  /* 0x0000003800387308 */ /* 0x000fe20000002400 */
[----:B------:R-:W-:Y:S01]  /*3d20*/  FMUL.FTZ R61, R61, UR10 ;  /* 0x0000000a3d3d7c20 */ /* 0x000fe20008410000 */
[----:B------:R-:W-:Y:S01]  /*3d30*/  FMUL.FTZ R58, R58, UR10 ;  /* 0x0000000a3a3a7c20 */ /* 0x000fe20008410000 */
[----:B--2---:R-:W-:Y:S01]  /*3d40*/  FSEL R81, R68, -INF , P2 ;  /* 0xff80000044517808 */ /* 0x004fe20001000000 */
[----:B------:R-:W-:Y:S01]  /*3d50*/  FMUL.FTZ R59, R59, UR10 ;  /* 0x0000000a3b3b7c20 */ /* 0x000fe20008410000 */
[----:B------:R-:W-:Y:S01]  /*3d60*/  FMNMX.FTZ R14, R65, R14, !PT ;  /* 0x0000000e410e7209 */ /* 0x000fe20007810000 */
[----:B------:R-:W-:Y:S01]  /*3d70*/  FMUL.FTZ R62, R62, UR10 ;  /* 0x0000000a3e3e7c20 */ /* 0x000fe20008410000 */
[----:B---3--:R-:W-:Y:S01]  /*3d80*/  FSEL R11, R11, -INF , P6 ;  /* 0xff8000000b0b7808 */ /* 0x008fe20003000000 */
[----:B------:R-:W1:Y:S01]  /*3d90*/  MUFU.TANH R57, R57 ;  /* 0x0000003900397308 */ /* 0x000e620000002400 */
[----:B------:R-:W-:-:S02]  /*3da0*/  ISETP.GT.AND P6, PT, R66, 0x20, PT ;  /* 0x000000204200780c */ /* 0x000fc40003fc4270 */
[----:B----4-:R-:W-:Y:S02]  /*3db0*/  FSEL R69, R69, -INF , P3 ;  /* 0xff80000045457808 */ /* 0x010fe40001800000 */
[----:B------:R-:W-:Y:S02]  /*3dc0*/  FMNMX.FTZ R20, R81, R14, !PT ;  /* 0x0000000e51147209 */ /* 0x000fe40007810000 */
[----:B------:R-:W-:Y:S01]  /*3dd0*/  FSEL R13, R13, -INF , P5 ;  /* 0xff8000000d0d7808 */ /* 0x000fe20002800000 */
[----:B------:R2:W3:Y:S01]  /*3de0*/  MUFU.TANH R21, R70 ;  /* 0x0000004600157308 */ /* 0x0004e20000002400 */
[----:B------:R-:W-:Y:S02]  /*3df0*/  ISETP.GT.AND P5, PT, R66, 0x21, PT ;  /* 0x000000214200780c */ /* 0x000fe40003fa4270 */
[----:B------:R-:W-:Y:S02]  /*3e00*/  FMNMX.FTZ R20, R69, R20, !PT ;  /* 0x0000001445147209 */ /* 0x000fe40007810000 */
[----:B------:R-:W-:-:S02]  /*3e10*/  FSEL R15, R15, -INF , P4 ;  /* 0xff8000000f0f7808 */ /* 0x000fc40002000000 */
[----:B------:R-:W-:Y:S01]  /*3e20*/  ISETP.GT.AND P4, PT, R66, 0x28, PT ;  /* 0x000000284200780c */ /* 0x000fe20003f84270 */
[----:B------:R-:W4:Y:S01]  /*3e30*/  MUFU.TANH R60, R60 ;  /* 0x0000003c003c7308 */ /* 0x000f220000002400 */
[----:B-1----:R-:W-:Y:S01]  /*3e40*/  FSEL R83, R57, -INF , P5 ;  /* 0xff80000039537808 */ /* 0x002fe20002800000 */
[----:B--2---:R-:W-:Y:S01]  /*3e50*/  IMAD.MOV.U32 R70, RZ, RZ, R119 ;  /* 0x000000ffff467224 */ /* 0x004fe200078e0077 */
[----:B------:R-:W-:-:S05]  /*3e60*/  MOV R68, R119 ;  /* 0x0000007700447202 */ /* 0x000fca0000000f00 */
[----:B------:R-:W-:Y:S01]  /*3e70*/  MUFU.TANH R63, R63 ;  /* 0x0000003f003f7308 */ /* 0x000fe20000002400 */
[----:B---3--:R-:W-:Y:S02]  /*3e80*/  FSEL R21, R21, -INF , P2 ;  /* 0xff80000015157808 */ /* 0x008fe40001000000 */
[----:B------:R-:W-:-:S05]  /*3e90*/  ISETP.GT.AND P2, PT, R66, 0x29, PT ;  /* 0x000000294200780c */ /* 0x000fca0003f44270 */
[----:B------:R-:W-:Y:S01]  /*3ea0*/  MUFU.TANH R61, R61 ;  /* 0x0000003d003d7308 */ /* 0x000fe20000002400 */
[----:B----4-:R-:W-:Y:S01]  /*3eb0*/  FSEL R85, R60, -INF , P4 ;  /* 0xff8000003c557808 */ /* 0x010fe20002000000 */
[----:B------:R-:W-:Y:S01]  /*3ec0*/  IMAD.MOV.U32 R60, RZ, RZ, R119 ;  /* 0x000000ffff3c7224 */ /* 0x000fe200078e0077 */
[----:B------:R-:W-:Y:S02]  /*3ed0*/  WARPGROUP.DEPBAR.LE gsb0, 0x0 ;  /* 0x00008000000079c5 */ /* 0x000fe40000010000 */
        /* <DEDUP_REMOVED lines=8> */
[----:B------:R-:W-:Y:S01]  /*3f60*/  FMUL.FTZ R50, R50, UR10 ;  /* 0x0000000a32327c20 */ /* 0x000fe20008410000 */
[----:B------:R-:W-:Y:S01]  /*3f70*/  UMOV UR4, UR52 ;  /* 0x0000003400047c82 */ /* 0x000fe20008000000 */
[----:B------:R-:W-:Y:S01]  /*3f80*/  UMOV UR5, UR53 ;  /* 0x0000003500057c82 */ /* 0x000fe20008000000 */
[----:B------:R-:W-:Y:S01]  /*3f90*/  UMOV UR7, 0x40000040 ;  /* 0x4000004000077882 */ /* 0x000fe20000000000 */
[----:B------:R-:W1:Y:S01]  /*3fa0*/  MUFU.TANH R48, R48 ;  /* 0x0000003000307308 */ /* 0x000e620000002400 */
[----:B------:R-:W-:Y:S01]  /*3fb0*/  FMUL.FTZ R51, R51, UR10 ;  /* 0x0000000a33337c20 */ /* 0x000fe20008410000 */
[----:B------:R-:W-:Y:S01]  /*3fc0*/  FMUL.FTZ R54, R54, UR10 ;  /* 0x0000000a36367c20 */ /* 0x000fe20008410000 */
[----:B------:R-:W-:-:S05]  /*3fd0*/  FMUL.FTZ R55, R55, UR10 ;  /* 0x0000000a37377c20 */ /* 0x000fca0008410000 */
[----:B------:R-:W-:Y:S08]  /*3fe0*/  MUFU.TANH R59, R59 ;  /* 0x0000003b003b7308 */ /* 0x000ff00000002400 */
[----:B------:R-:W2:Y:S08]  /*3ff0*/  MUFU.TANH R49, R49 ;  /* 0x0000003100317308 */ /* 0x000eb00000002400 */
[----:B------:R-:W3:Y:S08]  /*4000*/  MUFU.TANH R62, R62 ;  /* 0x0000003e003e7308 */ /* 0x000ef00000002400 */
[----:B------:R-:W4:Y:S08]  /*4010*/  MUFU.TANH R52, R52 ;  /* 0x0000003400347308 */ /* 0x000f300000002400 */
[----:B------:R-:W5:Y:S01]  /*4020*/  MUFU.TANH R53, R53 ;  /* 0x0000003500357308 */ /* 0x000f620000002400 */
[----:B------:R-:W-:-:S02]  /*4030*/  WARPGROUP.DEPBAR.LE gsb0, 0x0 ;  /* 0x00008000000079c5 */ /* 0x000fc40000010000 */
[----:B------:R-:W-:Y:S01]  /*4040*/  WARPGROUP.ARRIVE ;  /* 0x00000000000079c5 */ /* 0x000fe20000000000 */
[----:B------:R-:W-:Y:S01]  /*4050*/  FMUL.FTZ R41, R41, UR10 ;  /* 0x0000000a29297c20 */ /* 0x000fe20008410000 */
[----:B------:R-:W-:Y:S01]  /*4060*/  FMUL.FTZ R40, R40, UR10 ;  /* 0x0000000a28287c20 */ /* 0x000fe20008410000 */
[----:B------:R-:W-:Y:S02]  /*4070*/  FMUL.FTZ R43, R43, UR10 ;  /* 0x0000000a2b2b7c20 */ /* 0x000fe40008410000 */
[----:B------:R-:W-:Y:S01]  /*4080*/  MUFU.TANH R50, R50 ;  /* 0x0000003200327308 */ /* 0x000fe20000002400 */
[----:B------:R-:W-:Y:S01]  /*4090*/  FMUL.FTZ R44, R44, UR10 ;  /* 0x0000000a2c2c7c20 */ /* 0x000fe20008410000 */
[----:B------:R-:W-:Y:S01]  /*40a0*/  HGMMA.64x16x16.F32 R32, gdesc[UR4], R32, gsb0 ;  /* 0x00200000042079f0 */ /* 0x000fe20008000820 */
[----:B------:R-:W-:Y:S01]  /*40b0*/  UIADD3 UR6, UR37, 0xa06, URZ ;  /* 0x00000a0625067890 */ /* 0x000fe2000fffe03f */
[----:B------:R-:W-:Y:S01]  /*40c0*/  FMUL.FTZ R45, R45, UR10 ;  /* 0x0000000a2d2d7c20 */ /* 0x000fe20008410000 */
[----:B------:R-:W-:Y:S01]  /*40d0*/  UMOV UR4, UR52 ;  /* 0x0000003400047c82 */ /* 0x000fe20008000000 */
[----:B------:R-:W-:Y:S01]  /*40e0*/  UMOV UR5, UR53 ;  /* 0x0000003500057c82 */ /* 0x000fe20008000000 */
[----:B------:R-:W-:Y:S01]  /*40f0*/  UMOV UR7, 0x40000040 ;  /* 0x4000004000077882 */ /* 0x000fe20000000000 */
[----:B------:R1:W-:Y:S01]  /*4100*/  MUFU.TANH R6, R41 ;  /* 0x0000002900067308 */ /* 0x0003e20000002400 */
[----:B------:R-:W-:Y:S01]  /*4110*/  FMUL.FTZ R47, R47, UR10 ;  /* 0x0000000a2f2f7c20 */ /* 0x000fe20008410000 */
[----:B------:R-:W-:Y:S01]  /*4120*/  FMUL.FTZ R42, R42, UR10 ;  /* 0x0000000a2a2a7c20 */ /* 0x000fe20008410000 */
[----:B------:R-:W-:-:S05]  /*4130*/  FMUL.FTZ R46, R46, UR10 ;  /* 0x0000000a2e2e7c20 */ /* 0x000fca0008410000 */
[----:B------:R2:W-:Y:S01]  /*4140*/  MUFU.TANH R8, R43 ;  /* 0x0000002b00087308 */ /* 0x0005e20000002400 */
[----:B-1----:R-:W-:Y:S02]  /*4150*/  FSEL R41, R71, -INF , P3 ;  /* 0xff80000047297808 */ /* 0x002fe40001800000 */
[----:B------:R-:W-:Y:S02]  /*4160*/  FSEL R71, R56, -INF , P6 ;  /* 0xff80000038477808 */ /* 0x000fe40003000000 */
[----:B------:R-:W-:Y:S02]  /*4170*/  ISETP.GT.AND P3, PT, R66, 0x30, PT ;  /* 0x000000304200780c */ /* 0x000fe40003f64270 */
[----:B------:R-:W-:Y:S01]  /*4180*/  FMNMX.FTZ R20, R71, R20, !PT ;  /* 0x0000001447147209 */ /* 0x000fe20007810000 */
[----:B------:R-:W1:Y:S01]  /*4190*/  MUFU.TANH R40, R40 ;  /* 0x0000002800287308 */ /* 0x000e620000002400 */
[----:B------:R-:W-:Y:S02]  /*41a0*/  FSEL R87, R48, -INF , P3 ;  /* 0xff80000030577808 */ /* 0x000fe40001800000 */
[----:B------:R-:W-:-:S02]  /*41b0*/  FMNMX.FTZ R48, R83, R20, !PT ;  /* 0x0000001453307209 */ /* 0x000fc40007810000 */
[----:B--2---:R-:W-:Y:S01]  /*41c0*/  FSEL R43, R58, -INF , P6 ;  /* 0xff8000003a2b7808 */ /* 0x004fe20003000000 */
[----:B------:R-:W-:Y:S01]  /*41d0*/  IMAD.MOV.U32 R58, RZ, RZ, R119 ;  /* 0x000000ffff3a7224 */ /* 0x000fe200078e0077 */
[----:B------:R-:W-:Y:S01]  /*41e0*/  FMNMX.FTZ R48, R85, R48, !PT ;  /* 0x0000003055307209 */ /* 0x000fe20007810000 */
[----:B------:R-:W2:Y:S01]  /*41f0*/  MUFU.TANH R51, R51 ;  /* 0x0000003300337308 */ /* 0x000ea20000002400 */
[----:B------:R-:W-:Y:S02]  /*4200*/  ISETP.GT.AND P6, PT, R66, 0x31, PT ;  /* 0x000000314200780c */ /* 0x000fe40003fc4270 */
[----:B------:R-:W-:Y:S02]  /*4210*/  MOV R56, R119 ;  /* 0x0000007700387202 */ /* 0x000fe40000000f00 */
[----:B------:R-:W-:-:S03]  /*4220*/  FSEL R89, R49, -INF , P6 ;  /* 0xff80000031597808 */ /* 0x000fc60003000000 */
[----:B------:R-:W2:Y:S08]  /*4230*/  MUFU.TANH R54, R54 ;  /* 0x0000003600367308 */ /* 0x000eb00000002400 */
[----:B------:R3:W-:Y:S01]  /*4240*/  MUFU.TANH R9, R45 ;  /* 0x0000002d00097308 */ /* 0x0007e20000002400 */
[----:B------:R-:W-:Y:S02]  /*4250*/  WARPGROUP.DEPBAR.LE gsb0, 0x0 ;  /* 0x00008000000079c5 */ /* 0x000fe40000010000 */
[----:B------:R-:W-:Y:S01]  /*4260*/  WARPGROUP.ARRIVE ;  /* 0x00000000000079c5 */ /* 0x000fe20000000000 */
[----:B------:R-:W-:Y:S01]  /*4270*/  FMUL.FTZ R14, R35, UR10 ;  /* 0x0000000a230e7c20 */ /* 0x000fe20008410000 */
[----:B------:R-:W-:Y:S01]  /*4280*/  FSEL R35, R63, -INF , P2 ;  /* 0xff8000003f237808 */ /* 0x000fe20001000000 */
[----:B------:R-:W-:Y:S01]  /*4290*/  FMUL.FTZ R12, R33, UR10 ;  /* 0x0000000a210c7c20 */ /* 0x000fe20008410000 */
[----:B------:R-:W-:Y:S01]  /*42a0*/  FSEL R63, R61, -INF , P2 ;  /* 0xff8000003d3f7808 */ /* 0x000fe20001000000 */
[----:B------:R-:W2:Y:S01]  /*42b0*/  MUFU.TANH R44, R44 ;  /* 0x0000002c002c7308 */ /* 0x000ea20000002400 */
[----:B------:R-:W-:Y:S01]  /*42c0*/  HGMMA.64x16x16.F32 R24, gdesc[UR4], R24, gsb0 ;  /* 0x00200000041879f0 */ /* 0x000fe20008000818 */
[----:B------:R-:W-:Y:S01]  /*42d0*/  FSEL R33, R59, -INF , P5 ;  /* 0xff8000003b217808 */ /* 0x000fe20002800000 */
[----:B------:R-:W-:Y:S01]  /*42e0*/  FMUL.FTZ R32, R32, UR10 ;  /* 0x0000000a20207c20 */ /* 0x000fe20008410000 */
[----:B------:R-:W-:Y:S01]  /*42f0*/  FMNMX.FTZ R48, R63, R48, !PT ;  /* 0x000000303f307209 */ /* 0x000fe20007810000 */
[----:B------:R-:W-:Y:S01]  /*4300*/  FMUL.FTZ R36, R36, UR10 ;  /* 0x0000000a24247c20 */ /* 0x000fe20008410000 */
[----:B------:R-:W-:Y:S01]  /*4310*/  ISETP.GT.AND P5, PT, R66, 0x38, PT ;  /* 0x000000384200780c */ /* 0x000fe20003fa4270 */
[----:B------:R-:W-:Y:S01]  /*4320*/  FMUL.FTZ R20, R37, UR10 ;  /* 0x0000000a25147c20 */ /* 0x000fe20008410000 */
[----:B------:R-:W-:Y:S01]  /*4330*/  FMNMX.FTZ R48, R87, R48, !PT ;  /* 0x0000003057307209 */ /* 0x000fe20007810000 */
[----:B------:R-:W2:Y:S01]  /*4340*/  MUFU.TANH R55, R55 ;  /* 0x0000003700377308 */ /* 0x000ea20000002400 */
[----:B---3--:R-:W-:Y:S01]  /*4350*/  FSEL R45, R62, -INF , P4 ;  /* 0xff8000003e2d7808 */ /* 0x008fe20002000000 */
[----:B------:R-:W-:Y:S01]  /*4360*/  FMUL.FTZ R34, R34, UR10 ;  /* 0x0000000a22227c20 */ /* 0x000fe20008410000 */
[----:B------:R-:W-:Y:S01]  /*4370*/  ISETP.GT.AND P4, PT, R66, 0x39, PT ;  /* 0x000000394200780c */ /* 0x000fe20003f84270 */
[----:B------:R-:W-:Y:S01]  /*4380*/  FMUL.FTZ R38, R38, UR10 ;  /* 0x0000000a26267c20 */ /* 0x000fe20008410000 */
[----:B----4-:R-:W-:Y:S01]  /*4390*/  FSEL R91, R52, -INF , P5 ;  /* 0xff800000345b7808 */ /* 0x010fe20002800000 */
[----:B------:R-:W-:Y:S01]  /*43a0*/  ULDC UR4, c[0x0][0x988] ;  /* 0x0002620000047ab9 */ /* 0x000fe20000000800 */
[----:B------:R-:W-:Y:S01]  /*43b0*/  FMNMX.FTZ R48, R89, R48, !PT ;  /* 0x0000003059307209 */ /* 0x000fe20007810000 */
[----:B------:R3:W-:Y:S01]  /*43c0*/  MUFU.TANH R10, R47 ;  /* 0x0000002f000a7308 */ /* 0x0007e20000002400 */
[----:B------:R-:W-:Y:S01]  /*43d0*/  ISETP.GT.AND P2, PT, R66, 0x40, PT ;  /* 0x000000404200780c */ /* 0x000fe20003f44270 */
[----:B------:R-:W-:Y:S01]  /*43e0*/  FMUL.FTZ R39, R39, UR10 ;  /* 0x0000000a27277c20 */ /* 0x000fe20008410000 */
[----:B-----5:R-:W-:Y:S01]  /*43f0*/  FSEL R93, R53, -INF , P4 ;  /* 0xff800000355d7808 */ /* 0x020fe20002000000 */
[----:B------:R-:W-:Y:S01]  /*4400*/  IMAD.MOV.U32 R52, RZ, RZ, R119 ;  /* 0x000000ffff347224 */ /* 0x000fe200078e0077 */
[----:B------:R-:W-:-:S02]  /*4410*/  FMNMX.FTZ R48, R91, R48, !PT ;  /* 0x000000305b307209 */ /* 0x000fc40007810000 */
[----:B-1----:R-:W-:Y:S01]  /*4420*/  FSEL R95, R40, -INF , P2 ;  /* 0xff800000285f7808 */ /* 0x002fe20001000000 */
[----:B------:R-:W1:Y:S01]  /*4430*/  MUFU.TANH R32, R32 ;  /* 0x0000002000207308 */ /* 0x000e620000002400 */
[----:B---3--:R-:W-:Y:S02]  /*4440*/  FSEL R47, R50, -INF , P3 ;  /* 0xff800000322f7808 */ /* 0x008fe40001800000 */
[C---:B------:R-:W-:Y:S02]  /*4450*/  ISETP.GT.AND P3, PT, R66.reuse, 0x41, PT ;  /* 0x000000414200780c */ /* 0x040fe40003f64270 */
[----:B------:R-:W-:Y:S02]  /*4460*/  FMNMX.FTZ R48, R93, R48, !PT ;  /* 0x000000305d307209 */ /* 0x000fe40007810000 */
[----:B--2---:R-:W-:Y:S01]  /*4470*/  FSEL R37, R51, -INF , P6 ;  /* 0xff80000033257808 */ /* 0x004fe20003000000 */
[----:B------:R-:W2:Y:S01]  /*4480*/  MUFU.TANH R42, R42 ;  /* 0x0000002a002a7308 */ /* 0x000ea20000002400 */
[----:B------:R-:W-:-:S02]  /*4490*/  ISETP.GT.AND P6, PT, R66, 0x48, PT ;  /* 0x000000484200780c */ /* 0x000fc40003fc4270 */
[----:B------:R-:W-:Y:S02]  /*44a0*/  FSEL R97, R6, -INF , P3 ;  /* 0xff80000006617808 */ /* 0x000fe40001800000 */
[----:B------:R-:W-:Y:S02]  /*44b0*/  FMNMX.FTZ R48, R95, R48, !PT ;  /* 0x000000305f307209 */ /* 0x000fe40007810000 */
[----:B------:R-:W-:Y:S01]  /*44c0*/  FSEL R49, R54, -INF , P5 ;  /* 0xff80000036317808 */ /* 0x000fe20002800000 */
[----:B------:R-:W3:Y:S01]  /*44d0*/  MUFU.TANH R12, R12 ;  /* 0x0000000c000c7308 */ /* 0x000ee20000002400 */
[----:B------:R-:W-:Y:S01]  /*44e0*/  ISETP.GT.AND P5, PT, R66, 0x49, PT ;  /* 0x000000494200780c */ /* 0x000fe20003fa4270 */
[----:B------:R-:W-:Y:S01]  /*44f0*/  IMAD.MOV.U32 R54, RZ, RZ, R119 ;  /* 0x000000ffff367224 */ /* 0x000fe200078e0077 */
[----:B------:R-:W-:Y:S02]  /*4500*/  FSEL R99, R44, -INF , P6 ;  /* 0xff8000002c637808 */ /* 0x000fe40003000000 */
[----:B------:R-:W-:-:S02]  /*4510*/  FMNMX.FTZ R48, R97, R48, !PT ;  /* 0x0000003061307209 */ /* 0x000fc40007810000 */
[----:B------:R-:W-:Y:S01]  /*4520*/  FSEL R51, R55, -INF , P4 ;  /* 0xff80000037337808 */ /* 0x000fe20002000000 */
[----:B------:R-:W4:Y:S01]  /*4530*/  MUFU.TANH R46, R46 ;  /* 0x0000002e002e7308 */ /* 0x000f220000002400 */
[----:B------:R-:W-:Y:S02]  /*4540*/  ISETP.GT.AND P4, PT, R66, 0x50, PT ;  /* 0x000000504200780c */ /* 0x000fe40003f84270 */
[----:B------:R-:W-:Y:S01]  /*4550*/  FSEL R101, R9, -INF , P5 ;  /* 0xff80000009657808 */ /* 0x000fe20002800000 */
[----:B------:R-:W-:Y:S02]  /*4560*/  WARPGROUP.DEPBAR.LE gsb0, 0x0 ;  /* 0x00008000000079c5 */ /* 0x000fe40000010000 */
[----:B------:R-:W-:Y:S01]  /*4570*/  FMUL.FTZ R24, R24, UR10 ;  /* 0x0000000a18187c20 */ /* 0x000fe20008410000 */
[----:B------:R-:W-:Y:S01]  /*4580*/  FMNMX.FTZ R48, R99, R48, !PT ;  /* 0x0000003063307209 */ /* 0x000fe20007810000 */
[----:B------:R-:W5:Y:S01]  /*4590*/  MUFU.TANH R36, R36 ;  /* 0x0000002400247308 */ /* 0x000f620000002400 */
[----:B------:R-:W-:Y:S01]  /*45a0*/  FMUL.FTZ R6, R25, UR10 ;  /* 0x0000000a19067c20 */ /* 0x000fe20008410000 */
[----:B------:R-:W-:Y:S01]  /*45b0*/  FSEL R55, R8, -INF , P3 ;  /* 0xff80000008377808 */ /* 0x000fe20001800000 */
[----:B------:R-:W-:Y:S01]  /*45c0*/  FMUL.FTZ R28, R28, UR10 ;  /* 0x0000000a1c1c7c20 */ /* 0x000fe20008410000 */
[----:B------:R-:W-:Y:S01]  /*45d0*/  ISETP.GT.AND P3, PT, R66, 0x51, PT ;  /* 0x000000514200780c */ /* 0x000fe20003f64270 */
[----:B------:R-:W-:Y:S01]  /*45e0*/  FMUL.FTZ R8, R29, UR10 ;  /* 0x0000000a1d087c20 */ /* 0x000fe20008410000 */
[----:B-1----:R-:W-:Y:S01]  /*45f0*/  FSEL R103, R32, -INF , P4 ;  /* 0xff80000020677808 */ /* 0x002fe20002000000 */
[----:B------:R-:W-:Y:S01]  /*4600*/  FMUL.FTZ R26, R26, UR10 ;  /* 0x0000000a1a1a7c20 */ /* 0x000fe20008410000 */
[----:B------:R-:W1:Y:S01]  /*4610*/  MUFU.TANH R20, R20 ;  /* 0x0000001400147308 */ /* 0x000e620000002400 */
[----:B------:R-:W-:Y:S01]  /*4620*/  FMNMX.FTZ R48, R101, R48, !PT ;  /* 0x0000003065307209 */ /* 0x000fe20007810000 */
[----:B------:R-:W-:Y:S01]  /*4630*/  FMUL.FTZ R30, R30, UR10 ;  /* 0x0000000a1e1e7c20 */ /* 0x000fe20008410000 */
[----:B--2---:R-:W-:Y:S01]  /*4640*/  FSEL R53, R42, -INF , P2 ;  /* 0xff8000002a357808 */ /* 0x004fe20001000000 */
[----:B------:R-:W-:Y:S01]  /*4650*/  FMUL.FTZ R31, R31, UR10 ;  /* 0x0000000a1f1f7c20 */ /* 0x000fe20008410000 */
[----:B------:R-:W-:Y:S01]  /*4660*/  ISETP.GT.AND P2, PT, R66, 0x58, PT ;  /* 0x000000584200780c */ /* 0x000fe20003f44270 */
[----:B------:R2:W-:Y:S01]  /*4670*/  @!P1 SYNCS.ARRIVE.TRANS64.RED.A1T0 RZ, [R0+URZ], RZ ;  /* 0x000000ff00ff99a7 */ /* 0x0005e2000810043f */
[----:B---3--:R-:W-:Y:S01]  /*4680*/  FSEL R105, R12, -INF , P3 ;  /* 0xff8000000c697808 */ /* 0x008fe20001800000 */
[----:B------:R-:W3:Y:S01]  /*4690*/  MUFU.TANH R34, R34 ;  /* 0x0000002200227308 */ /* 0x000ee20000002400 */
[----:B------:R-:W-:-:S02]  /*46a0*/  FMNMX.FTZ R48, R103, R48, !PT ;  /* 0x0000003067307209 */ /* 0x000fc40007810000 */
[----:B----4-:R-:W-:Y:S01]  /*46b0*/  FSEL R25, R46, -INF , P6 ;  /* 0xff8000002e197808 */ /* 0x010fe20003000000 */
[----:B------:R-:W-:Y:S01]  /*46c0*/  IMAD.MOV.U32 R46, RZ, RZ, R119 ;  /* 0x000000ffff2e7224 */ /* 0x000fe200078e0077 */
[----:B------:R-:W-:Y:S02]  /*46d0*/  ISETP.GT.AND P6, PT, R66, 0x59, PT ;  /* 0x000000594200780c */ /* 0x000fe40003fc4270 */
[----:B-----5:R-:W-:Y:S01]  /*46e0*/  FSEL R107, R36, -INF , P2 ;  /* 0xff800000246b7808 */ /* 0x020fe20001000000 */
[----:B------:R-:W4:Y:S01]  /*46f0*/  MUFU.TANH R24, R24 ;  /* 0x0000001800187308 */ /* 0x000f220000002400 */
[----:B------:R-:W-:Y:S02]  /*4700*/  FMNMX.FTZ R48, R105, R48, !PT ;  /* 0x0000003069307209 */ /* 0x000fe40007810000 */
[----:B------:R-:W-:Y:S02]  /*4710*/  FSEL R29, R10, -INF , P5 ;  /* 0xff8000000a1d7808 */ /* 0x000fe40002800000 */
[----:B------:R-:W-:-:S02]  /*4720*/  ISETP.GT.AND P5, PT, R66, 0x60, PT ;  /* 0x000000604200780c */ /* 0x000fc40003fa4270 */
[----:B-1----:R-:W-:Y:S01]  /*4730*/  FSEL R109, R20, -INF , P6 ;  /* 0xff800000146d7808 */ /* 0x002fe20003000000 */
[----:B------:R-:W1:Y:S01]  /*4740*/  MUFU.TANH R14, R14 ;  /* 0x0000000e000e7308 */ /* 0x000e620000002400 */
[----:B------:R-:W-:Y:S02]  /*4750*/  FMNMX.FTZ R48, R107, R48, !PT ;  /* 0x000000306b307209 */ /* 0x000fe40007810000 */
[----:B---3--:R-:W-:Y:S02]  /*4760*/  FSEL R57, R34, -INF , P4 ;  /* 0xff80000022397808 */ /* 0x008fe40002000000 */
[----:B------:R-:W-:Y:S02]  /*4770*/  ISETP.GT.AND P4, PT, R66, 0x61, PT ;  /* 0x000000614200780c */ /* 0x000fe40003f84270 */
[----:B------:R-:W-:Y:S01]  /*4780*/  FMNMX.FTZ R48, R109, R48, !PT ;  /* 0x000000306d307209 */ /* 0x000fe20007810000 */
[----:B------:R-:W3:Y:S01]  /*4790*/  MUFU.TANH R6, R6 ;  /* 0x0000000600067308 */ /* 0x000ee20000002400 */
[----:B----4-:R-:W-:-:S02]  /*47a0*/  FSEL R111, R24, -INF , P5 ;  /* 0xff800000186f7808 */ /* 0x010fc40002800000 */
[-C--:B------:R-:W-:Y:S02]  /*47b0*/  MOV R62, R119.reuse ;  /* 0x00000077003e7202 */ /* 0x080fe40000000f00 */
[----:B------:R-:W-:Y:S02]  /*47c0*/  FMNMX.FTZ R48, R111, R48, !PT ;  /* 0x000000306f307209 */ /* 0x000fe40007810000 */
[----:B------:R-:W-:Y:S01]  /*47d0*/  MOV R50, R119 ;  /* 0x0000007700327202 */ /* 0x000fe20000000f00 */
[----:B------:R-:W4:Y:S01]  /*47e0*/  MUFU.TANH R38, R38 ;  /* 0x0000002600267308 */ /* 0x000f220000002400 */
[----:B-1----:R-:W-:Y:S02]  /*47f0*/  FSEL R59, R14, -INF , P3 ;  /* 0xff8000000e3b7808 */ /* 0x002fe40001800000 */
[----:B------:R-:W-:Y:S02]  /*4800*/  ISETP.GT.AND P3, PT, R66, 0x68, PT ;  /* 0x000000684200780c */ /* 0x000fe40003f64270 */
[----:B------:R-:W-:-:S02]  /*4810*/  FMNMX.FTZ R14, R3, R4, !PT ;  /* 0x00000004030e7209 */ /* 0x000fc40007810000 */
[----:B------:R-:W-:Y:S01]  /*4820*/  MOV R44, R119 ;  /* 0x00000077002c7202 */ /* 0x000fe20000000f00 */
[----:B------:R-:W1:Y:S01]  /*4830*/  MUFU.TANH R28, R28 ;  /* 0x0000001c001c7308 */ /* 0x000e620000002400 */
[----:B---3--:R-:W-:Y:S02]  /*4840*/  FSEL R113, R6, -INF , P4 ;  /* 0xff80000006717808 */ /* 0x008fe40002000000 */
[----:B------:R-:W-:Y:S02]  /*4850*/  FMNMX.FTZ R14, R7, R14, !PT ;  /* 0x0000000e070e7209 */ /* 0x000fe40007810000 */
[----:B------:R-:W-:Y:S02]  /*4860*/  FMNMX.FTZ R48, R113, R48, !PT ;  /* 0x0000003071307209 */ /* 0x000fe40007810000 */
[----:B------:R-:W-:Y:S01]  /*4870*/  FMNMX.FTZ R14, R11, R14, !PT ;  /* 0x0000000e0b0e7209 */ /* 0x000fe20007810000 */
[----:B------:R-:W3:Y:S01]  /*4880*/  MUFU.TANH R8, R8 ;  /* 0x0000000800087308 */ /* 0x000ee20000002400 */
[----:B----4-:R-:W-:-:S02]  /*4890*/  FSEL R61, R38, -INF , P2 ;  /* 0xff800000263d7808 */ /* 0x010fc40001000000 */
[----:B------:R-:W-:Y:S01]  /*48a0*/  ISETP.GT.AND P2, PT, R66, 0x69, PT ;  /* 0x000000694200780c */ /* 0x000fe20003f44270 */
[----:B------:R-:W-:Y:S01]  /*48b0*/  IMAD.MOV.U32 R66, RZ, RZ, R119 ;  /* 0x000000ffff427224 */ /* 0x000fe200078e0077 */
[----:B------:R-:W-:Y:S02]  /*48c0*/  FMNMX.FTZ R14, R13, R14, !PT ;  /* 0x0000000e0d0e7209 */ /* 0x000fe40007810000 */
[----:B------:R-:W-:Y:S01]  /*48d0*/  MOV R6, UR4 ;  /* 0x0000000400067c02 */ /* 0x000fe20008000f00 */
[----:B------:R-:W4:Y:S01]  /*48e0*/  MUFU.TANH R26, R26 ;  /* 0x0000001a001a7308 */ /* 0x000f220000002400 */
[----:B-1----:R-:W-:Y:S02]  /*48f0*/  FSEL R115, R28, -INF , P3 ;  /* 0xff8000001c737808 */ /* 0x002fe40001800000 */
[----:B------:R-:W-:Y:S02]  /*4900*/  FMNMX.FTZ R14, R15, R14, !PT ;  /* 0x0000000e0f0e7209 */ /* 0x000fe40007810000 */
[----:B------:R-:W-:-:S02]  /*4910*/  FMNMX.FTZ R48, R115, R48, !PT ;  /* 0x0000003073307209 */ /* 0x000fc40007810000 */
[----:B------:R-:W-:Y:S01]  /*4920*/  FMNMX.FTZ R14, R21, R14, !PT ;  /* 0x0000000e150e7209 */ /* 0x000fe20007810000 */
[----:B------:R-:W-:Y:S01]  /*4930*/  MUFU.TANH R30, R30 ;  /* 0x0000001e001e7308 */ /* 0x000fe20000002400 */
[----:B---3--:R-:W-:Y:S02]  /*4940*/  FSEL R117, R8, -INF , P2 ;  /* 0xff80000008757808 */ /* 0x008fe40001000000 */
[----:B------:R-:W-:Y:S02]  /*4950*/  FMNMX.FTZ R14, R41, R14, !PT ;  /* 0x0000000e290e7209 */ /* 0x000fe40007810000 */
[----:B------:R-:W-:Y:S02]  /*4960*/  FMNMX.FTZ R48, R117, R48, !PT ;  /* 0x0000003075307209 */ /* 0x000fe40007810000 */
[----:B------:R-:W-:Y:S01]  /*4970*/  FMNMX.FTZ R14, R43, R14, !PT ;  /* 0x0000000e2b0e7209 */ /* 0x000fe20007810000 */
[----:B------:R1:W-:Y:S02]  /*4980*/  MUFU.TANH R12, R31 ;  /* 0x0000001f000c7308 */ /* 0x0003e40000002400 */
[----:B------:R-:W3:Y:S01]  /*4990*/  SHFL.BFLY PT, R9, R48, 0x2, 0x1f ;  /* 0x0c401f0030097f89 */ /* 0x000ee200000e0000 */
[----:B------:R-:W-:-:S04]  /*49a0*/  FMNMX.FTZ R14, R33, R14, !PT ;  /* 0x0000000e210e7209 */ /* 0x000fc80007810000 */
[----:B------:R-:W-:-:S04]  /*49b0*/  FMNMX.FTZ R14, R45, R14, !PT ;  /* 0x0000000e2d0e7209 */ /* 0x000fc80007810000 */
[----:B------:R-:W-:-:S04]  /*49c0*/  FMNMX.FTZ R14, R35, R14, !PT ;  /* 0x0000000e230e7209 */ /* 0x000fc80007810000 */
[----:B------:R-:W-:-:S04]  /*49d0*/  FMNMX.FTZ R14, R47, R14, !PT ;  /* 0x0000000e2f0e7209 */ /* 0x000fc80007810000 */
[----:B------:R-:W-:-:S04]  /*49e0*/  FMNMX.FTZ R14, R37, R14, !PT ;  /* 0x0000000e250e7209 */ /* 0x000fc80007810000 */
[----:B------:R-:W-:Y:S02]  /*49f0*/  FMNMX.FTZ R14, R49, R14, !PT ;  /* 0x0000000e310e7209 */ /* 0x000fe40007810000 */
[----:B---3--:R-:W-:Y:S01]  /*4a00*/  FMNMX.FTZ R10, R48, R9, !PT ;  /* 0x00000009300a7209 */ /* 0x008fe20007810000 */
[----:B------:R-:W-:Y:S01]  /*4a10*/  IMAD.MOV.U32 R48, RZ, RZ, R119 ;  /* 0x000000ffff307224 */ /* 0x000fe200078e0077 */
[----:B------:R-:W-:-:S03]  /*4a20*/  FMNMX.FTZ R14, R51, R14, !PT ;  /* 0x0000000e330e7209 */ /* 0x000fc60007810000 */
        /* <DEDUP_REMOVED lines=8> */
[----:B------:R-:W-:Y:S01]  /*4ab0*/  FMUL.FTZ R10, R27, UR10 ;  /* 0x0000000a1b0a7c20 */ /* 0x000fe20008410000 */
[----:B------:R-:W-:Y:S02]  /*4ac0*/  FMNMX.FTZ R14, R61, R14, !PT ;  /* 0x0000000e3d0e7209 */ /* 0x000fe40007810000 */
[C---:B------:R-:W-:Y:S01]  /*4ad0*/  FSETP.NEU.FTZ.AND P0, PT, R8.reuse, -INF , PT ;  /* 0xff8000000800780b */ /* 0x040fe20003f1d000 */
[----:B------:R-:W-:Y:S02]  /*4ae0*/  FMUL.FTZ R9, R8, R6 ;  /* 0x0000000608097220 */ /* 0x000fe40000410000 */
[----:B------:R-:W3:Y:S03]  /*4af0*/  MUFU.TANH R10, R10 ;  /* 0x0000000a000a7308 */ /* 0x000ee60000002400 */
[----:B------:R-:W-:-:S02]  /*4b00*/  FSEL R20, R9, RZ, P0 ;  /* 0x000000ff09147208 */ /* 0x000fc40000000000 */
[----:B------:R-:W-:Y:S02]  /*4b10*/  ISETP.NE.AND P0, PT, R80, RZ, PT ;  /* 0x000000ff5000720c */ /* 0x000fe40003f05270 */
[-C--:B------:R-:W-:Y:S01]  /*4b20*/  MOV R80, R119.reuse ;  /* 0x0000007700507202 */ /* 0x080fe20000000f00 */
[----:B------:R5:W2:Y:S01]  /*4b30*/  MUFU.TANH R9, R39 ;  /* 0x0000002700097308 */ /* 0x000aa20000002400 */
[-CC-:B------:R-:W-:Y:S01]  /*4b40*/  FFMA.FTZ R24, R63, R6.reuse, -R20.reuse ;  /* 0x000000063f187223 */ /* 0x180fe20000010814 */
[-CC-:B------:R-:W-:Y:S01]  /*4b50*/  FFMA.FTZ R200, R67, R6.reuse, -R20.reuse ;  /* 0x0000000643c87223 */ /* 0x180fe20000010814 */
[-CC-:B------:R-:W-:Y:S01]  /*4b60*/  FFMA.FTZ R69, R69, R6.reuse, -R20.reuse ;  /* 0x0000000645457223 */ /* 0x180fe20000010814 */
[-CC-:B------:R-:W-:Y:S01]  /*4b70*/  FFMA.FTZ R27, R73, R6.reuse, -R20.reuse ;  /* 0x00000006491b7223 */ /* 0x180fe20000010814 */
[-CC-:B------:R-:W-:Y:S01]  /*4b80*/  FFMA.FTZ R71, R71, R6.reuse, -R20.reuse ;  /* 0x0000000647477223 */ /* 0x180fe20000010814 */
[-CC-:B------:R-:W-:Y:S01]  /*4b90*/  FFMA.FTZ R202, R75, R6.reuse, -R20.reuse ;  /* 0x000000064bca7223 */ /* 0x180fe20000010814 */
[-CC-:B-1----:R-:W-:Y:S01]  /*4ba0*/  FFMA.FTZ R31, R77, R6.reuse, -R20.reuse ;  /* 0x000000064d1f7223 */ /* 0x182fe20000010814 */
[----:B------:R1:W-:Y:S01]  /*4bb0*/  MUFU.EX2 R73, R69 ;  /* 0x0000004500497308 */ /* 0x0003e20000000800 */
[-CC-:B-----5:R-:W-:Y:S01]  /*4bc0*/  FFMA.FTZ R39, R65, R6.reuse, -R20.reuse ;  /* 0x0000000641277223 */ /* 0x1a0fe20000010814 */
[----:B----4-:R-:W-:Y:S01]  /*4bd0*/  FSEL R65, R26, -INF , P5 ;  /* 0xff8000001a417808 */ /* 0x010fe20002800000 */
[-CC-:B------:R-:W-:Y:S01]  /*4be0*/  FFMA.FTZ R196, R79, R6.reuse, -R20.reuse ;  /* 0x000000064fc47223 */ /* 0x180fe20000010814 */
[----:B---3--:R-:W-:Y:S01]  /*4bf0*/  FSEL R67, R10, -INF , P4 ;  /* 0xff8000000a437808 */ /* 0x008fe20002000000 */
[-CC-:B------:R-:W-:Y:S01]  /*4c00*/  FFMA.FTZ R198, R81, R6.reuse, -R20.reuse ;  /* 0x0000000651c67223 */ /* 0x180fe20000010814 */
[-CC-:B------:R-:W-:Y:S01]  /*4c10*/  FFMA.FTZ R83, R83, R6.reuse, -R20.reuse ;  /* 0x0000000653537223 */ /* 0x180fe20000010814 */
[-CC-:B------:R-:W-:Y:S01]  /*4c20*/  FFMA.FTZ R85, R85, R6.reuse, -R20.reuse ;  /* 0x0000000655557223 */ /* 0x180fe20000010814 */
[----:B------:R3:W-:Y:S01]  /*4c30*/  MUFU.EX2 R192, R71 ;  /* 0x0000004700c07308 */ /* 0x0007e20000000800 */
[----:B--2---:R-:W-:Y:S01]  /*4c40*/  FSEL R63, R9, -INF , P6 ;  /* 0xff800000093f7808 */ /* 0x004fe20003000000 */
[-CC-:B------:R-:W-:Y:S01]  /*4c50*/  FFMA.FTZ R87, R87, R6.reuse, -R20.reuse ;  /* 0x0000000657577223 */ /* 0x180fe20000010814 */
[----:B-1----:R-:W-:Y:S01]  /*4c60*/  FSEL R69, R30, -INF , P3 ;  /* 0xff8000001e457808 */ /* 0x002fe20001800000 */
[--C-:B------:R-:W-:Y:S01]  /*4c70*/  FFMA.FTZ R89, R89, R6, -R20.reuse ;  /* 0x0000000659597223 */ /* 0x100fe20000010814 */
[----:B------:R-:W-:Y:S01]  /*4c80*/  FMNMX.FTZ R14, R63, R14, !PT ;  /* 0x0000000e3f0e7209 */ /* 0x000fe20007810000 */
[-CC-:B------:R-:W-:Y:S01]  /*4c90*/  FFMA.FTZ R91, R91, R6.reuse, -R20.reuse ;  /* 0x000000065b5b7223 */ /* 0x180fe20000010814 */
[--C-:B------:R-:W-:Y:S01]  /*4ca0*/  FFMA.FTZ R93, R93, R6, -R20.reuse ;  /* 0x000000065d5d7223 */ /* 0x100fe20000010814 */
[----:B------:R-:W-:Y:S01]  /*4cb0*/  MUFU.EX2 R200, R200 ;  /* 0x000000c800c87308 */ /* 0x000fe20000000800 */
[----:B------:R-:W-:Y:S01]  /*4cc0*/  FMNMX.FTZ R14, R65, R14, !PT ;  /* 0x0000000e410e7209 */ /* 0x000fe20007810000 */
[-CC-:B------:R-:W-:Y:S01]  /*4cd0*/  FFMA.FTZ R95, R95, R6.reuse, -R20.reuse ;  /* 0x000000065f5f7223 */ /* 0x180fe20000010814 */
[----:B---3--:R-:W-:Y:S01]  /*4ce0*/  FSEL R71, R12, -INF , P2 ;  /* 0xff8000000c477808 */ /* 0x008fe20001000000 */
[--C-:B------:R-:W-:Y:S01]  /*4cf0*/  FFMA.FTZ R97, R97, R6, -R20.reuse ;  /* 0x0000000661617223 */ /* 0x100fe20000010814 */
[----:B------:R-:W-:Y:S01]  /*4d00*/  FMNMX.FTZ R14, R67, R14, !PT ;  /* 0x0000000e430e7209 */ /* 0x000fe20007810000 */
[-CC-:B------:R-:W-:Y:S01]  /*4d10*/  FFMA.FTZ R99, R99, R6.reuse, -R20.reuse ;  /* 0x0000000663637223 */ /* 0x180fe20000010814 */
[--C-:B------:R-:W-:Y:S01]  /*4d20*/  FFMA.FTZ R101, R101, R6, -R20.reuse ;  /* 0x0000000665657223 */ /* 0x100fe20000010814 */
[----:B------:R-:W1:Y:S01]  /*4d30*/  MUFU.EX2 R27, R27 ;  /* 0x0000001b001b7308 */ /* 0x000e620000000800 */
[----:B------:R-:W-:Y:S01]  /*4d40*/  FMNMX.FTZ R14, R69, R14, !PT ;  /* 0x0000000e450e7209 */ /* 0x000fe20007810000 */
[-CC-:B------:R-:W-:Y:S01]  /*4d50*/  FFMA.FTZ R103, R103, R6.reuse, -R20.reuse ;  /* 0x0000000667677223 */ /* 0x180fe20000010814 */
[-CC-:B------:R-:W-:Y:S01]  /*4d60*/  FFMA.FTZ R105, R105, R6.reuse, -R20.reuse ;  /* 0x0000000669697223 */ /* 0x180fe20000010814 */
[--C-:B------:R-:W-:Y:S01]  /*4d70*/  FFMA.FTZ R107, R107, R6, -R20.reuse ;  /* 0x000000066b6b7223 */ /* 0x100fe20000010814 */
[----:B------:R-:W-:Y:S01]  /*4d80*/  FMNMX.FTZ R14, R71, R14, !PT ;  /* 0x0000000e470e7209 */ /* 0x000fe20007810000 */
[-CC-:B------:R-:W-:Y:S01]  /*4d90*/  FFMA.FTZ R109, R109, R6.reuse, -R20.reuse ;  /* 0x000000066d6d7223 */ /* 0x180fe20000010814 */
[-CC-:B------:R-:W-:Y:S01]  /*4da0*/  FFMA.FTZ R111, R111, R6.reuse, -R20.reuse ;  /* 0x000000066f6f7223 */ /* 0x180fe20000010814 */
[----:B------:R-:W2:Y:S01]  /*4db0*/  MUFU.EX2 R202, R202 ;  /* 0x000000ca00ca7308 */ /* 0x000ea20000000800 */
[-CC-:B------:R-:W-:Y:S01]  /*4dc0*/  FFMA.FTZ R113, R113, R6.reuse, -R20.reuse ;  /* 0x0000000671717223 */ /* 0x180fe20000010814 */
[----:B------:R-:W3:Y:S01]  /*4dd0*/  SHFL.BFLY PT, R9, R14, 0x2, 0x1f ;  /* 0x0c401f000e097f89 */ /* 0x000ee200000e0000 */
[-CC-:B------:R-:W-:Y:S01]  /*4de0*/  FFMA.FTZ R115, R115, R6.reuse, -R20.reuse ;  /* 0x0000000673737223 */ /* 0x180fe20000010814 */
[----:B------:R-:W-:Y:S01]  /*4df0*/  FFMA.FTZ R20, R117, R6, -R20 ;  /* 0x0000000675147223 */ /* 0x000fe20000010814 */
[--C-:B------:R-:W-:Y:S01]  /*4e00*/  IMAD.MOV.U32 R117, RZ, RZ, R119.reuse ;  /* 0x000000ffff757224 */ /* 0x100fe200078e0077 */
[----:B------:R-:W-:Y:S01]  /*4e10*/  MOV R77, R119 ;  /* 0x00000077004d7202 */ /* 0x000fe20000000f00 */
[--C-:B------:R-:W-:Y:S01]  /*4e20*/  IMAD.MOV.U32 R81, RZ, RZ, R119.reuse ;  /* 0x000000ffff517224 */ /* 0x100fe200078e0077 */
[----:B------:R-:W4:Y:S01]  /*4e30*/  MUFU.EX2 R31, R31 ;  /* 0x0000001f001f7308 */ /* 0x000f220000000800 */
[----:B------:R-:W-:-:S02]  /*4e40*/  IMAD.MOV.U32 R79, RZ, RZ, R119 ;  /* 0x000000ffff4f7224 */ /* 0x000fc400078e0077 */
[----:B------:R-:W-:-:S05]  /*4e50*/  IMAD.MOV.U32 R75, RZ, RZ, R119 ;  /* 0x000000ffff4b7224 */ /* 0x000fca00078e0077 */
[----:B------:R-:W-:Y:S08]  /*4e60*/  MUFU.EX2 R196, R196 ;  /* 0x000000c400c47308 */ /* 0x000ff00000000800 */
[----:B------:R-:W-:Y:S01]  /*4e70*/  MUFU.EX2 R39, R39 ;  /* 0x0000002700277308 */ /* 0x000fe20000000800 */
[----:B---3--:R-:W-:-:S05]  /*4e80*/  FMNMX.FTZ R10, R14, R9, !PT ;  /* 0x000000090e0a7209 */ /* 0x008fca0007810000 */
[----:B------:R-:W3:Y:S02]  /*4e90*/  SHFL.BFLY PT, R9, R10, 0x1, 0x1f ;  /* 0x0c201f000a097f89 */ /* 0x000ee400000e0000 */
[----:B------:R-:W-:Y:S08]  /*4ea0*/  MUFU.EX2 R198, R198 ;  /* 0x000000c600c67308 */ /* 0x000ff00000000800 */
[----:B------:R-:W-:Y:S08]  /*4eb0*/  MUFU.EX2 R83, R83 ;  /* 0x0000005300537308 */ /* 0x000ff00000000800 */
[----:B------:R-:W-:Y:S01]  /*4ec0*/  MUFU.EX2 R85, R85 ;  /* 0x0000005500557308 */ /* 0x000fe20000000800 */
[----:B---3--:R-:W-:-:S07]  /*4ed0*/  FMNMX.FTZ R9, R10, R9, !PT ;  /* 0x000000090a097209 */ /* 0x008fce0007810000 */
[----:B------:R-:W3:Y:S01]  /*4ee0*/  MUFU.EX2 R24, R24 ;  /* 0x0000001800187308 */ /* 0x000ee20000000800 */
[C---:B------:R-:W-:Y:S01]  /*4ef0*/  FSETP.NEU.FTZ.AND P2, PT, R9.reuse, -INF , PT ;  /* 0xff8000000900780b */ /* 0x040fe20003f5d000 */
[----:B------:R-:W-:-:S06]  /*4f00*/  FMUL.FTZ R10, R9, R6 ;  /* 0x00000006090a7220 */ /* 0x000fcc0000410000 */
[----:B------:R-:W-:Y:S01]  /*4f10*/  MUFU.EX2 R87, R87 ;  /* 0x0000005700577308 */ /* 0x000fe20000000800 */
[----:B------:R-:W-:Y:S02]  /*4f20*/  FSEL R10, R10, RZ, P2 ;  /* 0x000000ff0a0a7208 */ /* 0x000fe40001000000 */
[----:B------:R-:W-:-:S03]  /*4f30*/  PLOP3.LUT P2, PT, PT, PT, UP0, 0x80, 0x0 ;  /* 0x000000000000781c */ /* 0x000fc60003f4f008 */
        /* <DEDUP_REMOVED lines=12> */
[-CC-:B------:R-:W-:Y:S01]  /*5000*/  FFMA.FTZ R35, R35, R6.reuse, -R10.reuse ;  /* 0x0000000623237223 */ /* 0x180fe2000001080a */
[----:B------:R-:W-:Y:S01]  /*5010*/  MUFU.EX2 R3, R3 ;  /* 0x0000000300037308 */ /* 0x000fe20000000800 */
[----:B-1----:R-:W-:Y:S01]  /*5020*/  FADD.FTZ R11, R200, R27 ;  /* 0x0000001bc80b7221 */ /* 0x002fe20000010000 */
[-CC-:B------:R-:W-:Y:S01]  /*5030*/  FFMA.FTZ R47, R47, R6.reuse, -R10.reuse ;  /* 0x000000062f2f7223 */ /* 0x180fe2000001080a */
[-CC-:B------:R-:W-:Y:S01]  /*5040*/  FFMA.FTZ R37, R37, R6.reuse, -R10.reuse ;  /* 0x0000000625257223 */ /* 0x180fe2000001080a */
[-CC-:B------:R-:W-:Y:S01]  /*5050*/  FFMA.FTZ R49, R49, R6.reuse, -R10.reuse ;  /* 0x0000000631317223 */ /* 0x180fe2000001080a */
[-CC-:B------:R-:W-:Y:S01]  /*5060*/  FFMA.FTZ R51, R51, R6.reuse, -R10.reuse ;  /* 0x0000000633337223 */ /* 0x180fe2000001080a */
[-CC-:B------:R-:W-:Y:S01]  /*5070*/  FFMA.FTZ R53, R53, R6.reuse, -R10.reuse ;  /* 0x0000000635357223 */ /* 0x180fe2000001080a */
[-CC-:B------:R-:W-:Y:S01]  /*5080*/  FFMA.FTZ R55, R55, R6.reuse, -R10.reuse ;  /* 0x0000000637377223 */ /* 0x180fe2000001080a */
[----:B------:R2:W1:Y:S01]  /*5090*/  MUFU.EX2 R12, R4 ;  /* 0x00000004000c7308 */ /* 0x0004620000000800 */
[-CC-:B------:R-:W-:Y:S01]  /*50a0*/  FFMA.FTZ R25, R25, R6.reuse, -R10.reuse ;  /* 0x0000000619197223 */ /* 0x180fe2000001080a */
[-CC-:B------:R-:W-:Y:S01]  /*50b0*/  FFMA.FTZ R29, R29, R6.reuse, -R10.reuse ;  /* 0x000000061d1d7223 */ /* 0x180fe2000001080a */
[-CC-:B------:R-:W-:Y:S01]  /*50c0*/  FFMA.FTZ R57, R57, R6.reuse, -R10.reuse ;  /* 0x0000000639397223 */ /* 0x180fe2000001080a */
[-CC-:B------:R-:W-:Y:S01]  /*50d0*/  FFMA.FTZ R59, R59, R6.reuse, -R10.reuse ;  /* 0x000000063b3b7223 */ /* 0x180fe2000001080a */
[-CC-:B------:R-:W-:Y:S01]  /*50e0*/  FFMA.FTZ R61, R61, R6.reuse, -R10.reuse ;  /* 0x000000063d3d7223 */ /* 0x180fe2000001080a */
[-CC-:B------:R-:W-:Y:S01]  /*50f0*/  FFMA.FTZ R63, R63, R6.reuse, -R10.reuse ;  /* 0x000000063f3f7223 */ /* 0x180fe2000001080a */
[-CC-:B------:R-:W-:Y:S01]  /*5100*/  FFMA.FTZ R65, R65, R6.reuse, -R10.reuse ;  /* 0x0000000641417223 */ /* 0x180fe2000001080a */
[----:B------:R-:W5:Y:S01]  /*5110*/  MUFU.EX2 R7, R7 ;  /* 0x0000000700077308 */ /* 0x000f620000000800 */
[----:B--2---:R-:W-:Y:S01]  /*5120*/  FADD.FTZ R4, R202, R11 ;  /* 0x0000000bca047221 */ /* 0x004fe20000010000 */
[-CC-:B------:R-:W-:Y:S01]  /*5130*/  FFMA.FTZ R67, R67, R6.reuse, -R10.reuse ;  /* 0x0000000643437223 */ /* 0x180fe2000001080a */
[-CC-:B------:R-:W-:Y:S01]  /*5140*/  FFMA.FTZ R69, R69, R6.reuse, -R10.reuse ;  /* 0x0000000645457223 */ /* 0x180fe2000001080a */
[----:B------:R-:W-:Y:S01]  /*5150*/  FFMA.FTZ R71, R71, R6, -R10 ;  /* 0x0000000647477223 */ /* 0x000fe2000001080a */
[----:B----4-:R-:W-:Y:S01]  /*5160*/  FADD.FTZ R11, R31, R4 ;  /* 0x000000041f0b7221 */ /* 0x010fe20000010000 */
[----:B---3--:R-:W-:-:S02]  /*5170*/  F2FP.F16.F32.PACK_AB R194, R24, R85 ;  /* 0x0000005518c2723e */ /* 0x008fc400000000ff */
[----:B------:R-:W2:Y:S01]  /*5180*/  MUFU.EX2 R13, R13 ;  /* 0x0000000d000d7308 */ /* 0x000ea20000000800 */
[----:B------:R-:W-:Y:S01]  /*5190*/  FADD.FTZ R4, R196, R11 ;  /* 0x0000000bc4047221 */ /* 0x000fe20000010000 */
[----:B-1----:R-:W-:Y:S02]  /*51a0*/  F2FP.F16.F32.PACK_AB R201, R12, R3 ;  /* 0x000000030cc9723e */ /* 0x002fe400000000ff */
[----:B------:R-:W-:Y:S01]  /*51b0*/  F2FP.F16.F32.PACK_AB R200, R27, R200 ;  /* 0x000000c81bc8723e */ /* 0x000fe200000000ff */
[----:B------:R-:W-:Y:S01]  /*51c0*/  FADD.FTZ R11, R39, R4 ;  /* 0x00000004270b7221 */ /* 0x000fe20000010000 */
[----:B------:R-:W-:Y:S01]  /*51d0*/  FADD.FTZ R4, R3, R12 ;  /* 0x0000000c03047221 */ /* 0x000fe20000010000 */
[----:B------:R-:W-:Y:S01]  /*51e0*/  F2FP.F16.F32.PACK_AB R202, R31, R202 ;  /* 0x000000ca1fca723e */ /* 0x000fe200000000ff */
[----:B------:R1:W3:Y:S01]  /*51f0*/  MUFU.EX2 R26, R15 ;  /* 0x0000000f001a7308 */ /* 0x0002e20000000800 */
[----:B------:R-:W-:Y:S01]  /*5200*/  FADD.FTZ R38, R198, R11 ;  /* 0x0000000bc6267221 */ /* 0x000fe20000010000 */
[----:B-----5:R-:W-:Y:S01]  /*5210*/  FADD.FTZ R11, R7, R4 ;  /* 0x00000004070b7221 */ /* 0x020fe20000010000 */
[C---:B------:R-:W-:Y:S01]  /*5220*/  F2FP.F16.F32.PACK_AB R203, R14.reuse, R7 ;  /* 0x000000070ecb723e */ /* 0x040fe200000000ff */
[----:B------:R-:W-:Y:S01]  /*5230*/  IMAD.MOV.U32 R31, RZ, RZ, R119 ;  /* 0x000000ffff1f7224 */ /* 0x000fe200078e0077 */
[----:B------:R-:W-:Y:S01]  /*5240*/  F2FP.F16.F32.PACK_AB R196, R39, R196 ;  /* 0x000000c427c4723e */ /* 0x000fe200000000ff */
[----:B------:R-:W-:Y:S01]  /*5250*/  FADD.FTZ R4, R14, R11 ;  /* 0x0000000b0e047221 */ /* 0x000fe20000010000 */
[C---:B------:R-:W-:Y:S01]  /*5260*/  F2FP.F16.F32.PACK_AB R198, R73.reuse, R198 ;  /* 0x000000c649c6723e */ /* 0x040fe200000000ff */
[----:B------:R-:W4:Y:S01]  /*5270*/  MUFU.EX2 R21, R21 ;  /* 0x0000001500157308 */ /* 0x000f220000000800 */
[----:B-1----:R-:W-:Y:S01]  /*5280*/  FADD.FTZ R15, R73, R38 ;  /* 0x00000026490f7221 */ /* 0x002fe20000010000 */
[----:B--2---:R-:W-:Y:S01]  /*5290*/  FADD.FTZ R11, R13, R4 ;  /* 0x000000040d0b7221 */ /* 0x004fe20000010000 */
[----:B------:R-:W-:Y:S01]  /*52a0*/  MOV R7, 0x3f800000 ;  /* 0x3f80000000077802 */ /* 0x000fe20000000f00 */
[----:B------:R-:W-:-:S02]  /*52b0*/  IMAD.MOV.U32 R73, RZ, RZ, R119 ;  /* 0x000000ffff497224 */ /* 0x000fc400078e0077 */
[----:B------:R-:W-:Y:S01]  /*52c0*/  FADD.FTZ R40, R192, R15 ;  /* 0x0000000fc0287221 */ /* 0x000fe20000010000 */
[C---:B------:R-:W-:Y:S01]  /*52d0*/  F2FP.F16.F32.PACK_AB R192, R83.reuse, R192 ;  /* 0x000000c053c0723e */ /* 0x040fe200000000ff */
[----:B------:R-:W-:Y:S01]  /*52e0*/  IMAD.MOV.U32 R39, RZ, RZ, R119 ;  /* 0x000000ffff277224 */ /* 0x000fe200078e0077 */
[----:B------:R1:W2:Y:S01]  /*52f0*/  MUFU.EX2 R28, R41 ;  /* 0x00000029001c7308 */ /* 0x0002a20000000800 */
[----:B------:R-:W-:Y:S01]  /*5300*/  FADD.FTZ R40, R83, R40 ;  /* 0x0000002853287221 */ /* 0x000fe20000010000 */
[C---:B---3--:R-:W-:Y:S01]  /*5310*/  FADD.FTZ R4, R26.reuse, R11 ;  /* 0x0000000b1a047221 */ /* 0x048fe20000010000 */
[----:B------:R-:W-:Y:S01]  /*5320*/  F2FP.F16.F32.PACK_AB R197, R26, R13 ;  /* 0x0000000d1ac5723e */ /* 0x000fe200000000ff */
[--C-:B------:R-:W-:Y:S02]  /*5330*/  IMAD.MOV.U32 R27, RZ, RZ, R119.reuse ;  /* 0x000000ffff1b7224 */ /* 0x100fe400078e0077 */
[----:B------:R-:W-:Y:S01]  /*5340*/  FADD.FTZ R15, R85, R40 ;  /* 0x00000028550f7221 */ /* 0x000fe20000010000 */
[----:B------:R-:W-:Y:S01]  /*5350*/  IMAD.MOV.U32 R85, RZ, RZ, R119 ;  /* 0x000000ffff557224 */ /* 0x000fe200078e0077 */
[-C--:B------:R-:W-:Y:S01]  /*5360*/  MOV R83, R119.reuse ;  /* 0x0000007700537202 */ /* 0x080fe20000000f00 */
[----:B------:R-:W3:Y:S01]  /*5370*/  MUFU.EX2 R43, R43 ;  /* 0x0000002b002b7308 */ /* 0x000ee20000000800 */
[----:B----4-:R-:W-:Y:S01]  /*5380*/  FADD.FTZ R11, R21, R4 ;  /* 0x00000004150b7221 */ /* 0x010fe20000010000 */
[----:B------:R-:W-:Y:S01]  /*5390*/  FADD.FTZ R42, R24, R15 ;  /* 0x0000000f182a7221 */ /* 0x000fe20000010000 */
[----:B-1----:R-:W-:-:S02]  /*53a0*/  MOV R41, R119 ;  /* 0x0000007700297202 */ /* 0x002fc40000000f00 */
[----:B------:R-:W-:Y:S01]  /*53b0*/  MOV R26, R119 ;  /* 0x00000077001a7202 */ /* 0x000fe20000000f00 */
[----:B------:R-:W-:Y:S02]  /*53c0*/  FADD.FTZ R15, R87, R42 ;  /* 0x0000002a570f7221 */ /* 0x000fe40000010000 */
[----:B------:R1:W4:Y:S01]  /*53d0*/  MUFU.EX2 R188, R89 ;  /* 0x0000005900bc7308 */ /* 0x0003220000000800 */
[C---:B--2---:R-:W-:Y:S01]  /*53e0*/  FADD.FTZ R4, R28.reuse, R11 ;  /* 0x0000000b1c047221 */ /* 0x044fe20000010000 */
[----:B------:R-:W-:Y:S01]  /*53f0*/  F2FP.F16.F32.PACK_AB R199, R28, R21 ;  /* 0x000000151cc7723e */ /* 0x000fe200000000ff */
[----:B------:R-:W-:-:S05]  /*5400*/  IMAD.MOV.U32 R28, RZ, RZ, R119 ;  /* 0x000000ffff1c7224 */ /* 0x000fca00078e0077 */
[----:B------:R2:W5:Y:S01]  /*5410*/  MUFU.EX2 R30, R33 ;  /* 0x00000021001e7308 */ /* 0x0005620000000800 */
[----:B---3--:R-:W-:Y:S01]  /*5420*/  FADD.FTZ R11, R43, R4 ;  /* 0x000000042b0b7221 */ /* 0x008fe20000010000 */
[----:B-1----:R-:W-:-:S06]  /*5430*/  MOV R89, R119 ;  /* 0x0000007700597202 */ /* 0x002fcc0000000f00 */
[----:B------:R-:W1:Y:S01]  /*5440*/  MUFU.EX2 R91, R91 ;  /* 0x0000005b005b7308 */ /* 0x000e620000000800 */
[C---:B----4-:R-:W-:Y:S01]  /*5450*/  FADD.FTZ R4, R188.reuse, R15 ;  /* 0x0000000fbc047221 */ /* 0x050fe20000010000 */
[----:B------:R-:W-:Y:S01]  /*5460*/  F2FP.F16.F32.PACK_AB R188, R188, R87 ;  /* 0x00000057bcbc723e */ /* 0x000fe200000000ff */
[--C-:B------:R-:W-:Y:S02]  /*5470*/  IMAD.MOV.U32 R87, RZ, RZ, R119.reuse ;  /* 0x000000ffff577224 */ /* 0x100fe400078e0077 */
[----:B--2---:R-:W-:-:S03]  /*5480*/  IMAD.MOV.U32 R33, RZ, RZ, R119 ;  /* 0x000000ffff217224 */ /* 0x004fc600078e0077 */
[----:B------:R-:W2:Y:S01]  /*5490*/  MUFU.EX2 R45, R45 ;  /* 0x0000002d002d7308 */ /* 0x000ea20000000800 */
[C---:B-----5:R-:W-:Y:S01]  /*54a0*/  FADD.FTZ R0, R30.reuse, R11 ;  /* 0x0000000b1e007221 */ /* 0x060fe20000010000 */
[----:B------:R-:W-:Y:S01]  /*54b0*/  F2FP.F16.F32.PACK_AB R193, R30, R43 ;  /* 0x0000002b1ec1723e */ /* 0x000fe200000000ff */
[--C-:B------:R-:W-:Y:S02]  /*54c0*/  IMAD.MOV.U32 R43, RZ, RZ, R119.reuse ;  /* 0x000000ffff2b7224 */ /* 0x100fe400078e0077 */
[----:B------:R-:W-:-:S03]  /*54d0*/  IMAD.MOV.U32 R30, RZ, RZ, R119 ;  /* 0x000000ffff1e7224 */ /* 0x000fc600078e0077 */
[----:B------:R3:W4:Y:S01]  /*54e0*/  MUFU.EX2 R190, R93 ;  /* 0x0000005d00be7308 */ /* 0x0007220000000800 */
[----:B-1----:R-:W-:-:S07]  /*54f0*/  FADD.FTZ R15, R91, R4 ;  /* 0x000000045b0f7221 */ /* 0x002fce0000010000 */
[----:B------:R1:W5:Y:S01]  /*5500*/  MUFU.EX2 R32, R35 ;  /* 0x0000002300207308 */ /* 0x0003620000000800 */
[----:B--2---:R-:W-:Y:S01]  /*5510*/  FADD.FTZ R11, R45, R0 ;  /* 0x000000002d0b7221 */ /* 0x004fe20000010000 */
[----:B---3--:R-:W-:-:S06]  /*5520*/  IMAD.MOV.U32 R93, RZ, RZ, R119 ;  /* 0x000000ffff5d7224 */ /* 0x008fcc00078e0077 */
[----:B------:R-:W2:Y:S01]  /*5530*/  MUFU.EX2 R95, R95 ;  /* 0x0000005f005f7308 */ /* 0x000ea20000000800 */
[C---:B----4-:R-:W-:Y:S01]  /*5540*/  FADD.FTZ R42, R190.reuse, R15 ;  /* 0x0000000fbe2a7221 */ /* 0x050fe20000010000 */
[----:B------:R-:W-:Y:S01]  /*5550*/  F2FP.F16.F32.PACK_AB R190, R190, R91 ;  /* 0x0000005bbebe723e */ /* 0x000fe200000000ff */
[----:B------:R-:W-:Y:S01]  /*5560*/  IMAD.MOV.U32 R91, RZ, RZ, R119 ;  /* 0x000000ffff5b7224 */ /* 0x000fe200078e0077 */
[----:B-1----:R-:W-:-:S04]  /*5570*/  MOV R35, R119 ;  /* 0x0000007700237202 */ /* 0x002fc80000000f00 */
[----:B------:R-:W1:Y:S01]  /*5580*/  MUFU.EX2 R47, R47 ;  /* 0x0000002f002f7308 */ /* 0x000e620000000800 */
[C---:B-----5:R-:W-:Y:S01]  /*5590*/  FADD.FTZ R4, R32.reuse, R11 ;  /* 0x0000000b20047221 */ /* 0x060fe20000010000 */
[----:B------:R-:W-:Y:S01]  /*55a0*/  F2FP.F16.F32.PACK_AB R195, R32, R45 ;  /* 0x0000002d20c3723e */ /* 0x000fe200000000ff */
[----:B------:R-:W-:Y:S01]  /*55b0*/  IMAD.MOV.U32 R45, RZ, RZ, R119 ;  /* 0x000000ffff2d7224 */ /* 0x000fe200078e0077 */
[----:B------:R-:W-:-:S04]  /*55c0*/  MOV R32, R119 ;  /* 0x0000007700207202 */ /* 0x000fc80000000f00 */
[----:B------:R3:W4:Y:S01]  /*55d0*/  MUFU.EX2 R184, R97 ;  /* 0x0000006100b87308 */ /* 0x0007220000000800 */
[----:B--2---:R-:W-:-:S07]  /*55e0*/  FADD.FTZ R15, R95, R42 ;  /* 0x0000002a5f0f7221 */ /* 0x004fce0000010000 */
[----:B------:R2:W5:Y:S01]  /*55f0*/  MUFU.EX2 R34, R37 ;  /* 0x0000002500227308 */ /* 0x0005620000000800 */
[----:B-1----:R-:W-:Y:S01]  /*5600*/  FADD.FTZ R11, R47, R4 ;  /* 0x000000042f0b7221 */ /* 0x002fe20000010000 */
[----:B---3--:R-:W-:-:S06]  /*5610*/  IMAD.MOV.U32 R97, RZ, RZ, R119 ;  /* 0x000000ffff617224 */ /* 0x008fcc00078e0077 */
[----:B------:R-:W1:Y:S01]  /*5620*/  MUFU.EX2 R99, R99 ;  /* 0x0000006300637308 */ /* 0x000e620000000800 */
[C---:B----4-:R-:W-:Y:S01]  /*5630*/  FADD.FTZ R42, R184.reuse, R15 ;  /* 0x0000000fb82a7221 */ /* 0x050fe20000010000 */
[----:B------:R-:W-:Y:S01]  /*5640*/  F2FP.F16.F32.PACK_AB R184, R184, R95 ;  /* 0x0000005fb8b8723e */ /* 0x000fe200000000ff */
[----:B--2---:R-:W-:Y:S01]  /*5650*/  IMAD.MOV.U32 R37, RZ, RZ, R119 ;  /* 0x000000ffff257224 */ /* 0x004fe200078e0077 */
[----:B------:R-:W-:-:S04]  /*5660*/  MOV R95, R119 ;  /* 0x00000077005f7202 */ /* 0x000fc80000000f00 */
[----:B------:R-:W2:Y:S01]  /*5670*/  MUFU.EX2 R49, R49 ;  /* 0x0000003100317308 */ /* 0x000ea20000000800 */
[C---:B-----5:R-:W-:Y:S01]  /*5680*/  FADD.FTZ R4, R34.reuse, R11 ;  /* 0x0000000b22047221 */ /* 0x060fe20000010000 */
[----:B------:R-:W-:Y:S01]  /*5690*/  F2FP.F16.F32.PACK_AB R189, R34, R47 ;  /* 0x0000002f22bd723e */ /* 0x000fe200000000ff */
[----:B------:R-:W-:Y:S01]  /*56a0*/  IMAD.MOV.U32 R34, RZ, RZ, R119 ;  /* 0x000000ffff227224 */ /* 0x000fe200078e0077 */
[----:B------:R-:W-:-:S04]  /*56b0*/  MOV R47, R119 ;  /* 0x00000077002f7202 */ /* 0x000fc80000000f00 */
[----:B------:R3:W4:Y:S01]  /*56c0*/  MUFU.EX2 R186, R101 ;  /* 0x0000006500ba7308 */ /* 0x0007220000000800 */
[----:B-1----:R-:W-:-:S07]  /*56d0*/  FADD.FTZ R15, R99, R42 ;  /* 0x0000002a630f7221 */ /* 0x002fce0000010000 */
[----:B------:R1:W5:Y:S01]  /*56e0*/  MUFU.EX2 R36, R51 ;  /* 0x0000003300247308 */ /* 0x0003620000000800 */
[----:B--2---:R-:W-:Y:S01]  /*56f0*/  FADD.FTZ R11, R49, R4 ;  /* 0x00000004310b7221 */ /* 0x004fe20000010000 */
[----:B---3--:R-:W-:-:S06]  /*5700*/  MOV R101, R119 ;  /* 0x0000007700657202 */ /* 0x008fcc0000000f00 */
[----:B------:R-:W2:Y:S01]  /*5710*/  MUFU.EX2 R103, R103 ;  /* 0x0000006700677308 */ /* 0x000ea20000000800 */
[C---:B----4-:R-:W-:Y:S01]  /*5720*/  FADD.FTZ R42, R186.reuse, R15 ;  /* 0x0000000fba2a7221 */ /* 0x050fe20000010000 */
[----:B------:R-:W-:Y:S01]  /*5730*/  F2FP.F16.F32.PACK_AB R186, R186, R99 ;  /* 0x00000063baba723e */ /* 0x000fe200000000ff */
[--C-:B------:R-:W-:Y:S02]  /*5740*/  IMAD.MOV.U32 R99, RZ, RZ, R119.reuse ;  /* 0x000000ffff637224 */ /* 0x100fe400078e0077 */
[----:B-1----:R-:W-:-:S03]  /*5750*/  IMAD.MOV.U32 R51, RZ, RZ, R119 ;  /* 0x000000ffff337224 */ /* 0x002fc600078e0077 */
[----:B------:R-:W1:Y:S01]  /*5760*/  MUFU.EX2 R53, R53 ;  /* 0x0000003500357308 */ /* 0x000e620000000800 */
[C---:B-----5:R-:W-:Y:S01]  /*5770*/  FADD.FTZ R4, R36.reuse, R11 ;  /* 0x0000000b24047221 */ /* 0x060fe20000010000 */
[----:B------:R-:W-:Y:S01]  /*5780*/  F2FP.F16.F32.PACK_AB R191, R36, R49 ;  /* 0x0000003124bf723e */ /* 0x000fe200000000ff */
[--C-:B------:R-:W-:Y:S02]  /*5790*/  IMAD.MOV.U32 R49, RZ, RZ, R119.reuse ;  /* 0x000000ffff317224 */ /* 0x100fe400078e0077 */
[----:B------:R-:W-:-:S03]  /*57a0*/  IMAD.MOV.U32 R36, RZ, RZ, R119 ;  /* 0x000000ffff247224 */ /* 0x000fc600078e0077 */
        /* <DEDUP_REMOVED lines=8> */
[--C-:B------:R-:W-:Y:S02]  /*5830*/  IMAD.MOV.U32 R103, RZ, RZ, R119.reuse ;  /* 0x000000ffff677224 */ /* 0x100fe400078e0077 */
[----:B--2---:R-:W-:-:S03]  /*5840*/  IMAD.MOV.U32 R55, RZ, RZ, R119 ;  /* 0x000000ffff377224 */ /* 0x004fc600078e0077 */
[----:B------:R-:W2:Y:S01]  /*5850*/  MUFU.EX2 R25, R25 ;  /* 0x0000001900197308 */ /* 0x000ea20000000800 */
[C---:B-----5:R-:W-:Y:S01]  /*5860*/  FADD.FTZ R4, R38.reuse, R11 ;  /* 0x0000000b26047221 */ /* 0x060fe20000010000 */
[----:B------:R-:W-:Y:S02]  /*5870*/  F2FP.F16.F32.PACK_AB R185, R38, R53 ;  /* 0x0000003526b9723e */ /* 0x000fe400000000ff */
[-C--:B------:R-:W-:Y:S02]  /*5880*/  MOV R53, R119.reuse ;  /* 0x0000007700357202 */ /* 0x080fe40000000f00 */
[----:B------:R-:W-:Y:S02]  /*5890*/  MOV R38, R119 ;  /* 0x0000007700267202 */ /* 0x000fe40000000f00 */
[----:B------:R3:W4:Y:S01]  /*58a0*/  MUFU.EX2 R182, R109 ;  /* 0x0000006d00b67308 */ /* 0x0007220000000800 */
[----:B-1----:R-:W-:-:S07]  /*58b0*/  FADD.FTZ R15, R107, R42 ;  /* 0x0000002a6b0f7221 */ /* 0x002fce0000010000 */
[----:B------:R1:W5:Y:S01]  /*58c0*/  MUFU.EX2 R40, R29 ;  /* 0x0000001d00287308 */ /* 0x0003620000000800 */
[----:B--2---:R-:W-:Y:S01]  /*58d0*/  FADD.FTZ R11, R25, R4 ;  /* 0x00000004190b7221 */ /* 0x004fe20000010000 */
[----:B---3--:R-:W-:-:S06]  /*58e0*/  IMAD.MOV.U32 R109, RZ, RZ, R119 ;  /* 0x000000ffff6d7224 */ /* 0x008fcc00078e0077 */
[----:B------:R-:W2:Y:S01]  /*58f0*/  MUFU.EX2 R111, R111 ;  /* 0x0000006f006f7308 */ /* 0x000ea20000000800 */
[C---:B----4-:R-:W-:Y:S01]  /*5900*/  FADD.FTZ R42, R182.reuse, R15 ;  /* 0x0000000fb62a7221 */ /* 0x050fe20000010000 */
[----:B------:R-:W-:Y:S02]  /*5910*/  F2FP.F16.F32.PACK_AB R182, R182, R107 ;  /* 0x0000006bb6b6723e */ /* 0x000fe400000000ff */
[-C--:B------:R-:W-:Y:S02]  /*5920*/  MOV R107, R119.reuse ;  /* 0x00000077006b7202 */ /* 0x080fe40000000f00 */
[----:B-1----:R-:W-:Y:S02]  /*5930*/  MOV R29, R119 ;  /* 0x00000077001d7202 */ /* 0x002fe40000000f00 */
[----:B------:R-:W1:Y:S01]  /*5940*/  MUFU.EX2 R57, R57 ;  /* 0x0000003900397308 */ /* 0x000e620000000800 */
[C---:B-----5:R-:W-:Y:S01]  /*5950*/  FADD.FTZ R4, R40.reuse, R11 ;  /* 0x0000000b28047221 */ /* 0x060fe20000010000 */
[----:B------:R-:W-:Y:S01]  /*5960*/  F2FP.F16.F32.PACK_AB R187, R40, R25 ;  /* 0x0000001928bb723e */ /* 0x000fe200000000ff */
[----:B------:R-:W-:-:S02]  /*5970*/  IMAD.MOV.U32 R40, RZ, RZ, R119 ;  /* 0x000000ffff287224 */ /* 0x000fc400078e0077 */
[----:B------:R-:W-:-:S03]  /*5980*/  IMAD.MOV.U32 R25, RZ, RZ, R119 ;  /* 0x000000ffff197224 */ /* 0x000fc600078e0077 */
[----:B------:R3:W4:Y:S01]  /*5990*/  MUFU.EX2 R176, R113 ;  /* 0x0000007100b07308 */ /* 0x0007220000000800 */
[----:B--2---:R-:W-:-:S07]  /*59a0*/  FADD.FTZ R15, R111, R42 ;  /* 0x0000002a6f0f7221 */ /* 0x004fce0000010000 */
[----:B------:R2:W5:Y:S01]  /*59b0*/  MUFU.EX2 R0, R59 ;  /* 0x0000003b00007308 */ /* 0x0005620000000800 */
[----:B-1----:R-:W-:Y:S01]  /*59c0*/  FADD.FTZ R11, R57, R4 ;  /* 0x00000004390b7221 */ /* 0x002fe20000010000 */
[----:B---3--:R-:W-:-:S06]  /*59d0*/  MOV R113, R119 ;  /* 0x0000007700717202 */ /* 0x008fcc0000000f00 */
[----:B------:R-:W1:Y:S01]  /*59e0*/  MUFU.EX2 R115, R115 ;  /* 0x0000007300737308 */ /* 0x000e620000000800 */
[C---:B----4-:R-:W-:Y:S01]  /*59f0*/  FADD.FTZ R42, R176.reuse, R15 ;  /* 0x0000000fb02a7221 */ /* 0x050fe20000010000 */
[----:B------:R-:W-:Y:S01]  /*5a00*/  F2FP.F16.F32.PACK_AB R176, R176, R111 ;  /* 0x0000006fb0b0723e */ /* 0x000fe200000000ff */
[----:B------:R-:W-:Y:S01]  /*5a10*/  IMAD.MOV.U32 R111, RZ, RZ, R119 ;  /* 0x000000ffff6f7224 */ /* 0x000fe200078e0077 */
[----:B--2---:R-:W-:-:S04]  /*5a20*/  MOV R59, R119 ;  /* 0x00000077003b7202 */ /* 0x004fc80000000f00 */
[----:B------:R-:W2:Y:S01]  /*5a30*/  MUFU.EX2 R61, R61 ;  /* 0x0000003d003d7308 */ /* 0x000ea20000000800 */
[C---:B-----5:R-:W-:Y:S01]  /*5a40*/  FADD.FTZ R4, R0.reuse, R11 ;  /* 0x0000000b00047221 */ /* 0x060fe20000010000 */
[----:B------:R-:W-:Y:S01]  /*5a50*/  F2FP.F16.F32.PACK_AB R181, R0, R57 ;  /* 0x0000003900b5723e */ /* 0x000fe200000000ff */
[----:B------:R-:W-:Y:S02]  /*5a60*/  IMAD.MOV.U32 R0, RZ, RZ, 0x3f800000 ;  /* 0x3f800000ff007424 */ /* 0x000fe400078e00ff */
[----:B------:R-:W-:-:S03]  /*5a70*/  IMAD.MOV.U32 R57, RZ, RZ, R119 ;  /* 0x000000ffff397224 */ /* 0x000fc600078e0077 */
[----:B------:R-:W3:Y:S01]  /*5a80*/  MUFU.EX2 R20, R20 ;  /* 0x0000001400147308 */ /* 0x000ee20000000800 */
[----:B-1----:R-:W-:Y:S01]  /*5a90*/  FADD.FTZ R15, R115, R42 ;  /* 0x0000002a730f7221 */ /* 0x002fe20000010000 */
[----:B------:R-:W-:-:S06]  /*5aa0*/  IMAD.MOV.U32 R42, RZ, RZ, R119 ;  /* 0x000000ffff2a7224 */ /* 0x000fcc00078e0077 */
[----:B------:R1:W4:Y:S01]  /*5ab0*/  MUFU.EX2 R10, R63 ;  /* 0x0000003f000a7308 */ /* 0x0003220000000800 */
[----:B--2---:R-:W-:-:S07]  /*5ac0*/  FADD.FTZ R11, R61, R4 ;  /* 0x000000043d0b7221 */ /* 0x004fce0000010000 */
[----:B------:R-:W2:Y:S01]  /*5ad0*/  MUFU.EX2 R65, R65 ;  /* 0x0000004100417308 */ /* 0x000ea20000000800 */
[C---:B---3--:R-:W-:Y:S01]  /*5ae0*/  FADD.FTZ R4, R20.reuse, R15 ;  /* 0x0000000f14047221 */ /* 0x048fe20000010000 */
[----:B------:R-:W-:Y:S01]  /*5af0*/  F2FP.F16.F32.PACK_AB R178, R20, R115 ;  /* 0x0000007314b2723e */ /* 0x000fe200000000ff */
[--C-:B------:R-:W-:Y:S02]  /*5b00*/  IMAD.MOV.U32 R115, RZ, RZ, R119.reuse ;  /* 0x000000ffff737224 */ /* 0x100fe400078e0077 */
[----:B-1----:R-:W-:-:S03]  /*5b10*/  IMAD.MOV.U32 R63, RZ, RZ, R119 ;  /* 0x000000ffff3f7224 */ /* 0x002fc600078e0077 */
[----:B------:R1:W3:Y:S01]  /*5b20*/  MUFU.EX2 R24, R67 ;  /* 0x0000004300187308 */ /* 0x0002e20000000800 */
[C---:B----4-:R-:W-:Y:S01]  /*5b30*/  FADD.FTZ R20, R10.reuse, R11 ;  /* 0x0000000b0a147221 */ /* 0x050fe20000010000 */
[----:B------:R-:W-:Y:S01]  /*5b40*/  F2FP.F16.F32.PACK_AB R183, R10, R61 ;  /* 0x0000003d0ab7723e */ /* 0x000fe200000000ff */
[----:B------:R-:W-:-:S05]  /*5b50*/  IMAD.MOV.U32 R61, RZ, RZ, R119 ;  /* 0x000000ffff3d7224 */ /* 0x000fca00078e0077 */
[----:B------:R-:W4:Y:S01]  /*5b60*/  MUFU.EX2 R69, R69 ;  /* 0x0000004500457308 */ /* 0x000f220000000800 */
[----:B--2---:R-:W-:Y:S01]  /*5b70*/  FADD.FTZ R3, R65, R20 ;  /* 0x0000001441037221 */ /* 0x004fe20000010000 */
[----:B-1----:R-:W-:-:S06]  /*5b80*/  IMAD.MOV.U32 R67, RZ, RZ, R119 ;  /* 0x000000ffff437224 */ /* 0x002fcc00078e0077 */
[----:B------:R1:W2:Y:S01]  /*5b90*/  MUFU.EX2 R12, R71 ;  /* 0x00000047000c7308 */ /* 0x0002a20000000800 */
[C---:B---3--:R-:W-:Y:S01]  /*5ba0*/  FADD.FTZ R14, R24.reuse, R3 ;  /* 0x00000003180e7221 */ /* 0x048fe20000010000 */
[----:B------:R-:W-:Y:S01]  /*5bb0*/  F2FP.F16.F32.PACK_AB R177, R24, R65 ;  /* 0x0000004118b1723e */ /* 0x000fe200000000ff */
[----:B------:R-:W-:Y:S01]  /*5bc0*/  IMAD.MOV.U32 R24, RZ, RZ, R119 ;  /* 0x000000ffff187224 */ /* 0x000fe200078e0077 */
[-C--:B------:R-:W-:Y:S01]  /*5bd0*/  MOV R65, R119.reuse ;  /* 0x0000007700417202 */ /* 0x080fe20000000f00 */
[----:B----4-:R-:W-:Y:S01]  /*5be0*/  FADD.FTZ R3, R69, R14 ;  /* 0x0000000e45037221 */ /* 0x010fe20000010000 */
[----:B-1----:R-:W-:Y:S02]  /*5bf0*/  MOV R71, R119 ;  /* 0x0000007700477202 */ /* 0x002fe40000000f00 */
[C---:B--2---:R-:W-:Y:S01]  /*5c00*/  F2FP.F16.F32.PACK_AB R179, R12.reuse, R69 ;  /* 0x000000450cb3723e */ /* 0x044fe200000000ff */
[----:B------:R-:W-:Y:S01]  /*5c10*/  FADD.FTZ R3, R12, R3 ;  /* 0x000000030c037221 */ /* 0x000fe20000010000 */
[----:B------:R-:W-:Y:S01]  /*5c20*/  IMAD.MOV.U32 R69, RZ, RZ, R119 ;  /* 0x000000ffff457224 */ /* 0x000fe200078e0077 */
[----:B------:R-:W-:Y:S06]  /*5c30*/  @!P2 BRA `(.L_x_2865) ;  /* 0x000000440080a947 */ /* 0x000fec0003800000 */
[----:B------:R-:W-:Y:S01]  /*5c40*/  UIADD3 UR4, UR61, -0x2, URZ ;  /* 0xfffffffe3d047890 */ /* 0x000fe2000fffe03f */
[----:B------:R-:W-:Y:S01]  /*5c50*/  R2UR UR61, R16 ;  /* 0x00000000103d72ca */ /* 0x000fe200000e0000 */
[----:B------:R-:W-:Y:S01]  /*5c60*/  IMAD.MOV.U32 R11, RZ, RZ, R8 ;  /* 0x000000ffff0b7224 */ /* 0x000fe200078e0008 */
[----:B------:R-:W-:Y:S02]  /*5c70*/  MOV R10, R9 ;  /* 0x00000009000a7202 */ /* 0x000fe40000000f00 */
[----:B------:R-:W-:Y:S02]  /*5c80*/  CS2R R118, SRZ ;  /* 0x0000000000767805 */ /* 0x000fe4000001ff00 */
[----:B------:R-:W-:Y:S01]  /*5c90*/  MOV R0, 0x3f800000 ;  /* 0x3f80000000007802 */ /* 0x000fe20000000f00 */
[----:B------:R-:W-:Y:S01]  /*5ca0*/  IMAD.U32 R12, RZ, RZ, UR4 ;  /* 0x00000004ff0c7e24 */ /* 0x000fe2000f8e00ff */
        /* <DEDUP_REMOVED lines=47> */
[----:B------:R-:W-:Y:S01]  /*5fa0*/  UMOV UR39, UR38 ;  /* 0x0000002600277c82 */ /* 0x000fe20008000000 */
[----:B------:R-:W-:-:S05]  /*5fb0*/  ULDC UR37, c[0x0][0x9d8] ;  /* 0x0002760000257ab9 */ /* 0x000fca0000000800 */
.L_x_2874:
        /* <DEDUP_REMOVED lines=8> */
.L_x_2866:
        /* <DEDUP_REMOVED lines=8> */
.L_x_2867:
[----:B--2---:R-:W-:Y:S05]  /*60c0*/  @P2 BRA `(.L_x_2868) ;  /* 0x0000000000082947 */ /* 0x004fea0003800000 */
[----:B------:R-:W2:Y:S02]  /*60d0*/  SYNCS.PHASECHK.TRANS64.TRYWAIT P2, [UR60+0x36830], R6 ;  /* 0x03683006ff0075a7 */ /* 0x000ea4000804017c */
[----:B--2---:R-:W-:Y:S05]  /*60e0*/  @!P2 BRA `(.L_x_2869) ;  /* 0x000000940030a947 */ /* 0x004fea0003800000 */
.L_x_2868:
[----:B------:R-:W-:Y:S01]  /*60f0*/  R2UR UR4, R5 ;  /* 0x00000000050472ca */ /* 0x000fe200000e0000 */
[----:B------:R-:W-:Y:S01]  /*6100*/  WARPGROUP.ARRIVE ;  /* 0x00000000000079c5 */ /* 0x000fe20000000000 */
[----:B------:R-:W-:Y:S01]  /*6110*/  UMOV UR59, 0x40000040 ;  /* 0x40000040003b7882 */ /* 0x000fe20000000000 */
        /* <DEDUP_REMOVED lines=10> */
[----:B------:R-:W-:Y:S01]  /*61c0*/  UIMAD UR4, UR38, 0xa80, UR4 ;  /* 0x00000a80260478a4 */ /* 0x000fe2000f8e0204 */
[-C--:B------:R-:W-:Y:S01]  /*61d0*/  FMUL.FTZ R24, R24, R7.reuse ;  /* 0x0000000718187220 */ /* 0x080fe20000410000 */
[----:B------:R-:W-:Y:S01]  /*61e0*/  UMOV UR55, 0x40000040 ;  /* 0x4000004000377882 */ /* 0x000fe20000000000 */
[----:B------:R-:W-:Y:S01]  /*61f0*/  UMOV UR7, 0x40000040 ;  /* 0x4000004000077882 */ /* 0x000fe20000000000 */
[----:B------:R-:W-:Y:S01]  /*6200*/  UIADD3 UR5, UR4, 0x80, URZ ;  /* 0x0000008004057890 */ /* 0x000fe2000fffe03f */
[-C--:B------:R-:W-:Y:S01]  /*6210*/  FMUL.FTZ R25, R25, R7.reuse ;  /* 0x0000000719197220 */ /* 0x080fe20000410000 */
[----:B------:R-:W-:Y:S01]  /*6220*/  UIADD3 UR6, UR4, 0x100, URZ ;  /* 0x0000010004067890 */ /* 0x000fe2000fffe03f */
[-C--:B------:R-:W-:Y:S01]  /*6230*/  FMUL.FTZ R28, R28, R7.reuse ;  /* 0x000000071c1c7220 */ /* 0x080fe20000410000 */
[----:B------:R-:W-:Y:S01]  /*6240*/  UMOV UR58, UR4 ;  /* 0x00000004003a7c82 */ /* 0x000fe20008000000 */
[----:B------:R-:W-:Y:S01]  /*6250*/  UIADD3 UR10, UR4, 0x2, URZ ;  /* 0x00000002040a7890 */ /* 0x000fe2000fffe03f */
[----:B------:R-:W-:Y:S01]  /*6260*/  HGMMA.64x16x16.F32 R168, gdesc[UR56], RZ, !UPT, gsb0 ;  /* 0x0020000038a879f0 */ /* 0x000fe2000c0008ff */
        /* <DEDUP_REMOVED lines=60> */
[----:B------:R-:W-:Y:S01]  /*6630*/  UMOV UR59, 0x40000040 ;  /* 0x40000040003b7882 */ /* 0x000fe20000000000 */
[----:B------:R-:W-:Y:S01]  /*6640*/  UIADD3 UR6, UR4, 0x200, URZ ;  /* 0x0000020004067890 */ /* 0x000fe2000fffe03f */
        /* <DEDUP_REMOVED lines=51> */
[----:B------:R-:W-:-:S04]  /*6980*/  FMUL.FTZ R119, R119, R0 ;  /* 0x0000000077777220 */ /* 0x000fc80000410000 */
[----:B------:R-:W-:Y:S01]  /*6990*/  HGMMA.64x16x16.F32 R152, gdesc[UR56], RZ, !UPT, gsb0 ;  /* 0x00200000389879f0 */ /* 0x000fe2000c0008ff */
[----:B------:R-:W-:Y:S01]  /*69a0*/  UMOV UR58, UR5 ;  /* 0x00000005003a7c82 */ /* 0x000fe20008000000 */
[----:B------:R-:W-:Y:S01]  /*69b0*/  UMOV UR59, 0x40000040 ;  /* 0x40000040003b7882 */ /* 0x000fe20000000000 */
[----:B------:R-:W-:Y:S01]  /*69c0*/  UIADD3 UR5, UR4, 0x280, URZ ;  /* 0x0000028004057890 */ /* 0x000fe2000fffe03f */
[----:B------:R-:W-:Y:S02]  /*69d0*/  WARPGROUP.DEPBAR.LE gsb0, 0x0 ;  /* 0x00008000000079c5 */ /* 0x000fe40000010000 */
[----:B------:R-:W-:-:S06]  /*69e0*/  WARPGROUP.ARRIVE ;  /* 0x00000000000079c5 */ /* 0x000fcc0000000000 */
        /* <DEDUP_REMOVED lines=18> */
[----:B------:R-:W-:Y:S03]  /*6b10*/  HGMMA.64x16x16.F32 R120, gdesc[UR56], RZ, !UPT, gsb0 ;  /* 0x00200000387879f0 */ /* 0x000fe6000c0008ff */
        /* <DEDUP_REMOVED lines=409> */
[----:B------:R-:W-:Y:S01]  /*84b0*/  UMOV UR55, 0x40000040 ;  /* 0x4000004000377882 */ /* 0x000fe20000000000 */
        /* <DEDUP_REMOVED lines=23> */
.L_x_2870:
[----:B------:R-:W-:Y:S02]  /*8630*/  R2UR UR4, R2 ;  /* 0x00000000020472ca */ /* 0x000fe400000e0000 */
[----:B------:R-:W-:-:S04]  /*8640*/  MOV R0, UR61 ;  /* 0x0000003d00007c02 */ /* 0x000fc80008000f00 */
[----:B------:R-:W-:-:S07]  /*8650*/  SHF.L.U32 R0, R0, 0x1f, RZ ;  /* 0x0000001f00007819 */ /* 0x000fce00000006ff */
[----:B------:R-:W-:-:S09]  /*8660*/  ULEA UR4, UR39, UR4, 0x3 ;  /* 0x0000000427047291 */ /* 0x000fd2000f8e183f */
[----:B------:R3:W4:Y:S01]  /*8670*/  SYNCS.PHASECHK.TRANS64.TRYWAIT P2, [UR4+0x36850], R0 ;  /* 0x03685000ff0075a7 */ /* 0x0007220008040144 */
[----:B------:R-:W-:Y:S05]  /*8680*/  @!P0 BRA `(.L_x_2871) ;  /* 0x0000000000048947 */ /* 0x000fea0003800000 */
[----:B------:R-:W-:Y:S01]  /*8690*/  BPT.TRAP 0x1 ;  /* 0x000000040000795c */ /* 0x000fe20000300000 */
.L_x_2871:
[----:B----4-:R-:W-:Y:S05]  /*86a0*/  @P2 BRA `(.L_x_2872) ;  /* 0x0000000000082947 */ /* 0x010fea0003800000 */
[----:B------:R-:W4:Y:S02]  /*86b0*/  SYNCS.PHASECHK.TRANS64.TRYWAIT P2, [UR4+0x36850], R0 ;  /* 0x03685000ff0075a7 */ /* 0x000f240008040144 */
[----:B----4-:R-:W-:Y:S05]  /*86c0*/  @!P2 BRA `(.L_x_2873) ;  /* 0x0000006c00d0a947 */ /* 0x010fea0003800000 */
.L_x_2872:
[----:B------:R-:W-:Y:S01]  /*86d0*/  R2UR UR5, R2 ;  /* 0x00000000020572ca */ /* 0x000fe200000e0000 */
[----:B------:R-:W-:Y:S01]  /*86e0*/  WARPGROUP.ARRIVE ;  /* 0x00000000000079c5 */ /* 0x000fe20000000000 */
[----:B------:R-:W-:Y:S01]  /*86f0*/  UMOV UR7, 0x40000040 ;  /* 0x4000004000077882 */ /* 0x000fe20000000000 */
[----:B---34-:R-:W-:Y:S01]  /*8700*/  FMUL.FTZ R0, R168, UR37 ;  /* 0x00000025a8007c20 */ /* 0x018fe20008410000 */
[----:B--2---:R-:W-:Y:S01]  /*8710*/  FMUL.FTZ R9, R169, UR37 ;  /* 0x00000025a9097c20 */ /* 0x004fe20008410000 */
        /* <DEDUP_REMOVED lines=13> */
[----:B------:R-:W2:Y:S01]  /*87f0*/  MUFU.TANH R9, R9 ;  /* 0x0000000900097308 */ /* 0x000ea20000002400 */
[----:B------:R-:W-:Y:S01]  /*8800*/  FMUL.FTZ R221, R136, UR37 ;  /* 0x0000002588dd7c20 */ /* 0x000fe20008410000 */
[----:B------:R-:W-:Y:S01]  /*8810*/  FMUL.FTZ R223, R137, UR37 ;  /* 0x0000002589df7c20 */ /* 0x000fe20008410000 */
[----:B------:R-:W-:Y:S01]  /*8820*/  ULOP3.LUT UR5, UR5, 0x3fff, URZ, 0xc0, !UPT ;  /* 0x00003fff05057892 */ /* 0x000fe2000f8ec03f */
[----:B------:R-:W-:Y:S01]  /*8830*/  FMUL.FTZ R225, R140, UR37 ;  /* 0x000000258ce17c20 */ /* 0x000fe20008410000 */
[----:B------:R-:W-:Y:S01]  /*8840*/  FMUL.FTZ R235, R141, UR37 ;  /* 0x000000258deb7c20 */ /* 0x000fe20008410000 */
[----:B------:R-:W-:Y:S01]  /*8850*/  FMUL.FTZ R237, R128, UR37 ;  /* 0x0000002580ed7c20 */ /* 0x000fe20008410000 */
[----:B------:R-:W-:Y:S01]  /*8860*/  ULOP3.LUT UR5, UR5, 0x3800000, URZ, 0xfc, !UPT ;  /* 0x0380000005057892 */ /* 0x000fe2000f8efc3f */
[----:B------:R-:W3:Y:S01]  /*8870*/  MUFU.TANH R169, R169 ;  /* 0x000000a900a97308 */ /* 0x000ee20000002400 */
[----:B-1----:R-:W-:Y:S01]  /*8880*/  FMNMX.FTZ R6, R0, R11, !PT ;  /* 0x0000000b00067209 */ /* 0x002fe20007810000 */
[----:B------:R-:W-:Y:S01]  /*8890*/  FMUL.FTZ R231, R129, UR37 ;  /* 0x0000002581e77c20 */ /* 0x000fe20008410000 */
[----:B------:R-:W-:Y:S01]  /*88a0*/  UIMAD UR5, UR39, 0xa80, UR5 ;  /* 0x00000a80270578a4 */ /* 0x000fe2000f8e0205 */
[----:B------:R-:W-:Y:S01]  /*88b0*/  FMUL.FTZ R227, R132, UR37 ;  /* 0x0000002584e37c20 */ /* 0x000fe20008410000 */
[----:B------:R-:W-:Y:S01]  /*88c0*/  FMUL.FTZ R233, R133, UR37 ;  /* 0x0000002585e97c20 */ /* 0x000fe20008410000 */
[----:B------:R-:W-:Y:S01]  /*88d0*/  FMUL.FTZ R229, R120, UR37 ;  /* 0x0000002578e57c20 */ /* 0x000fe20008410000 */
[----:B------:R-:W-:Y:S01]  /*88e0*/  R2UR UR10, R12 ;  /* 0x000000000c0a72ca */ /* 0x000fe200000e0000 */
[----:B------:R-:W1:Y:S01]  /*88f0*/  MUFU.TANH R171, R171 ;  /* 0x000000ab00ab7308 */ /* 0x000e620000002400 */
[----:B--2---:R-:W-:Y:S01]  /*8900*/  FMNMX.FTZ R6, R9, R6, !PT ;  /* 0x0000000609067209 */ /* 0x004fe20007810000 */
[----:B------:R-:W-:Y:S01]  /*8910*/  UMOV UR6, UR5 ;  /* 0x0000000500067c82 */ /* 0x000fe20008000000 */
[----:B------:R-:W-:Y:S01]  /*8920*/  FMUL.FTZ R12, R121, UR37 ;  /* 0x00000025790c7c20 */ /* 0x000fe20008410000 */
[----:B------:R-:W-:Y:S01]  /*8930*/  HGMMA.64x192x16.F32 R24, R200, gdesc[UR4].tnspB, R24, gsb0 ;  /* 0x42e00004c8187df0 */ /* 0x000fe20008000818 */
[----:B------:R-:W-:Y:S01]  /*8940*/  UIADD3 UR6, UR5, 0x80, URZ ;  /* 0x0000008005067890 */ /* 0x000fe2000fffe03f */
[----:B------:R-:W-:Y:S01]  /*8950*/  FMUL.FTZ R13, R170, UR37 ;  /* 0x00000025aa0d7c20 */ /* 0x000fe20008410000 */
[----:B------:R-:W-:Y:S01]  /*8960*/  UMOV UR7, 0x40000040 ;  /* 0x4000004000077882 */ /* 0x000fe20000000000 */
[----:B------:R-:W2:Y:S01]  /*8970*/  MUFU.TANH R175, R175 ;  /* 0x000000af00af7308 */ /* 0x000ea20000002400 */
[----:B---3--:R-:W-:Y:S01]  /*8980*/  FMNMX.FTZ R6, R169, R6, !PT ;  /* 0x00000006a9067209 */ /* 0x008fe20007810000 */
[----:B------:R-:W-:Y:S01]  /*8990*/  FMUL.FTZ R21, R174, UR37 ;  /* 0x00000025ae157c20 */ /* 0x000fe20008410000 */
[----:B------:R-:W-:Y:S01]  /*89a0*/  FMUL.FTZ R163, R163, UR37 ;  /* 0x00000025a3a37c20 */ /* 0x000fe20008410000 */
[----:B------:R-:W-:Y:S01]  /*89b0*/  FMUL.FTZ R167, R167, UR37 ;  /* 0x00000025a7a77c20 */ /* 0x000fe20008410000 */
[----:B------:R-:W-:Y:S01]  /*89c0*/  FMUL.FTZ R153, R154, UR37 ;  /* 0x000000259a997c20 */ /* 0x000fe20008410000 */
[----:B------:R-:W-:Y:S01]  /*89d0*/  FMUL.FTZ R155, R155, UR37 ;  /* 0x000000259b9b7c20 */ /* 0x000fe20008410000 */
[----:B------:R-:W-:Y:S01]  /*89e0*/  FMUL.FTZ R159, R159, UR37 ;  /* 0x000000259f9f7c20 */ /* 0x000fe20008410000 */
[----:B------:R-:W-:Y:S01]  /*89f0*/  MUFU.TANH R211, R211 ;  /* 0x000000d300d37308 */ /* 0x000fe20000002400 */
[----:B-1----:R-:W-:Y:S01]  /*8a00*/  FMNMX.FTZ R6, R171, R6, !PT ;  /* 0x00000006ab067209 */ /* 0x002fe20007810000 */
[----:B------:R-:W-:Y:S01]  /*8a10*/  FMUL.FTZ R145, R146, UR37 ;  /* 0x0000002592917c20 */ /* 0x000fe20008410000 */
[----:B------:R-:W-:Y:S01]  /*8a20*/  FMUL.FTZ R147, R147, UR37 ;  /* 0x0000002593937c20 */ /* 0x000fe20008410000 */
[----:B------:R-:W-:Y:S01]  /*8a30*/  FMUL.FTZ R149, R150, UR37 ;  /* 0x0000002596957c20 */ /* 0x000fe20008410000 */
[----:B------:R-:W-:Y:S01]  /*8a40*/  FMUL.FTZ R121, R151, UR37 ;  /* 0x0000002597797c20 */ /* 0x000fe20008410000 */
[----:B------:R-:W-:Y:S01]  /*8a50*/  FMUL.FTZ R129, R139, UR37 ;  /* 0x000000258b817c20 */ /* 0x000fe20008410000 */
[----:B------:R-:W-:Y:S01]  /*8a60*/  FMUL.FTZ R133, R142, UR37 ;  /* 0x000000258e857c20 */ /* 0x000fe20008410000 */
[----:B------:R-:W-:Y:S01]  /*8a70*/  MUFU.TANH R213, R213 ;  /* 0x000000d500d57308 */ /* 0x000fe20000002400 */
[----:B--2---:R-:W-:Y:S01]  /*8a80*/  FMNMX.FTZ R6, R175, R6, !PT ;  /* 0x00000006af067209 */ /* 0x004fe20007810000 */
        /* <DEDUP_REMOVED lines=10> */
[----:B------:R-:W-:Y:S01]  /*8b30*/  ISETP.LT.AND P2, PT, RZ, UR10, PT ;  /* 0x0000000aff007c0c */ /* 0x000fe2000bf41270 */
[----:B------:R-:W-:Y:S01]  /*8b40*/  UMOV UR39, UR38 ;  /* 0x0000002600277c82 */ /* 0x000fe20008000000 */
[----:B------:R-:W-:-:S02]  /*8b50*/  R2UR UR61, R16 ;  /* 0x00000000103d72ca */ /* 0x000fc400000e0000 */
        /* <DEDUP_REMOVED lines=26> */
[----:B------:R-:W-:Y:S02]  /*8d00*/  FMUL.FTZ R165, R166, UR37 ;  /* 0x00000025a6a57c20 */ /* 0x000fe40008410000 */
[----:B------:R-:W-:Y:S01]  /*8d10*/  MUFU.TANH R147, R147 ;  /* 0x0000009300937308 */ /* 0x000fe20000002400 */
[----:B------:R-:W-:Y:S01]  /*8d20*/  HGMMA.64x192x16.F32 R24, R196, gdesc[UR4].tnspB, R24, gsb0 ;  /* 0x42e00004c4187df0 */ /* 0x000fe20008000818 */
[----:B------:R-:W-:Y:S01]  /*8d30*/  UIADD3 UR6, UR5, 0x100, URZ ;  /* 0x0000010005067890 */ /* 0x000fe2000fffe03f */
[----:B------:R-:W-:-:S05]  /*8d40*/  UMOV UR7, 0x40000040 ;  /* 0x4000004000077882 */ /* 0x000fca0000000000 */
        /* <DEDUP_REMOVED lines=20> */
[----:B------:R-:W-:-:S03]  /*8e90*/  FMUL.FTZ R161, R162, UR37 ;  /* 0x00000025a2a17c20 */ /* 0x000fc60008410000 */
[----:B------:R-:W-:Y:S01]  /*8ea0*/  HGMMA.64x192x16.F32 R24, R192, gdesc[UR4].tnspB, R24, gsb0 ;  /* 0x42e00004c0187df0 */ /* 0x000fe20008000818 */
[----:B------:R-:W-:Y:S01]  /*8eb0*/  UIADD3 UR6, UR5, 0x180, URZ ;  /* 0x0000018005067890 */ /* 0x000fe2000fffe03f */
[----:B------:R-:W1:Y:S01]  /*8ec0*/  MUFU.TANH R197, R197 ;  /* 0x000000c500c57308 */ /* 0x000e620000002400 */
[----:B------:R-:W-:-:S07]  /*8ed0*/  UMOV UR7, 0x40000040 ;  /* 0x4000004000077882 */ /* 0x000fce0000000000 */
[----:B------:R-:W2:Y:S08]  /*8ee0*/  MUFU.TANH R199, R199 ;  /* 0x000000c700c77308 */ /* 0x000eb00000002400 */
[----:B------:R-:W-:Y:S01]  /*8ef0*/  MUFU.TANH R161, R161 ;  /* 0x000000a100a17308 */ /* 0x000fe20000002400 */
[----:B-1----:R-:W-:-:S04]  /*8f00*/  FMNMX.FTZ R6, R197, R6, !PT ;  /* 0x00000006c5067209 */ /* 0x002fc80007810000 */
[----:B--2---:R-:W-:-:S04]  /*8f10*/  FMNMX.FTZ R6, R199, R6, !PT ;  /* 0x00000006c7067209 */ /* 0x004fc80007810000 */
        /* <DEDUP_REMOVED lines=36> */
[----:B------:R-:W1:Y:S01]  /*9160*/  MUFU.TANH R191, R191 ;  /* 0x000000bf00bf7308 */ /* 0x000e620000002400 */
[----:B------:R-:W-:Y:S01]  /*9170*/  UIADD3 UR6, UR5, 0x280, URZ ;  /* 0x0000028005067890 */ /* 0x000fe2000fffe03f */
[----:B------:R-:W-:-:S06]  /*9180*/  UMOV UR7, 0x40000040 ;  /* 0x4000004000077882 */ /* 0x000fcc0000000000 */
[----:B------:R-:W2:Y:S08]  /*9190*/  MUFU.TANH R189, R189 ;  /* 0x000000bd00bd7308 */ /* 0x000eb00000002400 */
[----:B------:R-:W-:Y:S01]  /*91a0*/  MUFU.TANH R125, R125 ;  /* 0x0000007d007d7308 */ /* 0x000fe20000002400 */
[----:B-1----:R-:W-:-:S04]  /*91b0*/  FMNMX.FTZ R6, R191, R6, !PT ;  /* 0x00000006bf067209 */ /* 0x002fc80007810000 */
[----:B--2---:R-:W-:-:S05]  /*91c0*/  FMNMX.FTZ R6, R189, R6, !PT ;  /* 0x00000006bd067209 */ /* 0x004fca0007810000 */
[----:B------:R-:W1:Y:S02]  /*91d0*/  SHFL.BFLY PT, R7, R6, 0x2, 0x1f ;  /* 0x0c401f0006077f89 */ /* 0x000e6400000e0000 */
[----:B-1----:R-:W-:Y:S02]  /*91e0*/  FMNMX.FTZ R7, R6, R7, !PT ;  /* 0x0000000706077209 */ /* 0x002fe40007810000 */
[----:B------:R-:W1:Y:S03]  /*91f0*/  LDC R6, c[0x0][0x988] ;  /* 0x00026200ff067b82 */ /* 0x000e660000000800 */
[----:B------:R-:W2:Y:S02]  /*9200*/  SHFL.BFLY PT, R8, R7, 0x1, 0x1f ;  /* 0x0c201f0007087f89 */ /* 0x000ea400000e0000 */
[----:B--2---:R-:W-:-:S05]  /*9210*/  FMNMX.FTZ R8, R7, R8, !PT ;  /* 0x0000000807087209 */ /* 0x004fca0007810000 */
[C---:B-1----:R-:W-:Y:S01]  /*9220*/  FMUL.FTZ R14, R8.reuse, R6 ;  /* 0x00000006080e7220 */ /* 0x042fe20000410000 */
[----:B------:R-:W-:-:S03]  /*9230*/  FADD.FTZ R7, -R8, R11 ;  /* 0x0000000b08077221 */ /* 0x000fc60000010100 */
[--C-:B------:R-:W-:Y:S01]  /*9240*/  FFMA.FTZ R200, R0, R6, -R14.reuse ;  /* 0x0000000600c87223 */ /* 0x100fe2000001080e */
[----:B------:R-:W-:Y:S01]  /*9250*/  FMNMX.FTZ R0, R13, R10, !PT ;  /* 0x0000000a0d007209 */ /* 0x000fe20007810000 */
[-CC-:B------:R-:W-:Y:S01]  /*9260*/  FFMA.FTZ R11, R9, R6.reuse, -R14.reuse ;  /* 0x00000006090b7223 */ /* 0x180fe2000001080e */
[-CC-:B------:R-:W-:Y:S01]  /*9270*/  FFMA.FTZ R196, R175, R6.reuse, -R14.reuse ;  /* 0x00000006afc47223 */ /* 0x180fe2000001080e */
[----:B------:R-:W-:Y:S01]  /*9280*/  FMUL.FTZ R7, R7, R6 ;  /* 0x0000000607077220 */ /* 0x000fe20000410000 */
[----:B------:R-:W-:Y:S01]  /*9290*/  FMNMX.FTZ R0, R15, R0, !PT ;  /* 0x000000000f007209 */ /* 0x000fe20007810000 */
[-CC-:B------:R-:W-:Y:S01]  /*92a0*/  FFMA.FTZ R175, R201, R6.reuse, -R14.reuse ;  /* 0x00000006c9af7223 */ /* 0x180fe2000001080e */
[-CC-:B------:R-:W-:Y:S01]  /*92b0*/  FFMA.FTZ R188, R213, R6.reuse, -R14.reuse ;  /* 0x00000006d5bc7223 */ /* 0x180fe2000001080e */
[--C-:B------:R-:W-:Y:S01]  /*92c0*/  FFMA.FTZ R202, R169, R6, -R14.reuse ;  /* 0x00000006a9ca7223 */ /* 0x100fe2000001080e */
        /* <DEDUP_REMOVED lines=14> */
[----:B------:R-:W-:Y:S01]  /*93b0*/  FFMA.FTZ R12, R191, R6, -R14 ;  /* 0x00000006bf0c7223 */ /* 0x000fe2000001080e */
[----:B------:R-:W-:Y:S01]  /*93c0*/  MUFU.EX2 R7, R7 ;  /* 0x0000000700077308 */ /* 0x000fe20000000800 */
[----:B------:R-:W-:-:S04]  /*93d0*/  FMNMX.FTZ R0, R165, R0, !PT ;  /* 0x00000000a5007209 */ /* 0x000fc80007810000 */
[----:B------:R-:W-:-:S03]  /*93e0*/  FMNMX.FTZ R0, R167, R0, !PT ;  /* 0x00000000a7007209 */ /* 0x000fc60007810000 */
[----:B------:R-:W1:Y:S01]  /*93f0*/  MUFU.EX2 R200, R200 ;  /* 0x000000c800c87308 */ /* 0x000e620000000800 */
[----:B------:R-:W-:-:S04]  /*9400*/  FMNMX.FTZ R0, R153, R0, !PT ;  /* 0x0000000099007209 */ /* 0x000fc80007810000 */
[----:B------:R-:W-:-:S03]  /*9410*/  FMNMX.FTZ R0, R155, R0, !PT ;  /* 0x000000009b007209 */ /* 0x000fc60007810000 */
[----:B------:R-:W2:Y:S01]  /*9420*/  MUFU.EX2 R11, R11 ;  /* 0x0000000b000b7308 */ /* 0x000ea20000000800 */
[----:B------:R-:W-:-:S04]  /*9430*/  FMNMX.FTZ R0, R157, R0, !PT ;  /* 0x000000009d007209 */ /* 0x000fc80007810000 */
[----:B------:R-:W-:-:S03]  /*9440*/  FMNMX.FTZ R0, R159, R0, !PT ;  /* 0x000000009f007209 */ /* 0x000fc60007810000 */
[----:B------:R-:W3:Y:S01]  /*9450*/  MUFU.EX2 R202, R202 ;  /* 0x000000ca00ca7308 */ /* 0x000ee20000000800 */
[----:B------:R-:W-:Y:S01]  /*9460*/  FMNMX.FTZ R0, R145, R0, !PT ;  /* 0x0000000091007209 */ /* 0x000fe20007810000 */
[----:B-1----:R-:W-:-:S03]  /*9470*/  FFMA.FTZ R4, R7, R4, R200 ;  /* 0x0000000407047223 */ /* 0x002fc600000100c8 */
[----:B------:R-:W-:-:S03]  /*9480*/  FMNMX.FTZ R0, R147, R0, !PT ;  /* 0x0000000093007209 */ /* 0x000fc60007810000 */
[----:B------:R-:W1:Y:S01]  /*9490*/  MUFU.EX2 R169, R169 ;  /* 0x000000a900a97308 */ /* 0x000e620000000800 */
[----:B------:R-:W-:Y:S02]  /*94a0*/  FMNMX.FTZ R0, R149, R0, !PT ;  /* 0x0000000095007209 */ /* 0x000fe40007810000 */
[----:B--2---:R-:W-:Y:S02]  /*94b0*/  F2FP.F16.F32.PACK_AB R200, R11, R200 ;  /* 0x000000c80bc8723e */ /* 0x004fe400000000ff */
[----:B------:R-:W-:-:S03]  /*94c0*/  FMNMX.FTZ R0, R121, R0, !PT ;  /* 0x0000000079007209 */ /* 0x000fc60007810000 */
[----:B------:R-:W-:Y:S01]  /*94d0*/  MUFU.EX2 R196, R196 ;  /* 0x000000c400c47308 */ /* 0x000fe20000000800 */
[----:B------:R-:W-:-:S04]  /*94e0*/  FMNMX.FTZ R0, R125, R0, !PT ;  /* 0x000000007d007209 */ /* 0x000fc80007810000 */
        /* <DEDUP_REMOVED lines=17> */
[----:B------:R-:W-:Y:S02]  /*9600*/  WARPGROUP.DEPBAR.LE gsb0, 0x0 ;  /* 0x00008000000079c5 */ /* 0x000fe40000010000 */
[----:B------:R-:W-:Y:S01]  /*9610*/  WARPGROUP.ARRIVE ;  /* 0x00000000000079c5 */ /* 0x000fe20000000000 */
[----:B------:R-:W2:Y:S01]  /*9620*/  SHFL.BFLY PT, R9, R0, 0x2, 0x1f ;  /* 0x0c401f0000097f89 */ /* 0x000ea200000e0000 */
[-CC-:B------:R-:W-:Y:S01]  /*9630*/  FFMA.FTZ R184, R221, R6.reuse, -R14.reuse ;  /* 0x00000006ddb87223 */ /* 0x180fe2000001080e */
[-CC-:B------:R-:W-:Y:S01]  /*9640*/  FFMA.FTZ R221, R189, R6.reuse, -R14.reuse ;  /* 0x00000006bddd7223 */ /* 0x180fe2000001080e */
[-CC-:B------:R-:W-:Y:S01]  /*9650*/  FFMA.FTZ R185, R211, R6.reuse, -R14.reuse ;  /* 0x00000006d3b97223 */ /* 0x180fe2000001080e */
[-CC-:B------:R-:W-:Y:S01]  /*9660*/  FFMA.FTZ R211, R215, R6.reuse, -R14.reuse ;  /* 0x00000006d7d37223 */ /* 0x180fe2000001080e */
[----:B------:R-:W-:Y:S01]  /*9670*/  HGMMA.64x192x16.F32 R24, R180, gdesc[UR4].tnspB, R24, gsb0 ;  /* 0x42e00004b4187df0 */ /* 0x000fe20008000818 */
[----:B------:R-:W-:Y:S01]  /*9680*/  UIADD3 UR6, UR5, 0x300, URZ ;  /* 0x0000030005067890 */ /* 0x000fe2000fffe03f */
[-CC-:B------:R-:W-:Y:S01]  /*9690*/  FFMA.FTZ R187, R193, R6.reuse, -R14.reuse ;  /* 0x00000006c1bb7223 */ /* 0x180fe2000001080e */
[----:B------:R-:W-:Y:S01]  /*96a0*/  UMOV UR7, 0x40000040 ;  /* 0x4000004000077882 */ /* 0x000fe20000000000 */
[-CC-:B------:R-:W-:Y:S01]  /*96b0*/  FFMA.FTZ R215, R223, R6.reuse, -R14.reuse ;  /* 0x00000006dfd77223 */ /* 0x180fe2000001080e */
[----:B------:R-:W-:Y:S01]  /*96c0*/  FFMA.FTZ R186, R225, R6, -R14 ;  /* 0x00000006e1ba7223 */ /* 0x000fe2000001080e */
[----:B------:R-:W-:Y:S08]  /*96d0*/  MUFU.EX2 R185, R185 ;  /* 0x000000b900b97308 */ /* 0x000ff00000000800 */
[----:B------:R-:W-:Y:S01]  /*96e0*/  MUFU.EX2 R187, R187 ;  /* 0x000000bb00bb7308 */ /* 0x000fe20000000800 */
[----:B--2---:R-:W-:-:S07]  /*96f0*/  FMNMX.FTZ R120, R0, R9, !PT ;  /* 0x0000000900787209 */ /* 0x004fce0007810000 */
[----:B------:R-:W-:Y:S01]  /*9700*/  MUFU.EX2 R211, R211 ;  /* 0x000000d300d37308 */ /* 0x000fe20000000800 */
[----:B------:R-:W2:Y:S07]  /*9710*/  SHFL.BFLY PT, R9, R120, 0x1, 0x1f ;  /* 0x0c201f0078097f89 */ /* 0x000eae00000e0000 */
[----:B------:R-:W-:Y:S08]  /*9720*/  MUFU.EX2 R190, R190 ;  /* 0x000000be00be7308 */ /* 0x000ff00000000800 */
[----:B------:R-:W-:Y:S08]  /*9730*/  MUFU.EX2 R213, R213 ;  /* 0x000000d500d57308 */ /* 0x000ff00000000800 */
[----:B------:R-:W-:Y:S01]  /*9740*/  MUFU.EX2 R184, R184 ;  /* 0x000000b800b87308 */ /* 0x000fe20000000800 */
[----:B--2---:R-:W-:-:S05]  /*9750*/  FMNMX.FTZ R9, R120, R9, !PT ;  /* 0x0000000978097209 */ /* 0x004fca0007810000 */
[C---:B------:R-:W-:Y:S01]  /*9760*/  FADD.FTZ R189, -R9.reuse, R10 ;  /* 0x0000000a09bd7221 */ /* 0x040fe20000010100 */
[-C--:B------:R-:W-:Y:S01]  /*9770*/  FMUL.FTZ R10, R9, R6.reuse ;  /* 0x00000006090a7220 */ /* 0x080fe20000410000 */
[----:B------:R-:W-:Y:S02]  /*9780*/  MUFU.EX2 R215, R215 ;  /* 0x000000d700d77308 */ /* 0x000fe40000000800 */
[-C--:B------:R-:W-:Y:S01]  /*9790*/  FMUL.FTZ R189, R189, R6.reuse ;  /* 0x00000006bdbd7220 */ /* 0x080fe20000410000 */
[-CC-:B------:R-:W-:Y:S01]  /*97a0*/  FFMA.FTZ R201, R13, R6.reuse, -R10.reuse ;  /* 0x000000060dc97223 */ /* 0x180fe2000001080a */
[-CC-:B------:R-:W-:Y:S01]  /*97b0*/  FFMA.FTZ R203, R21, R6.reuse, -R10.reuse ;  /* 0x0000000615cb7223 */ /* 0x180fe2000001080a */
[----:B------:R-:W-:Y:S02]  /*97c0*/  IMAD.U32 R13, RZ, RZ, UR60 ;  /* 0x0000003cff0d7e24 */ /* 0x000fe4000f8e00ff */
[-CC-:B------:R-:W-:Y:S01]  /*97d0*/  FFMA.FTZ R120, R173, R6.reuse, -R10.reuse ;  /* 0x00000006ad787223 */ /* 0x180fe2000001080a */
[----:B------:R-:W-:Y:S01]  /*97e0*/  FFMA.FTZ R197, R161, R6, -R10 ;  /* 0x00000006a1c57223 */ /* 0x000fe2000001080a */
[----:B------:R2:W-:Y:S01]  /*97f0*/  MUFU.EX2 R0, R189 ;  /* 0x000000bd00007308 */ /* 0x0005e20000000800 */
[----:B------:R-:W-:-:S02]  /*9800*/  @!P1 VIADD R13, R13, 0x36840 ;  /* 0x000368400d0d9836 */ /* 0x000fc40000000000 */
[-CC-:B------:R-:W-:Y:S01]  /*9810*/  FFMA.FTZ R122, R163, R6.reuse, -R10.reuse ;  /* 0x00000006a37a7223 */ /* 0x180fe2000001080a */
[-CC-:B------:R-:W-:Y:S01]  /*9820*/  FFMA.FTZ R199, R165, R6.reuse, -R10.reuse ;  /* 0x00000006a5c77223 */ /* 0x180fe2000001080a */
[-CC-:B------:R-:W-:Y:S01]  /*9830*/  FFMA.FTZ R124, R167, R6.reuse, -R10.reuse ;  /* 0x00000006a77c7223 */ /* 0x180fe2000001080a */
[-CC-:B------:R-:W-:Y:S01]  /*9840*/  FFMA.FTZ R193, R153, R6.reuse, -R10.reuse ;  /* 0x0000000699c17223 */ /* 0x180fe2000001080a */
[----:B------:R-:W-:Y:S01]  /*9850*/  @!P1 PRMT R13, RZ, 0x654, R13 ;  /* 0x00000654ff0d9816 */ /* 0x000fe2000000000d */
[-CC-:B------:R-:W-:Y:S01]  /*9860*/  FFMA.FTZ R126, R155, R6.reuse, -R10.reuse ;  /* 0x000000069b7e7223 */ /* 0x180fe2000001080a */
[----:B------:R-:W-:Y:S01]  /*9870*/  MUFU.EX2 R201, R201 ;  /* 0x000000c900c97308 */ /* 0x000fe20000000800 */
[-CC-:B------:R-:W-:Y:S01]  /*9880*/  FFMA.FTZ R195, R157, R6.reuse, -R10.reuse ;  /* 0x000000069dc37223 */ /* 0x180fe2000001080a */
[-CC-:B------:R-:W-:Y:S01]  /*9890*/  FFMA.FTZ R128, R159, R6.reuse, -R10.reuse ;  /* 0x000000069f807223 */ /* 0x180fe2000001080a */
[-CC-:B--2---:R-:W-:Y:S01]  /*98a0*/  FFMA.FTZ R189, R145, R6.reuse, -R10.reuse ;  /* 0x0000000691bd7223 */ /* 0x184fe2000001080a */
        /* <DEDUP_REMOVED lines=13> */
[----:B------:R-:W-:-:S07]  /*9980*/  FFMA.FTZ R151, R151, R6, -R10 ;  /* 0x0000000697977223 */ /* 0x000fce000001080a */
        /* <DEDUP_REMOVED lines=16> */
[-CC-:B------:R-:W-:Y:S01]  /*9a90*/  FFMA.FTZ R180, R237, R6.reuse, -R14.reuse ;  /* 0x00000006edb47223 */ /* 0x180fe2000001080e */
[-CC-:B------:R-:W-:Y:S01]  /*9aa0*/  FFMA.FTZ R181, R231, R6.reuse, -R14.reuse ;  /* 0x00000006e7b57223 */ /* 0x180fe2000001080e */
[-CC-:B------:R-:W-:Y:S01]  /*9ab0*/  FFMA.FTZ R182, R227, R6.reuse, -R14.reuse ;  /* 0x00000006e3b67223 */ /* 0x180fe2000001080e */
[-C--:B------:R-:W-:Y:S01]  /*9ac0*/  FFMA.FTZ R183, R233, R6.reuse, -R14 ;  /* 0x00000006e9b77223 */ /* 0x080fe2000001080e */
[----:B------:R-:W-:Y:S01]  /*9ad0*/  FFMA.FTZ R14, R15, R6, -R10 ;  /* 0x000000060f0e7223 */ /* 0x000fe2000001080a */
[----:B------:R-:W-:Y:S01]  /*9ae0*/  HGMMA.64x192x16.F32 R24, R176, gdesc[UR4].tnspB, R24, gsb0 ;  /* 0x42e00004b0187df0 */ /* 0x000fe20008000818 */
[----:B------:R-:W-:Y:S01]  /*9af0*/  MOV R15, UR4 ;  /* 0x00000004000f7c02 */ /* 0x000fe20008000f00 */
[----:B------:R-:W-:Y:S01]  /*9b00*/  MUFU.EX2 R217, R217 ;  /* 0x000000d900d97308 */ /* 0x000fe20000000800 */
[----:B------:R-:W-:-:S03]  /*9b10*/  UIADD3 UR4, UR10, -0x1, URZ ;  /* 0xffffffff0a047890 */ /* 0x000fc6000fffe03f */
[----:B------:R-:W-:-:S04]  /*9b20*/  @!P1 VIADD R15, R15, 0x36860 ;  /* 0x000368600f0f9836 */ /* 0x000fc80000000000 */
[----:B------:R-:W-:Y:S01]  /*9b30*/  MUFU.EX2 R14, R14 ;  /* 0x0000000e000e7308 */ /* 0x000fe20000000800 */
[----:B------:R-:W-:Y:S01]  /*9b40*/  @!P1 PRMT R21, RZ, 0x654, R15 ;  /* 0x00000654ff159816 */ /* 0x000fe2000000000f */
[----:B------:R-:W-:Y:S01]  /*9b50*/  FADD.FTZ R15, R11, R4 ;  /* 0x000000040b0f7221 */ /* 0x000fe20000010000 */
[----:B------:R-:W-:-:S03]  /*9b60*/  FFMA.FTZ R4, R129, R6, -R10 ;  /* 0x0000000681047223 */ /* 0x000fc6000001080a */
[----:B---3--:R-:W-:Y:S01]  /*9b70*/  FADD.FTZ R136, R202, R15 ;  /* 0x0000000fca887221 */ /* 0x008fe20000010000 */
[----:B-1----:R-:W-:Y:S01]  /*9b80*/  F2FP.F16.F32.PACK_AB R202, R169, R202 ;  /* 0x000000caa9ca723e */ /* 0x002fe200000000ff */
        /* <DEDUP_REMOVED lines=17> */
[----:B------:R2:W-:Y:S01]  /*9ca0*/  @!P1 SYNCS.ARRIVE.TRANS64.RED.A1T0 RZ, [R13+URZ], RZ ;  /* 0x000000ff0dff99a7 */ /* 0x0005e2000810043f */
[----:B-1----:R-:W-:Y:S02]  /*9cb0*/  F2FP.F16.F32.PACK_AB R178, R221, R12 ;  /* 0x0000000cddb2723e */ /* 0x002fe400000000ff */
[----:B------:R-:W-:Y:S02]  /*9cc0*/  F2FP.F16.F32.PACK_AB R176, R219, R20 ;  /* 0x00000014dbb0723e */ /* 0x000fe400000000ff */
[----:B------:R-:W-:Y:S01]  /*9cd0*/  F2FP.F16.F32.PACK_AB R177, R123, R143 ;  /* 0x0000008f7bb1723e */ /* 0x000fe200000000ff */
[----:B--2---:R-:W-:Y:S01]  /*9ce0*/  FFMA.FTZ R13, R0, R3, R201 ;  /* 0x00000003000d7223 */ /* 0x004fe200000100c9 */
[----:B------:R1:W-:Y:S01]  /*9cf0*/  @!P1 SYNCS.ARRIVE.TRANS64.RED.A1T0 RZ, [R21+URZ], RZ ;  /* 0x000000ff15ff99a7 */ /* 0x0003e2000810043f */
[C---:B------:R-:W-:Y:S01]  /*9d00*/  F2FP.F16.F32.PACK_AB R201, R14.reuse, R201 ;  /* 0x000000c90ec9723e */ /* 0x040fe200000000ff */
[----:B------:R-:W2:Y:S01]  /*9d10*/  MUFU.EX2 R3, R125 ;  /* 0x0000007d00037308 */ /* 0x000ea20000000800 */
[----:B------:R-:W-:Y:S01]  /*9d20*/  FADD.FTZ R134, R14, R13 ;  /* 0x0000000d0e867221 */ /* 0x000fe20000010000 */
[-CC-:B------:R-:W-:Y:S01]  /*9d30*/  FFMA.FTZ R13, R133, R6.reuse, -R10.reuse ;  /* 0x00000006850d7223 */ /* 0x180fe2000001080a */
[----:B------:R-:W-:-:S02]  /*9d40*/  FFMA.FTZ R10, R127, R6, -R10 ;  /* 0x000000067f0a7223 */ /* 0x000fc4000001080a */
[----:B------:R-:W-:Y:S01]  /*9d50*/  FADD.FTZ R15, R203, R134 ;  /* 0x00000086cb0f7221 */ /* 0x000fe20000010000 */
[----:B-1----:R-:W-:Y:S01]  /*9d60*/  FADD.FTZ R21, R169, R136 ;  /* 0x00000088a9157221 */ /* 0x002fe20000010000 */
[C---:B------:R-:W-:Y:S01]  /*9d70*/  F2FP.F16.F32.PACK_AB R203, R120.reuse, R203 ;  /* 0x000000cb78cb723e */ /* 0x040fe200000000ff */
[----:B------:R-:W-:Y:S01]  /*9d80*/  MUFU.EX2 R13, R13 ;  /* 0x0000000d000d7308 */ /* 0x000fe20000000800 */
[----:B------:R-:W-:Y:S01]  /*9d90*/  FADD.FTZ R134, R120, R15 ;  /* 0x0000000f78867221 */ /* 0x000fe20000010000 */
[----:B------:R-:W-:Y:S01]  /*9da0*/  FADD.FTZ R136, R196, R21 ;  /* 0x00000015c4887221 */ /* 0x000fe20000010000 */
[----:B------:R-:W-:Y:S02]  /*9db0*/  F2FP.F16.F32.PACK_AB R196, R171, R196 ;  /* 0x000000c4abc4723e */ /* 0x000fe400000000ff */
[----:B------:R-:W-:Y:S01]  /*9dc0*/  FADD.FTZ R15, R197, R134 ;  /* 0x00000086c50f7221 */ /* 0x000fe20000010000 */
[----:B------:R-:W-:Y:S01]  /*9dd0*/  FADD.FTZ R21, R171, R136 ;  /* 0x00000088ab157221 */ /* 0x000fe20000010000 */
[C---:B------:R-:W-:Y:S01]  /*9de0*/  F2FP.F16.F32.PACK_AB R197, R122.reuse, R197 ;  /* 0x000000c57ac5723e */ /* 0x040fe200000000ff */
[----:B------:R-:W1:Y:S01]  /*9df0*/  MUFU.EX2 R10, R10 ;  /* 0x0000000a000a7308 */ /* 0x000e620000000800 */
[----:B------:R-:W-:Y:S01]  /*9e00*/  FADD.FTZ R134, R122, R15 ;  /* 0x0000000f7a867221 */ /* 0x000fe20000010000 */
[----:B------:R-:W-:Y:S01]  /*9e10*/  FADD.FTZ R136, R198, R21 ;  /* 0x00000015c6887221 */ /* 0x000fe20000010000 */
[----:B------:R-:W-:-:S02]  /*9e20*/  F2FP.F16.F32.PACK_AB R198, R175, R198 ;  /* 0x000000c6afc6723e */ /* 0x000fc400000000ff */
[----:B------:R-:W-:Y:S01]  /*9e30*/  FADD.FTZ R15, R199, R134 ;  /* 0x00000086c70f7221 */ /* 0x000fe20000010000 */
[----:B------:R-:W-:Y:S01]  /*9e40*/  FADD.FTZ R21, R175, R136 ;  /* 0x00000088af157221 */ /* 0x000fe20000010000 */
[C---:B------:R-:W-:Y:S02]  /*9e50*/  F2FP.F16.F32.PACK_AB R199, R124.reuse, R199 ;  /* 0x000000c77cc7723e */ /* 0x040fe400000000ff */
[----:B------:R-:W-:Y:S01]  /*9e60*/  FADD.FTZ R134, R124, R15 ;  /* 0x0000000f7c867221 */ /* 0x000fe20000010000 */
[----:B------:R-:W-:Y:S01]  /*9e70*/  FADD.FTZ R136, R192, R21 ;  /* 0x00000015c0887221 */ /* 0x000fe20000010000 */
[----:B------:R-:W-:Y:S02]  /*9e80*/  F2FP.F16.F32.PACK_AB R192, R185, R192 ;  /* 0x000000c0b9c0723e */ /* 0x000fe400000000ff */
[----:B------:R-:W-:Y:S01]  /*9e90*/  FADD.FTZ R15, R193, R134 ;  /* 0x00000086c10f7221 */ /* 0x000fe20000010000 */
[----:B------:R-:W-:Y:S01]  /*9ea0*/  FADD.FTZ R21, R185, R136 ;  /* 0x00000088b9157221 */ /* 0x000fe20000010000 */
[----:B--2---:R-:W-:-:S02]  /*9eb0*/  F2FP.F16.F32.PACK_AB R185, R4, R3 ;  /* 0x0000000304b9723e */ /* 0x004fc400000000ff */
[----:B------:R-:W-:Y:S01]  /*9ec0*/  FADD.FTZ R134, R126, R15 ;  /* 0x0000000f7e867221 */ /* 0x000fe20000010000 */
[----:B------:R-:W-:Y:S01]  /*9ed0*/  FADD.FTZ R136, R194, R21 ;  /* 0x00000015c2887221 */ /* 0x000fe20000010000 */
[----:B------:R-:W-:Y:S02]  /*9ee0*/  F2FP.F16.F32.PACK_AB R194, R187, R194 ;  /* 0x000000c2bbc2723e */ /* 0x000fe400000000ff */
[----:B------:R-:W-:Y:S01]  /*9ef0*/  FADD.FTZ R11, R195, R134 ;  /* 0x00000086c30b7221 */ /* 0x000fe20000010000 */
[----:B------:R-:W-:Y:S01]  /*9f00*/  FADD.FTZ R15, R187, R136 ;  /* 0x00000088bb0f7221 */ /* 0x000fe20000010000 */
[----:B-1----:R-:W-:Y:S02]  /*9f10*/  F2FP.F16.F32.PACK_AB R179, R10, R151 ;  /* 0x000000970ab3723e */ /* 0x002fe400000000ff */
[----:B------:R-:W-:Y:S01]  /*9f20*/  FADD.FTZ R134, R128, R11 ;  /* 0x0000000b80867221 */ /* 0x000fe20000010000 */
[----:B------:R-:W-:Y:S01]  /*9f30*/  FADD.FTZ R14, R188, R15 ;  /* 0x0000000fbc0e7221 */ /* 0x000fe20000010000 */
[----:B------:R-:W-:-:S02]  /*9f40*/  F2FP.F16.F32.PACK_AB R193, R126, R193 ;  /* 0x000000c17ec1723e */ /* 0x000fc400000000ff */
[----:B------:R-:W-:Y:S01]  /*9f50*/  FADD.FTZ R11, R189, R134 ;  /* 0x00000086bd0b7221 */ /* 0x000fe20000010000 */
[C---:B------:R-:W-:Y:S01]  /*9f60*/  FADD.FTZ R15, R211.reuse, R14 ;  /* 0x0000000ed30f7221 */ /* 0x040fe20000010000 */
[----:B------:R-:W-:Y:S02]  /*9f70*/  F2FP.F16.F32.PACK_AB R195, R128, R195 ;  /* 0x000000c380c3723e */ /* 0x000fe400000000ff */
[----:B------:R-:W-:Y:S01]  /*9f80*/  FADD.FTZ R14, R130, R11 ;  /* 0x0000000b820e7221 */ /* 0x000fe20000010000 */
[----:B------:R-:W-:Y:S01]  /*9f90*/  FADD.FTZ R120, R190, R15 ;  /* 0x0000000fbe787221 */ /* 0x000fe20000010000 */
[----:B------:R-:W-:Y:S02]  /*9fa0*/  F2FP.F16.F32.PACK_AB R188, R211, R188 ;  /* 0x000000bcd3bc723e */ /* 0x000fe400000000ff */
[----:B------:R-:W-:Y:S01]  /*9fb0*/  FADD.FTZ R11, R191, R14 ;  /* 0x0000000ebf0b7221 */ /* 0x000fe20000010000 */
[----:B------:R-:W-:Y:S01]  /*9fc0*/  FADD.FTZ R15, R213, R120 ;  /* 0x00000078d50f7221 */ /* 0x000fe20000010000 */
[----:B------:R-:W-:-:S02]  /*9fd0*/  F2FP.F16.F32.PACK_AB R189, R130, R189 ;  /* 0x000000bd82bd723e */ /* 0x000fc400000000ff */
[----:B------:R-:W-:Y:S01]  /*9fe0*/  FADD.FTZ R14, R132, R11 ;  /* 0x0000000b840e7221 */ /* 0x000fe20000010000 */
[----:B------:R-:W-:Y:S01]  /*9ff0*/  FADD.FTZ R120, R184, R15 ;  /* 0x0000000fb8787221 */ /* 0x000fe20000010000 */
[----:B------:R-:W-:Y:S02]  /*a000*/  F2FP.F16.F32.PACK_AB R190, R213, R190 ;  /* 0x000000bed5be723e */ /* 0x000fe400000000ff */
[----:B------:R-:W-:Y:S01]  /*a010*/  FADD.FTZ R11, R3, R14 ;  /* 0x0000000e030b7221 */ /* 0x000fe20000010000 */
[C---:B------:R-:W-:Y:S01]  /*a020*/  FADD.FTZ R15, R215.reuse, R120 ;  /* 0x00000078d70f7221 */ /* 0x040fe20000010000 */
[----:B------:R-:W-:Y:S02]  /*a030*/  F2FP.F16.F32.PACK_AB R191, R132, R191 ;  /* 0x000000bf84bf723e */ /* 0x000fe400000000ff */
        /* <DEDUP_REMOVED lines=16> */
[----:B------:R-:W-:Y:S01]  /*a140*/  FADD.FTZ R3, R183, R4 ;  /* 0x00000004b7037221 */ /* 0x000fe20000010000 */
[----:B------:R-:W-:Y:S02]  /*a150*/  F2FP.F16.F32.PACK_AB R181, R131, R139 ;  /* 0x0000008b83b5723e */ /* 0x000fe400000000ff */
[C---:B------:R-:W-:Y:S01]  /*a160*/  FADD.FTZ R14, R135.reuse, R14 ;  /* 0x0000000e870e7221 */ /* 0x040fe20000010000 */
[----:B------:R-:W-:Y:S01]  /*a170*/  FADD.FTZ R4, R20, R3 ;  /* 0x0000000314047221 */ /* 0x000fe20000010000 */
[----:B------:R-:W-:-:S02]  /*a180*/  F2FP.F16.F32.PACK_AB R183, R135, R141 ;  /* 0x0000008d87b7723e */ /* 0x000fc400000000ff */
[----:B------:R-:W-:Y:S01]  /*a190*/  FADD.FTZ R14, R143, R14 ;  /* 0x0000000e8f0e7221 */ /* 0x000fe20000010000 */
[----:B------:R-:W-:Y:S01]  /*a1a0*/  FADD.FTZ R3, R219, R4 ;  /* 0x00000004db037221 */ /* 0x000fe20000010000 */
[----:B------:R-:W-:Y:S02]  /*a1b0*/  MOV R11, R8 ;  /* 0x00000008000b7202 */ /* 0x000fe40000000f00 */
[----:B------:R-:W-:Y:S01]  /*a1c0*/  FADD.FTZ R14, R123, R14 ;  /* 0x0000000e7b0e7221 */ /* 0x000fe20000010000 */
[----:B------:R-:W-:Y:S01]  /*a1d0*/  FADD.FTZ R4, R12, R3 ;  /* 0x000000030c047221 */ /* 0x000fe20000010000 */
[----:B------:R-:W-:Y:S02]  /*a1e0*/  IMAD.U32 R12, RZ, RZ, UR4 ;  /* 0x00000004ff0c7e24 */ /* 0x000fe4000f8e00ff */
[----:B------:R-:W-:Y:S01]  /*a1f0*/  FADD.FTZ R14, R151, R14 ;  /* 0x0000000e970e7221 */ /* 0x000fe20000010000 */
[----:B------:R-:W-:-:S03]  /*a200*/  FADD.FTZ R4, R221, R4 ;  /* 0x00000004dd047221 */ /* 0x000fc60000010000 */
[----:B------:R-:W-:Y:S01]  /*a210*/  FADD.FTZ R3, R10, R14 ;  /* 0x0000000e0a037221 */ /* 0x000fe20000010000 */
[----:B------:R-:W-:Y:S01]  /*a220*/  IMAD.MOV.U32 R10, RZ, RZ, R9 ;  /* 0x000000ffff0a7224 */ /* 0x000fe200078e0009 */
[----:B------:R-:W-:Y:S06]  /*a230*/  @P2 BRA `(.L_x_2874) ;  /* 0xffffffbc00602947 */ /* 0x000fec000383ffff */
.L_x_2865:
        /* <DEDUP_REMOVED lines=99> */
.L_x_2875:
        /* <DEDUP_REMOVED lines=8> */
.L_x_2876:
[----:B--2---:R-:W-:Y:S05]  /*a8f0*/  @P2 BRA `(.L_x_2877) ;  /* 0x0000000000082947 */ /* 0x004fea0003800000 */
[----:B------:R-:W2:Y:S02]  /*a900*/  SYNCS.PHASECHK.TRANS64.TRYWAIT P0, [UR7+0x36850], R0 ;  /* 0x03685000ff0075a7 */ /* 0x000ea40008000147 */
[----:B--2---:R-:W-:Y:S05]  /*a910*/  @!P0 BRA `(.L_x_2878) ;  /* 0x0000004c00548947 */ /* 0x004fea0003800000 */
.L_x_2877:
[----:B------:R-:W-:Y:S01]  /*a920*/  R2UR UR4, R2 ;  /* 0x00000000020472ca */ /* 0x000fe200000e0000 */
[----:B------:R-:W-:Y:S01]  /*a930*/  WARPGROUP.ARRIVE ;  /* 0x00000000000079c5 */ /* 0x000fe20000000000 */
[----:B------:R-:W-:Y:S01]  /*a940*/  UMOV UR11, 0x40000040 ;  /* 0x40000040000b7882 */ /* 0x000fe20000000000 */
[----:B--2---:R-:W2:Y:S01]  /*a950*/  SHFL.BFLY PT, R5, R4, 0x2, 0x1f ;  /* 0x0c401f0004057f89 */ /* 0x004ea200000e0000 */
[C---:B------:R-:W-:Y:S01]  /*a960*/  IADD3 R133, P4, R18.reuse, 0x40, RZ ;  /* 0x0000004012857810 */ /* 0x040fe20007f9e0ff */
[----:B------:R-:W-:Y:S01]  /*a970*/  UIADD3 UR35, -UR36, URZ, URZ ;  /* 0x0000003f24237290 */ /* 0x000fe2000fffe13f */
[C---:B------:R-:W-:Y:S01]  /*a980*/  IADD3 R121, P6, R18.reuse, 0x4000, RZ ;  /* 0x0000400012797810 */ /* 0x040fe20007fde0ff */
[----:B------:R-:W3:Y:S01]  /*a990*/  SHFL.BFLY PT, R10, R3, 0x2, 0x1f ;  /* 0x0c401f00030a7f89 */ /* 0x000ee200000e0000 */
        /* <DEDUP_REMOVED lines=9> */
[----:B------:R-:W-:Y:S02]  /*aa30*/  LOP3.LUT R122, R123, 0x380, RZ, 0xc0, !PT ;  /* 0x000003807b7a7812 */ /* 0x000fe400078ec0ff */
[----:B------:R-:W-:Y:S01]  /*aa40*/  ULOP3.LUT UR4, UR4, 0x3fff, URZ, 0xc0, !UPT ;  /* 0x00003fff04047892 */ /* 0x000fe2000f8ec03f */
[----:B------:R-:W-:-:S02]  /*aa50*/  IADD3 R21, P4, R18, 0x8000, RZ ;  /* 0x0000800012157810 */ /* 0x000fc40007f9e0ff */
[----:B------:R-:W-:Y:S01]  /*aa60*/  SHF.R.U64 R120, R120, 0x3, RZ ;  /* 0x0000000378787819 */ /* 0x000fe200000012ff */
[----:B------:R-:W-:Y:S01]  /*aa70*/  ULOP3.LUT UR4, UR4, 0x3800000, URZ, 0xfc, !UPT ;  /* 0x0380000004047892 */ /* 0x000fe2000f8efc3f */
[----:B------:R-:W-:Y:S01]  /*aa80*/  SHF.R.U64 R122, R122, 0x3, RZ ;  /* 0x000000037a7a7819 */ /* 0x000fe200000012ff */
[----:B--2---:R-:W-:Y:S01]  /*aa90*/  FADD.FTZ R5, R5, R4 ;  /* 0x0000000405057221 */ /* 0x004fe20000010000 */
[----:B------:R-:W-:Y:S01]  /*aaa0*/  LOP3.LUT R20, R21, 0x380, RZ, 0xc0, !PT ;  /* 0x0000038015147812 */ /* 0x000fe200078ec0ff */
[----:B------:R-:W-:Y:S01]  /*aab0*/  UIMAD UR4, UR38, 0xa80, UR4 ;  /* 0x00000a80260478a4 */ /* 0x000fe2000f8e0204 */
[----:B------:R-:W-:Y:S01]  /*aac0*/  LOP3.LUT R120, R120, R121, RZ, 0x3c, !PT ;  /* 0x0000007978787212 */ /* 0x000fe200078e3cff */
[----:B---3--:R-:W-:Y:S01]  /*aad0*/  FADD.FTZ R7, R10, R3 ;  /* 0x000000030a077221 */ /* 0x008fe20000010000 */
[----:B------:R-:W-:Y:S01]  /*aae0*/  LOP3.LUT R122, R122, R123, RZ, 0x3c, !PT ;  /* 0x0000007b7a7a7212 */ /* 0x000fe200078e3cff */
[----:B------:R-:W-:Y:S01]  /*aaf0*/  UIADD3 UR6, UR4, 0x80, URZ ;  /* 0x0000008004067890 */ /* 0x000fe2000fffe03f */
[----:B------:R-:W-:Y:S01]  /*ab00*/  IADD3.X R121, RZ, R19, RZ, P6, !PT ;  /* 0x00000013ff797210 */ /* 0x000fe200037fe4ff */
[----:B------:R-:W-:Y:S01]  /*ab10*/  IMAD.X R123, RZ, RZ, R19, P0 ;  /* 0x000000ffff7b7224 */ /* 0x000fe200000e0613 */
[----:B------:R-:W-:Y:S01]  /*ab20*/  UMOV UR10, UR4 ;  /* 0x00000004000a7c82 */ /* 0x000fe20008000000 */
[----:B------:R-:W-:Y:S01]  /*ab30*/  SHF.R.U64 R20, R20, 0x3, RZ ;  /* 0x0000000314147819 */ /* 0x000fe200000012ff */
[----:B------:R-:W-:Y:S01]  /*ab40*/  HGMMA.64x192x16.F32 R24, R200, gdesc[UR8].tnspB, R24, gsb0 ;  /* 0x42e00008c8187df0 */ /* 0x000fe20008000818 */
[----:B------:R-:W-:Y:S01]  /*ab50*/  UMOV UR11, 0x40000040 ;  /* 0x40000040000b7882 */ /* 0x000fe20000000000 */
[----:B------:R-:W-:Y:S01]  /*ab60*/  UMOV UR10, UR6 ;  /* 0x00000006000a7c82 */ /* 0x000fe20008000000 */
[----:B------:R-:W-:Y:S01]  /*ab70*/  UIADD3 UR6, UR4, 0x100, URZ ;  /* 0x0000010004067890 */ /* 0x000fe2000fffe03f */
[C---:B------:R-:W-:Y:S01]  /*ab80*/  IADD3 R4, P6, R18.reuse, 0x8040, RZ ;  /* 0x0000804012047810 */ /* 0x040fe20007fde0ff */
[----:B-1----:R-:W-:Y:S01]  /*ab90*/  SHFL.BFLY PT, R0, R5, 0x1, 0x1f ;  /* 0x0c201f0005007f89 */ /* 0x002fe200000e0000 */
[----:B------:R-:W-:-:S02]  /*aba0*/  IADD3 R134, P0, R18, 0x8060, RZ ;  /* 0x0000806012867810 */ /* 0x000fc40007f1e0ff */
[----:B------:R-:W-:Y:S02]  /*abb0*/  LOP3.LUT R20, R20, R21, RZ, 0x3c, !PT ;  /* 0x0000001514147212 */ /* 0x000fe400078e3cff */
[----:B------:R-:W-:Y:S02]  /*abc0*/  LOP3.LUT R11, R4, 0x380, RZ, 0xc0, !PT ;  /* 0x00000380040b7812 */ /* 0x000fe400078ec0ff */
[----:B------:R-:W-:Y:S02]  /*abd0*/  LOP3.LUT R21, R134, 0x380, RZ, 0xc0, !PT ;  /* 0x0000038086157812 */ /* 0x000fe400078ec0ff */
[----:B------:R-:W-:Y:S02]  /*abe0*/  SHF.R.U64 R11, R11, 0x3, RZ ;  /* 0x000000030b0b7819 */ /* 0x000fe400000012ff */
[----:B------:R-:W-:Y:S02]  /*abf0*/  SHF.R.U64 R21, R21, 0x3, RZ ;  /* 0x0000000315157819 */ /* 0x000fe400000012ff */
[----:B------:R-:W-:Y:S01]  /*ac00*/  LOP3.LUT R10, R11, R4, RZ, 0x3c, !PT ;  /* 0x000000040b0a7212 */ /* 0x000fe200078e3cff */
[--C-:B------:R-:W-:Y:S01]  /*ac10*/  IMAD.X R11, RZ, RZ, R19.reuse, P6 ;  /* 0x000000ffff0b7224 */ /* 0x100fe200030e0613 */
[----:B------:R-:W-:Y:S01]  /*ac20*/  LOP3.LUT R4, R21, R134, RZ, 0x3c, !PT ;  /* 0x0000008615047212 */ /* 0x000fe200078e3cff */
[----:B------:R-:W-:Y:S01]  /*ac30*/  IMAD.X R21, RZ, RZ, R19, P4 ;  /* 0x000000ffff157224 */ /* 0x000fe200020e0613 */
[----:B------:R-:W1:Y:S01]  /*ac40*/  SHFL.BFLY PT, R134, R7, 0x1, 0x1f ;  /* 0x0c201f0007867f89 */ /* 0x000e6200000e0000 */
[----:B------:R-:W-:-:S02]  /*ac50*/  IADD3 R127, P3, R18, 0x20, RZ ;  /* 0x00000020127f7810 */ /* 0x000fc40007f7e0ff */
[----:B------:R-:W-:Y:S02]  /*ac60*/  LOP3.LUT R125, R18, 0x380, RZ, 0xc0, !PT ;  /* 0x00000380127d7812 */ /* 0x000fe400078ec0ff */
[----:B------:R-:W-:Y:S02]  /*ac70*/  LOP3.LUT R126, R127, 0x380, RZ, 0xc0, !PT ;  /* 0x000003807f7e7812 */ /* 0x000fe400078ec0ff */
[----:B------:R-:W-:Y:S02]  /*ac80*/  SHF.R.U64 R125, R125, 0x3, RZ ;  /* 0x000000037d7d7819 */ /* 0x000fe400000012ff */
[----:B------:R-:W-:Y:S02]  /*ac90*/  SHF.R.U64 R126, R126, 0x3, RZ ;  /* 0x000000037e7e7819 */ /* 0x000fe400000012ff */
[----:B------:R-:W-:Y:S02]  /*aca0*/  IADD3 R131, P2, R18, 0x4040, RZ ;  /* 0x0000404012837810 */ /* 0x000fe40007f5e0ff */
[----:B------:R-:W-:-:S02]  /*acb0*/  LOP3.LUT R126, R126, R127, RZ, 0x3c, !PT ;  /* 0x0000007f7e7e7212 */ /* 0x000fc400078e3cff */
[C---:B------:R-:W-:Y:S02]  /*acc0*/  IADD3 R15, P5, R18.reuse, 0x60, RZ ;  /* 0x00000060120f7810 */ /* 0x040fe40007fbe0ff */
[----:B------:R-:W-:Y:S02]  /*acd0*/  IADD3.X R127, RZ, R19, RZ, P3, !PT ;  /* 0x00000013ff7f7210 */ /* 0x000fe40001ffe4ff */
[----:B------:R-:W-:Y:S02]  /*ace0*/  IADD3 R129, P3, R18, 0x4060, RZ ;  /* 0x0000406012817810 */ /* 0x000fe40007f7e0ff */
[----:B------:R-:W-:Y:S01]  /*acf0*/  LOP3.LUT R124, R125, R18, RZ, 0x3c, !PT ;  /* 0x000000127d7c7212 */ /* 0x000fe200078e3cff */
[----:B------:R-:W-:Y:S01]  /*ad00*/  IMAD.MOV.U32 R125, RZ, RZ, R19 ;  /* 0x000000ffff7d7224 */ /* 0x000fe200078e0013 */
[----:B------:R-:W-:Y:S01]  /*ad10*/  LOP3.LUT R130, R131, 0x380, RZ, 0xc0, !PT ;  /* 0x0000038083827812 */ /* 0x000fe200078ec0ff */
[----:B-1----:R-:W-:Y:S01]  /*ad20*/  FADD.FTZ R134, R7, R134 ;  /* 0x0000008607867221 */ /* 0x002fe20000010000 */
[----:B------:R-:W-:-:S02]  /*ad30*/  LOP3.LUT R14, R15, 0x380, RZ, 0xc0, !PT ;  /* 0x000003800f0e7812 */ /* 0x000fc400078ec0ff */
[----:B------:R-:W-:Y:S02]  /*ad40*/  LOP3.LUT R128, R129, 0x380, RZ, 0xc0, !PT ;  /* 0x0000038081807812 */ /* 0x000fe400078ec0ff */
[----:B------:R-:W-:Y:S02]  /*ad50*/  SHF.R.U64 R130, R130, 0x3, RZ ;  /* 0x0000000382827819 */ /* 0x000fe400000012ff */
[----:B------:R-:W-:Y:S01]  /*ad60*/  MOV R125, R124 ;  /* 0x0000007c007d7202 */ /* 0x000fe20000000f00 */
[----:B------:R-:W-:Y:S01]  /*ad70*/  FADD.FTZ R124, R5, R0 ;  /* 0x00000000057c7221 */ /* 0x000fe20000010000 */
[----:B------:R-:W-:Y:S01]  /*ad80*/  SHF.R.U64 R14, R14, 0x3, RZ ;  /* 0x000000030e0e7819 */ /* 0x000fe200000012ff */
[----:B------:R-:W-:Y:S01]  /*ad90*/  IMAD.X R5, RZ, RZ, R19, P0 ;  /* 0x000000ffff057224 */ /* 0x000fe200000e0613 */
[----:B------:R-:W-:Y:S02]  /*ada0*/  FSETP.NE.FTZ.AND P4, PT, R134, RZ, PT ;  /* 0x000000ff8600720b */ /* 0x000fe40003f95000 */
[----:B------:R-:W-:-:S02]  /*adb0*/  SHF.R.U64 R128, R128, 0x3, RZ ;  /* 0x0000000380807819 */ /* 0x000fc400000012ff */
[----:B------:R-:W-:Y:S02]  /*adc0*/  LOP3.LUT R130, R130, R131, RZ, 0x3c, !PT ;  /* 0x0000008382827212 */ /* 0x000fe400078e3cff */
[----:B------:R-:W-:Y:S01]  /*add0*/  LOP3.LUT R14, R14, R15, RZ, 0x3c, !PT ;  /* 0x0000000f0e0e7212 */ /* 0x000fe200078e3cff */
[--C-:B------:R-:W-:Y:S01]  /*ade0*/  IMAD.X R15, RZ, RZ, R19.reuse, P5 ;  /* 0x000000ffff0f7224 */ /* 0x100fe200028e0613 */
[----:B------:R-:W-:Y:S02]  /*adf0*/  IADD3.X R131, RZ, R19, RZ, P2, !PT ;  /* 0x00000013ff837210 */ /* 0x000fe400017fe4ff */
[----:B------:R-:W-:Y:S01]  /*ae00*/  LOP3.LUT R128, R128, R129, RZ, 0x3c, !PT ;  /* 0x0000008180807212 */ /* 0x000fe200078e3cff */
[----:B------:R-:W-:Y:S01]  /*ae10*/  IMAD.X R129, RZ, RZ, R19, P3 ;  /* 0x000000ffff817224 */ /* 0x000fe200018e0613 */
[----:B------:R-:W-:Y:S02]  /*ae20*/  FSETP.NE.FTZ.AND P2, PT, R124, RZ, PT ;  /* 0x000000ff7c00720b */ /* 0x000fe40003f55000 */
[----:B------:R-:W-:-:S02]  /*ae30*/  MOV R15, R14 ;  /* 0x0000000e000f7202 */ /* 0x000fc40000000f00 */
[----:B------:R-:W-:Y:S02]  /*ae40*/  MOV R120, R120 ;  /* 0x0000007800787202 */ /* 0x000fe40000000f00 */
[----:B------:R-:W-:Y:S02]  /*ae50*/  MOV R14, R128 ;  /* 0x00000080000e7202 */ /* 0x000fe40000000f00 */
[----:B------:R-:W-:Y:S02]  /*ae60*/  CS2R R128, SRZ ;  /* 0x0000000000807805 */ /* 0x000fe4000001ff00 */
[----:B------:R-:W-:Y:S02]  /*ae70*/  MOV R121, R10 ;  /* 0x0000000a00797202 */ /* 0x000fe40000000f00 */
[----:B------:R-:W1:Y:S01]  /*ae80*/  @P4 MUFU.LG2 R10, R134 ;  /* 0x00000086000a4308 */ /* 0x000e620000000c00 */
[----:B------:R-:W-:Y:S02]  /*ae90*/  R2UR UR5, R205 ;  /* 0x00000000cd0572ca */ /* 0x000fe400000e0000 */
[----:B------:R-:W-:Y:S01]  /*aea0*/  MOV R11, UR7 ;  /* 0x00000007000b7c02 */ /* 0x000fe20008000f00 */
[----:B------:R-:W-:Y:S01]  /*aeb0*/  ULDC UR7, c[0x0][0xa88] ;  /* 0x0002a20000077ab9 */ /* 0x000fe20000000800 */
[----:B------:R-:W-:-:S02]  /*aec0*/  R2UR UR12, R204 ;  /* 0x00000000cc0c72ca */ /* 0x000fc400000e0000 */
[----:B------:R-:W-:Y:S01]  /*aed0*/  @!P1 IADD3 R11, R11, 0x36860, RZ ;  /* 0x000368600b0b9810 */ /* 0x000fe20007ffe0ff */
[----:B------:R-:W-:Y:S01]  /*aee0*/  @P2 MUFU.RCP R129, R124 ;  /* 0x0000007c00812308 */ /* 0x000fe20000001000 */
[----:B------:R-:W-:Y:S02]  /*aef0*/  IADD3 R13, P5, R18, 0x8020, RZ ;  /* 0x00008020120d7810 */ /* 0x000fe40007fbe0ff */
[----:B------:R-:W-:Y:S01]  /*af00*/  MOV R0, R130 ;  /* 0x0000008200007202 */ /* 0x000fe20000000f00 */
[----:B------:R-:W-:Y:S01]  /*af10*/  @P4 FMUL.FTZ R131, R6, 0.69314718246459960938 ;  /* 0x3f31721806834820 */ /* 0x000fe20000410000 */
[----:B------:R-:W-:Y:S01]  /*af20*/  @!P1 PRMT R11, RZ, 0x654, R11 ;  /* 0x00000654ff0b9816 */ /* 0x000fe2000000000b */
[----:B------:R-:W-:Y:S01]  /*af30*/  UIADD3 UR34, -UR5, URZ, URZ ;  /* 0x0000003f05227290 */ /* 0x000fe2000fffe13f */
[----:B------:R-:W-:Y:S01]  /*af40*/  LOP3.LUT R12, R13, 0x380, RZ, 0xc0, !PT ;  /* 0x000003800d0c7812 */ /* 0x000fe200078ec0ff */
[----:B------:R2:W3:Y:S01]  /*af50*/  @P2 MUFU.LG2 R7, R124 ;  /* 0x0000007c00072308 */ /* 0x0004e20000000c00 */
[----:B-1----:R-:W-:Y:S01]  /*af60*/  @P4 FMUL.FTZ R10, R10, 0.69314718246459960938 ;  /* 0x3f3172180a0a4820 */ /* 0x002fe20000410000 */
[----:B------:R-:W-:Y:S01]  /*af70*/  MOV R122, R122 ;  /* 0x0000007a007a7202 */ /* 0x000fe20000000f00 */
[----:B------:R-:W-:Y:S01]  /*af80*/  IMAD.MOV.U32 R123, RZ, RZ, -0x800000 ;  /* 0xff800000ff7b7424 */ /* 0x000fe200078e00ff */
[----:B------:R-:W-:-:S02]  /*af90*/  SHF.R.U64 R12, R12, 0x3, RZ ;  /* 0x000000030c0c7819 */ /* 0x000fc400000012ff */
[----:B------:R-:W-:Y:S02]  /*afa0*/  MOV R20, R20 ;  /* 0x0000001400147202 */ /* 0x000fe40000000f00 */
[----:B------:R-:W1:Y:S01]  /*afb0*/  @P4 MUFU.RCP R128, R134 ;  /* 0x0000008600804308 */ /* 0x000e620000001000 */
[----:B------:R-:W-:Y:S02]  /*afc0*/  LOP3.LUT R12, R12, R13, RZ, 0x3c, !PT ;  /* 0x0000000d0c0c7212 */ /* 0x000fe400078e3cff */
[----:B--2---:R-:W-:Y:S01]  /*afd0*/  MOV R124, R4 ;  /* 0x00000004007c7202 */ /* 0x004fe20000000f00 */
[----:B------:R-:W-:Y:S01]  /*afe0*/  @P2 FMUL.FTZ R5, R6, 0.69314718246459960938 ;  /* 0x3f31721806052820 */ /* 0x000fe20000410000 */
[----:B------:R-:W-:Y:S02]  /*aff0*/  IADD3.X R13, RZ, R19, RZ, P5, !PT ;  /* 0x00000013ff0d7210 */ /* 0x000fe40002ffe4ff */
[----:B------:R-:W-:Y:S01]  /*b000*/  MOV R127, R126 ;  /* 0x0000007e007f7202 */ /* 0x000fe20000000f00 */
[----:B---3--:R-:W-:Y:S01]  /*b010*/  @P2 FMUL.FTZ R4, R7, 0.69314718246459960938 ;  /* 0x3f31721807042820 */ /* 0x008fe20000410000 */
[----:B------:R-:W-:-:S02]  /*b020*/  MOV R21, R12 ;  /* 0x0000000c00157202 */ /* 0x000fc40000000f00 */
[----:B------:R-:W-:Y:S01]  /*b030*/  MOV R3, R132 ;  /* 0x0000008400037202 */ /* 0x000fe20000000f00 */
[----:B------:R-:W-:Y:S01]  /*b040*/  @P2 FFMA.FTZ R123, R5, R8, R4 ;  /* 0x00000008057b2223 */ /* 0x000fe20000010004 */
[----:B------:R-:W-:Y:S01]  /*b050*/  LOP3.LUT P0, RZ, R23, 0x3, RZ, 0xc0, !PT ;  /* 0x0000000317ff7812 */ /* 0x000fe2000780c0ff */
[----:B------:R-:W-:Y:S02]  /*b060*/  WARPGROUP.DEPBAR.LE gsb0, 0x0 ;  /* 0x00008000000079c5 */ /* 0x000fe40000010000 */
[----:B------:R-:W-:-:S06]  /*b070*/  WARPGROUP.ARRIVE ;  /* 0x00000000000079c5 */ /* 0x000fcc0000000000 */
[----:B------:R-:W-:Y:S01]  /*b080*/  HGMMA.64x192x16.F32 R24, R196, gdesc[UR8].tnspB, R24, gsb0 ;  /* 0x42e00008c4187df0 */ /* 0x000fe20008000818 */
[----:B------:R-:W-:Y:S01]  /*b090*/  UMOV UR10, UR6 ;  /* 0x00000006000a7c82 */ /* 0x000fe20008000000 */
[----:B------:R-:W-:Y:S01]  /*b0a0*/  UMOV UR11, 0x40000040 ;  /* 0x40000040000b7882 */ /* 0x000fe20000000000 */
[----:B------:R-:W-:Y:S01]  /*b0b0*/  UIADD3 UR6, UR4, 0x180, URZ ;  /* 0x0000018004067890 */ /* 0x000fe2000fffe03f */
[----:B------:R-:W-:Y:S02]  /*b0c0*/  WARPGROUP.DEPBAR.LE gsb0, 0x0 ;  /* 0x00008000000079c5 */ /* 0x000fe40000010000 */
[----:B------:R-:W-:-:S14]  /*b0d0*/  WARPGROUP.ARRIVE ;  /* 0x00000000000079c5 */ /* 0x000fdc0000000000 */
        /* <DEDUP_REMOVED lines=9> */
[----:B------:R-:W-:Y:S02]  /*b170*/  UIADD3 UR6, UR4, 0x280, URZ ;  /* 0x0000028004067890 */ /* 0x000fe4000fffe03f */
[----:B------:R-:W-:Y:S01]  /*b180*/  UIADD3 UR4, UR4, 0x300, URZ ;  /* 0x0000030004047890 */ /* 0x000fe2000fffe03f */
[----:B------:R-:W-:Y:S02]  /*b190*/  WARPGROUP.DEPBAR.LE gsb0, 0x0 ;  /* 0x00008000000079c5 */ /* 0x000fe40000010000 */
[----:B------:R-:W-:-:S12]  /*b1a0*/  WARPGROUP.ARRIVE ;  /* 0x00000000000079c5 */ /* 0x000fd80000000000 */
[----:B------:R-:W-:Y:S01]  /*b1b0*/  HGMMA.64x192x16.F32 R24, R184, gdesc[UR8].tnspB, R24, gsb0 ;  /* 0x42e00008b8187df0 */ /* 0x000fe20008000818 */
[----:B------:R-:W-:Y:S01]  /*b1c0*/  UMOV UR10, UR6 ;  /* 0x00000006000a7c82 */ /* 0x000fe20008000000 */
[----:B------:R-:W-:Y:S01]  /*b1d0*/  UMOV UR11, 0x40000040 ;  /* 0x40000040000b7882 */ /* 0x000fe20000000000 */
[----:B------:R-:W-:Y:S02]  /*b1e0*/  WARPGROUP.DEPBAR.LE gsb0, 0x0 ;  /* 0x00008000000079c5 */ /* 0x000fe40000010000 */
[----:B------:R-:W-:-:S15]  /*b1f0*/  WARPGROUP.ARRIVE ;  /* 0x00000000000079c5 */ /* 0x000fde0000000000 */
[----:B------:R-:W-:Y:S01]  /*b200*/  HGMMA.64x192x16.F32 R24, R180, gdesc[UR8].tnspB, R24, gsb0 ;  /* 0x42e00008b4187df0 */ /* 0x000fe20008000818 */
        /* <DEDUP_REMOVED lines=8> */
[----:B------:R-:W-:Y:S02]  /*b290*/  UIMAD.WIDE.U32 UR4, UR35, UR8, URZ ;  /* 0x00000008230472a5 */ /* 0x000fe4000f8e003f */
[----:B------:R-:W-:Y:S02]  /*b2a0*/  UIMAD UR6, UR35, UR9, UR6 ;  /* 0x00000009230672a4 */ /* 0x000fe4000f8e0206 */
[----:B------:R-:W-:-:S02]  /*b2b0*/  USHF.L.U32 UR34, UR34, 0x7, URZ ;  /* 0x0000000722227899 */ /* 0x000fc4000800063f */
[----:B------:R-:W-:Y:S01]  /*b2c0*/  IMAD.U32 R12, RZ, RZ, UR4 ;  /* 0x00000004ff0c7e24 */ /* 0x000fe2000f8e00ff */
[----:B------:R-:W-:Y:S02]  /*b2d0*/  UIADD3 UR4, UR5, UR6, URZ ;  /* 0x0000000605047290 */ /* 0x000fe4000fffe03f */
[----:B------:R-:W-:Y:S01]  /*b2e0*/  MOV R13, UR5 ;  /* 0x00000005000d7c02 */ /* 0x000fe20008000f00 */
[----:B------:R-:W-:Y:S01]  /*b2f0*/  ULDC.64 UR12, c[0x0][0x208] ;  /* 0x00008200000c7ab9 */ /* 0x000fe20000000a00 */
[----:B------:R-:W-:Y:S02]  /*b300*/  VIADD R126, R208, UR34 ;  /* 0x00000022d07e7c36 */ /* 0x000fe40008000000 */
[----:B------:R-:W-:Y:S01]  /*b310*/  IMAD.U32 R13, RZ, RZ, UR4 ;  /* 0x00000004ff0d7e24 */ /* 0x000fe2000f8e00ff */
[----:B------:R-:W-:Y:S01]  /*b320*/  USHF.R.S32.HI UR4, URZ, 0x1f, UR36 ;  /* 0x0000001f3f047899 */ /* 0x000fe20008011424 */
[----:B------:R-:W-:-:S05]  /*b330*/  VIADD R130, R126, 0x8 ;  /* 0x000000087e827836 */ /* 0x000fca0000000000 */
[----:B------:R-:W-:Y:S02]  /*b340*/  ISETP.GE.OR P3, PT, R130, UR7, P0 ;  /* 0x0000000782007c0c */ /* 0x000fe40008766670 */
[----:B------:R-:W-:Y:S01]  /*b350*/  ISETP.GE.OR P0, PT, R126, UR7, P0 ;  /* 0x000000077e007c0c */ /* 0x000fe20008706670 */
[----:B------:R-:W-:Y:S02]  /*b360*/  WARPGROUP.DEPBAR.LE gsb0, 0x0 ;  /* 0x00008000000079c5 */ /* 0x000fe40000010000 */
[----:B------:R-:W-:-:S06]  /*b370*/  WARPGROUP.ARRIVE ;  /* 0x00000000000079c5 */ /* 0x000fcc0000000000 */
[----:B------:R-:W-:Y:S01]  /*b380*/  HGMMA.64x192x16.F32 R24, R176, gdesc[UR8].tnspB, R24, gsb0 ;  /* 0x42e00008b0187df0 */ /* 0x000fe20008000818 */
[----:B------:R-:W-:Y:S01]  /*b390*/  R2UR UR10, R17 ;  /* 0x00000000110a72ca */ /* 0x000fe200000e0000 */
[----:B------:R-:W-:Y:S02]  /*b3a0*/  IMAD.MOV.U32 R17, RZ, RZ, -0x800000 ;  /* 0xff800000ff117424 */ /* 0x000fe400078e00ff */
[----:B------:R-:W-:Y:S01]  /*b3b0*/  @P4 FFMA.FTZ R17, R131, R9, R10 ;  /* 0x0000000983114223 */ /* 0x000fe2000001000a */
[----:B------:R-:W-:Y:S02]  /*b3c0*/  WARPGROUP.DEPBAR.LE gsb0, 0x0 ;  /* 0x00008000000079c5 */ /* 0x000fe40000010000 */
[----:B------:R2:W-:Y:S01]  /*b3d0*/  @!P1 SYNCS.ARRIVE.TRANS64.RED.A1T0 RZ, [R11+URZ], RZ ;  /* 0x000000ff0bff99a7 */ /* 0x0005e2000810043f */
[-C--:B------:R-:W-:Y:S01]  /*b3e0*/  FMUL.FTZ R10, R37, R129.reuse ;  /* 0x00000081250a7220 */ /* 0x080fe20000410000 */
[-C--:B------:R-:W-:Y:S01]  /*b3f0*/  FMUL.FTZ R6, R29, R129.reuse ;  /* 0x000000811d067220 */ /* 0x080fe20000410000 */
[-C--:B------:R-:W-:Y:S01]  /*b400*/  FMUL.FTZ R7, R28, R129.reuse ;  /* 0x000000811c077220 */ /* 0x080fe20000410000 */
[-C--:B------:R-:W-:Y:S01]  /*b410*/  FMUL.FTZ R4, R25, R129.reuse ;  /* 0x0000008119047220 */ /* 0x080fe20000410000 */
[-C--:B------:R-:W-:Y:S01]  /*b420*/  FMUL.FTZ R5, R24, R129.reuse ;  /* 0x0000008118057220 */ /* 0x080fe20000410000 */
[-C--:B-1----:R-:W-:Y:S01]  /*b430*/  FMUL.FTZ R27, R27, R128.reuse ;  /* 0x000000801b1b7220 */ /* 0x082fe20000410000 */
[-C--:B------:R-:W-:Y:S01]  /*b440*/  FMUL.FTZ R26, R26, R128.reuse ;  /* 0x000000801a1a7220 */ /* 0x080fe20000410000 */
[----:B--2---:R-:W-:Y:S01]  /*b450*/  FMUL.FTZ R11, R36, R129 ;  /* 0x00000081240b7220 */ /* 0x004fe20000410000 */
[----:B------:R-:W-:Y:S01]  /*b460*/  F2FP.F16.F32.PACK_AB R6, R6, R7 ;  /* 0x000000070606723e */ /* 0x000fe200000000ff */
[----:B------:R-:W1:Y:S01]  /*b470*/  LDC.64 R36, c[0x0][0xb78] ;  /* 0x0002de00ff247b82 */ /* 0x000e620000000a00 */
[-C--:B------:R-:W-:Y:S01]  /*b480*/  FMUL.FTZ R8, R33, R129.reuse ;  /* 0x0000008121087220 */ /* 0x080fe20000410000 */
        /* <DEDUP_REMOVED lines=9> */
[----:B------:R-:W-:Y:S01]  /*b520*/  F2FP.F16.F32.PACK_AB R5, R27, R26 ;  /* 0x0000001a1b05723e */ /* 0x000fe200000000ff */
[----:B------:R-:W-:Y:S01]  /*b530*/  FMUL.FTZ R25, R40, R129 ;  /* 0x0000008128197220 */ /* 0x000fe20000410000 */
[----:B------:R-:W-:Y:S01]  /*b540*/  F2FP.F16.F32.PACK_AB R7, R7, R30 ;  /* 0x0000001e0707723e */ /* 0x000fe200000000ff */
[----:B------:R-:W-:Y:S01]  /*b550*/  BAR.SYNC.DEFER_BLOCKING 0x1, 0x100 ;  /* 0x0044000000007b1d */ /* 0x000fe20000010000 */
[----:B------:R-:W-:Y:S01]  /*b560*/  F2FP.F16.F32.PACK_AB R8, R8, R9 ;  /* 0x000000090808723e */ /* 0x000fe200000000ff */
[----:B------:R-:W-:Y:S01]  /*b570*/  FMUL.FTZ R45, R45, R129 ;  /* 0x000000812d2d7220 */ /* 0x000fe20000410000 */
[----:B------:R-:W-:Y:S01]  /*b580*/  F2FP.F16.F32.PACK_AB R10, R10, R11 ;  /* 0x0000000b0a0a723e */ /* 0x000fe200000000ff */
[-C--:B------:R-:W-:Y:S01]  /*b590*/  FMUL.FTZ R44, R44, R129.reuse ;  /* 0x000000812c2c7220 */ /* 0x080fe20000410000 */
[----:B------:R-:W-:Y:S01]  /*b5a0*/  F2FP.F16.F32.PACK_AB R9, R35, R34 ;  /* 0x000000222309723e */ /* 0x000fe200000000ff */
[----:B------:R-:W-:Y:S01]  /*b5b0*/  FMUL.FTZ R43, R43, R128 ;  /* 0x000000802b2b7220 */ /* 0x000fe20000410000 */
[----:B------:R-:W-:Y:S01]  /*b5c0*/  F2FP.F16.F32.PACK_AB R11, R39, R38 ;  /* 0x00000026270b723e */ /* 0x000fe200000000ff */
        /* <DEDUP_REMOVED lines=19> */
[----:B------:R-:W-:Y:S01]  /*b700*/  STSM.16.M88.4 [R125], R4 ;  /* 0x000000047d007844 */ /* 0x000fe20000000200 */
        /* <DEDUP_REMOVED lines=8> */
[----:B------:R1:W-:Y:S01]  /*b790*/  STSM.16.M88.4 [R127], R8 ;  /* 0x000000087f007844 */ /* 0x0003e20000000200 */
        /* <DEDUP_REMOVED lines=16> */
[----:B-1----:R-:W-:-:S02]  /*b8a0*/  IMAD R8, R36, UR4, RZ ;  /* 0x0000000424087c24 */ /* 0x002fc4000f8e02ff */
        /* <DEDUP_REMOVED lines=36> */
[-C--:B------:R-:W-:Y:S01]  /*baf0*/  FMUL.FTZ R111, R111, R128.reuse ;  /* 0x000000806f6f7220 */ /* 0x080fe20000410000 */
[-C--:B------:R-:W-:Y:S01]  /*bb00*/  FMUL.FTZ R110, R110, R128.reuse ;  /* 0x000000806e6e7220 */ /* 0x080fe20000410000 */
[-C--:B------:R-:W-:Y:S01]  /*bb10*/  FMUL.FTZ R115, R115, R128.reuse ;  /* 0x0000008073737220 */ /* 0x080fe20000410000 */
[----:B------:R-:W-:Y:S01]  /*bb20*/  FMUL.FTZ R114, R114, R128 ;  /* 0x0000008072727220 */ /* 0x000fe20000410000 */
[----:B------:R-:W-:Y:S01]  /*bb30*/  F2FP.F16.F32.PACK_AB R4, R65, R64 ;  /* 0x000000404104723e */ /* 0x000fe200000000ff */
[----:B------:R-:W-:Y:S01]  /*bb40*/  IMAD R37, R37, UR36, R8 ;  /* 0x0000002425257c24 */ /* 0x000fe2000f8e0208 */
[----:B------:R-:W-:Y:S01]  /*bb50*/  F2FP.F16.F32.PACK_AB R5, R67, R66 ;  /* 0x000000424305723e */ /* 0x000fe200000000ff */
[-C--:B------:R-:W-:Y:S01]  /*bb60*/  FMUL.FTZ R117, R117, R129.reuse ;  /* 0x0000008175757220 */ /* 0x080fe20000410000 */
[----:B------:R-:W-:Y:S01]  /*bb70*/  F2FP.F16.F32.PACK_AB R6, R69, R68 ;  /* 0x000000444506723e */ /* 0x000fe200000000ff */
[----:B------:R-:W-:Y:S01]  /*bb80*/  FMUL.FTZ R116, R116, R129 ;  /* 0x0000008174747220 */ /* 0x000fe20000410000 */
[----:B------:R-:W-:Y:S01]  /*bb90*/  F2FP.F16.F32.PACK_AB R7, R71, R70 ;  /* 0x000000464707723e */ /* 0x000fe200000000ff */
[-C--:B------:R-:W-:Y:S01]  /*bba0*/  FMUL.FTZ R119, R119, R128.reuse ;  /* 0x0000008077777220 */ /* 0x080fe20000410000 */
[----:B------:R-:W-:Y:S01]  /*bbb0*/  FMUL.FTZ R118, R118, R128 ;  /* 0x0000008076767220 */ /* 0x000fe20000410000 */
[----:B------:R1:W-:Y:S01]  /*bbc0*/  STSM.16.M88.4 [R3], R24 ;  /* 0x0000001803007844 */ /* 0x0003e20000000200 */
[----:B------:R-:W-:Y:S01]  /*bbd0*/  F2FP.F16.F32.PACK_AB R8, R73, R72 ;  /* 0x000000484908723e */ /* 0x000fe200000000ff */
[----:B------:R-:W-:Y:S01]  /*bbe0*/  IMAD.WIDE.U32 R12, R36, UR36, R12 ;  /* 0x00000024240c7c25 */ /* 0x000fe2000f8e000c */
[----:B------:R-:W-:Y:S01]  /*bbf0*/  F2FP.F16.F32.PACK_AB R9, R75, R74 ;  /* 0x0000004a4b09723e */ /* 0x000fe200000000ff */
[----:B------:R-:W-:Y:S01]  /*bc00*/  STSM.16.M88.4 [R15], R28 ;  /* 0x0000001c0f007844 */ /* 0x000fe20000000200 */
[----:B------:R-:W-:Y:S01]  /*bc10*/  F2FP.F16.F32.PACK_AB R10, R77, R76 ;  /* 0x0000004c4d0a723e */ /* 0x000fe200000000ff */
[----:B------:R-:W-:Y:S01]  /*bc20*/  ULDC.64 UR4, c[0x0][0xb40] ;  /* 0x0002d00000047ab9 */ /* 0x000fe20000000a00 */
[----:B------:R-:W-:Y:S01]  /*bc30*/  F2FP.F16.F32.PACK_AB R11, R79, R78 ;  /* 0x0000004e4f0b723e */ /* 0x000fe200000000ff */
[----:B------:R-:W-:Y:S01]  /*bc40*/  STSM.16.M88.4 [R120], R32 ;  /* 0x0000002078007844 */ /* 0x000fe20000000200 */
[----:B------:R-:W-:-:S02]  /*bc50*/  F2FP.F16.F32.PACK_AB R88, R89, R88 ;  /* 0x000000585958723e */ /* 0x000fc400000000ff */
[----:B------:R-:W-:Y:S01]  /*bc60*/  F2FP.F16.F32.PACK_AB R89, R91, R90 ;  /* 0x0000005a5b59723e */ /* 0x000fe200000000ff */
[----:B------:R2:W-:Y:S01]  /*bc70*/  STSM.16.M88.4 [R122], R4 ;  /* 0x000000047a007844 */ /* 0x0005e20000000200 */
[----:B------:R-:W-:Y:S02]  /*bc80*/  F2FP.F16.F32.PACK_AB R96, R97, R96 ;  /* 0x000000606160723e */ /* 0x000fe400000000ff */
[----:B------:R-:W-:Y:S01]  /*bc90*/  F2FP.F16.F32.PACK_AB R90, R93, R92 ;  /* 0x0000005c5d5a723e */ /* 0x000fe200000000ff */
[----:B------:R-:W-:Y:S01]  /*bca0*/  STSM.16.M88.4 [R0], R8 ;  /* 0x0000000800007844 */ /* 0x000fe20000000200 */
[----:B-1----:R-:W-:Y:S02]  /*bcb0*/  F2FP.F16.F32.PACK_AB R24, R81, R80 ;  /* 0x000000505118723e */ /* 0x002fe400000000ff */
[----:B------:R-:W-:Y:S01]  /*bcc0*/  F2FP.F16.F32.PACK_AB R25, R83, R82 ;  /* 0x000000525319723e */ /* 0x000fe200000000ff */
[----:B------:R-:W1:Y:S01]  /*bcd0*/  SHFL.IDX PT, R0, R207, RZ, 0x1f ;  /* 0x00001fffcf007589 */ /* 0x000e6200000e0000 */
[----:B------:R-:W-:-:S02]  /*bce0*/  F2FP.F16.F32.PACK_AB R26, R85, R84 ;  /* 0x00000054551a723e */ /* 0x000fc400000000ff */
[----:B------:R-:W-:Y:S02]  /*bcf0*/  F2FP.F16.F32.PACK_AB R27, R87, R86 ;  /* 0x00000056571b723e */ /* 0x000fe400000000ff */
[----:B------:R-:W-:Y:S02]  /*bd00*/  F2FP.F16.F32.PACK_AB R91, R95, R94 ;  /* 0x0000005e5f5b723e */ /* 0x000fe400000000ff */
[----:B------:R-:W-:Y:S01]  /*bd10*/  F2FP.F16.F32.PACK_AB R97, R99, R98 ;  /* 0x000000626361723e */ /* 0x000fe200000000ff */
[----:B------:R-:W-:Y:S01]  /*bd20*/  STSM.16.M88.4 [R14], R24 ;  /* 0x000000180e007844 */ /* 0x000fe20000000200 */
[----:B------:R-:W-:Y:S02]  /*bd30*/  F2FP.F16.F32.PACK_AB R104, R105, R104 ;  /* 0x000000686968723e */ /* 0x000fe400000000ff */
[----:B------:R-:W-:Y:S01]  /*bd40*/  F2FP.F16.F32.PACK_AB R98, R101, R100 ;  /* 0x000000646562723e */ /* 0x000fe200000000ff */
[----:B------:R-:W-:Y:S01]  /*bd50*/  STSM.16.M88.4 [R20], R88 ;  /* 0x0000005814007844 */ /* 0x000fe20000000200 */
        /* <DEDUP_REMOVED lines=10> */
[----:B------:R-:W-:Y:S02]  /*be00*/  SHF.R.S32.HI R3, RZ, 0x1f, R126 ;  /* 0x0000001fff037819 */ /* 0x000fe4000001147e */
[----:B------:R-:W-:Y:S01]  /*be10*/  IADD3 R126, P1, R126, R12, RZ ;  /* 0x0000000c7e7e7210 */ /* 0x000fe20007f3e0ff */
[----:B------:R-:W-:Y:S03]  /*be20*/  STSM.16.M88.4 [R124], R112 ;  /* 0x000000707c007844 */ /* 0x000fe60000000200 */
[----:B------:R-:W-:Y:S01]  /*be30*/  IADD3.X R3, R3, R13, R37, P1, !PT ;  /* 0x0000000d03037210 */ /* 0x000fe20000ffe425 */
[----:B------:R-:W-:Y:S01]  /*be40*/  @!PT LDS RZ, [RZ] ;  /* 0x00000000fffff984 */ /* 0x000fe20000000800 */
[----:B------:R-:W-:Y:S01]  /*be50*/  @!PT LDS RZ, [RZ] ;  /* 0x00000000fffff984 */ /* 0x000fe20000000800 */
[----:B------:R-:W-:Y:S01]  /*be60*/  @!PT LDS RZ, [RZ] ;  /* 0x00000000fffff984 */ /* 0x000fe20000000800 */
[----:B------:R3:W-:Y:S06]  /*be70*/  MEMBAR.ALL.CTA ;  /* 0x0000000000007992 */ /* 0x0007ec0000008000 */
[----:B---3--:R-:W3:Y:S02]  /*be80*/  FENCE.VIEW.ASYNC.S ;  /* 0x00000000000073c6 */ /* 0x008ee40000000000 */
[----:B---3--:R-:W-:Y:S06]  /*be90*/  BAR.ARV 0x1, 0x120 ;  /* 0x0044800000007b1d */ /* 0x008fec0000002000 */
[----:B--2---:R-:W-:Y:S01]  /*bea0*/  LEA R4, P1, R126, UR4, 0x2 ;  /* 0x000000047e047c11 */ /* 0x004fe2000f8210ff */
[----:B------:R-:W-:-:S02]  /*beb0*/  ULDC UR4, c[0x0][0xc] ;  /* 0x0000030000047ab9 */ /* 0x000fc40000000800 */
[----:B------:R-:W-:Y:S01]  /*bec0*/  UIADD3 UR10, UR4, UR10, URZ ;  /* 0x0000000a040a7290 */ /* 0x000fe2000fffe03f */
[----:B------:R-:W-:-:S05]  /*bed0*/  LEA.HI.X R5, R126, UR5, R3, 0x2, P1 ;  /* 0x000000057e057c11 */ /* 0x000fca00088f1403 */
[----:B------:R-:W-:Y:S01]  /*bee0*/  @!P0 STG.E desc[UR12][R4.64], R123 ;  /* 0x0000007b04008986 */ /* 0x000fe2000c10190c */
[----:B-1----:R-:W-:-:S03]  /*bef0*/  ISETP.NE.AND P0, PT, R0, 0x7, PT ;  /* 0x000000070000780c */ /* 0x002fc60003f05270 */
[----:B------:R1:W-:Y:S02]  /*bf00*/  @!P3 STG.E desc[UR12][R4.64+0x20], R17 ;  /* 0x000020110400b986 */ /* 0x0003e4000c10190c */
[----:B-1----:R-:W-:-:S08]  /*bf10*/  MOV R17, UR10 ;  /* 0x0000000a00117c02 */ /* 0x002fd00008000f00 */
[----:B------:R-:W-:Y:S05]  /*bf20*/  @P0 BRA `(.L_x_2879) ;  /* 0x0000000000700947 */ /* 0x000fea0003800000 */
        /* <DEDUP_REMOVED lines=13> */
[----:B------:R-:W-:Y:S02]  /*c000*/  UMOV UR32, UR9 ;  /* 0x0000000900207c82 */ /* 0x000fe40008000000 */
        /* <DEDUP_REMOVED lines=13> */
.L_x_2880:
[----:B------:R-:W-:Y:S05]  /*c0e0*/  BSYNC B0 ;  /* 0x0000000000007941 */ /* 0x000fea0003800000 */
.L_x_2879:
        /* <DEDUP_REMOVED lines=15> */
.L_x_2857:
        /* <DEDUP_REMOVED lines=13> */
[----:B------:R-:W-:Y:S01]  /*c2b0*/  MOV R0, UR4 ;  /* 0x0000000400007c02 */ /* 0x000fe20008000f00 */
[----:B------:R-:W-:Y:S01]  /*c2c0*/  IMAD.MOV.U32 R16, RZ, RZ, RZ ;  /* 0x000000ffff107224 */ /* 0x000fe200078e00ff */
[----:B------:R-:W-:Y:S01]  /*c2d0*/  ULDC.64 UR36, c[0x0][0x198] ;  /* 0x0000660000247ab9 */ /* 0x000fe20000000a00 */
[----:B------:R-:W-:Y:S01]  /*c2e0*/  IMAD.MOV.U32 R17, RZ, RZ, 0x1 ;  /* 0x00000001ff117424 */ /* 0x000fe200078e00ff */
[----:B------:R-:W-:Y:S01]  /*c2f0*/  ULDC UR38, c[0x0][0xc] ;  /* 0x0000030000267ab9 */ /* 0x000fe20000000800 */
[----:B------:R1:W-:Y:S04]  /*c300*/  STL [R1+0x10], R0 ;  /* 0x0000100001007387 */ /* 0x0003e80000100800 */
[----:B------:R1:W-:Y:S02]  /*c310*/  STL [R1+0x18], RZ ;  /* 0x000018ff01007387 */ /* 0x0003e40000100800 */
.L_x_2926:
[----:B------:R-:W2:Y:S01]  /*c320*/  LDL R4, [R1+0x10] ;  /* 0x0000100001047983 */ /* 0x000ea20000100800 */
[----:B-1----:R-:W1:Y:S01]  /*c330*/  LDC R0, c[0x0][0xda8] ;  /* 0x00036a00ff007b82 */ /* 0x002e620000000800 */
[----:B------:R-:W-:Y:S05]  /*c340*/  YIELD ;  /* 0x0000000000007946 */ /* 0x000fea0003800000 */
[----:B------:R-:W3:Y:S01]  /*c350*/  S2R R5, SR_CgaCtaId ;  /* 0x0000000000057919 */ /* 0x000ee20000008800 */
[----:B------:R-:W-:Y:S02]  /*c360*/  ULDC.64 UR4, c[0x0][0x3f8] ;  /* 0x0000fe0000047ab9 */ /* 0x000fe40000000a00 */
[----:B------:R-:W-:-:S03]  /*c370*/  UISETP.NE.U32.AND UP0, UPT, UR4, URZ, UPT ;  /* 0x0000003f0400728c */ /* 0x000fc6000bf05070 */
[----:B------:R-:W-:Y:S01]  /*c380*/  ULDC UR4, c[0x0][0x404] ;  /* 0x0001010000047ab9 */ /* 0x000fe20000000800 */
[----:B------:R-:W-:-:S04]  /*c390*/  UISETP.NE.AND.EX UP0, UPT, UR5, URZ, UPT, UP0 ;  /* 0x0000003f0500728c */ /* 0x000fc8000bf05300 */
[----:B------:R-:W-:Y:S01]  /*c3a0*/  USEL UR4, UR4, 0x1, UP0 ;  /* 0x0000000104047887 */ /* 0x000fe20008000000 */
[----:B-1----:R-:W-:Y:S02]  /*c3b0*/  ISETP.NE.AND P0, PT, R0, 0x1, PT ;  /* 0x000000010000780c */ /* 0x002fe40003f05270 */
[----:B------:R-:W1:Y:S11]  /*c3c0*/  LDC R0, c[0x0][0xdb4] ;  /* 0x00036d00ff007b82 */ /* 0x000e760000000800 */
[----:B------:R-:W2:Y:S08]  /*c3d0*/  @P0 LDC R2, c[0x0][0xdac] ;  /* 0x00036b00ff020b82 */ /* 0x000eb00000000800 */
[----:B------:R-:W4:Y:S01]  /*c3e0*/  @P0 LDC R3, c[0x0][0xdb0] ;  /* 0x00036c00ff030b82 */ /* 0x000f220000000800 */
[----:B-1----:R-:W-:Y:S01]  /*c3f0*/  ISETP.NE.AND P1, PT, R0, 0x1, PT ;  /* 0x000000010000780c */ /* 0x002fe20003f25270 */
[----:B--2---:R-:W-:Y:S01]  /*c400*/  @P0 IMAD.HI.U32 R2, R4, R2, RZ ;  /* 0x0000000204020227 */ /* 0x004fe200078e00ff */
[----:B------:R-:W-:-:S05]  /*c410*/  MOV R6, R4 ;  /* 0x0000000400067202 */ /* 0x000fca0000000f00 */
[----:B------:R-:W1:Y:S01]  /*c420*/  LDC R4, c[0x0][0x2e0] ;  /* 0x0000b800ff047b82 */ /* 0x000e620000000800 */
[----:B----4-:R-:W-:-:S05]  /*c430*/  @P0 SHF.R.U32.HI R6, RZ, R3, R2 ;  /* 0x00000003ff060219 */ /* 0x010fca0000011602 */
[----:B------:R-:W-:Y:S02]  /*c440*/  IMAD.MOV.U32 R19, RZ, RZ, R6 ;  /* 0x000000ffff137224 */ /* 0x000fe400078e0006 */
[----:B------:R-:W2:Y:S01]  /*c450*/  @P1 LDC.64 R2, c[0x0][0xdb8] ;  /* 0x00036e00ff021b82 */ /* 0x000ea20000000a00 */
[----:B------:R4:W-:Y:S01]  /*c460*/  STL [R1+0x8], R6 ;  /* 0x0000080601007387 */ /* 0x0009e20000100800 */
[----:B-1----:R-:W-:-:S05]  /*c470*/  IMAD R8, R4, UR4, RZ ;  /* 0x0000000404087c24 */ /* 0x002fca000f8e02ff */
[----:B------:R4:W-:Y:S01]  /*c480*/  STL [R1+0x14], R8 ;  /* 0x0000140801007387 */ /* 0x0009e20000100800 */
[----:B--2---:R-:W-:-:S05]  /*c490*/  @P1 IMAD.HI.U32 R2, R6, R2, RZ ;  /* 0x0000000206021227 */ /* 0x004fca00078e00ff */
[----:B------:R-:W-:Y:S01]  /*c4a0*/  @P1 SHF.R.U32.HI R19, RZ, R3, R2 ;  /* 0x00000003ff131219 */ /* 0x000fe20000011602 */
[----:B------:R-:W-:Y:S01]  /*c4b0*/  VIADD R3, R8, 0x6f ;  /* 0x0000006f08037836 */ /* 0x000fe20000000000 */
[----:B------:R-:W-:-:S04]  /*c4c0*/  MOV R2, 0x400 ;  /* 0x0000040000027802 */ /* 0x000fc80000000f00 */
[----:B---3--:R-:W-:Y:S02]  /*c4d0*/  LEA R7, R5, R2, 0x18 ;  /* 0x0000000205077211 */ /* 0x008fe400078ec0ff */
[----:B------:R-:W-:-:S03]  /*c4e0*/  MOV R2, RZ ;  /* 0x000000ff00027202 */ /* 0x000fc60000000f00 */
[----:B------:R-:W-:Y:S01]  /*c4f0*/  VIADD R4, R7, 0x21400 ;  /* 0x0002140007047836 */ /* 0x000fe20000000000 */
[----:B------:R4:W-:Y:S01]  /*c500*/  STL [R1+0x4], R7 ;  /* 0x0000040701007387 */ /* 0x0009e20000100800 */
[----:B------:R-:W-:-:S03]  /*c510*/  IMAD.HI R2, R3, -0x6db6db6d, R2 ;  /* 0x9249249303027827 */ /* 0x000fc600078e0202 */
[----:B------:R-:W-:Y:S01]  /*c520*/  LOP3.LUT P0, RZ, R4, 0x3ff, RZ, 0xc0, !PT ;  /* 0x000003ff04ff7812 */ /* 0x000fe2000780c0ff */
[----:B------:R-:W-:-:S04]  /*c530*/  IMAD.MOV R3, RZ, RZ, -R19 ;  /* 0x000000ffff037224 */ /* 0x000fc800078e0a13 */
[----:B------:R-:W-:Y:S01]  /*c540*/  IMAD R4, R0, R3, R6 ;  /* 0x0000000300047224 */ /* 0x000fe200078e0206 */
[----:B------:R-:W-:-:S04]  /*c550*/  SHF.R.U32.HI R3, RZ, 0x1f, R2 ;  /* 0x0000001fff037819 */ /* 0x000fc80000011602 */
[----:B------:R-:W-:Y:S01]  /*c560*/  LEA.HI.SX32 R0, R2, R3, 0x1a ;  /* 0x0000000302007211 */ /* 0x000fe200078fd2ff */
[----:B------:R4:W-:Y:S04]  /*c570*/  STL [R1], R4 ;  /* 0x0000000401007387 */ /* 0x0009e80000100800 */
[----:B------:R4:W-:Y:S01]  /*c580*/  STL [R1+0xc], R0 ;  /* 0x00000c0001007387 */ /* 0x0009e20000100800 */
[----:B------:R-:W-:Y:S05]  /*c590*/  @!P0 BRA `(.L_x_2883) ;  /* 0x0000000000408947 */ /* 0x000fea0003800000 */
[----:B------:R-:W-:Y:S01]  /*c5a0*/  MOV R2, 0x0 ;  /* 0x0000000000027802 */ /* 0x000fe20000000f00 */
[----:B------:R-:W-:Y:S01]  /*c5b0*/  ULDC.64 UR6, c[0x4][0x1b8] ;  /* 0x01006e0000067ab9 */ /* 0x000fe20000000a00 */
[----:B------:R-:W-:Y:S01]  /*c5c0*/  ULDC.64 UR8, c[0x4][0x1c0] ;  /* 0x0100700000087ab9 */ /* 0x000fe20000000a00 */
[----:B------:R-:W-:Y:S01]  /*c5d0*/  ULDC.64 UR4, c[0x4][0xd0] ;  /* 0x0100340000047ab9 */ /* 0x000fe20000000a00 */
[----:B----4-:R-:W-:Y:S01]  /*c5e0*/  MOV R4, UR6 ;  /* 0x0000000600047c02 */ /* 0x010fe20008000f00 */
        /* <DEDUP_REMOVED lines=11> */
.L_x_2883:
        /* <DEDUP_REMOVED lines=14> */
[----:B------:R-:W-:Y:S01]  /*c780*/  MOV R13, RZ ;  /* 0x000000ff000d7202 */ /* 0x000fe20000000f00 */
[----:B------:R-:W-:-:S02]  /*c790*/  IMAD.U32 R10, RZ, RZ, UR4 ;  /* 0x00000004ff0a7e24 */ /* 0x000fc4000f8e00ff */
[----:B------:R-:W-:Y:S02]  /*c7a0*/  IMAD.MOV.U32 R8, RZ, RZ, 0x70 ;  /* 0x00000070ff087424 */ /* 0x000fe400078e00ff */
[----:B-1----:R-:W-:-:S07]  /*c7b0*/  IMAD.MOV.U32 R12, RZ, RZ, 0x1 ;  /* 0x00000001ff0c7424 */ /* 0x002fce00078e00ff */
[----:B------:R-:W-:-:S07]  /*c7c0*/  LEPC R20, `(.L_x_2885) ;  /* 0x000000001014794e */ /* 0x000fce0000000000 */
[----:B--2---:R-:W-:Y:S05]  /*c7d0*/  CALL.ABS.NOINC R2 ;  /* 0x0000000002007343 */ /* 0x004fea0003c00000 */
.L_x_2885:
        /* <DEDUP_REMOVED lines=15> */
[----:B-1----:R-:W-:Y:S05]  /*c8d0*/  CALL.ABS.NOINC R2 ;  /* 0x0000000002007343 */ /* 0x002fea0003c00000 */
.L_x_2884:
[----:B------:R-:W2:Y:S01]  /*c8e0*/  LDL R2, [R1] ;  /* 0x0000000001027983 */ /* 0x000ea20000100800 */
[----:B------:R-:W1:Y:S01]  /*c8f0*/  LDC R0, c[0x0][0x428] ;  /* 0x00010a00ff007b82 */ /* 0x000e620000000800 */
[----:B------:R-:W-:Y:S02]  /*c900*/  ULDC.64 UR4, c[0x0][0x9f8] ;  /* 0x00027e0000047ab9 */ /* 0x000fe40000000a00 */
[----:B------:R-:W3:Y:S01]  /*c910*/  LDL.LU R6, [R1+0x8] ;  /* 0x0000080001067983 */ /* 0x000ee20000300800 */
[----:B-1----:R-:W-:-:S03]  /*c920*/  ISETP.NE.AND P1, PT, R0, 0x1, PT ;  /* 0x000000010000780c */ /* 0x002fc60003f25270 */
[----:B------:R-:W4:Y:S01]  /*c930*/  LDL R5, [R1+0x10] ;  /* 0x0000100001057983 */ /* 0x000f220000100800 */
[----:B------:R-:W-:Y:S01]  /*c940*/  ISETP.NE.U32.AND P0, PT, RZ, UR4, PT ;  /* 0x00000004ff007c0c */ /* 0x000fe2000bf05070 */
[----:B------:R-:W-:Y:S01]  /*c950*/  ULDC.64 UR6, c[0x0][0x208] ;  /* 0x0000820000067ab9 */ /* 0x000fe20000000a00 */
[----:B------:R-:W-:Y:S01]  /*c960*/  ULDC UR4, c[0x0][0xda8] ;  /* 0x00036a0000047ab9 */ /* 0x000fe20000000800 */
[----:B------:R-:W1:Y:S01]  /*c970*/  S2R R7, SR_TID.X ;  /* 0x0000000000077919 */ /* 0x000e620000002100 */
[----:B------:R-:W-:-:S05]  /*c980*/  ISETP.NE.AND.EX P0, PT, RZ, UR5, PT, P0 ;  /* 0x00000005ff007c0c */ /* 0x000fca000bf05300 */
[----:B------:R-:W2:Y:S08]  /*c990*/  @P1 LDC R0, c[0x0][0x42c] ;  /* 0x00010b00ff001b82 */ /* 0x000eb00000000800 */
[----:B------:R-:W2:Y:S01]  /*c9a0*/  @P1 LDC R3, c[0x0][0x430] ;  /* 0x00010c00ff031b82 */ /* 0x000ea20000000800 */
[----:B-1----:R-:W-:Y:S01]  /*c9b0*/  LOP3.LUT R7, R7, 0x1f, RZ, 0xc0, !PT ;  /* 0x0000001f07077812 */ /* 0x002fe200078ec0ff */
[----:B--2---:R-:W-:-:S04]  /*c9c0*/  @P1 IMAD.HI.U32 R0, R2, R0, RZ ;  /* 0x0000000002001227 */ /* 0x004fc800078e00ff */
[----:B------:R-:W-:Y:S01]  /*c9d0*/  IMAD.MOV.U32 R4, RZ, RZ, R2 ;  /* 0x000000ffff047224 */ /* 0x000fe200078e0002 */
[----:B------:R-:W-:Y:S02]  /*c9e0*/  @P1 SHF.R.U32.HI R4, RZ, R3, R0 ;  /* 0x00000003ff041219 */ /* 0x000fe40000011600 */
[----:B------:R-:W1:Y:S01]  /*c9f0*/  @P0 LDC.64 R2, c[0x0][0x9f8] ;  /* 0x00027e00ff020b82 */ /* 0x000e620000000a00 */
[----:B------:R-:W-:Y:S01]  /*ca00*/  MOV R0, R19 ;  /* 0x0000001300007202 */ /* 0x000fe20000000f00 */
[----:B-1----:R-:W-:-:S05]  /*ca10*/  @P0 IMAD.WIDE R2, R19, 0x4, R2 ;  /* 0x0000000413020825 */ /* 0x002fca00078e0202 */
[----:B------:R1:W5:Y:S01]  /*ca20*/  @P0 LDG.E R0, desc[UR6][R2.64] ;  /* 0x0000000602000981 */ /* 0x000362000c1e1900 */
[----:B------:R-:W-:Y:S01]  /*ca30*/  ISETP.NE.AND P1, PT, R7, RZ, PT ;  /* 0x000000ff0700720c */ /* 0x000fe20003f25270 */
[----:B---3--:R-:W-:-:S03]  /*ca40*/  IMAD.MOV R8, RZ, RZ, -R6 ;  /* 0x000000ffff087224 */ /* 0x008fc600078e0a06 */
[----:B------:R-:W-:Y:S01]  /*ca50*/  PLOP3.LUT P2, PT, P1, PT, PT, 0x8, 0x0 ;  /* 0x000000000000781c */ /* 0x000fe20000f4e170 */
[----:B----4-:R-:W-:-:S05]  /*ca60*/  IMAD R8, R8, UR4, R5 ;  /* 0x0000000408087c24 */ /* 0x010fca000f8e0205 */
[----:B------:R-:W-:-:S03]  /*ca70*/  SHF.L.U32 R8, R8, 0x7, RZ ;  /* 0x0000000708087819 */ /* 0x000fc600000006ff */
[----:B------:R-:W-:-:S05]  /*ca80*/  VOTEU.ALL UP1, P1 ;  /* 0x00000000003f7886 */ /* 0x000fca0000820000 */
[----:B------:R-:W-:-:S04]  /*ca90*/  @!UP1 UIADD3 UR8, UP0, UR36, 0x270, URZ ;  /* 0x0000027024089890 */ /* 0x000fc8000ff1e03f */
[----:B------:R-:W-:-:S03]  /*caa0*/  @!UP1 UIADD3.X UR9, URZ, UR37, URZ, UP0, !UPT ;  /* 0x000000253f099290 */ /* 0x000fc600087fe43f */
[----:B-1----:R-:W-:-:S09]  /*cab0*/  VOTEU.ALL UP0, P1 ;  /* 0x00000000003f7886 */ /* 0x002fd20000800000 */
.L_x_2886:
[----:B------:R-:W2:Y:S01]  /*cac0*/  LDL R2, [R1] ;  /* 0x0000000001027983 */ /* 0x000ea20000100800 */
[----:B------:R-:W-:Y:S02]  /*cad0*/  PLOP3.LUT P0, PT, P0, P2, PT, 0xa2, 0x0 ;  /* 0x000000000000781c */ /* 0x000fe40000705472 */
[----:B------:R-:W-:Y:S01]  /*cae0*/  @P2 R2UR P0, UR7, R19 ;  /* 0x00000000130722ca */ /* 0x000fe20000000000 */
[----:B------:R-:W-:-:S07]  /*caf0*/  UMOV UR4, URZ ;  /* 0x0000003f00047c82 */ /* 0x000fce0008000000 */
[----:B------:R-:W-:Y:S02]  /*cb00*/  PLOP3.LUT P0, PT, P0, P2, PT, 0xa2, 0x0 ;  /* 0x000000000000781c */ /* 0x000fe40000705472 */
[----:B--2---:R-:W-:-:S08]  /*cb10*/  @P2 R2UR.OR P0, UR6, R2 ;  /* 0x00000000020622ca */ /* 0x004fd00000100000 */
        /* <DEDUP_REMOVED lines=8> */
.L_x_2887:
[----:B------:R-:W2:Y:S01]  /*cba0*/  LDL R2, [R1] ;  /* 0x0000000001027983 */ /* 0x000ea20000100800 */
[----:B------:R-:W-:Y:S02]  /*cbb0*/  PLOP3.LUT P0, PT, P0, P2, PT, 0xa2, 0x0 ;  /* 0x000000000000781c */ /* 0x000fe40000705472 */
[----:B------:R-:W-:-:S08]  /*cbc0*/  @P2 R2UR P0, UR7, R19 ;  /* 0x00000000130722ca */ /* 0x000fd00000000000 */
        /* <DEDUP_REMOVED lines=10> */
.L_x_2888:
        /* <DEDUP_REMOVED lines=16> */
.L_x_2942:
[----:B------:R-:W2:Y:S01]  /*cd70*/  LDL R6, [R1+0xc] ;  /* 0x00000c0001067983 */ /* 0x000ea20000100800 */
[----:B------:R-:W-:Y:S01]  /*cd80*/  UMOV UR4, 0xffffffff ;  /* 0xffffffff00047882 */ /* 0x000fe20000000000 */
[----:B------:R-:W-:Y:S01]  /*cd90*/  SHF.R.S32.HI R11, RZ, 0x1f, R0 ;  /* 0x0000001fff0b7819 */ /* 0x000fe20000011400 */
[----:B--2---:R-:W-:Y:S01]  /*cda0*/  VIADD R10, R6, 0xffffffff ;  /* 0xffffffff060a7836 */ /* 0x004fe20000000000 */
[----:B------:R-:W-:Y:S06]  /*cdb0*/  BRA.DIV UR4, `(.L_x_2890) ;  /* 0x0000002a04787947 */ /* 0x000fec000b800000 */
[----:B------:R-:W-:-:S13]  /*cdc0*/  ELECT P6, URZ, PT ;  /* 0x00000000003f782f */ /* 0x000fda00038c0000 */
.L_x_2945:
[----:B------:R-:W-:Y:S05]  /*cdd0*/  @!P6 BRA `(.L_x_2891) ;  /* 0x000000040018e947 */ /* 0x000fea0003800000 */
[----:B------:R-:W-:Y:S01]  /*cde0*/  MOV R18, R10 ;  /* 0x0000000a00127202 */ /* 0x000fe20000000f00 */
        /* <DEDUP_REMOVED lines=9> */
[----:B------:R-:W-:Y:S01]  /*ce80*/  @P1 SHF.R.U32.HI R5, RZ, R7, R6 ;  /* 0x00000007ff051219 */ /* 0x000fe20000011606 */
[----:B------:R-:W-:-:S03]  /*ce90*/  IMAD R6, R11, UR4, RZ ;  /* 0x000000040b067c24 */ /* 0x000fc6000f8e02ff */
[--C-:B------:R-:W-:Y:S01]  /*cea0*/  SHF.R.S32.HI R7, RZ, 0x1f, R5.reuse ;  /* 0x0000001fff077819 */ /* 0x100fe20000011405 */
[----:B------:R-:W-:-:S04]  /*ceb0*/  IMAD.MOV R18, RZ, RZ, -R5 ;  /* 0x000000ffff127224 */ /* 0x000fc800078e0a05 */
[----:B------:R-:W-:Y:S02]  /*cec0*/  IMAD R18, R9, R18, R10 ;  /* 0x0000001209127224 */ /* 0x000fe400078e020a */
[----:B------:R-:W-:Y:S01]  /*ced0*/  IMAD R9, R0, UR5, R6 ;  /* 0x0000000500097c24 */ /* 0x000fe2000f8e0206 */
[----:B------:R-:W-:-:S05]  /*cee0*/  MOV R6, R5 ;  /* 0x0000000500067202 */ /* 0x000fca0000000f00 */
[----:B------:R-:W-:-:S04]  /*cef0*/  IMAD.WIDE.U32 R6, R0, UR4, R6 ;  /* 0x0000000400067c25 */ /* 0x000fc8000f8e0006 */
[----:B------:R-:W-:Y:S01]  /*cf00*/  IMAD.IADD R5, R7, 0x1, R9 ;  /* 0x0000000107057824 */ /* 0x000fe200078e0209 */
[----:B------:R-:W-:-:S04]  /*cf10*/  LEA R12, P1, R6, R2, 0x2 ;  /* 0x00000002060c7211 */ /* 0x000fc800078210ff */
[----:B------:R-:W-:-:S05]  /*cf20*/  LEA.HI.X R13, R6, R3, R5, 0x2, P1 ;  /* 0x00000003060d7211 */ /* 0x000fca00008f1405 */
[----:B------:R1:W5:Y:S04]  /*cf30*/  LDG.E R5, desc[UR6][R12.64] ;  /* 0x000000060c057981 */ /* 0x000368000c1e1900 */
.L_x_2892:
[----:B------:R-:W2:Y:S01]  /*cf40*/  S2R R7, SR_CgaCtaId ;  /* 0x0000000000077919 */ /* 0x000ea20000008800 */
[----:B------:R-:W-:-:S04]  /*cf50*/  MOV R6, 0x400 ;  /* 0x0000040000067802 */ /* 0x000fc80000000f00 */
[----:B--2---:R-:W-:Y:S02]  /*cf60*/  LEA R6, R7, R6, 0x18 ;  /* 0x0000000607067211 */ /* 0x004fe400078ec0ff */
[----:B------:R-:W-:Y:S02]  /*cf70*/  SHF.L.U32 R7, R17, 0x1f, RZ ;  /* 0x0000001f11077819 */ /* 0x000fe400000006ff */
[----:B------:R-:W-:-:S04]  /*cf80*/  LEA R6, R16, R6, 0x3 ;  /* 0x0000000610067211 */ /* 0x000fc800078e18ff */
[----:B------:R-:W2:Y:S02]  /*cf90*/  SYNCS.PHASECHK.TRANS64.TRYWAIT P1, [R6+URZ+0x36840], R7 ;  /* 0x03684007060075a7 */ /* 0x000ea4000802017f */
[----:B--2---:R-:W-:Y:S05]  /*cfa0*/  @!P1 BRA `(.L_x_2893) ;  /* 0x00000028001c9947 */ /* 0x004fea0003800000 */
.L_x_2946:
[----:B------:R-:W3:Y:S02]  /*cfb0*/  S2R R9, SR_TID.X ;  /* 0x0000000000097919 */ /* 0x000ee40000002100 */
[----:B---3--:R-:W-:-:S04]  /*cfc0*/  LOP3.LUT R9, R9, 0x7f, RZ, 0xc0, !PT ;  /* 0x0000007f09097812 */ /* 0x008fc800078ec0ff */
[----:B------:R-:W-:-:S13]  /*cfd0*/  ISETP.NE.AND P1, PT, R9, RZ, PT ;  /* 0x000000ff0900720c */ /* 0x000fda0003f25270 */
[----:B------:R-:W-:Y:S05]  /*cfe0*/  @P1 BRA `(.L_x_2894) ;  /* 0x00000000001c1947 */ /* 0x000fea0003800000 */
[----:B------:R-:W3:Y:S01]  /*cff0*/  S2R R9, SR_TID.X ;  /* 0x0000000000097919 */ /* 0x000ee20000002100 */
[----:B--2---:R-:W-:-:S04]  /*d000*/  IMAD.MOV.U32 R7, RZ, RZ, 0xa800 ;  /* 0x0000a800ff077424 */ /* 0x004fc800078e00ff */
[----:B------:R4:W-:Y:S01]  /*d010*/  SYNCS.ARRIVE.TRANS64 RZ, [R6+URZ+0x36830], R7 ;  /* 0x0368300706ff79a7 */ /* 0x0009e2000800003f */
[----:B---3--:R-:W-:-:S04]  /*d020*/  LOP3.LUT R9, R9, 0x1f, RZ, 0xc0, !PT ;  /* 0x0000001f09097812 */ /* 0x008fc800078ec0ff */
[----:B------:R-:W-:-:S13]  /*d030*/  ISETP.NE.AND P1, PT, R9, RZ, PT ;  /* 0x000000ff0900720c */ /* 0x000fda0003f25270 */
[----:B----4-:R-:W-:Y:S05]  /*d040*/  @!P1 BRA `(.L_x_2894) ;  /* 0x0000000000049947 */ /* 0x010fea0003800000 */
[----:B------:R-:W-:Y:S01]  /*d050*/  BPT.TRAP 0x1 ;  /* 0x000000040000795c */ /* 0x000fe20000300000 */
.L_x_2894:
[----:B------:R-:W3:Y:S01]  /*d060*/  S2R R9, SR_CgaCtaId ;  /* 0x0000000000097919 */ /* 0x000ee20000008800 */
        /* <DEDUP_REMOVED lines=10> */
[----:B------:R-:W-:-:S05]  /*d110*/  UMOV UR16, 0x40 ;  /* 0x0000004000107882 */ /* 0x000fca0000000000 */
[----:B------:R-:W-:Y:S02]  /*d120*/  UIADD3 UR9, UR9, 0x36830, URZ ;  /* 0x0003683009097890 */ /* 0x000fe4000fffe03f */
[----:B------:R-:W-:Y:S01]  /*d130*/  UIMAD UR11, UR11, 0x70, URZ ;  /* 0x000000700b0b78a4 */ /* 0x000fe2000f8e023f */
[----:B---3--:R-:W-:-:S05]  /*d140*/  LEA R7, R9, R7, 0x18 ;  /* 0x0000000709077211 */ /* 0x008fca00078ec0ff */
[----:B------:R-:W-:-:S05]  /*d150*/  IMAD R6, R16, 0xa800, R7 ;  /* 0x0000a80010067824 */ /* 0x000fca00078e0207 */
[----:B------:R-:W-:-:S13]  /*d160*/  R2UR UR8, R6 ;  /* 0x00000000060872ca */ /* 0x000fda00000e0000 */
[----:B------:R-:W-:Y:S02]  /*d170*/  UIADD3 UR14, UR8, 0x21400, URZ ;  /* 0x00021400080e7890 */ /* 0x000fe4000fffe03f */
[----:B------:R-:W-:Y:S02]  /*d180*/  UIADD3 UR15, UR8, 0x24c00, URZ ;  /* 0x00024c00080f7890 */ /* 0x000fe4000fffe03f */
[----:B------:R-:W-:-:S03]  /*d190*/  UIADD3 UR17, UR8, 0x28400, URZ ;  /* 0x0002840008117890 */ /* 0x000fc6000fffe03f */
[----:B------:R-:W-:Y:S01]  /*d1a0*/  UMOV UR8, UR14 ;  /* 0x0000000e00087c82 */ /* 0x000fe20008000000 */
[----:B------:R-:W-:Y:S01]  /*d1b0*/  UMOV UR14, 0x80 ;  /* 0x00000080000e7882 */ /* 0x000fe20000000000 */
[----:B------:R2:W-:Y:S02]  /*d1c0*/  UTMALDG.4D [UR8], [UR4], desc[UR6] ;  /* 0x00000608040075b4 */ /* 0x0005e40008019000 */
[----:B--2---:R-:W-:Y:S01]  /*d1d0*/  UMOV UR8, UR15 ;  /* 0x0000000f00087c82 */ /* 0x004fe20008000000 */
[----:B------:R-:W-:Y:S02]  /*d1e0*/  UMOV UR10, UR16 ;  /* 0x00000010000a7c82 */ /* 0x000fe40008000000 */
[----:B------:R2:W-:Y:S02]  /*d1f0*/  UTMALDG.4D [UR8], [UR4], desc[UR6] ;  /* 0x00000608040075b4 */ /* 0x0005e40008019000 */
[----:B--2---:R-:W-:Y:S01]  /*d200*/  UMOV UR8, UR17 ;  /* 0x0000001100087c82 */ /* 0x004fe20008000000 */
[----:B------:R-:W-:-:S02]  /*d210*/  UMOV UR10, UR14 ;  /* 0x0000000e000a7c82 */ /* 0x000fc40008000000 */
[----:B------:R2:W-:Y:S02]  /*d220*/  UTMALDG.4D [UR8], [UR4], desc[UR6] ;  /* 0x00000608040075b4 */ /* 0x0005e40008019000 */
[----:B--2---:R-:W-:Y:S01]  /*d230*/  NOP ;  /* 0x0000000000007918 */ /* 0x004fe20000000000 */
.L_x_2891:
[----:B------:R-:W2:Y:S04]  /*d240*/  LDL.LU R14, [R1] ;  /* 0x00000000010e7983 */ /* 0x000ea80000300800 */
[----:B-1----:R-:W3:Y:S01]  /*d250*/  LDL R13, [R1+0x18] ;  /* 0x00001800010d7983 */ /* 0x002ee20000100800 */
[----:B------:R-:W-:-:S03]  /*d260*/  MOV R9, 0x400 ;  /* 0x0000040000097802 */ /* 0x000fc60000000f00 */
[----:B------:R-:W4:Y:S01]  /*d270*/  LDL.LU R7, [R1+0x14] ;  /* 0x0000140001077983 */ /* 0x000f220000300800 */
[----:B------:R-:W1:Y:S01]  /*d280*/  S2R R12, SR_CgaCtaId ;  /* 0x00000000000c7919 */ /* 0x000e620000008800 */
[----:B------:R-:W-:Y:S05]  /*d290*/  WARPSYNC.ALL ;  /* 0x0000000000007948 */ /* 0x000fea0003800000 */
[----:B------:R-:W-:-:S13]  /*d2a0*/  ELECT P1, URZ, PT ;  /* 0x00000000003f782f */ /* 0x000fda0003820000 */
[----:B------:R-:W-:Y:S01]  /*d2b0*/  @P1 R2UR UR13, R19 ;  /* 0x00000000130d12ca */ /* 0x000fe200000e0000 */
[----:B------:R-:W-:Y:S01]  /*d2c0*/  UIADD3 UR4, UP0, UR36, 0x270, URZ ;  /* 0x0000027024047890 */ /* 0x000fe2000ff1e03f */
[----:B------:R-:W-:-:S03]  /*d2d0*/  @P1 R2UR UR11, R8 ;  /* 0x00000000080b12ca */ /* 0x000fc600000e0000 */
[----:B------:R-:W-:Y:S01]  /*d2e0*/  UIADD3.X UR5, URZ, UR37, URZ, UP0, !UPT ;  /* 0x000000253f057290 */ /* 0x000fe200087fe43f */
[----:B-1----:R-:W-:-:S04]  /*d2f0*/  LEA R9, R12, R9, 0x18 ;  /* 0x000000090c097211 */ /* 0x002fc800078ec0ff */
[----:B------:R-:W-:Y:S02]  /*d300*/  R2UR UR24, R9 ;  /* 0x00000000091872ca */ /* 0x000fe400000e0000 */
[----:B------:R-:W-:Y:S01]  /*d310*/  @P1 MOV R6, 0xc000 ;  /* 0x0000c00000061802 */ /* 0x000fe20000000f00 */
[----:B------:R-:W-:Y:S01]  /*d320*/  BAR.SYNC.DEFER_BLOCKING 0x8, 0x120 ;  /* 0x0204800000007b1d */ /* 0x000fe20000010000 */
[----:B------:R-:W-:-:S09]  /*d330*/  @P1 R2UR UR21, R19 ;  /* 0x00000000131512ca */ /* 0x000fd200000e0000 */
[----:B------:R-:W-:Y:S02]  /*d340*/  UIADD3 UR8, UR24, 0x15400, URZ ;  /* 0x0001540018087890 */ /* 0x000fe4000fffe03f */
[----:B------:R-:W-:Y:S01]  /*d350*/  UIADD3 UR9, UR24, 0x36800, URZ ;  /* 0x0003680018097890 */ /* 0x000fe2000fffe03f */
[----:B------:R-:W-:Y:S01]  /*d360*/  UMOV UR6, 0x0 ;  /* 0x0000000000067882 */ /* 0x000fe20000000000 */
[----:B------:R-:W-:Y:S01]  /*d370*/  UMOV UR7, 0x12f00000 ;  /* 0x12f0000000077882 */ /* 0x000fe20000000000 */
[----:B------:R-:W-:Y:S01]  /*d380*/  UMOV UR10, URZ ;  /* 0x0000003f000a7c82 */ /* 0x000fe20008000000 */
[----:B------:R-:W-:Y:S01]  /*d390*/  @P1 R2UR UR19, R8 ;  /* 0x00000000081312ca */ /* 0x000fe200000e0000 */
[----:B------:R-:W-:Y:S01]  /*d3a0*/  UIADD3 UR16, UR24, 0x19400, URZ ;  /* 0x0001940018107890 */ /* 0x000fe2000fffe03f */
[----:B------:R3:W-:Y:S01]  /*d3b0*/  @P1 SYNCS.ARRIVE.TRANS64 RZ, [R9+URZ+0x36800], R6 ;  /* 0x0368000609ff19a7 */ /* 0x0007e2000800003f */
[----:B------:R-:W-:Y:S01]  /*d3c0*/  UMOV UR14, 0x0 ;  /* 0x00000000000e7882 */ /* 0x000fe20000000000 */
[----:B------:R-:W-:Y:S01]  /*d3d0*/  UMOV UR15, 0x12f00000 ;  /* 0x12f00000000f7882 */ /* 0x000fe20000000000 */
[----:B------:R-:W-:Y:S01]  /*d3e0*/  UMOV UR18, 0x40 ;  /* 0x0000004000127882 */ /* 0x000fe20000000000 */
[----:B------:R-:W-:Y:S01]  /*d3f0*/  UMOV UR17, UR9 ;  /* 0x0000000900117c82 */ /* 0x000fe20008000000 */
[----:B------:R-:W-:Y:S01]  /*d400*/  UMOV UR22, 0x0 ;  /* 0x0000000000167882 */ /* 0x000fe20000000000 */
[----:B------:R-:W-:Y:S01]  /*d410*/  UMOV UR23, 0x12f00000 ;  /* 0x12f0000000177882 */ /* 0x000fe20000000000 */
[----:B------:R-:W-:Y:S01]  /*d420*/  BSSY B0, `(.L_x_2895) ;  /* 0x0000010000007945 */ /* 0x000fe20003800000 */
[----:B--2---:R-:W-:-:S02]  /*d430*/  @P1 R2UR UR12, R14 ;  /* 0x000000000e0c12ca */ /* 0x004fc400000e0000 */
[----:B------:R-:W-:Y:S02]  /*d440*/  @P1 R2UR UR20, R14 ;  /* 0x000000000e1412ca */ /* 0x000fe400000e0000 */
[----:B---3--:R-:W-:-:S09]  /*d450*/  LOP3.LUT R6, R13, 0x1, RZ, 0xc, !PT ;  /* 0x000000010d067812 */ /* 0x008fd200078e0cff */
[----:B------:R1:W-:Y:S01]  /*d460*/  UTMALDG.4D [UR8], [UR4], desc[UR6] ;  /* 0x00000608040075b4 */ /* 0x0003e20008019000 */
[----:B------:R-:W-:Y:S01]  /*d470*/  SHF.L.U32 R6, R6, 0x1f, RZ ;  /* 0x0000001f06067819 */ /* 0x000fe200000006ff */
[----:B------:R2:W-:Y:S01]  /*d480*/  UTMALDG.4D [UR16], [UR4], desc[UR14] ;  /* 0x00000e10040075b4 */ /* 0x0005e20008019000 */
[----:B-1----:R-:W-:Y:S02]  /*d490*/  @P1 R2UR UR13, R19 ;  /* 0x00000000130d12ca */ /* 0x002fe400000e0000 */
[----:B------:R-:W-:Y:S02]  /*d4a0*/  @P1 R2UR UR12, R14 ;  /* 0x000000000e0c12ca */ /* 0x000fe400000e0000 */
[----:B------:R-:W-:Y:S01]  /*d4b0*/  @P1 R2UR UR11, R8 ;  /* 0x00000000080b12ca */ /* 0x000fe200000e0000 */
[----:B------:R-:W-:Y:S01]  /*d4c0*/  UIADD3 UR8, UR24, 0x1d400, URZ ;  /* 0x0001d40018087890 */ /* 0x000fe2000fffe03f */
[----:B------:R-:W-:-:S11]  /*d4d0*/  UMOV UR10, 0x80 ;  /* 0x00000080000a7882 */ /* 0x000fd60000000000 */
[----:B------:R2:W-:Y:S01]  /*d4e0*/  UTMALDG.4D [UR8], [UR4], desc[UR22] ;  /* 0x00001608040075b4 */ /* 0x0005e20008019000 */
[----:B------:R-:W1:Y:S01]  /*d4f0*/  SYNCS.PHASECHK.TRANS64.TRYWAIT P1, [R9+URZ+0x36820], R6 ;  /* 0x03682006090075a7 */ /* 0x000e62000802017f */
[----:B----4-:R-:W-:Y:S01]  /*d500*/  ISETP.GE.AND P2, PT, R7, 0x71, PT ;  /* 0x000000710700780c */ /* 0x010fe20003f46270 */
[----:B-12---:R-:W-:-:S12]  /*d510*/  @!P1 BRA `(.L_x_2896) ;  /* 0x0000002000d49947 */ /* 0x006fd80003800000 */
.L_x_2947:
[----:B------:R-:W-:Y:S05]  /*d520*/  BSYNC B0 ;  /* 0x0000000000007941 */ /* 0x000fea0003800000 */
.L_x_2895:
[----:B------:R-:W-:Y:S05]  /*d530*/  @!P2 BRA `(.L_x_2897) ;  /* 0x000000180008a947 */ /* 0x000fea0003800000 */
[----:B------:R-:W2:Y:S01]  /*d540*/  LDL R8, [R1+0xc] ;  /* 0x00000c0001087983 */ /* 0x000ea20000100800 */
[----:B-1----:R-:W-:Y:S01]  /*d550*/  MOV R7, 0x1 ;  /* 0x0000000100077802 */ /* 0x002fe20000000f00 */
        /* <DEDUP_REMOVED lines=34> */
.L_x_2901:
[----:B-1----:R-:W1:Y:S01]  /*d780*/  S2R R3, SR_CgaCtaId ;  /* 0x0000000000037919 */ /* 0x002e620000008800 */
[----:B------:R-:W-:-:S04]  /*d790*/  MOV R2, 0x400 ;  /* 0x0000040000027802 */ /* 0x000fc80000000f00 */
[----:B-1----:R-:W-:Y:S02]  /*d7a0*/  LEA R2, R3, R2, 0x18 ;  /* 0x0000000203027211 */ /* 0x002fe400078ec0ff */
[----:B------:R-:W-:Y:S02]  /*d7b0*/  SHF.L.U32 R3, R13, 0x1f, RZ ;  /* 0x0000001f0d037819 */ /* 0x000fe400000006ff */
[----:B------:R-:W-:-:S04]  /*d7c0*/  LEA R2, R7, R2, 0x3 ;  /* 0x0000000207027211 */ /* 0x000fc800078e18ff */
[----:B------:R-:W1:Y:S02]  /*d7d0*/  SYNCS.PHASECHK.TRANS64.TRYWAIT P1, [R2+URZ+0x36840], R3 ;  /* 0x03684003020075a7 */ /* 0x000e64000802017f */
[----:B-1----:R-:W-:Y:S05]  /*d7e0*/  @!P1 BRA `(.L_x_2902) ;  /* 0x0000002000409947 */ /* 0x002fea0003800000 */
.L_x_2948:
        /* <DEDUP_REMOVED lines=11> */
.L_x_2903:
        /* <DEDUP_REMOVED lines=13> */
[----:B-1----:R-:W-:-:S03]  /*d970*/  SHF.L.U32 R3, R17, 0x1f, RZ ;  /* 0x0000001f11037819 */ /* 0x002fc600000006ff */
        /* <DEDUP_REMOVED lines=9> */
[----:B------:R-:W-:-:S05]  /*da10*/  UIADD3 UR14, UR14, 0x28400, URZ ;  /* 0x000284000e0e7890 */ /* 0x000fca000fffe03f */
[----:B------:R1:W-:Y:S02]  /*da20*/  UTMALDG.4D [UR8], [UR4], desc[UR6] ;  /* 0x00000608040075b4 */ /* 0x0003e40008019000 */
[----:B-1----:R-:W-:Y:S01]  /*da30*/  UMOV UR8, UR15 ;  /* 0x0000000f00087c82 */ /* 0x002fe20008000000 */
[----:B------:R-:W-:Y:S02]  /*da40*/  UMOV UR10, UR16 ;  /* 0x00000010000a7c82 */ /* 0x000fe40008000000 */
[----:B------:R1:W-:Y:S02]  /*da50*/  UTMALDG.4D [UR8], [UR4], desc[UR6] ;  /* 0x00000608040075b4 */ /* 0x0003e40008019000 */
[----:B-1----:R-:W-:Y:S01]  /*da60*/  UMOV UR8, UR14 ;  /* 0x0000000e00087c82 */ /* 0x002fe20008000000 */
[----:B------:R-:W-:Y:S02]  /*da70*/  UMOV UR10, UR17 ;  /* 0x00000011000a7c82 */ /* 0x000fe40008000000 */
[----:B------:R1:W-:Y:S01]  /*da80*/  UTMALDG.4D [UR8], [UR4], desc[UR6] ;  /* 0x00000608040075b4 */ /* 0x0003e20008019000 */
[----:B------:R-:W2:Y:S02]  /*da90*/  SYNCS.PHASECHK.TRANS64.TRYWAIT P1, [R2+URZ+0x60], R3 ;  /* 0x00006003020075a7 */ /* 0x000ea4000802017f */
[----:B-12---:R-:W-:Y:S05]  /*daa0*/  @!P1 BRA `(.L_x_2904) ;  /* 0x0000001c00a49947 */ /* 0x006fea0003800000 */
.L_x_2949:
        /* <DEDUP_REMOVED lines=12> */
.L_x_2905:
[----:B------:R-:W3:Y:S01]  /*db70*/  S2R R9, SR_CgaCtaId ;  /* 0x0000000000097919 */ /* 0x000ee20000008800 */
[----:B-12---:R-:W-:Y:S01]  /*db80*/  MOV R3, 0x400 ;  /* 0x0000040000037802 */ /* 0x006fe20000000f00 */
        /* <DEDUP_REMOVED lines=10> */
[----:B------:R-:W-:-:S04]  /*dc30*/  MOV R18, R6 ;  /* 0x0000000600127202 */ /* 0x000fc80000000f00 */
[----:B------:R-:W-:Y:S01]  /*dc40*/  UIMAD UR11, UR11, 0x70, URZ ;  /* 0x000000700b0b78a4 */ /* 0x000fe2000f8e023f */
[----:B---3--:R-:W-:-:S04]  /*dc50*/  LEA R3, R9, R3, 0x18 ;  /* 0x0000000309037211 */ /* 0x008fc800078ec0ff */
[----:B------:R-:W-:-:S04]  /*dc60*/  LEA R2, R16, R3, 0x3 ;  /* 0x0000000310027211 */ /* 0x000fc800078e18ff */
[----:B------:R-:W-:Y:S01]  /*dc70*/  R2UR UR9, R2 ;  /* 0x00000000020972ca */ /* 0x000fe200000e0000 */
[----:B------:R-:W-:-:S05]  /*dc80*/  IMAD R2, R16, 0xa800, R3 ;  /* 0x0000a80010027824 */ /* 0x000fca00078e0203 */
[----:B------:R-:W-:-:S07]  /*dc90*/  R2UR UR15, R2 ;  /* 0x00000000020f72ca */ /* 0x000fce00000e0000 */
[----:B------:R-:W-:-:S06]  /*dca0*/  UIADD3 UR9, UR9, 0x36850, URZ ;  /* 0x0003685009097890 */ /* 0x000fcc000fffe03f */
[----:B------:R-:W-:Y:S02]  /*dcb0*/  UIADD3 UR8, UR15, 0x400, URZ ;  /* 0x000004000f087890 */ /* 0x000fe4000fffe03f */
[----:B------:R-:W-:Y:S02]  /*dcc0*/  UIADD3 UR14, UR15, 0x3c00, URZ ;  /* 0x00003c000f0e7890 */ /* 0x000fe4000fffe03f */
[----:B------:R-:W-:-:S05]  /*dcd0*/  UIADD3 UR15, UR15, 0x7400, URZ ;  /* 0x000074000f0f7890 */ /* 0x000fca000fffe03f */
        /* <DEDUP_REMOVED lines=8> */
[----:B-1----:R-:W-:Y:S01]  /*dd60*/  NOP ;  /* 0x0000000000007918 */ /* 0x002fe20000000000 */
.L_x_2900:
[----:B------:R-:W-:Y:S05]  /*dd70*/  BSYNC B0 ;  /* 0x0000000000007941 */ /* 0x000fea0003800000 */
.L_x_2899:
[----:B------:R-:W2:Y:S01]  /*dd80*/  LDL.LU R2, [R1+0xc] ;  /* 0x00000c0001027983 */ /* 0x000ea20000300800 */
[----:B------:R-:W-:Y:S01]  /*dd90*/  MOV R16, R7 ;  /* 0x0000000700107202 */ /* 0x000fe20000000f00 */
[----:B------:R-:W-:Y:S02]  /*dda0*/  IMAD.MOV.U32 R17, RZ, RZ, R13 ;  /* 0x000000ffff117224 */ /* 0x000fe400078e000d */
[----:B--2---:R-:W-:-:S07]  /*ddb0*/  VIADD R6, R2, 0xfffffffd ;  /* 0xfffffffd02067836 */ /* 0x004fce0000000000 */
.L_x_2898:
[----:B------:R-:W-:Y:S01]  /*ddc0*/  IADD3 R3, -R12, RZ, RZ ;  /* 0x000000ff0c037210 */ /* 0x000fe20007ffe1ff */
[----:B------:R-:W-:Y:S03]  /*ddd0*/  BSSY B0, `(.L_x_2897) ;  /* 0x00000f8000007945 */ /* 0x000fe60003800000 */
[----:B------:R-:W-:-:S13]  /*dde0*/  ISETP.NE.AND P1, PT, R10, R3, PT ;  /* 0x000000030a00720c */ /* 0x000fda0003f25270 */
[----:B------:R-:W-:Y:S05]  /*ddf0*/  @!P1 BRA `(.L_x_2906) ;  /* 0x0000000c00d49947 */ /* 0x000fea0003800000 */
[----:B------:R-:W-:-:S07]  /*de00*/  IMAD.MOV.U32 R8, RZ, RZ, R5 ;  /* 0x000000ffff087224 */ /* 0x000fce00078e0005 */
.L_x_2921:
[----:B------:R-:W-:Y:S01]  /*de10*/  IADD3 R7, R16, 0x1, RZ ;  /* 0x0000000110077810 */ /* 0x000fe20007ffe0ff */
[----:B------:R-:W-:Y:S03]  /*de20*/  BSSY B1, `(.L_x_2907) ;  /* 0x0000076000017945 */ /* 0x000fe60003800000 */
        /* <DEDUP_REMOVED lines=26> */
.L_x_2909:
[----:B------:R-:W2:Y:S01]  /*dfd0*/  S2R R3, SR_CgaCtaId ;  /* 0x0000000000037919 */ /* 0x000ea20000008800 */
[----:B------:R-:W-:-:S04]  /*dfe0*/  MOV R2, 0x400 ;  /* 0x0000040000027802 */ /* 0x000fc80000000f00 */
[----:B--2---:R-:W-:Y:S02]  /*dff0*/  LEA R2, R3, R2, 0x18 ;  /* 0x0000000203027211 */ /* 0x004fe400078ec0ff */
[----:B------:R-:W-:-:S03]  /*e000*/  SHF.L.U32 R3, R10, 0x1f, RZ ;  /* 0x0000001f0a037819 */ /* 0x000fc600000006ff */
[----:B------:R-:W-:-:S04]  /*e010*/  IMAD R2, R7, 0x8, R2 ;  /* 0x0000000807027824 */ /* 0x000fc800078e0202 */
[----:B------:R-:W2:Y:S02]  /*e020*/  SYNCS.PHASECHK.TRANS64.TRYWAIT P1, [R2+URZ+0x36840], R3 ;  /* 0x03684003020075a7 */ /* 0x000ea4000802017f */
[----:B--2---:R-:W-:Y:S05]  /*e030*/  @!P1 BRA `(.L_x_2910) ;  /* 0x0000001800549947 */ /* 0x004fea0003800000 */
.L_x_2950:
        /* <DEDUP_REMOVED lines=11> */
.L_x_2911:
        /* <DEDUP_REMOVED lines=13> */
[----:B------:R-:W-:-:S03]  /*e1c0*/  SHF.L.U32 R17, R17, 0x1f, RZ ;  /* 0x0000001f11117819 */ /* 0x000fc600000006ff */
[----:B------:R-:W-:Y:S02]  /*e1d0*/  UIADD3 UR9, UR9, 0x36830, URZ ;  /* 0x0003683009097890 */ /* 0x000fe4000fffe03f */
[----:B------:R-:W-:Y:S01]  /*e1e0*/  UIMAD UR11, UR11, 0x70, URZ ;  /* 0x000000700b0b78a4 */ /* 0x000fe2000f8e023f */
[----:B-1----:R-:W-:-:S05]  /*e1f0*/  LEA R3, R9, R3, 0x18 ;  /* 0x0000000309037211 */ /* 0x002fca00078ec0ff */
[----:B------:R-:W-:Y:S02]  /*e200*/  IMAD R2, R7, 0xa800, R3 ;  /* 0x0000a80007027824 */ /* 0x000fe400078e0203 */
[----:B------:R-:W-:-:S03]  /*e210*/  VIADD R3, R3, 0x36800 ;  /* 0x0003680003037836 */ /* 0x000fc60000000000 */
[----:B------:R-:W-:Y:S02]  /*e220*/  R2UR UR14, R2 ;  /* 0x00000000020e72ca */ /* 0x000fe400000e0000 */
[----:B------:R-:W-:-:S11]  /*e230*/  LEA R2, R16, R3, 0x3 ;  /* 0x0000000310027211 */ /* 0x000fd600078e18ff */
        /* <DEDUP_REMOVED lines=12> */
.L_x_2951:
[----:B------:R-:W-:Y:S05]  /*e300*/  @P2 BRA `(.L_x_2913) ;  /* 0x00000000001c2947 */ /* 0x000fea0003800000 */
[----:B------:R-:W2:Y:S01]  /*e310*/  S2R R9, SR_TID.X ;  /* 0x0000000000097919 */ /* 0x000ea20000002100 */
[----:B------:R-:W-:-:S04]  /*e320*/  IMAD.MOV.U32 R3, RZ, RZ, 0xa800 ;  /* 0x0000a800ff037424 */ /* 0x000fc800078e00ff */
[----:B------:R3:W-:Y:S01]  /*e330*/  SYNCS.ARRIVE.TRANS64 RZ, [R2+URZ+0x50], R3 ;  /* 0x0000500302ff79a7 */ /* 0x0007e2000800003f */
[----:B--2---:R-:W-:-:S04]  /*e340*/  LOP3.LUT R9, R9, 0x1f, RZ, 0xc0, !PT ;  /* 0x0000001f09097812 */ /* 0x004fc800078ec0ff */
[----:B------:R-:W-:-:S13]  /*e350*/  ISETP.NE.AND P1, PT, R9, RZ, PT ;  /* 0x000000ff0900720c */ /* 0x000fda0003f25270 */
[----:B---3--:R-:W-:Y:S05]  /*e360*/  @!P1 BRA `(.L_x_2913) ;  /* 0x0000000000049947 */ /* 0x008fea0003800000 */
[----:B------:R-:W-:Y:S01]  /*e370*/  BPT.TRAP 0x1 ;  /* 0x000000040000795c */ /* 0x000fe20000300000 */
.L_x_2913:
        /* <DEDUP_REMOVED lines=13> */
[----:B------:R-:W-:-:S03]  /*e450*/  IMAD.MOV.U32 R5, RZ, RZ, R8 ;  /* 0x000000ffff057224 */ /* 0x000fc600078e0008 */
[----:B------:R-:W-:Y:S02]  /*e460*/  UIMAD UR11, UR11, 0x70, URZ ;  /* 0x000000700b0b78a4 */ /* 0x000fe4000f8e023f */
[----:B------:R-:W-:Y:S01]  /*e470*/  UIADD3 UR9, UR9, 0x50, URZ ;  /* 0x0000005009097890 */ /* 0x000fe2000fffe03f */
[----:B--2---:R-:W-:-:S05]  /*e480*/  LEA R3, R9, R3, 0x18 ;  /* 0x0000000309037211 */ /* 0x004fca00078ec0ff */
        /* <DEDUP_REMOVED lines=15> */
.L_x_2908:
[----:B------:R-:W-:Y:S05]  /*e580*/  BSYNC B1 ;  /* 0x0000000000017941 */ /* 0x000fea0003800000 */
.L_x_2907:
        /* <DEDUP_REMOVED lines=28> */
.L_x_2916:
[----:B------:R-:W2:Y:S01]  /*e750*/  S2R R3, SR_CgaCtaId ;  /* 0x0000000000037919 */ /* 0x000ea20000008800 */
[----:B------:R-:W-:-:S04]  /*e760*/  MOV R2, 0x400 ;  /* 0x0000040000027802 */ /* 0x000fc80000000f00 */
[----:B--2---:R-:W-:Y:S02]  /*e770*/  LEA R2, R3, R2, 0x18 ;  /* 0x0000000203027211 */ /* 0x004fe400078ec0ff */
[----:B------:R-:W-:-:S03]  /*e780*/  SHF.L.U32 R3, R17, 0x1f, RZ ;  /* 0x0000001f11037819 */ /* 0x000fc600000006ff */
[----:B------:R-:W-:-:S04]  /*e790*/  IMAD R2, R16, 0x8, R2 ;  /* 0x0000000810027824 */ /* 0x000fc800078e0202 */
[----:B------:R-:W2:Y:S02]  /*e7a0*/  SYNCS.PHASECHK.TRANS64.TRYWAIT P1, [R2+URZ+0x36840], R3 ;  /* 0x03684003020075a7 */ /* 0x000ea4000802017f */
[----:B--2---:R-:W-:Y:S05]  /*e7b0*/  @!P1 BRA `(.L_x_2917) ;  /* 0x00000010009c9947 */ /* 0x004fea0003800000 */
.L_x_2952:
        /* <DEDUP_REMOVED lines=11> */
.L_x_2918:
        /* <DEDUP_REMOVED lines=11> */
[----:B------:R-:W-:-:S05]  /*e920*/  UMOV UR18, 0x80 ;  /* 0x0000008000127882 */ /* 0x000fca0000000000 */
        /* <DEDUP_REMOVED lines=12> */
[----:B------:R-:W-:-:S03]  /*e9f0*/  UIADD3 UR16, UR8, 0x28400, URZ ;  /* 0x0002840008107890 */ /* 0x000fc6000fffe03f */
        /* <DEDUP_REMOVED lines=10> */
.L_x_2953:
        /* <DEDUP_REMOVED lines=8> */
.L_x_2920:
[----:B------:R-:W2:Y:S01]  /*eb20*/  S2R R9, SR_CgaCtaId ;  /* 0x0000000000097919 */ /* 0x000ea20000008800 */
[----:B-1----:R-:W-:Y:S01]  /*eb30*/  MOV R3, 0x400 ;  /* 0x0000040000037802 */ /* 0x002fe20000000f00 */
        /* <DEDUP_REMOVED lines=11> */
[----:B------:R-:W-:-:S03]  /*ebf0*/  MOV R5, R8 ;  /* 0x0000000800057202 */ /* 0x000fc60000000f00 */
[----:B------:R-:W-:Y:S02]  /*ec00*/  UIMAD UR11, UR11, 0x70, URZ ;  /* 0x000000700b0b78a4 */ /* 0x000fe4000f8e023f */
[----:B------:R-:W-:Y:S01]  /*ec10*/  UIADD3 UR9, UR9, 0x50, URZ ;  /* 0x0000005009097890 */ /* 0x000fe2000fffe03f */
[----:B--2---:R-:W-:-:S05]  /*ec20*/  LEA R3, R9, R3, 0x18 ;  /* 0x0000000309037211 */ /* 0x004fca00078ec0ff */
[----:B------:R-:W-:-:S05]  /*ec30*/  IMAD R7, R7, 0xa800, R3 ;  /* 0x0000a80007077824 */ /* 0x000fca00078e0203 */
[----:B------:R-:W-:-:S13]  /*ec40*/  R2UR UR15, R7 ;  /* 0x00000000070f72ca */ /* 0x000fda00000e0000 */
        /* <DEDUP_REMOVED lines=12> */
.L_x_2915:
[----:B------:R-:W-:Y:S05]  /*ed10*/  BSYNC B1 ;  /* 0x0000000000017941 */ /* 0x000fea0003800000 */
.L_x_2914:
[C---:B------:R-:W-:Y:S01]  /*ed20*/  ISETP.GT.AND P1, PT, R6.reuse, 0x1, PT ;  /* 0x000000010600780c */ /* 0x040fe20003f24270 */
[----:B------:R-:W-:-:S12]  /*ed30*/  VIADD R6, R6, 0xfffffffe ;  /* 0xfffffffe06067836 */ /* 0x000fd80000000000 */
[----:B------:R-:W-:Y:S05]  /*ed40*/  @P1 BRA `(.L_x_2921) ;  /* 0xfffffff000301947 */ /* 0x000fea000383ffff */
.L_x_2906:
[----:B------:R-:W-:Y:S05]  /*ed50*/  BSYNC B0 ;  /* 0x0000000000007941 */ /* 0x000fea0003800000 */
.L_x_2897:
[----:B------:R-:W-:Y:S04]  /*ed60*/  BSSY B0, `(.L_x_2922) ;  /* 0x0000032000007945 */ /* 0x000fe80003800000 */
[----:B------:R-:W-:Y:S05]  /*ed70*/  @!P6 BRA `(.L_x_2923) ;  /* 0x0000000000c0e947 */ /* 0x000fea0003800000 */
[----:B------:R-:W2:Y:S01]  /*ed80*/  S2R R3, SR_CgaCtaId ;  /* 0x0000000000037919 */ /* 0x000ea20000008800 */
[----:B------:R-:W-:Y:S01]  /*ed90*/  MOV R0, 0x400 ;  /* 0x0000040000007802 */ /* 0x000fe20000000f00 */
[----:B------:R-:W3:Y:S03]  /*eda0*/  S2R R2, SR_TID.X ;  /* 0x0000000000027919 */ /* 0x000ee60000002100 */
[----:B--2---:R-:W-:-:S04]  /*edb0*/  LEA R0, R3, R0, 0x18 ;  /* 0x0000000003007211 */ /* 0x004fc800078ec0ff */
[----:B------:R-:W-:Y:S02]  /*edc0*/  LEA R3, R16, R0, 0x3 ;  /* 0x0000000010037211 */ /* 0x000fe400078e18ff */
[----:B------:R-:W-:Y:S02]  /*edd0*/  SHF.L.U32 R0, R17, 0x1f, RZ ;  /* 0x0000001f11007819 */ /* 0x000fe400000006ff */
[----:B---3--:R-:W-:Y:S02]  /*ede0*/  LOP3.LUT R2, R2, 0x7f, RZ, 0xc0, !PT ;  /* 0x0000007f02027812 */ /* 0x008fe400078ec0ff */
[----:B------:R-:W2:Y:S02]  /*edf0*/  SYNCS.PHASECHK.TRANS64.TRYWAIT P0, [R3+URZ+0x36860], R0 ;  /* 0x03686000030075a7 */ /* 0x000ea4000800017f */
[----:B------:R-:W-:Y:S01]  /*ee00*/  ISETP.NE.AND P1, PT, R2, RZ, PT ;  /* 0x000000ff0200720c */ /* 0x000fe20003f25270 */
[----:B--2---:R-:W-:-:S12]  /*ee10*/  @!P0 BRA `(.L_x_2924) ;  /* 0x0000000c002c8947 */ /* 0x004fd80003800000 */
.L_x_2954:
        /* <DEDUP_REMOVED lines=8> */
.L_x_2925:
        /* <DEDUP_REMOVED lines=30> */
.L_x_2923:
[----:B------:R-:W-:Y:S05]  /*f080*/  BSYNC B0 ;  /* 0x0000000000007941 */ /* 0x000fea0003800000 */
.L_x_2922:
[----:B------:R-:W2:Y:S01]  /*f090*/  LDL.LU R0, [R1+0x10] ;  /* 0x0000100001007983 */ /* 0x000ea20000300800 */
[----:B------:R-:W-:-:S03]  /*f0a0*/  ULDC UR4, c[0x0][0xda4] ;  /* 0x0003690000047ab9 */ /* 0x000fc60000000800 */
[----:B------:R-:W3:Y:S01]  /*f0b0*/  LDL.LU R2, [R1+0x18] ;  /* 0x0000180001027983 */ /* 0x000ee20000300800 */
[----:B------:R-:W-:-:S04]  /*f0c0*/  IADD3 R16, R16, 0x1, RZ ;  /* 0x0000000110107810 */ /* 0x000fc80007ffe0ff */
[----:B------:R-:W-:-:S04]  /*f0d0*/  ISETP.NE.AND P0, PT, R16, 0x2, PT ;  /* 0x000000021000780c */ /* 0x000fc80003f05270 */
[----:B------:R-:W-:Y:S01]  /*f0e0*/  SEL R16, R16, RZ, P0 ;  /* 0x000000ff10107207 */ /* 0x000fe20000000000 */
[----:B--2---:R-:W-:Y:S01]  /*f0f0*/  VIADD R0, R0, UR38 ;  /* 0x0000002600007c36 */ /* 0x004fe20008000000 */
[----:B---3--:R-:W-:-:S04]  /*f100*/  IADD3 R2, R2, 0x1, RZ ;  /* 0x0000000102027810 */ /* 0x008fc80007ffe0ff */
[----:B------:R2:W-:Y:S01]  /*f110*/  STL [R1+0x10], R0 ;  /* 0x0000100001007387 */ /* 0x0005e20000100800 */
[----:B------:R-:W-:-:S03]  /*f120*/  ISETP.GE.AND P1, PT, R0, UR4, PT ;  /* 0x0000000400007c0c */ /* 0x000fc6000bf26270 */
[----:B------:R3:W-:Y:S01]  /*f130*/  STL [R1+0x18], R2 ;  /* 0x0000180201007387 */ /* 0x0007e20000100800 */
[----:B--2---:R-:W-:-:S04]  /*f140*/  SEL R0, RZ, 0x1, P0 ;  /* 0x00000001ff007807 */ /* 0x004fc80000000000 */
[----:B------:R-:W-:-:S05]  /*f150*/  LOP3.LUT R17, R17, R0, RZ, 0x3c, !PT ;  /* 0x0000000011117212 */ /* 0x000fca00078e3cff */
[----:B---3--:R-:W-:Y:S05]  /*f160*/  @!P1 BRA `(.L_x_2926) ;  /* 0xffffffd0006c9947 */ /* 0x008fea000383ffff */
[----:B------:R-:W-:-:S07]  /*f170*/  LOP3.LUT R2, R2, 0x1, RZ, 0xc, !PT ;  /* 0x0000000102027812 */ /* 0x000fce00078e0cff */
.L_x_2882:
[----:B------:R-:W2:Y:S01]  /*f180*/  S2R R3, SR_CgaCtaId ;  /* 0x0000000000037919 */ /* 0x000ea20000008800 */
[----:B------:R-:W-:Y:S01]  /*f190*/  MOV R0, 0x400 ;  /* 0x0000040000007802 */ /* 0x000fe20000000f00 */
[----:B------:R-:W-:Y:S03]  /*f1a0*/  BSSY B0, `(.L_x_2927) ;  /* 0x0000005000007945 */ /* 0x000fe60003800000 */
[----:B--2---:R-:W-:Y:S02]  /*f1b0*/  LEA R0, R3, R0, 0x18 ;  /* 0x0000000003007211 */ /* 0x004fe400078ec0ff */
[----:B------:R-:W-:-:S04]  /*f1c0*/  SHF.L.U32 R3, R2, 0x1f, RZ ;  /* 0x0000001f02037819 */ /* 0x000fc800000006ff */
[----:B------:R-:W2:Y:S02]  /*f1d0*/  SYNCS.PHASECHK.TRANS64.TRYWAIT P0, [R0+URZ+0x36820], R3 ;  /* 0x03682003000075a7 */ /* 0x000ea4000800017f */
[----:B--2---:R-:W-:Y:S05]  /*f1e0*/  @!P0 BRA `(.L_x_2928) ;  /* 0x00000008004c8947 */ /* 0x004fea0003800000 */
.L_x_2955:
[----:B------:R-:W-:Y:S05]  /*f1f0*/  BSYNC B0 ;  /* 0x0000000000007941 */ /* 0x000fea0003800000 */
.L_x_2927:
[----:B------:R-:W-:-:S03]  /*f200*/  UMOV UR4, 0xffffffff ;  /* 0xffffffff00047882 */ /* 0x000fc60000000000 */
[----:B------:R-:W-:Y:S05]  /*f210*/  BRA.DIV UR4, `(.L_x_2929) ;  /* 0x0000000a04547947 */ /* 0x000fea000b800000 */
[----:B------:R-:W3:Y:S02]  /*f220*/  S2R R2, SR_TID.X ;  /* 0x0000000000027919 */ /* 0x000ee40000002100 */
[----:B---3--:R-:W-:-:S04]  /*f230*/  SHF.R.U32.HI R2, RZ, 0x5, R2 ;  /* 0x00000005ff027819 */ /* 0x008fc80000011602 */
[----:B------:R-:W-:-:S05]  /*f240*/  LOP3.LUT R2, R2, 0x3, RZ, 0xc0, !PT ;  /* 0x0000000302027812 */ /* 0x000fca00078ec0ff */
[----:B------:R3:W4:Y:S02]  /*f250*/  SHFL.IDX PT, R14, R2, RZ, 0x1f ;  /* 0x00001fff020e7589 */ /* 0x00072400000e0000 */
.L_x_2958:
[----:B----4-:R-:W-:Y:S01]  /*f260*/  ISETP.NE.AND P0, PT, R14, RZ, PT ;  /* 0x000000ff0e00720c */ /* 0x010fe20003f05270 */
[----:B------:R-:W-:-:S12]  /*f270*/  BSSY B0, `(.L_x_2930) ;  /* 0x0000026000007945 */ /* 0x000fd80003800000 */
[----:B------:R-:W-:Y:S05]  /*f280*/  @P0 BRA `(.L_x_2931) ;  /* 0x0000000000900947 */ /* 0x000fea0003800000 */
[----:B------:R-:W-:-:S03]  /*f290*/  UMOV UR4, 0xffffffff ;  /* 0xffffffff00047882 */ /* 0x000fc60000000000 */
[----:B------:R-:W-:Y:S05]  /*f2a0*/  BRA.DIV UR4, `(.L_x_2932) ;  /* 0x0000000a04647947 */ /* 0x000fea000b800000 */
[----:B------:R-:W-:-:S13]  /*f2b0*/  ELECT P6, URZ, PT ;  /* 0x00000000003f782f */ /* 0x000fda00038c0000 */
.L_x_2961:
[----:B------:R-:W-:Y:S05]  /*f2c0*/  @!P6 BRA `(.L_x_2931) ;  /* 0x000000000080e947 */ /* 0x000fea0003800000 */
[----:B---3--:R-:W3:Y:S02]  /*f2d0*/  LDL R2, [R1+0x1c] ;  /* 0x00001c0001027983 */ /* 0x008ee40000100800 */
[----:B---3--:R-:W-:-:S13]  /*f2e0*/  R2UR UR4, R2 ;  /* 0x00000000020472ca */ /* 0x008fda00000e0000 */
[----:B------:R-:W-:-:S06]  /*f2f0*/  ULOP3.LUT UR4, UR4, 0x2, URZ, 0xfc, !UPT ;  /* 0x0000000204047892 */ /* 0x000fcc000f8efc3f */
[----:B------:R-:W-:-:S05]  /*f300*/  IMAD.U32 R2, RZ, RZ, UR4 ;  /* 0x00000004ff027e24 */ /* 0x000fca000f8e00ff */
[----:B------:R-:W-:-:S13]  /*f310*/  ISETP.NE.AND P2, PT, R2, 0x3, PT ;  /* 0x000000030200780c */ /* 0x000fda0003f45270 */
[----:B------:R-:W-:Y:S05]  /*f320*/  @!P2 BRA `(.L_x_2933) ;  /* 0x000000000004a947 */ /* 0x000fea0003800000 */
[----:B------:R-:W-:Y:S01]  /*f330*/  BPT.TRAP 0x1 ;  /* 0x000000040000795c */ /* 0x000fe20000300000 */
.L_x_2933:
        /* <DEDUP_REMOVED lines=12> */
.L_x_2962:
[----:B------:R-:W2:Y:S02]  /*f400*/  SYNCS.PHASECHK.TRANS64.TRYWAIT P0, [R3+URZ], R2 ;  /* 0x00000002030075a7 */ /* 0x000ea4000800017f */
[----:B--2---:R-:W-:Y:S05]  /*f410*/  @!P0 BRA `(.L_x_2935) ;  /* 0x00000008003c8947 */ /* 0x004fea0003800000 */
.L_x_2963:
[----:B------:R-:W-:Y:S05]  /*f420*/  @!P2 BRA `(.L_x_2936) ;  /* 0x000000000004a947 */ /* 0x000fea0003800000 */
[----:B------:R-:W-:Y:S01]  /*f430*/  BPT.TRAP 0x1 ;  /* 0x000000040000795c */ /* 0x000fe20000300000 */
.L_x_2936:
[----:B--2---:R-:W-:-:S05]  /*f440*/  IADD3 R3, R0, 0x36860, RZ ;  /* 0x0003686000037810 */ /* 0x004fca0007ffe0ff */
[----:B------:R-:W-:-:S04]  /*f450*/  IMAD R16, R16, 0x8, R3 ;  /* 0x0000000810107824 */ /* 0x000fc800078e0203 */
[----:B------:R-:W2:Y:S02]  /*f460*/  SYNCS.PHASECHK.TRANS64.TRYWAIT P0, [R16+URZ], R5 ;  /* 0x00000005100075a7 */ /* 0x000ea4000800017f */
[----:B--2---:R-:W-:Y:S05]  /*f470*/  @!P0 BRA `(.L_x_2937) ;  /* 0x0000000800388947 */ /* 0x004fea0003800000 */
.L_x_2964:
[----:B------:R-:W-:-:S07]  /*f480*/  LEA R3, R4, R3, 0x3 ;  /* 0x0000000304037211 */ /* 0x000fce00078e18ff */
.L_x_2938:
[----:B---3--:R3:W4:Y:S02]  /*f490*/  SYNCS.PHASECHK.TRANS64.TRYWAIT P0, [R3+URZ], R2 ;  /* 0x00000002030075a7 */ /* 0x008724000800017f */
[----:B----4-:R-:W-:Y:S05]  /*f4a0*/  @!P0 NANOSLEEP.SYNCS 0x989680 ;  /* 0x009896800000895d */ /* 0x010fea0003900000 */
[----:B------:R-:W4:Y:S02]  /*f4b0*/  @!P0 SYNCS.PHASECHK.TRANS64 P0, [R3+URZ], R2 ;  /* 0x00000002030085a7 */ /* 0x000f24000800007f */
[----:B----4-:R-:W-:Y:S05]  /*f4c0*/  @!P0 BRA `(.L_x_2938) ;  /* 0xfffffffc00f08947 */ /* 0x010fea000383ffff */
.L_x_2931:
[----:B------:R-:W-:Y:S05]  /*f4d0*/  BSYNC B0 ;  /* 0x0000000000007941 */ /* 0x000fea0003800000 */
.L_x_2930:
[----:B------:R-:W-:Y:S05]  /*f4e0*/  EXIT ;  /* 0x000000000000794d */ /* 0x000fea0003800000 */
.L_x_2860:
[----:B------:R-:W-:-:S13]  /*f4f0*/  R2UR UR4, R2 ;  /* 0x00000000020472ca */ /* 0x000fda00000e0000 */
[----:B-1----:R-:W-:-:S04]  /*f500*/  IMAD.U32 R3, RZ, RZ, UR4 ;  /* 0x00000004ff037e24 */ /* 0x002fc8000f8e00ff */
[----:B------:R1:W2:Y:S03]  /*f510*/  SYNCS.PHASECHK.TRANS64.TRYWAIT P1, [R3+URZ+0x36800], R0 ;  /* 0x03680000030075a7 */ /* 0x0002a6000802017f */
[----:B--2---:R-:W-:Y:S05]  /*f520*/  @!P1 NANOSLEEP.SYNCS 0x989680 ;  /* 0x009896800000995d */ /* 0x004fea0003900000 */
[----:B------:R-:W2:Y:S02]  /*f530*/  @!P1 SYNCS.PHASECHK.TRANS64 P1, [R3+URZ+0x36800], R0 ;  /* 0x03680000030095a7 */ /* 0x000ea4000802007f */
[----:B--2---:R-:W-:Y:S05]  /*f540*/  @!P1 BRA `(.L_x_2860) ;  /* 0xfffffffc00e89947 */ /* 0x004fea000383ffff */
[----:B------:R-:W-:Y:S05]  /*f550*/  BRA `(.L_x_2939) ;  /* 0xffffff1c00247947 */ /* 0x000fea000383ffff */
.L_x_2864:
[----:B--2---:R2:W3:Y:S02]  /*f560*/  SYNCS.PHASECHK.TRANS64.TRYWAIT P2, [R0+URZ+0x36830], R3 ;  /* 0x03683003000075a7 */ /* 0x0044e4000804017f */
[----:B---3--:R-:W-:Y:S05]  /*f570*/  @!P2 NANOSLEEP.SYNCS 0x989680 ;  /* 0x009896800000a95d */ /* 0x008fea0003900000 */
[----:B------:R-:W3:Y:S02]  /*f580*/  @!P2 SYNCS.PHASECHK.TRANS64 P2, [R0+URZ+0x36830], R3 ;  /* 0x036830030000a5a7 */ /* 0x000ee4000804007f */
[----:B---3--:R-:W-:Y:S05]  /*f590*/  @!P2 BRA `(.L_x_2864) ;  /* 0xfffffffc00f0a947 */ /* 0x008fea000383ffff */
[----:B------:R-:W-:Y:S05]  /*f5a0*/  BRA `(.L_x_2863) ;  /* 0xffffff1c00587947 */ /* 0x000fea000383ffff */
.L_x_2869:
[----:B--2---:R-:W-:-:S04]  /*f5b0*/  MOV R9, UR60 ;  /* 0x0000003c00097c02 */ /* 0x004fc80008000f00 */
[----:B------:R2:W3:Y:S03]  /*f5c0*/  SYNCS.PHASECHK.TRANS64.TRYWAIT P2, [R9+URZ+0x36830], R6 ;  /* 0x03683006090075a7 */ /* 0x0004e6000804017f */
[----:B---3--:R-:W-:Y:S05]  /*f5d0*/  @!P2 NANOSLEEP.SYNCS 0x989680 ;  /* 0x009896800000a95d */ /* 0x008fea0003900000 */
[----:B------:R-:W3:Y:S02]  /*f5e0*/  @!P2 SYNCS.PHASECHK.TRANS64 P2, [R9+URZ+0x36830], R6 ;  /* 0x036830060900a5a7 */ /* 0x000ee4000804007f */
[----:B---3--:R-:W-:Y:S05]  /*f5f0*/  @!P2 BRA `(.L_x_2869) ;  /* 0xfffffffc00eca947 */ /* 0x008fea000383ffff */
[----:B------:R-:W-:Y:S05]  /*f600*/  BRA `(.L_x_2868) ;  /* 0xffffff6800b87947 */ /* 0x000fea000383ffff */
.L_x_2873:
[----:B----4-:R-:W-:-:S04]  /*f610*/  IMAD.U32 R7, RZ, RZ, UR4 ;  /* 0x00000004ff077e24 */ /* 0x010fc8000f8e00ff */
[----:B------:R4:W1:Y:S03]  /*f620*/  SYNCS.PHASECHK.TRANS64.TRYWAIT P2, [R7+URZ+0x36850], R0 ;  /* 0x03685000070075a7 */ /* 0x000866000804017f */
[----:B-1----:R-:W-:Y:S05]  /*f630*/  @!P2 NANOSLEEP.SYNCS 0x989680 ;  /* 0x009896800000a95d */ /* 0x002fea0003900000 */
[----:B------:R-:W1:Y:S02]  /*f640*/  @!P2 SYNCS.PHASECHK.TRANS64 P2, [R7+URZ+0x36850], R0 ;  /* 0x036850000700a5a7 */ /* 0x000e64000804007f */
[----:B-1----:R-:W-:Y:S05]  /*f650*/  @!P2 BRA `(.L_x_2873) ;  /* 0xfffffffc00eca947 */ /* 0x002fea000383ffff */
[----:B------:R-:W-:Y:S05]  /*f660*/  BRA `(.L_x_2872) ;  /* 0xffffff9000187947 */ /* 0x000fea000383ffff */
.L_x_2878:
[----:B--2---:R-:W-:-:S04]  /*f670*/  MOV R5, UR7 ;  /* 0x0000000700057c02 */ /* 0x004fc80008000f00 */
[----:B------:R2:W3:Y:S03]  /*f680*/  SYNCS.PHASECHK.TRANS64.TRYWAIT P0, [R5+URZ+0x36850], R0 ;  /* 0x03685000050075a7 */ /* 0x0004e6000800017f */
[----:B---3--:R-:W-:Y:S05]  /*f690*/  @!P0 NANOSLEEP.SYNCS 0x989680 ;  /* 0x009896800000895d */ /* 0x008fea0003900000 */
[----:B------:R-:W3:Y:S02]  /*f6a0*/  @!P0 SYNCS.PHASECHK.TRANS64 P0, [R5+URZ+0x36850], R0 ;  /* 0x03685000050085a7 */ /* 0x000ee4000800007f */
[----:B---3--:R-:W-:Y:S05]  /*f6b0*/  @!P0 BRA `(.L_x_2878) ;  /* 0xfffffffc00ec8947 */ /* 0x008fea000383ffff */
[----:B------:R-:W-:Y:S05]  /*f6c0*/  BRA `(.L_x_2877) ;  /* 0xffffffb000947947 */ /* 0x000fea000383ffff */
.L_x_2889:
        /* <DEDUP_REMOVED lines=11> */
.L_x_2941:
[----:B------:R-:W-:Y:S05]  /*f780*/  BSYNC B0 ;  /* 0x0000000000007941 */ /* 0x000fea0003800000 */
.L_x_2940:
[----:B------:R-:W-:Y:S05]  /*f790*/  BRA `(.L_x_2942) ;  /* 0xffffffd400747947 */ /* 0x000fea000383ffff */
.L_x_2890:
[----:B------:R-:W-:Y:S01]  /*f7a0*/  BSSY B0, `(.L_x_2943) ;  /* 0x0000006000007945 */ /* 0x000fe20003800000 */
[----:B------:R-:W-:-:S07]  /*f7b0*/  IMAD.MOV.U32 R15, RZ, RZ, -0x1 ;  /* 0xffffffffff0f7424 */ /* 0x000fce00078e00ff */
[----:B------:R-:W-:Y:S05]  /*f7c0*/  WARPSYNC.COLLECTIVE R15, `(.L_x_2944) ;  /* 0x000000000f0c7348 */ /* 0x000fea0003c00000 */
[----:B------:R-:W-:Y:S02]  /*f7d0*/  ELECT P6, UR62, PT ;  /* 0x00000000003e782f */ /* 0x000fe400038c0000 */
[----:B------:R-:W-:Y:S01]  /*f7e0*/  MOV R14, UR62 ;  /* 0x0000003e000e7c02 */ /* 0x000fe20008000f00 */
[----:B------:R-:W-:Y:S10]  /*f7f0*/  ENDCOLLECTIVE ;  /* 0x000000000000791b */ /* 0x000ff40003800000 */
.L_x_2944:
[----:B------:R-:W-:Y:S05]  /*f800*/  BSYNC B0 ;  /* 0x0000000000007941 */ /* 0x000fea0003800000 */
.L_x_2943:
[----:B------:R-:W-:Y:S05]  /*f810*/  BRA `(.L_x_2945) ;  /* 0xffffffd4006c7947 */ /* 0x000fea000383ffff */
.L_x_2893:
[----:B--2---:R2:W3:Y:S02]  /*f820*/  SYNCS.PHASECHK.TRANS64.TRYWAIT P1, [R6+URZ+0x36840], R7 ;  /* 0x03684007060075a7 */ /* 0x0044e4000802017f */
[----:B---3--:R-:W-:Y:S05]  /*f830*/  @!P1 NANOSLEEP.SYNCS 0x989680 ;  /* 0x009896800000995d */ /* 0x008fea0003900000 */
[----:B------:R-:W3:Y:S02]  /*f840*/  @!P1 SYNCS.PHASECHK.TRANS64 P1, [R6+URZ+0x36840], R7 ;  /* 0x03684007060095a7 */ /* 0x000ee4000802007f */
[----:B---3--:R-:W-:Y:S05]  /*f850*/  @!P1 BRA `(.L_x_2893) ;  /* 0xfffffffc00f09947 */ /* 0x008fea000383ffff */
[----:B------:R-:W-:Y:S05]  /*f860*/  BRA `(.L_x_2946) ;  /* 0xffffffd400d07947 */ /* 0x000fea000383ffff */
.L_x_2896:
        /* <DEDUP_REMOVED lines=8> */
.L_x_2902:
[----:B-1----:R1:W2:Y:S02]  /*f8f0*/  SYNCS.PHASECHK.TRANS64.TRYWAIT P1, [R2+URZ+0x36840], R3 ;  /* 0x03684003020075a7 */ /* 0x0022a4000802017f */
[----:B--2---:R-:W-:Y:S05]  /*f900*/  @!P1 NANOSLEEP.SYNCS 0x989680 ;  /* 0x009896800000995d */ /* 0x004fea0003900000 */
[----:B------:R-:W2:Y:S02]  /*f910*/  @!P1 SYNCS.PHASECHK.TRANS64 P1, [R2+URZ+0x36840], R3 ;  /* 0x03684003020095a7 */ /* 0x000ea4000802007f */
[----:B--2---:R-:W-:Y:S05]  /*f920*/  @!P1 BRA `(.L_x_2902) ;  /* 0xfffffffc00f09947 */ /* 0x004fea000383ffff */
[----:B------:R-:W-:Y:S05]  /*f930*/  BRA `(.L_x_2948) ;  /* 0xffffffdc00ac7947 */ /* 0x000fea000383ffff */
.L_x_2904:
[----:B-1----:R1:W2:Y:S02]  /*f940*/  SYNCS.PHASECHK.TRANS64.TRYWAIT P1, [R2+URZ+0x60], R3 ;  /* 0x00006003020075a7 */ /* 0x0022a4000802017f */
[----:B--2---:R-:W-:Y:S05]  /*f950*/  @!P1 NANOSLEEP.SYNCS 0x989680 ;  /* 0x009896800000995d */ /* 0x004fea0003900000 */
[----:B------:R-:W2:Y:S02]  /*f960*/  @!P1 SYNCS.PHASECHK.TRANS64 P1, [R2+URZ+0x60], R3 ;  /* 0x00006003020095a7 */ /* 0x000ea4000802007f */
[----:B--2---:R-:W-:Y:S05]  /*f970*/  @!P1 BRA `(.L_x_2904) ;  /* 0xfffffffc00f09947 */ /* 0x004fea000383ffff */
[----:B------:R-:W-:Y:S05]  /*f980*/  BRA `(.L_x_2949) ;  /* 0xffffffe000487947 */ /* 0x000fea000383ffff */
.L_x_2910:
[----:B--2---:R2:W3:Y:S02]  /*f990*/  SYNCS.PHASECHK.TRANS64.TRYWAIT P1, [R2+URZ+0x36840], R3 ;  /* 0x03684003020075a7 */ /* 0x0044e4000802017f */
[----:B---3--:R-:W-:Y:S05]  /*f9a0*/  @!P1 NANOSLEEP.SYNCS 0x989680 ;  /* 0x009896800000995d */ /* 0x008fea0003900000 */
[----:B------:R-:W3:Y:S02]  /*f9b0*/  @!P1 SYNCS.PHASECHK.TRANS64 P1, [R2+URZ+0x36840], R3 ;  /* 0x03684003020095a7 */ /* 0x000ee4000802007f */
[----:B---3--:R-:W-:Y:S05]  /*f9c0*/  @!P1 BRA `(.L_x_2910) ;  /* 0xfffffffc00f09947 */ /* 0x008fea000383ffff */
[----:B------:R-:W-:Y:S05]  /*f9d0*/  BRA `(.L_x_2950) ;  /* 0xffffffe400987947 */ /* 0x000fea000383ffff */
.L_x_2912:
[----:B-1----:R1:W2:Y:S02]  /*f9e0*/  SYNCS.PHASECHK.TRANS64.TRYWAIT P1, [R2+URZ+0x60], R17 ;  /* 0x00006011020075a7 */ /* 0x0022a4000802017f */
[----:B--2---:R-:W-:Y:S05]  /*f9f0*/  @!P1 NANOSLEEP.SYNCS 0x989680 ;  /* 0x009896800000995d */ /* 0x004fea0003900000 */
[----:B------:R-:W2:Y:S02]  /*fa00*/  @!P1 SYNCS.PHASECHK.TRANS64 P1, [R2+URZ+0x60], R17 ;  /* 0x00006011020095a7 */ /* 0x000ea4000802007f */
[----:B--2---:R-:W-:Y:S05]  /*fa10*/  @!P1 BRA `(.L_x_2912) ;  /* 0xfffffffc00f09947 */ /* 0x004fea000383ffff */
[----:B------:R-:W-:Y:S05]  /*fa20*/  BRA `(.L_x_2951) ;  /* 0xffffffe800347947 */ /* 0x000fea000383ffff */
.L_x_2917:
[----:B--2---:R2:W3:Y:S02]  /*fa30*/  SYNCS.PHASECHK.TRANS64.TRYWAIT P1, [R2+URZ+0x36840], R3 ;  /* 0x03684003020075a7 */ /* 0x0044e4000802017f */
[----:B---3--:R-:W-:Y:S05]  /*fa40*/  @!P1 NANOSLEEP.SYNCS 0x989680 ;  /* 0x009896800000995d */ /* 0x008fea0003900000 */
[----:B------:R-:W3:Y:S02]  /*fa50*/  @!P1 SYNCS.PHASECHK.TRANS64 P1, [R2+URZ+0x36840], R3 ;  /* 0x03684003020095a7 */ /* 0x000ee4000802007f */
[----:B---3--:R-:W-:Y:S05]  /*fa60*/  @!P1 BRA `(.L_x_2917) ;  /* 0xfffffffc00f09947 */ /* 0x008fea000383ffff */
[----:B------:R-:W-:Y:S05]  /*fa70*/  BRA `(.L_x_2952) ;  /* 0xffffffec00507947 */ /* 0x000fea000383ffff */
.L_x_2919:
[----:B-1----:R1:W2:Y:S02]  /*fa80*/  SYNCS.PHASECHK.TRANS64.TRYWAIT P1, [R2+URZ+0x60], R3 ;  /* 0x00006003020075a7 */ /* 0x0022a4000802017f */
[----:B--2---:R-:W-:Y:S05]  /*fa90*/  @!P1 NANOSLEEP.SYNCS 0x989680 ;  /* 0x009896800000995d */ /* 0x004fea0003900000 */
[----:B------:R-:W2:Y:S02]  /*faa0*/  @!P1 SYNCS.PHASECHK.TRANS64 P1, [R2+URZ+0x60], R3 ;  /* 0x00006003020095a7 */ /* 0x000ea4000802007f */
[----:B--2---:R-:W-:Y:S05]  /*fab0*/  @!P1 BRA `(.L_x_2919) ;  /* 0xfffffffc00f09947 */ /* 0x004fea000383ffff */
[----:B------:R-:W-:Y:S05]  /*fac0*/  BRA `(.L_x_2953) ;  /* 0xffffffec00f47947 */ /* 0x000fea000383ffff */
.L_x_2924:
[----:B--2---:R2:W3:Y:S02]  /*fad0*/  SYNCS.PHASECHK.TRANS64.TRYWAIT P0, [R3+URZ+0x36860], R0 ;  /* 0x03686000030075a7 */ /* 0x0044e4000800017f */
[----:B---3--:R-:W-:Y:S05]  /*fae0*/  @!P0 NANOSLEEP.SYNCS 0x989680 ;  /* 0x009896800000895d */ /* 0x008fea0003900000 */
[----:B------:R-:W3:Y:S02]  /*faf0*/  @!P0 SYNCS.PHASECHK.TRANS64 P0, [R3+URZ+0x36860], R0 ;  /* 0x03686000030085a7 */ /* 0x000ee4000800007f */
[----:B---3--:R-:W-:Y:S05]  /*fb00*/  @!P0 BRA `(.L_x_2924) ;  /* 0xfffffffc00f08947 */ /* 0x008fea000383ffff */
[----:B------:R-:W-:Y:S05]  /*fb10*/  BRA `(.L_x_2954) ;  /* 0xfffffff000c07947 */ /* 0x000fea000383ffff */
.L_x_2928:
[----:B--2---:R2:W3:Y:S02]  /*fb20*/  SYNCS.PHASECHK.TRANS64.TRYWAIT P0, [R0+URZ+0x36820], R3 ;  /* 0x03682003000075a7 */ /* 0x0044e4000800017f */
[----:B---3--:R-:W-:Y:S05]  /*fb30*/  @!P0 NANOSLEEP.SYNCS 0x989680 ;  /* 0x009896800000895d */ /* 0x008fea0003900000 */
[----:B------:R-:W3:Y:S02]  /*fb40*/  @!P0 SYNCS.PHASECHK.TRANS64 P0, [R0+URZ+0x36820], R3 ;  /* 0x03682003000085a7 */ /* 0x000ee4000800007f */
[----:B---3--:R-:W-:Y:S05]  /*fb50*/  @!P0 BRA `(.L_x_2928) ;  /* 0xfffffffc00f08947 */ /* 0x008fea000383ffff */
[----:B------:R-:W-:Y:S05]  /*fb60*/  BRA `(.L_x_2955) ;  /* 0xfffffff400a07947 */ /* 0x000fea000383ffff */
.L_x_2929:
        /* <DEDUP_REMOVED lines=11> */
.L_x_2957:
[----:B------:R-:W-:Y:S05]  /*fc20*/  BSYNC B0 ;  /* 0x0000000000007941 */ /* 0x000fea0003800000 */
.L_x_2956:
[----:B------:R-:W-:Y:S05]  /*fc30*/  BRA `(.L_x_2958) ;  /* 0xfffffff400887947 */ /* 0x000fea000383ffff */
.L_x_2932:
[----:B------:R-:W-:Y:S01]  /*fc40*/  BSSY B1, `(.L_x_2959) ;  /* 0x0000006000017945 */ /* 0x000fe20003800000 */
[----:B------:R-:W-:-:S07]  /*fc50*/  MOV R15, 0xffffffff ;  /* 0xffffffff000f7802 */ /* 0x000fce0000000f00 */
[----:B-123--:R-:W-:Y:S05]  /*fc60*/  WARPSYNC.COLLECTIVE R15, `(.L_x_2960) ;  /* 0x000000000f0c7348 */ /* 0x00efea0003c00000 */
[----:B------:R-:W-:Y:S02]  /*fc70*/  ELECT P6, UR62, PT ;  /* 0x00000000003e782f */ /* 0x000fe400038c0000 */
[----:B------:R-:W-:Y:S01]  /*fc80*/  MOV R14, UR62 ;  /* 0x0000003e000e7c02 */ /* 0x000fe20008000f00 */
[----:B-123--:R-:W-:Y:S10]  /*fc90*/  ENDCOLLECTIVE ;  /* 0x000000000000791b */ /* 0x00eff40003800000 */
.L_x_2960:
[----:B------:R-:W-:Y:S05]  /*fca0*/  BSYNC B1 ;  /* 0x0000000000017941 */ /* 0x000fea0003800000 */
.L_x_2959:
[----:B------:R-:W-:Y:S05]  /*fcb0*/  BRA `(.L_x_2961) ;  /* 0xfffffff400807947 */ /* 0x000fea000383ffff */
.L_x_2934:
[----:B-1----:R1:W2:Y:S02]  /*fcc0*/  SYNCS.PHASECHK.TRANS64.TRYWAIT P0, [R6+URZ], R5 ;  /* 0x00000005060075a7 */ /* 0x0022a4000800017f */
[----:B--2---:R-:W-:Y:S05]  /*fcd0*/  @!P0 NANOSLEEP.SYNCS 0x989680 ;  /* 0x009896800000895d */ /* 0x004fea0003900000 */
[----:B------:R-:W2:Y:S02]  /*fce0*/  @!P0 SYNCS.PHASECHK.TRANS64 P0, [R6+URZ], R5 ;  /* 0x00000005060085a7 */ /* 0x000ea4000800007f */
[----:B--2---:R-:W-:Y:S05]  /*fcf0*/  @!P0 BRA `(.L_x_2934) ;  /* 0xfffffffc00f08947 */ /* 0x004fea000383ffff */
[----:B------:R-:W-:Y:S05]  /*fd00*/  BRA `(.L_x_2962) ;  /* 0xfffffff400bc7947 */ /* 0x000fea000383ffff */
.L_x_2935:
[----:B--2---:R2:W3:Y:S02]  /*fd10*/  SYNCS.PHASECHK.TRANS64.TRYWAIT P0, [R3+URZ], R2 ;  /* 0x00000002030075a7 */ /* 0x0044e4000800017f */
[----:B---3--:R-:W-:Y:S05]  /*fd20*/  @!P0 NANOSLEEP.SYNCS 0x989680 ;  /* 0x009896800000895d */ /* 0x008fea0003900000 */
[----:B------:R-:W3:Y:S02]  /*fd30*/  @!P0 SYNCS.PHASECHK.TRANS64 P0, [R3+URZ], R2 ;  /* 0x00000002030085a7 */ /* 0x000ee4000800007f */
[----:B---3--:R-:W-:Y:S05]  /*fd40*/  @!P0 BRA `(.L_x_2935) ;  /* 0xfffffffc00f08947 */ /* 0x008fea000383ffff */
[----:B------:R-:W-:Y:S05]  /*fd50*/  BRA `(.L_x_2963) ;  /* 0xfffffff400b07947 */ /* 0x000fea000383ffff */
.L_x_2937:
[----:B--2---:R2:W3:Y:S02]  /*fd60*/  SYNCS.PHASECHK.TRANS64.TRYWAIT P0, [R16+URZ], R5 ;  /* 0x00000005100075a7 */ /* 0x0044e4000800017f */
[----:B---3--:R-:W-:Y:S05]  /*fd70*/  @!P0 NANOSLEEP.SYNCS 0x989680 ;  /* 0x009896800000895d */ /* 0x008fea0003900000 */
[----:B------:R-:W3:Y:S02]  /*fd80*/  @!P0 SYNCS.PHASECHK.TRANS64 P0, [R16+URZ], R5 ;  /* 0x00000005100085a7 */ /* 0x000ee4000800007f */
[----:B---3--:R-:W-:Y:S05]  /*fd90*/  @!P0 BRA `(.L_x_2937) ;  /* 0xfffffffc00f08947 */ /* 0x008fea000383ffff */
[----:B------:R-:W-:Y:S05]  /*fda0*/  BRA `(.L_x_2964) ;  /* 0xfffffff400b47947 */ /* 0x000fea000383ffff */
.L_x_2965:
        /* <DEDUP_REMOVED lines=13> */
.L_x_12756:


//--------------------- .text._ZN7cutlass13device_kernelIN5flash11enable_sm90INS1_16FlashAttnFwdSm90INS1_25CollectiveMainloopFwdSm90ILi2EN4cute5tupleIJNS5_1CILi2EEENS7_ILi1EEES9_EEENS6_IJNS7_ILi128EEENS7_ILi112EEENS7_ILi192EEEEEELi192ENS_6half_tEfNS_4arch4Sm90ELb0ELb0ELb1ELb0ELb0ELb0ELb0ELb1ELb1ELb0ELb0ELb0EEENS1_21CollectiveEpilogueFwdINS6_IJSB_SD_SC_EEESA_SF_SH_Li256ELb0ELb0ELb0ELb0EEENS1_29StaticPersistentTileSchedulerILb0EEEEEEEEEvNT_6ParamsE --------------------------
	.section	.text._ZN7cutlass13device_kernelIN5flash11enable_sm90INS1_16FlashAttnFwdSm90INS1_25CollectiveMainloopFwdSm90ILi2EN4cute5tupleIJNS5_1CILi2EEENS7_ILi1EEES9_EEENS6_IJNS7_ILi128EEENS7_ILi112EEENS7_ILi192EEEEEELi192ENS_6half_tEfNS_4arch4Sm90ELb0ELb0ELb1ELb0ELb0ELb0ELb0ELb1ELb1ELb0ELb0ELb0EEENS1_21CollectiveEpilogueFwdINS6_IJSB_SD_SC_EEESA_SF_SH_Li256ELb0ELb0ELb0ELb0EEENS1_29StaticPersistentTileSchedulerILb0EEEEEEEEEvNT_6ParamsE,"ax",@progbits
	.align	128
.text._ZN7cutlass13device_kernelIN5flash11enable_sm90INS1_16FlashAttnFwdSm90INS1_25CollectiveMainloopFwdSm90ILi2EN4cute5tupleIJNS5_1CILi2EEENS7_ILi1EEES9_EEENS6_IJNS7_ILi128EEENS7_ILi112EEENS7_ILi192EEEEEELi192ENS_6half_tEfNS_4arch4Sm90ELb0ELb0ELb1ELb0ELb0ELb0ELb0ELb1ELb1ELb0ELb0ELb0EEENS1_21CollectiveEpilogueFwdINS6_IJSB_SD_SC_EEESA_SF_SH_Li256ELb0ELb0ELb0ELb0EEENS1_29StaticPersistentTileSchedulerILb0EEEEEEEEEvNT_6ParamsE:
        .type           _ZN7cutlass13device_kernelIN5flash11enable_sm90INS1_16FlashAttnFwdSm90INS1_25CollectiveMainloopFwdSm90ILi2EN4cute5tupleIJNS5_1CILi2EEENS7_ILi1EEES9_EEENS6_IJNS7_ILi128EEENS7_ILi112EEENS7_ILi192EEEEEELi192ENS_6half_tEfNS_4arch4Sm90ELb0ELb0ELb1ELb0ELb0ELb0ELb0ELb1ELb1ELb0ELb0ELb0EEENS1_21CollectiveEpilogueFwdINS6_IJSB_SD_SC_EEESA_SF_SH_Li256ELb0ELb0ELb0ELb0EEENS1_29StaticPersistentTileSchedulerILb0EEEEEEEEEvNT_6ParamsE,@function
        .size           _ZN7cutlass13device_kernelIN5flash11enable_sm90INS1_16FlashAttnFwdSm90INS1_25CollectiveMainloopFwdSm90ILi2EN4cute5tupleIJNS5_1CILi2EEENS7_ILi1EEES9_EEENS6_IJNS7_ILi128EEENS7_ILi112EEENS7_ILi192EEEEEELi192ENS_6half_tEfNS_4arch4Sm90ELb0ELb0ELb1ELb0ELb0ELb0ELb0ELb1ELb1ELb0ELb0ELb0EEENS1_21CollectiveEpilogueFwdINS6_IJSB_SD_SC_EEESA_SF_SH_Li256ELb0ELb0ELb0ELb0EEENS1_29StaticPersistentTileSchedulerILb0EEEEEEEEEvNT_6ParamsE,(.L_x_12757 - _ZN7cutlass13device_kernelIN5flash11enable_sm90INS1_16FlashAttnFwdSm90INS1_25CollectiveMainloopFwdSm90ILi2EN4cute5tupleIJNS5_1CILi2EEENS7_ILi1EEES9_EEENS6_IJNS7_ILi128EEENS7_ILi112EEENS7_ILi192EEEEEELi192ENS_6half_tEfNS_4arch4Sm90ELb0ELb0ELb1ELb0ELb0ELb0ELb0ELb1ELb1ELb0ELb0ELb0EEENS1_21CollectiveEpilogueFwdINS6_IJSB_SD_SC_EEESA_SF_SH_Li256ELb0ELb0ELb0ELb0EEENS1_29StaticPersistentTileSchedulerILb0EEEEEEEEEvNT_6ParamsE)
        .other          _ZN7cutlass13device_kernelIN5flash11enable_sm90INS1_16FlashAttnFwdSm90INS1_25CollectiveMainloopFwdSm90ILi2EN4cute5tupleIJNS5_1CILi2EEENS7_ILi1EEES9_EEENS6_IJNS7_ILi128EEENS7_ILi112EEENS7_ILi192EEEEEELi192ENS_6half_tEfNS_4arch4Sm90ELb0ELb0ELb1ELb0ELb0ELb0ELb0ELb1ELb1ELb0ELb0ELb0EEENS1_21CollectiveEpilogueFwdINS6_IJSB_SD_SC_EEESA_SF_SH_Li256ELb0ELb0ELb0ELb0EEENS1_29StaticPersistentTileSchedulerILb0EEEEEEEEEvNT_6ParamsE,@"STO_CUDA_ENTRY STV_DEFAULT"
_ZN7cutlass13device_kernelIN5flash11enable_sm90INS1_16FlashAttnFwdSm90INS1_25CollectiveMainloopFwdSm90ILi2EN4cute5tupleIJNS5_1CILi2EEENS7_ILi1EEES9_EEENS6_IJNS7_ILi128EEENS7_ILi112EEENS7_ILi192EEEEEELi192ENS_6half_tEfNS_4arch4Sm90ELb0ELb0ELb1ELb0ELb0ELb0ELb0ELb1ELb1ELb0ELb0ELb0EEENS1_21CollectiveEpilogueFwdINS6_IJSB_SD_SC_EEESA_SF_SH_Li256ELb0ELb0ELb0ELb0EEENS1_29StaticPersistentTileSchedulerILb0EEEEEEEEEvNT_6ParamsE:
        /* <DEDUP_REMOVED lines=23> */
.L_x_2967:
[----:B------:R-:W-:Y:S05]  /*0170*/  BSYNC B0 ;  /* 0x0000000000007941 */ /* 0x000fea0003800000 */
.L_x_2966:
[----:B------:R-:W-:Y:S01]  /*0180*/  VOTEU.ANY UP0, P0 ;  /* 0x00000000003f7886 */ /* 0x000fe20000000100 */
[----:B------:R-:W1:Y:S01]  /*0190*/  SHFL.IDX PT, R3, R0, RZ, 0x1f ;  /* 0x00001fff00037589 */ /* 0x000e6200000e0000 */
[----:B------:R-:W-:Y:S01]  /*01a0*/  UMOV UR4, 0x1 ;  /* 0x0000000100047882 */ /* 0x000fe20000000000 */
[----:B------:R-:W-:Y:S01]  /*01b0*/  UMOV UR7, 0x2 ;  /* 0x0000000200077882 */ /* 0x000fe20000000000 */
[----:B------:R-:W-:Y:S01]  /*01c0*/  SHF.R.U32.HI R2, RZ, 0x7, R11 ;  /* 0x00000007ff027819 */ /* 0x000fe2000001160b */
[----:B------:R-:W2:Y:S01]  /*01d0*/  @UP0 S2UR UR8, SR_CgaCtaId ;  /* 0x00000000000809c3 */ /* 0x000ea20000008800 */
[----:B------:R-:W-:Y:S01]  /*01e0*/  @UP0 UMOV UR6, 0x400 ;  /* 0x0000040000060882 */ /* 0x000fe20000000000 */
[----:B------:R-:W-:-:S04]  /*01f0*/  @UP0 UIADD3 UR4, -UR4, 0x100000, URZ ;  /* 0x0010000004040890 */ /* 0x000fc8000fffe13f */
[----:B------:R-:W-:Y:S02]  /*0200*/  @UP0 USHF.L.U32 UR5, UR4, 0xb, URZ ;  /* 0x0000000b04050899 */ /* 0x000fe4000800063f */
[----:B------:R-:W-:Y:S01]  /*0210*/  @UP0 USHF.L.U32 UR4, UR4, 0x1, URZ ;  /* 0x0000000104040899 */ /* 0x000fe2000800063f */
[----:B------:R-:W-:Y:S01]  /*0220*/  VOTEU.ANY UP1, P0 ;  /* 0x00000000003f7886 */ /* 0x000fe20000020100 */
[----:B------:R-:W3:Y:S01]  /*0230*/  SHFL.IDX PT, R2, R2, RZ, 0x1f ;  /* 0x00001fff02027589 */ /* 0x000ee200000e0000 */
[----:B-1----:R-:W-:Y:S01]  /*0240*/  ISETP.NE.AND P1, PT, R3, RZ, PT ;  /* 0x000000ff0300720c */ /* 0x002fe20003f25270 */
[----:B--2---:R-:W-:Y:S02]  /*0250*/  @UP0 ULEA UR8, UR8, UR6, 0x18 ;  /* 0x0000000608080291 */ /* 0x004fe4000f8ec03f */
[----:B------:R-:W-:-:S04]  /*0260*/  @UP0 UIADD3 UR6, -UR7, 0x100000, URZ ;  /* 0x0010000007060890 */ /* 0x000fc8000fffe13f */
[----:B------:R-:W-:Y:S02]  /*0270*/  @UP0 USHF.L.U32 UR7, UR6, 0xb, URZ ;  /* 0x0000000b06070899 */ /* 0x000fe4000800063f */
[----:B------:R-:W-:Y:S01]  /*0280*/  @UP0 USHF.L.U32 UR6, UR6, 0x1, URZ ;  /* 0x0000000106060899 */ /* 0x000fe2000800063f */
[----:B------:R-:W-:Y:S01]  /*0290*/  VOTEU.ANY UP0, P0 ;  /* 0x00000000003f7886 */ /* 0x000fe20000000100 */
[----:B------:R-:W1:Y:S04]  /*02a0*/  FENCE.VIEW.ASYNC.S ;  /* 0x00000000000073c6 */ /* 0x000e680000000000 */
[----:B-1----:R1:W2:Y:S06]  /*02b0*/  @UP0 SYNCS.EXCH.64 URZ, [UR8+0x36800], UR4 ;  /* 0x03680004083f05b2 */ /* 0x0022ac0008000100 */
[----:B------:R1:W4:Y:S01]  /*02c0*/  @UP1 SYNCS.EXCH.64 URZ, [UR8+0x36820], UR6 ;  /* 0x03682006083f15b2 */ /* 0x0003220008000100 */
[----:B---3--:R-:W-:Y:S05]  /*02d0*/  @P1 BRA `(.L_x_2968) ;  /* 0x0000000000481947 */ /* 0x008fea0003800000 */
        /* <DEDUP_REMOVED lines=17> */
[----:B---3--:R-:W-:Y:S01]  /*03f0*/  NOP ;  /* 0x0000000000007918 */ /* 0x008fe20000000000 */
.L_x_2968:
[----:B-1----:R-:W1:Y:S01]  /*0400*/  S2UR UR4, SR_CTAID.Y ;  /* 0x00000000000479c3 */ /* 0x002e620000002600 */
[----:B------:R-:W3:Y:S01]  /*0410*/  SHFL.IDX PT, R7, R0, RZ, 0x1f ;  /* 0x00001fff00077589 */ /* 0x000ee200000e0000 */
[----:B------:R-:W-:Y:S01]  /*0420*/  ULDC UR5, c[0x0][0x154] ;  /* 0x0000550000057ab9 */ /* 0x000fe20000000800 */
[----:B------:R-:W-:-:S05]  /*0430*/  NOP ;  /* 0x0000000000007918 */ /* 0x000fca0000000000 */
[----:B------:R-:W5:Y:S08]  /*0440*/  S2UR UR6, SR_CTAID.X ;  /* 0x00000000000679c3 */ /* 0x000f700000002500 */
[----:B------:R-:W2:Y:S01]  /*0450*/  LDC R8, c[0x0][0x148] ;  /* 0x00005200ff087b82 */ /* 0x000ea20000000800 */
[----:B-1----:R-:W-:Y:S02]  /*0460*/  I2FP.F32.U32 R4, UR4 ;  /* 0x0000000400047c45 */ /* 0x002fe40008201000 */
[----:B---3--:R-:W-:-:S03]  /*0470*/  ISETP.NE.AND P0, PT, R7, RZ, PT ;  /* 0x000000ff0700720c */ /* 0x008fc60003f05270 */
        /* <DEDUP_REMOVED lines=24> */
[----:B------:R1:W3:Y:S01]  /*0600*/  SYNCS.EXCH.64 URZ, [UR8+0x36860], UR6 ;  /* 0x03686006083f75b2 */ /* 0x0002e20008000100 */
[----:B------:R1:W1:Y:S01]  /*0610*/  SYNCS.EXCH.64 URZ, [UR8+0x36858], UR4 ;  /* 0x03685804083f75b2 */ /* 0x0002620008000100 */
[----:B------:R1:W1:Y:S01]  /*0620*/  SYNCS.EXCH.64 URZ, [UR8+0x36868], UR6 ;  /* 0x03686806083f75b2 */ /* 0x0002620008000100 */
[----:B------:R-:W-:Y:S01]  /*0630*/  NOP ;  /* 0x0000000000007918 */ /* 0x000fe20000000000 */
.L_x_2969:
[----:B------:R-:W5:Y:S01]  /*0640*/  SHFL.IDX PT, R10, R0, RZ, 0x1f ;  /* 0x00001fff000a7589 */ /* 0x000f6200000e0000 */
[----:B------:R-:W-:Y:S01]  /*0650*/  LOP3.LUT R4, R4, 0xffffff80, RZ, 0xc0, !PT ;  /* 0xffffff8004047812 */ /* 0x000fe200078ec0ff */
[----:B------:R-:W1:Y:S01]  /*0660*/  F2I.U32.TRUNC.NTZ R9, R9 ;  /* 0x0000000900097305 */ /* 0x000e62000020f000 */
[----:B------:R-:W-:Y:S01]  /*0670*/  SHF.R.S32.HI R8, RZ, 0x1f, R3 ;  /* 0x0000001fff087819 */ /* 0x000fe20000011403 */
[----:B------:R-:W-:Y:S02]  /*0680*/  NOP ;  /* 0x0000000000007918 */ /* 0x000fe40000000000 */
[----:B------:R-:W-:Y:S01]  /*0690*/  IMAD.IADD R4, R11, 0x1, -R4 ;  /* 0x000000010b047824 */ /* 0x000fe200078e0a04 */
[----:B------:R-:W-:Y:S01]  /*06a0*/  LEA.HI R8, R8, R3, RZ, 0x2 ;  /* 0x0000000308087211 */ /* 0x000fe200078f10ff */
[----:B------:R-:W1:Y:S03]  /*06b0*/  LDC R11, c[0x0][0x144] ;  /* 0x00005100ff0b7b82 */ /* 0x000e660000000800 */
[----:B------:R-:W-:-:S02]  /*06c0*/  SHF.R.S32.HI R5, RZ, 0x1f, R4 ;  /* 0x0000001fff057819 */ /* 0x000fc40000011404 */
[----:B------:R-:W-:Y:S02]  /*06d0*/  LOP3.LUT R8, R8, 0x3ffffffc, RZ, 0xc0, !PT ;  /* 0x3ffffffc08087812 */ /* 0x000fe400078ec0ff */
        /* <DEDUP_REMOVED lines=27> */
.L_x_2970:
[----:B------:R-:W5:Y:S01]  /*0890*/  SHFL.IDX PT, R13, R0, RZ, 0x1f ;  /* 0x00001fff000d7589 */ /* 0x000f6200000e0000 */
[----:B-1----:R-:W1:Y:S01]  /*08a0*/  S2UR UR4, SR_CTAID.X ;  /* 0x00000000000479c3 */ /* 0x002e620000002500 */
[----:B------:R-:W-:Y:S01]  /*08b0*/  LOP3.LUT R10, R10, 0x3ffffffc, RZ, 0xc0, !PT ;  /* 0x3ffffffc0a0a7812 */ /* 0x000fe200078ec0ff */
[----:B------:R-:W-:Y:S01]  /*08c0*/  IMAD.IADD R5, R6, 0x1, -R5 ;  /* 0x0000000106057824 */ /* 0x000fe200078e0a05 */
[----:B------:R-:W-:Y:S01]  /*08d0*/  IADD3 R8, R3, -R8, RZ ;  /* 0x8000000803087210 */ /* 0x000fe20007ffe0ff */
[----:B------:R-:W-:Y:S01]  /*08e0*/  NOP ;  /* 0x0000000000007918 */ /* 0x000fe20000000000 */
[----:B------:R-:W-:Y:S01]  /*08f0*/  IADD3 R6, -R9, RZ, RZ ;  /* 0x000000ff09067210 */ /* 0x000fe20007ffe1ff */
[----:B------:R-:W-:Y:S02]  /*0900*/  IMAD.IADD R10, R7, 0x1, -R10 ;  /* 0x00000001070a7824 */ /* 0x000fe400078e0a0a */
[----:B------:R-:W2:Y:S01]  /*0910*/  LDC R7, c[0x0][0x140] ;  /* 0x00005000ff077b82 */ /* 0x000ea20000000800 */
[----:B------:R-:W-:-:S02]  /*0920*/  IMAD R8, R8, 0x4, R5 ;  /* 0x0000000408087824 */ /* 0x000fc400078e0205 */
[----:B------:R-:W-:-:S03]  /*0930*/  IMAD R10, R10, 0x4, R5 ;  /* 0x000000040a0a7824 */ /* 0x000fc600078e0205 */
[----:B------:R-:W-:Y:S02]  /*0940*/  LEA.HI R3, R8, R8, RZ, 0x1 ;  /* 0x0000000808037211 */ /* 0x000fe400078f08ff */
[----:B------:R-:W-:Y:S02]  /*0950*/  LEA.HI R5, R10, R10, RZ, 0x1 ;  /* 0x0000000a0a057211 */ /* 0x000fe400078f08ff */
[----:B------:R-:W-:Y:S02]  /*0960*/  LOP3.LUT R3, R3, 0xfffffffe, RZ, 0xc0, !PT ;  /* 0xfffffffe03037812 */ /* 0x000fe400078ec0ff */
[----:B------:R-:W-:Y:S02]  /*0970*/  LOP3.LUT R5, R5, 0xfffffffe, RZ, 0xc0, !PT ;  /* 0xfffffffe05057812 */ /* 0x000fe400078ec0ff */
[----:B-----5:R-:W-:Y:S01]  /*0980*/  ISETP.NE.AND P0, PT, R13, RZ, PT ;  /* 0x000000ff0d00720c */ /* 0x020fe20003f05270 */
[----:B-1----:R-:W-:Y:S02]  /*0990*/  IMAD R6, R11, R6, UR4 ;  /* 0x000000040b067e24 */ /* 0x002fe4000f8e0206 */
[----:B------:R-:W-:-:S02]  /*09a0*/  IMAD.IADD R3, R8, 0x1, -R3 ;  /* 0x0000000108037824 */ /* 0x000fc400078e0a03 */
[----:B------:R-:W-:-:S03]  /*09b0*/  IMAD.IADD R5, R10, 0x1, -R5 ;  /* 0x000000010a057824 */ /* 0x000fc600078e0a05 */
[-C--:B------:R-:W-:Y:S02]  /*09c0*/  ISETP.NE.AND P3, PT, R3, R6.reuse, PT ;  /* 0x000000060300720c */ /* 0x080fe40003f65270 */
[----:B------:R-:W-:-:S03]  /*09d0*/  ISETP.NE.AND P5, PT, R5, R6, PT ;  /* 0x000000060500720c */ /* 0x000fc60003fa5270 */
[----:B------:R-:W-:Y:S10]  /*09e0*/  @P0 BRA `(.L_x_2971) ;  /* 0x0000000000480947 */ /* 0x000ff40003800000 */
        /* <DEDUP_REMOVED lines=18> */
.L_x_2971:
[----:B------:R-:W5:Y:S01]  /*0b10*/  SHFL.IDX PT, R6, R0, RZ, 0x1f ;  /* 0x00001fff00067589 */ /* 0x000f6200000e0000 */
        /* <DEDUP_REMOVED lines=8> */
[----:B------:R-:W-:Y:S01]  /*0ba0*/  @P3 LEA.HI R3, R11, R11, RZ, 0x1 ;  /* 0x0000000b0b033211 */ /* 0x000fe200078f08ff */
[----:B------:R1:W-:Y:S01]  /*0bb0*/  STL [R1+0x4], R11 ;  /* 0x0000040b01007387 */ /* 0x0003e20000100800 */
[----:B------:R-:W-:-:S02]  /*0bc0*/  @P5 LEA.HI R5, R9, R9, RZ, 0x1 ;  /* 0x0000000909055211 */ /* 0x000fc400078f08ff */
[----:B------:R-:W-:Y:S01]  /*0bd0*/  @P3 SHF.R.S32.HI R3, RZ, 0x1, R3 ;  /* 0x00000001ff033819 */ /* 0x000fe20000011403 */
[----:B------:R1:W-:Y:S01]  /*0be0*/  STL [R1], R9 ;  /* 0x0000000901007387 */ /* 0x0003e20000100800 */
[----:B------:R-:W-:Y:S02]  /*0bf0*/  @P5 SHF.R.S32.HI R5, RZ, 0x1, R5 ;  /* 0x00000001ff055819 */ /* 0x000fe40000011405 */
[-C--:B------:R-:W-:Y:S02]  /*0c00*/  @P3 ISETP.NE.AND P6, PT, R3, R12.reuse, PT ;  /* 0x0000000c0300320c */ /* 0x080fe40003fc5270 */
[----:B------:R-:W-:Y:S02]  /*0c10*/  @P5 ISETP.NE.AND P4, PT, R5, R12, PT ;  /* 0x0000000c0500520c */ /* 0x000fe40003f85270 */
[----:B------:R-:W-:Y:S02]  /*0c20*/  @P3 SEL R23, RZ, 0x1, P6 ;  /* 0x00000001ff173807 */ /* 0x000fe40003000000 */
[----:B-----5:R-:W-:-:S02]  /*0c30*/  ISETP.NE.AND P3, PT, R6, RZ, PT ;  /* 0x000000ff0600720c */ /* 0x020fc40003f65270 */
[----:B------:R-:W-:Y:S02]  /*0c40*/  ISETP.LT.U32.AND P6, PT, R11, 0x2, !P0 ;  /* 0x000000020b00780c */ /* 0x000fe400047c1070 */
[----:B------:R-:W-:Y:S02]  /*0c50*/  ISETP.LT.U32.AND P0, PT, R9, 0x2, !P0 ;  /* 0x000000020900780c */ /* 0x000fe40004701070 */
[----:B------:R-:W-:Y:S02]  /*0c60*/  ISETP.NE.AND P2, PT, R2, RZ, PT ;  /* 0x000000ff0200720c */ /* 0x000fe40003f45270 */
[----:B--2---:R-:W-:Y:S02]  /*0c70*/  ISETP.EQ.U32.AND P1, PT, R7, 0x1, PT ;  /* 0x000000010700780c */ /* 0x004fe40003f22070 */
[----:B------:R-:W-:Y:S02]  /*0c80*/  SEL R2, RZ, 0x1, !P6 ;  /* 0x00000001ff027807 */ /* 0x000fe40007000000 */
[----:B------:R-:W-:-:S02]  /*0c90*/  SEL R3, RZ, 0x1, !P0 ;  /* 0x00000001ff037807 */ /* 0x000fc40004000000 */
        /* <DEDUP_REMOVED lines=20> */
.L_x_2972:
[----:B------:R-:W-:Y:S01]  /*0de0*/  LOP3.LUT R23, R23, R2, RZ, 0xc0, !PT ;  /* 0x0000000217177212 */ /* 0x000fe200078ec0ff */
[----:B------:R-:W-:Y:S01]  /*0df0*/  NOP ;  /* 0x0000000000007918 */ /* 0x000fe20000000000 */
[----:B------:R-:W-:Y:S01]  /*0e00*/  LOP3.LUT R22, R22, R3, RZ, 0xc0, !PT ;  /* 0x0000000316167212 */ /* 0x000fe200078ec0ff */
[----:B------:R-:W-:Y:S06]  /*0e10*/  @!P1 BRA `(.L_x_2973) ;  /* 0x0000000000089947 */ /* 0x000fec0003800000 */
[----:B-1234-:R-:W-:Y:S01]  /*0e20*/  UCGABAR_ARV ;  /* 0x00000000000079c7 */ /* 0x01efe20008000000 */
[----:B------:R-:W-:Y:S05]  /*0e30*/  BRA `(.L_x_2974) ;  /* 0x0000000000047947 */ /* 0x000fea0003800000 */
.L_x_2973:
[----:B-1234-:R-:W-:Y:S01]  /*0e40*/  NOP ;  /* 0x0000000000007918 */ /* 0x01efe20000000000 */
.L_x_2974:
[----:B------:R-:W-:Y:S05]  /*0e50*/  @!P1 BRA `(.L_x_2975) ;  /* 0x00000000000c9947 */ /* 0x000fea0003800000 */
[----:B------:R-:W-:Y:S01]  /*0e60*/  UCGABAR_WAIT ;  /* 0x0000000000007dc7 */ /* 0x000fe20008000000 */
[----:B------:R-:W-:Y:S01]  /*0e70*/  CCTL.IVALL ;  /* 0x00000000ff00798f */ /* 0x000fe20002000000 */
[----:B------:R-:W-:Y:S05]  /*0e80*/  BRA `(.L_x_2976) ;  /* 0x0000000000047947 */ /* 0x000fea0003800000 */
.L_x_2975:
[----:B------:R-:W-:Y:S06]  /*0e90*/  BAR.SYNC.DEFER_BLOCKING 0x0 ;  /* 0x0000000000007b1d */ /* 0x000fec0000010000 */
.L_x_2976:
[----:B------:R-:W-:-:S05]  /*0ea0*/  IMAD.MOV.U32 R2, RZ, RZ, 0x1 ;  /* 0x00000001ff027424 */ /* 0x000fca00078e00ff */
[----:B------:R-:W-:-:S05]  /*0eb0*/  SEL R2, R2, 0x2, !P2 ;  /* 0x0000000202027807 */ /* 0x000fca0005000000 */
[----:B------:R1:W-:Y:S01]  /*0ec0*/  STL [R1+0x1c], R2 ;  /* 0x00001c0201007387 */ /* 0x0003e20000100800 */
[----:B------:R-:W-:Y:S05]  /*0ed0*/  @!P2 BRA `(.L_x_2977) ;  /* 0x000000b00010a947 */ /* 0x000fea0003800000 */
.L_x_2978:
        /* <DEDUP_REMOVED lines=9> */
[----:B------:R-:W2:Y:S01]  /*0f70*/  LDL.LU R10, [R1+0x1c] ;  /* 0x00001c00010a7983 */ /* 0x000ea20000300800 */
[----:B-1----:R-:W1:Y:S01]  /*0f80*/  S2R R2, SR_TID.X ;  /* 0x0000000000027919 */ /* 0x002e620000002100 */
[----:B------:R-:W3:Y:S08]  /*0f90*/  S2UR UR5, SR_CgaCtaId ;  /* 0x00000000000579c3 */ /* 0x000ef00000008800 */
[----:B------:R-:W4:Y:S01]  /*0fa0*/  S2UR UR6, SR_SWINHI ;  /* 0x00000000000679c3 */ /* 0x000f220000002f00 */
[----:B-1----:R-:W-:-:S04]  /*0fb0*/  IADD3 R0, R2, -0x80, RZ ;  /* 0xffffff8002007810 */ /* 0x002fc80007ffe0ff */
[----:B------:R-:W-:-:S04]  /*0fc0*/  SHF.R.S32.HI R3, RZ, 0x1f, R0 ;  /* 0x0000001fff037819 */ /* 0x000fc80000011400 */
[----:B------:R-:W-:-:S04]  /*0fd0*/  LEA.HI R4, R3, R0, RZ, 0x7 ;  /* 0x0000000003047211 */ /* 0x000fc800078f38ff */
[----:B------:R-:W-:Y:S02]  /*0fe0*/  LOP3.LUT R5, R4, 0xffffff80, RZ, 0xc0, !PT ;  /* 0xffffff8004057812 */ /* 0x000fe400078ec0ff */
[----:B------:R-:W-:-:S03]  /*0ff0*/  LEA.HI R2, R3, R0, RZ, 0x4 ;  /* 0x0000000003027211 */ /* 0x000fc600078f20ff */
[----:B------:R-:W-:Y:S01]  /*1000*/  IMAD.IADD R206, R0, 0x1, -R5 ;  /* 0x0000000100ce7824 */ /* 0x000fe200078e0a05 */
[----:B------:R-:W-:-:S04]  /*1010*/  LOP3.LUT R7, R2, 0x3fffff0, RZ, 0xc0, !PT ;  /* 0x03fffff002077812 */ /* 0x000fc800078ec0ff */
[----:B------:R-:W-:Y:S02]  /*1020*/  SHF.R.S32.HI R5, RZ, 0x1f, R206 ;  /* 0x0000001fff057819 */ /* 0x000fe400000114ce */
[----:B------:R-:W-:Y:S02]  /*1030*/  SHF.R.S32.HI R9, RZ, 0x4, R2 ;  /* 0x00000004ff097819 */ /* 0x000fe40000011402 */
[----:B------:R-:W-:Y:S01]  /*1040*/  LEA.HI R6, R5, R206, RZ, 0x2 ;  /* 0x000000ce05067211 */ /* 0x000fe200078f10ff */
[----:B------:R-:W-:Y:S01]  /*1050*/  IMAD.IADD R7, R0, 0x1, -R7 ;  /* 0x0000000100077824 */ /* 0x000fe200078e0a07 */
[----:B------:R-:W-:Y:S02]  /*1060*/  LEA.HI R210, R3, R0, RZ, 0x5 ;  /* 0x0000000003d27211 */ /* 0x000fe400078f28ff */
[----:B------:R-:W-:Y:S02]  /*1070*/  LEA.HI R2, R2, R9, RZ, 0x1 ;  /* 0x0000000902027211 */ /* 0x000fe400078f08ff */
[----:B------:R-:W-:-:S02]  /*1080*/  SHF.R.S32.HI R0, RZ, 0x2, R6 ;  /* 0x00000002ff007819 */ /* 0x000fc40000011406 */
[----:B------:R-:W-:Y:S02]  /*1090*/  SHF.R.S32.HI R3, RZ, 0x1f, R6 ;  /* 0x0000001fff037819 */ /* 0x000fe40000011406 */
[----:B------:R-:W-:Y:S02]  /*10a0*/  LOP3.LUT R2, R2, 0x1ffffffe, RZ, 0xc0, !PT ;  /* 0x1ffffffe02027812 */ /* 0x000fe400078ec0ff */
[----:B------:R-:W-:Y:S02]  /*10b0*/  SHF.R.S32.HI R210, RZ, 0x5, R210 ;  /* 0x00000005ffd27819 */ /* 0x000fe400000114d2 */
[----:B------:R-:W-:Y:S02]  /*10c0*/  LEA.HI R3, R3, R0, RZ, 0x3 ;  /* 0x0000000003037211 */ /* 0x000fe400078f18ff */
[----:B------:R-:W-:Y:S01]  /*10d0*/  SHF.R.S32.HI R209, RZ, 0x7, R4 ;  /* 0x00000007ffd17819 */ /* 0x000fe20000011404 */
[----:B------:R-:W-:Y:S01]  /*10e0*/  UMOV UR4, 0x400 ;  /* 0x0000040000047882 */ /* 0x000fe20000000000 */
[----:B------:R-:W-:Y:S01]  /*10f0*/  LEA R7, R210, R7, 0x4 ;  /* 0x00000007d2077211 */ /* 0x000fe200078e20ff */
[----:B------:R-:W-:Y:S01]  /*1100*/  IMAD.IADD R2, R9, 0x1, -R2 ;  /* 0x0000000109027824 */ /* 0x000fe200078e0a02 */
[----:B------:R-:W-:Y:S01]  /*1110*/  LOP3.LUT R3, R3, 0xfffffff8, RZ, 0xc0, !PT ;  /* 0xfffffff803037812 */ /* 0x000fe200078ec0ff */
[----:B---3--:R-:W-:Y:S01]  /*1120*/  ULEA UR8, UR5, UR4, 0x18 ;  /* 0x0000000405087291 */ /* 0x008fe2000f8ec03f */
[----:B------:R-:W-:-:S02]  /*1130*/  LEA.HI R5, R5, R206, RZ, 0x5 ;  /* 0x000000ce05057211 */ /* 0x000fc400078f28ff */
[----:B------:R-:W-:Y:S01]  /*1140*/  LEA.HI R4, R4, R209, RZ, 0x1 ;  /* 0x000000d104047211 */ /* 0x000fe200078f08ff */
[----:B------:R-:W-:Y:S02]  /*1150*/  IMAD R8, R7, 0x8, R2 ;  /* 0x0000000807087824 */ /* 0x000fe400078e0202 */
[----:B------:R-:W-:Y:S01]  /*1160*/  IMAD.IADD R7, R0, 0x1, -R3 ;  /* 0x0000000100077824 */ /* 0x000fe200078e0a03 */
[----:B------:R-:W-:Y:S02]  /*1170*/  LOP3.LUT R3, R6, 0x7ffffffc, RZ, 0xc0, !PT ;  /* 0x7ffffffc06037812 */ /* 0x000fe400078ec0ff */
[----:B------:R-:W-:Y:S02]  /*1180*/  SHF.R.S32.HI R0, RZ, 0x5, R5 ;  /* 0x00000005ff007819 */ /* 0x000fe40000011405 */
[----:B------:R-:W-:Y:S01]  /*1190*/  LOP3.LUT R4, R4, 0x3fffffe, RZ, 0xc0, !PT ;  /* 0x03fffffe04047812 */ /* 0x000fe200078ec0ff */
[----:B------:R-:W-:Y:S01]  /*11a0*/  UMOV UR4, UR8 ;  /* 0x0000000800047c82 */ /* 0x000fe20008000000 */
[----:B----4-:R-:W-:Y:S01]  /*11b0*/  UMOV UR5, UR6 ;  /* 0x0000000600057c82 */ /* 0x010fe20008000000 */
[----:B------:R-:W-:Y:S01]  /*11c0*/  MOV R212, 0xfffffffe ;  /* 0xfffffffe00d47802 */ /* 0x000fe20000000f00 */
[----:B------:R-:W-:Y:S01]  /*11d0*/  IMAD.U32 R18, RZ, RZ, UR4 ;  /* 0x00000004ff127e24 */ /* 0x000fe2000f8e00ff */
[----:B------:R-:W-:Y:S01]  /*11e0*/  SHF.L.U32 R5, R8, 0x3, RZ ;  /* 0x0000000308057819 */ /* 0x000fe200000006ff */
[----:B------:R-:W-:-:S02]  /*11f0*/  IMAD.U32 R19, RZ, RZ, UR5 ;  /* 0x00000005ff137e24 */ /* 0x000fc4000f8e00ff */
[----:B------:R-:W-:Y:S02]  /*1200*/  IMAD.IADD R3, R206, 0x1, -R3 ;  /* 0x00000001ce037824 */ /* 0x000fe400078e0a03 */
[----:B------:R-:W-:Y:S02]  /*1210*/  IMAD R7, R0, 0x10, R7 ;  /* 0x0000001000077824 */ /* 0x000fe400078e0207 */
[----:B------:R-:W-:Y:S01]  /*1220*/  IMAD.IADD R4, R209, 0x1, -R4 ;  /* 0x00000001d1047824 */ /* 0x000fe200078e0a04 */
[----:B------:R-:W-:Y:S01]  /*1230*/  UMOV UR4, URZ ;  /* 0x0000003f00047c82 */ /* 0x000fe20008000000 */
[----:B------:R-:W-:Y:S01]  /*1240*/  IMAD.U32 R2, RZ, RZ, UR8 ;  /* 0x00000008ff027e24 */ /* 0x000fe2000f8e00ff */
[----:B------:R-:W-:Y:S01]  /*1250*/  MOV R204, UR7 ;  /* 0x0000000700cc7c02 */ /* 0x000fe20008000f00 */
[----:B------:R-:W-:Y:S02]  /*1260*/  IMAD R212, R3, R212, 0x70 ;  /* 0x0000007003d47424 */ /* 0x000fe400078e02d4 */
[----:B------:R-:W-:Y:S01]  /*1270*/  IMAD.WIDE R18, R5, 0x2, R18 ;  /* 0x0000000205127825 */ /* 0x000fe200078e0212 */
[----:B------:R-:W-:-:S03]  /*1280*/  UMOV UR38, URZ ;  /* 0x0000003f00267c82 */ /* 0x000fc60008000000 */
[----:B------:R-:W-:Y:S02]  /*1290*/  IMAD R211, R4, 0x40, R7 ;  /* 0x0000004004d37824 */ /* 0x000fe400078e0207 */
[----:B------:R-:W-:Y:S02]  /*12a0*/  IMAD.MOV.U32 R205, RZ, RZ, RZ ;  /* 0x000000ffffcd7224 */ /* 0x000fe400078e00ff */
[----:B------:R-:W-:Y:S01]  /*12b0*/  IMAD.U32 R16, RZ, RZ, UR4 ;  /* 0x00000004ff107e24 */ /* 0x000fe2000f8e00ff */
[----:B--2---:R-:W-:-:S07]  /*12c0*/  LOP3.LUT R17, R10, 0x1, RZ, 0xfc, !PT ;  /* 0x000000010a117812 */ /* 0x004fce00078efcff */
.L_x_3005:
[----:B------:R-:W1:Y:S01]  /*12d0*/  SHFL.IDX PT, R0, R209, RZ, 0x1f ;  /* 0x00001fffd1007589 */ /* 0x000e6200000e0000 */
[----:B------:R-:W2:Y:S01]  /*12e0*/  LDC R81, c[0x0][0x2e0] ;  /* 0x0000b800ff517b82 */ /* 0x000ea20000000800 */
[----:B------:R-:W-:Y:S01]  /*12f0*/  R2UR UR12, R2 ;  /* 0x00000000020c72ca */ /* 0x000fe200000e0000 */
[----:B------:R-:W-:Y:S01]  /*1300*/  ULDC UR4, c[0x0][0xda8] ;  /* 0x00036a0000047ab9 */ /* 0x000fe20000000800 */
[----:B------:R-:W-:Y:S01]  /*1310*/  ULDC.64 UR8, c[0x0][0x3f8] ;  /* 0x0000fe0000087ab9 */ /* 0x000fe20000000a00 */
[----:B------:R-:W-:Y:S01]  /*1320*/  R2UR UR10, R204 ;  /* 0x00000000cc0a72ca */ /* 0x000fe200000e0000 */
[----:B------:R-:W-:Y:S01]  /*1330*/  UISETP.NE.AND UP1, UPT, UR4, 0x1, UPT ;  /* 0x000000010400788c */ /* 0x000fe2000bf25270 */
[----:B------:R-:W-:Y:S01]  /*1340*/  IMAD.MOV.U32 R4, RZ, RZ, RZ ;  /* 0x000000ffff047224 */ /* 0x000fe200078e00ff */
        /* <DEDUP_REMOVED lines=15> */
[----:B------:R-:W-:-:S03]  /*1440*/  IMAD.HI R4, R5, -0x6db6db6d, R4 ;  /* 0x9249249305047827 */ /* 0x000fc600078e0204 */
        /* <DEDUP_REMOVED lines=10> */
[----:B------:R-:W-:Y:S01]  /*14f0*/  MOV R208, UR11 ;  /* 0x0000000b00d07c02 */ /* 0x000fe20008000f00 */
[----:B------:R-:W-:Y:S01]  /*1500*/  USHF.R.U32.HI UR8, URZ, 0x4, UR8 ;  /* 0x000000043f087899 */ /* 0x000fe20008011608 */
[----:B------:R-:W-:Y:S01]  /*1510*/  UMOV UR36, UR11 ;  /* 0x0000000b00247c82 */ /* 0x000fe20008000000 */
[----:B------:R-:W-:Y:S02]  /*1520*/  @UP2 USHF.R.U32.HI UR36, URZ, UR7, UR5 ;  /* 0x000000073f242299 */ /* 0x000fe40008011605 */
[----:B------:R-:W-:Y:S01]  /*1530*/  UMOV UR4, UR10 ;  /* 0x0000000a00047c82 */ /* 0x000fe20008000000 */
[----:B------:R-:W-:Y:S01]  /*1540*/  ULOP3.LUT UR37, UR8, 0x3fff, URZ, 0xc0, !UPT ;  /* 0x00003fff08257892 */ /* 0x000fe2000f8ec03f */
[----:B------:R-:W-:Y:S01]  /*1550*/  IMAD.U32 R207, RZ, RZ, UR4 ;  /* 0x00000004ffcf7e24 */ /* 0x000fe2000f8e00ff */
[----:B------:R-:W-:Y:S10]  /*1560*/  @!P0 BRA `(.L_x_2979) ;  /* 0x0000000000408947 */ /* 0x000ff40003800000 */
        /* <DEDUP_REMOVED lines=16> */
.L_x_2979:
[----:B------:R-:W-:Y:S02]  /*1670*/  R2UR UR4, R2 ;  /* 0x00000000020472ca */ /* 0x000fe400000e0000 */
[----:B------:R-:W-:Y:S02]  /*1680*/  LOP3.LUT R0, R205, 0x1, RZ, 0xc0, !PT ;  /* 0x00000001cd007812 */ /* 0x000fe400078ec0ff */
[----:B------:R-:W-:Y:S02]  /*1690*/  ISETP.NE.AND P0, PT, R17, 0x3, PT ;  /* 0x000000031100780c */ /* 0x000fe40003f05270 */
[----:B------:R-:W-:-:S07]  /*16a0*/  SHF.L.U32 R0, R0, 0x1f, RZ ;  /* 0x0000001f00007819 */ /* 0x000fce00000006ff */
[----:B------:R-:W1:Y:S02]  /*16b0*/  SYNCS.PHASECHK.TRANS64.TRYWAIT P1, [UR4+0x36800], R0 ;  /* 0x03680000ff0075a7 */ /* 0x000e640008020144 */
[----:B-1----:R-:W-:Y:S05]  /*16c0*/  @!P1 BRA `(.L_x_2980) ;  /* 0x000000dc00849947 */ /* 0x002fea0003800000 */
.L_x_3071:
[----:B------:R-:W-:Y:S05]  /*16d0*/  @!P0 BRA `(.L_x_2981) ;  /* 0x0000000000048947 */ /* 0x000fea0003800000 */
[----:B------:R-:W-:Y:S01]  /*16e0*/  BPT.TRAP 0x1 ;  /* 0x000000040000795c */ /* 0x000fe20000300000 */
.L_x_2981:
        /* <DEDUP_REMOVED lines=9> */
.L_x_2982:
[----:B--2---:R-:W-:Y:S05]  /*1780*/  @P1 BRA `(.L_x_2983) ;  /* 0x0000000000081947 */ /* 0x004fea0003800000 */
[----:B------:R-:W2:Y:S02]  /*1790*/  SYNCS.PHASECHK.TRANS64.TRYWAIT P1, [R0+URZ+0x36830], R3 ;  /* 0x03683003000075a7 */ /* 0x000ea4000802017f */
[----:B--2---:R-:W-:Y:S05]  /*17a0*/  @!P1 BRA `(.L_x_2984) ;  /* 0x000000dc00689947 */ /* 0x004fea0003800000 */
.L_x_2983:
[----:B------:R-:W-:Y:S05]  /*17b0*/  WARPSYNC.ALL ;  /* 0x0000000000007948 */ /* 0x000fea0003800000 */
[----:B------:R-:W-:Y:S01]  /*17c0*/  R2UR UR4, R2 ;  /* 0x00000000020472ca */ /* 0x000fe200000e0000 */
[----:B------:R-:W-:Y:S01]  /*17d0*/  WARPGROUP.ARRIVE ;  /* 0x00000000000079c5 */ /* 0x000fe20000000000 */
[----:B------:R-:W-:Y:S01]  /*17e0*/  UMOV UR57, 0x40000040 ;  /* 0x4000004000397882 */ /* 0x000fe20000000000 */
[----:B------:R-:W-:Y:S01]  /*17f0*/  UMOV UR59, 0x40000040 ;  /* 0x40000040003b7882 */ /* 0x000fe20000000000 */
[----:B------:R-:W-:Y:S01]  /*1800*/  UMOV UR9, UR57 ;  /* 0x0000003900097c82 */ /* 0x000fe20008000000 */
[----:B------:R-:W-:Y:S01]  /*1810*/  UMOV UR11, 0x40000040 ;  /* 0x40000040000b7882 */ /* 0x000fe20000000000 */
[----:B------:R-:W-:Y:S01]  /*1820*/  UMOV UR13, UR57 ;  /* 0x00000039000d7c82 */ /* 0x000fe20008000000 */
[----:B------:R-:W-:Y:S01]  /*1830*/  UMOV UR15, 0x40000040 ;  /* 0x40000040000f7882 */ /* 0x000fe20000000000 */
[----:B------:R-:W-:Y:S01]  /*1840*/  UMOV UR17, UR57 ;  /* 0x0000003900117c82 */ /* 0x000fe20008000000 */
[----:B------:R-:W-:Y:S01]  /*1850*/  UMOV UR19, 0x40000040 ;  /* 0x4000004000137882 */ /* 0x000fe20000000000 */
[----:B------:R-:W-:Y:S01]  /*1860*/  UMOV UR21, UR57 ;  /* 0x0000003900157c82 */ /* 0x000fe20008000000 */
[----:B------:R-:W-:Y:S01]  /*1870*/  UMOV UR23, 0x40000040 ;  /* 0x4000004000177882 */ /* 0x000fe20000000000 */
[----:B------:R-:W-:Y:S01]  /*1880*/  UMOV UR27, 0x40000040 ;  /* 0x40000040001b7882 */ /* 0x000fe20000000000 */
[----:B------:R-:W-:Y:S01]  /*1890*/  UIADD3 UR4, UR4, 0x21400, URZ ;  /* 0x0002140004047890 */ /* 0x000fe2000fffe03f */
[----:B------:R-:W-:Y:S01]  /*18a0*/  MOV R6, UR38 ;  /* 0x0000002600067c02 */ /* 0x000fe20008000f00 */
[----:B------:R-:W-:Y:S01]  /*18b0*/  UMOV UR31, 0x40000040 ;  /* 0x40000040001f7882 */ /* 0x000fe20000000000 */
[----:B------:R-:W-:Y:S01]  /*18c0*/  UMOV UR35, 0x40000040 ;  /* 0x4000004000237882 */ /* 0x000fe20000000000 */
[----:B------:R-:W-:Y:S01]  /*18d0*/  USHF.R.U32.HI UR5, URZ, 0x4, UR4 ;  /* 0x000000043f057899 */ /* 0x000fe20008011604 */
[----:B------:R-:W-:Y:S01]  /*18e0*/  MOV R7, UR36 ;  /* 0x0000002400077c02 */ /* 0x000fe20008000f00 */
[----:B------:R-:W-:Y:S01]  /*18f0*/  ULOP3.LUT UR4, UR37, 0x10000, URZ, 0xfc, !UPT ;  /* 0x0001000025047892 */ /* 0x000fe2000f8efc3f */
[----:B-12---:R-:W-:Y:S01]  /*1900*/  MOV R3, UR57 ;  /* 0x0000003900037c02 */ /* 0x006fe20008000f00 */
[----:B------:R-:W-:Y:S01]  /*1910*/  ULOP3.LUT UR5, UR5, 0x3fff, URZ, 0xc0, !UPT ;  /* 0x00003fff05057892 */ /* 0x000fe2000f8ec03f */
[----:B------:R-:W-:Y:S01]  /*1920*/  UMOV UR43, 0x40000040 ;  /* 0x40000040002b7882 */ /* 0x000fe20000000000 */
[----:B------:R-:W-:-:S02]  /*1930*/  UMOV UR47, 0x40000040 ;  /* 0x40000040002f7882 */ /* 0x000fc40000000000 */
[----:B------:R-:W-:Y:S01]  /*1940*/  ULOP3.LUT UR6, UR5, 0x10000, URZ, 0xfc, !UPT ;  /* 0x0001000005067892 */ /* 0x000fe2000f8efc3f */
[----:B------:R-:W-:Y:S01]  /*1950*/  UMOV UR56, UR4 ;  /* 0x0000000400387c82 */ /* 0x000fe20008000000 */
[----:B------:R-:W-:Y:S01]  /*1960*/  UMOV UR51, 0x40000040 ;  /* 0x4000004000337882 */ /* 0x000fe20000000000 */
[----:B------:R-:W-:Y:S01]  /*1970*/  UMOV UR8, UR56 ;  /* 0x0000003800087c82 */ /* 0x000fe20008000000 */
[----:B------:R-:W-:Y:S02]  /*1980*/  UMOV UR12, UR56 ;  /* 0x00000038000c7c82 */ /* 0x000fe40008000000 */
[----:B------:R-:W-:Y:S01]  /*1990*/  IMAD.U32 R5, RZ, RZ, UR6 ;  /* 0x00000006ff057e24 */ /* 0x000fe2000f8e00ff */
[----:B------:R-:W-:Y:S01]  /*19a0*/  UIMAD UR6, UR38, 0xa80, UR6 ;  /* 0x00000a80260678a4 */ /* 0x000fe2000f8e0206 */
[----:B------:R-:W-:Y:S01]  /*19b0*/  MOV R4, UR56 ;  /* 0x0000003800047c02 */ /* 0x000fe20008000f00 */
[----:B------:R-:W-:Y:S01]  /*19c0*/  UMOV UR16, UR56 ;  /* 0x0000003800107c82 */ /* 0x000fe20008000000 */
[----:B------:R-:W-:Y:S01]  /*19d0*/  UMOV UR20, UR56 ;  /* 0x0000003800147c82 */ /* 0x000fe20008000000 */
[----:B------:R-:W-:-:S02]  /*19e0*/  UIADD3 UR10, UR6, 0x80, URZ ;  /* 0x00000080060a7890 */ /* 0x000fc4000fffe03f */
[----:B------:R-:W-:Y:S02]  /*19f0*/  UIADD3 UR14, UR6, 0x100, URZ ;  /* 0x00000100060e7890 */ /* 0x000fe4000fffe03f */
[----:B------:R-:W-:Y:S01]  /*1a00*/  UMOV UR58, UR6 ;  /* 0x00000006003a7c82 */ /* 0x000fe20008000000 */
[----:B------:R-:W-:Y:S01]  /*1a10*/  UIADD3 UR18, UR6, 0x180, URZ ;  /* 0x0000018006127890 */ /* 0x000fe2000fffe03f */
[----:B------:R-:W-:Y:S01]  /*1a20*/  HGMMA.64x16x16.F32 R72, gdesc[UR56], RZ, !UPT, gsb0 ;  /* 0x00200000384879f0 */ /* 0x000fe2000c0008ff */
[----:B------:R-:W-:Y:S02]  /*1a30*/  UIADD3 UR22, UR6, 0x200, URZ ;  /* 0x0000020006167890 */ /* 0x000fe4000fffe03f */
[----:B------:R-:W-:Y:S01]  /*1a40*/  UIADD3 UR58, UR6, 0x280, URZ ;  /* 0x00000280063a7890 */ /* 0x000fe2000fffe03f */
[----:B------:R-:W-:Y:S01]  /*1a50*/  UMOV UR59, 0x40000040 ;  /* 0x40000040003b7882 */ /* 0x000fe20000000000 */
[----:B------:R-:W-:Y:S02]  /*1a60*/  UIADD3 UR5, UR6, 0x300, URZ ;  /* 0x0000030006057890 */ /* 0x000fe4000fffe03f */
[----:B------:R-:W-:-:S02]  /*1a70*/  UIADD3 UR26, UR6, 0x204, URZ ;  /* 0x00000204061a7890 */ /* 0x000fc4000fffe03f */
[----:B------:R-:W-:Y:S02]  /*1a80*/  UIADD3 UR30, UR6, 0x206, URZ ;  /* 0x00000206061e7890 */ /* 0x000fe4000fffe03f */
[----:B------:R-:W-:Y:S02]  /*1a90*/  UIADD3 UR34, UR6, 0x580, URZ ;  /* 0x0000058006227890 */ /* 0x000fe4000fffe03f */
[----:B------:R-:W-:Y:S02]  /*1aa0*/  UIADD3 UR42, UR6, 0x582, URZ ;  /* 0x00000582062a7890 */ /* 0x000fe4000fffe03f */
[----:B------:R-:W-:Y:S02]  /*1ab0*/  UIADD3 UR46, UR6, 0x584, URZ ;  /* 0x00000584062e7890 */ /* 0x000fe4000fffe03f */
[----:B------:R-:W-:Y:S02]  /*1ac0*/  UIADD3 UR50, UR6, 0x586, URZ ;  /* 0x0000058606327890 */ /* 0x000fe4000fffe03f */
[----:B------:R-:W-:Y:S01]  /*1ad0*/  UIADD3 UR54, UR6, 0x780, URZ ;  /* 0x0000078006367890 */ /* 0x000fe2000fffe03f */
[----:B------:R-:W-:Y:S01]  /*1ae0*/  UMOV UR55, 0x40000040 ;  /* 0x4000004000377882 */ /* 0x000fe20000000000 */
[----:B------:R-:W-:Y:S01]  /*1af0*/  UMOV UR39, 0x40000040 ;  /* 0x4000004000277882 */ /* 0x000fe20000000000 */
[----:B------:R-:W-:Y:S01]  /*1b00*/  UIADD3 UR7, UR6, 0xa02, URZ ;  /* 0x00000a0206077890 */ /* 0x000fe2000fffe03f */
[----:B------:R-:W-:-:S02]  /*1b10*/  WARPGROUP.DEPBAR.LE gsb0, 0x0 ;  /* 0x00008000000079c5 */ /* 0x000fc40000010000 */
[----:B------:R-:W-:-:S06]  /*1b20*/  WARPGROUP.ARRIVE ;  /* 0x00000000000079c5 */ /* 0x000fcc0000000000 */
[----:B------:R-:W-:Y:S01]  /*1b30*/  HGMMA.64x16x16.F32 R64, gdesc[UR8], RZ, !UPT, gsb0 ;  /* 0x00200000084079f0 */ /* 0x000fe2000c0008ff */
[----:B------:R-:W-:Y:S02]  /*1b40*/  UIADD3 UR8, UR4, 0x2, URZ ;  /* 0x0000000204087890 */ /* 0x000fe4000fffe03f */
[----:B------:R-:W-:Y:S01]  /*1b50*/  UIADD3 UR10, UR6, 0x2, URZ ;  /* 0x00000002060a7890 */ /* 0x000fe2000fffe03f */
[----:B------:R-:W-:Y:S01]  /*1b60*/  UMOV UR9, 0x40000040 ;  /* 0x4000004000097882 */ /* 0x000fe20000000000 */
        /* <DEDUP_REMOVED lines=31> */
[----:B------:R-:W-:Y:S02]  /*1d60*/  UMOV UR59, 0x40000040 ;  /* 0x40000040003b7882 */ /* 0x000fe40000000000 */
        /* <DEDUP_REMOVED lines=329> */
[----:B------:R-:W-:Y:S01]  /*3200*/  UMOV UR52, UR44 ;  /* 0x0000002c00347c82 */ /* 0x000fe20008000000 */
[----:B------:R-:W-:Y:S01]  /*3210*/  UMOV UR53, UR45 ;  /* 0x0000002d00357c82 */ /* 0x000fe20008000000 */
        /* <DEDUP_REMOVED lines=51> */
[----:B------:R-:W-:Y:S01]  /*3550*/  UMOV UR52, UR48 ;  /* 0x0000003000347c82 */ /* 0x000fe20008000000 */
[----:B------:R-:W-:Y:S01]  /*3560*/  UMOV UR53, UR49 ;  /* 0x0000003100357c82 */ /* 0x000fe20008000000 */
[----:B------:R-:W-:-:S02]  /*3570*/  WARPGROUP.DEPBAR.LE gsb0, 0x0 ;  /* 0x00008000000079c5 */ /* 0x000fc40000010000 */
        /* <DEDUP_REMOVED lines=48> */
[----:B------:R-:W-:-:S07]  /*3880*/  UIADD3 UR7, UR6, 0x786, URZ ;  /* 0x0000078606077890 */ /* 0x000fce000fffe03f */
        /* <DEDUP_REMOVED lines=9> */
[----:B------:R-:W-:Y:S02]  /*3920*/  UMOV UR55, 0x40000040 ;  /* 0x4000004000377882 */ /* 0x000fe40000000000 */
[----:B------:R-:W-:Y:S01]  /*3930*/  UMOV UR6, UR11 ;  /* 0x0000000b00067c82 */ /* 0x000fe20008000000 */
        /* <DEDUP_REMOVED lines=33> */
.L_x_2985:
[----:B------:R-:W-:Y:S01]  /*3b50*/  ULDC UR4, c[0x0][0x9d8] ;  /* 0x0002760000047ab9 */ /* 0x000fe20000000800 */
[----:B------:R-:W2:Y:S01]  /*3b60*/  LDL R82, [R1+0x4] ;  /* 0x0000040001527983 */ /* 0x000ea20000100800 */
        /* <DEDUP_REMOVED lines=22> */
[----:B------:R3:W-:Y:S01]  /*3cd0*/  MUFU.TANH R6, R41 ;  /* 0x0000002900067308 */ /* 0x0007e20000002400 */
        /* <DEDUP_REMOVED lines=8> */
[----:B---3--:R-:W-:-:S02]  /*3d60*/  IMAD.IADD R41, R212, 0x1, R81 ;  /* 0x00000001d4297824 */ /* 0x008fc400078e0251 */
        /* <DEDUP_REMOVED lines=14> */
[----:B------:R-:W4:Y:S01]  /*3e50*/  MUFU.TANH R77, R77 ;  /* 0x0000004d004d7308 */ /* 0x000f220000002400 */
[----:B---3--:R-:W-:-:S02]  /*3e60*/  IMAD R67, R120, -0x70, R41 ;  /* 0xffffff9078437824 */ /* 0x008fc400078e0229 */
[----:B------:R-:W-:Y:S01]  /*3e70*/  FMUL.FTZ R55, R55, UR4 ;  /* 0x0000000437377c20 */ /* 0x000fe20008410000 */
[----:B------:R-:W-:Y:S01]  /*3e80*/  FMUL.FTZ R32, R32, UR4 ;  /* 0x0000000420207c20 */ /* 0x000fe20008410000 */
[----:B------:R-:W-:Y:S01]  /*3e90*/  FMUL.FTZ R42, R42, UR4 ;  /* 0x000000042a2a7c20 */ /* 0x000fe20008410000 */
[----:B------:R-:W-:Y:S01]  /*3ea0*/  FMUL.FTZ R43, R43, UR4 ;  /* 0x000000042b2b7c20 */ /* 0x000fe20008410000 */
[C---:B------:R-:W-:Y:S01]  /*3eb0*/  ISETP.GT.AND P4, PT, R67.reuse, RZ, PT ;  /* 0x000000ff4300720c */ /* 0x040fe20003f84270 */
[----:B------:R-:W-:Y:S01]  /*3ec0*/  FMUL.FTZ R36, R36, UR4 ;  /* 0x0000000424247c20 */ /* 0x000fe20008410000 */
[----:B------:R-:W3:Y:S01]  /*3ed0*/  MUFU.TANH R64, R64 ;  /* 0x0000004000407308 */ /* 0x000ee20000002400 */
[C---:B------:R-:W-:Y:S01]  /*3ee0*/  ISETP.GT.AND P3, PT, R67.reuse, 0x1, PT ;  /* 0x000000014300780c */ /* 0x040fe20003f64270 */
[----:B------:R-:W-:Y:S01]  /*3ef0*/  FMUL.FTZ R46, R46, UR4 ;  /* 0x000000042e2e7c20 */ /* 0x000fe20008410000 */
[----:B------:R-:W-:Y:S01]  /*3f00*/  ISETP.GT.AND P2, PT, R67, 0x8, PT ;  /* 0x000000084300780c */ /* 0x000fe20003f44270 */
[----:B------:R-:W-:Y:S01]  /*3f10*/  FMUL.FTZ R47, R47, UR4 ;  /* 0x000000042f2f7c20 */ /* 0x000fe20008410000 */
[----:B-1----:R-:W-:Y:S01]  /*3f20*/  FSEL R73, R73, -INF , P3 ;  /* 0xff80000049497808 */ /* 0x002fe20001800000 */
[----:B------:R-:W-:Y:S01]  /*3f30*/  FMUL.FTZ R24, R24, UR4 ;  /* 0x0000000418187c20 */ /* 0x000fe20008410000 */
[C---:B------:R-:W-:Y:S01]  /*3f40*/  ISETP.GT.AND P1, PT, R67.reuse, 0x9, PT ;  /* 0x000000094300780c */ /* 0x040fe20003f24270 */
[----:B------:R-:W1:Y:S01]  /*3f50*/  MUFU.TANH R3, R74 ;  /* 0x0000004a00037308 */ /* 0x000e620000002400 */
[----:B------:R-:W-:Y:S01]  /*3f60*/  ISETP.GT.AND P6, PT, R67, 0x10, PT ;  /* 0x000000104300780c */ /* 0x000fe20003fc4270 */
[----:B------:R-:W-:Y:S01]  /*3f70*/  FMUL.FTZ R34, R34, UR4 ;  /* 0x0000000422227c20 */ /* 0x000fe20008410000 */
[----:B----4-:R-:W-:Y:S01]  /*3f80*/  FSEL R77, R77, -INF , P1 ;  /* 0xff8000004d4d7808 */ /* 0x010fe20000800000 */
[----:B------:R-:W-:Y:S01]  /*3f90*/  FMUL.FTZ R28, R28, UR4 ;  /* 0x000000041c1c7c20 */ /* 0x000fe20008410000 */
[----:B------:R-:W-:Y:S01]  /*3fa0*/  ISETP.GT.AND P5, PT, R67, 0x11, PT ;  /* 0x000000114300780c */ /* 0x000fe20003fa4270 */
[----:B------:R-:W-:Y:S01]  /*3fb0*/  ULDC UR5, c[0x0][0x988] ;  /* 0x0002620000057ab9 */ /* 0x000fe20000000800 */
[----:B------:R-:W-:Y:S01]  /*3fc0*/  FMUL.FTZ R38, R38, UR4 ;  /* 0x0000000426267c20 */ /* 0x000fe20008410000 */
[----:B------:R4:W5:Y:S01]  /*3fd0*/  MUFU.TANH R4, R75 ;  /* 0x0000004b00047308 */ /* 0x0009620000002400 */
[----:B---3--:R-:W-:Y:S01]  /*3fe0*/  FSEL R83, R64, -INF , P6 ;  /* 0xff80000040537808 */ /* 0x008fe20003000000 */
[----:B------:R-:W-:Y:S01]  /*3ff0*/  FMUL.FTZ R39, R39, UR4 ;  /* 0x0000000427277c20 */ /* 0x000fe20008410000 */
[----:B------:R-:W-:Y:S01]  /*4000*/  FSEL R21, R21, -INF , P5 ;  /* 0xff80000015157808 */ /* 0x000fe20002800000 */
[----:B------:R-:W-:Y:S01]  /*4010*/  FMUL.FTZ R26, R26, UR4 ;  /* 0x000000041a1a7c20 */ /* 0x000fe20008410000 */
[----:B------:R-:W-:Y:S01]  /*4020*/  P2R R80, PR, RZ, 0x1 ;  /* 0x00000001ff507803 */ /* 0x000fe20000000000 */
[----:B------:R-:W-:Y:S01]  /*4030*/  FMUL.FTZ R30, R30, UR4 ;  /* 0x000000041e1e7c20 */ /* 0x000fe20008410000 */
[----:B------:R-:W-:Y:S01]  /*4040*/  FMUL.FTZ R31, R31, UR4 ;  /* 0x000000041f1f7c20 */ /* 0x000fe20008410000 */
[----:B------:R-:W3:Y:S01]  /*4050*/  MUFU.TANH R65, R65 ;  /* 0x0000004100417308 */ /* 0x000ee20000002400 */
[----:B----4-:R-:W-:-:S02]  /*4060*/  FSEL R75, R72, -INF , P4 ;  /* 0xff800000484b7808 */ /* 0x010fc40002000000 */
[----:B-1----:R-:W-:Y:S02]  /*4070*/  FSEL R3, R3, -INF , P4 ;  /* 0xff80000003037808 */ /* 0x002fe40002000000 */
[----:B------:R-:W-:-:S03]  /*4080*/  ISETP.GT.AND P4, PT, R67, 0x18, PT ;  /* 0x000000184300780c */ /* 0x000fc60003f84270 */
[----:B------:R1:W4:Y:S01]  /*4090*/  MUFU.TANH R13, R79 ;  /* 0x0000004f000d7308 */ /* 0x0003220000002400 */
[----:B-----5:R-:W-:Y:S02]  /*40a0*/  FSEL R4, R4, -INF , P3 ;  /* 0xff80000004047808 */ /* 0x020fe40001800000 */
[----:B------:R-:W-:-:S05]  /*40b0*/  ISETP.GT.AND P3, PT, R67, 0x19, PT ;  /* 0x000000194300780c */ /* 0x000fca0003f64270 */
[----:B------:R5:W4:Y:S01]  /*40c0*/  MUFU.TANH R15, R66 ;  /* 0x00000042000f7308 */ /* 0x000b220000002400 */
[----:B-1----:R-:W-:Y:S02]  /*40d0*/  FSEL R79, R76, -INF , P2 ;  /* 0xff8000004c4f7808 */ /* 0x002fe40001000000 */
[----:B---3--:R-:W-:Y:S02]  /*40e0*/  FSEL R65, R65, -INF , P5 ;  /* 0xff80000041417808 */ /* 0x008fe40002800000 */
[----:B------:R-:W-:-:S03]  /*40f0*/  ISETP.GT.AND P5, PT, R67, 0x29, PT ;  /* 0x000000294300780c */ /* 0x000fc60003fa4270 */
[----:B------:R-:W1:Y:S01]  /*4100*/  MUFU.TANH R68, R68 ;  /* 0x0000004400447308 */ /* 0x000e620000002400 */
[----:B-----5:R-:W-:Y:S02]  /*4110*/  FMNMX.FTZ R66, R75, R73, !PT ;  /* 0x000000494b427209 */ /* 0x020fe40007810000 */
[----:B----4-:R-:W-:Y:S02]  /*4120*/  FSEL R13, R13, -INF , P1 ;  /* 0xff8000000d0d7808 */ /* 0x010fe40000800000 */
[----:B------:R-:W-:Y:S02]  /*4130*/  FMNMX.FTZ R72, R79, R66, !PT ;  /* 0x000000424f487209 */ /* 0x000fe40007810000 */
[----:B------:R-:W-:Y:S01]  /*4140*/  ISETP.GT.AND P1, PT, R67, 0x21, PT ;  /* 0x000000214300780c */ /* 0x000fe20003f24270 */
[----:B------:R-:W3:Y:S01]  /*4150*/  MUFU.TANH R11, R78 ;  /* 0x0000004e000b7308 */ /* 0x000ee20000002400 */
[----:B------:R-:W-:Y:S02]  /*4160*/  FMNMX.FTZ R72, R77, R72, !PT ;  /* 0x000000484d487209 */ /* 0x000fe40007810000 */
[----:B------:R-:W-:-:S02]  /*4170*/  FSEL R15, R15, -INF , P6 ;  /* 0xff8000000f0f7808 */ /* 0x000fc40003000000 */
[----:B------:R-:W-:Y:S02]  /*4180*/  FMNMX.FTZ R72, R83, R72, !PT ;  /* 0x0000004853487209 */ /* 0x000fe40007810000 */
[----:B------:R-:W-:Y:S01]  /*4190*/  ISETP.GT.AND P6, PT, R67, 0x28, PT ;  /* 0x000000284300780c */ /* 0x000fe20003fc4270 */
[----:B------:R-:W4:Y:S01]  /*41a0*/  MUFU.TANH R69, R69 ;  /* 0x0000004500457308 */ /* 0x000f220000002400 */
[----:B-1----:R-:W-:Y:S02]  /*41b0*/  FSEL R85, R68, -INF , P4 ;  /* 0xff80000044557808 */ /* 0x002fe40002000000 */
[----:B------:R-:W-:-:S04]  /*41c0*/  FMNMX.FTZ R72, R65, R72, !PT ;  /* 0x0000004841487209 */ /* 0x000fc80007810000 */
[----:B------:R-:W-:Y:S01]  /*41d0*/  FMNMX.FTZ R72, R85, R72, !PT ;  /* 0x0000004855487209 */ /* 0x000fe20007810000 */
        /* <DEDUP_REMOVED lines=9> */
[----:B------:R-:W-:Y:S01]  /*4270*/  MUFU.TANH R70, R70 ;  /* 0x0000004600467308 */ /* 0x000fe20000002400 */
[----:B---3--:R-:W-:-:S04]  /*4280*/  FSEL R89, R57, -INF , P1 ;  /* 0xff80000039597808 */ /* 0x008fc80000800000 */
[----:B------:R-:W-:-:S03]  /*4290*/  FMNMX.FTZ R72, R89, R72, !PT ;  /* 0x0000004859487209 */ /* 0x000fc60007810000 */
[----:B------:R-:W1:Y:S01]  /*42a0*/  MUFU.TANH R61, R61 ;  /* 0x0000003d003d7308 */ /* 0x000e620000002400 */
[----:B----4-:R-:W-:-:S04]  /*42b0*/  FSEL R91, R60, -INF , P6 ;  /* 0xff8000003c5b7808 */ /* 0x010fc80003000000 */
[----:B------:R-:W-:-:S03]  /*42c0*/  FMNMX.FTZ R72, R91, R72, !PT ;  /* 0x000000485b487209 */ /* 0x000fc60007810000 */
[----:B------:R-:W3:Y:S08]  /*42d0*/  MUFU.TANH R71, R71 ;  /* 0x0000004700477308 */ /* 0x000ef00000002400 */
[----:B------:R-:W4:Y:S01]  /*42e0*/  MUFU.TANH R48, R48 ;  /* 0x0000003000307308 */ /* 0x000f220000002400 */
[----:B-1----:R-:W-:-:S04]  /*42f0*/  FSEL R93, R61, -INF , P5 ;  /* 0xff8000003d5d7808 */ /* 0x002fc80002800000 */
[----:B------:R-:W-:-:S03]  /*4300*/  FMNMX.FTZ R72, R93, R72, !PT ;  /* 0x000000485d487209 */ /* 0x000fc60007810000 */
[----:B------:R-:W-:Y:S08]  /*4310*/  MUFU.TANH R58, R58 ;  /* 0x0000003a003a7308 */ /* 0x000ff00000002400 */
[----:B------:R-:W1:Y:S08]  /*4320*/  MUFU.TANH R49, R49 ;  /* 0x0000003100317308 */ /* 0x000e700000002400 */
[----:B------:R-:W-:Y:S08]  /*4330*/  MUFU.TANH R59, R59 ;  /* 0x0000003b003b7308 */ /* 0x000ff00000002400 */
[----:B------:R-:W-:Y:S08]  /*4340*/  MUFU.TANH R52, R52 ;  /* 0x0000003400347308 */ /* 0x000ff00000002400 */
[----:B------:R-:W-:Y:S08]  /*4350*/  MUFU.TANH R62, R62 ;  /* 0x0000003e003e7308 */ /* 0x000ff00000002400 */
[----:B------:R5:W-:Y:S08]  /*4360*/  MUFU.TANH R20, R25 ;  /* 0x0000001900147308 */ /* 0x000bf00000002400 */
[----:B------:R-:W-:Y:S01]  /*4370*/  MUFU.TANH R53, R53 ;  /* 0x0000003500357308 */ /* 0x000fe20000002400 */
[----:B-----5:R-:W-:-:S02]  /*4380*/  FSEL R25, R70, -INF , P4 ;  /* 0xff80000046197808 */ /* 0x020fc40002000000 */
[----:B------:R-:W-:-:S05]  /*4390*/  ISETP.GT.AND P4, PT, R67, 0x30, PT ;  /* 0x000000304300780c */ /* 0x000fca0003f84270 */
[----:B------:R-:W5:Y:S08]  /*43a0*/  MUFU.TANH R63, R63 ;  /* 0x0000003f003f7308 */ /* 0x000f700000002400 */
[----:B------:R3:W-:Y:S08]  /*43b0*/  MUFU.TANH R66, R29 ;  /* 0x0000001d00427308 */ /* 0x0007f00000002400 */
[----:B------:R-:W2:Y:S01]  /*43c0*/  MUFU.TANH R40, R40 ;  /* 0x0000002800287308 */ /* 0x000ea20000002400 */
[----:B---3--:R-:W-:-:S02]  /*43d0*/  FSEL R29, R71, -INF , P3 ;  /* 0xff800000471d7808 */ /* 0x008fc40001800000 */
[----:B------:R-:W-:Y:S02]  /*43e0*/  ISETP.GT.AND P3, PT, R67, 0x31, PT ;  /* 0x000000314300780c */ /* 0x000fe40003f64270 */
[----:B----4-:R-:W-:Y:S02]  /*43f0*/  FSEL R71, R48, -INF , P4 ;  /* 0xff80000030477808 */ /* 0x010fe40002000000 */
[----:B-1----:R-:W-:Y:S01]  /*4400*/  FSEL R95, R49, -INF , P3 ;  /* 0xff800000315f7808 */ /* 0x002fe20001800000 */
[----:B------:R-:W-:Y:S01]  /*4410*/  MUFU.TANH R50, R50 ;  /* 0x0000003200327308 */ /* 0x000fe20000002400 */
[----:B------:R-:W-:Y:S02]  /*4420*/  FMNMX.FTZ R72, R71, R72, !PT ;  /* 0x0000004847487209 */ /* 0x000fe40007810000 */
[----:B-----5:R-:W-:Y:S02]  /*4430*/  FSEL R41, R63, -INF , P5 ;  /* 0xff8000003f297808 */ /* 0x020fe40002800000 */
[----:B------:R-:W-:-:S02]  /*4440*/  FMNMX.FTZ R72, R95, R72, !PT ;  /* 0x000000485f487209 */ /* 0x000fc40007810000 */
[----:B------:R-:W-:Y:S01]  /*4450*/  ISETP.GT.AND P5, PT, R67, 0x41, PT ;  /* 0x000000414300780c */ /* 0x000fe20003fa4270 */
[----:B------:R1:W-:Y:S03]  /*4460*/  MUFU.TANH R10, R33 ;  /* 0x00000021000a7308 */ /* 0x0003e60000002400 */
[----:B------:R-:W-:-:S05]  /*4470*/  FSEL R103, R6, -INF , P5 ;  /* 0xff80000006677808 */ /* 0x000fca0002800000 */
[----:B------:R-:W3:Y:S01]  /*4480*/  MUFU.TANH R51, R51 ;  /* 0x0000003300337308 */ /* 0x000ee20000002400 */
[----:B-1----:R-:W-:Y:S02]  /*4490*/  FSEL R33, R58, -INF , P2 ;  /* 0xff8000003a217808 */ /* 0x002fe40001000000 */
[----:B------:R-:W-:-:S04]  /*44a0*/  ISETP.GT.AND P2, PT, R67, 0x38, PT ;  /* 0x000000384300780c */ /* 0x000fc80003f44270 */
[----:B------:R-:W-:Y:S01]  /*44b0*/  FSEL R97, R52, -INF , P2 ;  /* 0xff80000034617808 */ /* 0x000fe20001000000 */
[----:B------:R1:W-:Y:S03]  /*44c0*/  MUFU.TANH R12, R35 ;  /* 0x00000023000c7308 */ /* 0x0003e60000002400 */
[----:B------:R-:W-:-:S05]  /*44d0*/  FMNMX.FTZ R72, R97, R72, !PT ;  /* 0x0000004861487209 */ /* 0x000fca0007810000 */
[----:B------:R-:W-:Y:S01]  /*44e0*/  MUFU.TANH R44, R44 ;  /* 0x0000002c002c7308 */ /* 0x000fe20000002400 */
[----:B-1----:R-:W-:Y:S02]  /*44f0*/  FSEL R35, R59, -INF , P1 ;  /* 0xff8000003b237808 */ /* 0x002fe40000800000 */
[----:B------:R-:W-:-:S04]  /*4500*/  ISETP.GT.AND P1, PT, R67, 0x39, PT ;  /* 0x000000394300780c */ /* 0x000fc80003f24270 */
[----:B------:R-:W-:Y:S01]  /*4510*/  FSEL R99, R53, -INF , P1 ;  /* 0xff80000035637808 */ /* 0x000fe20000800000 */
[----:B------:R-:W-:Y:S03]  /*4520*/  MUFU.TANH R54, R54 ;  /* 0x0000003600367308 */ /* 0x000fe60000002400 */
[----:B------:R-:W-:-:S05]  /*4530*/  FMNMX.FTZ R72, R99, R72, !PT ;  /* 0x0000004863487209 */ /* 0x000fca0007810000 */
[----:B------:R1:W-:Y:S08]  /*4540*/  MUFU.TANH R14, R37 ;  /* 0x00000025000e7308 */ /* 0x0003f00000002400 */
[----:B------:R3:W4:Y:S01]  /*4550*/  MUFU.TANH R8, R45 ;  /* 0x0000002d00087308 */ /* 0x0007220000002400 */
[----:B-1----:R-:W-:Y:S02]  /*4560*/  FSEL R37, R62, -INF , P6 ;  /* 0xff8000003e257808 */ /* 0x002fe40003000000 */
[----:B------:R-:W-:-:S04]  /*4570*/  ISETP.GT.AND P6, PT, R67, 0x40, PT ;  /* 0x000000404300780c */ /* 0x000fc80003fc4270 */
[----:B--2---:R-:W-:Y:S01]  /*4580*/  FSEL R101, R40, -INF , P6 ;  /* 0xff80000028657808 */ /* 0x004fe20003000000 */
[----:B------:R-:W1:Y:S01]  /*4590*/  MUFU.TANH R55, R55 ;  /* 0x0000003700377308 */ /* 0x000e620000002400 */
[----:B---3--:R-:W-:Y:S02]  /*45a0*/  FSEL R45, R51, -INF , P3 ;  /* 0xff800000332d7808 */ /* 0x008fe40001800000 */
[----:B------:R-:W-:Y:S02]  /*45b0*/  FMNMX.FTZ R72, R101, R72, !PT ;  /* 0x0000004865487209 */ /* 0x000fe40007810000 */
[----:B------:R-:W-:Y:S02]  /*45c0*/  ISETP.GT.AND P3, PT, R67, 0x49, PT ;  /* 0x000000494300780c */ /* 0x000fe40003f64270 */
[----:B------:R-:W-:Y:S01]  /*45d0*/  FMNMX.FTZ R72, R103, R72, !PT ;  /* 0x0000004867487209 */ /* 0x000fe20007810000 */
[----:B------:R-:W-:Y:S01]  /*45e0*/  MUFU.TANH R32, R32 ;  /* 0x0000002000207308 */ /* 0x000fe20000002400 */
[----:B----4-:R-:W-:-:S02]  /*45f0*/  FSEL R107, R8, -INF , P3 ;  /* 0xff800000086b7808 */ /* 0x010fc40001800000 */
[----:B------:R-:W-:-:S05]  /*4600*/  MOV R8, UR5 ;  /* 0x0000000500087c02 */ /* 0x000fca0008000f00 */
[----:B------:R-:W2:Y:S01]  /*4610*/  MUFU.TANH R42, R42 ;  /* 0x0000002a002a7308 */ /* 0x000ea20000002400 */
[----:B-1----:R-:W-:Y:S02]  /*4620*/  FSEL R49, R55, -INF , P1 ;  /* 0xff80000037317808 */ /* 0x002fe40000800000 */
[----:B------:R-:W-:-:S04]  /*4630*/  ISETP.GT.AND P1, PT, R67, 0x51, PT ;  /* 0x000000514300780c */ /* 0x000fc80003f24270 */
[----:B------:R-:W-:Y:S01]  /*4640*/  FSEL R111, R10, -INF , P1 ;  /* 0xff8000000a6f7808 */ /* 0x000fe20000800000 */
[----:B------:R1:W3:Y:S01]  /*4650*/  MUFU.TANH R7, R43 ;  /* 0x0000002b00077308 */ /* 0x0002e20000002400 */
[----:B------:R-:W-:Y:S02]  /*4660*/  FSEL R61, R12, -INF , P1 ;  /* 0xff8000000c3d7808 */ /* 0x000fe40000800000 */
[----:B------:R-:W-:Y:S02]  /*4670*/  ISETP.GT.AND P1, PT, R67, 0x69, PT ;  /* 0x000000694300780c */ /* 0x000fe40003f24270 */
[----:B------:R-:W-:Y:S02]  /*4680*/  FMNMX.FTZ R12, R3, R4, !PT ;  /* 0x00000004030c7209 */ /* 0x000fe40007810000 */
[----:B------:R-:W-:Y:S01]  /*4690*/  FSEL R123, R66, -INF , P1 ;  /* 0xff800000427b7808 */ /* 0x000fe20000800000 */
[----:B------:R-:W4:Y:S01]  /*46a0*/  MUFU.TANH R36, R36 ;  /* 0x0000002400247308 */ /* 0x000f220000002400 */
[----:B-1----:R-:W-:-:S02]  /*46b0*/  FSEL R43, R50, -INF , P4 ;  /* 0xff800000322b7808 */ /* 0x002fc40002000000 */
[C---:B------:R-:W-:Y:S02]  /*46c0*/  ISETP.GT.AND P4, PT, R67.reuse, 0x48, PT ;  /* 0x000000484300780c */ /* 0x040fe40003f84270 */
[----:B--2---:R-:W-:Y:S02]  /*46d0*/  FSEL R51, R42, -INF , P6 ;  /* 0xff8000002a337808 */ /* 0x004fe40003000000 */
[----:B------:R-:W-:Y:S01]  /*46e0*/  FSEL R105, R44, -INF , P4 ;  /* 0xff8000002c697808 */ /* 0x000fe20002000000 */
[----:B------:R-:W1:Y:S01]  /*46f0*/  MUFU.TANH R46, R46 ;  /* 0x0000002e002e7308 */ /* 0x000e620000002400 */
[----:B------:R-:W-:Y:S02]  /*4700*/  ISETP.GT.AND P6, PT, R67, 0x58, PT ;  /* 0x000000584300780c */ /* 0x000fe40003fc4270 */
[----:B------:R-:W-:Y:S02]  /*4710*/  FMNMX.FTZ R72, R105, R72, !PT ;  /* 0x0000004869487209 */ /* 0x000fe40007810000 */
[----:B---3--:R-:W-:-:S02]  /*4720*/  FSEL R53, R7, -INF , P5 ;  /* 0xff80000007357808 */ /* 0x008fc40002800000 */
[----:B------:R-:W-:Y:S01]  /*4730*/  FMNMX.FTZ R72, R107, R72, !PT ;  /* 0x000000486b487209 */ /* 0x000fe20007810000 */
[----:B------:R2:W3:Y:S01]  /*4740*/  MUFU.TANH R9, R47 ;  /* 0x0000002f00097308 */ /* 0x0004e20000002400 */
[----:B------:R-:W-:Y:S02]  /*4750*/  ISETP.GT.AND P5, PT, R67, 0x59, PT ;  /* 0x000000594300780c */ /* 0x000fe40003fa4270 */
[----:B----4-:R-:W-:Y:S02]  /*4760*/  FSEL R113, R36, -INF , P6 ;  /* 0xff80000024717808 */ /* 0x010fe40003000000 */
[----:B------:R-:W-:Y:S02]  /*4770*/  FSEL R115, R14, -INF , P5 ;  /* 0xff8000000e737808 */ /* 0x000fe40002800000 */
[----:B------:R-:W-:Y:S01]  /*4780*/  FMNMX.FTZ R12, R11, R12, !PT ;  /* 0x0000000c0b0c7209 */ /* 0x000fe20007810000 */
[----:B------:R-:W4:Y:S01]  /*4790*/  MUFU.TANH R24, R24 ;  /* 0x0000001800187308 */ /* 0x000f220000002400 */
[----:B--2---:R-:W-:-:S02]  /*47a0*/  FSEL R47, R54, -INF , P2 ;  /* 0xff800000362f7808 */ /* 0x004fc40001000000 */
[C---:B------:R-:W-:Y:S02]  /*47b0*/  ISETP.GT.AND P2, PT, R67.reuse, 0x50, PT ;  /* 0x000000504300780c */ /* 0x040fe40003f44270 */
[----:B-1----:R-:W-:Y:S02]  /*47c0*/  FSEL R55, R46, -INF , P4 ;  /* 0xff8000002e377808 */ /* 0x002fe40002000000 */
[----:B------:R-:W-:Y:S01]  /*47d0*/  FSEL R109, R32, -INF , P2 ;  /* 0xff800000206d7808 */ /* 0x000fe20001000000 */
[----:B------:R-:W1:Y:S01]  /*47e0*/  MUFU.TANH R34, R34 ;  /* 0x0000002200227308 */ /* 0x000e620000002400 */
[----:B------:R-:W-:Y:S02]  /*47f0*/  ISETP.GT.AND P4, PT, R67, 0x60, PT ;  /* 0x000000604300780c */ /* 0x000fe40003f84270 */
[----:B------:R-:W-:Y:S02]  /*4800*/  FMNMX.FTZ R72, R109, R72, !PT ;  /* 0x000000486d487209 */ /* 0x000fe40007810000 */
[----:B---3--:R-:W-:-:S02]  /*4810*/  FSEL R57, R9, -INF , P3 ;  /* 0xff80000009397808 */ /* 0x008fc40001800000 */
[----:B------:R-:W-:Y:S01]  /*4820*/  FMNMX.FTZ R72, R111, R72, !PT ;  /* 0x000000486f487209 */ /* 0x000fe20007810000 */
[----:B------:R-:W2:Y:S01]  /*4830*/  MUFU.TANH R28, R28 ;  /* 0x0000001c001c7308 */ /* 0x000ea20000002400 */
[----:B------:R-:W-:Y:S02]  /*4840*/  ISETP.GT.AND P3, PT, R67, 0x61, PT ;  /* 0x000000614300780c */ /* 0x000fe40003f64270 */
[----:B------:R-:W-:Y:S02]  /*4850*/  FMNMX.FTZ R72, R113, R72, !PT ;  /* 0x0000004871487209 */ /* 0x000fe40007810000 */
[----:B----4-:R-:W-:Y:S02]  /*4860*/  FSEL R117, R24, -INF , P4 ;  /* 0xff80000018757808 */ /* 0x010fe40002000000 */
[----:B------:R-:W-:Y:S01]  /*4870*/  FMNMX.FTZ R72, R115, R72, !PT ;  /* 0x0000004873487209 */ /* 0x000fe20007810000 */
[----:B------:R-:W-:Y:S01]  /*4880*/  MUFU.TANH R38, R38 ;  /* 0x0000002600267308 */ /* 0x000fe20000002400 */
[----:B-1----:R-:W-:-:S02]  /*4890*/  FSEL R59, R34, -INF , P2 ;  /* 0xff800000223b7808 */ /* 0x002fc40001000000 */
[----:B------:R-:W-:Y:S02]  /*48a0*/  ISETP.GT.AND P2, PT, R67, 0x68, PT ;  /* 0x000000684300780c */ /* 0x000fe40003f44270 */
[----:B------:R-:W-:Y:S02]  /*48b0*/  FSEL R119, R20, -INF , P3 ;  /* 0xff80000014777808 */ /* 0x000fe40001800000 */
[----:B------:R-:W-:Y:S01]  /*48c0*/  FMNMX.FTZ R72, R117, R72, !PT ;  /* 0x0000004875487209 */ /* 0x000fe20007810000 */
[----:B------:R-:W1:Y:S01]  /*48d0*/  MUFU.TANH R26, R26 ;  /* 0x0000001a001a7308 */ /* 0x000e620000002400 */
[----:B--2---:R-:W-:Y:S02]  /*48e0*/  FSEL R121, R28, -INF , P2 ;  /* 0xff8000001c797808 */ /* 0x004fe40001000000 */
[----:B------:R-:W-:Y:S02]  /*48f0*/  FMNMX.FTZ R72, R119, R72, !PT ;  /* 0x0000004877487209 */ /* 0x000fe40007810000 */
[----:B------:R-:W-:-:S02]  /*4900*/  FMNMX.FTZ R12, R13, R12, !PT ;  /* 0x0000000c0d0c7209 */ /* 0x000fc40007810000 */
[----:B------:R-:W-:Y:S01]  /*4910*/  FMNMX.FTZ R72, R121, R72, !PT ;  /* 0x0000004879487209 */ /* 0x000fe20007810000 */
[----:B------:R-:W2:Y:S01]  /*4920*/  MUFU.TANH R30, R30 ;  /* 0x0000001e001e7308 */ /* 0x000ea20000002400 */
[----:B------:R-:W-:Y:S02]  /*4930*/  FMNMX.FTZ R12, R15, R12, !PT ;  /* 0x0000000c0f0c7209 */ /* 0x000fe40007810000 */
[----:B------:R-:W-:Y:S02]  /*4940*/  FMNMX.FTZ R72, R123, R72, !PT ;  /* 0x000000487b487209 */ /* 0x000fe40007810000 */
[----:B------:R-:W-:-:S03]  /*4950*/  FMNMX.FTZ R12, R21, R12, !PT ;  /* 0x0000000c150c7209 */ /* 0x000fc60007810000 */
[----:B------:R-:W3:Y:S01]  /*4960*/  SHFL.BFLY PT, R7, R72, 0x2, 0x1f ;  /* 0x0c401f0048077f89 */ /* 0x000ee200000e0000 */
[----:B------:R-:W-:Y:S01]  /*4970*/  FMNMX.FTZ R12, R25, R12, !PT ;  /* 0x0000000c190c7209 */ /* 0x000fe20007810000 */
[----:B------:R-:W4:Y:S03]  /*4980*/  MUFU.TANH R10, R31 ;  /* 0x0000001f000a7308 */ /* 0x000f260000002400 */
[----:B------:R-:W-:-:S04]  /*4990*/  FMNMX.FTZ R12, R29, R12, !PT ;  /* 0x0000000c1d0c7209 */ /* 0x000fc80007810000 */
[----:B------:R-:W-:-:S04]  /*49a0*/  FMNMX.FTZ R12, R33, R12, !PT ;  /* 0x0000000c210c7209 */ /* 0x000fc80007810000 */
[----:B------:R-:W-:-:S04]  /*49b0*/  FMNMX.FTZ R12, R35, R12, !PT ;  /* 0x0000000c230c7209 */ /* 0x000fc80007810000 */
[----:B------:R-:W-:-:S04]  /*49c0*/  FMNMX.FTZ R12, R37, R12, !PT ;  /* 0x0000000c250c7209 */ /* 0x000fc80007810000 */
[----:B------:R-:W-:Y:S02]  /*49d0*/  FMNMX.FTZ R12, R41, R12, !PT ;  /* 0x0000000c290c7209 */ /* 0x000fe40007810000 */
[----:B---3--:R-:W-:Y:S02]  /*49e0*/  FMNMX.FTZ R9, R72, R7, !PT ;  /* 0x0000000748097209 */ /* 0x008fe40007810000 */
        /* <DEDUP_REMOVED lines=12> */
[----:B------:R-:W-:Y:S01]  /*4ab0*/  FMUL.FTZ R6, R7, R8 ;  /* 0x0000000807067220 */ /* 0x000fe20000410000 */
[----:B------:R-:W-:Y:S01]  /*4ac0*/  FMNMX.FTZ R12, R59, R12, !PT ;  /* 0x0000000c3b0c7209 */ /* 0x000fe20007810000 */
[----:B------:R-:W-:Y:S03]  /*4ad0*/  MUFU.TANH R9, R9 ;  /* 0x0000000900097308 */ /* 0x000fe60000002400 */
[----:B------:R-:W-:-:S02]  /*4ae0*/  FSEL R14, R6, RZ, P0 ;  /* 0x000000ff060e7208 */ /* 0x000fc40000000000 */
[----:B------:R-:W-:Y:S02]  /*4af0*/  FMNMX.FTZ R12, R61, R12, !PT ;  /* 0x0000000c3d0c7209 */ /* 0x000fe40007810000 */
[----:B------:R-:W-:Y:S01]  /*4b00*/  ISETP.NE.AND P0, PT, R80, RZ, PT ;  /* 0x000000ff5000720c */ /* 0x000fe20003f05270 */
[----:B------:R3:W5:Y:S01]  /*4b10*/  MUFU.TANH R6, R39 ;  /* 0x0000002700067308 */ /* 0x0007620000002400 */
[-CC-:B------:R-:W-:Y:S01]  /*4b20*/  FFMA.FTZ R63, R69, R8.reuse, -R14.reuse ;  /* 0x00000008453f7223 */ /* 0x180fe2000001080e */
[----:B-1----:R-:W-:Y:S01]  /*4b30*/  FSEL R69, R26, -INF , P4 ;  /* 0xff8000001a457808 */ /* 0x002fe20002000000 */
[-CC-:B------:R-:W-:Y:S01]  /*4b40*/  FFMA.FTZ R27, R73, R8.reuse, -R14.reuse ;  /* 0x00000008491b7223 */ /* 0x180fe2000001080e */
[----:B--2---:R-:W-:Y:S01]  /*4b50*/  FSEL R73, R30, -INF , P2 ;  /* 0xff8000001e497808 */ /* 0x004fe20001000000 */
[-CC-:B------:R-:W-:Y:S01]  /*4b60*/  FFMA.FTZ R200, R75, R8.reuse, -R14.reuse ;  /* 0x000000084bc87223 */ /* 0x180fe2000001080e */
[----:B----4-:R-:W-:Y:S01]  /*4b70*/  FSEL R75, R10, -INF , P1 ;  /* 0xff8000000a4b7808 */ /* 0x010fe20000800000 */
[-CC-:B------:R-:W-:Y:S01]  /*4b80*/  FFMA.FTZ R202, R79, R8.reuse, -R14.reuse ;  /* 0x000000084fca7223 */ /* 0x180fe2000001080e */
[-CC-:B------:R-:W-:Y:S01]  /*4b90*/  FFMA.FTZ R31, R77, R8.reuse, -R14.reuse ;  /* 0x000000084d1f7223 */ /* 0x180fe2000001080e */
[-CC-:B---3--:R-:W-:Y:S01]  /*4ba0*/  FFMA.FTZ R39, R65, R8.reuse, -R14.reuse ;  /* 0x0000000841277223 */ /* 0x188fe2000001080e */
[----:B------:R-:W-:Y:S01]  /*4bb0*/  FSEL R65, R38, -INF , P6 ;  /* 0xff80000026417808 */ /* 0x000fe20003000000 */
[----:B------:R-:W-:Y:S01]  /*4bc0*/  MUFU.EX2 R200, R200 ;  /* 0x000000c800c87308 */ /* 0x000fe20000000800 */
[-CC-:B------:R-:W-:Y:S01]  /*4bd0*/  FFMA.FTZ R196, R83, R8.reuse, -R14.reuse ;  /* 0x0000000853c47223 */ /* 0x180fe2000001080e */
[--C-:B------:R-:W-:Y:S01]  /*4be0*/  FFMA.FTZ R198, R85, R8, -R14.reuse ;  /* 0x0000000855c67223 */ /* 0x100fe2000001080e */
[----:B------:R-:W-:Y:S01]  /*4bf0*/  FMNMX.FTZ R12, R65, R12, !PT ;  /* 0x0000000c410c7209 */ /* 0x000fe20007810000 */
[-CC-:B------:R-:W-:Y:S01]  /*4c00*/  FFMA.FTZ R192, R87, R8.reuse, -R14.reuse ;  /* 0x0000000857c07223 */ /* 0x180fe2000001080e */
[-CC-:B------:R-:W-:Y:S01]  /*4c10*/  FFMA.FTZ R89, R89, R8.reuse, -R14.reuse ;  /* 0x0000000859597223 */ /* 0x180fe2000001080e */
[----:B-----5:R-:W-:Y:S01]  /*4c20*/  FSEL R67, R6, -INF , P5 ;  /* 0xff80000006437808 */ /* 0x020fe20002800000 */
[--C-:B------:R-:W-:Y:S01]  /*4c30*/  FFMA.FTZ R6, R71, R8, -R14.reuse ;  /* 0x0000000847067223 */ /* 0x100fe2000001080e */
[----:B------:R-:W-:Y:S01]  /*4c40*/  FSEL R71, R9, -INF , P3 ;  /* 0xff80000009477808 */ /* 0x000fe20001800000 */
[----:B------:R-:W1:Y:S01]  /*4c50*/  MUFU.EX2 R27, R27 ;  /* 0x0000001b001b7308 */ /* 0x000e620000000800 */
[----:B------:R-:W-:Y:S01]  /*4c60*/  FMNMX.FTZ R12, R67, R12, !PT ;  /* 0x0000000c430c7209 */ /* 0x000fe20007810000 */
[-CC-:B------:R-:W-:Y:S01]  /*4c70*/  FFMA.FTZ R91, R91, R8.reuse, -R14.reuse ;  /* 0x000000085b5b7223 */ /* 0x180fe2000001080e */
[-CC-:B------:R-:W-:Y:S01]  /*4c80*/  FFMA.FTZ R93, R93, R8.reuse, -R14.reuse ;  /* 0x000000085d5d7223 */ /* 0x180fe2000001080e */
[--C-:B------:R-:W-:Y:S01]  /*4c90*/  FFMA.FTZ R95, R95, R8, -R14.reuse ;  /* 0x000000085f5f7223 */ /* 0x100fe2000001080e */
[----:B------:R-:W-:Y:S01]  /*4ca0*/  FMNMX.FTZ R12, R69, R12, !PT ;  /* 0x0000000c450c7209 */ /* 0x000fe20007810000 */
[-CC-:B------:R-:W-:Y:S01]  /*4cb0*/  FFMA.FTZ R97, R97, R8.reuse, -R14.reuse ;  /* 0x0000000861617223 */ /* 0x180fe2000001080e */
[--C-:B------:R-:W-:Y:S01]  /*4cc0*/  FFMA.FTZ R99, R99, R8, -R14.reuse ;  /* 0x0000000863637223 */ /* 0x100fe2000001080e */
[----:B------:R2:W-:Y:S01]  /*4cd0*/  MUFU.EX2 R188, R6 ;  /* 0x0000000600bc7308 */ /* 0x0005e20000000800 */
[----:B------:R-:W-:Y:S01]  /*4ce0*/  FMNMX.FTZ R12, R71, R12, !PT ;  /* 0x0000000c470c7209 */ /* 0x000fe20007810000 */
[-CC-:B------:R-:W-:Y:S01]  /*4cf0*/  FFMA.FTZ R101, R101, R8.reuse, -R14.reuse ;  /* 0x0000000865657223 */ /* 0x180fe2000001080e */
[-CC-:B------:R-:W-:Y:S01]  /*4d00*/  FFMA.FTZ R103, R103, R8.reuse, -R14.reuse ;  /* 0x0000000867677223 */ /* 0x180fe2000001080e */
[--C-:B------:R-:W-:Y:S01]  /*4d10*/  FFMA.FTZ R105, R105, R8, -R14.reuse ;  /* 0x0000000869697223 */ /* 0x100fe2000001080e */
[----:B------:R-:W-:Y:S01]  /*4d20*/  FMNMX.FTZ R12, R73, R12, !PT ;  /* 0x0000000c490c7209 */ /* 0x000fe20007810000 */
[-CC-:B------:R-:W-:Y:S01]  /*4d30*/  FFMA.FTZ R107, R107, R8.reuse, -R14.reuse ;  /* 0x000000086b6b7223 */ /* 0x180fe2000001080e */
[--C-:B------:R-:W-:Y:S01]  /*4d40*/  FFMA.FTZ R109, R109, R8, -R14.reuse ;  /* 0x000000086d6d7223 */ /* 0x100fe2000001080e */
[----:B------:R-:W3:Y:S01]  /*4d50*/  MUFU.EX2 R202, R202 ;  /* 0x000000ca00ca7308 */ /* 0x000ee20000000800 */
[----:B------:R-:W-:Y:S01]  /*4d60*/  FMNMX.FTZ R12, R75, R12, !PT ;  /* 0x0000000c4b0c7209 */ /* 0x000fe20007810000 */
[-CC-:B------:R-:W-:Y:S01]  /*4d70*/  FFMA.FTZ R111, R111, R8.reuse, -R14.reuse ;  /* 0x000000086f6f7223 */ /* 0x180fe2000001080e */
[-CC-:B------:R-:W-:Y:S01]  /*4d80*/  FFMA.FTZ R113, R113, R8.reuse, -R14.reuse ;  /* 0x0000000871717223 */ /* 0x180fe2000001080e */
[-CC-:B------:R-:W-:Y:S01]  /*4d90*/  FFMA.FTZ R115, R115, R8.reuse, -R14.reuse ;  /* 0x0000000873737223 */ /* 0x180fe2000001080e */
[-CC-:B------:R-:W-:Y:S01]  /*4da0*/  FFMA.FTZ R117, R117, R8.reuse, -R14.reuse ;  /* 0x0000000875757223 */ /* 0x180fe2000001080e */
[----:B------:R-:W2:Y:S01]  /*4db0*/  SHFL.BFLY PT, R9, R12, 0x2, 0x1f ;  /* 0x0c401f000c097f89 */ /* 0x000ea200000e0000 */
[-CC-:B------:R-:W-:Y:S01]  /*4dc0*/  FFMA.FTZ R119, R119, R8.reuse, -R14.reuse ;  /* 0x0000000877777223 */ /* 0x180fe2000001080e */
[----:B------:R-:W4:Y:S01]  /*4dd0*/  MUFU.EX2 R31, R31 ;  /* 0x0000001f001f7308 */ /* 0x000f220000000800 */
[-CC-:B------:R-:W-:Y:S01]  /*4de0*/  FFMA.FTZ R121, R121, R8.reuse, -R14.reuse ;  /* 0x0000000879797223 */ /* 0x180fe2000001080e */
[----:B------:R-:W-:Y:S01]  /*4df0*/  FFMA.FTZ R14, R123, R8, -R14 ;  /* 0x000000087b0e7223 */ /* 0x000fe2000001080e */
[----:B------:R-:W-:-:S02]  /*4e00*/  ISETP.GE.AND P2, PT, R81, 0x71, PT ;  /* 0x000000715100780c */ /* 0x000fc40003f46270 */
[----:B------:R-:W-:Y:S02]  /*4e10*/  CS2R R86, SRZ ;  /* 0x0000000000567805 */ /* 0x000fe4000001ff00 */
[----:B------:R-:W-:Y:S02]  /*4e20*/  CS2R R84, SRZ ;  /* 0x0000000000547805 */ /* 0x000fe4000001ff00 */
[----:B------:R-:W-:Y:S02]  /*4e30*/  CS2R R80, SRZ ;  /* 0x0000000000507805 */ /* 0x000fe4000001ff00 */
[----:B------:R-:W-:Y:S01]  /*4e40*/  CS2R R78, SRZ ;  /* 0x00000000004e7805 */ /* 0x000fe2000001ff00 */
[----:B------:R-:W5:Y:S01]  /*4e50*/  MUFU.EX2 R196, R196 ;  /* 0x000000c400c47308 */ /* 0x000f620000000800 */
[----:B------:R-:W-:-:S07]  /*4e60*/  CS2R R76, SRZ ;  /* 0x00000000004c7805 */ /* 0x000fce000001ff00 */
[----:B------:R-:W-:Y:S01]  /*4e70*/  MUFU.EX2 R39, R39 ;  /* 0x0000002700277308 */ /* 0x000fe20000000800 */
[----:B--2---:R-:W-:-:S07]  /*4e80*/  FMNMX.FTZ R6, R12, R9, !PT ;  /* 0x000000090c067209 */ /* 0x004fce0007810000 */
[----:B------:R-:W-:Y:S01]  /*4e90*/  MUFU.EX2 R198, R198 ;  /* 0x000000c600c67308 */ /* 0x000fe20000000800 */
[----:B------:R-:W2:Y:S07]  /*4ea0*/  SHFL.BFLY PT, R9, R6, 0x1, 0x1f ;  /* 0x0c201f0006097f89 */ /* 0x000eae00000e0000 */
[----:B------:R-:W-:Y:S08]  /*4eb0*/  MUFU.EX2 R63, R63 ;  /* 0x0000003f003f7308 */ /* 0x000ff00000000800 */
[----:B------:R-:W-:Y:S08]  /*4ec0*/  MUFU.EX2 R192, R192 ;  /* 0x000000c000c07308 */ /* 0x000ff00000000800 */
[----:B------:R-:W-:Y:S01]  /*4ed0*/  MUFU.EX2 R89, R89 ;  /* 0x0000005900597308 */ /* 0x000fe20000000800 */
[----:B--2---:R-:W-:-:S04]  /*4ee0*/  FMNMX.FTZ R9, R6, R9, !PT ;  /* 0x0000000906097209 */ /* 0x004fc80007810000 */
[C---:B------:R-:W-:Y:S01]  /*4ef0*/  FSETP.NEU.FTZ.AND P1, PT, R9.reuse, -INF , PT ;  /* 0xff8000000900780b */ /* 0x040fe20003f3d000 */
[----:B------:R-:W-:Y:S02]  /*4f00*/  FMUL.FTZ R6, R9, R8 ;  /* 0x0000000809067220 */ /* 0x000fe40000410000 */
[----:B------:R-:W-:Y:S03]  /*4f10*/  MUFU.EX2 R91, R91 ;  /* 0x0000005b005b7308 */ /* 0x000fe60000000800 */
[----:B------:R-:W-:Y:S02]  /*4f20*/  FSEL R6, R6, RZ, P1 ;  /* 0x000000ff06067208 */ /* 0x000fe40000800000 */
[----:B------:R-:W-:-:S03]  /*4f30*/  ISETP.NE.AND P1, PT, R23, RZ, PT ;  /* 0x000000ff1700720c */ /* 0x000fc60003f25270 */
        /* <DEDUP_REMOVED lines=15> */
[----:B------:R-:W-:Y:S01]  /*5030*/  @P1 VIADD R0, R0, 0x36840 ;  /* 0x0003684000001836 */ /* 0x000fe20000000000 */
[----:B------:R-:W-:Y:S01]  /*5040*/  MUFU.EX2 R3, R3 ;  /* 0x0000000300037308 */ /* 0x000fe20000000800 */
[----:B-1----:R-:W-:Y:S01]  /*5050*/  FADD.FTZ R13, R200, R27 ;  /* 0x0000001bc80d7221 */ /* 0x002fe20000010000 */
[-CC-:B------:R-:W-:Y:S01]  /*5060*/  FFMA.FTZ R45, R45, R8.reuse, -R6.reuse ;  /* 0x000000082d2d7223 */ /* 0x180fe20000010806 */
[-C--:B------:R-:W-:Y:S01]  /*5070*/  FFMA.FTZ R47, R47, R8.reuse, -R6 ;  /* 0x000000082f2f7223 */ /* 0x080fe20000010806 */
[----:B------:R-:W-:Y:S01]  /*5080*/  @P1 PRMT R0, R82, 0x654, R0 ;  /* 0x0000065452001816 */ /* 0x000fe20000000000 */
[-CC-:B------:R-:W-:Y:S01]  /*5090*/  FFMA.FTZ R49, R49, R8.reuse, -R6.reuse ;  /* 0x0000000831317223 */ /* 0x180fe20000010806 */
[-CC-:B------:R-:W-:Y:S01]  /*50a0*/  FFMA.FTZ R51, R51, R8.reuse, -R6.reuse ;  /* 0x0000000833337223 */ /* 0x180fe20000010806 */
[-CC-:B------:R-:W-:Y:S01]  /*50b0*/  FFMA.FTZ R53, R53, R8.reuse, -R6.reuse ;  /* 0x0000000835357223 */ /* 0x180fe20000010806 */
[----:B------:R3:W1:Y:S01]  /*50c0*/  MUFU.EX2 R10, R4 ;  /* 0x00000004000a7308 */ /* 0x0006620000000800 */
[----:B------:R2:W-:Y:S01]  /*50d0*/  @P1 SYNCS.ARRIVE.TRANS64.RED.A1T0 RZ, [R0+URZ], RZ ;  /* 0x000000ff00ff19a7 */ /* 0x0005e2000810043f */
[-CC-:B------:R-:W-:Y:S01]  /*50e0*/  FFMA.FTZ R55, R55, R8.reuse, -R6.reuse ;  /* 0x0000000837377223 */ /* 0x180fe20000010806 */
[-CC-:B------:R-:W-:Y:S01]  /*50f0*/  FFMA.FTZ R57, R57, R8.reuse, -R6.reuse ;  /* 0x0000000839397223 */ /* 0x180fe20000010806 */
[-CC-:B------:R-:W-:Y:S01]  /*5100*/  FFMA.FTZ R59, R59, R8.reuse, -R6.reuse ;  /* 0x000000083b3b7223 */ /* 0x180fe20000010806 */
[-CC-:B------:R-:W-:Y:S01]  /*5110*/  FFMA.FTZ R61, R61, R8.reuse, -R6.reuse ;  /* 0x000000083d3d7223 */ /* 0x180fe20000010806 */
[-CC-:B------:R-:W-:Y:S01]  /*5120*/  FFMA.FTZ R65, R65, R8.reuse, -R6.reuse ;  /* 0x0000000841417223 */ /* 0x180fe20000010806 */
[-CC-:B------:R-:W-:Y:S01]  /*5130*/  FFMA.FTZ R67, R67, R8.reuse, -R6.reuse ;  /* 0x0000000843437223 */ /* 0x180fe20000010806 */
[----:B------:R-:W2:Y:S01]  /*5140*/  MUFU.EX2 R11, R11 ;  /* 0x0000000b000b7308 */ /* 0x000ea20000000800 */
[----:B---3--:R-:W-:Y:S01]  /*5150*/  FADD.FTZ R4, R202, R13 ;  /* 0x0000000dca047221 */ /* 0x008fe20000010000 */
[-CC-:B------:R-:W-:Y:S01]  /*5160*/  FFMA.FTZ R69, R69, R8.reuse, -R6.reuse ;  /* 0x0000000845457223 */ /* 0x180fe20000010806 */
[-CC-:B------:R-:W-:Y:S01]  /*5170*/  FFMA.FTZ R71, R71, R8.reuse, -R6.reuse ;  /* 0x0000000847477223 */ /* 0x180fe20000010806 */
[-C--:B------:R-:W-:Y:S01]  /*5180*/  FFMA.FTZ R73, R73, R8.reuse, -R6 ;  /* 0x0000000849497223 */ /* 0x080fe20000010806 */
[----:B----4-:R-:W-:Y:S01]  /*5190*/  FADD.FTZ R13, R31, R4 ;  /* 0x000000041f0d7221 */ /* 0x010fe20000010000 */
[----:B------:R-:W-:Y:S01]  /*51a0*/  FFMA.FTZ R75, R75, R8, -R6 ;  /* 0x000000084b4b7223 */ /* 0x000fe20000010806 */
[----:B------:R-:W-:Y:S01]  /*51b0*/  F2FP.F16.F32.PACK_AB R200, R27, R200 ;  /* 0x000000c81bc8723e */ /* 0x000fe200000000ff */
[----:B------:R-:W3:Y:S01]  /*51c0*/  MUFU.EX2 R15, R15 ;  /* 0x0000000f000f7308 */ /* 0x000ee20000000800 */
[----:B-----5:R-:W-:Y:S01]  /*51d0*/  FADD.FTZ R4, R196, R13 ;  /* 0x0000000dc4047221 */ /* 0x020fe20000010000 */
[----:B-1----:R-:W-:-:S02]  /*51e0*/  F2FP.F16.F32.PACK_AB R201, R10, R3 ;  /* 0x000000030ac9723e */ /* 0x002fc400000000ff */
[----:B------:R-:W-:Y:S02]  /*51f0*/  CS2R R92, SRZ ;  /* 0x00000000005c7805 */ /* 0x000fe4000001ff00 */
[----:B------:R-:W-:Y:S01]  /*5200*/  F2FP.F16.F32.PACK_AB R202, R31, R202 ;  /* 0x000000ca1fca723e */ /* 0x000fe200000000ff */
[----:B------:R-:W-:Y:S01]  /*5210*/  FADD.FTZ R13, R39, R4 ;  /* 0x00000004270d7221 */ /* 0x000fe20000010000 */
[----:B------:R-:W-:Y:S01]  /*5220*/  FADD.FTZ R4, R3, R10 ;  /* 0x0000000a03047221 */ /* 0x000fe20000010000 */
[----:B------:R-:W-:Y:S01]  /*5230*/  F2FP.F16.F32.PACK_AB R196, R39, R196 ;  /* 0x000000c427c4723e */ /* 0x000fe200000000ff */
[----:B------:R1:W4:Y:S01]  /*5240*/  MUFU.EX2 R20, R21 ;  /* 0x0000001500147308 */ /* 0x0003220000000800 */
[----:B------:R-:W-:Y:S01]  /*5250*/  FADD.FTZ R34, R198, R13 ;  /* 0x0000000dc6227221 */ /* 0x000fe20000010000 */
[----:B--2---:R-:W-:Y:S01]  /*5260*/  FADD.FTZ R13, R11, R4 ;  /* 0x000000040b0d7221 */ /* 0x004fe20000010000 */
[----:B------:R-:W-:Y:S02]  /*5270*/  F2FP.F16.F32.PACK_AB R203, R12, R11 ;  /* 0x0000000b0ccb723e */ /* 0x000fe400000000ff */
[----:B------:R-:W-:-:S02]  /*5280*/  CS2R R82, SRZ ;  /* 0x0000000000527805 */ /* 0x000fc4000001ff00 */
[C---:B------:R-:W-:Y:S01]  /*5290*/  F2FP.F16.F32.PACK_AB R198, R63.reuse, R198 ;  /* 0x000000c63fc6723e */ /* 0x040fe200000000ff */
[----:B------:R-:W-:Y:S01]  /*52a0*/  FADD.FTZ R4, R12, R13 ;  /* 0x0000000d0c047221 */ /* 0x000fe20000010000 */
[----:B------:R-:W2:Y:S01]  /*52b0*/  MUFU.EX2 R25, R25 ;  /* 0x0000001900197308 */ /* 0x000ea20000000800 */
[----:B-1----:R-:W-:Y:S02]  /*52c0*/  FADD.FTZ R21, R63, R34 ;  /* 0x000000223f157221 */ /* 0x002fe40000010000 */
[----:B---3--:R-:W-:Y:S01]  /*52d0*/  FADD.FTZ R13, R15, R4 ;  /* 0x000000040f0d7221 */ /* 0x008fe20000010000 */
[----:B------:R-:W-:Y:S01]  /*52e0*/  CS2R R62, SRZ ;  /* 0x00000000003e7805 */ /* 0x000fe2000001ff00 */
[----:B------:R-:W-:Y:S01]  /*52f0*/  FADD.FTZ R36, R192, R21 ;  /* 0x00000015c0247221 */ /* 0x000fe20000010000 */
[C---:B------:R-:W-:Y:S02]  /*5300*/  F2FP.F16.F32.PACK_AB R192, R89.reuse, R192 ;  /* 0x000000c059c0723e */ /* 0x040fe400000000ff */
[----:B------:R-:W1:Y:S01]  /*5310*/  MUFU.EX2 R24, R29 ;  /* 0x0000001d00187308 */ /* 0x000e620000000800 */
[----:B------:R-:W-:Y:S01]  /*5320*/  FADD.FTZ R36, R89, R36 ;  /* 0x0000002459247221 */ /* 0x000fe20000010000 */
[C---:B----4-:R-:W-:Y:S01]  /*5330*/  FADD.FTZ R4, R20.reuse, R13 ;  /* 0x0000000d14047221 */ /* 0x050fe20000010000 */
[----:B------:R-:W-:-:S02]  /*5340*/  F2FP.F16.F32.PACK_AB R197, R20, R15 ;  /* 0x0000000f14c5723e */ /* 0x000fc400000000ff */
[----:B------:R-:W-:Y:S01]  /*5350*/  CS2R R88, SRZ ;  /* 0x0000000000587805 */ /* 0x000fe2000001ff00 */
[----:B------:R-:W-:Y:S02]  /*5360*/  FADD.FTZ R21, R91, R36 ;  /* 0x000000245b157221 */ /* 0x000fe40000010000 */
[----:B------:R-:W3:Y:S01]  /*5370*/  MUFU.EX2 R33, R33 ;  /* 0x0000002100217308 */ /* 0x000ee20000000800 */
[----:B--2---:R-:W-:Y:S01]  /*5380*/  FADD.FTZ R13, R25, R4 ;  /* 0x00000004190d7221 */ /* 0x004fe20000010000 */
[C---:B------:R-:W-:Y:S01]  /*5390*/  FADD.FTZ R21, R194.reuse, R21 ;  /* 0x00000015c2157221 */ /* 0x040fe20000010000 */
[----:B------:R-:W-:Y:S02]  /*53a0*/  F2FP.F16.F32.PACK_AB R194, R194, R91 ;  /* 0x0000005bc2c2723e */ /* 0x000fe400000000ff */
[----:B------:R-:W-:Y:S01]  /*53b0*/  CS2R R90, SRZ ;  /* 0x00000000005a7805 */ /* 0x000fe2000001ff00 */
[----:B------:R-:W-:Y:S02]  /*53c0*/  FADD.FTZ R38, R188, R21 ;  /* 0x00000015bc267221 */ /* 0x000fe40000010000 */
[----:B------:R-:W2:Y:S01]  /*53d0*/  MUFU.EX2 R95, R95 ;  /* 0x0000005f005f7308 */ /* 0x000ea20000000800 */
[C---:B-1----:R-:W-:Y:S01]  /*53e0*/  FADD.FTZ R4, R24.reuse, R13 ;  /* 0x0000000d18047221 */ /* 0x042fe20000010000 */
[----:B------:R-:W-:-:S02]  /*53f0*/  F2FP.F16.F32.PACK_AB R199, R24, R25 ;  /* 0x0000001918c7723e */ /* 0x000fc400000000ff */
[----:B------:R-:W-:-:S04]  /*5400*/  CS2R R24, SRZ ;  /* 0x0000000000187805 */ /* 0x000fc8000001ff00 */
[----:B------:R-:W1:Y:S01]  /*5410*/  MUFU.EX2 R26, R35 ;  /* 0x00000023001a7308 */ /* 0x000e620000000800 */
[----:B---3--:R-:W-:-:S07]  /*5420*/  FADD.FTZ R13, R33, R4 ;  /* 0x00000004210d7221 */ /* 0x008fce0000010000 */
[----:B------:R-:W3:Y:S01]  /*5430*/  MUFU.EX2 R97, R97 ;  /* 0x0000006100617308 */ /* 0x000ee20000000800 */
[C---:B--2---:R-:W-:Y:S01]  /*5440*/  FADD.FTZ R38, R95.reuse, R38 ;  /* 0x000000265f267221 */ /* 0x044fe20000010000 */
[----:B------:R-:W-:Y:S02]  /*5450*/  F2FP.F16.F32.PACK_AB R188, R95, R188 ;  /* 0x000000bc5fbc723e */ /* 0x000fe400000000ff */
[----:B------:R-:W-:-:S04]  /*5460*/  CS2R R94, SRZ ;  /* 0x00000000005e7805 */ /* 0x000fc8000001ff00 */
[----:B------:R-:W2:Y:S01]  /*5470*/  MUFU.EX2 R37, R37 ;  /* 0x0000002500257308 */ /* 0x000ea20000000800 */
[C---:B-1----:R-:W-:Y:S01]  /*5480*/  FADD.FTZ R0, R26.reuse, R13 ;  /* 0x0000000d1a007221 */ /* 0x042fe20000010000 */
[----:B------:R-:W-:Y:S02]  /*5490*/  F2FP.F16.F32.PACK_AB R193, R26, R33 ;  /* 0x000000211ac1723e */ /* 0x000fe400000000ff */
[----:B------:R-:W-:-:S04]  /*54a0*/  CS2R R26, SRZ ;  /* 0x00000000001a7805 */ /* 0x000fc8000001ff00 */
[----:B------:R1:W4:Y:S01]  /*54b0*/  MUFU.EX2 R190, R99 ;  /* 0x0000006300be7308 */ /* 0x0003220000000800 */
[----:B---3--:R-:W-:-:S07]  /*54c0*/  FADD.FTZ R21, R97, R38 ;  /* 0x0000002661157221 */ /* 0x008fce0000010000 */
[----:B------:R-:W3:Y:S01]  /*54d0*/  MUFU.EX2 R28, R41 ;  /* 0x00000029001c7308 */ /* 0x000ee20000000800 */
[----:B--2---:R-:W-:Y:S01]  /*54e0*/  FADD.FTZ R13, R37, R0 ;  /* 0x00000000250d7221 */ /* 0x004fe20000010000 */
[----:B-1----:R-:W-:-:S06]  /*54f0*/  CS2R R98, SRZ ;  /* 0x0000000000627805 */ /* 0x002fcc000001ff00 */
[----:B------:R-:W1:Y:S01]  /*5500*/  MUFU.EX2 R101, R101 ;  /* 0x0000006500657308 */ /* 0x000e620000000800 */
[C---:B----4-:R-:W-:Y:S01]  /*5510*/  FADD.FTZ R38, R190.reuse, R21 ;  /* 0x00000015be267221 */ /* 0x050fe20000010000 */
[----:B------:R-:W-:Y:S02]  /*5520*/  F2FP.F16.F32.PACK_AB R190, R190, R97 ;  /* 0x00000061bebe723e */ /* 0x000fe400000000ff */
[----:B------:R-:W-:-:S04]  /*5530*/  CS2R R96, SRZ ;  /* 0x0000000000607805 */ /* 0x000fc8000001ff00 */
[----:B------:R-:W2:Y:S01]  /*5540*/  MUFU.EX2 R43, R43 ;  /* 0x0000002b002b7308 */ /* 0x000ea20000000800 */
[C---:B---3--:R-:W-:Y:S01]  /*5550*/  FADD.FTZ R4, R28.reuse, R13 ;  /* 0x0000000d1c047221 */ /* 0x048fe20000010000 */
[----:B------:R-:W-:Y:S02]  /*5560*/  F2FP.F16.F32.PACK_AB R195, R28, R37 ;  /* 0x000000251cc3723e */ /* 0x000fe400000000ff */
[----:B------:R-:W-:-:S04]  /*5570*/  CS2R R28, SRZ ;  /* 0x00000000001c7805 */ /* 0x000fc8000001ff00 */
[----:B------:R3:W4:Y:S01]  /*5580*/  MUFU.EX2 R184, R103 ;  /* 0x0000006700b87308 */ /* 0x0007220000000800 */
[----:B-1----:R-:W-:-:S07]  /*5590*/  FADD.FTZ R21, R101, R38 ;  /* 0x0000002665157221 */ /* 0x002fce0000010000 */
[----:B------:R1:W5:Y:S01]  /*55a0*/  MUFU.EX2 R30, R45 ;  /* 0x0000002d001e7308 */ /* 0x0003620000000800 */
[----:B--2---:R-:W-:Y:S01]  /*55b0*/  FADD.FTZ R13, R43, R4 ;  /* 0x000000042b0d7221 */ /* 0x004fe20000010000 */
[----:B---3--:R-:W-:-:S06]  /*55c0*/  CS2R R102, SRZ ;  /* 0x0000000000667805 */ /* 0x008fcc000001ff00 */
[----:B------:R-:W2:Y:S01]  /*55d0*/  MUFU.EX2 R105, R105 ;  /* 0x0000006900697308 */ /* 0x000ea20000000800 */
[C---:B----4-:R-:W-:Y:S01]  /*55e0*/  FADD.FTZ R38, R184.reuse, R21 ;  /* 0x00000015b8267221 */ /* 0x050fe20000010000 */
[----:B------:R-:W-:Y:S02]  /*55f0*/  F2FP.F16.F32.PACK_AB R184, R184, R101 ;  /* 0x00000065b8b8723e */ /* 0x000fe400000000ff */
[----:B------:R-:W-:Y:S02]  /*5600*/  CS2R R100, SRZ ;  /* 0x0000000000647805 */ /* 0x000fe4000001ff00 */
[----:B-1----:R-:W-:Y:S02]  /*5610*/  CS2R R44, SRZ ;  /* 0x00000000002c7805 */ /* 0x002fe4000001ff00 */
[----:B------:R-:W1:Y:S01]  /*5620*/  MUFU.EX2 R47, R47 ;  /* 0x0000002f002f7308 */ /* 0x000e620000000800 */
[C---:B-----5:R-:W-:Y:S01]  /*5630*/  FADD.FTZ R4, R30.reuse, R13 ;  /* 0x0000000d1e047221 */ /* 0x060fe20000010000 */
[----:B------:R-:W-:-:S02]  /*5640*/  F2FP.F16.F32.PACK_AB R189, R30, R43 ;  /* 0x0000002b1ebd723e */ /* 0x000fc400000000ff */
[----:B------:R-:W-:Y:S02]  /*5650*/  CS2R R42, SRZ ;  /* 0x00000000002a7805 */ /* 0x000fe4000001ff00 */
[----:B------:R-:W-:Y:S02]  /*5660*/  CS2R R30, SRZ ;  /* 0x00000000001e7805 */ /* 0x000fe4000001ff00 */
[----:B------:R3:W4:Y:S01]  /*5670*/  MUFU.EX2 R186, R107 ;  /* 0x0000006b00ba7308 */ /* 0x0007220000000800 */
[----:B--2---:R-:W-:-:S07]  /*5680*/  FADD.FTZ R21, R105, R38 ;  /* 0x0000002669157221 */ /* 0x004fce0000010000 */
[----:B------:R2:W5:Y:S01]  /*5690*/  MUFU.EX2 R32, R49 ;  /* 0x0000003100207308 */ /* 0x0005620000000800 */
[----:B-1----:R-:W-:Y:S01]  /*56a0*/  FADD.FTZ R13, R47, R4 ;  /* 0x000000042f0d7221 */ /* 0x002fe20000010000 */
[----:B---3--:R-:W-:-:S06]  /*56b0*/  CS2R R106, SRZ ;  /* 0x00000000006a7805 */ /* 0x008fcc000001ff00 */
[----:B------:R-:W1:Y:S01]  /*56c0*/  MUFU.EX2 R109, R109 ;  /* 0x0000006d006d7308 */ /* 0x000e620000000800 */
[C---:B----4-:R-:W-:Y:S01]  /*56d0*/  FADD.FTZ R38, R186.reuse, R21 ;  /* 0x00000015ba267221 */ /* 0x050fe20000010000 */
[----:B------:R-:W-:Y:S02]  /*56e0*/  F2FP.F16.F32.PACK_AB R186, R186, R105 ;  /* 0x00000069baba723e */ /* 0x000fe400000000ff */
[----:B------:R-:W-:Y:S02]  /*56f0*/  CS2R R104, SRZ ;  /* 0x0000000000687805 */ /* 0x000fe4000001ff00 */
[----:B--2---:R-:W-:Y:S02]  /*5700*/  CS2R R48, SRZ ;  /* 0x0000000000307805 */ /* 0x004fe4000001ff00 */
[----:B------:R-:W2:Y:S01]  /*5710*/  MUFU.EX2 R51, R51 ;  /* 0x0000003300337308 */ /* 0x000ea20000000800 */
[C---:B-----5:R-:W-:Y:S01]  /*5720*/  FADD.FTZ R4, R32.reuse, R13 ;  /* 0x0000000d20047221 */ /* 0x060fe20000010000 */
[----:B------:R-:W-:-:S02]  /*5730*/  F2FP.F16.F32.PACK_AB R191, R32, R47 ;  /* 0x0000002f20bf723e */ /* 0x000fc400000000ff */
[----:B------:R-:W-:Y:S02]  /*5740*/  CS2R R46, SRZ ;  /* 0x00000000002e7805 */ /* 0x000fe4000001ff00 */
[----:B------:R-:W-:Y:S02]  /*5750*/  CS2R R32, SRZ ;  /* 0x0000000000207805 */ /* 0x000fe4000001ff00 */
        /* <DEDUP_REMOVED lines=42> */
[----:B------:R-:W-:Y:S01]  /*5a00*/  F2FP.F16.F32.PACK_AB R181, R0, R59 ;  /* 0x0000003b00b5723e */ /* 0x000fe200000000ff */
[----:B------:R-:W-:Y:S01]  /*5a10*/  IMAD.MOV.U32 R0, RZ, RZ, 0x3f800000 ;  /* 0x3f800000ff007424 */ /* 0x000fe200078e00ff */
[----:B------:R-:W-:-:S04]  /*5a20*/  CS2R R58, SRZ ;  /* 0x00000000003a7805 */ /* 0x000fc8000001ff00 */
[----:B------:R-:W3:Y:S01]  /*5a30*/  MUFU.EX2 R14, R14 ;  /* 0x0000000e000e7308 */ /* 0x000ee20000000800 */
[----:B--2---:R-:W-:Y:S01]  /*5a40*/  FADD.FTZ R21, R121, R40 ;  /* 0x0000002879157221 */ /* 0x004fe20000010000 */
[----:B------:R-:W-:-:S06]  /*5a50*/  CS2R R40, SRZ ;  /* 0x0000000000287805 */ /* 0x000fcc000001ff00 */
[----:B------:R2:W4:Y:S01]  /*5a60*/  MUFU.EX2 R6, R67 ;  /* 0x0000004300067308 */ /* 0x0005220000000800 */
[----:B-1----:R-:W-:-:S07]  /*5a70*/  FADD.FTZ R13, R65, R4 ;  /* 0x00000004410d7221 */ /* 0x002fce0000010000 */
[----:B------:R-:W1:Y:S01]  /*5a80*/  MUFU.EX2 R69, R69 ;  /* 0x0000004500457308 */ /* 0x000e620000000800 */
[C---:B---3--:R-:W-:Y:S01]  /*5a90*/  FADD.FTZ R4, R14.reuse, R21 ;  /* 0x000000150e047221 */ /* 0x048fe20000010000 */
[----:B------:R-:W-:Y:S02]  /*5aa0*/  F2FP.F16.F32.PACK_AB R178, R14, R121 ;  /* 0x000000790eb2723e */ /* 0x000fe400000000ff */
[----:B--2---:R-:W-:-:S04]  /*5ab0*/  CS2R R66, SRZ ;  /* 0x0000000000427805 */ /* 0x004fc8000001ff00 */
[----:B------:R2:W3:Y:S01]  /*5ac0*/  MUFU.EX2 R38, R71 ;  /* 0x0000004700267308 */ /* 0x0004e20000000800 */
[C---:B----4-:R-:W-:Y:S01]  /*5ad0*/  FADD.FTZ R14, R6.reuse, R13 ;  /* 0x0000000d060e7221 */ /* 0x050fe20000010000 */
[----:B------:R-:W-:Y:S01]  /*5ae0*/  F2FP.F16.F32.PACK_AB R183, R6, R65 ;  /* 0x0000004106b7723e */ /* 0x000fe200000000ff */
[----:B------:R-:W-:Y:S01]  /*5af0*/  IMAD.MOV.U32 R6, RZ, RZ, 0x3f800000 ;  /* 0x3f800000ff067424 */ /* 0x000fe200078e00ff */
[----:B------:R-:W-:-:S04]  /*5b00*/  CS2R R64, SRZ ;  /* 0x0000000000407805 */ /* 0x000fc8000001ff00 */
[----:B------:R-:W4:Y:S01]  /*5b10*/  MUFU.EX2 R73, R73 ;  /* 0x0000004900497308 */ /* 0x000f220000000800 */
[----:B-1----:R-:W-:Y:S01]  /*5b20*/  FADD.FTZ R3, R69, R14 ;  /* 0x0000000e45037221 */ /* 0x002fe20000010000 */
[----:B--2---:R-:W-:-:S06]  /*5b30*/  CS2R R70, SRZ ;  /* 0x0000000000467805 */ /* 0x004fcc000001ff00 */
[----:B------:R1:W2:Y:S01]  /*5b40*/  MUFU.EX2 R10, R75 ;  /* 0x0000004b000a7308 */ /* 0x0002a20000000800 */
[C---:B---3--:R-:W-:Y:S01]  /*5b50*/  FADD.FTZ R12, R38.reuse, R3 ;  /* 0x00000003260c7221 */ /* 0x048fe20000010000 */
[----:B------:R-:W-:Y:S02]  /*5b60*/  F2FP.F16.F32.PACK_AB R177, R38, R69 ;  /* 0x0000004526b1723e */ /* 0x000fe400000000ff */
[----:B------:R-:W-:Y:S02]  /*5b70*/  CS2R R68, SRZ ;  /* 0x0000000000447805 */ /* 0x000fe4000001ff00 */
[----:B------:R-:W-:Y:S01]  /*5b80*/  CS2R R38, SRZ ;  /* 0x0000000000267805 */ /* 0x000fe2000001ff00 */
[----:B----4-:R-:W-:Y:S01]  /*5b90*/  FADD.FTZ R3, R73, R12 ;  /* 0x0000000c49037221 */ /* 0x010fe20000010000 */
[----:B-1----:R-:W-:Y:S02]  /*5ba0*/  CS2R R74, SRZ ;  /* 0x00000000004a7805 */ /* 0x002fe4000001ff00 */
[C---:B--2---:R-:W-:Y:S01]  /*5bb0*/  F2FP.F16.F32.PACK_AB R179, R10.reuse, R73 ;  /* 0x000000490ab3723e */ /* 0x044fe200000000ff */
[----:B------:R-:W-:Y:S01]  /*5bc0*/  FADD.FTZ R3, R10, R3 ;  /* 0x000000030a037221 */ /* 0x000fe20000010000 */
[----:B------:R-:W-:Y:S01]  /*5bd0*/  CS2R R72, SRZ ;  /* 0x0000000000487805 */ /* 0x000fe2000001ff00 */
[----:B------:R-:W-:Y:S06]  /*5be0*/  @!P2 BRA `(.L_x_2986) ;  /* 0x0000004000dca947 */ /* 0x000fec0003800000 */
[----:B------:R-:W-:Y:S01]  /*5bf0*/  R2UR UR61, R16 ;  /* 0x00000000103d72ca */ /* 0x000fe200000e0000 */
[----:B------:R-:W-:Y:S01]  /*5c00*/  IMAD.MOV.U32 R12, RZ, RZ, R9 ;  /* 0x000000ffff0c7224 */ /* 0x000fe200078e0009 */
[----:B------:R-:W-:Y:S01]  /*5c10*/  IADD3 R11, R120, -0x2, RZ ;  /* 0xfffffffe780b7810 */ /* 0x000fe20007ffe0ff */
[----:B------:R-:W-:Y:S01]  /*5c20*/  IMAD.MOV.U32 R10, RZ, RZ, R7 ;  /* 0x000000ffff0a7224 */ /* 0x000fe200078e0007 */
[----:B------:R-:W-:Y:S01]  /*5c30*/  MOV R119, RZ ;  /* 0x000000ff00777202 */ /* 0x000fe20000000f00 */
[----:B------:R-:W-:Y:S01]  /*5c40*/  IMAD.MOV.U32 R0, RZ, RZ, 0x3f800000 ;  /* 0x3f800000ff007424 */ /* 0x000fe200078e00ff */
[----:B------:R-:W-:Y:S01]  /*5c50*/  UMOV UR39, UR38 ;  /* 0x0000002600277c82 */ /* 0x000fe20008000000 */
[----:B------:R-:W-:-:S08]  /*5c60*/  ULDC UR37, c[0x0][0x9d8] ;  /* 0x0002760000257ab9 */ /* 0x000fd00000000800 */
.L_x_2997:
        /* <DEDUP_REMOVED lines=8> */
.L_x_2987:
        /* <DEDUP_REMOVED lines=8> */
.L_x_2988:
[----:B--2---:R-:W-:Y:S05]  /*5d70*/  @P1 BRA `(.L_x_2989) ;  /* 0x0000000000081947 */ /* 0x004fea0003800000 */
[----:B------:R-:W2:Y:S02]  /*5d80*/  SYNCS.PHASECHK.TRANS64.TRYWAIT P1, [UR60+0x36830], R7 ;  /* 0x03683007ff0075a7 */ /* 0x000ea4000802017c */
[----:B--2---:R-:W-:Y:S05]  /*5d90*/  @!P1 BRA `(.L_x_2990) ;  /* 0x0000009800009947 */ /* 0x004fea0003800000 */
.L_x_2989:
        /* <DEDUP_REMOVED lines=596> */
.L_x_2991:
[----:B------:R-:W-:Y:S01]  /*82e0*/  R2UR UR4, R2 ;  /* 0x00000000020472ca */ /* 0x000fe200000e0000 */
[----:B------:R-:W-:-:S05]  /*82f0*/  IMAD.U32 R0, RZ, RZ, UR61 ;  /* 0x0000003dff007e24 */ /* 0x000fca000f8e00ff */
[----:B------:R-:W-:-:S07]  /*8300*/  SHF.L.U32 R0, R0, 0x1f, RZ ;  /* 0x0000001f00007819 */ /* 0x000fce00000006ff */
[----:B------:R-:W-:-:S09]  /*8310*/  ULEA UR5, UR39, UR4, 0x3 ;  /* 0x0000000427057291 */ /* 0x000fd2000f8e183f */
[----:B------:R3:W4:Y:S01]  /*8320*/  SYNCS.PHASECHK.TRANS64.TRYWAIT P1, [UR5+0x36850], R0 ;  /* 0x03685000ff0075a7 */ /* 0x0007220008020145 */
[----:B------:R-:W-:Y:S05]  /*8330*/  @!P0 BRA `(.L_x_2992) ;  /* 0x0000000000048947 */ /* 0x000fea0003800000 */
[----:B------:R-:W-:Y:S01]  /*8340*/  BPT.TRAP 0x1 ;  /* 0x000000040000795c */ /* 0x000fe20000300000 */
.L_x_2992:
[----:B----4-:R-:W-:Y:S05]  /*8350*/  @P1 BRA `(.L_x_2993) ;  /* 0x0000000000081947 */ /* 0x010fea0003800000 */
[----:B------:R-:W4:Y:S02]  /*8360*/  SYNCS.PHASECHK.TRANS64.TRYWAIT P1, [UR5+0x36850], R0 ;  /* 0x03685000ff0075a7 */ /* 0x000f240008020145 */
[----:B----4-:R-:W-:Y:S05]  /*8370*/  @!P1 BRA `(.L_x_2994) ;  /* 0x0000007000a09947 */ /* 0x010fea0003800000 */
.L_x_2993:
        /* <DEDUP_REMOVED lines=9> */
[----:B------:R-:W-:Y:S01]  /*8410*/  HGMMA.64x192x16.F32 R24, R200, gdesc[UR4].tnspB, R24, gsb0 ;  /* 0x42e00004c8187df0 */ /* 0x000fe20008000818 */
[----:B------:R-:W-:Y:S01]  /*8420*/  UIADD3 UR6, UR4, 0x80, URZ ;  /* 0x0000008004067890 */ /* 0x000fe2000fffe03f */
[----:B------:R-:W-:Y:S01]  /*8430*/  UMOV UR7, 0x40000040 ;  /* 0x4000004000077882 */ /* 0x000fe20000000000 */
[----:B------:R-:W-:Y:S02]  /*8440*/  WARPGROUP.DEPBAR.LE gsb0, 0x0 ;  /* 0x00008000000079c5 */ /* 0x000fe40000010000 */
[----:B------:R-:W-:-:S15]  /*8450*/  WARPGROUP.ARRIVE ;  /* 0x00000000000079c5 */ /* 0x000fde0000000000 */
        /* <DEDUP_REMOVED lines=18> */
[----:B------:R-:W-:Y:S01]  /*8580*/  UIADD3 UR4, UR4, 0x300, URZ ;  /* 0x0000030004047890 */ /* 0x000fe2000fffe03f */
[----:B------:R-:W-:Y:S02]  /*8590*/  WARPGROUP.DEPBAR.LE gsb0, 0x0 ;  /* 0x00008000000079c5 */ /* 0x000fe40000010000 */
[----:B------:R-:W-:-:S14]  /*85a0*/  WARPGROUP.ARRIVE ;  /* 0x00000000000079c5 */ /* 0x000fdc0000000000 */
[----:B------:R-:W-:Y:S01]  /*85b0*/  HGMMA.64x192x16.F32 R24, R180, gdesc[UR4].tnspB, R24, gsb0 ;  /* 0x42e00004b4187df0 */ /* 0x000fe20008000818 */
[----:B------:R-:W-:Y:S01]  /*85c0*/  UMOV UR6, UR4 ;  /* 0x0000000400067c82 */ /* 0x000fe20008000000 */
[----:B------:R-:W-:Y:S01]  /*85d0*/  UMOV UR7, 0x40000040 ;  /* 0x4000004000077882 */ /* 0x000fe20000000000 */
[----:B------:R-:W-:Y:S02]  /*85e0*/  WARPGROUP.DEPBAR.LE gsb0, 0x0 ;  /* 0x00008000000079c5 */ /* 0x000fe40000010000 */
[----:B------:R-:W-:-:S15]  /*85f0*/  WARPGROUP.ARRIVE ;  /* 0x00000000000079c5 */ /* 0x000fde0000000000 */
[----:B------:R-:W-:Y:S03]  /*8600*/  HGMMA.64x192x16.F32 R24, R176, gdesc[UR4].tnspB, R24, gsb0 ;  /* 0x42e00004b0187df0 */ /* 0x000fe60008000818 */
[----:B------:R-:W-:Y:S02]  /*8610*/  WARPGROUP.DEPBAR.LE gsb0, 0x0 ;  /* 0x00008000000079c5 */ /* 0x000fe40000010000 */
[----:B------:R-:W-:Y:S05]  /*8620*/  @!P0 BRA `(.L_x_2995) ;  /* 0x0000000000048947 */ /* 0x000fea0003800000 */
[----:B------:R-:W-:Y:S01]  /*8630*/  BPT.TRAP 0x1 ;  /* 0x000000040000795c */ /* 0x000fe20000300000 */
.L_x_2995:
        /* <DEDUP_REMOVED lines=9> */
[----:B------:R-:W4:Y:S01]  /*86d0*/  LDL R214, [R1+0x4] ;  /* 0x0000040001d67983 */ /* 0x000f220000100800 */
[----:B------:R-:W-:Y:S01]  /*86e0*/  FMUL.FTZ R21, R174, UR37 ;  /* 0x00000025ae157c20 */ /* 0x000fe20008410000 */
[----:B------:R-:W-:Y:S01]  /*86f0*/  FMUL.FTZ R181, R161, UR37 ;  /* 0x00000025a1b57c20 */ /* 0x000fe20008410000 */
[----:B------:R-:W-:Y:S01]  /*8700*/  FMUL.FTZ R183, R164, UR37 ;  /* 0x00000025a4b77c20 */ /* 0x000fe20008410000 */
[----:B------:R-:W-:Y:S01]  /*8710*/  FMUL.FTZ R161, R162, UR37 ;  /* 0x00000025a2a17c20 */ /* 0x000fe20008410000 */
[----:B------:R-:W5:Y:S01]  /*8720*/  MUFU.TANH R179, R179 ;  /* 0x000000b300b37308 */ /* 0x000f620000002400 */
        /* <DEDUP_REMOVED lines=58> */
[----:B------:R-:W1:Y:S01]  /*8ad0*/  LDC R8, c[0x0][0x988] ;  /* 0x00026200ff087b82 */ /* 0x000e620000000800 */
[----:B------:R-:W-:-:S04]  /*8ae0*/  ISETP.NE.AND P1, PT, R23, RZ, PT ;  /* 0x000000ff1700720c */ /* 0x000fc80003f25270 */
[----:B------:R-:W5:Y:S01]  /*8af0*/  MUFU.TANH R169, R169 ;  /* 0x000000a900a97308 */ /* 0x000f620000002400 */
[----:B---3--:R-:W-:-:S07]  /*8b00*/  FMNMX.FTZ R6, R21, R6, !PT ;  /* 0x0000000615067209 */ /* 0x008fce0007810000 */
[----:B------:R-:W3:Y:S01]  /*8b10*/  MUFU.TANH R183, R183 ;  /* 0x000000b700b77308 */ /* 0x000ee20000002400 */
[----:B--2---:R-:W-:-:S07]  /*8b20*/  FMNMX.FTZ R0, R181, R0, !PT ;  /* 0x00000000b5007209 */ /* 0x004fce0007810000 */
[----:B------:R-:W2:Y:S01]  /*8b30*/  MUFU.TANH R161, R161 ;  /* 0x000000a100a17308 */ /* 0x000ea20000002400 */
[----:B-----5:R-:W-:-:S07]  /*8b40*/  FMNMX.FTZ R6, R169, R6, !PT ;  /* 0x00000006a9067209 */ /* 0x020fce0007810000 */
        /* <DEDUP_REMOVED lines=85> */
[----:B---3--:R-:W-:-:S05]  /*90a0*/  FMNMX.FTZ R0, R233, R0, !PT ;  /* 0x00000000e9007209 */ /* 0x008fca0007810000 */
[----:B------:R-:W3:Y:S02]  /*90b0*/  SHFL.BFLY PT, R7, R0, 0x2, 0x1f ;  /* 0x0c401f0000077f89 */ /* 0x000ee400000e0000 */
[----:B------:R-:W1:Y:S01]  /*90c0*/  MUFU.TANH R127, R127 ;  /* 0x0000007f007f7308 */ /* 0x000e620000002400 */
[----:B--2---:R-:W-:-:S04]  /*90d0*/  FMNMX.FTZ R6, R123, R6, !PT ;  /* 0x000000067b067209 */ /* 0x004fc80007810000 */
[----:B-----5:R-:W-:-:S04]  /*90e0*/  FMNMX.FTZ R6, R125, R6, !PT ;  /* 0x000000067d067209 */ /* 0x020fc80007810000 */
[----:B-1----:R-:W-:-:S05]  /*90f0*/  FMNMX.FTZ R6, R127, R6, !PT ;  /* 0x000000067f067209 */ /* 0x002fca0007810000 */
[----:B------:R-:W1:Y:S01]  /*9100*/  SHFL.BFLY PT, R9, R6, 0x2, 0x1f ;  /* 0x0c401f0006097f89 */ /* 0x000e6200000e0000 */
[----:B---3--:R-:W-:-:S05]  /*9110*/  FMNMX.FTZ R14, R0, R7, !PT ;  /* 0x00000007000e7209 */ /* 0x008fca0007810000 */
[----:B------:R-:W2:Y:S01]  /*9120*/  SHFL.BFLY PT, R7, R14, 0x1, 0x1f ;  /* 0x0c201f000e077f89 */ /* 0x000ea200000e0000 */
[----:B-1----:R-:W-:-:S05]  /*9130*/  FMNMX.FTZ R20, R6, R9, !PT ;  /* 0x0000000906147209 */ /* 0x002fca0007810000 */
[----:B------:R-:W1:Y:S01]  /*9140*/  SHFL.BFLY PT, R9, R20, 0x1, 0x1f ;  /* 0x0c201f0014097f89 */ /* 0x000e6200000e0000 */
[----:B--2---:R-:W-:-:S05]  /*9150*/  FMNMX.FTZ R7, R14, R7, !PT ;  /* 0x000000070e077209 */ /* 0x004fca0007810000 */
[C---:B------:R-:W-:Y:S01]  /*9160*/  FADD.FTZ R235, -R7.reuse, R10 ;  /* 0x0000000a07eb7221 */ /* 0x040fe20000010100 */
[----:B------:R-:W-:-:S03]  /*9170*/  FMUL.FTZ R10, R7, R8 ;  /* 0x00000008070a7220 */ /* 0x000fc60000410000 */
        /* <DEDUP_REMOVED lines=14> */
[----:B-1----:R-:W-:Y:S01]  /*9260*/  FMNMX.FTZ R9, R20, R9, !PT ;  /* 0x0000000914097209 */ /* 0x002fe20007810000 */
        /* <DEDUP_REMOVED lines=14> */
[-C--:B------:R-:W-:Y:S01]  /*9350*/  FFMA.FTZ R221, R233, R8.reuse, -R10 ;  /* 0x00000008e9dd7223 */ /* 0x080fe2000001080a */
[CC--:B------:R-:W-:Y:S01]  /*9360*/  FMUL.FTZ R10, R9.reuse, R8.reuse ;  /* 0x00000008090a7220 */ /* 0x0c0fe20000410000 */
[----:B------:R-:W-:Y:S01]  /*9370*/  FADD.FTZ R237, -R9, R12 ;  /* 0x0000000c09ed7221 */ /* 0x000fe20000010100 */
[----:B------:R-:W-:Y:S02]  /*9380*/  MUFU.EX2 R6, R235 ;  /* 0x000000eb00067308 */ /* 0x000fe40000000800 */
[-CC-:B------:R-:W-:Y:S01]  /*9390*/  FFMA.FTZ R201, R13, R8.reuse, -R10.reuse ;  /* 0x000000080dc97223 */ /* 0x180fe2000001080a */
[-C--:B------:R-:W-:Y:S01]  /*93a0*/  FMUL.FTZ R237, R237, R8.reuse ;  /* 0x00000008eded7220 */ /* 0x080fe20000410000 */
        /* <DEDUP_REMOVED lines=22> */
[----:B------:R-:W-:-:S06]  /*9510*/  FFMA.FTZ R125, R125, R8, -R10 ;  /* 0x000000087d7d7223 */ /* 0x000fcc000001080a */
[----:B------:R-:W3:Y:S01]  /*9520*/  MUFU.EX2 R200, R200 ;  /* 0x000000c800c87308 */ /* 0x000ee20000000800 */
[----:B-1----:R-:W-:-:S07]  /*9530*/  FFMA.FTZ R15, R6, R4, R177 ;  /* 0x00000004060f7223 */ /* 0x002fce00000100b1 */
[----:B------:R-:W1:Y:S01]  /*9540*/  MUFU.EX2 R12, R12 ;  /* 0x0000000c000c7308 */ /* 0x000e620000000800 */
[----:B--2---:R-:W-:-:S07]  /*9550*/  FFMA.FTZ R3, R0, R3, R201 ;  /* 0x0000000300037223 */ /* 0x004fce00000100c9 */
[----:B------:R-:W2:Y:S01]  /*9560*/  MUFU.EX2 R202, R202 ;  /* 0x000000ca00ca7308 */ /* 0x000ea20000000800 */
[----:B---3--:R-:W-:-:S07]  /*9570*/  FADD.FTZ R15, R200, R15 ;  /* 0x0000000fc80f7221 */ /* 0x008fce0000010000 */
[----:B------:R-:W3:Y:S01]  /*9580*/  MUFU.EX2 R203, R203 ;  /* 0x000000cb00cb7308 */ /* 0x000ee20000000800 */
[----:B-1----:R-:W-:-:S07]  /*9590*/  FADD.FTZ R4, R12, R3 ;  /* 0x000000030c047221 */ /* 0x002fce0000010000 */
[----:B------:R-:W1:Y:S01]  /*95a0*/  MUFU.EX2 R171, R171 ;  /* 0x000000ab00ab7308 */ /* 0x000e620000000800 */
[----:B--2---:R-:W-:Y:S01]  /*95b0*/  FADD.FTZ R132, R202, R15 ;  /* 0x0000000fca847221 */ /* 0x004fe20000010000 */
[----:B------:R-:W-:-:S06]  /*95c0*/  FFMA.FTZ R15, R141, R8, -R10 ;  /* 0x000000088d0f7223 */ /* 0x000fcc000001080a */
        /* <DEDUP_REMOVED lines=16> */
[----:B-1----:R-:W-:Y:S01]  /*96d0*/  FADD.FTZ R134, R198, R21 ;  /* 0x00000015c6867221 */ /* 0x002fe20000010000 */
[----:B------:R-:W-:-:S06]  /*96e0*/  FFMA.FTZ R21, R129, R8, -R10 ;  /* 0x0000000881157223 */ /* 0x000fcc000001080a */
        /* <DEDUP_REMOVED lines=16> */
[----:B---3--:R-:W-:Y:S01]  /*97f0*/  FADD.FTZ R136, R194, R129 ;  /* 0x00000081c2887221 */ /* 0x008fe20000010000 */
[----:B------:R-:W-:-:S06]  /*9800*/  FFMA.FTZ R129, R133, R8, -R10 ;  /* 0x0000000885817223 */ /* 0x000fcc000001080a */
        /* <DEDUP_REMOVED lines=11> */
[----:B---3--:R-:W-:Y:S01]  /*98c0*/  FADD.FTZ R131, R183, R136 ;  /* 0x00000088b7837221 */ /* 0x008fe20000010000 */
[-CC-:B------:R-:W-:Y:S01]  /*98d0*/  FFMA.FTZ R136, R135, R8.reuse, -R10.reuse ;  /* 0x0000000887887223 */ /* 0x180fe2000001080a */
[----:B------:R-:W-:-:S05]  /*98e0*/  FFMA.FTZ R10, R127, R8, -R10 ;  /* 0x000000087f0a7223 */ /* 0x000fca000001080a */
        /* <DEDUP_REMOVED lines=26> */
[----:B------:R-:W-:-:S05]  /*9a90*/  MOV R3, UR60 ;  /* 0x0000003c00037c02 */ /* 0x000fca0008000f00 */
[----:B------:R-:W-:Y:S01]  /*9aa0*/  @P1 VIADD R3, R3, 0x36840 ;  /* 0x0003684003031836 */ /* 0x000fe20000000000 */
[----:B------:R-:W1:Y:S01]  /*9ab0*/  MUFU.EX2 R215, R215 ;  /* 0x000000d700d77308 */ /* 0x000e620000000800 */
[----:B--2---:R-:W-:-:S03]  /*9ac0*/  FADD.FTZ R138, R180, R131 ;  /* 0x00000083b48a7221 */ /* 0x004fc60000010000 */
[----:B----4-:R-:W-:-:S04]  /*9ad0*/  @P1 PRMT R3, R214, 0x654, R3 ;  /* 0x00000654d6031816 */ /* 0x010fc80000000003 */
[----:B------:R-:W2:Y:S01]  /*9ae0*/  MUFU.EX2 R134, R134 ;  /* 0x0000008600867308 */ /* 0x000ea20000000800 */
[----:B---3--:R-:W-:Y:S01]  /*9af0*/  FADD.FTZ R131, R21, R4 ;  /* 0x0000000415837221 */ /* 0x008fe20000010000 */
[----:B------:R3:W-:Y:S06]  /*9b00*/  @P1 SYNCS.ARRIVE.TRANS64.RED.A1T0 RZ, [R3+URZ], RZ ;  /* 0x000000ff03ff19a7 */ /* 0x0007ec000810043f */
[----:B------:R-:W4:Y:S01]  /*9b10*/  MUFU.EX2 R182, R182 ;  /* 0x000000b600b67308 */ /* 0x000f220000000800 */
[----:B-1----:R-:W-:-:S07]  /*9b20*/  FADD.FTZ R133, R215, R138 ;  /* 0x0000008ad7857221 */ /* 0x002fce0000010000 */
[----:B------:R-:W-:Y:S01]  /*9b30*/  MUFU.EX2 R129, R129 ;  /* 0x0000008100817308 */ /* 0x000fe20000000800 */
[----:B--2---:R-:W-:-:S07]  /*9b40*/  FADD.FTZ R4, R134, R131 ;  /* 0x0000008386047221 */ /* 0x004fce0000010000 */
[----:B------:R-:W3:Y:S01]  /*9b50*/  MUFU.EX2 R217, R217 ;  /* 0x000000d900d97308 */ /* 0x000ee20000000800 */
[----:B----4-:R-:W-:-:S07]  /*9b60*/  FADD.FTZ R138, R182, R133 ;  /* 0x00000085b68a7221 */ /* 0x010fce0000010000 */
[----:B------:R-:W-:Y:S08]  /*9b70*/  MUFU.EX2 R136, R136 ;  /* 0x0000008800887308 */ /* 0x000ff00000000800 */
[----:B------:R-:W1:Y:S01]  /*9b80*/  MUFU.EX2 R176, R176 ;  /* 0x000000b000b07308 */ /* 0x000e620000000800 */
[----:B---3--:R-:W-:-:S07]  /*9b90*/  FADD.FTZ R3, R217, R138 ;  /* 0x0000008ad9037221 */ /* 0x008fce0000010000 */
[----:B------:R-:W-:Y:S08]  /*9ba0*/  MUFU.EX2 R121, R121 ;  /* 0x0000007900797308 */ /* 0x000ff00000000800 */
[----:B------:R-:W2:Y:S01]  /*9bb0*/  MUFU.EX2 R219, R219 ;  /* 0x000000db00db7308 */ /* 0x000ea20000000800 */
[----:B-1----:R-:W-:-:S07]  /*9bc0*/  FADD.FTZ R138, R176, R3 ;  /* 0x00000003b08a7221 */ /* 0x002fce0000010000 */
[----:B------:R1:W3:Y:S08]  /*9bd0*/  MUFU.EX2 R135, R123 ;  /* 0x0000007b00877308 */ /* 0x0002f00000000800 */
[----:B------:R-:W4:Y:S01]  /*9be0*/  MUFU.EX2 R178, R178 ;  /* 0x000000b200b27308 */ /* 0x000f220000000800 */
[----:B-1----:R-:W-:Y:S01]  /*9bf0*/  FADD.FTZ R123, R129, R4 ;  /* 0x00000004817b7221 */ /* 0x002fe20000010000 */
[----:B--2---:R-:W-:-:S03]  /*9c00*/  FADD.FTZ R3, R219, R138 ;  /* 0x0000008adb037221 */ /* 0x004fc60000010000 */
[----:B------:R-:W-:-:S03]  /*9c10*/  FADD.FTZ R4, R136, R123 ;  /* 0x0000007b88047221 */ /* 0x000fc60000010000 */
[----:B------:R-:W1:Y:S01]  /*9c20*/  MUFU.EX2 R125, R125 ;  /* 0x0000007d007d7308 */ /* 0x000e620000000800 */
[----:B------:R-:W-:-:S04]  /*9c30*/  FADD.FTZ R4, R121, R4 ;  /* 0x0000000479047221 */ /* 0x000fc80000010000 */
[----:B---3--:R-:W-:-:S03]  /*9c40*/  FADD.FTZ R4, R135, R4 ;  /* 0x0000000487047221 */ /* 0x008fc60000010000 */
[----:B------:R-:W2:Y:S01]  /*9c50*/  MUFU.EX2 R221, R221 ;  /* 0x000000dd00dd7308 */ /* 0x000ea20000000800 */
[----:B----4-:R-:W-:-:S07]  /*9c60*/  FADD.FTZ R138, R178, R3 ;  /* 0x00000003b28a7221 */ /* 0x010fce0000010000 */
[----:B------:R-:W3:Y:S01]  /*9c70*/  MUFU.EX2 R140, R10 ;  /* 0x0000000a008c7308 */ /* 0x000ee20000000800 */
[----:B-1----:R-:W-:Y:S01]  /*9c80*/  FADD.FTZ R3, R125, R4 ;  /* 0x000000047d037221 */ /* 0x002fe20000010000 */
[----:B--2---:R-:W-:-:S03]  /*9c90*/  FADD.FTZ R4, R221, R138 ;  /* 0x0000008add047221 */ /* 0x004fc60000010000 */
[----:B---3--:R-:W-:Y:S01]  /*9ca0*/  FADD.FTZ R3, R140, R3 ;  /* 0x000000038c037221 */ /* 0x008fe20000010000 */
[----:B------:R-:W-:Y:S06]  /*9cb0*/  @!P0 BRA `(.L_x_2996) ;  /* 0x0000000000048947 */ /* 0x000fec0003800000 */
[----:B------:R-:W-:Y:S01]  /*9cc0*/  BPT.TRAP 0x1 ;  /* 0x000000040000795c */ /* 0x000fe20000300000 */
.L_x_2996:
[----:B------:R-:W2:Y:S01]  /*9cd0*/  LDL R123, [R1] ;  /* 0x00000000017b7983 */ /* 0x000ea20000100800 */
[----:B------:R-:W-:Y:S01]  /*9ce0*/  ISETP.NE.AND P1, PT, R22, RZ, PT ;  /* 0x000000ff1600720c */ /* 0x000fe20003f25270 */
[----:B------:R-:W-:Y:S01]  /*9cf0*/  IMAD.U32 R10, RZ, RZ, UR5 ;  /* 0x00000005ff0a7e24 */ /* 0x000fe2000f8e00ff */
[----:B------:R-:W-:Y:S01]  /*9d00*/  R2UR UR61, R16 ;  /* 0x00000000103d72ca */ /* 0x000fe200000e0000 */
[----:B------:R-:W-:Y:S01]  /*9d10*/  UMOV UR39, UR38 ;  /* 0x0000002600277c82 */ /* 0x000fe20008000000 */
[----:B------:R-:W-:Y:S02]  /*9d20*/  F2FP.F16.F32.PACK_AB R200, R200, R177 ;  /* 0x000000b1c8c8723e */ /* 0x000fe400000000ff */
[----:B------:R-:W-:Y:S01]  /*9d30*/  F2FP.F16.F32.PACK_AB R201, R12, R201 ;  /* 0x000000c90cc9723e */ /* 0x000fe200000000ff */
[----:B------:R-:W-:Y:S01]  /*9d40*/  IMAD.MOV.U32 R12, RZ, RZ, R9 ;  /* 0x000000ffff0c7224 */ /* 0x000fe200078e0009 */
[----:B------:R-:W-:Y:S02]  /*9d50*/  F2FP.F16.F32.PACK_AB R192, R179, R192 ;  /* 0x000000c0b3c0723e */ /* 0x000fe400000000ff */
[----:B------:R-:W-:-:S02]  /*9d60*/  F2FP.F16.F32.PACK_AB R194, R181, R194 ;  /* 0x000000c2b5c2723e */ /* 0x000fc400000000ff */
[----:B------:R-:W-:Y:S01]  /*9d70*/  F2FP.F16.F32.PACK_AB R188, R183, R188 ;  /* 0x000000bcb7bc723e */ /* 0x000fe200000000ff */
[----:B------:R-:W-:Y:S01]  /*9d80*/  @P1 VIADD R10, R10, 0x36860 ;  /* 0x000368600a0a1836 */ /* 0x000fe20000000000 */
        /* <DEDUP_REMOVED lines=23> */
[----:B--2---:R-:W-:-:S04]  /*9f00*/  @P1 PRMT R10, R123, 0x654, R10 ;  /* 0x000006547b0a1816 */ /* 0x004fc8000000000a */
[----:B------:R1:W-:Y:S01]  /*9f10*/  @P1 SYNCS.ARRIVE.TRANS64.RED.A1T0 RZ, [R10+URZ], RZ ;  /* 0x000000ff0aff19a7 */ /* 0x0003e2000810043f */
[C---:B------:R-:W-:Y:S02]  /*9f20*/  ISETP.GT.AND P1, PT, R11.reuse, RZ, PT ;  /* 0x000000ff0b00720c */ /* 0x040fe40003f24270 */
[----:B------:R-:W-:Y:S01]  /*9f30*/  IADD3 R11, R11, -0x1, RZ ;  /* 0xffffffff0b0b7810 */ /* 0x000fe20007ffe0ff */
[----:B-1----:R-:W-:-:S10]  /*9f40*/  IMAD.MOV.U32 R10, RZ, RZ, R7 ;  /* 0x000000ffff0a7224 */ /* 0x002fd400078e0007 */
[----:B------:R-:W-:Y:S05]  /*9f50*/  @P1 BRA `(.L_x_2997) ;  /* 0xffffffbc00441947 */ /* 0x000fea000383ffff */
.L_x_2986:
        /* <DEDUP_REMOVED lines=99> */
.L_x_2998:
        /* <DEDUP_REMOVED lines=8> */
.L_x_2999:
[----:B--2---:R-:W-:Y:S05]  /*a610*/  @P1 BRA `(.L_x_3000) ;  /* 0x0000000000081947 */ /* 0x004fea0003800000 */
[----:B------:R-:W2:Y:S02]  /*a620*/  SYNCS.PHASECHK.TRANS64.TRYWAIT P1, [UR5+0x36850], R0 ;  /* 0x03685000ff0075a7 */ /* 0x000ea40008020145 */
[----:B--2---:R-:W-:Y:S05]  /*a630*/  @!P1 BRA `(.L_x_3001) ;  /* 0x0000005000089947 */ /* 0x004fea0003800000 */
.L_x_3000:
        /* <DEDUP_REMOVED lines=13> */
[----:B------:R-:W-:Y:S01]  /*a710*/  IMAD.MOV.U32 R3, RZ, RZ, -0x800000 ;  /* 0xff800000ff037424 */ /* 0x000fe200078e00ff */
[----:B------:R-:W1:Y:S04]  /*a720*/  SHFL.BFLY PT, R0, R5, 0x1, 0x1f ;  /* 0x0c201f0005007f89 */ /* 0x000e6800000e0000 */
[----:B------:R-:W-:Y:S01]  /*a730*/  UMOV UR6, UR4 ;  /* 0x0000000400067c82 */ /* 0x000fe20008000000 */
[----:B------:R-:W2:Y:S01]  /*a740*/  SHFL.BFLY PT, R11, R6, 0x1, 0x1f ;  /* 0x0c201f00060b7f89 */ /* 0x000ea200000e0000 */
[----:B------:R-:W-:Y:S01]  /*a750*/  HGMMA.64x192x16.F32 R24, R200, gdesc[UR4].tnspB, R24, gsb0 ;  /* 0x42e00004c8187df0 */ /* 0x000fe20008000818 */
[----:B------:R-:W-:Y:S01]  /*a760*/  UIADD3 UR6, UR4, 0x80, URZ ;  /* 0x0000008004067890 */ /* 0x000fe2000fffe03f */
[----:B------:R-:W-:Y:S01]  /*a770*/  UMOV UR7, 0x40000040 ;  /* 0x4000004000077882 */ /* 0x000fe20000000000 */
[----:B-1----:R-:W-:Y:S01]  /*a780*/  FADD.FTZ R13, R5, R0 ;  /* 0x00000000050d7221 */ /* 0x002fe20000010000 */
[----:B------:R-:W-:-:S02]  /*a790*/  IMAD.MOV.U32 R0, RZ, RZ, -0x800000 ;  /* 0xff800000ff007424 */ /* 0x000fc400078e00ff */
[----:B--2---:R-:W-:Y:S02]  /*a7a0*/  FADD.FTZ R14, R6, R11 ;  /* 0x0000000b060e7221 */ /* 0x004fe40000010000 */
[----:B------:R-:W-:Y:S01]  /*a7b0*/  FSETP.NE.FTZ.AND P1, PT, R13, RZ, PT ;  /* 0x000000ff0d00720b */ /* 0x000fe20003f35000 */
[----:B------:R-:W-:Y:S02]  /*a7c0*/  IMAD.MOV.U32 R11, RZ, RZ, RZ ;  /* 0x000000ffff0b7224 */ /* 0x000fe400078e00ff */
[----:B------:R-:W-:-:S10]  /*a7d0*/  FSETP.NE.FTZ.AND P2, PT, R14, RZ, PT ;  /* 0x000000ff0e00720b */ /* 0x000fd40003f55000 */
[----:B------:R-:W1:Y:S01]  /*a7e0*/  @P1 MUFU.LG2 R10, R13 ;  /* 0x0000000d000a1308 */ /* 0x000e620000000c00 */
[C---:B------:R-:W-:Y:S02]  /*a7f0*/  @P1 FMUL.FTZ R6, R8.reuse, 0.69314718246459960938 ;  /* 0x3f31721808061820 */ /* 0x040fe40000410000 */
[----:B------:R-:W-:-:S05]  /*a800*/  @P2 FMUL.FTZ R15, R8, 0.69314718246459960938 ;  /* 0x3f317218080f2820 */ /* 0x000fca0000410000 */
        /* <DEDUP_REMOVED lines=37> */
[----:B-1-34-:R-:W-:Y:S05]  /*aa60*/  @!P0 BRA `(.L_x_3002) ;  /* 0x0000000000048947 */ /* 0x01afea0003800000 */
[----:B------:R-:W-:Y:S01]  /*aa70*/  BPT.TRAP 0x1 ;  /* 0x000000040000795c */ /* 0x000fe20000300000 */
.L_x_3002:
        /* <DEDUP_REMOVED lines=50> */
[----:B------:R-:W-:Y:S01]  /*ada0*/  MOV R4, UR5 ;  /* 0x0000000500047c02 */ /* 0x000fe20008000f00 */
[-C--:B------:R-:W-:Y:S01]  /*adb0*/  FMUL.FTZ R27, R27, R11.reuse ;  /* 0x0000000b1b1b7220 */ /* 0x080fe20000410000 */
[----:B------:R-:W-:Y:S01]  /*adc0*/  IADD3 R13, P6, R18, 0x60, RZ ;  /* 0x00000060120d7810 */ /* 0x000fe20007fde0ff */
[-C--:B------:R-:W-:Y:S01]  /*add0*/  FMUL.FTZ R122, R26, R11.reuse ;  /* 0x0000000b1a7a7220 */ /* 0x080fe20000410000 */
[----:B------:R-:W-:Y:S01]  /*ade0*/  R2UR UR6, R208 ;  /* 0x00000000d00672ca */ /* 0x000fe200000e0000 */
[----:B------:R-:W-:Y:S01]  /*adf0*/  @P0 VIADD R4, R4, 0x36860 ;  /* 0x0003686004040836 */ /* 0x000fe20000000000 */
[----:B------:R-:W-:Y:S01]  /*ae00*/  LOP3.LUT R12, R13, 0x380, RZ, 0xc0, !PT ;  /* 0x000003800d0c7812 */ /* 0x000fe200078ec0ff */
        /* <DEDUP_REMOVED lines=46> */
[C---:B------:R-:W-:Y:S01]  /*b0f0*/  IADD3 R11, P1, R18.reuse, 0x40, RZ ;  /* 0x00000040120b7810 */ /* 0x040fe20007f3e0ff */
[----:B------:R-:W-:Y:S01]  /*b100*/  UIADD3 UR34, -UR6, URZ, URZ ;  /* 0x0000003f06227290 */ /* 0x000fe2000fffe13f */
[----:B------:R-:W-:Y:S01]  /*b110*/  IADD3 R15, P5, R18, 0x4000, RZ ;  /* 0x00004000120f7810 */ /* 0x000fe20007fbe0ff */
[----:B------:R-:W-:Y:S01]  /*b120*/  ULDC UR4, c[0x0][0xda8] ;  /* 0x00036a0000047ab9 */ /* 0x000fe20000000800 */
[----:B------:R-:W-:Y:S01]  /*b130*/  SHF.R.U64 R12, R12, 0x3, RZ ;  /* 0x000000030c0c7819 */ /* 0x000fe200000012ff */
[----:B------:R-:W-:Y:S01]  /*b140*/  UIADD3 UR35, -UR36, URZ, URZ ;  /* 0x0000003f24237290 */ /* 0x000fe2000fffe13f */
[----:B------:R-:W-:Y:S01]  /*b150*/  R2UR UR7, R207 ;  /* 0x00000000cf0772ca */ /* 0x000fe200000e0000 */
[----:B------:R-:W-:Y:S01]  /*b160*/  ULDC.64 UR8, c[0x0][0xb70] ;  /* 0x0002dc0000087ab9 */ /* 0x000fe20000000a00 */
[----:B------:R-:W-:Y:S01]  /*b170*/  LOP3.LUT R10, R11, 0x380, RZ, 0xc0, !PT ;  /* 0x000003800b0a7812 */ /* 0x000fe200078ec0ff */
[----:B------:R-:W-:Y:S01]  /*b180*/  ULDC UR10, c[0x0][0xa88] ;  /* 0x0002a200000a7ab9 */ /* 0x000fe20000000800 */
[----:B------:R-:W-:Y:S01]  /*b190*/  LOP3.LUT R14, R15, 0x380, RZ, 0xc0, !PT ;  /* 0x000003800f0e7812 */ /* 0x000fe200078ec0ff */
[----:B------:R-:W-:Y:S01]  /*b1a0*/  ULDC.64 UR12, c[0x0][0x208] ;  /* 0x00008200000c7ab9 */ /* 0x000fe20000000a00 */
[----:B------:R-:W-:-:S02]  /*b1b0*/  LOP3.LUT R12, R12, R13, RZ, 0x3c, !PT ;  /* 0x0000000d0c0c7212 */ /* 0x000fc400078e3cff */
[----:B------:R-:W-:Y:S02]  /*b1c0*/  IADD3 R13, P3, R18, 0x4060, RZ ;  /* 0x00004060120d7810 */ /* 0x000fe40007f7e0ff */
[----:B------:R-:W-:Y:S02]  /*b1d0*/  SHF.R.U64 R10, R10, 0x3, RZ ;  /* 0x000000030a0a7819 */ /* 0x000fe400000012ff */
[----:B------:R-:W-:Y:S01]  /*b1e0*/  SHF.R.U64 R14, R14, 0x3, RZ ;  /* 0x000000030e0e7819 */ /* 0x000fe200000012ff */
[----:B------:R-:W-:Y:S01]  /*b1f0*/  UIMAD UR34, UR4, UR34, UR7 ;  /* 0x00000022042272a4 */ /* 0x000fe2000f8e0207 */
[----:B------:R-:W-:Y:S01]  /*b200*/  F2FP.F16.F32.PACK_AB R6, R6, R7 ;  /* 0x000000070606723e */ /* 0x000fe200000000ff */
[----:B------:R-:W-:Y:S01]  /*b210*/  USHF.R.S32.HI UR7, URZ, 0x1f, UR36 ;  /* 0x0000001f3f077899 */ /* 0x000fe20008011424 */
[----:B------:R-:W-:Y:S01]  /*b220*/  LOP3.LUT R26, R13, 0x380, RZ, 0xc0, !PT ;  /* 0x000003800d1a7812 */ /* 0x000fe200078ec0ff */
[----:B------:R-:W-:Y:S01]  /*b230*/  ULDC UR4, c[0x0][0xdb4] ;  /* 0x00036d0000047ab9 */ /* 0x000fe20000000800 */
[----:B------:R-:W-:Y:S01]  /*b240*/  F2FP.F16.F32.PACK_AB R7, R31, R30 ;  /* 0x0000001e1f07723e */ /* 0x000fe200000000ff */
[----:B------:R-:W-:Y:S01]  /*b250*/  UIMAD UR35, UR4, UR35, UR6 ;  /* 0x00000023042372a4 */ /* 0x000fe2000f8e0206 */
[----:B------:R-:W-:Y:S01]  /*b260*/  LOP3.LUT R10, R10, R11, RZ, 0x3c, !PT ;  /* 0x0000000b0a0a7212 */ /* 0x000fe200078e3cff */
[----:B------:R-:W-:Y:S01]  /*b270*/  USHF.L.U32 UR34, UR34, 0x7, URZ ;  /* 0x0000000722227899 */ /* 0x000fe2000800063f */
[----:B------:R-:W-:Y:S01]  /*b280*/  IADD3 R9, P2, R18, 0x20, RZ ;  /* 0x0000002012097810 */ /* 0x000fe20007f5e0ff */
[----:B------:R-:W-:Y:S01]  /*b290*/  USHF.R.S32.HI UR4, URZ, 0x1f, UR35 ;  /* 0x0000001f3f047899 */ /* 0x000fe20008011423 */
[----:B------:R-:W-:Y:S01]  /*b2a0*/  LOP3.LUT R14, R14, R15, RZ, 0x3c, !PT ;  /* 0x0000000f0e0e7212 */ /* 0x000fe200078e3cff */
[----:B------:R-:W-:Y:S01]  /*b2b0*/  IMAD.X R15, RZ, RZ, R19, P5 ;  /* 0x000000ffff0f7224 */ /* 0x000fe200028e0613 */
[----:B------:R-:W-:Y:S01]  /*b2c0*/  IADD3 R11, P4, R18, 0x4040, RZ ;  /* 0x00004040120b7810 */ /* 0x000fe20007f9e0ff */
[----:B------:R-:W-:Y:S01]  /*b2d0*/  UIMAD UR6, UR4, UR8, URZ ;  /* 0x00000008040672a4 */ /* 0x000fe2000f8e023f */
[----:B------:R-:W-:Y:S01]  /*b2e0*/  SHF.R.U64 R26, R26, 0x3, RZ ;  /* 0x000000031a1a7819 */ /* 0x000fe200000012ff */
[----:B------:R-:W-:Y:S01]  /*b2f0*/  UIMAD.WIDE.U32 UR4, UR35, UR8, URZ ;  /* 0x00000008230472a5 */ /* 0x000fe2000f8e003f */
[----:B------:R-:W-:Y:S01]  /*b300*/  LOP3.LUT R8, R9, 0x380, RZ, 0xc0, !PT ;  /* 0x0000038009087812 */ /* 0x000fe200078ec0ff */
[----:B------:R-:W-:Y:S01]  /*b310*/  UIMAD UR6, UR35, UR9, UR6 ;  /* 0x00000009230672a4 */ /* 0x000fe2000f8e0206 */
[----:B------:R-:W-:-:S02]  /*b320*/  LOP3.LUT R24, R11, 0x380, RZ, 0xc0, !PT ;  /* 0x000003800b187812 */ /* 0x000fc400078ec0ff */
[----:B------:R-:W-:Y:S01]  /*b330*/  LOP3.LUT R26, R26, R13, RZ, 0x3c, !PT ;  /* 0x0000000d1a1a7212 */ /* 0x000fe200078e3cff */
[--C-:B------:R-:W-:Y:S01]  /*b340*/  IMAD.X R13, RZ, RZ, R19.reuse, P6 ;  /* 0x000000ffff0d7224 */ /* 0x100fe200030e0613 */
[----:B------:R-:W-:Y:S01]  /*b350*/  SHF.R.U64 R8, R8, 0x3, RZ ;  /* 0x0000000308087819 */ /* 0x000fe200000012ff */
[----:B------:R-:W-:Y:S01]  /*b360*/  UIADD3 UR6, UR5, UR6, URZ ;  /* 0x0000000605067290 */ /* 0x000fe2000fffe03f */
[----:B------:R-:W-:Y:S02]  /*b370*/  SHF.R.U64 R24, R24, 0x3, RZ ;  /* 0x0000000318187819 */ /* 0x000fe400000012ff */
[----:B------:R-:W-:Y:S01]  /*b380*/  LOP3.LUT R8, R8, R9, RZ, 0x3c, !PT ;  /* 0x0000000908087212 */ /* 0x000fe200078e3cff */
[----:B------:R-:W-:Y:S01]  /*b390*/  IMAD.X R9, RZ, RZ, R19, P2 ;  /* 0x000000ffff097224 */ /* 0x000fe200010e0613 */
[----:B------:R-:W-:Y:S02]  /*b3a0*/  LOP3.LUT R24, R24, R11, RZ, 0x3c, !PT ;  /* 0x0000000b18187212 */ /* 0x000fe400078e3cff */
[----:B------:R-:W-:-:S02]  /*b3b0*/  IADD3.X R11, RZ, R19, RZ, P1, !PT ;  /* 0x00000013ff0b7210 */ /* 0x000fc40000ffe4ff */
[C---:B------:R-:W-:Y:S02]  /*b3c0*/  IADD3 R29, P2, R18.reuse, 0x8000, RZ ;  /* 0x00008000121d7810 */ /* 0x040fe40007f5e0ff */
[----:B------:R-:W-:Y:S02]  /*b3d0*/  IADD3 R39, P1, R18, 0x8020, RZ ;  /* 0x0000802012277810 */ /* 0x000fe40007f3e0ff */
[----:B------:R-:W-:Y:S02]  /*b3e0*/  LOP3.LUT R28, R29, 0x380, RZ, 0xc0, !PT ;  /* 0x000003801d1c7812 */ /* 0x000fe400078ec0ff */
[----:B------:R-:W-:Y:S02]  /*b3f0*/  LOP3.LUT R38, R39, 0x380, RZ, 0xc0, !PT ;  /* 0x0000038027267812 */ /* 0x000fe400078ec0ff */
[----:B------:R-:W-:Y:S02]  /*b400*/  SHF.R.U64 R28, R28, 0x3, RZ ;  /* 0x000000031c1c7819 */ /* 0x000fe400000012ff */
[----:B------:R-:W-:-:S02]  /*b410*/  SHF.R.U64 R38, R38, 0x3, RZ ;  /* 0x0000000326267819 */ /* 0x000fc400000012ff */
[----:B------:R-:W-:Y:S02]  /*b420*/  MOV R130, R8 ;  /* 0x0000000800827202 */ /* 0x000fe40000000f00 */
[----:B------:R-:W-:Y:S02]  /*b430*/  MOV R129, R10 ;  /* 0x0000000a00817202 */ /* 0x000fe40000000f00 */
[----:B------:R-:W-:Y:S02]  /*b440*/  MOV R128, R12 ;  /* 0x0000000c00807202 */ /* 0x000fe40000000f00 */
[----:B------:R-:W-:Y:S02]  /*b450*/  F2FP.F16.F32.PACK_AB R8, R41, R40 ;  /* 0x000000282908723e */ /* 0x000fe400000000ff */
[----:B------:R-:W-:Y:S02]  /*b460*/  F2FP.F16.F32.PACK_AB R9, R43, R42 ;  /* 0x0000002a2b09723e */ /* 0x000fe400000000ff */
[----:B------:R-:W-:-:S02]  /*b470*/  F2FP.F16.F32.PACK_AB R10, R45, R44 ;  /* 0x0000002c2d0a723e */ /* 0x000fc400000000ff */
[----:B------:R-:W-:Y:S02]  /*b480*/  F2FP.F16.F32.PACK_AB R11, R47, R46 ;  /* 0x0000002e2f0b723e */ /* 0x000fe400000000ff */
[----:B------:R-:W-:Y:S01]  /*b490*/  LOP3.LUT R28, R28, R29, RZ, 0x3c, !PT ;  /* 0x0000001d1c1c7212 */ /* 0x000fe200078e3cff */
[--C-:B------:R-:W-:Y:S01]  /*b4a0*/  IMAD.X R29, RZ, RZ, R19.reuse, P2 ;  /* 0x000000ffff1d7224 */ /* 0x100fe200010e0613 */
[----:B------:R-:W-:Y:S01]  /*b4b0*/  LOP3.LUT R38, R38, R39, RZ, 0x3c, !PT ;  /* 0x0000002726267212 */ /* 0x000fe200078e3cff */
[----:B------:R-:W-:Y:S01]  /*b4c0*/  IMAD.X R39, RZ, RZ, R19, P1 ;  /* 0x000000ffff277224 */ /* 0x000fe200008e0613 */
[----:B------:R-:W-:Y:S02]  /*b4d0*/  MOV R127, R14 ;  /* 0x0000000e007f7202 */ /* 0x000fe40000000f00 */
[----:B------:R-:W-:Y:S02]  /*b4e0*/  F2FP.F16.F32.PACK_AB R13, R51, R50 ;  /* 0x00000032330d723e */ /* 0x000fe400000000ff */
[----:B------:R-:W-:-:S02]  /*b4f0*/  F2FP.F16.F32.PACK_AB R14, R53, R52 ;  /* 0x00000034350e723e */ /* 0x000fc400000000ff */
[----:B------:R-:W-:Y:S02]  /*b500*/  F2FP.F16.F32.PACK_AB R15, R55, R54 ;  /* 0x00000036370f723e */ /* 0x000fe400000000ff */
[----:B------:R-:W-:Y:S02]  /*b510*/  MOV R28, R28 ;  /* 0x0000001c001c7202 */ /* 0x000fe40000000f00 */
        /* <DEDUP_REMOVED lines=21> */
[----:B------:R-:W-:-:S02]  /*b670*/  R2UR UR11, R204 ;  /* 0x00000000cc0b72ca */ /* 0x000fc400000e0000 */
[----:B--2---:R-:W-:Y:S02]  /*b680*/  @P0 PRMT R4, R5, 0x654, R4 ;  /* 0x0000065405040816 */ /* 0x004fe40000000004 */
[C---:B------:R-:W-:Y:S02]  /*b690*/  LOP3.LUT R5, R18.reuse, 0x380, RZ, 0xc0, !PT ;  /* 0x0000038012057812 */ /* 0x040fe400078ec0ff */
[----:B------:R1:W-:Y:S01]  /*b6a0*/  @P0 SYNCS.ARRIVE.TRANS64.RED.A1T0 RZ, [R4+URZ], RZ ;  /* 0x000000ff04ff09a7 */ /* 0x0003e2000810043f */
[----:B------:R-:W-:Y:S01]  /*b6b0*/  BAR.SYNC.DEFER_BLOCKING 0x1, 0x100 ;  /* 0x0044000000007b1d */ /* 0x000fe20000010000 */
[----:B------:R-:W-:Y:S02]  /*b6c0*/  SHF.R.U64 R5, R5, 0x3, RZ ;  /* 0x0000000305057819 */ /* 0x000fe400000012ff */
[----:B------:R-:W-:Y:S02]  /*b6d0*/  IADD3 R21, P0, R18, 0x4020, RZ ;  /* 0x0000402012157810 */ /* 0x000fe40007f1e0ff */
[----:B-1----:R-:W-:Y:S01]  /*b6e0*/  LOP3.LUT R4, R5, R18, RZ, 0x3c, !PT ;  /* 0x0000001205047212 */ /* 0x002fe200078e3cff */
[----:B------:R-:W-:Y:S01]  /*b6f0*/  IMAD.MOV.U32 R5, RZ, RZ, R19 ;  /* 0x000000ffff057224 */ /* 0x000fe200078e0013 */
[----:B------:R-:W-:-:S04]  /*b700*/  LOP3.LUT R20, R21, 0x380, RZ, 0xc0, !PT ;  /* 0x0000038015147812 */ /* 0x000fc800078ec0ff */
[----:B------:R-:W-:Y:S02]  /*b710*/  MOV R35, R4 ;  /* 0x0000000400237202 */ /* 0x000fe40000000f00 */
[----:B------:R-:W-:Y:S02]  /*b720*/  F2FP.F16.F32.PACK_AB R4, R25, R120 ;  /* 0x000000781904723e */ /* 0x000fe400000000ff */
[----:B------:R-:W-:Y:S01]  /*b730*/  F2FP.F16.F32.PACK_AB R5, R27, R122 ;  /* 0x0000007a1b05723e */ /* 0x000fe200000000ff */
[--C-:B------:R-:W-:Y:S01]  /*b740*/  IMAD.X R27, RZ, RZ, R19.reuse, P3 ;  /* 0x000000ffff1b7224 */ /* 0x100fe200018e0613 */
[----:B------:R-:W-:Y:S02]  /*b750*/  IADD3 R120, P5, R18, 0x8060, RZ ;  /* 0x0000806012787810 */ /* 0x000fe40007fbe0ff */
[----:B------:R-:W-:Y:S02]  /*b760*/  SHF.R.U64 R20, R20, 0x3, RZ ;  /* 0x0000000314147819 */ /* 0x000fe400000012ff */
[----:B------:R-:W-:Y:S01]  /*b770*/  LOP3.LUT R25, R120, 0x380, RZ, 0xc0, !PT ;  /* 0x0000038078197812 */ /* 0x000fe200078ec0ff */
[----:B------:R1:W-:Y:S01]  /*b780*/  STSM.16.M88.4 [R35], R4 ;  /* 0x0000000423007844 */ /* 0x0003e20000000200 */
[----:B------:R-:W-:Y:S01]  /*b790*/  LOP3.LUT R20, R20, R21, RZ, 0x3c, !PT ;  /* 0x0000001514147212 */ /* 0x000fe200078e3cff */
[----:B------:R-:W-:Y:S01]  /*b7a0*/  IMAD.X R31, RZ, RZ, R19, P5 ;  /* 0x000000ffff1f7224 */ /* 0x000fe200028e0613 */
[----:B------:R-:W-:-:S02]  /*b7b0*/  IADD3 R21, P6, R18, 0x8040, RZ ;  /* 0x0000804012157810 */ /* 0x000fc40007fde0ff */
[----:B------:R-:W-:Y:S02]  /*b7c0*/  SHF.R.U64 R25, R25, 0x3, RZ ;  /* 0x0000000319197819 */ /* 0x000fe400000012ff */
[----:B------:R-:W-:Y:S02]  /*b7d0*/  LOP3.LUT R34, R21, 0x380, RZ, 0xc0, !PT ;  /* 0x0000038015227812 */ /* 0x000fe400078ec0ff */
[----:B------:R-:W-:Y:S02]  /*b7e0*/  LOP3.LUT R30, R25, R120, RZ, 0x3c, !PT ;  /* 0x00000078191e7212 */ /* 0x000fe400078e3cff */
[----:B------:R-:W-:Y:S02]  /*b7f0*/  SHF.R.U64 R34, R34, 0x3, RZ ;  /* 0x0000000322227819 */ /* 0x000fe400000012ff */
[----:B------:R-:W-:Y:S01]  /*b800*/  MOV R30, R30 ;  /* 0x0000001e001e7202 */ /* 0x000fe20000000f00 */
[----:B------:R-:W-:Y:S01]  /*b810*/  VIADD R31, R211, UR34 ;  /* 0x00000022d31f7c36 */ /* 0x000fe20008000000 */
[----:B------:R-:W-:Y:S01]  /*b820*/  LOP3.LUT R34, R34, R21, RZ, 0x3c, !PT ;  /* 0x0000001522227212 */ /* 0x000fe200078e3cff */
[----:B------:R-:W-:Y:S01]  /*b830*/  IMAD.X R21, RZ, RZ, R19, P0 ;  /* 0x000000ffff157224 */ /* 0x000fe200000e0613 */
[----:B-1----:R-:W-:Y:S01]  /*b840*/  F2FP.F16.F32.PACK_AB R4, R33, R32 ;  /* 0x000000202104723e */ /* 0x002fe200000000ff */
[----:B------:R-:W-:Y:S01]  /*b850*/  VIADD R12, R31, 0x8 ;  /* 0x000000081f0c7836 */ /* 0x000fe20000000000 */
[----:B------:R-:W1:Y:S01]  /*b860*/  LDC.64 R32, c[0x0][0xb78] ;  /* 0x0002de00ff207b82 */ /* 0x000e620000000a00 */
[----:B------:R-:W-:-:S02]  /*b870*/  F2FP.F16.F32.PACK_AB R5, R121, R124 ;  /* 0x0000007c7905723e */ /* 0x000fc400000000ff */
[----:B------:R-:W-:Y:S02]  /*b880*/  F2FP.F16.F32.PACK_AB R6, R37, R36 ;  /* 0x000000242506723e */ /* 0x000fe400000000ff */
[----:B------:R-:W-:Y:S02]  /*b890*/  F2FP.F16.F32.PACK_AB R7, R123, R126 ;  /* 0x0000007e7b07723e */ /* 0x000fe400000000ff */
[----:B------:R-:W-:Y:S02]  /*b8a0*/  LOP3.LUT P0, RZ, R206, 0x3, RZ, 0xc0, !PT ;  /* 0x00000003ceff7812 */ /* 0x000fe4000780c0ff */
[----:B------:R-:W-:Y:S01]  /*b8b0*/  IADD3.X R25, RZ, R19, RZ, P4, !PT ;  /* 0x00000013ff197210 */ /* 0x000fe200027fe4ff */
[----:B------:R-:W-:Y:S01]  /*b8c0*/  STSM.16.M88.4 [R130], R4 ;  /* 0x0000000482007844 */ /* 0x000fe20000000200 */
[----:B------:R-:W-:Y:S01]  /*b8d0*/  MOV R125, R20 ;  /* 0x00000014007d7202 */ /* 0x000fe20000000f00 */
[----:B------:R-:W-:Y:S01]  /*b8e0*/  IMAD.U32 R21, RZ, RZ, UR5 ;  /* 0x00000005ff157e24 */ /* 0x000fe2000f8e00ff */
[----:B------:R-:W-:Y:S01]  /*b8f0*/  MOV R20, UR4 ;  /* 0x0000000400147c02 */ /* 0x000fe20008000f00 */
[----:B------:R2:W-:Y:S01]  /*b900*/  STSM.16.M88.4 [R129], R8 ;  /* 0x0000000881007844 */ /* 0x0005e20000000200 */
[----:B------:R-:W-:Y:S01]  /*b910*/  ISETP.GE.OR P1, PT, R12, UR10, P0 ;  /* 0x0000000a0c007c0c */ /* 0x000fe20008726670 */
[----:B------:R-:W-:Y:S01]  /*b920*/  IMAD.U32 R21, RZ, RZ, UR6 ;  /* 0x00000006ff157e24 */ /* 0x000fe2000f8e00ff */
[----:B------:R-:W-:Y:S01]  /*b930*/  MOV R122, R24 ;  /* 0x00000018007a7202 */ /* 0x000fe20000000f00 */
[----:B------:R-:W-:Y:S01]  /*b940*/  ULDC.64 UR4, c[0x0][0xb40] ;  /* 0x0002d00000047ab9 */ /* 0x000fe20000000a00 */
[----:B------:R-:W-:-:S02]  /*b950*/  MOV R120, R26 ;  /* 0x0000001a00787202 */ /* 0x000fc40000000f00 */
[----:B------:R-:W-:Y:S02]  /*b960*/  F2FP.F16.F32.PACK_AB R12, R49, R48 ;  /* 0x00000030310c723e */ /* 0x000fe400000000ff */
[----:B------:R-:W-:Y:S01]  /*b970*/  F2FP.F16.F32.PACK_AB R24, R57, R56 ;  /* 0x000000383918723e */ /* 0x000fe200000000ff */
[C---:B-1----:R-:W-:Y:S01]  /*b980*/  IMAD.WIDE.U32 R20, R32.reuse, UR36, R20 ;  /* 0x0000002420147c25 */ /* 0x042fe2000f8e0014 */
[----:B------:R-:W-:Y:S01]  /*b990*/  F2FP.F16.F32.PACK_AB R25, R59, R58 ;  /* 0x0000003a3b19723e */ /* 0x000fe200000000ff */
[----:B------:R-:W-:Y:S01]  /*b9a0*/  STSM.16.M88.4 [R128], R12 ;  /* 0x0000000c80007844 */ /* 0x000fe20000000200 */
[----:B------:R-:W-:Y:S02]  /*b9b0*/  F2FP.F16.F32.PACK_AB R26, R61, R60 ;  /* 0x0000003c3d1a723e */ /* 0x000fe400000000ff */
[----:B------:R-:W-:Y:S01]  /*b9c0*/  F2FP.F16.F32.PACK_AB R27, R63, R62 ;  /* 0x0000003e3f1b723e */ /* 0x000fe200000000ff */
[----:B--2---:R-:W-:Y:S01]  /*b9d0*/  IMAD R8, R32, UR7, RZ ;  /* 0x0000000720087c24 */ /* 0x004fe2000f8e02ff */
[----:B------:R-:W-:-:S02]  /*b9e0*/  F2FP.F16.F32.PACK_AB R4, R65, R64 ;  /* 0x000000404104723e */ /* 0x000fc400000000ff */
[----:B------:R-:W-:Y:S01]  /*b9f0*/  F2FP.F16.F32.PACK_AB R5, R67, R66 ;  /* 0x000000424305723e */ /* 0x000fe200000000ff */
[----:B------:R-:W-:Y:S01]  /*ba00*/  IMAD R29, R33, UR36, R8 ;  /* 0x00000024211d7c24 */ /* 0x000fe2000f8e0208 */
[----:B------:R-:W-:Y:S01]  /*ba10*/  F2FP.F16.F32.PACK_AB R6, R69, R68 ;  /* 0x000000444506723e */ /* 0x000fe200000000ff */
[----:B------:R-:W-:Y:S01]  /*ba20*/  STSM.16.M88.4 [R127], R24 ;  /* 0x000000187f007844 */ /* 0x000fe20000000200 */
[----:B------:R-:W-:Y:S02]  /*ba30*/  F2FP.F16.F32.PACK_AB R7, R71, R70 ;  /* 0x000000464707723e */ /* 0x000fe400000000ff */
[----:B------:R-:W-:Y:S02]  /*ba40*/  IADD3.X R35, RZ, R19, RZ, P6, !PT ;  /* 0x00000013ff237210 */ /* 0x000fe400037fe4ff */
[----:B------:R-:W-:Y:S01]  /*ba50*/  F2FP.F16.F32.PACK_AB R8, R73, R72 ;  /* 0x000000484908723e */ /* 0x000fe200000000ff */
[----:B------:R1:W-:Y:S01]  /*ba60*/  STSM.16.M88.4 [R125], R4 ;  /* 0x000000047d007844 */ /* 0x0003e20000000200 */
[----:B------:R-:W-:-:S02]  /*ba70*/  F2FP.F16.F32.PACK_AB R9, R75, R74 ;  /* 0x0000004a4b09723e */ /* 0x000fc400000000ff */
[----:B------:R-:W-:Y:S02]  /*ba80*/  F2FP.F16.F32.PACK_AB R10, R77, R76 ;  /* 0x0000004c4d0a723e */ /* 0x000fe400000000ff */
[----:B------:R-:W-:Y:S02]  /*ba90*/  F2FP.F16.F32.PACK_AB R11, R79, R78 ;  /* 0x0000004e4f0b723e */ /* 0x000fe400000000ff */
[----:B------:R-:W-:Y:S02]  /*baa0*/  MOV R34, R34 ;  /* 0x0000002200227202 */ /* 0x000fe40000000f00 */
[----:B------:R-:W-:Y:S01]  /*bab0*/  ISETP.GE.OR P0, PT, R31, UR10, P0 ;  /* 0x0000000a1f007c0c */ /* 0x000fe20008706670 */
[----:B------:R-:W-:Y:S04]  /*bac0*/  STSM.16.M88.4 [R122], R8 ;  /* 0x000000087a007844 */ /* 0x000fe80000000200 */
[----:B------:R-:W-:Y:S01]  /*bad0*/  STSM.16.M88.4 [R120], R80 ;  /* 0x0000005078007844 */ /* 0x000fe20000000200 */
[----:B-1----:R-:W-:-:S02]  /*bae0*/  SHF.R.S32.HI R5, RZ, 0x1f, R31 ;  /* 0x0000001fff057819 */ /* 0x002fc4000001141f */
[----:B------:R-:W-:Y:S01]  /*baf0*/  IADD3 R6, P2, R31, R20, RZ ;  /* 0x000000141f067210 */ /* 0x000fe20007f5e0ff */
[----:B------:R-:W-:Y:S03]  /*bb00*/  STSM.16.M88.4 [R28], R88 ;  /* 0x000000581c007844 */ /* 0x000fe60000000200 */
[----:B------:R-:W-:Y:S01]  /*bb10*/  IADD3.X R5, R5, R21, R29, P2, !PT ;  /* 0x0000001505057210 */ /* 0x000fe200017fe41d */
[----:B------:R-:W-:Y:S01]  /*bb20*/  STSM.16.M88.4 [R38], R96 ;  /* 0x0000006026007844 */ /* 0x000fe20000000200 */
[C---:B------:R-:W-:Y:S01]  /*bb30*/  LEA R4, P2, R6.reuse, UR4, 0x2 ;  /* 0x0000000406047c11 */ /* 0x040fe2000f8410ff */
[----:B------:R-:W-:Y:S02]  /*bb40*/  ULDC UR4, c[0x0][0xc] ;  /* 0x0000030000047ab9 */ /* 0x000fe40000000800 */
[----:B------:R-:W-:Y:S01]  /*bb50*/  STSM.16.M88.4 [R34], R104 ;  /* 0x0000006822007844 */ /* 0x000fe20000000200 */
[----:B------:R-:W-:Y:S01]  /*bb60*/  LEA.HI.X R5, R6, UR5, R5, 0x2, P2 ;  /* 0x0000000506057c11 */ /* 0x000fe200090f1405 */
[----:B------:R-:W-:-:S02]  /*bb70*/  UIADD3 UR11, UR4, UR11, URZ ;  /* 0x0000000b040b7290 */ /* 0x000fc4000fffe03f */
[----:B------:R-:W-:Y:S01]  /*bb80*/  STSM.16.M88.4 [R30], R112 ;  /* 0x000000701e007844 */ /* 0x000fe20000000200 */
[----:B------:R-:W-:Y:S01]  /*bb90*/  @!PT LDS RZ, [RZ] ;  /* 0x00000000fffff984 */ /* 0x000fe20000000800 */
[----:B------:R-:W-:Y:S01]  /*bba0*/  @!PT LDS RZ, [RZ] ;  /* 0x00000000fffff984 */ /* 0x000fe20000000800 */
[----:B------:R-:W-:Y:S01]  /*bbb0*/  @!PT LDS RZ, [RZ] ;  /* 0x00000000fffff984 */ /* 0x000fe20000000800 */
[----:B------:R-:W-:Y:S01]  /*bbc0*/  @!PT LDS RZ, [RZ] ;  /* 0x00000000fffff984 */ /* 0x000fe20000000800 */
[----:B------:R1:W-:Y:S06]  /*bbd0*/  MEMBAR.ALL.CTA ;  /* 0x0000000000007992 */ /* 0x0003ec0000008000 */
[----:B-1----:R-:W1:Y:S01]  /*bbe0*/  FENCE.VIEW.ASYNC.S ;  /* 0x00000000000073c6 */ /* 0x002e620000000000 */
[----:B------:R-:W-:-:S03]  /*bbf0*/  IMAD.U32 R204, RZ, RZ, UR11 ;  /* 0x0000000bffcc7e24 */ /* 0x000fc6000f8e00ff */
[----:B-1----:R-:W1:Y:S01]  /*bc00*/  SHFL.IDX PT, R6, R210, RZ, 0x1f ;  /* 0x00001fffd2067589 */ /* 0x002e6200000e0000 */
[----:B------:R-:W-:Y:S06]  /*bc10*/  BAR.ARV 0x1, 0x120 ;  /* 0x0044800000007b1d */ /* 0x000fec0000002000 */
[----:B------:R2:W-:Y:S01]  /*bc20*/  @!P0 STG.E desc[UR12][R4.64], R3 ;  /* 0x0000000304008986 */ /* 0x0005e2000c10190c */
[----:B-1----:R-:W-:-:S03]  /*bc30*/  ISETP.NE.AND P0, PT, R6, 0x7, PT ;  /* 0x000000070600780c */ /* 0x002fc60003f05270 */
[----:B------:R2:W-:Y:S10]  /*bc40*/  @!P1 STG.E desc[UR12][R4.64+0x20], R0 ;  /* 0x0000200004009986 */ /* 0x0005f4000c10190c */
        /* <DEDUP_REMOVED lines=23> */
[----:B------:R1:W-:Y:S01]  /*bdc0*/  UTMASTG.5D [UR32], [UR4] ;  /* 0x00000020040073b5 */ /* 0x0003e20008020000 */
[----:B------:R-:W-:-:S02]  /*bdd0*/  UMOV UR8, 0x1 ;  /* 0x0000000100087882 */ /* 0x000fc40000000000 */
[----:B------:R-:W-:Y:S02]  /*bde0*/  UPRMT UR7, URZ, 0x654, UR6 ;  /* 0x000006543f077896 */ /* 0x000fe40008000006 */
[----:B------:R-:W-:Y:S01]  /*bdf0*/  UPRMT UR6, UR8, 0x654, UR6 ;  /* 0x0000065408067896 */ /* 0x000fe20008000006 */
[----:B------:R0:W-:Y:S01]  /*be00*/  UTMACMDFLUSH ;  /* 0x00000000000079b7 */ /* 0x0001e20000000000 */
[----:B------:R-:W-:-:S05]  /*be10*/  DEPBAR.LE SB0, 0x0 ;  /* 0x000080000000791a */ /* 0x000fca0000000000 */
[----:B------:R-:W-:Y:S02]  /*be20*/  SYNCS.ARRIVE.TRANS64.RED.A1T0 RZ, [UR7], RZ ;  /* 0x000000ffffff79a7 */ /* 0x000fe40008100407 */
[----:B-1----:R-:W-:Y:S03]  /*be30*/  SYNCS.ARRIVE.TRANS64.RED.A1T0 RZ, [UR6], RZ ;  /* 0x000000ffffff79a7 */ /* 0x002fe60008100406 */
.L_x_3004:
[----:B------:R-:W-:Y:S05]  /*be40*/  BSYNC B0 ;  /* 0x0000000000007941 */ /* 0x000fea0003800000 */
.L_x_3003:
[----:B--2---:R-:W1:Y:S01]  /*be50*/  LDC R0, c[0x0][0xda4] ;  /* 0x00036900ff007b82 */ /* 0x004e620000000800 */
[----:B------:R-:W-:Y:S01]  /*be60*/  R2UR UR6, R204 ;  /* 0x00000000cc0672ca */ /* 0x000fe200000e0000 */
[----:B------:R-:W-:Y:S01]  /*be70*/  UIADD3 UR38, UR38, 0x1, URZ ;  /* 0x0000000126267890 */ /* 0x000fe2000fffe03f */
[----:B------:R-:W-:Y:S02]  /*be80*/  R2UR UR5, R16 ;  /* 0x00000000100572ca */ /* 0x000fe400000e0000 */
[----:B------:R-:W-:Y:S01]  /*be90*/  IADD3 R205, R205, 0x1, RZ ;  /* 0x00000001cdcd7810 */ /* 0x000fe20007ffe0ff */
[----:B------:R-:W-:-:S04]  /*bea0*/  UISETP.NE.AND UP0, UPT, UR38, 0x2, UPT ;  /* 0x000000022600788c */ /* 0x000fc8000bf05270 */
[----:B------:R-:W-:Y:S02]  /*beb0*/  USEL UR4, URZ, 0x1, UP0 ;  /* 0x000000013f047887 */ /* 0x000fe40008000000 */
[----:B------:R-:W-:-:S04]  /*bec0*/  USEL UR38, UR38, URZ, UP0 ;  /* 0x0000003f26267287 */ /* 0x000fc80008000000 */
[----:B------:R-:W-:-:S06]  /*bed0*/  ULOP3.LUT UR5, UR5, UR4, URZ, 0x3c, !UPT ;  /* 0x0000000405057292 */ /* 0x000fcc000f8e3c3f */
[----:B------:R-:W-:Y:S01]  /*bee0*/  IMAD.U32 R16, RZ, RZ, UR5 ;  /* 0x00000005ff107e24 */ /* 0x000fe2000f8e00ff */
[----:B-1----:R-:W-:-:S13]  /*bef0*/  ISETP.LE.AND P0, PT, R0, UR6, PT ;  /* 0x0000000600007c0c */ /* 0x002fda000bf03270 */
[----:B------:R-:W-:Y:S05]  /*bf00*/  @!P0 BRA `(.L_x_3005) ;  /* 0xffffff5000f08947 */ /* 0x000fea000383ffff */
[----:B------:R-:W-:Y:S05]  /*bf10*/  EXIT ;  /* 0x000000000000794d */ /* 0x000fea0003800000 */
.L_x_2977:
[----:B------:R-:W-:-:S08]  /*bf20*/  NOP ;  /* 0x0000000000007918 */ /* 0x000fd00000000000 */
[----:B-1----:R-:W1:-:S00]  /*bf30*/  USETMAXREG.DEALLOC.CTAPOOL 0x18 ;  /* 0x00000018000079c8 */ /* 0x002e4000080e0500 */
[----:B-1----:R-:W-:-:S06]  /*bf40*/  LOP3.LUT R0, R0, 0x3, RZ, 0xc0, !PT ;  /* 0x0000000300007812 */ /* 0x002fcc00078ec0ff */
[----:B------:R-:W1:Y:S02]  /*bf50*/  SHFL.IDX PT, R0, R0, RZ, 0x1f ;  /* 0x00001fff00007589 */ /* 0x000e6400000e0000 */
[----:B-1----:R-:W-:-:S13]  /*bf60*/  ISETP.NE.AND P0, PT, R0, RZ, PT ;  /* 0x000000ff0000720c */ /* 0x002fda0003f05270 */
[----:B------:R-:W-:Y:S05]  /*bf70*/  @P0 EXIT ;  /* 0x000000000000094d */ /* 0x000fea0003800000 */
[----:B------:R-:W1:Y:S01]  /*bf80*/  S2UR UR4, SR_CTAID.X ;  /* 0x00000000000479c3 */ /* 0x000e620000002500 */
[----:B------:R-:W-:Y:S01]  /*bf90*/  IMAD.MOV.U32 R16, RZ, RZ, RZ ;  /* 0x000000ffff107224 */ /* 0x000fe200078e00ff */
[----:B------:R-:W-:Y:S01]  /*bfa0*/  MOV R17, 0x1 ;  /* 0x0000000100117802 */ /* 0x000fe20000000f00 */
[----:B------:R-:W-:-:S05]  /*bfb0*/  IMAD.MOV.U32 R2, RZ, RZ, 0x1 ;  /* 0x00000001ff027424 */ /* 0x000fca00078e00ff */
[----:B------:R-:W1:Y:S02]  /*bfc0*/  LDC R0, c[0x0][0xda4] ;  /* 0x00036900ff007b82 */ /* 0x000e640000000800 */
[----:B-1----:R-:W-:-:S13]  /*bfd0*/  ISETP.LE.AND P0, PT, R0, UR4, PT ;  /* 0x0000000400007c0c */ /* 0x002fda000bf03270 */
[----:B------:R-:W-:Y:S05]  /*bfe0*/  @P0 BRA `(.L_x_3006) ;  /* 0x0000003000680947 */ /* 0x000fea0003800000 */
[----:B------:R-:W2:Y:S01]  /*bff0*/  LDL R3, [R1+0x1c] ;  /* 0x00001c0001037983 */ /* 0x000ea20000100800 */
[----:B------:R-:W1:Y:S01]  /*c000*/  S2R R4, SR_TID.X ;  /* 0x0000000000047919 */ /* 0x000e620000002100 */
[----:B------:R-:W3:Y:S02]  /*c010*/  S2UR UR4, SR_CTAID.X ;  /* 0x00000000000479c3 */ /* 0x000ee40000002500 */
[----:B---3--:R-:W-:Y:S01]  /*c020*/  IMAD.U32 R2, RZ, RZ, UR4 ;  /* 0x00000004ff027e24 */ /* 0x008fe2000f8e00ff */
[----:B-1----:R-:W-:-:S05]  /*c030*/  LOP3.LUT P0, R0, R4, 0x1f, RZ, 0xc0, !PT ;  /* 0x0000001f04007812 */ /* 0x002fca000780c0ff */
[----:B------:R2:W-:Y:S04]  /*c040*/  STL [R1+0x28], R0 ;  /* 0x0000280001007387 */ /* 0x0005e80000100800 */
[----:B------:R1:W-:Y:S01]  /*c050*/  STL [R1+0x18], R2 ;  /* 0x0000180201007387 */ /* 0x0003e20000100800 */
[----:B------:R-:W-:-:S04]  /*c060*/  LOP3.LUT P1, RZ, R4, 0x7f, RZ, 0xc0, !PT ;  /* 0x0000007f04ff7812 */ /* 0x000fc8000782c0ff */
[----:B------:R-:W-:Y:S01]  /*c070*/  PLOP3.LUT P0, PT, P0, P1, PT, 0x8a, 0x0 ;  /* 0x000000000000781c */ /* 0x000fe20000703172 */
[----:B------:R-:W-:Y:S02]  /*c080*/  IMAD.MOV.U32 R16, RZ, RZ, RZ ;  /* 0x000000ffff107224 */ /* 0x000fe400078e00ff */
[----:B------:R-:W-:Y:S01]  /*c090*/  IMAD.MOV.U32 R17, RZ, RZ, 0x1 ;  /* 0x00000001ff117424 */ /* 0x000fe200078e00ff */
[----:B------:R-:W-:Y:S01]  /*c0a0*/  P2R R19, PR, RZ, 0x1 ;  /* 0x00000001ff137803 */ /* 0x000fe20000000000 */
[----:B------:R-:W-:Y:S01]  /*c0b0*/  ULDC.64 UR36, c[0x0][0x198] ;  /* 0x0000660000247ab9 */ /* 0x000fe20000000a00 */
[----:B------:R-:W-:Y:S01]  /*c0c0*/  ULDC UR38, c[0x0][0xc] ;  /* 0x0000030000267ab9 */ /* 0x000fe20000000800 */
[----:B--2---:R-:W-:-:S05]  /*c0d0*/  LOP3.LUT R0, R3, 0x2, RZ, 0xfc, !PT ;  /* 0x0000000203007812 */ /* 0x004fca00078efcff */
[----:B------:R1:W-:Y:S04]  /*c0e0*/  STL [R1+0xc], R0 ;  /* 0x00000c0001007387 */ /* 0x0003e80000100800 */
[----:B------:R1:W-:Y:S02]  /*c0f0*/  STL [R1+0x24], RZ ;  /* 0x000024ff01007387 */ /* 0x0003e40000100800 */
.L_x_3058:
        /* <DEDUP_REMOVED lines=21> */
[----:B-1----:R-:W-:Y:S02]  /*c250*/  IMAD R9, R4, UR4, RZ ;  /* 0x0000000404097c24 */ /* 0x002fe4000f8e02ff */
[----:B--2---:R-:W-:-:S05]  /*c260*/  @P1 IMAD.HI.U32 R2, R6, R2, RZ ;  /* 0x0000000206021227 */ /* 0x004fca00078e00ff */
[----:B------:R-:W-:Y:S01]  /*c270*/  @P1 SHF.R.U32.HI R7, RZ, R3, R2 ;  /* 0x00000003ff071219 */ /* 0x000fe20000011602 */
[----:B------:R-:W-:Y:S01]  /*c280*/  VIADD R3, R9, 0x6f ;  /* 0x0000006f09037836 */ /* 0x000fe20000000000 */
[----:B------:R-:W-:-:S03]  /*c290*/  MOV R2, 0x400 ;  /* 0x0000040000027802 */ /* 0x000fc60000000f00 */
[----:B------:R4:W-:Y:S01]  /*c2a0*/  STL [R1], R7 ;  /* 0x0000000701007387 */ /* 0x0009e20000100800 */
[----:B---3--:R-:W-:Y:S01]  /*c2b0*/  LEA R8, R5, R2, 0x18 ;  /* 0x0000000205087211 */ /* 0x008fe200078ec0ff */
[----:B------:R-:W-:Y:S02]  /*c2c0*/  IMAD.MOV.U32 R2, RZ, RZ, RZ ;  /* 0x000000ffff027224 */ /* 0x000fe400078e00ff */
[----:B------:R4:W-:Y:S01]  /*c2d0*/  STL [R1+0x20], R9 ;  /* 0x0000200901007387 */ /* 0x0009e20000100800 */
[----:B------:R-:W-:Y:S01]  /*c2e0*/  IADD3 R4, R8, 0x21400, RZ ;  /* 0x0002140008047810 */ /* 0x000fe20007ffe0ff */
[----:B------:R-:W-:Y:S02]  /*c2f0*/  IMAD.HI R2, R3, -0x6db6db6d, R2 ;  /* 0x9249249303027827 */ /* 0x000fe400078e0202 */
[----:B------:R4:W-:Y:S01]  /*c300*/  STL [R1+0x8], R8 ;  /* 0x0000080801007387 */ /* 0x0009e20000100800 */
[----:B------:R-:W-:Y:S01]  /*c310*/  LOP3.LUT P0, RZ, R4, 0x3ff, RZ, 0xc0, !PT ;  /* 0x000003ff04ff7812 */ /* 0x000fe2000780c0ff */
[----:B------:R-:W-:-:S04]  /*c320*/  IMAD.MOV R3, RZ, RZ, -R7 ;  /* 0x000000ffff037224 */ /* 0x000fc800078e0a07 */
[----:B------:R-:W-:Y:S01]  /*c330*/  IMAD R4, R0, R3, R6 ;  /* 0x0000000300047224 */ /* 0x000fe200078e0206 */
[----:B------:R-:W-:-:S04]  /*c340*/  SHF.R.U32.HI R3, RZ, 0x1f, R2 ;  /* 0x0000001fff037819 */ /* 0x000fc80000011602 */
[----:B------:R-:W-:Y:S01]  /*c350*/  LEA.HI.SX32 R0, R2, R3, 0x1a ;  /* 0x0000000302007211 */ /* 0x000fe200078fd2ff */
[----:B------:R4:W-:Y:S04]  /*c360*/  STL [R1+0x4], R4 ;  /* 0x0000040401007387 */ /* 0x0009e80000100800 */
[----:B------:R4:W-:Y:S01]  /*c370*/  STL [R1+0x14], R0 ;  /* 0x0000140001007387 */ /* 0x0009e20000100800 */
[----:B------:R-:W-:Y:S05]  /*c380*/  @!P0 BRA `(.L_x_3007) ;  /* 0x0000000000408947 */ /* 0x000fea0003800000 */
[----:B------:R-:W-:Y:S01]  /*c390*/  MOV R2, 0x0 ;  /* 0x0000000000027802 */ /* 0x000fe20000000f00 */
[----:B------:R-:W-:Y:S01]  /*c3a0*/  ULDC.64 UR6, c[0x4][0x1b8] ;  /* 0x01006e0000067ab9 */ /* 0x000fe20000000a00 */
[----:B------:R-:W-:Y:S01]  /*c3b0*/  ULDC.64 UR8, c[0x4][0x1c0] ;  /* 0x0100700000087ab9 */ /* 0x000fe20000000a00 */
[----:B------:R-:W-:Y:S01]  /*c3c0*/  ULDC.64 UR4, c[0x4][0xd0] ;  /* 0x0100340000047ab9 */ /* 0x000fe20000000a00 */
[----:B----4-:R-:W-:Y:S01]  /*c3d0*/  IMAD.U32 R4, RZ, RZ, UR6 ;  /* 0x00000006ff047e24 */ /* 0x010fe2000f8e00ff */
        /* <DEDUP_REMOVED lines=11> */
.L_x_3007:
[----:B------:R-:W4:Y:S02]  /*c490*/  LDL R2, [R1+0x8] ;  /* 0x0000080001027983 */ /* 0x000f240000100800 */
[----:B----4-:R-:W-:-:S05]  /*c4a0*/  VIADD R0, R2, 0x400 ;  /* 0x0000040002007836 */ /* 0x010fca0000000000 */
        /* <DEDUP_REMOVED lines=11> */
[----:B------:R-:W-:Y:S01]  /*c560*/  MOV R13, RZ ;  /* 0x000000ff000d7202 */ /* 0x000fe20000000f00 */
[----:B------:R-:W-:-:S02]  /*c570*/  IMAD.U32 R7, RZ, RZ, UR9 ;  /* 0x00000009ff077e24 */ /* 0x000fc4000f8e00ff */
[----:B------:R-:W-:Y:S02]  /*c580*/  IMAD.U32 R11, RZ, RZ, UR5 ;  /* 0x00000005ff0b7e24 */ /* 0x000fe4000f8e00ff */
[----:B------:R-:W-:Y:S02]  /*c590*/  IMAD.MOV.U32 R8, RZ, RZ, 0x70 ;  /* 0x00000070ff087424 */ /* 0x000fe400078e00ff */
[----:B-1----:R-:W-:-:S07]  /*c5a0*/  IMAD.MOV.U32 R12, RZ, RZ, 0x1 ;  /* 0x00000001ff0c7424 */ /* 0x002fce00078e00ff */
[----:B------:R-:W-:-:S07]  /*c5b0*/  LEPC R20, `(.L_x_3009) ;  /* 0x000000001014794e */ /* 0x000fce0000000000 */
[----:B--2---:R-:W-:Y:S05]  /*c5c0*/  CALL.ABS.NOINC R2 ;  /* 0x0000000002007343 */ /* 0x004fea0003c00000 */
.L_x_3009:
        /* <DEDUP_REMOVED lines=16> */
.L_x_3008:
[----:B------:R-:W2:Y:S01]  /*c6d0*/  LDL R8, [R1+0x4] ;  /* 0x0000040001087983 */ /* 0x000ea20000100800 */
[----:B------:R-:W1:Y:S01]  /*c6e0*/  LDC R0, c[0x0][0x428] ;  /* 0x00010a00ff007b82 */ /* 0x000e620000000800 */
[----:B------:R-:W-:Y:S02]  /*c6f0*/  ULDC.64 UR4, c[0x0][0x9f8] ;  /* 0x00027e0000047ab9 */ /* 0x000fe40000000a00 */
[----:B------:R-:W3:Y:S04]  /*c700*/  LDL R6, [R1] ;  /* 0x0000000001067983 */ /* 0x000ee80000100800 */
[----:B------:R-:W4:Y:S01]  /*c710*/  LDL R7, [R1+0x28] ;  /* 0x0000280001077983 */ /* 0x000f220000100800 */
[----:B-1----:R-:W-:-:S03]  /*c720*/  ISETP.NE.AND P1, PT, R0, 0x1, PT ;  /* 0x000000010000780c */ /* 0x002fc60003f25270 */
[----:B------:R-:W4:Y:S01]  /*c730*/  LDL.LU R5, [R1+0x10] ;  /* 0x0000100001057983 */ /* 0x000f220000300800 */
[----:B------:R-:W-:Y:S01]  /*c740*/  ISETP.NE.U32.AND P0, PT, RZ, UR4, PT ;  /* 0x00000004ff007c0c */ /* 0x000fe2000bf05070 */
[----:B------:R-:W-:Y:S01]  /*c750*/  ULDC.64 UR6, c[0x0][0x208] ;  /* 0x0000820000067ab9 */ /* 0x000fe20000000a00 */
[----:B------:R-:W-:Y:S01]  /*c760*/  ULDC UR4, c[0x0][0xda8] ;  /* 0x00036a0000047ab9 */ /* 0x000fe20000000800 */
[----:B------:R-:W4:Y:S01]  /*c770*/  LDL R4, [R1+0x18] ;  /* 0x0000180001047983 */ /* 0x000f220000100800 */
[----:B------:R-:W-:-:S05]  /*c780*/  ISETP.NE.AND.EX P0, PT, RZ, UR5, PT, P0 ;  /* 0x00000005ff007c0c */ /* 0x000fca000bf05300 */
[----:B------:R-:W2:Y:S08]  /*c790*/  @P1 LDC R2, c[0x0][0x42c] ;  /* 0x00010b00ff021b82 */ /* 0x000eb00000000800 */
[----:B------:R-:W1:Y:S01]  /*c7a0*/  @P1 LDC R3, c[0x0][0x430] ;  /* 0x00010c00ff031b82 */ /* 0x000e620000000800 */
[----:B--2---:R-:W-:-:S04]  /*c7b0*/  @P1 IMAD.HI.U32 R2, R8, R2, RZ ;  /* 0x0000000208021227 */ /* 0x004fc800078e00ff */
[----:B------:R-:W-:Y:S01]  /*c7c0*/  IMAD.MOV.U32 R0, RZ, RZ, R8 ;  /* 0x000000ffff007224 */ /* 0x000fe200078e0008 */
[----:B-1----:R-:W-:Y:S02]  /*c7d0*/  @P1 SHF.R.U32.HI R0, RZ, R3, R2 ;  /* 0x00000003ff001219 */ /* 0x002fe40000011602 */
[----:B------:R-:W3:Y:S02]  /*c7e0*/  @P0 LDC.64 R2, c[0x0][0x9f8] ;  /* 0x00027e00ff020b82 */ /* 0x000ee40000000a00 */
[----:B---3--:R-:W-:-:S05]  /*c7f0*/  @P0 IMAD.WIDE R2, R6, 0x4, R2 ;  /* 0x0000000406020825 */ /* 0x008fca00078e0202 */
[----:B------:R1:W5:Y:S01]  /*c800*/  @P0 LDG.E R6, desc[UR6][R2.64] ;  /* 0x0000000602060981 */ /* 0x000362000c1e1900 */
[----:B----4-:R-:W-:Y:S01]  /*c810*/  ISETP.NE.AND P1, PT, R7, RZ, PT ;  /* 0x000000ff0700720c */ /* 0x010fe20003f25270 */
[----:B------:R-:W-:Y:S01]  /*c820*/  IMAD.MOV R7, RZ, RZ, -R5 ;  /* 0x000000ffff077224 */ /* 0x000fe200078e0a05 */
[----:B------:R-:W2:Y:S02]  /*c830*/  S2R R21, SR_CgaCtaId ;  /* 0x0000000000157919 */ /* 0x000ea40000008800 */
[----:B------:R-:W-:Y:S01]  /*c840*/  PLOP3.LUT P2, PT, P1, PT, PT, 0x8, 0x0 ;  /* 0x000000000000781c */ /* 0x000fe20000f4e170 */
[----:B------:R-:W-:-:S05]  /*c850*/  IMAD R7, R7, UR4, R4 ;  /* 0x0000000407077c24 */ /* 0x000fca000f8e0204 */
[----:B------:R-:W-:-:S03]  /*c860*/  SHF.L.U32 R7, R7, 0x7, RZ ;  /* 0x0000000707077819 */ /* 0x000fc600000006ff */
[----:B------:R-:W-:-:S05]  /*c870*/  VOTEU.ALL UP1, P1 ;  /* 0x00000000003f7886 */ /* 0x000fca0000820000 */
[----:B------:R-:W-:-:S04]  /*c880*/  @!UP1 UIADD3 UR8, UP0, UR36, 0x270, URZ ;  /* 0x0000027024089890 */ /* 0x000fc8000ff1e03f */
[----:B------:R-:W-:-:S03]  /*c890*/  @!UP1 UIADD3.X UR9, URZ, UR37, URZ, UP0, !UPT ;  /* 0x000000253f099290 */ /* 0x000fc600087fe43f */
[----:B-1----:R-:W-:-:S09]  /*c8a0*/  VOTEU.ALL UP0, P1 ;  /* 0x00000000003f7886 */ /* 0x002fd20000800000 */
.L_x_3010:
[----:B------:R-:W3:Y:S04]  /*c8b0*/  LDL R3, [R1] ;  /* 0x0000000001037983 */ /* 0x000ee80000100800 */
[----:B------:R-:W4:Y:S01]  /*c8c0*/  LDL R2, [R1+0x4] ;  /* 0x0000040001027983 */ /* 0x000f220000100800 */
[----:B------:R-:W-:Y:S01]  /*c8d0*/  UMOV UR4, URZ ;  /* 0x0000003f00047c82 */ /* 0x000fe20008000000 */
[----:B------:R-:W-:Y:S02]  /*c8e0*/  PLOP3.LUT P0, PT, P0, P2, PT, 0xa2, 0x0 ;  /* 0x000000000000781c */ /* 0x000fe40000705472 */
[----:B---3--:R-:W-:-:S08]  /*c8f0*/  @P2 R2UR P0, UR7, R3 ;  /* 0x00000000030722ca */ /* 0x008fd00000000000 */
[----:B------:R-:W-:Y:S02]  /*c900*/  PLOP3.LUT P0, PT, P0, P2, PT, 0xa2, 0x0 ;  /* 0x000000000000781c */ /* 0x000fe40000705472 */
[----:B----4-:R-:W-:-:S08]  /*c910*/  @P2 R2UR.OR P0, UR6, R2 ;  /* 0x00000000020622ca */ /* 0x010fd00000100000 */
        /* <DEDUP_REMOVED lines=8> */
.L_x_3011:
[----:B------:R-:W3:Y:S04]  /*c9a0*/  LDL R3, [R1] ;  /* 0x0000000001037983 */ /* 0x000ee80000100800 */
[----:B------:R-:W4:Y:S01]  /*c9b0*/  LDL R2, [R1+0x4] ;  /* 0x0000040001027983 */ /* 0x000f220000100800 */
        /* <DEDUP_REMOVED lines=12> */
.L_x_3012:
        /* <DEDUP_REMOVED lines=11> */
[----:B------:R-:W1:Y:S01]  /*cb30*/  LDC.64 R2, c[0x0][0x3f8] ;  /* 0x0000fe00ff027b82 */ /* 0x000e620000000a00 */
[----:B--2---:R-:W-:Y:S01]  /*cb40*/  LOP3.LUT R21, R21, 0x1, RZ, 0xc0, !PT ;  /* 0x0000000115157812 */ /* 0x004fe200078ec0ff */
[----:B------:R-:W-:-:S04]  /*cb50*/  UMOV UR4, 0xffffffff ;  /* 0xffffffff00047882 */ /* 0x000fc80000000000 */
[C---:B------:R-:W-:Y:S02]  /*cb60*/  IMAD R20, R21.reuse, 0x38, RZ ;  /* 0x0000003815147824 */ /* 0x040fe400078e02ff */
[----:B------:R-:W-:Y:S01]  /*cb70*/  IMAD R21, R21, 0xe00, RZ ;  /* 0x00000e0015157824 */ /* 0x000fe200078e02ff */
[----:B-1----:R-:W-:-:S04]  /*cb80*/  ISETP.NE.U32.AND P0, PT, R2, RZ, PT ;  /* 0x000000ff0200720c */ /* 0x002fc80003f05070 */
[----:B------:R-:W-:-:S04]  /*cb90*/  ISETP.NE.AND.EX P0, PT, R3, RZ, PT, P0 ;  /* 0x000000ff0300720c */ /* 0x000fc80003f05300 */
[----:B-----5:R-:W-:Y:S01]  /*cba0*/  SEL R5, R6, RZ, !P0 ;  /* 0x000000ff06057207 */ /* 0x020fe20004000000 */
[----:B------:R-:W-:Y:S08]  /*cbb0*/  BRA.DIV UR4, `(.L_x_3013) ;  /* 0x0000002a04c07947 */ /* 0x000ff0000b800000 */
.L_x_3074:
[----:B------:R-:W2:Y:S01]  /*cbc0*/  LDL R8, [R1+0x14] ;  /* 0x0000140001087983 */ /* 0x000ea20000100800 */
[----:B------:R-:W-:Y:S01]  /*cbd0*/  UMOV UR4, 0xffffffff ;  /* 0xffffffff00047882 */ /* 0x000fe20000000000 */
[--C-:B------:R-:W-:Y:S01]  /*cbe0*/  SHF.R.S32.HI R12, RZ, 0x1f, R6.reuse ;  /* 0x0000001fff0c7819 */ /* 0x100fe20000011406 */
[----:B------:R-:W-:Y:S02]  /*cbf0*/  IMAD.MOV.U32 R4, RZ, RZ, R6 ;  /* 0x000000ffff047224 */ /* 0x000fe400078e0006 */
[----:B--2---:R-:W-:Y:S01]  /*cc00*/  VIADD R8, R8, 0xffffffff ;  /* 0xffffffff08087836 */ /* 0x004fe20000000000 */
[----:B------:R-:W-:Y:S06]  /*cc10*/  BRA.DIV UR4, `(.L_x_3014) ;  /* 0x0000002a04dc7947 */ /* 0x000fec000b800000 */
[----:B------:R-:W-:-:S13]  /*cc20*/  ELECT P6, URZ, PT ;  /* 0x00000000003f782f */ /* 0x000fda00038c0000 */
.L_x_3077:
[----:B------:R-:W-:Y:S05]  /*cc30*/  @!P6 BRA `(.L_x_3015) ;  /* 0x000000040028e947 */ /* 0x000fea0003800000 */
        /* <DEDUP_REMOVED lines=21> */
.L_x_3016:
[----:B------:R-:W2:Y:S01]  /*cd90*/  S2R R9, SR_CgaCtaId ;  /* 0x0000000000097919 */ /* 0x000ea20000008800 */
[----:B------:R-:W-:-:S04]  /*cda0*/  MOV R5, 0x400 ;  /* 0x0000040000057802 */ /* 0x000fc80000000f00 */
[----:B--2---:R-:W-:Y:S02]  /*cdb0*/  LEA R5, R9, R5, 0x18 ;  /* 0x0000000509057211 */ /* 0x004fe400078ec0ff */
[----:B------:R-:W-:Y:S02]  /*cdc0*/  SHF.L.U32 R9, R17, 0x1f, RZ ;  /* 0x0000001f11097819 */ /* 0x000fe400000006ff */
[----:B------:R-:W-:-:S04]  /*cdd0*/  LEA R5, R16, R5, 0x3 ;  /* 0x0000000510057211 */ /* 0x000fc800078e18ff */
[----:B------:R-:W2:Y:S02]  /*cde0*/  SYNCS.PHASECHK.TRANS64.TRYWAIT P1, [R5+URZ+0x36840], R9 ;  /* 0x03684009050075a7 */ /* 0x000ea4000802017f */
[----:B--2---:R-:W-:Y:S05]  /*cdf0*/  @!P1 BRA `(.L_x_3017) ;  /* 0x0000002800849947 */ /* 0x004fea0003800000 */
.L_x_3078:
[----:B------:R-:W3:Y:S01]  /*ce00*/  LDL R10, [R1+0xc] ;  /* 0x00000c00010a7983 */ /* 0x000ee20000100800 */
[----:B------:R-:W4:Y:S02]  /*ce10*/  S2R R11, SR_TID.X ;  /* 0x00000000000b7919 */ /* 0x000f240000002100 */
[----:B----4-:R-:W-:-:S13]  /*ce20*/  LOP3.LUT P1, RZ, R11, 0x7f, RZ, 0xc0, !PT ;  /* 0x0000007f0bff7812 */ /* 0x010fda000782c0ff */
[----:B--2---:R-:W-:-:S04]  /*ce30*/  @!P1 IMAD.MOV.U32 R9, RZ, RZ, 0xa800 ;  /* 0x0000a800ff099424 */ /* 0x004fc800078e00ff */
[----:B------:R3:W-:Y:S02]  /*ce40*/  @!P1 SYNCS.ARRIVE.TRANS64 RZ, [R5+URZ+0x36830], R9 ;  /* 0x0368300905ff99a7 */ /* 0x0007e4000800003f */
[----:B---3--:R-:W-:-:S04]  /*ce50*/  PRMT R9, R10, 0x9910, RZ ;  /* 0x000099100a097816 */ /* 0x008fc800000000ff */
[----:B------:R-:W-:-:S13]  /*ce60*/  ISETP.NE.AND P1, PT, R9, 0x2, PT ;  /* 0x000000020900780c */ /* 0x000fda0003f25270 */
[----:B------:R-:W-:Y:S05]  /*ce70*/  @P1 BRA `(.L_x_3018) ;  /* 0x0000000000041947 */ /* 0x000fea0003800000 */
[----:B------:R-:W-:Y:S01]  /*ce80*/  BPT.TRAP 0x1 ;  /* 0x000000040000795c */ /* 0x000fe20000300000 */
.L_x_3018:
[----:B------:R-:W-:-:S13]  /*ce90*/  ISETP.NE.AND P1, PT, R19, RZ, PT ;  /* 0x000000ff1300720c */ /* 0x000fda0003f25270 */
[----:B------:R-:W-:Y:S05]  /*cea0*/  @P1 BRA `(.L_x_3019) ;  /* 0x0000000000041947 */ /* 0x000fea0003800000 */
[----:B------:R-:W-:Y:S01]  /*ceb0*/  BPT.TRAP 0x1 ;  /* 0x000000040000795c */ /* 0x000fe20000300000 */
.L_x_3019:
[----:B------:R-:W2:Y:S01]  /*cec0*/  S2R R10, SR_CgaCtaId ;  /* 0x00000000000a7919 */ /* 0x000ea20000008800 */
        /* <DEDUP_REMOVED lines=12> */
[----:B------:R-:W-:-:S03]  /*cf90*/  UMOV UR16, 0x40 ;  /* 0x0000004000107882 */ /* 0x000fc60000000000 */
[----:B------:R-:W-:-:S04]  /*cfa0*/  UIADD3 UR9, UR9, 0x36830, URZ ;  /* 0x0003683009097890 */ /* 0x000fc8000fffe03f */
[----:B------:R-:W-:Y:S02]  /*cfb0*/  UIMAD UR11, UR11, 0x70, UR5 ;  /* 0x000000700b0b78a4 */ /* 0x000fe4000f8e0205 */
[----:B------:R-:W-:Y:S01]  /*cfc0*/  UIADD3.X UR5, URZ, UR37, URZ, UP0, !UPT ;  /* 0x000000253f057290 */ /* 0x000fe200087fe43f */
[----:B--2---:R-:W-:-:S05]  /*cfd0*/  LEA R9, R10, R9, 0x18 ;  /* 0x000000090a097211 */ /* 0x004fca00078ec0ff */
[----:B------:R-:W-:-:S05]  /*cfe0*/  IMAD R5, R5, 0x2, R9 ;  /* 0x0000000205057824 */ /* 0x000fca00078e0209 */
[----:B------:R-:W-:Y:S01]  /*cff0*/  R2UR UR8, R5 ;  /* 0x00000000050872ca */ /* 0x000fe200000e0000 */
[----:B------:R-:W-:-:S12]  /*d000*/  IMAD.MOV.U32 R5, RZ, RZ, R6 ;  /* 0x000000ffff057224 */ /* 0x000fd800078e0006 */
[----:B------:R-:W-:Y:S02]  /*d010*/  UIADD3 UR14, UR8, 0x21400, URZ ;  /* 0x00021400080e7890 */ /* 0x000fe4000fffe03f */
[----:B------:R-:W-:Y:S02]  /*d020*/  UIADD3 UR15, UR8, 0x24c00, URZ ;  /* 0x00024c00080f7890 */ /* 0x000fe4000fffe03f */
[----:B------:R-:W-:-:S03]  /*d030*/  UIADD3 UR17, UR8, 0x28400, URZ ;  /* 0x0002840008117890 */ /* 0x000fc6000fffe03f */
[----:B------:R-:W-:Y:S01]  /*d040*/  UMOV UR8, UR14 ;  /* 0x0000000e00087c82 */ /* 0x000fe20008000000 */
[----:B------:R-:W-:Y:S01]  /*d050*/  UMOV UR14, 0x80 ;  /* 0x00000080000e7882 */ /* 0x000fe20000000000 */
[----:B------:R2:W-:Y:S02]  /*d060*/  UTMALDG.4D.MULTICAST [UR8], [UR4], UR18, desc[UR6] ;  /* 0x00000608040073b4 */ /* 0x0005e40008019812 */
[----:B--2---:R-:W-:Y:S01]  /*d070*/  UMOV UR8, UR15 ;  /* 0x0000000f00087c82 */ /* 0x004fe20008000000 */
[----:B------:R-:W-:Y:S02]  /*d080*/  UMOV UR10, UR16 ;  /* 0x00000010000a7c82 */ /* 0x000fe40008000000 */
[----:B------:R2:W-:Y:S02]  /*d090*/  UTMALDG.4D.MULTICAST [UR8], [UR4], UR18, desc[UR6] ;  /* 0x00000608040073b4 */ /* 0x0005e40008019812 */
[----:B--2---:R-:W-:Y:S01]  /*d0a0*/  UMOV UR8, UR17 ;  /* 0x0000001100087c82 */ /* 0x004fe20008000000 */
[----:B------:R-:W-:-:S02]  /*d0b0*/  UMOV UR10, UR14 ;  /* 0x0000000e000a7c82 */ /* 0x000fc40008000000 */
[----:B------:R2:W-:Y:S02]  /*d0c0*/  UTMALDG.4D.MULTICAST [UR8], [UR4], UR18, desc[UR6] ;  /* 0x00000608040073b4 */ /* 0x0005e40008019812 */
[----:B--2---:R-:W-:Y:S01]  /*d0d0*/  NOP ;  /* 0x0000000000007918 */ /* 0x004fe20000000000 */
.L_x_3015:
[----:B-1----:R-:W2:Y:S04]  /*d0e0*/  LDL.LU R15, [R1] ;  /* 0x00000000010f7983 */ /* 0x002ea80000300800 */
[----:B------:R-:W3:Y:S04]  /*d0f0*/  LDL.LU R14, [R1+0x4] ;  /* 0x00000400010e7983 */ /* 0x000ee80000300800 */
[----:B------:R-:W4:Y:S01]  /*d100*/  LDL R13, [R1+0x24] ;  /* 0x00002400010d7983 */ /* 0x000f220000100800 */
[----:B------:R-:W-:-:S03]  /*d110*/  MOV R10, 0x400 ;  /* 0x00000400000a7802 */ /* 0x000fc60000000f00 */
[----:B------:R-:W5:Y:S01]  /*d120*/  LDL.LU R9, [R1+0x20] ;  /* 0x0000200001097983 */ /* 0x000f620000300800 */
[----:B------:R-:W1:Y:S01]  /*d130*/  S2R R11, SR_CgaCtaId ;  /* 0x00000000000b7919 */ /* 0x000e620000008800 */
[----:B------:R-:W-:Y:S05]  /*d140*/  WARPSYNC.ALL ;  /* 0x0000000000007948 */ /* 0x000fea0003800000 */
[----:B------:R-:W-:-:S13]  /*d150*/  ELECT P1, URZ, PT ;  /* 0x00000000003f782f */ /* 0x000fda0003820000 */
[----:B------:R-:W-:Y:S01]  /*d160*/  @P1 R2UR UR11, R7 ;  /* 0x00000000070b12ca */ /* 0x000fe200000e0000 */
[----:B------:R-:W-:-:S04]  /*d170*/  UIADD3 UR4, UP0, UR36, 0x270, URZ ;  /* 0x0000027024047890 */ /* 0x000fc8000ff1e03f */
        /* <DEDUP_REMOVED lines=21> */
[C---:B---3--:R-:W-:Y:S02]  /*d2d0*/  @P1 R2UR UR12, R14.reuse ;  /* 0x000000000e0c12ca */ /* 0x048fe400000e0000 */
[----:B------:R-:W-:Y:S02]  /*d2e0*/  @P1 R2UR UR21, R15 ;  /* 0x000000000f1512ca */ /* 0x000fe400000e0000 */
[----:B------:R-:W-:Y:S02]  /*d2f0*/  @P1 R2UR UR20, R14 ;  /* 0x000000000e1412ca */ /* 0x000fe400000e0000 */
[----:B----4-:R-:W-:-:S07]  /*d300*/  LOP3.LUT R6, R13, 0x1, RZ, 0xc, !PT ;  /* 0x000000010d067812 */ /* 0x010fce00078e0cff */
[----:B------:R1:W-:Y:S01]  /*d310*/  UTMALDG.4D [UR8], [UR4], desc[UR6] ;  /* 0x00000608040075b4 */ /* 0x0003e20008019000 */
[----:B------:R-:W-:-:S03]  /*d320*/  SHF.L.U32 R6, R6, 0x1f, RZ ;  /* 0x0000001f06067819 */ /* 0x000fc600000006ff */
        /* <DEDUP_REMOVED lines=8> */
[----:B-----5:R-:W-:Y:S01]  /*d3b0*/  ISETP.GE.AND P2, PT, R9, 0x71, PT ;  /* 0x000000710900780c */ /* 0x020fe20003f46270 */
[----:B-12---:R-:W-:-:S12]  /*d3c0*/  @!P1 BRA `(.L_x_3021) ;  /* 0x0000002400249947 */ /* 0x006fd80003800000 */
.L_x_3079:
[----:B------:R-:W-:Y:S05]  /*d3d0*/  BSYNC B0 ;  /* 0x0000000000007941 */ /* 0x000fea0003800000 */
.L_x_3020:
[----:B------:R-:W-:Y:S05]  /*d3e0*/  @!P2 BRA `(.L_x_3022) ;  /* 0x000000180050a947 */ /* 0x000fea0003800000 */
[----:B-1----:R-:W2:Y:S01]  /*d3f0*/  LDL R7, [R1+0x14] ;  /* 0x0000140001077983 */ /* 0x002ea20000100800 */
[----:B------:R-:W-:Y:S02]  /*d400*/  IMAD.MOV.U32 R6, RZ, RZ, 0x1 ;  /* 0x00000001ff067424 */ /* 0x000fe400078e00ff */
        /* <DEDUP_REMOVED lines=17> */
[----:B------:R-:W-:Y:S01]  /*d520*/  IMAD.MOV.U32 R7, RZ, RZ, R6 ;  /* 0x000000ffff077224 */ /* 0x000fe200078e0006 */
[----:B------:R-:W-:Y:S01]  /*d530*/  ULDC.64 UR4, c[0x0][0x408] ;  /* 0x0001020000047ab9 */ /* 0x000fe20000000a00 */
[----:B------:R-:W-:Y:S01]  /*d540*/  ULDC.64 UR6, c[0x0][0x208] ;  /* 0x0000820000067ab9 */ /* 0x000fe20000000a00 */
[----:B-1----:R-:W-:-:S13]  /*d550*/  ISETP.NE.AND P1, PT, R15, 0x1, PT ;  /* 0x000000010f00780c */ /* 0x002fda0003f25270 */
[----:B------:R-:W1:Y:S02]  /*d560*/  @P1 LDC.64 R10, c[0x0][0x420] ;  /* 0x00010800ff0a1b82 */ /* 0x000e640000000a00 */
[----:B-1----:R-:W-:-:S05]  /*d570*/  @P1 IMAD.HI.U32 R10, R6, R10, RZ ;  /* 0x0000000a060a1227 */ /* 0x002fca00078e00ff */
[----:B------:R-:W-:-:S04]  /*d580*/  @P1 SHF.R.U32.HI R7, RZ, R11, R10 ;  /* 0x0000000bff071219 */ /* 0x000fc8000001160a */
[----:B------:R-:W-:Y:S02]  /*d590*/  IADD3 R10, -R7, RZ, RZ ;  /* 0x000000ff070a7210 */ /* 0x000fe40007ffe1ff */
[----:B------:R-:W-:-:S03]  /*d5a0*/  SHF.R.S32.HI R11, RZ, 0x1f, R7 ;  /* 0x0000001fff0b7819 */ /* 0x000fc60000011407 */
        /* <DEDUP_REMOVED lines=9> */
.L_x_3026:
[----:B-1----:R-:W1:Y:S01]  /*d640*/  S2R R3, SR_CgaCtaId ;  /* 0x0000000000037919 */ /* 0x002e620000008800 */
[----:B------:R-:W-:-:S04]  /*d650*/  MOV R2, 0x400 ;  /* 0x0000040000027802 */ /* 0x000fc80000000f00 */
[----:B-1----:R-:W-:Y:S02]  /*d660*/  LEA R2, R3, R2, 0x18 ;  /* 0x0000000203027211 */ /* 0x002fe400078ec0ff */
[----:B------:R-:W-:-:S03]  /*d670*/  SHF.L.U32 R3, R14, 0x1f, RZ ;  /* 0x0000001f0e037819 */ /* 0x000fc600000006ff */
[----:B------:R-:W-:-:S04]  /*d680*/  IMAD R2, R9, 0x8, R2 ;  /* 0x0000000809027824 */ /* 0x000fc800078e0202 */
[----:B------:R-:W1:Y:S02]  /*d690*/  SYNCS.PHASECHK.TRANS64.TRYWAIT P1, [R2+URZ+0x36840], R3 ;  /* 0x03684003020075a7 */ /* 0x000e64000802017f */
[----:B-1----:R-:W-:Y:S05]  /*d6a0*/  @!P1 BRA `(.L_x_3027) ;  /* 0x00000020008c9947 */ /* 0x002fea0003800000 */
.L_x_3080:
[----:B------:R-:W2:Y:S01]  /*d6b0*/  LDL R10, [R1+0xc] ;  /* 0x00000c00010a7983 */ /* 0x000ea20000100800 */
[----:B------:R-:W3:Y:S02]  /*d6c0*/  S2R R11, SR_TID.X ;  /* 0x00000000000b7919 */ /* 0x000ee40000002100 */
[----:B---3--:R-:W-:-:S13]  /*d6d0*/  LOP3.LUT P1, RZ, R11, 0x7f, RZ, 0xc0, !PT ;  /* 0x0000007f0bff7812 */ /* 0x008fda000782c0ff */
[----:B-1----:R-:W-:-:S04]  /*d6e0*/  @!P1 MOV R3, 0xa800 ;  /* 0x0000a80000039802 */ /* 0x002fc80000000f00 */
[----:B------:R2:W-:Y:S02]  /*d6f0*/  @!P1 SYNCS.ARRIVE.TRANS64 RZ, [R2+URZ+0x36830], R3 ;  /* 0x0368300302ff99a7 */ /* 0x0005e4000800003f */
[----:B--2---:R-:W-:-:S04]  /*d700*/  PRMT R3, R10, 0x9910, RZ ;  /* 0x000099100a037816 */ /* 0x004fc800000000ff */
[----:B------:R-:W-:-:S13]  /*d710*/  ISETP.NE.AND P2, PT, R3, 0x2, PT ;  /* 0x000000020300780c */ /* 0x000fda0003f45270 */
[----:B------:R-:W-:Y:S05]  /*d720*/  @P2 BRA `(.L_x_3028) ;  /* 0x0000000000042947 */ /* 0x000fea0003800000 */
[----:B------:R-:W-:Y:S01]  /*d730*/  BPT.TRAP 0x1 ;  /* 0x000000040000795c */ /* 0x000fe20000300000 */
.L_x_3028:
[----:B------:R-:W-:-:S13]  /*d740*/  ISETP.NE.AND P1, PT, R19, RZ, PT ;  /* 0x000000ff1300720c */ /* 0x000fda0003f25270 */
[----:B------:R-:W-:Y:S05]  /*d750*/  @P1 BRA `(.L_x_3029) ;  /* 0x0000000000041947 */ /* 0x000fea0003800000 */
[----:B------:R-:W-:Y:S01]  /*d760*/  BPT.TRAP 0x1 ;  /* 0x000000040000795c */ /* 0x000fe20000300000 */
.L_x_3029:
        /* <DEDUP_REMOVED lines=25> */
[----:B------:R-:W-:-:S03]  /*d900*/  UIADD3 UR16, UR8, 0x28400, URZ ;  /* 0x0002840008107890 */ /* 0x000fc6000fffe03f */
[----:B------:R-:W-:Y:S02]  /*d910*/  UMOV UR8, UR14 ;  /* 0x0000000e00087c82 */ /* 0x000fe40008000000 */
        /* <DEDUP_REMOVED lines=9> */
.L_x_3081:
[----:B------:R-:W2:Y:S02]  /*d9b0*/  S2R R10, SR_TID.X ;  /* 0x00000000000a7919 */ /* 0x000ea40000002100 */
[----:B--2---:R-:W-:-:S13]  /*d9c0*/  LOP3.LUT P1, RZ, R10, 0x7f, RZ, 0xc0, !PT ;  /* 0x0000007f0aff7812 */ /* 0x004fda000782c0ff */
[----:B-1----:R-:W-:-:S04]  /*d9d0*/  @!P1 IMAD.MOV.U32 R3, RZ, RZ, 0xa800 ;  /* 0x0000a800ff039424 */ /* 0x002fc800078e00ff */
[----:B------:R1:W-:Y:S01]  /*d9e0*/  @!P1 SYNCS.ARRIVE.TRANS64 RZ, [R2+URZ+0x36850], R3 ;  /* 0x0368500302ff99a7 */ /* 0x0003e2000800003f */
[----:B------:R-:W-:Y:S05]  /*d9f0*/  @P2 BRA `(.L_x_3031) ;  /* 0x0000000000042947 */ /* 0x000fea0003800000 */
[----:B------:R-:W-:Y:S01]  /*da00*/  BPT.TRAP 0x1 ;  /* 0x000000040000795c */ /* 0x000fe20000300000 */
.L_x_3031:
[----:B------:R-:W-:-:S13]  /*da10*/  ISETP.NE.AND P1, PT, R19, RZ, PT ;  /* 0x000000ff1300720c */ /* 0x000fda0003f25270 */
[----:B------:R-:W-:Y:S05]  /*da20*/  @P1 BRA `(.L_x_3032) ;  /* 0x0000000000041947 */ /* 0x000fea0003800000 */
[----:B------:R-:W-:Y:S01]  /*da30*/  BPT.TRAP 0x1 ;  /* 0x000000040000795c */ /* 0x000fe20000300000 */
.L_x_3032:
[----:B------:R-:W2:Y:S01]  /*da40*/  S2R R11, SR_CgaCtaId ;  /* 0x00000000000b7919 */ /* 0x000ea20000008800 */
[----:B------:R-:W-:Y:S01]  /*da50*/  MOV R10, 0x400 ;  /* 0x00000400000a7802 */ /* 0x000fe20000000f00 */
[----:B-1----:R-:W-:Y:S01]  /*da60*/  IMAD R3, R16, 0x5400, R21 ;  /* 0x0000540010037824 */ /* 0x002fe200078e0215 */
[----:B------:R-:W-:Y:S01]  /*da70*/  R2UR UR11, R18 ;  /* 0x00000000120b72ca */ /* 0x000fe200000e0000 */
[----:B------:R-:W-:Y:S01]  /*da80*/  UIADD3 UR4, UP0, UR36, 0x470, URZ ;  /* 0x0000047024047890 */ /* 0x000fe2000ff1e03f */
[----:B------:R-:W-:Y:S01]  /*da90*/  R2UR UR5, R20 ;  /* 0x00000000140572ca */ /* 0x000fe200000e0000 */
[----:B------:R-:W-:Y:S01]  /*daa0*/  UMOV UR10, URZ ;  /* 0x0000003f000a7c82 */ /* 0x000fe20008000000 */
[----:B------:R-:W-:Y:S01]  /*dab0*/  R2UR UR9, R2 ;  /* 0x00000000020972ca */ /* 0x000fe200000e0000 */
[----:B------:R-:W-:Y:S01]  /*dac0*/  UMOV UR17, 0x30000 ;  /* 0x0003000000117882 */ /* 0x000fe20000000000 */
[----:B------:R-:W-:Y:S01]  /*dad0*/  R2UR UR13, R5 ;  /* 0x00000000050d72ca */ /* 0x000fe200000e0000 */
[----:B------:R-:W-:Y:S01]  /*dae0*/  UMOV UR6, 0x0 ;  /* 0x0000000000067882 */ /* 0x000fe20000000000 */
[----:B------:R-:W-:Y:S01]  /*daf0*/  R2UR UR12, R0 ;  /* 0x00000000000c72ca */ /* 0x000fe200000e0000 */
[----:B------:R-:W-:Y:S01]  /*db00*/  UMOV UR7, 0x14f00000 ;  /* 0x14f0000000077882 */ /* 0x000fe20000000000 */
[----:B------:R-:W-:Y:S01]  /*db10*/  UMOV UR16, 0x40 ;  /* 0x0000004000107882 */ /* 0x000fe20000000000 */
[----:B------:R-:W-:-:S02]  /*db20*/  IMAD.MOV.U32 R5, RZ, RZ, R7 ;  /* 0x000000ffff057224 */ /* 0x000fc400078e0007 */
[----:B------:R-:W-:Y:S02]  /*db30*/  IMAD.MOV.U32 R18, RZ, RZ, R6 ;  /* 0x000000ffff127224 */ /* 0x000fe400078e0006 */
[----:B------:R-:W-:Y:S02]  /*db40*/  UIMAD UR11, UR11, 0x70, UR5 ;  /* 0x000000700b0b78a4 */ /* 0x000fe4000f8e0205 */
[----:B------:R-:W-:Y:S02]  /*db50*/  UIADD3 UR9, UR9, 0x36850, URZ ;  /* 0x0003685009097890 */ /* 0x000fe4000fffe03f */
[----:B------:R-:W-:Y:S01]  /*db60*/  UIADD3.X UR5, URZ, UR37, URZ, UP0, !UPT ;  /* 0x000000253f057290 */ /* 0x000fe200087fe43f */
[----:B--2---:R-:W-:-:S04]  /*db70*/  LEA R10, R11, R10, 0x18 ;  /* 0x0000000a0b0a7211 */ /* 0x004fc800078ec0ff */
[----:B------:R-:W-:-:S04]  /*db80*/  LEA R3, R3, R10, 0x1 ;  /* 0x0000000a03037211 */ /* 0x000fc800078e08ff */
[----:B------:R-:W-:-:S13]  /*db90*/  R2UR UR15, R3 ;  /* 0x00000000030f72ca */ /* 0x000fda00000e0000 */
[----:B------:R-:W-:Y:S02]  /*dba0*/  UIADD3 UR8, UR15, 0x400, URZ ;  /* 0x000004000f087890 */ /* 0x000fe4000fffe03f */
[----:B------:R-:W-:Y:S02]  /*dbb0*/  UIADD3 UR14, UR15, 0x3c00, URZ ;  /* 0x00003c000f0e7890 */ /* 0x000fe4000fffe03f */
[----:B------:R-:W-:-:S05]  /*dbc0*/  UIADD3 UR15, UR15, 0x7400, URZ ;  /* 0x000074000f0f7890 */ /* 0x000fca000fffe03f */
        /* <DEDUP_REMOVED lines=8> */
[----:B-1----:R-:W-:Y:S01]  /*dc50*/  NOP ;  /* 0x0000000000007918 */ /* 0x002fe20000000000 */
.L_x_3025:
[----:B------:R-:W-:Y:S05]  /*dc60*/  BSYNC B0 ;  /* 0x0000000000007941 */ /* 0x000fea0003800000 */
.L_x_3024:
[----:B------:R-:W2:Y:S01]  /*dc70*/  LDL.LU R2, [R1+0x14] ;  /* 0x0000140001027983 */ /* 0x000ea20000300800 */
[----:B------:R-:W-:Y:S01]  /*dc80*/  MOV R16, R9 ;  /* 0x0000000900107202 */ /* 0x000fe20000000f00 */
[----:B------:R-:W-:Y:S02]  /*dc90*/  IMAD.MOV.U32 R17, RZ, RZ, R14 ;  /* 0x000000ffff117224 */ /* 0x000fe400078e000e */
[----:B--2---:R-:W-:-:S07]  /*dca0*/  VIADD R6, R2, 0xfffffffd ;  /* 0xfffffffd02067836 */ /* 0x004fce0000000000 */
.L_x_3023:
[----:B------:R-:W-:Y:S01]  /*dcb0*/  IMAD.MOV R13, RZ, RZ, -R13 ;  /* 0x000000ffff0d7224 */ /* 0x000fe200078e0a0d */
[----:B------:R-:W-:Y:S04]  /*dcc0*/  BSSY B0, `(.L_x_3022) ;  /* 0x0000106000007945 */ /* 0x000fe80003800000 */
[----:B------:R-:W-:-:S13]  /*dcd0*/  ISETP.NE.AND P1, PT, R8, R13, PT ;  /* 0x0000000d0800720c */ /* 0x000fda0003f25270 */
[----:B------:R-:W-:Y:S05]  /*dce0*/  @!P1 BRA `(.L_x_3033) ;  /* 0x00000010000c9947 */ /* 0x000fea0003800000 */
[----:B------:R-:W-:-:S07]  /*dcf0*/  IMAD.MOV.U32 R8, RZ, RZ, R5 ;  /* 0x000000ffff087224 */ /* 0x000fce00078e0005 */
.L_x_3052:
[----:B------:R-:W-:Y:S01]  /*dd00*/  IADD3 R7, R16, 0x1, RZ ;  /* 0x0000000110077810 */ /* 0x000fe20007ffe0ff */
[----:B------:R-:W-:Y:S03]  /*dd10*/  BSSY B1, `(.L_x_3034) ;  /* 0x000007e000017945 */ /* 0x000fe60003800000 */
        /* <DEDUP_REMOVED lines=26> */
.L_x_3036:
[----:B------:R-:W2:Y:S01]  /*dec0*/  S2R R3, SR_CgaCtaId ;  /* 0x0000000000037919 */ /* 0x000ea20000008800 */
[----:B------:R-:W-:-:S04]  /*ded0*/  MOV R2, 0x400 ;  /* 0x0000040000027802 */ /* 0x000fc80000000f00 */
[----:B--2---:R-:W-:Y:S02]  /*dee0*/  LEA R2, R3, R2, 0x18 ;  /* 0x0000000203027211 */ /* 0x004fe400078ec0ff */
[----:B------:R-:W-:-:S03]  /*def0*/  SHF.L.U32 R3, R10, 0x1f, RZ ;  /* 0x0000001f0a037819 */ /* 0x000fc600000006ff */
[----:B------:R-:W-:-:S04]  /*df00*/  IMAD R2, R7, 0x8, R2 ;  /* 0x0000000807027824 */ /* 0x000fc800078e0202 */
[----:B------:R-:W2:Y:S02]  /*df10*/  SYNCS.PHASECHK.TRANS64.TRYWAIT P1, [R2+URZ+0x36840], R3 ;  /* 0x03684003020075a7 */ /* 0x000ea4000802017f */
[----:B--2---:R-:W-:Y:S05]  /*df20*/  @!P1 BRA `(.L_x_3037) ;  /* 0x0000001800949947 */ /* 0x004fea0003800000 */
.L_x_3082:
[----:B-1----:R-:W3:Y:S01]  /*df30*/  LDL R9, [R1+0xc] ;  /* 0x00000c0001097983 */ /* 0x002ee20000100800 */
[----:B------:R-:W1:Y:S02]  /*df40*/  S2R R13, SR_TID.X ;  /* 0x00000000000d7919 */ /* 0x000e640000002100 */
[----:B-1----:R-:W-:-:S13]  /*df50*/  LOP3.LUT P1, RZ, R13, 0x7f, RZ, 0xc0, !PT ;  /* 0x0000007f0dff7812 */ /* 0x002fda000782c0ff */
[----:B--2---:R-:W-:-:S04]  /*df60*/  @!P1 IMAD.MOV.U32 R3, RZ, RZ, 0xa800 ;  /* 0x0000a800ff039424 */ /* 0x004fc800078e00ff */
[----:B------:R3:W-:Y:S02]  /*df70*/  @!P1 SYNCS.ARRIVE.TRANS64 RZ, [R2+URZ+0x36830], R3 ;  /* 0x0368300302ff99a7 */ /* 0x0007e4000800003f */
[----:B---3--:R-:W-:-:S04]  /*df80*/  PRMT R3, R9, 0x9910, RZ ;  /* 0x0000991009037816 */ /* 0x008fc800000000ff */
[----:B------:R-:W-:-:S13]  /*df90*/  ISETP.NE.AND P2, PT, R3, 0x2, PT ;  /* 0x000000020300780c */ /* 0x000fda0003f45270 */
[----:B------:R-:W-:Y:S05]  /*dfa0*/  @P2 BRA `(.L_x_3038) ;  /* 0x0000000000042947 */ /* 0x000fea0003800000 */
[----:B------:R-:W-:Y:S01]  /*dfb0*/  BPT.TRAP 0x1 ;  /* 0x000000040000795c */ /* 0x000fe20000300000 */
.L_x_3038:
[----:B------:R-:W-:-:S13]  /*dfc0*/  ISETP.NE.AND P1, PT, R19, RZ, PT ;  /* 0x000000ff1300720c */ /* 0x000fda0003f25270 */
[----:B------:R-:W-:Y:S05]  /*dfd0*/  @P1 BRA `(.L_x_3039) ;  /* 0x0000000000041947 */ /* 0x000fea0003800000 */
[----:B------:R-:W-:Y:S01]  /*dfe0*/  BPT.TRAP 0x1 ;  /* 0x000000040000795c */ /* 0x000fe20000300000 */
.L_x_3039:
        /* <DEDUP_REMOVED lines=36> */
.L_x_3083:
[----:B------:R-:W2:Y:S02]  /*e230*/  S2R R3, SR_TID.X ;  /* 0x0000000000037919 */ /* 0x000ea40000002100 */
[----:B--2---:R-:W-:-:S13]  /*e240*/  LOP3.LUT P1, RZ, R3, 0x7f, RZ, 0xc0, !PT ;  /* 0x0000007f03ff7812 */ /* 0x004fda000782c0ff */
[----:B------:R-:W-:-:S04]  /*e250*/  @!P1 IMAD.MOV.U32 R3, RZ, RZ, 0xa800 ;  /* 0x0000a800ff039424 */ /* 0x000fc800078e00ff */
[----:B------:R2:W-:Y:S01]  /*e260*/  @!P1 SYNCS.ARRIVE.TRANS64 RZ, [R2+URZ+0x36850], R3 ;  /* 0x0368500302ff99a7 */ /* 0x0005e2000800003f */
[----:B------:R-:W-:Y:S05]  /*e270*/  @P2 BRA `(.L_x_3041) ;  /* 0x0000000000042947 */ /* 0x000fea0003800000 */
[----:B------:R-:W-:Y:S01]  /*e280*/  BPT.TRAP 0x1 ;  /* 0x000000040000795c */ /* 0x000fe20000300000 */
.L_x_3041:
[----:B------:R-:W-:-:S13]  /*e290*/  ISETP.NE.AND P1, PT, R19, RZ, PT ;  /* 0x000000ff1300720c */ /* 0x000fda0003f25270 */
[----:B------:R-:W-:Y:S05]  /*e2a0*/  @P1 BRA `(.L_x_3042) ;  /* 0x0000000000041947 */ /* 0x000fea0003800000 */
[----:B------:R-:W-:Y:S01]  /*e2b0*/  BPT.TRAP 0x1 ;  /* 0x000000040000795c */ /* 0x000fe20000300000 */
.L_x_3042:
[----:B------:R-:W3:Y:S01]  /*e2c0*/  S2R R9, SR_CgaCtaId ;  /* 0x0000000000097919 */ /* 0x000ee20000008800 */
[----:B--2---:R-:W-:Y:S01]  /*e2d0*/  MOV R3, 0x400 ;  /* 0x0000040000037802 */ /* 0x004fe20000000f00 */
[----:B------:R-:W-:Y:S01]  /*e2e0*/  IMAD R16, R16, 0x5400, R21 ;  /* 0x0000540010107824 */ /* 0x000fe200078e0215 */
        /* <DEDUP_REMOVED lines=11> */
[----:B------:R-:W-:Y:S01]  /*e3a0*/  IMAD.MOV.U32 R18, RZ, RZ, R11 ;  /* 0x000000ffff127224 */ /* 0x000fe200078e000b */
[----:B------:R-:W-:-:S03]  /*e3b0*/  MOV R5, R8 ;  /* 0x0000000800057202 */ /* 0x000fc60000000f00 */
[----:B------:R-:W-:Y:S02]  /*e3c0*/  UIMAD UR11, UR11, 0x70, UR5 ;  /* 0x000000700b0b78a4 */ /* 0x000fe4000f8e0205 */
[----:B------:R-:W-:Y:S02]  /*e3d0*/  UIADD3 UR9, UR9, 0x36850, URZ ;  /* 0x0003685009097890 */ /* 0x000fe4000fffe03f */
[----:B------:R-:W-:Y:S01]  /*e3e0*/  UIADD3.X UR5, URZ, UR37, URZ, UP0, !UPT ;  /* 0x000000253f057290 */ /* 0x000fe200087fe43f */
        /* <DEDUP_REMOVED lines=16> */
.L_x_3035:
[----:B------:R-:W-:Y:S05]  /*e4f0*/  BSYNC B1 ;  /* 0x0000000000017941 */ /* 0x000fea0003800000 */
.L_x_3034:
[----:B------:R-:W-:Y:S01]  /*e500*/  VIADD R16, R7, 0x1 ;  /* 0x0000000107107836 */ /* 0x000fe20000000000 */
[----:B------:R-:W-:Y:S04]  /*e510*/  BSSY B1, `(.L_x_3043) ;  /* 0x000007d000017945 */ /* 0x000fe80003800000 */
        /* <DEDUP_REMOVED lines=17> */
[----:B------:R-:W-:-:S05]  /*e630*/  IADD3 R3, -R2, RZ, RZ ;  /* 0x000000ff02037210 */ /* 0x000fca0007ffe1ff */
        /* <DEDUP_REMOVED lines=8> */
.L_x_3045:
[----:B------:R-:W2:Y:S01]  /*e6c0*/  S2R R3, SR_CgaCtaId ;  /* 0x0000000000037919 */ /* 0x000ea20000008800 */
[----:B------:R-:W-:-:S04]  /*e6d0*/  MOV R2, 0x400 ;  /* 0x0000040000027802 */ /* 0x000fc80000000f00 */
[----:B--2---:R-:W-:Y:S02]  /*e6e0*/  LEA R2, R3, R2, 0x18 ;  /* 0x0000000203027211 */ /* 0x004fe400078ec0ff */
[----:B------:R-:W-:-:S03]  /*e6f0*/  SHF.L.U32 R3, R17, 0x1f, RZ ;  /* 0x0000001f11037819 */ /* 0x000fc600000006ff */
[----:B------:R-:W-:-:S04]  /*e700*/  IMAD R2, R16, 0x8, R2 ;  /* 0x0000000810027824 */ /* 0x000fc800078e0202 */
[----:B------:R-:W2:Y:S02]  /*e710*/  SYNCS.PHASECHK.TRANS64.TRYWAIT P1, [R2+URZ+0x36840], R3 ;  /* 0x03684003020075a7 */ /* 0x000ea4000802017f */
[----:B--2---:R-:W-:Y:S05]  /*e720*/  @!P1 BRA `(.L_x_3046) ;  /* 0x0000001000bc9947 */ /* 0x004fea0003800000 */
.L_x_3084:
        /* <DEDUP_REMOVED lines=9> */
.L_x_3047:
[----:B------:R-:W-:-:S13]  /*e7c0*/  ISETP.NE.AND P1, PT, R19, RZ, PT ;  /* 0x000000ff1300720c */ /* 0x000fda0003f25270 */
[----:B------:R-:W-:Y:S05]  /*e7d0*/  @P1 BRA `(.L_x_3048) ;  /* 0x0000000000041947 */ /* 0x000fea0003800000 */
[----:B------:R-:W-:Y:S01]  /*e7e0*/  BPT.TRAP 0x1 ;  /* 0x000000040000795c */ /* 0x000fe20000300000 */
.L_x_3048:
        /* <DEDUP_REMOVED lines=19> */
[----:B-1----:R-:W-:-:S04]  /*e920*/  LEA R3, R9, R3, 0x18 ;  /* 0x0000000309037211 */ /* 0x002fc800078ec0ff */
[----:B------:R-:W-:-:S04]  /*e930*/  LEA R2, R2, R3, 0x1 ;  /* 0x0000000302027211 */ /* 0x000fc800078e08ff */
        /* <DEDUP_REMOVED lines=15> */
.L_x_3085:
[----:B------:R-:W2:Y:S02]  /*ea30*/  S2R R3, SR_TID.X ;  /* 0x0000000000037919 */ /* 0x000ea40000002100 */
[----:B--2---:R-:W-:-:S13]  /*ea40*/  LOP3.LUT P1, RZ, R3, 0x7f, RZ, 0xc0, !PT ;  /* 0x0000007f03ff7812 */ /* 0x004fda000782c0ff */
[----:B------:R-:W-:-:S04]  /*ea50*/  @!P1 IMAD.MOV.U32 R3, RZ, RZ, 0xa800 ;  /* 0x0000a800ff039424 */ /* 0x000fc800078e00ff */
[----:B------:R2:W-:Y:S01]  /*ea60*/  @!P1 SYNCS.ARRIVE.TRANS64 RZ, [R2+URZ+0x36850], R3 ;  /* 0x0368500302ff99a7 */ /* 0x0005e2000800003f */
[----:B------:R-:W-:Y:S05]  /*ea70*/  @P2 BRA `(.L_x_3050) ;  /* 0x0000000000042947 */ /* 0x000fea0003800000 */
[----:B------:R-:W-:Y:S01]  /*ea80*/  BPT.TRAP 0x1 ;  /* 0x000000040000795c */ /* 0x000fe20000300000 */
.L_x_3050:
[----:B------:R-:W-:-:S13]  /*ea90*/  ISETP.NE.AND P1, PT, R19, RZ, PT ;  /* 0x000000ff1300720c */ /* 0x000fda0003f25270 */
[----:B------:R-:W-:Y:S05]  /*eaa0*/  @P1 BRA `(.L_x_3051) ;  /* 0x0000000000041947 */ /* 0x000fea0003800000 */
[----:B------:R-:W-:Y:S01]  /*eab0*/  BPT.TRAP 0x1 ;  /* 0x000000040000795c */ /* 0x000fe20000300000 */
.L_x_3051:
        /* <DEDUP_REMOVED lines=14> */
[----:B------:R-:W-:Y:S01]  /*eba0*/  MOV R18, R11 ;  /* 0x0000000b00127202 */ /* 0x000fe20000000f00 */
[----:B------:R-:W-:-:S03]  /*ebb0*/  IMAD.MOV.U32 R5, RZ, RZ, R8 ;  /* 0x000000ffff057224 */ /* 0x000fc600078e0008 */
        /* <DEDUP_REMOVED lines=8> */
[----:B------:R-:W-:-:S05]  /*ec40*/  UIADD3 UR15, UR15, 0x7400, URZ ;  /* 0x000074000f0f7890 */ /* 0x000fca000fffe03f */
[----:B------:R2:W-:Y:S02]  /*ec50*/  UTMALDG.4D.MULTICAST [UR8], [UR4], UR17, desc[UR6] ;  /* 0x00000608040073b4 */ /* 0x0005e40008019811 */
[----:B--2---:R-:W-:Y:S01]  /*ec60*/  UMOV UR8, UR14 ;  /* 0x0000000e00087c82 */ /* 0x004fe20008000000 */
[----:B------:R-:W-:Y:S01]  /*ec70*/  UMOV UR10, UR16 ;  /* 0x00000010000a7c82 */ /* 0x000fe20008000000 */
[----:B------:R-:W-:Y:S01]  /*ec80*/  UMOV UR14, 0x80 ;  /* 0x00000080000e7882 */ /* 0x000fe20000000000 */
[----:B------:R2:W-:Y:S02]  /*ec90*/  UTMALDG.4D.MULTICAST [UR8], [UR4], UR17, desc[UR6] ;  /* 0x00000608040073b4 */ /* 0x0005e40008019811 */
[----:B--2---:R-:W-:Y:S01]  /*eca0*/  UMOV UR8, UR15 ;  /* 0x0000000f00087c82 */ /* 0x004fe20008000000 */
[----:B------:R-:W-:Y:S02]  /*ecb0*/  UMOV UR10, UR14 ;  /* 0x0000000e000a7c82 */ /* 0x000fe40008000000 */
[----:B------:R2:W-:Y:S02]  /*ecc0*/  UTMALDG.4D.MULTICAST [UR8], [UR4], UR17, desc[UR6] ;  /* 0x00000608040073b4 */ /* 0x0005e40008019811 */
[----:B--2---:R-:W-:Y:S01]  /*ecd0*/  NOP ;  /* 0x0000000000007918 */ /* 0x004fe20000000000 */
.L_x_3044:
[----:B------:R-:W-:Y:S05]  /*ece0*/  BSYNC B1 ;  /* 0x0000000000017941 */ /* 0x000fea0003800000 */
.L_x_3043:
[C---:B------:R-:W-:Y:S01]  /*ecf0*/  ISETP.GT.AND P1, PT, R6.reuse, 0x1, PT ;  /* 0x000000010600780c */ /* 0x040fe20003f24270 */
[----:B------:R-:W-:-:S12]  /*ed00*/  VIADD R6, R6, 0xfffffffe ;  /* 0xfffffffe06067836 */ /* 0x000fd80000000000 */
[----:B------:R-:W-:Y:S05]  /*ed10*/  @P1 BRA `(.L_x_3052) ;  /* 0xffffffec00f81947 */ /* 0x000fea000383ffff */
.L_x_3033:
[----:B------:R-:W-:Y:S05]  /*ed20*/  BSYNC B0 ;  /* 0x0000000000007941 */ /* 0x000fea0003800000 */
.L_x_3022:
[----:B------:R-:W-:Y:S04]  /*ed30*/  BSSY B0, `(.L_x_3053) ;  /* 0x0000036000007945 */ /* 0x000fe80003800000 */
[----:B------:R-:W-:Y:S05]  /*ed40*/  @!P6 BRA `(.L_x_3054) ;  /* 0x0000000000d0e947 */ /* 0x000fea0003800000 */
[----:B------:R-:W2:Y:S01]  /*ed50*/  S2R R3, SR_CgaCtaId ;  /* 0x0000000000037919 */ /* 0x000ea20000008800 */
[----:B-1----:R-:W-:-:S04]  /*ed60*/  MOV R2, 0x400 ;  /* 0x0000040000027802 */ /* 0x002fc80000000f00 */
[----:B--2---:R-:W-:Y:S02]  /*ed70*/  LEA R2, R3, R2, 0x18 ;  /* 0x0000000203027211 */ /* 0x004fe400078ec0ff */
[----:B------:R-:W-:-:S03]  /*ed80*/  SHF.L.U32 R3, R17, 0x1f, RZ ;  /* 0x0000001f11037819 */ /* 0x000fc600000006ff */
[----:B------:R-:W-:-:S04]  /*ed90*/  IMAD R2, R16, 0x8, R2 ;  /* 0x0000000810027824 */ /* 0x000fc800078e0202 */
[----:B------:R-:W1:Y:S02]  /*eda0*/  SYNCS.PHASECHK.TRANS64.TRYWAIT P0, [R2+URZ+0x36860], R3 ;  /* 0x03686003020075a7 */ /* 0x000e64000800017f */
[----:B-1----:R-:W-:Y:S05]  /*edb0*/  @!P0 BRA `(.L_x_3055) ;  /* 0x0000000c00408947 */ /* 0x002fea0003800000 */
.L_x_3086:
        /* <DEDUP_REMOVED lines=9> */
.L_x_3056:
[----:B------:R-:W-:-:S13]  /*ee50*/  ISETP.NE.AND P0, PT, R19, RZ, PT ;  /* 0x000000ff1300720c */ /* 0x000fda0003f05270 */
[----:B------:R-:W-:Y:S05]  /*ee60*/  @P0 BRA `(.L_x_3057) ;  /* 0x0000000000040947 */ /* 0x000fea0003800000 */
[----:B------:R-:W-:Y:S01]  /*ee70*/  BPT.TRAP 0x1 ;  /* 0x000000040000795c */ /* 0x000fe20000300000 */
.L_x_3057:
[----:B------:R-:W1:Y:S01]  /*ee80*/  S2R R4, SR_CgaCtaId ;  /* 0x0000000000047919 */ /* 0x000e620000008800 */
[----:B------:R-:W-:Y:S01]  /*ee90*/  MOV R3, 0x400 ;  /* 0x0000040000037802 */ /* 0x000fe20000000f00 */
        /* <DEDUP_REMOVED lines=11> */
[----:B------:R-:W-:-:S05]  /*ef50*/  UMOV UR17, 0x40 ;  /* 0x0000004000117882 */ /* 0x000fca0000000000 */
[----:B------:R-:W-:Y:S02]  /*ef60*/  UIMAD UR11, UR11, 0x70, UR5 ;  /* 0x000000700b0b78a4 */ /* 0x000fe4000f8e0205 */
[----:B------:R-:W-:Y:S02]  /*ef70*/  UIADD3 UR9, UR9, 0x36850, URZ ;  /* 0x0003685009097890 */ /* 0x000fe4000fffe03f */
[----:B------:R-:W-:Y:S01]  /*ef80*/  UIADD3.X UR5, URZ, UR37, URZ, UP0, !UPT ;  /* 0x000000253f057290 */ /* 0x000fe200087fe43f */
[----:B-1----:R-:W-:-:S05]  /*ef90*/  LEA R3, R4, R3, 0x18 ;  /* 0x0000000304037211 */ /* 0x002fca00078ec0ff */
        /* <DEDUP_REMOVED lines=13> */
[----:B------:R2:W-:Y:S02]  /*f070*/  UTMALDG.4D.MULTICAST [UR8], [UR4], UR18, desc[UR6] ;  /* 0x00000608040073b4 */ /* 0x0005e40008019812 */
[----:B--2---:R-:W-:Y:S01]  /*f080*/  NOP ;  /* 0x0000000000007918 */ /* 0x004fe20000000000 */
.L_x_3054:
[----:B------:R-:W-:Y:S05]  /*f090*/  BSYNC B0 ;  /* 0x0000000000007941 */ /* 0x000fea0003800000 */
.L_x_3053:
[----:B------:R-:W2:Y:S01]  /*f0a0*/  LDL.LU R0, [R1+0x18] ;  /* 0x0000180001007983 */ /* 0x000ea20000300800 */
[----:B------:R-:W-:-:S03]  /*f0b0*/  ULDC UR4, c[0x0][0xda4] ;  /* 0x0003690000047ab9 */ /* 0x000fc60000000800 */
[----:B-1----:R-:W3:Y:S01]  /*f0c0*/  LDL.LU R2, [R1+0x24] ;  /* 0x0000240001027983 */ /* 0x002ee20000300800 */
[----:B------:R-:W-:-:S05]  /*f0d0*/  VIADD R16, R16, 0x1 ;  /* 0x0000000110107836 */ /* 0x000fca0000000000 */
[----:B------:R-:W-:-:S04]  /*f0e0*/  ISETP.NE.AND P0, PT, R16, 0x2, PT ;  /* 0x000000021000780c */ /* 0x000fc80003f05270 */
[----:B------:R-:W-:Y:S01]  /*f0f0*/  SEL R16, R16, RZ, P0 ;  /* 0x000000ff10107207 */ /* 0x000fe20000000000 */
[----:B--2---:R-:W-:Y:S01]  /*f100*/  VIADD R0, R0, UR38 ;  /* 0x0000002600007c36 */ /* 0x004fe20008000000 */
[----:B---3--:R-:W-:-:S04]  /*f110*/  IADD3 R2, R2, 0x1, RZ ;  /* 0x0000000102027810 */ /* 0x008fc80007ffe0ff */
[----:B------:R1:W-:Y:S01]  /*f120*/  STL [R1+0x18], R0 ;  /* 0x0000180001007387 */ /* 0x0003e20000100800 */
[----:B------:R-:W-:-:S03]  /*f130*/  ISETP.GE.AND P1, PT, R0, UR4, PT ;  /* 0x0000000400007c0c */ /* 0x000fc6000bf26270 */
[----:B------:R2:W-:Y:S01]  /*f140*/  STL [R1+0x24], R2 ;  /* 0x0000240201007387 */ /* 0x0005e20000100800 */
[----:B-1----:R-:W-:-:S04]  /*f150*/  SEL R0, RZ, 0x1, P0 ;  /* 0x00000001ff007807 */ /* 0x002fc80000000000 */
[----:B------:R-:W-:-:S05]  /*f160*/  LOP3.LUT R17, R17, R0, RZ, 0x3c, !PT ;  /* 0x0000000011117212 */ /* 0x000fca00078e3cff */
[----:B--2---:R-:W-:Y:S05]  /*f170*/  @!P1 BRA `(.L_x_3058) ;  /* 0xffffffcc00e09947 */ /* 0x004fea000383ffff */
[----:B------:R-:W-:-:S07]  /*f180*/  LOP3.LUT R2, R2, 0x1, RZ, 0xc, !PT ;  /* 0x0000000102027812 */ /* 0x000fce00078e0cff */
.L_x_3006:
[----:B------:R-:W1:Y:S01]  /*f190*/  S2R R3, SR_CgaCtaId ;  /* 0x0000000000037919 */ /* 0x000e620000008800 */
[----:B------:R-:W-:Y:S01]  /*f1a0*/  MOV R0, 0x400 ;  /* 0x0000040000007802 */ /* 0x000fe20000000f00 */
[----:B------:R-:W-:Y:S03]  /*f1b0*/  BSSY B0, `(.L_x_3059) ;  /* 0x0000005000007945 */ /* 0x000fe60003800000 */
[----:B-1----:R-:W-:Y:S02]  /*f1c0*/  LEA R0, R3, R0, 0x18 ;  /* 0x0000000003007211 */ /* 0x002fe400078ec0ff */
[----:B------:R-:W-:-:S04]  /*f1d0*/  SHF.L.U32 R3, R2, 0x1f, RZ ;  /* 0x0000001f02037819 */ /* 0x000fc800000006ff */
[----:B------:R-:W1:Y:S02]  /*f1e0*/  SYNCS.PHASECHK.TRANS64.TRYWAIT P0, [R0+URZ+0x36820], R3 ;  /* 0x03682003000075a7 */ /* 0x000e64000800017f */
[----:B-1----:R-:W-:Y:S05]  /*f1f0*/  @!P0 BRA `(.L_x_3060) ;  /* 0x0000000800448947 */ /* 0x002fea0003800000 */
.L_x_3087:
[----:B------:R-:W-:Y:S05]  /*f200*/  BSYNC B0 ;  /* 0x0000000000007941 */ /* 0x000fea0003800000 */
.L_x_3059:
[----:B------:R-:W-:-:S03]  /*f210*/  UMOV UR4, 0xffffffff ;  /* 0xffffffff00047882 */ /* 0x000fc60000000000 */
[----:B------:R-:W-:Y:S05]  /*f220*/  BRA.DIV UR4, `(.L_x_3061) ;  /* 0x0000000a044c7947 */ /* 0x000fea000b800000 */
[----:B------:R-:W2:Y:S02]  /*f230*/  S2R R2, SR_TID.X ;  /* 0x0000000000027919 */ /* 0x000ea40000002100 */
[----:B--2---:R-:W-:-:S04]  /*f240*/  SHF.R.U32.HI R2, RZ, 0x5, R2 ;  /* 0x00000005ff027819 */ /* 0x004fc80000011602 */
[----:B------:R-:W-:-:S05]  /*f250*/  LOP3.LUT R2, R2, 0x3, RZ, 0xc0, !PT ;  /* 0x0000000302027812 */ /* 0x000fca00078ec0ff */
[----:B------:R2:W3:Y:S02]  /*f260*/  SHFL.IDX PT, R14, R2, RZ, 0x1f ;  /* 0x00001fff020e7589 */ /* 0x0004e400000e0000 */
.L_x_3090:
[----:B---3--:R-:W-:Y:S01]  /*f270*/  ISETP.NE.AND P0, PT, R14, RZ, PT ;  /* 0x000000ff0e00720c */ /* 0x008fe20003f05270 */
[----:B------:R-:W-:-:S12]  /*f280*/  BSSY B0, `(.L_x_3062) ;  /* 0x0000024000007945 */ /* 0x000fd80003800000 */
[----:B------:R-:W-:Y:S05]  /*f290*/  @P0 BRA `(.L_x_3063) ;  /* 0x0000000000880947 */ /* 0x000fea0003800000 */
[----:B------:R-:W-:-:S03]  /*f2a0*/  UMOV UR4, 0xffffffff ;  /* 0xffffffff00047882 */ /* 0x000fc60000000000 */
[----:B------:R-:W-:Y:S05]  /*f2b0*/  BRA.DIV UR4, `(.L_x_3064) ;  /* 0x0000000a045c7947 */ /* 0x000fea000b800000 */
[----:B------:R-:W-:-:S13]  /*f2c0*/  ELECT P6, URZ, PT ;  /* 0x00000000003f782f */ /* 0x000fda00038c0000 */
.L_x_3093:
[----:B------:R-:W-:Y:S05]  /*f2d0*/  @!P6 BRA `(.L_x_3063) ;  /* 0x000000000078e947 */ /* 0x000fea0003800000 */
[----:B--2---:R-:W2:Y:S02]  /*f2e0*/  LDL.LU R2, [R1+0x1c] ;  /* 0x00001c0001027983 */ /* 0x004ea40000300800 */
[----:B--2---:R-:W-:-:S04]  /*f2f0*/  LOP3.LUT R2, R2, 0x2, RZ, 0xfc, !PT ;  /* 0x0000000202027812 */ /* 0x004fc800078efcff */
[----:B------:R-:W-:-:S13]  /*f300*/  ISETP.NE.AND P2, PT, R2, 0x3, PT ;  /* 0x000000030200780c */ /* 0x000fda0003f45270 */
[----:B------:R-:W-:Y:S05]  /*f310*/  @!P2 BRA `(.L_x_3065) ;  /* 0x000000000004a947 */ /* 0x000fea0003800000 */
[----:B------:R-:W-:Y:S01]  /*f320*/  BPT.TRAP 0x1 ;  /* 0x000000040000795c */ /* 0x000fe20000300000 */
.L_x_3065:
[----:B-1----:R-:W-:Y:S01]  /*f330*/  VIADD R3, R0, 0x36840 ;  /* 0x0003684000037836 */ /* 0x002fe20000000000 */
[----:B------:R-:W-:Y:S01]  /*f340*/  SHF.L.U32 R5, R17, 0x1f, RZ ;  /* 0x0000001f11057819 */ /* 0x000fe200000006ff */
[C---:B------:R-:W-:Y:S02]  /*f350*/  VIADD R2, R16.reuse, 0x1 ;  /* 0x0000000110027836 */ /* 0x040fe40000000000 */
[----:B------:R-:W-:-:S03]  /*f360*/  IMAD R6, R16, 0x8, R3 ;  /* 0x0000000810067824 */ /* 0x000fc600078e0203 */
[----:B------:R-:W-:Y:S01]  /*f370*/  ISETP.NE.AND P1, PT, R2, 0x2, PT ;  /* 0x000000020200780c */ /* 0x000fe20003f25270 */
[----:B------:R-:W1:Y:S03]  /*f380*/  SYNCS.PHASECHK.TRANS64.TRYWAIT P0, [R6+URZ], R5 ;  /* 0x00000005060075a7 */ /* 0x000e66000800017f */
[----:B------:R-:W-:-:S04]  /*f390*/  SEL R4, RZ, 0x1, P1 ;  /* 0x00000001ff047807 */ /* 0x000fc80000800000 */
[----:B------:R-:W-:Y:S02]  /*f3a0*/  LOP3.LUT R17, R17, R4, RZ, 0x3c, !PT ;  /* 0x0000000411117212 */ /* 0x000fe400078e3cff */
[----:B------:R-:W-:Y:S02]  /*f3b0*/  SEL R4, R2, RZ, P1 ;  /* 0x000000ff02047207 */ /* 0x000fe40000800000 */
[----:B------:R-:W-:Y:S02]  /*f3c0*/  SHF.L.U32 R2, R17, 0x1f, RZ ;  /* 0x0000001f11027819 */ /* 0x000fe400000006ff */
[----:B------:R-:W-:Y:S01]  /*f3d0*/  LEA R3, R4, R3, 0x3 ;  /* 0x0000000304037211 */ /* 0x000fe200078e18ff */
[----:B-1----:R-:W-:Y:S06]  /*f3e0*/  @!P0 BRA `(.L_x_3066) ;  /* 0x0000000800308947 */ /* 0x002fec0003800000 */
.L_x_3094:
[----:B------:R-:W2:Y:S02]  /*f3f0*/  SYNCS.PHASECHK.TRANS64.TRYWAIT P0, [R3+URZ], R2 ;  /* 0x00000002030075a7 */ /* 0x000ea4000800017f */
[----:B--2---:R-:W-:Y:S05]  /*f400*/  @!P0 BRA `(.L_x_3067) ;  /* 0x00000008003c8947 */ /* 0x004fea0003800000 */
.L_x_3095:
[----:B------:R-:W-:Y:S05]  /*f410*/  @!P2 BRA `(.L_x_3068) ;  /* 0x000000000004a947 */ /* 0x000fea0003800000 */
[----:B------:R-:W-:Y:S01]  /*f420*/  BPT.TRAP 0x1 ;  /* 0x000000040000795c */ /* 0x000fe20000300000 */
.L_x_3068:
[----:B--2---:R-:W-:-:S04]  /*f430*/  VIADD R3, R0, 0x36860 ;  /* 0x0003686000037836 */ /* 0x004fc80000000000 */
[----:B------:R-:W-:-:S04]  /*f440*/  IMAD R16, R16, 0x8, R3 ;  /* 0x0000000810107824 */ /* 0x000fc800078e0203 */
[----:B------:R-:W2:Y:S02]  /*f450*/  SYNCS.PHASECHK.TRANS64.TRYWAIT P0, [R16+URZ], R5 ;  /* 0x00000005100075a7 */ /* 0x000ea4000800017f */
[----:B--2---:R-:W-:Y:S05]  /*f460*/  @!P0 BRA `(.L_x_3069) ;  /* 0x0000000800388947 */ /* 0x004fea0003800000 */
.L_x_3096:
[----:B------:R-:W-:-:S07]  /*f470*/  IMAD R3, R4, 0x8, R3 ;  /* 0x0000000804037824 */ /* 0x000fce00078e0203 */
.L_x_3070:
[----:B---3--:R3:W4:Y:S02]  /*f480*/  SYNCS.PHASECHK.TRANS64.TRYWAIT P0, [R3+URZ], R2 ;  /* 0x00000002030075a7 */ /* 0x008724000800017f */
[----:B----4-:R-:W-:Y:S05]  /*f490*/  @!P0 NANOSLEEP.SYNCS 0x989680 ;  /* 0x009896800000895d */ /* 0x010fea0003900000 */
[----:B------:R-:W4:Y:S02]  /*f4a0*/  @!P0 SYNCS.PHASECHK.TRANS64 P0, [R3+URZ], R2 ;  /* 0x00000002030085a7 */ /* 0x000f24000800007f */
[----:B----4-:R-:W-:Y:S05]  /*f4b0*/  @!P0 BRA `(.L_x_3070) ;  /* 0xfffffffc00f08947 */ /* 0x010fea000383ffff */
.L_x_3063:
[----:B------:R-:W-:Y:S05]  /*f4c0*/  BSYNC B0 ;  /* 0x0000000000007941 */ /* 0x000fea0003800000 */
.L_x_3062:
[----:B------:R-:W-:Y:S05]  /*f4d0*/  EXIT ;  /* 0x000000000000794d */ /* 0x000fea0003800000 */
.L_x_2980:
[----:B------:R-:W-:-:S13]  /*f4e0*/  R2UR UR4, R2 ;  /* 0x00000000020472ca */ /* 0x000fda00000e0000 */
[----:B-1----:R-:W-:-:S04]  /*f4f0*/  MOV R3, UR4 ;  /* 0x0000000400037c02 */ /* 0x002fc80008000f00 */
[----:B------:R1:W2:Y:S03]  /*f500*/  SYNCS.PHASECHK.TRANS64.TRYWAIT P1, [R3+URZ+0x36800], R0 ;  /* 0x03680000030075a7 */ /* 0x0002a6000802017f */
[----:B--2---:R-:W-:Y:S05]  /*f510*/  @!P1 NANOSLEEP.SYNCS 0x989680 ;  /* 0x009896800000995d */ /* 0x004fea0003900000 */
[----:B------:R-:W2:Y:S02]  /*f520*/  @!P1 SYNCS.PHASECHK.TRANS64 P1, [R3+URZ+0x36800], R0 ;  /* 0x03680000030095a7 */ /* 0x000ea4000802007f */
[----:B--2---:R-:W-:Y:S05]  /*f530*/  @!P1 BRA `(.L_x_2980) ;  /* 0xfffffffc00e89947 */ /* 0x004fea000383ffff */
[----:B------:R-:W-:Y:S05]  /*f540*/  BRA `(.L_x_3071) ;  /* 0xffffff2000607947 */ /* 0x000fea000383ffff */
.L_x_2984:
[----:B--2---:R2:W3:Y:S02]  /*f550*/  SYNCS.PHASECHK.TRANS64.TRYWAIT P1, [R0+URZ+0x36830], R3 ;  /* 0x03683003000075a7 */ /* 0x0044e4000802017f */
[----:B---3--:R-:W-:Y:S05]  /*f560*/  @!P1 NANOSLEEP.SYNCS 0x989680 ;  /* 0x009896800000995d */ /* 0x008fea0003900000 */
[----:B------:R-:W3:Y:S02]  /*f570*/  @!P1 SYNCS.PHASECHK.TRANS64 P1, [R0+URZ+0x36830], R3 ;  /* 0x03683003000095a7 */ /* 0x000ee4000802007f */
[----:B---3--:R-:W-:Y:S05]  /*f580*/  @!P1 BRA `(.L_x_2984) ;  /* 0xfffffffc00f09947 */ /* 0x008fea000383ffff */
[----:B------:R-:W-:Y:S05]  /*f590*/  BRA `(.L_x_2983) ;  /* 0xffffff2000847947 */ /* 0x000fea000383ffff */
.L_x_2990:
[----:B--2---:R-:W-:-:S04]  /*f5a0*/  IMAD.U32 R8, RZ, RZ, UR60 ;  /* 0x0000003cff087e24 */ /* 0x004fc8000f8e00ff */
[----:B------:R2:W3:Y:S03]  /*f5b0*/  SYNCS.PHASECHK.TRANS64.TRYWAIT P1, [R8+URZ+0x36830], R7 ;  /* 0x03683007080075a7 */ /* 0x0004e6000802017f */
[----:B---3--:R-:W-:Y:S05]  /*f5c0*/  @!P1 NANOSLEEP.SYNCS 0x989680 ;  /* 0x009896800000995d */ /* 0x008fea0003900000 */
[----:B------:R-:W3:Y:S02]  /*f5d0*/  @!P1 SYNCS.PHASECHK.TRANS64 P1, [R8+URZ+0x36830], R7 ;  /* 0x03683007080095a7 */ /* 0x000ee4000802007f */
[----:B---3--:R-:W-:Y:S05]  /*f5e0*/  @!P1 BRA `(.L_x_2990) ;  /* 0xfffffffc00ec9947 */ /* 0x008fea000383ffff */
[----:B------:R-:W-:Y:S05]  /*f5f0*/  BRA `(.L_x_2989) ;  /* 0xffffff6400e87947 */ /* 0x000fea000383ffff */
.L_x_2994:
[----:B-12---:R-:W-:-:S04]  /*f600*/  IMAD.U32 R7, RZ, RZ, UR5 ;  /* 0x00000005ff077e24 */ /* 0x006fc8000f8e00ff */
[----:B------:R1:W2:Y:S03]  /*f610*/  SYNCS.PHASECHK.TRANS64.TRYWAIT P1, [R7+URZ+0x36850], R0 ;  /* 0x03685000070075a7 */ /* 0x0002a6000802017f */
[----:B--2---:R-:W-:Y:S05]  /*f620*/  @!P1 NANOSLEEP.SYNCS 0x989680 ;  /* 0x009896800000995d */ /* 0x004fea0003900000 */
[----:B------:R-:W2:Y:S02]  /*f630*/  @!P1 SYNCS.PHASECHK.TRANS64 P1, [R7+URZ+0x36850], R0 ;  /* 0x03685000070095a7 */ /* 0x000ea4000802007f */
[----:B--2---:R-:W-:Y:S05]  /*f640*/  @!P1 BRA `(.L_x_2994) ;  /* 0xfffffffc00ec9947 */ /* 0x004fea000383ffff */
[----:B------:R-:W-:Y:S05]  /*f650*/  BRA `(.L_x_2993) ;  /* 0xffffff8c00487947 */ /* 0x000fea000383ffff */
.L_x_3001:
[----:B--2---:R-:W-:-:S04]  /*f660*/  IMAD.U32 R5, RZ, RZ, UR5 ;  /* 0x00000005ff057e24 */ /* 0x004fc8000f8e00ff */
[----:B------:R2:W3:Y:S03]  /*f670*/  SYNCS.PHASECHK.TRANS64.TRYWAIT P1, [R5+URZ+0x36850], R0 ;  /* 0x03685000050075a7 */ /* 0x0004e6000802017f */
[----:B---3--:R-:W-:Y:S05]  /*f680*/  @!P1 NANOSLEEP.SYNCS 0x989680 ;  /* 0x009896800000995d */ /* 0x008fea0003900000 */
[----:B------:R-:W3:Y:S02]  /*f690*/  @!P1 SYNCS.PHASECHK.TRANS64 P1, [R5+URZ+0x36850], R0 ;  /* 0x03685000050095a7 */ /* 0x000ee4000802007f */
[----:B---3--:R-:W-:Y:S05]  /*f6a0*/  @!P1 BRA `(.L_x_3001) ;  /* 0xfffffffc00ec9947 */ /* 0x008fea000383ffff */
[----:B------:R-:W-:Y:S05]  /*f6b0*/  BRA `(.L_x_3000) ;  /* 0xffffffac00e07947 */ /* 0x000fea000383ffff */
.L_x_3013:
        /* <DEDUP_REMOVED lines=8> */
[----:B------:R-:W-:Y:S05]  /*f740*/  WARPSYNC.COLLECTIVE R15, `(.L_x_3073) ;  /* 0x000000000f087348 */ /* 0x000fea0003c00000 */
[----:B------:R1:W2:Y:S02]  /*f750*/  SHFL.IDX P6, R14, R13, R12, R11 ;  /* 0x0000000c0d0e7389 */ /* 0x0002a400000c000b */
[----:B-12---:R-:W-:Y:S01]  /*f760*/  ENDCOLLECTIVE ;  /* 0x000000000000791b */ /* 0x006fe20003800000 */
.L_x_3073:
[----:B------:R-:W-:Y:S05]  /*f770*/  BSYNC B0 ;  /* 0x0000000000007941 */ /* 0x000fea0003800000 */
.L_x_3072:
[----:B------:R-:W-:Y:S05]  /*f780*/  BRA `(.L_x_3074) ;  /* 0xffffffd4000c7947 */ /* 0x000fea000383ffff */
.L_x_3014:
[----:B------:R-:W-:Y:S01]  /*f790*/  BSSY B0, `(.L_x_3075) ;  /* 0x0000006000007945 */ /* 0x000fe20003800000 */
[----:B------:R-:W-:-:S07]  /*f7a0*/  MOV R15, 0xffffffff ;  /* 0xffffffff000f7802 */ /* 0x000fce0000000f00 */
[----:B------:R-:W-:Y:S05]  /*f7b0*/  WARPSYNC.COLLECTIVE R15, `(.L_x_3076) ;  /* 0x000000000f0c7348 */ /* 0x000fea0003c00000 */
[----:B------:R-:W-:Y:S02]  /*f7c0*/  ELECT P6, UR62, PT ;  /* 0x00000000003e782f */ /* 0x000fe400038c0000 */
[----:B------:R-:W-:Y:S01]  /*f7d0*/  MOV R14, UR62 ;  /* 0x0000003e000e7c02 */ /* 0x000fe20008000f00 */
[----:B------:R-:W-:Y:S10]  /*f7e0*/  ENDCOLLECTIVE ;  /* 0x000000000000791b */ /* 0x000ff40003800000 */
.L_x_3076:
[----:B------:R-:W-:Y:S05]  /*f7f0*/  BSYNC B0 ;  /* 0x0000000000007941 */ /* 0x000fea0003800000 */
.L_x_3075:
[----:B------:R-:W-:Y:S05]  /*f800*/  BRA `(.L_x_3077) ;  /* 0xffffffd400087947 */ /* 0x000fea000383ffff */
.L_x_3017:
[----:B--2---:R2:W3:Y:S02]  /*f810*/  SYNCS.PHASECHK.TRANS64.TRYWAIT P1, [R5+URZ+0x36840], R9 ;  /* 0x03684009050075a7 */ /* 0x0044e4000802017f */
[----:B---3--:R-:W-:Y:S05]  /*f820*/  @!P1 NANOSLEEP.SYNCS 0x989680 ;  /* 0x009896800000995d */ /* 0x008fea0003900000 */
[----:B------:R-:W3:Y:S02]  /*f830*/  @!P1 SYNCS.PHASECHK.TRANS64 P1, [R5+URZ+0x36840], R9 ;  /* 0x03684009050095a7 */ /* 0x000ee4000802007f */
[----:B---3--:R-:W-:Y:S05]  /*f840*/  @!P1 BRA `(.L_x_3017) ;  /* 0xfffffffc00f09947 */ /* 0x008fea000383ffff */
[----:B------:R-:W-:Y:S05]  /*f850*/  BRA `(.L_x_3078) ;  /* 0xffffffd400687947 */ /* 0x000fea000383ffff */
.L_x_3021:
        /* <DEDUP_REMOVED lines=8> */
.L_x_3027:
[----:B-1----:R1:W2:Y:S02]  /*f8e0*/  SYNCS.PHASECHK.TRANS64.TRYWAIT P1, [R2+URZ+0x36840], R3 ;  /* 0x03684003020075a7 */ /* 0x0022a4000802017f */
[----:B--2---:R-:W-:Y:S05]  /*f8f0*/  @!P1 NANOSLEEP.SYNCS 0x989680 ;  /* 0x009896800000995d */ /* 0x004fea0003900000 */
[----:B------:R-:W2:Y:S02]  /*f900*/  @!P1 SYNCS.PHASECHK.TRANS64 P1, [R2+URZ+0x36840], R3 ;  /* 0x03684003020095a7 */ /* 0x000ea4000802007f */
[----:B--2---:R-:W-:Y:S05]  /*f910*/  @!P1 BRA `(.L_x_3027) ;  /* 0xfffffffc00f09947 */ /* 0x004fea000383ffff */
[----:B------:R-:W-:Y:S05]  /*f920*/  BRA `(.L_x_3080) ;  /* 0xffffffdc00607947 */ /* 0x000fea000383ffff */
.L_x_3030:
[----:B-1----:R1:W2:Y:S02]  /*f930*/  SYNCS.PHASECHK.TRANS64.TRYWAIT P1, [R2+URZ+0x36860], R3 ;  /* 0x03686003020075a7 */ /* 0x0022a4000802017f */
[----:B--2---:R-:W-:Y:S05]  /*f940*/  @!P1 NANOSLEEP.SYNCS 0x989680 ;  /* 0x009896800000995d */ /* 0x004fea0003900000 */
[----:B------:R-:W2:Y:S02]  /*f950*/  @!P1 SYNCS.PHASECHK.TRANS64 P1, [R2+URZ+0x36860], R3 ;  /* 0x03686003020095a7 */ /* 0x000ea4000802007f */
[----:B--2---:R-:W-:Y:S05]  /*f960*/  @!P1 BRA `(.L_x_3030) ;  /* 0xfffffffc00f09947 */ /* 0x004fea000383ffff */
[----:B------:R-:W-:Y:S05]  /*f970*/  BRA `(.L_x_3081) ;  /* 0xffffffe0000c7947 */ /* 0x000fea000383ffff */
.L_x_3037:
[----:B--2---:R2:W3:Y:S02]  /*f980*/  SYNCS.PHASECHK.TRANS64.TRYWAIT P1, [R2+URZ+0x36840], R3 ;  /* 0x03684003020075a7 */ /* 0x0044e4000802017f */
[----:B---3--:R-:W-:Y:S05]  /*f990*/  @!P1 NANOSLEEP.SYNCS 0x989680 ;  /* 0x009896800000995d */ /* 0x008fea0003900000 */
[----:B------:R-:W3:Y:S02]  /*f9a0*/  @!P1 SYNCS.PHASECHK.TRANS64 P1, [R2+URZ+0x36840], R3 ;  /* 0x03684003020095a7 */ /* 0x000ee4000802007f */
[----:B---3--:R-:W-:Y:S05]  /*f9b0*/  @!P1 BRA `(.L_x_3037) ;  /* 0xfffffffc00f09947 */ /* 0x008fea000383ffff */
[----:B------:R-:W-:Y:S05]  /*f9c0*/  BRA `(.L_x_3082) ;  /* 0xffffffe400587947 */ /* 0x000fea000383ffff */
.L_x_3040:
[----:B-1----:R1:W2:Y:S02]  /*f9d0*/  SYNCS.PHASECHK.TRANS64.TRYWAIT P1, [R2+URZ+0x36860], R17 ;  /* 0x03686011020075a7 */ /* 0x0022a4000802017f */
[----:B--2---:R-:W-:Y:S05]  /*f9e0*/  @!P1 NANOSLEEP.SYNCS 0x989680 ;  /* 0x009896800000995d */ /* 0x004fea0003900000 */
[----:B------:R-:W2:Y:S02]  /*f9f0*/  @!P1 SYNCS.PHASECHK.TRANS64 P1, [R2+URZ+0x36860], R17 ;  /* 0x03686011020095a7 */ /* 0x000ea4000802007f */
[----:B--2---:R-:W-:Y:S05]  /*fa00*/  @!P1 BRA `(.L_x_3040) ;  /* 0xfffffffc00f09947 */ /* 0x004fea000383ffff */
[----:B------:R-:W-:Y:S05]  /*fa10*/  BRA `(.L_x_3083) ;  /* 0xffffffe800047947 */ /* 0x000fea000383ffff */
.L_x_3046:
[----:B--2---:R2:W3:Y:S02]  /*fa20*/  SYNCS.PHASECHK.TRANS64.TRYWAIT P1, [R2+URZ+0x36840], R3 ;  /* 0x03684003020075a7 */ /* 0x0044e4000802017f */
[----:B---3--:R-:W-:Y:S05]  /*fa30*/  @!P1 NANOSLEEP.SYNCS 0x989680 ;  /* 0x009896800000995d */ /* 0x008fea0003900000 */
[----:B------:R-:W3:Y:S02]  /*fa40*/  @!P1 SYNCS.PHASECHK.TRANS64 P1, [R2+URZ+0x36840], R3 ;  /* 0x03684003020095a7 */ /* 0x000ee4000802007f */
[----:B---3--:R-:W-:Y:S05]  /*fa50*/  @!P1 BRA `(.L_x_3046) ;  /* 0xfffffffc00f09947 */ /* 0x008fea000383ffff */
[----:B------:R-:W-:Y:S05]  /*fa60*/  BRA `(.L_x_3084) ;  /* 0xffffffec00307947 */ /* 0x000fea000383ffff */
.L_x_3049:
[----:B-1----:R1:W2:Y:S02]  /*fa70*/  SYNCS.PHASECHK.TRANS64.TRYWAIT P1, [R2+URZ+0x36860], R10 ;  /* 0x0368600a020075a7 */ /* 0x0022a4000802017f */
[----:B--2---:R-:W-:Y:S05]  /*fa80*/  @!P1 NANOSLEEP.SYNCS 0x989680 ;  /* 0x009896800000995d */ /* 0x004fea0003900000 */
[----:B------:R-:W2:Y:S02]  /*fa90*/  @!P1 SYNCS.PHASECHK.TRANS64 P1, [R2+URZ+0x36860], R10 ;  /* 0x0368600a020095a7 */ /* 0x000ea4000802007f */
[----:B--2---:R-:W-:Y:S05]  /*faa0*/  @!P1 BRA `(.L_x_3049) ;  /* 0xfffffffc00f09947 */ /* 0x004fea000383ffff */
[----:B------:R-:W-:Y:S05]  /*fab0*/  BRA `(.L_x_3085) ;  /* 0xffffffec00dc7947 */ /* 0x000fea000383ffff */
.L_x_3055:
[----:B-1----:R1:W2:Y:S02]  /*fac0*/  SYNCS.PHASECHK.TRANS64.TRYWAIT P0, [R2+URZ+0x36860], R3 ;  /* 0x03686003020075a7 */ /* 0x0022a4000800017f */
[----:B--2---:R-:W-:Y:S05]  /*fad0*/  @!P0 NANOSLEEP.SYNCS 0x989680 ;  /* 0x009896800000895d */ /* 0x004fea0003900000 */
[----:B------:R-:W2:Y:S02]  /*fae0*/  @!P0 SYNCS.PHASECHK.TRANS64 P0, [R2+URZ+0x36860], R3 ;  /* 0x03686003020085a7 */ /* 0x000ea4000800007f */
[----:B--2---:R-:W-:Y:S05]  /*faf0*/  @!P0 BRA `(.L_x_3055) ;  /* 0xfffffffc00f08947 */ /* 0x004fea000383ffff */
[----:B------:R-:W-:Y:S05]  /*fb00*/  BRA `(.L_x_3086) ;  /* 0xfffffff000ac7947 */ /* 0x000fea000383ffff */
.L_x_3060:
[----:B-1----:R1:W2:Y:S02]  /*fb10*/  SYNCS.PHASECHK.TRANS64.TRYWAIT P0, [R0+URZ+0x36820], R3 ;  /* 0x03682003000075a7 */ /* 0x0022a4000800017f */
[----:B--2---:R-:W-:Y:S05]  /*fb20*/  @!P0 NANOSLEEP.SYNCS 0x989680 ;  /* 0x009896800000895d */ /* 0x004fea0003900000 */
[----:B------:R-:W2:Y:S02]  /*fb30*/  @!P0 SYNCS.PHASECHK.TRANS64 P0, [R0+URZ+0x36820], R3 ;  /* 0x03682003000085a7 */ /* 0x000ea4000800007f */
[----:B--2---:R-:W-:Y:S05]  /*fb40*/  @!P0 BRA `(.L_x_3060) ;  /* 0xfffffffc00f08947 */ /* 0x004fea000383ffff */
[----:B------:R-:W-:Y:S05]  /*fb50*/  BRA `(.L_x_3087) ;  /* 0xfffffff400a87947 */ /* 0x000fea000383ffff */
.L_x_3061:
[----:B------:R-:W2:Y:S01]  /*fb60*/  S2R R2, SR_TID.X ;  /* 0x0000000000027919 */ /* 0x000ea20000002100 */
[----:B------:R-:W-:Y:S01]  /*fb70*/  BSSY B0, `(.L_x_3088) ;  /* 0x000000a000007945 */ /* 0x000fe20003800000 */
[----:B------:R-:W-:Y:S01]  /*fb80*/  IMAD.MOV.U32 R12, RZ, RZ, RZ ;  /* 0x000000ffff0c7224 */ /* 0x000fe200078e00ff */
[----:B------:R-:W-:Y:S01]  /*fb90*/  MOV R15, 0xffffffff ;  /* 0xffffffff000f7802 */ /* 0x000fe20000000f00 */
[----:B------:R-:W-:Y:S01]  /*fba0*/  IMAD.MOV.U32 R11, RZ, RZ, 0x1f ;  /* 0x0000001fff0b7424 */ /* 0x000fe200078e00ff */
[----:B--2---:R-:W-:-:S04]  /*fbb0*/  SHF.R.U32.HI R2, RZ, 0x5, R2 ;  /* 0x00000005ff027819 */ /* 0x004fc80000011602 */
[----:B------:R-:W-:-:S05]  /*fbc0*/  LOP3.LUT R2, R2, 0x3, RZ, 0xc0, !PT ;  /* 0x0000000302027812 */ /* 0x000fca00078ec0ff */
[----:B------:R-:W-:-:S07]  /*fbd0*/  IMAD.MOV.U32 R13, RZ, RZ, R2 ;  /* 0x000000ffff0d7224 */ /* 0x000fce00078e0002 */
[----:B-1----:R-:W-:Y:S05]  /*fbe0*/  WARPSYNC.COLLECTIVE R15, `(.L_x_3089) ;  /* 0x000000000f087348 */ /* 0x002fea0003c00000 */
[----:B------:R2:W3:Y:S02]  /*fbf0*/  SHFL.IDX P6, R14, R13, R12, R11 ;  /* 0x0000000c0d0e7389 */ /* 0x0004e400000c000b */
[----:B-123--:R-:W-:Y:S01]  /*fc00*/  ENDCOLLECTIVE ;  /* 0x000000000000791b */ /* 0x00efe20003800000 */
.L_x_3089:
[----:B------:R-:W-:Y:S05]  /*fc10*/  BSYNC B0 ;  /* 0x0000000000007941 */ /* 0x000fea0003800000 */
.L_x_3088:
[----:B------:R-:W-:Y:S05]  /*fc20*/  BRA `(.L_x_3090) ;  /* 0xfffffff400907947 */ /* 0x000fea000383ffff */
.L_x_3064:
[----:B------:R-:W-:Y:S01]  /*fc30*/  BSSY B1, `(.L_x_3091) ;  /* 0x0000006000017945 */ /* 0x000fe20003800000 */
[----:B------:R-:W-:-:S07]  /*fc40*/  IMAD.MOV.U32 R15, RZ, RZ, -0x1 ;  /* 0xffffffffff0f7424 */ /* 0x000fce00078e00ff */
[----:B-12---:R-:W-:Y:S05]  /*fc50*/  WARPSYNC.COLLECTIVE R15, `(.L_x_3092) ;  /* 0x000000000f0c7348 */ /* 0x006fea0003c00000 */
[----:B------:R-:W-:Y:S02]  /*fc60*/  ELECT P6, UR62, PT ;  /* 0x00000000003e782f */ /* 0x000fe400038c0000 */
[----:B------:R-:W-:Y:S01]  /*fc70*/  MOV R14, UR62 ;  /* 0x0000003e000e7c02 */ /* 0x000fe20008000f00 */
[----:B-12---:R-:W-:Y:S10]  /*fc80*/  ENDCOLLECTIVE ;  /* 0x000000000000791b */ /* 0x006ff40003800000 */
.L_x_3092:
[----:B------:R-:W-:Y:S05]  /*fc90*/  BSYNC B1 ;  /* 0x0000000000017941 */ /* 0x000fea0003800000 */
.L_x_3091:
[----:B------:R-:W-:Y:S05]  /*fca0*/  BRA `(.L_x_3093) ;  /* 0xfffffff400887947 */ /* 0x000fea000383ffff */
.L_x_3066:
[----:B-1----:R1:W2:Y:S02]  /*fcb0*/  SYNCS.PHASECHK.TRANS64.TRYWAIT P0, [R6+URZ], R5 ;  /* 0x00000005060075a7 */ /* 0x0022a4000800017f */
[----:B--2---:R-:W-:Y:S05]  /*fcc0*/  @!P0 NANOSLEEP.SYNCS 0x989680 ;  /* 0x009896800000895d */ /* 0x004fea0003900000 */
[----:B------:R-:W2:Y:S02]  /*fcd0*/  @!P0 SYNCS.PHASECHK.TRANS64 P0, [R6+URZ], R5 ;  /* 0x00000005060085a7 */ /* 0x000ea4000800007f */
[----:B--2---:R-:W-:Y:S05]  /*fce0*/  @!P0 BRA `(.L_x_3066) ;  /* 0xfffffffc00f08947 */ /* 0x004fea000383ffff */
[----:B------:R-:W-:Y:S05]  /*fcf0*/  BRA `(.L_x_3094) ;  /* 0xfffffff400bc7947 */ /* 0x000fea000383ffff */
.L_x_3067:
[----:B--2---:R2:W3:Y:S02]  /*fd00*/  SYNCS.PHASECHK.TRANS64.TRYWAIT P0, [R3+URZ], R2 ;  /* 0x00000002030075a7 */ /* 0x0044e4000800017f */
[----:B---3--:R-:W-:Y:S05]  /*fd10*/  @!P0 NANOSLEEP.SYNCS 0x989680 ;  /* 0x009896800000895d */ /* 0x008fea0003900000 */
[----:B------:R-:W3:Y:S02]  /*fd20*/  @!P0 SYNCS.PHASECHK.TRANS64 P0, [R3+URZ], R2 ;  /* 0x00000002030085a7 */ /* 0x000ee4000800007f */
[----:B---3--:R-:W-:Y:S05]  /*fd30*/  @!P0 BRA `(.L_x_3067) ;  /* 0xfffffffc00f08947 */ /* 0x008fea000383ffff */
[----:B------:R-:W-:Y:S05]  /*fd40*/  BRA `(.L_x_3095) ;  /* 0xfffffff400b07947 */ /* 0x000fea000383ffff */
.L_x_3069:
[----:B--2---:R2:W3:Y:S02]  /*fd50*/  SYNCS.PHASECHK.TRANS64.TRYWAIT P0, [R16+URZ], R5 ;  /* 0x00000005100075a7 */ /* 0x0044e4000800017f */
[----:B---3--:R-:W-:Y:S05]  /*fd60*/  @!P0 NANOSLEEP.SYNCS 0x989680 ;  /* 0x009896800000895d */ /* 0x008fea0003900000 */
[----:B------:R-:W3:Y:S02]  /*fd70*/  @!P0 SYNCS.PHASECHK.TRANS64 P0, [R16+URZ], R5 ;  /* 0x00000005100085a7 */ /* 0x000ee4000800007f */
[----:B---3--:R-:W-:Y:S05]  /*fd80*/  @!P0 BRA `(.L_x_3069) ;  /* 0xfffffffc00f08947 */ /* 0x008fea000383ffff */
[----:B------:R-:W-:Y:S05]  /*fd90*/  BRA `(.L_x_3096) ;  /* 0xfffffff400b47947 */ /* 0x000fea000383ffff */
.L_x_3097:
        /* <DEDUP_REMOVED lines=14> */
.L_x_12757:


//--------------------- .text._ZN7cutlass13device_kernelIN5flash11enable_sm90INS1_16FlashAttnFwdSm90INS1_25CollectiveMainloopFwdSm90ILi2EN4cute5tupleIJNS5_1CILi1EEES8_S8_EEENS6_IJNS7_ILi128EEENS7_ILi112EEENS7_ILi192EEEEEELi192ENS_6half_tEfNS_4arch4Sm90ELb0ELb0ELb1ELb1ELb0ELb0ELb0ELb1ELb1ELb0ELb0ELb0EEENS1_21CollectiveEpilogueFwdINS6_IJSA_SC_SB_EEES9_SE_SG_Li256ELb1ELb0ELb0ELb0EEENS1_36VarlenDynamicPersistentTileSchedulerILi128ELi112ELi256ELi32ELb0ELb0ELb1ELb0ELb1ELb1EEEEEEEEEvNT_6ParamsE --------------------------
	.section	.text._ZN7cutlass13device_kernelIN5flash11enable_sm90INS1_16FlashAttnFwdSm90INS1_25CollectiveMainloopFwdSm90ILi2EN4cute5tupleIJNS5_1CILi1EEES8_S8_EEENS6_IJNS7_ILi128EEENS7_ILi112EEENS7_ILi192EEEEEELi192ENS_6half_tEfNS_4arch4Sm90ELb0ELb0ELb1ELb1ELb0ELb0ELb0ELb1ELb1ELb0ELb0ELb0EEENS1_21CollectiveEpilogueFwdINS6_IJSA_SC_SB_EEES9_SE_SG_Li256ELb1ELb0ELb0ELb0EEENS1_36VarlenDynamicPersistentTileSchedulerILi128ELi112ELi256ELi32ELb0ELb0ELb1ELb0ELb1ELb1EEEEEEEEEvNT_6ParamsE,"ax",@progbits
	.align	128
.text._ZN7cutlass13device_kernelIN5flash11enable_sm90INS1_16FlashAttnFwdSm90INS1_25CollectiveMainloopFwdSm90ILi2EN4cute5tupleIJNS5_1CILi1EEES8_S8_EEENS6_IJNS7_ILi128EEENS7_ILi112EEENS7_ILi192EEEEEELi192ENS_6half_tEfNS_4arch4Sm90ELb0ELb0ELb1ELb1ELb0ELb0ELb0ELb1ELb1ELb0ELb0ELb0EEENS1_21CollectiveEpilogueFwdINS6_IJSA_SC_SB_EEES9_SE_SG_Li256ELb1ELb0ELb0ELb0EEENS1_36VarlenDynamicPersistentTileSchedulerILi128ELi112ELi256ELi32ELb0ELb0ELb1ELb0ELb1ELb1EEEEEEEEEvNT_6ParamsE:
        .type           _ZN7cutlass13device_kernelIN5flash11enable_sm90INS1_16FlashAttnFwdSm90INS1_25CollectiveMainloopFwdSm90ILi2EN4cute5tupleIJNS5_1CILi1EEES8_S8_EEENS6_IJNS7_ILi128EEENS7_ILi112EEENS7_ILi192EEEEEELi192ENS_6half_tEfNS_4arch4Sm90ELb0ELb0ELb1ELb1ELb0ELb0ELb0ELb1ELb1ELb0ELb0ELb0EEENS1_21CollectiveEpilogueFwdINS6_IJSA_SC_SB_EEES9_SE_SG_Li256ELb1ELb0ELb0ELb0EEENS1_36VarlenDynamicPersistentTileSchedulerILi128ELi112ELi256ELi32ELb0ELb0ELb1ELb0ELb1ELb1EEEEEEEEEvNT_6ParamsE,@function
        .size           _ZN7cutlass13device_kernelIN5flash11enable_sm90INS1_16FlashAttnFwdSm90INS1_25CollectiveMainloopFwdSm90ILi2EN4cute5tupleIJNS5_1CILi1EEES8_S8_EEENS6_IJNS7_ILi128EEENS7_ILi112EEENS7_ILi192EEEEEELi192ENS_6half_tEfNS_4arch4Sm90ELb0ELb0ELb1ELb1ELb0ELb0ELb0ELb1ELb1ELb0ELb0ELb0EEENS1_21CollectiveEpilogueFwdINS6_IJSA_SC_SB_EEES9_SE_SG_Li256ELb1ELb0ELb0ELb0EEENS1_36VarlenDynamicPersistentTileSchedulerILi128ELi112ELi256ELi32ELb0ELb0ELb1ELb0ELb1ELb1EEEEEEEEEvNT_6ParamsE,(.L_x_12758 - _ZN7cutlass13device_kernelIN5flash11enable_sm90INS1_16FlashAttnFwdSm90INS1_25CollectiveMainloopFwdSm90ILi2EN4cute5tupleIJNS5_1CILi1EEES8_S8_EEENS6_IJNS7_ILi128EEENS7_ILi112EEENS7_ILi192EEEEEELi192ENS_6half_tEfNS_4arch4Sm90ELb0ELb0ELb1ELb1ELb0ELb0ELb0ELb1ELb1ELb0ELb0ELb0EEENS1_21CollectiveEpilogueFwdINS6_IJSA_SC_SB_EEES9_SE_SG_Li256ELb1ELb0ELb0ELb0EEENS1_36VarlenDynamicPersistentTileSchedulerILi128ELi112ELi256ELi32ELb0ELb0ELb1ELb0ELb1ELb1EEEEEEEEEvNT_6ParamsE)
        .other          _ZN7cutlass13device_kernelIN5flash11enable_sm90INS1_16FlashAttnFwdSm90INS1_25CollectiveMainloopFwdSm90ILi2EN4cute5tupleIJNS5_1CILi1EEES8_S8_EEENS6_IJNS7_ILi128EEENS7_ILi112EEENS7_ILi192EEEEEELi192ENS_6half_tEfNS_4arch4Sm90ELb0ELb0ELb1ELb1ELb0ELb0ELb0ELb1ELb1ELb0ELb0ELb0EEENS1_21CollectiveEpilogueFwdINS6_IJSA_SC_SB_EEES9_SE_SG_Li256ELb1ELb0ELb0ELb0EEENS1_36VarlenDynamicPersistentTileSchedulerILi128ELi112ELi256ELi32ELb0ELb0ELb1ELb0ELb1ELb1EEEEEEEEEvNT_6ParamsE,@"STO_CUDA_ENTRY STV_DEFAULT"
_ZN7cutlass13device_kernelIN5flash11enable_sm90INS1_16FlashAttnFwdSm90INS1_25CollectiveMainloopFwdSm90ILi2EN4cute5tupleIJNS5_1CILi1EEES8_S8_EEENS6_IJNS7_ILi128EEENS7_ILi112EEENS7_ILi192EEEEEELi192ENS_6half_tEfNS_4arch4Sm90ELb0ELb0ELb1ELb1ELb0ELb0ELb0ELb1ELb1ELb0ELb0ELb0EEENS1_21CollectiveEpilogueFwdINS6_IJSA_SC_SB_EEES9_SE_SG_Li256ELb1ELb0ELb0ELb0EEENS1_36VarlenDynamicPersistentTileSchedulerILi128ELi112ELi256ELi32ELb0ELb0ELb1ELb0ELb1ELb1EEEEEEEEEvNT_6ParamsE:
[----:B------:R-:W0:Y:S02]  /*0000*/  LDC R1, c[0x0][0x28] ;  /* 0x00000a00ff017b82 */ /* 0x000e240000000800 */
[----:B0-----:R-:W-:Y:S01]  /*0010*/  VIADD R1, R1, 0xffffffc8 ;  /* 0xffffffc801017836 */ /* 0x001fe20000000000 */
[----:B------:R-:W0:Y:S01]  /*0020*/  S2R R3, SR_TID.X ;  /* 0x0000000000037919 */ /* 0x000e220000002100 */
[----:B------:R-:W-:Y:S01]  /*0030*/  ELECT P0, URZ, PT ;  /* 0x00000000003f782f */ /* 0x000fe20003800000 */
[----:B------:R-:W-:Y:S01]  /*0040*/  BSSY B0, `(.L_x_3098) ;  /* 0x0000010000007945 */ /* 0x000fe20003800000 */
[----:B0-----:R-:W-:-:S05]  /*0050*/  SHF.R.U32.HI R0, RZ, 0x5, R3 ;  /* 0x00000005ff007819 */ /* 0x001fca0000011603 */
[----:B------:R-:W0:Y:S02]  /*0060*/  SHFL.IDX PT, R2, R0, RZ, 0x1f ;  /* 0x00001fff00027589 */ /* 0x000e2400000e0000 */
[----:B0-----:R-:W-:-:S13]  /*0070*/  ISETP.EQ.AND P0, PT, R2, RZ, P0 ;  /* 0x000000ff0200720c */ /* 0x001fda0000702270 */
        /* <DEDUP_REMOVED lines=12> */
.L_x_3099:
[----:B------:R-:W-:Y:S05]  /*0140*/  BSYNC B0 ;  /* 0x0000000000007941 */ /* 0x000fea0003800000 */
.L_x_3098:
[----:B------:R-:W-:Y:S01]  /*0150*/  VOTEU.ANY UP0, P0 ;  /* 0x00000000003f7886 */ /* 0x000fe20000000100 */
[----:B------:R-:W0:Y:S01]  /*0160*/  SHFL.IDX PT, R2, R0, RZ, 0x1f ;  /* 0x00001fff00027589 */ /* 0x000e2200000e0000 */
[----:B------:R-:W-:Y:S01]  /*0170*/  UMOV UR4, 0x1 ;  /* 0x0000000100047882 */ /* 0x000fe20000000000 */
[----:B------:R-:W-:Y:S01]  /*0180*/  UMOV UR7, 0x100 ;  /* 0x0000010000077882 */ /* 0x000fe20000000000 */
[----:B------:R-:W-:Y:S01]  /*0190*/  VOTEU.ANY UP1, P0 ;  /* 0x00000000003f7886 */ /* 0x000fe20000020100 */
[----:B------:R-:W1:Y:S01]  /*01a0*/  @UP0 S2UR UR8, SR_CgaCtaId ;  /* 0x00000000000809c3 */ /* 0x000e620000008800 */
[----:B------:R-:W-:Y:S01]  /*01b0*/  @UP0 UMOV UR6, 0x400 ;  /* 0x0000040000060882 */ /* 0x000fe20000000000 */
[----:B------:R-:W-:-:S04]  /*01c0*/  @UP0 UIADD3 UR4, -UR4, 0x100000, URZ ;  /* 0x0010000004040890 */ /* 0x000fc8000fffe13f */
[----:B------:R-:W-:Y:S02]  /*01d0*/  @UP0 USHF.L.U32 UR5, UR4, 0xb, URZ ;  /* 0x0000000b04050899 */ /* 0x000fe4000800063f */
[----:B------:R-:W-:Y:S01]  /*01e0*/  @UP0 USHF.L.U32 UR4, UR4, 0x1, URZ ;  /* 0x0000000104040899 */ /* 0x000fe2000800063f */
[----:B0-----:R-:W-:Y:S02]  /*01f0*/  ISETP.NE.AND P1, PT, R2, RZ, PT ;  /* 0x000000ff0200720c */ /* 0x001fe40003f25270 */
[----:B------:R-:W-:Y:S01]  /*0200*/  SHF.R.U32.HI R2, RZ, 0x7, R3 ;  /* 0x00000007ff027819 */ /* 0x000fe20000011603 */
[----:B-1----:R-:W-:Y:S02]  /*0210*/  @UP0 ULEA UR8, UR8, UR6, 0x18 ;  /* 0x0000000608080291 */ /* 0x002fe4000f8ec03f */
[----:B------:R-:W-:-:S04]  /*0220*/  @UP0 UIADD3 UR6, -UR7, 0x100000, URZ ;  /* 0x0010000007060890 */ /* 0x000fc8000fffe13f */
[----:B------:R-:W-:Y:S02]  /*0230*/  @UP0 USHF.L.U32 UR7, UR6, 0xb, URZ ;  /* 0x0000000b06070899 */ /* 0x000fe4000800063f */
[----:B------:R-:W-:Y:S01]  /*0240*/  @UP0 USHF.L.U32 UR6, UR6, 0x1, URZ ;  /* 0x0000000106060899 */ /* 0x000fe2000800063f */
[----:B------:R-:W-:Y:S01]  /*0250*/  VOTEU.ANY UP0, P0 ;  /* 0x00000000003f7886 */ /* 0x000fe20000000100 */
[----:B------:R-:W0:Y:S04]  /*0260*/  SHFL.IDX PT, R2, R2, RZ, 0x1f ;  /* 0x00001fff02027589 */ /* 0x000e2800000e0000 */
[----:B------:R-:W1:Y:S02]  /*0270*/  FENCE.VIEW.ASYNC.S ;  /* 0x00000000000073c6 */ /* 0x000e640000000000 */
[----:B-1----:R1:W2:Y:S04]  /*0280*/  @UP0 SYNCS.EXCH.64 URZ, [UR8+0x36800], UR4 ;  /* 0x03680004083f05b2 */ /* 0x0022a80008000100 */
        /* <DEDUP_REMOVED lines=16> */
[----:B------:R4:W0:Y:S01]  /*0390*/  SYNCS.EXCH.64 URZ, [UR8+0x36840], UR4 ;  /* 0x03684004083f75b2 */ /* 0x0008220008000100 */
[----:B------:R4:W0:Y:S01]  /*03a0*/  SYNCS.EXCH.64 URZ, [UR8+0x36838], UR6 ;  /* 0x03683806083f75b2 */ /* 0x0008220008000100 */
[----:B------:R4:W0:Y:S02]  /*03b0*/  SYNCS.EXCH.64 URZ, [UR8+0x36848], UR4 ;  /* 0x03684804083f75b2 */ /* 0x0008240008000100 */
[----:B----4-:R-:W-:Y:S01]  /*03c0*/  NOP ;  /* 0x0000000000007918 */ /* 0x010fe20000000000 */
.L_x_3100:
        /* <DEDUP_REMOVED lines=22> */
.L_x_3101:
        /* <DEDUP_REMOVED lines=14> */
[----:B------:R4:W0:Y:S01]  /*0610*/  SYNCS.EXCH.64 URZ, [UR6+0x36880], UR4 ;  /* 0x03688004063f75b2 */ /* 0x0008220008000100 */
[----:B------:R4:W0:Y:S01]  /*0620*/  SYNCS.EXCH.64 URZ, [UR6+0x36878], UR4 ;  /* 0x03687804063f75b2 */ /* 0x0008220008000100 */
[----:B------:R4:W0:Y:S02]  /*0630*/  SYNCS.EXCH.64 URZ, [UR6+0x36888], UR4 ;  /* 0x03688804063f75b2 */ /* 0x0008240008000100 */
[----:B----4-:R-:W-:Y:S01]  /*0640*/  NOP ;  /* 0x0000000000007918 */ /* 0x010fe20000000000 */
.L_x_3102:
        /* <DEDUP_REMOVED lines=22> */
.L_x_3103:
        /* <DEDUP_REMOVED lines=22> */
.L_x_3104:
[----:B0-----:R-:W-:Y:S01]  /*0910*/  ISETP.NE.AND P0, PT, R2, RZ, PT ;  /* 0x000000ff0200720c */ /* 0x001fe20003f05270 */
[----:B------:R-:W-:Y:S01]  /*0920*/  IMAD.MOV.U32 R2, RZ, RZ, 0x1 ;  /* 0x00000001ff027424 */ /* 0x000fe200078e00ff */
[----:B------:R-:W-:Y:S01]  /*0930*/  NOP ;  /* 0x0000000000007918 */ /* 0x000fe20000000000 */
[----:B------:R-:W-:-:S03]  /*0940*/  ULDC.64 UR60, c[0x0][0x208] ;  /* 0x00008200003c7ab9 */ /* 0x000fc60000000a00 */
[----:B------:R-:W-:-:S05]  /*0950*/  SEL R2, R2, 0x2, !P0 ;  /* 0x0000000202027807 */ /* 0x000fca0004000000 */
[----:B------:R0:W-:Y:S01]  /*0960*/  STL [R1+0x30], R2 ;  /* 0x0000300201007387 */ /* 0x0001e20000100800 */
[----:B-123--:R-:W-:Y:S06]  /*0970*/  BAR.SYNC.DEFER_BLOCKING 0x0 ;  /* 0x0000000000007b1d */ /* 0x00efec0000010000 */
[----:B------:R-:W-:Y:S05]  /*0980*/  @!P0 BRA `(.L_x_3105) ;  /* 0x000000cc00f48947 */ /* 0x000fea0003800000 */
.L_x_3106:
        /* <DEDUP_REMOVED lines=14> */
[----:B------:R-:W2:Y:S01]  /*0a70*/  LDL.LU R10, [R1+0x30] ;  /* 0x00003000010a7983 */ /* 0x000ea20000300800 */
[----:B------:R-:W1:Y:S02]  /*0a80*/  S2R R0, SR_TID.X ;  /* 0x0000000000007919 */ /* 0x000e640000002100 */
[----:B-1----:R-:W-:-:S05]  /*0a90*/  VIADD R214, R0, 0xffffff80 ;  /* 0xffffff8000d67836 */ /* 0x002fca0000000000 */
[----:B------:R-:W-:-:S04]  /*0aa0*/  SHF.R.S32.HI R3, RZ, 0x1f, R214 ;  /* 0x0000001fff037819 */ /* 0x000fc800000114d6 */
[----:B------:R-:W-:-:S04]  /*0ab0*/  LEA.HI R5, R3, R214, RZ, 0x7 ;  /* 0x000000d603057211 */ /* 0x000fc800078f38ff */
[----:B------:R-:W-:-:S05]  /*0ac0*/  LOP3.LUT R209, R5, 0xffffff80, RZ, 0xc0, !PT ;  /* 0xffffff8005d17812 */ /* 0x000fca00078ec0ff */
[----:B------:R-:W-:-:S05]  /*0ad0*/  IMAD.IADD R209, R214, 0x1, -R209 ;  /* 0x00000001d6d17824 */ /* 0x000fca00078e0ad1 */
[----:B------:R-:W-:-:S04]  /*0ae0*/  SHF.R.S32.HI R4, RZ, 0x1f, R209 ;  /* 0x0000001fff047819 */ /* 0x000fc800000114d1 */
[----:B------:R-:W-:-:S04]  /*0af0*/  LEA.HI R6, R4, R209, RZ, 0x2 ;  /* 0x000000d104067211 */ /* 0x000fc800078f10ff */
[--C-:B------:R-:W-:Y:S02]  /*0b00*/  SHF.R.S32.HI R8, RZ, 0x2, R6.reuse ;  /* 0x00000002ff087819 */ /* 0x100fe40000011406 */
[----:B------:R-:W-:Y:S02]  /*0b10*/  SHF.R.S32.HI R11, RZ, 0x1f, R6 ;  /* 0x0000001fff0b7819 */ /* 0x000fe40000011406 */
[----:B------:R-:W-:Y:S02]  /*0b20*/  SHF.R.S32.HI R210, RZ, 0x7, R5 ;  /* 0x00000007ffd27819 */ /* 0x000fe40000011405 */
[----:B------:R-:W-:Y:S02]  /*0b30*/  LEA.HI R11, R11, R8, RZ, 0x3 ;  /* 0x000000080b0b7211 */ /* 0x000fe400078f18ff */
[----:B------:R-:W-:Y:S02]  /*0b40*/  LEA.HI R4, R4, R209, RZ, 0x5 ;  /* 0x000000d104047211 */ /* 0x000fe400078f28ff */
[----:B------:R-:W-:-:S02]  /*0b50*/  LOP3.LUT R11, R11, 0xfffffff8, RZ, 0xc0, !PT ;  /* 0xfffffff80b0b7812 */ /* 0x000fc400078ec0ff */
[----:B------:R-:W-:Y:S02]  /*0b60*/  LEA.HI R5, R5, R210, RZ, 0x1 ;  /* 0x000000d205057211 */ /* 0x000fe400078f08ff */
[-C--:B------:R-:W-:Y:S01]  /*0b70*/  LEA.HI R0, R3, R214.reuse, RZ, 0x4 ;  /* 0x000000d603007211 */ /* 0x080fe200078f20ff */
[----:B------:R-:W-:Y:S01]  /*0b80*/  IMAD.IADD R11, R8, 0x1, -R11 ;  /* 0x00000001080b7824 */ /* 0x000fe200078e0a0b */
[----:B------:R-:W-:Y:S02]  /*0b90*/  SHF.R.S32.HI R4, RZ, 0x5, R4 ;  /* 0x00000005ff047819 */ /* 0x000fe40000011404 */
[----:B------:R-:W-:Y:S02]  /*0ba0*/  LOP3.LUT R5, R5, 0x3fffffe, RZ, 0xc0, !PT ;  /* 0x03fffffe05057812 */ /* 0x000fe400078ec0ff */
[CC--:B0-----:R-:W-:Y:S02]  /*0bb0*/  LEA.HI R2, R3.reuse, R214.reuse, RZ, 0x5 ;  /* 0x000000d603027211 */ /* 0x0c1fe400078f28ff */
[----:B------:R-:W-:Y:S01]  /*0bc0*/  SHF.R.S32.HI R9, RZ, 0x4, R0 ;  /* 0x00000004ff097819 */ /* 0x000fe20000011400 */
[----:B------:R-:W-:Y:S01]  /*0bd0*/  IMAD R4, R4, 0x10, R11 ;  /* 0x0000001004047824 */ /* 0x000fe200078e020b */
[----:B------:R-:W-:Y:S01]  /*0be0*/  LOP3.LUT R7, R0, 0x3fffff0, RZ, 0xc0, !PT ;  /* 0x03fffff000077812 */ /* 0x000fe200078ec0ff */
[----:B------:R-:W-:Y:S01]  /*0bf0*/  IMAD.IADD R5, R210, 0x1, -R5 ;  /* 0x00000001d2057824 */ /* 0x000fe200078e0a05 */
[----:B------:R-:W-:Y:S01]  /*0c00*/  LEA.HI R0, R0, R9, RZ, 0x1 ;  /* 0x0000000900007211 */ /* 0x000fe200078f08ff */
[----:B------:R-:W-:Y:S01]  /*0c10*/  IMAD.SHL.U32 R2, R2, 0x20, RZ ;  /* 0x0000002002027824 */ /* 0x000fe200078e00ff */
[----:B------:R-:W-:Y:S01]  /*0c20*/  LEA.HI R3, R3, R214, RZ, 0x3 ;  /* 0x000000d603037211 */ /* 0x000fe200078f18ff */
[----:B------:R-:W-:Y:S01]  /*0c30*/  IMAD R212, R5, 0x40, R4 ;  /* 0x0000004005d47824 */ /* 0x000fe200078e0204 */
[----:B------:R-:W-:Y:S01]  /*0c40*/  LOP3.LUT R0, R0, 0x1ffffffe, RZ, 0xc0, !PT ;  /* 0x1ffffffe00007812 */ /* 0x000fe200078ec0ff */
[----:B------:R-:W-:Y:S01]  /*0c50*/  IMAD.IADD R7, R214, 0x1, -R7 ;  /* 0x00000001d6077824 */ /* 0x000fe200078e0a07 */
[----:B------:R-:W-:-:S02]  /*0c60*/  LOP3.LUT R6, R6, 0x7ffffffc, RZ, 0xc0, !PT ;  /* 0x7ffffffc06067812 */ /* 0x000fc400078ec0ff */
[----:B------:R-:W-:Y:S02]  /*0c70*/  LOP3.LUT R5, R3, 0x1ffffff8, RZ, 0xc0, !PT ;  /* 0x1ffffff803057812 */ /* 0x000fe400078ec0ff */
[----:B------:R-:W-:Y:S01]  /*0c80*/  LOP3.LUT R2, R2, 0xfffffc00, RZ, 0xc0, !PT ;  /* 0xfffffc0002027812 */ /* 0x000fe200078ec0ff */
[----:B------:R-:W-:Y:S02]  /*0c90*/  IMAD.IADD R0, R9, 0x1, -R0 ;  /* 0x0000000109007824 */ /* 0x000fe400078e0a00 */
[----:B------:R-:W-:Y:S01]  /*0ca0*/  IMAD.MOV.U32 R211, RZ, RZ, -0x2 ;  /* 0xfffffffeffd37424 */ /* 0x000fe200078e00ff */
[----:B------:R-:W-:Y:S01]  /*0cb0*/  LEA R7, R7, R2, 0x6 ;  /* 0x0000000207077211 */ /* 0x000fe200078e30ff */
[----:B------:R-:W-:Y:S02]  /*0cc0*/  IMAD.IADD R6, R209, 0x1, -R6 ;  /* 0x00000001d1067824 */ /* 0x000fe400078e0a06 */
[----:B------:R-:W-:Y:S01]  /*0cd0*/  IMAD.IADD R5, R214, 0x1, -R5 ;  /* 0x00000001d6057824 */ /* 0x000fe200078e0a05 */
[----:B------:R-:W-:Y:S01]  /*0ce0*/  LEA R213, R0, R7, 0x3 ;  /* 0x0000000700d57211 */ /* 0x000fe200078e18ff */
[----:B------:R-:W-:Y:S01]  /*0cf0*/  IMAD R211, R6, R211, 0x70 ;  /* 0x0000007006d37424 */ /* 0x000fe200078e02d3 */
[----:B------:R-:W-:Y:S01]  /*0d00*/  CS2R R16, SRZ ;  /* 0x0000000000107805 */ /* 0x000fe2000001ff00 */
[----:B------:R-:W-:Y:S01]  /*0d10*/  IMAD.MOV.U32 R208, RZ, RZ, RZ ;  /* 0x000000ffffd07224 */ /* 0x000fe200078e00ff */
[----:B------:R-:W-:Y:S01]  /*0d20*/  SHF.R.S32.HI R22, RZ, 0x3, R3 ;  /* 0x00000003ff167819 */ /* 0x000fe20000011403 */
[----:B------:R-:W-:Y:S01]  /*0d30*/  IMAD.SHL.U32 R18, R5, 0x8, RZ ;  /* 0x0000000805127824 */ /* 0x000fe200078e00ff */
[----:B--2---:R-:W-:-:S07]  /*0d40*/  LOP3.LUT R19, R10, 0x1, RZ, 0xfc, !PT ;  /* 0x000000010a137812 */ /* 0x004fce00078efcff */
.L_x_3149:
[----:B0-----:R-:W0:Y:S01]  /*0d50*/  LDC.64 R204, c[0x0][0xc60] ;  /* 0x00031800ffcc7b82 */ /* 0x001e220000000a00 */
[----:B------:R-:W-:Y:S01]  /*0d60*/  ULDC.64 UR4, c[0x0][0xa28] ;  /* 0x00028a0000047ab9 */ /* 0x000fe20000000a00 */
[----:B---3-5:R-:W-:Y:S01]  /*0d70*/  IMAD.MOV.U32 R5, RZ, RZ, RZ ;  /* 0x000000ffff057224 */ /* 0x028fe200078e00ff */
[----:B------:R-:W-:Y:S01]  /*0d80*/  ULDC.64 UR6, c[0x0][0xa20] ;  /* 0x0002880000067ab9 */ /* 0x000fe20000000a00 */
[----:B0-----:R-:W-:-:S06]  /*0d90*/  IMAD.WIDE R204, R103, 0x4, R204 ;  /* 0x0000000467cc7825 */ /* 0x001fcc00078e02cc */
[----:B--2---:R-:W2:Y:S01]  /*0da0*/  LDG.E R204, desc[UR60][R204.64] ;  /* 0x0000003ccccc7981 */ /* 0x004ea2000c1e1900 */
[----:B------:R-:W-:-:S04]  /*0db0*/  ISETP.NE.U32.AND P0, PT, RZ, UR4, PT ;  /* 0x00000004ff007c0c */ /* 0x000fc8000bf05070 */
[----:B------:R-:W-:Y:S02]  /*0dc0*/  ISETP.NE.AND.EX P0, PT, RZ, UR5, PT, P0 ;  /* 0x00000005ff007c0c */ /* 0x000fe4000bf05300 */
[----:B--2---:R-:W-:-:S11]  /*0dd0*/  SHF.R.S32.HI R207, RZ, 0x1f, R204 ;  /* 0x0000001fffcf7819 */ /* 0x004fd600000114cc */
[----:B------:R-:W-:-:S04]  /*0de0*/  @P0 LEA R2, P1, R204, UR4, 0x2 ;  /* 0x00000004cc020c11 */ /* 0x000fc8000f8210ff */
[----:B------:R-:W-:Y:S01]  /*0df0*/  @P0 LEA.HI.X R3, R204, UR5, R207, 0x2, P1 ;  /* 0x00000005cc030c11 */ /* 0x000fe200088f14cf */
[----:B------:R-:W-:-:S04]  /*0e00*/  ULDC.64 UR4, c[0x0][0x3f8] ;  /* 0x0000fe0000047ab9 */ /* 0x000fc80000000a00 */
[----:B------:R0:W5:Y:S01]  /*0e10*/  @P0 LDG.E R5, desc[UR60][R2.64] ;  /* 0x0000003c02050981 */ /* 0x000162000c1e1900 */
[----:B------:R-:W-:Y:S01]  /*0e20*/  ISETP.NE.U32.AND P0, PT, RZ, UR6, PT ;  /* 0x00000006ff007c0c */ /* 0x000fe2000bf05070 */
[----:B------:R-:W-:-:S03]  /*0e30*/  UISETP.NE.U32.AND UP0, UPT, UR4, URZ, UPT ;  /* 0x0000003f0400728c */ /* 0x000fc6000bf05070 */
[----:B------:R-:W-:Y:S01]  /*0e40*/  ISETP.NE.AND.EX P0, PT, RZ, UR7, PT, P0 ;  /* 0x00000007ff007c0c */ /* 0x000fe2000bf05300 */
[----:B------:R-:W-:Y:S01]  /*0e50*/  UISETP.NE.AND.EX UP0, UPT, UR5, URZ, UPT, UP0 ;  /* 0x0000003f0500728c */ /* 0x000fe2000bf05300 */
[----:B------:R-:W-:Y:S02]  /*0e60*/  ULDC UR4, c[0x0][0x404] ;  /* 0x0001010000047ab9 */ /* 0x000fe40000000800 */
[----:B------:R-:W-:Y:S01]  /*0e70*/  ULDC UR5, c[0x0][0x2e0] ;  /* 0x0000b80000057ab9 */ /* 0x000fe20000000800 */
[----:B------:R-:W-:-:S04]  /*0e80*/  USEL UR4, UR4, 0x1, UP0 ;  /* 0x0000000104047887 */ /* 0x000fc80008000000 */
[----:B------:R-:W-:-:S04]  /*0e90*/  UIMAD UR4, UR4, UR5, URZ ;  /* 0x00000005040472a4 */ /* 0x000fc8000f8e023f */
[C---:B0-----:R-:W-:Y:S02]  /*0ea0*/  @P0 LEA R2, P1, R204.reuse, UR6, 0x2 ;  /* 0x00000006cc020c11 */ /* 0x041fe4000f8210ff */
[----:B------:R-:W-:Y:S02]  /*0eb0*/  IMAD.U32 R82, RZ, RZ, UR4 ;  /* 0x00000004ff527e24 */ /* 0x000fe4000f8e00ff */
[----:B------:R-:W-:-:S05]  /*0ec0*/  @P0 LEA.HI.X R3, R204, UR7, R207, 0x2, P1 ;  /* 0x00000007cc030c11 */ /* 0x000fca00088f14cf */
[----:B------:R0:W5:Y:S01]  /*0ed0*/  @P0 LDG.E R82, desc[UR60][R2.64] ;  /* 0x0000003c02520981 */ /* 0x000162000c1e1900 */
[----:B----4-:R-:W-:Y:S05]  /*0ee0*/  @P0 BRA `(.L_x_3107) ;  /* 0x0000000000240947 */ /* 0x010fea0003800000 */
[----:B------:R-:W-:Y:S02]  /*0ef0*/  ULDC.64 UR4, c[0x0][0xa08] ;  /* 0x0002820000047ab9 */ /* 0x000fe40000000a00 */
[----:B------:R-:W-:-:S04]  /*0f00*/  ISETP.NE.U32.AND P0, PT, RZ, UR4, PT ;  /* 0x00000004ff007c0c */ /* 0x000fc8000bf05070 */
[----:B------:R-:W-:-:S13]  /*0f10*/  ISETP.NE.AND.EX P0, PT, RZ, UR5, PT, P0 ;  /* 0x00000005ff007c0c */ /* 0x000fda000bf05300 */
[----:B------:R-:W-:Y:S05]  /*0f20*/  @!P0 BRA `(.L_x_3107) ;  /* 0x0000000000148947 */ /* 0x000fea0003800000 */
[----:B0-----:R-:W0:Y:S02]  /*0f30*/  LDC.64 R2, c[0x0][0xa08] ;  /* 0x00028200ff027b82 */ /* 0x001e240000000a00 */
[----:B0-----:R-:W-:-:S05]  /*0f40*/  IMAD.WIDE R2, R204, 0x4, R2 ;  /* 0x00000004cc027825 */ /* 0x001fca00078e0202 */
[----:B-----5:R-:W2:Y:S04]  /*0f50*/  LDG.E R82, desc[UR60][R2.64] ;  /* 0x0000003c02527981 */ /* 0x020ea8000c1e1900 */
[----:B------:R-:W2:Y:S02]  /*0f60*/  LDG.E R7, desc[UR60][R2.64+0x4] ;  /* 0x0000043c02077981 */ /* 0x000ea4000c1e1900 */
[----:B--2---:R-:W-:-:S07]  /*0f70*/  IADD3 R82, -R82, R7, RZ ;  /* 0x0000000752527210 */ /* 0x004fce0007ffe1ff */
.L_x_3107:
[----:B-----5:R-:W-:Y:S01]  /*0f80*/  IMAD.IADD R82, R82, 0x1, -R5 ;  /* 0x0000000152527824 */ /* 0x020fe200078e0a05 */
[----:B------:R-:W-:Y:S01]  /*0f90*/  PLOP3.LUT P0, PT, PT, PT, PT, 0x80, 0x0 ;  /* 0x000000000000781c */ /* 0x000fe20003f0f070 */
[----:B0-----:R-:W-:Y:S01]  /*0fa0*/  IMAD.MOV.U32 R2, RZ, RZ, RZ ;  /* 0x000000ffff027224 */ /* 0x001fe200078e00ff */
[----:B------:R-:W-:Y:S01]  /*0fb0*/  CS2R R118, SRZ ;  /* 0x0000000000767805 */ /* 0x000fe2000001ff00 */
[C---:B------:R-:W-:Y:S01]  /*0fc0*/  VIADD R3, R82.reuse, 0x6f ;  /* 0x0000006f52037836 */ /* 0x040fe20000000000 */
[----:B------:R-:W-:Y:S01]  /*0fd0*/  ISETP.GE.AND P1, PT, R82, 0x1, PT ;  /* 0x000000015200780c */ /* 0x000fe20003f26270 */
[----:B------:R-:W-:Y:S01]  /*0fe0*/  IMAD.MOV.U32 R206, RZ, RZ, R101 ;  /* 0x000000ffffce7224 */ /* 0x000fe200078e0065 */
[----:B------:R-:W-:Y:S01]  /*0ff0*/  CS2R R116, SRZ ;  /* 0x0000000000747805 */ /* 0x000fe2000001ff00 */
[----:B------:R-:W-:Y:S01]  /*1000*/  IMAD.HI R2, R3, -0x6db6db6d, R2 ;  /* 0x9249249303027827 */ /* 0x000fe200078e0202 */
[----:B------:R-:W-:Y:S02]  /*1010*/  CS2R R114, SRZ ;  /* 0x0000000000727805 */ /* 0x000fe4000001ff00 */
[----:B------:R-:W-:-:S02]  /*1020*/  CS2R R112, SRZ ;  /* 0x0000000000707805 */ /* 0x000fc4000001ff00 */
[----:B------:R-:W-:Y:S01]  /*1030*/  CS2R R110, SRZ ;  /* 0x00000000006e7805 */ /* 0x000fe2000001ff00 */
[----:B------:R-:W-:Y:S01]  /*1040*/  IMAD.MOV.U32 R205, RZ, RZ, R102 ;  /* 0x000000ffffcd7224 */ /* 0x000fe200078e0066 */
[----:B------:R-:W-:Y:S01]  /*1050*/  SHF.R.U32.HI R3, RZ, 0x1f, R2 ;  /* 0x0000001fff037819 */ /* 0x000fe20000011602 */
[----:B------:R-:W-:Y:S01]  /*1060*/  IMAD.MOV.U32 R0, RZ, RZ, RZ ;  /* 0x000000ffff007224 */ /* 0x000fe200078e00ff */
[----:B------:R-:W-:Y:S02]  /*1070*/  CS2R R108, SRZ ;  /* 0x00000000006c7805 */ /* 0x000fe4000001ff00 */
[----:B------:R-:W-:Y:S02]  /*1080*/  CS2R R106, SRZ ;  /* 0x00000000006a7805 */ /* 0x000fe4000001ff00 */
[----:B------:R-:W-:Y:S02]  /*1090*/  LEA.HI.SX32 R120, R2, R3, 0x1a ;  /* 0x0000000302787211 */ /* 0x000fe400078fd2ff */
[----:B------:R-:W-:-:S02]  /*10a0*/  CS2R R2, SRZ ;  /* 0x0000000000027805 */ /* 0x000fc4000001ff00 */
[----:B------:R-:W-:Y:S02]  /*10b0*/  CS2R R104, SRZ ;  /* 0x0000000000687805 */ /* 0x000fe4000001ff00 */
[----:B------:R-:W-:Y:S02]  /*10c0*/  CS2R R46, SRZ ;  /* 0x00000000002e7805 */ /* 0x000fe4000001ff00 */
[----:B------:R-:W-:Y:S02]  /*10d0*/  MOV R39, RZ ;  /* 0x000000ff00277202 */ /* 0x000fe40000000f00 */
        /* <DEDUP_REMOVED lines=37> */
[----:B------:R-:W-:Y:S01]  /*1330*/  CS2R R6, SRZ ;  /* 0x0000000000067805 */ /* 0x000fe2000001ff00 */
        /* <DEDUP_REMOVED lines=27> */
[----:B------:R-:W-:Y:S01]  /*14f0*/  MOV R12, 0x1 ;  /* 0x00000001000c7802 */ /* 0x000fe20000000f00 */
[----:B------:R-:W-:Y:S02]  /*1500*/  IMAD.U32 R6, RZ, RZ, UR4 ;  /* 0x00000004ff067e24 */ /* 0x000fe4000f8e00ff */
[----:B------:R-:W-:-:S02]  /*1510*/  IMAD.U32 R7, RZ, RZ, UR5 ;  /* 0x00000005ff077e24 */ /* 0x000fc4000f8e00ff */
[----:B------:R-:W-:Y:S02]  /*1520*/  IMAD.U32 R11, RZ, RZ, UR7 ;  /* 0x00000007ff0b7e24 */ /* 0x000fe4000f8e00ff */
[----:B------:R-:W-:Y:S02]  /*1530*/  IMAD.MOV.U32 R8, RZ, RZ, 0x70 ;  /* 0x00000070ff087424 */ /* 0x000fe400078e00ff */
[----:B0-----:R-:W-:-:S07]  /*1540*/  IMAD.MOV.U32 R13, RZ, RZ, RZ ;  /* 0x000000ffff0d7224 */ /* 0x001fce00078e00ff */
[----:B------:R-:W-:-:S07]  /*1550*/  LEPC R20, `(.L_x_3109) ;  /* 0x000000001014794e */ /* 0x000fce0000000000 */
[----:B-1----:R-:W-:Y:S05]  /*1560*/  CALL.ABS.NOINC R2 ;  /* 0x0000000002007343 */ /* 0x002fea0003c00000 */
.L_x_3109:
[----:B------:R-:W0:Y:S01]  /*1570*/  S2UR UR5, SR_CgaCtaId ;  /* 0x00000000000579c3 */ /* 0x000e220000008800 */
[----:B------:R-:W-:Y:S01]  /*1580*/  LEA.HI R0, R208, R208, RZ, 0x1 ;  /* 0x000000d0d0007211 */ /* 0x000fe200078f08ff */
[----:B------:R-:W-:Y:S01]  /*1590*/  UMOV UR4, 0x400 ;  /* 0x0000040000047882 */ /* 0x000fe20000000000 */
[----:B------:R-:W-:Y:S01]  /*15a0*/  BSSY B0, `(.L_x_3110) ;  /* 0x0000009000007945 */ /* 0x000fe20003800000 */
[----:B------:R-:W-:Y:S02]  /*15b0*/  ISETP.NE.AND P0, PT, R19, 0x3, PT ;  /* 0x000000031300780c */ /* 0x000fe40003f05270 */
[----:B------:R-:W-:-:S05]  /*15c0*/  LOP3.LUT R3, R0, 0xfffffffe, RZ, 0xc0, !PT ;  /* 0xfffffffe00037812 */ /* 0x000fca00078ec0ff */
[----:B------:R-:W-:-:S05]  /*15d0*/  IMAD.IADD R3, R208, 0x1, -R3 ;  /* 0x00000001d0037824 */ /* 0x000fca00078e0a03 */
[----:B------:R-:W-:Y:S01]  /*15e0*/  SHF.L.U32 R3, R3, 0x1f, RZ ;  /* 0x0000001f03037819 */ /* 0x000fe200000006ff */
[----:B0-----:R-:W-:-:S06]  /*15f0*/  ULEA UR4, UR5, UR4, 0x18 ;  /* 0x0000000405047291 */ /* 0x001fcc000f8ec03f */
[----:B------:R-:W-:-:S04]  /*1600*/  IMAD.U32 R2, RZ, RZ, UR4 ;  /* 0x00000004ff027e24 */ /* 0x000fc8000f8e00ff */
[----:B------:R-:W0:Y:S02]  /*1610*/  SYNCS.PHASECHK.TRANS64.TRYWAIT P1, [R2+URZ+0x36800], R3 ;  /* 0x03680003020075a7 */ /* 0x000e24000802017f */
[----:B0-----:R-:W-:Y:S05]  /*1620*/  @!P1 BRA `(.L_x_3111) ;  /* 0x0000011000409947 */ /* 0x001fea0003800000 */
.L_x_3235:
[----:B------:R-:W-:Y:S05]  /*1630*/  BSYNC B0 ;  /* 0x0000000000007941 */ /* 0x000fea0003800000 */
.L_x_3110:
[----:B------:R-:W-:Y:S05]  /*1640*/  @!P0 BRA `(.L_x_3112) ;  /* 0x0000000000048947 */ /* 0x000fea0003800000 */
[----:B------:R-:W-:Y:S01]  /*1650*/  BPT.TRAP 0x1 ;  /* 0x000000040000795c */ /* 0x000fe20000300000 */
.L_x_3112:
[----:B------:R-:W-:Y:S01]  /*1660*/  IMAD R0, R16, 0x8, R2 ;  /* 0x0000000810007824 */ /* 0x000fe200078e0202 */
[----:B0-----:R-:W-:-:S04]  /*1670*/  SHF.L.U32 R3, R17, 0x1f, RZ ;  /* 0x0000001f11037819 */ /* 0x001fc800000006ff */
[----:B------:R0:W1:Y:S01]  /*1680*/  SYNCS.PHASECHK.TRANS64.TRYWAIT P2, [R0+URZ+0x36830], R3 ;  /* 0x03683003000075a7 */ /* 0x000062000804017f */
[----:B------:R-:W-:Y:S05]  /*1690*/  @!P0 BRA `(.L_x_3113) ;  /* 0x0000000000048947 */ /* 0x000fea0003800000 */
[----:B------:R-:W-:Y:S01]  /*16a0*/  BPT.TRAP 0x1 ;  /* 0x000000040000795c */ /* 0x000fe20000300000 */
.L_x_3113:
[----:B------:R-:W2:Y:S01]  /*16b0*/  S2R R4, SR_TID.X ;  /* 0x0000000000047919 */ /* 0x000ea20000002100 */
[----:B------:R-:W-:Y:S01]  /*16c0*/  IMAD.MOV.U32 R119, RZ, RZ, RZ ;  /* 0x000000ffff777224 */ /* 0x000fe200078e00ff */
[----:B--2---:R-:W-:Y:S01]  /*16d0*/  LOP3.LUT P1, RZ, R4, 0x7f, RZ, 0xc0, !PT ;  /* 0x0000007f04ff7812 */ /* 0x004fe2000782c0ff */
[----:B-1----:R-:W-:-:S12]  /*16e0*/  @P2 BRA `(.L_x_3114) ;  /* 0x0000000000082947 */ /* 0x002fd80003800000 */
[----:B------:R-:W1:Y:S02]  /*16f0*/  SYNCS.PHASECHK.TRANS64.TRYWAIT P2, [R0+URZ+0x36830], R3 ;  /* 0x03683003000075a7 */ /* 0x000e64000804017f */
[----:B-1----:R-:W-:Y:S05]  /*1700*/  @!P2 BRA `(.L_x_3115) ;  /* 0x00000110001ca947 */ /* 0x002fea0003800000 */
.L_x_3114:
[----:B------:R-:W-:Y:S05]  /*1710*/  WARPSYNC.ALL ;  /* 0x0000000000007948 */ /* 0x000fea0003800000 */
[----:B01----:R-:W-:Y:S01]  /*1720*/  VIADD R3, R2, 0x21400 ;  /* 0x0002140002037836 */ /* 0x003fe20000000000 */
[----:B------:R-:W-:Y:S01]  /*1730*/  ULOP3.LUT UR5, UR36, 0x10000, URZ, 0xfc, !UPT ;  /* 0x0001000024057892 */ /* 0x000fe2000f8efc3f */
[----:B------:R-:W-:Y:S01]  /*1740*/  WARPGROUP.ARRIVE ;  /* 0x00000000000079c5 */ /* 0x000fe20000000000 */
[----:B------:R-:W-:Y:S01]  /*1750*/  UMOV UR53, 0x40000040 ;  /* 0x4000004000357882 */ /* 0x000fe20000000000 */
[----:B------:R-:W-:Y:S01]  /*1760*/  UMOV UR55, 0x40000040 ;  /* 0x4000004000377882 */ /* 0x000fe20000000000 */
[----:B------:R-:W-:Y:S01]  /*1770*/  SHF.R.U32.HI R3, RZ, 0x4, R3 ;  /* 0x00000004ff037819 */ /* 0x000fe20000011603 */
[----:B------:R-:W-:Y:S01]  /*1780*/  UMOV UR13, UR53 ;  /* 0x00000035000d7c82 */ /* 0x000fe20008000000 */
[----:B------:R-:W-:Y:S01]  /*1790*/  UMOV UR15, 0x40000040 ;  /* 0x40000040000f7882 */ /* 0x000fe20000000000 */
[----:B------:R-:W-:Y:S01]  /*17a0*/  UMOV UR52, UR5 ;  /* 0x0000000500347c82 */ /* 0x000fe20008000000 */
[----:B------:R-:W-:Y:S01]  /*17b0*/  LOP3.LUT R3, R3, 0x3fff, RZ, 0xc0, !PT ;  /* 0x00003fff03037812 */ /* 0x000fe200078ec0ff */
[----:B------:R-:W-:Y:S01]  /*17c0*/  UMOV UR12, UR52 ;  /* 0x00000034000c7c82 */ /* 0x000fe20008000000 */
[----:B------:R-:W-:Y:S01]  /*17d0*/  UMOV UR16, UR52 ;  /* 0x0000003400107c82 */ /* 0x000fe20008000000 */
[----:B------:R-:W-:Y:S01]  /*17e0*/  UMOV UR17, UR53 ;  /* 0x0000003500117c82 */ /* 0x000fe20008000000 */
[----:B------:R-:W-:Y:S01]  /*17f0*/  LOP3.LUT R8, R3, 0x10000, RZ, 0xfc, !PT ;  /* 0x0001000003087812 */ /* 0x000fe200078efcff */
[----:B------:R-:W-:Y:S01]  /*1800*/  UMOV UR19, 0x40000040 ;  /* 0x4000004000137882 */ /* 0x000fe20000000000 */
[----:B------:R-:W-:Y:S01]  /*1810*/  UMOV UR20, UR52 ;  /* 0x0000003400147c82 */ /* 0x000fe20008000000 */
[----:B------:R-:W-:Y:S01]  /*1820*/  UMOV UR21, UR53 ;  /* 0x0000003500157c82 */ /* 0x000fe20008000000 */
[----:B------:R-:W-:Y:S01]  /*1830*/  UMOV UR23, 0x40000040 ;  /* 0x4000004000177882 */ /* 0x000fe20000000000 */
[----:B------:R-:W-:Y:S01]  /*1840*/  IMAD R3, R16, 0xa80, R8 ;  /* 0x00000a8010037824 */ /* 0x000fe200078e0208 */
[----:B------:R-:W-:Y:S01]  /*1850*/  UMOV UR8, UR52 ;  /* 0x0000003400087c82 */ /* 0x000fe20008000000 */
[----:B------:R-:W-:Y:S01]  /*1860*/  UMOV UR9, UR53 ;  /* 0x0000003500097c82 */ /* 0x000fe20008000000 */
[----:B------:R-:W-:Y:S01]  /*1870*/  UMOV UR11, 0x40000040 ;  /* 0x40000040000b7882 */ /* 0x000fe20000000000 */
[----:B------:R-:W-:Y:S01]  /*1880*/  UIADD3 UR7, UR5, 0x2, URZ ;  /* 0x0000000205077890 */ /* 0x000fe2000fffe03f */
[----:B------:R-:W-:Y:S01]  /*1890*/  R2UR UR4, R3 ;  /* 0x00000000030472ca */ /* 0x000fe200000e0000 */
        /* <DEDUP_REMOVED lines=8> */
[----:B------:R-:W-:Y:S01]  /*1920*/  MOV R5, UR53 ;  /* 0x0000003500057c02 */ /* 0x000fe20008000f00 */
[----:B------:R-:W-:Y:S01]  /*1930*/  @!P1 VIADD R0, R0, 0x36840 ;  /* 0x0003684000009836 */ /* 0x000fe20000000000 */
[----:B------:R-:W-:Y:S01]  /*1940*/  MOV R6, UR52 ;  /* 0x0000003400067c02 */ /* 0x000fe20008000f00 */
[--C-:B------:R-:W-:Y:S01]  /*1950*/  IMAD.MOV.U32 R118, RZ, RZ, R119.reuse ;  /* 0x000000ffff767224 */ /* 0x100fe200078e0077 */
[----:B------:R-:W-:Y:S01]  /*1960*/  UMOV UR54, UR4 ;  /* 0x0000000400367c82 */ /* 0x000fe20008000000 */
[----:B------:R-:W-:Y:S01]  /*1970*/  UIADD3 UR14, UR4, 0x80, URZ ;  /* 0x00000080040e7890 */ /* 0x000fe2000fffe03f */
[----:B------:R-:W-:Y:S01]  /*1980*/  HGMMA.64x16x16.F32 R72, gdesc[UR52], RZ, !UPT, gsb0 ;  /* 0x00200000344879f0 */ /* 0x000fe2000c0008ff */
[----:B------:R-:W-:Y:S01]  /*1990*/  UIADD3 UR18, UR4, 0x100, URZ ;  /* 0x0000010004127890 */ /* 0x000fe2000fffe03f */
[----:B------:R-:W-:Y:S01]  /*19a0*/  IADD3 R9, R211, R82, RZ ;  /* 0x00000052d3097210 */ /* 0x000fe20007ffe0ff */
[----:B------:R-:W-:Y:S01]  /*19b0*/  UIADD3 UR22, UR4, 0x180, URZ ;  /* 0x0000018004167890 */ /* 0x000fe2000fffe03f */
[----:B------:R-:W-:Y:S01]  /*19c0*/  P2R R81, PR, RZ, 0x1 ;  /* 0x00000001ff517803 */ /* 0x000fe20000000000 */
[----:B------:R-:W-:Y:S01]  /*19d0*/  UIADD3 UR54, UR4, 0x200, URZ ;  /* 0x0000020004367890 */ /* 0x000fe2000fffe03f */
[----:B------:R-:W-:Y:S01]  /*19e0*/  @!P1 PRMT R0, RZ, 0x654, R0 ;  /* 0x00000654ff009816 */ /* 0x000fe20000000000 */
        /* <DEDUP_REMOVED lines=32> */
[----:B------:R-:W-:Y:S02]  /*1bf0*/  UIADD3 UR12, UR4, 0x2, URZ ;  /* 0x00000002040c7890 */ /* 0x000fe4000fffe03f */
[----:B------:R-:W-:Y:S01]  /*1c00*/  UIADD3 UR14, UR4, 0x282, URZ ;  /* 0x00000282040e7890 */ /* 0x000fe2000fffe03f */
        /* <DEDUP_REMOVED lines=32> */
[----:B------:R-:W-:Y:S01]  /*1e10*/  UIADD3 UR7, UR5, 0x4, URZ ;  /* 0x0000000405077890 */ /* 0x000fe2000fffe03f */
[----:B------:R-:W-:-:S02]  /*1e20*/  MOV R3, UR9 ;  /* 0x0000000900037c02 */ /* 0x000fc40008000f00 */
[----:B------:R-:W-:Y:S01]  /*1e30*/  MOV R4, UR8 ;  /* 0x0000000800047c02 */ /* 0x000fe20008000f00 */
[----:B------:R-:W-:Y:S02]  /*1e40*/  WARPGROUP.DEPBAR.LE gsb0, 0x0 ;  /* 0x00008000000079c5 */ /* 0x000fe40000010000 */
[----:B------:R-:W-:-:S06]  /*1e50*/  WARPGROUP.ARRIVE ;  /* 0x00000000000079c5 */ /* 0x000fcc0000000000 */
[----:B------:R-:W-:Y:S01]  /*1e60*/  HGMMA.64x16x16.F32 R24, gdesc[UR52], RZ, !UPT, gsb0 ;  /* 0x00200000341879f0 */ /* 0x000fe2000c0008ff */
        /* <DEDUP_REMOVED lines=335> */
[----:B------:R-:W-:-:S05]  /*3360*/  UMOV UR53, UR41 ;  /* 0x0000002900357c82 */ /* 0x000fca0008000000 */
        /* <DEDUP_REMOVED lines=48> */
[----:B------:R-:W-:Y:S02]  /*3670*/  UIADD3 UR7, UR5, 0x806, URZ ;  /* 0x0000080605077890 */ /* 0x000fe4000fffe03f */
[----:B------:R-:W-:Y:S01]  /*3680*/  UIADD3 UR5, UR4, 0x784, URZ ;  /* 0x0000078404057890 */ /* 0x000fe2000fffe03f */
[----:B------:R-:W-:Y:S01]  /*3690*/  UMOV UR8, UR44 ;  /* 0x0000002c00087c82 */ /* 0x000fe20008000000 */
[----:B------:R-:W-:Y:S01]  /*36a0*/  UMOV UR9, UR45 ;  /* 0x0000002d00097c82 */ /* 0x000fe20008000000 */
[----:B------:R-:W-:Y:S01]  /*36b0*/  UMOV UR52, UR44 ;  /* 0x0000002c00347c82 */ /* 0x000fe20008000000 */
[----:B------:R-:W-:-:S03]  /*36c0*/  UMOV UR53, UR45 ;  /* 0x0000002d00357c82 */ /* 0x000fc60008000000 */
[----:B------:R-:W-:Y:S01]  /*36d0*/  UMOV UR10, UR5 ;  /* 0x00000005000a7c82 */ /* 0x000fe20008000000 */
[----:B------:R-:W-:Y:S01]  /*36e0*/  ULDC UR5, c[0x0][0x9d8] ;  /* 0x0002760000057ab9 */ /* 0x000fe20000000800 */
        /* <DEDUP_REMOVED lines=65> */
[----:B------:R-:W-:Y:S01]  /*3b00*/  UMOV UR51, 0x40000040 ;  /* 0x4000004000337882 */ /* 0x000fe20000000000 */
[----:B------:R-:W-:Y:S01]  /*3b10*/  FMUL.FTZ R75, R75, UR5 ;  /* 0x000000054b4b7c20 */ /* 0x000fe20008410000 */
[----:B------:R-:W-:Y:S01]  /*3b20*/  FMUL.FTZ R78, R78, UR5 ;  /* 0x000000054e4e7c20 */ /* 0x000fe20008410000 */
[----:B------:R-:W-:-:S04]  /*3b30*/  FMUL.FTZ R79, R79, UR5 ;  /* 0x000000054f4f7c20 */ /* 0x000fc80008410000 */
[----:B------:R-:W1:Y:S08]  /*3b40*/  MUFU.TANH R73, R73 ;  /* 0x0000004900497308 */ /* 0x000e700000002400 */
[----:B------:R-:W2:Y:S08]  /*3b50*/  MUFU.TANH R76, R76 ;  /* 0x0000004c004c7308 */ /* 0x000eb00000002400 */
[----:B------:R-:W-:Y:S08]  /*3b60*/  MUFU.TANH R77, R77 ;  /* 0x0000004d004d7308 */ /* 0x000ff00000002400 */
[----:B------:R-:W3:Y:S08]  /*3b70*/  MUFU.TANH R4, R74 ;  /* 0x0000004a00047308 */ /* 0x000ef00000002400 */
[----:B------:R4:W-:Y:S08]  /*3b80*/  MUFU.TANH R3, R75 ;  /* 0x0000004b00037308 */ /* 0x0009f00000002400 */
[----:B------:R-:W-:Y:S01]  /*3b90*/  MUFU.TANH R6, R78 ;  /* 0x0000004e00067308 */ /* 0x000fe20000002400 */
[----:B----4-:R-:W-:Y:S01]  /*3ba0*/  IMAD.MOV.U32 R75, RZ, RZ, R119 ;  /* 0x000000ffff4b7224 */ /* 0x010fe200078e0077 */
[----:B------:R-:W-:-:S02]  /*3bb0*/  WARPGROUP.DEPBAR.LE gsb0, 0x0 ;  /* 0x00008000000079c5 */ /* 0x000fc40000010000 */
        /* <DEDUP_REMOVED lines=9> */
[----:B------:R-:W-:Y:S01]  /*3c50*/  UMOV UR51, 0x40000040 ;  /* 0x4000004000337882 */ /* 0x000fe20000000000 */
[----:B------:R-:W-:Y:S01]  /*3c60*/  FMUL.FTZ R70, R70, UR5 ;  /* 0x0000000546467c20 */ /* 0x000fe20008410000 */
[----:B------:R-:W-:Y:S01]  /*3c70*/  FMUL.FTZ R67, R67, UR5 ;  /* 0x0000000543437c20 */ /* 0x000fe20008410000 */
[----:B------:R-:W-:Y:S01]  /*3c80*/  FMUL.FTZ R71, R71, UR5 ;  /* 0x0000000547477c20 */ /* 0x000fe20008410000 */
[----:B------:R-:W5:Y:S01]  /*3c90*/  MUFU.TANH R64, R64 ;  /* 0x0000004000407308 */ /* 0x000f620000002400 */
[----:B----4-:R-:W-:-:S05]  /*3ca0*/  IMAD R66, R120, -0x70, R9 ;  /* 0xffffff9078427824 */ /* 0x010fca00078e0209 */
[C---:B------:R-:W-:Y:S02]  /*3cb0*/  ISETP.GT.AND P4, PT, R66.reuse, RZ, PT ;  /* 0x000000ff4200720c */ /* 0x040fe40003f84270 */
[C---:B------:R-:W-:Y:S01]  /*3cc0*/  ISETP.GT.AND P2, PT, R66.reuse, 0x1, PT ;  /* 0x000000014200780c */ /* 0x040fe20003f44270 */
[----:B------:R-:W4:Y:S01]  /*3cd0*/  MUFU.TANH R65, R65 ;  /* 0x0000004100417308 */ /* 0x000f220000002400 */
[----:B------:R-:W-:Y:S02]  /*3ce0*/  ISETP.GT.AND P3, PT, R66, 0x8, PT ;  /* 0x000000084200780c */ /* 0x000fe40003f64270 */
[----:B0-----:R-:W-:Y:S02]  /*3cf0*/  FSEL R72, R72, -INF , P4 ;  /* 0xff80000048487808 */ /* 0x001fe40002000000 */
[----:B-1----:R-:W-:Y:S02]  /*3d00*/  FSEL R73, R73, -INF , P2 ;  /* 0xff80000049497808 */ /* 0x002fe40001000000 */
[----:B------:R-:W-:Y:S01]  /*3d10*/  ISETP.GT.AND P6, PT, R66, 0x9, PT ;  /* 0x000000094200780c */ /* 0x000fe20003fc4270 */
[----:B------:R-:W0:Y:S01]  /*3d20*/  MUFU.TANH R68, R68 ;  /* 0x0000004400447308 */ /* 0x000e220000002400 */
[----:B--2---:R-:W-:-:S02]  /*3d30*/  FSEL R76, R76, -INF , P3 ;  /* 0xff8000004c4c7808 */ /* 0x004fc40001800000 */
[----:B------:R-:W-:Y:S02]  /*3d40*/  FMNMX.FTZ R15, R72, R73, !PT ;  /* 0x00000049480f7209 */ /* 0x000fe40007810000 */
[----:B------:R-:W-:Y:S02]  /*3d50*/  ISETP.GT.AND P5, PT, R66, 0x10, PT ;  /* 0x000000104200780c */ /* 0x000fe40003fa4270 */
[----:B------:R-:W-:Y:S01]  /*3d60*/  FMNMX.FTZ R15, R76, R15, !PT ;  /* 0x0000000f4c0f7209 */ /* 0x000fe20007810000 */
[----:B------:R1:W2:Y:S01]  /*3d70*/  MUFU.TANH R10, R79 ;  /* 0x0000004f000a7308 */ /* 0x0002a20000002400 */
[----:B---3--:R-:W-:Y:S02]  /*3d80*/  FSEL R4, R4, -INF , P4 ;  /* 0xff80000004047808 */ /* 0x008fe40002000000 */
[----:B------:R-:W-:Y:S02]  /*3d90*/  ISETP.GT.AND P4, PT, R66, 0x11, PT ;  /* 0x000000114200780c */ /* 0x000fe40003f84270 */
[----:B-----5:R-:W-:-:S02]  /*3da0*/  FSEL R64, R64, -INF , P5 ;  /* 0xff80000040407808 */ /* 0x020fc40002800000 */
[----:B------:R-:W-:Y:S01]  /*3db0*/  FSEL R3, R3, -INF , P2 ;  /* 0xff80000003037808 */ /* 0x000fe20001000000 */
[----:B------:R-:W3:Y:S01]  /*3dc0*/  MUFU.TANH R69, R69 ;  /* 0x0000004500457308 */ /* 0x000ee20000002400 */
[----:B------:R-:W-:Y:S01]  /*3dd0*/  ISETP.GT.AND P2, PT, R66, 0x18, PT ;  /* 0x000000184200780c */ /* 0x000fe20003f44270 */
[--C-:B-1----:R-:W-:Y:S01]  /*3de0*/  IMAD.MOV.U32 R79, RZ, RZ, R119.reuse ;  /* 0x000000ffff4f7224 */ /* 0x102fe200078e0077 */
[----:B----4-:R-:W-:Y:S01]  /*3df0*/  FSEL R74, R65, -INF , P4 ;  /* 0xff800000414a7808 */ /* 0x010fe20002000000 */
[----:B------:R-:W-:Y:S01]  /*3e00*/  IMAD.MOV.U32 R65, RZ, RZ, R119 ;  /* 0x000000ffff417224 */ /* 0x000fe200078e0077 */
[----:B------:R-:W-:Y:S02]  /*3e10*/  FSEL R6, R6, -INF , P3 ;  /* 0xff80000006067808 */ /* 0x000fe40001800000 */
[----:B------:R-:W-:Y:S01]  /*3e20*/  ISETP.GT.AND P3, PT, R66, 0x19, PT ;  /* 0x000000194200780c */ /* 0x000fe20003f64270 */
[----:B------:R1:W-:Y:S01]  /*3e30*/  MUFU.TANH R20, R70 ;  /* 0x0000004600147308 */ /* 0x0003e20000002400 */
[----:B0-----:R-:W-:-:S02]  /*3e40*/  FSEL R68, R68, -INF , P2 ;  /* 0xff80000044447808 */ /* 0x001fc40001000000 */
[----:B--2---:R-:W-:Y:S01]  /*3e50*/  FSEL R10, R10, -INF , P6 ;  /* 0xff8000000a0a7808 */ /* 0x004fe20003000000 */
[----:B------:R-:W-:Y:S02]  /*3e60*/  WARPGROUP.DEPBAR.LE gsb0, 0x0 ;  /* 0x00008000000079c5 */ /* 0x000fe40000010000 */
[----:B------:R-:W-:Y:S01]  /*3e70*/  WARPGROUP.ARRIVE ;  /* 0x00000000000079c5 */ /* 0x000fe20000000000 */
[----:B------:R-:W-:Y:S01]  /*3e80*/  FMUL.FTZ R56, R56, UR5 ;  /* 0x0000000538387c20 */ /* 0x000fe20008410000 */
[----:B------:R-:W-:Y:S01]  /*3e90*/  FMUL.FTZ R57, R57, UR5 ;  /* 0x0000000539397c20 */ /* 0x000fe20008410000 */
[----:B-1----:R-:W-:Y:S01]  /*3ea0*/  FSEL R70, R77, -INF , P6 ;  /* 0xff8000004d467808 */ /* 0x002fe20003000000 */
[----:B------:R-:W-:Y:S01]  /*3eb0*/  FMUL.FTZ R60, R60, UR5 ;  /* 0x000000053c3c7c20 */ /* 0x000fe20008410000 */
[----:B------:R-:W-:Y:S01]  /*3ec0*/  MUFU.TANH R14, R67 ;  /* 0x00000043000e7308 */ /* 0x000fe20000002400 */
[----:B------:R-:W-:Y:S01]  /*3ed0*/  HGMMA.64x16x16.F32 R48, gdesc[UR48], R48, gsb0 ;  /* 0x00200000303079f0 */ /* 0x000fe20008000830 */
[----:B------:R-:W-:Y:S01]  /*3ee0*/  UIADD3 UR50, UR4, 0x906, URZ ;  /* 0x0000090604327890 */ /* 0x000fe2000fffe03f */
[----:B------:R-:W-:Y:S01]  /*3ef0*/  FMNMX.FTZ R15, R70, R15, !PT ;  /* 0x0000000f460f7209 */ /* 0x000fe20007810000 */
[----:B------:R-:W-:Y:S01]  /*3f00*/  UMOV UR51, 0x40000040 ;  /* 0x4000004000337882 */ /* 0x000fe20000000000 */
[----:B------:R-:W-:Y:S01]  /*3f10*/  FMUL.FTZ R62, R62, UR5 ;  /* 0x000000053e3e7c20 */ /* 0x000fe20008410000 */
[----:B------:R-:W-:Y:S01]  /*3f20*/  FMUL.FTZ R61, R61, UR5 ;  /* 0x000000053d3d7c20 */ /* 0x000fe20008410000 */
[----:B------:R-:W-:Y:S01]  /*3f30*/  FMNMX.FTZ R21, R64, R15, !PT ;  /* 0x0000000f40157209 */ /* 0x000fe20007810000 */
[----:B------:R-:W0:Y:S01]  /*3f40*/  MUFU.TANH R56, R56 ;  /* 0x0000003800387308 */ /* 0x000e220000002400 */
[----:B------:R-:W-:Y:S01]  /*3f50*/  FMUL.FTZ R58, R58, UR5 ;  /* 0x000000053a3a7c20 */ /* 0x000fe20008410000 */
[----:B------:R-:W-:Y:S01]  /*3f60*/  FMUL.FTZ R59, R59, UR5 ;  /* 0x000000053b3b7c20 */ /* 0x000fe20008410000 */
[----:B------:R-:W-:Y:S01]  /*3f70*/  FMNMX.FTZ R21, R74, R21, !PT ;  /* 0x000000154a157209 */ /* 0x000fe20007810000 */
[----:B------:R-:W-:Y:S01]  /*3f80*/  FMUL.FTZ R63, R63, UR5 ;  /* 0x000000053f3f7c20 */ /* 0x000fe20008410000 */
[----:B------:R-:W-:Y:S01]  /*3f90*/  ISETP.GT.AND P6, PT, R66, 0x20, PT ;  /* 0x000000204200780c */ /* 0x000fe20003fc4270 */
[--C-:B------:R-:W-:Y:S01]  /*3fa0*/  IMAD.MOV.U32 R77, RZ, RZ, R119.reuse ;  /* 0x000000ffff4d7224 */ /* 0x100fe200078e0077 */
[----:B---3--:R-:W-:Y:S01]  /*3fb0*/  FSEL R78, R69, -INF , P3 ;  /* 0xff800000454e7808 */ /* 0x008fe20001800000 */
[----:B------:R-:W1:Y:S01]  /*3fc0*/  MUFU.TANH R57, R57 ;  /* 0x0000003900397308 */ /* 0x000e620000002400 */
[----:B------:R-:W-:Y:S01]  /*3fd0*/  FMNMX.FTZ R21, R68, R21, !PT ;  /* 0x0000001544157209 */ /* 0x000fe20007810000 */
[----:B------:R-:W-:Y:S01]  /*3fe0*/  IMAD.MOV.U32 R69, RZ, RZ, R119 ;  /* 0x000000ffff457224 */ /* 0x000fe200078e0077 */
[----:B------:R-:W-:-:S02]  /*3ff0*/  FSEL R12, R12, -INF , P5 ;  /* 0xff8000000c0c7808 */ /* 0x000fc40002800000 */
[----:B------:R-:W-:Y:S02]  /*4000*/  ISETP.GT.AND P5, PT, R66, 0x21, PT ;  /* 0x000000214200780c */ /* 0x000fe40003fa4270 */
[----:B------:R-:W-:Y:S01]  /*4010*/  FMNMX.FTZ R21, R78, R21, !PT ;  /* 0x000000154e157209 */ /* 0x000fe20007810000 */
[----:B------:R-:W2:Y:S01]  /*4020*/  MUFU.TANH R60, R60 ;  /* 0x0000003c003c7308 */ /* 0x000ea20000002400 */
[----:B0-----:R-:W-:Y:S02]  /*4030*/  FSEL R80, R56, -INF , P6 ;  /* 0xff80000038507808 */ /* 0x001fe40003000000 */
[----:B------:R-:W-:Y:S02]  /*4040*/  FSEL R14, R14, -INF , P4 ;  /* 0xff8000000e0e7808 */ /* 0x000fe40002000000 */
[----:B------:R-:W-:Y:S02]  /*4050*/  ISETP.GT.AND P4, PT, R66, 0x28, PT ;  /* 0x000000284200780c */ /* 0x000fe40003f84270 */
[----:B------:R-:W-:Y:S01]  /*4060*/  FSEL R20, R20, -INF , P2 ;  /* 0xff80000014147808 */ /* 0x000fe20001000000 */
[----:B------:R-:W0:Y:S01]  /*4070*/  MUFU.TANH R71, R71 ;  /* 0x0000004700477308 */ /* 0x000e220000002400 */
[----:B-1----:R-:W-:-:S02]  /*4080*/  FSEL R84, R57, -INF , P5 ;  /* 0xff80000039547808 */ /* 0x002fc40002800000 */
[----:B------:R-:W-:Y:S02]  /*4090*/  FMNMX.FTZ R57, R80, R21, !PT ;  /* 0x0000001550397209 */ /* 0x000fe40007810000 */
[----:B------:R-:W-:Y:S02]  /*40a0*/  ISETP.GT.AND P2, PT, R66, 0x29, PT ;  /* 0x000000294200780c */ /* 0x000fe40003f44270 */
[----:B------:R-:W-:Y:S01]  /*40b0*/  FMNMX.FTZ R57, R84, R57, !PT ;  /* 0x0000003954397209 */ /* 0x000fe20007810000 */
[----:B------:R-:W-:Y:S01]  /*40c0*/  MUFU.TANH R62, R62 ;  /* 0x0000003e003e7308 */ /* 0x000fe20000002400 */
[----:B--2---:R-:W-:Y:S02]  /*40d0*/  FSEL R60, R60, -INF , P4 ;  /* 0xff8000003c3c7808 */ /* 0x004fe40002000000 */
[----:B------:R-:W-:Y:S02]  /*40e0*/  MOV R67, R119 ;  /* 0x0000007700437202 */ /* 0x000fe40000000f00 */
[----:B------:R-:W-:-:S03]  /*40f0*/  FMNMX.FTZ R57, R60, R57, !PT ;  /* 0x000000393c397209 */ /* 0x000fc60007810000 */
[----:B------:R-:W-:Y:S01]  /*4100*/  MUFU.TANH R61, R61 ;  /* 0x0000003d003d7308 */ /* 0x000fe20000002400 */
[----:B------:R-:W-:Y:S02]  /*4110*/  WARPGROUP.DEPBAR.LE gsb0, 0x0 ;  /* 0x00008000000079c5 */ /* 0x000fe40000010000 */
[----:B------:R-:W-:Y:S01]  /*4120*/  WARPGROUP.ARRIVE ;  /* 0x00000000000079c5 */ /* 0x000fe20000000000 */
[----:B------:R-:W-:Y:S01]  /*4130*/  FMUL.FTZ R48, R48, UR5 ;  /* 0x0000000530307c20 */ /* 0x000fe20008410000 */
[----:B------:R-:W-:-:S03]  /*4140*/  FMUL.FTZ R49, R49, UR5 ;  /* 0x0000000531317c20 */ /* 0x000fc60008410000 */
[----:B------:R-:W-:Y:S01]  /*4150*/  MUFU.TANH R58, R58 ;  /* 0x0000003a003a7308 */ /* 0x000fe20000002400 */
[----:B------:R-:W-:Y:S01]  /*4160*/  FMUL.FTZ R52, R52, UR5 ;  /* 0x0000000534347c20 */ /* 0x000fe20008410000 */
[----:B------:R-:W-:Y:S01]  /*4170*/  FMUL.FTZ R53, R53, UR5 ;  /* 0x0000000535357c20 */ /* 0x000fe20008410000 */
[----:B------:R-:W-:Y:S01]  /*4180*/  HGMMA.64x16x16.F32 R40, gdesc[UR48], R40, gsb0 ;  /* 0x00200000302879f0 */ /* 0x000fe20008000828 */
[----:B------:R-:W-:Y:S01]  /*4190*/  UIADD3 UR50, UR4, 0x986, URZ ;  /* 0x0000098604327890 */ /* 0x000fe2000fffe03f */
[----:B------:R-:W-:Y:S01]  /*41a0*/  FMUL.FTZ R50, R50, UR5 ;  /* 0x0000000532327c20 */ /* 0x000fe20008410000 */
[----:B------:R-:W-:Y:S01]  /*41b0*/  UMOV UR51, 0x40000040 ;  /* 0x4000004000337882 */ /* 0x000fe20000000000 */
[----:B------:R-:W-:Y:S01]  /*41c0*/  FMUL.FTZ R51, R51, UR5 ;  /* 0x0000000533337c20 */ /* 0x000fe20008410000 */
[----:B------:R-:W1:Y:S01]  /*41d0*/  MUFU.TANH R48, R48 ;  /* 0x0000003000307308 */ /* 0x000e620000002400 */
[----:B------:R-:W-:Y:S01]  /*41e0*/  FMUL.FTZ R54, R54, UR5 ;  /* 0x0000000536367c20 */ /* 0x000fe20008410000 */
[----:B------:R-:W-:-:S06]  /*41f0*/  FMUL.FTZ R55, R55, UR5 ;  /* 0x0000000537377c20 */ /* 0x000fcc0008410000 */
[----:B------:R-:W2:Y:S08]  /*4200*/  MUFU.TANH R59, R59 ;  /* 0x0000003b003b7308 */ /* 0x000eb00000002400 */
[----:B------:R-:W-:Y:S08]  /*4210*/  MUFU.TANH R49, R49 ;  /* 0x0000003100317308 */ /* 0x000ff00000002400 */
[----:B------:R-:W3:Y:S08]  /*4220*/  MUFU.TANH R52, R52 ;  /* 0x0000003400347308 */ /* 0x000ef00000002400 */
[----:B------:R-:W4:Y:S08]  /*4230*/  MUFU.TANH R63, R63 ;  /* 0x0000003f003f7308 */ /* 0x000f300000002400 */
[----:B------:R-:W5:Y:S01]  /*4240*/  MUFU.TANH R53, R53 ;  /* 0x0000003500357308 */ /* 0x000f620000002400 */
[----:B------:R-:W-:-:S02]  /*4250*/  WARPGROUP.DEPBAR.LE gsb0, 0x0 ;  /* 0x00008000000079c5 */ /* 0x000fc40000010000 */
[----:B------:R-:W-:Y:S01]  /*4260*/  WARPGROUP.ARRIVE ;  /* 0x00000000000079c5 */ /* 0x000fe20000000000 */
[----:B------:R-:W-:Y:S01]  /*4270*/  FMUL.FTZ R40, R40, UR5 ;  /* 0x0000000528287c20 */ /* 0x000fe20008410000 */
[----:B------:R-:W-:-:S03]  /*4280*/  FMUL.FTZ R41, R41, UR5 ;  /* 0x0000000529297c20 */ /* 0x000fc60008410000 */
[----:B------:R-:W5:Y:S01]  /*4290*/  MUFU.TANH R50, R50 ;  /* 0x0000003200327308 */ /* 0x000f620000002400 */
[----:B------:R-:W-:Y:S01]  /*42a0*/  FMUL.FTZ R42, R42, UR5 ;  /* 0x000000052a2a7c20 */ /* 0x000fe20008410000 */
[----:B------:R-:W-:Y:S01]  /*42b0*/  FMUL.FTZ R44, R44, UR5 ;  /* 0x000000052c2c7c20 */ /* 0x000fe20008410000 */
[----:B------:R-:W-:Y:S01]  /*42c0*/  HGMMA.64x16x16.F32 R32, gdesc[UR48], R32, gsb0 ;  /* 0x00200000302079f0 */ /* 0x000fe20008000820 */
[----:B------:R-:W-:Y:S01]  /*42d0*/  UIADD3 UR50, UR4, 0xa06, URZ ;  /* 0x00000a0604327890 */ /* 0x000fe2000fffe03f */
[----:B------:R-:W-:Y:S01]  /*42e0*/  FMUL.FTZ R45, R45, UR5 ;  /* 0x000000052d2d7c20 */ /* 0x000fe20008410000 */
[----:B------:R-:W-:Y:S01]  /*42f0*/  UMOV UR51, 0x40000040 ;  /* 0x4000004000337882 */ /* 0x000fe20000000000 */
[----:B------:R-:W-:Y:S01]  /*4300*/  FMUL.FTZ R43, R43, UR5 ;  /* 0x000000052b2b7c20 */ /* 0x000fe20008410000 */
[----:B------:R0:W5:Y:S01]  /*4310*/  MUFU.TANH R5, R40 ;  /* 0x0000002800057308 */ /* 0x0001620000002400 */
[----:B------:R-:W-:Y:S01]  /*4320*/  FMUL.FTZ R46, R46, UR5 ;  /* 0x000000052e2e7c20 */ /* 0x000fe20008410000 */
[----:B------:R-:W-:Y:S01]  /*4330*/  FMUL.FTZ R47, R47, UR5 ;  /* 0x000000052f2f7c20 */ /* 0x000fe20008410000 */
[----:B------:R-:W-:-:S05]  /*4340*/  ULDC UR4, c[0x0][0x988] ;  /* 0x0002620000047ab9 */ /* 0x000fca0000000800 */
[----:B------:R-:W-:Y:S01]  /*4350*/  MUFU.TANH R51, R51 ;  /* 0x0000003300337308 */ /* 0x000fe20000002400 */
[----:B0-----:R-:W-:Y:S01]  /*4360*/  FSEL R40, R71, -INF , P3 ;  /* 0xff80000047287808 */ /* 0x001fe20001800000 */
[----:B------:R-:W-:Y:S01]  /*4370*/  IMAD.MOV.U32 R71, RZ, RZ, R119 ;  /* 0x000000ffff477224 */ /* 0x000fe200078e0077 */
[----:B------:R-:W-:-:S04]  /*4380*/  ISETP.GT.AND P3, PT, R66, 0x30, PT ;  /* 0x000000304200780c */ /* 0x000fc80003f64270 */
[----:B-1----:R-:W-:Y:S01]  /*4390*/  FSEL R86, R48, -INF , P3 ;  /* 0xff80000030567808 */ /* 0x002fe20001800000 */
[----:B------:R2:W-:Y:S08]  /*43a0*/  MUFU.TANH R7, R42 ;  /* 0x0000002a00077308 */ /* 0x0005f00000002400 */
[----:B------:R-:W0:Y:S01]  /*43b0*/  MUFU.TANH R41, R41 ;  /* 0x0000002900297308 */ /* 0x000e220000002400 */
[----:B--2---:R-:W-:Y:S01]  /*43c0*/  FSEL R42, R59, -INF , P5 ;  /* 0xff8000003b2a7808 */ /* 0x004fe20002800000 */
[----:B------:R-:W-:Y:S01]  /*43d0*/  IMAD.MOV.U32 R59, RZ, RZ, R119 ;  /* 0x000000ffff3b7224 */ /* 0x000fe200078e0077 */
[----:B------:R-:W-:-:S04]  /*43e0*/  ISETP.GT.AND P5, PT, R66, 0x38, PT ;  /* 0x000000384200780c */ /* 0x000fc80003fa4270 */
[----:B---3--:R-:W-:Y:S01]  /*43f0*/  FSEL R90, R52, -INF , P5 ;  /* 0xff800000345a7808 */ /* 0x008fe20002800000 */
[----:B------:R-:W1:Y:S08]  /*4400*/  MUFU.TANH R54, R54 ;  /* 0x0000003600367308 */ /* 0x000e700000002400 */
[----:B------:R4:W-:Y:S01]  /*4410*/  MUFU.TANH R9, R44 ;  /* 0x0000002c00097308 */ /* 0x0009e20000002400 */
[----:B------:R-:W-:-:S02]  /*4420*/  WARPGROUP.DEPBAR.LE gsb0, 0x0 ;  /* 0x00008000000079c5 */ /* 0x000fc40000010000 */
        /* <DEDUP_REMOVED lines=9> */
[----:B------:R-:W-:Y:S01]  /*44c0*/  ISETP.GT.AND P6, PT, R66, 0x31, PT ;  /* 0x000000314200780c */ /* 0x000fe20003fc4270 */
[----:B------:R-:W-:Y:S01]  /*44d0*/  FMUL.FTZ R21, R36, UR5 ;  /* 0x0000000524157c20 */ /* 0x000fe20008410000 */
[----:B------:R-:W-:Y:S01]  /*44e0*/  FMNMX.FTZ R57, R62, R57, !PT ;  /* 0x000000393e397209 */ /* 0x000fe20007810000 */
[----:B------:R-:W-:Y:S01]  /*44f0*/  FMUL.FTZ R37, R37, UR5 ;  /* 0x0000000525257c20 */ /* 0x000fe20008410000 */
[----:B------:R-:W-:Y:S01]  /*4500*/  FSEL R88, R49, -INF , P6 ;  /* 0xff80000031587808 */ /* 0x000fe20003000000 */
[----:B------:R-:W3:Y:S01]  /*4510*/  MUFU.TANH R45, R45 ;  /* 0x0000002d002d7308 */ /* 0x000ee20000002400 */
[----:B------:R-:W-:Y:S01]  /*4520*/  FMNMX.FTZ R57, R86, R57, !PT ;  /* 0x0000003956397209 */ /* 0x000fe20007810000 */
[----:B------:R-:W-:Y:S01]  /*4530*/  FMUL.FTZ R49, R38, UR5 ;  /* 0x0000000526317c20 */ /* 0x000fe20008410000 */
[----:B------:R-:W-:Y:S01]  /*4540*/  ISETP.GT.AND P4, PT, R66, 0x39, PT ;  /* 0x000000394200780c */ /* 0x000fe20003f84270 */
[----:B------:R-:W-:Y:S01]  /*4550*/  FMUL.FTZ R35, R35, UR5 ;  /* 0x0000000523237c20 */ /* 0x000fe20008410000 */
[----:B------:R-:W-:Y:S01]  /*4560*/  FMNMX.FTZ R57, R88, R57, !PT ;  /* 0x0000003958397209 */ /* 0x000fe20007810000 */
[----:B------:R-:W-:Y:S01]  /*4570*/  FMUL.FTZ R39, R39, UR5 ;  /* 0x0000000527277c20 */ /* 0x000fe20008410000 */
[----:B----4-:R-:W-:Y:S01]  /*4580*/  FSEL R44, R63, -INF , P2 ;  /* 0xff8000003f2c7808 */ /* 0x010fe20001000000 */
[----:B------:R-:W4:Y:S01]  /*4590*/  MUFU.TANH R43, R43 ;  /* 0x0000002b002b7308 */ /* 0x000f220000002400 */
[----:B------:R-:W-:Y:S01]  /*45a0*/  ISETP.GT.AND P2, PT, R66, 0x40, PT ;  /* 0x000000404200780c */ /* 0x000fe20003f44270 */
[--C-:B------:R-:W-:Y:S01]  /*45b0*/  IMAD.MOV.U32 R63, RZ, RZ, R119.reuse ;  /* 0x000000ffff3f7224 */ /* 0x100fe200078e0077 */
[----:B-----5:R-:W-:Y:S01]  /*45c0*/  FSEL R92, R53, -INF , P4 ;  /* 0xff800000355c7808 */ /* 0x020fe20002000000 */
[----:B------:R-:W-:Y:S01]  /*45d0*/  IMAD.MOV.U32 R61, RZ, RZ, R119 ;  /* 0x000000ffff3d7224 */ /* 0x000fe200078e0077 */
[----:B------:R-:W-:-:S02]  /*45e0*/  FMNMX.FTZ R57, R90, R57, !PT ;  /* 0x000000395a397209 */ /* 0x000fc40007810000 */
[----:B------:R-:W-:Y:S01]  /*45f0*/  FSEL R36, R50, -INF , P3 ;  /* 0xff80000032247808 */ /* 0x000fe20001800000 */
[----:B------:R-:W5:Y:S01]  /*4600*/  MUFU.TANH R13, R13 ;  /* 0x0000000d000d7308 */ /* 0x000f620000002400 */
[----:B------:R-:W-:Y:S02]  /*4610*/  ISETP.GT.AND P3, PT, R66, 0x41, PT ;  /* 0x000000414200780c */ /* 0x000fe40003f64270 */
[----:B------:R-:W-:Y:S02]  /*4620*/  FSEL R94, R5, -INF , P2 ;  /* 0xff800000055e7808 */ /* 0x000fe40001000000 */
[----:B------:R-:W-:Y:S02]  /*4630*/  FMNMX.FTZ R57, R92, R57, !PT ;  /* 0x000000395c397209 */ /* 0x000fe40007810000 */
[----:B0-----:R-:W-:Y:S01]  /*4640*/  FSEL R96, R41, -INF , P3 ;  /* 0xff80000029607808 */ /* 0x001fe20001800000 */
[----:B------:R0:W-:Y:S01]  /*4650*/  MUFU.TANH R11, R46 ;  /* 0x0000002e000b7308 */ /* 0x0001e20000002400 */
[----:B------:R-:W-:-:S02]  /*4660*/  FMNMX.FTZ R57, R94, R57, !PT ;  /* 0x000000395e397209 */ /* 0x000fc40007810000 */
[----:B-1----:R-:W-:Y:S02]  /*4670*/  FSEL R48, R54, -INF , P5 ;  /* 0xff80000036307808 */ /* 0x002fe40002800000 */
[----:B------:R-:W-:Y:S02]  /*4680*/  ISETP.GT.AND P5, PT, R66, 0x49, PT ;  /* 0x000000494200780c */ /* 0x000fe40003fa4270 */
[----:B------:R-:W-:Y:S01]  /*4690*/  FMNMX.FTZ R57, R96, R57, !PT ;  /* 0x0000003960397209 */ /* 0x000fe20007810000 */
[----:B------:R-:W1:Y:S01]  /*46a0*/  MUFU.TANH R33, R33 ;  /* 0x0000002100217308 */ /* 0x000e620000002400 */
[----:B0-----:R-:W-:Y:S02]  /*46b0*/  FSEL R46, R51, -INF , P6 ;  /* 0xff800000332e7808 */ /* 0x001fe40003000000 */
[C---:B------:R-:W-:Y:S02]  /*46c0*/  ISETP.GT.AND P6, PT, R66.reuse, 0x48, PT ;  /* 0x000000484200780c */ /* 0x040fe40003fc4270 */
[----:B--2---:R-:W-:Y:S01]  /*46d0*/  FSEL R38, R55, -INF , P4 ;  /* 0xff80000037267808 */ /* 0x004fe20002000000 */
[----:B------:R-:W-:Y:S01]  /*46e0*/  IMAD.MOV.U32 R55, RZ, RZ, R119 ;  /* 0x000000ffff377224 */ /* 0x000fe200078e0077 */
[----:B------:R-:W-:Y:S01]  /*46f0*/  FSEL R98, R9, -INF , P6 ;  /* 0xff80000009627808 */ /* 0x000fe20003000000 */
[----:B------:R-:W0:Y:S01]  /*4700*/  MUFU.TANH R21, R21 ;  /* 0x0000001500157308 */ /* 0x000e220000002400 */
[----:B------:R-:W-:-:S02]  /*4710*/  ISETP.GT.AND P4, PT, R66, 0x50, PT ;  /* 0x000000504200780c */ /* 0x000fc40003f84270 */
[----:B---3--:R-:W-:Y:S01]  /*4720*/  FSEL R100, R45, -INF , P5 ;  /* 0xff8000002d647808 */ /* 0x008fe20002800000 */
[----:B------:R-:W-:Y:S02]  /*4730*/  WARPGROUP.DEPBAR.LE gsb0, 0x0 ;  /* 0x00008000000079c5 */ /* 0x000fe40000010000 */
[----:B------:R-:W-:Y:S01]  /*4740*/  FMUL.FTZ R51, R24, UR5 ;  /* 0x0000000518337c20 */ /* 0x000fe20008410000 */
[----:B------:R-:W-:Y:S01]  /*4750*/  FMNMX.FTZ R57, R98, R57, !PT ;  /* 0x0000003962397209 */ /* 0x000fe20007810000 */
[----:B------:R-:W2:Y:S01]  /*4760*/  MUFU.TANH R47, R47 ;  /* 0x0000002f002f7308 */ /* 0x000ea20000002400 */
[----:B------:R-:W-:Y:S01]  /*4770*/  FMUL.FTZ R25, R25, UR5 ;  /* 0x0000000519197c20 */ /* 0x000fe20008410000 */
[----:B----4-:R-:W-:Y:S01]  /*4780*/  FSEL R50, R43, -INF , P3 ;  /* 0xff8000002b327808 */ /* 0x010fe20001800000 */
[----:B------:R-:W-:Y:S01]  /*4790*/  FMUL.FTZ R5, R28, UR5 ;  /* 0x000000051c057c20 */ /* 0x000fe20008410000 */
[----:B------:R-:W-:Y:S01]  /*47a0*/  ISETP.GT.AND P3, PT, R66, 0x51, PT ;  /* 0x000000514200780c */ /* 0x000fe20003f64270 */
[----:B------:R-:W-:Y:S01]  /*47b0*/  FMUL.FTZ R29, R29, UR5 ;  /* 0x000000051d1d7c20 */ /* 0x000fe20008410000 */
[----:B-----5:R-:W-:Y:S01]  /*47c0*/  FSEL R102, R13, -INF , P4 ;  /* 0xff8000000d667808 */ /* 0x020fe20002000000 */
[----:B------:R-:W-:Y:S01]  /*47d0*/  FMUL.FTZ R26, R26, UR5 ;  /* 0x000000051a1a7c20 */ /* 0x000fe20008410000 */
[----:B------:R-:W3:Y:S01]  /*47e0*/  MUFU.TANH R37, R37 ;  /* 0x0000002500257308 */ /* 0x000ee20000002400 */
[----:B------:R-:W-:Y:S01]  /*47f0*/  FMNMX.FTZ R57, R100, R57, !PT ;  /* 0x0000003964397209 */ /* 0x000fe20007810000 */
[----:B------:R-:W-:Y:S01]  /*4800*/  FMUL.FTZ R27, R27, UR5 ;  /* 0x000000051b1b7c20 */ /* 0x000fe20008410000 */
[----:B------:R-:W-:Y:S01]  /*4810*/  FSEL R24, R7, -INF , P2 ;  /* 0xff80000007187808 */ /* 0x000fe20001000000 */
[----:B------:R-:W-:Y:S01]  /*4820*/  FMUL.FTZ R30, R30, UR5 ;  /* 0x000000051e1e7c20 */ /* 0x000fe20008410000 */
[----:B------:R-:W-:Y:S01]  /*4830*/  ISETP.GT.AND P2, PT, R66, 0x58, PT ;  /* 0x000000584200780c */ /* 0x000fe20003f44270 */
[----:B------:R-:W-:Y:S01]  /*4840*/  FMUL.FTZ R31, R31, UR5 ;  /* 0x000000051f1f7c20 */ /* 0x000fe20008410000 */
[----:B-1----:R-:W-:Y:S01]  /*4850*/  FSEL R104, R33, -INF , P3 ;  /* 0xff80000021687808 */ /* 0x002fe20001800000 */
[----:B------:R-:W1:Y:S01]  /*4860*/  MUFU.TANH R15, R15 ;  /* 0x0000000f000f7308 */ /* 0x000e620000002400 */
[----:B------:R-:W-:Y:S01]  /*4870*/  FMNMX.FTZ R57, R102, R57, !PT ;  /* 0x0000003966397209 */ /* 0x000fe20007810000 */
[----:B------:R4:W-:Y:S01]  /*4880*/  @!P1 SYNCS.ARRIVE.TRANS64.RED.A1T0 RZ, [R0+URZ], RZ ;  /* 0x000000ff00ff99a7 */ /* 0x0009e2000810043f */
[----:B------:R-:W-:-:S02]  /*4890*/  FSEL R28, R11, -INF , P6 ;  /* 0xff8000000b1c7808 */ /* 0x000fc40003000000 */
[----:B------:R-:W-:Y:S02]  /*48a0*/  ISETP.GT.AND P6, PT, R66, 0x59, PT ;  /* 0x000000594200780c */ /* 0x000fe40003fc4270 */
[----:B0-----:R-:W-:Y:S01]  /*48b0*/  FSEL R106, R21, -INF , P2 ;  /* 0xff800000156a7808 */ /* 0x001fe20001000000 */
[----:B------:R-:W0:Y:S01]  /*48c0*/  MUFU.TANH R51, R51 ;  /* 0x0000003300337308 */ /* 0x000e220000002400 */
[----:B------:R-:W-:Y:S02]  /*48d0*/  FMNMX.FTZ R57, R104, R57, !PT ;  /* 0x0000003968397209 */ /* 0x000fe40007810000 */
[----:B--2---:R-:W-:Y:S02]  /*48e0*/  FSEL R52, R47, -INF , P5 ;  /* 0xff8000002f347808 */ /* 0x004fe40002800000 */
[----:B------:R-:W-:Y:S02]  /*48f0*/  ISETP.GT.AND P5, PT, R66, 0x60, PT ;  /* 0x000000604200780c */ /* 0x000fe40003fa4270 */
[----:B---3--:R-:W-:Y:S01]  /*4900*/  FSEL R108, R37, -INF , P6 ;  /* 0xff800000256c7808 */ /* 0x008fe20003000000 */
[----:B------:R-:W2:Y:S01]  /*4910*/  MUFU.TANH R35, R35 ;  /* 0x0000002300237308 */ /* 0x000ea20000002400 */
[----:B------:R-:W-:-:S02]  /*4920*/  FMNMX.FTZ R57, R106, R57, !PT ;  /* 0x000000396a397209 */ /* 0x000fc40007810000 */
[----:B-1----:R-:W-:Y:S02]  /*4930*/  FSEL R54, R15, -INF , P4 ;  /* 0xff8000000f367808 */ /* 0x002fe40002000000 */
[----:B------:R-:W-:Y:S02]  /*4940*/  ISETP.GT.AND P4, PT, R66, 0x61, PT ;  /* 0x000000614200780c */ /* 0x000fe40003f84270 */
[----:B------:R-:W-:Y:S01]  /*4950*/  FMNMX.FTZ R57, R108, R57, !PT ;  /* 0x000000396c397209 */ /* 0x000fe20007810000 */
[----:B------:R-:W1:Y:S01]  /*4960*/  MUFU.TANH R25, R25 ;  /* 0x0000001900197308 */ /* 0x000e620000002400 */
[----:B0-----:R-:W-:Y:S01]  /*4970*/  FSEL R110, R51, -INF , P5 ;  /* 0xff800000336e7808 */ /* 0x001fe20002800000 */
[----:B------:R-:W-:Y:S01]  /*4980*/  IMAD.MOV.U32 R51, RZ, RZ, R119 ;  /* 0x000000ffff337224 */ /* 0x000fe200078e0077 */
[----:B------:R-:W-:Y:S02]  /*4990*/  MOV R53, R119 ;  /* 0x0000007700357202 */ /* 0x000fe40000000f00 */
[----:B------:R-:W-:-:S03]  /*49a0*/  FMNMX.FTZ R57, R110, R57, !PT ;  /* 0x000000396e397209 */ /* 0x000fc60007810000 */
[----:B------:R-:W0:Y:S01]  /*49b0*/  MUFU.TANH R49, R49 ;  /* 0x0000003100317308 */ /* 0x000e220000002400 */
[----:B--2---:R-:W-:Y:S02]  /*49c0*/  FSEL R56, R35, -INF , P3 ;  /* 0xff80000023387808 */ /* 0x004fe40001800000 */
[----:B------:R-:W-:-:S05]  /*49d0*/  ISETP.GT.AND P3, PT, R66, 0x68, PT ;  /* 0x000000684200780c */ /* 0x000fca0003f64270 */
[----:B------:R-:W2:Y:S01]  /*49e0*/  MUFU.TANH R5, R5 ;  /* 0x0000000500057308 */ /* 0x000ea20000002400 */
[----:B-1----:R-:W-:-:S04]  /*49f0*/  FSEL R112, R25, -INF , P4 ;  /* 0xff80000019707808 */ /* 0x002fc80002000000 */
[----:B------:R-:W-:-:S03]  /*4a00*/  FMNMX.FTZ R57, R112, R57, !PT ;  /* 0x0000003970397209 */ /* 0x000fc60007810000 */
[----:B------:R-:W1:Y:S01]  /*4a10*/  MUFU.TANH R29, R29 ;  /* 0x0000001d001d7308 */ /* 0x000e620000002400 */
[----:B0-----:R-:W-:Y:S01]  /*4a20*/  FSEL R58, R49, -INF , P2 ;  /* 0xff800000313a7808 */ /* 0x001fe20001000000 */
[----:B------:R-:W-:Y:S01]  /*4a30*/  IMAD.MOV.U32 R49, RZ, RZ, R119 ;  /* 0x000000ffff317224 */ /* 0x000fe200078e0077 */
[----:B------:R-:W-:-:S05]  /*4a40*/  ISETP.GT.AND P2, PT, R66, 0x69, PT ;  /* 0x000000694200780c */ /* 0x000fca0003f44270 */
[----:B------:R-:W-:Y:S01]  /*4a50*/  MUFU.TANH R39, R39 ;  /* 0x0000002700277308 */ /* 0x000fe20000002400 */
[----:B--2---:R-:W-:Y:S01]  /*4a60*/  FSEL R66, R5, -INF , P3 ;  /* 0xff80000005427808 */ /* 0x004fe20001800000 */
[----:B------:R-:W-:-:S03]  /*4a70*/  IMAD.U32 R5, RZ, RZ, UR4 ;  /* 0x00000004ff057e24 */ /* 0x000fc6000f8e00ff */
[----:B------:R-:W-:-:S03]  /*4a80*/  FMNMX.FTZ R57, R66, R57, !PT ;  /* 0x0000003942397209 */ /* 0x000fc60007810000 */
[----:B------:R-:W0:Y:S01]  /*4a90*/  MUFU.TANH R26, R26 ;  /* 0x0000001a001a7308 */ /* 0x000e220000002400 */
[----:B-1----:R-:W-:-:S04]  /*4aa0*/  FSEL R114, R29, -INF , P2 ;  /* 0xff8000001d727808 */ /* 0x002fc80001000000 */
[----:B------:R-:W-:-:S03]  /*4ab0*/  FMNMX.FTZ R57, R114, R57, !PT ;  /* 0x0000003972397209 */ /* 0x000fc60007810000 */
[----:B------:R-:W-:Y:S02]  /*4ac0*/  MUFU.TANH R27, R27 ;  /* 0x0000001b001b7308 */ /* 0x000fe40000002400 */
[----:B------:R-:W1:Y:S06]  /*4ad0*/  SHFL.BFLY PT, R116, R57, 0x2, 0x1f ;  /* 0x0c401f0039747f89 */ /* 0x000e6c00000e0000 */
[----:B------:R-:W2:Y:S01]  /*4ae0*/  MUFU.TANH R30, R30 ;  /* 0x0000001e001e7308 */ /* 0x000ea20000002400 */
[----:B0-----:R-:W-:-:S07]  /*4af0*/  FSEL R26, R26, -INF , P5 ;  /* 0xff8000001a1a7808 */ /* 0x001fce0002800000 */
[----:B------:R-:W0:Y:S01]  /*4b00*/  MUFU.TANH R31, R31 ;  /* 0x0000001f001f7308 */ /* 0x000e220000002400 */
[----:B--2---:R-:W-:Y:S02]  /*4b10*/  FSEL R30, R30, -INF , P3 ;  /* 0xff8000001e1e7808 */ /* 0x004fe40001800000 */
[----:B-1----:R-:W-:Y:S01]  /*4b20*/  FMNMX.FTZ R116, R57, R116, !PT ;  /* 0x0000007439747209 */ /* 0x002fe20007810000 */
[----:B------:R-:W-:-:S04]  /*4b30*/  IMAD.MOV.U32 R57, RZ, RZ, R119 ;  /* 0x000000ffff397224 */ /* 0x000fc800078e0077 */
[----:B------:R-:W1:Y:S02]  /*4b40*/  SHFL.BFLY PT, R7, R116, 0x1, 0x1f ;  /* 0x0c201f0074077f89 */ /* 0x000e6400000e0000 */
[----:B-1----:R-:W-:Y:S02]  /*4b50*/  FMNMX.FTZ R7, R116, R7, !PT ;  /* 0x0000000774077209 */ /* 0x002fe40007810000 */
[----:B------:R-:W-:Y:S02]  /*4b60*/  MOV R116, R119 ;  /* 0x0000007700747202 */ /* 0x000fe40000000f00 */
        /* <DEDUP_REMOVED lines=9> */
[--C-:B------:R-:W-:Y:S01]  /*4c00*/  FFMA.FTZ R196, R64, R5, -R25.reuse ;  /* 0x0000000540c47223 */ /* 0x100fe20000010819 */
[----:B------:R-:W-:Y:S01]  /*4c10*/  FMNMX.FTZ R9, R10, R9, !PT ;  /* 0x000000090a097209 */ /* 0x000fe20007810000 */
[-CC-:B------:R-:W-:Y:S01]  /*4c20*/  FFMA.FTZ R198, R68, R5.reuse, -R25.reuse ;  /* 0x0000000544c67223 */ /* 0x180fe20000010819 */
[----:B------:R-:W-:Y:S01]  /*4c30*/  FSEL R62, R27, -INF , P4 ;  /* 0xff8000001b3e7808 */ /* 0x000fe20002000000 */
[--C-:B------:R-:W-:Y:S01]  /*4c40*/  FFMA.FTZ R200, R72, R5, -R25.reuse ;  /* 0x0000000548c87223 */ /* 0x100fe20000010819 */
[----:B------:R-:W-:Y:S01]  /*4c50*/  FMNMX.FTZ R9, R12, R9, !PT ;  /* 0x000000090c097209 */ /* 0x000fe20007810000 */
[-CC-:B------:R-:W-:Y:S01]  /*4c60*/  FFMA.FTZ R11, R73, R5.reuse, -R25.reuse ;  /* 0x00000005490b7223 */ /* 0x180fe20000010819 */
[----:B0-----:R-:W-:Y:S01]  /*4c70*/  FSEL R64, R31, -INF , P2 ;  /* 0xff8000001f407808 */ /* 0x001fe20001000000 */
        /* <DEDUP_REMOVED lines=35> */
[----:B------:R-:W-:Y:S01]  /*4eb0*/  FFMA.FTZ R25, R114, R5, -R25 ;  /* 0x0000000572197223 */ /* 0x000fe20000010819 */
[--C-:B------:R-:W-:Y:S01]  /*4ec0*/  IMAD.MOV.U32 R114, RZ, RZ, R119.reuse ;  /* 0x000000ffff727224 */ /* 0x100fe200078e0077 */
[----:B------:R-:W-:Y:S01]  /*4ed0*/  FMNMX.FTZ R9, R48, R9, !PT ;  /* 0x0000000930097209 */ /* 0x000fe20007810000 */
[--C-:B------:R-:W-:Y:S01]  /*4ee0*/  IMAD.MOV.U32 R80, RZ, RZ, R119.reuse ;  /* 0x000000ffff507224 */ /* 0x100fe200078e0077 */
[----:B------:R-:W-:Y:S01]  /*4ef0*/  MOV R81, R119 ;  /* 0x0000007700517202 */ /* 0x000fe20000000f00 */
[--C-:B------:R-:W-:Y:S01]  /*4f00*/  IMAD.MOV.U32 R78, RZ, RZ, R119.reuse ;  /* 0x000000ffff4e7224 */ /* 0x100fe200078e0077 */
[----:B------:R-:W-:Y:S01]  /*4f10*/  FMNMX.FTZ R9, R38, R9, !PT ;  /* 0x0000000926097209 */ /* 0x000fe20007810000 */
[----:B------:R-:W-:Y:S01]  /*4f20*/  MUFU.EX2 R15, R15 ;  /* 0x0000000f000f7308 */ /* 0x000fe20000000800 */
[--C-:B------:R-:W-:Y:S01]  /*4f30*/  IMAD.MOV.U32 R76, RZ, RZ, R119.reuse ;  /* 0x000000ffff4c7224 */ /* 0x100fe200078e0077 */
[----:B------:R-:W-:Y:S01]  /*4f40*/  MOV R74, R119 ;  /* 0x00000077004a7202 */ /* 0x000fe20000000f00 */
[--C-:B------:R-:W-:Y:S01]  /*4f50*/  IMAD.MOV.U32 R73, RZ, RZ, R119.reuse ;  /* 0x000000ffff497224 */ /* 0x100fe200078e0077 */
[----:B------:R-:W-:Y:S01]  /*4f60*/  FMNMX.FTZ R9, R24, R9, !PT ;  /* 0x0000000918097209 */ /* 0x000fe20007810000 */
[----:B------:R-:W-:-:S02]  /*4f70*/  IMAD.MOV.U32 R72, RZ, RZ, R119 ;  /* 0x000000ffff487224 */ /* 0x000fc400078e0077 */
[----:B------:R-:W-:Y:S01]  /*4f80*/  IMAD.MOV.U32 R70, RZ, RZ, R119 ;  /* 0x000000ffff467224 */ /* 0x000fe200078e0077 */
        /* <DEDUP_REMOVED lines=10> */
[----:B------:R0:W-:Y:S03]  /*5030*/  MUFU.EX2 R29, R84 ;  /* 0x00000054001d7308 */ /* 0x0001e60000000800 */
[----:B------:R-:W-:-:S04]  /*5040*/  FMNMX.FTZ R9, R26, R9, !PT ;  /* 0x000000091a097209 */ /* 0x000fc80007810000 */
[----:B------:R-:W-:Y:S01]  /*5050*/  FMNMX.FTZ R9, R62, R9, !PT ;  /* 0x000000093e097209 */ /* 0x000fe20007810000 */
[----:B------:R-:W-:Y:S01]  /*5060*/  MUFU.EX2 R33, R33 ;  /* 0x0000002100217308 */ /* 0x000fe20000000800 */
[----:B0-----:R-:W-:Y:S02]  /*5070*/  IMAD.MOV.U32 R84, RZ, RZ, R119 ;  /* 0x000000ffff547224 */ /* 0x001fe400078e0077 */
[----:B------:R-:W-:-:S04]  /*5080*/  FMNMX.FTZ R9, R30, R9, !PT ;  /* 0x000000091e097209 */ /* 0x000fc80007810000 */
[----:B------:R-:W-:Y:S01]  /*5090*/  FMNMX.FTZ R9, R64, R9, !PT ;  /* 0x0000000940097209 */ /* 0x000fe20007810000 */
[----:B------:R-:W-:Y:S04]  /*50a0*/  MUFU.EX2 R194, R35 ;  /* 0x0000002300c27308 */ /* 0x000fe80000000800 */
[----:B------:R-:W0:Y:S04]  /*50b0*/  SHFL.BFLY PT, R68, R9, 0x2, 0x1f ;  /* 0x0c401f0009447f89 */ /* 0x000e2800000e0000 */
[----:B------:R-:W-:Y:S08]  /*50c0*/  MUFU.EX2 R86, R86 ;  /* 0x0000005600567308 */ /* 0x000ff00000000800 */
[----:B------:R1:W2:Y:S08]  /*50d0*/  MUFU.EX2 R27, R88 ;  /* 0x00000058001b7308 */ /* 0x0002b00000000800 */
[----:B------:R-:W-:Y:S01]  /*50e0*/  MUFU.EX2 R90, R90 ;  /* 0x0000005a005a7308 */ /* 0x000fe20000000800 */
[----:B-1----:R-:W-:-:S02]  /*50f0*/  MOV R88, R119 ;  /* 0x0000007700587202 */ /* 0x002fc40000000f00 */
[----:B0-----:R-:W-:-:S05]  /*5100*/  FMNMX.FTZ R68, R9, R68, !PT ;  /* 0x0000004409447209 */ /* 0x001fca0007810000 */
[----:B------:R0:W1:Y:S01]  /*5110*/  MUFU.EX2 R31, R92 ;  /* 0x0000005c001f7308 */ /* 0x0000620000000800 */
[----:B------:R-:W3:Y:S01]  /*5120*/  SHFL.BFLY PT, R9, R68, 0x1, 0x1f ;  /* 0x0c201f0044097f89 */ /* 0x000ee200000e0000 */
[----:B--2---:R-:W-:-:S06]  /*5130*/  F2FP.F16.F32.PACK_AB R188, R27, R86 ;  /* 0x000000561bbc723e */ /* 0x004fcc00000000ff */
[----:B------:R-:W-:Y:S01]  /*5140*/  MUFU.EX2 R94, R94 ;  /* 0x0000005e005e7308 */ /* 0x000fe20000000800 */
[----:B0-----:R-:W-:-:S07]  /*5150*/  IMAD.MOV.U32 R92, RZ, RZ, R119 ;  /* 0x000000ffff5c7224 */ /* 0x001fce00078e0077 */
[----:B------:R0:W2:Y:S01]  /*5160*/  MUFU.EX2 R35, R96 ;  /* 0x0000006000237308 */ /* 0x0000a20000000800 */
[----:B-1----:R-:W-:-:S07]  /*5170*/  F2FP.F16.F32.PACK_AB R190, R31, R90 ;  /* 0x0000005a1fbe723e */ /* 0x002fce00000000ff */
[----:B------:R-:W-:Y:S01]  /*5180*/  MUFU.EX2 R98, R98 ;  /* 0x0000006200627308 */ /* 0x000fe20000000800 */
[----:B---3--:R-:W-:Y:S01]  /*5190*/  FMNMX.FTZ R9, R68, R9, !PT ;  /* 0x0000000944097209 */ /* 0x008fe20007810000 */
[----:B0-----:R-:W-:-:S03]  /*51a0*/  IMAD.MOV.U32 R96, RZ, RZ, R119 ;  /* 0x000000ffff607224 */ /* 0x001fc600078e0077 */
[C---:B------:R-:W-:Y:S01]  /*51b0*/  FSETP.NEU.FTZ.AND P2, PT, R9.reuse, -INF , PT ;  /* 0xff8000000900780b */ /* 0x040fe20003f5d000 */
[-C--:B------:R-:W-:Y:S02]  /*51c0*/  FMUL.FTZ R45, R9, R5.reuse ;  /* 0x00000005092d7220 */ /* 0x080fe40000410000 */
[----:B------:R-:W-:Y:S01]  /*51d0*/  MUFU.EX2 R37, R100 ;  /* 0x0000006400257308 */ /* 0x000fe20000000800 */
[----:B--2---:R-:W-:Y:S02]  /*51e0*/  F2FP.F16.F32.PACK_AB R184, R35, R94 ;  /* 0x0000005e23b8723e */ /* 0x004fe400000000ff */
[----:B------:R-:W-:Y:S02]  /*51f0*/  FSEL R45, R45, RZ, P2 ;  /* 0x000000ff2d2d7208 */ /* 0x000fe40001000000 */
[----:B------:R-:W-:Y:S01]  /*5200*/  ISETP.GE.AND P2, PT, R82, 0x71, PT ;  /* 0x000000715200780c */ /* 0x000fe20003f46270 */
[----:B------:R-:W-:Y:S02]  /*5210*/  IMAD.MOV.U32 R82, RZ, RZ, R119 ;  /* 0x000000ffff527224 */ /* 0x000fe400078e0077 */
        /* <DEDUP_REMOVED lines=21> */
[----:B0-----:R-:W-:Y:S01]  /*5370*/  FADD.FTZ R3, R200, R11 ;  /* 0x0000000bc8037221 */ /* 0x001fe20000010000 */
[-CC-:B------:R-:W-:Y:S01]  /*5380*/  FFMA.FTZ R28, R28, R5.reuse, -R45.reuse ;  /* 0x000000051c1c7223 */ /* 0x180fe2000001082d */
[-CC-:B------:R-:W-:Y:S01]  /*5390*/  FFMA.FTZ R52, R52, R5.reuse, -R45.reuse ;  /* 0x0000000534347223 */ /* 0x180fe2000001082d */
[-C--:B------:R-:W-:Y:S01]  /*53a0*/  FFMA.FTZ R54, R54, R5.reuse, -R45 ;  /* 0x0000000536367223 */ /* 0x080fe2000001082d */
[----:B------:R-:W-:Y:S01]  /*53b0*/  FADD.FTZ R4, R202, R3 ;  /* 0x00000003ca047221 */ /* 0x000fe20000010000 */
[-CC-:B------:R-:W-:Y:S01]  /*53c0*/  FFMA.FTZ R56, R56, R5.reuse, -R45.reuse ;  /* 0x0000000538387223 */ /* 0x180fe2000001082d */
[-CC-:B------:R-:W-:Y:S01]  /*53d0*/  FFMA.FTZ R58, R58, R5.reuse, -R45.reuse ;  /* 0x000000053a3a7223 */ /* 0x180fe2000001082d */
[----:B------:R0:W3:Y:S01]  /*53e0*/  MUFU.EX2 R203, R10 ;  /* 0x0000000a00cb7308 */ /* 0x0000e20000000800 */
[----:B------:R-:W-:Y:S01]  /*53f0*/  FADD.FTZ R3, R13, R4 ;  /* 0x000000040d037221 */ /* 0x000fe20000010000 */
[-CC-:B------:R-:W-:Y:S01]  /*5400*/  FFMA.FTZ R60, R60, R5.reuse, -R45.reuse ;  /* 0x000000053c3c7223 */ /* 0x180fe2000001082d */
[-C--:B------:R-:W-:Y:S01]  /*5410*/  FFMA.FTZ R26, R26, R5.reuse, -R45 ;  /* 0x000000051a1a7223 */ /* 0x080fe2000001082d */
[----:B------:R-:W-:Y:S01]  /*5420*/  F2FP.F16.F32.PACK_AB R200, R11, R200 ;  /* 0x000000c80bc8723e */ /* 0x000fe200000000ff */
[----:B------:R-:W-:Y:S01]  /*5430*/  FADD.FTZ R4, R196, R3 ;  /* 0x00000003c4047221 */ /* 0x000fe20000010000 */
[----:B-1----:R-:W-:Y:S01]  /*5440*/  FADD.FTZ R3, R201, R68 ;  /* 0x00000044c9037221 */ /* 0x002fe20000010000 */
[-C--:B------:R-:W-:Y:S01]  /*5450*/  FFMA.FTZ R62, R62, R5.reuse, -R45 ;  /* 0x000000053e3e7223 */ /* 0x080fe2000001082d */
[----:B------:R-:W1:Y:S01]  /*5460*/  MUFU.EX2 R12, R12 ;  /* 0x0000000c000c7308 */ /* 0x000e620000000800 */
[----:B------:R-:W-:Y:S01]  /*5470*/  FADD.FTZ R47, R15, R4 ;  /* 0x000000040f2f7221 */ /* 0x000fe20000010000 */
[----:B--2---:R-:W-:Y:S01]  /*5480*/  FADD.FTZ R4, R6, R3 ;  /* 0x0000000306047221 */ /* 0x004fe20000010000 */
[-CC-:B------:R-:W-:Y:S01]  /*5490*/  FFMA.FTZ R30, R30, R5.reuse, -R45.reuse ;  /* 0x000000051e1e7223 */ /* 0x180fe2000001082d */
[----:B------:R-:W-:Y:S01]  /*54a0*/  FFMA.FTZ R45, R64, R5, -R45 ;  /* 0x00000005402d7223 */ /* 0x000fe2000001082d */
[----:B0-----:R-:W-:Y:S01]  /*54b0*/  FADD.FTZ R10, R198, R47 ;  /* 0x0000002fc60a7221 */ /* 0x001fe20000010000 */
[----:B------:R-:W-:Y:S01]  /*54c0*/  F2FP.F16.F32.PACK_AB R186, R37, R98 ;  /* 0x0000006225ba723e */ /* 0x000fe200000000ff */
[--C-:B------:R-:W-:Y:S01]  /*54d0*/  IMAD.MOV.U32 R100, RZ, RZ, R119.reuse ;  /* 0x000000ffff647224 */ /* 0x100fe200078e0077 */
[----:B------:R-:W0:Y:S01]  /*54e0*/  MUFU.EX2 R197, R14 ;  /* 0x0000000e00c57308 */ /* 0x000e220000000800 */
[----:B---3--:R-:W-:Y:S01]  /*54f0*/  FADD.FTZ R3, R203, R4 ;  /* 0x00000004cb037221 */ /* 0x008fe20000010000 */
[----:B------:R-:W-:Y:S01]  /*5500*/  FADD.FTZ R47, R21, R10 ;  /* 0x0000000a152f7221 */ /* 0x000fe20000010000 */
[----:B------:R-:W-:Y:S01]  /*5510*/  F2FP.F16.F32.PACK_AB R201, R68, R201 ;  /* 0x000000c944c9723e */ /* 0x000fe200000000ff */
[----:B------:R-:W-:Y:S01]  /*5520*/  IMAD.MOV.U32 R68, RZ, RZ, R119 ;  /* 0x000000ffff447224 */ /* 0x000fe200078e0077 */
[----:B------:R-:W-:Y:S01]  /*5530*/  F2FP.F16.F32.PACK_AB R203, R203, R6 ;  /* 0x00000006cbcb723e */ /* 0x000fe200000000ff */
[----:B------:R-:W-:Y:S01]  /*5540*/  FADD.FTZ R10, R192, R47 ;  /* 0x0000002fc00a7221 */ /* 0x000fe20000010000 */
[C---:B------:R-:W-:Y:S01]  /*5550*/  F2FP.F16.F32.PACK_AB R192, R29.reuse, R192 ;  /* 0x000000c01dc0723e */ /* 0x040fe200000000ff */
[----:B------:R-:W2:Y:S01]  /*5560*/  MUFU.EX2 R20, R20 ;  /* 0x0000001400147308 */ /* 0x000ea20000000800 */
[----:B-1----:R-:W-:Y:S01]  /*5570*/  FADD.FTZ R4, R12, R3 ;  /* 0x000000030c047221 */ /* 0x002fe20000010000 */
[----:B------:R-:W-:Y:S01]  /*5580*/  FADD.FTZ R10, R29, R10 ;  /* 0x0000000a1d0a7221 */ /* 0x000fe20000010000 */
[----:B------:R-:W-:Y:S01]  /*5590*/  F2FP.F16.F32.PACK_AB R202, R13, R202 ;  /* 0x000000ca0dca723e */ /* 0x000fe200000000ff */
[----:B------:R-:W-:Y:S01]  /*55a0*/  IMAD.MOV.U32 R6, RZ, RZ, 0x3f800000 ;  /* 0x3f800000ff067424 */ /* 0x000fe200078e00ff */
[----:B------:R-:W-:Y:S01]  /*55b0*/  F2FP.F16.F32.PACK_AB R196, R15, R196 ;  /* 0x000000c40fc4723e */ /* 0x000fe200000000ff */
[----:B------:R-:W-:Y:S01]  /*55c0*/  FADD.FTZ R47, R33, R10 ;  /* 0x0000000a212f7221 */ /* 0x000fe20000010000 */
[----:B------:R-:W-:Y:S01]  /*55d0*/  F2FP.F16.F32.PACK_AB R198, R21, R198 ;  /* 0x000000c615c6723e */ /* 0x000fe200000000ff */
[----:B------:R1:W3:Y:S01]  /*55e0*/  MUFU.EX2 R199, R40 ;  /* 0x0000002800c77308 */ /* 0x0002e20000000800 */
[C---:B0-----:R-:W-:Y:S01]  /*55f0*/  FADD.FTZ R3, R197.reuse, R4 ;  /* 0x00000004c5037221 */ /* 0x041fe20000010000 */
[C---:B------:R-:W-:Y:S01]  /*5600*/  FADD.FTZ R47, R194.reuse, R47 ;  /* 0x0000002fc22f7221 */ /* 0x040fe20000010000 */
[----:B------:R-:W-:Y:S01]  /*5610*/  F2FP.F16.F32.PACK_AB R194, R194, R33 ;  /* 0x00000021c2c2723e */ /* 0x000fe200000000ff */
[----:B------:R-:W-:Y:S01]  /*5620*/  IMAD.MOV.U32 R64, RZ, RZ, R119 ;  /* 0x000000ffff407224 */ /* 0x000fe200078e0077 */
[----:B------:R-:W-:Y:S01]  /*5630*/  F2FP.F16.F32.PACK_AB R197, R197, R12 ;  /* 0x0000000cc5c5723e */ /* 0x000fe200000000ff */
[----:B------:R-:W-:Y:S01]  /*5640*/  FADD.FTZ R10, R86, R47 ;  /* 0x0000002f560a7221 */ /* 0x000fe20000010000 */
[----:B------:R-:W-:Y:S01]  /*5650*/  IMAD.MOV.U32 R86, RZ, RZ, R119 ;  /* 0x000000ffff567224 */ /* 0x000fe200078e0077 */
[----:B------:R-:W0:Y:S01]  /*5660*/  MUFU.EX2 R32, R32 ;  /* 0x0000002000207308 */ /* 0x000e220000000800 */
[----:B--2---:R-:W-:Y:S01]  /*5670*/  FADD.FTZ R4, R20, R3 ;  /* 0x0000000314047221 */ /* 0x004fe20000010000 */
[----:B------:R-:W-:Y:S01]  /*5680*/  FADD.FTZ R47, R27, R10 ;  /* 0x0000000a1b2f7221 */ /* 0x000fe20000010000 */
[----:B-1----:R-:W-:-:S02]  /*5690*/  IMAD.MOV.U32 R40, RZ, RZ, R119 ;  /* 0x000000ffff287224 */ /* 0x002fc400078e0077 */
[--C-:B------:R-:W-:Y:S02]  /*56a0*/  IMAD.MOV.U32 R33, RZ, RZ, R119.reuse ;  /* 0x000000ffff217224 */ /* 0x100fe400078e0077 */
[--C-:B------:R-:W-:Y:S01]  /*56b0*/  IMAD.MOV.U32 R29, RZ, RZ, R119.reuse ;  /* 0x000000ffff1d7224 */ /* 0x100fe200078e0077 */
[----:B------:R1:W2:Y:S01]  /*56c0*/  MUFU.EX2 R193, R42 ;  /* 0x0000002a00c17308 */ /* 0x0002a20000000800 */
[C---:B---3--:R-:W-:Y:S01]  /*56d0*/  FADD.FTZ R3, R199.reuse, R4 ;  /* 0x00000004c7037221 */ /* 0x048fe20000010000 */
[----:B------:R-:W-:Y:S01]  /*56e0*/  F2FP.F16.F32.PACK_AB R199, R199, R20 ;  /* 0x00000014c7c7723e */ /* 0x000fe200000000ff */
[----:B------:R-:W-:-:S05]  /*56f0*/  IMAD.MOV.U32 R27, RZ, RZ, R119 ;  /* 0x000000ffff1b7224 */ /* 0x000fca00078e0077 */
[----:B------:R-:W4:Y:S01]  /*5700*/  MUFU.EX2 R34, R34 ;  /* 0x0000002200227308 */ /* 0x000f220000000800 */
[----:B0-----:R-:W-:Y:S01]  /*5710*/  FADD.FTZ R4, R32, R3 ;  /* 0x0000000320047221 */ /* 0x001fe20000010000 */
[----:B-1----:R-:W-:-:S06]  /*5720*/  IMAD.MOV.U32 R42, RZ, RZ, R119 ;  /* 0x000000ffff2a7224 */ /* 0x002fcc00078e0077 */
[----:B------:R0:W1:Y:S01]  /*5730*/  MUFU.EX2 R195, R44 ;  /* 0x0000002c00c37308 */ /* 0x0000620000000800 */
[C---:B--2---:R-:W-:Y:S01]  /*5740*/  FADD.FTZ R3, R193.reuse, R4 ;  /* 0x00000004c1037221 */ /* 0x044fe20000010000 */
[----:B------:R-:W-:Y:S01]  /*5750*/  FADD.FTZ R4, R90, R47 ;  /* 0x0000002f5a047221 */ /* 0x000fe20000010000 */
[----:B------:R-:W-:Y:S01]  /*5760*/  F2FP.F16.F32.PACK_AB R193, R193, R32 ;  /* 0x00000020c1c1723e */ /* 0x000fe200000000ff */
[--C-:B------:R-:W-:Y:S01]  /*5770*/  IMAD.MOV.U32 R90, RZ, RZ, R119.reuse ;  /* 0x000000ffff5a7224 */ /* 0x100fe200078e0077 */
[----:B------:R-:W-:Y:S01]  /*5780*/  MOV R32, R119 ;  /* 0x0000007700207202 */ /* 0x000fe20000000f00 */
[----:B------:R-:W-:Y:S01]  /*5790*/  FADD.FTZ R47, R31, R4 ;  /* 0x000000041f2f7221 */ /* 0x000fe20000010000 */
[----:B------:R-:W-:Y:S01]  /*57a0*/  IMAD.MOV.U32 R31, RZ, RZ, R119 ;  /* 0x000000ffff1f7224 */ /* 0x000fe200078e0077 */
[----:B------:R-:W2:Y:S01]  /*57b0*/  MUFU.EX2 R36, R36 ;  /* 0x0000002400247308 */ /* 0x000ea20000000800 */
[----:B----4-:R-:W-:Y:S01]  /*57c0*/  FADD.FTZ R0, R34, R3 ;  /* 0x0000000322007221 */ /* 0x010fe20000010000 */
[----:B------:R-:W-:Y:S01]  /*57d0*/  FADD.FTZ R4, R94, R47 ;  /* 0x0000002f5e047221 */ /* 0x000fe20000010000 */
[----:B------:R-:W-:-:S02]  /*57e0*/  IMAD.MOV.U32 R94, RZ, RZ, R119 ;  /* 0x000000ffff5e7224 */ /* 0x000fc400078e0077 */
[--C-:B0-----:R-:W-:Y:S02]  /*57f0*/  IMAD.MOV.U32 R44, RZ, RZ, R119.reuse ;  /* 0x000000ffff2c7224 */ /* 0x101fe400078e0077 */
[----:B------:R-:W-:Y:S01]  /*5800*/  FADD.FTZ R47, R35, R4 ;  /* 0x00000004232f7221 */ /* 0x000fe20000010000 */
[----:B------:R-:W-:Y:S01]  /*5810*/  IMAD.MOV.U32 R35, RZ, RZ, R119 ;  /* 0x000000ffff237224 */ /* 0x000fe200078e0077 */
[----:B------:R0:W3:Y:S01]  /*5820*/  MUFU.EX2 R189, R46 ;  /* 0x0000002e00bd7308 */ /* 0x0000e20000000800 */
        /* <DEDUP_REMOVED lines=8> */
[----:B0-----:R-:W-:Y:S01]  /*58b0*/  MOV R46, R119 ;  /* 0x00000077002e7202 */ /* 0x001fe20000000f00 */
[----:B------:R-:W-:-:S02]  /*58c0*/  IMAD.MOV.U32 R37, RZ, RZ, R119 ;  /* 0x000000ffff257224 */ /* 0x000fc400078e0077 */
[----:B------:R-:W-:-:S03]  /*58d0*/  IMAD.MOV.U32 R34, RZ, RZ, R119 ;  /* 0x000000ffff227224 */ /* 0x000fc600078e0077 */
[----:B------:R0:W2:Y:S01]  /*58e0*/  MUFU.EX2 R191, R38 ;  /* 0x0000002600bf7308 */ /* 0x0000a20000000800 */
[C---:B---3--:R-:W-:Y:S01]  /*58f0*/  FADD.FTZ R3, R189.reuse, R0 ;  /* 0x00000000bd037221 */ /* 0x048fe20000010000 */
[----:B------:R-:W-:Y:S01]  /*5900*/  F2FP.F16.F32.PACK_AB R189, R189, R36 ;  /* 0x00000024bdbd723e */ /* 0x000fe200000000ff */
[----:B------:R-:W-:-:S05]  /*5910*/  IMAD.MOV.U32 R36, RZ, RZ, R119 ;  /* 0x000000ffff247224 */ /* 0x000fca00078e0077 */
[----:B------:R-:W3:Y:S01]  /*5920*/  MUFU.EX2 R24, R24 ;  /* 0x0000001800187308 */ /* 0x000ee20000000800 */
[----:B-1----:R-:W-:Y:S01]  /*5930*/  FADD.FTZ R0, R48, R3 ;  /* 0x0000000330007221 */ /* 0x002fe20000010000 */
[----:B0-----:R-:W-:-:S06]  /*5940*/  IMAD.MOV.U32 R38, RZ, RZ, R119 ;  /* 0x000000ffff267224 */ /* 0x001fcc00078e0077 */
[----:B------:R0:W1:Y:S01]  /*5950*/  MUFU.EX2 R185, R50 ;  /* 0x0000003200b97308 */ /* 0x0000620000000800 */
[C---:B--2---:R-:W-:Y:S01]  /*5960*/  FADD.FTZ R3, R191.reuse, R0 ;  /* 0x00000000bf037221 */ /* 0x044fe20000010000 */
[----:B------:R-:W-:Y:S01]  /*5970*/  F2FP.F16.F32.PACK_AB R191, R191, R48 ;  /* 0x00000030bfbf723e */ /* 0x000fe200000000ff */
[----:B------:R-:W-:-:S05]  /*5980*/  IMAD.MOV.U32 R48, RZ, RZ, R119 ;  /* 0x000000ffff307224 */ /* 0x000fca00078e0077 */
[----:B------:R-:W2:Y:S01]  /*5990*/  MUFU.EX2 R28, R28 ;  /* 0x0000001c001c7308 */ /* 0x000ea20000000800 */
[----:B---3--:R-:W-:Y:S01]  /*59a0*/  FADD.FTZ R0, R24, R3 ;  /* 0x0000000318007221 */ /* 0x008fe20000010000 */
[----:B0-----:R-:W-:-:S06]  /*59b0*/  IMAD.MOV.U32 R50, RZ, RZ, R119 ;  /* 0x000000ffff327224 */ /* 0x001fcc00078e0077 */
[----:B------:R0:W3:Y:S01]  /*59c0*/  MUFU.EX2 R187, R52 ;  /* 0x0000003400bb7308 */ /* 0x0000e20000000800 */
[C---:B-1----:R-:W-:Y:S01]  /*59d0*/  FADD.FTZ R3, R185.reuse, R0 ;  /* 0x00000000b9037221 */ /* 0x042fe20000010000 */
[----:B------:R-:W-:Y:S01]  /*59e0*/  F2FP.F16.F32.PACK_AB R185, R185, R24 ;  /* 0x00000018b9b9723e */ /* 0x000fe200000000ff */
[----:B------:R-:W-:-:S05]  /*59f0*/  IMAD.MOV.U32 R24, RZ, RZ, R119 ;  /* 0x000000ffff187224 */ /* 0x000fca00078e0077 */
[----:B------:R-:W1:Y:S01]  /*5a00*/  MUFU.EX2 R102, R102 ;  /* 0x0000006600667308 */ /* 0x000e620000000800 */
[----:B--2---:R-:W-:Y:S01]  /*5a10*/  FADD.FTZ R0, R28, R3 ;  /* 0x000000031c007221 */ /* 0x004fe20000010000 */
[----:B0-----:R-:W-:-:S06]  /*5a20*/  IMAD.MOV.U32 R52, RZ, RZ, R119 ;  /* 0x000000ffff347224 */ /* 0x001fcc00078e0077 */
[----:B------:R-:W0:Y:S01]  /*5a30*/  MUFU.EX2 R54, R54 ;  /* 0x0000003600367308 */ /* 0x000e220000000800 */
[C---:B---3--:R-:W-:Y:S01]  /*5a40*/  FADD.FTZ R3, R187.reuse, R0 ;  /* 0x00000000bb037221 */ /* 0x048fe20000010000 */
[----:B------:R-:W-:Y:S01]  /*5a50*/  F2FP.F16.F32.PACK_AB R187, R187, R28 ;  /* 0x0000001cbbbb723e */ /* 0x000fe200000000ff */
[----:B------:R-:W-:-:S05]  /*5a60*/  IMAD.MOV.U32 R28, RZ, RZ, R119 ;  /* 0x000000ffff1c7224 */ /* 0x000fca00078e0077 */
[----:B------:R2:W3:Y:S01]  /*5a70*/  MUFU.EX2 R39, R104 ;  /* 0x0000006800277308 */ /* 0x0004e20000000800 */
[----:B-1----:R-:W-:-:S07]  /*5a80*/  FADD.FTZ R4, R102, R11 ;  /* 0x0000000b66047221 */ /* 0x002fce0000010000 */
[----:B------:R1:W4:Y:S01]  /*5a90*/  MUFU.EX2 R181, R56 ;  /* 0x0000003800b57308 */ /* 0x0003220000000800 */
[----:B0-----:R-:W-:Y:S01]  /*5aa0*/  FADD.FTZ R0, R54, R3 ;  /* 0x0000000336007221 */ /* 0x001fe20000010000 */
[----:B--2---:R-:W-:-:S06]  /*5ab0*/  IMAD.MOV.U32 R104, RZ, RZ, R119 ;  /* 0x000000ffff687224 */ /* 0x004fcc00078e0077 */
[----:B------:R-:W0:Y:S01]  /*5ac0*/  MUFU.EX2 R106, R106 ;  /* 0x0000006a006a7308 */ /* 0x000e220000000800 */
[C---:B---3--:R-:W-:Y:S01]  /*5ad0*/  FADD.FTZ R11, R39.reuse, R4 ;  /* 0x00000004270b7221 */ /* 0x048fe20000010000 */
[----:B------:R-:W-:Y:S01]  /*5ae0*/  F2FP.F16.F32.PACK_AB R180, R39, R102 ;  /* 0x0000006627b4723e */ /* 0x000fe200000000ff */
[--C-:B-1----:R-:W-:Y:S01]  /*5af0*/  IMAD.MOV.U32 R56, RZ, RZ, R119.reuse ;  /* 0x000000ffff387224 */ /* 0x102fe200078e0077 */
[-C--:B------:R-:W-:Y:S02]  /*5b00*/  MOV R102, R119.reuse ;  /* 0x0000007700667202 */ /* 0x080fe40000000f00 */
[----:B------:R-:W-:Y:S02]  /*5b10*/  MOV R39, R119 ;  /* 0x0000007700277202 */ /* 0x000fe40000000f00 */
[----:B------:R-:W1:Y:S01]  /*5b20*/  MUFU.EX2 R58, R58 ;  /* 0x0000003a003a7308 */ /* 0x000e620000000800 */
[C---:B----4-:R-:W-:Y:S01]  /*5b30*/  FADD.FTZ R3, R181.reuse, R0 ;  /* 0x00000000b5037221 */ /* 0x050fe20000010000 */
[----:B------:R-:W-:Y:S01]  /*5b40*/  F2FP.F16.F32.PACK_AB R181, R181, R54 ;  /* 0x00000036b5b5723e */ /* 0x000fe200000000ff */
[----:B------:R-:W-:-:S05]  /*5b50*/  IMAD.MOV.U32 R54, RZ, RZ, R119 ;  /* 0x000000ffff367224 */ /* 0x000fca00078e0077 */
[----:B------:R2:W3:Y:S01]  /*5b60*/  MUFU.EX2 R41, R108 ;  /* 0x0000006c00297308 */ /* 0x0004e20000000800 */
[----:B0-----:R-:W-:-:S07]  /*5b70*/  FADD.FTZ R4, R106, R11 ;  /* 0x0000000b6a047221 */ /* 0x001fce0000010000 */
[----:B------:R0:W4:Y:S01]  /*5b80*/  MUFU.EX2 R183, R60 ;  /* 0x0000003c00b77308 */ /* 0x0001220000000800 */
[----:B-1----:R-:W-:Y:S01]  /*5b90*/  FADD.FTZ R0, R58, R3 ;  /* 0x000000033a007221 */ /* 0x002fe20000010000 */
[----:B--2---:R-:W-:-:S06]  /*5ba0*/  IMAD.MOV.U32 R108, RZ, RZ, R119 ;  /* 0x000000ffff6c7224 */ /* 0x004fcc00078e0077 */
[----:B------:R-:W1:Y:S01]  /*5bb0*/  MUFU.EX2 R110, R110 ;  /* 0x0000006e006e7308 */ /* 0x000e620000000800 */
[C---:B---3--:R-:W-:Y:S01]  /*5bc0*/  FADD.FTZ R11, R41.reuse, R4 ;  /* 0x00000004290b7221 */ /* 0x048fe20000010000 */
[----:B------:R-:W-:Y:S01]  /*5bd0*/  F2FP.F16.F32.PACK_AB R182, R41, R106 ;  /* 0x0000006a29b6723e */ /* 0x000fe200000000ff */
[--C-:B------:R-:W-:Y:S01]  /*5be0*/  IMAD.MOV.U32 R106, RZ, RZ, R119.reuse ;  /* 0x000000ffff6a7224 */ /* 0x100fe200078e0077 */
[----:B0-----:R-:W-:Y:S01]  /*5bf0*/  MOV R60, R119 ;  /* 0x00000077003c7202 */ /* 0x001fe20000000f00 */
[----:B------:R-:W-:-:S03]  /*5c00*/  IMAD.MOV.U32 R41, RZ, RZ, R119 ;  /* 0x000000ffff297224 */ /* 0x000fc600078e0077 */
[----:B------:R-:W0:Y:S01]  /*5c10*/  MUFU.EX2 R26, R26 ;  /* 0x0000001a001a7308 */ /* 0x000e220000000800 */
[C---:B----4-:R-:W-:Y:S01]  /*5c20*/  FADD.FTZ R3, R183.reuse, R0 ;  /* 0x00000000b7037221 */ /* 0x050fe20000010000 */
        /* <DEDUP_REMOVED lines=10> */
[--C-:B------:R-:W-:Y:S02]  /*5cd0*/  IMAD.MOV.U32 R110, RZ, RZ, R119.reuse ;  /* 0x000000ffff6e7224 */ /* 0x100fe400078e0077 */
[--C-:B-1----:R-:W-:Y:S02]  /*5ce0*/  IMAD.MOV.U32 R62, RZ, RZ, R119.reuse ;  /* 0x000000ffff3e7224 */ /* 0x102fe400078e0077 */
[--C-:B------:R-:W-:Y:S01]  /*5cf0*/  IMAD.MOV.U32 R43, RZ, RZ, R119.reuse ;  /* 0x000000ffff2b7224 */ /* 0x100fe200078e0077 */
[----:B------:R-:W1:Y:S01]  /*5d00*/  MUFU.EX2 R30, R30 ;  /* 0x0000001e001e7308 */ /* 0x000e620000000800 */
[C---:B----4-:R-:W-:Y:S01]  /*5d10*/  FADD.FTZ R3, R177.reuse, R0 ;  /* 0x00000000b1037221 */ /* 0x050fe20000010000 */
[----:B------:R-:W-:Y:S01]  /*5d20*/  F2FP.F16.F32.PACK_AB R177, R177, R26 ;  /* 0x0000001ab1b1723e */ /* 0x000fe200000000ff */
[----:B------:R-:W-:-:S05]  /*5d30*/  IMAD.MOV.U32 R26, RZ, RZ, R119 ;  /* 0x000000ffff1a7224 */ /* 0x000fca00078e0077 */
[----:B------:R-:W2:Y:S01]  /*5d40*/  MUFU.EX2 R25, R25 ;  /* 0x0000001900197308 */ /* 0x000ea20000000800 */
[----:B0-----:R-:W-:-:S07]  /*5d50*/  FADD.FTZ R4, R66, R11 ;  /* 0x0000000b42047221 */ /* 0x001fce0000010000 */
[----:B------:R-:W0:Y:S01]  /*5d60*/  MUFU.EX2 R45, R45 ;  /* 0x0000002d002d7308 */ /* 0x000e220000000800 */
[----:B-1----:R-:W-:Y:S01]  /*5d70*/  FADD.FTZ R0, R30, R3 ;  /* 0x000000031e007221 */ /* 0x002fe20000010000 */
[C---:B--2---:R-:W-:Y:S01]  /*5d80*/  FADD.FTZ R4, R25.reuse, R4 ;  /* 0x0000000419047221 */ /* 0x044fe20000010000 */
[----:B------:R-:W-:Y:S01]  /*5d90*/  F2FP.F16.F32.PACK_AB R178, R25, R66 ;  /* 0x0000004219b2723e */ /* 0x000fe200000000ff */
[--C-:B------:R-:W-:Y:S01]  /*5da0*/  IMAD.MOV.U32 R66, RZ, RZ, R119.reuse ;  /* 0x000000ffff427224 */ /* 0x100fe200078e0077 */
[----:B------:R-:W-:Y:S01]  /*5db0*/  MOV R25, R119 ;  /* 0x0000007700197202 */ /* 0x000fe20000000f00 */
[C---:B0-----:R-:W-:Y:S01]  /*5dc0*/  FADD.FTZ R3, R45.reuse, R0 ;  /* 0x000000002d037221 */ /* 0x041fe20000010000 */
[----:B------:R-:W-:Y:S01]  /*5dd0*/  F2FP.F16.F32.PACK_AB R179, R45, R30 ;  /* 0x0000001e2db3723e */ /* 0x000fe200000000ff */
[----:B------:R-:W-:Y:S02]  /*5de0*/  IMAD.MOV.U32 R0, RZ, RZ, 0x3f800000 ;  /* 0x3f800000ff007424 */ /* 0x000fe400078e00ff */
[----:B------:R-:W-:-:S02]  /*5df0*/  IMAD.MOV.U32 R45, RZ, RZ, R119 ;  /* 0x000000ffff2d7224 */ /* 0x000fc400078e0077 */
[----:B------:R-:W-:Y:S01]  /*5e00*/  IMAD.MOV.U32 R30, RZ, RZ, R119 ;  /* 0x000000ffff1e7224 */ /* 0x000fe200078e0077 */
[----:B------:R-:W-:Y:S06]  /*5e10*/  @!P2 BRA `(.L_x_3116) ;  /* 0x00000044005ca947 */ /* 0x000fec0003800000 */
[----:B------:R-:W-:Y:S01]  /*5e20*/  R2UR UR6, R16 ;  /* 0x00000000100672ca */ /* 0x000fe200000e0000 */
[----:B------:R-:W-:Y:S01]  /*5e30*/  VIADD R11, R120, 0xfffffffe ;  /* 0xfffffffe780b7836 */ /* 0x000fe20000000000 */
[----:B------:R-:W-:Y:S01]  /*5e40*/  CS2R R118, SRZ ;  /* 0x0000000000767805 */ /* 0x000fe2000001ff00 */
[----:B------:R-:W-:Y:S01]  /*5e50*/  IMAD.MOV.U32 R10, RZ, RZ, R9 ;  /* 0x000000ffff0a7224 */ /* 0x000fe200078e0009 */
[----:B------:R-:W-:Y:S01]  /*5e60*/  CS2R R114, SRZ ;  /* 0x0000000000727805 */ /* 0x000fe2000001ff00 */
[----:B------:R-:W-:Y:S01]  /*5e70*/  IMAD.MOV.U32 R14, RZ, RZ, R7 ;  /* 0x000000ffff0e7224 */ /* 0x000fe200078e0007 */
[----:B------:R-:W-:Y:S01]  /*5e80*/  CS2R R110, SRZ ;  /* 0x00000000006e7805 */ /* 0x000fe2000001ff00 */
[----:B------:R-:W-:Y:S01]  /*5e90*/  IMAD.MOV.U32 R13, RZ, RZ, R17 ;  /* 0x000000ffff0d7224 */ /* 0x000fe200078e0011 */
[----:B------:R-:W-:Y:S01]  /*5ea0*/  CS2R R106, SRZ ;  /* 0x00000000006a7805 */ /* 0x000fe2000001ff00 */
[----:B------:R-:W-:Y:S01]  /*5eb0*/  IMAD.MOV.U32 R0, RZ, RZ, 0x3f800000 ;  /* 0x3f800000ff007424 */ /* 0x000fe200078e00ff */
        /* <DEDUP_REMOVED lines=45> */
.L_x_3125:
[----:B------:R-:W-:-:S04]  /*6190*/  UIADD3 UR5, UR6, 0x1, URZ ;  /* 0x0000000106057890 */ /* 0x000fc8000fffe03f */
[----:B------:R-:W-:-:S04]  /*61a0*/  UISETP.NE.AND UP0, UPT, UR5, 0x2, UPT ;  /* 0x000000020500788c */ /* 0x000fc8000bf05270 */
[----:B------:R-:W-:Y:S02]  /*61b0*/  USEL UR7, URZ, 0x1, UP0 ;  /* 0x000000013f077887 */ /* 0x000fe40008000000 */
[----:B------:R-:W-:-:S04]  /*61c0*/  USEL UR5, UR5, URZ, UP0 ;  /* 0x0000003f05057287 */ /* 0x000fc80008000000 */
[----:B------:R-:W-:Y:S02]  /*61d0*/  LOP3.LUT R17, R13, UR7, RZ, 0x3c, !PT ;  /* 0x000000070d117c12 */ /* 0x000fe4000f8e3cff */
[----:B------:R-:W-:Y:S01]  /*61e0*/  MOV R16, UR5 ;  /* 0x0000000500107c02 */ /* 0x000fe20008000f00 */
[----:B------:R-:W-:Y:S06]  /*61f0*/  @!P0 BRA `(.L_x_3117) ;  /* 0x0000000000048947 */ /* 0x000fec0003800000 */
[----:B------:R-:W-:Y:S01]  /*6200*/  BPT.TRAP 0x1 ;  /* 0x000000040000795c */ /* 0x000fe20000300000 */
.L_x_3117:
[----:B------:R-:W0:Y:S01]  /*6210*/  S2UR UR10, SR_CgaCtaId ;  /* 0x00000000000a79c3 */ /* 0x000e220000008800 */
[----:B------:R-:W-:Y:S01]  /*6220*/  UMOV UR7, 0x400 ;  /* 0x0000040000077882 */ /* 0x000fe20000000000 */
[----:B------:R-:W-:Y:S01]  /*6230*/  IMAD.U32 R7, RZ, RZ, UR5 ;  /* 0x00000005ff077e24 */ /* 0x000fe2000f8e00ff */
[----:B------:R-:W-:Y:S01]  /*6240*/  SHF.L.U32 R5, R17, 0x1f, RZ ;  /* 0x0000001f11057819 */ /* 0x000fe200000006ff */
[----:B0-----:R-:W-:-:S06]  /*6250*/  ULEA UR7, UR10, UR7, 0x18 ;  /* 0x000000070a077291 */ /* 0x001fcc000f8ec03f */
[----:B------:R-:W-:-:S04]  /*6260*/  IMAD.U32 R2, RZ, RZ, UR7 ;  /* 0x00000007ff027e24 */ /* 0x000fc8000f8e00ff */
[----:B------:R-:W-:-:S04]  /*6270*/  IMAD R12, R7, 0x8, R2 ;  /* 0x00000008070c7824 */ /* 0x000fc800078e0202 */
[----:B------:R0:W1:Y:S01]  /*6280*/  SYNCS.PHASECHK.TRANS64.TRYWAIT P2, [R12+URZ+0x36830], R5 ;  /* 0x036830050c0075a7 */ /* 0x000062000804017f */
[----:B------:R-:W-:Y:S05]  /*6290*/  @!P0 BRA `(.L_x_3118) ;  /* 0x0000000000048947 */ /* 0x000fea0003800000 */
[----:B------:R-:W-:Y:S01]  /*62a0*/  BPT.TRAP 0x1 ;  /* 0x000000040000795c */ /* 0x000fe20000300000 */
.L_x_3118:
[----:B------:R-:W-:Y:S01]  /*62b0*/  IMAD R7, R16, 0xa80, R8 ;  /* 0x00000a8010077824 */ /* 0x000fe200078e0208 */
[----:B-1----:R-:W-:Y:S06]  /*62c0*/  @P2 BRA `(.L_x_3119) ;  /* 0x0000000000082947 */ /* 0x002fec0003800000 */
[----:B------:R-:W1:Y:S02]  /*62d0*/  SYNCS.PHASECHK.TRANS64.TRYWAIT P2, [R12+URZ+0x36830], R5 ;  /* 0x036830050c0075a7 */ /* 0x000e64000804017f */
[----:B-1----:R-:W-:Y:S05]  /*62e0*/  @!P2 BRA `(.L_x_3120) ;  /* 0x000000c40038a947 */ /* 0x002fea0003800000 */
.L_x_3119:
        /* <DEDUP_REMOVED lines=13> */
[----:B------:R-:W-:Y:S01]  /*63c0*/  UMOV UR54, UR5 ;  /* 0x0000000500367c82 */ /* 0x000fe20008000000 */
[----:B------:R-:W-:Y:S01]  /*63d0*/  UIADD3 UR7, UR5, 0x80, URZ ;  /* 0x0000008005077890 */ /* 0x000fe2000fffe03f */
[----:B------:R-:W-:Y:S01]  /*63e0*/  HGMMA.64x16x16.F32 R168, gdesc[UR52], RZ, !UPT, gsb0 ;  /* 0x0020000034a879f0 */ /* 0x000fe2000c0008ff */
[----:B------:R-:W-:Y:S01]  /*63f0*/  UMOV UR55, 0x40000040 ;  /* 0x4000004000377882 */ /* 0x000fe20000000000 */
[----:B------:R-:W-:Y:S01]  /*6400*/  UIADD3 UR10, UR5, 0x100, URZ ;  /* 0x00000100050a7890 */ /* 0x000fe2000fffe03f */
[-C--:B------:R-:W-:Y:S01]  /*6410*/  FMUL.FTZ R24, R24, R6.reuse ;  /* 0x0000000618187220 */ /* 0x080fe20000410000 */
[----:B------:R-:W-:Y:S01]  /*6420*/  UIADD3 UR14, UR5, 0x102, URZ ;  /* 0x00000102050e7890 */ /* 0x000fe2000fffe03f */
[-C--:B------:R-:W-:Y:S01]  /*6430*/  FMUL.FTZ R25, R25, R6.reuse ;  /* 0x0000000619197220 */ /* 0x080fe20000410000 */
        /* <DEDUP_REMOVED lines=118> */
[----:B------:R-:W-:-:S02]  /*6ba0*/  WARPGROUP.DEPBAR.LE gsb0, 0x0 ;  /* 0x00008000000079c5 */ /* 0x000fc40000010000 */
        /* <DEDUP_REMOVED lines=428> */
[----:B------:R-:W-:Y:S02]  /*8670*/  UIADD3 UR7, UR5, 0x986, URZ ;  /* 0x0000098605077890 */ /* 0x000fe4000fffe03f */
[----:B------:R-:W-:Y:S01]  /*8680*/  UIADD3 UR5, UR5, 0xa06, URZ ;  /* 0x00000a0605057890 */ /* 0x000fe2000fffe03f */
        /* <DEDUP_REMOVED lines=21> */
.L_x_3121:
[----:B01----:R-:W-:Y:S01]  /*87e0*/  IMAD.U32 R5, RZ, RZ, UR6 ;  /* 0x00000006ff057e24 */ /* 0x003fe2000f8e00ff */
[----:B------:R-:W-:-:S03]  /*87f0*/  SHF.L.U32 R0, R13, 0x1f, RZ ;  /* 0x0000001f0d007819 */ /* 0x000fc600000006ff */
[----:B------:R-:W-:-:S04]  /*8800*/  IMAD R13, R5, 0x8, R2 ;  /* 0x00000008050d7824 */ /* 0x000fc800078e0202 */
[----:B------:R0:W1:Y:S01]  /*8810*/  SYNCS.PHASECHK.TRANS64.TRYWAIT P2, [R13+URZ+0x36850], R0 ;  /* 0x036850000d0075a7 */ /* 0x000062000804017f */
[----:B------:R-:W-:Y:S05]  /*8820*/  @!P0 BRA `(.L_x_3122) ;  /* 0x0000000000048947 */ /* 0x000fea0003800000 */
[----:B------:R-:W-:Y:S01]  /*8830*/  BPT.TRAP 0x1 ;  /* 0x000000040000795c */ /* 0x000fe20000300000 */
.L_x_3122:
[----:B-1----:R-:W-:Y:S05]  /*8840*/  @P2 BRA `(.L_x_3123) ;  /* 0x0000000000082947 */ /* 0x002fea0003800000 */
[----:B------:R-:W1:Y:S02]  /*8850*/  SYNCS.PHASECHK.TRANS64.TRYWAIT P2, [R13+URZ+0x36850], R0 ;  /* 0x036850000d0075a7 */ /* 0x000e64000804017f */
[----:B-1----:R-:W-:Y:S05]  /*8860*/  @!P2 BRA `(.L_x_3124) ;  /* 0x0000009c00eca947 */ /* 0x002fea0003800000 */
.L_x_3123:
[----:B------:R-:W-:Y:S01]  /*8870*/  R2UR UR5, R2 ;  /* 0x00000000020572ca */ /* 0x000fe200000e0000 */
[----:B------:R-:W-:Y:S01]  /*8880*/  WARPGROUP.ARRIVE ;  /* 0x00000000000079c5 */ /* 0x000fe20000000000 */
[----:B------:R-:W-:Y:S01]  /*8890*/  UMOV UR7, 0x40000040 ;  /* 0x4000004000077882 */ /* 0x000fe20000000000 */
[----:B------:R-:W-:Y:S01]  /*88a0*/  UMOV UR11, 0x40000040 ;  /* 0x40000040000b7882 */ /* 0x000fe20000000000 */
[----:B01----:R-:W-:Y:S01]  /*88b0*/  FMUL.FTZ R0, R168, UR4 ;  /* 0x00000004a8007c20 */ /* 0x003fe20008410000 */
[----:B------:R-:W-:Y:S01]  /*88c0*/  FMUL.FTZ R168, R169, UR4 ;  /* 0x00000004a9a87c20 */ /* 0x000fe20008410000 */
        /* <DEDUP_REMOVED lines=28> */
[----:B------:R-:W-:Y:S01]  /*8a90*/  MUFU.TANH R216, R216 ;  /* 0x000000d800d87308 */ /* 0x000fe20000002400 */
[----:B-1----:R-:W-:Y:S01]  /*8aa0*/  FMNMX.FTZ R5, R168, R5, !PT ;  /* 0x00000005a8057209 */ /* 0x002fe20007810000 */
[----:B------:R-:W-:Y:S01]  /*8ab0*/  FMUL.FTZ R234, R133, UR4 ;  /* 0x0000000485ea7c20 */ /* 0x000fe20008410000 */
[----:B------:R-:W-:Y:S01]  /*8ac0*/  FMUL.FTZ R172, R174, UR4 ;  /* 0x00000004aeac7c20 */ /* 0x000fe20008410000 */
[----:B------:R-:W-:Y:S01]  /*8ad0*/  HGMMA.64x192x16.F32 R24, R200, gdesc[UR4].tnspB, R24, gsb0 ;  /* 0x42e00004c8187df0 */ /* 0x000fe20008000818 */
        /* <DEDUP_REMOVED lines=17> */
[----:B------:R-:W-:Y:S01]  /*8bf0*/  UMOV UR7, 0x40000040 ;  /* 0x4000004000077882 */ /* 0x000fe20000000000 */
[----:B------:R-:W-:Y:S01]  /*8c00*/  FMUL.FTZ R134, R134, UR4 ;  /* 0x0000000486867c20 */ /* 0x000fe20008410000 */
[----:B------:R-:W-:Y:S01]  /*8c10*/  MUFU.TANH R224, R224 ;  /* 0x000000e000e07308 */ /* 0x000fe20000002400 */
[----:B------:R-:W-:Y:S01]  /*8c20*/  FMUL.FTZ R21, R135, UR4 ;  /* 0x0000000487157c20 */ /* 0x000fe20008410000 */
[----:B------:R-:W-:Y:S01]  /*8c30*/  FMUL.FTZ R122, R122, UR4 ;  /* 0x000000047a7a7c20 */ /* 0x000fe20008410000 */
[----:B------:R-:W-:Y:S01]  /*8c40*/  FMUL.FTZ R121, R123, UR4 ;  /* 0x000000047b797c20 */ /* 0x000fe20008410000 */
[----:B------:R-:W-:Y:S01]  /*8c50*/  FMUL.FTZ R126, R126, UR4 ;  /* 0x000000047e7e7c20 */ /* 0x000fe20008410000 */
[----:B------:R-:W-:Y:S01]  /*8c60*/  FMUL.FTZ R123, R127, UR4 ;  /* 0x000000047f7b7c20 */ /* 0x000fe20008410000 */
[----:B------:R-:W-:Y:S01]  /*8c70*/  @!P1 VIADD R12, R12, 0x36840 ;  /* 0x000368400c0c9836 */ /* 0x000fe20000000000 */
[----:B------:R-:W-:Y:S01]  /*8c80*/  @!P1 IADD3 R13, R13, 0x36860, RZ ;  /* 0x000368600d0d9810 */ /* 0x000fe20007ffe0ff */
[----:B------:R-:W-:Y:S01]  /*8c90*/  MUFU.TANH R222, R222 ;  /* 0x000000de00de7308 */ /* 0x000fe20000002400 */
[C---:B------:R-:W-:Y:S01]  /*8ca0*/  ISETP.GT.AND P2, PT, R11.reuse, RZ, PT ;  /* 0x000000ff0b00720c */ /* 0x040fe20003f44270 */
[----:B------:R-:W-:Y:S01]  /*8cb0*/  VIADD R11, R11, 0xffffffff ;  /* 0xffffffff0b0b7836 */ /* 0x000fe20000000000 */
[----:B------:R-:W-:-:S05]  /*8cc0*/  @!P1 PRMT R12, RZ, 0x654, R12 ;  /* 0x00000654ff0c9816 */ /* 0x000fca000000000c */
        /* <DEDUP_REMOVED lines=9> */
[----:B------:R-:W-:Y:S08]  /*8d60*/  MUFU.TANH R132, R132 ;  /* 0x0000008400847308 */ /* 0x000ff00000002400 */
[----:B------:R-:W1:Y:S01]  /*8d70*/  MUFU.TANH R20, R20 ;  /* 0x0000001400147308 */ /* 0x000e620000002400 */
[----:B0-----:R-:W-:-:S07]  /*8d80*/  FMNMX.FTZ R129, R15, R10, !PT ;  /* 0x0000000a0f817209 */ /* 0x001fce0007810000 */
[----:B------:R-:W-:Y:S08]  /*8d90*/  MUFU.TANH R234, R234 ;  /* 0x000000ea00ea7308 */ /* 0x000ff00000002400 */
[----:B------:R-:W0:Y:S01]  /*8da0*/  MUFU.TANH R172, R172 ;  /* 0x000000ac00ac7308 */ /* 0x000e220000002400 */
[----:B-1----:R-:W-:-:S07]  /*8db0*/  FMNMX.FTZ R129, R20, R129, !PT ;  /* 0x0000008114817209 */ /* 0x002fce0007810000 */
[----:B------:R-:W-:Y:S08]  /*8dc0*/  MUFU.TANH R120, R120 ;  /* 0x0000007800787308 */ /* 0x000ff00000002400 */
[----:B------:R-:W1:Y:S01]  /*8dd0*/  MUFU.TANH R174, R174 ;  /* 0x000000ae00ae7308 */ /* 0x000e620000002400 */
[----:B0-----:R-:W-:-:S07]  /*8de0*/  FMNMX.FTZ R129, R172, R129, !PT ;  /* 0x00000081ac817209 */ /* 0x001fce0007810000 */
[----:B------:R-:W-:Y:S08]  /*8df0*/  MUFU.TANH R149, R149 ;  /* 0x0000009500957308 */ /* 0x000ff00000002400 */
[----:B------:R-:W-:Y:S01]  /*8e00*/  MUFU.TANH R9, R9 ;  /* 0x0000000900097308 */ /* 0x000fe20000002400 */
[----:B-1----:R-:W-:-:S07]  /*8e10*/  FMNMX.FTZ R129, R174, R129, !PT ;  /* 0x00000081ae817209 */ /* 0x002fce0007810000 */
        /* <DEDUP_REMOVED lines=35> */
[----:B------:R-:W-:Y:S02]  /*9050*/  FMUL.FTZ R162, R163, UR4 ;  /* 0x00000004a3a27c20 */ /* 0x000fe40008410000 */
[----:B------:R-:W-:Y:S01]  /*9060*/  HGMMA.64x192x16.F32 R24, R192, gdesc[UR8].tnspB, R24, gsb0 ;  /* 0x42e00008c0187df0 */ /* 0x000fe20008000818 */
[----:B------:R-:W-:Y:S01]  /*9070*/  UIADD3 UR10, UR6, 0x180, URZ ;  /* 0x00000180060a7890 */ /* 0x000fe2000fffe03f */
[----:B------:R-:W0:Y:S01]  /*9080*/  MUFU.TANH R196, R196 ;  /* 0x000000c400c47308 */ /* 0x000e220000002400 */
[----:B------:R-:W-:-:S07]  /*9090*/  UMOV UR11, 0x40000040 ;  /* 0x40000040000b7882 */ /* 0x000fce0000000000 */
[----:B------:R-:W1:Y:S08]  /*90a0*/  MUFU.TANH R198, R198 ;  /* 0x000000c600c67308 */ /* 0x000e700000002400 */
[----:B------:R-:W2:Y:S01]  /*90b0*/  MUFU.TANH R160, R160 ;  /* 0x000000a000a07308 */ /* 0x000ea20000002400 */
[----:B0-----:R-:W-:-:S07]  /*90c0*/  FMNMX.FTZ R5, R196, R5, !PT ;  /* 0x00000005c4057209 */ /* 0x001fce0007810000 */
[----:B------:R-:W0:Y:S01]  /*90d0*/  MUFU.TANH R162, R162 ;  /* 0x000000a200a27308 */ /* 0x000e220000002400 */
[----:B-1----:R-:W-:-:S04]  /*90e0*/  FMNMX.FTZ R5, R198, R5, !PT ;  /* 0x00000005c6057209 */ /* 0x002fc80007810000 */
[----:B------:R-:W-:-:S04]  /*90f0*/  FMNMX.FTZ R5, R200, R5, !PT ;  /* 0x00000005c8057209 */ /* 0x000fc80007810000 */
[----:B------:R-:W-:Y:S02]  /*9100*/  FMNMX.FTZ R5, R202, R5, !PT ;  /* 0x00000005ca057209 */ /* 0x000fe40007810000 */
[----:B--2---:R-:W-:Y:S02]  /*9110*/  FMNMX.FTZ R129, R160, R129, !PT ;  /* 0x00000081a0817209 */ /* 0x004fe40007810000 */
[----:B------:R-:W-:-:S04]  /*9120*/  FMNMX.FTZ R5, R216, R5, !PT ;  /* 0x00000005d8057209 */ /* 0x000fc80007810000 */
[----:B------:R-:W-:Y:S02]  /*9130*/  FMNMX.FTZ R5, R218, R5, !PT ;  /* 0x00000005da057209 */ /* 0x000fe40007810000 */
[----:B0-----:R-:W-:Y:S02]  /*9140*/  FMNMX.FTZ R129, R162, R129, !PT ;  /* 0x00000081a2817209 */ /* 0x001fe40007810000 */
[----:B------:R-:W-:Y:S02]  /*9150*/  FMNMX.FTZ R5, R220, R5, !PT ;  /* 0x00000005dc057209 */ /* 0x000fe40007810000 */
        /* <DEDUP_REMOVED lines=26> */
[----:B------:R-:W-:Y:S02]  /*9300*/  FMNMX.FTZ R129, R144, R129, !PT ;  /* 0x0000008190817209 */ /* 0x000fe40007810000 */
[----:B------:R-:W-:Y:S02]  /*9310*/  FMNMX.FTZ R5, R150, R5, !PT ;  /* 0x0000000596057209 */ /* 0x000fe40007810000 */
[----:B------:R-:W-:-:S02]  /*9320*/  FMNMX.FTZ R129, R146, R129, !PT ;  /* 0x0000008192817209 */ /* 0x000fc40007810000 */
[----:B------:R-:W-:Y:S02]  /*9330*/  FMNMX.FTZ R5, R136, R5, !PT ;  /* 0x0000000588057209 */ /* 0x000fe40007810000 */
[----:B------:R-:W-:Y:S02]  /*9340*/  FMNMX.FTZ R129, R148, R129, !PT ;  /* 0x0000008194817209 */ /* 0x000fe40007810000 */
[----:B------:R-:W-:Y:S02]  /*9350*/  FMNMX.FTZ R5, R140, R5, !PT ;  /* 0x000000058c057209 */ /* 0x000fe40007810000 */
[----:B------:R-:W-:Y:S02]  /*9360*/  FMNMX.FTZ R129, R124, R129, !PT ;  /* 0x000000817c817209 */ /* 0x000fe40007810000 */
[----:B------:R-:W-:Y:S02]  /*9370*/  FMNMX.FTZ R5, R232, R5, !PT ;  /* 0x00000005e8057209 */ /* 0x000fe40007810000 */
[----:B------:R-:W-:-:S02]  /*9380*/  FMNMX.FTZ R129, R138, R129, !PT ;  /* 0x000000818a817209 */ /* 0x000fc40007810000 */
        /* <DEDUP_REMOVED lines=9> */
[----:B------:R-:W0:Y:S03]  /*9420*/  LDC R5, c[0x0][0x988] ;  /* 0x00026200ff057b82 */ /* 0x000e260000000800 */
[----:B------:R-:W1:Y:S02]  /*9430*/  SHFL.BFLY PT, R6, R7, 0x1, 0x1f ;  /* 0x0c201f0007067f89 */ /* 0x000e6400000e0000 */
[----:B-1----:R-:W-:-:S05]  /*9440*/  FMNMX.FTZ R7, R7, R6, !PT ;  /* 0x0000000607077209 */ /* 0x002fca0007810000 */
[C---:B0-----:R-:W-:Y:S01]  /*9450*/  FMUL.FTZ R151, R7.reuse, R5 ;  /* 0x0000000507977220 */ /* 0x041fe20000410000 */
[----:B------:R-:W-:-:S03]  /*9460*/  FADD.FTZ R6, -R7, R14 ;  /* 0x0000000e07067221 */ /* 0x000fc60000010100 */
[-CC-:B------:R-:W-:Y:S01]  /*9470*/  FFMA.FTZ R125, R0, R5.reuse, -R151.reuse ;  /* 0x00000005007d7223 */ /* 0x180fe20000010897 */
[-CC-:B------:R-:W-:Y:S01]  /*9480*/  FFMA.FTZ R14, R168, R5.reuse, -R151.reuse ;  /* 0x00000005a80e7223 */ /* 0x180fe20000010897 */
        /* <DEDUP_REMOVED lines=18> */
[----:B------:R-:W-:Y:S08]  /*95b0*/  MUFU.EX2 R6, R6 ;  /* 0x0000000600067308 */ /* 0x000ff00000000800 */
[----:B------:R-:W-:Y:S08]  /*95c0*/  MUFU.EX2 R125, R125 ;  /* 0x0000007d007d7308 */ /* 0x000ff00000000800 */
[----:B------:R-:W0:Y:S08]  /*95d0*/  MUFU.EX2 R14, R14 ;  /* 0x0000000e000e7308 */ /* 0x000e300000000800 */
[----:B------:R-:W-:Y:S01]  /*95e0*/  MUFU.EX2 R127, R127 ;  /* 0x0000007f007f7308 */ /* 0x000fe20000000800 */
[----:B------:R-:W-:-:S02]  /*95f0*/  WARPGROUP.DEPBAR.LE gsb0, 0x0 ;  /* 0x00008000000079c5 */ /* 0x000fc40000010000 */
[----:B------:R-:W-:Y:S01]  /*9600*/  WARPGROUP.ARRIVE ;  /* 0x00000000000079c5 */ /* 0x000fe20000000000 */
[----:B------:R-:W-:Y:S01]  /*9610*/  FMUL.FTZ R188, R139, UR4 ;  /* 0x000000048bbc7c20 */ /* 0x000fe20008410000 */
[----:B------:R-:W-:Y:S01]  /*9620*/  FMUL.FTZ R190, R143, UR4 ;  /* 0x000000048fbe7c20 */ /* 0x000fe20008410000 */
[-CC-:B------:R-:W-:Y:S01]  /*9630*/  FFMA.FTZ R143, R198, R5.reuse, -R151.reuse ;  /* 0x00000005c68f7223 */ /* 0x180fe20000010897 */
[----:B------:R-:W-:Y:S01]  /*9640*/  FFMA.FTZ R198, R202, R5, -R151 ;  /* 0x00000005cac67223 */ /* 0x000fe20000010897 */
[----:B------:R-:W1:Y:S01]  /*9650*/  MUFU.EX2 R196, R196 ;  /* 0x000000c400c47308 */ /* 0x000e620000000800 */
[----:B------:R-:W-:Y:S01]  /*9660*/  HGMMA.64x192x16.F32 R24, R184, gdesc[UR8].tnspB, R24, gsb0 ;  /* 0x42e00008b8187df0 */ /* 0x000fe20008000818 */
[----:B------:R-:W-:Y:S01]  /*9670*/  UIADD3 UR10, UR6, 0x280, URZ ;  /* 0x00000280060a7890 */ /* 0x000fe2000fffe03f */
[----:B0-----:R-:W-:Y:S01]  /*9680*/  F2FP.F16.F32.PACK_AB R200, R14, R125 ;  /* 0x0000007d0ec8723e */ /* 0x001fe200000000ff */
[----:B------:R-:W-:Y:S01]  /*9690*/  UMOV UR11, 0x40000040 ;  /* 0x40000040000b7882 */ /* 0x000fe20000000000 */
[----:B------:R-:W-:-:S03]  /*96a0*/  UIADD3 UR6, UR6, 0x300, URZ ;  /* 0x0000030006067890 */ /* 0x000fc6000fffe03f */
[----:B------:R-:W0:Y:S08]  /*96b0*/  MUFU.TANH R188, R188 ;  /* 0x000000bc00bc7308 */ /* 0x000e300000002400 */
[----:B------:R-:W2:Y:S01]  /*96c0*/  MUFU.TANH R190, R190 ;  /* 0x000000be00be7308 */ /* 0x000ea20000002400 */
[----:B-1----:R-:W-:-:S07]  /*96d0*/  F2FP.F16.F32.PACK_AB R202, R196, R127 ;  /* 0x0000007fc4ca723e */ /* 0x002fce00000000ff */
[----:B------:R-:W-:Y:S01]  /*96e0*/  MUFU.EX2 R143, R143 ;  /* 0x0000008f008f7308 */ /* 0x000fe20000000800 */
[----:B0-----:R-:W-:-:S04]  /*96f0*/  FMNMX.FTZ R129, R188, R129, !PT ;  /* 0x00000081bc817209 */ /* 0x001fc80007810000 */
[----:B------:R-:W-:-:S03]  /*9700*/  FMNMX.FTZ R129, R142, R129, !PT ;  /* 0x000000818e817209 */ /* 0x000fc60007810000 */
[----:B------:R-:W-:Y:S01]  /*9710*/  MUFU.EX2 R145, R145 ;  /* 0x0000009100917308 */ /* 0x000fe20000000800 */
[----:B--2---:R-:W-:-:S04]  /*9720*/  FMNMX.FTZ R129, R190, R129, !PT ;  /* 0x00000081be817209 */ /* 0x004fc80007810000 */
        /* <DEDUP_REMOVED lines=9> */
[----:B------:R-:W-:Y:S01]  /*97c0*/  FMNMX.FTZ R0, R126, R139, !PT ;  /* 0x0000008b7e007209 */ /* 0x000fe20007810000 */
[----:B------:R-:W-:Y:S02]  /*97d0*/  FFMA.FTZ R139, R150, R5, -R151 ;  /* 0x00000005968b7223 */ /* 0x000fe40000010897 */
[----:B------:R-:W0:Y:S01]  /*97e0*/  MUFU.EX2 R168, R168 ;  /* 0x000000a800a87308 */ /* 0x000e220000000800 */
[----:B------:R-:W-:-:S05]  /*97f0*/  FMNMX.FTZ R0, R123, R0, !PT ;  /* 0x000000007b007209 */ /* 0x000fca0007810000 */
[----:B------:R-:W1:Y:S02]  /*9800*/  SHFL.BFLY PT, R153, R0, 0x2, 0x1f ;  /* 0x0c401f0000997f89 */ /* 0x000e6400000e0000 */
[----:B------:R-:W-:Y:S08]  /*9810*/  MUFU.EX2 R194, R194 ;  /* 0x000000c200c27308 */ /* 0x000ff00000000800 */
[----:B------:R-:W-:Y:S01]  /*9820*/  MUFU.EX2 R137, R137 ;  /* 0x0000008900897308 */ /* 0x000fe20000000800 */
[----:B0-----:R-:W-:-:S07]  /*9830*/  F2FP.F16.F32.PACK_AB R192, R168, R133 ;  /* 0x00000085a8c0723e */ /* 0x001fce00000000ff */
        /* <DEDUP_REMOVED lines=12> */
[--C-:B------:R-:W-:Y:S01]  /*9900*/  FFMA.FTZ R186, R136, R5, -R151.reuse ;  /* 0x0000000588ba7223 */ /* 0x100fe20000010897 */
[----:B-1----:R-:W-:Y:S01]  /*9910*/  FMNMX.FTZ R136, R0, R153, !PT ;  /* 0x0000009900887209 */ /* 0x002fe20007810000 */
[-CC-:B------:R-:W-:Y:S01]  /*9920*/  FFMA.FTZ R153, R128, R5.reuse, -R151.reuse ;  /* 0x0000000580997223 */ /* 0x180fe20000010897 */
[-CC-:B------:R-:W-:Y:S01]  /*9930*/  FFMA.FTZ R128, R9, R5.reuse, -R151.reuse ;  /* 0x0000000509807223 */ /* 0x180fe20000010897 */
[----:B------:R-:W-:Y:S01]  /*9940*/  FFMA.FTZ R184, R230, R5, -R151 ;  /* 0x00000005e6b87223 */ /* 0x000fe20000010897 */
[----:B------:R-:W-:Y:S01]  /*9950*/  HGMMA.64x192x16.F32 R24, R180, gdesc[UR8].tnspB, R24, gsb0 ;  /* 0x42e00008b4187df0 */ /* 0x000fe20008000818 */
[----:B------:R-:W0:Y:S01]  /*9960*/  SHFL.BFLY PT, R157, R136, 0x1, 0x1f ;  /* 0x0c201f00889d7f89 */ /* 0x000e2200000e0000 */
[----:B------:R-:W-:Y:S08]  /*9970*/  MUFU.EX2 R186, R186 ;  /* 0x000000ba00ba7308 */ /* 0x000ff00000000800 */
[----:B------:R-:W-:Y:S08]  /*9980*/  MUFU.EX2 R184, R184 ;  /* 0x000000b800b87308 */ /* 0x000ff00000000800 */
[----:B------:R-:W-:Y:S01]  /*9990*/  MUFU.EX2 R153, R153 ;  /* 0x0000009900997308 */ /* 0x000fe20000000800 */
[----:B0-----:R-:W-:-:S07]  /*99a0*/  FMNMX.FTZ R9, R136, R157, !PT ;  /* 0x0000009d88097209 */ /* 0x001fce0007810000 */
[----:B------:R-:W-:Y:S01]  /*99b0*/  MUFU.EX2 R128, R128 ;  /* 0x0000008000807308 */ /* 0x000fe20000000800 */
[----:B------:R-:W-:-:S04]  /*99c0*/  FADD.FTZ R0, -R9, R10 ;  /* 0x0000000a09007221 */ /* 0x000fc80000010100 */
[----:B------:R-:W-:-:S06]  /*99d0*/  FMUL.FTZ R0, R0, R5 ;  /* 0x0000000500007220 */ /* 0x000fcc0000410000 */
[----:B------:R-:W-:Y:S01]  /*99e0*/  MUFU.EX2 R0, R0 ;  /* 0x0000000000007308 */ /* 0x000fe20000000800 */
[----:B------:R-:W-:Y:S02]  /*99f0*/  WARPGROUP.DEPBAR.LE gsb0, 0x0 ;  /* 0x00008000000079c5 */ /* 0x000fe40000010000 */
[----:B------:R-:W-:Y:S01]  /*9a00*/  WARPGROUP.ARRIVE ;  /* 0x00000000000079c5 */ /* 0x000fe20000000000 */
[-CC-:B------:R-:W-:Y:S01]  /*9a10*/  FFMA.FTZ R180, R232, R5.reuse, -R151.reuse ;  /* 0x00000005e8b47223 */ /* 0x180fe20000010897 */
[-C--:B------:R-:W-:Y:S01]  /*9a20*/  FFMA.FTZ R182, R132, R5.reuse, -R151 ;  /* 0x0000000584b67223 */ /* 0x080fe20000010897 */
[----:B------:R-:W-:-:S03]  /*9a30*/  FMUL.FTZ R151, R9, R5 ;  /* 0x0000000509977220 */ /* 0x000fc60000410000 */
[----:B------:R-:W-:Y:S01]  /*9a40*/  HGMMA.64x192x16.F32 R24, R176, gdesc[UR4].tnspB, R24, gsb0 ;  /* 0x42e00004b0187df0 */ /* 0x000fe20008000818 */
[-CC-:B------:R-:W-:Y:S01]  /*9a50*/  FFMA.FTZ R201, R15, R5.reuse, -R151.reuse ;  /* 0x000000050fc97223 */ /* 0x180fe20000010897 */
[-CC-:B------:R-:W-:Y:S01]  /*9a60*/  FFMA.FTZ R10, R20, R5.reuse, -R151.reuse ;  /* 0x00000005140a7223 */ /* 0x180fe20000010897 */
[-CC-:B------:R-:W-:Y:S01]  /*9a70*/  FFMA.FTZ R203, R172, R5.reuse, -R151.reuse ;  /* 0x00000005accb7223 */ /* 0x180fe20000010897 */
[-CC-:B------:R-:W-:Y:S01]  /*9a80*/  FFMA.FTZ R20, R174, R5.reuse, -R151.reuse ;  /* 0x00000005ae147223 */ /* 0x180fe20000010897 */
[-C--:B------:R-:W-:Y:S01]  /*9a90*/  FFMA.FTZ R197, R160, R5.reuse, -R151 ;  /* 0x00000005a0c57223 */ /* 0x080fe20000010897 */
[----:B------:R-:W-:Y:S01]  /*9aa0*/  FFMA.FTZ R15, R6, R4, R125 ;  /* 0x00000004060f7223 */ /* 0x000fe2000001007d */
        /* <DEDUP_REMOVED lines=17> */
[----:B0-----:R-:W-:Y:S01]  /*9bc0*/  FFMA.FTZ R3, R0, R3, R201 ;  /* 0x0000000300037223 */ /* 0x001fe200000100c9 */
[-CC-:B------:R-:W-:Y:S01]  /*9bd0*/  FFMA.FTZ R130, R130, R5.reuse, -R151.reuse ;  /* 0x0000000582827223 */ /* 0x180fe20000010897 */
[-CC-:B------:R-:W-:Y:S01]  /*9be0*/  FFMA.FTZ R236, R236, R5.reuse, -R151.reuse ;  /* 0x00000005ecec7223 */ /* 0x180fe20000010897 */
[-CC-:B------:R-:W-:Y:S01]  /*9bf0*/  FFMA.FTZ R134, R134, R5.reuse, -R151.reuse ;  /* 0x0000000586867223 */ /* 0x180fe20000010897 */
[-CC-:B------:R-:W-:Y:S01]  /*9c00*/  FFMA.FTZ R21, R21, R5.reuse, -R151.reuse ;  /* 0x0000000515157223 */ /* 0x180fe20000010897 */
[-CC-:B------:R-:W-:Y:S01]  /*9c10*/  FFMA.FTZ R121, R121, R5.reuse, -R151.reuse ;  /* 0x0000000579797223 */ /* 0x180fe20000010897 */
[----:B------:R-:W-:Y:S01]  /*9c20*/  FFMA.FTZ R126, R126, R5, -R151 ;  /* 0x000000057e7e7223 */ /* 0x000fe20000010897 */
[----:B------:R-:W0:Y:S01]  /*9c30*/  MUFU.EX2 R20, R20 ;  /* 0x0000001400147308 */ /* 0x000e220000000800 */
[C---:B-1----:R-:W-:Y:S01]  /*9c40*/  FADD.FTZ R138, R10.reuse, R3 ;  /* 0x000000030a8a7221 */ /* 0x042fe20000010000 */
[----:B------:R-:W-:Y:S01]  /*9c50*/  F2FP.F16.F32.PACK_AB R201, R10, R201 ;  /* 0x000000c90ac9723e */ /* 0x000fe200000000ff */
[----:B------:R-:W-:Y:S01]  /*9c60*/  FFMA.FTZ R123, R123, R5, -R151 ;  /* 0x000000057b7b7223 */ /* 0x000fe20000010897 */
[----:B------:R-:W-:-:S04]  /*9c70*/  R2UR UR6, R16 ;  /* 0x00000000100672ca */ /* 0x000fc800000e0000 */
[----:B------:R-:W-:Y:S01]  /*9c80*/  MUFU.EX2 R197, R197 ;  /* 0x000000c500c57308 */ /* 0x000fe20000000800 */
[----:B--2---:R-:W-:-:S07]  /*9c90*/  FADD.FTZ R3, R203, R138 ;  /* 0x0000008acb037221 */ /* 0x004fce0000010000 */
        /* <DEDUP_REMOVED lines=22> */
[----:B------:R1:W-:Y:S05]  /*9e00*/  @!P1 SYNCS.ARRIVE.TRANS64.RED.A1T0 RZ, [R12+URZ], RZ ;  /* 0x000000ff0cff99a7 */ /* 0x0003ea000810043f */
[----:B------:R-:W-:Y:S01]  /*9e10*/  MUFU.EX2 R126, R126 ;  /* 0x0000007e007e7308 */ /* 0x000fe20000000800 */
[----:B0-----:R-:W-:Y:S02]  /*9e20*/  F2FP.F16.F32.PACK_AB R183, R21, R134 ;  /* 0x0000008615b7723e */ /* 0x001fe400000000ff */
[----:B------:R-:W-:Y:S02]  /*9e30*/  F2FP.F16.F32.PACK_AB R176, R149, R120 ;  /* 0x0000007895b0723e */ /* 0x000fe400000000ff */
[----:B------:R-:W-:Y:S01]  /*9e40*/  F2FP.F16.F32.PACK_AB R178, R147, R128 ;  /* 0x0000008093b2723e */ /* 0x000fe200000000ff */
[----:B-1----:R-:W-:Y:S01]  /*9e50*/  FADD.FTZ R12, R14, R15 ;  /* 0x0000000f0e0c7221 */ /* 0x002fe20000010000 */
[----:B------:R-:W-:Y:S01]  /*9e60*/  @!P1 PRMT R15, RZ, 0x654, R13 ;  /* 0x00000654ff0f9816 */ /* 0x000fe2000000000d */
[----:B------:R-:W0:Y:S02]  /*9e70*/  MUFU.EX2 R123, R123 ;  /* 0x0000007b007b7308 */ /* 0x000e240000000800 */
[----:B------:R-:W-:Y:S01]  /*9e80*/  FADD.FTZ R13, R127, R12 ;  /* 0x0000000c7f0d7221 */ /* 0x000fe20000010000 */
[----:B------:R1:W-:Y:S01]  /*9e90*/  @!P1 SYNCS.ARRIVE.TRANS64.RED.A1T0 RZ, [R15+URZ], RZ ;  /* 0x000000ff0fff99a7 */ /* 0x0003e2000810043f */
[----:B------:R-:W-:Y:S01]  /*9ea0*/  FFMA.FTZ R12, R188, R5, -R151 ;  /* 0x00000005bc0c7223 */ /* 0x000fe20000010897 */
[----:B------:R-:W-:Y:S01]  /*9eb0*/  F2FP.F16.F32.PACK_AB R188, R216, R131 ;  /* 0x00000083d8bc723e */ /* 0x000fe200000000ff */
[----:B------:R-:W-:Y:S01]  /*9ec0*/  FADD.FTZ R124, R196, R13 ;  /* 0x0000000dc47c7221 */ /* 0x000fe20000010000 */
[----:B------:R-:W-:-:S03]  /*9ed0*/  F2FP.F16.F32.PACK_AB R196, R145, R143 ;  /* 0x0000008f91c4723e */ /* 0x000fc600000000ff */
[----:B------:R-:W-:Y:S01]  /*9ee0*/  FADD.FTZ R138, R143, R124 ;  /* 0x0000007c8f8a7221 */ /* 0x000fe20000010000 */
[----:B------:R-:W-:Y:S01]  /*9ef0*/  FADD.FTZ R124, R20, R3 ;  /* 0x00000003147c7221 */ /* 0x000fe20000010000 */
[----:B------:R-:W-:Y:S02]  /*9f00*/  MUFU.EX2 R12, R12 ;  /* 0x0000000c000c7308 */ /* 0x000fe40000000800 */
[----:B------:R-:W-:Y:S01]  /*9f10*/  FADD.FTZ R13, R145, R138 ;  /* 0x0000008a910d7221 */ /* 0x000fe20000010000 */
[----:B------:R-:W-:Y:S01]  /*9f20*/  FADD.FTZ R3, R197, R124 ;  /* 0x0000007cc5037221 */ /* 0x000fe20000010000 */
[----:B------:R-:W-:Y:S02]  /*9f30*/  F2FP.F16.F32.PACK_AB R197, R132, R197 ;  /* 0x000000c584c5723e */ /* 0x000fe400000000ff */
[----:B------:R-:W-:Y:S01]  /*9f40*/  FADD.FTZ R138, R198, R13 ;  /* 0x0000000dc68a7221 */ /* 0x000fe20000010000 */
[----:B------:R-:W-:Y:S01]  /*9f50*/  FADD.FTZ R124, R132, R3 ;  /* 0x00000003847c7221 */ /* 0x000fe20000010000 */
[----:B------:R-:W-:Y:S01]  /*9f60*/  FFMA.FTZ R3, R122, R5, -R151 ;  /* 0x000000057a037223 */ /* 0x000fe20000010897 */
[C---:B------:R-:W-:Y:S01]  /*9f70*/  F2FP.F16.F32.PACK_AB R198, R135.reuse, R198 ;  /* 0x000000c687c6723e */ /* 0x040fe200000000ff */
[----:B------:R-:W-:Y:S01]  /*9f80*/  FADD.FTZ R138, R135, R138 ;  /* 0x0000008a878a7221 */ /* 0x000fe20000010000 */
[----:B------:R-:W-:Y:S01]  /*9f90*/  FADD.FTZ R13, R199, R124 ;  /* 0x0000007cc70d7221 */ /* 0x000fe20000010000 */
[----:B------:R2:W-:Y:S01]  /*9fa0*/  MUFU.EX2 R122, R190 ;  /* 0x000000be007a7308 */ /* 0x0005e20000000800 */
[C---:B------:R-:W-:Y:S01]  /*9fb0*/  F2FP.F16.F32.PACK_AB R199, R136.reuse, R199 ;  /* 0x000000c788c7723e */ /* 0x040fe200000000ff */
[----:B-1----:R-:W-:Y:S01]  /*9fc0*/  FADD.FTZ R15, R133, R138 ;  /* 0x0000008a850f7221 */ /* 0x002fe20000010000 */
[----:B------:R-:W-:Y:S01]  /*9fd0*/  FADD.FTZ R124, R136, R13 ;  /* 0x0000000d887c7221 */ /* 0x000fe20000010000 */
[----:B0-----:R-:W-:-:S02]  /*9fe0*/  F2FP.F16.F32.PACK_AB R179, R123, R126 ;  /* 0x0000007e7bb3723e */ /* 0x001fc400000000ff */
[----:B------:R-:W-:Y:S01]  /*9ff0*/  FADD.FTZ R15, R168, R15 ;  /* 0x0000000fa80f7221 */ /* 0x000fe20000010000 */
[----:B------:R-:W-:Y:S01]  /*a000*/  FADD.FTZ R13, R193, R124 ;  /* 0x0000007cc10d7221 */ /* 0x000fe20000010000 */
[----:B------:R-:W0:Y:S01]  /*a010*/  MUFU.EX2 R20, R3 ;  /* 0x0000000300147308 */ /* 0x000e220000000800 */
[----:B------:R-:W-:Y:S01]  /*a020*/  F2FP.F16.F32.PACK_AB R193, R140, R193 ;  /* 0x000000c18cc1723e */ /* 0x000fe200000000ff */
[----:B------:R-:W-:Y:S01]  /*a030*/  FADD.FTZ R138, R194, R15 ;  /* 0x0000000fc28a7221 */ /* 0x000fe20000010000 */
[----:B------:R-:W-:Y:S01]  /*a040*/  FADD.FTZ R124, R140, R13 ;  /* 0x0000000d8c7c7221 */ /* 0x000fe20000010000 */
[C---:B------:R-:W-:Y:S02]  /*a050*/  F2FP.F16.F32.PACK_AB R194, R137.reuse, R194 ;  /* 0x000000c289c2723e */ /* 0x040fe400000000ff */
[----:B------:R-:W-:Y:S01]  /*a060*/  FADD.FTZ R138, R137, R138 ;  /* 0x0000008a898a7221 */ /* 0x000fe20000010000 */
[----:B------:R-:W-:Y:S01]  /*a070*/  FADD.FTZ R13, R195, R124 ;  /* 0x0000007cc30d7221 */ /* 0x000fe20000010000 */
[----:B------:R-:W-:-:S02]  /*a080*/  F2FP.F16.F32.PACK_AB R195, R150, R195 ;  /* 0x000000c396c3723e */ /* 0x000fc400000000ff */
[----:B------:R-:W-:Y:S01]  /*a090*/  FADD.FTZ R15, R131, R138 ;  /* 0x0000008a830f7221 */ /* 0x000fe20000010000 */
[----:B------:R-:W-:Y:S01]  /*a0a0*/  FADD.FTZ R14, R150, R13 ;  /* 0x0000000d960e7221 */ /* 0x000fe20000010000 */
[----:B--2---:R-:W-:Y:S02]  /*a0b0*/  F2FP.F16.F32.PACK_AB R190, R170, R129 ;  /* 0x00000081aabe723e */ /* 0x004fe400000000ff */
[----:B------:R-:W-:Y:S01]  /*a0c0*/  FADD.FTZ R10, R216, R15 ;  /* 0x0000000fd80a7221 */ /* 0x000fe20000010000 */
[----:B------:R-:W-:Y:S01]  /*a0d0*/  FADD.FTZ R13, R189, R14 ;  /* 0x0000000ebd0d7221 */ /* 0x000fe20000010000 */
[C---:B------:R-:W-:Y:S02]  /*a0e0*/  F2FP.F16.F32.PACK_AB R189, R144.reuse, R189 ;  /* 0x000000bd90bd723e */ /* 0x040fe400000000ff */
[----:B------:R-:W-:Y:S01]  /*a0f0*/  FADD.FTZ R15, R129, R10 ;  /* 0x0000000a810f7221 */ /* 0x000fe20000010000 */
[----:B------:R-:W-:Y:S01]  /*a100*/  FADD.FTZ R10, R144, R13 ;  /* 0x0000000d900a7221 */ /* 0x000fe20000010000 */
[----:B0-----:R-:W-:-:S02]  /*a110*/  F2FP.F16.F32.PACK_AB R177, R121, R20 ;  /* 0x0000001479b1723e */ /* 0x001fc400000000ff */
[----:B------:R-:W-:Y:S01]  /*a120*/  FADD.FTZ R15, R170, R15 ;  /* 0x0000000faa0f7221 */ /* 0x000fe20000010000 */
[----:B------:R-:W-:Y:S01]  /*a130*/  FADD.FTZ R13, R191, R10 ;  /* 0x0000000abf0d7221 */ /* 0x000fe20000010000 */
[----:B------:R-:W-:Y:S02]  /*a140*/  F2FP.F16.F32.PACK_AB R191, R4, R191 ;  /* 0x000000bf04bf723e */ /* 0x000fe400000000ff */
        /* <DEDUP_REMOVED lines=11> */
[----:B------:R-:W-:Y:S01]  /*a200*/  F2FP.F16.F32.PACK_AB R187, R122, R187 ;  /* 0x000000bb7abb723e */ /* 0x000fe200000000ff */
[----:B------:R-:W-:Y:S02]  /*a210*/  IMAD.MOV.U32 R14, RZ, RZ, R7 ;  /* 0x000000ffff0e7224 */ /* 0x000fe400078e0007 */
[----:B------:R-:W-:Y:S01]  /*a220*/  FADD.FTZ R10, R180, R15 ;  /* 0x0000000fb40a7221 */ /* 0x000fe20000010000 */
[----:B------:R-:W-:Y:S01]  /*a230*/  FADD.FTZ R13, R122, R13 ;  /* 0x0000000d7a0d7221 */ /* 0x000fe20000010000 */
[----:B------:R-:W-:-:S02]  /*a240*/  F2FP.F16.F32.PACK_AB R180, R153, R180 ;  /* 0x000000b499b4723e */ /* 0x000fc400000000ff */
[----:B------:R-:W-:Y:S01]  /*a250*/  FADD.FTZ R3, R153, R10 ;  /* 0x0000000a99037221 */ /* 0x000fe20000010000 */
[----:B------:R-:W-:Y:S01]  /*a260*/  FADD.FTZ R13, R130, R13 ;  /* 0x0000000d820d7221 */ /* 0x000fe20000010000 */
[----:B------:R-:W-:Y:S02]  /*a270*/  IMAD.MOV.U32 R10, RZ, RZ, R9 ;  /* 0x000000ffff0a7224 */ /* 0x000fe400078e0009 */
[----:B------:R-:W-:Y:S01]  /*a280*/  FADD.FTZ R4, R182, R3 ;  /* 0x00000003b6047221 */ /* 0x000fe20000010000 */
[C---:B------:R-:W-:Y:S01]  /*a290*/  FADD.FTZ R13, R181.reuse, R13 ;  /* 0x0000000db50d7221 */ /* 0x040fe20000010000 */
[----:B------:R-:W-:Y:S02]  /*a2a0*/  F2FP.F16.F32.PACK_AB R181, R181, R130 ;  /* 0x00000082b5b5723e */ /* 0x000fe400000000ff */
[C---:B------:R-:W-:Y:S01]  /*a2b0*/  FADD.FTZ R3, R155.reuse, R4 ;  /* 0x000000049b037221 */ /* 0x040fe20000010000 */
[----:B------:R-:W-:Y:S01]  /*a2c0*/  FADD.FTZ R13, R134, R13 ;  /* 0x0000000d860d7221 */ /* 0x000fe20000010000 */
[----:B------:R-:W-:-:S02]  /*a2d0*/  F2FP.F16.F32.PACK_AB R182, R155, R182 ;  /* 0x000000b69bb6723e */ /* 0x000fc400000000ff */
[----:B------:R-:W-:Y:S01]  /*a2e0*/  FADD.FTZ R4, R120, R3 ;  /* 0x0000000378047221 */ /* 0x000fe20000010000 */
[----:B------:R-:W-:-:S03]  /*a2f0*/  FADD.FTZ R13, R21, R13 ;  /* 0x0000000d150d7221 */ /* 0x000fc60000010000 */
[----:B------:R-:W-:Y:S01]  /*a300*/  FADD.FTZ R3, R149, R4 ;  /* 0x0000000495037221 */ /* 0x000fe20000010000 */
[----:B------:R-:W-:-:S03]  /*a310*/  FADD.FTZ R13, R20, R13 ;  /* 0x0000000d140d7221 */ /* 0x000fc60000010000 */
[----:B------:R-:W-:Y:S01]  /*a320*/  FADD.FTZ R4, R128, R3 ;  /* 0x0000000380047221 */ /* 0x000fe20000010000 */
[----:B------:R-:W-:-:S03]  /*a330*/  FADD.FTZ R13, R121, R13 ;  /* 0x0000000d790d7221 */ /* 0x000fc60000010000 */
[----:B------:R-:W-:Y:S01]  /*a340*/  FADD.FTZ R4, R147, R4 ;  /* 0x0000000493047221 */ /* 0x000fe20000010000 */
[----:B------:R-:W-:-:S04]  /*a350*/  FADD.FTZ R13, R126, R13 ;  /* 0x0000000d7e0d7221 */ /* 0x000fc80000010000 */
[----:B------:R-:W-:Y:S01]  /*a360*/  FADD.FTZ R3, R123, R13 ;  /* 0x0000000d7b037221 */ /* 0x000fe20000010000 */
[----:B------:R-:W-:Y:S01]  /*a370*/  IMAD.MOV.U32 R13, RZ, RZ, R17 ;  /* 0x000000ffff0d7224 */ /* 0x000fe200078e0011 */
[----:B------:R-:W-:Y:S06]  /*a380*/  @P2 BRA `(.L_x_3125) ;  /* 0xffffffbc00802947 */ /* 0x000fec000383ffff */
.L_x_3116:
        /* <DEDUP_REMOVED lines=99> */
.L_x_3126:
[----:B------:R-:W-:Y:S01]  /*a9c0*/  IMAD R15, R16, 0x8, R2 ;  /* 0x00000008100f7824 */ /* 0x000fe200078e0202 */
[----:B------:R-:W-:-:S04]  /*a9d0*/  SHF.L.U32 R0, R17, 0x1f, RZ ;  /* 0x0000001f11007819 */ /* 0x000fc800000006ff */
[----:B------:R0:W1:Y:S01]  /*a9e0*/  SYNCS.PHASECHK.TRANS64.TRYWAIT P2, [R15+URZ+0x36850], R0 ;  /* 0x036850000f0075a7 */ /* 0x000062000804017f */
[----:B------:R-:W-:Y:S05]  /*a9f0*/  @!P0 BRA `(.L_x_3127) ;  /* 0x0000000000048947 */ /* 0x000fea0003800000 */
[----:B------:R-:W-:Y:S01]  /*aa00*/  BPT.TRAP 0x1 ;  /* 0x000000040000795c */ /* 0x000fe20000300000 */
.L_x_3127:
[----:B-1----:R-:W-:Y:S05]  /*aa10*/  @P2 BRA `(.L_x_3128) ;  /* 0x0000000000082947 */ /* 0x002fea0003800000 */
[----:B------:R-:W1:Y:S02]  /*aa20*/  SYNCS.PHASECHK.TRANS64.TRYWAIT P0, [R15+URZ+0x36850], R0 ;  /* 0x036850000f0075a7 */ /* 0x000e64000800017f */
[----:B-1----:R-:W-:Y:S05]  /*aa30*/  @!P0 BRA `(.L_x_3129) ;  /* 0x0000007c008c8947 */ /* 0x002fea0003800000 */
.L_x_3128:
[----:B------:R-:W-:Y:S05]  /*aa40*/  WARPSYNC.ALL ;  /* 0x0000000000007948 */ /* 0x000fea0003800000 */
[----:B------:R-:W-:Y:S01]  /*aa50*/  IADD3 R2, R2, 0x400, RZ ;  /* 0x0000040002027810 */ /* 0x000fe20007ffe0ff */
[----:B------:R-:W-:Y:S01]  /*aa60*/  WARPGROUP.ARRIVE ;  /* 0x00000000000079c5 */ /* 0x000fe20000000000 */
[----:B------:R-:W-:Y:S01]  /*aa70*/  IMAD.MOV.U32 R13, RZ, RZ, 0x40000040 ;  /* 0x40000040ff0d7424 */ /* 0x000fe200078e00ff */
[----:B01----:R-:W0:Y:S01]  /*aa80*/  SHFL.BFLY PT, R0, R3, 0x2, 0x1f ;  /* 0x0c401f0003007f89 */ /* 0x003e2200000e0000 */
[----:B------:R-:W-:Y:S01]  /*aa90*/  SHF.R.U32.HI R2, RZ, 0x4, R2 ;  /* 0x00000004ff027819 */ /* 0x000fe20000011602 */
[----:B------:R-:W-:-:S03]  /*aaa0*/  VIADD R208, R208, 0x1 ;  /* 0x00000001d0d07836 */ /* 0x000fc60000000000 */
[----:B------:R-:W-:-:S04]  /*aab0*/  LOP3.LUT R2, R2, 0x3fff, RZ, 0xc0, !PT ;  /* 0x00003fff02027812 */ /* 0x000fc800078ec0ff */
[----:B------:R-:W-:-:S05]  /*aac0*/  LOP3.LUT R11, R2, 0x3800000, RZ, 0xfc, !PT ;  /* 0x03800000020b7812 */ /* 0x000fca00078efcff */
[----:B------:R-:W-:Y:S02]  /*aad0*/  IMAD R10, R16, 0xa80, R11 ;  /* 0x00000a80100a7824 */ /* 0x000fe400078e020b */
[----:B------:R-:W-:Y:S02]  /*aae0*/  IMAD.MOV.U32 R11, RZ, RZ, 0x40000040 ;  /* 0x40000040ff0b7424 */ /* 0x000fe400078e00ff */
[C---:B------:R-:W-:Y:S01]  /*aaf0*/  VIADD R12, R10.reuse, 0x80 ;  /* 0x000000800a0c7836 */ /* 0x040fe20000000000 */
[----:B------:R-:W-:Y:S01]  /*ab00*/  R2UR UR6, R10 ;  /* 0x000000000a0672ca */ /* 0x000fe200000e0000 */
[----:B------:R-:W-:Y:S01]  /*ab10*/  VIADD R16, R16, 0x1 ;  /* 0x0000000110107836 */ /* 0x000fe20000000000 */
[----:B------:R-:W-:Y:S01]  /*ab20*/  R2UR UR7, R11 ;  /* 0x000000000b0772ca */ /* 0x000fe200000e0000 */
[----:B------:R-:W-:Y:S02]  /*ab30*/  IMAD.MOV.U32 R11, RZ, RZ, 0x40000040 ;  /* 0x40000040ff0b7424 */ /* 0x000fe400078e00ff */
[----:B0-----:R-:W-:Y:S01]  /*ab40*/  FADD.FTZ R2, R0, R3 ;  /* 0x0000000300027221 */ /* 0x001fe20000010000 */
[----:B------:R-:W-:-:S04]  /*ab50*/  ISETP.NE.AND P2, PT, R16, 0x2, PT ;  /* 0x000000021000780c */ /* 0x000fc80003f45270 */
[----:B------:R-:W-:-:S05]  /*ab60*/  SEL R16, R16, RZ, P2 ;  /* 0x000000ff10107207 */ /* 0x000fca0001000000 */
[----:B------:R-:W-:Y:S01]  /*ab70*/  HGMMA.64x192x16.F32 R24, R200, gdesc[UR4].tnspB, R24, gsb0 ;  /* 0x42e00004c8187df0 */ /* 0x000fe20008000818 */
[----:B------:R-:W-:Y:S01]  /*ab80*/  R2UR UR6, R12 ;  /* 0x000000000c0672ca */ /* 0x000fe200000e0000 */
[----:B------:R-:W-:Y:S01]  /*ab90*/  VIADD R12, R10, 0x100 ;  /* 0x000001000a0c7836 */ /* 0x000fe20000000000 */
[----:B------:R-:W-:Y:S01]  /*aba0*/  R2UR UR7, R13 ;  /* 0x000000000d0772ca */ /* 0x000fe200000e0000 */
[----:B------:R-:W-:Y:S01]  /*abb0*/  IMAD.MOV.U32 R13, RZ, RZ, 0x40000040 ;  /* 0x40000040ff0d7424 */ /* 0x000fe200078e00ff */
[----:B------:R-:W-:Y:S02]  /*abc0*/  WARPGROUP.DEPBAR.LE gsb0, 0x0 ;  /* 0x00008000000079c5 */ /* 0x000fe40000010000 */
[----:B------:R-:W-:-:S13]  /*abd0*/  WARPGROUP.ARRIVE ;  /* 0x00000000000079c5 */ /* 0x000fda0000000000 */
[----:B------:R-:W-:Y:S01]  /*abe0*/  HGMMA.64x192x16.F32 R24, R196, gdesc[UR4].tnspB, R24, gsb0 ;  /* 0x42e00004c4187df0 */ /* 0x000fe20008000818 */
[----:B------:R-:W-:Y:S02]  /*abf0*/  R2UR UR6, R12 ;  /* 0x000000000c0672ca */ /* 0x000fe400000e0000 */
[----:B------:R-:W-:Y:S01]  /*ac00*/  R2UR UR7, R13 ;  /* 0x000000000d0772ca */ /* 0x000fe200000e0000 */
[----:B------:R-:W-:Y:S01]  /*ac10*/  IMAD.MOV.U32 R13, RZ, RZ, 0x40000040 ;  /* 0x40000040ff0d7424 */ /* 0x000fe200078e00ff */
[----:B------:R-:W-:Y:S01]  /*ac20*/  IADD3 R12, R10, 0x180, RZ ;  /* 0x000001800a0c7810 */ /* 0x000fe20007ffe0ff */
[----:B------:R-:W-:Y:S02]  /*ac30*/  WARPGROUP.DEPBAR.LE gsb0, 0x0 ;  /* 0x00008000000079c5 */ /* 0x000fe40000010000 */
[----:B------:R-:W-:-:S12]  /*ac40*/  WARPGROUP.ARRIVE ;  /* 0x00000000000079c5 */ /* 0x000fd80000000000 */
        /* <DEDUP_REMOVED lines=8> */
[----:B------:R-:W-:Y:S01]  /*acd0*/  R2UR UR6, R12 ;  /* 0x000000000c0672ca */ /* 0x000fe200000e0000 */
[C---:B------:R-:W-:Y:S01]  /*ace0*/  VIADD R12, R10.reuse, 0x280 ;  /* 0x000002800a0c7836 */ /* 0x040fe20000000000 */
[----:B------:R-:W-:Y:S01]  /*acf0*/  R2UR UR7, R13 ;  /* 0x000000000d0772ca */ /* 0x000fe200000e0000 */
[----:B------:R-:W-:Y:S01]  /*ad00*/  IMAD.MOV.U32 R13, RZ, RZ, 0x40000040 ;  /* 0x40000040ff0d7424 */ /* 0x000fe200078e00ff */
[----:B------:R-:W-:Y:S01]  /*ad10*/  IADD3 R10, R10, 0x300, RZ ;  /* 0x000003000a0a7810 */ /* 0x000fe20007ffe0ff */
[----:B------:R-:W-:Y:S02]  /*ad20*/  WARPGROUP.DEPBAR.LE gsb0, 0x0 ;  /* 0x00008000000079c5 */ /* 0x000fe40000010000 */
[----:B------:R-:W-:-:S12]  /*ad30*/  WARPGROUP.ARRIVE ;  /* 0x00000000000079c5 */ /* 0x000fd80000000000 */
[----:B------:R-:W-:Y:S01]  /*ad40*/  HGMMA.64x192x16.F32 R24, R184, gdesc[UR4].tnspB, R24, gsb0 ;  /* 0x42e00004b8187df0 */ /* 0x000fe20008000818 */
[----:B------:R-:W-:Y:S02]  /*ad50*/  R2UR UR6, R12 ;  /* 0x000000000c0672ca */ /* 0x000fe400000e0000 */
[----:B------:R-:W-:Y:S02]  /*ad60*/  R2UR UR7, R13 ;  /* 0x000000000d0772ca */ /* 0x000fe400000e0000 */
[----:B------:R-:W0:Y:S02]  /*ad70*/  SHFL.BFLY PT, R13, R2, 0x1, 0x1f ;  /* 0x0c201f00020d7f89 */ /* 0x000e2400000e0000 */
[----:B0-----:R-:W-:Y:S01]  /*ad80*/  FADD.FTZ R13, R2, R13 ;  /* 0x0000000d020d7221 */ /* 0x001fe20000010000 */
[----:B------:R-:W-:-:S04]  /*ad90*/  IMAD.MOV.U32 R2, RZ, RZ, -0x800000 ;  /* 0xff800000ff027424 */ /* 0x000fc800078e00ff */
[----:B------:R-:W-:-:S13]  /*ada0*/  FSETP.NE.FTZ.AND P3, PT, R13, RZ, PT ;  /* 0x000000ff0d00720b */ /* 0x000fda0003f75000 */
[----:B------:R-:W0:Y:S02]  /*adb0*/  @P3 MUFU.LG2 R12, R13 ;  /* 0x0000000d000c3308 */ /* 0x000e240000000c00 */
[----:B0-----:R-:W-:Y:S01]  /*adc0*/  @P3 FMUL.FTZ R12, R12, 0.69314718246459960938 ;  /* 0x3f3172180c0c3820 */ /* 0x001fe20000410000 */
[----:B------:R-:W-:Y:S02]  /*add0*/  WARPGROUP.DEPBAR.LE gsb0, 0x0 ;  /* 0x00008000000079c5 */ /* 0x000fe40000010000 */
[----:B------:R-:W-:-:S06]  /*ade0*/  WARPGROUP.ARRIVE ;  /* 0x00000000000079c5 */ /* 0x000fcc0000000000 */
[----:B------:R-:W-:Y:S01]  /*adf0*/  HGMMA.64x192x16.F32 R24, R180, gdesc[UR4].tnspB, R24, gsb0 ;  /* 0x42e00004b4187df0 */ /* 0x000fe20008000818 */
[----:B------:R-:W-:Y:S02]  /*ae00*/  R2UR UR6, R10 ;  /* 0x000000000a0672ca */ /* 0x000fe400000e0000 */
[----:B------:R-:W-:Y:S02]  /*ae10*/  R2UR UR7, R11 ;  /* 0x000000000b0772ca */ /* 0x000fe400000e0000 */
[----:B------:R-:W0:Y:S01]  /*ae20*/  SHFL.BFLY PT, R11, R4, 0x2, 0x1f ;  /* 0x0c401f00040b7f89 */ /* 0x000e2200000e0000 */
[----:B------:R-:W-:-:S06]  /*ae30*/  MOV R10, RZ ;  /* 0x000000ff000a7202 */ /* 0x000fcc0000000f00 */
[----:B------:R-:W-:Y:S01]  /*ae40*/  @P3 MUFU.RCP R10, R13 ;  /* 0x0000000d000a3308 */ /* 0x000fe20000001000 */
[----:B0-----:R-:W-:Y:S01]  /*ae50*/  FADD.FTZ R11, R11, R4 ;  /* 0x000000040b0b7221 */ /* 0x001fe20000010000 */
[----:B------:R-:W-:-:S04]  /*ae60*/  IMAD.MOV.U32 R4, RZ, RZ, RZ ;  /* 0x000000ffff047224 */ /* 0x000fc800078e00ff */
[----:B------:R-:W0:Y:S02]  /*ae70*/  SHFL.BFLY PT, R0, R11, 0x1, 0x1f ;  /* 0x0c201f000b007f89 */ /* 0x000e2400000e0000 */
[----:B0-----:R-:W-:Y:S01]  /*ae80*/  FADD.FTZ R14, R11, R0 ;  /* 0x000000000b0e7221 */ /* 0x001fe20000010000 */
[----:B------:R-:W-:Y:S01]  /*ae90*/  @!P1 VIADD R11, R15, 0x36860 ;  /* 0x000368600f0b9836 */ /* 0x000fe20000000000 */
[----:B------:R-:W-:-:S03]  /*aea0*/  SEL R0, RZ, 0x1, P2 ;  /* 0x00000001ff007807 */ /* 0x000fc60001000000 */
[----:B------:R-:W-:Y:S02]  /*aeb0*/  FSETP.NE.FTZ.AND P0, PT, R14, RZ, PT ;  /* 0x000000ff0e00720b */ /* 0x000fe40003f15000 */
[----:B------:R-:W-:Y:S02]  /*aec0*/  @!P1 PRMT R11, RZ, 0x654, R11 ;  /* 0x00000654ff0b9816 */ /* 0x000fe4000000000b */
[----:B------:R-:W-:Y:S01]  /*aed0*/  LOP3.LUT R17, R17, R0, RZ, 0x3c, !PT ;  /* 0x0000000011117212 */ /* 0x000fe200078e3cff */
[----:B------:R-:W-:-:S08]  /*aee0*/  IMAD.MOV.U32 R0, RZ, RZ, -0x800000 ;  /* 0xff800000ff007424 */ /* 0x000fd000078e00ff */
        /* <DEDUP_REMOVED lines=10> */
[----:B------:R-:W-:Y:S03]  /*af90*/  HGMMA.64x192x16.F32 R24, R176, gdesc[UR4].tnspB, R24, gsb0 ;  /* 0x42e00004b0187df0 */ /* 0x000fe60008000818 */
[----:B------:R-:W-:Y:S02]  /*afa0*/  WARPGROUP.DEPBAR.LE gsb0, 0x0 ;  /* 0x00008000000079c5 */ /* 0x000fe40000010000 */
[----:B------:R0:W-:Y:S01]  /*afb0*/  @!P1 SYNCS.ARRIVE.TRANS64.RED.A1T0 RZ, [R11+URZ], RZ ;  /* 0x000000ff0bff99a7 */ /* 0x0001e2000810043f */
[-C--:B------:R-:W-:Y:S01]  /*afc0*/  FMUL.FTZ R131, R43, R10.reuse ;  /* 0x0000000a2b837220 */ /* 0x080fe20000410000 */
[----:B------:R-:W-:Y:S01]  /*afd0*/  FMUL.FTZ R134, R47, R10 ;  /* 0x0000000a2f867220 */ /* 0x000fe20000410000 */
[----:B-1----:R-:W-:Y:S01]  /*afe0*/  FMUL.FTZ R3, R36, R4 ;  /* 0x0000000424037220 */ /* 0x002fe20000410000 */
        /* <DEDUP_REMOVED lines=93> */
.L_x_3108:
[----:B------:R-:W0:Y:S01]  /*b5c0*/  S2R R5, SR_CgaCtaId ;  /* 0x0000000000057919 */ /* 0x000e220000008800 */
[----:B------:R-:W-:Y:S01]  /*b5d0*/  MOV R38, 0x400 ;  /* 0x0000040000267802 */ /* 0x000fe20000000f00 */
[----:B------:R-:W-:Y:S01]  /*b5e0*/  BSSY B0, `(.L_x_3130) ;  /* 0x0000233000007945 */ /* 0x000fe20003800000 */
[----:B------:R-:W-:Y:S02]  /*b5f0*/  BAR.SYNC.DEFER_BLOCKING 0x5, 0x120 ;  /* 0x0144800000007b1d */ /* 0x000fe40000010000 */
[----:B0-----:R-:W-:-:S05]  /*b600*/  LEA R38, R5, R38, 0x18 ;  /* 0x0000002605267211 */ /* 0x001fca00078ec0ff */
[----:B------:R0:W1:Y:S01]  /*b610*/  LDS.128 R100, [R38+0x368d0] ;  /* 0x0368d00026647984 */ /* 0x0000620000000c00 */
[----:B------:R-:W-:Y:S06]  /*b620*/  BAR.ARV 0x4, 0x120 ;  /* 0x0104800000007b1d */ /* 0x000fec0000002000 */
[----:B------:R-:W-:Y:S05]  /*b630*/  @P0 BRA `(.L_x_3131) ;  /* 0x0000001800040947 */ /* 0x000fea0003800000 */
[----:B------:R-:W2:Y:S01]  /*b640*/  S2R R5, SR_SWINHI ;  /* 0x0000000000057919 */ /* 0x000ea20000002f00 */
[----:B------:R-:W-:Y:S01]  /*b650*/  F2FP.F16.F32.PACK_AB R6, R7, R6 ;  /* 0x000000060706723e */ /* 0x000fe200000000ff */
[----:B------:R-:W-:Y:S01]  /*b660*/  ULDC.64 UR4, c[0x0][0xbe0] ;  /* 0x0002f80000047ab9 */ /* 0x000fe20000000a00 */
        /* <DEDUP_REMOVED lines=16> */
[----:B--2---:R-:W-:-:S02]  /*b770*/  MOV R21, R5 ;  /* 0x0000000500157202 */ /* 0x004fc40000000f00 */
[----:B------:R-:W-:Y:S02]  /*b780*/  F2FP.F16.F32.PACK_AB R114, R117, R116 ;  /* 0x000000747572723e */ /* 0x000fe400000000ff */
[----:B------:R-:W-:Y:S01]  /*b790*/  F2FP.F16.F32.PACK_AB R115, R119, R118 ;  /* 0x000000767773723e */ /* 0x000fe200000000ff */
[----:B------:R-:W-:-:S03]  /*b7a0*/  IMAD.WIDE R4, R213, 0x2, R20 ;  /* 0x00000002d5047825 */ /* 0x000fc600078e0214 */
[C---:B------:R-:W-:Y:S02]  /*b7b0*/  IADD3 R51, P2, R4.reuse, 0x20, RZ ;  /* 0x0000002004337810 */ /* 0x040fe40007f5e0ff */
[C---:B------:R-:W-:Y:S02]  /*b7c0*/  IADD3 R139, P6, R4.reuse, 0x60, RZ ;  /* 0x00000060048b7810 */ /* 0x040fe40007fde0ff */
[C---:B------:R-:W-:Y:S01]  /*b7d0*/  LOP3.LUT R25, R4.reuse, 0x380, RZ, 0xc0, !PT ;  /* 0x0000038004197812 */ /* 0x040fe200078ec0ff */
[--C-:B------:R-:W-:Y:S01]  /*b7e0*/  IMAD.X R9, RZ, RZ, R5.reuse, P2 ;  /* 0x000000ffff097224 */ /* 0x100fe200010e0605 */
[C---:B------:R-:W-:Y:S01]  /*b7f0*/  IADD3 R95, P1, R4.reuse, 0x40, RZ ;  /* 0x00000040045f7810 */ /* 0x040fe20007f3e0ff */
[--C-:B------:R-:W-:Y:S01]  /*b800*/  IMAD.X R13, RZ, RZ, R5.reuse, P6 ;  /* 0x000000ffff0d7224 */ /* 0x100fe200030e0605 */
[----:B------:R-:W-:Y:S02]  /*b810*/  IADD3 R141, P5, R4, 0x4000, RZ ;  /* 0x00004000048d7810 */ /* 0x000fe40007fbe0ff */
[----:B------:R-:W-:Y:S01]  /*b820*/  LOP3.LUT R8, R51, 0x380, RZ, 0xc0, !PT ;  /* 0x0000038033087812 */ /* 0x000fe200078ec0ff */
[----:B------:R-:W-:Y:S01]  /*b830*/  IMAD.X R11, RZ, RZ, R5, P1 ;  /* 0x000000ffff0b7224 */ /* 0x000fe200008e0605 */
[----:B------:R-:W-:-:S02]  /*b840*/  LOP3.LUT R12, R139, 0x380, RZ, 0xc0, !PT ;  /* 0x000003808b0c7812 */ /* 0x000fc400078ec0ff */
[----:B------:R-:W-:Y:S02]  /*b850*/  SHF.R.U64 R25, R25, 0x3, RZ ;  /* 0x0000000319197819 */ /* 0x000fe400000012ff */
[----:B------:R-:W-:Y:S02]  /*b860*/  IADD3.X R15, RZ, R5, RZ, P5, !PT ;  /* 0x00000005ff0f7210 */ /* 0x000fe40002ffe4ff */
        /* <DEDUP_REMOVED lines=11> */
[----:B------:R-:W-:Y:S01]  /*b920*/  IMAD.X R35, RZ, RZ, R5, P1 ;  /* 0x000000ffff237224 */ /* 0x000fe200008e0605 */
[----:B------:R-:W-:-:S02]  /*b930*/  SHF.R.U64 R8, R8, 0x3, RZ ;  /* 0x0000000308087819 */ /* 0x000fc400000012ff */
[----:B------:R-:W-:Y:S02]  /*b940*/  SHF.R.U64 R12, R12, 0x3, RZ ;  /* 0x000000030c0c7819 */ /* 0x000fe400000012ff */
[----:B------:R-:W-:Y:S01]  /*b950*/  LOP3.LUT R4, R25, R4, RZ, 0x3c, !PT ;  /* 0x0000000419047212 */ /* 0x000fe200078e3cff */
[----:B------:R-:W-:Y:S01]  /*b960*/  IMAD.X R25, RZ, RZ, R5, P5 ;  /* 0x000000ffff197224 */ /* 0x000fe200028e0605 */
[----:B------:R-:W-:Y:S02]  /*b970*/  LOP3.LUT R8, R8, R51, RZ, 0x3c, !PT ;  /* 0x0000003308087212 */ /* 0x000fe400078e3cff */
[----:B------:R-:W-:Y:S02]  /*b980*/  LOP3.LUT R12, R12, R139, RZ, 0x3c, !PT ;  /* 0x0000008b0c0c7212 */ /* 0x000fe400078e3cff */
[----:B------:R-:W-:Y:S02]  /*b990*/  MOV R139, R4 ;  /* 0x00000004008b7202 */ /* 0x000fe40000000f00 */
[----:B------:R-:W-:-:S02]  /*b9a0*/  LOP3.LUT R10, R95, 0x380, RZ, 0xc0, !PT ;  /* 0x000003805f0a7812 */ /* 0x000fc400078ec0ff */
[----:B------:R-:W-:Y:S02]  /*b9b0*/  F2FP.F16.F32.PACK_AB R4, R123, R24 ;  /* 0x000000187b04723e */ /* 0x000fe400000000ff */
[----:B------:R-:W-:Y:S02]  /*b9c0*/  LOP3.LUT R14, R141, 0x380, RZ, 0xc0, !PT ;  /* 0x000003808d0e7812 */ /* 0x000fe400078ec0ff */
[----:B------:R-:W-:Y:S02]  /*b9d0*/  LOP3.LUT R32, R149, 0x380, RZ, 0xc0, !PT ;  /* 0x0000038095207812 */ /* 0x000fe400078ec0ff */
[----:B------:R-:W-:Y:S02]  /*b9e0*/  LOP3.LUT R24, R151, 0x380, RZ, 0xc0, !PT ;  /* 0x0000038097187812 */ /* 0x000fe400078ec0ff */
[----:B------:R-:W-:Y:S02]  /*b9f0*/  LOP3.LUT R26, R143, 0x380, RZ, 0xc0, !PT ;  /* 0x000003808f1a7812 */ /* 0x000fe400078ec0ff */
[----:B------:R-:W-:-:S02]  /*ba00*/  LOP3.LUT R94, R153, 0x380, RZ, 0xc0, !PT ;  /* 0x00000380995e7812 */ /* 0x000fc400078ec0ff */
[----:B------:R-:W-:Y:S02]  /*ba10*/  MOV R123, R8 ;  /* 0x00000008007b7202 */ /* 0x000fe40000000f00 */
[----:B------:R-:W-:Y:S02]  /*ba20*/  LOP3.LUT R28, R145, 0x380, RZ, 0xc0, !PT ;  /* 0x00000380911c7812 */ /* 0x000fe400078ec0ff */
[----:B------:R-:W-:Y:S02]  /*ba30*/  LOP3.LUT R30, R147, 0x380, RZ, 0xc0, !PT ;  /* 0x00000380931e7812 */ /* 0x000fe400078ec0ff */
[----:B------:R-:W-:Y:S02]  /*ba40*/  F2FP.F16.F32.PACK_AB R8, R41, R40 ;  /* 0x000000282908723e */ /* 0x000fe400000000ff */
[----:B------:R-:W-:Y:S01]  /*ba50*/  IADD3.X R37, RZ, R5, RZ, P6, !PT ;  /* 0x00000005ff257210 */ /* 0x000fe200037fe4ff */
[----:B------:R-:W2:Y:S01]  /*ba60*/  LDC.64 R40, c[0x0][0xbd8] ;  /* 0x0002f600ff287b82 */ /* 0x000ea20000000a00 */
[----:B------:R-:W-:-:S02]  /*ba70*/  SHF.R.U64 R10, R10, 0x3, RZ ;  /* 0x000000030a0a7819 */ /* 0x000fc400000012ff */
[----:B------:R-:W-:Y:S02]  /*ba80*/  SHF.R.U64 R14, R14, 0x3, RZ ;  /* 0x000000030e0e7819 */ /* 0x000fe400000012ff */
[----:B------:R-:W-:Y:S02]  /*ba90*/  SHF.R.U64 R32, R32, 0x3, RZ ;  /* 0x0000000320207819 */ /* 0x000fe400000012ff */
[----:B------:R-:W-:Y:S01]  /*baa0*/  F2FP.F16.F32.PACK_AB R5, R137, R138 ;  /* 0x0000008a8905723e */ /* 0x000fe200000000ff */
[----:B------:R-:W-:Y:S01]  /*bab0*/  BAR.SYNC.DEFER_BLOCKING 0x1, 0x100 ;  /* 0x0044000000007b1d */ /* 0x000fe20000010000 */
[----:B------:R-:W-:Y:S02]  /*bac0*/  SHF.R.U64 R24, R24, 0x3, RZ ;  /* 0x0000000318187819 */ /* 0x000fe400000012ff */
[----:B------:R-:W-:Y:S02]  /*bad0*/  SHF.R.U64 R26, R26, 0x3, RZ ;  /* 0x000000031a1a7819 */ /* 0x000fe400000012ff */
[----:B------:R-:W-:-:S02]  /*bae0*/  LOP3.LUT R51, R82, 0x380, RZ, 0xc0, !PT ;  /* 0x0000038052337812 */ /* 0x000fc400078ec0ff */
[----:B------:R-:W-:Y:S02]  /*baf0*/  SHF.R.U64 R94, R94, 0x3, RZ ;  /* 0x000000035e5e7819 */ /* 0x000fe400000012ff */
[----:B------:R-:W-:Y:S02]  /*bb00*/  SHF.R.U64 R28, R28, 0x3, RZ ;  /* 0x000000031c1c7819 */ /* 0x000fe400000012ff */
[----:B------:R-:W-:Y:S02]  /*bb10*/  SHF.R.U64 R30, R30, 0x3, RZ ;  /* 0x000000031e1e7819 */ /* 0x000fe400000012ff */
[----:B------:R-:W-:Y:S02]  /*bb20*/  LOP3.LUT R10, R10, R95, RZ, 0x3c, !PT ;  /* 0x0000005f0a0a7212 */ /* 0x000fe400078e3cff */
[----:B------:R-:W-:Y:S02]  /*bb30*/  LOP3.LUT R14, R14, R141, RZ, 0x3c, !PT ;  /* 0x0000008d0e0e7212 */ /* 0x000fe400078e3cff */
[----:B------:R-:W-:-:S02]  /*bb40*/  LOP3.LUT R32, R32, R149, RZ, 0x3c, !PT ;  /* 0x0000009520207212 */ /* 0x000fc400078e3cff */
[----:B------:R-:W-:Y:S02]  /*bb50*/  LOP3.LUT R34, R24, R151, RZ, 0x3c, !PT ;  /* 0x0000009718227212 */ /* 0x000fe400078e3cff */
[----:B------:R-:W-:Y:S02]  /*bb60*/  LOP3.LUT R26, R26, R143, RZ, 0x3c, !PT ;  /* 0x0000008f1a1a7212 */ /* 0x000fe400078e3cff */
[----:B------:R-:W-:Y:S01]  /*bb70*/  SHF.R.U64 R51, R51, 0x3, RZ ;  /* 0x0000000333337819 */ /* 0x000fe200000012ff */
[----:B------:R3:W-:Y:S01]  /*bb80*/  STSM.16.M88.4 [R139], R4 ;  /* 0x000000048b007844 */ /* 0x0007e20000000200 */
[----:B------:R-:W-:Y:S02]  /*bb90*/  LOP3.LUT R24, R94, R153, RZ, 0x3c, !PT ;  /* 0x000000995e187212 */ /* 0x000fe400078e3cff */
[----:B------:R-:W-:Y:S02]  /*bba0*/  LOP3.LUT R28, R28, R145, RZ, 0x3c, !PT ;  /* 0x000000911c1c7212 */ /* 0x000fe400078e3cff */
[----:B------:R-:W-:-:S02]  /*bbb0*/  LOP3.LUT R30, R30, R147, RZ, 0x3c, !PT ;  /* 0x000000931e1e7212 */ /* 0x000fc400078e3cff */
[----:B------:R-:W-:Y:S02]  /*bbc0*/  MOV R120, R10 ;  /* 0x0000000a00787202 */ /* 0x000fe40000000f00 */
[----:B-1----:R-:W-:Y:S02]  /*bbd0*/  MOV R100, R12 ;  /* 0x0000000c00647202 */ /* 0x002fe40000000f00 */
[----:B------:R-:W-:Y:S02]  /*bbe0*/  MOV R95, R14 ;  /* 0x0000000e005f7202 */ /* 0x000fe40000000f00 */
[----:B------:R-:W-:Y:S02]  /*bbf0*/  MOV R33, R32 ;  /* 0x0000002000217202 */ /* 0x000fe40000000f00 */
[----:B------:R-:W-:Y:S02]  /*bc00*/  F2FP.F16.F32.PACK_AB R9, R131, R128 ;  /* 0x000000808309723e */ /* 0x000fe400000000ff */
[----:B---3--:R-:W-:-:S02]  /*bc10*/  F2FP.F16.F32.PACK_AB R4, R124, R121 ;  /* 0x000000797c04723e */ /* 0x008fc400000000ff */
[----:B------:R-:W-:Y:S02]  /*bc20*/  F2FP.F16.F32.PACK_AB R5, R133, R130 ;  /* 0x000000828505723e */ /* 0x000fe400000000ff */
[----:B------:R-:W-:Y:S02]  /*bc30*/  F2FP.F16.F32.PACK_AB R6, R122, R3 ;  /* 0x000000037a06723e */ /* 0x000fe400000000ff */
[----:B------:R-:W-:Y:S02]  /*bc40*/  F2FP.F16.F32.PACK_AB R7, R136, R129 ;  /* 0x000000818807723e */ /* 0x000fe400000000ff */
[----:B------:R-:W-:Y:S02]  /*bc50*/  F2FP.F16.F32.PACK_AB R10, R45, R44 ;  /* 0x0000002c2d0a723e */ /* 0x000fe400000000ff */
[----:B------:R-:W-:Y:S01]  /*bc60*/  F2FP.F16.F32.PACK_AB R11, R134, R127 ;  /* 0x0000007f860b723e */ /* 0x000fe200000000ff */
[----:B------:R1:W-:Y:S01]  /*bc70*/  STSM.16.M88.4 [R123], R4 ;  /* 0x000000047b007844 */ /* 0x0003e20000000200 */
[----:B------:R-:W-:-:S02]  /*bc80*/  LOP3.LUT R36, R51, R82, RZ, 0x3c, !PT ;  /* 0x0000005233247212 */ /* 0x000fc400078e3cff */
[----:B------:R-:W-:Y:S01]  /*bc90*/  MOV R94, R26 ;  /* 0x0000001a005e7202 */ /* 0x000fe20000000f00 */
[----:B------:R3:W-:Y:S01]  /*bca0*/  STSM.16.M88.4 [R120], R8 ;  /* 0x0000000878007844 */ /* 0x0007e20000000200 */
[----:B------:R-:W-:Y:S02]  /*bcb0*/  F2FP.F16.F32.PACK_AB R12, R49, R48 ;  /* 0x00000030310c723e */ /* 0x000fe400000000ff */
[----:B------:R-:W-:Y:S02]  /*bcc0*/  F2FP.F16.F32.PACK_AB R13, R132, R47 ;  /* 0x0000002f840d723e */ /* 0x000fe400000000ff */
[----:B------:R-:W-:Y:S02]  /*bcd0*/  F2FP.F16.F32.PACK_AB R14, R53, R52 ;  /* 0x00000034350e723e */ /* 0x000fe400000000ff */
[----:B------:R-:W-:Y:S02]  /*bce0*/  F2FP.F16.F32.PACK_AB R15, R55, R54 ;  /* 0x00000036370f723e */ /* 0x000fe400000000ff */
[----:B------:R-:W-:-:S02]  /*bcf0*/  MOV R32, R24 ;  /* 0x0000001800207202 */ /* 0x000fc40000000f00 */
[----:B------:R-:W-:Y:S01]  /*bd00*/  MOV R82, R28 ;  /* 0x0000001c00527202 */ /* 0x000fe20000000f00 */
[----:B------:R-:W-:Y:S01]  /*bd10*/  STSM.16.M88.4 [R100], R12 ;  /* 0x0000000c64007844 */ /* 0x000fe20000000200 */
[----:B------:R-:W-:Y:S02]  /*bd20*/  MOV R51, R30 ;  /* 0x0000001e00337202 */ /* 0x000fe40000000f00 */
[----:B------:R-:W-:Y:S02]  /*bd30*/  F2FP.F16.F32.PACK_AB R24, R57, R56 ;  /* 0x000000383918723e */ /* 0x000fe400000000ff */
[----:B------:R-:W-:Y:S02]  /*bd40*/  F2FP.F16.F32.PACK_AB R25, R59, R58 ;  /* 0x0000003a3b19723e */ /* 0x000fe400000000ff */
[----:B------:R-:W-:Y:S02]  /*bd50*/  F2FP.F16.F32.PACK_AB R26, R61, R60 ;  /* 0x0000003c3d1a723e */ /* 0x000fe400000000ff */
[----:B------:R-:W-:-:S02]  /*bd60*/  F2FP.F16.F32.PACK_AB R27, R63, R62 ;  /* 0x0000003e3f1b723e */ /* 0x000fc400000000ff */
[----:B------:R-:W-:Y:S02]  /*bd70*/  F2FP.F16.F32.PACK_AB R28, R65, R64 ;  /* 0x00000040411c723e */ /* 0x000fe400000000ff */
[----:B------:R-:W-:Y:S01]  /*bd80*/  F2FP.F16.F32.PACK_AB R29, R67, R66 ;  /* 0x00000042431d723e */ /* 0x000fe200000000ff */
[----:B------:R-:W-:Y:S01]  /*bd90*/  STSM.16.M88.4 [R95], R24 ;  /* 0x000000185f007844 */ /* 0x000fe20000000200 */
[----:B------:R-:W-:Y:S02]  /*bda0*/  F2FP.F16.F32.PACK_AB R30, R69, R68 ;  /* 0x00000044451e723e */ /* 0x000fe400000000ff */
[----:B------:R-:W-:Y:S02]  /*bdb0*/  F2FP.F16.F32.PACK_AB R31, R71, R70 ;  /* 0x00000046471f723e */ /* 0x000fe400000000ff */
[----:B-1----:R-:W-:Y:S02]  /*bdc0*/  F2FP.F16.F32.PACK_AB R4, R73, R72 ;  /* 0x000000484904723e */ /* 0x002fe400000000ff */
[----:B------:R-:W-:Y:S01]  /*bdd0*/  F2FP.F16.F32.PACK_AB R5, R75, R74 ;  /* 0x0000004a4b05723e */ /* 0x000fe200000000ff */
[----:B------:R-:W-:Y:S01]  /*bde0*/  STSM.16.M88.4 [R94], R28 ;  /* 0x0000001c5e007844 */ /* 0x000fe20000000200 */
[----:B------:R-:W-:-:S02]  /*bdf0*/  F2FP.F16.F32.PACK_AB R6, R77, R76 ;  /* 0x0000004c4d06723e */ /* 0x000fc400000000ff */
[----:B------:R-:W-:Y:S02]  /*be00*/  F2FP.F16.F32.PACK_AB R7, R79, R78 ;  /* 0x0000004e4f07723e */ /* 0x000fe400000000ff */
[----:B---3--:R-:W-:Y:S02]  /*be10*/  F2FP.F16.F32.PACK_AB R8, R81, R80 ;  /* 0x000000505108723e */ /* 0x008fe400000000ff */
[----:B------:R-:W-:Y:S01]  /*be20*/  F2FP.F16.F32.PACK_AB R9, R83, R42 ;  /* 0x0000002a5309723e */ /* 0x000fe200000000ff */
[----:B------:R1:W-:Y:S01]  /*be30*/  STSM.16.M88.4 [R82], R4 ;  /* 0x0000000452007844 */ /* 0x0003e20000000200 */
[----:B------:R-:W-:Y:S02]  /*be40*/  F2FP.F16.F32.PACK_AB R10, R85, R84 ;  /* 0x00000054550a723e */ /* 0x000fe400000000ff */
[----:B------:R-:W-:Y:S02]  /*be50*/  F2FP.F16.F32.PACK_AB R11, R87, R86 ;  /* 0x00000056570b723e */ /* 0x000fe400000000ff */
[----:B------:R-:W-:-:S02]  /*be60*/  MOV R34, R34 ;  /* 0x0000002200227202 */ /* 0x000fc40000000f00 */
[----:B------:R-:W-:Y:S01]  /*be70*/  MOV R37, R36 ;  /* 0x0000002400257202 */ /* 0x000fe20000000f00 */
[----:B------:R3:W-:Y:S01]  /*be80*/  STSM.16.M88.4 [R51], R8 ;  /* 0x0000000833007844 */ /* 0x0007e20000000200 */
[----:B------:R-:W4:Y:S01]  /*be90*/  LDC R39, c[0x0][0xa88] ;  /* 0x0002a200ff277b82 */ /* 0x000f220000000800 */
[----:B--2---:R-:W-:Y:S01]  /*bea0*/  ISETP.NE.U32.AND P0, PT, R40, RZ, PT ;  /* 0x000000ff2800720c */ /* 0x004fe20003f05070 */
[----:B------:R-:W-:Y:S01]  /*beb0*/  IMAD.MOV.U32 R36, RZ, RZ, RZ ;  /* 0x000000ffff247224 */ /* 0x000fe200078e00ff */
[----:B------:R2:W-:Y:S02]  /*bec0*/  STSM.16.M88.4 [R33], R88 ;  /* 0x0000005821007844 */ /* 0x0005e40000000200 */
[----:B------:R-:W-:Y:S01]  /*bed0*/  ISETP.NE.AND.EX P0, PT, R41, RZ, PT, P0 ;  /* 0x000000ff2900720c */ /* 0x000fe20003f05300 */
[C---:B-1----:R-:W-:Y:S01]  /*bee0*/  IMAD.SHL.U32 R5, R204.reuse, 0x4, RZ ;  /* 0x00000004cc057824 */ /* 0x042fe200078e00ff */
[----:B------:R2:W-:Y:S04]  /*bef0*/  STSM.16.M88.4 [R34], R96 ;  /* 0x0000006022007844 */ /* 0x0005e80000000200 */
[----:B------:R-:W-:Y:S01]  /*bf00*/  IADD3 R6, P1, R5, R40, RZ ;  /* 0x0000002805067210 */ /* 0x000fe20007f3e0ff */
[----:B------:R2:W-:Y:S01]  /*bf10*/  STSM.16.M88.4 [R37], R104 ;  /* 0x0000006825007844 */ /* 0x0005e20000000200 */
[----:B---3--:R-:W-:-:S03]  /*bf20*/  SHF.L.U64.HI R8, R204, 0x2, R207 ;  /* 0x00000002cc087819 */ /* 0x008fc600000102cf */
[----:B------:R2:W-:Y:S02]  /*bf30*/  STSM.16.M88.4 [R32], R112 ;  /* 0x0000007020007844 */ /* 0x0005e40000000200 */
[----:B------:R-:W-:Y:S01]  /*bf40*/  IMAD.X R7, R8, 0x1, R41, P1 ;  /* 0x0000000108077824 */ /* 0x000fe200008e0629 */
[----:B------:R-:W-:Y:S01]  /*bf50*/  BAR.SYNC.DEFER_BLOCKING 0x1, 0x100 ;  /* 0x0044000000007b1d */ /* 0x000fe20000010000 */
[----:B------:R-:W-:-:S04]  /*bf60*/  ISETP.NE.U32.AND P1, PT, RZ, UR4, PT ;  /* 0x00000004ff007c0c */ /* 0x000fc8000bf25070 */
[----:B------:R-:W-:-:S13]  /*bf70*/  ISETP.NE.AND.EX P1, PT, RZ, UR5, PT, P1 ;  /* 0x00000005ff007c0c */ /* 0x000fda000bf25310 */
[----:B------:R-:W-:-:S04]  /*bf80*/  @P1 IADD3 R4, P2, R5, UR4, RZ ;  /* 0x0000000405041c10 */ /* 0x000fc8000ff5e0ff */
[----:B------:R-:W-:Y:S01]  /*bf90*/  @P1 IADD3.X R5, R8, UR5, RZ, P2, !PT ;  /* 0x0000000508051c10 */ /* 0x000fe200097fe4ff */
[----:B------:R2:W5:Y:S01]  /*bfa0*/  @P0 LDG.E R36, desc[UR60][R6.64] ;  /* 0x0000003c06240981 */ /* 0x000562000c1e1900 */
[----:B------:R-:W-:-:S03]  /*bfb0*/  IMAD R3, R22, 0x40, R18 ;  /* 0x0000004016037824 */ /* 0x000fc600078e0212 */
[----:B----4-:R2:W5:Y:S01]  /*bfc0*/  @P1 LDG.E R39, desc[UR60][R4.64] ;  /* 0x0000003c04271981 */ /* 0x010562000c1e1900 */
[----:B------:R-:W-:-:S03]  /*bfd0*/  IMAD.WIDE R20, R3, 0x2, R20 ;  /* 0x0000000203147825 */ /* 0x000fc600078e0214 */
[----:B------:R-:W-:-:S04]  /*bfe0*/  IADD3 R13, P4, R20, 0x1000, RZ ;  /* 0x00001000140d7810 */ /* 0x000fc80007f9e0ff */
[----:B------:R-:W-:Y:S01]  /*bff0*/  LOP3.LUT R12, R13, 0x380, RZ, 0xc0, !PT ;  /* 0x000003800d0c7812 */ /* 0x000fe200078ec0ff */
[----:B------:R-:W-:Y:S08]  /*c000*/  @P1 BRA `(.L_x_3132) ;  /* 0x0000000000101947 */ /* 0x000ff00003800000 */
[----:B------:R-:W-:Y:S05]  /*c010*/  @!P0 BRA `(.L_x_3132) ;  /* 0x00000000000c8947 */ /* 0x000fea0003800000 */
[----:B--2---:R-:W2:Y:S04]  /*c020*/  LDG.E R4, desc[UR60][R6.64] ;  /* 0x0000003c06047981 */ /* 0x004ea8000c1e1900 */
[----:B-----5:R-:W2:Y:S02]  /*c030*/  LDG.E R39, desc[UR60][R6.64+0x4] ;  /* 0x0000043c06277981 */ /* 0x020ea4000c1e1900 */
[----:B--2---:R-:W-:-:S07]  /*c040*/  IADD3 R39, -R4, R39, RZ ;  /* 0x0000002704277210 */ /* 0x004fce0007ffe1ff */
.L_x_3132:
[----:B------:R-:W-:Y:S01]  /*c050*/  SHF.R.S32.HI R23, RZ, 0x1f, R205 ;  /* 0x0000001fff177819 */ /* 0x000fe200000114cd */
[----:B------:R-:W-:Y:S01]  /*c060*/  ULDC.64 UR4, c[0x0][0xb70] ;  /* 0x0002dc0000047ab9 */ /* 0x000fe20000000a00 */
[----:B--2--5:R-:W-:Y:S01]  /*c070*/  SHF.R.S32.HI R37, RZ, 0x1f, R36 ;  /* 0x0000001fff257819 */ /* 0x024fe20000011424 */
[----:B------:R-:W-:Y:S01]  /*c080*/  IMAD R10, R206, 0x80, R212 ;  /* 0x00000080ce0a7824 */ /* 0x000fe200078e02d4 */
[----:B------:R-:W-:Y:S01]  /*c090*/  IADD3 R7, P6, R20, 0x3000, RZ ;  /* 0x0000300014077810 */ /* 0x000fe20007fde0ff */
[----:B------:R-:W-:Y:S01]  /*c0a0*/  IMAD R4, R23, UR4, RZ ;  /* 0x0000000417047c24 */ /* 0x000fe2000f8e02ff */
[----:B------:R-:W-:Y:S02]  /*c0b0*/  SEL R207, R207, RZ, !P0 ;  /* 0x000000ffcfcf7207 */ /* 0x000fe40004000000 */
[----:B------:R-:W-:Y:S01]  /*c0c0*/  LOP3.LUT R6, R7, 0x380, RZ, 0xc0, !PT ;  /* 0x0000038007067812 */ /* 0x000fe200078ec0ff */
[C---:B------:R-:W-:Y:S01]  /*c0d0*/  IMAD R3, R205.reuse, UR5, R4 ;  /* 0x00000005cd037c24 */ /* 0x040fe2000f8e0204 */
[----:B------:R-:W-:Y:S01]  /*c0e0*/  SEL R65, R204, RZ, !P0 ;  /* 0x000000ffcc417207 */ /* 0x000fe20004000000 */
[----:B------:R-:W-:Y:S01]  /*c0f0*/  IMAD.WIDE.U32 R4, R205, UR4, R36 ;  /* 0x00000004cd047c25 */ /* 0x000fe2000f8e0024 */
[----:B------:R-:W-:Y:S01]  /*c100*/  IADD3 R57, P0, R20, 0x4000, RZ ;  /* 0x0000400014397810 */ /* 0x000fe20007f1e0ff */
[----:B------:R-:W-:Y:S01]  /*c110*/  ULDC.64 UR4, c[0x0][0xb78] ;  /* 0x0002de0000047ab9 */ /* 0x000fe20000000a00 */
[----:B------:R-:W-:Y:S01]  /*c120*/  SHF.R.U64 R6, R6, 0x3, RZ ;  /* 0x0000000306067819 */ /* 0x000fe200000012ff */
[----:B------:R-:W-:Y:S01]  /*c130*/  IMAD.IADD R5, R5, 0x1, R3 ;  /* 0x0000000105057824 */ /* 0x000fe200078e0203 */
[C---:B------:R-:W-:Y:S01]  /*c140*/  IADD3 R9, P5, R20.reuse, 0x2000, RZ ;  /* 0x0000200014097810 */ /* 0x040fe20007fbe0ff */
[----:B------:R-:W-:Y:S01]  /*c150*/  IMAD R3, R207, UR4, RZ ;  /* 0x00000004cf037c24 */ /* 0x000fe2000f8e02ff */
[----:B------:R-:W-:Y:S01]  /*c160*/  IADD3 R45, P1, R20, 0x5000, RZ ;  /* 0x00005000142d7810 */ /* 0x000fe20007f3e0ff */
[----:B------:R-:W-:Y:S01]  /*c170*/  IMAD.WIDE.U32 R4, R65, UR4, R4 ;  /* 0x0000000441047c25 */ /* 0x000fe2000f8e0004 */
[----:B------:R-:W-:-:S02]  /*c180*/  LOP3.LUT R56, R57, 0x380, RZ, 0xc0, !PT ;  /* 0x0000038039387812 */ /* 0x000fc400078ec0ff */
[----:B------:R-:W-:Y:S02]  /*c190*/  IADD3 R33, P2, R20, 0x6000, RZ ;  /* 0x0000600014217810 */ /* 0x000fe40007f5e0ff */
[----:B------:R-:W-:Y:S01]  /*c1a0*/  LOP3.LUT R6, R6, R7, RZ, 0x3c, !PT ;  /* 0x0000000706067212 */ /* 0x000fe200078e3cff */
[----:B------:R-:W-:Y:S01]  /*c1b0*/  IMAD R7, R65, UR5, R3 ;  /* 0x0000000541077c24 */ /* 0x000fe2000f8e0203 */
[----:B------:R-:W-:Y:S01]  /*c1c0*/  LOP3.LUT R8, R9, 0x380, RZ, 0xc0, !PT ;  /* 0x0000038009087812 */ /* 0x000fe200078ec0ff */
[----:B------:R-:W-:Y:S01]  /*c1d0*/  ULDC.64 UR4, c[0x0][0xb40] ;  /* 0x0002d00000047ab9 */ /* 0x000fe20000000a00 */
[----:B------:R-:W-:Y:S02]  /*c1e0*/  SHF.R.S32.HI R3, RZ, 0x1f, R10 ;  /* 0x0000001fff037819 */ /* 0x000fe4000001140a */
[----:B------:R-:W-:Y:S02]  /*c1f0*/  IADD3 R4, P3, R10, R4, RZ ;  /* 0x000000040a047210 */ /* 0x000fe40007f7e0ff */
[----:B------:R-:W-:-:S02]  /*c200*/  LOP3.LUT R44, R45, 0x380, RZ, 0xc0, !PT ;  /* 0x000003802d2c7812 */ /* 0x000fc400078ec0ff */
[----:B------:R-:W-:Y:S02]  /*c210*/  SHF.R.U64 R56, R56, 0x3, RZ ;  /* 0x0000000338387819 */ /* 0x000fe400000012ff */
[----:B------:R-:W-:Y:S02]  /*c220*/  LOP3.LUT R32, R33, 0x380, RZ, 0xc0, !PT ;  /* 0x0000038021207812 */ /* 0x000fe400078ec0ff */
[----:B------:R-:W-:Y:S02]  /*c230*/  SHF.R.U64 R12, R12, 0x3, RZ ;  /* 0x000000030c0c7819 */ /* 0x000fe400000012ff */
[----:B------:R-:W-:Y:S02]  /*c240*/  SHF.R.U64 R8, R8, 0x3, RZ ;  /* 0x0000000308087819 */ /* 0x000fe400000012ff */
[----:B------:R-:W-:Y:S01]  /*c250*/  IADD3.X R3, R3, R5, R7, P3, !PT ;  /* 0x0000000503037210 */ /* 0x000fe20001ffe407 */
[----:B------:R-:W-:Y:S01]  /*c260*/  IMAD.X R7, RZ, RZ, R21, P6 ;  /* 0x000000ffff077224 */ /* 0x000fe200030e0615 */
[----:B------:R-:W-:-:S02]  /*c270*/  SHF.R.U64 R44, R44, 0x3, RZ ;  /* 0x000000032c2c7819 */ /* 0x000fc400000012ff */
[----:B------:R-:W-:Y:S02]  /*c280*/  LOP3.LUT R56, R56, R57, RZ, 0x3c, !PT ;  /* 0x0000003938387212 */ /* 0x000fe400078e3cff */
[----:B------:R-:W-:Y:S02]  /*c290*/  SHF.R.U64 R32, R32, 0x3, RZ ;  /* 0x0000000320207819 */ /* 0x000fe400000012ff */
[----:B------:R-:W-:Y:S02]  /*c2a0*/  LEA R30, P3, R4, UR4, 0x2 ;  /* 0x00000004041e7c11 */ /* 0x000fe4000f8610ff */
        /* <DEDUP_REMOVED lines=10> */
[----:B------:R-:W-:Y:S01]  /*c350*/  LEA.HI.X R31, R4, UR5, R3, 0x2, P3 ;  /* 0x00000005041f7c11 */ /* 0x000fe200098f1403 */
[----:B------:R-:W-:Y:S01]  /*c360*/  VIADD R4, R10, 0x8 ;  /* 0x000000080a047836 */ /* 0x000fe20000000000 */
[C---:B------:R-:W-:Y:S01]  /*c370*/  IADD3 R25, P3, R20.reuse, 0x7000, RZ ;  /* 0x0000700014197810 */ /* 0x040fe20007f7e0ff */
[----:B------:R-:W-:Y:S01]  /*c380*/  ULDC.64 UR4, c[0x0][0xaa0] ;  /* 0x0002a80000047ab9 */ /* 0x000fe20000000a00 */
[----:B------:R-:W-:-:S02]  /*c390*/  IADD3 R61, P4, R20, 0x8000, RZ ;  /* 0x00008000143d7810 */ /* 0x000fc40007f9e0ff */
[C---:B------:R-:W-:Y:S02]  /*c3a0*/  IADD3 R53, P5, R20.reuse, 0x9000, RZ ;  /* 0x0000900014357810 */ /* 0x040fe40007fbe0ff */
[----:B------:R-:W-:Y:S02]  /*c3b0*/  IADD3 R41, P6, R20, 0xa000, RZ ;  /* 0x0000a00014297810 */ /* 0x000fe40007fde0ff */
[----:B------:R-:W-:Y:S02]  /*c3c0*/  ISETP.GE.OR P1, PT, R10, R39, P0 ;  /* 0x000000270a00720c */ /* 0x000fe40000726670 */
[----:B------:R-:W-:Y:S02]  /*c3d0*/  IADD3 R10, P2, R20, 0xb000, RZ ;  /* 0x0000b000140a7810 */ /* 0x000fe40007f5e0ff */
[----:B------:R-:W-:Y:S02]  /*c3e0*/  LOP3.LUT R24, R25, 0x380, RZ, 0xc0, !PT ;  /* 0x0000038019187812 */ /* 0x000fe400078ec0ff */
[----:B------:R-:W-:Y:S01]  /*c3f0*/  LOP3.LUT R60, R61, 0x380, RZ, 0xc0, !PT ;  /* 0x000003803d3c7812 */ /* 0x000fe200078ec0ff */
[----:B------:R-:W-:Y:S01]  /*c400*/  IMAD.X R29, RZ, RZ, R21, P2 ;  /* 0x000000ffff1d7224 */ /* 0x000fe200010e0615 */
[----:B------:R-:W-:-:S02]  /*c410*/  LOP3.LUT R52, R53, 0x380, RZ, 0xc0, !PT ;  /* 0x0000038035347812 */ /* 0x000fc400078ec0ff */
[----:B------:R-:W-:Y:S02]  /*c420*/  LOP3.LUT R40, R41, 0x380, RZ, 0xc0, !PT ;  /* 0x0000038029287812 */ /* 0x000fe400078ec0ff */
[----:B------:R-:W-:Y:S01]  /*c430*/  ISETP.GE.OR P0, PT, R4, R39, P0 ;  /* 0x000000270400720c */ /* 0x000fe20000706670 */
[----:B------:R-:W-:Y:S01]  /*c440*/  @!P1 STG.E desc[UR60][R30.64], R2 ;  /* 0x000000021e009986 */ /* 0x000fe2000c10193c */
[----:B------:R-:W-:Y:S02]  /*c450*/  LOP3.LUT R3, R10, 0x380, RZ, 0xc0, !PT ;  /* 0x000003800a037812 */ /* 0x000fe400078ec0ff */
[----:B------:R-:W-:Y:S02]  /*c460*/  LOP3.LUT R5, R20, 0x380, RZ, 0xc0, !PT ;  /* 0x0000038014057812 */ /* 0x000fe400078ec0ff */
[----:B------:R-:W-:Y:S02]  /*c470*/  SHF.R.U64 R24, R24, 0x3, RZ ;  /* 0x0000000318187819 */ /* 0x000fe400000012ff */
[----:B------:R-:W-:-:S02]  /*c480*/  SHF.R.U64 R60, R60, 0x3, RZ ;  /* 0x000000033c3c7819 */ /* 0x000fc400000012ff */
[----:B------:R-:W-:Y:S02]  /*c490*/  SHF.R.U64 R52, R52, 0x3, RZ ;  /* 0x0000000334347819 */ /* 0x000fe400000012ff */
[----:B------:R-:W-:Y:S01]  /*c4a0*/  SHF.R.U64 R40, R40, 0x3, RZ ;  /* 0x0000000328287819 */ /* 0x000fe200000012ff */
[----:B------:R1:W-:Y:S01]  /*c4b0*/  @!P0 STG.E desc[UR60][R30.64+0x20], R0 ;  /* 0x000020001e008986 */ /* 0x0003e2000c10193c */
[----:B------:R-:W-:Y:S02]  /*c4c0*/  SHF.R.U64 R3, R3, 0x3, RZ ;  /* 0x0000000303037819 */ /* 0x000fe400000012ff */
[----:B------:R-:W-:Y:S01]  /*c4d0*/  SHF.R.U64 R5, R5, 0x3, RZ ;  /* 0x0000000305057819 */ /* 0x000fe200000012ff */
[----:B------:R-:W5:Y:S01]  /*c4e0*/  LD.E.128 R12, desc[UR60][R12.64] ;  /* 0x0000003c0c0c7980 */ /* 0x000f62000c101d00 */
[----:B------:R-:W-:Y:S01]  /*c4f0*/  LOP3.LUT R24, R24, R25, RZ, 0x3c, !PT ;  /* 0x0000001918187212 */ /* 0x000fe200078e3cff */
[--C-:B------:R-:W-:Y:S01]  /*c500*/  IMAD.X R25, RZ, RZ, R21.reuse, P3 ;  /* 0x000000ffff197224 */ /* 0x100fe200018e0615 */
[----:B------:R-:W-:Y:S01]  /*c510*/  LOP3.LUT R60, R60, R61, RZ, 0x3c, !PT ;  /* 0x0000003d3c3c7212 */ /* 0x000fe200078e3cff */
[--C-:B------:R-:W-:Y:S01]  /*c520*/  IMAD.X R61, RZ, RZ, R21.reuse, P4 ;  /* 0x000000ffff3d7224 */ /* 0x100fe200020e0615 */
[----:B------:R-:W-:Y:S01]  /*c530*/  LOP3.LUT R52, R52, R53, RZ, 0x3c, !PT ;  /* 0x0000003534347212 */ /* 0x000fe200078e3cff */
[----:B------:R-:W5:Y:S01]  /*c540*/  LD.E.128 R56, desc[UR60][R56.64] ;  /* 0x0000003c38387980 */ /* 0x000f62000c101d00 */
[----:B------:R-:W-:Y:S01]  /*c550*/  LOP3.LUT R40, R40, R41, RZ, 0x3c, !PT ;  /* 0x0000002928287212 */ /* 0x000fe200078e3cff */
[----:B------:R-:W-:Y:S01]  /*c560*/  IMAD.X R41, RZ, RZ, R21, P6 ;  /* 0x000000ffff297224 */ /* 0x000fe200030e0615 */
[----:B------:R-:W-:Y:S01]  /*c570*/  IADD3.X R53, RZ, R21, RZ, P5, !PT ;  /* 0x00000015ff357210 */ /* 0x000fe20002ffe4ff */
[----:B------:R-:W5:Y:S01]  /*c580*/  LD.E.128 R44, desc[UR60][R44.64] ;  /* 0x0000003c2c2c7980 */ /* 0x000f62000c101d00 */
[----:B------:R-:W-:-:S02]  /*c590*/  LOP3.LUT R28, R3, R10, RZ, 0x3c, !PT ;  /* 0x0000000a031c7212 */ /* 0x000fc400078e3cff */
[----:B------:R-:W-:Y:S01]  /*c5a0*/  LOP3.LUT R20, R5, R20, RZ, 0x3c, !PT ;  /* 0x0000001405147212 */ /* 0x000fe200078e3cff */
[----:B------:R-:W5:Y:S01]  /*c5b0*/  LD.E.128 R8, desc[UR60][R8.64] ;  /* 0x0000003c08087980 */ /* 0x000f62000c101d00 */
[----:B------:R-:W-:-:S03]  /*c5c0*/  SHF.R.S32.HI R3, RZ, 0x1f, R18 ;  /* 0x0000001fff037819 */ /* 0x000fc60000011412 */
[----:B------:R2:W5:Y:S04]  /*c5d0*/  LD.E.128 R48, desc[UR60][R20.64] ;  /* 0x0000003c14307980 */ /* 0x000568000c101d00 */
[----:B------:R-:W5:Y:S04]  /*c5e0*/  LD.E.128 R4, desc[UR60][R6.64] ;  /* 0x0000003c06047980 */ /* 0x000f68000c101d00 */
[----:B------:R-:W5:Y:S04]  /*c5f0*/  LD.E.128 R32, desc[UR60][R32.64] ;  /* 0x0000003c20207980 */ /* 0x000f68000c101d00 */
[----:B------:R-:W5:Y:S04]  /*c600*/  LD.E.128 R24, desc[UR60][R24.64] ;  /* 0x0000003c18187980 */ /* 0x000f68000c101d00 */
[----:B------:R-:W5:Y:S04]  /*c610*/  LD.E.128 R60, desc[UR60][R60.64] ;  /* 0x0000003c3c3c7980 */ /* 0x000f68000c101d00 */
[----:B------:R-:W5:Y:S04]  /*c620*/  LD.E.128 R52, desc[UR60][R52.64] ;  /* 0x0000003c34347980 */ /* 0x000f68000c101d00 */
[----:B------:R-:W5:Y:S04]  /*c630*/  LD.E.128 R40, desc[UR60][R40.64] ;  /* 0x0000003c28287980 */ /* 0x000f68000c101d00 */
[----:B-1----:R-:W5:Y:S01]  /*c640*/  LD.E.128 R28, desc[UR60][R28.64] ;  /* 0x0000003c1c1c7980 */ /* 0x002f62000c101d00 */
[----:B--2---:R-:W-:Y:S01]  /*c650*/  IMAD R21, R37, UR4, RZ ;  /* 0x0000000425157c24 */ /* 0x004fe2000f8e02ff */
[----:B------:R-:W-:Y:S01]  /*c660*/  @!PT LDS RZ, [RZ] ;  /* 0x00000000fffff984 */ /* 0x000fe20000000800 */
[----:B------:R-:W-:Y:S01]  /*c670*/  @!PT LDS RZ, [RZ] ;  /* 0x00000000fffff984 */ /* 0x000fe20000000800 */
[----:B------:R-:W-:Y:S01]  /*c680*/  @!PT LDS RZ, [RZ] ;  /* 0x00000000fffff984 */ /* 0x000fe20000000800 */
[----:B------:R-:W-:Y:S01]  /*c690*/  @!PT LDS RZ, [RZ] ;  /* 0x00000000fffff984 */ /* 0x000fe20000000800 */
[----:B------:R1:W-:Y:S06]  /*c6a0*/  MEMBAR.ALL.CTA ;  /* 0x0000000000007992 */ /* 0x0003ec0000008000 */
[----:B-1----:R-:W1:Y:S01]  /*c6b0*/  FENCE.VIEW.ASYNC.S ;  /* 0x00000000000073c6 */ /* 0x002e620000000000 */
[----:B------:R-:W-:-:S02]  /*c6c0*/  IMAD.MOV.U32 R2, RZ, RZ, R18 ;  /* 0x000000ffff027224 */ /* 0x000fc400078e0012 */
[C---:B------:R-:W-:Y:S02]  /*c6d0*/  IMAD R21, R36.reuse, UR5, R21 ;  /* 0x0000000524157c24 */ /* 0x040fe4000f8e0215 */
[----:B------:R-:W-:Y:S01]  /*c6e0*/  IMAD.WIDE.U32 R2, R36, UR4, R2 ;  /* 0x0000000424027c25 */ /* 0x000fe2000f8e0002 */
[----:B------:R-:W-:-:S03]  /*c6f0*/  ULDC.64 UR4, c[0x0][0xae0] ;  /* 0x0002b80000047ab9 */ /* 0x000fc60000000a00 */
[----:B------:R-:W-:Y:S02]  /*c700*/  IMAD R39, R206, -0x80, R39 ;  /* 0xffffff80ce277824 */ /* 0x000fe400078e0227 */
[----:B------:R-:W-:Y:S02]  /*c710*/  IMAD.IADD R3, R3, 0x1, R21 ;  /* 0x0000000103037824 */ /* 0x000fe400078e0215 */
[----:B------:R-:W-:Y:S01]  /*c720*/  IMAD R36, R23, UR4, RZ ;  /* 0x0000000417247c24 */ /* 0x000fe2000f8e02ff */
[C---:B------:R-:W-:Y:S01]  /*c730*/  ISETP.GE.AND P3, PT, R22.reuse, R39, PT ;  /* 0x000000271600720c */ /* 0x040fe20003f66270 */
[----:B------:R-:W-:Y:S02]  /*c740*/  VIADD R0, R22, 0x20 ;  /* 0x0000002016007836 */ /* 0x000fe40000000000 */
[C---:B------:R-:W-:Y:S02]  /*c750*/  IMAD R23, R205.reuse, UR5, R36 ;  /* 0x00000005cd177c24 */ /* 0x040fe4000f8e0224 */
[----:B------:R-:W-:Y:S01]  /*c760*/  IMAD.WIDE.U32 R2, R205, UR4, R2 ;  /* 0x00000004cd027c25 */ /* 0x000fe2000f8e0002 */
[----:B------:R-:W-:-:S03]  /*c770*/  ULDC.64 UR4, c[0x0][0xae8] ;  /* 0x0002ba0000047ab9 */ /* 0x000fc60000000a00 */
[----:B0-----:R-:W-:Y:S01]  /*c780*/  VIADD R38, R38, 0x36820 ;  /* 0x0003682026267836 */ /* 0x001fe20000000000 */
[C---:B------:R-:W-:Y:S01]  /*c790*/  IADD3 R20, R22.reuse, 0x40, RZ ;  /* 0x0000004016147810 */ /* 0x040fe20007ffe0ff */
[----:B------:R-:W-:Y:S01]  /*c7a0*/  VIADD R21, R22, 0x60 ;  /* 0x0000006016157836 */ /* 0x000fe20000000000 */
[-C--:B------:R-:W-:Y:S01]  /*c7b0*/  ISETP.GE.AND P0, PT, R0, R39.reuse, PT ;  /* 0x000000270000720c */ /* 0x080fe20003f06270 */
[----:B------:R-:W-:Y:S01]  /*c7c0*/  IMAD.IADD R3, R3, 0x1, R23 ;  /* 0x0000000103037824 */ /* 0x000fe200078e0217 */
[----:B------:R-:W-:Y:S01]  /*c7d0*/  PRMT R38, RZ, 0x654, R38 ;  /* 0x00000654ff267816 */ /* 0x000fe20000000026 */
[----:B------:R-:W-:Y:S01]  /*c7e0*/  IMAD R0, R207, UR4, RZ ;  /* 0x00000004cf007c24 */ /* 0x000fe2000f8e02ff */
[-C--:B------:R-:W-:Y:S01]  /*c7f0*/  ISETP.GE.AND P1, PT, R20, R39.reuse, PT ;  /* 0x000000271400720c */ /* 0x080fe20003f26270 */
[----:B------:R-:W-:Y:S01]  /*c800*/  IMAD.WIDE.U32 R36, R65, UR4, R2 ;  /* 0x0000000441247c25 */ /* 0x000fe2000f8e0002 */
[----:B------:R-:W-:Y:S01]  /*c810*/  ISETP.GE.AND P2, PT, R21, R39, PT ;  /* 0x000000271500720c */ /* 0x000fe20003f46270 */
[----:B-1----:R0:W-:Y:S01]  /*c820*/  SYNCS.ARRIVE.TRANS64.RED.A1T0 RZ, [R38+URZ], RZ ;  /* 0x000000ff26ff79a7 */ /* 0x0021e2000810043f */
[----:B------:R-:W-:Y:S01]  /*c830*/  SHF.R.S32.HI R23, RZ, 0x1f, R22 ;  /* 0x0000001fff177819 */ /* 0x000fe20000011416 */
[----:B------:R-:W-:Y:S01]  /*c840*/  IMAD R39, R65, UR5, R0 ;  /* 0x0000000541277c24 */ /* 0x000fe2000f8e0200 */
[----:B------:R-:W-:Y:S01]  /*c850*/  BSSY B1, `(.L_x_3133) ;  /* 0x0000017000017945 */ /* 0x000fe20003800000 */
[----:B------:R-:W-:-:S04]  /*c860*/  IMAD.WIDE R20, R206, 0x80, R22 ;  /* 0x00000080ce147825 */ /* 0x000fc800078e0216 */
[----:B------:R-:W-:Y:S01]  /*c870*/  IMAD.IADD R65, R37, 0x1, R39 ;  /* 0x0000000125417824 */ /* 0x000fe200078e0227 */
[----:B0-----:R-:W-:Y:S06]  /*c880*/  @P3 BRA `(.L_x_3134) ;  /* 0x00000000004c3947 */ /* 0x001fec0003800000 */
[----:B------:R-:W-:Y:S01]  /*c890*/  ULDC.64 UR6, c[0x0][0xad8] ;  /* 0x0002b60000067ab9 */ /* 0x000fe20000000a00 */
[C---:B------:R-:W-:Y:S01]  /*c8a0*/  VIADD R0, R18.reuse, 0x40 ;  /* 0x0000004012007836 */ /* 0x040fe20000000000 */
[----:B------:R-:W-:Y:S01]  /*c8b0*/  IADD3 R38, R18, 0x80, RZ ;  /* 0x0000008012267810 */ /* 0x000fe20007ffe0ff */
[----:B------:R-:W-:Y:S01]  /*c8c0*/  IMAD R39, R21, UR6, RZ ;  /* 0x0000000615277c24 */ /* 0x000fe2000f8e02ff */
[----:B------:R-:W-:Y:S01]  /*c8d0*/  ULDC UR4, c[0x0][0xa8c] ;  /* 0x0002a30000047ab9 */ /* 0x000fe20000000800 */
[----:B------:R-:W-:Y:S01]  /*c8e0*/  IMAD.MOV.U32 R2, RZ, RZ, R36 ;  /* 0x000000ffff027224 */ /* 0x000fe200078e0024 */
[----:B------:R-:W-:Y:S01]  /*c8f0*/  ISETP.GE.AND P4, PT, R0, UR4, PT ;  /* 0x0000000400007c0c */ /* 0x000fe2000bf86270 */
[----:B------:R-:W-:Y:S01]  /*c900*/  IMAD.MOV.U32 R3, RZ, RZ, R65 ;  /* 0x000000ffff037224 */ /* 0x000fe200078e0041 */
[----:B------:R-:W-:Y:S01]  /*c910*/  ISETP.GE.AND P3, PT, R18, UR4, PT ;  /* 0x0000000412007c0c */ /* 0x000fe2000bf66270 */
[----:B------:R-:W-:Y:S01]  /*c920*/  IMAD R39, R20, UR7, R39 ;  /* 0x0000000714277c24 */ /* 0x000fe2000f8e0227 */
[----:B------:R-:W-:Y:S01]  /*c930*/  ISETP.GE.AND P5, PT, R38, UR4, PT ;  /* 0x0000000426007c0c */ /* 0x000fe2000bfa6270 */
[----:B------:R-:W-:Y:S01]  /*c940*/  IMAD.WIDE.U32 R2, R20, UR6, R2 ;  /* 0x0000000614027c25 */ /* 0x000fe2000f8e0002 */
[----:B------:R-:W-:-:S03]  /*c950*/  ULDC.64 UR6, c[0x0][0xa80] ;  /* 0x0002a00000067ab9 */ /* 0x000fc60000000a00 */
[----:B------:R-:W-:Y:S01]  /*c960*/  IMAD.IADD R3, R3, 0x1, R39 ;  /* 0x0000000103037824 */ /* 0x000fe200078e0227 */
[----:B------:R-:W-:-:S04]  /*c970*/  LEA R38, P6, R2, UR6, 0x1 ;  /* 0x0000000602267c11 */ /* 0x000fc8000f8c08ff */
[----:B------:R-:W-:-:S05]  /*c980*/  LEA.HI.X R39, R2, UR7, R3, 0x1, P6 ;  /* 0x0000000702277c11 */ /* 0x000fca000b0f0c03 */
[----:B-----5:R0:W-:Y:S04]  /*c990*/  @!P3 STG.E.128 desc[UR60][R38.64], R48 ;  /* 0x000000302600b986 */ /* 0x0201e8000c101d3c */
[----:B------:R0:W-:Y:S04]  /*c9a0*/  @!P4 STG.E.128 desc[UR60][R38.64+0x80], R56 ;  /* 0x000080382600c986 */ /* 0x0001e8000c101d3c */
[----:B------:R0:W-:Y:S02]  /*c9b0*/  @!P5 STG.E.128 desc[UR60][R38.64+0x100], R60 ;  /* 0x0001003c2600d986 */ /* 0x0001e4000c101d3c */
.L_x_3134:
[----:B------:R-:W-:Y:S05]  /*c9c0*/  BSYNC B1 ;  /* 0x0000000000017941 */ /* 0x000fea0003800000 */
.L_x_3133:
[----:B------:R-:W-:Y:S04]  /*c9d0*/  BSSY B1, `(.L_x_3135) ;  /* 0x0000017000017945 */ /* 0x000fe80003800000 */
[----:B------:R-:W-:Y:S05]  /*c9e0*/  @P0 BRA `(.L_x_3136) ;  /* 0x0000000000540947 */ /* 0x000fea0003800000 */
[----:B0-----:R-:W-:Y:S01]  /*c9f0*/  IADD3 R39, P0, R20, 0x20, RZ ;  /* 0x0000002014277810 */ /* 0x001fe20007f1e0ff */
[C---:B------:R-:W-:Y:S01]  /*ca00*/  VIADD R2, R18.reuse, 0x40 ;  /* 0x0000004012027836 */ /* 0x040fe20000000000 */
[----:B------:R-:W-:Y:S01]  /*ca10*/  ULDC UR4, c[0x0][0xa8c] ;  /* 0x0002a30000047ab9 */ /* 0x000fe20000000800 */
[----:B------:R-:W-:Y:S01]  /*ca20*/  ULDC.64 UR6, c[0x0][0xad8] ;  /* 0x0002b60000067ab9 */ /* 0x000fe20000000a00 */
[----:B------:R-:W-:Y:S01]  /*ca30*/  IMAD.MOV.U32 R3, RZ, RZ, R65 ;  /* 0x000000ffff037224 */ /* 0x000fe200078e0041 */
[----:B------:R-:W-:Y:S01]  /*ca40*/  IADD3 R38, R18, 0x80, RZ ;  /* 0x0000008012267810 */ /* 0x000fe20007ffe0ff */
[----:B------:R-:W-:Y:S01]  /*ca50*/  IMAD.X R0, RZ, RZ, R21, P0 ;  /* 0x000000ffff007224 */ /* 0x000fe200000e0615 */
[----:B------:R-:W-:Y:S01]  /*ca60*/  ISETP.GE.AND P4, PT, R2, UR4, PT ;  /* 0x0000000402007c0c */ /* 0x000fe2000bf86270 */
[----:B------:R-:W-:Y:S01]  /*ca70*/  IMAD.MOV.U32 R2, RZ, RZ, R36 ;  /* 0x000000ffff027224 */ /* 0x000fe200078e0024 */
[----:B------:R-:W-:Y:S01]  /*ca80*/  ISETP.GE.AND P3, PT, R18, UR4, PT ;  /* 0x0000000412007c0c */ /* 0x000fe2000bf66270 */
[----:B------:R-:W-:Y:S01]  /*ca90*/  IMAD R0, R0, UR6, RZ ;  /* 0x0000000600007c24 */ /* 0x000fe2000f8e02ff */
[----:B------:R-:W-:Y:S01]  /*caa0*/  ISETP.GE.AND P5, PT, R38, UR4, PT ;  /* 0x0000000426007c0c */ /* 0x000fe2000bfa6270 */
[----:B------:R-:W-:-:S04]  /*cab0*/  IMAD.WIDE.U32 R2, R39, UR6, R2 ;  /* 0x0000000627027c25 */ /* 0x000fc8000f8e0002 */
[----:B------:R-:W-:Y:S01]  /*cac0*/  IMAD R39, R39, UR7, R0 ;  /* 0x0000000727277c24 */ /* 0x000fe2000f8e0200 */
[----:B------:R-:W-:Y:S02]  /*cad0*/  ULDC.64 UR6, c[0x0][0xa80] ;  /* 0x0002a00000067ab9 */ /* 0x000fe40000000a00 */
[----:B------:R-:W-:Y:S01]  /*cae0*/  LEA R38, P0, R2, UR6, 0x1 ;  /* 0x0000000602267c11 */ /* 0x000fe2000f8008ff */
[----:B------:R-:W-:-:S05]  /*caf0*/  IMAD.IADD R3, R3, 0x1, R39 ;  /* 0x0000000103037824 */ /* 0x000fca00078e0227 */
[----:B------:R-:W-:-:S05]  /*cb00*/  LEA.HI.X R39, R2, UR7, R3, 0x1, P0 ;  /* 0x0000000702277c11 */ /* 0x000fca00080f0c03 */
[----:B-----5:R1:W-:Y:S04]  /*cb10*/  @!P3 STG.E.128 desc[UR60][R38.64], R12 ;  /* 0x0000000c2600b986 */ /* 0x0203e8000c101d3c */
[----:B------:R1:W-:Y:S04]  /*cb20*/  @!P4 STG.E.128 desc[UR60][R38.64+0x80], R44 ;  /* 0x0000802c2600c986 */ /* 0x0003e8000c101d3c */
[----:B------:R1:W-:Y:S02]  /*cb30*/  @!P5 STG.E.128 desc[UR60][R38.64+0x100], R52 ;  /* 0x000100342600d986 */ /* 0x0003e4000c101d3c */
.L_x_3136:
[----:B------:R-:W-:Y:S05]  /*cb40*/  BSYNC B1 ;  /* 0x0000000000017941 */ /* 0x000fea0003800000 */
.L_x_3135:
[----:B------:R-:W-:Y:S04]  /*cb50*/  BSSY B1, `(.L_x_3137) ;  /* 0x0000017000017945 */ /* 0x000fe80003800000 */
[----:B------:R-:W-:Y:S05]  /*cb60*/  @P1 BRA `(.L_x_3138) ;  /* 0x0000000000541947 */ /* 0x000fea0003800000 */
[----:B-1---5:R-:W-:Y:S01]  /*cb70*/  IADD3 R13, P0, R20, 0x40, RZ ;  /* 0x00000040140d7810 */ /* 0x022fe20007f1e0ff */
        /* <DEDUP_REMOVED lines=17> */
[----:B------:R2:W-:Y:S04]  /*cc90*/  @!P1 STG.E.128 desc[UR60][R12.64], R8 ;  /* 0x000000080c009986 */ /* 0x0005e8000c101d3c */
[----:B------:R2:W-:Y:S04]  /*cca0*/  @!P3 STG.E.128 desc[UR60][R12.64+0x80], R32 ;  /* 0x000080200c00b986 */ /* 0x0005e8000c101d3c */
[----:B------:R2:W-:Y:S02]  /*ccb0*/  @!P4 STG.E.128 desc[UR60][R12.64+0x100], R40 ;  /* 0x000100280c00c986 */ /* 0x0005e4000c101d3c */
.L_x_3138:
[----:B------:R-:W-:Y:S05]  /*ccc0*/  BSYNC B1 ;  /* 0x0000000000017941 */ /* 0x000fea0003800000 */
.L_x_3137:
[----:B------:R-:W-:Y:S05]  /*ccd0*/  @P2 BRA `(.L_x_3139) ;  /* 0x0000000c000c2947 */ /* 0x000fea0003800000 */
[----:B--2--5:R-:W-:Y:S01]  /*cce0*/  IADD3 R9, P0, R20, 0x60, RZ ;  /* 0x0000006014097810 */ /* 0x024fe20007f1e0ff */
[----:B------:R-:W-:Y:S01]  /*ccf0*/  ULDC.64 UR4, c[0x0][0xad8] ;  /* 0x0002b60000047ab9 */ /* 0x000fe20000000a00 */
[----:B------:R-:W-:Y:S01]  /*cd00*/  MOV R3, R65 ;  /* 0x0000004100037202 */ /* 0x000fe20000000f00 */
[----:B------:R-:W-:Y:S01]  /*cd10*/  IMAD.MOV.U32 R2, RZ, RZ, R36 ;  /* 0x000000ffff027224 */ /* 0x000fe200078e0024 */
[----:B------:R-:W-:Y:S01]  /*cd20*/  ULDC.64 UR6, c[0x0][0xa80] ;  /* 0x0002a00000067ab9 */ /* 0x000fe20000000a00 */
[----:B------:R-:W-:Y:S02]  /*cd30*/  IMAD.X R20, RZ, RZ, R21, P0 ;  /* 0x000000ffff147224 */ /* 0x000fe400000e0615 */
[----:B------:R-:W-:Y:S02]  /*cd40*/  VIADD R0, R18, 0x40 ;  /* 0x0000004012007836 */ /* 0x000fe40000000000 */
[----:B------:R-:W-:Y:S02]  /*cd50*/  IMAD R20, R20, UR4, RZ ;  /* 0x0000000414147c24 */ /* 0x000fe4000f8e02ff */
[----:B------:R-:W-:Y:S01]  /*cd60*/  IMAD.WIDE.U32 R2, R9, UR4, R2 ;  /* 0x0000000409027c25 */ /* 0x000fe2000f8e0002 */
[----:B------:R-:W-:-:S02]  /*cd70*/  ULDC UR4, c[0x0][0xa8c] ;  /* 0x0002a30000047ab9 */ /* 0x000fc40000000800 */
[----:B------:R-:W-:Y:S01]  /*cd80*/  ISETP.GE.AND P1, PT, R18, UR4, PT ;  /* 0x0000000412007c0c */ /* 0x000fe2000bf26270 */
[----:B------:R-:W-:Y:S01]  /*cd90*/  IMAD R9, R9, UR5, R20 ;  /* 0x0000000509097c24 */ /* 0x000fe2000f8e0214 */
[----:B------:R-:W-:Y:S01]  /*cda0*/  ISETP.GE.AND P2, PT, R0, UR4, PT ;  /* 0x0000000400007c0c */ /* 0x000fe2000bf46270 */
[----:B------:R-:W-:Y:S01]  /*cdb0*/  VIADD R0, R18, 0x80 ;  /* 0x0000008012007836 */ /* 0x000fe20000000000 */
[----:B------:R-:W-:Y:S01]  /*cdc0*/  LEA R8, P0, R2, UR6, 0x1 ;  /* 0x0000000602087c11 */ /* 0x000fe2000f8008ff */
[----:B------:R-:W-:-:S05]  /*cdd0*/  IMAD.IADD R3, R3, 0x1, R9 ;  /* 0x0000000103037824 */ /* 0x000fca00078e0209 */
[----:B------:R-:W-:Y:S02]  /*cde0*/  LEA.HI.X R9, R2, UR7, R3, 0x1, P0 ;  /* 0x0000000702097c11 */ /* 0x000fe400080f0c03 */
[----:B------:R-:W-:-:S03]  /*cdf0*/  ISETP.GE.AND P0, PT, R0, UR4, PT ;  /* 0x0000000400007c0c */ /* 0x000fc6000bf06270 */
[----:B------:R3:W-:Y:S04]  /*ce00*/  @!P1 STG.E.128 desc[UR60][R8.64], R4 ;  /* 0x0000000408009986 */ /* 0x0007e8000c101d3c */
[----:B------:R3:W-:Y:S06]  /*ce10*/  @!P2 STG.E.128 desc[UR60][R8.64+0x80], R24 ;  /* 0x000080180800a986 */ /* 0x0007ec000c101d3c */
[----:B------:R-:W-:Y:S05]  /*ce20*/  @P0 BRA `(.L_x_3139) ;  /* 0x0000000800b80947 */ /* 0x000fea0003800000 */
[----:B------:R4:W-:Y:S01]  /*ce30*/  STG.E.128 desc[UR60][R8.64+0x100], R28 ;  /* 0x0001001c08007986 */ /* 0x0009e2000c101d3c */
[----:B------:R-:W-:Y:S05]  /*ce40*/  BRA `(.L_x_3139) ;  /* 0x0000000800b07947 */ /* 0x000fea0003800000 */
.L_x_3131:
[----:B------:R-:W2:Y:S01]  /*ce50*/  LDC.64 R4, c[0x0][0xbd8] ;  /* 0x0002f600ff047b82 */ /* 0x000ea20000000a00 */
[C---:B------:R-:W-:Y:S01]  /*ce60*/  IMAD.SHL.U32 R3, R204.reuse, 0x4, RZ ;  /* 0x00000004cc037824 */ /* 0x040fe200078e00ff */
[----:B------:R-:W-:Y:S01]  /*ce70*/  SHF.L.U64.HI R0, R204, 0x2, R207 ;  /* 0x00000002cc007819 */ /* 0x000fe200000102cf */
[----:B------:R-:W-:Y:S01]  /*ce80*/  ULDC.64 UR4, c[0x0][0xbe0] ;  /* 0x0002f80000047ab9 */ /* 0x000fe20000000a00 */
[----:B------:R-:W-:-:S04]  /*ce90*/  MOV R9, RZ ;  /* 0x000000ff00097202 */ /* 0x000fc80000000f00 */
[----:B------:R-:W3:Y:S01]  /*cea0*/  LDC R7, c[0x0][0xa88] ;  /* 0x0002a200ff077b82 */ /* 0x000ee20000000800 */
[----:B--2---:R-:W-:Y:S02]  /*ceb0*/  ISETP.NE.U32.AND P0, PT, R4, RZ, PT ;  /* 0x000000ff0400720c */ /* 0x004fe40003f05070 */
[----:B------:R-:W-:Y:S02]  /*cec0*/  IADD3 R4, P1, R3, R4, RZ ;  /* 0x0000000403047210 */ /* 0x000fe40007f3e0ff */
[----:B------:R-:W-:-:S03]  /*ced0*/  ISETP.NE.AND.EX P0, PT, R5, RZ, PT, P0 ;  /* 0x000000ff0500720c */ /* 0x000fc60003f05300 */
[----:B------:R-:W-:Y:S01]  /*cee0*/  IMAD.X R5, R0, 0x1, R5, P1 ;  /* 0x0000000100057824 */ /* 0x000fe200008e0605 */
[----:B------:R-:W-:-:S04]  /*cef0*/  ISETP.NE.U32.AND P1, PT, RZ, UR4, PT ;  /* 0x00000004ff007c0c */ /* 0x000fc8000bf25070 */
[----:B------:R-:W-:-:S05]  /*cf00*/  ISETP.NE.AND.EX P1, PT, RZ, UR5, PT, P1 ;  /* 0x00000005ff007c0c */ /* 0x000fca000bf25310 */
[----:B------:R2:W5:Y:S08]  /*cf10*/  @P0 LDG.E R9, desc[UR60][R4.64] ;  /* 0x0000003c04090981 */ /* 0x000570000c1e1900 */
[----:B------:R-:W-:-:S04]  /*cf20*/  @P1 IADD3 R2, P2, R3, UR4, RZ ;  /* 0x0000000403021c10 */ /* 0x000fc8000ff5e0ff */
[----:B------:R-:W-:-:S05]  /*cf30*/  @P1 IADD3.X R3, R0, UR5, RZ, P2, !PT ;  /* 0x0000000500031c10 */ /* 0x000fca00097fe4ff */
[----:B---3--:R2:W5:Y:S01]  /*cf40*/  @P1 LDG.E R7, desc[UR60][R2.64] ;  /* 0x0000003c02071981 */ /* 0x008562000c1e1900 */
[----:B------:R-:W-:Y:S01]  /*cf50*/  ISETP.GE.AND P2, PT, R214, 0x80, PT ;  /* 0x00000080d600780c */ /* 0x000fe20003f46270 */
[----:B------:R-:W-:-:S12]  /*cf60*/  @P1 BRA `(.L_x_3140) ;  /* 0x0000000000101947 */ /* 0x000fd80003800000 */
[----:B------:R-:W-:Y:S05]  /*cf70*/  @!P0 BRA `(.L_x_3140) ;  /* 0x00000000000c8947 */ /* 0x000fea0003800000 */
[----:B------:R-:W3:Y:S04]  /*cf80*/  LDG.E R0, desc[UR60][R4.64] ;  /* 0x0000003c04007981 */ /* 0x000ee8000c1e1900 */
[----:B-----5:R-:W3:Y:S02]  /*cf90*/  LDG.E R7, desc[UR60][R4.64+0x4] ;  /* 0x0000043c04077981 */ /* 0x020ee4000c1e1900 */
[----:B---3--:R-:W-:-:S07]  /*cfa0*/  IMAD.IADD R7, R7, 0x1, -R0 ;  /* 0x0000000107077824 */ /* 0x008fce00078e0a00 */
.L_x_3140:
[----:B------:R-:W-:Y:S01]  /*cfb0*/  BSSY B1, `(.L_x_3141) ;  /* 0x000001d000017945 */ /* 0x000fe20003800000 */
[----:B------:R-:W-:Y:S02]  /*cfc0*/  SHF.R.S32.HI R8, RZ, 0x1f, R205 ;  /* 0x0000001fff087819 */ /* 0x000fe400000114cd */
[----:B------:R-:W-:Y:S02]  /*cfd0*/  SHF.R.S32.HI R13, RZ, 0x1f, R18 ;  /* 0x0000001fff0d7819 */ /* 0x000fe40000011412 */
[----:B------:R-:W-:Y:S02]  /*cfe0*/  SEL R11, R204, RZ, !P0 ;  /* 0x000000ffcc0b7207 */ /* 0x000fe40004000000 */
[----:B------:R-:W-:Y:S02]  /*cff0*/  SEL R207, R207, RZ, !P0 ;  /* 0x000000ffcfcf7207 */ /* 0x000fe40004000000 */
[----:B-----5:R-:W-:Y:S01]  /*d000*/  SHF.R.S32.HI R6, RZ, 0x1f, R9 ;  /* 0x0000001fff067819 */ /* 0x020fe20000011409 */
[----:B------:R-:W-:Y:S06]  /*d010*/  @P2 BRA `(.L_x_3142) ;  /* 0x0000000000582947 */ /* 0x000fec0003800000 */
[----:B------:R-:W3:Y:S02]  /*d020*/  S2R R0, SR_TID.X ;  /* 0x0000000000007919 */ /* 0x000ee40000002100 */
[----:B---3--:R-:W-:-:S04]  /*d030*/  IMAD R0, R206, 0x80, R0 ;  /* 0x00000080ce007824 */ /* 0x008fc800078e0200 */
[----:B------:R-:W-:-:S05]  /*d040*/  VIADD R0, R0, 0xffffff80 ;  /* 0xffffff8000007836 */ /* 0x000fca0000000000 */
[----:B------:R-:W-:-:S13]  /*d050*/  ISETP.GE.AND P0, PT, R0, R7, PT ;  /* 0x000000070000720c */ /* 0x000fda0003f06270 */
[----:B------:R-:W-:Y:S05]  /*d060*/  @P0 BRA `(.L_x_3142) ;  /* 0x0000000000440947 */ /* 0x000fea0003800000 */
[----:B--2---:R-:W-:Y:S01]  /*d070*/  IADD3 R2, P0, R0, R9, RZ ;  /* 0x0000000900027210 */ /* 0x004fe20007f1e0ff */
[----:B------:R-:W-:-:S03]  /*d080*/  ULDC.64 UR4, c[0x0][0xb70] ;  /* 0x0002dc0000047ab9 */ /* 0x000fc60000000a00 */
[----:B------:R-:W-:Y:S01]  /*d090*/  LEA.HI.X.SX32 R3, R0, R6, 0x1, P0 ;  /* 0x0000000600037211 */ /* 0x000fe200000f0eff */
[----:B------:R-:W-:-:S04]  /*d0a0*/  IMAD R0, R8, UR4, RZ ;  /* 0x0000000408007c24 */ /* 0x000fc8000f8e02ff */
[C---:B------:R-:W-:Y:S02]  /*d0b0*/  IMAD R5, R205.reuse, UR5, R0 ;  /* 0x00000005cd057c24 */ /* 0x040fe4000f8e0200 */
[----:B------:R-:W-:Y:S01]  /*d0c0*/  IMAD.WIDE.U32 R2, R205, UR4, R2 ;  /* 0x00000004cd027c25 */ /* 0x000fe2000f8e0002 */
[----:B------:R-:W-:-:S03]  /*d0d0*/  ULDC.64 UR4, c[0x0][0xb78] ;  /* 0x0002de0000047ab9 */ /* 0x000fc60000000a00 */
[----:B------:R-:W-:Y:S02]  /*d0e0*/  IMAD R0, R207, UR4, RZ ;  /* 0x00000004cf007c24 */ /* 0x000fe4000f8e02ff */
[----:B------:R-:W-:Y:S02]  /*d0f0*/  IMAD.IADD R3, R3, 0x1, R5 ;  /* 0x0000000103037824 */ /* 0x000fe400078e0205 */
        /* <DEDUP_REMOVED lines=8> */
.L_x_3142:
[----:B------:R-:W-:Y:S05]  /*d180*/  BSYNC B1 ;  /* 0x0000000000017941 */ /* 0x000fea0003800000 */
.L_x_3141:
[----:B------:R-:W-:Y:S01]  /*d190*/  ULDC.64 UR4, c[0x0][0xaa0] ;  /* 0x0002a80000047ab9 */ /* 0x000fe20000000a00 */
[----:B--2---:R-:W-:Y:S01]  /*d1a0*/  IMAD.MOV.U32 R2, RZ, RZ, R18 ;  /* 0x000000ffff027224 */ /* 0x004fe200078e0012 */
[----:B------:R-:W-:Y:S01]  /*d1b0*/  BSSY B1, `(.L_x_3143) ;  /* 0x000002f000017945 */ /* 0x000fe20003800000 */
[----:B---3--:R-:W-:Y:S02]  /*d1c0*/  IMAD.MOV.U32 R3, RZ, RZ, R13 ;  /* 0x000000ffff037224 */ /* 0x008fe400078e000d */
[----:B------:R-:W-:Y:S02]  /*d1d0*/  IMAD R0, R6, UR4, RZ ;  /* 0x0000000406007c24 */ /* 0x000fe4000f8e02ff */
[----:B------:R-:W-:-:S04]  /*d1e0*/  IMAD.WIDE.U32 R2, R9, UR4, R2 ;  /* 0x0000000409027c25 */ /* 0x000fc8000f8e0002 */
[----:B------:R-:W-:Y:S01]  /*d1f0*/  IMAD R9, R9, UR5, R0 ;  /* 0x0000000509097c24 */ /* 0x000fe2000f8e0200 */
[----:B------:R-:W-:Y:S01]  /*d200*/  ULDC.64 UR4, c[0x0][0xae0] ;  /* 0x0002b80000047ab9 */ /* 0x000fe20000000a00 */
[----:B------:R-:W-:Y:S02]  /*d210*/  IMAD R7, R206, -0x80, R7 ;  /* 0xffffff80ce077824 */ /* 0x000fe400078e0207 */
[----:B------:R-:W-:Y:S02]  /*d220*/  IMAD R0, R8, UR4, RZ ;  /* 0x0000000408007c24 */ /* 0x000fe4000f8e02ff */
[----:B------:R-:W-:Y:S01]  /*d230*/  IMAD.IADD R3, R3, 0x1, R9 ;  /* 0x0000000103037824 */ /* 0x000fe200078e0209 */
[C---:B------:R-:W-:Y:S01]  /*d240*/  ISETP.GE.AND P3, PT, R22.reuse, R7, PT ;  /* 0x000000071600720c */ /* 0x040fe20003f66270 */
[----:B------:R-:W-:Y:S02]  /*d250*/  VIADD R4, R22, 0x20 ;  /* 0x0000002016047836 */ /* 0x000fe40000000000 */
[----:B------:R-:W-:-:S02]  /*d260*/  IMAD R5, R205, UR5, R0 ;  /* 0x00000005cd057c24 */ /* 0x000fc4000f8e0200 */
[----:B------:R-:W-:Y:S01]  /*d270*/  VIADD R0, R22, 0x40 ;  /* 0x0000004016007836 */ /* 0x000fe20000000000 */
[-C--:B------:R-:W-:Y:S01]  /*d280*/  ISETP.GE.AND P2, PT, R4, R7.reuse, PT ;  /* 0x000000070400720c */ /* 0x080fe20003f46270 */
[----:B------:R-:W-:Y:S01]  /*d290*/  IMAD.WIDE.U32 R2, R205, UR4, R2 ;  /* 0x00000004cd027c25 */ /* 0x000fe2000f8e0002 */
[----:B------:R-:W-:Y:S01]  /*d2a0*/  IADD3 R4, R22, 0x60, RZ ;  /* 0x0000006016047810 */ /* 0x000fe20007ffe0ff */
[----:B------:R-:W-:Y:S01]  /*d2b0*/  ULDC.64 UR4, c[0x0][0xae8] ;  /* 0x0002ba0000047ab9 */ /* 0x000fe20000000a00 */
[-C--:B------:R-:W-:Y:S01]  /*d2c0*/  ISETP.GE.AND P1, PT, R0, R7.reuse, PT ;  /* 0x000000070000720c */ /* 0x080fe20003f26270 */
[----:B------:R-:W-:Y:S01]  /*d2d0*/  IMAD.IADD R3, R3, 0x1, R5 ;  /* 0x0000000103037824 */ /* 0x000fe200078e0205 */
[----:B------:R-:W-:Y:S01]  /*d2e0*/  ISETP.GE.AND P0, PT, R4, R7, PT ;  /* 0x000000070400720c */ /* 0x000fe20003f06270 */
[----:B------:R-:W-:Y:S01]  /*d2f0*/  IMAD R0, R207, UR4, RZ ;  /* 0x00000004cf007c24 */ /* 0x000fe2000f8e02ff */
[----:B------:R-:W-:Y:S01]  /*d300*/  SHF.R.S32.HI R7, RZ, 0x1f, R22 ;  /* 0x0000001fff077819 */ /* 0x000fe20000011416 */
[----:B------:R-:W-:-:S04]  /*d310*/  IMAD.WIDE.U32 R4, R11, UR4, R2 ;  /* 0x000000040b047c25 */ /* 0x000fc8000f8e0002 */
[----:B------:R-:W-:Y:S02]  /*d320*/  IMAD R9, R11, UR5, R0 ;  /* 0x000000050b097c24 */ /* 0x000fe4000f8e0200 */
[----:B------:R-:W-:Y:S02]  /*d330*/  IMAD.MOV.U32 R6, RZ, RZ, R22 ;  /* 0x000000ffff067224 */ /* 0x000fe400078e0016 */
[----:B------:R-:W-:Y:S02]  /*d340*/  IMAD.IADD R11, R5, 0x1, R9 ;  /* 0x00000001050b7824 */ /* 0x000fe400078e0209 */
[----:B------:R-:W-:Y:S01]  /*d350*/  IMAD.WIDE R6, R206, 0x80, R6 ;  /* 0x00000080ce067825 */ /* 0x000fe200078e0206 */
[----:B------:R-:W-:Y:S06]  /*d360*/  @P3 BRA `(.L_x_3144) ;  /* 0x00000000004c3947 */ /* 0x000fec0003800000 */
[----:B------:R-:W-:Y:S01]  /*d370*/  ULDC.64 UR6, c[0x0][0xad8] ;  /* 0x0002b60000067ab9 */ /* 0x000fe20000000a00 */
[----:B------:R-:W-:Y:S01]  /*d380*/  MOV R2, R4 ;  /* 0x0000000400027202 */ /* 0x000fe20000000f00 */
[C---:B------:R-:W-:Y:S01]  /*d390*/  VIADD R0, R18.reuse, 0x40 ;  /* 0x0000004012007836 */ /* 0x040fe20000000000 */
[----:B------:R-:W-:Y:S01]  /*d3a0*/  ULDC UR4, c[0x0][0xa8c] ;  /* 0x0002a30000047ab9 */ /* 0x000fe20000000800 */
[C---:B------:R-:W-:Y:S01]  /*d3b0*/  VIADD R8, R18.reuse, 0x80 ;  /* 0x0000008012087836 */ /* 0x040fe20000000000 */
[----:B------:R-:W-:Y:S01]  /*d3c0*/  ISETP.GE.AND P4, PT, R18, UR4, PT ;  /* 0x0000000412007c0c */ /* 0x000fe2000bf86270 */
[----:B------:R-:W-:Y:S01]  /*d3d0*/  IMAD R9, R7, UR6, RZ ;  /* 0x0000000607097c24 */ /* 0x000fe2000f8e02ff */
[----:B------:R-:W-:Y:S01]  /*d3e0*/  ISETP.GE.AND P5, PT, R0, UR4, PT ;  /* 0x0000000400007c0c */ /* 0x000fe2000bfa6270 */
[----:B------:R-:W-:Y:S01]  /*d3f0*/  IMAD.MOV.U32 R3, RZ, RZ, R11 ;  /* 0x000000ffff037224 */ /* 0x000fe200078e000b */
[----:B------:R-:W-:Y:S01]  /*d400*/  ISETP.GE.AND P6, PT, R8, UR4, PT ;  /* 0x0000000408007c0c */ /* 0x000fe2000bfc6270 */
[----:B------:R-:W-:-:S02]  /*d410*/  IMAD R9, R6, UR7, R9 ;  /* 0x0000000706097c24 */ /* 0x000fc4000f8e0209 */
[----:B------:R-:W-:Y:S01]  /*d420*/  IMAD.WIDE.U32 R2, R6, UR6, R2 ;  /* 0x0000000606027c25 */ /* 0x000fe2000f8e0002 */
[----:B------:R-:W-:-:S03]  /*d430*/  ULDC.64 UR6, c[0x0][0xa80] ;  /* 0x0002a00000067ab9 */ /* 0x000fc60000000a00 */
[----:B------:R-:W-:Y:S01]  /*d440*/  IMAD.IADD R3, R3, 0x1, R9 ;  /* 0x0000000103037824 */ /* 0x000fe200078e0209 */
[----:B------:R-:W-:-:S04]  /*d450*/  LEA R8, P3, R2, UR6, 0x1 ;  /* 0x0000000602087c11 */ /* 0x000fc8000f8608ff */
[----:B------:R-:W-:-:S05]  /*d460*/  LEA.HI.X R9, R2, UR7, R3, 0x1, P3 ;  /* 0x0000000702097c11 */ /* 0x000fca00098f0c03 */
[----:B------:R2:W-:Y:S04]  /*d470*/  @!P4 STG.E.128 desc[UR60][R8.64], RZ ;  /* 0x000000ff0800c986 */ /* 0x0005e8000c101d3c */
[----:B------:R2:W-:Y:S04]  /*d480*/  @!P5 STG.E.128 desc[UR60][R8.64+0x80], RZ ;  /* 0x000080ff0800d986 */ /* 0x0005e8000c101d3c */
[----:B------:R2:W-:Y:S02]  /*d490*/  @!P6 STG.E.128 desc[UR60][R8.64+0x100], RZ ;  /* 0x000100ff0800e986 */ /* 0x0005e4000c101d3c */
.L_x_3144:
[----:B------:R-:W-:Y:S05]  /*d4a0*/  BSYNC B1 ;  /* 0x0000000000017941 */ /* 0x000fea0003800000 */
.L_x_3143:
[----:B------:R-:W-:Y:S04]  /*d4b0*/  BSSY B1, `(.L_x_3145) ;  /* 0x0000017000017945 */ /* 0x000fe80003800000 */
[----:B------:R-:W-:Y:S05]  /*d4c0*/  @P2 BRA `(.L_x_3146) ;  /* 0x0000000000542947 */ /* 0x000fea0003800000 */
[----:B--2---:R-:W-:Y:S01]  /*d4d0*/  IADD3 R9, P2, R6, 0x20, RZ ;  /* 0x0000002006097810 */ /* 0x004fe20007f5e0ff */
[C---:B------:R-:W-:Y:S01]  /*d4e0*/  VIADD R2, R18.reuse, 0x40 ;  /* 0x0000004012027836 */ /* 0x040fe20000000000 */
[----:B------:R-:W-:Y:S01]  /*d4f0*/  ULDC UR4, c[0x0][0xa8c] ;  /* 0x0002a30000047ab9 */ /* 0x000fe20000000800 */
[----:B------:R-:W-:Y:S01]  /*d500*/  ULDC.64 UR6, c[0x0][0xad8] ;  /* 0x0002b60000067ab9 */ /* 0x000fe20000000a00 */
[----:B------:R-:W-:Y:S01]  /*d510*/  IMAD.MOV.U32 R3, RZ, RZ, R11 ;  /* 0x000000ffff037224 */ /* 0x000fe200078e000b */
[----:B------:R-:W-:Y:S01]  /*d520*/  ISETP.GE.AND P3, PT, R18, UR4, PT ;  /* 0x0000000412007c0c */ /* 0x000fe2000bf66270 */
[----:B------:R-:W-:Y:S01]  /*d530*/  IMAD.X R0, RZ, RZ, R7, P2 ;  /* 0x000000ffff007224 */ /* 0x000fe200010e0607 */
[----:B------:R-:W-:Y:S01]  /*d540*/  ISETP.GE.AND P4, PT, R2, UR4, PT ;  /* 0x0000000402007c0c */ /* 0x000fe2000bf86270 */
[----:B------:R-:W-:Y:S01]  /*d550*/  VIADD R8, R18, 0x80 ;  /* 0x0000008012087836 */ /* 0x000fe20000000000 */
[----:B------:R-:W-:Y:S01]  /*d560*/  MOV R2, R4 ;  /* 0x0000000400027202 */ /* 0x000fe20000000f00 */
[----:B------:R-:W-:-:S03]  /*d570*/  IMAD R0, R0, UR6, RZ ;  /* 0x0000000600007c24 */ /* 0x000fc6000f8e02ff */
        /* <DEDUP_REMOVED lines=9> */
[----:B------:R3:W-:Y:S02]  /*d610*/  @!P5 STG.E.128 desc[UR60][R8.64+0x100], RZ ;  /* 0x000100ff0800d986 */ /* 0x0007e4000c101d3c */
.L_x_3146:
[----:B------:R-:W-:Y:S05]  /*d620*/  BSYNC B1 ;  /* 0x0000000000017941 */ /* 0x000fea0003800000 */
.L_x_3145:
[----:B------:R-:W-:Y:S04]  /*d630*/  BSSY B1, `(.L_x_3147) ;  /* 0x0000017000017945 */ /* 0x000fe80003800000 */
[----:B------:R-:W-:Y:S05]  /*d640*/  @P1 BRA `(.L_x_3148) ;  /* 0x0000000000541947 */ /* 0x000fea0003800000 */
[----:B--23--:R-:W-:Y:S01]  /*d650*/  IADD3 R9, P1, R6, 0x40, RZ ;  /* 0x0000004006097810 */ /* 0x00cfe20007f3e0ff */
        /* <DEDUP_REMOVED lines=20> */
.L_x_3148:
[----:B------:R-:W-:Y:S05]  /*d7a0*/  BSYNC B1 ;  /* 0x0000000000017941 */ /* 0x000fea0003800000 */
.L_x_3147:
        /* <DEDUP_REMOVED lines=9> */
[----:B------:R-:W-:Y:S02]  /*d840*/  IMAD.MOV.U32 R3, RZ, RZ, R11 ;  /* 0x000000ffff037224 */ /* 0x000fe400078e000b */
[----:B------:R-:W-:-:S02]  /*d850*/  IMAD R6, R6, UR6, RZ ;  /* 0x0000000606067c24 */ /* 0x000fc4000f8e02ff */
[----:B------:R-:W-:Y:S02]  /*d860*/  VIADD R0, R18, 0x80 ;  /* 0x0000008012007836 */ /* 0x000fe40000000000 */
        /* <DEDUP_REMOVED lines=10> */
.L_x_3139:
[----:B------:R-:W-:Y:S05]  /*d910*/  BSYNC B0 ;  /* 0x0000000000007941 */ /* 0x000fea0003800000 */
.L_x_3130:
[----:B------:R-:W-:Y:S02]  /*d920*/  ULDC UR4, c[0x0][0xc14] ;  /* 0x0003050000047ab9 */ /* 0x000fe40000000800 */
[----:B-1----:R-:W-:-:S13]  /*d930*/  ISETP.GE.AND P0, PT, R103, UR4, PT ;  /* 0x0000000467007c0c */ /* 0x002fda000bf06270 */
[----:B------:R-:W-:Y:S05]  /*d940*/  @!P0 BRA `(.L_x_3149) ;  /* 0xffffff3400008947 */ /* 0x000fea000383ffff */
[----:B------:R-:W-:Y:S05]  /*d950*/  EXIT ;  /* 0x000000000000794d */ /* 0x000fea0003800000 */
.L_x_3105:
        /* <DEDUP_REMOVED lines=10> */
[----:B------:R-:W1:Y:S01]  /*da00*/  S2UR UR6, SR_CTAID.X ;  /* 0x00000000000679c3 */ /* 0x000e620000002500 */
        /* <DEDUP_REMOVED lines=9> */
[----:B------:R-:W-:Y:S01]  /*daa0*/  IMAD.MOV.U32 R16, RZ, RZ, RZ ;  /* 0x000000ffff107224 */ /* 0x000fe200078e00ff */
[----:B------:R-:W-:Y:S01]  /*dab0*/  ISETP.GE.U32.AND P0, PT, R8, 0x2, PT ;  /* 0x000000020800780c */ /* 0x000fe20003f06070 */
[----:B------:R-:W-:Y:S01]  /*dac0*/  IMAD.MOV.U32 R19, RZ, RZ, RZ ;  /* 0x000000ffff137224 */ /* 0x000fe200078e00ff */
[----:B------:R-:W-:-:S09]  /*dad0*/  LOP3.LUT R4, R4, 0xfffffffe, RZ, 0xc0, !PT ;  /* 0xfffffffe04047812 */ /* 0x000fd200078ec0ff */
[----:B------:R-:W-:-:S04]  /*dae0*/  @P1 LOP3.LUT R4, R4, 0x1, RZ, 0xfc, !PT ;  /* 0x0000000104041812 */ /* 0x000fc800078efcff */
[----:B------:R-:W-:-:S04]  /*daf0*/  LOP3.LUT R4, R4, 0xffffffef, RZ, 0xc0, !PT ;  /* 0xffffffef04047812 */ /* 0x000fc800078ec0ff */
[----:B------:R-:W-:-:S04]  /*db00*/  @P0 LOP3.LUT R4, R4, 0x10, RZ, 0xfc, !PT ;  /* 0x0000001004040812 */ /* 0x000fc800078efcff */
[----:B------:R-:W-:Y:S01]  /*db10*/  LOP3.LUT R4, R4, 0xfffffff7, RZ, 0xc0, !PT ;  /* 0xfffffff704047812 */ /* 0x000fe200078ec0ff */
[----:B--2---:R-:W0:Y:S02]  /*db20*/  SHFL.UP PT, R5, R0, 0x1, RZ ;  /* 0x0420000000057989 */ /* 0x004e2400000e00ff */
[----:B0-----:R-:W-:-:S05]  /*db30*/  SEL R5, R5, RZ, P1 ;  /* 0x000000ff05057207 */ /* 0x001fca0000800000 */
[----:B------:R-:W-:-:S05]  /*db40*/  IMAD.IADD R5, R0, 0x1, R5 ;  /* 0x0000000100057824 */ /* 0x000fca00078e0205 */
[----:B------:R-:W0:Y:S02]  /*db50*/  SHFL.UP PT, R6, R5, 0x2, RZ ;  /* 0x0440000005067989 */ /* 0x000e2400000e00ff */
[----:B0-----:R-:W-:Y:S02]  /*db60*/  SEL R6, R6, RZ, P0 ;  /* 0x000000ff06067207 */ /* 0x001fe40000000000 */
[----:B------:R-:W-:-:S03]  /*db70*/  ISETP.GE.U32.AND P0, PT, R8, 0x4, PT ;  /* 0x000000040800780c */ /* 0x000fc60003f06070 */
[----:B------:R-:W-:-:S05]  /*db80*/  IMAD.IADD R6, R5, 0x1, R6 ;  /* 0x0000000105067824 */ /* 0x000fca00078e0206 */
[----:B------:R-:W0:Y:S05]  /*db90*/  SHFL.UP PT, R7, R6, 0x4, RZ ;  /* 0x0480000006077989 */ /* 0x000e2a00000e00ff */
[----:B------:R-:W-:-:S04]  /*dba0*/  @P0 LOP3.LUT R4, R4, 0x8, RZ, 0xfc, !PT ;  /* 0x0000000804040812 */ /* 0x000fc800078efcff */
[----:B------:R-:W-:Y:S02]  /*dbb0*/  LOP3.LUT R4, R4, 0xfffffffb, RZ, 0xc0, !PT ;  /* 0xfffffffb04047812 */ /* 0x000fe400078ec0ff */
[----:B0-----:R-:W-:Y:S02]  /*dbc0*/  SEL R7, R7, RZ, P0 ;  /* 0x000000ff07077207 */ /* 0x001fe40000000000 */
[----:B------:R-:W-:Y:S02]  /*dbd0*/  ISETP.GE.U32.AND P0, PT, R8, 0x8, PT ;  /* 0x000000080800780c */ /* 0x000fe40003f06070 */
[----:B------:R-:W-:-:S05]  /*dbe0*/  IADD3 R7, R6, R7, RZ ;  /* 0x0000000706077210 */ /* 0x000fca0007ffe0ff */
[----:B------:R-:W0:Y:S06]  /*dbf0*/  SHFL.UP PT, R2, R7, 0x8, RZ ;  /* 0x0500000007027989 */ /* 0x000e2c00000e00ff */
[----:B------:R-:W-:-:S04]  /*dc00*/  @P0 LOP3.LUT R4, R4, 0x4, RZ, 0xfc, !PT ;  /* 0x0000000404040812 */ /* 0x000fc800078efcff */
[----:B------:R-:W-:Y:S02]  /*dc10*/  LOP3.LUT R4, R4, 0xfffffffd, RZ, 0xc0, !PT ;  /* 0xfffffffd04047812 */ /* 0x000fe400078ec0ff */
[----:B0-----:R-:W-:Y:S02]  /*dc20*/  SEL R2, R2, RZ, P0 ;  /* 0x000000ff02027207 */ /* 0x001fe40000000000 */
[----:B------:R-:W-:-:S03]  /*dc30*/  ISETP.GE.U32.AND P0, PT, R8, 0x10, PT ;  /* 0x000000100800780c */ /* 0x000fc60003f06070 */
[----:B------:R-:W-:-:S05]  /*dc40*/  IMAD.IADD R3, R7, 0x1, R2 ;  /* 0x0000000107037824 */ /* 0x000fca00078e0202 */
[----:B------:R-:W0:Y:S05]  /*dc50*/  SHFL.UP PT, R2, R3, 0x10, RZ ;  /* 0x0600000003027989 */ /* 0x000e2a00000e00ff */
[----:B------:R-:W-:Y:S02]  /*dc60*/  @P0 LOP3.LUT R4, R4, 0x2, RZ, 0xfc, !PT ;  /* 0x0000000204040812 */ /* 0x000fe400078efcff */
[----:B0-----:R-:W-:-:S05]  /*dc70*/  SEL R2, R2, RZ, P0 ;  /* 0x000000ff02027207 */ /* 0x001fca0000000000 */
[----:B------:R-:W-:-:S05]  /*dc80*/  IMAD.IADD R2, R3, 0x1, R2 ;  /* 0x0000000103027824 */ /* 0x000fca00078e0202 */
[----:B------:R-:W0:Y:S02]  /*dc90*/  SHFL.IDX PT, R5, R2, 0x1f, 0x1f ;  /* 0x03e01f0002057f89 */ /* 0x000e2400000e0000 */
[----:B0-----:R-:W-:-:S04]  /*dca0*/  IMAD R5, R5, UR4, RZ ;  /* 0x0000000405057c24 */ /* 0x001fc8000f8e02ff */
[----:B------:R-:W-:Y:S01]  /*dcb0*/  IMAD.MOV.U32 R6, RZ, RZ, R5 ;  /* 0x000000ffff067224 */ /* 0x000fe200078e0005 */
[----:B-1----:R-:W-:-:S13]  /*dcc0*/  ISETP.GT.AND P0, PT, R5, UR6, PT ;  /* 0x0000000605007c0c */ /* 0x002fda000bf04270 */
[----:B------:R-:W-:Y:S05]  /*dcd0*/  @P0 BRA `(.L_x_3150) ;  /* 0x0000000000c00947 */ /* 0x000fea0003800000 */
[----:B------:R-:W-:Y:S01]  /*dce0*/  MOV R5, R6 ;  /* 0x0000000600057202 */ /* 0x000fe20000000f00 */
[----:B------:R-:W-:Y:S01]  /*dcf0*/  IMAD.MOV.U32 R19, RZ, RZ, RZ ;  /* 0x000000ffff137224 */ /* 0x000fe200078e00ff */
[----:B------:R-:W-:Y:S01]  /*dd00*/  ULDC UR5, c[0x0][0xc14] ;  /* 0x0003050000057ab9 */ /* 0x000fe20000000800 */
[----:B------:R-:W-:Y:S01]  /*dd10*/  ULDC UR7, c[0x0][0xc14] ;  /* 0x0003050000077ab9 */ /* 0x000fe20000000800 */
[----:B------:R-:W-:-:S05]  /*dd20*/  ULDC UR4, c[0x0][0xc10] ;  /* 0x0003040000047ab9 */ /* 0x000fca0000000800 */
.L_x_3154:
[----:B------:R-:W-:Y:S02]  /*dd30*/  VIADD R0, R19, 0x1f ;  /* 0x0000001f13007836 */ /* 0x000fe40000000000 */
[----:B------:R-:W-:-:S03]  /*dd40*/  IMAD.U32 R19, RZ, RZ, UR7 ;  /* 0x00000007ff137e24 */ /* 0x000fc6000f8e00ff */
        /* <DEDUP_REMOVED lines=14> */
.L_x_3153:
[----:B------:R-:W-:Y:S05]  /*de30*/  BSYNC B0 ;  /* 0x0000000000007941 */ /* 0x000fea0003800000 */
.L_x_3152:
        /* <DEDUP_REMOVED lines=25> */
[----:B------:R-:W-:-:S07]  /*dfd0*/  IMAD.MOV.U32 R2, RZ, RZ, R9 ;  /* 0x000000ffff027224 */ /* 0x000fce00078e0009 */
.L_x_3150:
        /* <DEDUP_REMOVED lines=12> */
[----:B0-----:R-:W-:Y:S01]  /*e0a0*/  IMAD.MOV R11, RZ, RZ, -R3 ;  /* 0x000000ffff0b7224 */ /* 0x001fe200078e0a03 */
[----:B------:R-:W-:Y:S06]  /*e0b0*/  @!P0 BRA `(.L_x_3155) ;  /* 0x0000000000088947 */ /* 0x000fec0003800000 */
[----:B------:R-:W-:-:S05]  /*e0c0*/  VIADD R9, R5, 0xffffffff ;  /* 0xffffffff05097836 */ /* 0x000fca0000000000 */
[----:B------:R0:W1:Y:S02]  /*e0d0*/  SHFL.IDX PT, R16, R2, R9, 0x1f ;  /* 0x00001f0902107589 */ /* 0x00006400000e0000 */
.L_x_3155:
[----:B-1----:R-:W-:Y:S01]  /*e0e0*/  IMAD R16, R16, UR4, R7 ;  /* 0x0000000410107c24 */ /* 0x002fe2000f8e0207 */
[----:B0-----:R-:W-:Y:S01]  /*e0f0*/  MOV R2, RZ ;  /* 0x000000ff00027202 */ /* 0x001fe20000000f00 */
[----:B------:R-:W-:Y:S02]  /*e100*/  IMAD R7, R11, R6, RZ ;  /* 0x000000060b077224 */ /* 0x000fe400078e02ff */
[----:B------:R-:W-:Y:S01]  /*e110*/  IMAD.IADD R19, R5, 0x1, R19 ;  /* 0x0000000105137824 */ /* 0x000fe200078e0213 */
[----:B------:R-:W-:Y:S01]  /*e120*/  IADD3 R17, -R16, UR6, RZ ;  /* 0x0000000610117c10 */ /* 0x000fe2000fffe1ff */
[----:B------:R-:W-:Y:S01]  /*e130*/  IMAD.HI.U32 R2, R3, R7, R2 ;  /* 0x0000000703027227 */ /* 0x000fe200078e0002 */
[----:B------:R-:W-:Y:S02]  /*e140*/  IABS R7, R0 ;  /* 0x0000000000077213 */ /* 0x000fe40000000000 */
[----:B------:R-:W-:-:S03]  /*e150*/  IABS R3, R17 ;  /* 0x0000001100037213 */ /* 0x000fc60000000000 */
        /* <DEDUP_REMOVED lines=13> */
[----:B------:R-:W-:Y:S01]  /*e230*/  IADD3 R3, -R2, RZ, RZ ;  /* 0x000000ff02037210 */ /* 0x000fe20007ffe1ff */
[----:B------:R-:W-:-:S04]  /*e240*/  IMAD.MOV.U32 R18, RZ, RZ, R2 ;  /* 0x000000ffff127224 */ /* 0x000fc800078e0002 */
[----:B------:R-:W-:Y:S01]  /*e250*/  IMAD R17, R0, R3, R17 ;  /* 0x0000000300117224 */ /* 0x000fe200078e0211 */
[----:B------:R-:W-:Y:S06]  /*e260*/  BRA `(.L_x_3156) ;  /* 0x00000000000c7947 */ /* 0x000fec0003800000 */
.L_x_3151:
[----:B------:R-:W-:Y:S02]  /*e270*/  IMAD.MOV.U32 R17, RZ, RZ, RZ ;  /* 0x000000ffff117224 */ /* 0x000fe400078e00ff */
[----:B------:R-:W-:Y:S02]  /*e280*/  IMAD.U32 R16, RZ, RZ, UR6 ;  /* 0x00000006ff107e24 */ /* 0x000fe4000f8e00ff */
[----:B------:R-:W-:-:S07]  /*e290*/  IMAD.MOV.U32 R18, RZ, RZ, RZ ;  /* 0x000000ffff127224 */ /* 0x000fce00078e00ff */
.L_x_3156:
        /* <DEDUP_REMOVED lines=9> */
[----:B------:R-:W-:Y:S02]  /*e330*/  ISETP.GE.AND P0, PT, R19, UR5, PT ;  /* 0x0000000513007c0c */ /* 0x000fe4000bf06270 */
[----:B0-----:R-:W-:-:S05]  /*e340*/  MOV R0, 0x1 ;  /* 0x0000000100007802 */ /* 0x001fca0000000f00 */
[----:B------:R0:W-:Y:S04]  /*e350*/  STL [R1+0x8], R0 ;  /* 0x0000080001007387 */ /* 0x0001e80000100800 */
[----:B------:R0:W-:Y:S02]  /*e360*/  STL [R1], RZ ;  /* 0x000000ff01007387 */ /* 0x0001e40000100800 */
[----:B------:R-:W-:Y:S05]  /*e370*/  @P0 BRA `(.L_x_3157) ;  /* 0x0000003c00f80947 */ /* 0x000fea0003800000 */
[----:B0-----:R-:W-:Y:S01]  /*e380*/  IMAD.MOV.U32 R0, RZ, RZ, 0x1 ;  /* 0x00000001ff007424 */ /* 0x001fe200078e00ff */
[----:B------:R0:W-:Y:S01]  /*e390*/  STL [R1], RZ ;  /* 0x000000ff01007387 */ /* 0x0001e20000100800 */
[----:B------:R-:W-:Y:S01]  /*e3a0*/  ULDC UR38, c[0x0][0xc] ;  /* 0x0000030000267ab9 */ /* 0x000fe20000000800 */
[----:B------:R-:W-:Y:S02]  /*e3b0*/  ULDC.64 UR36, c[0x0][0x198] ;  /* 0x0000660000247ab9 */ /* 0x000fe40000000a00 */
[----:B------:R0:W-:Y:S04]  /*e3c0*/  STL [R1+0x8], R0 ;  /* 0x0000080001007387 */ /* 0x0001e80000100800 */
[----:B------:R0:W-:Y:S02]  /*e3d0*/  STL [R1+0x28], RZ ;  /* 0x000028ff01007387 */ /* 0x0001e40000100800 */
.L_x_3222:
[----:B-1----:R-:W1:Y:S02]  /*e3e0*/  LDC.64 R2, c[0x0][0xc60] ;  /* 0x00031800ff027b82 */ /* 0x002e640000000a00 */
[----:B-1----:R-:W-:-:S05]  /*e3f0*/  IMAD.WIDE R2, R19, 0x4, R2 ;  /* 0x0000000413027825 */ /* 0x002fca00078e0202 */
[----:B------:R-:W2:Y:S01]  /*e400*/  LDG.E R5, desc[UR60][R2.64] ;  /* 0x0000003c02057981 */ /* 0x000ea2000c1e1900 */
[----:B------:R-:W-:Y:S05]  /*e410*/  YIELD ;  /* 0x0000000000007946 */ /* 0x000fea0003800000 */
[----:B------:R-:W-:Y:S01]  /*e420*/  ULDC.64 UR4, c[0x0][0xa28] ;  /* 0x00028a0000047ab9 */ /* 0x000fe20000000a00 */
[----:B0-----:R-:W-:Y:S01]  /*e430*/  IMAD.MOV.U32 R0, RZ, RZ, RZ ;  /* 0x000000ffff007224 */ /* 0x001fe200078e00ff */
[----:B------:R-:W-:-:S04]  /*e440*/  ISETP.NE.U32.AND P0, PT, RZ, UR4, PT ;  /* 0x00000004ff007c0c */ /* 0x000fc8000bf05070 */
[----:B------:R-:W-:Y:S01]  /*e450*/  ISETP.NE.AND.EX P0, PT, RZ, UR5, PT, P0 ;  /* 0x00000005ff007c0c */ /* 0x000fe2000bf05300 */
[----:B------:R-:W-:Y:S01]  /*e460*/  IMAD.MOV.U32 R6, RZ, RZ, RZ ;  /* 0x000000ffff067224 */ /* 0x000fe200078e00ff */
[----:B--2---:R-:W-:Y:S01]  /*e470*/  SHF.R.S32.HI R4, RZ, 0x1f, R5 ;  /* 0x0000001fff047819 */ /* 0x004fe20000011405 */
[----:B------:R-:W-:-:S10]  /*e480*/  IMAD.SHL.U32 R7, R5, 0x4, RZ ;  /* 0x0000000405077824 */ /* 0x000fd400078e00ff */
        /* <DEDUP_REMOVED lines=33> */
[----:B0-----:R-:W-:-:S06]  /*e6a0*/  MOV R6, UR4 ;  /* 0x0000000400067c02 */ /* 0x001fcc0008000f00 */
[----:B------:R1:W5:Y:S01]  /*e6b0*/  @P0 LDG.E R6, desc[UR60][R4.64] ;  /* 0x0000003c04060981 */ /* 0x000362000c1e1900 */
[----:B------:R-:W-:Y:S05]  /*e6c0*/  @P0 BRA `(.L_x_3158) ;  /* 0x0000000000100947 */ /* 0x000fea0003800000 */
[----:B------:R-:W-:Y:S05]  /*e6d0*/  @!P1 BRA `(.L_x_3158) ;  /* 0x00000000000c9947 */ /* 0x000fea0003800000 */
[----:B-----5:R-:W2:Y:S04]  /*e6e0*/  LDG.E R6, desc[UR60][R2.64] ;  /* 0x0000003c02067981 */ /* 0x020ea8000c1e1900 */
[----:B-1----:R-:W2:Y:S02]  /*e6f0*/  LDG.E R5, desc[UR60][R2.64+0x4] ;  /* 0x0000043c02057981 */ /* 0x002ea4000c1e1900 */
[----:B--2---:R-:W-:-:S07]  /*e700*/  IMAD.IADD R6, R5, 0x1, -R6 ;  /* 0x0000000105067824 */ /* 0x004fce00078e0a06 */
.L_x_3158:
[--C-:B-1---5:R-:W-:Y:S01]  /*e710*/  IMAD.IADD R4, R6, 0x1, -R0.reuse ;  /* 0x0000000106047824 */ /* 0x122fe200078e0a00 */
[----:B------:R-:W-:Y:S01]  /*e720*/  BSSY B6, `(.L_x_3159) ;  /* 0x0000326000067945 */ /* 0x000fe20003800000 */
[----:B------:R-:W-:Y:S02]  /*e730*/  IMAD.IADD R3, R7, 0x1, R0 ;  /* 0x0000000107037824 */ /* 0x000fe400078e0200 */
[----:B------:R-:W-:Y:S01]  /*e740*/  IMAD.MOV.U32 R2, RZ, RZ, RZ ;  /* 0x000000ffff027224 */ /* 0x000fe200078e00ff */
[----:B------:R-:W-:Y:S01]  /*e750*/  STL [R1+0x24], R4 ;  /* 0x0000240401007387 */ /* 0x000fe20000100800 */
[----:B------:R-:W-:-:S03]  /*e760*/  ISETP.GT.AND P0, PT, R4, RZ, PT ;  /* 0x000000ff0400720c */ /* 0x000fc60003f04270 */
[----:B------:R0:W-:Y:S02]  /*e770*/  STL [R1+0x4], R3 ;  /* 0x0000040301007387 */ /* 0x0001e40000100800 */
[----:B0-----:R-:W-:-:S04]  /*e780*/  VIADD R3, R4, 0x6f ;  /* 0x0000006f04037836 */ /* 0x001fc80000000000 */
[----:B------:R-:W-:-:S05]  /*e790*/  IMAD.HI R2, R3, -0x6db6db6d, R2 ;  /* 0x9249249303027827 */ /* 0x000fca00078e0202 */
[----:B------:R-:W-:-:S04]  /*e7a0*/  SHF.R.U32.HI R3, RZ, 0x1f, R2 ;  /* 0x0000001fff037819 */ /* 0x000fc80000011602 */
        /* <DEDUP_REMOVED lines=10> */
[----:B0-----:R-:W1:Y:S08]  /*e850*/  FLO.U32 R0, UR4 ;  /* 0x0000000400007d00 */ /* 0x001e7000080e0000 */
        /* <DEDUP_REMOVED lines=9> */
.L_x_3160:
[----:B------:R-:W1:Y:S01]  /*e8f0*/  S2R R3, SR_CgaCtaId ;  /* 0x0000000000037919 */ /* 0x000e620000008800 */
[----:B0-----:R-:W-:-:S04]  /*e900*/  MOV R0, 0x400 ;  /* 0x0000040000007802 */ /* 0x001fc80000000f00 */
[----:B-1----:R-:W-:-:S04]  /*e910*/  LEA R2, R3, R0, 0x18 ;  /* 0x0000000003027211 */ /* 0x002fc800078ec0ff */
[----:B------:R-:W-:Y:S01]  /*e920*/  IADD3 R0, R2, 0x21400, RZ ;  /* 0x0002140002007810 */ /* 0x000fe20007ffe0ff */
[----:B------:R0:W-:Y:S03]  /*e930*/  STL [R1+0x10], R2 ;  /* 0x0000100201007387 */ /* 0x0001e60000100800 */
        /* <DEDUP_REMOVED lines=18> */
.L_x_3162:
        /* <DEDUP_REMOVED lines=20> */
.L_x_3164:
        /* <DEDUP_REMOVED lines=16> */
.L_x_3163:
[----:B------:R-:W2:Y:S01]  /*eca0*/  LDL.LU R2, [R1+0x1c] ;  /* 0x00001c0001027983 */ /* 0x000ea20000300800 */
[----:B------:R-:W-:-:S03]  /*ecb0*/  ULDC.64 UR4, c[0x0][0x9f8] ;  /* 0x00027e0000047ab9 */ /* 0x000fc60000000a00 */
[----:B------:R-:W3:Y:S04]  /*ecc0*/  LDL.LU R0, [R1+0x20] ;  /* 0x0000200001007983 */ /* 0x000ee80000300800 */
[----:B------:R-:W4:Y:S04]  /*ecd0*/  LDL.LU R4, [R1+0x2c] ;  /* 0x00002c0001047983 */ /* 0x000f280000300800 */
[----:B------:R-:W4:Y:S01]  /*ece0*/  LDL.LU R8, [R1+0x14] ;  /* 0x0000140001087983 */ /* 0x000f220000300800 */
[----:B------:R-:W-:-:S04]  /*ecf0*/  ISETP.NE.U32.AND P0, PT, RZ, UR4, PT ;  /* 0x00000004ff007c0c */ /* 0x000fc8000bf05070 */
        /* <DEDUP_REMOVED lines=11> */
[----:B----4-:R-:W-:Y:S02]  /*edb0*/  LEA R17, R17, R4, 0x7 ;  /* 0x0000000411117211 */ /* 0x010fe400078e38ff */
        /* <DEDUP_REMOVED lines=13> */
.L_x_3165:
        /* <DEDUP_REMOVED lines=16> */
.L_x_3166:
        /* <DEDUP_REMOVED lines=15> */
.L_x_3167:
        /* <DEDUP_REMOVED lines=16> */
.L_x_3238:
[----:B------:R-:W2:Y:S01]  /*f180*/  LDL R7, [R1+0x18] ;  /* 0x0000180001077983 */ /* 0x000ea20000100800 */
[----:B------:R-:W-:Y:S01]  /*f190*/  UMOV UR4, 0xffffffff ;  /* 0xffffffff00047882 */ /* 0x000fe20000000000 */
[----:B------:R-:W-:Y:S01]  /*f1a0*/  SHF.R.S32.HI R12, RZ, 0x1f, R0 ;  /* 0x0000001fff0c7819 */ /* 0x000fe20000011400 */
[----:B--2---:R-:W-:Y:S01]  /*f1b0*/  VIADD R7, R7, 0xffffffff ;  /* 0xffffffff07077836 */ /* 0x004fe20000000000 */
[----:B------:R-:W-:Y:S06]  /*f1c0*/  BRA.DIV UR4, `(.L_x_3169) ;  /* 0x0000003604f07947 */ /* 0x000fec000b800000 */
[----:B------:R-:W-:-:S13]  /*f1d0*/  ELECT P6, URZ, PT ;  /* 0x00000000003f782f */ /* 0x000fda00038c0000 */
.L_x_3241:
        /* <DEDUP_REMOVED lines=16> */
[----:B------:R-:W-:Y:S02]  /*f2e0*/  IMAD R10, R0, UR5, R8 ;  /* 0x00000005000a7c24 */ /* 0x000fe4000f8e0208 */
[--C-:B------:R-:W-:Y:S01]  /*f2f0*/  IMAD.MOV.U32 R8, RZ, RZ, R5.reuse ;  /* 0x000000ffff087224 */ /* 0x100fe200078e0005 */
[----:B0-----:R-:W-:-:S03]  /*f300*/  SHF.R.S32.HI R9, RZ, 0x1f, R5 ;  /* 0x0000001fff097819 */ /* 0x001fc60000011405 */
[----:B------:R-:W-:-:S05]  /*f310*/  IMAD.WIDE.U32 R8, R0, UR4, R8 ;  /* 0x0000000400087c25 */ /* 0x000fca000f8e0008 */
[----:B------:R-:W-:Y:S02]  /*f320*/  IADD3 R5, R9, R10, RZ ;  /* 0x0000000a09057210 */ /* 0x000fe40007ffe0ff */
[----:B------:R-:W-:-:S04]  /*f330*/  LEA R10, P0, R8, R2, 0x2 ;  /* 0x00000002080a7211 */ /* 0x000fc800078010ff */
[----:B------:R-:W-:-:S05]  /*f340*/  LEA.HI.X R11, R8, R3, R5, 0x2, P0 ;  /* 0x00000003080b7211 */ /* 0x000fca00000f1405 */
[----:B------:R0:W5:Y:S04]  /*f350*/  LDG.E R5, desc[UR60][R10.64] ;  /* 0x0000003c0a057981 */ /* 0x000168000c1e1900 */
.L_x_3171:
        /* <DEDUP_REMOVED lines=9> */
.L_x_3242:
        /* <DEDUP_REMOVED lines=11> */
.L_x_3173:
        /* <DEDUP_REMOVED lines=23> */
[----:B------:R-:W-:-:S03]  /*f610*/  UIADD3 UR17, UR8, 0x28400, URZ ;  /* 0x0002840008117890 */ /* 0x000fc6000fffe03f */
        /* <DEDUP_REMOVED lines=8> */
[----:B------:R0:W-:Y:S02]  /*f6a0*/  UTMALDG.4D [UR8], [UR4], desc[UR6] ;  /* 0x00000608040075b4 */ /* 0x0001e40008019000 */
[----:B0-----:R-:W-:Y:S01]  /*f6b0*/  NOP ;  /* 0x0000000000007918 */ /* 0x001fe20000000000 */
.L_x_3170:
        /* <DEDUP_REMOVED lines=32> */
[----:B------:R0:W-:Y:S01]  /*f8c0*/  UTMALDG.4D [UR16], [UR4], desc[UR14] ;  /* 0x00000e10040075b4 */ /* 0x0001e20008019000 */
        /* <DEDUP_REMOVED lines=14> */
.L_x_3243:
[----:B------:R-:W-:Y:S05]  /*f9b0*/  BSYNC B0 ;  /* 0x0000000000007941 */ /* 0x000fea0003800000 */
.L_x_3174:
[----:B0-----:R-:W2:Y:S01]  /*f9c0*/  LDL.LU R8, [R1+0x24] ;  /* 0x0000240001087983 */ /* 0x001ea20000300800 */
[----:B------:R-:W-:Y:S01]  /*f9d0*/  BSSY B0, `(.L_x_3176) ;  /* 0x00001a6000007945 */ /* 0x000fe20003800000 */
[----:B--2---:R-:W-:-:S13]  /*f9e0*/  ISETP.GE.AND P0, PT, R8, 0x71, PT ;  /* 0x000000710800780c */ /* 0x004fda0003f06270 */
[----:B------:R-:W-:Y:S05]  /*f9f0*/  @!P0 BRA `(.L_x_3177) ;  /* 0x00000018008c8947 */ /* 0x000fea0003800000 */
[----:B------:R-:W2:Y:S01]  /*fa00*/  LDL R8, [R1+0x18] ;  /* 0x0000180001087983 */ /* 0x000ea20000100800 */
[----:B------:R-:W-:Y:S01]  /*fa10*/  IMAD.MOV.U32 R6, RZ, RZ, 0x1 ;  /* 0x00000001ff067424 */ /* 0x000fe200078e00ff */
[----:B------:R-:W-:Y:S01]  /*fa20*/  BSSY B1, `(.L_x_3178) ;  /* 0x0000093000017945 */ /* 0x000fe20003800000 */
[----:B--2---:R-:W-:-:S04]  /*fa30*/  IADD3 R14, -R8, RZ, RZ ;  /* 0x000000ff080e7210 */ /* 0x004fc80007ffe1ff */
        /* <DEDUP_REMOVED lines=36> */
.L_x_3182:
[----:B0-----:R-:W0:Y:S01]  /*fc80*/  S2R R3, SR_CgaCtaId ;  /* 0x0000000000037919 */ /* 0x001e220000008800 */
[----:B------:R-:W-:-:S04]  /*fc90*/  MOV R2, 0x400 ;  /* 0x0000040000027802 */ /* 0x000fc80000000f00 */
[----:B0-----:R-:W-:Y:S02]  /*fca0*/  LEA R2, R3, R2, 0x18 ;  /* 0x0000000203027211 */ /* 0x001fe400078ec0ff */
[----:B------:R-:W-:-:S03]  /*fcb0*/  SHF.L.U32 R3, R15, 0x1f, RZ ;  /* 0x0000001f0f037819 */ /* 0x000fc600000006ff */
[----:B------:R-:W-:-:S04]  /*fcc0*/  IMAD R2, R13, 0x8, R2 ;  /* 0x000000080d027824 */ /* 0x000fc800078e0202 */
[----:B------:R-:W0:Y:S02]  /*fcd0*/  SYNCS.PHASECHK.TRANS64.TRYWAIT P0, [R2+URZ+0x36840], R3 ;  /* 0x03684003020075a7 */ /* 0x000e24000800017f */
[----:B0-----:R-:W-:Y:S05]  /*fce0*/  @!P0 BRA `(.L_x_3183) ;  /* 0x0000002c007c8947 */ /* 0x001fea0003800000 */
.L_x_3244:
        /* <DEDUP_REMOVED lines=11> */
.L_x_3184:
        /* <DEDUP_REMOVED lines=14> */
[----:B------:R-:W-:Y:S01]  /*fe80*/  VIADD R3, R3, 0x36800 ;  /* 0x0003680003037836 */ /* 0x000fe20000000000 */
[----:B------:R-:W-:Y:S01]  /*fe90*/  UMOV UR10, URZ ;  /* 0x0000003f000a7c82 */ /* 0x000fe20008000000 */
[----:B------:R-:W-:Y:S01]  /*fea0*/  UMOV UR6, 0x0 ;  /* 0x0000000000067882 */ /* 0x000fe20000000000 */
[----:B------:R-:W-:-:S08]  /*feb0*/  UMOV UR7, 0x14f00000 ;  /* 0x14f0000000077882 */ /* 0x000fd00000000000 */
[----:B------:R-:W-:Y:S02]  /*fec0*/  UIADD3 UR8, UR14, 0x21400, URZ ;  /* 0x000214000e087890 */ /* 0x000fe4000fffe03f */
[----:B------:R-:W-:Y:S02]  /*fed0*/  UIADD3 UR15, UR14, 0x24c00, URZ ;  /* 0x00024c000e0f7890 */ /* 0x000fe4000fffe03f */
[----:B------:R-:W-:Y:S01]  /*fee0*/  UIADD3 UR14, UR14, 0x28400, URZ ;  /* 0x000284000e0e7890 */ /* 0x000fe2000fffe03f */
        /* <DEDUP_REMOVED lines=13> */
[----:B------:R0:W-:Y:S01]  /*ffc0*/  UTMALDG.4D [UR8], [UR4], desc[UR6] ;  /* 0x00000608040075b4 */ /* 0x0001e20008019000 */
[----:B------:R-:W1:Y:S02]  /*ffd0*/  SYNCS.PHASECHK.TRANS64.TRYWAIT P0, [R3+URZ+0x60], R2 ;  /* 0x00006002030075a7 */ /* 0x000e64000800017f */
[----:B01----:R-:W-:Y:S05]  /*ffe0*/  @!P0 BRA `(.L_x_3185) ;  /* 0x0000002800d08947 */ /* 0x003fea0003800000 */
.L_x_3245:
        /* <DEDUP_REMOVED lines=13> */
.L_x_3186:
        /* <DEDUP_REMOVED lines=14> */
[----:B------:R-:W-:Y:S01]  /*101a0*/  IMAD.MOV.U32 R5, RZ, RZ, R8 ;  /* 0x000000ffff057224 */ /* 0x000fe200078e0008 */
        /* <DEDUP_REMOVED lines=20> */
[----:B0-----:R-:W-:Y:S01]  /*102f0*/  NOP ;  /* 0x0000000000007918 */ /* 0x001fe20000000000 */
.L_x_3181:
[----:B------:R-:W-:Y:S05]  /*10300*/  BSYNC B2 ;  /* 0x0000000000027941 */ /* 0x000fea0003800000 */
.L_x_3180:
[----:B------:R-:W2:Y:S04]  /*10310*/  LDL.LU R2, [R1+0x18] ;  /* 0x0000180001027983 */ /* 0x000ea80000300800 */
[----:B------:R0:W-:Y:S04]  /*10320*/  STL [R1], R13 ;  /* 0x0000000d01007387 */ /* 0x0001e80000100800 */
[----:B------:R0:W-:Y:S02]  /*10330*/  STL [R1+0x8], R15 ;  /* 0x0000080f01007387 */ /* 0x0001e40000100800 */
[----:B0-2---:R-:W-:-:S07]  /*10340*/  VIADD R6, R2, 0xfffffffd ;  /* 0xfffffffd02067836 */ /* 0x005fce0000000000 */
.L_x_3179:
[----:B------:R-:W-:Y:S05]  /*10350*/  BSYNC B1 ;  /* 0x0000000000017941 */ /* 0x000fea0003800000 */
.L_x_3178:
[----:B------:R-:W-:-:S04]  /*10360*/  IADD3 R14, -R14, RZ, RZ ;  /* 0x000000ff0e0e7210 */ /* 0x000fc80007ffe1ff */
[----:B------:R-:W-:-:S13]  /*10370*/  ISETP.NE.AND P0, PT, R7, R14, PT ;  /* 0x0000000e0700720c */ /* 0x000fda0003f05270 */
[----:B------:R-:W-:Y:S05]  /*10380*/  @!P0 BRA `(.L_x_3177) ;  /* 0x0000001000288947 */ /* 0x000fea0003800000 */
[----:B------:R-:W-:-:S07]  /*10390*/  IMAD.MOV.U32 R10, RZ, RZ, R5 ;  /* 0x000000ffff0a7224 */ /* 0x000fce00078e0005 */
.L_x_3201:
        /* <DEDUP_REMOVED lines=32> */
.L_x_3189:
[----:B------:R-:W1:Y:S01]  /*105a0*/  S2R R3, SR_CgaCtaId ;  /* 0x0000000000037919 */ /* 0x000e620000008800 */
[----:B------:R-:W-:-:S04]  /*105b0*/  MOV R2, 0x400 ;  /* 0x0000040000027802 */ /* 0x000fc80000000f00 */
[----:B-1----:R-:W-:Y:S02]  /*105c0*/  LEA R2, R3, R2, 0x18 ;  /* 0x0000000203027211 */ /* 0x002fe400078ec0ff */
[----:B------:R-:W-:-:S03]  /*105d0*/  SHF.L.U32 R3, R8, 0x1f, RZ ;  /* 0x0000001f08037819 */ /* 0x000fc600000006ff */
[----:B------:R-:W-:-:S04]  /*105e0*/  IMAD R2, R7, 0x8, R2 ;  /* 0x0000000807027824 */ /* 0x000fc800078e0202 */
[----:B------:R-:W1:Y:S02]  /*105f0*/  SYNCS.PHASECHK.TRANS64.TRYWAIT P0, [R2+URZ+0x36840], R3 ;  /* 0x03684003020075a7 */ /* 0x000e64000800017f */
[----:B-1----:R-:W-:Y:S05]  /*10600*/  @!P0 BRA `(.L_x_3190) ;  /* 0x00000024005c8947 */ /* 0x002fea0003800000 */
.L_x_3246:
        /* <DEDUP_REMOVED lines=11> */
.L_x_3191:
        /* <DEDUP_REMOVED lines=37> */
.L_x_3247:
        /* <DEDUP_REMOVED lines=8> */
.L_x_3193:
        /* <DEDUP_REMOVED lines=25> */
[----:B------:R-:W-:-:S03]  /*10b20*/  UIADD3 UR16, UR8, 0x7400, URZ ;  /* 0x0000740008107890 */ /* 0x000fc6000fffe03f */
[----:B------:R-:W-:Y:S02]  /*10b30*/  UMOV UR8, UR14 ;  /* 0x0000000e00087c82 */ /* 0x000fe40008000000 */
[----:B------:R1:W-:Y:S01]  /*10b40*/  UTMALDG.4D [UR8], [UR4], desc[UR6] ;  /* 0x00000608040075b4 */ /* 0x0003e20008019000 */
[----:B------:R-:W-:Y:S01]  /*10b50*/  UMOV UR14, 0x80 ;  /* 0x00000080000e7882 */ /* 0x000fe20000000000 */
[----:B-1----:R-:W-:Y:S01]  /*10b60*/  UMOV UR8, UR15 ;  /* 0x0000000f00087c82 */ /* 0x002fe20008000000 */
[----:B------:R-:W-:Y:S02]  /*10b70*/  UMOV UR10, UR17 ;  /* 0x00000011000a7c82 */ /* 0x000fe40008000000 */
[----:B------:R1:W-:Y:S02]  /*10b80*/  UTMALDG.4D [UR8], [UR4], desc[UR6] ;  /* 0x00000608040075b4 */ /* 0x0003e40008019000 */
[----:B-1----:R-:W-:Y:S01]  /*10b90*/  UMOV UR8, UR16 ;  /* 0x0000001000087c82 */ /* 0x002fe20008000000 */
[----:B------:R-:W-:-:S02]  /*10ba0*/  UMOV UR10, UR14 ;  /* 0x0000000e000a7c82 */ /* 0x000fc40008000000 */
[----:B------:R0:W-:Y:S02]  /*10bb0*/  UTMALDG.4D [UR8], [UR4], desc[UR6] ;  /* 0x00000608040075b4 */ /* 0x0001e40008019000 */
[----:B0-----:R-:W-:Y:S01]  /*10bc0*/  NOP ;  /* 0x0000000000007918 */ /* 0x001fe20000000000 */
.L_x_3188:
[----:B------:R-:W-:Y:S05]  /*10bd0*/  BSYNC B1 ;  /* 0x0000000000017941 */ /* 0x000fea0003800000 */
.L_x_3187:
        /* <DEDUP_REMOVED lines=31> */
.L_x_3196:
[----:B------:R-:W2:Y:S01]  /*10dd0*/  S2R R3, SR_CgaCtaId ;  /* 0x0000000000037919 */ /* 0x000ea20000008800 */
[----:B------:R-:W-:-:S04]  /*10de0*/  MOV R2, 0x400 ;  /* 0x0000040000027802 */ /* 0x000fc80000000f00 */
[----:B--2---:R-:W-:Y:S02]  /*10df0*/  LEA R2, R3, R2, 0x18 ;  /* 0x0000000203027211 */ /* 0x004fe400078ec0ff */
[----:B------:R-:W-:Y:S02]  /*10e00*/  SHF.L.U32 R3, R13, 0x1f, RZ ;  /* 0x0000001f0d037819 */ /* 0x000fe400000006ff */
[----:B------:R-:W-:-:S04]  /*10e10*/  LEA R2, R14, R2, 0x3 ;  /* 0x000000020e027211 */ /* 0x000fc800078e18ff */
[----:B------:R-:W2:Y:S02]  /*10e20*/  SYNCS.PHASECHK.TRANS64.TRYWAIT P0, [R2+URZ+0x36840], R3 ;  /* 0x03684003020075a7 */ /* 0x000ea4000800017f */
[----:B--2---:R-:W-:Y:S05]  /*10e30*/  @!P0 BRA `(.L_x_3197) ;  /* 0x0000001c00788947 */ /* 0x004fea0003800000 */
.L_x_3248:
        /* <DEDUP_REMOVED lines=11> */
.L_x_3198:
        /* <DEDUP_REMOVED lines=26> */
[----:B------:R-:W-:-:S03]  /*11090*/  UIADD3 UR16, UR8, 0x28400, URZ ;  /* 0x0002840008107890 */ /* 0x000fc6000fffe03f */
[----:B------:R-:W-:Y:S02]  /*110a0*/  UMOV UR8, UR14 ;  /* 0x0000000e00087c82 */ /* 0x000fe40008000000 */
[----:B------:R0:W-:Y:S01]  /*110b0*/  UTMALDG.4D [UR8], [UR4], desc[UR6] ;  /* 0x00000608040075b4 */ /* 0x0001e20008019000 */
[----:B------:R-:W-:Y:S01]  /*110c0*/  IMAD R2, R7, 0x8, R2 ;  /* 0x0000000807027824 */ /* 0x000fe200078e0202 */
        /* <DEDUP_REMOVED lines=8> */
.L_x_3249:
        /* <DEDUP_REMOVED lines=8> */
.L_x_3200:
        /* <DEDUP_REMOVED lines=19> */
[----:B------:R1:W-:Y:S01]  /*11300*/  STL [R1+0xc], R9 ;  /* 0x00000c0901007387 */ /* 0x0003e20000100800 */
[----:B------:R-:W-:Y:S02]  /*11310*/  MOV R5, R10 ;  /* 0x0000000a00057202 */ /* 0x000fe40000000f00 */
        /* <DEDUP_REMOVED lines=12> */
[----:B-1----:R-:W-:Y:S01]  /*113e0*/  NOP ;  /* 0x0000000000007918 */ /* 0x002fe20000000000 */
.L_x_3195:
[----:B------:R-:W-:Y:S05]  /*113f0*/  BSYNC B1 ;  /* 0x0000000000017941 */ /* 0x000fea0003800000 */
.L_x_3194:
[C---:B------:R-:W-:Y:S01]  /*11400*/  ISETP.GT.AND P0, PT, R6.reuse, 0x1, PT ;  /* 0x000000010600780c */ /* 0x040fe20003f04270 */
[----:B------:R-:W-:-:S12]  /*11410*/  VIADD R6, R6, 0xfffffffe ;  /* 0xfffffffe06067836 */ /* 0x000fd80000000000 */
[----:B------:R-:W-:Y:S05]  /*11420*/  @P0 BRA `(.L_x_3201) ;  /* 0xffffffec00dc0947 */ /* 0x000fea000383ffff */
.L_x_3177:
[----:B------:R-:W-:Y:S05]  /*11430*/  BSYNC B0 ;  /* 0x0000000000007941 */ /* 0x000fea0003800000 */
.L_x_3176:
        /* <DEDUP_REMOVED lines=8> */
[----:B------:R-:W1:Y:S08]  /*114c0*/  FLO.U32 R0, UR4 ;  /* 0x0000000400007d00 */ /* 0x000e7000080e0000 */
        /* <DEDUP_REMOVED lines=8> */
.L_x_3203:
[----:B------:R-:W-:Y:S05]  /*11550*/  BSYNC B0 ;  /* 0x0000000000007941 */ /* 0x000fea0003800000 */
.L_x_3202:
        /* <DEDUP_REMOVED lines=11> */
.L_x_3250:
        /* <DEDUP_REMOVED lines=11> */
.L_x_3207:
        /* <DEDUP_REMOVED lines=33> */
[----:B-1----:R-:W-:Y:S01]  /*118d0*/  NOP ;  /* 0x0000000000007918 */ /* 0x002fe20000000000 */
.L_x_3205:
[----:B------:R-:W-:Y:S05]  /*118e0*/  BSYNC B0 ;  /* 0x0000000000007941 */ /* 0x000fea0003800000 */
.L_x_3204:
        /* <DEDUP_REMOVED lines=9> */
.L_x_3161:
[----:B------:R-:W-:Y:S05]  /*11980*/  BSYNC B6 ;  /* 0x0000000000067941 */ /* 0x000fea0003800000 */
.L_x_3159:
[----:B------:R-:W-:-:S03]  /*11990*/  UMOV UR4, 0xffffffff ;  /* 0xffffffff00047882 */ /* 0x000fc60000000000 */
[----:B------:R-:W-:Y:S05]  /*119a0*/  BRA.DIV UR4, `(.L_x_3208) ;  /* 0x0000001204d87947 */ /* 0x000fea000b800000 */
[----:B------:R2:W3:Y:S04]  /*119b0*/  SHFL.IDX PT, R4, R16, RZ, 0x1f ;  /* 0x00001fff10047589 */ /* 0x0004e800000e0000 */
[----:B------:R2:W4:Y:S02]  /*119c0*/  SHFL.IDX PT, R5, R16, 0x1, 0x1f ;  /* 0x00201f0010057f89 */ /* 0x00052400000e0000 */
.L_x_3254:
[----:B01----:R-:W0:Y:S01]  /*119d0*/  S2R R0, SR_TID.X ;  /* 0x0000000000007919 */ /* 0x003e220000002100 */
[----:B------:R-:W-:Y:S01]  /*119e0*/  ULDC UR4, c[0x0][0xc14] ;  /* 0x0003050000047ab9 */ /* 0x000fe20000000800 */
[----:B------:R-:W-:Y:S01]  /*119f0*/  BSSY B0, `(.L_x_3209) ;  /* 0x000000b000007945 */ /* 0x000fe20003800000 */
[----:B------:R-:W-:Y:S01]  /*11a00*/  IMAD.MOV.U32 R3, RZ, RZ, RZ ;  /* 0x000000ffff037224 */ /* 0x000fe200078e00ff */
[----:B0-----:R-:W-:Y:S02]  /*11a10*/  LOP3.LUT R9, R0, 0x1f, RZ, 0xc0, !PT ;  /* 0x0000001f00097812 */ /* 0x001fe400078ec0ff */
[----:B------:R-:W-:Y:S02]  /*11a20*/  MOV R0, UR4 ;  /* 0x0000000400007c02 */ /* 0x000fe40008000f00 */
[C---:B------:R-:W-:Y:S01]  /*11a30*/  ISETP.NE.AND P0, PT, R9.reuse, 0x1f, PT ;  /* 0x0000001f0900780c */ /* 0x040fe20003f05270 */
[----:B------:R-:W-:-:S05]  /*11a40*/  IMAD.IADD R7, R9, 0x1, R19 ;  /* 0x0000000109077824 */ /* 0x000fca00078e0213 */
[----:B------:R-:W-:-:S13]  /*11a50*/  ISETP.GE.OR P0, PT, R7, R0, !P0 ;  /* 0x000000000700720c */ /* 0x000fda0004706670 */
[----:B------:R-:W-:Y:S05]  /*11a60*/  @P0 BRA `(.L_x_3210) ;  /* 0x00000000000c0947 */ /* 0x000fea0003800000 */
[----:B------:R-:W0:Y:S02]  /*11a70*/  LDC.64 R2, c[0x0][0xc58] ;  /* 0x00031600ff027b82 */ /* 0x000e240000000a00 */
[----:B0-----:R-:W-:-:S06]  /*11a80*/  IMAD.WIDE R2, R7, 0x4, R2 ;  /* 0x0000000407027825 */ /* 0x001fcc00078e0202 */
[----:B------:R0:W5:Y:S02]  /*11a90*/  LDG.E R3, desc[UR60][R2.64] ;  /* 0x0000003c02037981 */ /* 0x000164000c1e1900 */
.L_x_3210:
[----:B------:R-:W-:Y:S05]  /*11aa0*/  BSYNC B0 ;  /* 0x0000000000007941 */ /* 0x000fea0003800000 */
.L_x_3209:
        /* <DEDUP_REMOVED lines=20> */
[----:B-1----:R-:W-:-:S04]  /*11bf0*/  SEL R9, R14, RZ, P0 ;  /* 0x000000ff0e097207 */ /* 0x002fc80000000000 */
[----:B0-----:R-:W-:-:S05]  /*11c00*/  IADD3 R2, R8, R9, RZ ;  /* 0x0000000908027210 */ /* 0x001fca0007ffe0ff */
[----:B------:R0:W1:Y:S02]  /*11c10*/  SHFL.IDX PT, R14, R2, 0x1f, 0x1f ;  /* 0x03e01f00020e7f89 */ /* 0x00006400000e0000 */
.L_x_3262:
[----:B------:R-:W-:Y:S02]  /*11c20*/  ULDC UR4, c[0x0][0xc10] ;  /* 0x0003040000047ab9 */ /* 0x000fe40000000800 */
[----:B--2---:R-:W-:-:S04]  /*11c30*/  IMAD.U32 R16, RZ, RZ, UR4 ;  /* 0x00000004ff107e24 */ /* 0x004fc8000f8e00ff */
[----:B-1----:R-:W-:-:S04]  /*11c40*/  IMAD R6, R14, R16, RZ ;  /* 0x000000100e067224 */ /* 0x002fc800078e02ff */
[----:B----4-:R-:W-:-:S05]  /*11c50*/  IMAD.IADD R5, R5, 0x1, R6 ;  /* 0x0000000105057824 */ /* 0x010fca00078e0206 */
[----:B---3--:R-:W-:-:S13]  /*11c60*/  ISETP.GT.AND P0, PT, R5, R4, PT ;  /* 0x000000040500720c */ /* 0x008fda0003f04270 */
[----:B------:R-:W-:Y:S05]  /*11c70*/  @P0 BRA `(.L_x_3212) ;  /* 0x0000000000b40947 */ /* 0x000fea0003800000 */
[----:B------:R-:W1:Y:S02]  /*11c80*/  LDC R0, c[0x0][0xc14] ;  /* 0x00030500ff007b82 */ /* 0x000e640000000800 */
.L_x_3217:
        /* <DEDUP_REMOVED lines=11> */
[----:B------:R-:W0:Y:S02]  /*11d40*/  LDC.64 R2, c[0x0][0xc58] ;  /* 0x00031600ff027b82 */ /* 0x000e240000000a00 */
[----:B0-----:R-:W-:-:S06]  /*11d50*/  IMAD.WIDE R2, R7, 0x4, R2 ;  /* 0x0000000407027825 */ /* 0x001fcc00078e0202 */
[----:B------:R0:W5:Y:S02]  /*11d60*/  LDG.E R3, desc[UR60][R2.64] ;  /* 0x0000003c02037981 */ /* 0x000164000c1e1900 */
.L_x_3215:
[----:B------:R-:W-:Y:S05]  /*11d70*/  BSYNC B0 ;  /* 0x0000000000007941 */ /* 0x000fea0003800000 */
.L_x_3214:
        /* <DEDUP_REMOVED lines=23> */
.L_x_3270:
[----:B------:R-:W-:Y:S02]  /*11ef0*/  ULDC UR4, c[0x0][0xc10] ;  /* 0x0003040000047ab9 */ /* 0x000fe40000000800 */
[----:B------:R-:W-:-:S04]  /*11f00*/  IMAD.U32 R16, RZ, RZ, UR4 ;  /* 0x00000004ff107e24 */ /* 0x000fc8000f8e00ff */
[----:B-1----:R-:W-:-:S05]  /*11f10*/  IMAD R6, R14, R16, RZ ;  /* 0x000000100e067224 */ /* 0x002fca00078e02ff */
[----:B------:R-:W-:-:S04]  /*11f20*/  IADD3 R5, R6, R5, RZ ;  /* 0x0000000506057210 */ /* 0x000fc80007ffe0ff */
[----:B------:R-:W-:-:S13]  /*11f30*/  ISETP.GT.AND P0, PT, R5, R4, PT ;  /* 0x000000040500720c */ /* 0x000fda0003f04270 */
[----:B------:R-:W-:Y:S05]  /*11f40*/  @!P0 BRA `(.L_x_3217) ;  /* 0xfffffffc00508947 */ /* 0x000fea000383ffff */
.L_x_3212:
        /* <DEDUP_REMOVED lines=8> */
.L_x_3274:
[----:B------:R-:W-:Y:S01]  /*11fd0*/  ISETP.NE.AND P0, PT, R7, RZ, PT ;  /* 0x000000ff0700720c */ /* 0x000fe20003f05270 */
[----:B------:R-:W-:-:S12]  /*11fe0*/  IMAD.MOV.U32 R14, RZ, RZ, RZ ;  /* 0x000000ffff0e7224 */ /* 0x000fd800078e00ff */
[----:B------:R-:W-:Y:S05]  /*11ff0*/  @!P0 BRA `(.L_x_3219) ;  /* 0x0000000000108947 */ /* 0x000fea0003800000 */
[----:B------:R-:W-:Y:S01]  /*12000*/  UMOV UR4, 0xffffffff ;  /* 0xffffffff00047882 */ /* 0x000fe20000000000 */
[----:B------:R-:W-:Y:S02]  /*12010*/  VIADD R12, R5, 0xffffffff ;  /* 0xffffffff050c7836 */ /* 0x000fe40000000000 */
[----:B------:R-:W-:Y:S05]  /*12020*/  BRA.DIV UR4, `(.L_x_3220) ;  /* 0x00000016046c7947 */ /* 0x000fea000b800000 */
[----:B------:R3:W4:Y:S02]  /*12030*/  SHFL.IDX PT, R14, R2, R12, 0x1f ;  /* 0x00001f0c020e7589 */ /* 0x00072400000e0000 */
.L_x_3219:
        /* <DEDUP_REMOVED lines=10> */
[----:B------:R-:W-:Y:S01]  /*120e0*/  IMAD R11, R2, R7, RZ ;  /* 0x00000007020b7224 */ /* 0x000fe200078e02ff */
[----:B------:R-:W-:-:S05]  /*120f0*/  MOV R2, RZ ;  /* 0x000000ff00027202 */ /* 0x000fca0000000f00 */
[----:B------:R-:W-:-:S04]  /*12100*/  IMAD.HI.U32 R3, R3, R11, R2 ;  /* 0x0000000b03037227 */ /* 0x000fc800078e0002 */
[----:B------:R-:W-:-:S05]  /*12110*/  IMAD.IADD R2, R4, 0x1, -R16 ;  /* 0x0000000104027824 */ /* 0x000fca00078e0a10 */
        /* <DEDUP_REMOVED lines=17> */
.L_x_3213:
[----:B------:R-:W-:Y:S01]  /*12230*/  UMOV UR4, URZ ;  /* 0x0000003f00047c82 */ /* 0x000fe20008000000 */
[----:B------:R-:W-:Y:S01]  /*12240*/  UMOV UR5, URZ ;  /* 0x0000003f00057c82 */ /* 0x000fe20008000000 */
[----:B------:R-:W-:Y:S01]  /*12250*/  ULDC UR6, c[0x0][0xc14] ;  /* 0x0003050000067ab9 */ /* 0x000fe20000000800 */
[----:B------:R-:W-:Y:S01]  /*12260*/  IMAD.MOV.U32 R16, RZ, RZ, R4 ;  /* 0x000000ffff107224 */ /* 0x000fe200078e0004 */
[----:B------:R-:W-:Y:S01]  /*12270*/  MOV R18, UR5 ;  /* 0x0000000500127c02 */ /* 0x000fe20008000f00 */
[----:B------:R-:W-:Y:S02]  /*12280*/  IMAD.U32 R17, RZ, RZ, UR4 ;  /* 0x00000004ff117e24 */ /* 0x000fe4000f8e00ff */
[----:B------:R-:W-:-:S07]  /*12290*/  IMAD.U32 R19, RZ, RZ, UR6 ;  /* 0x00000006ff137e24 */ /* 0x000fce000f8e00ff */
.L_x_3221:
        /* <DEDUP_REMOVED lines=12> */
.L_x_3157:
[----:B0-----:R-:W2:Y:S01]  /*12360*/  LDL.LU R0, [R1+0x28] ;  /* 0x0000280001007983 */ /* 0x001ea20000300800 */
[----:B------:R-:W-:Y:S01]  /*12370*/  BSSY B0, `(.L_x_3223) ;  /* 0x000000b000007945 */ /* 0x000fe20003800000 */
[----:B------:R-:W0:Y:S01]  /*12380*/  S2R R5, SR_CgaCtaId ;  /* 0x0000000000057919 */ /* 0x000e220000008800 */
[----:B--2---:R-:W-:-:S05]  /*12390*/  VIADD R0, R0, 0x1 ;  /* 0x0000000100007836 */ /* 0x004fca0000000000 */
        /* <DEDUP_REMOVED lines=8> */
.L_x_3277:
[----:B------:R-:W-:Y:S05]  /*12420*/  BSYNC B0 ;  /* 0x0000000000007941 */ /* 0x000fea0003800000 */
.L_x_3223:
[----:B------:R-:W-:-:S03]  /*12430*/  UMOV UR4, 0xffffffff ;  /* 0xffffffff00047882 */ /* 0x000fc60000000000 */
[----:B------:R-:W-:Y:S05]  /*12440*/  BRA.DIV UR4, `(.L_x_3225) ;  /* 0x00000012049c7947 */ /* 0x000fea000b800000 */
[----:B------:R-:W1:Y:S02]  /*12450*/  S2R R2, SR_TID.X ;  /* 0x0000000000027919 */ /* 0x000e640000002100 */
[----:B-1----:R-:W-:-:S04]  /*12460*/  SHF.R.U32.HI R2, RZ, 0x5, R2 ;  /* 0x00000005ff027819 */ /* 0x002fc80000011602 */
[----:B------:R-:W-:-:S05]  /*12470*/  LOP3.LUT R2, R2, 0x3, RZ, 0xc0, !PT ;  /* 0x0000000302027812 */ /* 0x000fca00078ec0ff */
[----:B------:R1:W2:Y:S02]  /*12480*/  SHFL.IDX PT, R14, R2, RZ, 0x1f ;  /* 0x00001fff020e7589 */ /* 0x0002a400000e0000 */
.L_x_3280:
[----:B--2---:R-:W-:Y:S01]  /*12490*/  ISETP.NE.AND P0, PT, R14, RZ, PT ;  /* 0x000000ff0e00720c */ /* 0x004fe20003f05270 */
[----:B------:R-:W-:-:S12]  /*124a0*/  BSSY B0, `(.L_x_3226) ;  /* 0x0000027000007945 */ /* 0x000fd80003800000 */
[----:B------:R-:W-:Y:S05]  /*124b0*/  @P0 BRA `(.L_x_3227) ;  /* 0x0000000000940947 */ /* 0x000fea0003800000 */
[----:B------:R-:W-:-:S03]  /*124c0*/  UMOV UR4, 0xffffffff ;  /* 0xffffffff00047882 */ /* 0x000fc60000000000 */
[----:B------:R-:W-:Y:S05]  /*124d0*/  BRA.DIV UR4, `(.L_x_3228) ;  /* 0x0000001204ac7947 */ /* 0x000fea000b800000 */
[----:B------:R-:W-:-:S13]  /*124e0*/  ELECT P6, URZ, PT ;  /* 0x00000000003f782f */ /* 0x000fda00038c0000 */
.L_x_3283:
[----:B------:R-:W-:Y:S05]  /*124f0*/  @!P6 BRA `(.L_x_3227) ;  /* 0x000000000084e947 */ /* 0x000fea0003800000 */
[----:B-1----:R-:W2:Y:S02]  /*12500*/  LDL.LU R2, [R1+0x30] ;  /* 0x0000300001027983 */ /* 0x002ea40000300800 */
[----:B--2---:R-:W-:-:S04]  /*12510*/  LOP3.LUT R2, R2, 0x2, RZ, 0xfc, !PT ;  /* 0x0000000202027812 */ /* 0x004fc800078efcff */
[----:B------:R-:W-:-:S13]  /*12520*/  ISETP.NE.AND P2, PT, R2, 0x3, PT ;  /* 0x000000030200780c */ /* 0x000fda0003f45270 */
[----:B------:R-:W-:Y:S05]  /*12530*/  @!P2 BRA `(.L_x_3229) ;  /* 0x000000000004a947 */ /* 0x000fea0003800000 */
[----:B------:R-:W-:Y:S01]  /*12540*/  BPT.TRAP 0x1 ;  /* 0x000000040000795c */ /* 0x000fe20000300000 */
.L_x_3229:
[----:B0-----:R-:W2:Y:S04]  /*12550*/  LDL R3, [R1] ;  /* 0x0000000001037983 */ /* 0x001ea80000100800 */
[----:B------:R-:W3:Y:S01]  /*12560*/  LDL.LU R7, [R1+0x8] ;  /* 0x0000080001077983 */ /* 0x000ee20000300800 */
[----:B------:R-:W-:-:S04]  /*12570*/  VIADD R2, R0, 0x36840 ;  /* 0x0003684000027836 */ /* 0x000fc80000000000 */
[C---:B--2---:R-:W-:Y:S01]  /*12580*/  IMAD R6, R3.reuse, 0x8, R2 ;  /* 0x0000000803067824 */ /* 0x044fe200078e0202 */
[----:B------:R-:W-:Y:S02]  /*12590*/  IADD3 R3, R3, 0x1, RZ ;  /* 0x0000000103037810 */ /* 0x000fe40007ffe0ff */
[----:B---3--:R-:W-:Y:S02]  /*125a0*/  SHF.L.U32 R5, R7, 0x1f, RZ ;  /* 0x0000001f07057819 */ /* 0x008fe400000006ff */
[C---:B------:R-:W-:Y:S02]  /*125b0*/  ISETP.NE.AND P1, PT, R3.reuse, 0x2, PT ;  /* 0x000000020300780c */ /* 0x040fe40003f25270 */
[----:B------:R-:W0:Y:S02]  /*125c0*/  SYNCS.PHASECHK.TRANS64.TRYWAIT P0, [R6+URZ], R5 ;  /* 0x00000005060075a7 */ /* 0x000e24000800017f */
[----:B------:R-:W-:Y:S02]  /*125d0*/  SEL R4, RZ, 0x1, P1 ;  /* 0x00000001ff047807 */ /* 0x000fe40000800000 */
[----:B------:R-:W-:-:S02]  /*125e0*/  SEL R3, R3, RZ, P1 ;  /* 0x000000ff03037207 */ /* 0x000fc40000800000 */
[----:B------:R-:W-:-:S03]  /*125f0*/  LOP3.LUT R4, R7, R4, RZ, 0x3c, !PT ;  /* 0x0000000407047212 */ /* 0x000fc600078e3cff */
[----:B------:R-:W-:Y:S01]  /*12600*/  IMAD R7, R3, 0x8, R2 ;  /* 0x0000000803077824 */ /* 0x000fe200078e0202 */
[----:B------:R-:W-:Y:S01]  /*12610*/  SHF.L.U32 R2, R4, 0x1f, RZ ;  /* 0x0000001f04027819 */ /* 0x000fe200000006ff */
[----:B0-----:R-:W-:Y:S06]  /*12620*/  @!P0 BRA `(.L_x_3230) ;  /* 0x0000001000788947 */ /* 0x001fec0003800000 */
.L_x_3284:
[----:B------:R-:W1:Y:S02]  /*12630*/  SYNCS.PHASECHK.TRANS64.TRYWAIT P0, [R7+URZ], R2 ;  /* 0x00000002070075a7 */ /* 0x000e64000800017f */
[----:B-1----:R-:W-:Y:S05]  /*12640*/  @!P0 BRA `(.L_x_3231) ;  /* 0x0000001000848947 */ /* 0x002fea0003800000 */
.L_x_3285:
[----:B------:R-:W-:Y:S05]  /*12650*/  @!P2 BRA `(.L_x_3232) ;  /* 0x000000000004a947 */ /* 0x000fea0003800000 */
[----:B------:R-:W-:Y:S01]  /*12660*/  BPT.TRAP 0x1 ;  /* 0x000000040000795c */ /* 0x000fe20000300000 */
.L_x_3232:
[----:B------:R-:W2:Y:S01]  /*12670*/  LDL.LU R4, [R1] ;  /* 0x0000000001047983 */ /* 0x000ea20000300800 */
[----:B------:R-:W-:-:S04]  /*12680*/  VIADD R0, R0, 0x36860 ;  /* 0x0003686000007836 */ /* 0x000fc80000000000 */
[----:B--2---:R-:W-:-:S04]  /*12690*/  IMAD R4, R4, 0x8, R0 ;  /* 0x0000000804047824 */ /* 0x004fc800078e0200 */
[----:B------:R-:W2:Y:S02]  /*126a0*/  SYNCS.PHASECHK.TRANS64.TRYWAIT P0, [R4+URZ], R5 ;  /* 0x00000005040075a7 */ /* 0x000ea4000800017f */
[----:B--2---:R-:W-:Y:S05]  /*126b0*/  @!P0 BRA `(.L_x_3233) ;  /* 0x00000010007c8947 */ /* 0x004fea0003800000 */
.L_x_3286:
[----:B------:R-:W-:-:S07]  /*126c0*/  IMAD R3, R3, 0x8, R0 ;  /* 0x0000000803037824 */ /* 0x000fce00078e0200 */
.L_x_3234:
[----:B---3--:R3:W4:Y:S02]  /*126d0*/  SYNCS.PHASECHK.TRANS64.TRYWAIT P0, [R3+URZ], R2 ;  /* 0x00000002030075a7 */ /* 0x008724000800017f */
[----:B----4-:R-:W-:Y:S05]  /*126e0*/  @!P0 NANOSLEEP.SYNCS 0x989680 ;  /* 0x009896800000895d */ /* 0x010fea0003900000 */
[----:B------:R-:W4:Y:S02]  /*126f0*/  @!P0 SYNCS.PHASECHK.TRANS64 P0, [R3+URZ], R2 ;  /* 0x00000002030085a7 */ /* 0x000f24000800007f */
[----:B----4-:R-:W-:Y:S05]  /*12700*/  @!P0 BRA `(.L_x_3234) ;  /* 0xfffffffc00f08947 */ /* 0x010fea000383ffff */
.L_x_3227:
[----:B------:R-:W-:Y:S05]  /*12710*/  BSYNC B0 ;  /* 0x0000000000007941 */ /* 0x000fea0003800000 */
.L_x_3226:
[----:B------:R-:W-:Y:S05]  /*12720*/  EXIT ;  /* 0x000000000000794d */ /* 0x000fea0003800000 */
.L_x_3111:
[----:B0-----:R0:W1:Y:S02]  /*12730*/  SYNCS.PHASECHK.TRANS64.TRYWAIT P1, [R2+URZ+0x36800], R3 ;  /* 0x03680003020075a7 */ /* 0x001064000802017f */
[----:B-1----:R-:W-:Y:S05]  /*12740*/  @!P1 NANOSLEEP.SYNCS 0x989680 ;  /* 0x009896800000995d */ /* 0x002fea0003900000 */
[----:B------:R-:W1:Y:S02]  /*12750*/  @!P1 SYNCS.PHASECHK.TRANS64 P1, [R2+URZ+0x36800], R3 ;  /* 0x03680003020095a7 */ /* 0x000e64000802007f */
[----:B-1----:R-:W-:Y:S05]  /*12760*/  @!P1 BRA `(.L_x_3111) ;  /* 0xfffffffc00f09947 */ /* 0x002fea000383ffff */
[----:B------:R-:W-:Y:S05]  /*12770*/  BRA `(.L_x_3235) ;  /* 0xfffffeec00ac7947 */ /* 0x000fea000383ffff */
.L_x_3115:
[----:B-1----:R1:W2:Y:S02]  /*12780*/  SYNCS.PHASECHK.TRANS64.TRYWAIT P2, [R0+URZ+0x36830], R3 ;  /* 0x03683003000075a7 */ /* 0x0022a4000804017f */
[----:B--2---:R-:W-:Y:S05]  /*12790*/  @!P2 NANOSLEEP.SYNCS 0x989680 ;  /* 0x009896800000a95d */ /* 0x004fea0003900000 */
[----:B------:R-:W2:Y:S02]  /*127a0*/  @!P2 SYNCS.PHASECHK.TRANS64 P2, [R0+URZ+0x36830], R3 ;  /* 0x036830030000a5a7 */ /* 0x000ea4000804007f */
[----:B--2---:R-:W-:Y:S05]  /*127b0*/  @!P2 BRA `(.L_x_3115) ;  /* 0xfffffffc00f0a947 */ /* 0x004fea000383ffff */
[----:B------:R-:W-:Y:S05]  /*127c0*/  BRA `(.L_x_3114) ;  /* 0xfffffeec00d07947 */ /* 0x000fea000383ffff */
.L_x_3120:
[----:B-1----:R1:W2:Y:S02]  /*127d0*/  SYNCS.PHASECHK.TRANS64.TRYWAIT P2, [R12+URZ+0x36830], R5 ;  /* 0x036830050c0075a7 */ /* 0x0022a4000804017f */
[----:B--2---:R-:W-:Y:S05]  /*127e0*/  @!P2 NANOSLEEP.SYNCS 0x989680 ;  /* 0x009896800000a95d */ /* 0x004fea0003900000 */
[----:B------:R-:W2:Y:S02]  /*127f0*/  @!P2 SYNCS.PHASECHK.TRANS64 P2, [R12+URZ+0x36830], R5 ;  /* 0x036830050c00a5a7 */ /* 0x000ea4000804007f */
[----:B--2---:R-:W-:Y:S05]  /*12800*/  @!P2 BRA `(.L_x_3120) ;  /* 0xfffffffc00f0a947 */ /* 0x004fea000383ffff */
[----:B------:R-:W-:Y:S05]  /*12810*/  BRA `(.L_x_3119) ;  /* 0xffffff3800b47947 */ /* 0x000fea000383ffff */
.L_x_3124:
[----:B-1----:R1:W2:Y:S02]  /*12820*/  SYNCS.PHASECHK.TRANS64.TRYWAIT P2, [R13+URZ+0x36850], R0 ;  /* 0x036850000d0075a7 */ /* 0x0022a4000804017f */
[----:B--2---:R-:W-:Y:S05]  /*12830*/  @!P2 NANOSLEEP.SYNCS 0x989680 ;  /* 0x009896800000a95d */ /* 0x004fea0003900000 */
[----:B------:R-:W2:Y:S02]  /*12840*/  @!P2 SYNCS.PHASECHK.TRANS64 P2, [R13+URZ+0x36850], R0 ;  /* 0x036850000d00a5a7 */ /* 0x000ea4000804007f */
[----:B--2---:R-:W-:Y:S05]  /*12850*/  @!P2 BRA `(.L_x_3124) ;  /* 0xfffffffc00f0a947 */ /* 0x004fea000383ffff */
[----:B------:R-:W-:Y:S05]  /*12860*/  BRA `(.L_x_3123) ;  /* 0xffffff6000007947 */ /* 0x000fea000383ffff */
.L_x_3129:
[----:B-1----:R1:W2:Y:S02]  /*12870*/  SYNCS.PHASECHK.TRANS64.TRYWAIT P0, [R15+URZ+0x36850], R0 ;  /* 0x036850000f0075a7 */ /* 0x0022a4000800017f */
[----:B--2---:R-:W-:Y:S05]  /*12880*/  @!P0 NANOSLEEP.SYNCS 0x989680 ;  /* 0x009896800000895d */ /* 0x004fea0003900000 */
[----:B------:R-:W2:Y:S02]  /*12890*/  @!P0 SYNCS.PHASECHK.TRANS64 P0, [R15+URZ+0x36850], R0 ;  /* 0x036850000f0085a7 */ /* 0x000ea4000800007f */
[----:B--2---:R-:W-:Y:S05]  /*128a0*/  @!P0 BRA `(.L_x_3129) ;  /* 0xfffffffc00f08947 */ /* 0x004fea000383ffff */
[----:B------:R-:W-:Y:S05]  /*128b0*/  BRA `(.L_x_3128) ;  /* 0xffffff8000607947 */ /* 0x000fea000383ffff */
.L_x_3168:
        /* <DEDUP_REMOVED lines=11> */
.L_x_3237:
[----:B------:R-:W-:Y:S05]  /*12970*/  BSYNC B0 ;  /* 0x0000000000007941 */ /* 0x000fea0003800000 */
.L_x_3236:
[----:B------:R-:W-:Y:S05]  /*12980*/  BRA `(.L_x_3238) ;  /* 0xffffffc400fc7947 */ /* 0x000fea000383ffff */
.L_x_3169:
[----:B------:R-:W-:Y:S01]  /*12990*/  BSSY B0, `(.L_x_3239) ;  /* 0x0000006000007945 */ /* 0x000fe20003800000 */
[----:B------:R-:W-:-:S07]  /*129a0*/  IMAD.MOV.U32 R15, RZ, RZ, -0x1 ;  /* 0xffffffffff0f7424 */ /* 0x000fce00078e00ff */
[----:B------:R-:W-:Y:S05]  /*129b0*/  WARPSYNC.COLLECTIVE R15, `(.L_x_3240) ;  /* 0x000000000f0c7348 */ /* 0x000fea0003c00000 */
[----:B------:R-:W-:Y:S02]  /*129c0*/  ELECT P6, UR62, PT ;  /* 0x00000000003e782f */ /* 0x000fe400038c0000 */
[----:B------:R-:W-:Y:S01]  /*129d0*/  MOV R14, UR62 ;  /* 0x0000003e000e7c02 */ /* 0x000fe20008000f00 */
[----:B------:R-:W-:Y:S10]  /*129e0*/  ENDCOLLECTIVE ;  /* 0x000000000000791b */ /* 0x000ff40003800000 */
.L_x_3240:
[----:B------:R-:W-:Y:S05]  /*129f0*/  BSYNC B0 ;  /* 0x0000000000007941 */ /* 0x000fea0003800000 */
.L_x_3239:
[----:B------:R-:W-:Y:S05]  /*12a00*/  BRA `(.L_x_3241) ;  /* 0xffffffc400f47947 */ /* 0x000fea000383ffff */
.L_x_3172:
[----:B0-----:R0:W1:Y:S02]  /*12a10*/  SYNCS.PHASECHK.TRANS64.TRYWAIT P0, [R8+URZ+0x36840], R9 ;  /* 0x03684009080075a7 */ /* 0x001064000800017f */
[----:B-1----:R-:W-:Y:S05]  /*12a20*/  @!P0 NANOSLEEP.SYNCS 0x989680 ;  /* 0x009896800000895d */ /* 0x002fea0003900000 */
[----:B------:R-:W1:Y:S02]  /*12a30*/  @!P0 SYNCS.PHASECHK.TRANS64 P0, [R8+URZ+0x36840], R9 ;  /* 0x03684009080085a7 */ /* 0x000e64000800007f */
[----:B-1----:R-:W-:Y:S05]  /*12a40*/  @!P0 BRA `(.L_x_3172) ;  /* 0xfffffffc00f08947 */ /* 0x002fea000383ffff */
[----:B------:R-:W-:Y:S05]  /*12a50*/  BRA `(.L_x_3242) ;  /* 0xffffffc800647947 */ /* 0x000fea000383ffff */
.L_x_3175:
        /* <DEDUP_REMOVED lines=8> */
.L_x_3183:
[----:B0-----:R0:W1:Y:S02]  /*12ae0*/  SYNCS.PHASECHK.TRANS64.TRYWAIT P0, [R2+URZ+0x36840], R3 ;  /* 0x03684003020075a7 */ /* 0x001064000800017f */
[----:B-1----:R-:W-:Y:S05]  /*12af0*/  @!P0 NANOSLEEP.SYNCS 0x989680 ;  /* 0x009896800000895d */ /* 0x002fea0003900000 */
[----:B------:R-:W1:Y:S02]  /*12b00*/  @!P0 SYNCS.PHASECHK.TRANS64 P0, [R2+URZ+0x36840], R3 ;  /* 0x03684003020085a7 */ /* 0x000e64000800007f */
[----:B-1----:R-:W-:Y:S05]  /*12b10*/  @!P0 BRA `(.L_x_3183) ;  /* 0xfffffffc00f08947 */ /* 0x002fea000383ffff */
[----:B------:R-:W-:Y:S05]  /*12b20*/  BRA `(.L_x_3244) ;  /* 0xffffffd000707947 */ /* 0x000fea000383ffff */
.L_x_3185:
[----:B0-----:R0:W1:Y:S02]  /*12b30*/  SYNCS.PHASECHK.TRANS64.TRYWAIT P0, [R3+URZ+0x60], R2 ;  /* 0x00006002030075a7 */ /* 0x001064000800017f */
[----:B-1----:R-:W-:Y:S05]  /*12b40*/  @!P0 NANOSLEEP.SYNCS 0x989680 ;  /* 0x009896800000895d */ /* 0x002fea0003900000 */
[----:B------:R-:W1:Y:S02]  /*12b50*/  @!P0 SYNCS.PHASECHK.TRANS64 P0, [R3+URZ+0x60], R2 ;  /* 0x00006002030085a7 */ /* 0x000e64000800007f */
[----:B-1----:R-:W-:Y:S05]  /*12b60*/  @!P0 BRA `(.L_x_3185) ;  /* 0xfffffffc00f08947 */ /* 0x002fea000383ffff */
[----:B------:R-:W-:Y:S05]  /*12b70*/  BRA `(.L_x_3245) ;  /* 0xffffffd4001c7947 */ /* 0x000fea000383ffff */
.L_x_3190:
[----:B-1----:R1:W2:Y:S02]  /*12b80*/  SYNCS.PHASECHK.TRANS64.TRYWAIT P0, [R2+URZ+0x36840], R3 ;  /* 0x03684003020075a7 */ /* 0x0022a4000800017f */
[----:B--2---:R-:W-:Y:S05]  /*12b90*/  @!P0 NANOSLEEP.SYNCS 0x989680 ;  /* 0x009896800000895d */ /* 0x004fea0003900000 */
[----:B------:R-:W2:Y:S02]  /*12ba0*/  @!P0 SYNCS.PHASECHK.TRANS64 P0, [R2+URZ+0x36840], R3 ;  /* 0x03684003020085a7 */ /* 0x000ea4000800007f */
[----:B--2---:R-:W-:Y:S05]  /*12bb0*/  @!P0 BRA `(.L_x_3190) ;  /* 0xfffffffc00f08947 */ /* 0x004fea000383ffff */
[----:B------:R-:W-:Y:S05]  /*12bc0*/  BRA `(.L_x_3246) ;  /* 0xffffffd800907947 */ /* 0x000fea000383ffff */
.L_x_3192:
[----:B0-----:R0:W1:Y:S02]  /*12bd0*/  SYNCS.PHASECHK.TRANS64.TRYWAIT P1, [R2+URZ+0x60], R3 ;  /* 0x00006003020075a7 */ /* 0x001064000802017f */
[----:B-1----:R-:W-:Y:S05]  /*12be0*/  @!P1 NANOSLEEP.SYNCS 0x989680 ;  /* 0x009896800000995d */ /* 0x002fea0003900000 */
[----:B------:R-:W1:Y:S02]  /*12bf0*/  @!P1 SYNCS.PHASECHK.TRANS64 P1, [R2+URZ+0x60], R3 ;  /* 0x00006003020095a7 */ /* 0x000e64000802007f */
[----:B-1----:R-:W-:Y:S05]  /*12c00*/  @!P1 BRA `(.L_x_3192) ;  /* 0xfffffffc00f09947 */ /* 0x002fea000383ffff */
[----:B------:R-:W-:Y:S05]  /*12c10*/  BRA `(.L_x_3247) ;  /* 0xffffffdc003c7947 */ /* 0x000fea000383ffff */
.L_x_3197:
[----:B--2---:R2:W3:Y:S02]  /*12c20*/  SYNCS.PHASECHK.TRANS64.TRYWAIT P0, [R2+URZ+0x36840], R3 ;  /* 0x03684003020075a7 */ /* 0x0044e4000800017f */
[----:B---3--:R-:W-:Y:S05]  /*12c30*/  @!P0 NANOSLEEP.SYNCS 0x989680 ;  /* 0x009896800000895d */ /* 0x008fea0003900000 */
[----:B------:R-:W3:Y:S02]  /*12c40*/  @!P0 SYNCS.PHASECHK.TRANS64 P0, [R2+URZ+0x36840], R3 ;  /* 0x03684003020085a7 */ /* 0x000ee4000800007f */
[----:B---3--:R-:W-:Y:S05]  /*12c50*/  @!P0 BRA `(.L_x_3197) ;  /* 0xfffffffc00f08947 */ /* 0x008fea000383ffff */
[----:B------:R-:W-:Y:S05]  /*12c60*/  BRA `(.L_x_3248) ;  /* 0xffffffe000747947 */ /* 0x000fea000383ffff */
.L_x_3199:
[----:B0-----:R0:W1:Y:S02]  /*12c70*/  SYNCS.PHASECHK.TRANS64.TRYWAIT P1, [R2+URZ+0x60], R8 ;  /* 0x00006008020075a7 */ /* 0x001064000802017f */
[----:B-1----:R-:W-:Y:S05]  /*12c80*/  @!P1 NANOSLEEP.SYNCS 0x989680 ;  /* 0x009896800000995d */ /* 0x002fea0003900000 */
[----:B------:R-:W1:Y:S02]  /*12c90*/  @!P1 SYNCS.PHASECHK.TRANS64 P1, [R2+URZ+0x60], R8 ;  /* 0x00006008020095a7 */ /* 0x000e64000802007f */
[----:B-1----:R-:W-:Y:S05]  /*12ca0*/  @!P1 BRA `(.L_x_3199) ;  /* 0xfffffffc00f09947 */ /* 0x002fea000383ffff */
[----:B------:R-:W-:Y:S05]  /*12cb0*/  BRA `(.L_x_3249) ;  /* 0xffffffe400247947 */ /* 0x000fea000383ffff */
.L_x_3206:
[----:B-1----:R1:W2:Y:S02]  /*12cc0*/  SYNCS.PHASECHK.TRANS64.TRYWAIT P0, [R3+URZ+0x36860], R0 ;  /* 0x03686000030075a7 */ /* 0x0022a4000800017f */
[----:B--2---:R-:W-:Y:S05]  /*12cd0*/  @!P0 NANOSLEEP.SYNCS 0x989680 ;  /* 0x009896800000895d */ /* 0x004fea0003900000 */
[----:B------:R-:W2:Y:S02]  /*12ce0*/  @!P0 SYNCS.PHASECHK.TRANS64 P0, [R3+URZ+0x36860], R0 ;  /* 0x03686000030085a7 */ /* 0x000ea4000800007f */
[----:B--2---:R-:W-:Y:S05]  /*12cf0*/  @!P0 BRA `(.L_x_3206) ;  /* 0xfffffffc00f08947 */ /* 0x004fea000383ffff */
[----:B------:R-:W-:Y:S05]  /*12d00*/  BRA `(.L_x_3250) ;  /* 0xffffffe800407947 */ /* 0x000fea000383ffff */
.L_x_3208:
        /* <DEDUP_REMOVED lines=8> */
.L_x_3252:
[----:B------:R-:W-:Y:S05]  /*12d90*/  BSYNC B0 ;  /* 0x0000000000007941 */ /* 0x000fea0003800000 */
.L_x_3251:
        /* <DEDUP_REMOVED lines=8> */
.L_x_3253:
[----:B------:R-:W-:Y:S01]  /*12e20*/  IMAD.MOV.U32 R5, RZ, RZ, R14 ;  /* 0x000000ffff057224 */ /* 0x000fe200078e000e */
[----:B------:R-:W-:Y:S06]  /*12e30*/  BRA `(.L_x_3254) ;  /* 0xffffffe800e47947 */ /* 0x000fec000383ffff */
.L_x_3211:
        /* <DEDUP_REMOVED lines=8> */
.L_x_3256:
[----:B------:R-:W-:Y:S05]  /*12ec0*/  BSYNC B0 ;  /* 0x0000000000007941 */ /* 0x000fea0003800000 */
.L_x_3255:
        /* <DEDUP_REMOVED lines=10> */
.L_x_3257:
        /* <DEDUP_REMOVED lines=8> */
.L_x_3258:
        /* <DEDUP_REMOVED lines=8> */
.L_x_3259:
        /* <DEDUP_REMOVED lines=8> */
.L_x_3260:
        /* <DEDUP_REMOVED lines=8> */
.L_x_3261:
[----:B------:R-:W-:Y:S05]  /*13170*/  BRA `(.L_x_3262) ;  /* 0xffffffe800a87947 */ /* 0x000fea000383ffff */
.L_x_3216:
        /* <DEDUP_REMOVED lines=8> */
.L_x_3264:
[----:B------:R-:W-:Y:S05]  /*13200*/  BSYNC B0 ;  /* 0x0000000000007941 */ /* 0x000fea0003800000 */
.L_x_3263:
        /* <DEDUP_REMOVED lines=10> */
.L_x_3265:
        /* <DEDUP_REMOVED lines=8> */
.L_x_3266:
        /* <DEDUP_REMOVED lines=8> */
.L_x_3267:
        /* <DEDUP_REMOVED lines=8> */
.L_x_3268:
        /* <DEDUP_REMOVED lines=8> */
.L_x_3269:
[----:B------:R-:W-:Y:S05]  /*134b0*/  BRA `(.L_x_3270) ;  /* 0xffffffe8008c7947 */ /* 0x000fea000383ffff */
.L_x_3218:
[----:B------:R-:W-:Y:S01]  /*134c0*/  BSSY B0, `(.L_x_3271) ;  /* 0x0000006000007945 */ /* 0x000fe20003800000 */
[----:B------:R-:W-:Y:S01]  /*134d0*/  PLOP3.LUT P6, PT, P6, PT, PT, 0x8, 0x0 ;  /* 0x000000000000781c */ /* 0x000fe200037ce170 */
[----:B------:R-:W-:-:S12]  /*134e0*/  IMAD.MOV.U32 R15, RZ, RZ, -0x1 ;  /* 0xffffffffff0f7424 */ /* 0x000fd800078e00ff */
[----:B0-----:R-:W-:Y:S05]  /*134f0*/  WARPSYNC.COLLECTIVE R15, `(.L_x_3272) ;  /* 0x000000000f087348 */ /* 0x001fea0003c00000 */
[----:B------:R-:W-:Y:S01]  /*13500*/  VOTE.ANY R14, PT, P6 ;  /* 0x00000000000e7806 */ /* 0x000fe200030e0100 */
[----:B0-----:R-:W-:Y:S06]  /*13510*/  ENDCOLLECTIVE ;  /* 0x000000000000791b */ /* 0x001fec0003800000 */
.L_x_3272:
[----:B------:R-:W-:Y:S05]  /*13520*/  BSYNC B0 ;  /* 0x0000000000007941 */ /* 0x000fea0003800000 */
.L_x_3271:
        /* <DEDUP_REMOVED lines=9> */
.L_x_3273:
[----:B------:R-:W-:Y:S01]  /*135c0*/  IMAD.MOV.U32 R17, RZ, RZ, R14 ;  /* 0x000000ffff117224 */ /* 0x000fe200078e000e */
[----:B------:R-:W-:Y:S06]  /*135d0*/  BRA `(.L_x_3274) ;  /* 0xffffffe8007c7947 */ /* 0x000fec000383ffff */
.L_x_3220:
[----:B------:R-:W-:Y:S01]  /*135e0*/  BSSY B0, `(.L_x_3275) ;  /* 0x0000007000007945 */ /* 0x000fe20003800000 */
[----:B------:R-:W-:Y:S02]  /*135f0*/  IMAD.MOV.U32 R13, RZ, RZ, R2 ;  /* 0x000000ffff0d7224 */ /* 0x000fe400078e0002 */
[----:B------:R-:W-:Y:S02]  /*13600*/  IMAD.MOV.U32 R11, RZ, RZ, 0x1f ;  /* 0x0000001fff0b7424 */ /* 0x000fe400078e00ff */
[----:B------:R-:W-:-:S07]  /*13610*/  IMAD.MOV.U32 R15, RZ, RZ, -0x1 ;  /* 0xffffffffff0f7424 */ /* 0x000fce00078e00ff */
[----:B012---:R-:W-:Y:S05]  /*13620*/  WARPSYNC.COLLECTIVE R15, `(.L_x_3276) ;  /* 0x000000000f087348 */ /* 0x007fea0003c00000 */
[----:B------:R3:W4:Y:S02]  /*13630*/  SHFL.IDX P6, R14, R13, R12, R11 ;  /* 0x0000000c0d0e7389 */ /* 0x00072400000c000b */
[----:B01234-:R-:W-:Y:S01]  /*13640*/  ENDCOLLECTIVE ;  /* 0x000000000000791b */ /* 0x01ffe20003800000 */
.L_x_3276:
[----:B------:R-:W-:Y:S05]  /*13650*/  BSYNC B0 ;  /* 0x0000000000007941 */ /* 0x000fea0003800000 */
.L_x_3275:
[----:B------:R-:W-:Y:S05]  /*13660*/  BRA `(.L_x_3219) ;  /* 0xffffffe800747947 */ /* 0x000fea000383ffff */
.L_x_3224:
[----:B0-----:R0:W1:Y:S02]  /*13670*/  SYNCS.PHASECHK.TRANS64.TRYWAIT P0, [R0+URZ+0x36820], R3 ;  /* 0x03682003000075a7 */ /* 0x001064000800017f */
[----:B-1----:R-:W-:Y:S05]  /*13680*/  @!P0 NANOSLEEP.SYNCS 0x989680 ;  /* 0x009896800000895d */ /* 0x002fea0003900000 */
[----:B------:R-:W1:Y:S02]  /*13690*/  @!P0 SYNCS.PHASECHK.TRANS64 P0, [R0+URZ+0x36820], R3 ;  /* 0x03682003000085a7 */ /* 0x000e64000800007f */
[----:B-1----:R-:W-:Y:S05]  /*136a0*/  @!P0 BRA `(.L_x_3224) ;  /* 0xfffffffc00f08947 */ /* 0x002fea000383ffff */
[----:B------:R-:W-:Y:S05]  /*136b0*/  BRA `(.L_x_3277) ;  /* 0xffffffec00587947 */ /* 0x000fea000383ffff */
.L_x_3225:
        /* <DEDUP_REMOVED lines=11> */
.L_x_3279:
[----:B------:R-:W-:Y:S05]  /*13770*/  BSYNC B0 ;  /* 0x0000000000007941 */ /* 0x000fea0003800000 */
.L_x_3278:
[----:B------:R-:W-:Y:S05]  /*13780*/  BRA `(.L_x_3280) ;  /* 0xffffffec00407947 */ /* 0x000fea000383ffff */
.L_x_3228:
[----:B------:R-:W-:Y:S01]  /*13790*/  BSSY B1, `(.L_x_3281) ;  /* 0x0000006000017945 */ /* 0x000fe20003800000 */
[----:B------:R-:W-:-:S07]  /*137a0*/  IMAD.MOV.U32 R15, RZ, RZ, -0x1 ;  /* 0xffffffffff0f7424 */ /* 0x000fce00078e00ff */
[----:B01----:R-:W-:Y:S05]  /*137b0*/  WARPSYNC.COLLECTIVE R15, `(.L_x_3282) ;  /* 0x000000000f0c7348 */ /* 0x003fea0003c00000 */
[----:B------:R-:W-:Y:S02]  /*137c0*/  ELECT P6, UR62, PT ;  /* 0x00000000003e782f */ /* 0x000fe400038c0000 */
[----:B------:R-:W-:Y:S01]  /*137d0*/  MOV R14, UR62 ;  /* 0x0000003e000e7c02 */ /* 0x000fe20008000f00 */
[----:B01----:R-:W-:Y:S10]  /*137e0*/  ENDCOLLECTIVE ;  /* 0x000000000000791b */ /* 0x003ff40003800000 */
.L_x_3282:
[----:B------:R-:W-:Y:S05]  /*137f0*/  BSYNC B1 ;  /* 0x0000000000017941 */ /* 0x000fea0003800000 */
.L_x_3281:
[----:B------:R-:W-:Y:S05]  /*13800*/  BRA `(.L_x_3283) ;  /* 0xffffffec00387947 */ /* 0x000fea000383ffff */
.L_x_3230:
[----:B0-----:R0:W1:Y:S02]  /*13810*/  SYNCS.PHASECHK.TRANS64.TRYWAIT P0, [R6+URZ], R5 ;  /* 0x00000005060075a7 */ /* 0x001064000800017f */
[----:B-1----:R-:W-:Y:S05]  /*13820*/  @!P0 NANOSLEEP.SYNCS 0x989680 ;  /* 0x009896800000895d */ /* 0x002fea0003900000 */
[----:B------:R-:W1:Y:S02]  /*13830*/  @!P0 SYNCS.PHASECHK.TRANS64 P0, [R6+URZ], R5 ;  /* 0x00000005060085a7 */ /* 0x000e64000800007f */
[----:B-1----:R-:W-:Y:S05]  /*13840*/  @!P0 BRA `(.L_x_3230) ;  /* 0xfffffffc00f08947 */ /* 0x002fea000383ffff */
[----:B------:R-:W-:Y:S05]  /*13850*/  BRA `(.L_x_3284) ;  /* 0xffffffec00747947 */ /* 0x000fea000383ffff */
.L_x_3231:
[----:B-1----:R1:W2:Y:S02]  /*13860*/  SYNCS.PHASECHK.TRANS64.TRYWAIT P0, [R7+URZ], R2 ;  /* 0x00000002070075a7 */ /* 0x0022a4000800017f */
[----:B--2---:R-:W-:Y:S05]  /*13870*/  @!P0 NANOSLEEP.SYNCS 0x989680 ;  /* 0x009896800000895d */ /* 0x004fea0003900000 */
[----:B------:R-:W2:Y:S02]  /*13880*/  @!P0 SYNCS.PHASECHK.TRANS64 P0, [R7+URZ], R2 ;  /* 0x00000002070085a7 */ /* 0x000ea4000800007f */
[----:B--2---:R-:W-:Y:S05]  /*13890*/  @!P0 BRA `(.L_x_3231) ;  /* 0xfffffffc00f08947 */ /* 0x004fea000383ffff */
[----:B------:R-:W-:Y:S05]  /*138a0*/  BRA `(.L_x_3285) ;  /* 0xffffffec00687947 */ /* 0x000fea000383ffff */
.L_x_3233:
[----:B--2---:R2:W3:Y:S02]  /*138b0*/  SYNCS.PHASECHK.TRANS64.TRYWAIT P0, [R4+URZ], R5 ;  /* 0x00000005040075a7 */ /* 0x0044e4000800017f */
[----:B---3--:R-:W-:Y:S05]  /*138c0*/  @!P0 NANOSLEEP.SYNCS 0x989680 ;  /* 0x009896800000895d */ /* 0x008fea0003900000 */
[----:B------:R-:W3:Y:S02]  /*138d0*/  @!P0 SYNCS.PHASECHK.TRANS64 P0, [R4+URZ], R5 ;  /* 0x00000005040085a7 */ /* 0x000ee4000800007f */
[----:B---3--:R-:W-:Y:S05]  /*138e0*/  @!P0 BRA `(.L_x_3233) ;  /* 0xfffffffc00f08947 */ /* 0x008fea000383ffff */
[----:B------:R-:W-:Y:S05]  /*138f0*/  BRA `(.L_x_3286) ;  /* 0xffffffec00707947 */ /* 0x000fea000383ffff */
.L_x_3287:
        /* <DEDUP_REMOVED lines=16> */
.L_x_12758:


//--------------------- .text._ZN7cutlass13device_kernelIN5flash11enable_sm90INS1_16FlashAttnFwdSm90INS1_25CollectiveMainloopFwdSm90ILi2EN4cute5tupleIJNS5_1CILi1EEES8_S8_EEENS6_IJNS7_ILi128EEENS7_ILi112EEENS7_ILi192EEEEEELi192ENS_6half_tEfNS_4arch4Sm90ELb0ELb0ELb1ELb1ELb0ELb1ELb0ELb1ELb1ELb0ELb0ELb0EEENS1_21CollectiveEpilogueFwdINS6_IJSA_SC_SB_EEES9_SE_SG_Li256ELb1ELb0ELb0ELb0EEENS1_36VarlenDynamicPersistentTileSchedulerILi128ELi112ELi256ELi32ELb0ELb0ELb1ELb0ELb1ELb1EEEEEEEEEvNT_6ParamsE --------------------------
	.section	.text._ZN7cutlass13device_kernelIN5flash11enable_sm90INS1_16FlashAttnFwdSm90INS1_25CollectiveMainloopFwdSm90ILi2EN4cute5tupleIJNS5_1CILi1EEES8_S8_EEENS6_IJNS7_ILi128EEENS7_ILi112EEENS7_ILi192EEEEEELi192ENS_6half_tEfNS_4arch4Sm90ELb0ELb0ELb1ELb1ELb0ELb1ELb0ELb1ELb1ELb0ELb0ELb0EEENS1_21CollectiveEpilogueFwdINS6_IJSA_SC_SB_EEES9_SE_SG_Li256ELb1ELb0ELb0ELb0EEENS1_36VarlenDynamicPersistentTileSchedulerILi128ELi112ELi256ELi32ELb0ELb0ELb1ELb0ELb1ELb1EEEEEEEEEvNT_6ParamsE,"ax",@progbits
	.align	128
.text._ZN7cutlass13device_kernelIN5flash11enable_sm90INS1_16FlashAttnFwdSm90INS1_25CollectiveMainloopFwdSm90ILi2EN4cute5tupleIJNS5_1CILi1EEES8_S8_EEENS6_IJNS7_ILi128EEENS7_ILi112EEENS7_ILi192EEEEEELi192ENS_6half_tEfNS_4arch4Sm90ELb0ELb0ELb1ELb1ELb0ELb1ELb0ELb1ELb1ELb0ELb0ELb0EEENS1_21CollectiveEpilogueFwdINS6_IJSA_SC_SB_EEES9_SE_SG_Li256ELb1ELb0ELb0ELb0EEENS1_36VarlenDynamicPersistentTileSchedulerILi128ELi112ELi256ELi32ELb0ELb0ELb1ELb0ELb1ELb1EEEEEEEEEvNT_6ParamsE:
        .type           _ZN7cutlass13device_kernelIN5flash11enable_sm90INS1_16FlashAttnFwdSm90INS1_25CollectiveMainloopFwdSm90ILi2EN4cute5tupleIJNS5_1CILi1EEES8_S8_EEENS6_IJNS7_ILi128EEENS7_ILi112EEENS7_ILi192EEEEEELi192ENS_6half_tEfNS_4arch4Sm90ELb0ELb0ELb1ELb1ELb0ELb1ELb0ELb1ELb1ELb0ELb0ELb0EEENS1_21CollectiveEpilogueFwdINS6_IJSA_SC_SB_EEES9_SE_SG_Li256ELb1ELb0ELb0ELb0EEENS1_36VarlenDynamicPersistentTileSchedulerILi128ELi112ELi256ELi32ELb0ELb0ELb1ELb0ELb1ELb1EEEEEEEEEvNT_6ParamsE,@function
        .size           _ZN7cutlass13device_kernelIN5flash11enable_sm90INS1_16FlashAttnFwdSm90INS1_25CollectiveMainloopFwdSm90ILi2EN4cute5tupleIJNS5_1CILi1EEES8_S8_EEENS6_IJNS7_ILi128EEENS7_ILi112EEENS7_ILi192EEEEEELi192ENS_6half_tEfNS_4arch4Sm90ELb0ELb0ELb1ELb1ELb0ELb1ELb0ELb1ELb1ELb0ELb0ELb0EEENS1_21CollectiveEpilogueFwdINS6_IJSA_SC_SB_EEES9_SE_SG_Li256ELb1ELb0ELb0ELb0EEENS1_36VarlenDynamicPersistentTileSchedulerILi128ELi112ELi256ELi32ELb0ELb0ELb1ELb0ELb1ELb1EEEEEEEEEvNT_6ParamsE,(.L_x_12759 - _ZN7cutlass13device_kernelIN5flash11enable_sm90INS1_16FlashAttnFwdSm90INS1_25CollectiveMainloopFwdSm90ILi2EN4cute5tupleIJNS5_1CILi1EEES8_S8_EEENS6_IJNS7_ILi128EEENS7_ILi112EEENS7_ILi192EEEEEELi192ENS_6half_tEfNS_4arch4Sm90ELb0ELb0ELb1ELb1ELb0ELb1ELb0ELb1ELb1ELb0ELb0ELb0EEENS1_21CollectiveEpilogueFwdINS6_IJSA_SC_SB_EEES9_SE_SG_Li256ELb1ELb0ELb0ELb0EEENS1_36VarlenDynamicPersistentTileSchedulerILi128ELi112ELi256ELi32ELb0ELb0ELb1ELb0ELb1ELb1EEEEEEEEEvNT_6ParamsE)
        .other          _ZN7cutlass13device_kernelIN5flash11enable_sm90INS1_16FlashAttnFwdSm90INS1_25CollectiveMainloopFwdSm90ILi2EN4cute5tupleIJNS5_1CILi1EEES8_S8_EEENS6_IJNS7_ILi128EEENS7_ILi112EEENS7_ILi192EEEEEELi192ENS_6half_tEfNS_4arch4Sm90ELb0ELb0ELb1ELb1ELb0ELb1ELb0ELb1ELb1ELb0ELb0ELb0EEENS1_21CollectiveEpilogueFwdINS6_IJSA_SC_SB_EEES9_SE_SG_Li256ELb1ELb0ELb0ELb0EEENS1_36VarlenDynamicPersistentTileSchedulerILi128ELi112ELi256ELi32ELb0ELb0ELb1ELb0ELb1ELb1EEEEEEEEEvNT_6ParamsE,@"STO_CUDA_ENTRY STV_DEFAULT"
_ZN7cutlass13device_kernelIN5flash11enable_sm90INS1_16FlashAttnFwdSm90INS1_25CollectiveMainloopFwdSm90ILi2EN4cute5tupleIJNS5_1CILi1EEES8_S8_EEENS6_IJNS7_ILi128EEENS7_ILi112EEENS7_ILi192EEEEEELi192ENS_6half_tEfNS_4arch4Sm90ELb0ELb0ELb1ELb1ELb0ELb1ELb0ELb1ELb1ELb0ELb0ELb0EEENS1_21CollectiveEpilogueFwdINS6_IJSA_SC_SB_EEES9_SE_SG_Li256ELb1ELb0ELb0ELb0EEENS1_36VarlenDynamicPersistentTileSchedulerILi128ELi112ELi256ELi32ELb0ELb0ELb1ELb0ELb1ELb1EEEEEEEEEvNT_6ParamsE:
        /* <DEDUP_REMOVED lines=27> */
.L_x_3289:
[----:B------:R-:W-:Y:S05]  /*01b0*/  BSYNC B0 ;  /* 0x0000000000007941 */ /* 0x000fea0003800000 */
.L_x_3288:
        /* <DEDUP_REMOVED lines=41> */
.L_x_3290:
        /* <DEDUP_REMOVED lines=22> */
.L_x_3291:
        /* <DEDUP_REMOVED lines=18> */
.L_x_3292:
        /* <DEDUP_REMOVED lines=22> */
.L_x_3293:
        /* <DEDUP_REMOVED lines=22> */
.L_x_3294:
        /* <DEDUP_REMOVED lines=10> */
.L_x_3297:
        /* <DEDUP_REMOVED lines=9> */
[----:B0-----:R-:W-:Y:S01]  /*0ac0*/  MOV R2, UR4 ;  /* 0x0000000400027c02 */ /* 0x001fe20008000f00 */
[----:B------:R-:W-:-:S04]  /*0ad0*/  ULDC UR4, c[0x0][0xc14] ;  /* 0x0003050000047ab9 */ /* 0x000fc80000000800 */
[----:B------:R-:W0:Y:S01]  /*0ae0*/  LDS.128 R148, [R2+0x368d0] ;  /* 0x0368d00002947984 */ /* 0x000e220000000c00 */
[----:B------:R-:W-:Y:S06]  /*0af0*/  BAR.ARV 0x4, 0x120 ;  /* 0x0104800000007b1d */ /* 0x000fec0000002000 */
[----:B0-----:R-:W-:-:S13]  /*0b00*/  ISETP.GE.AND P0, PT, R151, UR4, PT ;  /* 0x0000000497007c0c */ /* 0x001fda000bf06270 */
[----:B------:R-:W-:Y:S05]  /*0b10*/  @P0 BRA `(.L_x_3298) ;  /* 0x0000023c00340947 */ /* 0x000fea0003800000 */
[----:B------:R-:W2:Y:S01]  /*0b20*/  LDL R0, [R1+0x64] ;  /* 0x0000640001007983 */ /* 0x000ea20000100800 */
[----:B------:R-:W-:Y:S01]  /*0b30*/  VIADD R13, R4, 0xffffff80 ;  /* 0xffffff80040d7836 */ /* 0x000fe20000000000 */
[----:B------:R-:W-:Y:S01]  /*0b40*/  R2UR UR4, R2 ;  /* 0x00000000020472ca */ /* 0x000fe200000e0000 */
[----:B------:R-:W-:Y:S01]  /*0b50*/  IMAD.MOV.U32 R11, RZ, RZ, -0x2 ;  /* 0xfffffffeff0b7424 */ /* 0x000fe200078e00ff */
[----:B------:R-:W-:Y:S01]  /*0b60*/  MOV R211, RZ ;  /* 0x000000ff00d37202 */ /* 0x000fe20000000f00 */
[----:B------:R-:W-:Y:S02]  /*0b70*/  IMAD.MOV.U32 R224, RZ, RZ, RZ ;  /* 0x000000ffffe07224 */ /* 0x000fe400078e00ff */
[----:B------:R-:W-:Y:S02]  /*0b80*/  IMAD.MOV.U32 R18, RZ, RZ, RZ ;  /* 0x000000ffff127224 */ /* 0x000fe400078e00ff */
[----:B------:R-:W-:Y:S02]  /*0b90*/  IMAD.MOV.U32 R206, RZ, RZ, RZ ;  /* 0x000000ffffce7224 */ /* 0x000fe400078e00ff */
[----:B------:R-:W-:-:S04]  /*0ba0*/  IMAD.MOV.U32 R213, RZ, RZ, RZ ;  /* 0x000000ffffd57224 */ /* 0x000fc800078e00ff */
[----:B------:R-:W-:Y:S01]  /*0bb0*/  UIADD3 UR4, UR4, 0x15400, URZ ;  /* 0x0001540004047890 */ /* 0x000fe2000fffe03f */
[----:B--2---:R-:W-:Y:S02]  /*0bc0*/  R2UR UR5, R0 ;  /* 0x00000000000572ca */ /* 0x004fe400000e0000 */
[----:B------:R-:W-:-:S04]  /*0bd0*/  SHF.R.S32.HI R0, RZ, 0x1f, R13 ;  /* 0x0000001fff007819 */ /* 0x000fc8000001140d */
[CC--:B------:R-:W-:Y:S02]  /*0be0*/  LEA.HI R4, R0.reuse, R13.reuse, RZ, 0x7 ;  /* 0x0000000d00047211 */ /* 0x0c0fe400078f38ff */
[----:B------:R-:W-:Y:S02]  /*0bf0*/  LEA.HI R3, R0, R13, RZ, 0x4 ;  /* 0x0000000d00037211 */ /* 0x000fe400078f20ff */
[----:B------:R-:W-:Y:S02]  /*0c00*/  LOP3.LUT R229, R4, 0xffffff80, RZ, 0xc0, !PT ;  /* 0xffffff8004e57812 */ /* 0x000fe400078ec0ff */
[----:B------:R-:W-:Y:S01]  /*0c10*/  SHF.R.S32.HI R6, RZ, 0x4, R3 ;  /* 0x00000004ff067819 */ /* 0x000fe20000011403 */
[----:B------:R-:W-:Y:S01]  /*0c20*/  ULOP3.LUT UR5, UR5, 0x1, URZ, 0xfc, !UPT ;  /* 0x0000000105057892 */ /* 0x000fe2000f8efc3f */
[----:B------:R-:W-:Y:S01]  /*0c30*/  SHF.R.S32.HI R237, RZ, 0x7, R4 ;  /* 0x00000007ffed7819 */ /* 0x000fe20000011404 */
[----:B------:R-:W-:Y:S01]  /*0c40*/  IMAD.IADD R229, R13, 0x1, -R229 ;  /* 0x000000010de57824 */ /* 0x000fe200078e0ae5 */
[----:B------:R-:W-:-:S02]  /*0c50*/  LEA.HI R5, R3, R6, RZ, 0x1 ;  /* 0x0000000603057211 */ /* 0x000fc400078f08ff */
[----:B------:R-:W-:Y:S02]  /*0c60*/  LOP3.LUT R3, R3, 0x3fffff0, RZ, 0xc0, !PT ;  /* 0x03fffff003037812 */ /* 0x000fe400078ec0ff */
[----:B------:R-:W-:Y:S02]  /*0c70*/  SHF.R.S32.HI R8, RZ, 0x1f, R229 ;  /* 0x0000001fff087819 */ /* 0x000fe400000114e5 */
[----:B------:R-:W-:Y:S01]  /*0c80*/  LOP3.LUT R5, R5, 0x1ffffffe, RZ, 0xc0, !PT ;  /* 0x1ffffffe05057812 */ /* 0x000fe200078ec0ff */
[----:B------:R-:W-:Y:S01]  /*0c90*/  IMAD.IADD R3, R13, 0x1, -R3 ;  /* 0x000000010d037824 */ /* 0x000fe200078e0a03 */
[----:B------:R-:W-:Y:S02]  /*0ca0*/  LEA.HI R7, R8, R229, RZ, 0x2 ;  /* 0x000000e508077211 */ /* 0x000fe400078f10ff */
[----:B------:R-:W-:Y:S02]  /*0cb0*/  IADD3 R6, R6, -R5, RZ ;  /* 0x8000000506067210 */ /* 0x000fe40007ffe0ff */
[----:B------:R-:W-:-:S02]  /*0cc0*/  SHF.R.S32.HI R9, RZ, 0x2, R7 ;  /* 0x00000002ff097819 */ /* 0x000fc40000011407 */
[----:B------:R-:W-:Y:S02]  /*0cd0*/  SHF.R.S32.HI R10, RZ, 0x1f, R7 ;  /* 0x0000001fff0a7819 */ /* 0x000fe40000011407 */
[----:B------:R-:W-:Y:S02]  /*0ce0*/  LEA.HI R5, R0, R13, RZ, 0x5 ;  /* 0x0000000d00057211 */ /* 0x000fe400078f28ff */
[----:B------:R-:W-:Y:S02]  /*0cf0*/  LEA.HI R10, R10, R9, RZ, 0x3 ;  /* 0x000000090a0a7211 */ /* 0x000fe400078f18ff */
[----:B------:R-:W-:Y:S02]  /*0d00*/  SHF.R.S32.HI R210, RZ, 0x5, R5 ;  /* 0x00000005ffd27819 */ /* 0x000fe40000011405 */
[----:B------:R-:W-:Y:S02]  /*0d10*/  LOP3.LUT R10, R10, 0xfffffff8, RZ, 0xc0, !PT ;  /* 0xfffffff80a0a7812 */ /* 0x000fe400078ec0ff */
[C---:B------:R-:W-:Y:S01]  /*0d20*/  LEA R3, R210.reuse, R3, 0x4 ;  /* 0x00000003d2037211 */ /* 0x040fe200078e20ff */
[----:B------:R-:W-:Y:S01]  /*0d30*/  IMAD.SHL.U32 R210, R210, 0x200, RZ ;  /* 0x00000200d2d27824 */ /* 0x000fe200078e00ff */
[----:B------:R-:W-:Y:S01]  /*0d40*/  LEA.HI R8, R8, R229, RZ, 0x5 ;  /* 0x000000e508087211 */ /* 0x000fe200078f28ff */
[----:B------:R-:W-:Y:S01]  /*0d50*/  IMAD.IADD R9, R9, 0x1, -R10 ;  /* 0x0000000109097824 */ /* 0x000fe200078e0a0a */
[----:B------:R-:W-:-:S02]  /*0d60*/  LEA R10, R3, R6, 0x3 ;  /* 0x00000006030a7211 */ /* 0x000fc400078e18ff */
[----:B------:R-:W-:Y:S02]  /*0d70*/  LEA.HI R3, R0, R13, RZ, 0x2 ;  /* 0x0000000d00037211 */ /* 0x000fe400078f10ff */
[----:B------:R-:W-:Y:S02]  /*0d80*/  LOP3.LUT R12, R7, 0x7ffffffc, RZ, 0xc0, !PT ;  /* 0x7ffffffc070c7812 */ /* 0x000fe400078ec0ff */
[----:B------:R-:W-:Y:S02]  /*0d90*/  LOP3.LUT R227, R3, 0xfffffffc, RZ, 0xc0, !PT ;  /* 0xfffffffc03e37812 */ /* 0x000fe400078ec0ff */
[--C-:B------:R-:W-:Y:S01]  /*0da0*/  SHF.R.S32.HI R19, RZ, 0x2, R3.reuse ;  /* 0x00000002ff137819 */ /* 0x100fe20000011403 */
[----:B------:R-:W-:Y:S01]  /*0db0*/  IMAD.IADD R12, R229, 0x1, -R12 ;  /* 0x00000001e50c7824 */ /* 0x000fe200078e0a0c */
[----:B------:R-:W-:Y:S01]  /*0dc0*/  SHF.R.S32.HI R6, RZ, 0x1f, R3 ;  /* 0x0000001fff067819 */ /* 0x000fe20000011403 */
[----:B------:R-:W-:Y:S01]  /*0dd0*/  IMAD.IADD R227, R13, 0x1, -R227 ;  /* 0x000000010de37824 */ /* 0x000fe200078e0ae3 */
[----:B------:R-:W-:Y:S01]  /*0de0*/  SHF.R.S32.HI R8, RZ, 0x5, R8 ;  /* 0x00000005ff087819 */ /* 0x000fe20000011408 */
[----:B------:R-:W-:Y:S01]  /*0df0*/  IMAD R5, R12, R11, 0x70 ;  /* 0x000000700c057424 */ /* 0x000fe200078e020b */
[----:B------:R-:W-:Y:S01]  /*0e00*/  LEA.HI R6, R6, R19, RZ, 0x3 ;  /* 0x0000001306067211 */ /* 0x000fe200078f18ff */
[----:B------:R-:W-:Y:S01]  /*0e10*/  IMAD.SHL.U32 R22, R227, 0x8, RZ ;  /* 0x00000008e3167824 */ /* 0x000fe200078e00ff */
[C---:B------:R-:W-:Y:S01]  /*0e20*/  IADD3 R223, R19.reuse, 0x40, RZ ;  /* 0x0000004013df7810 */ /* 0x040fe20007ffe0ff */
[----:B------:R-:W-:Y:S01]  /*0e30*/  IMAD R9, R8, 0x10, R9 ;  /* 0x0000001008097824 */ /* 0x000fe200078e0209 */
[----:B------:R-:W-:Y:S01]  /*0e40*/  LOP3.LUT R6, R6, 0xfffffff8, RZ, 0xc0, !PT ;  /* 0xfffffff806067812 */ /* 0x000fe200078ec0ff */
[C---:B------:R-:W-:Y:S01]  /*0e50*/  VIADD R205, R22.reuse, 0x40 ;  /* 0x0000004016cd7836 */ /* 0x040fe20000000000 */
[----:B------:R-:W-:Y:S01]  /*0e60*/  IADD3 R204, R22, 0x20, RZ ;  /* 0x0000002016cc7810 */ /* 0x000fe20007ffe0ff */
[----:B------:R0:W-:Y:S01]  /*0e70*/  STL [R1+0x58], R5 ;  /* 0x0000580501007387 */ /* 0x0001e20000100800 */
[----:B------:R-:W-:Y:S01]  /*0e80*/  SHF.R.S32.HI R8, RZ, 0x1f, R223 ;  /* 0x0000001fff087819 */ /* 0x000fe200000114df */
[----:B------:R-:W-:Y:S01]  /*0e90*/  IMAD.IADD R218, R19, 0x1, -R6 ;  /* 0x0000000113da7824 */ /* 0x000fe200078e0a06 */
[----:B------:R-:W-:Y:S01]  /*0ea0*/  SHF.R.S32.HI R3, RZ, 0x1f, R204 ;  /* 0x0000001fff037819 */ /* 0x000fe200000114cc */
[----:B------:R-:W-:Y:S01]  /*0eb0*/  IMAD.SHL.U32 R16, R227, 0x4, RZ ;  /* 0x00000004e3107824 */ /* 0x000fe200078e00ff */
[----:B------:R-:W-:-:S02]  /*0ec0*/  SHF.L.U32 R207, R223, 0x6, RZ ;  /* 0x00000006dfcf7819 */ /* 0x000fc400000006ff */
[----:B------:R-:W-:Y:S02]  /*0ed0*/  SHF.L.U32 R208, R218, 0x6, RZ ;  /* 0x00000006dad07819 */ /* 0x000fe400000006ff */
[CC--:B------:R-:W-:Y:S02]  /*0ee0*/  LEA.HI R228, R3.reuse, R204.reuse, RZ, 0x3 ;  /* 0x000000cc03e47211 */ /* 0x0c0fe400078f18ff */
[----:B------:R-:W-:Y:S02]  /*0ef0*/  LEA.HI R8, R8, R223, RZ, 0x3 ;  /* 0x000000df08087211 */ /* 0x000fe400078f18ff */
[----:B------:R-:W-:Y:S02]  /*0f00*/  LEA.HI R3, R3, R204, RZ, 0x6 ;  /* 0x000000cc03037211 */ /* 0x000fe400078f30ff */
[----:B------:R-:W-:Y:S01]  /*0f10*/  LEA.HI R4, R4, R237, RZ, 0x1 ;  /* 0x000000ed04047211 */ /* 0x000fe200078f08ff */
[----:B------:R-:W-:Y:S01]  /*0f20*/  IMAD.SHL.U32 R8, R8, 0x40, RZ ;  /* 0x0000004008087824 */ /* 0x000fe200078e00ff */
[----:B------:R-:W-:Y:S01]  /*0f30*/  SHF.R.S32.HI R6, RZ, 0x1f, R205 ;  /* 0x0000001fff067819 */ /* 0x000fe200000114cd */
[----:B------:R-:W-:Y:S01]  /*0f40*/  IMAD.SHL.U32 R3, R3, 0x80, RZ ;  /* 0x0000008003037824 */ /* 0x000fe200078e00ff */
[----:B------:R-:W-:-:S02]  /*0f50*/  LOP3.LUT R207, R207, 0x1c0, RZ, 0xc0, !PT ;  /* 0x000001c0cfcf7812 */ /* 0x000fc400078ec0ff */
[----:B------:R-:W-:Y:S02]  /*0f60*/  LOP3.LUT R208, R208, 0x1c0, RZ, 0xc0, !PT ;  /* 0x000001c0d0d07812 */ /* 0x000fe400078ec0ff */
[----:B------:R-:W-:Y:S02]  /*0f70*/  LOP3.LUT R4, R4, 0x3fffffe, RZ, 0xc0, !PT ;  /* 0x03fffffe04047812 */ /* 0x000fe400078ec0ff */
[CC--:B0-----:R-:W-:Y:S02]  /*0f80*/  LEA.HI R5, R6.reuse, R205.reuse, RZ, 0x6 ;  /* 0x000000cd06057211 */ /* 0x0c1fe400078f30ff */
[----:B------:R-:W-:Y:S01]  /*0f90*/  LEA.HI R233, R6, R205, RZ, 0x3 ;  /* 0x000000cd06e97211 */ /* 0x000fe200078f18ff */
[----:B------:R-:W-:Y:S01]  /*0fa0*/  IMAD.IADD R4, R237, 0x1, -R4 ;  /* 0x00000001ed047824 */ /* 0x000fe200078e0a04 */
[----:B------:R-:W-:Y:S01]  /*0fb0*/  SHF.R.U32.HI R236, RZ, 0x3, R207 ;  /* 0x00000003ffec7819 */ /* 0x000fe200000116cf */
[----:B------:R-:W-:Y:S01]  /*0fc0*/  IMAD.SHL.U32 R5, R5, 0x80, RZ ;  /* 0x0000008005057824 */ /* 0x000fe200078e00ff */
[----:B------:R-:W-:-:S02]  /*0fd0*/  SHF.R.U32.HI R209, RZ, 0x3, R208 ;  /* 0x00000003ffd17819 */ /* 0x000fc400000116d0 */
[--C-:B------:R-:W-:Y:S02]  /*0fe0*/  LOP3.LUT R6, R208, 0x38, R228.reuse, 0xf8, !PT ;  /* 0x00000038d0067812 */ /* 0x100fe400078ef8e4 */
[----:B------:R-:W-:Y:S02]  /*0ff0*/  LOP3.LUT R7, R207, 0x38, R228, 0xf8, !PT ;  /* 0x00000038cf077812 */ /* 0x000fe400078ef8e4 */
[----:B------:R-:W-:Y:S02]  /*1000*/  LOP3.LUT R212, R8, 0xfffffe00, RZ, 0xc0, !PT ;  /* 0xfffffe0008d47812 */ /* 0x000fe400078ec0ff */
[----:B------:R-:W-:Y:S02]  /*1010*/  LOP3.LUT R3, R3, 0xffffe000, RZ, 0xc0, !PT ;  /* 0xffffe00003037812 */ /* 0x000fe400078ec0ff */
[----:B------:R-:W-:Y:S02]  /*1020*/  LOP3.LUT R6, R6, R209, RZ, 0x3c, !PT ;  /* 0x000000d106067212 */ /* 0x000fe400078e3cff */
[----:B------:R-:W-:-:S02]  /*1030*/  LOP3.LUT R7, R7, R236, RZ, 0x3c, !PT ;  /* 0x000000ec07077212 */ /* 0x000fc400078e3cff */
[-C--:B------:R-:W-:Y:S02]  /*1040*/  IADD3 R6, R6, R3.reuse, R210 ;  /* 0x0000000306067210 */ /* 0x080fe40007ffe0d2 */
[----:B------:R-:W-:Y:S02]  /*1050*/  IADD3 R7, R7, R3, R212 ;  /* 0x0000000307077210 */ /* 0x000fe40007ffe0d4 */
[----:B------:R-:W-:Y:S02]  /*1060*/  LEA R3, R4, R9, 0x6 ;  /* 0x0000000904037211 */ /* 0x000fe400078e30ff */
[----:B------:R-:W-:Y:S02]  /*1070*/  LEA.HI R0, R0, R13, RZ, 0x3 ;  /* 0x0000000d00007211 */ /* 0x000fe400078f18ff */
[----:B------:R-:W-:Y:S01]  /*1080*/  MOV R4, UR5 ;  /* 0x0000000500047c02 */ /* 0x000fe20008000f00 */
[----:B------:R0:W-:Y:S01]  /*1090*/  STL [R1+0x5c], R3 ;  /* 0x00005c0301007387 */ /* 0x0001e20000100800 */
[----:B------:R-:W-:-:S02]  /*10a0*/  SHF.R.S32.HI R216, RZ, 0x3, R0 ;  /* 0x00000003ffd87819 */ /* 0x000fc40000011400 */
[--C-:B------:R-:W-:Y:S01]  /*10b0*/  LOP3.LUT R8, R208, 0x38, R233.reuse, 0xf8, !PT ;  /* 0x00000038d0087812 */ /* 0x100fe200078ef8e9 */
[----:B------:R-:W-:Y:S01]  /*10c0*/  STL [R1+0x14], R4 ;  /* 0x0000140401007387 */ /* 0x000fe20000100800 */
[----:B------:R-:W-:Y:S02]  /*10d0*/  LOP3.LUT R11, R207, 0x38, R233, 0xf8, !PT ;  /* 0x00000038cf0b7812 */ /* 0x000fe400078ef8e9 */
[----:B------:R-:W-:Y:S02]  /*10e0*/  LOP3.LUT R5, R5, 0xffffe000, RZ, 0xc0, !PT ;  /* 0xffffe00005057812 */ /* 0x000fe400078ec0ff */
[----:B------:R-:W-:Y:S02]  /*10f0*/  LOP3.LUT R8, R8, R209, RZ, 0x3c, !PT ;  /* 0x000000d108087212 */ /* 0x000fe400078e3cff */
[----:B0-----:R-:W-:Y:S02]  /*1100*/  LOP3.LUT R3, R0, 0x1ffffff8, RZ, 0xc0, !PT ;  /* 0x1ffffff800037812 */ /* 0x001fe400078ec0ff */
[----:B------:R-:W-:-:S02]  /*1110*/  MOV R0, UR4 ;  /* 0x0000000400007c02 */ /* 0x000fc40008000f00 */
[----:B------:R-:W-:Y:S01]  /*1120*/  LOP3.LUT R11, R11, R236, RZ, 0x3c, !PT ;  /* 0x000000ec0b0b7212 */ /* 0x000fe200078e3cff */
[----:B------:R-:W-:Y:S01]  /*1130*/  IMAD.IADD R3, R13, 0x1, -R3 ;  /* 0x000000010d037824 */ /* 0x000fe200078e0a03 */
[-C--:B------:R-:W-:Y:S01]  /*1140*/  IADD3 R8, R8, R5.reuse, R210 ;  /* 0x0000000508087210 */ /* 0x080fe20007ffe0d2 */
[----:B------:R0:W-:Y:S01]  /*1150*/  STL [R1+0x54], R0 ;  /* 0x0000540001007387 */ /* 0x0001e20000100800 */
[----:B------:R-:W-:Y:S01]  /*1160*/  IADD3 R11, R11, R5, R212 ;  /* 0x000000050b0b7210 */ /* 0x000fe20007ffe0d4 */
[----:B------:R-:W-:Y:S01]  /*1170*/  IMAD.SHL.U32 R214, R3, 0x8, RZ ;  /* 0x0000000803d67824 */ /* 0x000fe200078e00ff */
[----:B------:R-:W-:Y:S02]  /*1180*/  LOP3.LUT R5, R207, 0x38, R22, 0xf8, !PT ;  /* 0x00000038cf057812 */ /* 0x000fe400078ef816 */
[----:B------:R-:W-:Y:S02]  /*1190*/  SHF.R.S32.HI R228, RZ, 0x3, R228 ;  /* 0x00000003ffe47819 */ /* 0x000fe400000114e4 */
[----:B------:R-:W-:-:S02]  /*11a0*/  LOP3.LUT R5, R212, R5, R236, 0xf6, !PT ;  /* 0x00000005d4057212 */ /* 0x000fc400078ef6ec */
[----:B------:R-:W-:Y:S01]  /*11b0*/  SHF.R.S32.HI R233, RZ, 0x3, R233 ;  /* 0x00000003ffe97819 */ /* 0x000fe200000114e9 */
[----:B0-----:R-:W-:Y:S01]  /*11c0*/  IMAD.SHL.U32 R0, R10, 0x8, RZ ;  /* 0x000000080a007824 */ /* 0x001fe200078e00ff */
[----:B------:R-:W-:Y:S02]  /*11d0*/  LEA R234, R5, UR4, 0x1 ;  /* 0x0000000405ea7c11 */ /* 0x000fe4000f8e08ff */
[----:B------:R-:W-:Y:S02]  /*11e0*/  LEA R235, R6, UR4, 0x1 ;  /* 0x0000000406eb7c11 */ /* 0x000fe4000f8e08ff */
[----:B------:R0:W-:Y:S01]  /*11f0*/  STL [R1+0x60], R0 ;  /* 0x0000600001007387 */ /* 0x0001e20000100800 */
[----:B------:R-:W-:Y:S02]  /*1200*/  LEA R231, R7, UR4, 0x1 ;  /* 0x0000000407e77c11 */ /* 0x000fe4000f8e08ff */
[----:B------:R-:W-:Y:S02]  /*1210*/  LEA R232, R8, UR4, 0x1 ;  /* 0x0000000408e87c11 */ /* 0x000fe4000f8e08ff */
[----:B------:R-:W-:-:S07]  /*1220*/  LEA R230, R11, UR4, 0x1 ;  /* 0x000000040be67c11 */ /* 0x000fce000f8e08ff */
.L_x_3509:
[----:B--2--5:R-:W1:Y:S01]  /*1230*/  LDC.64 R4, c[0x0][0xc60] ;  /* 0x00031800ff047b82 */ /* 0x024e620000000a00 */
[----:B------:R-:W-:Y:S01]  /*1240*/  ULDC.64 UR4, c[0x0][0xa28] ;  /* 0x00028a0000047ab9 */ /* 0x000fe20000000a00 */
[----:B------:R-:W-:Y:S01]  /*1250*/  ULDC.64 UR8, c[0x0][0xa18] ;  /* 0x0002860000087ab9 */ /* 0x000fe20000000a00 */
[----:B------:R-:W-:Y:S01]  /*1260*/  ULDC.64 UR6, c[0x0][0xa08] ;  /* 0x0002820000067ab9 */ /* 0x000fe20000000a00 */
[----:B-1----:R-:W-:-:S05]  /*1270*/  IMAD.WIDE R4, R151, 0x4, R4 ;  /* 0x0000000497047825 */ /* 0x002fca00078e0204 */
[----:B------:R-:W2:Y:S01]  /*1280*/  LDG.E R222, desc[UR60][R4.64] ;  /* 0x0000003c04de7981 */ /* 0x000ea2000c1e1900 */
[----:B------:R-:W-:Y:S01]  /*1290*/  ISETP.NE.U32.AND P2, PT, RZ, UR4, PT ;  /* 0x00000004ff007c0c */ /* 0x000fe2000bf45070 */
[----:B------:R-:W-:Y:S01]  /*12a0*/  IMAD.MOV.U32 R3, RZ, RZ, RZ ;  /* 0x000000ffff037224 */ /* 0x000fe200078e00ff */
[----:B------:R-:W-:Y:S01]  /*12b0*/  ISETP.NE.U32.AND P1, PT, RZ, UR8, PT ;  /* 0x00000008ff007c0c */ /* 0x000fe2000bf25070 */
[----:B------:R-:W-:Y:S01]  /*12c0*/  IMAD.MOV.U32 R29, RZ, RZ, RZ ;  /* 0x000000ffff1d7224 */ /* 0x000fe200078e00ff */
[----:B------:R-:W-:Y:S02]  /*12d0*/  ISETP.NE.AND.EX P2, PT, RZ, UR5, PT, P2 ;  /* 0x00000005ff007c0c */ /* 0x000fe4000bf45320 */
[----:B------:R-:W-:Y:S02]  /*12e0*/  ISETP.NE.AND.EX P1, PT, RZ, UR9, PT, P1 ;  /* 0x00000009ff007c0c */ /* 0x000fe4000bf25310 */
[----:B------:R-:W-:-:S04]  /*12f0*/  ISETP.NE.U32.AND P0, PT, RZ, UR6, PT ;  /* 0x00000006ff007c0c */ /* 0x000fc8000bf05070 */
[----:B------:R-:W-:Y:S02]  /*1300*/  ISETP.NE.AND.EX P0, PT, RZ, UR7, PT, P0 ;  /* 0x00000007ff007c0c */ /* 0x000fe4000bf05300 */
[----:B--2---:R-:W-:-:S03]  /*1310*/  SHF.R.S32.HI R226, RZ, 0x1f, R222 ;  /* 0x0000001fffe27819 */ /* 0x004fc600000114de */
[C---:B------:R-:W-:Y:S02]  /*1320*/  @P2 LEA R4, P3, R222.reuse, UR4, 0x2 ;  /* 0x00000004de042c11 */ /* 0x040fe4000f8610ff */
[C---:B------:R-:W-:Y:S02]  /*1330*/  SHF.L.U32 R220, R222.reuse, 0x2, RZ ;  /* 0x00000002dedc7819 */ /* 0x040fe400000006ff */
[C-C-:B------:R-:W-:Y:S01]  /*1340*/  @P2 LEA.HI.X R5, R222.reuse, UR5, R226.reuse, 0x2, P3 ;  /* 0x00000005de052c11 */ /* 0x140fe200098f14e2 */
[----:B------:R-:W-:Y:S01]  /*1350*/  ULDC UR4, c[0x0][0x288] ;  /* 0x0000a20000047ab9 */ /* 0x000fe20000000800 */
[----:B------:R-:W-:Y:S02]  /*1360*/  SHF.L.U64.HI R221, R222, 0x2, R226 ;  /* 0x00000002dedd7819 */ /* 0x000fe400000102e2 */
[C---:B---3--:R-:W-:Y:S01]  /*1370*/  IADD3 R8, P4, R220.reuse, UR6, RZ ;  /* 0x00000006dc087c10 */ /* 0x048fe2000ff9e0ff */
[----:B------:R1:W5:Y:S01]  /*1380*/  @P2 LDG.E R3, desc[UR60][R4.64] ;  /* 0x0000003c04032981 */ /* 0x000362000c1e1900 */
[----:B0---4-:R-:W-:-:S02]  /*1390*/  @P1 IADD3 R6, P2, R220, UR8, RZ ;  /* 0x00000008dc061c10 */ /* 0x011fc4000ff5e0ff */
[----:B------:R-:W-:Y:S01]  /*13a0*/  MOV R152, UR4 ;  /* 0x0000000400987c02 */ /* 0x000fe20008000f00 */
[----:B------:R-:W-:Y:S01]  /*13b0*/  ULDC.64 UR4, c[0x0][0x3f8] ;  /* 0x0000fe0000047ab9 */ /* 0x000fe20000000a00 */
[C---:B------:R-:W-:Y:S02]  /*13c0*/  IADD3.X R9, R221.reuse, UR7, RZ, P4, !PT ;  /* 0x00000007dd097c10 */ /* 0x040fe4000a7fe4ff */
[----:B------:R-:W-:Y:S01]  /*13d0*/  @P1 IADD3.X R7, R221, UR9, RZ, P2, !PT ;  /* 0x00000009dd071c10 */ /* 0x000fe200097fe4ff */
[----:B------:R-:W-:Y:S02]  /*13e0*/  UISETP.NE.U32.AND UP0, UPT, UR4, URZ, UPT ;  /* 0x0000003f0400728c */ /* 0x000fe4000bf05070 */
[----:B------:R1:W5:Y:S01]  /*13f0*/  @P0 LDG.E R29, desc[UR60][R8.64] ;  /* 0x0000003c081d0981 */ /* 0x000362000c1e1900 */
[----:B------:R-:W-:Y:S01]  /*1400*/  ULDC UR4, c[0x0][0x404] ;  /* 0x0001010000047ab9 */ /* 0x000fe20000000800 */
[----:B------:R-:W-:Y:S02]  /*1410*/  ULDC.64 UR8, c[0x0][0xa20] ;  /* 0x0002880000087ab9 */ /* 0x000fe40000000a00 */
[----:B------:R1:W5:Y:S01]  /*1420*/  @P1 LDG.E R152, desc[UR60][R6.64] ;  /* 0x0000003c06981981 */ /* 0x000362000c1e1900 */
[----:B------:R-:W-:Y:S01]  /*1430*/  UISETP.NE.AND.EX UP0, UPT, UR5, URZ, UPT, UP0 ;  /* 0x0000003f0500728c */ /* 0x000fe2000bf05300 */
[----:B------:R-:W-:-:S02]  /*1440*/  ISETP.NE.U32.AND P2, PT, RZ, UR8, PT ;  /* 0x00000008ff007c0c */ /* 0x000fc4000bf45070 */
[----:B------:R-:W-:Y:S01]  /*1450*/  ULDC UR5, c[0x0][0x2e0] ;  /* 0x0000b80000057ab9 */ /* 0x000fe20000000800 */
[----:B------:R-:W-:Y:S01]  /*1460*/  USEL UR4, UR4, 0x1, UP0 ;  /* 0x0000000104047887 */ /* 0x000fe20008000000 */
[----:B------:R-:W-:-:S03]  /*1470*/  ISETP.NE.AND.EX P2, PT, RZ, UR9, PT, P2 ;  /* 0x00000009ff007c0c */ /* 0x000fc6000bf45320 */
[----:B------:R-:W-:-:S03]  /*1480*/  UIMAD UR4, UR4, UR5, URZ ;  /* 0x00000005040472a4 */ /* 0x000fc6000f8e023f */
[----:B------:R-:W-:Y:S01]  /*1490*/  ULDC UR5, c[0x0][0x338] ;  /* 0x0000ce0000057ab9 */ /* 0x000fe20000000800 */
[----:B------:R-:W-:Y:S01]  /*14a0*/  IMAD.MOV.U32 R225, RZ, RZ, R149 ;  /* 0x000000ffffe17224 */ /* 0x000fe200078e0095 */
[----:B------:R-:W-:Y:S01]  /*14b0*/  MOV R27, R222 ;  /* 0x000000de001b7202 */ /* 0x000fe20000000f00 */
[----:B------:R-:W-:Y:S01]  /*14c0*/  IMAD.MOV.U32 R219, RZ, RZ, R150 ;  /* 0x000000ffffdb7224 */ /* 0x000fe200078e0096 */
[----:B-1----:R-:W-:Y:S06]  /*14d0*/  @P1 BRA `(.L_x_3299) ;  /* 0x0000000000241947 */ /* 0x002fec0003800000 */
[----:B------:R-:W-:Y:S02]  /*14e0*/  ULDC.64 UR6, c[0x0][0xa00] ;  /* 0x0002800000067ab9 */ /* 0x000fe40000000a00 */
[----:B------:R-:W-:-:S04]  /*14f0*/  ISETP.NE.U32.AND P1, PT, RZ, UR6, PT ;  /* 0x00000006ff007c0c */ /* 0x000fc8000bf25070 */
[----:B------:R-:W-:-:S13]  /*1500*/  ISETP.NE.AND.EX P1, PT, RZ, UR7, PT, P1 ;  /* 0x00000007ff007c0c */ /* 0x000fda000bf25310 */
[----:B------:R-:W-:Y:S05]  /*1510*/  @!P1 BRA `(.L_x_3299) ;  /* 0x0000000000149947 */ /* 0x000fea0003800000 */
[----:B------:R-:W1:Y:S02]  /*1520*/  LDC.64 R4, c[0x0][0xa00] ;  /* 0x00028000ff047b82 */ /* 0x000e640000000a00 */
[----:B-1----:R-:W-:-:S05]  /*1530*/  IMAD.WIDE R4, R27, 0x4, R4 ;  /* 0x000000041b047825 */ /* 0x002fca00078e0204 */
[----:B-----5:R-:W2:Y:S04]  /*1540*/  LDG.E R152, desc[UR60][R4.64] ;  /* 0x0000003c04987981 */ /* 0x020ea8000c1e1900 */
[----:B------:R-:W2:Y:S02]  /*1550*/  LDG.E R7, desc[UR60][R4.64+0x4] ;  /* 0x0000043c04077981 */ /* 0x000ea4000c1e1900 */
[----:B--2---:R-:W-:-:S07]  /*1560*/  IMAD.IADD R152, R7, 0x1, -R152 ;  /* 0x0000000107987824 */ /* 0x004fce00078e0a98 */
.L_x_3299:
[----:B------:R-:W-:Y:S01]  /*1570*/  IMAD.U32 R24, RZ, RZ, UR5 ;  /* 0x00000005ff187e24 */ /* 0x000fe2000f8e00ff */
[----:B------:R-:W-:Y:S01]  /*1580*/  MOV R28, UR4 ;  /* 0x00000004001c7c02 */ /* 0x000fe20008000f00 */
[----:B------:R-:W-:Y:S06]  /*1590*/  @!P2 BRA `(.L_x_3300) ;  /* 0x000000000010a947 */ /* 0x000fec0003800000 */
[----:B------:R-:W-:-:S04]  /*15a0*/  IADD3 R4, P0, R220, UR8, RZ ;  /* 0x00000008dc047c10 */ /* 0x000fc8000ff1e0ff */
[----:B------:R-:W-:-:S05]  /*15b0*/  IADD3.X R5, R221, UR9, RZ, P0, !PT ;  /* 0x00000009dd057c10 */ /* 0x000fca00087fe4ff */
[----:B------:R1:W5:Y:S01]  /*15c0*/  LDG.E R28, desc[UR60][R4.64] ;  /* 0x0000003c041c7981 */ /* 0x000362000c1e1900 */
[----:B------:R-:W-:Y:S05]  /*15d0*/  BRA `(.L_x_3301) ;  /* 0x0000000000107947 */ /* 0x000fea0003800000 */
.L_x_3300:
[----:B------:R-:W-:Y:S05]  /*15e0*/  @!P0 BRA `(.L_x_3301) ;  /* 0x00000000000c8947 */ /* 0x000fea0003800000 */
[----:B------:R-:W2:Y:S04]  /*15f0*/  LDG.E R5, desc[UR60][R8.64] ;  /* 0x0000003c08057981 */ /* 0x000ea8000c1e1900 */
[----:B------:R-:W2:Y:S02]  /*1600*/  LDG.E R28, desc[UR60][R8.64+0x4] ;  /* 0x0000043c081c7981 */ /* 0x000ea4000c1e1900 */
[----:B--2---:R-:W-:-:S07]  /*1610*/  IMAD.IADD R28, R28, 0x1, -R5 ;  /* 0x000000011c1c7824 */ /* 0x004fce00078e0a05 */
.L_x_3301:
[----:B------:R-:W-:Y:S02]  /*1620*/  ULDC.64 UR4, c[0x0][0xa10] ;  /* 0x0002840000047ab9 */ /* 0x000fe40000000a00 */
[----:B------:R-:W-:-:S04]  /*1630*/  ISETP.NE.U32.AND P0, PT, RZ, UR4, PT ;  /* 0x00000004ff007c0c */ /* 0x000fc8000bf05070 */
[----:B------:R-:W-:Y:S01]  /*1640*/  ISETP.NE.AND.EX P0, PT, RZ, UR5, PT, P0 ;  /* 0x00000005ff007c0c */ /* 0x000fe2000bf05300 */
[----:B------:R-:W-:-:S12]  /*1650*/  ULDC.64 UR4, c[0x0][0xa30] ;  /* 0x00028c0000047ab9 */ /* 0x000fd80000000a00 */
[----:B-1----:R-:W1:Y:S02]  /*1660*/  @P0 LDC.64 R4, c[0x0][0xa10] ;  /* 0x00028400ff040b82 */ /* 0x002e640000000a00 */
[----:B-1----:R-:W-:-:S05]  /*1670*/  @P0 IMAD.WIDE R4, R27, 0x4, R4 ;  /* 0x000000041b040825 */ /* 0x002fca00078e0204 */
[----:B0-----:R-:W2:Y:S04]  /*1680*/  @P0 LDG.E R0, desc[UR60][R4.64] ;  /* 0x0000003c04000981 */ /* 0x001ea8000c1e1900 */
[----:B------:R0:W2:Y:S01]  /*1690*/  @P0 LDG.E R9, desc[UR60][R4.64+0x4] ;  /* 0x0000043c04090981 */ /* 0x0000a2000c1e1900 */
[----:B------:R-:W-:Y:S01]  /*16a0*/  ISETP.NE.U32.AND P1, PT, RZ, UR4, PT ;  /* 0x00000004ff007c0c */ /* 0x000fe2000bf25070 */
[----:B-----5:R-:W-:-:S03]  /*16b0*/  IMAD.MOV.U32 R145, RZ, RZ, R28 ;  /* 0x000000ffff917224 */ /* 0x020fc600078e001c */
[----:B------:R-:W-:-:S13]  /*16c0*/  ISETP.NE.AND.EX P1, PT, RZ, UR5, PT, P1 ;  /* 0x00000005ff007c0c */ /* 0x000fda000bf25310 */
[----:B------:R-:W-:-:S04]  /*16d0*/  @P1 IADD3 R6, P2, R220, UR4, RZ ;  /* 0x00000004dc061c10 */ /* 0x000fc8000ff5e0ff */
[----:B------:R-:W-:-:S05]  /*16e0*/  @P1 IADD3.X R7, R221, UR5, RZ, P2, !PT ;  /* 0x00000005dd071c10 */ /* 0x000fca00097fe4ff */
[----:B------:R1:W5:Y:S01]  /*16f0*/  @P1 LDG.E R145, desc[UR60][R6.64] ;  /* 0x0000003c06911981 */ /* 0x000362000c1e1900 */
[----:B------:R-:W-:Y:S01]  /*1700*/  IADD3 R3, -R3, R28, RZ ;  /* 0x0000001c03037210 */ /* 0x000fe20007ffe1ff */
[----:B0-----:R-:W-:Y:S01]  /*1710*/  IMAD.MOV.U32 R4, RZ, RZ, RZ ;  /* 0x000000ffff047224 */ /* 0x001fe200078e00ff */
[----:B------:R-:W-:Y:S01]  /*1720*/  PLOP3.LUT P2, PT, PT, PT, PT, 0x80, 0x0 ;  /* 0x000000000000781c */ /* 0x000fe20003f4f070 */
[----:B--2---:R-:W-:Y:S02]  /*1730*/  @P0 IMAD.IADD R24, R9, 0x1, -R0 ;  /* 0x0000000109180824 */ /* 0x004fe400078e0a00 */
[----:B------:R-:W-:Y:S02]  /*1740*/  IMAD.MOV R0, RZ, RZ, -R3 ;  /* 0x000000ffff007224 */ /* 0x000fe400078e0a03 */
[----:B------:R-:W-:-:S03]  /*1750*/  IMAD.IADD R151, R3, 0x1, R24 ;  /* 0x0000000103977824 */ /* 0x000fc600078e0218 */
[----:B------:R-:W-:Y:S02]  /*1760*/  VIMNMX R0, RZ, R0, !PT ;  /* 0x00000000ff007248 */ /* 0x000fe40007fe0100 */
[----:B------:R-:W-:Y:S02]  /*1770*/  IADD3 R5, R151, 0x6f, RZ ;  /* 0x0000006f97057810 */ /* 0x000fe40007ffe0ff */
[----:B------:R-:W-:-:S03]  /*1780*/  SHF.R.U32.HI R126, RZ, 0x4, R0 ;  /* 0x00000004ff7e7819 */ /* 0x000fc60000011600 */
[----:B------:R-:W-:-:S04]  /*1790*/  IMAD.HI R4, R5, -0x6db6db6d, R4 ;  /* 0x9249249305047827 */ /* 0x000fc800078e0204 */
[----:B------:R-:W-:Y:S01]  /*17a0*/  IMAD.WIDE.U32 R126, R126, 0x24924925, RZ ;  /* 0x249249257e7e7825 */ /* 0x000fe200078e00ff */
[----:B------:R-:W-:-:S03]  /*17b0*/  SHF.R.U32.HI R153, RZ, 0x1f, R4 ;  /* 0x0000001fff997819 */ /* 0x000fc60000011604 */
[----:B------:R-:W-:Y:S01]  /*17c0*/  IMAD.MOV.U32 R126, RZ, RZ, R127 ;  /* 0x000000ffff7e7224 */ /* 0x000fe200078e007f */
[----:B------:R-:W-:-:S04]  /*17d0*/  LEA.HI.SX32 R153, R4, R153, 0x1a ;  /* 0x0000009904997211 */ /* 0x000fc800078fd2ff */
[----:B------:R-:W-:Y:S01]  /*17e0*/  MOV R25, R126 ;  /* 0x0000007e00197202 */ /* 0x000fe20000000f00 */
[----:B------:R-:W-:-:S05]  /*17f0*/  IMAD R3, R153, 0x70, -R3 ;  /* 0x0000007099037824 */ /* 0x000fca00078e0a03 */
[----:B------:R-:W-:-:S04]  /*1800*/  VIMNMX R3, R3, R24, PT ;  /* 0x0000001803037248 */ /* 0x000fc80003fe0100 */
[----:B------:R-:W-:-:S13]  /*1810*/  ISETP.GT.AND P0, PT, R3, R0, PT ;  /* 0x000000000300720c */ /* 0x000fda0003f04270 */
[----:B------:R-:W-:Y:S01]  /*1820*/  @P0 IADD3 R5, R3, 0x6f, RZ ;  /* 0x0000006f03050810 */ /* 0x000fe20007ffe0ff */
[----:B------:R-:W-:-:S04]  /*1830*/  @P0 IMAD.MOV.U32 R4, RZ, RZ, RZ ;  /* 0x000000ffff040224 */ /* 0x000fc800078e00ff */
[----:B------:R-:W-:-:S05]  /*1840*/  @P0 IMAD.HI R4, R5, -0x6db6db6d, R4 ;  /* 0x9249249305040827 */ /* 0x000fca00078e0204 */
        /* <DEDUP_REMOVED lines=24> */
.L_x_3304:
[----:B------:R-:W-:Y:S05]  /*19d0*/  BSYNC B6 ;  /* 0x0000000000067941 */ /* 0x000fea0003800000 */
.L_x_3303:
        /* <DEDUP_REMOVED lines=20> */
.L_x_3306:
[----:B------:R-:W-:Y:S05]  /*1b20*/  BSYNC B6 ;  /* 0x0000000000067941 */ /* 0x000fea0003800000 */
.L_x_3305:
[----:B------:R-:W-:Y:S01]  /*1b30*/  ULDC.64 UR4, c[0x0][0x9f8] ;  /* 0x00027e0000047ab9 */ /* 0x000fe20000000a00 */
[----:B------:R-:W2:Y:S01]  /*1b40*/  LDL.LU R20, [R1+0x10] ;  /* 0x0000100001147983 */ /* 0x000ea20000300800 */
[----:B------:R-:W-:Y:S01]  /*1b50*/  ISETP.NE.U32.AND P0, PT, RZ, UR4, PT ;  /* 0x00000004ff007c0c */ /* 0x000fe2000bf05070 */
[----:B------:R-:W0:Y:S01]  /*1b60*/  LDC R0, c[0x0][0x428] ;  /* 0x00010a00ff007b82 */ /* 0x000e220000000800 */
[----:B------:R-:W-:-:S07]  /*1b70*/  ULDC UR6, c[0x0][0x2e4] ;  /* 0x0000b90000067ab9 */ /* 0x000fce0000000800 */
[----:B------:R-:W1:Y:S01]  /*1b80*/  LDC.64 R114, c[0x0][0x2f0] ;  /* 0x0000bc00ff727b82 */ /* 0x000e620000000a00 */
[----:B------:R-:W-:Y:S01]  /*1b90*/  ISETP.NE.AND.EX P0, PT, RZ, UR5, PT, P0 ;  /* 0x00000005ff007c0c */ /* 0x000fe2000bf05300 */
[----:B------:R-:W-:Y:S01]  /*1ba0*/  IMAD.IADD R120, R29, 0x1, R28 ;  /* 0x000000011d787824 */ /* 0x000fe200078e021c */
[----:B------:R-:W-:Y:S01]  /*1bb0*/  SHF.R.S32.HI R23, RZ, 0x1f, R22 ;  /* 0x0000001fff177819 */ /* 0x000fe20000011416 */
[----:B------:R-:W-:-:S04]  /*1bc0*/  ULDC.64 UR8, c[0x0][0xa08] ;  /* 0x0002820000087ab9 */ /* 0x000fc80000000a00 */
[----:B------:R-:W3:Y:S06]  /*1bd0*/  LDC.64 R108, c[0x0][0x3e8] ;  /* 0x0000fa00ff6c7b82 */ /* 0x000eec0000000a00 */
[----:B------:R-:W-:Y:S02]  /*1be0*/  @P0 IADD3 R4, P1, R220, UR4, RZ ;  /* 0x00000004dc040c10 */ /* 0x000fe4000ff3e0ff */
[----:B------:R-:W4:Y:S02]  /*1bf0*/  LDC R125, c[0x0][0x3d4] ;  /* 0x0000f500ff7d7b82 */ /* 0x000f240000000800 */
[----:B------:R-:W-:Y:S01]  /*1c00*/  @P0 IADD3.X R5, R221, UR5, RZ, P1, !PT ;  /* 0x00000005dd050c10 */ /* 0x000fe20008ffe4ff */
[----:B------:R-:W-:-:S04]  /*1c10*/  ULDC.64 UR4, c[0x0][0x320] ;  /* 0x0000c80000047ab9 */ /* 0x000fc80000000a00 */
[----:B------:R3:W2:Y:S01]  /*1c20*/  @P0 LDG.E R27, desc[UR60][R4.64] ;  /* 0x0000003c041b0981 */ /* 0x0006a2000c1e1900 */
[----:B0-----:R-:W-:Y:S01]  /*1c30*/  ISETP.NE.AND P0, PT, R0, 0x1, PT ;  /* 0x000000010000780c */ /* 0x001fe20003f05270 */
[----:B------:R-:W0:Y:S01]  /*1c40*/  LDC.64 R102, c[0x0][0x3d8] ;  /* 0x0000f600ff667b82 */ /* 0x000e220000000a00 */
[----:B------:R-:W-:Y:S01]  /*1c50*/  ISETP.GE.AND P2, PT, R204, UR6, PT ;  /* 0x00000006cc007c0c */ /* 0x000fe2000bf46270 */
[----:B------:R-:W4:Y:S01]  /*1c60*/  S2R R154, SR_TID.X ;  /* 0x00000000009a7919 */ /* 0x000f220000002100 */
[----:B------:R-:W-:Y:S01]  /*1c70*/  ISETP.GE.AND P1, PT, R22, UR6, PT ;  /* 0x0000000616007c0c */ /* 0x000fe2000bf26270 */
[----:B-1----:R-:W-:Y:S01]  /*1c80*/  IMAD R127, R115, 0x70, RZ ;  /* 0x00000070737f7824 */ /* 0x002fe200078e02ff */
[----:B------:R-:W-:Y:S01]  /*1c90*/  SEL R0, RZ, 0xffffffff, P2 ;  /* 0xffffffffff007807 */ /* 0x000fe20001000000 */
[----:B------:R-:W-:Y:S01]  /*1ca0*/  IMAD.SHL.U32 R137, R114, 0x40, RZ ;  /* 0x0000004072897824 */ /* 0x000fe200078e00ff */
[----:B------:R-:W-:Y:S01]  /*1cb0*/  SEL R3, RZ, 0x1, P1 ;  /* 0x00000001ff037807 */ /* 0x000fe20000800000 */
[----:B---3--:R-:W-:Y:S01]  /*1cc0*/  IMAD.WIDE.U32 R110, R19, R108, R22 ;  /* 0x0000006c136e7225 */ /* 0x008fe200078e0016 */
[----:B------:R-:W-:-:S02]  /*1cd0*/  SHF.L.U32 R4, R0, 0x1, RZ ;  /* 0x0000000100047819 */ /* 0x000fc400000006ff */
[----:B------:R-:W-:Y:S01]  /*1ce0*/  ISETP.GE.AND P1, PT, R205, UR6, PT ;  /* 0x00000006cd007c0c */ /* 0x000fe2000bf26270 */
[----:B------:R-:W1:Y:S01]  /*1cf0*/  @P0 LDC R7, c[0x0][0x42c] ;  /* 0x00010b00ff070b82 */ /* 0x000e620000000800 */
[----:B------:R-:W-:Y:S01]  /*1d00*/  LOP3.LUT R4, R4, 0x2, R3, 0xe2, !PT ;  /* 0x0000000204047812 */ /* 0x000fe200078ee203 */
[----:B------:R-:W-:Y:S01]  /*1d10*/  VIADD R0, R22, 0x60 ;  /* 0x0000006016007836 */ /* 0x000fe20000000000 */
[----:B------:R-:W-:Y:S01]  /*1d20*/  SEL R5, RZ, 0x4, P1 ;  /* 0x00000004ff057807 */ /* 0x000fe20000800000 */
[----:B------:R-:W-:Y:S01]  /*1d30*/  IMAD R135, R109, 0x70, RZ ;  /* 0x000000706d877824 */ /* 0x000fe200078e02ff */
[----:B------:R-:W-:Y:S02]  /*1d40*/  SHF.R.S32.HI R15, RZ, 0x1f, R120 ;  /* 0x0000001fff0f7819 */ /* 0x000fe40000011478 */
[----:B------:R-:W-:Y:S01]  /*1d50*/  ISETP.GE.AND P2, PT, R0, UR6, PT ;  /* 0x0000000600007c0c */ /* 0x000fe2000bf46270 */
[----:B------:R-:W3:Y:S01]  /*1d60*/  @P0 LDC R8, c[0x0][0x430] ;  /* 0x00010c00ff080b82 */ /* 0x000ee20000000800 */
[----:B------:R-:W-:Y:S01]  /*1d70*/  SHF.R.S32.HI R146, RZ, 0x1f, R19 ;  /* 0x0000001fff927819 */ /* 0x000fe20000011413 */
[----:B------:R-:W-:Y:S01]  /*1d80*/  IMAD R10, R15, R114, RZ ;  /* 0x000000720f0a7224 */ /* 0x000fe200078e02ff */
[----:B------:R-:W-:Y:S01]  /*1d90*/  SEL R6, RZ, 0x8, P2 ;  /* 0x00000008ff067807 */ /* 0x000fe20001000000 */
[----:B0-----:R-:W-:Y:S01]  /*1da0*/  IMAD.WIDE.U32 R104, R19, R102, R22 ;  /* 0x0000006613687225 */ /* 0x001fe200078e0016 */
[----:B------:R-:W-:-:S02]  /*1db0*/  SHF.R.S32.HI R17, RZ, 0x1f, R16 ;  /* 0x0000001fff117819 */ /* 0x000fc40000011410 */
[----:B------:R-:W-:Y:S01]  /*1dc0*/  LOP3.LUT R31, R6, R4, R5, 0xfe, !PT ;  /* 0x00000004061f7212 */ /* 0x000fe200078efe05 */
[----:B------:R-:W-:Y:S01]  /*1dd0*/  IMAD R11, R120, R115, R10 ;  /* 0x00000073780b7224 */ /* 0x000fe200078e020a */
[-C--:B----4-:R-:W-:Y:S01]  /*1de0*/  ISETP.GE.AND P1, PT, R204, R125.reuse, PT ;  /* 0x0000007dcc00720c */ /* 0x090fe20003f26270 */
[--C-:B------:R-:W-:Y:S01]  /*1df0*/  IMAD.WIDE.U32 R112, R19, R108, R16.reuse ;  /* 0x0000006c13707225 */ /* 0x100fe200078e0010 */
[----:B------:R-:W-:Y:S02]  /*1e00*/  ISETP.GE.AND P3, PT, R205, R125, PT ;  /* 0x0000007dcd00720c */ /* 0x000fe40003f66270 */
[----:B------:R-:W-:Y:S01]  /*1e10*/  LOP3.LUT P2, RZ, R218, 0x4, RZ, 0xc0, !PT ;  /* 0x00000004daff7812 */ /* 0x000fe2000784c0ff */
[----:B------:R-:W-:Y:S01]  /*1e20*/  IMAD.WIDE.U32 R106, R19, R102, R16 ;  /* 0x00000066136a7225 */ /* 0x000fe200078e0010 */
[----:B------:R-:W-:Y:S02]  /*1e30*/  SHF.L.U64.HI R136, R114, 0x6, R115 ;  /* 0x0000000672887819 */ /* 0x000fe40000010273 */
[----:B------:R-:W-:Y:S01]  /*1e40*/  SHF.R.S32.HI R148, RZ, 0x1f, R223 ;  /* 0x0000001fff947819 */ /* 0x000fe200000114df */
[----:B-1----:R-:W-:Y:S01]  /*1e50*/  @P0 IMAD.HI.U32 R3, R150, R7, RZ ;  /* 0x0000000796030227 */ /* 0x002fe200078e00ff */
[----:B------:R-:W-:-:S04]  /*1e60*/  LEA.HI R154, R154, 0x8, RZ, 0x19 ;  /* 0x000000089a9a7811 */ /* 0x000fc800078fc8ff */
[----:B---3--:R-:W-:Y:S02]  /*1e70*/  @P0 SHF.R.U32.HI R150, RZ, R8, R3 ;  /* 0x00000008ff960219 */ /* 0x008fe40000011603 */
[----:B------:R-:W-:Y:S02]  /*1e80*/  IADD3 R3, R22, 0x80, RZ ;  /* 0x0000008016037810 */ /* 0x000fe40007ffe0ff */
[----:B------:R-:W-:Y:S01]  /*1e90*/  SHF.R.S32.HI R9, RZ, 0x1f, R150 ;  /* 0x0000001fff097819 */ /* 0x000fe20000011496 */
[----:B------:R-:W-:Y:S01]  /*1ea0*/  IMAD.WIDE.U32 R6, R150, UR4, R22 ;  /* 0x0000000496067c25 */ /* 0x000fe2000f8e0016 */
[----:B------:R-:W-:-:S03]  /*1eb0*/  ISETP.GE.AND P0, PT, R3, UR6, PT ;  /* 0x0000000603007c0c */ /* 0x000fc6000bf06270 */
[----:B------:R-:W-:Y:S01]  /*1ec0*/  IMAD R5, R9, UR4, RZ ;  /* 0x0000000409057c24 */ /* 0x000fe2000f8e02ff */
[----:B------:R-:W-:Y:S02]  /*1ed0*/  SEL R8, RZ, 0x10, P0 ;  /* 0x00000010ff087807 */ /* 0x000fe40000000000 */
[----:B------:R-:W-:Y:S01]  /*1ee0*/  ISETP.NE.U32.AND P0, PT, RZ, UR8, PT ;  /* 0x00000008ff007c0c */ /* 0x000fe2000bf05070 */
[----:B------:R-:W-:Y:S01]  /*1ef0*/  IMAD R117, R150, UR5, R5 ;  /* 0x0000000596757c24 */ /* 0x000fe2000f8e0205 */
[----:B------:R-:W-:Y:S01]  /*1f00*/  ULDC.64 UR4, c[0x0][0x2f8] ;  /* 0x0000be0000047ab9 */ /* 0x000fe20000000a00 */
[----:B------:R-:W-:Y:S01]  /*1f10*/  IMAD.WIDE.U32 R4, R120, R114, RZ ;  /* 0x0000007278047225 */ /* 0x000fe200078e00ff */
[----:B------:R-:W-:Y:S02]  /*1f20*/  MOV R116, R6 ;  /* 0x0000000600747202 */ /* 0x000fe40000000f00 */
[----:B------:R-:W-:Y:S01]  /*1f30*/  ISETP.NE.AND.EX P0, PT, RZ, UR9, PT, P0 ;  /* 0x00000009ff007c0c */ /* 0x000fe2000bf05300 */
[----:B------:R-:W-:Y:S01]  /*1f40*/  IMAD.IADD R5, R5, 0x1, R11 ;  /* 0x0000000105057824 */ /* 0x000fe200078e020b */
[----:B------:R-:W-:Y:S01]  /*1f50*/  LOP3.LUT R31, R31, R8, RZ, 0xfc, !PT ;  /* 0x000000081f1f7212 */ /* 0x000fe200078efcff */
[----:B------:R-:W-:-:S02]  /*1f60*/  IMAD R9, R9, UR4, RZ ;  /* 0x0000000409097c24 */ /* 0x000fc4000f8e02ff */
[----:B------:R-:W-:-:S04]  /*1f70*/  IMAD.WIDE.U32 R4, R150, UR4, R4 ;  /* 0x0000000496047c25 */ /* 0x000fc8000f8e0004 */
[----:B------:R-:W-:Y:S01]  /*1f80*/  IMAD R9, R150, UR5, R9 ;  /* 0x0000000596097c24 */ /* 0x000fe2000f8e0209 */
[----:B------:R-:W-:Y:S01]  /*1f90*/  ULDC.64 UR4, c[0x0][0x300] ;  /* 0x0000c00000047ab9 */ /* 0x000fe20000000a00 */
[----:B------:R-:W-:Y:S02]  /*1fa0*/  IMAD.IADD R117, R7, 0x1, R117 ;  /* 0x0000000107757824 */ /* 0x000fe400078e0275 */
[----:B------:R-:W-:Y:S01]  /*1fb0*/  IMAD.IADD R5, R5, 0x1, R9 ;  /* 0x0000000105057824 */ /* 0x000fe200078e0209 */
[----:B--2---:R-:W-:-:S04]  /*1fc0*/  LOP3.LUT R20, R20, 0xfffffffe, RZ, 0xc0, !PT ;  /* 0xfffffffe14147812 */ /* 0x004fc800078ec0ff */
[----:B------:R-:W-:-:S04]  /*1fd0*/  @P3 LOP3.LUT R20, R20, 0x1, RZ, 0xfc, !PT ;  /* 0x0000000114143812 */ /* 0x000fc800078efcff */
[----:B------:R-:W-:-:S04]  /*1fe0*/  LOP3.LUT R20, R20, 0xfffffffb, RZ, 0xc0, !PT ;  /* 0xfffffffb14147812 */ /* 0x000fc800078ec0ff */
[----:B------:R-:W-:-:S05]  /*1ff0*/  @P2 LOP3.LUT R20, R20, 0x4, RZ, 0xfc, !PT ;  /* 0x0000000414142812 */ /* 0x000fca00078efcff */
[----:B------:R0:W-:Y:S01]  /*2000*/  STL [R1+0x10], R20 ;  /* 0x0000101401007387 */ /* 0x0001e20000100800 */
[----:B------:R-:W-:Y:S02]  /*2010*/  SHF.R.S32.HI R6, RZ, 0x1f, R27 ;  /* 0x0000001fff067819 */ /* 0x000fe4000001141b */
[----:B------:R-:W-:Y:S01]  /*2020*/  SEL R9, R27, RZ, !P0 ;  /* 0x000000ff1b097207 */ /* 0x000fe20004000000 */
[----:B------:R-:W-:Y:S01]  /*2030*/  IMAD R27, R103, 0x70, RZ ;  /* 0x00000070671b7824 */ /* 0x000fe200078e02ff */
[----:B------:R-:W-:Y:S01]  /*2040*/  SEL R8, R6, RZ, !P0 ;  /* 0x000000ff06087207 */ /* 0x000fe20004000000 */
[----:B------:R-:W-:Y:S02]  /*2050*/  IMAD R6, R146, R108, RZ ;  /* 0x0000006c92067224 */ /* 0x000fe400078e02ff */
[----:B------:R-:W-:-:S04]  /*2060*/  IMAD.WIDE.U32 R118, R9, UR4, R4 ;  /* 0x0000000409767c25 */ /* 0x000fc8000f8e0004 */
[----:B------:R-:W-:Y:S02]  /*2070*/  IMAD R10, R8, UR4, RZ ;  /* 0x00000004080a7c24 */ /* 0x000fe4000f8e02ff */
[----:B------:R-:W-:Y:S02]  /*2080*/  IMAD R11, R19, R109, R6 ;  /* 0x0000006d130b7224 */ /* 0x000fe400078e0206 */
[----:B------:R-:W-:Y:S01]  /*2090*/  IMAD R13, R9, UR5, R10 ;  /* 0x00000005090d7c24 */ /* 0x000fe2000f8e020a */
[----:B------:R-:W-:Y:S01]  /*20a0*/  ULDC.64 UR4, c[0x0][0x328] ;  /* 0x0000ca0000047ab9 */ /* 0x000fe20000000a00 */
[-C--:B------:R-:W-:Y:S02]  /*20b0*/  IMAD R4, R146, R114.reuse, RZ ;  /* 0x0000007292047224 */ /* 0x080fe400078e02ff */
[----:B------:R-:W-:-:S04]  /*20c0*/  IMAD.WIDE.U32 R6, R19, R114, R22 ;  /* 0x0000007213067225 */ /* 0x000fc800078e0016 */
[----:B------:R-:W-:Y:S01]  /*20d0*/  IMAD R21, R19, R115, R4 ;  /* 0x0000007313157224 */ /* 0x000fe200078e0204 */
[----:B------:R-:W-:Y:S01]  /*20e0*/  IADD3 R4, R119, R13, RZ ;  /* 0x0000000d77047210 */ /* 0x000fe20007ffe0ff */
[----:B------:R-:W-:Y:S01]  /*20f0*/  IMAD R8, R8, UR4, RZ ;  /* 0x0000000408087c24 */ /* 0x000fe2000f8e02ff */
[----:B------:R-:W-:Y:S01]  /*2100*/  IADD3 R5, P0, R118, R6, RZ ;  /* 0x0000000676057210 */ /* 0x000fe20007f1e0ff */
[----:B------:R-:W-:-:S03]  /*2110*/  IMAD.WIDE.U32 R116, R9, UR4, R116 ;  /* 0x0000000409747c25 */ /* 0x000fc6000f8e0074 */
[----:B------:R-:W-:Y:S01]  /*2120*/  IADD3.X R6, R4, R7, R21, P0, !PT ;  /* 0x0000000704067210 */ /* 0x000fe200007fe415 */
[----:B------:R-:W-:Y:S01]  /*2130*/  IMAD R41, R9, UR5, R8 ;  /* 0x0000000509297c24 */ /* 0x000fe2000f8e0208 */
[----:B------:R-:W-:Y:S01]  /*2140*/  ISETP.GE.AND P0, PT, R22, R125, PT ;  /* 0x0000007d1600720c */ /* 0x000fe20003f06270 */
[----:B------:R-:W-:Y:S01]  /*2150*/  IMAD R8, R146, R102, RZ ;  /* 0x0000006692087224 */ /* 0x000fe200078e02ff */
[----:B------:R-:W-:Y:S01]  /*2160*/  SEL R9, R125, RZ, P1 ;  /* 0x000000ff7d097207 */ /* 0x000fe20000800000 */
[----:B------:R-:W-:Y:S01]  /*2170*/  IMAD.IADD R113, R113, 0x1, R11 ;  /* 0x0000000171717824 */ /* 0x000fe200078e020b */
[----:B------:R-:W-:Y:S01]  /*2180*/  SEL R7, R125, RZ, P0 ;  /* 0x000000ff7d077207 */ /* 0x000fe20000000000 */
[----:B------:R-:W-:Y:S01]  /*2190*/  IMAD.IADD R111, R11, 0x1, R111 ;  /* 0x000000010b6f7824 */ /* 0x000fe200078e026f */
[----:B------:R-:W-:Y:S01]  /*21a0*/  IADD3 R40, R117, R41, RZ ;  /* 0x0000002975287210 */ /* 0x000fe20007ffe0ff */
[----:B------:R-:W-:Y:S01]  /*21b0*/  IMAD R11, R19, R103, R8 ;  /* 0x00000067130b7224 */ /* 0x000fe200078e0208 */
[----:B------:R-:W-:Y:S01]  /*21c0*/  SEL R8, R125, RZ, P3 ;  /* 0x000000ff7d087207 */ /* 0x000fe20001800000 */
[----:B------:R-:W-:Y:S01]  /*21d0*/  IMAD.IADD R7, R22, 0x1, R7 ;  /* 0x0000000116077824 */ /* 0x000fe200078e0207 */
[----:B------:R-:W-:Y:S01]  /*21e0*/  IADD3 R120, P3, R19, R120, RZ ;  /* 0x0000007813787210 */ /* 0x000fe20007f7e0ff */
[----:B------:R-:W-:Y:S01]  /*21f0*/  IMAD.IADD R9, R204, 0x1, R9 ;  /* 0x00000001cc097824 */ /* 0x000fe200078e0209 */
[----:B------:R-:W-:Y:S01]  /*2200*/  IADD3 R12, R205, R8, RZ ;  /* 0x00000008cd0c7210 */ /* 0x000fe20007ffe0ff */
[----:B------:R-:W-:Y:S01]  /*2210*/  IMAD.IADD R107, R107, 0x1, R11 ;  /* 0x000000016b6b7824 */ /* 0x000fe200078e020b */
[----:B------:R-:W-:Y:S01]  /*2220*/  SHF.R.S32.HI R8, RZ, 0x1f, R7 ;  /* 0x0000001fff087819 */ /* 0x000fe20000011407 */
[----:B-----5:R-:W-:Y:S01]  /*2230*/  IMAD.WIDE.U32 R112, R145, R108, R112 ;  /* 0x0000006c91707225 */ /* 0x020fe200078e0070 */
[----:B------:R-:W-:-:S02]  /*2240*/  SHF.R.S32.HI R10, RZ, 0x1f, R9 ;  /* 0x0000001fff0a7819 */ /* 0x000fc40000011409 */
[CC--:B------:R-:W-:Y:S01]  /*2250*/  LEA.HI R21, R8.reuse, R7.reuse, RZ, 0x3 ;  /* 0x0000000708157211 */ /* 0x0c0fe200078f18ff */
[C---:B------:R-:W-:Y:S01]  /*2260*/  IMAD.WIDE.U32 R106, R145.reuse, R102, R106 ;  /* 0x00000066916a7225 */ /* 0x040fe200078e006a */
[----:B------:R-:W-:Y:S02]  /*2270*/  LEA.HI R7, R8, R7, RZ, 0x6 ;  /* 0x0000000708077211 */ /* 0x000fe400078f30ff */
[C---:B------:R-:W-:Y:S01]  /*2280*/  LEA.HI R8, R10.reuse, R9, RZ, 0x6 ;  /* 0x000000090a087211 */ /* 0x040fe200078f30ff */
[----:B------:R-:W-:Y:S01]  /*2290*/  IMAD.WIDE.U32 R110, R145, R108, R110 ;  /* 0x0000006c916e7225 */ /* 0x000fe200078e006e */
[----:B------:R-:W-:Y:S02]  /*22a0*/  IADD3 R105, R11, R105, RZ ;  /* 0x000000690b697210 */ /* 0x000fe40007ffe0ff */
[----:B------:R-:W-:Y:S01]  /*22b0*/  LEA.HI R28, R10, R9, RZ, 0x3 ;  /* 0x000000090a1c7211 */ /* 0x000fe200078f18ff */
[----:B------:R-:W-:Y:S01]  /*22c0*/  IMAD.WIDE.U32 R114, R114, 0x70, RZ ;  /* 0x0000007072727825 */ /* 0x000fe200078e00ff */
[----:B------:R-:W-:-:S02]  /*22d0*/  SHF.R.S32.HI R7, RZ, 0x6, R7 ;  /* 0x00000006ff077819 */ /* 0x000fc40000011407 */
[----:B------:R-:W-:Y:S01]  /*22e0*/  SHF.R.S32.HI R9, RZ, 0x6, R8 ;  /* 0x00000006ff097819 */ /* 0x000fe20000011408 */
[----:B------:R-:W-:Y:S01]  /*22f0*/  IMAD.WIDE.U32 R104, R145, R102, R104 ;  /* 0x0000006691687225 */ /* 0x000fe200078e0068 */
[--C-:B------:R-:W-:Y:S02]  /*2300*/  LOP3.LUT R11, R207, 0x38, R21.reuse, 0xf8, !PT ;  /* 0x00000038cf0b7812 */ /* 0x100fe400078ef815 */
[----:B------:R-:W-:Y:S01]  /*2310*/  LOP3.LUT R8, R208, 0x38, R21, 0xf8, !PT ;  /* 0x00000038d0087812 */ /* 0x000fe200078ef815 */
[C---:B------:R-:W-:Y:S01]  /*2320*/  IMAD R144, R7.reuse, 0x1c00, R210 ;  /* 0x00001c0007907824 */ /* 0x040fe200078e02d2 */
[----:B------:R-:W-:Y:S01]  /*2330*/  SHF.R.S32.HI R13, RZ, 0x1f, R12 ;  /* 0x0000001fff0d7819 */ /* 0x000fe2000001140c */
[----:B------:R-:W-:Y:S01]  /*2340*/  IMAD R142, R7, 0x1c00, R212 ;  /* 0x00001c00078e7824 */ /* 0x000fe200078e02d4 */
[----:B------:R-:W-:Y:S01]  /*2350*/  LOP3.LUT R11, R11, R236, RZ, 0x3c, !PT ;  /* 0x000000ec0b0b7212 */ /* 0x000fe200078e3cff */
[C---:B------:R-:W-:Y:S01]  /*2360*/  IMAD R143, R9.reuse, 0x1c00, R210 ;  /* 0x00001c00098f7824 */ /* 0x040fe200078e02d2 */
[----:B------:R-:W-:Y:S01]  /*2370*/  LOP3.LUT R7, R8, R209, RZ, 0x3c, !PT ;  /* 0x000000d108077212 */ /* 0x000fe200078e3cff */
[----:B------:R-:W-:Y:S01]  /*2380*/  IMAD R140, R9, 0x1c00, R212 ;  /* 0x00001c00098c7824 */ /* 0x000fe200078e02d4 */
[CC--:B------:R-:W-:Y:S01]  /*2390*/  LEA.HI R30, R13.reuse, R12.reuse, RZ, 0x3 ;  /* 0x0000000c0d1e7211 */ /* 0x0c0fe200078f18ff */
[----:B------:R-:W-:Y:S01]  /*23a0*/  IMAD.IADD R142, R142, 0x1, R11 ;  /* 0x000000018e8e7824 */ /* 0x000fe200078e020b */
[----:B------:R-:W-:Y:S01]  /*23b0*/  LEA.HI R12, R13, R12, RZ, 0x6 ;  /* 0x0000000c0d0c7211 */ /* 0x000fe200078f30ff */
[----:B------:R-:W-:Y:S01]  /*23c0*/  IMAD.IADD R144, R144, 0x1, R7 ;  /* 0x0000000190907824 */ /* 0x000fe200078e0207 */
[--C-:B------:R-:W-:Y:S01]  /*23d0*/  LOP3.LUT R10, R208, 0x38, R28.reuse, 0xf8, !PT ;  /* 0x00000038d00a7812 */ /* 0x100fe200078ef81c */
[----:B------:R-:W-:Y:S01]  /*23e0*/  IMAD.SHL.U32 R125, R125, 0x2, RZ ;  /* 0x000000027d7d7824 */ /* 0x000fe200078e00ff */
[----:B------:R-:W-:Y:S01]  /*23f0*/  LOP3.LUT R11, R207, 0x38, R28, 0xf8, !PT ;  /* 0x00000038cf0b7812 */ /* 0x000fe200078ef81c */
[----:B------:R-:W-:Y:S01]  /*2400*/  IMAD.IADD R127, R115, 0x1, R127 ;  /* 0x00000001737f7824 */ /* 0x000fe200078e027f */
[----:B------:R-:W-:-:S02]  /*2410*/  SHF.R.S32.HI R7, RZ, 0x6, R12 ;  /* 0x00000006ff077819 */ /* 0x000fc4000001140c */
[----:B------:R-:W-:Y:S02]  /*2420*/  LOP3.LUT R10, R10, R209, RZ, 0x3c, !PT ;  /* 0x000000d10a0a7212 */ /* 0x000fe400078e3cff */
[----:B------:R-:W-:Y:S01]  /*2430*/  LOP3.LUT R13, R207, 0x38, R30, 0xf8, !PT ;  /* 0x00000038cf0d7812 */ /* 0x000fe200078ef81e */
[----:B------:R-:W-:Y:S01]  /*2440*/  IMAD R139, R7, 0x1c00, R212 ;  /* 0x00001c00078b7824 */ /* 0x000fe200078e02d4 */
[----:B------:R-:W-:Y:S01]  /*2450*/  LOP3.LUT R11, R11, R236, RZ, 0x3c, !PT ;  /* 0x000000ec0b0b7212 */ /* 0x000fe200078e3cff */
[----:B------:R-:W-:Y:S01]  /*2460*/  IMAD R141, R7, 0x1c00, R210 ;  /* 0x00001c00078d7824 */ /* 0x000fe200078e02d2 */
[----:B------:R-:W-:Y:S02]  /*2470*/  IADD3 R143, R143, R10, RZ ;  /* 0x0000000a8f8f7210 */ /* 0x000fe40007ffe0ff */
[----:B------:R-:W-:Y:S01]  /*2480*/  LOP3.LUT R8, R208, 0x38, R30, 0xf8, !PT ;  /* 0x00000038d0087812 */ /* 0x000fe200078ef81e */
[----:B------:R-:W-:Y:S01]  /*2490*/  IMAD.IADD R140, R140, 0x1, R11 ;  /* 0x000000018c8c7824 */ /* 0x000fe200078e020b */
[----:B------:R-:W-:Y:S01]  /*24a0*/  LOP3.LUT R10, R13, R236, RZ, 0x3c, !PT ;  /* 0x000000ec0d0a7212 */ /* 0x000fe200078e3cff */
[----:B------:R-:W-:Y:S01]  /*24b0*/  VIADD R11, R22, 0xa0 ;  /* 0x000000a0160b7836 */ /* 0x000fe20000000000 */
[----:B------:R-:W-:-:S02]  /*24c0*/  SHF.R.S32.HI R9, RZ, 0x1f, R145 ;  /* 0x0000001fff097819 */ /* 0x000fc40000011491 */
[----:B------:R-:W-:Y:S02]  /*24d0*/  LOP3.LUT R8, R8, R209, RZ, 0x3c, !PT ;  /* 0x000000d108087212 */ /* 0x000fe400078e3cff */
[----:B------:R-:W-:Y:S01]  /*24e0*/  IADD3 R139, R139, R10, RZ ;  /* 0x0000000a8b8b7210 */ /* 0x000fe20007ffe0ff */
[----:B------:R-:W-:Y:S01]  /*24f0*/  IMAD R10, R9, R102, RZ ;  /* 0x00000066090a7224 */ /* 0x000fe200078e02ff */
[----:B------:R-:W-:Y:S01]  /*2500*/  ISETP.GE.AND P2, PT, R11, UR6, PT ;  /* 0x000000060b007c0c */ /* 0x000fe2000bf46270 */
[----:B------:R-:W-:Y:S01]  /*2510*/  IMAD.IADD R141, R141, 0x1, R8 ;  /* 0x000000018d8d7824 */ /* 0x000fe200078e0208 */
[----:B------:R-:W-:Y:S01]  /*2520*/  LOP3.LUT R12, R208, 0x18, R22, 0xf8, !PT ;  /* 0x00000018d00c7812 */ /* 0x000fe200078ef816 */
[----:B------:R-:W-:Y:S01]  /*2530*/  IMAD R8, R9, R108, RZ ;  /* 0x0000006c09087224 */ /* 0x000fe200078e02ff */
[C---:B------:R-:W-:Y:S01]  /*2540*/  SHF.L.U64.HI R9, R102.reuse, 0x6, R103 ;  /* 0x0000000666097819 */ /* 0x040fe20000010267 */
[----:B------:R-:W-:Y:S01]  /*2550*/  IMAD R29, R145, R103, R10 ;  /* 0x00000067911d7224 */ /* 0x000fe200078e020a */
[C---:B------:R-:W-:Y:S01]  /*2560*/  SHF.L.U32 R10, R102.reuse, 0x6, RZ ;  /* 0x00000006660a7819 */ /* 0x040fe200000006ff */
[----:B------:R-:W-:Y:S01]  /*2570*/  IMAD.WIDE.U32 R102, R102, 0x70, RZ ;  /* 0x0000007066667825 */ /* 0x000fe200078e00ff */
[----:B------:R-:W-:-:S02]  /*2580*/  SEL R32, RZ, 0x20, P2 ;  /* 0x00000020ff207807 */ /* 0x000fc40001000000 */
[----:B------:R-:W-:Y:S01]  /*2590*/  LOP3.LUT R13, R12, R209, RZ, 0x3c, !PT ;  /* 0x000000d10c0d7212 */ /* 0x000fe200078e3cff */
[----:B------:R-:W-:Y:S01]  /*25a0*/  IMAD R33, R145, R109, R8 ;  /* 0x0000006d91217224 */ /* 0x000fe200078e0208 */
[----:B------:R-:W-:Y:S01]  /*25b0*/  IADD3.X R121, R15, R146, RZ, P3, !PT ;  /* 0x000000920f797210 */ /* 0x000fe20001ffe4ff */
[C---:B------:R-:W-:Y:S01]  /*25c0*/  IMAD.SHL.U32 R8, R108.reuse, 0x40, RZ ;  /* 0x000000406c087824 */ /* 0x040fe200078e00ff */
[C---:B------:R-:W-:Y:S01]  /*25d0*/  SHF.L.U64.HI R7, R108.reuse, 0x6, R109 ;  /* 0x000000066c077819 */ /* 0x040fe2000001026d */
[----:B------:R-:W-:Y:S01]  /*25e0*/  IMAD.IADD R134, R103, 0x1, R27 ;  /* 0x0000000167867824 */ /* 0x000fe200078e021b */
[----:B0-----:R-:W-:Y:S01]  /*25f0*/  SHF.R.S32.HI R20, RZ, 0x3, R21 ;  /* 0x00000003ff147819 */ /* 0x001fe20000011415 */
[----:B------:R-:W-:Y:S01]  /*2600*/  IMAD.IADD R14, R107, 0x1, R29 ;  /* 0x000000016b0e7824 */ /* 0x000fe200078e021d */
[----:B------:R-:W-:Y:S01]  /*2610*/  SHF.R.S32.HI R27, RZ, 0x3, R28 ;  /* 0x00000003ff1b7819 */ /* 0x000fe2000001141c */
[----:B------:R-:W-:Y:S01]  /*2620*/  IMAD.IADD R15, R29, 0x1, R105 ;  /* 0x000000011d0f7824 */ /* 0x000fe200078e0269 */
[----:B------:R-:W-:Y:S01]  /*2630*/  SHF.R.S32.HI R29, RZ, 0x3, R30 ;  /* 0x00000003ff1d7819 */ /* 0x000fe2000001141e */
[----:B------:R-:W-:Y:S01]  /*2640*/  IMAD.WIDE.U32 R108, R108, 0x70, RZ ;  /* 0x000000706c6c7825 */ /* 0x000fe200078e00ff */
[----:B------:R-:W-:-:S02]  /*2650*/  LOP3.LUT R39, R31, R32, RZ, 0xfc, !PT ;  /* 0x000000201f277212 */ /* 0x000fc400078efcff */
[----:B------:R-:W-:Y:S01]  /*2660*/  LOP3.LUT R21, R21, 0xfffffff8, RZ, 0xc0, !PT ;  /* 0xfffffff815157812 */ /* 0x000fe200078ec0ff */
[----:B------:R-:W-:Y:S01]  /*2670*/  IMAD.IADD R138, R210, 0x1, R13 ;  /* 0x00000001d28a7824 */ /* 0x000fe200078e020d */
[----:B------:R-:W-:Y:S01]  /*2680*/  LOP3.LUT R28, R28, 0xfffffff8, RZ, 0xc0, !PT ;  /* 0xfffffff81c1c7812 */ /* 0x000fe200078ec0ff */
[----:B------:R-:W-:Y:S01]  /*2690*/  IMAD.IADD R12, R113, 0x1, R33 ;  /* 0x00000001710c7824 */ /* 0x000fe200078e0221 */
[----:B------:R-:W-:Y:S02]  /*26a0*/  LOP3.LUT R30, R30, 0xfffffff8, RZ, 0xc0, !PT ;  /* 0xfffffff81e1e7812 */ /* 0x000fe400078ec0ff */
[----:B------:R-:W-:Y:S02]  /*26b0*/  IADD3 R13, R33, R111, RZ ;  /* 0x0000006f210d7210 */ /* 0x000fe40007ffe0ff */
[C---:B------:R-:W-:Y:S02]  /*26c0*/  LOP3.LUT R35, R39.reuse, 0x2, RZ, 0xc0, !PT ;  /* 0x0000000227237812 */ /* 0x040fe400078ec0ff */
[----:B------:R-:W-:-:S02]  /*26d0*/  LOP3.LUT R36, R39, 0x4, RZ, 0xc0, !PT ;  /* 0x0000000427247812 */ /* 0x000fc400078ec0ff */
[C---:B------:R-:W-:Y:S02]  /*26e0*/  LOP3.LUT R37, R39.reuse, 0x8, RZ, 0xc0, !PT ;  /* 0x0000000827257812 */ /* 0x040fe400078ec0ff */
[----:B------:R-:W-:Y:S02]  /*26f0*/  LOP3.LUT R38, R39, 0x10, RZ, 0xc0, !PT ;  /* 0x0000001027267812 */ /* 0x000fe400078ec0ff */
[----:B------:R-:W-:Y:S02]  /*2700*/  IADD3 R135, R109, R135, RZ ;  /* 0x000000876d877210 */ /* 0x000fe40007ffe0ff */
[----:B------:R-:W-:Y:S02]  /*2710*/  LOP3.LUT R31, R31, 0x1, RZ, 0xc0, !PT ;  /* 0x000000011f1f7812 */ /* 0x000fe400078ec0ff */
[----:B------:R-:W-:Y:S02]  /*2720*/  SHF.R.S32.HI R32, RZ, 0x1f, R21 ;  /* 0x0000001fff207819 */ /* 0x000fe40000011415 */
[----:B------:R-:W-:-:S02]  /*2730*/  SHF.R.S32.HI R33, RZ, 0x1f, R28 ;  /* 0x0000001fff217819 */ /* 0x000fc4000001141c */
[----:B------:R-:W-:Y:S02]  /*2740*/  SHF.R.S32.HI R34, RZ, 0x1f, R30 ;  /* 0x0000001fff227819 */ /* 0x000fe4000001141e */
[----:B------:R-:W-:-:S07]  /*2750*/  LOP3.LUT R39, R39, 0x20, RZ, 0xc0, !PT ;  /* 0x0000002027277812 */ /* 0x000fce00078ec0ff */
.L_x_3406:
[----:B-12---:R-:W2:Y:S01]  /*2760*/  LDL.LU R45, [R1+0x10] ;  /* 0x00001000012d7983 */ /* 0x006ea20000300800 */
[----:B-----5:R-:W-:Y:S01]  /*2770*/  VIADD R53, R25, 0xffffffff ;  /* 0xffffffff19357836 */ /* 0x020fe20000000000 */
[----:B------:R-:W0:Y:S01]  /*2780*/  LDC.64 R122, c[0x0][0x2d8] ;  /* 0x0000b600ff7a7b82 */ /* 0x000e220000000a00 */
[----:B------:R-:W-:Y:S01]  /*2790*/  LOP3.LUT P5, RZ, R218, 0x4, RZ, 0xc0, !PT ;  /* 0x00000004daff7812 */ /* 0x000fe200078ac0ff */
[----:B------:R-:W-:Y:S01]  /*27a0*/  IMAD R41, R18, 0x5400, R138 ;  /* 0x0000540012297824 */ /* 0x000fe200078e028a */
[----:B------:R-:W-:Y:S05]  /*27b0*/  YIELD ;  /* 0x0000000000007946 */ /* 0x000fea0003800000 */
[----:B------:R-:W-:Y:S01]  /*27c0*/  SHF.R.S32.HI R46, RZ, 0x1f, R53 ;  /* 0x0000001fff2e7819 */ /* 0x000fe20000011435 */
[-C--:B------:R-:W-:Y:S01]  /*27d0*/  IMAD R25, R127, R53.reuse, RZ ;  /* 0x000000357f197224 */ /* 0x080fe200078e02ff */
[----:B------:R-:W1:Y:S01]  /*27e0*/  LDC R124, c[0x0][0x3d4] ;  /* 0x0000f500ff7c7b82 */ /* 0x000e620000000800 */
[----:B------:R-:W-:Y:S01]  /*27f0*/  IMAD.WIDE.U32 R130, R114, R53, RZ ;  /* 0x0000003572827225 */ /* 0x000fe200078e00ff */
[----:B------:R-:W-:Y:S03]  /*2800*/  BSSY B0, `(.L_x_3307) ;  /* 0x000074f000007945 */ /* 0x000fe60003800000 */
[----:B------:R-:W-:Y:S01]  /*2810*/  IMAD R25, R46, R114, R25 ;  /* 0x000000722e197224 */ /* 0x000fe200078e0219 */
[----:B------:R-:W-:-:S03]  /*2820*/  IADD3 R43, P4, R5, R130, RZ ;  /* 0x00000082052b7210 */ /* 0x000fc60007f9e0ff */
[----:B------:R-:W-:Y:S01]  /*2830*/  IMAD.IADD R96, R131, 0x1, R25 ;  /* 0x0000000183607824 */ /* 0x000fe200078e0219 */
[----:B------:R-:W-:-:S04]  /*2840*/  IADD3 R25, P2, P3, R5, R130, R137 ;  /* 0x0000008205197210 */ /* 0x000fc80007b5e089 */
[----:B------:R-:W-:Y:S02]  /*2850*/  IADD3.X R42, R6, R96, R136, P2, P3 ;  /* 0x00000060062a7210 */ /* 0x000fe400017e6488 */
[----:B------:R-:W-:Y:S02]  /*2860*/  ISETP.GT.AND P3, PT, R53, R126, PT ;  /* 0x0000007e3500720c */ /* 0x000fe40003f64270 */
[C---:B0-----:R-:W-:Y:S02]  /*2870*/  LEA R48, P2, R25.reuse, R122, 0x1 ;  /* 0x0000007a19307211 */ /* 0x041fe400078408ff */
[----:B------:R-:W-:Y:S02]  /*2880*/  IADD3.X R44, R96, R6, RZ, P4, !PT ;  /* 0x00000006602c7210 */ /* 0x000fe400027fe4ff */
[----:B------:R-:W-:Y:S01]  /*2890*/  LEA.HI.X R49, R25, R123, R42, 0x1, P2 ;  /* 0x0000007b19317211 */ /* 0x000fe200010f0c2a */
[----:B------:R-:W-:Y:S01]  /*28a0*/  IMAD.MOV.U32 R25, RZ, RZ, R53 ;  /* 0x000000ffff197224 */ /* 0x000fe200078e0035 */
[----:B-1----:R-:W-:-:S02]  /*28b0*/  ISETP.GE.AND P2, PT, R124, 0x1, PT ;  /* 0x000000017c00780c */ /* 0x002fc40003f46270 */
[----:B------:R-:W-:-:S04]  /*28c0*/  LEA R50, P4, R43, R122, 0x1 ;  /* 0x0000007a2b327211 */ /* 0x000fc800078808ff */
[----:B------:R-:W-:Y:S01]  /*28d0*/  LEA.HI.X R51, R43, R123, R44, 0x1, P4 ;  /* 0x0000007b2b337211 */ /* 0x000fe200020f0c2c */
[C---:B------:R-:W-:Y:S02]  /*28e0*/  VIADD R43, R41.reuse, 0x20 ;  /* 0x00000020292b7836 */ /* 0x040fe40000000000 */
[C---:B------:R-:W-:Y:S01]  /*28f0*/  @P5 VIADD R43, R41.reuse, 0xffffffe0 ;  /* 0xffffffe0292b5836 */ /* 0x040fe20000000000 */
[----:B------:R-:W-:-:S03]  /*2900*/  LEA R41, R41, R26, 0x1 ;  /* 0x0000001a29297211 */ /* 0x000fc600078e08ff */
[----:B------:R-:W-:Y:S01]  /*2910*/  IMAD R42, R43, 0x2, R26 ;  /* 0x000000022b2a7824 */ /* 0x000fe200078e021a */
[----:B--2---:R-:W-:-:S04]  /*2920*/  LOP3.LUT R45, R45, 0xfffffffd, RZ, 0xc0, !PT ;  /* 0xfffffffd2d2d7812 */ /* 0x004fc800078ec0ff */
[----:B------:R-:W-:-:S05]  /*2930*/  @P3 LOP3.LUT R45, R45, 0x2, RZ, 0xfc, !PT ;  /* 0x000000022d2d3812 */ /* 0x000fca00078efcff */
[----:B------:R0:W-:Y:S01]  /*2940*/  STL [R1+0x10], R45 ;  /* 0x0000102d01007387 */ /* 0x0001e20000100800 */
[----:B------:R-:W-:Y:S05]  /*2950*/  @!P2 BRA `(.L_x_3308) ;  /* 0x000000700004a947 */ /* 0x000fea0003800000 */
[----:B------:R-:W-:Y:S01]  /*2960*/  ULDC.U8 UR4, c[0x0][0x3f0] ;  /* 0x0000fc0000047ab9 */ /* 0x000fe20000000000 */
[-C--:B------:R-:W-:Y:S01]  /*2970*/  IMAD R43, R134, R53.reuse, RZ ;  /* 0x00000035862b7224 */ /* 0x080fe200078e02ff */
[----:B------:R-:W-:Y:S01]  /*2980*/  ISETP.NE.AND P2, PT, RZ, UR4, PT ;  /* 0x00000004ff007c0c */ /* 0x000fe2000bf45270 */
[-C--:B------:R-:W-:Y:S02]  /*2990*/  IMAD R47, R135, R53.reuse, RZ ;  /* 0x00000035872f7224 */ /* 0x080fe400078e02ff */
[----:B0-----:R-:W-:Y:S02]  /*29a0*/  IMAD R45, R46, R102, R43 ;  /* 0x000000662e2d7224 */ /* 0x001fe400078e022b */
        /* <DEDUP_REMOVED lines=26> */
[----:B------:R-:W-:Y:S02]  /*2b50*/  CS2R R122, SRZ ;  /* 0x00000000007a7805 */ /* 0x000fe4000001ff00 */
[----:B------:R-:W-:Y:S01]  /*2b60*/  CS2R R128, SRZ ;  /* 0x0000000000807805 */ /* 0x000fe2000001ff00 */
[----:B------:R-:W-:Y:S02]  /*2b70*/  VIADD R55, R16, 0x10 ;  /* 0x0000001010377836 */ /* 0x000fe40000000000 */
[----:B------:R-:W-:Y:S01]  /*2b80*/  IMAD.X R46, R100, 0x1, R14, P2 ;  /* 0x00000001642e7824 */ /* 0x000fe200010e060e */
[----:B------:R-:W-:-:S04]  /*2b90*/  LEA R44, P2, R45, UR4, 0x1 ;  /* 0x000000042d2c7c11 */ /* 0x000fc8000f8408ff */
[----:B------:R-:W-:Y:S01]  /*2ba0*/  LEA.HI.X R45, R45, UR5, R46, 0x1, P2 ;  /* 0x000000052d2d7c11 */ /* 0x000fe200090f0c2e */
[----:B------:R-:W-:Y:S01]  /*2bb0*/  ULDC.64 UR4, c[0x0][0x3e0] ;  /* 0x0000f80000047ab9 */ /* 0x000fe20000000a00 */
[----:B------:R-:W-:-:S04]  /*2bc0*/  IADD3 R47, P2, R112, R92, RZ ;  /* 0x0000005c702f7210 */ /* 0x000fc80007f5e0ff */
[----:B------:R-:W-:Y:S02]  /*2bd0*/  IADD3.X R54, R101, R12, RZ, P2, !PT ;  /* 0x0000000c65367210 */ /* 0x000fe400017fe4ff */
[----:B------:R-:W-:-:S04]  /*2be0*/  LEA R46, P2, R47, UR4, 0x1 ;  /* 0x000000042f2e7c11 */ /* 0x000fc8000f8408ff */
[----:B------:R-:W-:Y:S02]  /*2bf0*/  LEA.HI.X R47, R47, UR5, R54, 0x1, P2 ;  /* 0x000000052f2f7c11 */ /* 0x000fe400090f0c36 */
[----:B------:R-:W-:Y:S02]  /*2c00*/  ISETP.GE.AND P2, PT, R16, R124, PT ;  /* 0x0000007c1000720c */ /* 0x000fe40003f46270 */
[----:B------:R-:W-:Y:S02]  /*2c10*/  CS2R R96, SRZ ;  /* 0x0000000000607805 */ /* 0x000fe4000001ff00 */
[----:B------:R-:W-:-:S09]  /*2c20*/  CS2R R98, SRZ ;  /* 0x0000000000627805 */ /* 0x000fd2000001ff00 */
[----:B------:R0:W5:Y:S04]  /*2c30*/  @!P2 LDG.E.64 R122, desc[UR60][R44.64] ;  /* 0x0000003c2c7aa981 */ /* 0x000168000c1e1b00 */
[----:B------:R0:W5:Y:S01]  /*2c40*/  @!P2 LDG.E.64 R128, desc[UR60][R46.64] ;  /* 0x0000003c2e80a981 */ /* 0x000162000c1e1b00 */
[----:B------:R-:W-:Y:S01]  /*2c50*/  ISETP.GE.AND P2, PT, R55, R124, PT ;  /* 0x0000007c3700720c */ /* 0x000fe20003f46270 */
[----:B------:R-:W-:Y:S01]  /*2c60*/  VIADD R55, R16, 0x20 ;  /* 0x0000002010377836 */ /* 0x000fe20000000000 */
[----:B------:R-:W-:Y:S02]  /*2c70*/  CS2R R88, SRZ ;  /* 0x0000000000587805 */ /* 0x000fe4000001ff00 */
[----:B------:R-:W-:-:S09]  /*2c80*/  CS2R R90, SRZ ;  /* 0x00000000005a7805 */ /* 0x000fd2000001ff00 */
[----:B------:R0:W5:Y:S04]  /*2c90*/  @!P2 LDG.E.64 R96, desc[UR60][R44.64+0x20] ;  /* 0x0000203c2c60a981 */ /* 0x000168000c1e1b00 */
[----:B------:R0:W5:Y:S01]  /*2ca0*/  @!P2 LDG.E.64 R98, desc[UR60][R46.64+0x20] ;  /* 0x0000203c2e62a981 */ /* 0x000162000c1e1b00 */
[----:B------:R-:W-:Y:S02]  /*2cb0*/  ISETP.GE.AND P2, PT, R55, R124, PT ;  /* 0x0000007c3700720c */ /* 0x000fe40003f46270 */
[----:B------:R-:W-:Y:S02]  /*2cc0*/  IADD3 R55, R16, 0x30, RZ ;  /* 0x0000003010377810 */ /* 0x000fe40007ffe0ff */
[----:B------:R-:W-:Y:S02]  /*2cd0*/  CS2R R84, SRZ ;  /* 0x0000000000547805 */ /* 0x000fe4000001ff00 */
[----:B------:R-:W-:-:S07]  /*2ce0*/  CS2R R86, SRZ ;  /* 0x0000000000567805 */ /* 0x000fce000001ff00 */
        /* <DEDUP_REMOVED lines=14> */
[----:B------:R-:W-:-:S13]  /*2dd0*/  ISETP.GE.AND P2, PT, R55, R124, PT ;  /* 0x0000007c3700720c */ /* 0x000fda0003f46270 */
[----:B------:R0:W5:Y:S04]  /*2de0*/  @!P2 LDG.E.64 R76, desc[UR60][R44.64+0xa0] ;  /* 0x0000a03c2c4ca981 */ /* 0x000168000c1e1b00 */
[----:B------:R0:W5:Y:S02]  /*2df0*/  @!P2 LDG.E.64 R78, desc[UR60][R46.64+0xa0] ;  /* 0x0000a03c2e4ea981 */ /* 0x000164000c1e1b00 */
.L_x_3311:
[----:B------:R-:W-:Y:S05]  /*2e00*/  BSYNC B1 ;  /* 0x0000000000017941 */ /* 0x000fea0003800000 */
.L_x_3310:
        /* <DEDUP_REMOVED lines=12> */
[----:B-----5:R-:W-:Y:S01]  /*2ed0*/  MOV R130, R76 ;  /* 0x0000004c00827202 */ /* 0x020fe20000000f00 */
[----:B------:R-:W-:Y:S01]  /*2ee0*/  IMAD.MOV.U32 R131, RZ, RZ, R77 ;  /* 0x000000ffff837224 */ /* 0x000fe200078e004d */
[----:B------:R-:W-:Y:S01]  /*2ef0*/  CS2R R74, SRZ ;  /* 0x00000000004a7805 */ /* 0x000fe2000001ff00 */
[----:B------:R-:W-:Y:S06]  /*2f00*/  @P4 BRA `(.L_x_3313) ;  /* 0x0000000000b44947 */ /* 0x000fec0003800000 */
[----:B------:R-:W-:Y:S01]  /*2f10*/  IADD3 R94, P2, P5, R106, R94, R10 ;  /* 0x0000005e6a5e7210 */ /* 0x000fe20007d5e00a */
[----:B------:R-:W-:Y:S01]  /*2f20*/  ULDC.64 UR4, c[0x0][0x3c8] ;  /* 0x0000f20000047ab9 */ /* 0x000fe20000000a00 */
[----:B------:R-:W-:Y:S02]  /*2f30*/  CS2R R72, SRZ ;  /* 0x0000000000487805 */ /* 0x000fe4000001ff00 */
[----:B------:R-:W-:Y:S02]  /*2f40*/  CS2R R74, SRZ ;  /* 0x00000000004a7805 */ /* 0x000fe4000001ff00 */
[----:B0-----:R-:W-:Y:S02]  /*2f50*/  IADD3.X R45, R14, R100, R9, P2, P5 ;  /* 0x000000640e2d7210 */ /* 0x001fe400017ea409 */
[----:B------:R-:W-:-:S04]  /*2f60*/  IADD3 R92, P2, P5, R112, R92, R8 ;  /* 0x0000005c705c7210 */ /* 0x000fc80007d5e008 */
[----:B------:R-:W-:Y:S02]  /*2f70*/  IADD3.X R101, R12, R101, R7, P2, P5 ;  /* 0x000000650c657210 */ /* 0x000fe400017ea407 */
[----:B------:R-:W-:-:S04]  /*2f80*/  LEA R44, P2, R94, UR4, 0x1 ;  /* 0x000000045e2c7c11 */ /* 0x000fc8000f8408ff */
[----:B------:R-:W-:Y:S01]  /*2f90*/  LEA.HI.X R45, R94, UR5, R45, 0x1, P2 ;  /* 0x000000055e2d7c11 */ /* 0x000fe200090f0c2d */
[----:B------:R-:W-:Y:S02]  /*2fa0*/  ULDC.64 UR4, c[0x0][0x3e0] ;  /* 0x0000f80000047ab9 */ /* 0x000fe40000000a00 */
[----:B------:R-:W-:-:S04]  /*2fb0*/  LEA R46, P2, R92, UR4, 0x1 ;  /* 0x000000045c2e7c11 */ /* 0x000fc8000f8408ff */
[----:B------:R-:W-:Y:S02]  /*2fc0*/  LEA.HI.X R47, R92, UR5, R101, 0x1, P2 ;  /* 0x000000055c2f7c11 */ /* 0x000fe400090f0c65 */
[C---:B------:R-:W-:Y:S01]  /*2fd0*/  ISETP.GE.AND P2, PT, R16.reuse, R124, PT ;  /* 0x0000007c1000720c */ /* 0x040fe20003f46270 */
        /* <DEDUP_REMOVED lines=29> */
[----:B------:R-:W-:-:S13]  /*31b0*/  ISETP.GE.AND P2, PT, R93, R124, PT ;  /* 0x0000007c5d00720c */ /* 0x000fda0003f46270 */
[----:B------:R1:W5:Y:S04]  /*31c0*/  @!P2 LDG.E.64 R52, desc[UR60][R44.64+0xa0] ;  /* 0x0000a03c2c34a981 */ /* 0x000368000c1e1b00 */
[----:B------:R1:W5:Y:S02]  /*31d0*/  @!P2 LDG.E.64 R54, desc[UR60][R46.64+0xa0] ;  /* 0x0000a03c2e36a981 */ /* 0x000364000c1e1b00 */
.L_x_3313:
[----:B------:R-:W-:Y:S05]  /*31e0*/  BSYNC B1 ;  /* 0x0000000000017941 */ /* 0x000fea0003800000 */
.L_x_3312:
[----:B01----:R-:W2:Y:S01]  /*31f0*/  LDL R44, [R1+0x14] ;  /* 0x00001400012c7983 */ /* 0x003ea20000100800 */
[----:B------:R-:W-:Y:S01]  /*3200*/  IMAD.MOV.U32 R45, RZ, RZ, R81 ;  /* 0x000000ffff2d7224 */ /* 0x000fe200078e0051 */
        /* <DEDUP_REMOVED lines=9> */
[----:B------:R-:W-:Y:S02]  /*32a0*/  IMAD.MOV.U32 R46, RZ, RZ, R82 ;  /* 0x000000ffff2e7224 */ /* 0x000fe400078e0052 */
[----:B------:R-:W-:-:S05]  /*32b0*/  IMAD.MOV.U32 R47, RZ, RZ, R83 ;  /* 0x000000ffff2f7224 */ /* 0x000fca00078e0053 */
[----:B------:R-:W-:Y:S02]  /*32c0*/  PRMT R166, R166, 0x5410, R47 ;  /* 0x00005410a6a67816 */ /* 0x000fe4000000002f */
[----:B------:R-:W-:Y:S02]  /*32d0*/  MOV R47, R91 ;  /* 0x0000005b002f7202 */ /* 0x000fe40000000f00 */
[----:B--2---:R-:W-:Y:S01]  /*32e0*/  R2UR UR4, R44 ;  /* 0x000000002c0472ca */ /* 0x004fe200000e0000 */
[----:B------:R-:W-:-:S05]  /*32f0*/  IMAD.MOV.U32 R44, RZ, RZ, R80 ;  /* 0x000000ffff2c7224 */ /* 0x000fca00078e0050 */
[----:B------:R-:W-:Y:S02]  /*3300*/  PRMT R167, R167, 0x5410, R44 ;  /* 0x00005410a7a77816 */ /* 0x000fe4000000002c */
[----:B------:R-:W-:Y:S02]  /*3310*/  MOV R44, R84 ;  /* 0x00000054002c7202 */ /* 0x000fe40000000f00 */
[----:B------:R-:W-:Y:S01]  /*3320*/  PRMT R167, R46, 0x7610, R167 ;  /* 0x000076102ea77816 */ /* 0x000fe200000000a7 */
[----:B------:R-:W-:Y:S01]  /*3330*/  IMAD.MOV.U32 R46, RZ, RZ, R90 ;  /* 0x000000ffff2e7224 */ /* 0x000fe200078e005a */
[----:B------:R-:W-:Y:S01]  /*3340*/  PRMT R168, R44, 0x5410, R45 ;  /* 0x000054102ca87816 */ /* 0x000fe2000000002d */
[----:B------:R-:W-:Y:S01]  /*3350*/  IMAD.MOV.U32 R44, RZ, RZ, R96 ;  /* 0x000000ffff2c7224 */ /* 0x000fe200078e0060 */
[----:B------:R-:W-:Y:S01]  /*3360*/  UISETP.NE.AND UP0, UPT, UR4, 0x3, UPT ;  /* 0x000000030400788c */ /* 0x000fe2000bf05270 */
[----:B------:R-:W-:Y:S01]  /*3370*/  IMAD.MOV.U32 R45, RZ, RZ, R97 ;  /* 0x000000ffff2d7224 */ /* 0x000fe200078e0061 */
[----:B------:R-:W-:Y:S01]  /*3380*/  PRMT R172, R46, 0x5410, R47 ;  /* 0x000054102eac7816 */ /* 0x000fe2000000002f */
[----:B------:R-:W-:Y:S01]  /*3390*/  IMAD.MOV.U32 R47, RZ, RZ, R129 ;  /* 0x000000ffff2f7224 */ /* 0x000fe200078e0081 */
[----:B------:R-:W-:-:S02]  /*33a0*/  MOV R46, R128 ;  /* 0x00000080002e7202 */ /* 0x000fc40000000f00 */
[----:B------:R-:W-:Y:S01]  /*33b0*/  PRMT R170, R44, 0x5410, R45 ;  /* 0x000054102caa7816 */ /* 0x000fe2000000002d */
[----:B------:R-:W-:Y:S01]  /*33c0*/  IMAD.MOV.U32 R44, RZ, RZ, R78 ;  /* 0x000000ffff2c7224 */ /* 0x000fe200078e004e */
[----:B------:R-:W-:Y:S02]  /*33d0*/  MOV R45, R79 ;  /* 0x0000004f002d7202 */ /* 0x000fe40000000f00 */
[----:B------:R-:W-:Y:S01]  /*33e0*/  PRMT R165, R46, 0x5410, R47 ;  /* 0x000054102ea57816 */ /* 0x000fe2000000002f */
[----:B-----5:R-:W-:Y:S01]  /*33f0*/  IMAD.MOV.U32 R46, RZ, RZ, R56 ;  /* 0x000000ffff2e7224 */ /* 0x020fe200078e0038 */
[----:B------:R-:W-:Y:S01]  /*3400*/  PRMT R157, R44, 0x5410, R45 ;  /* 0x000054102c9d7816 */ /* 0x000fe2000000002d */
[----:B------:R-:W-:Y:S01]  /*3410*/  IMAD.MOV.U32 R45, RZ, RZ, R87 ;  /* 0x000000ffff2d7224 */ /* 0x000fe200078e0057 */
[----:B------:R-:W-:Y:S01]  /*3420*/  MOV R44, R86 ;  /* 0x00000056002c7202 */ /* 0x000fe20000000f00 */
[----:B------:R-:W-:Y:S01]  /*3430*/  IMAD.MOV.U32 R47, RZ, RZ, R57 ;  /* 0x000000ffff2f7224 */ /* 0x000fe200078e0039 */
[----:B------:R-:W-:-:S02]  /*3440*/  PLOP3.LUT P2, PT, PT, PT, UP0, 0x80, 0x0 ;  /* 0x000000000000781c */ /* 0x000fc40003f4f008 */
        /* <DEDUP_REMOVED lines=34> */
[----:B------:R-:W-:Y:S01]  /*3670*/  MOV R45, R74 ;  /* 0x0000004a002d7202 */ /* 0x000fe20000000f00 */
[----:B------:R-:W-:-:S03]  /*3680*/  IMAD.MOV.U32 R44, RZ, RZ, R75 ;  /* 0x000000ffff2c7224 */ /* 0x000fc600078e004b */
[----:B------:R-:W-:Y:S02]  /*3690*/  PRMT R150, R47, 0x5410, R46 ;  /* 0x000054102f967816 */ /* 0x000fe4000000002e */
[----:B------:R-:W-:Y:S02]  /*36a0*/  PRMT R158, R158, 0x5410, R45 ;  /* 0x000054109e9e7816 */ /* 0x000fe4000000002d */
[----:B------:R-:W-:Y:S01]  /*36b0*/  PRMT R166, R44, 0x7610, R166 ;  /* 0x000076102ca67816 */ /* 0x000fe200000000a6 */
[----:B------:R-:W-:Y:S06]  /*36c0*/  @!P2 BRA `(.L_x_3314) ;  /* 0x000000000004a947 */ /* 0x000fec0003800000 */
[----:B------:R-:W-:Y:S01]  /*36d0*/  BPT.TRAP 0x1 ;  /* 0x000000040000795c */ /* 0x000fe20000300000 */
.L_x_3314:
[----:B------:R-:W-:Y:S01]  /*36e0*/  IMAD R100, R18, 0x8, R2 ;  /* 0x0000000812647824 */ /* 0x000fe200078e0202 */
[----:B------:R-:W-:Y:S01]  /*36f0*/  SHF.L.U32 R101, R206, 0x1f, RZ ;  /* 0x0000001fce657819 */ /* 0x000fe200000006ff */
[----:B------:R-:W-:Y:S03]  /*3700*/  BSSY B1, `(.L_x_3315) ;  /* 0x0000003000017945 */ /* 0x000fe60003800000 */
[----:B------:R-:W0:Y:S02]  /*3710*/  SYNCS.PHASECHK.TRANS64.TRYWAIT P5, [R100+URZ+0x36890], R101 ;  /* 0x03689065640075a7 */ /* 0x000e2400080a017f */
[----:B0-----:R-:W-:Y:S05]  /*3720*/  @!P5 BRA `(.L_x_3316) ;  /* 0x000002100038d947 */ /* 0x001fea0003800000 */
.L_x_3616:
[----:B------:R-:W-:Y:S05]  /*3730*/  BSYNC B1 ;  /* 0x0000000000017941 */ /* 0x000fea0003800000 */
.L_x_3315:
        /* <DEDUP_REMOVED lines=14> */
[--C-:B------:R-:W-:Y:S01]  /*3820*/  HADD2.F32 R128, -RZ, R47.reuse.H1_H1 ;  /* 0x3000002fff807230 */ /* 0x100fe20000004100 */
[----:B------:R-:W-:Y:S01]  /*3830*/  SHF.R.U32.HI R129, RZ, 0x10, R129 ;  /* 0x00000010ff817819 */ /* 0x000fe20000011681 */
[----:B------:R-:W-:Y:S02]  /*3840*/  HADD2.F32 R162, -RZ, R47.H0_H0 ;  /* 0x2000002fffa27230 */ /* 0x000fe40000004100 */
[----:B------:R-:W-:Y:S02]  /*3850*/  HADD2.F32 R161, -RZ, R123.H0_H0 ;  /* 0x2000007bffa17230 */ /* 0x000fe40000004100 */
[----:B------:R-:W-:-:S02]  /*3860*/  HADD2.F32 R129, -RZ, R129.H0_H0 ;  /* 0x20000081ff817230 */ /* 0x000fc40000004100 */
[----:B------:R-:W-:Y:S02]  /*3870*/  HADD2.F32 R159, -RZ, R159.H0_H0 ;  /* 0x2000009fff9f7230 */ /* 0x000fe40000004100 */
[----:B------:R-:W-:Y:S01]  /*3880*/  FMUL.FTZ R45, R160, R161 ;  /* 0x000000a1a02d7220 */ /* 0x000fe20000410000 */
[----:B------:R-:W-:Y:S02]  /*3890*/  HADD2.F32 R123, -RZ, R122.H0_H0 ;  /* 0x2000007aff7b7230 */ /* 0x000fe40000004100 */
[----:B------:R-:W-:Y:S01]  /*38a0*/  FMUL.FTZ R47, R128, R129 ;  /* 0x00000081802f7220 */ /* 0x000fe20000410000 */
[----:B------:R-:W-:Y:S01]  /*38b0*/  FMUL.FTZ R161, R164, R161 ;  /* 0x000000a1a4a17220 */ /* 0x000fe20000410000 */
[----:B------:R-:W-:Y:S01]  /*38c0*/  FMUL.FTZ R129, R162, R129 ;  /* 0x00000081a2817220 */ /* 0x000fe20000410000 */
[----:B------:R-:W-:Y:S01]  /*38d0*/  FFMA.FTZ R45, R164, R159, -R45 ;  /* 0x0000009fa42d7223 */ /* 0x000fe2000001082d */
[----:B------:R-:W-:Y:S01]  /*38e0*/  FFMA.FTZ R47, R162, R123, -R47 ;  /* 0x0000007ba22f7223 */ /* 0x000fe2000001082f */
        /* <DEDUP_REMOVED lines=21> */
[----:B------:R-:W-:Y:S02]  /*3a40*/  F2FP.F16.F32.PACK_AB R46, R44, R129 ;  /* 0x000000812c2e723e */ /* 0x000fe400000000ff */
[----:B------:R-:W-:-:S07]  /*3a50*/  MOV R44, R160 ;  /* 0x000000a0002c7202 */ /* 0x000fce0000000f00 */
.L_x_3322:
[----:B------:R-:W-:Y:S05]  /*3a60*/  BSYNC B3 ;  /* 0x0000000000037941 */ /* 0x000fea0003800000 */
.L_x_3321:
[----:B--2---:R1:W-:Y:S02]  /*3a70*/  STG.E.128 desc[UR60][R50.64], R44 ;  /* 0x0000002c32007986 */ /* 0x0043e4000c101d3c */
.L_x_3320:
[----:B------:R-:W-:Y:S05]  /*3a80*/  BSYNC B2 ;  /* 0x0000000000027941 */ /* 0x000fea0003800000 */
.L_x_3319:
[----:B------:R-:W-:Y:S01]  /*3a90*/  ISETP.NE.AND P3, PT, R35, RZ, PT ;  /* 0x000000ff2300720c */ /* 0x000fe20003f65270 */
[----:B------:R-:W-:-:S12]  /*3aa0*/  BSSY B2, `(.L_x_3323) ;  /* 0x0000032000027945 */ /* 0x000fd80003800000 */
[----:B------:R-:W-:Y:S05]  /*3ab0*/  @!P3 BRA `(.L_x_3324) ;  /* 0x0000000000c0b947 */ /* 0x000fea0003800000 */
[----:B-1----:R1:W2:Y:S01]  /*3ac0*/  LDS.128 R44, [R42+0x21000] ;  /* 0x021000002a2c7984 */ /* 0x0022a20000000c00 */
[----:B------:R-:W-:Y:S01]  /*3ad0*/  VIADD R123, R16, 0x10 ;  /* 0x00000010107b7836 */ /* 0x000fe20000000000 */
[----:B------:R-:W-:Y:S04]  /*3ae0*/  BSSY B3, `(.L_x_3325) ;  /* 0x000002c000037945 */ /* 0x000fe80003800000 */
[----:B------:R-:W-:-:S13]  /*3af0*/  ISETP.GE.AND P3, PT, R123, R124, PT ;  /* 0x0000007c7b00720c */ /* 0x000fda0003f66270 */
        /* <DEDUP_REMOVED lines=42> */
.L_x_3326:
[----:B------:R-:W-:Y:S05]  /*3da0*/  BSYNC B3 ;  /* 0x0000000000037941 */ /* 0x000fea0003800000 */
.L_x_3325:
[----:B--2---:R2:W-:Y:S02]  /*3db0*/  STG.E.128 desc[UR60][R50.64+0x40], R44 ;  /* 0x0000402c32007986 */ /* 0x0045e4000c101d3c */
.L_x_3324:
[----:B------:R-:W-:Y:S05]  /*3dc0*/  BSYNC B2 ;  /* 0x0000000000027941 */ /* 0x000fea0003800000 */
.L_x_3323:
[----:B------:R-:W-:Y:S01]  /*3dd0*/  ISETP.NE.AND P3, PT, R36, RZ, PT ;  /* 0x000000ff2400720c */ /* 0x000fe20003f65270 */
[----:B------:R-:W-:-:S12]  /*3de0*/  BSSY B2, `(.L_x_3327) ;  /* 0x0000031000027945 */ /* 0x000fd80003800000 */
[----:B------:R-:W-:Y:S05]  /*3df0*/  @!P3 BRA `(.L_x_3328) ;  /* 0x0000000000bcb947 */ /* 0x000fea0003800000 */
[----:B-12---:R1:W2:Y:S01]  /*3e00*/  LDS.128 R44, [R41+0x24800] ;  /* 0x02480000292c7984 */ /* 0x0062a20000000c00 */
[----:B------:R-:W-:Y:S01]  /*3e10*/  IADD3 R97, R16, 0x20, RZ ;  /* 0x0000002010617810 */ /* 0x000fe20007ffe0ff */
[----:B------:R-:W-:Y:S03]  /*3e20*/  BSSY B3, `(.L_x_3329) ;  /* 0x000002b000037945 */ /* 0x000fe60003800000 */
[----:B------:R-:W-:-:S13]  /*3e30*/  ISETP.GE.AND P3, PT, R97, R124, PT ;  /* 0x0000007c6100720c */ /* 0x000fda0003f66270 */
        /* <DEDUP_REMOVED lines=16> */
[----:B------:R-:W-:Y:S01]  /*3f40*/  FMUL.FTZ R91, R98, R91 ;  /* 0x0000005b625b7220 */ /* 0x000fe20000410000 */
[-C--:B------:R-:W-:Y:S01]  /*3f50*/  FFMA.FTZ R122, R45, R88.reuse, -R122 ;  /* 0x000000582d7a7223 */ /* 0x080fe2000001087a */
[----:B------:R-:W-:Y:S02]  /*3f60*/  FFMA.FTZ R97, R97, R88, R90 ;  /* 0x0000005861617223 */ /* 0x000fe4000001005a */
[----:B------:R-:W-:Y:S01]  /*3f70*/  FFMA.FTZ R96, R96, R89, R91 ;  /* 0x0000005960607223 */ /* 0x000fe2000001005b */
[----:B------:R-:W-:-:S02]  /*3f80*/  HADD2.F32 R88, -RZ, R44.H1_H1 ;  /* 0x3000002cff587230 */ /* 0x000fc40000004100 */
[----:B------:R-:W-:Y:S01]  /*3f90*/  FFMA.FTZ R47, R98, R89, -R47 ;  /* 0x00000059622f7223 */ /* 0x000fe2000001082f */
[----:B------:R-:W-:Y:S02]  /*3fa0*/  HADD2.F32 R91, -RZ, R172.H0_H0 ;  /* 0x200000acff5b7230 */ /* 0x000fe40000004100 */
        /* <DEDUP_REMOVED lines=17> */
[----:B------:R-:W-:-:S07]  /*40c0*/  F2FP.F16.F32.PACK_AB R46, R90, R91 ;  /* 0x0000005b5a2e723e */ /* 0x000fce00000000ff */
.L_x_3330:
[----:B------:R-:W-:Y:S05]  /*40d0*/  BSYNC B3 ;  /* 0x0000000000037941 */ /* 0x000fea0003800000 */
.L_x_3329:
[----:B--2---:R3:W-:Y:S02]  /*40e0*/  STG.E.128 desc[UR60][R50.64+0x80], R44 ;  /* 0x0000802c32007986 */ /* 0x0047e4000c101d3c */
.L_x_3328:
[----:B------:R-:W-:Y:S05]  /*40f0*/  BSYNC B2 ;  /* 0x0000000000027941 */ /* 0x000fea0003800000 */
.L_x_3327:
[----:B------:R-:W-:Y:S01]  /*4100*/  ISETP.NE.AND P3, PT, R37, RZ, PT ;  /* 0x000000ff2500720c */ /* 0x000fe20003f65270 */
[----:B------:R-:W-:-:S12]  /*4110*/  BSSY B2, `(.L_x_3331) ;  /* 0x0000032000027945 */ /* 0x000fd80003800000 */
[----:B------:R-:W-:Y:S05]  /*4120*/  @!P3 BRA `(.L_x_3332) ;  /* 0x0000000000c0b947 */ /* 0x000fea0003800000 */
[----:B-123--:R1:W2:Y:S01]  /*4130*/  LDS.128 R44, [R42+0x24800] ;  /* 0x024800002a2c7984 */ /* 0x00e2a20000000c00 */
[----:B------:R-:W-:Y:S01]  /*4140*/  VIADD R89, R16, 0x30 ;  /* 0x0000003010597836 */ /* 0x000fe20000000000 */
[----:B------:R-:W-:Y:S04]  /*4150*/  BSSY B3, `(.L_x_3333) ;  /* 0x000002c000037945 */ /* 0x000fe80003800000 */
[----:B------:R-:W-:-:S13]  /*4160*/  ISETP.GE.AND P3, PT, R89, R124, PT ;  /* 0x0000007c5900720c */ /* 0x000fda0003f66270 */
[----:B-1----:R-:W-:Y:S05]  /*4170*/  @P3 BRA `(.L_x_3334) ;  /* 0x0000000000a43947 */ /* 0x002fea0003800000 */
[--C-:B------:R-:W-:Y:S02]  /*4180*/  SHF.R.U64 R88, R84, 0x10, R85.reuse ;  /* 0x0000001054587819 */ /* 0x100fe40000001255 */
[----:B------:R-:W-:Y:S01]  /*4190*/  SHF.R.U32.HI R84, RZ, 0x10, R85 ;  /* 0x00000010ff547819 */ /* 0x000fe20000011655 */
[----:B--2---:R-:W-:Y:S01]  /*41a0*/  IMAD.MOV.U32 R85, RZ, RZ, R47 ;  /* 0x000000ffff557224 */ /* 0x004fe200078e002f */
[--C-:B------:R-:W-:Y:S01]  /*41b0*/  SHF.R.U64 R90, R86, 0x10, R87.reuse ;  /* 0x00000010565a7819 */ /* 0x100fe20000001257 */
[--C-:B------:R-:W-:Y:S01]  /*41c0*/  HADD2.F32 R47, -RZ, R45.reuse.H1_H1 ;  /* 0x3000002dff2f7230 */ /* 0x100fe20000004100 */
[----:B------:R-:W-:Y:S01]  /*41d0*/  SHF.R.U32.HI R89, RZ, 0x10, R87 ;  /* 0x00000010ff597819 */ /* 0x000fe20000011657 */
[----:B------:R-:W-:Y:S02]  /*41e0*/  HADD2.F32 R45, -RZ, R45.H0_H0 ;  /* 0x2000002dff2d7230 */ /* 0x000fe40000004100 */
[----:B------:R-:W-:Y:S02]  /*41f0*/  HADD2.F32 R90, -RZ, R90.H0_H0 ;  /* 0x2000005aff5a7230 */ /* 0x000fe40000004100 */
        /* <DEDUP_REMOVED lines=12> */
[----:B------:R-:W-:Y:S01]  /*42c0*/  FFMA.FTZ R86, R86, R87, R89 ;  /* 0x0000005756567223 */ /* 0x000fe20000010059 */
[--C-:B------:R-:W-:Y:S02]  /*42d0*/  HADD2.F32 R89, -RZ, R171.reuse.H0_H0 ;  /* 0x200000abff597230 */ /* 0x100fe40000004100 */
[----:B------:R-:W-:Y:S01]  /*42e0*/  HADD2.F32 R88, -RZ, R44.H1_H1 ;  /* 0x3000002cff587230 */ /* 0x000fe20000004100 */
[----:B------:R-:W-:Y:S01]  /*42f0*/  F2FP.F16.F32.PACK_AB R45, R84, R45 ;  /* 0x0000002d542d723e */ /* 0x000fe200000000ff */
[----:B------:R-:W-:Y:S01]  /*4300*/  HADD2.F32 R87, -RZ, R46.H1_H1 ;  /* 0x3000002eff577230 */ /* 0x000fe20000004100 */
[----:B------:R-:W-:Y:S01]  /*4310*/  F2FP.F16.F32.PACK_AB R47, R86, R47 ;  /* 0x0000002f562f723e */ /* 0x000fe200000000ff */
[----:B------:R-:W-:-:S02]  /*4320*/  HADD2.F32 R171, -RZ, R171.H1_H1 ;  /* 0x300000abffab7230 */ /* 0x000fc40000004100 */
[----:B------:R-:W-:Y:S01]  /*4330*/  FMUL.FTZ R91, R88, R89 ;  /* 0x00000059585b7220 */ /* 0x000fe20000410000 */
[----:B------:R-:W-:Y:S02]  /*4340*/  HADD2.F32 R44, -RZ, R44.H0_H0 ;  /* 0x2000002cff2c7230 */ /* 0x000fe40000004100 */
[----:B------:R-:W-:Y:S02]  /*4350*/  HADD2.F32 R46, -RZ, R46.H0_H0 ;  /* 0x2000002eff2e7230 */ /* 0x000fe40000004100 */
[C---:B------:R-:W-:Y:S01]  /*4360*/  FMUL.FTZ R97, R87.reuse, R171 ;  /* 0x000000ab57617220 */ /* 0x040fe20000410000 */
[--C-:B------:R-:W-:Y:S02]  /*4370*/  HADD2.F32 R85, -RZ, R168.reuse.H0_H0 ;  /* 0x200000a8ff557230 */ /* 0x100fe40000004100 */
[----:B------:R-:W-:Y:S01]  /*4380*/  FMUL.FTZ R89, R44, R89 ;  /* 0x000000592c597220 */ /* 0x000fe20000410000 */
[----:B------:R-:W-:Y:S02]  /*4390*/  HADD2.F32 R168, -RZ, R168.H1_H1 ;  /* 0x300000a8ffa87230 */ /* 0x000fe40000004100 */
[----:B------:R-:W-:Y:S01]  /*43a0*/  FMUL.FTZ R90, R46, R171 ;  /* 0x000000ab2e5a7220 */ /* 0x000fe20000410000 */
[-C--:B------:R-:W-:Y:S01]  /*43b0*/  FFMA.FTZ R91, R44, R85.reuse, -R91 ;  /* 0x000000552c5b7223 */ /* 0x080fe2000001085b */
[----:B------:R-:W-:Y:S01]  /*43c0*/  FFMA.FTZ R88, R88, R85, R89 ;  /* 0x0000005558587223 */ /* 0x000fe20000010059 */
[-C--:B------:R-:W-:Y:S01]  /*43d0*/  FFMA.FTZ R97, R46, R168.reuse, -R97 ;  /* 0x000000a82e617223 */ /* 0x080fe20000010861 */
[----:B------:R-:W-:-:S03]  /*43e0*/  FFMA.FTZ R90, R87, R168, R90 ;  /* 0x000000a8575a7223 */ /* 0x000fc6000001005a */
[----:B------:R-:W-:Y:S02]  /*43f0*/  F2FP.F16.F32.PACK_AB R44, R88, R91 ;  /* 0x0000005b582c723e */ /* 0x000fe400000000ff */
[----:B------:R-:W-:-:S07]  /*4400*/  F2FP.F16.F32.PACK_AB R46, R90, R97 ;  /* 0x000000615a2e723e */ /* 0x000fce00000000ff */
.L_x_3334:
[----:B------:R-:W-:Y:S05]  /*4410*/  BSYNC B3 ;  /* 0x0000000000037941 */ /* 0x000fea0003800000 */
.L_x_3333:
[----:B--2---:R4:W-:Y:S02]  /*4420*/  STG.E.128 desc[UR60][R50.64+0xc0], R44 ;  /* 0x0000c02c32007986 */ /* 0x0049e4000c101d3c */
.L_x_3332:
[----:B------:R-:W-:Y:S05]  /*4430*/  BSYNC B2 ;  /* 0x0000000000027941 */ /* 0x000fea0003800000 */
.L_x_3331:
[----:B------:R-:W-:Y:S01]  /*4440*/  ISETP.NE.AND P3, PT, R38, RZ, PT ;  /* 0x000000ff2600720c */ /* 0x000fe20003f65270 */
[----:B------:R-:W-:-:S12]  /*4450*/  BSSY B2, `(.L_x_3335) ;  /* 0x0000033000027945 */ /* 0x000fd80003800000 */
[----:B------:R-:W-:Y:S05]  /*4460*/  @!P3 BRA `(.L_x_3336) ;  /* 0x0000000000c4b947 */ /* 0x000fea0003800000 */
[----:B-1234-:R1:W2:Y:S01]  /*4470*/  LDS.128 R44, [R41+0x28000] ;  /* 0x02800000292c7984 */ /* 0x01e2a20000000c00 */
[----:B------:R-:W-:Y:S01]  /*4480*/  IADD3 R85, R16, 0x40, RZ ;  /* 0x0000004010557810 */ /* 0x000fe20007ffe0ff */
[----:B------:R-:W-:Y:S03]  /*4490*/  BSSY B3, `(.L_x_3337) ;  /* 0x000002d000037945 */ /* 0x000fe60003800000 */
[----:B------:R-:W-:-:S13]  /*44a0*/  ISETP.GE.AND P3, PT, R85, R124, PT ;  /* 0x0000007c5500720c */ /* 0x000fda0003f66270 */
[----:B-1----:R-:W-:Y:S05]  /*44b0*/  @P3 BRA `(.L_x_3338) ;  /* 0x0000000000a83947 */ /* 0x002fea0003800000 */
[--C-:B------:R-:W-:Y:S01]  /*44c0*/  SHF.R.U64 R87, R80, 0x10, R81.reuse ;  /* 0x0000001050577819 */ /* 0x100fe20000001251 */
        /* <DEDUP_REMOVED lines=8> */
[----:B------:R-:W-:-:S02]  /*4550*/  HADD2.F32 R82, -RZ, R81.H1_H1 ;  /* 0x30000051ff527230 */ /* 0x000fc40000004100 */
[----:B------:R-:W-:Y:S02]  /*4560*/  HADD2.F32 R86, -RZ, R86.H0_H0 ;  /* 0x20000056ff567230 */ /* 0x000fe40000004100 */
[-C--:B------:R-:W-:Y:S01]  /*4570*/  FMUL.FTZ R45, R47, R85.reuse ;  /* 0x000000552f2d7220 */ /* 0x080fe20000410000 */
[----:B------:R-:W-:Y:S02]  /*4580*/  HADD2.F32 R81, -RZ, R81.H0_H0 ;  /* 0x20000051ff517230 */ /* 0x000fe40000004100 */
[----:B------:R-:W-:Y:S01]  /*4590*/  FMUL.FTZ R88, R44, R85 ;  /* 0x000000552c587220 */ /* 0x000fe20000410000 */
[----:B------:R-:W-:Y:S02]  /*45a0*/  HADD2.F32 R83, -RZ, R87.H0_H0 ;  /* 0x20000057ff537230 */ /* 0x000fe40000004100 */
[-C--:B------:R-:W-:Y:S01]  /*45b0*/  FMUL.FTZ R90, R82, R86.reuse ;  /* 0x00000056525a7220 */ /* 0x080fe20000410000 */
[----:B------:R-:W-:Y:S02]  /*45c0*/  HADD2.F32 R84, -RZ, R84.H0_H0 ;  /* 0x20000054ff547230 */ /* 0x000fe40000004100 */
[----:B------:R-:W-:Y:S01]  /*45d0*/  FMUL.FTZ R85, R81, R86 ;  /* 0x0000005651557220 */ /* 0x000fe20000410000 */
[----:B------:R-:W-:-:S02]  /*45e0*/  HADD2.F32 R87, -RZ, R166.H1_H1 ;  /* 0x300000a6ff577230 */ /* 0x000fc40000004100 */
[-C--:B------:R-:W-:Y:S01]  /*45f0*/  FFMA.FTZ R44, R44, R83.reuse, -R45 ;  /* 0x000000532c2c7223 */ /* 0x080fe2000001082d */
[----:B------:R-:W-:Y:S01]  /*4600*/  FFMA.FTZ R45, R47, R83, R88 ;  /* 0x000000532f2d7223 */ /* 0x000fe20000010058 */
[-C--:B------:R-:W-:Y:S01]  /*4610*/  FFMA.FTZ R47, R81, R84.reuse, -R90 ;  /* 0x00000054512f7223 */ /* 0x080fe2000001085a */
[----:B------:R-:W-:Y:S01]  /*4620*/  FFMA.FTZ R86, R82, R84, R85 ;  /* 0x0000005452567223 */ /* 0x000fe20000010055 */
[--C-:B------:R-:W-:Y:S02]  /*4630*/  HADD2.F32 R83, -RZ, R167.reuse.H1_H1 ;  /* 0x300000a7ff537230 */ /* 0x100fe40000004100 */
[----:B------:R-:W-:Y:S01]  /*4640*/  HADD2.F32 R81, -RZ, R80.H1_H1 ;  /* 0x30000050ff517230 */ /* 0x000fe20000004100 */
[----:B------:R-:W-:Y:S01]  /*4650*/  F2FP.F16.F32.PACK_AB R45, R45, R44 ;  /* 0x0000002c2d2d723e */ /* 0x000fe200000000ff */
[----:B------:R-:W-:Y:S01]  /*4660*/  HADD2.F32 R82, -RZ, R46.H1_H1 ;  /* 0x3000002eff527230 */ /* 0x000fe20000004100 */
[----:B------:R-:W-:Y:S01]  /*4670*/  F2FP.F16.F32.PACK_AB R47, R86, R47 ;  /* 0x0000002f562f723e */ /* 0x000fe200000000ff */
[----:B------:R-:W-:-:S02]  /*4680*/  HADD2.F32 R167, -RZ, R167.H0_H0 ;  /* 0x200000a7ffa77230 */ /* 0x000fc40000004100 */
[----:B------:R-:W-:Y:S02]  /*4690*/  HADD2.F32 R80, -RZ, R80.H0_H0 ;  /* 0x20000050ff507230 */ /* 0x000fe40000004100 */
[----:B------:R-:W-:Y:S01]  /*46a0*/  FMUL.FTZ R91, R82, R87 ;  /* 0x00000057525b7220 */ /* 0x000fe20000410000 */
[----:B------:R-:W-:Y:S02]  /*46b0*/  HADD2.F32 R46, -RZ, R46.H0_H0 ;  /* 0x2000002eff2e7230 */ /* 0x000fe40000004100 */
[-C--:B------:R-:W-:Y:S01]  /*46c0*/  FMUL.FTZ R89, R81, R167.reuse ;  /* 0x000000a751597220 */ /* 0x080fe20000410000 */
[----:B------:R-:W-:Y:S02]  /*46d0*/  HADD2.F32 R85, -RZ, R158.H0_H0 ;  /* 0x2000009eff557230 */ /* 0x000fe40000004100 */
[----:B------:R-:W-:Y:S01]  /*46e0*/  FMUL.FTZ R84, R80, R167 ;  /* 0x000000a750547220 */ /* 0x000fe20000410000 */
[----:B------:R-:W-:Y:S01]  /*46f0*/  FMUL.FTZ R87, R46, R87 ;  /* 0x000000572e577220 */ /* 0x000fe20000410000 */
[----:B------:R-:W-:-:S02]  /*4700*/  FFMA.FTZ R89, R80, R83, -R89 ;  /* 0x0000005350597223 */ /* 0x000fc40000010859 */
[----:B------:R-:W-:Y:S01]  /*4710*/  FFMA.FTZ R84, R81, R83, R84 ;  /* 0x0000005351547223 */ /* 0x000fe20000010054 */
[-C--:B------:R-:W-:Y:S01]  /*4720*/  FFMA.FTZ R91, R46, R85.reuse, -R91 ;  /* 0x000000552e5b7223 */ /* 0x080fe2000001085b */
[----:B------:R-:W-:-:S03]  /*4730*/  FFMA.FTZ R82, R82, R85, R87 ;  /* 0x0000005552527223 */ /* 0x000fc60000010057 */
[----:B------:R-:W-:Y:S02]  /*4740*/  F2FP.F16.F32.PACK_AB R44, R84, R89 ;  /* 0x00000059542c723e */ /* 0x000fe400000000ff */
[----:B------:R-:W-:-:S07]  /*4750*/  F2FP.F16.F32.PACK_AB R46, R82, R91 ;  /* 0x0000005b522e723e */ /* 0x000fce00000000ff */
.L_x_3338:
[----:B------:R-:W-:Y:S05]  /*4760*/  BSYNC B3 ;  /* 0x0000000000037941 */ /* 0x000fea0003800000 */
.L_x_3337:
[----:B--2---:R1:W-:Y:S02]  /*4770*/  STG.E.128 desc[UR60][R50.64+0x100], R44 ;  /* 0x0001002c32007986 */ /* 0x0043e4000c101d3c */
.L_x_3336:
[----:B------:R-:W-:Y:S05]  /*4780*/  BSYNC B2 ;  /* 0x0000000000027941 */ /* 0x000fea0003800000 */
.L_x_3335:
[----:B------:R-:W-:-:S13]  /*4790*/  ISETP.NE.AND P3, PT, R39, RZ, PT ;  /* 0x000000ff2700720c */ /* 0x000fda0003f65270 */
        /* <DEDUP_REMOVED lines=47> */
.L_x_3340:
[----:B------:R-:W-:Y:S05]  /*4a90*/  BSYNC B2 ;  /* 0x0000000000027941 */ /* 0x000fea0003800000 */
.L_x_3339:
[----:B--2---:R1:W-:Y:S02]  /*4aa0*/  STG.E.128 desc[UR60][R50.64+0x140], R44 ;  /* 0x0001402c32007986 */ /* 0x0043e4000c101d3c */
.L_x_3318:
[----:B------:R-:W-:Y:S05]  /*4ab0*/  BSYNC B1 ;  /* 0x0000000000017941 */ /* 0x000fea0003800000 */
.L_x_3317:
        /* <DEDUP_REMOVED lines=13> */
[----:B------:R-:W-:Y:S01]  /*4b90*/  HADD2.F32 R51, -RZ, R47.H1_H1 ;  /* 0x3000002fff337230 */ /* 0x000fe20000004100 */
        /* <DEDUP_REMOVED lines=10> */
[----:B------:R-:W-:Y:S01]  /*4c40*/  FMUL.FTZ R76, R47, R76 ;  /* 0x0000004c2f4c7220 */ /* 0x000fe20000410000 */
[----:B------:R-:W-:Y:S01]  /*4c50*/  FFMA.FTZ R78, R45, R72, -R78 ;  /* 0x000000482d4e7223 */ /* 0x000fe2000001084e */
[----:B------:R-:W-:-:S02]  /*4c60*/  HADD2.F32 R158, -RZ, R158.H1_H1 ;  /* 0x3000009eff9e7230 */ /* 0x000fc40000004100 */
[----:B------:R-:W-:Y:S01]  /*4c70*/  FFMA.FTZ R75, R46, R72, R73 ;  /* 0x000000482e4b7223 */ /* 0x000fe20000010049 */
[-C--:B------:R-:W-:Y:S01]  /*4c80*/  FFMA.FTZ R79, R51, R74.reuse, R76 ;  /* 0x0000004a334f7223 */ /* 0x080fe2000001004c */
[----:B------:R-:W-:Y:S02]  /*4c90*/  HADD2.F32 R51, -RZ, R166.H0_H0 ;  /* 0x200000a6ff337230 */ /* 0x000fe40000004100 */
[----:B------:R-:W-:Y:S01]  /*4ca0*/  FFMA.FTZ R80, R47, R74, -R80 ;  /* 0x0000004a2f507223 */ /* 0x000fe20000010850 */
[----:B------:R-:W-:Y:S02]  /*4cb0*/  HADD2.F32 R45, -RZ, R44.H1_H1 ;  /* 0x3000002cff2d7230 */ /* 0x000fe40000004100 */
        /* <DEDUP_REMOVED lines=17> */
.L_x_3345:
[----:B------:R-:W-:Y:S05]  /*4dd0*/  BSYNC B2 ;  /* 0x0000000000027941 */ /* 0x000fea0003800000 */
.L_x_3344:
[----:B--2---:R1:W-:Y:S02]  /*4de0*/  STG.E.128 desc[UR60][R48.64], R44 ;  /* 0x0000002c30007986 */ /* 0x0043e4000c101d3c */
.L_x_3343:
[----:B------:R-:W-:Y:S05]  /*4df0*/  BSYNC B1 ;  /* 0x0000000000017941 */ /* 0x000fea0003800000 */
.L_x_3342:
        /* <DEDUP_REMOVED lines=49> */
.L_x_3349:
[----:B------:R-:W-:Y:S05]  /*5110*/  BSYNC B2 ;  /* 0x0000000000027941 */ /* 0x000fea0003800000 */
.L_x_3348:
[----:B--2---:R1:W-:Y:S02]  /*5120*/  STG.E.128 desc[UR60][R48.64+0x40], R44 ;  /* 0x0000402c30007986 */ /* 0x0043e4000c101d3c */
.L_x_3347:
[----:B------:R-:W-:Y:S05]  /*5130*/  BSYNC B1 ;  /* 0x0000000000017941 */ /* 0x000fea0003800000 */
.L_x_3346:
[----:B------:R-:W-:Y:S01]  /*5140*/  ISETP.NE.AND P3, PT, R36, RZ, PT ;  /* 0x000000ff2400720c */ /* 0x000fe20003f65270 */
[----:B------:R-:W-:-:S12]  /*5150*/  BSSY B1, `(.L_x_3350) ;  /* 0x0000032000017945 */ /* 0x000fd80003800000 */
[----:B------:R-:W-:Y:S05]  /*5160*/  @!P3 BRA `(.L_x_3351) ;  /* 0x0000000000c0b947 */ /* 0x000fea0003800000 */
[----:B-1234-:R1:W2:Y:S01]  /*5170*/  LDS.128 R44, [R41+0x26800] ;  /* 0x02680000292c7984 */ /* 0x01e2a20000000c00 */
[----:B------:R-:W-:Y:S01]  /*5180*/  VIADD R51, R16, 0x20 ;  /* 0x0000002010337836 */ /* 0x000fe20000000000 */
[----:B------:R-:W-:Y:S04]  /*5190*/  BSSY B2, `(.L_x_3352) ;  /* 0x000002c000027945 */ /* 0x000fe80003800000 */
        /* <DEDUP_REMOVED lines=43> */
.L_x_3353:
[----:B------:R-:W-:Y:S05]  /*5450*/  BSYNC B2 ;  /* 0x0000000000027941 */ /* 0x000fea0003800000 */
.L_x_3352:
[----:B--2---:R1:W-:Y:S02]  /*5460*/  STG.E.128 desc[UR60][R48.64+0x80], R44 ;  /* 0x0000802c30007986 */ /* 0x0043e4000c101d3c */
.L_x_3351:
[----:B------:R-:W-:Y:S05]  /*5470*/  BSYNC B1 ;  /* 0x0000000000017941 */ /* 0x000fea0003800000 */
.L_x_3350:
        /* <DEDUP_REMOVED lines=49> */
.L_x_3357:
[----:B------:R-:W-:Y:S05]  /*5790*/  BSYNC B2 ;  /* 0x0000000000027941 */ /* 0x000fea0003800000 */
.L_x_3356:
[----:B--2---:R1:W-:Y:S02]  /*57a0*/  STG.E.128 desc[UR60][R48.64+0xc0], R44 ;  /* 0x0000c02c30007986 */ /* 0x0043e4000c101d3c */
.L_x_3355:
[----:B------:R-:W-:Y:S05]  /*57b0*/  BSYNC B1 ;  /* 0x0000000000017941 */ /* 0x000fea0003800000 */
.L_x_3354:
        /* <DEDUP_REMOVED lines=49> */
.L_x_3361:
[----:B------:R-:W-:Y:S05]  /*5ad0*/  BSYNC B2 ;  /* 0x0000000000027941 */ /* 0x000fea0003800000 */
.L_x_3360:
[----:B--2---:R1:W-:Y:S02]  /*5ae0*/  STG.E.128 desc[UR60][R48.64+0x100], R44 ;  /* 0x0001002c30007986 */ /* 0x0043e4000c101d3c */
.L_x_3359:
[----:B------:R-:W-:Y:S05]  /*5af0*/  BSYNC B1 ;  /* 0x0000000000017941 */ /* 0x000fea0003800000 */
.L_x_3358:
[----:B------:R-:W-:-:S13]  /*5b00*/  ISETP.NE.AND P3, PT, R39, RZ, PT ;  /* 0x000000ff2700720c */ /* 0x000fda0003f65270 */
        /* <DEDUP_REMOVED lines=47> */
.L_x_3363:
[----:B------:R-:W-:Y:S05]  /*5e00*/  BSYNC B1 ;  /* 0x0000000000017941 */ /* 0x000fea0003800000 */
.L_x_3362:
[----:B--2---:R1:W-:Y:S01]  /*5e10*/  STG.E.128 desc[UR60][R48.64+0x140], R44 ;  /* 0x0001402c30007986 */ /* 0x0043e2000c101d3c */
[----:B------:R-:W-:Y:S05]  /*5e20*/  BRA `(.L_x_3341) ;  /* 0x0000003c00b07947 */ /* 0x000fea0003800000 */
.L_x_3309:
        /* <DEDUP_REMOVED lines=19> */
[----:B------:R-:W-:Y:S02]  /*5f60*/  CS2R R52, SRZ ;  /* 0x0000000000347805 */ /* 0x000fe4000001ff00 */
[----:B------:R-:W-:Y:S01]  /*5f70*/  CS2R R66, SRZ ;  /* 0x0000000000427805 */ /* 0x000fe2000001ff00 */
[----:B------:R-:W-:Y:S01]  /*5f80*/  IMAD.X R45, R100, 0x1, R15, P2 ;  /* 0x00000001642d7824 */ /* 0x000fe200010e060f */
[----:B------:R-:W-:Y:S02]  /*5f90*/  LEA R68, P2, R44, UR4, 0x1 ;  /* 0x000000042c447c11 */ /* 0x000fe4000f8408ff */
[----:B------:R-:W-:-:S02]  /*5fa0*/  CS2R R64, SRZ ;  /* 0x0000000000407805 */ /* 0x000fc4000001ff00 */
[----:B------:R-:W-:Y:S01]  /*5fb0*/  LEA.HI.X R69, R44, UR5, R45, 0x1, P2 ;  /* 0x000000052c457c11 */ /* 0x000fe200090f0c2d */
[----:B------:R-:W-:Y:S01]  /*5fc0*/  ULDC.64 UR4, c[0x0][0x3e0] ;  /* 0x0000f80000047ab9 */ /* 0x000fe20000000a00 */
[----:B------:R-:W-:-:S05]  /*5fd0*/  IADD3 R44, P2, R110, R92, RZ ;  /* 0x0000005c6e2c7210 */ /* 0x000fca0007f5e0ff */
[----:B------:R-:W-:Y:S01]  /*5fe0*/  IMAD.X R45, R101, 0x1, R13, P2 ;  /* 0x00000001652d7824 */ /* 0x000fe200010e060d */
        /* <DEDUP_REMOVED lines=9> */
[----:B------:R-:W-:Y:S02]  /*6080*/  ISETP.GE.AND P2, PT, R204, R124, PT ;  /* 0x0000007ccc00720c */ /* 0x000fe40003f46270 */
[----:B------:R-:W-:Y:S02]  /*6090*/  CS2R R46, SRZ ;  /* 0x00000000002e7805 */ /* 0x000fe4000001ff00 */
[----:B------:R-:W-:Y:S02]  /*60a0*/  CS2R R44, SRZ ;  /* 0x00000000002c7805 */ /* 0x000fe4000001ff00 */
[----:B------:R-:W-:-:S02]  /*60b0*/  CS2R R58, SRZ ;  /* 0x00000000003a7805 */ /* 0x000fc4000001ff00 */
[----:B------:R-:W-:-:S05]  /*60c0*/  CS2R R56, SRZ ;  /* 0x0000000000387805 */ /* 0x000fca000001ff00 */
[----:B------:R0:W5:Y:S04]  /*60d0*/  @!P2 LDG.E.128 R48, desc[UR60][R68.64+0x40] ;  /* 0x0000403c4430a981 */ /* 0x000168000c1e1d00 */
[----:B------:R0:W5:Y:S01]  /*60e0*/  @!P2 LDG.E.128 R60, desc[UR60][R72.64+0x40] ;  /* 0x0000403c483ca981 */ /* 0x000162000c1e1d00 */
[----:B------:R-:W-:-:S13]  /*60f0*/  ISETP.GE.AND P2, PT, R205, R124, PT ;  /* 0x0000007ccd00720c */ /* 0x000fda0003f46270 */
[----:B------:R0:W5:Y:S04]  /*6100*/  @!P2 LDG.E.128 R44, desc[UR60][R68.64+0x80] ;  /* 0x0000803c442ca981 */ /* 0x000168000c1e1d00 */
[----:B------:R0:W5:Y:S02]  /*6110*/  @!P2 LDG.E.128 R56, desc[UR60][R72.64+0x80] ;  /* 0x0000803c4838a981 */ /* 0x000164000c1e1d00 */
.L_x_3365:
[----:B------:R-:W-:Y:S05]  /*6120*/  BSYNC B1 ;  /* 0x0000000000017941 */ /* 0x000fea0003800000 */
.L_x_3364:
        /* <DEDUP_REMOVED lines=20> */
[----:B------:R-:W-:Y:S02]  /*6270*/  IADD3.X R69, R15, R100, R9, P2, P5 ;  /* 0x000000640f457210 */ /* 0x000fe400017ea409 */
[----:B------:R-:W-:Y:S02]  /*6280*/  CS2R R90, SRZ ;  /* 0x00000000005a7805 */ /* 0x000fe4000001ff00 */
[----:B------:R-:W-:-:S02]  /*6290*/  IADD3 R68, P2, P5, R110, R92, R8 ;  /* 0x0000005c6e447210 */ /* 0x000fc40007d5e008 */
[----:B------:R-:W-:Y:S02]  /*62a0*/  CS2R R88, SRZ ;  /* 0x0000000000587805 */ /* 0x000fe4000001ff00 */
[----:B------:R-:W-:Y:S02]  /*62b0*/  IADD3.X R101, R13, R101, R7, P2, P5 ;  /* 0x000000650d657210 */ /* 0x000fe400017ea407 */
[----:B------:R-:W-:-:S04]  /*62c0*/  LEA R92, P2, R94, UR4, 0x1 ;  /* 0x000000045e5c7c11 */ /* 0x000fc8000f8408ff */
[----:B------:R-:W-:Y:S01]  /*62d0*/  LEA.HI.X R93, R94, UR5, R69, 0x1, P2 ;  /* 0x000000055e5d7c11 */ /* 0x000fe200090f0c45 */
[----:B------:R-:W-:Y:S02]  /*62e0*/  ULDC.64 UR4, c[0x0][0x3e0] ;  /* 0x0000f80000047ab9 */ /* 0x000fe40000000a00 */
        /* <DEDUP_REMOVED lines=19> */
.L_x_3367:
[----:B------:R-:W-:Y:S05]  /*6420*/  BSYNC B1 ;  /* 0x0000000000017941 */ /* 0x000fea0003800000 */
.L_x_3366:
[----:B0-----:R-:W2:Y:S01]  /*6430*/  LDL R92, [R1+0x14] ;  /* 0x00001400015c7983 */ /* 0x001ea20000100800 */
[----:B------:R-:W-:Y:S01]  /*6440*/  MOV R93, R45 ;  /* 0x0000002d005d7202 */ /* 0x000fe20000000f00 */
[----:B------:R-:W-:Y:S01]  /*6450*/  IMAD.MOV.U32 R95, RZ, RZ, R49 ;  /* 0x000000ffff5f7224 */ /* 0x000fe200078e0031 */
[----:B------:R-:W-:Y:S02]  /*6460*/  MOV R94, R48 ;  /* 0x00000030005e7202 */ /* 0x000fe40000000f00 */
[----:B------:R-:W-:Y:S02]  /*6470*/  PRMT R178, R97, 0x5410, R98 ;  /* 0x0000541061b27816 */ /* 0x000fe40000000062 */
        /* <DEDUP_REMOVED lines=17> */
[----:B------:R-:W-:-:S02]  /*6590*/  PRMT R164, R95, 0x7610, R164 ;  /* 0x000076105fa47816 */ /* 0x000fc400000000a4 */
[----:B------:R-:W-:Y:S02]  /*65a0*/  MOV R92, R58 ;  /* 0x0000003a005c7202 */ /* 0x000fe40000000f00 */
[----:B------:R-:W-:Y:S02]  /*65b0*/  MOV R95, R57 ;  /* 0x00000039005f7202 */ /* 0x000fe40000000f00 */
        /* <DEDUP_REMOVED lines=13> */
[----:B------:R-:W-:Y:S01]  /*6690*/  PRMT R187, R92, 0x5410, R94 ;  /* 0x000054105cbb7816 */ /* 0x000fe2000000005e */
[----:B-----5:R-:W-:Y:S01]  /*66a0*/  IMAD.MOV.U32 R94, RZ, RZ, R68 ;  /* 0x000000ffff5e7224 */ /* 0x020fe200078e0044 */
[----:B------:R-:W-:Y:S01]  /*66b0*/  PRMT R170, R93, 0x7610, R170 ;  /* 0x000076105daa7816 */ /* 0x000fe200000000aa */
[----:B------:R-:W-:Y:S01]  /*66c0*/  IMAD.MOV.U32 R93, RZ, RZ, R71 ;  /* 0x000000ffff5d7224 */ /* 0x000fe200078e0047 */
[----:B------:R-:W-:Y:S02]  /*66d0*/  PRMT R167, R95, 0x7610, R167 ;  /* 0x000076105fa77816 */ /* 0x000fe400000000a7 */
        /* <DEDUP_REMOVED lines=20> */
[----:B------:R-:W-:Y:S02]  /*6820*/  MOV R92, R81 ;  /* 0x00000051005c7202 */ /* 0x000fe40000000f00 */
        /* <DEDUP_REMOVED lines=16> */
.L_x_3368:
[----:B------:R-:W-:Y:S01]  /*6930*/  LEA R100, R18, R2, 0x3 ;  /* 0x0000000212647211 */ /* 0x000fe200078e18ff */
[----:B------:R-:W0:Y:S01]  /*6940*/  LDC R147, c[0x0][0x2e4] ;  /* 0x0000b900ff937b82 */ /* 0x000e220000000800 */
[----:B------:R-:W-:Y:S01]  /*6950*/  SHF.L.U32 R101, R206, 0x1f, RZ ;  /* 0x0000001fce657819 */ /* 0x000fe200000006ff */
[----:B------:R-:W-:Y:S03]  /*6960*/  BSSY B1, `(.L_x_3369) ;  /* 0x0000004000017945 */ /* 0x000fe60003800000 */
[----:B------:R-:W1:Y:S03]  /*6970*/  SYNCS.PHASECHK.TRANS64.TRYWAIT P5, [R100+URZ+0x36890], R101 ;  /* 0x03689065640075a7 */ /* 0x000e6600080a017f */
[----:B------:R-:W2:Y:S01]  /*6980*/  LDC.64 R128, c[0x0][0x2f0] ;  /* 0x0000bc00ff807b82 */ /* 0x000ea20000000a00 */
[----:B-1----:R-:W-:Y:S05]  /*6990*/  @!P5 BRA `(.L_x_3370) ;  /* 0x000001dc00b0d947 */ /* 0x002fea0003800000 */
.L_x_3617:
[----:B------:R-:W-:Y:S05]  /*69a0*/  BSYNC B1 ;  /* 0x0000000000017941 */ /* 0x000fea0003800000 */
.L_x_3369:
        /* <DEDUP_REMOVED lines=17> */
[----:B------:R-:W-:-:S02]  /*6ac0*/  ISETP.GE.AND P4, PT, R22, R124, PT ;  /* 0x0000007c1600720c */ /* 0x000fc40003f86270 */
[----:B------:R-:W-:-:S04]  /*6ad0*/  LEA.HI.SX32 R163, R93, R20, 0x1c ;  /* 0x000000145da37211 */ /* 0x000fc800078fe2ff */
[----:B------:R-:W-:-:S04]  /*6ae0*/  SHF.R.S32.HI R93, RZ, 0x1f, R163 ;  /* 0x0000001fff5d7819 */ /* 0x000fc800000114a3 */
[----:B------:R-:W-:Y:S01]  /*6af0*/  LEA.HI R93, R93, R163, RZ, 0x3 ;  /* 0x000000a35d5d7211 */ /* 0x000fe200078f18ff */
[----:B------:R-:W-:-:S03]  /*6b00*/  IMAD.SHL.U32 R163, R163, 0x8, RZ ;  /* 0x00000008a3a37824 */ /* 0x000fc600078e00ff */
[----:B------:R-:W-:Y:S02]  /*6b10*/  SHF.R.S32.HI R93, RZ, 0x3, R93 ;  /* 0x00000003ff5d7819 */ /* 0x000fe4000001145d */
[----:B------:R-:W-:-:S03]  /*6b20*/  LOP3.LUT R92, R208, 0x38, R163, 0xf8, !PT ;  /* 0x00000038d05c7812 */ /* 0x000fc600078ef8a3 */
[----:B------:R-:W-:Y:S01]  /*6b30*/  IMAD R93, R93, 0x1c00, R210 ;  /* 0x00001c005d5d7824 */ /* 0x000fe200078e02d2 */
[----:B------:R-:W-:-:S05]  /*6b40*/  LOP3.LUT R92, R92, R209, RZ, 0x3c, !PT ;  /* 0x000000d15c5c7212 */ /* 0x000fca00078e3cff */
        /* <DEDUP_REMOVED lines=8> */
[----:B------:R-:W-:Y:S01]  /*6bd0*/  HADD2.F32 R167, -RZ, R167.H0_H0 ;  /* 0x200000a7ffa77230 */ /* 0x000fe20000004100 */
[----:B------:R-:W-:Y:S01]  /*6be0*/  SHF.R.U64 R52, R52, 0x10, R53 ;  /* 0x0000001034347819 */ /* 0x000fe20000001235 */
[----:B--2---:R-:W-:Y:S01]  /*6bf0*/  HADD2.F32 R165, -RZ, R97.H0_H0 ;  /* 0x20000061ffa57230 */ /* 0x004fe20000004100 */
[----:B------:R-:W-:Y:S01]  /*6c00*/  SHF.R.U64 R64, R64, 0x10, R65 ;  /* 0x0000001040407819 */ /* 0x000fe20000001241 */
[----:B0-----:R-:W-:Y:S01]  /*6c10*/  HADD2.F32 R166, -RZ, R93.H0_H0 ;  /* 0x2000005dffa67230 */ /* 0x001fe20000004100 */
[----:B------:R-:W-:Y:S01]  /*6c20*/  SHF.R.U64 R66, R66, 0x10, R67 ;  /* 0x0000001042427819 */ /* 0x000fe20000001243 */
[----:B------:R-:W-:Y:S02]  /*6c30*/  HADD2.F32 R164, -RZ, R164.H0_H0 ;  /* 0x200000a4ffa47230 */ /* 0x000fe40000004100 */
[-C--:B------:R-:W-:Y:S01]  /*6c40*/  FMUL.FTZ R168, R165, R167.reuse ;  /* 0x000000a7a5a87220 */ /* 0x080fe20000410000 */
[----:B------:R-:W-:Y:S02]  /*6c50*/  HADD2.F32 R97, -RZ, R97.H1_H1 ;  /* 0x30000061ff617230 */ /* 0x000fe40000004100 */
[----:B------:R-:W-:Y:S01]  /*6c60*/  FMUL.FTZ R167, R166, R167 ;  /* 0x000000a7a6a77220 */ /* 0x000fe20000410000 */
[----:B------:R-:W-:-:S02]  /*6c70*/  HADD2.F32 R170, -RZ, R170.H0_H0 ;  /* 0x200000aaffaa7230 */ /* 0x000fc40000004100 */
[-C--:B------:R-:W-:Y:S01]  /*6c80*/  FFMA.FTZ R166, R166, R164.reuse, -R168 ;  /* 0x000000a4a6a67223 */ /* 0x080fe200000108a8 */
[----:B------:R-:W-:Y:S01]  /*6c90*/  SHF.R.U32.HI R168, RZ, 0x10, R53 ;  /* 0x00000010ffa87819 */ /* 0x000fe20000011635 */
[----:B------:R-:W-:Y:S01]  /*6ca0*/  FFMA.FTZ R165, R165, R164, R167 ;  /* 0x000000a4a5a57223 */ /* 0x000fe200000100a7 */
[----:B------:R-:W-:Y:S01]  /*6cb0*/  SHF.R.U32.HI R167, RZ, 0x10, R65 ;  /* 0x00000010ffa77819 */ /* 0x000fe20000011641 */
[----:B------:R-:W-:Y:S01]  /*6cc0*/  HADD2.F32 R164, -RZ, R93.H1_H1 ;  /* 0x3000005dffa47230 */ /* 0x000fe20000004100 */
[--C-:B------:R-:W-:Y:S01]  /*6cd0*/  SHF.R.U64 R53, R54, 0x10, R55.reuse ;  /* 0x0000001036357819 */ /* 0x100fe20000001237 */
[----:B------:R-:W-:Y:S01]  /*6ce0*/  HADD2.F32 R93, -RZ, R168.H0_H0 ;  /* 0x200000a8ff5d7230 */ /* 0x000fe20000004100 */
[----:B------:R-:W-:Y:S01]  /*6cf0*/  SHF.R.U32.HI R54, RZ, 0x10, R55 ;  /* 0x00000010ff367819 */ /* 0x000fe20000011637 */
[----:B------:R-:W-:Y:S01]  /*6d00*/  HADD2.F32 R167, -RZ, R167.H0_H0 ;  /* 0x200000a7ffa77230 */ /* 0x000fe20000004100 */
[----:B------:R-:W-:Y:S01]  /*6d10*/  SHF.R.U32.HI R55, RZ, 0x10, R67 ;  /* 0x00000010ff377819 */ /* 0x000fe20000011643 */
[----:B------:R-:W-:-:S02]  /*6d20*/  HADD2.F32 R52, -RZ, R52.H0_H0 ;  /* 0x20000034ff347230 */ /* 0x000fc40000004100 */
[----:B------:R-:W-:Y:S02]  /*6d30*/  HADD2.F32 R66, -RZ, R66.H0_H0 ;  /* 0x20000042ff427230 */ /* 0x000fe40000004100 */
[CC--:B------:R-:W-:Y:S01]  /*6d40*/  FMUL.FTZ R168, R97.reuse, R167.reuse ;  /* 0x000000a761a87220 */ /* 0x0c0fe20000410000 */
[C---:B------:R-:W-:Y:S01]  /*6d50*/  FMUL.FTZ R167, R164.reuse, R167 ;  /* 0x000000a7a4a77220 */ /* 0x040fe20000410000 */
[----:B------:R-:W-:Y:S01]  /*6d60*/  HADD2.F32 R67, -RZ, R55.H0_H0 ;  /* 0x20000037ff437230 */ /* 0x000fe20000004100 */
[----:B------:R-:W-:Y:S01]  /*6d70*/  MOV R55, R94 ;  /* 0x0000005e00377202 */ /* 0x000fe20000000f00 */
[-C--:B------:R-:W-:Y:S01]  /*6d80*/  FFMA.FTZ R164, R164, R93.reuse, -R168 ;  /* 0x0000005da4a47223 */ /* 0x080fe200000108a8 */
[----:B------:R-:W-:Y:S01]  /*6d90*/  FFMA.FTZ R97, R97, R93, R167 ;  /* 0x0000005d61617223 */ /* 0x000fe200000100a7 */
[----:B------:R-:W-:Y:S02]  /*6da0*/  IMAD.MOV.U32 R93, RZ, RZ, R99 ;  /* 0x000000ffff5d7224 */ /* 0x000fe400078e0063 */
[----:B------:R-:W-:Y:S01]  /*6db0*/  HADD2.F32 R168, -RZ, R95.H0_H0 ;  /* 0x2000005fffa87230 */ /* 0x000fe20000004100 */
[----:B------:R-:W-:Y:S01]  /*6dc0*/  F2FP.F16.F32.PACK_AB R164, R164, R166 ;  /* 0x000000a6a4a4723e */ /* 0x000fe200000000ff */
[----:B------:R-:W-:Y:S01]  /*6dd0*/  HADD2.F32 R167, -RZ, R169.H0_H0 ;  /* 0x200000a9ffa77230 */ /* 0x000fe20000004100 */
[----:B------:R-:W-:Y:S01]  /*6de0*/  F2FP.F16.F32.PACK_AB R97, R97, R165 ;  /* 0x000000a56161723e */ /* 0x000fe200000000ff */
[----:B------:R-:W-:-:S02]  /*6df0*/  HADD2.F32 R99, -RZ, R93.H0_H0 ;  /* 0x2000005dff637230 */ /* 0x000fc40000004100 */
[----:B------:R-:W-:Y:S02]  /*6e00*/  HADD2.F32 R65, -RZ, R93.H1_H1 ;  /* 0x3000005dff417230 */ /* 0x000fe40000004100 */
[----:B------:R-:W-:Y:S02]  /*6e10*/  HADD2.F32 R95, -RZ, R95.H1_H1 ;  /* 0x3000005fff5f7230 */ /* 0x000fe40000004100 */
[-C--:B------:R-:W-:Y:S01]  /*6e20*/  FMUL.FTZ R169, R99, R170.reuse ;  /* 0x000000aa63a97220 */ /* 0x080fe20000410000 */
[----:B------:R-:W-:Y:S01]  /*6e30*/  FMUL.FTZ R170, R168, R170 ;  /* 0x000000aaa8aa7220 */ /* 0x000fe20000410000 */
[----:B------:R-:W-:Y:S02]  /*6e40*/  HADD2.F32 R94, -RZ, R54.H0_H0 ;  /* 0x20000036ff5e7230 */ /* 0x000fe40000004100 */
[----:B------:R-:W-:Y:S01]  /*6e50*/  FMUL.FTZ R54, R65, R67 ;  /* 0x0000004341367220 */ /* 0x000fe20000410000 */
[----:B------:R-:W-:Y:S02]  /*6e60*/  HADD2.F32 R93, -RZ, R96.H0_H0 ;  /* 0x20000060ff5d7230 */ /* 0x000fe40000004100 */
[----:B------:R-:W-:Y:S01]  /*6e70*/  FFMA.FTZ R170, R99, R167, R170 ;  /* 0x000000a763aa7223 */ /* 0x000fe200000100aa */
[----:B------:R-:W-:Y:S01]  /*6e80*/  FMUL.FTZ R99, R95, R67 ;  /* 0x000000435f637220 */ /* 0x000fe20000410000 */
[----:B------:R-:W-:-:S02]  /*6e90*/  HADD2.F32 R67, -RZ, R187.H1_H1 ;  /* 0x300000bbff437230 */ /* 0x000fc40000004100 */
[-C--:B------:R-:W-:Y:S01]  /*6ea0*/  FFMA.FTZ R54, R95, R94.reuse, -R54 ;  /* 0x0000005e5f367223 */ /* 0x080fe20000010836 */
[----:B------:R-:W-:Y:S02]  /*6eb0*/  HADD2.F32 R95, -RZ, R92.H0_H0 ;  /* 0x2000005cff5f7230 */ /* 0x000fe40000004100 */
[----:B------:R-:W-:Y:S01]  /*6ec0*/  FFMA.FTZ R65, R65, R94, R99 ;  /* 0x0000005e41417223 */ /* 0x000fe20000010063 */
[----:B------:R-:W-:Y:S02]  /*6ed0*/  HADD2.F32 R94, -RZ, R185.H1_H1 ;  /* 0x300000b9ff5e7230 */ /* 0x000fe40000004100 */
[----:B------:R-:W-:Y:S01]  /*6ee0*/  FFMA.FTZ R169, R168, R167, -R169 ;  /* 0x000000a7a8a97223 */ /* 0x000fe200000108a9 */
[----:B------:R-:W-:Y:S02]  /*6ef0*/  HADD2.F32 R99, -RZ, R64.H0_H0 ;  /* 0x20000040ff637230 */ /* 0x000fe40000004100 */
[----:B------:R-:W-:Y:S01]  /*6f00*/  FMUL.FTZ R64, R93, R67 ;  /* 0x000000435d407220 */ /* 0x000fe20000410000 */
[----:B------:R-:W-:-:S02]  /*6f10*/  HADD2.F32 R96, -RZ, R96.H1_H1 ;  /* 0x30000060ff607230 */ /* 0x000fc40000004100 */
[C---:B------:R-:W-:Y:S01]  /*6f20*/  FMUL.FTZ R67, R95.reuse, R67 ;  /* 0x000000435f437220 */ /* 0x040fe20000410000 */
[----:B------:R-:W-:Y:S02]  /*6f30*/  HADD2.F32 R92, -RZ, R92.H1_H1 ;  /* 0x3000005cff5c7230 */ /* 0x000fe40000004100 */
[-C--:B------:R-:W-:Y:S01]  /*6f40*/  FFMA.FTZ R64, R95, R94.reuse, -R64 ;  /* 0x0000005e5f407223 */ /* 0x080fe20000010840 */
[----:B------:R-:W-:Y:S01]  /*6f50*/  F2FP.F16.F32.PACK_AB R54, R54, R169 ;  /* 0x000000a93636723e */ /* 0x000fe200000000ff */
[-C--:B------:R-:W-:Y:S01]  /*6f60*/  FMUL.FTZ R95, R96, R99.reuse ;  /* 0x00000063605f7220 */ /* 0x080fe20000410000 */
[----:B------:R-:W-:Y:S01]  /*6f70*/  FFMA.FTZ R67, R93, R94, R67 ;  /* 0x0000005e5d437223 */ /* 0x000fe20000010043 */
[C---:B------:R-:W-:Y:S01]  /*6f80*/  FMUL.FTZ R99, R92.reuse, R99 ;  /* 0x000000635c637220 */ /* 0x040fe20000410000 */
[----:B------:R-:W-:Y:S02]  /*6f90*/  HADD2.F32 R94, -RZ, R98.H0_H0 ;  /* 0x20000062ff5e7230 */ /* 0x000fe40000004100 */
[----:B------:R-:W-:Y:S01]  /*6fa0*/  FFMA.FTZ R95, R92, R52, -R95 ;  /* 0x000000345c5f7223 */ /* 0x000fe2000001085f */
[----:B------:R-:W-:-:S02]  /*6fb0*/  HADD2.F32 R93, -RZ, R55.H0_H0 ;  /* 0x20000037ff5d7230 */ /* 0x000fc40000004100 */
[----:B------:R-:W-:Y:S01]  /*6fc0*/  FFMA.FTZ R99, R96, R52, R99 ;  /* 0x0000003460637223 */ /* 0x000fe20000010063 */
[----:B------:R-:W-:Y:S01]  /*6fd0*/  HADD2.F32 R52, -RZ, R187.H0_H0 ;  /* 0x200000bbff347230 */ /* 0x000fe20000004100 */
[----:B------:R-:W-:Y:S01]  /*6fe0*/  F2FP.F16.F32.PACK_AB R65, R65, R170 ;  /* 0x000000aa4141723e */ /* 0x000fe200000000ff */
[----:B------:R-:W-:Y:S01]  /*6ff0*/  HADD2.F32 R98, -RZ, R98.H1_H1 ;  /* 0x30000062ff627230 */ /* 0x000fe20000004100 */
[----:B------:R-:W-:Y:S01]  /*7000*/  F2FP.F16.F32.PACK_AB R64, R95, R64 ;  /* 0x000000405f40723e */ /* 0x000fe200000000ff */
[----:B------:R-:W-:Y:S02]  /*7010*/  HADD2.F32 R55, -RZ, R55.H1_H1 ;  /* 0x30000037ff377230 */ /* 0x000fe40000004100 */
[-C--:B------:R-:W-:Y:S01]  /*7020*/  FMUL.FTZ R167, R93, R52.reuse ;  /* 0x000000345da77220 */ /* 0x080fe20000410000 */
[----:B------:R-:W-:Y:S02]  /*7030*/  HADD2.F32 R96, -RZ, R53.H0_H0 ;  /* 0x20000035ff607230 */ /* 0x000fe40000004100 */
[----:B------:R-:W-:Y:S01]  /*7040*/  FMUL.FTZ R53, R94, R52 ;  /* 0x000000345e357220 */ /* 0x000fe20000410000 */
[----:B------:R-:W-:-:S02]  /*7050*/  HADD2.F32 R92, -RZ, R185.H0_H0 ;  /* 0x200000b9ff5c7230 */ /* 0x000fc40000004100 */
[-C--:B------:R-:W-:Y:S01]  /*7060*/  FMUL.FTZ R52, R98, R66.reuse ;  /* 0x0000004262347220 */ /* 0x080fe20000410000 */
[----:B------:R-:W-:Y:S01]  /*7070*/  FMUL.FTZ R66, R55, R66 ;  /* 0x0000004237427220 */ /* 0x000fe20000410000 */
[----:B------:R-:W-:Y:S01]  /*7080*/  F2FP.F16.F32.PACK_AB R67, R99, R67 ;  /* 0x000000436343723e */ /* 0x000fe200000000ff */
[----:B------:R-:W-:Y:S02]  /*7090*/  IMAD.MOV.U32 R95, RZ, RZ, R54 ;  /* 0x000000ffff5f7224 */ /* 0x000fe400078e0036 */
[----:B------:R-:W-:Y:S01]  /*70a0*/  FFMA.FTZ R53, R93, R92, -R53 ;  /* 0x0000005c5d357223 */ /* 0x000fe20000010835 */
[----:B------:R-:W-:Y:S01]  /*70b0*/  FFMA.FTZ R52, R55, R96, -R52 ;  /* 0x0000006037347223 */ /* 0x000fe20000010834 */
[----:B------:R-:W-:Y:S01]  /*70c0*/  FFMA.FTZ R167, R94, R92, R167 ;  /* 0x0000005c5ea77223 */ /* 0x000fe200000100a7 */
[----:B------:R-:W-:Y:S01]  /*70d0*/  FFMA.FTZ R66, R98, R96, R66 ;  /* 0x0000006062427223 */ /* 0x000fe20000010042 */
[----:B------:R-:W-:Y:S01]  /*70e0*/  IMAD.MOV.U32 R92, RZ, RZ, R64 ;  /* 0x000000ffff5c7224 */ /* 0x000fe200078e0040 */
[----:B------:R-:W-:Y:S01]  /*70f0*/  MOV R96, R67 ;  /* 0x0000004300607202 */ /* 0x000fe20000000f00 */
[----:B------:R-:W-:Y:S01]  /*7100*/  IMAD.MOV.U32 R93, RZ, RZ, R164 ;  /* 0x000000ffff5d7224 */ /* 0x000fe200078e00a4 */
[----:B------:R-:W-:Y:S01]  /*7110*/  F2FP.F16.F32.PACK_AB R52, R52, R53 ;  /* 0x000000353434723e */ /* 0x000fe200000000ff */
[----:B------:R-:W-:Y:S01]  /*7120*/  IMAD.MOV.U32 R99, RZ, RZ, R65 ;  /* 0x000000ffff637224 */ /* 0x000fe200078e0041 */
[----:B------:R-:W-:-:S03]  /*7130*/  F2FP.F16.F32.PACK_AB R66, R66, R167 ;  /* 0x000000a74242723e */ /* 0x000fc600000000ff */
[----:B------:R-:W-:Y:S01]  /*7140*/  IMAD.MOV.U32 R94, RZ, RZ, R52 ;  /* 0x000000ffff5e7224 */ /* 0x000fe200078e0034 */
[----:B------:R-:W-:-:S07]  /*7150*/  MOV R98, R66 ;  /* 0x0000004200627202 */ /* 0x000fce0000000f00 */
.L_x_3376:
[----:B------:R-:W-:Y:S05]  /*7160*/  BSYNC B3 ;  /* 0x0000000000037941 */ /* 0x000fea0003800000 */
.L_x_3375:
[----:B------:R-:W-:-:S13]  /*7170*/  ISETP.GE.AND P4, PT, R163, R147, PT ;  /* 0x00000093a300720c */ /* 0x000fda0003f86270 */
[--C-:B------:R-:W-:Y:S02]  /*7180*/  @!P4 SHF.R.S32.HI R55, RZ, 0x1f, R163.reuse ;  /* 0x0000001fff37c819 */ /* 0x100fe400000114a3 */
[----:B------:R-:W-:-:S04]  /*7190*/  @!P4 IADD3 R163, P5, P6, R118, R132, R163 ;  /* 0x0000008476a3c210 */ /* 0x000fc80007ebe0a3 */
[----:B------:R-:W-:Y:S02]  /*71a0*/  @!P4 IADD3.X R55, R4, R155, R55, P5, P6 ;  /* 0x0000009b0437c210 */ /* 0x000fe40002fec437 */
[----:B------:R-:W-:-:S04]  /*71b0*/  LEA R52, P5, R161, R122, 0x1 ;  /* 0x0000007aa1347211 */ /* 0x000fc800078a08ff */
[----:B------:R-:W-:Y:S02]  /*71c0*/  LEA.HI.X R53, R161, R123, R162, 0x1, P5 ;  /* 0x0000007ba1357211 */ /* 0x000fe400028f0ca2 */
[----:B------:R-:W-:-:S03]  /*71d0*/  @!P4 LEA R54, P5, R163, R122, 0x1 ;  /* 0x0000007aa336c211 */ /* 0x000fc600078a08ff */
[----:B0-----:R0:W-:Y:S01]  /*71e0*/  STG.E.128 desc[UR60][R52.64], R92 ;  /* 0x0000005c34007986 */ /* 0x0011e2000c101d3c */
[----:B------:R-:W-:-:S05]  /*71f0*/  @!P4 LEA.HI.X R55, R163, R123, R55, 0x1, P5 ;  /* 0x0000007ba337c211 */ /* 0x000fca00028f0c37 */
[----:B--2---:R0:W-:Y:S04]  /*7200*/  @!P4 STG.E.128 desc[UR60][R54.64], R96 ;  /* 0x000000603600c986 */ /* 0x0041e8000c101d3c */
.L_x_3374:
[----:B------:R-:W-:Y:S05]  /*7210*/  BSYNC B2 ;  /* 0x0000000000027941 */ /* 0x000fea0003800000 */
.L_x_3373:
[----:B------:R-:W-:Y:S01]  /*7220*/  ISETP.NE.AND P4, PT, R35, RZ, PT ;  /* 0x000000ff2300720c */ /* 0x000fe20003f85270 */
[----:B------:R-:W-:-:S12]  /*7230*/  BSSY B2, `(.L_x_3377) ;  /* 0x000007e000027945 */ /* 0x000fd80003800000 */
[----:B------:R-:W-:Y:S05]  /*7240*/  @!P4 BRA `(.L_x_3378) ;  /* 0x0000000400f0c947 */ /* 0x000fea0003800000 */
[----:B0-----:R-:W-:Y:S01]  /*7250*/  SEL R52, R125, R150, !P1 ;  /* 0x000000967d347207 */ /* 0x001fe20004800000 */
[----:B------:R-:W-:Y:S01]  /*7260*/  IMAD R55, R18, 0x5400, R143 ;  /* 0x0000540012377824 */ /* 0x000fe200078e028f */
[----:B------:R-:W-:Y:S01]  /*7270*/  IADD3 R92, P4, P5, R118, R132, R28 ;  /* 0x00000084765c7210 */ /* 0x000fe20007d9e01c */
[----:B------:R-:W-:Y:S01]  /*7280*/  BSSY B3, `(.L_x_3379) ;  /* 0x000006e000037945 */ /* 0x000fe20003800000 */
        /* <DEDUP_REMOVED lines=11> */
[----:B------:R-:W-:-:S04]  /*7340*/  LOP3.LUT R52, R52, R209, RZ, 0x3c, !PT ;  /* 0x000000d134347212 */ /* 0x000fc800078e3cff */
[----:B------:R-:W-:Y:S01]  /*7350*/  IADD3 R53, R53, R52, RZ ;  /* 0x0000003435357210 */ /* 0x000fe20007ffe0ff */
[----:B------:R-:W-:-:S04]  /*7360*/  IMAD R52, R55, 0x2, R2 ;  /* 0x0000000237347824 */ /* 0x000fc800078e0202 */
[----:B------:R-:W-:-:S04]  /*7370*/  IMAD R53, R18, 0x5400, R53 ;  /* 0x0000540012357824 */ /* 0x000fc800078e0235 */
[----:B------:R-:W-:Y:S02]  /*7380*/  IMAD R64, R53, 0x2, R2 ;  /* 0x0000000235407824 */ /* 0x000fe400078e0202 */
[----:B------:R-:W0:Y:S04]  /*7390*/  LDS.128 R52, [R52+0x21400] ;  /* 0x0214000034347984 */ /* 0x000e280000000c00 */
[----:B------:R-:W2:Y:S01]  /*73a0*/  LDS.128 R64, [R64+0x21400] ;  /* 0x0214000040407984 */ /* 0x000ea20000000c00 */
[----:B------:R-:W-:Y:S05]  /*73b0*/  @P4 BRA `(.L_x_3380) ;  /* 0x0000000400684947 */ /* 0x000fea0003800000 */
[--C-:B------:R-:W-:Y:S01]  /*73c0*/  SHF.R.U64 R48, R48, 0x10, R49.reuse ;  /* 0x0000001030307819 */ /* 0x100fe20000001231 */
[----:B------:R-:W-:Y:S01]  /*73d0*/  HADD2.F32 R96, -RZ, R184.H1_H1 ;  /* 0x300000b8ff607230 */ /* 0x000fe20000004100 */
[----:B------:R-:W-:Y:S02]  /*73e0*/  SHF.R.U32.HI R95, RZ, 0x10, R49 ;  /* 0x00000010ff5f7819 */ /* 0x000fe40000011631 */
[--C-:B------:R-:W-:Y:S02]  /*73f0*/  SHF.R.U64 R49, R60, 0x10, R61.reuse ;  /* 0x000000103c317819 */ /* 0x100fe4000000123d */
[----:B------:R-:W-:Y:S01]  /*7400*/  SHF.R.U32.HI R60, RZ, 0x10, R61 ;  /* 0x00000010ff3c7819 */ /* 0x000fe2000001163d */
[----:B------:R-:W-:Y:S01]  /*7410*/  HADD2.F32 R99, -RZ, R95.H0_H0 ;  /* 0x2000005fff637230 */ /* 0x000fe20000004100 */
[--C-:B------:R-:W-:Y:S01]  /*7420*/  SHF.R.U64 R61, R62, 0x10, R63.reuse ;  /* 0x000000103e3d7819 */ /* 0x100fe2000000123f */
[----:B------:R-:W-:Y:S01]  /*7430*/  HADD2.F32 R49, -RZ, R49.H0_H0 ;  /* 0x20000031ff317230 */ /* 0x000fe20000004100 */
[----:B------:R-:W-:Y:S01]  /*7440*/  SHF.R.U32.HI R62, RZ, 0x10, R63 ;  /* 0x00000010ff3e7819 */ /* 0x000fe2000001163f */
[----:B------:R-:W-:Y:S01]  /*7450*/  HADD2.F32 R60, -RZ, R60.H0_H0 ;  /* 0x2000003cff3c7230 */ /* 0x000fe20000004100 */
[----:B--2---:R-:W-:Y:S01]  /*7460*/  MOV R63, R65 ;  /* 0x00000041003f7202 */ /* 0x004fe20000000f00 */
[----:B------:R-:W-:Y:S01]  /*7470*/  IMAD.MOV.U32 R65, RZ, RZ, R67 ;  /* 0x000000ffff417224 */ /* 0x000fe200078e0043 */
[--C-:B------:R-:W-:Y:S01]  /*7480*/  SHF.R.U64 R50, R50, 0x10, R51.reuse ;  /* 0x0000001032327819 */ /* 0x100fe20000001233 */
[----:B------:R-:W-:Y:S01]  /*7490*/  IMAD.MOV.U32 R67, RZ, RZ, R66 ;  /* 0x000000ffff437224 */ /* 0x000fe200078e0042 */
[----:B------:R-:W-:Y:S01]  /*74a0*/  SHF.R.U32.HI R51, RZ, 0x10, R51 ;  /* 0x00000010ff337819 */ /* 0x000fe20000011633 */
[----:B------:R-:W-:-:S02]  /*74b0*/  HADD2.F32 R97, -RZ, R63.H0_H0 ;  /* 0x2000003fff617230 */ /* 0x000fc40000004100 */
[----:B------:R-:W-:Y:S02]  /*74c0*/  HADD2.F32 R98, -RZ, R63.H1_H1 ;  /* 0x3000003fff627230 */ /* 0x000fe40000004100 */
[----:B------:R-:W-:Y:S02]  /*74d0*/  HADD2.F32 R66, -RZ, R186.H1_H1 ;  /* 0x300000baff427230 */ /* 0x000fe40000004100 */
[--C-:B0-----:R-:W-:Y:S02]  /*74e0*/  HADD2.F32 R63, -RZ, R53.reuse.H0_H0 ;  /* 0x20000035ff3f7230 */ /* 0x101fe40000004100 */
[----:B------:R-:W-:Y:S02]  /*74f0*/  HADD2.F32 R53, -RZ, R53.H1_H1 ;  /* 0x30000035ff357230 */ /* 0x000fe40000004100 */
[-C--:B------:R-:W-:Y:S01]  /*7500*/  FMUL.FTZ R95, R97, R66.reuse ;  /* 0x00000042615f7220 */ /* 0x080fe20000410000 */
[----:B------:R-:W-:Y:S02]  /*7510*/  HADD2.F32 R62, -RZ, R62.H0_H0 ;  /* 0x2000003eff3e7230 */ /* 0x000fe40000004100 */
[C---:B------:R-:W-:Y:S01]  /*7520*/  FMUL.FTZ R161, R63.reuse, R66 ;  /* 0x000000423fa17220 */ /* 0x040fe20000410000 */
[----:B------:R-:W-:Y:S01]  /*7530*/  FMUL.FTZ R66, R98, R60 ;  /* 0x0000003c62427220 */ /* 0x000fe20000410000 */
[----:B------:R-:W-:Y:S01]  /*7540*/  FFMA.FTZ R95, R63, R96, -R95 ;  /* 0x000000603f5f7223 */ /* 0x000fe2000001085f */
[----:B------:R-:W-:Y:S01]  /*7550*/  FMUL.FTZ R60, R53, R60 ;  /* 0x0000003c353c7220 */ /* 0x000fe20000410000 */
[----:B------:R-:W-:Y:S01]  /*7560*/  FFMA.FTZ R161, R97, R96, R161 ;  /* 0x0000006061a17223 */ /* 0x000fe200000100a1 */
[----:B------:R-:W-:Y:S01]  /*7570*/  FFMA.FTZ R66, R53, R99, -R66 ;  /* 0x0000006335427223 */ /* 0x000fe20000010842 */
[----:B------:R-:W-:-:S02]  /*7580*/  HADD2.F32 R96, -RZ, R65.H0_H0 ;  /* 0x20000041ff607230 */ /* 0x000fc40000004100 */
[----:B------:R-:W-:Y:S01]  /*7590*/  FFMA.FTZ R60, R98, R99, R60 ;  /* 0x00000063623c7223 */ /* 0x000fe2000001003c */
[----:B------:R-:W-:Y:S02]  /*75a0*/  HADD2.F32 R97, -RZ, R65.H1_H1 ;  /* 0x30000041ff617230 */ /* 0x000fe40000004100 */
[----:B------:R-:W-:Y:S01]  /*75b0*/  HADD2.F32 R53, -RZ, R186.H0_H0 ;  /* 0x200000baff357230 */ /* 0x000fe20000004100 */
[----:B------:R-:W-:Y:S01]  /*75c0*/  F2FP.F16.F32.PACK_AB R66, R66, R95 ;  /* 0x0000005f4242723e */ /* 0x000fe200000000ff */
[----:B------:R-:W-:Y:S01]  /*75d0*/  HADD2.F32 R65, -RZ, R55.H0_H0 ;  /* 0x20000037ff417230 */ /* 0x000fe20000004100 */
[----:B------:R-:W-:Y:S01]  /*75e0*/  F2FP.F16.F32.PACK_AB R60, R60, R161 ;  /* 0x000000a13c3c723e */ /* 0x000fe200000000ff */
[----:B------:R-:W-:Y:S02]  /*75f0*/  HADD2.F32 R98, -RZ, R51.H0_H0 ;  /* 0x20000033ff627230 */ /* 0x000fe40000004100 */
[----:B------:R-:W-:Y:S01]  /*7600*/  FMUL.FTZ R51, R96, R53 ;  /* 0x0000003560337220 */ /* 0x000fe20000410000 */
[----:B------:R-:W-:-:S02]  /*7610*/  HADD2.F32 R63, -RZ, R184.H0_H0 ;  /* 0x200000b8ff3f7230 */ /* 0x000fc40000004100 */
[----:B------:R-:W-:Y:S01]  /*7620*/  FMUL.FTZ R99, R65, R53 ;  /* 0x0000003541637220 */ /* 0x000fe20000410000 */
[----:B------:R-:W-:Y:S02]  /*7630*/  HADD2.F32 R55, -RZ, R55.H1_H1 ;  /* 0x30000037ff377230 */ /* 0x000fe40000004100 */
[-C--:B------:R-:W-:Y:S01]  /*7640*/  FMUL.FTZ R53, R97, R62.reuse ;  /* 0x0000003e61357220 */ /* 0x080fe20000410000 */
[----:B------:R-:W-:Y:S02]  /*7650*/  HADD2.F32 R61, -RZ, R61.H0_H0 ;  /* 0x2000003dff3d7230 */ /* 0x000fe40000004100 */
[-C--:B------:R-:W-:Y:S01]  /*7660*/  FFMA.FTZ R51, R65, R63.reuse, -R51 ;  /* 0x0000003f41337223 */ /* 0x080fe20000010833 */
[----:B------:R-:W-:Y:S01]  /*7670*/  FFMA.FTZ R99, R96, R63, R99 ;  /* 0x0000003f60637223 */ /* 0x000fe20000010063 */
[C---:B------:R-:W-:Y:S01]  /*7680*/  FMUL.FTZ R62, R55.reuse, R62 ;  /* 0x0000003e373e7220 */ /* 0x040fe20000410000 */
[----:B------:R-:W-:Y:S01]  /*7690*/  FFMA.FTZ R53, R55, R98, -R53 ;  /* 0x0000006237357223 */ /* 0x000fe20000010835 */
[----:B------:R-:W-:-:S02]  /*76a0*/  HADD2.F32 R55, -RZ, R183.H1_H1 ;  /* 0x300000b7ff377230 */ /* 0x000fc40000004100 */
[----:B------:R-:W-:Y:S02]  /*76b0*/  HADD2.F32 R96, -RZ, R64.H0_H0 ;  /* 0x20000040ff607230 */ /* 0x000fe40000004100 */
[----:B------:R-:W-:Y:S01]  /*76c0*/  FFMA.FTZ R62, R97, R98, R62 ;  /* 0x00000062613e7223 */ /* 0x000fe2000001003e */
[----:B------:R-:W-:Y:S01]  /*76d0*/  HADD2.F32 R65, -RZ, R52.H0_H0 ;  /* 0x20000034ff417230 */ /* 0x000fe20000004100 */
[----:B------:R-:W-:Y:S01]  /*76e0*/  F2FP.F16.F32.PACK_AB R51, R53, R51 ;  /* 0x000000333533723e */ /* 0x000fe200000000ff */
[----:B------:R-:W-:Y:S02]  /*76f0*/  HADD2.F32 R64, -RZ, R64.H1_H1 ;  /* 0x30000040ff407230 */ /* 0x000fe40000004100 */
[----:B------:R-:W-:Y:S02]  /*7700*/  HADD2.F32 R52, -RZ, R52.H1_H1 ;  /* 0x30000034ff347230 */ /* 0x000fe40000004100 */
[----:B------:R-:W-:Y:S01]  /*7710*/  FMUL.FTZ R98, R65, R55 ;  /* 0x0000003741627220 */ /* 0x000fe20000410000 */
[----:B------:R-:W-:-:S02]  /*7720*/  HADD2.F32 R97, -RZ, R48.H0_H0 ;  /* 0x20000030ff617230 */ /* 0x000fc40000004100 */
[----:B------:R-:W-:Y:S01]  /*7730*/  FMUL.FTZ R48, R96, R55 ;  /* 0x0000003760307220 */ /* 0x000fe20000410000 */
[----:B------:R-:W-:Y:S02]  /*7740*/  HADD2.F32 R63, -RZ, R183.H0_H0 ;  /* 0x200000b7ff3f7230 */ /* 0x000fe40000004100 */
[-C--:B------:R-:W-:Y:S01]  /*7750*/  FMUL.FTZ R55, R64, R49.reuse ;  /* 0x0000003140377220 */ /* 0x080fe20000410000 */
[----:B------:R-:W-:Y:S01]  /*7760*/  FMUL.FTZ R49, R52, R49 ;  /* 0x0000003134317220 */ /* 0x000fe20000410000 */
[----:B------:R-:W-:Y:S01]  /*7770*/  F2FP.F16.F32.PACK_AB R62, R62, R99 ;  /* 0x000000633e3e723e */ /* 0x000fe200000000ff */
[----:B------:R-:W-:Y:S02]  /*7780*/  IMAD.MOV.U32 R53, RZ, RZ, R66 ;  /* 0x000000ffff357224 */ /* 0x000fe400078e0042 */
[-C--:B------:R-:W-:Y:S01]  /*7790*/  FFMA.FTZ R48, R65, R63.reuse, -R48 ;  /* 0x0000003f41307223 */ /* 0x080fe20000010830 */
[----:B------:R-:W-:Y:S01]  /*77a0*/  FFMA.FTZ R98, R96, R63, R98 ;  /* 0x0000003f60627223 */ /* 0x000fe20000010062 */
[----:B------:R-:W-:Y:S01]  /*77b0*/  FFMA.FTZ R64, R64, R97, R49 ;  /* 0x0000006140407223 */ /* 0x000fe20000010031 */
[----:B------:R-:W-:-:S02]  /*77c0*/  HADD2.F32 R49, -RZ, R182.H0_H0 ;  /* 0x200000b6ff317230 */ /* 0x000fc40000004100 */
[----:B------:R-:W-:Y:S01]  /*77d0*/  FFMA.FTZ R55, R52, R97, -R55 ;  /* 0x0000006134377223 */ /* 0x000fe20000010837 */
[--C-:B------:R-:W-:Y:S02]  /*77e0*/  HADD2.F32 R65, -RZ, R67.reuse.H0_H0 ;  /* 0x20000043ff417230 */ /* 0x100fe40000004100 */
[--C-:B------:R-:W-:Y:S01]  /*77f0*/  HADD2.F32 R63, -RZ, R54.reuse.H0_H0 ;  /* 0x20000036ff3f7230 */ /* 0x100fe20000004100 */
[----:B------:R-:W-:Y:S01]  /*7800*/  F2FP.F16.F32.PACK_AB R64, R64, R98 ;  /* 0x000000624040723e */ /* 0x000fe200000000ff */
[----:B------:R-:W-:Y:S01]  /*7810*/  HADD2.F32 R67, -RZ, R67.H1_H1 ;  /* 0x30000043ff437230 */ /* 0x000fe20000004100 */
[----:B------:R-:W-:Y:S01]  /*7820*/  F2FP.F16.F32.PACK_AB R48, R55, R48 ;  /* 0x000000303730723e */ /* 0x000fe200000000ff */
[----:B------:R-:W-:Y:S02]  /*7830*/  HADD2.F32 R54, -RZ, R54.H1_H1 ;  /* 0x30000036ff367230 */ /* 0x000fe40000004100 */
[----:B------:R-:W-:Y:S01]  /*7840*/  FMUL.FTZ R97, R63, R49 ;  /* 0x000000313f617220 */ /* 0x000fe20000410000 */
[----:B------:R-:W-:-:S02]  /*7850*/  HADD2.F32 R96, -RZ, R50.H0_H0 ;  /* 0x20000032ff607230 */ /* 0x000fc40000004100 */
[----:B------:R-:W-:Y:S01]  /*7860*/  FMUL.FTZ R50, R65, R49 ;  /* 0x0000003141327220 */ /* 0x000fe20000410000 */
[----:B------:R-:W-:Y:S02]  /*7870*/  HADD2.F32 R52, -RZ, R182.H1_H1 ;  /* 0x300000b6ff347230 */ /* 0x000fe40000004100 */
[-C--:B------:R-:W-:Y:S01]  /*7880*/  FMUL.FTZ R49, R67, R61.reuse ;  /* 0x0000003d43317220 */ /* 0x080fe20000410000 */
[C---:B------:R-:W-:Y:S01]  /*7890*/  FMUL.FTZ R61, R54.reuse, R61 ;  /* 0x0000003d363d7220 */ /* 0x040fe20000410000 */
[----:B------:R-:W-:Y:S02]  /*78a0*/  IMAD.MOV.U32 R55, RZ, RZ, R51 ;  /* 0x000000ffff377224 */ /* 0x000fe400078e0033 */
[----:B------:R-:W-:Y:S01]  /*78b0*/  FFMA.FTZ R97, R65, R52, R97 ;  /* 0x0000003441617223 */ /* 0x000fe20000010061 */
[----:B------:R-:W-:Y:S01]  /*78c0*/  FFMA.FTZ R61, R67, R96, R61 ;  /* 0x00000060433d7223 */ /* 0x000fe2000001003d */
[----:B------:R-:W-:Y:S01]  /*78d0*/  FFMA.FTZ R50, R63, R52, -R50 ;  /* 0x000000343f327223 */ /* 0x000fe20000010832 */
[----:B------:R-:W-:Y:S01]  /*78e0*/  FFMA.FTZ R49, R54, R96, -R49 ;  /* 0x0000006036317223 */ /* 0x000fe20000010831 */
[----:B------:R-:W-:Y:S01]  /*78f0*/  MOV R52, R48 ;  /* 0x0000003000347202 */ /* 0x000fe20000000f00 */
[----:B------:R-:W-:Y:S01]  /*7900*/  IMAD.MOV.U32 R65, RZ, RZ, R60 ;  /* 0x000000ffff417224 */ /* 0x000fe200078e003c */
[----:B------:R-:W-:-:S02]  /*7910*/  F2FP.F16.F32.PACK_AB R61, R61, R97 ;  /* 0x000000613d3d723e */ /* 0x000fc400000000ff */
[----:B------:R-:W-:Y:S02]  /*7920*/  F2FP.F16.F32.PACK_AB R49, R49, R50 ;  /* 0x000000323131723e */ /* 0x000fe400000000ff */
[----:B------:R-:W-:Y:S01]  /*7930*/  MOV R67, R62 ;  /* 0x0000003e00437202 */ /* 0x000fe20000000f00 */
[----:B------:R-:W-:Y:S01]  /*7940*/  IMAD.MOV.U32 R66, RZ, RZ, R61 ;  /* 0x000000ffff427224 */ /* 0x000fe200078e003d */
[----:B------:R-:W-:-:S07]  /*7950*/  MOV R54, R49 ;  /* 0x0000003100367202 */ /* 0x000fce0000000f00 */
.L_x_3380:
[----:B------:R-:W-:Y:S05]  /*7960*/  BSYNC B3 ;  /* 0x0000000000037941 */ /* 0x000fea0003800000 */
.L_x_3379:
        /* <DEDUP_REMOVED lines=10> */
.L_x_3378:
[----:B------:R-:W-:Y:S05]  /*7a10*/  BSYNC B2 ;  /* 0x0000000000027941 */ /* 0x000fea0003800000 */
.L_x_3377:
[----:B------:R-:W-:-:S13]  /*7a20*/  ISETP.NE.AND P4, PT, R36, RZ, PT ;  /* 0x000000ff2400720c */ /* 0x000fda0003f85270 */
[----:B------:R-:W-:Y:S05]  /*7a30*/  @!P4 BRA `(.L_x_3372) ;  /* 0x0000000400e0c947 */ /* 0x000fea0003800000 */
[----:B---3--:R-:W2:Y:S01]  /*7a40*/  LDL R48, [R1+0x10] ;  /* 0x0000100001307983 */ /* 0x008ea20000100800 */
[----:B------:R-:W-:Y:S01]  /*7a50*/  IADD3 R60, P4, P5, R118, R132, R30 ;  /* 0x00000084763c7210 */ /* 0x000fe20007d9e01e */
[----:B------:R-:W-:Y:S03]  /*7a60*/  BSSY B2, `(.L_x_3381) ;  /* 0x000006b000027945 */ /* 0x000fe60003800000 */
[----:B------:R-:W-:Y:S02]  /*7a70*/  IADD3.X R61, R4, R155, R34, P4, P5 ;  /* 0x0000009b043d7210 */ /* 0x000fe400027ea422 */
[----:B------:R-:W-:Y:S02]  /*7a80*/  ISETP.GE.AND P4, PT, R205, R124, PT ;  /* 0x0000007ccd00720c */ /* 0x000fe40003f86270 */
[----:B--2---:R-:W-:-:S04]  /*7a90*/  LOP3.LUT P6, RZ, R48, 0x1, RZ, 0xc0, !PT ;  /* 0x0000000130ff7812 */ /* 0x004fc800078cc0ff */
[----:B------:R-:W-:-:S04]  /*7aa0*/  SEL R48, R125, R150, !P6 ;  /* 0x000000967d307207 */ /* 0x000fc80007000000 */
[----:B------:R-:W-:-:S04]  /*7ab0*/  SHF.R.S32.HI R49, RZ, 0x1f, R48 ;  /* 0x0000001fff317819 */ /* 0x000fc80000011430 */
[----:B------:R-:W-:-:S04]  /*7ac0*/  LEA.HI R48, R49, R48, RZ, 0x4 ;  /* 0x0000003031307211 */ /* 0x000fc800078f20ff */
[----:B------:R-:W-:-:S04]  /*7ad0*/  LEA.HI.SX32 R48, R48, R29, 0x1c ;  /* 0x0000001d30307211 */ /* 0x000fc800078fe2ff */
[----:B------:R-:W-:Y:S01]  /*7ae0*/  SHF.R.S32.HI R49, RZ, 0x1f, R48 ;  /* 0x0000001fff317819 */ /* 0x000fe20000011430 */
[----:B------:R-:W-:-:S03]  /*7af0*/  IMAD.SHL.U32 R62, R48, 0x8, RZ ;  /* 0x00000008303e7824 */ /* 0x000fc600078e00ff */
[----:B------:R-:W-:Y:S02]  /*7b00*/  LEA.HI R49, R49, R48, RZ, 0x3 ;  /* 0x0000003031317211 */ /* 0x000fe400078f18ff */
[----:B------:R-:W-:Y:S02]  /*7b10*/  LOP3.LUT R48, R208, 0x38, R62, 0xf8, !PT ;  /* 0x00000038d0307812 */ /* 0x000fe400078ef83e */
[----:B------:R-:W-:Y:S02]  /*7b20*/  SHF.R.S32.HI R49, RZ, 0x3, R49 ;  /* 0x00000003ff317819 */ /* 0x000fe40000011431 */
[----:B------:R-:W-:-:S03]  /*7b30*/  LOP3.LUT R48, R48, R209, RZ, 0x3c, !PT ;  /* 0x000000d130307212 */ /* 0x000fc600078e3cff */
[----:B------:R-:W-:-:S04]  /*7b40*/  IMAD R49, R49, 0x1c00, R210 ;  /* 0x00001c0031317824 */ /* 0x000fc800078e02d2 */
[----:B------:R-:W-:Y:S02]  /*7b50*/  IMAD.IADD R51, R49, 0x1, R48 ;  /* 0x0000000131337824 */ /* 0x000fe400078e0230 */
[C---:B------:R-:W-:Y:S02]  /*7b60*/  IMAD R49, R18.reuse, 0x5400, R141 ;  /* 0x0000540012317824 */ /* 0x040fe400078e028d */
[----:B------:R-:W-:-:S03]  /*7b70*/  IMAD R51, R18, 0x5400, R51 ;  /* 0x0000540012337824 */ /* 0x000fc600078e0233 */
[----:B------:R-:W-:Y:S01]  /*7b80*/  LEA R49, R49, R2, 0x1 ;  /* 0x0000000231317211 */ /* 0x000fe200078e08ff */
[----:B0-----:R-:W-:-:S05]  /*7b90*/  IMAD R52, R51, 0x2, R2 ;  /* 0x0000000233347824 */ /* 0x001fca00078e0202 */
        /* <DEDUP_REMOVED lines=8> */
[----:B------:R-:W-:Y:S01]  /*7c20*/  HADD2.F32 R64, -RZ, R181.H1_H1 ;  /* 0x300000b5ff407230 */ /* 0x000fe20000004100 */
[----:B------:R-:W-:Y:S01]  /*7c30*/  SHF.R.U32.HI R56, RZ, 0x10, R57 ;  /* 0x00000010ff387819 */ /* 0x000fe20000011639 */
[--C-:B0-----:R-:W-:Y:S01]  /*7c40*/  HADD2.F32 R53, -RZ, R49.reuse.H0_H0 ;  /* 0x20000031ff357230 */ /* 0x101fe20000004100 */
[--C-:B------:R-:W-:Y:S01]  /*7c50*/  SHF.R.U64 R57, R58, 0x10, R59.reuse ;  /* 0x000000103a397819 */ /* 0x100fe2000000123b */
[----:B------:R-:W-:Y:S01]  /*7c60*/  HADD2.F32 R49, -RZ, R49.H1_H1 ;  /* 0x30000031ff317230 */ /* 0x000fe20000004100 */
[----:B------:R-:W-:Y:S01]  /*7c70*/  SHF.R.U32.HI R58, RZ, 0x10, R59 ;  /* 0x00000010ff3a7819 */ /* 0x000fe2000001163b */
[----:B------:R-:W-:-:S02]  /*7c80*/  HADD2.F32 R56, -RZ, R56.H0_H0 ;  /* 0x20000038ff387230 */ /* 0x000fc40000004100 */
[-C--:B------:R-:W-:Y:S01]  /*7c90*/  FMUL.FTZ R92, R53, R64.reuse ;  /* 0x00000040355c7220 */ /* 0x080fe20000410000 */
[----:B------:R-:W-:Y:S02]  /*7ca0*/  HADD2.F32 R67, -RZ, R63.H0_H0 ;  /* 0x2000003fff437230 */ /* 0x000fe40000004100 */
[----:B------:R-:W-:Y:S01]  /*7cb0*/  FMUL.FTZ R63, R65, R64 ;  /* 0x00000040413f7220 */ /* 0x000fe20000410000 */
[----:B------:R-:W-:Y:S02]  /*7cc0*/  HADD2.F32 R59, -RZ, R179.H1_H1 ;  /* 0x300000b3ff3b7230 */ /* 0x000fe40000004100 */
[-C--:B------:R-:W-:Y:S01]  /*7cd0*/  FMUL.FTZ R64, R66, R56.reuse ;  /* 0x0000003842407220 */ /* 0x080fe20000410000 */
[C---:B------:R-:W-:Y:S01]  /*7ce0*/  FMUL.FTZ R56, R49.reuse, R56 ;  /* 0x0000003831387220 */ /* 0x040fe20000410000 */
[--C-:B------:R-:W-:Y:S01]  /*7cf0*/  SHF.R.U64 R46, R46, 0x10, R47.reuse ;  /* 0x000000102e2e7819 */ /* 0x100fe2000000122f */
[----:B------:R-:W-:Y:S02]  /*7d00*/  HADD2.F32 R58, -RZ, R58.H0_H0 ;  /* 0x2000003aff3a7230 */ /* 0x000fe40000004100 */
[----:B------:R-:W-:Y:S01]  /*7d10*/  FFMA.FTZ R64, R49, R67, -R64 ;  /* 0x0000004331407223 */ /* 0x000fe20000010840 */
[----:B------:R-:W-:Y:S01]  /*7d20*/  SHF.R.U32.HI R47, RZ, 0x10, R47 ;  /* 0x00000010ff2f7819 */ /* 0x000fe2000001162f */
[----:B------:R-:W-:Y:S01]  /*7d30*/  FFMA.FTZ R63, R53, R59, -R63 ;  /* 0x0000003b353f7223 */ /* 0x000fe2000001083f */
[----:B------:R-:W-:Y:S01]  /*7d40*/  FFMA.FTZ R67, R66, R67, R56 ;  /* 0x0000004342437223 */ /* 0x000fe20000010038 */
[----:B------:R-:W-:-:S02]  /*7d50*/  HADD2.F32 R53, -RZ, R180.H1_H1 ;  /* 0x300000b4ff357230 */ /* 0x000fc40000004100 */
[----:B------:R-:W-:Y:S01]  /*7d60*/  FFMA.FTZ R92, R65, R59, R92 ;  /* 0x0000003b415c7223 */ /* 0x000fe2000001005c */
[----:B------:R-:W-:Y:S01]  /*7d70*/  HADD2.F32 R56, -RZ, R55.H0_H0 ;  /* 0x20000037ff387230 */ /* 0x000fe20000004100 */
[----:B------:R-:W-:Y:S01]  /*7d80*/  F2FP.F16.F32.PACK_AB R63, R64, R63 ;  /* 0x0000003f403f723e */ /* 0x000fe200000000ff */
[----:B------:R-:W-:Y:S02]  /*7d90*/  HADD2.F32 R66, -RZ, R51.H0_H0 ;  /* 0x20000033ff427230 */ /* 0x000fe40000004100 */
[----:B------:R-:W-:Y:S02]  /*7da0*/  HADD2.F32 R94, -RZ, R47.H0_H0 ;  /* 0x2000002fff5e7230 */ /* 0x000fe40000004100 */
[-C--:B------:R-:W-:Y:S01]  /*7db0*/  FMUL.FTZ R47, R56, R53.reuse ;  /* 0x00000035382f7220 */ /* 0x080fe20000410000 */
[----:B------:R-:W-:Y:S02]  /*7dc0*/  HADD2.F32 R49, -RZ, R178.H1_H1 ;  /* 0x300000b2ff317230 */ /* 0x000fe40000004100 */
[----:B------:R-:W-:Y:S01]  /*7dd0*/  FMUL.FTZ R53, R66, R53 ;  /* 0x0000003542357220 */ /* 0x000fe20000410000 */
[----:B------:R-:W-:Y:S01]  /*7de0*/  HADD2.F32 R55, -RZ, R55.H1_H1 ;  /* 0x30000037ff377230 */ /* 0x000fe20000004100 */
[----:B------:R-:W-:Y:S01]  /*7df0*/  F2FP.F16.F32.PACK_AB R67, R67, R92 ;  /* 0x0000005c4343723e */ /* 0x000fe200000000ff */
[----:B------:R-:W-:-:S02]  /*7e00*/  HADD2.F32 R51, -RZ, R51.H1_H1 ;  /* 0x30000033ff337230 */ /* 0x000fc40000004100 */
[-C--:B------:R-:W-:Y:S01]  /*7e10*/  FFMA.FTZ R53, R56, R49.reuse, R53 ;  /* 0x0000003138357223 */ /* 0x080fe20000010035 */
[----:B------:R-:W-:Y:S01]  /*7e20*/  FFMA.FTZ R47, R66, R49, -R47 ;  /* 0x00000031422f7223 */ /* 0x000fe2000001082f */
[-C--:B------:R-:W-:Y:S01]  /*7e30*/  FMUL.FTZ R96, R55, R58.reuse ;  /* 0x0000003a37607220 */ /* 0x080fe20000410000 */
[----:B------:R-:W-:Y:S02]  /*7e40*/  HADD2.F32 R181, -RZ, R181.H0_H0 ;  /* 0x200000b5ffb57230 */ /* 0x000fe40000004100 */
[C---:B------:R-:W-:Y:S01]  /*7e50*/  FMUL.FTZ R58, R51.reuse, R58 ;  /* 0x0000003a333a7220 */ /* 0x040fe20000410000 */
[----:B------:R-:W-:Y:S02]  /*7e60*/  HADD2.F32 R56, -RZ, R52.H0_H0 ;  /* 0x20000034ff387230 */ /* 0x000fe40000004100 */
[-C--:B------:R-:W-:Y:S01]  /*7e70*/  FFMA.FTZ R96, R51, R94.reuse, -R96 ;  /* 0x0000005e33607223 */ /* 0x080fe20000010860 */
[----:B------:R-:W-:Y:S02]  /*7e80*/  HADD2.F32 R45, -RZ, R45.H0_H0 ;  /* 0x2000002dff2d7230 */ /* 0x000fe40000004100 */
[----:B------:R-:W-:Y:S01]  /*7e90*/  FFMA.FTZ R58, R55, R94, R58 ;  /* 0x0000005e373a7223 */ /* 0x000fe2000001003a */
[----:B------:R-:W-:-:S02]  /*7ea0*/  HADD2.F32 R66, -RZ, R48.H0_H0 ;  /* 0x20000030ff427230 */ /* 0x000fc40000004100 */
[----:B------:R-:W-:Y:S01]  /*7eb0*/  FMUL.FTZ R49, R56, R181 ;  /* 0x000000b538317220 */ /* 0x000fe20000410000 */
        /* <DEDUP_REMOVED lines=8> */
[----:B------:R-:W-:-:S02]  /*7f40*/  HADD2.F32 R180, -RZ, R180.H0_H0 ;  /* 0x200000b4ffb47230 */ /* 0x000fc40000004100 */
[----:B------:R-:W-:Y:S01]  /*7f50*/  FFMA.FTZ R44, R66, R179, -R49 ;  /* 0x000000b3422c7223 */ /* 0x000fe20000010831 */
[----:B------:R-:W-:Y:S02]  /*7f60*/  HADD2.F32 R178, -RZ, R178.H0_H0 ;  /* 0x200000b2ffb27230 */ /* 0x000fe40000004100 */
[-C--:B------:R-:W-:Y:S01]  /*7f70*/  FFMA.FTZ R49, R48, R51.reuse, -R55 ;  /* 0x0000003330317223 */ /* 0x080fe20000010837 */
[----:B------:R-:W-:Y:S01]  /*7f80*/  FFMA.FTZ R48, R52, R51, R59 ;  /* 0x0000003334307223 */ /* 0x000fe2000001003b */
[----:B------:R-:W-:Y:S02]  /*7f90*/  HADD2.F32 R51, -RZ, R54.H0_H0 ;  /* 0x20000036ff337230 */ /* 0x000fe40000004100 */
[----:B------:R-:W-:Y:S01]  /*7fa0*/  FFMA.FTZ R45, R56, R179, R181 ;  /* 0x000000b3382d7223 */ /* 0x000fe200000100b5 */
[----:B------:R-:W-:Y:S01]  /*7fb0*/  HADD2.F32 R59, -RZ, R57.H0_H0 ;  /* 0x20000039ff3b7230 */ /* 0x000fe20000004100 */
[----:B------:R-:W-:Y:S01]  /*7fc0*/  F2FP.F16.F32.PACK_AB R44, R49, R44 ;  /* 0x0000002c312c723e */ /* 0x000fe200000000ff */
[----:B------:R-:W-:Y:S01]  /*7fd0*/  HADD2.F32 R55, -RZ, R50.H0_H0 ;  /* 0x20000032ff377230 */ /* 0x000fe20000004100 */
[----:B------:R-:W-:Y:S01]  /*7fe0*/  MOV R49, R63 ;  /* 0x0000003f00317202 */ /* 0x000fe20000000f00 */
[----:B------:R-:W-:Y:S01]  /*7ff0*/  HADD2.F32 R54, -RZ, R54.H1_H1 ;  /* 0x30000036ff367230 */ /* 0x000fe20000004100 */
[----:B------:R-:W-:Y:S01]  /*8000*/  F2FP.F16.F32.PACK_AB R52, R48, R45 ;  /* 0x0000002d3034723e */ /* 0x000fe200000000ff */
[----:B------:R-:W-:-:S02]  /*8010*/  HADD2.F32 R50, -RZ, R50.H1_H1 ;  /* 0x30000032ff327230 */ /* 0x000fc40000004100 */
[----:B------:R-:W-:Y:S02]  /*8020*/  HADD2.F32 R57, -RZ, R46.H0_H0 ;  /* 0x2000002eff397230 */ /* 0x000fe40000004100 */
[-C--:B------:R-:W-:Y:S01]  /*8030*/  FMUL.FTZ R46, R51, R180.reuse ;  /* 0x000000b4332e7220 */ /* 0x080fe20000410000 */
[-C--:B------:R-:W-:Y:S01]  /*8040*/  FMUL.FTZ R65, R54, R59.reuse ;  /* 0x0000003b36417220 */ /* 0x080fe20000410000 */
        /* <DEDUP_REMOVED lines=10> */
[----:B------:R-:W-:Y:S01]  /*80f0*/  F2FP.F16.F32.PACK_AB R54, R54, R51 ;  /* 0x000000333636723e */ /* 0x000fe200000000ff */
[----:B------:R-:W-:-:S07]  /*8100*/  IMAD.MOV.U32 R51, RZ, RZ, R47 ;  /* 0x000000ffff337224 */ /* 0x000fce00078e002f */
.L_x_3382:
[----:B------:R-:W-:Y:S05]  /*8110*/  BSYNC B2 ;  /* 0x0000000000027941 */ /* 0x000fea0003800000 */
.L_x_3381:
        /* <DEDUP_REMOVED lines=10> */
.L_x_3372:
[----:B------:R-:W-:Y:S05]  /*81c0*/  BSYNC B1 ;  /* 0x0000000000017941 */ /* 0x000fea0003800000 */
.L_x_3371:
[-C--:B--2-4-:R-:W-:Y:S02]  /*81d0*/  IMAD R44, R148, R128.reuse, RZ ;  /* 0x00000080942c7224 */ /* 0x094fe400078e02ff */
[----:B------:R-:W-:-:S04]  /*81e0*/  IMAD.WIDE.U32 R130, R223, R128, R130 ;  /* 0x00000080df827225 */ /* 0x000fc800078e0082 */
[----:B------:R-:W-:Y:S01]  /*81f0*/  IMAD R57, R223, R129, R44 ;  /* 0x00000081df397224 */ /* 0x000fe200078e022c */
[----:B------:R-:W-:Y:S06]  /*8200*/  @P3 BRA `(.L_x_3341) ;  /* 0x0000001800b83947 */ /* 0x000fec0003800000 */
[----:B------:R-:W-:Y:S01]  /*8210*/  ISETP.NE.AND P3, PT, R31, RZ, PT ;  /* 0x000000ff1f00720c */ /* 0x000fe20003f65270 */
[----:B------:R-:W-:Y:S01]  /*8220*/  BSSY B1, `(.L_x_3383) ;  /* 0x0000079000017945 */ /* 0x000fe20003800000 */
[----:B------:R-:W-:-:S11]  /*8230*/  IADD3 R57, R131, R57, RZ ;  /* 0x0000003983397210 */ /* 0x000fd60007ffe0ff */
[----:B------:R-:W-:Y:S05]  /*8240*/  @!P3 BRA `(.L_x_3384) ;  /* 0x0000000400d8b947 */ /* 0x000fea0003800000 */
[----:B------:R-:W-:Y:S01]  /*8250*/  SEL R44, R125, R150, !P0 ;  /* 0x000000967d2c7207 */ /* 0x000fe20004000000 */
[----:B------:R-:W-:Y:S01]  /*8260*/  BSSY B2, `(.L_x_3385) ;  /* 0x0000072000027945 */ /* 0x000fe20003800000 */
[----:B------:R-:W-:Y:S02]  /*8270*/  IADD3 R46, P3, P4, R118, R130, R21 ;  /* 0x00000082762e7210 */ /* 0x000fe40007c7e015 */
[----:B------:R-:W-:Y:S02]  /*8280*/  SHF.R.S32.HI R45, RZ, 0x1f, R44 ;  /* 0x0000001fff2d7819 */ /* 0x000fe4000001142c */
[----:B------:R-:W-:Y:S02]  /*8290*/  IADD3.X R47, R4, R57, R32, P3, P4 ;  /* 0x00000039042f7210 */ /* 0x000fe40001fe8420 */
[----:B------:R-:W-:-:S04]  /*82a0*/  LEA.HI R45, R45, R44, RZ, 0x4 ;  /* 0x0000002c2d2d7211 */ /* 0x000fc800078f20ff */
[----:B---3--:R-:W-:-:S05]  /*82b0*/  LEA.HI.SX32 R48, R45, R20, 0x1c ;  /* 0x000000142d307211 */ /* 0x008fca00078fe2ff */
[----:B------:R-:W-:-:S05]  /*82c0*/  IMAD.SHL.U32 R49, R48, 0x8, RZ ;  /* 0x0000000830317824 */ /* 0x000fca00078e00ff */
[----:B------:R-:W-:-:S13]  /*82d0*/  ISETP.GE.AND P3, PT, R49, R147, PT ;  /* 0x000000933100720c */ /* 0x000fda0003f66270 */
[--C-:B------:R-:W-:Y:S02]  /*82e0*/  @!P3 SHF.R.S32.HI R45, RZ, 0x1f, R49.reuse ;  /* 0x0000001fff2db819 */ /* 0x100fe40000011431 */
[----:B------:R-:W-:-:S04]  /*82f0*/  @!P3 IADD3 R44, P4, P5, R118, R130, R49 ;  /* 0x00000082762cb210 */ /* 0x000fc80007d9e031 */
[----:B------:R-:W-:Y:S02]  /*8300*/  @!P3 IADD3.X R45, R4, R57, R45, P4, P5 ;  /* 0x00000039042db210 */ /* 0x000fe400027ea42d */
[----:B0-----:R-:W-:-:S04]  /*8310*/  LEA R52, P4, R46, R122, 0x1 ;  /* 0x0000007a2e347211 */ /* 0x001fc800078808ff */
[----:B------:R-:W-:Y:S02]  /*8320*/  LEA.HI.X R53, R46, R123, R47, 0x1, P4 ;  /* 0x0000007b2e357211 */ /* 0x000fe400020f0c2f */
[----:B------:R-:W-:-:S04]  /*8330*/  @!P3 LEA R54, P4, R44, R122, 0x1 ;  /* 0x0000007a2c36b211 */ /* 0x000fc800078808ff */
[----:B------:R-:W-:Y:S02]  /*8340*/  @!P3 LEA.HI.X R55, R44, R123, R45, 0x1, P4 ;  /* 0x0000007b2c37b211 */ /* 0x000fe400020f0c2d */
[----:B------:R-:W-:Y:S02]  /*8350*/  SHF.R.S32.HI R45, RZ, 0x1f, R48 ;  /* 0x0000001fff2d7819 */ /* 0x000fe40000011430 */
[----:B------:R-:W-:Y:S02]  /*8360*/  ISETP.GE.AND P4, PT, R22, R124, PT ;  /* 0x0000007c1600720c */ /* 0x000fe40003f86270 */
[----:B------:R-:W-:-:S04]  /*8370*/  LEA.HI R45, R45, R48, RZ, 0x3 ;  /* 0x000000302d2d7211 */ /* 0x000fc800078f18ff */
        /* <DEDUP_REMOVED lines=12> */
[----:B--2---:R-:W-:Y:S01]  /*8440*/  IMAD.MOV.U32 R61, RZ, RZ, R49 ;  /* 0x000000ffff3d7224 */ /* 0x004fe200078e0031 */
[----:B------:R-:W-:Y:S01]  /*8450*/  SHF.R.U32.HI R67, RZ, 0x10, R89 ;  /* 0x00000010ff437819 */ /* 0x000fe20000011659 */
[----:B------:R-:W-:Y:S01]  /*8460*/  IMAD.MOV.U32 R63, RZ, RZ, R51 ;  /* 0x000000ffff3f7224 */ /* 0x000fe200078e0033 */
[----:B0-----:R-:W-:Y:S01]  /*8470*/  MOV R49, R47 ;  /* 0x0000002f00317202 */ /* 0x001fe20000000f00 */
[----:B------:R-:W-:Y:S01]  /*8480*/  HADD2.F32 R66, -RZ, R177.H1_H1 ;  /* 0x300000b1ff427230 */ /* 0x000fe20000004100 */
[--C-:B------:R-:W-:Y:S01]  /*8490*/  SHF.R.U32.HI R65, RZ, 0x10, R77.reuse ;  /* 0x00000010ff417819 */ /* 0x100fe2000001164d */
[----:B------:R-:W-:Y:S01]  /*84a0*/  HADD2.F32 R51, -RZ, R61.H0_H0 ;  /* 0x2000003dff337230 */ /* 0x000fe20000004100 */
[----:B------:R-:W-:Y:S01]  /*84b0*/  SHF.R.U64 R56, R76, 0x10, R77 ;  /* 0x000000104c387819 */ /* 0x000fe2000000124d */
[----:B------:R-:W-:Y:S01]  /*84c0*/  HADD2.F32 R47, -RZ, R45.H0_H0 ;  /* 0x2000002dff2f7230 */ /* 0x000fe20000004100 */
[----:B------:R-:W-:Y:S01]  /*84d0*/  SHF.R.U64 R59, R88, 0x10, R89 ;  /* 0x00000010583b7819 */ /* 0x000fe20000001259 */
[----:B------:R-:W-:-:S02]  /*84e0*/  HADD2.F32 R67, -RZ, R67.H0_H0 ;  /* 0x20000043ff437230 */ /* 0x000fc40000004100 */
[-C--:B------:R-:W-:Y:S01]  /*84f0*/  FMUL.FTZ R76, R51, R66.reuse ;  /* 0x00000042334c7220 */ /* 0x080fe20000410000 */
[----:B------:R-:W-:Y:S02]  /*8500*/  HADD2.F32 R62, -RZ, R45.H1_H1 ;  /* 0x3000002dff3e7230 */ /* 0x000fe40000004100 */
[C---:B------:R-:W-:Y:S01]  /*8510*/  FMUL.FTZ R66, R47.reuse, R66 ;  /* 0x000000422f427220 */ /* 0x040fe20000410000 */
[----:B------:R-:W-:Y:S01]  /*8520*/  HADD2.F32 R64, -RZ, R175.H1_H1 ;  /* 0x300000afff407230 */ /* 0x000fe20000004100 */
[--C-:B------:R-:W-:Y:S01]  /*8530*/  SHF.R.U64 R60, R90, 0x10, R91.reuse ;  /* 0x000000105a3c7819 */ /* 0x100fe2000000125b */
[----:B------:R-:W-:Y:S02]  /*8540*/  HADD2.F32 R61, -RZ, R61.H1_H1 ;  /* 0x3000003dff3d7230 */ /* 0x000fe40000004100 */
[-C--:B------:R-:W-:Y:S01]  /*8550*/  FMUL.FTZ R88, R62, R67.reuse ;  /* 0x000000433e587220 */ /* 0x080fe20000410000 */
[----:B------:R-:W-:Y:S01]  /*8560*/  HADD2.F32 R65, -RZ, R65.H0_H0 ;  /* 0x20000041ff417230 */ /* 0x000fe20000004100 */
[----:B------:R-:W-:Y:S01]  /*8570*/  SHF.R.U32.HI R90, RZ, 0x10, R91 ;  /* 0x00000010ff5a7819 */ /* 0x000fe2000001165b */
[-C--:B------:R-:W-:Y:S01]  /*8580*/  FFMA.FTZ R45, R47, R64.reuse, -R76 ;  /* 0x000000402f2d7223 */ /* 0x080fe2000001084c */
[----:B------:R-:W-:Y:S01]  /*8590*/  FFMA.FTZ R47, R51, R64, R66 ;  /* 0x00000040332f7223 */ /* 0x000fe20000010042 */
[--C-:B------:R-:W-:Y:S01]  /*85a0*/  SHF.R.U64 R58, R78, 0x10, R79.reuse ;  /* 0x000000104e3a7819 */ /* 0x100fe2000000124f */
[C---:B------:R-:W-:Y:S01]  /*85b0*/  FMUL.FTZ R77, R61.reuse, R67 ;  /* 0x000000433d4d7220 */ /* 0x040fe20000410000 */
[----:B------:R-:W-:Y:S01]  /*85c0*/  FFMA.FTZ R64, R61, R65, R88 ;  /* 0x000000413d407223 */ /* 0x000fe20000010058 */
[----:B------:R-:W-:Y:S01]  /*85d0*/  SHF.R.U32.HI R78, RZ, 0x10, R79 ;  /* 0x00000010ff4e7819 */ /* 0x000fe2000001164f */
[----:B------:R-:W-:-:S02]  /*85e0*/  HADD2.F32 R88, -RZ, R176.H1_H1 ;  /* 0x300000b0ff587230 */ /* 0x000fc40000004100 */
[----:B------:R-:W-:Y:S01]  /*85f0*/  FFMA.FTZ R62, R62, R65, -R77 ;  /* 0x000000413e3e7223 */ /* 0x000fe2000001084d */
[--C-:B------:R-:W-:Y:S02]  /*8600*/  HADD2.F32 R61, -RZ, R63.reuse.H0_H0 ;  /* 0x2000003fff3d7230 */ /* 0x100fe40000004100 */
[----:B------:R-:W-:Y:S02]  /*8610*/  HADD2.F32 R63, -RZ, R63.H1_H1 ;  /* 0x3000003fff3f7230 */ /* 0x000fe40000004100 */
[----:B------:R-:W-:Y:S02]  /*8620*/  HADD2.F32 R51, -RZ, R49.H0_H0 ;  /* 0x20000031ff337230 */ /* 0x000fe40000004100 */
[----:B------:R-:W-:Y:S01]  /*8630*/  FMUL.FTZ R92, R61, R88 ;  /* 0x000000583d5c7220 */ /* 0x000fe20000410000 */
[----:B------:R-:W-:Y:S01]  /*8640*/  HADD2.F32 R90, -RZ, R90.H0_H0 ;  /* 0x2000005aff5a7230 */ /* 0x000fe20000004100 */
[----:B------:R-:W-:Y:S01]  /*8650*/  F2FP.F16.F32.PACK_AB R45, R62, R45 ;  /* 0x0000002d3e2d723e */ /* 0x000fe200000000ff */
[----:B------:R-:W-:-:S02]  /*8660*/  HADD2.F32 R76, -RZ, R174.H1_H1 ;  /* 0x300000aeff4c7230 */ /* 0x000fc40000004100 */
[----:B------:R-:W-:Y:S01]  /*8670*/  FMUL.FTZ R88, R51, R88 ;  /* 0x0000005833587220 */ /* 0x000fe20000410000 */
[----:B------:R-:W-:Y:S02]  /*8680*/  HADD2.F32 R66, -RZ, R49.H1_H1 ;  /* 0x30000031ff427230 */ /* 0x000fe40000004100 */
[----:B------:R-:W-:Y:S01]  /*8690*/  FMUL.FTZ R65, R63, R90 ;  /* 0x0000005a3f417220 */ /* 0x000fe20000410000 */
[----:B------:R-:W-:Y:S02]  /*86a0*/  HADD2.F32 R78, -RZ, R78.H0_H0 ;  /* 0x2000004eff4e7230 */ /* 0x000fe40000004100 */
[-C--:B------:R-:W-:Y:S01]  /*86b0*/  FFMA.FTZ R49, R51, R76.reuse, -R92 ;  /* 0x0000004c33317223 */ /* 0x080fe2000001085c */
[----:B------:R-:W-:Y:S01]  /*86c0*/  FFMA.FTZ R51, R61, R76, R88 ;  /* 0x0000004c3d337223 */ /* 0x000fe20000010058 */
[C---:B------:R-:W-:Y:S01]  /*86d0*/  FMUL.FTZ R90, R66.reuse, R90 ;  /* 0x0000005a425a7220 */ /* 0x040fe20000410000 */
[----:B------:R-:W-:Y:S02]  /*86e0*/  HADD2.F32 R61, -RZ, R48.H0_H0 ;  /* 0x20000030ff3d7230 */ /* 0x000fe40000004100 */
[----:B------:R-:W-:Y:S01]  /*86f0*/  FFMA.FTZ R66, R66, R78, -R65 ;  /* 0x0000004e42427223 */ /* 0x000fe20000010841 */
[----:B------:R-:W-:-:S02]  /*8700*/  HADD2.F32 R65, -RZ, R59.H0_H0 ;  /* 0x2000003bff417230 */ /* 0x000fc40000004100 */
[----:B------:R-:W-:Y:S01]  /*8710*/  FFMA.FTZ R76, R63, R78, R90 ;  /* 0x0000004e3f4c7223 */ /* 0x000fe2000001005a */
[----:B------:R-:W-:Y:S02]  /*8720*/  HADD2.F32 R59, -RZ, R44.H0_H0 ;  /* 0x2000002cff3b7230 */ /* 0x000fe40000004100 */
[----:B------:R-:W-:Y:S01]  /*8730*/  HADD2.F32 R48, -RZ, R48.H1_H1 ;  /* 0x30000030ff307230 */ /* 0x000fe20000004100 */
[----:B------:R-:W-:Y:S01]  /*8740*/  F2FP.F16.F32.PACK_AB R66, R66, R49 ;  /* 0x000000314242723e */ /* 0x000fe200000000ff */
[----:B------:R-:W-:Y:S01]  /*8750*/  HADD2.F32 R44, -RZ, R44.H1_H1 ;  /* 0x3000002cff2c7230 */ /* 0x000fe20000004100 */
[----:B------:R-:W-:Y:S01]  /*8760*/  F2FP.F16.F32.PACK_AB R49, R64, R47 ;  /* 0x0000002f4031723e */ /* 0x000fe200000000ff */
        /* <DEDUP_REMOVED lines=16> */
[-C--:B------:R-:W-:Y:S01]  /*8870*/  FMUL.FTZ R79, R48, R63.reuse ;  /* 0x0000003f304f7220 */ /* 0x080fe20000410000 */
[----:B------:R-:W-:Y:S02]  /*8880*/  HADD2.F32 R46, -RZ, R46.H1_H1 ;  /* 0x3000002eff2e7230 */ /* 0x000fe40000004100 */
[----:B------:R-:W-:Y:S01]  /*8890*/  FMUL.FTZ R63, R44, R63 ;  /* 0x0000003f2c3f7220 */ /* 0x000fe20000410000 */
[----:B------:R-:W-:-:S02]  /*88a0*/  HADD2.F32 R59, -RZ, R174.H0_H0 ;  /* 0x200000aeff3b7230 */ /* 0x000fc40000004100 */
        /* <DEDUP_REMOVED lines=12> */
[----:B------:R-:W-:-:S07]  /*8970*/  F2FP.F16.F32.PACK_AB R50, R50, R63 ;  /* 0x0000003f3232723e */ /* 0x000fce00000000ff */
.L_x_3386:
[----:B------:R-:W-:Y:S05]  /*8980*/  BSYNC B2 ;  /* 0x0000000000027941 */ /* 0x000fea0003800000 */
.L_x_3385:
[----:B0-----:R4:W-:Y:S04]  /*8990*/  STG.E.128 desc[UR60][R52.64], R44 ;  /* 0x0000002c34007986 */ /* 0x0019e8000c101d3c */
[----:B--2---:R4:W-:Y:S02]  /*89a0*/  @!P3 STG.E.128 desc[UR60][R54.64], R48 ;  /* 0x000000303600b986 */ /* 0x0049e4000c101d3c */
.L_x_3384:
[----:B------:R-:W-:Y:S05]  /*89b0*/  BSYNC B1 ;  /* 0x0000000000017941 */ /* 0x000fea0003800000 */
.L_x_3383:
[----:B------:R-:W-:Y:S01]  /*89c0*/  ISETP.NE.AND P3, PT, R35, RZ, PT ;  /* 0x000000ff2300720c */ /* 0x000fe20003f65270 */
[----:B------:R-:W-:-:S12]  /*89d0*/  BSSY B1, `(.L_x_3387) ;  /* 0x000007b000017945 */ /* 0x000fd80003800000 */
[----:B------:R-:W-:Y:S05]  /*89e0*/  @!P3 BRA `(.L_x_3388) ;  /* 0x0000000400e4b947 */ /* 0x000fea0003800000 */
[----:B----4-:R-:W-:Y:S01]  /*89f0*/  SEL R44, R125, R150, !P1 ;  /* 0x000000967d2c7207 */ /* 0x010fe20004800000 */
[----:B------:R-:W-:Y:S01]  /*8a00*/  BSSY B2, `(.L_x_3389) ;  /* 0x0000075000027945 */ /* 0x000fe20003800000 */
[----:B------:R-:W-:Y:S02]  /*8a10*/  IADD3 R46, P3, P4, R118, R130, R28 ;  /* 0x00000082762e7210 */ /* 0x000fe40007c7e01c */
[----:B------:R-:W-:Y:S02]  /*8a20*/  SHF.R.S32.HI R45, RZ, 0x1f, R44 ;  /* 0x0000001fff2d7819 */ /* 0x000fe4000001142c */
[----:B------:R-:W-:Y:S02]  /*8a30*/  IADD3.X R47, R4, R57, R33, P3, P4 ;  /* 0x00000039042f7210 */ /* 0x000fe40001fe8421 */
[----:B------:R-:W-:-:S04]  /*8a40*/  LEA.HI R44, R45, R44, RZ, 0x4 ;  /* 0x0000002c2d2c7211 */ /* 0x000fc800078f20ff */
[----:B---3--:R-:W-:-:S04]  /*8a50*/  LEA.HI.SX32 R48, R44, R27, 0x1c ;  /* 0x0000001b2c307211 */ /* 0x008fc800078fe2ff */
[----:B------:R-:W-:-:S04]  /*8a60*/  SHF.L.U32 R49, R48, 0x3, RZ ;  /* 0x0000000330317819 */ /* 0x000fc800000006ff */
        /* <DEDUP_REMOVED lines=17> */
[----:B------:R-:W-:Y:S02]  /*8b80*/  IMAD R47, R18, 0x5400, R47 ;  /* 0x00005400122f7824 */ /* 0x000fe400078e022f */
[----:B------:R-:W-:-:S03]  /*8b90*/  IMAD R45, R45, 0x2, R2 ;  /* 0x000000022d2d7824 */ /* 0x000fc600078e0202 */
[----:B------:R-:W-:-:S03]  /*8ba0*/  LEA R48, R47, R2, 0x1 ;  /* 0x000000022f307211 */ /* 0x000fc600078e08ff */
[----:B------:R-:W0:Y:S04]  /*8bb0*/  LDS.128 R44, [R45+0x21400] ;  /* 0x021400002d2c7984 */ /* 0x000e280000000c00 */
[----:B------:R-:W2:Y:S01]  /*8bc0*/  LDS.128 R48, [R48+0x21400] ;  /* 0x0214000030307984 */ /* 0x000ea20000000c00 */
[----:B------:R-:W-:Y:S05]  /*8bd0*/  @P4 BRA `(.L_x_3390) ;  /* 0x00000004005c4947 */ /* 0x000fea0003800000 */
[----:B0-----:R-:W-:Y:S01]  /*8be0*/  IMAD.MOV.U32 R61, RZ, RZ, R44 ;  /* 0x000000ffff3d7224 */ /* 0x001fe200078e002c */
[----:B------:R-:W-:Y:S01]  /*8bf0*/  SHF.R.U32.HI R66, RZ, 0x10, R85 ;  /* 0x00000010ff427819 */ /* 0x000fe20000011655 */
[----:B--2---:R-:W-:Y:S01]  /*8c00*/  IMAD.MOV.U32 R44, RZ, RZ, R49 ;  /* 0x000000ffff2c7224 */ /* 0x004fe200078e0031 */
[----:B------:R-:W-:Y:S01]  /*8c10*/  MOV R62, R48 ;  /* 0x00000030003e7202 */ /* 0x000fe20000000f00 */
[----:B------:R-:W-:Y:S01]  /*8c20*/  IMAD.MOV.U32 R63, RZ, RZ, R51 ;  /* 0x000000ffff3f7224 */ /* 0x000fe200078e0033 */
[--C-:B------:R-:W-:Y:S01]  /*8c30*/  SHF.R.U32.HI R64, RZ, 0x10, R73.reuse ;  /* 0x00000010ff407819 */ /* 0x100fe20000011649 */
[----:B------:R-:W-:Y:S01]  /*8c40*/  HADD2.F32 R67, -RZ, R173.H1_H1 ;  /* 0x300000adff437230 */ /* 0x000fe20000004100 */
[----:B------:R-:W-:Y:S01]  /*8c50*/  SHF.R.U64 R58, R72, 0x10, R73 ;  /* 0x00000010483a7819 */ /* 0x000fe20000001249 */
[--C-:B------:R-:W-:Y:S01]  /*8c60*/  HADD2.F32 R48, -RZ, R44.reuse.H0_H0 ;  /* 0x2000002cff307230 */ /* 0x100fe20000004100 */
[--C-:B------:R-:W-:Y:S01]  /*8c70*/  SHF.R.U64 R59, R86, 0x10, R87.reuse ;  /* 0x00000010563b7819 */ /* 0x100fe20000001257 */
[----:B------:R-:W-:Y:S01]  /*8c80*/  HADD2.F32 R51, -RZ, R44.H1_H1 ;  /* 0x3000002cff337230 */ /* 0x000fe20000004100 */
[----:B------:R-:W-:Y:S01]  /*8c90*/  SHF.R.U32.HI R86, RZ, 0x10, R87 ;  /* 0x00000010ff567819 */ /* 0x000fe20000011657 */
[----:B------:R-:W-:Y:S01]  /*8ca0*/  IMAD.MOV.U32 R49, RZ, RZ, R47 ;  /* 0x000000ffff317224 */ /* 0x000fe200078e002f */
        /* <DEDUP_REMOVED lines=25> */
[----:B------:R-:W-:Y:S02]  /*8e40*/  HADD2.F32 R66, -RZ, R74.H0_H0 ;  /* 0x2000004aff427230 */ /* 0x000fe40000004100 */
[-C--:B------:R-:W-:Y:S01]  /*8e50*/  FMUL.FTZ R74, R64, R67.reuse ;  /* 0x00000043404a7220 */ /* 0x080fe20000410000 */
[----:B------:R-:W-:Y:S01]  /*8e60*/  FMUL.FTZ R72, R49, R72 ;  /* 0x0000004831487220 */ /* 0x000fe20000410000 */
[C---:B------:R-:W-:Y:S01]  /*8e70*/  FMUL.FTZ R67, R51.reuse, R67 ;  /* 0x0000004333437220 */ /* 0x040fe20000410000 */
[----:B------:R-:W-:Y:S02]  /*8e80*/  HADD2.F32 R60, -RZ, R60.H0_H0 ;  /* 0x2000003cff3c7230 */ /* 0x000fe40000004100 */
[----:B------:R-:W-:Y:S01]  /*8e90*/  FFMA.FTZ R73, R51, R65, -R74 ;  /* 0x0000004133497223 */ /* 0x000fe2000001084a */
[-C--:B------:R-:W-:Y:S01]  /*8ea0*/  FFMA.FTZ R76, R49, R66.reuse, -R76 ;  /* 0x00000042314c7223 */ /* 0x080fe2000001084c */
[----:B------:R-:W-:Y:S01]  /*8eb0*/  FFMA.FTZ R78, R63, R66, R72 ;  /* 0x000000423f4e7223 */ /* 0x000fe20000010048 */
[----:B------:R-:W-:-:S02]  /*8ec0*/  HADD2.F32 R66, -RZ, R173.H0_H0 ;  /* 0x200000adff427230 */ /* 0x000fc40000004100 */
[----:B------:R-:W-:Y:S01]  /*8ed0*/  FFMA.FTZ R75, R64, R65, R67 ;  /* 0x00000041404b7223 */ /* 0x000fe20000010043 */
[--C-:B------:R-:W-:Y:S01]  /*8ee0*/  HADD2.F32 R51, -RZ, R62.reuse.H0_H0 ;  /* 0x2000003eff337230 */ /* 0x100fe20000004100 */
[----:B------:R-:W-:Y:S01]  /*8ef0*/  F2FP.F16.F32.PACK_AB R73, R76, R73 ;  /* 0x000000494c49723e */ /* 0x000fe200000000ff */
[----:B------:R-:W-:Y:S02]  /*8f00*/  HADD2.F32 R49, -RZ, R61.H0_H0 ;  /* 0x2000003dff317230 */ /* 0x000fe40000004100 */
[----:B------:R-:W-:Y:S02]  /*8f10*/  HADD2.F32 R62, -RZ, R62.H1_H1 ;  /* 0x3000003eff3e7230 */ /* 0x000fe40000004100 */
[-C--:B------:R-:W-:Y:S01]  /*8f20*/  FMUL.FTZ R72, R51, R66.reuse ;  /* 0x0000004233487220 */ /* 0x080fe20000410000 */
[----:B------:R-:W-:Y:S02]  /*8f30*/  HADD2.F32 R64, -RZ, R171.H0_H0 ;  /* 0x200000abff407230 */ /* 0x000fe40000004100 */
[----:B------:R-:W-:Y:S01]  /*8f40*/  FMUL.FTZ R66, R49, R66 ;  /* 0x0000004231427220 */ /* 0x000fe20000410000 */
[----:B------:R-:W-:-:S02]  /*8f50*/  HADD2.F32 R61, -RZ, R61.H1_H1 ;  /* 0x3000003dff3d7230 */ /* 0x000fc40000004100 */
[C---:B------:R-:W-:Y:S01]  /*8f60*/  FMUL.FTZ R74, R62.reuse, R60 ;  /* 0x0000003c3e4a7220 */ /* 0x040fe20000410000 */
[----:B------:R-:W-:Y:S02]  /*8f70*/  HADD2.F32 R58, -RZ, R58.H0_H0 ;  /* 0x2000003aff3a7230 */ /* 0x000fe40000004100 */
[-C--:B------:R-:W-:Y:S01]  /*8f80*/  FFMA.FTZ R66, R51, R64.reuse, R66 ;  /* 0x0000004033427223 */ /* 0x080fe20000010042 */
[----:B------:R-:W-:Y:S01]  /*8f90*/  FFMA.FTZ R72, R49, R64, -R72 ;  /* 0x0000004031487223 */ /* 0x000fe20000010848 */
        /* <DEDUP_REMOVED lines=9> */
[----:B------:R-:W-:Y:S02]  /*9030*/  HADD2.F32 R46, -RZ, R46.H1_H1 ;  /* 0x3000002eff2e7230 */ /* 0x000fe40000004100 */
[----:B------:R-:W-:Y:S02]  /*9040*/  HADD2.F32 R59, -RZ, R56.H0_H0 ;  /* 0x20000038ff3b7230 */ /* 0x000fe40000004100 */
[-C--:B------:R-:W-:Y:S01]  /*9050*/  FMUL.FTZ R56, R51, R172.reuse ;  /* 0x000000ac33387220 */ /* 0x080fe20000410000 */
[----:B------:R-:W-:Y:S02]  /*9060*/  HADD2.F32 R160, -RZ, R160.H0_H0 ;  /* 0x200000a0ffa07230 */ /* 0x000fe40000004100 */
[-C--:B------:R-:W-:Y:S01]  /*9070*/  FMUL.FTZ R67, R50, R61.reuse ;  /* 0x0000003d32437220 */ /* 0x080fe20000410000 */
[C---:B------:R-:W-:Y:S01]  /*9080*/  FMUL.FTZ R172, R49.reuse, R172 ;  /* 0x000000ac31ac7220 */ /* 0x040fe20000410000 */
[----:B------:R-:W-:Y:S01]  /*9090*/  FMUL.FTZ R61, R46, R61 ;  /* 0x0000003d2e3d7220 */ /* 0x000fe20000410000 */
[----:B------:R-:W-:-:S02]  /*90a0*/  FFMA.FTZ R56, R49, R160, -R56 ;  /* 0x000000a031387223 */ /* 0x000fc40000010838 */
[----:B------:R-:W-:Y:S01]  /*90b0*/  FFMA.FTZ R172, R51, R160, R172 ;  /* 0x000000a033ac7223 */ /* 0x000fe200000100ac */
[-C--:B------:R-:W-:Y:S01]  /*90c0*/  FFMA.FTZ R67, R46, R59.reuse, -R67 ;  /* 0x0000003b2e437223 */ /* 0x080fe20000010843 */
[----:B------:R-:W-:Y:S01]  /*90d0*/  FFMA.FTZ R61, R50, R59, R61 ;  /* 0x0000003b323d7223 */ /* 0x000fe2000001003d */
[----:B------:R-:W-:Y:S02]  /*90e0*/  F2FP.F16.F32.PACK_AB R49, R48, R45 ;  /* 0x0000002d3031723e */ /* 0x000fe400000000ff */
[----:B------:R-:W-:Y:S01]  /*90f0*/  MOV R45, R47 ;  /* 0x0000002f002d7202 */ /* 0x000fe20000000f00 */
[----:B------:R-:W-:Y:S01]  /*9100*/  IMAD.MOV.U32 R47, RZ, RZ, R73 ;  /* 0x000000ffff2f7224 */ /* 0x000fe200078e0049 */
[----:B------:R-:W-:Y:S02]  /*9110*/  F2FP.F16.F32.PACK_AB R51, R78, R75 ;  /* 0x0000004b4e33723e */ /* 0x000fe400000000ff */
[----:B------:R-:W-:Y:S02]  /*9120*/  F2FP.F16.F32.PACK_AB R48, R65, R66 ;  /* 0x000000424130723e */ /* 0x000fe400000000ff */
[----:B------:R-:W-:-:S02]  /*9130*/  F2FP.F16.F32.PACK_AB R46, R67, R56 ;  /* 0x00000038432e723e */ /* 0x000fc400000000ff */
[----:B------:R-:W-:-:S07]  /*9140*/  F2FP.F16.F32.PACK_AB R50, R61, R172 ;  /* 0x000000ac3d32723e */ /* 0x000fce00000000ff */
.L_x_3390:
[----:B------:R-:W-:Y:S05]  /*9150*/  BSYNC B2 ;  /* 0x0000000000027941 */ /* 0x000fea0003800000 */
.L_x_3389:
[----:B0-----:R0:W-:Y:S04]  /*9160*/  STG.E.128 desc[UR60][R52.64], R44 ;  /* 0x0000002c34007986 */ /* 0x0011e8000c101d3c */
[----:B--2---:R0:W-:Y:S02]  /*9170*/  @!P3 STG.E.128 desc[UR60][R54.64], R48 ;  /* 0x000000303600b986 */ /* 0x0041e4000c101d3c */
.L_x_3388:
[----:B------:R-:W-:Y:S05]  /*9180*/  BSYNC B1 ;  /* 0x0000000000017941 */ /* 0x000fea0003800000 */
.L_x_3387:
[----:B------:R-:W-:-:S13]  /*9190*/  ISETP.NE.AND P3, PT, R36, RZ, PT ;  /* 0x000000ff2400720c */ /* 0x000fda0003f65270 */
[----:B------:R-:W-:Y:S05]  /*91a0*/  @!P3 BRA `(.L_x_3341) ;  /* 0x0000000800d0b947 */ /* 0x000fea0003800000 */
[----:B0---4-:R-:W2:Y:S01]  /*91b0*/  LDL R44, [R1+0x10] ;  /* 0x00001000012c7983 */ /* 0x011ea20000100800 */
[----:B------:R-:W-:Y:S01]  /*91c0*/  IADD3 R46, P3, P4, R118, R130, R30 ;  /* 0x00000082762e7210 */ /* 0x000fe20007c7e01e */
[----:B------:R-:W-:Y:S03]  /*91d0*/  BSSY B1, `(.L_x_3391) ;  /* 0x000006f000017945 */ /* 0x000fe60003800000 */
[----:B---3--:R-:W-:Y:S02]  /*91e0*/  IADD3.X R49, R4, R57, R34, P3, P4 ;  /* 0x0000003904317210 */ /* 0x008fe40001fe8422 */
[----:B------:R-:W-:-:S04]  /*91f0*/  LEA R52, P3, R46, R122, 0x1 ;  /* 0x0000007a2e347211 */ /* 0x000fc800078608ff */
[----:B------:R-:W-:Y:S02]  /*9200*/  LEA.HI.X R53, R46, R123, R49, 0x1, P3 ;  /* 0x0000007b2e357211 */ /* 0x000fe400018f0c31 */
        /* <DEDUP_REMOVED lines=21> */
[----:B------:R-:W-:Y:S01]  /*9360*/  SHF.R.U32.HI R62, RZ, 0x10, R81 ;  /* 0x00000010ff3e7819 */ /* 0x000fe20000011651 */
[----:B--2---:R-:W-:Y:S01]  /*9370*/  IMAD.MOV.U32 R59, RZ, RZ, R50 ;  /* 0x000000ffff3b7224 */ /* 0x004fe200078e0032 */
[----:B------:R-:W-:Y:S01]  /*9380*/  MOV R58, R48 ;  /* 0x00000030003a7202 */ /* 0x000fe20000000f00 */
[----:B0-----:R-:W-:Y:S01]  /*9390*/  IMAD.MOV.U32 R48, RZ, RZ, R46 ;  /* 0x000000ffff307224 */ /* 0x001fe200078e002e */
        /* <DEDUP_REMOVED lines=81> */
[----:B------:R-:W-:-:S07]  /*98b0*/  MOV R48, R58 ;  /* 0x0000003a00307202 */ /* 0x000fce0000000f00 */
.L_x_3392:
[----:B------:R-:W-:Y:S05]  /*98c0*/  BSYNC B1 ;  /* 0x0000000000017941 */ /* 0x000fea0003800000 */
.L_x_3391:
[----:B0-----:R0:W-:Y:S01]  /*98d0*/  STG.E.128 desc[UR60][R52.64], R44 ;  /* 0x0000002c34007986 */ /* 0x0011e2000c101d3c */
[----:B------:R-:W-:-:S13]  /*98e0*/  ISETP.GE.AND P3, PT, R54, R147, PT ;  /* 0x000000933600720c */ /* 0x000fda0003f66270 */
[----:B------:R-:W-:Y:S05]  /*98f0*/  @P3 BRA `(.L_x_3341) ;  /* 0x0000000000fc3947 */ /* 0x000fea0003800000 */
[--C-:B0-----:R-:W-:Y:S02]  /*9900*/  SHF.R.S32.HI R44, RZ, 0x1f, R54.reuse ;  /* 0x0000001fff2c7819 */ /* 0x101fe40000011436 */
[----:B------:R-:W-:-:S04]  /*9910*/  IADD3 R54, P3, P4, R118, R130, R54 ;  /* 0x0000008276367210 */ /* 0x000fc80007c7e036 */
[----:B------:R-:W-:Y:S02]  /*9920*/  IADD3.X R57, R4, R57, R44, P3, P4 ;  /* 0x0000003904397210 */ /* 0x000fe40001fe842c */
[----:B------:R-:W-:-:S04]  /*9930*/  LEA R122, P3, R54, R122, 0x1 ;  /* 0x0000007a367a7211 */ /* 0x000fc800078608ff */
[----:B------:R-:W-:-:S05]  /*9940*/  LEA.HI.X R123, R54, R123, R57, 0x1, P3 ;  /* 0x0000007b367b7211 */ /* 0x000fca00018f0c39 */
[----:B--2---:R0:W-:Y:S01]  /*9950*/  STG.E.128 desc[UR60][R122.64], R48 ;  /* 0x000000307a007986 */ /* 0x0041e2000c101d3c */
[----:B------:R-:W-:Y:S05]  /*9960*/  BRA `(.L_x_3341) ;  /* 0x0000000000e07947 */ /* 0x000fea0003800000 */
.L_x_3308:
[----:B------:R-:W2:Y:S02]  /*9970*/  LDL R44, [R1+0x14] ;  /* 0x00001400012c7983 */ /* 0x000ea40000100800 */
[----:B--2---:R-:W-:-:S13]  /*9980*/  R2UR UR4, R44 ;  /* 0x000000002c0472ca */ /* 0x004fda00000e0000 */
[----:B------:R-:W-:-:S06]  /*9990*/  UISETP.NE.AND UP0, UPT, UR4, 0x3, UPT ;  /* 0x000000030400788c */ /* 0x000fcc000bf05270 */
[----:B------:R-:W-:-:S13]  /*99a0*/  PLOP3.LUT P2, PT, PT, PT, UP0, 0x80, 0x0 ;  /* 0x000000000000781c */ /* 0x000fda0003f4f008 */
[----:B------:R-:W-:Y:S05]  /*99b0*/  @!P2 BRA `(.L_x_3393) ;  /* 0x000000000004a947 */ /* 0x000fea0003800000 */
[----:B------:R-:W-:Y:S01]  /*99c0*/  BPT.TRAP 0x1 ;  /* 0x000000040000795c */ /* 0x000fe20000300000 */
.L_x_3393:
[----:B------:R-:W-:Y:S01]  /*99d0*/  LEA R100, R18, R2, 0x3 ;  /* 0x0000000212647211 */ /* 0x000fe200078e18ff */
[----:B------:R-:W-:Y:S01]  /*99e0*/  IMAD R43, R25, -0x70, R24 ;  /* 0xffffff90192b7824 */ /* 0x000fe200078e0218 */
[----:B------:R-:W-:Y:S01]  /*99f0*/  SHF.L.U32 R101, R206, 0x1f, RZ ;  /* 0x0000001fce657819 */ /* 0x000fe200000006ff */
[----:B------:R-:W-:Y:S03]  /*9a00*/  BSSY B1, `(.L_x_3394) ;  /* 0x0000004000017945 */ /* 0x000fe60003800000 */
[----:B------:R-:W1:Y:S01]  /*9a10*/  SYNCS.PHASECHK.TRANS64.TRYWAIT P3, [R100+URZ+0x36890], R101 ;  /* 0x03689065640075a7 */ /* 0x000e62000806017f */
[----:B------:R-:W-:Y:S01]  /*9a20*/  VIMNMX R43, R43, 0x70, PT ;  /* 0x000000702b2b7848 */ /* 0x000fe20003fe0100 */
[----:B-1----:R-:W-:Y:S06]  /*9a30*/  @!P3 BRA `(.L_x_3395) ;  /* 0x000001ac009cb947 */ /* 0x002fec0003800000 */
.L_x_3618:
[----:B------:R-:W-:Y:S05]  /*9a40*/  BSYNC B1 ;  /* 0x0000000000017941 */ /* 0x000fea0003800000 */
.L_x_3394:
[----:B------:R-:W-:Y:S01]  /*9a50*/  ISETP.GE.AND P3, PT, R19, R43, PT ;  /* 0x0000002b1300720c */ /* 0x000fe20003f66270 */
[----:B------:R-:W-:-:S12]  /*9a60*/  BSSY B1, `(.L_x_3396) ;  /* 0x0000014000017945 */ /* 0x000fd80003800000 */
[----:B------:R-:W-:Y:S05]  /*9a70*/  @P3 BRA `(.L_x_3397) ;  /* 0x0000000000483947 */ /* 0x000fea0003800000 */
[----:B------:R-:W-:-:S13]  /*9a80*/  ISETP.NE.AND P3, PT, R31, RZ, PT ;  /* 0x000000ff1f00720c */ /* 0x000fda0003f65270 */
[----:B0-----:R-:W0:Y:S04]  /*9a90*/  @P3 LDS.128 R44, [R41+0x21000] ;  /* 0x02100000292c3984 */ /* 0x001e280000000c00 */
[----:B0-----:R-:W-:Y:S01]  /*9aa0*/  @P3 STG.E.128 desc[UR60][R50.64], R44 ;  /* 0x0000002c32003986 */ /* 0x001fe2000c101d3c */
[----:B------:R-:W-:-:S13]  /*9ab0*/  ISETP.NE.AND P3, PT, R35, RZ, PT ;  /* 0x000000ff2300720c */ /* 0x000fda0003f65270 */
[----:B------:R-:W0:Y:S04]  /*9ac0*/  @P3 LDS.128 R44, [R42+0x21000] ;  /* 0x021000002a2c3984 */ /* 0x000e280000000c00 */
        /* <DEDUP_REMOVED lines=12> */
[----:B0-----:R2:W-:Y:S02]  /*9b90*/  @P3 STG.E.128 desc[UR60][R50.64+0x140], R44 ;  /* 0x0001402c32003986 */ /* 0x0015e4000c101d3c */
.L_x_3397:
[----:B------:R-:W-:Y:S05]  /*9ba0*/  BSYNC B1 ;  /* 0x0000000000017941 */ /* 0x000fea0003800000 */
.L_x_3396:
[----:B------:R-:W-:-:S13]  /*9bb0*/  ISETP.GE.AND P3, PT, R223, R43, PT ;  /* 0x0000002bdf00720c */ /* 0x000fda0003f66270 */
[----:B------:R-:W-:Y:S05]  /*9bc0*/  @P3 BRA `(.L_x_3341) ;  /* 0x0000000000483947 */ /* 0x000fea0003800000 */
[----:B------:R-:W-:-:S13]  /*9bd0*/  ISETP.NE.AND P3, PT, R31, RZ, PT ;  /* 0x000000ff1f00720c */ /* 0x000fda0003f65270 */
[----:B0-2---:R-:W0:Y:S04]  /*9be0*/  @P3 LDS.128 R44, [R41+0x23000] ;  /* 0x02300000292c3984 */ /* 0x005e280000000c00 */
        /* <DEDUP_REMOVED lines=16> */
.L_x_3341:
[----:B------:R-:W-:Y:S05]  /*9cf0*/  BSYNC B0 ;  /* 0x0000000000007941 */ /* 0x000fea0003800000 */
.L_x_3307:
[----:B01234-:R-:W0:Y:S01]  /*9d00*/  S2R R44, SR_TID.X ;  /* 0x00000000002c7919 */ /* 0x01fe220000002100 */
[----:B------:R-:W-:Y:S01]  /*9d10*/  @!PT LDS RZ, [RZ] ;  /* 0x00000000fffff984 */ /* 0x000fe20000000800 */
[----:B------:R-:W-:Y:S01]  /*9d20*/  @!PT LDS RZ, [RZ] ;  /* 0x00000000fffff984 */ /* 0x000fe20000000800 */
[----:B------:R-:W-:Y:S01]  /*9d30*/  @!PT LDS RZ, [RZ] ;  /* 0x00000000fffff984 */ /* 0x000fe20000000800 */
[----:B------:R-:W-:Y:S01]  /*9d40*/  @!PT LDS RZ, [RZ] ;  /* 0x00000000fffff984 */ /* 0x000fe20000000800 */
[----:B------:R1:W-:Y:S06]  /*9d50*/  MEMBAR.ALL.CTA ;  /* 0x0000000000007992 */ /* 0x0003ec0000008000 */
[----:B-1----:R-:W1:Y:S01]  /*9d60*/  FENCE.VIEW.ASYNC.S ;  /* 0x00000000000073c6 */ /* 0x002e620000000000 */
[----:B------:R-:W-:Y:S05]  /*9d70*/  WARPSYNC.ALL ;  /* 0x0000000000007948 */ /* 0x000fea0003800000 */
[----:B------:R-:W-:Y:S01]  /*9d80*/  BSSY B0, `(.L_x_3398) ;  /* 0x0000009000007945 */ /* 0x000fe20003800000 */
[----:B0-----:R-:W-:Y:S01]  /*9d90*/  LOP3.LUT R44, R44, 0x7f, RZ, 0xc0, !PT ;  /* 0x0000007f2c2c7812 */ /* 0x001fe200078ec0ff */
[----:B-1----:R0:W-:Y:S03]  /*9da0*/  BAR.SYNC.DEFER_BLOCKING R154, 0x80 ;  /* 0x0002009a0000751d */ /* 0x0021e60000010000 */
[----:B------:R-:W-:-:S13]  /*9db0*/  ISETP.NE.AND P3, PT, R44, RZ, PT ;  /* 0x000000ff2c00720c */ /* 0x000fda0003f65270 */
[----:B------:R-:W-:-:S05]  /*9dc0*/  @!P3 VIADD R44, R100, 0x368a0 ;  /* 0x000368a0642cb836 */ /* 0x000fca0000000000 */
[----:B------:R-:W-:-:S04]  /*9dd0*/  @!P3 PRMT R44, RZ, 0x654, R44 ;  /* 0x00000654ff2cb816 */ /* 0x000fc8000000002c */
[----:B------:R0:W-:Y:S01]  /*9de0*/  @!P3 SYNCS.ARRIVE.TRANS64.RED.A1T0 RZ, [R44+URZ], RZ ;  /* 0x000000ff2cffb9a7 */ /* 0x0001e2000810043f */
[----:B------:R-:W-:Y:S05]  /*9df0*/  @!P2 BRA `(.L_x_3399) ;  /* 0x000000000004a947 */ /* 0x000fea0003800000 */
[----:B------:R-:W-:Y:S01]  /*9e00*/  BPT.TRAP 0x1 ;  /* 0x000000040000795c */ /* 0x000fe20000300000 */
.L_x_3399:
[----:B------:R-:W-:Y:S05]  /*9e10*/  BSYNC B0 ;  /* 0x0000000000007941 */ /* 0x000fea0003800000 */
.L_x_3398:
[----:B------:R-:W1:Y:S01]  /*9e20*/  SYNCS.PHASECHK.TRANS64.TRYWAIT P2, [R100+URZ+0x368b0], R101 ;  /* 0x0368b065640075a7 */ /* 0x000e62000804017f */
[----:B------:R-:W-:Y:S01]  /*9e30*/  ULDC.64 UR4, c[0x0][0x308] ;  /* 0x0000c20000047ab9 */ /* 0x000fe20000000a00 */
[----:B------:R-:W-:Y:S01]  /*9e40*/  ULDC.64 UR6, c[0x0][0x318] ;  /* 0x0000c60000067ab9 */ /* 0x000fe20000000a00 */
[----:B0-----:R-:W-:Y:S01]  /*9e50*/  IMAD.U32 R44, RZ, RZ, UR4 ;  /* 0x00000004ff2c7e24 */ /* 0x001fe2000f8e00ff */
[----:B------:R-:W-:Y:S01]  /*9e60*/  MOV R46, UR6 ;  /* 0x00000006002e7c02 */ /* 0x000fe20008000f00 */
[----:B------:R-:W-:Y:S01]  /*9e70*/  IMAD.U32 R45, RZ, RZ, UR7 ;  /* 0x00000007ff2d7e24 */ /* 0x000fe2000f8e00ff */
[----:B------:R-:W-:Y:S02]  /*9e80*/  BSSY B0, `(.L_x_3400) ;  /* 0x0000007000007945 */ /* 0x000fe40003800000 */
[----:B------:R0:W-:Y:S04]  /*9e90*/  STL [R1+0x4], R44 ;  /* 0x0000042c01007387 */ /* 0x0001e80000100800 */
[----:B------:R2:W-:Y:S01]  /*9ea0*/  STL [R1+0xc], R46 ;  /* 0x00000c2e01007387 */ /* 0x0005e20000100800 */
[----:B0-----:R-:W-:-:S05]  /*9eb0*/  IMAD.U32 R44, RZ, RZ, UR5 ;  /* 0x00000005ff2c7e24 */ /* 0x001fca000f8e00ff */
[----:B------:R2:W-:Y:S04]  /*9ec0*/  STL [R1], R44 ;  /* 0x0000002c01007387 */ /* 0x0005e80000100800 */
[----:B------:R2:W-:Y:S02]  /*9ed0*/  STL [R1+0x8], R45 ;  /* 0x0000082d01007387 */ /* 0x0005e40000100800 */
[----:B-12---:R-:W-:Y:S05]  /*9ee0*/  @!P2 BRA `(.L_x_3401) ;  /* 0x000001a80084a947 */ /* 0x006fea0003800000 */
.L_x_3619:
[----:B------:R-:W-:Y:S05]  /*9ef0*/  BSYNC B0 ;  /* 0x0000000000007941 */ /* 0x000fea0003800000 */
.L_x_3400:
[----:B------:R1:W5:Y:S04]  /*9f00*/  LDL R55, [R1+0xc] ;  /* 0x00000c0001377983 */ /* 0x0003680000100800 */
[----:B------:R1:W5:Y:S04]  /*9f10*/  LDL R54, [R1+0x8] ;  /* 0x0000080001367983 */ /* 0x0003680000100800 */
[----:B------:R1:W5:Y:S04]  /*9f20*/  LDL R53, [R1+0x4] ;  /* 0x0000040001357983 */ /* 0x0003680000100800 */
[----:B------:R1:W5:Y:S01]  /*9f30*/  LDL R52, [R1] ;  /* 0x0000000001347983 */ /* 0x0003620000100800 */
[----:B------:R-:W-:Y:S01]  /*9f40*/  ISETP.GE.AND P2, PT, R19, R43, PT ;  /* 0x0000002b1300720c */ /* 0x000fe20003f46270 */
[----:B------:R-:W-:Y:S01]  /*9f50*/  BSSY B0, `(.L_x_3402) ;  /* 0x0000022000007945 */ /* 0x000fe20003800000 */
[----:B------:R-:W-:-:S11]  /*9f60*/  IMAD.WIDE R48, R25, 0x70, R120 ;  /* 0x0000007019307825 */ /* 0x000fd600078e0278 */
[----:B-1----:R-:W-:Y:S05]  /*9f70*/  @P2 BRA `(.L_x_3403) ;  /* 0x00000000007c2947 */ /* 0x002fea0003800000 */
[----:B-----5:R-:W-:Y:S01]  /*9f80*/  R2UR UR7, R55 ;  /* 0x00000000370772ca */ /* 0x020fe200000e0000 */
[----:B------:R-:W-:Y:S01]  /*9f90*/  IMAD.MOV.U32 R45, RZ, RZ, R40 ;  /* 0x000000ffff2d7224 */ /* 0x000fe200078e0028 */
[----:B------:R-:W-:Y:S02]  /*9fa0*/  R2UR UR4, R54 ;  /* 0x00000000360472ca */ /* 0x000fe400000e0000 */
[----:B------:R-:W-:Y:S02]  /*9fb0*/  R2UR UR6, R53 ;  /* 0x00000000350672ca */ /* 0x000fe400000e0000 */
[----:B------:R-:W-:Y:S02]  /*9fc0*/  MOV R44, R116 ;  /* 0x00000074002c7202 */ /* 0x000fe40000000f00 */
[----:B------:R-:W-:-:S05]  /*9fd0*/  R2UR UR5, R52 ;  /* 0x00000000340572ca */ /* 0x000fca00000e0000 */
[----:B------:R-:W-:Y:S02]  /*9fe0*/  IMAD R47, R49, UR7, RZ ;  /* 0x00000007312f7c24 */ /* 0x000fe4000f8e02ff */
[----:B------:R-:W-:-:S04]  /*9ff0*/  IMAD.WIDE.U32 R44, R48, UR7, R44 ;  /* 0x00000007302c7c25 */ /* 0x000fc8000f8e002c */
[----:B------:R-:W-:Y:S01]  /*a000*/  IMAD R47, R48, UR4, R47 ;  /* 0x00000004302f7c24 */ /* 0x000fe2000f8e022f */
[----:B------:R-:W-:Y:S01]  /*a010*/  LEA R50, P2, R44, UR6, 0x1 ;  /* 0x000000062c327c11 */ /* 0x000fe2000f8408ff */
[----:B------:R-:W-:Y:S02]  /*a020*/  ULDC UR4, c[0x0][0x2e4] ;  /* 0x0000b90000047ab9 */ /* 0x000fe40000000800 */
[----:B------:R-:W-:-:S05]  /*a030*/  IMAD.IADD R45, R45, 0x1, R47 ;  /* 0x000000012d2d7824 */ /* 0x000fca00078e022f */
[----:B------:R-:W-:Y:S02]  /*a040*/  LEA.HI.X R51, R44, UR5, R45, 0x1, P2 ;  /* 0x000000052c337c11 */ /* 0x000fe400090f0c2d */
[----:B------:R-:W-:-:S13]  /*a050*/  ISETP.GE.AND P2, PT, R22, UR4, PT ;  /* 0x0000000416007c0c */ /* 0x000fda000bf46270 */
[----:B------:R-:W1:Y:S04]  /*a060*/  @!P2 LDS.128 R44, [R41] ;  /* 0x00000000292ca984 */ /* 0x000e680000000c00 */
[----:B-1----:R-:W-:Y:S01]  /*a070*/  @!P2 STG.E.128 desc[UR60][R50.64], R44 ;  /* 0x0000002c3200a986 */ /* 0x002fe2000c101d3c */
[----:B------:R-:W-:-:S13]  /*a080*/  ISETP.GE.AND P2, PT, R204, UR4, PT ;  /* 0x00000004cc007c0c */ /* 0x000fda000bf46270 */
[----:B------:R-:W1:Y:S04]  /*a090*/  @!P2 LDS.128 R44, [R42] ;  /* 0x000000002a2ca984 */ /* 0x000e680000000c00 */
[----:B-1----:R-:W-:Y:S01]  /*a0a0*/  @!P2 STG.E.128 desc[UR60][R50.64+0x40], R44 ;  /* 0x0000402c3200a986 */ /* 0x002fe2000c101d3c */
[----:B------:R-:W-:-:S13]  /*a0b0*/  ISETP.GE.AND P2, PT, R205, UR4, PT ;  /* 0x00000004cd007c0c */ /* 0x000fda000bf46270 */
[----:B------:R-:W1:Y:S04]  /*a0c0*/  @!P2 LDS.128 R44, [R41+0x3800] ;  /* 0x00380000292ca984 */ /* 0x000e680000000c00 */
        /* <DEDUP_REMOVED lines=9> */
[----:B-1----:R1:W-:Y:S02]  /*a160*/  @!P2 STG.E.128 desc[UR60][R50.64+0x140], R44 ;  /* 0x0001402c3200a986 */ /* 0x0023e4000c101d3c */
.L_x_3403:
[----:B------:R-:W-:Y:S05]  /*a170*/  BSYNC B0 ;  /* 0x0000000000007941 */ /* 0x000fea0003800000 */
.L_x_3402:
[----:B------:R-:W-:Y:S01]  /*a180*/  ISETP.GE.AND P2, PT, R223, R43, PT ;  /* 0x0000002bdf00720c */ /* 0x000fe20003f46270 */
[----:B------:R-:W-:-:S12]  /*a190*/  BSSY B0, `(.L_x_3404) ;  /* 0x0000023000007945 */ /* 0x000fd80003800000 */
[----:B------:R-:W-:Y:S05]  /*a1a0*/  @P2 BRA `(.L_x_3405) ;  /* 0x0000000000842947 */ /* 0x000fea0003800000 */
[----:B-----5:R-:W-:Y:S01]  /*a1b0*/  R2UR UR7, R55 ;  /* 0x00000000370772ca */ /* 0x020fe200000e0000 */
[----:B-1----:R-:W-:Y:S01]  /*a1c0*/  IMAD.MOV.U32 R44, RZ, RZ, R116 ;  /* 0x000000ffff2c7224 */ /* 0x002fe200078e0074 */
[----:B------:R-:W-:Y:S01]  /*a1d0*/  R2UR UR4, R54 ;  /* 0x00000000360472ca */ /* 0x000fe200000e0000 */
[----:B------:R-:W-:Y:S01]  /*a1e0*/  IMAD.MOV.U32 R45, RZ, RZ, R40 ;  /* 0x000000ffff2d7224 */ /* 0x000fe200078e0028 */
[----:B------:R-:W-:Y:S02]  /*a1f0*/  IADD3 R43, P2, R48, 0x40, RZ ;  /* 0x00000040302b7810 */ /* 0x000fe40007f5e0ff */
[----:B------:R-:W-:Y:S02]  /*a200*/  R2UR UR6, R53 ;  /* 0x00000000350672ca */ /* 0x000fe400000e0000 */
[----:B------:R-:W-:Y:S02]  /*a210*/  IADD3.X R48, RZ, R49, RZ, P2, !PT ;  /* 0x00000031ff307210 */ /* 0x000fe400017fe4ff */
[----:B------:R-:W-:-:S03]  /*a220*/  R2UR UR5, R52 ;  /* 0x00000000340572ca */ /* 0x000fc600000e0000 */
[----:B------:R-:W-:Y:S02]  /*a230*/  IMAD R48, R48, UR7, RZ ;  /* 0x0000000730307c24 */ /* 0x000fe4000f8e02ff */
[----:B------:R-:W-:-:S04]  /*a240*/  IMAD.WIDE.U32 R44, R43, UR7, R44 ;  /* 0x000000072b2c7c25 */ /* 0x000fc8000f8e002c */
[----:B------:R-:W-:Y:S01]  /*a250*/  IMAD R43, R43, UR4, R48 ;  /* 0x000000042b2b7c24 */ /* 0x000fe2000f8e0230 */
[----:B------:R-:W-:Y:S01]  /*a260*/  LEA R48, P2, R44, UR6, 0x1 ;  /* 0x000000062c307c11 */ /* 0x000fe2000f8408ff */
[----:B------:R-:W-:-:S03]  /*a270*/  ULDC UR4, c[0x0][0x2e4] ;  /* 0x0000b90000047ab9 */ /* 0x000fc60000000800 */
[----:B------:R-:W-:-:S04]  /*a280*/  IADD3 R43, R45, R43, RZ ;  /* 0x0000002b2d2b7210 */ /* 0x000fc80007ffe0ff */
[----:B------:R-:W-:Y:S02]  /*a290*/  LEA.HI.X R49, R44, UR5, R43, 0x1, P2 ;  /* 0x000000052c317c11 */ /* 0x000fe400090f0c2b */
        /* <DEDUP_REMOVED lines=18> */
.L_x_3405:
[----:B------:R-:W-:Y:S05]  /*a3c0*/  BSYNC B0 ;  /* 0x0000000000007941 */ /* 0x000fea0003800000 */
.L_x_3404:
[----:B------:R-:W3:Y:S01]  /*a3d0*/  LDL R41, [R1+0x10] ;  /* 0x0000100001297983 */ /* 0x000ee20000100800 */
[----:B0-----:R-:W-:Y:S01]  /*a3e0*/  @!P3 VIADD R100, R100, 0x368c0 ;  /* 0x000368c06464b836 */ /* 0x001fe20000000000 */
[----:B------:R-:W-:Y:S01]  /*a3f0*/  PLOP3.LUT P2, PT, PT, PT, PT, 0x8, 0x0 ;  /* 0x000000000000781c */ /* 0x000fe20003f4e170 */
[----:B------:R-:W-:Y:S01]  /*a400*/  VIADD R18, R18, 0x1 ;  /* 0x0000000112127836 */ /* 0x000fe20000000000 */
[----:B------:R-:W-:Y:S01]  /*a410*/  @!PT LDS RZ, [RZ] ;  /* 0x00000000fffff984 */ /* 0x000fe20000000800 */
[----:B------:R-:W-:Y:S01]  /*a420*/  @!PT LDS RZ, [RZ] ;  /* 0x00000000fffff984 */ /* 0x000fe20000000800 */
[----:B------:R-:W-:Y:S01]  /*a430*/  @!PT LDS RZ, [RZ] ;  /* 0x00000000fffff984 */ /* 0x000fe20000000800 */
[----:B------:R-:W-:Y:S01]  /*a440*/  @!PT LDS RZ, [RZ] ;  /* 0x00000000fffff984 */ /* 0x000fe20000000800 */
[----:B------:R0:W-:Y:S06]  /*a450*/  MEMBAR.ALL.CTA ;  /* 0x0000000000007992 */ /* 0x0001ec0000008000 */
[----:B0-----:R-:W0:Y:S01]  /*a460*/  FENCE.VIEW.ASYNC.S ;  /* 0x00000000000073c6 */ /* 0x001e220000000000 */
[----:B------:R-:W-:Y:S01]  /*a470*/  @!P3 PRMT R100, RZ, 0x654, R100 ;  /* 0x00000654ff64b816 */ /* 0x000fe20000000064 */
[----:B0-----:R0:W-:Y:S06]  /*a480*/  BAR.SYNC.DEFER_BLOCKING R154, 0x80 ;  /* 0x0002009a0000751d */ /* 0x0011ec0000010000 */
[----:B------:R0:W-:Y:S01]  /*a490*/  @!P3 SYNCS.ARRIVE.TRANS64.RED.A1T0 RZ, [R100+URZ], RZ ;  /* 0x000000ff64ffb9a7 */ /* 0x0001e2000810043f */
[----:B------:R-:W-:-:S04]  /*a4a0*/  ISETP.NE.AND P3, PT, R18, 0x2, PT ;  /* 0x000000021200780c */ /* 0x000fc80003f65270 */
[----:B------:R-:W-:Y:S02]  /*a4b0*/  SEL R18, R18, RZ, P3 ;  /* 0x000000ff12127207 */ /* 0x000fe40001800000 */
[----:B---3--:R-:W-:Y:S02]  /*a4c0*/  LOP3.LUT P4, RZ, R41, 0x2, RZ, 0xc0, !PT ;  /* 0x0000000229ff7812 */ /* 0x008fe4000788c0ff */
[----:B------:R-:W-:-:S04]  /*a4d0*/  SEL R41, RZ, 0x1, P3 ;  /* 0x00000001ff297807 */ /* 0x000fc80001800000 */
[----:B------:R-:W-:-:S07]  /*a4e0*/  LOP3.LUT R206, R206, R41, RZ, 0x3c, !PT ;  /* 0x00000029cece7212 */ /* 0x000fce00078e3cff */
[----:B0-----:R-:W-:Y:S05]  /*a4f0*/  @P4 BRA `(.L_x_3406) ;  /* 0xffffff8000984947 */ /* 0x001fea000383ffff */
.L_x_3302:
[----:B------:R-:W-:Y:S01]  /*a500*/  BSSY B0, `(.L_x_3407) ;  /* 0x000003a000007945 */ /* 0x000fe20003800000 */
[----:B------:R-:W-:Y:S01]  /*a510*/  ISETP.GE.AND P1, PT, R151, 0x1, PT ;  /* 0x000000019700780c */ /* 0x000fe20003f26270 */
[----:B------:R-:W-:Y:S01]  /*a520*/  IMAD.MOV.U32 R3, RZ, RZ, RZ ;  /* 0x000000ffff037224 */ /* 0x000fe200078e00ff */
[----:B------:R-:W-:Y:S02]  /*a530*/  PLOP3.LUT P0, PT, PT, PT, PT, 0x80, 0x0 ;  /* 0x000000000000781c */ /* 0x000fe40003f0f070 */
[----:B------:R-:W-:Y:S02]  /*a540*/  CS2R R118, SRZ ;  /* 0x0000000000767805 */ /* 0x000fe4000001ff00 */
[----:B------:R-:W-:Y:S02]  /*a550*/  MOV R0, RZ ;  /* 0x000000ff00007202 */ /* 0x000fe40000000f00 */
[----:B------:R-:W-:Y:S02]  /*a560*/  CS2R R116, SRZ ;  /* 0x0000000000747805 */ /* 0x000fe4000001ff00 */
[----:B------:R-:W-:-:S02]  /*a570*/  CS2R R114, SRZ ;  /* 0x0000000000727805 */ /* 0x000fc4000001ff00 */
[----:B------:R-:W-:Y:S02]  /*a580*/  CS2R R112, SRZ ;  /* 0x0000000000707805 */ /* 0x000fe4000001ff00 */
[----:B------:R-:W-:Y:S01]  /*a590*/  CS2R R106, SRZ ;  /* 0x00000000006a7805 */ /* 0x000fe2000001ff00 */
[----:B------:R-:W-:Y:S01]  /*a5a0*/  IMAD.MOV.U32 R110, RZ, RZ, RZ ;  /* 0x000000ffff6e7224 */ /* 0x000fe200078e00ff */
[----:B------:R-:W-:Y:S02]  /*a5b0*/  CS2R R108, SRZ ;  /* 0x00000000006c7805 */ /* 0x000fe4000001ff00 */
[----:B-----5:R-:W-:Y:S02]  /*a5c0*/  CS2R R54, SRZ ;  /* 0x0000000000367805 */ /* 0x020fe4000001ff00 */
[----:B------:R-:W-:Y:S02]  /*a5d0*/  CS2R R104, SRZ ;  /* 0x0000000000687805 */ /* 0x000fe4000001ff00 */
[----:B------:R-:W-:-:S02]  /*a5e0*/  MOV R103, RZ ;  /* 0x000000ff00677202 */ /* 0x000fc40000000f00 */
[----:B------:R-:W-:Y:S02]  /*a5f0*/  CS2R R98, SRZ ;  /* 0x0000000000627805 */ /* 0x000fe4000001ff00 */
[----:B------:R-:W-:Y:S02]  /*a600*/  CS2R R100, SRZ ;  /* 0x0000000000647805 */ /* 0x000fe4000001ff00 */
[----:B------:R-:W-:Y:S01]  /*a610*/  CS2R R96, SRZ ;  /* 0x0000000000607805 */ /* 0x000fe2000001ff00 */
[----:B------:R-:W-:Y:S01]  /*a620*/  IMAD.MOV.U32 R95, RZ, RZ, RZ ;  /* 0x000000ffff5f7224 */ /* 0x000fe200078e00ff */
        /* <DEDUP_REMOVED lines=8> */
[----:B------:R-:W-:Y:S02]  /*a6b0*/  MOV R79, RZ ;  /* 0x000000ff004f7202 */ /* 0x000fe40000000f00 */
        /* <DEDUP_REMOVED lines=13> */
[----:B-1----:R-:W-:Y:S02]  /*a790*/  CS2R R50, SRZ ;  /* 0x0000000000327805 */ /* 0x002fe4000001ff00 */
[----:B------:R-:W-:Y:S02]  /*a7a0*/  CS2R R52, SRZ ;  /* 0x0000000000347805 */ /* 0x000fe4000001ff00 */
[----:B--2---:R-:W-:Y:S02]  /*a7b0*/  CS2R R48, SRZ ;  /* 0x0000000000307805 */ /* 0x004fe4000001ff00 */
        /* <DEDUP_REMOVED lines=10> */
[----:B------:R-:W-:Y:S01]  /*a860*/  CS2R R28, SRZ ;  /* 0x00000000001c7805 */ /* 0x000fe2000001ff00 */
[----:B------:R-:W-:Y:S06]  /*a870*/  @P2 BRA `(.L_x_3408) ;  /* 0x0000000000082947 */ /* 0x000fec0003800000 */
[----:B------:R-:W0:Y:S02]  /*a880*/  FENCE.VIEW.ASYNC.G ;  /* 0x00000000000073c6 */ /* 0x000e240000000100 */
[----:B0-----:R-:W-:Y:S06]  /*a890*/  BAR.ARV 0xc, 0x120 ;  /* 0x0304800000007b1d */ /* 0x001fec0000002000 */
.L_x_3408:
[----:B------:R-:W-:Y:S05]  /*a8a0*/  BSYNC B0 ;  /* 0x0000000000007941 */ /* 0x000fea0003800000 */
.L_x_3407:
[----:B------:R-:W-:Y:S01]  /*a8b0*/  CS2R R24, SRZ ;  /* 0x0000000000187805 */ /* 0x000fe2000001ff00 */
[----:B------:R-:W-:Y:S06]  /*a8c0*/  @!P1 BRA `(.L_x_3409) ;  /* 0x0000011800f89947 */ /* 0x000fec0003800000 */
[----:B------:R-:W2:Y:S04]  /*a8d0*/  LDL R4, [R1+0x54] ;  /* 0x0000540001047983 */ /* 0x000ea80000100800 */
[----:B------:R-:W0:Y:S02]  /*a8e0*/  SHFL.IDX PT, R0, R237, RZ, 0x1f ;  /* 0x00001fffed007589 */ /* 0x000e2400000e0000 */
[----:B0-----:R-:W-:-:S04]  /*a8f0*/  LEA.HI R3, R0, R0, RZ, 0x1 ;  /* 0x0000000000037211 */ /* 0x001fc800078f08ff */
[----:B------:R-:W-:-:S05]  /*a900*/  LOP3.LUT R3, R3, 0x1e, RZ, 0xc0, !PT ;  /* 0x0000001e03037812 */ /* 0x000fca00078ec0ff */
[----:B------:R-:W-:Y:S01]  /*a910*/  IMAD.IADD R3, R0, 0x1, -R3 ;  /* 0x0000000100037824 */ /* 0x000fe200078e0a03 */
        /* <DEDUP_REMOVED lines=23> */
.L_x_3410:
[----:B------:R-:W-:Y:S02]  /*aa90*/  ULDC UR4, c[0x0][0x3d4] ;  /* 0x0000f50000047ab9 */ /* 0x000fe40000000800 */
[----:B------:R-:W-:-:S13]  /*aaa0*/  ISETP.LT.AND P0, PT, RZ, UR4, PT ;  /* 0x00000004ff007c0c */ /* 0x000fda000bf01270 */
[----:B------:R-:W-:Y:S05]  /*aab0*/  @P0 BRA `(.L_x_3411) ;  /* 0x00000000003c0947 */ /* 0x000fea0003800000 */
[----:B------:R-:W-:-:S04]  /*aac0*/  LEA.HI R0, R224, R224, RZ, 0x1 ;  /* 0x000000e0e0007211 */ /* 0x000fc800078f08ff */
        /* <DEDUP_REMOVED lines=8> */
.L_x_3414:
[----:B-1----:R1:W2:Y:S02]  /*ab50*/  SYNCS.PHASECHK.TRANS64.TRYWAIT P0, [R2+URZ+0x36800], R3 ;  /* 0x03680003020075a7 */ /* 0x0022a4000800017f */
[----:B--2---:R-:W-:Y:S05]  /*ab60*/  @!P0 NANOSLEEP.SYNCS 0x989680 ;  /* 0x009896800000895d */ /* 0x004fea0003900000 */
[----:B------:R-:W2:Y:S02]  /*ab70*/  @!P0 SYNCS.PHASECHK.TRANS64 P0, [R2+URZ+0x36800], R3 ;  /* 0x03680003020085a7 */ /* 0x000ea4000800007f */
[----:B--2---:R-:W-:Y:S05]  /*ab80*/  @!P0 BRA `(.L_x_3414) ;  /* 0xfffffffc00f08947 */ /* 0x004fea000383ffff */
.L_x_3413:
[----:B------:R-:W-:Y:S05]  /*ab90*/  BSYNC B0 ;  /* 0x0000000000007941 */ /* 0x000fea0003800000 */
.L_x_3412:
[----:B------:R-:W-:Y:S05]  /*aba0*/  BRA `(.L_x_3415) ;  /* 0x0000005800087947 */ /* 0x000fea0003800000 */
.L_x_3411:
[----:B------:R-:W2:Y:S01]  /*abb0*/  LDL R0, [R1+0x54] ;  /* 0x0000540001007983 */ /* 0x000ea20000100800 */
[----:B------:R-:W-:Y:S01]  /*abc0*/  ULDC.64 UR4, c[0x0][0x3d8] ;  /* 0x0000f60000047ab9 */ /* 0x000fe20000000a00 */
[----:B------:R-:W-:Y:S01]  /*abd0*/  ULDC.64 UR6, c[0x0][0x3e8] ;  /* 0x0000fa0000067ab9 */ /* 0x000fe20000000a00 */
[C---:B------:R-:W-:Y:S01]  /*abe0*/  IMAD.WIDE.U32 R4, R145.reuse, UR4, RZ ;  /* 0x0000000491047c25 */ /* 0x040fe2000f8e00ff */
[----:B------:R-:W-:Y:S02]  /*abf0*/  SHF.R.S32.HI R8, RZ, 0x1f, R16 ;  /* 0x0000001fff087819 */ /* 0x000fe40000011410 */
[----:B------:R-:W-:Y:S01]  /*ac00*/  SHF.R.S32.HI R10, RZ, 0x1f, R22 ;  /* 0x0000001fff0a7819 */ /* 0x000fe20000011416 */
[----:B------:R-:W-:Y:S01]  /*ac10*/  IMAD.WIDE.U32 R40, R145, UR6, RZ ;  /* 0x0000000691287c25 */ /* 0x000fe2000f8e00ff */
[----:B--2---:R-:W-:Y:S02]  /*ac20*/  R2UR UR8, R0 ;  /* 0x00000000000872ca */ /* 0x004fe400000e0000 */
[----:B------:R-:W-:-:S05]  /*ac30*/  SHF.R.S32.HI R0, RZ, 0x1f, R145 ;  /* 0x0000001fff007819 */ /* 0x000fca0000011491 */
[C---:B------:R-:W-:Y:S02]  /*ac40*/  IMAD R6, R0.reuse, UR4, RZ ;  /* 0x0000000400067c24 */ /* 0x040fe4000f8e02ff */
[----:B------:R-:W-:Y:S02]  /*ac50*/  IMAD R0, R0, UR6, RZ ;  /* 0x0000000600007c24 */ /* 0x000fe4000f8e02ff */
[C---:B------:R-:W-:Y:S01]  /*ac60*/  IMAD R11, R145.reuse, UR5, R6 ;  /* 0x00000005910b7c24 */ /* 0x040fe2000f8e0206 */
[----:B------:R-:W-:Y:S01]  /*ac70*/  ULDC.64 UR4, c[0x0][0x3c8] ;  /* 0x0000f20000047ab9 */ /* 0x000fe20000000a00 */
[----:B------:R-:W-:Y:S01]  /*ac80*/  IMAD R9, R145, UR7, R0 ;  /* 0x0000000791097c24 */ /* 0x000fe2000f8e0200 */
[----:B------:R-:W-:Y:S01]  /*ac90*/  IADD3 R0, P0, R16, R4, RZ ;  /* 0x0000000410007210 */ /* 0x000fe20007f1e0ff */
[----:B------:R-:W-:Y:S01]  /*aca0*/  IMAD.IADD R11, R11, 0x1, R5 ;  /* 0x000000010b0b7824 */ /* 0x000fe200078e0205 */
[----:B------:R-:W-:Y:S01]  /*acb0*/  ULOP3.LUT UP0, URZ, UR8, 0x3ff, URZ, 0xc0, !UPT ;  /* 0x000003ff083f7892 */ /* 0x000fe2000f80c03f */
[----:B------:R-:W-:Y:S01]  /*acc0*/  LEA R37, P1, R4, UR4, 0x1 ;  /* 0x0000000404257c11 */ /* 0x000fe2000f8208ff */
[----:B------:R-:W-:Y:S01]  /*acd0*/  ULDC.64 UR6, c[0x0][0x3e0] ;  /* 0x0000f80000067ab9 */ /* 0x000fe20000000a00 */
[----:B------:R-:W-:Y:S01]  /*ace0*/  IMAD.X R3, R8, 0x1, R11, P0 ;  /* 0x0000000108037824 */ /* 0x000fe200000e060b */
[----:B------:R-:W-:-:S02]  /*acf0*/  LEA R24, P2, R0, UR4, 0x1 ;  /* 0x0000000400187c11 */ /* 0x000fc4000f8408ff */
[--C-:B------:R-:W-:Y:S02]  /*ad00*/  LEA.HI.X R39, R4, UR5, R11.reuse, 0x1, P1 ;  /* 0x0000000504277c11 */ /* 0x100fe400088f0c0b */
[----:B------:R-:W-:Y:S02]  /*ad10*/  PLOP3.LUT P1, PT, PT, PT, UP0, 0x80, 0x0 ;  /* 0x000000000000781c */ /* 0x000fe40003f2f008 */
[----:B------:R-:W-:Y:S02]  /*ad20*/  IADD3 R5, P0, R22, R4, RZ ;  /* 0x0000000416057210 */ /* 0x000fe40007f1e0ff */
[----:B------:R-:W-:Y:S02]  /*ad30*/  IADD3 R6, P4, R16, R40, RZ ;  /* 0x0000002810067210 */ /* 0x000fe40007f9e0ff */
[----:B------:R-:W-:Y:S01]  /*ad40*/  IADD3 R9, R9, R41, RZ ;  /* 0x0000002909097210 */ /* 0x000fe20007ffe0ff */
[----:B------:R-:W-:Y:S01]  /*ad50*/  IMAD.X R4, R10, 0x1, R11, P0 ;  /* 0x000000010a047824 */ /* 0x000fe200000e060b */
[----:B------:R-:W-:-:S02]  /*ad60*/  LEA.HI.X R25, R0, UR5, R3, 0x1, P2 ;  /* 0x0000000500197c11 */ /* 0x000fc400090f0c03 */
[----:B------:R-:W-:Y:S01]  /*ad70*/  IADD3 R0, P5, R22, R40, RZ ;  /* 0x0000002816007210 */ /* 0x000fe20007fbe0ff */
[----:B------:R-:W-:Y:S01]  /*ad80*/  IMAD.X R7, R8, 0x1, R9, P4 ;  /* 0x0000000108077824 */ /* 0x000fe200020e0609 */
[----:B------:R-:W-:Y:S02]  /*ad90*/  LEA R26, P2, R6, UR6, 0x1 ;  /* 0x00000006061a7c11 */ /* 0x000fe4000f8408ff */
[----:B------:R-:W-:Y:S02]  /*ada0*/  LEA R42, P3, R5, UR4, 0x1 ;  /* 0x00000004052a7c11 */ /* 0x000fe4000f8608ff */
[----:B------:R-:W-:Y:S02]  /*adb0*/  LEA R44, P4, R0, UR6, 0x1 ;  /* 0x00000006002c7c11 */ /* 0x000fe4000f8808ff */
[----:B------:R-:W-:Y:S02]  /*adc0*/  IADD3.X R3, R10, R9, RZ, P5, !PT ;  /* 0x000000090a037210 */ /* 0x000fe40002ffe4ff */
[----:B------:R-:W-:-:S02]  /*add0*/  LEA R38, P0, R40, UR6, 0x1 ;  /* 0x0000000628267c11 */ /* 0x000fc4000f8008ff */
[----:B------:R-:W-:Y:S02]  /*ade0*/  LEA.HI.X R27, R6, UR7, R7, 0x1, P2 ;  /* 0x00000007061b7c11 */ /* 0x000fe400090f0c07 */
[----:B------:R-:W-:Y:S02]  /*adf0*/  LEA.HI.X R43, R5, UR5, R4, 0x1, P3 ;  /* 0x00000005052b7c11 */ /* 0x000fe400098f0c04 */
[----:B------:R-:W-:Y:S02]  /*ae00*/  LEA.HI.X R45, R0, UR7, R3, 0x1, P4 ;  /* 0x00000007002d7c11 */ /* 0x000fe4000a0f0c03 */
[----:B------:R-:W-:Y:S01]  /*ae10*/  LEA.HI.X R40, R40, UR7, R9, 0x1, P0 ;  /* 0x0000000728287c11 */ /* 0x000fe200080f0c09 */
[----:B------:R-:W-:Y:S06]  /*ae20*/  @!P1 BRA `(.L_x_3416) ;  /* 0x0000000000409947 */ /* 0x000fec0003800000 */
        /* <DEDUP_REMOVED lines=16> */
.L_x_3416:
[----:B------:R-:W-:Y:S01]  /*af30*/  ULDC.U8 UR4, c[0x0][0x3f0] ;  /* 0x0000fc0000047ab9 */ /* 0x000fe20000000000 */
[----:B------:R-:W-:Y:S01]  /*af40*/  IMAD R0, R149, -0x80, R152 ;  /* 0xffffff8095007824 */ /* 0x000fe200078e0298 */
[----:B------:R-:W-:Y:S01]  /*af50*/  ISETP.NE.AND P0, PT, RZ, UR4, PT ;  /* 0x00000004ff007c0c */ /* 0x000fe2000bf05270 */
[----:B------:R-:W-:Y:S03]  /*af60*/  BSSY B0, `(.L_x_3417) ;  /* 0x000053e000007945 */ /* 0x000fe60003800000 */
[----:B------:R-:W-:-:S09]  /*af70*/  VIMNMX R0, R0, 0x80, PT ;  /* 0x0000008000007848 */ /* 0x000fd20003fe0100 */
        /* <DEDUP_REMOVED lines=15> */
[----:B------:R-:W-:Y:S06]  /*b070*/  @P0 BRA `(.L_x_3420) ;  /* 0x0000000000900947 */ /* 0x000fec0003800000 */
[C---:B------:R-:W-:Y:S01]  /*b080*/  VIADD R3, R16.reuse, 0x10 ;  /* 0x0000001010037836 */ /* 0x040fe20000000000 */
[----:B------:R-:W-:Y:S01]  /*b090*/  ULDC UR4, c[0x0][0x3d4] ;  /* 0x0000f50000047ab9 */ /* 0x000fe20000000800 */
[C---:B------:R-:W-:Y:S01]  /*b0a0*/  VIADD R4, R16.reuse, 0x20 ;  /* 0x0000002010047836 */ /* 0x040fe20000000000 */
[C---:B------:R-:W-:Y:S01]  /*b0b0*/  IADD3 R5, R16.reuse, 0x30, RZ ;  /* 0x0000003010057810 */ /* 0x040fe20007ffe0ff */
[C---:B------:R-:W-:Y:S01]  /*b0c0*/  VIADD R6, R16.reuse, 0x50 ;  /* 0x0000005010067836 */ /* 0x040fe20000000000 */
[----:B------:R-:W-:Y:S01]  /*b0d0*/  ISETP.GE.AND P2, PT, R3, UR4, PT ;  /* 0x0000000403007c0c */ /* 0x000fe2000bf46270 */
[C---:B------:R-:W-:Y:S01]  /*b0e0*/  VIADD R3, R16.reuse, 0x40 ;  /* 0x0000004010037836 */ /* 0x040fe20000000000 */
[----:B------:R-:W-:Y:S02]  /*b0f0*/  ISETP.GE.AND P1, PT, R16, UR4, PT ;  /* 0x0000000410007c0c */ /* 0x000fe4000bf26270 */
[----:B------:R-:W-:Y:S02]  /*b100*/  CS2R R30, SRZ ;  /* 0x00000000001e7805 */ /* 0x000fe4000001ff00 */
[----:B------:R-:W-:-:S02]  /*b110*/  ISETP.GE.AND P3, PT, R4, UR4, PT ;  /* 0x0000000404007c0c */ /* 0x000fc4000bf66270 */
[----:B------:R-:W-:Y:S02]  /*b120*/  CS2R R28, SRZ ;  /* 0x00000000001c7805 */ /* 0x000fe4000001ff00 */
[----:B------:R-:W-:Y:S02]  /*b130*/  ISETP.GE.AND P4, PT, R5, UR4, PT ;  /* 0x0000000405007c0c */ /* 0x000fe4000bf86270 */
[----:B------:R-:W-:Y:S02]  /*b140*/  CS2R R20, SRZ ;  /* 0x0000000000147805 */ /* 0x000fe4000001ff00 */
[----:B------:R-:W-:Y:S02]  /*b150*/  ISETP.GE.AND P5, PT, R3, UR4, PT ;  /* 0x0000000403007c0c */ /* 0x000fe4000bfa6270 */
[----:B------:R-:W-:Y:S02]  /*b160*/  CS2R R14, SRZ ;  /* 0x00000000000e7805 */ /* 0x000fe4000001ff00 */
[----:B------:R-:W-:-:S02]  /*b170*/  ISETP.GE.AND P6, PT, R6, UR4, PT ;  /* 0x0000000406007c0c */ /* 0x000fc4000bfc6270 */
        /* <DEDUP_REMOVED lines=20> */
.L_x_3420:
[----:B------:R-:W-:Y:S05]  /*b2c0*/  BSYNC B1 ;  /* 0x0000000000017941 */ /* 0x000fea0003800000 */
.L_x_3419:
[----:B0----5:R-:W-:Y:S01]  /*b2d0*/  IMAD.MOV.U32 R24, RZ, RZ, R20 ;  /* 0x000000ffff187224 */ /* 0x021fe200078e0014 */
[----:B------:R-:W-:Y:S01]  /*b2e0*/  SHF.R.U64 R59, R20, 0x10, R21 ;  /* 0x00000010143b7819 */ /* 0x000fe20000001215 */
[----:B------:R-:W-:Y:S01]  /*b2f0*/  IMAD.MOV.U32 R20, RZ, RZ, R10 ;  /* 0x000000ffff147224 */ /* 0x000fe200078e000a */
[----:B------:R-:W-:Y:S01]  /*b300*/  SHF.R.U64 R65, R10, 0x10, R11 ;  /* 0x000000100a417819 */ /* 0x000fe2000000120b */
[----:B------:R-:W-:Y:S01]  /*b310*/  IMAD.MOV.U32 R47, RZ, RZ, R8 ;  /* 0x000000ffff2f7224 */ /* 0x000fe200078e0008 */
[----:B------:R-:W-:Y:S01]  /*b320*/  LOP3.LUT R10, R208, 0x18, R22, 0xf8, !PT ;  /* 0x00000018d00a7812 */ /* 0x000fe200078ef816 */
[----:B------:R-:W-:Y:S01]  /*b330*/  IMAD.MOV.U32 R41, RZ, RZ, R21 ;  /* 0x000000ffff297224 */ /* 0x000fe200078e0015 */
[----:B------:R-:W-:Y:S01]  /*b340*/  LOP3.LUT P1, RZ, R218, 0x4, RZ, 0xc0, !PT ;  /* 0x00000004daff7812 */ /* 0x000fe2000782c0ff */
[----:B------:R-:W-:Y:S01]  /*b350*/  IMAD.MOV.U32 R46, RZ, RZ, R31 ;  /* 0x000000ffff2e7224 */ /* 0x000fe200078e001f */
[----:B------:R-:W-:Y:S01]  /*b360*/  LOP3.LUT R3, R10, R209, RZ, 0x3c, !PT ;  /* 0x000000d10a037212 */ /* 0x000fe200078e3cff */
[--C-:B------:R-:W-:Y:S01]  /*b370*/  IMAD.MOV.U32 R48, RZ, RZ, R9.reuse ;  /* 0x000000ffff307224 */ /* 0x100fe200078e0009 */
[----:B------:R-:W-:Y:S01]  /*b380*/  SHF.R.U64 R72, R8, 0x10, R9 ;  /* 0x0000001008487819 */ /* 0x000fe20000001209 */
[----:B------:R-:W-:Y:S01]  /*b390*/  UMOV UR4, 0xffffffff ;  /* 0xffffffff00047882 */ /* 0x000fe20000000000 */
[----:B------:R-:W-:Y:S01]  /*b3a0*/  IADD3 R3, R210, R3, RZ ;  /* 0x00000003d2037210 */ /* 0x000fe20007ffe0ff */
[----:B------:R-:W-:Y:S01]  /*b3b0*/  IMAD.MOV.U32 R54, RZ, RZ, R43 ;  /* 0x000000ffff367224 */ /* 0x000fe200078e002b */
[----:B------:R-:W-:Y:S01]  /*b3c0*/  MOV R45, R30 ;  /* 0x0000001e002d7202 */ /* 0x000fe20000000f00 */
[----:B------:R-:W-:Y:S01]  /*b3d0*/  IMAD.MOV.U32 R49, RZ, RZ, R32 ;  /* 0x000000ffff317224 */ /* 0x000fe200078e0020 */
[----:B------:R-:W-:Y:S01]  /*b3e0*/  LEA R8, R3, R2, 0x1 ;  /* 0x0000000203087211 */ /* 0x000fe200078e08ff */
[----:B------:R-:W-:Y:S01]  /*b3f0*/  IMAD.MOV.U32 R51, RZ, RZ, R34 ;  /* 0x000000ffff337224 */ /* 0x000fe200078e0022 */
[----:B------:R-:W-:Y:S01]  /*b400*/  SHF.R.U64 R55, R30, 0x10, R31 ;  /* 0x000000101e377819 */ /* 0x000fe2000000121f */
[----:B------:R-:W-:Y:S01]  /*b410*/  IMAD.MOV.U32 R30, RZ, RZ, R28 ;  /* 0x000000ffff1e7224 */ /* 0x000fe200078e001c */
[----:B------:R-:W-:Y:S01]  /*b420*/  MOV R44, R29 ;  /* 0x0000001d002c7202 */ /* 0x000fe20000000f00 */
[----:B------:R-:W-:Y:S01]  /*b430*/  IMAD.MOV.U32 R50, RZ, RZ, R33 ;  /* 0x000000ffff327224 */ /* 0x000fe200078e0021 */
[----:B------:R-:W-:Y:S01]  /*b440*/  SHF.R.U32.HI R73, RZ, 0x10, R9 ;  /* 0x00000010ff497819 */ /* 0x000fe20000011609 */
[C---:B------:R-:W-:Y:S01]  /*b450*/  VIADD R9, R8.reuse, 0x15400 ;  /* 0x0001540008097836 */ /* 0x040fe20000000000 */
[----:B------:R-:W-:Y:S01]  /*b460*/  SHF.R.U32.HI R56, RZ, 0x10, R31 ;  /* 0x00000010ff387819 */ /* 0x000fe2000001161f */
[----:B------:R-:W-:Y:S01]  /*b470*/  VIADD R3, R8, 0x15440 ;  /* 0x0001544008037836 */ /* 0x000fe20000000000 */
[----:B------:R-:W-:Y:S01]  /*b480*/  SHF.R.U64 R57, R28, 0x10, R29 ;  /* 0x000000101c397819 */ /* 0x000fe2000000121d */
[----:B------:R-:W-:Y:S01]  /*b490*/  IMAD.MOV.U32 R26, RZ, RZ, R15 ;  /* 0x000000ffff1a7224 */ /* 0x000fe200078e000f */
[----:B------:R-:W-:Y:S01]  /*b4a0*/  SHF.R.U32.HI R58, RZ, 0x10, R29 ;  /* 0x00000010ff3a7819 */ /* 0x000fe2000001161d */
[----:B------:R-:W-:Y:S01]  /*b4b0*/  IMAD.MOV.U32 R28, RZ, RZ, R12 ;  /* 0x000000ffff1c7224 */ /* 0x000fe200078e000c */
[----:B------:R-:W-:Y:S01]  /*b4c0*/  SHF.R.U32.HI R60, RZ, 0x10, R21 ;  /* 0x00000010ff3c7819 */ /* 0x000fe20000011615 */
[----:B------:R-:W-:Y:S01]  /*b4d0*/  IMAD.MOV.U32 R27, RZ, RZ, R11 ;  /* 0x000000ffff1b7224 */ /* 0x000fe200078e000b */
[----:B------:R-:W-:Y:S01]  /*b4e0*/  MOV R53, R42 ;  /* 0x0000002a00357202 */ /* 0x000fe20000000f00 */
[----:B------:R-:W-:Y:S01]  /*b4f0*/  @P1 VIADD R3, R9, 0xffffffc0 ;  /* 0xffffffc009031836 */ /* 0x000fe20000000000 */
[--C-:B------:R-:W-:Y:S01]  /*b500*/  SHF.R.U64 R67, R42, 0x10, R43.reuse ;  /* 0x000000102a437819 */ /* 0x100fe2000000122b */
[----:B------:R-:W-:Y:S01]  /*b510*/  IMAD.MOV.U32 R42, RZ, RZ, R6 ;  /* 0x000000ffff2a7224 */ /* 0x000fe200078e0006 */
[----:B------:R-:W-:Y:S01]  /*b520*/  SHF.R.U32.HI R68, RZ, 0x10, R43 ;  /* 0x00000010ff447819 */ /* 0x000fe2000001162b */
[--C-:B------:R-:W-:Y:S01]  /*b530*/  IMAD.MOV.U32 R43, RZ, RZ, R7.reuse ;  /* 0x000000ffff2b7224 */ /* 0x100fe200078e0007 */
[----:B------:R-:W-:-:S02]  /*b540*/  SHF.R.U64 R74, R6, 0x10, R7 ;  /* 0x00000010064a7819 */ /* 0x000fc40000001207 */
[----:B------:R-:W-:Y:S02]  /*b550*/  SHF.R.U64 R69, R34, 0x10, R35 ;  /* 0x0000001022457819 */ /* 0x000fe40000001223 */
[--C-:B------:R-:W-:Y:S02]  /*b560*/  SHF.R.U64 R32, R32, 0x10, R33.reuse ;  /* 0x0000001020207819 */ /* 0x100fe40000001221 */
[----:B------:R-:W-:Y:S02]  /*b570*/  SHF.R.U32.HI R71, RZ, 0x10, R33 ;  /* 0x00000010ff477819 */ /* 0x000fe40000011621 */
[----:B------:R-:W-:Y:S02]  /*b580*/  SHF.R.U32.HI R75, RZ, 0x10, R7 ;  /* 0x00000010ff4b7819 */ /* 0x000fe40000011607 */
[----:B------:R-:W-:Y:S02]  /*b590*/  MOV R6, R4 ;  /* 0x0000000400067202 */ /* 0x000fe40000000f00 */
[----:B------:R-:W-:-:S02]  /*b5a0*/  SHF.R.U64 R76, R4, 0x10, R5 ;  /* 0x00000010044c7819 */ /* 0x000fc40000001205 */
[----:B------:R-:W-:Y:S02]  /*b5b0*/  PRMT R29, R30, 0x5410, R44 ;  /* 0x000054101e1d7816 */ /* 0x000fe4000000002c */
[----:B------:R-:W-:Y:S02]  /*b5c0*/  PRMT R21, R24, 0x5410, R41 ;  /* 0x0000541018157816 */ /* 0x000fe40000000029 */
[----:B------:R-:W-:Y:S02]  /*b5d0*/  MOV R25, R14 ;  /* 0x0000000e00197202 */ /* 0x000fe40000000f00 */
[--C-:B------:R-:W-:Y:S02]  /*b5e0*/  SHF.R.U64 R61, R14, 0x10, R15.reuse ;  /* 0x000000100e3d7819 */ /* 0x100fe4000000120f */
[----:B------:R-:W-:Y:S02]  /*b5f0*/  SHF.R.U32.HI R62, RZ, 0x10, R15 ;  /* 0x00000010ff3e7819 */ /* 0x000fe4000001160f */
[----:B------:R-:W-:-:S02]  /*b600*/  MOV R31, R13 ;  /* 0x0000000d001f7202 */ /* 0x000fc40000000f00 */
[--C-:B------:R-:W-:Y:S02]  /*b610*/  SHF.R.U64 R63, R12, 0x10, R13.reuse ;  /* 0x000000100c3f7819 */ /* 0x100fe4000000120d */
[----:B------:R-:W-:Y:S02]  /*b620*/  SHF.R.U32.HI R64, RZ, 0x10, R13 ;  /* 0x00000010ff407819 */ /* 0x000fe4000001160d */
[----:B------:R-:W-:Y:S02]  /*b630*/  SHF.R.U32.HI R66, RZ, 0x10, R11 ;  /* 0x00000010ff427819 */ /* 0x000fe4000001160b */
[----:B------:R-:W-:Y:S02]  /*b640*/  MOV R52, R35 ;  /* 0x0000002300347202 */ /* 0x000fe40000000f00 */
[----:B------:R-:W-:Y:S02]  /*b650*/  SHF.R.U32.HI R70, RZ, 0x10, R35 ;  /* 0x00000010ff467819 */ /* 0x000fe40000011623 */
[----:B------:R-:W-:-:S02]  /*b660*/  MOV R7, R5 ;  /* 0x0000000500077202 */ /* 0x000fc40000000f00 */
[----:B------:R-:W-:Y:S02]  /*b670*/  SHF.R.U32.HI R77, RZ, 0x10, R5 ;  /* 0x00000010ff4d7819 */ /* 0x000fe40000011605 */
[----:B------:R-:W-:Y:S02]  /*b680*/  PRMT R33, R45, 0x5410, R46 ;  /* 0x000054102d217816 */ /* 0x000fe4000000002e */
[----:B------:R-:W-:Y:S02]  /*b690*/  PRMT R34, R55, 0x5410, R56 ;  /* 0x0000541037227816 */ /* 0x000fe40000000038 */
[----:B------:R-:W-:Y:S02]  /*b6a0*/  PRMT R30, R57, 0x5410, R58 ;  /* 0x00005410391e7816 */ /* 0x000fe4000000003a */
[----:B------:R-:W-:Y:S02]  /*b6b0*/  PRMT R24, R59, 0x5410, R60 ;  /* 0x000054103b187816 */ /* 0x000fe4000000003c */
[----:B------:R-:W-:Y:S01]  /*b6c0*/  LEA.HI R4, R224, R224, RZ, 0x1 ;  /* 0x000000e0e0047211 */ /* 0x000fe200078f08ff */
[----:B------:R-:W-:Y:S06]  /*b6d0*/  BRA.DIV UR4, `(.L_x_3421) ;  /* 0x00000192049c7947 */ /* 0x000fec000b800000 */
.L_x_3622:
[----:B------:R-:W-:Y:S01]  /*b6e0*/  UMOV UR4, 0xffffffff ;  /* 0xffffffff00047882 */ /* 0x000fe20000000000 */
[----:B------:R-:W-:Y:S02]  /*b6f0*/  LOP3.LUT R5, R4, 0xfffffffe, RZ, 0xc0, !PT ;  /* 0xfffffffe04057812 */ /* 0x000fe400078ec0ff */
[----:B------:R-:W-:Y:S05]  /*b700*/  BRA.DIV UR4, `(.L_x_3422) ;  /* 0x0000019204b87947 */ /* 0x000fea000b800000 */
.L_x_3625:
[----:B------:R-:W-:Y:S01]  /*b710*/  UMOV UR4, 0xffffffff ;  /* 0xffffffff00047882 */ /* 0x000fe20000000000 */
[----:B------:R-:W-:Y:S02]  /*b720*/  IMAD.IADD R5, R224, 0x1, -R5 ;  /* 0x00000001e0057824 */ /* 0x000fe400078e0a05 */
[----:B------:R-:W-:Y:S05]  /*b730*/  BRA.DIV UR4, `(.L_x_3423) ;  /* 0x0000019204d47947 */ /* 0x000fea000b800000 */
.L_x_3628:
[----:B------:R-:W-:Y:S01]  /*b740*/  UMOV UR4, 0xffffffff ;  /* 0xffffffff00047882 */ /* 0x000fe20000000000 */
[----:B------:R-:W-:Y:S02]  /*b750*/  SHF.L.U32 R5, R5, 0x1f, RZ ;  /* 0x0000001f05057819 */ /* 0x000fe400000006ff */
[----:B------:R-:W-:Y:S05]  /*b760*/  BRA.DIV UR4, `(.L_x_3424) ;  /* 0x0000019204f07947 */ /* 0x000fea000b800000 */
.L_x_3631:
[----:B------:R-:W0:Y:S01]  /*b770*/  SYNCS.PHASECHK.TRANS64.TRYWAIT P1, [R2+URZ+0x36800], R5 ;  /* 0x03680005020075a7 */ /* 0x000e22000802017f */
[----:B------:R-:W-:Y:S01]  /*b780*/  BSSY B1, `(.L_x_3425) ;  /* 0x0000013000017945 */ /* 0x000fe20003800000 */
        /* <DEDUP_REMOVED lines=16> */
[----:B------:R-:W-:Y:S01]  /*b890*/  PRMT R11, R6, 0x5410, R7 ;  /* 0x00005410060b7816 */ /* 0x000fe20000000007 */
[----:B0-----:R-:W-:Y:S06]  /*b8a0*/  @!P1 BRA `(.L_x_3426) ;  /* 0x0000019000c89947 */ /* 0x001fec0003800000 */
.L_x_3632:
[----:B------:R-:W-:Y:S05]  /*b8b0*/  BSYNC B1 ;  /* 0x0000000000017941 */ /* 0x000fea0003800000 */
.L_x_3425:
[----:B------:R-:W-:Y:S01]  /*b8c0*/  BSSY B1, `(.L_x_3427) ;  /* 0x0000103000017945 */ /* 0x000fe20003800000 */
[----:B------:R-:W-:-:S03]  /*b8d0*/  PRMT R12, R76, 0x5410, R77 ;  /* 0x000054104c0c7816 */ /* 0x000fc6000000004d */
[----:B------:R-:W-:Y:S05]  /*b8e0*/  @P0 BRA `(.L_x_3428) ;  /* 0x0000001000000947 */ /* 0x000fea0003800000 */
[----:B0-----:R-:W0:Y:S01]  /*b8f0*/  LDC R5, c[0x0][0x3d4] ;  /* 0x0000f500ff057b82 */ /* 0x001e220000000800 */
[C---:B------:R-:W-:Y:S01]  /*b900*/  VIADD R6, R16.reuse, 0x20 ;  /* 0x0000002010067836 */ /* 0x040fe20000000000 */
[C---:B------:R-:W-:Y:S01]  /*b910*/  IADD3 R4, R16.reuse, 0x10, RZ ;  /* 0x0000001010047810 */ /* 0x040fe20007ffe0ff */
[C---:B------:R-:W-:Y:S01]  /*b920*/  VIADD R40, R16.reuse, 0x30 ;  /* 0x0000003010287836 */ /* 0x040fe20000000000 */
[----:B------:R-:W-:Y:S01]  /*b930*/  BSSY B2, `(.L_x_3429) ;  /* 0x0000030000027945 */ /* 0x000fe20003800000 */
[-C--:B0-----:R-:W-:Y:S02]  /*b940*/  ISETP.GE.AND P0, PT, R16, R5.reuse, PT ;  /* 0x000000051000720c */ /* 0x081fe40003f06270 */
[-C--:B------:R-:W-:Y:S01]  /*b950*/  ISETP.GE.AND P2, PT, R6, R5.reuse, PT ;  /* 0x000000050600720c */ /* 0x080fe20003f46270 */
[----:B------:R-:W-:Y:S01]  /*b960*/  VIADD R6, R16, 0x50 ;  /* 0x0000005010067836 */ /* 0x000fe20000000000 */
[----:B------:R-:W-:Y:S02]  /*b970*/  ISETP.GE.AND P1, PT, R4, R5, PT ;  /* 0x000000050400720c */ /* 0x000fe40003f26270 */
[----:B------:R-:W-:-:S02]  /*b980*/  IADD3 R4, R16, 0x40, RZ ;  /* 0x0000004010047810 */ /* 0x000fc40007ffe0ff */
[-C--:B------:R-:W-:Y:S02]  /*b990*/  ISETP.GE.AND P3, PT, R40, R5.reuse, PT ;  /* 0x000000052800720c */ /* 0x080fe40003f66270 */
[-C--:B------:R-:W-:Y:S02]  /*b9a0*/  ISETP.GE.AND P4, PT, R4, R5.reuse, PT ;  /* 0x000000050400720c */ /* 0x080fe40003f86270 */
[----:B------:R-:W-:Y:S01]  /*b9b0*/  ISETP.GE.AND P5, PT, R6, R5, PT ;  /* 0x000000050600720c */ /* 0x000fe20003fa6270 */
[----:B------:R-:W-:-:S12]  /*b9c0*/  @P0 BRA `(.L_x_3430) ;  /* 0x0000000000980947 */ /* 0x000fd80003800000 */
[----:B------:R-:W0:Y:S01]  /*b9d0*/  LDS.128 R4, [R8+0x15400] ;  /* 0x0154000008047984 */ /* 0x000e220000000c00 */
        /* <DEDUP_REMOVED lines=37> */
.L_x_3430:
[----:B------:R-:W-:Y:S05]  /*bc30*/  BSYNC B2 ;  /* 0x0000000000027941 */ /* 0x000fea0003800000 */
.L_x_3429:
[----:B------:R-:W-:Y:S04]  /*bc40*/  BSSY B2, `(.L_x_3431) ;  /* 0x0000028000027945 */ /* 0x000fe80003800000 */
[----:B------:R-:W-:Y:S05]  /*bc50*/  @P1 BRA `(.L_x_3432) ;  /* 0x0000000000981947 */ /* 0x000fea0003800000 */
[----:B0-----:R-:W0:Y:S01]  /*bc60*/  LDS.128 R4, [R3] ;  /* 0x0000000003047984 */ /* 0x001e220000000c00 */
        /* <DEDUP_REMOVED lines=37> */
.L_x_3432:
[----:B------:R-:W-:Y:S05]  /*bec0*/  BSYNC B2 ;  /* 0x0000000000027941 */ /* 0x000fea0003800000 */
.L_x_3431:
        /* <DEDUP_REMOVED lines=40> */
.L_x_3434:
[----:B------:R-:W-:Y:S05]  /*c150*/  BSYNC B2 ;  /* 0x0000000000027941 */ /* 0x000fea0003800000 */
.L_x_3433:
[----:B------:R-:W-:Y:S04]  /*c160*/  BSSY B2, `(.L_x_3435) ;  /* 0x0000028000027945 */ /* 0x000fe80003800000 */
        /* <DEDUP_REMOVED lines=39> */
.L_x_3436:
[----:B------:R-:W-:Y:S05]  /*c3e0*/  BSYNC B2 ;  /* 0x0000000000027941 */ /* 0x000fea0003800000 */
.L_x_3435:
[----:B------:R-:W-:Y:S04]  /*c3f0*/  BSSY B2, `(.L_x_3437) ;  /* 0x0000028000027945 */ /* 0x000fe80003800000 */
[----:B------:R-:W-:Y:S05]  /*c400*/  @P4 BRA `(.L_x_3438) ;  /* 0x0000000000984947 */ /* 0x000fea0003800000 */
[----:B0123--:R-:W0:Y:S01]  /*c410*/  LDS.128 R4, [R8+0x1d400] ;  /* 0x01d4000008047984 */ /* 0x00fe220000000c00 */
        /* <DEDUP_REMOVED lines=37> */
.L_x_3438:
[----:B------:R-:W-:Y:S05]  /*c670*/  BSYNC B2 ;  /* 0x0000000000027941 */ /* 0x000fea0003800000 */
.L_x_3437:
[----:B------:R-:W-:Y:S05]  /*c680*/  @P5 BRA `(.L_x_3428) ;  /* 0x0000000000985947 */ /* 0x000fea0003800000 */
[----:B01234-:R-:W0:Y:S01]  /*c690*/  LDS.128 R4, [R3+0x8000] ;  /* 0x0080000003047984 */ /* 0x01fe220000000c00 */
        /* <DEDUP_REMOVED lines=37> */
.L_x_3428:
[----:B------:R-:W-:Y:S05]  /*c8f0*/  BSYNC B1 ;  /* 0x0000000000017941 */ /* 0x000fea0003800000 */
.L_x_3427:
[----:B------:R-:W-:-:S13]  /*c900*/  ISETP.GE.AND P0, PT, R223, R0, PT ;  /* 0x00000000df00720c */ /* 0x000fda0003f06270 */
[----:B------:R-:W-:Y:S05]  /*c910*/  @P0 BRA `(.L_x_3439) ;  /* 0x0000003800880947 */ /* 0x000fea0003800000 */
[----:B01234-:R-:W0:Y:S01]  /*c920*/  LDC R5, c[0x0][0x3d4] ;  /* 0x0000f500ff057b82 */ /* 0x01fe220000000800 */
        /* <DEDUP_REMOVED lines=18> */
[----:B------:R-:W-:Y:S02]  /*ca50*/  HADD2.F32 R49, -RZ, R38.H1_H1 ;  /* 0x30000026ff317230 */ /* 0x000fe40000004100 */
[----:B------:R-:W-:-:S02]  /*ca60*/  HADD2.F32 R38, -RZ, R39.H1_H1 ;  /* 0x30000027ff267230 */ /* 0x000fc40000004100 */
[----:B------:R-:W-:Y:S02]  /*ca70*/  HADD2.F32 R34, -RZ, R34.H1_H1 ;  /* 0x30000022ff227230 */ /* 0x000fe40000004100 */
        /* <DEDUP_REMOVED lines=9> */
[--C-:B------:R-:W-:Y:S02]  /*cb10*/  HADD2.F32 R42, -RZ, R7.reuse.H0_H0 ;  /* 0x20000007ff2a7230 */ /* 0x100fe40000004100 */
[C---:B------:R-:W-:Y:S01]  /*cb20*/  FMUL.FTZ R43, R46.reuse, R5 ;  /* 0x000000052e2b7220 */ /* 0x040fe20000410000 */
[----:B------:R-:W-:Y:S02]  /*cb30*/  HADD2.F32 R6, -RZ, R6.H1_H1 ;  /* 0x30000006ff067230 */ /* 0x000fe40000004100 */
[----:B------:R-:W-:Y:S01]  /*cb40*/  FFMA.FTZ R5, R46, R40, -R47 ;  /* 0x000000282e057223 */ /* 0x000fe2000001082f */
[----:B------:R-:W-:Y:S02]  /*cb50*/  HADD2.F32 R7, -RZ, R7.H1_H1 ;  /* 0x30000007ff077230 */ /* 0x000fe40000004100 */
[----:B------:R-:W-:Y:S01]  /*cb60*/  FFMA.FTZ R45, R48, R0, R45 ;  /* 0x00000000302d7223 */ /* 0x000fe2000001002d */
[----:B------:R-:W-:-:S02]  /*cb70*/  HADD2.F32 R47, -RZ, R33.H1_H1 ;  /* 0x30000021ff2f7230 */ /* 0x000fc40000004100 */
[----:B------:R-:W-:Y:S01]  /*cb80*/  FMUL.FTZ R0, R49, R6 ;  /* 0x0000000631007220 */ /* 0x000fe20000410000 */
[----:B------:R-:W-:Y:S01]  /*cb90*/  FFMA.FTZ R40, R50, R40, R43 ;  /* 0x0000002832287223 */ /* 0x000fe2000001002b */
[-C--:B------:R-:W-:Y:S01]  /*cba0*/  FMUL.FTZ R33, R38, R7.reuse ;  /* 0x0000000726217220 */ /* 0x080fe20000410000 */
[C---:B------:R-:W-:Y:S01]  /*cbb0*/  FMUL.FTZ R39, R34.reuse, R7 ;  /* 0x0000000722277220 */ /* 0x040fe20000410000 */
[C---:B------:R-:W-:Y:S01]  /*cbc0*/  FMUL.FTZ R6, R47.reuse, R6 ;  /* 0x000000062f067220 */ /* 0x040fe20000410000 */
[-C--:B------:R-:W-:Y:S01]  /*cbd0*/  FFMA.FTZ R0, R47, R41.reuse, -R0 ;  /* 0x000000292f007223 */ /* 0x080fe20000010800 */
[-C--:B------:R-:W-:Y:S01]  /*cbe0*/  FFMA.FTZ R7, R34, R42.reuse, -R33 ;  /* 0x0000002a22077223 */ /* 0x080fe20000010821 */
[----:B------:R-:W-:Y:S01]  /*cbf0*/  FFMA.FTZ R42, R38, R42, R39 ;  /* 0x0000002a262a7223 */ /* 0x000fe20000010027 */
[----:B------:R-:W-:Y:S01]  /*cc00*/  FFMA.FTZ R41, R49, R41, R6 ;  /* 0x0000002931297223 */ /* 0x000fe20000010006 */
[----:B------:R-:W-:Y:S02]  /*cc10*/  F2FP.F16.F32.PACK_AB R4, R45, R4 ;  /* 0x000000042d04723e */ /* 0x000fe400000000ff */
[----:B------:R-:W-:-:S02]  /*cc20*/  F2FP.F16.F32.PACK_AB R5, R40, R5 ;  /* 0x000000052805723e */ /* 0x000fc400000000ff */
[----:B------:R-:W-:Y:S02]  /*cc30*/  F2FP.F16.F32.PACK_AB R6, R41, R0 ;  /* 0x000000002906723e */ /* 0x000fe400000000ff */
[----:B------:R-:W-:-:S05]  /*cc40*/  F2FP.F16.F32.PACK_AB R7, R42, R7 ;  /* 0x000000072a07723e */ /* 0x000fca00000000ff */
[----:B------:R0:W-:Y:S02]  /*cc50*/  STS.128 [R8+0x17400], R4 ;  /* 0x0174000408007388 */ /* 0x0001e40000000c00 */
.L_x_3441:
[----:B------:R-:W-:Y:S05]  /*cc60*/  BSYNC B1 ;  /* 0x0000000000017941 */ /* 0x000fea0003800000 */
.L_x_3440:
[----:B------:R-:W-:Y:S04]  /*cc70*/  BSSY B1, `(.L_x_3442) ;  /* 0x0000028000017945 */ /* 0x000fe80003800000 */
[----:B------:R-:W-:Y:S05]  /*cc80*/  @P1 BRA `(.L_x_3443) ;  /* 0x0000000000981947 */ /* 0x000fea0003800000 */
[----:B0-----:R-:W0:Y:S01]  /*cc90*/  LDS.128 R4, [R3+0x2000] ;  /* 0x0020000003047984 */ /* 0x001e220000000c00 */
[----:B------:R-:W-:Y:S02]  /*cca0*/  HADD2.F32 R42, -RZ, R29.H0_H0 ;  /* 0x2000001dff2a7230 */ /* 0x000fe40000004100 */
[----:B------:R-:W-:Y:S02]  /*ccb0*/  HADD2.F32 R44, -RZ, R35.H0_H0 ;  /* 0x20000023ff2c7230 */ /* 0x000fe40000004100 */
[----:B------:R-:W-:Y:S02]  /*ccc0*/  HADD2.F32 R45, -RZ, R37.H0_H0 ;  /* 0x20000025ff2d7230 */ /* 0x000fe40000004100 */
[--C-:B------:R-:W-:Y:S02]  /*ccd0*/  HADD2.F32 R43, -RZ, R30.reuse.H0_H0 ;  /* 0x2000001eff2b7230 */ /* 0x100fe40000004100 */
[----:B------:R-:W-:Y:S02]  /*cce0*/  HADD2.F32 R30, -RZ, R30.H1_H1 ;  /* 0x3000001eff1e7230 */ /* 0x000fe40000004100 */
[----:B0-----:R-:W-:-:S02]  /*ccf0*/  HADD2.F32 R0, -RZ, R4.H0_H0 ;  /* 0x20000004ff007230 */ /* 0x001fc40000004100 */
[----:B------:R-:W-:Y:S02]  /*cd00*/  HADD2.F32 R4, -RZ, R4.H1_H1 ;  /* 0x30000004ff047230 */ /* 0x000fe40000004100 */
[--C-:B------:R-:W-:Y:S02]  /*cd10*/  HADD2.F32 R33, -RZ, R5.reuse.H0_H0 ;  /* 0x20000005ff217230 */ /* 0x100fe40000004100 */
[----:B------:R-:W-:Y:S02]  /*cd20*/  HADD2.F32 R5, -RZ, R5.H1_H1 ;  /* 0x30000005ff057230 */ /* 0x000fe40000004100 */
[-C--:B------:R-:W-:Y:S01]  /*cd30*/  FMUL.FTZ R39, R44, R4.reuse ;  /* 0x000000042c277220 */ /* 0x080fe20000410000 */
[C---:B------:R-:W-:Y:S01]  /*cd40*/  FMUL.FTZ R41, R42.reuse, R4 ;  /* 0x000000042a297220 */ /* 0x040fe20000410000 */
[----:B------:R-:W-:Y:S02]  /*cd50*/  HADD2.F32 R38, -RZ, R7.H0_H0 ;  /* 0x20000007ff267230 */ /* 0x000fe40000004100 */
[-C--:B------:R-:W-:Y:S01]  /*cd60*/  FMUL.FTZ R40, R45, R5.reuse ;  /* 0x000000052d287220 */ /* 0x080fe20000410000 */
[-C--:B------:R-:W-:Y:S01]  /*cd70*/  FFMA.FTZ R4, R42, R0.reuse, -R39 ;  /* 0x000000002a047223 */ /* 0x080fe20000010827 */
[----:B------:R-:W-:Y:S01]  /*cd80*/  FFMA.FTZ R41, R44, R0, R41 ;  /* 0x000000002c297223 */ /* 0x000fe20000010029 */
[----:B------:R-:W-:Y:S01]  /*cd90*/  FMUL.FTZ R0, R43, R5 ;  /* 0x000000052b007220 */ /* 0x000fe20000410000 */
[----:B------:R-:W-:-:S02]  /*cda0*/  HADD2.F32 R34, -RZ, R6.H0_H0 ;  /* 0x20000006ff227230 */ /* 0x000fc40000004100 */
[-C--:B------:R-:W-:Y:S01]  /*cdb0*/  FFMA.FTZ R5, R43, R33.reuse, -R40 ;  /* 0x000000212b057223 */ /* 0x080fe20000010828 */
[----:B------:R-:W-:Y:S02]  /*cdc0*/  HADD2.F32 R7, -RZ, R7.H1_H1 ;  /* 0x30000007ff077230 */ /* 0x000fe40000004100 */
[----:B------:R-:W-:Y:S01]  /*cdd0*/  FFMA.FTZ R0, R45, R33, R0 ;  /* 0x000000212d007223 */ /* 0x000fe20000010000 */
[----:B------:R-:W-:Y:S01]  /*cde0*/  HADD2.F32 R44, -RZ, R37.H1_H1 ;  /* 0x30000025ff2c7230 */ /* 0x000fe20000004100 */
[----:B------:R-:W-:Y:S01]  /*cdf0*/  F2FP.F16.F32.PACK_AB R4, R41, R4 ;  /* 0x000000042904723e */ /* 0x000fe200000000ff */
[----:B------:R-:W-:Y:S02]  /*ce00*/  HADD2.F32 R6, -RZ, R6.H1_H1 ;  /* 0x30000006ff067230 */ /* 0x000fe40000004100 */
[-C--:B------:R-:W-:Y:S01]  /*ce10*/  FMUL.FTZ R37, R30, R7.reuse ;  /* 0x000000071e257220 */ /* 0x080fe20000410000 */
[----:B------:R-:W-:Y:S02]  /*ce20*/  HADD2.F32 R42, -RZ, R35.H1_H1 ;  /* 0x30000023ff2a7230 */ /* 0x000fe40000004100 */
[----:B------:R-:W-:Y:S01]  /*ce30*/  FMUL.FTZ R35, R44, R7 ;  /* 0x000000072c237220 */ /* 0x000fe20000410000 */
[----:B------:R-:W-:Y:S01]  /*ce40*/  HADD2.F32 R40, -RZ, R29.H1_H1 ;  /* 0x3000001dff287230 */ /* 0x000fe20000004100 */
[----:B------:R-:W-:Y:S01]  /*ce50*/  F2FP.F16.F32.PACK_AB R5, R0, R5 ;  /* 0x000000050005723e */ /* 0x000fe200000000ff */
[----:B------:R-:W-:Y:S01]  /*ce60*/  FMUL.FTZ R29, R42, R6 ;  /* 0x000000062a1d7220 */ /* 0x000fe20000410000 */
[----:B------:R-:W-:-:S02]  /*ce70*/  FFMA.FTZ R7, R30, R38, -R35 ;  /* 0x000000261e077223 */ /* 0x000fc40000010823 */
[----:B------:R-:W-:Y:S01]  /*ce80*/  FMUL.FTZ R33, R40, R6 ;  /* 0x0000000628217220 */ /* 0x000fe20000410000 */
[----:B------:R-:W-:Y:S01]  /*ce90*/  FFMA.FTZ R38, R44, R38, R37 ;  /* 0x000000262c267223 */ /* 0x000fe20000010025 */
[-C--:B------:R-:W-:Y:S02]  /*cea0*/  FFMA.FTZ R6, R40, R34.reuse, -R29 ;  /* 0x0000002228067223 */ /* 0x080fe4000001081d */
[----:B------:R-:W-:Y:S02]  /*ceb0*/  FFMA.FTZ R33, R42, R34, R33 ;  /* 0x000000222a217223 */ /* 0x000fe40000010021 */
[----:B------:R-:W-:-:S03]  /*cec0*/  F2FP.F16.F32.PACK_AB R7, R38, R7 ;  /* 0x000000072607723e */ /* 0x000fc600000000ff */
[----:B------:R-:W-:-:S05]  /*ced0*/  F2FP.F16.F32.PACK_AB R6, R33, R6 ;  /* 0x000000062106723e */ /* 0x000fca00000000ff */
[----:B------:R1:W-:Y:S02]  /*cee0*/  STS.128 [R3+0x2000], R4 ;  /* 0x0020000403007388 */ /* 0x0003e40000000c00 */
.L_x_3443:
[----:B------:R-:W-:Y:S05]  /*cef0*/  BSYNC B1 ;  /* 0x0000000000017941 */ /* 0x000fea0003800000 */
.L_x_3442:
        /* <DEDUP_REMOVED lines=25> */
[----:B------:R-:W-:Y:S02]  /*d090*/  HADD2.F32 R34, -RZ, R21.H1_H1 ;  /* 0x30000015ff227230 */ /* 0x000fe40000004100 */
[----:B------:R-:W-:Y:S01]  /*d0a0*/  FMUL.FTZ R21, R38, R6 ;  /* 0x0000000626157220 */ /* 0x000fe20000410000 */
[----:B------:R-:W-:Y:S01]  /*d0b0*/  HADD2.F32 R35, -RZ, R32.H1_H1 ;  /* 0x30000020ff237230 */ /* 0x000fe20000004100 */
[----:B------:R-:W-:Y:S01]  /*d0c0*/  F2FP.F16.F32.PACK_AB R5, R0, R5 ;  /* 0x000000050005723e */ /* 0x000fe200000000ff */
[----:B------:R-:W-:-:S02]  /*d0d0*/  HADD2.F32 R31, -RZ, R24.H1_H1 ;  /* 0x30000018ff1f7230 */ /* 0x000fc40000004100 */
[C---:B------:R-:W-:Y:S01]  /*d0e0*/  FMUL.FTZ R29, R34.reuse, R6 ;  /* 0x00000006221d7220 */ /* 0x040fe20000410000 */
[-C--:B------:R-:W-:Y:S01]  /*d0f0*/  FFMA.FTZ R6, R34, R30.reuse, -R21 ;  /* 0x0000001e22067223 */ /* 0x080fe20000010815 */
[-C--:B------:R-:W-:Y:S01]  /*d100*/  FMUL.FTZ R24, R35, R7.reuse ;  /* 0x0000000723187220 */ /* 0x080fe20000410000 */
[C---:B------:R-:W-:Y:S01]  /*d110*/  FMUL.FTZ R32, R31.reuse, R7 ;  /* 0x000000071f207220 */ /* 0x040fe20000410000 */
[----:B------:R-:W-:Y:S02]  /*d120*/  FFMA.FTZ R29, R38, R30, R29 ;  /* 0x0000001e261d7223 */ /* 0x000fe4000001001d */
[-C--:B------:R-:W-:Y:S01]  /*d130*/  FFMA.FTZ R7, R31, R33.reuse, -R24 ;  /* 0x000000211f077223 */ /* 0x080fe20000010818 */
[----:B------:R-:W-:Y:S02]  /*d140*/  FFMA.FTZ R32, R35, R33, R32 ;  /* 0x0000002123207223 */ /* 0x000fe40000010020 */
[----:B------:R-:W-:-:S03]  /*d150*/  F2FP.F16.F32.PACK_AB R6, R29, R6 ;  /* 0x000000061d06723e */ /* 0x000fc600000000ff */
[----:B------:R-:W-:-:S05]  /*d160*/  F2FP.F16.F32.PACK_AB R7, R32, R7 ;  /* 0x000000072007723e */ /* 0x000fca00000000ff */
[----:B------:R2:W-:Y:S02]  /*d170*/  STS.128 [R8+0x1b400], R4 ;  /* 0x01b4000408007388 */ /* 0x0005e40000000c00 */
.L_x_3445:
[----:B------:R-:W-:Y:S05]  /*d180*/  BSYNC B1 ;  /* 0x0000000000017941 */ /* 0x000fea0003800000 */
.L_x_3444:
        /* <DEDUP_REMOVED lines=40> */
.L_x_3447:
[----:B------:R-:W-:Y:S05]  /*d410*/  BSYNC B1 ;  /* 0x0000000000017941 */ /* 0x000fea0003800000 */
.L_x_3446:
        /* <DEDUP_REMOVED lines=25> */
[----:B------:R-:W-:Y:S01]  /*d5b0*/  HADD2.F32 R26, -RZ, R13.H1_H1 ;  /* 0x3000000dff1a7230 */ /* 0x000fe20000004100 */
[----:B------:R-:W-:Y:S01]  /*d5c0*/  F2FP.F16.F32.PACK_AB R5, R0, R5 ;  /* 0x000000050005723e */ /* 0x000fe200000000ff */
[----:B------:R-:W-:-:S02]  /*d5d0*/  HADD2.F32 R31, -RZ, R20.H1_H1 ;  /* 0x30000014ff1f7230 */ /* 0x000fc40000004100 */
[-C--:B------:R-:W-:Y:S01]  /*d5e0*/  FMUL.FTZ R13, R28, R6.reuse ;  /* 0x000000061c0d7220 */ /* 0x080fe20000410000 */
[----:B------:R-:W-:Y:S02]  /*d5f0*/  HADD2.F32 R27, -RZ, R14.H1_H1 ;  /* 0x3000000eff1b7230 */ /* 0x000fe40000004100 */
[C---:B------:R-:W-:Y:S01]  /*d600*/  FMUL.FTZ R15, R26.reuse, R6 ;  /* 0x000000061a0f7220 */ /* 0x040fe20000410000 */
[-C--:B------:R-:W-:Y:S01]  /*d610*/  FMUL.FTZ R14, R31, R7.reuse ;  /* 0x000000071f0e7220 */ /* 0x080fe20000410000 */
[-C--:B------:R-:W-:Y:S01]  /*d620*/  FFMA.FTZ R6, R26, R24.reuse, -R13 ;  /* 0x000000181a067223 */ /* 0x080fe2000001080d */
[C---:B------:R-:W-:Y:S01]  /*d630*/  FMUL.FTZ R20, R27.reuse, R7 ;  /* 0x000000071b147220 */ /* 0x040fe20000410000 */
[----:B------:R-:W-:Y:S01]  /*d640*/  FFMA.FTZ R15, R28, R24, R15 ;  /* 0x000000181c0f7223 */ /* 0x000fe2000001000f */
[-C--:B------:R-:W-:Y:S02]  /*d650*/  FFMA.FTZ R7, R27, R25.reuse, -R14 ;  /* 0x000000191b077223 */ /* 0x080fe4000001080e */
[----:B------:R-:W-:-:S02]  /*d660*/  FFMA.FTZ R20, R31, R25, R20 ;  /* 0x000000191f147223 */ /* 0x000fc40000010014 */
[----:B------:R-:W-:-:S03]  /*d670*/  F2FP.F16.F32.PACK_AB R6, R15, R6 ;  /* 0x000000060f06723e */ /* 0x000fc600000000ff */
[----:B------:R-:W-:-:S05]  /*d680*/  F2FP.F16.F32.PACK_AB R7, R20, R7 ;  /* 0x000000071407723e */ /* 0x000fca00000000ff */
[----:B------:R4:W-:Y:S02]  /*d690*/  STS.128 [R8+0x1f400], R4 ;  /* 0x01f4000408007388 */ /* 0x0009e40000000c00 */
.L_x_3449:
[----:B------:R-:W-:Y:S05]  /*d6a0*/  BSYNC B1 ;  /* 0x0000000000017941 */ /* 0x000fea0003800000 */
.L_x_3448:
[----:B------:R-:W-:Y:S05]  /*d6b0*/  @P5 BRA `(.L_x_3439) ;  /* 0x0000002c00205947 */ /* 0x000fea0003800000 */
[----:B01234-:R-:W0:Y:S01]  /*d6c0*/  LDS.128 R4, [R3+0xa000] ;  /* 0x00a0000003047984 */ /* 0x01fe220000000c00 */
        /* <DEDUP_REMOVED lines=36> */
[----:B------:R0:W-:Y:S01]  /*d910*/  STS.128 [R3+0xa000], R4 ;  /* 0x00a0000403007388 */ /* 0x0001e20000000c00 */
[----:B------:R-:W-:Y:S05]  /*d920*/  BRA `(.L_x_3439) ;  /* 0x0000002800847947 */ /* 0x000fea0003800000 */
.L_x_3418:
        /* <DEDUP_REMOVED lines=31> */
[----:B------:R0:W5:Y:S04]  /*db20*/  @!P0 LDG.E.128 R24, desc[UR60][R42.64] ;  /* 0x0000003c2a188981 */ /* 0x000168000c1e1d00 */
[----:B------:R0:W5:Y:S04]  /*db30*/  @!P2 LDG.E.128 R28, desc[UR60][R42.64+0x40] ;  /* 0x0000403c2a1ca981 */ /* 0x000168000c1e1d00 */
[----:B------:R0:W5:Y:S04]  /*db40*/  @!P3 LDG.E.128 R32, desc[UR60][R42.64+0x80] ;  /* 0x0000803c2a20b981 */ /* 0x000168000c1e1d00 */
[----:B------:R0:W5:Y:S04]  /*db50*/  @!P0 LDG.E.128 R4, desc[UR60][R44.64] ;  /* 0x0000003c2c048981 */ /* 0x000168000c1e1d00 */
[----:B------:R0:W5:Y:S04]  /*db60*/  @!P2 LDG.E.128 R8, desc[UR60][R44.64+0x40] ;  /* 0x0000403c2c08a981 */ /* 0x000168000c1e1d00 */
[----:B------:R0:W5:Y:S02]  /*db70*/  @!P3 LDG.E.128 R12, desc[UR60][R44.64+0x80] ;  /* 0x0000803c2c0cb981 */ /* 0x000164000c1e1d00 */
.L_x_3451:
[----:B------:R-:W-:Y:S05]  /*db80*/  BSYNC B1 ;  /* 0x0000000000017941 */ /* 0x000fea0003800000 */
.L_x_3450:
[--C-:B-----5:R-:W-:Y:S01]  /*db90*/  IMAD.MOV.U32 R41, RZ, RZ, R25.reuse ;  /* 0x000000ffff297224 */ /* 0x120fe200078e0019 */
[----:B------:R-:W-:Y:S01]  /*dba0*/  SHF.R.U64 R47, R24, 0x10, R25 ;  /* 0x00000010182f7819 */ /* 0x000fe20000001219 */
[----:B0-----:R-:W-:Y:S01]  /*dbb0*/  IMAD.MOV.U32 R42, RZ, RZ, R27 ;  /* 0x000000ffff2a7224 */ /* 0x001fe200078e001b */
[----:B------:R-:W-:Y:S01]  /*dbc0*/  SHF.R.U32.HI R48, RZ, 0x10, R25 ;  /* 0x00000010ff307819 */ /* 0x000fe20000011619 */
[----:B------:R-:W-:Y:S01]  /*dbd0*/  IMAD.MOV.U32 R3, RZ, RZ, R24 ;  /* 0x000000ffff037224 */ /* 0x000fe200078e0018 */
[----:B------:R-:W-:Y:S01]  /*dbe0*/  MOV R25, R26 ;  /* 0x0000001a00197202 */ /* 0x000fe20000000f00 */
[----:B------:R-:W-:Y:S01]  /*dbf0*/  UMOV UR4, 0xffffffff ;  /* 0xffffffff00047882 */ /* 0x000fe20000000000 */
[--C-:B------:R-:W-:Y:S01]  /*dc00*/  SHF.R.U64 R49, R26, 0x10, R27.reuse ;  /* 0x000000101a317819 */ /* 0x100fe2000000121b */
[----:B------:R-:W-:Y:S01]  /*dc10*/  IMAD.MOV.U32 R26, RZ, RZ, R28 ;  /* 0x000000ffff1a7224 */ /* 0x000fe200078e001c */
[----:B------:R-:W-:Y:S01]  /*dc20*/  SHF.R.U32.HI R50, RZ, 0x10, R27 ;  /* 0x00000010ff327819 */ /* 0x000fe2000001161b */
        /* <DEDUP_REMOVED lines=11> */
[----:B------:R-:W-:Y:S01]  /*dce0*/  SHF.R.U64 R57, R34, 0x10, R35 ;  /* 0x0000001022397819 */ /* 0x000fe20000001223 */
[----:B------:R-:W-:Y:S01]  /*dcf0*/  IMAD.MOV.U32 R21, RZ, RZ, R5 ;  /* 0x000000ffff157224 */ /* 0x000fe200078e0005 */
[----:B------:R-:W-:-:S02]  /*dd00*/  SHF.R.U32.HI R58, RZ, 0x10, R35 ;  /* 0x00000010ff3a7819 */ /* 0x000fc40000011623 */
[----:B------:R-:W-:Y:S02]  /*dd10*/  SHF.R.U64 R59, R4, 0x10, R5 ;  /* 0x00000010043b7819 */ /* 0x000fe40000001205 */
[----:B------:R-:W-:Y:S01]  /*dd20*/  SHF.R.U32.HI R54, RZ, 0x10, R31 ;  /* 0x00000010ff367819 */ /* 0x000fe2000001161f */
[----:B------:R-:W-:Y:S01]  /*dd30*/  IMAD.MOV.U32 R31, RZ, RZ, R10 ;  /* 0x000000ffff1f7224 */ /* 0x000fe200078e000a */
[----:B------:R-:W-:Y:S02]  /*dd40*/  MOV R30, R32 ;  /* 0x00000020001e7202 */ /* 0x000fe40000000f00 */
[--C-:B------:R-:W-:Y:S01]  /*dd50*/  SHF.R.U64 R55, R32, 0x10, R33.reuse ;  /* 0x0000001020377819 */ /* 0x100fe20000001221 */
[----:B------:R-:W-:Y:S01]  /*dd60*/  IMAD.MOV.U32 R32, RZ, RZ, R34 ;  /* 0x000000ffff207224 */ /* 0x000fe200078e0022 */
[----:B------:R-:W-:Y:S02]  /*dd70*/  SHF.R.U32.HI R56, RZ, 0x10, R33 ;  /* 0x00000010ff387819 */ /* 0x000fe40000011621 */
[----:B------:R-:W-:-:S02]  /*dd80*/  MOV R4, R6 ;  /* 0x0000000600047202 */ /* 0x000fc40000000f00 */
[--C-:B------:R-:W-:Y:S02]  /*dd90*/  SHF.R.U64 R61, R6, 0x10, R7.reuse ;  /* 0x00000010063d7819 */ /* 0x100fe40000001207 */
[----:B------:R-:W-:Y:S02]  /*dda0*/  PRMT R35, R25, 0x5410, R42 ;  /* 0x0000541019237816 */ /* 0x000fe4000000002a */
[----:B------:R-:W-:Y:S01]  /*ddb0*/  SHF.R.U32.HI R62, RZ, 0x10, R7 ;  /* 0x00000010ff3e7819 */ /* 0x000fe20000011607 */
[----:B------:R-:W-:Y:S01]  /*ddc0*/  IMAD.MOV.U32 R7, RZ, RZ, R11 ;  /* 0x000000ffff077224 */ /* 0x000fe200078e000b */
[----:B------:R-:W-:Y:S02]  /*ddd0*/  MOV R6, R9 ;  /* 0x0000000900067202 */ /* 0x000fe40000000f00 */
[--C-:B------:R-:W-:Y:S02]  /*dde0*/  SHF.R.U64 R63, R8, 0x10, R9.reuse ;  /* 0x00000010083f7819 */ /* 0x100fe40000001209 */
[----:B------:R-:W-:Y:S01]  /*ddf0*/  SHF.R.U32.HI R64, RZ, 0x10, R9 ;  /* 0x00000010ff407819 */ /* 0x000fe20000011609 */
[----:B------:R-:W-:Y:S01]  /*de00*/  IMAD.MOV.U32 R9, RZ, RZ, R13 ;  /* 0x000000ffff097224 */ /* 0x000fe200078e000d */
[----:B------:R-:W-:Y:S01]  /*de10*/  SHF.R.U64 R65, R10, 0x10, R11 ;  /* 0x000000100a417819 */ /* 0x000fe2000000120b */
[----:B------:R-:W-:Y:S01]  /*de20*/  IMAD.MOV.U32 R10, RZ, RZ, R14 ;  /* 0x000000ffff0a7224 */ /* 0x000fe200078e000e */
[----:B------:R-:W-:-:S02]  /*de30*/  PRMT R33, R3, 0x5410, R41 ;  /* 0x0000541003217816 */ /* 0x000fc40000000029 */
[----:B------:R-:W-:Y:S02]  /*de40*/  PRMT R25, R26, 0x5410, R27 ;  /* 0x000054101a197816 */ /* 0x000fe4000000001b */
[----:B------:R-:W-:Y:S02]  /*de50*/  SHF.R.U32.HI R60, RZ, 0x10, R5 ;  /* 0x00000010ff3c7819 */ /* 0x000fe40000011605 */
[----:B------:R-:W-:Y:S02]  /*de60*/  SHF.R.U32.HI R66, RZ, 0x10, R11 ;  /* 0x00000010ff427819 */ /* 0x000fe4000001160b */
[----:B------:R-:W-:Y:S02]  /*de70*/  MOV R8, R12 ;  /* 0x0000000c00087202 */ /* 0x000fe40000000f00 */
[--C-:B------:R-:W-:Y:S02]  /*de80*/  SHF.R.U64 R67, R12, 0x10, R13.reuse ;  /* 0x000000100c437819 */ /* 0x100fe4000000120d */
[----:B------:R-:W-:-:S02]  /*de90*/  SHF.R.U32.HI R68, RZ, 0x10, R13 ;  /* 0x00000010ff447819 */ /* 0x000fc4000001160d */
[----:B------:R-:W-:Y:S02]  /*dea0*/  MOV R43, R15 ;  /* 0x0000000f002b7202 */ /* 0x000fe40000000f00 */
[--C-:B------:R-:W-:Y:S02]  /*deb0*/  SHF.R.U64 R69, R14, 0x10, R15.reuse ;  /* 0x000000100e457819 */ /* 0x100fe4000000120f */
[----:B------:R-:W-:Y:S02]  /*dec0*/  SHF.R.U32.HI R70, RZ, 0x10, R15 ;  /* 0x00000010ff467819 */ /* 0x000fe4000001160f */
[----:B------:R-:W-:Y:S02]  /*ded0*/  PRMT R34, R47, 0x5410, R48 ;  /* 0x000054102f227816 */ /* 0x000fe40000000030 */
[----:B------:R-:W-:Y:S02]  /*dee0*/  PRMT R41, R49, 0x5410, R50 ;  /* 0x0000541031297816 */ /* 0x000fe40000000032 */
[----:B------:R-:W-:-:S02]  /*def0*/  PRMT R26, R51, 0x5410, R52 ;  /* 0x00005410331a7816 */ /* 0x000fc40000000034 */
[----:B------:R-:W-:Y:S01]  /*df00*/  LEA.HI R3, R224, R224, RZ, 0x1 ;  /* 0x000000e0e0037211 */ /* 0x000fe200078f08ff */
[----:B------:R-:W-:Y:S06]  /*df10*/  BRA.DIV UR4, `(.L_x_3452) ;  /* 0x0000016e04407947 */ /* 0x000fec000b800000 */
.L_x_3635:
[----:B------:R-:W-:Y:S01]  /*df20*/  UMOV UR4, 0xffffffff ;  /* 0xffffffff00047882 */ /* 0x000fe20000000000 */
[----:B------:R-:W-:Y:S02]  /*df30*/  LOP3.LUT R3, R3, 0xfffffffe, RZ, 0xc0, !PT ;  /* 0xfffffffe03037812 */ /* 0x000fe400078ec0ff */
[----:B------:R-:W-:Y:S05]  /*df40*/  BRA.DIV UR4, `(.L_x_3453) ;  /* 0x0000016e045c7947 */ /* 0x000fea000b800000 */
.L_x_3638:
[----:B------:R-:W-:Y:S01]  /*df50*/  UMOV UR4, 0xffffffff ;  /* 0xffffffff00047882 */ /* 0x000fe20000000000 */
[----:B------:R-:W-:Y:S02]  /*df60*/  IMAD.IADD R3, R224, 0x1, -R3 ;  /* 0x00000001e0037824 */ /* 0x000fe400078e0a03 */
[----:B------:R-:W-:Y:S05]  /*df70*/  BRA.DIV UR4, `(.L_x_3454) ;  /* 0x0000016e04787947 */ /* 0x000fea000b800000 */
.L_x_3641:
[----:B------:R-:W-:Y:S01]  /*df80*/  UMOV UR4, 0xffffffff ;  /* 0xffffffff00047882 */ /* 0x000fe20000000000 */
[----:B------:R-:W-:Y:S02]  /*df90*/  SHF.L.U32 R5, R3, 0x1f, RZ ;  /* 0x0000001f03057819 */ /* 0x000fe400000006ff */
[----:B------:R-:W-:Y:S05]  /*dfa0*/  BRA.DIV UR4, `(.L_x_3455) ;  /* 0x0000016e04947947 */ /* 0x000fea000b800000 */
.L_x_3644:
        /* <DEDUP_REMOVED lines=20> */
.L_x_3645:
[----:B------:R-:W-:Y:S05]  /*e0f0*/  BSYNC B1 ;  /* 0x0000000000017941 */ /* 0x000fea0003800000 */
.L_x_3456:
[----:B------:R-:W-:Y:S01]  /*e100*/  BSSY B1, `(.L_x_3458) ;  /* 0x0000114000017945 */ /* 0x000fe20003800000 */
[----:B------:R-:W-:-:S03]  /*e110*/  PRMT R24, R69, 0x5410, R70 ;  /* 0x0000541045187816 */ /* 0x000fc60000000046 */
[----:B------:R-:W-:Y:S05]  /*e120*/  @P1 BRA `(.L_x_3459) ;  /* 0x0000001000441947 */ /* 0x000fea0003800000 */
[----:B------:R-:W1:Y:S01]  /*e130*/  LDC R37, c[0x0][0x3d4] ;  /* 0x0000f500ff257b82 */ /* 0x000e620000000800 */
[----:B------:R-:W-:Y:S01]  /*e140*/  BSSY B2, `(.L_x_3460) ;  /* 0x000005f000027945 */ /* 0x000fe20003800000 */
[-C--:B-1----:R-:W-:Y:S02]  /*e150*/  ISETP.GE.AND P0, PT, R22, R37.reuse, PT ;  /* 0x000000251600720c */ /* 0x082fe40003f06270 */
[-C--:B------:R-:W-:Y:S02]  /*e160*/  ISETP.GE.AND P1, PT, R204, R37.reuse, PT ;  /* 0x00000025cc00720c */ /* 0x080fe40003f26270 */
[----:B------:R-:W-:-:S09]  /*e170*/  ISETP.GE.AND P2, PT, R205, R37, PT ;  /* 0x00000025cd00720c */ /* 0x000fd20003f46270 */
[----:B------:R-:W-:Y:S05]  /*e180*/  @P0 BRA `(.L_x_3461) ;  /* 0x0000000400680947 */ /* 0x000fea0003800000 */
[----:B------:R-:W-:Y:S01]  /*e190*/  LEA.HI R6, R37, R227, RZ, 0x1d ;  /* 0x000000e325067211 */ /* 0x000fe200078fe8ff */
[----:B------:R-:W-:Y:S01]  /*e1a0*/  HADD2.F32 R52, -RZ, R33.H0_H0 ;  /* 0x20000021ff347230 */ /* 0x000fe20000004100 */
[----:B------:R-:W-:Y:S01]  /*e1b0*/  LOP3.LUT R4, R208, 0x38, R22, 0xf8, !PT ;  /* 0x00000038d0047812 */ /* 0x000fe200078ef816 */
[--C-:B------:R-:W-:Y:S01]  /*e1c0*/  HADD2.F32 R54, -RZ, R38.reuse.H0_H0 ;  /* 0x20000026ff367230 */ /* 0x100fe20000004100 */
[----:B------:R-:W-:Y:S01]  /*e1d0*/  SHF.R.S32.HI R9, RZ, 0x1f, R6 ;  /* 0x0000001fff097819 */ /* 0x000fe20000011406 */
[----:B------:R-:W-:Y:S01]  /*e1e0*/  IMAD.SHL.U32 R7, R6, 0x8, RZ ;  /* 0x0000000806077824 */ /* 0x000fe200078e00ff */
[----:B0-----:R-:W-:Y:S01]  /*e1f0*/  LOP3.LUT R5, R4, R209, RZ, 0x3c, !PT ;  /* 0x000000d104057212 */ /* 0x001fe200078e3cff */
[----:B------:R-:W-:Y:S01]  /*e200*/  HADD2.F32 R51, -RZ, R39.H0_H0 ;  /* 0x20000027ff337230 */ /* 0x000fe20000004100 */
[----:B------:R-:W-:Y:S01]  /*e210*/  LEA.HI R9, R9, R6, RZ, 0x3 ;  /* 0x0000000609097211 */ /* 0x000fe200078f18ff */
[----:B------:R-:W-:Y:S01]  /*e220*/  HADD2.F32 R53, -RZ, R38.H1_H1 ;  /* 0x30000026ff357230 */ /* 0x000fe20000004100 */
[----:B------:R-:W-:-:S02]  /*e230*/  LOP3.LUT R4, R208, 0x38, R7, 0xf8, !PT ;  /* 0x00000038d0047812 */ /* 0x000fc400078ef807 */
[----:B------:R-:W-:Y:S01]  /*e240*/  IADD3 R5, R210, R5, RZ ;  /* 0x00000005d2057210 */ /* 0x000fe20007ffe0ff */
[----:B------:R-:W-:Y:S01]  /*e250*/  IMAD.SHL.U32 R9, R9, 0x400, RZ ;  /* 0x0000040009097824 */ /* 0x000fe200078e00ff */
[----:B------:R-:W-:-:S03]  /*e260*/  LOP3.LUT R8, R4, R209, RZ, 0x3c, !PT ;  /* 0x000000d104087212 */ /* 0x000fc600078e3cff */
[----:B------:R-:W-:Y:S01]  /*e270*/  IMAD R59, R5, 0x2, R2 ;  /* 0x00000002053b7824 */ /* 0x000fe200078e0202 */
[----:B------:R-:W-:-:S04]  /*e280*/  LOP3.LUT R9, R9, 0x7fffe000, RZ, 0xc0, !PT ;  /* 0x7fffe00009097812 */ /* 0x000fc800078ec0ff */
[----:B------:R-:W-:Y:S01]  /*e290*/  IADD3 R9, R8, R9, R210 ;  /* 0x0000000908097210 */ /* 0x000fe20007ffe0d2 */
[----:B------:R-:W0:Y:S03]  /*e2a0*/  LDS.128 R4, [R59+0x15400] ;  /* 0x015400003b047984 */ /* 0x000e260000000c00 */
[----:B------:R-:W-:-:S05]  /*e2b0*/  LEA R61, R9, R2, 0x1 ;  /* 0x00000002093d7211 */ /* 0x000fca00078e08ff */
[----:B------:R-:W1:Y:S01]  /*e2c0*/  LDS.128 R8, [R61+0x15400] ;  /* 0x015400003d087984 */ /* 0x000e620000000c00 */
[--C-:B0-----:R-:W-:Y:S02]  /*e2d0*/  HADD2.F32 R43, -RZ, R4.reuse.H0_H0 ;  /* 0x20000004ff2b7230 */ /* 0x101fe40000004100 */
[----:B------:R-:W-:Y:S02]  /*e2e0*/  HADD2.F32 R4, -RZ, R4.H1_H1 ;  /* 0x30000004ff047230 */ /* 0x000fe40000004100 */
[--C-:B------:R-:W-:Y:S02]  /*e2f0*/  HADD2.F32 R44, -RZ, R5.reuse.H0_H0 ;  /* 0x20000005ff2c7230 */ /* 0x100fe40000004100 */
[----:B------:R-:W-:Y:S02]  /*e300*/  HADD2.F32 R5, -RZ, R5.H1_H1 ;  /* 0x30000005ff057230 */ /* 0x000fe40000004100 */
[--C-:B-1----:R-:W-:Y:S02]  /*e310*/  HADD2.F32 R47, -RZ, R8.reuse.H0_H0 ;  /* 0x20000008ff2f7230 */ /* 0x102fe40000004100 */
[----:B------:R-:W-:-:S02]  /*e320*/  HADD2.F32 R8, -RZ, R8.H1_H1 ;  /* 0x30000008ff087230 */ /* 0x000fc40000004100 */
[----:B------:R-:W-:Y:S02]  /*e330*/  HADD2.F32 R48, -RZ, R9.H0_H0 ;  /* 0x20000009ff307230 */ /* 0x000fe40000004100 */
[C---:B------:R-:W-:Y:S01]  /*e340*/  FMUL.FTZ R56, R47.reuse, R54 ;  /* 0x000000362f387220 */ /* 0x040fe20000410000 */
[-C--:B------:R-:W-:Y:S01]  /*e350*/  FMUL.FTZ R58, R47, R52.reuse ;  /* 0x000000342f3a7220 */ /* 0x080fe20000410000 */
[----:B------:R-:W-:Y:S02]  /*e360*/  HADD2.F32 R47, -RZ, R34.H0_H0 ;  /* 0x20000022ff2f7230 */ /* 0x000fe40000004100 */
[C---:B------:R-:W-:Y:S01]  /*e370*/  FMUL.FTZ R55, R8.reuse, R51 ;  /* 0x0000003308377220 */ /* 0x040fe20000410000 */
[C---:B------:R-:W-:Y:S01]  /*e380*/  FFMA.FTZ R56, R43.reuse, R52, -R56 ;  /* 0x000000342b387223 */ /* 0x040fe20000010838 */
[----:B------:R-:W-:Y:S01]  /*e390*/  FFMA.FTZ R58, R43, R54, R58 ;  /* 0x000000362b3a7223 */ /* 0x000fe2000001003a */
[----:B------:R-:W-:Y:S02]  /*e3a0*/  HADD2.F32 R43, -RZ, R33.H1_H1 ;  /* 0x30000021ff2b7230 */ /* 0x000fe40000004100 */
[-C--:B------:R-:W-:Y:S01]  /*e3b0*/  FMUL.FTZ R57, R8, R47.reuse ;  /* 0x0000002f08397220 */ /* 0x080fe20000410000 */
[----:B------:R-:W-:Y:S01]  /*e3c0*/  FFMA.FTZ R55, R4, R47, -R55 ;  /* 0x0000002f04377223 */ /* 0x000fe20000010837 */
[----:B------:R-:W-:Y:S01]  /*e3d0*/  FMUL.FTZ R47, R48, R53 ;  /* 0x00000035302f7220 */ /* 0x000fe20000410000 */
[----:B------:R-:W-:-:S02]  /*e3e0*/  HADD2.F32 R9, -RZ, R9.H1_H1 ;  /* 0x30000009ff097230 */ /* 0x000fc40000004100 */
[----:B------:R-:W-:Y:S01]  /*e3f0*/  FMUL.FTZ R48, R48, R43 ;  /* 0x0000002b30307220 */ /* 0x000fe20000410000 */
[----:B------:R-:W-:Y:S02]  /*e400*/  HADD2.F32 R52, -RZ, R39.H1_H1 ;  /* 0x30000027ff347230 */ /* 0x000fe40000004100 */
[----:B------:R-:W-:Y:S01]  /*e410*/  FFMA.FTZ R57, R4, R51, R57 ;  /* 0x0000003304397223 */ /* 0x000fe20000010039 */
[----:B------:R-:W-:Y:S02]  /*e420*/  HADD2.F32 R4, -RZ, R34.H1_H1 ;  /* 0x30000022ff047230 */ /* 0x000fe40000004100 */
[C---:B------:R-:W-:Y:S01]  /*e430*/  FFMA.FTZ R47, R44.reuse, R43, -R47 ;  /* 0x0000002b2c2f7223 */ /* 0x040fe2000001082f */
[----:B------:R-:W-:Y:S01]  /*e440*/  FFMA.FTZ R48, R44, R53, R48 ;  /* 0x000000352c307223 */ /* 0x000fe20000010030 */
[----:B------:R-:W-:Y:S02]  /*e450*/  HADD2.F32 R49, -RZ, R10.H0_H0 ;  /* 0x2000000aff317230 */ /* 0x000fe40000004100 */
[----:B------:R-:W-:Y:S01]  /*e460*/  FMUL.FTZ R54, R9, R52 ;  /* 0x0000003409367220 */ /* 0x000fe20000410000 */
[----:B------:R-:W-:-:S02]  /*e470*/  HADD2.F32 R8, -RZ, R35.H0_H0 ;  /* 0x20000023ff087230 */ /* 0x000fc40000004100 */
[-C--:B------:R-:W-:Y:S01]  /*e480*/  FMUL.FTZ R60, R9, R4.reuse ;  /* 0x00000004093c7220 */ /* 0x080fe20000410000 */
[----:B------:R-:W-:Y:S02]  /*e490*/  HADD2.F32 R44, -RZ, R40.H0_H0 ;  /* 0x20000028ff2c7230 */ /* 0x000fe40000004100 */
[----:B------:R-:W-:Y:S01]  /*e4a0*/  FFMA.FTZ R54, R5, R4, -R54 ;  /* 0x0000000405367223 */ /* 0x000fe20000010836 */
[----:B------:R-:W-:Y:S02]  /*e4b0*/  HADD2.F32 R10, -RZ, R10.H1_H1 ;  /* 0x3000000aff0a7230 */ /* 0x000fe40000004100 */
[C---:B------:R-:W-:Y:S01]  /*e4c0*/  FMUL.FTZ R53, R49.reuse, R8 ;  /* 0x0000000831357220 */ /* 0x040fe20000410000 */
[----:B------:R-:W-:Y:S02]  /*e4d0*/  HADD2.F32 R43, -RZ, R42.H0_H0 ;  /* 0x2000002aff2b7230 */ /* 0x000fe40000004100 */
[----:B------:R-:W-:Y:S01]  /*e4e0*/  FMUL.FTZ R4, R49, R44 ;  /* 0x0000002c31047220 */ /* 0x000fe20000410000 */
[----:B------:R-:W-:-:S02]  /*e4f0*/  HADD2.F32 R45, -RZ, R6.H0_H0 ;  /* 0x20000006ff2d7230 */ /* 0x000fc40000004100 */
[----:B------:R-:W-:Y:S01]  /*e500*/  FFMA.FTZ R49, R5, R52, R60 ;  /* 0x0000003405317223 */ /* 0x000fe2000001003c */
[----:B------:R-:W-:Y:S02]  /*e510*/  HADD2.F32 R9, -RZ, R41.H0_H0 ;  /* 0x20000029ff097230 */ /* 0x000fe40000004100 */
[C---:B------:R-:W-:Y:S01]  /*e520*/  FMUL.FTZ R5, R10.reuse, R43 ;  /* 0x0000002b0a057220 */ /* 0x040fe20000410000 */
[----:B------:R-:W-:Y:S02]  /*e530*/  HADD2.F32 R6, -RZ, R6.H1_H1 ;  /* 0x30000006ff067230 */ /* 0x000fe40000004100 */
[C---:B------:R-:W-:Y:S01]  /*e540*/  FFMA.FTZ R51, R45.reuse, R8, -R4 ;  /* 0x000000082d337223 */ /* 0x040fe20000010804 */
[----:B------:R-:W-:Y:S01]  /*e550*/  FFMA.FTZ R53, R45, R44, R53 ;  /* 0x0000002c2d357223 */ /* 0x000fe20000010035 */
[-C--:B------:R-:W-:Y:S01]  /*e560*/  FMUL.FTZ R45, R10, R9.reuse ;  /* 0x000000090a2d7220 */ /* 0x080fe20000410000 */
[----:B------:R-:W-:Y:S02]  /*e570*/  HADD2.F32 R50, -RZ, R11.H0_H0 ;  /* 0x2000000bff327230 */ /* 0x000fe40000004100 */
[----:B------:R-:W-:Y:S01]  /*e580*/  FFMA.FTZ R10, R6, R9, -R5 ;  /* 0x00000009060a7223 */ /* 0x000fe20000010805 */
[----:B------:R-:W-:-:S02]  /*e590*/  HADD2.F32 R9, -RZ, R40.H1_H1 ;  /* 0x30000028ff097230 */ /* 0x000fc40000004100 */
[----:B------:R-:W-:Y:S01]  /*e5a0*/  FFMA.FTZ R44, R6, R43, R45 ;  /* 0x0000002b062c7223 */ /* 0x000fe2000001002d */
[----:B------:R-:W-:Y:S02]  /*e5b0*/  HADD2.F32 R5, -RZ, R35.H1_H1 ;  /* 0x30000023ff057230 */ /* 0x000fe40000004100 */
[----:B------:R-:W-:Y:S02]  /*e5c0*/  HADD2.F32 R11, -RZ, R11.H1_H1 ;  /* 0x3000000bff0b7230 */ /* 0x000fe40000004100 */
[C---:B------:R-:W-:Y:S01]  /*e5d0*/  FMUL.FTZ R43, R50.reuse, R9 ;  /* 0x00000009322b7220 */ /* 0x040fe20000410000 */
[----:B------:R-:W-:Y:S02]  /*e5e0*/  HADD2.F32 R8, -RZ, R42.H1_H1 ;  /* 0x3000002aff087230 */ /* 0x000fe40000004100 */
[----:B------:R-:W-:Y:S01]  /*e5f0*/  FMUL.FTZ R50, R50, R5 ;  /* 0x0000000532327220 */ /* 0x000fe20000410000 */
[----:B------:R-:W-:Y:S02]  /*e600*/  HADD2.F32 R4, -RZ, R41.H1_H1 ;  /* 0x30000029ff047230 */ /* 0x000fe40000004100 */
[----:B------:R-:W-:-:S02]  /*e610*/  HADD2.F32 R46, -RZ, R7.H0_H0 ;  /* 0x20000007ff2e7230 */ /* 0x000fc40000004100 */
[C---:B------:R-:W-:Y:S01]  /*e620*/  FMUL.FTZ R6, R11.reuse, R8 ;  /* 0x000000080b067220 */ /* 0x040fe20000410000 */
[----:B------:R-:W-:Y:S02]  /*e630*/  HADD2.F32 R7, -RZ, R7.H1_H1 ;  /* 0x30000007ff077230 */ /* 0x000fe40000004100 */
[-C--:B------:R-:W-:Y:S01]  /*e640*/  FMUL.FTZ R45, R11, R4.reuse ;  /* 0x000000040b2d7220 */ /* 0x080fe20000410000 */
[C---:B------:R-:W-:Y:S01]  /*e650*/  FFMA.FTZ R43, R46.reuse, R5, -R43 ;  /* 0x000000052e2b7223 */ /* 0x040fe2000001082b */
[----:B------:R-:W-:Y:S01]  /*e660*/  FFMA.FTZ R11, R46, R9, R50 ;  /* 0x000000092e0b7223 */ /* 0x000fe20000010032 */
[C---:B------:R-:W-:Y:S01]  /*e670*/  FFMA.FTZ R46, R7.reuse, R4, -R6 ;  /* 0x00000004072e7223 */ /* 0x040fe20000010806 */
[----:B------:R-:W-:Y:S01]  /*e680*/  FFMA.FTZ R50, R7, R8, R45 ;  /* 0x0000000807327223 */ /* 0x000fe2000001002d */
[----:B------:R-:W-:Y:S02]  /*e690*/  F2FP.F16.F32.PACK_AB R4, R55, R56 ;  /* 0x000000383704723e */ /* 0x000fe400000000ff */
[----:B------:R-:W-:-:S02]  /*e6a0*/  F2FP.F16.F32.PACK_AB R5, R54, R47 ;  /* 0x0000002f3605723e */ /* 0x000fc400000000ff */
[----:B------:R-:W-:Y:S02]  /*e6b0*/  F2FP.F16.F32.PACK_AB R6, R10, R51 ;  /* 0x000000330a06723e */ /* 0x000fe400000000ff */
[----:B------:R-:W-:Y:S02]  /*e6c0*/  F2FP.F16.F32.PACK_AB R7, R46, R43 ;  /* 0x0000002b2e07723e */ /* 0x000fe400000000ff */
[----:B------:R-:W-:Y:S02]  /*e6d0*/  F2FP.F16.F32.PACK_AB R8, R57, R58 ;  /* 0x0000003a3908723e */ /* 0x000fe400000000ff */
[----:B------:R-:W-:Y:S01]  /*e6e0*/  F2FP.F16.F32.PACK_AB R9, R49, R48 ;  /* 0x000000303109723e */ /* 0x000fe200000000ff */
[----:B------:R1:W-:Y:S01]  /*e6f0*/  STS.128 [R59+0x15400], R4 ;  /* 0x015400043b007388 */ /* 0x0003e20000000c00 */
[----:B------:R-:W-:Y:S02]  /*e700*/  F2FP.F16.F32.PACK_AB R10, R44, R53 ;  /* 0x000000352c0a723e */ /* 0x000fe400000000ff */
[----:B------:R-:W-:-:S05]  /*e710*/  F2FP.F16.F32.PACK_AB R11, R50, R11 ;  /* 0x0000000b320b723e */ /* 0x000fca00000000ff */
[----:B------:R1:W-:Y:S02]  /*e720*/  STS.128 [R61+0x15400], R8 ;  /* 0x015400083d007388 */ /* 0x0003e40000000c00 */
.L_x_3461:
[----:B------:R-:W-:Y:S05]  /*e730*/  BSYNC B2 ;  /* 0x0000000000027941 */ /* 0x000fea0003800000 */
.L_x_3460:
[----:B------:R-:W-:Y:S04]  /*e740*/  BSSY B2, `(.L_x_3462) ;  /* 0x0000058000027945 */ /* 0x000fe80003800000 */
[----:B------:R-:W-:Y:S05]  /*e750*/  @P1 BRA `(.L_x_3463) ;  /* 0x0000000400581947 */ /* 0x000fea0003800000 */
[----:B-1----:R-:W-:Y:S01]  /*e760*/  LEA.HI R4, R37, R228, RZ, 0x1d ;  /* 0x000000e425047211 */ /* 0x002fe200078fe8ff */
[----:B------:R-:W-:Y:S02]  /*e770*/  HADD2.F32 R55, -RZ, R29.H0_H0 ;  /* 0x2000001dff377230 */ /* 0x000fe40000004100 */
[----:B------:R-:W-:Y:S01]  /*e780*/  HADD2.F32 R53, -RZ, R25.H0_H0 ;  /* 0x20000019ff357230 */ /* 0x000fe20000004100 */
[----:B------:R-:W-:Y:S01]  /*e790*/  SHF.R.S32.HI R7, RZ, 0x1f, R4 ;  /* 0x0000001fff077819 */ /* 0x000fe20000011404 */
[----:B0-----:R-:W-:Y:S02]  /*e7a0*/  IMAD.SHL.U32 R5, R4, 0x8, RZ ;  /* 0x0000000804057824 */ /* 0x001fe400078e00ff */
[----:B------:R-:W-:Y:S01]  /*e7b0*/  HADD2.F32 R57, -RZ, R30.H0_H0 ;  /* 0x2000001eff397230 */ /* 0x000fe20000004100 */
        /* <DEDUP_REMOVED lines=80> */
.L_x_3463:
[----:B------:R-:W-:Y:S05]  /*ecc0*/  BSYNC B2 ;  /* 0x0000000000027941 */ /* 0x000fea0003800000 */
.L_x_3462:
[----:B------:R-:W-:Y:S05]  /*ecd0*/  @P2 BRA `(.L_x_3459) ;  /* 0x0000000400582947 */ /* 0x000fea0003800000 */
[----:B------:R-:W-:Y:S01]  /*ece0*/  LEA.HI R37, R37, R233, RZ, 0x1d ;  /* 0x000000e925257211 */ /* 0x000fe200078fe8ff */
[----:B------:R-:W-:Y:S02]  /*ecf0*/  HADD2.F32 R52, -RZ, R3.H0_H0 ;  /* 0x20000003ff347230 */ /* 0x000fe40000004100 */
[--C-:B------:R-:W-:Y:S01]  /*ed00*/  HADD2.F32 R54, -RZ, R15.reuse.H0_H0 ;  /* 0x2000000fff367230 */ /* 0x100fe20000004100 */
[----:B-12---:R-:W-:Y:S01]  /*ed10*/  SHF.R.S32.HI R4, RZ, 0x1f, R37 ;  /* 0x0000001fff047819 */ /* 0x006fe20000011425 */
[----:B0-----:R-:W-:Y:S02]  /*ed20*/  IMAD.SHL.U32 R5, R37, 0x8, RZ ;  /* 0x0000000825057824 */ /* 0x001fe400078e00ff */
[----:B------:R-:W-:Y:S01]  /*ed30*/  HADD2.F32 R51, -RZ, R20.H0_H0 ;  /* 0x20000014ff337230 */ /* 0x000fe20000004100 */
[----:B------:R-:W-:Y:S01]  /*ed40*/  LEA.HI R37, R4, R37, RZ, 0x3 ;  /* 0x0000002504257211 */ /* 0x000fe200078f18ff */
[----:B------:R-:W-:Y:S01]  /*ed50*/  HADD2.F32 R53, -RZ, R15.H1_H1 ;  /* 0x3000000fff357230 */ /* 0x000fe20000004100 */
[----:B------:R-:W-:-:S03]  /*ed60*/  LOP3.LUT R4, R208, 0x38, R5, 0xf8, !PT ;  /* 0x00000038d0047812 */ /* 0x000fc600078ef805 */
[----:B------:R-:W-:Y:S01]  /*ed70*/  IMAD.SHL.U32 R37, R37, 0x400, RZ ;  /* 0x0000040025257824 */ /* 0x000fe200078e00ff */
[----:B------:R-:W-:Y:S02]  /*ed80*/  LOP3.LUT R8, R4, R209, RZ, 0x3c, !PT ;  /* 0x000000d104087212 */ /* 0x000fe400078e3cff */
[----:B------:R-:W0:Y:S02]  /*ed90*/  LDS.128 R4, [R232] ;  /* 0x00000000e8047984 */ /* 0x000e240000000c00 */
[----:B------:R-:W-:-:S04]  /*eda0*/  LOP3.LUT R37, R37, 0x7fffe000, RZ, 0xc0, !PT ;  /* 0x7fffe00025257812 */ /* 0x000fc800078ec0ff */
        /* <DEDUP_REMOVED lines=9> */
[--C-:B------:R-:W-:Y:S02]  /*ee40*/  HADD2.F32 R46, -RZ, R7.reuse.H0_H0 ;  /* 0x20000007ff2e7230 */ /* 0x100fe40000004100 */
[----:B------:R-:W-:Y:S02]  /*ee50*/  HADD2.F32 R7, -RZ, R7.H1_H1 ;  /* 0x30000007ff077230 */ /* 0x000fe40000004100 */
[--C-:B-1----:R-:W-:Y:S02]  /*ee60*/  HADD2.F32 R47, -RZ, R8.reuse.H0_H0 ;  /* 0x20000008ff2f7230 */ /* 0x102fe40000004100 */
[----:B------:R-:W-:Y:S02]  /*ee70*/  HADD2.F32 R8, -RZ, R8.H1_H1 ;  /* 0x30000008ff087230 */ /* 0x000fe40000004100 */
[----:B------:R-:W-:Y:S02]  /*ee80*/  HADD2.F32 R48, -RZ, R9.H0_H0 ;  /* 0x20000009ff307230 */ /* 0x000fe40000004100 */
[C---:B------:R-:W-:Y:S01]  /*ee90*/  FMUL.FTZ R56, R47.reuse, R54 ;  /* 0x000000362f387220 */ /* 0x040fe20000410000 */
[----:B------:R-:W-:Y:S01]  /*eea0*/  FMUL.FTZ R58, R47, R52 ;  /* 0x000000342f3a7220 */ /* 0x000fe20000410000 */
[----:B------:R-:W-:-:S02]  /*eeb0*/  HADD2.F32 R47, -RZ, R12.H0_H0 ;  /* 0x2000000cff2f7230 */ /* 0x000fc40000004100 */
[C---:B------:R-:W-:Y:S01]  /*eec0*/  FMUL.FTZ R55, R8.reuse, R51 ;  /* 0x0000003308377220 */ /* 0x040fe20000410000 */
[C---:B------:R-:W-:Y:S01]  /*eed0*/  FFMA.FTZ R56, R43.reuse, R52, -R56 ;  /* 0x000000342b387223 */ /* 0x040fe20000010838 */
[----:B------:R-:W-:Y:S01]  /*eee0*/  FFMA.FTZ R58, R43, R54, R58 ;  /* 0x000000362b3a7223 */ /* 0x000fe2000001003a */
[----:B------:R-:W-:Y:S02]  /*eef0*/  HADD2.F32 R43, -RZ, R3.H1_H1 ;  /* 0x30000003ff2b7230 */ /* 0x000fe40000004100 */
[-C--:B------:R-:W-:Y:S01]  /*ef00*/  FMUL.FTZ R57, R8, R47.reuse ;  /* 0x0000002f08397220 */ /* 0x080fe20000410000 */
[----:B------:R-:W-:Y:S01]  /*ef10*/  FFMA.FTZ R55, R4, R47, -R55 ;  /* 0x0000002f04377223 */ /* 0x000fe20000010837 */
[C---:B------:R-:W-:Y:S01]  /*ef20*/  FMUL.FTZ R47, R48.reuse, R53 ;  /* 0x00000035302f7220 */ /* 0x040fe20000410000 */
[----:B------:R-:W-:Y:S02]  /*ef30*/  HADD2.F32 R9, -RZ, R9.H1_H1 ;  /* 0x30000009ff097230 */ /* 0x000fe40000004100 */
[----:B------:R-:W-:Y:S01]  /*ef40*/  FMUL.FTZ R48, R48, R43 ;  /* 0x0000002b30307220 */ /* 0x000fe20000410000 */
[----:B------:R-:W-:-:S02]  /*ef50*/  HADD2.F32 R52, -RZ, R20.H1_H1 ;  /* 0x30000014ff347230 */ /* 0x000fc40000004100 */
[----:B------:R-:W-:Y:S01]  /*ef60*/  FFMA.FTZ R57, R4, R51, R57 ;  /* 0x0000003304397223 */ /* 0x000fe20000010039 */
[----:B------:R-:W-:Y:S02]  /*ef70*/  HADD2.F32 R4, -RZ, R12.H1_H1 ;  /* 0x3000000cff047230 */ /* 0x000fe40000004100 */
[C---:B------:R-:W-:Y:S01]  /*ef80*/  FFMA.FTZ R47, R44.reuse, R43, -R47 ;  /* 0x0000002b2c2f7223 */ /* 0x040fe2000001082f */
[----:B------:R-:W-:Y:S01]  /*ef90*/  FFMA.FTZ R48, R44, R53, R48 ;  /* 0x000000352c307223 */ /* 0x000fe20000010030 */
[----:B------:R-:W-:Y:S02]  /*efa0*/  HADD2.F32 R49, -RZ, R10.H0_H0 ;  /* 0x2000000aff317230 */ /* 0x000fe40000004100 */
[C---:B------:R-:W-:Y:S01]  /*efb0*/  FMUL.FTZ R54, R9.reuse, R52 ;  /* 0x0000003409367220 */ /* 0x040fe20000410000 */
[----:B------:R-:W-:Y:S02]  /*efc0*/  HADD2.F32 R8, -RZ, R13.H0_H0 ;  /* 0x2000000dff087230 */ /* 0x000fe40000004100 */
[----:B------:R-:W-:Y:S01]  /*efd0*/  FMUL.FTZ R60, R9, R4 ;  /* 0x00000004093c7220 */ /* 0x000fe20000410000 */
[----:B------:R-:W-:-:S02]  /*efe0*/  HADD2.F32 R44, -RZ, R21.H0_H0 ;  /* 0x20000015ff2c7230 */ /* 0x000fc40000004100 */
[----:B------:R-:W-:Y:S01]  /*eff0*/  FFMA.FTZ R54, R5, R4, -R54 ;  /* 0x0000000405367223 */ /* 0x000fe20000010836 */
[----:B------:R-:W-:Y:S02]  /*f000*/  HADD2.F32 R10, -RZ, R10.H1_H1 ;  /* 0x3000000aff0a7230 */ /* 0x000fe40000004100 */
[C---:B------:R-:W-:Y:S01]  /*f010*/  FMUL.FTZ R53, R49.reuse, R8 ;  /* 0x0000000831357220 */ /* 0x040fe20000410000 */
[----:B------:R-:W-:Y:S02]  /*f020*/  HADD2.F32 R43, -RZ, R24.H0_H0 ;  /* 0x20000018ff2b7230 */ /* 0x000fe40000004100 */
[----:B------:R-:W-:Y:S01]  /*f030*/  FMUL.FTZ R4, R49, R44 ;  /* 0x0000002c31047220 */ /* 0x000fe20000410000 */
[----:B------:R-:W-:Y:S02]  /*f040*/  HADD2.F32 R9, -RZ, R14.H0_H0 ;  /* 0x2000000eff097230 */ /* 0x000fe40000004100 */
[----:B------:R-:W-:Y:S01]  /*f050*/  FFMA.FTZ R49, R5, R52, R60 ;  /* 0x0000003405317223 */ /* 0x000fe2000001003c */
[C---:B------:R-:W-:Y:S01]  /*f060*/  FFMA.FTZ R53, R45.reuse, R44, R53 ;  /* 0x0000002c2d357223 */ /* 0x040fe20000010035 */
[C---:B------:R-:W-:Y:S01]  /*f070*/  FMUL.FTZ R5, R10.reuse, R43 ;  /* 0x0000002b0a057220 */ /* 0x040fe20000410000 */
[----:B------:R-:W-:Y:S01]  /*f080*/  FFMA.FTZ R51, R45, R8, -R4 ;  /* 0x000000082d337223 */ /* 0x000fe20000010804 */
[----:B------:R-:W-:Y:S01]  /*f090*/  FMUL.FTZ R45, R10, R9 ;  /* 0x000000090a2d7220 */ /* 0x000fe20000410000 */
[----:B------:R-:W-:-:S02]  /*f0a0*/  HADD2.F32 R50, -RZ, R11.H0_H0 ;  /* 0x2000000bff327230 */ /* 0x000fc40000004100 */
[C---:B------:R-:W-:Y:S01]  /*f0b0*/  FFMA.FTZ R10, R6.reuse, R9, -R5 ;  /* 0x00000009060a7223 */ /* 0x040fe20000010805 */
[----:B------:R-:W-:Y:S02]  /*f0c0*/  HADD2.F32 R9, -RZ, R21.H1_H1 ;  /* 0x30000015ff097230 */ /* 0x000fe40000004100 */
[----:B------:R-:W-:Y:S01]  /*f0d0*/  FFMA.FTZ R44, R6, R43, R45 ;  /* 0x0000002b062c7223 */ /* 0x000fe2000001002d */
[----:B------:R-:W-:Y:S02]  /*f0e0*/  HADD2.F32 R5, -RZ, R13.H1_H1 ;  /* 0x3000000dff057230 */ /* 0x000fe40000004100 */
[----:B------:R-:W-:Y:S02]  /*f0f0*/  HADD2.F32 R11, -RZ, R11.H1_H1 ;  /* 0x3000000bff0b7230 */ /* 0x000fe40000004100 */
[C---:B------:R-:W-:Y:S01]  /*f100*/  FMUL.FTZ R43, R50.reuse, R9 ;  /* 0x00000009322b7220 */ /* 0x040fe20000410000 */
[----:B------:R-:W-:Y:S02]  /*f110*/  HADD2.F32 R8, -RZ, R24.H1_H1 ;  /* 0x30000018ff087230 */ /* 0x000fe40000004100 */
[----:B------:R-:W-:Y:S01]  /*f120*/  FMUL.FTZ R50, R50, R5 ;  /* 0x0000000532327220 */ /* 0x000fe20000410000 */
[----:B------:R-:W-:-:S02]  /*f130*/  HADD2.F32 R4, -RZ, R14.H1_H1 ;  /* 0x3000000eff047230 */ /* 0x000fc40000004100 */
[----:B------:R-:W-:Y:S01]  /*f140*/  FFMA.FTZ R43, R46, R5, -R43 ;  /* 0x000000052e2b7223 */ /* 0x000fe2000001082b */
[----:B------:R-:W-:Y:S01]  /*f150*/  F2FP.F16.F32.PACK_AB R5, R54, R47 ;  /* 0x0000002f3605723e */ /* 0x000fe200000000ff */
[C---:B------:R-:W-:Y:S01]  /*f160*/  FMUL.FTZ R6, R11.reuse, R8 ;  /* 0x000000080b067220 */ /* 0x040fe20000410000 */
[-C--:B------:R-:W-:Y:S01]  /*f170*/  FMUL.FTZ R45, R11, R4.reuse ;  /* 0x000000040b2d7220 */ /* 0x080fe20000410000 */
[----:B------:R-:W-:Y:S02]  /*f180*/  FFMA.FTZ R11, R46, R9, R50 ;  /* 0x000000092e0b7223 */ /* 0x000fe40000010032 */
[----:B------:R-:W-:Y:S01]  /*f190*/  FFMA.FTZ R46, R7, R4, -R6 ;  /* 0x00000004072e7223 */ /* 0x000fe20000010806 */
[----:B------:R-:W-:Y:S01]  /*f1a0*/  F2FP.F16.F32.PACK_AB R4, R55, R56 ;  /* 0x000000383704723e */ /* 0x000fe200000000ff */
[----:B------:R-:W-:Y:S01]  /*f1b0*/  FFMA.FTZ R50, R7, R8, R45 ;  /* 0x0000000807327223 */ /* 0x000fe2000001002d */
        /* <DEDUP_REMOVED lines=8> */
.L_x_3459:
[----:B------:R-:W-:Y:S05]  /*f240*/  BSYNC B1 ;  /* 0x0000000000017941 */ /* 0x000fea0003800000 */
.L_x_3458:
[----:B------:R-:W-:-:S13]  /*f250*/  ISETP.GE.AND P0, PT, R223, R0, PT ;  /* 0x00000000df00720c */ /* 0x000fda0003f06270 */
[----:B------:R-:W-:Y:S05]  /*f260*/  @P0 BRA `(.L_x_3439) ;  /* 0x0000001000340947 */ /* 0x000fea0003800000 */
[----:B------:R-:W4:Y:S01]  /*f270*/  LDC R0, c[0x0][0x3d4] ;  /* 0x0000f500ff007b82 */ /* 0x000f220000000800 */
[----:B------:R-:W-:Y:S01]  /*f280*/  BSSY B1, `(.L_x_3464) ;  /* 0x000005b000017945 */ /* 0x000fe20003800000 */
[-C--:B----4-:R-:W-:Y:S02]  /*f290*/  ISETP.GE.AND P0, PT, R22, R0.reuse, PT ;  /* 0x000000001600720c */ /* 0x090fe40003f06270 */
[-C--:B------:R-:W-:Y:S02]  /*f2a0*/  ISETP.GE.AND P1, PT, R204, R0.reuse, PT ;  /* 0x00000000cc00720c */ /* 0x080fe40003f26270 */
[----:B------:R-:W-:-:S09]  /*f2b0*/  ISETP.GE.AND P2, PT, R205, R0, PT ;  /* 0x00000000cd00720c */ /* 0x000fd20003f46270 */
[----:B------:R-:W-:Y:S05]  /*f2c0*/  @P0 BRA `(.L_x_3465) ;  /* 0x0000000400580947 */ /* 0x000fea0003800000 */
[----:B-123--:R-:W-:Y:S01]  /*f2d0*/  LEA.HI R4, R0, R227, RZ, 0x1d ;  /* 0x000000e300047211 */ /* 0x00efe200078fe8ff */
[----:B------:R-:W-:Y:S02]  /*f2e0*/  HADD2.F32 R53, -RZ, R38.H0_H0 ;  /* 0x20000026ff357230 */ /* 0x000fe40000004100 */
[----:B------:R-:W-:Y:S01]  /*f2f0*/  HADD2.F32 R51, -RZ, R33.H0_H0 ;  /* 0x20000021ff337230 */ /* 0x000fe20000004100 */
[----:B0-----:R-:W-:Y:S01]  /*f300*/  SHF.R.S32.HI R5, RZ, 0x1f, R4 ;  /* 0x0000001fff057819 */ /* 0x001fe20000011404 */
[----:B------:R-:W-:Y:S02]  /*f310*/  IMAD.SHL.U32 R6, R4, 0x8, RZ ;  /* 0x0000000804067824 */ /* 0x000fe400078e00ff */
[----:B------:R-:W-:Y:S01]  /*f320*/  HADD2.F32 R58, -RZ, R39.H0_H0 ;  /* 0x20000027ff3a7230 */ /* 0x000fe20000004100 */
[----:B------:R-:W-:Y:S01]  /*f330*/  LEA.HI R4, R5, R4, RZ, 0x3 ;  /* 0x0000000405047211 */ /* 0x000fe200078f18ff */
[----:B------:R-:W-:Y:S01]  /*f340*/  HADD2.F32 R56, -RZ, R34.H0_H0 ;  /* 0x20000022ff387230 */ /* 0x000fe20000004100 */
[----:B------:R-:W-:Y:S01]  /*f350*/  LOP3.LUT R5, R207, 0x38, R6, 0xf8, !PT ;  /* 0x00000038cf057812 */ /* 0x000fe200078ef806 */
[----:B------:R-:W-:-:S02]  /*f360*/  HADD2.F32 R60, -RZ, R38.H1_H1 ;  /* 0x30000026ff3c7230 */ /* 0x000fc40000004100 */
[----:B------:R-:W-:Y:S01]  /*f370*/  IMAD.SHL.U32 R4, R4, 0x400, RZ ;  /* 0x0000040004047824 */ /* 0x000fe200078e00ff */
[----:B------:R-:W-:Y:S01]  /*f380*/  LOP3.LUT R9, R5, R236, RZ, 0x3c, !PT ;  /* 0x000000ec05097212 */ /* 0x000fe200078e3cff */
[----:B------:R-:W-:Y:S02]  /*f390*/  HADD2.F32 R38, -RZ, R33.H1_H1 ;  /* 0x30000021ff267230 */ /* 0x000fe40000004100 */
[----:B------:R-:W-:Y:S01]  /*f3a0*/  HADD2.F32 R55, -RZ, R39.H1_H1 ;  /* 0x30000027ff377230 */ /* 0x000fe20000004100 */
[----:B------:R-:W-:Y:S01]  /*f3b0*/  LOP3.LUT R8, R4, 0x7fffe000, RZ, 0xc0, !PT ;  /* 0x7fffe00004087812 */ /* 0x000fe200078ec0ff */
[--C-:B------:R-:W-:Y:S01]  /*f3c0*/  HADD2.F32 R57, -RZ, R40.reuse.H0_H0 ;  /* 0x20000028ff397230 */ /* 0x100fe20000004100 */
[----:B------:R-:W0:Y:S01]  /*f3d0*/  LDS.128 R4, [R234] ;  /* 0x00000000ea047984 */ /* 0x000e220000000c00 */
[----:B------:R-:W-:Y:S01]  /*f3e0*/  HADD2.F32 R40, -RZ, R40.H1_H1 ;  /* 0x30000028ff287230 */ /* 0x000fe20000004100 */
        /* <DEDUP_REMOVED lines=16> */
[----:B------:R-:W-:Y:S01]  /*f4f0*/  FFMA.FTZ R52, R51, R43, -R52 ;  /* 0x0000002b33347223 */ /* 0x000fe20000010834 */
[----:B------:R-:W-:Y:S01]  /*f500*/  FMUL.FTZ R33, R56, R8 ;  /* 0x0000000838217220 */ /* 0x000fe20000410000 */
[----:B------:R-:W-:-:S02]  /*f510*/  HADD2.F32 R51, -RZ, R34.H1_H1 ;  /* 0x30000022ff337230 */ /* 0x000fc40000004100 */
[----:B------:R-:W-:Y:S01]  /*f520*/  FFMA.FTZ R54, R53, R43, R54 ;  /* 0x0000002b35367223 */ /* 0x000fe20000010036 */
[-C--:B------:R-:W-:Y:S01]  /*f530*/  FFMA.FTZ R47, R56, R4.reuse, -R47 ;  /* 0x00000004382f7223 */ /* 0x080fe2000001082f */
[----:B------:R-:W-:Y:S01]  /*f540*/  FFMA.FTZ R33, R58, R4, R33 ;  /* 0x000000043a217223 */ /* 0x000fe20000010021 */
[--C-:B------:R-:W-:Y:S02]  /*f550*/  HADD2.F32 R49, -RZ, R10.reuse.H0_H0 ;  /* 0x2000000aff317230 */ /* 0x100fe40000004100 */
[----:B------:R-:W-:Y:S01]  /*f560*/  FMUL.FTZ R43, R60, R48 ;  /* 0x000000303c2b7220 */ /* 0x000fe20000410000 */
[-C--:B------:R-:W-:Y:S01]  /*f570*/  FMUL.FTZ R4, R55, R9.reuse ;  /* 0x0000000937047220 */ /* 0x080fe20000410000 */
[----:B------:R-:W-:Y:S02]  /*f580*/  HADD2.F32 R53, -RZ, R35.H0_H0 ;  /* 0x20000023ff357230 */ /* 0x000fe40000004100 */
[----:B------:R-:W-:Y:S01]  /*f590*/  FMUL.FTZ R8, R51, R9 ;  /* 0x0000000933087220 */ /* 0x000fe20000410000 */
[----:B------:R-:W-:-:S02]  /*f5a0*/  HADD2.F32 R10, -RZ, R10.H1_H1 ;  /* 0x3000000aff0a7230 */ /* 0x000fc40000004100 */
[C---:B------:R-:W-:Y:S01]  /*f5b0*/  FMUL.FTZ R39, R38.reuse, R48 ;  /* 0x0000003026277220 */ /* 0x040fe20000410000 */
[----:B------:R-:W-:Y:S02]  /*f5c0*/  HADD2.F32 R58, -RZ, R42.H0_H0 ;  /* 0x2000002aff3a7230 */ /* 0x000fe40000004100 */
[----:B------:R-:W-:Y:S01]  /*f5d0*/  FFMA.FTZ R43, R38, R44, -R43 ;  /* 0x0000002c262b7223 */ /* 0x000fe2000001082b */
[----:B------:R-:W-:Y:S02]  /*f5e0*/  HADD2.F32 R56, -RZ, R41.H0_H0 ;  /* 0x20000029ff387230 */ /* 0x000fe40000004100 */
[----:B------:R-:W-:Y:S01]  /*f5f0*/  FFMA.FTZ R34, R51, R5, -R4 ;  /* 0x0000000533227223 */ /* 0x000fe20000010804 */
[-C--:B------:R-:W-:Y:S01]  /*f600*/  FMUL.FTZ R4, R57, R49.reuse ;  /* 0x0000003139047220 */ /* 0x080fe20000410000 */
[----:B------:R-:W-:Y:S01]  /*f610*/  FMUL.FTZ R48, R53, R49 ;  /* 0x0000003135307220 */ /* 0x000fe20000410000 */
[----:B------:R-:W-:Y:S01]  /*f620*/  FFMA.FTZ R38, R55, R5, R8 ;  /* 0x0000000537267223 */ /* 0x000fe20000010008 */
[----:B------:R-:W-:-:S02]  /*f630*/  HADD2.F32 R50, -RZ, R11.H0_H0 ;  /* 0x2000000bff327230 */ /* 0x000fc40000004100 */
[-C--:B------:R-:W-:Y:S01]  /*f640*/  FMUL.FTZ R5, R58, R10.reuse ;  /* 0x0000000a3a057220 */ /* 0x080fe20000410000 */
[----:B------:R-:W-:Y:S01]  /*f650*/  FMUL.FTZ R9, R56, R10 ;  /* 0x0000000a38097220 */ /* 0x000fe20000410000 */
[----:B------:R-:W-:Y:S02]  /*f660*/  HADD2.F32 R8, -RZ, R35.H1_H1 ;  /* 0x30000023ff087230 */ /* 0x000fe40000004100 */
[----:B------:R-:W-:Y:S01]  /*f670*/  FFMA.FTZ R39, R60, R44, R39 ;  /* 0x0000002c3c277223 */ /* 0x000fe20000010027 */
[----:B------:R-:W-:Y:S02]  /*f680*/  HADD2.F32 R11, -RZ, R11.H1_H1 ;  /* 0x3000000bff0b7230 */ /* 0x000fe40000004100 */
[-C--:B------:R-:W-:Y:S01]  /*f690*/  FFMA.FTZ R44, R53, R45.reuse, -R4 ;  /* 0x0000002d352c7223 */ /* 0x080fe20000010804 */
[----:B------:R-:W-:Y:S02]  /*f6a0*/  HADD2.F32 R49, -RZ, R42.H1_H1 ;  /* 0x3000002aff317230 */ /* 0x000fe40000004100 */
[----:B------:R-:W-:Y:S01]  /*f6b0*/  FFMA.FTZ R48, R57, R45, R48 ;  /* 0x0000002d39307223 */ /* 0x000fe20000010030 */
[----:B------:R-:W-:-:S02]  /*f6c0*/  HADD2.F32 R41, -RZ, R41.H1_H1 ;  /* 0x30000029ff297230 */ /* 0x000fc40000004100 */
[-C--:B------:R-:W-:Y:S01]  /*f6d0*/  FFMA.FTZ R45, R56, R6.reuse, -R5 ;  /* 0x00000006382d7223 */ /* 0x080fe20000010805 */
[--C-:B------:R-:W-:Y:S02]  /*f6e0*/  HADD2.F32 R46, -RZ, R7.reuse.H0_H0 ;  /* 0x20000007ff2e7230 */ /* 0x100fe40000004100 */
[----:B------:R-:W-:Y:S01]  /*f6f0*/  FFMA.FTZ R35, R58, R6, R9 ;  /* 0x000000063a237223 */ /* 0x000fe20000010009 */
[-C--:B------:R-:W-:Y:S01]  /*f700*/  FMUL.FTZ R5, R40, R50.reuse ;  /* 0x0000003228057220 */ /* 0x080fe20000410000 */
[----:B------:R-:W-:Y:S02]  /*f710*/  HADD2.F32 R7, -RZ, R7.H1_H1 ;  /* 0x30000007ff077230 */ /* 0x000fe40000004100 */
[C---:B------:R-:W-:Y:S01]  /*f720*/  FMUL.FTZ R9, R8.reuse, R50 ;  /* 0x0000003208097220 */ /* 0x040fe20000410000 */
[-C--:B------:R-:W-:Y:S01]  /*f730*/  FMUL.FTZ R4, R49, R11.reuse ;  /* 0x0000000b31047220 */ /* 0x080fe20000410000 */
[C---:B------:R-:W-:Y:S01]  /*f740*/  FMUL.FTZ R6, R41.reuse, R11 ;  /* 0x0000000b29067220 */ /* 0x040fe20000410000 */
[-C--:B------:R-:W-:Y:S01]  /*f750*/  FFMA.FTZ R11, R8, R46.reuse, -R5 ;  /* 0x0000002e080b7223 */ /* 0x080fe20000010805 */
[----:B------:R-:W-:Y:S01]  /*f760*/  FFMA.FTZ R46, R40, R46, R9 ;  /* 0x0000002e282e7223 */ /* 0x000fe20000010009 */
[-C--:B------:R-:W-:Y:S01]  /*f770*/  FFMA.FTZ R40, R41, R7.reuse, -R4 ;  /* 0x0000000729287223 */ /* 0x080fe20000010804 */
        /* <DEDUP_REMOVED lines=11> */
.L_x_3465:
[----:B------:R-:W-:Y:S05]  /*f830*/  BSYNC B1 ;  /* 0x0000000000017941 */ /* 0x000fea0003800000 */
.L_x_3464:
[----:B------:R-:W-:Y:S04]  /*f840*/  BSSY B1, `(.L_x_3466) ;  /* 0x0000058000017945 */ /* 0x000fe80003800000 */
[----:B------:R-:W-:Y:S05]  /*f850*/  @P1 BRA `(.L_x_3467) ;  /* 0x0000000400581947 */ /* 0x000fea0003800000 */
[----:B-1234-:R-:W-:Y:S01]  /*f860*/  LEA.HI R4, R0, R228, RZ, 0x1d ;  /* 0x000000e400047211 */ /* 0x01efe200078fe8ff */
[----:B------:R-:W-:Y:S02]  /*f870*/  HADD2.F32 R46, -RZ, R29.H0_H0 ;  /* 0x2000001dff2e7230 */ /* 0x000fe40000004100 */
[----:B------:R-:W-:Y:S01]  /*f880*/  HADD2.F32 R44, -RZ, R25.H0_H0 ;  /* 0x20000019ff2c7230 */ /* 0x000fe20000004100 */
[----:B0-----:R-:W-:Y:S01]  /*f890*/  SHF.R.S32.HI R5, RZ, 0x1f, R4 ;  /* 0x0000001fff057819 */ /* 0x001fe20000011404 */
[----:B------:R-:W-:Y:S02]  /*f8a0*/  IMAD.SHL.U32 R6, R4, 0x8, RZ ;  /* 0x0000000804067824 */ /* 0x000fe400078e00ff */
[----:B------:R-:W-:Y:S01]  /*f8b0*/  HADD2.F32 R47, -RZ, R29.H1_H1 ;  /* 0x3000001dff2f7230 */ /* 0x000fe20000004100 */
[----:B------:R-:W-:Y:S01]  /*f8c0*/  LEA.HI R4, R5, R4, RZ, 0x3 ;  /* 0x0000000405047211 */ /* 0x000fe200078f18ff */
[----:B------:R-:W-:Y:S01]  /*f8d0*/  HADD2.F32 R48, -RZ, R30.H0_H0 ;  /* 0x2000001eff307230 */ /* 0x000fe20000004100 */
[----:B------:R-:W-:Y:S01]  /*f8e0*/  LOP3.LUT R5, R207, 0x38, R6, 0xf8, !PT ;  /* 0x00000038cf057812 */ /* 0x000fe200078ef806 */
[----:B------:R-:W-:-:S02]  /*f8f0*/  HADD2.F32 R45, -RZ, R25.H1_H1 ;  /* 0x30000019ff2d7230 */ /* 0x000fc40000004100 */
[----:B------:R-:W-:Y:S01]  /*f900*/  IMAD.SHL.U32 R4, R4, 0x400, RZ ;  /* 0x0000040004047824 */ /* 0x000fe200078e00ff */
[----:B------:R-:W-:Y:S01]  /*f910*/  LOP3.LUT R9, R5, R236, RZ, 0x3c, !PT ;  /* 0x000000ec05097212 */ /* 0x000fe200078e3cff */
[----:B------:R-:W-:-:S03]  /*f920*/  HADD2.F32 R49, -RZ, R30.H1_H1 ;  /* 0x3000001eff317230 */ /* 0x000fc60000004100 */
        /* <DEDUP_REMOVED lines=15> */
[----:B------:R-:W-:Y:S01]  /*fa20*/  FMUL.FTZ R39, R44, R39 ;  /* 0x000000272c277220 */ /* 0x000fe20000410000 */
[----:B------:R-:W-:Y:S02]  /*fa30*/  HADD2.F32 R9, -RZ, R9.H1_H1 ;  /* 0x30000009ff097230 */ /* 0x000fe40000004100 */
[----:B------:R-:W-:Y:S01]  /*fa40*/  FMUL.FTZ R29, R48, R8 ;  /* 0x00000008301d7220 */ /* 0x000fe20000410000 */
[----:B------:R-:W-:Y:S01]  /*fa50*/  FFMA.FTZ R43, R44, R34, -R43 ;  /* 0x000000222c2b7223 */ /* 0x000fe2000001082b */
[----:B------:R-:W-:-:S02]  /*fa60*/  HADD2.F32 R44, -RZ, R26.H0_H0 ;  /* 0x2000001aff2c7230 */ /* 0x000fc40000004100 */
[----:B------:R-:W-:Y:S01]  /*fa70*/  FFMA.FTZ R39, R46, R34, R39 ;  /* 0x000000222e277223 */ /* 0x000fe20000010027 */
[-C--:B------:R-:W-:Y:S01]  /*fa80*/  FMUL.FTZ R34, R47, R40.reuse ;  /* 0x000000282f227220 */ /* 0x080fe20000410000 */
[C---:B------:R-:W-:Y:S01]  /*fa90*/  FMUL.FTZ R40, R45.reuse, R40 ;  /* 0x000000282d287220 */ /* 0x040fe20000410000 */
[----:B------:R-:W-:Y:S02]  /*faa0*/  HADD2.F32 R41, -RZ, R10.H0_H0 ;  /* 0x2000000aff297230 */ /* 0x000fe40000004100 */
[C---:B------:R-:W-:Y:S01]  /*fab0*/  FMUL.FTZ R25, R44.reuse, R8 ;  /* 0x000000082c197220 */ /* 0x040fe20000410000 */
[-C--:B------:R-:W-:Y:S01]  /*fac0*/  FFMA.FTZ R8, R44, R4.reuse, -R29 ;  /* 0x000000042c087223 */ /* 0x080fe2000001081d */
[-C--:B------:R-:W-:Y:S01]  /*fad0*/  FFMA.FTZ R34, R45, R35.reuse, -R34 ;  /* 0x000000232d227223 */ /* 0x080fe20000010822 */
[----:B------:R-:W-:Y:S01]  /*fae0*/  FFMA.FTZ R40, R47, R35, R40 ;  /* 0x000000232f287223 */ /* 0x000fe20000010028 */
[----:B------:R-:W-:Y:S01]  /*faf0*/  FFMA.FTZ R30, R48, R4, R25 ;  /* 0x00000004301e7223 */ /* 0x000fe20000010019 */
[----:B------:R-:W-:-:S02]  /*fb00*/  HADD2.F32 R25, -RZ, R26.H1_H1 ;  /* 0x3000001aff197230 */ /* 0x000fc40000004100 */
[-C--:B------:R-:W-:Y:S01]  /*fb10*/  FMUL.FTZ R4, R49, R9.reuse ;  /* 0x0000000931047220 */ /* 0x080fe20000410000 */
[----:B------:R-:W-:Y:S02]  /*fb20*/  HADD2.F32 R29, -RZ, R27.H0_H0 ;  /* 0x2000001bff1d7230 */ /* 0x000fe40000004100 */
[----:B------:R-:W-:Y:S02]  /*fb30*/  HADD2.F32 R35, -RZ, R31.H0_H0 ;  /* 0x2000001fff237230 */ /* 0x000fe40000004100 */
[C---:B------:R-:W-:Y:S01]  /*fb40*/  FMUL.FTZ R26, R25.reuse, R9 ;  /* 0x00000009191a7220 */ /* 0x040fe20000410000 */
[----:B------:R-:W-:Y:S02]  /*fb50*/  HADD2.F32 R10, -RZ, R10.H1_H1 ;  /* 0x3000000aff0a7230 */ /* 0x000fe40000004100 */
[----:B------:R-:W-:Y:S01]  /*fb60*/  FFMA.FTZ R9, R25, R5, -R4 ;  /* 0x0000000519097223 */ /* 0x000fe20000010804 */
[----:B------:R-:W-:Y:S02]  /*fb70*/  HADD2.F32 R48, -RZ, R32.H0_H0 ;  /* 0x20000020ff307230 */ /* 0x000fe40000004100 */
[----:B------:R-:W-:Y:S01]  /*fb80*/  FMUL.FTZ R4, R35, R41 ;  /* 0x0000002923047220 */ /* 0x000fe20000410000 */
[----:B------:R-:W-:-:S02]  /*fb90*/  HADD2.F32 R46, -RZ, R28.H0_H0 ;  /* 0x2000001cff2e7230 */ /* 0x000fc40000004100 */
[----:B------:R-:W-:Y:S01]  /*fba0*/  FMUL.FTZ R44, R29, R41 ;  /* 0x000000291d2c7220 */ /* 0x000fe20000410000 */
[----:B------:R-:W-:Y:S01]  /*fbb0*/  FFMA.FTZ R25, R49, R5, R26 ;  /* 0x0000000531197223 */ /* 0x000fe2000001001a */
[-C--:B------:R-:W-:Y:S01]  /*fbc0*/  FMUL.FTZ R5, R48, R10.reuse ;  /* 0x0000000a30057220 */ /* 0x080fe20000410000 */
[-C--:B------:R-:W-:Y:S01]  /*fbd0*/  FFMA.FTZ R26, R29, R37.reuse, -R4 ;  /* 0x000000251d1a7223 */ /* 0x080fe20000010804 */
[----:B------:R-:W-:Y:S01]  /*fbe0*/  FFMA.FTZ R44, R35, R37, R44 ;  /* 0x00000025232c7223 */ /* 0x000fe2000001002c */
[--C-:B------:R-:W-:Y:S02]  /*fbf0*/  HADD2.F32 R42, -RZ, R11.reuse.H0_H0 ;  /* 0x2000000bff2a7230 */ /* 0x100fe40000004100 */
[C---:B------:R-:W-:Y:S01]  /*fc00*/  FMUL.FTZ R35, R46.reuse, R10 ;  /* 0x0000000a2e237220 */ /* 0x040fe20000410000 */
[----:B------:R-:W-:Y:S01]  /*fc10*/  FFMA.FTZ R29, R46, R6, -R5 ;  /* 0x000000062e1d7223 */ /* 0x000fe20000010805 */
[----:B------:R-:W-:Y:S02]  /*fc20*/  HADD2.F32 R11, -RZ, R11.H1_H1 ;  /* 0x3000000bff0b7230 */ /* 0x000fe40000004100 */
[----:B------:R-:W-:-:S02]  /*fc30*/  HADD2.F32 R46, -RZ, R31.H1_H1 ;  /* 0x3000001fff2e7230 */ /* 0x000fc40000004100 */
[----:B------:R-:W-:Y:S01]  /*fc40*/  FFMA.FTZ R35, R48, R6, R35 ;  /* 0x0000000630237223 */ /* 0x000fe20000010023 */
[----:B------:R-:W-:Y:S02]  /*fc50*/  HADD2.F32 R37, -RZ, R32.H1_H1 ;  /* 0x30000020ff257230 */ /* 0x000fe40000004100 */
[----:B------:R-:W-:Y:S02]  /*fc60*/  HADD2.F32 R10, -RZ, R27.H1_H1 ;  /* 0x3000001bff0a7230 */ /* 0x000fe40000004100 */
[-C--:B------:R-:W-:Y:S01]  /*fc70*/  FMUL.FTZ R5, R46, R42.reuse ;  /* 0x0000002a2e057220 */ /* 0x080fe20000410000 */
[----:B------:R-:W-:Y:S02]  /*fc80*/  HADD2.F32 R31, -RZ, R28.H1_H1 ;  /* 0x3000001cff1f7230 */ /* 0x000fe40000004100 */
[----:B------:R-:W-:Y:S01]  /*fc90*/  FMUL.FTZ R4, R37, R11 ;  /* 0x0000000b25047220 */ /* 0x000fe20000410000 */
[--C-:B------:R-:W-:Y:S02]  /*fca0*/  HADD2.F32 R38, -RZ, R7.reuse.H0_H0 ;  /* 0x20000007ff267230 */ /* 0x100fe40000004100 */
[----:B------:R-:W-:Y:S01]  /*fcb0*/  FMUL.FTZ R27, R10, R42 ;  /* 0x0000002a0a1b7220 */ /* 0x000fe20000410000 */
[----:B------:R-:W-:-:S02]  /*fcc0*/  HADD2.F32 R7, -RZ, R7.H1_H1 ;  /* 0x30000007ff077230 */ /* 0x000fc40000004100 */
[C---:B------:R-:W-:Y:S01]  /*fcd0*/  FMUL.FTZ R6, R31.reuse, R11 ;  /* 0x0000000b1f067220 */ /* 0x040fe20000410000 */
[-C--:B------:R-:W-:Y:S01]  /*fce0*/  FFMA.FTZ R11, R10, R38.reuse, -R5 ;  /* 0x000000260a0b7223 */ /* 0x080fe20000010805 */
[----:B------:R-:W-:Y:S01]  /*fcf0*/  FFMA.FTZ R27, R46, R38, R27 ;  /* 0x000000262e1b7223 */ /* 0x000fe2000001001b */
[-C--:B------:R-:W-:Y:S01]  /*fd00*/  FFMA.FTZ R28, R31, R7.reuse, -R4 ;  /* 0x000000071f1c7223 */ /* 0x080fe20000010804 */
        /* <DEDUP_REMOVED lines=11> */
.L_x_3467:
[----:B------:R-:W-:Y:S05]  /*fdc0*/  BSYNC B1 ;  /* 0x0000000000017941 */ /* 0x000fea0003800000 */
.L_x_3466:
[----:B------:R-:W-:Y:S05]  /*fdd0*/  @P2 BRA `(.L_x_3439) ;  /* 0x0000000400582947 */ /* 0x000fea0003800000 */
[----:B------:R-:W-:Y:S01]  /*fde0*/  LEA.HI R0, R0, R233, RZ, 0x1d ;  /* 0x000000e900007211 */ /* 0x000fe200078fe8ff */
[----:B0-----:R-:W-:Y:S02]  /*fdf0*/  HADD2.F32 R33, -RZ, R3.H0_H0 ;  /* 0x20000003ff217230 */ /* 0x001fe40000004100 */
[--C-:B------:R-:W-:Y:S01]  /*fe00*/  HADD2.F32 R35, -RZ, R15.reuse.H0_H0 ;  /* 0x2000000fff237230 */ /* 0x100fe20000004100 */
[----:B-1234-:R-:W-:Y:S01]  /*fe10*/  SHF.R.S32.HI R5, RZ, 0x1f, R0 ;  /* 0x0000001fff057819 */ /* 0x01efe20000011400 */
        /* <DEDUP_REMOVED lines=8> */
[----:B------:R-:W-:Y:S01]  /*fea0*/  HADD2.F32 R42, -RZ, R3.H1_H1 ;  /* 0x30000003ff2a7230 */ /* 0x000fe20000004100 */
[----:B------:R-:W0:Y:S01]  /*feb0*/  LDS.128 R4, [R230] ;  /* 0x00000000e6047984 */ /* 0x000e220000000c00 */
[----:B------:R-:W-:Y:S01]  /*fec0*/  HADD2.F32 R37, -RZ, R20.H1_H1 ;  /* 0x30000014ff257230 */ /* 0x000fe20000004100 */
[----:B------:R-:W-:Y:S01]  /*fed0*/  LOP3.LUT R0, R0, 0x7fffe000, RZ, 0xc0, !PT ;  /* 0x7fffe00000007812 */ /* 0x000fe200078ec0ff */
[----:B------:R-:W-:-:S03]  /*fee0*/  HADD2.F32 R39, -RZ, R21.H0_H0 ;  /* 0x20000015ff277230 */ /* 0x000fc60000004100 */
        /* <DEDUP_REMOVED lines=13> */
[--C-:B------:R-:W-:Y:S02]  /*ffc0*/  HADD2.F32 R30, -RZ, R9.reuse.H0_H0 ;  /* 0x20000009ff1e7230 */ /* 0x100fe40000004100 */
[-C--:B------:R-:W-:Y:S01]  /*ffd0*/  FMUL.FTZ R34, R35, R29.reuse ;  /* 0x0000001d23227220 */ /* 0x080fe20000410000 */
[----:B------:R-:W-:Y:S01]  /*ffe0*/  FMUL.FTZ R38, R33, R29 ;  /* 0x0000001d21267220 */ /* 0x000fe20000410000 */
[----:B------:R-:W-:-:S02]  /*fff0*/  HADD2.F32 R9, -RZ, R9.H1_H1 ;  /* 0x30000009ff097230 */ /* 0x000fc40000004100 */
[-C--:B------:R-:W-:Y:S01]  /*10000*/  FMUL.FTZ R15, R44, R8.reuse ;  /* 0x000000082c0f7220 */ /* 0x080fe20000410000 */
[-C--:B------:R-:W-:Y:S01]  /*10010*/  FFMA.FTZ R34, R33, R25.reuse, -R34 ;  /* 0x0000001921227223 */ /* 0x080fe20000010822 */
[----:B------:R-:W-:Y:S01]  /*10020*/  FFMA.FTZ R38, R35, R25, R38 ;  /* 0x0000001923267223 */ /* 0x000fe20000010026 */
[----:B------:R-:W-:Y:S01]  /*10030*/  FMUL.FTZ R3, R40, R8 ;  /* 0x0000000828037220 */ /* 0x000fe20000410000 */
[----:B------:R-:W-:Y:S01]  /*10040*/  FMUL.FTZ R25, R46, R30 ;  /* 0x0000001e2e197220 */ /* 0x000fe20000410000 */
[----:B------:R-:W-:Y:S02]  /*10050*/  HADD2.F32 R33, -RZ, R12.H1_H1 ;  /* 0x3000000cff217230 */ /* 0x000fe40000004100 */
[----:B------:R-:W-:Y:S01]  /*10060*/  FFMA.FTZ R15, R40, R4, -R15 ;  /* 0x00000004280f7223 */ /* 0x000fe2000001080f */
[--C-:B------:R-:W-:Y:S02]  /*10070*/  HADD2.F32 R31, -RZ, R10.reuse.H0_H0 ;  /* 0x2000000aff1f7230 */ /* 0x100fe40000004100 */
[----:B------:R-:W-:Y:S01]  /*10080*/  FMUL.FTZ R29, R42, R30 ;  /* 0x0000001e2a1d7220 */ /* 0x000fe20000410000 */
[----:B------:R-:W-:Y:S01]  /*10090*/  FFMA.FTZ R3, R44, R4, R3 ;  /* 0x000000042c037223 */ /* 0x000fe20000010003 */
[----:B------:R-:W-:Y:S01]  /*100a0*/  FFMA.FTZ R25, R42, R26, -R25 ;  /* 0x0000001a2a197223 */ /* 0x000fe20000010819 */
[----:B------:R-:W-:-:S02]  /*100b0*/  HADD2.F32 R10, -RZ, R10.H1_H1 ;  /* 0x3000000aff0a7230 */ /* 0x000fc40000004100 */
        /* <DEDUP_REMOVED lines=9> */
[C---:B------:R-:W-:Y:S01]  /*10150*/  FMUL.FTZ R30, R35.reuse, R31 ;  /* 0x0000001f231e7220 */ /* 0x040fe20000410000 */
[-C--:B------:R-:W-:Y:S01]  /*10160*/  FMUL.FTZ R5, R42, R10.reuse ;  /* 0x0000000a2a057220 */ /* 0x080fe20000410000 */
[----:B------:R-:W-:Y:S01]  /*10170*/  FMUL.FTZ R9, R40, R10 ;  /* 0x0000000a28097220 */ /* 0x000fe20000410000 */
[----:B------:R-:W-:Y:S02]  /*10180*/  HADD2.F32 R11, -RZ, R11.H1_H1 ;  /* 0x3000000bff0b7230 */ /* 0x000fe40000004100 */
[----:B------:R-:W-:Y:S01]  /*10190*/  FFMA.FTZ R29, R46, R26, R29 ;  /* 0x0000001a2e1d7223 */ /* 0x000fe2000001001d */
[----:B------:R-:W-:Y:S02]  /*101a0*/  HADD2.F32 R10, -RZ, R21.H1_H1 ;  /* 0x30000015ff0a7230 */ /* 0x000fe40000004100 */
[----:B------:R-:W-:Y:S01]  /*101b0*/  FFMA.FTZ R26, R35, R27, -R4 ;  /* 0x0000001b231a7223 */ /* 0x000fe20000010804 */
[----:B------:R-:W-:-:S02]  /*101c0*/  HADD2.F32 R31, -RZ, R24.H1_H1 ;  /* 0x30000018ff1f7230 */ /* 0x000fc40000004100 */
[----:B------:R-:W-:Y:S01]  /*101d0*/  FFMA.FTZ R30, R39, R27, R30 ;  /* 0x0000001b271e7223 */ /* 0x000fe2000001001e */
[----:B------:R-:W-:Y:S02]  /*101e0*/  HADD2.F32 R8, -RZ, R13.H1_H1 ;  /* 0x3000000dff087230 */ /* 0x000fe40000004100 */
[-C--:B------:R-:W-:Y:S01]  /*101f0*/  FFMA.FTZ R27, R40, R6.reuse, -R5 ;  /* 0x00000006281b7223 */ /* 0x080fe20000010805 */
[----:B------:R-:W-:Y:S02]  /*10200*/  HADD2.F32 R21, -RZ, R14.H1_H1 ;  /* 0x3000000eff157230 */ /* 0x000fe40000004100 */
[----:B------:R-:W-:Y:S01]  /*10210*/  FFMA.FTZ R13, R42, R6, R9 ;  /* 0x000000062a0d7223 */ /* 0x000fe20000010009 */
        /* <DEDUP_REMOVED lines=18> */
.L_x_3439:
[----:B------:R-:W-:Y:S05]  /*10340*/  BSYNC B0 ;  /* 0x0000000000007941 */ /* 0x000fea0003800000 */
.L_x_3417:
[----:B------:R-:W-:Y:S01]  /*10350*/  @!PT LDS RZ, [RZ] ;  /* 0x00000000fffff984 */ /* 0x000fe20000000800 */
[----:B------:R-:W-:Y:S01]  /*10360*/  @!PT LDS RZ, [RZ] ;  /* 0x00000000fffff984 */ /* 0x000fe20000000800 */
[----:B------:R-:W-:Y:S01]  /*10370*/  @!PT LDS RZ, [RZ] ;  /* 0x00000000fffff984 */ /* 0x000fe20000000800 */
[----:B------:R-:W-:Y:S01]  /*10380*/  @!PT LDS RZ, [RZ] ;  /* 0x00000000fffff984 */ /* 0x000fe20000000800 */
[----:B------:R5:W-:Y:S06]  /*10390*/  MEMBAR.ALL.CTA ;  /* 0x0000000000007992 */ /* 0x000bec0000008000 */
[----:B-----5:R-:W5:Y:S01]  /*103a0*/  FENCE.VIEW.ASYNC.S ;  /* 0x00000000000073c6 */ /* 0x020f620000000000 */
[----:B------:R-:W-:Y:S05]  /*103b0*/  WARPSYNC.ALL ;  /* 0x0000000000007948 */ /* 0x000fea0003800000 */
[----:B-----5:R-:W-:Y:S06]  /*103c0*/  BAR.SYNC.DEFER_BLOCKING 0xd, 0x100 ;  /* 0x0344000000007b1d */ /* 0x020fec0000010000 */
.L_x_3415:
[----:B0-----:R-:W5:Y:S02]  /*103d0*/  LDL R0, [R1+0x14] ;  /* 0x0000140001007983 */ /* 0x001f640000100800 */
[----:B-----5:R-:W-:-:S13]  /*103e0*/  R2UR UR4, R0 ;  /* 0x00000000000472ca */ /* 0x020fda00000e0000 */
[----:B------:R-:W-:-:S05]  /*103f0*/  IMAD.U32 R0, RZ, RZ, UR4 ;  /* 0x00000004ff007e24 */ /* 0x000fca000f8e00ff */
[----:B------:R-:W-:-:S13]  /*10400*/  ISETP.NE.AND P0, PT, R0, 0x3, PT ;  /* 0x000000030000780c */ /* 0x000fda0003f05270 */
[----:B------:R-:W-:Y:S05]  /*10410*/  @!P0 BRA `(.L_x_3468) ;  /* 0x0000000000048947 */ /* 0x000fea0003800000 */
[----:B------:R-:W-:Y:S01]  /*10420*/  BPT.TRAP 0x1 ;  /* 0x000000040000795c */ /* 0x000fe20000300000 */
.L_x_3468:
[----:B------:R-:W-:Y:S01]  /*10430*/  IMAD R0, R211, 0x8, R2 ;  /* 0x00000008d3007824 */ /* 0x000fe200078e0202 */
[----:B-1-3--:R-:W-:-:S04]  /*10440*/  SHF.L.U32 R3, R213, 0x1f, RZ ;  /* 0x0000001fd5037819 */ /* 0x00afc800000006ff */
[----:B------:R0:W1:Y:S01]  /*10450*/  SYNCS.PHASECHK.TRANS64.TRYWAIT P2, [R0+URZ+0x36830], R3 ;  /* 0x03683003000075a7 */ /* 0x000062000804017f */
[----:B------:R-:W-:Y:S05]  /*10460*/  @!P0 BRA `(.L_x_3469) ;  /* 0x0000000000048947 */ /* 0x000fea0003800000 */
[----:B------:R-:W-:Y:S01]  /*10470*/  BPT.TRAP 0x1 ;  /* 0x000000040000795c */ /* 0x000fe20000300000 */
.L_x_3469:
[----:B--2-4-:R-:W2:Y:S01]  /*10480*/  S2R R4, SR_TID.X ;  /* 0x0000000000047919 */ /* 0x014ea20000002100 */
[----:B------:R-:W-:Y:S02]  /*10490*/  MOV R119, RZ ;  /* 0x000000ff00777202 */ /* 0x000fe40000000f00 */
[----:B--2---:R-:W-:-:S04]  /*104a0*/  LOP3.LUT R4, R4, 0x7f, RZ, 0xc0, !PT ;  /* 0x0000007f04047812 */ /* 0x004fc800078ec0ff */
[----:B------:R-:W-:Y:S01]  /*104b0*/  ISETP.NE.AND P1, PT, R4, RZ, PT ;  /* 0x000000ff0400720c */ /* 0x000fe20003f25270 */
[----:B-1----:R-:W-:-:S12]  /*104c0*/  @P2 BRA `(.L_x_3470) ;  /* 0x0000000000082947 */ /* 0x002fd80003800000 */
[----:B------:R-:W1:Y:S02]  /*104d0*/  SYNCS.PHASECHK.TRANS64.TRYWAIT P2, [R0+URZ+0x36830], R3 ;  /* 0x03683003000075a7 */ /* 0x000e64000804017f */
[----:B-1----:R-:W-:Y:S05]  /*104e0*/  @!P2 BRA `(.L_x_3471) ;  /* 0x000001480080a947 */ /* 0x002fea0003800000 */
.L_x_3470:
[----:B------:R-:W-:Y:S05]  /*104f0*/  WARPSYNC.ALL ;  /* 0x0000000000007948 */ /* 0x000fea0003800000 */
[----:B01----:R-:W-:Y:S01]  /*10500*/  VIADD R3, R2, 0x21400 ;  /* 0x0002140002037836 */ /* 0x003fe20000000000 */
[----:B------:R-:W-:Y:S01]  /*10510*/  R2UR UR24, R36 ;  /* 0x00000000241872ca */ /* 0x000fe200000e0000 */
[----:B------:R-:W-:Y:S01]  /*10520*/  IMAD.MOV.U32 R5, RZ, RZ, 0x40000040 ;  /* 0x40000040ff057424 */ /* 0x000fe200078e00ff */
[----:B------:R-:W-:Y:S01]  /*10530*/  WARPGROUP.ARRIVE ;  /* 0x00000000000079c5 */ /* 0x000fe20000000000 */
[----:B------:R-:W-:Y:S01]  /*10540*/  UMOV UR5, 0x40000040 ;  /* 0x4000004000057882 */ /* 0x000fe20000000000 */
[----:B------:R-:W-:Y:S01]  /*10550*/  SHF.R.U32.HI R3, RZ, 0x4, R3 ;  /* 0x00000004ff037819 */ /* 0x000fe20000011603 */
[----:B------:R-:W-:Y:S01]  /*10560*/  IMAD.MOV.U32 R7, RZ, RZ, 0x40000040 ;  /* 0x40000040ff077424 */ /* 0x000fe200078e00ff */
[----:B------:R-:W-:Y:S01]  /*10570*/  R2UR UR7, R5 ;  /* 0x00000000050772ca */ /* 0x000fe200000e0000 */
[----:B------:R-:W-:Y:S01]  /*10580*/  UMOV UR27, UR5 ;  /* 0x00000005001b7c82 */ /* 0x000fe20008000000 */
[----:B------:R-:W-:Y:S01]  /*10590*/  LOP3.LUT R3, R3, 0x3fff, RZ, 0xc0, !PT ;  /* 0x00003fff03037812 */ /* 0x000fe200078ec0ff */
[----:B------:R-:W-:Y:S01]  /*105a0*/  UMOV UR17, UR27 ;  /* 0x0000001b00117c82 */ /* 0x000fe20008000000 */
[----:B------:R-:W-:Y:S01]  /*105b0*/  R2UR UR19, R7 ;  /* 0x00000000071372ca */ /* 0x000fe200000e0000 */
[----:B------:R-:W-:Y:S01]  /*105c0*/  IMAD.MOV.U32 R9, RZ, RZ, 0x40000040 ;  /* 0x40000040ff097424 */ /* 0x000fe200078e00ff */
[----:B------:R-:W-:Y:S01]  /*105d0*/  LOP3.LUT R215, R3, 0x10000, RZ, 0xfc, !PT ;  /* 0x0001000003d77812 */ /* 0x000fe200078efcff */
[----:B------:R-:W-:Y:S01]  /*105e0*/  ULOP3.LUT UR24, UR24, 0x10000, URZ, 0xfc, !UPT ;  /* 0x0001000018187892 */ /* 0x000fe2000f8efc3f */
[----:B------:R-:W-:Y:S01]  /*105f0*/  MOV R7, 0x40000040 ;  /* 0x4000004000077802 */ /* 0x000fe20000000f00 */
[----:B------:R-:W-:Y:S01]  /*10600*/  UMOV UR21, UR27 ;  /* 0x0000001b00157c82 */ /* 0x000fe20008000000 */
[----:B------:R-:W-:Y:S01]  /*10610*/  R2UR UR23, R9 ;  /* 0x00000000091772ca */ /* 0x000fe200000e0000 */
[----:B------:R-:W-:Y:S01]  /*10620*/  IMAD R4, R211, 0xa80, R215 ;  /* 0x00000a80d3047824 */ /* 0x000fe200078e02d7 */
[----:B------:R-:W-:Y:S01]  /*10630*/  UMOV UR9, UR27 ;  /* 0x0000001b00097c82 */ /* 0x000fe20008000000 */
[----:B------:R-:W-:Y:S01]  /*10640*/  IMAD.U32 R15, RZ, RZ, UR5 ;  /* 0x00000005ff0f7e24 */ /* 0x000fe2000f8e00ff */
[----:B------:R-:W-:Y:S01]  /*10650*/  UMOV UR4, UR24 ;  /* 0x0000001800047c82 */ /* 0x000fe20008000000 */
[C---:B------:R-:W-:Y:S01]  /*10660*/  VIADD R6, R4.reuse, 0x80 ;  /* 0x0000008004067836 */ /* 0x040fe20000000000 */
[C---:B------:R-:W-:Y:S01]  /*10670*/  R2UR UR6, R4.reuse ;  /* 0x00000000040672ca */ /* 0x040fe200000e0000 */
[----:B------:R-:W-:Y:S01]  /*10680*/  UMOV UR26, UR4 ;  /* 0x00000004001a7c82 */ /* 0x000fe20008000000 */
[----:B------:R-:W-:Y:S01]  /*10690*/  IADD3 R8, R4, 0x100, RZ ;  /* 0x0000010004087810 */ /* 0x000fe20007ffe0ff */
[----:B------:R-:W-:Y:S01]  /*106a0*/  UMOV UR16, UR26 ;  /* 0x0000001a00107c82 */ /* 0x000fe20008000000 */
[----:B------:R-:W-:Y:S01]  /*106b0*/  R2UR UR18, R6 ;  /* 0x00000000061272ca */ /* 0x000fe200000e0000 */
[----:B------:R-:W-:Y:S01]  /*106c0*/  UMOV UR20, UR26 ;  /* 0x0000001a00147c82 */ /* 0x000fe20008000000 */
[----:B------:R-:W-:Y:S01]  /*106d0*/  R2UR UR22, R8 ;  /* 0x00000000081672ca */ /* 0x000fe200000e0000 */
[C---:B------:R-:W-:Y:S01]  /*106e0*/  VIADD R6, R4.reuse, 0x180 ;  /* 0x0000018004067836 */ /* 0x040fe20000000000 */
[----:B------:R-:W-:Y:S01]  /*106f0*/  MOV R14, UR4 ;  /* 0x00000004000e7c02 */ /* 0x000fe20008000f00 */
[----:B------:R-:W-:Y:S01]  /*10700*/  IMAD.MOV.U32 R13, RZ, RZ, 0x40000040 ;  /* 0x40000040ff0d7424 */ /* 0x000fe200078e00ff */
[C---:B------:R-:W-:Y:S01]  /*10710*/  IADD3 R12, R4.reuse, 0x200, RZ ;  /* 0x00000200040c7810 */ /* 0x040fe20007ffe0ff */
[----:B------:R-:W-:Y:S01]  /*10720*/  UMOV UR8, UR26 ;  /* 0x0000001a00087c82 */ /* 0x000fe20008000000 */
[----:B------:R-:W-:Y:S01]  /*10730*/  VIADD R8, R4, 0x280 ;  /* 0x0000028004087836 */ /* 0x000fe20000000000 */
[----:B------:R-:W-:Y:S01]  /*10740*/  HGMMA.64x16x16.F32 R72, gdesc[UR4], RZ, !UPT, gsb0 ;  /* 0x00200000044879f0 */ /* 0x000fe2000c0008ff */
[----:B------:R-:W-:Y:S01]  /*10750*/  R2UR UR6, R6 ;  /* 0x00000000060672ca */ /* 0x000fe200000e0000 */
[----:B------:R-:W-:Y:S01]  /*10760*/  UMOV UR4, UR26 ;  /* 0x0000001a00047c82 */ /* 0x000fe20008000000 */
[----:B------:R-:W-:Y:S01]  /*10770*/  R2UR UR7, R7 ;  /* 0x00000000070772ca */ /* 0x000fe200000e0000 */
[----:B------:R-:W-:Y:S01]  /*10780*/  UMOV UR5, UR27 ;  /* 0x0000001b00057c82 */ /* 0x000fe20008000000 */
[----:B------:R-:W-:Y:S01]  /*10790*/  R2UR UR10, R12 ;  /* 0x000000000c0a72ca */ /* 0x000fe200000e0000 */
[----:B------:R-:W-:Y:S01]  /*107a0*/  IMAD.MOV.U32 R9, RZ, RZ, 0x40000040 ;  /* 0x40000040ff097424 */ /* 0x000fe200078e00ff */
[----:B------:R-:W-:Y:S01]  /*107b0*/  R2UR UR11, R13 ;  /* 0x000000000d0b72ca */ /* 0x000fe200000e0000 */
[----:B------:R-:W-:Y:S01]  /*107c0*/  UMOV UR12, UR26 ;  /* 0x0000001a000c7c82 */ /* 0x000fe20008000000 */
[----:B------:R-:W-:Y:S01]  /*107d0*/  R2UR UR14, R8 ;  /* 0x00000000080e72ca */ /* 0x000fe200000e0000 */
[----:B------:R-:W-:Y:S01]  /*107e0*/  UMOV UR13, UR27 ;  /* 0x0000001b000d7c82 */ /* 0x000fe20008000000 */
[----:B------:R-:W-:Y:S01]  /*107f0*/  R2UR UR15, R9 ;  /* 0x00000000090f72ca */ /* 0x000fe200000e0000 */
[----:B------:R-:W-:Y:S01]  /*10800*/  IMAD.MOV.U32 R7, RZ, RZ, 0x40000040 ;  /* 0x40000040ff077424 */ /* 0x000fe200078e00ff */
[C---:B------:R-:W-:Y:S01]  /*10810*/  IADD3 R6, R4.reuse, 0x300, RZ ;  /* 0x0000030004067810 */ /* 0x040fe20007ffe0ff */
[C---:B------:R-:W-:Y:S01]  /*10820*/  VIADD R8, R4.reuse, 0x2 ;  /* 0x0000000204087836 */ /* 0x040fe20000000000 */
[----:B------:R-:W-:Y:S01]  /*10830*/  MOV R9, 0x40000040 ;  /* 0x4000004000097802 */ /* 0x000fe20000000f00 */
[----:B------:R-:W-:Y:S01]  /*10840*/  UMOV UR29, 0x40000040 ;  /* 0x40000040001d7882 */ /* 0x000fe20000000000 */
[----:B------:R-:W-:Y:S01]  /*10850*/  VIADD R12, R4, 0x202 ;  /* 0x00000202040c7836 */ /* 0x000fe20000000000 */
[----:B------:R0:W-:Y:S01]  /*10860*/  STL.64 [R1+0x48], R14 ;  /* 0x0000480e01007387 */ /* 0x0001e20000100a00 */
[----:B------:R-:W-:Y:S01]  /*10870*/  R2UR UR30, R8 ;  /* 0x00000000081e72ca */ /* 0x000fe200000e0000 */
[----:B------:R-:W-:Y:S01]  /*10880*/  VIADD R8, R4, 0x102 ;  /* 0x0000010204087836 */ /* 0x000fe20000000000 */
[----:B------:R-:W-:Y:S01]  /*10890*/  R2UR UR31, R9 ;  /* 0x00000000091f72ca */ /* 0x000fe200000e0000 */
[----:B------:R-:W-:Y:S01]  /*108a0*/  IMAD.MOV.U32 R9, RZ, RZ, 0x40000040 ;  /* 0x40000040ff097424 */ /* 0x000fe200078e00ff */
[----:B------:R-:W-:Y:S01]  /*108b0*/  P2R R11, PR, RZ, 0x1 ;  /* 0x00000001ff0b7803 */ /* 0x000fe20000000000 */
[----:B------:R-:W-:-:S02]  /*108c0*/  IMAD.MOV.U32 R13, RZ, RZ, 0x40000040 ;  /* 0x40000040ff0d7424 */ /* 0x000fc400078e00ff */
[----:B0-----:R-:W-:Y:S01]  /*108d0*/  IMAD.U32 R15, RZ, RZ, UR29 ;  /* 0x0000001dff0f7e24 */ /* 0x001fe2000f8e00ff */
[----:B------:R-:W-:Y:S02]  /*108e0*/  WARPGROUP.DEPBAR.LE gsb0, 0x0 ;  /* 0x00008000000079c5 */ /* 0x000fe40000010000 */
[----:B------:R-:W-:-:S06]  /*108f0*/  WARPGROUP.ARRIVE ;  /* 0x00000000000079c5 */ /* 0x000fcc0000000000 */
[----:B------:R-:W-:Y:S01]  /*10900*/  HGMMA.64x16x16.F32 R64, gdesc[UR16], RZ, !UPT, gsb0 ;  /* 0x00200000104079f0 */ /* 0x000fe2000c0008ff */
[----:B------:R-:W-:Y:S01]  /*10910*/  R2UR UR18, R6 ;  /* 0x00000000061272ca */ /* 0x000fe200000e0000 */
[----:B------:R-:W-:Y:S01]  /*10920*/  UMOV UR16, UR26 ;  /* 0x0000001a00107c82 */ /* 0x000fe20008000000 */
[----:B------:R-:W-:Y:S01]  /*10930*/  R2UR UR19, R7 ;  /* 0x00000000071372ca */ /* 0x000fe200000e0000 */
[----:B------:R-:W-:Y:S01]  /*10940*/  UMOV UR17, UR27 ;  /* 0x0000001b00117c82 */ /* 0x000fe20008000000 */
[----:B------:R-:W-:Y:S01]  /*10950*/  IMAD.MOV.U32 R7, RZ, RZ, 0x40000040 ;  /* 0x40000040ff077424 */ /* 0x000fe200078e00ff */
[----:B------:R-:W-:Y:S01]  /*10960*/  IADD3 R6, R4, 0x82, RZ ;  /* 0x0000008204067810 */ /* 0x000fe20007ffe0ff */
[----:B------:R-:W-:Y:S01]  /*10970*/  UMOV UR27, UR29 ;  /* 0x0000001d001b7c82 */ /* 0x000fe20008000000 */
[----:B------:R-:W-:Y:S02]  /*10980*/  WARPGROUP.DEPBAR.LE gsb0, 0x0 ;  /* 0x00008000000079c5 */ /* 0x000fe40000010000 */
[----:B------:R-:W-:-:S06]  /*10990*/  WARPGROUP.ARRIVE ;  /* 0x00000000000079c5 */ /* 0x000fcc0000000000 */
[----:B------:R-:W-:Y:S01]  /*109a0*/  HGMMA.64x16x16.F32 R56, gdesc[UR20], RZ, !UPT, gsb0 ;  /* 0x00200000143879f0 */ /* 0x000fe2000c0008ff */
[----:B------:R-:W-:Y:S01]  /*109b0*/  R2UR UR22, R8 ;  /* 0x00000000081672ca */ /* 0x000fe200000e0000 */
[----:B------:R-:W-:Y:S01]  /*109c0*/  UMOV UR21, UR27 ;  /* 0x0000001b00157c82 */ /* 0x000fe20008000000 */
[----:B------:R-:W-:Y:S02]  /*109d0*/  R2UR UR23, R9 ;  /* 0x00000000091772ca */ /* 0x000fe400000e0000 */
[----:B------:R-:W-:Y:S02]  /*109e0*/  IADD3 R8, R4, 0x282, RZ ;  /* 0x0000028204087810 */ /* 0x000fe40007ffe0ff */
[----:B------:R-:W-:Y:S01]  /*109f0*/  MOV R9, 0x40000040 ;  /* 0x4000004000097802 */ /* 0x000fe20000000f00 */
[----:B------:R-:W-:Y:S02]  /*10a00*/  WARPGROUP.DEPBAR.LE gsb0, 0x0 ;  /* 0x00008000000079c5 */ /* 0x000fe40000010000 */
[----:B------:R-:W-:-:S06]  /*10a10*/  WARPGROUP.ARRIVE ;  /* 0x00000000000079c5 */ /* 0x000fcc0000000000 */
[----:B------:R-:W-:Y:S01]  /*10a20*/  HGMMA.64x16x16.F32 R48, gdesc[UR4], RZ, !UPT, gsb0 ;  /* 0x00200000043079f0 */ /* 0x000fe2000c0008ff */
[----:B------:R-:W-:Y:S01]  /*10a30*/  UIADD3 UR4, UR24, 0x2, URZ ;  /* 0x0000000218047890 */ /* 0x000fe2000fffe03f */
[----:B------:R-:W-:-:S06]  /*10a40*/  UMOV UR5, UR27 ;  /* 0x0000001b00057c82 */ /* 0x000fcc0008000000 */
[----:B------:R-:W-:Y:S02]  /*10a50*/  UMOV UR28, UR4 ;  /* 0x00000004001c7c82 */ /* 0x000fe40008000000 */
[----:B------:R-:W-:Y:S01]  /*10a60*/  UMOV UR26, UR28 ;  /* 0x0000001c001a7c82 */ /* 0x000fe20008000000 */
[----:B------:R-:W-:Y:S01]  /*10a70*/  IMAD.U32 R14, RZ, RZ, UR28 ;  /* 0x0000001cff0e7e24 */ /* 0x000fe2000f8e00ff */
[----:B------:R-:W-:Y:S01]  /*10a80*/  UMOV UR20, UR26 ;  /* 0x0000001a00147c82 */ /* 0x000fe20008000000 */
[----:B------:R-:W-:-:S03]  /*10a90*/  UMOV UR4, UR26 ;  /* 0x0000001a00047c82 */ /* 0x000fc60008000000 */
[----:B------:R0:W-:Y:S01]  /*10aa0*/  STL.64 [R1+0x40], R14 ;  /* 0x0000400e01007387 */ /* 0x0001e20000100a00 */
[----:B------:R-:W-:Y:S02]  /*10ab0*/  WARPGROUP.DEPBAR.LE gsb0, 0x0 ;  /* 0x00008000000079c5 */ /* 0x000fe40000010000 */
[----:B------:R-:W-:-:S06]  /*10ac0*/  WARPGROUP.ARRIVE ;  /* 0x00000000000079c5 */ /* 0x000fcc0000000000 */
[----:B------:R-:W-:Y:S01]  /*10ad0*/  HGMMA.64x16x16.F32 R40, gdesc[UR8], RZ, !UPT, gsb0 ;  /* 0x00200000082879f0 */ /* 0x000fe2000c0008ff */
        /* <DEDUP_REMOVED lines=46> */
[----:B------:R-:W-:Y:S01]  /*10dc0*/  UMOV UR27, UR29 ;  /* 0x0000001d001b7c82 */ /* 0x000fe20008000000 */
[----:B------:R-:W-:Y:S02]  /*10dd0*/  WARPGROUP.DEPBAR.LE gsb0, 0x0 ;  /* 0x00008000000079c5 */ /* 0x000fe40000010000 */
[----:B------:R-:W-:-:S06]  /*10de0*/  WARPGROUP.ARRIVE ;  /* 0x00000000000079c5 */ /* 0x000fcc0000000000 */
[----:B------:R-:W-:Y:S01]  /*10df0*/  HGMMA.64x16x16.F32 R56, gdesc[UR20], R56, gsb0 ;  /* 0x00200000143879f0 */ /* 0x000fe20008000838 */
[----:B------:R-:W-:Y:S01]  /*10e00*/  R2UR UR22, R8 ;  /* 0x00000000081672ca */ /* 0x000fe200000e0000 */
[----:B------:R-:W-:Y:S01]  /*10e10*/  UMOV UR21, UR27 ;  /* 0x0000001b00157c82 */ /* 0x000fe20008000000 */
[----:B------:R-:W-:Y:S01]  /*10e20*/  R2UR UR23, R9 ;  /* 0x00000000091772ca */ /* 0x000fe200000e0000 */
[----:B------:R-:W-:Y:S02]  /*10e30*/  VIADD R8, R4, 0x284 ;  /* 0x0000028404087836 */ /* 0x000fe40000000000 */
[----:B------:R-:W-:Y:S01]  /*10e40*/  IMAD.MOV.U32 R9, RZ, RZ, 0x40000040 ;  /* 0x40000040ff097424 */ /* 0x000fe200078e00ff */
[----:B------:R-:W-:Y:S02]  /*10e50*/  WARPGROUP.DEPBAR.LE gsb0, 0x0 ;  /* 0x00008000000079c5 */ /* 0x000fe40000010000 */
[----:B------:R-:W-:-:S06]  /*10e60*/  WARPGROUP.ARRIVE ;  /* 0x00000000000079c5 */ /* 0x000fcc0000000000 */
[----:B------:R-:W-:Y:S01]  /*10e70*/  HGMMA.64x16x16.F32 R48, gdesc[UR4], R48, gsb0 ;  /* 0x00200000043079f0 */ /* 0x000fe20008000830 */
        /* <DEDUP_REMOVED lines=37> */
[----:B------:R-:W-:Y:S01]  /*110d0*/  R2UR UR7, R7 ;  /* 0x00000000070772ca */ /* 0x000fe200000e0000 */
[----:B------:R-:W-:Y:S01]  /*110e0*/  IMAD.MOV.U32 R7, RZ, RZ, 0x40000040 ;  /* 0x40000040ff077424 */ /* 0x000fe200078e00ff */
[----:B------:R-:W-:Y:S02]  /*110f0*/  WARPGROUP.DEPBAR.LE gsb0, 0x0 ;  /* 0x00008000000079c5 */ /* 0x000fe40000010000 */
[----:B------:R-:W-:-:S06]  /*11100*/  WARPGROUP.ARRIVE ;  /* 0x00000000000079c5 */ /* 0x000fcc0000000000 */
[----:B------:R-:W-:Y:S01]  /*11110*/  HGMMA.64x16x16.F32 R72, gdesc[UR28], R72, gsb0 ;  /* 0x002000001c4879f0 */ /* 0x000fe20008000848 */
[----:B------:R-:W-:Y:S01]  /*11120*/  R2UR UR30, R8 ;  /* 0x00000000081e72ca */ /* 0x000fe200000e0000 */
[----:B------:R-:W-:Y:S01]  /*11130*/  UMOV UR29, 0x40000040 ;  /* 0x40000040001d7882 */ /* 0x000fe20000000000 */
[----:B------:R-:W-:Y:S01]  /*11140*/  R2UR UR31, R9 ;  /* 0x00000000091f72ca */ /* 0x000fe200000e0000 */
[----:B------:R-:W-:Y:S01]  /*11150*/  IMAD.MOV.U32 R9, RZ, RZ, 0x40000040 ;  /* 0x40000040ff097424 */ /* 0x000fe200078e00ff */
[----:B------:R-:W-:Y:S01]  /*11160*/  IADD3 R8, R4, 0x106, RZ ;  /* 0x0000010604087810 */ /* 0x000fe20007ffe0ff */
[----:B0-----:R-:W-:Y:S01]  /*11170*/  IMAD.U32 R15, RZ, RZ, UR29 ;  /* 0x0000001dff0f7e24 */ /* 0x001fe2000f8e00ff */
        /* <DEDUP_REMOVED lines=8> */
[----:B------:R-:W-:Y:S01]  /*11200*/  UMOV UR27, UR29 ;  /* 0x0000001d001b7c82 */ /* 0x000fe20008000000 */
[----:B------:R-:W-:Y:S01]  /*11210*/  IMAD.MOV.U32 R7, RZ, RZ, 0x40000040 ;  /* 0x40000040ff077424 */ /* 0x000fe200078e00ff */
        /* <DEDUP_REMOVED lines=15> */
[----:B------:R-:W-:Y:S01]  /*11310*/  MOV R14, UR28 ;  /* 0x0000001c000e7c02 */ /* 0x000fe20008000f00 */
        /* <DEDUP_REMOVED lines=29> */
[----:B------:R-:W-:-:S04]  /*114f0*/  MOV R7, 0x40000040 ;  /* 0x4000004000077802 */ /* 0x000fc80000000f00 */
        /* <DEDUP_REMOVED lines=10> */
[----:B------:R-:W-:Y:S02]  /*115a0*/  VIADD R8, R4, 0x480 ;  /* 0x0000048004087836 */ /* 0x000fe40000000000 */
[----:B------:R-:W-:Y:S02]  /*115b0*/  IMAD.MOV.U32 R9, RZ, RZ, 0x40000040 ;  /* 0x40000040ff097424 */ /* 0x000fe400078e00ff */
        /* <DEDUP_REMOVED lines=13> */
[----:B------:R-:W-:Y:S01]  /*11690*/  HGMMA.64x16x16.F32 R56, gdesc[UR20], R56, gsb0 ;  /* 0x00200000143879f0 */ /* 0x000fe20008000838 */
[----:B------:R-:W-:Y:S01]  /*116a0*/  R2UR UR22, R8 ;  /* 0x00000000081672ca */ /* 0x000fe200000e0000 */
[----:B------:R-:W-:Y:S01]  /*116b0*/  UMOV UR21, UR27 ;  /* 0x0000001b00157c82 */ /* 0x000fe20008000000 */
[----:B------:R-:W-:Y:S02]  /*116c0*/  R2UR UR23, R9 ;  /* 0x00000000091772ca */ /* 0x000fe400000e0000 */
[----:B------:R-:W-:Y:S02]  /*116d0*/  IADD3 R8, R4, 0x600, RZ ;  /* 0x0000060004087810 */ /* 0x000fe40007ffe0ff */
[----:B------:R-:W-:Y:S01]  /*116e0*/  MOV R9, 0x40000040 ;  /* 0x4000004000097802 */ /* 0x000fe20000000f00 */
        /* <DEDUP_REMOVED lines=78> */
[----:B------:R-:W-:Y:S01]  /*11bd0*/  UMOV UR4, UR26 ;  /* 0x0000001a00047c82 */ /* 0x000fe20008000000 */
[----:B------:R-:W-:Y:S01]  /*11be0*/  UIADD3 UR52, UR24, 0x406, URZ ;  /* 0x0000040618347890 */ /* 0x000fe2000fffe03f */
[----:B------:R-:W-:Y:S01]  /*11bf0*/  UMOV UR53, 0x40000040 ;  /* 0x4000004000357882 */ /* 0x000fe20000000000 */
[----:B------:R-:W-:Y:S01]  /*11c00*/  UIADD3 UR48, UR24, 0x800, URZ ;  /* 0x0000080018307890 */ /* 0x000fe2000fffe03f */
[----:B------:R0:W-:Y:S01]  /*11c10*/  STL.64 [R1+0x20], R14 ;  /* 0x0000200e01007387 */ /* 0x0001e20000100a00 */
[----:B------:R-:W-:Y:S01]  /*11c20*/  UMOV UR49, 0x40000040 ;  /* 0x4000004000317882 */ /* 0x000fe20000000000 */
[----:B------:R-:W-:Y:S01]  /*11c30*/  UIADD3 UR44, UR24, 0x802, URZ ;  /* 0x00000802182c7890 */ /* 0x000fe2000fffe03f */
[----:B------:R-:W-:Y:S01]  /*11c40*/  UMOV UR45, 0x40000040 ;  /* 0x40000040002d7882 */ /* 0x000fe20000000000 */
[----:B------:R-:W-:Y:S01]  /*11c50*/  UIADD3 UR40, UR24, 0x804, URZ ;  /* 0x0000080418287890 */ /* 0x000fe2000fffe03f */
[----:B------:R-:W2:Y:S01]  /*11c60*/  LDL R80, [R1+0x58] ;  /* 0x0000580001507983 */ /* 0x000ea20000100800 */
[----:B------:R-:W-:-:S02]  /*11c70*/  WARPGROUP.DEPBAR.LE gsb0, 0x0 ;  /* 0x00008000000079c5 */ /* 0x000fc40000010000 */
[----:B------:R-:W-:-:S06]  /*11c80*/  WARPGROUP.ARRIVE ;  /* 0x00000000000079c5 */ /* 0x000fcc0000000000 */
[----:B------:R-:W-:Y:S01]  /*11c90*/  HGMMA.64x16x16.F32 R40, gdesc[UR8], R40, gsb0 ;  /* 0x00200000082879f0 */ /* 0x000fe20008000828 */
[----:B------:R-:W-:Y:S01]  /*11ca0*/  R2UR UR10, R12 ;  /* 0x000000000c0a72ca */ /* 0x000fe200000e0000 */
[----:B------:R-:W-:Y:S01]  /*11cb0*/  UMOV UR8, UR26 ;  /* 0x0000001a00087c82 */ /* 0x000fe20008000000 */
[----:B------:R-:W-:Y:S01]  /*11cc0*/  R2UR UR11, R13 ;  /* 0x000000000d0b72ca */ /* 0x000fe200000e0000 */
        /* <DEDUP_REMOVED lines=29> */
[----:B------:R-:W-:Y:S02]  /*11ea0*/  WARPGROUP.DEPBAR.LE gsb0, 0x0 ;  /* 0x00008000000079c5 */ /* 0x000fe40000010000 */
[----:B------:R-:W-:Y:S01]  /*11eb0*/  WARPGROUP.ARRIVE ;  /* 0x00000000000079c5 */ /* 0x000fe20000000000 */
[C---:B------:R-:W-:Y:S01]  /*11ec0*/  IADD3 R8, R4.reuse, 0x484, RZ ;  /* 0x0000048404087810 */ /* 0x040fe20007ffe0ff */
[----:B------:R-:W-:Y:S01]  /*11ed0*/  IMAD.MOV.U32 R13, RZ, RZ, 0x40000040 ;  /* 0x40000040ff0d7424 */ /* 0x000fe200078e00ff */
[----:B------:R-:W-:Y:S01]  /*11ee0*/  IADD3 R12, R4, 0x584, RZ ;  /* 0x00000584040c7810 */ /* 0x000fe20007ffe0ff */
[----:B------:R-:W-:Y:S01]  /*11ef0*/  UMOV UR41, 0x40000040 ;  /* 0x4000004000297882 */ /* 0x000fe20000000000 */
[----:B------:R-:W-:Y:S01]  /*11f00*/  UIADD3 UR36, UR24, 0x806, URZ ;  /* 0x0000080618247890 */ /* 0x000fe2000fffe03f */
[----:B------:R-:W-:Y:S01]  /*11f10*/  HGMMA.64x16x16.F32 R64, gdesc[UR16], R64, gsb0 ;  /* 0x00200000104079f0 */ /* 0x000fe20008000840 */
[----:B------:R-:W-:Y:S01]  /*11f20*/  R2UR UR18, R6 ;  /* 0x00000000061272ca */ /* 0x000fe200000e0000 */
[----:B------:R-:W-:Y:S01]  /*11f30*/  UMOV UR16, UR26 ;  /* 0x0000001a00107c82 */ /* 0x000fe20008000000 */
[----:B------:R-:W-:Y:S01]  /*11f40*/  R2UR UR19, R7 ;  /* 0x00000000071372ca */ /* 0x000fe200000e0000 */
[----:B------:R-:W-:Y:S01]  /*11f50*/  UMOV UR17, UR27 ;  /* 0x0000001b00117c82 */ /* 0x000fe20008000000 */
[----:B------:R-:W-:Y:S01]  /*11f60*/  UMOV UR37, 0x40000040 ;  /* 0x4000004000257882 */ /* 0x000fe20000000000 */
[----:B0-----:R-:W-:Y:S01]  /*11f70*/  IMAD.U32 R15, RZ, RZ, UR29 ;  /* 0x0000001dff0f7e24 */ /* 0x001fe2000f8e00ff */
[----:B------:R-:W-:-:S02]  /*11f80*/  WARPGROUP.DEPBAR.LE gsb0, 0x0 ;  /* 0x00008000000079c5 */ /* 0x000fc40000010000 */
[----:B------:R-:W-:-:S06]  /*11f90*/  WARPGROUP.ARRIVE ;  /* 0x00000000000079c5 */ /* 0x000fcc0000000000 */
[----:B------:R-:W-:Y:S03]  /*11fa0*/  HGMMA.64x16x16.F32 R56, gdesc[UR20], R56, gsb0 ;  /* 0x00200000143879f0 */ /* 0x000fe60008000838 */
[----:B------:R-:W-:Y:S02]  /*11fb0*/  WARPGROUP.DEPBAR.LE gsb0, 0x0 ;  /* 0x00008000000079c5 */ /* 0x000fe40000010000 */
[----:B------:R-:W-:-:S06]  /*11fc0*/  WARPGROUP.ARRIVE ;  /* 0x00000000000079c5 */ /* 0x000fcc0000000000 */
[----:B------:R-:W-:Y:S01]  /*11fd0*/  HGMMA.64x16x16.F32 R48, gdesc[UR4], R48, gsb0 ;  /* 0x00200000043079f0 */ /* 0x000fe20008000830 */
[----:B------:R-:W-:-:S07]  /*11fe0*/  UIADD3 UR4, UR24, 0x404, URZ ;  /* 0x0000040418047890 */ /* 0x000fce000fffe03f */
[----:B------:R-:W-:Y:S01]  /*11ff0*/  UMOV UR28, UR4 ;  /* 0x00000004001c7c82 */ /* 0x000fe20008000000 */
[----:B------:R-:W-:Y:S02]  /*12000*/  WARPGROUP.DEPBAR.LE gsb0, 0x0 ;  /* 0x00008000000079c5 */ /* 0x000fe40000010000 */
[----:B------:R-:W-:Y:S01]  /*12010*/  WARPGROUP.ARRIVE ;  /* 0x00000000000079c5 */ /* 0x000fe20000000000 */
[----:B------:R-:W-:Y:S02]  /*12020*/  VIADD R6, R4, 0x404 ;  /* 0x0000040404067836 */ /* 0x000fe40000000000 */
[----:B------:R-:W-:Y:S01]  /*12030*/  IMAD.MOV.U32 R7, RZ, RZ, 0x40000040 ;  /* 0x40000040ff077424 */ /* 0x000fe200078e00ff */
[----:B------:R-:W-:Y:S01]  /*12040*/  UMOV UR26, UR28 ;  /* 0x0000001c001a7c82 */ /* 0x000fe20008000000 */
[----:B------:R-:W-:Y:S01]  /*12050*/  UMOV UR27, UR29 ;  /* 0x0000001d001b7c82 */ /* 0x000fe20008000000 */
[----:B------:R-:W-:Y:S01]  /*12060*/  HGMMA.64x16x16.F32 R40, gdesc[UR8], R40, gsb0 ;  /* 0x00200000082879f0 */ /* 0x000fe20008000828 */
[----:B------:R-:W-:Y:S01]  /*12070*/  IMAD.MOV.U32 R9, RZ, RZ, 0x40000040 ;  /* 0x40000040ff097424 */ /* 0x000fe200078e00ff */
[----:B------:R-:W-:-:S02]  /*12080*/  R2UR UR22, R8 ;  /* 0x00000000081672ca */ /* 0x000fc400000e0000 */
[----:B------:R-:W-:Y:S01]  /*12090*/  MOV R14, UR28 ;  /* 0x0000001c000e7c02 */ /* 0x000fe20008000f00 */
        /* <DEDUP_REMOVED lines=16> */
[----:B------:R-:W-:Y:S01]  /*121a0*/  R2UR UR23, R9 ;  /* 0x00000000091772ca */ /* 0x000fe200000e0000 */
[----:B------:R-:W-:Y:S01]  /*121b0*/  UMOV UR20, UR26 ;  /* 0x0000001a00147c82 */ /* 0x000fe20008000000 */
[----:B------:R-:W-:Y:S01]  /*121c0*/  UMOV UR21, UR27 ;  /* 0x0000001b00157c82 */ /* 0x000fe20008000000 */
[----:B------:R-:W-:Y:S01]  /*121d0*/  VIADD R6, R4, 0x504 ;  /* 0x0000050404067836 */ /* 0x000fe20000000000 */
[----:B------:R-:W-:Y:S02]  /*121e0*/  WARPGROUP.DEPBAR.LE gsb0, 0x0 ;  /* 0x00008000000079c5 */ /* 0x000fe40000010000 */
[----:B------:R-:W-:-:S07]  /*121f0*/  WARPGROUP.ARRIVE ;  /* 0x00000000000079c5 */ /* 0x000fce0000000000 */
[----:B------:R-:W-:Y:S01]  /*12200*/  HGMMA.64x16x16.F32 R56, gdesc[UR20], R56, gsb0 ;  /* 0x00200000143879f0 */ /* 0x000fe20008000838 */
        /* <DEDUP_REMOVED lines=243> */
[----:B------:R-:W-:Y:S01]  /*13140*/  UMOV UR20, UR40 ;  /* 0x0000002800147c82 */ /* 0x000fe20008000000 */
[----:B------:R-:W-:Y:S01]  /*13150*/  UMOV UR21, UR41 ;  /* 0x0000002900157c82 */ /* 0x000fe20008000000 */
[----:B------:R-:W-:Y:S01]  /*13160*/  R2UR UR22, R6 ;  /* 0x00000000061672ca */ /* 0x000fe200000e0000 */
[C---:B------:R-:W-:Y:S01]  /*13170*/  VIADD R12, R4.reuse, 0x904 ;  /* 0x00000904040c7836 */ /* 0x040fe20000000000 */
[----:B------:R-:W-:Y:S02]  /*13180*/  R2UR UR23, R7 ;  /* 0x00000000071772ca */ /* 0x000fe400000e0000 */
[----:B------:R-:W-:Y:S01]  /*13190*/  MOV R13, 0x40000040 ;  /* 0x40000040000d7802 */ /* 0x000fe20000000f00 */
[----:B------:R-:W-:Y:S01]  /*131a0*/  UMOV UR16, UR40 ;  /* 0x0000002800107c82 */ /* 0x000fe20008000000 */
[----:B------:R-:W-:Y:S01]  /*131b0*/  UMOV UR17, UR41 ;  /* 0x0000002900117c82 */ /* 0x000fe20008000000 */
[----:B------:R-:W-:Y:S01]  /*131c0*/  VIADD R8, R4, 0x984 ;  /* 0x0000098404087836 */ /* 0x000fe20000000000 */
[----:B------:R-:W-:Y:S01]  /*131d0*/  UMOV UR12, UR40 ;  /* 0x00000028000c7c82 */ /* 0x000fe20008000000 */
[----:B------:R-:W-:Y:S01]  /*131e0*/  IMAD.MOV.U32 R9, RZ, RZ, 0x40000040 ;  /* 0x40000040ff097424 */ /* 0x000fe200078e00ff */
[----:B------:R-:W-:Y:S01]  /*131f0*/  UMOV UR13, UR41 ;  /* 0x00000029000d7c82 */ /* 0x000fe20008000000 */
[----:B------:R-:W-:Y:S01]  /*13200*/  UMOV UR4, UR40 ;  /* 0x0000002800047c82 */ /* 0x000fe20008000000 */
[----:B------:R-:W-:Y:S01]  /*13210*/  UMOV UR5, UR41 ;  /* 0x0000002900057c82 */ /* 0x000fe20008000000 */
[----:B------:R-:W-:Y:S01]  /*13220*/  ULDC UR8, c[0x0][0x9d8] ;  /* 0x0002760000087ab9 */ /* 0x000fe20000000800 */
[----:B------:R-:W-:-:S02]  /*13230*/  WARPGROUP.DEPBAR.LE gsb0, 0x0 ;  /* 0x00008000000079c5 */ /* 0x000fc40000010000 */
[----:B------:R-:W-:-:S06]  /*13240*/  WARPGROUP.ARRIVE ;  /* 0x00000000000079c5 */ /* 0x000fcc0000000000 */
[----:B------:R-:W-:Y:S01]  /*13250*/  HGMMA.64x16x16.F32 R48, gdesc[UR20], R48, gsb0 ;  /* 0x00200000143079f0 */ /* 0x000fe20008000830 */
[----:B------:R-:W-:Y:S02]  /*13260*/  R2UR UR18, R12 ;  /* 0x000000000c1272ca */ /* 0x000fe400000e0000 */
[----:B------:R-:W-:Y:S01]  /*13270*/  R2UR UR19, R13 ;  /* 0x000000000d1372ca */ /* 0x000fe200000e0000 */
[----:B------:R-:W-:Y:S02]  /*13280*/  WARPGROUP.DEPBAR.LE gsb0, 0x0 ;  /* 0x00008000000079c5 */ /* 0x000fe40000010000 */
[----:B------:R-:W-:-:S10]  /*13290*/  WARPGROUP.ARRIVE ;  /* 0x00000000000079c5 */ /* 0x000fd40000000000 */
[----:B------:R-:W-:Y:S01]  /*132a0*/  HGMMA.64x16x16.F32 R40, gdesc[UR16], R40, gsb0 ;  /* 0x00200000102879f0 */ /* 0x000fe20008000828 */
[----:B------:R-:W-:Y:S02]  /*132b0*/  R2UR UR14, R8 ;  /* 0x00000000080e72ca */ /* 0x000fe400000e0000 */
[----:B------:R-:W-:Y:S01]  /*132c0*/  R2UR UR15, R9 ;  /* 0x00000000090f72ca */ /* 0x000fe200000e0000 */
[----:B------:R-:W-:Y:S01]  /*132d0*/  VIADD R6, R4, 0xa04 ;  /* 0x00000a0404067836 */ /* 0x000fe20000000000 */
[----:B------:R-:W-:Y:S02]  /*132e0*/  WARPGROUP.DEPBAR.LE gsb0, 0x0 ;  /* 0x00008000000079c5 */ /* 0x000fe40000010000 */
[----:B------:R-:W-:-:S09]  /*132f0*/  WARPGROUP.ARRIVE ;  /* 0x00000000000079c5 */ /* 0x000fd20000000000 */
[----:B------:R-:W-:Y:S01]  /*13300*/  HGMMA.64x16x16.F32 R32, gdesc[UR12], R32, gsb0 ;  /* 0x002000000c2079f0 */ /* 0x000fe20008000820 */
[----:B------:R-:W-:Y:S01]  /*13310*/  IMAD.MOV.U32 R7, RZ, RZ, 0x40000040 ;  /* 0x40000040ff077424 */ /* 0x000fe200078e00ff */
[----:B------:R-:W-:-:S04]  /*13320*/  R2UR UR6, R6 ;  /* 0x00000000060672ca */ /* 0x000fc800000e0000 */
        /* <DEDUP_REMOVED lines=53> */
[----:B------:R-:W-:Y:S01]  /*13680*/  FMUL.FTZ R72, R72, UR8 ;  /* 0x0000000848487c20 */ /* 0x000fe20008410000 */
[----:B------:R-:W-:Y:S01]  /*13690*/  FMUL.FTZ R73, R73, UR8 ;  /* 0x0000000849497c20 */ /* 0x000fe20008410000 */
[----:B------:R-:W-:Y:S01]  /*136a0*/  FMUL.FTZ R74, R74, UR8 ;  /* 0x000000084a4a7c20 */ /* 0x000fe20008410000 */
[----:B------:R-:W-:Y:S01]  /*136b0*/  FMUL.FTZ R65, R65, UR8 ;  /* 0x0000000841417c20 */ /* 0x000fe20008410000 */
[----:B------:R-:W-:Y:S02]  /*136c0*/  FMUL.FTZ R76, R76, UR8 ;  /* 0x000000084c4c7c20 */ /* 0x000fe40008410000 */
[----:B------:R-:W-:Y:S01]  /*136d0*/  MUFU.TANH R72, R72 ;  /* 0x0000004800487308 */ /* 0x000fe20000002400 */
[----:B------:R-:W-:Y:S01]  /*136e0*/  FMUL.FTZ R77, R77, UR8 ;  /* 0x000000084d4d7c20 */ /* 0x000fe20008410000 */
[----:B------:R-:W-:-:S02]  /*136f0*/  WARPGROUP.DEPBAR.LE gsb0, 0x0 ;  /* 0x00008000000079c5 */ /* 0x000fc40000010000 */
[----:B------:R-:W-:-:S06]  /*13700*/  WARPGROUP.ARRIVE ;  /* 0x00000000000079c5 */ /* 0x000fcc0000000000 */
[----:B------:R-:W-:Y:S01]  /*13710*/  HGMMA.64x16x16.F32 R32, gdesc[UR4], R32, gsb0 ;  /* 0x00200000042079f0 */ /* 0x000fe20008000820 */
[----:B------:R-:W0:Y:S01]  /*13720*/  MUFU.TANH R8, R74 ;  /* 0x0000004a00087308 */ /* 0x000e220000002400 */
[----:B--2---:R-:W-:Y:S02]  /*13730*/  IMAD.IADD R6, R80, 0x1, R151 ;  /* 0x0000000150067824 */ /* 0x004fe400078e0297 */
[----:B------:R-:W-:-:S05]  /*13740*/  FMUL.FTZ R64, R64, UR8 ;  /* 0x0000000840407c20 */ /* 0x000fca0008410000 */
[----:B------:R-:W1:Y:S01]  /*13750*/  MUFU.TANH R73, R73 ;  /* 0x0000004900497308 */ /* 0x000e620000002400 */
[----:B------:R-:W-:-:S07]  /*13760*/  IMAD R5, R153, -0x70, R6 ;  /* 0xffffff9099057824 */ /* 0x000fce00078e0206 */
[----:B------:R-:W2:Y:S01]  /*13770*/  MUFU.TANH R65, R65 ;  /* 0x0000004100417308 */ /* 0x000ea20000002400 */
[----:B------:R-:W-:-:S07]  /*13780*/  FMUL.FTZ R60, R60, UR8 ;  /* 0x000000083c3c7c20 */ /* 0x000fce0008410000 */
[----:B------:R-:W3:Y:S01]  /*13790*/  MUFU.TANH R76, R76 ;  /* 0x0000004c004c7308 */ /* 0x000ee20000002400 */
[----:B------:R-:W-:Y:S01]  /*137a0*/  FMUL.FTZ R75, R75, UR8 ;  /* 0x000000084b4b7c20 */ /* 0x000fe20008410000 */
[----:B------:R-:W-:Y:S02]  /*137b0*/  ISETP.GT.AND P4, PT, R5, RZ, PT ;  /* 0x000000ff0500720c */ /* 0x000fe40003f84270 */
[----:B------:R-:W-:-:S04]  /*137c0*/  MOV R7, 0x40000040 ;  /* 0x4000004000077802 */ /* 0x000fc80000000f00 */
[----:B------:R-:W-:Y:S01]  /*137d0*/  MUFU.TANH R77, R77 ;  /* 0x0000004d004d7308 */ /* 0x000fe20000002400 */
[----:B------:R-:W-:Y:S01]  /*137e0*/  ISETP.GT.AND P2, PT, R5, 0x1, PT ;  /* 0x000000010500780c */ /* 0x000fe20003f44270 */
[----:B------:R-:W-:Y:S01]  /*137f0*/  FMUL.FTZ R68, R68, UR8 ;  /* 0x0000000844447c20 */ /* 0x000fe20008410000 */
[----:B------:R-:W-:Y:S01]  /*13800*/  FMUL.FTZ R78, R78, UR8 ;  /* 0x000000084e4e7c20 */ /* 0x000fe20008410000 */
[----:B------:R-:W-:Y:S01]  /*13810*/  FMUL.FTZ R54, R54, UR8 ;  /* 0x0000000836367c20 */ /* 0x000fe20008410000 */
[----:B0-----:R-:W-:-:S03]  /*13820*/  FSEL R8, R8, -INF , P4 ;  /* 0xff80000008087808 */ /* 0x001fc60002000000 */
[----:B------:R-:W-:Y:S01]  /*13830*/  MUFU.TANH R64, R64 ;  /* 0x0000004000407308 */ /* 0x000fe20000002400 */
[----:B------:R-:W-:Y:S01]  /*13840*/  FMUL.FTZ R66, R66, UR8 ;  /* 0x0000000842427c20 */ /* 0x000fe20008410000 */
[----:B------:R-:W-:Y:S01]  /*13850*/  VIADD R6, R4, 0xa06 ;  /* 0x00000a0604067836 */ /* 0x000fe20000000000 */
[----:B------:R-:W-:Y:S01]  /*13860*/  R2UR UR7, R7 ;  /* 0x00000000070772ca */ /* 0x000fe200000e0000 */
[----:B------:R-:W-:Y:S01]  /*13870*/  FMUL.FTZ R69, R69, UR8 ;  /* 0x0000000845457c20 */ /* 0x000fe20008410000 */
[----:B------:R-:W-:-:S03]  /*13880*/  ISETP.GT.AND P3, PT, R5, 0x8, PT ;  /* 0x000000080500780c */ /* 0x000fc60003f64270 */
[----:B------:R0:W-:Y:S01]  /*13890*/  MUFU.TANH R13, R60 ;  /* 0x0000003c000d7308 */ /* 0x0001e20000002400 */
[----:B-1----:R-:W-:Y:S01]  /*138a0*/  FSEL R7, R73, -INF , P2 ;  /* 0xff80000049077808 */ /* 0x002fe20001000000 */
[----:B------:R1:W-:Y:S01]  /*138b0*/  STL.64 [R1+0x18], R14 ;  /* 0x0000180e01007387 */ /* 0x0003e20000100a00 */
[----:B------:R-:W-:-:S05]  /*138c0*/  FMUL.FTZ R79, R79, UR8 ;  /* 0x000000084f4f7c20 */ /* 0x000fca0008410000 */
[----:B------:R-:W4:Y:S01]  /*138d0*/  MUFU.TANH R3, R75 ;  /* 0x0000004b00037308 */ /* 0x000f220000002400 */
[----:B0-----:R-:W-:Y:S02]  /*138e0*/  FSEL R60, R72, -INF , P4 ;  /* 0xff800000483c7808 */ /* 0x001fe40002000000 */
[----:B------:R-:W-:Y:S01]  /*138f0*/  ISETP.GT.AND P4, PT, R5, 0x11, PT ;  /* 0x000000110500780c */ /* 0x000fe20003f84270 */
[----:B------:R-:W-:Y:S01]  /*13900*/  FMUL.FTZ R58, R58, UR8 ;  /* 0x000000083a3a7c20 */ /* 0x000fe20008410000 */
[----:B------:R-:W-:-:S03]  /*13910*/  R2UR UR6, R6 ;  /* 0x00000000060672ca */ /* 0x000fc600000e0000 */
[----:B------:R-:W0:Y:S01]  /*13920*/  MUFU.TANH R10, R78 ;  /* 0x0000004e000a7308 */ /* 0x000e220000002400 */
[----:B------:R-:W-:Y:S01]  /*13930*/  ISETP.GT.AND P6, PT, R5, 0x9, PT ;  /* 0x000000090500780c */ /* 0x000fe20003fc4270 */
[----:B------:R-:W-:Y:S01]  /*13940*/  FMUL.FTZ R56, R56, UR8 ;  /* 0x0000000838387c20 */ /* 0x000fe20008410000 */
[----:B------:R-:W-:-:S05]  /*13950*/  FMUL.FTZ R62, R62, UR8 ;  /* 0x000000083e3e7c20 */ /* 0x000fca0008410000 */
[----:B------:R2:W-:Y:S01]  /*13960*/  MUFU.TANH R21, R54 ;  /* 0x0000003600157308 */ /* 0x0005e20000002400 */
[----:B------:R-:W-:Y:S01]  /*13970*/  ISETP.GT.AND P5, PT, R5, 0x10, PT ;  /* 0x000000100500780c */ /* 0x000fe20003fa4270 */
[----:B------:R-:W-:-:S06]  /*13980*/  FMUL.FTZ R57, R57, UR8 ;  /* 0x0000000839397c20 */ /* 0x000fcc0008410000 */
[----:B-1----:R3:W-:Y:S01]  /*13990*/  MUFU.TANH R14, R66 ;  /* 0x00000042000e7308 */ /* 0x0027e20000002400 */
[----:B--2---:R-:W-:Y:S02]  /*139a0*/  FSEL R54, R65, -INF , P4 ;  /* 0xff80000041367808 */ /* 0x004fe40002000000 */
[----:B------:R-:W-:-:S05]  /*139b0*/  FMNMX.FTZ R65, R60, R7, !PT ;  /* 0x000000073c417209 */ /* 0x000fca0007810000 */
[----:B------:R-:W1:Y:S01]  /*139c0*/  MUFU.TANH R68, R68 ;  /* 0x0000004400447308 */ /* 0x000e620000002400 */
[----:B---3--:R-:W-:Y:S01]  /*139d0*/  FSEL R66, R76, -INF , P3 ;  /* 0xff8000004c427808 */ /* 0x008fe20001800000 */
[----:B------:R-:W-:Y:S01]  /*139e0*/  FMUL.FTZ R67, R67, UR8 ;  /* 0x0000000843437c20 */ /* 0x000fe20008410000 */
[----:B------:R-:W-:Y:S02]  /*139f0*/  WARPGROUP.DEPBAR.LE gsb0, 0x0 ;  /* 0x00008000000079c5 */ /* 0x000fe40000010000 */
[----:B------:R-:W-:-:S03]  /*13a00*/  FMNMX.FTZ R65, R66, R65, !PT ;  /* 0x0000004142417209 */ /* 0x000fc60007810000 */
[----:B------:R-:W2:Y:S01]  /*13a10*/  MUFU.TANH R12, R79 ;  /* 0x0000004f000c7308 */ /* 0x000ea20000002400 */
[----:B------:R-:W-:Y:S01]  /*13a20*/  WARPGROUP.ARRIVE ;  /* 0x00000000000079c5 */ /* 0x000fe20000000000 */
[----:B------:R-:W-:-:S06]  /*13a30*/  FMUL.FTZ R70, R70, UR8 ;  /* 0x0000000846467c20 */ /* 0x000fcc0008410000 */
[----:B------:R-:W-:Y:S08]  /*13a40*/  MUFU.TANH R69, R69 ;  /* 0x0000004500457308 */ /* 0x000ff00000002400 */
[----:B------:R3:W-:Y:S01]  /*13a50*/  MUFU.TANH R9, R58 ;  /* 0x0000003a00097308 */ /* 0x0007e20000002400 */
[----:B----4-:R-:W-:Y:S01]  /*13a60*/  FSEL R3, R3, -INF , P2 ;  /* 0xff80000003037808 */ /* 0x010fe20001000000 */
[----:B------:R-:W-:Y:S01]  /*13a70*/  UMOV UR4, UR36 ;  /* 0x0000002400047c82 */ /* 0x000fe20008000000 */
[----:B---3--:R-:W-:-:S05]  /*13a80*/  FSEL R58, R77, -INF , P6 ;  /* 0xff8000004d3a7808 */ /* 0x008fca0003000000 */
[----:B------:R-:W3:Y:S01]  /*13a90*/  MUFU.TANH R56, R56 ;  /* 0x0000003800387308 */ /* 0x000ee20000002400 */
[----:B------:R-:W-:Y:S01]  /*13aa0*/  FMNMX.FTZ R65, R58, R65, !PT ;  /* 0x000000413a417209 */ /* 0x000fe20007810000 */
[----:B------:R-:W-:-:S06]  /*13ab0*/  UMOV UR5, UR37 ;  /* 0x0000002500057c82 */ /* 0x000fcc0008000000 */
[----:B------:R4:W-:Y:S01]  /*13ac0*/  MUFU.TANH R15, R62 ;  /* 0x0000003e000f7308 */ /* 0x0009e20000002400 */
[----:B------:R-:W-:Y:S01]  /*13ad0*/  FMUL.FTZ R71, R71, UR8 ;  /* 0x0000000847477c20 */ /* 0x000fe20008410000 */
[----:B------:R-:W-:Y:S01]  /*13ae0*/  ISETP.GT.AND P2, PT, R5, 0x18, PT ;  /* 0x000000180500780c */ /* 0x000fe20003f44270 */
[----:B------:R-:W-:Y:S01]  /*13af0*/  FMUL.FTZ R61, R61, UR8 ;  /* 0x000000083d3d7c20 */ /* 0x000fe20008410000 */
[----:B------:R-:W-:Y:S04]  /*13b00*/  HGMMA.64x16x16.F32 R24, gdesc[UR4], R24, gsb0 ;  /* 0x00200000041879f0 */ /* 0x000fe80008000818 */
[----:B------:R-:W5:Y:S01]  /*13b10*/  MUFU.TANH R20, R67 ;  /* 0x0000004300147308 */ /* 0x000f620000002400 */
[----:B----4-:R-:W-:Y:S01]  /*13b20*/  FSEL R62, R64, -INF , P5 ;  /* 0xff800000403e7808 */ /* 0x010fe20002800000 */
[----:B------:R-:W-:Y:S01]  /*13b30*/  FMUL.FTZ R52, R52, UR8 ;  /* 0x0000000834347c20 */ /* 0x000fe20008410000 */
[----:B0-----:R-:W-:-:S05]  /*13b40*/  FSEL R10, R10, -INF , P3 ;  /* 0xff8000000a0a7808 */ /* 0x001fca0001800000 */
[----:B------:R-:W0:Y:S01]  /*13b50*/  MUFU.TANH R57, R57 ;  /* 0x0000003900397308 */ /* 0x000e220000002400 */
[----:B------:R-:W-:Y:S01]  /*13b60*/  FMNMX.FTZ R65, R62, R65, !PT ;  /* 0x000000413e417209 */ /* 0x000fe20007810000 */
[----:B------:R-:W-:Y:S01]  /*13b70*/  FMUL.FTZ R48, R48, UR8 ;  /* 0x0000000830307c20 */ /* 0x000fe20008410000 */
[----:B------:R-:W-:Y:S01]  /*13b80*/  ISETP.GT.AND P3, PT, R5, 0x19, PT ;  /* 0x000000190500780c */ /* 0x000fe20003f64270 */
[----:B------:R-:W-:Y:S01]  /*13b90*/  FMUL.FTZ R59, R59, UR8 ;  /* 0x000000083b3b7c20 */ /* 0x000fe20008410000 */
[----:B-1----:R-:W-:Y:S01]  /*13ba0*/  FSEL R6, R68, -INF , P2 ;  /* 0xff80000044067808 */ /* 0x002fe20001000000 */
[----:B------:R-:W-:Y:S02]  /*13bb0*/  FMUL.FTZ R49, R49, UR8 ;  /* 0x0000000831317c20 */ /* 0x000fe40008410000 */
[----:B------:R-:W1:Y:S01]  /*13bc0*/  MUFU.TANH R70, R70 ;  /* 0x0000004600467308 */ /* 0x000e620000002400 */
[----:B------:R-:W-:Y:S02]  /*13bd0*/  FMNMX.FTZ R65, R54, R65, !PT ;  /* 0x0000004136417209 */ /* 0x000fe40007810000 */
[----:B------:R-:W-:Y:S01]  /*13be0*/  FSEL R14, R14, -INF , P5 ;  /* 0xff8000000e0e7808 */ /* 0x000fe20002800000 */
[----:B------:R-:W-:Y:S01]  /*13bf0*/  FMUL.FTZ R40, R40, UR8 ;  /* 0x0000000828287c20 */ /* 0x000fe20008410000 */
[----:B--2---:R-:W-:Y:S01]  /*13c00*/  FSEL R12, R12, -INF , P6 ;  /* 0xff8000000c0c7808 */ /* 0x004fe20003000000 */
[----:B------:R-:W-:-:S02]  /*13c10*/  FMUL.FTZ R63, R63, UR8 ;  /* 0x000000083f3f7c20 */ /* 0x000fc40008410000 */
[----:B------:R-:W-:Y:S01]  /*13c20*/  MUFU.TANH R71, R71 ;  /* 0x0000004700477308 */ /* 0x000fe20000002400 */
[----:B------:R-:W-:Y:S01]  /*13c30*/  ISETP.GT.AND P6, PT, R5, 0x20, PT ;  /* 0x000000200500780c */ /* 0x000fe20003fc4270 */
[----:B------:R-:W-:Y:S01]  /*13c40*/  FMUL.FTZ R53, R53, UR8 ;  /* 0x0000000835357c20 */ /* 0x000fe20008410000 */
[----:B------:R-:W-:Y:S01]  /*13c50*/  FMNMX.FTZ R65, R6, R65, !PT ;  /* 0x0000004106417209 */ /* 0x000fe20007810000 */
[----:B------:R-:W-:Y:S01]  /*13c60*/  FMUL.FTZ R42, R42, UR8 ;  /* 0x000000082a2a7c20 */ /* 0x000fe20008410000 */
[----:B------:R-:W-:Y:S01]  /*13c70*/  FMUL.FTZ R50, R50, UR8 ;  /* 0x0000000832327c20 */ /* 0x000fe20008410000 */
[----:B------:R-:W-:Y:S01]  /*13c80*/  FMUL.FTZ R46, R46, UR8 ;  /* 0x000000082e2e7c20 */ /* 0x000fe20008410000 */
[----:B------:R-:W-:Y:S01]  /*13c90*/  FMUL.FTZ R51, R51, UR8 ;  /* 0x0000000833337c20 */ /* 0x000fe20008410000 */
[----:B------:R-:W2:Y:S01]  /*13ca0*/  MUFU.TANH R61, R61 ;  /* 0x0000003d003d7308 */ /* 0x000ea20000002400 */
[----:B------:R-:W-:Y:S01]  /*13cb0*/  ISETP.GT.AND P5, PT, R5, 0x21, PT ;  /* 0x000000210500780c */ /* 0x000fe20003fa4270 */
[----:B------:R-:W-:Y:S01]  /*13cc0*/  FMUL.FTZ R41, R41, UR8 ;  /* 0x0000000829297c20 */ /* 0x000fe20008410000 */
[----:B---3--:R-:W-:Y:S01]  /*13cd0*/  FSEL R64, R56, -INF , P6 ;  /* 0xff80000038407808 */ /* 0x008fe20003000000 */
[----:B------:R-:W-:Y:S01]  /*13ce0*/  FMUL.FTZ R44, R44, UR8 ;  /* 0x000000082c2c7c20 */ /* 0x000fe20008410000 */
[----:B------:R-:W-:Y:S01]  /*13cf0*/  FMUL.FTZ R55, R55, UR8 ;  /* 0x0000000837377c20 */ /* 0x000fe20008410000 */
[----:B------:R-:W-:Y:S01]  /*13d00*/  FMUL.FTZ R45, R45, UR8 ;  /* 0x000000082d2d7c20 */ /* 0x000fe20008410000 */
[----:B------:R-:W-:Y:S01]  /*13d10*/  FMUL.FTZ R43, R43, UR8 ;  /* 0x000000082b2b7c20 */ /* 0x000fe20008410000 */
[----:B------:R3:W-:Y:S01]  /*13d20*/  MUFU.TANH R78, R52 ;  /* 0x00000034004e7308 */ /* 0x0007e20000002400 */
[----:B-----5:R-:W-:Y:S01]  /*13d30*/  FSEL R20, R20, -INF , P4 ;  /* 0xff80000014147808 */ /* 0x020fe20002000000 */
[----:B------:R-:W-:Y:S01]  /*13d40*/  FMUL.FTZ R33, R33, UR8 ;  /* 0x0000000821217c20 */ /* 0x000fe20008410000 */
[----:B------:R-:W-:Y:S01]  /*13d50*/  FMUL.FTZ R47, R47, UR8 ;  /* 0x000000082f2f7c20 */ /* 0x000fe20008410000 */
[----:B------:R-:W-:Y:S01]  /*13d60*/  FMUL.FTZ R37, R37, UR8 ;  /* 0x0000000825257c20 */ /* 0x000fe20008410000 */
[----:B------:R-:W-:Y:S01]  /*13d70*/  FMUL.FTZ R35, R35, UR8 ;  /* 0x0000000823237c20 */ /* 0x000fe20008410000 */
[----:B------:R-:W-:Y:S01]  /*13d80*/  ULDC UR4, c[0x0][0x988] ;  /* 0x0002620000047ab9 */ /* 0x000fe20000000800 */
[----:B---3--:R-:W-:Y:S01]  /*13d90*/  FSEL R52, R69, -INF , P3 ;  /* 0xff80000045347808 */ /* 0x008fe20001800000 */
[----:B------:R-:W3:Y:S03]  /*13da0*/  MUFU.TANH R48, R48 ;  /* 0x0000003000307308 */ /* 0x000ee60000002400 */
[----:B------:R-:W-:-:S02]  /*13db0*/  FMNMX.FTZ R65, R52, R65, !PT ;  /* 0x0000004134417209 */ /* 0x000fc40007810000 */
[----:B------:R-:W-:-:S03]  /*13dc0*/  ISETP.GT.AND P4, PT, R5, 0x28, PT ;  /* 0x000000280500780c */ /* 0x000fc60003f84270 */
[----:B------:R-:W-:Y:S01]  /*13dd0*/  MUFU.TANH R59, R59 ;  /* 0x0000003b003b7308 */ /* 0x000fe20000002400 */
[----:B0-----:R-:W-:Y:S02]  /*13de0*/  FSEL R68, R57, -INF , P5 ;  /* 0xff80000039447808 */ /* 0x001fe40002800000 */
[----:B------:R-:W-:-:S05]  /*13df0*/  FMNMX.FTZ R65, R64, R65, !PT ;  /* 0x0000004140417209 */ /* 0x000fca0007810000 */
[----:B------:R-:W0:Y:S01]  /*13e00*/  MUFU.TANH R49, R49 ;  /* 0x0000003100317308 */ /* 0x000e220000002400 */
[----:B------:R-:W-:-:S07]  /*13e10*/  FMNMX.FTZ R65, R68, R65, !PT ;  /* 0x0000004144417209 */ /* 0x000fce0007810000 */
[----:B------:R1:W-:Y:S02]  /*13e20*/  MUFU.TANH R86, R40 ;  /* 0x0000002800567308 */ /* 0x0003e40000002400 */
[----:B-1----:R-:W-:Y:S02]  /*13e30*/  FSEL R40, R70, -INF , P2 ;  /* 0xff80000046287808 */ /* 0x002fe40001000000 */
[----:B------:R-:W-:Y:S02]  /*13e40*/  ISETP.GT.AND P2, PT, R5, 0x29, PT ;  /* 0x000000290500780c */ /* 0x000fe40003f44270 */
[----:B------:R-:W-:Y:S02]  /*13e50*/  FSEL R70, R13, -INF , P4 ;  /* 0xff8000000d467808 */ /* 0x000fe40002000000 */
[----:B------:R-:W-:Y:S01]  /*13e60*/  MUFU.TANH R63, R63 ;  /* 0x0000003f003f7308 */ /* 0x000fe20000002400 */
[----:B--2---:R-:W-:Y:S02]  /*13e70*/  FSEL R72, R61, -INF , P2 ;  /* 0xff8000003d487808 */ /* 0x004fe40001000000 */
[----:B------:R-:W-:-:S05]  /*13e80*/  FMNMX.FTZ R65, R70, R65, !PT ;  /* 0x0000004146417209 */ /* 0x000fca0007810000 */
[----:B------:R1:W-:Y:S01]  /*13e90*/  MUFU.TANH R67, R42 ;  /* 0x0000002a00437308 */ /* 0x0003e20000002400 */
[----:B------:R-:W-:-:S07]  /*13ea0*/  FMNMX.FTZ R65, R72, R65, !PT ;  /* 0x0000004148417209 */ /* 0x000fce0007810000 */
[----:B------:R-:W2:Y:S01]  /*13eb0*/  MUFU.TANH R53, R53 ;  /* 0x0000003500357308 */ /* 0x000ea20000002400 */
[----:B-1----:R-:W-:Y:S02]  /*13ec0*/  FSEL R42, R71, -INF , P3 ;  /* 0xff800000472a7808 */ /* 0x002fe40001800000 */
[----:B------:R-:W-:-:S05]  /*13ed0*/  ISETP.GT.AND P3, PT, R5, 0x30, PT ;  /* 0x000000300500780c */ /* 0x000fca0003f64270 */
[----:B------:R1:W-:Y:S01]  /*13ee0*/  MUFU.TANH R4, R46 ;  /* 0x0000002e00047308 */ /* 0x0003e20000002400 */
[----:B---3--:R-:W-:-:S07]  /*13ef0*/  FSEL R74, R48, -INF , P3 ;  /* 0xff800000304a7808 */ /* 0x008fce0001800000 */
[----:B------:R-:W3:Y:S01]  /*13f00*/  MUFU.TANH R50, R50 ;  /* 0x0000003200327308 */ /* 0x000ee20000002400 */
[----:B-1----:R-:W-:Y:S01]  /*13f10*/  FMUL.FTZ R46, R32, UR8 ;  /* 0x00000008202e7c20 */ /* 0x002fe20008410000 */
[----:B------:R-:W-:Y:S02]  /*13f20*/  FSEL R32, R9, -INF , P6 ;  /* 0xff80000009207808 */ /* 0x000fe40003000000 */
[----:B------:R-:W-:Y:S02]  /*13f30*/  ISETP.GT.AND P6, PT, R5, 0x31, PT ;  /* 0x000000310500780c */ /* 0x000fe40003fc4270 */
[----:B------:R-:W-:Y:S02]  /*13f40*/  FMNMX.FTZ R65, R74, R65, !PT ;  /* 0x000000414a417209 */ /* 0x000fe40007810000 */
[----:B------:R-:W1:Y:S01]  /*13f50*/  MUFU.TANH R51, R51 ;  /* 0x0000003300337308 */ /* 0x000e620000002400 */
[----:B0-----:R-:W-:Y:S01]  /*13f60*/  FSEL R76, R49, -INF , P6 ;  /* 0xff800000314c7808 */ /* 0x001fe20003000000 */
[----:B------:R-:W-:Y:S01]  /*13f70*/  FMUL.FTZ R9, R34, UR8 ;  /* 0x0000000822097c20 */ /* 0x000fe20008410000 */
[----:B------:R-:W-:-:S05]  /*13f80*/  FSEL R34, R15, -INF , P4 ;  /* 0xff8000000f227808 */ /* 0x000fca0002000000 */
[----:B------:R0:W-:Y:S01]  /*13f90*/  MUFU.TANH R94, R44 ;  /* 0x0000002c005e7308 */ /* 0x0001e20000002400 */
[----:B------:R-:W-:Y:S02]  /*13fa0*/  ISETP.GT.AND P4, PT, R5, 0x39, PT ;  /* 0x000000390500780c */ /* 0x000fe40003f84270 */
[----:B------:R-:W-:-:S05]  /*13fb0*/  FMNMX.FTZ R65, R76, R65, !PT ;  /* 0x000000414c417209 */ /* 0x000fca0007810000 */
[----:B------:R-:W4:Y:S01]  /*13fc0*/  MUFU.TANH R41, R41 ;  /* 0x0000002900297308 */ /* 0x000f220000002400 */
[----:B0-----:R-:W-:Y:S02]  /*13fd0*/  FSEL R44, R59, -INF , P5 ;  /* 0xff8000003b2c7808 */ /* 0x001fe40002800000 */
[----:B------:R-:W-:-:S04]  /*13fe0*/  ISETP.GT.AND P5, PT, R5, 0x38, PT ;  /* 0x000000380500780c */ /* 0x000fc80003fa4270 */
[----:B------:R-:W-:Y:S01]  /*13ff0*/  FSEL R78, R78, -INF , P5 ;  /* 0xff8000004e4e7808 */ /* 0x000fe20002800000 */
[----:B------:R-:W0:Y:S01]  /*14000*/  MUFU.TANH R55, R55 ;  /* 0x0000003700377308 */ /* 0x000e220000002400 */
[----:B--2---:R-:W-:Y:S02]  /*14010*/  FSEL R82, R53, -INF , P4 ;  /* 0xff80000035527808 */ /* 0x004fe40002000000 */
[----:B------:R-:W-:Y:S01]  /*14020*/  FMNMX.FTZ R65, R78, R65, !PT ;  /* 0x000000414e417209 */ /* 0x000fe20007810000 */
[----:B------:R-:W-:-:S04]  /*14030*/  FMUL.FTZ R13, R36, UR8 ;  /* 0x00000008240d7c20 */ /* 0x000fc80008410000 */
[----:B------:R2:W-:Y:S01]  /*14040*/  MUFU.TANH R98, R46 ;  /* 0x0000002e00627308 */ /* 0x0005e20000002400 */
[----:B---3--:R-:W-:Y:S02]  /*14050*/  FSEL R36, R50, -INF , P3 ;  /* 0xff80000032247808 */ /* 0x008fe40001800000 */
[----:B------:R-:W-:-:S05]  /*14060*/  ISETP.GT.AND P3, PT, R5, 0x41, PT ;  /* 0x000000410500780c */ /* 0x000fca0003f64270 */
[----:B------:R-:W3:Y:S01]  /*14070*/  MUFU.TANH R45, R45 ;  /* 0x0000002d002d7308 */ /* 0x000ee20000002400 */
[----:B--2---:R-:W-:Y:S02]  /*14080*/  FSEL R46, R63, -INF , P2 ;  /* 0xff8000003f2e7808 */ /* 0x004fe40001000000 */
[----:B------:R-:W-:Y:S02]  /*14090*/  ISETP.GT.AND P2, PT, R5, 0x40, PT ;  /* 0x000000400500780c */ /* 0x000fe40003f44270 */
[----:B------:R-:W-:-:S03]  /*140a0*/  FMNMX.FTZ R65, R82, R65, !PT ;  /* 0x0000004152417209 */ /* 0x000fc60007810000 */
[----:B------:R-:W2:Y:S01]  /*140b0*/  MUFU.TANH R43, R43 ;  /* 0x0000002b002b7308 */ /* 0x000ea20000002400 */
[----:B------:R-:W-:Y:S02]  /*140c0*/  FSEL R86, R86, -INF , P2 ;  /* 0xff80000056567808 */ /* 0x000fe40001000000 */
[----:B-1----:R-:W-:Y:S02]  /*140d0*/  FSEL R48, R51, -INF , P6 ;  /* 0xff80000033307808 */ /* 0x002fe40003000000 */
[----:B------:R-:W-:Y:S02]  /*140e0*/  ISETP.GT.AND P6, PT, R5, 0x48, PT ;  /* 0x000000480500780c */ /* 0x000fe40003fc4270 */
[----:B----4-:R-:W-:Y:S01]  /*140f0*/  FSEL R90, R41, -INF , P3 ;  /* 0xff800000295a7808 */ /* 0x010fe20001800000 */
[----:B------:R-:W1:Y:S01]  /*14100*/  MUFU.TANH R33, R33 ;  /* 0x0000002100217308 */ /* 0x000e620000002400 */
[----:B------:R-:W-:Y:S02]  /*14110*/  FMNMX.FTZ R65, R86, R65, !PT ;  /* 0x0000004156417209 */ /* 0x000fe40007810000 */
[----:B------:R-:W-:Y:S01]  /*14120*/  FSEL R50, R21, -INF , P5 ;  /* 0xff80000015327808 */ /* 0x000fe20002800000 */
[----:B------:R-:W-:-:S02]  /*14130*/  WARPGROUP.DEPBAR.LE gsb0, 0x0 ;  /* 0x00008000000079c5 */ /* 0x000fc40000010000 */
[----:B------:R-:W-:Y:S02]  /*14140*/  ISETP.GT.AND P5, PT, R5, 0x49, PT ;  /* 0x000000490500780c */ /* 0x000fe40003fa4270 */
[----:B------:R-:W4:Y:S01]  /*14150*/  MUFU.TANH R13, R13 ;  /* 0x0000000d000d7308 */ /* 0x000f220000002400 */
[----:B------:R-:W-:Y:S01]  /*14160*/  FSEL R94, R94, -INF , P6 ;  /* 0xff8000005e5e7808 */ /* 0x000fe20003000000 */
[----:B------:R-:W-:Y:S01]  /*14170*/  FMUL.FTZ R21, R24, UR8 ;  /* 0x0000000818157c20 */ /* 0x000fe20008410000 */
[----:B------:R-:W-:Y:S01]  /*14180*/  FMNMX.FTZ R65, R90, R65, !PT ;  /* 0x000000415a417209 */ /* 0x000fe20007810000 */
[----:B------:R-:W-:Y:S01]  /*14190*/  FMUL.FTZ R15, R38, UR8 ;  /* 0x00000008260f7c20 */ /* 0x000fe20008410000 */
[----:B0-----:R-:W-:-:S03]  /*141a0*/  FSEL R38, R55, -INF , P4 ;  /* 0xff80000037267808 */ /* 0x001fc60002000000 */
[----:B------:R-:W0:Y:S01]  /*141b0*/  MUFU.TANH R47, R47 ;  /* 0x0000002f002f7308 */ /* 0x000e220000002400 */
[----:B------:R-:W-:Y:S01]  /*141c0*/  ISETP.GT.AND P4, PT, R5, 0x50, PT ;  /* 0x000000500500780c */ /* 0x000fe20003f84270 */
[----:B------:R-:W-:Y:S01]  /*141d0*/  FMUL.FTZ R25, R25, UR8 ;  /* 0x0000000819197c20 */ /* 0x000fe20008410000 */
[----:B---3--:R-:W-:Y:S02]  /*141e0*/  FSEL R96, R45, -INF , P5 ;  /* 0xff8000002d607808 */ /* 0x008fe40002800000 */
[----:B------:R-:W-:-:S03]  /*141f0*/  FMNMX.FTZ R65, R94, R65, !PT ;  /* 0x000000415e417209 */ /* 0x000fc60007810000 */
[----:B------:R-:W3:Y:S01]  /*14200*/  MUFU.TANH R37, R37 ;  /* 0x0000002500257308 */ /* 0x000ee20000002400 */
[----:B--2---:R-:W-:Y:S01]  /*14210*/  FSEL R56, R43, -INF , P3 ;  /* 0xff8000002b387808 */ /* 0x004fe20001800000 */
[----:B------:R-:W-:Y:S01]  /*14220*/  FMUL.FTZ R41, R28, UR8 ;  /* 0x000000081c297c20 */ /* 0x000fe20008410000 */
[----:B------:R-:W-:Y:S02]  /*14230*/  ISETP.GT.AND P3, PT, R5, 0x51, PT ;  /* 0x000000510500780c */ /* 0x000fe40003f64270 */
[----:B------:R-:W-:-:S03]  /*14240*/  FSEL R98, R98, -INF , P4 ;  /* 0xff80000062627808 */ /* 0x000fc60002000000 */
[----:B------:R-:W2:Y:S01]  /*14250*/  MUFU.TANH R9, R9 ;  /* 0x0000000900097308 */ /* 0x000ea20000002400 */
[----:B------:R-:W-:Y:S02]  /*14260*/  FMNMX.FTZ R65, R96, R65, !PT ;  /* 0x0000004160417209 */ /* 0x000fe40007810000 */
[----:B------:R-:W-:-:S05]  /*14270*/  FSEL R24, R67, -INF , P2 ;  /* 0xff80000043187808 */ /* 0x000fca0001000000 */
[----:B------:R-:W5:Y:S01]  /*14280*/  MUFU.TANH R21, R21 ;  /* 0x0000001500157308 */ /* 0x000f620000002400 */
[----:B------:R-:W-:Y:S01]  /*14290*/  ISETP.GT.AND P2, PT, R5, 0x58, PT ;  /* 0x000000580500780c */ /* 0x000fe20003f44270 */
[----:B------:R-:W-:Y:S01]  /*142a0*/  FMUL.FTZ R29, R29, UR8 ;  /* 0x000000081d1d7c20 */ /* 0x000fe20008410000 */
[----:B-1----:R-:W-:Y:S02]  /*142b0*/  FSEL R100, R33, -INF , P3 ;  /* 0xff80000021647808 */ /* 0x002fe40001800000 */
[----:B------:R-:W-:-:S03]  /*142c0*/  FMNMX.FTZ R65, R98, R65, !PT ;  /* 0x0000004162417209 */ /* 0x000fc60007810000 */
[----:B------:R-:W1:Y:S01]  /*142d0*/  MUFU.TANH R35, R35 ;  /* 0x0000002300237308 */ /* 0x000e620000002400 */
[----:B------:R-:W-:Y:S02]  /*142e0*/  FSEL R28, R4, -INF , P6 ;  /* 0xff800000041c7808 */ /* 0x000fe40003000000 */
[----:B------:R-:W-:-:S05]  /*142f0*/  ISETP.GT.AND P6, PT, R5, 0x59, PT ;  /* 0x000000590500780c */ /* 0x000fca0003fc4270 */
[----:B------:R-:W1:Y:S01]  /*14300*/  MUFU.TANH R25, R25 ;  /* 0x0000001900197308 */ /* 0x000e620000002400 */
[----:B----4-:R-:W-:Y:S02]  /*14310*/  FSEL R102, R13, -INF , P2 ;  /* 0xff8000000d667808 */ /* 0x010fe40001000000 */
[----:B------:R-:W-:-:S05]  /*14320*/  FMNMX.FTZ R65, R100, R65, !PT ;  /* 0x0000004164417209 */ /* 0x000fca0007810000 */
[----:B------:R-:W4:Y:S01]  /*14330*/  MUFU.TANH R15, R15 ;  /* 0x0000000f000f7308 */ /* 0x000f220000002400 */
[----:B0-----:R-:W-:Y:S02]  /*14340*/  FSEL R80, R47, -INF , P5 ;  /* 0xff8000002f507808 */ /* 0x001fe40002800000 */
[----:B------:R-:W-:-:S05]  /*14350*/  ISETP.GT.AND P5, PT, R5, 0x60, PT ;  /* 0x000000600500780c */ /* 0x000fca0003fa4270 */
[----:B------:R-:W0:Y:S01]  /*14360*/  MUFU.TANH R41, R41 ;  /* 0x0000002900297308 */ /* 0x000e220000002400 */
[----:B---3--:R-:W-:Y:S02]  /*14370*/  FSEL R104, R37, -INF , P6 ;  /* 0xff80000025687808 */ /* 0x008fe40003000000 */
[----:B------:R-:W-:-:S05]  /*14380*/  FMNMX.FTZ R65, R102, R65, !PT ;  /* 0x0000004166417209 */ /* 0x000fca0007810000 */
[----:B------:R-:W3:Y:S01]  /*14390*/  MUFU.TANH R29, R29 ;  /* 0x0000001d001d7308 */ /* 0x000ee20000002400 */
[----:B--2---:R-:W-:Y:S02]  /*143a0*/  FSEL R84, R9, -INF , P4 ;  /* 0xff80000009547808 */ /* 0x004fe40002000000 */
[----:B------:R-:W-:Y:S02]  /*143b0*/  ISETP.GT.AND P4, PT, R5, 0x61, PT ;  /* 0x000000610500780c */ /* 0x000fe40003f84270 */
[----:B-----5:R-:W-:Y:S02]  /*143c0*/  FSEL R106, R21, -INF , P5 ;  /* 0xff800000156a7808 */ /* 0x020fe40002800000 */
[----:B------:R-:W-:Y:S02]  /*143d0*/  FMNMX.FTZ R65, R104, R65, !PT ;  /* 0x0000004168417209 */ /* 0x000fe40007810000 */
[----:B-1----:R-:W-:Y:S02]  /*143e0*/  FSEL R88, R35, -INF , P3 ;  /* 0xff80000023587808 */ /* 0x002fe40001800000 */
[----:B------:R-:W-:-:S02]  /*143f0*/  ISETP.GT.AND P3, PT, R5, 0x68, PT ;  /* 0x000000680500780c */ /* 0x000fc40003f64270 */
[----:B------:R-:W-:Y:S02]  /*14400*/  FSEL R108, R25, -INF , P4 ;  /* 0xff800000196c7808 */ /* 0x000fe40002000000 */
[----:B------:R-:W-:Y:S02]  /*14410*/  FMNMX.FTZ R65, R106, R65, !PT ;  /* 0x000000416a417209 */ /* 0x000fe40007810000 */
[----:B----4-:R-:W-:Y:S02]  /*14420*/  FSEL R92, R15, -INF , P2 ;  /* 0xff8000000f5c7808 */ /* 0x010fe40001000000 */
[----:B------:R-:W-:Y:S02]  /*14430*/  ISETP.GT.AND P2, PT, R5, 0x69, PT ;  /* 0x000000690500780c */ /* 0x000fe40003f44270 */
[----:B0-----:R-:W-:Y:S02]  /*14440*/  FSEL R110, R41, -INF , P3 ;  /* 0xff800000296e7808 */ /* 0x001fe40001800000 */
[----:B------:R-:W-:-:S02]  /*14450*/  FMNMX.FTZ R65, R108, R65, !PT ;  /* 0x000000416c417209 */ /* 0x000fc40007810000 */
[----:B---3--:R-:W-:Y:S02]  /*14460*/  FSEL R112, R29, -INF , P2 ;  /* 0xff8000001d707808 */ /* 0x008fe40001000000 */
[----:B------:R-:W-:-:S04]  /*14470*/  FMNMX.FTZ R65, R110, R65, !PT ;  /* 0x000000416e417209 */ /* 0x000fc80007810000 */
[----:B------:R-:W-:-:S05]  /*14480*/  FMNMX.FTZ R65, R112, R65, !PT ;  /* 0x0000004170417209 */ /* 0x000fca0007810000 */
[----:B------:R-:W0:Y:S02]  /*14490*/  SHFL.BFLY PT, R4, R65, 0x2, 0x1f ;  /* 0x0c401f0041047f89 */ /* 0x000e2400000e0000 */
[----:B0-----:R-:W-:-:S05]  /*144a0*/  FMNMX.FTZ R9, R65, R4, !PT ;  /* 0x0000000441097209 */ /* 0x001fca0007810000 */
[----:B------:R-:W0:Y:S01]  /*144b0*/  SHFL.BFLY PT, R4, R9, 0x1, 0x1f ;  /* 0x0c201f0009047f89 */ /* 0x000e2200000e0000 */
[----:B------:R-:W-:Y:S01]  /*144c0*/  IMAD.U32 R5, RZ, RZ, UR4 ;  /* 0x00000004ff057e24 */ /* 0x000fe2000f8e00ff */
[----:B0-----:R-:W-:Y:S02]  /*144d0*/  FMNMX.FTZ R4, R9, R4, !PT ;  /* 0x0000000409047209 */ /* 0x001fe40007810000 */
[----:B------:R-:W-:-:S04]  /*144e0*/  FMNMX.FTZ R9, R8, R3, !PT ;  /* 0x0000000308097209 */ /* 0x000fc80007810000 */
[----:B------:R-:W-:Y:S01]  /*144f0*/  FMNMX.FTZ R9, R10, R9, !PT ;  /* 0x000000090a097209 */ /* 0x000fe20007810000 */
[C---:B------:R-:W-:Y:S01]  /*14500*/  FMUL.FTZ R13, R4.reuse, R5 ;  /* 0x00000005040d7220 */ /* 0x040fe20000410000 */
[----:B------:R-:W-:Y:S02]  /*14510*/  FSETP.NEU.FTZ.AND P0, PT, R4, -INF , PT ;  /* 0xff8000000400780b */ /* 0x000fe40003f1d000 */
[----:B------:R-:W-:Y:S02]  /*14520*/  FMNMX.FTZ R9, R12, R9, !PT ;  /* 0x000000090c097209 */ /* 0x000fe40007810000 */
[----:B------:R-:W-:Y:S02]  /*14530*/  FSEL R41, R13, RZ, P0 ;  /* 0x000000ff0d297208 */ /* 0x000fe40000000000 */
[----:B------:R-:W-:Y:S02]  /*14540*/  FMNMX.FTZ R9, R14, R9, !PT ;  /* 0x000000090e097209 */ /* 0x000fe40007810000 */
[----:B------:R-:W-:-:S02]  /*14550*/  ISETP.NE.AND P0, PT, R11, RZ, PT ;  /* 0x000000ff0b00720c */ /* 0x000fc40003f05270 */
        /* <DEDUP_REMOVED lines=11> */
[----:B------:R-:W-:-:S03]  /*14610*/  FMUL.FTZ R39, R39, UR8 ;  /* 0x0000000827277c20 */ /* 0x000fc60008410000 */
[----:B------:R-:W-:Y:S01]  /*14620*/  FMNMX.FTZ R15, R24, R15, !PT ;  /* 0x0000000f180f7209 */ /* 0x000fe20007810000 */
[----:B------:R-:W-:-:S03]  /*14630*/  FMUL.FTZ R26, R26, UR8 ;  /* 0x000000081a1a7c20 */ /* 0x000fc60008410000 */
[----:B------:R-:W-:Y:S01]  /*14640*/  FMNMX.FTZ R21, R56, R15, !PT ;  /* 0x0000000f38157209 */ /* 0x000fe20007810000 */
[----:B------:R-:W0:Y:S01]  /*14650*/  MUFU.TANH R39, R39 ;  /* 0x0000002700277308 */ /* 0x000e220000002400 */
[----:B------:R-:W-:Y:S02]  /*14660*/  FMUL.FTZ R27, R27, UR8 ;  /* 0x000000081b1b7c20 */ /* 0x000fe40008410000 */
[----:B------:R-:W-:Y:S01]  /*14670*/  FMNMX.FTZ R21, R28, R21, !PT ;  /* 0x000000151c157209 */ /* 0x000fe20007810000 */
[----:B------:R-:W-:-:S03]  /*14680*/  FMUL.FTZ R30, R30, UR8 ;  /* 0x000000081e1e7c20 */ /* 0x000fc60008410000 */
[----:B------:R-:W-:Y:S01]  /*14690*/  FMNMX.FTZ R21, R80, R21, !PT ;  /* 0x0000001550157209 */ /* 0x000fe20007810000 */
[----:B------:R0:W1:Y:S01]  /*146a0*/  MUFU.TANH R25, R26 ;  /* 0x0000001a00197308 */ /* 0x0000620000002400 */
[----:B------:R-:W-:Y:S02]  /*146b0*/  FMUL.FTZ R31, R31, UR8 ;  /* 0x000000081f1f7c20 */ /* 0x000fe40008410000 */
[----:B------:R-:W-:-:S05]  /*146c0*/  FMNMX.FTZ R21, R84, R21, !PT ;  /* 0x0000001554157209 */ /* 0x000fca0007810000 */
[----:B------:R-:W2:Y:S01]  /*146d0*/  MUFU.TANH R27, R27 ;  /* 0x0000001b001b7308 */ /* 0x000ea20000002400 */
[----:B------:R-:W-:Y:S02]  /*146e0*/  FMNMX.FTZ R33, R88, R21, !PT ;  /* 0x0000001558217209 */ /* 0x000fe40007810000 */
[----:B0-----:R-:W-:-:S05]  /*146f0*/  FSEL R26, R39, -INF , P6 ;  /* 0xff800000271a7808 */ /* 0x001fca0003000000 */
[----:B------:R1:W0:Y:S01]  /*14700*/  MUFU.TANH R29, R30 ;  /* 0x0000001e001d7308 */ /* 0x0002220000002400 */
[----:B------:R-:W-:Y:S01]  /*14710*/  FMNMX.FTZ R33, R92, R33, !PT ;  /* 0x000000215c217209 */ /* 0x000fe20007810000 */
[----:B------:R-:W-:-:S06]  /*14720*/  FFMA.FTZ R52, R52, R5, -R41 ;  /* 0x0000000534347223 */ /* 0x000fcc0000010829 */
[----:B------:R-:W3:Y:S01]  /*14730*/  MUFU.TANH R31, R31 ;  /* 0x0000001f001f7308 */ /* 0x000ee20000002400 */
[----:B-1----:R-:W-:Y:S02]  /*14740*/  FSEL R30, R25, -INF , P5 ;  /* 0xff800000191e7808 */ /* 0x002fe40002800000 */
[----:B------:R-:W-:Y:S01]  /*14750*/  FMNMX.FTZ R33, R26, R33, !PT ;  /* 0x000000211a217209 */ /* 0x000fe20007810000 */
[----:B------:R-:W-:-:S03]  /*14760*/  FFMA.FTZ R54, R54, R5, -R41 ;  /* 0x0000000536367223 */ /* 0x000fc60000010829 */
[----:B------:R-:W-:Y:S01]  /*14770*/  FMNMX.FTZ R33, R30, R33, !PT ;  /* 0x000000211e217209 */ /* 0x000fe20007810000 */
[----:B------:R2:W-:Y:S01]  /*14780*/  MUFU.EX2 R13, R52 ;  /* 0x00000034000d7308 */ /* 0x0005e20000000800 */
[----:B------:R-:W-:Y:S01]  /*14790*/  FFMA.FTZ R58, R58, R5, -R41 ;  /* 0x000000053a3a7223 */ /* 0x000fe20000010829 */
[----:B--2---:R-:W-:-:S06]  /*147a0*/  FSEL R52, R27, -INF , P4 ;  /* 0xff8000001b347808 */ /* 0x004fcc0002000000 */
[----:B------:R0:W-:Y:S01]  /*147b0*/  MUFU.EX2 R11, R54 ;  /* 0x00000036000b7308 */ /* 0x0001e20000000800 */
[----:B------:R-:W-:Y:S02]  /*147c0*/  FMNMX.FTZ R33, R52, R33, !PT ;  /* 0x0000002134217209 */ /* 0x000fe40007810000 */
[----:B0-----:R-:W-:-:S05]  /*147d0*/  FSEL R54, R29, -INF , P3 ;  /* 0xff8000001d367808 */ /* 0x001fca0001800000 */
[----:B------:R3:W-:Y:S01]  /*147e0*/  MUFU.EX2 R9, R58 ;  /* 0x0000003a00097308 */ /* 0x0007e20000000800 */
[----:B------:R-:W-:Y:S02]  /*147f0*/  FMNMX.FTZ R33, R54, R33, !PT ;  /* 0x0000002136217209 */ /* 0x000fe40007810000 */
[----:B---3--:R-:W-:-:S04]  /*14800*/  FSEL R58, R31, -INF , P2 ;  /* 0xff8000001f3a7808 */ /* 0x008fc80001000000 */
[----:B------:R-:W-:Y:S01]  /*14810*/  FMNMX.FTZ R33, R58, R33, !PT ;  /* 0x000000213a217209 */ /* 0x000fe20007810000 */
[----:B------:R-:W-:-:S04]  /*14820*/  FFMA.FTZ R198, R6, R5, -R41 ;  /* 0x0000000506c67223 */ /* 0x000fc80000010829 */
[----:B------:R-:W0:Y:S02]  /*14830*/  SHFL.BFLY PT, R6, R33, 0x2, 0x1f ;  /* 0x0c401f0021067f89 */ /* 0x000e2400000e0000 */
[----:B0-----:R-:W-:-:S05]  /*14840*/  FMNMX.FTZ R37, R33, R6, !PT ;  /* 0x0000000621257209 */ /* 0x001fca0007810000 */
[----:B------:R-:W0:Y:S01]  /*14850*/  SHFL.BFLY PT, R6, R37, 0x1, 0x1f ;  /* 0x0c201f0025067f89 */ /* 0x000e2200000e0000 */
[-CC-:B------:R-:W-:Y:S01]  /*14860*/  FFMA.FTZ R200, R60, R5.reuse, -R41.reuse ;  /* 0x000000053cc87223 */ /* 0x180fe20000010829 */
[-CC-:B------:R-:W-:Y:S01]  /*14870*/  FFMA.FTZ R7, R7, R5.reuse, -R41.reuse ;  /* 0x0000000507077223 */ /* 0x180fe20000010829 */
[----:B------:R-:W-:-:S04]  /*14880*/  FFMA.FTZ R202, R66, R5, -R41 ;  /* 0x0000000542ca7223 */ /* 0x000fc80000010829 */
[----:B------:R-:W-:Y:S01]  /*14890*/  MUFU.EX2 R200, R200 ;  /* 0x000000c800c87308 */ /* 0x000fe20000000800 */
[----:B------:R-:W-:-:S07]  /*148a0*/  FFMA.FTZ R196, R62, R5, -R41 ;  /* 0x000000053ec47223 */ /* 0x000fce0000010829 */
[----:B------:R-:W1:Y:S01]  /*148b0*/  MUFU.EX2 R7, R7 ;  /* 0x0000000700077308 */ /* 0x000e620000000800 */
[----:B0-----:R-:W-:-:S07]  /*148c0*/  FMNMX.FTZ R6, R37, R6, !PT ;  /* 0x0000000625067209 */ /* 0x001fce0007810000 */
[----:B------:R-:W0:Y:S01]  /*148d0*/  MUFU.EX2 R202, R202 ;  /* 0x000000ca00ca7308 */ /* 0x000e220000000800 */
[C---:B------:R-:W-:Y:S01]  /*148e0*/  FSETP.NEU.FTZ.AND P2, PT, R6.reuse, -INF , PT ;  /* 0xff8000000600780b */ /* 0x040fe20003f5d000 */
[----:B------:R-:W-:-:S05]  /*148f0*/  FMUL.FTZ R43, R6, R5 ;  /* 0x00000005062b7220 */ /* 0x000fca0000410000 */
[----:B------:R-:W-:Y:S01]  /*14900*/  FSEL R43, R43, RZ, P2 ;  /* 0x000000ff2b2b7208 */ /* 0x000fe20001000000 */
[----:B------:R-:W2:Y:S04]  /*14910*/  MUFU.EX2 R196, R196 ;  /* 0x000000c400c47308 */ /* 0x000ea80000000800 */
[-CC-:B------:R-:W-:Y:S01]  /*14920*/  FFMA.FTZ R201, R8, R5.reuse, -R43.reuse ;  /* 0x0000000508c97223 */ /* 0x180fe2000001082b */
[-CC-:B------:R-:W-:Y:S01]  /*14930*/  FFMA.FTZ R60, R3, R5.reuse, -R43.reuse ;  /* 0x00000005033c7223 */ /* 0x180fe2000001082b */
[-C--:B------:R-:W-:Y:S01]  /*14940*/  FFMA.FTZ R203, R10, R5.reuse, -R43 ;  /* 0x000000050acb7223 */ /* 0x080fe2000001082b */
[----:B-1----:R-:W-:Y:S01]  /*14950*/  FADD.FTZ R3, R200, R7 ;  /* 0x00000007c8037221 */ /* 0x002fe20000010000 */
[-C--:B------:R-:W-:Y:S02]  /*14960*/  FFMA.FTZ R10, R12, R5.reuse, -R43 ;  /* 0x000000050c0a7223 */ /* 0x080fe4000001082b */
[----:B------:R-:W-:Y:S01]  /*14970*/  MUFU.EX2 R201, R201 ;  /* 0x000000c900c97308 */ /* 0x000fe20000000800 */
[----:B0-----:R-:W-:Y:S01]  /*14980*/  FADD.FTZ R8, R202, R3 ;  /* 0x00000003ca087221 */ /* 0x001fe20000010000 */
[----:B------:R-:W-:-:S06]  /*14990*/  FFMA.FTZ R197, R14, R5, -R43 ;  /* 0x000000050ec57223 */ /* 0x000fcc000001082b */
[----:B------:R-:W0:Y:S01]  /*149a0*/  MUFU.EX2 R60, R60 ;  /* 0x0000003c003c7308 */ /* 0x000e220000000800 */
[----:B------:R-:W-:-:S07]  /*149b0*/  FADD.FTZ R3, R9, R8 ;  /* 0x0000000809037221 */ /* 0x000fce0000010000 */
[----:B------:R-:W1:Y:S01]  /*149c0*/  MUFU.EX2 R198, R198 ;  /* 0x000000c600c67308 */ /* 0x000e620000000800 */
[----:B------:R-:W-:-:S07]  /*149d0*/  FFMA.FTZ R12, R20, R5, -R43 ;  /* 0x00000005140c7223 */ /* 0x000fce000001082b */
[----:B------:R-:W3:Y:S01]  /*149e0*/  MUFU.EX2 R203, R203 ;  /* 0x000000cb00cb7308 */ /* 0x000ee20000000800 */
[----:B--2---:R-:W-:Y:S01]  /*149f0*/  FADD.FTZ R8, R196, R3 ;  /* 0x00000003c4087221 */ /* 0x004fe20000010000 */
[----:B------:R-:W-:-:S06]  /*14a00*/  FFMA.FTZ R199, R40, R5, -R43 ;  /* 0x0000000528c77223 */ /* 0x000fcc000001082b */
[----:B------:R-:W2:Y:S01]  /*14a10*/  MUFU.EX2 R10, R10 ;  /* 0x0000000a000a7308 */ /* 0x000ea20000000800 */
[----:B------:R-:W-:Y:S01]  /*14a20*/  FADD.FTZ R3, R11, R8 ;  /* 0x000000080b037221 */ /* 0x000fe20000010000 */
[----:B0-----:R-:W-:-:S06]  /*14a30*/  FADD.FTZ R8, R201, R60 ;  /* 0x0000003cc9087221 */ /* 0x001fcc0000010000 */
[----:B------:R-:W0:Y:S01]  /*14a40*/  MUFU.EX2 R197, R197 ;  /* 0x000000c500c57308 */ /* 0x000e220000000800 */
[-CC-:B------:R-:W-:Y:S01]  /*14a50*/  FFMA.FTZ R14, R42, R5.reuse, -R43.reuse ;  /* 0x000000052a0e7223 */ /* 0x180fe2000001082b */
[----:B------:R-:W-:Y:S01]  /*14a60*/  FFMA.FTZ R193, R32, R5, -R43 ;  /* 0x0000000520c17223 */ /* 0x000fe2000001082b */
[----:B-1----:R-:W-:-:S05]  /*14a70*/  FADD.FTZ R32, R198, R3 ;  /* 0x00000003c6207221 */ /* 0x002fca0000010000 */
[----:B------:R-:W1:Y:S01]  /*14a80*/  MUFU.EX2 R12, R12 ;  /* 0x0000000c000c7308 */ /* 0x000e620000000800 */
[----:B---3--:R-:W-:Y:S01]  /*14a90*/  FADD.FTZ R3, R203, R8 ;  /* 0x00000008cb037221 */ /* 0x008fe20000010000 */
[----:B------:R-:W-:-:S06]  /*14aa0*/  FFMA.FTZ R192, R64, R5, -R41 ;  /* 0x0000000540c07223 */ /* 0x000fcc0000010829 */
[----:B------:R-:W3:Y:S01]  /*14ab0*/  MUFU.EX2 R199, R199 ;  /* 0x000000c700c77308 */ /* 0x000ee20000000800 */
[----:B--2---:R-:W-:Y:S01]  /*14ac0*/  FADD.FTZ R8, R10, R3 ;  /* 0x000000030a087221 */ /* 0x004fe20000010000 */
[-C--:B------:R-:W-:Y:S01]  /*14ad0*/  FFMA.FTZ R20, R44, R5.reuse, -R43 ;  /* 0x000000052c147223 */ /* 0x080fe2000001082b */
[----:B------:R-:W-:-:S05]  /*14ae0*/  FFMA.FTZ R68, R68, R5, -R41 ;  /* 0x0000000544447223 */ /* 0x000fca0000010829 */
[----:B------:R-:W2:Y:S01]  /*14af0*/  MUFU.EX2 R14, R14 ;  /* 0x0000000e000e7308 */ /* 0x000ea20000000800 */
[----:B0-----:R-:W-:Y:S01]  /*14b00*/  FADD.FTZ R3, R197, R8 ;  /* 0x00000008c5037221 */ /* 0x001fe20000010000 */
[-C--:B------:R-:W-:Y:S01]  /*14b10*/  FFMA.FTZ R194, R70, R5.reuse, -R41 ;  /* 0x0000000546c27223 */ /* 0x080fe20000010829 */
[----:B------:R-:W-:-:S05]  /*14b20*/  FFMA.FTZ R195, R34, R5, -R43 ;  /* 0x0000000522c37223 */ /* 0x000fca000001082b */
[----:B------:R-:W0:Y:S01]  /*14b30*/  MUFU.EX2 R192, R192 ;  /* 0x000000c000c07308 */ /* 0x000e220000000800 */
[----:B-1----:R-:W-:Y:S01]  /*14b40*/  FADD.FTZ R8, R12, R3 ;  /* 0x000000030c087221 */ /* 0x002fe20000010000 */
[----:B------:R-:W-:-:S06]  /*14b50*/  FFMA.FTZ R46, R46, R5, -R43 ;  /* 0x000000052e2e7223 */ /* 0x000fcc000001082b */
[----:B------:R-:W1:Y:S01]  /*14b60*/  MUFU.EX2 R193, R193 ;  /* 0x000000c100c17308 */ /* 0x000e620000000800 */
[----:B------:R-:W-:Y:S01]  /*14b70*/  FFMA.FTZ R72, R72, R5, -R41 ;  /* 0x0000000548487223 */ /* 0x000fe20000010829 */
[----:B---3--:R-:W-:-:S06]  /*14b80*/  FADD.FTZ R3, R199, R8 ;  /* 0x00000008c7037221 */ /* 0x008fcc0000010000 */
[----:B------:R-:W3:Y:S01]  /*14b90*/  MUFU.EX2 R15, R68 ;  /* 0x00000044000f7308 */ /* 0x000ee20000000800 */
[-C--:B------:R-:W-:Y:S01]  /*14ba0*/  FFMA.FTZ R188, R74, R5.reuse, -R41 ;  /* 0x000000054abc7223 */ /* 0x080fe20000010829 */
[----:B------:R-:W-:-:S06]  /*14bb0*/  FFMA.FTZ R36, R36, R5, -R43 ;  /* 0x0000000524247223 */ /* 0x000fcc000001082b */
[----:B------:R-:W4:Y:S01]  /*14bc0*/  MUFU.EX2 R20, R20 ;  /* 0x0000001400147308 */ /* 0x000f220000000800 */
[----:B------:R-:W-:Y:S02]  /*14bd0*/  @!P1 VIADD R0, R0, 0x36840 ;  /* 0x0003684000009836 */ /* 0x000fe40000000000 */
[-CC-:B------:R-:W-:Y:S01]  /*14be0*/  FFMA.FTZ R25, R76, R5.reuse, -R41.reuse ;  /* 0x000000054c197223 */ /* 0x180fe20000010829 */
[-CC-:B------:R-:W-:Y:S01]  /*14bf0*/  FFMA.FTZ R190, R78, R5.reuse, -R41.reuse ;  /* 0x000000054ebe7223 */ /* 0x180fe20000010829 */
[----:B------:R-:W-:-:S03]  /*14c00*/  FFMA.FTZ R27, R82, R5, -R41 ;  /* 0x00000005521b7223 */ /* 0x000fc60000010829 */
[----:B------:R-:W5:Y:S01]  /*14c10*/  MUFU.EX2 R194, R194 ;  /* 0x000000c200c27308 */ /* 0x000f620000000800 */
[-CC-:B------:R-:W-:Y:S01]  /*14c20*/  FFMA.FTZ R184, R86, R5.reuse, -R41.reuse ;  /* 0x0000000556b87223 */ /* 0x180fe20000010829 */
[-CC-:B------:R-:W-:Y:S01]  /*14c30*/  FFMA.FTZ R29, R90, R5.reuse, -R41.reuse ;  /* 0x000000055a1d7223 */ /* 0x180fe20000010829 */
[-CC-:B------:R-:W-:Y:S01]  /*14c40*/  FFMA.FTZ R186, R94, R5.reuse, -R41.reuse ;  /* 0x000000055eba7223 */ /* 0x180fe20000010829 */
[----:B------:R-:W-:-:S04]  /*14c50*/  FFMA.FTZ R31, R96, R5, -R41 ;  /* 0x00000005601f7223 */ /* 0x000fc80000010829 */
[----:B------:R-:W5:Y:S01]  /*14c60*/  MUFU.EX2 R195, R195 ;  /* 0x000000c300c37308 */ /* 0x000f620000000800 */
        /* <DEDUP_REMOVED lines=8> */
[-C--:B------:R-:W-:Y:S01]  /*14cf0*/  FFMA.FTZ R39, R112, R5.reuse, -R41 ;  /* 0x0000000570277223 */ /* 0x080fe20000010829 */
[----:B------:R-:W-:Y:S01]  /*14d00*/  FADD.FTZ R41, R13, R32 ;  /* 0x000000200d297221 */ /* 0x000fe20000010000 */
[----:B--2---:R-:W-:Y:S01]  /*14d10*/  FADD.FTZ R8, R14, R3 ;  /* 0x000000030e087221 */ /* 0x004fe20000010000 */
[----:B------:R-:W-:-:S04]  /*14d20*/  FFMA.FTZ R48, R48, R5, -R43 ;  /* 0x0000000530307223 */ /* 0x000fc8000001082b */
[----:B------:R-:W2:Y:S01]  /*14d30*/  MUFU.EX2 R46, R46 ;  /* 0x0000002e002e7308 */ /* 0x000ea20000000800 */
[----:B------:R-:W-:Y:S01]  /*14d40*/  @!P1 PRMT R0, RZ, 0x654, R0 ;  /* 0x00000654ff009816 */ /* 0x000fe20000000000 */
[----:B0-----:R-:W-:Y:S01]  /*14d50*/  FADD.FTZ R32, R192, R41 ;  /* 0x00000029c0207221 */ /* 0x001fe20000010000 */
[----:B-1----:R-:W-:Y:S01]  /*14d60*/  FADD.FTZ R3, R193, R8 ;  /* 0x00000008c1037221 */ /* 0x002fe20000010000 */
[----:B------:R-:W-:Y:S01]  /*14d70*/  FFMA.FTZ R50, R50, R5, -R43 ;  /* 0x0000000532327223 */ /* 0x000fe2000001082b */
[----:B------:R4:W-:Y:S03]  /*14d80*/  @!P1 SYNCS.ARRIVE.TRANS64.RED.A1T0 RZ, [R0+URZ], RZ ;  /* 0x000000ff00ff99a7 */ /* 0x0009e6000810043f */
[----:B------:R-:W0:Y:S01]  /*14d90*/  MUFU.EX2 R188, R188 ;  /* 0x000000bc00bc7308 */ /* 0x000e220000000800 */
[----:B---3--:R-:W-:-:S07]  /*14da0*/  FADD.FTZ R41, R15, R32 ;  /* 0x000000200f297221 */ /* 0x008fce0000010000 */
[----:B------:R-:W1:Y:S01]  /*14db0*/  MUFU.EX2 R36, R36 ;  /* 0x0000002400247308 */ /* 0x000e620000000800 */
[----:B----4-:R-:W-:Y:S01]  /*14dc0*/  FADD.FTZ R0, R20, R3 ;  /* 0x0000000314007221 */ /* 0x010fe20000010000 */
[----:B------:R-:W-:Y:S01]  /*14dd0*/  FFMA.FTZ R38, R38, R5, -R43 ;  /* 0x0000000526267223 */ /* 0x000fe2000001082b */
[----:B-----5:R-:W-:-:S05]  /*14de0*/  FADD.FTZ R32, R194, R41 ;  /* 0x00000029c2207221 */ /* 0x020fca0000010000 */
[----:B------:R-:W3:Y:S01]  /*14df0*/  MUFU.EX2 R25, R25 ;  /* 0x0000001900197308 */ /* 0x000ee20000000800 */
[----:B------:R-:W-:Y:S01]  /*14e00*/  FADD.FTZ R3, R195, R0 ;  /* 0x00000000c3037221 */ /* 0x000fe20000010000 */
[----:B------:R-:W-:-:S06]  /*14e10*/  FFMA.FTZ R24, R24, R5, -R43 ;  /* 0x0000000518187223 */ /* 0x000fcc000001082b */
[----:B------:R-:W4:Y:S01]  /*14e20*/  MUFU.EX2 R189, R48 ;  /* 0x0000003000bd7308 */ /* 0x000f220000000800 */
[----:B------:R-:W-:Y:S01]  /*14e30*/  FADD.FTZ R41, R21, R32 ;  /* 0x0000002015297221 */ /* 0x000fe20000010000 */
[----:B--2---:R-:W-:-:S06]  /*14e40*/  FADD.FTZ R3, R46, R3 ;  /* 0x000000032e037221 */ /* 0x004fcc0000010000 */
[----:B------:R-:W2:Y:S08]  /*14e50*/  MUFU.EX2 R190, R190 ;  /* 0x000000be00be7308 */ /* 0x000eb00000000800 */
[----:B------:R-:W5:Y:S01]  /*14e60*/  MUFU.EX2 R50, R50 ;  /* 0x0000003200327308 */ /* 0x000f620000000800 */
[----:B------:R-:W-:Y:S01]  /*14e70*/  FFMA.FTZ R56, R56, R5, -R43 ;  /* 0x0000000538387223 */ /* 0x000fe2000001082b */
[----:B0-----:R-:W-:Y:S01]  /*14e80*/  FADD.FTZ R32, R188, R41 ;  /* 0x00000029bc207221 */ /* 0x001fe20000010000 */
[----:B-1----:R-:W-:-:S05]  /*14e90*/  FADD.FTZ R0, R36, R3 ;  /* 0x0000000324007221 */ /* 0x002fca0000010000 */
[----:B------:R-:W0:Y:S01]  /*14ea0*/  MUFU.EX2 R27, R27 ;  /* 0x0000001b001b7308 */ /* 0x000e220000000800 */
[----:B------:R-:W-:-:S07]  /*14eb0*/  FFMA.FTZ R28, R28, R5, -R43 ;  /* 0x000000051c1c7223 */ /* 0x000fce000001082b */
[----:B------:R-:W1:Y:S01]  /*14ec0*/  MUFU.EX2 R191, R38 ;  /* 0x0000002600bf7308 */ /* 0x000e620000000800 */
[----:B---3--:R-:W-:Y:S01]  /*14ed0*/  FADD.FTZ R41, R25, R32 ;  /* 0x0000002019297221 */ /* 0x008fe20000010000 */
[----:B----4-:R-:W-:-:S06]  /*14ee0*/  FADD.FTZ R3, R189, R0 ;  /* 0x00000000bd037221 */ /* 0x010fcc0000010000 */
[----:B------:R-:W3:Y:S08]  /*14ef0*/  MUFU.EX2 R184, R184 ;  /* 0x000000b800b87308 */ /* 0x000ef00000000800 */
[----:B------:R-:W4:Y:S01]  /*14f00*/  MUFU.EX2 R24, R24 ;  /* 0x0000001800187308 */ /* 0x000f220000000800 */
[----:B------:R-:W-:Y:S01]  /*14f10*/  FFMA.FTZ R80, R80, R5, -R43 ;  /* 0x0000000550507223 */ /* 0x000fe2000001082b */
[----:B--2---:R-:W-:Y:S01]  /*14f20*/  FADD.FTZ R8, R190, R41 ;  /* 0x00000029be087221 */ /* 0x004fe20000010000 */
[----:B-----5:R-:W-:-:S05]  /*14f30*/  FADD.FTZ R0, R50, R3 ;  /* 0x0000000332007221 */ /* 0x020fca0000010000 */
[----:B------:R-:W2:Y:S01]  /*14f40*/  MUFU.EX2 R29, R29 ;  /* 0x0000001d001d7308 */ /* 0x000ea20000000800 */
[----:B------:R-:W-:-:S07]  /*14f50*/  FFMA.FTZ R84, R84, R5, -R43 ;  /* 0x0000000554547223 */ /* 0x000fce000001082b */
[----:B------:R-:W5:Y:S01]  /*14f60*/  MUFU.EX2 R185, R56 ;  /* 0x0000003800b97308 */ /* 0x000f620000000800 */
[----:B0-----:R-:W-:Y:S01]  /*14f70*/  FADD.FTZ R41, R27, R8 ;  /* 0x000000081b297221 */ /* 0x001fe20000010000 */
[----:B-1----:R-:W-:-:S06]  /*14f80*/  FADD.FTZ R3, R191, R0 ;  /* 0x00000000bf037221 */ /* 0x002fcc0000010000 */
[----:B------:R-:W0:Y:S08]  /*14f90*/  MUFU.EX2 R186, R186 ;  /* 0x000000ba00ba7308 */ /* 0x000e300000000800 */
[----:B------:R-:W1:Y:S01]  /*14fa0*/  MUFU.EX2 R28, R28 ;  /* 0x0000001c001c7308 */ /* 0x000e620000000800 */
[----:B------:R-:W-:Y:S01]  /*14fb0*/  FFMA.FTZ R88, R88, R5, -R43 ;  /* 0x0000000558587223 */ /* 0x000fe2000001082b */
[----:B---3--:R-:W-:Y:S01]  /*14fc0*/  FADD.FTZ R8, R184, R41 ;  /* 0x00000029b8087221 */ /* 0x008fe20000010000 */
[----:B----4-:R-:W-:-:S05]  /*14fd0*/  FADD.FTZ R0, R24, R3 ;  /* 0x0000000318007221 */ /* 0x010fca0000010000 */
[----:B------:R-:W3:Y:S01]  /*14fe0*/  MUFU.EX2 R31, R31 ;  /* 0x0000001f001f7308 */ /* 0x000ee20000000800 */
[----:B------:R-:W-:-:S07]  /*14ff0*/  FFMA.FTZ R92, R92, R5, -R43 ;  /* 0x000000055c5c7223 */ /* 0x000fce000001082b */
[----:B------:R-:W4:Y:S01]  /*15000*/  MUFU.EX2 R187, R80 ;  /* 0x0000005000bb7308 */ /* 0x000f220000000800 */
[----:B--2---:R-:W-:Y:S01]  /*15010*/  FADD.FTZ R41, R29, R8 ;  /* 0x000000081d297221 */ /* 0x004fe20000010000 */
[----:B-----5:R-:W-:-:S06]  /*15020*/  FADD.FTZ R3, R185, R0 ;  /* 0x00000000b9037221 */ /* 0x020fcc0000010000 */
        /* <DEDUP_REMOVED lines=8> */
[----:B------:R-:W-:Y:S01]  /*150b0*/  F2FP.F16.F32.PACK_AB R200, R7, R200 ;  /* 0x000000c807c8723e */ /* 0x000fe200000000ff */
[----:B---3--:R-:W-:Y:S01]  /*150c0*/  FADD.FTZ R7, R31, R8 ;  /* 0x000000081f077221 */ /* 0x008fe20000010000 */
[----:B----4-:R-:W-:-:S05]  /*150d0*/  FADD.FTZ R3, R187, R0 ;  /* 0x00000000bb037221 */ /* 0x010fca0000010000 */
        /* <DEDUP_REMOVED lines=10> */
[----:B------:R-:W0:Y:S01]  /*15180*/  MUFU.EX2 R176, R176 ;  /* 0x000000b000b07308 */ /* 0x000e220000000800 */
[----:B------:R-:W-:-:S07]  /*15190*/  FFMA.FTZ R43, R58, R5, -R43 ;  /* 0x000000053a2b7223 */ /* 0x000fce000001082b */
[----:B------:R-:W1:Y:S01]  /*151a0*/  MUFU.EX2 R30, R30 ;  /* 0x0000001e001e7308 */ /* 0x000e620000000800 */
[----:B---3--:R-:W-:Y:S01]  /*151b0*/  FADD.FTZ R8, R182, R7 ;  /* 0x00000007b6087221 */ /* 0x008fe20000010000 */
[----:B----4-:R-:W-:-:S06]  /*151c0*/  FADD.FTZ R0, R92, R3 ;  /* 0x000000035c007221 */ /* 0x010fcc0000010000 */
[----:B------:R-:W3:Y:S08]  /*151d0*/  MUFU.EX2 R37, R108 ;  /* 0x0000006c00257308 */ /* 0x000ef00000000800 */
[----:B------:R-:W4:Y:S01]  /*151e0*/  MUFU.EX2 R177, R52 ;  /* 0x0000003400b17308 */ /* 0x000f220000000800 */
[----:B--2---:R-:W-:Y:S01]  /*151f0*/  FADD.FTZ R7, R35, R8 ;  /* 0x0000000823077221 */ /* 0x004fe20000010000 */
[----:B-----5:R-:W-:-:S06]  /*15200*/  FADD.FTZ R3, R183, R0 ;  /* 0x00000000b7037221 */ /* 0x020fcc0000010000 */
[----:B------:R-:W2:Y:S01]  /*15210*/  MUFU.EX2 R178, R178 ;  /* 0x000000b200b27308 */ /* 0x000ea20000000800 */
[----:B------:R-:W-:-:S07]  /*15220*/  ISETP.GE.AND P2, PT, R151, 0x71, PT ;  /* 0x000000719700780c */ /* 0x000fce0003f46270 */
[----:B------:R-:W5:Y:S01]  /*15230*/  MUFU.EX2 R54, R54 ;  /* 0x0000003600367308 */ /* 0x000f620000000800 */
[----:B0-----:R-:W-:Y:S01]  /*15240*/  FADD.FTZ R8, R176, R7 ;  /* 0x00000007b0087221 */ /* 0x001fe20000010000 */
[----:B-1----:R-:W-:-:S06]  /*15250*/  FADD.FTZ R0, R30, R3 ;  /* 0x000000031e007221 */ /* 0x002fcc0000010000 */
[----:B------:R-:W0:Y:S08]  /*15260*/  MUFU.EX2 R39, R39 ;  /* 0x0000002700277308 */ /* 0x000e300000000800 */
[----:B------:R-:W1:Y:S01]  /*15270*/  MUFU.EX2 R43, R43 ;  /* 0x0000002b002b7308 */ /* 0x000e620000000800 */
[----:B---3--:R-:W-:Y:S01]  /*15280*/  FADD.FTZ R7, R37, R8 ;  /* 0x0000000825077221 */ /* 0x008fe20000010000 */
[----:B----4-:R-:W-:Y:S01]  /*15290*/  FADD.FTZ R3, R177, R0 ;  /* 0x00000000b1037221 */ /* 0x010fe20000010000 */
[----:B------:R-:W-:Y:S02]  /*152a0*/  BSSY B0, `(.L_x_3472) ;  /* 0x00005fb000007945 */ /* 0x000fe40003800000 */
[----:B--2---:R-:W-:Y:S01]  /*152b0*/  FADD.FTZ R8, R178, R7 ;  /* 0x00000007b2087221 */ /* 0x004fe20000010000 */
[----:B-----5:R-:W-:Y:S01]  /*152c0*/  FADD.FTZ R0, R54, R3 ;  /* 0x0000000336007221 */ /* 0x020fe20000010000 */
[----:B------:R-:W-:Y:S01]  /*152d0*/  F2FP.F16.F32.PACK_AB R188, R25, R188 ;  /* 0x000000bc19bc723e */ /* 0x000fe200000000ff */
[----:B------:R-:W-:Y:S01]  /*152e0*/  IMAD.MOV.U32 R3, RZ, RZ, 0x3f800000 ;  /* 0x3f800000ff037424 */ /* 0x000fe200078e00ff */
[----:B------:R-:W-:Y:S01]  /*152f0*/  F2FP.F16.F32.PACK_AB R190, R27, R190 ;  /* 0x000000be1bbe723e */ /* 0x000fe200000000ff */
[----:B0-----:R-:W-:Y:S01]  /*15300*/  FADD.FTZ R8, R39, R8 ;  /* 0x0000000827087221 */ /* 0x001fe20000010000 */
[----:B------:R-:W-:Y:S01]  /*15310*/  F2FP.F16.F32.PACK_AB R184, R29, R184 ;  /* 0x000000b81db8723e */ /* 0x000fe200000000ff */
[--C-:B------:R-:W-:Y:S01]  /*15320*/  IMAD.MOV.U32 R118, RZ, RZ, R119.reuse ;  /* 0x000000ffff767224 */ /* 0x100fe200078e0077 */
[----:B------:R-:W-:Y:S01]  /*15330*/  F2FP.F16.F32.PACK_AB R186, R31, R186 ;  /* 0x000000ba1fba723e */ /* 0x000fe200000000ff */
[--C-:B------:R-:W-:Y:S01]  /*15340*/  IMAD.MOV.U32 R116, RZ, RZ, R119.reuse ;  /* 0x000000ffff747224 */ /* 0x100fe200078e0077 */
[----:B------:R-:W-:Y:S01]  /*15350*/  F2FP.F16.F32.PACK_AB R180, R33, R180 ;  /* 0x000000b421b4723e */ /* 0x000fe200000000ff */
[--C-:B------:R-:W-:Y:S01]  /*15360*/  IMAD.MOV.U32 R115, RZ, RZ, R119.reuse ;  /* 0x000000ffff737224 */ /* 0x100fe200078e0077 */
[----:B------:R-:W-:Y:S01]  /*15370*/  F2FP.F16.F32.PACK_AB R182, R35, R182 ;  /* 0x000000b623b6723e */ /* 0x000fe200000000ff */
[----:B-1----:R-:W-:Y:S01]  /*15380*/  FADD.FTZ R7, R43, R0 ;  /* 0x000000002b077221 */ /* 0x002fe20000010000 */
        /* <DEDUP_REMOVED lines=42> */
[----:B------:R-:W-:Y:S01]  /*15630*/  MOV R0, 0x3f800000 ;  /* 0x3f80000000007802 */ /* 0x000fe20000000f00 */
        /* <DEDUP_REMOVED lines=71> */
[----:B------:R-:W-:Y:S06]  /*15ab0*/  @!P2 BRA `(.L_x_3473) ;  /* 0x0000005400e4a947 */ /* 0x000fec0003800000 */
[----:B------:R-:W-:Y:S01]  /*15ac0*/  VIADD R9, R153, 0xfffffffe ;  /* 0xfffffffe99097836 */ /* 0x000fe20000000000 */
[----:B------:R-:W-:Y:S01]  /*15ad0*/  MOV R11, R4 ;  /* 0x00000004000b7202 */ /* 0x000fe20000000f00 */
[----:B------:R-:W-:Y:S01]  /*15ae0*/  IMAD.MOV.U32 R10, RZ, RZ, R6 ;  /* 0x000000ffff0a7224 */ /* 0x000fe200078e0006 */
[----:B------:R-:W-:Y:S01]  /*15af0*/  MOV R0, 0x3f800000 ;  /* 0x3f80000000007802 */ /* 0x000fe20000000f00 */
[----:B------:R-:W-:Y:S01]  /*15b00*/  IMAD.MOV.U32 R12, RZ, RZ, R213 ;  /* 0x000000ffff0c7224 */ /* 0x000fe200078e00d5 */
[----:B------:R-:W-:Y:S01]  /*15b10*/  CS2R R118, SRZ ;  /* 0x0000000000767805 */ /* 0x000fe2000001ff00 */
[----:B------:R-:W-:Y:S01]  /*15b20*/  IMAD.MOV.U32 R13, RZ, RZ, R211 ;  /* 0x000000ffff0d7224 */ /* 0x000fe200078e00d3 */
        /* <DEDUP_REMOVED lines=46> */
[----:B------:R-:W-:-:S07]  /*15e10*/  CS2R R24, SRZ ;  /* 0x0000000000187805 */ /* 0x000fce000001ff00 */
.L_x_3484:
[----:B------:R-:W-:-:S05]  /*15e20*/  VIADD R4, R13, 0x1 ;  /* 0x000000010d047836 */ /* 0x000fca0000000000 */
[----:B------:R-:W-:-:S04]  /*15e30*/  ISETP.NE.AND P2, PT, R4, 0x2, PT ;  /* 0x000000020400780c */ /* 0x000fc80003f45270 */
[----:B------:R-:W-:Y:S02]  /*15e40*/  SEL R213, RZ, 0x1, P2 ;  /* 0x00000001ffd57807 */ /* 0x000fe40001000000 */
[----:B------:R-:W-:Y:S02]  /*15e50*/  SEL R211, R4, RZ, P2 ;  /* 0x000000ff04d37207 */ /* 0x000fe40001000000 */
[----:B------:R-:W-:Y:S01]  /*15e60*/  LOP3.LUT R213, R12, R213, RZ, 0x3c, !PT ;  /* 0x000000d50cd57212 */ /* 0x000fe200078e3cff */
[----:B------:R-:W-:Y:S06]  /*15e70*/  @!P0 BRA `(.L_x_3474) ;  /* 0x0000000000048947 */ /* 0x000fec0003800000 */
[----:B------:R-:W-:Y:S01]  /*15e80*/  BPT.TRAP 0x1 ;  /* 0x000000040000795c */ /* 0x000fe20000300000 */
.L_x_3474:
[----:B------:R-:W-:Y:S01]  /*15e90*/  IMAD R14, R211, 0x8, R2 ;  /* 0x00000008d30e7824 */ /* 0x000fe200078e0202 */
[----:B------:R-:W-:-:S04]  /*15ea0*/  SHF.L.U32 R5, R213, 0x1f, RZ ;  /* 0x0000001fd5057819 */ /* 0x000fc800000006ff */
[----:B------:R0:W1:Y:S01]  /*15eb0*/  SYNCS.PHASECHK.TRANS64.TRYWAIT P2, [R14+URZ+0x36830], R5 ;  /* 0x036830050e0075a7 */ /* 0x000062000804017f */
[----:B------:R-:W-:Y:S05]  /*15ec0*/  @!P0 BRA `(.L_x_3475) ;  /* 0x0000000000048947 */ /* 0x000fea0003800000 */
[----:B------:R-:W-:Y:S01]  /*15ed0*/  BPT.TRAP 0x1 ;  /* 0x000000040000795c */ /* 0x000fe20000300000 */
.L_x_3475:
[----:B------:R-:W-:Y:S01]  /*15ee0*/  IMAD R4, R211, 0xa80, R215 ;  /* 0x00000a80d3047824 */ /* 0x000fe200078e02d7 */
[----:B------:R-:W-:Y:S03]  /*15ef0*/  BSSY B1, `(.L_x_3476) ;  /* 0x0000006000017945 */ /* 0x000fe60003800000 */
[C---:B------:R-:W-:Y:S01]  /*15f00*/  VIADD R15, R4.reuse, 0x100 ;  /* 0x00000100040f7836 */ /* 0x040fe20000000000 */
[----:B------:R-:W-:Y:S01]  /*15f10*/  IADD3 R120, R4, 0x80, RZ ;  /* 0x0000008004787810 */ /* 0x000fe20007ffe0ff */
[----:B-1----:R-:W-:Y:S06]  /*15f20*/  @P2 BRA `(.L_x_3477) ;  /* 0x0000000000082947 */ /* 0x002fec0003800000 */
[----:B------:R-:W1:Y:S02]  /*15f30*/  SYNCS.PHASECHK.TRANS64.TRYWAIT P2, [R14+URZ+0x36830], R5 ;  /* 0x036830050e0075a7 */ /* 0x000e64000804017f */
[----:B-1----:R-:W-:Y:S05]  /*15f40*/  @!P2 BRA `(.L_x_3478) ;  /* 0x000000ec00fca947 */ /* 0x002fea0003800000 */
.L_x_3477:
[----:B------:R-:W-:Y:S05]  /*15f50*/  BSYNC B1 ;  /* 0x0000000000017941 */ /* 0x000fea0003800000 */
.L_x_3476:
[----:B------:R-:W2:Y:S04]  /*15f60*/  LDL.64 R20, [R1+0x40] ;  /* 0x0000400001147983 */ /* 0x000ea80000100a00 */
[----:B------:R-:W3:Y:S01]  /*15f70*/  LDL.64 R124, [R1+0x48] ;  /* 0x00004800017c7983 */ /* 0x000ee20000100a00 */
[----:B------:R-:W-:Y:S01]  /*15f80*/  WARPGROUP.ARRIVE ;  /* 0x00000000000079c5 */ /* 0x000fe20000000000 */
[----:B------:R-:W-:Y:S01]  /*15f90*/  IMAD.MOV.U32 R121, RZ, RZ, 0x40000040 ;  /* 0x40000040ff797424 */ /* 0x000fe200078e00ff */
[----:B------:R-:W-:-:S04]  /*15fa0*/  R2UR UR6, R120 ;  /* 0x00000000780672ca */ /* 0x000fc800000e0000 */
[C---:B------:R-:W-:Y:S02]  /*15fb0*/  R2UR UR7, R121.reuse ;  /* 0x00000000790772ca */ /* 0x040fe400000e0000 */
[----:B------:R-:W-:Y:S02]  /*15fc0*/  MOV R120, R15 ;  /* 0x0000000f00787202 */ /* 0x000fe40000000f00 */
[C---:B------:R-:W-:Y:S02]  /*15fd0*/  R2UR UR19, R121.reuse ;  /* 0x00000000791372ca */ /* 0x040fe400000e0000 */
[----:B------:R-:W-:Y:S01]  /*15fe0*/  R2UR UR18, R120 ;  /* 0x00000000781272ca */ /* 0x000fe200000e0000 */
[----:B------:R-:W-:Y:S01]  /*15ff0*/  VIADD R120, R4, 0x200 ;  /* 0x0000020004787836 */ /* 0x000fe20000000000 */
[----:B------:R-:W-:-:S04]  /*16000*/  R2UR UR15, R121 ;  /* 0x00000000790f72ca */ /* 0x000fc800000e0000 */
[----:B------:R-:W-:Y:S02]  /*16010*/  R2UR UR14, R120 ;  /* 0x00000000780e72ca */ /* 0x000fe400000e0000 */
[----:B--2---:R-:W-:Y:S01]  /*16020*/  R2UR UR42, R20 ;  /* 0x00000000142a72ca */ /* 0x004fe200000e0000 */
[----:B------:R-:W-:Y:S01]  /*16030*/  IMAD.MOV.U32 R20, RZ, RZ, R4 ;  /* 0x000000ffff147224 */ /* 0x000fe200078e0004 */
[----:B------:R-:W-:Y:S02]  /*16040*/  R2UR UR43, R21 ;  /* 0x00000000152b72ca */ /* 0x000fe400000e0000 */
[----:B------:R-:W-:Y:S02]  /*16050*/  MOV R21, 0x40000040 ;  /* 0x4000004000157802 */ /* 0x000fe40000000f00 */
[----:B---3--:R-:W-:Y:S02]  /*16060*/  R2UR UR28, R124 ;  /* 0x000000007c1c72ca */ /* 0x008fe400000e0000 */
[----:B------:R-:W-:-:S02]  /*16070*/  R2UR UR29, R125 ;  /* 0x000000007d1d72ca */ /* 0x000fc400000e0000 */
[----:B------:R-:W-:Y:S02]  /*16080*/  R2UR UR26, R20 ;  /* 0x00000000141a72ca */ /* 0x000fe400000e0000 */
[----:B------:R-:W-:-:S07]  /*16090*/  R2UR UR27, R21 ;  /* 0x00000000151b72ca */ /* 0x000fce00000e0000 */
[----:B------:R-:W-:Y:S02]  /*160a0*/  UMOV UR24, UR28 ;  /* 0x0000001c00187c82 */ /* 0x000fe40008000000 */
[----:B------:R-:W-:-:S04]  /*160b0*/  UMOV UR25, UR29 ;  /* 0x0000001d00197c82 */ /* 0x000fc80008000000 */
        /* <DEDUP_REMOVED lines=14> */
[----:B------:R-:W-:Y:S01]  /*161a0*/  UMOV UR20, UR28 ;  /* 0x0000001c00147c82 */ /* 0x000fe20008000000 */
[----:B------:R-:W-:Y:S01]  /*161b0*/  UMOV UR21, UR29 ;  /* 0x0000001d00157c82 */ /* 0x000fe20008000000 */
[----:B------:R-:W-:Y:S02]  /*161c0*/  WARPGROUP.DEPBAR.LE gsb0, 0x0 ;  /* 0x00008000000079c5 */ /* 0x000fe40000010000 */
[----:B------:R-:W-:-:S08]  /*161d0*/  WARPGROUP.ARRIVE ;  /* 0x00000000000079c5 */ /* 0x000fd00000000000 */
        /* <DEDUP_REMOVED lines=8> */
[----:B------:R-:W-:-:S04]  /*16260*/  R2UR UR10, R122 ;  /* 0x000000007a0a72ca */ /* 0x000fc800000e0000 */
[----:B------:R-:W-:Y:S01]  /*16270*/  R2UR UR11, R123 ;  /* 0x000000007b0b72ca */ /* 0x000fe200000e0000 */
[----:B------:R-:W-:Y:S01]  /*16280*/  UMOV UR8, UR28 ;  /* 0x0000001c00087c82 */ /* 0x000fe20008000000 */
[----:B------:R-:W-:Y:S01]  /*16290*/  UMOV UR9, UR29 ;  /* 0x0000001d00097c82 */ /* 0x000fe20008000000 */
[----:B------:R-:W-:Y:S01]  /*162a0*/  VIADD R120, R4, 0x2 ;  /* 0x0000000204787836 */ /* 0x000fe20000000000 */
[----:B------:R-:W-:Y:S02]  /*162b0*/  WARPGROUP.DEPBAR.LE gsb0, 0x0 ;  /* 0x00008000000079c5 */ /* 0x000fe40000010000 */
[----:B------:R-:W-:-:S07]  /*162c0*/  WARPGROUP.ARRIVE ;  /* 0x00000000000079c5 */ /* 0x000fce0000000000 */
[----:B------:R-:W-:Y:S01]  /*162d0*/  HGMMA.64x16x16.F32 R128, gdesc[UR8], RZ, !UPT, gsb0 ;  /* 0x00200000088079f0 */ /* 0x000fe2000c0008ff */
[----:B------:R-:W-:Y:S01]  /*162e0*/  IMAD.MOV.U32 R121, RZ, RZ, 0x40000040 ;  /* 0x40000040ff797424 */ /* 0x000fe200078e00ff */
[----:B------:R-:W-:Y:S01]  /*162f0*/  R2UR UR34, R120 ;  /* 0x00000000782272ca */ /* 0x000fe200000e0000 */
[C---:B------:R-:W-:Y:S01]  /*16300*/  VIADD R120, R4.reuse, 0x102 ;  /* 0x0000010204787836 */ /* 0x040fe20000000000 */
[C---:B------:R-:W-:Y:S02]  /*16310*/  IADD3 R20, R4.reuse, 0x300, RZ ;  /* 0x0000030004147810 */ /* 0x040fe40007ffe0ff */
[----:B------:R-:W-:Y:S01]  /*16320*/  R2UR UR35, R121 ;  /* 0x00000000792372ca */ /* 0x000fe200000e0000 */
[----:B------:R-:W-:Y:S01]  /*16330*/  IMAD.MOV.U32 R121, RZ, RZ, 0x40000040 ;  /* 0x40000040ff797424 */ /* 0x000fe200078e00ff */
[----:B------:R-:W-:Y:S02]  /*16340*/  IADD3 R122, R4, 0x182, RZ ;  /* 0x00000182047a7810 */ /* 0x000fe40007ffe0ff */
[----:B------:R-:W-:-:S02]  /*16350*/  MOV R123, 0x40000040 ;  /* 0x40000040007b7802 */ /* 0x000fc40000000f00 */
[----:B------:R-:W-:Y:S02]  /*16360*/  R2UR UR58, R20 ;  /* 0x00000000143a72ca */ /* 0x000fe400000e0000 */
[----:B------:R-:W-:Y:S02]  /*16370*/  R2UR UR59, R21 ;  /* 0x00000000153b72ca */ /* 0x000fe400000e0000 */
[----:B------:R-:W-:Y:S01]  /*16380*/  R2UR UR30, R120 ;  /* 0x00000000781e72ca */ /* 0x000fe200000e0000 */
[----:B------:R-:W-:Y:S01]  /*16390*/  VIADD R120, R4, 0x282 ;  /* 0x0000028204787836 */ /* 0x000fe20000000000 */
[----:B------:R-:W-:Y:S02]  /*163a0*/  R2UR UR31, R121 ;  /* 0x00000000791f72ca */ /* 0x000fe400000e0000 */
[----:B------:R-:W-:Y:S02]  /*163b0*/  R2UR UR26, R122 ;  /* 0x000000007a1a72ca */ /* 0x000fe400000e0000 */
[----:B------:R-:W-:Y:S01]  /*163c0*/  R2UR UR27, R123 ;  /* 0x000000007b1b72ca */ /* 0x000fe200000e0000 */
[----:B------:R-:W-:Y:S01]  /*163d0*/  IMAD.MOV.U32 R123, RZ, RZ, 0x40000040 ;  /* 0x40000040ff7b7424 */ /* 0x000fe200078e00ff */
[----:B------:R-:W-:-:S02]  /*163e0*/  IADD3 R122, R4, 0x302, RZ ;  /* 0x00000302047a7810 */ /* 0x000fc40007ffe0ff */
[----:B------:R-:W-:Y:S02]  /*163f0*/  MOV R121, 0x40000040 ;  /* 0x4000004000797802 */ /* 0x000fe40000000f00 */
[----:B------:R-:W-:Y:S02]  /*16400*/  R2UR UR18, R120 ;  /* 0x00000000781272ca */ /* 0x000fe400000e0000 */
[----:B------:R-:W-:Y:S02]  /*16410*/  R2UR UR19, R121 ;  /* 0x00000000791372ca */ /* 0x000fe400000e0000 */
[----:B------:R-:W-:Y:S02]  /*16420*/  R2UR UR46, R122 ;  /* 0x000000007a2e72ca */ /* 0x000fe400000e0000 */
[----:B------:R-:W-:Y:S01]  /*16430*/  R2UR UR47, R123 ;  /* 0x000000007b2f72ca */ /* 0x000fe200000e0000 */
[----:B------:R-:W-:Y:S01]  /*16440*/  UMOV UR56, UR28 ;  /* 0x0000001c00387c82 */ /* 0x000fe20008000000 */
[----:B------:R-:W-:Y:S01]  /*16450*/  UMOV UR57, UR29 ;  /* 0x0000001d00397c82 */ /* 0x000fe20008000000 */
[----:B------:R-:W-:-:S02]  /*16460*/  WARPGROUP.DEPBAR.LE gsb0, 0x0 ;  /* 0x00008000000079c5 */ /* 0x000fc40000010000 */
[----:B------:R-:W-:-:S06]  /*16470*/  WARPGROUP.ARRIVE ;  /* 0x00000000000079c5 */ /* 0x000fcc0000000000 */
[----:B------:R-:W-:Y:S01]  /*16480*/  HGMMA.64x16x16.F32 R120, gdesc[UR56], RZ, !UPT, gsb0 ;  /* 0x00200000387879f0 */ /* 0x000fe2000c0008ff */
[----:B------:R-:W-:Y:S01]  /*16490*/  UMOV UR32, UR42 ;  /* 0x0000002a00207c82 */ /* 0x000fe20008000000 */
[----:B------:R-:W-:Y:S01]  /*164a0*/  UMOV UR33, UR43 ;  /* 0x0000002b00217c82 */ /* 0x000fe20008000000 */
[----:B------:R-:W-:Y:S01]  /*164b0*/  IMAD.MOV.U32 R21, RZ, RZ, 0x40000040 ;  /* 0x40000040ff157424 */ /* 0x000fe200078e00ff */
[----:B------:R-:W-:Y:S02]  /*164c0*/  WARPGROUP.DEPBAR.LE gsb0, 0x0 ;  /* 0x00008000000079c5 */ /* 0x000fe40000010000 */
[----:B------:R-:W-:-:S06]  /*164d0*/  WARPGROUP.ARRIVE ;  /* 0x00000000000079c5 */ /* 0x000fcc0000000000 */
[----:B------:R-:W-:Y:S01]  /*164e0*/  HGMMA.64x16x16.F32 R168, gdesc[UR32], R168, gsb0 ;  /* 0x0020000020a879f0 */ /* 0x000fe200080008a8 */
[----:B------:R-:W-:Y:S02]  /*164f0*/  IADD3 R20, R4, 0x82, RZ ;  /* 0x0000008204147810 */ /* 0x000fe40007ffe0ff */
[----:B------:R-:W-:Y:S02]  /*16500*/  R2UR UR7, R21 ;  /* 0x00000000150772ca */ /* 0x000fe400000e0000 */
[----:B------:R-:W-:Y:S01]  /*16510*/  R2UR UR6, R20 ;  /* 0x00000000140672ca */ /* 0x000fe200000e0000 */
[----:B------:R-:W-:Y:S01]  /*16520*/  UMOV UR4, UR42 ;  /* 0x0000002a00047c82 */ /* 0x000fe20008000000 */
[----:B------:R-:W-:Y:S01]  /*16530*/  UMOV UR5, UR43 ;  /* 0x0000002b00057c82 */ /* 0x000fe20008000000 */
[----:B------:R-:W-:Y:S02]  /*16540*/  WARPGROUP.DEPBAR.LE gsb0, 0x0 ;  /* 0x00008000000079c5 */ /* 0x000fe40000010000 */
[----:B------:R-:W-:-:S08]  /*16550*/  WARPGROUP.ARRIVE ;  /* 0x00000000000079c5 */ /* 0x000fd00000000000 */
[----:B------:R-:W-:Y:S01]  /*16560*/  HGMMA.64x16x16.F32 R160, gdesc[UR4], R160, gsb0 ;  /* 0x0020000004a079f0 */ /* 0x000fe200080008a0 */
[----:B------:R2:W-:Y:S04]  /*16570*/  STL.64 [R1+0x68], R8 ;  /* 0x0000680801007387 */ /* 0x0005e80000100a00 */
[----:B--2---:R-:W2:Y:S01]  /*16580*/  LDL.64 R8, [R1+0x38] ;  /* 0x0000380001087983 */ /* 0x004ea20000100a00 */
        /* <DEDUP_REMOVED lines=19> */
[----:B------:R-:W-:Y:S01]  /*166c0*/  UMOV UR16, UR42 ;  /* 0x0000002a00107c82 */ /* 0x000fe20008000000 */
[----:B------:R-:W-:Y:S01]  /*166d0*/  UMOV UR17, UR43 ;  /* 0x0000002b00117c82 */ /* 0x000fe20008000000 */
[----:B------:R-:W-:Y:S02]  /*166e0*/  WARPGROUP.DEPBAR.LE gsb0, 0x0 ;  /* 0x00008000000079c5 */ /* 0x000fe40000010000 */
[----:B------:R-:W-:-:S06]  /*166f0*/  WARPGROUP.ARRIVE ;  /* 0x00000000000079c5 */ /* 0x000fcc0000000000 */
[----:B------:R-:W-:Y:S01]  /*16700*/  HGMMA.64x16x16.F32 R128, gdesc[UR16], R128, gsb0 ;  /* 0x00200000108079f0 */ /* 0x000fe20008000880 */
[----:B------:R-:W-:Y:S01]  /*16710*/  MOV R6, UR45 ;  /* 0x0000002d00067c02 */ /* 0x000fe20008000f00 */
[----:B------:R-:W-:Y:S01]  /*16720*/  UMOV UR45, UR43 ;  /* 0x0000002b002d7c82 */ /* 0x000fe20008000000 */
[----:B01----:R-:W-:Y:S01]  /*16730*/  MOV R5, UR44 ;  /* 0x0000002c00057c02 */ /* 0x003fe20008000f00 */
[----:B------:R-:W-:Y:S01]  /*16740*/  UMOV UR44, UR42 ;  /* 0x0000002a002c7c82 */ /* 0x000fe20008000000 */
[----:B------:R-:W-:Y:S02]  /*16750*/  WARPGROUP.DEPBAR.LE gsb0, 0x0 ;  /* 0x00008000000079c5 */ /* 0x000fe40000010000 */
[----:B------:R-:W-:-:S06]  /*16760*/  WARPGROUP.ARRIVE ;  /* 0x00000000000079c5 */ /* 0x000fcc0000000000 */
[----:B------:R-:W-:Y:S01]  /*16770*/  HGMMA.64x16x16.F32 R120, gdesc[UR44], R120, gsb0 ;  /* 0x002000002c7879f0 */ /* 0x000fe20008000878 */
[----:B------:R-:W-:Y:S02]  /*16780*/  VIADD R20, R4, 0x4 ;  /* 0x0000000404147836 */ /* 0x000fe40000000000 */
[----:B------:R-:W-:-:S03]  /*16790*/  IMAD.MOV.U32 R21, RZ, RZ, 0x40000040 ;  /* 0x40000040ff157424 */ /* 0x000fc600078e00ff */
[----:B------:R-:W-:Y:S02]  /*167a0*/  R2UR UR14, R20 ;  /* 0x00000000140e72ca */ /* 0x000fe400000e0000 */
[----:B------:R-:W-:Y:S02]  /*167b0*/  R2UR UR15, R21 ;  /* 0x00000000150f72ca */ /* 0x000fe400000e0000 */
[----:B--2---:R-:W-:Y:S02]  /*167c0*/  R2UR UR38, R8 ;  /* 0x00000000082672ca */ /* 0x004fe400000e0000 */
[----:B------:R-:W-:Y:S01]  /*167d0*/  R2UR UR39, R9 ;  /* 0x00000000092772ca */ /* 0x000fe200000e0000 */
[----:B------:R-:W-:Y:S02]  /*167e0*/  WARPGROUP.DEPBAR.LE gsb0, 0x0 ;  /* 0x00008000000079c5 */ /* 0x000fe40000010000 */
[----:B------:R-:W-:-:S08]  /*167f0*/  WARPGROUP.ARRIVE ;  /* 0x00000000000079c5 */ /* 0x000fd00000000000 */
[----:B------:R-:W-:Y:S02]  /*16800*/  UMOV UR12, UR38 ;  /* 0x00000026000c7c82 */ /* 0x000fe40008000000 */
[----:B------:R-:W-:Y:S01]  /*16810*/  UMOV UR13, UR39 ;  /* 0x00000027000d7c82 */ /* 0x000fe20008000000 */
[----:B------:R-:W-:Y:S01]  /*16820*/  IMAD.MOV.U32 R21, RZ, RZ, 0x40000040 ;  /* 0x40000040ff157424 */ /* 0x000fe200078e00ff */
[----:B------:R-:W-:Y:S01]  /*16830*/  IADD3 R20, R4, 0x84, RZ ;  /* 0x0000008404147810 */ /* 0x000fe20007ffe0ff */
[----:B------:R-:W-:Y:S01]  /*16840*/  UMOV UR8, UR38 ;  /* 0x0000002600087c82 */ /* 0x000fe20008000000 */
[----:B------:R-:W-:Y:S01]  /*16850*/  HGMMA.64x16x16.F32 R168, gdesc[UR12], R168, gsb0 ;  /* 0x002000000ca879f0 */ /* 0x000fe200080008a8 */
[----:B------:R-:W2:Y:S01]  /*16860*/  LDL.64 R8, [R1+0x30] ;  /* 0x0000300001087983 */ /* 0x000ea20000100a00 */
[----:B------:R-:W-:Y:S02]  /*16870*/  R2UR UR10, R20 ;  /* 0x00000000140a72ca */ /* 0x000fe400000e0000 */
[----:B------:R-:W-:Y:S01]  /*16880*/  R2UR UR11, R21 ;  /* 0x00000000150b72ca */ /* 0x000fe200000e0000 */
[----:B------:R-:W-:Y:S01]  /*16890*/  UMOV UR9, UR39 ;  /* 0x0000002700097c82 */ /* 0x000fe20008000000 */
[----:B------:R-:W-:-:S02]  /*168a0*/  WARPGROUP.DEPBAR.LE gsb0, 0x0 ;  /* 0x00008000000079c5 */ /* 0x000fc40000010000 */
[----:B------:R-:W-:-:S09]  /*168b0*/  WARPGROUP.ARRIVE ;  /* 0x00000000000079c5 */ /* 0x000fd20000000000 */
        /* <DEDUP_REMOVED lines=165> */
[----:B------:R-:W-:-:S09]  /*17310*/  UMOV UR17, UR39 ;  /* 0x0000002700117c82 */ /* 0x000fd20008000000 */
        /* <DEDUP_REMOVED lines=85> */
[----:B------:R-:W-:Y:S01]  /*17870*/  UMOV UR28, UR52 ;  /* 0x00000034001c7c82 */ /* 0x000fe20008000000 */
[----:B------:R-:W-:Y:S01]  /*17880*/  R2UR UR23, R21 ;  /* 0x00000000151772ca */ /* 0x000fe200000e0000 */
[----:B------:R-:W-:Y:S01]  /*17890*/  UMOV UR29, UR53 ;  /* 0x00000035001d7c82 */ /* 0x000fe20008000000 */
[----:B------:R-:W-:Y:S01]  /*178a0*/  UMOV UR24, UR52 ;  /* 0x0000003400187c82 */ /* 0x000fe20008000000 */
[----:B------:R-:W-:Y:S01]  /*178b0*/  UMOV UR25, UR53 ;  /* 0x0000003500197c82 */ /* 0x000fe20008000000 */
[----:B------:R-:W-:Y:S01]  /*178c0*/  R2UR UR45, R6 ;  /* 0x00000000062d72ca */ /* 0x000fe200000e0000 */
[----:B------:R0:W5:Y:S02]  /*178d0*/  LDL.LU.64 R8, [R1+0x68] ;  /* 0x0000680001087983 */ /* 0x0001640000300a00 */
[----:B------:R-:W-:-:S02]  /*178e0*/  UMOV UR20, UR38 ;  /* 0x0000002600147c82 */ /* 0x000fc40008000000 */
        /* <DEDUP_REMOVED lines=178> */
[----:B------:R-:W-:Y:S02]  /*18410*/  R2UR UR44, R5 ;  /* 0x00000000052c72ca */ /* 0x000fe400000e0000 */
[----:B------:R-:W-:Y:S02]  /*18420*/  R2UR UR18, R20 ;  /* 0x00000000141272ca */ /* 0x000fe400000e0000 */
[----:B------:R-:W-:Y:S01]  /*18430*/  R2UR UR19, R21 ;  /* 0x00000000151372ca */ /* 0x000fe200000e0000 */
[----:B------:R-:W-:-:S08]  /*18440*/  UMOV UR17, UR45 ;  /* 0x0000002d00117c82 */ /* 0x000fd00008000000 */
        /* <DEDUP_REMOVED lines=275> */
[----:B0-----:R-:W-:Y:S06]  /*19580*/  @!P0 BRA `(.L_x_3479) ;  /* 0x0000000000048947 */ /* 0x001fec0003800000 */
[----:B------:R-:W-:Y:S01]  /*19590*/  BPT.TRAP 0x1 ;  /* 0x000000040000795c */ /* 0x000fe20000300000 */
.L_x_3479:
[----:B------:R-:W-:Y:S02]  /*195a0*/  SHF.L.U32 R0, R12, 0x1f, RZ ;  /* 0x0000001f0c007819 */ /* 0x000fe400000006ff */
[----:B------:R-:W-:-:S04]  /*195b0*/  LEA R15, R13, R2, 0x3 ;  /* 0x000000020d0f7211 */ /* 0x000fc800078e18ff */
[----:B------:R0:W1:Y:S01]  /*195c0*/  SYNCS.PHASECHK.TRANS64.TRYWAIT P2, [R15+URZ+0x36850], R0 ;  /* 0x036850000f0075a7 */ /* 0x000062000804017f */
[----:B------:R-:W-:Y:S05]  /*195d0*/  @!P0 BRA `(.L_x_3480) ;  /* 0x0000000000048947 */ /* 0x000fea0003800000 */
[----:B------:R-:W-:Y:S01]  /*195e0*/  BPT.TRAP 0x1 ;  /* 0x000000040000795c */ /* 0x000fe20000300000 */
.L_x_3480:
[----:B------:R-:W-:Y:S04]  /*195f0*/  BSSY B1, `(.L_x_3481) ;  /* 0x0000004000017945 */ /* 0x000fe80003800000 */
[----:B-1----:R-:W-:Y:S05]  /*19600*/  @P2 BRA `(.L_x_3482) ;  /* 0x0000000000082947 */ /* 0x002fea0003800000 */
[----:B------:R-:W1:Y:S02]  /*19610*/  SYNCS.PHASECHK.TRANS64.TRYWAIT P2, [R15+URZ+0x36850], R0 ;  /* 0x036850000f0075a7 */ /* 0x000e64000804017f */
[----:B-1----:R-:W-:Y:S05]  /*19620*/  @!P2 BRA `(.L_x_3483) ;  /* 0x000000b80058a947 */ /* 0x002fea0003800000 */
.L_x_3482:
[----:B------:R-:W-:Y:S05]  /*19630*/  BSYNC B1 ;  /* 0x0000000000017941 */ /* 0x000fea0003800000 */
.L_x_3481:
[----:B01----:R-:W-:Y:S01]  /*19640*/  VIADD R0, R2, 0x400 ;  /* 0x0000040002007836 */ /* 0x003fe20000000000 */
[----:B------:R-:W-:Y:S01]  /*19650*/  WARPGROUP.ARRIVE ;  /* 0x00000000000079c5 */ /* 0x000fe20000000000 */
[----:B------:R-:W-:Y:S01]  /*19660*/  IMAD.MOV.U32 R5, RZ, RZ, 0x40000040 ;  /* 0x40000040ff057424 */ /* 0x000fe200078e00ff */
[----:B------:R-:W-:Y:S01]  /*19670*/  ULDC UR5, c[0x0][0x9d8] ;  /* 0x0002760000057ab9 */ /* 0x000fe20000000800 */
[----:B------:R-:W-:Y:S01]  /*19680*/  ULDC UR4, c[0x0][0x988] ;  /* 0x0002620000047ab9 */ /* 0x000fe20000000800 */
[----:B------:R-:W-:Y:S01]  /*19690*/  SHF.R.U32.HI R0, RZ, 0x4, R0 ;  /* 0x00000004ff007819 */ /* 0x000fe20000011600 */
[----:B------:R-:W-:Y:S01]  /*196a0*/  FMUL.FTZ R6, R169, UR5 ;  /* 0x00000005a9067c20 */ /* 0x000fe20008410000 */
[----:B------:R-:W-:Y:S01]  /*196b0*/  FMUL.FTZ R21, R172, UR5 ;  /* 0x00000005ac157c20 */ /* 0x000fe20008410000 */
        /* <DEDUP_REMOVED lines=12> */
[----:B------:R-:W-:Y:S01]  /*19780*/  IMAD.MOV.U32 R13, RZ, RZ, 0x40000040 ;  /* 0x40000040ff0d7424 */ /* 0x000fe200078e00ff */
[----:B------:R-:W-:Y:S01]  /*19790*/  MUFU.TANH R21, R21 ;  /* 0x0000001500157308 */ /* 0x000fe20000002400 */
[----:B------:R-:W-:Y:S01]  /*197a0*/  FMUL.FTZ R162, R163, UR5 ;  /* 0x00000005a3a27c20 */ /* 0x000fe20008410000 */
[----:B------:R-:W-:Y:S01]  /*197b0*/  R2UR UR6, R12 ;  /* 0x000000000c0672ca */ /* 0x000fe200000e0000 */
[----:B------:R-:W-:Y:S01]  /*197c0*/  FMUL.FTZ R163, R166, UR5 ;  /* 0x00000005a6a37c20 */ /* 0x000fe20008410000 */
[----:B------:R-:W-:Y:S01]  /*197d0*/  R2UR UR7, R13 ;  /* 0x000000000d0772ca */ /* 0x000fe200000e0000 */
[----:B------:R-:W-:Y:S01]  /*197e0*/  FMUL.FTZ R166, R167, UR5 ;  /* 0x00000005a7a67c20 */ /* 0x000fe20008410000 */
[----:B------:R-:W-:Y:S01]  /*197f0*/  IADD3 R4, R12, 0x80, RZ ;  /* 0x000000800c047810 */ /* 0x000fe20007ffe0ff */
        /* <DEDUP_REMOVED lines=10> */
[----:B------:R-:W-:Y:S01]  /*198a0*/  HGMMA.64x192x16.F32 R24, R200, gdesc[UR4].tnspB, R24, gsb0 ;  /* 0x42e00004c8187df0 */ /* 0x000fe20008000818 */
[----:B------:R-:W-:Y:S01]  /*198b0*/  R2UR UR6, R4 ;  /* 0x00000000040672ca */ /* 0x000fe200000e0000 */
[----:B------:R-:W-:Y:S01]  /*198c0*/  VIADD R4, R12, 0x100 ;  /* 0x000001000c047836 */ /* 0x000fe20000000000 */
[----:B------:R-:W-:Y:S01]  /*198d0*/  R2UR UR7, R5 ;  /* 0x00000000050772ca */ /* 0x000fe200000e0000 */
[----:B------:R-:W-:Y:S01]  /*198e0*/  FMUL.FTZ R159, R144, UR5 ;  /* 0x00000005909f7c20 */ /* 0x000fe20008410000 */
[----:B------:R-:W-:Y:S01]  /*198f0*/  MOV R5, 0x40000040 ;  /* 0x4000004000057802 */ /* 0x000fe20000000f00 */
[----:B------:R-:W-:Y:S01]  /*19900*/  FMUL.FTZ R172, R145, UR5 ;  /* 0x0000000591ac7c20 */ /* 0x000fe20008410000 */
[----:B------:R-:W2:Y:S01]  /*19910*/  MUFU.TANH R171, R171 ;  /* 0x000000ab00ab7308 */ /* 0x000ea20000002400 */
[----:B0-----:R-:W-:Y:S01]  /*19920*/  FMNMX.FTZ R3, R0, R11, !PT ;  /* 0x0000000b00037209 */ /* 0x001fe20007810000 */
[----:B------:R-:W-:Y:S01]  /*19930*/  FMUL.FTZ R145, R147, UR5 ;  /* 0x0000000593917c20 */ /* 0x000fe20008410000 */
[----:B------:R-:W-:Y:S01]  /*19940*/  FMUL.FTZ R147, R148, UR5 ;  /* 0x0000000594937c20 */ /* 0x000fe20008410000 */
[----:B------:R-:W-:Y:S01]  /*19950*/  FMUL.FTZ R148, R149, UR5 ;  /* 0x0000000595947c20 */ /* 0x000fe20008410000 */
[----:B------:R-:W-:Y:S01]  /*19960*/  FMNMX.FTZ R3, R6, R3, !PT ;  /* 0x0000000306037209 */ /* 0x000fe20007810000 */
[----:B------:R-:W-:Y:S01]  /*19970*/  FMUL.FTZ R136, R136, UR5 ;  /* 0x0000000588887c20 */ /* 0x000fe20008410000 */
[----:B------:R-:W-:Y:S01]  /*19980*/  FMUL.FTZ R137, R137, UR5 ;  /* 0x0000000589897c20 */ /* 0x000fe20008410000 */
[----:B------:R-:W0:Y:S01]  /*19990*/  MUFU.TANH R161, R161 ;  /* 0x000000a100a17308 */ /* 0x000e220000002400 */
[----:B------:R-:W-:Y:S01]  /*199a0*/  FMNMX.FTZ R3, R21, R3, !PT ;  /* 0x0000000315037209 */ /* 0x000fe20007810000 */
[----:B------:R-:W-:Y:S01]  /*199b0*/  FMUL.FTZ R140, R140, UR5 ;  /* 0x000000058c8c7c20 */ /* 0x000fe20008410000 */
[----:B------:R-:W-:Y:S01]  /*199c0*/  FMUL.FTZ R141, R141, UR5 ;  /* 0x000000058d8d7c20 */ /* 0x000fe20008410000 */
[----:B------:R-:W-:Y:S01]  /*199d0*/  FMUL.FTZ R128, R128, UR5 ;  /* 0x0000000580807c20 */ /* 0x000fe20008410000 */
[----:B-1----:R-:W-:Y:S01]  /*199e0*/  FMNMX.FTZ R3, R169, R3, !PT ;  /* 0x00000003a9037209 */ /* 0x002fe20007810000 */
        /* <DEDUP_REMOVED lines=9> */
[----:B------:R-:W-:Y:S01]  /*19a80*/  VIADD R120, R12, 0x200 ;  /* 0x000002000c787836 */ /* 0x000fe20000000000 */
[----:B------:R-:W2:Y:S01]  /*19a90*/  MUFU.TANH R165, R165 ;  /* 0x000000a500a57308 */ /* 0x000ea20000002400 */
[----:B0-----:R-:W-:Y:S01]  /*19aa0*/  FMNMX.FTZ R3, R161, R3, !PT ;  /* 0x00000003a1037209 */ /* 0x001fe20007810000 */
[----:B------:R-:W-:-:S02]  /*19ab0*/  IMAD.MOV.U32 R121, RZ, RZ, 0x40000040 ;  /* 0x40000040ff797424 */ /* 0x000fc400078e00ff */
        /* <DEDUP_REMOVED lines=22> */
[----:B0-----:R-:W-:Y:S01]  /*19c20*/  FMNMX.FTZ R3, R167, R3, !PT ;  /* 0x00000003a7037209 */ /* 0x001fe20007810000 */
[----:B------:R-:W-:Y:S01]  /*19c30*/  FMUL.FTZ R127, R127, UR5 ;  /* 0x000000057f7f7c20 */ /* 0x000fe20008410000 */
[----:B------:R-:W-:Y:S01]  /*19c40*/  @!P1 VIADD R14, R14, 0x36840 ;  /* 0x000368400e0e9836 */ /* 0x000fe20000000000 */
[----:B-----5:R-:W-:Y:S01]  /*19c50*/  ISETP.GT.AND P2, PT, R9, RZ, PT ;  /* 0x000000ff0900720c */ /* 0x020fe20003f44270 */
[----:B------:R-:W-:Y:S01]  /*19c60*/  @!P1 VIADD R15, R15, 0x36860 ;  /* 0x000368600f0f9836 */ /* 0x000fe20000000000 */
[----:B------:R-:W-:-:S02]  /*19c70*/  IADD3 R9, R9, -0x1, RZ ;  /* 0xffffffff09097810 */ /* 0x000fc40007ffe0ff */
[----:B------:R-:W0:Y:S01]  /*19c80*/  MUFU.TANH R157, R157 ;  /* 0x0000009d009d7308 */ /* 0x000e220000002400 */
[----:B-1----:R-:W-:Y:S02]  /*19c90*/  FMNMX.FTZ R3, R153, R3, !PT ;  /* 0x0000000399037209 */ /* 0x002fe40007810000 */
[----:B------:R-:W-:-:S05]  /*19ca0*/  @!P1 PRMT R14, RZ, 0x654, R14 ;  /* 0x00000654ff0e9816 */ /* 0x000fca000000000e */
        /* <DEDUP_REMOVED lines=34> */
[----:B------:R-:W-:Y:S02]  /*19ed0*/  WARPGROUP.DEPBAR.LE gsb0, 0x0 ;  /* 0x00008000000079c5 */ /* 0x000fe40000010000 */
[----:B------:R-:W-:-:S04]  /*19ee0*/  WARPGROUP.ARRIVE ;  /* 0x00000000000079c5 */ /* 0x000fc80000000000 */
[----:B------:R-:W0:Y:S02]  /*19ef0*/  MUFU.TANH R20, R20 ;  /* 0x0000001400147308 */ /* 0x000e240000002400 */
[----:B------:R-:W-:Y:S01]  /*19f00*/  HGMMA.64x192x16.F32 R24, R196, gdesc[UR4].tnspB, R24, gsb0 ;  /* 0x42e00004c4187df0 */ /* 0x000fe20008000818 */
[----:B------:R-:W-:Y:S01]  /*19f10*/  R2UR UR6, R4 ;  /* 0x00000000040672ca */ /* 0x000fe200000e0000 */
[----:B------:R-:W-:Y:S01]  /*19f20*/  VIADD R4, R12, 0x180 ;  /* 0x000001800c047836 */ /* 0x000fe20000000000 */
[----:B------:R-:W-:Y:S01]  /*19f30*/  R2UR UR7, R5 ;  /* 0x00000000050772ca */ /* 0x000fe200000e0000 */
[----:B------:R-:W-:Y:S02]  /*19f40*/  IMAD.MOV.U32 R5, RZ, RZ, 0x40000040 ;  /* 0x40000040ff057424 */ /* 0x000fe400078e00ff */
[----:B------:R-:W3:Y:S08]  /*19f50*/  MUFU.TANH R168, R168 ;  /* 0x000000a800a87308 */ /* 0x000ef00000002400 */
[----:B------:R-:W4:Y:S08]  /*19f60*/  MUFU.TANH R170, R170 ;  /* 0x000000aa00aa7308 */ /* 0x000f300000002400 */
[----:B------:R-:W4:Y:S08]  /*19f70*/  MUFU.TANH R160, R160 ;  /* 0x000000a000a07308 */ /* 0x000f300000002400 */
[----:B------:R-:W4:Y:S08]  /*19f80*/  MUFU.TANH R162, R162 ;  /* 0x000000a200a27308 */ /* 0x000f300000002400 */
[----:B------:R-:W4:Y:S08]  /*19f90*/  MUFU.TANH R163, R163 ;  /* 0x000000a300a37308 */ /* 0x000f300000002400 */
[----:B------:R-:W4:Y:S08]  /*19fa0*/  MUFU.TANH R166, R166 ;  /* 0x000000a600a67308 */ /* 0x000f300000002400 */
        /* <DEDUP_REMOVED lines=22> */
[----:B------:R-:W-:Y:S01]  /*1a110*/  HGMMA.64x192x16.F32 R24, R192, gdesc[UR4].tnspB, R24, gsb0 ;  /* 0x42e00004c0187df0 */ /* 0x000fe20008000818 */
[----:B------:R-:W-:Y:S02]  /*1a120*/  R2UR UR6, R4 ;  /* 0x00000000040672ca */ /* 0x000fe400000e0000 */
[----:B------:R-:W-:Y:S02]  /*1a130*/  R2UR UR7, R5 ;  /* 0x00000000050772ca */ /* 0x000fe400000e0000 */
[----:B-1----:R-:W-:Y:S02]  /*1a140*/  FMNMX.FTZ R4, R125, R3, !PT ;  /* 0x000000037d047209 */ /* 0x002fe40007810000 */
[----:B------:R-:W-:-:S03]  /*1a150*/  MOV R5, UR4 ;  /* 0x0000000400057c02 */ /* 0x000fc60008000f00 */
[----:B------:R-:W1:Y:S02]  /*1a160*/  SHFL.BFLY PT, R3, R4, 0x2, 0x1f ;  /* 0x0c401f0004037f89 */ /* 0x000e6400000e0000 */
[----:B-1----:R-:W-:-:S05]  /*1a170*/  FMNMX.FTZ R4, R4, R3, !PT ;  /* 0x0000000304047209 */ /* 0x002fca0007810000 */
[----:B------:R-:W1:Y:S02]  /*1a180*/  SHFL.BFLY PT, R3, R4, 0x1, 0x1f ;  /* 0x0c201f0004037f89 */ /* 0x000e6400000e0000 */
[----:B-1----:R-:W-:-:S05]  /*1a190*/  FMNMX.FTZ R4, R4, R3, !PT ;  /* 0x0000000304047209 */ /* 0x002fca0007810000 */
[C---:B------:R-:W-:Y:S01]  /*1a1a0*/  FMUL.FTZ R174, R4.reuse, R5 ;  /* 0x0000000504ae7220 */ /* 0x040fe20000410000 */
[----:B------:R-:W-:-:S03]  /*1a1b0*/  FADD.FTZ R3, -R4, R11 ;  /* 0x0000000b04037221 */ /* 0x000fc60000010100 */
[-CC-:B------:R-:W-:Y:S01]  /*1a1c0*/  FFMA.FTZ R200, R0, R5.reuse, -R174.reuse ;  /* 0x0000000500c87223 */ /* 0x180fe200000108ae */
[----:B--2---:R-:W-:Y:S01]  /*1a1d0*/  FMNMX.FTZ R0, R13, R10, !PT ;  /* 0x0000000a0d007209 */ /* 0x004fe20007810000 */
[-CC-:B------:R-:W-:Y:S01]  /*1a1e0*/  FFMA.FTZ R11, R6, R5.reuse, -R174.reuse ;  /* 0x00000005060b7223 */ /* 0x180fe200000108ae */
[-C--:B------:R-:W-:Y:S01]  /*1a1f0*/  FMUL.FTZ R3, R3, R5.reuse ;  /* 0x0000000503037220 */ /* 0x080fe20000410000 */
[-CC-:B------:R-:W-:Y:S01]  /*1a200*/  FFMA.FTZ R202, R21, R5.reuse, -R174.reuse ;  /* 0x0000000515ca7223 */ /* 0x180fe200000108ae */
[----:B0-----:R-:W-:Y:S01]  /*1a210*/  FMNMX.FTZ R0, R20, R0, !PT ;  /* 0x0000000014007209 */ /* 0x001fe20007810000 */
[----:B------:R-:W-:Y:S01]  /*1a220*/  MUFU.EX2 R200, R200 ;  /* 0x000000c800c87308 */ /* 0x000fe20000000800 */
[-CC-:B------:R-:W-:Y:S01]  /*1a230*/  FFMA.FTZ R169, R169, R5.reuse, -R174.reuse ;  /* 0x00000005a9a97223 */ /* 0x180fe200000108ae */
[-CC-:B------:R-:W-:Y:S01]  /*1a240*/  FFMA.FTZ R196, R171, R5.reuse, -R174.reuse ;  /* 0x00000005abc47223 */ /* 0x180fe200000108ae */
[----:B---3--:R-:W-:Y:S01]  /*1a250*/  FMNMX.FTZ R0, R168, R0, !PT ;  /* 0x00000000a8007209 */ /* 0x008fe20007810000 */
[-CC-:B------:R-:W-:Y:S01]  /*1a260*/  FFMA.FTZ R161, R161, R5.reuse, -R174.reuse ;  /* 0x00000005a1a17223 */ /* 0x180fe200000108ae */
[-CC-:B------:R-:W-:Y:S01]  /*1a270*/  FFMA.FTZ R198, R164, R5.reuse, -R174.reuse ;  /* 0x00000005a4c67223 */ /* 0x180fe200000108ae */
[-CC-:B------:R-:W-:Y:S01]  /*1a280*/  FFMA.FTZ R164, R165, R5.reuse, -R174.reuse ;  /* 0x00000005a5a47223 */ /* 0x180fe200000108ae */
[----:B----4-:R-:W-:Y:S01]  /*1a290*/  FMNMX.FTZ R0, R170, R0, !PT ;  /* 0x00000000aa007209 */ /* 0x010fe20007810000 */
[----:B------:R-:W0:Y:S01]  /*1a2a0*/  MUFU.EX2 R3, R3 ;  /* 0x0000000300037308 */ /* 0x000e220000000800 */
[-CC-:B------:R-:W-:Y:S01]  /*1a2b0*/  FFMA.FTZ R125, R125, R5.reuse, -R174.reuse ;  /* 0x000000057d7d7223 */ /* 0x180fe200000108ae */
[-CC-:B------:R-:W-:Y:S01]  /*1a2c0*/  FFMA.FTZ R165, R153, R5.reuse, -R174.reuse ;  /* 0x0000000599a57223 */ /* 0x180fe200000108ae */
        /* <DEDUP_REMOVED lines=8> */
[----:B------:R-:W-:Y:S01]  /*1a350*/  MUFU.EX2 R202, R202 ;  /* 0x000000ca00ca7308 */ /* 0x000fe20000000800 */
[----:B0-----:R-:W-:Y:S02]  /*1a360*/  FFMA.FTZ R8, R3, R8, R200 ;  /* 0x0000000803087223 */ /* 0x001fe400000100c8 */
[----:B------:R-:W-:-:S04]  /*1a370*/  FMNMX.FTZ R0, R152, R0, !PT ;  /* 0x0000000098007209 */ /* 0x000fc80007810000 */
[----:B------:R-:W-:Y:S01]  /*1a380*/  FMNMX.FTZ R0, R154, R0, !PT ;  /* 0x000000009a007209 */ /* 0x000fe20007810000 */
[----:B------:R-:W-:Y:S01]  /*1a390*/  MUFU.EX2 R169, R169 ;  /* 0x000000a900a97308 */ /* 0x000fe20000000800 */
[----:B-1----:R-:W-:Y:S02]  /*1a3a0*/  F2FP.F16.F32.PACK_AB R200, R11, R200 ;  /* 0x000000c80bc8723e */ /* 0x002fe400000000ff */
        /* <DEDUP_REMOVED lines=25> */
[----:B------:R-:W-:-:S05]  /*1a540*/  FMNMX.FTZ R0, R127, R0, !PT ;  /* 0x000000007f007209 */ /* 0x000fca0007810000 */
[----:B------:R-:W0:Y:S01]  /*1a550*/  SHFL.BFLY PT, R6, R0, 0x2, 0x1f ;  /* 0x0c401f0000067f89 */ /* 0x000e2200000e0000 */
[----:B------:R-:W-:Y:S02]  /*1a560*/  WARPGROUP.DEPBAR.LE gsb0, 0x0 ;  /* 0x00008000000079c5 */ /* 0x000fe40000010000 */
[----:B------:R-:W-:Y:S01]  /*1a570*/  WARPGROUP.ARRIVE ;  /* 0x00000000000079c5 */ /* 0x000fe20000000000 */
[-CC-:B------:R-:W-:Y:S01]  /*1a580*/  FFMA.FTZ R192, R167, R5.reuse, -R174.reuse ;  /* 0x00000005a7c07223 */ /* 0x180fe200000108ae */
[----:B0-----:R-:W-:Y:S01]  /*1a590*/  FMNMX.FTZ R6, R0, R6, !PT ;  /* 0x0000000600067209 */ /* 0x001fe20007810000 */
[-CC-:B------:R-:W-:Y:S01]  /*1a5a0*/  FFMA.FTZ R194, R156, R5.reuse, -R174.reuse ;  /* 0x000000059cc27223 */ /* 0x180fe200000108ae */
[----:B------:R-:W-:Y:S02]  /*1a5b0*/  FFMA.FTZ R156, R172, R5, -R174 ;  /* 0x00000005ac9c7223 */ /* 0x000fe400000108ae */
[----:B------:R-:W-:Y:S01]  /*1a5c0*/  HGMMA.64x192x16.F32 R24, R188, gdesc[UR4].tnspB, R24, gsb0 ;  /* 0x42e00004bc187df0 */ /* 0x000fe20008000818 */
[----:B------:R-:W-:Y:S01]  /*1a5d0*/  R2UR UR6, R120 ;  /* 0x00000000780672ca */ /* 0x000fe200000e0000 */
[----:B------:R-:W0:Y:S01]  /*1a5e0*/  SHFL.BFLY PT, R0, R6, 0x1, 0x1f ;  /* 0x0c201f0006007f89 */ /* 0x000e2200000e0000 */
[----:B------:R-:W-:Y:S01]  /*1a5f0*/  R2UR UR7, R121 ;  /* 0x00000000790772ca */ /* 0x000fe200000e0000 */
[----:B------:R-:W-:Y:S01]  /*1a600*/  IMAD.MOV.U32 R121, RZ, RZ, 0x40000040 ;  /* 0x40000040ff797424 */ /* 0x000fe200078e00ff */
[C---:B------:R-:W-:Y:S01]  /*1a610*/  IADD3 R120, R12.reuse, 0x280, RZ ;  /* 0x000002800c787810 */ /* 0x040fe20007ffe0ff */
[----:B------:R-:W-:Y:S01]  /*1a620*/  VIADD R12, R12, 0x300 ;  /* 0x000003000c0c7836 */ /* 0x000fe20000000000 */
[----:B------:R-:W-:Y:S08]  /*1a630*/  MUFU.EX2 R192, R192 ;  /* 0x000000c000c07308 */ /* 0x000ff00000000800 */
[----:B------:R-:W-:Y:S08]  /*1a640*/  MUFU.EX2 R194, R194 ;  /* 0x000000c200c27308 */ /* 0x000ff00000000800 */
[----:B------:R-:W-:Y:S01]  /*1a650*/  MUFU.EX2 R156, R156 ;  /* 0x0000009c009c7308 */ /* 0x000fe20000000800 */
[----:B0-----:R-:W-:-:S05]  /*1a660*/  FMNMX.FTZ R6, R6, R0, !PT ;  /* 0x0000000006067209 */ /* 0x001fca0007810000 */
[----:B------:R-:W-:Y:S02]  /*1a670*/  FADD.FTZ R0, -R6, R10 ;  /* 0x0000000a06007221 */ /* 0x000fe40000010100 */
[----:B------:R0:W-:Y:S02]  /*1a680*/  MUFU.EX2 R10, R125 ;  /* 0x0000007d000a7308 */ /* 0x0001e40000000800 */
[----:B------:R-:W-:-:S06]  /*1a690*/  FMUL.FTZ R0, R0, R5 ;  /* 0x0000000500007220 */ /* 0x000fcc0000410000 */
[----:B------:R-:W-:Y:S01]  /*1a6a0*/  MUFU.EX2 R0, R0 ;  /* 0x0000000000007308 */ /* 0x000fe20000000800 */
[----:B------:R-:W-:Y:S02]  /*1a6b0*/  WARPGROUP.DEPBAR.LE gsb0, 0x0 ;  /* 0x00008000000079c5 */ /* 0x000fe40000010000 */
[----:B------:R-:W-:Y:S01]  /*1a6c0*/  WARPGROUP.ARRIVE ;  /* 0x00000000000079c5 */ /* 0x000fe20000000000 */
[-CC-:B------:R-:W-:Y:S01]  /*1a6d0*/  FFMA.FTZ R190, R147, R5.reuse, -R174.reuse ;  /* 0x0000000593be7223 */ /* 0x180fe200000108ae */
[----:B------:R-:W-:-:S04]  /*1a6e0*/  FFMA.FTZ R188, R159, R5, -R174 ;  /* 0x000000059fbc7223 */ /* 0x000fc800000108ae */
[----:B------:R-:W-:Y:S01]  /*1a6f0*/  HGMMA.64x192x16.F32 R24, R184, gdesc[UR4].tnspB, R24, gsb0 ;  /* 0x42e00004b8187df0 */ /* 0x000fe20008000818 */
[----:B------:R-:W-:Y:S01]  /*1a700*/  R2UR UR6, R120 ;  /* 0x00000000780672ca */ /* 0x000fe200000e0000 */
[-CC-:B------:R-:W-:Y:S01]  /*1a710*/  FFMA.FTZ R120, R141, R5.reuse, -R174.reuse ;  /* 0x000000058d787223 */ /* 0x180fe200000108ae */
[----:B------:R-:W-:Y:S01]  /*1a720*/  R2UR UR7, R121 ;  /* 0x00000000790772ca */ /* 0x000fe200000e0000 */
[----:B------:R-:W-:Y:S01]  /*1a730*/  MUFU.EX2 R188, R188 ;  /* 0x000000bc00bc7308 */ /* 0x000fe20000000800 */
[----:B------:R-:W-:-:S07]  /*1a740*/  FFMA.FTZ R121, R149, R5, -R174 ;  /* 0x0000000595797223 */ /* 0x000fce00000108ae */
[----:B------:R-:W-:Y:S08]  /*1a750*/  MUFU.EX2 R190, R190 ;  /* 0x000000be00be7308 */ /* 0x000ff00000000800 */
[----:B------:R-:W-:Y:S08]  /*1a760*/  MUFU.EX2 R120, R120 ;  /* 0x0000007800787308 */ /* 0x000ff00000000800 */
[----:B------:R-:W-:Y:S01]  /*1a770*/  MUFU.EX2 R121, R121 ;  /* 0x0000007900797308 */ /* 0x000fe20000000800 */
[----:B------:R-:W-:-:S02]  /*1a780*/  WARPGROUP.DEPBAR.LE gsb0, 0x0 ;  /* 0x00008000000079c5 */ /* 0x000fc40000010000 */
[----:B------:R-:W-:Y:S01]  /*1a790*/  WARPGROUP.ARRIVE ;  /* 0x00000000000079c5 */ /* 0x000fe20000000000 */
[-CC-:B------:R-:W-:Y:S01]  /*1a7a0*/  FFMA.FTZ R186, R140, R5.reuse, -R174.reuse ;  /* 0x000000058cba7223 */ /* 0x180fe200000108ae */
[-C--:B------:R-:W-:Y:S01]  /*1a7b0*/  FMUL.FTZ R140, R6, R5.reuse ;  /* 0x00000005068c7220 */ /* 0x080fe20000410000 */
[-CC-:B------:R-:W-:Y:S01]  /*1a7c0*/  FFMA.FTZ R184, R136, R5.reuse, -R174.reuse ;  /* 0x0000000588b87223 */ /* 0x180fe200000108ae */
[-C--:B------:R-:W-:Y:S02]  /*1a7d0*/  FFMA.FTZ R136, R137, R5.reuse, -R174 ;  /* 0x0000000589887223 */ /* 0x080fe400000108ae */
[----:B------:R-:W-:Y:S01]  /*1a7e0*/  HGMMA.64x192x16.F32 R24, R180, gdesc[UR4].tnspB, R24, gsb0 ;  /* 0x42e00004b4187df0 */ /* 0x000fe20008000818 */
[-CC-:B------:R-:W-:Y:S01]  /*1a7f0*/  FFMA.FTZ R201, R13, R5.reuse, -R140.reuse ;  /* 0x000000050dc97223 */ /* 0x180fe2000001088c */
[----:B------:R-:W-:Y:S01]  /*1a800*/  MOV R13, 0x40000040 ;  /* 0x40000040000d7802 */ /* 0x000fe20000000f00 */
[-CC-:B------:R-:W-:Y:S01]  /*1a810*/  FFMA.FTZ R20, R20, R5.reuse, -R140.reuse ;  /* 0x0000000514147223 */ /* 0x180fe2000001088c */
[----:B------:R-:W-:Y:S01]  /*1a820*/  R2UR UR6, R12 ;  /* 0x000000000c0672ca */ /* 0x000fe200000e0000 */
[-CC-:B------:R-:W-:Y:S01]  /*1a830*/  FFMA.FTZ R203, R168, R5.reuse, -R140.reuse ;  /* 0x00000005a8cb7223 */ /* 0x180fe2000001088c */
[----:B------:R-:W-:Y:S01]  /*1a840*/  R2UR UR7, R13 ;  /* 0x000000000d0772ca */ /* 0x000fe200000e0000 */
[----:B------:R-:W1:Y:S01]  /*1a850*/  MUFU.EX2 R201, R201 ;  /* 0x000000c900c97308 */ /* 0x000e620000000800 */
[-CC-:B------:R-:W-:Y:S01]  /*1a860*/  FFMA.FTZ R141, R170, R5.reuse, -R140.reuse ;  /* 0x00000005aa8d7223 */ /* 0x180fe2000001088c */
[-CC-:B------:R-:W-:Y:S01]  /*1a870*/  FFMA.FTZ R197, R160, R5.reuse, -R140.reuse ;  /* 0x00000005a0c57223 */ /* 0x180fe2000001088c */
[-CC-:B------:R-:W-:Y:S01]  /*1a880*/  FFMA.FTZ R199, R163, R5.reuse, -R140.reuse ;  /* 0x00000005a3c77223 */ /* 0x180fe2000001088c */
[-C--:B------:R-:W-:Y:S01]  /*1a890*/  FFMA.FTZ R12, R145, R5.reuse, -R140 ;  /* 0x00000005910c7223 */ /* 0x080fe2000001088c */
[----:B------:R-:W-:Y:S01]  /*1a8a0*/  FADD.FTZ R145, R11, R8 ;  /* 0x000000080b917221 */ /* 0x000fe20000010000 */
[-CC-:B------:R-:W-:Y:S01]  /*1a8b0*/  FFMA.FTZ R147, R166, R5.reuse, -R140.reuse ;  /* 0x00000005a6937223 */ /* 0x180fe2000001088c */
[-CC-:B------:R-:W-:Y:S01]  /*1a8c0*/  FFMA.FTZ R193, R152, R5.reuse, -R140.reuse ;  /* 0x0000000598c17223 */ /* 0x180fe2000001088c */
[----:B------:R-:W2:Y:S01]  /*1a8d0*/  MUFU.EX2 R20, R20 ;  /* 0x0000001400147308 */ /* 0x000ea20000000800 */
[-CC-:B------:R-:W-:Y:S01]  /*1a8e0*/  FFMA.FTZ R185, R138, R5.reuse, -R140.reuse ;  /* 0x000000058ab97223 */ /* 0x180fe2000001088c */
[----:B------:R-:W-:Y:S01]  /*1a8f0*/  @!P1 PRMT R138, RZ, 0x654, R15 ;  /* 0x00000654ff8a9816 */ /* 0x000fe2000000000f */
[-CC-:B0-----:R-:W-:Y:S01]  /*1a900*/  FFMA.FTZ R125, R154, R5.reuse, -R140.reuse ;  /* 0x000000059a7d7223 */ /* 0x181fe2000001088c */
[-CC-:B------:R-:W-:Y:S01]  /*1a910*/  FFMA.FTZ R195, R155, R5.reuse, -R140.reuse ;  /* 0x000000059bc37223 */ /* 0x180fe2000001088c */
[-CC-:B------:R-:W-:Y:S01]  /*1a920*/  FFMA.FTZ R137, R158, R5.reuse, -R140.reuse ;  /* 0x000000059e897223 */ /* 0x180fe2000001088c */
[-CC-:B------:R-:W-:Y:S01]  /*1a930*/  FFMA.FTZ R189, R144, R5.reuse, -R140.reuse ;  /* 0x0000000590bd7223 */ /* 0x180fe2000001088c */
[--C-:B------:R-:W-:Y:S01]  /*1a940*/  FFMA.FTZ R191, R146, R5, -R140.reuse ;  /* 0x0000000592bf7223 */ /* 0x100fe2000001088c */
[----:B------:R-:W0:Y:S01]  /*1a950*/  MUFU.EX2 R203, R203 ;  /* 0x000000cb00cb7308 */ /* 0x000e220000000800 */
[----:B-1----:R-:W-:Y:S01]  /*1a960*/  FFMA.FTZ R7, R0, R7, R201 ;  /* 0x0000000700077223 */ /* 0x002fe200000100c9 */
[-CC-:B------:R-:W-:Y:S01]  /*1a970*/  FFMA.FTZ R13, R151, R5.reuse, -R140.reuse ;  /* 0x00000005970d7223 */ /* 0x180fe2000001088c */
[-CC-:B------:R-:W-:Y:S01]  /*1a980*/  FFMA.FTZ R187, R142, R5.reuse, -R140.reuse ;  /* 0x000000058ebb7223 */ /* 0x180fe2000001088c */
[-CC-:B------:R-:W-:Y:S01]  /*1a990*/  FFMA.FTZ R131, R131, R5.reuse, -R140.reuse ;  /* 0x0000000583837223 */ /* 0x180fe2000001088c */
[-CC-:B------:R-:W-:Y:S01]  /*1a9a0*/  FFMA.FTZ R135, R135, R5.reuse, -R140.reuse ;  /* 0x0000000587877223 */ /* 0x180fe2000001088c */
[-CC-:B------:R-:W-:Y:S01]  /*1a9b0*/  FFMA.FTZ R122, R122, R5.reuse, -R140.reuse ;  /* 0x000000057a7a7223 */ /* 0x180fe2000001088c */
[-CC-:B------:R-:W-:Y:S01]  /*1a9c0*/  FFMA.FTZ R123, R123, R5.reuse, -R140.reuse ;  /* 0x000000057b7b7223 */ /* 0x180fe2000001088c */
[----:B------:R-:W1:Y:S01]  /*1a9d0*/  MUFU.EX2 R141, R141 ;  /* 0x0000008d008d7308 */ /* 0x000e620000000800 */
[C---:B--2---:R-:W-:Y:S01]  /*1a9e0*/  FADD.FTZ R8, R20.reuse, R7 ;  /* 0x0000000714087221 */ /* 0x044fe20000010000 */
[--C-:B------:R-:W-:Y:S01]  /*1a9f0*/  FFMA.FTZ R7, R139, R5, -R140.reuse ;  /* 0x000000058b077223 */ /* 0x100fe2000001088c */
[----:B------:R-:W-:Y:S01]  /*1aa00*/  F2FP.F16.F32.PACK_AB R201, R20, R201 ;  /* 0x000000c914c9723e */ /* 0x000fe200000000ff */
[-CC-:B------:R-:W-:Y:S01]  /*1aa10*/  FFMA.FTZ R126, R126, R5.reuse, -R140.reuse ;  /* 0x000000057e7e7223 */ /* 0x180fe2000001088c */
[----:B------:R-:W-:-:S03]  /*1aa20*/  FFMA.FTZ R127, R127, R5, -R140 ;  /* 0x000000057f7f7223 */ /* 0x000fc6000001088c */
[----:B------:R-:W-:Y:S01]  /*1aa30*/  MUFU.EX2 R197, R197 ;  /* 0x000000c500c57308 */ /* 0x000fe20000000800 */
[----:B0-----:R-:W-:-:S07]  /*1aa40*/  FADD.FTZ R8, R203, R8 ;  /* 0x00000008cb087221 */ /* 0x001fce0000010000 */
[----:B------:R-:W-:Y:S01]  /*1aa50*/  MUFU.EX2 R199, R199 ;  /* 0x000000c700c77308 */ /* 0x000fe20000000800 */
[----:B-1----:R-:W-:-:S07]  /*1aa60*/  F2FP.F16.F32.PACK_AB R203, R141, R203 ;  /* 0x000000cb8dcb723e */ /* 0x002fce00000000ff */
        /* <DEDUP_REMOVED lines=22> */
[-C--:B------:R-:W-:Y:S01]  /*1abd0*/  FFMA.FTZ R129, R133, R5.reuse, -R174 ;  /* 0x0000000585817223 */ /* 0x080fe200000108ae */
[-CC-:B------:R-:W-:Y:S01]  /*1abe0*/  FFMA.FTZ R133, R162, R5.reuse, -R140.reuse ;  /* 0x00000005a2857223 */ /* 0x180fe2000001088c */
[-C--:B------:R-:W-:Y:S01]  /*1abf0*/  FFMA.FTZ R181, R130, R5.reuse, -R140 ;  /* 0x0000000582b57223 */ /* 0x080fe2000001088c */
[----:B------:R-:W-:Y:S01]  /*1ac00*/  HGMMA.64x192x16.F32 R24, R176, gdesc[UR4].tnspB, R24, gsb0 ;  /* 0x42e00004b0187df0 */ /* 0x000fe20008000818 */
[----:B------:R-:W-:Y:S01]  /*1ac10*/  MUFU.EX2 R180, R180 ;  /* 0x000000b400b47308 */ /* 0x000fe20000000800 */
[-C--:B------:R-:W-:Y:S01]  /*1ac20*/  FFMA.FTZ R182, R132, R5.reuse, -R174 ;  /* 0x0000000584b67223 */ /* 0x080fe200000108ae */
[-C--:B------:R-:W-:Y:S01]  /*1ac30*/  FFMA.FTZ R183, R134, R5.reuse, -R140 ;  /* 0x0000000586b77223 */ /* 0x080fe2000001088c */
[----:B------:R-:W-:-:S05]  /*1ac40*/  FFMA.FTZ R132, R150, R5, -R174 ;  /* 0x0000000596847223 */ /* 0x000fca00000108ae */
[----:B------:R-:W-:Y:S08]  /*1ac50*/  MUFU.EX2 R133, R133 ;  /* 0x0000008500857308 */ /* 0x000ff00000000800 */
[----:B------:R-:W-:Y:S08]  /*1ac60*/  MUFU.EX2 R181, R181 ;  /* 0x000000b500b57308 */ /* 0x000ff00000000800 */
[----:B------:R-:W-:Y:S08]  /*1ac70*/  MUFU.EX2 R128, R128 ;  /* 0x0000008000807308 */ /* 0x000ff00000000800 */
[----:B------:R-:W-:Y:S08]  /*1ac80*/  MUFU.EX2 R182, R182 ;  /* 0x000000b600b67308 */ /* 0x000ff00000000800 */
[----:B------:R-:W-:Y:S08]  /*1ac90*/  MUFU.EX2 R183, R183 ;  /* 0x000000b700b77308 */ /* 0x000ff00000000800 */
[----:B------:R-:W-:Y:S08]  /*1aca0*/  MUFU.EX2 R129, R129 ;  /* 0x0000008100817308 */ /* 0x000ff00000000800 */
[----:B------:R-:W0:Y:S01]  /*1acb0*/  MUFU.EX2 R132, R132 ;  /* 0x0000008400847308 */ /* 0x000e220000000800 */
[----:B------:R-:W-:-:S02]  /*1acc0*/  WARPGROUP.DEPBAR.LE gsb0, 0x0 ;  /* 0x00008000000079c5 */ /* 0x000fc40000010000 */
[----:B------:R1:W-:Y:S05]  /*1acd0*/  @!P1 SYNCS.ARRIVE.TRANS64.RED.A1T0 RZ, [R14+URZ], RZ ;  /* 0x000000ff0eff99a7 */ /* 0x0003ea000810043f */
[----:B------:R-:W-:Y:S01]  /*1ace0*/  MUFU.EX2 R179, R126 ;  /* 0x0000007e00b37308 */ /* 0x000fe20000000800 */
[----:B------:R-:W-:Y:S02]  /*1acf0*/  F2FP.F16.F32.PACK_AB R178, R10, R124 ;  /* 0x0000007c0ab2723e */ /* 0x000fe400000000ff */
[----:B0-----:R-:W-:Y:S02]  /*1ad00*/  F2FP.F16.F32.PACK_AB R176, R132, R121 ;  /* 0x0000007984b0723e */ /* 0x001fe400000000ff */
[----:B------:R-:W-:Y:S01]  /*1ad10*/  F2FP.F16.F32.PACK_AB R177, R123, R122 ;  /* 0x0000007a7bb1723e */ /* 0x000fe200000000ff */
[----:B-1----:R-:W-:Y:S01]  /*1ad20*/  FADD.FTZ R14, R202, R145 ;  /* 0x00000091ca0e7221 */ /* 0x002fe20000010000 */
[----:B------:R0:W-:Y:S01]  /*1ad30*/  @!P1 SYNCS.ARRIVE.TRANS64.RED.A1T0 RZ, [R138+URZ], RZ ;  /* 0x000000ff8aff99a7 */ /* 0x0001e2000810043f */
[----:B------:R-:W-:-:S02]  /*1ad40*/  F2FP.F16.F32.PACK_AB R202, R169, R202 ;  /* 0x000000caa9ca723e */ /* 0x000fc400000000ff */
[----:B------:R-:W-:Y:S01]  /*1ad50*/  FADD.FTZ R15, R169, R14 ;  /* 0x0000000ea90f7221 */ /* 0x000fe20000010000 */
[----:B------:R-:W-:Y:S01]  /*1ad60*/  FADD.FTZ R14, R141, R8 ;  /* 0x000000088d0e7221 */ /* 0x000fe20000010000 */
[----:B------:R-:W-:Y:S02]  /*1ad70*/  FFMA.FTZ R8, R143, R5, -R140 ;  /* 0x000000058f087223 */ /* 0x000fe4000001088c */
[----:B0-----:R-:W-:Y:S01]  /*1ad80*/  FADD.FTZ R138, R196, R15 ;  /* 0x0000000fc48a7221 */ /* 0x001fe20000010000 */
[----:B------:R-:W-:Y:S01]  /*1ad90*/  FADD.FTZ R14, R197, R14 ;  /* 0x0000000ec50e7221 */ /* 0x000fe20000010000 */
[C---:B------:R-:W-:Y:S02]  /*1ada0*/  F2FP.F16.F32.PACK_AB R196, R161.reuse, R196 ;  /* 0x000000c4a1c4723e */ /* 0x040fe400000000ff */
[----:B------:R-:W0:Y:S01]  /*1adb0*/  MUFU.EX2 R8, R8 ;  /* 0x0000000800087308 */ /* 0x000e220000000800 */
[----:B------:R-:W-:Y:S01]  /*1adc0*/  FADD.FTZ R15, R161, R138 ;  /* 0x0000008aa10f7221 */ /* 0x000fe20000010000 */
[C---:B------:R-:W-:Y:S01]  /*1add0*/  FADD.FTZ R14, R133.reuse, R14 ;  /* 0x0000000e850e7221 */ /* 0x040fe20000010000 */
[----:B------:R-:W-:-:S02]  /*1ade0*/  F2FP.F16.F32.PACK_AB R197, R133, R197 ;  /* 0x000000c585c5723e */ /* 0x000fc400000000ff */
[----:B------:R-:W-:Y:S01]  /*1adf0*/  FADD.FTZ R15, R198, R15 ;  /* 0x0000000fc60f7221 */ /* 0x000fe20000010000 */
[----:B------:R-:W-:Y:S01]  /*1ae00*/  FADD.FTZ R14, R199, R14 ;  /* 0x0000000ec70e7221 */ /* 0x000fe20000010000 */
[C---:B------:R-:W-:Y:S02]  /*1ae10*/  F2FP.F16.F32.PACK_AB R198, R164.reuse, R198 ;  /* 0x000000c6a4c6723e */ /* 0x040fe400000000ff */
[----:B------:R-:W-:Y:S01]  /*1ae20*/  FADD.FTZ R15, R164, R15 ;  /* 0x0000000fa40f7221 */ /* 0x000fe20000010000 */
[C---:B------:R-:W-:Y:S01]  /*1ae30*/  FADD.FTZ R14, R147.reuse, R14 ;  /* 0x0000000e930e7221 */ /* 0x040fe20000010000 */
        /* <DEDUP_REMOVED lines=9> */
[C---:B------:R-:W-:Y:S02]  /*1aed0*/  F2FP.F16.F32.PACK_AB R194, R153.reuse, R194 ;  /* 0x000000c299c2723e */ /* 0x040fe400000000ff */
[----:B------:R-:W-:Y:S01]  /*1aee0*/  FADD.FTZ R15, R153, R130 ;  /* 0x00000082990f7221 */ /* 0x000fe20000010000 */
[C---:B------:R-:W-:Y:S01]  /*1aef0*/  FADD.FTZ R14, R137.reuse, R14 ;  /* 0x0000000e890e7221 */ /* 0x040fe20000010000 */
[----:B------:R-:W-:-:S02]  /*1af00*/  F2FP.F16.F32.PACK_AB R195, R137, R195 ;  /* 0x000000c389c3723e */ /* 0x000fc400000000ff */
[----:B------:R-:W-:Y:S01]  /*1af10*/  FADD.FTZ R15, R188, R15 ;  /* 0x0000000fbc0f7221 */ /* 0x000fe20000010000 */
[----:B------:R-:W-:Y:S01]  /*1af20*/  FADD.FTZ R139, R189, R14 ;  /* 0x0000000ebd8b7221 */ /* 0x000fe20000010000 */
[----:B------:R-:W-:Y:S02]  /*1af30*/  F2FP.F16.F32.PACK_AB R189, R12, R189 ;  /* 0x000000bd0cbd723e */ /* 0x000fe400000000ff */
[----:B------:R-:W-:Y:S01]  /*1af40*/  FADD.FTZ R15, R156, R15 ;  /* 0x0000000f9c0f7221 */ /* 0x000fe20000010000 */
[----:B------:R-:W-:Y:S01]  /*1af50*/  FADD.FTZ R14, R12, R139 ;  /* 0x0000008b0c0e7221 */ /* 0x000fe20000010000 */
[----:B------:R-:W-:Y:S02]  /*1af60*/  F2FP.F16.F32.PACK_AB R188, R156, R188 ;  /* 0x000000bc9cbc723e */ /* 0x000fe400000000ff */
[----:B------:R-:W-:Y:S01]  /*1af70*/  FADD.FTZ R20, R190, R15 ;  /* 0x0000000fbe147221 */ /* 0x000fe20000010000 */
[----:B------:R-:W-:Y:S01]  /*1af80*/  FADD.FTZ R130, R191, R14 ;  /* 0x0000000ebf827221 */ /* 0x000fe20000010000 */
[----:B------:R-:W-:Y:S01]  /*1af90*/  F2FP.F16.F32.PACK_AB R191, R13, R191 ;  /* 0x000000bf0dbf723e */ /* 0x000fe200000000ff */
[----:B------:R-:W1:Y:S01]  /*1afa0*/  MUFU.EX2 R14, R135 ;  /* 0x00000087000e7308 */ /* 0x000e620000000800 */
[----:B------:R-:W-:Y:S01]  /*1afb0*/  FADD.FTZ R15, R21, R20 ;  /* 0x00000014150f7221 */ /* 0x000fe20000010000 */
[----:B------:R-:W-:Y:S01]  /*1afc0*/  FADD.FTZ R130, R13, R130 ;  /* 0x000000820d827221 */ /* 0x000fe20000010000 */
[----:B------:R-:W-:-:S02]  /*1afd0*/  F2FP.F16.F32.PACK_AB R190, R21, R190 ;  /* 0x000000be15be723e */ /* 0x000fc400000000ff */
[----:B------:R-:W-:Y:S01]  /*1afe0*/  FADD.FTZ R15, R184, R15 ;  /* 0x0000000fb80f7221 */ /* 0x000fe20000010000 */
[----:B------:R-:W-:Y:S01]  /*1aff0*/  FADD.FTZ R130, R185, R130 ;  /* 0x00000082b9827221 */ /* 0x000fe20000010000 */
[C---:B------:R-:W-:Y:S02]  /*1b000*/  F2FP.F16.F32.PACK_AB R185, R7.reuse, R185 ;  /* 0x000000b907b9723e */ /* 0x040fe400000000ff */
[C---:B------:R-:W-:Y:S01]  /*1b010*/  FADD.FTZ R15, R136.reuse, R15 ;  /* 0x0000000f880f7221 */ /* 0x040fe20000010000 */
[----:B------:R-:W-:Y:S01]  /*1b020*/  FADD.FTZ R130, R7, R130 ;  /* 0x0000008207827221 */ /* 0x000fe20000010000 */
[----:B------:R-:W-:Y:S02]  /*1b030*/  F2FP.F16.F32.PACK_AB R184, R136, R184 ;  /* 0x000000b888b8723e */ /* 0x000fe400000000ff */
        /* <DEDUP_REMOVED lines=9> */
[C---:B------:R-:W-:Y:S01]  /*1b0d0*/  FADD.FTZ R15, R128.reuse, R15 ;  /* 0x0000000f800f7221 */ /* 0x040fe20000010000 */
[----:B------:R-:W-:Y:S01]  /*1b0e0*/  FADD.FTZ R12, R11, R12 ;  /* 0x0000000c0b0c7221 */ /* 0x000fe20000010000 */
[----:B------:R-:W-:-:S02]  /*1b0f0*/  F2FP.F16.F32.PACK_AB R180, R128, R180 ;  /* 0x000000b480b4723e */ /* 0x000fc400000000ff */
[----:B------:R-:W-:Y:S01]  /*1b100*/  FADD.FTZ R20, R182, R15 ;  /* 0x0000000fb6147221 */ /* 0x000fe20000010000 */
[----:B------:R-:W-:Y:S01]  /*1b110*/  FADD.FTZ R7, R183, R12 ;  /* 0x0000000cb7077221 */ /* 0x000fe20000010000 */
[C---:B------:R-:W-:Y:S01]  /*1b120*/  F2FP.F16.F32.PACK_AB R182, R129.reuse, R182 ;  /* 0x000000b681b6723e */ /* 0x040fe200000000ff */
[----:B------:R-:W0:Y:S01]  /*1b130*/  MUFU.EX2 R12, R127 ;  /* 0x0000007f000c7308 */ /* 0x000e220000000800 */
[----:B------:R-:W-:Y:S01]  /*1b140*/  FADD.FTZ R20, R129, R20 ;  /* 0x0000001481147221 */ /* 0x000fe20000010000 */
[C---:B-1----:R-:W-:Y:S01]  /*1b150*/  FADD.FTZ R7, R14.reuse, R7 ;  /* 0x000000070e077221 */ /* 0x042fe20000010000 */
[----:B------:R-:W-:Y:S02]  /*1b160*/  F2FP.F16.F32.PACK_AB R183, R14, R183 ;  /* 0x000000b70eb7723e */ /* 0x000fe400000000ff */
[----:B------:R-:W-:Y:S01]  /*1b170*/  FADD.FTZ R13, R121, R20 ;  /* 0x00000014790d7221 */ /* 0x000fe20000010000 */
[----:B------:R-:W-:Y:S01]  /*1b180*/  FADD.FTZ R8, R122, R7 ;  /* 0x000000077a087221 */ /* 0x000fe20000010000 */
[----:B------:R-:W-:-:S02]  /*1b190*/  MOV R11, R4 ;  /* 0x00000004000b7202 */ /* 0x000fc40000000f00 */
[----:B------:R-:W-:Y:S01]  /*1b1a0*/  FADD.FTZ R13, R132, R13 ;  /* 0x0000000d840d7221 */ /* 0x000fe20000010000 */
[----:B------:R-:W-:-:S03]  /*1b1b0*/  FADD.FTZ R8, R123, R8 ;  /* 0x000000087b087221 */ /* 0x000fc60000010000 */
[----:B------:R-:W-:Y:S01]  /*1b1c0*/  FADD.FTZ R13, R124, R13 ;  /* 0x0000000d7c0d7221 */ /* 0x000fe20000010000 */
[----:B------:R-:W-:-:S03]  /*1b1d0*/  FADD.FTZ R7, R179, R8 ;  /* 0x00000008b3077221 */ /* 0x000fc60000010000 */
[----:B------:R-:W-:Y:S01]  /*1b1e0*/  FADD.FTZ R8, R10, R13 ;  /* 0x0000000d0a087221 */ /* 0x000fe20000010000 */
[C---:B0-----:R-:W-:Y:S01]  /*1b1f0*/  FADD.FTZ R7, R12.reuse, R7 ;  /* 0x000000070c077221 */ /* 0x041fe20000010000 */
[----:B------:R-:W-:Y:S01]  /*1b200*/  F2FP.F16.F32.PACK_AB R179, R12, R179 ;  /* 0x000000b30cb3723e */ /* 0x000fe200000000ff */
[----:B------:R-:W-:Y:S01]  /*1b210*/  IMAD.MOV.U32 R12, RZ, RZ, R213 ;  /* 0x000000ffff0c7224 */ /* 0x000fe200078e00d5 */
[----:B------:R-:W-:Y:S01]  /*1b220*/  MOV R13, R211 ;  /* 0x000000d3000d7202 */ /* 0x000fe20000000f00 */
[----:B------:R-:W-:Y:S01]  /*1b230*/  IMAD.MOV.U32 R10, RZ, RZ, R6 ;  /* 0x000000ffff0a7224 */ /* 0x000fe200078e0006 */
[----:B------:R-:W-:Y:S06]  /*1b240*/  @P2 BRA `(.L_x_3484) ;  /* 0xffffffa800f42947 */ /* 0x000fec000383ffff */
.L_x_3473:
[----:B------:R-:W-:Y:S05]  /*1b250*/  BSYNC B0 ;  /* 0x0000000000007941 */ /* 0x000fea0003800000 */
.L_x_3472:
        /* <DEDUP_REMOVED lines=99> */
.L_x_3485:
[----:B------:R-:W-:Y:S01]  /*1b890*/  IMAD R12, R211, 0x8, R2 ;  /* 0x00000008d30c7824 */ /* 0x000fe200078e0202 */
[----:B------:R-:W-:-:S04]  /*1b8a0*/  SHF.L.U32 R3, R213, 0x1f, RZ ;  /* 0x0000001fd5037819 */ /* 0x000fc800000006ff */
[----:B------:R0:W1:Y:S01]  /*1b8b0*/  SYNCS.PHASECHK.TRANS64.TRYWAIT P2, [R12+URZ+0x36850], R3 ;  /* 0x036850030c0075a7 */ /* 0x000062000804017f */
[----:B------:R-:W-:Y:S05]  /*1b8c0*/  @!P0 BRA `(.L_x_3486) ;  /* 0x0000000000048947 */ /* 0x000fea0003800000 */
[----:B------:R-:W-:Y:S01]  /*1b8d0*/  BPT.TRAP 0x1 ;  /* 0x000000040000795c */ /* 0x000fe20000300000 */
.L_x_3486:
        /* <DEDUP_REMOVED lines=9> */
.L_x_3488:
[----:B------:R-:W-:Y:S05]  /*1b970*/  BSYNC B0 ;  /* 0x0000000000007941 */ /* 0x000fea0003800000 */
.L_x_3487:
[----:B------:R-:W-:Y:S01]  /*1b980*/  IMAD.MOV.U32 R2, RZ, RZ, R0 ;  /* 0x000000ffff027224 */ /* 0x000fe200078e0000 */
[----:B01----:R-:W-:Y:S01]  /*1b990*/  MOV R3, 0x40000040 ;  /* 0x4000004000037802 */ /* 0x003fe20000000f00 */
[----:B------:R-:W-:Y:S01]  /*1b9a0*/  WARPGROUP.ARRIVE ;  /* 0x00000000000079c5 */ /* 0x000fe20000000000 */
[----:B------:R-:W-:Y:S02]  /*1b9b0*/  @!P1 VIADD R11, R12, 0x36860 ;  /* 0x000368600c0b9836 */ /* 0x000fe40000000000 */
[----:B------:R-:W-:Y:S01]  /*1b9c0*/  R2UR UR6, R2 ;  /* 0x00000000020672ca */ /* 0x000fe200000e0000 */
[----:B------:R-:W-:Y:S01]  /*1b9d0*/  VIADD R2, R0, 0x80 ;  /* 0x0000008000027836 */ /* 0x000fe20000000000 */
[----:B------:R-:W-:Y:S01]  /*1b9e0*/  R2UR UR7, R3 ;  /* 0x00000000030772ca */ /* 0x000fe200000e0000 */
[----:B------:R-:W-:Y:S01]  /*1b9f0*/  VIADD R211, R211, 0x1 ;  /* 0x00000001d3d37836 */ /* 0x000fe20000000000 */
[----:B------:R-:W-:Y:S01]  /*1ba00*/  MOV R3, 0x40000040 ;  /* 0x4000004000037802 */ /* 0x000fe20000000f00 */
[----:B------:R-:W-:Y:S01]  /*1ba10*/  VIADD R224, R224, 0x1 ;  /* 0x00000001e0e07836 */ /* 0x000fe20000000000 */
[----:B------:R-:W-:-:S02]  /*1ba20*/  @!P1 PRMT R11, RZ, 0x654, R11 ;  /* 0x00000654ff0b9816 */ /* 0x000fc4000000000b */
[----:B------:R-:W-:-:S04]  /*1ba30*/  ISETP.NE.AND P2, PT, R211, 0x2, PT ;  /* 0x00000002d300780c */ /* 0x000fc80003f45270 */
[----:B------:R-:W-:-:S03]  /*1ba40*/  SEL R211, R211, RZ, P2 ;  /* 0x000000ffd3d37207 */ /* 0x000fc60001000000 */
[----:B------:R-:W-:Y:S01]  /*1ba50*/  HGMMA.64x192x16.F32 R24, R200, gdesc[UR4].tnspB, R24, gsb0 ;  /* 0x42e00004c8187df0 */ /* 0x000fe20008000818 */
[----:B------:R-:W-:Y:S01]  /*1ba60*/  R2UR UR6, R2 ;  /* 0x00000000020672ca */ /* 0x000fe200000e0000 */
[----:B------:R-:W-:Y:S01]  /*1ba70*/  VIADD R2, R0, 0x100 ;  /* 0x0000010000027836 */ /* 0x000fe20000000000 */
[----:B------:R-:W-:Y:S02]  /*1ba80*/  R2UR UR7, R3 ;  /* 0x00000000030772ca */ /* 0x000fe400000e0000 */
[----:B------:R-:W-:Y:S01]  /*1ba90*/  MOV R3, 0x40000040 ;  /* 0x4000004000037802 */ /* 0x000fe20000000f00 */
[----:B------:R-:W-:Y:S02]  /*1baa0*/  WARPGROUP.DEPBAR.LE gsb0, 0x0 ;  /* 0x00008000000079c5 */ /* 0x000fe40000010000 */
[----:B------:R-:W-:-:S12]  /*1bab0*/  WARPGROUP.ARRIVE ;  /* 0x00000000000079c5 */ /* 0x000fd80000000000 */
        /* <DEDUP_REMOVED lines=24> */
[----:B------:R-:W-:Y:S01]  /*1bc40*/  R2UR UR7, R3 ;  /* 0x00000000030772ca */ /* 0x000fe200000e0000 */
[----:B------:R-:W0:Y:S01]  /*1bc50*/  SHFL.BFLY PT, R0, R7, 0x2, 0x1f ;  /* 0x0c401f0007007f89 */ /* 0x000e2200000e0000 */
[----:B------:R-:W-:Y:S01]  /*1bc60*/  MOV R3, 0x40000040 ;  /* 0x4000004000037802 */ /* 0x000fe20000000f00 */
[----:B------:R-:W-:Y:S02]  /*1bc70*/  WARPGROUP.DEPBAR.LE gsb0, 0x0 ;  /* 0x00008000000079c5 */ /* 0x000fe40000010000 */
[----:B------:R-:W-:-:S12]  /*1bc80*/  WARPGROUP.ARRIVE ;  /* 0x00000000000079c5 */ /* 0x000fd80000000000 */
[----:B------:R-:W-:Y:S01]  /*1bc90*/  HGMMA.64x192x16.F32 R24, R180, gdesc[UR4].tnspB, R24, gsb0 ;  /* 0x42e00004b4187df0 */ /* 0x000fe20008000818 */
[----:B------:R-:W-:Y:S01]  /*1bca0*/  R2UR UR6, R2 ;  /* 0x00000000020672ca */ /* 0x000fe200000e0000 */
[----:B0-----:R-:W-:Y:S01]  /*1bcb0*/  FADD.FTZ R2, R0, R7 ;  /* 0x0000000700027221 */ /* 0x001fe20000010000 */
[----:B------:R-:W-:Y:S02]  /*1bcc0*/  R2UR UR7, R3 ;  /* 0x00000000030772ca */ /* 0x000fe400000e0000 */
[----:B------:R-:W0:Y:S01]  /*1bcd0*/  SHFL.BFLY PT, R3, R8, 0x2, 0x1f ;  /* 0x0c401f0008037f89 */ /* 0x000e2200000e0000 */
[----:B------:R-:W-:-:S03]  /*1bce0*/  MOV R7, RZ ;  /* 0x000000ff00077202 */ /* 0x000fc60000000f00 */
[----:B------:R-:W1:Y:S01]  /*1bcf0*/  SHFL.BFLY PT, R9, R2, 0x1, 0x1f ;  /* 0x0c201f0002097f89 */ /* 0x000e6200000e0000 */
[----:B0-----:R-:W-:Y:S01]  /*1bd00*/  FADD.FTZ R3, R3, R8 ;  /* 0x0000000803037221 */ /* 0x001fe20000010000 */
[----:B-1----:R-:W-:-:S04]  /*1bd10*/  FADD.FTZ R14, R2, R9 ;  /* 0x00000009020e7221 */ /* 0x002fc80000010000 */
[----:B------:R-:W0:Y:S01]  /*1bd20*/  SHFL.BFLY PT, R0, R3, 0x1, 0x1f ;  /* 0x0c201f0003007f89 */ /* 0x000e2200000e0000 */
[----:B------:R-:W-:Y:S01]  /*1bd30*/  IMAD.MOV.U32 R2, RZ, RZ, RZ ;  /* 0x000000ffff027224 */ /* 0x000fe200078e00ff */
[----:B------:R-:W-:-:S13]  /*1bd40*/  FSETP.NE.FTZ.AND P3, PT, R14, RZ, PT ;  /* 0x000000ff0e00720b */ /* 0x000fda0003f75000 */
[----:B------:R-:W1:Y:S01]  /*1bd50*/  @P3 MUFU.LG2 R8, R14 ;  /* 0x0000000e00083308 */ /* 0x000e620000000c00 */
[----:B------:R-:W-:Y:S01]  /*1bd60*/  @P3 FMUL.FTZ R12, R5, 0.69314718246459960938 ;  /* 0x3f317218050c3820 */ /* 0x000fe20000410000 */
[----:B0-----:R-:W-:-:S06]  /*1bd70*/  FADD.FTZ R13, R3, R0 ;  /* 0x00000000030d7221 */ /* 0x001fcc0000010000 */
[----:B------:R-:W-:Y:S01]  /*1bd80*/  @P3 MUFU.RCP R2, R14 ;  /* 0x0000000e00023308 */ /* 0x000fe20000001000 */
[----:B------:R-:W-:Y:S02]  /*1bd90*/  SEL R0, RZ, 0x1, P2 ;  /* 0x00000001ff007807 */ /* 0x000fe40001000000 */
[----:B------:R-:W-:Y:S02]  /*1bda0*/  MOV R3, 0xff800000 ;  /* 0xff80000000037802 */ /* 0x000fe40000000f00 */
[----:B------:R-:W-:Y:S02]  /*1bdb0*/  FSETP.NE.FTZ.AND P0, PT, R13, RZ, PT ;  /* 0x000000ff0d00720b */ /* 0x000fe40003f15000 */
[----:B------:R-:W-:Y:S02]  /*1bdc0*/  LOP3.LUT R213, R213, R0, RZ, 0x3c, !PT ;  /* 0x00000000d5d57212 */ /* 0x000fe400078e3cff */
[----:B------:R-:W-:-:S09]  /*1bdd0*/  MOV R0, 0xff800000 ;  /* 0xff80000000007802 */ /* 0x000fd20000000f00 */
[----:B------:R-:W0:Y:S01]  /*1bde0*/  @P0 MUFU.LG2 R10, R13 ;  /* 0x0000000d000a0308 */ /* 0x000e220000000c00 */
[----:B------:R-:W-:Y:S01]  /*1bdf0*/  @P0 FMUL.FTZ R9, R5, 0.69314718246459960938 ;  /* 0x3f31721805090820 */ /* 0x000fe20000410000 */
[----:B-1----:R-:W-:-:S04]  /*1be00*/  @P3 FMUL.FTZ R5, R8, 0.69314718246459960938 ;  /* 0x3f31721808053820 */ /* 0x002fc80000410000 */
        /* <DEDUP_REMOVED lines=106> */
.L_x_3409:
        /* <DEDUP_REMOVED lines=9> */
[----:B------:R-:W2:Y:S01]  /*1c540*/  LDL R8, [R1+0x60] ;  /* 0x0000600001087983 */ /* 0x000ea20000100800 */
[----:B------:R-:W-:Y:S01]  /*1c550*/  F2FP.F16.F32.PACK_AB R24, R25, R24 ;  /* 0x000000181918723e */ /* 0x000fe200000000ff */
[----:B------:R-:W-:Y:S01]  /*1c560*/  ULDC.64 UR4, c[0x0][0xbd8] ;  /* 0x0002f60000047ab9 */ /* 0x000fe20000000a00 */
[----:B------:R-:W-:Y:S01]  /*1c570*/  F2FP.F16.F32.PACK_AB R25, R135, R124 ;  /* 0x0000007c8719723e */ /* 0x000fe200000000ff */
[----:B------:R-:W3:Y:S01]  /*1c580*/  S2R R7, SR_SWINHI ;  /* 0x0000000000077919 */ /* 0x000ee20000002f00 */
        /* <DEDUP_REMOVED lines=16> */
[----:B------:R-:W-:Y:S02]  /*1c690*/  MOV R4, R2 ;  /* 0x0000000200047202 */ /* 0x000fe40000000f00 */
[----:B---3--:R-:W-:Y:S02]  /*1c6a0*/  MOV R5, R7 ;  /* 0x0000000700057202 */ /* 0x008fe40000000f00 */
        /* <DEDUP_REMOVED lines=24> */
[----:B------:R-:W-:Y:S01]  /*1c830*/  MOV R61, RZ ;  /* 0x000000ff003d7202 */ /* 0x000fe20000000f00 */
[----:B------:R-:W-:Y:S01]  /*1c840*/  BAR.SYNC.DEFER_BLOCKING 0x1, 0x100 ;  /* 0x0044000000007b1d */ /* 0x000fe20000010000 */
[----:B--2---:R-:W-:-:S03]  /*1c850*/  IMAD.WIDE R26, R8, 0x2, R4 ;  /* 0x00000002081a7825 */ /* 0x004fc600078e0204 */
[C---:B------:R-:W-:Y:S02]  /*1c860*/  LOP3.LUT R7, R26.reuse, 0x380, RZ, 0xc0, !PT ;  /* 0x000003801a077812 */ /* 0x040fe400078ec0ff */
[C---:B------:R-:W-:Y:S02]  /*1c870*/  IADD3 R111, P2, R26.reuse, 0x20, RZ ;  /* 0x000000201a6f7810 */ /* 0x040fe40007f5e0ff */
[C---:B------:R-:W-:Y:S02]  /*1c880*/  IADD3 R139, P6, R26.reuse, 0x60, RZ ;  /* 0x000000601a8b7810 */ /* 0x040fe40007fde0ff */
[C---:B------:R-:W-:Y:S01]  /*1c890*/  IADD3 R137, P1, R26.reuse, 0x40, RZ ;  /* 0x000000401a897810 */ /* 0x040fe20007f3e0ff */
[--C-:B------:R-:W-:Y:S01]  /*1c8a0*/  IMAD.X R9, RZ, RZ, R27.reuse, P2 ;  /* 0x000000ffff097224 */ /* 0x100fe200010e061b */
[----:B------:R-:W-:Y:S01]  /*1c8b0*/  IADD3 R141, P5, R26, 0x4000, RZ ;  /* 0x000040001a8d7810 */ /* 0x000fe20007fbe0ff */
[----:B------:R-:W-:Y:S01]  /*1c8c0*/  IMAD.X R13, RZ, RZ, R27, P6 ;  /* 0x000000ffff0d7224 */ /* 0x000fe200030e061b */
[----:B------:R-:W-:-:S02]  /*1c8d0*/  SHF.R.U64 R7, R7, 0x3, RZ ;  /* 0x0000000307077819 */ /* 0x000fc400000012ff */
[-C--:B------:R-:W-:Y:S02]  /*1c8e0*/  IADD3.X R11, RZ, R27.reuse, RZ, P1, !PT ;  /* 0x0000001bff0b7210 */ /* 0x080fe40000ffe4ff */
[----:B------:R-:W-:Y:S02]  /*1c8f0*/  IADD3.X R15, RZ, R27, RZ, P5, !PT ;  /* 0x0000001bff0f7210 */ /* 0x000fe40002ffe4ff */
[C---:B------:R-:W-:Y:S02]  /*1c900*/  IADD3 R143, P0, R26.reuse, 0x4020, RZ ;  /* 0x000040201a8f7810 */ /* 0x040fe40007f1e0ff */
[C---:B------:R-:W-:Y:S02]  /*1c910*/  IADD3 R145, P4, R26.reuse, 0x4040, RZ ;  /* 0x000040401a917810 */ /* 0x040fe40007f9e0ff */
[C---:B------:R-:W-:Y:S01]  /*1c920*/  IADD3 R147, P3, R26.reuse, 0x4060, RZ ;  /* 0x000040601a937810 */ /* 0x040fe20007f7e0ff */
[----:B------:R-:W-:Y:S01]  /*1c930*/  IMAD.X R21, RZ, RZ, R27, P0 ;  /* 0x000000ffff157224 */ /* 0x000fe200000e061b */
[----:B------:R-:W-:-:S02]  /*1c940*/  IADD3 R153, P2, R26, 0x8000, RZ ;  /* 0x000080001a997810 */ /* 0x000fc40007f5e0ff */
[C---:B------:R-:W-:Y:S01]  /*1c950*/  IADD3 R155, P1, R26.reuse, 0x8020, RZ ;  /* 0x000080201a9b7810 */ /* 0x040fe20007f3e0ff */
[--C-:B------:R-:W-:Y:S01]  /*1c960*/  IMAD.X R35, RZ, RZ, R27.reuse, P3 ;  /* 0x000000ffff237224 */ /* 0x100fe200018e061b */
[C---:B------:R-:W-:Y:S02]  /*1c970*/  IADD3 R46, P6, R26.reuse, 0x8040, RZ ;  /* 0x000080401a2e7810 */ /* 0x040fe40007fde0ff */
[----:B------:R-:W-:Y:S01]  /*1c980*/  IADD3 R157, P5, R26, 0x8060, RZ ;  /* 0x000080601a9d7810 */ /* 0x000fe20007fbe0ff */
[--C-:B------:R-:W-:Y:S01]  /*1c990*/  IMAD.X R43, RZ, RZ, R27.reuse, P1 ;  /* 0x000000ffff2b7224 */ /* 0x100fe200008e061b */
[----:B------:R-:W-:Y:S02]  /*1c9a0*/  LOP3.LUT R26, R7, R26, RZ, 0x3c, !PT ;  /* 0x0000001a071a7212 */ /* 0x000fe400078e3cff */
[----:B------:R-:W-:Y:S01]  /*1c9b0*/  LOP3.LUT R8, R111, 0x380, RZ, 0xc0, !PT ;  /* 0x000003806f087812 */ /* 0x000fe200078ec0ff */
[----:B------:R-:W-:Y:S01]  /*1c9c0*/  IMAD.X R7, RZ, RZ, R27, P5 ;  /* 0x000000ffff077224 */ /* 0x000fe200028e061b */
[----:B------:R-:W-:-:S02]  /*1c9d0*/  IADD3.X R31, RZ, R27, RZ, P4, !PT ;  /* 0x0000001bff1f7210 */ /* 0x000fc400027fe4ff */
[-C--:B------:R-:W-:Y:S02]  /*1c9e0*/  IADD3.X R39, RZ, R27.reuse, RZ, P2, !PT ;  /* 0x0000001bff277210 */ /* 0x080fe400017fe4ff */
[-C--:B------:R-:W-:Y:S02]  /*1c9f0*/  IADD3.X R47, RZ, R27.reuse, RZ, P6, !PT ;  /* 0x0000001bff2f7210 */ /* 0x080fe400037fe4ff */
[----:B------:R-:W-:Y:S02]  /*1ca00*/  LOP3.LUT R10, R137, 0x380, RZ, 0xc0, !PT ;  /* 0x00000380890a7812 */ /* 0x000fe400078ec0ff */
[----:B------:R-:W-:Y:S02]  /*1ca10*/  LOP3.LUT R34, R147, 0x380, RZ, 0xc0, !PT ;  /* 0x0000038093227812 */ /* 0x000fe400078ec0ff */
[----:B------:R-:W-:Y:S02]  /*1ca20*/  MOV R78, R26 ;  /* 0x0000001a004e7202 */ /* 0x000fe40000000f00 */
[----:B------:R-:W-:-:S02]  /*1ca30*/  LOP3.LUT R27, R155, 0x380, RZ, 0xc0, !PT ;  /* 0x000003809b1b7812 */ /* 0x000fc400078ec0ff */
[----:B------:R-:W-:Y:S02]  /*1ca40*/  LOP3.LUT R12, R139, 0x380, RZ, 0xc0, !PT ;  /* 0x000003808b0c7812 */ /* 0x000fe400078ec0ff */
[----:B------:R-:W-:Y:S02]  /*1ca50*/  SHF.R.U64 R8, R8, 0x3, RZ ;  /* 0x0000000308087819 */ /* 0x000fe400000012ff */
[----:B------:R-:W-:Y:S02]  /*1ca60*/  LOP3.LUT R14, R141, 0x380, RZ, 0xc0, !PT ;  /* 0x000003808d0e7812 */ /* 0x000fe400078ec0ff */
[----:B------:R-:W-:Y:S02]  /*1ca70*/  SHF.R.U64 R10, R10, 0x3, RZ ;  /* 0x000000030a0a7819 */ /* 0x000fe400000012ff */
[----:B------:R-:W-:Y:S02]  /*1ca80*/  SHF.R.U64 R34, R34, 0x3, RZ ;  /* 0x0000000322227819 */ /* 0x000fe400000012ff */
[----:B------:R-:W-:-:S02]  /*1ca90*/  LOP3.LUT R42, R46, 0x380, RZ, 0xc0, !PT ;  /* 0x000003802e2a7812 */ /* 0x000fc400078ec0ff */
[----:B------:R-:W-:Y:S02]  /*1caa0*/  F2FP.F16.F32.PACK_AB R26, R29, R28 ;  /* 0x0000001c1d1a723e */ /* 0x000fe400000000ff */
[----:B------:R-:W-:Y:S02]  /*1cab0*/  LOP3.LUT R20, R143, 0x380, RZ, 0xc0, !PT ;  /* 0x000003808f147812 */ /* 0x000fe400078ec0ff */
[----:B------:R-:W-:Y:S02]  /*1cac0*/  SHF.R.U64 R28, R27, 0x3, RZ ;  /* 0x000000031b1c7819 */ /* 0x000fe400000012ff */
[----:B------:R-:W-:Y:S02]  /*1cad0*/  LOP3.LUT R30, R145, 0x380, RZ, 0xc0, !PT ;  /* 0x00000380911e7812 */ /* 0x000fe400078ec0ff */
[----:B------:R-:W-:Y:S02]  /*1cae0*/  SHF.R.U64 R12, R12, 0x3, RZ ;  /* 0x000000030c0c7819 */ /* 0x000fe400000012ff */
[----:B------:R-:W-:-:S02]  /*1caf0*/  LOP3.LUT R8, R8, R111, RZ, 0x3c, !PT ;  /* 0x0000006f08087212 */ /* 0x000fc400078e3cff */
[----:B------:R-:W-:Y:S02]  /*1cb00*/  LOP3.LUT R86, R157, 0x380, RZ, 0xc0, !PT ;  /* 0x000003809d567812 */ /* 0x000fe400078ec0ff */
[----:B------:R-:W-:Y:S02]  /*1cb10*/  SHF.R.U64 R14, R14, 0x3, RZ ;  /* 0x000000030e0e7819 */ /* 0x000fe400000012ff */
[----:B------:R-:W-:Y:S02]  /*1cb20*/  LOP3.LUT R10, R10, R137, RZ, 0x3c, !PT ;  /* 0x000000890a0a7212 */ /* 0x000fe400078e3cff */
[----:B------:R-:W-:Y:S02]  /*1cb30*/  LOP3.LUT R38, R153, 0x380, RZ, 0xc0, !PT ;  /* 0x0000038099267812 */ /* 0x000fe400078ec0ff */
[----:B------:R-:W-:Y:S02]  /*1cb40*/  LOP3.LUT R34, R34, R147, RZ, 0x3c, !PT ;  /* 0x0000009322227212 */ /* 0x000fe400078e3cff */
[----:B------:R-:W-:-:S02]  /*1cb50*/  SHF.R.U64 R29, R42, 0x3, RZ ;  /* 0x000000032a1d7819 */ /* 0x000fc400000012ff */
[----:B------:R-:W-:Y:S02]  /*1cb60*/  SHF.R.U64 R20, R20, 0x3, RZ ;  /* 0x0000000314147819 */ /* 0x000fe400000012ff */
[----:B------:R-:W-:Y:S02]  /*1cb70*/  LOP3.LUT R42, R28, R155, RZ, 0x3c, !PT ;  /* 0x0000009b1c2a7212 */ /* 0x000fe400078e3cff */
[----:B------:R-:W-:Y:S02]  /*1cb80*/  SHF.R.U64 R30, R30, 0x3, RZ ;  /* 0x000000031e1e7819 */ /* 0x000fe400000012ff */
[----:B------:R-:W-:Y:S02]  /*1cb90*/  LOP3.LUT R12, R12, R139, RZ, 0x3c, !PT ;  /* 0x0000008b0c0c7212 */ /* 0x000fe400078e3cff */
[----:B------:R-:W-:Y:S02]  /*1cba0*/  SHF.R.U64 R86, R86, 0x3, RZ ;  /* 0x0000000356567819 */ /* 0x000fe400000012ff */
[----:B------:R-:W-:-:S02]  /*1cbb0*/  MOV R28, R8 ;  /* 0x00000008001c7202 */ /* 0x000fc40000000f00 */
[----:B------:R-:W-:Y:S02]  /*1cbc0*/  LOP3.LUT R14, R14, R141, RZ, 0x3c, !PT ;  /* 0x0000008d0e0e7212 */ /* 0x000fe400078e3cff */
[----:B------:R-:W-:Y:S02]  /*1cbd0*/  SHF.R.U64 R38, R38, 0x3, RZ ;  /* 0x0000000326267819 */ /* 0x000fe400000012ff */
[----:B------:R-:W-:Y:S02]  /*1cbe0*/  F2FP.F16.F32.PACK_AB R27, R134, R6 ;  /* 0x00000006861b723e */ /* 0x000fe400000000ff */
[----:B------:R-:W-:Y:S02]  /*1cbf0*/  MOV R11, R10 ;  /* 0x0000000a000b7202 */ /* 0x000fe40000000f00 */
[----:B------:R-:W-:Y:S01]  /*1cc00*/  MOV R9, R34 ;  /* 0x0000002200097202 */ /* 0x000fe20000000f00 */
[----:B------:R-:W-:Y:S01]  /*1cc10*/  STSM.16.M88.4 [R78], R24 ;  /* 0x000000184e007844 */ /* 0x000fe20000000200 */
[----:B------:R-:W-:-:S02]  /*1cc20*/  LOP3.LUT R20, R20, R143, RZ, 0x3c, !PT ;  /* 0x0000008f14147212 */ /* 0x000fc400078e3cff */
[----:B------:R-:W-:Y:S02]  /*1cc30*/  MOV R10, R42 ;  /* 0x0000002a000a7202 */ /* 0x000fe40000000f00 */
[----:B------:R-:W-:Y:S02]  /*1cc40*/  F2FP.F16.F32.PACK_AB R34, R37, R36 ;  /* 0x000000242522723e */ /* 0x000fe400000000ff */
[----:B------:R-:W-:Y:S02]  /*1cc50*/  F2FP.F16.F32.PACK_AB R35, R132, R122 ;  /* 0x0000007a8423723e */ /* 0x000fe400000000ff */
[----:B------:R-:W-:Y:S02]  /*1cc60*/  LOP3.LUT R30, R30, R145, RZ, 0x3c, !PT ;  /* 0x000000911e1e7212 */ /* 0x000fe400078e3cff */
[----:B------:R-:W-:Y:S01]  /*1cc70*/  F2FP.F16.F32.PACK_AB R42, R45, R44 ;  /* 0x0000002c2d2a723e */ /* 0x000fe200000000ff */
[----:B------:R-:W-:Y:S01]  /*1cc80*/  STSM.16.M88.4 [R28], R32 ;  /* 0x000000201c007844 */ /* 0x000fe20000000200 */
[----:B------:R-:W-:-:S02]  /*1cc90*/  F2FP.F16.F32.PACK_AB R43, R130, R120 ;  /* 0x00000078822b723e */ /* 0x000fc400000000ff */
[----:B------:R-:W-:Y:S02]  /*1cca0*/  LOP3.LUT R6, R86, R157, RZ, 0x3c, !PT ;  /* 0x0000009d56067212 */ /* 0x000fe400078e3cff */
[----:B------:R-:W-:Y:S01]  /*1ccb0*/  MOV R12, R12 ;  /* 0x0000000c000c7202 */ /* 0x000fe20000000f00 */
[----:B------:R-:W-:Y:S01]  /*1ccc0*/  STSM.16.M88.4 [R11], R40 ;  /* 0x000000280b007844 */ /* 0x000fe20000000200 */
[----:B------:R-:W-:Y:S02]  /*1ccd0*/  LOP3.LUT R38, R38, R153, RZ, 0x3c, !PT ;  /* 0x0000009926267212 */ /* 0x000fe400078e3cff */
[----:B------:R-:W-:Y:S01]  /*1cce0*/  MOV R14, R14 ;  /* 0x0000000e000e7202 */ /* 0x000fe20000000f00 */
[----:B------:R-:W-:Y:S01]  /*1ccf0*/  STSM.16.M88.4 [R12], R48 ;  /* 0x000000300c007844 */ /* 0x000fe20000000200 */
[----:B------:R-:W-:Y:S02]  /*1cd00*/  MOV R20, R20 ;  /* 0x0000001400147202 */ /* 0x000fe40000000f00 */
[----:B------:R-:W-:Y:S01]  /*1cd10*/  LOP3.LUT R46, R29, R46, RZ, 0x3c, !PT ;  /* 0x0000002e1d2e7212 */ /* 0x000fe200078e3cff */
[----:B------:R-:W-:Y:S01]  /*1cd20*/  STSM.16.M88.4 [R14], R56 ;  /* 0x000000380e007844 */ /* 0x000fe20000000200 */
[----:B------:R-:W-:-:S02]  /*1cd30*/  MOV R30, R30 ;  /* 0x0000001e001e7202 */ /* 0x000fc40000000f00 */
[----:B------:R-:W-:Y:S01]  /*1cd40*/  MOV R8, R6 ;  /* 0x0000000600087202 */ /* 0x000fe20000000f00 */
[----:B------:R-:W-:Y:S01]  /*1cd50*/  STSM.16.M88.4 [R20], R64 ;  /* 0x0000004014007844 */ /* 0x000fe20000000200 */
[----:B------:R-:W-:Y:S02]  /*1cd60*/  MOV R38, R38 ;  /* 0x0000002600267202 */ /* 0x000fe40000000f00 */
[----:B------:R-:W-:Y:S01]  /*1cd70*/  ISETP.NE.U32.AND P0, PT, RZ, UR4, PT ;  /* 0x00000004ff007c0c */ /* 0x000fe2000bf05070 */
[----:B------:R-:W-:Y:S01]  /*1cd80*/  STSM.16.M88.4 [R30], R72 ;  /* 0x000000481e007844 */ /* 0x000fe20000000200 */
[----:B------:R-:W-:Y:S02]  /*1cd90*/  IADD3 R6, P1, R220, UR4, RZ ;  /* 0x00000004dc067c10 */ /* 0x000fe4000ff3e0ff */
[----:B------:R-:W-:Y:S01]  /*1cda0*/  MOV R46, R46 ;  /* 0x0000002e002e7202 */ /* 0x000fe20000000f00 */
[----:B------:R2:W-:Y:S01]  /*1cdb0*/  STSM.16.M88.4 [R9], R80 ;  /* 0x0000005009007844 */ /* 0x0005e20000000200 */
[----:B------:R-:W-:-:S02]  /*1cdc0*/  ISETP.NE.AND.EX P0, PT, RZ, UR5, PT, P0 ;  /* 0x00000005ff007c0c */ /* 0x000fc4000bf05300 */
[----:B------:R-:W-:Y:S01]  /*1cdd0*/  IADD3.X R7, R221, UR5, RZ, P1, !PT ;  /* 0x00000005dd077c10 */ /* 0x000fe20008ffe4ff */
[----:B------:R-:W-:Y:S01]  /*1cde0*/  STSM.16.M88.4 [R38], R88 ;  /* 0x0000005826007844 */ /* 0x000fe20000000200 */
[----:B------:R-:W-:Y:S02]  /*1cdf0*/  ULDC.64 UR4, c[0x0][0xbe0] ;  /* 0x0002f80000047ab9 */ /* 0x000fe40000000a00 */
[----:B------:R-:W-:Y:S01]  /*1ce00*/  ISETP.NE.U32.AND P1, PT, RZ, UR4, PT ;  /* 0x00000004ff007c0c */ /* 0x000fe2000bf25070 */
[----:B------:R-:W-:Y:S04]  /*1ce10*/  STSM.16.M88.4 [R10], R96 ;  /* 0x000000600a007844 */ /* 0x000fe80000000200 */
[----:B------:R-:W-:Y:S01]  /*1ce20*/  STSM.16.M88.4 [R46], R104 ;  /* 0x000000682e007844 */ /* 0x000fe20000000200 */
[----:B------:R-:W-:-:S03]  /*1ce30*/  ISETP.NE.AND.EX P1, PT, RZ, UR5, PT, P1 ;  /* 0x00000005ff007c0c */ /* 0x000fc6000bf25310 */
[----:B------:R3:W-:Y:S01]  /*1ce40*/  STSM.16.M88.4 [R8], R112 ;  /* 0x0000007008007844 */ /* 0x0007e20000000200 */
[----:B------:R-:W-:Y:S09]  /*1ce50*/  BAR.SYNC.DEFER_BLOCKING 0x1, 0x100 ;  /* 0x0044000000007b1d */ /* 0x000ff20000010000 */
[----:B------:R-:W-:Y:S01]  /*1ce60*/  @P1 IADD3 R220, P2, R220, UR4, RZ ;  /* 0x00000004dcdc1c10 */ /* 0x000fe2000ff5e0ff */
[----:B------:R-:W-:-:S02]  /*1ce70*/  ULDC UR4, c[0x0][0xa88] ;  /* 0x0002a20000047ab9 */ /* 0x000fc40000000800 */
[----:B------:R-:W-:Y:S02]  /*1ce80*/  MOV R60, UR4 ;  /* 0x00000004003c7c02 */ /* 0x000fe40008000f00 */
[----:B------:R-:W-:Y:S01]  /*1ce90*/  @P1 IADD3.X R221, R221, UR5, RZ, P2, !PT ;  /* 0x00000005dddd1c10 */ /* 0x000fe200097fe4ff */
[----:B------:R4:W5:Y:S01]  /*1cea0*/  @P0 LDG.E R61, desc[UR60][R6.64] ;  /* 0x0000003c063d0981 */ /* 0x000962000c1e1900 */
[----:B--2---:R-:W-:-:S03]  /*1ceb0*/  IMAD R9, R216, 0x40, R214 ;  /* 0x00000040d8097824 */ /* 0x004fc600078e02d6 */
[----:B------:R4:W5:Y:S01]  /*1cec0*/  @P1 LDG.E R60, desc[UR60][R220.64] ;  /* 0x0000003cdc3c1981 */ /* 0x000962000c1e1900 */
[----:B------:R-:W-:-:S03]  /*1ced0*/  IMAD.WIDE R4, R9, 0x2, R4 ;  /* 0x0000000209047825 */ /* 0x000fc600078e0204 */
[----:B------:R-:W-:-:S04]  /*1cee0*/  IADD3 R9, P4, R4, 0x1000, RZ ;  /* 0x0000100004097810 */ /* 0x000fc80007f9e0ff */
[----:B---3--:R-:W-:Y:S01]  /*1cef0*/  LOP3.LUT R8, R9, 0x380, RZ, 0xc0, !PT ;  /* 0x0000038009087812 */ /* 0x008fe200078ec0ff */
[----:B------:R-:W-:Y:S08]  /*1cf00*/  @P1 BRA `(.L_x_3492) ;  /* 0x0000000000101947 */ /* 0x000ff00003800000 */
[----:B------:R-:W-:Y:S05]  /*1cf10*/  @!P0 BRA `(.L_x_3492) ;  /* 0x00000000000c8947 */ /* 0x000fea0003800000 */
[----:B------:R-:W2:Y:S04]  /*1cf20*/  LDG.E R11, desc[UR60][R6.64] ;  /* 0x0000003c060b7981 */ /* 0x000ea8000c1e1900 */
[----:B-----5:R-:W2:Y:S02]  /*1cf30*/  LDG.E R60, desc[UR60][R6.64+0x4] ;  /* 0x0000043c063c7981 */ /* 0x020ea4000c1e1900 */
[----:B--2---:R-:W-:-:S07]  /*1cf40*/  IMAD.IADD R60, R60, 0x1, -R11 ;  /* 0x000000013c3c7824 */ /* 0x004fce00078e0a0b */
.L_x_3492:
[----:B------:R-:W2:Y:S01]  /*1cf50*/  LDL R10, [R1+0x5c] ;  /* 0x00005c00010a7983 */ /* 0x000ea20000100800 */
[----:B------:R-:W-:Y:S01]  /*1cf60*/  SHF.R.S32.HI R62, RZ, 0x1f, R219 ;  /* 0x0000001fff3e7819 */ /* 0x000fe200000114db */
[----:B------:R-:W-:Y:S01]  /*1cf70*/  ULDC.64 UR4, c[0x0][0xb70] ;  /* 0x0002dc0000047ab9 */ /* 0x000fe20000000a00 */
[----:B------:R-:W-:Y:S02]  /*1cf80*/  SHF.R.U64 R8, R8, 0x3, RZ ;  /* 0x0000000308087819 */ /* 0x000fe400000012ff */
[----:B-----5:R-:W-:Y:S01]  /*1cf90*/  SHF.R.S32.HI R21, RZ, 0x1f, R61 ;  /* 0x0000001fff157819 */ /* 0x020fe2000001143d */
[----:B----4-:R-:W-:Y:S01]  /*1cfa0*/  IMAD R6, R62, UR4, RZ ;  /* 0x000000043e067c24 */ /* 0x010fe2000f8e02ff */
[----:B------:R-:W-:Y:S02]  /*1cfb0*/  MOV R20, R61 ;  /* 0x0000003d00147202 */ /* 0x000fe40000000f00 */
[----:B------:R-:W-:Y:S01]  /*1cfc0*/  LOP3.LUT R8, R8, R9, RZ, 0x3c, !PT ;  /* 0x0000000908087212 */ /* 0x000fe200078e3cff */
[C---:B------:R-:W-:Y:S01]  /*1cfd0*/  IMAD R9, R219.reuse, UR5, R6 ;  /* 0x00000005db097c24 */ /* 0x040fe2000f8e0206 */
[----:B------:R-:W-:Y:S01]  /*1cfe0*/  SEL R226, R226, RZ, !P0 ;  /* 0x000000ffe2e27207 */ /* 0x000fe20004000000 */
[----:B------:R-:W-:Y:S01]  /*1cff0*/  IMAD.WIDE.U32 R6, R219, UR4, R20 ;  /* 0x00000004db067c25 */ /* 0x000fe2000f8e0014 */
[----:B------:R-:W-:Y:S01]  /*1d000*/  SEL R63, R222, RZ, !P0 ;  /* 0x000000ffde3f7207 */ /* 0x000fe20004000000 */
[----:B------:R-:W-:Y:S01]  /*1d010*/  ULDC.64 UR4, c[0x0][0xb78] ;  /* 0x0002de0000047ab9 */ /* 0x000fe20000000a00 */
[C---:B------:R-:W-:Y:S01]  /*1d020*/  IADD3 R29, P0, R4.reuse, 0x4000, RZ ;  /* 0x00004000041d7810 */ /* 0x040fe20007f1e0ff */
[----:B------:R-:W-:Y:S01]  /*1d030*/  IMAD.IADD R7, R7, 0x1, R9 ;  /* 0x0000000107077824 */ /* 0x000fe200078e0209 */
[----:B------:R-:W-:Y:S01]  /*1d040*/  IADD3 R13, P5, R4, 0x2000, RZ ;  /* 0x00002000040d7810 */ /* 0x000fe20007fbe0ff */
[----:B------:R-:W-:Y:S01]  /*1d050*/  IMAD R9, R226, UR4, RZ ;  /* 0x00000004e2097c24 */ /* 0x000fe2000f8e02ff */
[C---:B------:R-:W-:Y:S01]  /*1d060*/  IADD3 R25, P6, R4.reuse, 0x3000, RZ ;  /* 0x0000300004197810 */ /* 0x040fe20007fde0ff */
[----:B------:R-:W-:Y:S01]  /*1d070*/  IMAD.WIDE.U32 R6, R63, UR4, R6 ;  /* 0x000000043f067c25 */ /* 0x000fe2000f8e0006 */
[----:B------:R-:W-:-:S02]  /*1d080*/  IADD3 R33, P1, R4, 0x5000, RZ ;  /* 0x0000500004217810 */ /* 0x000fc40007f3e0ff */
[----:B------:R-:W-:Y:S02]  /*1d090*/  LOP3.LUT R28, R29, 0x380, RZ, 0xc0, !PT ;  /* 0x000003801d1c7812 */ /* 0x000fe400078ec0ff */
[----:B------:R-:W-:Y:S02]  /*1d0a0*/  IADD3 R37, P2, R4, 0x6000, RZ ;  /* 0x0000600004257810 */ /* 0x000fe40007f5e0ff */
[----:B------:R-:W-:Y:S02]  /*1d0b0*/  LOP3.LUT R12, R13, 0x380, RZ, 0xc0, !PT ;  /* 0x000003800d0c7812 */ /* 0x000fe400078ec0ff */
[----:B------:R-:W-:Y:S02]  /*1d0c0*/  LOP3.LUT R24, R25, 0x380, RZ, 0xc0, !PT ;  /* 0x0000038019187812 */ /* 0x000fe400078ec0ff */
[----:B------:R-:W-:Y:S02]  /*1d0d0*/  LOP3.LUT R32, R33, 0x380, RZ, 0xc0, !PT ;  /* 0x0000038021207812 */ /* 0x000fe400078ec0ff */
[----:B------:R-:W-:-:S02]  /*1d0e0*/  SHF.R.U64 R28, R28, 0x3, RZ ;  /* 0x000000031c1c7819 */ /* 0x000fc400000012ff */
[----:B------:R-:W-:Y:S02]  /*1d0f0*/  LOP3.LUT R36, R37, 0x380, RZ, 0xc0, !PT ;  /* 0x0000038025247812 */ /* 0x000fe400078ec0ff */
[----:B------:R-:W-:Y:S02]  /*1d100*/  SHF.R.U64 R12, R12, 0x3, RZ ;  /* 0x000000030c0c7819 */ /* 0x000fe400000012ff */
[----:B------:R-:W-:Y:S02]  /*1d110*/  SHF.R.U64 R24, R24, 0x3, RZ ;  /* 0x0000000318187819 */ /* 0x000fe400000012ff */
[----:B------:R-:W-:Y:S02]  /*1d120*/  SHF.R.U64 R32, R32, 0x3, RZ ;  /* 0x0000000320207819 */ /* 0x000fe400000012ff */
[----:B------:R-:W-:Y:S02]  /*1d130*/  LOP3.LUT R28, R28, R29, RZ, 0x3c, !PT ;  /* 0x0000001d1c1c7212 */ /* 0x000fe400078e3cff */
[----:B------:R-:W-:-:S02]  /*1d140*/  SHF.R.U64 R36, R36, 0x3, RZ ;  /* 0x0000000324247819 */ /* 0x000fc400000012ff */
[----:B------:R-:W-:Y:S02]  /*1d150*/  IADD3.X R29, RZ, R5, RZ, P0, !PT ;  /* 0x00000005ff1d7210 */ /* 0x000fe400007fe4ff */
[----:B------:R-:W-:Y:S02]  /*1d160*/  LOP3.LUT P0, RZ, R229, 0x3, RZ, 0xc0, !PT ;  /* 0x00000003e5ff7812 */ /* 0x000fe4000780c0ff */
[----:B------:R-:W-:Y:S02]  /*1d170*/  LOP3.LUT R12, R12, R13, RZ, 0x3c, !PT ;  /* 0x0000000d0c0c7212 */ /* 0x000fe400078e3cff */
[----:B------:R-:W-:Y:S01]  /*1d180*/  LOP3.LUT R24, R24, R25, RZ, 0x3c, !PT ;  /* 0x0000001918187212 */ /* 0x000fe200078e3cff */
[--C-:B------:R-:W-:Y:S01]  /*1d190*/  IMAD.X R25, RZ, RZ, R5.reuse, P6 ;  /* 0x000000ffff197224 */ /* 0x100fe200030e0605 */
[----:B------:R-:W-:Y:S01]  /*1d1a0*/  LOP3.LUT R32, R32, R33, RZ, 0x3c, !PT ;  /* 0x0000002120207212 */ /* 0x000fe200078e3cff */
[--C-:B------:R-:W-:Y:S01]  /*1d1b0*/  IMAD.X R33, RZ, RZ, R5.reuse, P1 ;  /* 0x000000ffff217224 */ /* 0x100fe200008e0605 */
[----:B------:R-:W-:Y:S01]  /*1d1c0*/  LOP3.LUT R36, R36, R37, RZ, 0x3c, !PT ;  /* 0x0000002524247212 */ /* 0x000fe200078e3cff */
[----:B------:R-:W-:Y:S01]  /*1d1d0*/  IMAD.X R37, RZ, RZ, R5, P2 ;  /* 0x000000ffff257224 */ /* 0x000fe200010e0605 */
[----:B------:R-:W-:-:S02]  /*1d1e0*/  IADD3.X R13, RZ, R5, RZ, P5, !PT ;  /* 0x00000005ff0d7210 */ /* 0x000fc40002ffe4ff */
[C---:B------:R-:W-:Y:S02]  /*1d1f0*/  IADD3 R49, P5, R4.reuse, 0x9000, RZ ;  /* 0x0000900004317810 */ /* 0x040fe40007fbe0ff */
[----:B------:R-:W-:Y:S02]  /*1d200*/  IADD3 R53, P6, R4, 0xa000, RZ ;  /* 0x0000a00004357810 */ /* 0x000fe40007fde0ff */
[----:B------:R-:W-:Y:S02]  /*1d210*/  LOP3.LUT R48, R49, 0x380, RZ, 0xc0, !PT ;  /* 0x0000038031307812 */ /* 0x000fe400078ec0ff */
[----:B------:R-:W-:Y:S02]  /*1d220*/  LOP3.LUT R52, R53, 0x380, RZ, 0xc0, !PT ;  /* 0x0000038035347812 */ /* 0x000fe400078ec0ff */
[----:B------:R-:W-:Y:S02]  /*1d230*/  SHF.R.U64 R48, R48, 0x3, RZ ;  /* 0x0000000330307819 */ /* 0x000fe400000012ff */
[----:B------:R-:W-:-:S02]  /*1d240*/  SHF.R.U64 R52, R52, 0x3, RZ ;  /* 0x0000000334347819 */ /* 0x000fc400000012ff */
[----:B------:R-:W-:Y:S02]  /*1d250*/  LOP3.LUT R48, R48, R49, RZ, 0x3c, !PT ;  /* 0x0000003130307212 */ /* 0x000fe400078e3cff */
[----:B------:R-:W-:Y:S01]  /*1d260*/  LOP3.LUT R52, R52, R53, RZ, 0x3c, !PT ;  /* 0x0000003534347212 */ /* 0x000fe200078e3cff */
[----:B------:R-:W-:Y:S01]  /*1d270*/  IMAD.X R53, RZ, RZ, R5, P6 ;  /* 0x000000ffff357224 */ /* 0x000fe200030e0605 */
[----:B------:R-:W-:Y:S02]  /*1d280*/  IADD3.X R49, RZ, R5, RZ, P5, !PT ;  /* 0x00000005ff317210 */ /* 0x000fe40002ffe4ff */
[----:B------:R-:W-:Y:S01]  /*1d290*/  SHF.R.S32.HI R215, RZ, 0x1f, R214 ;  /* 0x0000001fffd77819 */ /* 0x000fe200000114d6 */
[C---:B------:R-:W-:Y:S01]  /*1d2a0*/  IMAD R65, R225.reuse, -0x80, R60 ;  /* 0xffffff80e1417824 */ /* 0x040fe200078e023c */
[----:B------:R-:W-:Y:S01]  /*1d2b0*/  SHF.R.S32.HI R217, RZ, 0x1f, R216 ;  /* 0x0000001fffd97819 */ /* 0x000fe200000114d8 */
[----:B------:R-:W-:Y:S01]  /*1d2c0*/  BSSY B1, `(.L_x_3493) ;  /* 0x0000061000017945 */ /* 0x000fe20003800000 */
[----:B--2---:R-:W-:Y:S01]  /*1d2d0*/  LEA R11, R225, R10, 0x7 ;  /* 0x0000000ae10b7211 */ /* 0x004fe200078e38ff */
[----:B------:R-:W-:Y:S01]  /*1d2e0*/  IMAD R10, R63, UR5, R9 ;  /* 0x000000053f0a7c24 */ /* 0x000fe2000f8e0209 */
[----:B------:R-:W-:-:S02]  /*1d2f0*/  ULDC.64 UR4, c[0x0][0xb40] ;  /* 0x0002d00000047ab9 */ /* 0x000fc40000000a00 */
[----:B------:R-:W-:Y:S02]  /*1d300*/  SHF.R.S32.HI R9, RZ, 0x1f, R11 ;  /* 0x0000001fff097819 */ /* 0x000fe4000001140b */
[C---:B------:R-:W-:Y:S02]  /*1d310*/  IADD3 R6, P3, R11.reuse, R6, RZ ;  /* 0x000000060b067210 */ /* 0x040fe40007f7e0ff */
[----:B------:R-:W-:Y:S02]  /*1d320*/  ISETP.GE.OR P1, PT, R11, R60, P0 ;  /* 0x0000003c0b00720c */ /* 0x000fe40000726670 */
[----:B------:R-:W-:Y:S02]  /*1d330*/  IADD3.X R9, R9, R7, R10, P3, !PT ;  /* 0x0000000709097210 */ /* 0x000fe40001ffe40a */
[----:B------:R-:W-:Y:S02]  /*1d340*/  LEA R54, P3, R6, UR4, 0x2 ;  /* 0x0000000406367c11 */ /* 0x000fe4000f8610ff */
[----:B------:R-:W-:-:S02]  /*1d350*/  IADD3 R7, R11, 0x8, RZ ;  /* 0x000000080b077810 */ /* 0x000fc40007ffe0ff */
[----:B------:R-:W-:Y:S01]  /*1d360*/  LEA.HI.X R55, R6, UR5, R9, 0x2, P3 ;  /* 0x0000000506377c11 */ /* 0x000fe200098f1409 */
[----:B------:R-:W-:Y:S01]  /*1d370*/  IMAD.X R9, RZ, RZ, R5, P4 ;  /* 0x000000ffff097224 */ /* 0x000fe200020e0605 */
[C---:B------:R-:W-:Y:S01]  /*1d380*/  IADD3 R41, P3, R4.reuse, 0x7000, RZ ;  /* 0x0000700004297810 */ /* 0x040fe20007f7e0ff */
[----:B------:R-:W-:Y:S01]  /*1d390*/  ULDC.64 UR4, c[0x0][0xaa0] ;  /* 0x0002a80000047ab9 */ /* 0x000fe20000000a00 */
[C---:B------:R-:W-:Y:S01]  /*1d3a0*/  IADD3 R45, P4, R4.reuse, 0x8000, RZ ;  /* 0x00008000042d7810 */ /* 0x040fe20007f9e0ff */
[----:B------:R-:W-:Y:S01]  /*1d3b0*/  @!P1 STG.E desc[UR60][R54.64], R3 ;  /* 0x0000000336009986 */ /* 0x000fe2000c10193c */
[C---:B------:R-:W-:Y:S02]  /*1d3c0*/  LOP3.LUT R6, R4.reuse, 0x380, RZ, 0xc0, !PT ;  /* 0x0000038004067812 */ /* 0x040fe400078ec0ff */
[----:B------:R-:W-:Y:S02]  /*1d3d0*/  IADD3 R11, P2, R4, 0xb000, RZ ;  /* 0x0000b000040b7810 */ /* 0x000fe40007f5e0ff */
[----:B------:R-:W-:-:S02]  /*1d3e0*/  ISETP.GE.OR P0, PT, R7, R60, P0 ;  /* 0x0000003c0700720c */ /* 0x000fc40000706670 */
[----:B------:R-:W-:Y:S02]  /*1d3f0*/  LOP3.LUT R40, R41, 0x380, RZ, 0xc0, !PT ;  /* 0x0000038029287812 */ /* 0x000fe400078ec0ff */
[----:B------:R-:W-:Y:S02]  /*1d400*/  LOP3.LUT R44, R45, 0x380, RZ, 0xc0, !PT ;  /* 0x000003802d2c7812 */ /* 0x000fe400078ec0ff */
[----:B------:R-:W-:Y:S02]  /*1d410*/  SHF.R.U64 R7, R6, 0x3, RZ ;  /* 0x0000000306077819 */ /* 0x000fe400000012ff */
[----:B------:R-:W-:Y:S02]  /*1d420*/  LOP3.LUT R6, R11, 0x380, RZ, 0xc0, !PT ;  /* 0x000003800b067812 */ /* 0x000fe400078ec0ff */
[----:B------:R-:W-:Y:S02]  /*1d430*/  SHF.R.U64 R40, R40, 0x3, RZ ;  /* 0x0000000328287819 */ /* 0x000fe400000012ff */
[----:B------:R-:W-:Y:S01]  /*1d440*/  SHF.R.U64 R44, R44, 0x3, RZ ;  /* 0x000000032c2c7819 */ /* 0x000fe200000012ff */
[----:B------:R2:W-:Y:S01]  /*1d450*/  @!P0 STG.E desc[UR60][R54.64+0x20], R0 ;  /* 0x0000200036008986 */ /* 0x0005e2000c10193c */
[----:B------:R-:W-:-:S02]  /*1d460*/  SHF.R.U64 R6, R6, 0x3, RZ ;  /* 0x0000000306067819 */ /* 0x000fc400000012ff */
[----:B------:R-:W-:Y:S01]  /*1d470*/  LOP3.LUT R40, R40, R41, RZ, 0x3c, !PT ;  /* 0x0000002928287212 */ /* 0x000fe200078e3cff */
[----:B------:R-:W5:Y:S01]  /*1d480*/  LD.E.128 R12, desc[UR60][R12.64] ;  /* 0x0000003c0c0c7980 */ /* 0x000f62000c101d00 */
[----:B------:R-:W-:Y:S01]  /*1d490*/  LOP3.LUT R44, R44, R45, RZ, 0x3c, !PT ;  /* 0x0000002d2c2c7212 */ /* 0x000fe200078e3cff */
[----:B------:R-:W-:Y:S01]  /*1d4a0*/  IMAD.X R45, RZ, RZ, R5, P4 ;  /* 0x000000ffff2d7224 */ /* 0x000fe200020e0605 */
[-C--:B------:R-:W-:Y:S01]  /*1d4b0*/  IADD3.X R41, RZ, R5.reuse, RZ, P3, !PT ;  /* 0x00000005ff297210 */ /* 0x080fe20001ffe4ff */
[----:B------:R-:W5:Y:S01]  /*1d4c0*/  LD.E.128 R24, desc[UR60][R24.64] ;  /* 0x0000003c18187980 */ /* 0x000f62000c101d00 */
[----:B------:R-:W-:Y:S02]  /*1d4d0*/  LOP3.LUT R4, R7, R4, RZ, 0x3c, !PT ;  /* 0x0000000407047212 */ /* 0x000fe400078e3cff */
[----:B------:R-:W-:Y:S01]  /*1d4e0*/  IADD3.X R57, RZ, R5, RZ, P2, !PT ;  /* 0x00000005ff397210 */ /* 0x000fe200017fe4ff */
[----:B------:R-:W5:Y:S01]  /*1d4f0*/  LD.E.128 R28, desc[UR60][R28.64] ;  /* 0x0000003c1c1c7980 */ /* 0x000f62000c101d00 */
[----:B------:R-:W-:-:S03]  /*1d500*/  LOP3.LUT R56, R6, R11, RZ, 0x3c, !PT ;  /* 0x0000000b06387212 */ /* 0x000fc600078e3cff */
        /* <DEDUP_REMOVED lines=8> */
[----:B------:R-:W5:Y:S01]  /*1d590*/  LD.E.128 R56, desc[UR60][R56.64] ;  /* 0x0000003c38387980 */ /* 0x000f62000c101d00 */
[----:B------:R-:W-:Y:S01]  /*1d5a0*/  IMAD R0, R21, UR4, RZ ;  /* 0x0000000415007c24 */ /* 0x000fe2000f8e02ff */
[----:B------:R-:W-:Y:S01]  /*1d5b0*/  @!PT LDS RZ, [RZ] ;  /* 0x00000000fffff984 */ /* 0x000fe20000000800 */
[----:B------:R-:W-:Y:S01]  /*1d5c0*/  @!PT LDS RZ, [RZ] ;  /* 0x00000000fffff984 */ /* 0x000fe20000000800 */
[----:B------:R-:W-:Y:S01]  /*1d5d0*/  @!PT LDS RZ, [RZ] ;  /* 0x00000000fffff984 */ /* 0x000fe20000000800 */
[----:B------:R-:W-:Y:S01]  /*1d5e0*/  @!PT LDS RZ, [RZ] ;  /* 0x00000000fffff984 */ /* 0x000fe20000000800 */
[----:B------:R2:W-:Y:S06]  /*1d5f0*/  MEMBAR.ALL.CTA ;  /* 0x0000000000007992 */ /* 0x0005ec0000008000 */
[----:B--2---:R-:W2:Y:S01]  /*1d600*/  FENCE.VIEW.ASYNC.S ;  /* 0x00000000000073c6 */ /* 0x004ea20000000000 */
[----:B------:R-:W-:-:S04]  /*1d610*/  IMAD.WIDE.U32 R20, R61, UR4, R214 ;  /* 0x000000043d147c25 */ /* 0x000fc8000f8e00d6 */
[----:B------:R-:W-:Y:S01]  /*1d620*/  IMAD R61, R61, UR5, R0 ;  /* 0x000000053d3d7c24 */ /* 0x000fe2000f8e0200 */
[----:B------:R-:W-:Y:S01]  /*1d630*/  ULDC.64 UR4, c[0x0][0xae0] ;  /* 0x0002b80000047ab9 */ /* 0x000fe20000000a00 */
[----:B------:R-:W-:Y:S01]  /*1d640*/  IADD3 R0, R216, 0x20, RZ ;  /* 0x00000020d8007810 */ /* 0x000fe20007ffe0ff */
[----:B------:R-:W-:Y:S01]  /*1d650*/  IMAD R62, R62, UR4, RZ ;  /* 0x000000043e3e7c24 */ /* 0x000fe2000f8e02ff */
[CC--:B------:R-:W-:Y:S01]  /*1d660*/  ISETP.GE.AND P3, PT, R216.reuse, R65.reuse, PT ;  /* 0x00000041d800720c */ /* 0x0c0fe20003f66270 */
[----:B------:R-:W-:Y:S02]  /*1d670*/  IMAD.IADD R21, R21, 0x1, R61 ;  /* 0x0000000115157824 */ /* 0x000fe400078e023d */
[----:B------:R-:W-:Y:S01]  /*1d680*/  VIADD R3, R216, 0x40 ;  /* 0x00000040d8037836 */ /* 0x000fe20000000000 */
[-C--:B------:R-:W-:Y:S01]  /*1d690*/  ISETP.GE.AND P0, PT, R0, R65.reuse, PT ;  /* 0x000000410000720c */ /* 0x080fe20003f06270 */
[C---:B------:R-:W-:Y:S01]  /*1d6a0*/  IMAD R61, R219.reuse, UR5, R62 ;  /* 0x00000005db3d7c24 */ /* 0x040fe2000f8e023e */
[----:B------:R-:W-:Y:S01]  /*1d6b0*/  IADD3 R0, R2, 0x36820, RZ ;  /* 0x0003682002007810 */ /* 0x000fe20007ffe0ff */
[----:B------:R-:W-:Y:S01]  /*1d6c0*/  IMAD.WIDE.U32 R20, R219, UR4, R20 ;  /* 0x00000004db147c25 */ /* 0x000fe2000f8e0014 */
[----:B------:R-:W-:Y:S01]  /*1d6d0*/  ULDC.64 UR4, c[0x0][0xae8] ;  /* 0x0002ba0000047ab9 */ /* 0x000fe20000000a00 */
[----:B------:R-:W-:-:S02]  /*1d6e0*/  ISETP.GE.AND P1, PT, R3, R65, PT ;  /* 0x000000410300720c */ /* 0x000fc40003f26270 */
[----:B------:R-:W-:Y:S01]  /*1d6f0*/  IMAD R3, R226, UR4, RZ ;  /* 0x00000004e2037c24 */ /* 0x000fe2000f8e02ff */
[----:B------:R-:W-:Y:S01]  /*1d700*/  PRMT R0, RZ, 0x654, R0 ;  /* 0x00000654ff007816 */ /* 0x000fe20000000000 */
[----:B------:R-:W-:Y:S01]  /*1d710*/  IMAD.IADD R21, R21, 0x1, R61 ;  /* 0x0000000115157824 */ /* 0x000fe200078e023d */
[----:B------:R-:W-:Y:S01]  /*1d720*/  IADD3 R60, R216, 0x60, RZ ;  /* 0x00000060d83c7810 */ /* 0x000fe20007ffe0ff */
[C---:B------:R-:W-:Y:S01]  /*1d730*/  IMAD R3, R63.reuse, UR5, R3 ;  /* 0x000000053f037c24 */ /* 0x040fe2000f8e0203 */
[----:B--2---:R2:W-:Y:S01]  /*1d740*/  SYNCS.ARRIVE.TRANS64.RED.A1T0 RZ, [R0+URZ], RZ ;  /* 0x000000ff00ff79a7 */ /* 0x0045e2000810043f */
[----:B------:R-:W-:Y:S01]  /*1d750*/  IMAD.WIDE.U32 R62, R63, UR4, R20 ;  /* 0x000000043f3e7c25 */ /* 0x000fe2000f8e0014 */
[----:B------:R-:W-:-:S03]  /*1d760*/  ISETP.GE.AND P2, PT, R60, R65, PT ;  /* 0x000000413c00720c */ /* 0x000fc60003f46270 */
[----:B------:R-:W-:-:S04]  /*1d770*/  IMAD.WIDE R60, R225, 0x80, R216 ;  /* 0x00000080e13c7825 */ /* 0x000fc800078e02d8 */
[----:B------:R-:W-:Y:S01]  /*1d780*/  IMAD.IADD R67, R63, 0x1, R3 ;  /* 0x000000013f437824 */ /* 0x000fe200078e0203 */
[----:B--2---:R-:W-:Y:S06]  /*1d790*/  @P3 BRA `(.L_x_3494) ;  /* 0x00000000004c3947 */ /* 0x004fec0003800000 */
[----:B------:R-:W-:Y:S01]  /*1d7a0*/  ULDC.64 UR6, c[0x0][0xad8] ;  /* 0x0002b60000067ab9 */ /* 0x000fe20000000a00 */
[----:B------:R-:W-:Y:S01]  /*1d7b0*/  MOV R20, R62 ;  /* 0x0000003e00147202 */ /* 0x000fe20000000f00 */
[C---:B------:R-:W-:Y:S01]  /*1d7c0*/  VIADD R64, R214.reuse, 0x80 ;  /* 0x00000080d6407836 */ /* 0x040fe20000000000 */
[----:B------:R-:W-:Y:S01]  /*1d7d0*/  IADD3 R0, R214, 0x40, RZ ;  /* 0x00000040d6007810 */ /* 0x000fe20007ffe0ff */
        /* <DEDUP_REMOVED lines=8> */
[----:B------:R-:W-:-:S02]  /*1d860*/  ULDC.64 UR6, c[0x0][0xa80] ;  /* 0x0002a00000067ab9 */ /* 0x000fc40000000a00 */
[----:B------:R-:W-:Y:S02]  /*1d870*/  LEA R64, P6, R20, UR6, 0x1 ;  /* 0x0000000614407c11 */ /* 0x000fe4000f8c08ff */
[----:B------:R-:W-:-:S04]  /*1d880*/  IADD3 R3, R21, R3, RZ ;  /* 0x0000000315037210 */ /* 0x000fc80007ffe0ff */
[----:B------:R-:W-:-:S05]  /*1d890*/  LEA.HI.X R65, R20, UR7, R3, 0x1, P6 ;  /* 0x0000000714417c11 */ /* 0x000fca000b0f0c03 */
[----:B-----5:R2:W-:Y:S04]  /*1d8a0*/  @!P3 STG.E.128 desc[UR60][R64.64], R4 ;  /* 0x000000044000b986 */ /* 0x0205e8000c101d3c */
[----:B------:R2:W-:Y:S04]  /*1d8b0*/  @!P4 STG.E.128 desc[UR60][R64.64+0x80], R28 ;  /* 0x0000801c4000c986 */ /* 0x0005e8000c101d3c */
[----:B------:R2:W-:Y:S02]  /*1d8c0*/  @!P5 STG.E.128 desc[UR60][R64.64+0x100], R44 ;  /* 0x0001002c4000d986 */ /* 0x0005e4000c101d3c */
.L_x_3494:
[----:B------:R-:W-:Y:S05]  /*1d8d0*/  BSYNC B1 ;  /* 0x0000000000017941 */ /* 0x000fea0003800000 */
.L_x_3493:
[----:B------:R-:W-:Y:S04]  /*1d8e0*/  BSSY B1, `(.L_x_3495) ;  /* 0x0000017000017945 */ /* 0x000fe80003800000 */
[----:B------:R-:W-:Y:S05]  /*1d8f0*/  @P0 BRA `(.L_x_3496) ;  /* 0x0000000000540947 */ /* 0x000fea0003800000 */
[----:B------:R-:W-:Y:S01]  /*1d900*/  IADD3 R3, P0, R60, 0x20, RZ ;  /* 0x000000203c037810 */ /* 0x000fe20007f1e0ff */
[----:B------:R-:W-:Y:S01]  /*1d910*/  ULDC UR4, c[0x0][0xa8c] ;  /* 0x0002a30000047ab9 */ /* 0x000fe20000000800 */
[C---:B--2--5:R-:W-:Y:S01]  /*1d920*/  IADD3 R4, R214.reuse, 0x40, RZ ;  /* 0x00000040d6047810 */ /* 0x064fe20007ffe0ff */
        /* <DEDUP_REMOVED lines=12> */
[----:B------:R-:W-:Y:S02]  /*1d9f0*/  LEA R6, P0, R4, UR6, 0x1 ;  /* 0x0000000604067c11 */ /* 0x000fe4000f8008ff */
[----:B------:R-:W-:-:S04]  /*1da00*/  IADD3 R3, R5, R3, RZ ;  /* 0x0000000305037210 */ /* 0x000fc80007ffe0ff */
[----:B------:R-:W-:-:S05]  /*1da10*/  LEA.HI.X R7, R4, UR7, R3, 0x1, P0 ;  /* 0x0000000704077c11 */ /* 0x000fca00080f0c03 */
[----:B------:R3:W-:Y:S04]  /*1da20*/  @!P3 STG.E.128 desc[UR60][R6.64], R8 ;  /* 0x000000080600b986 */ /* 0x0007e8000c101d3c */
[----:B------:R3:W-:Y:S04]  /*1da30*/  @!P4 STG.E.128 desc[UR60][R6.64+0x80], R32 ;  /* 0x000080200600c986 */ /* 0x0007e8000c101d3c */
[----:B------:R3:W-:Y:S02]  /*1da40*/  @!P5 STG.E.128 desc[UR60][R6.64+0x100], R48 ;  /* 0x000100300600d986 */ /* 0x0007e4000c101d3c */
.L_x_3496:
[----:B------:R-:W-:Y:S05]  /*1da50*/  BSYNC B1 ;  /* 0x0000000000017941 */ /* 0x000fea0003800000 */
.L_x_3495:
        /* <DEDUP_REMOVED lines=10> */
[----:B---3--:R-:W-:Y:S01]  /*1db00*/  VIADD R6, R214, 0x80 ;  /* 0x00000080d6067836 */ /* 0x008fe20000000000 */
        /* <DEDUP_REMOVED lines=12> */
.L_x_3498:
[----:B------:R-:W-:Y:S05]  /*1dbd0*/  BSYNC B1 ;  /* 0x0000000000017941 */ /* 0x000fea0003800000 */
.L_x_3497:
[----:B------:R-:W-:Y:S05]  /*1dbe0*/  @P2 BRA `(.L_x_3499) ;  /* 0x0000000c00082947 */ /* 0x000fea0003800000 */
[----:B------:R-:W-:Y:S01]  /*1dbf0*/  IADD3 R3, P0, R60, 0x60, RZ ;  /* 0x000000603c037810 */ /* 0x000fe20007f1e0ff */
[----:B------:R-:W-:Y:S01]  /*1dc00*/  ULDC.64 UR4, c[0x0][0xad8] ;  /* 0x0002b60000047ab9 */ /* 0x000fe20000000a00 */
[----:B--2--5:R-:W-:Y:S01]  /*1dc10*/  MOV R4, R62 ;  /* 0x0000003e00047202 */ /* 0x024fe20000000f00 */
[----:B------:R-:W-:Y:S01]  /*1dc20*/  IMAD.MOV.U32 R5, RZ, RZ, R67 ;  /* 0x000000ffff057224 */ /* 0x000fe200078e0043 */
[----:B------:R-:W-:Y:S01]  /*1dc30*/  IADD3 R0, R214, 0x40, RZ ;  /* 0x00000040d6007810 */ /* 0x000fe20007ffe0ff */
[----:B------:R-:W-:Y:S01]  /*1dc40*/  IMAD.X R60, RZ, RZ, R61, P0 ;  /* 0x000000ffff3c7224 */ /* 0x000fe200000e063d */
[----:B------:R-:W-:Y:S01]  /*1dc50*/  ULDC.64 UR6, c[0x0][0xa80] ;  /* 0x0002a00000067ab9 */ /* 0x000fe20000000a00 */
[----:B------:R-:W-:-:S04]  /*1dc60*/  IMAD.WIDE.U32 R4, R3, UR4, R4 ;  /* 0x0000000403047c25 */ /* 0x000fc8000f8e0004 */
[----:B------:R-:W-:Y:S01]  /*1dc70*/  IMAD R60, R60, UR4, RZ ;  /* 0x000000043c3c7c24 */ /* 0x000fe2000f8e02ff */
[----:B------:R-:W-:Y:S01]  /*1dc80*/  ULDC UR4, c[0x0][0xa8c] ;  /* 0x0002a30000047ab9 */ /* 0x000fe20000000800 */
[----:B---34-:R-:W-:Y:S02]  /*1dc90*/  LEA R6, P0, R4, UR6, 0x1 ;  /* 0x0000000604067c11 */ /* 0x018fe4000f8008ff */
[----:B------:R-:W-:Y:S01]  /*1dca0*/  IMAD R3, R3, UR5, R60 ;  /* 0x0000000503037c24 */ /* 0x000fe2000f8e023c */
[----:B------:R-:W-:Y:S02]  /*1dcb0*/  ISETP.GE.AND P1, PT, R214, UR4, PT ;  /* 0x00000004d6007c0c */ /* 0x000fe4000bf26270 */
[----:B------:R-:W-:Y:S01]  /*1dcc0*/  ISETP.GE.AND P2, PT, R0, UR4, PT ;  /* 0x0000000400007c0c */ /* 0x000fe2000bf46270 */
[----:B------:R-:W-:Y:S01]  /*1dcd0*/  IMAD.IADD R3, R5, 0x1, R3 ;  /* 0x0000000105037824 */ /* 0x000fe200078e0203 */
[----:B------:R-:W-:-:S04]  /*1dce0*/  IADD3 R0, R214, 0x80, RZ ;  /* 0x00000080d6007810 */ /* 0x000fc80007ffe0ff */
[----:B------:R-:W-:Y:S02]  /*1dcf0*/  LEA.HI.X R7, R4, UR7, R3, 0x1, P0 ;  /* 0x0000000704077c11 */ /* 0x000fe400080f0c03 */
[----:B------:R-:W-:-:S03]  /*1dd00*/  ISETP.GE.AND P0, PT, R0, UR4, PT ;  /* 0x0000000400007c0c */ /* 0x000fc6000bf06270 */
[----:B------:R2:W-:Y:S04]  /*1dd10*/  @!P1 STG.E.128 desc[UR60][R6.64], R24 ;  /* 0x0000001806009986 */ /* 0x0005e8000c101d3c */
[----:B------:R2:W-:Y:S06]  /*1dd20*/  @!P2 STG.E.128 desc[UR60][R6.64+0x80], R40 ;  /* 0x000080280600a986 */ /* 0x0005ec000c101d3c */
[----:B------:R-:W-:Y:S05]  /*1dd30*/  @P0 BRA `(.L_x_3499) ;  /* 0x0000000800b40947 */ /* 0x000fea0003800000 */
[----:B------:R3:W-:Y:S01]  /*1dd40*/  STG.E.128 desc[UR60][R6.64+0x100], R56 ;  /* 0x0001003806007986 */ /* 0x0007e2000c101d3c */
[----:B------:R-:W-:Y:S05]  /*1dd50*/  BRA `(.L_x_3499) ;  /* 0x0000000800ac7947 */ /* 0x000fea0003800000 */
.L_x_3491:
[----:B------:R-:W-:Y:S01]  /*1dd60*/  ULDC.64 UR4, c[0x0][0xbd8] ;  /* 0x0002f60000047ab9 */ /* 0x000fe20000000a00 */
[----:B------:R-:W-:Y:S01]  /*1dd70*/  IMAD.MOV.U32 R3, RZ, RZ, RZ ;  /* 0x000000ffff037224 */ /* 0x000fe200078e00ff */
[----:B------:R-:W-:Y:S02]  /*1dd80*/  ISETP.NE.U32.AND P0, PT, RZ, UR4, PT ;  /* 0x00000004ff007c0c */ /* 0x000fe4000bf05070 */
[----:B------:R-:W-:Y:S02]  /*1dd90*/  IADD3 R4, P1, R220, UR4, RZ ;  /* 0x00000004dc047c10 */ /* 0x000fe4000ff3e0ff */
[----:B------:R-:W-:Y:S02]  /*1dda0*/  ISETP.NE.AND.EX P0, PT, RZ, UR5, PT, P0 ;  /* 0x00000005ff007c0c */ /* 0x000fe4000bf05300 */
[----:B------:R-:W-:Y:S01]  /*1ddb0*/  IADD3.X R5, R221, UR5, RZ, P1, !PT ;  /* 0x00000005dd057c10 */ /* 0x000fe20008ffe4ff */
[----:B------:R-:W-:Y:S02]  /*1ddc0*/  ULDC.64 UR4, c[0x0][0xbe0] ;  /* 0x0002f80000047ab9 */ /* 0x000fe40000000a00 */
[----:B------:R-:W-:-:S04]  /*1ddd0*/  ISETP.NE.U32.AND P1, PT, RZ, UR4, PT ;  /* 0x00000004ff007c0c */ /* 0x000fc8000bf25070 */
[----:B------:R-:W-:-:S04]  /*1dde0*/  ISETP.NE.AND.EX P1, PT, RZ, UR5, PT, P1 ;  /* 0x00000005ff007c0c */ /* 0x000fc8000bf25310 */
[----:B------:R2:W5:Y:S01]  /*1ddf0*/  @P0 LDG.E R3, desc[UR60][R4.64] ;  /* 0x0000003c04030981 */ /* 0x000562000c1e1900 */
[----:B------:R-:W3:Y:S08]  /*1de00*/  S2R R6, SR_TID.X ;  /* 0x0000000000067919 */ /* 0x000ef00000002100 */
[----:B------:R-:W-:Y:S01]  /*1de10*/  @P1 IADD3 R220, P2, R220, UR4, RZ ;  /* 0x00000004dcdc1c10 */ /* 0x000fe2000ff5e0ff */
[----:B------:R-:W-:-:S02]  /*1de20*/  ULDC UR4, c[0x0][0xa88] ;  /* 0x0002a20000047ab9 */ /* 0x000fc40000000800 */
[----:B------:R-:W-:Y:S01]  /*1de30*/  IMAD.U32 R0, RZ, RZ, UR4 ;  /* 0x00000004ff007e24 */ /* 0x000fe2000f8e00ff */
[----:B------:R-:W-:-:S05]  /*1de40*/  @P1 IADD3.X R221, R221, UR5, RZ, P2, !PT ;  /* 0x00000005dddd1c10 */ /* 0x000fca00097fe4ff */
[----:B------:R2:W5:Y:S01]  /*1de50*/  @P1 LDG.E R0, desc[UR60][R220.64] ;  /* 0x0000003cdc001981 */ /* 0x000562000c1e1900 */
[----:B---3--:R-:W-:-:S04]  /*1de60*/  IADD3 R6, R6, -0x80, RZ ;  /* 0xffffff8006067810 */ /* 0x008fc80007ffe0ff */
[----:B------:R-:W-:Y:S01]  /*1de70*/  ISETP.GE.AND P2, PT, R6, 0x80, PT ;  /* 0x000000800600780c */ /* 0x000fe20003f46270 */
[----:B--2---:R-:W-:-:S12]  /*1de80*/  @P1 BRA `(.L_x_3500) ;  /* 0x0000000000101947 */ /* 0x004fd80003800000 */
[----:B------:R-:W-:Y:S05]  /*1de90*/  @!P0 BRA `(.L_x_3500) ;  /* 0x00000000000c8947 */ /* 0x000fea0003800000 */
[----:B------:R-:W2:Y:S04]  /*1dea0*/  LDG.E R7, desc[UR60][R4.64] ;  /* 0x0000003c04077981 */ /* 0x000ea8000c1e1900 */
[----:B-----5:R-:W2:Y:S02]  /*1deb0*/  LDG.E R0, desc[UR60][R4.64+0x4] ;  /* 0x0000043c04007981 */ /* 0x020ea4000c1e1900 */
[----:B--2---:R-:W-:-:S07]  /*1dec0*/  IADD3 R0, -R7, R0, RZ ;  /* 0x0000000007007210 */ /* 0x004fce0007ffe1ff */
.L_x_3500:
[----:B------:R-:W-:Y:S01]  /*1ded0*/  BSSY B1, `(.L_x_3501) ;  /* 0x000001d000017945 */ /* 0x000fe20003800000 */
[----:B------:R-:W-:Y:S02]  /*1dee0*/  SHF.R.S32.HI R9, RZ, 0x1f, R219 ;  /* 0x0000001fff097819 */ /* 0x000fe400000114db */
[----:B------:R-:W-:Y:S02]  /*1def0*/  SHF.R.S32.HI R215, RZ, 0x1f, R214 ;  /* 0x0000001fffd77819 */ /* 0x000fe400000114d6 */
[----:B------:R-:W-:Y:S02]  /*1df00*/  SEL R11, R222, RZ, !P0 ;  /* 0x000000ffde0b7207 */ /* 0x000fe40004000000 */
[----:B------:R-:W-:Y:S02]  /*1df10*/  SEL R226, R226, RZ, !P0 ;  /* 0x000000ffe2e27207 */ /* 0x000fe40004000000 */
[----:B-----5:R-:W-:Y:S01]  /*1df20*/  SHF.R.S32.HI R8, RZ, 0x1f, R3 ;  /* 0x0000001fff087819 */ /* 0x020fe20000011403 */
[----:B------:R-:W-:Y:S06]  /*1df30*/  @P2 BRA `(.L_x_3502) ;  /* 0x0000000000582947 */ /* 0x000fec0003800000 */
[----:B------:R-:W2:Y:S02]  /*1df40*/  S2R R4, SR_TID.X ;  /* 0x0000000000047919 */ /* 0x000ea40000002100 */
[----:B--2---:R-:W-:-:S05]  /*1df50*/  IMAD R4, R225, 0x80, R4 ;  /* 0x00000080e1047824 */ /* 0x004fca00078e0204 */
[----:B------:R-:W-:-:S04]  /*1df60*/  IADD3 R5, R4, -0x80, RZ ;  /* 0xffffff8004057810 */ /* 0x000fc80007ffe0ff */
        /* <DEDUP_REMOVED lines=19> */
.L_x_3502:
[----:B------:R-:W-:Y:S05]  /*1e0a0*/  BSYNC B1 ;  /* 0x0000000000017941 */ /* 0x000fea0003800000 */
.L_x_3501:
[----:B------:R-:W-:Y:S01]  /*1e0b0*/  ULDC.64 UR4, c[0x0][0xaa0] ;  /* 0x0002a80000047ab9 */ /* 0x000fe20000000a00 */
[----:B--2---:R-:W-:Y:S01]  /*1e0c0*/  IMAD R7, R225, -0x80, R0 ;  /* 0xffffff80e1077824 */ /* 0x004fe200078e0200 */
[----:B------:R-:W-:Y:S01]  /*1e0d0*/  IADD3 R0, R216, 0x40, RZ ;  /* 0x00000040d8007810 */ /* 0x000fe20007ffe0ff */
[----:B------:R-:W-:Y:S01]  /*1e0e0*/  IMAD R6, R8, UR4, RZ ;  /* 0x0000000408067c24 */ /* 0x000fe2000f8e02ff */
[----:B------:R-:W-:Y:S01]  /*1e0f0*/  BSSY B1, `(.L_x_3503) ;  /* 0x000002b000017945 */ /* 0x000fe20003800000 */
[C---:B------:R-:W-:Y:S01]  /*1e100*/  IMAD.WIDE.U32 R4, R3.reuse, UR4, R214 ;  /* 0x0000000403047c25 */ /* 0x040fe2000f8e00d6 */
[-C--:B------:R-:W-:Y:S02]  /*1e110*/  ISETP.GE.AND P3, PT, R216, R7.reuse, PT ;  /* 0x00000007d800720c */ /* 0x080fe40003f66270 */
[----:B------:R-:W-:Y:S01]  /*1e120*/  ISETP.GE.AND P1, PT, R0, R7, PT ;  /* 0x000000070000720c */ /* 0x000fe20003f26270 */
[----:B------:R-:W-:Y:S01]  /*1e130*/  IMAD R3, R3, UR5, R6 ;  /* 0x0000000503037c24 */ /* 0x000fe2000f8e0206 */
[----:B------:R-:W-:Y:S01]  /*1e140*/  ULDC.64 UR4, c[0x0][0xae0] ;  /* 0x0002b80000047ab9 */ /* 0x000fe20000000a00 */
[----:B------:R-:W-:-:S02]  /*1e150*/  VIADD R8, R216, 0x20 ;  /* 0x00000020d8087836 */ /* 0x000fc40000000000 */
[----:B------:R-:W-:Y:S01]  /*1e160*/  IMAD R6, R9, UR4, RZ ;  /* 0x0000000409067c24 */ /* 0x000fe2000f8e02ff */
[----:B------:R-:W-:Y:S02]  /*1e170*/  IADD3 R5, R5, R3, RZ ;  /* 0x0000000305057210 */ /* 0x000fe40007ffe0ff */
[----:B------:R-:W-:Y:S01]  /*1e180*/  ISETP.GE.AND P2, PT, R8, R7, PT ;  /* 0x000000070800720c */ /* 0x000fe20003f46270 */
[C---:B------:R-:W-:Y:S01]  /*1e190*/  IMAD R3, R219.reuse, UR5, R6 ;  /* 0x00000005db037c24 */ /* 0x040fe2000f8e0206 */
[----:B------:R-:W-:Y:S01]  /*1e1a0*/  SHF.R.S32.HI R9, RZ, 0x1f, R216 ;  /* 0x0000001fff097819 */ /* 0x000fe200000114d8 */
[----:B------:R-:W-:Y:S01]  /*1e1b0*/  IMAD.WIDE.U32 R4, R219, UR4, R4 ;  /* 0x00000004db047c25 */ /* 0x000fe2000f8e0004 */
[----:B------:R-:W-:-:S03]  /*1e1c0*/  ULDC.64 UR4, c[0x0][0xae8] ;  /* 0x0002ba0000047ab9 */ /* 0x000fc60000000a00 */
[----:B------:R-:W-:Y:S01]  /*1e1d0*/  VIADD R6, R216, 0x60 ;  /* 0x00000060d8067836 */ /* 0x000fe20000000000 */
[----:B------:R-:W-:Y:S01]  /*1e1e0*/  IADD3 R5, R5, R3, RZ ;  /* 0x0000000305057210 */ /* 0x000fe20007ffe0ff */
[----:B------:R-:W-:Y:S02]  /*1e1f0*/  IMAD R0, R226, UR4, RZ ;  /* 0x00000004e2007c24 */ /* 0x000fe4000f8e02ff */
        /* <DEDUP_REMOVED lines=20> */
[----:B------:R-:W-:Y:S01]  /*1e340*/  IMAD.IADD R3, R5, 0x1, R3 ;  /* 0x0000000105037824 */ /* 0x000fe200078e0203 */
[----:B------:R-:W-:-:S04]  /*1e350*/  LEA R12, P3, R4, UR6, 0x1 ;  /* 0x00000006040c7c11 */ /* 0x000fc8000f8608ff */
[----:B------:R-:W-:-:S05]  /*1e360*/  LEA.HI.X R13, R4, UR7, R3, 0x1, P3 ;  /* 0x00000007040d7c11 */ /* 0x000fca00098f0c03 */
[----:B------:R2:W-:Y:S04]  /*1e370*/  @!P4 STG.E.128 desc[UR60][R12.64], RZ ;  /* 0x000000ff0c00c986 */ /* 0x0005e8000c101d3c */
[----:B------:R2:W-:Y:S04]  /*1e380*/  @!P5 STG.E.128 desc[UR60][R12.64+0x80], RZ ;  /* 0x000080ff0c00d986 */ /* 0x0005e8000c101d3c */
[----:B------:R2:W-:Y:S02]  /*1e390*/  @!P6 STG.E.128 desc[UR60][R12.64+0x100], RZ ;  /* 0x000100ff0c00e986 */ /* 0x0005e4000c101d3c */
.L_x_3504:
[----:B------:R-:W-:Y:S05]  /*1e3a0*/  BSYNC B1 ;  /* 0x0000000000017941 */ /* 0x000fea0003800000 */
.L_x_3503:
[----:B------:R-:W-:Y:S04]  /*1e3b0*/  BSSY B1, `(.L_x_3505) ;  /* 0x0000017000017945 */ /* 0x000fe80003800000 */
[----:B------:R-:W-:Y:S05]  /*1e3c0*/  @P2 BRA `(.L_x_3506) ;  /* 0x0000000000542947 */ /* 0x000fea0003800000 */
[----:B------:R-:W-:Y:S01]  /*1e3d0*/  IADD3 R3, P2, R8, 0x20, RZ ;  /* 0x0000002008037810 */ /* 0x000fe20007f5e0ff */
[----:B------:R-:W-:Y:S01]  /*1e3e0*/  VIADD R4, R214, 0x40 ;  /* 0x00000040d6047836 */ /* 0x000fe20000000000 */
[----:B------:R-:W-:Y:S01]  /*1e3f0*/  ULDC UR4, c[0x0][0xa8c] ;  /* 0x0002a30000047ab9 */ /* 0x000fe20000000800 */
[----:B------:R-:W-:Y:S01]  /*1e400*/  ULDC.64 UR6, c[0x0][0xad8] ;  /* 0x0002b60000067ab9 */ /* 0x000fe20000000a00 */
[----:B------:R-:W-:Y:S02]  /*1e410*/  IADD3.X R0, RZ, R9, RZ, P2, !PT ;  /* 0x00000009ff007210 */ /* 0x000fe400017fe4ff */
        /* <DEDUP_REMOVED lines=10> */
[----:B--2---:R-:W-:Y:S01]  /*1e4c0*/  LEA R12, P2, R4, UR6, 0x1 ;  /* 0x00000006040c7c11 */ /* 0x004fe2000f8408ff */
[----:B------:R-:W-:-:S05]  /*1e4d0*/  IMAD.IADD R3, R5, 0x1, R3 ;  /* 0x0000000105037824 */ /* 0x000fca00078e0203 */
[----:B------:R-:W-:-:S05]  /*1e4e0*/  LEA.HI.X R13, R4, UR7, R3, 0x1, P2 ;  /* 0x00000007040d7c11 */ /* 0x000fca00090f0c03 */
[----:B------:R3:W-:Y:S04]  /*1e4f0*/  @!P3 STG.E.128 desc[UR60][R12.64], RZ ;  /* 0x000000ff0c00b986 */ /* 0x0007e8000c101d3c */
[----:B------:R3:W-:Y:S04]  /*1e500*/  @!P4 STG.E.128 desc[UR60][R12.64+0x80], RZ ;  /* 0x000080ff0c00c986 */ /* 0x0007e8000c101d3c */
[----:B------:R3:W-:Y:S02]  /*1e510*/  @!P5 STG.E.128 desc[UR60][R12.64+0x100], RZ ;  /* 0x000100ff0c00d986 */ /* 0x0007e4000c101d3c */
.L_x_3506:
[----:B------:R-:W-:Y:S05]  /*1e520*/  BSYNC B1 ;  /* 0x0000000000017941 */ /* 0x000fea0003800000 */
.L_x_3505:
        /* <DEDUP_REMOVED lines=17> */
[----:B--23--:R-:W-:Y:S01]  /*1e640*/  LEA R12, P1, R4, UR6, 0x1 ;  /* 0x00000006040c7c11 */ /* 0x00cfe2000f8208ff */
[----:B------:R-:W-:-:S05]  /*1e650*/  IMAD.IADD R3, R5, 0x1, R3 ;  /* 0x0000000105037824 */ /* 0x000fca00078e0203 */
[----:B------:R-:W-:-:S05]  /*1e660*/  LEA.HI.X R13, R4, UR7, R3, 0x1, P1 ;  /* 0x00000007040d7c11 */ /* 0x000fca00088f0c03 */
[----:B------:R4:W-:Y:S04]  /*1e670*/  @!P2 STG.E.128 desc[UR60][R12.64], RZ ;  /* 0x000000ff0c00a986 */ /* 0x0009e8000c101d3c */
[----:B------:R4:W-:Y:S04]  /*1e680*/  @!P3 STG.E.128 desc[UR60][R12.64+0x80], RZ ;  /* 0x000080ff0c00b986 */ /* 0x0009e8000c101d3c */
[----:B------:R4:W-:Y:S02]  /*1e690*/  @!P4 STG.E.128 desc[UR60][R12.64+0x100], RZ ;  /* 0x000100ff0c00c986 */ /* 0x0009e4000c101d3c */
.L_x_3508:
[----:B------:R-:W-:Y:S05]  /*1e6a0*/  BSYNC B1 ;  /* 0x0000000000017941 */ /* 0x000fea0003800000 */
.L_x_3507:
[----:B------:R-:W-:Y:S05]  /*1e6b0*/  @P0 BRA `(.L_x_3499) ;  /* 0x0000000000540947 */ /* 0x000fea0003800000 */
[----:B------:R-:W-:Y:S01]  /*1e6c0*/  IADD3 R3, P0, R8, 0x60, RZ ;  /* 0x0000006008037810 */ /* 0x000fe20007f1e0ff */
[----:B------:R-:W-:Y:S01]  /*1e6d0*/  VIADD R0, R214, 0x40 ;  /* 0x00000040d6007836 */ /* 0x000fe20000000000 */
[----:B------:R-:W-:Y:S01]  /*1e6e0*/  MOV R5, R11 ;  /* 0x0000000b00057202 */ /* 0x000fe20000000f00 */
[----:B------:R-:W-:Y:S01]  /*1e6f0*/  ULDC.64 UR6, c[0x0][0xad8] ;  /* 0x0002b60000067ab9 */ /* 0x000fe20000000a00 */
[----:B------:R-:W-:Y:S01]  /*1e700*/  IADD3.X R8, RZ, R9, RZ, P0, !PT ;  /* 0x00000009ff087210 */ /* 0x000fe200007fe4ff */
[----:B------:R-:W-:Y:S01]  /*1e710*/  ULDC UR4, c[0x0][0xa8c] ;  /* 0x0002a30000047ab9 */ /* 0x000fe20000000800 */
[----:B------:R-:W-:Y:S01]  /*1e720*/  IMAD.MOV.U32 R4, RZ, RZ, R6 ;  /* 0x000000ffff047224 */ /* 0x000fe200078e0006 */
[----:B------:R-:W-:Y:S02]  /*1e730*/  ISETP.GE.AND P2, PT, R0, UR4, PT ;  /* 0x0000000400007c0c */ /* 0x000fe4000bf46270 */
[----:B------:R-:W-:Y:S01]  /*1e740*/  IMAD R8, R8, UR6, RZ ;  /* 0x0000000608087c24 */ /* 0x000fe2000f8e02ff */
[C---:B------:R-:W-:Y:S01]  /*1e750*/  IADD3 R0, R214.reuse, 0x80, RZ ;  /* 0x00000080d6007810 */ /* 0x040fe20007ffe0ff */
[----:B------:R-:W-:Y:S01]  /*1e760*/  IMAD.WIDE.U32 R4, R3, UR6, R4 ;  /* 0x0000000603047c25 */ /* 0x000fe2000f8e0004 */
        /* <DEDUP_REMOVED lines=10> */
.L_x_3499:
[----:B------:R-:W-:Y:S05]  /*1e810*/  BSYNC B0 ;  /* 0x0000000000007941 */ /* 0x000fea0003800000 */
.L_x_3490:
[----:B------:R-:W-:Y:S02]  /*1e820*/  ULDC UR4, c[0x0][0xc14] ;  /* 0x0003050000047ab9 */ /* 0x000fe40000000800 */
[----:B-1----:R-:W-:-:S13]  /*1e830*/  ISETP.GE.AND P0, PT, R151, UR4, PT ;  /* 0x0000000497007c0c */ /* 0x002fda000bf06270 */
[----:B------:R-:W-:Y:S05]  /*1e840*/  @!P0 BRA `(.L_x_3509) ;  /* 0xfffffe2800788947 */ /* 0x000fea000383ffff */
[----:B------:R-:W-:Y:S05]  /*1e850*/  BRA `(.L_x_3298) ;  /* 0x0000005c00e47947 */ /* 0x000fea0003800000 */
.L_x_3296:
[----:B------:R-:W-:-:S08]  /*1e860*/  NOP ;  /* 0x0000000000007918 */ /* 0x000fd00000000000 */
[----:B0-----:R-:W0:-:S00]  /*1e870*/  USETMAXREG.DEALLOC.CTAPOOL 0x18 ;  /* 0x00000018000079c8 */ /* 0x001e0000080e0500 */
        /* <DEDUP_REMOVED lines=8> */
[----:B------:R-:W0:Y:S01]  /*1e900*/  S2UR UR6, SR_CTAID.X ;  /* 0x00000000000679c3 */ /* 0x000e220000002500 */
[----:B------:R-:W-:Y:S01]  /*1e910*/  ISETP.NE.AND P0, PT, R8, 0x1f, PT ;  /* 0x0000001f0800780c */ /* 0x000fe20003f05270 */
[----:B------:R-:W-:Y:S01]  /*1e920*/  ULDC UR4, c[0x0][0xc10] ;  /* 0x0003040000047ab9 */ /* 0x000fe20000000800 */
[----:B--2---:R-:W-:-:S11]  /*1e930*/  LOP3.LUT R7, R7, 0xffffff7f, RZ, 0xc0, !PT ;  /* 0xffffff7f07077812 */ /* 0x004fd600078ec0ff */
[----:B------:R-:W-:Y:S02]  /*1e940*/  @P0 LOP3.LUT R7, R7, 0x80, RZ, 0xfc, !PT ;  /* 0x0000008007070812 */ /* 0x000fe400078efcff */
[----:B------:R-:W-:-:S13]  /*1e950*/  ISETP.GE.OR P0, PT, R8, UR5, !P0 ;  /* 0x0000000508007c0c */ /* 0x000fda000c706670 */
[----:B------:R-:W1:Y:S02]  /*1e960*/  @!P0 LDC.64 R2, c[0x0][0xc58] ;  /* 0x00031600ff028b82 */ /* 0x000e640000000a00 */
[----:B-1----:R-:W-:-:S05]  /*1e970*/  @!P0 IMAD.WIDE.U32 R2, R8, 0x4, R2 ;  /* 0x0000000408028825 */ /* 0x002fca00078e0002 */
[----:B------:R-:W2:Y:S01]  /*1e980*/  @!P0 LDG.E R0, desc[UR60][R2.64] ;  /* 0x0000003c02008981 */ /* 0x000ea2000c1e1900 */
[C---:B------:R-:W-:Y:S01]  /*1e990*/  ISETP.NE.AND P1, PT, R8.reuse, RZ, PT ;  /* 0x000000ff0800720c */ /* 0x040fe20003f25270 */
[----:B------:R-:W-:Y:S01]  /*1e9a0*/  IMAD.MOV.U32 R19, RZ, RZ, RZ ;  /* 0x000000ffff137224 */ /* 0x000fe200078e00ff */
[----:B------:R-:W-:Y:S02]  /*1e9b0*/  ISETP.GE.U32.AND P0, PT, R8, 0x2, PT ;  /* 0x000000020800780c */ /* 0x000fe40003f06070 */
        /* <DEDUP_REMOVED lines=40> */
.L_x_3514:
        /* <DEDUP_REMOVED lines=13> */
[----:B------:R-:W0:Y:S02]  /*1ed10*/  LDC.64 R2, c[0x0][0xc58] ;  /* 0x00031600ff027b82 */ /* 0x000e240000000a00 */
[----:B0-----:R-:W-:-:S05]  /*1ed20*/  IMAD.WIDE R2, R5, 0x4, R2 ;  /* 0x0000000405027825 */ /* 0x001fca00078e0202 */
[----:B------:R0:W5:Y:S02]  /*1ed30*/  LDG.E R0, desc[UR60][R2.64] ;  /* 0x0000003c02007981 */ /* 0x000164000c1e1900 */
.L_x_3513:
[----:B------:R-:W-:Y:S05]  /*1ed40*/  BSYNC B0 ;  /* 0x0000000000007941 */ /* 0x000fea0003800000 */
.L_x_3512:
        /* <DEDUP_REMOVED lines=27> */
.L_x_3510:
        /* <DEDUP_REMOVED lines=16> */
.L_x_3515:
[----:B-1----:R-:W-:Y:S01]  /*1f000*/  IMAD R16, R16, UR4, R7 ;  /* 0x0000000410107c24 */ /* 0x002fe2000f8e0207 */
[----:B0-----:R-:W-:Y:S01]  /*1f010*/  MOV R2, RZ ;  /* 0x000000ff00027202 */ /* 0x001fe20000000f00 */
[----:B------:R-:W-:Y:S01]  /*1f020*/  IMAD R7, R10, R5, RZ ;  /* 0x000000050a077224 */ /* 0x000fe200078e02ff */
[----:B------:R-:W-:Y:S01]  /*1f030*/  IABS R6, R0 ;  /* 0x0000000000067213 */ /* 0x000fe20000000000 */
[----:B------:R-:W-:Y:S01]  /*1f040*/  IMAD.IADD R19, R4, 0x1, R19 ;  /* 0x0000000104137824 */ /* 0x000fe200078e0213 */
[----:B------:R-:W-:Y:S01]  /*1f050*/  IADD3 R17, -R16, UR6, RZ ;  /* 0x0000000610117c10 */ /* 0x000fe2000fffe1ff */
[----:B------:R-:W-:-:S03]  /*1f060*/  IMAD.HI.U32 R2, R3, R7, R2 ;  /* 0x0000000703027227 */ /* 0x000fc600078e0002 */
[----:B------:R-:W-:Y:S01]  /*1f070*/  IABS R3, R17 ;  /* 0x0000001100037213 */ /* 0x000fe20000000000 */
[----:B------:R-:W-:-:S04]  /*1f080*/  IMAD.MOV R6, RZ, RZ, -R6 ;  /* 0x000000ffff067224 */ /* 0x000fc800078e0a06 */
        /* <DEDUP_REMOVED lines=16> */
.L_x_3511:
[----:B------:R-:W-:Y:S01]  /*1f190*/  IMAD.MOV.U32 R17, RZ, RZ, RZ ;  /* 0x000000ffff117224 */ /* 0x000fe200078e00ff */
[----:B------:R-:W-:Y:S01]  /*1f1a0*/  MOV R16, UR6 ;  /* 0x0000000600107c02 */ /* 0x000fe20008000f00 */
[----:B------:R-:W-:-:S07]  /*1f1b0*/  IMAD.MOV.U32 R18, RZ, RZ, RZ ;  /* 0x000000ffff127224 */ /* 0x000fce00078e00ff */
.L_x_3516:
        /* <DEDUP_REMOVED lines=19> */
[----:B------:R-:W-:Y:S01]  /*1f2f0*/  ISETP.NE.AND P1, PT, R5, RZ, PT ;  /* 0x000000ff0500720c */ /* 0x000fe20003f25270 */
[----:B0-----:R-:W-:Y:S01]  /*1f300*/  IMAD.MOV.U32 R0, RZ, RZ, 0x1 ;  /* 0x00000001ff007424 */ /* 0x001fe200078e00ff */
[----:B------:R-:W-:Y:S01]  /*1f310*/  LOP3.LUT R2, R2, 0xffffffbf, RZ, 0xc0, !PT ;  /* 0xffffffbf02027812 */ /* 0x000fe200078ec0ff */
[----:B------:R0:W-:Y:S01]  /*1f320*/  STL [R1+0x14], RZ ;  /* 0x000014ff01007387 */ /* 0x0001e20000100800 */
[----:B------:R-:W-:Y:S01]  /*1f330*/  ULDC.64 UR36, c[0x0][0x198] ;  /* 0x0000660000247ab9 */ /* 0x000fe20000000a00 */
[----:B------:R-:W-:Y:S01]  /*1f340*/  ULDC UR39, c[0x0][0xc] ;  /* 0x0000030000277ab9 */ /* 0x000fe20000000800 */
[----:B------:R-:W-:Y:S01]  /*1f350*/  LOP3.LUT R2, R2, 0xfffffffd, RZ, 0xc0, !PT ;  /* 0xfffffffd02027812 */ /* 0x000fe200078ec0ff */
[----:B------:R0:W-:Y:S04]  /*1f360*/  STL [R1+0x18], R0 ;  /* 0x0000180001007387 */ /* 0x0001e80000100800 */
[----:B------:R0:W-:Y:S04]  /*1f370*/  STL [R1+0x34], RZ ;  /* 0x000034ff01007387 */ /* 0x0001e80000100800 */
[----:B------:R0:W-:Y:S04]  /*1f380*/  STL [R1], RZ ;  /* 0x000000ff01007387 */ /* 0x0001e80000100800 */
[----:B------:R0:W-:Y:S01]  /*1f390*/  STL [R1+0x8], R0 ;  /* 0x0000080001007387 */ /* 0x0001e20000100800 */
[----:B--2---:R-:W-:-:S02]  /*1f3a0*/  R2UR UR4, R4 ;  /* 0x00000000040472ca */ /* 0x004fc400000e0000 */
[----:B------:R-:W1:Y:S11]  /*1f3b0*/  S2R R4, SR_TID.X ;  /* 0x0000000000047919 */ /* 0x000e760000002100 */
[----:B------:R-:W-:Y:S01]  /*1f3c0*/  ULOP3.LUT UR38, UR4, 0x2, URZ, 0xfc, !UPT ;  /* 0x0000000204267892 */ /* 0x000fe2000f8efc3f */
[----:B-1----:R-:W-:-:S04]  /*1f3d0*/  LOP3.LUT R4, R4, 0x7f, RZ, 0xc0, !PT ;  /* 0x0000007f04047812 */ /* 0x002fc800078ec0ff */
[C---:B------:R-:W-:Y:S02]  /*1f3e0*/  ISETP.NE.AND P2, PT, R4.reuse, RZ, PT ;  /* 0x000000ff0400720c */ /* 0x040fe40003f45270 */
[----:B------:R-:W-:-:S11]  /*1f3f0*/  ISETP.NE.OR P0, PT, R4, RZ, !P1 ;  /* 0x000000ff0400720c */ /* 0x000fd60004f05670 */
[----:B------:R-:W-:-:S04]  /*1f400*/  @P2 LOP3.LUT R2, R2, 0x2, RZ, 0xfc, !PT ;  /* 0x0000000202022812 */ /* 0x000fc800078efcff */
[----:B------:R-:W-:-:S05]  /*1f410*/  @P0 LOP3.LUT R2, R2, 0x40, RZ, 0xfc, !PT ;  /* 0x0000004002020812 */ /* 0x000fca00078efcff */
[----:B------:R0:W-:Y:S02]  /*1f420*/  STL [R1+0x10], R2 ;  /* 0x0000100201007387 */ /* 0x0001e40000100800 */
.L_x_3605:
[----:B01----:R-:W0:Y:S02]  /*1f430*/  LDC.64 R2, c[0x0][0xc60] ;  /* 0x00031800ff027b82 */ /* 0x003e240000000a00 */
[----:B0-----:R-:W-:-:S05]  /*1f440*/  IMAD.WIDE R2, R19, 0x4, R2 ;  /* 0x0000000413027825 */ /* 0x001fca00078e0202 */
[----:B------:R-:W2:Y:S01]  /*1f450*/  LDG.E R11, desc[UR60][R2.64] ;  /* 0x0000003c020b7981 */ /* 0x000ea2000c1e1900 */
[----:B------:R-:W-:Y:S05]  /*1f460*/  YIELD ;  /* 0x0000000000007946 */ /* 0x000fea0003800000 */
[----:B------:R-:W-:Y:S01]  /*1f470*/  ULDC.64 UR4, c[0x0][0xa28] ;  /* 0x00028a0000047ab9 */ /* 0x000fe20000000a00 */
[----:B------:R-:W-:Y:S02]  /*1f480*/  CS2R R4, SRZ ;  /* 0x0000000000047805 */ /* 0x000fe4000001ff00 */
[----:B------:R-:W-:Y:S01]  /*1f490*/  ISETP.NE.U32.AND P0, PT, RZ, UR4, PT ;  /* 0x00000004ff007c0c */ /* 0x000fe2000bf05070 */
[----:B------:R-:W-:-:S03]  /*1f4a0*/  ULDC.64 UR6, c[0x0][0xa10] ;  /* 0x0002840000067ab9 */ /* 0x000fc60000000a00 */
        /* <DEDUP_REMOVED lines=37> */
[----:B------:R-:W-:-:S06]  /*1f700*/  UIMAD UR4, UR4, UR5, URZ ;  /* 0x00000005040472a4 */ /* 0x000fcc000f8e023f */
[----:B0-----:R-:W-:-:S06]  /*1f710*/  MOV R4, UR4 ;  /* 0x0000000400047c02 */ /* 0x001fcc0008000f00 */
[----:B------:R2:W5:Y:S01]  /*1f720*/  @P1 LDG.E R4, desc[UR60][R8.64] ;  /* 0x0000003c08041981 */ /* 0x000562000c1e1900 */
[----:B------:R-:W-:Y:S01]  /*1f730*/  ISETP.NE.U32.AND P0, PT, RZ, UR6, PT ;  /* 0x00000006ff007c0c */ /* 0x000fe2000bf05070 */
[----:B------:R-:W-:Y:S02]  /*1f740*/  ULDC UR4, c[0x0][0x338] ;  /* 0x0000ce0000047ab9 */ /* 0x000fe40000000800 */
[----:B-1----:R-:W-:Y:S01]  /*1f750*/  IMAD.U32 R0, RZ, RZ, UR4 ;  /* 0x00000004ff007e24 */ /* 0x002fe2000f8e00ff */
[----:B------:R-:W-:Y:S01]  /*1f760*/  ISETP.NE.AND.EX P0, PT, RZ, UR7, PT, P0 ;  /* 0x00000007ff007c0c */ /* 0x000fe2000bf05300 */
[----:B------:R-:W-:-:S12]  /*1f770*/  @P1 BRA `(.L_x_3518) ;  /* 0x0000000000101947 */ /* 0x000fd80003800000 */
[----:B------:R-:W-:Y:S05]  /*1f780*/  @!P2 BRA `(.L_x_3518) ;  /* 0x00000000000ca947 */ /* 0x000fea0003800000 */
[----:B-----5:R-:W3:Y:S04]  /*1f790*/  LDG.E R4, desc[UR60][R2.64] ;  /* 0x0000003c02047981 */ /* 0x020ee8000c1e1900 */
[----:B--2---:R-:W3:Y:S02]  /*1f7a0*/  LDG.E R2, desc[UR60][R2.64+0x4] ;  /* 0x0000043c02027981 */ /* 0x004ee4000c1e1900 */
[----:B---3--:R-:W-:-:S07]  /*1f7b0*/  IADD3 R4, -R4, R2, RZ ;  /* 0x0000000204047210 */ /* 0x008fce0007ffe1ff */
.L_x_3518:
[----:B--2---:R-:W2:Y:S04]  /*1f7c0*/  @P0 LDG.E R2, desc[UR60][R6.64] ;  /* 0x0000003c06020981 */ /* 0x004ea8000c1e1900 */
[----:B------:R-:W2:Y:S01]  /*1f7d0*/  @P0 LDG.E R3, desc[UR60][R6.64+0x4] ;  /* 0x0000043c06030981 */ /* 0x000ea2000c1e1900 */
[----:B-----5:R-:W-:Y:S01]  /*1f7e0*/  IADD3 R4, -R5, R4, RZ ;  /* 0x0000000405047210 */ /* 0x020fe20007ffe1ff */
[----:B--2---:R-:W-:Y:S02]  /*1f7f0*/  @P0 IMAD.IADD R0, R3, 0x1, -R2 ;  /* 0x0000000103000824 */ /* 0x004fe400078e0a02 */
[----:B------:R-:W-:Y:S02]  /*1f800*/  IMAD.MOV.U32 R2, RZ, RZ, RZ ;  /* 0x000000ffff027224 */ /* 0x000fe400078e00ff */
[----:B------:R-:W-:-:S05]  /*1f810*/  IMAD.IADD R8, R4, 0x1, R0 ;  /* 0x0000000104087824 */ /* 0x000fca00078e0200 */
[----:B------:R-:W-:Y:S01]  /*1f820*/  IADD3 R3, R8, 0x6f, RZ ;  /* 0x0000006f08037810 */ /* 0x000fe20007ffe0ff */
[----:B------:R0:W-:Y:S04]  /*1f830*/  STL [R1+0x38], R8 ;  /* 0x0000380801007387 */ /* 0x0001e80000100800 */
[----:B------:R-:W-:-:S05]  /*1f840*/  IMAD.HI R2, R3, -0x6db6db6d, R2 ;  /* 0x9249249303027827 */ /* 0x000fca00078e0202 */
[----:B------:R-:W-:-:S04]  /*1f850*/  SHF.R.U32.HI R3, RZ, 0x1f, R2 ;  /* 0x0000001fff037819 */ /* 0x000fc80000011602 */
[----:B0-----:R-:W-:-:S05]  /*1f860*/  LEA.HI.SX32 R8, R2, R3, 0x1a ;  /* 0x0000000302087211 */ /* 0x001fca00078fd2ff */
[----:B------:R-:W-:Y:S01]  /*1f870*/  IMAD R2, R8, 0x70, -R4 ;  /* 0x0000007008027824 */ /* 0x000fe200078e0a04 */
[----:B------:R-:W-:Y:S01]  /*1f880*/  IADD3 R4, -R4, RZ, RZ ;  /* 0x000000ff04047210 */ /* 0x000fe20007ffe1ff */
[----:B------:R0:W-:Y:S03]  /*1f890*/  STL [R1+0x28], R8 ;  /* 0x0000280801007387 */ /* 0x0001e60000100800 */
[----:B------:R-:W-:Y:S02]  /*1f8a0*/  VIMNMX R0, R2, R0, PT ;  /* 0x0000000002007248 */ /* 0x000fe40003fe0100 */
[----:B------:R-:W-:-:S04]  /*1f8b0*/  VIMNMX R2, RZ, R4, !PT ;  /* 0x00000004ff027248 */ /* 0x000fc80007fe0100 */
[----:B------:R-:W-:Y:S02]  /*1f8c0*/  ISETP.GT.AND P1, PT, R0, R2, PT ;  /* 0x000000020000720c */ /* 0x000fe40003f24270 */
[----:B0-----:R-:W-:-:S05]  /*1f8d0*/  SHF.R.U32.HI R8, RZ, 0x4, R2 ;  /* 0x00000004ff087819 */ /* 0x001fca0000011602 */
[----:B------:R-:W-:-:S04]  /*1f8e0*/  IMAD.WIDE.U32 R8, R8, 0x24924925, RZ ;  /* 0x2492492508087825 */ /* 0x000fc800078e00ff */
[----:B------:R-:W-:Y:S02]  /*1f8f0*/  IMAD.MOV.U32 R8, RZ, RZ, RZ ;  /* 0x000000ffff087224 */ /* 0x000fe400078e00ff */
[----:B------:R-:W-:Y:S01]  /*1f900*/  @P1 MOV R2, RZ ;  /* 0x000000ff00021202 */ /* 0x000fe20000000f00 */
[----:B------:R-:W-:Y:S02]  /*1f910*/  @P1 VIADD R3, R0, 0x6f ;  /* 0x0000006f00031836 */ /* 0x000fe40000000000 */
[----:B------:R-:W-:Y:S01]  /*1f920*/  IMAD.MOV.U32 R0, RZ, RZ, R9 ;  /* 0x000000ffff007224 */ /* 0x000fe200078e0009 */
[----:B------:R0:W5:Y:S01]  /*1f930*/  @P0 LDG.E R8, desc[UR60][R6.64] ;  /* 0x0000003c06080981 */ /* 0x000162000c1e1900 */
[----:B------:R-:W-:-:S03]  /*1f940*/  @P1 IMAD.HI R2, R3, -0x6db6db6d, R2 ;  /* 0x9249249303021827 */ /* 0x000fc600078e0202 */
[----:B------:R-:W-:Y:S02]  /*1f950*/  MOV R4, R0 ;  /* 0x0000000000047202 */ /* 0x000fe40000000f00 */
[----:B------:R-:W-:-:S04]  /*1f960*/  @P1 SHF.R.U32.HI R3, RZ, 0x1f, R2 ;  /* 0x0000001fff031819 */ /* 0x000fc80000011602 */
[----:B------:R-:W-:Y:S02]  /*1f970*/  @P1 LEA.HI.SX32 R4, R2, R3, 0x1a ;  /* 0x0000000302041211 */ /* 0x000fe400078fd2ff */
[----:B------:R-:W-:-:S05]  /*1f980*/  IADD3 R2, R10, R5, RZ ;  /* 0x000000050a027210 */ /* 0x000fca0007ffe0ff */
[----:B------:R0:W-:Y:S01]  /*1f990*/  STL [R1+0x4], R2 ;  /* 0x0000040201007387 */ /* 0x0001e20000100800 */
[----:B------:R-:W-:Y:S01]  /*1f9a0*/  ISETP.GT.AND P1, PT, R4, R0, PT ;  /* 0x000000000400720c */ /* 0x000fe20003f24270 */
[----:B------:R-:W-:Y:S01]  /*1f9b0*/  BSSY B0, `(.L_x_3519) ;  /* 0x00000db000007945 */ /* 0x000fe20003800000 */
[----:B------:R-:W-:-:S11]  /*1f9c0*/  PLOP3.LUT P2, PT, PT, PT, PT, 0x80, 0x0 ;  /* 0x000000000000781c */ /* 0x000fd60003f4f070 */
        /* <DEDUP_REMOVED lines=11> */
.L_x_3648:
[----:B------:R-:W-:-:S03]  /*1fa80*/  UMOV UR4, 0xffffffff ;  /* 0xffffffff00047882 */ /* 0x000fc60000000000 */
[----:B------:R-:W-:Y:S05]  /*1fa90*/  BRA.DIV UR4, `(.L_x_3522) ;  /* 0x0000005604987947 */ /* 0x000fea000b800000 */
[----:B------:R-:W-:-:S13]  /*1faa0*/  ELECT P6, URZ, PT ;  /* 0x00000000003f782f */ /* 0x000fda00038c0000 */
.L_x_3651:
[----:B------:R-:W2:Y:S01]  /*1fab0*/  LDL R5, [R1+0x34] ;  /* 0x0000340001057983 */ /* 0x000ea20000100800 */
[----:B------:R-:W-:Y:S01]  /*1fac0*/  BSSY B1, `(.L_x_3523) ;  /* 0x000000b000017945 */ /* 0x000fe20003800000 */
[----:B------:R-:W0:Y:S01]  /*1fad0*/  S2R R9, SR_CgaCtaId ;  /* 0x0000000000097919 */ /* 0x000e220000008800 */
[----:B--2---:R-:W-:-:S04]  /*1fae0*/  IADD3 R5, R5, 0x1, RZ ;  /* 0x0000000105057810 */ /* 0x004fc80007ffe0ff */
[----:B------:R-:W-:-:S04]  /*1faf0*/  LEA.HI R6, R5, R5, RZ, 0x1 ;  /* 0x0000000505067211 */ /* 0x000fc800078f08ff */
[----:B------:R-:W-:-:S05]  /*1fb00*/  LOP3.LUT R6, R6, 0xfffffffe, RZ, 0xc0, !PT ;  /* 0xfffffffe06067812 */ /* 0x000fca00078ec0ff */
[----:B------:R-:W-:Y:S01]  /*1fb10*/  IMAD.IADD R5, R5, 0x1, -R6 ;  /* 0x0000000105057824 */ /* 0x000fe200078e0a06 */
[----:B------:R-:W-:-:S04]  /*1fb20*/  MOV R6, 0x400 ;  /* 0x0000040000067802 */ /* 0x000fc80000000f00 */
[----:B0-----:R-:W-:Y:S02]  /*1fb30*/  LEA R9, R9, R6, 0x18 ;  /* 0x0000000609097211 */ /* 0x001fe400078ec0ff */
[----:B------:R-:W-:-:S04]  /*1fb40*/  SHF.L.U32 R5, R5, 0x1f, RZ ;  /* 0x0000001f05057819 */ /* 0x000fc800000006ff */
[----:B------:R-:W0:Y:S02]  /*1fb50*/  SYNCS.PHASECHK.TRANS64.TRYWAIT P0, [R9+URZ+0x36820], R5 ;  /* 0x03682005090075a7 */ /* 0x000e24000800017f */
[----:B0-----:R-:W-:Y:S05]  /*1fb60*/  @!P0 BRA `(.L_x_3524) ;  /* 0x0000005400848947 */ /* 0x001fea0003800000 */
.L_x_3652:
[----:B------:R-:W-:Y:S05]  /*1fb70*/  BSYNC B1 ;  /* 0x0000000000017941 */ /* 0x000fea0003800000 */
.L_x_3523:
[----:B------:R-:W-:Y:S04]  /*1fb80*/  BSSY B1, `(.L_x_3525) ;  /* 0x0000050000017945 */ /* 0x000fe80003800000 */
[----:B------:R-:W-:Y:S05]  /*1fb90*/  @!P6 BRA `(.L_x_3526) ;  /* 0x000000040038e947 */ /* 0x000fea0003800000 */
[----:B------:R-:W0:Y:S04]  /*1fba0*/  LDL R7, [R1+0x14] ;  /* 0x0000140001077983 */ /* 0x000e280000100800 */
[----:B------:R-:W2:Y:S01]  /*1fbb0*/  LDL R6, [R1+0x18] ;  /* 0x0000180001067983 */ /* 0x000ea20000100800 */
[----:B0-----:R-:W-:Y:S02]  /*1fbc0*/  LEA R5, R7, R9, 0x3 ;  /* 0x0000000907057211 */ /* 0x001fe400078e18ff */
[----:B--2---:R-:W-:-:S04]  /*1fbd0*/  SHF.L.U32 R10, R6, 0x1f, RZ ;  /* 0x0000001f060a7819 */ /* 0x004fc800000006ff */
[----:B------:R-:W0:Y:S02]  /*1fbe0*/  SYNCS.PHASECHK.TRANS64.TRYWAIT P0, [R5+URZ+0x368a0], R10 ;  /* 0x0368a00a050075a7 */ /* 0x000e24000800017f */
[----:B0-----:R-:W-:Y:S05]  /*1fbf0*/  @!P0 BRA `(.L_x_3527) ;  /* 0x0000005400748947 */ /* 0x001fea0003800000 */
.L_x_3653:
        /* <DEDUP_REMOVED lines=11> */
.L_x_3528:
[----:B-1----:R-:W2:Y:S01]  /*1fcb0*/  LDL R6, [R1+0x14] ;  /* 0x0000140001067983 */ /* 0x002ea20000100800 */
[----:B------:R-:W-:Y:S01]  /*1fcc0*/  R2UR UR9, R5 ;  /* 0x00000000050972ca */ /* 0x000fe200000e0000 */
[----:B-----5:R-:W-:Y:S01]  /*1fcd0*/  IMAD R7, R4, 0x70, R8 ;  /* 0x0000007004077824 */ /* 0x020fe200078e0208 */
        /* <DEDUP_REMOVED lines=23> */
[----:B------:R1:W-:Y:S01]  /*1fe50*/  UTMALDG.4D [UR8], [UR4], desc[UR6] ;  /* 0x00000608040075b4 */ /* 0x0003e20008019000 */
[----:B------:R-:W2:Y:S02]  /*1fe60*/  SYNCS.PHASECHK.TRANS64.TRYWAIT P0, [R5+URZ+0x368c0], R10 ;  /* 0x0368c00a050075a7 */ /* 0x000ea4000800017f */
[----:B-12---:R-:W-:Y:S05]  /*1fe70*/  @!P0 BRA `(.L_x_3529) ;  /* 0x0000005000e88947 */ /* 0x006fea0003800000 */
.L_x_3654:
        /* <DEDUP_REMOVED lines=8> */
.L_x_3530:
        /* <DEDUP_REMOVED lines=14> */
[----:B------:R-:W-:-:S05]  /*1ffe0*/  UIADD3 UR15, UR15, 0x7400, URZ ;  /* 0x000074000f0f7890 */ /* 0x000fca000fffe03f */
[----:B------:R2:W-:Y:S02]  /*1fff0*/  UTMALDG.4D [UR8], [UR4], desc[UR6] ;  /* 0x00000608040075b4 */ /* 0x0005e40008019000 */
[----:B--2---:R-:W-:Y:S01]  /*20000*/  UMOV UR8, UR14 ;  /* 0x0000000e00087c82 */ /* 0x004fe20008000000 */
[----:B------:R-:W-:Y:S01]  /*20010*/  UMOV UR10, UR16 ;  /* 0x00000010000a7c82 */ /* 0x000fe20008000000 */
[----:B------:R-:W-:Y:S01]  /*20020*/  UMOV UR14, 0x80 ;  /* 0x00000080000e7882 */ /* 0x000fe20000000000 */
[----:B------:R2:W-:Y:S02]  /*20030*/  UTMALDG.4D [UR8], [UR4], desc[UR6] ;  /* 0x00000608040075b4 */ /* 0x0005e40008019000 */
[----:B--2---:R-:W-:Y:S01]  /*20040*/  UMOV UR8, UR15 ;  /* 0x0000000f00087c82 */ /* 0x004fe20008000000 */
[----:B------:R-:W-:Y:S02]  /*20050*/  UMOV UR10, UR14 ;  /* 0x0000000e000a7c82 */ /* 0x000fe40008000000 */
[----:B------:R2:W-:Y:S02]  /*20060*/  UTMALDG.4D [UR8], [UR4], desc[UR6] ;  /* 0x00000608040075b4 */ /* 0x0005e40008019000 */
[----:B--2---:R-:W-:Y:S01]  /*20070*/  NOP ;  /* 0x0000000000007918 */ /* 0x004fe20000000000 */
.L_x_3526:
[----:B------:R-:W-:Y:S05]  /*20080*/  BSYNC B1 ;  /* 0x0000000000017941 */ /* 0x000fea0003800000 */
.L_x_3525:
[----:B01----:R-:W2:Y:S04]  /*20090*/  LDL.LU R5, [R1+0x14] ;  /* 0x0000140001057983 */ /* 0x003ea80000300800 */
[----:B------:R-:W3:Y:S01]  /*200a0*/  LDL.LU R7, [R1+0x18] ;  /* 0x0000180001077983 */ /* 0x000ee20000300800 */
[----:B------:R-:W-:Y:S02]  /*200b0*/  PLOP3.LUT P2, PT, PT, PT, PT, 0x8, 0x0 ;  /* 0x000000000000781c */ /* 0x000fe40003f4e170 */
[----:B--2---:R-:W-:-:S04]  /*200c0*/  IADD3 R5, R5, 0x1, RZ ;  /* 0x0000000105057810 */ /* 0x004fc80007ffe0ff */
[----:B------:R-:W-:-:S04]  /*200d0*/  ISETP.NE.AND P0, PT, R5, 0x2, PT ;  /* 0x000000020500780c */ /* 0x000fc80003f05270 */
[----:B------:R-:W-:Y:S02]  /*200e0*/  SEL R6, RZ, 0x1, P0 ;  /* 0x00000001ff067807 */ /* 0x000fe40000000000 */
[----:B------:R-:W-:Y:S01]  /*200f0*/  SEL R10, R5, RZ, P0 ;  /* 0x000000ff050a7207 */ /* 0x000fe20000000000 */
[----:B------:R-:W-:Y:S01]  /*20100*/  VIADD R5, R4, 0xfffffffe ;  /* 0xfffffffe04057836 */ /* 0x000fe20000000000 */
[----:B---3--:R-:W-:-:S03]  /*20110*/  LOP3.LUT R7, R7, R6, RZ, 0x3c, !PT ;  /* 0x0000000607077212 */ /* 0x008fc600078e3cff */
[----:B------:R0:W-:Y:S01]  /*20120*/  STL [R1+0x14], R10 ;  /* 0x0000140a01007387 */ /* 0x0001e20000100800 */
[----:B------:R-:W-:-:S03]  /*20130*/  ISETP.GE.AND P0, PT, R5, R0, PT ;  /* 0x000000000500720c */ /* 0x000fc60003f06270 */
[----:B------:R0:W-:Y:S10]  /*20140*/  STL [R1+0x18], R7 ;  /* 0x0000180701007387 */ /* 0x0001f40000100800 */
[----:B0-----:R-:W-:Y:S05]  /*20150*/  @!P0 BRA `(.L_x_3520) ;  /* 0x0000000400808947 */ /* 0x001fea0003800000 */
[C---:B-----5:R-:W-:Y:S01]  /*20160*/  IMAD R5, R4.reuse, 0x70, R8 ;  /* 0x0000007004057824 */ /* 0x060fe200078e0208 */
[----:B------:R-:W-:-:S03]  /*20170*/  IADD3 R4, R4, -0x1, RZ ;  /* 0xffffffff04047810 */ /* 0x000fc60007ffe0ff */
[----:B------:R-:W-:-:S07]  /*20180*/  VIADD R5, R5, 0xffffff20 ;  /* 0xffffff2005057836 */ /* 0x000fce0000000000 */
.L_x_3537:
        /* <DEDUP_REMOVED lines=9> */
.L_x_3655:
        /* <DEDUP_REMOVED lines=11> */
.L_x_3534:
        /* <DEDUP_REMOVED lines=27> */
.L_x_3656:
        /* <DEDUP_REMOVED lines=8> */
.L_x_3536:
        /* <DEDUP_REMOVED lines=24> */
.L_x_3532:
[----:B------:R-:W-:Y:S05]  /*20680*/  BSYNC B1 ;  /* 0x0000000000017941 */ /* 0x000fea0003800000 */
.L_x_3531:
[----:B01----:R-:W2:Y:S04]  /*20690*/  LDL.LU R6, [R1+0x14] ;  /* 0x0000140001067983 */ /* 0x003ea80000300800 */
[----:B------:R-:W3:Y:S01]  /*206a0*/  LDL.LU R7, [R1+0x18] ;  /* 0x0000180001077983 */ /* 0x000ee20000300800 */
[----:B------:R-:W-:Y:S01]  /*206b0*/  IADD3 R4, R4, -0x1, RZ ;  /* 0xffffffff04047810 */ /* 0x000fe20007ffe0ff */
[----:B------:R-:W-:Y:S02]  /*206c0*/  VIADD R5, R5, 0xffffff90 ;  /* 0xffffff9005057836 */ /* 0x000fe40000000000 */
[----:B--2---:R-:W-:-:S05]  /*206d0*/  VIADD R6, R6, 0x1 ;  /* 0x0000000106067836 */ /* 0x004fca0000000000 */
        /* <DEDUP_REMOVED lines=8> */
.L_x_3520:
[----:B------:R-:W-:Y:S05]  /*20760*/  BSYNC B0 ;  /* 0x0000000000007941 */ /* 0x000fea0003800000 */
.L_x_3519:
        /* <DEDUP_REMOVED lines=23> */
.L_x_3539:
        /* <DEDUP_REMOVED lines=15> */
[----:B0-----:R-:W-:Y:S01]  /*209d0*/  MOV R7, UR9 ;  /* 0x0000000900077c02 */ /* 0x001fe20008000f00 */
[----:B------:R-:W-:Y:S01]  /*209e0*/  IMAD.U32 R10, RZ, RZ, UR4 ;  /* 0x00000004ff0a7e24 */ /* 0x000fe2000f8e00ff */
[----:B------:R-:W-:Y:S01]  /*209f0*/  MOV R11, UR5 ;  /* 0x00000005000b7c02 */ /* 0x000fe20008000f00 */
[----:B-----5:R-:W-:Y:S01]  /*20a00*/  IMAD.MOV.U32 R8, RZ, RZ, 0x70 ;  /* 0x00000070ff087424 */ /* 0x020fe200078e00ff */
[----:B------:R-:W-:Y:S01]  /*20a10*/  MOV R12, 0x1 ;  /* 0x00000001000c7802 */ /* 0x000fe20000000f00 */
[----:B------:R-:W-:-:S07]  /*20a20*/  IMAD.MOV.U32 R13, RZ, RZ, RZ ;  /* 0x000000ffff0d7224 */ /* 0x000fce00078e00ff */
[----:B------:R-:W-:-:S07]  /*20a30*/  LEPC R20, `(.L_x_3541) ;  /* 0x000000001014794e */ /* 0x000fce0000000000 */
[----:B-1----:R-:W-:Y:S05]  /*20a40*/  CALL.ABS.NOINC R2 ;  /* 0x0000000002007343 */ /* 0x002fea0003c00000 */
.L_x_3541:
        /* <DEDUP_REMOVED lines=12> */
[----:B0-----:R-:W-:Y:S01]  /*20b10*/  MOV R7, UR9 ;  /* 0x0000000900077c02 */ /* 0x001fe20008000f00 */
[----:B------:R-:W-:Y:S01]  /*20b20*/  IMAD.U32 R10, RZ, RZ, UR4 ;  /* 0x00000004ff0a7e24 */ /* 0x000fe2000f8e00ff */
[----:B------:R-:W-:Y:S01]  /*20b30*/  MOV R11, UR5 ;  /* 0x00000005000b7c02 */ /* 0x000fe20008000f00 */
[----:B-----5:R-:W-:Y:S01]  /*20b40*/  IMAD.MOV.U32 R8, RZ, RZ, 0x70 ;  /* 0x00000070ff087424 */ /* 0x020fe200078e00ff */
[----:B------:R-:W-:Y:S01]  /*20b50*/  MOV R12, 0x1 ;  /* 0x00000001000c7802 */ /* 0x000fe20000000f00 */
[----:B-1----:R-:W-:-:S07]  /*20b60*/  IMAD.MOV.U32 R13, RZ, RZ, RZ ;  /* 0x000000ffff0d7224 */ /* 0x002fce00078e00ff */
[----:B------:R-:W-:-:S07]  /*20b70*/  LEPC R20, `(.L_x_3543) ;  /* 0x000000001014794e */ /* 0x000fce0000000000 */
[----:B--2---:R-:W-:Y:S05]  /*20b80*/  CALL.ABS.NOINC R2 ;  /* 0x0000000002007343 */ /* 0x004fea0003c00000 */
.L_x_3543:
[----:B------:R-:W-:Y:S01]  /*20b90*/  MOV R2, 0x0 ;  /* 0x0000000000027802 */ /* 0x000fe20000000f00 */
[----:B------:R-:W-:Y:S01]  /*20ba0*/  ULDC.64 UR4, c[0x4][0x1b8] ;  /* 0x01006e0000047ab9 */ /* 0x000fe20000000a00 */
[----:B------:R-:W-:Y:S01]  /*20bb0*/  ULDC.64 UR6, c[0x4][0x1c0] ;  /* 0x0100700000067ab9 */ /* 0x000fe20000000a00 */
[----:B------:R-:W-:Y:S01]  /*20bc0*/  ULDC.64 UR8, c[0x4][0xe0] ;  /* 0x0100380000087ab9 */ /* 0x000fe20000000a00 */
[----:B------:R-:W-:Y:S01]  /*20bd0*/  MOV R4, UR4 ;  /* 0x0000000400047c02 */ /* 0x000fe20008000f00 */
[----:B------:R-:W-:Y:S01]  /*20be0*/  IMAD.U32 R5, RZ, RZ, UR5 ;  /* 0x00000005ff057e24 */ /* 0x000fe2000f8e00ff */
[----:B------:R-:W0:Y:S01]  /*20bf0*/  LDC.64 R2, c[0x4][R2] ;  /* 0x0100000002027b82 */ /* 0x000e220000000a00 */
        /* <DEDUP_REMOVED lines=8> */
[----:B0-----:R-:W-:Y:S05]  /*20c80*/  CALL.ABS.NOINC R2 ;  /* 0x0000000002007343 */ /* 0x001fea0003c00000 */
.L_x_3542:
[----:B------:R-:W2:Y:S01]  /*20c90*/  LDL.LU R2, [R1+0x2c] ;  /* 0x00002c0001027983 */ /* 0x000ea20000300800 */
[----:B------:R-:W-:-:S03]  /*20ca0*/  ULDC.64 UR4, c[0x0][0x9f8] ;  /* 0x00027e0000047ab9 */ /* 0x000fc60000000a00 */
[----:B------:R-:W3:Y:S04]  /*20cb0*/  LDL.LU R0, [R1+0x30] ;  /* 0x0000300001007983 */ /* 0x000ee80000300800 */
[----:B------:R-:W4:Y:S04]  /*20cc0*/  LDL.LU R4, [R1+0x3c] ;  /* 0x00003c0001047983 */ /* 0x000f280000300800 */
[----:B------:R-:W4:Y:S01]  /*20cd0*/  LDL.LU R5, [R1+0x24] ;  /* 0x0000240001057983 */ /* 0x000f220000300800 */
[----:B------:R-:W-:-:S04]  /*20ce0*/  ISETP.NE.U32.AND P0, PT, RZ, UR4, PT ;  /* 0x00000004ff007c0c */ /* 0x000fc8000bf05070 */
        /* <DEDUP_REMOVED lines=13> */
[----:B------:R-:W-:Y:S01]  /*20dc0*/  LEA R17, R17, R4, 0x7 ;  /* 0x0000000411117211 */ /* 0x000fe200078e38ff */
[----:B------:R-:W-:Y:S01]  /*20dd0*/  IMAD.MOV.U32 R4, RZ, RZ, R18 ;  /* 0x000000ffff047224 */ /* 0x000fe200078e0012 */
[----:B------:R-:W-:Y:S01]  /*20de0*/  PLOP3.LUT P1, PT, P6, PT, PT, 0x8, 0x0 ;  /* 0x000000000000781c */ /* 0x000fe2000372e170 */
[----:B-1----:R-:W1:Y:S02]  /*20df0*/  LDC R2, c[0x0][0x428] ;  /* 0x00010a00ff027b82 */ /* 0x002e640000000800 */
[----:B-1----:R-:W-:-:S13]  /*20e00*/  ISETP.NE.AND P0, PT, R2, 0x1, PT ;  /* 0x000000010200780c */ /* 0x002fda0003f05270 */
[----:B------:R-:W1:Y:S08]  /*20e10*/  @P0 LDC R2, c[0x0][0x42c] ;  /* 0x00010b00ff020b82 */ /* 0x000e700000000800 */
[----:B------:R-:W2:Y:S01]  /*20e20*/  @P0 LDC R3, c[0x0][0x430] ;  /* 0x00010c00ff030b82 */ /* 0x000ea20000000800 */
[----:B-1----:R-:W-:-:S05]  /*20e30*/  @P0 IMAD.HI.U32 R2, R18, R2, RZ ;  /* 0x0000000212020227 */ /* 0x002fca00078e00ff */
[----:B--2---:R-:W-:Y:S02]  /*20e40*/  @P0 SHF.R.U32.HI R4, RZ, R3, R2 ;  /* 0x00000003ff040219 */ /* 0x004fe40000011602 */
[----:B------:R-:W-:-:S04]  /*20e50*/  ISETP.NE.U32.AND P0, PT, RZ, UR4, PT ;  /* 0x00000004ff007c0c */ /* 0x000fc8000bf05070 */
[----:B------:R-:W-:-:S04]  /*20e60*/  ISETP.NE.AND.EX P0, PT, RZ, UR5, PT, P0 ;  /* 0x00000005ff007c0c */ /* 0x000fc8000bf05300 */
[----:B------:R-:W-:-:S09]  /*20e70*/  SEL R2, R5, RZ, !P0 ;  /* 0x000000ff05027207 */ /* 0x000fd20004000000 */
.L_x_3544:
        /* <DEDUP_REMOVED lines=16> */
.L_x_3545:
        /* <DEDUP_REMOVED lines=15> */
.L_x_3546:
        /* <DEDUP_REMOVED lines=16> */
.L_x_3659:
[----:B------:R-:W2:Y:S01]  /*21170*/  LDL R3, [R1+0x28] ;  /* 0x0000280001037983 */ /* 0x000ea20000100800 */
[----:B------:R-:W-:Y:S01]  /*21180*/  UMOV UR4, 0xffffffff ;  /* 0xffffffff00047882 */ /* 0x000fe20000000000 */
[----:B------:R-:W-:Y:S02]  /*21190*/  SHF.R.S32.HI R12, RZ, 0x1f, R0 ;  /* 0x0000001fff0c7819 */ /* 0x000fe40000011400 */
[----:B--2---:R-:W-:Y:S01]  /*211a0*/  IADD3 R3, R3, -0x1, RZ ;  /* 0xffffffff03037810 */ /* 0x004fe20007ffe0ff */
[----:B------:R-:W-:Y:S06]  /*211b0*/  BRA.DIV UR4, `(.L_x_3548) ;  /* 0x0000004204887947 */ /* 0x000fec000b800000 */
[----:B------:R-:W-:-:S13]  /*211c0*/  ELECT P6, URZ, PT ;  /* 0x00000000003f782f */ /* 0x000fda00038c0000 */
.L_x_3662:
        /* <DEDUP_REMOVED lines=24> */
.L_x_3550:
        /* <DEDUP_REMOVED lines=9> */
.L_x_3663:
        /* <DEDUP_REMOVED lines=11> */
.L_x_3552:
        /* <DEDUP_REMOVED lines=34> */
.L_x_3549:
        /* <DEDUP_REMOVED lines=47> */
.L_x_3664:
[----:B------:R-:W-:Y:S05]  /*219a0*/  BSYNC B0 ;  /* 0x0000000000007941 */ /* 0x000fea0003800000 */
.L_x_3553:
        /* <DEDUP_REMOVED lines=8> */
[----:B------:R-:W-:-:S04]  /*21a30*/  VIADDMNMX R13, R13, R2, 0xffffffff, !PT ;  /* 0xffffffff0d0d7446 */ /* 0x000fc80007800102 */
[C---:B------:R-:W-:Y:S01]  /*21a40*/  IADD3 R2, R6.reuse, R13, RZ ;  /* 0x0000000d06027210 */ /* 0x040fe20007ffe0ff */
[----:B------:R-:W-:-:S03]  /*21a50*/  VIADD R6, R6, 0xfffffffe ;  /* 0xfffffffe06067836 */ /* 0x000fc60000000000 */
[----:B------:R-:W-:-:S04]  /*21a60*/  LOP3.LUT R2, R2, 0x1, RZ, 0xc0, !PT ;  /* 0x0000000102027812 */ /* 0x000fc800078ec0ff */
[----:B------:R-:W-:-:S13]  /*21a70*/  ISETP.NE.U32.AND P0, PT, R2, 0x1, PT ;  /* 0x000000010200780c */ /* 0x000fda0003f05070 */
        /* <DEDUP_REMOVED lines=15> */
[----:B------:R-:W-:Y:S01]  /*21b70*/  MOV R2, R6 ;  /* 0x0000000600027202 */ /* 0x000fe20000000f00 */
[----:B------:R-:W-:Y:S01]  /*21b80*/  ULDC.64 UR4, c[0x0][0x408] ;  /* 0x0001020000047ab9 */ /* 0x000fe20000000a00 */
[----:B0-----:R-:W-:-:S13]  /*21b90*/  ISETP.NE.AND P0, PT, R17, 0x1, PT ;  /* 0x000000011100780c */ /* 0x001fda0003f05270 */
[----:B------:R-:W0:Y:S02]  /*21ba0*/  @P0 LDC.64 R10, c[0x0][0x420] ;  /* 0x00010800ff0a0b82 */ /* 0x000e240000000a00 */
[----:B0-----:R-:W-:-:S05]  /*21bb0*/  @P0 IMAD.HI.U32 R10, R6, R10, RZ ;  /* 0x0000000a060a0227 */ /* 0x001fca00078e00ff */
[----:B------:R-:W-:Y:S01]  /*21bc0*/  @P0 SHF.R.U32.HI R2, RZ, R11, R10 ;  /* 0x0000000bff020219 */ /* 0x000fe2000001160a */
[----:B------:R-:W-:-:S03]  /*21bd0*/  IMAD R10, R12, UR4, RZ ;  /* 0x000000040c0a7c24 */ /* 0x000fc6000f8e02ff */
[----:B------:R-:W-:Y:S01]  /*21be0*/  SHF.R.S32.HI R11, RZ, 0x1f, R2 ;  /* 0x0000001fff0b7819 */ /* 0x000fe20000011402 */
        /* <DEDUP_REMOVED lines=9> */
.L_x_3561:
[----:B0-----:R-:W0:Y:S01]  /*21c80*/  S2R R9, SR_CgaCtaId ;  /* 0x0000000000097919 */ /* 0x001e220000008800 */
[----:B------:R-:W-:-:S04]  /*21c90*/  MOV R8, 0x400 ;  /* 0x0000040000087802 */ /* 0x000fc80000000f00 */
[----:B0-----:R-:W-:Y:S02]  /*21ca0*/  LEA R8, R9, R8, 0x18 ;  /* 0x0000000809087211 */ /* 0x001fe400078ec0ff */
[----:B------:R-:W-:Y:S02]  /*21cb0*/  SHF.L.U32 R9, R14, 0x1f, RZ ;  /* 0x0000001f0e097819 */ /* 0x000fe400000006ff */
[----:B------:R-:W-:-:S04]  /*21cc0*/  LEA R8, R7, R8, 0x3 ;  /* 0x0000000807087211 */ /* 0x000fc800078e18ff */
[----:B------:R-:W0:Y:S02]  /*21cd0*/  SYNCS.PHASECHK.TRANS64.TRYWAIT P0, [R8+URZ+0x36840], R9 ;  /* 0x03684009080075a7 */ /* 0x000e24000800017f */
[----:B0-----:R-:W-:Y:S05]  /*21ce0*/  @!P0 BRA `(.L_x_3562) ;  /* 0x0000003800108947 */ /* 0x001fea0003800000 */
.L_x_3665:
        /* <DEDUP_REMOVED lines=11> */
.L_x_3563:
        /* <DEDUP_REMOVED lines=20> */
[----:B------:R-:W-:Y:S02]  /*21ee0*/  UMOV UR17, 0x40 ;  /* 0x0000004000117882 */ /* 0x000fe40000000000 */
[----:B------:R-:W-:Y:S01]  /*21ef0*/  UMOV UR8, UR14 ;  /* 0x0000000e00087c82 */ /* 0x000fe20008000000 */
        /* <DEDUP_REMOVED lines=15> */
.L_x_3666:
        /* <DEDUP_REMOVED lines=10> */
.L_x_3565:
[----:B------:R-:W2:Y:S02]  /*22090*/  LDL R9, [R1+0x10] ;  /* 0x0000100001097983 */ /* 0x000ea40000100800 */
[----:B--2---:R-:W-:-:S13]  /*220a0*/  LOP3.LUT P0, RZ, R9, 0x40, RZ, 0xc0, !PT ;  /* 0x0000004009ff7812 */ /* 0x004fda000780c0ff */
[----:B------:R-:W-:Y:S05]  /*220b0*/  @P0 BRA `(.L_x_3566) ;  /* 0x0000000000040947 */ /* 0x000fea0003800000 */
[----:B------:R-:W-:Y:S01]  /*220c0*/  BPT.TRAP 0x1 ;  /* 0x000000040000795c */ /* 0x000fe20000300000 */
.L_x_3566:
        /* <DEDUP_REMOVED lines=35> */
.L_x_3560:
[----:B------:R-:W-:Y:S05]  /*22300*/  BSYNC B2 ;  /* 0x0000000000027941 */ /* 0x000fea0003800000 */
.L_x_3559:
[----:B------:R-:W2:Y:S04]  /*22310*/  LDL.LU R2, [R1+0x28] ;  /* 0x0000280001027983 */ /* 0x000ea80000300800 */
[----:B------:R0:W-:Y:S04]  /*22320*/  STL [R1], R7 ;  /* 0x0000000701007387 */ /* 0x0001e80000100800 */
[----:B------:R0:W-:Y:S02]  /*22330*/  STL [R1+0x8], R14 ;  /* 0x0000080e01007387 */ /* 0x0001e40000100800 */
[----:B0-2---:R-:W-:-:S07]  /*22340*/  VIADD R6, R2, 0xfffffffd ;  /* 0xfffffffd02067836 */ /* 0x005fce0000000000 */
.L_x_3558:
[----:B------:R-:W-:Y:S05]  /*22350*/  BSYNC B1 ;  /* 0x0000000000017941 */ /* 0x000fea0003800000 */
.L_x_3557:
[----:B------:R-:W-:-:S04]  /*22360*/  IADD3 R13, -R13, RZ, RZ ;  /* 0x000000ff0d0d7210 */ /* 0x000fc80007ffe1ff */
[----:B------:R-:W-:-:S13]  /*22370*/  ISETP.NE.AND P0, PT, R3, R13, PT ;  /* 0x0000000d0300720c */ /* 0x000fda0003f05270 */
[----:B------:R-:W-:Y:S05]  /*22380*/  @!P0 BRA `(.L_x_3556) ;  /* 0x0000001000508947 */ /* 0x000fea0003800000 */
[----:B------:R-:W-:-:S07]  /*22390*/  IMAD.MOV.U32 R10, RZ, RZ, R5 ;  /* 0x000000ffff0a7224 */ /* 0x000fce00078e0005 */
.L_x_3583:
        /* <DEDUP_REMOVED lines=21> */
[----:B------:R-:W-:-:S04]  /*224f0*/  @P0 SHF.R.U32.HI R2, RZ, R3, R9 ;  /* 0x00000003ff020219 */ /* 0x000fc80000011609 */
[--C-:B------:R-:W-:Y:S01]  /*22500*/  SHF.R.S32.HI R3, RZ, 0x1f, R2.reuse ;  /* 0x0000001fff037819 */ /* 0x100fe20000011402 */
[----:B------:R-:W-:-:S04]  /*22510*/  IMAD.MOV R9, RZ, RZ, -R2 ;  /* 0x000000ffff097224 */ /* 0x000fc800078e0a02 */
[----:B------:R-:W-:Y:S02]  /*22520*/  IMAD R9, R10, R9, R6 ;  /* 0x000000090a097224 */ /* 0x000fe400078e0206 */
[----:B------:R-:W-:Y:S02]  /*22530*/  IMAD R10, R12, UR6, RZ ;  /* 0x000000060c0a7c24 */ /* 0x000fe4000f8e02ff */
[----:B------:R-:W-:-:S04]  /*22540*/  IMAD.WIDE.U32 R2, R0, UR6, R2 ;  /* 0x0000000600027c25 */ /* 0x000fc8000f8e0002 */
[----:B------:R-:W-:-:S05]  /*22550*/  IMAD R10, R0, UR7, R10 ;  /* 0x00000007000a7c24 */ /* 0x000fca000f8e020a */
[----:B------:R-:W-:Y:S02]  /*22560*/  IADD3 R3, R10, R3, RZ ;  /* 0x000000030a037210 */ /* 0x000fe40007ffe0ff */
[----:B------:R-:W-:-:S04]  /*22570*/  LEA R10, P0, R2, UR4, 0x2 ;  /* 0x00000004020a7c11 */ /* 0x000fc8000f8010ff */
[----:B------:R-:W-:-:S05]  /*22580*/  LEA.HI.X R11, R2, UR5, R3, 0x2, P0 ;  /* 0x00000005020b7c11 */ /* 0x000fca00080f1403 */
[----:B------:R0:W5:Y:S04]  /*22590*/  LDG.E R10, desc[UR60][R10.64] ;  /* 0x0000003c0a0a7981 */ /* 0x000168000c1e1900 */
.L_x_3569:
[----:B------:R-:W1:Y:S01]  /*225a0*/  S2R R3, SR_CgaCtaId ;  /* 0x0000000000037919 */ /* 0x000e620000008800 */
[----:B------:R-:W-:-:S04]  /*225b0*/  MOV R2, 0x400 ;  /* 0x0000040000027802 */ /* 0x000fc80000000f00 */
[----:B-1----:R-:W-:Y:S02]  /*225c0*/  LEA R2, R3, R2, 0x18 ;  /* 0x0000000203027211 */ /* 0x002fe400078ec0ff */
[----:B------:R-:W-:-:S03]  /*225d0*/  SHF.L.U32 R3, R8, 0x1f, RZ ;  /* 0x0000001f08037819 */ /* 0x000fc600000006ff */
[----:B------:R-:W-:-:S04]  /*225e0*/  IMAD R2, R7, 0x8, R2 ;  /* 0x0000000807027824 */ /* 0x000fc800078e0202 */
[----:B------:R-:W1:Y:S02]  /*225f0*/  SYNCS.PHASECHK.TRANS64.TRYWAIT P0, [R2+URZ+0x36840], R3 ;  /* 0x03684003020075a7 */ /* 0x000e64000800017f */
[----:B-1----:R-:W-:Y:S05]  /*22600*/  @!P0 BRA `(.L_x_3570) ;  /* 0x0000002c00f08947 */ /* 0x002fea0003800000 */
.L_x_3667:
        /* <DEDUP_REMOVED lines=11> */
.L_x_3571:
        /* <DEDUP_REMOVED lines=37> */
.L_x_3668:
        /* <DEDUP_REMOVED lines=10> */
.L_x_3573:
[----:B------:R-:W2:Y:S02]  /*229b0*/  LDL R3, [R1+0x10] ;  /* 0x0000100001037983 */ /* 0x000ea40000100800 */
[----:B--2---:R-:W-:-:S13]  /*229c0*/  LOP3.LUT P0, RZ, R3, 0x40, RZ, 0xc0, !PT ;  /* 0x0000004003ff7812 */ /* 0x004fda000780c0ff */
[----:B------:R-:W-:Y:S05]  /*229d0*/  @P0 BRA `(.L_x_3574) ;  /* 0x0000000000040947 */ /* 0x000fea0003800000 */
[----:B------:R-:W-:Y:S01]  /*229e0*/  BPT.TRAP 0x1 ;  /* 0x000000040000795c */ /* 0x000fe20000300000 */
.L_x_3574:
        /* <DEDUP_REMOVED lines=36> */
.L_x_3568:
[----:B------:R-:W-:Y:S05]  /*22c30*/  BSYNC B1 ;  /* 0x0000000000017941 */ /* 0x000fea0003800000 */
.L_x_3567:
        /* <DEDUP_REMOVED lines=31> */
.L_x_3577:
[----:B------:R-:W2:Y:S01]  /*22e30*/  S2R R3, SR_CgaCtaId ;  /* 0x0000000000037919 */ /* 0x000ea20000008800 */
[----:B------:R-:W-:-:S04]  /*22e40*/  MOV R2, 0x400 ;  /* 0x0000040000027802 */ /* 0x000fc80000000f00 */
[----:B--2---:R-:W-:Y:S02]  /*22e50*/  LEA R2, R3, R2, 0x18 ;  /* 0x0000000203027211 */ /* 0x004fe400078ec0ff */
[----:B------:R-:W-:-:S03]  /*22e60*/  SHF.L.U32 R3, R13, 0x1f, RZ ;  /* 0x0000001f0d037819 */ /* 0x000fc600000006ff */
[----:B------:R-:W-:-:S04]  /*22e70*/  IMAD R2, R14, 0x8, R2 ;  /* 0x000000080e027824 */ /* 0x000fc800078e0202 */
[----:B------:R-:W2:Y:S02]  /*22e80*/  SYNCS.PHASECHK.TRANS64.TRYWAIT P0, [R2+URZ+0x36840], R3 ;  /* 0x03684003020075a7 */ /* 0x000ea4000800017f */
[----:B--2---:R-:W-:Y:S05]  /*22e90*/  @!P0 BRA `(.L_x_3578) ;  /* 0x0000002400f48947 */ /* 0x004fea0003800000 */
.L_x_3669:
        /* <DEDUP_REMOVED lines=11> */
.L_x_3579:
        /* <DEDUP_REMOVED lines=25> */
[----:B------:R-:W-:-:S03]  /*230e0*/  UIADD3 UR16, UR8, 0x28400, URZ ;  /* 0x0002840008107890 */ /* 0x000fc6000fffe03f */
        /* <DEDUP_REMOVED lines=10> */
.L_x_3670:
[----:B------:R-:W1:Y:S01]  /*23190*/  S2R R3, SR_TID.X ;  /* 0x0000000000037919 */ /* 0x000e620000002100 */
[----:B------:R-:W-:-:S04]  /*231a0*/  UPRMT UR4, UR38, 0x9910, URZ ;  /* 0x0000991026047896 */ /* 0x000fc8000800003f */
[----:B------:R-:W-:Y:S01]  /*231b0*/  UISETP.NE.AND UP0, UPT, UR4, 0x2, UPT ;  /* 0x000000020400788c */ /* 0x000fe2000bf05270 */
[----:B-1----:R-:W-:-:S04]  /*231c0*/  LOP3.LUT R3, R3, 0x7f, RZ, 0xc0, !PT ;  /* 0x0000007f03037812 */ /* 0x002fc800078ec0ff */
[----:B------:R-:W-:-:S13]  /*231d0*/  ISETP.NE.AND P0, PT, R3, RZ, PT ;  /* 0x000000ff0300720c */ /* 0x000fda0003f05270 */
[----:B------:R-:W-:-:S04]  /*231e0*/  @!P0 MOV R3, 0xa800 ;  /* 0x0000a80000038802 */ /* 0x000fc80000000f00 */
[----:B------:R1:W-:Y:S01]  /*231f0*/  @!P0 SYNCS.ARRIVE.TRANS64 RZ, [R2+URZ+0x36850], R3 ;  /* 0x0368500302ff89a7 */ /* 0x0003e2000800003f */
[----:B------:R-:W-:-:S13]  /*23200*/  PLOP3.LUT P0, PT, PT, PT, UP0, 0x40, 0x0 ;  /* 0x000000000000781c */ /* 0x000fda0003f0e808 */
[----:B-1----:R-:W-:Y:S05]  /*23210*/  @!P0 BRA `(.L_x_3581) ;  /* 0x0000000000048947 */ /* 0x002fea0003800000 */
[----:B------:R-:W-:Y:S01]  /*23220*/  BPT.TRAP 0x1 ;  /* 0x000000040000795c */ /* 0x000fe20000300000 */
.L_x_3581:
[----:B------:R-:W2:Y:S02]  /*23230*/  LDL R3, [R1+0x10] ;  /* 0x0000100001037983 */ /* 0x000ea40000100800 */
[----:B--2---:R-:W-:-:S13]  /*23240*/  LOP3.LUT P0, RZ, R3, 0x40, RZ, 0xc0, !PT ;  /* 0x0000004003ff7812 */ /* 0x004fda000780c0ff */
[----:B------:R-:W-:Y:S05]  /*23250*/  @P0 BRA `(.L_x_3582) ;  /* 0x0000000000040947 */ /* 0x000fea0003800000 */
[----:B------:R-:W-:Y:S01]  /*23260*/  BPT.TRAP 0x1 ;  /* 0x000000040000795c */ /* 0x000fe20000300000 */
.L_x_3582:
        /* <DEDUP_REMOVED lines=34> */
.L_x_3576:
[----:B------:R-:W-:Y:S05]  /*23490*/  BSYNC B1 ;  /* 0x0000000000017941 */ /* 0x000fea0003800000 */
.L_x_3575:
[C---:B------:R-:W-:Y:S02]  /*234a0*/  ISETP.GT.AND P0, PT, R6.reuse, 0x1, PT ;  /* 0x000000010600780c */ /* 0x040fe40003f04270 */
[----:B------:R-:W-:-:S11]  /*234b0*/  IADD3 R6, R6, -0x2, RZ ;  /* 0xfffffffe06067810 */ /* 0x000fd60007ffe0ff */
[----:B------:R-:W-:Y:S05]  /*234c0*/  @P0 BRA `(.L_x_3583) ;  /* 0xffffffec00b40947 */ /* 0x000fea000383ffff */
.L_x_3556:
[----:B------:R-:W-:Y:S05]  /*234d0*/  BSYNC B0 ;  /* 0x0000000000007941 */ /* 0x000fea0003800000 */
.L_x_3555:
        /* <DEDUP_REMOVED lines=17> */
.L_x_3585:
[----:B------:R-:W-:Y:S05]  /*235f0*/  BSYNC B0 ;  /* 0x0000000000007941 */ /* 0x000fea0003800000 */
.L_x_3584:
        /* <DEDUP_REMOVED lines=11> */
.L_x_3671:
[----:B------:R-:W2:Y:S01]  /*236b0*/  S2R R2, SR_TID.X ;  /* 0x0000000000027919 */ /* 0x000ea20000002100 */
[----:B------:R-:W-:-:S04]  /*236c0*/  UPRMT UR4, UR38, 0x9910, URZ ;  /* 0x0000991026047896 */ /* 0x000fc8000800003f */
[----:B------:R-:W-:Y:S01]  /*236d0*/  UISETP.NE.AND UP0, UPT, UR4, 0x2, UPT ;  /* 0x000000020400788c */ /* 0x000fe2000bf05270 */
[----:B--2---:R-:W-:-:S04]  /*236e0*/  LOP3.LUT R2, R2, 0x7f, RZ, 0xc0, !PT ;  /* 0x0000007f02027812 */ /* 0x004fc800078ec0ff */
[----:B------:R-:W-:-:S13]  /*236f0*/  ISETP.NE.AND P0, PT, R2, RZ, PT ;  /* 0x000000ff0200720c */ /* 0x000fda0003f05270 */
[----:B-1----:R-:W-:-:S04]  /*23700*/  @!P0 MOV R0, 0xa800 ;  /* 0x0000a80000008802 */ /* 0x002fc80000000f00 */
[----:B------:R1:W-:Y:S01]  /*23710*/  @!P0 SYNCS.ARRIVE.TRANS64 RZ, [R3+URZ+0x36850], R0 ;  /* 0x0368500003ff89a7 */ /* 0x0003e2000800003f */
[----:B------:R-:W-:-:S13]  /*23720*/  PLOP3.LUT P0, PT, PT, PT, UP0, 0x40, 0x0 ;  /* 0x000000000000781c */ /* 0x000fda0003f0e808 */
[----:B-1----:R-:W-:Y:S05]  /*23730*/  @!P0 BRA `(.L_x_3589) ;  /* 0x0000000000048947 */ /* 0x002fea0003800000 */
[----:B------:R-:W-:Y:S01]  /*23740*/  BPT.TRAP 0x1 ;  /* 0x000000040000795c */ /* 0x000fe20000300000 */
.L_x_3589:
[----:B------:R-:W2:Y:S02]  /*23750*/  LDL R0, [R1+0x10] ;  /* 0x0000100001007983 */ /* 0x000ea40000100800 */
[----:B--2---:R-:W-:-:S13]  /*23760*/  LOP3.LUT P0, RZ, R0, 0x40, RZ, 0xc0, !PT ;  /* 0x0000004000ff7812 */ /* 0x004fda000780c0ff */
[----:B------:R-:W-:Y:S05]  /*23770*/  @P0 BRA `(.L_x_3590) ;  /* 0x0000000000040947 */ /* 0x000fea0003800000 */
[----:B------:R-:W-:Y:S01]  /*23780*/  BPT.TRAP 0x1 ;  /* 0x000000040000795c */ /* 0x000fe20000300000 */
.L_x_3590:
        /* <DEDUP_REMOVED lines=34> */
.L_x_3587:
[----:B------:R-:W-:Y:S05]  /*239b0*/  BSYNC B0 ;  /* 0x0000000000007941 */ /* 0x000fea0003800000 */
.L_x_3586:
        /* <DEDUP_REMOVED lines=9> */
.L_x_3540:
[----:B------:R-:W-:Y:S05]  /*23a50*/  BSYNC B6 ;  /* 0x0000000000067941 */ /* 0x000fea0003800000 */
.L_x_3538:
[----:B------:R-:W-:-:S03]  /*23a60*/  UMOV UR4, 0xffffffff ;  /* 0xffffffff00047882 */ /* 0x000fc60000000000 */
[----:B------:R-:W-:Y:S05]  /*23a70*/  BRA.DIV UR4, `(.L_x_3591) ;  /* 0x0000001e04387947 */ /* 0x000fea000b800000 */
[----:B------:R2:W3:Y:S04]  /*23a80*/  SHFL.IDX PT, R4, R16, RZ, 0x1f ;  /* 0x00001fff10047589 */ /* 0x0004e800000e0000 */
[----:B------:R2:W4:Y:S02]  /*23a90*/  SHFL.IDX PT, R5, R16, 0x1, 0x1f ;  /* 0x00201f0010057f89 */ /* 0x00052400000e0000 */
.L_x_3675:
[----:B------:R-:W0:Y:S01]  /*23aa0*/  S2R R9, SR_TID.X ;  /* 0x0000000000097919 */ /* 0x000e220000002100 */
[----:B------:R-:W-:Y:S01]  /*23ab0*/  ULDC UR4, c[0x0][0xc14] ;  /* 0x0003050000047ab9 */ /* 0x000fe20000000800 */
[----:B------:R-:W-:Y:S01]  /*23ac0*/  BSSY B0, `(.L_x_3592) ;  /* 0x000000b000007945 */ /* 0x000fe20003800000 */
[----:B-1----:R-:W-:Y:S01]  /*23ad0*/  IMAD.U32 R0, RZ, RZ, UR4 ;  /* 0x00000004ff007e24 */ /* 0x002fe2000f8e00ff */
[----:B------:R-:W-:Y:S02]  /*23ae0*/  MOV R3, RZ ;  /* 0x000000ff00037202 */ /* 0x000fe40000000f00 */
[----:B0-----:R-:W-:-:S04]  /*23af0*/  LOP3.LUT R9, R9, 0x1f, RZ, 0xc0, !PT ;  /* 0x0000001f09097812 */ /* 0x001fc800078ec0ff */
[C---:B------:R-:W-:Y:S02]  /*23b00*/  ISETP.NE.AND P0, PT, R9.reuse, 0x1f, PT ;  /* 0x0000001f0900780c */ /* 0x040fe40003f05270 */
[----:B------:R-:W-:-:S04]  /*23b10*/  IADD3 R7, R9, R19, RZ ;  /* 0x0000001309077210 */ /* 0x000fc80007ffe0ff */
[----:B------:R-:W-:-:S13]  /*23b20*/  ISETP.GE.OR P0, PT, R7, R0, !P0 ;  /* 0x000000000700720c */ /* 0x000fda0004706670 */
[----:B------:R-:W-:Y:S05]  /*23b30*/  @P0 BRA `(.L_x_3593) ;  /* 0x00000000000c0947 */ /* 0x000fea0003800000 */
[----:B------:R-:W0:Y:S02]  /*23b40*/  LDC.64 R2, c[0x0][0xc58] ;  /* 0x00031600ff027b82 */ /* 0x000e240000000a00 */
[----:B0-----:R-:W-:-:S06]  /*23b50*/  IMAD.WIDE R2, R7, 0x4, R2 ;  /* 0x0000000407027825 */ /* 0x001fcc00078e0202 */
[----:B------:R0:W5:Y:S02]  /*23b60*/  LDG.E R3, desc[UR60][R2.64] ;  /* 0x0000003c02037981 */ /* 0x000164000c1e1900 */
.L_x_3593:
[----:B------:R-:W-:Y:S05]  /*23b70*/  BSYNC B0 ;  /* 0x0000000000007941 */ /* 0x000fea0003800000 */
.L_x_3592:
        /* <DEDUP_REMOVED lines=17> */
[----:B-1----:R-:W-:-:S04]  /*23c90*/  SEL R8, R14, RZ, P1 ;  /* 0x000000ff0e087207 */ /* 0x002fc80000800000 */
[----:B------:R-:W-:-:S05]  /*23ca0*/  IADD3 R8, R7, R8, RZ ;  /* 0x0000000807087210 */ /* 0x000fca0007ffe0ff */
[----:B------:R-:W1:Y:S02]  /*23cb0*/  SHFL.UP PT, R14, R8, 0x10, RZ ;  /* 0x06000000080e7989 */ /* 0x000e6400000e00ff */
[----:B-1----:R-:W-:-:S05]  /*23cc0*/  SEL R9, R14, RZ, P0 ;  /* 0x000000ff0e097207 */ /* 0x002fca0000000000 */
[----:B0-----:R-:W-:-:S05]  /*23cd0*/  IMAD.IADD R2, R8, 0x1, R9 ;  /* 0x0000000108027824 */ /* 0x001fca00078e0209 */
[----:B------:R0:W1:Y:S02]  /*23ce0*/  SHFL.IDX PT, R14, R2, 0x1f, 0x1f ;  /* 0x03e01f00020e7f89 */ /* 0x00006400000e0000 */
.L_x_3683:
[----:B------:R-:W-:Y:S02]  /*23cf0*/  ULDC UR4, c[0x0][0xc10] ;  /* 0x0003040000047ab9 */ /* 0x000fe40000000800 */
[----:B--2---:R-:W-:-:S05]  /*23d00*/  MOV R16, UR4 ;  /* 0x0000000400107c02 */ /* 0x004fca0008000f00 */
[----:B-1----:R-:W-:-:S04]  /*23d10*/  IMAD R14, R14, R16, RZ ;  /* 0x000000100e0e7224 */ /* 0x002fc800078e02ff */
[----:B----4-:R-:W-:-:S05]  /*23d20*/  IMAD.IADD R5, R5, 0x1, R14 ;  /* 0x0000000105057824 */ /* 0x010fca00078e020e */
[----:B---3--:R-:W-:-:S13]  /*23d30*/  ISETP.GT.AND P0, PT, R5, R4, PT ;  /* 0x000000040500720c */ /* 0x008fda0003f04270 */
[----:B------:R-:W-:Y:S05]  /*23d40*/  @P0 BRA `(.L_x_3595) ;  /* 0x0000000000b40947 */ /* 0x000fea0003800000 */
[----:B------:R-:W1:Y:S02]  /*23d50*/  LDC R0, c[0x0][0xc14] ;  /* 0x00030500ff007b82 */ /* 0x000e640000000800 */
.L_x_3600:
[----:B------:R-:W-:-:S04]  /*23d60*/  IADD3 R19, R19, 0x1f, RZ ;  /* 0x0000001f13137810 */ /* 0x000fc80007ffe0ff */
[----:B-1----:R-:W-:-:S13]  /*23d70*/  ISETP.GE.AND P0, PT, R19, R0, PT ;  /* 0x000000001300720c */ /* 0x002fda0003f06270 */
[----:B------:R-:W-:Y:S05]  /*23d80*/  @P0 BRA `(.L_x_3596) ;  /* 0x00000004005c0947 */ /* 0x000fea0003800000 */
[----:B------:R-:W1:Y:S01]  /*23d90*/  S2R R6, SR_TID.X ;  /* 0x0000000000067919 */ /* 0x000e620000002100 */
[----:B------:R-:W-:Y:S01]  /*23da0*/  BSSY B0, `(.L_x_3597) ;  /* 0x000000a000007945 */ /* 0x000fe20003800000 */
[----:B------:R-:W-:Y:S02]  /*23db0*/  MOV R3, RZ ;  /* 0x000000ff00037202 */ /* 0x000fe40000000f00 */
[----:B-1----:R-:W-:-:S04]  /*23dc0*/  LOP3.LUT R6, R6, 0x1f, RZ, 0xc0, !PT ;  /* 0x0000001f06067812 */ /* 0x002fc800078ec0ff */
[C---:B------:R-:W-:Y:S01]  /*23dd0*/  ISETP.NE.AND P1, PT, R6.reuse, 0x1f, PT ;  /* 0x0000001f0600780c */ /* 0x040fe20003f25270 */
[----:B------:R-:W-:-:S05]  /*23de0*/  IMAD.IADD R7, R6, 0x1, R19 ;  /* 0x0000000106077824 */ /* 0x000fca00078e0213 */
[----:B------:R-:W-:-:S13]  /*23df0*/  ISETP.GE.OR P0, PT, R7, R0, !P1 ;  /* 0x000000000700720c */ /* 0x000fda0004f06670 */
[----:B------:R-:W-:Y:S05]  /*23e00*/  @P0 BRA `(.L_x_3598) ;  /* 0x00000000000c0947 */ /* 0x000fea0003800000 */
[----:B0-----:R-:W0:Y:S02]  /*23e10*/  LDC.64 R2, c[0x0][0xc58] ;  /* 0x00031600ff027b82 */ /* 0x001e240000000a00 */
[----:B0-----:R-:W-:-:S06]  /*23e20*/  IMAD.WIDE R2, R7, 0x4, R2 ;  /* 0x0000000407027825 */ /* 0x001fcc00078e0202 */
[----:B------:R1:W5:Y:S02]  /*23e30*/  LDG.E R3, desc[UR60][R2.64] ;  /* 0x0000003c02037981 */ /* 0x000364000c1e1900 */
.L_x_3598:
[----:B------:R-:W-:Y:S05]  /*23e40*/  BSYNC B0 ;  /* 0x0000000000007941 */ /* 0x000fea0003800000 */
.L_x_3597:
[----:B------:R-:W-:-:S03]  /*23e50*/  UMOV UR4, 0xffffffff ;  /* 0xffffffff00047882 */ /* 0x000fc60000000000 */
[----:B------:R-:W-:Y:S05]  /*23e60*/  BRA.DIV UR4, `(.L_x_3599) ;  /* 0x0000001e04587947 */ /* 0x000fea000b800000 */
[----:B-----5:R-:W0:Y:S01]  /*23e70*/  SHFL.UP PT, R14, R3, 0x1, RZ ;  /* 0x04200000030e7989 */ /* 0x020e2200000e00ff */
[C---:B------:R-:W-:Y:S02]  /*23e80*/  ISETP.NE.AND P0, PT, R6.reuse, RZ, PT ;  /* 0x000000ff0600720c */ /* 0x040fe40003f05270 */
[----:B------:R-:W-:Y:S02]  /*23e90*/  ISETP.GE.U32.AND P1, PT, R6, 0x2, PT ;  /* 0x000000020600780c */ /* 0x000fe40003f26070 */
[----:B01----:R-:W-:Y:S02]  /*23ea0*/  SEL R2, R14, RZ, P0 ;  /* 0x000000ff0e027207 */ /* 0x003fe40000000000 */
[----:B------:R-:W-:-:S03]  /*23eb0*/  ISETP.GE.U32.AND P0, PT, R6, 0x4, PT ;  /* 0x000000040600780c */ /* 0x000fc60003f06070 */
[----:B------:R-:W-:-:S05]  /*23ec0*/  IMAD.IADD R2, R3, 0x1, R2 ;  /* 0x0000000103027824 */ /* 0x000fca00078e0202 */
[----:B------:R-:W0:Y:S02]  /*23ed0*/  SHFL.UP PT, R14, R2, 0x2, RZ ;  /* 0x04400000020e7989 */ /* 0x000e2400000e00ff */
        /* <DEDUP_REMOVED lines=14> */
.L_x_3691:
[----:B------:R-:W-:Y:S02]  /*23fc0*/  ULDC UR4, c[0x0][0xc10] ;  /* 0x0003040000047ab9 */ /* 0x000fe40000000800 */
[----:B------:R-:W-:-:S05]  /*23fd0*/  MOV R16, UR4 ;  /* 0x0000000400107c02 */ /* 0x000fca0008000f00 */
[----:B-1----:R-:W-:-:S04]  /*23fe0*/  IMAD R14, R14, R16, RZ ;  /* 0x000000100e0e7224 */ /* 0x002fc800078e02ff */
[----:B------:R-:W-:-:S05]  /*23ff0*/  IMAD.IADD R5, R14, 0x1, R5 ;  /* 0x000000010e057824 */ /* 0x000fca00078e0205 */
[----:B------:R-:W-:-:S13]  /*24000*/  ISETP.GT.AND P0, PT, R5, R4, PT ;  /* 0x000000040500720c */ /* 0x000fda0003f04270 */
[----:B------:R-:W-:Y:S05]  /*24010*/  @!P0 BRA `(.L_x_3600) ;  /* 0xfffffffc00508947 */ /* 0x000fea000383ffff */
.L_x_3595:
[----:B------:R-:W-:Y:S01]  /*24020*/  IADD3 R7, -R14, R5, RZ ;  /* 0x000000050e077210 */ /* 0x000fe20007ffe1ff */
[----:B------:R-:W-:-:S04]  /*24030*/  UMOV UR4, 0xffffffff ;  /* 0xffffffff00047882 */ /* 0x000fc80000000000 */
[----:B------:R-:W-:-:S05]  /*24040*/  IMAD R5, R2, R16, R7 ;  /* 0x0000001002057224 */ /* 0x000fca00078e0207 */
[----:B------:R-:W-:Y:S01]  /*24050*/  ISETP.GT.AND P6, PT, R5, R4, PT ;  /* 0x000000040500720c */ /* 0x000fe20003fc4270 */
[----:B------:R-:W-:-:S12]  /*24060*/  BRA.DIV UR4, `(.L_x_3601) ;  /* 0x0000001e04ac7947 */ /* 0x000fd8000b800000 */
[----:B------:R-:W-:-:S04]  /*24070*/  VOTE.ANY R6, PT, !P6 ;  /* 0x0000000000067806 */ /* 0x000fc800070e0100 */
[----:B------:R-:W1:Y:S02]  /*24080*/  POPC R5, R6 ;  /* 0x0000000600057309 */ /* 0x000e640000000000 */
[----:B-1----:R1:W2:Y:S02]  /*24090*/  SHFL.IDX PT, R17, R3, R5, 0x1f ;  /* 0x00001f0503117589 */ /* 0x0022a400000e0000 */
.L_x_3695:
[----:B------:R-:W-:Y:S01]  /*240a0*/  ISETP.NE.AND P0, PT, R6, RZ, PT ;  /* 0x000000ff0600720c */ /* 0x000fe20003f05270 */
[----:B------:R-:W-:-:S12]  /*240b0*/  IMAD.MOV.U32 R14, RZ, RZ, RZ ;  /* 0x000000ffff0e7224 */ /* 0x000fd800078e00ff */
[----:B------:R-:W-:Y:S05]  /*240c0*/  @!P0 BRA `(.L_x_3602) ;  /* 0x0000000000108947 */ /* 0x000fea0003800000 */
[----:B------:R-:W-:Y:S01]  /*240d0*/  UMOV UR4, 0xffffffff ;  /* 0xffffffff00047882 */ /* 0x000fe20000000000 */
[----:B------:R-:W-:Y:S02]  /*240e0*/  IADD3 R12, R5, -0x1, RZ ;  /* 0xffffffff050c7810 */ /* 0x000fe40007ffe0ff */
[----:B------:R-:W-:Y:S05]  /*240f0*/  BRA.DIV UR4, `(.L_x_3603) ;  /* 0x0000001e04d07947 */ /* 0x000fea000b800000 */
[----:B------:R3:W4:Y:S02]  /*24100*/  SHFL.IDX PT, R14, R2, R12, 0x1f ;  /* 0x00001f0c020e7589 */ /* 0x00072400000e0000 */
.L_x_3602:
[-C--:B--2---:R-:W-:Y:S01]  /*24110*/  IABS R6, R17.reuse ;  /* 0x0000001100067213 */ /* 0x084fe20000000000 */
[----:B----4-:R-:W-:Y:S01]  /*24120*/  IMAD R16, R14, R16, R7 ;  /* 0x000000100e107224 */ /* 0x010fe200078e0207 */
[----:B------:R-:W-:Y:S01]  /*24130*/  IABS R8, R17 ;  /* 0x0000001100087213 */ /* 0x000fe20000000000 */
[----:B0--3--:R-:W-:Y:S01]  /*24140*/  IMAD.MOV.U32 R2, RZ, RZ, RZ ;  /* 0x000000ffff027224 */ /* 0x009fe200078e00ff */
[----:B------:R-:W0:Y:S01]  /*24150*/  I2F.RP R7, R6 ;  /* 0x0000000600077306 */ /* 0x000e220000209400 */
[----:B------:R-:W-:Y:S01]  /*24160*/  IMAD.IADD R19, R5, 0x1, R19 ;  /* 0x0000000105137824 */ /* 0x000fe200078e0213 */
[----:B------:R-:W-:Y:S01]  /*24170*/  IADD3 R4, R4, -R16, RZ ;  /* 0x8000001004047210 */ /* 0x000fe20007ffe0ff */
[----:B------:R-:W-:-:S05]  /*24180*/  IMAD.MOV R8, RZ, RZ, -R8 ;  /* 0x000000ffff087224 */ /* 0x000fca00078e0a08 */
[----:B0-----:R-:W0:Y:S02]  /*24190*/  MUFU.RCP R7, R7 ;  /* 0x0000000700077308 */ /* 0x001e240000001000 */
[----:B0-----:R-:W-:-:S06]  /*241a0*/  VIADD R9, R7, 0xffffffe ;  /* 0x0ffffffe07097836 */ /* 0x001fcc0000000000 */
[----:B-1----:R-:W0:Y:S02]  /*241b0*/  F2I.FTZ.U32.TRUNC.NTZ R3, R9 ;  /* 0x0000000900037305 */ /* 0x002e24000021f000 */
[----:B0-----:R-:W-:-:S05]  /*241c0*/  IADD3 R11, RZ, -R3, RZ ;  /* 0x80000003ff0b7210 */ /* 0x001fca0007ffe0ff */
[----:B------:R-:W-:-:S04]  /*241d0*/  IMAD R11, R11, R6, RZ ;  /* 0x000000060b0b7224 */ /* 0x000fc800078e02ff */
[----:B------:R-:W-:Y:S01]  /*241e0*/  IMAD.HI.U32 R2, R3, R11, R2 ;  /* 0x0000000b03027227 */ /* 0x000fe200078e0002 */
        /* <DEDUP_REMOVED lines=17> */
.L_x_3596:
[----:B------:R-:W-:Y:S01]  /*24300*/  UMOV UR4, URZ ;  /* 0x0000003f00047c82 */ /* 0x000fe20008000000 */
[----:B------:R-:W-:Y:S01]  /*24310*/  UMOV UR5, URZ ;  /* 0x0000003f00057c82 */ /* 0x000fe20008000000 */
[----:B------:R-:W-:Y:S01]  /*24320*/  ULDC UR6, c[0x0][0xc14] ;  /* 0x0003050000067ab9 */ /* 0x000fe20000000800 */
[----:B------:R-:W-:Y:S01]  /*24330*/  IMAD.MOV.U32 R16, RZ, RZ, R4 ;  /* 0x000000ffff107224 */ /* 0x000fe200078e0004 */
[----:B------:R-:W-:Y:S01]  /*24340*/  MOV R17, UR4 ;  /* 0x0000000400117c02 */ /* 0x000fe20008000f00 */
[----:B------:R-:W-:Y:S01]  /*24350*/  IMAD.U32 R18, RZ, RZ, UR5 ;  /* 0x00000005ff127e24 */ /* 0x000fe2000f8e00ff */
[----:B------:R-:W-:-:S07]  /*24360*/  MOV R19, UR6 ;  /* 0x0000000600137c02 */ /* 0x000fce0008000f00 */
.L_x_3604:
        /* <DEDUP_REMOVED lines=12> */
.L_x_3517:
        /* <DEDUP_REMOVED lines=12> */
.L_x_3698:
[----:B------:R-:W-:Y:S05]  /*244f0*/  BSYNC B0 ;  /* 0x0000000000007941 */ /* 0x000fea0003800000 */
.L_x_3606:
[----:B------:R-:W-:-:S03]  /*24500*/  UMOV UR4, 0xffffffff ;  /* 0xffffffff00047882 */ /* 0x000fc60000000000 */
[----:B------:R-:W-:Y:S05]  /*24510*/  BRA.DIV UR4, `(.L_x_3608) ;  /* 0x0000001e04007947 */ /* 0x000fea000b800000 */
[----:B------:R-:W1:Y:S02]  /*24520*/  S2R R2, SR_TID.X ;  /* 0x0000000000027919 */ /* 0x000e640000002100 */
[----:B-1----:R-:W-:-:S04]  /*24530*/  SHF.R.U32.HI R2, RZ, 0x5, R2 ;  /* 0x00000005ff027819 */ /* 0x002fc80000011602 */
[----:B------:R-:W-:-:S05]  /*24540*/  LOP3.LUT R2, R2, 0x3, RZ, 0xc0, !PT ;  /* 0x0000000302027812 */ /* 0x000fca00078ec0ff */
[----:B------:R1:W2:Y:S02]  /*24550*/  SHFL.IDX PT, R14, R2, RZ, 0x1f ;  /* 0x00001fff020e7589 */ /* 0x0002a400000e0000 */
.L_x_3701:
[----:B--2---:R-:W-:-:S13]  /*24560*/  ISETP.NE.AND P0, PT, R14, RZ, PT ;  /* 0x000000ff0e00720c */ /* 0x004fda0003f05270 */
[----:B------:R-:W-:Y:S05]  /*24570*/  @P0 BRA `(.L_x_3298) ;  /* 0x00000000009c0947 */ /* 0x000fea0003800000 */
[----:B------:R-:W-:-:S03]  /*24580*/  UMOV UR4, 0xffffffff ;  /* 0xffffffff00047882 */ /* 0x000fc60000000000 */
[----:B------:R-:W-:Y:S05]  /*24590*/  BRA.DIV UR4, `(.L_x_3609) ;  /* 0x0000001e04147947 */ /* 0x000fea000b800000 */
[----:B------:R-:W-:-:S13]  /*245a0*/  ELECT P6, URZ, PT ;  /* 0x00000000003f782f */ /* 0x000fda00038c0000 */
.L_x_3704:
        /* <DEDUP_REMOVED lines=8> */
.L_x_3610:
[----:B0-----:R-:W2:Y:S04]  /*24630*/  LDL R3, [R1] ;  /* 0x0000000001037983 */ /* 0x001ea80000100800 */
[----:B------:R-:W3:Y:S01]  /*24640*/  LDL.LU R7, [R1+0x8] ;  /* 0x0000080001077983 */ /* 0x000ee20000300800 */
[----:B------:R-:W-:-:S05]  /*24650*/  IADD3 R2, R0, 0x36840, RZ ;  /* 0x0003684000027810 */ /* 0x000fca0007ffe0ff */
        /* <DEDUP_REMOVED lines=11> */
.L_x_3705:
[----:B------:R-:W1:Y:S02]  /*24710*/  SYNCS.PHASECHK.TRANS64.TRYWAIT P0, [R7+URZ], R2 ;  /* 0x00000002070075a7 */ /* 0x000e64000800017f */
[----:B-1----:R-:W-:Y:S05]  /*24720*/  @!P0 BRA `(.L_x_3612) ;  /* 0x0000001800e48947 */ /* 0x002fea0003800000 */
.L_x_3706:
[----:B------:R-:W-:Y:S05]  /*24730*/  @!P2 BRA `(.L_x_3613) ;  /* 0x000000000004a947 */ /* 0x000fea0003800000 */
[----:B------:R-:W-:Y:S01]  /*24740*/  BPT.TRAP 0x1 ;  /* 0x000000040000795c */ /* 0x000fe20000300000 */
.L_x_3613:
[----:B------:R-:W2:Y:S01]  /*24750*/  LDL.LU R4, [R1] ;  /* 0x0000000001047983 */ /* 0x000ea20000300800 */
[----:B------:R-:W-:-:S05]  /*24760*/  IADD3 R0, R0, 0x36860, RZ ;  /* 0x0003686000007810 */ /* 0x000fca0007ffe0ff */
[----:B--2---:R-:W-:-:S04]  /*24770*/  IMAD R4, R4, 0x8, R0 ;  /* 0x0000000804047824 */ /* 0x004fc800078e0200 */
[----:B------:R-:W2:Y:S02]  /*24780*/  SYNCS.PHASECHK.TRANS64.TRYWAIT P0, [R4+URZ], R5 ;  /* 0x00000005040075a7 */ /* 0x000ea4000800017f */
[----:B--2---:R-:W-:Y:S05]  /*24790*/  @!P0 BRA `(.L_x_3614) ;  /* 0x0000001800dc8947 */ /* 0x004fea0003800000 */
.L_x_3707:
[----:B------:R-:W-:-:S07]  /*247a0*/  LEA R3, R3, R0, 0x3 ;  /* 0x0000000003037211 */ /* 0x000fce00078e18ff */
.L_x_3615:
[----:B---3--:R3:W4:Y:S02]  /*247b0*/  SYNCS.PHASECHK.TRANS64.TRYWAIT P0, [R3+URZ], R2 ;  /* 0x00000002030075a7 */ /* 0x008724000800017f */
[----:B----4-:R-:W-:Y:S05]  /*247c0*/  @!P0 NANOSLEEP.SYNCS 0x989680 ;  /* 0x009896800000895d */ /* 0x010fea0003900000 */
[----:B------:R-:W4:Y:S02]  /*247d0*/  @!P0 SYNCS.PHASECHK.TRANS64 P0, [R3+URZ], R2 ;  /* 0x00000002030085a7 */ /* 0x000f24000800007f */
[----:B----4-:R-:W-:Y:S05]  /*247e0*/  @!P0 BRA `(.L_x_3615) ;  /* 0xfffffffc00f08947 */ /* 0x010fea000383ffff */
.L_x_3298:
[----:B------:R-:W-:Y:S05]  /*247f0*/  BSYNC B7 ;  /* 0x0000000000077941 */ /* 0x000fea0003800000 */
.L_x_3295:
[----:B------:R-:W-:Y:S05]  /*24800*/  EXIT ;  /* 0x000000000000794d */ /* 0x000fea0003800000 */
.L_x_3316:
[----:B0-----:R0:W1:Y:S02]  /*24810*/  SYNCS.PHASECHK.TRANS64.TRYWAIT P5, [R100+URZ+0x36890], R101 ;  /* 0x03689065640075a7 */ /* 0x00106400080a017f */
[----:B-1----:R-:W-:Y:S05]  /*24820*/  @!P5 NANOSLEEP.SYNCS 0x989680 ;  /* 0x009896800000d95d */ /* 0x002fea0003900000 */
[----:B------:R-:W1:Y:S02]  /*24830*/  @!P5 SYNCS.PHASECHK.TRANS64 P5, [R100+URZ+0x36890], R101 ;  /* 0x036890656400d5a7 */ /* 0x000e6400080a007f */
[----:B-1----:R-:W-:Y:S05]  /*24840*/  @!P5 BRA `(.L_x_3316) ;  /* 0xfffffffc00f0d947 */ /* 0x002fea000383ffff */
[----:B------:R-:W-:Y:S05]  /*24850*/  BRA `(.L_x_3616) ;  /* 0xfffffdec00b47947 */ /* 0x000fea000383ffff */
.L_x_3370:
[----:B-1----:R1:W3:Y:S02]  /*24860*/  SYNCS.PHASECHK.TRANS64.TRYWAIT P5, [R100+URZ+0x36890], R101 ;  /* 0x03689065640075a7 */ /* 0x0022e400080a017f */
[----:B---3--:R-:W-:Y:S05]  /*24870*/  @!P5 NANOSLEEP.SYNCS 0x989680 ;  /* 0x009896800000d95d */ /* 0x008fea0003900000 */
[----:B------:R-:W3:Y:S02]  /*24880*/  @!P5 SYNCS.PHASECHK.TRANS64 P5, [R100+URZ+0x36890], R101 ;  /* 0x036890656400d5a7 */ /* 0x000ee400080a007f */
[----:B---3--:R-:W-:Y:S05]  /*24890*/  @!P5 BRA `(.L_x_3370) ;  /* 0xfffffffc00f0d947 */ /* 0x008fea000383ffff */
[----:B------:R-:W-:Y:S05]  /*248a0*/  BRA `(.L_x_3617) ;  /* 0xfffffe20003c7947 */ /* 0x000fea000383ffff */
.L_x_3395:
[----:B-1----:R1:W2:Y:S02]  /*248b0*/  SYNCS.PHASECHK.TRANS64.TRYWAIT P3, [R100+URZ+0x36890], R101 ;  /* 0x03689065640075a7 */ /* 0x0022a4000806017f */
[----:B--2---:R-:W-:Y:S05]  /*248c0*/  @!P3 NANOSLEEP.SYNCS 0x989680 ;  /* 0x009896800000b95d */ /* 0x004fea0003900000 */
[----:B------:R-:W2:Y:S02]  /*248d0*/  @!P3 SYNCS.PHASECHK.TRANS64 P3, [R100+URZ+0x36890], R101 ;  /* 0x036890656400b5a7 */ /* 0x000ea4000806007f */
[----:B--2---:R-:W-:Y:S05]  /*248e0*/  @!P3 BRA `(.L_x_3395) ;  /* 0xfffffffc00f0b947 */ /* 0x004fea000383ffff */
[----:B------:R-:W-:Y:S05]  /*248f0*/  BRA `(.L_x_3618) ;  /* 0xfffffe5000507947 */ /* 0x000fea000383ffff */
.L_x_3401:
[----:B0-----:R0:W1:Y:S02]  /*24900*/  SYNCS.PHASECHK.TRANS64.TRYWAIT P2, [R100+URZ+0x368b0], R101 ;  /* 0x0368b065640075a7 */ /* 0x001064000804017f */
[----:B-1----:R-:W-:Y:S05]  /*24910*/  @!P2 NANOSLEEP.SYNCS 0x989680 ;  /* 0x009896800000a95d */ /* 0x002fea0003900000 */
[----:B------:R-:W1:Y:S02]  /*24920*/  @!P2 SYNCS.PHASECHK.TRANS64 P2, [R100+URZ+0x368b0], R101 ;  /* 0x0368b0656400a5a7 */ /* 0x000e64000804007f */
[----:B-1----:R-:W-:Y:S05]  /*24930*/  @!P2 BRA `(.L_x_3401) ;  /* 0xfffffffc00f0a947 */ /* 0x002fea000383ffff */
[----:B------:R-:W-:Y:S05]  /*24940*/  BRA `(.L_x_3619) ;  /* 0xfffffe5400687947 */ /* 0x000fea000383ffff */
.L_x_3421:
[----:B------:R-:W-:Y:S01]  /*24950*/  BSSY B1, `(.L_x_3620) ;  /* 0x0000008000017945 */ /* 0x000fe20003800000 */
[----:B------:R-:W-:Y:S01]  /*24960*/  IMAD.MOV.U32 R13, RZ, RZ, R39 ;  /* 0x000000ffff0d7224 */ /* 0x000fe200078e0027 */
[----:B------:R-:W-:Y:S01]  /*24970*/  MOV R12, RZ ;  /* 0x000000ff000c7202 */ /* 0x000fe20000000f00 */
[----:B------:R-:W-:Y:S01]  /*24980*/  IMAD.MOV.U32 R11, RZ, RZ, 0x1c1f ;  /* 0x00001c1fff0b7424 */ /* 0x000fe200078e00ff */
[----:B------:R-:W-:-:S07]  /*24990*/  MOV R15, 0xffffffff ;  /* 0xffffffff000f7802 */ /* 0x000fce0000000f00 */
[----:B------:R-:W-:Y:S05]  /*249a0*/  WARPSYNC.COLLECTIVE R15, `(.L_x_3621) ;  /* 0x000000000f087348 */ /* 0x000fea0003c00000 */
[----:B------:R0:W1:Y:S02]  /*249b0*/  SHFL.IDX P6, R14, R13, R12, R11 ;  /* 0x0000000c0d0e7389 */ /* 0x00006400000c000b */
[----:B01----:R-:W-:Y:S01]  /*249c0*/  ENDCOLLECTIVE ;  /* 0x000000000000791b */ /* 0x003fe20003800000 */
.L_x_3621:
[----:B------:R-:W-:Y:S05]  /*249d0*/  BSYNC B1 ;  /* 0x0000000000017941 */ /* 0x000fea0003800000 */
.L_x_3620:
[----:B------:R-:W-:Y:S05]  /*249e0*/  BRA `(.L_x_3622) ;  /* 0xfffffe6c003c7947 */ /* 0x000fea000383ffff */
.L_x_3422:
        /* <DEDUP_REMOVED lines=8> */
.L_x_3624:
[----:B------:R-:W-:Y:S05]  /*24a70*/  BSYNC B1 ;  /* 0x0000000000017941 */ /* 0x000fea0003800000 */
.L_x_3623:
[----:B------:R-:W-:Y:S05]  /*24a80*/  BRA `(.L_x_3625) ;  /* 0xfffffe6c00207947 */ /* 0x000fea000383ffff */
.L_x_3423:
        /* <DEDUP_REMOVED lines=8> */
.L_x_3627:
[----:B------:R-:W-:Y:S05]  /*24b10*/  BSYNC B1 ;  /* 0x0000000000017941 */ /* 0x000fea0003800000 */
.L_x_3626:
[----:B------:R-:W-:Y:S05]  /*24b20*/  BRA `(.L_x_3628) ;  /* 0xfffffe6c00047947 */ /* 0x000fea000383ffff */
.L_x_3424:
        /* <DEDUP_REMOVED lines=8> */
.L_x_3630:
[----:B------:R-:W-:Y:S05]  /*24bb0*/  BSYNC B1 ;  /* 0x0000000000017941 */ /* 0x000fea0003800000 */
.L_x_3629:
[----:B------:R-:W-:Y:S05]  /*24bc0*/  BRA `(.L_x_3631) ;  /* 0xfffffe6800e87947 */ /* 0x000fea000383ffff */
.L_x_3426:
[----:B0-----:R0:W1:Y:S02]  /*24bd0*/  SYNCS.PHASECHK.TRANS64.TRYWAIT P1, [R2+URZ+0x36800], R5 ;  /* 0x03680005020075a7 */ /* 0x001064000802017f */
[----:B-1----:R-:W-:Y:S05]  /*24be0*/  @!P1 NANOSLEEP.SYNCS 0x989680 ;  /* 0x009896800000995d */ /* 0x002fea0003900000 */
[----:B------:R-:W1:Y:S02]  /*24bf0*/  @!P1 SYNCS.PHASECHK.TRANS64 P1, [R2+URZ+0x36800], R5 ;  /* 0x03680005020095a7 */ /* 0x000e64000802007f */
[----:B-1----:R-:W-:Y:S05]  /*24c00*/  @!P1 BRA `(.L_x_3426) ;  /* 0xfffffffc00f09947 */ /* 0x002fea000383ffff */
[----:B------:R-:W-:Y:S05]  /*24c10*/  BRA `(.L_x_3632) ;  /* 0xfffffe6c00247947 */ /* 0x000fea000383ffff */
.L_x_3452:
        /* <DEDUP_REMOVED lines=8> */
.L_x_3634:
[----:B------:R-:W-:Y:S05]  /*24ca0*/  BSYNC B1 ;  /* 0x0000000000017941 */ /* 0x000fea0003800000 */
.L_x_3633:
[----:B------:R-:W-:Y:S05]  /*24cb0*/  BRA `(.L_x_3635) ;  /* 0xfffffe9000987947 */ /* 0x000fea000383ffff */
.L_x_3453:
        /* <DEDUP_REMOVED lines=8> */
.L_x_3637:
[----:B------:R-:W-:Y:S05]  /*24d40*/  BSYNC B1 ;  /* 0x0000000000017941 */ /* 0x000fea0003800000 */
.L_x_3636:
[----:B------:R-:W-:Y:S05]  /*24d50*/  BRA `(.L_x_3638) ;  /* 0xfffffe90007c7947 */ /* 0x000fea000383ffff */
.L_x_3454:
        /* <DEDUP_REMOVED lines=8> */
.L_x_3640:
[----:B------:R-:W-:Y:S05]  /*24de0*/  BSYNC B1 ;  /* 0x0000000000017941 */ /* 0x000fea0003800000 */
.L_x_3639:
[----:B------:R-:W-:Y:S05]  /*24df0*/  BRA `(.L_x_3641) ;  /* 0xfffffe9000607947 */ /* 0x000fea000383ffff */
.L_x_3455:
        /* <DEDUP_REMOVED lines=8> */
.L_x_3643:
[----:B------:R-:W-:Y:S05]  /*24e80*/  BSYNC B1 ;  /* 0x0000000000017941 */ /* 0x000fea0003800000 */
.L_x_3642:
[----:B------:R-:W-:Y:S05]  /*24e90*/  BRA `(.L_x_3644) ;  /* 0xfffffe9000447947 */ /* 0x000fea000383ffff */
.L_x_3457:
[----:B0-----:R0:W1:Y:S02]  /*24ea0*/  SYNCS.PHASECHK.TRANS64.TRYWAIT P0, [R2+URZ+0x36800], R5 ;  /* 0x03680005020075a7 */ /* 0x001064000800017f */
[----:B-1----:R-:W-:Y:S05]  /*24eb0*/  @!P0 NANOSLEEP.SYNCS 0x989680 ;  /* 0x009896800000895d */ /* 0x002fea0003900000 */
[----:B------:R-:W1:Y:S02]  /*24ec0*/  @!P0 SYNCS.PHASECHK.TRANS64 P0, [R2+URZ+0x36800], R5 ;  /* 0x03680005020085a7 */ /* 0x000e64000800007f */
[----:B-1----:R-:W-:Y:S05]  /*24ed0*/  @!P0 BRA `(.L_x_3457) ;  /* 0xfffffffc00f08947 */ /* 0x002fea000383ffff */
[----:B------:R-:W-:Y:S05]  /*24ee0*/  BRA `(.L_x_3645) ;  /* 0xfffffe9000807947 */ /* 0x000fea000383ffff */
.L_x_3471:
[----:B-1----:R1:W2:Y:S02]  /*24ef0*/  SYNCS.PHASECHK.TRANS64.TRYWAIT P2, [R0+URZ+0x36830], R3 ;  /* 0x03683003000075a7 */ /* 0x0022a4000804017f */
[----:B--2---:R-:W-:Y:S05]  /*24f00*/  @!P2 NANOSLEEP.SYNCS 0x989680 ;  /* 0x009896800000a95d */ /* 0x004fea0003900000 */
[----:B------:R-:W2:Y:S02]  /*24f10*/  @!P2 SYNCS.PHASECHK.TRANS64 P2, [R0+URZ+0x36830], R3 ;  /* 0x036830030000a5a7 */ /* 0x000ea4000804007f */
[----:B--2---:R-:W-:Y:S05]  /*24f20*/  @!P2 BRA `(.L_x_3471) ;  /* 0xfffffffc00f0a947 */ /* 0x004fea000383ffff */
[----:B------:R-:W-:Y:S05]  /*24f30*/  BRA `(.L_x_3470) ;  /* 0xfffffeb4006c7947 */ /* 0x000fea000383ffff */
.L_x_3478:
[----:B-1----:R1:W2:Y:S02]  /*24f40*/  SYNCS.PHASECHK.TRANS64.TRYWAIT P2, [R14+URZ+0x36830], R5 ;  /* 0x036830050e0075a7 */ /* 0x0022a4000804017f */
[----:B--2---:R-:W-:Y:S05]  /*24f50*/  @!P2 NANOSLEEP.SYNCS 0x989680 ;  /* 0x009896800000a95d */ /* 0x004fea0003900000 */
[----:B------:R-:W2:Y:S02]  /*24f60*/  @!P2 SYNCS.PHASECHK.TRANS64 P2, [R14+URZ+0x36830], R5 ;  /* 0x036830050e00a5a7 */ /* 0x000ea4000804007f */
[----:B--2---:R-:W-:Y:S05]  /*24f70*/  @!P2 BRA `(.L_x_3478) ;  /* 0xfffffffc00f0a947 */ /* 0x004fea000383ffff */
[----:B------:R-:W-:Y:S05]  /*24f80*/  BRA `(.L_x_3477) ;  /* 0xffffff0c00f07947 */ /* 0x000fea000383ffff */
.L_x_3483:
[----:B-1----:R1:W2:Y:S02]  /*24f90*/  SYNCS.PHASECHK.TRANS64.TRYWAIT P2, [R15+URZ+0x36850], R0 ;  /* 0x036850000f0075a7 */ /* 0x0022a4000804017f */
[----:B--2---:R-:W-:Y:S05]  /*24fa0*/  @!P2 NANOSLEEP.SYNCS 0x989680 ;  /* 0x009896800000a95d */ /* 0x004fea0003900000 */
[----:B------:R-:W2:Y:S02]  /*24fb0*/  @!P2 SYNCS.PHASECHK.TRANS64 P2, [R15+URZ+0x36850], R0 ;  /* 0x036850000f00a5a7 */ /* 0x000ea4000804007f */
[----:B--2---:R-:W-:Y:S05]  /*24fc0*/  @!P2 BRA `(.L_x_3483) ;  /* 0xfffffffc00f0a947 */ /* 0x004fea000383ffff */
[----:B------:R-:W-:Y:S05]  /*24fd0*/  BRA `(.L_x_3482) ;  /* 0xffffff4400947947 */ /* 0x000fea000383ffff */
.L_x_3489:
[----:B-1----:R1:W2:Y:S02]  /*24fe0*/  SYNCS.PHASECHK.TRANS64.TRYWAIT P0, [R12+URZ+0x36850], R3 ;  /* 0x036850030c0075a7 */ /* 0x0022a4000800017f */
[----:B--2---:R-:W-:Y:S05]  /*24ff0*/  @!P0 NANOSLEEP.SYNCS 0x989680 ;  /* 0x009896800000895d */ /* 0x004fea0003900000 */
[----:B------:R-:W2:Y:S02]  /*25000*/  @!P0 SYNCS.PHASECHK.TRANS64 P0, [R12+URZ+0x36850], R3 ;  /* 0x036850030c0085a7 */ /* 0x000ea4000800007f */
[----:B--2---:R-:W-:Y:S05]  /*25010*/  @!P0 BRA `(.L_x_3489) ;  /* 0xfffffffc00f08947 */ /* 0x004fea000383ffff */
[----:B------:R-:W-:Y:S05]  /*25020*/  BRA `(.L_x_3488) ;  /* 0xffffff6800507947 */ /* 0x000fea000383ffff */
.L_x_3521:
[----:B------:R-:W0:Y:S01]  /*25030*/  S2R R11, SR_TID.X ;  /* 0x00000000000b7919 */ /* 0x000e220000002100 */
[----:B------:R-:W-:Y:S01]  /*25040*/  BSSY B1, `(.L_x_3646) ;  /* 0x000000a000017945 */ /* 0x000fe20003800000 */
[----:B------:R-:W-:Y:S02]  /*25050*/  MOV R12, RZ ;  /* 0x000000ff000c7202 */ /* 0x000fe40000000f00 */
[----:B------:R-:W-:Y:S02]  /*25060*/  MOV R15, 0xffffffff ;  /* 0xffffffff000f7802 */ /* 0x000fe40000000f00 */
[----:B0-----:R-:W-:-:S04]  /*25070*/  SHF.R.U32.HI R11, RZ, 0x5, R11 ;  /* 0x00000005ff0b7819 */ /* 0x001fc8000001160b */
[----:B------:R-:W-:-:S05]  /*25080*/  LOP3.LUT R11, R11, 0x3, RZ, 0xc0, !PT ;  /* 0x000000030b0b7812 */ /* 0x000fca00078ec0ff */
[----:B------:R-:W-:Y:S02]  /*25090*/  IMAD.MOV.U32 R13, RZ, RZ, R11 ;  /* 0x000000ffff0d7224 */ /* 0x000fe400078e000b */
[----:B------:R-:W-:-:S07]  /*250a0*/  IMAD.MOV.U32 R11, RZ, RZ, 0x1f ;  /* 0x0000001fff0b7424 */ /* 0x000fce00078e00ff */
[----:B-----5:R-:W-:Y:S05]  /*250b0*/  WARPSYNC.COLLECTIVE R15, `(.L_x_3647) ;  /* 0x000000000f087348 */ /* 0x020fea0003c00000 */
[----:B------:R0:W1:Y:S02]  /*250c0*/  SHFL.IDX P6, R14, R13, R12, R11 ;  /* 0x0000000c0d0e7389 */ /* 0x00006400000c000b */
[----:B01---5:R-:W-:Y:S01]  /*250d0*/  ENDCOLLECTIVE ;  /* 0x000000000000791b */ /* 0x023fe20003800000 */
.L_x_3647:
[----:B------:R-:W-:Y:S05]  /*250e0*/  BSYNC B1 ;  /* 0x0000000000017941 */ /* 0x000fea0003800000 */
.L_x_3646:
[----:B------:R-:W-:Y:S05]  /*250f0*/  BRA `(.L_x_3648) ;  /* 0xffffffa800607947 */ /* 0x000fea000383ffff */
.L_x_3522:
[----:B------:R-:W-:Y:S01]  /*25100*/  BSSY B1, `(.L_x_3649) ;  /* 0x0000006000017945 */ /* 0x000fe20003800000 */
[----:B------:R-:W-:-:S07]  /*25110*/  IMAD.MOV.U32 R15, RZ, RZ, -0x1 ;  /* 0xffffffffff0f7424 */ /* 0x000fce00078e00ff */
[----:B-----5:R-:W-:Y:S05]  /*25120*/  WARPSYNC.COLLECTIVE R15, `(.L_x_3650) ;  /* 0x000000000f0c7348 */ /* 0x020fea0003c00000 */
[----:B------:R-:W-:Y:S02]  /*25130*/  ELECT P6, UR62, PT ;  /* 0x00000000003e782f */ /* 0x000fe400038c0000 */
[----:B------:R-:W-:Y:S01]  /*25140*/  MOV R14, UR62 ;  /* 0x0000003e000e7c02 */ /* 0x000fe20008000f00 */
[----:B-----5:R-:W-:Y:S10]  /*25150*/  ENDCOLLECTIVE ;  /* 0x000000000000791b */ /* 0x020ff40003800000 */
.L_x_3650:
[----:B------:R-:W-:Y:S05]  /*25160*/  BSYNC B1 ;  /* 0x0000000000017941 */ /* 0x000fea0003800000 */
.L_x_3649:
[----:B------:R-:W-:Y:S05]  /*25170*/  BRA `(.L_x_3651) ;  /* 0xffffffa8004c7947 */ /* 0x000fea000383ffff */
.L_x_3524:
[----:B0-----:R0:W1:Y:S02]  /*25180*/  SYNCS.PHASECHK.TRANS64.TRYWAIT P0, [R9+URZ+0x36820], R5 ;  /* 0x03682005090075a7 */ /* 0x001064000800017f */
[----:B-1----:R-:W-:Y:S05]  /*25190*/  @!P0 NANOSLEEP.SYNCS 0x989680 ;  /* 0x009896800000895d */ /* 0x002fea0003900000 */
[----:B------:R-:W1:Y:S02]  /*251a0*/  @!P0 SYNCS.PHASECHK.TRANS64 P0, [R9+URZ+0x36820], R5 ;  /* 0x03682005090085a7 */ /* 0x000e64000800007f */
[----:B-1----:R-:W-:Y:S05]  /*251b0*/  @!P0 BRA `(.L_x_3524) ;  /* 0xfffffffc00f08947 */ /* 0x002fea000383ffff */
[----:B------:R-:W-:Y:S05]  /*251c0*/  BRA `(.L_x_3652) ;  /* 0xffffffa800687947 */ /* 0x000fea000383ffff */
.L_x_3527:
[----:B0-----:R0:W1:Y:S02]  /*251d0*/  SYNCS.PHASECHK.TRANS64.TRYWAIT P0, [R5+URZ+0x368a0], R10 ;  /* 0x0368a00a050075a7 */ /* 0x001064000800017f */
[----:B-1----:R-:W-:Y:S05]  /*251e0*/  @!P0 NANOSLEEP.SYNCS 0x989680 ;  /* 0x009896800000895d */ /* 0x002fea0003900000 */
[----:B------:R-:W1:Y:S02]  /*251f0*/  @!P0 SYNCS.PHASECHK.TRANS64 P0, [R5+URZ+0x368a0], R10 ;  /* 0x0368a00a050085a7 */ /* 0x000e64000800007f */
[----:B-1----:R-:W-:Y:S05]  /*25200*/  @!P0 BRA `(.L_x_3527) ;  /* 0xfffffffc00f08947 */ /* 0x002fea000383ffff */
[----:B------:R-:W-:Y:S05]  /*25210*/  BRA `(.L_x_3653) ;  /* 0xffffffa800787947 */ /* 0x000fea000383ffff */
.L_x_3529:
[----:B-1----:R1:W2:Y:S02]  /*25220*/  SYNCS.PHASECHK.TRANS64.TRYWAIT P0, [R5+URZ+0x368c0], R10 ;  /* 0x0368c00a050075a7 */ /* 0x0022a4000800017f */
[----:B--2---:R-:W-:Y:S05]  /*25230*/  @!P0 NANOSLEEP.SYNCS 0x989680 ;  /* 0x009896800000895d */ /* 0x004fea0003900000 */
[----:B------:R-:W2:Y:S02]  /*25240*/  @!P0 SYNCS.PHASECHK.TRANS64 P0, [R5+URZ+0x368c0], R10 ;  /* 0x0368c00a050085a7 */ /* 0x000ea4000800007f */
[----:B--2---:R-:W-:Y:S05]  /*25250*/  @!P0 BRA `(.L_x_3529) ;  /* 0xfffffffc00f08947 */ /* 0x004fea000383ffff */
[----:B------:R-:W-:Y:S05]  /*25260*/  BRA `(.L_x_3654) ;  /* 0xffffffac00047947 */ /* 0x000fea000383ffff */
.L_x_3533:
[----:B0-----:R0:W1:Y:S02]  /*25270*/  SYNCS.PHASECHK.TRANS64.TRYWAIT P0, [R6+URZ+0x368a0], R7 ;  /* 0x0368a007060075a7 */ /* 0x001064000800017f */
[----:B-1----:R-:W-:Y:S05]  /*25280*/  @!P0 NANOSLEEP.SYNCS 0x989680 ;  /* 0x009896800000895d */ /* 0x002fea0003900000 */
[----:B------:R-:W1:Y:S02]  /*25290*/  @!P0 SYNCS.PHASECHK.TRANS64 P0, [R6+URZ+0x368a0], R7 ;  /* 0x0368a007060085a7 */ /* 0x000e64000800007f */
[----:B-1----:R-:W-:Y:S05]  /*252a0*/  @!P0 BRA `(.L_x_3533) ;  /* 0xfffffffc00f08947 */ /* 0x002fea000383ffff */
[----:B------:R-:W-:Y:S05]  /*252b0*/  BRA `(.L_x_3655) ;  /* 0xffffffac00d87947 */ /* 0x000fea000383ffff */
.L_x_3535:
[----:B-1----:R1:W2:Y:S02]  /*252c0*/  SYNCS.PHASECHK.TRANS64.TRYWAIT P1, [R6+URZ+0x368c0], R7 ;  /* 0x0368c007060075a7 */ /* 0x0022a4000802017f */
[----:B--2---:R-:W-:Y:S05]  /*252d0*/  @!P1 NANOSLEEP.SYNCS 0x989680 ;  /* 0x009896800000995d */ /* 0x004fea0003900000 */
[----:B------:R-:W2:Y:S02]  /*252e0*/  @!P1 SYNCS.PHASECHK.TRANS64 P1, [R6+URZ+0x368c0], R7 ;  /* 0x0368c007060095a7 */ /* 0x000ea4000802007f */
[----:B--2---:R-:W-:Y:S05]  /*252f0*/  @!P1 BRA `(.L_x_3535) ;  /* 0xfffffffc00f09947 */ /* 0x004fea000383ffff */
[----:B------:R-:W-:Y:S05]  /*25300*/  BRA `(.L_x_3656) ;  /* 0xffffffb0005c7947 */ /* 0x000fea000383ffff */
.L_x_3547:
[----:B------:R-:W0:Y:S01]  /*25310*/  S2R R3, SR_TID.X ;  /* 0x0000000000037919 */ /* 0x000e220000002100 */
[----:B------:R-:W-:Y:S01]  /*25320*/  BSSY B0, `(.L_x_3657) ;  /* 0x000000a000007945 */ /* 0x000fe20003800000 */
[----:B------:R-:W-:Y:S01]  /*25330*/  IMAD.MOV.U32 R12, RZ, RZ, RZ ;  /* 0x000000ffff0c7224 */ /* 0x000fe200078e00ff */
[----:B------:R-:W-:Y:S01]  /*25340*/  MOV R11, 0x1f ;  /* 0x0000001f000b7802 */ /* 0x000fe20000000f00 */
[----:B------:R-:W-:Y:S01]  /*25350*/  IMAD.MOV.U32 R15, RZ, RZ, -0x1 ;  /* 0xffffffffff0f7424 */ /* 0x000fe200078e00ff */
[----:B0-----:R-:W-:-:S04]  /*25360*/  SHF.R.U32.HI R3, RZ, 0x5, R3 ;  /* 0x00000005ff037819 */ /* 0x001fc80000011603 */
[----:B------:R-:W-:-:S04]  /*25370*/  LOP3.LUT R3, R3, 0x3, RZ, 0xc0, !PT ;  /* 0x0000000303037812 */ /* 0x000fc800078ec0ff */
[----:B------:R-:W-:-:S07]  /*25380*/  MOV R13, R3 ;  /* 0x00000003000d7202 */ /* 0x000fce0000000f00 */
[----:B------:R-:W-:Y:S05]  /*25390*/  WARPSYNC.COLLECTIVE R15, `(.L_x_3658) ;  /* 0x000000000f087348 */ /* 0x000fea0003c00000 */
[----:B------:R0:W1:Y:S02]  /*253a0*/  SHFL.IDX P6, R14, R13, R12, R11 ;  /* 0x0000000c0d0e7389 */ /* 0x00006400000c000b */
[----:B01----:R-:W-:Y:S01]  /*253b0*/  ENDCOLLECTIVE ;  /* 0x000000000000791b */ /* 0x003fe20003800000 */
.L_x_3658:
[----:B------:R-:W-:Y:S05]  /*253c0*/  BSYNC B0 ;  /* 0x0000000000007941 */ /* 0x000fea0003800000 */
.L_x_3657:
[----:B------:R-:W-:Y:S05]  /*253d0*/  BRA `(.L_x_3659) ;  /* 0xffffffbc00647947 */ /* 0x000fea000383ffff */
.L_x_3548:
[----:B------:R-:W-:Y:S01]  /*253e0*/  BSSY B0, `(.L_x_3660) ;  /* 0x0000006000007945 */ /* 0x000fe20003800000 */
[----:B------:R-:W-:-:S07]  /*253f0*/  MOV R15, 0xffffffff ;  /* 0xffffffff000f7802 */ /* 0x000fce0000000f00 */
[----:B------:R-:W-:Y:S05]  /*25400*/  WARPSYNC.COLLECTIVE R15, `(.L_x_3661) ;  /* 0x000000000f0c7348 */ /* 0x000fea0003c00000 */
[----:B------:R-:W-:Y:S02]  /*25410*/  ELECT P6, UR62, PT ;  /* 0x00000000003e782f */ /* 0x000fe400038c0000 */
[----:B------:R-:W-:Y:S01]  /*25420*/  MOV R14, UR62 ;  /* 0x0000003e000e7c02 */ /* 0x000fe20008000f00 */
[----:B------:R-:W-:Y:S10]  /*25430*/  ENDCOLLECTIVE ;  /* 0x000000000000791b */ /* 0x000ff40003800000 */
.L_x_3661:
[----:B------:R-:W-:Y:S05]  /*25440*/  BSYNC B0 ;  /* 0x0000000000007941 */ /* 0x000fea0003800000 */
.L_x_3660:
[----:B------:R-:W-:Y:S05]  /*25450*/  BRA `(.L_x_3662) ;  /* 0xffffffbc005c7947 */ /* 0x000fea000383ffff */
.L_x_3551:
[----:B0-----:R0:W1:Y:S02]  /*25460*/  SYNCS.PHASECHK.TRANS64.TRYWAIT P0, [R6+URZ+0x36840], R7 ;  /* 0x03684007060075a7 */ /* 0x001064000800017f */
[----:B-1----:R-:W-:Y:S05]  /*25470*/  @!P0 NANOSLEEP.SYNCS 0x989680 ;  /* 0x009896800000895d */ /* 0x002fea0003900000 */
[----:B------:R-:W1:Y:S02]  /*25480*/  @!P0 SYNCS.PHASECHK.TRANS64 P0, [R6+URZ+0x36840], R7 ;  /* 0x03684007060085a7 */ /* 0x000e64000800007f */
[----:B-1----:R-:W-:Y:S05]  /*25490*/  @!P0 BRA `(.L_x_3551) ;  /* 0xfffffffc00f08947 */ /* 0x002fea000383ffff */
[----:B------:R-:W-:Y:S05]  /*254a0*/  BRA `(.L_x_3663) ;  /* 0xffffffbc00cc7947 */ /* 0x000fea000383ffff */
.L_x_3554:
        /* <DEDUP_REMOVED lines=8> */
.L_x_3562:
[----:B0-----:R0:W1:Y:S02]  /*25530*/  SYNCS.PHASECHK.TRANS64.TRYWAIT P0, [R8+URZ+0x36840], R9 ;  /* 0x03684009080075a7 */ /* 0x001064000800017f */
[----:B-1----:R-:W-:Y:S05]  /*25540*/  @!P0 NANOSLEEP.SYNCS 0x989680 ;  /* 0x009896800000895d */ /* 0x002fea0003900000 */
[----:B------:R-:W1:Y:S02]  /*25550*/  @!P0 SYNCS.PHASECHK.TRANS64 P0, [R8+URZ+0x36840], R9 ;  /* 0x03684009080085a7 */ /* 0x000e64000800007f */
[----:B-1----:R-:W-:Y:S05]  /*25560*/  @!P0 BRA `(.L_x_3562) ;  /* 0xfffffffc00f08947 */ /* 0x002fea000383ffff */
[----:B------:R-:W-:Y:S05]  /*25570*/  BRA `(.L_x_3665) ;  /* 0xffffffc400dc7947 */ /* 0x000fea000383ffff */
.L_x_3564:
[----:B0-----:R0:W1:Y:S02]  /*25580*/  SYNCS.PHASECHK.TRANS64.TRYWAIT P0, [R8+URZ+0x36860], R9 ;  /* 0x03686009080075a7 */ /* 0x001064000800017f */
[----:B-1----:R-:W-:Y:S05]  /*25590*/  @!P0 NANOSLEEP.SYNCS 0x989680 ;  /* 0x009896800000895d */ /* 0x002fea0003900000 */
[----:B------:R-:W1:Y:S02]  /*255a0*/  @!P0 SYNCS.PHASECHK.TRANS64 P0, [R8+URZ+0x36860], R9 ;  /* 0x03686009080085a7 */ /* 0x000e64000800007f */
[----:B-1----:R-:W-:Y:S05]  /*255b0*/  @!P0 BRA `(.L_x_3564) ;  /* 0xfffffffc00f08947 */ /* 0x002fea000383ffff */
[----:B------:R-:W-:Y:S05]  /*255c0*/  BRA `(.L_x_3666) ;  /* 0xffffffc800887947 */ /* 0x000fea000383ffff */
.L_x_3570:
[----:B-1----:R1:W2:Y:S02]  /*255d0*/  SYNCS.PHASECHK.TRANS64.TRYWAIT P0, [R2+URZ+0x36840], R3 ;  /* 0x03684003020075a7 */ /* 0x0022a4000800017f */
[----:B--2---:R-:W-:Y:S05]  /*255e0*/  @!P0 NANOSLEEP.SYNCS 0x989680 ;  /* 0x009896800000895d */ /* 0x004fea0003900000 */
[----:B------:R-:W2:Y:S02]  /*255f0*/  @!P0 SYNCS.PHASECHK.TRANS64 P0, [R2+URZ+0x36840], R3 ;  /* 0x03684003020085a7 */ /* 0x000ea4000800007f */
[----:B--2---:R-:W-:Y:S05]  /*25600*/  @!P0 BRA `(.L_x_3570) ;  /* 0xfffffffc00f08947 */ /* 0x004fea000383ffff */
[----:B------:R-:W-:Y:S05]  /*25610*/  BRA `(.L_x_3667) ;  /* 0xffffffcc00fc7947 */ /* 0x000fea000383ffff */
.L_x_3572:
[----:B0-----:R0:W1:Y:S02]  /*25620*/  SYNCS.PHASECHK.TRANS64.TRYWAIT P0, [R2+URZ+0x36860], R3 ;  /* 0x03686003020075a7 */ /* 0x001064000800017f */
[----:B-1----:R-:W-:Y:S05]  /*25630*/  @!P0 NANOSLEEP.SYNCS 0x989680 ;  /* 0x009896800000895d */ /* 0x002fea0003900000 */
[----:B------:R-:W1:Y:S02]  /*25640*/  @!P0 SYNCS.PHASECHK.TRANS64 P0, [R2+URZ+0x36860], R3 ;  /* 0x03686003020085a7 */ /* 0x000e64000800007f */
[----:B-1----:R-:W-:Y:S05]  /*25650*/  @!P0 BRA `(.L_x_3572) ;  /* 0xfffffffc00f08947 */ /* 0x002fea000383ffff */
[----:B------:R-:W-:Y:S05]  /*25660*/  BRA `(.L_x_3668) ;  /* 0xffffffd000a87947 */ /* 0x000fea000383ffff */
.L_x_3578:
[----:B--2---:R2:W3:Y:S02]  /*25670*/  SYNCS.PHASECHK.TRANS64.TRYWAIT P0, [R2+URZ+0x36840], R3 ;  /* 0x03684003020075a7 */ /* 0x0044e4000800017f */
[----:B---3--:R-:W-:Y:S05]  /*25680*/  @!P0 NANOSLEEP.SYNCS 0x989680 ;  /* 0x009896800000895d */ /* 0x008fea0003900000 */
[----:B------:R-:W3:Y:S02]  /*25690*/  @!P0 SYNCS.PHASECHK.TRANS64 P0, [R2+URZ+0x36840], R3 ;  /* 0x03684003020085a7 */ /* 0x000ee4000800007f */
[----:B---3--:R-:W-:Y:S05]  /*256a0*/  @!P0 BRA `(.L_x_3578) ;  /* 0xfffffffc00f08947 */ /* 0x008fea000383ffff */
[----:B------:R-:W-:Y:S05]  /*256b0*/  BRA `(.L_x_3669) ;  /* 0xffffffd400f87947 */ /* 0x000fea000383ffff */
.L_x_3580:
[----:B0-----:R0:W1:Y:S02]  /*256c0*/  SYNCS.PHASECHK.TRANS64.TRYWAIT P0, [R2+URZ+0x36860], R8 ;  /* 0x03686008020075a7 */ /* 0x001064000800017f */
[----:B-1----:R-:W-:Y:S05]  /*256d0*/  @!P0 NANOSLEEP.SYNCS 0x989680 ;  /* 0x009896800000895d */ /* 0x002fea0003900000 */
[----:B------:R-:W1:Y:S02]  /*256e0*/  @!P0 SYNCS.PHASECHK.TRANS64 P0, [R2+URZ+0x36860], R8 ;  /* 0x03686008020085a7 */ /* 0x000e64000800007f */
[----:B-1----:R-:W-:Y:S05]  /*256f0*/  @!P0 BRA `(.L_x_3580) ;  /* 0xfffffffc00f08947 */ /* 0x002fea000383ffff */
[----:B------:R-:W-:Y:S05]  /*25700*/  BRA `(.L_x_3670) ;  /* 0xffffffd800a07947 */ /* 0x000fea000383ffff */
.L_x_3588:
[----:B-1----:R1:W2:Y:S02]  /*25710*/  SYNCS.PHASECHK.TRANS64.TRYWAIT P0, [R3+URZ+0x36860], R0 ;  /* 0x03686000030075a7 */ /* 0x0022a4000800017f */
[----:B--2---:R-:W-:Y:S05]  /*25720*/  @!P0 NANOSLEEP.SYNCS 0x989680 ;  /* 0x009896800000895d */ /* 0x004fea0003900000 */
[----:B------:R-:W2:Y:S02]  /*25730*/  @!P0 SYNCS.PHASECHK.TRANS64 P0, [R3+URZ+0x36860], R0 ;  /* 0x03686000030085a7 */ /* 0x000ea4000800007f */
[----:B--2---:R-:W-:Y:S05]  /*25740*/  @!P0 BRA `(.L_x_3588) ;  /* 0xfffffffc00f08947 */ /* 0x004fea000383ffff */
[----:B------:R-:W-:Y:S05]  /*25750*/  BRA `(.L_x_3671) ;  /* 0xffffffdc00d47947 */ /* 0x000fea000383ffff */
.L_x_3591:
[----:B------:R-:W-:Y:S01]  /*25760*/  BSSY B0, `(.L_x_3672) ;  /* 0x0000008000007945 */ /* 0x000fe20003800000 */
[----:B0-----:R-:W-:Y:S01]  /*25770*/  IMAD.MOV.U32 R13, RZ, RZ, R16 ;  /* 0x000000ffff0d7224 */ /* 0x001fe200078e0010 */
[----:B------:R-:W-:Y:S01]  /*25780*/  MOV R12, RZ ;  /* 0x000000ff000c7202 */ /* 0x000fe20000000f00 */
[----:B------:R-:W-:Y:S01]  /*25790*/  IMAD.MOV.U32 R11, RZ, RZ, 0x1f ;  /* 0x0000001fff0b7424 */ /* 0x000fe200078e00ff */
[----:B------:R-:W-:-:S07]  /*257a0*/  MOV R15, 0xffffffff ;  /* 0xffffffff000f7802 */ /* 0x000fce0000000f00 */
[----:B-1---5:R-:W-:Y:S05]  /*257b0*/  WARPSYNC.COLLECTIVE R15, `(.L_x_3673) ;  /* 0x000000000f087348 */ /* 0x022fea0003c00000 */
[----:B------:R0:W2:Y:S02]  /*257c0*/  SHFL.IDX P6, R14, R13, R12, R11 ;  /* 0x0000000c0d0e7389 */ /* 0x0000a400000c000b */
[----:B012--5:R-:W-:Y:S01]  /*257d0*/  ENDCOLLECTIVE ;  /* 0x000000000000791b */ /* 0x027fe20003800000 */
.L_x_3673:
[----:B------:R-:W-:Y:S05]  /*257e0*/  BSYNC B0 ;  /* 0x0000000000007941 */ /* 0x000fea0003800000 */
.L_x_3672:
        /* <DEDUP_REMOVED lines=8> */
.L_x_3674:
[----:B------:R-:W-:Y:S01]  /*25870*/  MOV R5, R14 ;  /* 0x0000000e00057202 */ /* 0x000fe20000000f00 */
[----:B------:R-:W-:Y:S06]  /*25880*/  BRA `(.L_x_3675) ;  /* 0xffffffe000847947 */ /* 0x000fec000383ffff */
.L_x_3594:
        /* <DEDUP_REMOVED lines=8> */
.L_x_3677:
[----:B------:R-:W-:Y:S05]  /*25910*/  BSYNC B0 ;  /* 0x0000000000007941 */ /* 0x000fea0003800000 */
.L_x_3676:
        /* <DEDUP_REMOVED lines=10> */
.L_x_3678:
        /* <DEDUP_REMOVED lines=8> */
.L_x_3679:
        /* <DEDUP_REMOVED lines=8> */
.L_x_3680:
        /* <DEDUP_REMOVED lines=8> */
.L_x_3681:
        /* <DEDUP_REMOVED lines=8> */
.L_x_3682:
[----:B------:R-:W-:Y:S05]  /*25bc0*/  BRA `(.L_x_3683) ;  /* 0xffffffe000487947 */ /* 0x000fea000383ffff */
.L_x_3599:
[----:B------:R-:W-:Y:S01]  /*25bd0*/  BSSY B0, `(.L_x_3684) ;  /* 0x0000008000007945 */ /* 0x000fe20003800000 */
[----:B-----5:R-:W-:Y:S01]  /*25be0*/  MOV R13, R3 ;  /* 0x00000003000d7202 */ /* 0x020fe20000000f00 */
[----:B------:R-:W-:Y:S01]  /*25bf0*/  IMAD.MOV.U32 R12, RZ, RZ, 0x1 ;  /* 0x00000001ff0c7424 */ /* 0x000fe200078e00ff */
[----:B------:R-:W-:Y:S01]  /*25c00*/  MOV R11, RZ ;  /* 0x000000ff000b7202 */ /* 0x000fe20000000f00 */
[----:B------:R-:W-:-:S07]  /*25c10*/  IMAD.MOV.U32 R15, RZ, RZ, -0x1 ;  /* 0xffffffffff0f7424 */ /* 0x000fce00078e00ff */
[----:B01----:R-:W-:Y:S05]  /*25c20*/  WARPSYNC.COLLECTIVE R15, `(.L_x_3685) ;  /* 0x000000000f087348 */ /* 0x003fea0003c00000 */
[----:B------:R2:W3:Y:S02]  /*25c30*/  SHFL.UP P6, R14, R13, R12, R11 ;  /* 0x0400000c0d0e7389 */ /* 0x0004e400000c000b */
[----:B0123--:R-:W-:Y:S01]  /*25c40*/  ENDCOLLECTIVE ;  /* 0x000000000000791b */ /* 0x00ffe20003800000 */
.L_x_3685:
[----:B------:R-:W-:Y:S05]  /*25c50*/  BSYNC B0 ;  /* 0x0000000000007941 */ /* 0x000fea0003800000 */
.L_x_3684:
[----:B------:R-:W-:Y:S01]  /*25c60*/  ISETP.NE.AND P0, PT, R6, RZ, PT ;  /* 0x000000ff0600720c */ /* 0x000fe20003f05270 */
[----:B------:R-:W-:Y:S01]  /*25c70*/  IMAD.MOV.U32 R11, RZ, RZ, RZ ;  /* 0x000000ffff0b7224 */ /* 0x000fe200078e00ff */
[----:B------:R-:W-:Y:S02]  /*25c80*/  MOV R12, 0x2 ;  /* 0x00000002000c7802 */ /* 0x000fe40000000f00 */
[----:B------:R-:W-:Y:S02]  /*25c90*/  SEL R2, R14, RZ, P0 ;  /* 0x000000ff0e027207 */ /* 0x000fe40000000000 */
[----:B------:R-:W-:Y:S02]  /*25ca0*/  MOV R15, 0xffffffff ;  /* 0xffffffff000f7802 */ /* 0x000fe40000000f00 */
[----:B------:R-:W-:Y:S02]  /*25cb0*/  IADD3 R2, R3, R2, RZ ;  /* 0x0000000203027210 */ /* 0x000fe40007ffe0ff */
[----:B------:R-:W-:-:S03]  /*25cc0*/  ISETP.GE.U32.AND P0, PT, R6, 0x2, PT ;  /* 0x000000020600780c */ /* 0x000fc60003f06070 */
[----:B------:R-:W-:-:S10]  /*25cd0*/  IMAD.MOV.U32 R13, RZ, RZ, R2 ;  /* 0x000000ffff0d7224 */ /* 0x000fd400078e0002 */
[----:B------:R-:W-:Y:S05]  /*25ce0*/  WARPSYNC.COLLECTIVE R15, `(.L_x_3686) ;  /* 0x000000000f087348 */ /* 0x000fea0003c00000 */
[----:B------:R0:W1:Y:S02]  /*25cf0*/  SHFL.UP P6, R14, R13, R12, R11 ;  /* 0x0400000c0d0e7389 */ /* 0x00006400000c000b */
[----:B01----:R-:W-:Y:S01]  /*25d00*/  ENDCOLLECTIVE ;  /* 0x000000000000791b */ /* 0x003fe20003800000 */
.L_x_3686:
        /* <DEDUP_REMOVED lines=8> */
.L_x_3687:
        /* <DEDUP_REMOVED lines=8> */
.L_x_3688:
        /* <DEDUP_REMOVED lines=8> */
.L_x_3689:
        /* <DEDUP_REMOVED lines=8> */
.L_x_3690:
[----:B------:R-:W-:Y:S05]  /*25f10*/  BRA `(.L_x_3691) ;  /* 0xffffffe000287947 */ /* 0x000fea000383ffff */
.L_x_3601:
[----:B------:R-:W-:Y:S01]  /*25f20*/  BSSY B0, `(.L_x_3692) ;  /* 0x0000006000007945 */ /* 0x000fe20003800000 */
[----:B------:R-:W-:Y:S02]  /*25f30*/  PLOP3.LUT P6, PT, P6, PT, PT, 0x8, 0x0 ;  /* 0x000000000000781c */ /* 0x000fe400037ce170 */
[----:B------:R-:W-:-:S11]  /*25f40*/  MOV R15, 0xffffffff ;  /* 0xffffffff000f7802 */ /* 0x000fd60000000f00 */
[----:B0-----:R-:W-:Y:S05]  /*25f50*/  WARPSYNC.COLLECTIVE R15, `(.L_x_3693) ;  /* 0x000000000f087348 */ /* 0x001fea0003c00000 */
[----:B------:R-:W-:Y:S01]  /*25f60*/  VOTE.ANY R14, PT, P6 ;  /* 0x00000000000e7806 */ /* 0x000fe200030e0100 */
[----:B0-----:R-:W-:Y:S06]  /*25f70*/  ENDCOLLECTIVE ;  /* 0x000000000000791b */ /* 0x001fec0003800000 */
.L_x_3693:
[----:B------:R-:W-:Y:S05]  /*25f80*/  BSYNC B0 ;  /* 0x0000000000007941 */ /* 0x000fea0003800000 */
.L_x_3692:
        /* <DEDUP_REMOVED lines=9> */
.L_x_3694:
[----:B------:R-:W-:Y:S01]  /*26020*/  MOV R17, R14 ;  /* 0x0000000e00117202 */ /* 0x000fe20000000f00 */
[----:B------:R-:W-:Y:S06]  /*26030*/  BRA `(.L_x_3695) ;  /* 0xffffffe000187947 */ /* 0x000fec000383ffff */
.L_x_3603:
[----:B------:R-:W-:Y:S01]  /*26040*/  BSSY B0, `(.L_x_3696) ;  /* 0x0000007000007945 */ /* 0x000fe20003800000 */
[----:B------:R-:W-:Y:S01]  /*26050*/  IMAD.MOV.U32 R13, RZ, RZ, R2 ;  /* 0x000000ffff0d7224 */ /* 0x000fe200078e0002 */
[----:B------:R-:W-:Y:S01]  /*26060*/  MOV R11, 0x1f ;  /* 0x0000001f000b7802 */ /* 0x000fe20000000f00 */
[----:B------:R-:W-:-:S07]  /*26070*/  IMAD.MOV.U32 R15, RZ, RZ, -0x1 ;  /* 0xffffffffff0f7424 */ /* 0x000fce00078e00ff */
[----:B012---:R-:W-:Y:S05]  /*26080*/  WARPSYNC.COLLECTIVE R15, `(.L_x_3697) ;  /* 0x000000000f087348 */ /* 0x007fea0003c00000 */
[----:B------:R3:W4:Y:S02]  /*26090*/  SHFL.IDX P6, R14, R13, R12, R11 ;  /* 0x0000000c0d0e7389 */ /* 0x00072400000c000b */
[----:B01234-:R-:W-:Y:S01]  /*260a0*/  ENDCOLLECTIVE ;  /* 0x000000000000791b */ /* 0x01ffe20003800000 */
.L_x_3697:
[----:B------:R-:W-:Y:S05]  /*260b0*/  BSYNC B0 ;  /* 0x0000000000007941 */ /* 0x000fea0003800000 */
.L_x_3696:
[----:B------:R-:W-:Y:S05]  /*260c0*/  BRA `(.L_x_3602) ;  /* 0xffffffe000107947 */ /* 0x000fea000383ffff */
.L_x_3607:
[----:B0-----:R0:W1:Y:S02]  /*260d0*/  SYNCS.PHASECHK.TRANS64.TRYWAIT P0, [R0+URZ+0x36820], R3 ;  /* 0x03682003000075a7 */ /* 0x001064000800017f */
[----:B-1----:R-:W-:Y:S05]  /*260e0*/  @!P0 NANOSLEEP.SYNCS 0x989680 ;  /* 0x009896800000895d */ /* 0x002fea0003900000 */
[----:B------:R-:W1:Y:S02]  /*260f0*/  @!P0 SYNCS.PHASECHK.TRANS64 P0, [R0+URZ+0x36820], R3 ;  /* 0x03682003000085a7 */ /* 0x000e64000800007f */
[----:B-1----:R-:W-:Y:S05]  /*26100*/  @!P0 BRA `(.L_x_3607) ;  /* 0xfffffffc00f08947 */ /* 0x002fea000383ffff */
[----:B------:R-:W-:Y:S05]  /*26110*/  BRA `(.L_x_3698) ;  /* 0xffffffe000f47947 */ /* 0x000fea000383ffff */
.L_x_3608:
        /* <DEDUP_REMOVED lines=11> */
.L_x_3700:
[----:B------:R-:W-:Y:S05]  /*261d0*/  BSYNC B0 ;  /* 0x0000000000007941 */ /* 0x000fea0003800000 */
.L_x_3699:
[----:B------:R-:W-:Y:S05]  /*261e0*/  BRA `(.L_x_3701) ;  /* 0xffffffe000dc7947 */ /* 0x000fea000383ffff */
.L_x_3609:
[----:B------:R-:W-:Y:S01]  /*261f0*/  BSSY B0, `(.L_x_3702) ;  /* 0x0000006000007945 */ /* 0x000fe20003800000 */
[----:B------:R-:W-:-:S07]  /*26200*/  MOV R15, 0xffffffff ;  /* 0xffffffff000f7802 */ /* 0x000fce0000000f00 */
[----:B01----:R-:W-:Y:S05]  /*26210*/  WARPSYNC.COLLECTIVE R15, `(.L_x_3703) ;  /* 0x000000000f0c7348 */ /* 0x003fea0003c00000 */
[----:B------:R-:W-:Y:S02]  /*26220*/  ELECT P6, UR62, PT ;  /* 0x00000000003e782f */ /* 0x000fe400038c0000 */
[----:B------:R-:W-:Y:S01]  /*26230*/  MOV R14, UR62 ;  /* 0x0000003e000e7c02 */ /* 0x000fe20008000f00 */
[----:B01----:R-:W-:Y:S10]  /*26240*/  ENDCOLLECTIVE ;  /* 0x000000000000791b */ /* 0x003ff40003800000 */
.L_x_3703:
[----:B------:R-:W-:Y:S05]  /*26250*/  BSYNC B0 ;  /* 0x0000000000007941 */ /* 0x000fea0003800000 */
.L_x_3702:
[----:B------:R-:W-:Y:S05]  /*26260*/  BRA `(.L_x_3704) ;  /* 0xffffffe000d07947 */ /* 0x000fea000383ffff */
.L_x_3611:
[----:B0-----:R0:W1:Y:S02]  /*26270*/  SYNCS.PHASECHK.TRANS64.TRYWAIT P0, [R6+URZ], R5 ;  /* 0x00000005060075a7 */ /* 0x001064000800017f */
[----:B-1----:R-:W-:Y:S05]  /*26280*/  @!P0 NANOSLEEP.SYNCS 0x989680 ;  /* 0x009896800000895d */ /* 0x002fea0003900000 */
[----:B------:R-:W1:Y:S02]  /*26290*/  @!P0 SYNCS.PHASECHK.TRANS64 P0, [R6+URZ], R5 ;  /* 0x00000005060085a7 */ /* 0x000e64000800007f */
[----:B-1----:R-:W-:Y:S05]  /*262a0*/  @!P0 BRA `(.L_x_3611) ;  /* 0xfffffffc00f08947 */ /* 0x002fea000383ffff */
[----:B------:R-:W-:Y:S05]  /*262b0*/  BRA `(.L_x_3705) ;  /* 0xffffffe400147947 */ /* 0x000fea000383ffff */
.L_x_3612:
[----:B-1----:R1:W2:Y:S02]  /*262c0*/  SYNCS.PHASECHK.TRANS64.TRYWAIT P0, [R7+URZ], R2 ;  /* 0x00000002070075a7 */ /* 0x0022a4000800017f */
[----:B--2---:R-:W-:Y:S05]  /*262d0*/  @!P0 NANOSLEEP.SYNCS 0x989680 ;  /* 0x009896800000895d */ /* 0x004fea0003900000 */
[----:B------:R-:W2:Y:S02]  /*262e0*/  @!P0 SYNCS.PHASECHK.TRANS64 P0, [R7+URZ], R2 ;  /* 0x00000002070085a7 */ /* 0x000ea4000800007f */
[----:B--2---:R-:W-:Y:S05]  /*262f0*/  @!P0 BRA `(.L_x_3612) ;  /* 0xfffffffc00f08947 */ /* 0x004fea000383ffff */
[----:B------:R-:W-:Y:S05]  /*26300*/  BRA `(.L_x_3706) ;  /* 0xffffffe400087947 */ /* 0x000fea000383ffff */
.L_x_3614:
[----:B--2---:R2:W3:Y:S02]  /*26310*/  SYNCS.PHASECHK.TRANS64.TRYWAIT P0, [R4+URZ], R5 ;  /* 0x00000005040075a7 */ /* 0x0044e4000800017f */
[----:B---3--:R-:W-:Y:S05]  /*26320*/  @!P0 NANOSLEEP.SYNCS 0x989680 ;  /* 0x009896800000895d */ /* 0x008fea0003900000 */
[----:B------:R-:W3:Y:S02]  /*26330*/  @!P0 SYNCS.PHASECHK.TRANS64 P0, [R4+URZ], R5 ;  /* 0x00000005040085a7 */ /* 0x000ee4000800007f */
[----:B---3--:R-:W-:Y:S05]  /*26340*/  @!P0 BRA `(.L_x_3614) ;  /* 0xfffffffc00f08947 */ /* 0x008fea000383ffff */
[----:B------:R-:W-:Y:S05]  /*26350*/  BRA `(.L_x_3707) ;  /* 0xffffffe400107947 */ /* 0x000fea000383ffff */
.L_x_3708:
        /* <DEDUP_REMOVED lines=10> */
.L_x_12759:


//--------------------- .text._ZN7cutlass13device_kernelIN5flash11enable_sm90INS1_16FlashAttnFwdSm90INS1_25CollectiveMainloopFwdSm90ILi2EN4cute5tupleIJNS5_1CILi1EEES8_S8_EEENS6_IJNS7_ILi128EEENS7_ILi96EEENS7_ILi192EEEEEELi192ENS_6half_tEfNS_4arch4Sm90ELb0ELb1ELb1ELb0ELb0ELb0ELb0ELb1ELb1ELb0ELb0ELb0EEENS1_21CollectiveEpilogueFwdINS6_IJSA_SC_SB_EEES9_SE_SG_Li256ELb0ELb0ELb0ELb0EEENS1_30DynamicPersistentTileSchedulerILi256ELi32ELb0ELb0ELb1EEEEEEEEEvNT_6ParamsE --------------------------
	.section	.text._ZN7cutlass13device_kernelIN5flash11enable_sm90INS1_16FlashAttnFwdSm90INS1_25CollectiveMainloopFwdSm90ILi2EN4cute5tupleIJNS5_1CILi1EEES8_S8_EEENS6_IJNS7_ILi128EEENS7_ILi96EEENS7_ILi192EEEEEELi192ENS_6half_tEfNS_4arch4Sm90ELb0ELb1ELb1ELb0ELb0ELb0ELb0ELb1ELb1ELb0ELb0ELb0EEENS1_21CollectiveEpilogueFwdINS6_IJSA_SC_SB_EEES9_SE_SG_Li256ELb0ELb0ELb0ELb0EEENS1_30DynamicPersistentTileSchedulerILi256ELi32ELb0ELb0ELb1EEEEEEEEEvNT_6ParamsE,"ax",@progbits
	.align	128
.text._ZN7cutlass13device_kernelIN5flash11enable_sm90INS1_16FlashAttnFwdSm90INS1_25CollectiveMainloopFwdSm90ILi2EN4cute5tupleIJNS5_1CILi1EEES8_S8_EEENS6_IJNS7_ILi128EEENS7_ILi96EEENS7_ILi192EEEEEELi192ENS_6half_tEfNS_4arch4Sm90ELb0ELb1ELb1ELb0ELb0ELb0ELb0ELb1ELb1ELb0ELb0ELb0EEENS1_21CollectiveEpilogueFwdINS6_IJSA_SC_SB_EEES9_SE_SG_Li256ELb0ELb0ELb0ELb0EEENS1_30DynamicPersistentTileSchedulerILi256ELi32ELb0ELb0ELb1EEEEEEEEEvNT_6ParamsE:
        .type           _ZN7cutlass13device_kernelIN5flash11enable_sm90INS1_16FlashAttnFwdSm90INS1_25CollectiveMainloopFwdSm90ILi2EN4cute5tupleIJNS5_1CILi1EEES8_S8_EEENS6_IJNS7_ILi128EEENS7_ILi96EEENS7_ILi192EEEEEELi192ENS_6half_tEfNS_4arch4Sm90ELb0ELb1ELb1ELb0ELb0ELb0ELb0ELb1ELb1ELb0ELb0ELb0EEENS1_21CollectiveEpilogueFwdINS6_IJSA_SC_SB_EEES9_SE_SG_Li256ELb0ELb0ELb0ELb0EEENS1_30DynamicPersistentTileSchedulerILi256ELi32ELb0ELb0ELb1EEEEEEEEEvNT_6ParamsE,@function
        .size           _ZN7cutlass13device_kernelIN5flash11enable_sm90INS1_16FlashAttnFwdSm90INS1_25CollectiveMainloopFwdSm90ILi2EN4cute5tupleIJNS5_1CILi1EEES8_S8_EEENS6_IJNS7_ILi128EEENS7_ILi96EEENS7_ILi192EEEEEELi192ENS_6half_tEfNS_4arch4Sm90ELb0ELb1ELb1ELb0ELb0ELb0ELb0ELb1ELb1ELb0ELb0ELb0EEENS1_21CollectiveEpilogueFwdINS6_IJSA_SC_SB_EEES9_SE_SG_Li256ELb0ELb0ELb0ELb0EEENS1_30DynamicPersistentTileSchedulerILi256ELi32ELb0ELb0ELb1EEEEEEEEEvNT_6ParamsE,(.L_x_12760 - _ZN7cutlass13device_kernelIN5flash11enable_sm90INS1_16FlashAttnFwdSm90INS1_25CollectiveMainloopFwdSm90ILi2EN4cute5tupleIJNS5_1CILi1EEES8_S8_EEENS6_IJNS7_ILi128EEENS7_ILi96EEENS7_ILi192EEEEEELi192ENS_6half_tEfNS_4arch4Sm90ELb0ELb1ELb1ELb0ELb0ELb0ELb0ELb1ELb1ELb0ELb0ELb0EEENS1_21CollectiveEpilogueFwdINS6_IJSA_SC_SB_EEES9_SE_SG_Li256ELb0ELb0ELb0ELb0EEENS1_30DynamicPersistentTileSchedulerILi256ELi32ELb0ELb0ELb1EEEEEEEEEvNT_6ParamsE)
        .other          _ZN7cutlass13device_kernelIN5flash11enable_sm90INS1_16FlashAttnFwdSm90INS1_25CollectiveMainloopFwdSm90ILi2EN4cute5tupleIJNS5_1CILi1EEES8_S8_EEENS6_IJNS7_ILi128EEENS7_ILi96EEENS7_ILi192EEEEEELi192ENS_6half_tEfNS_4arch4Sm90ELb0ELb1ELb1ELb0ELb0ELb0ELb0ELb1ELb1ELb0ELb0ELb0EEENS1_21CollectiveEpilogueFwdINS6_IJSA_SC_SB_EEES9_SE_SG_Li256ELb0ELb0ELb0ELb0EEENS1_30DynamicPersistentTileSchedulerILi256ELi32ELb0ELb0ELb1EEEEEEEEEvNT_6ParamsE,@"STO_CUDA_ENTRY STV_DEFAULT"
_ZN7cutlass13device_kernelIN5flash11enable_sm90INS1_16FlashAttnFwdSm90INS1_25CollectiveMainloopFwdSm90ILi2EN4cute5tupleIJNS5_1CILi1EEES8_S8_EEENS6_IJNS7_ILi128EEENS7_ILi96EEENS7_ILi192EEEEEELi192ENS_6half_tEfNS_4arch4Sm90ELb0ELb1ELb1ELb0ELb0ELb0ELb0ELb1ELb1ELb0ELb0ELb0EEENS1_21CollectiveEpilogueFwdINS6_IJSA_SC_SB_EEES9_SE_SG_Li256ELb0ELb0ELb0ELb0EEENS1_30DynamicPersistentTileSchedulerILi256ELi32ELb0ELb0ELb1EEEEEEEEEvNT_6ParamsE:
        /* <DEDUP_REMOVED lines=24> */
.L_x_3710:
[----:B------:R-:W-:Y:S05]  /*0180*/  BSYNC B0 ;  /* 0x0000000000007941 */ /* 0x000fea0003800000 */
.L_x_3709:
        /* <DEDUP_REMOVED lines=37> */
.L_x_3711:
        /* <DEDUP_REMOVED lines=22> */
.L_x_3712:
        /* <DEDUP_REMOVED lines=18> */
.L_x_3713:
        /* <DEDUP_REMOVED lines=22> */
.L_x_3714:
        /* <DEDUP_REMOVED lines=22> */
.L_x_3715:
[----:B-1----:R-:W-:Y:S01]  /*0920*/  UMOV UR4, 0x1 ;  /* 0x0000000100047882 */ /* 0x002fe20000000000 */
[----:B------:R-:W-:Y:S01]  /*0930*/  PLOP3.LUT P0, PT, PT, PT, UP0, 0x80, 0x0 ;  /* 0x000000000000781c */ /* 0x000fe20003f0f008 */
[----:B------:R-:W-:Y:S01]  /*0940*/  USEL UR4, UR4, 0x2, !UP0 ;  /* 0x0000000204047887 */ /* 0x000fe2000c000000 */
[----:B------:R-:W-:Y:S01]  /*0950*/  NOP ;  /* 0x0000000000007918 */ /* 0x000fe20000000000 */
[----:B------:R-:W-:-:S04]  /*0960*/  ULDC.64 UR60, c[0x0][0x208] ;  /* 0x00008200003c7ab9 */ /* 0x000fc80000000a00 */
[----:B------:R-:W-:-:S05]  /*0970*/  IMAD.U32 R2, RZ, RZ, UR4 ;  /* 0x00000004ff027e24 */ /* 0x000fca000f8e00ff */
[----:B------:R1:W-:Y:S01]  /*0980*/  STL [R1], R2 ;  /* 0x0000000201007387 */ /* 0x0003e20000100800 */
[----:B--23--:R-:W-:Y:S06]  /*0990*/  BAR.SYNC.DEFER_BLOCKING 0x0 ;  /* 0x0000000000007b1d */ /* 0x00cfec0000010000 */
[----:B------:R-:W-:Y:S05]  /*09a0*/  @!P0 BRA `(.L_x_3716) ;  /* 0x000000fc002c8947 */ /* 0x000fea0003800000 */
.L_x_3717:
        /* <DEDUP_REMOVED lines=19> */
[----:B----4-:R-:W-:Y:S01]  /*0ae0*/  UMOV UR5, UR6 ;  /* 0x0000000600057c82 */ /* 0x010fe20008000000 */
[----:B------:R-:W-:Y:S01]  /*0af0*/  IMAD.U32 R22, RZ, RZ, UR4 ;  /* 0x00000004ff167e24 */ /* 0x000fe2000f8e00ff */
[----:B------:R-:W-:Y:S01]  /*0b00*/  UMOV UR4, UR7 ;  /* 0x0000000700047c82 */ /* 0x000fe20008000000 */
[----:B-1----:R-:W-:Y:S02]  /*0b10*/  VIADD R206, R2, 0xffffff80 ;  /* 0xffffff8002ce7836 */ /* 0x002fe40000000000 */
[----:B------:R-:W-:Y:S01]  /*0b20*/  IMAD.U32 R23, RZ, RZ, UR5 ;  /* 0x00000005ff177e24 */ /* 0x000fe2000f8e00ff */
        /* <DEDUP_REMOVED lines=19> */
[----:B------:R-:W-:Y:S01]  /*0c60*/  SHF.R.S32.HI R203, RZ, 0x7, R0 ;  /* 0x00000007ffcb7819 */ /* 0x000fe20000011400 */
[----:B------:R-:W-:Y:S01]  /*0c70*/  IMAD.IADD R5, R206, 0x1, -R5 ;  /* 0x00000001ce057824 */ /* 0x000fe200078e0a05 */
[--C-:B------:R-:W-:Y:S02]  /*0c80*/  SHF.R.S32.HI R7, RZ, 0x2, R2.reuse ;  /* 0x00000002ff077819 */ /* 0x100fe40000011402 */
[----:B------:R-:W-:Y:S01]  /*0c90*/  SHF.R.S32.HI R8, RZ, 0x1f, R2 ;  /* 0x0000001fff087819 */ /* 0x000fe20000011402 */
[----:B------:R-:W-:Y:S01]  /*0ca0*/  IMAD R5, R204, 0x10, R5 ;  /* 0x00000010cc057824 */ /* 0x000fe200078e0205 */
[----:B------:R-:W-:Y:S02]  /*0cb0*/  LEA.HI R6, R6, R201, RZ, 0x5 ;  /* 0x000000c906067211 */ /* 0x000fe400078f28ff */
[----:B------:R-:W-:Y:S01]  /*0cc0*/  LEA.HI R8, R8, R7, RZ, 0x3 ;  /* 0x0000000708087211 */ /* 0x000fe200078f18ff */
[----:B------:R-:W-:Y:S01]  /*0cd0*/  IMAD R5, R5, 0x8, R4 ;  /* 0x0000000805057824 */ /* 0x000fe200078e0204 */
[----:B------:R-:W-:-:S02]  /*0ce0*/  LEA.HI R0, R0, R203, RZ, 0x1 ;  /* 0x000000cb00007211 */ /* 0x000fc400078f08ff */
[----:B------:R-:W-:Y:S01]  /*0cf0*/  LOP3.LUT R8, R8, 0xfffffff8, RZ, 0xc0, !PT ;  /* 0xfffffff808087812 */ /* 0x000fe200078ec0ff */
[----:B------:R-:W-:Y:S01]  /*0d00*/  IMAD.SHL.U32 R5, R5, 0x8, RZ ;  /* 0x0000000805057824 */ /* 0x000fe200078e00ff */
[----:B------:R-:W-:Y:S02]  /*0d10*/  LEA.HI R3, R3, R206, RZ, 0x3 ;  /* 0x000000ce03037211 */ /* 0x000fe400078f18ff */
[----:B------:R-:W-:Y:S01]  /*0d20*/  SHF.R.S32.HI R6, RZ, 0x5, R6 ;  /* 0x00000005ff067819 */ /* 0x000fe20000011406 */
[----:B------:R-:W-:Y:S01]  /*0d30*/  IMAD.WIDE R22, R5, 0x2, R22 ;  /* 0x0000000205167825 */ /* 0x000fe200078e0216 */
[----:B------:R-:W-:Y:S02]  /*0d40*/  LOP3.LUT R0, R0, 0x3fffffe, RZ, 0xc0, !PT ;  /* 0x03fffffe00007812 */ /* 0x000fe400078ec0ff */
[----:B------:R-:W-:Y:S01]  /*0d50*/  LOP3.LUT R5, R3, 0x1ffffff8, RZ, 0xc0, !PT ;  /* 0x1ffffff803057812 */ /* 0x000fe200078ec0ff */
[----:B------:R-:W-:Y:S01]  /*0d60*/  IMAD.IADD R7, R7, 0x1, -R8 ;  /* 0x0000000107077824 */ /* 0x000fe200078e0a08 */
[----:B------:R-:W-:Y:S01]  /*0d70*/  LOP3.LUT R16, R2, 0x7ffffffc, RZ, 0xc0, !PT ;  /* 0x7ffffffc02107812 */ /* 0x000fe200078ec0ff */
[----:B------:R-:W-:Y:S01]  /*0d80*/  IMAD.IADD R0, R203, 0x1, -R0 ;  /* 0x00000001cb007824 */ /* 0x000fe200078e0a00 */
[----:B------:R-:W-:Y:S01]  /*0d90*/  SHF.R.S32.HI R196, RZ, 0x3, R3 ;  /* 0x00000003ffc47819 */ /* 0x000fe20000011403 */
[----:B------:R-:W-:-:S02]  /*0da0*/  IMAD R7, R6, 0x10, R7 ;  /* 0x0000001006077824 */ /* 0x000fc400078e0207 */
[----:B------:R-:W-:Y:S02]  /*0db0*/  IMAD.IADD R5, R206, 0x1, -R5 ;  /* 0x00000001ce057824 */ /* 0x000fe400078e0a05 */
[----:B------:R-:W-:Y:S02]  /*0dc0*/  IMAD R202, R0, 0x40, R7 ;  /* 0x0000004000ca7824 */ /* 0x000fe400078e0207 */
[----:B------:R-:W-:Y:S02]  /*0dd0*/  IMAD.SHL.U32 R192, R5, 0x8, RZ ;  /* 0x0000000805c07824 */ /* 0x000fe400078e00ff */
[----:B------:R-:W-:-:S07]  /*0de0*/  IMAD.IADD R16, R201, 0x1, -R16 ;  /* 0x00000001c9107824 */ /* 0x000fce00078e0a10 */
.L_x_3810:
        /* <DEDUP_REMOVED lines=21> */
.L_x_3718:
        /* <DEDUP_REMOVED lines=8> */
.L_x_3719:
[----:B------:R-:W-:Y:S01]  /*0fc0*/  R2UR UR5, R198 ;  /* 0x00000000c60572ca */ /* 0x000fe200000e0000 */
[----:B------:R-:W1:Y:S01]  /*0fd0*/  LDC.64 R8, c[0x0][0x9e0] ;  /* 0x00027800ff087b82 */ /* 0x000e620000000a00 */
[----:B------:R-:W-:Y:S01]  /*0fe0*/  ULDC UR43, c[0x0][0xdb8] ;  /* 0x00036e00002b7ab9 */ /* 0x000fe20000000800 */
[----:B------:R-:W-:Y:S01]  /*0ff0*/  ULDC UR6, c[0x0][0xdac] ;  /* 0x00036b0000067ab9 */ /* 0x000fe20000000800 */
[----:B------:R-:W-:Y:S02]  /*1000*/  UISETP.NE.AND UP0, UPT, UR43, 0x1, UPT ;  /* 0x000000012b00788c */ /* 0x000fe4000bf05270 */
[----:B------:R-:W-:Y:S01]  /*1010*/  UIADD3 UR4, UR7, -UR4, URZ ;  /* 0x8000000407047290 */ /* 0x000fe2000fffe03f */
[----:B------:R-:W-:Y:S02]  /*1020*/  ULDC.64 UR10, c[0x0][0x3f8] ;  /* 0x0000fe00000a7ab9 */ /* 0x000fe40000000a00 */
[----:B------:R-:W2:Y:S01]  /*1030*/  LDC R17, c[0x0][0x404] ;  /* 0x00010100ff117b82 */ /* 0x000ea20000000800 */
[----:B------:R-:W-:Y:S01]  /*1040*/  ULDC UR7, c[0x0][0xdc4] ;  /* 0x0003710000077ab9 */ /* 0x000fe20000000800 */
[----:B------:R-:W-:Y:S01]  /*1050*/  ISETP.NE.U32.AND P0, PT, RZ, UR10, PT ;  /* 0x0000000aff007c0c */ /* 0x000fe2000bf05070 */
[----:B------:R-:W-:-:S02]  /*1060*/  UIMAD UR8, UR8, UR7, UR4 ;  /* 0x00000007080872a4 */ /* 0x000fc4000f8e0204 */
[----:B------:R-:W-:Y:S01]  /*1070*/  ULOP3.LUT UR5, URZ, UR5, URZ, 0x33, !UPT ;  /* 0x000000053f057292 */ /* 0x000fe2000f8e333f */
[----:B------:R-:W-:Y:S01]  /*1080*/  ISETP.NE.AND.EX P0, PT, RZ, UR11, PT, P0 ;  /* 0x0000000bff007c0c */ /* 0x000fe2000bf05300 */
[----:B------:R-:W-:Y:S01]  /*1090*/  @UP0 ULDC UR4, c[0x0][0xdbc] ;  /* 0x00036f0000040ab9 */ /* 0x000fe20000000800 */
[----:B------:R-:W3:Y:S01]  /*10a0*/  LDC R5, c[0x0][0x288] ;  /* 0x0000a200ff057b82 */ /* 0x000ee20000000800 */
[----:B------:R-:W-:Y:S01]  /*10b0*/  UIADD3 UR5, UR5, UR6, URZ ;  /* 0x0000000605057290 */ /* 0x000fe2000fffe03f */
[----:B------:R-:W-:Y:S02]  /*10c0*/  UMOV UR44, UR8 ;  /* 0x00000008002c7c82 */ /* 0x000fe40008000000 */
[----:B------:R-:W-:Y:S01]  /*10d0*/  @UP0 ULDC UR6, c[0x0][0xdc0] ;  /* 0x0003700000060ab9 */ /* 0x000fe20000000800 */
[----:B------:R-:W-:Y:S02]  /*10e0*/  USHF.L.U32 UR42, UR5, 0x7, URZ ;  /* 0x00000007052a7899 */ /* 0x000fe4000800063f */
[----:B------:R-:W-:Y:S01]  /*10f0*/  UIMAD.WIDE.U32 UR4, UR8, UR4, URZ ;  /* 0x00000004080472a5 */ /* 0x000fe2000f8e003f */
[----:B------:R-:W4:Y:S01]  /*1100*/  LDC R6, c[0x0][0x2e0] ;  /* 0x0000b800ff067b82 */ /* 0x000f220000000800 */
[----:B-1----:R-:W-:-:S02]  /*1110*/  ISETP.GE.AND P1, PT, R9, 0x1, PT ;  /* 0x000000010900780c */ /* 0x002fc40003f26270 */
[----:B------:R-:W-:Y:S01]  /*1120*/  IMAD.U32 R200, RZ, RZ, UR42 ;  /* 0x0000002affc87e24 */ /* 0x000fe2000f8e00ff */
[----:B------:R-:W-:Y:S01]  /*1130*/  @UP0 USHF.R.U32.HI UR44, URZ, UR6, UR5 ;  /* 0x000000063f2c0299 */ /* 0x000fe20008011605 */
[----:B--2---:R-:W-:-:S03]  /*1140*/  SEL R17, R17, 0x1, P0 ;  /* 0x0000000111117807 */ /* 0x004fc60000000000 */
[----:B------:R-:W-:-:S04]  /*1150*/  UIADD3 UR4, -UR44, URZ, URZ ;  /* 0x0000003f2c047290 */ /* 0x000fc8000fffe13f */
[----:B------:R-:W-:Y:S01]  /*1160*/  UIMAD UR43, UR43, UR4, UR8 ;  /* 0x000000042b2b72a4 */ /* 0x000fe2000f8e0208 */
[----:B---3--:R-:W-:-:S05]  /*1170*/  IADD3 R194, R200, 0x80, -R5 ;  /* 0x00000080c8c27810 */ /* 0x008fca0007ffe805 */
[CC--:B----4-:R-:W-:Y:S02]  /*1180*/  IMAD R194, R17.reuse, R6.reuse, R194 ;  /* 0x0000000611c27224 */ /* 0x0d0fe400078e02c2 */
[----:B------:R-:W-:Y:S02]  /*1190*/  IMAD R72, R17, R6, RZ ;  /* 0x0000000611487224 */ /* 0x000fe400078e02ff */
[----:B------:R-:W-:Y:S01]  /*11a0*/  IMAD.IADD R0, R194, 0x1, R8 ;  /* 0x00000001c2007824 */ /* 0x000fe200078e0208 */
[----:B------:R-:W-:Y:S06]  /*11b0*/  @!P1 BRA `(.L_x_3720) ;  /* 0x0000000000409947 */ /* 0x000fec0003800000 */
[C---:B------:R-:W-:Y:S01]  /*11c0*/  ISETP.GT.AND P0, PT, R194.reuse, RZ, PT ;  /* 0x000000ffc200720c */ /* 0x040fe20003f04270 */
[----:B------:R-:W-:-:S12]  /*11d0*/  VIADD R2, R194, 0xffffffff ;  /* 0xffffffffc2027836 */ /* 0x000fd80000000000 */
        /* <DEDUP_REMOVED lines=8> */
.L_x_3721:
[----:B------:R-:W-:-:S13]  /*1260*/  ISETP.NE.AND P0, PT, R9, 0x1, PT ;  /* 0x000000010900780c */ /* 0x000fda0003f05270 */
[----:B------:R-:W1:Y:S02]  /*1270*/  @P0 LDC.64 R10, c[0x0][0x9e8] ;  /* 0x00027a00ff0a0b82 */ /* 0x000e640000000a00 */
[----:B-1----:R-:W-:-:S05]  /*1280*/  @P0 IMAD.HI.U32 R4, R2, R10, RZ ;  /* 0x0000000a02040227 */ /* 0x002fca00078e00ff */
[----:B------:R-:W-:-:S07]  /*1290*/  @P0 SHF.R.U32.HI R2, RZ, R11, R4 ;  /* 0x0000000bff020219 */ /* 0x000fce0000011604 */
.L_x_3722:
[----:B------:R-:W-:-:S05]  /*12a0*/  IMAD R3, R2, R9, R9 ;  /* 0x0000000902037224 */ /* 0x000fca00078e0209 */
[----:B------:R-:W-:-:S07]  /*12b0*/  VIMNMX R0, R0, R3, PT ;  /* 0x0000000300007248 */ /* 0x000fce0003fe0100 */
.L_x_3720:
[----:B------:R-:W-:Y:S01]  /*12c0*/  VIADD R2, R0, 0x5f ;  /* 0x0000005f00027836 */ /* 0x000fe20000000000 */
[----:B------:R-:W-:Y:S01]  /*12d0*/  IADD3 R4, -R5, UR42, RZ ;  /* 0x0000002a05047c10 */ /* 0x000fe2000fffe1ff */
[----:B------:R-:W-:Y:S01]  /*12e0*/  IMAD R0, R17, R6, 0x5f ;  /* 0x0000005f11007424 */ /* 0x000fe200078e0206 */
[----:B------:R-:W-:Y:S01]  /*12f0*/  ULDC UR4, c[0x0][0x9dc] ;  /* 0x0002770000047ab9 */ /* 0x000fe20000000800 */
[----:B------:R-:W-:-:S04]  /*1300*/  IMAD.HI R2, R2, 0x2aaaaaab, RZ ;  /* 0x2aaaaaab02027827 */ /* 0x000fc800078e02ff */
[----:B------:R-:W-:Y:S01]  /*1310*/  IMAD.HI R0, R0, 0x2aaaaaab, RZ ;  /* 0x2aaaaaab00007827 */ /* 0x000fe200078e02ff */
[----:B------:R-:W-:-:S03]  /*1320*/  SHF.R.U32.HI R5, RZ, 0x1f, R2 ;  /* 0x0000001fff057819 */ /* 0x000fc60000011602 */
[----:B------:R-:W-:Y:S01]  /*1330*/  IMAD R4, R17, R6, R4 ;  /* 0x0000000611047224 */ /* 0x000fe200078e0204 */
[----:B------:R-:W-:Y:S02]  /*1340*/  SHF.R.U32.HI R3, RZ, 0x1f, R0 ;  /* 0x0000001fff037819 */ /* 0x000fe40000011600 */
[----:B------:R-:W-:Y:S01]  /*1350*/  LEA.HI.SX32 R2, R2, R5, 0x1c ;  /* 0x0000000502027211 */ /* 0x000fe200078fe2ff */
[----:B------:R-:W-:Y:S01]  /*1360*/  VIADD R6, R4, -UR4 ;  /* 0x8000000404067c36 */ /* 0x000fe20008000000 */
[----:B------:R-:W-:-:S04]  /*1370*/  LEA.HI.SX32 R3, R0, R3, 0x1c ;  /* 0x0000000300037211 */ /* 0x000fc800078fe2ff */
[----:B------:R-:W-:Y:S02]  /*1380*/  R2UR UR4, R6 ;  /* 0x00000000060472ca */ /* 0x000fe400000e0000 */
[----:B------:R-:W-:Y:S01]  /*1390*/  VIMNMX R19, R3, R2, PT ;  /* 0x0000000203137248 */ /* 0x000fe20003fe0100 */
[----:B------:R-:W-:-:S12]  /*13a0*/  @!P1 BRA `(.L_x_3723) ;  /* 0x0000000000449947 */ /* 0x000fd80003800000 */
        /* <DEDUP_REMOVED lines=9> */
.L_x_3724:
[----:B------:R-:W-:-:S13]  /*1440*/  ISETP.NE.AND P0, PT, R9, 0x1, PT ;  /* 0x000000010900780c */ /* 0x000fda0003f05270 */
[----:B------:R-:W1:Y:S02]  /*1450*/  @P0 LDC.64 R2, c[0x0][0x9e8] ;  /* 0x00027a00ff020b82 */ /* 0x000e640000000a00 */
[----:B-1----:R-:W-:-:S05]  /*1460*/  @P0 IMAD.HI.U32 R0, R4, R2, RZ ;  /* 0x0000000204000227 */ /* 0x002fca00078e00ff */
[----:B------:R-:W-:-:S07]  /*1470*/  @P0 SHF.R.U32.HI R4, RZ, R3, R0 ;  /* 0x00000003ff040219 */ /* 0x000fce0000011600 */
.L_x_3725:
[----:B------:R-:W-:-:S05]  /*1480*/  IMAD R4, R4, R9, RZ ;  /* 0x0000000904047224 */ /* 0x000fca00078e02ff */
[----:B------:R-:W-:-:S13]  /*1490*/  R2UR UR5, R4 ;  /* 0x00000000040572ca */ /* 0x000fda00000e0000 */
[----:B------:R-:W-:-:S04]  /*14a0*/  UISETP.LT.AND UP0, UPT, UR4, UR5, UPT ;  /* 0x000000050400728c */ /* 0x000fc8000bf01270 */
[----:B------:R-:W-:-:S12]  /*14b0*/  USEL UR4, UR4, UR5, !UP0 ;  /* 0x0000000504047287 */ /* 0x000fd8000c000000 */
.L_x_3723:
[----:B------:R-:W-:Y:S01]  /*14c0*/  UIMAD.WIDE UR4, UR4, 0x2aaaaaab, URZ ;  /* 0x2aaaaaab040478a5 */ /* 0x000fe2000f8e023f */
[----:B------:R-:W-:Y:S02]  /*14d0*/  PLOP3.LUT P0, PT, PT, PT, PT, 0x80, 0x0 ;  /* 0x000000000000781c */ /* 0x000fe40003f0f070 */
[----:B------:R-:W-:Y:S01]  /*14e0*/  CS2R R2, SRZ ;  /* 0x0000000000027805 */ /* 0x000fe2000001ff00 */
[----:B------:R-:W-:Y:S01]  /*14f0*/  IMAD.MOV.U32 R0, RZ, RZ, RZ ;  /* 0x000000ffff007224 */ /* 0x000fe200078e00ff */
[----:B------:R-:W-:Y:S01]  /*1500*/  USHF.R.U32.HI UR4, URZ, 0x1f, UR5 ;  /* 0x0000001f3f047899 */ /* 0x000fe20008011605 */
[----:B------:R-:W-:Y:S02]  /*1510*/  CS2R R118, SRZ ;  /* 0x0000000000767805 */ /* 0x000fe4000001ff00 */
[----:B------:R-:W-:Y:S02]  /*1520*/  CS2R R116, SRZ ;  /* 0x0000000000747805 */ /* 0x000fe4000001ff00 */
[----:B------:R-:W-:Y:S01]  /*1530*/  CS2R R114, SRZ ;  /* 0x0000000000727805 */ /* 0x000fe2000001ff00 */
[----:B------:R-:W-:Y:S01]  /*1540*/  ULEA.HI.SX32 UR4, UR5, UR4, 0x1c ;  /* 0x0000000405047291 */ /* 0x000fe2000f8fe23f */
        /* <DEDUP_REMOVED lines=43> */
[----:B------:R-:W-:Y:S01]  /*1800*/  CS2R R36, SRZ ;  /* 0x0000000000247805 */ /* 0x000fe2000001ff00 */
[----:B------:R-:W-:Y:S01]  /*1810*/  IMAD.MOV.U32 R126, RZ, RZ, RZ ;  /* 0x000000ffff7e7224 */ /* 0x000fe200078e00ff */
[----:B------:R-:W-:Y:S01]  /*1820*/  CS2R R32, SRZ ;  /* 0x0000000000207805 */ /* 0x000fe2000001ff00 */
[----:B------:R-:W-:Y:S01]  /*1830*/  IMAD.MOV.U32 R120, RZ, RZ, RZ ;  /* 0x000000ffff787224 */ /* 0x000fe200078e00ff */
[----:B------:R-:W-:Y:S01]  /*1840*/  CS2R R6, SRZ ;  /* 0x0000000000067805 */ /* 0x000fe2000001ff00 */
[----:B------:R-:W-:Y:S02]  /*1850*/  IMAD.MOV.U32 R25, RZ, RZ, RZ ;  /* 0x000000ffff197224 */ /* 0x000fe400078e00ff */
[----:B------:R-:W-:-:S02]  /*1860*/  IMAD.MOV.U32 R27, RZ, RZ, RZ ;  /* 0x000000ffff1b7224 */ /* 0x000fc400078e00ff */
        /* <DEDUP_REMOVED lines=21> */
[----:B------:R-:W-:Y:S02]  /*19c0*/  IMAD.U32 R10, RZ, RZ, UR6 ;  /* 0x00000006ff0a7e24 */ /* 0x000fe4000f8e00ff */
[----:B------:R-:W-:Y:S02]  /*19d0*/  IMAD.U32 R6, RZ, RZ, UR4 ;  /* 0x00000004ff067e24 */ /* 0x000fe4000f8e00ff */
[----:B------:R-:W-:-:S02]  /*19e0*/  IMAD.U32 R7, RZ, RZ, UR5 ;  /* 0x00000005ff077e24 */ /* 0x000fc4000f8e00ff */
[----:B------:R-:W-:Y:S02]  /*19f0*/  IMAD.U32 R11, RZ, RZ, UR7 ;  /* 0x00000007ff0b7e24 */ /* 0x000fe4000f8e00ff */
[----:B------:R-:W-:Y:S02]  /*1a00*/  IMAD.MOV.U32 R8, RZ, RZ, 0x70 ;  /* 0x00000070ff087424 */ /* 0x000fe400078e00ff */
[----:B------:R-:W-:Y:S02]  /*1a10*/  IMAD.MOV.U32 R12, RZ, RZ, 0x1 ;  /* 0x00000001ff0c7424 */ /* 0x000fe400078e00ff */
[----:B-1----:R-:W-:-:S07]  /*1a20*/  IMAD.MOV.U32 R13, RZ, RZ, RZ ;  /* 0x000000ffff0d7224 */ /* 0x002fce00078e00ff */
[----:B------:R-:W-:-:S07]  /*1a30*/  LEPC R20, `(.L_x_3727) ;  /* 0x000000001014794e */ /* 0x000fce0000000000 */
[----:B--2---:R-:W-:Y:S05]  /*1a40*/  CALL.ABS.NOINC R2 ;  /* 0x0000000002007343 */ /* 0x004fea0003c00000 */
.L_x_3727:
        /* <DEDUP_REMOVED lines=11> */
.L_x_3875:
[----:B------:R-:W-:Y:S05]  /*1b00*/  @!P0 BRA `(.L_x_3729) ;  /* 0x0000000000048947 */ /* 0x000fea0003800000 */
[----:B------:R-:W-:Y:S01]  /*1b10*/  BPT.TRAP 0x1 ;  /* 0x000000040000795c */ /* 0x000fe20000300000 */
.L_x_3729:
[----:B------:R-:W-:Y:S02]  /*1b20*/  IMAD.U32 R5, RZ, RZ, UR36 ;  /* 0x00000024ff057e24 */ /* 0x000fe4000f8e00ff */
[----:B-1----:R-:W-:-:S03]  /*1b30*/  IMAD.U32 R0, RZ, RZ, UR39 ;  /* 0x00000027ff007e24 */ /* 0x002fc6000f8e00ff */
[----:B------:R-:W-:Y:S02]  /*1b40*/  LEA R5, R5, UR37, 0x3 ;  /* 0x0000002505057c11 */ /* 0x000fe4000f8e18ff */
[----:B------:R-:W-:-:S04]  /*1b50*/  SHF.L.U32 R0, R0, 0x1f, RZ ;  /* 0x0000001f00007819 */ /* 0x000fc800000006ff */
[----:B------:R1:W2:Y:S01]  /*1b60*/  SYNCS.PHASECHK.TRANS64.TRYWAIT P1, [R5+URZ+0x30830], R0 ;  /* 0x03083000050075a7 */ /* 0x0002a2000802017f */
[----:B------:R-:W-:Y:S05]  /*1b70*/  @!P0 BRA `(.L_x_3730) ;  /* 0x0000000000048947 */ /* 0x000fea0003800000 */
[----:B------:R-:W-:Y:S01]  /*1b80*/  BPT.TRAP 0x1 ;  /* 0x000000040000795c */ /* 0x000fe20000300000 */
.L_x_3730:
[----:B------:R-:W3:Y:S01]  /*1b90*/  S2R R2, SR_TID.X ;  /* 0x0000000000027919 */ /* 0x000ee20000002100 */
[----:B------:R-:W-:Y:S02]  /*1ba0*/  LOP3.LUT R195, R195, 0xfff7ffff, RZ, 0xc0, !PT ;  /* 0xfff7ffffc3c37812 */ /* 0x000fe400078ec0ff */
[----:B---3--:R-:W-:-:S13]  /*1bb0*/  LOP3.LUT P2, RZ, R2, 0x7f, RZ, 0xc0, !PT ;  /* 0x0000007f02ff7812 */ /* 0x008fda000784c0ff */
[----:B------:R-:W-:Y:S01]  /*1bc0*/  @P2 LOP3.LUT R195, R195, 0x80000, RZ, 0xfc, !PT ;  /* 0x00080000c3c32812 */ /* 0x000fe200078efcff */
[----:B--2---:R-:W-:Y:S06]  /*1bd0*/  @P1 BRA `(.L_x_3731) ;  /* 0x0000000000081947 */ /* 0x004fec0003800000 */
[----:B------:R-:W2:Y:S02]  /*1be0*/  SYNCS.PHASECHK.TRANS64.TRYWAIT P1, [R5+URZ+0x30830], R0 ;  /* 0x03083000050075a7 */ /* 0x000ea4000802017f */
[----:B--2---:R-:W-:Y:S05]  /*1bf0*/  @!P1 BRA `(.L_x_3732) ;  /* 0x0000012000089947 */ /* 0x004fea0003800000 */
.L_x_3731:
        /* <DEDUP_REMOVED lines=10> */
[----:B------:R-:W3:Y:S01]  /*1ca0*/  S2R R6, SR_TID.X ;  /* 0x0000000000067919 */ /* 0x000ee20000002100 */
[----:B------:R-:W-:Y:S01]  /*1cb0*/  UMOV UR17, 0x40000040 ;  /* 0x4000004000117882 */ /* 0x000fe20000000000 */
[----:B------:R-:W-:Y:S01]  /*1cc0*/  UMOV UR19, 0x40000040 ;  /* 0x4000004000137882 */ /* 0x000fe20000000000 */
[----:B------:R-:W-:Y:S01]  /*1cd0*/  ULOP3.LUT UR38, UR4, 0x10000, URZ, 0xfc, !UPT ;  /* 0x0001000004267892 */ /* 0x000fe2000f8efc3f */
[----:B------:R-:W4:Y:S01]  /*1ce0*/  LDC R15, c[0x0][0x288] ;  /* 0x0000a200ff0f7b82 */ /* 0x000f220000000800 */
[----:B------:R-:W-:-:S02]  /*1cf0*/  ULOP3.LUT UR4, UR40, 0x10000, URZ, 0xfc, !UPT ;  /* 0x0001000028047892 */ /* 0x000fc4000f8efc3f */
[----:B------:R-:W-:Y:S02]  /*1d00*/  UIMAD UR5, UR36, 0x900, UR38 ;  /* 0x00000900240578a4 */ /* 0x000fe4000f8e0226 */
[----:B------:R-:W-:Y:S02]  /*1d10*/  UIADD3 UR6, UR4, 0x2, URZ ;  /* 0x0000000204067890 */ /* 0x000fe4000fffe03f */
[----:B------:R-:W-:Y:S01]  /*1d20*/  UIADD3 UR7, UR5, 0x2, URZ ;  /* 0x0000000205077890 */ /* 0x000fe2000fffe03f */
[----:B------:R-:W5:Y:S01]  /*1d30*/  LDC R104, c[0x0][0x2e0] ;  /* 0x0000b800ff687b82 */ /* 0x000f620000000800 */
[----:B------:R-:W-:Y:S01]  /*1d40*/  UMOV UR8, UR4 ;  /* 0x0000000400087c82 */ /* 0x000fe20008000000 */
[----:B------:R-:W-:Y:S01]  /*1d50*/  UMOV UR10, UR5 ;  /* 0x00000005000a7c82 */ /* 0x000fe20008000000 */
[----:B------:R-:W-:Y:S01]  /*1d60*/  IMAD.U32 R12, RZ, RZ, UR8 ;  /* 0x00000008ff0c7e24 */ /* 0x000fe2000f8e00ff */
[----:B------:R-:W-:Y:S01]  /*1d70*/  HGMMA.64x96x16.F32 R24, gdesc[UR8], RZ, !UPT, gsb0 ;  /* 0x01600000081879f0 */ /* 0x000fe2000c0008ff */
        /* <DEDUP_REMOVED lines=11> */
[----:B------:R-:W-:Y:S01]  /*1e30*/  UIADD3 UR18, UR5, 0x302, URZ ;  /* 0x0000030205127890 */ /* 0x000fe2000fffe03f */
[----:B---3--:R-:W-:Y:S01]  /*1e40*/  LOP3.LUT P1, RZ, R6, 0x7f, RZ, 0xc0, !PT ;  /* 0x0000007f06ff7812 */ /* 0x008fe2000782c0ff */
[----:B------:R-:W-:Y:S01]  /*1e50*/  UIADD3 UR20, UR4, 0x404, URZ ;  /* 0x0000040404147890 */ /* 0x000fe2000fffe03f */
[----:B------:R-:W-:Y:S01]  /*1e60*/  IMAD R6, R19, -0x60, R72 ;  /* 0xffffffa013067824 */ /* 0x000fe200078e0248 */
        /* <DEDUP_REMOVED lines=8> */
[----:B-12---:R-:W-:Y:S01]  /*1ef0*/  @!P1 VIADD R5, R5, 0x30840 ;  /* 0x0003084005059836 */ /* 0x006fe20000000000 */
[----:B------:R-:W-:Y:S01]  /*1f00*/  UIADD3 UR30, UR5, 0x600, URZ ;  /* 0x00000600051e7890 */ /* 0x000fe2000fffe03f */
[----:B------:R-:W-:Y:S01]  /*1f10*/  UMOV UR29, 0x40000040 ;  /* 0x40000040001d7882 */ /* 0x000fe20000000000 */
[----:B------:R-:W-:Y:S01]  /*1f20*/  UMOV UR31, 0x40000040 ;  /* 0x40000040001f7882 */ /* 0x000fe20000000000 */
[----:B------:R-:W-:Y:S01]  /*1f30*/  UIADD3 UR32, UR4, 0x802, URZ ;  /* 0x0000080204207890 */ /* 0x000fe2000fffe03f */
[----:B------:R-:W-:Y:S01]  /*1f40*/  @!P1 PRMT R5, RZ, 0x654, R5 ;  /* 0x00000654ff059816 */ /* 0x000fe20000000005 */
        /* <DEDUP_REMOVED lines=11> */
[----:B------:R-:W-:Y:S02]  /*2000*/  WARPGROUP.DEPBAR.LE gsb0, 0x0 ;  /* 0x00008000000079c5 */ /* 0x000fe40000010000 */
[----:B------:R-:W-:-:S06]  /*2010*/  WARPGROUP.ARRIVE ;  /* 0x00000000000079c5 */ /* 0x000fcc0000000000 */
[----:B------:R-:W-:Y:S01]  /*2020*/  HGMMA.64x96x16.F32 R24, gdesc[UR8], R24, gsb0 ;  /* 0x01600000081879f0 */ /* 0x000fe20008000818 */
[----:B------:R-:W-:Y:S01]  /*2030*/  UMOV UR8, UR6 ;  /* 0x0000000600087c82 */ /* 0x000fe20008000000 */
[----:B------:R-:W-:Y:S01]  /*2040*/  UMOV UR9, 0x40000040 ;  /* 0x4000004000097882 */ /* 0x000fe20000000000 */
[----:B------:R-:W-:Y:S01]  /*2050*/  UMOV UR10, UR7 ;  /* 0x00000007000a7c82 */ /* 0x000fe20008000000 */
[----:B------:R-:W-:Y:S01]  /*2060*/  UMOV UR11, 0x40000040 ;  /* 0x40000040000b7882 */ /* 0x000fe20000000000 */
[----:B------:R-:W-:Y:S01]  /*2070*/  IMAD.U32 R8, RZ, RZ, UR8 ;  /* 0x00000008ff087e24 */ /* 0x000fe2000f8e00ff */
[----:B------:R-:W-:Y:S01]  /*2080*/  ULDC.64 UR6, c[0x0][0x9d8] ;  /* 0x0002760000067ab9 */ /* 0x000fe20000000a00 */
[----:B------:R-:W-:Y:S01]  /*2090*/  IMAD.U32 R9, RZ, RZ, UR9 ;  /* 0x00000009ff097e24 */ /* 0x000fe2000f8e00ff */
[----:B------:R-:W-:Y:S01]  /*20a0*/  ULOP3.LUT UR45, URZ, UR7, URZ, 0x33, !UPT ;  /* 0x000000073f2d7292 */ /* 0x000fe2000f8e333f */
[----:B------:R-:W-:Y:S02]  /*20b0*/  WARPGROUP.DEPBAR.LE gsb0, 0x0 ;  /* 0x00008000000079c5 */ /* 0x000fe40000010000 */
[----:B------:R-:W-:-:S06]  /*20c0*/  WARPGROUP.ARRIVE ;  /* 0x00000000000079c5 */ /* 0x000fcc0000000000 */
[----:B------:R-:W-:Y:S01]  /*20d0*/  HGMMA.64x96x16.F32 R24, gdesc[UR8], R24, gsb0 ;  /* 0x01600000081879f0 */ /* 0x000fe20008000818 */
[----:B------:R-:W-:Y:S02]  /*20e0*/  UIADD3 UR8, UR4, 0x6, URZ ;  /* 0x0000000604087890 */ /* 0x000fe4000fffe03f */
[----:B------:R-:W-:Y:S01]  /*20f0*/  UIADD3 UR10, UR5, 0x6, URZ ;  /* 0x00000006050a7890 */ /* 0x000fe2000fffe03f */
[----:B------:R-:W-:Y:S01]  /*2100*/  UMOV UR9, 0x40000040 ;  /* 0x4000004000097882 */ /* 0x000fe20000000000 */
[----:B------:R-:W-:Y:S01]  /*2110*/  UMOV UR11, 0x40000040 ;  /* 0x40000040000b7882 */ /* 0x000fe20000000000 */
[----:B------:R-:W-:Y:S02]  /*2120*/  ULDC.64 UR4, c[0x0][0x9e0] ;  /* 0x0002780000047ab9 */ /* 0x000fe40000000a00 */
[----:B------:R-:W-:Y:S01]  /*2130*/  UISETP.GE.AND UP0, UPT, UR5, 0x1, UPT ;  /* 0x000000010500788c */ /* 0x000fe2000bf06270 */
[----:B------:R-:W-:Y:S02]  /*2140*/  WARPGROUP.DEPBAR.LE gsb0, 0x0 ;  /* 0x00008000000079c5 */ /* 0x000fe40000010000 */
[----:B------:R-:W-:-:S06]  /*2150*/  WARPGROUP.ARRIVE ;  /* 0x00000000000079c5 */ /* 0x000fcc0000000000 */
[----:B------:R-:W-:Y:S03]  /*2160*/  HGMMA.64x96x16.F32 R24, gdesc[UR8], R24, gsb0 ;  /* 0x01600000081879f0 */ /* 0x000fe60008000818 */
        /* <DEDUP_REMOVED lines=64> */
[----:B-1----:R-:W-:Y:S01]  /*2570*/  FMUL.FTZ R24, R71, UR6 ;  /* 0x0000000647187c20 */ /* 0x002fe20008410000 */
[----:B------:R-:W-:-:S02]  /*2580*/  IMAD.MOV.U32 R26, RZ, RZ, -0x60 ;  /* 0xffffffa0ff1a7424 */ /* 0x000fc400078e00ff */
[----:B------:R-:W-:Y:S01]  /*2590*/  FMUL.FTZ R51, R51, UR6 ;  /* 0x0000000633337c20 */ /* 0x000fe20008410000 */
[----:B------:R-:W-:Y:S01]  /*25a0*/  FMUL.FTZ R55, R55, UR6 ;  /* 0x0000000637377c20 */ /* 0x000fe20008410000 */
[----:B------:R-:W-:Y:S01]  /*25b0*/  FMUL.FTZ R59, R59, UR6 ;  /* 0x000000063b3b7c20 */ /* 0x000fe20008410000 */
[----:B------:R-:W-:Y:S01]  /*25c0*/  FMUL.FTZ R61, R61, UR6 ;  /* 0x000000063d3d7c20 */ /* 0x000fe20008410000 */
[----:B------:R-:W-:Y:S01]  /*25d0*/  FMUL.FTZ R65, R65, UR6 ;  /* 0x0000000641417c20 */ /* 0x000fe20008410000 */
[----:B------:R4:W-:Y:S01]  /*25e0*/  @!P1 SYNCS.ARRIVE.TRANS64.RED.A1T0 RZ, [R5+URZ], RZ ;  /* 0x000000ff05ff99a7 */ /* 0x0009e2000810043f */
[----:B------:R-:W-:Y:S01]  /*25f0*/  PLOP3.LUT P1, PT, PT, PT, UP0, 0x40, 0x0 ;  /* 0x000000000000781c */ /* 0x000fe20003f2e808 */
[----:B------:R-:W1:Y:S01]  /*2600*/  MUFU.TANH R73, R31 ;  /* 0x0000001f00497308 */ /* 0x000e620000002400 */
[----:B------:R-:W-:Y:S02]  /*2610*/  IMAD R26, R19, R26, 0x60 ;  /* 0x00000060131a7424 */ /* 0x000fe400078e021a */
[----:B------:R-:W-:Y:S01]  /*2620*/  FMUL.FTZ R30, R30, UR6 ;  /* 0x000000061e1e7c20 */ /* 0x000fe20008410000 */
[----:B------:R-:W-:Y:S01]  /*2630*/  FMUL.FTZ R39, R39, UR6 ;  /* 0x0000000627277c20 */ /* 0x000fe20008410000 */
[----:B------:R-:W-:Y:S01]  /*2640*/  FMUL.FTZ R43, R43, UR6 ;  /* 0x000000062b2b7c20 */ /* 0x000fe20008410000 */
[----:B-----5:R-:W-:Y:S01]  /*2650*/  IMAD R7, R17, R104, R26 ;  /* 0x0000006811077224 */ /* 0x020fe200078e021a */
[----:B----4-:R-:W-:Y:S01]  /*2660*/  IADD3 R5, -R15, 0x61, R6 ;  /* 0x000000610f057810 */ /* 0x010fe20007ffe106 */
[----:B------:R-:W-:Y:S01]  /*2670*/  FMUL.FTZ R47, R47, UR6 ;  /* 0x000000062f2f7c20 */ /* 0x000fe20008410000 */
[----:B------:R-:W3:Y:S03]  /*2680*/  MUFU.TANH R74, R35 ;  /* 0x00000023004a7308 */ /* 0x000ee60000002400 */
[----:B------:R-:W-:-:S02]  /*2690*/  IMAD R6, R16, -0x2, R5 ;  /* 0xfffffffe10067824 */ /* 0x000fc400078e0205 */
[----:B------:R-:W-:-:S03]  /*26a0*/  VIADD R5, R202, UR42 ;  /* 0x0000002aca057c36 */ /* 0x000fc60008000000 */
        /* <DEDUP_REMOVED lines=45> */
[----:B--2---:R-:W-:-:S07]  /*2980*/  VIADD R39, R6, UR4 ;  /* 0x0000000406277c36 */ /* 0x004fce0008000000 */
[----:B------:R2:W1:Y:S01]  /*2990*/  MUFU.TANH R77, R47 ;  /* 0x0000002f004d7308 */ /* 0x0004620000002400 */
[----:B-----5:R-:W-:Y:S01]  /*29a0*/  VIADD R43, R6, UR45 ;  /* 0x0000002d062b7c36 */ /* 0x020fe20008000000 */
[----:B------:R-:W-:-:S03]  /*29b0*/  VIADDMNMX R6, R5, R39, R30, PT ;  /* 0x0000002705067246 */ /* 0x000fc6000380011e */
[----:B------:R-:W-:Y:S02]  /*29c0*/  IMAD.IADD R7, R43, 0x1, R5 ;  /* 0x000000012b077824 */ /* 0x000fe400078e0205 */
[----:B--2---:R-:W-:Y:S01]  /*29d0*/  IMAD R47, R16, -0x2, R26 ;  /* 0xfffffffe102f7824 */ /* 0x004fe200078e021a */
[----:B---34-:R-:W-:Y:S06]  /*29e0*/  @P1 BRA `(.L_x_3733) ;  /* 0x0000000000581947 */ /* 0x018fec0003800000 */
[----:B------:R-:W-:Y:S01]  /*29f0*/  IMAD R18, R17, R104, R5 ;  /* 0x0000006811127224 */ /* 0x000fe200078e0205 */
        /* <DEDUP_REMOVED lines=12> */
.L_x_3735:
[----:B------:R-:W-:-:S06]  /*2ac0*/  UISETP.NE.AND UP1, UPT, UR5, 0x1, UPT ;  /* 0x000000010500788c */ /* 0x000fcc000bf25270 */
[----:B------:R-:W-:-:S05]  /*2ad0*/  PLOP3.LUT P1, PT, PT, PT, UP1, 0x80, 0x0 ;  /* 0x000000000000781c */ /* 0x000fca0003f2f018 */
[----:B------:R-:W-:-:S08]  /*2ae0*/  @UP1 ULDC.64 UR6, c[0x0][0x9e8] ;  /* 0x00027a0000061ab9 */ /* 0x000fd00000000a00 */
[----:B------:R-:W-:-:S05]  /*2af0*/  @P1 IMAD.HI.U32 R51, R18, UR6, RZ ;  /* 0x0000000612331c27 */ /* 0x000fca000f8e00ff */
[----:B------:R-:W-:-:S07]  /*2b00*/  @P1 SHF.R.U32.HI R18, RZ, UR7, R51 ;  /* 0x00000007ff121c19 */ /* 0x000fce0008011633 */
.L_x_3736:
[----:B------:R-:W-:Y:S05]  /*2b10*/  BSYNC B0 ;  /* 0x0000000000007941 */ /* 0x000fea0003800000 */
.L_x_3734:
[----:B------:R-:W-:-:S05]  /*2b20*/  IMAD R18, R18, UR5, R47 ;  /* 0x0000000512127c24 */ /* 0x000fca000f8e022f */
[----:B------:R-:W-:Y:S02]  /*2b30*/  VIMNMX R7, R7, R18, !PT ;  /* 0x0000001207077248 */ /* 0x000fe40007fe0100 */
[----:B------:R-:W-:-:S07]  /*2b40*/  VIADDMNMX R6, R18, UR5, R6, PT ;  /* 0x0000000512067c46 */ /* 0x000fce000b800106 */
.L_x_3733:
        /* <DEDUP_REMOVED lines=11> */
[----:B-1----:R-:W-:-:S02]  /*2c00*/  FSEL R82, R29, -INF , !P3 ;  /* 0xff8000001d527808 */ /* 0x002fc40005800000 */
        /* <DEDUP_REMOVED lines=84> */
[----:B------:R-:W-:Y:S02]  /*3150*/  P2R R55, PR, RZ, 0x20 ;  /* 0x00000020ff377803 */ /* 0x000fe40000000000 */
[----:B------:R-:W-:Y:S02]  /*3160*/  FSEL R33, R64, -INF , !P3 ;  /* 0xff80000040217808 */ /* 0x000fe40005800000 */
[C---:B------:R-:W-:Y:S02]  /*3170*/  ISETP.GE.AND P3, PT, R26.reuse, 0x52, PT ;  /* 0x000000521a00780c */ /* 0x040fe40003f66270 */
[----:B------:R-:W-:Y:S02]  /*3180*/  ISETP.GE.AND P6, PT, R26, 0x1, PT ;  /* 0x000000011a00780c */ /* 0x000fe40003fc6270 */
[----:B------:R-:W-:-:S04]  /*3190*/  ISETP.GT.AND P4, PT, R7, 0x51, !P3 ;  /* 0x000000510700780c */ /* 0x000fc80005f84270 */
[----:B------:R-:W-:-:S04]  /*31a0*/  ISETP.LT.OR P4, PT, R6, 0x52, P4 ;  /* 0x000000520600780c */ /* 0x000fc80002781670 */
[----:B------:R-:W-:Y:S02]  /*31b0*/  FSEL R31, R31, -INF , !P4 ;  /* 0xff8000001f1f7808 */ /* 0x000fe40006000000 */
[----:B------:R-:W-:-:S04]  /*31c0*/  ISETP.GE.AND P4, PT, R26, 0x59, PT ;  /* 0x000000591a00780c */ /* 0x000fc80003f86270 */
[----:B------:R-:W-:-:S04]  /*31d0*/  ISETP.GT.AND P5, PT, R7, 0x58, !P4 ;  /* 0x000000580700780c */ /* 0x000fc800067a4270 */
[----:B------:R-:W-:-:S04]  /*31e0*/  ISETP.LT.OR P5, PT, R6, 0x59, P5 ;  /* 0x000000590600780c */ /* 0x000fc80002fa1670 */
[----:B------:R-:W-:Y:S02]  /*31f0*/  FSEL R25, R68, -INF , !P5 ;  /* 0xff80000044197808 */ /* 0x000fe40006800000 */
[----:B------:R-:W-:-:S04]  /*3200*/  ISETP.GT.AND P5, PT, R7, RZ, !P6 ;  /* 0x000000ff0700720c */ /* 0x000fc800077a4270 */
[----:B------:R-:W-:-:S04]  /*3210*/  ISETP.LT.OR P5, PT, R6, 0x1, P5 ;  /* 0x000000010600780c */ /* 0x000fc80002fa1670 */
[----:B------:R-:W-:Y:S02]  /*3220*/  FSEL R36, R21, -INF , !P5 ;  /* 0xff80000015247808 */ /* 0x000fe40006800000 */
[----:B------:R-:W-:-:S04]  /*3230*/  ISETP.GE.AND P5, PT, R26, 0x5a, PT ;  /* 0x0000005a1a00780c */ /* 0x000fc80003fa6270 */
[----:B------:R-:W-:Y:S02]  /*3240*/  P2R R64, PR, RZ, 0x20 ;  /* 0x00000020ff407803 */ /* 0x000fe40000000000 */
[----:B------:R-:W-:-:S04]  /*3250*/  ISETP.GT.AND P5, PT, R7, 0x59, !P5 ;  /* 0x000000590700780c */ /* 0x000fc80006fa4270 */
[----:B------:R-:W-:Y:S01]  /*3260*/  ISETP.LT.OR P5, PT, R6, 0x5a, P5 ;  /* 0x0000005a0600780c */ /* 0x000fe20002fa1670 */
[----:B------:R-:W-:-:S03]  /*3270*/  VIADD R6, R5, 0x8 ;  /* 0x0000000805067836 */ /* 0x000fc60000000000 */
[----:B------:R-:W-:Y:S01]  /*3280*/  FSEL R29, R69, -INF , !P5 ;  /* 0xff800000451d7808 */ /* 0x000fe20006800000 */
[----:B------:R-:W-:Y:S01]  /*3290*/  IMAD.IADD R28, R43, 0x1, R6 ;  /* 0x000000012b1c7824 */ /* 0x000fe200078e0206 */
[----:B------:R-:W-:Y:S02]  /*32a0*/  PLOP3.LUT P5, PT, PT, PT, UP0, 0x40, 0x0 ;  /* 0x000000000000781c */ /* 0x000fe40003fae808 */
[----:B------:R-:W-:-:S11]  /*32b0*/  VIADDMNMX R26, R6, R39, R30, PT ;  /* 0x00000027061a7246 */ /* 0x000fd6000380011e */
[----:B------:R-:W-:Y:S05]  /*32c0*/  @P5 BRA `(.L_x_3737) ;  /* 0x0000000000605947 */ /* 0x000fea0003800000 */
        /* <DEDUP_REMOVED lines=14> */
.L_x_3739:
[----:B------:R-:W-:-:S06]  /*33b0*/  UISETP.NE.AND UP1, UPT, UR5, 0x1, UPT ;  /* 0x000000010500788c */ /* 0x000fcc000bf25270 */
[----:B------:R-:W-:-:S05]  /*33c0*/  PLOP3.LUT P5, PT, PT, PT, UP1, 0x80, 0x0 ;  /* 0x000000000000781c */ /* 0x000fca0003faf018 */
[----:B------:R-:W-:-:S08]  /*33d0*/  @UP1 ULDC.64 UR6, c[0x0][0x9e8] ;  /* 0x00027a0000061ab9 */ /* 0x000fd00000000a00 */
[----:B------:R-:W-:Y:S01]  /*33e0*/  @P5 IMAD.HI.U32 R7, R18, UR6, RZ ;  /* 0x0000000612075c27 */ /* 0x000fe2000f8e00ff */
[----:B------:R-:W-:-:S13]  /*33f0*/  PLOP3.LUT P5, PT, PT, PT, UP1, 0x80, 0x0 ;  /* 0x000000000000781c */ /* 0x000fda0003faf018 */
[----:B------:R-:W-:-:S07]  /*3400*/  @P5 SHF.R.U32.HI R18, RZ, UR7, R7 ;  /* 0x00000007ff125c19 */ /* 0x000fce0008011607 */
.L_x_3740:
[----:B------:R-:W-:Y:S05]  /*3410*/  BSYNC B0 ;  /* 0x0000000000007941 */ /* 0x000fea0003800000 */
.L_x_3738:
[----:B------:R-:W-:-:S05]  /*3420*/  IMAD R7, R18, UR5, R47 ;  /* 0x0000000512077c24 */ /* 0x000fca000f8e022f */
[----:B------:R-:W-:Y:S02]  /*3430*/  VIMNMX R28, R28, R7, !PT ;  /* 0x000000071c1c7248 */ /* 0x000fe40007fe0100 */
[----:B------:R-:W-:-:S07]  /*3440*/  VIADDMNMX R26, R7, UR5, R26, PT ;  /* 0x00000005071a7c46 */ /* 0x000fce000b80011a */
.L_x_3737:
[C---:B------:R-:W-:Y:S01]  /*3450*/  ISETP.GT.AND P1, PT, R28.reuse, 0x1, !P1 ;  /* 0x000000011c00780c */ /* 0x040fe20004f24270 */
[----:B------:R-:W-:Y:S01]  /*3460*/  ULDC UR6, c[0x0][0x988] ;  /* 0x0002620000067ab9 */ /* 0x000fe20000000800 */
[----:B------:R-:W-:Y:S01]  /*3470*/  ISETP.GT.AND P2, PT, R28, 0x8, !P2 ;  /* 0x000000081c00780c */ /* 0x000fe20005744270 */
[----:B------:R-:W-:Y:S01]  /*3480*/  IMAD.U32 R18, RZ, RZ, UR6 ;  /* 0x00000006ff127e24 */ /* 0x000fe2000f8e00ff */
[----:B------:R-:W-:Y:S01]  /*3490*/  ISETP.LT.OR P1, PT, R26, 0x2, P1 ;  /* 0x000000021a00780c */ /* 0x000fe20000f21670 */
[----:B------:R-:W-:Y:S01]  /*34a0*/  IMAD.IADD R15, R72, 0x1, -R15 ;  /* 0x00000001480f7824 */ /* 0x000fe200078e0a0f */
[----:B------:R-:W-:Y:S01]  /*34b0*/  ISETP.LT.OR P2, PT, R26, 0x9, P2 ;  /* 0x000000091a00780c */ /* 0x000fe20001741670 */
[----:B------:R-:W-:Y:S01]  /*34c0*/  VIADD R19, R19, 0xfffffffe ;  /* 0xfffffffe13137836 */ /* 0x000fe20000000000 */
[----:B------:R-:W-:Y:S02]  /*34d0*/  FSEL R30, R4, -INF , !P1 ;  /* 0xff800000041e7808 */ /* 0x000fe40004800000 */
        /* <DEDUP_REMOVED lines=8> */
[C---:B------:R-:W-:Y:S02]  /*3560*/  ISETP.GT.AND P6, PT, R28.reuse, RZ, !P6 ;  /* 0x000000ff1c00720c */ /* 0x040fe400077c4270 */
[----:B------:R-:W-:Y:S02]  /*3570*/  ISETP.GT.AND P1, PT, R28, 0x10, !P1 ;  /* 0x000000101c00780c */ /* 0x000fe40004f24270 */
[C---:B------:R-:W-:Y:S02]  /*3580*/  ISETP.LT.OR P6, PT, R26.reuse, 0x1, P6 ;  /* 0x000000011a00780c */ /* 0x040fe400037c1670 */
[----:B------:R-:W-:Y:S02]  /*3590*/  ISETP.LT.OR P1, PT, R26, 0x11, P1 ;  /* 0x000000111a00780c */ /* 0x000fe40000f21670 */
[----:B------:R-:W-:-:S02]  /*35a0*/  ISETP.GT.AND P3, PT, R28, 0x51, !P3 ;  /* 0x000000511c00780c */ /* 0x000fc40005f64270 */
[----:B------:R-:W-:Y:S02]  /*35b0*/  FSEL R43, R34, -INF , !P1 ;  /* 0xff800000222b7808 */ /* 0x000fe40004800000 */
[----:B------:R-:W-:Y:S02]  /*35c0*/  ISETP.GT.AND P1, PT, R28, 0x11, !P2 ;  /* 0x000000111c00780c */ /* 0x000fe40005724270 */
[----:B------:R-:W-:Y:S02]  /*35d0*/  ISETP.NE.AND P2, PT, R49, RZ, PT ;  /* 0x000000ff3100720c */ /* 0x000fe40003f45270 */
[----:B------:R-:W-:Y:S02]  /*35e0*/  ISETP.LT.OR P1, PT, R26, 0x12, P1 ;  /* 0x000000121a00780c */ /* 0x000fe40000f21670 */
[----:B------:R-:W-:Y:S02]  /*35f0*/  ISETP.GT.AND P4, PT, R28, 0x58, !P4 ;  /* 0x000000581c00780c */ /* 0x000fe40006784270 */
[----:B------:R-:W-:-:S02]  /*3600*/  FSEL R45, R74, -INF , !P1 ;  /* 0xff8000004a2d7808 */ /* 0x000fc40004800000 */
[----:B------:R-:W-:Y:S02]  /*3610*/  ISETP.GT.AND P1, PT, R28, 0x18, !P5 ;  /* 0x000000181c00780c */ /* 0x000fe40006f24270 */
[----:B------:R-:W-:Y:S02]  /*3620*/  ISETP.NE.AND P5, PT, R53, RZ, PT ;  /* 0x000000ff3500720c */ /* 0x000fe40003fa5270 */
[C---:B------:R-:W-:Y:S02]  /*3630*/  ISETP.LT.OR P1, PT, R26.reuse, 0x19, P1 ;  /* 0x000000191a00780c */ /* 0x040fe40000f21670 */
[----:B------:R-:W-:Y:S02]  /*3640*/  ISETP.LT.OR P3, PT, R26, 0x52, P3 ;  /* 0x000000521a00780c */ /* 0x000fe40001f61670 */
[----:B------:R-:W-:Y:S02]  /*3650*/  FSEL R47, R38, -INF , !P1 ;  /* 0xff800000262f7808 */ /* 0x000fe40004800000 */
[----:B------:R-:W-:-:S02]  /*3660*/  ISETP.NE.AND P1, PT, R61, RZ, PT ;  /* 0x000000ff3d00720c */ /* 0x000fc40003f25270 */
[----:B------:R-:W-:Y:S02]  /*3670*/  ISETP.LT.OR P4, PT, R26, 0x59, P4 ;  /* 0x000000591a00780c */ /* 0x000fe40002781670 */
[----:B------:R-:W-:Y:S02]  /*3680*/  ISETP.GT.AND P1, PT, R28, 0x19, !P1 ;  /* 0x000000191c00780c */ /* 0x000fe40004f24270 */
[----:B------:R-:W-:Y:S02]  /*3690*/  FSEL R73, R20, -INF , !P4 ;  /* 0xff80000014497808 */ /* 0x000fe40006000000 */
[----:B------:R-:W-:-:S04]  /*36a0*/  ISETP.LT.OR P1, PT, R26, 0x1a, P1 ;  /* 0x0000001a1a00780c */ /* 0x000fc80000f21670 */
[----:B------:R-:W-:Y:S02]  /*36b0*/  FSEL R49, R75, -INF , !P1 ;  /* 0xff8000004b317808 */ /* 0x000fe40004800000 */
[----:B------:R-:W-:Y:S02]  /*36c0*/  ISETP.NE.AND P1, PT, R37, RZ, PT ;  /* 0x000000ff2500720c */ /* 0x000fe40003f25270 */
[----:B------:R-:W-:Y:S02]  /*36d0*/  FSEL R37, R0, -INF , !P6 ;  /* 0xff80000000257808 */ /* 0x000fe40007000000 */
[----:B------:R-:W-:Y:S02]  /*36e0*/  FMNMX.FTZ R0, R36, R66, !PT ;  /* 0x0000004224007209 */ /* 0x000fe40007810000 */
[----:B------:R-:W-:Y:S02]  /*36f0*/  ISETP.GT.AND P1, PT, R28, 0x20, !P1 ;  /* 0x000000201c00780c */ /* 0x000fe40004f24270 */
[----:B------:R-:W-:-:S02]  /*3700*/  FMNMX.FTZ R0, R70, R0, !PT ;  /* 0x0000000046007209 */ /* 0x000fc40007810000 */
[----:B------:R-:W-:Y:S02]  /*3710*/  ISETP.LT.OR P1, PT, R26, 0x21, P1 ;  /* 0x000000211a00780c */ /* 0x000fe40000f21670 */
[----:B------:R-:W-:Y:S02]  /*3720*/  FMNMX.FTZ R0, R82, R0, !PT ;  /* 0x0000000052007209 */ /* 0x000fe40007810000 */
[----:B------:R-:W-:Y:S02]  /*3730*/  FSEL R51, R42, -INF , !P1 ;  /* 0xff8000002a337808 */ /* 0x000fe40004800000 */
[----:B------:R-:W-:Y:S02]  /*3740*/  FMNMX.FTZ R0, R84, R0, !PT ;  /* 0x0000000054007209 */ /* 0x000fe40007810000 */
[----:B------:R-:W-:Y:S02]  /*3750*/  ISETP.NE.AND P1, PT, R40, RZ, PT ;  /* 0x000000ff2800720c */ /* 0x000fe40003f25270 */
[----:B------:R-:W-:-:S02]  /*3760*/  FMNMX.FTZ R0, R86, R0, !PT ;  /* 0x0000000056007209 */ /* 0x000fc40007810000 */
[----:B------:R-:W-:Y:S02]  /*3770*/  ISETP.GT.AND P1, PT, R28, 0x21, !P1 ;  /* 0x000000211c00780c */ /* 0x000fe40004f24270 */
[----:B------:R-:W-:Y:S02]  /*3780*/  FMNMX.FTZ R0, R88, R0, !PT ;  /* 0x0000000058007209 */ /* 0x000fe40007810000 */
[----:B------:R-:W-:Y:S02]  /*3790*/  ISETP.LT.OR P1, PT, R26, 0x22, P1 ;  /* 0x000000221a00780c */ /* 0x000fe40000f21670 */
[----:B------:R-:W-:Y:S02]  /*37a0*/  FMNMX.FTZ R0, R90, R0, !PT ;  /* 0x000000005a007209 */ /* 0x000fe40007810000 */
[----:B------:R-:W-:Y:S02]  /*37b0*/  FSEL R53, R76, -INF , !P1 ;  /* 0xff8000004c357808 */ /* 0x000fe40004800000 */
[----:B------:R-:W-:-:S02]  /*37c0*/  FMNMX.FTZ R0, R92, R0, !PT ;  /* 0x000000005c007209 */ /* 0x000fc40007810000 */
[----:B------:R-:W-:Y:S02]  /*37d0*/  ISETP.NE.AND P1, PT, R63, RZ, PT ;  /* 0x000000ff3f00720c */ /* 0x000fe40003f25270 */
[----:B------:R-:W-:Y:S02]  /*37e0*/  FMNMX.FTZ R0, R94, R0, !PT ;  /* 0x000000005e007209 */ /* 0x000fe40007810000 */
[----:B------:R-:W-:Y:S02]  /*37f0*/  ISETP.GT.AND P1, PT, R28, 0x28, !P1 ;  /* 0x000000281c00780c */ /* 0x000fe40004f24270 */
[----:B------:R-:W-:Y:S02]  /*3800*/  FMNMX.FTZ R0, R44, R0, !PT ;  /* 0x000000002c007209 */ /* 0x000fe40007810000 */
[----:B------:R-:W-:Y:S02]  /*3810*/  ISETP.LT.OR P1, PT, R26, 0x29, P1 ;  /* 0x000000291a00780c */ /* 0x000fe40000f21670 */
[----:B------:R-:W-:-:S02]  /*3820*/  FMNMX.FTZ R0, R96, R0, !PT ;  /* 0x0000000060007209 */ /* 0x000fc40007810000 */
[----:B------:R-:W-:Y:S02]  /*3830*/  FSEL R55, R46, -INF , !P1 ;  /* 0xff8000002e377808 */ /* 0x000fe40004800000 */
[----:B------:R-:W-:Y:S02]  /*3840*/  FMNMX.FTZ R0, R48, R0, !PT ;  /* 0x0000000030007209 */ /* 0x000fe40007810000 */
[----:B------:R-:W-:Y:S02]  /*3850*/  ISETP.NE.AND P1, PT, R65, RZ, PT ;  /* 0x000000ff4100720c */ /* 0x000fe40003f25270 */
        /* <DEDUP_REMOVED lines=22> */
[----:B------:R-:W-:Y:S01]  /*39c0*/  ISETP.NE.AND P1, PT, R81, RZ, PT ;  /* 0x000000ff5100720c */ /* 0x000fe20003f25270 */
[----:B------:R-:W1:Y:S01]  /*39d0*/  SHFL.BFLY PT, R65, R0, 0x2, 0x1f ;  /* 0x0c401f0000417f89 */ /* 0x000e6200000e0000 */
[----:B------:R-:W-:Y:S02]  /*39e0*/  ISETP.NE.AND P6, PT, R87, RZ, PT ;  /* 0x000000ff5700720c */ /* 0x000fe40003fc5270 */
[----:B------:R-:W-:Y:S02]  /*39f0*/  ISETP.GT.AND P1, PT, R28, 0x38, !P1 ;  /* 0x000000381c00780c */ /* 0x000fe40004f24270 */
[----:B------:R-:W-:Y:S02]  /*3a00*/  FSEL R71, R3, -INF , !P3 ;  /* 0xff80000003477808 */ /* 0x000fe40005800000 */
[----:B------:R-:W-:-:S04]  /*3a10*/  ISETP.LT.OR P1, PT, R26, 0x39, P1 ;  /* 0x000000391a00780c */ /* 0x000fc80000f21670 */
[----:B------:R-:W-:Y:S02]  /*3a20*/  FSEL R63, R54, -INF , !P1 ;  /* 0xff800000363f7808 */ /* 0x000fe40004800000 */
[----:B------:R-:W-:-:S04]  /*3a30*/  ISETP.NE.AND P1, PT, R83, RZ, PT ;  /* 0x000000ff5300720c */ /* 0x000fc80003f25270 */
[----:B------:R-:W-:-:S04]  /*3a40*/  ISETP.GT.AND P1, PT, R28, 0x39, !P1 ;  /* 0x000000391c00780c */ /* 0x000fc80004f24270 */
[----:B------:R-:W-:Y:S02]  /*3a50*/  ISETP.LT.OR P1, PT, R26, 0x3a, P1 ;  /* 0x0000003a1a00780c */ /* 0x000fe40000f21670 */
[----:B-1----:R-:W-:Y:S02]  /*3a60*/  FMNMX.FTZ R32, R0, R65, !PT ;  /* 0x0000004100207209 */ /* 0x002fe40007810000 */
[----:B------:R-:W-:Y:S02]  /*3a70*/  FMNMX.FTZ R0, R37, R30, !PT ;  /* 0x0000001e25007209 */ /* 0x000fe40007810000 */
[----:B------:R-:W-:Y:S01]  /*3a80*/  FSEL R27, R79, -INF , !P1 ;  /* 0xff8000004f1b7808 */ /* 0x000fe20004800000 */
[----:B------:R-:W1:Y:S01]  /*3a90*/  SHFL.BFLY PT, R65, R32, 0x1, 0x1f ;  /* 0x0c201f0020417f89 */ /* 0x000e6200000e0000 */
[----:B------:R-:W-:Y:S02]  /*3aa0*/  FMNMX.FTZ R0, R39, R0, !PT ;  /* 0x0000000027007209 */ /* 0x000fe40007810000 */
[----:B------:R-:W-:-:S02]  /*3ab0*/  ISETP.GT.AND P1, PT, R28, 0x40, !P2 ;  /* 0x000000401c00780c */ /* 0x000fc40005724270 */
[----:B------:R-:W-:Y:S02]  /*3ac0*/  FMNMX.FTZ R0, R41, R0, !PT ;  /* 0x0000000029007209 */ /* 0x000fe40007810000 */
[----:B------:R-:W-:Y:S02]  /*3ad0*/  ISETP.LT.OR P1, PT, R26, 0x41, P1 ;  /* 0x000000411a00780c */ /* 0x000fe40000f21670 */
[----:B------:R-:W-:Y:S02]  /*3ae0*/  FMNMX.FTZ R0, R43, R0, !PT ;  /* 0x000000002b007209 */ /* 0x000fe40007810000 */
[----:B------:R-:W-:Y:S02]  /*3af0*/  FSEL R21, R58, -INF , !P1 ;  /* 0xff8000003a157808 */ /* 0x000fe40004800000 */
[----:B------:R-:W-:Y:S02]  /*3b00*/  FMNMX.FTZ R0, R45, R0, !PT ;  /* 0x000000002d007209 */ /* 0x000fe40007810000 */
[----:B------:R-:W-:-:S02]  /*3b10*/  ISETP.GT.AND P1, PT, R28, 0x41, !P5 ;  /* 0x000000411c00780c */ /* 0x000fc40006f24270 */
[----:B------:R-:W-:Y:S02]  /*3b20*/  FMNMX.FTZ R0, R47, R0, !PT ;  /* 0x000000002f007209 */ /* 0x000fe40007810000 */
[----:B------:R-:W-:Y:S02]  /*3b30*/  ISETP.LT.OR P1, PT, R26, 0x42, P1 ;  /* 0x000000421a00780c */ /* 0x000fe40000f21670 */
[----:B------:R-:W-:Y:S02]  /*3b40*/  FMNMX.FTZ R0, R49, R0, !PT ;  /* 0x0000000031007209 */ /* 0x000fe40007810000 */
[----:B------:R-:W-:Y:S02]  /*3b50*/  FSEL R7, R80, -INF , !P1 ;  /* 0xff80000050077808 */ /* 0x000fe40004800000 */
[----:B------:R-:W-:Y:S02]  /*3b60*/  FMNMX.FTZ R0, R51, R0, !PT ;  /* 0x0000000033007209 */ /* 0x000fe40007810000 */
[----:B-1----:R-:W-:-:S02]  /*3b70*/  FMNMX.FTZ R4, R32, R65, !PT ;  /* 0x0000004120047209 */ /* 0x002fc40007810000 */
[----:B------:R-:W-:Y:S02]  /*3b80*/  FMNMX.FTZ R0, R53, R0, !PT ;  /* 0x0000000035007209 */ /* 0x000fe40007810000 */
[C---:B------:R-:W-:Y:S01]  /*3b90*/  FSETP.NEU.FTZ.AND P1, PT, R4.reuse, -INF , PT ;  /* 0xff8000000400780b */ /* 0x040fe20003f3d000 */
[----:B------:R-:W-:Y:S01]  /*3ba0*/  FMUL.FTZ R34, R4, R18 ;  /* 0x0000001204227220 */ /* 0x000fe20000410000 */
[----:B------:R-:W-:Y:S02]  /*3bb0*/  FMNMX.FTZ R0, R55, R0, !PT ;  /* 0x0000000037007209 */ /* 0x000fe40007810000 */
[----:B------:R-:W-:Y:S02]  /*3bc0*/  ISETP.NE.AND P5, PT, R85, RZ, PT ;  /* 0x000000ff5500720c */ /* 0x000fe40003fa5270 */
[----:B------:R-:W-:Y:S02]  /*3bd0*/  FMNMX.FTZ R0, R57, R0, !PT ;  /* 0x0000000039007209 */ /* 0x000fe40007810000 */
[----:B------:R-:W-:-:S02]  /*3be0*/  FSEL R77, R34, RZ, P1 ;  /* 0x000000ff224d7208 */ /* 0x000fc40000800000 */
[----:B------:R-:W-:Y:S02]  /*3bf0*/  FMNMX.FTZ R0, R59, R0, !PT ;  /* 0x000000003b007209 */ /* 0x000fe40007810000 */
[----:B------:R-:W-:Y:S01]  /*3c00*/  ISETP.GT.AND P1, PT, R28, 0x48, !P5 ;  /* 0x000000481c00780c */ /* 0x000fe20006f24270 */
[--C-:B------:R-:W-:Y:S01]  /*3c10*/  FFMA.FTZ R32, R36, R18, -R77.reuse ;  /* 0x0000001224207223 */ /* 0x100fe2000001084d */
[----:B------:R-:W-:Y:S01]  /*3c20*/  FMNMX.FTZ R0, R61, R0, !PT ;  /* 0x000000003d007209 */ /* 0x000fe20007810000 */
[-CC-:B------:R-:W-:Y:S01]  /*3c30*/  FFMA.FTZ R34, R66, R18.reuse, -R77.reuse ;  /* 0x0000001242227223 */ /* 0x180fe2000001084d */
[----:B------:R-:W-:Y:S01]  /*3c40*/  ISETP.LT.OR P1, PT, R26, 0x49, P1 ;  /* 0x000000491a00780c */ /* 0x000fe20000f21670 */
[--C-:B------:R-:W-:Y:S01]  /*3c50*/  FFMA.FTZ R36, R70, R18, -R77.reuse ;  /* 0x0000001246247223 */ /* 0x100fe2000001084d */
[----:B------:R-:W-:Y:S01]  /*3c60*/  FMNMX.FTZ R0, R63, R0, !PT ;  /* 0x000000003f007209 */ /* 0x000fe20007810000 */
[----:B------:R-:W-:Y:S01]  /*3c70*/  MUFU.EX2 R32, R32 ;  /* 0x0000002000207308 */ /* 0x000fe20000000800 */
[----:B------:R-:W-:Y:S01]  /*3c80*/  FSEL R65, R62, -INF , !P1 ;  /* 0xff8000003e417808 */ /* 0x000fe20004800000 */
[--C-:B------:R-:W-:Y:S01]  /*3c90*/  FFMA.FTZ R38, R82, R18, -R77.reuse ;  /* 0x0000001252267223 */ /* 0x100fe2000001084d */
[----:B------:R-:W-:Y:S01]  /*3ca0*/  FMNMX.FTZ R0, R27, R0, !PT ;  /* 0x000000001b007209 */ /* 0x000fe20007810000 */
[-CC-:B------:R-:W-:Y:S01]  /*3cb0*/  FFMA.FTZ R40, R84, R18.reuse, -R77.reuse ;  /* 0x0000001254287223 */ /* 0x180fe2000001084d */
[----:B------:R-:W-:Y:S01]  /*3cc0*/  ISETP.NE.AND P2, PT, R89, RZ, PT ;  /* 0x000000ff5900720c */ /* 0x000fe20003f45270 */
[--C-:B------:R-:W-:Y:S01]  /*3cd0*/  FFMA.FTZ R29, R29, R18, -R77.reuse ;  /* 0x000000121d1d7223 */ /* 0x100fe2000001084d */
[----:B------:R-:W-:Y:S01]  /*3ce0*/  ISETP.GT.AND P1, PT, R28, 0x49, !P6 ;  /* 0x000000491c00780c */ /* 0x000fe20007724270 */
[----:B------:R1:W2:Y:S01]  /*3cf0*/  MUFU.EX2 R79, R34 ;  /* 0x00000022004f7308 */ /* 0x0002a20000000800 */
[----:B------:R-:W-:Y:S01]  /*3d00*/  FMNMX.FTZ R0, R21, R0, !PT ;  /* 0x0000000015007209 */ /* 0x000fe20007810000 */
[-CC-:B------:R-:W-:Y:S01]  /*3d10*/  FFMA.FTZ R42, R88, R18.reuse, -R77.reuse ;  /* 0x00000012582a7223 */ /* 0x180fe2000001084d */
[----:B------:R-:W-:Y:S01]  /*3d20*/  ISETP.GT.AND P2, PT, R28, 0x50, !P2 ;  /* 0x000000501c00780c */ /* 0x000fe20005744270 */
[-CC-:B------:R-:W-:Y:S01]  /*3d30*/  FFMA.FTZ R20, R96, R18.reuse, -R77.reuse ;  /* 0x0000001260147223 */ /* 0x180fe2000001084d */
[C---:B------:R-:W-:Y:S01]  /*3d40*/  ISETP.LT.OR P1, PT, R26.reuse, 0x4a, P1 ;  /* 0x0000004a1a00780c */ /* 0x040fe20000f21670 */
[--C-:B------:R-:W-:Y:S01]  /*3d50*/  FFMA.FTZ R31, R31, R18, -R77.reuse ;  /* 0x000000121f1f7223 */ /* 0x100fe2000001084d */
[----:B------:R-:W-:Y:S01]  /*3d60*/  FMNMX.FTZ R0, R7, R0, !PT ;  /* 0x0000000007007209 */ /* 0x000fe20007810000 */
[----:B------:R-:W-:Y:S01]  /*3d70*/  MUFU.EX2 R36, R36 ;  /* 0x0000002400247308 */ /* 0x000fe20000000800 */
[----:B------:R-:W-:Y:S01]  /*3d80*/  ISETP.LT.OR P2, PT, R26, 0x51, P2 ;  /* 0x000000511a00780c */ /* 0x000fe20001741670 */
[-CC-:B-1----:R-:W-:Y:S01]  /*3d90*/  FFMA.FTZ R34, R86, R18.reuse, -R77.reuse ;  /* 0x0000001256227223 */ /* 0x182fe2000001084d */
[----:B------:R-:W-:Y:S01]  /*3da0*/  FSEL R67, R2, -INF , !P1 ;  /* 0xff80000002437808 */ /* 0x000fe20004800000 */
[--C-:B------:R-:W-:Y:S01]  /*3db0*/  FFMA.FTZ R2, R92, R18, -R77.reuse ;  /* 0x000000125c027223 */ /* 0x100fe2000001084d */
[----:B------:R-:W-:Y:S01]  /*3dc0*/  FMNMX.FTZ R0, R65, R0, !PT ;  /* 0x0000000041007209 */ /* 0x000fe20007810000 */
[-CC-:B------:R-:W-:Y:S01]  /*3dd0*/  FFMA.FTZ R35, R35, R18.reuse, -R77.reuse ;  /* 0x0000001223237223 */ /* 0x180fe2000001084d */
[----:B------:R-:W-:Y:S01]  /*3de0*/  ISETP.NE.AND P5, PT, R64, RZ, PT ;  /* 0x000000ff4000720c */ /* 0x000fe20003fa5270 */
[----:B------:R1:W-:Y:S01]  /*3df0*/  MUFU.EX2 R180, R2 ;  /* 0x0000000200b47308 */ /* 0x0003e20000000800 */
[----:B------:R-:W-:Y:S01]  /*3e00*/  FSEL R69, R14, -INF , !P2 ;  /* 0xff8000000e457808 */ /* 0x000fe20005000000 */
[--C-:B------:R-:W-:Y:S01]  /*3e10*/  FFMA.FTZ R14, R94, R18, -R77.reuse ;  /* 0x000000125e0e7223 */ /* 0x100fe2000001084d */
[----:B------:R-:W-:Y:S01]  /*3e20*/  FMNMX.FTZ R0, R67, R0, !PT ;  /* 0x0000000043007209 */ /* 0x000fe20007810000 */
[-CC-:B------:R-:W-:Y:S01]  /*3e30*/  FFMA.FTZ R33, R33, R18.reuse, -R77.reuse ;  /* 0x0000001221217223 */ /* 0x180fe2000001084d */
[----:B------:R-:W-:Y:S01]  /*3e40*/  ISETP.GT.AND P5, PT, R28, 0x59, !P5 ;  /* 0x000000591c00780c */ /* 0x000fe20006fa4270 */
[--C-:B------:R-:W-:Y:S01]  /*3e50*/  FFMA.FTZ R28, R100, R18, -R77.reuse ;  /* 0x00000012641c7223 */ /* 0x100fe2000001084d */
[----:B------:R-:W-:Y:S01]  /*3e60*/  FMNMX.FTZ R0, R69, R0, !PT ;  /* 0x0000000045007209 */ /* 0x000fe20007810000 */
[----:B------:R3:W4:Y:S01]  /*3e70*/  MUFU.EX2 R81, R38 ;  /* 0x0000002600517308 */ /* 0x0007220000000800 */
[----:B------:R-:W-:Y:S01]  /*3e80*/  ISETP.LT.OR P5, PT, R26, 0x5a, P5 ;  /* 0x0000005a1a00780c */ /* 0x000fe20002fa1670 */
[--C-:B-1----:R-:W-:Y:S01]  /*3e90*/  FFMA.FTZ R2, R44, R18, -R77.reuse ;  /* 0x000000122c027223 */ /* 0x102fe2000001084d */
[----:B------:R-:W-:Y:S01]  /*3ea0*/  FMNMX.FTZ R0, R71, R0, !PT ;  /* 0x0000000047007209 */ /* 0x000fe20007810000 */
[-CC-:B------:R-:W-:Y:S01]  /*3eb0*/  FFMA.FTZ R26, R52, R18.reuse, -R77.reuse ;  /* 0x00000012341a7223 */ /* 0x180fe2000001084d */
[----:B------:R-:W-:Y:S01]  /*3ec0*/  FSEL R75, R24, -INF , !P5 ;  /* 0xff800000184b7808 */ /* 0x000fe20006800000 */
[--C-:B------:R-:W-:Y:S01]  /*3ed0*/  FFMA.FTZ R24, R48, R18, -R77.reuse ;  /* 0x0000001230187223 */ /* 0x100fe2000001084d */
[----:B------:R-:W-:Y:S01]  /*3ee0*/  FMNMX.FTZ R0, R73, R0, !PT ;  /* 0x0000000049007209 */ /* 0x000fe20007810000 */
[----:B------:R-:W-:Y:S01]  /*3ef0*/  MUFU.EX2 R182, R2 ;  /* 0x0000000200b67308 */ /* 0x000fe20000000800 */
[--C-:B---3--:R-:W-:Y:S01]  /*3f00*/  FFMA.FTZ R38, R90, R18, -R77.reuse ;  /* 0x000000125a267223 */ /* 0x108fe2000001084d */
[----:B--2---:R-:W-:Y:S01]  /*3f10*/  F2FP.F16.F32.PACK_AB R188, R79, R32 ;  /* 0x000000204fbc723e */ /* 0x004fe200000000ff */
[----:B------:R-:W-:Y:S01]  /*3f20*/  FFMA.FTZ R25, R25, R18, -R77 ;  /* 0x0000001219197223 */ /* 0x000fe2000001084d */
[----:B------:R-:W-:-:S04]  /*3f30*/  FMNMX.FTZ R0, R75, R0, !PT ;  /* 0x000000004b007209 */ /* 0x000fc80007810000 */
[----:B------:R-:W-:Y:S01]  /*3f40*/  MUFU.EX2 R40, R40 ;  /* 0x0000002800287308 */ /* 0x000fe20000000800 */
[----:B------:R-:W1:Y:S01]  /*3f50*/  SHFL.BFLY PT, R3, R0, 0x2, 0x1f ;  /* 0x0c401f0000037f89 */ /* 0x000e6200000e0000 */
[----:B----4-:R-:W-:-:S06]  /*3f60*/  F2FP.F16.F32.PACK_AB R190, R81, R36 ;  /* 0x0000002451be723e */ /* 0x010fcc00000000ff */
[----:B------:R2:W3:Y:S08]  /*3f70*/  MUFU.EX2 R83, R34 ;  /* 0x0000002200537308 */ /* 0x0004f00000000800 */
[----:B------:R4:W-:Y:S01]  /*3f80*/  MUFU.EX2 R170, R29 ;  /* 0x0000001d00aa7308 */ /* 0x0009e20000000800 */
[----:B--2---:R-:W-:-:S07]  /*3f90*/  FFMA.FTZ R34, R56, R18, -R77 ;  /* 0x0000001238227223 */ /* 0x004fce000001084d */
[----:B------:R-:W2:Y:S01]  /*3fa0*/  MUFU.EX2 R42, R42 ;  /* 0x0000002a002a7308 */ /* 0x000ea20000000800 */
[----:B-1----:R-:W-:Y:S01]  /*3fb0*/  FMNMX.FTZ R2, R0, R3, !PT ;  /* 0x0000000300027209 */ /* 0x002fe20007810000 */
[----:B------:R-:W-:Y:S01]  /*3fc0*/  FFMA.FTZ R0, R102, R18, -R77 ;  /* 0x0000001266007223 */ /* 0x000fe2000001084d */
[----:B----4-:R-:W-:Y:S01]  /*3fd0*/  FADD.FTZ R29, R32, R79 ;  /* 0x0000004f201d7221 */ /* 0x010fe20000010000 */
[----:B---3--:R-:W-:Y:S02]  /*3fe0*/  F2FP.F16.F32.PACK_AB R184, R83, R40 ;  /* 0x0000002853b8723e */ /* 0x008fe400000000ff */
[----:B------:R-:W1:Y:S01]  /*3ff0*/  SHFL.BFLY PT, R3, R2, 0x1, 0x1f ;  /* 0x0c201f0002037f89 */ /* 0x000e6200000e0000 */
[----:B------:R-:W-:Y:S01]  /*4000*/  FADD.FTZ R46, R36, R29 ;  /* 0x0000001d242e7221 */ /* 0x000fe20000010000 */
[----:B------:R-:W-:Y:S03]  /*4010*/  MUFU.EX2 R95, R0 ;  /* 0x00000000005f7308 */ /* 0x000fe60000000800 */
[----:B------:R-:W-:-:S04]  /*4020*/  FADD.FTZ R29, R81, R46 ;  /* 0x0000002e511d7221 */ /* 0x000fc80000010000 */
[----:B------:R-:W-:Y:S01]  /*4030*/  FADD.FTZ R48, R40, R29 ;  /* 0x0000001d28307221 */ /* 0x000fe20000010000 */
[----:B------:R-:W3:Y:S03]  /*4040*/  MUFU.EX2 R85, R38 ;  /* 0x0000002600557308 */ /* 0x000ee60000000800 */
[----:B------:R-:W-:-:S04]  /*4050*/  FADD.FTZ R29, R83, R48 ;  /* 0x00000030531d7221 */ /* 0x000fc80000010000 */
[----:B--2---:R-:W-:Y:S01]  /*4060*/  FADD.FTZ R50, R42, R29 ;  /* 0x0000001d2a327221 */ /* 0x004fe20000010000 */
[----:B------:R2:W-:Y:S01]  /*4070*/  MUFU.EX2 R87, R14 ;  /* 0x0000000e00577308 */ /* 0x0005e20000000800 */
[----:B-1----:R-:W-:-:S07]  /*4080*/  FMNMX.FTZ R3, R2, R3, !PT ;  /* 0x0000000302037209 */ /* 0x002fce0007810000 */
[----:B------:R-:W-:Y:S01]  /*4090*/  MUFU.EX2 R89, R20 ;  /* 0x0000001400597308 */ /* 0x000fe20000000800 */
[-C--:B--2---:R-:W-:Y:S01]  /*40a0*/  FFMA.FTZ R14, R98, R18.reuse, -R77 ;  /* 0x00000012620e7223 */ /* 0x084fe2000001084d */
[C---:B------:R-:W-:Y:S01]  /*40b0*/  FSETP.NEU.FTZ.AND P1, PT, R3.reuse, -INF , PT ;  /* 0xff8000000300780b */ /* 0x040fe20003f3d000 */
[----:B------:R-:W-:Y:S01]  /*40c0*/  FMUL.FTZ R0, R3, R18 ;  /* 0x0000001203007220 */ /* 0x000fe20000410000 */
[----:B---3--:R-:W-:-:S04]  /*40d0*/  F2FP.F16.F32.PACK_AB R186, R85, R42 ;  /* 0x0000002a55ba723e */ /* 0x008fc800000000ff */
[----:B------:R-:W-:Y:S01]  /*40e0*/  FSEL R0, R0, RZ, P1 ;  /* 0x000000ff00007208 */ /* 0x000fe20000800000 */
[----:B------:R-:W-:Y:S01]  /*40f0*/  MUFU.EX2 R93, R28 ;  /* 0x0000001c005d7308 */ /* 0x000fe20000000800 */
[----:B------:R-:W-:-:S03]  /*4100*/  PLOP3.LUT P1, PT, PT, PT, UP0, 0x40, 0x0 ;  /* 0x000000000000781c */ /* 0x000fc60003f2e808 */
        /* <DEDUP_REMOVED lines=26> */
[----:B------:R-:W-:-:S04]  /*42b0*/  FFMA.FTZ R75, R75, R18, -R0 ;  /* 0x000000124b4b7223 */ /* 0x000fc80000010800 */
[----:B------:R-:W3:Y:S01]  /*42c0*/  MUFU.EX2 R2, R41 ;  /* 0x0000002900027308 */ /* 0x000ee20000000800 */
[----:B-1----:R-:W-:Y:S01]  /*42d0*/  FADD.FTZ R48, R37, R30 ;  /* 0x0000001e25307221 */ /* 0x002fe20000010000 */
[----:B------:R-:W-:-:S06]  /*42e0*/  F2FP.F16.F32.PACK_AB R189, R30, R37 ;  /* 0x000000251ebd723e */ /* 0x000fcc00000000ff */
[----:B------:R-:W-:Y:S01]  /*42f0*/  MUFU.EX2 R43, R43 ;  /* 0x0000002b002b7308 */ /* 0x000fe20000000800 */
[----:B--2---:R-:W-:-:S07]  /*4300*/  FADD.FTZ R29, R39, R48 ;  /* 0x00000030271d7221 */ /* 0x004fce0000010000 */
[----:B------:R-:W1:Y:S01]  /*4310*/  MUFU.EX2 R20, R45 ;  /* 0x0000002d00147308 */ /* 0x000e620000000800 */
[----:B---3--:R-:W-:-:S07]  /*4320*/  F2FP.F16.F32.PACK_AB R191, R2, R39 ;  /* 0x0000002702bf723e */ /* 0x008fce00000000ff */
[----:B------:R-:W-:Y:S08]  /*4330*/  MUFU.EX2 R47, R47 ;  /* 0x0000002f002f7308 */ /* 0x000ff00000000800 */
[----:B------:R2:W-:Y:S01]  /*4340*/  MUFU.EX2 R168, R31 ;  /* 0x0000001f00a87308 */ /* 0x0005e20000000800 */
[----:B-1----:R-:W-:-:S07]  /*4350*/  F2FP.F16.F32.PACK_AB R185, R20, R43 ;  /* 0x0000002b14b9723e */ /* 0x002fce00000000ff */
[----:B------:R-:W1:Y:S01]  /*4360*/  MUFU.EX2 R28, R49 ;  /* 0x00000031001c7308 */ /* 0x000e620000000800 */
[----:B--2---:R-:W-:Y:S01]  /*4370*/  FADD.FTZ R31, R85, R50 ;  /* 0x00000032551f7221 */ /* 0x004fe20000010000 */
[----:B------:R-:W-:-:S03]  /*4380*/  FADD.FTZ R50, R2, R29 ;  /* 0x0000001d02327221 */ /* 0x000fc60000010000 */
[----:B------:R-:W-:Y:S01]  /*4390*/  FADD.FTZ R52, R180, R31 ;  /* 0x0000001fb4347221 */ /* 0x000fe20000010000 */
[----:B------:R-:W-:Y:S01]  /*43a0*/  FADD.FTZ R29, R43, R50 ;  /* 0x000000322b1d7221 */ /* 0x000fe20000010000 */
[C---:B------:R-:W-:Y:S01]  /*43b0*/  F2FP.F16.F32.PACK_AB R180, R87.reuse, R180 ;  /* 0x000000b457b4723e */ /* 0x040fe200000000ff */
[----:B------:R-:W-:Y:S01]  /*43c0*/  MUFU.EX2 R51, R51 ;  /* 0x0000003300337308 */ /* 0x000fe20000000800 */
[----:B------:R-:W-:Y:S01]  /*43d0*/  FADD.FTZ R31, R87, R52 ;  /* 0x00000034571f7221 */ /* 0x000fe20000010000 */
[----:B------:R-:W-:-:S03]  /*43e0*/  FADD.FTZ R50, R20, R29 ;  /* 0x0000001d14327221 */ /* 0x000fc60000010000 */
[----:B------:R-:W-:Y:S01]  /*43f0*/  FADD.FTZ R52, R182, R31 ;  /* 0x0000001fb6347221 */ /* 0x000fe20000010000 */
[C---:B------:R-:W-:Y:S02]  /*4400*/  F2FP.F16.F32.PACK_AB R182, R89.reuse, R182 ;  /* 0x000000b659b6723e */ /* 0x040fe400000000ff */
[----:B------:R-:W2:Y:S01]  /*4410*/  MUFU.EX2 R38, R53 ;  /* 0x0000003500267308 */ /* 0x000ea20000000800 */
[----:B------:R-:W-:Y:S01]  /*4420*/  FADD.FTZ R29, R89, R52 ;  /* 0x00000034591d7221 */ /* 0x000fe20000010000 */
[----:B-1----:R-:W-:-:S06]  /*4430*/  F2FP.F16.F32.PACK_AB R187, R28, R47 ;  /* 0x0000002f1cbb723e */ /* 0x002fcc00000000ff */
[----:B------:R-:W-:Y:S08]  /*4440*/  MUFU.EX2 R55, R55 ;  /* 0x0000003700377308 */ /* 0x000ff00000000800 */
[----:B------:R1:W-:Y:S01]  /*4450*/  MUFU.EX2 R48, R27 ;  /* 0x0000001b00307308 */ /* 0x0003e20000000800 */
[----:B--2---:R-:W-:-:S07]  /*4460*/  F2FP.F16.F32.PACK_AB R181, R38, R51 ;  /* 0x0000003326b5723e */ /* 0x004fce00000000ff */
[----:B------:R-:W2:Y:S01]  /*4470*/  MUFU.EX2 R44, R57 ;  /* 0x00000039002c7308 */ /* 0x000ea20000000800 */
[----:B-1----:R-:W-:-:S04]  /*4480*/  FADD.FTZ R27, R47, R50 ;  /* 0x000000322f1b7221 */ /* 0x002fc80000010000 */
[----:B------:R-:W-:-:S03]  /*4490*/  FADD.FTZ R52, R28, R27 ;  /* 0x0000001b1c347221 */ /* 0x000fc60000010000 */
[----:B------:R-:W1:Y:S01]  /*44a0*/  MUFU.EX2 R24, R24 ;  /* 0x0000001800187308 */ /* 0x000e620000000800 */
[----:B------:R-:W-:-:S04]  /*44b0*/  FADD.FTZ R27, R51, R52 ;  /* 0x00000034331b7221 */ /* 0x000fc80000010000 */
[----:B------:R-:W-:-:S03]  /*44c0*/  FADD.FTZ R52, R38, R27 ;  /* 0x0000001b26347221 */ /* 0x000fc60000010000 */
[----:B------:R-:W-:Y:S01]  /*44d0*/  MUFU.EX2 R59, R59 ;  /* 0x0000003b003b7308 */ /* 0x000fe20000000800 */
[----:B--2---:R-:W-:-:S07]  /*44e0*/  F2FP.F16.F32.PACK_AB R183, R44, R55 ;  /* 0x000000372cb7723e */ /* 0x004fce00000000ff */
[----:B------:R2:W3:Y:S01]  /*44f0*/  MUFU.EX2 R91, R14 ;  /* 0x0000000e005b7308 */ /* 0x0004e20000000800 */
[----:B-1----:R-:W-:-:S07]  /*4500*/  FADD.FTZ R54, R24, R29 ;  /* 0x0000001d18367221 */ /* 0x002fce0000010000 */
[----:B------:R-:W1:Y:S01]  /*4510*/  MUFU.EX2 R46, R61 ;  /* 0x0000003d002e7308 */ /* 0x000e620000000800 */
[----:B--2---:R-:W-:-:S07]  /*4520*/  FFMA.FTZ R14, R60, R18, -R77 ;  /* 0x000000123c0e7223 */ /* 0x004fce000001084d */
[----:B------:R-:W2:Y:S01]  /*4530*/  MUFU.EX2 R26, R26 ;  /* 0x0000001a001a7308 */ /* 0x000ea20000000800 */
[C---:B---3--:R-:W-:Y:S01]  /*4540*/  FADD.FTZ R29, R91.reuse, R54 ;  /* 0x000000365b1d7221 */ /* 0x048fe20000010000 */
[----:B------:R-:W-:-:S06]  /*4550*/  F2FP.F16.F32.PACK_AB R176, R91, R24 ;  /* 0x000000185bb0723e */ /* 0x000fcc00000000ff */
[----:B------:R-:W3:Y:S01]  /*4560*/  MUFU.EX2 R63, R63 ;  /* 0x0000003f003f7308 */ /* 0x000ee20000000800 */
[----:B-1----:R-:W-:-:S07]  /*4570*/  F2FP.F16.F32.PACK_AB R177, R46, R59 ;  /* 0x0000003b2eb1723e */ /* 0x002fce00000000ff */
[----:B------:R1:W-:Y:S01]  /*4580*/  MUFU.EX2 R50, R7 ;  /* 0x0000000700327308 */ /* 0x0003e20000000800 */
[----:B--2---:R-:W-:Y:S01]  /*4590*/  FADD.FTZ R54, R26, R29 ;  /* 0x0000001d1a367221 */ /* 0x004fe20000010000 */
[----:B------:R-:W-:Y:S01]  /*45a0*/  F2FP.F16.F32.PACK_AB R178, R93, R26 ;  /* 0x0000001a5db2723e */ /* 0x000fe200000000ff */
[----:B------:R-:W-:Y:S02]  /*45b0*/  VIADD R29, R15, UR42 ;  /* 0x0000002a0f1d7c36 */ /* 0x000fe40008000000 */
[----:B------:R-:W-:-:S03]  /*45c0*/  FADD.FTZ R27, R93, R54 ;  /* 0x000000365d1b7221 */ /* 0x000fc60000010000 */
[----:B------:R-:W2:Y:S01]  /*45d0*/  MUFU.EX2 R34, R34 ;  /* 0x0000002200227308 */ /* 0x000ea20000000800 */
[----:B-1----:R-:W-:Y:S01]  /*45e0*/  FADD.FTZ R7, R55, R52 ;  /* 0x0000003437077221 */ /* 0x002fe20000010000 */
[----:B------:R-:W-:Y:S02]  /*45f0*/  R2UR UR6, R29 ;  /* 0x000000001d0672ca */ /* 0x000fe400000e0000 */
[----:B---3--:R-:W-:Y:S01]  /*4600*/  F2FP.F16.F32.PACK_AB R179, R48, R63 ;  /* 0x0000003f30b3723e */ /* 0x008fe200000000ff */
[----:B------:R-:W-:-:S03]  /*4610*/  FADD.FTZ R32, R44, R7 ;  /* 0x000000072c207221 */ /* 0x000fc60000010000 */
[----:B------:R-:W1:Y:S01]  /*4620*/  MUFU.EX2 R21, R21 ;  /* 0x0000001500157308 */ /* 0x000e620000000800 */
[----:B------:R-:W-:-:S04]  /*4630*/  FADD.FTZ R7, R59, R32 ;  /* 0x000000203b077221 */ /* 0x000fc80000010000 */
[----:B------:R-:W-:Y:S02]  /*4640*/  FADD.FTZ R32, R46, R7 ;  /* 0x000000072e207221 */ /* 0x000fe40000010000 */
[----:B------:R-:W-:Y:S01]  /*4650*/  UIADD3 UR4, UR6, UR4, URZ ;  /* 0x0000000406047290 */ /* 0x000fe2000fffe03f */
[----:B------:R-:W3:Y:S01]  /*4660*/  MUFU.EX2 R14, R14 ;  /* 0x0000000e000e7308 */ /* 0x000ee20000000800 */
[----:B------:R-:W-:Y:S01]  /*4670*/  FADD.FTZ R7, R63, R32 ;  /* 0x000000203f077221 */ /* 0x000fe20000010000 */
[----:B--2---:R-:W-:Y:S01]  /*4680*/  FADD.FTZ R36, R34, R27 ;  /* 0x0000001b22247221 */ /* 0x004fe20000010000 */
[C---:B------:R-:W-:Y:S02]  /*4690*/  F2FP.F16.F32.PACK_AB R172, R95.reuse, R34 ;  /* 0x000000225fac723e */ /* 0x040fe400000000ff */
[----:B------:R-:W-:Y:S01]  /*46a0*/  FADD.FTZ R26, R48, R7 ;  /* 0x00000007301a7221 */ /* 0x000fe20000010000 */
[----:B------:R-:W-:Y:S02]  /*46b0*/  FADD.FTZ R27, R95, R36 ;  /* 0x000000245f1b7221 */ /* 0x000fe40000010000 */
[----:B------:R-:W2:Y:S01]  /*46c0*/  MUFU.EX2 R65, R65 ;  /* 0x0000004100417308 */ /* 0x000ea20000000800 */
[----:B-1----:R-:W-:Y:S01]  /*46d0*/  FADD.FTZ R7, R21, R26 ;  /* 0x0000001a15077221 */ /* 0x002fe20000010000 */
[----:B------:R-:W-:-:S03]  /*46e0*/  F2FP.F16.F32.PACK_AB R173, R50, R21 ;  /* 0x0000001532ad723e */ /* 0x000fc600000000ff */
[----:B------:R-:W-:-:S03]  /*46f0*/  FADD.FTZ R26, R50, R7 ;  /* 0x00000007321a7221 */ /* 0x000fc60000010000 */
[----:B------:R-:W1:Y:S01]  /*4700*/  MUFU.EX2 R35, R35 ;  /* 0x0000002300237308 */ /* 0x000e620000000800 */
[----:B---3--:R-:W-:-:S07]  /*4710*/  FADD.FTZ R36, R14, R27 ;  /* 0x0000001b0e247221 */ /* 0x008fce0000010000 */
[----:B------:R-:W3:Y:S01]  /*4720*/  MUFU.EX2 R0, R67 ;  /* 0x0000004300007308 */ /* 0x000ee20000000800 */
[----:B--2---:R-:W-:-:S07]  /*4730*/  FADD.FTZ R7, R65, R26 ;  /* 0x0000001a41077221 */ /* 0x004fce0000010000 */
[----:B------:R-:W2:Y:S01]  /*4740*/  MUFU.EX2 R33, R33 ;  /* 0x0000002100217308 */ /* 0x000ea20000000800 */
[C---:B-1----:R-:W-:Y:S01]  /*4750*/  FADD.FTZ R36, R35.reuse, R36 ;  /* 0x0000002423247221 */ /* 0x042fe20000010000 */
[----:B------:R-:W-:-:S06]  /*4760*/  F2FP.F16.F32.PACK_AB R174, R35, R14 ;  /* 0x0000000e23ae723e */ /* 0x000fcc00000000ff */
[----:B------:R-:W1:Y:S01]  /*4770*/  MUFU.EX2 R69, R69 ;  /* 0x0000004500457308 */ /* 0x000e620000000800 */
[C---:B---3--:R-:W-:Y:S01]  /*4780*/  FADD.FTZ R30, R0.reuse, R7 ;  /* 0x00000007001e7221 */ /* 0x048fe20000010000 */
[----:B------:R-:W-:-:S06]  /*4790*/  F2FP.F16.F32.PACK_AB R175, R0, R65 ;  /* 0x0000004100af723e */ /* 0x000fcc00000000ff */
[----:B------:R-:W3:Y:S01]  /*47a0*/  MUFU.EX2 R24, R71 ;  /* 0x0000004700187308 */ /* 0x000ee20000000800 */
[----:B--2---:R-:W-:-:S04]  /*47b0*/  FADD.FTZ R27, R33, R36 ;  /* 0x00000024211b7221 */ /* 0x004fc80000010000 */
[C---:B------:R-:W-:Y:S01]  /*47c0*/  FADD.FTZ R32, R168.reuse, R27 ;  /* 0x0000001ba8207221 */ /* 0x040fe20000010000 */
[----:B------:R-:W-:Y:S02]  /*47d0*/  F2FP.F16.F32.PACK_AB R168, R168, R33 ;  /* 0x00000021a8a8723e */ /* 0x000fe400000000ff */
[----:B------:R-:W2:Y:S01]  /*47e0*/  MUFU.EX2 R25, R25 ;  /* 0x0000001900197308 */ /* 0x000ea20000000800 */
[----:B-1----:R-:W-:-:S07]  /*47f0*/  FADD.FTZ R7, R69, R30 ;  /* 0x0000001e45077221 */ /* 0x002fce0000010000 */
[----:B------:R-:W1:Y:S01]  /*4800*/  MUFU.EX2 R73, R73 ;  /* 0x0000004900497308 */ /* 0x000e620000000800 */
[C---:B---3--:R-:W-:Y:S01]  /*4810*/  FADD.FTZ R2, R24.reuse, R7 ;  /* 0x0000000718027221 */ /* 0x048fe20000010000 */
[----:B------:R-:W-:-:S06]  /*4820*/  F2FP.F16.F32.PACK_AB R169, R24, R69 ;  /* 0x0000004518a9723e */ /* 0x000fcc00000000ff */
[----:B------:R-:W3:Y:S01]  /*4830*/  MUFU.EX2 R26, R75 ;  /* 0x0000004b001a7308 */ /* 0x000ee20000000800 */
[----:B--2---:R-:W-:-:S04]  /*4840*/  FADD.FTZ R27, R25, R32 ;  /* 0x00000020191b7221 */ /* 0x004fc80000010000 */
[C---:B------:R-:W-:Y:S01]  /*4850*/  FADD.FTZ R14, R170.reuse, R27 ;  /* 0x0000001baa0e7221 */ /* 0x040fe20000010000 */
[----:B------:R-:W-:Y:S01]  /*4860*/  F2FP.F16.F32.PACK_AB R170, R170, R25 ;  /* 0x00000019aaaa723e */ /* 0x000fe200000000ff */
[----:B-1----:R-:W-:-:S04]  /*4870*/  FADD.FTZ R7, R73, R2 ;  /* 0x0000000249077221 */ /* 0x002fc80000010000 */
[C---:B---3--:R-:W-:Y:S01]  /*4880*/  FADD.FTZ R7, R26.reuse, R7 ;  /* 0x000000071a077221 */ /* 0x048fe20000010000 */
        /* <DEDUP_REMOVED lines=13> */
.L_x_3742:
[----:B------:R-:W-:-:S11]  /*4960*/  UISETP.NE.AND UP1, UPT, UR5, 0x1, UPT ;  /* 0x000000010500788c */ /* 0x000fd6000bf25270 */
[----:B------:R-:W-:Y:S02]  /*4970*/  @UP1 ULDC.64 UR6, c[0x0][0x9e8] ;  /* 0x00027a0000061ab9 */ /* 0x000fe40000000a00 */
[----:B------:R-:W-:-:S04]  /*4980*/  UIMAD.WIDE.U32 UR10, UR14, UR6, URZ ;  /* 0x000000060e0a72a5 */ /* 0x000fc8000f8e003f */
[----:B------:R-:W-:-:S12]  /*4990*/  @UP1 USHF.R.U32.HI UR14, URZ, UR7, UR11 ;  /* 0x000000073f0e1299 */ /* 0x000fd8000801160b */
.L_x_3743:
[----:B------:R-:W-:-:S04]  /*49a0*/  UIMAD UR5, UR14, UR5, UR5 ;  /* 0x000000050e0572a4 */ /* 0x000fc8000f8e0205 */
[----:B------:R-:W-:-:S04]  /*49b0*/  UISETP.LT.AND UP1, UPT, UR4, UR5, UPT ;  /* 0x000000050400728c */ /* 0x000fc8000bf21270 */
[----:B------:R-:W-:-:S12]  /*49c0*/  USEL UR4, UR4, UR5, UP1 ;  /* 0x0000000504047287 */ /* 0x000fd80008800000 */
.L_x_3741:
[----:B------:R-:W-:Y:S01]  /*49d0*/  UIMAD.WIDE UR4, UR4, 0x2aaaaaab, URZ ;  /* 0x2aaaaaab040478a5 */ /* 0x000fe2000f8e023f */
[----:B------:R-:W-:Y:S01]  /*49e0*/  IMAD.MOV.U32 R2, RZ, RZ, 0x3f800000 ;  /* 0x3f800000ff027424 */ /* 0x000fe200078e00ff */
[----:B------:R-:W-:Y:S01]  /*49f0*/  CS2R R118, SRZ ;  /* 0x0000000000767805 */ /* 0x000fe2000001ff00 */
[----:B------:R-:W-:Y:S01]  /*4a00*/  IMAD.MOV.U32 R0, RZ, RZ, 0x3f800000 ;  /* 0x3f800000ff007424 */ /* 0x000fe200078e00ff */
        /* <DEDUP_REMOVED lines=52> */
[----:B------:R-:W-:Y:S06]  /*4d50*/  @!P1 BRA `(.L_x_3744) ;  /* 0x0000003400609947 */ /* 0x000fec0003800000 */
[----:B------:R-:W-:Y:S01]  /*4d60*/  IMAD.IADD R20, R5, 0x1, R15 ;  /* 0x0000000105147824 */ /* 0x000fe200078e020f */
[----:B------:R-:W-:Y:S01]  /*4d70*/  ULDC UR46, c[0x0][0x9e4] ;  /* 0x00027900002e7ab9 */ /* 0x000fe20000000800 */
[----:B------:R-:W-:Y:S01]  /*4d80*/  IMAD.MOV.U32 R2, RZ, RZ, 0x3f800000 ;  /* 0x3f800000ff027424 */ /* 0x000fe200078e00ff */
[----:B------:R-:W-:Y:S01]  /*4d90*/  ULDC UR59, c[0x0][0x2e0] ;  /* 0x0000b800003b7ab9 */ /* 0x000fe20000000800 */
[----:B------:R-:W-:Y:S01]  /*4da0*/  IMAD.MOV.U32 R119, RZ, RZ, RZ ;  /* 0x000000ffff777224 */ /* 0x000fe200078e00ff */
[----:B------:R-:W-:Y:S01]  /*4db0*/  ULDC UR4, c[0x0][0x9d8] ;  /* 0x0002760000047ab9 */ /* 0x000fe20000000800 */
[----:B------:R-:W-:-:S05]  /*4dc0*/  ULDC UR58, c[0x0][0x9e0] ;  /* 0x00027800003a7ab9 */ /* 0x000fca0000000800 */
.L_x_3761:
[----:B------:R-:W-:-:S04]  /*4dd0*/  UIADD3 UR5, UR36, 0x1, URZ ;  /* 0x0000000124057890 */ /* 0x000fc8000fffe03f */
[----:B------:R-:W-:-:S04]  /*4de0*/  UISETP.NE.AND UP1, UPT, UR5, 0x2, UPT ;  /* 0x000000020500788c */ /* 0x000fc8000bf25270 */
[----:B------:R-:W-:Y:S02]  /*4df0*/  USEL UR40, URZ, 0x1, UP1 ;  /* 0x000000013f287887 */ /* 0x000fe40008800000 */
[----:B------:R-:W-:Y:S02]  /*4e00*/  USEL UR5, UR5, URZ, UP1 ;  /* 0x0000003f05057287 */ /* 0x000fe40008800000 */
[----:B------:R-:W-:Y:S01]  /*4e10*/  ULOP3.LUT UR40, UR39, UR40, URZ, 0x3c, !UPT ;  /* 0x0000002827287292 */ /* 0x000fe2000f8e3c3f */
[----:B------:R-:W-:Y:S11]  /*4e20*/  @!P0 BRA `(.L_x_3745) ;  /* 0x0000000000048947 */ /* 0x000ff60003800000 */
[----:B------:R-:W-:Y:S01]  /*4e30*/  BPT.TRAP 0x1 ;  /* 0x000000040000795c */ /* 0x000fe20000300000 */
.L_x_3745:
[----:B------:R-:W-:Y:S01]  /*4e40*/  ULEA UR7, UR5, UR37, 0x3 ;  /* 0x0000002505077291 */ /* 0x000fe2000f8e183f */
[----:B------:R-:W-:-:S05]  /*4e50*/  IMAD.U32 R18, RZ, RZ, UR40 ;  /* 0x00000028ff127e24 */ /* 0x000fca000f8e00ff */
[----:B------:R-:W-:-:S04]  /*4e60*/  SHF.L.U32 R18, R18, 0x1f, RZ ;  /* 0x0000001f12127819 */ /* 0x000fc800000006ff */
[----:B------:R1:W2:Y:S01]  /*4e70*/  SYNCS.PHASECHK.TRANS64.TRYWAIT P1, [UR7+0x30830], R18 ;  /* 0x03083012ff0075a7 */ /* 0x0002a20008020147 */
[----:B------:R-:W-:Y:S05]  /*4e80*/  @!P0 BRA `(.L_x_3746) ;  /* 0x0000000000048947 */ /* 0x000fea0003800000 */
[----:B------:R-:W-:Y:S01]  /*4e90*/  BPT.TRAP 0x1 ;  /* 0x000000040000795c */ /* 0x000fe20000300000 */
.L_x_3746:
[----:B--2---:R-:W-:Y:S05]  /*4ea0*/  @P1 BRA `(.L_x_3747) ;  /* 0x0000000000081947 */ /* 0x004fea0003800000 */
[----:B------:R-:W2:Y:S02]  /*4eb0*/  SYNCS.PHASECHK.TRANS64.TRYWAIT P1, [UR7+0x30830], R18 ;  /* 0x03083012ff0075a7 */ /* 0x000ea40008020147 */
[----:B--2---:R-:W-:Y:S05]  /*4ec0*/  @!P1 BRA `(.L_x_3748) ;  /* 0x000000ec00689947 */ /* 0x004fea0003800000 */
.L_x_3747:
[----:B------:R-:W-:Y:S01]  /*4ed0*/  R2UR UR52, R12 ;  /* 0x000000000c3472ca */ /* 0x000fe200000e0000 */
[----:B------:R-:W-:Y:S01]  /*4ee0*/  UIMAD UR6, UR5, 0x900, UR38 ;  /* 0x00000900050678a4 */ /* 0x000fe2000f8e0226 */
        /* <DEDUP_REMOVED lines=13> */
[----:B------:R-:W-:Y:S01]  /*4fc0*/  HGMMA.64x96x16.F32 R120, gdesc[UR52], RZ, !UPT, gsb0 ;  /* 0x01600000347879f0 */ /* 0x000fe2000c0008ff */
        /* <DEDUP_REMOVED lines=108> */
[----:B------:R-:W-:Y:S01]  /*5690*/  HGMMA.64x96x16.F32 R120, gdesc[UR52], R120, gsb0 ;  /* 0x01600000347879f0 */ /* 0x000fe20008000878 */
[----:B------:R-:W-:Y:S01]  /*56a0*/  R2UR UR52, R8 ;  /* 0x00000000083472ca */ /* 0x000fe200000e0000 */
[----:B------:R-:W-:Y:S01]  /*56b0*/  UIADD3 UR54, UR6, 0x4, URZ ;  /* 0x0000000406367890 */ /* 0x000fe2000fffe03f */
[----:B------:R-:W-:Y:S01]  /*56c0*/  R2UR UR53, R9 ;  /* 0x00000000093572ca */ /* 0x000fe200000e0000 */
[----:B------:R-:W-:Y:S01]  /*56d0*/  UMOV UR55, 0x40000040 ;  /* 0x4000004000377882 */ /* 0x000fe20000000000 */
[----:B------:R-:W-:Y:S01]  /*56e0*/  FMUL.FTZ R119, R119, R2 ;  /* 0x0000000277777220 */ /* 0x000fe20000410000 */
[----:B------:R-:W-:-:S02]  /*56f0*/  WARPGROUP.DEPBAR.LE gsb0, 0x0 ;  /* 0x00008000000079c5 */ /* 0x000fc40000010000 */
[----:B------:R-:W-:-:S08]  /*5700*/  WARPGROUP.ARRIVE ;  /* 0x00000000000079c5 */ /* 0x000fd00000000000 */
[----:B------:R-:W-:Y:S01]  /*5710*/  HGMMA.64x96x16.F32 R120, gdesc[UR52], R120, gsb0 ;  /* 0x01600000347879f0 */ /* 0x000fe20008000878 */
[----:B------:R-:W-:Y:S01]  /*5720*/  UIADD3 UR54, UR6, 0x606, URZ ;  /* 0x0000060606367890 */ /* 0x000fe2000fffe03f */
[----:B------:R-:W-:Y:S01]  /*5730*/  UMOV UR52, UR56 ;  /* 0x0000003800347c82 */ /* 0x000fe20008000000 */
[----:B------:R-:W-:Y:S01]  /*5740*/  UMOV UR53, UR57 ;  /* 0x0000003900357c82 */ /* 0x000fe20008000000 */
[----:B------:R-:W-:Y:S01]  /*5750*/  UMOV UR55, 0x40000040 ;  /* 0x4000004000377882 */ /* 0x000fe20000000000 */
        /* <DEDUP_REMOVED lines=28> */
[----:B------:R-:W-:Y:S05]  /*5920*/  @!P0 BRA `(.L_x_3749) ;  /* 0x0000000000048947 */ /* 0x000fea0003800000 */
[----:B------:R-:W-:Y:S01]  /*5930*/  BPT.TRAP 0x1 ;  /* 0x000000040000795c */ /* 0x000fe20000300000 */
.L_x_3749:
[----:B------:R-:W-:Y:S01]  /*5940*/  ULEA UR6, UR36, UR37, 0x3 ;  /* 0x0000002524067291 */ /* 0x000fe2000f8e183f */
[----:B------:R-:W-:-:S05]  /*5950*/  IMAD.U32 R0, RZ, RZ, UR39 ;  /* 0x00000027ff007e24 */ /* 0x000fca000f8e00ff */
[----:B------:R-:W-:-:S04]  /*5960*/  SHF.L.U32 R0, R0, 0x1f, RZ ;  /* 0x0000001f00007819 */ /* 0x000fc800000006ff */
[----:B------:R3:W4:Y:S01]  /*5970*/  SYNCS.PHASECHK.TRANS64.TRYWAIT P1, [UR6+0x30850], R0 ;  /* 0x03085000ff0075a7 */ /* 0x0007220008020146 */
[----:B------:R-:W-:Y:S05]  /*5980*/  @!P0 BRA `(.L_x_3750) ;  /* 0x0000000000048947 */ /* 0x000fea0003800000 */
[----:B------:R-:W-:Y:S01]  /*5990*/  BPT.TRAP 0x1 ;  /* 0x000000040000795c */ /* 0x000fe20000300000 */
.L_x_3750:
[----:B----4-:R-:W-:Y:S05]  /*59a0*/  @P1 BRA `(.L_x_3751) ;  /* 0x0000000000081947 */ /* 0x010fea0003800000 */
[----:B------:R-:W4:Y:S02]  /*59b0*/  SYNCS.PHASECHK.TRANS64.TRYWAIT P1, [UR6+0x30850], R0 ;  /* 0x03085000ff0075a7 */ /* 0x000f240008020146 */
[----:B----4-:R-:W-:Y:S05]  /*59c0*/  @!P1 BRA `(.L_x_3752) ;  /* 0x000000e000c09947 */ /* 0x010fea0003800000 */
.L_x_3751:
[----:B------:R-:W-:Y:S01]  /*59d0*/  UIADD3 UR10, UR37, 0x400, URZ ;  /* 0x00000400250a7890 */ /* 0x000fe2000fffe03f */
[----:B------:R-:W-:Y:S01]  /*59e0*/  WARPGROUP.ARRIVE ;  /* 0x00000000000079c5 */ /* 0x000fe20000000000 */
[----:B------:R-:W-:-:S05]  /*59f0*/  UMOV UR11, 0x40000040 ;  /* 0x40000040000b7882 */ /* 0x000fca0000000000 */
[----:B------:R-:W4:Y:S01]  /*5a00*/  S2R R216, SR_TID.X ;  /* 0x0000000000d87919 */ /* 0x000f220000002100 */
        /* <DEDUP_REMOVED lines=12> */
[----:B------:R-:W-:Y:S01]  /*5ad0*/  UIMAD UR14, UR36, 0x900, UR10 ;  /* 0x00000900240e78a4 */ /* 0x000fe2000f8e020a */
[----:B------:R-:W1:Y:S01]  /*5ae0*/  LDC R160, c[0x0][0x288] ;  /* 0x0000a200ffa07b82 */ /* 0x000e620000000800 */
[----:B------:R-:W-:Y:S01]  /*5af0*/  FMUL.FTZ R2, R120, UR4 ;  /* 0x0000000478027c20 */ /* 0x000fe20008410000 */
[----:B------:R-:W-:-:S02]  /*5b00*/  IMAD.U32 R120, RZ, RZ, UR7 ;  /* 0x00000007ff787e24 */ /* 0x000fc4000f8e00ff */
[----:B---3--:R-:W-:Y:S01]  /*5b10*/  FMUL.FTZ R0, R122, UR4 ;  /* 0x000000047a007c20 */ /* 0x008fe20008410000 */
[----:B------:R-:W-:Y:S01]  /*5b20*/  FMUL.FTZ R21, R126, UR4 ;  /* 0x000000047e157c20 */ /* 0x000fe20008410000 */
[----:B------:R-:W-:Y:S01]  /*5b30*/  FMUL.FTZ R122, R127, UR4 ;  /* 0x000000047f7a7c20 */ /* 0x000fe20008410000 */
[----:B------:R-:W-:Y:S01]  /*5b40*/  UMOV UR10, UR14 ;  /* 0x0000000e000a7c82 */ /* 0x000fe20008000000 */
[----:B------:R-:W-:Y:S01]  /*5b50*/  FMUL.FTZ R126, R135, UR4 ;  /* 0x00000004877e7c20 */ /* 0x000fe20008410000 */
[----:B------:R-:W-:Y:S01]  /*5b60*/  HGMMA.64x192x16.F32 R24, R188, gdesc[UR8].tnspB, R24, gsb0 ;  /* 0x42e00008bc187df0 */ /* 0x000fe20008000818 */
[----:B------:R-:W-:Y:S01]  /*5b70*/  UIADD3 UR10, UR14, 0x80, URZ ;  /* 0x000000800e0a7890 */ /* 0x000fe2000fffe03f */
[----:B------:R-:W-:Y:S01]  /*5b80*/  FMUL.FTZ R127, R138, UR4 ;  /* 0x000000048a7f7c20 */ /* 0x000fe20008410000 */
[----:B------:R-:W-:Y:S01]  /*5b90*/  UMOV UR11, 0x40000040 ;  /* 0x40000040000b7882 */ /* 0x000fe20000000000 */
[----:B------:R-:W-:Y:S01]  /*5ba0*/  FMUL.FTZ R138, R154, UR4 ;  /* 0x000000049a8a7c20 */ /* 0x000fe20008410000 */
[----:B------:R-:W-:Y:S01]  /*5bb0*/  FMUL.FTZ R135, R162, UR4 ;  /* 0x00000004a2877c20 */ /* 0x000fe20008410000 */
[----:B------:R-:W-:Y:S01]  /*5bc0*/  FMUL.FTZ R154, R157, UR4 ;  /* 0x000000049d9a7c20 */ /* 0x000fe20008410000 */
[----:B------:R-:W-:Y:S01]  /*5bd0*/  FMUL.FTZ R162, R165, UR4 ;  /* 0x00000004a5a27c20 */ /* 0x000fe20008410000 */
[----:B------:R-:W2:Y:S01]  /*5be0*/  MUFU.TANH R2, R2 ;  /* 0x0000000200027308 */ /* 0x000ea20000002400 */
[----:B----4-:R-:W-:-:S07]  /*5bf0*/  LOP3.LUT P1, RZ, R216, 0x7f, RZ, 0xc0, !PT ;  /* 0x0000007fd8ff7812 */ /* 0x010fce000782c0ff */
[----:B------:R-:W3:Y:S06]  /*5c00*/  MUFU.TANH R0, R0 ;  /* 0x0000000000007308 */ /* 0x000eec0000002400 */
[----:B------:R-:W-:Y:S02]  /*5c10*/  @!P1 VIADD R120, R120, 0x30840 ;  /* 0x0003084078789836 */ /* 0x000fe40000000000 */
[----:B------:R-:W4:Y:S03]  /*5c20*/  MUFU.TANH R18, R18 ;  /* 0x0000001200127308 */ /* 0x000f260000002400 */
[----:B------:R-:W-:-:S05]  /*5c30*/  @!P1 PRMT R120, RZ, 0x654, R120 ;  /* 0x00000654ff789816 */ /* 0x000fca0000000078 */
        /* <DEDUP_REMOVED lines=18> */
[----:B------:R-:W-:Y:S01]  /*5d60*/  HGMMA.64x192x16.F32 R24, R184, gdesc[UR8].tnspB, R24, gsb0 ;  /* 0x42e00008b8187df0 */ /* 0x000fe20008000818 */
[----:B------:R-:W-:Y:S01]  /*5d70*/  UIADD3 UR10, UR14, 0x100, URZ ;  /* 0x000001000e0a7890 */ /* 0x000fe2000fffe03f */
[----:B------:R-:W-:Y:S01]  /*5d80*/  UMOV UR11, 0x40000040 ;  /* 0x40000040000b7882 */ /* 0x000fe20000000000 */
[----:B------:R-:W-:Y:S02]  /*5d90*/  WARPGROUP.DEPBAR.LE gsb0, 0x0 ;  /* 0x00008000000079c5 */ /* 0x000fe40000010000 */
[----:B------:R-:W-:Y:S01]  /*5da0*/  WARPGROUP.ARRIVE ;  /* 0x00000000000079c5 */ /* 0x000fe20000000000 */
[----:B------:R-:W-:Y:S01]  /*5db0*/  FMUL.FTZ R185, R133, UR4 ;  /* 0x0000000485b97c20 */ /* 0x000fe20008410000 */
[----:B------:R-:W-:Y:S01]  /*5dc0*/  FMUL.FTZ R187, R136, UR4 ;  /* 0x0000000488bb7c20 */ /* 0x000fe20008410000 */
[----:B------:R-:W-:Y:S01]  /*5dd0*/  FMUL.FTZ R133, R151, UR4 ;  /* 0x0000000497857c20 */ /* 0x000fe20008410000 */
[----:B------:R-:W-:-:S11]  /*5de0*/  FMUL.FTZ R136, R163, UR4 ;  /* 0x00000004a3887c20 */ /* 0x000fd60008410000 */
[----:B------:R-:W-:Y:S01]  /*5df0*/  HGMMA.64x192x16.F32 R24, R180, gdesc[UR8].tnspB, R24, gsb0 ;  /* 0x42e00008b4187df0 */ /* 0x000fe20008000818 */
[----:B------:R-:W-:Y:S01]  /*5e00*/  UIADD3 UR10, UR14, 0x180, URZ ;  /* 0x000001800e0a7890 */ /* 0x000fe2000fffe03f */
[----:B------:R-:W1:Y:S01]  /*5e10*/  MUFU.TANH R185, R185 ;  /* 0x000000b900b97308 */ /* 0x000e620000002400 */
[----:B------:R-:W-:-:S07]  /*5e20*/  UMOV UR11, 0x40000040 ;  /* 0x40000040000b7882 */ /* 0x000fce0000000000 */
        /* <DEDUP_REMOVED lines=10> */
[----:B------:R-:W-:Y:S01]  /*5ed0*/  HGMMA.64x192x16.F32 R24, R176, gdesc[UR8].tnspB, R24, gsb0 ;  /* 0x42e00008b0187df0 */ /* 0x000fe20008000818 */
[----:B------:R-:W-:Y:S01]  /*5ee0*/  UIADD3 UR10, UR14, 0x200, URZ ;  /* 0x000002000e0a7890 */ /* 0x000fe2000fffe03f */
[----:B------:R-:W-:Y:S01]  /*5ef0*/  FMUL.FTZ R158, R161, UR4 ;  /* 0x00000004a19e7c20 */ /* 0x000fe20008410000 */
[----:B------:R-:W-:Y:S01]  /*5f00*/  UMOV UR11, 0x40000040 ;  /* 0x40000040000b7882 */ /* 0x000fe20000000000 */
[----:B------:R-:W1:Y:S08]  /*5f10*/  MUFU.TANH R181, R181 ;  /* 0x000000b500b57308 */ /* 0x000e700000002400 */
[----:B------:R-:W1:Y:S08]  /*5f20*/  MUFU.TANH R183, R183 ;  /* 0x000000b700b77308 */ /* 0x000e700000002400 */
[----:B------:R-:W1:Y:S08]  /*5f30*/  MUFU.TANH R129, R129 ;  /* 0x0000008100817308 */ /* 0x000e700000002400 */
        /* <DEDUP_REMOVED lines=46> */
[----:B------:R-:W2:Y:S01]  /*6220*/  MUFU.TANH R140, R140 ;  /* 0x0000008c008c7308 */ /* 0x000ea20000002400 */
[----:B------:R-:W-:-:S02]  /*6230*/  WARPGROUP.DEPBAR.LE gsb0, 0x0 ;  /* 0x00008000000079c5 */ /* 0x000fc40000010000 */
[----:B------:R-:W-:Y:S01]  /*6240*/  FMUL.FTZ R168, R164, UR4 ;  /* 0x00000004a4a87c20 */ /* 0x000fe20008410000 */
[----:B------:R-:W-:Y:S01]  /*6250*/  IMAD R164, R19, -0x60, RZ ;  /* 0xffffffa013a47824 */ /* 0x000fe200078e02ff */
[----:B------:R1:W-:Y:S01]  /*6260*/  @!P1 SYNCS.ARRIVE.TRANS64.RED.A1T0 RZ, [R120+URZ], RZ ;  /* 0x000000ff78ff99a7 */ /* 0x0003e2000810043f */
[----:B------:R-:W-:Y:S02]  /*6270*/  PLOP3.LUT P1, PT, PT, PT, UP0, 0x40, 0x0 ;  /* 0x000000000000781c */ /* 0x000fe40003f2e808 */
[----:B------:R-:W-:Y:S01]  /*6280*/  IMAD R121, R17, UR59, R164 ;  /* 0x0000003b11797c24 */ /* 0x000fe2000f8e02a4 */
[----:B------:R-:W2:Y:S04]  /*6290*/  MUFU.TANH R168, R168 ;  /* 0x000000a800a87308 */ /* 0x000ea80000002400 */
[----:B-1----:R-:W-:Y:S01]  /*62a0*/  IADD3 R121, R121, 0x1, -R160 ;  /* 0x0000000179797810 */ /* 0x002fe20007ffe8a0 */
[----:B------:R-:W-:-:S04]  /*62b0*/  IMAD R160, R16, -0x2, R164 ;  /* 0xfffffffe10a07824 */ /* 0x000fc800078e02a4 */
[----:B------:R-:W-:-:S04]  /*62c0*/  IMAD R121, R16, -0x2, R121 ;  /* 0xfffffffe10797824 */ /* 0x000fc800078e0279 */
[C---:B------:R-:W-:Y:S02]  /*62d0*/  VIADD R170, R121.reuse, UR58 ;  /* 0x0000003a79aa7c36 */ /* 0x040fe40008000000 */
[----:B------:R-:W-:Y:S02]  /*62e0*/  VIADD R166, R121, UR45 ;  /* 0x0000002d79a67c36 */ /* 0x000fe40008000000 */
[C---:B------:R-:W-:Y:S02]  /*62f0*/  IMAD.IADD R182, R5.reuse, 0x1, R170 ;  /* 0x0000000105b67824 */ /* 0x040fe400078e02aa */
[----:B------:R-:W-:Y:S01]  /*6300*/  IMAD.IADD R180, R5, 0x1, R166 ;  /* 0x0000000105b47824 */ /* 0x000fe200078e02a6 */
[----:B--234-:R-:W-:Y:S06]  /*6310*/  @P1 BRA `(.L_x_3753) ;  /* 0x0000000000581947 */ /* 0x01cfec0003800000 */
[----:B------:R-:W-:Y:S01]  /*6320*/  ISETP.GT.AND P1, PT, R20, -0x1, PT ;  /* 0xffffffff1400780c */ /* 0x000fe20003f24270 */
[----:B------:R-:W-:-:S12]  /*6330*/  BSSY B0, `(.L_x_3754) ;  /* 0x0000011000007945 */ /* 0x000fd80003800000 */
        /* <DEDUP_REMOVED lines=9> */
.L_x_3755:
[----:B------:R-:W-:-:S05]  /*63d0*/  IMAD.U32 R149, RZ, RZ, UR46 ;  /* 0x0000002eff957e24 */ /* 0x000fca000f8e00ff */
[----:B------:R-:W-:-:S13]  /*63e0*/  ISETP.NE.AND P1, PT, R149, 0x1, PT ;  /* 0x000000019500780c */ /* 0x000fda0003f25270 */
[----:B------:R-:W1:Y:S01]  /*63f0*/  @P1 LDC.64 R120, c[0x0][0x9e8] ;  /* 0x00027a00ff781b82 */ /* 0x000e620000000a00 */
[----:B------:R-:W-:-:S04]  /*6400*/  @P1 IMAD.IADD R147, R5, 0x1, R15 ;  /* 0x0000000105931824 */ /* 0x000fc800078e020f */
[----:B-1----:R-:W-:-:S04]  /*6410*/  @P1 IMAD.HI.U32 R120, R147, R120, RZ ;  /* 0x0000007893781227 */ /* 0x002fc800078e00ff */
[----:B------:R-:W-:Y:S01]  /*6420*/  IMAD.MOV.U32 R147, RZ, RZ, R20 ;  /* 0x000000ffff937224 */ /* 0x000fe200078e0014 */
[----:B------:R-:W-:-:S07]  /*6430*/  @P1 SHF.R.U32.HI R147, RZ, R121, R120 ;  /* 0x00000079ff931219 */ /* 0x000fce0000011678 */
.L_x_3756:
[----:B------:R-:W-:Y:S05]  /*6440*/  BSYNC B0 ;  /* 0x0000000000007941 */ /* 0x000fea0003800000 */
.L_x_3754:
[----:B------:R-:W-:-:S05]  /*6450*/  IMAD R121, R147, R149, R160 ;  /* 0x0000009593797224 */ /* 0x000fca00078e02a0 */
[----:B------:R-:W-:Y:S02]  /*6460*/  VIADDMNMX R182, R121, R149, R182, PT ;  /* 0x0000009579b67246 */ /* 0x000fe400038001b6 */
[----:B------:R-:W-:-:S07]  /*6470*/  VIMNMX R180, R180, R121, !PT ;  /* 0x00000079b4b47248 */ /* 0x000fce0007fe0100 */
.L_x_3753:
        /* <DEDUP_REMOVED lines=62> */
[----:B------:R-:W-:Y:S01]  /*6860*/  FSEL R151, R144, -INF , !P3 ;  /* 0xff80000090977808 */ /* 0x000fe20005800000 */
[----:B------:R-:W-:Y:S01]  /*6870*/  IMAD.IADD R144, R6, 0x1, R166 ;  /* 0x0000000106907824 */ /* 0x000fe200078e02a6 */
        /* <DEDUP_REMOVED lines=46> */
[----:B------:R-:W-:Y:S01]  /*6b60*/  FSEL R223, R2, -INF , !P6 ;  /* 0xff80000002df7808 */ /* 0x000fe20007000000 */
[----:B------:R-:W-:Y:S01]  /*6b70*/  IMAD.IADD R2, R6, 0x1, R170 ;  /* 0x0000000106027824 */ /* 0x000fe200078e02aa */
[----:B------:R-:W-:-:S04]  /*6b80*/  ISETP.GE.AND P6, PT, R164, 0x5a, PT ;  /* 0x0000005aa400780c */ /* 0x000fc80003fc6270 */
[----:B------:R-:W-:Y:S02]  /*6b90*/  P2R R146, PR, RZ, 0x40 ;  /* 0x00000040ff927803 */ /* 0x000fe40000000000 */
[----:B------:R-:W-:-:S04]  /*6ba0*/  ISETP.GT.AND P6, PT, R180, 0x59, !P6 ;  /* 0x00000059b400780c */ /* 0x000fc800077c4270 */
[----:B------:R-:W-:-:S04]  /*6bb0*/  ISETP.LT.OR P6, PT, R182, 0x5a, P6 ;  /* 0x0000005ab600780c */ /* 0x000fc800037c1670 */
[----:B------:R-:W-:Y:S02]  /*6bc0*/  FSEL R143, R162, -INF , !P6 ;  /* 0xff800000a28f7808 */ /* 0x000fe40007000000 */
[----:B------:R-:W-:-:S13]  /*6bd0*/  PLOP3.LUT P6, PT, PT, PT, UP0, 0x40, 0x0 ;  /* 0x000000000000781c */ /* 0x000fda0003fce808 */
[----:B------:R-:W-:Y:S05]  /*6be0*/  @P6 BRA `(.L_x_3757) ;  /* 0x0000000000546947 */ /* 0x000fea0003800000 */
        /* <DEDUP_REMOVED lines=12> */
.L_x_3759:
[----:B------:R-:W-:-:S05]  /*6cb0*/  IMAD.U32 R150, RZ, RZ, UR46 ;  /* 0x0000002eff967e24 */ /* 0x000fca000f8e00ff */
[----:B------:R-:W-:-:S13]  /*6cc0*/  ISETP.NE.AND P6, PT, R150, 0x1, PT ;  /* 0x000000019600780c */ /* 0x000fda0003fc5270 */
[----:B------:R-:W1:Y:S02]  /*6cd0*/  @P6 LDC.64 R120, c[0x0][0x9e8] ;  /* 0x00027a00ff786b82 */ /* 0x000e640000000a00 */
[----:B-1----:R-:W-:-:S05]  /*6ce0*/  @P6 IMAD.HI.U32 R120, R189, R120, RZ ;  /* 0x00000078bd786227 */ /* 0x002fca00078e00ff */
[----:B------:R-:W-:-:S07]  /*6cf0*/  @P6 SHF.R.U32.HI R189, RZ, R121, R120 ;  /* 0x00000079ffbd6219 */ /* 0x000fce0000011678 */
.L_x_3760:
[----:B------:R-:W-:Y:S05]  /*6d00*/  BSYNC B0 ;  /* 0x0000000000007941 */ /* 0x000fea0003800000 */
.L_x_3758:
[----:B------:R-:W-:-:S05]  /*6d10*/  IMAD R189, R189, R150, R160 ;  /* 0x00000096bdbd7224 */ /* 0x000fca00078e02a0 */
[----:B------:R-:W-:Y:S02]  /*6d20*/  VIADDMNMX R2, R189, R150, R2, PT ;  /* 0x00000096bd027246 */ /* 0x000fe40003800102 */
[----:B------:R-:W-:-:S07]  /*6d30*/  VIMNMX R144, R144, R189, !PT ;  /* 0x000000bd90907248 */ /* 0x000fce0007fe0100 */
.L_x_3757:
[C---:B------:R-:W-:Y:S01]  /*6d40*/  ISETP.GT.AND P1, PT, R144.reuse, 0x1, !P1 ;  /* 0x000000019000780c */ /* 0x040fe20004f24270 */
[----:B------:R-:W-:Y:S01]  /*6d50*/  UMOV UR39, UR40 ;  /* 0x0000002800277c82 */ /* 0x000fe20008000000 */
[----:B------:R-:W-:Y:S01]  /*6d60*/  ISETP.GT.AND P2, PT, R144, 0x8, !P2 ;  /* 0x000000089000780c */ /* 0x000fe20005744270 */
[----:B------:R-:W-:Y:S01]  /*6d70*/  UMOV UR36, UR5 ;  /* 0x0000000500247c82 */ /* 0x000fe20008000000 */
[C---:B------:R-:W-:Y:S02]  /*6d80*/  ISETP.LT.OR P1, PT, R2.reuse, 0x2, P1 ;  /* 0x000000020200780c */ /* 0x040fe40000f21670 */
[----:B------:R-:W-:Y:S02]  /*6d90*/  ISETP.LT.OR P2, PT, R2, 0x9, P2 ;  /* 0x000000090200780c */ /* 0x000fe40001741670 */
        /* <DEDUP_REMOVED lines=29> */
[----:B------:R-:W-:Y:S02]  /*6f70*/  ISETP.GT.AND P1, PT, R144, 0x19, !P2 ;  /* 0x000000199000780c */ /* 0x000fe40005724270 */
[----:B------:R-:W-:Y:S02]  /*6f80*/  ISETP.NE.AND P2, PT, R211, RZ, PT ;  /* 0x000000ffd300720c */ /* 0x000fe40003f45270 */
[----:B------:R-:W-:-:S02]  /*6f90*/  ISETP.LT.OR P1, PT, R2, 0x1a, P1 ;  /* 0x0000001a0200780c */ /* 0x000fc40000f21670 */
[----:B------:R-:W-:Y:S02]  /*6fa0*/  FMNMX.FTZ R18, R171, R18, !PT ;  /* 0x00000012ab127209 */ /* 0x000fe40007810000 */
[----:B------:R-:W-:Y:S02]  /*6fb0*/  FSEL R215, R126, -INF , !P1 ;  /* 0xff8000007ed77808 */ /* 0x000fe40004800000 */
[----:B------:R-:W-:Y:S02]  /*6fc0*/  ISETP.GT.AND P1, PT, R144, 0x20, !P6 ;  /* 0x000000209000780c */ /* 0x000fe40007724270 */
[----:B------:R-:W-:Y:S02]  /*6fd0*/  ISETP.NE.AND P6, PT, R213, RZ, PT ;  /* 0x000000ffd500720c */ /* 0x000fe40003fc5270 */
        /* <DEDUP_REMOVED lines=22> */
[----:B------:R-:W-:Y:S02]  /*7140*/  FMNMX.FTZ R18, R163, R18, !PT ;  /* 0x00000012a3127209 */ /* 0x000fe40007810000 */
[----:B------:R-:W-:Y:S02]  /*7150*/  FSEL R211, R130, -INF , !P1 ;  /* 0xff80000082d37808 */ /* 0x000fe40004800000 */
[----:B------:R-:W-:Y:S02]  /*7160*/  ISETP.NE.AND P1, PT, R178, RZ, PT ;  /* 0x000000ffb200720c */ /* 0x000fe40003f25270 */
[----:B------:R-:W-:-:S02]  /*7170*/  FMNMX.FTZ R18, R165, R18, !PT ;  /* 0x00000012a5127209 */ /* 0x000fc40007810000 */
[----:B------:R-:W-:Y:S02]  /*7180*/  ISETP.GT.AND P1, PT, R144, 0x30, !P1 ;  /* 0x000000309000780c */ /* 0x000fe40004f24270 */
[----:B------:R-:W-:Y:S02]  /*7190*/  FMNMX.FTZ R18, R167, R18, !PT ;  /* 0x00000012a7127209 */ /* 0x000fe40007810000 */
[----:B------:R-:W-:Y:S02]  /*71a0*/  ISETP.LT.OR P1, PT, R2, 0x31, P1 ;  /* 0x000000310200780c */ /* 0x000fe40000f21670 */
[----:B------:R-:W-:Y:S02]  /*71b0*/  FMNMX.FTZ R18, R145, R18, !PT ;  /* 0x0000001291127209 */ /* 0x000fe40007810000 */
[----:B------:R-:W-:Y:S02]  /*71c0*/  FSEL R131, R131, -INF , !P1 ;  /* 0xff80000083837808 */ /* 0x000fe40004800000 */
[----:B------:R-:W-:-:S02]  /*71d0*/  ISETP.NE.AND P1, PT, R208, RZ, PT ;  /* 0x000000ffd000720c */ /* 0x000fc40003f25270 */
[----:B------:R-:W-:Y:S02]  /*71e0*/  FMNMX.FTZ R122, R143, R18, !PT ;  /* 0x000000128f7a7209 */ /* 0x000fe40007810000 */
[C---:B------:R-:W-:Y:S01]  /*71f0*/  ISETP.GT.AND P1, PT, R144.reuse, 0x31, !P1 ;  /* 0x000000319000780c */ /* 0x040fe20004f24270 */
[----:B------:R-:W1:Y:S01]  /*7200*/  LDC R18, c[0x0][0x988] ;  /* 0x00026200ff127b82 */ /* 0x000e620000000800 */
[----:B------:R-:W-:Y:S01]  /*7210*/  ISETP.GT.AND P3, PT, R144, 0x50, !P3 ;  /* 0x000000509000780c */ /* 0x000fe20005f64270 */
[----:B------:R-:W2:Y:S01]  /*7220*/  SHFL.BFLY PT, R21, R122, 0x2, 0x1f ;  /* 0x0c401f007a157f89 */ /* 0x000ea200000e0000 */
[----:B------:R-:W-:Y:S02]  /*7230*/  ISETP.LT.OR P1, PT, R2, 0x32, P1 ;  /* 0x000000320200780c */ /* 0x000fe40000f21670 */
[----:B------:R-:W-:Y:S02]  /*7240*/  ISETP.GT.AND P4, PT, R144, 0x51, !P4 ;  /* 0x000000519000780c */ /* 0x000fe40006784270 */
[----:B------:R-:W-:-:S02]  /*7250*/  FSEL R121, R132, -INF , !P1 ;  /* 0xff80000084797808 */ /* 0x000fc40004800000 */
[----:B------:R-:W-:Y:S02]  /*7260*/  ISETP.NE.AND P1, PT, R210, RZ, PT ;  /* 0x000000ffd200720c */ /* 0x000fe40003f25270 */
[----:B------:R-:W-:Y:S02]  /*7270*/  ISETP.LT.OR P3, PT, R2, 0x51, P3 ;  /* 0x000000510200780c */ /* 0x000fe40001f61670 */
[C---:B------:R-:W-:Y:S02]  /*7280*/  ISETP.GT.AND P1, PT, R144.reuse, 0x38, !P1 ;  /* 0x000000389000780c */ /* 0x040fe40004f24270 */
[----:B------:R-:W-:Y:S02]  /*7290*/  ISETP.GT.AND P5, PT, R144, 0x58, !P5 ;  /* 0x000000589000780c */ /* 0x000fe40006fa4270 */
[C---:B------:R-:W-:Y:S02]  /*72a0*/  ISETP.LT.OR P1, PT, R2.reuse, 0x39, P1 ;  /* 0x000000390200780c */ /* 0x040fe40000f21670 */
[----:B------:R-:W-:-:S02]  /*72b0*/  ISETP.LT.OR P4, PT, R2, 0x52, P4 ;  /* 0x000000520200780c */ /* 0x000fc40002781670 */
[----:B------:R-:W-:Y:S02]  /*72c0*/  FSEL R127, R134, -INF , !P1 ;  /* 0xff800000867f7808 */ /* 0x000fe40004800000 */
[----:B------:R-:W-:Y:S02]  /*72d0*/  ISETP.NE.AND P1, PT, R212, RZ, PT ;  /* 0x000000ffd400720c */ /* 0x000fe40003f25270 */
[----:B------:R-:W-:Y:S02]  /*72e0*/  ISETP.LT.OR P5, PT, R2, 0x59, P5 ;  /* 0x000000590200780c */ /* 0x000fe40002fa1670 */
[----:B------:R-:W-:Y:S02]  /*72f0*/  ISETP.GT.AND P1, PT, R144, 0x39, !P1 ;  /* 0x000000399000780c */ /* 0x000fe40004f24270 */
[----:B--2---:R-:W-:Y:S02]  /*7300*/  FMNMX.FTZ R124, R122, R21, !PT ;  /* 0x000000157a7c7209 */ /* 0x004fe40007810000 */
[----:B------:R-:W-:-:S02]  /*7310*/  ISETP.LT.OR P1, PT, R2, 0x3a, P1 ;  /* 0x0000003a0200780c */ /* 0x000fc40000f21670 */
[----:B------:R-:W-:Y:S01]  /*7320*/  FSEL R139, R139, -INF , !P5 ;  /* 0xff8000008b8b7808 */ /* 0x000fe20006800000 */
[----:B------:R-:W2:Y:S01]  /*7330*/  SHFL.BFLY PT, R21, R124, 0x1, 0x1f ;  /* 0x0c201f007c157f89 */ /* 0x000ea200000e0000 */
[----:B------:R-:W-:Y:S02]  /*7340*/  FSEL R133, R133, -INF , !P1 ;  /* 0xff80000085857808 */ /* 0x000fe40004800000 */
[----:B------:R-:W-:-:S04]  /*7350*/  ISETP.NE.AND P1, PT, R214, RZ, PT ;  /* 0x000000ffd600720c */ /* 0x000fc80003f25270 */
[----:B------:R-:W-:-:S04]  /*7360*/  ISETP.GT.AND P1, PT, R144, 0x40, !P1 ;  /* 0x000000409000780c */ /* 0x000fc80004f24270 */
[----:B------:R-:W-:-:S04]  /*7370*/  ISETP.LT.OR P1, PT, R2, 0x41, P1 ;  /* 0x000000410200780c */ /* 0x000fc80000f21670 */
[----:B------:R-:W-:Y:S02]  /*7380*/  FSEL R125, R138, -INF , !P1 ;  /* 0xff8000008a7d7808 */ /* 0x000fe40004800000 */
[----:B------:R-:W-:-:S04]  /*7390*/  ISETP.NE.AND P1, PT, R148, RZ, PT ;  /* 0x000000ff9400720c */ /* 0x000fc80003f25270 */
[----:B------:R-:W-:Y:S02]  /*73a0*/  ISETP.GT.AND P1, PT, R144, 0x41, !P1 ;  /* 0x000000419000780c */ /* 0x000fe40004f24270 */
[----:B--2---:R-:W-:Y:S02]  /*73b0*/  FMNMX.FTZ R21, R124, R21, !PT ;  /* 0x000000157c157209 */ /* 0x004fe40007810000 */
[----:B------:R-:W-:-:S04]  /*73c0*/  ISETP.LT.OR P1, PT, R2, 0x42, P1 ;  /* 0x000000420200780c */ /* 0x000fc80000f21670 */
[----:B------:R-:W-:Y:S02]  /*73d0*/  FSEL R137, R137, -INF , !P1 ;  /* 0xff80000089897808 */ /* 0x000fe40004800000 */
[----:B------:R-:W-:-:S04]  /*73e0*/  ISETP.GT.AND P1, PT, R144, 0x48, !P2 ;  /* 0x000000489000780c */ /* 0x000fc80005724270 */
[----:B------:R-:W-:-:S04]  /*73f0*/  ISETP.LT.OR P1, PT, R2, 0x49, P1 ;  /* 0x000000490200780c */ /* 0x000fc80000f21670 */
[----:B------:R-:W-:Y:S02]  /*7400*/  FSEL R123, R142, -INF , !P1 ;  /* 0xff8000008e7b7808 */ /* 0x000fe40004800000 */
[----:B------:R-:W-:Y:S02]  /*7410*/  ISETP.GT.AND P1, PT, R144, 0x49, !P6 ;  /* 0x000000499000780c */ /* 0x000fe40007724270 */
[----:B------:R-:W-:Y:S02]  /*7420*/  ISETP.NE.AND P6, PT, R152, RZ, PT ;  /* 0x000000ff9800720c */ /* 0x000fe40003fc5270 */
[----:B------:R-:W-:-:S04]  /*7430*/  ISETP.LT.OR P1, PT, R2, 0x4a, P1 ;  /* 0x0000004a0200780c */ /* 0x000fc80000f21670 */
[----:B------:R-:W-:Y:S02]  /*7440*/  FSEL R141, R141, -INF , !P1 ;  /* 0xff8000008d8d7808 */ /* 0x000fe40004800000 */
[----:B------:R-:W-:Y:S02]  /*7450*/  ISETP.GT.AND P1, PT, R144, RZ, !P6 ;  /* 0x000000ff9000720c */ /* 0x000fe40007724270 */
[----:B------:R-:W-:Y:S02]  /*7460*/  ISETP.NE.AND P6, PT, R146, RZ, PT ;  /* 0x000000ff9200720c */ /* 0x000fe40003fc5270 */
[----:B------:R-:W-:Y:S02]  /*7470*/  ISETP.LT.OR P1, PT, R2, 0x1, P1 ;  /* 0x000000010200780c */ /* 0x000fe40000f21670 */
[----:B------:R-:W-:Y:S02]  /*7480*/  ISETP.GT.AND P2, PT, R144, 0x59, !P6 ;  /* 0x000000599000780c */ /* 0x000fe40007744270 */
[----:B------:R-:W-:Y:S01]  /*7490*/  FSEL R120, R0, -INF , !P1 ;  /* 0xff80000000787808 */ /* 0x000fe20004800000 */
[C---:B-1----:R-:W-:Y:S01]  /*74a0*/  FMUL.FTZ R0, R21.reuse, R18 ;  /* 0x0000001215007220 */ /* 0x042fe20000410000 */
[----:B------:R-:W-:-:S02]  /*74b0*/  FSETP.NEU.FTZ.AND P1, PT, R21, -INF , PT ;  /* 0xff8000001500780b */ /* 0x000fc40003f3d000 */
[----:B------:R-:W-:Y:S02]  /*74c0*/  FMNMX.FTZ R122, R120, R3, !PT ;  /* 0x00000003787a7209 */ /* 0x000fe40007810000 */
[----:B------:R-:W-:Y:S02]  /*74d0*/  FSEL R0, R0, RZ, P1 ;  /* 0x000000ff00007208 */ /* 0x000fe40000800000 */
[----:B------:R-:W-:Y:S02]  /*74e0*/  FMNMX.FTZ R122, R221, R122, !PT ;  /* 0x0000007add7a7209 */ /* 0x000fe40007810000 */
[----:B------:R-:W-:Y:S01]  /*74f0*/  ISETP.LT.OR P2, PT, R2, 0x5a, P2 ;  /* 0x0000005a0200780c */ /* 0x000fe20001741670 */
[--C-:B------:R-:W-:Y:S01]  /*7500*/  FFMA.FTZ R184, R179, R18, -R0.reuse ;  /* 0x00000012b3b87223 */ /* 0x100fe20000010800 */
[----:B------:R-:W-:Y:S01]  /*7510*/  FMNMX.FTZ R122, R189, R122, !PT ;  /* 0x0000007abd7a7209 */ /* 0x000fe20007810000 */
[-CC-:B------:R-:W-:Y:S01]  /*7520*/  FFMA.FTZ R182, R169, R18.reuse, -R0.reuse ;  /* 0x00000012a9b67223 */ /* 0x180fe20000010800 */
[----:B------:R-:W-:Y:S01]  /*7530*/  FSEL R179, R135, -INF , !P3 ;  /* 0xff80000087b37808 */ /* 0x000fe20005800000 */
        /* <DEDUP_REMOVED lines=11> */
[----:B------:R-:W-:Y:S01]  /*75f0*/  FSEL R159, R21, RZ, P1 ;  /* 0x000000ff159f7208 */ /* 0x000fe20000800000 */
[--C-:B------:R-:W-:Y:S01]  /*7600*/  FFMA.FTZ R188, R173, R18, -R0.reuse ;  /* 0x00000012adbc7223 */ /* 0x100fe20000010800 */
[----:B------:R-:W-:Y:S01]  /*7610*/  FMNMX.FTZ R122, R191, R122, !PT ;  /* 0x0000007abf7a7209 */ /* 0x000fe20007810000 */
[-CC-:B------:R-:W-:Y:S01]  /*7620*/  FFMA.FTZ R149, R151, R18.reuse, -R0.reuse ;  /* 0x0000001297957223 */ /* 0x180fe20000010800 */
[----:B------:R-:W-:Y:S01]  /*7630*/  FFMA.FTZ R173, R177, R18, -R0 ;  /* 0x00000012b1ad7223 */ /* 0x000fe20000010800 */
[----:B------:R-:W-:Y:S01]  /*7640*/  FADD.FTZ R159, -R159, R4 ;  /* 0x000000049f9f7221 */ /* 0x000fe20000010100 */
        /* <DEDUP_REMOVED lines=17> */
[-C--:B------:R-:W-:Y:S01]  /*7760*/  FFMA.FTZ R143, R143, R18.reuse, -R0 ;  /* 0x000000128f8f7223 */ /* 0x080fe20000010800 */
[----:B------:R-:W-:Y:S01]  /*7770*/  FMUL.FTZ R0, R159, R18 ;  /* 0x000000129f007220 */ /* 0x000fe20000410000 */
[----:B------:R-:W-:Y:S01]  /*7780*/  MUFU.EX2 R223, R223 ;  /* 0x000000df00df7308 */ /* 0x000fe20000000800 */
[----:B------:R-:W-:-:S02]  /*7790*/  FMNMX.FTZ R122, R131, R122, !PT ;  /* 0x0000007a837a7209 */ /* 0x000fc40007810000 */
[----:B------:R-:W-:Y:S02]  /*77a0*/  LOP3.LUT P6, RZ, R216, 0x7f, RZ, 0xc0, !PT ;  /* 0x0000007fd8ff7812 */ /* 0x000fe400078cc0ff */
        /* <DEDUP_REMOVED lines=8> */
[----:B------:R-:W-:-:S04]  /*7830*/  FMNMX.FTZ R122, R123, R122, !PT ;  /* 0x0000007a7b7a7209 */ /* 0x000fc80007810000 */
[----:B------:R-:W-:-:S03]  /*7840*/  FMNMX.FTZ R122, R141, R122, !PT ;  /* 0x0000007a8d7a7209 */ /* 0x000fc60007810000 */
[----:B------:R-:W4:Y:S01]  /*7850*/  MUFU.EX2 R173, R173 ;  /* 0x000000ad00ad7308 */ /* 0x000f220000000800 */
[----:B------:R-:W-:-:S04]  /*7860*/  FMNMX.FTZ R122, R179, R122, !PT ;  /* 0x0000007ab37a7209 */ /* 0x000fc80007810000 */
[----:B------:R-:W-:-:S03]  /*7870*/  FMNMX.FTZ R122, R171, R122, !PT ;  /* 0x0000007aab7a7209 */ /* 0x000fc60007810000 */
[----:B------:R-:W5:Y:S01]  /*7880*/  MUFU.EX2 R184, R184 ;  /* 0x000000b800b87308 */ /* 0x000f620000000800 */
[----:B------:R-:W-:-:S04]  /*7890*/  FMNMX.FTZ R122, R139, R122, !PT ;  /* 0x0000007a8b7a7209 */ /* 0x000fc80007810000 */
[----:B------:R-:W-:-:S03]  /*78a0*/  FMNMX.FTZ R122, R169, R122, !PT ;  /* 0x0000007aa97a7209 */ /* 0x000fc60007810000 */
[----:B------:R-:W5:Y:S02]  /*78b0*/  MUFU.EX2 R175, R175 ;  /* 0x000000af00af7308 */ /* 0x000f640000000800 */
[----:B------:R-:W1:Y:S06]  /*78c0*/  SHFL.BFLY PT, R181, R122, 0x2, 0x1f ;  /* 0x0c401f007ab57f89 */ /* 0x000e6c00000e0000 */
[----:B------:R-:W5:Y:S08]  /*78d0*/  MUFU.EX2 R186, R186 ;  /* 0x000000ba00ba7308 */ /* 0x000f700000000800 */
        /* <DEDUP_REMOVED lines=8> */
[----:B------:R-:W-:Y:S01]  /*7960*/  MUFU.EX2 R176, R176 ;  /* 0x000000b000b07308 */ /* 0x000fe20000000800 */
[C---:B------:R-:W-:Y:S01]  /*7970*/  FSETP.NEU.FTZ.AND P1, PT, R145.reuse, -INF , PT ;  /* 0xff8000009100780b */ /* 0x040fe20003f3d000 */
[----:B------:R-:W-:-:S03]  /*7980*/  FMUL.FTZ R124, R145, R18 ;  /* 0x00000012917c7220 */ /* 0x000fc60000410000 */
[----:B------:R-:W-:-:S03]  /*7990*/  FSEL R2, R145, RZ, P1 ;  /* 0x000000ff91027208 */ /* 0x000fc60000800000 */
[----:B------:R-:W-:Y:S01]  /*79a0*/  MUFU.EX2 R149, R149 ;  /* 0x0000009500957308 */ /* 0x000fe20000000800 */
[----:B------:R-:W-:Y:S02]  /*79b0*/  FSEL R124, R124, RZ, P1 ;  /* 0x000000ff7c7c7208 */ /* 0x000fe40000800000 */
[C---:B------:R-:W-:Y:S01]  /*79c0*/  ISETP.GT.AND P1, PT, R19.reuse, UR41, PT ;  /* 0x0000002913007c0c */ /* 0x040fe2000bf24270 */
[----:B------:R-:W-:Y:S01]  /*79d0*/  FADD.FTZ R3, -R2, R3 ;  /* 0x0000000302037221 */ /* 0x000fe20000010100 */
[----:B------:R-:W-:Y:S02]  /*79e0*/  VIADD R19, R19, 0xffffffff ;  /* 0xffffffff13137836 */ /* 0x000fe40000000000 */
[-CC-:B------:R-:W-:Y:S01]  /*79f0*/  FFMA.FTZ R159, R120, R18.reuse, -R124.reuse ;  /* 0x00000012789f7223 */ /* 0x180fe2000001087c */
[-CC-:B------:R-:W-:Y:S01]  /*7a00*/  FFMA.FTZ R4, R221, R18.reuse, -R124.reuse ;  /* 0x00000012dd047223 */ /* 0x180fe2000001087c */
[-C--:B------:R-:W-:Y:S01]  /*7a10*/  FMUL.FTZ R2, R3, R18.reuse ;  /* 0x0000001203027220 */ /* 0x080fe20000410000 */
[--C-:B------:R-:W-:Y:S01]  /*7a20*/  FFMA.FTZ R183, R129, R18, -R124.reuse ;  /* 0x0000001281b77223 */ /* 0x100fe2000001087c */
[----:B------:R-:W-:Y:S01]  /*7a30*/  FFMA.FTZ R129, R0, R14, R223 ;  /* 0x0000000e00817223 */ /* 0x000fe200000100df */
[-CC-:B------:R-:W-:Y:S01]  /*7a40*/  FFMA.FTZ R120, R189, R18.reuse, -R124.reuse ;  /* 0x00000012bd787223 */ /* 0x180fe2000001087c */
[----:B------:R-:W-:Y:S01]  /*7a50*/  MUFU.EX2 R159, R159 ;  /* 0x0000009f009f7308 */ /* 0x000fe20000000800 */
[-CC-:B------:R-:W-:Y:S01]  /*7a60*/  FFMA.FTZ R161, R219, R18.reuse, -R124.reuse ;  /* 0x00000012dba17223 */ /* 0x180fe2000001087c */
[----:B--2---:R-:W-:Y:S01]  /*7a70*/  FADD.FTZ R129, R188, R129 ;  /* 0x00000081bc817221 */ /* 0x004fe20000010000 */
[-CC-:B------:R-:W-:Y:S01]  /*7a80*/  FFMA.FTZ R185, R209, R18.reuse, -R124.reuse ;  /* 0x00000012d1b97223 */ /* 0x180fe2000001087c */
[-CC-:B------:R-:W-:Y:S01]  /*7a90*/  FFMA.FTZ R132, R121, R18.reuse, -R124.reuse ;  /* 0x0000001279847223 */ /* 0x180fe2000001087c */
[-CC-:B------:R-:W-:Y:S01]  /*7aa0*/  FFMA.FTZ R122, R217, R18.reuse, -R124.reuse ;  /* 0x00000012d97a7223 */ /* 0x180fe2000001087c */
[----:B---3--:R-:W-:Y:S01]  /*7ab0*/  FADD.FTZ R14, R190, R129 ;  /* 0x00000081be0e7221 */ /* 0x008fe20000010000 */
[-CC-:B------:R-:W-:Y:S01]  /*7ac0*/  FFMA.FTZ R187, R191, R18.reuse, -R124.reuse ;  /* 0x00000012bfbb7223 */ /* 0x180fe2000001087c */
[----:B------:R-:W1:Y:S01]  /*7ad0*/  MUFU.EX2 R2, R2 ;  /* 0x0000000200027308 */ /* 0x000e620000000800 */
[-C--:B------:R-:W-:Y:S01]  /*7ae0*/  FFMA.FTZ R126, R215, R18.reuse, -R124 ;  /* 0x00000012d77e7223 */ /* 0x080fe2000001087c */
[----:B----4-:R-:W-:Y:S01]  /*7af0*/  FADD.FTZ R121, R173, R14 ;  /* 0x0000000ead797221 */ /* 0x010fe20000010000 */
[-CC-:B------:R-:W-:Y:S01]  /*7b00*/  FFMA.FTZ R181, R207, R18.reuse, -R124.reuse ;  /* 0x00000012cfb57223 */ /* 0x180fe2000001087c */
[-CC-:B------:R-:W-:Y:S01]  /*7b10*/  FFMA.FTZ R128, R213, R18.reuse, -R124.reuse ;  /* 0x00000012d5807223 */ /* 0x180fe2000001087c */
[-CC-:B------:R-:W-:Y:S01]  /*7b20*/  FFMA.FTZ R127, R127, R18.reuse, -R124.reuse ;  /* 0x000000127f7f7223 */ /* 0x180fe2000001087c */
[----:B-----5:R-:W-:Y:S01]  /*7b30*/  FADD.FTZ R14, R184, R121 ;  /* 0x00000079b80e7221 */ /* 0x020fe20000010000 */
[-CC-:B------:R-:W-:Y:S01]  /*7b40*/  FFMA.FTZ R130, R211, R18.reuse, -R124.reuse ;  /* 0x00000012d3827223 */ /* 0x180fe2000001087c */
[----:B------:R-:W2:Y:S01]  /*7b50*/  MUFU.EX2 R4, R4 ;  /* 0x0000000400047308 */ /* 0x000ea20000000800 */
[-C--:B------:R-:W-:Y:S01]  /*7b60*/  FFMA.FTZ R3, R131, R18.reuse, -R124 ;  /* 0x0000001283037223 */ /* 0x080fe2000001087c */
[----:B------:R-:W-:Y:S01]  /*7b70*/  FADD.FTZ R129, R175, R14 ;  /* 0x0000000eaf817221 */ /* 0x000fe20000010000 */
[-CC-:B------:R-:W-:Y:S01]  /*7b80*/  FFMA.FTZ R134, R133, R18.reuse, -R124.reuse ;  /* 0x0000001285867223 */ /* 0x180fe2000001087c */
[-CC-:B------:R-:W-:Y:S01]  /*7b90*/  FFMA.FTZ R123, R123, R18.reuse, -R124.reuse ;  /* 0x000000127b7b7223 */ /* 0x180fe2000001087c */
[-CC-:B------:R-:W-:Y:S01]  /*7ba0*/  FFMA.FTZ R141, R141, R18.reuse, -R124.reuse ;  /* 0x000000128d8d7223 */ /* 0x180fe2000001087c */
[----:B------:R-:W-:Y:S01]  /*7bb0*/  FADD.FTZ R136, R186, R129 ;  /* 0x00000081ba887221 */ /* 0x000fe20000010000 */
[-CC-:B------:R-:W-:Y:S01]  /*7bc0*/  FFMA.FTZ R179, R179, R18.reuse, -R124.reuse ;  /* 0x00000012b3b37223 */ /* 0x180fe2000001087c */
[----:B------:R-:W3:Y:S01]  /*7bd0*/  MUFU.EX2 R120, R120 ;  /* 0x0000007800787308 */ /* 0x000ee20000000800 */
[----:B-1----:R-:W-:Y:S01]  /*7be0*/  FFMA.FTZ R121, R2, R7, R159 ;  /* 0x0000000702797223 */ /* 0x002fe2000001009f */
[-CC-:B------:R-:W-:Y:S01]  /*7bf0*/  FFMA.FTZ R171, R171, R18.reuse, -R124.reuse ;  /* 0x00000012abab7223 */ /* 0x180fe2000001087c */
[----:B------:R-:W-:Y:S01]  /*7c00*/  FFMA.FTZ R139, R139, R18, -R124 ;  /* 0x000000128b8b7223 */ /* 0x000fe2000001087c */
[----:B------:R-:W-:Y:S01]  /*7c10*/  IMAD.U32 R129, RZ, RZ, UR6 ;  /* 0x00000006ff817e24 */ /* 0x000fe2000f8e00ff */
[----:B------:R-:W-:-:S02]  /*7c20*/  F2FP.F16.F32.PACK_AB R186, R177, R186 ;  /* 0x000000bab1ba723e */ /* 0x000fc400000000ff */
[----:B------:R-:W-:Y:S01]  /*7c30*/  F2FP.F16.F32.PACK_AB R190, R173, R190 ;  /* 0x000000beadbe723e */ /* 0x000fe200000000ff */
[----:B------:R-:W1:Y:S01]  /*7c40*/  MUFU.EX2 R161, R161 ;  /* 0x000000a100a17308 */ /* 0x000e620000000800 */
[C---:B--2---:R-:W-:Y:S01]  /*7c50*/  FADD.FTZ R121, R4.reuse, R121 ;  /* 0x0000007904797221 */ /* 0x044fe20000010000 */
[----:B------:R-:W-:Y:S01]  /*7c60*/  @!P6 VIADD R129, R129, 0x30860 ;  /* 0x000308608181e836 */ /* 0x000fe20000000000 */
[----:B------:R-:W-:Y:S02]  /*7c70*/  F2FP.F16.F32.PACK_AB R184, R175, R184 ;  /* 0x000000b8afb8723e */ /* 0x000fe400000000ff */
[----:B------:R-:W-:Y:S01]  /*7c80*/  F2FP.F16.F32.PACK_AB R189, R4, R159 ;  /* 0x0000009f04bd723e */ /* 0x000fe200000000ff */
[----:B------:R-:W-:Y:S01]  /*7c90*/  IMAD.MOV.U32 R4, RZ, RZ, R21 ;  /* 0x000000ffff047224 */ /* 0x000fe200078e0015 */
[----:B------:R-:W-:Y:S01]  /*7ca0*/  @!P6 PRMT R129, RZ, 0x654, R129 ;  /* 0x00000654ff81e816 */ /* 0x000fe20000000081 */
[----:B------:R-:W2:Y:S01]  /*7cb0*/  MUFU.EX2 R185, R185 ;  /* 0x000000b900b97308 */ /* 0x000ea20000000800 */
[----:B---3--:R-:W-:Y:S01]  /*7cc0*/  FADD.FTZ R14, R120, R121 ;  /* 0x00000079780e7221 */ /* 0x008fe20000010000 */
[----:B------:R-:W-:Y:S01]  /*7cd0*/  FADD.FTZ R121, R177, R136 ;  /* 0x00000088b1797221 */ /* 0x000fe20000010000 */
[----:B------:R3:W-:Y:S01]  /*7ce0*/  @!P6 SYNCS.ARRIVE.TRANS64.RED.A1T0 RZ, [R129+URZ], RZ ;  /* 0x000000ff81ffe9a7 */ /* 0x0007e2000810043f */
[----:B------:R-:W-:-:S02]  /*7cf0*/  F2FP.F16.F32.PACK_AB R188, R188, R223 ;  /* 0x000000dfbcbc723e */ /* 0x000fc400000000ff */
[----:B------:R-:W-:Y:S01]  /*7d00*/  FADD.FTZ R136, R180, R121 ;  /* 0x00000079b4887221 */ /* 0x000fe20000010000 */
[----:B------:R-:W-:Y:S01]  /*7d10*/  FFMA.FTZ R121, R125, R18, -R124 ;  /* 0x000000127d797223 */ /* 0x000fe2000001087c */
[----:B------:R-:W4:Y:S01]  /*7d20*/  MUFU.EX2 R122, R122 ;  /* 0x0000007a007a7308 */ /* 0x000f220000000800 */
[----:B-1----:R-:W-:Y:S01]  /*7d30*/  FADD.FTZ R14, R161, R14 ;  /* 0x0000000ea10e7221 */ /* 0x002fe20000010000 */
[----:B------:R-:W-:Y:S02]  /*7d40*/  F2FP.F16.F32.PACK_AB R180, R135, R180 ;  /* 0x000000b487b4723e */ /* 0x000fe400000000ff */
[----:B------:R-:W-:-:S04]  /*7d50*/  F2FP.F16.F32.PACK_AB R191, R161, R120 ;  /* 0x00000078a1bf723e */ /* 0x000fc800000000ff */
        /* <DEDUP_REMOVED lines=10> */
[----:B------:R2:W-:Y:S01]  /*7e00*/  MUFU.EX2 R7, R127 ;  /* 0x0000007f00077308 */ /* 0x0005e20000000800 */
[----:B----4-:R-:W-:-:S07]  /*7e10*/  FADD.FTZ R125, R181, R14 ;  /* 0x0000000eb57d7221 */ /* 0x010fce0000010000 */
[----:B------:R-:W4:Y:S01]  /*7e20*/  MUFU.EX2 R183, R183 ;  /* 0x000000b700b77308 */ /* 0x000f220000000800 */
[----:B--2---:R-:W-:Y:S01]  /*7e30*/  FADD.FTZ R127, R135, R136 ;  /* 0x00000088877f7221 */ /* 0x004fe20000010000 */
[----:B-1----:R-:W-:Y:S01]  /*7e40*/  FADD.FTZ R14, R128, R125 ;  /* 0x0000007d800e7221 */ /* 0x002fe20000010000 */
[-CC-:B------:R-:W-:Y:S01]  /*7e50*/  FFMA.FTZ R136, R137, R18.reuse, -R124.reuse ;  /* 0x0000001289887223 */ /* 0x180fe2000001087c */
[----:B------:R-:W-:Y:S01]  /*7e60*/  FFMA.FTZ R124, R169, R18, -R124 ;  /* 0x00000012a97c7223 */ /* 0x000fe2000001087c */
[----:B------:R-:W-:Y:S01]  /*7e70*/  FADD.FTZ R138, R182, R127 ;  /* 0x0000007fb68a7221 */ /* 0x000fe20000010000 */
[C---:B------:R-:W-:Y:S02]  /*7e80*/  F2FP.F16.F32.PACK_AB R182, R147.reuse, R182 ;  /* 0x000000b693b6723e */ /* 0x040fe400000000ff */
[----:B------:R-:W1:Y:S01]  /*7e90*/  MUFU.EX2 R178, R178 ;  /* 0x000000b200b27308 */ /* 0x000e620000000800 */
[----:B------:R-:W-:Y:S01]  /*7ea0*/  FADD.FTZ R127, R147, R138 ;  /* 0x0000008a937f7221 */ /* 0x000fe20000010000 */
[----:B------:R-:W-:-:S03]  /*7eb0*/  F2FP.F16.F32.PACK_AB R181, R128, R181 ;  /* 0x000000b580b5723e */ /* 0x000fc600000000ff */
[----:B------:R-:W-:Y:S01]  /*7ec0*/  FADD.FTZ R138, R176, R127 ;  /* 0x0000007fb08a7221 */ /* 0x000fe20000010000 */
[C---:B------:R-:W-:Y:S02]  /*7ed0*/  F2FP.F16.F32.PACK_AB R176, R149.reuse, R176 ;  /* 0x000000b095b0723e */ /* 0x040fe400000000ff */
[----:B------:R-:W2:Y:S01]  /*7ee0*/  MUFU.EX2 R130, R130 ;  /* 0x0000008200827308 */ /* 0x000ea20000000800 */
[----:B------:R-:W-:Y:S01]  /*7ef0*/  FADD.FTZ R127, R149, R138 ;  /* 0x0000008a957f7221 */ /* 0x000fe20000010000 */
[----:B----4-:R-:W-:-:S06]  /*7f00*/  FADD.FTZ R125, R183, R14 ;  /* 0x0000000eb77d7221 */ /* 0x010fcc0000010000 */
[----:B------:R-:W4:Y:S01]  /*7f10*/  MUFU.EX2 R151, R151 ;  /* 0x0000009700977308 */ /* 0x000f220000000800 */
[----:B-1----:R-:W-:-:S07]  /*7f20*/  FADD.FTZ R138, R178, R127 ;  /* 0x0000007fb28a7221 */ /* 0x002fce0000010000 */
[----:B------:R-:W-:Y:S01]  /*7f30*/  MUFU.EX2 R3, R3 ;  /* 0x0000000300037308 */ /* 0x000fe20000000800 */
[C---:B--2---:R-:W-:Y:S01]  /*7f40*/  FADD.FTZ R14, R130.reuse, R125 ;  /* 0x0000007d820e7221 */ /* 0x044fe20000010000 */
[----:B------:R-:W-:-:S06]  /*7f50*/  F2FP.F16.F32.PACK_AB R183, R130, R183 ;  /* 0x000000b782b7723e */ /* 0x000fcc00000000ff */
[----:B------:R-:W1:Y:S01]  /*7f60*/  MUFU.EX2 R172, R172 ;  /* 0x000000ac00ac7308 */ /* 0x000e620000000800 */
[C---:B----4-:R-:W-:Y:S01]  /*7f70*/  FADD.FTZ R127, R151.reuse, R138 ;  /* 0x0000008a977f7221 */ /* 0x050fe20000010000 */
[----:B------:R-:W-:-:S06]  /*7f80*/  F2FP.F16.F32.PACK_AB R178, R151, R178 ;  /* 0x000000b297b2723e */ /* 0x000fcc00000000ff */
[----:B------:R-:W2:Y:S08]  /*7f90*/  MUFU.EX2 R132, R132 ;  /* 0x0000008400847308 */ /* 0x000eb00000000800 */
[----:B------:R-:W4:Y:S01]  /*7fa0*/  MUFU.EX2 R153, R153 ;  /* 0x0000009900997308 */ /* 0x000f220000000800 */
[----:B-1----:R-:W-:-:S07]  /*7fb0*/  FADD.FTZ R138, R172, R127 ;  /* 0x0000007fac8a7221 */ /* 0x002fce0000010000 */
[----:B------:R-:W1:Y:S01]  /*7fc0*/  MUFU.EX2 R174, R174 ;  /* 0x000000ae00ae7308 */ /* 0x000e620000000800 */
[----:B--2---:R-:W-:-:S07]  /*7fd0*/  F2FP.F16.F32.PACK_AB R177, R132, R3 ;  /* 0x0000000384b1723e */ /* 0x004fce00000000ff */
[----:B------:R-:W-:Y:S01]  /*7fe0*/  MUFU.EX2 R134, R134 ;  /* 0x0000008600867308 */ /* 0x000fe20000000800 */
[C---:B----4-:R-:W-:Y:S01]  /*7ff0*/  FADD.FTZ R125, R153.reuse, R138 ;  /* 0x0000008a997d7221 */ /* 0x050fe20000010000 */
[----:B------:R-:W-:-:S06]  /*8000*/  F2FP.F16.F32.PACK_AB R172, R153, R172 ;  /* 0x000000ac99ac723e */ /* 0x000fcc00000000ff */
[----:B------:R-:W2:Y:S01]  /*8010*/  MUFU.EX2 R155, R155 ;  /* 0x0000009b009b7308 */ /* 0x000ea20000000800 */
[----:B-1----:R-:W-:-:S07]  /*8020*/  FADD.FTZ R138, R174, R125 ;  /* 0x0000007dae8a7221 */ /* 0x002fce0000010000 */
[----:B------:R-:W1:Y:S08]  /*8030*/  MUFU.EX2 R121, R121 ;  /* 0x0000007900797308 */ /* 0x000e700000000800 */
[----:B------:R4:W-:Y:S01]  /*8040*/  MUFU.EX2 R140, R123 ;  /* 0x0000007b008c7308 */ /* 0x0009e20000000800 */
[C---:B--2---:R-:W-:Y:S01]  /*8050*/  FADD.FTZ R125, R155.reuse, R138 ;  /* 0x0000008a9b7d7221 */ /* 0x044fe20000010000 */
[----:B------:R-:W-:-:S06]  /*8060*/  F2FP.F16.F32.PACK_AB R174, R155, R174 ;  /* 0x000000ae9bae723e */ /* 0x000fcc00000000ff */
[----:B------:R-:W2:Y:S01]  /*8070*/  MUFU.EX2 R168, R168 ;  /* 0x000000a800a87308 */ /* 0x000ea20000000800 */
[----:B----4-:R-:W-:Y:S01]  /*8080*/  FADD.FTZ R123, R3, R14 ;  /* 0x0000000e037b7221 */ /* 0x010fe20000010000 */
[----:B------:R-:W-:-:S03]  /*8090*/  IMAD.MOV.U32 R3, RZ, RZ, R145 ;  /* 0x000000ffff037224 */ /* 0x000fc600078e0091 */
[----:B------:R-:W-:-:S03]  /*80a0*/  FADD.FTZ R14, R132, R123 ;  /* 0x0000007b840e7221 */ /* 0x000fc60000010000 */
[----:B------:R-:W4:Y:S01]  /*80b0*/  MUFU.EX2 R136, R136 ;  /* 0x0000008800887308 */ /* 0x000f220000000800 */
[----:B------:R-:W-:-:S04]  /*80c0*/  FADD.FTZ R123, R7, R14 ;  /* 0x0000000e077b7221 */ /* 0x000fc80000010000 */
[----:B------:R-:W-:-:S03]  /*80d0*/  FADD.FTZ R14, R134, R123 ;  /* 0x0000007b860e7221 */ /* 0x000fc60000010000 */
[----:B------:R-:W5:Y:S01]  /*80e0*/  MUFU.EX2 R157, R157 ;  /* 0x0000009d009d7308 */ /* 0x000f620000000800 */
[----:B-1----:R-:W-:Y:S01]  /*80f0*/  FADD.FTZ R123, R121, R14 ;  /* 0x0000000e797b7221 */ /* 0x002fe20000010000 */
[----:B--2---:R-:W-:-:S06]  /*8100*/  FADD.FTZ R138, R168, R125 ;  /* 0x0000007da88a7221 */ /* 0x004fcc0000010000 */
[----:B------:R-:W1:Y:S01]  /*8110*/  MUFU.EX2 R141, R141 ;  /* 0x0000008d008d7308 */ /* 0x000e620000000800 */
[C---:B----4-:R-:W-:Y:S01]  /*8120*/  FADD.FTZ R123, R136.reuse, R123 ;  /* 0x0000007b887b7221 */ /* 0x050fe20000010000 */
[----:B------:R-:W-:-:S03]  /*8130*/  F2FP.F16.F32.PACK_AB R173, R136, R121 ;  /* 0x0000007988ad723e */ /* 0x000fc600000000ff */
[----:B------:R-:W-:-:S03]  /*8140*/  FADD.FTZ R123, R140, R123 ;  /* 0x0000007b8c7b7221 */ /* 0x000fc60000010000 */
[----:B------:R2:W4:Y:S01]  /*8150*/  MUFU.EX2 R142, R179 ;  /* 0x000000b3008e7308 */ /* 0x0005220000000800 */
[C---:B-----5:R-:W-:Y:S01]  /*8160*/  FADD.FTZ R125, R157.reuse, R138 ;  /* 0x0000008a9d7d7221 */ /* 0x060fe20000010000 */
[----:B------:R-:W-:-:S06]  /*8170*/  F2FP.F16.F32.PACK_AB R168, R157, R168 ;  /* 0x000000a89da8723e */ /* 0x000fcc00000000ff */
[----:B------:R-:W5:Y:S01]  /*8180*/  MUFU.EX2 R169, R171 ;  /* 0x000000ab00a97308 */ /* 0x000f620000000800 */
[C---:B-1----:R-:W-:Y:S01]  /*8190*/  FADD.FTZ R123, R141.reuse, R123 ;  /* 0x0000007b8d7b7221 */ /* 0x042fe20000010000 */
[----:B--2---:R-:W-:Y:S02]  /*81a0*/  F2FP.F16.F32.PACK_AB R179, R134, R7 ;  /* 0x0000000786b3723e */ /* 0x004fe400000000ff */
[----:B------:R-:W-:-:S04]  /*81b0*/  F2FP.F16.F32.PACK_AB R175, R141, R140 ;  /* 0x0000008c8daf723e */ /* 0x000fc800000000ff */
[----:B------:R-:W1:Y:S01]  /*81c0*/  MUFU.EX2 R170, R170 ;  /* 0x000000aa00aa7308 */ /* 0x000e620000000800 */
[----:B----4-:R-:W-:-:S07]  /*81d0*/  FADD.FTZ R123, R142, R123 ;  /* 0x0000007b8e7b7221 */ /* 0x010fce0000010000 */
[----:B------:R-:W2:Y:S01]  /*81e0*/  MUFU.EX2 R138, R139 ;  /* 0x0000008b008a7308 */ /* 0x000ea20000000800 */
[C---:B-----5:R-:W-:Y:S01]  /*81f0*/  FADD.FTZ R123, R169.reuse, R123 ;  /* 0x0000007ba97b7221 */ /* 0x060fe20000010000 */
[----:B------:R-:W-:-:S06]  /*8200*/  F2FP.F16.F32.PACK_AB R169, R169, R142 ;  /* 0x0000008ea9a9723e */ /* 0x000fcc00000000ff */
[----:B------:R-:W4:Y:S01]  /*8210*/  MUFU.EX2 R143, R143 ;  /* 0x0000008f008f7308 */ /* 0x000f220000000800 */
[----:B-1----:R-:W-:-:S07]  /*8220*/  FADD.FTZ R14, R170, R125 ;  /* 0x0000007daa0e7221 */ /* 0x002fce0000010000 */
[----:B------:R-:W1:Y:S01]  /*8230*/  MUFU.EX2 R124, R124 ;  /* 0x0000007c007c7308 */ /* 0x000e620000000800 */
[----:B--2---:R-:W-:Y:S01]  /*8240*/  FADD.FTZ R123, R138, R123 ;  /* 0x0000007b8a7b7221 */ /* 0x004fe20000010000 */
[C---:B----4-:R-:W-:Y:S01]  /*8250*/  FADD.FTZ R14, R143.reuse, R14 ;  /* 0x0000000e8f0e7221 */ /* 0x050fe20000010000 */
[----:B------:R-:W-:Y:S02]  /*8260*/  F2FP.F16.F32.PACK_AB R170, R143, R170 ;  /* 0x000000aa8faa723e */ /* 0x000fe400000000ff */
[C---:B-1----:R-:W-:Y:S01]  /*8270*/  FADD.FTZ R7, R124.reuse, R123 ;  /* 0x0000007b7c077221 */ /* 0x042fe20000010000 */
[----:B------:R-:W-:Y:S01]  /*8280*/  F2FP.F16.F32.PACK_AB R171, R124, R138 ;  /* 0x0000008a7cab723e */ /* 0x000fe200000000ff */
[----:B---3--:R-:W-:Y:S06]  /*8290*/  @P1 BRA `(.L_x_3761) ;  /* 0xffffffc800cc1947 */ /* 0x008fec000383ffff */
[----:B------:R-:W-:Y:S01]  /*82a0*/  IMAD.MOV.U32 R3, RZ, RZ, R145 ;  /* 0x000000ffff037224 */ /* 0x000fe200078e0091 */
[----:B------:R-:W-:Y:S01]  /*82b0*/  UMOV UR36, UR5 ;  /* 0x0000000500247c82 */ /* 0x000fe20008000000 */
[----:B------:R-:W-:Y:S01]  /*82c0*/  IMAD.MOV.U32 R4, RZ, RZ, R21 ;  /* 0x000000ffff047224 */ /* 0x000fe200078e0015 */
[----:B------:R-:W-:-:S06]  /*82d0*/  UMOV UR39, UR40 ;  /* 0x0000002800277c82 */ /* 0x000fcc0008000000 */
.L_x_3744:
[----:B------:R-:W1:Y:S01]  /*82e0*/  LDC R20, c[0x0][0x9e4] ;  /* 0x00027900ff147b82 */ /* 0x000e620000000800 */
[----:B------:R-:W-:Y:S01]  /*82f0*/  ULDC UR4, c[0x0][0x9dc] ;  /* 0x0002770000047ab9 */ /* 0x000fe20000000800 */
[----:B------:R-:W-:Y:S01]  /*8300*/  LOP3.LUT R195, R195, 0xffefffff, RZ, 0xc0, !PT ;  /* 0xffefffffc3c37812 */ /* 0x000fe200078ec0ff */
[----:B------:R-:W-:-:S05]  /*8310*/  VIADD R21, R194, -UR4 ;  /* 0x80000004c2157c36 */ /* 0x000fca0008000000 */
[----:B------:R-:W-:Y:S02]  /*8320*/  R2UR UR4, R21 ;  /* 0x00000000150472ca */ /* 0x000fe400000e0000 */
[----:B-1----:R-:W-:-:S13]  /*8330*/  ISETP.GE.AND P1, PT, R20, 0x1, PT ;  /* 0x000000011400780c */ /* 0x002fda0003f26270 */
[----:B------:R-:W-:Y:S01]  /*8340*/  @P1 LOP3.LUT R195, R195, 0x100000, RZ, 0xfc, !PT ;  /* 0x00100000c3c31812 */ /* 0x000fe200078efcff */
[----:B------:R-:W-:Y:S06]  /*8350*/  @!P1 BRA `(.L_x_3762) ;  /* 0x0000000000449947 */ /* 0x000fec0003800000 */
        /* <DEDUP_REMOVED lines=9> */
.L_x_3763:
[----:B------:R-:W-:-:S13]  /*83f0*/  ISETP.NE.AND P1, PT, R20, 0x1, PT ;  /* 0x000000011400780c */ /* 0x000fda0003f25270 */
[----:B------:R-:W1:Y:S02]  /*8400*/  @P1 LDC.64 R120, c[0x0][0x9e8] ;  /* 0x00027a00ff781b82 */ /* 0x000e640000000a00 */
[----:B-1----:R-:W-:-:S05]  /*8410*/  @P1 IMAD.HI.U32 R120, R194, R120, RZ ;  /* 0x00000078c2781227 */ /* 0x002fca00078e00ff */
[----:B------:R-:W-:-:S07]  /*8420*/  @P1 SHF.R.U32.HI R194, RZ, R121, R120 ;  /* 0x00000079ffc21219 */ /* 0x000fce0000011678 */
.L_x_3764:
[----:B------:R-:W-:-:S05]  /*8430*/  IMAD R194, R194, R20, RZ ;  /* 0x00000014c2c27224 */ /* 0x000fca00078e02ff */
[----:B------:R-:W-:-:S13]  /*8440*/  R2UR UR5, R194 ;  /* 0x00000000c20572ca */ /* 0x000fda00000e0000 */
[----:B------:R-:W-:-:S04]  /*8450*/  UISETP.LT.AND UP0, UPT, UR4, UR5, UPT ;  /* 0x000000050400728c */ /* 0x000fc8000bf01270 */
[----:B------:R-:W-:-:S12]  /*8460*/  USEL UR4, UR4, UR5, !UP0 ;  /* 0x0000000504047287 */ /* 0x000fd8000c000000 */
.L_x_3762:
[----:B------:R-:W-:-:S04]  /*8470*/  UIADD3 UR4, UR4, 0x5f, URZ ;  /* 0x0000005f04047890 */ /* 0x000fc8000fffe03f */
[----:B------:R-:W-:-:S04]  /*8480*/  UIMAD.WIDE UR4, UR4, 0x2aaaaaab, URZ ;  /* 0x2aaaaaab040478a5 */ /* 0x000fc8000f8e023f */
[----:B------:R-:W-:-:S04]  /*8490*/  USHF.R.U32.HI UR4, URZ, 0x1f, UR5 ;  /* 0x0000001f3f047899 */ /* 0x000fc80008011605 */
[----:B------:R-:W-:-:S04]  /*84a0*/  ULEA.HI.SX32 UR4, UR5, UR4, 0x1c ;  /* 0x0000000405047291 */ /* 0x000fc8000f8fe23f */
        /* <DEDUP_REMOVED lines=8> */
[----:B------:R-:W-:-:S05]  /*8530*/  ULDC UR5, c[0x0][0x9d8] ;  /* 0x0002760000057ab9 */ /* 0x000fca0000000800 */
.L_x_3774:
[----:B------:R-:W-:-:S04]  /*8540*/  UIADD3 UR36, UR4, 0x1, URZ ;  /* 0x0000000104247890 */ /* 0x000fc8000fffe03f */
[----:B------:R-:W-:-:S04]  /*8550*/  UISETP.NE.AND UP0, UPT, UR36, 0x2, UPT ;  /* 0x000000022400788c */ /* 0x000fc8000bf05270 */
[----:B------:R-:W-:Y:S02]  /*8560*/  USEL UR39, URZ, 0x1, UP0 ;  /* 0x000000013f277887 */ /* 0x000fe40008000000 */
[----:B------:R-:W-:Y:S02]  /*8570*/  USEL UR36, UR36, URZ, UP0 ;  /* 0x0000003f24247287 */ /* 0x000fe40008000000 */
[----:B------:R-:W-:Y:S01]  /*8580*/  ULOP3.LUT UR39, UR7, UR39, URZ, 0x3c, !UPT ;  /* 0x0000002707277292 */ /* 0x000fe2000f8e3c3f */
[----:B------:R-:W-:Y:S11]  /*8590*/  @!P0 BRA `(.L_x_3766) ;  /* 0x0000000000048947 */ /* 0x000ff60003800000 */
[----:B------:R-:W-:Y:S01]  /*85a0*/  BPT.TRAP 0x1 ;  /* 0x000000040000795c */ /* 0x000fe20000300000 */
.L_x_3766:
[----:B------:R-:W-:Y:S01]  /*85b0*/  ULEA UR6, UR36, UR37, 0x3 ;  /* 0x0000002524067291 */ /* 0x000fe2000f8e183f */
[----:B------:R-:W-:-:S05]  /*85c0*/  IMAD.U32 R3, RZ, RZ, UR39 ;  /* 0x00000027ff037e24 */ /* 0x000fca000f8e00ff */
[----:B------:R-:W-:-:S04]  /*85d0*/  SHF.L.U32 R3, R3, 0x1f, RZ ;  /* 0x0000001f03037819 */ /* 0x000fc800000006ff */
[----:B------:R1:W2:Y:S01]  /*85e0*/  SYNCS.PHASECHK.TRANS64.TRYWAIT P1, [UR6+0x30830], R3 ;  /* 0x03083003ff0075a7 */ /* 0x0002a20008020146 */
[----:B------:R-:W-:Y:S05]  /*85f0*/  @!P0 BRA `(.L_x_3767) ;  /* 0x0000000000048947 */ /* 0x000fea0003800000 */
[----:B------:R-:W-:Y:S01]  /*8600*/  BPT.TRAP 0x1 ;  /* 0x000000040000795c */ /* 0x000fe20000300000 */
.L_x_3767:
[----:B--2---:R-:W-:Y:S05]  /*8610*/  @P1 BRA `(.L_x_3768) ;  /* 0x0000000000081947 */ /* 0x004fea0003800000 */
[----:B------:R-:W2:Y:S02]  /*8620*/  SYNCS.PHASECHK.TRANS64.TRYWAIT P1, [UR6+0x30830], R3 ;  /* 0x03083003ff0075a7 */ /* 0x000ea40008020146 */
[----:B--2---:R-:W-:Y:S05]  /*8630*/  @!P1 BRA `(.L_x_3769) ;  /* 0x000000b400bc9947 */ /* 0x004fea0003800000 */
.L_x_3768:
        /* <DEDUP_REMOVED lines=167> */
.L_x_3770:
[----:B------:R-:W-:Y:S01]  /*90b0*/  ULEA UR10, UR4, UR37, 0x3 ;  /* 0x00000025040a7291 */ /* 0x000fe2000f8e183f */
[----:B------:R-:W-:-:S05]  /*90c0*/  IMAD.U32 R0, RZ, RZ, UR7 ;  /* 0x00000007ff007e24 */ /* 0x000fca000f8e00ff */
[----:B------:R-:W-:-:S04]  /*90d0*/  SHF.L.U32 R0, R0, 0x1f, RZ ;  /* 0x0000001f00007819 */ /* 0x000fc800000006ff */
[----:B------:R3:W4:Y:S01]  /*90e0*/  SYNCS.PHASECHK.TRANS64.TRYWAIT P1, [UR10+0x30850], R0 ;  /* 0x03085000ff0075a7 */ /* 0x000722000802014a */
[----:B------:R-:W-:Y:S05]  /*90f0*/  @!P0 BRA `(.L_x_3771) ;  /* 0x0000000000048947 */ /* 0x000fea0003800000 */
[----:B------:R-:W-:Y:S01]  /*9100*/  BPT.TRAP 0x1 ;  /* 0x000000040000795c */ /* 0x000fe20000300000 */
.L_x_3771:
[----:B----4-:R-:W-:Y:S05]  /*9110*/  @P1 BRA `(.L_x_3772) ;  /* 0x0000000000081947 */ /* 0x010fea0003800000 */
[----:B------:R-:W4:Y:S02]  /*9120*/  SYNCS.PHASECHK.TRANS64.TRYWAIT P1, [UR10+0x30850], R0 ;  /* 0x03085000ff0075a7 */ /* 0x000f24000802014a */
[----:B----4-:R-:W-:Y:S05]  /*9130*/  @!P1 BRA `(.L_x_3773) ;  /* 0x000000ac00149947 */ /* 0x010fea0003800000 */
.L_x_3772:
        /* <DEDUP_REMOVED lines=25> */
[----:B------:R-:W-:Y:S01]  /*92d0*/  HGMMA.64x192x16.F32 R24, R188, gdesc[UR4].tnspB, R24, gsb0 ;  /* 0x42e00004bc187df0 */ /* 0x000fe20008000818 */
[----:B------:R-:W-:Y:S01]  /*92e0*/  UIADD3 UR6, UR4, 0x80, URZ ;  /* 0x0000008004067890 */ /* 0x000fe2000fffe03f */
[----:B---3--:R-:W-:Y:S01]  /*92f0*/  FMNMX.FTZ R0, R2, R21, !PT ;  /* 0x0000001502007209 */ /* 0x008fe20007810000 */
[----:B------:R-:W-:Y:S01]  /*9300*/  UMOV UR7, 0x40000040 ;  /* 0x4000004000077882 */ /* 0x000fe20000000000 */
[----:B------:R-:W-:Y:S01]  /*9310*/  MUFU.TANH R207, R207 ;  /* 0x000000cf00cf7308 */ /* 0x000fe20000002400 */
[----:B------:R-:W-:Y:S01]  /*9320*/  FMUL.FTZ R123, R123, UR5 ;  /* 0x000000057b7b7c20 */ /* 0x000fe20008410000 */
[----:B------:R-:W-:Y:S01]  /*9330*/  FMUL.FTZ R229, R160, UR5 ;  /* 0x00000005a0e57c20 */ /* 0x000fe20008410000 */
[----:B------:R-:W-:Y:S01]  /*9340*/  FMUL.FTZ R235, R161, UR5 ;  /* 0x00000005a1eb7c20 */ /* 0x000fe20008410000 */
[----:B------:R-:W-:Y:S01]  /*9350*/  FMUL.FTZ R127, R127, UR5 ;  /* 0x000000057f7f7c20 */ /* 0x000fe20008410000 */
[----:B-1----:R-:W-:Y:S01]  /*9360*/  FMNMX.FTZ R0, R3, R0, !PT ;  /* 0x0000000003007209 */ /* 0x002fe20007810000 */
        /* <DEDUP_REMOVED lines=21> */
[----:B------:R-:W1:Y:S01]  /*94c0*/  LDC R18, c[0x0][0x988] ;  /* 0x00026200ff127b82 */ /* 0x000e620000000800 */
[----:B------:R-:W-:Y:S01]  /*94d0*/  FMUL.FTZ R167, R167, UR5 ;  /* 0x00000005a7a77c20 */ /* 0x000fe20008410000 */
[----:B------:R-:W2:Y:S03]  /*94e0*/  S2R R208, SR_TID.X ;  /* 0x0000000000d07919 */ /* 0x000ea60000002100 */
[----:B------:R-:W-:Y:S08]  /*94f0*/  MUFU.TANH R215, R215 ;  /* 0x000000d700d77308 */ /* 0x000ff00000002400 */
[----:B------:R-:W-:Y:S08]  /*9500*/  MUFU.TANH R217, R217 ;  /* 0x000000d900d97308 */ /* 0x000ff00000002400 */
[----:B------:R-:W-:Y:S08]  /*9510*/  MUFU.TANH R219, R219 ;  /* 0x000000db00db7308 */ /* 0x000ff00000002400 */
[----:B------:R-:W-:Y:S01]  /*9520*/  MUFU.TANH R221, R221 ;  /* 0x000000dd00dd7308 */ /* 0x000fe20000002400 */
[----:B--2---:R-:W-:-:S07]  /*9530*/  LOP3.LUT P1, RZ, R208, 0x7f, RZ, 0xc0, !PT ;  /* 0x0000007fd0ff7812 */ /* 0x004fce000782c0ff */
[----:B------:R-:W-:Y:S08]  /*9540*/  MUFU.TANH R225, R225 ;  /* 0x000000e100e17308 */ /* 0x000ff00000002400 */
[----:B------:R-:W-:Y:S08]  /*9550*/  MUFU.TANH R233, R233 ;  /* 0x000000e900e97308 */ /* 0x000ff00000002400 */
[----:B------:R-:W-:Y:S08]  /*9560*/  MUFU.TANH R227, R227 ;  /* 0x000000e300e37308 */ /* 0x000ff00000002400 */
[----:B------:R-:W2:Y:S08]  /*9570*/  MUFU.TANH R121, R121 ;  /* 0x0000007900797308 */ /* 0x000eb00000002400 */
[----:B------:R-:W-:Y:S08]  /*9580*/  MUFU.TANH R237, R237 ;  /* 0x000000ed00ed7308 */ /* 0x000ff00000002400 */
[----:B------:R-:W3:Y:S01]  /*9590*/  MUFU.TANH R123, R123 ;  /* 0x0000007b007b7308 */ /* 0x000ee20000002400 */
[----:B--2---:R-:W-:-:S07]  /*95a0*/  FMNMX.FTZ R122, R121, R194, !PT ;  /* 0x000000c2797a7209 */ /* 0x004fce0007810000 */
[----:B------:R-:W-:Y:S08]  /*95b0*/  MUFU.TANH R229, R229 ;  /* 0x000000e500e57308 */ /* 0x000ff00000002400 */
[----:B------:R-:W-:Y:S01]  /*95c0*/  MUFU.TANH R235, R235 ;  /* 0x000000eb00eb7308 */ /* 0x000fe20000002400 */
[----:B---3--:R-:W-:-:S07]  /*95d0*/  FMNMX.FTZ R122, R123, R122, !PT ;  /* 0x0000007a7b7a7209 */ /* 0x008fce0007810000 */
        /* <DEDUP_REMOVED lines=38> */
[----:B------:R-:W2:Y:S01]  /*9840*/  MUFU.TANH R185, R185 ;  /* 0x000000b900b97308 */ /* 0x000ea20000002400 */
[----:B------:R-:W-:-:S07]  /*9850*/  UMOV UR7, 0x40000040 ;  /* 0x4000004000077882 */ /* 0x000fce0000000000 */
[----:B------:R-:W3:Y:S08]  /*9860*/  MUFU.TANH R187, R187 ;  /* 0x000000bb00bb7308 */ /* 0x000ef00000002400 */
[----:B------:R-:W4:Y:S01]  /*9870*/  MUFU.TANH R125, R125 ;  /* 0x0000007d007d7308 */ /* 0x000f220000002400 */
[----:B--2---:R-:W-:-:S04]  /*9880*/  FMNMX.FTZ R0, R185, R0, !PT ;  /* 0x00000000b9007209 */ /* 0x004fc80007810000 */
[----:B---3--:R-:W-:-:S04]  /*9890*/  FMNMX.FTZ R0, R187, R0, !PT ;  /* 0x00000000bb007209 */ /* 0x008fc80007810000 */
[----:B------:R-:W-:-:S04]  /*98a0*/  FMNMX.FTZ R0, R189, R0, !PT ;  /* 0x00000000bd007209 */ /* 0x000fc80007810000 */
[----:B------:R-:W-:Y:S02]  /*98b0*/  FMNMX.FTZ R0, R191, R0, !PT ;  /* 0x00000000bf007209 */ /* 0x000fe40007810000 */
[----:B----4-:R-:W-:Y:S02]  /*98c0*/  FMNMX.FTZ R122, R125, R122, !PT ;  /* 0x0000007a7d7a7209 */ /* 0x010fe40007810000 */
        /* <DEDUP_REMOVED lines=41> */
[----:B------:R-:W-:-:S04]  /*9b60*/  FMNMX.FTZ R0, R235, R0, !PT ;  /* 0x00000000eb007209 */ /* 0x000fc80007810000 */
[----:B------:R-:W-:-:S04]  /*9b70*/  FMNMX.FTZ R0, R231, R0, !PT ;  /* 0x00000000e7007209 */ /* 0x000fc80007810000 */
[----:B------:R-:W-:-:S05]  /*9b80*/  FMNMX.FTZ R0, R223, R0, !PT ;  /* 0x00000000df007209 */ /* 0x000fca0007810000 */
[----:B------:R-:W2:Y:S02]  /*9b90*/  SHFL.BFLY PT, R157, R0, 0x2, 0x1f ;  /* 0x0c401f00009d7f89 */ /* 0x000ea400000e0000 */
[----:B--2---:R-:W-:Y:S01]  /*9ba0*/  FMNMX.FTZ R4, R0, R157, !PT ;  /* 0x0000009d00047209 */ /* 0x004fe20007810000 */
[----:B------:R-:W-:-:S06]  /*9bb0*/  FMUL.FTZ R157, R158, UR5 ;  /* 0x000000059e9d7c20 */ /* 0x000fcc0008410000 */
[----:B------:R-:W2:Y:S02]  /*9bc0*/  MUFU.TANH R157, R157 ;  /* 0x0000009d009d7308 */ /* 0x000ea40000002400 */
[----:B--2---:R-:W-:-:S04]  /*9bd0*/  FMNMX.FTZ R122, R157, R122, !PT ;  /* 0x0000007a9d7a7209 */ /* 0x004fc80007810000 */
[----:B------:R-:W-:-:S04]  /*9be0*/  FMNMX.FTZ R122, R159, R122, !PT ;  /* 0x0000007a9f7a7209 */ /* 0x000fc80007810000 */
[----:B------:R-:W-:-:S04]  /*9bf0*/  FMNMX.FTZ R122, R161, R122, !PT ;  /* 0x0000007aa17a7209 */ /* 0x000fc80007810000 */
[----:B------:R-:W-:-:S04]  /*9c00*/  FMNMX.FTZ R122, R163, R122, !PT ;  /* 0x0000007aa37a7209 */ /* 0x000fc80007810000 */
[----:B------:R-:W-:-:S04]  /*9c10*/  FMNMX.FTZ R122, R165, R122, !PT ;  /* 0x0000007aa57a7209 */ /* 0x000fc80007810000 */
[----:B------:R-:W-:Y:S01]  /*9c20*/  FMNMX.FTZ R122, R167, R122, !PT ;  /* 0x0000007aa77a7209 */ /* 0x000fe20007810000 */
[----:B------:R-:W-:Y:S02]  /*9c30*/  WARPGROUP.DEPBAR.LE gsb0, 0x0 ;  /* 0x00008000000079c5 */ /* 0x000fe40000010000 */
[----:B------:R-:W-:Y:S01]  /*9c40*/  WARPGROUP.ARRIVE ;  /* 0x00000000000079c5 */ /* 0x000fe20000000000 */
[----:B------:R-:W2:Y:S05]  /*9c50*/  SHFL.BFLY PT, R177, R4, 0x1, 0x1f ;  /* 0x0c201f0004b17f89 */ /* 0x000eaa00000e0000 */
[----:B------:R-:W-:Y:S01]  /*9c60*/  HGMMA.64x192x16.F32 R24, R172, gdesc[UR4].tnspB, R24, gsb0 ;  /* 0x42e00004ac187df0 */ /* 0x000fe20008000818 */
[----:B------:R-:W-:Y:S01]  /*9c70*/  UIADD3 UR6, UR4, 0x280, URZ ;  /* 0x0000028004067890 */ /* 0x000fe2000fffe03f */
[----:B------:R-:W-:-:S02]  /*9c80*/  UMOV UR7, 0x40000040 ;  /* 0x4000004000077882 */ /* 0x000fc40000000000 */
[----:B------:R-:W-:Y:S01]  /*9c90*/  UMOV UR4, UR36 ;  /* 0x0000002400047c82 */ /* 0x000fe20008000000 */
[----:B--2---:R-:W-:-:S05]  /*9ca0*/  FMNMX.FTZ R4, R4, R177, !PT ;  /* 0x000000b104047209 */ /* 0x004fca0007810000 */
[C---:B-1----:R-:W-:Y:S01]  /*9cb0*/  FMUL.FTZ R120, R4.reuse, R18 ;  /* 0x0000001204787220 */ /* 0x042fe20000410000 */
[----:B------:R-:W-:-:S03]  /*9cc0*/  FADD.FTZ R21, -R4, R21 ;  /* 0x0000001504157221 */ /* 0x000fc60000010100 */
[-CC-:B------:R-:W-:Y:S01]  /*9cd0*/  FFMA.FTZ R188, R3, R18.reuse, -R120.reuse ;  /* 0x0000001203bc7223 */ /* 0x180fe20000010878 */
[-C--:B------:R-:W-:Y:S01]  /*9ce0*/  FMUL.FTZ R0, R21, R18.reuse ;  /* 0x0000001215007220 */ /* 0x080fe20000410000 */
[----:B------:R-:W1:Y:S01]  /*9cf0*/  SHFL.BFLY PT, R3, R122, 0x2, 0x1f ;  /* 0x0c401f007a037f89 */ /* 0x000e6200000e0000 */
        /* <DEDUP_REMOVED lines=18> */
[----:B-1----:R-:W-:Y:S01]  /*9e20*/  FMNMX.FTZ R2, R122, R3, !PT ;  /* 0x000000037a027209 */ /* 0x002fe20007810000 */
[----:B------:R-:W-:-:S06]  /*9e30*/  FFMA.FTZ R122, R229, R18, -R120 ;  /* 0x00000012e57a7223 */ /* 0x000fcc0000010878 */
[----:B------:R-:W-:Y:S01]  /*9e40*/  MUFU.EX2 R21, R21 ;  /* 0x0000001500157308 */ /* 0x000fe20000000800 */
[----:B------:R-:W1:Y:S07]  /*9e50*/  SHFL.BFLY PT, R3, R2, 0x1, 0x1f ;  /* 0x0c201f0002037f89 */ /* 0x000e6e00000e0000 */
[----:B------:R-:W-:Y:S08]  /*9e60*/  MUFU.EX2 R188, R188 ;  /* 0x000000bc00bc7308 */ /* 0x000ff00000000800 */
[----:B------:R-:W-:Y:S08]  /*9e70*/  MUFU.EX2 R190, R190 ;  /* 0x000000be00be7308 */ /* 0x000ff00000000800 */
[----:B------:R-:W-:Y:S01]  /*9e80*/  MUFU.EX2 R177, R177 ;  /* 0x000000b100b17308 */ /* 0x000fe20000000800 */
[----:B-1----:R-:W-:-:S05]  /*9e90*/  FMNMX.FTZ R3, R2, R3, !PT ;  /* 0x0000000302037209 */ /* 0x002fca0007810000 */
[----:B------:R-:W-:Y:S02]  /*9ea0*/  FADD.FTZ R181, -R3, R194 ;  /* 0x000000c203b57221 */ /* 0x000fe40000010100 */
[----:B------:R-:W-:Y:S01]  /*9eb0*/  MUFU.EX2 R184, R184 ;  /* 0x000000b800b87308 */ /* 0x000fe20000000800 */
[----:B------:R-:W-:Y:S02]  /*9ec0*/  IMAD.MOV.U32 R194, RZ, RZ, R3 ;  /* 0x000000ffffc27224 */ /* 0x000fe400078e0003 */
[----:B------:R-:W-:-:S05]  /*9ed0*/  FMUL.FTZ R181, R181, R18 ;  /* 0x00000012b5b57220 */ /* 0x000fca0000410000 */
[----:B------:R1:W-:Y:S08]  /*9ee0*/  MUFU.EX2 R2, R181 ;  /* 0x000000b500027308 */ /* 0x0003f00000000800 */
        /* <DEDUP_REMOVED lines=18> */
[-CC-:B------:R-:W-:Y:S01]  /*a010*/  FFMA.FTZ R174, R227, R18.reuse, -R120.reuse ;  /* 0x00000012e3ae7223 */ /* 0x180fe20000010878 */
[-C--:B------:R-:W-:Y:S01]  /*a020*/  FFMA.FTZ R217, R223, R18.reuse, -R120 ;  /* 0x00000012dfd97223 */ /* 0x080fe20000010878 */
[----:B------:R-:W-:Y:S01]  /*a030*/  HGMMA.64x192x16.F32 R24, R168, gdesc[UR4].tnspB, R24, gsb0 ;  /* 0x42e00004a8187df0 */ /* 0x000fe20008000818 */
[-C--:B------:R-:W-:Y:S01]  /*a040*/  FMUL.FTZ R120, R3, R18.reuse ;  /* 0x0000001203787220 */ /* 0x080fe20000410000 */
[----:B------:R-:W-:Y:S01]  /*a050*/  MUFU.EX2 R173, R173 ;  /* 0x000000ad00ad7308 */ /* 0x000fe20000000800 */
[----:B------:R-:W-:Y:S02]  /*a060*/  UMOV UR7, UR39 ;  /* 0x0000002700077c82 */ /* 0x000fe40008000000 */
[-CC-:B------:R-:W-:Y:S01]  /*a070*/  FFMA.FTZ R189, R121, R18.reuse, -R120.reuse ;  /* 0x0000001279bd7223 */ /* 0x180fe20000010878 */
[----:B------:R-:W-:Y:S01]  /*a080*/  FFMA.FTZ R191, R125, R18, -R120 ;  /* 0x000000127dbf7223 */ /* 0x000fe20000010878 */
[----:B------:R-:W-:-:S02]  /*a090*/  IMAD.U32 R125, RZ, RZ, UR36 ;  /* 0x00000024ff7d7e24 */ /* 0x000fc4000f8e00ff */
[-CC-:B------:R-:W-:Y:S01]  /*a0a0*/  FFMA.FTZ R126, R123, R18.reuse, -R120.reuse ;  /* 0x000000127b7e7223 */ /* 0x180fe20000010878 */
[-CC-:B------:R-:W-:Y:S01]  /*a0b0*/  FFMA.FTZ R128, R127, R18.reuse, -R120.reuse ;  /* 0x000000127f807223 */ /* 0x180fe20000010878 */
[-CC-:B------:R-:W-:Y:S01]  /*a0c0*/  FFMA.FTZ R185, R129, R18.reuse, -R120.reuse ;  /* 0x0000001281b97223 */ /* 0x180fe20000010878 */
[----:B------:R-:W2:Y:S01]  /*a0d0*/  MUFU.EX2 R189, R189 ;  /* 0x000000bd00bd7308 */ /* 0x000ea20000000800 */
[----:B------:R-:W-:Y:S01]  /*a0e0*/  @!P1 LEA R125, R125, UR37, 0x3 ;  /* 0x000000257d7d9c11 */ /* 0x000fe2000f8e18ff */
[-CC-:B------:R-:W-:Y:S01]  /*a0f0*/  FFMA.FTZ R130, R131, R18.reuse, -R120.reuse ;  /* 0x0000001283827223 */ /* 0x180fe20000010878 */
[----:B------:R-:W-:Y:S02]  /*a100*/  IMAD.U32 R129, RZ, RZ, UR10 ;  /* 0x0000000aff817e24 */ /* 0x000fe4000f8e00ff */
[-CC-:B------:R-:W-:Y:S01]  /*a110*/  FFMA.FTZ R121, R133, R18.reuse, -R120.reuse ;  /* 0x0000001285797223 */ /* 0x180fe20000010878 */
[----:B------:R-:W-:Y:S01]  /*a120*/  FFMA.FTZ R132, R135, R18, -R120 ;  /* 0x0000001287847223 */ /* 0x000fe20000010878 */
[----:B------:R-:W-:-:S02]  /*a130*/  @!P1 VIADD R125, R125, 0x30840 ;  /* 0x000308407d7d9836 */ /* 0x000fc40000000000 */
[-CC-:B-1----:R-:W-:Y:S01]  /*a140*/  FFMA.FTZ R181, R137, R18.reuse, -R120.reuse ;  /* 0x0000001289b57223 */ /* 0x182fe20000010878 */
[----:B------:R-:W1:Y:S01]  /*a150*/  MUFU.EX2 R126, R126 ;  /* 0x0000007e007e7308 */ /* 0x000e620000000800 */
[----:B------:R-:W-:Y:S02]  /*a160*/  @!P1 VIADD R129, R129, 0x30860 ;  /* 0x0003086081819836 */ /* 0x000fe40000000000 */
[-CC-:B------:R-:W-:Y:S01]  /*a170*/  FFMA.FTZ R134, R139, R18.reuse, -R120.reuse ;  /* 0x000000128b867223 */ /* 0x180fe20000010878 */
[----:B------:R-:W-:Y:S01]  /*a180*/  @!P1 PRMT R125, RZ, 0x654, R125 ;  /* 0x00000654ff7d9816 */ /* 0x000fe2000000007d */
[-CC-:B------:R-:W-:Y:S01]  /*a190*/  FFMA.FTZ R183, R141, R18.reuse, -R120.reuse ;  /* 0x000000128db77223 */ /* 0x180fe20000010878 */
[-CC-:B------:R-:W-:Y:S01]  /*a1a0*/  FFMA.FTZ R136, R143, R18.reuse, -R120.reuse ;  /* 0x000000128f887223 */ /* 0x180fe20000010878 */
[----:B------:R-:W-:Y:S01]  /*a1b0*/  @!P1 PRMT R129, RZ, 0x654, R129 ;  /* 0x00000654ff819816 */ /* 0x000fe20000000081 */
[-CC-:B------:R-:W-:Y:S01]  /*a1c0*/  FFMA.FTZ R123, R145, R18.reuse, -R120.reuse ;  /* 0x00000012917b7223 */ /* 0x180fe20000010878 */
[----:B------:R-:W3:Y:S01]  /*a1d0*/  MUFU.EX2 R191, R191 ;  /* 0x000000bf00bf7308 */ /* 0x000ee20000000800 */
[----:B--2---:R-:W-:Y:S01]  /*a1e0*/  FFMA.FTZ R127, R2, R7, R189 ;  /* 0x00000007027f7223 */ /* 0x004fe200000100bd */
[-CC-:B------:R-:W-:Y:S01]  /*a1f0*/  FFMA.FTZ R138, R147, R18.reuse, -R120.reuse ;  /* 0x00000012938a7223 */ /* 0x180fe20000010878 */
[-CC-:B------:R-:W-:Y:S01]  /*a200*/  FFMA.FTZ R149, R149, R18.reuse, -R120.reuse ;  /* 0x0000001295957223 */ /* 0x180fe20000010878 */
[-CC-:B------:R-:W-:Y:S01]  /*a210*/  FFMA.FTZ R155, R155, R18.reuse, -R120.reuse ;  /* 0x000000129b9b7223 */ /* 0x180fe20000010878 */
[-CC-:B------:R-:W-:Y:S01]  /*a220*/  FFMA.FTZ R157, R157, R18.reuse, -R120.reuse ;  /* 0x000000129d9d7223 */ /* 0x180fe20000010878 */
[-CC-:B------:R-:W-:Y:S01]  /*a230*/  FFMA.FTZ R159, R159, R18.reuse, -R120.reuse ;  /* 0x000000129f9f7223 */ /* 0x180fe20000010878 */
[-CC-:B------:R-:W-:Y:S01]  /*a240*/  FFMA.FTZ R161, R161, R18.reuse, -R120.reuse ;  /* 0x00000012a1a17223 */ /* 0x180fe20000010878 */
[----:B------:R-:W2:Y:S01]  /*a250*/  MUFU.EX2 R128, R128 ;  /* 0x0000008000807308 */ /* 0x000ea20000000800 */
[C---:B-1----:R-:W-:Y:S01]  /*a260*/  FADD.FTZ R140, R126.reuse, R127 ;  /* 0x0000007f7e8c7221 */ /* 0x042fe20000010000 */
[----:B------:R-:W-:Y:S01]  /*a270*/  F2FP.F16.F32.PACK_AB R189, R126, R189 ;  /* 0x000000bd7ebd723e */ /* 0x000fe200000000ff */
[-CC-:B------:R-:W-:Y:S01]  /*a280*/  FFMA.FTZ R163, R163, R18.reuse, -R120.reuse ;  /* 0x00000012a3a37223 */ /* 0x180fe20000010878 */
[----:B------:R-:W-:-:S04]  /*a290*/  FFMA.FTZ R165, R165, R18, -R120 ;  /* 0x00000012a5a57223 */ /* 0x000fc80000010878 */
[----:B------:R-:W1:Y:S01]  /*a2a0*/  MUFU.EX2 R185, R185 ;  /* 0x000000b900b97308 */ /* 0x000e620000000800 */
[----:B---3--:R-:W-:-:S07]  /*a2b0*/  FADD.FTZ R127, R191, R140 ;  /* 0x0000008cbf7f7221 */ /* 0x008fce0000010000 */
[----:B------:R-:W3:Y:S01]  /*a2c0*/  MUFU.EX2 R130, R130 ;  /* 0x0000008200827308 */ /* 0x000ee20000000800 */
[C---:B--2---:R-:W-:Y:S01]  /*a2d0*/  FADD.FTZ R140, R128.reuse, R127 ;  /* 0x0000007f808c7221 */ /* 0x044fe20000010000 */
[----:B------:R-:W-:-:S06]  /*a2e0*/  F2FP.F16.F32.PACK_AB R191, R128, R191 ;  /* 0x000000bf80bf723e */ /* 0x000fcc00000000ff */
[----:B------:R-:W2:Y:S01]  /*a2f0*/  MUFU.EX2 R121, R121 ;  /* 0x0000007900797308 */ /* 0x000ea20000000800 */
[----:B-1----:R-:W-:-:S07]  /*a300*/  FADD.FTZ R127, R185, R140 ;  /* 0x0000008cb97f7221 */ /* 0x002fce0000010000 */
[----:B------:R-:W1:Y:S01]  /*a310*/  MUFU.EX2 R132, R132 ;  /* 0x0000008400847308 */ /* 0x000e620000000800 */
[C---:B---3--:R-:W-:Y:S01]  /*a320*/  FADD.FTZ R140, R130.reuse, R127 ;  /* 0x0000007f828c7221 */ /* 0x048fe20000010000 */
[----:B------:R-:W-:-:S06]  /*a330*/  F2FP.F16.F32.PACK_AB R185, R130, R185 ;  /* 0x000000b982b9723e */ /* 0x000fcc00000000ff */
[----:B------:R-:W-:Y:S01]  /*a340*/  MUFU.EX2 R181, R181 ;  /* 0x000000b500b57308 */ /* 0x000fe20000000800 */
[----:B--2---:R-:W-:-:S07]  /*a350*/  FADD.FTZ R127, R121, R140 ;  /* 0x0000008c797f7221 */ /* 0x004fce0000010000 */
[----:B------:R-:W-:Y:S01]  /*a360*/  MUFU.EX2 R134, R134 ;  /* 0x0000008600867308 */ /* 0x000fe20000000800 */
[----:B-1----:R-:W-:-:S07]  /*a370*/  FADD.FTZ R140, R132, R127 ;  /* 0x0000007f848c7221 */ /* 0x002fce0000010000 */
        /* <DEDUP_REMOVED lines=12> */
[----:B------:R-:W1:Y:S08]  /*a440*/  MUFU.EX2 R163, R163 ;  /* 0x000000a300a37308 */ /* 0x000e700000000800 */
[----:B------:R-:W-:Y:S08]  /*a450*/  MUFU.EX2 R124, R124 ;  /* 0x0000007c007c7308 */ /* 0x000ff00000000800 */
[----:B------:R-:W-:Y:S01]  /*a460*/  MUFU.EX2 R165, R165 ;  /* 0x000000a500a57308 */ /* 0x000fe20000000800 */
[----:B------:R-:W-:-:S02]  /*a470*/  WARPGROUP.DEPBAR.LE gsb0, 0x0 ;  /* 0x00008000000079c5 */ /* 0x000fc40000010000 */
[----:B------:R2:W-:Y:S01]  /*a480*/  @!P1 SYNCS.ARRIVE.TRANS64.RED.A1T0 RZ, [R125+URZ], RZ ;  /* 0x000000ff7dff99a7 */ /* 0x0005e2000810043f */
[----:B------:R-:W-:-:S04]  /*a490*/  F2FP.F16.F32.PACK_AB R168, R215, R122 ;  /* 0x0000007ad7a8723e */ /* 0x000fc800000000ff */
[----:B------:R-:W-:Y:S01]  /*a4a0*/  MUFU.EX2 R217, R217 ;  /* 0x000000d900d97308 */ /* 0x000fe20000000800 */
[----:B-1----:R-:W-:Y:S01]  /*a4b0*/  F2FP.F16.F32.PACK_AB R169, R163, R161 ;  /* 0x000000a1a3a9723e */ /* 0x002fe200000000ff */
[----:B--2---:R-:W-:Y:S01]  /*a4c0*/  FFMA.FTZ R125, R0, R14, R21 ;  /* 0x0000000e007d7223 */ /* 0x004fe20000010015 */
[----:B------:R1:W-:Y:S01]  /*a4d0*/  @!P1 SYNCS.ARRIVE.TRANS64.RED.A1T0 RZ, [R129+URZ], RZ ;  /* 0x000000ff81ff99a7 */ /* 0x0003e2000810043f */
[-C--:B------:R-:W-:Y:S01]  /*a4e0*/  FFMA.FTZ R14, R151, R18.reuse, -R120 ;  /* 0x00000012970e7223 */ /* 0x080fe20000010878 */
[----:B------:R-:W-:Y:S01]  /*a4f0*/  ISETP.GT.AND P1, PT, R19, UR40, PT ;  /* 0x0000002813007c0c */ /* 0x000fe2000bf24270 */
[C---:B------:R-:W-:Y:S01]  /*a500*/  FADD.FTZ R125, R188.reuse, R125 ;  /* 0x0000007dbc7d7221 */ /* 0x040fe20000010000 */
[----:B------:R-:W-:Y:S01]  /*a510*/  F2FP.F16.F32.PACK_AB R188, R188, R21 ;  /* 0x00000015bcbc723e */ /* 0x000fe200000000ff */
[----:B------:R-:W-:Y:S01]  /*a520*/  FADD.FTZ R21, R181, R140 ;  /* 0x0000008cb5157221 */ /* 0x000fe20000010000 */
[----:B------:R-:W-:Y:S01]  /*a530*/  F2FP.F16.F32.PACK_AB R181, R134, R181 ;  /* 0x000000b586b5723e */ /* 0x000fe200000000ff */
[----:B------:R-:W-:Y:S01]  /*a540*/  FADD.FTZ R142, R190, R125 ;  /* 0x0000007dbe8e7221 */ /* 0x000fe20000010000 */
[-C--:B------:R-:W-:Y:S01]  /*a550*/  FFMA.FTZ R125, R153, R18.reuse, -R120 ;  /* 0x00000012997d7223 */ /* 0x080fe20000010878 */
[----:B------:R-:W-:Y:S01]  /*a560*/  FADD.FTZ R140, R134, R21 ;  /* 0x00000015868c7221 */ /* 0x000fe20000010000 */
[----:B------:R-:W2:Y:S01]  /*a570*/  MUFU.EX2 R14, R14 ;  /* 0x0000000e000e7308 */ /* 0x000ea20000000800 */
[----:B-1----:R-:W-:Y:S01]  /*a580*/  FADD.FTZ R129, R177, R142 ;  /* 0x0000008eb1817221 */ /* 0x002fe20000010000 */
[----:B------:R-:W-:Y:S01]  /*a590*/  FFMA.FTZ R120, R167, R18, -R120 ;  /* 0x00000012a7787223 */ /* 0x000fe20000010878 */
[----:B------:R-:W-:Y:S01]  /*a5a0*/  FADD.FTZ R21, R183, R140 ;  /* 0x0000008cb7157221 */ /* 0x000fe20000010000 */
[----:B------:R-:W-:Y:S01]  /*a5b0*/  F2FP.F16.F32.PACK_AB R190, R177, R190 ;  /* 0x000000beb1be723e */ /* 0x000fe200000000ff */
[----:B------:R-:W-:Y:S01]  /*a5c0*/  FADD.FTZ R142, R184, R129 ;  /* 0x00000081b88e7221 */ /* 0x000fe20000010000 */
[C---:B------:R-:W-:Y:S01]  /*a5d0*/  F2FP.F16.F32.PACK_AB R184, R179.reuse, R184 ;  /* 0x000000b8b3b8723e */ /* 0x040fe200000000ff */
[C---:B------:R-:W-:Y:S01]  /*a5e0*/  FADD.FTZ R126, R136.reuse, R21 ;  /* 0x00000015887e7221 */ /* 0x040fe20000010000 */
[----:B------:R-:W1:Y:S01]  /*a5f0*/  MUFU.EX2 R125, R125 ;  /* 0x0000007d007d7308 */ /* 0x000e620000000800 */
[----:B------:R-:W-:Y:S01]  /*a600*/  FADD.FTZ R129, R179, R142 ;  /* 0x0000008eb3817221 */ /* 0x000fe20000010000 */
[----:B------:R-:W-:Y:S01]  /*a610*/  F2FP.F16.F32.PACK_AB R183, R136, R183 ;  /* 0x000000b788b7723e */ /* 0x000fe200000000ff */
[----:B------:R-:W-:Y:S01]  /*a620*/  FADD.FTZ R21, R123, R126 ;  /* 0x0000007e7b157221 */ /* 0x000fe20000010000 */
[----:B------:R-:W-:Y:S01]  /*a630*/  F2FP.F16.F32.PACK_AB R177, R138, R123 ;  /* 0x0000007b8ab1723e */ /* 0x000fe200000000ff */
[----:B------:R-:W-:Y:S01]  /*a640*/  FADD.FTZ R142, R186, R129 ;  /* 0x00000081ba8e7221 */ /* 0x000fe20000010000 */
[C---:B------:R-:W-:Y:S01]  /*a650*/  F2FP.F16.F32.PACK_AB R186, R187.reuse, R186 ;  /* 0x000000babbba723e */ /* 0x040fe200000000ff */
[----:B------:R-:W-:Y:S01]  /*a660*/  FADD.FTZ R126, R138, R21 ;  /* 0x000000158a7e7221 */ /* 0x000fe20000010000 */
[----:B------:R-:W3:Y:S01]  /*a670*/  MUFU.EX2 R120, R120 ;  /* 0x0000007800787308 */ /* 0x000ee20000000800 */
[----:B------:R-:W-:Y:S01]  /*a680*/  FADD.FTZ R129, R187, R142 ;  /* 0x0000008ebb817221 */ /* 0x000fe20000010000 */
[----:B------:R-:W-:Y:S01]  /*a690*/  F2FP.F16.F32.PACK_AB R187, R132, R121 ;  /* 0x0000007984bb723e */ /* 0x000fe200000000ff */
[----:B------:R-:W-:Y:S01]  /*a6a0*/  FADD.FTZ R21, R7, R126 ;  /* 0x0000007e07157221 */ /* 0x000fe20000010000 */
[----:B--2---:R-:W-:Y:S01]  /*a6b0*/  F2FP.F16.F32.PACK_AB R179, R14, R7 ;  /* 0x000000070eb3723e */ /* 0x004fe200000000ff */
[----:B------:R-:W-:Y:S01]  /*a6c0*/  FADD.FTZ R142, R180, R129 ;  /* 0x00000081b48e7221 */ /* 0x000fe20000010000 */
[----:B------:R-:W-:Y:S01]  /*a6d0*/  F2FP.F16.F32.PACK_AB R180, R207, R180 ;  /* 0x000000b4cfb4723e */ /* 0x000fe200000000ff */
[----:B------:R-:W-:Y:S01]  /*a6e0*/  FADD.FTZ R126, R14, R21 ;  /* 0x000000150e7e7221 */ /* 0x000fe20000010000 */
[----:B------:R-:W-:-:S02]  /*a6f0*/  VIADD R19, R19, 0xffffffff ;  /* 0xffffffff13137836 */ /* 0x000fc40000000000 */
[----:B------:R-:W-:Y:S01]  /*a700*/  FADD.FTZ R127, R207, R142 ;  /* 0x0000008ecf7f7221 */ /* 0x000fe20000010000 */
[----:B------:R-:W-:Y:S01]  /*a710*/  F2FP.F16.F32.PACK_AB R170, R217, R124 ;  /* 0x0000007cd9aa723e */ /* 0x000fe200000000ff */
[----:B-1----:R-:W-:Y:S02]  /*a720*/  FADD.FTZ R126, R125, R126 ;  /* 0x0000007e7d7e7221 */ /* 0x002fe40000010000 */
[----:B------:R-:W-:Y:S01]  /*a730*/  FADD.FTZ R142, R182, R127 ;  /* 0x0000007fb68e7221 */ /* 0x000fe20000010000 */
[----:B------:R-:W-:Y:S01]  /*a740*/  F2FP.F16.F32.PACK_AB R182, R173, R182 ;  /* 0x000000b6adb6723e */ /* 0x000fe200000000ff */
[----:B------:R-:W-:Y:S02]  /*a750*/  FADD.FTZ R126, R155, R126 ;  /* 0x0000007e9b7e7221 */ /* 0x000fe40000010000 */
[----:B------:R-:W-:Y:S01]  /*a760*/  FADD.FTZ R127, R173, R142 ;  /* 0x0000008ead7f7221 */ /* 0x000fe20000010000 */
[----:B------:R-:W-:Y:S01]  /*a770*/  F2FP.F16.F32.PACK_AB R173, R155, R125 ;  /* 0x0000007d9bad723e */ /* 0x000fe200000000ff */
[----:B------:R-:W-:Y:S01]  /*a780*/  FADD.FTZ R126, R157, R126 ;  /* 0x0000007e9d7e7221 */ /* 0x000fe20000010000 */
[----:B---3--:R-:W-:Y:S01]  /*a790*/  F2FP.F16.F32.PACK_AB R171, R120, R165 ;  /* 0x000000a578ab723e */ /* 0x008fe200000000ff */
[----:B------:R-:W-:Y:S01]  /*a7a0*/  FADD.FTZ R128, R176, R127 ;  /* 0x0000007fb0807221 */ /* 0x000fe20000010000 */
[----:B------:R-:W-:Y:S01]  /*a7b0*/  F2FP.F16.F32.PACK_AB R176, R175, R176 ;  /* 0x000000b0afb0723e */ /* 0x000fe200000000ff */
[----:B------:R-:W-:-:S02]  /*a7c0*/  FADD.FTZ R126, R159, R126 ;  /* 0x0000007e9f7e7221 */ /* 0x000fc40000010000 */
[----:B------:R-:W-:Y:S01]  /*a7d0*/  FADD.FTZ R121, R175, R128 ;  /* 0x00000080af797221 */ /* 0x000fe20000010000 */
[----:B------:R-:W-:Y:S01]  /*a7e0*/  F2FP.F16.F32.PACK_AB R175, R159, R157 ;  /* 0x0000009d9faf723e */ /* 0x000fe200000000ff */
[----:B------:R-:W-:Y:S02]  /*a7f0*/  FADD.FTZ R126, R161, R126 ;  /* 0x0000007ea17e7221 */ /* 0x000fe40000010000 */
[----:B------:R-:W-:Y:S01]  /*a800*/  FADD.FTZ R128, R178, R121 ;  /* 0x00000079b2807221 */ /* 0x000fe20000010000 */
[----:B------:R-:W-:Y:S01]  /*a810*/  F2FP.F16.F32.PACK_AB R178, R209, R178 ;  /* 0x000000b2d1b2723e */ /* 0x000fe200000000ff */
[----:B------:R-:W-:Y:S02]  /*a820*/  FADD.FTZ R126, R163, R126 ;  /* 0x0000007ea37e7221 */ /* 0x000fe40000010000 */
[----:B------:R-:W-:Y:S02]  /*a830*/  FADD.FTZ R121, R209, R128 ;  /* 0x00000080d1797221 */ /* 0x000fe40000010000 */
[----:B------:R-:W-:-:S02]  /*a840*/  FADD.FTZ R126, R165, R126 ;  /* 0x0000007ea57e7221 */ /* 0x000fc40000010000 */
[----:B------:R-:W-:Y:S01]  /*a850*/  FADD.FTZ R128, R172, R121 ;  /* 0x00000079ac807221 */ /* 0x000fe20000010000 */
[----:B------:R-:W-:-:S03]  /*a860*/  F2FP.F16.F32.PACK_AB R172, R211, R172 ;  /* 0x000000acd3ac723e */ /* 0x000fc600000000ff */
[----:B------:R-:W-:-:S04]  /*a870*/  FADD.FTZ R21, R211, R128 ;  /* 0x00000080d3157221 */ /* 0x000fc80000010000 */
[----:B------:R-:W-:Y:S01]  /*a880*/  FADD.FTZ R128, R174, R21 ;  /* 0x00000015ae807221 */ /* 0x000fe20000010000 */
[C---:B------:R-:W-:Y:S01]  /*a890*/  F2FP.F16.F32.PACK_AB R174, R213.reuse, R174 ;  /* 0x000000aed5ae723e */ /* 0x040fe200000000ff */
[----:B------:R-:W-:Y:S02]  /*a8a0*/  IMAD.MOV.U32 R21, RZ, RZ, R4 ;  /* 0x000000ffff157224 */ /* 0x000fe400078e0004 */
[----:B------:R-:W-:-:S04]  /*a8b0*/  FADD.FTZ R7, R213, R128 ;  /* 0x00000080d5077221 */ /* 0x000fc80000010000 */
[----:B------:R-:W-:-:S04]  /*a8c0*/  FADD.FTZ R14, R122, R7 ;  /* 0x000000077a0e7221 */ /* 0x000fc80000010000 */
[----:B------:R-:W-:-:S04]  /*a8d0*/  FADD.FTZ R7, R215, R14 ;  /* 0x0000000ed7077221 */ /* 0x000fc80000010000 */
[----:B------:R-:W-:Y:S01]  /*a8e0*/  FADD.FTZ R14, R124, R7 ;  /* 0x000000077c0e7221 */ /* 0x000fe20000010000 */
[----:B------:R-:W-:-:S03]  /*a8f0*/  FADD.FTZ R7, R120, R126 ;  /* 0x0000007e78077221 */ /* 0x000fc60000010000 */
[----:B------:R-:W-:Y:S01]  /*a900*/  FADD.FTZ R14, R217, R14 ;  /* 0x0000000ed90e7221 */ /* 0x000fe20000010000 */
[----:B------:R-:W-:Y:S06]  /*a910*/  @P1 BRA `(.L_x_3774) ;  /* 0xffffffdc00081947 */ /* 0x000fec000383ffff */
.L_x_3765:
[----:B------:R-:W-:-:S13]  /*a920*/  ISETP.GE.AND P1, PT, R19, UR47, PT ;  /* 0x0000002f13007c0c */ /* 0x000fda000bf26270 */
[----:B------:R-:W-:Y:S05]  /*a930*/  @!P1 BRA `(.L_x_3775) ;  /* 0x00000034005c9947 */ /* 0x000fea0003800000 */
[----:B------:R-:W-:Y:S01]  /*a940*/  IMAD.MOV.U32 R207, RZ, RZ, R3 ;  /* 0x000000ffffcf7224 */ /* 0x000fe200078e0003 */
[----:B------:R-:W-:Y:S01]  /*a950*/  UMOV UR7, UR39 ;  /* 0x0000002700077c82 */ /* 0x000fe20008000000 */
[----:B------:R-:W-:Y:S01]  /*a960*/  IMAD.MOV.U32 R194, RZ, RZ, R4 ;  /* 0x000000ffffc27224 */ /* 0x000fe200078e0004 */
[----:B------:R-:W-:Y:S01]  /*a970*/  UMOV UR4, UR36 ;  /* 0x0000002400047c82 */ /* 0x000fe20008000000 */
[----:B------:R-:W-:Y:S01]  /*a980*/  IMAD.IADD R21, R5, 0x1, R15 ;  /* 0x0000000105157824 */ /* 0x000fe200078e020f */
[----:B------:R-:W-:Y:S01]  /*a990*/  ULDC UR40, c[0x0][0x9e4] ;  /* 0x0002790000287ab9 */ /* 0x000fe20000000800 */
[----:B------:R-:W-:Y:S01]  /*a9a0*/  ULDC UR46, c[0x0][0x2e0] ;  /* 0x0000b800002e7ab9 */ /* 0x000fe20000000800 */
[----:B------:R-:W-:Y:S01]  /*a9b0*/  ULDC UR5, c[0x0][0x9d8] ;  /* 0x0002760000057ab9 */ /* 0x000fe20000000800 */
[----:B------:R-:W-:-:S05]  /*a9c0*/  ULDC UR41, c[0x0][0x9e0] ;  /* 0x0002780000297ab9 */ /* 0x000fca0000000800 */
.L_x_3792:
[----:B------:R-:W-:-:S04]  /*a9d0*/  UIADD3 UR36, UR4, 0x1, URZ ;  /* 0x0000000104247890 */ /* 0x000fc8000fffe03f */
[----:B------:R-:W-:-:S04]  /*a9e0*/  UISETP.NE.AND UP0, UPT, UR36, 0x2, UPT ;  /* 0x000000022400788c */ /* 0x000fc8000bf05270 */
[----:B------:R-:W-:Y:S02]  /*a9f0*/  USEL UR39, URZ, 0x1, UP0 ;  /* 0x000000013f277887 */ /* 0x000fe40008000000 */
[----:B------:R-:W-:Y:S02]  /*aa00*/  USEL UR36, UR36, URZ, UP0 ;  /* 0x0000003f24247287 */ /* 0x000fe40008000000 */
[----:B------:R-:W-:Y:S01]  /*aa10*/  ULOP3.LUT UR39, UR7, UR39, URZ, 0x3c, !UPT ;  /* 0x0000002707277292 */ /* 0x000fe2000f8e3c3f */
[----:B------:R-:W-:Y:S11]  /*aa20*/  @!P0 BRA `(.L_x_3776) ;  /* 0x0000000000048947 */ /* 0x000ff60003800000 */
[----:B------:R-:W-:Y:S01]  /*aa30*/  BPT.TRAP 0x1 ;  /* 0x000000040000795c */ /* 0x000fe20000300000 */
.L_x_3776:
[----:B------:R-:W-:Y:S01]  /*aa40*/  ULEA UR6, UR36, UR37, 0x3 ;  /* 0x0000002524067291 */ /* 0x000fe2000f8e183f */
[----:B------:R-:W-:-:S05]  /*aa50*/  IMAD.U32 R3, RZ, RZ, UR39 ;  /* 0x00000027ff037e24 */ /* 0x000fca000f8e00ff */
[----:B------:R-:W-:-:S04]  /*aa60*/  SHF.L.U32 R3, R3, 0x1f, RZ ;  /* 0x0000001f03037819 */ /* 0x000fc800000006ff */
[----:B------:R1:W2:Y:S01]  /*aa70*/  SYNCS.PHASECHK.TRANS64.TRYWAIT P1, [UR6+0x30830], R3 ;  /* 0x03083003ff0075a7 */ /* 0x0002a20008020146 */
[----:B------:R-:W-:Y:S05]  /*aa80*/  @!P0 BRA `(.L_x_3777) ;  /* 0x0000000000048947 */ /* 0x000fea0003800000 */
[----:B------:R-:W-:Y:S01]  /*aa90*/  BPT.TRAP 0x1 ;  /* 0x000000040000795c */ /* 0x000fe20000300000 */
.L_x_3777:
[----:B--2---:R-:W-:Y:S05]  /*aaa0*/  @P1 BRA `(.L_x_3778) ;  /* 0x0000000000081947 */ /* 0x004fea0003800000 */
[----:B------:R-:W2:Y:S02]  /*aab0*/  SYNCS.PHASECHK.TRANS64.TRYWAIT P1, [UR6+0x30830], R3 ;  /* 0x03083003ff0075a7 */ /* 0x000ea40008020146 */
[----:B--2---:R-:W-:Y:S05]  /*aac0*/  @!P1 BRA `(.L_x_3779) ;  /* 0x0000009000c89947 */ /* 0x004fea0003800000 */
.L_x_3778:
        /* <DEDUP_REMOVED lines=167> */
.L_x_3780:
[----:B------:R-:W-:Y:S01]  /*b540*/  ULEA UR10, UR4, UR37, 0x3 ;  /* 0x00000025040a7291 */ /* 0x000fe2000f8e183f */
[----:B------:R-:W-:-:S05]  /*b550*/  IMAD.U32 R0, RZ, RZ, UR7 ;  /* 0x00000007ff007e24 */ /* 0x000fca000f8e00ff */
[----:B------:R-:W-:-:S04]  /*b560*/  SHF.L.U32 R0, R0, 0x1f, RZ ;  /* 0x0000001f00007819 */ /* 0x000fc800000006ff */
[----:B------:R3:W4:Y:S01]  /*b570*/  SYNCS.PHASECHK.TRANS64.TRYWAIT P1, [UR10+0x30850], R0 ;  /* 0x03085000ff0075a7 */ /* 0x000722000802014a */
[----:B------:R-:W-:Y:S05]  /*b580*/  @!P0 BRA `(.L_x_3781) ;  /* 0x0000000000048947 */ /* 0x000fea0003800000 */
[----:B------:R-:W-:Y:S01]  /*b590*/  BPT.TRAP 0x1 ;  /* 0x000000040000795c */ /* 0x000fe20000300000 */
.L_x_3781:
[----:B----4-:R-:W-:Y:S05]  /*b5a0*/  @P1 BRA `(.L_x_3782) ;  /* 0x0000000000081947 */ /* 0x010fea0003800000 */
[----:B------:R-:W4:Y:S02]  /*b5b0*/  SYNCS.PHASECHK.TRANS64.TRYWAIT P1, [UR10+0x30850], R0 ;  /* 0x03085000ff0075a7 */ /* 0x000f24000802014a */
[----:B----4-:R-:W-:Y:S05]  /*b5c0*/  @!P1 BRA `(.L_x_3783) ;  /* 0x0000008800209947 */ /* 0x010fea0003800000 */
.L_x_3782:
[----:B------:R-:W-:Y:S01]  /*b5d0*/  UIADD3 UR6, UR37, 0x400, URZ ;  /* 0x0000040025067890 */ /* 0x000fe2000fffe03f */
[----:B------:R-:W-:Y:S01]  /*b5e0*/  WARPGROUP.ARRIVE ;  /* 0x00000000000079c5 */ /* 0x000fe20000000000 */
[----:B------:R-:W-:-:S05]  /*b5f0*/  UMOV UR7, 0x40000040 ;  /* 0x4000004000077882 */ /* 0x000fca0000000000 */
[----:B------:R-:W4:Y:S01]  /*b600*/  S2R R216, SR_TID.X ;  /* 0x0000000000d87919 */ /* 0x000f220000002100 */
[----:B------:R-:W-:Y:S01]  /*b610*/  USHF.R.U32.HI UR6, URZ, 0x4, UR6 ;  /* 0x000000043f067899 */ /* 0x000fe20008011606 */
[----:B------:R-:W-:Y:S01]  /*b620*/  FMUL.FTZ R18, R126, UR5 ;  /* 0x000000057e127c20 */ /* 0x000fe20008410000 */
[----:B------:R-:W-:Y:S02]  /*b630*/  IMAD.U32 R126, RZ, RZ, UR36 ;  /* 0x00000024ff7e7e24 */ /* 0x000fe4000f8e00ff */
[----:B-12---:R-:W-:Y:S01]  /*b640*/  FMUL.FTZ R3, R121, UR5 ;  /* 0x0000000579037c20 */ /* 0x006fe20008410000 */
[----:B------:R-:W-:Y:S01]  /*b650*/  ULOP3.LUT UR6, UR6, 0x3fff, URZ, 0xc0, !UPT ;  /* 0x00003fff06067892 */ /* 0x000fe2000f8ec03f */
[----:B---3--:R-:W-:Y:S01]  /*b660*/  FMUL.FTZ R0, R122, UR5 ;  /* 0x000000057a007c20 */ /* 0x008fe20008410000 */
[----:B------:R-:W-:Y:S01]  /*b670*/  FMUL.FTZ R4, R123, UR5 ;  /* 0x000000057b047c20 */ /* 0x000fe20008410000 */
[----:B------:R-:W-:Y:S01]  /*b680*/  FMUL.FTZ R121, R130, UR5 ;  /* 0x0000000582797c20 */ /* 0x000fe20008410000 */
[----:B------:R-:W-:Y:S01]  /*b690*/  ULOP3.LUT UR6, UR6, 0x3000000, URZ, 0xfc, !UPT ;  /* 0x0300000006067892 */ /* 0x000fe2000f8efc3f */
[----:B------:R-:W-:Y:S01]  /*b6a0*/  FMUL.FTZ R122, R131, UR5 ;  /* 0x00000005837a7c20 */ /* 0x000fe20008410000 */
[----:B------:R-:W-:Y:S01]  /*b6b0*/  FMUL.FTZ R123, R134, UR5 ;  /* 0x00000005867b7c20 */ /* 0x000fe20008410000 */
[----:B------:R-:W-:Y:S01]  /*b6c0*/  FMUL.FTZ R2, R120, UR5 ;  /* 0x0000000578027c20 */ /* 0x000fe20008410000 */
[----:B------:R-:W-:Y:S01]  /*b6d0*/  UIMAD UR4, UR4, 0x900, UR6 ;  /* 0x00000900040478a4 */ /* 0x000fe2000f8e0206 */
[----:B------:R-:W-:Y:S01]  /*b6e0*/  FMUL.FTZ R130, R143, UR5 ;  /* 0x000000058f827c20 */ /* 0x000fe20008410000 */
        /* <DEDUP_REMOVED lines=13> */
[----:B------:R-:W1:Y:S01]  /*b7c0*/  MUFU.TANH R2, R2 ;  /* 0x0000000200027308 */ /* 0x000e620000002400 */
[----:B----4-:R-:W-:-:S07]  /*b7d0*/  LOP3.LUT P1, RZ, R216, 0x7f, RZ, 0xc0, !PT ;  /* 0x0000007fd8ff7812 */ /* 0x010fce000782c0ff */
[----:B------:R-:W2:Y:S08]  /*b7e0*/  MUFU.TANH R3, R3 ;  /* 0x0000000300037308 */ /* 0x000eb00000002400 */
[----:B------:R-:W3:Y:S01]  /*b7f0*/  MUFU.TANH R0, R0 ;  /* 0x0000000000007308 */ /* 0x000ee20000002400 */
[----:B------:R-:W-:-:S05]  /*b800*/  @!P1 LEA R126, R126, UR37, 0x3 ;  /* 0x000000257e7e9c11 */ /* 0x000fca000f8e18ff */
        /* <DEDUP_REMOVED lines=54> */
[----:B------:R-:W5:Y:S01]  /*bb70*/  LDC R162, c[0x0][0x288] ;  /* 0x0000a200ffa27b82 */ /* 0x000f620000000800 */
        /* <DEDUP_REMOVED lines=43> */
[----:B------:R-:W-:Y:S02]  /*be30*/  IMAD R170, R19, -0x60, RZ ;  /* 0xffffffa013aa7824 */ /* 0x000fe400078e02ff */
[----:B------:R-:W-:Y:S01]  /*be40*/  FMUL.FTZ R168, R164, UR5 ;  /* 0x00000005a4a87c20 */ /* 0x000fe20008410000 */
[----:B------:R-:W-:Y:S01]  /*be50*/  FMUL.FTZ R164, R165, UR5 ;  /* 0x00000005a5a47c20 */ /* 0x000fe20008410000 */
[----:B------:R1:W-:Y:S01]  /*be60*/  @!P1 SYNCS.ARRIVE.TRANS64.RED.A1T0 RZ, [R126+URZ], RZ ;  /* 0x000000ff7eff99a7 */ /* 0x0003e2000810043f */
[----:B------:R-:W-:Y:S01]  /*be70*/  IMAD R127, R17, UR46, R170 ;  /* 0x0000002e117f7c24 */ /* 0x000fe2000f8e02aa */
[----:B------:R-:W-:Y:S02]  /*be80*/  ISETP.GE.AND P1, PT, R20, 0x1, PT ;  /* 0x000000011400780c */ /* 0x000fe40003f26270 */
[----:B------:R-:W1:Y:S02]  /*be90*/  MUFU.TANH R168, R168 ;  /* 0x000000a800a87308 */ /* 0x000e640000002400 */
[----:B-----5:R-:W-:Y:S01]  /*bea0*/  IADD3 R127, R127, 0x1, -R162 ;  /* 0x000000017f7f7810 */ /* 0x020fe20007ffe8a2 */
[----:B------:R-:W-:-:S04]  /*beb0*/  IMAD R162, R16, -0x2, R170 ;  /* 0xfffffffe10a27824 */ /* 0x000fc800078e02aa */
[----:B------:R-:W-:Y:S01]  /*bec0*/  IMAD R127, R16, -0x2, R127 ;  /* 0xfffffffe107f7824 */ /* 0x000fe200078e027f */
[----:B------:R-:W1:Y:S03]  /*bed0*/  MUFU.TANH R164, R164 ;  /* 0x000000a400a47308 */ /* 0x000e660000002400 */
[C---:B------:R-:W-:Y:S02]  /*bee0*/  VIADD R178, R127.reuse, UR41 ;  /* 0x000000297fb27c36 */ /* 0x040fe40008000000 */
[----:B------:R-:W-:Y:S02]  /*bef0*/  VIADD R166, R127, UR45 ;  /* 0x0000002d7fa67c36 */ /* 0x000fe40008000000 */
[C---:B------:R-:W-:Y:S02]  /*bf00*/  IMAD.IADD R182, R5.reuse, 0x1, R178 ;  /* 0x0000000105b67824 */ /* 0x040fe400078e02b2 */
[----:B------:R-:W-:Y:S01]  /*bf10*/  IMAD.IADD R180, R5, 0x1, R166 ;  /* 0x0000000105b47824 */ /* 0x000fe200078e02a6 */
[----:B--234-:R-:W-:Y:S06]  /*bf20*/  @!P1 BRA `(.L_x_3784) ;  /* 0x0000000000589947 */ /* 0x01cfec0003800000 */
        /* <DEDUP_REMOVED lines=11> */
.L_x_3786:
[----:B------:R-:W-:-:S05]  /*bfe0*/  IMAD.U32 R147, RZ, RZ, UR40 ;  /* 0x00000028ff937e24 */ /* 0x000fca000f8e00ff */
[----:B------:R-:W-:-:S13]  /*bff0*/  ISETP.NE.AND P1, PT, R147, 0x1, PT ;  /* 0x000000019300780c */ /* 0x000fda0003f25270 */
[----:B-1----:R-:W1:Y:S01]  /*c000*/  @P1 LDC.64 R126, c[0x0][0x9e8] ;  /* 0x00027a00ff7e1b82 */ /* 0x002e620000000a00 */
[----:B------:R-:W-:-:S04]  /*c010*/  @P1 IMAD.IADD R145, R5, 0x1, R15 ;  /* 0x0000000105911824 */ /* 0x000fc800078e020f */
[----:B-1----:R-:W-:-:S04]  /*c020*/  @P1 IMAD.HI.U32 R126, R145, R126, RZ ;  /* 0x0000007e917e1227 */ /* 0x002fc800078e00ff */
[----:B------:R-:W-:Y:S01]  /*c030*/  IMAD.MOV.U32 R145, RZ, RZ, R21 ;  /* 0x000000ffff917224 */ /* 0x000fe200078e0015 */
[----:B------:R-:W-:-:S07]  /*c040*/  @P1 SHF.R.U32.HI R145, RZ, R127, R126 ;  /* 0x0000007fff911219 */ /* 0x000fce000001167e */
.L_x_3787:
[----:B------:R-:W-:Y:S05]  /*c050*/  BSYNC B0 ;  /* 0x0000000000007941 */ /* 0x000fea0003800000 */
.L_x_3785:
[----:B------:R-:W-:-:S05]  /*c060*/  IMAD R127, R145, R147, R162 ;  /* 0x00000093917f7224 */ /* 0x000fca00078e02a2 */
[----:B------:R-:W-:Y:S02]  /*c070*/  VIADDMNMX R182, R127, R147, R182, PT ;  /* 0x000000937fb67246 */ /* 0x000fe400038001b6 */
[----:B------:R-:W-:-:S07]  /*c080*/  VIMNMX R180, R180, R127, !PT ;  /* 0x0000007fb4b47248 */ /* 0x000fce0007fe0100 */
.L_x_3784:
[----:B------:R-:W-:Y:S01]  /*c090*/  ISETP.GE.AND P2, PT, R170, 0x9, PT ;  /* 0x00000009aa00780c */ /* 0x000fe20003f46270 */
[----:B-1----:R-:W-:Y:S01]  /*c0a0*/  IMAD.IADD R126, R6, 0x1, R178 ;  /* 0x00000001067e7824 */ /* 0x002fe200078e02b2 */
[----:B------:R-:W-:Y:S02]  /*c0b0*/  ISETP.GE.AND P1, PT, R170, 0x2, PT ;  /* 0x00000002aa00780c */ /* 0x000fe40003f26270 */
[C---:B------:R-:W-:Y:S02]  /*c0c0*/  ISETP.GT.AND P3, PT, R180.reuse, 0x8, !P2 ;  /* 0x00000008b400780c */ /* 0x040fe40005764270 */
[----:B------:R-:W-:Y:S02]  /*c0d0*/  ISETP.GT.AND P4, PT, R180, 0x1, !P1 ;  /* 0x00000001b400780c */ /* 0x000fe40004f84270 */
[----:B------:R-:W-:Y:S02]  /*c0e0*/  ISETP.LT.OR P3, PT, R182, 0x9, P3 ;  /* 0x00000009b600780c */ /* 0x000fe40001f61670 */
[----:B------:R-:W-:-:S02]  /*c0f0*/  ISETP.GE.AND P5, PT, R170, 0xa, PT ;  /* 0x0000000aaa00780c */ /* 0x000fc40003fa6270 */
[----:B------:R-:W-:Y:S02]  /*c100*/  FSEL R171, R172, -INF , !P3 ;  /* 0xff800000acab7808 */ /* 0x000fe40005800000 */
[----:B------:R-:W-:Y:S02]  /*c110*/  ISETP.LT.OR P4, PT, R182, 0x2, P4 ;  /* 0x00000002b600780c */ /* 0x000fe40002781670 */
[----:B------:R-:W-:Y:S02]  /*c120*/  ISETP.GT.AND P3, PT, R180, 0x9, !P5 ;  /* 0x00000009b400780c */ /* 0x000fe40006f64270 */
[----:B------:R-:W-:Y:S02]  /*c130*/  FSEL R169, R3, -INF , !P4 ;  /* 0xff80000003a97808 */ /* 0x000fe40006000000 */
        /* <DEDUP_REMOVED lines=103> */
[----:B------:R-:W-:-:S04]  /*c7b0*/  ISETP.GT.AND P6, PT, R180, 0x59, !P6 ;  /* 0x00000059b400780c */ /* 0x000fc800077c4270 */
[----:B------:R-:W-:-:S04]  /*c7c0*/  ISETP.LT.OR P6, PT, R182, 0x5a, P6 ;  /* 0x0000005ab600780c */ /* 0x000fc800037c1670 */
[----:B------:R-:W-:Y:S02]  /*c7d0*/  FSEL R127, R164, -INF , !P6 ;  /* 0xff800000a47f7808 */ /* 0x000fe40007000000 */
[----:B------:R-:W-:-:S13]  /*c7e0*/  ISETP.GE.AND P6, PT, R20, 0x1, PT ;  /* 0x000000011400780c */ /* 0x000fda0003fc6270 */
[----:B------:R-:W-:Y:S05]  /*c7f0*/  @!P6 BRA `(.L_x_3788) ;  /* 0x000000000054e947 */ /* 0x000fea0003800000 */
        /* <DEDUP_REMOVED lines=12> */
.L_x_3790:
[----:B------:R-:W-:-:S05]  /*c8c0*/  IMAD.U32 R148, RZ, RZ, UR40 ;  /* 0x00000028ff947e24 */ /* 0x000fca000f8e00ff */
[----:B------:R-:W-:-:S13]  /*c8d0*/  ISETP.NE.AND P6, PT, R148, 0x1, PT ;  /* 0x000000019400780c */ /* 0x000fda0003fc5270 */
[----:B------:R-:W1:Y:S02]  /*c8e0*/  @P6 LDC.64 R2, c[0x0][0x9e8] ;  /* 0x00027a00ff026b82 */ /* 0x000e640000000a00 */
[----:B-1----:R-:W-:-:S05]  /*c8f0*/  @P6 IMAD.HI.U32 R2, R187, R2, RZ ;  /* 0x00000002bb026227 */ /* 0x002fca00078e00ff */
[----:B------:R-:W-:-:S07]  /*c900*/  @P6 SHF.R.U32.HI R187, RZ, R3, R2 ;  /* 0x00000003ffbb6219 */ /* 0x000fce0000011602 */
.L_x_3791:
[----:B------:R-:W-:Y:S05]  /*c910*/  BSYNC B0 ;  /* 0x0000000000007941 */ /* 0x000fea0003800000 */
.L_x_3789:
[----:B------:R-:W-:-:S05]  /*c920*/  IMAD R187, R187, R148, R162 ;  /* 0x00000094bbbb7224 */ /* 0x000fca00078e02a2 */
[----:B------:R-:W-:Y:S02]  /*c930*/  VIADDMNMX R126, R187, R148, R126, PT ;  /* 0x00000094bb7e7246 */ /* 0x000fe4000380017e */
[----:B------:R-:W-:-:S07]  /*c940*/  VIMNMX R144, R144, R187, !PT ;  /* 0x000000bb90907248 */ /* 0x000fce0007fe0100 */
.L_x_3788:
[----:B------:R-:W-:Y:S01]  /*c950*/  ISETP.GT.AND P1, PT, R144, 0x1, !P1 ;  /* 0x000000019000780c */ /* 0x000fe20004f24270 */
[----:B------:R-:W-:Y:S01]  /*c960*/  UMOV UR7, UR39 ;  /* 0x0000002700077c82 */ /* 0x000fe20008000000 */
[----:B------:R-:W-:Y:S01]  /*c970*/  ISETP.NE.AND P6, PT, R209, RZ, PT ;  /* 0x000000ffd100720c */ /* 0x000fe20003fc5270 */
[----:B------:R-:W-:Y:S01]  /*c980*/  UMOV UR4, UR36 ;  /* 0x0000002400047c82 */ /* 0x000fe20008000000 */
[----:B------:R-:W-:Y:S02]  /*c990*/  ISETP.LT.OR P1, PT, R126, 0x2, P1 ;  /* 0x000000027e00780c */ /* 0x000fe40000f21670 */
[----:B------:R-:W-:Y:S02]  /*c9a0*/  ISETP.GT.AND P2, PT, R144, 0x8, !P2 ;  /* 0x000000089000780c */ /* 0x000fe40005744270 */
[----:B------:R-:W-:Y:S02]  /*c9b0*/  FSEL R223, R4, -INF , !P1 ;  /* 0xff80000004df7808 */ /* 0x000fe40004800000 */
[----:B------:R-:W-:-:S02]  /*c9c0*/  ISETP.NE.AND P1, PT, R189, RZ, PT ;  /* 0x000000ffbd00720c */ /* 0x000fc40003f25270 */
[----:B------:R-:W-:Y:S02]  /*c9d0*/  ISETP.LT.OR P2, PT, R126, 0x9, P2 ;  /* 0x000000097e00780c */ /* 0x000fe40001741670 */
[----:B------:R-:W-:Y:S02]  /*c9e0*/  ISETP.GT.AND P1, PT, R144, 0x9, !P1 ;  /* 0x000000099000780c */ /* 0x000fe40004f24270 */
[----:B------:R-:W-:Y:S02]  /*c9f0*/  FSEL R187, R18, -INF , !P2 ;  /* 0xff80000012bb7808 */ /* 0x000fe40005000000 */
[----:B------:R-:W-:Y:S01]  /*ca00*/  ISETP.LT.OR P1, PT, R126, 0xa, P1 ;  /* 0x0000000a7e00780c */ /* 0x000fe20000f21670 */
[----:B------:R-:W1:Y:S01]  /*ca10*/  LDC R18, c[0x0][0x988] ;  /* 0x00026200ff127b82 */ /* 0x000e620000000800 */
        /* <DEDUP_REMOVED lines=61> */
[----:B------:R-:W-:Y:S01]  /*cdf0*/  ISETP.NE.AND P1, PT, R208, RZ, PT ;  /* 0x000000ffd000720c */ /* 0x000fe20003f25270 */
[----:B------:R-:W2:Y:S01]  /*ce00*/  SHFL.BFLY PT, R2, R3, 0x2, 0x1f ;  /* 0x0c401f0003027f89 */ /* 0x000ea200000e0000 */
[----:B------:R-:W-:-:S02]  /*ce10*/  ISETP.NE.AND P6, PT, R154, RZ, PT ;  /* 0x000000ff9a00720c */ /* 0x000fc40003fc5270 */
[C---:B------:R-:W-:Y:S02]  /*ce20*/  ISETP.GT.AND P1, PT, R144.reuse, 0x31, !P1 ;  /* 0x000000319000780c */ /* 0x040fe40004f24270 */
[----:B------:R-:W-:Y:S02]  /*ce30*/  ISETP.GT.AND P3, PT, R144, 0x50, !P3 ;  /* 0x000000509000780c */ /* 0x000fe40005f64270 */
[C---:B------:R-:W-:Y:S02]  /*ce40*/  ISETP.LT.OR P1, PT, R126.reuse, 0x32, P1 ;  /* 0x000000327e00780c */ /* 0x040fe40000f21670 */
[----:B------:R-:W-:Y:S02]  /*ce50*/  ISETP.LT.OR P3, PT, R126, 0x51, P3 ;  /* 0x000000517e00780c */ /* 0x000fe40001f61670 */
[----:B------:R-:W-:Y:S02]  /*ce60*/  FSEL R123, R132, -INF , !P1 ;  /* 0xff800000847b7808 */ /* 0x000fe40004800000 */
[----:B------:R-:W-:-:S02]  /*ce70*/  ISETP.NE.AND P1, PT, R210, RZ, PT ;  /* 0x000000ffd200720c */ /* 0x000fc40003f25270 */
[C---:B------:R-:W-:Y:S02]  /*ce80*/  ISETP.GT.AND P4, PT, R144.reuse, 0x51, !P4 ;  /* 0x000000519000780c */ /* 0x040fe40006784270 */
[----:B------:R-:W-:Y:S02]  /*ce90*/  ISETP.GT.AND P1, PT, R144, 0x38, !P1 ;  /* 0x000000389000780c */ /* 0x000fe40004f24270 */
[----:B------:R-:W-:Y:S02]  /*cea0*/  FSEL R225, R142, -INF , !P3 ;  /* 0xff8000008ee17808 */ /* 0x000fe40005800000 */
[----:B------:R-:W-:Y:S02]  /*ceb0*/  ISETP.LT.OR P1, PT, R126, 0x39, P1 ;  /* 0x000000397e00780c */ /* 0x000fe40000f21670 */
[----:B------:R-:W-:Y:S02]  /*cec0*/  ISETP.GT.AND P5, PT, R144, 0x58, !P5 ;  /* 0x000000589000780c */ /* 0x000fe40006fa4270 */
[----:B------:R-:W-:-:S02]  /*ced0*/  FSEL R125, R134, -INF , !P1 ;  /* 0xff800000867d7808 */ /* 0x000fc40004800000 */
[----:B------:R-:W-:Y:S02]  /*cee0*/  ISETP.NE.AND P1, PT, R212, RZ, PT ;  /* 0x000000ffd400720c */ /* 0x000fe40003f25270 */
[----:B--2---:R-:W-:Y:S02]  /*cef0*/  FMNMX.FTZ R122, R3, R2, !PT ;  /* 0x00000002037a7209 */ /* 0x004fe40007810000 */
[----:B------:R-:W-:Y:S02]  /*cf00*/  ISETP.GT.AND P1, PT, R144, 0x39, !P1 ;  /* 0x000000399000780c */ /* 0x000fe40004f24270 */
[C---:B------:R-:W-:Y:S01]  /*cf10*/  ISETP.LT.OR P4, PT, R126.reuse, 0x52, P4 ;  /* 0x000000527e00780c */ /* 0x040fe20002781670 */
[----:B------:R-:W2:Y:S01]  /*cf20*/  SHFL.BFLY PT, R229, R122, 0x1, 0x1f ;  /* 0x0c201f007ae57f89 */ /* 0x000ea200000e0000 */
[C---:B------:R-:W-:Y:S02]  /*cf30*/  ISETP.LT.OR P1, PT, R126.reuse, 0x3a, P1 ;  /* 0x0000003a7e00780c */ /* 0x040fe40000f21670 */
[----:B------:R-:W-:-:S02]  /*cf40*/  ISETP.LT.OR P5, PT, R126, 0x59, P5 ;  /* 0x000000597e00780c */ /* 0x000fc40002fa1670 */
[----:B------:R-:W-:Y:S02]  /*cf50*/  FSEL R133, R133, -INF , !P1 ;  /* 0xff80000085857808 */ /* 0x000fe40004800000 */
[----:B------:R-:W-:-:S04]  /*cf60*/  ISETP.NE.AND P1, PT, R214, RZ, PT ;  /* 0x000000ffd600720c */ /* 0x000fc80003f25270 */
[----:B------:R-:W-:-:S04]  /*cf70*/  ISETP.GT.AND P1, PT, R144, 0x40, !P1 ;  /* 0x000000409000780c */ /* 0x000fc80004f24270 */
[----:B------:R-:W-:-:S04]  /*cf80*/  ISETP.LT.OR P1, PT, R126, 0x41, P1 ;  /* 0x000000417e00780c */ /* 0x000fc80000f21670 */
[----:B------:R-:W-:Y:S02]  /*cf90*/  FSEL R137, R137, -INF , !P1 ;  /* 0xff80000089897808 */ /* 0x000fe40004800000 */
[----:B------:R-:W-:Y:S02]  /*cfa0*/  ISETP.NE.AND P1, PT, R150, RZ, PT ;  /* 0x000000ff9600720c */ /* 0x000fe40003f25270 */
[----:B--2---:R-:W-:Y:S02]  /*cfb0*/  FMNMX.FTZ R4, R122, R229, !PT ;  /* 0x000000e57a047209 */ /* 0x004fe40007810000 */
[----:B------:R-:W-:-:S04]  /*cfc0*/  ISETP.GT.AND P1, PT, R144, 0x41, !P1 ;  /* 0x000000419000780c */ /* 0x000fc80004f24270 */
        /* <DEDUP_REMOVED lines=61> */
[----:B------:R-:W-:Y:S01]  /*d3a0*/  FMNMX.FTZ R120, R131, R120, !PT ;  /* 0x0000007883787209 */ /* 0x000fe20007810000 */
[----:B------:R-:W-:Y:S01]  /*d3b0*/  IMAD.MOV.U32 R194, RZ, RZ, R4 ;  /* 0x000000ffffc27224 */ /* 0x000fe200078e0004 */
[----:B------:R-:W-:-:S02]  /*d3c0*/  LOP3.LUT P6, RZ, R216, 0x7f, RZ, 0xc0, !PT ;  /* 0x0000007fd8ff7812 */ /* 0x000fc400078cc0ff */
        /* <DEDUP_REMOVED lines=12> */
[----:B------:R-:W-:Y:S01]  /*d490*/  FMNMX.FTZ R120, R225, R120, !PT ;  /* 0x00000078e1787209 */ /* 0x000fe20007810000 */
[C---:B--2---:R-:W-:Y:S01]  /*d4a0*/  FADD.FTZ R161, R188.reuse, R161 ;  /* 0x000000a1bca17221 */ /* 0x044fe20000010000 */
[----:B------:R-:W-:Y:S02]  /*d4b0*/  F2FP.F16.F32.PACK_AB R188, R188, R227 ;  /* 0x000000e3bcbc723e */ /* 0x000fe400000000ff */
[----:B------:R-:W-:-:S03]  /*d4c0*/  FMNMX.FTZ R120, R175, R120, !PT ;  /* 0x00000078af787209 */ /* 0x000fc60007810000 */
[----:B------:R-:W2:Y:S01]  /*d4d0*/  MUFU.EX2 R184, R184 ;  /* 0x000000b800b87308 */ /* 0x000ea20000000800 */
[----:B------:R-:W-:Y:S01]  /*d4e0*/  FMNMX.FTZ R120, R177, R120, !PT ;  /* 0x00000078b1787209 */ /* 0x000fe20007810000 */
[----:B---3--:R-:W-:-:S03]  /*d4f0*/  FADD.FTZ R14, R190, R161 ;  /* 0x000000a1be0e7221 */ /* 0x008fc60000010000 */
[----:B------:R-:W-:-:S03]  /*d500*/  FMNMX.FTZ R120, R139, R120, !PT ;  /* 0x000000788b787209 */ /* 0x000fc60007810000 */
[----:B------:R-:W3:Y:S01]  /*d510*/  MUFU.EX2 R171, R171 ;  /* 0x000000ab00ab7308 */ /* 0x000ee20000000800 */
[----:B-1----:R-:W-:Y:S01]  /*d520*/  F2FP.F16.F32.PACK_AB R190, R169, R190 ;  /* 0x000000bea9be723e */ /* 0x002fe200000000ff */
[----:B------:R-:W1:Y:S06]  /*d530*/  SHFL.BFLY PT, R3, R120, 0x2, 0x1f ;  /* 0x0c401f0078037f89 */ /* 0x000e6c00000e0000 */
[----:B------:R-:W4:Y:S08]  /*d540*/  MUFU.EX2 R186, R186 ;  /* 0x000000ba00ba7308 */ /* 0x000f300000000800 */
[----:B------:R5:W-:Y:S08]  /*d550*/  MUFU.EX2 R135, R185 ;  /* 0x000000b900877308 */ /* 0x000bf00000000800 */
        /* <DEDUP_REMOVED lines=9> */
[----:B------:R-:W-:-:S06]  /*d5f0*/  FMUL.FTZ R126, R3, R18 ;  /* 0x00000012037e7220 */ /* 0x000fcc0000410000 */
[----:B------:R-:W-:Y:S01]  /*d600*/  MUFU.EX2 R147, R147 ;  /* 0x0000009300937308 */ /* 0x000fe20000000800 */
[----:B------:R-:W-:-:S05]  /*d610*/  FSEL R126, R126, RZ, P1 ;  /* 0x000000ff7e7e7208 */ /* 0x000fca0000800000 */
[-CC-:B------:R-:W-:Y:S01]  /*d620*/  FFMA.FTZ R143, R2, R18.reuse, -R126.reuse ;  /* 0x00000012028f7223 */ /* 0x180fe2000001087e */
[----:B------:R-:W-:Y:S01]  /*d630*/  FSEL R2, R3, RZ, P1 ;  /* 0x000000ff03027208 */ /* 0x000fe20000800000 */
[-CC-:B------:R-:W-:Y:S01]  /*d640*/  FFMA.FTZ R120, R223, R18.reuse, -R126.reuse ;  /* 0x00000012df787223 */ /* 0x180fe2000001087e */
[-CC-:B------:R-:W-:Y:S01]  /*d650*/  FFMA.FTZ R122, R187, R18.reuse, -R126.reuse ;  /* 0x00000012bb7a7223 */ /* 0x180fe2000001087e */
[-CC-:B------:R-:W-:Y:S01]  /*d660*/  FFMA.FTZ R157, R221, R18.reuse, -R126.reuse ;  /* 0x00000012dd9d7223 */ /* 0x180fe2000001087e */
[-CC-:B-----5:R-:W-:Y:S01]  /*d670*/  FFMA.FTZ R185, R209, R18.reuse, -R126.reuse ;  /* 0x00000012d1b97223 */ /* 0x1a0fe2000001087e */
[----:B------:R-:W-:Y:S01]  /*d680*/  FADD.FTZ R159, -R2, R207 ;  /* 0x000000cf029f7221 */ /* 0x000fe20000010100 */
[----:B------:R-:W-:Y:S01]  /*d690*/  MUFU.EX2 R143, R143 ;  /* 0x0000008f008f7308 */ /* 0x000fe20000000800 */
[-CC-:B------:R-:W-:Y:S01]  /*d6a0*/  FFMA.FTZ R134, R123, R18.reuse, -R126.reuse ;  /* 0x000000127b867223 */ /* 0x180fe2000001087e */
[-C--:B------:R-:W-:Y:S01]  /*d6b0*/  FFMA.FTZ R124, R219, R18.reuse, -R126 ;  /* 0x00000012db7c7223 */ /* 0x080fe2000001087e */
[-C--:B------:R-:W-:Y:S01]  /*d6c0*/  FMUL.FTZ R159, R159, R18.reuse ;  /* 0x000000129f9f7220 */ /* 0x080fe20000410000 */
[----:B------:R-:W-:Y:S01]  /*d6d0*/  FADD.FTZ R123, R169, R14 ;  /* 0x0000000ea97b7221 */ /* 0x000fe20000010000 */
[-CC-:B------:R-:W-:Y:S01]  /*d6e0*/  FFMA.FTZ R187, R189, R18.reuse, -R126.reuse ;  /* 0x00000012bdbb7223 */ /* 0x180fe2000001087e */
[-CC-:B------:R-:W-:Y:S01]  /*d6f0*/  FFMA.FTZ R128, R217, R18.reuse, -R126.reuse ;  /* 0x00000012d9807223 */ /* 0x180fe2000001087e */
[-CC-:B------:R-:W-:Y:S01]  /*d700*/  FFMA.FTZ R181, R191, R18.reuse, -R126.reuse ;  /* 0x00000012bfb57223 */ /* 0x180fe2000001087e */
[----:B------:R-:W1:Y:S01]  /*d710*/  MUFU.EX2 R2, R159 ;  /* 0x0000009f00027308 */ /* 0x000e620000000800 */
[----:B--2---:R-:W-:Y:S01]  /*d720*/  FADD.FTZ R14, R184, R123 ;  /* 0x0000007bb80e7221 */ /* 0x004fe20000010000 */
[-CC-:B------:R-:W-:Y:S01]  /*d730*/  FFMA.FTZ R130, R215, R18.reuse, -R126.reuse ;  /* 0x00000012d7827223 */ /* 0x180fe2000001087e */
[-CC-:B------:R-:W-:Y:S01]  /*d740*/  FFMA.FTZ R183, R211, R18.reuse, -R126.reuse ;  /* 0x00000012d3b77223 */ /* 0x180fe2000001087e */
[-C--:B------:R-:W-:Y:S01]  /*d750*/  FFMA.FTZ R179, R125, R18.reuse, -R126 ;  /* 0x000000127db37223 */ /* 0x080fe2000001087e */
[----:B---3--:R-:W-:Y:S01]  /*d760*/  FADD.FTZ R123, R171, R14 ;  /* 0x0000000eab7b7221 */ /* 0x008fe20000010000 */
[-CC-:B------:R-:W-:Y:S01]  /*d770*/  FFMA.FTZ R132, R213, R18.reuse, -R126.reuse ;  /* 0x00000012d5847223 */ /* 0x180fe2000001087e */
[-CC-:B------:R-:W-:Y:S01]  /*d780*/  FFMA.FTZ R131, R131, R18.reuse, -R126.reuse ;  /* 0x0000001283837223 */ /* 0x180fe2000001087e */
[----:B------:R-:W2:Y:S01]  /*d790*/  MUFU.EX2 R120, R120 ;  /* 0x0000007800787308 */ /* 0x000ea20000000800 */
[----:B----4-:R-:W-:Y:S01]  /*d7a0*/  FADD.FTZ R138, R186, R123 ;  /* 0x0000007bba8a7221 */ /* 0x010fe20000010000 */
[-CC-:B------:R-:W-:Y:S01]  /*d7b0*/  FFMA.FTZ R136, R133, R18.reuse, -R126.reuse ;  /* 0x0000001285887223 */ /* 0x180fe2000001087e */
[-CC-:B------:R-:W-:Y:S01]  /*d7c0*/  FFMA.FTZ R141, R141, R18.reuse, -R126.reuse ;  /* 0x000000128d8d7223 */ /* 0x180fe2000001087e */
[-CC-:B------:R-:W-:Y:S01]  /*d7d0*/  FFMA.FTZ R129, R129, R18.reuse, -R126.reuse ;  /* 0x0000001281817223 */ /* 0x180fe2000001087e */
[-CC-:B------:R-:W-:Y:S01]  /*d7e0*/  FFMA.FTZ R225, R225, R18.reuse, -R126.reuse ;  /* 0x00000012e1e17223 */ /* 0x180fe2000001087e */
[-CC-:B------:R-:W-:Y:S01]  /*d7f0*/  FFMA.FTZ R175, R175, R18.reuse, -R126.reuse ;  /* 0x00000012afaf7223 */ /* 0x180fe2000001087e */
[----:B------:R-:W-:Y:S01]  /*d800*/  FFMA.FTZ R177, R177, R18, -R126 ;  /* 0x00000012b1b17223 */ /* 0x000fe2000001087e */
[----:B------:R-:W3:Y:S01]  /*d810*/  MUFU.EX2 R122, R122 ;  /* 0x0000007a007a7308 */ /* 0x000ee20000000800 */
[----:B-1----:R-:W-:Y:S01]  /*d820*/  FFMA.FTZ R7, R2, R7, R143 ;  /* 0x0000000702077223 */ /* 0x002fe2000001008f */
[----:B------:R-:W-:Y:S01]  /*d830*/  IMAD.U32 R133, RZ, RZ, UR10 ;  /* 0x0000000aff857e24 */ /* 0x000fe2000f8e00ff */
[C---:B------:R-:W-:Y:S01]  /*d840*/  ISETP.GT.AND P1, PT, R19.reuse, UR47, PT ;  /* 0x0000002f13007c0c */ /* 0x040fe2000bf24270 */
[----:B------:R-:W-:Y:S01]  /*d850*/  VIADD R19, R19, 0xffffffff ;  /* 0xffffffff13137836 */ /* 0x000fe20000000000 */
[----:B------:R-:W-:Y:S01]  /*d860*/  F2FP.F16.F32.PACK_AB R186, R173, R186 ;  /* 0x000000baadba723e */ /* 0x000fe200000000ff */
[----:B------:R-:W-:Y:S01]  /*d870*/  @!P6 VIADD R133, R133, 0x30860 ;  /* 0x000308608585e836 */ /* 0x000fe20000000000 */
[----:B------:R-:W-:Y:S01]  /*d880*/  F2FP.F16.F32.PACK_AB R184, R171, R184 ;  /* 0x000000b8abb8723e */ /* 0x000fe200000000ff */
[----:B------:R-:W1:Y:S01]  /*d890*/  MUFU.EX2 R157, R157 ;  /* 0x0000009d009d7308 */ /* 0x000e620000000800 */
[C---:B--2---:R-:W-:Y:S01]  /*d8a0*/  FADD.FTZ R7, R120.reuse, R7 ;  /* 0x0000000778077221 */ /* 0x044fe20000010000 */
[----:B------:R-:W-:Y:S01]  /*d8b0*/  F2FP.F16.F32.PACK_AB R189, R120, R143 ;  /* 0x0000008f78bd723e */ /* 0x000fe200000000ff */
[----:B------:R-:W-:Y:S01]  /*d8c0*/  IMAD.MOV.U32 R207, RZ, RZ, R3 ;  /* 0x000000ffffcf7224 */ /* 0x000fe200078e0003 */
[----:B------:R-:W-:-:S04]  /*d8d0*/  @!P6 PRMT R133, RZ, 0x654, R133 ;  /* 0x00000654ff85e816 */ /* 0x000fc80000000085 */
[----:B------:R-:W2:Y:S01]  /*d8e0*/  MUFU.EX2 R185, R185 ;  /* 0x000000b900b97308 */ /* 0x000ea20000000800 */
[----:B---3--:R-:W-:Y:S01]  /*d8f0*/  FADD.FTZ R14, R122, R7 ;  /* 0x000000077a0e7221 */ /* 0x008fe20000010000 */
[----:B------:R-:W-:Y:S01]  /*d900*/  FADD.FTZ R7, R173, R138 ;  /* 0x0000008aad077221 */ /* 0x000fe20000010000 */
[----:B------:R3:W-:Y:S03]  /*d910*/  @!P6 SYNCS.ARRIVE.TRANS64.RED.A1T0 RZ, [R133+URZ], RZ ;  /* 0x000000ff85ffe9a7 */ /* 0x0007e6000810043f */
[----:B------:R-:W-:Y:S01]  /*d920*/  FADD.FTZ R138, R180, R7 ;  /* 0x00000007b48a7221 */ /* 0x000fe20000010000 */
[-C--:B------:R-:W-:Y:S01]  /*d930*/  FFMA.FTZ R7, R137, R18.reuse, -R126 ;  /* 0x0000001289077223 */ /* 0x080fe2000001087e */
[----:B------:R-:W4:Y:S01]  /*d940*/  MUFU.EX2 R124, R124 ;  /* 0x0000007c007c7308 */ /* 0x000f220000000800 */
[----:B-1----:R-:W-:Y:S01]  /*d950*/  FADD.FTZ R14, R157, R14 ;  /* 0x0000000e9d0e7221 */ /* 0x002fe20000010000 */
[----:B------:R-:W-:Y:S01]  /*d960*/  FADD.FTZ R125, R135, R138 ;  /* 0x0000008a877d7221 */ /* 0x000fe20000010000 */
[-CC-:B------:R-:W-:Y:S01]  /*d970*/  FFMA.FTZ R138, R121, R18.reuse, -R126.reuse ;  /* 0x00000012798a7223 */ /* 0x180fe2000001087e */
[----:B------:R-:W-:Y:S01]  /*d980*/  FFMA.FTZ R126, R139, R18, -R126 ;  /* 0x000000128b7e7223 */ /* 0x000fe2000001087e */
[----:B------:R-:W-:Y:S01]  /*d990*/  F2FP.F16.F32.PACK_AB R180, R135, R180 ;  /* 0x000000b487b4723e */ /* 0x000fe200000000ff */
[----:B------:R-:W-:Y:S01]  /*d9a0*/  FADD.FTZ R140, R182, R125 ;  /* 0x0000007db68c7221 */ /* 0x000fe20000010000 */
[----:B------:R-:W-:Y:S01]  /*d9b0*/  F2FP.F16.F32.PACK_AB R182, R145, R182 ;  /* 0x000000b691b6723e */ /* 0x000fe200000000ff */
[----:B------:R-:W1:Y:S01]  /*d9c0*/  MUFU.EX2 R187, R187 ;  /* 0x000000bb00bb7308 */ /* 0x000e620000000800 */
[----:B--2---:R-:W-:Y:S01]  /*d9d0*/  FADD.FTZ R123, R185, R14 ;  /* 0x0000000eb97b7221 */ /* 0x004fe20000010000 */
[----:B------:R-:W-:-:S06]  /*d9e0*/  F2FP.F16.F32.PACK_AB R191, R157, R122 ;  /* 0x0000007a9dbf723e */ /* 0x000fcc00000000ff */
[----:B------:R-:W2:Y:S01]  /*d9f0*/  MUFU.EX2 R128, R128 ;  /* 0x0000008000807308 */ /* 0x000ea20000000800 */
[C---:B----4-:R-:W-:Y:S01]  /*da00*/  FADD.FTZ R14, R124.reuse, R123 ;  /* 0x0000007b7c0e7221 */ /* 0x050fe20000010000 */
[----:B------:R-:W-:Y:S01]  /*da10*/  FADD.FTZ R123, R145, R140 ;  /* 0x0000008c917b7221 */ /* 0x000fe20000010000 */
[----:B------:R-:W-:-:S03]  /*da20*/  F2FP.F16.F32.PACK_AB R185, R124, R185 ;  /* 0x000000b97cb9723e */ /* 0x000fc600000000ff */
[----:B------:R-:W-:Y:S01]  /*da30*/  FADD.FTZ R140, R176, R123 ;  /* 0x0000007bb08c7221 */ /* 0x000fe20000010000 */
[----:B------:R-:W-:Y:S01]  /*da40*/  F2FP.F16.F32.PACK_AB R176, R147, R176 ;  /* 0x000000b093b0723e */ /* 0x000fe200000000ff */
[----:B------:R-:W4:Y:S01]  /*da50*/  MUFU.EX2 R181, R181 ;  /* 0x000000b500b57308 */ /* 0x000f220000000800 */
[----:B-1----:R-:W-:Y:S01]  /*da60*/  FADD.FTZ R121, R187, R14 ;  /* 0x0000000ebb797221 */ /* 0x002fe20000010000 */
[----:B------:R-:W-:-:S06]  /*da70*/  FADD.FTZ R123, R147, R140 ;  /* 0x0000008c937b7221 */ /* 0x000fcc0000010000 */
        /* <DEDUP_REMOVED lines=11> */
[----:B----4-:R-:W-:-:S07]  /*db30*/  FADD.FTZ R140, R178, R123 ;  /* 0x0000007bb28c7221 */ /* 0x010fce0000010000 */
[----:B------:R-:W4:Y:S01]  /*db40*/  MUFU.EX2 R131, R131 ;  /* 0x0000008300837308 */ /* 0x000f220000000800 */
[C---:B-1----:R-:W-:Y:S01]  /*db50*/  FADD.FTZ R14, R132.reuse, R121 ;  /* 0x00000079840e7221 */ /* 0x042fe20000010000 */
[----:B------:R-:W-:-:S06]  /*db60*/  F2FP.F16.F32.PACK_AB R183, R132, R183 ;  /* 0x000000b784b7723e */ /* 0x000fcc00000000ff */
[----:B------:R-:W1:Y:S01]  /*db70*/  MUFU.EX2 R172, R172 ;  /* 0x000000ac00ac7308 */ /* 0x000e620000000800 */
[C---:B--2---:R-:W-:Y:S01]  /*db80*/  FADD.FTZ R123, R149.reuse, R140 ;  /* 0x0000008c957b7221 */ /* 0x044fe20000010000 */
[----:B------:R-:W-:-:S06]  /*db90*/  F2FP.F16.F32.PACK_AB R178, R149, R178 ;  /* 0x000000b295b2723e */ /* 0x000fcc00000000ff */
[----:B------:R-:W2:Y:S01]  /*dba0*/  MUFU.EX2 R134, R134 ;  /* 0x0000008600867308 */ /* 0x000ea20000000800 */
[----:B----4-:R-:W-:-:S07]  /*dbb0*/  FADD.FTZ R121, R131, R14 ;  /* 0x0000000e83797221 */ /* 0x010fce0000010000 */
[----:B------:R-:W4:Y:S01]  /*dbc0*/  MUFU.EX2 R151, R151 ;  /* 0x0000009700977308 */ /* 0x000f220000000800 */
[----:B-1----:R-:W-:-:S07]  /*dbd0*/  FADD.FTZ R140, R172, R123 ;  /* 0x0000007bac8c7221 */ /* 0x002fce0000010000 */
        /* <DEDUP_REMOVED lines=27> */
[----:B------:R4:W5:Y:S01]  /*dd90*/  MUFU.EX2 R169, R175 ;  /* 0x000000af00a97308 */ /* 0x0009620000000800 */
[----:B-1----:R-:W-:-:S07]  /*dda0*/  FADD.FTZ R121, R129, R121 ;  /* 0x0000007981797221 */ /* 0x002fce0000010000 */
[----:B------:R-:W1:Y:S01]  /*ddb0*/  MUFU.EX2 R170, R170 ;  /* 0x000000aa00aa7308 */ /* 0x000e620000000800 */
[----:B--2---:R-:W-:Y:S01]  /*ddc0*/  FADD.FTZ R121, R144, R121 ;  /* 0x0000007990797221 */ /* 0x004fe20000010000 */
[----:B----4-:R-:W-:-:S06]  /*ddd0*/  F2FP.F16.F32.PACK_AB R175, R129, R142 ;  /* 0x0000008e81af723e */ /* 0x010fcc00000000ff */
[----:B------:R2:W4:Y:S01]  /*dde0*/  MUFU.EX2 R140, R177 ;  /* 0x000000b1008c7308 */ /* 0x0005220000000800 */
[C---:B-----5:R-:W-:Y:S01]  /*ddf0*/  FADD.FTZ R121, R169.reuse, R121 ;  /* 0x00000079a9797221 */ /* 0x060fe20000010000 */
[----:B------:R-:W-:-:S06]  /*de00*/  F2FP.F16.F32.PACK_AB R169, R169, R144 ;  /* 0x00000090a9a9723e */ /* 0x000fcc00000000ff */
[----:B------:R-:W5:Y:S01]  /*de10*/  MUFU.EX2 R127, R127 ;  /* 0x0000007f007f7308 */ /* 0x000f620000000800 */
[----:B-1----:R-:W-:Y:S01]  /*de20*/  FADD.FTZ R14, R170, R123 ;  /* 0x0000007baa0e7221 */ /* 0x002fe20000010000 */
[----:B--2---:R-:W-:-:S06]  /*de30*/  F2FP.F16.F32.PACK_AB R177, R134, R131 ;  /* 0x0000008386b1723e */ /* 0x004fcc00000000ff */
[----:B------:R-:W1:Y:S01]  /*de40*/  MUFU.EX2 R126, R126 ;  /* 0x0000007e007e7308 */ /* 0x000e620000000800 */
[----:B----4-:R-:W-:Y:S01]  /*de50*/  FADD.FTZ R121, R140, R121 ;  /* 0x000000798c797221 */ /* 0x010fe20000010000 */
[C---:B-----5:R-:W-:Y:S01]  /*de60*/  FADD.FTZ R14, R127.reuse, R14 ;  /* 0x0000000e7f0e7221 */ /* 0x060fe20000010000 */
[----:B------:R-:W-:Y:S02]  /*de70*/  F2FP.F16.F32.PACK_AB R170, R127, R170 ;  /* 0x000000aa7faa723e */ /* 0x000fe400000000ff */
[C---:B-1----:R-:W-:Y:S01]  /*de80*/  FADD.FTZ R7, R126.reuse, R121 ;  /* 0x000000797e077221 */ /* 0x042fe20000010000 */
[----:B------:R-:W-:Y:S01]  /*de90*/  F2FP.F16.F32.PACK_AB R171, R126, R140 ;  /* 0x0000008c7eab723e */ /* 0x000fe200000000ff */
[----:B---3--:R-:W-:Y:S06]  /*dea0*/  @P1 BRA `(.L_x_3792) ;  /* 0xffffffc800c81947 */ /* 0x008fec000383ffff */
.L_x_3775:
        /* <DEDUP_REMOVED lines=99> */
.L_x_3793:
[----:B------:R-:W-:Y:S01]  /*e4e0*/  ULEA UR5, UR36, UR37, 0x3 ;  /* 0x0000002524057291 */ /* 0x000fe2000f8e183f */
[----:B------:R-:W-:-:S05]  /*e4f0*/  IMAD.U32 R0, RZ, RZ, UR39 ;  /* 0x00000027ff007e24 */ /* 0x000fca000f8e00ff */
[----:B------:R-:W-:-:S04]  /*e500*/  SHF.L.U32 R0, R0, 0x1f, RZ ;  /* 0x0000001f00007819 */ /* 0x000fc800000006ff */
[----:B------:R1:W2:Y:S01]  /*e510*/  SYNCS.PHASECHK.TRANS64.TRYWAIT P1, [UR5+0x30850], R0 ;  /* 0x03085000ff0075a7 */ /* 0x0002a20008020145 */
[----:B------:R-:W-:Y:S05]  /*e520*/  @!P0 BRA `(.L_x_3794) ;  /* 0x0000000000048947 */ /* 0x000fea0003800000 */
[----:B------:R-:W-:Y:S01]  /*e530*/  BPT.TRAP 0x1 ;  /* 0x000000040000795c */ /* 0x000fe20000300000 */
.L_x_3794:
[----:B--2---:R-:W-:Y:S05]  /*e540*/  @P1 BRA `(.L_x_3795) ;  /* 0x0000000000081947 */ /* 0x004fea0003800000 */
[----:B------:R-:W2:Y:S02]  /*e550*/  SYNCS.PHASECHK.TRANS64.TRYWAIT P0, [UR5+0x30850], R0 ;  /* 0x03085000ff0075a7 */ /* 0x000ea40008000145 */
[----:B--2---:R-:W-:Y:S05]  /*e560*/  @!P0 BRA `(.L_x_3796) ;  /* 0x0000005800508947 */ /* 0x004fea0003800000 */
.L_x_3795:
[----:B------:R-:W-:Y:S01]  /*e570*/  UIADD3 UR37, UR37, 0x400, URZ ;  /* 0x0000040025257890 */ /* 0x000fe2000fffe03f */
[----:B------:R-:W-:Y:S01]  /*e580*/  WARPGROUP.ARRIVE ;  /* 0x00000000000079c5 */ /* 0x000fe20000000000 */
[----:B------:R-:W-:Y:S01]  /*e590*/  UMOV UR7, 0x40000040 ;  /* 0x4000004000077882 */ /* 0x000fe20000000000 */
[----:B--2---:R-:W2:Y:S01]  /*e5a0*/  SHFL.BFLY PT, R5, R14, 0x2, 0x1f ;  /* 0x0c401f000e057f89 */ /* 0x004ea200000e0000 */
[----:B------:R-:W-:Y:S01]  /*e5b0*/  USHF.R.U32.HI UR37, URZ, 0x4, UR37 ;  /* 0x000000043f257899 */ /* 0x000fe20008011625 */
[----:B------:R-:W-:Y:S02]  /*e5c0*/  R2UR UR8, R199 ;  /* 0x00000000c70872ca */ /* 0x000fe400000e0000 */
[----:B-1----:R-:W1:Y:S01]  /*e5d0*/  SHFL.BFLY PT, R0, R7, 0x2, 0x1f ;  /* 0x0c401f0007007f89 */ /* 0x002e6200000e0000 */
[----:B------:R-:W-:Y:S01]  /*e5e0*/  ULOP3.LUT UR37, UR37, 0x3fff, URZ, 0xc0, !UPT ;  /* 0x00003fff25257892 */ /* 0x000fe2000f8ec03f */
[----:B------:R-:W3:Y:S03]  /*e5f0*/  S2R R13, SR_TID.X ;  /* 0x00000000000d7919 */ /* 0x000ee60000002100 */
[----:B------:R-:W-:-:S04]  /*e600*/  ULOP3.LUT UR4, UR37, 0x3000000, URZ, 0xfc, !UPT ;  /* 0x0300000025047892 */ /* 0x000fc8000f8efc3f */
[----:B------:R-:W-:Y:S02]  /*e610*/  UIMAD UR4, UR36, 0x900, UR4 ;  /* 0x00000900240478a4 */ /* 0x000fe4000f8e0204 */
[----:B------:R-:W-:Y:S02]  /*e620*/  UIADD3 UR36, UR36, 0x1, URZ ;  /* 0x0000000124247890 */ /* 0x000fe4000fffe03f */
[----:B------:R-:W-:Y:S02]  /*e630*/  UIADD3 UR8, UR8, 0x1, URZ ;  /* 0x0000000108087890 */ /* 0x000fe4000fffe03f */
[----:B------:R-:W-:Y:S01]  /*e640*/  UISETP.NE.AND UP0, UPT, UR36, 0x2, UPT ;  /* 0x000000022400788c */ /* 0x000fe2000bf05270 */
[----:B------:R-:W-:Y:S02]  /*e650*/  UMOV UR6, UR4 ;  /* 0x0000000400067c82 */ /* 0x000fe40008000000 */
[----:B------:R-:W-:Y:S01]  /*e660*/  HGMMA.64x192x16.F32 R24, R188, gdesc[UR4].tnspB, R24, gsb0 ;  /* 0x42e00004bc187df0 */ /* 0x000fe20008000818 */
[----:B------:R-:W-:Y:S01]  /*e670*/  UIADD3 UR6, UR4, 0x80, URZ ;  /* 0x0000008004067890 */ /* 0x000fe2000fffe03f */
[----:B--2---:R-:W-:Y:S01]  /*e680*/  FADD.FTZ R5, R5, R14 ;  /* 0x0000000e05057221 */ /* 0x004fe20000010000 */
[----:B------:R-:W-:Y:S01]  /*e690*/  UMOV UR7, 0x40000040 ;  /* 0x4000004000077882 */ /* 0x000fe20000000000 */
[----:B------:R-:W-:-:S02]  /*e6a0*/  IMAD.U32 R199, RZ, RZ, UR8 ;  /* 0x00000008ffc77e24 */ /* 0x000fc4000f8e00ff */
[----:B-1----:R-:W-:Y:S01]  /*e6b0*/  FADD.FTZ R2, R0, R7 ;  /* 0x0000000700027221 */ /* 0x002fe20000010000 */
[----:B------:R-:W-:Y:S01]  /*e6c0*/  IMAD.U32 R7, RZ, RZ, UR5 ;  /* 0x00000005ff077e24 */ /* 0x000fe2000f8e00ff */
[----:B------:R-:W1:Y:S01]  /*e6d0*/  SHFL.BFLY PT, R0, R5, 0x1, 0x1f ;  /* 0x0c201f0005007f89 */ /* 0x000e6200000e0000 */
[----:B------:R-:W-:-:S03]  /*e6e0*/  USEL UR36, UR36, URZ, UP0 ;  /* 0x0000003f24247287 */ /* 0x000fc60008000000 */
[----:B------:R-:W2:Y:S01]  /*e6f0*/  SHFL.BFLY PT, R9, R2, 0x1, 0x1f ;  /* 0x0c201f0002097f89 */ /* 0x000ea200000e0000 */
[----:B---3--:R-:W-:-:S13]  /*e700*/  LOP3.LUT P2, RZ, R13, 0x7f, RZ, 0xc0, !PT ;  /* 0x0000007f0dff7812 */ /* 0x008fda000784c0ff */
[----:B------:R-:W-:Y:S02]  /*e710*/  @!P2 VIADD R7, R7, 0x30860 ;  /* 0x000308600707a836 */ /* 0x000fe40000000000 */
[----:B-1----:R-:W-:Y:S01]  /*e720*/  FADD.FTZ R11, R5, R0 ;  /* 0x00000000050b7221 */ /* 0x002fe20000010000 */
[----:B------:R-:W-:Y:S02]  /*e730*/  IMAD.MOV.U32 R0, RZ, RZ, -0x800000 ;  /* 0xff800000ff007424 */ /* 0x000fe400078e00ff */
[----:B--2---:R-:W-:Y:S02]  /*e740*/  FADD.FTZ R12, R2, R9 ;  /* 0x00000009020c7221 */ /* 0x004fe40000010000 */
[----:B------:R-:W-:Y:S02]  /*e750*/  FSETP.NE.FTZ.AND P0, PT, R11, RZ, PT ;  /* 0x000000ff0b00720b */ /* 0x000fe40003f15000 */
[----:B------:R-:W-:Y:S01]  /*e760*/  CS2R R8, SRZ ;  /* 0x0000000000087805 */ /* 0x000fe2000001ff00 */
[----:B------:R-:W-:Y:S01]  /*e770*/  IMAD.MOV.U32 R2, RZ, RZ, -0x800000 ;  /* 0xff800000ff027424 */ /* 0x000fe200078e00ff */
[----:B------:R-:W-:-:S09]  /*e780*/  FSETP.NE.FTZ.AND P1, PT, R12, RZ, PT ;  /* 0x000000ff0c00720b */ /* 0x000fd20003f35000 */
[----:B------:R-:W1:Y:S01]  /*e790*/  @P0 MUFU.LG2 R6, R11 ;  /* 0x0000000b00060308 */ /* 0x000e620000000c00 */
[----:B------:R-:W-:-:S03]  /*e7a0*/  @P0 FMUL.FTZ R5, R18, 0.69314718246459960938 ;  /* 0x3f31721812050820 */ /* 0x000fc60000410000 */
[----:B------:R-:W-:-:S04]  /*e7b0*/  @P1 FMUL.FTZ R13, R18, 0.69314718246459960938 ;  /* 0x3f317218120d1820 */ /* 0x000fc80000410000 */
[----:B------:R-:W2:Y:S08]  /*e7c0*/  @P1 MUFU.LG2 R10, R12 ;  /* 0x0000000c000a1308 */ /* 0x000eb00000000c00 */
[----:B------:R-:W3:Y:S01]  /*e7d0*/  @P0 MUFU.RCP R8, R11 ;  /* 0x0000000b00080308 */ /* 0x000ee20000001000 */
[----:B-1----:R-:W-:-:S04]  /*e7e0*/  @P0 FMUL.FTZ R6, R6, 0.69314718246459960938 ;  /* 0x3f31721806060820 */ /* 0x002fc80000410000 */
[----:B------:R-:W-:Y:S01]  /*e7f0*/  @P0 FFMA.FTZ R0, R5, R4, R6 ;  /* 0x0000000405000223 */ /* 0x000fe20000010006 */
[----:B------:R-:W-:Y:S02]  /*e800*/  @!P2 PRMT R4, RZ, 0x654, R7 ;  /* 0x00000654ff04a816 */ /* 0x000fe40000000007 */
[----:B------:R-:W1:Y:S01]  /*e810*/  @P1 MUFU.RCP R9, R12 ;  /* 0x0000000c00091308 */ /* 0x000e620000001000 */
[----:B--2---:R-:W-:Y:S01]  /*e820*/  @P1 FMUL.FTZ R10, R10, 0.69314718246459960938 ;  /* 0x3f3172180a0a1820 */ /* 0x004fe20000410000 */
[----:B------:R-:W-:-:S03]  /*e830*/  PLOP3.LUT P0, PT, PT, PT, PT, 0x8, 0x0 ;  /* 0x000000000000781c */ /* 0x000fc60003f0e170 */
        /* <DEDUP_REMOVED lines=22> */
[----:B------:R-:W-:-:S04]  /*e9a0*/  USEL UR4, URZ, 0x1, UP0 ;  /* 0x000000013f047887 */ /* 0x000fc80008000000 */
[----:B------:R-:W-:Y:S01]  /*e9b0*/  ULOP3.LUT UR39, UR39, UR4, URZ, 0x3c, !UPT ;  /* 0x0000000427277292 */ /* 0x000fe2000f8e3c3f */
[----:B------:R-:W-:Y:S02]  /*e9c0*/  WARPGROUP.DEPBAR.LE gsb0, 0x0 ;  /* 0x00008000000079c5 */ /* 0x000fe40000010000 */
[----:B------:R-:W-:-:S10]  /*e9d0*/  WARPGROUP.ARRIVE ;  /* 0x00000000000079c5 */ /* 0x000fd40000000000 */
[----:B------:R-:W-:Y:S03]  /*e9e0*/  HGMMA.64x192x16.F32 R24, R168, gdesc[UR4].tnspB, R24, gsb0 ;  /* 0x42e00004a8187df0 */ /* 0x000fe60008000818 */
[----:B------:R-:W-:Y:S02]  /*e9f0*/  WARPGROUP.DEPBAR.LE gsb0, 0x0 ;  /* 0x00008000000079c5 */ /* 0x000fe40000010000 */
[----:B------:R2:W-:Y:S01]  /*ea00*/  @!P2 SYNCS.ARRIVE.TRANS64.RED.A1T0 RZ, [R4+URZ], RZ ;  /* 0x000000ff04ffa9a7 */ /* 0x0005e2000810043f */
[-C--:B---3--:R-:W-:Y:S01]  /*ea10*/  FMUL.FTZ R122, R25, R8.reuse ;  /* 0x00000008197a7220 */ /* 0x088fe20000410000 */
        /* <DEDUP_REMOVED lines=94> */
[----:B--2---:R-:W-:-:S07]  /*f000*/  FMUL.FTZ R119, R119, R9 ;  /* 0x0000000977777220 */ /* 0x004fce0000410000 */
.L_x_3726:
        /* <DEDUP_REMOVED lines=8> */
[----:B------:R-:W-:Y:S01]  /*f090*/  IADD3 R9, P3, R22, 0x20, RZ ;  /* 0x0000002016097810 */ /* 0x000fe20007f7e0ff */
[----:B------:R-:W-:Y:S01]  /*f0a0*/  VIADD R125, R202, UR42 ;  /* 0x0000002aca7d7c36 */ /* 0x000fe20008000000 */
[----:B------:R-:W-:Y:S01]  /*f0b0*/  IADD3 R13, P4, R22, 0x60, RZ ;  /* 0x00000060160d7810 */ /* 0x000fe20007f9e0ff */
[----:B------:R-:W-:Y:S01]  /*f0c0*/  ULDC UR10, c[0x0][0xa88] ;  /* 0x0002a200000a7ab9 */ /* 0x000fe20000000800 */
[----:B------:R-:W-:Y:S01]  /*f0d0*/  LOP3.LUT R8, R9, 0x380, RZ, 0xc0, !PT ;  /* 0x0000038009087812 */ /* 0x000fe200078ec0ff */
[----:B------:R-:W-:Y:S01]  /*f0e0*/  VIADD R4, R125, 0x8 ;  /* 0x000000087d047836 */ /* 0x000fe20000000000 */
[----:B------:R-:W-:Y:S01]  /*f0f0*/  LOP3.LUT R12, R13, 0x380, RZ, 0xc0, !PT ;  /* 0x000003800d0c7812 */ /* 0x000fe200078ec0ff */
[----:B------:R-:W-:Y:S01]  /*f100*/  USHF.R.S32.HI UR5, URZ, 0x1f, UR43 ;  /* 0x0000001f3f057899 */ /* 0x000fe2000801142b */
[----:B------:R-:W-:Y:S01]  /*f110*/  SHF.R.U64 R8, R8, 0x3, RZ ;  /* 0x0000000308087819 */ /* 0x000fe200000012ff */
[----:B------:R-:W-:Y:S01]  /*f120*/  ULDC.64 UR8, c[0x0][0xb70] ;  /* 0x0002dc0000087ab9 */ /* 0x000fe20000000a00 */
[----:B------:R-:W-:Y:S01]  /*f130*/  SHF.R.U64 R12, R12, 0x3, RZ ;  /* 0x000000030c0c7819 */ /* 0x000fe200000012ff */
[----:B------:R-:W-:Y:S01]  /*f140*/  UIMAD UR5, UR5, UR8, URZ ;  /* 0x00000008050572a4 */ /* 0x000fe2000f8e023f */
[----:B------:R-:W-:Y:S01]  /*f150*/  LOP3.LUT R8, R8, R9, RZ, 0x3c, !PT ;  /* 0x0000000908087212 */ /* 0x000fe200078e3cff */
[--C-:B------:R-:W-:Y:S01]  /*f160*/  IMAD.X R9, RZ, RZ, R23.reuse, P3 ;  /* 0x000000ffff097224 */ /* 0x100fe200018e0617 */
[----:B------:R-:W-:Y:S01]  /*f170*/  IADD3 R21, P3, R22, 0x4040, RZ ;  /* 0x0000404016157810 */ /* 0x000fe20007f7e0ff */
[----:B------:R-:W-:Y:S01]  /*f180*/  UIMAD.WIDE.U32 UR6, UR43, UR8, URZ ;  /* 0x000000082b0672a5 */ /* 0x000fe2000f8e003f */
[----:B------:R-:W-:Y:S01]  /*f190*/  LOP3.LUT R12, R12, R13, RZ, 0x3c, !PT ;  /* 0x0000000d0c0c7212 */ /* 0x000fe200078e3cff */
[----:B------:R-:W-:Y:S01]  /*f1a0*/  IMAD.X R13, RZ, RZ, R23, P4 ;  /* 0x000000ffff0d7224 */ /* 0x000fe200020e0617 */
[C---:B------:R-:W-:Y:S01]  /*f1b0*/  LOP3.LUT R5, R22.reuse, 0x380, RZ, 0xc0, !PT ;  /* 0x0000038016057812 */ /* 0x040fe200078ec0ff */
[----:B------:R-:W-:Y:S01]  /*f1c0*/  UIMAD UR5, UR43, UR9, UR5 ;  /* 0x000000092b0572a4 */ /* 0x000fe2000f8e0205 */
[----:B------:R-:W-:-:S02]  /*f1d0*/  IADD3 R17, P4, R22, 0x8000, RZ ;  /* 0x0000800016117810 */ /* 0x000fc40007f9e0ff */
[----:B------:R-:W-:Y:S01]  /*f1e0*/  LOP3.LUT R20, R21, 0x380, RZ, 0xc0, !PT ;  /* 0x0000038015147812 */ /* 0x000fe200078ec0ff */
[----:B------:R-:W-:Y:S01]  /*f1f0*/  UIADD3 UR5, UR7, UR5, URZ ;  /* 0x0000000507057290 */ /* 0x000fe2000fffe03f */
[----:B------:R-:W-:Y:S02]  /*f200*/  LOP3.LUT P0, RZ, R201, 0x3, RZ, 0xc0, !PT ;  /* 0x00000003c9ff7812 */ /* 0x000fe4000780c0ff */
[----:B------:R-:W-:Y:S02]  /*f210*/  SHF.R.U64 R5, R5, 0x3, RZ ;  /* 0x0000000305057819 */ /* 0x000fe400000012ff */
[----:B------:R-:W-:Y:S02]  /*f220*/  LOP3.LUT R26, R17, 0x380, RZ, 0xc0, !PT ;  /* 0x00000380111a7812 */ /* 0x000fe400078ec0ff */
[----:B------:R-:W-:Y:S02]  /*f230*/  SHF.R.U64 R20, R20, 0x3, RZ ;  /* 0x0000000314147819 */ /* 0x000fe400000012ff */
[----:B------:R-:W-:-:S02]  /*f240*/  ISETP.GE.OR P1, PT, R4, UR10, P0 ;  /* 0x0000000a04007c0c */ /* 0x000fc40008726670 */
[----:B------:R-:W-:Y:S02]  /*f250*/  IADD3 R19, P5, R22, 0x4020, RZ ;  /* 0x0000402016137810 */ /* 0x000fe40007fbe0ff */
[----:B------:R-:W-:Y:S01]  /*f260*/  LOP3.LUT R4, R5, R22, RZ, 0x3c, !PT ;  /* 0x0000001605047212 */ /* 0x000fe200078e3cff */
[--C-:B------:R-:W-:Y:S01]  /*f270*/  IMAD.MOV.U32 R5, RZ, RZ, R23.reuse ;  /* 0x000000ffff057224 */ /* 0x100fe200078e0017 */
[----:B------:R-:W-:Y:S02]  /*f280*/  SHF.R.U64 R26, R26, 0x3, RZ ;  /* 0x000000031a1a7819 */ /* 0x000fe400000012ff */
[----:B------:R-:W-:Y:S01]  /*f290*/  LOP3.LUT R20, R20, R21, RZ, 0x3c, !PT ;  /* 0x0000001514147212 */ /* 0x000fe200078e3cff */
[----:B------:R-:W-:Y:S01]  /*f2a0*/  IMAD.X R21, RZ, RZ, R23, P3 ;  /* 0x000000ffff157224 */ /* 0x000fe200018e0617 */
[----:B------:R-:W-:Y:S02]  /*f2b0*/  LOP3.LUT R18, R19, 0x380, RZ, 0xc0, !PT ;  /* 0x0000038013127812 */ /* 0x000fe400078ec0ff */
[----:B------:R-:W-:-:S02]  /*f2c0*/  IADD3 R11, P2, R22, 0x40, RZ ;  /* 0x00000040160b7810 */ /* 0x000fc40007f5e0ff */
[C---:B------:R-:W-:Y:S02]  /*f2d0*/  IADD3 R87, P3, R22.reuse, 0x8060, RZ ;  /* 0x0000806016577810 */ /* 0x040fe40007f7e0ff */
[----:B------:R-:W-:Y:S02]  /*f2e0*/  IADD3 R15, P6, R22, 0x4000, RZ ;  /* 0x00004000160f7810 */ /* 0x000fe40007fde0ff */
[----:B------:R-:W-:Y:S02]  /*f2f0*/  LOP3.LUT R26, R26, R17, RZ, 0x3c, !PT ;  /* 0x000000111a1a7212 */ /* 0x000fe400078e3cff */
[----:B------:R-:W-:Y:S02]  /*f300*/  MOV R17, R4 ;  /* 0x0000000400117202 */ /* 0x000fe40000000f00 */
[----:B------:R-:W-:Y:S02]  /*f310*/  SHF.R.U64 R18, R18, 0x3, RZ ;  /* 0x0000000312127819 */ /* 0x000fe400000012ff */
[----:B------:R-:W-:-:S02]  /*f320*/  F2FP.F16.F32.PACK_AB R5, R27, R32 ;  /* 0x000000201b05723e */ /* 0x000fc400000000ff */
[----:B------:R-:W-:Y:S02]  /*f330*/  LOP3.LUT R10, R11, 0x380, RZ, 0xc0, !PT ;  /* 0x000003800b0a7812 */ /* 0x000fe400078ec0ff */
[----:B------:R-:W-:Y:S02]  /*f340*/  LOP3.LUT R32, R87, 0x380, RZ, 0xc0, !PT ;  /* 0x0000038057207812 */ /* 0x000fe400078ec0ff */
[----:B------:R-:W-:Y:S02]  /*f350*/  LOP3.LUT R14, R15, 0x380, RZ, 0xc0, !PT ;  /* 0x000003800f0e7812 */ /* 0x000fe400078ec0ff */
[----:B------:R-:W-:Y:S01]  /*f360*/  LOP3.LUT R18, R18, R19, RZ, 0x3c, !PT ;  /* 0x0000001312127212 */ /* 0x000fe200078e3cff */
[----:B------:R-:W-:Y:S01]  /*f370*/  IMAD.X R19, RZ, RZ, R23, P5 ;  /* 0x000000ffff137224 */ /* 0x000fe200028e0617 */
[----:B------:R-:W-:Y:S02]  /*f380*/  SHF.R.U64 R10, R10, 0x3, RZ ;  /* 0x000000030a0a7819 */ /* 0x000fe400000012ff */
[----:B------:R-:W-:-:S02]  /*f390*/  SHF.R.U64 R32, R32, 0x3, RZ ;  /* 0x0000000320207819 */ /* 0x000fc400000012ff */
[----:B------:R-:W-:Y:S02]  /*f3a0*/  SHF.R.U64 R14, R14, 0x3, RZ ;  /* 0x000000030e0e7819 */ /* 0x000fe400000012ff */
[----:B------:R-:W-:Y:S01]  /*f3b0*/  LOP3.LUT R10, R10, R11, RZ, 0x3c, !PT ;  /* 0x0000000b0a0a7212 */ /* 0x000fe200078e3cff */
[----:B------:R-:W-:Y:S01]  /*f3c0*/  IMAD.X R11, RZ, RZ, R23, P2 ;  /* 0x000000ffff0b7224 */ /* 0x000fe200010e0617 */
[----:B------:R-:W-:Y:S02]  /*f3d0*/  LOP3.LUT R32, R32, R87, RZ, 0x3c, !PT ;  /* 0x0000005720207212 */ /* 0x000fe400078e3cff */
[----:B------:R-:W-:Y:S02]  /*f3e0*/  LOP3.LUT R14, R14, R15, RZ, 0x3c, !PT ;  /* 0x0000000f0e0e7212 */ /* 0x000fe400078e3cff */
[----:B------:R-:W-:Y:S02]  /*f3f0*/  MOV R87, R18 ;  /* 0x0000001200577202 */ /* 0x000fe40000000f00 */
[C---:B------:R-:W-:Y:S01]  /*f400*/  IADD3 R15, P2, R22.reuse, 0x4060, RZ ;  /* 0x00004060160f7810 */ /* 0x040fe20007f5e0ff */
[----:B------:R-:W1:Y:S01]  /*f410*/  LDC.64 R18, c[0x0][0xb78] ;  /* 0x0002de00ff127b82 */ /* 0x000e620000000a00 */
[----:B------:R-:W-:-:S02]  /*f420*/  IADD3 R72, P5, R22, 0x8040, RZ ;  /* 0x0000804016487810 */ /* 0x000fc40007fbe0ff */
[----:B------:R-:W-:Y:S02]  /*f430*/  LOP3.LUT R24, R15, 0x380, RZ, 0xc0, !PT ;  /* 0x000003800f187812 */ /* 0x000fe400078ec0ff */
[----:B------:R-:W-:Y:S02]  /*f440*/  F2FP.F16.F32.PACK_AB R4, R122, R7 ;  /* 0x000000077a04723e */ /* 0x000fe400000000ff */
[----:B------:R-:W-:Y:S02]  /*f450*/  SHF.R.U64 R24, R24, 0x3, RZ ;  /* 0x0000000318187819 */ /* 0x000fe400000012ff */
[----:B------:R-:W-:Y:S02]  /*f460*/  LOP3.LUT R27, R72, 0x380, RZ, 0xc0, !PT ;  /* 0x00000380481b7812 */ /* 0x000fe400078ec0ff */
[----:B------:R-:W-:Y:S02]  /*f470*/  F2FP.F16.F32.PACK_AB R6, R29, R6 ;  /* 0x000000061d06723e */ /* 0x000fe400000000ff */
[----:B------:R-:W-:Y:S01]  /*f480*/  F2FP.F16.F32.PACK_AB R7, R25, R30 ;  /* 0x0000001e1907723e */ /* 0x000fe200000000ff */
[----:B------:R-:W-:Y:S01]  /*f490*/  BAR.SYNC.DEFER_BLOCKING 0x1, 0x100 ;  /* 0x0044000000007b1d */ /* 0x000fe20000010000 */
[----:B------:R-:W-:Y:S01]  /*f4a0*/  LOP3.LUT R24, R24, R15, RZ, 0x3c, !PT ;  /* 0x0000000f18187212 */ /* 0x000fe200078e3cff */
[--C-:B------:R-:W-:Y:S01]  /*f4b0*/  IMAD.X R15, RZ, RZ, R23.reuse, P6 ;  /* 0x000000ffff0f7224 */ /* 0x100fe200030e0617 */
[----:B------:R-:W-:Y:S01]  /*f4c0*/  IADD3 R35, P6, R22, 0x8020, RZ ;  /* 0x0000802016237810 */ /* 0x000fe20007fde0ff */
[----:B------:R-:W-:Y:S01]  /*f4d0*/  IMAD.X R25, RZ, RZ, R23, P2 ;  /* 0x000000ffff197224 */ /* 0x000fe200010e0617 */
[----:B------:R-:W-:-:S02]  /*f4e0*/  SHF.R.U64 R27, R27, 0x3, RZ ;  /* 0x000000031b1b7819 */ /* 0x000fc400000012ff */
[----:B------:R-:W-:Y:S01]  /*f4f0*/  MOV R86, R20 ;  /* 0x0000001400567202 */ /* 0x000fe20000000f00 */
[----:B------:R-:W-:Y:S01]  /*f500*/  IMAD.U32 R21, RZ, RZ, UR7 ;  /* 0x00000007ff157e24 */ /* 0x000fe2000f8e00ff */
[----:B------:R-:W-:Y:S01]  /*f510*/  LOP3.LUT R34, R35, 0x380, RZ, 0xc0, !PT ;  /* 0x0000038023227812 */ /* 0x000fe200078ec0ff */
[----:B------:R-:W-:Y:S01]  /*f520*/  IMAD.U32 R21, RZ, RZ, UR5 ;  /* 0x00000005ff157e24 */ /* 0x000fe2000f8e00ff */
[----:B------:R-:W-:Y:S01]  /*f530*/  USHF.R.S32.HI UR5, URZ, 0x1f, UR44 ;  /* 0x0000001f3f057899 */ /* 0x000fe2000801142c */
[----:B------:R-:W-:Y:S01]  /*f540*/  LOP3.LUT R30, R27, R72, RZ, 0x3c, !PT ;  /* 0x000000481b1e7212 */ /* 0x000fe200078e3cff */
[----:B------:R-:W-:Y:S01]  /*f550*/  IMAD.X R27, RZ, RZ, R23, P4 ;  /* 0x000000ffff1b7224 */ /* 0x000fe200020e0617 */
[----:B------:R-:W-:Y:S01]  /*f560*/  SHF.R.U64 R34, R34, 0x3, RZ ;  /* 0x0000000322227819 */ /* 0x000fe200000012ff */
[----:B------:R-:W-:Y:S01]  /*f570*/  IMAD.U32 R20, RZ, RZ, UR6 ;  /* 0x00000006ff147e24 */ /* 0x000fe2000f8e00ff */
[----:B------:R-:W-:Y:S01]  /*f580*/  MOV R29, R8 ;  /* 0x00000008001d7202 */ /* 0x000fe20000000f00 */
[----:B------:R-:W-:Y:S01]  /*f590*/  ULDC.64 UR6, c[0x0][0xb40] ;  /* 0x0002d00000067ab9 */ /* 0x000fe20000000a00 */
[----:B------:R-:W-:-:S02]  /*f5a0*/  MOV R123, R10 ;  /* 0x0000000a007b7202 */ /* 0x000fc40000000f00 */
[----:B------:R-:W-:Y:S02]  /*f5b0*/  MOV R122, R12 ;  /* 0x0000000c007a7202 */ /* 0x000fe40000000f00 */
[----:B------:R-:W-:Y:S01]  /*f5c0*/  MOV R121, R14 ;  /* 0x0000000e00797202 */ /* 0x000fe20000000f00 */
[----:B------:R2:W-:Y:S01]  /*f5d0*/  STSM.16.M88.4 [R17], R4 ;  /* 0x0000000411007844 */ /* 0x0005e20000000200 */
[----:B------:R-:W-:Y:S02]  /*f5e0*/  F2FP.F16.F32.PACK_AB R8, R41, R40 ;  /* 0x000000282908723e */ /* 0x000fe400000000ff */
[----:B------:R-:W-:Y:S02]  /*f5f0*/  F2FP.F16.F32.PACK_AB R9, R43, R42 ;  /* 0x0000002a2b09723e */ /* 0x000fe400000000ff */
[----:B------:R-:W-:Y:S02]  /*f600*/  F2FP.F16.F32.PACK_AB R10, R45, R44 ;  /* 0x0000002c2d0a723e */ /* 0x000fe400000000ff */
[----:B------:R-:W-:-:S02]  /*f610*/  F2FP.F16.F32.PACK_AB R11, R47, R46 ;  /* 0x0000002e2f0b723e */ /* 0x000fc400000000ff */
[----:B------:R-:W-:Y:S01]  /*f620*/  LOP3.LUT R34, R34, R35, RZ, 0x3c, !PT ;  /* 0x0000002322227212 */ /* 0x000fe200078e3cff */
[--C-:B------:R-:W-:Y:S01]  /*f630*/  IMAD.X R35, RZ, RZ, R23.reuse, P6 ;  /* 0x000000ffff237224 */ /* 0x100fe200030e0617 */
[----:B------:R-:W-:Y:S02]  /*f640*/  MOV R72, R24 ;  /* 0x0000001800487202 */ /* 0x000fe40000000f00 */
[----:B------:R-:W-:Y:S02]  /*f650*/  F2FP.F16.F32.PACK_AB R12, R49, R48 ;  /* 0x00000030310c723e */ /* 0x000fe400000000ff */
[----:B------:R-:W-:Y:S02]  /*f660*/  F2FP.F16.F32.PACK_AB R13, R51, R50 ;  /* 0x00000032330d723e */ /* 0x000fe400000000ff */
[----:B--2---:R-:W-:Y:S01]  /*f670*/  F2FP.F16.F32.PACK_AB R7, R124, R31 ;  /* 0x0000001f7c07723e */ /* 0x004fe200000000ff */
[--C-:B------:R-:W-:Y:S01]  /*f680*/  IMAD.X R31, RZ, RZ, R23.reuse, P5 ;  /* 0x000000ffff1f7224 */ /* 0x100fe200028e0617 */
[----:B------:R-:W-:Y:S01]  /*f690*/  F2FP.F16.F32.PACK_AB R5, R126, R33 ;  /* 0x000000217e05723e */ /* 0x000fe200000000ff */
[----:B------:R-:W-:Y:S01]  /*f6a0*/  IMAD.X R33, RZ, RZ, R23, P3 ;  /* 0x000000ffff217224 */ /* 0x000fe200018e0617 */
[----:B------:R-:W-:-:S02]  /*f6b0*/  F2FP.F16.F32.PACK_AB R4, R120, R3 ;  /* 0x000000037804723e */ /* 0x000fc400000000ff */
[----:B------:R-:W-:Y:S02]  /*f6c0*/  F2FP.F16.F32.PACK_AB R6, R37, R36 ;  /* 0x000000242506723e */ /* 0x000fe400000000ff */
[----:B------:R-:W-:Y:S01]  /*f6d0*/  MOV R3, R30 ;  /* 0x0000001e00037202 */ /* 0x000fe20000000f00 */
[C---:B-1----:R-:W-:Y:S01]  /*f6e0*/  IMAD R30, R18.reuse, UR5, RZ ;  /* 0x00000005121e7c24 */ /* 0x042fe2000f8e02ff */
[----:B------:R-:W-:Y:S01]  /*f6f0*/  MOV R17, R26 ;  /* 0x0000001a00117202 */ /* 0x000fe20000000f00 */
[----:B------:R1:W-:Y:S01]  /*f700*/  STSM.16.M88.4 [R29], R4 ;  /* 0x000000041d007844 */ /* 0x0003e20000000200 */
[----:B------:R-:W-:Y:S02]  /*f710*/  F2FP.F16.F32.PACK_AB R14, R53, R52 ;  /* 0x00000034350e723e */ /* 0x000fe400000000ff */
[----:B------:R-:W-:Y:S01]  /*f720*/  F2FP.F16.F32.PACK_AB R15, R55, R54 ;  /* 0x00000036370f723e */ /* 0x000fe200000000ff */
[----:B------:R-:W-:Y:S01]  /*f730*/  STSM.16.M88.4 [R123], R8 ;  /* 0x000000087b007844 */ /* 0x000fe20000000200 */
[----:B------:R-:W-:Y:S01]  /*f740*/  MOV R32, R32 ;  /* 0x0000002000207202 */ /* 0x000fe20000000f00 */
[----:B------:R-:W-:Y:S01]  /*f750*/  IMAD R33, R19, UR44, R30 ;  /* 0x0000002c13217c24 */ /* 0x000fe2000f8e021e */
[----:B------:R-:W-:Y:S01]  /*f760*/  F2FP.F16.F32.PACK_AB R24, R57, R56 ;  /* 0x000000383918723e */ /* 0x000fe200000000ff */
[----:B------:R-:W-:Y:S01]  /*f770*/  STSM.16.M88.4 [R122], R12 ;  /* 0x0000000c7a007844 */ /* 0x000fe20000000200 */
[----:B------:R-:W-:Y:S01]  /*f780*/  F2FP.F16.F32.PACK_AB R25, R59, R58 ;  /* 0x0000003a3b19723e */ /* 0x000fe200000000ff */
[----:B------:R-:W-:Y:S01]  /*f790*/  IMAD.WIDE.U32 R18, R18, UR44, R20 ;  /* 0x0000002c12127c25 */ /* 0x000fe2000f8e0014 */
[----:B------:R-:W-:-:S02]  /*f7a0*/  F2FP.F16.F32.PACK_AB R26, R61, R60 ;  /* 0x0000003c3d1a723e */ /* 0x000fc400000000ff */
[----:B------:R-:W-:Y:S02]  /*f7b0*/  F2FP.F16.F32.PACK_AB R27, R63, R62 ;  /* 0x0000003e3f1b723e */ /* 0x000fe400000000ff */
[----:B------:R-:W-:Y:S02]  /*f7c0*/  F2FP.F16.F32.PACK_AB R80, R81, R80 ;  /* 0x000000505150723e */ /* 0x000fe400000000ff */
[----:B-1----:R-:W-:Y:S01]  /*f7d0*/  F2FP.F16.F32.PACK_AB R4, R65, R64 ;  /* 0x000000404104723e */ /* 0x002fe200000000ff */
[----:B------:R-:W-:Y:S01]  /*f7e0*/  STSM.16.M88.4 [R121], R24 ;  /* 0x0000001879007844 */ /* 0x000fe20000000200 */
[----:B------:R-:W-:Y:S02]  /*f7f0*/  F2FP.F16.F32.PACK_AB R5, R67, R66 ;  /* 0x000000424305723e */ /* 0x000fe400000000ff */
[----:B------:R-:W-:Y:S02]  /*f800*/  F2FP.F16.F32.PACK_AB R6, R69, R68 ;  /* 0x000000444506723e */ /* 0x000fe400000000ff */
[----:B------:R-:W-:-:S02]  /*f810*/  F2FP.F16.F32.PACK_AB R7, R71, R70 ;  /* 0x000000464707723e */ /* 0x000fc400000000ff */
[----:B------:R-:W-:Y:S02]  /*f820*/  F2FP.F16.F32.PACK_AB R28, R73, R28 ;  /* 0x0000001c491c723e */ /* 0x000fe400000000ff */
[----:B------:R-:W-:Y:S01]  /*f830*/  F2FP.F16.F32.PACK_AB R29, R75, R74 ;  /* 0x0000004a4b1d723e */ /* 0x000fe200000000ff */
[----:B------:R1:W-:Y:S01]  /*f840*/  STSM.16.M88.4 [R87], R4 ;  /* 0x0000000457007844 */ /* 0x0003e20000000200 */
        /* <DEDUP_REMOVED lines=15> */
[----:B------:R-:W-:Y:S02]  /*f940*/  MOV R34, R34 ;  /* 0x0000002200227202 */ /* 0x000fe40000000f00 */
        /* <DEDUP_REMOVED lines=11> */
[----:B-1----:R-:W-:Y:S02]  /*fa00*/  SHF.R.S32.HI R5, RZ, 0x1f, R125 ;  /* 0x0000001fff057819 */ /* 0x002fe4000001147d */
[C---:B------:R-:W-:Y:S01]  /*fa10*/  IADD3 R6, P2, R125.reuse, R18, RZ ;  /* 0x000000127d067210 */ /* 0x040fe20007f5e0ff */
[----:B------:R-:W-:Y:S01]  /*fa20*/  STSM.16.M88.4 [R32], R112 ;  /* 0x0000007020007844 */ /* 0x000fe20000000200 */
[----:B------:R-:W-:-:S02]  /*fa30*/  ISETP.GE.OR P0, PT, R125, UR10, P0 ;  /* 0x0000000a7d007c0c */ /* 0x000fc40008706670 */
        /* <DEDUP_REMOVED lines=8> */
[----:B------:R-:W-:-:S04]  /*fac0*/  LEA R4, P2, R6, UR6, 0x2 ;  /* 0x0000000606047c11 */ /* 0x000fc8000f8410ff */
[----:B------:R-:W-:Y:S02]  /*fad0*/  LEA.HI.X R5, R6, UR7, R5, 0x2, P2 ;  /* 0x0000000706057c11 */ /* 0x000fe400090f1405 */
[----:B------:R-:W1:Y:S04]  /*fae0*/  SHFL.IDX PT, R6, R204, RZ, 0x1f ;  /* 0x00001fffcc067589 */ /* 0x000e6800000e0000 */
        /* <DEDUP_REMOVED lines=16> */
[----:B------:R-:W-:-:S05]  /*fbf0*/  UMOV UR8, 0x40 ;  /* 0x0000004000087882 */ /* 0x000fca0000000000 */
        /* <DEDUP_REMOVED lines=13> */
.L_x_3800:
[----:B------:R-:W-:Y:S05]  /*fcd0*/  BSYNC B0 ;  /* 0x0000000000007941 */ /* 0x000fea0003800000 */
.L_x_3799:
[----:B------:R-:W-:Y:S05]  /*fce0*/  BRA `(.L_x_3798) ;  /* 0x00000008004c7947 */ /* 0x000fea0003800000 */
.L_x_3797:
[----:B------:R-:W1:Y:S01]  /*fcf0*/  LDC R12, c[0x0][0xdac] ;  /* 0x00036b00ff0c7b82 */ /* 0x000e620000000800 */
[----:B------:R-:W-:Y:S01]  /*fd00*/  ISETP.GT.AND P0, PT, R206, 0x7f, PT ;  /* 0x0000007fce00780c */ /* 0x000fe20003f04270 */
[----:B------:R-:W-:Y:S01]  /*fd10*/  USHF.R.S32.HI UR6, URZ, 0x1f, UR43 ;  /* 0x0000001f3f067899 */ /* 0x000fe2000801142b */
[----:B------:R-:W-:Y:S01]  /*fd20*/  BSSY B0, `(.L_x_3801) ;  /* 0x000001b000007945 */ /* 0x000fe20003800000 */
[----:B------:R-:W-:Y:S01]  /*fd30*/  USHF.R.S32.HI UR7, URZ, 0x1f, UR44 ;  /* 0x0000001f3f077899 */ /* 0x000fe2000801142c */
[----:B------:R-:W-:-:S03]  /*fd40*/  SHF.R.S32.HI R193, RZ, 0x1f, R192 ;  /* 0x0000001fffc17819 */ /* 0x000fc600000114c0 */
[----:B------:R-:W2:Y:S08]  /*fd50*/  LDC.64 R6, c[0x0][0xae0] ;  /* 0x0002b800ff067b82 */ /* 0x000eb00000000a00 */
[----:B------:R-:W3:Y:S01]  /*fd60*/  LDC.64 R8, c[0x0][0xae8] ;  /* 0x0002ba00ff087b82 */ /* 0x000ee20000000a00 */
[----:B------:R-:W-:Y:S05]  /*fd70*/  @P0 BRA `(.L_x_3802) ;  /* 0x0000000000540947 */ /* 0x000fea0003800000 */
[----:B------:R-:W4:Y:S01]  /*fd80*/  S2R R0, SR_TID.X ;  /* 0x0000000000007919 */ /* 0x000f220000002100 */
[----:B------:R-:W-:Y:S01]  /*fd90*/  ULDC UR5, c[0x0][0xa88] ;  /* 0x0002a20000057ab9 */ /* 0x000fe20000000800 */
[----:B----4-:R-:W-:-:S04]  /*fda0*/  IADD3 R2, R200, -0x80, R0 ;  /* 0xffffff80c8027810 */ /* 0x010fc80007ffe000 */
[----:B------:R-:W-:-:S13]  /*fdb0*/  ISETP.GE.AND P0, PT, R2, UR5, PT ;  /* 0x0000000502007c0c */ /* 0x000fda000bf06270 */
[----:B------:R-:W-:Y:S05]  /*fdc0*/  @P0 BRA `(.L_x_3802) ;  /* 0x0000000000400947 */ /* 0x000fea0003800000 */
[----:B------:R-:W4:Y:S01]  /*fdd0*/  LDC.64 R4, c[0x0][0xb70] ;  /* 0x0002dc00ff047b82 */ /* 0x000f220000000a00 */
[----:B------:R-:W-:Y:S01]  /*fde0*/  SHF.R.S32.HI R3, RZ, 0x1f, R2 ;  /* 0x0000001fff037819 */ /* 0x000fe20000011402 */
[----:B------:R-:W-:-:S06]  /*fdf0*/  ULDC.64 UR8, c[0x0][0xb40] ;  /* 0x0002d00000087ab9 */ /* 0x000fcc0000000a00 */
[----:B------:R-:W5:Y:S01]  /*fe00*/  LDC.64 R10, c[0x0][0xb78] ;  /* 0x0002de00ff0a7b82 */ /* 0x000f620000000a00 */
[C---:B----4-:R-:W-:Y:S02]  /*fe10*/  IMAD R0, R4.reuse, UR6, RZ ;  /* 0x0000000604007c24 */ /* 0x050fe4000f8e02ff */
[----:B------:R-:W-:-:S04]  /*fe20*/  IMAD.WIDE.U32 R2, R4, UR43, R2 ;  /* 0x0000002b04027c25 */ /* 0x000fc8000f8e0002 */
[----:B------:R-:W-:Y:S02]  /*fe30*/  IMAD R5, R5, UR43, R0 ;  /* 0x0000002b05057c24 */ /* 0x000fe4000f8e0200 */
[C---:B-----5:R-:W-:Y:S02]  /*fe40*/  IMAD R0, R10.reuse, UR7, RZ ;  /* 0x000000070a007c24 */ /* 0x060fe4000f8e02ff */
[----:B------:R-:W-:Y:S02]  /*fe50*/  IMAD.IADD R3, R3, 0x1, R5 ;  /* 0x0000000103037824 */ /* 0x000fe400078e0205 */
[----:B------:R-:W-:Y:S02]  /*fe60*/  IMAD R5, R11, UR44, R0 ;  /* 0x0000002c0b057c24 */ /* 0x000fe4000f8e0200 */
[----:B------:R-:W-:-:S04]  /*fe70*/  IMAD.WIDE.U32 R2, R10, UR44, R2 ;  /* 0x0000002c0a027c25 */ /* 0x000fc8000f8e0002 */
[----:B------:R-:W-:Y:S01]  /*fe80*/  IMAD.IADD R3, R3, 0x1, R5 ;  /* 0x0000000103037824 */ /* 0x000fe200078e0205 */
[----:B------:R-:W-:-:S04]  /*fe90*/  LEA R4, P0, R2, UR8, 0x2 ;  /* 0x0000000802047c11 */ /* 0x000fc8000f8010ff */
[----:B------:R-:W-:Y:S01]  /*fea0*/  LEA.HI.X R5, R2, UR9, R3, 0x2, P0 ;  /* 0x0000000902057c11 */ /* 0x000fe200080f1403 */
[----:B------:R-:W-:-:S05]  /*feb0*/  IMAD.MOV.U32 R3, RZ, RZ, -0x800000 ;  /* 0xff800000ff037424 */ /* 0x000fca00078e00ff */
[----:B------:R4:W-:Y:S03]  /*fec0*/  STG.E desc[UR60][R4.64], R3 ;  /* 0x0000000304007986 */ /* 0x0009e6000c10193c */
.L_x_3802:
[----:B------:R-:W-:Y:S05]  /*fed0*/  BSYNC B0 ;  /* 0x0000000000007941 */ /* 0x000fea0003800000 */
.L_x_3801:
[----:B------:R-:W-:Y:S01]  /*fee0*/  R2UR UR8, R198 ;  /* 0x00000000c60872ca */ /* 0x000fe200000e0000 */
[----:B------:R-:W-:Y:S01]  /*fef0*/  ULDC UR5, c[0x0][0xa88] ;  /* 0x0002a20000057ab9 */ /* 0x000fe20000000800 */
[C---:B--2---:R-:W-:Y:S01]  /*ff00*/  IMAD R0, R6.reuse, UR6, RZ ;  /* 0x0000000606007c24 */ /* 0x044fe2000f8e02ff */
[----:B------:R-:W-:Y:S01]  /*ff10*/  UIADD3 UR42, -UR42, UR5, URZ ;  /* 0x000000052a2a7290 */ /* 0x000fe2000fffe13f */
[----:B----4-:R-:W-:Y:S01]  /*ff20*/  IMAD.WIDE.U32 R2, R6, UR43, R192 ;  /* 0x0000002b06027c25 */ /* 0x010fe2000f8e00c0 */
[----:B------:R-:W-:Y:S01]  /*ff30*/  SHF.R.S32.HI R197, RZ, 0x1f, R196 ;  /* 0x0000001fffc57819 */ /* 0x000fe200000114c4 */
[----:B------:R-:W-:Y:S02]  /*ff40*/  BSSY B0, `(.L_x_3803) ;  /* 0x0000025000007945 */ /* 0x000fe40003800000 */
[----:B------:R-:W-:Y:S01]  /*ff50*/  IMAD R5, R7, UR43, R0 ;  /* 0x0000002b07057c24 */ /* 0x000fe2000f8e0200 */
[C---:B------:R-:W-:Y:S01]  /*ff60*/  ISETP.GE.AND P3, PT, R196.reuse, UR42, PT ;  /* 0x0000002ac4007c0c */ /* 0x040fe2000bf66270 */
[----:B------:R-:W-:-:S02]  /*ff70*/  VIADD R0, R196, 0x40 ;  /* 0x00000040c4007836 */ /* 0x000fc40000000000 */
[----:B------:R-:W-:Y:S01]  /*ff80*/  VIADD R4, R196, 0x20 ;  /* 0x00000020c4047836 */ /* 0x000fe20000000000 */
[----:B------:R-:W-:Y:S01]  /*ff90*/  ULOP3.LUT UR5, URZ, UR8, URZ, 0x33, !UPT ;  /* 0x000000083f057292 */ /* 0x000fe2000f8e333f */
[----:B------:R-:W-:Y:S01]  /*ffa0*/  IMAD.IADD R3, R3, 0x1, R5 ;  /* 0x0000000103037824 */ /* 0x000fe200078e0205 */
[----:B------:R-:W-:Y:S01]  /*ffb0*/  ISETP.GE.AND P1, PT, R0, UR42, PT ;  /* 0x0000002a00007c0c */ /* 0x000fe2000bf26270 */
[----:B---3--:R-:W-:Y:S01]  /*ffc0*/  IMAD R0, R8, UR7, RZ ;  /* 0x0000000708007c24 */ /* 0x008fe2000f8e02ff */
[----:B------:R-:W-:Y:S01]  /*ffd0*/  ISETP.GE.AND P0, PT, R4, UR42, PT ;  /* 0x0000002a04007c0c */ /* 0x000fe2000bf06270 */
[----:B------:R-:W-:Y:S02]  /*ffe0*/  VIADD R4, R196, 0x60 ;  /* 0x00000060c4047836 */ /* 0x000fe40000000000 */
[----:B------:R-:W-:Y:S02]  /*fff0*/  IMAD R9, R9, UR44, R0 ;  /* 0x0000002c09097c24 */ /* 0x000fe4000f8e0200 */
[----:B-1----:R-:W-:Y:S01]  /*10000*/  VIADD R5, R12, UR5 ;  /* 0x000000050c057c36 */ /* 0x002fe20008000000 */
[----:B------:R-:W-:Y:S01]  /*10010*/  ISETP.GE.AND P2, PT, R4, UR42, PT ;  /* 0x0000002a04007c0c */ /* 0x000fe2000bf46270 */
[----:B------:R-:W-:-:S04]  /*10020*/  IMAD.WIDE.U32 R6, R8, UR44, R2 ;  /* 0x0000002c08067c25 */ /* 0x000fc8000f8e0002 */
[----:B------:R-:W-:-:S04]  /*10030*/  IMAD.WIDE R4, R5, 0x80, R196 ;  /* 0x0000008005047825 */ /* 0x000fc800078e02c4 */
[----:B------:R-:W-:Y:S01]  /*10040*/  IMAD.IADD R11, R7, 0x1, R9 ;  /* 0x00000001070b7824 */ /* 0x000fe200078e0209 */
[----:B------:R-:W-:Y:S06]  /*10050*/  @P3 BRA `(.L_x_3804) ;  /* 0x00000000004c3947 */ /* 0x000fec0003800000 */
[----:B------:R-:W-:Y:S01]  /*10060*/  ULDC.64 UR6, c[0x0][0xad8] ;  /* 0x0002b60000067ab9 */ /* 0x000fe20000000a00 */
        /* <DEDUP_REMOVED lines=8> */
[----:B------:R-:W-:Y:S02]  /*100f0*/  IMAD.MOV.U32 R3, RZ, RZ, R11 ;  /* 0x000000ffff037224 */ /* 0x000fe400078e000b */
        /* <DEDUP_REMOVED lines=9> */
.L_x_3804:
[----:B------:R-:W-:Y:S05]  /*10190*/  BSYNC B0 ;  /* 0x0000000000007941 */ /* 0x000fea0003800000 */
.L_x_3803:
[----:B------:R-:W-:Y:S04]  /*101a0*/  BSSY B0, `(.L_x_3805) ;  /* 0x0000017000007945 */ /* 0x000fe80003800000 */
[----:B------:R-:W-:Y:S05]  /*101b0*/  @P0 BRA `(.L_x_3806) ;  /* 0x0000000000540947 */ /* 0x000fea0003800000 */
[----:B-1----:R-:W-:Y:S01]  /*101c0*/  IADD3 R9, P0, R4, 0x20, RZ ;  /* 0x0000002004097810 */ /* 0x002fe20007f1e0ff */
[C---:B------:R-:W-:Y:S01]  /*101d0*/  VIADD R2, R192.reuse, 0x40 ;  /* 0x00000040c0027836 */ /* 0x040fe20000000000 */
[----:B------:R-:W-:Y:S01]  /*101e0*/  ULDC UR5, c[0x0][0xa8c] ;  /* 0x0002a30000057ab9 */ /* 0x000fe20000000800 */
[----:B------:R-:W-:Y:S01]  /*101f0*/  ULDC.64 UR6, c[0x0][0xad8] ;  /* 0x0002b60000067ab9 */ /* 0x000fe20000000a00 */
[----:B------:R-:W-:Y:S01]  /*10200*/  IMAD.MOV.U32 R3, RZ, RZ, R11 ;  /* 0x000000ffff037224 */ /* 0x000fe200078e000b */
[----:B------:R-:W-:Y:S01]  /*10210*/  ISETP.GE.AND P3, PT, R192, UR5, PT ;  /* 0x00000005c0007c0c */ /* 0x000fe2000bf66270 */
[----:B------:R-:W-:Y:S01]  /*10220*/  IMAD.X R0, RZ, RZ, R5, P0 ;  /* 0x000000ffff007224 */ /* 0x000fe200000e0605 */
[----:B------:R-:W-:Y:S01]  /*10230*/  ISETP.GE.AND P4, PT, R2, UR5, PT ;  /* 0x0000000502007c0c */ /* 0x000fe2000bf86270 */
[----:B------:R-:W-:Y:S02]  /*10240*/  IMAD.MOV.U32 R2, RZ, RZ, R6 ;  /* 0x000000ffff027224 */ /* 0x000fe400078e0006 */
[----:B------:R-:W-:-:S02]  /*10250*/  VIADD R8, R192, 0x80 ;  /* 0x00000080c0087836 */ /* 0x000fc40000000000 */
[----:B------:R-:W-:Y:S02]  /*10260*/  IMAD R0, R0, UR6, RZ ;  /* 0x0000000600007c24 */ /* 0x000fe4000f8e02ff */
        /* <DEDUP_REMOVED lines=10> */
.L_x_3806:
[----:B------:R-:W-:Y:S05]  /*10310*/  BSYNC B0 ;  /* 0x0000000000007941 */ /* 0x000fea0003800000 */
.L_x_3805:
[----:B------:R-:W-:Y:S04]  /*10320*/  BSSY B0, `(.L_x_3807) ;  /* 0x0000017000007945 */ /* 0x000fe80003800000 */
[----:B------:R-:W-:Y:S05]  /*10330*/  @P1 BRA `(.L_x_3808) ;  /* 0x0000000000541947 */ /* 0x000fea0003800000 */
[----:B-12---:R-:W-:Y:S01]  /*10340*/  IADD3 R9, P0, R4, 0x40, RZ ;  /* 0x0000004004097810 */ /* 0x006fe20007f1e0ff */
        /* <DEDUP_REMOVED lines=20> */
.L_x_3808:
[----:B------:R-:W-:Y:S05]  /*10490*/  BSYNC B0 ;  /* 0x0000000000007941 */ /* 0x000fea0003800000 */
.L_x_3807:
[----:B------:R-:W-:Y:S04]  /*104a0*/  BSSY B0, `(.L_x_3798) ;  /* 0x0000017000007945 */ /* 0x000fe80003800000 */
[----:B------:R-:W-:Y:S05]  /*104b0*/  @P2 BRA `(.L_x_3809) ;  /* 0x0000000000542947 */ /* 0x000fea0003800000 */
[----:B------:R-:W-:Y:S01]  /*104c0*/  IADD3 R7, P0, R4, 0x60, RZ ;  /* 0x0000006004077810 */ /* 0x000fe20007f1e0ff */
        /* <DEDUP_REMOVED lines=20> */
.L_x_3809:
[----:B------:R-:W-:Y:S05]  /*10610*/  BSYNC B0 ;  /* 0x0000000000007941 */ /* 0x000fea0003800000 */
.L_x_3798:
[----:B------:R-:W5:Y:S02]  /*10620*/  LDC R0, c[0x0][0xda8] ;  /* 0x00036a00ff007b82 */ /* 0x000f640000000800 */
[----:B-----5:R-:W-:-:S13]  /*10630*/  ISETP.LE.AND P0, PT, R0, UR4, PT ;  /* 0x0000000400007c0c */ /* 0x020fda000bf03270 */
[----:B------:R-:W-:Y:S05]  /*10640*/  @!P0 BRA `(.L_x_3810) ;  /* 0xffffff0400e88947 */ /* 0x000fea000383ffff */
[----:B------:R-:W-:Y:S05]  /*10650*/  EXIT ;  /* 0x000000000000794d */ /* 0x000fea0003800000 */
.L_x_3716:
        /* <DEDUP_REMOVED lines=8> */
[----:B------:R-:W-:Y:S02]  /*106e0*/  IMAD.MOV.U32 R16, RZ, RZ, RZ ;  /* 0x000000ffff107224 */ /* 0x000fe400078e00ff */
[----:B------:R-:W-:-:S04]  /*106f0*/  IMAD.MOV.U32 R17, RZ, RZ, 0x1 ;  /* 0x00000001ff117424 */ /* 0x000fc800078e00ff */
[----:B------:R-:W1:Y:S02]  /*10700*/  LDC R0, c[0x0][0xda8] ;  /* 0x00036a00ff007b82 */ /* 0x000e640000000800 */
[----:B-1----:R-:W-:-:S13]  /*10710*/  ISETP.LE.AND P0, PT, R0, UR4, PT ;  /* 0x0000000400007c0c */ /* 0x002fda000bf03270 */
[----:B------:R-:W-:Y:S05]  /*10720*/  @P0 BRA `(.L_x_3811) ;  /* 0x00000030004c0947 */ /* 0x000fea0003800000 */
[----:B------:R-:W-:Y:S01]  /*10730*/  IMAD.U32 R19, RZ, RZ, UR4 ;  /* 0x00000004ff137e24 */ /* 0x000fe2000f8e00ff */
[----:B------:R-:W-:Y:S01]  /*10740*/  ULDC UR48, c[0x0][0xc] ;  /* 0x0000030000307ab9 */ /* 0x000fe20000000800 */
[----:B------:R-:W-:Y:S01]  /*10750*/  IMAD.MOV.U32 R17, RZ, RZ, 0x1 ;  /* 0x00000001ff117424 */ /* 0x000fe200078e00ff */
[----:B------:R-:W-:Y:S01]  /*10760*/  ULDC.64 UR44, c[0x0][0x198] ;  /* 0x00006600002c7ab9 */ /* 0x000fe20000000a00 */
[----:B------:R-:W-:Y:S01]  /*10770*/  IMAD.MOV.U32 R16, RZ, RZ, RZ ;  /* 0x000000ffff107224 */ /* 0x000fe200078e00ff */
[----:B------:R-:W-:-:S06]  /*10780*/  UMOV UR47, URZ ;  /* 0x0000003f002f7c82 */ /* 0x000fcc0008000000 */
.L_x_3865:
        /* <DEDUP_REMOVED lines=21> */
.L_x_3812:
[----:B------:R-:W-:Y:S01]  /*108e0*/  ULDC UR9, c[0x0][0xdc4] ;  /* 0x0003710000097ab9 */ /* 0x000fe20000000800 */
[----:B------:R-:W-:Y:S01]  /*108f0*/  UMOV UR6, UR7 ;  /* 0x0000000700067c82 */ /* 0x000fe20008000000 */
[----:B------:R-:W-:-:S11]  /*10900*/  UISETP.NE.AND UP0, UPT, UR9, 0x1, UPT ;  /* 0x000000010900788c */ /* 0x000fd6000bf05270 */
[----:B------:R-:W-:Y:S02]  /*10910*/  @UP0 ULDC.64 UR10, c[0x0][0xdc8] ;  /* 0x00037200000a0ab9 */ /* 0x000fe40000000a00 */
[----:B------:R-:W-:-:S04]  /*10920*/  UIMAD.WIDE.U32 UR4, UR7, UR10, URZ ;  /* 0x0000000a070472a5 */ /* 0x000fc8000f8e003f */
[----:B------:R-:W-:-:S04]  /*10930*/  @UP0 USHF.R.U32.HI UR6, URZ, UR11, UR5 ;  /* 0x0000000b3f060299 */ /* 0x000fc80008011605 */
[----:B------:R-:W-:-:S12]  /*10940*/  UIMAD UR4, UR6, UR9, URZ ;  /* 0x00000009060472a4 */ /* 0x000fd8000f8e023f */
.L_x_3813:
[----:B------:R-:W-:Y:S01]  /*10950*/  ULDC.64 UR12, c[0x0][0x3f8] ;  /* 0x0000fe00000c7ab9 */ /* 0x000fe20000000a00 */
[----:B------:R-:W-:Y:S02]  /*10960*/  UIADD3 UR9, UR7, -UR4, URZ ;  /* 0x8000000407097290 */ /* 0x000fe4000fffe03f */
[----:B------:R-:W-:Y:S02]  /*10970*/  UISETP.NE.U32.AND UP0, UPT, UR12, URZ, UPT ;  /* 0x0000003f0c00728c */ /* 0x000fe4000bf05070 */
[----:B------:R-:W-:Y:S01]  /*10980*/  ULOP3.LUT UR10, URZ, UR6, URZ, 0x33, !UPT ;  /* 0x000000063f0a7292 */ /* 0x000fe2000f8e333f */
[----:B------:R-:W-:Y:S01]  /*10990*/  ULDC UR12, c[0x0][0xdb8] ;  /* 0x00036e00000c7ab9 */ /* 0x000fe20000000800 */
[----:B------:R-:W-:Y:S01]  /*109a0*/  ULDC.64 UR4, c[0x0][0x9e0] ;  /* 0x0002780000047ab9 */ /* 0x000fe20000000a00 */
[----:B------:R-:W-:Y:S02]  /*109b0*/  UISETP.NE.AND UP1, UPT, UR12, 0x1, UPT ;  /* 0x000000010c00788c */ /* 0x000fe4000bf25270 */
[----:B------:R-:W-:Y:S01]  /*109c0*/  UISETP.NE.AND.EX UP0, UPT, UR13, URZ, UPT, UP0 ;  /* 0x0000003f0d00728c */ /* 0x000fe2000bf05300 */
[----:B------:R-:W-:-:S02]  /*109d0*/  ULDC UR11, c[0x0][0xdc4] ;  /* 0x00037100000b7ab9 */ /* 0x000fc40000000800 */
[----:B------:R-:W-:Y:S01]  /*109e0*/  ULDC UR13, c[0x0][0xdac] ;  /* 0x00036b00000d7ab9 */ /* 0x000fe20000000800 */
[----:B------:R-:W-:Y:S02]  /*109f0*/  UISETP.GE.AND UP2, UPT, UR5, 0x1, UPT ;  /* 0x000000010500788c */ /* 0x000fe4000bf46270 */
[----:B------:R-:W-:Y:S02]  /*10a00*/  UIMAD UR11, UR8, UR11, UR9 ;  /* 0x0000000b080b72a4 */ /* 0x000fe4000f8e0209 */
[----:B------:R-:W-:Y:S01]  /*10a10*/  UIADD3 UR10, UR10, UR13, URZ ;  /* 0x0000000d0a0a7290 */ /* 0x000fe2000fffe03f */
[----:B------:R-:W-:Y:S01]  /*10a20*/  @UP1 ULDC UR8, c[0x0][0xdbc] ;  /* 0x00036f0000081ab9 */ /* 0x000fe20000000800 */
[----:B------:R-:W-:Y:S01]  /*10a30*/  PLOP3.LUT P1, PT, PT, PT, UP2, 0x80, 0x0 ;  /* 0x000000000000781c */ /* 0x000fe20003f2f028 */
[----:B------:R-:W-:Y:S02]  /*10a40*/  UIMAD.WIDE.U32 UR8, UR11, UR8, URZ ;  /* 0x000000080b0872a5 */ /* 0x000fe4000f8e003f */
[----:B------:R-:W-:Y:S01]  /*10a50*/  USHF.L.U32 UR41, UR10, 0x7, URZ ;  /* 0x000000070a297899 */ /* 0x000fe2000800063f */
        /* <DEDUP_REMOVED lines=23> */
.L_x_3815:
[----:B------:R-:W-:-:S11]  /*10bd0*/  UISETP.NE.AND UP0, UPT, UR5, 0x1, UPT ;  /* 0x000000010500788c */ /* 0x000fd6000bf05270 */
[----:B------:R-:W-:Y:S02]  /*10be0*/  @UP0 ULDC.64 UR12, c[0x0][0x9e8] ;  /* 0x00027a00000c0ab9 */ /* 0x000fe40000000a00 */
[----:B------:R-:W-:-:S04]  /*10bf0*/  UIMAD.WIDE.U32 UR8, UR10, UR12, URZ ;  /* 0x0000000c0a0872a5 */ /* 0x000fc8000f8e003f */
[----:B------:R-:W-:-:S12]  /*10c00*/  @UP0 USHF.R.U32.HI UR10, URZ, UR13, UR9 ;  /* 0x0000000d3f0a0299 */ /* 0x000fd80008011609 */
.L_x_3816:
[----:B------:R-:W-:-:S04]  /*10c10*/  UIMAD UR10, UR10, UR5, UR5 ;  /* 0x000000050a0a72a4 */ /* 0x000fc8000f8e0205 */
[----:B------:R-:W-:-:S04]  /*10c20*/  UISETP.LT.AND UP0, UPT, UR4, UR10, UPT ;  /* 0x0000000a0400728c */ /* 0x000fc8000bf01270 */
[----:B------:R-:W-:-:S12]  /*10c30*/  USEL UR4, UR4, UR10, UP0 ;  /* 0x0000000a04047287 */ /* 0x000fd80008000000 */
.L_x_3814:
[----:B------:R-:W-:Y:S02]  /*10c40*/  UIMAD UR8, UR14, UR6, 0x5f ;  /* 0x0000005f0e0874a4 */ /* 0x000fe4000f8e0206 */
[----:B------:R-:W-:Y:S02]  /*10c50*/  UIADD3 UR10, UR4, 0x5f, URZ ;  /* 0x0000005f040a7890 */ /* 0x000fe4000fffe03f */
[----:B------:R-:W-:Y:S02]  /*10c60*/  UIMAD.WIDE UR8, UR8, 0x2aaaaaab, URZ ;  /* 0x2aaaaaab080878a5 */ /* 0x000fe4000f8e023f */
[----:B------:R-:W-:Y:S02]  /*10c70*/  UIMAD.WIDE UR10, UR10, 0x2aaaaaab, URZ ;  /* 0x2aaaaaab0a0a78a5 */ /* 0x000fe4000f8e023f */
[----:B------:R-:W-:Y:S02]  /*10c80*/  USHF.R.U32.HI UR8, URZ, 0x1f, UR9 ;  /* 0x0000001f3f087899 */ /* 0x000fe40008011609 */
[----:B------:R-:W-:-:S02]  /*10c90*/  USHF.R.U32.HI UR4, URZ, 0x1f, UR11 ;  /* 0x0000001f3f047899 */ /* 0x000fc4000801160b */
[----:B------:R-:W-:Y:S02]  /*10ca0*/  UIADD3 UR7, UR41, -UR7, URZ ;  /* 0x8000000729077290 */ /* 0x000fe4000fffe03f */
[----:B------:R-:W-:Y:S02]  /*10cb0*/  ULEA.HI.SX32 UR9, UR9, UR8, 0x1c ;  /* 0x0000000809097291 */ /* 0x000fe4000f8fe23f */
[----:B------:R-:W-:Y:S02]  /*10cc0*/  ULEA.HI.SX32 UR4, UR11, UR4, 0x1c ;  /* 0x000000040b047291 */ /* 0x000fe4000f8fe23f */
[----:B------:R-:W-:Y:S02]  /*10cd0*/  UIMAD UR7, UR14, UR6, UR7 ;  /* 0x000000060e0772a4 */ /* 0x000fe4000f8e0207 */
[----:B------:R-:W-:Y:S01]  /*10ce0*/  UISETP.LT.AND UP0, UPT, UR9, UR4, UPT ;  /* 0x000000040900728c */ /* 0x000fe2000bf01270 */
[----:B------:R-:W-:Y:S02]  /*10cf0*/  ULDC UR8, c[0x0][0x9dc] ;  /* 0x0002770000087ab9 */ /* 0x000fe40000000800 */
[----:B------:R-:W-:-:S02]  /*10d00*/  UIADD3 UR8, UR7, -UR8, URZ ;  /* 0x8000000807087290 */ /* 0x000fc4000fffe03f */
[----:B------:R-:W-:Y:S01]  /*10d10*/  USEL UR46, UR9, UR4, UP0 ;  /* 0x00000004092e7287 */ /* 0x000fe20008000000 */
[----:B------:R-:W-:Y:S11]  /*10d20*/  @!P1 BRA `(.L_x_3817) ;  /* 0x0000000000489947 */ /* 0x000ff60003800000 */
        /* <DEDUP_REMOVED lines=11> */
.L_x_3818:
[----:B------:R-:W-:-:S11]  /*10de0*/  UISETP.NE.AND UP0, UPT, UR5, 0x1, UPT ;  /* 0x000000010500788c */ /* 0x000fd6000bf05270 */
[----:B------:R-:W-:Y:S02]  /*10df0*/  @UP0 ULDC.64 UR10, c[0x0][0x9e8] ;  /* 0x00027a00000a0ab9 */ /* 0x000fe40000000a00 */
[----:B------:R-:W-:-:S04]  /*10e00*/  UIMAD.WIDE.U32 UR6, UR4, UR10, URZ ;  /* 0x0000000a040672a5 */ /* 0x000fc8000f8e003f */
[----:B------:R-:W-:-:S12]  /*10e10*/  @UP0 USHF.R.U32.HI UR4, URZ, UR11, UR7 ;  /* 0x0000000b3f040299 */ /* 0x000fd80008011607 */
.L_x_3819:
[----:B------:R-:W-:-:S04]  /*10e20*/  UIMAD UR4, UR4, UR5, URZ ;  /* 0x00000005040472a4 */ /* 0x000fc8000f8e023f */
[----:B------:R-:W-:-:S04]  /*10e30*/  UISETP.LT.AND UP0, UPT, UR8, UR4, UPT ;  /* 0x000000040800728c */ /* 0x000fc8000bf01270 */
[----:B------:R-:W-:-:S12]  /*10e40*/  USEL UR8, UR8, UR4, !UP0 ;  /* 0x0000000408087287 */ /* 0x000fd8000c000000 */
.L_x_3817:
[----:B------:R-:W-:Y:S01]  /*10e50*/  UIMAD.WIDE UR4, UR8, 0x2aaaaaab, URZ ;  /* 0x2aaaaaab080478a5 */ /* 0x000fe2000f8e023f */
[----:B------:R-:W-:Y:S03]  /*10e60*/  BSSY B6, `(.L_x_3820) ;  /* 0x000028e000067945 */ /* 0x000fe60003800000 */
[----:B------:R-:W-:-:S04]  /*10e70*/  USHF.R.U32.HI UR4, URZ, 0x1f, UR5 ;  /* 0x0000001f3f047899 */ /* 0x000fc80008011605 */
[----:B------:R-:W-:-:S04]  /*10e80*/  ULEA.HI.SX32 UR4, UR5, UR4, 0x1c ;  /* 0x0000000405047291 */ /* 0x000fc8000f8fe23f */
        /* <DEDUP_REMOVED lines=23> */
.L_x_3821:
        /* <DEDUP_REMOVED lines=11> */
[----:B------:R-:W-:Y:S02]  /*110b0*/  IMAD.U32 R4, RZ, RZ, UR6 ;  /* 0x00000006ff047e24 */ /* 0x000fe4000f8e00ff */
[----:B------:R-:W1:Y:S01]  /*110c0*/  LDC.64 R2, c[0x4][R2] ;  /* 0x0100000002027b82 */ /* 0x000e620000000a00 */
[----:B------:R-:W-:Y:S02]  /*110d0*/  IMAD.U32 R5, RZ, RZ, UR7 ;  /* 0x00000007ff057e24 */ /* 0x000fe4000f8e00ff */
[----:B------:R-:W-:Y:S02]  /*110e0*/  IMAD.U32 R6, RZ, RZ, UR8 ;  /* 0x00000008ff067e24 */ /* 0x000fe4000f8e00ff */
[----:B------:R-:W-:-:S02]  /*110f0*/  IMAD.U32 R7, RZ, RZ, UR9 ;  /* 0x00000009ff077e24 */ /* 0x000fc4000f8e00ff */
[----:B------:R-:W-:Y:S02]  /*11100*/  IMAD.U32 R10, RZ, RZ, UR4 ;  /* 0x00000004ff0a7e24 */ /* 0x000fe4000f8e00ff */
[----:B------:R-:W-:Y:S02]  /*11110*/  IMAD.U32 R11, RZ, RZ, UR5 ;  /* 0x00000005ff0b7e24 */ /* 0x000fe4000f8e00ff */
[----:B------:R-:W-:Y:S02]  /*11120*/  IMAD.MOV.U32 R8, RZ, RZ, 0x70 ;  /* 0x00000070ff087424 */ /* 0x000fe400078e00ff */
[----:B------:R-:W-:Y:S02]  /*11130*/  IMAD.MOV.U32 R12, RZ, RZ, 0x1 ;  /* 0x00000001ff0c7424 */ /* 0x000fe400078e00ff */
[----:B------:R-:W-:-:S07]  /*11140*/  IMAD.MOV.U32 R13, RZ, RZ, RZ ;  /* 0x000000ffff0d7224 */ /* 0x000fce00078e00ff */
[----:B------:R-:W-:-:S07]  /*11150*/  LEPC R20, `(.L_x_3823) ;  /* 0x000000001014794e */ /* 0x000fce0000000000 */
[----:B-1----:R-:W-:Y:S05]  /*11160*/  CALL.ABS.NOINC R2 ;  /* 0x0000000002007343 */ /* 0x002fea0003c00000 */
.L_x_3823:
        /* <DEDUP_REMOVED lines=9> */
[----:B------:R-:W-:Y:S02]  /*11200*/  IMAD.U32 R4, RZ, RZ, UR6 ;  /* 0x00000006ff047e24 */ /* 0x000fe4000f8e00ff */
[----:B------:R-:W-:Y:S02]  /*11210*/  IMAD.U32 R5, RZ, RZ, UR7 ;  /* 0x00000007ff057e24 */ /* 0x000fe4000f8e00ff */
[----:B------:R-:W-:Y:S02]  /*11220*/  IMAD.U32 R6, RZ, RZ, UR8 ;  /* 0x00000008ff067e24 */ /* 0x000fe4000f8e00ff */
[----:B------:R-:W-:-:S02]  /*11230*/  IMAD.U32 R7, RZ, RZ, UR9 ;  /* 0x00000009ff077e24 */ /* 0x000fc4000f8e00ff */
[----:B------:R-:W-:Y:S02]  /*11240*/  IMAD.U32 R10, RZ, RZ, UR4 ;  /* 0x00000004ff0a7e24 */ /* 0x000fe4000f8e00ff */
[----:B------:R-:W-:Y:S02]  /*11250*/  IMAD.U32 R11, RZ, RZ, UR5 ;  /* 0x00000005ff0b7e24 */ /* 0x000fe4000f8e00ff */
[----:B------:R-:W-:Y:S02]  /*11260*/  IMAD.MOV.U32 R8, RZ, RZ, 0x70 ;  /* 0x00000070ff087424 */ /* 0x000fe400078e00ff */
[----:B------:R-:W-:Y:S02]  /*11270*/  IMAD.MOV.U32 R12, RZ, RZ, 0x1 ;  /* 0x00000001ff0c7424 */ /* 0x000fe400078e00ff */
[----:B-1----:R-:W-:-:S07]  /*11280*/  IMAD.MOV.U32 R13, RZ, RZ, RZ ;  /* 0x000000ffff0d7224 */ /* 0x002fce00078e00ff */
[----:B------:R-:W-:-:S07]  /*11290*/  LEPC R20, `(.L_x_3825) ;  /* 0x000000001014794e */ /* 0x000fce0000000000 */
[----:B--2---:R-:W-:Y:S05]  /*112a0*/  CALL.ABS.NOINC R2 ;  /* 0x0000000002007343 */ /* 0x004fea0003c00000 */
.L_x_3825:
[----:B------:R1:W2:Y:S01]  /*112b0*/  LDC.64 R2, c[0x4][R18] ;  /* 0x0100000012027b82 */ /* 0x0002a20000000a00 */
[----:B------:R-:W-:Y:S01]  /*112c0*/  ULDC.64 UR6, c[0x4][0x1b8] ;  /* 0x01006e0000067ab9 */ /* 0x000fe20000000a00 */
[----:B------:R-:W-:Y:S01]  /*112d0*/  ULDC.64 UR8, c[0x4][0x1c0] ;  /* 0x0100700000087ab9 */ /* 0x000fe20000000a00 */
[----:B------:R-:W-:Y:S01]  /*112e0*/  ULDC.64 UR4, c[0x4][0x108] ;  /* 0x0100420000047ab9 */ /* 0x000fe20000000a00 */
        /* <DEDUP_REMOVED lines=11> */
.L_x_3824:
[----:B------:R-:W-:Y:S01]  /*113a0*/  ULDC.64 UR4, c[0x0][0x9f8] ;  /* 0x00027e0000047ab9 */ /* 0x000fe20000000a00 */
[----:B------:R-:W-:Y:S01]  /*113b0*/  IMAD.U32 R5, RZ, RZ, UR43 ;  /* 0x0000002bff057e24 */ /* 0x000fe2000f8e00ff */
[----:B------:R-:W-:Y:S01]  /*113c0*/  ISETP.NE.U32.AND P0, PT, RZ, UR4, PT ;  /* 0x00000004ff007c0c */ /* 0x000fe2000bf05070 */
[----:B------:R-:W-:Y:S01]  /*113d0*/  IMAD.U32 R0, RZ, RZ, UR43 ;  /* 0x0000002bff007e24 */ /* 0x000fe2000f8e00ff */
        /* <DEDUP_REMOVED lines=20> */
[----:B------:R-:W-:-:S03]  /*11520*/  UMOV UR6, 0xffffffff ;  /* 0xffffffff00067882 */ /* 0x000fc60000000000 */
[----:B------:R-:W2:Y:S02]  /*11530*/  @P0 LDC R5, c[0x0][0x42c] ;  /* 0x00010b00ff050b82 */ /* 0x000ea40000000800 */
[----:B------:R-:W-:-:S05]  /*11540*/  VOTEU.ALL UP1, P1 ;  /* 0x00000000003f7886 */ /* 0x000fca0000820000 */
[----:B------:R-:W-:Y:S01]  /*11550*/  @!UP1 UIADD3 UR4, UP0, UR44, 0x270, URZ ;  /* 0x000002702c049890 */ /* 0x000fe2000ff1e03f */
[----:B------:R-:W3:Y:S03]  /*11560*/  @P0 LDC R6, c[0x0][0x430] ;  /* 0x00010c00ff060b82 */ /* 0x000ee60000000800 */
[----:B------:R-:W-:-:S09]  /*11570*/  @!UP1 UIADD3.X UR5, URZ, UR45, URZ, UP0, !UPT ;  /* 0x0000002d3f059290 */ /* 0x000fd200087fe43f */
[----:B------:R1:W-:Y:S01]  /*11580*/  @!UP1 UTMAPF.L2.4D [UR40], [UR4] ;  /* 0x00000028040095b8 */ /* 0x0003e20008018000 */
[----:B--2---:R-:W-:Y:S01]  /*11590*/  @P0 IMAD.HI.U32 R5, R5, UR42, RZ ;  /* 0x0000002a05050c27 */ /* 0x004fe2000f8e00ff */
[----:B------:R2:W-:Y:S04]  /*115a0*/  @!UP1 UTMAPF.L2.4D [UR8], [UR4] ;  /* 0x00000008040095b8 */ /* 0x0005e80008018000 */
[----:B---3--:R-:W-:Y:S01]  /*115b0*/  @P0 SHF.R.U32.HI R4, RZ, R6, R5 ;  /* 0x00000006ff040219 */ /* 0x008fe20000011605 */
[----:B------:R-:W-:Y:S01]  /*115c0*/  IMAD.U32 R5, RZ, RZ, UR46 ;  /* 0x0000002eff057e24 */ /* 0x000fe2000f8e00ff */
[----:B-1----:R-:W-:Y:S01]  /*115d0*/  ISETP.NE.U32.AND P0, PT, R2, RZ, PT ;  /* 0x000000ff0200720c */ /* 0x002fe20003f05070 */
[----:B------:R2:W-:Y:S02]  /*115e0*/  @!UP1 UTMAPF.L2.4D [UR12], [UR4] ;  /* 0x0000000c040095b8 */ /* 0x0005e40008018000 */
[----:B------:R-:W-:Y:S01]  /*115f0*/  VIADD R5, R5, 0xffffffff ;  /* 0xffffffff05057836 */ /* 0x000fe20000000000 */
[----:B------:R-:W-:-:S04]  /*11600*/  ISETP.NE.AND.EX P0, PT, R3, RZ, PT, P0 ;  /* 0x000000ff0300720c */ /* 0x000fc80003f05300 */
[----:B----4-:R-:W-:Y:S01]  /*11610*/  SEL R6, R0, RZ, !P0 ;  /* 0x000000ff00067207 */ /* 0x010fe20004000000 */
[----:B--2---:R-:W-:Y:S08]  /*11620*/  BRA.DIV UR6, `(.L_x_3826) ;  /* 0x0000002a06387947 */ /* 0x004ff0000b800000 */
.L_x_3877:
[----:B------:R-:W-:Y:S01]  /*11630*/  UMOV UR4, 0xffffffff ;  /* 0xffffffff00047882 */ /* 0x000fe20000000000 */
[----:B------:R-:W-:Y:S02]  /*11640*/  SHF.R.S32.HI R18, RZ, 0x1f, R0 ;  /* 0x0000001fff127819 */ /* 0x000fe40000011400 */
[----:B------:R-:W-:Y:S05]  /*11650*/  BRA.DIV UR4, `(.L_x_3827) ;  /* 0x0000002a04587947 */ /* 0x000fea000b800000 */
[----:B------:R-:W-:-:S13]  /*11660*/  ELECT P6, URZ, PT ;  /* 0x00000000003f782f */ /* 0x000fda00038c0000 */
.L_x_3880:
[----:B------:R-:W-:Y:S05]  /*11670*/  @!P6 BRA `(.L_x_3828) ;  /* 0x0000000000f8e947 */ /* 0x000fea0003800000 */
[----:B------:R-:W-:Y:S01]  /*11680*/  IMAD.MOV.U32 R6, RZ, RZ, R0 ;  /* 0x000000ffff067224 */ /* 0x000fe200078e0000 */
[----:B------:R-:W-:Y:S06]  /*11690*/  @!P0 BRA `(.L_x_3829) ;  /* 0x0000000000488947 */ /* 0x000fec0003800000 */
[----:B------:R-:W1:Y:S01]  /*116a0*/  LDC R11, c[0x0][0x41c] ;  /* 0x00010700ff0b7b82 */ /* 0x000e620000000800 */
[----:B------:R-:W-:Y:S01]  /*116b0*/  IMAD.MOV.U32 R10, RZ, RZ, R5 ;  /* 0x000000ffff0a7224 */ /* 0x000fe200078e0005 */
[----:B------:R-:W-:Y:S02]  /*116c0*/  ULDC.64 UR4, c[0x0][0x408] ;  /* 0x0001020000047ab9 */ /* 0x000fe40000000a00 */
        /* <DEDUP_REMOVED lines=13> */
[----:B------:R-:W-:-:S04]  /*117a0*/  IMAD.MOV R10, RZ, RZ, -R10 ;  /* 0x000000ffff0a7224 */ /* 0x000fc800078e0a0a */
[----:B------:R-:W-:-:S07]  /*117b0*/  IMAD R5, R11, R10, R5 ;  /* 0x0000000a0b057224 */ /* 0x000fce00078e0205 */
.L_x_3829:
[----:B------:R-:W2:Y:S01]  /*117c0*/  S2R R7, SR_TID.X ;  /* 0x0000000000077919 */ /* 0x000ea20000002100 */
[----:B-1----:R-:W-:Y:S02]  /*117d0*/  LEA R8, R16, UR38, 0x3 ;  /* 0x0000002610087c11 */ /* 0x002fe4000f8e18ff */
[----:B--2---:R-:W-:Y:S02]  /*117e0*/  LOP3.LUT R9, R7, 0x7f, RZ, 0xc0, !PT ;  /* 0x0000007f07097812 */ /* 0x004fe400078ec0ff */
[----:B------:R-:W-:Y:S02]  /*117f0*/  SHF.L.U32 R7, R17, 0x1f, RZ ;  /* 0x0000001f11077819 */ /* 0x000fe400000006ff */
[----:B------:R-:W-:Y:S02]  /*11800*/  ISETP.NE.AND P3, PT, R9, RZ, PT ;  /* 0x000000ff0900720c */ /* 0x000fe40003f65270 */
[----:B------:R-:W1:Y:S02]  /*11810*/  SYNCS.PHASECHK.TRANS64.TRYWAIT P2, [R8+URZ+0x30840], R7 ;  /* 0x03084007080075a7 */ /* 0x000e64000804017f */
[----:B-1----:R-:W-:Y:S09]  /*11820*/  @!P2 BRA `(.L_x_3830) ;  /* 0x000000280004a947 */ /* 0x002ff20003800000 */
.L_x_3881:
        /* <DEDUP_REMOVED lines=8> */
.L_x_3831:
        /* <DEDUP_REMOVED lines=27> */
.L_x_3828:
        /* <DEDUP_REMOVED lines=13> */
[----:B------:R-:W-:Y:S01]  /*11b30*/  UIADD3 UR16, UR38, 0x1a400, URZ ;  /* 0x0001a40026107890 */ /* 0x000fe2000fffe03f */
[----:B------:R-:W-:Y:S01]  /*11b40*/  UMOV UR11, UR41 ;  /* 0x00000029000b7c82 */ /* 0x000fe20008000000 */
[----:B------:R1:W-:Y:S01]  /*11b50*/  @P2 SYNCS.ARRIVE.TRANS64 RZ, [UR38+0x30800], R7 ;  /* 0x03080007ffff29a7 */ /* 0x0003e20008000026 */
[----:B------:R-:W-:Y:S01]  /*11b60*/  UMOV UR12, UR42 ;  /* 0x0000002a000c7c82 */ /* 0x000fe20008000000 */
[----:B------:R-:W-:Y:S01]  /*11b70*/  UMOV UR13, UR43 ;  /* 0x0000002b000d7c82 */ /* 0x000fe20008000000 */
[----:B------:R-:W-:Y:S01]  /*11b80*/  UMOV UR6, 0x0 ;  /* 0x0000000000067882 */ /* 0x000fe20000000000 */
[----:B------:R-:W-:Y:S01]  /*11b90*/  UMOV UR7, 0x12f00000 ;  /* 0x12f0000000077882 */ /* 0x000fe20000000000 */
[----:B------:R-:W-:Y:S01]  /*11ba0*/  UMOV UR10, URZ ;  /* 0x0000003f000a7c82 */ /* 0x000fe20008000000 */
[----:B------:R-:W-:Y:S01]  /*11bb0*/  UMOV UR27, UR41 ;  /* 0x00000029001b7c82 */ /* 0x000fe20008000000 */
[----:B------:R-:W-:Y:S01]  /*11bc0*/  UMOV UR28, UR42 ;  /* 0x0000002a001c7c82 */ /* 0x000fe20008000000 */
[----:B-1----:R-:W-:Y:S01]  /*11bd0*/  IMAD.U32 R7, RZ, RZ, UR14 ;  /* 0x0000000eff077e24 */ /* 0x002fe2000f8e00ff */
[----:B------:R-:W-:Y:S01]  /*11be0*/  UMOV UR29, UR43 ;  /* 0x0000002b001d7c82 */ /* 0x000fe20008000000 */
[----:B------:R-:W-:Y:S01]  /*11bf0*/  UMOV UR26, 0x40 ;  /* 0x00000040001a7882 */ /* 0x000fe20000000000 */
[----:B------:R-:W-:Y:S01]  /*11c00*/  UMOV UR25, UR9 ;  /* 0x0000000900197c82 */ /* 0x000fe20008000000 */
[----:B------:R-:W-:Y:S01]  /*11c10*/  UMOV UR19, UR41 ;  /* 0x0000002900137c82 */ /* 0x000fe20008000000 */
[----:B------:R-:W-:Y:S01]  /*11c20*/  SHF.L.U32 R7, R7, 0x1f, RZ ;  /* 0x0000001f07077819 */ /* 0x000fe200000006ff */
        /* <DEDUP_REMOVED lines=9> */
.L_x_3882:
        /* <DEDUP_REMOVED lines=10> */
[----:B------:R-:W-:Y:S01]  /*11d60*/  ISETP.NE.U32.AND P2, PT, R7, 0x1, PT ;  /* 0x000000010700780c */ /* 0x000fe20003f45070 */
[----:B------:R-:W-:-:S12]  /*11d70*/  IMAD.U32 R7, RZ, RZ, UR4 ;  /* 0x00000004ff077e24 */ /* 0x000fd8000f8e00ff */
        /* <DEDUP_REMOVED lines=27> */
.L_x_3837:
[----:B-1----:R-:W1:Y:S01]  /*11f30*/  S2R R2, SR_TID.X ;  /* 0x0000000000027919 */ /* 0x002e620000002100 */
[----:B------:R-:W-:Y:S02]  /*11f40*/  LEA R3, R10, UR38, 0x3 ;  /* 0x000000260a037c11 */ /* 0x000fe4000f8e18ff */
[----:B-1----:R-:W-:Y:S02]  /*11f50*/  LOP3.LUT R9, R2, 0x7f, RZ, 0xc0, !PT ;  /* 0x0000007f02097812 */ /* 0x002fe400078ec0ff */
[----:B------:R-:W-:Y:S02]  /*11f60*/  SHF.L.U32 R2, R12, 0x1f, RZ ;  /* 0x0000001f0c027819 */ /* 0x000fe400000006ff */
[----:B------:R-:W-:Y:S02]  /*11f70*/  ISETP.NE.AND P2, PT, R9, RZ, PT ;  /* 0x000000ff0900720c */ /* 0x000fe40003f45270 */
[----:B------:R-:W1:Y:S02]  /*11f80*/  SYNCS.PHASECHK.TRANS64.TRYWAIT P3, [R3+URZ+0x30840], R2 ;  /* 0x03084002030075a7 */ /* 0x000e64000806017f */
[----:B-1----:R-:W-:Y:S09]  /*11f90*/  @!P3 BRA `(.L_x_3838) ;  /* 0x000000200054b947 */ /* 0x002ff20003800000 */
.L_x_3883:
        /* <DEDUP_REMOVED lines=8> */
.L_x_3839:
[----:B------:R-:W-:Y:S01]  /*12020*/  R2UR UR8, R10 ;  /* 0x000000000a0872ca */ /* 0x000fe200000e0000 */
[----:B------:R-:W-:Y:S01]  /*12030*/  UIADD3 UR4, UP0, UR44, 0x370, URZ ;  /* 0x000003702c047890 */ /* 0x000fe2000ff1e03f */
[----:B------:R-:W-:Y:S01]  /*12040*/  R2UR UR9, R3 ;  /* 0x00000000030972ca */ /* 0x000fe200000e0000 */
[----:B------:R-:W-:Y:S01]  /*12050*/  UIADD3 UR19, UR38, 0x30800, URZ ;  /* 0x0003080026137890 */ /* 0x000fe2000fffe03f */
[----:B------:R-:W-:Y:S01]  /*12060*/  R2UR UR11, R7 ;  /* 0x00000000070b72ca */ /* 0x000fe200000e0000 */
[----:B------:R-:W-:Y:S01]  /*12070*/  UIADD3.X UR5, URZ, UR45, URZ, UP0, !UPT ;  /* 0x0000002d3f057290 */ /* 0x000fe200087fe43f */
[----:B------:R-:W-:Y:S01]  /*12080*/  R2UR UR12, R4 ;  /* 0x00000000040c72ca */ /* 0x000fe200000e0000 */
[----:B------:R-:W-:Y:S01]  /*12090*/  UMOV UR10, URZ ;  /* 0x0000003f000a7c82 */ /* 0x000fe20008000000 */
[----:B-----5:R-:W-:Y:S01]  /*120a0*/  R2UR UR13, R8 ;  /* 0x00000000080d72ca */ /* 0x020fe200000e0000 */
[----:B------:R-:W-:Y:S01]  /*120b0*/  UMOV UR6, 0x0 ;  /* 0x0000000000067882 */ /* 0x000fe20000000000 */
[----:B------:R-:W-:Y:S01]  /*120c0*/  UMOV UR7, 0x14f00000 ;  /* 0x14f0000000077882 */ /* 0x000fe20000000000 */
[----:B------:R-:W-:Y:S01]  /*120d0*/  UMOV UR17, 0x40 ;  /* 0x0000004000117882 */ /* 0x000fe20000000000 */
[----:B------:R-:W-:Y:S01]  /*120e0*/  UMOV UR18, 0x80 ;  /* 0x0000008000127882 */ /* 0x000fe20000000000 */
[----:B------:R-:W-:Y:S01]  /*120f0*/  UIMAD UR8, UR8, 0x9000, UR38 ;  /* 0x00009000080878a4 */ /* 0x000fe2000f8e0226 */
[----:B-1----:R-:W-:Y:S01]  /*12100*/  SHF.L.U32 R3, R17, 0x1f, RZ ;  /* 0x0000001f11037819 */ /* 0x002fe200000006ff */
[----:B------:R-:W-:Y:S01]  /*12110*/  UIADD3 UR9, UR9, 0x30830, URZ ;  /* 0x0003083009097890 */ /* 0x000fe2000fffe03f */
[----:B------:R-:W-:Y:S01]  /*12120*/  LEA R2, R16, UR19, 0x3 ;  /* 0x0000001310027c11 */ /* 0x000fe2000f8e18ff */
[----:B------:R-:W-:-:S02]  /*12130*/  UIMAD UR11, UR11, 0x60, URZ ;  /* 0x000000600b0b78a4 */ /* 0x000fc4000f8e023f */
        /* <DEDUP_REMOVED lines=13> */
.L_x_3884:
        /* <DEDUP_REMOVED lines=9> */
.L_x_3841:
        /* <DEDUP_REMOVED lines=10> */
[----:B------:R-:W-:-:S02]  /*12340*/  IMAD.MOV.U32 R6, RZ, RZ, R8 ;  /* 0x000000ffff067224 */ /* 0x000fc400078e0008 */
[----:B------:R-:W-:Y:S01]  /*12350*/  IMAD.MOV.U32 R5, RZ, RZ, R7 ;  /* 0x000000ffff057224 */ /* 0x000fe200078e0007 */
[----:B------:R-:W-:Y:S02]  /*12360*/  UIMAD UR15, UR9, 0x9000, UR38 ;  /* 0x00009000090f78a4 */ /* 0x000fe4000f8e0226 */
[----:B------:R-:W-:Y:S02]  /*12370*/  ULEA UR9, UR9, UR38, 0x3 ;  /* 0x0000002609097291 */ /* 0x000fe4000f8e183f */
[----:B------:R-:W-:Y:S02]  /*12380*/  UIMAD UR11, UR11, 0x60, URZ ;  /* 0x000000600b0b78a4 */ /* 0x000fe4000f8e023f */
[----:B------:R-:W-:Y:S02]  /*12390*/  UIADD3 UR8, UR15, 0x400, URZ ;  /* 0x000004000f087890 */ /* 0x000fe4000fffe03f */
[----:B------:R-:W-:Y:S02]  /*123a0*/  UIADD3 UR9, UR9, 0x30850, URZ ;  /* 0x0003085009097890 */ /* 0x000fe4000fffe03f */
[----:B------:R-:W-:-:S02]  /*123b0*/  UIADD3 UR14, UR15, 0x3400, URZ ;  /* 0x000034000f0e7890 */ /* 0x000fc4000fffe03f */
        /* <DEDUP_REMOVED lines=10> */
.L_x_3836:
[----:B------:R-:W-:Y:S05]  /*12460*/  BSYNC B0 ;  /* 0x0000000000007941 */ /* 0x000fea0003800000 */
.L_x_3835:
[----:B------:R-:W-:Y:S01]  /*12470*/  UIADD3 UR4, UR46, -0x3, URZ ;  /* 0xfffffffd2e047890 */ /* 0x000fe2000fffe03f */
[----:B------:R-:W-:Y:S02]  /*12480*/  IMAD.MOV.U32 R16, RZ, RZ, R10 ;  /* 0x000000ffff107224 */ /* 0x000fe400078e000a */
[----:B------:R-:W-:-:S03]  /*12490*/  IMAD.MOV.U32 R17, RZ, RZ, R12 ;  /* 0x000000ffff117224 */ /* 0x000fc600078e000c */
[----:B------:R-:W-:-:S07]  /*124a0*/  IMAD.U32 R7, RZ, RZ, UR4 ;  /* 0x00000004ff077e24 */ /* 0x000fce000f8e00ff */
.L_x_3834:
[----:B------:R-:W-:Y:S01]  /*124b0*/  ULOP3.LUT UR4, URZ, UR46, URZ, 0x33, !UPT ;  /* 0x0000002e3f047292 */ /* 0x000fe2000f8e333f */
[----:B------:R-:W-:Y:S01]  /*124c0*/  VIADD R11, R11, 0xfffffffe ;  /* 0xfffffffe0b0b7836 */ /* 0x000fe20000000000 */
[----:B------:R-:W-:Y:S04]  /*124d0*/  BSSY B0, `(.L_x_3833) ;  /* 0x00000e4000007945 */ /* 0x000fe80003800000 */
[----:B------:R-:W-:-:S13]  /*124e0*/  ISETP.NE.AND P2, PT, R11, UR4, PT ;  /* 0x000000040b007c0c */ /* 0x000fda000bf45270 */
[----:B------:R-:W-:Y:S05]  /*124f0*/  @!P2 BRA `(.L_x_3842) ;  /* 0x0000000c0084a947 */ /* 0x000fea0003800000 */
[----:B------:R-:W-:-:S07]  /*12500*/  IMAD.MOV.U32 R8, RZ, RZ, R6 ;  /* 0x000000ffff087224 */ /* 0x000fce00078e0006 */
.L_x_3857:
[----:B------:R-:W-:Y:S01]  /*12510*/  VIADD R10, R16, 0x1 ;  /* 0x00000001100a7836 */ /* 0x000fe20000000000 */
        /* <DEDUP_REMOVED lines=21> */
[----:B------:R-:W-:-:S04]  /*12670*/  IMAD.WIDE.U32 R2, R0, UR36, R2 ;  /* 0x0000002400027c25 */ /* 0x000fc8000f8e0002 */
[----:B------:R-:W-:Y:S01]  /*12680*/  IMAD.IADD R13, R13, 0x1, R3 ;  /* 0x000000010d0d7824 */ /* 0x000fe200078e0203 */
[----:B-1----:R-:W-:-:S04]  /*12690*/  LEA R8, P2, R2, R8, 0x2 ;  /* 0x0000000802087211 */ /* 0x002fc800078410ff */
[----:B------:R-:W-:-:S05]  /*126a0*/  LEA.HI.X R9, R2, R9, R13, 0x2, P2 ;  /* 0x0000000902097211 */ /* 0x000fca00010f140d */
[----:B------:R1:W5:Y:S04]  /*126b0*/  LDG.E R8, desc[UR60][R8.64] ;  /* 0x0000003c08087981 */ /* 0x000368000c1e1900 */
.L_x_3845:
[----:B------:R-:W1:Y:S01]  /*126c0*/  S2R R2, SR_TID.X ;  /* 0x0000000000027919 */ /* 0x000e620000002100 */
[----:B------:R-:W-:Y:S02]  /*126d0*/  LEA R3, R10, UR38, 0x3 ;  /* 0x000000260a037c11 */ /* 0x000fe4000f8e18ff */
[----:B-1----:R-:W-:Y:S02]  /*126e0*/  LOP3.LUT R9, R2, 0x7f, RZ, 0xc0, !PT ;  /* 0x0000007f02097812 */ /* 0x002fe400078ec0ff */
[----:B------:R-:W-:Y:S02]  /*126f0*/  SHF.L.U32 R2, R11, 0x1f, RZ ;  /* 0x0000001f0b027819 */ /* 0x000fe400000006ff */
[----:B------:R-:W-:Y:S02]  /*12700*/  ISETP.NE.AND P2, PT, R9, RZ, PT ;  /* 0x000000ff0900720c */ /* 0x000fe40003f45270 */
[----:B------:R-:W1:Y:S02]  /*12710*/  SYNCS.PHASECHK.TRANS64.TRYWAIT P3, [R3+URZ+0x30840], R2 ;  /* 0x03084002030075a7 */ /* 0x000e64000806017f */
[----:B-1----:R-:W-:Y:S09]  /*12720*/  @!P3 BRA `(.L_x_3846) ;  /* 0x000000180098b947 */ /* 0x002ff20003800000 */
.L_x_3885:
        /* <DEDUP_REMOVED lines=8> */
.L_x_3847:
        /* <DEDUP_REMOVED lines=14> */
[----:B------:R-:W-:Y:S01]  /*12890*/  SHF.L.U32 R17, R17, 0x1f, RZ ;  /* 0x0000001f11117819 */ /* 0x000fe200000006ff */
[----:B------:R-:W-:Y:S01]  /*128a0*/  UIADD3 UR9, UR9, 0x30830, URZ ;  /* 0x0003083009097890 */ /* 0x000fe2000fffe03f */
[----:B-1----:R-:W-:Y:S01]  /*128b0*/  LEA R2, R16, UR19, 0x3 ;  /* 0x0000001310027c11 */ /* 0x002fe2000f8e18ff */
        /* <DEDUP_REMOVED lines=14> */
.L_x_3886:
        /* <DEDUP_REMOVED lines=8> */
.L_x_3849:
        /* <DEDUP_REMOVED lines=12> */
[----:B------:R-:W-:Y:S01]  /*12ae0*/  UIMAD UR8, UR8, 0x9000, UR38 ;  /* 0x00009000080878a4 */ /* 0x000fe2000f8e0226 */
[----:B------:R-:W-:Y:S01]  /*12af0*/  IMAD.MOV.U32 R6, RZ, RZ, R8 ;  /* 0x000000ffff067224 */ /* 0x000fe200078e0008 */
[----:B------:R-:W-:Y:S02]  /*12b00*/  UIMAD UR11, UR11, 0x60, URZ ;  /* 0x000000600b0b78a4 */ /* 0x000fe4000f8e023f */
[----:B------:R-:W-:Y:S02]  /*12b10*/  UIADD3 UR9, UR9, 0x50, URZ ;  /* 0x0000005009097890 */ /* 0x000fe4000fffe03f */
        /* <DEDUP_REMOVED lines=13> */
.L_x_3844:
[----:B------:R-:W-:Y:S05]  /*12bf0*/  BSYNC B1 ;  /* 0x0000000000017941 */ /* 0x000fea0003800000 */
.L_x_3843:
[----:B------:R-:W-:Y:S01]  /*12c00*/  VIADD R16, R10, 0x1 ;  /* 0x000000010a107836 */ /* 0x000fe20000000000 */
[----:B------:R-:W-:Y:S01]  /*12c10*/  BSSY B1, `(.L_x_3850) ;  /* 0x000006c000017945 */ /* 0x000fe20003800000 */
[----:B------:R-:W-:-:S03]  /*12c20*/  VIADD R12, R7, 0xffffffff ;  /* 0xffffffff070c7836 */ /* 0x000fc60000000000 */
[----:B------:R-:W-:-:S04]  /*12c30*/  ISETP.NE.AND P2, PT, R16, 0x2, PT ;  /* 0x000000021000780c */ /* 0x000fc80003f45270 */
[----:B-1----:R-:W-:Y:S02]  /*12c40*/  SEL R2, RZ, 0x1, P2 ;  /* 0x00000001ff027807 */ /* 0x002fe40001000000 */
[----:B------:R-:W-:Y:S02]  /*12c50*/  SEL R16, R16, RZ, P2 ;  /* 0x000000ff10107207 */ /* 0x000fe40001000000 */
[----:B------:R-:W-:Y:S01]  /*12c60*/  LOP3.LUT R17, R11, R2, RZ, 0x3c, !PT ;  /* 0x000000020b117212 */ /* 0x000fe200078e3cff */
[----:B------:R-:W-:Y:S06]  /*12c70*/  @!P6 BRA `(.L_x_3851) ;  /* 0x000000040094e947 */ /* 0x000fec0003800000 */
[----:B------:R-:W-:Y:S01]  /*12c80*/  IMAD.MOV.U32 R13, RZ, RZ, R12 ;  /* 0x000000ffff0d7224 */ /* 0x000fe200078e000c */
[----:B------:R-:W-:Y:S06]  /*12c90*/  @!P0 BRA `(.L_x_3852) ;  /* 0x0000000000448947 */ /* 0x000fec0003800000 */
[----:B------:R-:W1:Y:S02]  /*12ca0*/  LDC R8, c[0x0][0x41c] ;  /* 0x00010700ff087b82 */ /* 0x000e640000000800 */
        /* <DEDUP_REMOVED lines=16> */
.L_x_3852:
[----:B------:R-:W-:Y:S02]  /*12db0*/  LEA R2, R16, UR38, 0x3 ;  /* 0x0000002610027c11 */ /* 0x000fe4000f8e18ff */
[----:B------:R-:W-:-:S04]  /*12dc0*/  SHF.L.U32 R3, R17, 0x1f, RZ ;  /* 0x0000001f11037819 */ /* 0x000fc800000006ff */
[----:B------:R-:W2:Y:S02]  /*12dd0*/  SYNCS.PHASECHK.TRANS64.TRYWAIT P2, [R2+URZ+0x30840], R3 ;  /* 0x03084003020075a7 */ /* 0x000ea4000804017f */
[----:B--2---:R-:W-:Y:S05]  /*12de0*/  @!P2 BRA `(.L_x_3853) ;  /* 0x000000140010a947 */ /* 0x004fea0003800000 */
.L_x_3887:
        /* <DEDUP_REMOVED lines=11> */
.L_x_3854:
        /* <DEDUP_REMOVED lines=14> */
[----:B--2---:R-:W-:Y:S01]  /*12f80*/  LEA R2, R10, UR19, 0x3 ;  /* 0x000000130a027c11 */ /* 0x004fe2000f8e18ff */
[----:B------:R-:W-:-:S02]  /*12f90*/  ULEA UR9, UR9, UR19, 0x3 ;  /* 0x0000001309097291 */ /* 0x000fc4000f8e183f */
[----:B------:R-:W-:Y:S02]  /*12fa0*/  UIMAD UR11, UR11, 0x60, URZ ;  /* 0x000000600b0b78a4 */ /* 0x000fe4000f8e023f */
[----:B------:R-:W-:Y:S02]  /*12fb0*/  UIADD3 UR14, UR8, 0x1e400, URZ ;  /* 0x0001e400080e7890 */ /* 0x000fe4000fffe03f */
        /* <DEDUP_REMOVED lines=13> */
.L_x_3888:
        /* <DEDUP_REMOVED lines=8> */
.L_x_3856:
        /* <DEDUP_REMOVED lines=28> */
.L_x_3851:
[----:B------:R-:W-:Y:S05]  /*132d0*/  BSYNC B1 ;  /* 0x0000000000017941 */ /* 0x000fea0003800000 */
.L_x_3850:
[----:B------:R-:W-:Y:S01]  /*132e0*/  ISETP.GT.AND P2, PT, R12, UR39, PT ;  /* 0x000000270c007c0c */ /* 0x000fe2000bf44270 */
[----:B------:R-:W-:-:S12]  /*132f0*/  VIADD R7, R7, 0xfffffffe ;  /* 0xfffffffe07077836 */ /* 0x000fd80000000000 */
[----:B------:R-:W-:Y:S05]  /*13300*/  @P2 BRA `(.L_x_3857) ;  /* 0xfffffff000802947 */ /* 0x000fea000383ffff */
.L_x_3842:
[----:B------:R-:W-:Y:S05]  /*13310*/  BSYNC B0 ;  /* 0x0000000000007941 */ /* 0x000fea0003800000 */
.L_x_3833:
[----:B------:R-:W-:Y:S04]  /*13320*/  BSSY B0, `(.L_x_3858) ;  /* 0x000000e000007945 */ /* 0x000fe80003800000 */
[----:B------:R-:W-:Y:S05]  /*13330*/  @P1 BRA `(.L_x_3859) ;  /* 0x0000000000301947 */ /* 0x000fea0003800000 */
[----:B-1----:R-:W1:Y:S01]  /*13340*/  S2R R7, SR_LANEID ;  /* 0x0000000000077919 */ /* 0x002e620000000000 */
        /* <DEDUP_REMOVED lines=11> */
.L_x_3859:
[----:B------:R-:W-:Y:S05]  /*13400*/  BSYNC B0 ;  /* 0x0000000000007941 */ /* 0x000fea0003800000 */
.L_x_3858:
        /* <DEDUP_REMOVED lines=9> */
.L_x_3889:
        /* <DEDUP_REMOVED lines=8> */
.L_x_3863:
        /* <DEDUP_REMOVED lines=27> */
.L_x_3861:
[----:B------:R-:W-:Y:S05]  /*136d0*/  BSYNC B0 ;  /* 0x0000000000007941 */ /* 0x000fea0003800000 */
.L_x_3860:
[----:B------:R-:W-:Y:S02]  /*136e0*/  VIADD R16, R16, 0x1 ;  /* 0x0000000110107836 */ /* 0x000fe40000000000 */
[----:B------:R-:W-:-:S03]  /*136f0*/  IMAD.MOV.U32 R13, RZ, RZ, R19 ;  /* 0x000000ffff0d7224 */ /* 0x000fc600078e0013 */
[----:B------:R-:W-:-:S04]  /*13700*/  ISETP.NE.AND P0, PT, R16, 0x2, PT ;  /* 0x000000021000780c */ /* 0x000fc80003f05270 */
[----:B-1----:R-:W-:Y:S02]  /*13710*/  SEL R0, RZ, 0x1, P0 ;  /* 0x00000001ff007807 */ /* 0x002fe40000000000 */
[----:B------:R-:W-:Y:S02]  /*13720*/  SEL R16, R16, RZ, P0 ;  /* 0x000000ff10107207 */ /* 0x000fe40000000000 */
[----:B------:R-:W-:-:S07]  /*13730*/  LOP3.LUT R17, R17, R0, RZ, 0x3c, !PT ;  /* 0x0000000011117212 */ /* 0x000fce00078e3cff */
.L_x_3822:
[----:B------:R-:W-:Y:S05]  /*13740*/  BSYNC B6 ;  /* 0x0000000000067941 */ /* 0x000fea0003800000 */
.L_x_3820:
[----:B------:R-:W-:-:S03]  /*13750*/  UMOV UR4, 0xffffffff ;  /* 0xffffffff00047882 */ /* 0x000fc60000000000 */
[----:B------:R-:W-:Y:S05]  /*13760*/  BRA.DIV UR4, `(.L_x_3864) ;  /* 0x0000000a04ec7947 */ /* 0x000fea000b800000 */
[----:B------:R1:W2:Y:S02]  /*13770*/  SHFL.IDX PT, R14, R13, RZ, 0x1f ;  /* 0x00001fff0d0e7589 */ /* 0x0002a400000e0000 */
.L_x_3892:
        /* <DEDUP_REMOVED lines=14> */
.L_x_3811:
        /* <DEDUP_REMOVED lines=11> */
.L_x_3893:
        /* <DEDUP_REMOVED lines=16> */
.L_x_3869:
[----:B------:R-:W-:Y:S01]  /*13a10*/  VIADD R3, R7, 0x30840 ;  /* 0x0003084007037836 */ /* 0x000fe20000000000 */
[----:B------:R-:W-:Y:S01]  /*13a20*/  SHF.L.U32 R4, R17, 0x1f, RZ ;  /* 0x0000001f11047819 */ /* 0x000fe200000006ff */
[C---:B------:R-:W-:Y:S02]  /*13a30*/  VIADD R0, R16.reuse, 0x1 ;  /* 0x0000000110007836 */ /* 0x040fe40000000000 */
[----:B------:R-:W-:-:S03]  /*13a40*/  IMAD R5, R16, 0x8, R3 ;  /* 0x0000000810057824 */ /* 0x000fc600078e0203 */
[----:B------:R-:W-:Y:S01]  /*13a50*/  ISETP.NE.AND P1, PT, R0, 0x2, PT ;  /* 0x000000020000780c */ /* 0x000fe20003f25270 */
[----:B------:R-:W2:Y:S03]  /*13a60*/  SYNCS.PHASECHK.TRANS64.TRYWAIT P0, [R5+URZ], R4 ;  /* 0x00000004050075a7 */ /* 0x000ea6000800017f */
[----:B------:R-:W-:-:S04]  /*13a70*/  SEL R2, RZ, 0x1, P1 ;  /* 0x00000001ff027807 */ /* 0x000fc80000800000 */
[----:B------:R-:W-:Y:S02]  /*13a80*/  LOP3.LUT R17, R17, R2, RZ, 0x3c, !PT ;  /* 0x0000000211117212 */ /* 0x000fe400078e3cff */
[----:B------:R-:W-:Y:S02]  /*13a90*/  SEL R2, R0, RZ, P1 ;  /* 0x000000ff00027207 */ /* 0x000fe40000800000 */
[----:B------:R-:W-:-:S03]  /*13aa0*/  SHF.L.U32 R0, R17, 0x1f, RZ ;  /* 0x0000001f11007819 */ /* 0x000fc600000006ff */
[----:B------:R-:W-:Y:S01]  /*13ab0*/  IMAD R3, R2, 0x8, R3 ;  /* 0x0000000802037824 */ /* 0x000fe200078e0203 */
[----:B--2---:R-:W-:Y:S06]  /*13ac0*/  @!P0 BRA `(.L_x_3870) ;  /* 0x00000008004c8947 */ /* 0x004fec0003800000 */
.L_x_3894:
[----:B------:R-:W3:Y:S02]  /*13ad0*/  SYNCS.PHASECHK.TRANS64.TRYWAIT P0, [R3+URZ], R0 ;  /* 0x00000000030075a7 */ /* 0x000ee4000800017f */
[----:B---3--:R-:W-:Y:S05]  /*13ae0*/  @!P0 BRA `(.L_x_3871) ;  /* 0x0000000800588947 */ /* 0x008fea0003800000 */
.L_x_3895:
[----:B------:R-:W-:Y:S05]  /*13af0*/  @!P2 BRA `(.L_x_3872) ;  /* 0x000000000004a947 */ /* 0x000fea0003800000 */
[----:B------:R-:W-:Y:S01]  /*13b00*/  BPT.TRAP 0x1 ;  /* 0x000000040000795c */ /* 0x000fe20000300000 */
.L_x_3872:
[----:B---3--:R-:W-:-:S04]  /*13b10*/  VIADD R3, R7, 0x30860 ;  /* 0x0003086007037836 */ /* 0x008fc80000000000 */
[----:B--2---:R-:W-:-:S04]  /*13b20*/  IMAD R5, R16, 0x8, R3 ;  /* 0x0000000810057824 */ /* 0x004fc800078e0203 */
[----:B------:R-:W2:Y:S02]  /*13b30*/  SYNCS.PHASECHK.TRANS64.TRYWAIT P0, [R5+URZ], R4 ;  /* 0x00000004050075a7 */ /* 0x000ea4000800017f */
[----:B--2---:R-:W-:Y:S05]  /*13b40*/  @!P0 BRA `(.L_x_3873) ;  /* 0x0000000800548947 */ /* 0x004fea0003800000 */
.L_x_3896:
[----:B------:R-:W-:-:S07]  /*13b50*/  IMAD R3, R2, 0x8, R3 ;  /* 0x0000000802037824 */ /* 0x000fce00078e0203 */
.L_x_3874:
[----:B---3--:R3:W4:Y:S02]  /*13b60*/  SYNCS.PHASECHK.TRANS64.TRYWAIT P0, [R3+URZ], R0 ;  /* 0x00000000030075a7 */ /* 0x008724000800017f */
[----:B----4-:R-:W-:Y:S05]  /*13b70*/  @!P0 NANOSLEEP.SYNCS 0x989680 ;  /* 0x009896800000895d */ /* 0x010fea0003900000 */
[----:B------:R-:W4:Y:S02]  /*13b80*/  @!P0 SYNCS.PHASECHK.TRANS64 P0, [R3+URZ], R0 ;  /* 0x00000000030085a7 */ /* 0x000f24000800007f */
[----:B----4-:R-:W-:Y:S05]  /*13b90*/  @!P0 BRA `(.L_x_3874) ;  /* 0xfffffffc00f08947 */ /* 0x010fea000383ffff */
.L_x_3868:
[----:B------:R-:W-:Y:S05]  /*13ba0*/  BSYNC B0 ;  /* 0x0000000000007941 */ /* 0x000fea0003800000 */
.L_x_3867:
[----:B------:R-:W-:Y:S05]  /*13bb0*/  EXIT ;  /* 0x000000000000794d */ /* 0x000fea0003800000 */
.L_x_3728:
[----:B-1----:R-:W-:-:S04]  /*13bc0*/  IMAD.U32 R3, RZ, RZ, UR37 ;  /* 0x00000025ff037e24 */ /* 0x002fc8000f8e00ff */
[----:B------:R1:W2:Y:S03]  /*13bd0*/  SYNCS.PHASECHK.TRANS64.TRYWAIT P1, [R3+URZ+0x30800], R0 ;  /* 0x03080000030075a7 */ /* 0x0002a6000802017f */
[----:B--2---:R-:W-:Y:S05]  /*13be0*/  @!P1 NANOSLEEP.SYNCS 0x989680 ;  /* 0x009896800000995d */ /* 0x004fea0003900000 */
[----:B------:R-:W2:Y:S02]  /*13bf0*/  @!P1 SYNCS.PHASECHK.TRANS64 P1, [R3+URZ+0x30800], R0 ;  /* 0x03080000030095a7 */ /* 0x000ea4000802007f */
[----:B--2---:R-:W-:Y:S05]  /*13c00*/  @!P1 BRA `(.L_x_3728) ;  /* 0xfffffffc00ec9947 */ /* 0x004fea000383ffff */
[----:B------:R-:W-:Y:S05]  /*13c10*/  BRA `(.L_x_3875) ;  /* 0xfffffedc00b87947 */ /* 0x000fea000383ffff */
.L_x_3732:
[----:B--2---:R2:W3:Y:S02]  /*13c20*/  SYNCS.PHASECHK.TRANS64.TRYWAIT P1, [R5+URZ+0x30830], R0 ;  /* 0x03083000050075a7 */ /* 0x0044e4000802017f */
[----:B---3--:R-:W-:Y:S05]  /*13c30*/  @!P1 NANOSLEEP.SYNCS 0x989680 ;  /* 0x009896800000995d */ /* 0x008fea0003900000 */
[----:B------:R-:W3:Y:S02]  /*13c40*/  @!P1 SYNCS.PHASECHK.TRANS64 P1, [R5+URZ+0x30830], R0 ;  /* 0x03083000050095a7 */ /* 0x000ee4000802007f */
[----:B---3--:R-:W-:Y:S05]  /*13c50*/  @!P1 BRA `(.L_x_3732) ;  /* 0xfffffffc00f09947 */ /* 0x008fea000383ffff */
[----:B------:R-:W-:Y:S05]  /*13c60*/  BRA `(.L_x_3731) ;  /* 0xfffffedc00e47947 */ /* 0x000fea000383ffff */
.L_x_3748:
[----:B--2---:R-:W-:-:S04]  /*13c70*/  IMAD.U32 R21, RZ, RZ, UR7 ;  /* 0x00000007ff157e24 */ /* 0x004fc8000f8e00ff */
[----:B------:R2:W3:Y:S03]  /*13c80*/  SYNCS.PHASECHK.TRANS64.TRYWAIT P1, [R21+URZ+0x30830], R18 ;  /* 0x03083012150075a7 */ /* 0x0004e6000802017f */
[----:B---3--:R-:W-:Y:S05]  /*13c90*/  @!P1 NANOSLEEP.SYNCS 0x989680 ;  /* 0x009896800000995d */ /* 0x008fea0003900000 */
[----:B------:R-:W3:Y:S02]  /*13ca0*/  @!P1 SYNCS.PHASECHK.TRANS64 P1, [R21+URZ+0x30830], R18 ;  /* 0x03083012150095a7 */ /* 0x000ee4000802007f */
[----:B---3--:R-:W-:Y:S05]  /*13cb0*/  @!P1 BRA `(.L_x_3748) ;  /* 0xfffffffc00ec9947 */ /* 0x008fea000383ffff */
[----:B------:R-:W-:Y:S05]  /*13cc0*/  BRA `(.L_x_3747) ;  /* 0xffffff1000807947 */ /* 0x000fea000383ffff */
.L_x_3752:
[----:B--2---:R-:W-:-:S04]  /*13cd0*/  IMAD.U32 R21, RZ, RZ, UR6 ;  /* 0x00000006ff157e24 */ /* 0x004fc8000f8e00ff */
[----:B------:R2:W4:Y:S03]  /*13ce0*/  SYNCS.PHASECHK.TRANS64.TRYWAIT P1, [R21+URZ+0x30850], R0 ;  /* 0x03085000150075a7 */ /* 0x000526000802017f */
[----:B----4-:R-:W-:Y:S05]  /*13cf0*/  @!P1 NANOSLEEP.SYNCS 0x989680 ;  /* 0x009896800000995d */ /* 0x010fea0003900000 */
[----:B------:R-:W4:Y:S02]  /*13d00*/  @!P1 SYNCS.PHASECHK.TRANS64 P1, [R21+URZ+0x30850], R0 ;  /* 0x03085000150095a7 */ /* 0x000f24000802007f */
[----:B----4-:R-:W-:Y:S05]  /*13d10*/  @!P1 BRA `(.L_x_3752) ;  /* 0xfffffffc00ec9947 */ /* 0x010fea000383ffff */
[----:B------:R-:W-:Y:S05]  /*13d20*/  BRA `(.L_x_3751) ;  /* 0xffffff1c00287947 */ /* 0x000fea000383ffff */
.L_x_3769:
[----:B--2---:R-:W-:-:S04]  /*13d30*/  IMAD.U32 R4, RZ, RZ, UR6 ;  /* 0x00000006ff047e24 */ /* 0x004fc8000f8e00ff */
[----:B------:R2:W3:Y:S03]  /*13d40*/  SYNCS.PHASECHK.TRANS64.TRYWAIT P1, [R4+URZ+0x30830], R3 ;  /* 0x03083003040075a7 */ /* 0x0004e6000802017f */
[----:B---3--:R-:W-:Y:S05]  /*13d50*/  @!P1 NANOSLEEP.SYNCS 0x989680 ;  /* 0x009896800000995d */ /* 0x008fea0003900000 */
[----:B------:R-:W3:Y:S02]  /*13d60*/  @!P1 SYNCS.PHASECHK.TRANS64 P1, [R4+URZ+0x30830], R3 ;  /* 0x03083003040095a7 */ /* 0x000ee4000802007f */
[----:B---3--:R-:W-:Y:S05]  /*13d70*/  @!P1 BRA `(.L_x_3769) ;  /* 0xfffffffc00ec9947 */ /* 0x008fea000383ffff */
[----:B------:R-:W-:Y:S05]  /*13d80*/  BRA `(.L_x_3768) ;  /* 0xffffff48002c7947 */ /* 0x000fea000383ffff */
.L_x_3773:
[----:B-12---:R-:W-:-:S04]  /*13d90*/  IMAD.U32 R3, RZ, RZ, UR10 ;  /* 0x0000000aff037e24 */ /* 0x006fc8000f8e00ff */
[----:B------:R1:W2:Y:S03]  /*13da0*/  SYNCS.PHASECHK.TRANS64.TRYWAIT P1, [R3+URZ+0x30850], R0 ;  /* 0x03085000030075a7 */ /* 0x0002a6000802017f */
[----:B--2---:R-:W-:Y:S05]  /*13db0*/  @!P1 NANOSLEEP.SYNCS 0x989680 ;  /* 0x009896800000995d */ /* 0x004fea0003900000 */
[----:B------:R-:W2:Y:S02]  /*13dc0*/  @!P1 SYNCS.PHASECHK.TRANS64 P1, [R3+URZ+0x30850], R0 ;  /* 0x03085000030095a7 */ /* 0x000ea4000802007f */
[----:B--2---:R-:W-:Y:S05]  /*13dd0*/  @!P1 BRA `(.L_x_3773) ;  /* 0xfffffffc00ec9947 */ /* 0x004fea000383ffff */
[----:B------:R-:W-:Y:S05]  /*13de0*/  BRA `(.L_x_3772) ;  /* 0xffffff5000d47947 */ /* 0x000fea000383ffff */
.L_x_3779:
[----:B--2---:R-:W-:-:S04]  /*13df0*/  IMAD.U32 R4, RZ, RZ, UR6 ;  /* 0x00000006ff047e24 */ /* 0x004fc8000f8e00ff */
[----:B------:R2:W3:Y:S03]  /*13e00*/  SYNCS.PHASECHK.TRANS64.TRYWAIT P1, [R4+URZ+0x30830], R3 ;  /* 0x03083003040075a7 */ /* 0x0004e6000802017f */
[----:B---3--:R-:W-:Y:S05]  /*13e10*/  @!P1 NANOSLEEP.SYNCS 0x989680 ;  /* 0x009896800000995d */ /* 0x008fea0003900000 */
[----:B------:R-:W3:Y:S02]  /*13e20*/  @!P1 SYNCS.PHASECHK.TRANS64 P1, [R4+URZ+0x30830], R3 ;  /* 0x03083003040095a7 */ /* 0x000ee4000802007f */
[----:B---3--:R-:W-:Y:S05]  /*13e30*/  @!P1 BRA `(.L_x_3779) ;  /* 0xfffffffc00ec9947 */ /* 0x008fea000383ffff */
[----:B------:R-:W-:Y:S05]  /*13e40*/  BRA `(.L_x_3778) ;  /* 0xffffff6c00207947 */ /* 0x000fea000383ffff */
.L_x_3783:
[----:B-12---:R-:W-:-:S04]  /*13e50*/  IMAD.U32 R3, RZ, RZ, UR10 ;  /* 0x0000000aff037e24 */ /* 0x006fc8000f8e00ff */
[----:B------:R1:W2:Y:S03]  /*13e60*/  SYNCS.PHASECHK.TRANS64.TRYWAIT P1, [R3+URZ+0x30850], R0 ;  /* 0x03085000030075a7 */ /* 0x0002a6000802017f */
[----:B--2---:R-:W-:Y:S05]  /*13e70*/  @!P1 NANOSLEEP.SYNCS 0x989680 ;  /* 0x009896800000995d */ /* 0x004fea0003900000 */
[----:B------:R-:W2:Y:S02]  /*13e80*/  @!P1 SYNCS.PHASECHK.TRANS64 P1, [R3+URZ+0x30850], R0 ;  /* 0x03085000030095a7 */ /* 0x000ea4000802007f */
[----:B--2---:R-:W-:Y:S05]  /*13e90*/  @!P1 BRA `(.L_x_3783) ;  /* 0xfffffffc00ec9947 */ /* 0x004fea000383ffff */
[----:B------:R-:W-:Y:S05]  /*13ea0*/  BRA `(.L_x_3782) ;  /* 0xffffff7400c87947 */ /* 0x000fea000383ffff */
.L_x_3796:
[----:B--2---:R-:W-:-:S04]  /*13eb0*/  IMAD.U32 R5, RZ, RZ, UR5 ;  /* 0x00000005ff057e24 */ /* 0x004fc8000f8e00ff */
[----:B------:R2:W3:Y:S03]  /*13ec0*/  SYNCS.PHASECHK.TRANS64.TRYWAIT P0, [R5+URZ+0x30850], R0 ;  /* 0x03085000050075a7 */ /* 0x0004e6000800017f */
[----:B---3--:R-:W-:Y:S05]  /*13ed0*/  @!P0 NANOSLEEP.SYNCS 0x989680 ;  /* 0x009896800000895d */ /* 0x008fea0003900000 */
[----:B------:R-:W3:Y:S02]  /*13ee0*/  @!P0 SYNCS.PHASECHK.TRANS64 P0, [R5+URZ+0x30850], R0 ;  /* 0x03085000050085a7 */ /* 0x000ee4000800007f */
[----:B---3--:R-:W-:Y:S05]  /*13ef0*/  @!P0 BRA `(.L_x_3796) ;  /* 0xfffffffc00ec8947 */ /* 0x008fea000383ffff */
[----:B------:R-:W-:Y:S05]  /*13f00*/  BRA `(.L_x_3795) ;  /* 0xffffffa400987947 */ /* 0x000fea000383ffff */
.L_x_3826:
[----:B------:R-:W1:Y:S01]  /*13f10*/  S2R R18, SR_TID.X ;  /* 0x0000000000127919 */ /* 0x000e620000002100 */
[----:B------:R-:W-:Y:S02]  /*13f20*/  IMAD.MOV.U32 R12, RZ, RZ, RZ ;  /* 0x000000ffff0c7224 */ /* 0x000fe400078e00ff */
        /* <DEDUP_REMOVED lines=8> */
.L_x_3876:
[----:B------:R-:W-:Y:S05]  /*13fb0*/  BRA `(.L_x_3877) ;  /* 0xffffffd4009c7947 */ /* 0x000fea000383ffff */
.L_x_3827:
[----:B------:R-:W-:Y:S01]  /*13fc0*/  BSSY B0, `(.L_x_3878) ;  /* 0x0000006000007945 */ /* 0x000fe20003800000 */
[----:B------:R-:W-:-:S07]  /*13fd0*/  IMAD.MOV.U32 R15, RZ, RZ, -0x1 ;  /* 0xffffffffff0f7424 */ /* 0x000fce00078e00ff */
[----:B------:R-:W-:Y:S05]  /*13fe0*/  WARPSYNC.COLLECTIVE R15, `(.L_x_3879) ;  /* 0x000000000f0c7348 */ /* 0x000fea0003c00000 */
[----:B------:R-:W-:Y:S02]  /*13ff0*/  ELECT P6, UR62, PT ;  /* 0x00000000003e782f */ /* 0x000fe400038c0000 */
[----:B------:R-:W-:Y:S01]  /*14000*/  MOV R14, UR62 ;  /* 0x0000003e000e7c02 */ /* 0x000fe20008000f00 */
[----:B------:R-:W-:Y:S10]  /*14010*/  ENDCOLLECTIVE ;  /* 0x000000000000791b */ /* 0x000ff40003800000 */
.L_x_3879:
[----:B------:R-:W-:Y:S05]  /*14020*/  BSYNC B0 ;  /* 0x0000000000007941 */ /* 0x000fea0003800000 */
.L_x_3878:
[----:B------:R-:W-:Y:S05]  /*14030*/  BRA `(.L_x_3880) ;  /* 0xffffffd4008c7947 */ /* 0x000fea000383ffff */
.L_x_3830:
[----:B-1----:R1:W2:Y:S02]  /*14040*/  SYNCS.PHASECHK.TRANS64.TRYWAIT P2, [R8+URZ+0x30840], R7 ;  /* 0x03084007080075a7 */ /* 0x0022a4000804017f */
[----:B--2---:R-:W-:Y:S05]  /*14050*/  @!P2 NANOSLEEP.SYNCS 0x989680 ;  /* 0x009896800000a95d */ /* 0x004fea0003900000 */
[----:B------:R-:W2:Y:S02]  /*14060*/  @!P2 SYNCS.PHASECHK.TRANS64 P2, [R8+URZ+0x30840], R7 ;  /* 0x030840070800a5a7 */ /* 0x000ea4000804007f */
[----:B--2---:R-:W-:Y:S05]  /*14070*/  @!P2 BRA `(.L_x_3830) ;  /* 0xfffffffc00f0a947 */ /* 0x004fea000383ffff */
[----:B------:R-:W-:Y:S05]  /*14080*/  BRA `(.L_x_3881) ;  /* 0xffffffd400e87947 */ /* 0x000fea000383ffff */
.L_x_3832:
[----:B-1----:R-:W-:-:S04]  /*14090*/  IMAD.U32 R8, RZ, RZ, UR38 ;  /* 0x00000026ff087e24 */ /* 0x002fc8000f8e00ff */
[----:B------:R1:W2:Y:S03]  /*140a0*/  SYNCS.PHASECHK.TRANS64.TRYWAIT P2, [R8+URZ+0x30820], R7 ;  /* 0x03082007080075a7 */ /* 0x0002a6000804017f */
[----:B--2---:R-:W-:Y:S05]  /*140b0*/  @!P2 NANOSLEEP.SYNCS 0x989680 ;  /* 0x009896800000a95d */ /* 0x004fea0003900000 */
[----:B------:R-:W2:Y:S02]  /*140c0*/  @!P2 SYNCS.PHASECHK.TRANS64 P2, [R8+URZ+0x30820], R7 ;  /* 0x030820070800a5a7 */ /* 0x000ea4000804007f */
[----:B--2---:R-:W-:Y:S05]  /*140d0*/  @!P2 BRA `(.L_x_3832) ;  /* 0xfffffffc00eca947 */ /* 0x004fea000383ffff */
[----:B------:R-:W-:Y:S05]  /*140e0*/  BRA `(.L_x_3882) ;  /* 0xffffffd800f47947 */ /* 0x000fea000383ffff */
.L_x_3838:
[----:B-1----:R1:W2:Y:S02]  /*140f0*/  SYNCS.PHASECHK.TRANS64.TRYWAIT P3, [R3+URZ+0x30840], R2 ;  /* 0x03084002030075a7 */ /* 0x0022a4000806017f */
[----:B--2---:R-:W-:Y:S05]  /*14100*/  @!P3 NANOSLEEP.SYNCS 0x989680 ;  /* 0x009896800000b95d */ /* 0x004fea0003900000 */
[----:B------:R-:W2:Y:S02]  /*14110*/  @!P3 SYNCS.PHASECHK.TRANS64 P3, [R3+URZ+0x30840], R2 ;  /* 0x030840020300b5a7 */ /* 0x000ea4000806007f */
[----:B--2---:R-:W-:Y:S05]  /*14120*/  @!P3 BRA `(.L_x_3838) ;  /* 0xfffffffc00f0b947 */ /* 0x004fea000383ffff */
[----:B------:R-:W-:Y:S05]  /*14130*/  BRA `(.L_x_3883) ;  /* 0xffffffdc00987947 */ /* 0x000fea000383ffff */
.L_x_3840:
[----:B-1----:R1:W2:Y:S02]  /*14140*/  SYNCS.PHASECHK.TRANS64.TRYWAIT P3, [R2+URZ+0x60], R3 ;  /* 0x00006003020075a7 */ /* 0x0022a4000806017f */
[----:B--2---:R-:W-:Y:S05]  /*14150*/  @!P3 NANOSLEEP.SYNCS 0x989680 ;  /* 0x009896800000b95d */ /* 0x004fea0003900000 */
[----:B------:R-:W2:Y:S02]  /*14160*/  @!P3 SYNCS.PHASECHK.TRANS64 P3, [R2+URZ+0x60], R3 ;  /* 0x000060030200b5a7 */ /* 0x000ea4000806007f */
[----:B--2---:R-:W-:Y:S05]  /*14170*/  @!P3 BRA `(.L_x_3840) ;  /* 0xfffffffc00f0b947 */ /* 0x004fea000383ffff */
[----:B------:R-:W-:Y:S05]  /*14180*/  BRA `(.L_x_3884) ;  /* 0xffffffe000207947 */ /* 0x000fea000383ffff */
.L_x_3846:
[----:B-1----:R1:W2:Y:S02]  /*14190*/  SYNCS.PHASECHK.TRANS64.TRYWAIT P3, [R3+URZ+0x30840], R2 ;  /* 0x03084002030075a7 */ /* 0x0022a4000806017f */
[----:B--2---:R-:W-:Y:S05]  /*141a0*/  @!P3 NANOSLEEP.SYNCS 0x989680 ;  /* 0x009896800000b95d */ /* 0x004fea0003900000 */
[----:B------:R-:W2:Y:S02]  /*141b0*/  @!P3 SYNCS.PHASECHK.TRANS64 P3, [R3+URZ+0x30840], R2 ;  /* 0x030840020300b5a7 */ /* 0x000ea4000806007f */
[----:B--2---:R-:W-:Y:S05]  /*141c0*/  @!P3 BRA `(.L_x_3846) ;  /* 0xfffffffc00f0b947 */ /* 0x004fea000383ffff */
[----:B------:R-:W-:Y:S05]  /*141d0*/  BRA `(.L_x_3885) ;  /* 0xffffffe400547947 */ /* 0x000fea000383ffff */
.L_x_3848:
[----:B-1----:R1:W2:Y:S02]  /*141e0*/  SYNCS.PHASECHK.TRANS64.TRYWAIT P3, [R2+URZ+0x60], R17 ;  /* 0x00006011020075a7 */ /* 0x0022a4000806017f */
[----:B--2---:R-:W-:Y:S05]  /*141f0*/  @!P3 NANOSLEEP.SYNCS 0x989680 ;  /* 0x009896800000b95d */ /* 0x004fea0003900000 */
[----:B------:R-:W2:Y:S02]  /*14200*/  @!P3 SYNCS.PHASECHK.TRANS64 P3, [R2+URZ+0x60], R17 ;  /* 0x000060110200b5a7 */ /* 0x000ea4000806007f */
[----:B--2---:R-:W-:Y:S05]  /*14210*/  @!P3 BRA `(.L_x_3848) ;  /* 0xfffffffc00f0b947 */ /* 0x004fea000383ffff */
[----:B------:R-:W-:Y:S05]  /*14220*/  BRA `(.L_x_3886) ;  /* 0xffffffe400dc7947 */ /* 0x000fea000383ffff */
.L_x_3853:
[----:B--2---:R2:W3:Y:S02]  /*14230*/  SYNCS.PHASECHK.TRANS64.TRYWAIT P2, [R2+URZ+0x30840], R3 ;  /* 0x03084003020075a7 */ /* 0x0044e4000804017f */
[----:B---3--:R-:W-:Y:S05]  /*14240*/  @!P2 NANOSLEEP.SYNCS 0x989680 ;  /* 0x009896800000a95d */ /* 0x008fea0003900000 */
[----:B------:R-:W3:Y:S02]  /*14250*/  @!P2 SYNCS.PHASECHK.TRANS64 P2, [R2+URZ+0x30840], R3 ;  /* 0x030840030200a5a7 */ /* 0x000ee4000804007f */
[----:B---3--:R-:W-:Y:S05]  /*14260*/  @!P2 BRA `(.L_x_3853) ;  /* 0xfffffffc00f0a947 */ /* 0x008fea000383ffff */
[----:B------:R-:W-:Y:S05]  /*14270*/  BRA `(.L_x_3887) ;  /* 0xffffffe800dc7947 */ /* 0x000fea000383ffff */
.L_x_3855:
[----:B-1----:R1:W2:Y:S02]  /*14280*/  SYNCS.PHASECHK.TRANS64.TRYWAIT P2, [R2+URZ+0x60], R11 ;  /* 0x0000600b020075a7 */ /* 0x0022a4000804017f */
[----:B--2---:R-:W-:Y:S05]  /*14290*/  @!P2 NANOSLEEP.SYNCS 0x989680 ;  /* 0x009896800000a95d */ /* 0x004fea0003900000 */
[----:B------:R-:W2:Y:S02]  /*142a0*/  @!P2 SYNCS.PHASECHK.TRANS64 P2, [R2+URZ+0x60], R11 ;  /* 0x0000600b0200a5a7 */ /* 0x000ea4000804007f */
[----:B--2---:R-:W-:Y:S05]  /*142b0*/  @!P2 BRA `(.L_x_3855) ;  /* 0xfffffffc00f0a947 */ /* 0x004fea000383ffff */
[----:B------:R-:W-:Y:S05]  /*142c0*/  BRA `(.L_x_3888) ;  /* 0xffffffec00707947 */ /* 0x000fea000383ffff */
.L_x_3862:
[----:B-1----:R1:W2:Y:S02]  /*142d0*/  SYNCS.PHASECHK.TRANS64.TRYWAIT P0, [R3+URZ+0x30860], R0 ;  /* 0x03086000030075a7 */ /* 0x0022a4000800017f */
[----:B--2---:R-:W-:Y:S05]  /*142e0*/  @!P0 NANOSLEEP.SYNCS 0x989680 ;  /* 0x009896800000895d */ /* 0x004fea0003900000 */
[----:B------:R-:W2:Y:S02]  /*142f0*/  @!P0 SYNCS.PHASECHK.TRANS64 P0, [R3+URZ+0x30860], R0 ;  /* 0x03086000030085a7 */ /* 0x000ea4000800007f */
[----:B--2---:R-:W-:Y:S05]  /*14300*/  @!P0 BRA `(.L_x_3862) ;  /* 0xfffffffc00f08947 */ /* 0x004fea000383ffff */
[----:B------:R-:W-:Y:S05]  /*14310*/  BRA `(.L_x_3889) ;  /* 0xfffffff000607947 */ /* 0x000fea000383ffff */
.L_x_3864:
[----:B------:R-:W-:Y:S01]  /*14320*/  BSSY B0, `(.L_x_3890) ;  /* 0x0000007000007945 */ /* 0x000fe20003800000 */
[----:B------:R-:W-:Y:S02]  /*14330*/  IMAD.MOV.U32 R12, RZ, RZ, RZ ;  /* 0x000000ffff0c7224 */ /* 0x000fe400078e00ff */
[----:B------:R-:W-:Y:S02]  /*14340*/  IMAD.MOV.U32 R11, RZ, RZ, 0x1f ;  /* 0x0000001fff0b7424 */ /* 0x000fe400078e00ff */
[----:B------:R-:W-:-:S07]  /*14350*/  IMAD.MOV.U32 R15, RZ, RZ, -0x1 ;  /* 0xffffffffff0f7424 */ /* 0x000fce00078e00ff */
[----:B------:R-:W-:Y:S05]  /*14360*/  WARPSYNC.COLLECTIVE R15, `(.L_x_3891) ;  /* 0x000000000f087348 */ /* 0x000fea0003c00000 */
[----:B------:R1:W2:Y:S02]  /*14370*/  SHFL.IDX P6, R14, R13, R12, R11 ;  /* 0x0000000c0d0e7389 */ /* 0x0002a400000c000b */
[----:B-12---:R-:W-:Y:S01]  /*14380*/  ENDCOLLECTIVE ;  /* 0x000000000000791b */ /* 0x006fe20003800000 */
.L_x_3891:
[----:B------:R-:W-:Y:S05]  /*14390*/  BSYNC B0 ;  /* 0x0000000000007941 */ /* 0x000fea0003800000 */
.L_x_3890:
[----:B------:R-:W-:Y:S05]  /*143a0*/  BRA `(.L_x_3892) ;  /* 0xfffffff000f47947 */ /* 0x000fea000383ffff */
.L_x_3866:
[----:B--2---:R2:W3:Y:S02]  /*143b0*/  SYNCS.PHASECHK.TRANS64.TRYWAIT P0, [R7+URZ+0x30820], R0 ;  /* 0x03082000070075a7 */ /* 0x0044e4000800017f */
[----:B---3--:R-:W-:Y:S05]  /*143c0*/  @!P0 NANOSLEEP.SYNCS 0x989680 ;  /* 0x009896800000895d */ /* 0x008fea0003900000 */
[----:B------:R-:W3:Y:S02]  /*143d0*/  @!P0 SYNCS.PHASECHK.TRANS64 P0, [R7+URZ+0x30820], R0 ;  /* 0x03082000070085a7 */ /* 0x000ee4000800007f */
[----:B---3--:R-:W-:Y:S05]  /*143e0*/  @!P0 BRA `(.L_x_3866) ;  /* 0xfffffffc00f08947 */ /* 0x008fea000383ffff */
[----:B------:R-:W-:Y:S05]  /*143f0*/  BRA `(.L_x_3893) ;  /* 0xfffffff400447947 */ /* 0x000fea000383ffff */
.L_x_3870:
[----:B--2---:R2:W3:Y:S02]  /*14400*/  SYNCS.PHASECHK.TRANS64.TRYWAIT P0, [R5+URZ], R4 ;  /* 0x00000004050075a7 */ /* 0x0044e4000800017f */
[----:B---3--:R-:W-:Y:S05]  /*14410*/  @!P0 NANOSLEEP.SYNCS 0x989680 ;  /* 0x009896800000895d */ /* 0x008fea0003900000 */
[----:B------:R-:W3:Y:S02]  /*14420*/  @!P0 SYNCS.PHASECHK.TRANS64 P0, [R5+URZ], R4 ;  /* 0x00000004050085a7 */ /* 0x000ee4000800007f */
[----:B---3--:R-:W-:Y:S05]  /*14430*/  @!P0 BRA `(.L_x_3870) ;  /* 0xfffffffc00f08947 */ /* 0x008fea000383ffff */
[----:B------:R-:W-:Y:S05]  /*14440*/  BRA `(.L_x_3894) ;  /* 0xfffffff400a07947 */ /* 0x000fea000383ffff */
.L_x_3871:
[----:B---3--:R3:W4:Y:S02]  /*14450*/  SYNCS.PHASECHK.TRANS64.TRYWAIT P0, [R3+URZ], R0 ;  /* 0x00000000030075a7 */ /* 0x008724000800017f */
[----:B----4-:R-:W-:Y:S05]  /*14460*/  @!P0 NANOSLEEP.SYNCS 0x989680 ;  /* 0x009896800000895d */ /* 0x010fea0003900000 */
[----:B------:R-:W4:Y:S02]  /*14470*/  @!P0 SYNCS.PHASECHK.TRANS64 P0, [R3+URZ], R0 ;  /* 0x00000000030085a7 */ /* 0x000f24000800007f */
[----:B----4-:R-:W-:Y:S05]  /*14480*/  @!P0 BRA `(.L_x_3871) ;  /* 0xfffffffc00f08947 */ /* 0x010fea000383ffff */
[----:B------:R-:W-:Y:S05]  /*14490*/  BRA `(.L_x_3895) ;  /* 0xfffffff400947947 */ /* 0x000fea000383ffff */
.L_x_3873:
[----:B--2---:R2:W3:Y:S02]  /*144a0*/  SYNCS.PHASECHK.TRANS64.TRYWAIT P0, [R5+URZ], R4 ;  /* 0x00000004050075a7 */ /* 0x0044e4000800017f */
[----:B---3--:R-:W-:Y:S05]  /*144b0*/  @!P0 NANOSLEEP.SYNCS 0x989680 ;  /* 0x009896800000895d */ /* 0x008fea0003900000 */
[----:B------:R-:W3:Y:S02]  /*144c0*/  @!P0 SYNCS.PHASECHK.TRANS64 P0, [R5+URZ], R4 ;  /* 0x00000004050085a7 */ /* 0x000ee4000800007f */
[----:B---3--:R-:W-:Y:S05]  /*144d0*/  @!P0 BRA `(.L_x_3873) ;  /* 0xfffffffc00f08947 */ /* 0x008fea000383ffff */
[----:B------:R-:W-:Y:S05]  /*144e0*/  BRA `(.L_x_3896) ;  /* 0xfffffff400987947 */ /* 0x000fea000383ffff */
.L_x_3897:
        /* <DEDUP_REMOVED lines=9> */
.L_x_12760:


//--------------------- .text._ZN7cutlass13device_kernelIN5flash11enable_sm90INS1_16FlashAttnFwdSm90INS1_25CollectiveMainloopFwdSm90ILi2EN4cute5tupleIJNS5_1CILi1EEES8_S8_EEENS6_IJNS7_ILi128EEENS7_ILi96EEENS7_ILi192EEEEEELi192ENS_6half_tEfNS_4arch4Sm90ELb0ELb1ELb1ELb1ELb0ELb0ELb0ELb1ELb1ELb0ELb0ELb0EEENS1_21CollectiveEpilogueFwdINS6_IJSA_SC_SB_EEES9_SE_SG_Li256ELb1ELb0ELb0ELb0EEENS1_36VarlenDynamicPersistentTileSchedulerILi128ELi96ELi256ELi32ELb0ELb0ELb1ELb1ELb0ELb1EEEEEEEEEvNT_6ParamsE --------------------------
	.section	.text._ZN7cutlass13device_kernelIN5flash11enable_sm90INS1_16FlashAttnFwdSm90INS1_25CollectiveMainloopFwdSm90ILi2EN4cute5tupleIJNS5_1CILi1EEES8_S8_EEENS6_IJNS7_ILi128EEENS7_ILi96EEENS7_ILi192EEEEEELi192ENS_6half_tEfNS_4arch4Sm90ELb0ELb1ELb1ELb1ELb0ELb0ELb0ELb1ELb1ELb0ELb0ELb0EEENS1_21CollectiveEpilogueFwdINS6_IJSA_SC_SB_EEES9_SE_SG_Li256ELb1ELb0ELb0ELb0EEENS1_36VarlenDynamicPersistentTileSchedulerILi128ELi96ELi256ELi32ELb0ELb0ELb1ELb1ELb0ELb1EEEEEEEEEvNT_6ParamsE,"ax",@progbits
	.align	128
.text._ZN7cutlass13device_kernelIN5flash11enable_sm90INS1_16FlashAttnFwdSm90INS1_25CollectiveMainloopFwdSm90ILi2EN4cute5tupleIJNS5_1CILi1EEES8_S8_EEENS6_IJNS7_ILi128EEENS7_ILi96EEENS7_ILi192EEEEEELi192ENS_6half_tEfNS_4arch4Sm90ELb0ELb1ELb1ELb1ELb0ELb0ELb0ELb1ELb1ELb0ELb0ELb0EEENS1_21CollectiveEpilogueFwdINS6_IJSA_SC_SB_EEES9_SE_SG_Li256ELb1ELb0ELb0ELb0EEENS1_36VarlenDynamicPersistentTileSchedulerILi128ELi96ELi256ELi32ELb0ELb0ELb1ELb1ELb0ELb1EEEEEEEEEvNT_6ParamsE:
        .type           _ZN7cutlass13device_kernelIN5flash11enable_sm90INS1_16FlashAttnFwdSm90INS1_25CollectiveMainloopFwdSm90ILi2EN4cute5tupleIJNS5_1CILi1EEES8_S8_EEENS6_IJNS7_ILi128EEENS7_ILi96EEENS7_ILi192EEEEEELi192ENS_6half_tEfNS_4arch4Sm90ELb0ELb1ELb1ELb1ELb0ELb0ELb0ELb1ELb1ELb0ELb0ELb0EEENS1_21CollectiveEpilogueFwdINS6_IJSA_SC_SB_EEES9_SE_SG_Li256ELb1ELb0ELb0ELb0EEENS1_36VarlenDynamicPersistentTileSchedulerILi128ELi96ELi256ELi32ELb0ELb0ELb1ELb1ELb0ELb1EEEEEEEEEvNT_6ParamsE,@function
        .size           _ZN7cutlass13device_kernelIN5flash11enable_sm90INS1_16FlashAttnFwdSm90INS1_25CollectiveMainloopFwdSm90ILi2EN4cute5tupleIJNS5_1CILi1EEES8_S8_EEENS6_IJNS7_ILi128EEENS7_ILi96EEENS7_ILi192EEEEEELi192ENS_6half_tEfNS_4arch4Sm90ELb0ELb1ELb1ELb1ELb0ELb0ELb0ELb1ELb1ELb0ELb0ELb0EEENS1_21CollectiveEpilogueFwdINS6_IJSA_SC_SB_EEES9_SE_SG_Li256ELb1ELb0ELb0ELb0EEENS1_36VarlenDynamicPersistentTileSchedulerILi128ELi96ELi256ELi32ELb0ELb0ELb1ELb1ELb0ELb1EEEEEEEEEvNT_6ParamsE,(.L_x_12761 - _ZN7cutlass13device_kernelIN5flash11enable_sm90INS1_16FlashAttnFwdSm90INS1_25CollectiveMainloopFwdSm90ILi2EN4cute5tupleIJNS5_1CILi1EEES8_S8_EEENS6_IJNS7_ILi128EEENS7_ILi96EEENS7_ILi192EEEEEELi192ENS_6half_tEfNS_4arch4Sm90ELb0ELb1ELb1ELb1ELb0ELb0ELb0ELb1ELb1ELb0ELb0ELb0EEENS1_21CollectiveEpilogueFwdINS6_IJSA_SC_SB_EEES9_SE_SG_Li256ELb1ELb0ELb0ELb0EEENS1_36VarlenDynamicPersistentTileSchedulerILi128ELi96ELi256ELi32ELb0ELb0ELb1ELb1ELb0ELb1EEEEEEEEEvNT_6ParamsE)
        .other          _ZN7cutlass13device_kernelIN5flash11enable_sm90INS1_16FlashAttnFwdSm90INS1_25CollectiveMainloopFwdSm90ILi2EN4cute5tupleIJNS5_1CILi1EEES8_S8_EEENS6_IJNS7_ILi128EEENS7_ILi96EEENS7_ILi192EEEEEELi192ENS_6half_tEfNS_4arch4Sm90ELb0ELb1ELb1ELb1ELb0ELb0ELb0ELb1ELb1ELb0ELb0ELb0EEENS1_21CollectiveEpilogueFwdINS6_IJSA_SC_SB_EEES9_SE_SG_Li256ELb1ELb0ELb0ELb0EEENS1_36VarlenDynamicPersistentTileSchedulerILi128ELi96ELi256ELi32ELb0ELb0ELb1ELb1ELb0ELb1EEEEEEEEEvNT_6ParamsE,@"STO_CUDA_ENTRY STV_DEFAULT"
_ZN7cutlass13device_kernelIN5flash11enable_sm90INS1_16FlashAttnFwdSm90INS1_25CollectiveMainloopFwdSm90ILi2EN4cute5tupleIJNS5_1CILi1EEES8_S8_EEENS6_IJNS7_ILi128EEENS7_ILi96EEENS7_ILi192EEEEEELi192ENS_6half_tEfNS_4arch4Sm90ELb0ELb1ELb1ELb1ELb0ELb0ELb0ELb1ELb1ELb0ELb0ELb0EEENS1_21CollectiveEpilogueFwdINS6_IJSA_SC_SB_EEES9_SE_SG_Li256ELb1ELb0ELb0ELb0EEENS1_36VarlenDynamicPersistentTileSchedulerILi128ELi96ELi256ELi32ELb0ELb0ELb1ELb1ELb0ELb1EEEEEEEEEvNT_6ParamsE:
        /* <DEDUP_REMOVED lines=21> */
.L_x_3899:
[----:B------:R-:W-:Y:S05]  /*0150*/  BSYNC B0 ;  /* 0x0000000000007941 */ /* 0x000fea0003800000 */
.L_x_3898:
        /* <DEDUP_REMOVED lines=41> */
.L_x_3900:
        /* <DEDUP_REMOVED lines=22> */
.L_x_3901:
        /* <DEDUP_REMOVED lines=18> */
.L_x_3902:
        /* <DEDUP_REMOVED lines=22> */
.L_x_3903:
        /* <DEDUP_REMOVED lines=22> */
.L_x_3904:
        /* <DEDUP_REMOVED lines=8> */
.L_x_3906:
        /* <DEDUP_REMOVED lines=46> */
[----:B------:R-:W-:Y:S01]  /*0c90*/  IMAD R10, R9, 0x10, R10 ;  /* 0x00000010090a7824 */ /* 0x000fe200078e020a */
[----:B------:R-:W-:Y:S01]  /*0ca0*/  LEA.HI R2, R2, R5, RZ, 0x1 ;  /* 0x0000000502027211 */ /* 0x000fe200078f08ff */
[----:B------:R-:W-:Y:S01]  /*0cb0*/  IMAD.U32 R204, RZ, RZ, UR4 ;  /* 0x00000004ffcc7e24 */ /* 0x000fe2000f8e00ff */
[----:B------:R-:W-:Y:S01]  /*0cc0*/  LOP3.LUT R7, R6, 0xfffffc00, RZ, 0xc0, !PT ;  /* 0xfffffc0006077812 */ /* 0x000fe200078ec0ff */
[----:B------:R-:W-:Y:S01]  /*0cd0*/  IMAD.IADD R4, R205, 0x1, -R4 ;  /* 0x00000001cd047824 */ /* 0x000fe200078e0a04 */
[----:B------:R-:W-:Y:S01]  /*0ce0*/  LOP3.LUT R2, R2, 0x1ffffffe, RZ, 0xc0, !PT ;  /* 0x1ffffffe02027812 */ /* 0x000fe200078ec0ff */
[----:B------:R-:W-:Y:S01]  /*0cf0*/  IMAD R201, R3, 0x40, R10 ;  /* 0x0000004003c97824 */ /* 0x000fe200078e020a */
[----:B------:R-:W-:Y:S01]  /*0d00*/  LOP3.LUT R3, R8, 0x7ffffffc, RZ, 0xc0, !PT ;  /* 0x7ffffffc08037812 */ /* 0x000fe200078ec0ff */
[----:B------:R-:W-:Y:S01]  /*0d10*/  IMAD R7, R4, 0x40, R7 ;  /* 0x0000004004077824 */ /* 0x000fe200078e0207 */
[----:B------:R-:W-:Y:S01]  /*0d20*/  UMOV UR4, URZ ;  /* 0x0000003f00047c82 */ /* 0x000fe20008000000 */
[----:B------:R-:W-:Y:S01]  /*0d30*/  IMAD.IADD R2, R5, 0x1, -R2 ;  /* 0x0000000105027824 */ /* 0x000fe200078e0a02 */
[----:B------:R-:W-:Y:S01]  /*0d40*/  SHF.R.S32.HI R22, RZ, 0x3, R0 ;  /* 0x00000003ff167819 */ /* 0x000fe20000011400 */
[----:B------:R-:W-:-:S02]  /*0d50*/  IMAD.U32 R199, RZ, RZ, UR4 ;  /* 0x00000004ffc77e24 */ /* 0x000fc4000f8e00ff */
[----:B------:R-:W-:Y:S01]  /*0d60*/  IMAD R203, R2, 0x8, R7 ;  /* 0x0000000802cb7824 */ /* 0x000fe200078e0207 */
[----:B------:R-:W-:Y:S01]  /*0d70*/  LOP3.LUT R2, R0, 0x1ffffff8, RZ, 0xc0, !PT ;  /* 0x1ffffff800027812 */ /* 0x000fe200078ec0ff */
[----:B------:R-:W-:-:S04]  /*0d80*/  IMAD.IADD R18, R200, 0x1, -R3 ;  /* 0x00000001c8127824 */ /* 0x000fc800078e0a03 */
[----:B------:R-:W-:-:S04]  /*0d90*/  IMAD.IADD R2, R205, 0x1, -R2 ;  /* 0x00000001cd027824 */ /* 0x000fc800078e0a02 */
[----:B------:R-:W-:-:S07]  /*0da0*/  IMAD.SHL.U32 R19, R2, 0x8, RZ ;  /* 0x0000000802137824 */ /* 0x000fce00078e00ff */
.L_x_4006:
[----:B------:R-:W-:Y:S01]  /*0db0*/  ULDC.64 UR8, c[0x0][0xa28] ;  /* 0x00028a0000087ab9 */ /* 0x000fe20000000a00 */
[----:B012345:R-:W0:Y:S01]  /*0dc0*/  LDC.64 R8, c[0x0][0x3f8] ;  /* 0x0000fe00ff087b82 */ /* 0x03fe220000000a00 */
[----:B------:R-:W-:Y:S01]  /*0dd0*/  UISETP.NE.U32.AND UP0, UPT, UR8, URZ, UPT ;  /* 0x0000003f0800728c */ /* 0x000fe2000bf05070 */
[----:B------:R-:W-:Y:S01]  /*0de0*/  IMAD.MOV.U32 R7, RZ, RZ, RZ ;  /* 0x000000ffff077224 */ /* 0x000fe200078e00ff */
        /* <DEDUP_REMOVED lines=40> */
.L_x_3907:
[----:B---3--:R-:W-:Y:S02]  /*1070*/  IMAD R16, R0, R11, RZ ;  /* 0x0000000b00107224 */ /* 0x008fe400078e02ff */
[----:B------:R-:W-:Y:S02]  /*1080*/  IMAD.MOV.U32 R196, RZ, RZ, R193 ;  /* 0x000000ffffc47224 */ /* 0x000fe400078e00c1 */
        /* <DEDUP_REMOVED lines=9> */
.L_x_3908:
        /* <DEDUP_REMOVED lines=12> */
.L_x_3909:
[----:B------:R-:W1:Y:S01]  /*11e0*/  LDC.64 R8, c[0x0][0x9e0] ;  /* 0x00027800ff087b82 */ /* 0x000e620000000a00 */
[----:B-----5:R-:W-:Y:S01]  /*11f0*/  IMAD.IADD R16, R16, 0x1, -R7 ;  /* 0x0000000110107824 */ /* 0x020fe200078e0a07 */
[----:B------:R-:W-:-:S04]  /*1200*/  LEA R0, R193, 0x80, 0x7 ;  /* 0x00000080c1007811 */ /* 0x000fc800078e38ff */
[----:B0-----:R-:W-:Y:S02]  /*1210*/  IADD3 R3, R16, R0, -R17 ;  /* 0x0000000010037210 */ /* 0x001fe40007ffe811 */
[----:B-1----:R-:W-:-:S03]  /*1220*/  ISETP.GE.AND P1, PT, R9, 0x1, PT ;  /* 0x000000010900780c */ /* 0x002fc60003f26270 */
[----:B------:R-:W-:-:S10]  /*1230*/  IMAD.IADD R0, R3, 0x1, R8 ;  /* 0x0000000103007824 */ /* 0x000fd400078e0208 */
[----:B------:R-:W-:Y:S05]  /*1240*/  @!P1 BRA `(.L_x_3910) ;  /* 0x0000000000409947 */ /* 0x000fea0003800000 */
[C---:B------:R-:W-:Y:S01]  /*1250*/  ISETP.GT.AND P0, PT, R3.reuse, RZ, PT ;  /* 0x000000ff0300720c */ /* 0x040fe20003f04270 */
[----:B------:R-:W-:-:S12]  /*1260*/  VIADD R2, R3, 0xffffffff ;  /* 0xffffffff03027836 */ /* 0x000fd80000000000 */
        /* <DEDUP_REMOVED lines=8> */
.L_x_3911:
[----:B------:R-:W-:-:S13]  /*12f0*/  ISETP.NE.AND P0, PT, R9, 0x1, PT ;  /* 0x000000010900780c */ /* 0x000fda0003f05270 */
[----:B------:R-:W0:Y:S02]  /*1300*/  @P0 LDC.64 R4, c[0x0][0x9e8] ;  /* 0x00027a00ff040b82 */ /* 0x000e240000000a00 */
[----:B0-----:R-:W-:-:S05]  /*1310*/  @P0 IMAD.HI.U32 R4, R2, R4, RZ ;  /* 0x0000000402040227 */ /* 0x001fca00078e00ff */
[----:B------:R-:W-:-:S07]  /*1320*/  @P0 SHF.R.U32.HI R2, RZ, R5, R4 ;  /* 0x00000005ff020219 */ /* 0x000fce0000011604 */
.L_x_3912:
[----:B------:R-:W-:-:S05]  /*1330*/  IMAD R3, R2, R9, R9 ;  /* 0x0000000902037224 */ /* 0x000fca00078e0209 */
[----:B------:R-:W-:-:S07]  /*1340*/  VIMNMX R0, R0, R3, PT ;  /* 0x0000000300007248 */ /* 0x000fce0003fe0100 */
.L_x_3910:
[----:B------:R-:W-:Y:S01]  /*1350*/  VIADD R2, R0, 0x5f ;  /* 0x0000005f00027836 */ /* 0x000fe20000000000 */
[----:B------:R-:W-:Y:S01]  /*1360*/  ULDC UR4, c[0x0][0x9dc] ;  /* 0x0002770000047ab9 */ /* 0x000fe20000000800 */
[----:B------:R-:W-:Y:S02]  /*1370*/  VIADD R0, R16, 0x5f ;  /* 0x0000005f10007836 */ /* 0x000fe40000000000 */
[----:B------:R-:W-:Y:S02]  /*1380*/  IMAD R3, R193, 0x80, -R17 ;  /* 0x00000080c1037824 */ /* 0x000fe400078e0a11 */
[----:B------:R-:W-:-:S04]  /*1390*/  IMAD.HI R2, R2, 0x2aaaaaab, RZ ;  /* 0x2aaaaaab02027827 */ /* 0x000fc800078e02ff */
[----:B------:R-:W-:Y:S01]  /*13a0*/  IMAD.HI R0, R0, 0x2aaaaaab, RZ ;  /* 0x2aaaaaab00007827 */ /* 0x000fe200078e02ff */
[----:B------:R-:W-:-:S03]  /*13b0*/  SHF.R.U32.HI R5, RZ, 0x1f, R2 ;  /* 0x0000001fff057819 */ /* 0x000fc60000011602 */
[----:B------:R-:W-:Y:S01]  /*13c0*/  IMAD.IADD R4, R16, 0x1, R3 ;  /* 0x0000000110047824 */ /* 0x000fe200078e0203 */
        /* <DEDUP_REMOVED lines=16> */
.L_x_3914:
[----:B------:R-:W-:-:S13]  /*14d0*/  ISETP.NE.AND P0, PT, R9, 0x1, PT ;  /* 0x000000010900780c */ /* 0x000fda0003f05270 */
[----:B------:R-:W0:Y:S02]  /*14e0*/  @P0 LDC.64 R2, c[0x0][0x9e8] ;  /* 0x00027a00ff020b82 */ /* 0x000e240000000a00 */
[----:B0-----:R-:W-:-:S05]  /*14f0*/  @P0 IMAD.HI.U32 R0, R4, R2, RZ ;  /* 0x0000000204000227 */ /* 0x001fca00078e00ff */
[----:B------:R-:W-:-:S07]  /*1500*/  @P0 SHF.R.U32.HI R4, RZ, R3, R0 ;  /* 0x00000003ff040219 */ /* 0x000fce0000011600 */
.L_x_3915:
[----:B------:R-:W-:-:S05]  /*1510*/  IMAD R4, R4, R9, RZ ;  /* 0x0000000904047224 */ /* 0x000fca00078e02ff */
[----:B------:R-:W-:-:S13]  /*1520*/  R2UR UR5, R4 ;  /* 0x00000000040572ca */ /* 0x000fda00000e0000 */
[----:B------:R-:W-:-:S04]  /*1530*/  UISETP.LT.AND UP0, UPT, UR4, UR5, UPT ;  /* 0x000000050400728c */ /* 0x000fc8000bf01270 */
[----:B------:R-:W-:-:S12]  /*1540*/  USEL UR4, UR4, UR5, !UP0 ;  /* 0x0000000504047287 */ /* 0x000fd8000c000000 */
.L_x_3913:
[----:B------:R-:W-:Y:S01]  /*1550*/  UIMAD.WIDE UR4, UR4, 0x2aaaaaab, URZ ;  /* 0x2aaaaaab040478a5 */ /* 0x000fe2000f8e023f */
[----:B------:R-:W-:Y:S01]  /*1560*/  PLOP3.LUT P0, PT, PT, PT, PT, 0x80, 0x0 ;  /* 0x000000000000781c */ /* 0x000fe20003f0f070 */
[----:B------:R-:W-:Y:S01]  /*1570*/  IMAD.MOV.U32 R0, RZ, RZ, RZ ;  /* 0x000000ffff007224 */ /* 0x000fe200078e00ff */
[----:B------:R-:W-:Y:S01]  /*1580*/  CS2R R2, SRZ ;  /* 0x0000000000027805 */ /* 0x000fe2000001ff00 */
        /* <DEDUP_REMOVED lines=49> */
[----:B------:R-:W-:Y:S01]  /*18a0*/  CS2R R120, SRZ ;  /* 0x0000000000787805 */ /* 0x000fe2000001ff00 */
[----:B------:R-:W-:Y:S01]  /*18b0*/  IMAD.MOV.U32 R32, RZ, RZ, RZ ;  /* 0x000000ffff207224 */ /* 0x000fe200078e00ff */
[----:B------:R-:W-:-:S02]  /*18c0*/  CS2R R6, SRZ ;  /* 0x0000000000067805 */ /* 0x000fc4000001ff00 */
[----:B------:R-:W-:Y:S01]  /*18d0*/  CS2R R130, SRZ ;  /* 0x0000000000827805 */ /* 0x000fe2000001ff00 */
        /* <DEDUP_REMOVED lines=33> */
.L_x_3917:
        /* <DEDUP_REMOVED lines=9> */
[----:B------:R-:W0:Y:S02]  /*1b80*/  SYNCS.PHASECHK.TRANS64.TRYWAIT P1, [UR39+0x30800], R0 ;  /* 0x03080000ff0075a7 */ /* 0x000e240008020167 */
[----:B0-----:R-:W-:Y:S05]  /*1b90*/  @!P1 BRA `(.L_x_3918) ;  /* 0x00000150007c9947 */ /* 0x001fea0003800000 */
.L_x_4102:
[----:B------:R-:W-:Y:S05]  /*1ba0*/  @!P0 BRA `(.L_x_3919) ;  /* 0x0000000000048947 */ /* 0x000fea0003800000 */
[----:B------:R-:W-:Y:S01]  /*1bb0*/  BPT.TRAP 0x1 ;  /* 0x000000040000795c */ /* 0x000fe20000300000 */
.L_x_3919:
[----:B------:R-:W-:Y:S02]  /*1bc0*/  IMAD.U32 R5, RZ, RZ, UR37 ;  /* 0x00000025ff057e24 */ /* 0x000fe4000f8e00ff */
[----:B0-----:R-:W-:-:S03]  /*1bd0*/  IMAD.U32 R0, RZ, RZ, UR36 ;  /* 0x00000024ff007e24 */ /* 0x001fc6000f8e00ff */
[----:B------:R-:W-:Y:S02]  /*1be0*/  LEA R5, R5, UR39, 0x3 ;  /* 0x0000002705057c11 */ /* 0x000fe4000f8e18ff */
[----:B------:R-:W-:-:S04]  /*1bf0*/  SHF.L.U32 R0, R0, 0x1f, RZ ;  /* 0x0000001f00007819 */ /* 0x000fc800000006ff */
[----:B------:R0:W1:Y:S01]  /*1c00*/  SYNCS.PHASECHK.TRANS64.TRYWAIT P1, [R5+URZ+0x30830], R0 ;  /* 0x03083000050075a7 */ /* 0x000062000802017f */
[----:B------:R-:W-:Y:S05]  /*1c10*/  @!P0 BRA `(.L_x_3920) ;  /* 0x0000000000048947 */ /* 0x000fea0003800000 */
[----:B------:R-:W-:Y:S01]  /*1c20*/  BPT.TRAP 0x1 ;  /* 0x000000040000795c */ /* 0x000fe20000300000 */
.L_x_3920:
[----:B------:R-:W2:Y:S01]  /*1c30*/  LDL.LU R2, [R1] ;  /* 0x0000000001027983 */ /* 0x000ea20000300800 */
[----:B------:R-:W3:Y:S02]  /*1c40*/  S2R R3, SR_TID.X ;  /* 0x0000000000037919 */ /* 0x000ee40000002100 */
[----:B---3--:R-:W-:Y:S02]  /*1c50*/  LOP3.LUT P2, RZ, R3, 0x7f, RZ, 0xc0, !PT ;  /* 0x0000007f03ff7812 */ /* 0x008fe4000784c0ff */
[----:B--2---:R-:W-:-:S11]  /*1c60*/  LOP3.LUT R2, R2, 0xfff7ffff, RZ, 0xc0, !PT ;  /* 0xfff7ffff02027812 */ /* 0x004fd600078ec0ff */
[----:B------:R-:W-:-:S05]  /*1c70*/  @P2 LOP3.LUT R2, R2, 0x80000, RZ, 0xfc, !PT ;  /* 0x0008000002022812 */ /* 0x000fca00078efcff */
[----:B------:R2:W-:Y:S01]  /*1c80*/  STL [R1], R2 ;  /* 0x0000000201007387 */ /* 0x0005e20000100800 */
[----:B-1----:R-:W-:Y:S05]  /*1c90*/  @P1 BRA `(.L_x_3921) ;  /* 0x0000000000081947 */ /* 0x002fea0003800000 */
[----:B------:R-:W1:Y:S02]  /*1ca0*/  SYNCS.PHASECHK.TRANS64.TRYWAIT P1, [R5+URZ+0x30830], R0 ;  /* 0x03083000050075a7 */ /* 0x000e64000802017f */
[----:B-1----:R-:W-:Y:S05]  /*1cb0*/  @!P1 BRA `(.L_x_3922) ;  /* 0x00000150004c9947 */ /* 0x002fea0003800000 */
.L_x_3921:
        /* <DEDUP_REMOVED lines=14> */
[----:B------:R-:W-:Y:S01]  /*1da0*/  IMAD.MOV.U32 R11, RZ, RZ, -0x60 ;  /* 0xffffffa0ff0b7424 */ /* 0x000fe200078e00ff */
[----:B------:R-:W-:-:S02]  /*1db0*/  ULOP3.LUT UR4, UR38, 0x10000, URZ, 0xfc, !UPT ;  /* 0x0001000026047892 */ /* 0x000fc4000f8efc3f */
[----:B------:R-:W-:Y:S01]  /*1dc0*/  UIMAD UR5, UR37, 0x900, UR60 ;  /* 0x00000900250578a4 */ /* 0x000fe2000f8e023c */
[----:B------:R-:W-:Y:S01]  /*1dd0*/  IMAD R11, R74, R11, 0x60 ;  /* 0x000000604a0b7424 */ /* 0x000fe200078e020b */
[----:B------:R-:W-:Y:S02]  /*1de0*/  UIADD3 UR56, UR4, 0x2, URZ ;  /* 0x0000000204387890 */ /* 0x000fe4000fffe03f */
[----:B------:R-:W-:Y:S01]  /*1df0*/  UIADD3 UR58, UR5, 0x2, URZ ;  /* 0x00000002053a7890 */ /* 0x000fe2000fffe03f */
[----:B------:R-:W-:Y:S01]  /*1e00*/  IMAD.IADD R9, R16, 0x1, R11 ;  /* 0x0000000110097824 */ /* 0x000fe200078e020b */
[----:B------:R-:W-:Y:S01]  /*1e10*/  UMOV UR8, UR4 ;  /* 0x0000000400087c82 */ /* 0x000fe20008000000 */
[----:B------:R-:W-:Y:S01]  /*1e20*/  UMOV UR10, UR5 ;  /* 0x00000005000a7c82 */ /* 0x000fe20008000000 */
[----:B------:R-:W-:Y:S01]  /*1e30*/  UIADD3 UR52, UR4, 0x4, URZ ;  /* 0x0000000404347890 */ /* 0x000fe2000fffe03f */
[----:B------:R-:W-:Y:S01]  /*1e40*/  HGMMA.64x96x16.F32 R24, gdesc[UR8], RZ, !UPT, gsb0 ;  /* 0x01600000081879f0 */ /* 0x000fe2000c0008ff */
[----:B------:R-:W-:Y:S01]  /*1e50*/  UIADD3 UR54, UR5, 0x4, URZ ;  /* 0x0000000405367890 */ /* 0x000fe2000fffe03f */
[----:B------:R-:W-:Y:S01]  /*1e60*/  IMAD.U32 R6, RZ, RZ, UR8 ;  /* 0x00000008ff067e24 */ /* 0x000fe2000f8e00ff */
        /* <DEDUP_REMOVED lines=9> */
[----:B------:R-:W-:Y:S01]  /*1f00*/  UIADD3 UR16, UR4, 0x402, URZ ;  /* 0x0000040204107890 */ /* 0x000fe2000fffe03f */
[----:B---3--:R-:W-:Y:S01]  /*1f10*/  LOP3.LUT P1, RZ, R4, 0x7f, RZ, 0xc0, !PT ;  /* 0x0000007f04ff7812 */ /* 0x008fe2000782c0ff */
        /* <DEDUP_REMOVED lines=8> */
[----:B------:R-:W-:Y:S02]  /*1fa0*/  UIADD3 UR26, UR5, 0x306, URZ ;  /* 0x00000306051a7890 */ /* 0x000fe4000fffe03f */
[----:B------:R-:W-:Y:S01]  /*1fb0*/  @!P1 VIADD R4, R5, 0x30840 ;  /* 0x0003084005049836 */ /* 0x000fe20000000000 */
[----:B------:R-:W-:Y:S01]  /*1fc0*/  UMOV UR25, 0x40000040 ;  /* 0x4000004000197882 */ /* 0x000fe20000000000 */
[----:B------:R-:W-:Y:S01]  /*1fd0*/  UMOV UR27, 0x40000040 ;  /* 0x40000040001b7882 */ /* 0x000fe20000000000 */
[----:B------:R-:W-:Y:S01]  /*1fe0*/  UIADD3 UR28, UR4, 0x800, URZ ;  /* 0x00000800041c7890 */ /* 0x000fe2000fffe03f */
[----:B01----:R-:W-:Y:S01]  /*1ff0*/  IADD3 R5, -R17, 0x1, R9 ;  /* 0x0000000111057810 */ /* 0x003fe20007ffe109 */
[----:B------:R-:W-:Y:S01]  /*2000*/  UIADD3 UR30, UR5, 0x600, URZ ;  /* 0x00000600051e7890 */ /* 0x000fe2000fffe03f */
[----:B------:R-:W-:Y:S01]  /*2010*/  @!P1 PRMT R4, RZ, 0x654, R4 ;  /* 0x00000654ff049816 */ /* 0x000fe20000000004 */
        /* <DEDUP_REMOVED lines=14> */
[----:B------:R-:W-:-:S02]  /*2100*/  ULDC.64 UR4, c[0x0][0x9e0] ;  /* 0x0002780000047ab9 */ /* 0x000fc40000000a00 */
        /* <DEDUP_REMOVED lines=33> */
[----:B------:R-:W-:Y:S01]  /*2320*/  HGMMA.64x96x16.F32 R24, gdesc[UR48], R24, gsb0 ;  /* 0x01600000301879f0 */ /* 0x000fe20008000818 */
[----:B------:R-:W-:Y:S02]  /*2330*/  ULDC.64 UR50, c[0x0][0x9d8] ;  /* 0x0002760000327ab9 */ /* 0x000fe40000000a00 */
[----:B------:R-:W-:Y:S01]  /*2340*/  ULOP3.LUT UR51, URZ, UR51, URZ, 0x33, !UPT ;  /* 0x000000333f337292 */ /* 0x000fe2000f8e333f */
        /* <DEDUP_REMOVED lines=35> */
[----:B--2---:R-:W-:Y:S01]  /*2580*/  FMUL.FTZ R2, R63, UR50 ;  /* 0x000000323f027c20 */ /* 0x004fe20008410000 */
        /* <DEDUP_REMOVED lines=8> */
[----:B------:R-:W-:Y:S01]  /*2610*/  FMUL.FTZ R30, R30, UR50 ;  /* 0x000000321e1e7c20 */ /* 0x000fe20008410000 */
[----:B------:R1:W-:Y:S01]  /*2620*/  @!P1 SYNCS.ARRIVE.TRANS64.RED.A1T0 RZ, [R4+URZ], RZ ;  /* 0x000000ff04ff99a7 */ /* 0x0003e2000810043f */
[----:B------:R-:W-:Y:S01]  /*2630*/  FMUL.FTZ R71, R71, UR50 ;  /* 0x0000003247477c20 */ /* 0x000fe20008410000 */
[----:B------:R-:W-:Y:S01]  /*2640*/  PLOP3.LUT P1, PT, PT, PT, UP0, 0x40, 0x0 ;  /* 0x000000000000781c */ /* 0x000fe20003f2e808 */
[----:B------:R-:W-:Y:S01]  /*2650*/  FMUL.FTZ R31, R31, UR50 ;  /* 0x000000321f1f7c20 */ /* 0x000fe20008410000 */
[----:B------:R-:W-:Y:S01]  /*2660*/  FMUL.FTZ R39, R39, UR50 ;  /* 0x0000003227277c20 */ /* 0x000fe20008410000 */
[----:B------:R-:W-:Y:S01]  /*2670*/  FMUL.FTZ R47, R47, UR50 ;  /* 0x000000322f2f7c20 */ /* 0x000fe20008410000 */
[----:B------:R-:W2:Y:S01]  /*2680*/  MUFU.TANH R27, R35 ;  /* 0x00000023001b7308 */ /* 0x000ea20000002400 */
[----:B------:R-:W-:Y:S01]  /*2690*/  FMUL.FTZ R55, R55, UR50 ;  /* 0x0000003237377c20 */ /* 0x000fe20008410000 */
[----:B-1----:R-:W-:-:S02]  /*26a0*/  IMAD R4, R18, -0x2, R5 ;  /* 0xfffffffe12047824 */ /* 0x002fc400078e0205 */
[----:B------:R-:W-:Y:S02]  /*26b0*/  IMAD R5, R193, 0x80, R201 ;  /* 0x00000080c1057824 */ /* 0x000fe400078e02c9 */
[C---:B------:R-:W-:Y:S02]  /*26c0*/  VIADD R14, R4.reuse, UR4 ;  /* 0x00000004040e7c36 */ /* 0x040fe40008000000 */
[----:B------:R-:W1:Y:S01]  /*26d0*/  MUFU.TANH R35, R43 ;  /* 0x0000002b00237308 */ /* 0x000e620000002400 */
[----:B------:R-:W-:Y:S02]  /*26e0*/  VIADD R20, R4, UR51 ;  /* 0x0000003304147c36 */ /* 0x000fe40008000000 */
[----:B------:R-:W-:Y:S02]  /*26f0*/  VIADDMNMX R4, R5, R14, R13, PT ;  /* 0x0000000e05047246 */ /* 0x000fe4000380010d */
[----:B------:R-:W-:-:S03]  /*2700*/  IMAD.IADD R9, R20, 0x1, R5 ;  /* 0x0000000114097824 */ /* 0x000fc600078e0205 */
[----:B------:R-:W3:Y:S08]  /*2710*/  MUFU.TANH R43, R51 ;  /* 0x00000033002b7308 */ /* 0x000ef00000002400 */
[----:B------:R-:W4:Y:S08]  /*2720*/  MUFU.TANH R51, R59 ;  /* 0x0000003b00337308 */ /* 0x000f300000002400 */
        /* <DEDUP_REMOVED lines=43> */
[----:B-----5:R-:W-:Y:S01]  /*29e0*/  IMAD R55, R18, -0x2, R11 ;  /* 0xfffffffe12377824 */ /* 0x020fe200078e020b */
[----:B-1234-:R-:W-:Y:S06]  /*29f0*/  @P1 BRA `(.L_x_3923) ;  /* 0x0000000000541947 */ /* 0x01efec0003800000 */
        /* <DEDUP_REMOVED lines=12> */
.L_x_3925:
[----:B------:R-:W-:-:S06]  /*2ac0*/  UISETP.NE.AND UP1, UPT, UR5, 0x1, UPT ;  /* 0x000000010500788c */ /* 0x000fcc000bf25270 */
[----:B------:R-:W-:-:S05]  /*2ad0*/  PLOP3.LUT P1, PT, PT, PT, UP1, 0x80, 0x0 ;  /* 0x000000000000781c */ /* 0x000fca0003f2f018 */
[----:B------:R-:W-:-:S08]  /*2ae0*/  @UP1 ULDC.64 UR6, c[0x0][0x9e8] ;  /* 0x00027a0000061ab9 */ /* 0x000fd00000000a00 */
[----:B------:R-:W-:-:S05]  /*2af0*/  @P1 IMAD.HI.U32 R26, R10, UR6, RZ ;  /* 0x000000060a1a1c27 */ /* 0x000fca000f8e00ff */
[----:B------:R-:W-:-:S07]  /*2b00*/  @P1 SHF.R.U32.HI R10, RZ, UR7, R26 ;  /* 0x00000007ff0a1c19 */ /* 0x000fce000801161a */
.L_x_3926:
[----:B------:R-:W-:Y:S05]  /*2b10*/  BSYNC B0 ;  /* 0x0000000000007941 */ /* 0x000fea0003800000 */
.L_x_3924:
[----:B------:R-:W-:-:S05]  /*2b20*/  IMAD R10, R10, UR5, R55 ;  /* 0x000000050a0a7c24 */ /* 0x000fca000f8e0237 */
[----:B------:R-:W-:Y:S02]  /*2b30*/  VIMNMX R9, R9, R10, !PT ;  /* 0x0000000a09097248 */ /* 0x000fe40007fe0100 */
[----:B------:R-:W-:-:S07]  /*2b40*/  VIADDMNMX R4, R10, UR5, R4, PT ;  /* 0x000000050a047c46 */ /* 0x000fce000b800104 */
.L_x_3923:
[C---:B------:R-:W-:Y:S02]  /*2b50*/  ISETP.GE.AND P1, PT, R11.reuse, 0x2, PT ;  /* 0x000000020b00780c */ /* 0x040fe40003f26270 */
[----:B------:R-:W-:Y:S02]  /*2b60*/  ISETP.GE.AND P5, PT, R11, 0xa, PT ;  /* 0x0000000a0b00780c */ /* 0x000fe40003fa6270 */
[----:B------:R-:W-:Y:S02]  /*2b70*/  ISETP.GT.AND P3, PT, R9, 0x1, !P1 ;  /* 0x000000010900780c */ /* 0x000fe40004f64270 */
[----:B------:R-:W-:Y:S02]  /*2b80*/  ISETP.GE.AND P2, PT, R11, 0x9, PT ;  /* 0x000000090b00780c */ /* 0x000fe40003f46270 */
[----:B------:R-:W-:Y:S02]  /*2b90*/  ISETP.LT.OR P3, PT, R4, 0x2, P3 ;  /* 0x000000020400780c */ /* 0x000fe40001f61670 */
[----:B------:R-:W-:-:S02]  /*2ba0*/  P2R R10, PR, RZ, 0x20 ;  /* 0x00000020ff0a7803 */ /* 0x000fc40000000000 */
[----:B0-----:R-:W-:Y:S02]  /*2bb0*/  FSEL R26, R25, -INF , !P3 ;  /* 0xff800000191a7808 */ /* 0x001fe40005800000 */
        /* <DEDUP_REMOVED lines=23> */
[C---:B------:R-:W-:Y:S02]  /*2d30*/  ISETP.LT.OR P3, PT, R4.reuse, 0x1a, P3 ;  /* 0x0000001a0400780c */ /* 0x040fe40001f61670 */
        /* <DEDUP_REMOVED lines=79> */
[----:B------:R-:W-:Y:S02]  /*3230*/  ISETP.GE.AND P5, PT, R11, 0x5a, PT ;  /* 0x0000005a0b00780c */ /* 0x000fe40003fa6270 */
[----:B------:R-:W-:Y:S02]  /*3240*/  IADD3 R11, R20, 0x8, R5 ;  /* 0x00000008140b7810 */ /* 0x000fe40007ffe005 */
[----:B------:R-:W-:Y:S02]  /*3250*/  P2R R65, PR, RZ, 0x20 ;  /* 0x00000020ff417803 */ /* 0x000fe40000000000 */
[----:B------:R-:W-:-:S04]  /*3260*/  ISETP.GT.AND P5, PT, R9, 0x59, !P5 ;  /* 0x000000590900780c */ /* 0x000fc80006fa4270 */
        /* <DEDUP_REMOVED lines=20> */
.L_x_3929:
[----:B------:R-:W-:-:S06]  /*33b0*/  UISETP.NE.AND UP1, UPT, UR5, 0x1, UPT ;  /* 0x000000010500788c */ /* 0x000fcc000bf25270 */
[----:B------:R-:W-:-:S05]  /*33c0*/  PLOP3.LUT P5, PT, PT, PT, UP1, 0x80, 0x0 ;  /* 0x000000000000781c */ /* 0x000fca0003faf018 */
[----:B------:R-:W-:-:S08]  /*33d0*/  @UP1 ULDC.64 UR6, c[0x0][0x9e8] ;  /* 0x00027a0000061ab9 */ /* 0x000fd00000000a00 */
[----:B------:R-:W-:Y:S01]  /*33e0*/  @P5 IMAD.HI.U32 R13, R4, UR6, RZ ;  /* 0x00000006040d5c27 */ /* 0x000fe2000f8e00ff */
[----:B------:R-:W-:-:S13]  /*33f0*/  PLOP3.LUT P5, PT, PT, PT, UP1, 0x80, 0x0 ;  /* 0x000000000000781c */ /* 0x000fda0003faf018 */
[----:B------:R-:W-:-:S07]  /*3400*/  @P5 SHF.R.U32.HI R4, RZ, UR7, R13 ;  /* 0x00000007ff045c19 */ /* 0x000fce000801160d */
.L_x_3930:
[----:B------:R-:W-:Y:S05]  /*3410*/  BSYNC B0 ;  /* 0x0000000000007941 */ /* 0x000fea0003800000 */
.L_x_3928:
[----:B------:R-:W-:-:S05]  /*3420*/  IMAD R4, R4, UR5, R55 ;  /* 0x0000000504047c24 */ /* 0x000fca000f8e0237 */
[----:B------:R-:W-:Y:S02]  /*3430*/  VIMNMX R11, R11, R4, !PT ;  /* 0x000000040b0b7248 */ /* 0x000fe40007fe0100 */
[----:B------:R-:W-:-:S07]  /*3440*/  VIADDMNMX R9, R4, UR5, R9, PT ;  /* 0x0000000504097c46 */ /* 0x000fce000b800109 */
.L_x_3927:
[C---:B------:R-:W-:Y:S01]  /*3450*/  ISETP.GT.AND P1, PT, R11.reuse, 0x1, !P1 ;  /* 0x000000010b00780c */ /* 0x040fe20004f24270 */
[----:B------:R-:W-:Y:S01]  /*3460*/  ULDC UR6, c[0x0][0x988] ;  /* 0x0002620000067ab9 */ /* 0x000fe20000000800 */
[----:B------:R-:W-:Y:S02]  /*3470*/  ISETP.GT.AND P6, PT, R11, RZ, !P6 ;  /* 0x000000ff0b00720c */ /* 0x000fe400077c4270 */
[C---:B------:R-:W-:Y:S02]  /*3480*/  ISETP.LT.OR P1, PT, R9.reuse, 0x2, P1 ;  /* 0x000000020900780c */ /* 0x040fe40000f21670 */
[----:B------:R-:W-:Y:S02]  /*3490*/  ISETP.LT.OR P6, PT, R9, 0x1, P6 ;  /* 0x000000010900780c */ /* 0x000fe400037c1670 */
[----:B------:R-:W-:Y:S02]  /*34a0*/  FSEL R12, R12, -INF , !P1 ;  /* 0xff8000000c0c7808 */ /* 0x000fe40004800000 */
[----:B------:R-:W-:Y:S01]  /*34b0*/  ISETP.NE.AND P1, PT, R10, RZ, PT ;  /* 0x000000ff0a00720c */ /* 0x000fe20003f25270 */
[----:B------:R-:W-:Y:S01]  /*34c0*/  IMAD.U32 R10, RZ, RZ, UR6 ;  /* 0x00000006ff0a7e24 */ /* 0x000fe2000f8e00ff */
[----:B------:R-:W-:-:S02]  /*34d0*/  ISETP.GT.AND P2, PT, R11, 0x8, !P2 ;  /* 0x000000080b00780c */ /* 0x000fc40005744270 */
[----:B------:R-:W-:Y:S02]  /*34e0*/  ISETP.GT.AND P1, PT, R11, 0x9, !P1 ;  /* 0x000000090b00780c */ /* 0x000fe40004f24270 */
[----:B------:R-:W-:Y:S02]  /*34f0*/  FSEL R13, R0, -INF , !P6 ;  /* 0xff800000000d7808 */ /* 0x000fe40007000000 */
[----:B------:R-:W-:Y:S02]  /*3500*/  ISETP.LT.OR P1, PT, R9, 0xa, P1 ;  /* 0x0000000a0900780c */ /* 0x000fe40000f21670 */
[----:B------:R-:W-:Y:S02]  /*3510*/  FMNMX.FTZ R0, R24, R26, !PT ;  /* 0x0000001a18007209 */ /* 0x000fe40007810000 */
[----:B------:R-:W-:Y:S02]  /*3520*/  FSEL R21, R21, -INF , !P1 ;  /* 0xff80000015157808 */ /* 0x000fe40004800000 */
[----:B------:R-:W-:-:S02]  /*3530*/  ISETP.NE.AND P1, PT, R25, RZ, PT ;  /* 0x000000ff1900720c */ /* 0x000fc40003f25270 */
[----:B------:R-:W-:Y:S02]  /*3540*/  ISETP.LT.OR P2, PT, R9, 0x9, P2 ;  /* 0x000000090900780c */ /* 0x000fe40001741670 */
[----:B------:R-:W-:Y:S02]  /*3550*/  ISETP.GT.AND P1, PT, R11, 0x10, !P1 ;  /* 0x000000100b00780c */ /* 0x000fe40004f24270 */
[----:B------:R-:W-:Y:S02]  /*3560*/  FMNMX.FTZ R0, R28, R0, !PT ;  /* 0x000000001c007209 */ /* 0x000fe40007810000 */
[----:B------:R-:W-:Y:S02]  /*3570*/  FSEL R15, R15, -INF , !P2 ;  /* 0xff8000000f0f7808 */ /* 0x000fe40005000000 */
[----:B------:R-:W-:Y:S02]  /*3580*/  ISETP.LT.OR P1, PT, R9, 0x11, P1 ;  /* 0x000000110900780c */ /* 0x000fe40000f21670 */
[----:B------:R-:W-:-:S02]  /*3590*/  ISETP.NE.AND P2, PT, R29, RZ, PT ;  /* 0x000000ff1d00720c */ /* 0x000fc40003f45270 */
[----:B------:R-:W-:Y:S02]  /*35a0*/  FMNMX.FTZ R0, R30, R0, !PT ;  /* 0x000000001e007209 */ /* 0x000fe40007810000 */
[----:B------:R-:W-:Y:S02]  /*35b0*/  FSEL R25, R34, -INF , !P1 ;  /* 0xff80000022197808 */ /* 0x000fe40004800000 */
[----:B------:R-:W-:Y:S02]  /*35c0*/  ISETP.GT.AND P1, PT, R11, 0x11, !P2 ;  /* 0x000000110b00780c */ /* 0x000fe40005724270 */
[----:B------:R-:W-:Y:S02]  /*35d0*/  FMNMX.FTZ R0, R32, R0, !PT ;  /* 0x0000000020007209 */ /* 0x000fe40007810000 */
[----:B------:R-:W-:Y:S02]  /*35e0*/  ISETP.LT.OR P1, PT, R9, 0x12, P1 ;  /* 0x000000120900780c */ /* 0x000fe40000f21670 */
[----:B------:R-:W-:-:S02]  /*35f0*/  ISETP.NE.AND P5, PT, R33, RZ, PT ;  /* 0x000000ff2100720c */ /* 0x000fc40003fa5270 */
[----:B------:R-:W-:Y:S02]  /*3600*/  FMNMX.FTZ R0, R66, R0, !PT ;  /* 0x0000000042007209 */ /* 0x000fe40007810000 */
[----:B------:R-:W-:Y:S02]  /*3610*/  FSEL R27, R27, -INF , !P1 ;  /* 0xff8000001b1b7808 */ /* 0x000fe40004800000 */
        /* <DEDUP_REMOVED lines=34> */
[----:B------:R-:W-:Y:S02]  /*3840*/  FMNMX.FTZ R0, R88, R0, !PT ;  /* 0x0000000058007209 */ /* 0x000fe40007810000 */
[----:B------:R-:W-:Y:S02]  /*3850*/  ISETP.NE.AND P1, PT, R71, RZ, PT ;  /* 0x000000ff4700720c */ /* 0x000fe40003f25270 */
[----:B------:R-:W-:Y:S02]  /*3860*/  FMNMX.FTZ R0, R68, R0, !PT ;  /* 0x0000000044007209 */ /* 0x000fe40007810000 */
[----:B------:R-:W-:Y:S02]  /*3870*/  ISETP.GT.AND P1, PT, R11, 0x29, !P1 ;  /* 0x000000290b00780c */ /* 0x000fe40004f24270 */
[----:B------:R-:W-:Y:S02]  /*3880*/  FMNMX.FTZ R0, R90, R0, !PT ;  /* 0x000000005a007209 */ /* 0x000fe40007810000 */
[----:B------:R-:W-:-:S02]  /*3890*/  ISETP.LT.OR P1, PT, R9, 0x2a, P1 ;  /* 0x0000002a0900780c */ /* 0x000fc40000f21670 */
[----:B------:R-:W-:Y:S02]  /*38a0*/  ISETP.NE.AND P2, PT, R53, RZ, PT ;  /* 0x000000ff3500720c */ /* 0x000fe40003f45270 */
[----:B------:R-:W-:Y:S01]  /*38b0*/  FSEL R39, R39, -INF , !P1 ;  /* 0xff80000027277808 */ /* 0x000fe20004800000 */
[----:B------:R-:W0:Y:S01]  /*38c0*/  SHFL.BFLY PT, R53, R0, 0x2, 0x1f ;  /* 0x0c401f0000357f89 */ /* 0x000e2200000e0000 */
[----:B------:R-:W-:Y:S02]  /*38d0*/  ISETP.NE.AND P1, PT, R45, RZ, PT ;  /* 0x000000ff2d00720c */ /* 0x000fe40003f25270 */
[----:B------:R-:W-:Y:S02]  /*38e0*/  ISETP.NE.AND P5, PT, R77, RZ, PT ;  /* 0x000000ff4d00720c */ /* 0x000fe40003fa5270 */
[----:B------:R-:W-:Y:S02]  /*38f0*/  ISETP.GT.AND P1, PT, R11, 0x30, !P1 ;  /* 0x000000300b00780c */ /* 0x000fe40004f24270 */
[----:B------:R-:W-:-:S02]  /*3900*/  ISETP.NE.AND P6, PT, R79, RZ, PT ;  /* 0x000000ff4f00720c */ /* 0x000fc40003fc5270 */
[----:B------:R-:W-:Y:S02]  /*3910*/  ISETP.LT.OR P1, PT, R9, 0x31, P1 ;  /* 0x000000310900780c */ /* 0x000fe40000f21670 */
[----:B------:R-:W-:Y:S02]  /*3920*/  ISETP.GT.AND P3, PT, R11, 0x51, !P3 ;  /* 0x000000510b00780c */ /* 0x000fe40005f64270 */
[----:B------:R-:W-:Y:S02]  /*3930*/  FSEL R41, R50, -INF , !P1 ;  /* 0xff80000032297808 */ /* 0x000fe40004800000 */
[----:B------:R-:W-:Y:S02]  /*3940*/  ISETP.NE.AND P1, PT, R73, RZ, PT ;  /* 0x000000ff4900720c */ /* 0x000fe40003f25270 */
[C---:B------:R-:W-:Y:S02]  /*3950*/  ISETP.GT.AND P4, PT, R11.reuse, 0x58, !P4 ;  /* 0x000000580b00780c */ /* 0x040fe40006784270 */
[----:B------:R-:W-:-:S02]  /*3960*/  ISETP.GT.AND P1, PT, R11, 0x31, !P1 ;  /* 0x000000310b00780c */ /* 0x000fc40004f24270 */
[C---:B------:R-:W-:Y:S02]  /*3970*/  ISETP.LT.OR P3, PT, R9.reuse, 0x52, P3 ;  /* 0x000000520900780c */ /* 0x040fe40001f61670 */
[----:B------:R-:W-:Y:S02]  /*3980*/  ISETP.LT.OR P1, PT, R9, 0x32, P1 ;  /* 0x000000320900780c */ /* 0x000fe40000f21670 */
[----:B0-----:R-:W-:Y:S02]  /*3990*/  FMNMX.FTZ R14, R0, R53, !PT ;  /* 0x00000035000e7209 */ /* 0x001fe40007810000 */
[----:B------:R-:W-:Y:S02]  /*39a0*/  FMNMX.FTZ R0, R13, R12, !PT ;  /* 0x0000000c0d007209 */ /* 0x000fe40007810000 */
[----:B------:R-:W-:Y:S01]  /*39b0*/  FSEL R43, R43, -INF , !P1 ;  /* 0xff8000002b2b7808 */ /* 0x000fe20004800000 */
[----:B------:R-:W0:Y:S01]  /*39c0*/  SHFL.BFLY PT, R53, R14, 0x1, 0x1f ;  /* 0x0c201f000e357f89 */ /* 0x000e2200000e0000 */
        /* <DEDUP_REMOVED lines=14> */
[----:B------:R-:W-:Y:S02]  /*3ab0*/  ISETP.GT.AND P1, PT, R11, 0x40, !P2 ;  /* 0x000000400b00780c */ /* 0x000fe40005724270 */
[----:B------:R-:W-:Y:S02]  /*3ac0*/  FMNMX.FTZ R0, R33, R0, !PT ;  /* 0x0000000021007209 */ /* 0x000fe40007810000 */
[----:B------:R-:W-:Y:S02]  /*3ad0*/  ISETP.LT.OR P1, PT, R9, 0x41, P1 ;  /* 0x000000410900780c */ /* 0x000fe40000f21670 */
[----:B------:R-:W-:Y:S02]  /*3ae0*/  FMNMX.FTZ R0, R35, R0, !PT ;  /* 0x0000000023007209 */ /* 0x000fe40007810000 */
[----:B------:R-:W-:-:S02]  /*3af0*/  FSEL R49, R58, -INF , !P1 ;  /* 0xff8000003a317808 */ /* 0x000fc40004800000 */
[----:B------:R-:W-:Y:S02]  /*3b00*/  FMNMX.FTZ R0, R37, R0, !PT ;  /* 0x0000000025007209 */ /* 0x000fe40007810000 */
[----:B------:R-:W-:Y:S02]  /*3b10*/  ISETP.GT.AND P1, PT, R11, 0x41, !P5 ;  /* 0x000000410b00780c */ /* 0x000fe40006f24270 */
[----:B0-----:R-:W-:Y:S02]  /*3b20*/  FMNMX.FTZ R4, R14, R53, !PT ;  /* 0x000000350e047209 */ /* 0x001fe40007810000 */
[----:B------:R-:W-:Y:S02]  /*3b30*/  FMNMX.FTZ R0, R39, R0, !PT ;  /* 0x0000000027007209 */ /* 0x000fe40007810000 */
[----:B------:R-:W-:Y:S01]  /*3b40*/  ISETP.LT.OR P1, PT, R9, 0x42, P1 ;  /* 0x000000420900780c */ /* 0x000fe20000f21670 */
[----:B------:R-:W-:Y:S01]  /*3b50*/  FMUL.FTZ R20, R4, R10 ;  /* 0x0000000a04147220 */ /* 0x000fe20000410000 */
[----:B------:R-:W-:-:S02]  /*3b60*/  FMNMX.FTZ R0, R41, R0, !PT ;  /* 0x0000000029007209 */ /* 0x000fc40007810000 */
[----:B------:R-:W-:Y:S02]  /*3b70*/  FSEL R51, R51, -INF , !P1 ;  /* 0xff80000033337808 */ /* 0x000fe40004800000 */
[----:B------:R-:W-:Y:S02]  /*3b80*/  FSETP.NEU.FTZ.AND P1, PT, R4, -INF , PT ;  /* 0xff8000000400780b */ /* 0x000fe40003f3d000 */
[----:B------:R-:W-:Y:S02]  /*3b90*/  ISETP.NE.AND P5, PT, R57, RZ, PT ;  /* 0x000000ff3900720c */ /* 0x000fe40003fa5270 */
[----:B------:R-:W-:Y:S02]  /*3ba0*/  FMNMX.FTZ R0, R43, R0, !PT ;  /* 0x000000002b007209 */ /* 0x000fe40007810000 */
[----:B------:R-:W-:Y:S02]  /*3bb0*/  FSEL R61, R20, RZ, P1 ;  /* 0x000000ff143d7208 */ /* 0x000fe40000800000 */
[----:B------:R-:W-:-:S02]  /*3bc0*/  ISETP.GT.AND P1, PT, R11, 0x48, !P5 ;  /* 0x000000480b00780c */ /* 0x000fc40006f24270 */
[----:B------:R-:W-:Y:S01]  /*3bd0*/  FMNMX.FTZ R0, R45, R0, !PT ;  /* 0x000000002d007209 */ /* 0x000fe20007810000 */
[-CC-:B------:R-:W-:Y:S01]  /*3be0*/  FFMA.FTZ R14, R24, R10.reuse, -R61.reuse ;  /* 0x0000000a180e7223 */ /* 0x180fe2000001083d */
[----:B------:R-:W-:Y:S01]  /*3bf0*/  ISETP.LT.OR P1, PT, R9, 0x49, P1 ;  /* 0x000000490900780c */ /* 0x000fe20000f21670 */
[--C-:B------:R-:W-:Y:S01]  /*3c00*/  FFMA.FTZ R20, R26, R10, -R61.reuse ;  /* 0x0000000a1a147223 */ /* 0x100fe2000001083d */
[----:B------:R-:W-:Y:S01]  /*3c10*/  FMNMX.FTZ R0, R47, R0, !PT ;  /* 0x000000002f007209 */ /* 0x000fe20007810000 */
[-CC-:B------:R-:W-:Y:S01]  /*3c20*/  FFMA.FTZ R24, R28, R10.reuse, -R61.reuse ;  /* 0x0000000a1c187223 */ /* 0x180fe2000001083d */
[----:B------:R-:W-:Y:S01]  /*3c30*/  FSEL R53, R62, -INF , !P1 ;  /* 0xff8000003e357808 */ /* 0x000fe20004800000 */
[----:B------:R-:W-:Y:S01]  /*3c40*/  MUFU.EX2 R14, R14 ;  /* 0x0000000e000e7308 */ /* 0x000fe20000000800 */
[----:B------:R-:W-:Y:S01]  /*3c50*/  ISETP.NE.AND P2, PT, R81, RZ, PT ;  /* 0x000000ff5100720c */ /* 0x000fe20003f45270 */
[-CC-:B------:R-:W-:Y:S01]  /*3c60*/  FFMA.FTZ R26, R30, R10.reuse, -R61.reuse ;  /* 0x0000000a1e1a7223 */ /* 0x180fe2000001083d */
[----:B------:R-:W-:Y:S01]  /*3c70*/  ISETP.GT.AND P1, PT, R11, 0x49, !P6 ;  /* 0x000000490b00780c */ /* 0x000fe20007724270 */
[--C-:B------:R-:W-:Y:S01]  /*3c80*/  FFMA.FTZ R28, R32, R10, -R61.reuse ;  /* 0x0000000a201c7223 */ /* 0x100fe2000001083d */
[----:B------:R-:W-:Y:S01]  /*3c90*/  FMNMX.FTZ R0, R49, R0, !PT ;  /* 0x0000000031007209 */ /* 0x000fe20007810000 */
[-CC-:B------:R-:W-:Y:S01]  /*3ca0*/  FFMA.FTZ R38, R88, R10.reuse, -R61.reuse ;  /* 0x0000000a58267223 */ /* 0x180fe2000001083d */
[----:B------:R-:W-:Y:S01]  /*3cb0*/  ISETP.NE.AND P5, PT, R65, RZ, PT ;  /* 0x000000ff4100720c */ /* 0x000fe20003fa5270 */
[----:B------:R0:W1:Y:S01]  /*3cc0*/  MUFU.EX2 R63, R20 ;  /* 0x00000014003f7308 */ /* 0x0000620000000800 */
[----:B------:R-:W-:Y:S01]  /*3cd0*/  ISETP.GT.AND P2, PT, R11, 0x50, !P2 ;  /* 0x000000500b00780c */ /* 0x000fe20005744270 */
[-CC-:B------:R-:W-:Y:S01]  /*3ce0*/  FFMA.FTZ R30, R36, R10.reuse, -R61.reuse ;  /* 0x0000000a241e7223 */ /* 0x180fe2000001083d */
[----:B------:R-:W-:Y:S01]  /*3cf0*/  ISETP.LT.OR P1, PT, R9, 0x4a, P1 ;  /* 0x0000004a0900780c */ /* 0x000fe20000f21670 */
[--C-:B------:R-:W-:Y:S01]  /*3d00*/  FFMA.FTZ R32, R52, R10, -R61.reuse ;  /* 0x0000000a34207223 */ /* 0x100fe2000001083d */
[----:B------:R-:W-:Y:S01]  /*3d10*/  FMNMX.FTZ R0, R51, R0, !PT ;  /* 0x0000000033007209 */ /* 0x000fe20007810000 */
[-CC-:B------:R-:W-:Y:S01]  /*3d20*/  FFMA.FTZ R34, R82, R10.reuse, -R61.reuse ;  /* 0x0000000a52227223 */ /* 0x180fe2000001083d */
[----:B------:R-:W-:Y:S01]  /*3d30*/  ISETP.GT.AND P5, PT, R11, 0x59, !P5 ;  /* 0x000000590b00780c */ /* 0x000fe20006fa4270 */
[----:B------:R-:W-:Y:S01]  /*3d40*/  MUFU.EX2 R24, R24 ;  /* 0x0000001800187308 */ /* 0x000fe20000000800 */
[----:B------:R-:W-:Y:S01]  /*3d50*/  ISETP.LT.OR P2, PT, R9, 0x51, P2 ;  /* 0x000000510900780c */ /* 0x000fe20001741670 */
[-CC-:B0-----:R-:W-:Y:S01]  /*3d60*/  FFMA.FTZ R20, R66, R10.reuse, -R61.reuse ;  /* 0x0000000a42147223 */ /* 0x181fe2000001083d */
[----:B------:R-:W-:Y:S01]  /*3d70*/  FSEL R11, R2, -INF , !P1 ;  /* 0xff800000020b7808 */ /* 0x000fe20004800000 */
[--C-:B------:R-:W-:Y:S01]  /*3d80*/  FFMA.FTZ R2, R40, R10, -R61.reuse ;  /* 0x0000000a28027223 */ /* 0x100fe2000001083d */
[----:B------:R-:W-:Y:S01]  /*3d90*/  FMNMX.FTZ R0, R53, R0, !PT ;  /* 0x0000000035007209 */ /* 0x000fe20007810000 */
[--C-:B------:R-:W-:Y:S01]  /*3da0*/  FFMA.FTZ R36, R56, R10, -R61.reuse ;  /* 0x0000000a38247223 */ /* 0x100fe2000001083d */
[----:B------:R-:W-:Y:S01]  /*3db0*/  FSEL R55, R8, -INF , !P2 ;  /* 0xff80000008377808 */ /* 0x000fe20005000000 */
[----:B------:R0:W-:Y:S01]  /*3dc0*/  MUFU.EX2 R180, R2 ;  /* 0x0000000200b47308 */ /* 0x0001e20000000800 */
[----:B------:R-:W-:Y:S01]  /*3dd0*/  FMNMX.FTZ R0, R11, R0, !PT ;  /* 0x000000000b007209 */ /* 0x000fe20007810000 */
[----:B------:R-:W-:Y:S01]  /*3de0*/  FFMA.FTZ R8, R76, R10, -R61 ;  /* 0x0000000a4c087223 */ /* 0x000fe2000001083d */
[----:B------:R-:W-:-:S02]  /*3df0*/  ISETP.LT.OR P4, PT, R9, 0x59, P4 ;  /* 0x000000590900780c */ /* 0x000fc40002781670 */
[----:B------:R-:W-:Y:S02]  /*3e00*/  FSEL R57, R3, -INF , !P3 ;  /* 0xff80000003397808 */ /* 0x000fe40005800000 */
[----:B------:R-:W-:Y:S01]  /*3e10*/  FMNMX.FTZ R0, R55, R0, !PT ;  /* 0x0000000037007209 */ /* 0x000fe20007810000 */
[----:B------:R2:W-:Y:S01]  /*3e20*/  MUFU.EX2 R67, R20 ;  /* 0x0000001400437308 */ /* 0x0005e20000000800 */
[----:B------:R-:W-:Y:S01]  /*3e30*/  ISETP.LT.OR P5, PT, R9, 0x5a, P5 ;  /* 0x0000005a0900780c */ /* 0x000fe20002fa1670 */
[--C-:B0-----:R-:W-:Y:S01]  /*3e40*/  FFMA.FTZ R2, R44, R10, -R61.reuse ;  /* 0x0000000a2c027223 */ /* 0x101fe2000001083d */
[----:B------:R-:W-:Y:S02]  /*3e50*/  FSEL R9, R70, -INF , !P4 ;  /* 0xff80000046097808 */ /* 0x000fe40006000000 */
[----:B------:R-:W-:Y:S02]  /*3e60*/  FMNMX.FTZ R0, R57, R0, !PT ;  /* 0x0000000039007209 */ /* 0x000fe40007810000 */
[----:B------:R-:W-:Y:S01]  /*3e70*/  FSEL R59, R59, -INF , !P5 ;  /* 0xff8000003b3b7808 */ /* 0x000fe20006800000 */
[----:B------:R-:W-:Y:S01]  /*3e80*/  MUFU.EX2 R182, R2 ;  /* 0x0000000200b67308 */ /* 0x000fe20000000800 */
[----:B------:R-:W-:Y:S01]  /*3e90*/  FMNMX.FTZ R0, R9, R0, !PT ;  /* 0x0000000009007209 */ /* 0x000fe20007810000 */
[----:B--2---:R-:W-:Y:S01]  /*3ea0*/  FFMA.FTZ R20, R78, R10, -R61 ;  /* 0x0000000a4e147223 */ /* 0x004fe2000001083d */
[----:B-1----:R-:W-:-:S02]  /*3eb0*/  F2FP.F16.F32.PACK_AB R188, R63, R14 ;  /* 0x0000000e3fbc723e */ /* 0x002fc400000000ff */
[----:B------:R-:W-:-:S03]  /*3ec0*/  FMNMX.FTZ R0, R59, R0, !PT ;  /* 0x000000003b007209 */ /* 0x000fc60007810000 */
[----:B------:R0:W1:Y:S02]  /*3ed0*/  MUFU.EX2 R65, R26 ;  /* 0x0000001a00417308 */ /* 0x0000640000000800 */
[----:B------:R-:W2:Y:S06]  /*3ee0*/  SHFL.BFLY PT, R3, R0, 0x2, 0x1f ;  /* 0x0c401f0000037f89 */ /* 0x000eac00000e0000 */
[----:B------:R3:W-:Y:S01]  /*3ef0*/  MUFU.EX2 R73, R20 ;  /* 0x0000001400497308 */ /* 0x0007e20000000800 */
[----:B0-----:R-:W-:-:S07]  /*3f00*/  FFMA.FTZ R26, R72, R10, -R61 ;  /* 0x0000000a481a7223 */ /* 0x001fce000001083d */
[----:B------:R-:W0:Y:S01]  /*3f10*/  MUFU.EX2 R28, R28 ;  /* 0x0000001c001c7308 */ /* 0x000e220000000800 */
[----:B---3--:R-:W-:Y:S01]  /*3f20*/  FFMA.FTZ R20, R86, R10, -R61 ;  /* 0x0000000a56147223 */ /* 0x008fe2000001083d */
[----:B-1----:R-:W-:-:S06]  /*3f30*/  F2FP.F16.F32.PACK_AB R190, R65, R24 ;  /* 0x0000001841be723e */ /* 0x002fcc00000000ff */
[----:B------:R-:W-:Y:S01]  /*3f40*/  MUFU.EX2 R83, R38 ;  /* 0x0000002600537308 */ /* 0x000fe20000000800 */
[----:B--2---:R-:W-:Y:S01]  /*3f50*/  FMNMX.FTZ R2, R0, R3, !PT ;  /* 0x0000000300027209 */ /* 0x004fe20007810000 */
[----:B------:R-:W-:-:S04]  /*3f60*/  FFMA.FTZ R0, R84, R10, -R61 ;  /* 0x0000000a54007223 */ /* 0x000fc8000001083d */
[----:B------:R-:W1:Y:S02]  /*3f70*/  SHFL.BFLY PT, R3, R2, 0x1, 0x1f ;  /* 0x0c201f0002037f89 */ /* 0x000e6400000e0000 */
[----:B------:R2:W-:Y:S01]  /*3f80*/  MUFU.EX2 R79, R0 ;  /* 0x00000000004f7308 */ /* 0x0005e20000000800 */
[----:B0-----:R-:W-:-:S07]  /*3f90*/  F2FP.F16.F32.PACK_AB R184, R67, R28 ;  /* 0x0000001c43b8723e */ /* 0x001fce00000000ff */
[----:B------:R-:W-:Y:S08]  /*3fa0*/  MUFU.EX2 R81, R20 ;  /* 0x0000001400517308 */ /* 0x000ff00000000800 */
[----:B------:R-:W-:Y:S01]  /*3fb0*/  MUFU.EX2 R30, R30 ;  /* 0x0000001e001e7308 */ /* 0x000fe20000000800 */
[----:B-1----:R-:W-:-:S07]  /*3fc0*/  FMNMX.FTZ R3, R2, R3, !PT ;  /* 0x0000000302037209 */ /* 0x002fce0007810000 */
[----:B------:R0:W1:Y:S01]  /*3fd0*/  MUFU.EX2 R69, R26 ;  /* 0x0000001a00457308 */ /* 0x0000620000000800 */
[-C--:B------:R-:W-:Y:S01]  /*3fe0*/  FFMA.FTZ R2, R68, R10.reuse, -R61 ;  /* 0x0000000a44027223 */ /* 0x080fe2000001083d */
[C---:B------:R-:W-:Y:S01]  /*3ff0*/  FSETP.NEU.FTZ.AND P1, PT, R3.reuse, -INF , PT ;  /* 0xff8000000300780b */ /* 0x040fe20003f3d000 */
[----:B--2---:R-:W-:-:S05]  /*4000*/  FMUL.FTZ R0, R3, R10 ;  /* 0x0000000a03007220 */ /* 0x004fca0000410000 */
[----:B------:R2:W-:Y:S01]  /*4010*/  MUFU.EX2 R71, R8 ;  /* 0x0000000800477308 */ /* 0x0005e20000000800 */
[----:B------:R-:W-:Y:S01]  /*4020*/  FSEL R0, R0, RZ, P1 ;  /* 0x000000ff00007208 */ /* 0x000fe20000800000 */
[----:B0-----:R-:W-:Y:S01]  /*4030*/  FFMA.FTZ R26, R48, R10, -R61 ;  /* 0x0000000a301a7223 */ /* 0x001fe2000001083d */
        /* <DEDUP_REMOVED lines=11> */
[-C--:B--2---:R-:W-:Y:S01]  /*40f0*/  FFMA.FTZ R8, R80, R10.reuse, -R61 ;  /* 0x0000000a50087223 */ /* 0x084fe2000001083d */
[-CC-:B------:R-:W-:Y:S01]  /*4100*/  FFMA.FTZ R35, R35, R10.reuse, -R0.reuse ;  /* 0x0000000a23237223 */ /* 0x180fe20000010800 */
[-CC-:B------:R-:W-:Y:S01]  /*4110*/  FFMA.FTZ R37, R37, R10.reuse, -R0.reuse ;  /* 0x0000000a25257223 */ /* 0x180fe20000010800 */
[----:B------:R-:W-:Y:S01]  /*4120*/  MUFU.EX2 R13, R13 ;  /* 0x0000000d000d7308 */ /* 0x000fe20000000800 */
[----:B0-----:R-:W-:Y:S01]  /*4130*/  FADD.FTZ R21, R14, R63 ;  /* 0x0000003f0e157221 */ /* 0x001fe20000010000 */
[-CC-:B------:R-:W-:Y:S01]  /*4140*/  FFMA.FTZ R39, R39, R10.reuse, -R0.reuse ;  /* 0x0000000a27277223 */ /* 0x180fe20000010800 */
[-CC-:B------:R-:W-:Y:S01]  /*4150*/  FFMA.FTZ R41, R41, R10.reuse, -R0.reuse ;  /* 0x0000000a29297223 */ /* 0x180fe20000010800 */
[-CC-:B------:R-:W-:Y:S01]  /*4160*/  FFMA.FTZ R43, R43, R10.reuse, -R0.reuse ;  /* 0x0000000a2b2b7223 */ /* 0x180fe20000010800 */
[-CC-:B------:R-:W-:Y:S01]  /*4170*/  FFMA.FTZ R45, R45, R10.reuse, -R0.reuse ;  /* 0x0000000a2d2d7223 */ /* 0x180fe20000010800 */
[-CC-:B------:R-:W-:Y:S01]  /*4180*/  FFMA.FTZ R47, R47, R10.reuse, -R0.reuse ;  /* 0x0000000a2f2f7223 */ /* 0x180fe20000010800 */
[-CC-:B------:R-:W-:Y:S01]  /*4190*/  FFMA.FTZ R49, R49, R10.reuse, -R0.reuse ;  /* 0x0000000a31317223 */ /* 0x180fe20000010800 */
[----:B------:R0:W2:Y:S01]  /*41a0*/  MUFU.EX2 R20, R12 ;  /* 0x0000000c00147308 */ /* 0x0000a20000000800 */
[-CC-:B------:R-:W-:Y:S01]  /*41b0*/  FFMA.FTZ R51, R51, R10.reuse, -R0.reuse ;  /* 0x0000000a33337223 */ /* 0x180fe20000010800 */
[-CC-:B------:R-:W-:Y:S01]  /*41c0*/  FFMA.FTZ R53, R53, R10.reuse, -R0.reuse ;  /* 0x0000000a35357223 */ /* 0x180fe20000010800 */
[-CC-:B------:R-:W-:Y:S01]  /*41d0*/  FFMA.FTZ R11, R11, R10.reuse, -R0.reuse ;  /* 0x0000000a0b0b7223 */ /* 0x180fe20000010800 */
[-CC-:B------:R-:W-:Y:S01]  /*41e0*/  FFMA.FTZ R55, R55, R10.reuse, -R0.reuse ;  /* 0x0000000a37377223 */ /* 0x180fe20000010800 */
[-CC-:B------:R-:W-:Y:S01]  /*41f0*/  FFMA.FTZ R57, R57, R10.reuse, -R0.reuse ;  /* 0x0000000a39397223 */ /* 0x180fe20000010800 */
[----:B------:R-:W-:Y:S01]  /*4200*/  FFMA.FTZ R59, R59, R10, -R0 ;  /* 0x0000000a3b3b7223 */ /* 0x000fe20000010800 */
[----:B-1----:R-:W-:Y:S01]  /*4210*/  F2FP.F16.F32.PACK_AB R186, R69, R30 ;  /* 0x0000001e45ba723e */ /* 0x002fe200000000ff */
[----:B------:R-:W1:Y:S01]  /*4220*/  MUFU.EX2 R15, R15 ;  /* 0x0000000f000f7308 */ /* 0x000e620000000800 */
[----:B0-----:R-:W-:-:S04]  /*4230*/  FADD.FTZ R12, R24, R21 ;  /* 0x00000015180c7221 */ /* 0x001fc80000010000 */
[----:B------:R-:W-:-:S03]  /*4240*/  FADD.FTZ R21, R65, R12 ;  /* 0x0000000c41157221 */ /* 0x000fc60000010000 */
[----:B------:R-:W0:Y:S01]  /*4250*/  MUFU.EX2 R25, R25 ;  /* 0x0000001900197308 */ /* 0x000e220000000800 */
[----:B------:R-:W-:Y:S01]  /*4260*/  FADD.FTZ R12, R28, R21 ;  /* 0x000000151c0c7221 */ /* 0x000fe20000010000 */
[----:B--2---:R-:W-:-:S03]  /*4270*/  F2FP.F16.F32.PACK_AB R189, R20, R13 ;  /* 0x0000000d14bd723e */ /* 0x004fc600000000ff */
[----:B------:R-:W-:Y:S01]  /*4280*/  FADD.FTZ R21, R67, R12 ;  /* 0x0000000c43157221 */ /* 0x000fe20000010000 */
[----:B------:R-:W-:Y:S02]  /*4290*/  FADD.FTZ R12, R13, R20 ;  /* 0x000000140d0c7221 */ /* 0x000fe40000010000 */
[----:B------:R2:W3:Y:S01]  /*42a0*/  MUFU.EX2 R40, R27 ;  /* 0x0000001b00287308 */ /* 0x0004e20000000800 */
[----:B------:R-:W-:Y:S01]  /*42b0*/  FADD.FTZ R50, R30, R21 ;  /* 0x000000151e327221 */ /* 0x000fe20000010000 */
[----:B-1----:R-:W-:Y:S01]  /*42c0*/  FADD.FTZ R21, R15, R12 ;  /* 0x0000000c0f157221 */ /* 0x002fe20000010000 */
[----:B------:R-:W-:-:S03]  /*42d0*/  F2FP.F16.F32.PACK_AB R191, R38, R15 ;  /* 0x0000000f26bf723e */ /* 0x000fc600000000ff */
[----:B------:R-:W-:Y:S02]  /*42e0*/  FADD.FTZ R12, R38, R21 ;  /* 0x00000015260c7221 */ /* 0x000fe40000010000 */
[----:B------:R-:W1:Y:S01]  /*42f0*/  MUFU.EX2 R29, R29 ;  /* 0x0000001d001d7308 */ /* 0x000e620000000800 */
[----:B--2---:R-:W-:Y:S01]  /*4300*/  FADD.FTZ R27, R69, R50 ;  /* 0x00000032451b7221 */ /* 0x004fe20000010000 */
[----:B0-----:R-:W-:-:S03]  /*4310*/  FADD.FTZ R21, R25, R12 ;  /* 0x0000000c19157221 */ /* 0x001fc60000010000 */
[----:B------:R-:W-:Y:S01]  /*4320*/  FADD.FTZ R52, R180, R27 ;  /* 0x0000001bb4347221 */ /* 0x000fe20000010000 */
[C---:B------:R-:W-:Y:S02]  /*4330*/  F2FP.F16.F32.PACK_AB R180, R71.reuse, R180 ;  /* 0x000000b447b4723e */ /* 0x040fe400000000ff */
[----:B------:R-:W0:Y:S01]  /*4340*/  MUFU.EX2 R42, R31 ;  /* 0x0000001f002a7308 */ /* 0x000e220000000800 */
[----:B------:R-:W-:Y:S01]  /*4350*/  FADD.FTZ R27, R71, R52 ;  /* 0x00000034471b7221 */ /* 0x000fe20000010000 */
[C---:B---3--:R-:W-:Y:S01]  /*4360*/  FADD.FTZ R12, R40.reuse, R21 ;  /* 0x00000015280c7221 */ /* 0x048fe20000010000 */
[----:B------:R-:W-:Y:S02]  /*4370*/  F2FP.F16.F32.PACK_AB R185, R40, R25 ;  /* 0x0000001928b9723e */ /* 0x000fe400000000ff */
[----:B------:R-:W-:Y:S01]  /*4380*/  FADD.FTZ R52, R182, R27 ;  /* 0x0000001bb6347221 */ /* 0x000fe20000010000 */
[----:B------:R-:W-:Y:S02]  /*4390*/  F2FP.F16.F32.PACK_AB R182, R73, R182 ;  /* 0x000000b649b6723e */ /* 0x000fe400000000ff */
[----:B------:R-:W2:Y:S01]  /*43a0*/  MUFU.EX2 R26, R26 ;  /* 0x0000001a001a7308 */ /* 0x000ea20000000800 */
[----:B-1----:R-:W-:Y:S01]  /*43b0*/  FADD.FTZ R21, R29, R12 ;  /* 0x0000000c1d157221 */ /* 0x002fe20000010000 */
[----:B------:R-:W-:-:S06]  /*43c0*/  FADD.FTZ R27, R73, R52 ;  /* 0x00000034491b7221 */ /* 0x000fcc0000010000 */
[----:B------:R-:W1:Y:S01]  /*43d0*/  MUFU.EX2 R33, R33 ;  /* 0x0000002100217308 */ /* 0x000e620000000800 */
[C---:B0-----:R-:W-:Y:S01]  /*43e0*/  FADD.FTZ R12, R42.reuse, R21 ;  /* 0x000000152a0c7221 */ /* 0x041fe20000010000 */
[----:B------:R-:W-:Y:S01]  /*43f0*/  FFMA.FTZ R21, R9, R10, -R0 ;  /* 0x0000000a09157223 */ /* 0x000fe20000010800 */
[----:B------:R-:W-:-:S05]  /*4400*/  F2FP.F16.F32.PACK_AB R187, R42, R29 ;  /* 0x0000001d2abb723e */ /* 0x000fca00000000ff */
[----:B------:R0:W3:Y:S01]  /*4410*/  MUFU.EX2 R75, R8 ;  /* 0x00000008004b7308 */ /* 0x0000e20000000800 */
[----:B--2---:R-:W-:-:S07]  /*4420*/  FADD.FTZ R54, R26, R27 ;  /* 0x0000001b1a367221 */ /* 0x004fce0000010000 */
[----:B------:R-:W2:Y:S01]  /*4430*/  MUFU.EX2 R44, R35 ;  /* 0x00000023002c7308 */ /* 0x000ea20000000800 */
[----:B0-----:R-:W-:Y:S01]  /*4440*/  FFMA.FTZ R8, R60, R10, -R61 ;  /* 0x0000000a3c087223 */ /* 0x001fe2000001083d */
[----:B-1----:R-:W-:-:S06]  /*4450*/  FADD.FTZ R9, R33, R12 ;  /* 0x0000000c21097221 */ /* 0x002fcc0000010000 */
[----:B------:R-:W0:Y:S01]  /*4460*/  MUFU.EX2 R32, R32 ;  /* 0x0000002000207308 */ /* 0x000e220000000800 */
[C---:B---3--:R-:W-:Y:S01]  /*4470*/  FADD.FTZ R27, R75.reuse, R54 ;  /* 0x000000364b1b7221 */ /* 0x048fe20000010000 */
[----:B------:R-:W-:-:S06]  /*4480*/  F2FP.F16.F32.PACK_AB R176, R75, R26 ;  /* 0x0000001a4bb0723e */ /* 0x000fcc00000000ff */
[----:B------:R-:W1:Y:S01]  /*4490*/  MUFU.EX2 R37, R37 ;  /* 0x0000002500257308 */ /* 0x000e620000000800 */
[C---:B--2---:R-:W-:Y:S01]  /*44a0*/  FADD.FTZ R0, R44.reuse, R9 ;  /* 0x000000092c007221 */ /* 0x044fe20000010000 */
[----:B------:R-:W-:-:S06]  /*44b0*/  F2FP.F16.F32.PACK_AB R181, R44, R33 ;  /* 0x000000212cb5723e */ /* 0x000fcc00000000ff */
[----:B------:R2:W3:Y:S01]  /*44c0*/  MUFU.EX2 R77, R34 ;  /* 0x00000022004d7308 */ /* 0x0004e20000000800 */
[----:B0-----:R-:W-:-:S07]  /*44d0*/  FADD.FTZ R12, R32, R27 ;  /* 0x0000001b200c7221 */ /* 0x001fce0000010000 */
[----:B------:R-:W0:Y:S01]  /*44e0*/  MUFU.EX2 R46, R39 ;  /* 0x00000027002e7308 */ /* 0x000e220000000800 */
[-CC-:B--2---:R-:W-:Y:S01]  /*44f0*/  FFMA.FTZ R34, R64, R10.reuse, -R61.reuse ;  /* 0x0000000a40227223 */ /* 0x184fe2000001083d */
[----:B-1----:R-:W-:Y:S01]  /*4500*/  FADD.FTZ R9, R37, R0 ;  /* 0x0000000025097221 */ /* 0x002fe20000010000 */
[----:B------:R-:W-:-:S05]  /*4510*/  FFMA.FTZ R61, R90, R10, -R61 ;  /* 0x0000000a5a3d7223 */ /* 0x000fca000001083d */
[----:B------:R-:W1:Y:S01]  /*4520*/  MUFU.EX2 R36, R36 ;  /* 0x0000002400247308 */ /* 0x000e620000000800 */
[C---:B---3--:R-:W-:Y:S01]  /*4530*/  FADD.FTZ R27, R77.reuse, R12 ;  /* 0x0000000c4d1b7221 */ /* 0x048fe20000010000 */
[----:B------:R-:W-:-:S06]  /*4540*/  F2FP.F16.F32.PACK_AB R178, R77, R32 ;  /* 0x000000204db2723e */ /* 0x000fcc00000000ff */
[----:B------:R-:W2:Y:S01]  /*4550*/  MUFU.EX2 R41, R41 ;  /* 0x0000002900297308 */ /* 0x000ea20000000800 */
[C---:B0-----:R-:W-:Y:S01]  /*4560*/  FADD.FTZ R12, R46.reuse, R9 ;  /* 0x000000092e0c7221 */ /* 0x041fe20000010000 */
[----:B------:R-:W-:-:S06]  /*4570*/  F2FP.F16.F32.PACK_AB R183, R46, R37 ;  /* 0x000000252eb7723e */ /* 0x000fcc00000000ff */
[----:B------:R-:W0:Y:S01]  /*4580*/  MUFU.EX2 R48, R43 ;  /* 0x0000002b00307308 */ /* 0x000e220000000800 */
[----:B-1----:R-:W-:Y:S01]  /*4590*/  FADD.FTZ R14, R36, R27 ;  /* 0x0000001b240e7221 */ /* 0x002fe20000010000 */
[----:B------:R-:W-:-:S03]  /*45a0*/  F2FP.F16.F32.PACK_AB R172, R79, R36 ;  /* 0x000000244fac723e */ /* 0x000fc600000000ff */
[----:B------:R-:W-:-:S03]  /*45b0*/  FADD.FTZ R27, R79, R14 ;  /* 0x0000000e4f1b7221 */ /* 0x000fc60000010000 */
[----:B------:R-:W1:Y:S01]  /*45c0*/  MUFU.EX2 R8, R8 ;  /* 0x0000000800087308 */ /* 0x000e620000000800 */
[----:B--2---:R-:W-:-:S07]  /*45d0*/  FADD.FTZ R9, R41, R12 ;  /* 0x0000000c29097221 */ /* 0x004fce0000010000 */
[----:B------:R-:W2:Y:S01]  /*45e0*/  MUFU.EX2 R45, R45 ;  /* 0x0000002d002d7308 */ /* 0x000ea20000000800 */
[C---:B0-----:R-:W-:Y:S01]  /*45f0*/  FADD.FTZ R12, R48.reuse, R9 ;  /* 0x00000009300c7221 */ /* 0x041fe20000010000 */
[----:B------:R-:W-:-:S06]  /*4600*/  F2FP.F16.F32.PACK_AB R177, R48, R41 ;  /* 0x0000002930b1723e */ /* 0x000fcc00000000ff */
[----:B------:R-:W0:Y:S01]  /*4610*/  MUFU.EX2 R50, R47 ;  /* 0x0000002f00327308 */ /* 0x000e220000000800 */
[----:B-1----:R-:W-:Y:S01]  /*4620*/  FADD.FTZ R14, R8, R27 ;  /* 0x0000001b080e7221 */ /* 0x002fe20000010000 */
[----:B------:R-:W-:-:S06]  /*4630*/  F2FP.F16.F32.PACK_AB R174, R81, R8 ;  /* 0x0000000851ae723e */ /* 0x000fcc00000000ff */
[----:B------:R-:W1:Y:S01]  /*4640*/  MUFU.EX2 R34, R34 ;  /* 0x0000002200227308 */ /* 0x000e620000000800 */
[----:B--2---:R-:W-:-:S07]  /*4650*/  FADD.FTZ R9, R45, R12 ;  /* 0x0000000c2d097221 */ /* 0x004fce0000010000 */
[----:B------:R-:W2:Y:S01]  /*4660*/  MUFU.EX2 R49, R49 ;  /* 0x0000003100317308 */ /* 0x000ea20000000800 */
[C---:B0-----:R-:W-:Y:S01]  /*4670*/  FADD.FTZ R12, R50.reuse, R9 ;  /* 0x00000009320c7221 */ /* 0x041fe20000010000 */
[----:B------:R-:W-:-:S06]  /*4680*/  F2FP.F16.F32.PACK_AB R179, R50, R45 ;  /* 0x0000002d32b3723e */ /* 0x000fcc00000000ff */
[----:B------:R-:W0:Y:S01]  /*4690*/  MUFU.EX2 R52, R51 ;  /* 0x0000003300347308 */ /* 0x000e220000000800 */
[----:B-1----:R-:W-:-:S07]  /*46a0*/  F2FP.F16.F32.PACK_AB R168, R83, R34 ;  /* 0x0000002253a8723e */ /* 0x002fce00000000ff */
[----:B------:R-:W-:Y:S01]  /*46b0*/  MUFU.EX2 R2, R2 ;  /* 0x0000000200027308 */ /* 0x000fe20000000800 */
[----:B--2---:R-:W-:Y:S01]  /*46c0*/  FADD.FTZ R9, R49, R12 ;  /* 0x0000000c31097221 */ /* 0x004fe20000010000 */
[----:B------:R-:W-:-:S04]  /*46d0*/  IMAD.IADD R12, R16, 0x1, -R17 ;  /* 0x00000001100c7824 */ /* 0x000fc800078e0a11 */
[----:B------:R-:W-:Y:S02]  /*46e0*/  IMAD R26, R193, 0x80, R12 ;  /* 0x00000080c11a7824 */ /* 0x000fe400078e020c */
[----:B------:R-:W-:Y:S01]  /*46f0*/  MUFU.EX2 R53, R53 ;  /* 0x0000003500357308 */ /* 0x000fe20000000800 */
[C---:B0-----:R-:W-:Y:S01]  /*4700*/  FADD.FTZ R8, R52.reuse, R9 ;  /* 0x0000000934087221 */ /* 0x041fe20000010000 */
[----:B------:R-:W-:Y:S02]  /*4710*/  F2FP.F16.F32.PACK_AB R173, R52, R49 ;  /* 0x0000003134ad723e */ /* 0x000fe400000000ff */
[----:B------:R-:W-:-:S04]  /*4720*/  R2UR UR6, R26 ;  /* 0x000000001a0672ca */ /* 0x000fc800000e0000 */
[----:B------:R-:W0:Y:S08]  /*4730*/  MUFU.EX2 R61, R61 ;  /* 0x0000003d003d7308 */ /* 0x000e300000000800 */
[----:B------:R1:W2:Y:S01]  /*4740*/  MUFU.EX2 R0, R11 ;  /* 0x0000000b00007308 */ /* 0x0002a20000000800 */
[----:B------:R-:W-:-:S07]  /*4750*/  UIADD3 UR4, UR6, UR4, URZ ;  /* 0x0000000406047290 */ /* 0x000fce000fffe03f */
[----:B------:R-:W3:Y:S01]  /*4760*/  MUFU.EX2 R55, R55 ;  /* 0x0000003700377308 */ /* 0x000ee20000000800 */
[----:B-1----:R-:W-:Y:S01]  /*4770*/  FADD.FTZ R11, R81, R14 ;  /* 0x0000000e510b7221 */ /* 0x002fe20000010000 */
[----:B0-----:R-:W-:-:S03]  /*4780*/  F2FP.F16.F32.PACK_AB R170, R61, R2 ;  /* 0x000000023daa723e */ /* 0x001fc600000000ff */
[----:B------:R-:W-:-:S03]  /*4790*/  FADD.FTZ R24, R34, R11 ;  /* 0x0000000b22187221 */ /* 0x000fc60000010000 */
[----:B------:R-:W0:Y:S01]  /*47a0*/  MUFU.EX2 R14, R57 ;  /* 0x00000039000e7308 */ /* 0x000e220000000800 */
[----:B------:R-:W-:Y:S01]  /*47b0*/  FADD.FTZ R11, R83, R24 ;  /* 0x00000018530b7221 */ /* 0x000fe20000010000 */
[----:B--2---:R-:W-:-:S03]  /*47c0*/  F2FP.F16.F32.PACK_AB R175, R0, R53 ;  /* 0x0000003500af723e */ /* 0x004fc600000000ff */
[----:B------:R-:W-:Y:S01]  /*47d0*/  FADD.FTZ R24, R2, R11 ;  /* 0x0000000b02187221 */ /* 0x000fe20000010000 */
[----:B------:R-:W-:Y:S02]  /*47e0*/  FADD.FTZ R11, R53, R8 ;  /* 0x00000008350b7221 */ /* 0x000fe40000010000 */
[----:B------:R-:W1:Y:S01]  /*47f0*/  MUFU.EX2 R21, R21 ;  /* 0x0000001500157308 */ /* 0x000e620000000800 */
[----:B------:R-:W-:Y:S01]  /*4800*/  FADD.FTZ R9, R61, R24 ;  /* 0x000000183d097221 */ /* 0x000fe20000010000 */
[----:B------:R-:W-:-:S04]  /*4810*/  FADD.FTZ R8, R0, R11 ;  /* 0x0000000b00087221 */ /* 0x000fc80000010000 */
[----:B---3--:R-:W-:Y:S02]  /*4820*/  FADD.FTZ R11, R55, R8 ;  /* 0x00000008370b7221 */ /* 0x008fe40000010000 */
[----:B------:R-:W2:Y:S01]  /*4830*/  MUFU.EX2 R2, R59 ;  /* 0x0000003b00027308 */ /* 0x000ea20000000800 */
[C---:B0-----:R-:W-:Y:S01]  /*4840*/  F2FP.F16.F32.PACK_AB R169, R14.reuse, R55 ;  /* 0x000000370ea9723e */ /* 0x041fe200000000ff */
[----:B------:R-:W-:-:S04]  /*4850*/  FADD.FTZ R8, R14, R11 ;  /* 0x0000000b0e087221 */ /* 0x000fc80000010000 */
[----:B-1----:R-:W-:-:S04]  /*4860*/  FADD.FTZ R11, R21, R8 ;  /* 0x00000008150b7221 */ /* 0x002fc80000010000 */
[C---:B--2---:R-:W-:Y:S01]  /*4870*/  FADD.FTZ R8, R2.reuse, R11 ;  /* 0x0000000b02087221 */ /* 0x044fe20000010000 */
[----:B------:R-:W-:Y:S01]  /*4880*/  F2FP.F16.F32.PACK_AB R171, R2, R21 ;  /* 0x0000001502ab723e */ /* 0x000fe200000000ff */
[----:B------:R-:W-:Y:S01]  /*4890*/  VIADD R11, R74, 0xfffffffe ;  /* 0xfffffffe4a0b7836 */ /* 0x000fe20000000000 */
        /* <DEDUP_REMOVED lines=12> */
.L_x_3932:
[----:B------:R-:W-:-:S11]  /*4960*/  UISETP.NE.AND UP1, UPT, UR5, 0x1, UPT ;  /* 0x000000010500788c */ /* 0x000fd6000bf25270 */
[----:B------:R-:W-:Y:S02]  /*4970*/  @UP1 ULDC.64 UR6, c[0x0][0x9e8] ;  /* 0x00027a0000061ab9 */ /* 0x000fe40000000a00 */
[----:B------:R-:W-:-:S04]  /*4980*/  UIMAD.WIDE.U32 UR10, UR14, UR6, URZ ;  /* 0x000000060e0a72a5 */ /* 0x000fc8000f8e003f */
[----:B------:R-:W-:-:S12]  /*4990*/  @UP1 USHF.R.U32.HI UR14, URZ, UR7, UR11 ;  /* 0x000000073f0e1299 */ /* 0x000fd8000801160b */
.L_x_3933:
[----:B------:R-:W-:-:S04]  /*49a0*/  UIMAD UR5, UR14, UR5, UR5 ;  /* 0x000000050e0572a4 */ /* 0x000fc8000f8e0205 */
[----:B------:R-:W-:-:S04]  /*49b0*/  UISETP.LT.AND UP1, UPT, UR4, UR5, UPT ;  /* 0x000000050400728c */ /* 0x000fc8000bf21270 */
[----:B------:R-:W-:-:S12]  /*49c0*/  USEL UR4, UR4, UR5, UP1 ;  /* 0x0000000504047287 */ /* 0x000fd80008800000 */
.L_x_3931:
        /* <DEDUP_REMOVED lines=63> */
[----:B------:R-:W-:-:S03]  /*4dc0*/  IMAD.MOV.U32 R119, RZ, RZ, RZ ;  /* 0x000000ffff777224 */ /* 0x000fc600078e00ff */
[----:B------:R-:W-:-:S07]  /*4dd0*/  LOP3.LUT R13, RZ, R15, RZ, 0x33, !PT ;  /* 0x0000000fff0d7212 */ /* 0x000fce00078e33ff */
.L_x_3951:
[----:B------:R-:W-:-:S04]  /*4de0*/  UIADD3 UR5, UR37, 0x1, URZ ;  /* 0x0000000125057890 */ /* 0x000fc8000fffe03f */
[----:B------:R-:W-:-:S04]  /*4df0*/  UISETP.NE.AND UP1, UPT, UR5, 0x2, UPT ;  /* 0x000000020500788c */ /* 0x000fc8000bf25270 */
[----:B------:R-:W-:Y:S02]  /*4e00*/  USEL UR38, URZ, 0x1, UP1 ;  /* 0x000000013f267887 */ /* 0x000fe40008800000 */
[----:B------:R-:W-:Y:S02]  /*4e10*/  USEL UR5, UR5, URZ, UP1 ;  /* 0x0000003f05057287 */ /* 0x000fe40008800000 */
[----:B------:R-:W-:Y:S01]  /*4e20*/  ULOP3.LUT UR38, UR36, UR38, URZ, 0x3c, !UPT ;  /* 0x0000002624267292 */ /* 0x000fe2000f8e3c3f */
[----:B------:R-:W-:Y:S11]  /*4e30*/  @!P0 BRA `(.L_x_3935) ;  /* 0x0000000000048947 */ /* 0x000ff60003800000 */
[----:B------:R-:W-:Y:S01]  /*4e40*/  BPT.TRAP 0x1 ;  /* 0x000000040000795c */ /* 0x000fe20000300000 */
.L_x_3935:
[----:B------:R-:W-:Y:S01]  /*4e50*/  ULEA UR6, UR5, UR39, 0x3 ;  /* 0x0000002705067291 */ /* 0x000fe2000f8e183f */
[----:B------:R-:W-:-:S05]  /*4e60*/  IMAD.U32 R10, RZ, RZ, UR38 ;  /* 0x00000026ff0a7e24 */ /* 0x000fca000f8e00ff */
[----:B------:R-:W-:-:S04]  /*4e70*/  SHF.L.U32 R10, R10, 0x1f, RZ ;  /* 0x0000001f0a0a7819 */ /* 0x000fc800000006ff */
[----:B------:R0:W1:Y:S01]  /*4e80*/  SYNCS.PHASECHK.TRANS64.TRYWAIT P1, [UR6+0x30830], R10 ;  /* 0x0308300aff0075a7 */ /* 0x0000620008020146 */
[----:B------:R-:W-:Y:S05]  /*4e90*/  @!P0 BRA `(.L_x_3936) ;  /* 0x0000000000048947 */ /* 0x000fea0003800000 */
[----:B------:R-:W-:Y:S01]  /*4ea0*/  BPT.TRAP 0x1 ;  /* 0x000000040000795c */ /* 0x000fe20000300000 */
.L_x_3936:
[----:B-1----:R-:W-:Y:S05]  /*4eb0*/  @P1 BRA `(.L_x_3937) ;  /* 0x0000000000081947 */ /* 0x002fea0003800000 */
[----:B------:R-:W1:Y:S02]  /*4ec0*/  SYNCS.PHASECHK.TRANS64.TRYWAIT P1, [UR6+0x30830], R10 ;  /* 0x0308300aff0075a7 */ /* 0x000e640008020146 */
[----:B-1----:R-:W-:Y:S05]  /*4ed0*/  @!P1 BRA `(.L_x_3938) ;  /* 0x0000011c00d89947 */ /* 0x002fea0003800000 */
.L_x_3937:
[----:B------:R-:W-:Y:S01]  /*4ee0*/  R2UR UR44, R6 ;  /* 0x00000000062c72ca */ /* 0x000fe200000e0000 */
[----:B------:R-:W-:Y:S01]  /*4ef0*/  UIMAD UR7, UR5, 0x900, UR60 ;  /* 0x00000900050778a4 */ /* 0x000fe2000f8e023c */
[----:B------:R-:W-:Y:S01]  /*4f00*/  R2UR UR45, R7 ;  /* 0x00000000072d72ca */ /* 0x000fe200000e0000 */
[----:B-1----:R-:W-:Y:S01]  /*4f10*/  WARPGROUP.ARRIVE ;  /* 0x00000000000079c5 */ /* 0x002fe20000000000 */
        /* <DEDUP_REMOVED lines=121> */
[----:B------:R-:W-:Y:S01]  /*56b0*/  UIADD3 UR46, UR7, 0x4, URZ ;  /* 0x00000004072e7890 */ /* 0x000fe2000fffe03f */
[----:B------:R-:W-:Y:S01]  /*56c0*/  FMUL.FTZ R119, R119, R2 ;  /* 0x0000000277777220 */ /* 0x000fe20000410000 */
[----:B------:R-:W-:Y:S01]  /*56d0*/  UMOV UR44, UR52 ;  /* 0x00000034002c7c82 */ /* 0x000fe20008000000 */
[----:B------:R-:W-:Y:S01]  /*56e0*/  UMOV UR45, UR53 ;  /* 0x00000035002d7c82 */ /* 0x000fe20008000000 */
[----:B------:R-:W-:Y:S01]  /*56f0*/  UMOV UR47, 0x40000040 ;  /* 0x40000040002f7882 */ /* 0x000fe20000000000 */
[----:B------:R-:W-:-:S02]  /*5700*/  WARPGROUP.DEPBAR.LE gsb0, 0x0 ;  /* 0x00008000000079c5 */ /* 0x000fc40000010000 */
[----:B------:R-:W-:-:S06]  /*5710*/  WARPGROUP.ARRIVE ;  /* 0x00000000000079c5 */ /* 0x000fcc0000000000 */
        /* <DEDUP_REMOVED lines=35> */
.L_x_3939:
[----:B------:R-:W-:Y:S01]  /*5950*/  ULEA UR14, UR37, UR39, 0x3 ;  /* 0x00000027250e7291 */ /* 0x000fe2000f8e183f */
[----:B------:R-:W-:-:S05]  /*5960*/  IMAD.U32 R0, RZ, RZ, UR36 ;  /* 0x00000024ff007e24 */ /* 0x000fca000f8e00ff */
[----:B------:R-:W-:-:S04]  /*5970*/  SHF.L.U32 R0, R0, 0x1f, RZ ;  /* 0x0000001f00007819 */ /* 0x000fc800000006ff */
[----:B------:R1:W2:Y:S01]  /*5980*/  SYNCS.PHASECHK.TRANS64.TRYWAIT P1, [UR14+0x30850], R0 ;  /* 0x03085000ff0075a7 */ /* 0x0002a2000802014e */
[----:B------:R-:W-:Y:S05]  /*5990*/  @!P0 BRA `(.L_x_3940) ;  /* 0x0000000000048947 */ /* 0x000fea0003800000 */
[----:B------:R-:W-:Y:S01]  /*59a0*/  BPT.TRAP 0x1 ;  /* 0x000000040000795c */ /* 0x000fe20000300000 */
.L_x_3940:
[----:B--2---:R-:W-:Y:S05]  /*59b0*/  @P1 BRA `(.L_x_3941) ;  /* 0x0000000000081947 */ /* 0x004fea0003800000 */
[----:B------:R-:W2:Y:S02]  /*59c0*/  SYNCS.PHASECHK.TRANS64.TRYWAIT P1, [UR14+0x30850], R0 ;  /* 0x03085000ff0075a7 */ /* 0x000ea4000802014e */
[----:B--2---:R-:W-:Y:S05]  /*59d0*/  @!P1 BRA `(.L_x_3942) ;  /* 0x0000011400309947 */ /* 0x004fea0003800000 */
.L_x_3941:
[----:B------:R-:W-:Y:S01]  /*59e0*/  UIADD3 UR7, UR39, 0x400, URZ ;  /* 0x0000040027077890 */ /* 0x000fe2000fffe03f */
[----:B------:R-:W-:Y:S01]  /*59f0*/  WARPGROUP.ARRIVE ;  /* 0x00000000000079c5 */ /* 0x000fe20000000000 */
[----:B------:R-:W-:-:S05]  /*5a00*/  UMOV UR11, 0x40000040 ;  /* 0x40000040000b7882 */ /* 0x000fca0000000000 */
[----:B------:R-:W3:Y:S01]  /*5a10*/  S2R R210, SR_TID.X ;  /* 0x0000000000d27919 */ /* 0x000ee20000002100 */
[----:B------:R-:W-:Y:S01]  /*5a20*/  USHF.R.U32.HI UR7, URZ, 0x4, UR7 ;  /* 0x000000043f077899 */ /* 0x000fe20008011607 */
[----:B------:R-:W-:Y:S01]  /*5a30*/  FMUL.FTZ R2, R120, UR4 ;  /* 0x0000000478027c20 */ /* 0x000fe20008410000 */
[----:B------:R-:W-:Y:S02]  /*5a40*/  IMAD.U32 R120, RZ, RZ, UR6 ;  /* 0x00000006ff787e24 */ /* 0x000fe4000f8e00ff */
[----:B-12---:R-:W-:Y:S01]  /*5a50*/  FMUL.FTZ R0, R122, UR4 ;  /* 0x000000047a007c20 */ /* 0x006fe20008410000 */
[----:B------:R-:W-:Y:S01]  /*5a60*/  ULOP3.LUT UR7, UR7, 0x3fff, URZ, 0xc0, !UPT ;  /* 0x00003fff07077892 */ /* 0x000fe2000f8ec03f */
[----:B------:R-:W-:Y:S01]  /*5a70*/  FMUL.FTZ R14, R126, UR4 ;  /* 0x000000047e0e7c20 */ /* 0x000fe20008410000 */
[----:B------:R-:W-:Y:S01]  /*5a80*/  FMUL.FTZ R122, R130, UR4 ;  /* 0x00000004827a7c20 */ /* 0x000fe20008410000 */
[----:B------:R-:W-:Y:S01]  /*5a90*/  FMUL.FTZ R126, R139, UR4 ;  /* 0x000000048b7e7c20 */ /* 0x000fe20008410000 */
[----:B------:R-:W-:Y:S01]  /*5aa0*/  ULOP3.LUT UR7, UR7, 0x3000000, URZ, 0xfc, !UPT ;  /* 0x0300000007077892 */ /* 0x000fe2000f8efc3f */
[----:B0-----:R-:W-:Y:S01]  /*5ab0*/  FMUL.FTZ R10, R123, UR4 ;  /* 0x000000047b0a7c20 */ /* 0x001fe20008410000 */
        /* <DEDUP_REMOVED lines=16> */
[----:B------:R-:W0:Y:S01]  /*5bc0*/  MUFU.TANH R2, R2 ;  /* 0x0000000200027308 */ /* 0x000e220000002400 */
[----:B---3--:R-:W-:-:S07]  /*5bd0*/  LOP3.LUT P1, RZ, R210, 0x7f, RZ, 0xc0, !PT ;  /* 0x0000007fd2ff7812 */ /* 0x008fce000782c0ff */
[----:B------:R-:W1:Y:S08]  /*5be0*/  MUFU.TANH R0, R0 ;  /* 0x0000000000007308 */ /* 0x000e700000002400 */
[----:B------:R-:W2:Y:S01]  /*5bf0*/  MUFU.TANH R10, R10 ;  /* 0x0000000a000a7308 */ /* 0x000ea20000002400 */
[----:B------:R-:W-:-:S05]  /*5c00*/  @!P1 VIADD R120, R120, 0x30840 ;  /* 0x0003084078789836 */ /* 0x000fca0000000000 */
[----:B------:R-:W-:Y:S02]  /*5c10*/  @!P1 PRMT R120, RZ, 0x654, R120 ;  /* 0x00000654ff789816 */ /* 0x000fe40000000078 */
        /* <DEDUP_REMOVED lines=15> */
[----:B------:R-:W-:Y:S01]  /*5d10*/  WARPGROUP.ARRIVE ;  /* 0x00000000000079c5 */ /* 0x000fe20000000000 */
[----:B------:R-:W-:-:S05]  /*5d20*/  IMAD R189, R11, -0x60, RZ ;  /* 0xffffffa00bbd7824 */ /* 0x000fca00078e02ff */
        /* <DEDUP_REMOVED lines=14> */
[----:B------:R-:W-:-:S10]  /*5e10*/  FMUL.FTZ R150, R156, UR4 ;  /* 0x000000049c967c20 */ /* 0x000fd40008410000 */
[----:B------:R-:W-:Y:S01]  /*5e20*/  HGMMA.64x192x16.F32 R24, R176, gdesc[UR8].tnspB, R24, gsb0 ;  /* 0x42e00008b0187df0 */ /* 0x000fe20008000818 */
[----:B------:R-:W-:Y:S01]  /*5e30*/  UIADD3 UR10, UR7, 0x200, URZ ;  /* 0x00000200070a7890 */ /* 0x000fe2000fffe03f */
[----:B------:R-:W-:Y:S01]  /*5e40*/  FMUL.FTZ R141, R158, UR4 ;  /* 0x000000049e8d7c20 */ /* 0x000fe20008410000 */
[----:B------:R-:W-:Y:S01]  /*5e50*/  UMOV UR11, 0x40000040 ;  /* 0x40000040000b7882 */ /* 0x000fe20000000000 */
[----:B------:R-:W-:Y:S01]  /*5e60*/  FMUL.FTZ R140, R159, UR4 ;  /* 0x000000049f8c7c20 */ /* 0x000fe20008410000 */
[----:B------:R-:W-:Y:S01]  /*5e70*/  FMUL.FTZ R156, R161, UR4 ;  /* 0x00000004a19c7c20 */ /* 0x000fe20008410000 */
[----:B------:R-:W-:Y:S01]  /*5e80*/  IADD3 R158, R189, 0x1, R16 ;  /* 0x00000001bd9e7810 */ /* 0x000fe20007ffe010 */
        /* <DEDUP_REMOVED lines=20> */
[----:B------:R-:W0:Y:S01]  /*5fd0*/  MUFU.TANH R176, R176 ;  /* 0x000000b000b07308 */ /* 0x000e220000002400 */
[----:B------:R-:W-:-:S02]  /*5fe0*/  IMAD.IADD R121, R158, 0x1, -R17 ;  /* 0x000000019e797824 */ /* 0x000fc400078e0a11 */
[C---:B------:R-:W-:Y:S02]  /*5ff0*/  IMAD R158, R18.reuse, -0x2, R189 ;  /* 0xfffffffe129e7824 */ /* 0x040fe400078e02bd */
[----:B------:R-:W-:-:S03]  /*6000*/  IMAD R121, R18, -0x2, R121 ;  /* 0xfffffffe12797824 */ /* 0x000fc600078e0279 */
[----:B------:R-:W0:Y:S01]  /*6010*/  MUFU.TANH R177, R177 ;  /* 0x000000b100b17308 */ /* 0x000e220000002400 */
[C---:B------:R-:W-:Y:S02]  /*6020*/  VIADD R164, R121.reuse, UR55 ;  /* 0x0000003779a47c36 */ /* 0x040fe40008000000 */
[----:B------:R-:W-:Y:S02]  /*6030*/  VIADD R162, R121, UR51 ;  /* 0x0000003379a27c36 */ /* 0x000fe40008000000 */
[----:B------:R-:W-:-:S03]  /*6040*/  IMAD.IADD R166, R5, 0x1, R164 ;  /* 0x0000000105a67824 */ /* 0x000fc600078e02a4 */
        /* <DEDUP_REMOVED lines=40> */
[----:B------:R0:W-:Y:S01]  /*62d0*/  @!P1 SYNCS.ARRIVE.TRANS64.RED.A1T0 RZ, [R120+URZ], RZ ;  /* 0x000000ff78ff99a7 */ /* 0x0001e2000810043f */
[----:B------:R-:W-:Y:S01]  /*62e0*/  PLOP3.LUT P1, PT, PT, PT, UP0, 0x40, 0x0 ;  /* 0x000000000000781c */ /* 0x000fe20003f2e808 */
[----:B------:R-:W-:-:S03]  /*62f0*/  IMAD.IADD R168, R5, 0x1, R162 ;  /* 0x0000000105a87824 */ /* 0x000fc600078e02a2 */
[----:B------:R-:W0:Y:S09]  /*6300*/  MUFU.TANH R169, R169 ;  /* 0x000000a900a97308 */ /* 0x000e320000002400 */
        /* <DEDUP_REMOVED lines=13> */
.L_x_3945:
[----:B------:R-:W-:Y:S02]  /*63e0*/  IMAD.U32 R149, RZ, RZ, UR54 ;  /* 0x00000036ff957e24 */ /* 0x000fe4000f8e00ff */
[----:B------:R-:W-:-:S03]  /*63f0*/  IMAD.MOV.U32 R147, RZ, RZ, R21 ;  /* 0x000000ffff937224 */ /* 0x000fc600078e0015 */
[----:B------:R-:W-:-:S13]  /*6400*/  ISETP.NE.AND P1, PT, R149, 0x1, PT ;  /* 0x000000019500780c */ /* 0x000fda0003f25270 */
[----:B0-----:R-:W0:Y:S02]  /*6410*/  @P1 LDC.64 R120, c[0x0][0x9e8] ;  /* 0x00027a00ff781b82 */ /* 0x001e240000000a00 */
[----:B0-----:R-:W-:-:S05]  /*6420*/  @P1 IMAD.HI.U32 R120, R21, R120, RZ ;  /* 0x0000007815781227 */ /* 0x001fca00078e00ff */
[----:B------:R-:W-:-:S07]  /*6430*/  @P1 SHF.R.U32.HI R147, RZ, R121, R120 ;  /* 0x00000079ff931219 */ /* 0x000fce0000011678 */
.L_x_3946:
[----:B------:R-:W-:Y:S05]  /*6440*/  BSYNC B0 ;  /* 0x0000000000007941 */ /* 0x000fea0003800000 */
.L_x_3944:
[----:B------:R-:W-:-:S05]  /*6450*/  IMAD R121, R147, R149, R158 ;  /* 0x0000009593797224 */ /* 0x000fca00078e029e */
[----:B------:R-:W-:Y:S02]  /*6460*/  VIADDMNMX R166, R121, R149, R166, PT ;  /* 0x0000009579a67246 */ /* 0x000fe400038001a6 */
[----:B------:R-:W-:-:S07]  /*6470*/  VIMNMX R168, R168, R121, !PT ;  /* 0x00000079a8a87248 */ /* 0x000fce0007fe0100 */
.L_x_3943:
[C---:B------:R-:W-:Y:S02]  /*6480*/  ISETP.GE.AND P1, PT, R189.reuse, 0x2, PT ;  /* 0x00000002bd00780c */ /* 0x040fe40003f26270 */
[C---:B------:R-:W-:Y:S02]  /*6490*/  ISETP.GE.AND P5, PT, R189.reuse, 0xa, PT ;  /* 0x0000000abd00780c */ /* 0x040fe40003fa6270 */
        /* <DEDUP_REMOVED lines=64> */
[C---:B------:R-:W-:Y:S02]  /*68a0*/  ISETP.GE.AND P4, PT, R189.reuse, 0x3a, PT ;  /* 0x0000003abd00780c */ /* 0x040fe40003f86270 */
        /* <DEDUP_REMOVED lines=26> */
[----:B------:R-:W-:Y:S02]  /*6a50*/  ISETP.GE.AND P3, PT, R189, 0x51, PT ;  /* 0x00000051bd00780c */ /* 0x000fe40003f66270 */
[----:B------:R-:W-:Y:S02]  /*6a60*/  IADD3 R142, R162, 0x8, R5 ;  /* 0x00000008a28e7810 */ /* 0x000fe40007ffe005 */
        /* <DEDUP_REMOVED lines=20> */
[----:B------:R-:W-:-:S04]  /*6bb0*/  ISETP.LT.OR P6, PT, R166, 0x5a, P6 ;  /* 0x0000005aa600780c */ /* 0x000fc800037c1670 */
[----:B------:R-:W-:Y:S02]  /*6bc0*/  FSEL R169, R169, -INF , !P6 ;  /* 0xff800000a9a97808 */ /* 0x000fe40007000000 */
[----:B------:R-:W-:-:S13]  /*6bd0*/  PLOP3.LUT P6, PT, PT, PT, UP0, 0x40, 0x0 ;  /* 0x000000000000781c */ /* 0x000fda0003fce808 */
        /* <DEDUP_REMOVED lines=12> */
.L_x_3949:
[----:B------:R-:W-:Y:S02]  /*6ca0*/  IMAD.U32 R148, RZ, RZ, UR54 ;  /* 0x00000036ff947e24 */ /* 0x000fe4000f8e00ff */
[----:B------:R-:W-:-:S03]  /*6cb0*/  IMAD.MOV.U32 R189, RZ, RZ, R15 ;  /* 0x000000ffffbd7224 */ /* 0x000fc600078e000f */
[----:B------:R-:W-:-:S13]  /*6cc0*/  ISETP.NE.AND P6, PT, R148, 0x1, PT ;  /* 0x000000019400780c */ /* 0x000fda0003fc5270 */
[----:B------:R-:W0:Y:S02]  /*6cd0*/  @P6 LDC.64 R120, c[0x0][0x9e8] ;  /* 0x00027a00ff786b82 */ /* 0x000e240000000a00 */
[----:B0-----:R-:W-:-:S05]  /*6ce0*/  @P6 IMAD.HI.U32 R120, R15, R120, RZ ;  /* 0x000000780f786227 */ /* 0x001fca00078e00ff */
[----:B------:R-:W-:-:S07]  /*6cf0*/  @P6 SHF.R.U32.HI R189, RZ, R121, R120 ;  /* 0x00000079ffbd6219 */ /* 0x000fce0000011678 */
.L_x_3950:
[----:B------:R-:W-:Y:S05]  /*6d00*/  BSYNC B0 ;  /* 0x0000000000007941 */ /* 0x000fea0003800000 */
.L_x_3948:
[----:B------:R-:W-:-:S05]  /*6d10*/  IMAD R121, R189, R148, R158 ;  /* 0x00000094bd797224 */ /* 0x000fca00078e029e */
[----:B------:R-:W-:Y:S02]  /*6d20*/  VIADDMNMX R2, R121, R148, R2, PT ;  /* 0x0000009479027246 */ /* 0x000fe40003800102 */
[----:B------:R-:W-:-:S07]  /*6d30*/  VIMNMX R142, R142, R121, !PT ;  /* 0x000000798e8e7248 */ /* 0x000fce0007fe0100 */
.L_x_3947:
        /* <DEDUP_REMOVED lines=76> */
[----:B------:R-:W0:Y:S01]  /*7200*/  LDC R10, c[0x0][0x988] ;  /* 0x00026200ff0a7b82 */ /* 0x000e220000000800 */
[----:B------:R-:W-:Y:S01]  /*7210*/  ISETP.GT.AND P3, PT, R142, 0x50, !P3 ;  /* 0x000000508e00780c */ /* 0x000fe20005f64270 */
[----:B------:R-:W1:Y:S01]  /*7220*/  SHFL.BFLY PT, R121, R20, 0x2, 0x1f ;  /* 0x0c401f0014797f89 */ /* 0x000e6200000e0000 */
        /* <DEDUP_REMOVED lines=13> */
[----:B-1----:R-:W-:Y:S02]  /*7300*/  FMNMX.FTZ R120, R20, R121, !PT ;  /* 0x0000007914787209 */ /* 0x002fe40007810000 */
[----:B------:R-:W-:-:S02]  /*7310*/  ISETP.LT.OR P1, PT, R2, 0x3a, P1 ;  /* 0x0000003a0200780c */ /* 0x000fc40000f21670 */
[----:B------:R-:W-:Y:S01]  /*7320*/  FSEL R133, R133, -INF , !P5 ;  /* 0xff80000085857808 */ /* 0x000fe20006800000 */
[----:B------:R-:W1:Y:S01]  /*7330*/  SHFL.BFLY PT, R121, R120, 0x1, 0x1f ;  /* 0x0c201f0078797f89 */ /* 0x000e6200000e0000 */
[----:B------:R-:W-:Y:S02]  /*7340*/  FSEL R125, R136, -INF , !P1 ;  /* 0xff800000887d7808 */ /* 0x000fe40004800000 */
[----:B------:R-:W-:-:S04]  /*7350*/  ISETP.NE.AND P1, PT, R206, RZ, PT ;  /* 0x000000ffce00720c */ /* 0x000fc80003f25270 */
[----:B------:R-:W-:-:S04]  /*7360*/  ISETP.GT.AND P1, PT, R142, 0x40, !P1 ;  /* 0x000000408e00780c */ /* 0x000fc80004f24270 */
[----:B------:R-:W-:-:S04]  /*7370*/  ISETP.LT.OR P1, PT, R2, 0x41, P1 ;  /* 0x000000410200780c */ /* 0x000fc80000f21670 */
[----:B------:R-:W-:Y:S02]  /*7380*/  FSEL R139, R139, -INF , !P1 ;  /* 0xff8000008b8b7808 */ /* 0x000fe40004800000 */
[----:B------:R-:W-:-:S04]  /*7390*/  ISETP.NE.AND P1, PT, R208, RZ, PT ;  /* 0x000000ffd000720c */ /* 0x000fc80003f25270 */
[----:B------:R-:W-:Y:S02]  /*73a0*/  ISETP.GT.AND P1, PT, R142, 0x41, !P1 ;  /* 0x000000418e00780c */ /* 0x000fe40004f24270 */
[----:B-1----:R-:W-:Y:S02]  /*73b0*/  FMNMX.FTZ R121, R120, R121, !PT ;  /* 0x0000007978797209 */ /* 0x002fe40007810000 */
        /* <DEDUP_REMOVED lines=14> */
[C---:B0-----:R-:W-:Y:S01]  /*74a0*/  FMUL.FTZ R0, R121.reuse, R10 ;  /* 0x0000000a79007220 */ /* 0x041fe20000410000 */
        /* <DEDUP_REMOVED lines=47> */
[----:B------:R-:W-:Y:S01]  /*77a0*/  IMAD.U32 R134, RZ, RZ, UR14 ;  /* 0x0000000eff867e24 */ /* 0x000fe2000f8e00ff */
[----:B------:R-:W-:-:S02]  /*77b0*/  LOP3.LUT P6, RZ, R210, 0x7f, RZ, 0xc0, !PT ;  /* 0x0000007fd2ff7812 */ /* 0x000fc400078cc0ff */
[----:B------:R-:W-:-:S03]  /*77c0*/  FMNMX.FTZ R20, R135, R20, !PT ;  /* 0x0000001487147209 */ /* 0x000fc60007810000 */
[----:B------:R-:W0:Y:S01]  /*77d0*/  MUFU.EX2 R0, R0 ;  /* 0x0000000000007308 */ /* 0x000e220000000800 */
[----:B------:R-:W-:-:S04]  /*77e0*/  FMNMX.FTZ R20, R137, R20, !PT ;  /* 0x0000001489147209 */ /* 0x000fc80007810000 */
[----:B------:R-:W-:-:S03]  /*77f0*/  FMNMX.FTZ R20, R125, R20, !PT ;  /* 0x000000147d147209 */ /* 0x000fc60007810000 */
[----:B------:R-:W1:Y:S01]  /*7800*/  MUFU.EX2 R188, R188 ;  /* 0x000000bc00bc7308 */ /* 0x000e620000000800 */
[----:B------:R-:W-:-:S04]  /*7810*/  FMNMX.FTZ R20, R139, R20, !PT ;  /* 0x000000148b147209 */ /* 0x000fc80007810000 */
        /* <DEDUP_REMOVED lines=15> */
[C---:B0-----:R-:W-:Y:S01]  /*7910*/  FADD.FTZ R9, R171.reuse, R130 ;  /* 0x00000082ab097221 */ /* 0x041fe20000010000 */
[----:B------:R-:W0:Y:S01]  /*7920*/  SHFL.BFLY PT, R149, R20, 0x2, 0x1f ;  /* 0x0c401f0014957f89 */ /* 0x000e2200000e0000 */
[----:B------:R-:W-:-:S05]  /*7930*/  F2FP.F16.F32.PACK_AB R190, R171, R190 ;  /* 0x000000beabbe723e */ /* 0x000fca00000000ff */
[----:B------:R-:W3:Y:S01]  /*7940*/  MUFU.EX2 R186, R186 ;  /* 0x000000ba00ba7308 */ /* 0x000ee20000000800 */
[----:B-1----:R-:W-:-:S07]  /*7950*/  FADD.FTZ R130, R184, R9 ;  /* 0x00000009b8827221 */ /* 0x002fce0000010000 */
[----:B------:R-:W1:Y:S01]  /*7960*/  MUFU.EX2 R175, R175 ;  /* 0x000000af00af7308 */ /* 0x000e620000000800 */
[----:B--2---:R-:W-:-:S07]  /*7970*/  F2FP.F16.F32.PACK_AB R184, R173, R184 ;  /* 0x000000b8adb8723e */ /* 0x004fce00000000ff */
        /* <DEDUP_REMOVED lines=19> */
[-CC-:B------:R-:W-:Y:S01]  /*7ab0*/  FFMA.FTZ R14, R189, R10.reuse, -R120.reuse ;  /* 0x0000000abd0e7223 */ /* 0x180fe20000010878 */
[-CC-:B------:R-:W-:Y:S01]  /*7ac0*/  FFMA.FTZ R161, R219, R10.reuse, -R120.reuse ;  /* 0x0000000adba17223 */ /* 0x180fe20000010878 */
[-CC-:B------:R-:W-:Y:S01]  /*7ad0*/  FFMA.FTZ R185, R207, R10.reuse, -R120.reuse ;  /* 0x0000000acfb97223 */ /* 0x180fe20000010878 */
[----:B------:R-:W-:Y:S01]  /*7ae0*/  MUFU.EX2 R159, R159 ;  /* 0x0000009f009f7308 */ /* 0x000fe20000000800 */
[-CC-:B------:R-:W-:Y:S01]  /*7af0*/  FFMA.FTZ R20, R217, R10.reuse, -R120.reuse ;  /* 0x0000000ad9147223 */ /* 0x180fe20000010878 */
[-CC-:B------:R-:W-:Y:S01]  /*7b00*/  FFMA.FTZ R187, R191, R10.reuse, -R120.reuse ;  /* 0x0000000abfbb7223 */ /* 0x180fe20000010878 */
[-C--:B------:R-:W-:Y:S01]  /*7b10*/  FFMA.FTZ R3, R127, R10.reuse, -R120 ;  /* 0x0000000a7f037223 */ /* 0x080fe20000010878 */
[----:B------:R-:W-:Y:S01]  /*7b20*/  FADD.FTZ R127, R173, R130 ;  /* 0x00000082ad7f7221 */ /* 0x000fe20000010000 */
[-CC-:B------:R-:W-:Y:S01]  /*7b30*/  FFMA.FTZ R122, R215, R10.reuse, -R120.reuse ;  /* 0x0000000ad77a7223 */ /* 0x180fe20000010878 */
[-CC-:B------:R-:W-:Y:S01]  /*7b40*/  FFMA.FTZ R181, R195, R10.reuse, -R120.reuse ;  /* 0x0000000ac3b57223 */ /* 0x180fe20000010878 */
[-CC-:B------:R-:W-:Y:S01]  /*7b50*/  FFMA.FTZ R124, R213, R10.reuse, -R120.reuse ;  /* 0x0000000ad57c7223 */ /* 0x180fe20000010878 */
[----:B------:R-:W0:Y:S01]  /*7b60*/  MUFU.EX2 R2, R2 ;  /* 0x0000000200027308 */ /* 0x000e220000000800 */
[----:B---3--:R-:W-:Y:S01]  /*7b70*/  FADD.FTZ R132, R186, R127 ;  /* 0x0000007fba847221 */ /* 0x008fe20000010000 */
        /* <DEDUP_REMOVED lines=11> */
[----:B------:R-:W-:Y:S01]  /*7c30*/  FFMA.FTZ R133, R133, R10, -R120 ;  /* 0x0000000a85857223 */ /* 0x000fe20000010878 */
[----:B-1----:R-:W-:-:S02]  /*7c40*/  F2FP.F16.F32.PACK_AB R186, R175, R186 ;  /* 0x000000baafba723e */ /* 0x002fc400000000ff */
[----:B------:R-:W1:Y:S01]  /*7c50*/  MUFU.EX2 R14, R14 ;  /* 0x0000000e000e7308 */ /* 0x000e620000000800 */
[----:B0-----:R-:W-:-:S07]  /*7c60*/  FFMA.FTZ R9, R2, R8, R159 ;  /* 0x0000000802097223 */ /* 0x001fce000001009f */
[----:B------:R-:W0:Y:S01]  /*7c70*/  MUFU.EX2 R161, R161 ;  /* 0x000000a100a17308 */ /* 0x000e220000000800 */
[C---:B--2---:R-:W-:Y:S01]  /*7c80*/  FADD.FTZ R9, R4.reuse, R9 ;  /* 0x0000000904097221 */ /* 0x044fe20000010000 */
[----:B------:R-:W-:Y:S01]  /*7c90*/  F2FP.F16.F32.PACK_AB R189, R4, R159 ;  /* 0x0000009f04bd723e */ /* 0x000fe200000000ff */
[----:B------:R-:W-:-:S05]  /*7ca0*/  IMAD.MOV.U32 R4, RZ, RZ, R121 ;  /* 0x000000ffff047224 */ /* 0x000fca00078e0079 */
[----:B------:R-:W2:Y:S01]  /*7cb0*/  MUFU.EX2 R185, R185 ;  /* 0x000000b900b97308 */ /* 0x000ea20000000800 */
[----:B-1----:R-:W-:Y:S01]  /*7cc0*/  FADD.FTZ R130, R14, R9 ;  /* 0x000000090e827221 */ /* 0x002fe20000010000 */
[----:B------:R-:W-:-:S04]  /*7cd0*/  FADD.FTZ R9, R175, R132 ;  /* 0x00000084af097221 */ /* 0x000fc80000010000 */
[----:B------:R-:W-:Y:S01]  /*7ce0*/  FADD.FTZ R132, R180, R9 ;  /* 0x00000009b4847221 */ /* 0x000fe20000010000 */
[----:B------:R-:W-:Y:S01]  /*7cf0*/  F2FP.F16.F32.PACK_AB R180, R131, R180 ;  /* 0x000000b483b4723e */ /* 0x000fe200000000ff */
[----:B------:R-:W1:Y:S01]  /*7d00*/  MUFU.EX2 R20, R20 ;  /* 0x0000001400147308 */ /* 0x000e620000000800 */
[----:B0-----:R-:W-:Y:S01]  /*7d10*/  FADD.FTZ R130, R161, R130 ;  /* 0x00000082a1827221 */ /* 0x001fe20000010000 */
[----:B------:R-:W-:Y:S01]  /*7d20*/  FADD.FTZ R135, R131, R132 ;  /* 0x0000008483877221 */ /* 0x000fe20000010000 */
[----:B------:R-:W-:-:S05]  /*7d30*/  F2FP.F16.F32.PACK_AB R191, R161, R14 ;  /* 0x0000000ea1bf723e */ /* 0x000fca00000000ff */
[----:B------:R-:W0:Y:S01]  /*7d40*/  MUFU.EX2 R187, R187 ;  /* 0x000000bb00bb7308 */ /* 0x000e220000000800 */
[----:B--2---:R-:W-:Y:S01]  /*7d50*/  FADD.FTZ R9, R185, R130 ;  /* 0x00000082b9097221 */ /* 0x004fe20000010000 */
[----:B------:R-:W-:Y:S02]  /*7d60*/  @!P6 VIADD R130, R134, 0x30860 ;  /* 0x000308608682e836 */ /* 0x000fe40000000000 */
[----:B------:R-:W-:Y:S01]  /*7d70*/  FADD.FTZ R134, R182, R135 ;  /* 0x00000087b6867221 */ /* 0x000fe20000010000 */
[----:B------:R-:W-:Y:S02]  /*7d80*/  F2FP.F16.F32.PACK_AB R182, R147, R182 ;  /* 0x000000b693b6723e */ /* 0x000fe400000000ff */
[----:B------:R-:W-:Y:S01]  /*7d90*/  @!P6 PRMT R135, RZ, 0x654, R130 ;  /* 0x00000654ff87e816 */ /* 0x000fe20000000082 */
[----:B------:R-:W2:Y:S01]  /*7da0*/  MUFU.EX2 R122, R122 ;  /* 0x0000007a007a7308 */ /* 0x000ea20000000800 */
[C---:B-1----:R-:W-:Y:S01]  /*7db0*/  FADD.FTZ R132, R20.reuse, R9 ;  /* 0x0000000914847221 */ /* 0x042fe20000010000 */
[-C--:B------:R-:W-:Y:S01]  /*7dc0*/  FFMA.FTZ R130, R123, R10.reuse, -R120 ;  /* 0x0000000a7b827223 */ /* 0x080fe20000010878 */
[----:B------:R-:W-:Y:S01]  /*7dd0*/  FADD.FTZ R123, R147, R134 ;  /* 0x00000086937b7221 */ /* 0x000fe20000010000 */
[----:B------:R-:W-:Y:S01]  /*7de0*/  FFMA.FTZ R120, R179, R10, -R120 ;  /* 0x0000000ab3787223 */ /* 0x000fe20000010878 */
[----:B------:R1:W-:Y:S01]  /*7df0*/  @!P6 SYNCS.ARRIVE.TRANS64.RED.A1T0 RZ, [R135+URZ], RZ ;  /* 0x000000ff87ffe9a7 */ /* 0x0003e2000810043f */
[----:B------:R-:W-:Y:S01]  /*7e00*/  F2FP.F16.F32.PACK_AB R185, R20, R185 ;  /* 0x000000b914b9723e */ /* 0x000fe200000000ff */
[----:B------:R-:W-:Y:S01]  /*7e10*/  FADD.FTZ R134, R176, R123 ;  /* 0x0000007bb0867221 */ /* 0x000fe20000010000 */
[----:B------:R-:W3:Y:S01]  /*7e20*/  MUFU.EX2 R181, R181 ;  /* 0x000000b500b57308 */ /* 0x000ee20000000800 */
[----:B0-----:R-:W-:Y:S01]  /*7e30*/  FADD.FTZ R9, R187, R132 ;  /* 0x00000084bb097221 */ /* 0x001fe20000010000 */
[C---:B------:R-:W-:Y:S01]  /*7e40*/  F2FP.F16.F32.PACK_AB R176, R143.reuse, R176 ;  /* 0x000000b08fb0723e */ /* 0x040fe200000000ff */
[----:B------:R-:W-:-:S05]  /*7e50*/  FADD.FTZ R123, R143, R134 ;  /* 0x000000868f7b7221 */ /* 0x000fca0000010000 */
[----:B------:R-:W0:Y:S01]  /*7e60*/  MUFU.EX2 R124, R124 ;  /* 0x0000007c007c7308 */ /* 0x000e220000000800 */
[C---:B--2---:R-:W-:Y:S01]  /*7e70*/  FADD.FTZ R132, R122.reuse, R9 ;  /* 0x000000097a847221 */ /* 0x044fe20000010000 */
[----:B------:R-:W-:-:S06]  /*7e80*/  F2FP.F16.F32.PACK_AB R187, R122, R187 ;  /* 0x000000bb7abb723e */ /* 0x000fcc00000000ff */
[----:B------:R-:W2:Y:S01]  /*7e90*/  MUFU.EX2 R178, R178 ;  /* 0x000000b200b27308 */ /* 0x000ea20000000800 */
[----:B---3--:R-:W-:-:S07]  /*7ea0*/  FADD.FTZ R9, R181, R132 ;  /* 0x00000084b5097221 */ /* 0x008fce0000010000 */
[----:B------:R-:W3:Y:S01]  /*7eb0*/  MUFU.EX2 R183, R183 ;  /* 0x000000b700b77308 */ /* 0x000ee20000000800 */
[C---:B0-----:R-:W-:Y:S01]  /*7ec0*/  FADD.FTZ R132, R124.reuse, R9 ;  /* 0x000000097c847221 */ /* 0x041fe20000010000 */
[----:B------:R-:W-:-:S06]  /*7ed0*/  F2FP.F16.F32.PACK_AB R181, R124, R181 ;  /* 0x000000b57cb5723e */ /* 0x000fcc00000000ff */
[----:B------:R-:W0:Y:S01]  /*7ee0*/  MUFU.EX2 R145, R145 ;  /* 0x0000009100917308 */ /* 0x000e220000000800 */
[----:B--2---:R-:W-:-:S07]  /*7ef0*/  FADD.FTZ R134, R178, R123 ;  /* 0x0000007bb2867221 */ /* 0x004fce0000010000 */
[----:B------:R-:W2:Y:S01]  /*7f00*/  MUFU.EX2 R126, R126 ;  /* 0x0000007e007e7308 */ /* 0x000ea20000000800 */
[----:B---3--:R-:W-:-:S07]  /*7f10*/  FADD.FTZ R9, R183, R132 ;  /* 0x00000084b7097221 */ /* 0x008fce0000010000 */
[----:B------:R-:W3:Y:S01]  /*7f20*/  MUFU.EX2 R172, R172 ;  /* 0x000000ac00ac7308 */ /* 0x000ee20000000800 */
[C---:B0-----:R-:W-:Y:S01]  /*7f30*/  FADD.FTZ R123, R145.reuse, R134 ;  /* 0x00000086917b7221 */ /* 0x041fe20000010000 */
[----:B------:R-:W-:-:S06]  /*7f40*/  F2FP.F16.F32.PACK_AB R178, R145, R178 ;  /* 0x000000b291b2723e */ /* 0x000fcc00000000ff */
[----:B------:R-:W0:Y:S01]  /*7f50*/  MUFU.EX2 R3, R3 ;  /* 0x0000000300037308 */ /* 0x000e220000000800 */
[C---:B--2---:R-:W-:Y:S01]  /*7f60*/  FADD.FTZ R132, R126.reuse, R9 ;  /* 0x000000097e847221 */ /* 0x044fe20000010000 */
[----:B------:R-:W-:-:S06]  /*7f70*/  F2FP.F16.F32.PACK_AB R183, R126, R183 ;  /* 0x000000b77eb7723e */ /* 0x000fcc00000000ff */
[----:B------:R-:W2:Y:S01]  /*7f80*/  MUFU.EX2 R151, R151 ;  /* 0x0000009700977308 */ /* 0x000ea20000000800 */
[----:B---3--:R-:W-:-:S07]  /*7f90*/  FADD.FTZ R134, R172, R123 ;  /* 0x0000007bac867221 */ /* 0x008fce0000010000 */
[----:B------:R-:W3:Y:S01]  /*7fa0*/  MUFU.EX2 R128, R128 ;  /* 0x0000008000807308 */ /* 0x000ee20000000800 */
[----:B0-----:R-:W-:-:S07]  /*7fb0*/  FADD.FTZ R9, R3, R132 ;  /* 0x0000008403097221 */ /* 0x001fce0000010000 */
        /* <DEDUP_REMOVED lines=8> */
[----:B--2---:R-:W-:-:S07]  /*8040*/  FADD.FTZ R132, R8, R9 ;  /* 0x0000000908847221 */ /* 0x004fce0000010000 */
[----:B------:R-:W2:Y:S01]  /*8050*/  MUFU.EX2 R168, R168 ;  /* 0x000000a800a87308 */ /* 0x000ea20000000800 */
[C---:B---3--:R-:W-:Y:S01]  /*8060*/  FADD.FTZ R9, R153.reuse, R134 ;  /* 0x0000008699097221 */ /* 0x048fe20000010000 */
[----:B------:R-:W-:-:S06]  /*8070*/  F2FP.F16.F32.PACK_AB R174, R153, R174 ;  /* 0x000000ae99ae723e */ /* 0x000fcc00000000ff */
        /* <DEDUP_REMOVED lines=15> */
[----:B------:R3:W4:Y:S01]  /*8170*/  MUFU.EX2 R138, R177 ;  /* 0x000000b1008a7308 */ /* 0x0007220000000800 */
[----:B0-----:R-:W-:-:S07]  /*8180*/  FADD.FTZ R123, R136, R9 ;  /* 0x00000009887b7221 */ /* 0x001fce0000010000 */
[----:B------:R-:W0:Y:S01]  /*8190*/  MUFU.EX2 R167, R167 ;  /* 0x000000a700a77308 */ /* 0x000e220000000800 */
[C---:B--2---:R-:W-:Y:S01]  /*81a0*/  FADD.FTZ R123, R129.reuse, R123 ;  /* 0x0000007b817b7221 */ /* 0x044fe20000010000 */
[----:B---3--:R-:W-:Y:S01]  /*81b0*/  F2FP.F16.F32.PACK_AB R177, R128, R3 ;  /* 0x0000000380b1723e */ /* 0x008fe200000000ff */
[----:B------:R-:W-:Y:S01]  /*81c0*/  IMAD.MOV.U32 R3, RZ, RZ, R149 ;  /* 0x000000ffff037224 */ /* 0x000fe200078e0095 */
[----:B------:R-:W-:-:S04]  /*81d0*/  F2FP.F16.F32.PACK_AB R175, R129, R136 ;  /* 0x0000008881af723e */ /* 0x000fc800000000ff */
[----:B------:R-:W2:Y:S01]  /*81e0*/  MUFU.EX2 R134, R133 ;  /* 0x0000008500867308 */ /* 0x000ea20000000800 */
[----:B----4-:R-:W-:-:S07]  /*81f0*/  FADD.FTZ R123, R138, R123 ;  /* 0x0000007b8a7b7221 */ /* 0x010fce0000010000 */
[----:B------:R-:W3:Y:S01]  /*8200*/  MUFU.EX2 R157, R157 ;  /* 0x0000009d009d7308 */ /* 0x000ee20000000800 */
[C---:B0-----:R-:W-:Y:S01]  /*8210*/  FADD.FTZ R123, R167.reuse, R123 ;  /* 0x0000007ba77b7221 */ /* 0x041fe20000010000 */
[----:B------:R-:W-:-:S06]  /*8220*/  F2FP.F16.F32.PACK_AB R169, R167, R138 ;  /* 0x0000008aa7a9723e */ /* 0x000fcc00000000ff */
[----:B------:R-:W0:Y:S01]  /*8230*/  MUFU.EX2 R120, R120 ;  /* 0x0000007800787308 */ /* 0x000e220000000800 */
[----:B--2---:R-:W-:Y:S01]  /*8240*/  FADD.FTZ R123, R134, R123 ;  /* 0x0000007b867b7221 */ /* 0x004fe20000010000 */
[C---:B---3--:R-:W-:Y:S01]  /*8250*/  FADD.FTZ R9, R157.reuse, R132 ;  /* 0x000000849d097221 */ /* 0x048fe20000010000 */
[----:B------:R-:W-:Y:S02]  /*8260*/  F2FP.F16.F32.PACK_AB R170, R157, R170 ;  /* 0x000000aa9daa723e */ /* 0x000fe400000000ff */
[C---:B0-----:R-:W-:Y:S01]  /*8270*/  FADD.FTZ R8, R120.reuse, R123 ;  /* 0x0000007b78087221 */ /* 0x041fe20000010000 */
[----:B------:R-:W-:Y:S01]  /*8280*/  F2FP.F16.F32.PACK_AB R171, R120, R134 ;  /* 0x0000008678ab723e */ /* 0x000fe200000000ff */
[----:B-1----:R-:W-:Y:S06]  /*8290*/  @P1 BRA `(.L_x_3951) ;  /* 0xffffffc800d01947 */ /* 0x002fec000383ffff */
[----:B------:R-:W-:Y:S01]  /*82a0*/  IMAD.MOV.U32 R3, RZ, RZ, R149 ;  /* 0x000000ffff037224 */ /* 0x000fe200078e0095 */
[----:B------:R-:W-:Y:S01]  /*82b0*/  UMOV UR37, UR5 ;  /* 0x0000000500257c82 */ /* 0x000fe20008000000 */
[----:B------:R-:W-:Y:S01]  /*82c0*/  IMAD.MOV.U32 R4, RZ, RZ, R121 ;  /* 0x000000ffff047224 */ /* 0x000fe200078e0079 */
[----:B------:R-:W-:-:S06]  /*82d0*/  UMOV UR36, UR38 ;  /* 0x0000002600247c82 */ /* 0x000fcc0008000000 */
.L_x_3934:
        /* <DEDUP_REMOVED lines=8> */
[----:B------:R-:W-:Y:S11]  /*8360*/  @P1 BRA `(.L_x_3952) ;  /* 0x0000000000441947 */ /* 0x000ff60003800000 */
        /* <DEDUP_REMOVED lines=10> */
.L_x_3953:
[----:B------:R-:W-:-:S11]  /*8410*/  UISETP.NE.AND UP1, UPT, UR14, 0x1, UPT ;  /* 0x000000010e00788c */ /* 0x000fd6000bf25270 */
[----:B------:R-:W-:Y:S02]  /*8420*/  @UP1 ULDC.64 UR4, c[0x0][0x9e8] ;  /* 0x00027a0000041ab9 */ /* 0x000fe40000000a00 */
[----:B------:R-:W-:-:S04]  /*8430*/  UIMAD.WIDE.U32 UR6, UR10, UR4, URZ ;  /* 0x000000040a0672a5 */ /* 0x000fc8000f8e003f */
[----:B------:R-:W-:-:S12]  /*8440*/  @UP1 USHF.R.U32.HI UR10, URZ, UR5, UR7 ;  /* 0x000000053f0a1299 */ /* 0x000fd80008011607 */
.L_x_3954:
[----:B------:R-:W-:-:S04]  /*8450*/  UIMAD UR10, UR10, UR14, URZ ;  /* 0x0000000e0a0a72a4 */ /* 0x000fc8000f8e023f */
[----:B------:R-:W-:-:S04]  /*8460*/  UISETP.LT.AND UP1, UPT, UR11, UR10, UPT ;  /* 0x0000000a0b00728c */ /* 0x000fc8000bf21270 */
[----:B------:R-:W-:-:S12]  /*8470*/  USEL UR11, UR11, UR10, !UP1 ;  /* 0x0000000a0b0b7287 */ /* 0x000fd8000c800000 */
.L_x_3952:
        /* <DEDUP_REMOVED lines=13> */
.L_x_3964:
[----:B------:R-:W-:-:S04]  /*8550*/  UIADD3 UR6, UR4, 0x1, URZ ;  /* 0x0000000104067890 */ /* 0x000fc8000fffe03f */
[----:B------:R-:W-:-:S04]  /*8560*/  UISETP.NE.AND UP1, UPT, UR6, 0x2, UPT ;  /* 0x000000020600788c */ /* 0x000fc8000bf25270 */
[----:B------:R-:W-:Y:S02]  /*8570*/  USEL UR36, URZ, 0x1, UP1 ;  /* 0x000000013f247887 */ /* 0x000fe40008800000 */
[----:B------:R-:W-:Y:S02]  /*8580*/  USEL UR37, UR6, URZ, UP1 ;  /* 0x0000003f06257287 */ /* 0x000fe40008800000 */
[----:B------:R-:W-:Y:S01]  /*8590*/  ULOP3.LUT UR36, UR38, UR36, URZ, 0x3c, !UPT ;  /* 0x0000002426247292 */ /* 0x000fe2000f8e3c3f */
[----:B------:R-:W-:Y:S11]  /*85a0*/  @!P0 BRA `(.L_x_3956) ;  /* 0x0000000000048947 */ /* 0x000ff60003800000 */
[----:B------:R-:W-:Y:S01]  /*85b0*/  BPT.TRAP 0x1 ;  /* 0x000000040000795c */ /* 0x000fe20000300000 */
.L_x_3956:
[----:B------:R-:W-:Y:S01]  /*85c0*/  ULEA UR6, UR37, UR39, 0x3 ;  /* 0x0000002725067291 */ /* 0x000fe2000f8e183f */
[----:B------:R-:W-:-:S05]  /*85d0*/  IMAD.U32 R3, RZ, RZ, UR36 ;  /* 0x00000024ff037e24 */ /* 0x000fca000f8e00ff */
[----:B------:R-:W-:-:S04]  /*85e0*/  SHF.L.U32 R3, R3, 0x1f, RZ ;  /* 0x0000001f03037819 */ /* 0x000fc800000006ff */
[----:B------:R0:W1:Y:S01]  /*85f0*/  SYNCS.PHASECHK.TRANS64.TRYWAIT P1, [UR6+0x30830], R3 ;  /* 0x03083003ff0075a7 */ /* 0x0000620008020146 */
[----:B------:R-:W-:Y:S05]  /*8600*/  @!P0 BRA `(.L_x_3957) ;  /* 0x0000000000048947 */ /* 0x000fea0003800000 */
[----:B------:R-:W-:Y:S01]  /*8610*/  BPT.TRAP 0x1 ;  /* 0x000000040000795c */ /* 0x000fe20000300000 */
.L_x_3957:
[----:B-1----:R-:W-:Y:S05]  /*8620*/  @P1 BRA `(.L_x_3958) ;  /* 0x0000000000081947 */ /* 0x002fea0003800000 */
[----:B------:R-:W1:Y:S02]  /*8630*/  SYNCS.PHASECHK.TRANS64.TRYWAIT P1, [UR6+0x30830], R3 ;  /* 0x03083003ff0075a7 */ /* 0x000e640008020146 */
[----:B-1----:R-:W-:Y:S05]  /*8640*/  @!P1 BRA `(.L_x_3959) ;  /* 0x000000e8002c9947 */ /* 0x002fea0003800000 */
.L_x_3958:
        /* <DEDUP_REMOVED lines=167> */
.L_x_3960:
[----:B------:R-:W-:Y:S01]  /*90c0*/  ULEA UR7, UR4, UR39, 0x3 ;  /* 0x0000002704077291 */ /* 0x000fe2000f8e183f */
[----:B------:R-:W-:-:S05]  /*90d0*/  IMAD.U32 R0, RZ, RZ, UR38 ;  /* 0x00000026ff007e24 */ /* 0x000fca000f8e00ff */
[----:B------:R-:W-:-:S04]  /*90e0*/  SHF.L.U32 R0, R0, 0x1f, RZ ;  /* 0x0000001f00007819 */ /* 0x000fc800000006ff */
[----:B------:R2:W3:Y:S01]  /*90f0*/  SYNCS.PHASECHK.TRANS64.TRYWAIT P1, [UR7+0x30850], R0 ;  /* 0x03085000ff0075a7 */ /* 0x0004e20008020147 */
[----:B------:R-:W-:Y:S05]  /*9100*/  @!P0 BRA `(.L_x_3961) ;  /* 0x0000000000048947 */ /* 0x000fea0003800000 */
[----:B------:R-:W-:Y:S01]  /*9110*/  BPT.TRAP 0x1 ;  /* 0x000000040000795c */ /* 0x000fe20000300000 */
.L_x_3961:
[----:B---3--:R-:W-:Y:S05]  /*9120*/  @P1 BRA `(.L_x_3962) ;  /* 0x0000000000081947 */ /* 0x008fea0003800000 */
[----:B------:R-:W3:Y:S02]  /*9130*/  SYNCS.PHASECHK.TRANS64.TRYWAIT P1, [UR7+0x30850], R0 ;  /* 0x03085000ff0075a7 */ /* 0x000ee40008020147 */
[----:B---3--:R-:W-:Y:S05]  /*9140*/  @!P1 BRA `(.L_x_3963) ;  /* 0x000000dc00849947 */ /* 0x008fea0003800000 */
.L_x_3962:
        /* <DEDUP_REMOVED lines=9> */
[----:B------:R-:W2:Y:S01]  /*91e0*/  MUFU.TANH R2, R2 ;  /* 0x0000000200027308 */ /* 0x000ea20000002400 */
[----:B------:R-:W-:Y:S01]  /*91f0*/  FMUL.FTZ R207, R136, UR5 ;  /* 0x0000000588cf7c20 */ /* 0x000fe20008410000 */
[----:B------:R-:W-:Y:S01]  /*9200*/  FMUL.FTZ R209, R137, UR5 ;  /* 0x0000000589d17c20 */ /* 0x000fe20008410000 */
[----:B------:R-:W-:Y:S01]  /*9210*/  ULOP3.LUT UR10, UR10, 0x3000000, URZ, 0xfc, !UPT ;  /* 0x030000000a0a7892 */ /* 0x000fe2000f8efc3f */
[----:B------:R-:W-:Y:S01]  /*9220*/  FMUL.FTZ R211, R140, UR5 ;  /* 0x000000058cd37c20 */ /* 0x000fe20008410000 */
[----:B------:R-:W-:Y:S01]  /*9230*/  FMUL.FTZ R213, R141, UR5 ;  /* 0x000000058dd57c20 */ /* 0x000fe20008410000 */
[----:B------:R-:W-:Y:S01]  /*9240*/  FMUL.FTZ R215, R144, UR5 ;  /* 0x0000000590d77c20 */ /* 0x000fe20008410000 */
[----:B------:R-:W-:Y:S01]  /*9250*/  UIMAD UR4, UR4, 0x900, UR10 ;  /* 0x00000900040478a4 */ /* 0x000fe2000f8e020a */
[----:B------:R-:W0:Y:S01]  /*9260*/  MUFU.TANH R3, R3 ;  /* 0x0000000300037308 */ /* 0x000e220000002400 */
        /* <DEDUP_REMOVED lines=9> */
[----:B--2---:R-:W-:Y:S01]  /*9300*/  FMNMX.FTZ R0, R2, R13, !PT ;  /* 0x0000000d02007209 */ /* 0x004fe20007810000 */
[----:B------:R-:W-:Y:S01]  /*9310*/  UMOV UR11, 0x40000040 ;  /* 0x40000040000b7882 */ /* 0x000fe20000000000 */
[----:B------:R-:W-:Y:S01]  /*9320*/  MUFU.TANH R193, R193 ;  /* 0x000000c100c17308 */ /* 0x000fe20000002400 */
[----:B------:R-:W-:Y:S01]  /*9330*/  FMUL.FTZ R223, R156, UR5 ;  /* 0x000000059cdf7c20 */ /* 0x000fe20008410000 */
[----:B------:R-:W-:Y:S01]  /*9340*/  FMUL.FTZ R123, R127, UR5 ;  /* 0x000000057f7b7c20 */ /* 0x000fe20008410000 */
[----:B------:R-:W-:Y:S01]  /*9350*/  FMUL.FTZ R157, R157, UR5 ;  /* 0x000000059d9d7c20 */ /* 0x000fe20008410000 */
[----:B------:R-:W-:Y:S01]  /*9360*/  FMUL.FTZ R225, R160, UR5 ;  /* 0x00000005a0e17c20 */ /* 0x000fe20008410000 */
[----:B0-----:R-:W-:Y:S01]  /*9370*/  FMNMX.FTZ R0, R3, R0, !PT ;  /* 0x0000000003007209 */ /* 0x001fe20007810000 */
        /* <DEDUP_REMOVED lines=21> */
[----:B------:R-:W0:Y:S01]  /*94d0*/  LDC R10, c[0x0][0x988] ;  /* 0x00026200ff0a7b82 */ /* 0x000e220000000800 */
[----:B------:R-:W-:Y:S01]  /*94e0*/  FMUL.FTZ R167, R167, UR5 ;  /* 0x00000005a7a77c20 */ /* 0x000fe20008410000 */
[----:B------:R-:W1:Y:S01]  /*94f0*/  S2R R192, SR_TID.X ;  /* 0x0000000000c07919 */ /* 0x000e620000002100 */
[----:B------:R-:W-:-:S02]  /*9500*/  UMOV UR38, UR36 ;  /* 0x0000002400267c82 */ /* 0x000fc40008000000 */
[----:B------:R-:W-:Y:S08]  /*9510*/  MUFU.TANH R211, R211 ;  /* 0x000000d300d37308 */ /* 0x000ff00000002400 */
[----:B------:R-:W-:Y:S08]  /*9520*/  MUFU.TANH R213, R213 ;  /* 0x000000d500d57308 */ /* 0x000ff00000002400 */
[----:B------:R-:W-:Y:S08]  /*9530*/  MUFU.TANH R215, R215 ;  /* 0x000000d700d77308 */ /* 0x000ff00000002400 */
[----:B------:R-:W-:Y:S01]  /*9540*/  MUFU.TANH R217, R217 ;  /* 0x000000d900d97308 */ /* 0x000fe20000002400 */
[----:B-1----:R-:W-:-:S07]  /*9550*/  LOP3.LUT P1, RZ, R192, 0x7f, RZ, 0xc0, !PT ;  /* 0x0000007fc0ff7812 */ /* 0x002fce000782c0ff */
[----:B------:R-:W1:Y:S08]  /*9560*/  MUFU.TANH R15, R15 ;  /* 0x0000000f000f7308 */ /* 0x000e700000002400 */
[----:B------:R-:W-:Y:S08]  /*9570*/  MUFU.TANH R219, R219 ;  /* 0x000000db00db7308 */ /* 0x000ff00000002400 */
[----:B------:R-:W2:Y:S01]  /*9580*/  MUFU.TANH R21, R21 ;  /* 0x0000001500157308 */ /* 0x000ea20000002400 */
[----:B-1----:R-:W-:-:S07]  /*9590*/  FMNMX.FTZ R20, R15, R12, !PT ;  /* 0x0000000c0f147209 */ /* 0x002fce0007810000 */
[----:B------:R-:W-:Y:S08]  /*95a0*/  MUFU.TANH R221, R221 ;  /* 0x000000dd00dd7308 */ /* 0x000ff00000002400 */
[----:B------:R-:W1:Y:S01]  /*95b0*/  MUFU.TANH R121, R121 ;  /* 0x0000007900797308 */ /* 0x000e620000002400 */
[----:B--2---:R-:W-:-:S07]  /*95c0*/  FMNMX.FTZ R20, R21, R20, !PT ;  /* 0x0000001415147209 */ /* 0x004fce0007810000 */
[----:B------:R-:W-:Y:S08]  /*95d0*/  MUFU.TANH R223, R223 ;  /* 0x000000df00df7308 */ /* 0x000ff00000002400 */
[----:B------:R-:W2:Y:S01]  /*95e0*/  MUFU.TANH R123, R123 ;  /* 0x0000007b007b7308 */ /* 0x000ea20000002400 */
[----:B-1----:R-:W-:-:S07]  /*95f0*/  FMNMX.FTZ R20, R121, R20, !PT ;  /* 0x0000001479147209 */ /* 0x002fce0007810000 */
[----:B------:R-:W-:Y:S08]  /*9600*/  MUFU.TANH R157, R157 ;  /* 0x0000009d009d7308 */ /* 0x000ff00000002400 */
[----:B------:R-:W-:Y:S01]  /*9610*/  MUFU.TANH R225, R225 ;  /* 0x000000e100e17308 */ /* 0x000fe20000002400 */
[----:B--2---:R-:W-:-:S07]  /*9620*/  FMNMX.FTZ R20, R123, R20, !PT ;  /* 0x000000147b147209 */ /* 0x004fce0007810000 */
        /* <DEDUP_REMOVED lines=40> */
[----:B------:R-:W3:Y:S01]  /*98b0*/  MUFU.TANH R125, R125 ;  /* 0x0000007d007d7308 */ /* 0x000ee20000002400 */
[----:B-1----:R-:W-:-:S04]  /*98c0*/  FMNMX.FTZ R0, R185, R0, !PT ;  /* 0x00000000b9007209 */ /* 0x002fc80007810000 */
[----:B--2---:R-:W-:-:S04]  /*98d0*/  FMNMX.FTZ R0, R187, R0, !PT ;  /* 0x00000000bb007209 */ /* 0x004fc80007810000 */
[----:B------:R-:W-:-:S04]  /*98e0*/  FMNMX.FTZ R0, R189, R0, !PT ;  /* 0x00000000bd007209 */ /* 0x000fc80007810000 */
[----:B------:R-:W-:Y:S02]  /*98f0*/  FMNMX.FTZ R0, R191, R0, !PT ;  /* 0x00000000bf007209 */ /* 0x000fe40007810000 */
[----:B---3--:R-:W-:Y:S02]  /*9900*/  FMNMX.FTZ R20, R125, R20, !PT ;  /* 0x000000147d147209 */ /* 0x008fe40007810000 */
        /* <DEDUP_REMOVED lines=45> */
[----:B------:R-:W-:-:S05]  /*9be0*/  FMNMX.FTZ R0, R165, R0, !PT ;  /* 0x00000000a5007209 */ /* 0x000fca0007810000 */
[----:B------:R-:W1:Y:S02]  /*9bf0*/  SHFL.BFLY PT, R229, R0, 0x2, 0x1f ;  /* 0x0c401f0000e57f89 */ /* 0x000e6400000e0000 */
[----:B-1----:R-:W-:-:S05]  /*9c00*/  FMNMX.FTZ R229, R0, R229, !PT ;  /* 0x000000e500e57209 */ /* 0x002fca0007810000 */
[----:B------:R-:W1:Y:S02]  /*9c10*/  SHFL.BFLY PT, R4, R229, 0x1, 0x1f ;  /* 0x0c201f00e5047f89 */ /* 0x000e6400000e0000 */
[----:B-1----:R-:W-:-:S05]  /*9c20*/  FMNMX.FTZ R4, R229, R4, !PT ;  /* 0x00000004e5047209 */ /* 0x002fca0007810000 */
[C---:B0-----:R-:W-:Y:S01]  /*9c30*/  FMUL.FTZ R14, R4.reuse, R10 ;  /* 0x0000000a040e7220 */ /* 0x041fe20000410000 */
[----:B------:R-:W-:-:S03]  /*9c40*/  FADD.FTZ R13, -R4, R13 ;  /* 0x0000000d040d7221 */ /* 0x000fc60000010100 */
[-CC-:B------:R-:W-:Y:S01]  /*9c50*/  FFMA.FTZ R188, R3, R10.reuse, -R14.reuse ;  /* 0x0000000a03bc7223 */ /* 0x180fe2000001080e */
        /* <DEDUP_REMOVED lines=15> */
[----:B------:R-:W-:-:S07]  /*9d50*/  FFMA.FTZ R165, R165, R10, -R14 ;  /* 0x0000000aa5a57223 */ /* 0x000fce000001080e */
[----:B------:R-:W1:Y:S08]  /*9d60*/  MUFU.EX2 R188, R188 ;  /* 0x000000bc00bc7308 */ /* 0x000e700000000800 */
[----:B------:R-:W2:Y:S01]  /*9d70*/  MUFU.EX2 R190, R190 ;  /* 0x000000be00be7308 */ /* 0x000ea20000000800 */
[----:B0-----:R-:W-:-:S07]  /*9d80*/  FFMA.FTZ R9, R0, R9, R13 ;  /* 0x0000000900097223 */ /* 0x001fce000001000d */
[----:B------:R-:W-:Y:S01]  /*9d90*/  MUFU.EX2 R184, R184 ;  /* 0x000000b800b87308 */ /* 0x000fe20000000800 */
[C---:B-1----:R-:W-:Y:S01]  /*9da0*/  FADD.FTZ R9, R188.reuse, R9 ;  /* 0x00000009bc097221 */ /* 0x042fe20000010000 */
[----:B------:R-:W-:-:S06]  /*9db0*/  F2FP.F16.F32.PACK_AB R188, R188, R13 ;  /* 0x0000000dbcbc723e */ /* 0x000fcc00000000ff */
[----:B------:R-:W-:Y:S01]  /*9dc0*/  MUFU.EX2 R185, R185 ;  /* 0x000000b900b97308 */ /* 0x000fe20000000800 */
[----:B--2---:R-:W-:-:S07]  /*9dd0*/  FADD.FTZ R136, R190, R9 ;  /* 0x00000009be887221 */ /* 0x004fce0000010000 */
[----:B------:R-:W-:Y:S08]  /*9de0*/  MUFU.EX2 R186, R186 ;  /* 0x000000ba00ba7308 */ /* 0x000ff00000000800 */
[----:B------:R-:W-:Y:S08]  /*9df0*/  MUFU.EX2 R180, R180 ;  /* 0x000000b400b47308 */ /* 0x000ff00000000800 */
[----:B------:R-:W-:Y:S01]  /*9e00*/  MUFU.EX2 R193, R193 ;  /* 0x000000c100c17308 */ /* 0x000fe20000000800 */
[----:B------:R-:W-:-:S02]  /*9e10*/  WARPGROUP.DEPBAR.LE gsb0, 0x0 ;  /* 0x00008000000079c5 */ /* 0x000fc40000010000 */
[----:B------:R-:W-:Y:S01]  /*9e20*/  WARPGROUP.ARRIVE ;  /* 0x00000000000079c5 */ /* 0x000fe20000000000 */
[----:B------:R-:W-:Y:S01]  /*9e30*/  FMUL.FTZ R177, R166, UR5 ;  /* 0x00000005a6b17c20 */ /* 0x000fe20008410000 */
[-CC-:B------:R-:W-:Y:S01]  /*9e40*/  FFMA.FTZ R179, R187, R10.reuse, -R14.reuse ;  /* 0x0000000abbb37223 */ /* 0x180fe2000001080e */
[-CC-:B------:R-:W-:Y:S01]  /*9e50*/  FFMA.FTZ R187, R195, R10.reuse, -R14.reuse ;  /* 0x0000000ac3bb7223 */ /* 0x180fe2000001080e */
[-CC-:B------:R-:W-:Y:S01]  /*9e60*/  FFMA.FTZ R176, R215, R10.reuse, -R14.reuse ;  /* 0x0000000ad7b07223 */ /* 0x180fe2000001080e */
[-CC-:B------:R-:W-:Y:S01]  /*9e70*/  FFMA.FTZ R178, R183, R10.reuse, -R14.reuse ;  /* 0x0000000ab7b27223 */ /* 0x180fe2000001080e */
[----:B------:R-:W-:Y:S01]  /*9e80*/  HGMMA.64x192x16.F32 R24, R172, gdesc[UR8].tnspB, R24, gsb0 ;  /* 0x42e00008ac187df0 */ /* 0x000fe20008000818 */
[----:B------:R-:W-:Y:S01]  /*9e90*/  UIADD3 UR10, UR4, 0x280, URZ ;  /* 0x00000280040a7890 */ /* 0x000fe2000fffe03f */
[----:B------:R-:W0:Y:S01]  /*9ea0*/  MUFU.TANH R177, R177 ;  /* 0x000000b100b17308 */ /* 0x000e220000002400 */
[----:B------:R-:W-:Y:S01]  /*9eb0*/  UMOV UR11, 0x40000040 ;  /* 0x40000040000b7882 */ /* 0x000fe20000000000 */
[----:B------:R-:W-:Y:S01]  /*9ec0*/  FFMA.FTZ R195, R217, R10, -R14 ;  /* 0x0000000ad9c37223 */ /* 0x000fe2000001080e */
[----:B------:R-:W-:-:S05]  /*9ed0*/  UMOV UR4, UR37 ;  /* 0x0000002500047c82 */ /* 0x000fca0008000000 */
[----:B------:R-:W1:Y:S08]  /*9ee0*/  MUFU.EX2 R179, R179 ;  /* 0x000000b300b37308 */ /* 0x000e700000000800 */
[----:B------:R-:W-:Y:S01]  /*9ef0*/  MUFU.EX2 R187, R187 ;  /* 0x000000bb00bb7308 */ /* 0x000fe20000000800 */
[----:B0-----:R-:W-:-:S04]  /*9f00*/  FMNMX.FTZ R20, R177, R20, !PT ;  /* 0x00000014b1147209 */ /* 0x001fc80007810000 */
[----:B------:R-:W-:-:S03]  /*9f10*/  FMNMX.FTZ R20, R167, R20, !PT ;  /* 0x00000014a7147209 */ /* 0x000fc60007810000 */
[----:B------:R-:W-:Y:S01]  /*9f20*/  MUFU.EX2 R182, R182 ;  /* 0x000000b600b67308 */ /* 0x000fe20000000800 */
[----:B-1----:R-:W-:Y:S01]  /*9f30*/  F2FP.F16.F32.PACK_AB R190, R179, R190 ;  /* 0x000000beb3be723e */ /* 0x002fe200000000ff */
[----:B------:R-:W0:Y:S06]  /*9f40*/  SHFL.BFLY PT, R3, R20, 0x2, 0x1f ;  /* 0x0c401f0014037f89 */ /* 0x000e2c00000e0000 */
[----:B------:R-:W-:Y:S08]  /*9f50*/  MUFU.EX2 R176, R176 ;  /* 0x000000b000b07308 */ /* 0x000ff00000000800 */
[----:B------:R-:W-:Y:S08]  /*9f60*/  MUFU.EX2 R178, R178 ;  /* 0x000000b200b27308 */ /* 0x000ff00000000800 */
[----:B------:R-:W-:Y:S01]  /*9f70*/  MUFU.EX2 R195, R195 ;  /* 0x000000c300c37308 */ /* 0x000fe20000000800 */
[----:B0-----:R-:W-:Y:S01]  /*9f80*/  FMNMX.FTZ R2, R20, R3, !PT ;  /* 0x0000000314027209 */ /* 0x001fe20007810000 */
[----:B------:R-:W-:-:S04]  /*9f90*/  FFMA.FTZ R20, R225, R10, -R14 ;  /* 0x0000000ae1147223 */ /* 0x000fc8000001080e */
[----:B------:R-:W0:Y:S02]  /*9fa0*/  SHFL.BFLY PT, R3, R2, 0x1, 0x1f ;  /* 0x0c201f0002037f89 */ /* 0x000e2400000e0000 */
[----:B------:R-:W-:Y:S08]  /*9fb0*/  MUFU.EX2 R207, R207 ;  /* 0x000000cf00cf7308 */ /* 0x000ff00000000800 */
[----:B------:R-:W-:Y:S08]  /*9fc0*/  MUFU.EX2 R157, R157 ;  /* 0x0000009d009d7308 */ /* 0x000ff00000000800 */
[----:B------:R-:W-:Y:S01]  /*9fd0*/  MUFU.EX2 R20, R20 ;  /* 0x0000001400147308 */ /* 0x000fe20000000800 */
[----:B0-----:R-:W-:-:S07]  /*9fe0*/  FMNMX.FTZ R3, R2, R3, !PT ;  /* 0x0000000302037209 */ /* 0x001fce0007810000 */
[----:B------:R-:W0:Y:S01]  /*9ff0*/  MUFU.EX2 R161, R161 ;  /* 0x000000a100a17308 */ /* 0x000e220000000800 */
[----:B------:R-:W-:-:S04]  /*a000*/  FMUL.FTZ R128, R3, R10 ;  /* 0x0000000a03807220 */ /* 0x000fc80000410000 */
[-CC-:B------:R-:W-:Y:S01]  /*a010*/  FFMA.FTZ R189, R15, R10.reuse, -R128.reuse ;  /* 0x0000000a0fbd7223 */ /* 0x180fe20000010880 */
[-CC-:B------:R-:W-:Y:S01]  /*a020*/  FFMA.FTZ R191, R121, R10.reuse, -R128.reuse ;  /* 0x0000000a79bf7223 */ /* 0x180fe20000010880 */
[-CC-:B------:R-:W-:Y:S01]  /*a030*/  FFMA.FTZ R15, R125, R10.reuse, -R128.reuse ;  /* 0x0000000a7d0f7223 */ /* 0x180fe20000010880 */
[-CC-:B------:R-:W-:Y:S01]  /*a040*/  FFMA.FTZ R124, R127, R10.reuse, -R128.reuse ;  /* 0x0000000a7f7c7223 */ /* 0x180fe20000010880 */
[-CC-:B------:R-:W-:Y:S01]  /*a050*/  FFMA.FTZ R126, R131, R10.reuse, -R128.reuse ;  /* 0x0000000a837e7223 */ /* 0x180fe20000010880 */
[-CC-:B------:R-:W-:Y:S01]  /*a060*/  FFMA.FTZ R122, R135, R10.reuse, -R128.reuse ;  /* 0x0000000a877a7223 */ /* 0x180fe20000010880 */
[----:B------:R-:W-:Y:S01]  /*a070*/  MUFU.EX2 R189, R189 ;  /* 0x000000bd00bd7308 */ /* 0x000fe20000000800 */
[----:B------:R-:W-:Y:S02]  /*a080*/  IMAD.U32 R125, RZ, RZ, UR7 ;  /* 0x00000007ff7d7e24 */ /* 0x000fe4000f8e00ff */
[-CC-:B------:R-:W-:Y:S01]  /*a090*/  FFMA.FTZ R183, R137, R10.reuse, -R128.reuse ;  /* 0x0000000a89b77223 */ /* 0x180fe20000010880 */
[-CC-:B------:R-:W-:Y:S01]  /*a0a0*/  FFMA.FTZ R130, R149, R10.reuse, -R128.reuse ;  /* 0x0000000a95827223 */ /* 0x180fe20000010880 */
[----:B------:R-:W-:Y:S01]  /*a0b0*/  FFMA.FTZ R121, R153, R10, -R128 ;  /* 0x0000000a99797223 */ /* 0x000fe20000010880 */
[----:B------:R-:W-:-:S02]  /*a0c0*/  @!P1 VIADD R125, R125, 0x30860 ;  /* 0x000308607d7d9836 */ /* 0x000fc40000000000 */
[-CC-:B------:R-:W-:Y:S01]  /*a0d0*/  FFMA.FTZ R132, R143, R10.reuse, -R128.reuse ;  /* 0x0000000a8f847223 */ /* 0x180fe20000010880 */
[-CC-:B------:R-:W-:Y:S01]  /*a0e0*/  FFMA.FTZ R141, R141, R10.reuse, -R128.reuse ;  /* 0x0000000a8d8d7223 */ /* 0x180fe20000010880 */
[----:B------:R-:W-:Y:S01]  /*a0f0*/  MUFU.EX2 R191, R191 ;  /* 0x000000bf00bf7308 */ /* 0x000fe20000000800 */
[-CC-:B------:R-:W-:Y:S01]  /*a100*/  FFMA.FTZ R139, R139, R10.reuse, -R128.reuse ;  /* 0x0000000a8b8b7223 */ /* 0x180fe20000010880 */
[----:B------:R-:W-:Y:S01]  /*a110*/  @!P1 PRMT R125, RZ, 0x654, R125 ;  /* 0x00000654ff7d9816 */ /* 0x000fe2000000007d */
        /* <DEDUP_REMOVED lines=20> */
[-C--:B------:R-:W-:Y:S01]  /*a260*/  FFMA.FTZ R175, R181, R10.reuse, -R14 ;  /* 0x0000000ab5af7223 */ /* 0x080fe2000001080e */
[----:B------:R-:W-:Y:S01]  /*a270*/  FADD.FTZ R181, -R3, R12 ;  /* 0x0000000c03b57221 */ /* 0x000fe20000010100 */
[-C--:B------:R-:W-:Y:S01]  /*a280*/  FFMA.FTZ R12, R21, R10.reuse, -R128 ;  /* 0x0000000a150c7223 */ /* 0x080fe20000010880 */
[-CC-:B------:R-:W-:Y:S01]  /*a290*/  FFMA.FTZ R173, R213, R10.reuse, -R14.reuse ;  /* 0x0000000ad5ad7223 */ /* 0x180fe2000001080e */
[-CC-:B------:R-:W-:Y:S01]  /*a2a0*/  FFMA.FTZ R172, R219, R10.reuse, -R14.reuse ;  /* 0x0000000adbac7223 */ /* 0x180fe2000001080e */
[----:B------:R-:W-:Y:S01]  /*a2b0*/  HGMMA.64x192x16.F32 R24, R168, gdesc[UR8].tnspB, R24, gsb0 ;  /* 0x42e00008a8187df0 */ /* 0x000fe20008000818 */
[-C--:B------:R-:W-:Y:S01]  /*a2c0*/  FMUL.FTZ R181, R181, R10.reuse ;  /* 0x0000000ab5b57220 */ /* 0x080fe20000410000 */
[-C--:B------:R-:W-:Y:S01]  /*a2d0*/  FFMA.FTZ R174, R223, R10.reuse, -R14 ;  /* 0x0000000adfae7223 */ /* 0x080fe2000001080e */
[-CC-:B------:R-:W-:Y:S01]  /*a2e0*/  FFMA.FTZ R14, R123, R10.reuse, -R128.reuse ;  /* 0x0000000a7b0e7223 */ /* 0x180fe20000010880 */
[----:B------:R-:W-:Y:S01]  /*a2f0*/  IMAD.U32 R123, RZ, RZ, UR6 ;  /* 0x00000006ff7b7e24 */ /* 0x000fe2000f8e00ff */
[----:B------:R1:W-:Y:S01]  /*a300*/  MUFU.EX2 R2, R181 ;  /* 0x000000b500027308 */ /* 0x0003e20000000800 */
[----:B------:R-:W-:-:S02]  /*a310*/  FFMA.FTZ R21, R129, R10, -R128 ;  /* 0x0000000a81157223 */ /* 0x000fc40000010880 */
[----:B------:R-:W-:-:S05]  /*a320*/  @!P1 VIADD R123, R123, 0x30840 ;  /* 0x000308407b7b9836 */ /* 0x000fca0000000000 */
[----:B------:R-:W-:Y:S01]  /*a330*/  MUFU.EX2 R12, R12 ;  /* 0x0000000c000c7308 */ /* 0x000fe20000000800 */
[----:B------:R-:W-:Y:S01]  /*a340*/  @!P1 PRMT R123, RZ, 0x654, R123 ;  /* 0x00000654ff7b9816 */ /* 0x000fe2000000007b */
[----:B-1----:R-:W-:-:S06]  /*a350*/  FFMA.FTZ R181, R133, R10, -R128 ;  /* 0x0000000a85b57223 */ /* 0x002fcc0000010880 */
        /* <DEDUP_REMOVED lines=13> */
[----:B0-----:R-:W-:Y:S02]  /*a430*/  F2FP.F16.F32.PACK_AB R168, R161, R20 ;  /* 0x00000014a1a8723e */ /* 0x001fe400000000ff */
[----:B-1----:R-:W-:Y:S01]  /*a440*/  F2FP.F16.F32.PACK_AB R170, R165, R120 ;  /* 0x00000078a5aa723e */ /* 0x002fe200000000ff */
[----:B--2---:R-:W-:Y:S01]  /*a450*/  FFMA.FTZ R123, R2, R8, R189 ;  /* 0x00000008027b7223 */ /* 0x004fe200000100bd */
[----:B------:R0:W-:Y:S01]  /*a460*/  @!P1 SYNCS.ARRIVE.TRANS64.RED.A1T0 RZ, [R125+URZ], RZ ;  /* 0x000000ff7dff99a7 */ /* 0x0001e2000810043f */
[----:B------:R-:W1:Y:S01]  /*a470*/  MUFU.EX2 R8, R141 ;  /* 0x0000008d00087308 */ /* 0x000e620000000800 */
[C---:B------:R-:W-:Y:S01]  /*a480*/  F2FP.F16.F32.PACK_AB R189, R12.reuse, R189 ;  /* 0x000000bd0cbd723e */ /* 0x040fe200000000ff */
[----:B------:R-:W-:Y:S01]  /*a490*/  FADD.FTZ R134, R12, R123 ;  /* 0x0000007b0c867221 */ /* 0x000fe20000010000 */
[----:B------:R-:W-:Y:S01]  /*a4a0*/  FADD.FTZ R123, R179, R136 ;  /* 0x00000088b37b7221 */ /* 0x000fe20000010000 */
[C---:B------:R-:W-:Y:S01]  /*a4b0*/  ISETP.GT.AND P1, PT, R11.reuse, UR50, PT ;  /* 0x000000320b007c0c */ /* 0x040fe2000bf24270 */
[----:B------:R-:W-:-:S02]  /*a4c0*/  VIADD R11, R11, 0xffffffff ;  /* 0xffffffff0b0b7836 */ /* 0x000fc40000000000 */
        /* <DEDUP_REMOVED lines=10> */
[----:B0-----:R-:W-:Y:S01]  /*a570*/  FADD.FTZ R125, R187, R136 ;  /* 0x00000088bb7d7221 */ /* 0x001fe20000010000 */
[-CC-:B------:R-:W-:Y:S01]  /*a580*/  FFMA.FTZ R9, R177, R10.reuse, -R128.reuse ;  /* 0x0000000ab1097223 */ /* 0x180fe20000010880 */
[----:B------:R-:W-:Y:S01]  /*a590*/  FFMA.FTZ R128, R167, R10, -R128 ;  /* 0x0000000aa7807223 */ /* 0x000fe20000010880 */
[----:B------:R-:W-:Y:S01]  /*a5a0*/  FADD.FTZ R123, R21, R134 ;  /* 0x00000086157b7221 */ /* 0x000fe20000010000 */
[----:B------:R-:W-:Y:S01]  /*a5b0*/  FADD.FTZ R136, R180, R125 ;  /* 0x0000007db4887221 */ /* 0x000fe20000010000 */
[----:B-1----:R-:W-:Y:S02]  /*a5c0*/  F2FP.F16.F32.PACK_AB R179, R139, R8 ;  /* 0x000000088bb3723e */ /* 0x002fe400000000ff */
[----:B------:R-:W-:Y:S01]  /*a5d0*/  FADD.FTZ R134, R126, R123 ;  /* 0x0000007b7e867221 */ /* 0x000fe20000010000 */
[----:B------:R-:W-:Y:S01]  /*a5e0*/  FADD.FTZ R123, R193, R136 ;  /* 0x00000088c17b7221 */ /* 0x000fe20000010000 */
[----:B------:R-:W-:Y:S01]  /*a5f0*/  MUFU.EX2 R128, R128 ;  /* 0x0000008000807308 */ /* 0x000fe20000000800 */
[----:B------:R-:W-:Y:S01]  /*a600*/  F2FP.F16.F32.PACK_AB R186, R187, R186 ;  /* 0x000000babbba723e */ /* 0x000fe200000000ff */
[----:B------:R-:W-:Y:S01]  /*a610*/  FADD.FTZ R13, R181, R134 ;  /* 0x00000086b50d7221 */ /* 0x000fe20000010000 */
[----:B------:R-:W-:Y:S01]  /*a620*/  FADD.FTZ R136, R182, R123 ;  /* 0x0000007bb6887221 */ /* 0x000fe20000010000 */
[----:B------:R-:W-:-:S02]  /*a630*/  F2FP.F16.F32.PACK_AB R181, R122, R181 ;  /* 0x000000b57ab5723e */ /* 0x000fc400000000ff */
[----:B------:R-:W-:Y:S01]  /*a640*/  FADD.FTZ R134, R122, R13 ;  /* 0x0000000d7a867221 */ /* 0x000fe20000010000 */
[C---:B------:R-:W-:Y:S01]  /*a650*/  FADD.FTZ R123, R173.reuse, R136 ;  /* 0x00000088ad7b7221 */ /* 0x040fe20000010000 */
[----:B------:R0:W-:Y:S01]  /*a660*/  MUFU.EX2 R122, R9 ;  /* 0x00000009007a7308 */ /* 0x0001e20000000800 */
[----:B------:R-:W-:Y:S01]  /*a670*/  F2FP.F16.F32.PACK_AB R182, R173, R182 ;  /* 0x000000b6adb6723e */ /* 0x000fe200000000ff */
[----:B------:R-:W-:Y:S01]  /*a680*/  FADD.FTZ R13, R183, R134 ;  /* 0x00000086b70d7221 */ /* 0x000fe20000010000 */
[----:B------:R-:W-:Y:S01]  /*a690*/  FADD.FTZ R14, R176, R123 ;  /* 0x0000007bb00e7221 */ /* 0x000fe20000010000 */
[C---:B------:R-:W-:Y:S02]  /*a6a0*/  F2FP.F16.F32.PACK_AB R176, R175.reuse, R176 ;  /* 0x000000b0afb0723e */ /* 0x040fe400000000ff */
        /* <DEDUP_REMOVED lines=27> */
[----:B0-----:R-:W-:Y:S01]  /*a860*/  FADD.FTZ R9, R161, R8 ;  /* 0x00000008a1097221 */ /* 0x001fe20000010000 */
[----:B------:R-:W-:Y:S02]  /*a870*/  F2FP.F16.F32.PACK_AB R175, R155, R140 ;  /* 0x0000008c9baf723e */ /* 0x000fe400000000ff */
[----:B-1----:R-:W-:Y:S01]  /*a880*/  FADD.FTZ R13, R14, R13 ;  /* 0x0000000d0e0d7221 */ /* 0x002fe20000010000 */
[----:B------:R-:W-:Y:S01]  /*a890*/  FADD.FTZ R8, R120, R9 ;  /* 0x0000000978087221 */ /* 0x000fe20000010000 */
[C---:B------:R-:W-:Y:S02]  /*a8a0*/  F2FP.F16.F32.PACK_AB R169, R163.reuse, R14 ;  /* 0x0000000ea3a9723e */ /* 0x040fe400000000ff */
[----:B------:R-:W-:Y:S01]  /*a8b0*/  FADD.FTZ R13, R163, R13 ;  /* 0x0000000da30d7221 */ /* 0x000fe20000010000 */
[----:B------:R-:W-:Y:S01]  /*a8c0*/  FADD.FTZ R9, R165, R8 ;  /* 0x00000008a5097221 */ /* 0x000fe20000010000 */
[----:B------:R-:W-:-:S02]  /*a8d0*/  F2FP.F16.F32.PACK_AB R171, R128, R122 ;  /* 0x0000007a80ab723e */ /* 0x000fc400000000ff */
[----:B------:R-:W-:-:S04]  /*a8e0*/  FADD.FTZ R13, R122, R13 ;  /* 0x0000000d7a0d7221 */ /* 0x000fc80000010000 */
[----:B------:R-:W-:Y:S01]  /*a8f0*/  FADD.FTZ R8, R128, R13 ;  /* 0x0000000d80087221 */ /* 0x000fe20000010000 */
[----:B------:R-:W-:Y:S01]  /*a900*/  IMAD.MOV.U32 R13, RZ, RZ, R4 ;  /* 0x000000ffff0d7224 */ /* 0x000fe200078e0004 */
[----:B------:R-:W-:Y:S06]  /*a910*/  @P1 BRA `(.L_x_3964) ;  /* 0xffffffdc000c1947 */ /* 0x000fec000383ffff */
.L_x_3955:
[----:B------:R-:W-:-:S13]  /*a920*/  ISETP.GE.AND P1, PT, R11, UR61, PT ;  /* 0x0000003d0b007c0c */ /* 0x000fda000bf26270 */
[----:B------:R-:W-:Y:S05]  /*a930*/  @!P1 BRA `(.L_x_3965) ;  /* 0x00000034005c9947 */ /* 0x000fea0003800000 */
[----:B------:R-:W-:Y:S01]  /*a940*/  IMAD.IADD R10, R16, 0x1, -R17 ;  /* 0x00000001100a7824 */ /* 0x000fe200078e0a11 */
[----:B------:R-:W-:Y:S01]  /*a950*/  UMOV UR38, UR36 ;  /* 0x0000002400267c82 */ /* 0x000fe20008000000 */
[----:B------:R-:W-:Y:S01]  /*a960*/  IMAD.MOV.U32 R14, RZ, RZ, R3 ;  /* 0x000000ffff0e7224 */ /* 0x000fe200078e0003 */
[----:B------:R-:W-:Y:S01]  /*a970*/  UMOV UR4, UR37 ;  /* 0x0000002500047c82 */ /* 0x000fe20008000000 */
[----:B------:R-:W-:Y:S01]  /*a980*/  IMAD.MOV.U32 R12, RZ, RZ, R4 ;  /* 0x000000ffff0c7224 */ /* 0x000fe200078e0004 */
[----:B------:R-:W-:Y:S01]  /*a990*/  IADD3 R21, R10, 0x8, R5 ;  /* 0x000000080a157810 */ /* 0x000fe20007ffe005 */
[----:B------:R-:W-:Y:S01]  /*a9a0*/  IMAD.IADD R15, R5, 0x1, R10 ;  /* 0x00000001050f7824 */ /* 0x000fe200078e020a */
[----:B------:R-:W-:Y:S01]  /*a9b0*/  ULDC UR50, c[0x0][0x9e4] ;  /* 0x0002790000327ab9 */ /* 0x000fe20000000800 */
[----:B------:R-:W-:Y:S01]  /*a9c0*/  ULDC UR5, c[0x0][0x9d8] ;  /* 0x0002760000057ab9 */ /* 0x000fe20000000800 */
[----:B------:R-:W-:Y:S01]  /*a9d0*/  LOP3.LUT R13, RZ, R21, RZ, 0x33, !PT ;  /* 0x00000015ff0d7212 */ /* 0x000fe200078e33ff */
[----:B------:R-:W-:-:S06]  /*a9e0*/  ULDC UR54, c[0x0][0x9e0] ;  /* 0x0002780000367ab9 */ /* 0x000fcc0000000800 */
.L_x_3982:
[----:B------:R-:W-:-:S04]  /*a9f0*/  UIADD3 UR6, UR4, 0x1, URZ ;  /* 0x0000000104067890 */ /* 0x000fc8000fffe03f */
[----:B------:R-:W-:-:S04]  /*aa00*/  UISETP.NE.AND UP1, UPT, UR6, 0x2, UPT ;  /* 0x000000020600788c */ /* 0x000fc8000bf25270 */
[----:B------:R-:W-:Y:S02]  /*aa10*/  USEL UR36, URZ, 0x1, UP1 ;  /* 0x000000013f247887 */ /* 0x000fe40008800000 */
[----:B------:R-:W-:Y:S02]  /*aa20*/  USEL UR37, UR6, URZ, UP1 ;  /* 0x0000003f06257287 */ /* 0x000fe40008800000 */
[----:B------:R-:W-:Y:S01]  /*aa30*/  ULOP3.LUT UR36, UR38, UR36, URZ, 0x3c, !UPT ;  /* 0x0000002426247292 */ /* 0x000fe2000f8e3c3f */
[----:B------:R-:W-:Y:S11]  /*aa40*/  @!P0 BRA `(.L_x_3966) ;  /* 0x0000000000048947 */ /* 0x000ff60003800000 */
[----:B------:R-:W-:Y:S01]  /*aa50*/  BPT.TRAP 0x1 ;  /* 0x000000040000795c */ /* 0x000fe20000300000 */
.L_x_3966:
[----:B------:R-:W-:Y:S01]  /*aa60*/  ULEA UR6, UR37, UR39, 0x3 ;  /* 0x0000002725067291 */ /* 0x000fe2000f8e183f */
[----:B------:R-:W-:-:S05]  /*aa70*/  IMAD.U32 R3, RZ, RZ, UR36 ;  /* 0x00000024ff037e24 */ /* 0x000fca000f8e00ff */
[----:B------:R-:W-:-:S04]  /*aa80*/  SHF.L.U32 R3, R3, 0x1f, RZ ;  /* 0x0000001f03037819 */ /* 0x000fc800000006ff */
[----:B------:R0:W1:Y:S01]  /*aa90*/  SYNCS.PHASECHK.TRANS64.TRYWAIT P1, [UR6+0x30830], R3 ;  /* 0x03083003ff0075a7 */ /* 0x0000620008020146 */
[----:B------:R-:W-:Y:S05]  /*aaa0*/  @!P0 BRA `(.L_x_3967) ;  /* 0x0000000000048947 */ /* 0x000fea0003800000 */
[----:B------:R-:W-:Y:S01]  /*aab0*/  BPT.TRAP 0x1 ;  /* 0x000000040000795c */ /* 0x000fe20000300000 */
.L_x_3967:
[----:B-1----:R-:W-:Y:S05]  /*aac0*/  @P1 BRA `(.L_x_3968) ;  /* 0x0000000000081947 */ /* 0x002fea0003800000 */
[----:B------:R-:W1:Y:S02]  /*aad0*/  SYNCS.PHASECHK.TRANS64.TRYWAIT P1, [UR6+0x30830], R3 ;  /* 0x03083003ff0075a7 */ /* 0x000e640008020146 */
[----:B-1----:R-:W-:Y:S05]  /*aae0*/  @!P1 BRA `(.L_x_3969) ;  /* 0x000000c400349947 */ /* 0x002fea0003800000 */
.L_x_3968:
        /* <DEDUP_REMOVED lines=167> */
.L_x_3970:
[----:B------:R-:W-:Y:S01]  /*b560*/  ULEA UR7, UR4, UR39, 0x3 ;  /* 0x0000002704077291 */ /* 0x000fe2000f8e183f */
[----:B------:R-:W-:-:S05]  /*b570*/  IMAD.U32 R0, RZ, RZ, UR38 ;  /* 0x00000026ff007e24 */ /* 0x000fca000f8e00ff */
[----:B------:R-:W-:-:S04]  /*b580*/  SHF.L.U32 R0, R0, 0x1f, RZ ;  /* 0x0000001f00007819 */ /* 0x000fc800000006ff */
[----:B------:R2:W3:Y:S01]  /*b590*/  SYNCS.PHASECHK.TRANS64.TRYWAIT P1, [UR7+0x30850], R0 ;  /* 0x03085000ff0075a7 */ /* 0x0004e20008020147 */
[----:B------:R-:W-:Y:S05]  /*b5a0*/  @!P0 BRA `(.L_x_3971) ;  /* 0x0000000000048947 */ /* 0x000fea0003800000 */
[----:B------:R-:W-:Y:S01]  /*b5b0*/  BPT.TRAP 0x1 ;  /* 0x000000040000795c */ /* 0x000fe20000300000 */
.L_x_3971:
[----:B---3--:R-:W-:Y:S05]  /*b5c0*/  @P1 BRA `(.L_x_3972) ;  /* 0x0000000000081947 */ /* 0x008fea0003800000 */
[----:B------:R-:W3:Y:S02]  /*b5d0*/  SYNCS.PHASECHK.TRANS64.TRYWAIT P1, [UR7+0x30850], R0 ;  /* 0x03085000ff0075a7 */ /* 0x000ee40008020147 */
[----:B---3--:R-:W-:Y:S05]  /*b5e0*/  @!P1 BRA `(.L_x_3973) ;  /* 0x000000b8008c9947 */ /* 0x008fea0003800000 */
.L_x_3972:
[----:B------:R-:W-:Y:S01]  /*b5f0*/  UIADD3 UR10, UR39, 0x400, URZ ;  /* 0x00000400270a7890 */ /* 0x000fe2000fffe03f */
[----:B------:R-:W-:Y:S01]  /*b600*/  WARPGROUP.ARRIVE ;  /* 0x00000000000079c5 */ /* 0x000fe20000000000 */
[----:B------:R-:W-:-:S05]  /*b610*/  UMOV UR11, 0x40000040 ;  /* 0x40000040000b7882 */ /* 0x000fca0000000000 */
[----:B------:R-:W3:Y:S01]  /*b620*/  S2R R194, SR_TID.X ;  /* 0x0000000000c27919 */ /* 0x000ee20000002100 */
[----:B------:R-:W-:Y:S01]  /*b630*/  USHF.R.U32.HI UR10, URZ, 0x4, UR10 ;  /* 0x000000043f0a7899 */ /* 0x000fe2000801160a */
[----:B------:R-:W-:Y:S02]  /*b640*/  IMAD.U32 R2, RZ, RZ, UR6 ;  /* 0x00000006ff027e24 */ /* 0x000fe4000f8e00ff */
[----:B-1----:R-:W-:Y:S01]  /*b650*/  FMUL.FTZ R4, R120, UR5 ;  /* 0x0000000578047c20 */ /* 0x002fe20008410000 */
[----:B0-2---:R-:W-:Y:S01]  /*b660*/  FMUL.FTZ R0, R122, UR5 ;  /* 0x000000057a007c20 */ /* 0x005fe20008410000 */
        /* <DEDUP_REMOVED lines=46> */
[----:B------:R-:W-:Y:S01]  /*b950*/  HGMMA.64x192x16.F32 R24, R184, gdesc[UR8].tnspB, R24, gsb0 ;  /* 0x42e00008b8187df0 */ /* 0x000fe20008000818 */
[----:B------:R-:W-:Y:S01]  /*b960*/  UIADD3 UR10, UR4, 0x100, URZ ;  /* 0x00000100040a7890 */ /* 0x000fe2000fffe03f */
[----:B------:R-:W-:Y:S01]  /*b970*/  UMOV UR11, 0x40000040 ;  /* 0x40000040000b7882 */ /* 0x000fe20000000000 */
[----:B------:R-:W-:Y:S02]  /*b980*/  WARPGROUP.DEPBAR.LE gsb0, 0x0 ;  /* 0x00008000000079c5 */ /* 0x000fe40000010000 */
[----:B------:R-:W-:Y:S01]  /*b990*/  WARPGROUP.ARRIVE ;  /* 0x00000000000079c5 */ /* 0x000fe20000000000 */
[----:B------:R-:W-:-:S14]  /*b9a0*/  IMAD R187, R11, -0x60, RZ ;  /* 0xffffffa00bbb7824 */ /* 0x000fdc00078e02ff */
        /* <DEDUP_REMOVED lines=62> */
[----:B------:R-:W-:Y:S01]  /*bd90*/  IADD3 R148, R187, 0x1, R16 ;  /* 0x00000001bb947810 */ /* 0x000fe20007ffe010 */
[----:B------:R-:W0:Y:S04]  /*bda0*/  MUFU.TANH R172, R172 ;  /* 0x000000ac00ac7308 */ /* 0x000e280000002400 */
[----:B------:R-:W-:-:S02]  /*bdb0*/  IMAD.IADD R3, R148, 0x1, -R17 ;  /* 0x0000000194037824 */ /* 0x000fc400078e0a11 */
[C---:B------:R-:W-:Y:S02]  /*bdc0*/  IMAD R148, R18.reuse, -0x2, R187 ;  /* 0xfffffffe12947824 */ /* 0x040fe400078e02bb */
[----:B------:R-:W0:Y:S01]  /*bdd0*/  MUFU.TANH R173, R173 ;  /* 0x000000ad00ad7308 */ /* 0x000e220000002400 */
[----:B------:R-:W-:-:S04]  /*bde0*/  IMAD R3, R18, -0x2, R3 ;  /* 0xfffffffe12037824 */ /* 0x000fc800078e0203 */
        /* <DEDUP_REMOVED lines=17> */
[----:B------:R0:W-:Y:S01]  /*bf00*/  @!P1 SYNCS.ARRIVE.TRANS64.RED.A1T0 RZ, [R2+URZ], RZ ;  /* 0x000000ff02ff99a7 */ /* 0x0001e2000810043f */
[----:B------:R-:W-:-:S13]  /*bf10*/  PLOP3.LUT P1, PT, PT, PT, UP0, 0x40, 0x0 ;  /* 0x000000000000781c */ /* 0x000fda0003f2e808 */
[----:B01234-:R-:W-:Y:S05]  /*bf20*/  @P1 BRA `(.L_x_3974) ;  /* 0x0000000000581947 */ /* 0x01ffea0003800000 */
[----:B------:R-:W-:Y:S01]  /*bf30*/  ISETP.GT.AND P1, PT, R15, -0x1, PT ;  /* 0xffffffff0f00780c */ /* 0x000fe20003f24270 */
[----:B------:R-:W-:-:S12]  /*bf40*/  BSSY B0, `(.L_x_3975) ;  /* 0x0000011000007945 */ /* 0x000fd80003800000 */
[----:B------:R-:W-:Y:S05]  /*bf50*/  @P1 BRA `(.L_x_3976) ;  /* 0x0000000000241947 */ /* 0x000fea0003800000 */
[----:B------:R-:W-:Y:S01]  /*bf60*/  IMAD.U32 R151, RZ, RZ, UR50 ;  /* 0x00000032ff977e24 */ /* 0x000fe2000f8e00ff */
[----:B------:R-:W-:-:S04]  /*bf70*/  IADD3 R149, R5, R16, -R17 ;  /* 0x0000001005957210 */ /* 0x000fc80007ffe811 */
[----:B------:R-:W-:Y:S02]  /*bf80*/  ISETP.NE.AND P1, PT, R151, 0x1, PT ;  /* 0x000000019700780c */ /* 0x000fe40003f25270 */
[----:B------:R-:W-:-:S11]  /*bf90*/  LOP3.LUT R149, RZ, R149, RZ, 0x33, !PT ;  /* 0x00000095ff957212 */ /* 0x000fd600078e33ff */
[----:B------:R-:W0:Y:S02]  /*bfa0*/  @P1 LDC.64 R2, c[0x0][0x9e8] ;  /* 0x00027a00ff021b82 */ /* 0x000e240000000a00 */
[----:B0-----:R-:W-:-:S05]  /*bfb0*/  @P1 IMAD.HI.U32 R2, R149, R2, RZ ;  /* 0x0000000295021227 */ /* 0x001fca00078e00ff */
[----:B------:R-:W-:-:S04]  /*bfc0*/  @P1 SHF.R.U32.HI R149, RZ, R3, R2 ;  /* 0x00000003ff951219 */ /* 0x000fc80000011602 */
[----:B------:R-:W-:Y:S01]  /*bfd0*/  LOP3.LUT R149, RZ, R149, RZ, 0x33, !PT ;  /* 0x00000095ff957212 */ /* 0x000fe200078e33ff */
[----:B------:R-:W-:Y:S06]  /*bfe0*/  BRA `(.L_x_3977) ;  /* 0x0000000000187947 */ /* 0x000fec0003800000 */
.L_x_3976:
[----:B------:R-:W-:Y:S02]  /*bff0*/  IMAD.U32 R151, RZ, RZ, UR50 ;  /* 0x00000032ff977e24 */ /* 0x000fe4000f8e00ff */
[----:B------:R-:W-:-:S03]  /*c000*/  IMAD.MOV.U32 R149, RZ, RZ, R15 ;  /* 0x000000ffff957224 */ /* 0x000fc600078e000f */
[----:B------:R-:W-:-:S13]  /*c010*/  ISETP.NE.AND P1, PT, R151, 0x1, PT ;  /* 0x000000019700780c */ /* 0x000fda0003f25270 */
[----:B------:R-:W0:Y:S02]  /*c020*/  @P1 LDC.64 R2, c[0x0][0x9e8] ;  /* 0x00027a00ff021b82 */ /* 0x000e240000000a00 */
[----:B0-----:R-:W-:-:S05]  /*c030*/  @P1 IMAD.HI.U32 R2, R15, R2, RZ ;  /* 0x000000020f021227 */ /* 0x001fca00078e00ff */
[----:B------:R-:W-:-:S07]  /*c040*/  @P1 SHF.R.U32.HI R149, RZ, R3, R2 ;  /* 0x00000003ff951219 */ /* 0x000fce0000011602 */
.L_x_3977:
[----:B------:R-:W-:Y:S05]  /*c050*/  BSYNC B0 ;  /* 0x0000000000007941 */ /* 0x000fea0003800000 */
.L_x_3975:
[----:B------:R-:W-:-:S05]  /*c060*/  IMAD R3, R149, R151, R148 ;  /* 0x0000009795037224 */ /* 0x000fca00078e0294 */
[----:B------:R-:W-:Y:S02]  /*c070*/  VIADDMNMX R152, R3, R151, R152, PT ;  /* 0x0000009703987246 */ /* 0x000fe40003800198 */
[----:B------:R-:W-:-:S07]  /*c080*/  VIMNMX R154, R154, R3, !PT ;  /* 0x000000039a9a7248 */ /* 0x000fce0007fe0100 */
.L_x_3974:
        /* <DEDUP_REMOVED lines=95> */
[----:B------:R-:W-:-:S02]  /*c680*/  ISETP.GT.AND P4, PT, R154, 0x50, !P3 ;  /* 0x000000509a00780c */ /* 0x000fc40005f84270 */
[----:B------:R-:W-:Y:S02]  /*c690*/  IADD3 R144, R158, 0x8, R5 ;  /* 0x000000089e907810 */ /* 0x000fe40007ffe005 */
        /* <DEDUP_REMOVED lines=33> */
.L_x_3980:
[----:B------:R-:W-:Y:S02]  /*c8b0*/  IMAD.U32 R150, RZ, RZ, UR50 ;  /* 0x00000032ff967e24 */ /* 0x000fe4000f8e00ff */
[----:B------:R-:W-:-:S03]  /*c8c0*/  IMAD.MOV.U32 R187, RZ, RZ, R21 ;  /* 0x000000ffffbb7224 */ /* 0x000fc600078e0015 */
[----:B------:R-:W-:-:S13]  /*c8d0*/  ISETP.NE.AND P6, PT, R150, 0x1, PT ;  /* 0x000000019600780c */ /* 0x000fda0003fc5270 */
[----:B------:R-:W0:Y:S02]  /*c8e0*/  @P6 LDC.64 R2, c[0x0][0x9e8] ;  /* 0x00027a00ff026b82 */ /* 0x000e240000000a00 */
[----:B0-----:R-:W-:-:S05]  /*c8f0*/  @P6 IMAD.HI.U32 R2, R21, R2, RZ ;  /* 0x0000000215026227 */ /* 0x001fca00078e00ff */
[----:B------:R-:W-:-:S07]  /*c900*/  @P6 SHF.R.U32.HI R187, RZ, R3, R2 ;  /* 0x00000003ffbb6219 */ /* 0x000fce0000011602 */
.L_x_3981:
[----:B------:R-:W-:Y:S05]  /*c910*/  BSYNC B0 ;  /* 0x0000000000007941 */ /* 0x000fea0003800000 */
.L_x_3979:
[----:B------:R-:W-:-:S05]  /*c920*/  IMAD R3, R187, R150, R148 ;  /* 0x00000096bb037224 */ /* 0x000fca00078e0294 */
[----:B------:R-:W-:Y:S02]  /*c930*/  VIADDMNMX R142, R3, R150, R142, PT ;  /* 0x00000096038e7246 */ /* 0x000fe4000380018e */
[----:B------:R-:W-:-:S07]  /*c940*/  VIMNMX R144, R144, R3, !PT ;  /* 0x0000000390907248 */ /* 0x000fce0007fe0100 */
.L_x_3978:
[C---:B------:R-:W-:Y:S01]  /*c950*/  ISETP.GT.AND P1, PT, R144.reuse, 0x1, !P1 ;  /* 0x000000019000780c */ /* 0x040fe20004f24270 */
[----:B------:R-:W-:Y:S01]  /*c960*/  UMOV UR38, UR36 ;  /* 0x0000002400267c82 */ /* 0x000fe20008000000 */
[----:B------:R-:W-:Y:S01]  /*c970*/  ISETP.GT.AND P2, PT, R144, 0x8, !P2 ;  /* 0x000000089000780c */ /* 0x000fe20005744270 */
[----:B------:R-:W-:Y:S01]  /*c980*/  UMOV UR4, UR37 ;  /* 0x0000002500047c82 */ /* 0x000fe20008000000 */
[C---:B------:R-:W-:Y:S02]  /*c990*/  ISETP.LT.OR P1, PT, R142.reuse, 0x2, P1 ;  /* 0x000000028e00780c */ /* 0x040fe40000f21670 */
[----:B------:R-:W-:Y:S02]  /*c9a0*/  ISETP.LT.OR P2, PT, R142, 0x9, P2 ;  /* 0x000000098e00780c */ /* 0x000fe40001741670 */
[----:B------:R-:W-:Y:S02]  /*c9b0*/  FSEL R215, R10, -INF , !P1 ;  /* 0xff8000000ad77808 */ /* 0x000fe40004800000 */
[----:B------:R-:W-:Y:S01]  /*c9c0*/  ISETP.NE.AND P1, PT, R162, RZ, PT ;  /* 0x000000ffa200720c */ /* 0x000fe20003f25270 */
[----:B------:R-:W0:Y:S01]  /*c9d0*/  LDC R10, c[0x0][0x988] ;  /* 0x00026200ff0a7b82 */ /* 0x000e220000000800 */
[----:B------:R-:W-:-:S02]  /*c9e0*/  FSEL R187, R20, -INF , !P2 ;  /* 0xff80000014bb7808 */ /* 0x000fc40005000000 */
[----:B------:R-:W-:Y:S02]  /*c9f0*/  ISETP.GT.AND P1, PT, R144, 0x9, !P1 ;  /* 0x000000099000780c */ /* 0x000fe40004f24270 */
[----:B------:R-:W-:Y:S02]  /*ca00*/  ISETP.NE.AND P2, PT, R170, RZ, PT ;  /* 0x000000ffaa00720c */ /* 0x000fe40003f45270 */
        /* <DEDUP_REMOVED lines=62> */
[----:B------:R-:W-:Y:S01]  /*cdf0*/  ISETP.NE.AND P1, PT, R182, RZ, PT ;  /* 0x000000ffb600720c */ /* 0x000fe20003f25270 */
[----:B------:R-:W1:Y:S01]  /*ce00*/  SHFL.BFLY PT, R3, R2, 0x2, 0x1f ;  /* 0x0c401f0002037f89 */ /* 0x000e6200000e0000 */
[----:B------:R-:W-:-:S02]  /*ce10*/  ISETP.NE.AND P6, PT, R192, RZ, PT ;  /* 0x000000ffc000720c */ /* 0x000fc40003fc5270 */
[C---:B------:R-:W-:Y:S02]  /*ce20*/  ISETP.GT.AND P1, PT, R144.reuse, 0x31, !P1 ;  /* 0x000000319000780c */ /* 0x040fe40004f24270 */
[----:B------:R-:W-:Y:S02]  /*ce30*/  ISETP.GT.AND P3, PT, R144, 0x50, !P3 ;  /* 0x000000509000780c */ /* 0x000fe40005f64270 */
[----:B------:R-:W-:Y:S02]  /*ce40*/  ISETP.LT.OR P1, PT, R142, 0x32, P1 ;  /* 0x000000328e00780c */ /* 0x000fe40000f21670 */
[----:B------:R-:W-:Y:S02]  /*ce50*/  ISETP.GT.AND P4, PT, R144, 0x51, !P4 ;  /* 0x000000519000780c */ /* 0x000fe40006784270 */
[----:B------:R-:W-:Y:S02]  /*ce60*/  FSEL R121, R134, -INF , !P1 ;  /* 0xff80000086797808 */ /* 0x000fe40004800000 */
[----:B------:R-:W-:-:S02]  /*ce70*/  ISETP.NE.AND P1, PT, R184, RZ, PT ;  /* 0x000000ffb800720c */ /* 0x000fc40003f25270 */
[----:B------:R-:W-:Y:S02]  /*ce80*/  ISETP.LT.OR P3, PT, R142, 0x51, P3 ;  /* 0x000000518e00780c */ /* 0x000fe40001f61670 */
[C---:B------:R-:W-:Y:S02]  /*ce90*/  ISETP.GT.AND P1, PT, R144.reuse, 0x38, !P1 ;  /* 0x000000389000780c */ /* 0x040fe40004f24270 */
[----:B------:R-:W-:Y:S02]  /*cea0*/  ISETP.GT.AND P5, PT, R144, 0x58, !P5 ;  /* 0x000000589000780c */ /* 0x000fe40006fa4270 */
[C---:B------:R-:W-:Y:S02]  /*ceb0*/  ISETP.LT.OR P1, PT, R142.reuse, 0x39, P1 ;  /* 0x000000398e00780c */ /* 0x040fe40000f21670 */
[----:B------:R-:W-:Y:S02]  /*cec0*/  ISETP.LT.OR P4, PT, R142, 0x52, P4 ;  /* 0x000000528e00780c */ /* 0x000fe40002781670 */
[----:B------:R-:W-:-:S02]  /*ced0*/  FSEL R125, R136, -INF , !P1 ;  /* 0xff800000887d7808 */ /* 0x000fc40004800000 */
[----:B------:R-:W-:Y:S02]  /*cee0*/  ISETP.NE.AND P1, PT, R186, RZ, PT ;  /* 0x000000ffba00720c */ /* 0x000fe40003f25270 */
[----:B-1----:R-:W-:Y:S02]  /*cef0*/  FMNMX.FTZ R3, R2, R3, !PT ;  /* 0x0000000302037209 */ /* 0x002fe40007810000 */
[----:B------:R-:W-:Y:S02]  /*cf00*/  ISETP.GT.AND P1, PT, R144, 0x39, !P1 ;  /* 0x000000399000780c */ /* 0x000fe40004f24270 */
[C---:B------:R-:W-:Y:S01]  /*cf10*/  ISETP.LT.OR P5, PT, R142.reuse, 0x59, P5 ;  /* 0x000000598e00780c */ /* 0x040fe20002fa1670 */
[----:B------:R-:W1:Y:S01]  /*cf20*/  SHFL.BFLY PT, R4, R3, 0x1, 0x1f ;  /* 0x0c201f0003047f89 */ /* 0x000e6200000e0000 */
[----:B------:R-:W-:-:S04]  /*cf30*/  ISETP.LT.OR P1, PT, R142, 0x3a, P1 ;  /* 0x0000003a8e00780c */ /* 0x000fc80000f21670 */
[----:B------:R-:W-:Y:S02]  /*cf40*/  FSEL R135, R135, -INF , !P1 ;  /* 0xff80000087877808 */ /* 0x000fe40004800000 */
[----:B------:R-:W-:-:S04]  /*cf50*/  ISETP.NE.AND P1, PT, R188, RZ, PT ;  /* 0x000000ffbc00720c */ /* 0x000fc80003f25270 */
[----:B------:R-:W-:-:S04]  /*cf60*/  ISETP.GT.AND P1, PT, R144, 0x40, !P1 ;  /* 0x000000409000780c */ /* 0x000fc80004f24270 */
[----:B------:R-:W-:-:S04]  /*cf70*/  ISETP.LT.OR P1, PT, R142, 0x41, P1 ;  /* 0x000000418e00780c */ /* 0x000fc80000f21670 */
[----:B------:R-:W-:Y:S02]  /*cf80*/  FSEL R123, R138, -INF , !P1 ;  /* 0xff8000008a7b7808 */ /* 0x000fe40004800000 */
[----:B------:R-:W-:Y:S02]  /*cf90*/  ISETP.NE.AND P1, PT, R190, RZ, PT ;  /* 0x000000ffbe00720c */ /* 0x000fe40003f25270 */
[----:B-1----:R-:W-:Y:S02]  /*cfa0*/  FMNMX.FTZ R4, R3, R4, !PT ;  /* 0x0000000403047209 */ /* 0x002fe40007810000 */
        /* <DEDUP_REMOVED lines=61> */
[-C--:B------:R-:W-:Y:S01]  /*d380*/  FFMA.FTZ R151, R167, R10.reuse, -R0 ;  /* 0x0000000aa7977223 */ /* 0x080fe20000010800 */
[----:B------:R-:W-:Y:S01]  /*d390*/  FMUL.FTZ R0, R153, R10 ;  /* 0x0000000a99007220 */ /* 0x000fe20000410000 */
[----:B------:R-:W-:Y:S01]  /*d3a0*/  FMNMX.FTZ R2, R129, R2, !PT ;  /* 0x0000000281027209 */ /* 0x000fe20007810000 */
[----:B------:R-:W-:Y:S01]  /*d3b0*/  MUFU.EX2 R219, R219 ;  /* 0x000000db00db7308 */ /* 0x000fe20000000800 */
[----:B------:R-:W-:-:S02]  /*d3c0*/  LOP3.LUT P6, RZ, R194, 0x7f, RZ, 0xc0, !PT ;  /* 0x0000007fc2ff7812 */ /* 0x000fc400078cc0ff */
[----:B------:R-:W-:-:S04]  /*d3d0*/  FMNMX.FTZ R2, R121, R2, !PT ;  /* 0x0000000279027209 */ /* 0x000fc80007810000 */
[----:B------:R-:W-:Y:S01]  /*d3e0*/  FMNMX.FTZ R2, R125, R2, !PT ;  /* 0x000000027d027209 */ /* 0x000fe20007810000 */
[----:B------:R-:W0:Y:S03]  /*d3f0*/  MUFU.EX2 R0, R0 ;  /* 0x0000000000007308 */ /* 0x000e260000000800 */
[----:B------:R-:W-:-:S04]  /*d400*/  FMNMX.FTZ R2, R135, R2, !PT ;  /* 0x0000000287027209 */ /* 0x000fc80007810000 */
        /* <DEDUP_REMOVED lines=13> */
[----:B------:R-:W-:Y:S01]  /*d4e0*/  MUFU.EX2 R184, R184 ;  /* 0x000000b800b87308 */ /* 0x000fe20000000800 */
[----:B--2---:R-:W-:Y:S02]  /*d4f0*/  FADD.FTZ R132, R190, R9 ;  /* 0x00000009be847221 */ /* 0x004fe40000010000 */
[----:B------:R-:W-:-:S05]  /*d500*/  FMNMX.FTZ R2, R179, R2, !PT ;  /* 0x00000002b3027209 */ /* 0x000fca0007810000 */
[----:B------:R-:W1:Y:S01]  /*d510*/  SHFL.BFLY PT, R3, R2, 0x2, 0x1f ;  /* 0x0c401f0002037f89 */ /* 0x000e6200000e0000 */
[----:B------:R-:W-:Y:S01]  /*d520*/  MUFU.EX2 R173, R173 ;  /* 0x000000ad00ad7308 */ /* 0x000fe20000000800 */
[C---:B0-----:R-:W-:Y:S01]  /*d530*/  FADD.FTZ R9, R171.reuse, R132 ;  /* 0x00000084ab097221 */ /* 0x041fe20000010000 */
[----:B------:R-:W-:-:S06]  /*d540*/  F2FP.F16.F32.PACK_AB R190, R171, R190 ;  /* 0x000000beabbe723e */ /* 0x000fcc00000000ff */
[----:B------:R-:W-:Y:S08]  /*d550*/  MUFU.EX2 R186, R186 ;  /* 0x000000ba00ba7308 */ /* 0x000ff00000000800 */
[----:B------:R-:W-:Y:S01]  /*d560*/  MUFU.EX2 R169, R169 ;  /* 0x000000a900a97308 */ /* 0x000fe20000000800 */
[----:B-1----:R-:W-:-:S07]  /*d570*/  FMNMX.FTZ R3, R2, R3, !PT ;  /* 0x0000000302037209 */ /* 0x002fce0007810000 */
[----:B------:R-:W-:Y:S01]  /*d580*/  MUFU.EX2 R180, R180 ;  /* 0x000000b400b47308 */ /* 0x000fe20000000800 */
[----:B------:R-:W0:Y:S07]  /*d590*/  SHFL.BFLY PT, R2, R3, 0x1, 0x1f ;  /* 0x0c201f0003027f89 */ /* 0x000e2e00000e0000 */
[----:B------:R-:W-:Y:S08]  /*d5a0*/  MUFU.EX2 R182, R182 ;  /* 0x000000b600b67308 */ /* 0x000ff00000000800 */
[----:B------:R-:W-:Y:S08]  /*d5b0*/  MUFU.EX2 R133, R133 ;  /* 0x0000008500857308 */ /* 0x000ff00000000800 */
[----:B------:R-:W-:Y:S01]  /*d5c0*/  MUFU.EX2 R176, R176 ;  /* 0x000000b000b07308 */ /* 0x000fe20000000800 */
[----:B0-----:R-:W-:-:S04]  /*d5d0*/  FMNMX.FTZ R3, R3, R2, !PT ;  /* 0x0000000203037209 */ /* 0x001fc80007810000 */
[C---:B------:R-:W-:Y:S01]  /*d5e0*/  FSETP.NEU.FTZ.AND P1, PT, R3.reuse, -INF , PT ;  /* 0xff8000000300780b */ /* 0x040fe20003f3d000 */
[CC--:B------:R-:W-:Y:S02]  /*d5f0*/  FMUL.FTZ R122, R3.reuse, R10.reuse ;  /* 0x0000000a037a7220 */ /* 0x0c0fe40000410000 */
[----:B------:R-:W-:Y:S01]  /*d600*/  MUFU.EX2 R141, R141 ;  /* 0x0000008d008d7308 */ /* 0x000fe20000000800 */
[----:B------:R-:W-:Y:S02]  /*d610*/  FSEL R157, R3, RZ, P1 ;  /* 0x000000ff039d7208 */ /* 0x000fe40000800000 */
[----:B------:R-:W-:Y:S02]  /*d620*/  FSEL R122, R122, RZ, P1 ;  /* 0x000000ff7a7a7208 */ /* 0x000fe40000800000 */
[----:B------:R-:W-:Y:S01]  /*d630*/  ISETP.GT.AND P1, PT, R11, UR61, PT ;  /* 0x0000003d0b007c0c */ /* 0x000fe2000bf24270 */
[----:B------:R-:W-:Y:S02]  /*d640*/  FADD.FTZ R157, -R157, R14 ;  /* 0x0000000e9d9d7221 */ /* 0x000fe40000010100 */
[----:B------:R-:W-:Y:S01]  /*d650*/  MUFU.EX2 R178, R178 ;  /* 0x000000b200b27308 */ /* 0x000fe20000000800 */
[-CC-:B------:R-:W-:Y:S01]  /*d660*/  FFMA.FTZ R153, R221, R10.reuse, -R122.reuse ;  /* 0x0000000add997223 */ /* 0x180fe2000001087a */
        /* <DEDUP_REMOVED lines=18> */
[----:B------:R-:W-:Y:S01]  /*d790*/  FFMA.FTZ R137, R137, R10, -R122 ;  /* 0x0000000a89897223 */ /* 0x000fe2000001087a */
[----:B------:R-:W-:-:S02]  /*d7a0*/  IMAD.U32 R129, RZ, RZ, UR7 ;  /* 0x00000007ff817e24 */ /* 0x000fc4000f8e00ff */
[-CC-:B------:R-:W-:Y:S01]  /*d7b0*/  FFMA.FTZ R139, R139, R10.reuse, -R122.reuse ;  /* 0x0000000a8b8b7223 */ /* 0x180fe2000001087a */
[-CC-:B------:R-:W-:Y:S01]  /*d7c0*/  FFMA.FTZ R217, R217, R10.reuse, -R122.reuse ;  /* 0x0000000ad9d97223 */ /* 0x180fe2000001087a */
[----:B------:R-:W0:Y:S01]  /*d7d0*/  MUFU.EX2 R12, R12 ;  /* 0x0000000c000c7308 */ /* 0x000e220000000800 */
[----:B------:R-:W-:Y:S02]  /*d7e0*/  @!P6 VIADD R129, R129, 0x30860 ;  /* 0x000308608181e836 */ /* 0x000fe40000000000 */
[-CC-:B------:R-:W-:Y:S01]  /*d7f0*/  FFMA.FTZ R175, R175, R10.reuse, -R122.reuse ;  /* 0x0000000aafaf7223 */ /* 0x180fe2000001087a */
[-CC-:B------:R-:W-:Y:S01]  /*d800*/  FFMA.FTZ R165, R165, R10.reuse, -R122.reuse ;  /* 0x0000000aa5a57223 */ /* 0x180fe2000001087a */
[----:B------:R-:W-:Y:S01]  /*d810*/  FFMA.FTZ R177, R177, R10, -R122 ;  /* 0x0000000ab1b17223 */ /* 0x000fe2000001087a */
[----:B------:R-:W-:Y:S01]  /*d820*/  VIADD R11, R11, 0xffffffff ;  /* 0xffffffff0b0b7836 */ /* 0x000fe20000000000 */
[----:B------:R-:W-:Y:S01]  /*d830*/  @!P6 PRMT R129, RZ, 0x654, R129 ;  /* 0x00000654ff81e816 */ /* 0x000fe20000000081 */
[----:B------:R-:W-:Y:S03]  /*d840*/  MUFU.EX2 R20, R20 ;  /* 0x0000001400147308 */ /* 0x000fe60000000800 */
[----:B------:R1:W-:Y:S05]  /*d850*/  @!P6 SYNCS.ARRIVE.TRANS64.RED.A1T0 RZ, [R129+URZ], RZ ;  /* 0x000000ff81ffe9a7 */ /* 0x0003ea000810043f */
[----:B------:R-:W2:Y:S01]  /*d860*/  MUFU.EX2 R155, R155 ;  /* 0x0000009b009b7308 */ /* 0x000ea20000000800 */
[----:B0-----:R-:W-:-:S07]  /*d870*/  F2FP.F16.F32.PACK_AB R189, R12, R153 ;  /* 0x000000990cbd723e */ /* 0x001fce00000000ff */
[----:B------:R0:W-:Y:S08]  /*d880*/  MUFU.EX2 R14, R130 ;  /* 0x00000082000e7308 */ /* 0x0001f00000000800 */
[----:B------:R-:W3:Y:S01]  /*d890*/  MUFU.EX2 R185, R185 ;  /* 0x000000b900b97308 */ /* 0x000ee20000000800 */
[----:B0-----:R-:W-:Y:S01]  /*d8a0*/  FADD.FTZ R130, R184, R9 ;  /* 0x00000009b8827221 */ /* 0x001fe20000010000 */
[----:B------:R-:W-:Y:S01]  /*d8b0*/  FFMA.FTZ R9, R2, R8, R153 ;  /* 0x0000000802097223 */ /* 0x000fe20000010099 */
[----:B------:R-:W-:-:S02]  /*d8c0*/  F2FP.F16.F32.PACK_AB R184, R173, R184 ;  /* 0x000000b8adb8723e */ /* 0x000fc400000000ff */
[----:B------:R-:W-:Y:S01]  /*d8d0*/  FADD.FTZ R121, R173, R130 ;  /* 0x00000082ad797221 */ /* 0x000fe20000010000 */
[----:B------:R-:W-:Y:S01]  /*d8e0*/  FADD.FTZ R9, R12, R9 ;  /* 0x000000090c097221 */ /* 0x000fe20000010000 */
[----:B--2---:R-:W-:Y:S01]  /*d8f0*/  F2FP.F16.F32.PACK_AB R191, R155, R20 ;  /* 0x000000149bbf723e */ /* 0x004fe200000000ff */
[----:B------:R-:W0:Y:S01]  /*d900*/  MUFU.EX2 R120, R120 ;  /* 0x0000007800787308 */ /* 0x000e220000000800 */
[----:B------:R-:W-:Y:S01]  /*d910*/  FADD.FTZ R132, R186, R121 ;  /* 0x00000079ba847221 */ /* 0x000fe20000010000 */
[----:B------:R-:W-:Y:S01]  /*d920*/  FADD.FTZ R130, R20, R9 ;  /* 0x0000000914827221 */ /* 0x000fe20000010000 */
[-CC-:B------:R-:W-:Y:S01]  /*d930*/  FFMA.FTZ R121, R135, R10.reuse, -R122.reuse ;  /* 0x0000000a87797223 */ /* 0x180fe2000001087a */
[----:B------:R-:W-:Y:S01]  /*d940*/  FFMA.FTZ R122, R179, R10, -R122 ;  /* 0x0000000ab37a7223 */ /* 0x000fe2000001087a */
[----:B------:R-:W-:Y:S01]  /*d950*/  FADD.FTZ R9, R169, R132 ;  /* 0x00000084a9097221 */ /* 0x000fe20000010000 */
[----:B------:R-:W-:Y:S01]  /*d960*/  FADD.FTZ R130, R155, R130 ;  /* 0x000000829b827221 */ /* 0x000fe20000010000 */
[----:B------:R-:W-:Y:S01]  /*d970*/  F2FP.F16.F32.PACK_AB R186, R169, R186 ;  /* 0x000000baa9ba723e */ /* 0x000fe200000000ff */
[----:B------:R-:W2:Y:S01]  /*d980*/  MUFU.EX2 R187, R187 ;  /* 0x000000bb00bb7308 */ /* 0x000ea20000000800 */
[----:B------:R-:W-:Y:S01]  /*d990*/  FADD.FTZ R132, R180, R9 ;  /* 0x00000009b4847221 */ /* 0x000fe20000010000 */
[----:B---3--:R-:W-:Y:S01]  /*d9a0*/  FADD.FTZ R9, R185, R130 ;  /* 0x00000082b9097221 */ /* 0x008fe20000010000 */
[----:B------:R-:W-:Y:S01]  /*d9b0*/  F2FP.F16.F32.PACK_AB R180, R131, R180 ;  /* 0x000000b483b4723e */ /* 0x000fe200000000ff */
[----:B------:R-:W-:-:S04]  /*d9c0*/  IMAD.MOV.U32 R12, RZ, RZ, R4 ;  /* 0x000000ffff0c7224 */ /* 0x000fc800078e0004 */
[----:B------:R-:W3:Y:S01]  /*d9d0*/  MUFU.EX2 R124, R124 ;  /* 0x0000007c007c7308 */ /* 0x000ee20000000800 */
[C---:B0-----:R-:W-:Y:S01]  /*d9e0*/  FADD.FTZ R130, R120.reuse, R9 ;  /* 0x0000000978827221 */ /* 0x041fe20000010000 */
[----:B------:R-:W-:-:S06]  /*d9f0*/  F2FP.F16.F32.PACK_AB R185, R120, R185 ;  /* 0x000000b978b9723e */ /* 0x000fcc00000000ff */
[----:B------:R-:W0:Y:S01]  /*da00*/  MUFU.EX2 R181, R181 ;  /* 0x000000b500b57308 */ /* 0x000e220000000800 */
[----:B--2---:R-:W-:-:S07]  /*da10*/  FADD.FTZ R9, R187, R130 ;  /* 0x00000082bb097221 */ /* 0x004fce0000010000 */
[----:B------:R-:W2:Y:S01]  /*da20*/  MUFU.EX2 R126, R126 ;  /* 0x0000007e007e7308 */ /* 0x000ea20000000800 */
[C---:B---3--:R-:W-:Y:S01]  /*da30*/  FADD.FTZ R130, R124.reuse, R9 ;  /* 0x000000097c827221 */ /* 0x048fe20000010000 */
[----:B------:R-:W-:-:S06]  /*da40*/  F2FP.F16.F32.PACK_AB R187, R124, R187 ;  /* 0x000000bb7cbb723e */ /* 0x000fcc00000000ff */
[----:B------:R-:W3:Y:S01]  /*da50*/  MUFU.EX2 R183, R183 ;  /* 0x000000b700b77308 */ /* 0x000ee20000000800 */
[----:B0-----:R-:W-:-:S07]  /*da60*/  FADD.FTZ R9, R181, R130 ;  /* 0x00000082b5097221 */ /* 0x001fce0000010000 */
[----:B------:R-:W0:Y:S01]  /*da70*/  MUFU.EX2 R127, R127 ;  /* 0x0000007f007f7308 */ /* 0x000e220000000800 */
[C---:B--2---:R-:W-:Y:S01]  /*da80*/  FADD.FTZ R130, R126.reuse, R9 ;  /* 0x000000097e827221 */ /* 0x044fe20000010000 */
[----:B------:R-:W-:-:S06]  /*da90*/  F2FP.F16.F32.PACK_AB R181, R126, R181 ;  /* 0x000000b57eb5723e */ /* 0x000fcc00000000ff */
[----:B------:R-:W2:Y:S01]  /*daa0*/  MUFU.EX2 R128, R128 ;  /* 0x0000008000807308 */ /* 0x000ea20000000800 */
[----:B---3--:R-:W-:Y:S01]  /*dab0*/  FADD.FTZ R9, R183, R130 ;  /* 0x00000082b7097221 */ /* 0x008fe20000010000 */
[----:B------:R-:W-:-:S03]  /*dac0*/  F2FP.F16.F32.PACK_AB R183, R14, R183 ;  /* 0x000000b70eb7723e */ /* 0x000fc600000000ff */
[----:B------:R-:W-:Y:S01]  /*dad0*/  FADD.FTZ R130, R14, R9 ;  /* 0x000000090e827221 */ /* 0x000fe20000010000 */
[----:B------:R-:W-:Y:S02]  /*dae0*/  IMAD.MOV.U32 R14, RZ, RZ, R3 ;  /* 0x000000ffff0e7224 */ /* 0x000fe400078e0003 */
[----:B------:R3:W4:Y:S01]  /*daf0*/  MUFU.EX2 R8, R125 ;  /* 0x0000007d00087308 */ /* 0x0007220000000800 */
[----:B0-----:R-:W-:-:S07]  /*db00*/  FADD.FTZ R9, R127, R130 ;  /* 0x000000827f097221 */ /* 0x001fce0000010000 */
[----:B------:R-:W0:Y:S01]  /*db10*/  MUFU.EX2 R143, R143 ;  /* 0x0000008f008f7308 */ /* 0x000e220000000800 */
[----:B---3--:R-:W-:Y:S01]  /*db20*/  FADD.FTZ R125, R131, R132 ;  /* 0x00000084837d7221 */ /* 0x008fe20000010000 */
[----:B--2---:R-:W-:-:S03]  /*db30*/  FADD.FTZ R9, R128, R9 ;  /* 0x0000000980097221 */ /* 0x004fc60000010000 */
[----:B------:R-:W-:Y:S01]  /*db40*/  FADD.FTZ R132, R182, R125 ;  /* 0x0000007db6847221 */ /* 0x000fe20000010000 */
[C---:B------:R-:W-:Y:S02]  /*db50*/  F2FP.F16.F32.PACK_AB R182, R133.reuse, R182 ;  /* 0x000000b685b6723e */ /* 0x040fe400000000ff */
[----:B------:R-:W2:Y:S01]  /*db60*/  MUFU.EX2 R121, R121 ;  /* 0x0000007900797308 */ /* 0x000ea20000000800 */
[----:B------:R-:W-:Y:S01]  /*db70*/  FADD.FTZ R125, R133, R132 ;  /* 0x00000084857d7221 */ /* 0x000fe20000010000 */
[----:B----4-:R-:W-:-:S03]  /*db80*/  FADD.FTZ R130, R8, R9 ;  /* 0x0000000908827221 */ /* 0x010fc60000010000 */
[----:B------:R-:W-:Y:S01]  /*db90*/  FADD.FTZ R132, R176, R125 ;  /* 0x0000007db0847221 */ /* 0x000fe20000010000 */
[C---:B------:R-:W-:Y:S02]  /*dba0*/  F2FP.F16.F32.PACK_AB R176, R141.reuse, R176 ;  /* 0x000000b08db0723e */ /* 0x040fe400000000ff */
[----:B------:R-:W3:Y:S01]  /*dbb0*/  MUFU.EX2 R172, R172 ;  /* 0x000000ac00ac7308 */ /* 0x000ee20000000800 */
[----:B------:R-:W-:-:S04]  /*dbc0*/  FADD.FTZ R125, R141, R132 ;  /* 0x000000848d7d7221 */ /* 0x000fc80000010000 */
[----:B------:R-:W-:Y:S01]  /*dbd0*/  FADD.FTZ R132, R178, R125 ;  /* 0x0000007db2847221 */ /* 0x000fe20000010000 */
[C---:B0-----:R-:W-:Y:S02]  /*dbe0*/  F2FP.F16.F32.PACK_AB R178, R143.reuse, R178 ;  /* 0x000000b28fb2723e */ /* 0x041fe400000000ff */
[----:B------:R-:W0:Y:S01]  /*dbf0*/  MUFU.EX2 R123, R123 ;  /* 0x0000007b007b7308 */ /* 0x000e220000000800 */
[----:B------:R-:W-:Y:S01]  /*dc00*/  FADD.FTZ R125, R143, R132 ;  /* 0x000000848f7d7221 */ /* 0x000fe20000010000 */
[C---:B--2---:R-:W-:Y:S01]  /*dc10*/  FADD.FTZ R130, R121.reuse, R130 ;  /* 0x0000008279827221 */ /* 0x044fe20000010000 */
[----:B------:R-:W-:-:S05]  /*dc20*/  F2FP.F16.F32.PACK_AB R179, R121, R8 ;  /* 0x0000000879b3723e */ /* 0x000fca00000000ff */
        /* <DEDUP_REMOVED lines=8> */
[C---:B---3--:R-:W-:Y:S01]  /*dcb0*/  FADD.FTZ R130, R137.reuse, R130 ;  /* 0x0000008289827221 */ /* 0x048fe20000010000 */
[----:B------:R-:W-:-:S06]  /*dcc0*/  F2FP.F16.F32.PACK_AB R173, R137, R123 ;  /* 0x0000007b89ad723e */ /* 0x000fcc00000000ff */
[----:B------:R-:W3:Y:S01]  /*dcd0*/  MUFU.EX2 R147, R147 ;  /* 0x0000009300937308 */ /* 0x000ee20000000800 */
[----:B0-----:R-:W-:-:S07]  /*dce0*/  FADD.FTZ R132, R174, R125 ;  /* 0x0000007dae847221 */ /* 0x001fce0000010000 */
[----:B------:R-:W0:Y:S01]  /*dcf0*/  MUFU.EX2 R217, R217 ;  /* 0x000000d900d97308 */ /* 0x000e220000000800 */
[----:B--2---:R-:W-:-:S07]  /*dd00*/  FADD.FTZ R130, R139, R130 ;  /* 0x000000828b827221 */ /* 0x004fce0000010000 */
[----:B------:R-:W2:Y:S01]  /*dd10*/  MUFU.EX2 R168, R168 ;  /* 0x000000a800a87308 */ /* 0x000ea20000000800 */
[C---:B---3--:R-:W-:Y:S01]  /*dd20*/  FADD.FTZ R9, R147.reuse, R132 ;  /* 0x0000008493097221 */ /* 0x048fe20000010000 */
[----:B------:R-:W-:-:S06]  /*dd30*/  F2FP.F16.F32.PACK_AB R174, R147, R174 ;  /* 0x000000ae93ae723e */ /* 0x000fcc00000000ff */
[----:B-1----:R1:W3:Y:S01]  /*dd40*/  MUFU.EX2 R129, R175 ;  /* 0x000000af00817308 */ /* 0x0022e20000000800 */
[----:B0-----:R-:W-:-:S07]  /*dd50*/  FADD.FTZ R130, R217, R130 ;  /* 0x00000082d9827221 */ /* 0x001fce0000010000 */
[----:B------:R-:W0:Y:S01]  /*dd60*/  MUFU.EX2 R149, R149 ;  /* 0x0000009500957308 */ /* 0x000e220000000800 */
[----:B--2---:R-:W-:Y:S01]  /*dd70*/  FADD.FTZ R132, R168, R9 ;  /* 0x00000009a8847221 */ /* 0x004fe20000010000 */
[----:B-1----:R-:W-:-:S06]  /*dd80*/  F2FP.F16.F32.PACK_AB R175, R217, R139 ;  /* 0x0000008bd9af723e */ /* 0x002fcc00000000ff */
[----:B------:R-:W1:Y:S01]  /*dd90*/  MUFU.EX2 R165, R165 ;  /* 0x000000a500a57308 */ /* 0x000e620000000800 */
[----:B---3--:R-:W-:-:S07]  /*dda0*/  FADD.FTZ R130, R129, R130 ;  /* 0x0000008281827221 */ /* 0x008fce0000010000 */
[----:B------:R-:W2:Y:S01]  /*ddb0*/  MUFU.EX2 R170, R170 ;  /* 0x000000aa00aa7308 */ /* 0x000ea20000000800 */
[C---:B0-----:R-:W-:Y:S01]  /*ddc0*/  FADD.FTZ R9, R149.reuse, R132 ;  /* 0x0000008495097221 */ /* 0x041fe20000010000 */
[----:B------:R-:W-:-:S06]  /*ddd0*/  F2FP.F16.F32.PACK_AB R168, R149, R168 ;  /* 0x000000a895a8723e */ /* 0x000fcc00000000ff */
[----:B------:R0:W3:Y:S01]  /*dde0*/  MUFU.EX2 R171, R177 ;  /* 0x000000b100ab7308 */ /* 0x0000e20000000800 */
[C---:B-1----:R-:W-:Y:S01]  /*ddf0*/  FADD.FTZ R130, R165.reuse, R130 ;  /* 0x00000082a5827221 */ /* 0x042fe20000010000 */
[----:B------:R-:W-:-:S06]  /*de00*/  F2FP.F16.F32.PACK_AB R169, R165, R129 ;  /* 0x00000081a5a9723e */ /* 0x000fcc00000000ff */
[----:B------:R-:W1:Y:S01]  /*de10*/  MUFU.EX2 R151, R151 ;  /* 0x0000009700977308 */ /* 0x000e620000000800 */
[----:B--2---:R-:W-:Y:S01]  /*de20*/  FADD.FTZ R132, R170, R9 ;  /* 0x00000009aa847221 */ /* 0x004fe20000010000 */
[----:B0-----:R-:W-:-:S06]  /*de30*/  F2FP.F16.F32.PACK_AB R177, R128, R127 ;  /* 0x0000007f80b1723e */ /* 0x001fcc00000000ff */
[----:B------:R-:W0:Y:S01]  /*de40*/  MUFU.EX2 R122, R122 ;  /* 0x0000007a007a7308 */ /* 0x000e220000000800 */
[----:B---3--:R-:W-:Y:S01]  /*de50*/  FADD.FTZ R130, R171, R130 ;  /* 0x00000082ab827221 */ /* 0x008fe20000010000 */
[C---:B-1----:R-:W-:Y:S01]  /*de60*/  FADD.FTZ R9, R151.reuse, R132 ;  /* 0x0000008497097221 */ /* 0x042fe20000010000 */
[----:B------:R-:W-:Y:S02]  /*de70*/  F2FP.F16.F32.PACK_AB R170, R151, R170 ;  /* 0x000000aa97aa723e */ /* 0x000fe400000000ff */
[C---:B0-----:R-:W-:Y:S01]  /*de80*/  FADD.FTZ R8, R122.reuse, R130 ;  /* 0x000000827a087221 */ /* 0x041fe20000010000 */
[----:B------:R-:W-:Y:S01]  /*de90*/  F2FP.F16.F32.PACK_AB R171, R122, R171 ;  /* 0x000000ab7aab723e */ /* 0x000fe200000000ff */
[----:B------:R-:W-:Y:S06]  /*dea0*/  @P1 BRA `(.L_x_3982) ;  /* 0xffffffc800d01947 */ /* 0x000fec000383ffff */
.L_x_3965:
        /* <DEDUP_REMOVED lines=99> */
.L_x_3983:
[----:B------:R-:W-:Y:S01]  /*e4e0*/  ULEA UR5, UR37, UR39, 0x3 ;  /* 0x0000002725057291 */ /* 0x000fe2000f8e183f */
[----:B------:R-:W-:-:S05]  /*e4f0*/  IMAD.U32 R0, RZ, RZ, UR36 ;  /* 0x00000024ff007e24 */ /* 0x000fca000f8e00ff */
[----:B------:R-:W-:-:S04]  /*e500*/  SHF.L.U32 R0, R0, 0x1f, RZ ;  /* 0x0000001f00007819 */ /* 0x000fc800000006ff */
[----:B------:R0:W1:Y:S01]  /*e510*/  SYNCS.PHASECHK.TRANS64.TRYWAIT P1, [UR5+0x30850], R0 ;  /* 0x03085000ff0075a7 */ /* 0x0000620008020145 */
[----:B------:R-:W-:Y:S05]  /*e520*/  @!P0 BRA `(.L_x_3984) ;  /* 0x0000000000048947 */ /* 0x000fea0003800000 */
[----:B------:R-:W-:Y:S01]  /*e530*/  BPT.TRAP 0x1 ;  /* 0x000000040000795c */ /* 0x000fe20000300000 */
.L_x_3984:
[----:B-1----:R-:W-:Y:S05]  /*e540*/  @P1 BRA `(.L_x_3985) ;  /* 0x0000000000081947 */ /* 0x002fea0003800000 */
[----:B------:R-:W1:Y:S02]  /*e550*/  SYNCS.PHASECHK.TRANS64.TRYWAIT P0, [UR5+0x30850], R0 ;  /* 0x03085000ff0075a7 */ /* 0x000e640008000145 */
[----:B-1----:R-:W-:Y:S05]  /*e560*/  @!P0 BRA `(.L_x_3986) ;  /* 0x0000008800c48947 */ /* 0x002fea0003800000 */
.L_x_3985:
[----:B------:R-:W-:Y:S01]  /*e570*/  UIADD3 UR39, UR39, 0x400, URZ ;  /* 0x0000040027277890 */ /* 0x000fe2000fffe03f */
[----:B------:R-:W-:Y:S01]  /*e580*/  WARPGROUP.ARRIVE ;  /* 0x00000000000079c5 */ /* 0x000fe20000000000 */
[----:B------:R-:W-:Y:S01]  /*e590*/  UMOV UR7, 0x40000040 ;  /* 0x4000004000077882 */ /* 0x000fe20000000000 */
[----:B-1----:R-:W1:Y:S01]  /*e5a0*/  SHFL.BFLY PT, R5, R8, 0x2, 0x1f ;  /* 0x0c401f0008057f89 */ /* 0x002e6200000e0000 */
[----:B------:R-:W-:Y:S01]  /*e5b0*/  USHF.R.U32.HI UR39, URZ, 0x4, UR39 ;  /* 0x000000043f277899 */ /* 0x000fe20008011627 */
[----:B------:R-:W-:Y:S01]  /*e5c0*/  IMAD.U32 R14, RZ, RZ, UR5 ;  /* 0x00000005ff0e7e24 */ /* 0x000fe2000f8e00ff */
[----:B------:R-:W-:Y:S01]  /*e5d0*/  R2UR UR8, R199 ;  /* 0x00000000c70872ca */ /* 0x000fe200000e0000 */
[----:B0-----:R-:W0:Y:S01]  /*e5e0*/  SHFL.BFLY PT, R0, R9, 0x2, 0x1f ;  /* 0x0c401f0009007f89 */ /* 0x001e2200000e0000 */
[----:B------:R-:W-:Y:S01]  /*e5f0*/  ULOP3.LUT UR39, UR39, 0x3fff, URZ, 0xc0, !UPT ;  /* 0x00003fff27277892 */ /* 0x000fe2000f8ec03f */
[----:B------:R-:W2:Y:S03]  /*e600*/  S2R R13, SR_TID.X ;  /* 0x00000000000d7919 */ /* 0x000ea60000002100 */
        /* <DEDUP_REMOVED lines=8> */
[----:B-1----:R-:W-:Y:S01]  /*e690*/  FADD.FTZ R2, R5, R8 ;  /* 0x0000000805027221 */ /* 0x002fe20000010000 */
[----:B------:R-:W-:Y:S01]  /*e6a0*/  UMOV UR7, 0x40000040 ;  /* 0x4000004000077882 */ /* 0x000fe20000000000 */
[----:B------:R-:W-:-:S02]  /*e6b0*/  IMAD.MOV.U32 R8, RZ, RZ, RZ ;  /* 0x000000ffff087224 */ /* 0x000fc400078e00ff */
[----:B0-----:R-:W-:Y:S01]  /*e6c0*/  FADD.FTZ R0, R0, R9 ;  /* 0x0000000900007221 */ /* 0x001fe20000010000 */
[----:B------:R-:W-:Y:S01]  /*e6d0*/  IMAD.U32 R199, RZ, RZ, UR8 ;  /* 0x00000008ffc77e24 */ /* 0x000fe2000f8e00ff */
[----:B------:R-:W0:Y:S01]  /*e6e0*/  SHFL.BFLY PT, R7, R2, 0x1, 0x1f ;  /* 0x0c201f0002077f89 */ /* 0x000e2200000e0000 */
[----:B------:R-:W-:-:S03]  /*e6f0*/  USEL UR37, UR37, URZ, UP0 ;  /* 0x0000003f25257287 */ /* 0x000fc60008000000 */
[----:B------:R-:W1:Y:S01]  /*e700*/  SHFL.BFLY PT, R5, R0, 0x1, 0x1f ;  /* 0x0c201f0000057f89 */ /* 0x000e6200000e0000 */
[----:B--2---:R-:W-:Y:S01]  /*e710*/  LOP3.LUT P2, RZ, R13, 0x7f, RZ, 0xc0, !PT ;  /* 0x0000007f0dff7812 */ /* 0x004fe2000784c0ff */
[----:B0-----:R-:W-:Y:S01]  /*e720*/  FADD.FTZ R12, R2, R7 ;  /* 0x00000007020c7221 */ /* 0x001fe20000010000 */
[----:B------:R-:W-:Y:S02]  /*e730*/  IMAD.MOV.U32 R2, RZ, RZ, -0x800000 ;  /* 0xff800000ff027424 */ /* 0x000fe400078e00ff */
[----:B-1----:R-:W-:Y:S02]  /*e740*/  FADD.FTZ R11, R0, R5 ;  /* 0x00000005000b7221 */ /* 0x002fe40000010000 */
[----:B------:R-:W-:Y:S01]  /*e750*/  FSETP.NE.FTZ.AND P1, PT, R12, RZ, PT ;  /* 0x000000ff0c00720b */ /* 0x000fe20003f35000 */
[----:B------:R-:W-:Y:S02]  /*e760*/  IMAD.MOV.U32 R5, RZ, RZ, RZ ;  /* 0x000000ffff057224 */ /* 0x000fe400078e00ff */
[----:B------:R-:W-:Y:S01]  /*e770*/  IMAD.MOV.U32 R0, RZ, RZ, -0x800000 ;  /* 0xff800000ff007424 */ /* 0x000fe200078e00ff */
[----:B------:R-:W-:-:S09]  /*e780*/  FSETP.NE.FTZ.AND P0, PT, R11, RZ, PT ;  /* 0x000000ff0b00720b */ /* 0x000fd20003f15000 */
[----:B------:R-:W0:Y:S01]  /*e790*/  @P1 MUFU.LG2 R9, R12 ;  /* 0x0000000c00091308 */ /* 0x000e220000000c00 */
[----:B------:R-:W-:-:S03]  /*e7a0*/  @P1 FMUL.FTZ R13, R10, 0.69314718246459960938 ;  /* 0x3f3172180a0d1820 */ /* 0x000fc60000410000 */
[----:B------:R-:W-:-:S04]  /*e7b0*/  @P0 FMUL.FTZ R7, R10, 0.69314718246459960938 ;  /* 0x3f3172180a070820 */ /* 0x000fc80000410000 */
[----:B------:R-:W1:Y:S08]  /*e7c0*/  @P0 MUFU.LG2 R6, R11 ;  /* 0x0000000b00060308 */ /* 0x000e700000000c00 */
[----:B------:R-:W2:Y:S01]  /*e7d0*/  @P1 MUFU.RCP R8, R12 ;  /* 0x0000000c00081308 */ /* 0x000ea20000001000 */
[----:B0-----:R-:W-:Y:S01]  /*e7e0*/  @P1 FMUL.FTZ R10, R9, 0.69314718246459960938 ;  /* 0x3f317218090a1820 */ /* 0x001fe20000410000 */
[----:B------:R-:W-:-:S03]  /*e7f0*/  @!P2 VIADD R9, R14, 0x30860 ;  /* 0x000308600e09a836 */ /* 0x000fc60000000000 */
[----:B------:R-:W-:Y:S02]  /*e800*/  @P1 FFMA.FTZ R0, R13, R3, R10 ;  /* 0x000000030d001223 */ /* 0x000fe4000001000a */
[----:B------:R-:W-:Y:S01]  /*e810*/  @!P2 PRMT R9, RZ, 0x654, R9 ;  /* 0x00000654ff09a816 */ /* 0x000fe20000000009 */
[----:B------:R-:W0:Y:S01]  /*e820*/  @P0 MUFU.RCP R5, R11 ;  /* 0x0000000b00050308 */ /* 0x000e220000001000 */
[----:B-1----:R-:W-:-:S04]  /*e830*/  @P0 FMUL.FTZ R6, R6, 0.69314718246459960938 ;  /* 0x3f31721806060820 */ /* 0x002fc80000410000 */
[----:B------:R-:W-:Y:S01]  /*e840*/  @P0 FFMA.FTZ R2, R7, R4, R6 ;  /* 0x0000000407020223 */ /* 0x000fe20000010006 */
[----:B------:R-:W-:Y:S01]  /*e850*/  PLOP3.LUT P0, PT, PT, PT, PT, 0x8, 0x0 ;  /* 0x000000000000781c */ /* 0x000fe20003f0e170 */
        /* <DEDUP_REMOVED lines=28> */
[-C--:B--2---:R-:W-:Y:S01]  /*ea20*/  FMUL.FTZ R126, R43, R8.reuse ;  /* 0x000000082b7e7220 */ /* 0x084fe20000410000 */
        /* <DEDUP_REMOVED lines=94> */
[----:B-1----:R-:W-:-:S07]  /*f010*/  FMUL.FTZ R119, R119, R8 ;  /* 0x0000000877777220 */ /* 0x002fce0000410000 */
.L_x_3916:
        /* <DEDUP_REMOVED lines=35> */
[----:B------:R-:W-:Y:S01]  /*f250*/  R2UR UR4, R198 ;  /* 0x00000000c60472ca */ /* 0x000fe200000e0000 */
[----:B------:R-:W-:-:S03]  /*f260*/  IMAD.WIDE R4, R203, 0x2, R16 ;  /* 0x00000002cb047825 */ /* 0x000fc600078e0210 */
[C---:B------:R-:W-:Y:S02]  /*f270*/  LOP3.LUT R21, R4.reuse, 0x380, RZ, 0xc0, !PT ;  /* 0x0000038004157812 */ /* 0x040fe400078ec0ff */
[C---:B------:R-:W-:Y:S02]  /*f280*/  IADD3 R75, P2, R4.reuse, 0x20, RZ ;  /* 0x00000020044b7810 */ /* 0x040fe40007f5e0ff */
[C---:B------:R-:W-:Y:S02]  /*f290*/  IADD3 R95, P1, R4.reuse, 0x40, RZ ;  /* 0x00000040045f7810 */ /* 0x040fe40007f3e0ff */
[C---:B------:R-:W-:Y:S01]  /*f2a0*/  IADD3 R133, P6, R4.reuse, 0x60, RZ ;  /* 0x0000006004857810 */ /* 0x040fe20007fde0ff */
[--C-:B------:R-:W-:Y:S01]  /*f2b0*/  IMAD.X R9, RZ, RZ, R5.reuse, P2 ;  /* 0x000000ffff097224 */ /* 0x100fe200010e0605 */
[C---:B------:R-:W-:Y:S01]  /*f2c0*/  IADD3 R135, P5, R4.reuse, 0x4000, RZ ;  /* 0x0000400004877810 */ /* 0x040fe20007fbe0ff */
[--C-:B------:R-:W-:Y:S01]  /*f2d0*/  IMAD.X R11, RZ, RZ, R5.reuse, P1 ;  /* 0x000000ffff0b7224 */ /* 0x100fe200008e0605 */
[----:B------:R-:W-:Y:S01]  /*f2e0*/  SHF.R.U64 R21, R21, 0x3, RZ ;  /* 0x0000000315157819 */ /* 0x000fe200000012ff */
[--C-:B------:R-:W-:Y:S01]  /*f2f0*/  IMAD.X R13, RZ, RZ, R5.reuse, P6 ;  /* 0x000000ffff0d7224 */ /* 0x100fe200030e0605 */
[C---:B------:R-:W-:Y:S01]  /*f300*/  IADD3 R137, P0, R4.reuse, 0x4020, RZ ;  /* 0x0000402004897810 */ /* 0x040fe20007f1e0ff */
[--C-:B------:R-:W-:Y:S01]  /*f310*/  IMAD.X R15, RZ, RZ, R5.reuse, P5 ;  /* 0x000000ffff0f7224 */ /* 0x100fe200028e0605 */
[C---:B------:R-:W-:Y:S01]  /*f320*/  IADD3 R139, P4, R4.reuse, 0x4040, RZ ;  /* 0x00004040048b7810 */ /* 0x040fe20007f9e0ff */
[----:B------:R-:W-:Y:S01]  /*f330*/  UIMAD.WIDE UR8, UR4, 0x4, UR8 ;  /* 0x00000004040878a5 */ /* 0x000fe2000f8e0208 */
        /* <DEDUP_REMOVED lines=10> */
[----:B------:R-:W-:Y:S01]  /*f3e0*/  LOP3.LUT R4, R21, R4, RZ, 0x3c, !PT ;  /* 0x0000000415047212 */ /* 0x000fe200078e3cff */
[--C-:B------:R-:W-:Y:S01]  /*f3f0*/  IMAD.X R35, RZ, RZ, R5.reuse, P6 ;  /* 0x000000ffff237224 */ /* 0x100fe200030e0605 */
[----:B------:R-:W-:Y:S01]  /*f400*/  LOP3.LUT R8, R75, 0x380, RZ, 0xc0, !PT ;  /* 0x000003804b087812 */ /* 0x000fe200078ec0ff */
[----:B------:R-:W-:Y:S01]  /*f410*/  IMAD.X R21, RZ, RZ, R5, P5 ;  /* 0x000000ffff157224 */ /* 0x000fe200028e0605 */
[----:B------:R-:W-:-:S02]  /*f420*/  LOP3.LUT R10, R95, 0x380, RZ, 0xc0, !PT ;  /* 0x000003805f0a7812 */ /* 0x000fc400078ec0ff */
[----:B------:R-:W-:Y:S02]  /*f430*/  LOP3.LUT R12, R133, 0x380, RZ, 0xc0, !PT ;  /* 0x00000380850c7812 */ /* 0x000fe400078ec0ff */
[----:B------:R-:W-:Y:S02]  /*f440*/  LOP3.LUT R14, R135, 0x380, RZ, 0xc0, !PT ;  /* 0x00000380870e7812 */ /* 0x000fe400078ec0ff */
[----:B------:R-:W-:Y:S02]  /*f450*/  LOP3.LUT R24, R137, 0x380, RZ, 0xc0, !PT ;  /* 0x0000038089187812 */ /* 0x000fe400078ec0ff */
[----:B------:R-:W-:Y:S02]  /*f460*/  LOP3.LUT R26, R139, 0x380, RZ, 0xc0, !PT ;  /* 0x000003808b1a7812 */ /* 0x000fe400078ec0ff */
[----:B------:R-:W-:Y:S02]  /*f470*/  SHF.R.U64 R8, R8, 0x3, RZ ;  /* 0x0000000308087819 */ /* 0x000fe400000012ff */
[----:B------:R-:W-:-:S02]  /*f480*/  SHF.R.U64 R10, R10, 0x3, RZ ;  /* 0x000000030a0a7819 */ /* 0x000fc400000012ff */
[----:B------:R-:W-:Y:S02]  /*f490*/  LOP3.LUT R28, R141, 0x380, RZ, 0xc0, !PT ;  /* 0x000003808d1c7812 */ /* 0x000fe400078ec0ff */
[----:B------:R-:W-:Y:S02]  /*f4a0*/  LOP3.LUT R30, R143, 0x380, RZ, 0xc0, !PT ;  /* 0x000003808f1e7812 */ /* 0x000fe400078ec0ff */
[----:B------:R-:W-:Y:S02]  /*f4b0*/  MOV R132, R4 ;  /* 0x0000000400847202 */ /* 0x000fe40000000f00 */
[----:B------:R-:W-:Y:S02]  /*f4c0*/  F2FP.F16.F32.PACK_AB R4, R20, R7 ;  /* 0x000000071404723e */ /* 0x000fe400000000ff */
[----:B------:R-:W-:Y:S02]  /*f4d0*/  SHF.R.U64 R12, R12, 0x3, RZ ;  /* 0x000000030c0c7819 */ /* 0x000fe400000012ff */
[----:B------:R-:W-:-:S02]  /*f4e0*/  SHF.R.U64 R14, R14, 0x3, RZ ;  /* 0x000000030e0e7819 */ /* 0x000fc400000012ff */
[----:B------:R-:W-:Y:S02]  /*f4f0*/  F2FP.F16.F32.PACK_AB R5, R130, R131 ;  /* 0x000000838205723e */ /* 0x000fe400000000ff */
[----:B------:R-:W-:Y:S02]  /*f500*/  LOP3.LUT R20, R145, 0x380, RZ, 0xc0, !PT ;  /* 0x0000038091147812 */ /* 0x000fe400078ec0ff */
[----:B------:R-:W-:Y:S01]  /*f510*/  F2FP.F16.F32.PACK_AB R7, R129, R32 ;  /* 0x000000208107723e */ /* 0x000fe200000000ff */
[----:B------:R-:W-:Y:S01]  /*f520*/  BAR.SYNC.DEFER_BLOCKING 0x1, 0x100 ;  /* 0x0044000000007b1d */ /* 0x000fe20000010000 */
[----:B------:R-:W-:Y:S02]  /*f530*/  SHF.R.U64 R24, R24, 0x3, RZ ;  /* 0x0000000318187819 */ /* 0x000fe400000012ff */
[----:B------:R-:W-:Y:S02]  /*f540*/  SHF.R.U64 R26, R26, 0x3, RZ ;  /* 0x000000031a1a7819 */ /* 0x000fe400000012ff */
[----:B------:R-:W-:-:S02]  /*f550*/  LOP3.LUT R74, R149, 0x380, RZ, 0xc0, !PT ;  /* 0x00000380954a7812 */ /* 0x000fc400078ec0ff */
[----:B------:R-:W-:Y:S02]  /*f560*/  LOP3.LUT R8, R8, R75, RZ, 0x3c, !PT ;  /* 0x0000004b08087212 */ /* 0x000fe400078e3cff */
[----:B------:R-:W-:Y:S02]  /*f570*/  LOP3.LUT R10, R10, R95, RZ, 0x3c, !PT ;  /* 0x0000005f0a0a7212 */ /* 0x000fe400078e3cff */
[----:B------:R-:W-:Y:S02]  /*f580*/  SHF.R.U64 R28, R28, 0x3, RZ ;  /* 0x000000031c1c7819 */ /* 0x000fe400000012ff */
[----:B------:R-:W-:Y:S02]  /*f590*/  SHF.R.U64 R30, R30, 0x3, RZ ;  /* 0x000000031e1e7819 */ /* 0x000fe400000012ff */
[----:B------:R-:W-:Y:S02]  /*f5a0*/  LOP3.LUT R12, R12, R133, RZ, 0x3c, !PT ;  /* 0x000000850c0c7212 */ /* 0x000fe400078e3cff */
[----:B------:R-:W-:-:S02]  /*f5b0*/  LOP3.LUT R14, R14, R135, RZ, 0x3c, !PT ;  /* 0x000000870e0e7212 */ /* 0x000fc400078e3cff */
[----:B------:R-:W-:Y:S02]  /*f5c0*/  LOP3.LUT R34, R147, 0x380, RZ, 0xc0, !PT ;  /* 0x0000038093227812 */ /* 0x000fe400078ec0ff */
[----:B------:R-:W-:Y:S02]  /*f5d0*/  SHF.R.U64 R20, R20, 0x3, RZ ;  /* 0x0000000314147819 */ /* 0x000fe400000012ff */
[----:B------:R-:W-:Y:S01]  /*f5e0*/  LOP3.LUT R24, R24, R137, RZ, 0x3c, !PT ;  /* 0x0000008918187212 */ /* 0x000fe200078e3cff */
[----:B------:R0:W-:Y:S01]  /*f5f0*/  STSM.16.M88.4 [R132], R4 ;  /* 0x0000000484007844 */ /* 0x0001e20000000200 */
[----:B------:R-:W-:Y:S02]  /*f600*/  LOP3.LUT R26, R26, R139, RZ, 0x3c, !PT ;  /* 0x0000008b1a1a7212 */ /* 0x000fe400078e3cff */
[----:B------:R-:W-:Y:S02]  /*f610*/  SHF.R.U64 R74, R74, 0x3, RZ ;  /* 0x000000034a4a7819 */ /* 0x000fe400000012ff */
[----:B------:R-:W-:-:S02]  /*f620*/  LOP3.LUT R28, R28, R141, RZ, 0x3c, !PT ;  /* 0x0000008d1c1c7212 */ /* 0x000fc400078e3cff */
[----:B------:R-:W-:Y:S02]  /*f630*/  LOP3.LUT R30, R30, R143, RZ, 0x3c, !PT ;  /* 0x0000008f1e1e7212 */ /* 0x000fe400078e3cff */
[----:B------:R-:W-:Y:S02]  /*f640*/  MOV R131, R8 ;  /* 0x0000000800837202 */ /* 0x000fe40000000f00 */
[----:B------:R-:W-:Y:S02]  /*f650*/  MOV R130, R10 ;  /* 0x0000000a00827202 */ /* 0x000fe40000000f00 */
[----:B------:R-:W-:Y:S02]  /*f660*/  F2FP.F16.F32.PACK_AB R8, R41, R40 ;  /* 0x000000282908723e */ /* 0x000fe400000000ff */
[----:B------:R-:W-:Y:S02]  /*f670*/  F2FP.F16.F32.PACK_AB R9, R126, R123 ;  /* 0x0000007b7e09723e */ /* 0x000fe400000000ff */
[----:B0-----:R-:W-:-:S02]  /*f680*/  F2FP.F16.F32.PACK_AB R4, R120, R3 ;  /* 0x000000037804723e */ /* 0x001fc400000000ff */
[----:B------:R-:W-:Y:S02]  /*f690*/  F2FP.F16.F32.PACK_AB R5, R128, R125 ;  /* 0x0000007d8005723e */ /* 0x000fe400000000ff */
[----:B------:R-:W-:Y:S02]  /*f6a0*/  F2FP.F16.F32.PACK_AB R6, R37, R36 ;  /* 0x000000242506723e */ /* 0x000fe400000000ff */
[----:B------:R-:W-:Y:S02]  /*f6b0*/  F2FP.F16.F32.PACK_AB R7, R127, R124 ;  /* 0x0000007c7f07723e */ /* 0x000fe400000000ff */
[----:B------:R-:W-:Y:S02]  /*f6c0*/  F2FP.F16.F32.PACK_AB R10, R45, R44 ;  /* 0x0000002c2d0a723e */ /* 0x000fe400000000ff */
[----:B------:R-:W-:Y:S01]  /*f6d0*/  F2FP.F16.F32.PACK_AB R11, R47, R122 ;  /* 0x0000007a2f0b723e */ /* 0x000fe200000000ff */
[----:B------:R0:W-:Y:S01]  /*f6e0*/  STSM.16.M88.4 [R131], R4 ;  /* 0x0000000483007844 */ /* 0x0001e20000000200 */
[----:B------:R-:W-:-:S02]  /*f6f0*/  SHF.R.U64 R34, R34, 0x3, RZ ;  /* 0x0000000322227819 */ /* 0x000fc400000012ff */
[----:B------:R-:W-:Y:S01]  /*f700*/  LOP3.LUT R32, R20, R145, RZ, 0x3c, !PT ;  /* 0x0000009114207212 */ /* 0x000fe200078e3cff */
[----:B------:R1:W-:Y:S01]  /*f710*/  STSM.16.M88.4 [R130], R8 ;  /* 0x0000000882007844 */ /* 0x0003e20000000200 */
[----:B------:R-:W-:Y:S02]  /*f720*/  MOV R129, R12 ;  /* 0x0000000c00817202 */ /* 0x000fe40000000f00 */
[----:B------:R-:W-:Y:S02]  /*f730*/  MOV R121, R14 ;  /* 0x0000000e00797202 */ /* 0x000fe40000000f00 */
[----:B------:R-:W-:Y:S02]  /*f740*/  LOP3.LUT R20, R74, R149, RZ, 0x3c, !PT ;  /* 0x000000954a147212 */ /* 0x000fe400078e3cff */
[----:B------:R-:W-:Y:S02]  /*f750*/  MOV R95, R24 ;  /* 0x00000018005f7202 */ /* 0x000fe40000000f00 */
[----:B------:R-:W-:-:S02]  /*f760*/  MOV R94, R26 ;  /* 0x0000001a005e7202 */ /* 0x000fc40000000f00 */
[----:B------:R-:W-:Y:S02]  /*f770*/  F2FP.F16.F32.PACK_AB R12, R49, R48 ;  /* 0x00000030310c723e */ /* 0x000fe400000000ff */
[----:B------:R-:W-:Y:S02]  /*f780*/  F2FP.F16.F32.PACK_AB R13, R51, R50 ;  /* 0x00000032330d723e */ /* 0x000fe400000000ff */
[----:B------:R-:W-:Y:S02]  /*f790*/  F2FP.F16.F32.PACK_AB R14, R53, R52 ;  /* 0x00000034350e723e */ /* 0x000fe400000000ff */
[----:B------:R-:W-:Y:S02]  /*f7a0*/  F2FP.F16.F32.PACK_AB R15, R55, R54 ;  /* 0x00000036370f723e */ /* 0x000fe400000000ff */
[----:B------:R-:W-:Y:S02]  /*f7b0*/  MOV R75, R28 ;  /* 0x0000001c004b7202 */ /* 0x000fe40000000f00 */
[----:B------:R-:W-:Y:S01]  /*f7c0*/  MOV R74, R30 ;  /* 0x0000001e004a7202 */ /* 0x000fe20000000f00 */
[----:B------:R-:W-:Y:S01]  /*f7d0*/  STSM.16.M88.4 [R129], R12 ;  /* 0x0000000c81007844 */ /* 0x000fe20000000200 */
[----:B------:R-:W-:-:S02]  /*f7e0*/  F2FP.F16.F32.PACK_AB R24, R57, R56 ;  /* 0x000000383918723e */ /* 0x000fc400000000ff */
[----:B------:R-:W-:Y:S02]  /*f7f0*/  F2FP.F16.F32.PACK_AB R25, R59, R58 ;  /* 0x0000003a3b19723e */ /* 0x000fe400000000ff */
[----:B------:R-:W-:Y:S02]  /*f800*/  F2FP.F16.F32.PACK_AB R26, R61, R60 ;  /* 0x0000003c3d1a723e */ /* 0x000fe400000000ff */
[----:B------:R-:W-:Y:S02]  /*f810*/  F2FP.F16.F32.PACK_AB R27, R63, R62 ;  /* 0x0000003e3f1b723e */ /* 0x000fe400000000ff */
[----:B------:R-:W-:Y:S02]  /*f820*/  F2FP.F16.F32.PACK_AB R28, R65, R64 ;  /* 0x00000040411c723e */ /* 0x000fe400000000ff */
[----:B------:R-:W-:Y:S01]  /*f830*/  F2FP.F16.F32.PACK_AB R29, R67, R66 ;  /* 0x00000042431d723e */ /* 0x000fe200000000ff */
[----:B------:R-:W-:Y:S01]  /*f840*/  STSM.16.M88.4 [R121], R24 ;  /* 0x0000001879007844 */ /* 0x000fe20000000200 */
[----:B------:R-:W-:-:S02]  /*f850*/  F2FP.F16.F32.PACK_AB R30, R69, R68 ;  /* 0x00000044451e723e */ /* 0x000fc400000000ff */
[----:B------:R-:W-:Y:S02]  /*f860*/  F2FP.F16.F32.PACK_AB R31, R71, R70 ;  /* 0x00000046471f723e */ /* 0x000fe400000000ff */
[----:B------:R-:W-:Y:S02]  /*f870*/  LOP3.LUT R34, R34, R147, RZ, 0x3c, !PT ;  /* 0x0000009322227212 */ /* 0x000fe400078e3cff */
[----:B0-----:R-:W-:Y:S01]  /*f880*/  F2FP.F16.F32.PACK_AB R4, R73, R72 ;  /* 0x000000484904723e */ /* 0x001fe200000000ff */
[----:B------:R-:W-:Y:S01]  /*f890*/  STSM.16.M88.4 [R95], R28 ;  /* 0x0000001c5f007844 */ /* 0x000fe20000000200 */
[----:B------:R-:W-:Y:S02]  /*f8a0*/  F2FP.F16.F32.PACK_AB R5, R46, R39 ;  /* 0x000000272e05723e */ /* 0x000fe400000000ff */
[----:B------:R-:W-:Y:S02]  /*f8b0*/  F2FP.F16.F32.PACK_AB R6, R77, R76 ;  /* 0x0000004c4d06723e */ /* 0x000fe400000000ff */
[----:B------:R-:W-:-:S02]  /*f8c0*/  F2FP.F16.F32.PACK_AB R7, R79, R78 ;  /* 0x0000004e4f07723e */ /* 0x000fc400000000ff */
[----:B-1----:R-:W-:Y:S02]  /*f8d0*/  F2FP.F16.F32.PACK_AB R8, R81, R80 ;  /* 0x000000505108723e */ /* 0x002fe400000000ff */
[----:B------:R-:W-:Y:S01]  /*f8e0*/  F2FP.F16.F32.PACK_AB R9, R83, R82 ;  /* 0x000000525309723e */ /* 0x000fe200000000ff */
[----:B------:R0:W-:Y:S01]  /*f8f0*/  STSM.16.M88.4 [R94], R4 ;  /* 0x000000045e007844 */ /* 0x0001e20000000200 */
[----:B------:R-:W-:Y:S02]  /*f900*/  F2FP.F16.F32.PACK_AB R10, R85, R84 ;  /* 0x00000054550a723e */ /* 0x000fe400000000ff */
[----:B------:R-:W-:Y:S02]  /*f910*/  F2FP.F16.F32.PACK_AB R11, R87, R86 ;  /* 0x00000056570b723e */ /* 0x000fe400000000ff */
[----:B------:R-:W-:Y:S02]  /*f920*/  MOV R32, R32 ;  /* 0x0000002000207202 */ /* 0x000fe40000000f00 */
[----:B------:R-:W-:Y:S01]  /*f930*/  MOV R34, R34 ;  /* 0x0000002200227202 */ /* 0x000fe20000000f00 */
[----:B------:R1:W-:Y:S01]  /*f940*/  STSM.16.M88.4 [R75], R8 ;  /* 0x000000084b007844 */ /* 0x0003e20000000200 */
[----:B------:R-:W-:-:S02]  /*f950*/  MOV R20, R20 ;  /* 0x0000001400147202 */ /* 0x000fc40000000f00 */
[----:B------:R-:W-:Y:S01]  /*f960*/  PLOP3.LUT P0, PT, PT, PT, UP0, 0x80, 0x0 ;  /* 0x000000000000781c */ /* 0x000fe20003f0f008 */
[----:B------:R1:W-:Y:S04]  /*f970*/  STSM.16.M88.4 [R74], R88 ;  /* 0x000000584a007844 */ /* 0x0003e80000000200 */
[----:B------:R1:W-:Y:S01]  /*f980*/  STSM.16.M88.4 [R32], R96 ;  /* 0x0000006020007844 */ /* 0x0003e20000000200 */
[----:B0-----:R-:W-:Y:S02]  /*f990*/  IMAD.U32 R4, RZ, RZ, UR8 ;  /* 0x00000008ff047e24 */ /* 0x001fe4000f8e00ff */
[----:B------:R-:W-:Y:S01]  /*f9a0*/  IMAD.U32 R5, RZ, RZ, UR9 ;  /* 0x00000009ff057e24 */ /* 0x000fe2000f8e00ff */
[----:B------:R1:W-:Y:S01]  /*f9b0*/  STSM.16.M88.4 [R34], R104 ;  /* 0x0000006822007844 */ /* 0x0003e20000000200 */
[----:B------:R-:W-:-:S03]  /*f9c0*/  ULDC.64 UR8, c[0x0][0xbe0] ;  /* 0x0002f80000087ab9 */ /* 0x000fc60000000a00 */
[----:B------:R1:W-:Y:S01]  /*f9d0*/  STSM.16.M88.4 [R20], R112 ;  /* 0x0000007014007844 */ /* 0x0003e20000000200 */
[----:B------:R-:W-:Y:S06]  /*f9e0*/  BAR.SYNC.DEFER_BLOCKING 0x1, 0x100 ;  /* 0x0044000000007b1d */ /* 0x000fec0000010000 */
        /* <DEDUP_REMOVED lines=21> */
.L_x_3989:
[----:B------:R-:W-:Y:S01]  /*fb40*/  R2UR UR17, R197 ;  /* 0x00000000c51172ca */ /* 0x000fe200000e0000 */
[----:B------:R-:W-:Y:S01]  /*fb50*/  ULDC.64 UR12, c[0x0][0xb70] ;  /* 0x0002dc00000c7ab9 */ /* 0x000fe20000000a00 */
[----:B------:R-:W-:Y:S01]  /*fb60*/  R2UR UR15, R198 ;  /* 0x00000000c60f72ca */ /* 0x000fe200000e0000 */
[----:B------:R-:W-:Y:S01]  /*fb70*/  USHF.R.S32.HI UR11, URZ, 0x1f, UR4 ;  /* 0x0000001f3f0b7899 */ /* 0x000fe20008011404 */
[----:B------:R-:W-:Y:S01]  /*fb80*/  IADD3 R5, P3, R16, 0x3000, RZ ;  /* 0x0000300010057810 */ /* 0x000fe20007f7e0ff */
[----:B------:R-:W-:Y:S01]  /*fb90*/  UMOV UR10, UR4 ;  /* 0x00000004000a7c82 */ /* 0x000fe20008000000 */
[----:B------:R-:W-:Y:S01]  /*fba0*/  IMAD R10, R196, 0x80, R201 ;  /* 0x00000080c40a7824 */ /* 0x000fe200078e02c9 */
[----:B------:R-:W-:Y:S01]  /*fbb0*/  IADD3 R57, P0, R16, 0x4000, RZ ;  /* 0x0000400010397810 */ /* 0x000fe20007f1e0ff */
[----:B------:R-:W-:Y:S01]  /*fbc0*/  ULDC.64 UR18, c[0x0][0x208] ;  /* 0x0000820000127ab9 */ /* 0x000fe20000000a00 */
[----:B------:R-:W-:Y:S02]  /*fbd0*/  LOP3.LUT R4, R5, 0x380, RZ, 0xc0, !PT ;  /* 0x0000038005047812 */ /* 0x000fe400078ec0ff */
[----:B------:R-:W-:-:S02]  /*fbe0*/  SHF.R.S32.HI R3, RZ, 0x1f, R10 ;  /* 0x0000001fff037819 */ /* 0x000fc4000001140a */
[----:B------:R-:W-:Y:S01]  /*fbf0*/  USHF.R.S32.HI UR14, URZ, 0x1f, UR17 ;  /* 0x0000001f3f0e7899 */ /* 0x000fe20008011411 */
[----:B------:R-:W-:Y:S01]  /*fc00*/  SHF.R.U64 R4, R4, 0x3, RZ ;  /* 0x0000000304047819 */ /* 0x000fe200000012ff */
[----:B------:R-:W-:Y:S01]  /*fc10*/  UIMAD.WIDE.U32 UR8, UR17, UR12, UR10 ;  /* 0x0000000c110872a5 */ /* 0x000fe2000f8e000a */
[----:B------:R-:W-:Y:S01]  /*fc20*/  IADD3 R9, P4, R16, 0x2000, RZ ;  /* 0x0000200010097810 */ /* 0x000fe20007f9e0ff */
[----:B------:R-:W-:Y:S01]  /*fc30*/  UIMAD UR7, UR14, UR12, URZ ;  /* 0x0000000c0e0772a4 */ /* 0x000fe2000f8e023f */
[----:B------:R-:W-:Y:S02]  /*fc40*/  LOP3.LUT R4, R4, R5, RZ, 0x3c, !PT ;  /* 0x0000000504047212 */ /* 0x000fe400078e3cff */
[C---:B------:R-:W-:Y:S01]  /*fc50*/  IADD3 R45, P1, R16.reuse, 0x5000, RZ ;  /* 0x00005000102d7810 */ /* 0x040fe20007f3e0ff */
[----:B------:R-:W-:Y:S01]  /*fc60*/  UIMAD UR10, UR17, UR13, UR7 ;  /* 0x0000000d110a72a4 */ /* 0x000fe2000f8e0207 */
[----:B------:R-:W-:Y:S01]  /*fc70*/  LOP3.LUT R56, R57, 0x380, RZ, 0xc0, !PT ;  /* 0x0000038039387812 */ /* 0x000fe200078ec0ff */
[----:B------:R-:W-:Y:S01]  /*fc80*/  USHF.R.S32.HI UR7, URZ, 0x1f, UR15 ;  /* 0x0000001f3f077899 */ /* 0x000fe2000801140f */
[----:B------:R-:W-:Y:S01]  /*fc90*/  IADD3 R29, P2, R16, 0x6000, RZ ;  /* 0x00006000101d7810 */ /* 0x000fe20007f5e0ff */
[----:B------:R-:W-:Y:S01]  /*fca0*/  ULDC.64 UR12, c[0x0][0xb78] ;  /* 0x0002de00000c7ab9 */ /* 0x000fe20000000a00 */
[----:B------:R-:W-:Y:S01]  /*fcb0*/  USEL UR15, UR15, URZ, !UP0 ;  /* 0x0000003f0f0f7287 */ /* 0x000fe2000c000000 */
[----:B------:R-:W-:Y:S01]  /*fcc0*/  LOP3.LUT R32, R33, 0x380, RZ, 0xc0, !PT ;  /* 0x0000038021207812 */ /* 0x000fe200078ec0ff */
[----:B------:R-:W-:Y:S01]  /*fcd0*/  USEL UR16, UR7, URZ, !UP0 ;  /* 0x0000003f07107287 */ /* 0x000fe2000c000000 */
[----:B------:R-:W-:Y:S01]  /*fce0*/  LOP3.LUT R8, R9, 0x380, RZ, 0xc0, !PT ;  /* 0x0000038009087812 */ /* 0x000fe200078ec0ff */
[----:B------:R-:W-:Y:S01]  /*fcf0*/  UIADD3 UR9, UR9, UR10, URZ ;  /* 0x0000000a09097290 */ /* 0x000fe2000fffe03f */
[----:B------:R-:W-:Y:S01]  /*fd00*/  LOP3.LUT R44, R45, 0x380, RZ, 0xc0, !PT ;  /* 0x000003802d2c7812 */ /* 0x000fe200078ec0ff */
[----:B------:R-:W-:Y:S01]  /*fd10*/  UIMAD UR7, UR16, UR12, URZ ;  /* 0x0000000c100772a4 */ /* 0x000fe2000f8e023f */
[----:B------:R-:W-:Y:S01]  /*fd20*/  SHF.R.U64 R56, R56, 0x3, RZ ;  /* 0x0000000338387819 */ /* 0x000fe200000012ff */
[----:B------:R-:W-:Y:S01]  /*fd30*/  UIMAD.WIDE.U32 UR8, UR15, UR12, UR8 ;  /* 0x0000000c0f0872a5 */ /* 0x000fe2000f8e0008 */
[----:B------:R-:W-:Y:S01]  /*fd40*/  LOP3.LUT R28, R29, 0x380, RZ, 0xc0, !PT ;  /* 0x000003801d1c7812 */ /* 0x000fe200078ec0ff */
[----:B------:R-:W-:Y:S01]  /*fd50*/  UIMAD UR7, UR15, UR13, UR7 ;  /* 0x0000000d0f0772a4 */ /* 0x000fe2000f8e0207 */
[----:B------:R-:W-:-:S02]  /*fd60*/  SHF.R.U64 R32, R32, 0x3, RZ ;  /* 0x0000000320207819 */ /* 0x000fc400000012ff */
[----:B------:R-:W-:Y:S02]  /*fd70*/  SHF.R.U64 R8, R8, 0x3, RZ ;  /* 0x0000000308087819 */ /* 0x000fe400000012ff */
[----:B------:R-:W-:Y:S01]  /*fd80*/  IADD3 R5, P6, R10, UR8, RZ ;  /* 0x000000080a057c10 */ /* 0x000fe2000ffde0ff */
[----:B------:R-:W-:Y:S01]  /*fd90*/  IMAD.U32 R6, RZ, RZ, UR7 ;  /* 0x00000007ff067e24 */ /* 0x000fe2000f8e00ff */
[----:B------:R-:W-:Y:S02]  /*fda0*/  SHF.R.U64 R44, R44, 0x3, RZ ;  /* 0x000000032c2c7819 */ /* 0x000fe400000012ff */
[----:B------:R-:W-:Y:S01]  /*fdb0*/  LOP3.LUT R56, R56, R57, RZ, 0x3c, !PT ;  /* 0x0000003938387212 */ /* 0x000fe200078e3cff */
[----:B------:R-:W-:Y:S01]  /*fdc0*/  IMAD.X R57, RZ, RZ, R17, P0 ;  /* 0x000000ffff397224 */ /* 0x000fe200000e0611 */
[----:B------:R-:W-:Y:S01]  /*fdd0*/  IADD3.X R6, R3, UR9, R6, P6, !PT ;  /* 0x0000000903067c10 */ /* 0x000fe2000b7fe406 */
[----:B------:R-:W-:Y:S01]  /*fde0*/  ULDC.64 UR8, c[0x0][0xb40] ;  /* 0x0002d00000087ab9 */ /* 0x000fe20000000a00 */
[----:B------:R-:W-:-:S02]  /*fdf0*/  SHF.R.U64 R28, R28, 0x3, RZ ;  /* 0x000000031c1c7819 */ /* 0x000fc400000012ff */
[C---:B------:R-:W-:Y:S02]  /*fe00*/  LEA R20, P6, R5.reuse, UR8, 0x2 ;  /* 0x0000000805147c11 */ /* 0x040fe4000f8c10ff */
[----:B------:R-:W-:Y:S02]  /*fe10*/  LOP3.LUT P0, RZ, R200, 0x3, RZ, 0xc0, !PT ;  /* 0x00000003c8ff7812 */ /* 0x000fe4000780c0ff */
[----:B------:R-:W-:Y:S01]  /*fe20*/  LEA.HI.X R21, R5, UR9, R6, 0x2, P6 ;  /* 0x0000000905157c11 */ /* 0x000fe2000b0f1406 */
[----:B------:R-:W-:Y:S01]  /*fe30*/  VIADD R6, R10, 0x8 ;  /* 0x000000080a067836 */ /* 0x000fe20000000000 */
        /* <DEDUP_REMOVED lines=8> */
[C---:B------:R-:W-:Y:S01]  /*fec0*/  IADD3 R13, P6, R16.reuse, 0x7000, RZ ;  /* 0x00007000100d7810 */ /* 0x040fe20007fde0ff */
[----:B------:R-:W-:Y:S01]  /*fed0*/  IMAD.X R29, RZ, RZ, R17, P2 ;  /* 0x000000ffff1d7224 */ /* 0x000fe200010e0611 */
[C---:B------:R-:W-:Y:S01]  /*fee0*/  IADD3 R61, P5, R16.reuse, 0x8000, RZ ;  /* 0x00008000103d7810 */ /* 0x040fe20007fbe0ff */
[----:B------:R-:W-:Y:S01]  /*fef0*/  ULDC.64 UR8, c[0x0][0xaa0] ;  /* 0x0002a80000087ab9 */ /* 0x000fe20000000a00 */
[----:B------:R-:W-:-:S02]  /*ff00*/  IADD3 R53, P4, R16, 0x9000, RZ ;  /* 0x0000900010357810 */ /* 0x000fc40007f9e0ff */
[----:B------:R-:W-:Y:S02]  /*ff10*/  IADD3 R41, P3, R16, 0xa000, RZ ;  /* 0x0000a00010297810 */ /* 0x000fe40007f7e0ff */
[-C--:B-----5:R-:W-:Y:S02]  /*ff20*/  ISETP.GE.OR P1, PT, R10, R37.reuse, P0 ;  /* 0x000000250a00720c */ /* 0x0a0fe40000726670 */
[----:B------:R-:W-:Y:S02]  /*ff30*/  IADD3 R10, P2, R16, 0xb000, RZ ;  /* 0x0000b000100a7810 */ /* 0x000fe40007f5e0ff */
[----:B------:R-:W-:Y:S02]  /*ff40*/  ISETP.GE.OR P0, PT, R6, R37, P0 ;  /* 0x000000250600720c */ /* 0x000fe40000706670 */
[----:B------:R-:W-:Y:S01]  /*ff50*/  LOP3.LUT R7, R16, 0x380, RZ, 0xc0, !PT ;  /* 0x0000038010077812 */ /* 0x000fe200078ec0ff */
[----:B------:R-:W-:Y:S01]  /*ff60*/  IMAD.X R25, RZ, RZ, R17, P2 ;  /* 0x000000ffff197224 */ /* 0x000fe200010e0611 */
[----:B------:R-:W-:-:S02]  /*ff70*/  LOP3.LUT R12, R13, 0x380, RZ, 0xc0, !PT ;  /* 0x000003800d0c7812 */ /* 0x000fc400078ec0ff */
[----:B------:R-:W-:Y:S02]  /*ff80*/  LOP3.LUT R60, R61, 0x380, RZ, 0xc0, !PT ;  /* 0x000003803d3c7812 */ /* 0x000fe400078ec0ff */
[----:B------:R-:W-:Y:S01]  /*ff90*/  LOP3.LUT R52, R53, 0x380, RZ, 0xc0, !PT ;  /* 0x0000038035347812 */ /* 0x000fe200078ec0ff */
[----:B------:R0:W-:Y:S01]  /*ffa0*/  @!P1 STG.E desc[UR18][R20.64], R2 ;  /* 0x0000000214009986 */ /* 0x0001e2000c101912 */
[----:B------:R-:W-:Y:S02]  /*ffb0*/  LOP3.LUT R40, R41, 0x380, RZ, 0xc0, !PT ;  /* 0x0000038029287812 */ /* 0x000fe400078ec0ff */
[----:B------:R-:W-:Y:S01]  /*ffc0*/  LOP3.LUT R3, R10, 0x380, RZ, 0xc0, !PT ;  /* 0x000003800a037812 */ /* 0x000fe200078ec0ff */
[----:B------:R1:W-:Y:S01]  /*ffd0*/  @!P0 STG.E desc[UR18][R20.64+0x20], R0 ;  /* 0x0000200014008986 */ /* 0x0003e2000c101912 */
[----:B------:R-:W-:Y:S02]  /*ffe0*/  SHF.R.U64 R7, R7, 0x3, RZ ;  /* 0x0000000307077819 */ /* 0x000fe400000012ff */
[----:B------:R-:W-:Y:S01]  /*fff0*/  SHF.R.U64 R12, R12, 0x3, RZ ;  /* 0x000000030c0c7819 */ /* 0x000fe200000012ff */
[----:B------:R-:W-:Y:S01]  /*10000*/  UIMAD UR7, UR11, UR8, URZ ;  /* 0x000000080b0772a4 */ /* 0x000fe2000f8e023f */
[----:B------:R-:W-:Y:S01]  /*10010*/  SHF.R.U64 R60, R60, 0x3, RZ ;  /* 0x000000033c3c7819 */ /* 0x000fe200000012ff */
[----:B------:R-:W5:Y:S01]  /*10020*/  LD.E.128 R32, desc[UR18][R32.64] ;  /* 0x0000001220207980 */ /* 0x000f62000c101d00 */
[----:B------:R-:W-:-:S02]  /*10030*/  SHF.R.U64 R52, R52, 0x3, RZ ;  /* 0x0000000334347819 */ /* 0x000fc400000012ff */
[----:B------:R-:W-:Y:S01]  /*10040*/  SHF.R.U64 R40, R40, 0x3, RZ ;  /* 0x0000000328287819 */ /* 0x000fe200000012ff */
[----:B0-----:R-:W-:Y:S01]  /*10050*/  IMAD.MOV.U32 R2, RZ, RZ, R19 ;  /* 0x000000ffff027224 */ /* 0x001fe200078e0013 */
[----:B------:R-:W-:Y:S01]  /*10060*/  SHF.R.U64 R3, R3, 0x3, RZ ;  /* 0x0000000303037819 */ /* 0x000fe200000012ff */
[----:B------:R-:W5:Y:S01]  /*10070*/  LD.E.128 R56, desc[UR18][R56.64] ;  /* 0x0000001238387980 */ /* 0x000f62000c101d00 */
[----:B------:R-:W-:Y:S02]  /*10080*/  LOP3.LUT R16, R7, R16, RZ, 0x3c, !PT ;  /* 0x0000001007107212 */ /* 0x000fe400078e3cff */
        /* <DEDUP_REMOVED lines=9> */
[----:B------:R0:W5:Y:S01]  /*10120*/  LD.E.128 R48, desc[UR18][R16.64] ;  /* 0x0000001210307980 */ /* 0x000162000c101d00 */
[----:B------:R-:W-:Y:S01]  /*10130*/  SHF.R.S32.HI R3, RZ, 0x1f, R19 ;  /* 0x0000001fff037819 */ /* 0x000fe20000011413 */
[----:B------:R-:W-:-:S02]  /*10140*/  UIMAD UR7, UR4, UR9, UR7 ;  /* 0x00000009040772a4 */ /* 0x000fc4000f8e0207 */
[----:B------:R-:W5:Y:S04]  /*10150*/  LD.E.128 R8, desc[UR18][R8.64] ;  /* 0x0000001208087980 */ /* 0x000f68000c101d00 */
[----:B------:R-:W5:Y:S01]  /*10160*/  LD.E.128 R4, desc[UR18][R4.64] ;  /* 0x0000001204047980 */ /* 0x000f62000c101d00 */
[----:B0-----:R-:W-:Y:S01]  /*10170*/  IMAD.U32 R17, RZ, RZ, UR8 ;  /* 0x00000008ff117e24 */ /* 0x001fe2000f8e00ff */
[----:B------:R-:W-:Y:S02]  /*10180*/  ULDC.64 UR8, c[0x0][0xae0] ;  /* 0x0002b80000087ab9 */ /* 0x000fe40000000a00 */
[----:B------:R-:W5:Y:S01]  /*10190*/  LD.E.128 R44, desc[UR18][R44.64] ;  /* 0x000000122c2c7980 */ /* 0x000f62000c101d00 */
[----:B------:R-:W-:-:S03]  /*101a0*/  IMAD.WIDE.U32 R2, R17, UR4, R2 ;  /* 0x0000000411027c25 */ /* 0x000fc6000f8e0002 */
        /* <DEDUP_REMOVED lines=12> */
[----:B0-----:R-:W0:Y:S01]  /*10270*/  FENCE.VIEW.ASYNC.S ;  /* 0x00000000000073c6 */ /* 0x001e220000000000 */
[----:B------:R-:W-:-:S02]  /*10280*/  VIADD R3, R3, UR7 ;  /* 0x0000000703037c36 */ /* 0x000fc40008000000 */
[----:B------:R-:W-:Y:S01]  /*10290*/  IMAD.U32 R17, RZ, RZ, UR8 ;  /* 0x00000008ff117e24 */ /* 0x000fe2000f8e00ff */
[----:B------:R-:W-:Y:S01]  /*102a0*/  UIMAD UR4, UR17, UR9, UR4 ;  /* 0x00000009110472a4 */ /* 0x000fe2000f8e0204 */
[----:B------:R-:W-:Y:S02]  /*102b0*/  IMAD R37, R196, -0x80, R37 ;  /* 0xffffff80c4257824 */ /* 0x000fe400078e0225 */
[----:B------:R-:W-:Y:S01]  /*102c0*/  IMAD.WIDE.U32 R2, R17, UR17, R2 ;  /* 0x0000001111027c25 */ /* 0x000fe2000f8e0002 */
[----:B------:R-:W-:Y:S02]  /*102d0*/  ULDC.64 UR8, c[0x0][0xae8] ;  /* 0x0002ba0000087ab9 */ /* 0x000fe40000000a00 */
[----:B------:R-:W-:Y:S01]  /*102e0*/  ISETP.GE.AND P3, PT, R22, R37, PT ;  /* 0x000000251600720c */ /* 0x000fe20003f66270 */
[----:B------:R-:W-:Y:S01]  /*102f0*/  VIADD R3, R3, UR4 ;  /* 0x0000000403037c36 */ /* 0x000fe20008000000 */
[----:B------:R-:W-:Y:S01]  /*10300*/  UIMAD UR4, UR16, UR8, URZ ;  /* 0x00000008100472a4 */ /* 0x000fe2000f8e023f */
[----:B------:R-:W-:-:S02]  /*10310*/  VIADD R38, R38, 0x30820 ;  /* 0x0003082026267836 */ /* 0x000fc40000000000 */
[C---:B-1----:R-:W-:Y:S02]  /*10320*/  VIADD R0, R22.reuse, 0x20 ;  /* 0x0000002016007836 */ /* 0x042fe40000000000 */
[----:B------:R-:W-:Y:S01]  /*10330*/  IMAD.U32 R21, RZ, RZ, UR8 ;  /* 0x00000008ff157e24 */ /* 0x000fe2000f8e00ff */
[----:B------:R-:W-:Y:S01]  /*10340*/  UIMAD UR4, UR15, UR9, UR4 ;  /* 0x000000090f0472a4 */ /* 0x000fe2000f8e0204 */
[----:B------:R-:W-:Y:S01]  /*10350*/  PRMT R38, RZ, 0x654, R38 ;  /* 0x00000654ff267816 */ /* 0x000fe20000000026 */
[----:B------:R-:W-:Y:S01]  /*10360*/  VIADD R16, R22, 0x60 ;  /* 0x0000006016107836 */ /* 0x000fe20000000000 */
[-C--:B------:R-:W-:Y:S01]  /*10370*/  ISETP.GE.AND P0, PT, R0, R37.reuse, PT ;  /* 0x000000250000720c */ /* 0x080fe20003f06270 */
[----:B------:R-:W-:Y:S01]  /*10380*/  IMAD.WIDE.U32 R20, R21, UR15, R2 ;  /* 0x0000000f15147c25 */ /* 0x000fe2000f8e0002 */
[--C-:B------:R-:W-:Y:S01]  /*10390*/  SHF.R.S32.HI R23, RZ, 0x1f, R22.reuse ;  /* 0x0000001fff177819 */ /* 0x100fe20000011416 */
[----:B0-----:R0:W-:Y:S02]  /*103a0*/  SYNCS.ARRIVE.TRANS64.RED.A1T0 RZ, [R38+URZ], RZ ;  /* 0x000000ff26ff79a7 */ /* 0x0011e4000810043f */
[----:B------:R-:W-:Y:S01]  /*103b0*/  VIADD R0, R22, 0x40 ;  /* 0x0000004016007836 */ /* 0x000fe20000000000 */
[----:B------:R-:W-:Y:S01]  /*103c0*/  BSSY B1, `(.L_x_3990) ;  /* 0x000001a000017945 */ /* 0x000fe20003800000 */
[----:B------:R-:W-:Y:S01]  /*103d0*/  VIADD R39, R21, UR4 ;  /* 0x0000000415277c36 */ /* 0x000fe20008000000 */
[-C--:B------:R-:W-:Y:S01]  /*103e0*/  ISETP.GE.AND P2, PT, R16, R37.reuse, PT ;  /* 0x000000251000720c */ /* 0x080fe20003f46270 */
[----:B------:R-:W-:Y:S01]  /*103f0*/  IMAD.WIDE R16, R196, 0x80, R22 ;  /* 0x00000080c4107825 */ /* 0x000fe200078e0216 */
[----:B------:R-:W-:Y:S01]  /*10400*/  ISETP.GE.AND P1, PT, R0, R37, PT ;  /* 0x000000250000720c */ /* 0x000fe20003f26270 */
[----:B0-----:R-:W-:-:S12]  /*10410*/  @P3 BRA `(.L_x_3991) ;  /* 0x0000000000503947 */ /* 0x001fd80003800000 */
        /* <DEDUP_REMOVED lines=9> */
[----:B------:R-:W-:Y:S01]  /*104b0*/  IMAD.MOV.U32 R3, RZ, RZ, R39 ;  /* 0x000000ffff037224 */ /* 0x000fe200078e0027 */
[----:B------:R-:W-:Y:S01]  /*104c0*/  ULDC.64 UR10, c[0x0][0x208] ;  /* 0x00008200000a7ab9 */ /* 0x000fe20000000a00 */
[----:B------:R-:W-:-:S02]  /*104d0*/  IMAD R37, R16, UR9, R37 ;  /* 0x0000000910257c24 */ /* 0x000fc4000f8e0225 */
        /* <DEDUP_REMOVED lines=8> */
.L_x_3991:
[----:B------:R-:W-:Y:S05]  /*10560*/  BSYNC B1 ;  /* 0x0000000000017941 */ /* 0x000fea0003800000 */
.L_x_3990:
[----:B------:R-:W-:Y:S04]  /*10570*/  BSSY B1, `(.L_x_3992) ;  /* 0x0000018000017945 */ /* 0x000fe80003800000 */
[----:B------:R-:W-:Y:S05]  /*10580*/  @P0 BRA `(.L_x_3993) ;  /* 0x0000000000580947 */ /* 0x000fea0003800000 */
[----:B0-----:R-:W-:Y:S01]  /*10590*/  IADD3 R37, P0, R16, 0x20, RZ ;  /* 0x0000002010257810 */ /* 0x001fe20007f1e0ff */
        /* <DEDUP_REMOVED lines=21> */
.L_x_3993:
[----:B------:R-:W-:Y:S05]  /*106f0*/  BSYNC B1 ;  /* 0x0000000000017941 */ /* 0x000fea0003800000 */
.L_x_3992:
[----:B------:R-:W-:Y:S04]  /*10700*/  BSSY B1, `(.L_x_3994) ;  /* 0x0000018000017945 */ /* 0x000fe80003800000 */
[----:B------:R-:W-:Y:S05]  /*10710*/  @P1 BRA `(.L_x_3995) ;  /* 0x0000000000581947 */ /* 0x000fea0003800000 */
[----:B-1---5:R-:W-:Y:S01]  /*10720*/  IADD3 R33, P0, R16, 0x40, RZ ;  /* 0x0000004010217810 */ /* 0x022fe20007f1e0ff */
        /* <DEDUP_REMOVED lines=21> */
.L_x_3995:
[----:B------:R-:W-:Y:S05]  /*10880*/  BSYNC B1 ;  /* 0x0000000000017941 */ /* 0x000fea0003800000 */
.L_x_3994:
[----:B------:R-:W-:Y:S05]  /*10890*/  @P2 BRA `(.L_x_3996) ;  /* 0x0000000c00682947 */ /* 0x000fea0003800000 */
[----:B--2--5:R-:W-:Y:S01]  /*108a0*/  IADD3 R9, P0, R16, 0x60, RZ ;  /* 0x0000006010097810 */ /* 0x024fe20007f1e0ff */
[----:B------:R-:W-:Y:S01]  /*108b0*/  ULDC.64 UR8, c[0x0][0xad8] ;  /* 0x0002b60000087ab9 */ /* 0x000fe20000000a00 */
[----:B------:R-:W-:Y:S01]  /*108c0*/  IMAD.MOV.U32 R2, RZ, RZ, R20 ;  /* 0x000000ffff027224 */ /* 0x000fe200078e0014 */
[----:B------:R-:W-:Y:S01]  /*108d0*/  ULDC UR4, c[0x0][0xa8c] ;  /* 0x0002a30000047ab9 */ /* 0x000fe20000000800 */
[----:B------:R-:W-:Y:S01]  /*108e0*/  IMAD.MOV.U32 R3, RZ, RZ, R39 ;  /* 0x000000ffff037224 */ /* 0x000fe200078e0027 */
[C---:B------:R-:W-:Y:S01]  /*108f0*/  ISETP.GE.AND P1, PT, R19.reuse, UR4, PT ;  /* 0x0000000413007c0c */ /* 0x040fe2000bf26270 */
[----:B------:R-:W-:Y:S01]  /*10900*/  IMAD.X R16, RZ, RZ, R17, P0 ;  /* 0x000000ffff107224 */ /* 0x000fe200000e0611 */
[----:B------:R-:W-:Y:S01]  /*10910*/  ULDC.64 UR10, c[0x0][0x208] ;  /* 0x00008200000a7ab9 */ /* 0x000fe20000000a00 */
[----:B------:R-:W-:Y:S02]  /*10920*/  VIADD R0, R19, 0x40 ;  /* 0x0000004013007836 */ /* 0x000fe40000000000 */
[----:B------:R-:W-:-:S02]  /*10930*/  IMAD R16, R16, UR8, RZ ;  /* 0x0000000810107c24 */ /* 0x000fc4000f8e02ff */
        /* <DEDUP_REMOVED lines=12> */
[----:B------:R-:W-:Y:S02]  /*10a00*/  ULDC.64 UR8, c[0x0][0x208] ;  /* 0x0000820000087ab9 */ /* 0x000fe40000000a00 */
[----:B------:R4:W-:Y:S01]  /*10a10*/  STG.E.128 desc[UR8][R8.64+0x100], R24 ;  /* 0x0001001808007986 */ /* 0x0009e2000c101d08 */
[----:B------:R-:W-:Y:S05]  /*10a20*/  BRA `(.L_x_3996) ;  /* 0x0000000c00047947 */ /* 0x000fea0003800000 */
.L_x_3988:
        /* <DEDUP_REMOVED lines=31> */
.L_x_3997:
        /* <DEDUP_REMOVED lines=34> */
.L_x_3999:
[----:B------:R-:W-:Y:S05]  /*10e40*/  BSYNC B1 ;  /* 0x0000000000017941 */ /* 0x000fea0003800000 */
.L_x_3998:
        /* <DEDUP_REMOVED lines=10> */
[----:B------:R-:W-:Y:S01]  /*10ef0*/  UIMAD UR4, UR8, UR12, URZ ;  /* 0x0000000c080472a4 */ /* 0x000fe2000f8e023f */
[----:B------:R-:W-:Y:S02]  /*10f00*/  IMAD.IADD R3, R3, 0x1, R9 ;  /* 0x0000000103037824 */ /* 0x000fe400078e0209 */
[----:B------:R-:W-:Y:S01]  /*10f10*/  IMAD.U32 R5, RZ, RZ, UR12 ;  /* 0x0000000cff057e24 */ /* 0x000fe2000f8e00ff */
[----:B------:R-:W-:Y:S01]  /*10f20*/  UIMAD UR4, UR7, UR13, UR4 ;  /* 0x0000000d070472a4 */ /* 0x000fe2000f8e0204 */
[C---:B------:R-:W-:Y:S01]  /*10f30*/  VIADD R0, R22.reuse, 0x20 ;  /* 0x0000002016007836 */ /* 0x040fe20000000000 */
[----:B------:R-:W-:Y:S01]  /*10f40*/  ISETP.GE.AND P3, PT, R22, R7, PT ;  /* 0x000000071600720c */ /* 0x000fe20003f66270 */
[----:B------:R-:W-:Y:S01]  /*10f50*/  IMAD.WIDE.U32 R2, R5, UR7, R2 ;  /* 0x0000000705027c25 */ /* 0x000fe2000f8e0002 */
[----:B------:R-:W-:-:S02]  /*10f60*/  ULDC.64 UR12, c[0x0][0xae8] ;  /* 0x0002ba00000c7ab9 */ /* 0x000fc40000000a00 */
[-C--:B------:R-:W-:Y:S01]  /*10f70*/  ISETP.GE.AND P2, PT, R0, R7.reuse, PT ;  /* 0x000000070000720c */ /* 0x080fe20003f46270 */
[----:B------:R-:W-:Y:S01]  /*10f80*/  VIADD R3, R3, UR4 ;  /* 0x0000000403037c36 */ /* 0x000fe20008000000 */
[----:B------:R-:W-:Y:S01]  /*10f90*/  UIMAD UR4, UR9, UR12, URZ ;  /* 0x0000000c090472a4 */ /* 0x000fe2000f8e023f */
[C---:B------:R-:W-:Y:S02]  /*10fa0*/  VIADD R4, R22.reuse, 0x40 ;  /* 0x0000004016047836 */ /* 0x040fe40000000000 */
[----:B------:R-:W-:Y:S01]  /*10fb0*/  VIADD R0, R22, 0x60 ;  /* 0x0000006016007836 */ /* 0x000fe20000000000 */
[----:B------:R-:W-:Y:S01]  /*10fc0*/  UIMAD UR4, UR10, UR13, UR4 ;  /* 0x0000000d0a0472a4 */ /* 0x000fe2000f8e0204 */
[----:B------:R-:W-:Y:S01]  /*10fd0*/  IMAD.U32 R5, RZ, RZ, UR12 ;  /* 0x0000000cff057e24 */ /* 0x000fe2000f8e00ff */
[-C--:B------:R-:W-:Y:S01]  /*10fe0*/  ISETP.GE.AND P1, PT, R4, R7.reuse, PT ;  /* 0x000000070400720c */ /* 0x080fe20003f26270 */
[----:B------:R-:W-:Y:S01]  /*10ff0*/  IMAD.MOV.U32 R6, RZ, RZ, R22 ;  /* 0x000000ffff067224 */ /* 0x000fe200078e0016 */
[----:B------:R-:W-:Y:S01]  /*11000*/  ISETP.GE.AND P0, PT, R0, R7, PT ;  /* 0x000000070000720c */ /* 0x000fe20003f06270 */
[----:B------:R-:W-:Y:S01]  /*11010*/  IMAD.WIDE.U32 R4, R5, UR10, R2 ;  /* 0x0000000a05047c25 */ /* 0x000fe2000f8e0002 */
[----:B------:R-:W-:-:S03]  /*11020*/  SHF.R.S32.HI R7, RZ, 0x1f, R22 ;  /* 0x0000001fff077819 */ /* 0x000fc60000011416 */
[----:B------:R-:W-:Y:S02]  /*11030*/  VIADD R11, R5, UR4 ;  /* 0x00000004050b7c36 */ /* 0x000fe40008000000 */
[----:B------:R-:W-:Y:S01]  /*11040*/  IMAD.WIDE R6, R196, 0x80, R6 ;  /* 0x00000080c4067825 */ /* 0x000fe200078e0206 */
        /* <DEDUP_REMOVED lines=21> */
.L_x_4001:
[----:B------:R-:W-:Y:S05]  /*111a0*/  BSYNC B1 ;  /* 0x0000000000017941 */ /* 0x000fea0003800000 */
.L_x_4000:
        /* <DEDUP_REMOVED lines=24> */
.L_x_4003:
[----:B------:R-:W-:Y:S05]  /*11330*/  BSYNC B1 ;  /* 0x0000000000017941 */ /* 0x000fea0003800000 */
.L_x_4002:
[----:B------:R-:W-:Y:S04]  /*11340*/  BSSY B1, `(.L_x_4004) ;  /* 0x0000018000017945 */ /* 0x000fe80003800000 */
[----:B------:R-:W-:Y:S05]  /*11350*/  @P1 BRA `(.L_x_4005) ;  /* 0x0000000000581947 */ /* 0x000fea0003800000 */
[----:B01----:R-:W-:Y:S01]  /*11360*/  IADD3 R9, P1, R6, 0x40, RZ ;  /* 0x0000004006097810 */ /* 0x003fe20007f3e0ff */
        /* <DEDUP_REMOVED lines=21> */
.L_x_4005:
[----:B------:R-:W-:Y:S05]  /*114c0*/  BSYNC B1 ;  /* 0x0000000000017941 */ /* 0x000fea0003800000 */
.L_x_4004:
        /* <DEDUP_REMOVED lines=9> */
[----:B------:R-:W-:Y:S01]  /*11560*/  IMAD.MOV.U32 R3, RZ, RZ, R11 ;  /* 0x000000ffff037224 */ /* 0x000fe200078e000b */
[----:B------:R-:W-:Y:S01]  /*11570*/  ULDC.64 UR10, c[0x0][0x208] ;  /* 0x00008200000a7ab9 */ /* 0x000fe20000000a00 */
        /* <DEDUP_REMOVED lines=12> */
.L_x_3996:
[----:B------:R-:W-:Y:S05]  /*11640*/  BSYNC B0 ;  /* 0x0000000000007941 */ /* 0x000fea0003800000 */
.L_x_3987:
[----:B------:R-:W-:Y:S02]  /*11650*/  ULDC UR4, c[0x0][0xc14] ;  /* 0x0003050000047ab9 */ /* 0x000fe40000000800 */
[----:B------:R-:W-:-:S06]  /*11660*/  UISETP.GE.AND UP0, UPT, UR5, UR4, UPT ;  /* 0x000000040500728c */ /* 0x000fcc000bf06270 */
[----:B------:R-:W-:-:S13]  /*11670*/  PLOP3.LUT P0, PT, PT, PT, UP0, 0x80, 0x0 ;  /* 0x000000000000781c */ /* 0x000fda0003f0f008 */
[----:B------:R-:W-:Y:S05]  /*11680*/  @!P0 BRA `(.L_x_4006) ;  /* 0xfffffef400c88947 */ /* 0x000fea000383ffff */
[----:B------:R-:W-:Y:S05]  /*11690*/  EXIT ;  /* 0x000000000000794d */ /* 0x000fea0003800000 */
.L_x_3905:
[----:B------:R-:W-:-:S08]  /*116a0*/  NOP ;  /* 0x0000000000007918 */ /* 0x000fd00000000000 */
[----:B0-----:R-:W0:-:S00]  /*116b0*/  USETMAXREG.DEALLOC.CTAPOOL 0x18 ;  /* 0x00000018000079c8 */ /* 0x001e0000080e0500 */
[----:B0-----:R-:W-:-:S06]  /*116c0*/  LOP3.LUT R0, R0, 0x3, RZ, 0xc0, !PT ;  /* 0x0000000300007812 */ /* 0x001fcc00078ec0ff */
[----:B------:R-:W0:Y:S02]  /*116d0*/  SHFL.IDX PT, R0, R0, RZ, 0x1f ;  /* 0x00001fff00007589 */ /* 0x000e2400000e0000 */
[----:B0-----:R-:W-:-:S13]  /*116e0*/  ISETP.NE.AND P0, PT, R0, RZ, PT ;  /* 0x000000ff0000720c */ /* 0x001fda0003f05270 */
[----:B------:R-:W-:Y:S05]  /*116f0*/  @P0 EXIT ;  /* 0x000000000000094d */ /* 0x000fea0003800000 */
[----:B------:R-:W2:Y:S01]  /*11700*/  LDL.LU R6, [R1] ;  /* 0x0000000001067983 */ /* 0x000ea20000300800 */
        /* <DEDUP_REMOVED lines=21> */
[----:B------:R-:W-:Y:S01]  /*11860*/  IMAD.MOV.U32 R19, RZ, RZ, RZ ;  /* 0x000000ffff137224 */ /* 0x000fe200078e00ff */
        /* <DEDUP_REMOVED lines=8> */
[----:B-1----:R-:W-:-:S05]  /*118f0*/  SEL R4, R4, RZ, P0 ;  /* 0x000000ff04047207 */ /* 0x002fca0000000000 */
[----:B------:R-:W-:-:S05]  /*11900*/  IMAD.IADD R4, R5, 0x1, R4 ;  /* 0x0000000105047824 */ /* 0x000fca00078e0204 */
        /* <DEDUP_REMOVED lines=14> */
[----:B------:R2:W-:Y:S01]  /*119f0*/  STL [R1], R6 ;  /* 0x0000000601007387 */ /* 0x0005e20000100800 */
[----:B-1----:R-:W-:-:S05]  /*11a00*/  IMAD R4, R2, UR4, RZ ;  /* 0x0000000402047c24 */ /* 0x002fca000f8e02ff */
[----:B0-----:R-:W-:Y:S01]  /*11a10*/  ISETP.GT.AND P0, PT, R4, UR6, PT ;  /* 0x0000000604007c0c */ /* 0x001fe2000bf04270 */
[----:B------:R-:W-:-:S12]  /*11a20*/  IMAD.MOV.U32 R5, RZ, RZ, R4 ;  /* 0x000000ffff057224 */ /* 0x000fd800078e0004 */
[----:B--2---:R-:W-:Y:S05]  /*11a30*/  @P0 BRA `(.L_x_4007) ;  /* 0x0000000000c00947 */ /* 0x004fea0003800000 */
[----:B------:R-:W-:Y:S01]  /*11a40*/  IMAD.MOV.U32 R4, RZ, RZ, R5 ;  /* 0x000000ffff047224 */ /* 0x000fe200078e0005 */
[----:B------:R-:W-:Y:S01]  /*11a50*/  ULDC UR5, c[0x0][0xc14] ;  /* 0x0003050000057ab9 */ /* 0x000fe20000000800 */
[----:B------:R-:W-:Y:S01]  /*11a60*/  IMAD.MOV.U32 R19, RZ, RZ, RZ ;  /* 0x000000ffff137224 */ /* 0x000fe200078e00ff */
[----:B------:R-:W-:Y:S01]  /*11a70*/  ULDC UR7, c[0x0][0xc14] ;  /* 0x0003050000077ab9 */ /* 0x000fe20000000800 */
[----:B------:R-:W-:-:S05]  /*11a80*/  ULDC UR4, c[0x0][0xc10] ;  /* 0x0003040000047ab9 */ /* 0x000fca0000000800 */
.L_x_4011:
[----:B------:R-:W-:Y:S02]  /*11a90*/  VIADD R0, R19, 0x1f ;  /* 0x0000001f13007836 */ /* 0x000fe40000000000 */
[----:B------:R-:W-:-:S03]  /*11aa0*/  IMAD.U32 R19, RZ, RZ, UR7 ;  /* 0x00000007ff137e24 */ /* 0x000fc6000f8e00ff */
        /* <DEDUP_REMOVED lines=15> */
.L_x_4010:
[----:B------:R-:W-:Y:S05]  /*11ba0*/  BSYNC B0 ;  /* 0x0000000000007941 */ /* 0x000fea0003800000 */
.L_x_4009:
        /* <DEDUP_REMOVED lines=25> */
.L_x_4007:
        /* <DEDUP_REMOVED lines=21> */
.L_x_4012:
[----:B-12---:R-:W-:Y:S02]  /*11e90*/  IMAD.MOV R0, RZ, RZ, -R3 ;  /* 0x000000ffff007224 */ /* 0x006fe400078e0a03 */
[----:B---3--:R-:W-:Y:S02]  /*11ea0*/  IMAD R16, R16, UR4, R5 ;  /* 0x0000000410107c24 */ /* 0x008fe4000f8e0205 */
[----:B------:R-:W-:Y:S02]  /*11eb0*/  IMAD R5, R0, R9, RZ ;  /* 0x0000000900057224 */ /* 0x000fe400078e02ff */
[----:B------:R-:W-:-:S04]  /*11ec0*/  IMAD.MOV.U32 R2, RZ, RZ, RZ ;  /* 0x000000ffff027224 */ /* 0x000fc800078e00ff */
        /* <DEDUP_REMOVED lines=29> */
[----:B-1----:R-:W-:Y:S02]  /*120a0*/  IMAD.MOV.U32 R2, RZ, RZ, RZ ;  /* 0x000000ffff027224 */ /* 0x002fe400078e00ff */
        /* <DEDUP_REMOVED lines=9> */
[----:B------:R-:W-:Y:S02]  /*12140*/  @!P0 IMAD.IADD R7, R7, 0x1, -R4 ;  /* 0x0000000107078824 */ /* 0x000fe400078e0a04 */
        /* <DEDUP_REMOVED lines=12> */
.L_x_4008:
[----:B------:R-:W-:Y:S02]  /*12210*/  IMAD.MOV.U32 R17, RZ, RZ, RZ ;  /* 0x000000ffff117224 */ /* 0x000fe400078e00ff */
[----:B------:R-:W-:Y:S02]  /*12220*/  IMAD.U32 R16, RZ, RZ, UR6 ;  /* 0x00000006ff107e24 */ /* 0x000fe4000f8e00ff */
[----:B------:R-:W-:-:S07]  /*12230*/  IMAD.MOV.U32 R18, RZ, RZ, RZ ;  /* 0x000000ffff127224 */ /* 0x000fce00078e00ff */
.L_x_4013:
        /* <DEDUP_REMOVED lines=20> */
.L_x_4089:
        /* <DEDUP_REMOVED lines=42> */
.L_x_4015:
[----:B------:R-:W1:Y:S01]  /*12620*/  LDC.64 R2, c[0x0][0xa08] ;  /* 0x00028200ff027b82 */ /* 0x000e620000000a00 */
[----:B------:R-:W-:Y:S01]  /*12630*/  IMAD.MOV.U32 R7, RZ, RZ, RZ ;  /* 0x000000ffff077224 */ /* 0x000fe200078e00ff */
        /* <DEDUP_REMOVED lines=14> */
.L_x_4016:
[----:B------:R-:W-:Y:S05]  /*12720*/  @!P0 BRA `(.L_x_4017) ;  /* 0x0000000000108947 */ /* 0x000fea0003800000 */
[----:B------:R-:W-:Y:S02]  /*12730*/  ULDC.64 UR4, c[0x0][0x208] ;  /* 0x0000820000047ab9 */ /* 0x000fe40000000a00 */
[----:B-1----:R-:W2:Y:S04]  /*12740*/  LDG.E R6, desc[UR4][R2.64] ;  /* 0x0000000402067981 */ /* 0x002ea8000c1e1900 */
[----:B------:R-:W2:Y:S02]  /*12750*/  LDG.E R5, desc[UR4][R2.64+0x4] ;  /* 0x0000040402057981 */ /* 0x000ea4000c1e1900 */
[----:B--2---:R-:W-:-:S07]  /*12760*/  IMAD.IADD R5, R5, 0x1, -R6 ;  /* 0x0000000105057824 */ /* 0x004fce00078e0a06 */
.L_x_4017:
        /* <DEDUP_REMOVED lines=18> */
.L_x_4020:
[----:B------:R-:W-:-:S13]  /*12890*/  ISETP.NE.AND P1, PT, R3, 0x1, PT ;  /* 0x000000010300780c */ /* 0x000fda0003f25270 */
[----:B------:R-:W1:Y:S02]  /*128a0*/  @P1 LDC.64 R4, c[0x0][0x9e8] ;  /* 0x00027a00ff041b82 */ /* 0x000e640000000a00 */
[----:B-1----:R-:W-:-:S05]  /*128b0*/  @P1 IMAD.HI.U32 R4, R6, R4, RZ ;  /* 0x0000000406041227 */ /* 0x002fca00078e00ff */
[----:B------:R-:W-:-:S07]  /*128c0*/  @P1 SHF.R.U32.HI R6, RZ, R5, R4 ;  /* 0x00000005ff061219 */ /* 0x000fce0000011604 */
.L_x_4021:
[----:B------:R-:W-:Y:S05]  /*128d0*/  BSYNC B0 ;  /* 0x0000000000007941 */ /* 0x000fea0003800000 */
.L_x_4019:
[----:B------:R-:W-:-:S05]  /*128e0*/  IMAD R5, R6, R3, R3 ;  /* 0x0000000306057224 */ /* 0x000fca00078e0203 */
[----:B------:R-:W-:-:S07]  /*128f0*/  VIMNMX R2, R2, R5, PT ;  /* 0x0000000502027248 */ /* 0x000fce0003fe0100 */
.L_x_4018:
[----:B------:R-:W-:Y:S01]  /*12900*/  VIADD R2, R2, 0x5f ;  /* 0x0000005f02027836 */ /* 0x000fe20000000000 */
[----:B------:R-:W-:Y:S01]  /*12910*/  ULDC UR4, c[0x0][0x9dc] ;  /* 0x0002770000047ab9 */ /* 0x000fe20000000800 */
[----:B------:R-:W-:Y:S02]  /*12920*/  IMAD R0, R17, 0x80, -R0 ;  /* 0x0000008011007824 */ /* 0x000fe400078e0a00 */
[----:B------:R-:W-:-:S04]  /*12930*/  IMAD.HI R5, R2, 0x2aaaaaab, RZ ;  /* 0x2aaaaaab02057827 */ /* 0x000fc800078e02ff */
[C---:B------:R-:W-:Y:S02]  /*12940*/  VIADD R2, R7.reuse, 0x5f ;  /* 0x0000005f07027836 */ /* 0x040fe40000000000 */
[----:B------:R-:W-:Y:S02]  /*12950*/  IMAD.IADD R7, R7, 0x1, R0 ;  /* 0x0000000107077824 */ /* 0x000fe400078e0200 */
[----:B------:R-:W-:Y:S01]  /*12960*/  IMAD.HI R4, R2, 0x2aaaaaab, RZ ;  /* 0x2aaaaaab02047827 */ /* 0x000fe200078e02ff */
[----:B------:R-:W-:-:S03]  /*12970*/  SHF.R.U32.HI R2, RZ, 0x1f, R5 ;  /* 0x0000001fff027819 */ /* 0x000fc60000011605 */
[----:B------:R-:W-:Y:S01]  /*12980*/  VIADD R0, R7, -UR4 ;  /* 0x8000000407007c36 */ /* 0x000fe20008000000 */
[----:B------:R-:W-:Y:S02]  /*12990*/  LEA.HI.SX32 R2, R5, R2, 0x1c ;  /* 0x0000000205027211 */ /* 0x000fe400078fe2ff */
[----:B------:R-:W-:-:S04]  /*129a0*/  SHF.R.U32.HI R5, RZ, 0x1f, R4 ;  /* 0x0000001fff057819 */ /* 0x000fc80000011604 */
[----:B------:R-:W-:-:S04]  /*129b0*/  LEA.HI.SX32 R5, R4, R5, 0x1c ;  /* 0x0000000504057211 */ /* 0x000fc800078fe2ff */
[----:B-1----:R-:W-:-:S05]  /*129c0*/  VIMNMX R6, R5, R2, PT ;  /* 0x0000000205067248 */ /* 0x002fca0003fe0100 */
[----:B------:R1:W-:Y:S01]  /*129d0*/  STL [R1+0x14], R6 ;  /* 0x0000140601007387 */ /* 0x0003e20000100800 */
[----:B------:R-:W-:Y:S05]  /*129e0*/  @!P0 BRA `(.L_x_4022) ;  /* 0x0000000000488947 */ /* 0x000fea0003800000 */
[----:B------:R-:W-:Y:S01]  /*129f0*/  IMAD.MOV.U32 R2, RZ, RZ, R7 ;  /* 0x000000ffff027224 */ /* 0x000fe200078e0007 */
[----:B------:R-:W-:Y:S04]  /*12a00*/  BSSY B0, `(.L_x_4023) ;  /* 0x000000e000007945 */ /* 0x000fe80003800000 */
[----:B------:R-:W-:-:S13]  /*12a10*/  ISETP.GT.AND P0, PT, R2, -0x1, PT ;  /* 0xffffffff0200780c */ /* 0x000fda0003f04270 */
        /* <DEDUP_REMOVED lines=8> */
.L_x_4024:
[----:B------:R-:W-:-:S13]  /*12aa0*/  ISETP.NE.AND P0, PT, R3, 0x1, PT ;  /* 0x000000010300780c */ /* 0x000fda0003f05270 */
[----:B------:R-:W2:Y:S02]  /*12ab0*/  @P0 LDC.64 R4, c[0x0][0x9e8] ;  /* 0x00027a00ff040b82 */ /* 0x000ea40000000a00 */
[----:B--2---:R-:W-:-:S05]  /*12ac0*/  @P0 IMAD.HI.U32 R4, R2, R4, RZ ;  /* 0x0000000402040227 */ /* 0x004fca00078e00ff */
[----:B------:R-:W-:-:S07]  /*12ad0*/  @P0 SHF.R.U32.HI R2, RZ, R5, R4 ;  /* 0x00000005ff020219 */ /* 0x000fce0000011604 */
.L_x_4025:
[----:B------:R-:W-:Y:S05]  /*12ae0*/  BSYNC B0 ;  /* 0x0000000000007941 */ /* 0x000fea0003800000 */
.L_x_4023:
[----:B------:R-:W-:-:S05]  /*12af0*/  IMAD R3, R2, R3, RZ ;  /* 0x0000000302037224 */ /* 0x000fca00078e02ff */
[----:B------:R-:W-:-:S07]  /*12b00*/  VIMNMX R0, R0, R3, !PT ;  /* 0x0000000300007248 */ /* 0x000fce0007fe0100 */
.L_x_4022:
[----:B------:R-:W-:Y:S01]  /*12b10*/  IMAD.HI R0, R0, 0x2aaaaaab, RZ ;  /* 0x2aaaaaab00007827 */ /* 0x000fe200078e02ff */
[----:B------:R-:W-:Y:S04]  /*12b20*/  BSSY B6, `(.L_x_4026) ;  /* 0x0000323000067945 */ /* 0x000fe80003800000 */
[----:B------:R-:W-:-:S04]  /*12b30*/  SHF.R.U32.HI R3, RZ, 0x1f, R0 ;  /* 0x0000001fff037819 */ /* 0x000fc80000011600 */
[----:B------:R-:W-:-:S04]  /*12b40*/  LEA.HI.SX32 R3, R0, R3, 0x1c ;  /* 0x0000000300037211 */ /* 0x000fc800078fe2ff */
        /* <DEDUP_REMOVED lines=22> */
.L_x_4027:
        /* <DEDUP_REMOVED lines=11> */
[----:B------:R-:W-:Y:S02]  /*12d60*/  IMAD.U32 R4, RZ, RZ, UR6 ;  /* 0x00000006ff047e24 */ /* 0x000fe4000f8e00ff */
[----:B------:R-:W2:Y:S01]  /*12d70*/  LDC.64 R2, c[0x4][R2] ;  /* 0x0100000002027b82 */ /* 0x000ea20000000a00 */
[----:B------:R-:W-:Y:S02]  /*12d80*/  IMAD.U32 R5, RZ, RZ, UR7 ;  /* 0x00000007ff057e24 */ /* 0x000fe4000f8e00ff */
[----:B-1----:R-:W-:Y:S02]  /*12d90*/  IMAD.U32 R6, RZ, RZ, UR8 ;  /* 0x00000008ff067e24 */ /* 0x002fe4000f8e00ff */
[----:B------:R-:W-:-:S02]  /*12da0*/  IMAD.U32 R7, RZ, RZ, UR9 ;  /* 0x00000009ff077e24 */ /* 0x000fc4000f8e00ff */
[----:B------:R-:W-:Y:S02]  /*12db0*/  IMAD.U32 R10, RZ, RZ, UR4 ;  /* 0x00000004ff0a7e24 */ /* 0x000fe4000f8e00ff */
[----:B0-----:R-:W-:Y:S02]  /*12dc0*/  IMAD.U32 R11, RZ, RZ, UR5 ;  /* 0x00000005ff0b7e24 */ /* 0x001fe4000f8e00ff */
[----:B------:R-:W-:Y:S02]  /*12dd0*/  IMAD.MOV.U32 R8, RZ, RZ, 0x70 ;  /* 0x00000070ff087424 */ /* 0x000fe400078e00ff */
[----:B------:R-:W-:Y:S02]  /*12de0*/  IMAD.MOV.U32 R12, RZ, RZ, 0x1 ;  /* 0x00000001ff0c7424 */ /* 0x000fe400078e00ff */
[----:B------:R-:W-:-:S07]  /*12df0*/  IMAD.MOV.U32 R13, RZ, RZ, RZ ;  /* 0x000000ffff0d7224 */ /* 0x000fce00078e00ff */
[----:B------:R-:W-:-:S07]  /*12e00*/  LEPC R20, `(.L_x_4029) ;  /* 0x000000001014794e */ /* 0x000fce0000000000 */
[----:B--2---:R-:W-:Y:S05]  /*12e10*/  CALL.ABS.NOINC R2 ;  /* 0x0000000002007343 */ /* 0x004fea0003c00000 */
.L_x_4029:
        /* <DEDUP_REMOVED lines=9> */
[----:B------:R-:W-:Y:S02]  /*12eb0*/  IMAD.U32 R4, RZ, RZ, UR6 ;  /* 0x00000006ff047e24 */ /* 0x000fe4000f8e00ff */
[----:B------:R-:W-:Y:S02]  /*12ec0*/  IMAD.U32 R5, RZ, RZ, UR7 ;  /* 0x00000007ff057e24 */ /* 0x000fe4000f8e00ff */
[----:B-1----:R-:W-:Y:S02]  /*12ed0*/  IMAD.U32 R6, RZ, RZ, UR8 ;  /* 0x00000008ff067e24 */ /* 0x002fe4000f8e00ff */
[----:B------:R-:W-:-:S02]  /*12ee0*/  IMAD.U32 R7, RZ, RZ, UR9 ;  /* 0x00000009ff077e24 */ /* 0x000fc4000f8e00ff */
[----:B------:R-:W-:Y:S02]  /*12ef0*/  IMAD.U32 R10, RZ, RZ, UR4 ;  /* 0x00000004ff0a7e24 */ /* 0x000fe4000f8e00ff */
[----:B0-----:R-:W-:Y:S02]  /*12f00*/  IMAD.U32 R11, RZ, RZ, UR5 ;  /* 0x00000005ff0b7e24 */ /* 0x001fe4000f8e00ff */
[----:B------:R-:W-:Y:S02]  /*12f10*/  IMAD.MOV.U32 R8, RZ, RZ, 0x70 ;  /* 0x00000070ff087424 */ /* 0x000fe400078e00ff */
[----:B------:R-:W-:Y:S02]  /*12f20*/  IMAD.MOV.U32 R12, RZ, RZ, 0x1 ;  /* 0x00000001ff0c7424 */ /* 0x000fe400078e00ff */
[----:B--2---:R-:W-:-:S07]  /*12f30*/  IMAD.MOV.U32 R13, RZ, RZ, RZ ;  /* 0x000000ffff0d7224 */ /* 0x004fce00078e00ff */
[----:B------:R-:W-:-:S07]  /*12f40*/  LEPC R20, `(.L_x_4031) ;  /* 0x000000001014794e */ /* 0x000fce0000000000 */
[----:B---3--:R-:W-:Y:S05]  /*12f50*/  CALL.ABS.NOINC R2 ;  /* 0x0000000002007343 */ /* 0x008fea0003c00000 */
.L_x_4031:
[----:B------:R-:W-:Y:S01]  /*12f60*/  MOV R2, 0x0 ;  /* 0x0000000000027802 */ /* 0x000fe20000000f00 */
[----:B------:R-:W-:Y:S01]  /*12f70*/  ULDC.64 UR6, c[0x4][0x1b8] ;  /* 0x01006e0000067ab9 */ /* 0x000fe20000000a00 */
[----:B------:R-:W-:Y:S01]  /*12f80*/  ULDC.64 UR8, c[0x4][0x1c0] ;  /* 0x0100700000087ab9 */ /* 0x000fe20000000a00 */
[----:B------:R-:W-:Y:S01]  /*12f90*/  ULDC.64 UR4, c[0x4][0x108] ;  /* 0x0100420000047ab9 */ /* 0x000fe20000000a00 */
[----:B------:R-:W-:Y:S02]  /*12fa0*/  IMAD.U32 R4, RZ, RZ, UR6 ;  /* 0x00000006ff047e24 */ /* 0x000fe4000f8e00ff */
[----:B------:R-:W0:Y:S01]  /*12fb0*/  LDC.64 R2, c[0x4][R2] ;  /* 0x0100000002027b82 */ /* 0x000e220000000a00 */
        /* <DEDUP_REMOVED lines=9> */
[----:B0-----:R-:W-:Y:S05]  /*13050*/  CALL.ABS.NOINC R2 ;  /* 0x0000000002007343 */ /* 0x001fea0003c00000 */
.L_x_4030:
        /* <DEDUP_REMOVED lines=29> */
.L_x_4032:
        /* <DEDUP_REMOVED lines=16> */
.L_x_4033:
        /* <DEDUP_REMOVED lines=15> */
.L_x_4034:
        /* <DEDUP_REMOVED lines=18> */
.L_x_4105:
[----:B------:R-:W-:Y:S01]  /*13540*/  UMOV UR4, 0xffffffff ;  /* 0xffffffff00047882 */ /* 0x000fe20000000000 */
[----:B------:R-:W-:Y:S02]  /*13550*/  SHF.R.S32.HI R17, RZ, 0x1f, R0 ;  /* 0x0000001fff117819 */ /* 0x000fe40000011400 */
[----:B------:R-:W-:Y:S05]  /*13560*/  BRA.DIV UR4, `(.L_x_4036) ;  /* 0x0000003e04107947 */ /* 0x000fea000b800000 */
[----:B------:R-:W-:-:S13]  /*13570*/  ELECT P6, URZ, PT ;  /* 0x00000000003f782f */ /* 0x000fda00038c0000 */
.L_x_4108:
[----:B------:R-:W-:Y:S05]  /*13580*/  @!P6 BRA `(.L_x_4037) ;  /* 0x00000004002ce947 */ /* 0x000fea0003800000 */
[----:B------:R-:W-:-:S04]  /*13590*/  ISETP.NE.U32.AND P0, PT, R2, RZ, PT ;  /* 0x000000ff0200720c */ /* 0x000fc80003f05070 */
[----:B------:R-:W-:-:S13]  /*135a0*/  ISETP.NE.AND.EX P0, PT, R3, RZ, PT, P0 ;  /* 0x000000ff0300720c */ /* 0x000fda0003f05300 */
[----:B------:R-:W-:Y:S05]  /*135b0*/  @!P0 BRA `(.L_x_4038) ;  /* 0x00000000004c8947 */ /* 0x000fea0003800000 */
[----:B------:R-:W1:Y:S01]  /*135c0*/  LDC R12, c[0x0][0x41c] ;  /* 0x00010700ff0c7b82 */ /* 0x000e620000000800 */
[----:B------:R-:W-:Y:S01]  /*135d0*/  IMAD.MOV.U32 R6, RZ, RZ, R5 ;  /* 0x000000ffff067224 */ /* 0x000fe200078e0005 */
[----:B------:R-:W-:Y:S01]  /*135e0*/  ULDC.64 UR4, c[0x0][0x408] ;  /* 0x0001020000047ab9 */ /* 0x000fe20000000a00 */
[----:B------:R-:W-:Y:S01]  /*135f0*/  ULDC.64 UR6, c[0x0][0x208] ;  /* 0x0000820000067ab9 */ /* 0x000fe20000000a00 */
[----:B-1----:R-:W-:-:S13]  /*13600*/  ISETP.NE.AND P0, PT, R12, 0x1, PT ;  /* 0x000000010c00780c */ /* 0x002fda0003f05270 */
[----:B0-----:R-:W0:Y:S02]  /*13610*/  @P0 LDC.64 R10, c[0x0][0x420] ;  /* 0x00010800ff0a0b82 */ /* 0x001e240000000a00 */
[----:B0-----:R-:W-:-:S05]  /*13620*/  @P0 IMAD.HI.U32 R10, R5, R10, RZ ;  /* 0x0000000a050a0227 */ /* 0x001fca00078e00ff */
        /* <DEDUP_REMOVED lines=12> */
.L_x_4038:
[----:B------:R-:W2:Y:S01]  /*136f0*/  LDL R9, [R1] ;  /* 0x0000000001097983 */ /* 0x000ea20000100800 */
[----:B0-----:R-:W-:-:S03]  /*13700*/  MOV R11, 0x400 ;  /* 0x00000400000b7802 */ /* 0x001fc60000000f00 */
[----:B------:R-:W3:Y:S01]  /*13710*/  LDL R10, [R1+0x8] ;  /* 0x00000800010a7983 */ /* 0x000ee20000100800 */
[----:B-1----:R-:W0:Y:S02]  /*13720*/  S2R R12, SR_CgaCtaId ;  /* 0x00000000000c7919 */ /* 0x002e240000008800 */
[----:B0-----:R-:W-:-:S05]  /*13730*/  LEA R11, R12, R11, 0x18 ;  /* 0x0000000b0c0b7211 */ /* 0x001fca00078ec0ff */
[----:B--2---:R-:W-:Y:S01]  /*13740*/  IMAD R9, R9, 0x8, R11 ;  /* 0x0000000809097824 */ /* 0x004fe200078e020b */
[----:B---3--:R-:W-:-:S04]  /*13750*/  SHF.L.U32 R10, R10, 0x1f, RZ ;  /* 0x0000001f0a0a7819 */ /* 0x008fc800000006ff */
[----:B------:R-:W0:Y:S02]  /*13760*/  SYNCS.PHASECHK.TRANS64.TRYWAIT P0, [R9+URZ+0x30840], R10 ;  /* 0x0308400a090075a7 */ /* 0x000e24000800017f */
[----:B0-----:R-:W-:Y:S05]  /*13770*/  @!P0 BRA `(.L_x_4039) ;  /* 0x0000003800ac8947 */ /* 0x001fea0003800000 */
.L_x_4109:
        /* <DEDUP_REMOVED lines=11> */
.L_x_4040:
        /* <DEDUP_REMOVED lines=32> */
[----:B-1----:R-:W-:Y:S01]  /*13a30*/  NOP ;  /* 0x0000000000007918 */ /* 0x002fe20000000000 */
.L_x_4037:
[----:B------:R-:W2:Y:S01]  /*13a40*/  LDL.LU R12, [R1+0x18] ;  /* 0x00001800010c7983 */ /* 0x000ea20000300800 */
[----:B------:R-:W-:Y:S01]  /*13a50*/  MOV R10, 0x400 ;  /* 0x00000400000a7802 */ /* 0x000fe20000000f00 */
[----:B------:R-:W-:Y:S05]  /*13a60*/  WARPSYNC.ALL ;  /* 0x0000000000007948 */ /* 0x000fea0003800000 */
[----:B0-----:R-:W0:Y:S01]  /*13a70*/  S2R R11, SR_CgaCtaId ;  /* 0x00000000000b7919 */ /* 0x001e220000008800 */
        /* <DEDUP_REMOVED lines=43> */
.L_x_4110:
[----:B------:R-:W-:Y:S05]  /*13d30*/  BSYNC B0 ;  /* 0x0000000000007941 */ /* 0x000fea0003800000 */
.L_x_4041:
[----:B------:R-:W2:Y:S04]  /*13d40*/  LDL R9, [R1+0x14] ;  /* 0x0000140001097983 */ /* 0x000ea80000100800 */
[----:B0-----:R-:W3:Y:S01]  /*13d50*/  LDL R8, [R1+0x10] ;  /* 0x0000100001087983 */ /* 0x001ee20000100800 */
[----:B------:R-:W-:Y:S01]  /*13d60*/  BSSY B0, `(.L_x_4043) ;  /* 0x00001aa000007945 */ /* 0x000fe20003800000 */
[----:B--2---:R-:W-:-:S05]  /*13d70*/  VIADD R7, R9, 0xfffffffe ;  /* 0xfffffffe09077836 */ /* 0x004fca0000000000 */
[----:B---3--:R-:W-:-:S13]  /*13d80*/  ISETP.GE.AND P0, PT, R7, R8, PT ;  /* 0x000000080700720c */ /* 0x008fda0003f06270 */
[----:B------:R-:W-:Y:S05]  /*13d90*/  @!P0 BRA `(.L_x_4044) ;  /* 0x0000001800988947 */ /* 0x000fea0003800000 */
[----:B------:R-:W-:Y:S01]  /*13da0*/  LOP3.LUT R13, RZ, R8, RZ, 0x33, !PT ;  /* 0x00000008ff0d7212 */ /* 0x000fe200078e33ff */
        /* <DEDUP_REMOVED lines=38> */
.L_x_4049:
[----:B0-----:R-:W0:Y:S01]  /*14010*/  S2R R3, SR_CgaCtaId ;  /* 0x0000000000037919 */ /* 0x001e220000008800 */
[----:B------:R-:W-:-:S04]  /*14020*/  MOV R2, 0x400 ;  /* 0x0000040000027802 */ /* 0x000fc80000000f00 */
[----:B0-----:R-:W-:Y:S02]  /*14030*/  LEA R2, R3, R2, 0x18 ;  /* 0x0000000203027211 */ /* 0x001fe400078ec0ff */
[----:B------:R-:W-:-:S03]  /*14040*/  SHF.L.U32 R3, R14, 0x1f, RZ ;  /* 0x0000001f0e037819 */ /* 0x000fc600000006ff */
[----:B------:R-:W-:-:S04]  /*14050*/  IMAD R2, R12, 0x8, R2 ;  /* 0x000000080c027824 */ /* 0x000fc800078e0202 */
[----:B------:R-:W0:Y:S02]  /*14060*/  SYNCS.PHASECHK.TRANS64.TRYWAIT P0, [R2+URZ+0x30840], R3 ;  /* 0x03084003020075a7 */ /* 0x000e24000800017f */
[----:B0-----:R-:W-:Y:S05]  /*14070*/  @!P0 BRA `(.L_x_4050) ;  /* 0x0000003000a08947 */ /* 0x001fea0003800000 */
.L_x_4111:
        /* <DEDUP_REMOVED lines=11> */
.L_x_4051:
        /* <DEDUP_REMOVED lines=37> */
.L_x_4112:
        /* <DEDUP_REMOVED lines=13> */
.L_x_4053:
        /* <DEDUP_REMOVED lines=35> */
[----:B0-----:R-:W-:Y:S01]  /*14680*/  NOP ;  /* 0x0000000000007918 */ /* 0x001fe20000000000 */
.L_x_4048:
[----:B------:R-:W-:Y:S05]  /*14690*/  BSYNC B2 ;  /* 0x0000000000027941 */ /* 0x000fea0003800000 */
.L_x_4047:
[----:B------:R-:W2:Y:S04]  /*146a0*/  LDL R2, [R1+0x14] ;  /* 0x0000140001027983 */ /* 0x000ea80000100800 */
[----:B------:R0:W-:Y:S04]  /*146b0*/  STL [R1], R12 ;  /* 0x0000000c01007387 */ /* 0x0001e80000100800 */
[----:B------:R0:W-:Y:S02]  /*146c0*/  STL [R1+0x8], R14 ;  /* 0x0000080e01007387 */ /* 0x0001e40000100800 */
[----:B0-2---:R-:W-:-:S07]  /*146d0*/  VIADD R7, R2, 0xfffffffd ;  /* 0xfffffffd02077836 */ /* 0x005fce0000000000 */
.L_x_4046:
[----:B------:R-:W-:Y:S05]  /*146e0*/  BSYNC B1 ;  /* 0x0000000000017941 */ /* 0x000fea0003800000 */
.L_x_4045:
[----:B------:R-:W2:Y:S01]  /*146f0*/  LDL.LU R2, [R1+0x14] ;  /* 0x0000140001027983 */ /* 0x000ea20000300800 */
[----:B------:R-:W-:Y:S01]  /*14700*/  VIADD R13, R13, 0xfffffffe ;  /* 0xfffffffe0d0d7836 */ /* 0x000fe20000000000 */
[----:B--2---:R-:W-:-:S04]  /*14710*/  LOP3.LUT R2, RZ, R2, RZ, 0x33, !PT ;  /* 0x00000002ff027212 */ /* 0x004fc800078e33ff */
[----:B------:R-:W-:-:S13]  /*14720*/  ISETP.NE.AND P0, PT, R13, R2, PT ;  /* 0x000000020d00720c */ /* 0x000fda0003f05270 */
[----:B------:R-:W-:Y:S05]  /*14730*/  @!P0 BRA `(.L_x_4044) ;  /* 0x0000001000308947 */ /* 0x000fea0003800000 */
[----:B------:R-:W-:-:S07]  /*14740*/  IMAD.MOV.U32 R10, RZ, RZ, R6 ;  /* 0x000000ffff0a7224 */ /* 0x000fce00078e0006 */
.L_x_4068:
        /* <DEDUP_REMOVED lines=33> */
.L_x_4056:
[----:B------:R-:W1:Y:S01]  /*14960*/  S2R R3, SR_CgaCtaId ;  /* 0x0000000000037919 */ /* 0x000e620000008800 */
[----:B------:R-:W-:-:S04]  /*14970*/  MOV R2, 0x400 ;  /* 0x0000040000027802 */ /* 0x000fc80000000f00 */
[----:B-1----:R-:W-:Y:S02]  /*14980*/  LEA R2, R3, R2, 0x18 ;  /* 0x0000000203027211 */ /* 0x002fe400078ec0ff */
[----:B------:R-:W-:-:S03]  /*14990*/  SHF.L.U32 R3, R9, 0x1f, RZ ;  /* 0x0000001f09037819 */ /* 0x000fc600000006ff */
[----:B------:R-:W-:-:S04]  /*149a0*/  IMAD R2, R8, 0x8, R2 ;  /* 0x0000000808027824 */ /* 0x000fc800078e0202 */
[----:B------:R-:W1:Y:S02]  /*149b0*/  SYNCS.PHASECHK.TRANS64.TRYWAIT P0, [R2+URZ+0x30840], R3 ;  /* 0x03084003020075a7 */ /* 0x000e64000800017f */
[----:B-1----:R-:W-:Y:S05]  /*149c0*/  @!P0 BRA `(.L_x_4057) ;  /* 0x0000002800748947 */ /* 0x002fea0003800000 */
.L_x_4113:
        /* <DEDUP_REMOVED lines=11> */
.L_x_4058:
        /* <DEDUP_REMOVED lines=37> */
.L_x_4114:
        /* <DEDUP_REMOVED lines=8> */
.L_x_4060:
        /* <DEDUP_REMOVED lines=35> */
.L_x_4055:
[----:B------:R-:W-:Y:S05]  /*14f80*/  BSYNC B1 ;  /* 0x0000000000017941 */ /* 0x000fea0003800000 */
.L_x_4054:
        /* <DEDUP_REMOVED lines=33> */
.L_x_4063:
[----:B------:R-:W2:Y:S01]  /*151a0*/  S2R R3, SR_CgaCtaId ;  /* 0x0000000000037919 */ /* 0x000ea20000008800 */
[----:B------:R-:W-:-:S04]  /*151b0*/  MOV R2, 0x400 ;  /* 0x0000040000027802 */ /* 0x000fc80000000f00 */
[----:B--2---:R-:W-:Y:S02]  /*151c0*/  LEA R2, R3, R2, 0x18 ;  /* 0x0000000203027211 */ /* 0x004fe400078ec0ff */
[----:B------:R-:W-:-:S03]  /*151d0*/  SHF.L.U32 R3, R14, 0x1f, RZ ;  /* 0x0000001f0e037819 */ /* 0x000fc600000006ff */
[----:B------:R-:W-:-:S04]  /*151e0*/  IMAD R2, R15, 0x8, R2 ;  /* 0x000000080f027824 */ /* 0x000fc800078e0202 */
[----:B------:R-:W2:Y:S02]  /*151f0*/  SYNCS.PHASECHK.TRANS64.TRYWAIT P0, [R2+URZ+0x30840], R3 ;  /* 0x03084003020075a7 */ /* 0x000ea4000800017f */
[----:B--2---:R-:W-:Y:S05]  /*15200*/  @!P0 BRA `(.L_x_4064) ;  /* 0x00000020008c8947 */ /* 0x004fea0003800000 */
.L_x_4115:
        /* <DEDUP_REMOVED lines=11> */
.L_x_4065:
        /* <DEDUP_REMOVED lines=38> */
.L_x_4116:
        /* <DEDUP_REMOVED lines=8> */
.L_x_4067:
        /* <DEDUP_REMOVED lines=33> */
.L_x_4062:
[----:B------:R-:W-:Y:S05]  /*157b0*/  BSYNC B1 ;  /* 0x0000000000017941 */ /* 0x000fea0003800000 */
.L_x_4061:
[----:B------:R-:W2:Y:S01]  /*157c0*/  LDL R2, [R1+0x10] ;  /* 0x0000100001027983 */ /* 0x000ea20000100800 */
[----:B------:R-:W-:Y:S01]  /*157d0*/  VIADD R7, R7, 0xfffffffe ;  /* 0xfffffffe07077836 */ /* 0x000fe20000000000 */
[----:B--2---:R-:W-:-:S13]  /*157e0*/  ISETP.GT.AND P0, PT, R13, R2, PT ;  /* 0x000000020d00720c */ /* 0x004fda0003f04270 */
[----:B------:R-:W-:Y:S05]  /*157f0*/  @P0 BRA `(.L_x_4068) ;  /* 0xffffffec00d40947 */ /* 0x000fea000383ffff */
.L_x_4044:
[----:B------:R-:W-:Y:S05]  /*15800*/  BSYNC B0 ;  /* 0x0000000000007941 */ /* 0x000fea0003800000 */
.L_x_4043:
        /* <DEDUP_REMOVED lines=18> */
.L_x_4070:
[----:B------:R-:W-:Y:S05]  /*15930*/  BSYNC B0 ;  /* 0x0000000000007941 */ /* 0x000fea0003800000 */
.L_x_4069:
        /* <DEDUP_REMOVED lines=11> */
.L_x_4117:
        /* <DEDUP_REMOVED lines=11> */
.L_x_4074:
        /* <DEDUP_REMOVED lines=33> */
.L_x_4072:
[----:B------:R-:W-:Y:S05]  /*15cb0*/  BSYNC B0 ;  /* 0x0000000000007941 */ /* 0x000fea0003800000 */
.L_x_4071:
        /* <DEDUP_REMOVED lines=9> */
.L_x_4028:
[----:B------:R-:W-:Y:S05]  /*15d50*/  BSYNC B6 ;  /* 0x0000000000067941 */ /* 0x000fea0003800000 */
.L_x_4026:
[----:B------:R-:W-:-:S03]  /*15d60*/  UMOV UR4, 0xffffffff ;  /* 0xffffffff00047882 */ /* 0x000fc60000000000 */
[----:B------:R-:W-:Y:S05]  /*15d70*/  BRA.DIV UR4, `(.L_x_4075) ;  /* 0x0000001604ec7947 */ /* 0x000fea000b800000 */
[----:B------:R2:W3:Y:S04]  /*15d80*/  SHFL.IDX PT, R4, R16, RZ, 0x1f ;  /* 0x00001fff10047589 */ /* 0x0004e800000e0000 */
[----:B------:R-:W4:Y:S02]  /*15d90*/  SHFL.IDX PT, R16, R16, 0x1, 0x1f ;  /* 0x00201f0010107f89 */ /* 0x000f2400000e0000 */
.L_x_4121:
        /* <DEDUP_REMOVED lines=14> */
.L_x_4077:
[----:B------:R-:W-:Y:S05]  /*15e80*/  BSYNC B0 ;  /* 0x0000000000007941 */ /* 0x000fea0003800000 */
.L_x_4076:
        /* <DEDUP_REMOVED lines=23> */
.L_x_4129:
[----:B------:R-:W-:Y:S02]  /*16000*/  ULDC UR4, c[0x0][0xc10] ;  /* 0x0003040000047ab9 */ /* 0x000fe40000000800 */
[----:B------:R-:W-:-:S04]  /*16010*/  IMAD.U32 R5, RZ, RZ, UR4 ;  /* 0x00000004ff057e24 */ /* 0x000fc8000f8e00ff */
[----:B-1----:R-:W-:-:S04]  /*16020*/  IMAD R3, R14, R5, RZ ;  /* 0x000000050e037224 */ /* 0x002fc800078e02ff */
[----:B--2-4-:R-:W-:-:S05]  /*16030*/  IMAD.IADD R16, R16, 0x1, R3 ;  /* 0x0000000110107824 */ /* 0x014fca00078e0203 */
[----:B---3--:R-:W-:-:S13]  /*16040*/  ISETP.GT.AND P0, PT, R16, R4, PT ;  /* 0x000000041000720c */ /* 0x008fda0003f04270 */
[----:B------:R-:W-:Y:S05]  /*16050*/  @P0 BRA `(.L_x_4079) ;  /* 0x0000000000b80947 */ /* 0x000fea0003800000 */
[----:B------:R-:W1:Y:S02]  /*16060*/  LDC R0, c[0x0][0xc14] ;  /* 0x00030500ff007b82 */ /* 0x000e640000000800 */
.L_x_4084:
        /* <DEDUP_REMOVED lines=15> */
.L_x_4082:
[----:B------:R-:W-:Y:S05]  /*16160*/  BSYNC B0 ;  /* 0x0000000000007941 */ /* 0x000fea0003800000 */
.L_x_4081:
        /* <DEDUP_REMOVED lines=23> */
.L_x_4137:
[----:B------:R-:W-:Y:S02]  /*162e0*/  ULDC UR4, c[0x0][0xc10] ;  /* 0x0003040000047ab9 */ /* 0x000fe40000000800 */
[----:B------:R-:W-:-:S04]  /*162f0*/  IMAD.U32 R5, RZ, RZ, UR4 ;  /* 0x00000004ff057e24 */ /* 0x000fc8000f8e00ff */
[----:B-1----:R-:W-:-:S04]  /*16300*/  IMAD R3, R14, R5, RZ ;  /* 0x000000050e037224 */ /* 0x002fc800078e02ff */
[----:B------:R-:W-:-:S05]  /*16310*/  IMAD.IADD R16, R3, 0x1, R16 ;  /* 0x0000000103107824 */ /* 0x000fca00078e0210 */
[----:B------:R-:W-:-:S13]  /*16320*/  ISETP.GT.AND P0, PT, R16, R4, PT ;  /* 0x000000041000720c */ /* 0x000fda0003f04270 */
[----:B------:R-:W-:Y:S05]  /*16330*/  @!P0 BRA `(.L_x_4084) ;  /* 0xfffffffc004c8947 */ /* 0x000fea000383ffff */
.L_x_4079:
        /* <DEDUP_REMOVED lines=8> */
.L_x_4141:
[----:B------:R-:W-:Y:S01]  /*163c0*/  ISETP.NE.AND P0, PT, R3, RZ, PT ;  /* 0x000000ff0300720c */ /* 0x000fe20003f05270 */
[----:B------:R-:W-:-:S12]  /*163d0*/  IMAD.MOV.U32 R7, RZ, RZ, RZ ;  /* 0x000000ffff077224 */ /* 0x000fd800078e00ff */
[----:B------:R-:W-:Y:S05]  /*163e0*/  @!P0 BRA `(.L_x_4086) ;  /* 0x0000000000108947 */ /* 0x000fea0003800000 */
[----:B------:R-:W-:Y:S01]  /*163f0*/  UMOV UR4, 0xffffffff ;  /* 0xffffffff00047882 */ /* 0x000fe20000000000 */
[----:B------:R-:W-:Y:S02]  /*16400*/  VIADD R12, R6, 0xffffffff ;  /* 0xffffffff060c7836 */ /* 0x000fe40000000000 */
[----:B------:R-:W-:Y:S05]  /*16410*/  BRA.DIV UR4, `(.L_x_4087) ;  /* 0x0000001a04787947 */ /* 0x000fea000b800000 */
[----:B------:R3:W4:Y:S02]  /*16420*/  SHFL.IDX PT, R7, R2, R12, 0x1f ;  /* 0x00001f0c02077589 */ /* 0x00072400000e0000 */
.L_x_4086:
        /* <DEDUP_REMOVED lines=27> */
[----:B------:R-:W-:Y:S01]  /*165e0*/  @P0 VIADD R2, R2, 0x1 ;  /* 0x0000000102020836 */ /* 0x000fe20000000000 */
        /* <DEDUP_REMOVED lines=40> */
.L_x_4080:
[----:B------:R-:W-:Y:S01]  /*16870*/  UMOV UR4, URZ ;  /* 0x0000003f00047c82 */ /* 0x000fe20008000000 */
[----:B------:R-:W-:Y:S01]  /*16880*/  UMOV UR5, URZ ;  /* 0x0000003f00057c82 */ /* 0x000fe20008000000 */
[----:B------:R-:W-:Y:S01]  /*16890*/  ULDC UR6, c[0x0][0xc14] ;  /* 0x0003050000067ab9 */ /* 0x000fe20000000800 */
[----:B------:R-:W-:Y:S02]  /*168a0*/  IMAD.MOV.U32 R16, RZ, RZ, R4 ;  /* 0x000000ffff107224 */ /* 0x000fe400078e0004 */
[----:B------:R-:W-:Y:S02]  /*168b0*/  IMAD.U32 R17, RZ, RZ, UR4 ;  /* 0x00000004ff117e24 */ /* 0x000fe4000f8e00ff */
[----:B------:R-:W-:Y:S02]  /*168c0*/  IMAD.U32 R18, RZ, RZ, UR5 ;  /* 0x00000005ff127e24 */ /* 0x000fe4000f8e00ff */
[----:B------:R-:W-:-:S07]  /*168d0*/  IMAD.U32 R19, RZ, RZ, UR6 ;  /* 0x00000006ff137e24 */ /* 0x000fce000f8e00ff */
.L_x_4088:
        /* <DEDUP_REMOVED lines=12> */
.L_x_4014:
        /* <DEDUP_REMOVED lines=12> */
.L_x_4144:
[----:B------:R-:W-:Y:S05]  /*16a60*/  BSYNC B0 ;  /* 0x0000000000007941 */ /* 0x000fea0003800000 */
.L_x_4090:
[----:B------:R-:W-:-:S03]  /*16a70*/  UMOV UR4, 0xffffffff ;  /* 0xffffffff00047882 */ /* 0x000fc60000000000 */
[----:B------:R-:W-:Y:S05]  /*16a80*/  BRA.DIV UR4, `(.L_x_4092) ;  /* 0x0000001604187947 */ /* 0x000fea000b800000 */
[----:B------:R-:W2:Y:S02]  /*16a90*/  S2R R2, SR_TID.X ;  /* 0x0000000000027919 */ /* 0x000ea40000002100 */
[----:B--2---:R-:W-:-:S04]  /*16aa0*/  SHF.R.U32.HI R2, RZ, 0x5, R2 ;  /* 0x00000005ff027819 */ /* 0x004fc80000011602 */
[----:B------:R-:W-:-:S05]  /*16ab0*/  LOP3.LUT R2, R2, 0x3, RZ, 0xc0, !PT ;  /* 0x0000000302027812 */ /* 0x000fca00078ec0ff */
[----:B------:R2:W3:Y:S02]  /*16ac0*/  SHFL.IDX PT, R14, R2, RZ, 0x1f ;  /* 0x00001fff020e7589 */ /* 0x0004e400000e0000 */
.L_x_4147:
[----:B---3--:R-:W-:Y:S01]  /*16ad0*/  ISETP.NE.AND P0, PT, R14, RZ, PT ;  /* 0x000000ff0e00720c */ /* 0x008fe20003f05270 */
[----:B------:R-:W-:-:S12]  /*16ae0*/  BSSY B0, `(.L_x_4093) ;  /* 0x0000029000007945 */ /* 0x000fd80003800000 */
[----:B------:R-:W-:Y:S05]  /*16af0*/  @P0 BRA `(.L_x_4094) ;  /* 0x00000000009c0947 */ /* 0x000fea0003800000 */
[----:B------:R-:W-:-:S03]  /*16b00*/  UMOV UR4, 0xffffffff ;  /* 0xffffffff00047882 */ /* 0x000fc60000000000 */
[----:B------:R-:W-:Y:S05]  /*16b10*/  BRA.DIV UR4, `(.L_x_4095) ;  /* 0x0000001604287947 */ /* 0x000fea000b800000 */
[----:B------:R-:W-:-:S13]  /*16b20*/  ELECT P6, URZ, PT ;  /* 0x00000000003f782f */ /* 0x000fda00038c0000 */
.L_x_4150:
        /* <DEDUP_REMOVED lines=8> */
.L_x_4096:
        /* <DEDUP_REMOVED lines=14> */
.L_x_4151:
[----:B------:R-:W2:Y:S02]  /*16c90*/  SYNCS.PHASECHK.TRANS64.TRYWAIT P0, [R7+URZ], R2 ;  /* 0x00000002070075a7 */ /* 0x000ea4000800017f */
[----:B--2---:R-:W-:Y:S05]  /*16ca0*/  @!P0 BRA `(.L_x_4098) ;  /* 0x0000001000f88947 */ /* 0x004fea0003800000 */
.L_x_4152:
[----:B------:R-:W-:Y:S05]  /*16cb0*/  @!P2 BRA `(.L_x_4099) ;  /* 0x000000000004a947 */ /* 0x000fea0003800000 */
[----:B------:R-:W-:Y:S01]  /*16cc0*/  BPT.TRAP 0x1 ;  /* 0x000000040000795c */ /* 0x000fe20000300000 */
.L_x_4099:
[----:B------:R-:W3:Y:S01]  /*16cd0*/  LDL.LU R4, [R1] ;  /* 0x0000000001047983 */ /* 0x000ee20000300800 */
[----:B------:R-:W-:-:S04]  /*16ce0*/  VIADD R0, R0, 0x30860 ;  /* 0x0003086000007836 */ /* 0x000fc80000000000 */
[----:B---3--:R-:W-:-:S04]  /*16cf0*/  IMAD R4, R4, 0x8, R0 ;  /* 0x0000000804047824 */ /* 0x008fc800078e0200 */
[----:B------:R-:W3:Y:S02]  /*16d00*/  SYNCS.PHASECHK.TRANS64.TRYWAIT P0, [R4+URZ], R5 ;  /* 0x00000005040075a7 */ /* 0x000ee4000800017f */
[----:B---3--:R-:W-:Y:S05]  /*16d10*/  @!P0 BRA `(.L_x_4100) ;  /* 0x0000001000f08947 */ /* 0x008fea0003800000 */
.L_x_4153:
[----:B------:R-:W-:-:S07]  /*16d20*/  IMAD R3, R3, 0x8, R0 ;  /* 0x0000000803037824 */ /* 0x000fce00078e0200 */
.L_x_4101:
[----:B----4-:R4:W0:Y:S02]  /*16d30*/  SYNCS.PHASECHK.TRANS64.TRYWAIT P0, [R3+URZ], R2 ;  /* 0x00000002030075a7 */ /* 0x010824000800017f */
[----:B0-----:R-:W-:Y:S05]  /*16d40*/  @!P0 NANOSLEEP.SYNCS 0x989680 ;  /* 0x009896800000895d */ /* 0x001fea0003900000 */
[----:B------:R-:W0:Y:S02]  /*16d50*/  @!P0 SYNCS.PHASECHK.TRANS64 P0, [R3+URZ], R2 ;  /* 0x00000002030085a7 */ /* 0x000e24000800007f */
[----:B0-----:R-:W-:Y:S05]  /*16d60*/  @!P0 BRA `(.L_x_4101) ;  /* 0xfffffffc00f08947 */ /* 0x001fea000383ffff */
.L_x_4094:
[----:B------:R-:W-:Y:S05]  /*16d70*/  BSYNC B0 ;  /* 0x0000000000007941 */ /* 0x000fea0003800000 */
.L_x_4093:
[----:B------:R-:W-:Y:S05]  /*16d80*/  EXIT ;  /* 0x000000000000794d */ /* 0x000fea0003800000 */
.L_x_3918:
[----:B0-----:R-:W-:-:S04]  /*16d90*/  IMAD.U32 R3, RZ, RZ, UR39 ;  /* 0x00000027ff037e24 */ /* 0x001fc8000f8e00ff */
[----:B------:R0:W1:Y:S03]  /*16da0*/  SYNCS.PHASECHK.TRANS64.TRYWAIT P1, [R3+URZ+0x30800], R0 ;  /* 0x03080000030075a7 */ /* 0x000066000802017f */
[----:B-1----:R-:W-:Y:S05]  /*16db0*/  @!P1 NANOSLEEP.SYNCS 0x989680 ;  /* 0x009896800000995d */ /* 0x002fea0003900000 */
[----:B------:R-:W1:Y:S02]  /*16dc0*/  @!P1 SYNCS.PHASECHK.TRANS64 P1, [R3+URZ+0x30800], R0 ;  /* 0x03080000030095a7 */ /* 0x000e64000802007f */
[----:B-1----:R-:W-:Y:S05]  /*16dd0*/  @!P1 BRA `(.L_x_3918) ;  /* 0xfffffffc00ec9947 */ /* 0x002fea000383ffff */
[----:B------:R-:W-:Y:S05]  /*16de0*/  BRA `(.L_x_4102) ;  /* 0xfffffeac006c7947 */ /* 0x000fea000383ffff */
.L_x_3922:
[----:B-1----:R1:W3:Y:S02]  /*16df0*/  SYNCS.PHASECHK.TRANS64.TRYWAIT P1, [R5+URZ+0x30830], R0 ;  /* 0x03083000050075a7 */ /* 0x0022e4000802017f */
[----:B---3--:R-:W-:Y:S05]  /*16e00*/  @!P1 NANOSLEEP.SYNCS 0x989680 ;  /* 0x009896800000995d */ /* 0x008fea0003900000 */
[----:B------:R-:W3:Y:S02]  /*16e10*/  @!P1 SYNCS.PHASECHK.TRANS64 P1, [R5+URZ+0x30830], R0 ;  /* 0x03083000050095a7 */ /* 0x000ee4000802007f */
[----:B---3--:R-:W-:Y:S05]  /*16e20*/  @!P1 BRA `(.L_x_3922) ;  /* 0xfffffffc00f09947 */ /* 0x008fea000383ffff */
[----:B------:R-:W-:Y:S05]  /*16e30*/  BRA `(.L_x_3921) ;  /* 0xfffffeac00a07947 */ /* 0x000fea000383ffff */
.L_x_3938:
[----:B-1----:R-:W-:-:S04]  /*16e40*/  IMAD.U32 R121, RZ, RZ, UR6 ;  /* 0x00000006ff797e24 */ /* 0x002fc8000f8e00ff */
[----:B------:R1:W2:Y:S03]  /*16e50*/  SYNCS.PHASECHK.TRANS64.TRYWAIT P1, [R121+URZ+0x30830], R10 ;  /* 0x0308300a790075a7 */ /* 0x0002a6000802017f */
[----:B--2---:R-:W-:Y:S05]  /*16e60*/  @!P1 NANOSLEEP.SYNCS 0x989680 ;  /* 0x009896800000995d */ /* 0x004fea0003900000 */
[----:B------:R-:W2:Y:S02]  /*16e70*/  @!P1 SYNCS.PHASECHK.TRANS64 P1, [R121+URZ+0x30830], R10 ;  /* 0x0308300a790095a7 */ /* 0x000ea4000802007f */
[----:B--2---:R-:W-:Y:S05]  /*16e80*/  @!P1 BRA `(.L_x_3938) ;  /* 0xfffffffc00ec9947 */ /* 0x004fea000383ffff */
[----:B------:R-:W-:Y:S05]  /*16e90*/  BRA `(.L_x_3937) ;  /* 0xfffffee000107947 */ /* 0x000fea000383ffff */
.L_x_3942:
[----:B--2---:R-:W-:-:S04]  /*16ea0*/  IMAD.U32 R195, RZ, RZ, UR14 ;  /* 0x0000000effc37e24 */ /* 0x004fc8000f8e00ff */
[----:B------:R2:W3:Y:S03]  /*16eb0*/  SYNCS.PHASECHK.TRANS64.TRYWAIT P1, [R195+URZ+0x30850], R0 ;  /* 0x03085000c30075a7 */ /* 0x0004e6000802017f */
[----:B---3--:R-:W-:Y:S05]  /*16ec0*/  @!P1 NANOSLEEP.SYNCS 0x989680 ;  /* 0x009896800000995d */ /* 0x008fea0003900000 */
[----:B------:R-:W3:Y:S02]  /*16ed0*/  @!P1 SYNCS.PHASECHK.TRANS64 P1, [R195+URZ+0x30850], R0 ;  /* 0x03085000c30095a7 */ /* 0x000ee4000802007f */
[----:B---3--:R-:W-:Y:S05]  /*16ee0*/  @!P1 BRA `(.L_x_3942) ;  /* 0xfffffffc00ec9947 */ /* 0x008fea000383ffff */
[----:B------:R-:W-:Y:S05]  /*16ef0*/  BRA `(.L_x_3941) ;  /* 0xfffffee800b87947 */ /* 0x000fea000383ffff */
.L_x_3959:
[----:B-1----:R-:W-:-:S04]  /*16f00*/  IMAD.U32 R4, RZ, RZ, UR6 ;  /* 0x00000006ff047e24 */ /* 0x002fc8000f8e00ff */
[----:B------:R1:W2:Y:S03]  /*16f10*/  SYNCS.PHASECHK.TRANS64.TRYWAIT P1, [R4+URZ+0x30830], R3 ;  /* 0x03083003040075a7 */ /* 0x0002a6000802017f */
[----:B--2---:R-:W-:Y:S05]  /*16f20*/  @!P1 NANOSLEEP.SYNCS 0x989680 ;  /* 0x009896800000995d */ /* 0x004fea0003900000 */
[----:B------:R-:W2:Y:S02]  /*16f30*/  @!P1 SYNCS.PHASECHK.TRANS64 P1, [R4+URZ+0x30830], R3 ;  /* 0x03083003040095a7 */ /* 0x000ea4000802007f */
[----:B--2---:R-:W-:Y:S05]  /*16f40*/  @!P1 BRA `(.L_x_3959) ;  /* 0xfffffffc00ec9947 */ /* 0x004fea000383ffff */
[----:B------:R-:W-:Y:S05]  /*16f50*/  BRA `(.L_x_3958) ;  /* 0xffffff1400bc7947 */ /* 0x000fea000383ffff */
.L_x_3963:
[----:B01----:R-:W-:-:S04]  /*16f60*/  IMAD.U32 R3, RZ, RZ, UR7 ;  /* 0x00000007ff037e24 */ /* 0x003fc8000f8e00ff */
[----:B------:R0:W1:Y:S03]  /*16f70*/  SYNCS.PHASECHK.TRANS64.TRYWAIT P1, [R3+URZ+0x30850], R0 ;  /* 0x03085000030075a7 */ /* 0x000066000802017f */
[----:B-1----:R-:W-:Y:S05]  /*16f80*/  @!P1 NANOSLEEP.SYNCS 0x989680 ;  /* 0x009896800000995d */ /* 0x002fea0003900000 */
[----:B------:R-:W1:Y:S02]  /*16f90*/  @!P1 SYNCS.PHASECHK.TRANS64 P1, [R3+URZ+0x30850], R0 ;  /* 0x03085000030095a7 */ /* 0x000e64000802007f */
[----:B-1----:R-:W-:Y:S05]  /*16fa0*/  @!P1 BRA `(.L_x_3963) ;  /* 0xfffffffc00ec9947 */ /* 0x002fea000383ffff */
[----:B------:R-:W-:Y:S05]  /*16fb0*/  BRA `(.L_x_3962) ;  /* 0xffffff2000647947 */ /* 0x000fea000383ffff */
.L_x_3969:
[----:B-1----:R-:W-:-:S04]  /*16fc0*/  IMAD.U32 R4, RZ, RZ, UR6 ;  /* 0x00000006ff047e24 */ /* 0x002fc8000f8e00ff */
[----:B------:R1:W2:Y:S03]  /*16fd0*/  SYNCS.PHASECHK.TRANS64.TRYWAIT P1, [R4+URZ+0x30830], R3 ;  /* 0x03083003040075a7 */ /* 0x0002a6000802017f */
[----:B--2---:R-:W-:Y:S05]  /*16fe0*/  @!P1 NANOSLEEP.SYNCS 0x989680 ;  /* 0x009896800000995d */ /* 0x004fea0003900000 */
[----:B------:R-:W2:Y:S02]  /*16ff0*/  @!P1 SYNCS.PHASECHK.TRANS64 P1, [R4+URZ+0x30830], R3 ;  /* 0x03083003040095a7 */ /* 0x000ea4000802007f */
[----:B--2---:R-:W-:Y:S05]  /*17000*/  @!P1 BRA `(.L_x_3969) ;  /* 0xfffffffc00ec9947 */ /* 0x004fea000383ffff */
[----:B------:R-:W-:Y:S05]  /*17010*/  BRA `(.L_x_3968) ;  /* 0xffffff3800b47947 */ /* 0x000fea000383ffff */
.L_x_3973:
[----:B01----:R-:W-:-:S04]  /*17020*/  IMAD.U32 R3, RZ, RZ, UR7 ;  /* 0x00000007ff037e24 */ /* 0x003fc8000f8e00ff */
[----:B------:R0:W1:Y:S03]  /*17030*/  SYNCS.PHASECHK.TRANS64.TRYWAIT P1, [R3+URZ+0x30850], R0 ;  /* 0x03085000030075a7 */ /* 0x000066000802017f */
[----:B-1----:R-:W-:Y:S05]  /*17040*/  @!P1 NANOSLEEP.SYNCS 0x989680 ;  /* 0x009896800000995d */ /* 0x002fea0003900000 */
[----:B------:R-:W1:Y:S02]  /*17050*/  @!P1 SYNCS.PHASECHK.TRANS64 P1, [R3+URZ+0x30850], R0 ;  /* 0x03085000030095a7 */ /* 0x000e64000802007f */
[----:B-1----:R-:W-:Y:S05]  /*17060*/  @!P1 BRA `(.L_x_3973) ;  /* 0xfffffffc00ec9947 */ /* 0x002fea000383ffff */
[----:B------:R-:W-:Y:S05]  /*17070*/  BRA `(.L_x_3972) ;  /* 0xffffff44005c7947 */ /* 0x000fea000383ffff */
.L_x_3986:
[----:B-1----:R-:W-:-:S04]  /*17080*/  IMAD.U32 R5, RZ, RZ, UR5 ;  /* 0x00000005ff057e24 */ /* 0x002fc8000f8e00ff */
[----:B------:R1:W2:Y:S03]  /*17090*/  SYNCS.PHASECHK.TRANS64.TRYWAIT P0, [R5+URZ+0x30850], R0 ;  /* 0x03085000050075a7 */ /* 0x0002a6000800017f */
[----:B--2---:R-:W-:Y:S05]  /*170a0*/  @!P0 NANOSLEEP.SYNCS 0x989680 ;  /* 0x009896800000895d */ /* 0x004fea0003900000 */
[----:B------:R-:W2:Y:S02]  /*170b0*/  @!P0 SYNCS.PHASECHK.TRANS64 P0, [R5+URZ+0x30850], R0 ;  /* 0x03085000050085a7 */ /* 0x000ea4000800007f */
[----:B--2---:R-:W-:Y:S05]  /*170c0*/  @!P0 BRA `(.L_x_3986) ;  /* 0xfffffffc00ec8947 */ /* 0x004fea000383ffff */
[----:B------:R-:W-:Y:S05]  /*170d0*/  BRA `(.L_x_3985) ;  /* 0xffffff7400247947 */ /* 0x000fea000383ffff */
.L_x_4035:
[----:B------:R-:W1:Y:S01]  /*170e0*/  S2R R9, SR_TID.X ;  /* 0x0000000000097919 */ /* 0x000e620000002100 */
[----:B------:R-:W-:Y:S01]  /*170f0*/  BSSY B0, `(.L_x_4103) ;  /* 0x000000a000007945 */ /* 0x000fe20003800000 */
[----:B------:R-:W-:Y:S02]  /*17100*/  IMAD.MOV.U32 R12, RZ, RZ, RZ ;  /* 0x000000ffff0c7224 */ /* 0x000fe400078e00ff */
        /* <DEDUP_REMOVED lines=8> */
.L_x_4104:
[----:B------:R-:W-:Y:S05]  /*17190*/  BSYNC B0 ;  /* 0x0000000000007941 */ /* 0x000fea0003800000 */
.L_x_4103:
[----:B------:R-:W-:Y:S05]  /*171a0*/  BRA `(.L_x_4105) ;  /* 0xffffffc000e47947 */ /* 0x000fea000383ffff */
.L_x_4036:
[----:B------:R-:W-:Y:S01]  /*171b0*/  BSSY B0, `(.L_x_4106) ;  /* 0x0000006000007945 */ /* 0x000fe20003800000 */
[----:B------:R-:W-:-:S07]  /*171c0*/  IMAD.MOV.U32 R15, RZ, RZ, -0x1 ;  /* 0xffffffffff0f7424 */ /* 0x000fce00078e00ff */
[----:B0-----:R-:W-:Y:S05]  /*171d0*/  WARPSYNC.COLLECTIVE R15, `(.L_x_4107) ;  /* 0x000000000f0c7348 */ /* 0x001fea0003c00000 */
[----:B------:R-:W-:Y:S02]  /*171e0*/  ELECT P6, UR62, PT ;  /* 0x00000000003e782f */ /* 0x000fe400038c0000 */
[----:B------:R-:W-:Y:S01]  /*171f0*/  MOV R14, UR62 ;  /* 0x0000003e000e7c02 */ /* 0x000fe20008000f00 */
[----:B0-----:R-:W-:Y:S10]  /*17200*/  ENDCOLLECTIVE ;  /* 0x000000000000791b */ /* 0x001ff40003800000 */
.L_x_4107:
[----:B------:R-:W-:Y:S05]  /*17210*/  BSYNC B0 ;  /* 0x0000000000007941 */ /* 0x000fea0003800000 */
.L_x_4106:
[----:B------:R-:W-:Y:S05]  /*17220*/  BRA `(.L_x_4108) ;  /* 0xffffffc000d47947 */ /* 0x000fea000383ffff */
.L_x_4039:
[----:B0-----:R0:W1:Y:S02]  /*17230*/  SYNCS.PHASECHK.TRANS64.TRYWAIT P0, [R9+URZ+0x30840], R10 ;  /* 0x0308400a090075a7 */ /* 0x001064000800017f */
[----:B-1----:R-:W-:Y:S05]  /*17240*/  @!P0 NANOSLEEP.SYNCS 0x989680 ;  /* 0x009896800000895d */ /* 0x002fea0003900000 */
[----:B------:R-:W1:Y:S02]  /*17250*/  @!P0 SYNCS.PHASECHK.TRANS64 P0, [R9+URZ+0x30840], R10 ;  /* 0x0308400a090085a7 */ /* 0x000e64000800007f */
[----:B-1----:R-:W-:Y:S05]  /*17260*/  @!P0 BRA `(.L_x_4039) ;  /* 0xfffffffc00f08947 */ /* 0x002fea000383ffff */
[----:B------:R-:W-:Y:S05]  /*17270*/  BRA `(.L_x_4109) ;  /* 0xffffffc400407947 */ /* 0x000fea000383ffff */
.L_x_4042:
        /* <DEDUP_REMOVED lines=8> */
.L_x_4050:
[----:B0-----:R0:W1:Y:S02]  /*17300*/  SYNCS.PHASECHK.TRANS64.TRYWAIT P0, [R2+URZ+0x30840], R3 ;  /* 0x03084003020075a7 */ /* 0x001064000800017f */
[----:B-1----:R-:W-:Y:S05]  /*17310*/  @!P0 NANOSLEEP.SYNCS 0x989680 ;  /* 0x009896800000895d */ /* 0x002fea0003900000 */
[----:B------:R-:W1:Y:S02]  /*17320*/  @!P0 SYNCS.PHASECHK.TRANS64 P0, [R2+URZ+0x30840], R3 ;  /* 0x03084003020085a7 */ /* 0x000e64000800007f */
[----:B-1----:R-:W-:Y:S05]  /*17330*/  @!P0 BRA `(.L_x_4050) ;  /* 0xfffffffc00f08947 */ /* 0x002fea000383ffff */
[----:B------:R-:W-:Y:S05]  /*17340*/  BRA `(.L_x_4111) ;  /* 0xffffffcc004c7947 */ /* 0x000fea000383ffff */
.L_x_4052:
[----:B0-----:R0:W1:Y:S02]  /*17350*/  SYNCS.PHASECHK.TRANS64.TRYWAIT P0, [R3+URZ+0x60], R2 ;  /* 0x00006002030075a7 */ /* 0x001064000800017f */
[----:B-1----:R-:W-:Y:S05]  /*17360*/  @!P0 NANOSLEEP.SYNCS 0x989680 ;  /* 0x009896800000895d */ /* 0x002fea0003900000 */
[----:B------:R-:W1:Y:S02]  /*17370*/  @!P0 SYNCS.PHASECHK.TRANS64 P0, [R3+URZ+0x60], R2 ;  /* 0x00006002030085a7 */ /* 0x000e64000800007f */
[----:B-1----:R-:W-:Y:S05]  /*17380*/  @!P0 BRA `(.L_x_4052) ;  /* 0xfffffffc00f08947 */ /* 0x002fea000383ffff */
[----:B------:R-:W-:Y:S05]  /*17390*/  BRA `(.L_x_4112) ;  /* 0xffffffcc00f87947 */ /* 0x000fea000383ffff */
.L_x_4057:
[----:B-1----:R1:W2:Y:S02]  /*173a0*/  SYNCS.PHASECHK.TRANS64.TRYWAIT P0, [R2+URZ+0x30840], R3 ;  /* 0x03084003020075a7 */ /* 0x0022a4000800017f */
[----:B--2---:R-:W-:Y:S05]  /*173b0*/  @!P0 NANOSLEEP.SYNCS 0x989680 ;  /* 0x009896800000895d */ /* 0x004fea0003900000 */
[----:B------:R-:W2:Y:S02]  /*173c0*/  @!P0 SYNCS.PHASECHK.TRANS64 P0, [R2+URZ+0x30840], R3 ;  /* 0x03084003020085a7 */ /* 0x000ea4000800007f */
[----:B--2---:R-:W-:Y:S05]  /*173d0*/  @!P0 BRA `(.L_x_4057) ;  /* 0xfffffffc00f08947 */ /* 0x004fea000383ffff */
[----:B------:R-:W-:Y:S05]  /*173e0*/  BRA `(.L_x_4113) ;  /* 0xffffffd400787947 */ /* 0x000fea000383ffff */
.L_x_4059:
[----:B0-----:R0:W1:Y:S02]  /*173f0*/  SYNCS.PHASECHK.TRANS64.TRYWAIT P1, [R3+URZ+0x60], R2 ;  /* 0x00006002030075a7 */ /* 0x001064000802017f */
[----:B-1----:R-:W-:Y:S05]  /*17400*/  @!P1 NANOSLEEP.SYNCS 0x989680 ;  /* 0x009896800000995d */ /* 0x002fea0003900000 */
[----:B------:R-:W1:Y:S02]  /*17410*/  @!P1 SYNCS.PHASECHK.TRANS64 P1, [R3+URZ+0x60], R2 ;  /* 0x00006002030095a7 */ /* 0x000e64000802007f */
[----:B-1----:R-:W-:Y:S05]  /*17420*/  @!P1 BRA `(.L_x_4059) ;  /* 0xfffffffc00f09947 */ /* 0x002fea000383ffff */
[----:B------:R-:W-:Y:S05]  /*17430*/  BRA `(.L_x_4114) ;  /* 0xffffffd800247947 */ /* 0x000fea000383ffff */
.L_x_4064:
[----:B--2---:R2:W3:Y:S02]  /*17440*/  SYNCS.PHASECHK.TRANS64.TRYWAIT P0, [R2+URZ+0x30840], R3 ;  /* 0x03084003020075a7 */ /* 0x0044e4000800017f */
[----:B---3--:R-:W-:Y:S05]  /*17450*/  @!P0 NANOSLEEP.SYNCS 0x989680 ;  /* 0x009896800000895d */ /* 0x008fea0003900000 */
[----:B------:R-:W3:Y:S02]  /*17460*/  @!P0 SYNCS.PHASECHK.TRANS64 P0, [R2+URZ+0x30840], R3 ;  /* 0x03084003020085a7 */ /* 0x000ee4000800007f */
[----:B---3--:R-:W-:Y:S05]  /*17470*/  @!P0 BRA `(.L_x_4064) ;  /* 0xfffffffc00f08947 */ /* 0x008fea000383ffff */
[----:B------:R-:W-:Y:S05]  /*17480*/  BRA `(.L_x_4115) ;  /* 0xffffffdc00607947 */ /* 0x000fea000383ffff */
.L_x_4066:
[----:B0-----:R0:W1:Y:S02]  /*17490*/  SYNCS.PHASECHK.TRANS64.TRYWAIT P1, [R2+URZ+0x60], R9 ;  /* 0x00006009020075a7 */ /* 0x001064000802017f */
[----:B-1----:R-:W-:Y:S05]  /*174a0*/  @!P1 NANOSLEEP.SYNCS 0x989680 ;  /* 0x009896800000995d */ /* 0x002fea0003900000 */
[----:B------:R-:W1:Y:S02]  /*174b0*/  @!P1 SYNCS.PHASECHK.TRANS64 P1, [R2+URZ+0x60], R9 ;  /* 0x00006009020095a7 */ /* 0x000e64000802007f */
[----:B-1----:R-:W-:Y:S05]  /*174c0*/  @!P1 BRA `(.L_x_4066) ;  /* 0xfffffffc00f09947 */ /* 0x002fea000383ffff */
[----:B------:R-:W-:Y:S05]  /*174d0*/  BRA `(.L_x_4116) ;  /* 0xffffffe000107947 */ /* 0x000fea000383ffff */
.L_x_4073:
[----:B-1----:R1:W2:Y:S02]  /*174e0*/  SYNCS.PHASECHK.TRANS64.TRYWAIT P0, [R3+URZ+0x30860], R0 ;  /* 0x03086000030075a7 */ /* 0x0022a4000800017f */
[----:B--2---:R-:W-:Y:S05]  /*174f0*/  @!P0 NANOSLEEP.SYNCS 0x989680 ;  /* 0x009896800000895d */ /* 0x004fea0003900000 */
[----:B------:R-:W2:Y:S02]  /*17500*/  @!P0 SYNCS.PHASECHK.TRANS64 P0, [R3+URZ+0x30860], R0 ;  /* 0x03086000030085a7 */ /* 0x000ea4000800007f */
[----:B--2---:R-:W-:Y:S05]  /*17510*/  @!P0 BRA `(.L_x_4073) ;  /* 0xfffffffc00f08947 */ /* 0x004fea000383ffff */
[----:B------:R-:W-:Y:S05]  /*17520*/  BRA `(.L_x_4117) ;  /* 0xffffffe400307947 */ /* 0x000fea000383ffff */
.L_x_4075:
[----:B------:R-:W-:Y:S01]  /*17530*/  BSSY B0, `(.L_x_4118) ;  /* 0x0000008000007945 */ /* 0x000fe20003800000 */
[----:B------:R-:W-:Y:S02]  /*17540*/  IMAD.MOV.U32 R13, RZ, RZ, R16 ;  /* 0x000000ffff0d7224 */ /* 0x000fe400078e0010 */
[----:B------:R-:W-:Y:S02]  /*17550*/  IMAD.MOV.U32 R12, RZ, RZ, RZ ;  /* 0x000000ffff0c7224 */ /* 0x000fe400078e00ff */
[----:B0-----:R-:W-:Y:S02]  /*17560*/  IMAD.MOV.U32 R11, RZ, RZ, 0x1f ;  /* 0x0000001fff0b7424 */ /* 0x001fe400078e00ff */
[----:B------:R-:W-:-:S07]  /*17570*/  IMAD.MOV.U32 R15, RZ, RZ, -0x1 ;  /* 0xffffffffff0f7424 */ /* 0x000fce00078e00ff */
[----:B-1----:R-:W-:Y:S05]  /*17580*/  WARPSYNC.COLLECTIVE R15, `(.L_x_4119) ;  /* 0x000000000f087348 */ /* 0x002fea0003c00000 */
[----:B------:R0:W2:Y:S02]  /*17590*/  SHFL.IDX P6, R14, R13, R12, R11 ;  /* 0x0000000c0d0e7389 */ /* 0x0000a400000c000b */
[----:B012---:R-:W-:Y:S01]  /*175a0*/  ENDCOLLECTIVE ;  /* 0x000000000000791b */ /* 0x007fe20003800000 */
.L_x_4119:
[----:B------:R-:W-:Y:S05]  /*175b0*/  BSYNC B0 ;  /* 0x0000000000007941 */ /* 0x000fea0003800000 */
.L_x_4118:
        /* <DEDUP_REMOVED lines=8> */
.L_x_4120:
[----:B------:R-:W-:Y:S01]  /*17640*/  IMAD.MOV.U32 R16, RZ, RZ, R14 ;  /* 0x000000ffff107224 */ /* 0x000fe200078e000e */
[----:B------:R-:W-:Y:S06]  /*17650*/  BRA `(.L_x_4121) ;  /* 0xffffffe400d07947 */ /* 0x000fec000383ffff */
.L_x_4078:
[----:B------:R-:W-:Y:S01]  /*17660*/  BSSY B0, `(.L_x_4122) ;  /* 0x0000008000007945 */ /* 0x000fe20003800000 */
[----:B-----5:R-:W-:Y:S02]  /*17670*/  IMAD.MOV.U32 R13, RZ, RZ, R17 ;  /* 0x000000ffff0d7224 */ /* 0x020fe400078e0011 */
[----:B------:R-:W-:Y:S02]  /*17680*/  IMAD.MOV.U32 R12, RZ, RZ, 0x1 ;  /* 0x00000001ff0c7424 */ /* 0x000fe400078e00ff */
[----:B0-----:R-:W-:Y:S02]  /*17690*/  IMAD.MOV.U32 R11, RZ, RZ, RZ ;  /* 0x000000ffff0b7224 */ /* 0x001fe400078e00ff */
[----:B------:R-:W-:-:S07]  /*176a0*/  IMAD.MOV.U32 R15, RZ, RZ, -0x1 ;  /* 0xffffffffff0f7424 */ /* 0x000fce00078e00ff */
[----:B-1234-:R-:W-:Y:S05]  /*176b0*/  WARPSYNC.COLLECTIVE R15, `(.L_x_4123) ;  /* 0x000000000f087348 */ /* 0x01efea0003c00000 */
[----:B------:R0:W0:Y:S02]  /*176c0*/  SHFL.UP P6, R14, R13, R12, R11 ;  /* 0x0400000c0d0e7389 */ /* 0x00002400000c000b */
[----:B01234-:R-:W-:Y:S01]  /*176d0*/  ENDCOLLECTIVE ;  /* 0x000000000000791b */ /* 0x01ffe20003800000 */
.L_x_4123:
[----:B------:R-:W-:Y:S05]  /*176e0*/  BSYNC B0 ;  /* 0x0000000000007941 */ /* 0x000fea0003800000 */
.L_x_4122:
        /* <DEDUP_REMOVED lines=10> */
.L_x_4124:
        /* <DEDUP_REMOVED lines=8> */
.L_x_4125:
        /* <DEDUP_REMOVED lines=8> */
.L_x_4126:
        /* <DEDUP_REMOVED lines=8> */
.L_x_4127:
        /* <DEDUP_REMOVED lines=8> */
.L_x_4128:
[----:B------:R-:W-:Y:S05]  /*17990*/  BRA `(.L_x_4129) ;  /* 0xffffffe400987947 */ /* 0x000fea000383ffff */
.L_x_4083:
        /* <DEDUP_REMOVED lines=8> */
.L_x_4131:
[----:B------:R-:W-:Y:S05]  /*17a20*/  BSYNC B0 ;  /* 0x0000000000007941 */ /* 0x000fea0003800000 */
.L_x_4130:
        /* <DEDUP_REMOVED lines=10> */
.L_x_4132:
        /* <DEDUP_REMOVED lines=8> */
.L_x_4133:
        /* <DEDUP_REMOVED lines=8> */
.L_x_4134:
        /* <DEDUP_REMOVED lines=8> */
.L_x_4135:
        /* <DEDUP_REMOVED lines=8> */
.L_x_4136:
[----:B------:R-:W-:Y:S05]  /*17cd0*/  BRA `(.L_x_4137) ;  /* 0xffffffe400807947 */ /* 0x000fea000383ffff */
.L_x_4085:
[----:B------:R-:W-:Y:S01]  /*17ce0*/  BSSY B0, `(.L_x_4138) ;  /* 0x0000006000007945 */ /* 0x000fe20003800000 */
[----:B------:R-:W-:Y:S01]  /*17cf0*/  PLOP3.LUT P6, PT, P6, PT, PT, 0x8, 0x0 ;  /* 0x000000000000781c */ /* 0x000fe200037ce170 */
[----:B------:R-:W-:-:S12]  /*17d00*/  IMAD.MOV.U32 R15, RZ, RZ, -0x1 ;  /* 0xffffffffff0f7424 */ /* 0x000fd800078e00ff */
[----:B0-----:R-:W-:Y:S05]  /*17d10*/  WARPSYNC.COLLECTIVE R15, `(.L_x_4139) ;  /* 0x000000000f087348 */ /* 0x001fea0003c00000 */
[----:B------:R-:W-:Y:S01]  /*17d20*/  VOTE.ANY R14, PT, P6 ;  /* 0x00000000000e7806 */ /* 0x000fe200030e0100 */
[----:B0-----:R-:W-:Y:S06]  /*17d30*/  ENDCOLLECTIVE ;  /* 0x000000000000791b */ /* 0x001fec0003800000 */
.L_x_4139:
[----:B------:R-:W-:Y:S05]  /*17d40*/  BSYNC B0 ;  /* 0x0000000000007941 */ /* 0x000fea0003800000 */
.L_x_4138:
[----:B------:R-:W-:Y:S02]  /*17d50*/  IMAD.MOV.U32 R3, RZ, RZ, R14 ;  /* 0x000000ffff037224 */ /* 0x000fe400078e000e */
[----:B------:R-:W-:Y:S02]  /*17d60*/  IMAD.MOV.U32 R13, RZ, RZ, R17 ;  /* 0x000000ffff0d7224 */ /* 0x000fe400078e0011 */
[----:B------:R-:W0:Y:S01]  /*17d70*/  POPC R6, R3 ;  /* 0x0000000300067309 */ /* 0x000e220000000000 */
[----:B------:R-:W-:Y:S02]  /*17d80*/  IMAD.MOV.U32 R11, RZ, RZ, 0x1f ;  /* 0x0000001fff0b7424 */ /* 0x000fe400078e00ff */
[----:B------:R-:W-:Y:S02]  /*17d90*/  IMAD.MOV.U32 R15, RZ, RZ, -0x1 ;  /* 0xffffffffff0f7424 */ /* 0x000fe400078e00ff */
[----:B0-----:R-:W-:-:S07]  /*17da0*/  IMAD.MOV.U32 R12, RZ, RZ, R6 ;  /* 0x000000ffff0c7224 */ /* 0x001fce00078e0006 */
[----:B------:R-:W-:Y:S05]  /*17db0*/  WARPSYNC.COLLECTIVE R15, `(.L_x_4140) ;  /* 0x000000000f087348 */ /* 0x000fea0003c00000 */
[----:B------:R0:W1:Y:S02]  /*17dc0*/  SHFL.IDX P6, R14, R13, R12, R11 ;  /* 0x0000000c0d0e7389 */ /* 0x00006400000c000b */
[----:B01----:R-:W-:Y:S01]  /*17dd0*/  ENDCOLLECTIVE ;  /* 0x000000000000791b */ /* 0x003fe20003800000 */
.L_x_4140:
[----:B------:R-:W-:Y:S01]  /*17de0*/  IMAD.MOV.U32 R17, RZ, RZ, R14 ;  /* 0x000000ffff117224 */ /* 0x000fe200078e000e */
[----:B------:R-:W-:Y:S06]  /*17df0*/  BRA `(.L_x_4141) ;  /* 0xffffffe400707947 */ /* 0x000fec000383ffff */
.L_x_4087:
[----:B------:R-:W-:Y:S01]  /*17e00*/  BSSY B0, `(.L_x_4142) ;  /* 0x0000007000007945 */ /* 0x000fe20003800000 */
[----:B------:R-:W-:Y:S02]  /*17e10*/  IMAD.MOV.U32 R13, RZ, RZ, R2 ;  /* 0x000000ffff0d7224 */ /* 0x000fe400078e0002 */
[----:B------:R-:W-:Y:S02]  /*17e20*/  IMAD.MOV.U32 R11, RZ, RZ, 0x1f ;  /* 0x0000001fff0b7424 */ /* 0x000fe400078e00ff */
[----:B------:R-:W-:-:S07]  /*17e30*/  IMAD.MOV.U32 R15, RZ, RZ, -0x1 ;  /* 0xffffffffff0f7424 */ /* 0x000fce00078e00ff */
[----:B012---:R-:W-:Y:S05]  /*17e40*/  WARPSYNC.COLLECTIVE R15, `(.L_x_4143) ;  /* 0x000000000f087348 */ /* 0x007fea0003c00000 */
[----:B------:R3:W4:Y:S02]  /*17e50*/  SHFL.IDX P6, R14, R13, R12, R11 ;  /* 0x0000000c0d0e7389 */ /* 0x00072400000c000b */
[----:B01234-:R-:W-:Y:S01]  /*17e60*/  ENDCOLLECTIVE ;  /* 0x000000000000791b */ /* 0x01ffe20003800000 */
.L_x_4143:
[----:B------:R-:W-:Y:S05]  /*17e70*/  BSYNC B0 ;  /* 0x0000000000007941 */ /* 0x000fea0003800000 */
.L_x_4142:
[----:B------:R-:W-:Y:S01]  /*17e80*/  IMAD.MOV.U32 R7, RZ, RZ, R14 ;  /* 0x000000ffff077224 */ /* 0x000fe200078e000e */
[----:B------:R-:W-:Y:S06]  /*17e90*/  BRA `(.L_x_4086) ;  /* 0xffffffe400647947 */ /* 0x000fec000383ffff */
.L_x_4091:
[----:B-1----:R1:W2:Y:S02]  /*17ea0*/  SYNCS.PHASECHK.TRANS64.TRYWAIT P0, [R0+URZ+0x30820], R3 ;  /* 0x03082003000075a7 */ /* 0x0022a4000800017f */
[----:B--2---:R-:W-:Y:S05]  /*17eb0*/  @!P0 NANOSLEEP.SYNCS 0x989680 ;  /* 0x009896800000895d */ /* 0x004fea0003900000 */
[----:B------:R-:W2:Y:S02]  /*17ec0*/  @!P0 SYNCS.PHASECHK.TRANS64 P0, [R0+URZ+0x30820], R3 ;  /* 0x03082003000085a7 */ /* 0x000ea4000800007f */
[----:B--2---:R-:W-:Y:S05]  /*17ed0*/  @!P0 BRA `(.L_x_4091) ;  /* 0xfffffffc00f08947 */ /* 0x004fea000383ffff */
[----:B------:R-:W-:Y:S05]  /*17ee0*/  BRA `(.L_x_4144) ;  /* 0xffffffe800dc7947 */ /* 0x000fea000383ffff */
.L_x_4092:
[----:B------:R-:W2:Y:S01]  /*17ef0*/  S2R R2, SR_TID.X ;  /* 0x0000000000027919 */ /* 0x000ea20000002100 */
[----:B------:R-:W-:Y:S01]  /*17f00*/  BSSY B0, `(.L_x_4145) ;  /* 0x000000a000007945 */ /* 0x000fe20003800000 */
[----:B------:R-:W-:Y:S02]  /*17f10*/  IMAD.MOV.U32 R12, RZ, RZ, RZ ;  /* 0x000000ffff0c7224 */ /* 0x000fe400078e00ff */
[----:B0-----:R-:W-:Y:S02]  /*17f20*/  IMAD.MOV.U32 R11, RZ, RZ, 0x1f ;  /* 0x0000001fff0b7424 */ /* 0x001fe400078e00ff */
[----:B------:R-:W-:Y:S01]  /*17f30*/  IMAD.MOV.U32 R15, RZ, RZ, -0x1 ;  /* 0xffffffffff0f7424 */ /* 0x000fe200078e00ff */
[----:B--2---:R-:W-:-:S04]  /*17f40*/  SHF.R.U32.HI R2, RZ, 0x5, R2 ;  /* 0x00000005ff027819 */ /* 0x004fc80000011602 */
[----:B------:R-:W-:-:S05]  /*17f50*/  LOP3.LUT R2, R2, 0x3, RZ, 0xc0, !PT ;  /* 0x0000000302027812 */ /* 0x000fca00078ec0ff */
[----:B------:R-:W-:-:S07]  /*17f60*/  IMAD.MOV.U32 R13, RZ, RZ, R2 ;  /* 0x000000ffff0d7224 */ /* 0x000fce00078e0002 */
[----:B-1----:R-:W-:Y:S05]  /*17f70*/  WARPSYNC.COLLECTIVE R15, `(.L_x_4146) ;  /* 0x000000000f087348 */ /* 0x002fea0003c00000 */
[----:B------:R0:W2:Y:S02]  /*17f80*/  SHFL.IDX P6, R14, R13, R12, R11 ;  /* 0x0000000c0d0e7389 */ /* 0x0000a400000c000b */
[----:B012---:R-:W-:Y:S01]  /*17f90*/  ENDCOLLECTIVE ;  /* 0x000000000000791b */ /* 0x007fe20003800000 */
.L_x_4146:
[----:B------:R-:W-:Y:S05]  /*17fa0*/  BSYNC B0 ;  /* 0x0000000000007941 */ /* 0x000fea0003800000 */
.L_x_4145:
[----:B------:R-:W-:Y:S05]  /*17fb0*/  BRA `(.L_x_4147) ;  /* 0xffffffe800c47947 */ /* 0x000fea000383ffff */
.L_x_4095:
[----:B------:R-:W-:Y:S01]  /*17fc0*/  BSSY B1, `(.L_x_4148) ;  /* 0x0000006000017945 */ /* 0x000fe20003800000 */
[----:B------:R-:W-:-:S07]  /*17fd0*/  IMAD.MOV.U32 R15, RZ, RZ, -0x1 ;  /* 0xffffffffff0f7424 */ /* 0x000fce00078e00ff */
[----:B012---:R-:W-:Y:S05]  /*17fe0*/  WARPSYNC.COLLECTIVE R15, `(.L_x_4149) ;  /* 0x000000000f0c7348 */ /* 0x007fea0003c00000 */
[----:B------:R-:W-:Y:S02]  /*17ff0*/  ELECT P6, UR62, PT ;  /* 0x00000000003e782f */ /* 0x000fe400038c0000 */
[----:B------:R-:W-:Y:S01]  /*18000*/  MOV R14, UR62 ;  /* 0x0000003e000e7c02 */ /* 0x000fe20008000f00 */
[----:B012---:R-:W-:Y:S10]  /*18010*/  ENDCOLLECTIVE ;  /* 0x000000000000791b */ /* 0x007ff40003800000 */
.L_x_4149:
[----:B------:R-:W-:Y:S05]  /*18020*/  BSYNC B1 ;  /* 0x0000000000017941 */ /* 0x000fea0003800000 */
.L_x_4148:
[----:B------:R-:W-:Y:S05]  /*18030*/  BRA `(.L_x_4150) ;  /* 0xffffffe800bc7947 */ /* 0x000fea000383ffff */
.L_x_4097:
[----:B-1----:R1:W2:Y:S02]  /*18040*/  SYNCS.PHASECHK.TRANS64.TRYWAIT P0, [R6+URZ], R5 ;  /* 0x00000005060075a7 */ /* 0x0022a4000800017f */
[----:B--2---:R-:W-:Y:S05]  /*18050*/  @!P0 NANOSLEEP.SYNCS 0x989680 ;  /* 0x009896800000895d */ /* 0x004fea0003900000 */
[----:B------:R-:W2:Y:S02]  /*18060*/  @!P0 SYNCS.PHASECHK.TRANS64 P0, [R6+URZ], R5 ;  /* 0x00000005060085a7 */ /* 0x000ea4000800007f */
[----:B--2---:R-:W-:Y:S05]  /*18070*/  @!P0 BRA `(.L_x_4097) ;  /* 0xfffffffc00f08947 */ /* 0x004fea000383ffff */
[----:B------:R-:W-:Y:S05]  /*18080*/  BRA `(.L_x_4151) ;  /* 0xffffffec00007947 */ /* 0x000fea000383ffff */
.L_x_4098:
[----:B--2---:R2:W3:Y:S02]  /*18090*/  SYNCS.PHASECHK.TRANS64.TRYWAIT P0, [R7+URZ], R2 ;  /* 0x00000002070075a7 */ /* 0x0044e4000800017f */
[----:B---3--:R-:W-:Y:S05]  /*180a0*/  @!P0 NANOSLEEP.SYNCS 0x989680 ;  /* 0x009896800000895d */ /* 0x008fea0003900000 */
[----:B------:R-:W3:Y:S02]  /*180b0*/  @!P0 SYNCS.PHASECHK.TRANS64 P0, [R7+URZ], R2 ;  /* 0x00000002070085a7 */ /* 0x000ee4000800007f */
[----:B---3--:R-:W-:Y:S05]  /*180c0*/  @!P0 BRA `(.L_x_4098) ;  /* 0xfffffffc00f08947 */ /* 0x008fea000383ffff */
[----:B------:R-:W-:Y:S05]  /*180d0*/  BRA `(.L_x_4152) ;  /* 0xffffffe800f47947 */ /* 0x000fea000383ffff */
.L_x_4100:
[----:B---3--:R3:W4:Y:S02]  /*180e0*/  SYNCS.PHASECHK.TRANS64.TRYWAIT P0, [R4+URZ], R5 ;  /* 0x00000005040075a7 */ /* 0x008724000800017f */
[----:B----4-:R-:W-:Y:S05]  /*180f0*/  @!P0 NANOSLEEP.SYNCS 0x989680 ;  /* 0x009896800000895d */ /* 0x010fea0003900000 */
[----:B------:R-:W4:Y:S02]  /*18100*/  @!P0 SYNCS.PHASECHK.TRANS64 P0, [R4+URZ], R5 ;  /* 0x00000005040085a7 */ /* 0x000f24000800007f */
[----:B----4-:R-:W-:Y:S05]  /*18110*/  @!P0 BRA `(.L_x_4100) ;  /* 0xfffffffc00f08947 */ /* 0x010fea000383ffff */
[----:B------:R-:W-:Y:S05]  /*18120*/  BRA `(.L_x_4153) ;  /* 0xffffffe800fc7947 */ /* 0x000fea000383ffff */
.L_x_4154:
        /* <DEDUP_REMOVED lines=13> */
.L_x_12761:


//--------------------- .text._ZN7cutlass13device_kernelIN5flash11enable_sm90INS1_16FlashAttnFwdSm90INS1_25CollectiveMainloopFwdSm90ILi2EN4cute5tupleIJNS5_1CILi1EEES8_S8_EEENS6_IJNS7_ILi128EEENS7_ILi96EEENS7_ILi192EEEEEELi192ENS_6half_tEfNS_4arch4Sm90ELb0ELb1ELb1ELb1ELb0ELb1ELb0ELb1ELb1ELb0ELb0ELb0EEENS1_21CollectiveEpilogueFwdINS6_IJSA_SC_SB_EEES9_SE_SG_Li256ELb1ELb0ELb0ELb0EEENS1_36VarlenDynamicPersistentTileSchedulerILi128ELi96ELi256ELi32ELb0ELb0ELb1ELb1ELb0ELb1EEEEEEEEEvNT_6ParamsE --------------------------
	.section	.text._ZN7cutlass13device_kernelIN5flash11enable_sm90INS1_16FlashAttnFwdSm90INS1_25CollectiveMainloopFwdSm90ILi2EN4cute5tupleIJNS5_1CILi1EEES8_S8_EEENS6_IJNS7_ILi128EEENS7_ILi96EEENS7_ILi192EEEEEELi192ENS_6half_tEfNS_4arch4Sm90ELb0ELb1ELb1ELb1ELb0ELb1ELb0ELb1ELb1ELb0ELb0ELb0EEENS1_21CollectiveEpilogueFwdINS6_IJSA_SC_SB_EEES9_SE_SG_Li256ELb1ELb0ELb0ELb0EEENS1_36VarlenDynamicPersistentTileSchedulerILi128ELi96ELi256ELi32ELb0ELb0ELb1ELb1ELb0ELb1EEEEEEEEEvNT_6ParamsE,"ax",@progbits
	.align	128
.text._ZN7cutlass13device_kernelIN5flash11enable_sm90INS1_16FlashAttnFwdSm90INS1_25CollectiveMainloopFwdSm90ILi2EN4cute5tupleIJNS5_1CILi1EEES8_S8_EEENS6_IJNS7_ILi128EEENS7_ILi96EEENS7_ILi192EEEEEELi192ENS_6half_tEfNS_4arch4Sm90ELb0ELb1ELb1ELb1ELb0ELb1ELb0ELb1ELb1ELb0ELb0ELb0EEENS1_21CollectiveEpilogueFwdINS6_IJSA_SC_SB_EEES9_SE_SG_Li256ELb1ELb0ELb0ELb0EEENS1_36VarlenDynamicPersistentTileSchedulerILi128ELi96ELi256ELi32ELb0ELb0ELb1ELb1ELb0ELb1EEEEEEEEEvNT_6ParamsE:
        .type           _ZN7cutlass13device_kernelIN5flash11enable_sm90INS1_16FlashAttnFwdSm90INS1_25CollectiveMainloopFwdSm90ILi2EN4cute5tupleIJNS5_1CILi1EEES8_S8_EEENS6_IJNS7_ILi128EEENS7_ILi96EEENS7_ILi192EEEEEELi192ENS_6half_tEfNS_4arch4Sm90ELb0ELb1ELb1ELb1ELb0ELb1ELb0ELb1ELb1ELb0ELb0ELb0EEENS1_21CollectiveEpilogueFwdINS6_IJSA_SC_SB_EEES9_SE_SG_Li256ELb1ELb0ELb0ELb0EEENS1_36VarlenDynamicPersistentTileSchedulerILi128ELi96ELi256ELi32ELb0ELb0ELb1ELb1ELb0ELb1EEEEEEEEEvNT_6ParamsE,@function
        .size           _ZN7cutlass13device_kernelIN5flash11enable_sm90INS1_16FlashAttnFwdSm90INS1_25CollectiveMainloopFwdSm90ILi2EN4cute5tupleIJNS5_1CILi1EEES8_S8_EEENS6_IJNS7_ILi128EEENS7_ILi96EEENS7_ILi192EEEEEELi192ENS_6half_tEfNS_4arch4Sm90ELb0ELb1ELb1ELb1ELb0ELb1ELb0ELb1ELb1ELb0ELb0ELb0EEENS1_21CollectiveEpilogueFwdINS6_IJSA_SC_SB_EEES9_SE_SG_Li256ELb1ELb0ELb0ELb0EEENS1_36VarlenDynamicPersistentTileSchedulerILi128ELi96ELi256ELi32ELb0ELb0ELb1ELb1ELb0ELb1EEEEEEEEEvNT_6ParamsE,(.L_x_12762 - _ZN7cutlass13device_kernelIN5flash11enable_sm90INS1_16FlashAttnFwdSm90INS1_25CollectiveMainloopFwdSm90ILi2EN4cute5tupleIJNS5_1CILi1EEES8_S8_EEENS6_IJNS7_ILi128EEENS7_ILi96EEENS7_ILi192EEEEEELi192ENS_6half_tEfNS_4arch4Sm90ELb0ELb1ELb1ELb1ELb0ELb1ELb0ELb1ELb1ELb0ELb0ELb0EEENS1_21CollectiveEpilogueFwdINS6_IJSA_SC_SB_EEES9_SE_SG_Li256ELb1ELb0ELb0ELb0EEENS1_36VarlenDynamicPersistentTileSchedulerILi128ELi96ELi256ELi32ELb0ELb0ELb1ELb1ELb0ELb1EEEEEEEEEvNT_6ParamsE)
        .other          _ZN7cutlass13device_kernelIN5flash11enable_sm90INS1_16FlashAttnFwdSm90INS1_25CollectiveMainloopFwdSm90ILi2EN4cute5tupleIJNS5_1CILi1EEES8_S8_EEENS6_IJNS7_ILi128EEENS7_ILi96EEENS7_ILi192EEEEEELi192ENS_6half_tEfNS_4arch4Sm90ELb0ELb1ELb1ELb1ELb0ELb1ELb0ELb1ELb1ELb0ELb0ELb0EEENS1_21CollectiveEpilogueFwdINS6_IJSA_SC_SB_EEES9_SE_SG_Li256ELb1ELb0ELb0ELb0EEENS1_36VarlenDynamicPersistentTileSchedulerILi128ELi96ELi256ELi32ELb0ELb0ELb1ELb1ELb0ELb1EEEEEEEEEvNT_6ParamsE,@"STO_CUDA_ENTRY STV_DEFAULT"
_ZN7cutlass13device_kernelIN5flash11enable_sm90INS1_16FlashAttnFwdSm90INS1_25CollectiveMainloopFwdSm90ILi2EN4cute5tupleIJNS5_1CILi1EEES8_S8_EEENS6_IJNS7_ILi128EEENS7_ILi96EEENS7_ILi192EEEEEELi192ENS_6half_tEfNS_4arch4Sm90ELb0ELb1ELb1ELb1ELb0ELb1ELb0ELb1ELb1ELb0ELb0ELb0EEENS1_21CollectiveEpilogueFwdINS6_IJSA_SC_SB_EEES9_SE_SG_Li256ELb1ELb0ELb0ELb0EEENS1_36VarlenDynamicPersistentTileSchedulerILi128ELi96ELi256ELi32ELb0ELb0ELb1ELb1ELb0ELb1EEEEEEEEEvNT_6ParamsE:
        /* <DEDUP_REMOVED lines=27> */
.L_x_4156:
[----:B------:R-:W-:Y:S05]  /*01b0*/  BSYNC B0 ;  /* 0x0000000000007941 */ /* 0x000fea0003800000 */
.L_x_4155:
        /* <DEDUP_REMOVED lines=41> */
.L_x_4157:
        /* <DEDUP_REMOVED lines=22> */
.L_x_4158:
        /* <DEDUP_REMOVED lines=18> */
.L_x_4159:
        /* <DEDUP_REMOVED lines=22> */
.L_x_4160:
        /* <DEDUP_REMOVED lines=22> */
.L_x_4161:
[----:B------:R-:W-:Y:S01]  /*0990*/  PLOP3.LUT P0, PT, PT, PT, UP0, 0x80, 0x0 ;  /* 0x000000000000781c */ /* 0x000fe20003f0f008 */
[----:B------:R-:W-:Y:S01]  /*09a0*/  UMOV UR60, 0x1 ;  /* 0x00000001003c7882 */ /* 0x000fe20000000000 */
[----:B------:R-:W-:Y:S01]  /*09b0*/  NOP ;  /* 0x0000000000007918 */ /* 0x000fe20000000000 */
[----:B------:R-:W-:Y:S01]  /*09c0*/  USEL UR60, UR60, 0x2, !UP0 ;  /* 0x000000023c3c7887 */ /* 0x000fe2000c000000 */
[----:B------:R-:W-:Y:S01]  /*09d0*/  BSSY B7, `(.L_x_4162) ;  /* 0x0002892000077945 */ /* 0x000fe20003800000 */
[----:B012-4-:R-:W-:Y:S08]  /*09e0*/  BAR.SYNC.DEFER_BLOCKING 0x0 ;  /* 0x0000000000007b1d */ /* 0x017ff00000010000 */
[----:B------:R-:W-:Y:S05]  /*09f0*/  @!P0 BRA `(.L_x_4163) ;  /* 0x0000021c00a48947 */ /* 0x000fea0003800000 */
.L_x_4164:
        /* <DEDUP_REMOVED lines=15> */
[----:B------:R-:W-:Y:S01]  /*0af0*/  VIADD R223, R4, 0xffffff80 ;  /* 0xffffff8004df7836 */ /* 0x000fe20000000000 */
[----:B------:R-:W-:Y:S01]  /*0b00*/  R2UR UR4, R17 ;  /* 0x00000000110472ca */ /* 0x000fe200000e0000 */
[----:B------:R-:W-:Y:S01]  /*0b10*/  ULOP3.LUT UR5, UR60, 0x1, URZ, 0xfc, !UPT ;  /* 0x000000013c057892 */ /* 0x000fe2000f8efc3f */
[----:B------:R-:W-:Y:S01]  /*0b20*/  IMAD.MOV.U32 R219, RZ, RZ, RZ ;  /* 0x000000ffffdb7224 */ /* 0x000fe200078e00ff */
[----:B------:R-:W-:Y:S02]  /*0b30*/  CS2R R22, SRZ ;  /* 0x0000000000167805 */ /* 0x000fe4000001ff00 */
[----:B------:R-:W-:Y:S01]  /*0b40*/  SHF.R.S32.HI R0, RZ, 0x1f, R223 ;  /* 0x0000001fff007819 */ /* 0x000fe200000114df */
[----:B------:R-:W-:Y:S01]  /*0b50*/  IMAD.MOV.U32 R194, RZ, RZ, RZ ;  /* 0x000000ffffc27224 */ /* 0x000fe200078e00ff */
[----:B------:R-:W-:Y:S02]  /*0b60*/  MOV R204, RZ ;  /* 0x000000ff00cc7202 */ /* 0x000fe40000000f00 */
[----:B------:R-:W-:-:S02]  /*0b70*/  LEA.HI R3, R0, R223, RZ, 0x7 ;  /* 0x000000df00037211 */ /* 0x000fc400078f38ff */
[----:B------:R-:W-:Y:S02]  /*0b80*/  LEA.HI R2, R0, R223, RZ, 0x4 ;  /* 0x000000df00027211 */ /* 0x000fe400078f20ff */
[----:B------:R-:W-:Y:S01]  /*0b90*/  LOP3.LUT R226, R3, 0xffffff80, RZ, 0xc0, !PT ;  /* 0xffffff8003e27812 */ /* 0x000fe200078ec0ff */
[----:B------:R-:W-:Y:S01]  /*0ba0*/  UIADD3 UR4, UR4, 0x12400, URZ ;  /* 0x0001240004047890 */ /* 0x000fe2000fffe03f */
[----:B------:R-:W-:Y:S02]  /*0bb0*/  SHF.R.S32.HI R5, RZ, 0x4, R2 ;  /* 0x00000004ff057819 */ /* 0x000fe40000011402 */
[----:B------:R-:W-:Y:S02]  /*0bc0*/  IADD3 R226, R223, -R226, RZ ;  /* 0x800000e2dfe27210 */ /* 0x000fe40007ffe0ff */
[----:B------:R-:W-:Y:S02]  /*0bd0*/  LEA.HI R4, R2, R5, RZ, 0x1 ;  /* 0x0000000502047211 */ /* 0x000fe400078f08ff */
[----:B------:R-:W-:-:S02]  /*0be0*/  SHF.R.S32.HI R7, RZ, 0x1f, R226 ;  /* 0x0000001fff077819 */ /* 0x000fc400000114e2 */
[----:B------:R-:W-:Y:S02]  /*0bf0*/  LEA.HI R214, R0, R223, RZ, 0x3 ;  /* 0x000000df00d67211 */ /* 0x000fe400078f18ff */
[-C--:B------:R-:W-:Y:S02]  /*0c00*/  LEA.HI R8, R7, R226.reuse, RZ, 0x2 ;  /* 0x000000e207087211 */ /* 0x080fe400078f10ff */
[----:B------:R-:W-:Y:S02]  /*0c10*/  LOP3.LUT R2, R2, 0x3fffff0, RZ, 0xc0, !PT ;  /* 0x03fffff002027812 */ /* 0x000fe400078ec0ff */
[--C-:B------:R-:W-:Y:S02]  /*0c20*/  SHF.R.S32.HI R9, RZ, 0x2, R8.reuse ;  /* 0x00000002ff097819 */ /* 0x100fe40000011408 */
[----:B------:R-:W-:Y:S01]  /*0c30*/  SHF.R.S32.HI R6, RZ, 0x1f, R8 ;  /* 0x0000001fff067819 */ /* 0x000fe20000011408 */
[----:B------:R-:W-:Y:S01]  /*0c40*/  IMAD.IADD R2, R223, 0x1, -R2 ;  /* 0x00000001df027824 */ /* 0x000fe200078e0a02 */
[----:B------:R-:W-:-:S02]  /*0c50*/  LEA.HI R7, R7, R226, RZ, 0x5 ;  /* 0x000000e207077211 */ /* 0x000fc400078f28ff */
[----:B------:R-:W-:Y:S02]  /*0c60*/  LEA.HI R10, R6, R9, RZ, 0x3 ;  /* 0x00000009060a7211 */ /* 0x000fe400078f18ff */
[----:B------:R-:W-:Y:S02]  /*0c70*/  LOP3.LUT R6, R4, 0x1ffffffe, RZ, 0xc0, !PT ;  /* 0x1ffffffe04067812 */ /* 0x000fe400078ec0ff */
[-C--:B------:R-:W-:Y:S02]  /*0c80*/  LEA.HI R4, R0, R223.reuse, RZ, 0x5 ;  /* 0x000000df00047211 */ /* 0x080fe400078f28ff */
[----:B------:R-:W-:Y:S01]  /*0c90*/  LOP3.LUT R10, R10, 0xfffffff8, RZ, 0xc0, !PT ;  /* 0xfffffff80a0a7812 */ /* 0x000fe200078ec0ff */
[----:B------:R-:W-:Y:S01]  /*0ca0*/  IMAD.IADD R6, R5, 0x1, -R6 ;  /* 0x0000000105067824 */ /* 0x000fe200078e0a06 */
[----:B------:R-:W-:Y:S02]  /*0cb0*/  LEA.HI R5, R0, R223, RZ, 0x2 ;  /* 0x000000df00057211 */ /* 0x000fe400078f10ff */
[----:B------:R-:W-:Y:S01]  /*0cc0*/  SHF.R.S32.HI R209, RZ, 0x5, R4 ;  /* 0x00000005ffd17819 */ /* 0x000fe20000011404 */
[----:B------:R-:W-:Y:S01]  /*0cd0*/  IMAD.IADD R10, R9, 0x1, -R10 ;  /* 0x00000001090a7824 */ /* 0x000fe200078e0a0a */
[----:B------:R-:W-:-:S02]  /*0ce0*/  LOP3.LUT R0, R214, 0x1ffffff8, RZ, 0xc0, !PT ;  /* 0x1ffffff8d6007812 */ /* 0x000fc400078ec0ff */
[----:B------:R-:W-:Y:S02]  /*0cf0*/  LOP3.LUT R4, R5, 0xfffffffc, RZ, 0xc0, !PT ;  /* 0xfffffffc05047812 */ /* 0x000fe400078ec0ff */
[--C-:B------:R-:W-:Y:S01]  /*0d00*/  SHF.R.S32.HI R195, RZ, 0x2, R5.reuse ;  /* 0x00000002ffc37819 */ /* 0x100fe20000011405 */
[C---:B------:R-:W-:Y:S01]  /*0d10*/  IMAD.IADD R0, R223.reuse, 0x1, -R0 ;  /* 0x00000001df007824 */ /* 0x040fe200078e0a00 */
[----:B------:R-:W-:Y:S01]  /*0d20*/  SHF.R.S32.HI R12, RZ, 0x1f, R5 ;  /* 0x0000001fff0c7819 */ /* 0x000fe20000011405 */
[----:B------:R-:W-:Y:S01]  /*0d30*/  IMAD.IADD R223, R223, 0x1, -R4 ;  /* 0x00000001dfdf7824 */ /* 0x000fe200078e0a04 */
[----:B------:R-:W-:Y:S01]  /*0d40*/  LEA R5, R209, R2, 0x4 ;  /* 0x00000002d1057211 */ /* 0x000fe200078e20ff */
[----:B------:R-:W-:Y:S01]  /*0d50*/  VIADD R220, R195, 0x40 ;  /* 0x00000040c3dc7836 */ /* 0x000fe20000000000 */
[----:B------:R-:W-:Y:S01]  /*0d60*/  LEA.HI R12, R12, R195, RZ, 0x3 ;  /* 0x000000c30c0c7211 */ /* 0x000fe200078f18ff */
[----:B------:R-:W-:Y:S01]  /*0d70*/  IMAD.SHL.U32 R192, R223, 0x8, RZ ;  /* 0x00000008dfc07824 */ /* 0x000fe200078e00ff */
[----:B------:R-:W-:Y:S01]  /*0d80*/  SHF.R.S32.HI R7, RZ, 0x5, R7 ;  /* 0x00000005ff077819 */ /* 0x000fe20000011407 */
[----:B------:R-:W-:Y:S01]  /*0d90*/  IMAD R235, R5, 0x8, R6 ;  /* 0x0000000805eb7824 */ /* 0x000fe200078e0206 */
[----:B------:R-:W-:Y:S01]  /*0da0*/  LOP3.LUT R12, R12, 0xfffffff8, RZ, 0xc0, !PT ;  /* 0xfffffff80c0c7812 */ /* 0x000fe200078ec0ff */
[C---:B------:R-:W-:Y:S01]  /*0db0*/  VIADD R198, R192.reuse, 0x20 ;  /* 0x00000020c0c67836 */ /* 0x040fe20000000000 */
[----:B------:R-:W-:Y:S01]  /*0dc0*/  LEA R10, R7, R10, 0x4 ;  /* 0x0000000a070a7211 */ /* 0x000fe200078e20ff */
[----:B------:R-:W-:Y:S01]  /*0dd0*/  VIADD R199, R192, 0x40 ;  /* 0x00000040c0c77836 */ /* 0x000fe20000000000 */
[----:B------:R-:W-:Y:S01]  /*0de0*/  SHF.R.S32.HI R5, RZ, 0x1f, R220 ;  /* 0x0000001fff057819 */ /* 0x000fe200000114dc */
[----:B------:R-:W-:Y:S01]  /*0df0*/  IMAD.IADD R216, R195, 0x1, -R12 ;  /* 0x00000001c3d87824 */ /* 0x000fe200078e0a0c */
[----:B------:R-:W-:Y:S01]  /*0e00*/  SHF.R.S32.HI R7, RZ, 0x1f, R198 ;  /* 0x0000001fff077819 */ /* 0x000fe200000114c6 */
[----:B------:R-:W-:Y:S01]  /*0e10*/  IMAD.SHL.U32 R209, R209, 0x200, RZ ;  /* 0x00000200d1d17824 */ /* 0x000fe200078e00ff */
[----:B------:R-:W-:Y:S01]  /*0e20*/  SHF.L.U32 R205, R220, 0x6, RZ ;  /* 0x00000006dccd7819 */ /* 0x000fe200000006ff */
[----:B------:R-:W-:Y:S01]  /*0e30*/  IMAD.SHL.U32 R212, R0, 0x8, RZ ;  /* 0x0000000800d47824 */ /* 0x000fe200078e00ff */
[----:B------:R-:W-:Y:S01]  /*0e40*/  SHF.L.U32 R207, R216, 0x6, RZ ;  /* 0x00000006d8cf7819 */ /* 0x000fe200000006ff */
[----:B------:R-:W-:Y:S01]  /*0e50*/  IMAD.SHL.U32 R235, R235, 0x8, RZ ;  /* 0x00000008ebeb7824 */ /* 0x000fe200078e00ff */
[----:B------:R-:W-:-:S02]  /*0e60*/  LEA.HI R5, R5, R220, RZ, 0x3 ;  /* 0x000000dc05057211 */ /* 0x000fc400078f18ff */
[-C--:B------:R-:W-:Y:S02]  /*0e70*/  LEA.HI R4, R7, R198.reuse, RZ, 0x6 ;  /* 0x000000c607047211 */ /* 0x080fe400078f30ff */
[----:B------:R-:W-:Y:S01]  /*0e80*/  LOP3.LUT R205, R205, 0x1c0, RZ, 0xc0, !PT ;  /* 0x000001c0cdcd7812 */ /* 0x000fe200078ec0ff */
[----:B------:R-:W-:Y:S01]  /*0e90*/  IMAD.SHL.U32 R5, R5, 0x40, RZ ;  /* 0x0000004005057824 */ /* 0x000fe200078e00ff */
[----:B------:R-:W-:Y:S01]  /*0ea0*/  LOP3.LUT R207, R207, 0x1c0, RZ, 0xc0, !PT ;  /* 0x000001c0cfcf7812 */ /* 0x000fe200078ec0ff */
[----:B------:R-:W-:Y:S01]  /*0eb0*/  IMAD.SHL.U32 R4, R4, 0x80, RZ ;  /* 0x0000008004047824 */ /* 0x000fe200078e00ff */
[----:B------:R-:W-:Y:S02]  /*0ec0*/  LEA.HI R2, R7, R198, RZ, 0x3 ;  /* 0x000000c607027211 */ /* 0x000fe400078f18ff */
[----:B------:R-:W-:Y:S02]  /*0ed0*/  SHF.R.S32.HI R6, RZ, 0x1f, R199 ;  /* 0x0000001fff067819 */ /* 0x000fe400000114c7 */
[----:B------:R-:W-:-:S02]  /*0ee0*/  SHF.R.U32.HI R233, RZ, 0x3, R205 ;  /* 0x00000003ffe97819 */ /* 0x000fc400000116cd */
[----:B------:R-:W-:Y:S02]  /*0ef0*/  SHF.R.U32.HI R208, RZ, 0x3, R207 ;  /* 0x00000003ffd07819 */ /* 0x000fe400000116cf */
[--C-:B------:R-:W-:Y:S02]  /*0f00*/  LOP3.LUT R7, R207, 0x38, R2.reuse, 0xf8, !PT ;  /* 0x00000038cf077812 */ /* 0x100fe400078ef802 */
[----:B------:R-:W-:Y:S02]  /*0f10*/  LOP3.LUT R12, R205, 0x38, R2, 0xf8, !PT ;  /* 0x00000038cd0c7812 */ /* 0x000fe400078ef802 */
[CC--:B------:R-:W-:Y:S02]  /*0f20*/  LEA.HI R230, R6.reuse, R199.reuse, RZ, 0x3 ;  /* 0x000000c706e67211 */ /* 0x0c0fe400078f18ff */
[----:B------:R-:W-:Y:S02]  /*0f30*/  LOP3.LUT R210, R5, 0xfffffe00, RZ, 0xc0, !PT ;  /* 0xfffffe0005d27812 */ /* 0x000fe400078ec0ff */
[----:B------:R-:W-:-:S02]  /*0f40*/  LEA.HI R6, R6, R199, RZ, 0x6 ;  /* 0x000000c706067211 */ /* 0x000fc400078f30ff */
[----:B------:R-:W-:Y:S02]  /*0f50*/  LOP3.LUT R4, R4, 0xffffe000, RZ, 0xc0, !PT ;  /* 0xffffe00004047812 */ /* 0x000fe400078ec0ff */
[----:B------:R-:W-:Y:S01]  /*0f60*/  LOP3.LUT R7, R7, R208, RZ, 0x3c, !PT ;  /* 0x000000d007077212 */ /* 0x000fe200078e3cff */
[----:B------:R-:W-:Y:S01]  /*0f70*/  IMAD.SHL.U32 R6, R6, 0x80, RZ ;  /* 0x0000008006067824 */ /* 0x000fe200078e00ff */
[----:B------:R-:W-:Y:S02]  /*0f80*/  LOP3.LUT R5, R12, R233, RZ, 0x3c, !PT ;  /* 0x000000e90c057212 */ /* 0x000fe400078e3cff */
[-C--:B------:R-:W-:Y:S02]  /*0f90*/  IADD3 R7, R7, R4.reuse, R209 ;  /* 0x0000000407077210 */ /* 0x080fe40007ffe0d1 */
[----:B------:R-:W-:Y:S02]  /*0fa0*/  IADD3 R228, R5, R4, R210 ;  /* 0x0000000405e47210 */ /* 0x000fe40007ffe0d2 */
[----:B------:R-:W-:-:S02]  /*0fb0*/  LOP3.LUT R5, R207, 0x38, R230, 0xf8, !PT ;  /* 0x00000038cf057812 */ /* 0x000fc400078ef8e6 */
[----:B------:R-:W-:Y:S02]  /*0fc0*/  LOP3.LUT R4, R205, 0x38, R230, 0xf8, !PT ;  /* 0x00000038cd047812 */ /* 0x000fe400078ef8e6 */
[----:B------:R-:W-:Y:S02]  /*0fd0*/  LOP3.LUT R6, R6, 0xffffe000, RZ, 0xc0, !PT ;  /* 0xffffe00006067812 */ /* 0x000fe400078ec0ff */
[----:B------:R-:W-:Y:S02]  /*0fe0*/  LOP3.LUT R5, R5, R208, RZ, 0x3c, !PT ;  /* 0x000000d005057212 */ /* 0x000fe400078e3cff */
[----:B------:R-:W-:Y:S02]  /*0ff0*/  LOP3.LUT R9, R4, R233, RZ, 0x3c, !PT ;  /* 0x000000e904097212 */ /* 0x000fe400078e3cff */
[-C--:B------:R-:W-:Y:S02]  /*1000*/  IADD3 R5, R5, R6.reuse, R209 ;  /* 0x0000000605057210 */ /* 0x080fe40007ffe0d1 */
[----:B------:R-:W-:Y:S01]  /*1010*/  IADD3 R9, R9, R6, R210 ;  /* 0x0000000609097210 */ /* 0x000fe20007ffe0d2 */
[----:B------:R-:W-:Y:S01]  /*1020*/  IMAD.U32 R6, RZ, RZ, UR4 ;  /* 0x00000004ff067e24 */ /* 0x000fe2000f8e00ff */
[----:B------:R-:W-:-:S02]  /*1030*/  SHF.R.S32.HI R234, RZ, 0x7, R3 ;  /* 0x00000007ffea7819 */ /* 0x000fc40000011403 */
[----:B------:R-:W-:Y:S02]  /*1040*/  LOP3.LUT R4, R205, 0x38, R192, 0xf8, !PT ;  /* 0x00000038cd047812 */ /* 0x000fe400078ef8c0 */
[----:B------:R-:W-:Y:S01]  /*1050*/  LEA.HI R3, R3, R234, RZ, 0x1 ;  /* 0x000000ea03037211 */ /* 0x000fe200078f08ff */
[----:B------:R0:W-:Y:S01]  /*1060*/  STL [R1+0x3c], R6 ;  /* 0x00003c0601007387 */ /* 0x0001e20000100800 */
[----:B------:R-:W-:Y:S02]  /*1070*/  LOP3.LUT R4, R210, R4, R233, 0xf6, !PT ;  /* 0x00000004d2047212 */ /* 0x000fe400078ef6e9 */
[----:B------:R-:W-:Y:S02]  /*1080*/  LOP3.LUT R3, R3, 0x3fffffe, RZ, 0xc0, !PT ;  /* 0x03fffffe03037812 */ /* 0x000fe400078ec0ff */
[----:B------:R-:W-:Y:S02]  /*1090*/  SHF.R.S32.HI R214, RZ, 0x3, R214 ;  /* 0x00000003ffd67819 */ /* 0x000fe400000114d6 */
[----:B------:R-:W-:-:S02]  /*10a0*/  IADD3 R3, R234, -R3, RZ ;  /* 0x80000003ea037210 */ /* 0x000fc40007ffe0ff */
[----:B------:R-:W-:Y:S02]  /*10b0*/  SHF.R.S32.HI R221, RZ, 0x1f, R195 ;  /* 0x0000001fffdd7819 */ /* 0x000fe400000114c3 */
[----:B------:R-:W-:Y:S01]  /*10c0*/  SHF.L.U32 R18, R223, 0x2, RZ ;  /* 0x00000002df127819 */ /* 0x000fe200000006ff */
[----:B------:R-:W-:Y:S01]  /*10d0*/  IMAD R213, R3, 0x40, R10 ;  /* 0x0000004003d57824 */ /* 0x000fe200078e020a */
[----:B------:R-:W-:Y:S01]  /*10e0*/  SHF.R.S32.HI R225, RZ, 0x3, R2 ;  /* 0x00000003ffe17819 */ /* 0x000fe20000011402 */
[----:B------:R-:W-:Y:S01]  /*10f0*/  IMAD.U32 R3, RZ, RZ, UR5 ;  /* 0x00000005ff037e24 */ /* 0x000fe2000f8e00ff */
[----:B------:R-:W-:Y:S02]  /*1100*/  LOP3.LUT R3, R8, 0x7ffffffc, RZ, 0xc0, !PT ;  /* 0x7ffffffc08037812 */ /* 0x000fe400078ec0ff */
[----:B------:R-:W-:Y:S02]  /*1110*/  SHF.R.S32.HI R230, RZ, 0x3, R230 ;  /* 0x00000003ffe67819 */ /* 0x000fe400000114e6 */
[----:B------:R-:W-:Y:S01]  /*1120*/  LEA R231, R4, UR4, 0x1 ;  /* 0x0000000404e77c11 */ /* 0x000fe2000f8e08ff */
[----:B------:R-:W-:Y:S01]  /*1130*/  IMAD.IADD R206, R226, 0x1, -R3 ;  /* 0x00000001e2ce7824 */ /* 0x000fe200078e0a03 */
[----:B------:R-:W-:-:S02]  /*1140*/  LEA R232, R7, UR4, 0x1 ;  /* 0x0000000407e87c11 */ /* 0x000fc4000f8e08ff */
[----:B------:R-:W-:Y:S02]  /*1150*/  LEA R228, R228, UR4, 0x1 ;  /* 0x00000004e4e47c11 */ /* 0x000fe4000f8e08ff */
[----:B------:R-:W-:Y:S02]  /*1160*/  LEA R229, R5, UR4, 0x1 ;  /* 0x0000000405e57c11 */ /* 0x000fe4000f8e08ff */
[----:B0-----:R-:W-:-:S07]  /*1170*/  LEA R227, R9, UR4, 0x1 ;  /* 0x0000000409e37c11 */ /* 0x001fce000f8e08ff */
.L_x_4463:
[----:B------:R-:W-:Y:S01]  /*1180*/  ULDC.64 UR4, c[0x0][0xa28] ;  /* 0x00028a0000047ab9 */ /* 0x000fe20000000a00 */
[----:B0-2345:R-:W0:Y:S01]  /*1190*/  LDC.64 R4, c[0x0][0xa08] ;  /* 0x00028200ff047b82 */ /* 0x03de220000000a00 */
[----:B------:R-:W-:Y:S01]  /*11a0*/  ISETP.NE.U32.AND P0, PT, RZ, UR4, PT ;  /* 0x00000004ff007c0c */ /* 0x000fe2000bf05070 */
[----:B------:R-:W-:Y:S01]  /*11b0*/  IMAD.MOV.U32 R0, RZ, RZ, RZ ;  /* 0x000000ffff007224 */ /* 0x000fe200078e00ff */
[----:B------:R-:W-:Y:S01]  /*11c0*/  MOV R26, RZ ;  /* 0x000000ff001a7202 */ /* 0x000fe20000000f00 */
[----:B------:R-:W-:Y:S01]  /*11d0*/  ULDC.64 UR6, c[0x0][0x208] ;  /* 0x0000820000067ab9 */ /* 0x000fe20000000a00 */
[----:B------:R-:W-:Y:S01]  /*11e0*/  ISETP.NE.AND.EX P0, PT, RZ, UR5, PT, P0 ;  /* 0x00000005ff007c0c */ /* 0x000fe2000bf05300 */
[----:B------:R-:W-:Y:S02]  /*11f0*/  ULDC.64 UR4, c[0x0][0xa18] ;  /* 0x0002860000047ab9 */ /* 0x000fe40000000a00 */
[----:B------:R-:W-:-:S04]  /*1200*/  ISETP.NE.U32.AND P1, PT, RZ, UR4, PT ;  /* 0x00000004ff007c0c */ /* 0x000fc8000bf25070 */
[----:B------:R-:W-:Y:S01]  /*1210*/  ISETP.NE.AND.EX P1, PT, RZ, UR5, PT, P1 ;  /* 0x00000005ff007c0c */ /* 0x000fe2000bf25310 */
[----:B------:R-:W-:Y:S02]  /*1220*/  ULDC.64 UR4, c[0x0][0xa08] ;  /* 0x0002820000047ab9 */ /* 0x000fe40000000a00 */
[----:B------:R-:W-:-:S03]  /*1230*/  ISETP.NE.U32.AND P3, PT, RZ, UR4, PT ;  /* 0x00000004ff007c0c */ /* 0x000fc6000bf65070 */
[----:B------:R-:W1:Y:S01]  /*1240*/  @P0 LDC.64 R2, c[0x0][0xa28] ;  /* 0x00028a00ff020b82 */ /* 0x000e620000000a00 */
[----:B------:R-:W-:Y:S01]  /*1250*/  ISETP.NE.AND.EX P3, PT, RZ, UR5, PT, P3 ;  /* 0x00000005ff007c0c */ /* 0x000fe2000bf65330 */
[----:B0-----:R-:W-:-:S06]  /*1260*/  IMAD.WIDE R8, R203, 0x4, R4 ;  /* 0x00000004cb087825 */ /* 0x001fcc00078e0204 */
[----:B------:R-:W0:Y:S01]  /*1270*/  @P1 LDC.64 R6, c[0x0][0xa18] ;  /* 0x00028600ff061b82 */ /* 0x000e220000000a00 */
[----:B------:R-:W-:Y:S02]  /*1280*/  ULDC UR4, c[0x0][0x288] ;  /* 0x0000a20000047ab9 */ /* 0x000fe40000000800 */
[----:B------:R-:W-:Y:S01]  /*1290*/  IMAD.U32 R197, RZ, RZ, UR4 ;  /* 0x00000004ffc57e24 */ /* 0x000fe2000f8e00ff */
[----:B------:R-:W-:Y:S02]  /*12a0*/  ULDC.64 UR4, c[0x0][0x3f8] ;  /* 0x0000fe0000047ab9 */ /* 0x000fe40000000a00 */
[----:B------:R-:W-:Y:S01]  /*12b0*/  UISETP.NE.U32.AND UP0, UPT, UR4, URZ, UPT ;  /* 0x0000003f0400728c */ /* 0x000fe2000bf05070 */
[----:B------:R2:W5:Y:S03]  /*12c0*/  @P3 LDG.E R26, desc[UR6][R8.64] ;  /* 0x00000006081a3981 */ /* 0x000566000c1e1900 */
[----:B------:R-:W-:-:S03]  /*12d0*/  UISETP.NE.AND.EX UP0, UPT, UR5, URZ, UPT, UP0 ;  /* 0x0000003f0500728c */ /* 0x000fc6000bf05300 */
[----:B------:R-:W-:Y:S01]  /*12e0*/  ULDC.64 UR4, c[0x0][0xa20] ;  /* 0x0002880000047ab9 */ /* 0x000fe20000000a00 */
[----:B-1----:R-:W-:Y:S01]  /*12f0*/  @P0 IMAD.WIDE R2, R203, 0x4, R2 ;  /* 0x00000004cb020825 */ /* 0x002fe200078e0202 */
[----:B------:R-:W-:-:S04]  /*1300*/  ISETP.NE.U32.AND P2, PT, RZ, UR4, PT ;  /* 0x00000004ff007c0c */ /* 0x000fc8000bf45070 */
[----:B------:R2:W5:Y:S01]  /*1310*/  @P0 LDG.E R0, desc[UR6][R2.64] ;  /* 0x0000000602000981 */ /* 0x000562000c1e1900 */
[----:B0-----:R-:W-:-:S05]  /*1320*/  @P1 IMAD.WIDE R4, R203, 0x4, R6 ;  /* 0x00000004cb041825 */ /* 0x001fca00078e0206 */
[----:B------:R2:W5:Y:S01]  /*1330*/  @P1 LDG.E R197, desc[UR6][R4.64] ;  /* 0x0000000604c51981 */ /* 0x000562000c1e1900 */
[----:B------:R-:W-:Y:S02]  /*1340*/  ULDC UR6, c[0x0][0x404] ;  /* 0x0001010000067ab9 */ /* 0x000fe40000000800 */
[----:B------:R-:W-:Y:S01]  /*1350*/  USEL UR4, UR6, 0x1, UP0 ;  /* 0x0000000106047887 */ /* 0x000fe20008000000 */
[----:B------:R-:W-:Y:S02]  /*1360*/  ISETP.NE.AND.EX P2, PT, RZ, UR5, PT, P2 ;  /* 0x00000005ff007c0c */ /* 0x000fe4000bf45320 */
[----:B------:R-:W-:Y:S01]  /*1370*/  ULDC UR6, c[0x0][0x2e0] ;  /* 0x0000b80000067ab9 */ /* 0x000fe20000000800 */
[----:B------:R-:W-:Y:S01]  /*1380*/  ULDC UR7, c[0x0][0x338] ;  /* 0x0000ce0000077ab9 */ /* 0x000fe20000000800 */
[----:B------:R-:W-:Y:S01]  /*1390*/  UIMAD UR6, UR4, UR6, URZ ;  /* 0x00000006040672a4 */ /* 0x000fe2000f8e023f */
[----:B------:R-:W-:Y:S01]  /*13a0*/  IMAD.MOV.U32 R222, RZ, RZ, R201 ;  /* 0x000000ffffde7224 */ /* 0x000fe200078e00c9 */
[----:B------:R-:W-:Y:S01]  /*13b0*/  MOV R218, R203 ;  /* 0x000000cb00da7202 */ /* 0x000fe20000000f00 */
[----:B------:R-:W-:Y:S01]  /*13c0*/  IMAD.MOV.U32 R217, RZ, RZ, R202 ;  /* 0x000000ffffd97224 */ /* 0x000fe200078e00ca */
[----:B--2---:R-:W-:Y:S08]  /*13d0*/  @P1 BRA `(.L_x_4166) ;  /* 0x0000000000281947 */ /* 0x004ff00003800000 */
[----:B------:R-:W-:Y:S02]  /*13e0*/  ULDC.64 UR4, c[0x0][0xa00] ;  /* 0x0002800000047ab9 */ /* 0x000fe40000000a00 */
[----:B------:R-:W-:-:S04]  /*13f0*/  ISETP.NE.U32.AND P0, PT, RZ, UR4, PT ;  /* 0x00000004ff007c0c */ /* 0x000fc8000bf05070 */
[----:B------:R-:W-:-:S13]  /*1400*/  ISETP.NE.AND.EX P0, PT, RZ, UR5, PT, P0 ;  /* 0x00000005ff007c0c */ /* 0x000fda000bf05300 */
[----:B------:R-:W-:Y:S05]  /*1410*/  @!P0 BRA `(.L_x_4166) ;  /* 0x0000000000188947 */ /* 0x000fea0003800000 */
[----:B------:R-:W0:Y:S01]  /*1420*/  LDC.64 R2, c[0x0][0xa00] ;  /* 0x00028000ff027b82 */ /* 0x000e220000000a00 */
[----:B------:R-:W-:Y:S01]  /*1430*/  ULDC.64 UR4, c[0x0][0x208] ;  /* 0x0000820000047ab9 */ /* 0x000fe20000000a00 */
[----:B0-----:R-:W-:-:S05]  /*1440*/  IMAD.WIDE R2, R203, 0x4, R2 ;  /* 0x00000004cb027825 */ /* 0x001fca00078e0202 */
[----:B-----5:R-:W2:Y:S04]  /*1450*/  LDG.E R197, desc[UR4][R2.64] ;  /* 0x0000000402c57981 */ /* 0x020ea8000c1e1900 */
[----:B------:R-:W2:Y:S02]  /*1460*/  LDG.E R4, desc[UR4][R2.64+0x4] ;  /* 0x0000040402047981 */ /* 0x000ea4000c1e1900 */
[----:B--2---:R-:W-:-:S07]  /*1470*/  IMAD.IADD R197, R4, 0x1, -R197 ;  /* 0x0000000104c57824 */ /* 0x004fce00078e0ac5 */
.L_x_4166:
[----:B------:R-:W-:Y:S02]  /*1480*/  IMAD.U32 R24, RZ, RZ, UR7 ;  /* 0x00000007ff187e24 */ /* 0x000fe4000f8e00ff */
[----:B------:R-:W-:Y:S01]  /*1490*/  IMAD.U32 R25, RZ, RZ, UR6 ;  /* 0x00000006ff197e24 */ /* 0x000fe2000f8e00ff */
[----:B------:R-:W-:Y:S06]  /*14a0*/  @!P2 BRA `(.L_x_4167) ;  /* 0x000000000014a947 */ /* 0x000fec0003800000 */
[----:B------:R-:W0:Y:S01]  /*14b0*/  LDC.64 R2, c[0x0][0xa20] ;  /* 0x00028800ff027b82 */ /* 0x000e220000000a00 */
[----:B------:R-:W-:Y:S01]  /*14c0*/  ULDC.64 UR4, c[0x0][0x208] ;  /* 0x0000820000047ab9 */ /* 0x000fe20000000a00 */
[----:B0-----:R-:W-:-:S05]  /*14d0*/  IMAD.WIDE R2, R203, 0x4, R2 ;  /* 0x00000004cb027825 */ /* 0x001fca00078e0202 */
[----:B------:R0:W5:Y:S01]  /*14e0*/  LDG.E R25, desc[UR4][R2.64] ;  /* 0x0000000402197981 */ /* 0x000162000c1e1900 */
[----:B------:R-:W-:Y:S05]  /*14f0*/  BRA `(.L_x_4168) ;  /* 0x0000000000147947 */ /* 0x000fea0003800000 */
.L_x_4167:
[----:B------:R-:W-:Y:S05]  /*1500*/  @!P3 BRA `(.L_x_4168) ;  /* 0x000000000010b947 */ /* 0x000fea0003800000 */
[----:B------:R-:W-:Y:S02]  /*1510*/  ULDC.64 UR4, c[0x0][0x208] ;  /* 0x0000820000047ab9 */ /* 0x000fe40000000a00 */
[----:B------:R-:W2:Y:S04]  /*1520*/  LDG.E R2, desc[UR4][R8.64] ;  /* 0x0000000408027981 */ /* 0x000ea8000c1e1900 */
[----:B------:R-:W2:Y:S02]  /*1530*/  LDG.E R25, desc[UR4][R8.64+0x4] ;  /* 0x0000040408197981 */ /* 0x000ea4000c1e1900 */
[----:B--2---:R-:W-:-:S07]  /*1540*/  IADD3 R25, -R2, R25, RZ ;  /* 0x0000001902197210 */ /* 0x004fce0007ffe1ff */
.L_x_4168:
        /* <DEDUP_REMOVED lines=13> */
[----:B-----5:R-:W-:Y:S02]  /*1620*/  IMAD.IADD R10, R25, 0x1, -R0 ;  /* 0x00000001190a7824 */ /* 0x020fe400078e0a00 */
[----:B------:R-:W-:Y:S02]  /*1630*/  IMAD.MOV.U32 R144, RZ, RZ, R25 ;  /* 0x000000ffff907224 */ /* 0x000fe400078e0019 */
[----:B--2---:R-:W-:-:S05]  /*1640*/  @P1 IMAD.WIDE R4, R203, 0x4, R4 ;  /* 0x00000004cb041825 */ /* 0x004fca00078e0204 */
[----:B------:R0:W5:Y:S01]  /*1650*/  @P1 LDG.E R144, desc[UR6][R4.64] ;  /* 0x0000000604901981 */ /* 0x000162000c1e1900 */
[----:B-1----:R-:W-:Y:S02]  /*1660*/  ISETP.GE.AND P1, PT, R9, 0x1, PT ;  /* 0x000000010900780c */ /* 0x002fe40003f26270 */
[----:B------:R-:W-:Y:S01]  /*1670*/  LEA R146, R201, 0x80, 0x7 ;  /* 0x00000080c9927811 */ /* 0x000fe200078e38ff */
[----:B---3--:R-:W-:-:S05]  /*1680*/  @P0 IMAD.IADD R24, R7, 0x1, -R6 ;  /* 0x0000000107180824 */ /* 0x008fca00078e0a06 */
[----:B------:R-:W-:-:S04]  /*1690*/  IADD3 R196, R10, R24, RZ ;  /* 0x000000180ac47210 */ /* 0x000fc80007ffe0ff */
[C---:B------:R-:W-:Y:S01]  /*16a0*/  IADD3 R146, R196.reuse, R146, -R197 ;  /* 0x00000092c4927210 */ /* 0x040fe20007ffe8c5 */
[----:B------:R-:W-:-:S04]  /*16b0*/  VIADD R0, R196, 0x5f ;  /* 0x0000005fc4007836 */ /* 0x000fc80000000000 */
[----:B------:R-:W-:-:S05]  /*16c0*/  IMAD.HI R0, R0, 0x2aaaaaab, RZ ;  /* 0x2aaaaaab00007827 */ /* 0x000fca00078e02ff */
[----:B------:R-:W-:-:S04]  /*16d0*/  SHF.R.U32.HI R3, RZ, 0x1f, R0 ;  /* 0x0000001fff037819 */ /* 0x000fc80000011600 */
[----:B------:R-:W-:Y:S01]  /*16e0*/  LEA.HI.SX32 R150, R0, R3, 0x1c ;  /* 0x0000000300967211 */ /* 0x000fe200078fe2ff */
[----:B------:R-:W-:Y:S01]  /*16f0*/  IMAD.IADD R0, R146, 0x1, R8 ;  /* 0x0000000192007824 */ /* 0x000fe200078e0208 */
[----:B0-----:R-:W-:Y:S06]  /*1700*/  @!P1 BRA `(.L_x_4169) ;  /* 0x0000000000489947 */ /* 0x001fec0003800000 */
[C---:B------:R-:W-:Y:S01]  /*1710*/  ISETP.GT.AND P0, PT, R146.reuse, RZ, PT ;  /* 0x000000ff9200720c */ /* 0x040fe20003f04270 */
[----:B------:R-:W-:Y:S01]  /*1720*/  BSSY B0, `(.L_x_4170) ;  /* 0x000000e000007945 */ /* 0x000fe20003800000 */
[----:B------:R-:W-:-:S11]  /*1730*/  VIADD R2, R146, 0xffffffff ;  /* 0xffffffff92027836 */ /* 0x000fd60000000000 */
[----:B------:R-:W-:Y:S05]  /*1740*/  @P0 BRA `(.L_x_4171) ;  /* 0x00000000001c0947 */ /* 0x000fea0003800000 */
[----:B------:R-:W-:Y:S02]  /*1750*/  ISETP.NE.AND P0, PT, R9, 0x1, PT ;  /* 0x000000010900780c */ /* 0x000fe40003f05270 */
[----:B------:R-:W-:-:S11]  /*1760*/  IADD3 R3, -R146, RZ, RZ ;  /* 0x000000ff92037210 */ /* 0x000fd60007ffe1ff */
[----:B------:R-:W0:Y:S02]  /*1770*/  @P0 LDC.64 R4, c[0x0][0x9e8] ;  /* 0x00027a00ff040b82 */ /* 0x000e240000000a00 */
[----:B0-----:R-:W-:-:S05]  /*1780*/  @P0 IMAD.HI.U32 R2, R3, R4, RZ ;  /* 0x0000000403020227 */ /* 0x001fca00078e00ff */
[----:B------:R-:W-:-:S04]  /*1790*/  @P0 SHF.R.U32.HI R3, RZ, R5, R2 ;  /* 0x00000005ff030219 */ /* 0x000fc80000011602 */
[----:B------:R-:W-:Y:S01]  /*17a0*/  LOP3.LUT R2, RZ, R3, RZ, 0x33, !PT ;  /* 0x00000003ff027212 */ /* 0x000fe200078e33ff */
[----:B------:R-:W-:Y:S06]  /*17b0*/  BRA `(.L_x_4172) ;  /* 0x0000000000107947 */ /* 0x000fec0003800000 */
.L_x_4171:
[----:B------:R-:W-:-:S13]  /*17c0*/  ISETP.NE.AND P0, PT, R9, 0x1, PT ;  /* 0x000000010900780c */ /* 0x000fda0003f05270 */
[----:B------:R-:W0:Y:S02]  /*17d0*/  @P0 LDC.64 R4, c[0x0][0x9e8] ;  /* 0x00027a00ff040b82 */ /* 0x000e240000000a00 */
[----:B0-----:R-:W-:-:S05]  /*17e0*/  @P0 IMAD.HI.U32 R4, R2, R4, RZ ;  /* 0x0000000402040227 */ /* 0x001fca00078e00ff */
[----:B------:R-:W-:-:S07]  /*17f0*/  @P0 SHF.R.U32.HI R2, RZ, R5, R4 ;  /* 0x00000005ff020219 */ /* 0x000fce0000011604 */
.L_x_4172:
[----:B------:R-:W-:Y:S05]  /*1800*/  BSYNC B0 ;  /* 0x0000000000007941 */ /* 0x000fea0003800000 */
.L_x_4170:
[----:B------:R-:W-:-:S05]  /*1810*/  IMAD R3, R2, R9, R9 ;  /* 0x0000000902037224 */ /* 0x000fca00078e0209 */
[----:B------:R-:W-:-:S07]  /*1820*/  VIMNMX R0, R0, R3, PT ;  /* 0x0000000300007248 */ /* 0x000fce0003fe0100 */
.L_x_4169:
[----:B------:R-:W-:Y:S01]  /*1830*/  IMAD R145, R201, 0x80, -R197 ;  /* 0x00000080c9917824 */ /* 0x000fe200078e0ac5 */
[----:B------:R-:W-:-:S03]  /*1840*/  ULDC UR4, c[0x0][0x9dc] ;  /* 0x0002770000047ab9 */ /* 0x000fc60000000800 */
[----:B------:R-:W-:-:S04]  /*1850*/  IMAD.IADD R145, R196, 0x1, R145 ;  /* 0x00000001c4917824 */ /* 0x000fc800078e0291 */
[----:B------:R-:W-:Y:S01]  /*1860*/  VIADD R2, R145, -UR4 ;  /* 0x8000000491027c36 */ /* 0x000fe20008000000 */
        /* <DEDUP_REMOVED lines=11> */
.L_x_4175:
[----:B------:R-:W-:Y:S02]  /*1920*/  ISETP.NE.AND P0, PT, R9, 0x1, PT ;  /* 0x000000010900780c */ /* 0x000fe40003f05270 */
[----:B------:R-:W-:-:S11]  /*1930*/  MOV R4, R145 ;  /* 0x0000009100047202 */ /* 0x000fd60000000f00 */
[----:B------:R-:W0:Y:S02]  /*1940*/  @P0 LDC.64 R6, c[0x0][0x9e8] ;  /* 0x00027a00ff060b82 */ /* 0x000e240000000a00 */
[----:B0-----:R-:W-:-:S05]  /*1950*/  @P0 IMAD.HI.U32 R6, R145, R6, RZ ;  /* 0x0000000691060227 */ /* 0x001fca00078e00ff */
[----:B------:R-:W-:-:S07]  /*1960*/  @P0 SHF.R.U32.HI R4, RZ, R7, R6 ;  /* 0x00000007ff040219 */ /* 0x000fce0000011606 */
.L_x_4176:
[----:B------:R-:W-:Y:S05]  /*1970*/  BSYNC B0 ;  /* 0x0000000000007941 */ /* 0x000fea0003800000 */
.L_x_4174:
[----:B------:R-:W-:-:S05]  /*1980*/  IMAD R3, R4, R9, RZ ;  /* 0x0000000904037224 */ /* 0x000fca00078e02ff */
[----:B------:R-:W-:-:S07]  /*1990*/  VIMNMX R2, R2, R3, !PT ;  /* 0x0000000302027248 */ /* 0x000fce0007fe0100 */
.L_x_4173:
[----:B------:R-:W-:Y:S01]  /*19a0*/  VIADD R0, R0, 0x5f ;  /* 0x0000005f00007836 */ /* 0x000fe20000000000 */
[----:B------:R-:W-:Y:S01]  /*19b0*/  PLOP3.LUT P2, PT, PT, PT, PT, 0x80, 0x0 ;  /* 0x000000000000781c */ /* 0x000fe20003f4f070 */
[----:B------:R-:W-:-:S04]  /*19c0*/  IMAD.HI R2, R2, 0x2aaaaaab, RZ ;  /* 0x2aaaaaab02027827 */ /* 0x000fc800078e02ff */
[----:B------:R-:W-:Y:S01]  /*19d0*/  IMAD.HI R0, R0, 0x2aaaaaab, RZ ;  /* 0x2aaaaaab00007827 */ /* 0x000fe200078e02ff */
[----:B------:R-:W-:-:S04]  /*19e0*/  SHF.R.U32.HI R5, RZ, 0x1f, R2 ;  /* 0x0000001fff057819 */ /* 0x000fc80000011602 */
[----:B------:R-:W-:Y:S02]  /*19f0*/  SHF.R.U32.HI R3, RZ, 0x1f, R0 ;  /* 0x0000001fff037819 */ /* 0x000fe40000011600 */
[----:B------:R-:W-:Y:S02]  /*1a00*/  LEA.HI.SX32 R5, R2, R5, 0x1c ;  /* 0x0000000502057211 */ /* 0x000fe400078fe2ff */
[----:B------:R-:W-:Y:S02]  /*1a10*/  LEA.HI.SX32 R3, R0, R3, 0x1c ;  /* 0x0000000300037211 */ /* 0x000fe400078fe2ff */
[----:B------:R-:W-:Y:S02]  /*1a20*/  VIMNMX R5, RZ, R5, !PT ;  /* 0x00000005ff057248 */ /* 0x000fe40007fe0100 */
[----:B------:R-:W-:-:S03]  /*1a30*/  VIMNMX R3, R150, R3, PT ;  /* 0x0000000396037248 */ /* 0x000fc60003fe0100 */
[--C-:B------:R-:W-:Y:S02]  /*1a40*/  IMAD R5, R5, 0x60, -R10.reuse ;  /* 0x0000006005057824 */ /* 0x100fe400078e0a0a */
[----:B------:R-:W-:-:S03]  /*1a50*/  IMAD R3, R3, 0x60, -R10 ;  /* 0x0000006003037824 */ /* 0x000fc600078e0a0a */
[----:B------:R-:W-:Y:S02]  /*1a60*/  VIMNMX R5, RZ, R5, !PT ;  /* 0x00000005ff057248 */ /* 0x000fe40007fe0100 */
[----:B------:R-:W-:-:S03]  /*1a70*/  VIMNMX R0, R3, R24, PT ;  /* 0x0000001803007248 */ /* 0x000fc60003fe0100 */
[----:B------:R-:W-:Y:S01]  /*1a80*/  IMAD.WIDE.U32 R2, R5, -0x55555555, RZ ;  /* 0xaaaaaaab05027825 */ /* 0x000fe200078e00ff */
[----:B------:R-:W-:-:S04]  /*1a90*/  ISETP.GT.AND P0, PT, R0, R5, PT ;  /* 0x000000050000720c */ /* 0x000fc80003f04270 */
[----:B------:R-:W-:-:S05]  /*1aa0*/  SHF.R.U32.HI R125, RZ, 0x6, R3 ;  /* 0x00000006ff7d7819 */ /* 0x000fca0000011603 */
[----:B------:R-:W-:-:S04]  /*1ab0*/  IMAD.MOV.U32 R2, RZ, RZ, R125 ;  /* 0x000000ffff027224 */ /* 0x000fc800078e007d */
[----:B------:R-:W-:-:S04]  /*1ac0*/  @P0 VIADD R0, R0, 0x5f ;  /* 0x0000005f00000836 */ /* 0x000fc80000000000 */
[----:B------:R-:W-:-:S05]  /*1ad0*/  @P0 IMAD.HI R0, R0, 0x2aaaaaab, RZ ;  /* 0x2aaaaaab00000827 */ /* 0x000fca00078e02ff */
[----:B------:R-:W-:-:S04]  /*1ae0*/  @P0 SHF.R.U32.HI R3, RZ, 0x1f, R0 ;  /* 0x0000001fff030819 */ /* 0x000fc80000011600 */
[----:B------:R-:W-:-:S04]  /*1af0*/  @P0 LEA.HI.SX32 R2, R0, R3, 0x1c ;  /* 0x0000000300020211 */ /* 0x000fc800078fe2ff */
[----:B------:R-:W-:-:S13]  /*1b00*/  ISETP.GT.AND P0, PT, R2, R125, PT ;  /* 0x0000007d0200720c */ /* 0x000fda0003f04270 */
[----:B------:R-:W-:Y:S05]  /*1b10*/  @!P0 BRA `(.L_x_4177) ;  /* 0x0000008800dc8947 */ /* 0x000fea0003800000 */
        /* <DEDUP_REMOVED lines=20> */
.L_x_4179:
[----:B------:R-:W-:Y:S05]  /*1c60*/  BSYNC B6 ;  /* 0x0000000000067941 */ /* 0x000fea0003800000 */
.L_x_4178:
        /* <DEDUP_REMOVED lines=19> */
[----:B-1---5:R-:W-:Y:S05]  /*1da0*/  CALL.ABS.NOINC R14 ;  /* 0x000000000e007343 */ /* 0x022fea0003c00000 */
.L_x_4181:
[----:B------:R-:W-:Y:S05]  /*1db0*/  BSYNC B6 ;  /* 0x0000000000067941 */ /* 0x000fea0003800000 */
.L_x_4180:
[----:B------:R-:W-:Y:S01]  /*1dc0*/  ULDC.64 UR4, c[0x0][0x9f8] ;  /* 0x00027e0000047ab9 */ /* 0x000fe20000000a00 */
[----:B------:R-:W-:Y:S01]  /*1dd0*/  ULDC.64 UR6, c[0x0][0x208] ;  /* 0x0000820000067ab9 */ /* 0x000fe20000000a00 */
[----:B------:R-:W-:Y:S01]  /*1de0*/  ISETP.NE.U32.AND P0, PT, RZ, UR4, PT ;  /* 0x00000004ff007c0c */ /* 0x000fe2000bf05070 */
[----:B------:R-:W0:Y:S01]  /*1df0*/  LDC R0, c[0x0][0x428] ;  /* 0x00010a00ff007b82 */ /* 0x000e220000000800 */
[----:B------:R-:W-:Y:S02]  /*1e00*/  ULDC UR8, c[0x0][0x2e4] ;  /* 0x0000b90000087ab9 */ /* 0x000fe40000000800 */
[----:B------:R-:W-:-:S05]  /*1e10*/  ISETP.NE.AND.EX P0, PT, RZ, UR5, PT, P0 ;  /* 0x00000005ff007c0c */ /* 0x000fca000bf05300 */
[----:B------:R-:W1:Y:S01]  /*1e20*/  LDC.64 R104, c[0x0][0x2f0] ;  /* 0x0000bc00ff687b82 */ /* 0x000e620000000a00 */
[----:B------:R-:W-:Y:S01]  /*1e30*/  ISETP.GE.AND P2, PT, R198, UR8, PT ;  /* 0x00000008c6007c0c */ /* 0x000fe2000bf46270 */
[----:B------:R-:W-:Y:S01]  /*1e40*/  IMAD.IADD R26, R26, 0x1, R25 ;  /* 0x000000011a1a7824 */ /* 0x000fe200078e0219 */
[----:B------:R-:W-:Y:S01]  /*1e50*/  ISETP.GE.AND P1, PT, R192, UR8, PT ;  /* 0x00000008c0007c0c */ /* 0x000fe2000bf26270 */
[----:B------:R-:W-:-:S04]  /*1e60*/  ULDC.64 UR4, c[0x0][0x320] ;  /* 0x0000c80000047ab9 */ /* 0x000fc80000000a00 */
[----:B------:R-:W2:Y:S01]  /*1e70*/  @P0 LDC.64 R4, c[0x0][0x9f8] ;  /* 0x00027e00ff040b82 */ /* 0x000ea20000000a00 */
[----:B------:R-:W-:-:S07]  /*1e80*/  SHF.R.S32.HI R193, RZ, 0x1f, R192 ;  /* 0x0000001fffc17819 */ /* 0x000fce00000114c0 */
[----:B------:R-:W3:Y:S08]  /*1e90*/  LDC.64 R98, c[0x0][0x3e8] ;  /* 0x0000fa00ff627b82 */ /* 0x000ef00000000a00 */
[----:B------:R-:W4:Y:S01]  /*1ea0*/  LDC R33, c[0x0][0x3d4] ;  /* 0x0000f500ff217b82 */ /* 0x000f220000000800 */
[----:B--2---:R-:W-:-:S07]  /*1eb0*/  @P0 IMAD.WIDE R4, R203, 0x4, R4 ;  /* 0x00000004cb040825 */ /* 0x004fce00078e0204 */
[----:B------:R-:W2:Y:S01]  /*1ec0*/  LDC.64 R92, c[0x0][0x3d8] ;  /* 0x0000f600ff5c7b82 */ /* 0x000ea20000000a00 */
[----:B------:R4:W2:Y:S01]  /*1ed0*/  @P0 LDG.E R203, desc[UR6][R4.64] ;  /* 0x0000000604cb0981 */ /* 0x0008a2000c1e1900 */
[----:B0-----:R-:W-:Y:S01]  /*1ee0*/  ISETP.NE.AND P0, PT, R0, 0x1, PT ;  /* 0x000000010000780c */ /* 0x001fe20003f05270 */
[----:B------:R-:W-:Y:S01]  /*1ef0*/  ULDC.64 UR6, c[0x0][0x2f8] ;  /* 0x0000be0000067ab9 */ /* 0x000fe20000000a00 */
[----:B------:R-:W-:Y:S01]  /*1f00*/  SEL R6, RZ, 0xffffffff, P2 ;  /* 0xffffffffff067807 */ /* 0x000fe20001000000 */
[----:B---3--:R-:W-:Y:S01]  /*1f10*/  IMAD.WIDE.U32 R100, R195, R98, R192 ;  /* 0x00000062c3647225 */ /* 0x008fe200078e00c0 */
[----:B------:R-:W-:Y:S01]  /*1f20*/  IADD3 R0, R192, 0x60, RZ ;  /* 0x00000060c0007810 */ /* 0x000fe20007ffe0ff */
[----:B------:R-:W0:Y:S01]  /*1f30*/  S2R R151, SR_TID.X ;  /* 0x0000000000977919 */ /* 0x000e220000002100 */
[----:B------:R-:W-:Y:S01]  /*1f40*/  SEL R3, RZ, 0x1, P1 ;  /* 0x00000001ff037807 */ /* 0x000fe20000800000 */
[----:B-1----:R-:W-:Y:S01]  /*1f50*/  IMAD.SHL.U32 R136, R104, 0x40, RZ ;  /* 0x0000004068887824 */ /* 0x002fe200078e00ff */
[----:B------:R-:W-:Y:S01]  /*1f60*/  ISETP.GE.AND P1, PT, R199, UR8, PT ;  /* 0x00000008c7007c0c */ /* 0x000fe2000bf26270 */
[----:B----4-:R-:W-:Y:S01]  /*1f70*/  IMAD.SHL.U32 R4, R6, 0x2, RZ ;  /* 0x0000000206047824 */ /* 0x010fe200078e00ff */
[----:B------:R-:W-:Y:S01]  /*1f80*/  ISETP.GE.AND P2, PT, R0, UR8, PT ;  /* 0x0000000800007c0c */ /* 0x000fe2000bf46270 */
[----:B------:R-:W-:Y:S01]  /*1f90*/  IMAD R25, R99, 0x60, RZ ;  /* 0x0000006063197824 */ /* 0x000fe200078e02ff */
[----:B------:R-:W-:Y:S01]  /*1fa0*/  SEL R5, RZ, 0x4, P1 ;  /* 0x00000004ff057807 */ /* 0x000fe20000800000 */
[----:B------:R-:W1:Y:S01]  /*1fb0*/  @P0 LDC R7, c[0x0][0x42c] ;  /* 0x00010b00ff070b82 */ /* 0x000e620000000800 */
[----:B------:R-:W-:Y:S01]  /*1fc0*/  LOP3.LUT R4, R4, 0x2, R3, 0xe2, !PT ;  /* 0x0000000204047812 */ /* 0x000fe200078ee203 */
[----:B------:R-:W-:Y:S01]  /*1fd0*/  VIADD R3, R192, 0x80 ;  /* 0x00000080c0037836 */ /* 0x000fe20000000000 */
[----:B------:R-:W-:Y:S01]  /*1fe0*/  SEL R6, RZ, 0x8, P2 ;  /* 0x00000008ff067807 */ /* 0x000fe20001000000 */
[----:B------:R-:W-:Y:S01]  /*1ff0*/  IMAD.SHL.U32 R91, R98, 0x40, RZ ;  /* 0x00000040625b7824 */ /* 0x000fe200078e00ff */
[----:B------:R-:W-:Y:S01]  /*2000*/  SHF.R.S32.HI R15, RZ, 0x1f, R26 ;  /* 0x0000001fff0f7819 */ /* 0x000fe2000001141a */
[----:B--2---:R-:W-:Y:S01]  /*2010*/  IMAD.WIDE.U32 R94, R195, R92, R192 ;  /* 0x0000005cc35e7225 */ /* 0x004fe200078e00c0 */
[----:B------:R-:W-:Y:S01]  /*2020*/  LOP3.LUT R5, R6, R4, R5, 0xfe, !PT ;  /* 0x0000000406057212 */ /* 0x000fe200078efe05 */
[----:B------:R-:W2:Y:S01]  /*2030*/  @P0 LDC R9, c[0x0][0x430] ;  /* 0x00010c00ff090b82 */ /* 0x000ea20000000800 */
[----:B------:R-:W-:Y:S01]  /*2040*/  ISETP.GE.AND P1, PT, R3, UR8, PT ;  /* 0x0000000803007c0c */ /* 0x000fe2000bf26270 */
[----:B------:R-:W-:Y:S01]  /*2050*/  IMAD R133, R93, 0x60, RZ ;  /* 0x000000605d857824 */ /* 0x000fe200078e02ff */
[----:B------:R-:W-:Y:S01]  /*2060*/  ISETP.GE.AND P3, PT, R199, R33, PT ;  /* 0x00000021c700720c */ /* 0x000fe20003f66270 */
[----:B------:R-:W-:Y:S01]  /*2070*/  IMAD.SHL.U32 R124, R33, 0x2, RZ ;  /* 0x00000002217c7824 */ /* 0x000fe200078e00ff */
[----:B------:R-:W-:-:S02]  /*2080*/  SEL R6, RZ, 0x10, P1 ;  /* 0x00000010ff067807 */ /* 0x000fc40000800000 */
[--C-:B------:R-:W-:Y:S02]  /*2090*/  SHF.R.S32.HI R19, RZ, 0x1f, R18.reuse ;  /* 0x0000001fff137819 */ /* 0x100fe40000011412 */
[----:B------:R-:W-:Y:S01]  /*20a0*/  LOP3.LUT R21, R5, R6, RZ, 0xfc, !PT ;  /* 0x0000000605157212 */ /* 0x000fe200078efcff */
[----:B------:R-:W-:Y:S01]  /*20b0*/  IMAD R6, R15, R104, RZ ;  /* 0x000000680f067224 */ /* 0x000fe200078e02ff */
[----:B------:R-:W-:Y:S01]  /*20c0*/  ISETP.GE.AND P1, PT, R198, R33, PT ;  /* 0x00000021c600720c */ /* 0x000fe20003f26270 */
[----:B------:R-:W-:Y:S01]  /*20d0*/  IMAD.WIDE.U32 R102, R195, R98, R18 ;  /* 0x00000062c3667225 */ /* 0x000fe200078e0012 */
[----:B------:R-:W-:Y:S02]  /*20e0*/  LOP3.LUT P2, RZ, R216, 0x4, RZ, 0xc0, !PT ;  /* 0x00000004d8ff7812 */ /* 0x000fe4000784c0ff */
[----:B------:R-:W-:Y:S01]  /*20f0*/  LOP3.LUT R16, R16, 0xfffffffe, RZ, 0xc0, !PT ;  /* 0xfffffffe10107812 */ /* 0x000fe200078ec0ff */
[----:B-1----:R-:W-:Y:S01]  /*2100*/  @P0 IMAD.HI.U32 R4, R202, R7, RZ ;  /* 0x00000007ca040227 */ /* 0x002fe200078e00ff */
[----:B------:R-:W-:-:S02]  /*2110*/  SHF.L.U64.HI R135, R104, 0x6, R105 ;  /* 0x0000000668877819 */ /* 0x000fc40000010269 */
[----:B------:R-:W-:Y:S01]  /*2120*/  @P3 LOP3.LUT R16, R16, 0x1, RZ, 0xfc, !PT ;  /* 0x0000000110103812 */ /* 0x000fe200078efcff */
[----:B------:R-:W-:Y:S01]  /*2130*/  IMAD R7, R26, R105, R6 ;  /* 0x000000691a077224 */ /* 0x000fe200078e0206 */
[----:B------:R-:W-:Y:S01]  /*2140*/  SHF.L.U64.HI R110, R92, 0x6, R93 ;  /* 0x000000065c6e7819 */ /* 0x000fe2000001025d */
[----:B------:R-:W-:Y:S01]  /*2150*/  IMAD.WIDE.U32 R96, R195, R92, R18 ;  /* 0x0000005cc3607225 */ /* 0x000fe200078e0012 */
[----:B------:R-:W-:Y:S02]  /*2160*/  LOP3.LUT R16, R16, 0xfffffffb, RZ, 0xc0, !PT ;  /* 0xfffffffb10107812 */ /* 0x000fe400078ec0ff */
[----:B--2---:R-:W-:Y:S01]  /*2170*/  @P0 SHF.R.U32.HI R202, RZ, R9, R4 ;  /* 0x00000009ffca0219 */ /* 0x004fe20000011604 */
[----:B------:R-:W-:Y:S01]  /*2180*/  IMAD.WIDE.U32 R4, R26, R104, RZ ;  /* 0x000000681a047225 */ /* 0x000fe200078e00ff */
[----:B------:R-:W-:Y:S02]  /*2190*/  @P2 LOP3.LUT R16, R16, 0x4, RZ, 0xfc, !PT ;  /* 0x0000000410102812 */ /* 0x000fe400078efcff */
[----:B------:R-:W-:-:S02]  /*21a0*/  SHF.R.S32.HI R8, RZ, 0x1f, R202 ;  /* 0x0000001fff087819 */ /* 0x000fc400000114ca */
[----:B------:R-:W-:Y:S01]  /*21b0*/  IADD3 R5, R5, R7, RZ ;  /* 0x0000000705057210 */ /* 0x000fe20007ffe0ff */
[----:B------:R-:W-:Y:S01]  /*21c0*/  IMAD.WIDE.U32 R6, R202, UR4, R192 ;  /* 0x00000004ca067c25 */ /* 0x000fe2000f8e00c0 */
[----:B------:R-:W-:Y:S02]  /*21d0*/  SHF.L.U32 R111, R92, 0x6, RZ ;  /* 0x000000065c6f7819 */ /* 0x000fe400000006ff */
[----:B------:R-:W-:Y:S01]  /*21e0*/  SHF.R.S32.HI R148, RZ, 0x1f, R220 ;  /* 0x0000001fff947819 */ /* 0x000fe200000114dc */
[----:B------:R-:W-:Y:S01]  /*21f0*/  IMAD R9, R8, UR4, RZ ;  /* 0x0000000408097c24 */ /* 0x000fe2000f8e02ff */
[----:B0-----:R-:W-:Y:S01]  /*2200*/  LEA.HI R151, R151, 0x8, RZ, 0x19 ;  /* 0x0000000897977811 */ /* 0x001fe200078fc8ff */
[----:B------:R-:W-:-:S04]  /*2210*/  IMAD.WIDE.U32 R4, R202, UR6, R4 ;  /* 0x00000006ca047c25 */ /* 0x000fc8000f8e0004 */
[----:B------:R-:W-:Y:S01]  /*2220*/  IMAD R107, R202, UR5, R9 ;  /* 0x00000005ca6b7c24 */ /* 0x000fe2000f8e0209 */
[----:B------:R-:W-:Y:S01]  /*2230*/  ULDC.64 UR4, c[0x0][0xa08] ;  /* 0x0002820000047ab9 */ /* 0x000fe20000000a00 */
[----:B------:R-:W-:Y:S01]  /*2240*/  IMAD R9, R8, UR6, RZ ;  /* 0x0000000608097c24 */ /* 0x000fe2000f8e02ff */
[----:B------:R-:W-:Y:S01]  /*2250*/  ISETP.NE.U32.AND P0, PT, RZ, UR4, PT ;  /* 0x00000004ff007c0c */ /* 0x000fe2000bf05070 */
[----:B------:R-:W-:Y:S02]  /*2260*/  IMAD.IADD R107, R7, 0x1, R107 ;  /* 0x00000001076b7824 */ /* 0x000fe400078e026b */
[----:B------:R-:W-:Y:S01]  /*2270*/  IMAD R9, R202, UR7, R9 ;  /* 0x00000007ca097c24 */ /* 0x000fe2000f8e0209 */
[----:B------:R-:W-:Y:S01]  /*2280*/  ISETP.NE.AND.EX P0, PT, RZ, UR5, PT, P0 ;  /* 0x00000005ff007c0c */ /* 0x000fe2000bf05300 */
[----:B------:R-:W-:Y:S01]  /*2290*/  IMAD.MOV.U32 R106, RZ, RZ, R6 ;  /* 0x000000ffff6a7224 */ /* 0x000fe200078e0006 */
[----:B------:R-:W-:Y:S01]  /*22a0*/  ULDC.64 UR4, c[0x0][0x300] ;  /* 0x0000c00000047ab9 */ /* 0x000fe20000000a00 */
[----:B------:R-:W-:-:S02]  /*22b0*/  IMAD.IADD R5, R5, 0x1, R9 ;  /* 0x0000000105057824 */ /* 0x000fc400078e0209 */
[----:B------:R-:W-:-:S04]  /*22c0*/  IMAD R6, R221, R98, RZ ;  /* 0x00000062dd067224 */ /* 0x000fc800078e02ff */
[----:B------:R-:W-:-:S04]  /*22d0*/  IMAD R9, R195, R99, R6 ;  /* 0x00000063c3097224 */ /* 0x000fc800078e0206 */
[----:B------:R-:W-:Y:S01]  /*22e0*/  IMAD.IADD R101, R9, 0x1, R101 ;  /* 0x0000000109657824 */ /* 0x000fe200078e0265 */
[----:B------:R-:W-:Y:S02]  /*22f0*/  IADD3 R103, R103, R9, RZ ;  /* 0x0000000967677210 */ /* 0x000fe40007ffe0ff */
[----:B------:R-:W-:Y:S01]  /*2300*/  SEL R9, R33, RZ, P1 ;  /* 0x000000ff21097207 */ /* 0x000fe20000800000 */
[----:B-----5:R-:W-:-:S04]  /*2310*/  IMAD.WIDE.U32 R100, R144, R98, R100 ;  /* 0x0000006290647225 */ /* 0x020fc800078e0064 */
[----:B------:R-:W-:Y:S02]  /*2320*/  IMAD.IADD R9, R198, 0x1, R9 ;  /* 0x00000001c6097824 */ /* 0x000fe400078e0209 */
[----:B------:R-:W-:Y:S01]  /*2330*/  IMAD.WIDE.U32 R102, R144, R98, R102 ;  /* 0x0000006290667225 */ /* 0x000fe200078e0066 */
[----:B------:R-:W-:Y:S02]  /*2340*/  SHF.R.S32.HI R7, RZ, 0x1f, R203 ;  /* 0x0000001fff077819 */ /* 0x000fe400000114cb */
[----:B------:R-:W-:Y:S02]  /*2350*/  SEL R203, R203, RZ, !P0 ;  /* 0x000000ffcbcb7207 */ /* 0x000fe40004000000 */
[----:B------:R-:W-:Y:S01]  /*2360*/  SEL R8, R7, RZ, !P0 ;  /* 0x000000ff07087207 */ /* 0x000fe20004000000 */
[----:B------:R-:W-:-:S04]  /*2370*/  IMAD.WIDE.U32 R6, R195, R104, R192 ;  /* 0x00000068c3067225 */ /* 0x000fc800078e00c0 */
[----:B------:R-:W-:Y:S02]  /*2380*/  IMAD R10, R8, UR4, RZ ;  /* 0x00000004080a7c24 */ /* 0x000fe4000f8e02ff */
[----:B------:R-:W-:-:S04]  /*2390*/  IMAD.WIDE.U32 R108, R203, UR4, R4 ;  /* 0x00000004cb6c7c25 */ /* 0x000fc8000f8e0004 */
[----:B------:R-:W-:Y:S01]  /*23a0*/  IMAD R4, R221, R104, RZ ;  /* 0x00000068dd047224 */ /* 0x000fe200078e02ff */
[----:B------:R-:W-:Y:S01]  /*23b0*/  IADD3 R5, P0, R108, R6, RZ ;  /* 0x000000066c057210 */ /* 0x000fe20007f1e0ff */
[----:B------:R-:W-:Y:S01]  /*23c0*/  IMAD R11, R203, UR5, R10 ;  /* 0x00000005cb0b7c24 */ /* 0x000fe2000f8e020a */
[----:B------:R-:W-:Y:S01]  /*23d0*/  ULDC.64 UR4, c[0x0][0x328] ;  /* 0x0000ca0000047ab9 */ /* 0x000fe20000000a00 */
[----:B------:R-:W-:Y:S01]  /*23e0*/  IMAD R13, R195, R105, R4 ;  /* 0x00000069c30d7224 */ /* 0x000fe200078e0204 */
[----:B------:R-:W-:Y:S01]  /*23f0*/  SHF.R.S32.HI R10, RZ, 0x1f, R9 ;  /* 0x0000001fff0a7819 */ /* 0x000fe20000011409 */
[----:B------:R-:W-:Y:S02]  /*2400*/  IMAD.IADD R4, R109, 0x1, R11 ;  /* 0x000000016d047824 */ /* 0x000fe400078e020b */
[----:B------:R-:W-:Y:S01]  /*2410*/  IMAD R8, R8, UR4, RZ ;  /* 0x0000000408087c24 */ /* 0x000fe2000f8e02ff */
[----:B------:R-:W-:Y:S01]  /*2420*/  LEA.HI R28, R10, R9, RZ, 0x3 ;  /* 0x000000090a1c7211 */ /* 0x000fe200078f18ff */
[----:B------:R-:W-:Y:S01]  /*2430*/  IMAD.WIDE.U32 R106, R203, UR4, R106 ;  /* 0x00000004cb6a7c25 */ /* 0x000fe2000f8e006a */
[----:B------:R-:W-:-:S02]  /*2440*/  IADD3.X R6, R4, R7, R13, P0, !PT ;  /* 0x0000000704067210 */ /* 0x000fc400007fe40d */
[----:B------:R-:W-:Y:S01]  /*2450*/  ISETP.GE.AND P0, PT, R192, R33, PT ;  /* 0x00000021c000720c */ /* 0x000fe20003f06270 */
[----:B------:R-:W-:Y:S01]  /*2460*/  IMAD R31, R203, UR5, R8 ;  /* 0x00000005cb1f7c24 */ /* 0x000fe2000f8e0208 */
[----:B------:R-:W-:Y:S01]  /*2470*/  SHF.R.S32.HI R116, RZ, 0x3, R28 ;  /* 0x00000003ff747819 */ /* 0x000fe2000001141c */
[----:B------:R-:W-:Y:S01]  /*2480*/  IMAD R8, R221, R92, RZ ;  /* 0x0000005cdd087224 */ /* 0x000fe200078e02ff */
[----:B------:R-:W-:-:S03]  /*2490*/  SEL R7, R33, RZ, P0 ;  /* 0x000000ff21077207 */ /* 0x000fc60000000000 */
        /* <DEDUP_REMOVED lines=8> */
[-C--:B------:R-:W-:Y:S01]  /*2520*/  IMAD.WIDE.U32 R96, R144, R92.reuse, R96 ;  /* 0x0000005c90607225 */ /* 0x080fe200078e0060 */
[----:B------:R-:W-:Y:S02]  /*2530*/  LEA.HI R11, R10, R9, RZ, 0x6 ;  /* 0x000000090a0b7211 */ /* 0x000fe400078f30ff */
[-C--:B------:R-:W-:Y:S01]  /*2540*/  LEA.HI R14, R8, R7.reuse, RZ, 0x3 ;  /* 0x00000007080e7211 */ /* 0x080fe200078f18ff */
[----:B------:R-:W-:Y:S01]  /*2550*/  IMAD.WIDE.U32 R94, R144, R92, R94 ;  /* 0x0000005c905e7225 */ /* 0x000fe200078e005e */
[----:B------:R-:W-:-:S02]  /*2560*/  LEA.HI R7, R8, R7, RZ, 0x6 ;  /* 0x0000000708077211 */ /* 0x000fc400078f30ff */
[----:B------:R-:W-:Y:S01]  /*2570*/  SHF.R.S32.HI R13, RZ, 0x1f, R12 ;  /* 0x0000001fff0d7819 */ /* 0x000fe2000001140c */
[----:B------:R-:W-:Y:S01]  /*2580*/  IMAD.X R123, R221, 0x1, R15, P3 ;  /* 0x00000001dd7b7824 */ /* 0x000fe200018e060f */
[----:B------:R-:W-:Y:S02]  /*2590*/  SHF.R.S32.HI R8, RZ, 0x6, R7 ;  /* 0x00000006ff087819 */ /* 0x000fe40000011407 */
[--C-:B------:R-:W-:Y:S02]  /*25a0*/  LOP3.LUT R7, R207, 0x38, R14.reuse, 0xf8, !PT ;  /* 0x00000038cf077812 */ /* 0x100fe400078ef80e */
[----:B------:R-:W-:Y:S01]  /*25b0*/  LOP3.LUT R10, R205, 0x38, R14, 0xf8, !PT ;  /* 0x00000038cd0a7812 */ /* 0x000fe200078ef80e */
[C---:B------:R-:W-:Y:S01]  /*25c0*/  IMAD R143, R8.reuse, 0x1800, R209 ;  /* 0x00001800088f7824 */ /* 0x040fe200078e02d1 */
[----:B------:R-:W-:Y:S01]  /*25d0*/  LEA.HI R30, R13, R12, RZ, 0x3 ;  /* 0x0000000c0d1e7211 */ /* 0x000fe200078f18ff */
[----:B------:R-:W-:Y:S01]  /*25e0*/  IMAD R141, R8, 0x1800, R210 ;  /* 0x00001800088d7824 */ /* 0x000fe200078e02d2 */
[----:B------:R-:W-:-:S02]  /*25f0*/  LOP3.LUT R8, R7, R208, RZ, 0x3c, !PT ;  /* 0x000000d007087212 */ /* 0x000fc400078e3cff */
[----:B------:R-:W-:Y:S02]  /*2600*/  SHF.R.S32.HI R11, RZ, 0x6, R11 ;  /* 0x00000006ff0b7819 */ /* 0x000fe4000001140b */
[----:B------:R-:W-:Y:S02]  /*2610*/  IADD3 R143, R143, R8, RZ ;  /* 0x000000088f8f7210 */ /* 0x000fe40007ffe0ff */
[----:B------:R-:W-:Y:S01]  /*2620*/  LOP3.LUT R8, R205, 0x38, R28, 0xf8, !PT ;  /* 0x00000038cd087812 */ /* 0x000fe200078ef81c */
[----:B------:R-:W-:Y:S01]  /*2630*/  IMAD R139, R11, 0x1800, R210 ;  /* 0x000018000b8b7824 */ /* 0x000fe200078e02d2 */
[----:B------:R-:W-:Y:S01]  /*2640*/  LEA.HI R12, R13, R12, RZ, 0x6 ;  /* 0x0000000c0d0c7211 */ /* 0x000fe200078f30ff */
[----:B------:R-:W-:Y:S01]  /*2650*/  IMAD R142, R11, 0x1800, R209 ;  /* 0x000018000b8e7824 */ /* 0x000fe200078e02d1 */
[----:B------:R-:W-:Y:S01]  /*2660*/  LOP3.LUT R9, R207, 0x38, R28, 0xf8, !PT ;  /* 0x00000038cf097812 */ /* 0x000fe200078ef81c */
[----:B------:R-:W-:Y:S01]  /*2670*/  IMAD R13, R105, 0x60, RZ ;  /* 0x00000060690d7824 */ /* 0x000fe200078e02ff */
[-C--:B------:R-:W-:Y:S01]  /*2680*/  LOP3.LUT R10, R10, R233.reuse, RZ, 0x3c, !PT ;  /* 0x000000e90a0a7212 */ /* 0x080fe200078e3cff */
[----:B------:R-:W-:Y:S01]  /*2690*/  IMAD.WIDE.U32 R104, R104, 0x60, RZ ;  /* 0x0000006068687825 */ /* 0x000fe200078e00ff */
[----:B------:R-:W-:-:S02]  /*26a0*/  LOP3.LUT R8, R8, R233, RZ, 0x3c, !PT ;  /* 0x000000e908087212 */ /* 0x000fc400078e3cff */
[----:B------:R-:W-:Y:S01]  /*26b0*/  SHF.R.S32.HI R12, RZ, 0x6, R12 ;  /* 0x00000006ff0c7819 */ /* 0x000fe2000001140c */
[----:B------:R-:W-:Y:S01]  /*26c0*/  IMAD.IADD R141, R141, 0x1, R10 ;  /* 0x000000018d8d7824 */ /* 0x000fe200078e020a */
[-C--:B------:R-:W-:Y:S01]  /*26d0*/  LOP3.LUT R9, R9, R208.reuse, RZ, 0x3c, !PT ;  /* 0x000000d009097212 */ /* 0x080fe200078e3cff */
[----:B------:R-:W-:Y:S01]  /*26e0*/  IMAD.IADD R139, R139, 0x1, R8 ;  /* 0x000000018b8b7824 */ /* 0x000fe200078e0208 */
[--C-:B------:R-:W-:Y:S01]  /*26f0*/  LOP3.LUT R7, R207, 0x38, R30.reuse, 0xf8, !PT ;  /* 0x00000038cf077812 */ /* 0x100fe200078ef81e */
[----:B------:R-:W-:Y:S01]  /*2700*/  IMAD R140, R12, 0x1800, R209 ;  /* 0x000018000c8c7824 */ /* 0x000fe200078e02d1 */
[----:B------:R-:W-:Y:S01]  /*2710*/  LOP3.LUT R10, R205, 0x38, R30, 0xf8, !PT ;  /* 0x00000038cd0a7812 */ /* 0x000fe200078ef81e */
[----:B------:R-:W-:Y:S01]  /*2720*/  VIADD R8, R192, 0xa0 ;  /* 0x000000a0c0087836 */ /* 0x000fe20000000000 */
[----:B------:R-:W-:Y:S01]  /*2730*/  LOP3.LUT R7, R7, R208, RZ, 0x3c, !PT ;  /* 0x000000d007077212 */ /* 0x000fe200078e3cff */
[----:B------:R-:W-:Y:S01]  /*2740*/  IMAD.IADD R142, R142, 0x1, R9 ;  /* 0x000000018e8e7824 */ /* 0x000fe200078e0209 */
[----:B------:R-:W-:Y:S01]  /*2750*/  SHF.R.S32.HI R11, RZ, 0x1f, R144 ;  /* 0x0000001fff0b7819 */ /* 0x000fe20000011490 */
[----:B------:R-:W-:Y:S01]  /*2760*/  IMAD R138, R12, 0x1800, R210 ;  /* 0x000018000c8a7824 */ /* 0x000fe200078e02d2 */
[----:B------:R-:W-:Y:S01]  /*2770*/  LOP3.LUT R9, R10, R233, RZ, 0x3c, !PT ;  /* 0x000000e90a097212 */ /* 0x000fe200078e3cff */
[----:B------:R-:W-:Y:S01]  /*2780*/  IMAD.IADD R132, R105, 0x1, R13 ;  /* 0x0000000169847824 */ /* 0x000fe200078e020d */
[----:B------:R-:W-:Y:S01]  /*2790*/  IADD3 R140, R140, R7, RZ ;  /* 0x000000078c8c7210 */ /* 0x000fe20007ffe0ff */
[----:B------:R-:W-:Y:S01]  /*27a0*/  IMAD R7, R11, R98, RZ ;  /* 0x000000620b077224 */ /* 0x000fe200078e02ff */
[----:B------:R-:W-:Y:S01]  /*27b0*/  ISETP.GE.AND P2, PT, R8, UR8, PT ;  /* 0x0000000808007c0c */ /* 0x000fe2000bf46270 */
[----:B------:R-:W-:Y:S01]  /*27c0*/  IMAD.IADD R138, R138, 0x1, R9 ;  /* 0x000000018a8a7824 */ /* 0x000fe200078e0209 */
[----:B------:R-:W-:Y:S01]  /*27d0*/  LOP3.LUT R9, R207, 0x18, R192, 0xf8, !PT ;  /* 0x00000018cf097812 */ /* 0x000fe200078ef8c0 */
[----:B------:R-:W-:Y:S01]  /*27e0*/  IMAD R11, R11, R92, RZ ;  /* 0x0000005c0b0b7224 */ /* 0x000fe200078e02ff */
[----:B------:R-:W-:Y:S01]  /*27f0*/  SEL R20, RZ, 0x20, P2 ;  /* 0x00000020ff147807 */ /* 0x000fe20001000000 */
[----:B------:R-:W-:Y:S01]  /*2800*/  IMAD R29, R144, R99, R7 ;  /* 0x00000063901d7224 */ /* 0x000fe200078e0207 */
[C---:B------:R-:W-:Y:S01]  /*2810*/  SHF.L.U64.HI R7, R98.reuse, 0x6, R99 ;  /* 0x0000000662077819 */ /* 0x040fe20000010263 */
[----:B------:R-:W-:Y:S01]  /*2820*/  IMAD.WIDE.U32 R98, R98, 0x60, RZ ;  /* 0x0000006062627825 */ /* 0x000fe200078e00ff */
[----:B------:R-:W-:-:S02]  /*2830*/  SHF.R.S32.HI R117, RZ, 0x3, R14 ;  /* 0x00000003ff757819 */ /* 0x000fc4000001140e */
[----:B------:R-:W-:Y:S01]  /*2840*/  LOP3.LUT R13, R14, 0xfffffff8, RZ, 0xc0, !PT ;  /* 0xfffffff80e0d7812 */ /* 0x000fe200078ec0ff */
[----:B------:R-:W-:Y:S01]  /*2850*/  IMAD R27, R144, R93, R11 ;  /* 0x0000005d901b7224 */ /* 0x000fe200078e020b */
[----:B------:R-:W-:Y:S01]  /*2860*/  LOP3.LUT R10, R9, R208, RZ, 0x3c, !PT ;  /* 0x000000d0090a7212 */ /* 0x000fe200078e3cff */
[----:B------:R-:W-:Y:S01]  /*2870*/  IMAD.WIDE.U32 R92, R92, 0x60, RZ ;  /* 0x000000605c5c7825 */ /* 0x000fe200078e00ff */
[----:B------:R-:W-:Y:S02]  /*2880*/  LOP3.LUT R14, R28, 0xfffffff8, RZ, 0xc0, !PT ;  /* 0xfffffff81c0e7812 */ /* 0x000fe400078ec0ff */
[----:B------:R-:W-:Y:S01]  /*2890*/  LOP3.LUT R28, R21, R20, RZ, 0xfc, !PT ;  /* 0x00000014151c7212 */ /* 0x000fe200078efcff */
[----:B------:R-:W-:Y:S01]  /*28a0*/  IMAD.IADD R134, R99, 0x1, R25 ;  /* 0x0000000163867824 */ /* 0x000fe200078e0219 */
[----:B------:R-:W-:Y:S01]  /*28b0*/  LOP3.LUT R15, R30, 0xfffffff8, RZ, 0xc0, !PT ;  /* 0xfffffff81e0f7812 */ /* 0x000fe200078ec0ff */
[----:B------:R-:W-:Y:S01]  /*28c0*/  IMAD.IADD R11, R97, 0x1, R27 ;  /* 0x00000001610b7824 */ /* 0x000fe200078e021b */
[----:B------:R-:W-:Y:S01]  /*28d0*/  IADD3 R137, R209, R10, RZ ;  /* 0x0000000ad1897210 */ /* 0x000fe20007ffe0ff */
[----:B------:R-:W-:Y:S01]  /*28e0*/  IMAD.IADD R12, R27, 0x1, R95 ;  /* 0x000000011b0c7824 */ /* 0x000fe200078e025f */
[----:B------:R-:W-:Y:S01]  /*28f0*/  LOP3.LUT R20, R21, 0x1, RZ, 0xc0, !PT ;  /* 0x0000000115147812 */ /* 0x000fe200078ec0ff */
[----:B------:R-:W-:Y:S01]  /*2900*/  IMAD.IADD R10, R29, 0x1, R101 ;  /* 0x000000011d0a7824 */ /* 0x000fe200078e0265 */
[----:B------:R-:W-:Y:S01]  /*2910*/  IADD3 R9, R103, R29, RZ ;  /* 0x0000001d67097210 */ /* 0x000fe20007ffe0ff */
[----:B------:R-:W-:Y:S01]  /*2920*/  IMAD.IADD R133, R93, 0x1, R133 ;  /* 0x000000015d857824 */ /* 0x000fe200078e0285 */
[----:B------:R-:W-:-:S02]  /*2930*/  LOP3.LUT R21, R28, 0x2, RZ, 0xc0, !PT ;  /* 0x000000021c157812 */ /* 0x000fc400078ec0ff */
[C---:B------:R-:W-:Y:S02]  /*2940*/  LOP3.LUT R25, R28.reuse, 0x4, RZ, 0xc0, !PT ;  /* 0x000000041c197812 */ /* 0x040fe400078ec0ff */
[C---:B------:R-:W-:Y:S02]  /*2950*/  LOP3.LUT R26, R28.reuse, 0x8, RZ, 0xc0, !PT ;  /* 0x000000081c1a7812 */ /* 0x040fe400078ec0ff */
[----:B------:R-:W-:Y:S02]  /*2960*/  LOP3.LUT R27, R28, 0x10, RZ, 0xc0, !PT ;  /* 0x000000101c1b7812 */ /* 0x000fe400078ec0ff */
[----:B------:R-:W-:Y:S02]  /*2970*/  SHF.R.S32.HI R115, RZ, 0x3, R30 ;  /* 0x00000003ff737819 */ /* 0x000fe4000001141e */
[----:B------:R-:W-:Y:S02]  /*2980*/  SHF.R.S32.HI R114, RZ, 0x1f, R13 ;  /* 0x0000001fff727819 */ /* 0x000fe4000001140d */
[----:B------:R-:W-:-:S02]  /*2990*/  SHF.R.S32.HI R113, RZ, 0x1f, R14 ;  /* 0x0000001fff717819 */ /* 0x000fc4000001140e */
[----:B------:R-:W-:Y:S02]  /*29a0*/  SHF.R.S32.HI R112, RZ, 0x1f, R15 ;  /* 0x0000001fff707819 */ /* 0x000fe4000001140f */
[----:B------:R-:W-:Y:S02]  /*29b0*/  LOP3.LUT R28, R28, 0x20, RZ, 0xc0, !PT ;  /* 0x000000201c1c7812 */ /* 0x000fe400078ec0ff */
[----:B------:R-:W-:-:S07]  /*29c0*/  IADD3 R29, R107, R31, RZ ;  /* 0x0000001f6b1d7210 */ /* 0x000fce0007ffe0ff */
.L_x_4281:
[----:B0-----:R-:W0:Y:S01]  /*29d0*/  LDC.64 R120, c[0x0][0x2d8] ;  /* 0x0000b600ff787b82 */ /* 0x001e220000000a00 */
[----:B------:R-:W-:Y:S01]  /*29e0*/  VIADD R41, R2, 0xffffffff ;  /* 0xffffffff02297836 */ /* 0x000fe20000000000 */
[----:B------:R-:W-:Y:S01]  /*29f0*/  LOP3.LUT P5, RZ, R216, 0x4, RZ, 0xc0, !PT ;  /* 0x00000004d8ff7812 */ /* 0x000fe200078ac0ff */
[----:B------:R-:W-:Y:S05]  /*2a00*/  YIELD ;  /* 0x0000000000007946 */ /* 0x000fea0003800000 */
[----:B------:R-:W1:Y:S01]  /*2a10*/  LDC R119, c[0x0][0x3d4] ;  /* 0x0000f500ff777b82 */ /* 0x000e620000000800 */
[----:B--23--:R-:W-:Y:S01]  /*2a20*/  SHF.R.S32.HI R34, RZ, 0x1f, R41 ;  /* 0x0000001fff227819 */ /* 0x00cfe20000011429 */
[-C--:B------:R-:W-:Y:S01]  /*2a30*/  IMAD R31, R132, R41.reuse, RZ ;  /* 0x00000029841f7224 */ /* 0x080fe200078e02ff */
[----:B------:R-:W-:Y:S01]  /*2a40*/  LOP3.LUT R16, R16, 0xfffffffd, RZ, 0xc0, !PT ;  /* 0xfffffffd10107812 */ /* 0x000fe200078ec0ff */
[----:B------:R-:W-:Y:S01]  /*2a50*/  IMAD.WIDE.U32 R128, R104, R41, RZ ;  /* 0x0000002968807225 */ /* 0x000fe200078e00ff */
[----:B------:R-:W-:Y:S03]  /*2a60*/  BSSY B0, `(.L_x_4182) ;  /* 0x0000756000007945 */ /* 0x000fe60003800000 */
[----:B------:R-:W-:Y:S01]  /*2a70*/  IMAD R31, R34, R104, R31 ;  /* 0x00000068221f7224 */ /* 0x000fe200078e021f */
[----:B------:R-:W-:-:S02]  /*2a80*/  IADD3 R2, P2, P3, R5, R128, R136 ;  /* 0x0000008005027210 */ /* 0x000fc40007b5e088 */
[----:B------:R-:W-:Y:S01]  /*2a90*/  IADD3 R32, P4, R5, R128, RZ ;  /* 0x0000008005207210 */ /* 0x000fe20007f9e0ff */
[----:B------:R-:W-:Y:S02]  /*2aa0*/  IMAD.IADD R85, R129, 0x1, R31 ;  /* 0x0000000181557824 */ /* 0x000fe400078e021f */
[----:B------:R-:W-:Y:S02]  /*2ab0*/  IMAD R31, R22, 0x4800, R137 ;  /* 0x00004800161f7824 */ /* 0x000fe400078e0289 */
[----:B------:R-:W-:Y:S01]  /*2ac0*/  IMAD.X R33, R85, 0x1, R6, P4 ;  /* 0x0000000155217824 */ /* 0x000fe200020e0606 */
[----:B------:R-:W-:Y:S02]  /*2ad0*/  IADD3.X R30, R6, R85, R135, P2, P3 ;  /* 0x00000055061e7210 */ /* 0x000fe400017e6487 */
[----:B0-----:R-:W-:Y:S02]  /*2ae0*/  LEA R36, P2, R2, R120, 0x1 ;  /* 0x0000007802247211 */ /* 0x001fe400078408ff */
[----:B------:R-:W-:-:S02]  /*2af0*/  ISETP.GT.AND P3, PT, R41, R125, PT ;  /* 0x0000007d2900720c */ /* 0x000fc40003f64270 */
[----:B------:R-:W-:Y:S01]  /*2b00*/  LEA.HI.X R37, R2, R121, R30, 0x1, P2 ;  /* 0x0000007902257211 */ /* 0x000fe200010f0c1e */
[----:B------:R-:W-:Y:S01]  /*2b10*/  IMAD R30, R31, 0x2, R118 ;  /* 0x000000021f1e7824 */ /* 0x000fe200078e0276 */
[----:B-1----:R-:W-:Y:S01]  /*2b20*/  ISETP.GE.AND P2, PT, R119, 0x1, PT ;  /* 0x000000017700780c */ /* 0x002fe20003f46270 */
[----:B------:R-:W-:Y:S01]  /*2b30*/  IMAD.MOV.U32 R2, RZ, RZ, R41 ;  /* 0x000000ffff027224 */ /* 0x000fe200078e0029 */
[----:B------:R-:W-:-:S04]  /*2b40*/  LEA R38, P4, R32, R120, 0x1 ;  /* 0x0000007820267211 */ /* 0x000fc800078808ff */
[----:B------:R-:W-:Y:S02]  /*2b50*/  LEA.HI.X R39, R32, R121, R33, 0x1, P4 ;  /* 0x0000007920277211 */ /* 0x000fe400020f0c21 */
[C---:B------:R-:W-:Y:S01]  /*2b60*/  IADD3 R33, R31.reuse, 0x20, RZ ;  /* 0x000000201f217810 */ /* 0x040fe20007ffe0ff */
[----:B------:R-:W-:Y:S01]  /*2b70*/  @P5 VIADD R33, R31, 0xffffffe0 ;  /* 0xffffffe01f215836 */ /* 0x000fe20000000000 */
[----:B------:R-:W-:-:S04]  /*2b80*/  @P3 LOP3.LUT R16, R16, 0x2, RZ, 0xfc, !PT ;  /* 0x0000000210103812 */ /* 0x000fc800078efcff */
[----:B------:R-:W-:Y:S01]  /*2b90*/  LEA R31, R33, R118, 0x1 ;  /* 0x00000076211f7211 */ /* 0x000fe200078e08ff */
[----:B------:R-:W-:Y:S06]  /*2ba0*/  @!P2 BRA `(.L_x_4183) ;  /* 0x000000700020a947 */ /* 0x000fec0003800000 */
[----:B------:R-:W-:Y:S01]  /*2bb0*/  ULDC.U8 UR4, c[0x0][0x3f0] ;  /* 0x0000fc0000047ab9 */ /* 0x000fe20000000000 */
[-C--:B------:R-:W-:Y:S01]  /*2bc0*/  IMAD R33, R133, R41.reuse, RZ ;  /* 0x0000002985217224 */ /* 0x080fe200078e02ff */
[----:B------:R-:W-:Y:S01]  /*2bd0*/  ISETP.NE.AND P2, PT, RZ, UR4, PT ;  /* 0x00000004ff007c0c */ /* 0x000fe2000bf45270 */
[-C--:B------:R-:W-:Y:S02]  /*2be0*/  IMAD R35, R134, R41.reuse, RZ ;  /* 0x0000002986237224 */ /* 0x080fe400078e02ff */
[----:B------:R-:W-:Y:S02]  /*2bf0*/  IMAD R88, R2, -0x60, R24 ;  /* 0xffffffa002587824 */ /* 0x000fe400078e0218 */
[C---:B------:R-:W-:Y:S02]  /*2c00*/  IMAD R33, R34.reuse, R92, R33 ;  /* 0x0000005c22217224 */ /* 0x040fe400078e0221 */
[----:B------:R-:W-:Y:S01]  /*2c10*/  IMAD R35, R34, R98, R35 ;  /* 0x0000006222237224 */ /* 0x000fe200078e0223 */
[----:B------:R-:W-:Y:S01]  /*2c20*/  VIMNMX R88, R88, 0x60, PT ;  /* 0x0000006058587848 */ /* 0x000fe20003fe0100 */
[----:B------:R-:W-:-:S04]  /*2c30*/  IMAD.WIDE.U32 R82, R92, R41, RZ ;  /* 0x000000295c527225 */ /* 0x000fc800078e00ff */
[----:B------:R-:W-:-:S04]  /*2c40*/  IMAD.WIDE.U32 R80, R98, R41, RZ ;  /* 0x0000002962507225 */ /* 0x000fc800078e00ff */
[----:B------:R-:W-:Y:S02]  /*2c50*/  IMAD.IADD R89, R83, 0x1, R33 ;  /* 0x0000000153597824 */ /* 0x000fe400078e0221 */
        /* <DEDUP_REMOVED lines=22> */
[----:B------:R-:W-:Y:S01]  /*2dc0*/  ULDC.64 UR6, c[0x0][0x208] ;  /* 0x0000820000067ab9 */ /* 0x000fe20000000a00 */
[----:B------:R-:W-:Y:S01]  /*2dd0*/  IMAD.X R34, R89, 0x1, R11, P2 ;  /* 0x0000000159227824 */ /* 0x000fe200010e060b */
[----:B------:R-:W-:-:S04]  /*2de0*/  LEA R32, P2, R33, UR4, 0x1 ;  /* 0x0000000421207c11 */ /* 0x000fc8000f8408ff */
[----:B------:R-:W-:Y:S01]  /*2df0*/  LEA.HI.X R33, R33, UR5, R34, 0x1, P2 ;  /* 0x0000000521217c11 */ /* 0x000fe200090f0c22 */
[----:B------:R-:W-:Y:S01]  /*2e00*/  ULDC.64 UR4, c[0x0][0x3e0] ;  /* 0x0000f80000047ab9 */ /* 0x000fe20000000a00 */
[----:B------:R-:W-:-:S04]  /*2e10*/  IADD3 R35, P2, R102, R80, RZ ;  /* 0x0000005066237210 */ /* 0x000fc80007f5e0ff */
[----:B------:R-:W-:Y:S02]  /*2e20*/  IADD3.X R42, R90, R9, RZ, P2, !PT ;  /* 0x000000095a2a7210 */ /* 0x000fe400017fe4ff */
[----:B------:R-:W-:-:S04]  /*2e30*/  LEA R34, P2, R35, UR4, 0x1 ;  /* 0x0000000423227c11 */ /* 0x000fc8000f8408ff */
[----:B------:R-:W-:Y:S01]  /*2e40*/  LEA.HI.X R35, R35, UR5, R42, 0x1, P2 ;  /* 0x0000000523237c11 */ /* 0x000fe200090f0c2a */
[C---:B------:R-:W-:Y:S01]  /*2e50*/  VIADD R42, R18.reuse, 0x10 ;  /* 0x00000010122a7836 */ /* 0x040fe20000000000 */
        /* <DEDUP_REMOVED lines=32> */
.L_x_4186:
[----:B------:R-:W-:Y:S05]  /*3060*/  BSYNC B1 ;  /* 0x0000000000017941 */ /* 0x000fea0003800000 */
.L_x_4185:
        /* <DEDUP_REMOVED lines=12> */
[----:B-----5:R-:W-:Y:S01]  /*3130*/  IMAD.MOV.U32 R128, RZ, RZ, R64 ;  /* 0x000000ffff807224 */ /* 0x020fe200078e0040 */
[----:B------:R-:W-:Y:S01]  /*3140*/  CS2R R62, SRZ ;  /* 0x00000000003e7805 */ /* 0x000fe2000001ff00 */
[----:B------:R-:W-:Y:S01]  /*3150*/  IMAD.MOV.U32 R129, RZ, RZ, R65 ;  /* 0x000000ffff817224 */ /* 0x000fe200078e0041 */
[----:B------:R-:W-:Y:S06]  /*3160*/  @P4 BRA `(.L_x_4188) ;  /* 0x0000000000b84947 */ /* 0x000fec0003800000 */
[----:B------:R-:W-:Y:S01]  /*3170*/  IADD3 R82, P2, P5, R96, R82, R111 ;  /* 0x0000005260527210 */ /* 0x000fe20007d5e06f */
[----:B------:R-:W-:Y:S01]  /*3180*/  ULDC.64 UR4, c[0x0][0x3c8] ;  /* 0x0000f20000047ab9 */ /* 0x000fe20000000a00 */
[----:B------:R-:W-:Y:S02]  /*3190*/  CS2R R60, SRZ ;  /* 0x00000000003c7805 */ /* 0x000fe4000001ff00 */
[----:B------:R-:W-:Y:S02]  /*31a0*/  CS2R R62, SRZ ;  /* 0x00000000003e7805 */ /* 0x000fe4000001ff00 */
[----:B------:R-:W-:Y:S01]  /*31b0*/  IADD3.X R89, R11, R89, R110, P2, P5 ;  /* 0x000000590b597210 */ /* 0x000fe200017ea46e */
[----:B------:R-:W-:Y:S01]  /*31c0*/  ULDC.64 UR6, c[0x0][0x208] ;  /* 0x0000820000067ab9 */ /* 0x000fe20000000a00 */
[----:B------:R-:W-:-:S04]  /*31d0*/  IADD3 R80, P2, P5, R102, R80, R91 ;  /* 0x0000005066507210 */ /* 0x000fc80007d5e05b */
[----:B0-----:R-:W-:Y:S02]  /*31e0*/  IADD3.X R35, R9, R90, R7, P2, P5 ;  /* 0x0000005a09237210 */ /* 0x001fe400017ea407 */
[----:B------:R-:W-:-:S04]  /*31f0*/  LEA R32, P2, R82, UR4, 0x1 ;  /* 0x0000000452207c11 */ /* 0x000fc8000f8408ff */
[----:B------:R-:W-:Y:S01]  /*3200*/  LEA.HI.X R33, R82, UR5, R89, 0x1, P2 ;  /* 0x0000000552217c11 */ /* 0x000fe200090f0c59 */
[----:B------:R-:W-:Y:S02]  /*3210*/  ULDC.64 UR4, c[0x0][0x3e0] ;  /* 0x0000f80000047ab9 */ /* 0x000fe40000000a00 */
[----:B------:R-:W-:-:S04]  /*3220*/  LEA R34, P2, R80, UR4, 0x1 ;  /* 0x0000000450227c11 */ /* 0x000fc8000f8408ff */
[----:B------:R-:W-:Y:S02]  /*3230*/  LEA.HI.X R35, R80, UR5, R35, 0x1, P2 ;  /* 0x0000000550237c11 */ /* 0x000fe400090f0c23 */
[C---:B------:R-:W-:Y:S02]  /*3240*/  ISETP.GE.AND P2, PT, R18.reuse, R119, PT ;  /* 0x000000771200720c */ /* 0x040fe40003f46270 */
        /* <DEDUP_REMOVED lines=32> */
.L_x_4188:
[----:B------:R-:W-:Y:S05]  /*3450*/  BSYNC B1 ;  /* 0x0000000000017941 */ /* 0x000fea0003800000 */
.L_x_4187:
[----:B01----:R-:W-:Y:S01]  /*3460*/  IMAD.MOV.U32 R32, RZ, RZ, R68 ;  /* 0x000000ffff207224 */ /* 0x003fe200078e0044 */
[----:B------:R-:W-:Y:S01]  /*3470*/  PRMT R154, R128, 0x5410, R129 ;  /* 0x00005410809a7816 */ /* 0x000fe20000000081 */
[----:B------:R-:W-:Y:S01]  /*3480*/  IMAD.MOV.U32 R33, RZ, RZ, R69 ;  /* 0x000000ffff217224 */ /* 0x000fe200078e0045 */
[----:B------:R-:W-:Y:S01]  /*3490*/  ULOP3.LUT UR4, UR60, 0x1, URZ, 0xfc, !UPT ;  /* 0x000000013c047892 */ /* 0x000fe2000f8efc3f */
[----:B------:R-:W-:Y:S02]  /*34a0*/  IMAD.MOV.U32 R34, RZ, RZ, R76 ;  /* 0x000000ffff227224 */ /* 0x000fe400078e004c */
        /* <DEDUP_REMOVED lines=31> */
[----:B-----5:R-:W-:Y:S01]  /*36a0*/  IMAD.MOV.U32 R32, RZ, RZ, R40 ;  /* 0x000000ffff207224 */ /* 0x020fe200078e0028 */
        /* <DEDUP_REMOVED lines=38> */
.L_x_4189:
[----:B------:R-:W-:Y:S01]  /*3910*/  IMAD R89, R22, 0x8, R17 ;  /* 0x0000000816597824 */ /* 0x000fe200078e0211 */
[----:B------:R-:W-:Y:S01]  /*3920*/  SHF.L.U32 R90, R204, 0x1f, RZ ;  /* 0x0000001fcc5a7819 */ /* 0x000fe200000006ff */
[----:B------:R-:W-:Y:S03]  /*3930*/  BSSY B1, `(.L_x_4190) ;  /* 0x0000003000017945 */ /* 0x000fe60003800000 */
[----:B------:R-:W0:Y:S02]  /*3940*/  SYNCS.PHASECHK.TRANS64.TRYWAIT P5, [R89+URZ+0x30890], R90 ;  /* 0x0308905a590075a7 */ /* 0x000e2400080a017f */
[----:B0-----:R-:W-:Y:S05]  /*3950*/  @!P5 BRA `(.L_x_4191) ;  /* 0x00000258006cd947 */ /* 0x001fea0003800000 */
.L_x_4588:
[----:B------:R-:W-:Y:S05]  /*3960*/  BSYNC B1 ;  /* 0x0000000000017941 */ /* 0x000fea0003800000 */
.L_x_4190:
        /* <DEDUP_REMOVED lines=50> */
.L_x_4197:
[----:B------:R-:W-:Y:S05]  /*3c90*/  BSYNC B3 ;  /* 0x0000000000037941 */ /* 0x000fea0003800000 */
.L_x_4196:
[----:B------:R-:W-:Y:S02]  /*3ca0*/  ULDC.64 UR4, c[0x0][0x208] ;  /* 0x0000820000047ab9 */ /* 0x000fe40000000a00 */
[----:B--2---:R1:W-:Y:S03]  /*3cb0*/  STG.E.128 desc[UR4][R38.64], R32 ;  /* 0x0000002026007986 */ /* 0x0043e6000c101d04 */
.L_x_4195:
[----:B------:R-:W-:Y:S05]  /*3cc0*/  BSYNC B2 ;  /* 0x0000000000027941 */ /* 0x000fea0003800000 */
.L_x_4194:
        /* <DEDUP_REMOVED lines=48> */
.L_x_4201:
[----:B------:R-:W-:Y:S05]  /*3fd0*/  BSYNC B3 ;  /* 0x0000000000037941 */ /* 0x000fea0003800000 */
.L_x_4200:
[----:B------:R-:W-:Y:S02]  /*3fe0*/  ULDC.64 UR4, c[0x0][0x208] ;  /* 0x0000820000047ab9 */ /* 0x000fe40000000a00 */
[----:B--2---:R2:W-:Y:S03]  /*3ff0*/  STG.E.128 desc[UR4][R38.64+0x40], R32 ;  /* 0x0000402026007986 */ /* 0x0045e6000c101d04 */
.L_x_4199:
[----:B------:R-:W-:Y:S05]  /*4000*/  BSYNC B2 ;  /* 0x0000000000027941 */ /* 0x000fea0003800000 */
.L_x_4198:
[----:B------:R-:W-:Y:S01]  /*4010*/  ISETP.NE.AND P3, PT, R25, RZ, PT ;  /* 0x000000ff1900720c */ /* 0x000fe20003f65270 */
[----:B------:R-:W-:-:S12]  /*4020*/  BSSY B2, `(.L_x_4202) ;  /* 0x0000035000027945 */ /* 0x000fd80003800000 */
[----:B------:R-:W-:Y:S05]  /*4030*/  @!P3 BRA `(.L_x_4203) ;  /* 0x0000000000ccb947 */ /* 0x000fea0003800000 */
[----:B-12---:R1:W2:Y:S01]  /*4040*/  LDS.128 R32, [R30+0x21000] ;  /* 0x021000001e207984 */ /* 0x0062a20000000c00 */
[----:B------:R-:W-:Y:S01]  /*4050*/  VIADD R84, R18, 0x20 ;  /* 0x0000002012547836 */ /* 0x000fe20000000000 */
[----:B------:R-:W-:Y:S04]  /*4060*/  BSSY B3, `(.L_x_4204) ;  /* 0x000002e000037945 */ /* 0x000fe80003800000 */
[----:B------:R-:W-:-:S13]  /*4070*/  ISETP.GE.AND P3, PT, R84, R119, PT ;  /* 0x000000775400720c */ /* 0x000fda0003f66270 */
        /* <DEDUP_REMOVED lines=31> */
[----:B------:R-:W-:Y:S01]  /*4270*/  HADD2.F32 R77, -RZ, R166.H0_H0 ;  /* 0x200000a6ff4d7230 */ /* 0x000fe20000004100 */
[----:B------:R-:W-:Y:S01]  /*4280*/  F2FP.F16.F32.PACK_AB R35, R78, R35 ;  /* 0x000000234e23723e */ /* 0x000fe200000000ff */
[----:B------:R-:W-:Y:S02]  /*4290*/  HADD2.F32 R34, -RZ, R34.H0_H0 ;  /* 0x20000022ff227230 */ /* 0x000fe40000004100 */
[----:B------:R-:W-:Y:S01]  /*42a0*/  FMUL.FTZ R121, R32, R169 ;  /* 0x000000a920797220 */ /* 0x000fe20000410000 */
[----:B------:R-:W-:Y:S02]  /*42b0*/  HADD2.F32 R79, -RZ, R166.H1_H1 ;  /* 0x300000a6ff4f7230 */ /* 0x000fe40000004100 */
        /* <DEDUP_REMOVED lines=8> */
.L_x_4205:
[----:B------:R-:W-:Y:S05]  /*4340*/  BSYNC B3 ;  /* 0x0000000000037941 */ /* 0x000fea0003800000 */
.L_x_4204:
[----:B------:R-:W-:Y:S02]  /*4350*/  ULDC.64 UR4, c[0x0][0x208] ;  /* 0x0000820000047ab9 */ /* 0x000fe40000000a00 */
[----:B--2---:R3:W-:Y:S03]  /*4360*/  STG.E.128 desc[UR4][R38.64+0x80], R32 ;  /* 0x0000802026007986 */ /* 0x0047e6000c101d04 */
.L_x_4203:
[----:B------:R-:W-:Y:S05]  /*4370*/  BSYNC B2 ;  /* 0x0000000000027941 */ /* 0x000fea0003800000 */
.L_x_4202:
        /* <DEDUP_REMOVED lines=8> */
[--C-:B------:R-:W-:Y:S01]  /*4400*/  SHF.R.U64 R79, R72, 0x10, R73.reuse ;  /* 0x00000010484f7819 */ /* 0x100fe20000001249 */
[----:B--2---:R-:W-:Y:S01]  /*4410*/  IMAD.MOV.U32 R72, RZ, RZ, R32 ;  /* 0x000000ffff487224 */ /* 0x004fe200078e0020 */
[----:B------:R-:W-:Y:S01]  /*4420*/  SHF.R.U32.HI R76, RZ, 0x10, R73 ;  /* 0x00000010ff4c7819 */ /* 0x000fe20000011649 */
[--C-:B------:R-:W-:Y:S01]  /*4430*/  HADD2.F32 R32, -RZ, R33.reuse.H0_H0 ;  /* 0x20000021ff207230 */ /* 0x100fe20000004100 */
[--C-:B------:R-:W-:Y:S02]  /*4440*/  SHF.R.U64 R77, R74, 0x10, R75.reuse ;  /* 0x000000104a4d7819 */ /* 0x100fe4000000124b */
[----:B------:R-:W-:Y:S01]  /*4450*/  MOV R73, R35 ;  /* 0x0000002300497202 */ /* 0x000fe20000000f00 */
[----:B------:R-:W-:Y:S01]  /*4460*/  HADD2.F32 R35, -RZ, R33.H1_H1 ;  /* 0x30000021ff237230 */ /* 0x000fe20000004100 */
[----:B------:R-:W-:Y:S01]  /*4470*/  SHF.R.U32.HI R78, RZ, 0x10, R75 ;  /* 0x00000010ff4e7819 */ /* 0x000fe2000001164b */
        /* <DEDUP_REMOVED lines=15> */
[----:B------:R-:W-:Y:S02]  /*4570*/  HADD2.F32 R76, -RZ, R168.H0_H0 ;  /* 0x200000a8ff4c7230 */ /* 0x000fe40000004100 */
[----:B------:R-:W-:Y:S01]  /*4580*/  HADD2.F32 R73, -RZ, R72.H1_H1 ;  /* 0x30000048ff497230 */ /* 0x000fe20000004100 */
[----:B------:R-:W-:Y:S01]  /*4590*/  F2FP.F16.F32.PACK_AB R33, R33, R32 ;  /* 0x000000202121723e */ /* 0x000fe200000000ff */
[----:B------:R-:W-:Y:S01]  /*45a0*/  HADD2.F32 R74, -RZ, R34.H1_H1 ;  /* 0x30000022ff4a7230 */ /* 0x000fe20000004100 */
[----:B------:R-:W-:Y:S01]  /*45b0*/  F2FP.F16.F32.PACK_AB R35, R78, R35 ;  /* 0x000000234e23723e */ /* 0x000fe200000000ff */
        /* <DEDUP_REMOVED lines=14> */
.L_x_4209:
[----:B------:R-:W-:Y:S05]  /*46a0*/  BSYNC B3 ;  /* 0x0000000000037941 */ /* 0x000fea0003800000 */
.L_x_4208:
[----:B------:R-:W-:Y:S02]  /*46b0*/  ULDC.64 UR4, c[0x0][0x208] ;  /* 0x0000820000047ab9 */ /* 0x000fe40000000a00 */
[----:B--2---:R4:W-:Y:S03]  /*46c0*/  STG.E.128 desc[UR4][R38.64+0xc0], R32 ;  /* 0x0000c02026007986 */ /* 0x0049e6000c101d04 */
.L_x_4207:
[----:B------:R-:W-:Y:S05]  /*46d0*/  BSYNC B2 ;  /* 0x0000000000027941 */ /* 0x000fea0003800000 */
.L_x_4206:
        /* <DEDUP_REMOVED lines=49> */
.L_x_4213:
[----:B------:R-:W-:Y:S05]  /*49f0*/  BSYNC B3 ;  /* 0x0000000000037941 */ /* 0x000fea0003800000 */
.L_x_4212:
[----:B------:R-:W-:Y:S02]  /*4a00*/  ULDC.64 UR4, c[0x0][0x208] ;  /* 0x0000820000047ab9 */ /* 0x000fe40000000a00 */
[----:B--2---:R1:W-:Y:S03]  /*4a10*/  STG.E.128 desc[UR4][R38.64+0x100], R32 ;  /* 0x0001002026007986 */ /* 0x0043e6000c101d04 */
.L_x_4211:
[----:B------:R-:W-:Y:S05]  /*4a20*/  BSYNC B2 ;  /* 0x0000000000027941 */ /* 0x000fea0003800000 */
.L_x_4210:
[----:B------:R-:W-:-:S13]  /*4a30*/  ISETP.NE.AND P3, PT, R28, RZ, PT ;  /* 0x000000ff1c00720c */ /* 0x000fda0003f65270 */
[----:B------:R-:W-:Y:S05]  /*4a40*/  @!P3 BRA `(.L_x_4193) ;  /* 0x0000000000c4b947 */ /* 0x000fea0003800000 */
[----:B-1234-:R1:W2:Y:S01]  /*4a50*/  LDS.128 R32, [R31+0x24000] ;  /* 0x024000001f207984 */ /* 0x01e2a20000000c00 */
[----:B------:R-:W-:Y:S01]  /*4a60*/  VIADD R68, R18, 0x50 ;  /* 0x0000005012447836 */ /* 0x000fe20000000000 */
[----:B------:R-:W-:Y:S04]  /*4a70*/  BSSY B2, `(.L_x_4214) ;  /* 0x000002c000027945 */ /* 0x000fe80003800000 */
[----:B------:R-:W-:-:S13]  /*4a80*/  ISETP.GE.AND P3, PT, R68, R119, PT ;  /* 0x000000774400720c */ /* 0x000fda0003f66270 */
        /* <DEDUP_REMOVED lines=42> */
.L_x_4215:
[----:B------:R-:W-:Y:S05]  /*4d30*/  BSYNC B2 ;  /* 0x0000000000027941 */ /* 0x000fea0003800000 */
.L_x_4214:
[----:B------:R-:W-:Y:S02]  /*4d40*/  ULDC.64 UR4, c[0x0][0x208] ;  /* 0x0000820000047ab9 */ /* 0x000fe40000000a00 */
[----:B--2---:R1:W-:Y:S03]  /*4d50*/  STG.E.128 desc[UR4][R38.64+0x140], R32 ;  /* 0x0001402026007986 */ /* 0x0043e6000c101d04 */
.L_x_4193:
[----:B------:R-:W-:Y:S05]  /*4d60*/  BSYNC B1 ;  /* 0x0000000000017941 */ /* 0x000fea0003800000 */
.L_x_4192:
        /* <DEDUP_REMOVED lines=49> */
.L_x_4220:
[----:B------:R-:W-:Y:S05]  /*5080*/  BSYNC B2 ;  /* 0x0000000000027941 */ /* 0x000fea0003800000 */
.L_x_4219:
[----:B------:R-:W-:Y:S02]  /*5090*/  ULDC.64 UR4, c[0x0][0x208] ;  /* 0x0000820000047ab9 */ /* 0x000fe40000000a00 */
[----:B--2---:R1:W-:Y:S03]  /*50a0*/  STG.E.128 desc[UR4][R36.64], R32 ;  /* 0x0000002024007986 */ /* 0x0043e6000c101d04 */
.L_x_4218:
[----:B------:R-:W-:Y:S05]  /*50b0*/  BSYNC B1 ;  /* 0x0000000000017941 */ /* 0x000fea0003800000 */
.L_x_4217:
        /* <DEDUP_REMOVED lines=49> */
.L_x_4224:
[----:B------:R-:W-:Y:S05]  /*53d0*/  BSYNC B2 ;  /* 0x0000000000027941 */ /* 0x000fea0003800000 */
.L_x_4223:
[----:B------:R-:W-:Y:S02]  /*53e0*/  ULDC.64 UR4, c[0x0][0x208] ;  /* 0x0000820000047ab9 */ /* 0x000fe40000000a00 */
[----:B--2---:R1:W-:Y:S03]  /*53f0*/  STG.E.128 desc[UR4][R36.64+0x40], R32 ;  /* 0x0000402024007986 */ /* 0x0043e6000c101d04 */
.L_x_4222:
[----:B------:R-:W-:Y:S05]  /*5400*/  BSYNC B1 ;  /* 0x0000000000017941 */ /* 0x000fea0003800000 */
.L_x_4221:
        /* <DEDUP_REMOVED lines=29> */
[----:B------:R-:W-:Y:S02]  /*55e0*/  HADD2.F32 R39, -RZ, R130.H1_H1 ;  /* 0x30000082ff277230 */ /* 0x000fe40000004100 */
[----:B------:R-:W-:Y:S01]  /*55f0*/  FFMA.FTZ R60, R35, R54, -R60 ;  /* 0x00000036233c7223 */ /* 0x000fe2000001083c */
[----:B------:R-:W-:Y:S02]  /*5600*/  HADD2.F32 R32, -RZ, R32.H0_H0 ;  /* 0x20000020ff207230 */ /* 0x000fe40000004100 */
[----:B------:R-:W-:Y:S02]  /*5610*/  HADD2.F32 R53, -RZ, R130.H0_H0 ;  /* 0x20000082ff357230 */ /* 0x000fe40000004100 */
[----:B------:R-:W-:Y:S01]  /*5620*/  FMUL.FTZ R55, R33, R39 ;  /* 0x0000002721377220 */ /* 0x000fe20000410000 */
[----:B------:R-:W-:-:S02]  /*5630*/  HADD2.F32 R34, -RZ, R38.H1_H1 ;  /* 0x30000026ff227230 */ /* 0x000fc40000004100 */
[----:B------:R-:W-:Y:S01]  /*5640*/  FMUL.FTZ R52, R32, R39 ;  /* 0x0000002720347220 */ /* 0x000fe20000410000 */
[----:B------:R-:W-:Y:S02]  /*5650*/  HADD2.F32 R38, -RZ, R38.H0_H0 ;  /* 0x20000026ff267230 */ /* 0x000fe40000004100 */
        /* <DEDUP_REMOVED lines=12> */
.L_x_4228:
[----:B------:R-:W-:Y:S05]  /*5720*/  BSYNC B2 ;  /* 0x0000000000027941 */ /* 0x000fea0003800000 */
.L_x_4227:
[----:B------:R-:W-:Y:S02]  /*5730*/  ULDC.64 UR4, c[0x0][0x208] ;  /* 0x0000820000047ab9 */ /* 0x000fe40000000a00 */
[----:B--2---:R1:W-:Y:S03]  /*5740*/  STG.E.128 desc[UR4][R36.64+0x80], R32 ;  /* 0x0000802024007986 */ /* 0x0043e6000c101d04 */
.L_x_4226:
[----:B------:R-:W-:Y:S05]  /*5750*/  BSYNC B1 ;  /* 0x0000000000017941 */ /* 0x000fea0003800000 */
.L_x_4225:
        /* <DEDUP_REMOVED lines=49> */
.L_x_4232:
[----:B------:R-:W-:Y:S05]  /*5a70*/  BSYNC B2 ;  /* 0x0000000000027941 */ /* 0x000fea0003800000 */
.L_x_4231:
[----:B------:R-:W-:Y:S02]  /*5a80*/  ULDC.64 UR4, c[0x0][0x208] ;  /* 0x0000820000047ab9 */ /* 0x000fe40000000a00 */
[----:B--2---:R1:W-:Y:S03]  /*5a90*/  STG.E.128 desc[UR4][R36.64+0xc0], R32 ;  /* 0x0000c02024007986 */ /* 0x0043e6000c101d04 */
.L_x_4230:
[----:B------:R-:W-:Y:S05]  /*5aa0*/  BSYNC B1 ;  /* 0x0000000000017941 */ /* 0x000fea0003800000 */
.L_x_4229:
        /* <DEDUP_REMOVED lines=49> */
.L_x_4236:
[----:B------:R-:W-:Y:S05]  /*5dc0*/  BSYNC B2 ;  /* 0x0000000000027941 */ /* 0x000fea0003800000 */
.L_x_4235:
[----:B------:R-:W-:Y:S02]  /*5dd0*/  ULDC.64 UR4, c[0x0][0x208] ;  /* 0x0000820000047ab9 */ /* 0x000fe40000000a00 */
[----:B--2---:R1:W-:Y:S03]  /*5de0*/  STG.E.128 desc[UR4][R36.64+0x100], R32 ;  /* 0x0001002024007986 */ /* 0x0043e6000c101d04 */
.L_x_4234:
[----:B------:R-:W-:Y:S05]  /*5df0*/  BSYNC B1 ;  /* 0x0000000000017941 */ /* 0x000fea0003800000 */
.L_x_4233:
        /* <DEDUP_REMOVED lines=48> */
.L_x_4238:
[----:B------:R-:W-:Y:S05]  /*6100*/  BSYNC B1 ;  /* 0x0000000000017941 */ /* 0x000fea0003800000 */
.L_x_4237:
[----:B------:R-:W-:Y:S02]  /*6110*/  ULDC.64 UR4, c[0x0][0x208] ;  /* 0x0000820000047ab9 */ /* 0x000fe40000000a00 */
[----:B--2---:R1:W-:Y:S01]  /*6120*/  STG.E.128 desc[UR4][R36.64+0x140], R32 ;  /* 0x0001402024007986 */ /* 0x0043e2000c101d04 */
[----:B------:R-:W-:Y:S05]  /*6130*/  BRA `(.L_x_4216) ;  /* 0x0000003c00a07947 */ /* 0x000fea0003800000 */
.L_x_4184:
        /* <DEDUP_REMOVED lines=20> */
[----:B------:R-:W-:Y:S02]  /*6280*/  IADD3.X R33, R89, R12, RZ, P2, !PT ;  /* 0x0000000c59217210 */ /* 0x000fe400017fe4ff */
[----:B------:R-:W-:Y:S02]  /*6290*/  CS2R R54, SRZ ;  /* 0x0000000000367805 */ /* 0x000fe4000001ff00 */
[----:B------:R-:W-:-:S02]  /*62a0*/  LEA R56, P2, R32, UR4, 0x1 ;  /* 0x0000000420387c11 */ /* 0x000fc4000f8408ff */
[----:B------:R-:W-:Y:S01]  /*62b0*/  CS2R R52, SRZ ;  /* 0x0000000000347805 */ /* 0x000fe2000001ff00 */
[----:B------:R-:W-:Y:S01]  /*62c0*/  ULDC.64 UR6, c[0x0][0x208] ;  /* 0x0000820000067ab9 */ /* 0x000fe20000000a00 */
        /* <DEDUP_REMOVED lines=23> */
.L_x_4240:
[----:B------:R-:W-:Y:S05]  /*6440*/  BSYNC B1 ;  /* 0x0000000000017941 */ /* 0x000fea0003800000 */
.L_x_4239:
        /* <DEDUP_REMOVED lines=23> */
[----:B------:R-:W-:Y:S01]  /*65c0*/  CS2R R76, SRZ ;  /* 0x00000000004c7805 */ /* 0x000fe2000001ff00 */
[----:B------:R-:W-:Y:S01]  /*65d0*/  ULDC.64 UR6, c[0x0][0x208] ;  /* 0x0000820000067ab9 */ /* 0x000fe20000000a00 */
        /* <DEDUP_REMOVED lines=23> */
.L_x_4242:
[----:B------:R-:W-:Y:S05]  /*6750*/  BSYNC B1 ;  /* 0x0000000000017941 */ /* 0x000fea0003800000 */
.L_x_4241:
[----:B0-----:R-:W-:Y:S01]  /*6760*/  IMAD.MOV.U32 R81, RZ, RZ, R33 ;  /* 0x000000ffff517224 */ /* 0x001fe200078e0021 */
[----:B------:R-:W-:Y:S01]  /*6770*/  MOV R80, R32 ;  /* 0x0000002000507202 */ /* 0x000fe20000000f00 */
[----:B------:R-:W-:Y:S01]  /*6780*/  IMAD.MOV.U32 R83, RZ, RZ, R37 ;  /* 0x000000ffff537224 */ /* 0x000fe200078e0025 */
[----:B------:R-:W-:Y:S01]  /*6790*/  MOV R82, R36 ;  /* 0x0000002400527202 */ /* 0x000fe20000000f00 */
[----:B------:R-:W-:Y:S01]  /*67a0*/  ULOP3.LUT UR4, UR60, 0x1, URZ, 0xfc, !UPT ;  /* 0x000000013c047892 */ /* 0x000fe2000f8efc3f */
        /* <DEDUP_REMOVED lines=17> */
[----:B------:R-:W-:Y:S01]  /*68c0*/  PLOP3.LUT P2, PT, PT, PT, UP0, 0x80, 0x0 ;  /* 0x000000000000781c */ /* 0x000fe20003f4f008 */
[----:B------:R-:W-:Y:S01]  /*68d0*/  IMAD.MOV.U32 R83, RZ, RZ, R45 ;  /* 0x000000ffff537224 */ /* 0x000fe200078e002d */
[----:B------:R-:W-:Y:S02]  /*68e0*/  PRMT R176, R84, 0x5410, R86 ;  /* 0x0000541054b07816 */ /* 0x000fe40000000056 */
        /* <DEDUP_REMOVED lines=13> */
[----:B------:R-:W-:Y:S02]  /*69c0*/  MOV R82, R52 ;  /* 0x0000003400527202 */ /* 0x000fe40000000f00 */
[----:B------:R-:W-:Y:S01]  /*69d0*/  PRMT R184, R184, 0x5410, R80 ;  /* 0x00005410b8b87816 */ /* 0x000fe20000000050 */
[----:B-----5:R-:W-:Y:S01]  /*69e0*/  IMAD.MOV.U32 R80, RZ, RZ, R58 ;  /* 0x000000ffff507224 */ /* 0x020fe200078e003a */
[----:B------:R-:W-:Y:S01]  /*69f0*/  PRMT R172, R81, 0x7610, R172 ;  /* 0x0000761051ac7816 */ /* 0x000fe200000000ac */
[----:B------:R-:W-:Y:S01]  /*6a00*/  IMAD.MOV.U32 R81, RZ, RZ, R59 ;  /* 0x000000ffff517224 */ /* 0x000fe200078e003b */
[----:B------:R-:W-:Y:S01]  /*6a10*/  PRMT R167, R167, 0x5410, R83 ;  /* 0x00005410a7a77816 */ /* 0x000fe20000000053 */
[----:B------:R-:W-:Y:S01]  /*6a20*/  IMAD.MOV.U32 R83, RZ, RZ, R57 ;  /* 0x000000ffff537224 */ /* 0x000fe200078e0039 */
[----:B------:R-:W-:Y:S02]  /*6a30*/  PRMT R185, R82, 0x7610, R185 ;  /* 0x0000761052b97816 */ /* 0x000fe400000000b9 */
        /* <DEDUP_REMOVED lines=35> */
.L_x_4243:
[----:B------:R-:W-:Y:S01]  /*6c70*/  IMAD R89, R22, 0x8, R17 ;  /* 0x0000000816597824 */ /* 0x000fe200078e0211 */
[----:B------:R-:W-:Y:S01]  /*6c80*/  SHF.L.U32 R90, R204, 0x1f, RZ ;  /* 0x0000001fcc5a7819 */ /* 0x000fe200000006ff */
[----:B------:R-:W0:Y:S01]  /*6c90*/  LDC R147, c[0x0][0x2e4] ;  /* 0x0000b900ff937b82 */ /* 0x000e220000000800 */
[----:B------:R-:W-:Y:S02]  /*6ca0*/  BSSY B1, `(.L_x_4244) ;  /* 0x0000004000017945 */ /* 0x000fe40003800000 */
[----:B------:R-:W1:Y:S05]  /*6cb0*/  SYNCS.PHASECHK.TRANS64.TRYWAIT P5, [R89+URZ+0x30890], R90 ;  /* 0x0308905a590075a7 */ /* 0x000e6a00080a017f */
[----:B------:R-:W2:Y:S01]  /*6cc0*/  LDC.64 R126, c[0x0][0x2f0] ;  /* 0x0000bc00ff7e7b82 */ /* 0x000ea20000000a00 */
[----:B-1----:R-:W-:Y:S05]  /*6cd0*/  @!P5 BRA `(.L_x_4245) ;  /* 0x0000022400a0d947 */ /* 0x002fea0003800000 */
.L_x_4589:
[----:B------:R-:W-:Y:S05]  /*6ce0*/  BSYNC B1 ;  /* 0x0000000000017941 */ /* 0x000fea0003800000 */
.L_x_4244:
        /* <DEDUP_REMOVED lines=35> */
[----:B--2---:R-:W-:Y:S01]  /*6f20*/  HADD2.F32 R168, -RZ, R85.H0_H0 ;  /* 0x20000055ffa87230 */ /* 0x004fe20000004100 */
[----:B------:R-:W-:Y:S01]  /*6f30*/  SHF.R.U32.HI R166, RZ, 0x10, R41 ;  /* 0x00000010ffa67819 */ /* 0x000fe20000011629 */
[----:B0-----:R-:W-:Y:S01]  /*6f40*/  HADD2.F32 R170, -RZ, R81.H0_H0 ;  /* 0x20000051ffaa7230 */ /* 0x001fe20000004100 */
[--C-:B------:R-:W-:Y:S01]  /*6f50*/  SHF.R.U64 R41, R52, 0x10, R53.reuse ;  /* 0x0000001034297819 */ /* 0x100fe20000001235 */
[----:B------:R-:W-:Y:S01]  /*6f60*/  HADD2.F32 R169, -RZ, R85.H1_H1 ;  /* 0x30000055ffa97230 */ /* 0x000fe20000004100 */
[----:B------:R-:W-:Y:S01]  /*6f70*/  SHF.R.U32.HI R52, RZ, 0x10, R53 ;  /* 0x00000010ff347819 */ /* 0x000fe20000011635 */
[----:B------:R-:W-:Y:S01]  /*6f80*/  HADD2.F32 R81, -RZ, R81.H1_H1 ;  /* 0x30000051ff517230 */ /* 0x000fe20000004100 */
[--C-:B------:R-:W-:Y:S01]  /*6f90*/  SHF.R.U64 R53, R54, 0x10, R55.reuse ;  /* 0x0000001036357819 */ /* 0x100fe20000001237 */
[----:B------:R-:W-:Y:S01]  /*6fa0*/  HADD2.F32 R166, -RZ, R166.H0_H0 ;  /* 0x200000a6ffa67230 */ /* 0x000fe20000004100 */
[----:B------:R-:W-:Y:S01]  /*6fb0*/  SHF.R.U32.HI R54, RZ, 0x10, R55 ;  /* 0x00000010ff367819 */ /* 0x000fe20000011637 */
[--C-:B------:R-:W-:Y:S01]  /*6fc0*/  HADD2.F32 R55, -RZ, R167.reuse.H1_H1 ;  /* 0x300000a7ff377230 */ /* 0x100fe20000004100 */
[--C-:B------:R-:W-:Y:S01]  /*6fd0*/  SHF.R.U64 R42, R42, 0x10, R43.reuse ;  /* 0x000000102a2a7819 */ /* 0x100fe2000000122b */
[----:B------:R-:W-:Y:S01]  /*6fe0*/  HADD2.F32 R167, -RZ, R167.H0_H0 ;  /* 0x200000a7ffa77230 */ /* 0x000fe20000004100 */
[----:B------:R-:W-:Y:S01]  /*6ff0*/  SHF.R.U32.HI R43, RZ, 0x10, R43 ;  /* 0x00000010ff2b7819 */ /* 0x000fe2000001162b */
[----:B------:R-:W-:-:S02]  /*7000*/  HADD2.F32 R52, -RZ, R52.H0_H0 ;  /* 0x20000034ff347230 */ /* 0x000fc40000004100 */
[-C--:B------:R-:W-:Y:S01]  /*7010*/  FMUL.FTZ R85, R168, R55.reuse ;  /* 0x00000037a8557220 */ /* 0x080fe20000410000 */
[C---:B------:R-:W-:Y:S01]  /*7020*/  FMUL.FTZ R55, R170.reuse, R55 ;  /* 0x00000037aa377220 */ /* 0x040fe20000410000 */
[----:B------:R-:W-:Y:S02]  /*7030*/  HADD2.F32 R41, -RZ, R41.H0_H0 ;  /* 0x20000029ff297230 */ /* 0x000fe40000004100 */
[-C--:B------:R-:W-:Y:S01]  /*7040*/  FFMA.FTZ R85, R170, R167.reuse, -R85 ;  /* 0x000000a7aa557223 */ /* 0x080fe20000010855 */
[-C--:B------:R-:W-:Y:S01]  /*7050*/  FMUL.FTZ R170, R169, R52.reuse ;  /* 0x00000034a9aa7220 */ /* 0x080fe20000410000 */
[C---:B------:R-:W-:Y:S01]  /*7060*/  FMUL.FTZ R52, R81.reuse, R52 ;  /* 0x0000003451347220 */ /* 0x040fe20000410000 */
[----:B------:R-:W-:Y:S01]  /*7070*/  FFMA.FTZ R55, R168, R167, R55 ;  /* 0x000000a7a8377223 */ /* 0x000fe20000010037 */
[--C-:B------:R-:W-:Y:S02]  /*7080*/  HADD2.F32 R167, -RZ, R87.reuse.H0_H0 ;  /* 0x20000057ffa77230 */ /* 0x100fe40000004100 */
[----:B------:R-:W-:Y:S01]  /*7090*/  FFMA.FTZ R170, R81, R166, -R170 ;  /* 0x000000a651aa7223 */ /* 0x000fe200000108aa */
[----:B------:R-:W-:-:S02]  /*70a0*/  HADD2.F32 R168, -RZ, R87.H1_H1 ;  /* 0x30000057ffa87230 */ /* 0x000fc40000004100 */
[----:B------:R-:W-:Y:S01]  /*70b0*/  FFMA.FTZ R52, R169, R166, R52 ;  /* 0x000000a6a9347223 */ /* 0x000fe20000010034 */
[----:B------:R-:W-:Y:S02]  /*70c0*/  HADD2.F32 R81, -RZ, R172.H0_H0 ;  /* 0x200000acff517230 */ /* 0x000fe40000004100 */
[--C-:B------:R-:W-:Y:S01]  /*70d0*/  HADD2.F32 R87, -RZ, R83.reuse.H0_H0 ;  /* 0x20000053ff577230 */ /* 0x100fe20000004100 */
        /* <DEDUP_REMOVED lines=16> */
[----:B------:R-:W-:Y:S01]  /*71e0*/  HADD2.F32 R84, -RZ, R84.H1_H1 ;  /* 0x30000054ff547230 */ /* 0x000fe20000004100 */
[----:B------:R-:W-:Y:S01]  /*71f0*/  F2FP.F16.F32.PACK_AB R52, R52, R55 ;  /* 0x000000373434723e */ /* 0x000fe200000000ff */
[----:B------:R-:W-:Y:S02]  /*7200*/  HADD2.F32 R80, -RZ, R80.H1_H1 ;  /* 0x30000050ff507230 */ /* 0x000fe40000004100 */
[-C--:B------:R-:W-:Y:S01]  /*7210*/  FMUL.FTZ R166, R83, R43.reuse ;  /* 0x0000002b53a67220 */ /* 0x080fe20000410000 */
[----:B------:R-:W-:Y:S02]  /*7220*/  HADD2.F32 R167, -RZ, R40.H0_H0 ;  /* 0x20000028ffa77230 */ /* 0x000fe40000004100 */
[----:B------:R-:W-:Y:S01]  /*7230*/  FMUL.FTZ R40, R87, R43 ;  /* 0x0000002b57287220 */ /* 0x000fe20000410000 */
[----:B------:R-:W-:Y:S02]  /*7240*/  HADD2.F32 R54, -RZ, R183.H0_H0 ;  /* 0x200000b7ff367230 */ /* 0x000fe40000004100 */
[-C--:B------:R-:W-:Y:S01]  /*7250*/  FMUL.FTZ R43, R84, R41.reuse ;  /* 0x00000029542b7220 */ /* 0x080fe20000410000 */
[C---:B------:R-:W-:Y:S01]  /*7260*/  FMUL.FTZ R41, R80.reuse, R41 ;  /* 0x0000002950297220 */ /* 0x040fe20000410000 */
[----:B------:R-:W-:Y:S01]  /*7270*/  HADD2.F32 R53, -RZ, R53.H0_H0 ;  /* 0x20000035ff357230 */ /* 0x000fe20000004100 */
[----:B------:R-:W-:Y:S01]  /*7280*/  F2FP.F16.F32.PACK_AB R169, R169, R174 ;  /* 0x000000aea9a9723e */ /* 0x000fe200000000ff */
[-C--:B------:R-:W-:Y:S01]  /*7290*/  FFMA.FTZ R43, R80, R167.reuse, -R43 ;  /* 0x000000a7502b7223 */ /* 0x080fe2000001082b */
[----:B------:R-:W-:Y:S01]  /*72a0*/  FFMA.FTZ R40, R83, R54, -R40 ;  /* 0x0000003653287223 */ /* 0x000fe20000010828 */
[----:B------:R-:W-:Y:S01]  /*72b0*/  FFMA.FTZ R167, R84, R167, R41 ;  /* 0x000000a754a77223 */ /* 0x000fe20000010029 */
[----:B------:R-:W-:-:S02]  /*72c0*/  HADD2.F32 R41, -RZ, R184.H1_H1 ;  /* 0x300000b8ff297230 */ /* 0x000fc40000004100 */
[----:B------:R-:W-:Y:S01]  /*72d0*/  FFMA.FTZ R166, R87, R54, R166 ;  /* 0x0000003657a67223 */ /* 0x000fe200000100a6 */
[----:B------:R-:W-:Y:S02]  /*72e0*/  HADD2.F32 R83, -RZ, R86.H0_H0 ;  /* 0x20000056ff537230 */ /* 0x000fe40000004100 */
[----:B------:R-:W-:Y:S02]  /*72f0*/  HADD2.F32 R80, -RZ, R82.H0_H0 ;  /* 0x20000052ff507230 */ /* 0x000fe40000004100 */
[----:B------:R-:W-:Y:S02]  /*7300*/  HADD2.F32 R86, -RZ, R86.H1_H1 ;  /* 0x30000056ff567230 */ /* 0x000fe40000004100 */
[----:B------:R-:W-:Y:S01]  /*7310*/  FMUL.FTZ R87, R83, R41 ;  /* 0x0000002953577220 */ /* 0x000fe20000410000 */
[----:B------:R-:W-:Y:S01]  /*7320*/  HADD2.F32 R82, -RZ, R82.H1_H1 ;  /* 0x30000052ff527230 */ /* 0x000fe20000004100 */
[----:B------:R-:W-:Y:S01]  /*7330*/  F2FP.F16.F32.PACK_AB R84, R167, R166 ;  /* 0x000000a6a754723e */ /* 0x000fe200000000ff */
[----:B------:R-:W-:-:S02]  /*7340*/  HADD2.F32 R54, -RZ, R171.H0_H0 ;  /* 0x200000abff367230 */ /* 0x000fc40000004100 */
[----:B------:R-:W-:Y:S02]  /*7350*/  HADD2.F32 R171, -RZ, R42.H0_H0 ;  /* 0x2000002affab7230 */ /* 0x000fe40000004100 */
[----:B------:R-:W-:Y:S01]  /*7360*/  FMUL.FTZ R42, R80, R41 ;  /* 0x00000029502a7220 */ /* 0x000fe20000410000 */
[-C--:B------:R-:W-:Y:S01]  /*7370*/  FMUL.FTZ R41, R86, R53.reuse ;  /* 0x0000003556297220 */ /* 0x080fe20000410000 */
[----:B------:R-:W-:Y:S01]  /*7380*/  FMUL.FTZ R53, R82, R53 ;  /* 0x0000003552357220 */ /* 0x000fe20000410000 */
[-C--:B------:R-:W-:Y:S01]  /*7390*/  FFMA.FTZ R87, R80, R54.reuse, -R87 ;  /* 0x0000003650577223 */ /* 0x080fe20000010857 */
[----:B------:R-:W-:Y:S01]  /*73a0*/  FFMA.FTZ R42, R83, R54, R42 ;  /* 0x00000036532a7223 */ /* 0x000fe2000001002a */
[-C--:B------:R-:W-:Y:S01]  /*73b0*/  FFMA.FTZ R82, R82, R171.reuse, -R41 ;  /* 0x000000ab52527223 */ /* 0x080fe20000010829 */
[----:B------:R-:W-:Y:S01]  /*73c0*/  FFMA.FTZ R53, R86, R171, R53 ;  /* 0x000000ab56357223 */ /* 0x000fe20000010035 */
[----:B------:R-:W-:Y:S01]  /*73d0*/  F2FP.F16.F32.PACK_AB R83, R81, R172 ;  /* 0x000000ac5153723e */ /* 0x000fe200000000ff */
[----:B------:R-:W-:Y:S01]  /*73e0*/  IMAD.MOV.U32 R81, RZ, RZ, R85 ;  /* 0x000000ffff517224 */ /* 0x000fe200078e0055 */
[----:B------:R-:W-:Y:S01]  /*73f0*/  F2FP.F16.F32.PACK_AB R80, R43, R40 ;  /* 0x000000282b50723e */ /* 0x000fe200000000ff */
[----:B------:R-:W-:Y:S01]  /*7400*/  IMAD.MOV.U32 R85, RZ, RZ, R52 ;  /* 0x000000ffff557224 */ /* 0x000fe200078e0034 */
[----:B------:R-:W-:-:S02]  /*7410*/  F2FP.F16.F32.PACK_AB R82, R82, R87 ;  /* 0x000000575252723e */ /* 0x000fc400000000ff */
[----:B------:R-:W-:Y:S02]  /*7420*/  F2FP.F16.F32.PACK_AB R86, R53, R42 ;  /* 0x0000002a3556723e */ /* 0x000fe400000000ff */
[----:B------:R-:W-:-:S07]  /*7430*/  MOV R87, R169 ;  /* 0x000000a900577202 */ /* 0x000fce0000000f00 */
.L_x_4251:
[----:B------:R-:W-:Y:S05]  /*7440*/  BSYNC B3 ;  /* 0x0000000000037941 */ /* 0x000fea0003800000 */
.L_x_4250:
[----:B------:R-:W-:Y:S01]  /*7450*/  ISETP.GE.AND P4, PT, R165, R147, PT ;  /* 0x00000093a500720c */ /* 0x000fe20003f86270 */
[----:B------:R-:W-:-:S12]  /*7460*/  ULDC.64 UR4, c[0x0][0x208] ;  /* 0x0000820000047ab9 */ /* 0x000fd80000000a00 */
        /* <DEDUP_REMOVED lines=9> */
.L_x_4249:
[----:B------:R-:W-:Y:S05]  /*7500*/  BSYNC B2 ;  /* 0x0000000000027941 */ /* 0x000fea0003800000 */
.L_x_4248:
[----:B------:R-:W-:Y:S01]  /*7510*/  ISETP.NE.AND P4, PT, R21, RZ, PT ;  /* 0x000000ff1500720c */ /* 0x000fe20003f85270 */
[----:B------:R-:W-:-:S12]  /*7520*/  BSSY B2, `(.L_x_4252) ;  /* 0x0000077000027945 */ /* 0x000fd80003800000 */
[----:B------:R-:W-:Y:S05]  /*7530*/  @!P4 BRA `(.L_x_4253) ;  /* 0x0000000400d4c947 */ /* 0x000fea0003800000 */
[----:B0-----:R-:W-:Y:S01]  /*7540*/  SEL R40, R124, R149, !P1 ;  /* 0x000000957c287207 */ /* 0x001fe20004800000 */
        /* <DEDUP_REMOVED lines=22> */
[--C-:B------:R-:W-:Y:S01]  /*76b0*/  SHF.R.U64 R36, R36, 0x10, R37.reuse ;  /* 0x0000001024247819 */ /* 0x100fe20000001225 */
[--C-:B--2---:R-:W-:Y:S01]  /*76c0*/  HADD2.F32 R86, -RZ, R53.reuse.H1_H1 ;  /* 0x30000035ff567230 */ /* 0x104fe20000004100 */
[----:B------:R-:W-:Y:S01]  /*76d0*/  SHF.R.U32.HI R83, RZ, 0x10, R37 ;  /* 0x00000010ff537819 */ /* 0x000fe20000011625 */
[----:B------:R-:W-:Y:S01]  /*76e0*/  HADD2.F32 R85, -RZ, R53.H0_H0 ;  /* 0x20000035ff557230 */ /* 0x000fe20000004100 */
[--C-:B------:R-:W-:Y:S01]  /*76f0*/  SHF.R.U64 R37, R48, 0x10, R49.reuse ;  /* 0x0000001030257819 */ /* 0x100fe20000001231 */
[----:B0-----:R-:W-:Y:S01]  /*7700*/  HADD2.F32 R53, -RZ, R41.H0_H0 ;  /* 0x20000029ff357230 */ /* 0x001fe20000004100 */
[----:B------:R-:W-:Y:S01]  /*7710*/  SHF.R.U32.HI R48, RZ, 0x10, R49 ;  /* 0x00000010ff307819 */ /* 0x000fe20000011631 */
[----:B------:R-:W-:Y:S01]  /*7720*/  HADD2.F32 R84, -RZ, R182.H1_H1 ;  /* 0x300000b6ff547230 */ /* 0x000fe20000004100 */
[--C-:B------:R-:W-:Y:S01]  /*7730*/  SHF.R.U64 R49, R50, 0x10, R51.reuse ;  /* 0x0000001032317819 */ /* 0x100fe20000001233 */
[----:B------:R-:W-:Y:S01]  /*7740*/  HADD2.F32 R83, -RZ, R83.H0_H0 ;  /* 0x20000053ff537230 */ /* 0x000fe20000004100 */
[----:B------:R-:W-:Y:S01]  /*7750*/  SHF.R.U32.HI R50, RZ, 0x10, R51 ;  /* 0x00000010ff327819 */ /* 0x000fe20000011633 */
[----:B------:R-:W-:Y:S01]  /*7760*/  HADD2.F32 R87, -RZ, R48.H0_H0 ;  /* 0x20000030ff577230 */ /* 0x000fe20000004100 */
[--C-:B------:R-:W-:Y:S01]  /*7770*/  SHF.R.U64 R38, R38, 0x10, R39.reuse ;  /* 0x0000001026267819 */ /* 0x100fe20000001227 */
[----:B------:R-:W-:Y:S01]  /*7780*/  HADD2.F32 R51, -RZ, R184.H0_H0 ;  /* 0x200000b8ff337230 */ /* 0x000fe20000004100 */
[----:B------:R-:W-:Y:S01]  /*7790*/  SHF.R.U32.HI R39, RZ, 0x10, R39 ;  /* 0x00000010ff277819 */ /* 0x000fe20000011627 */
[----:B------:R-:W-:-:S02]  /*77a0*/  HADD2.F32 R48, -RZ, R41.H1_H1 ;  /* 0x30000029ff307230 */ /* 0x000fc40000004100 */
[----:B------:R-:W-:Y:S01]  /*77b0*/  FMUL.FTZ R41, R86, R87 ;  /* 0x0000005756297220 */ /* 0x000fe20000410000 */
[----:B------:R-:W-:Y:S02]  /*77c0*/  HADD2.F32 R50, -RZ, R50.H0_H0 ;  /* 0x20000032ff327230 */ /* 0x000fe40000004100 */
[-C--:B------:R-:W-:Y:S01]  /*77d0*/  FMUL.FTZ R164, R85, R51.reuse ;  /* 0x0000003355a47220 */ /* 0x080fe20000410000 */
[C---:B------:R-:W-:Y:S01]  /*77e0*/  FMUL.FTZ R166, R53.reuse, R51 ;  /* 0x0000003335a67220 */ /* 0x040fe20000410000 */
[C---:B------:R-:W-:Y:S01]  /*77f0*/  FMUL.FTZ R87, R48.reuse, R87 ;  /* 0x0000005730577220 */ /* 0x040fe20000410000 */
[-C--:B------:R-:W-:Y:S01]  /*7800*/  FFMA.FTZ R41, R48, R83.reuse, -R41 ;  /* 0x0000005330297223 */ /* 0x080fe20000010829 */
[----:B------:R-:W-:Y:S01]  /*7810*/  FFMA.FTZ R164, R53, R84, -R164 ;  /* 0x0000005435a47223 */ /* 0x000fe200000108a4 */
[--C-:B------:R-:W-:Y:S02]  /*7820*/  HADD2.F32 R53, -RZ, R55.reuse.H0_H0 ;  /* 0x20000037ff357230 */ /* 0x100fe40000004100 */
[----:B------:R-:W-:Y:S01]  /*7830*/  FFMA.FTZ R87, R86, R83, R87 ;  /* 0x0000005356577223 */ /* 0x000fe20000010057 */
[----:B------:R-:W-:-:S02]  /*7840*/  HADD2.F32 R83, -RZ, R55.H1_H1 ;  /* 0x30000037ff537230 */ /* 0x000fc40000004100 */
[----:B------:R-:W-:Y:S01]  /*7850*/  FFMA.FTZ R166, R85, R84, R166 ;  /* 0x0000005455a67223 */ /* 0x000fe200000100a6 */
[----:B------:R-:W-:Y:S01]  /*7860*/  HADD2.F32 R48, -RZ, R183.H1_H1 ;  /* 0x300000b7ff307230 */ /* 0x000fe20000004100 */
[----:B------:R-:W-:Y:S01]  /*7870*/  F2FP.F16.F32.PACK_AB R41, R41, R164 ;  /* 0x000000a42929723e */ /* 0x000fe200000000ff */
[--C-:B------:R-:W-:Y:S02]  /*7880*/  HADD2.F32 R55, -RZ, R43.reuse.H0_H0 ;  /* 0x2000002bff377230 */ /* 0x100fe40000004100 */
[----:B------:R-:W-:Y:S02]  /*7890*/  HADD2.F32 R43, -RZ, R43.H1_H1 ;  /* 0x3000002bff2b7230 */ /* 0x000fe40000004100 */
[-C--:B------:R-:W-:Y:S01]  /*78a0*/  FMUL.FTZ R84, R53, R48.reuse ;  /* 0x0000003035547220 */ /* 0x080fe20000410000 */
[----:B------:R-:W-:Y:S02]  /*78b0*/  HADD2.F32 R51, -RZ, R182.H0_H0 ;  /* 0x200000b6ff337230 */ /* 0x000fe40000004100 */
[----:B------:R-:W-:Y:S01]  /*78c0*/  FMUL.FTZ R168, R55, R48 ;  /* 0x0000003037a87220 */ /* 0x000fe20000410000 */
[----:B------:R-:W-:-:S02]  /*78d0*/  HADD2.F32 R86, -RZ, R39.H0_H0 ;  /* 0x20000027ff567230 */ /* 0x000fc40000004100 */
[-C--:B------:R-:W-:Y:S01]  /*78e0*/  FMUL.FTZ R48, R83, R50.reuse ;  /* 0x0000003253307220 */ /* 0x080fe20000410000 */
[----:B------:R-:W-:Y:S01]  /*78f0*/  FMUL.FTZ R50, R43, R50 ;  /* 0x000000322b327220 */ /* 0x000fe20000410000 */
[-C--:B------:R-:W-:Y:S01]  /*7900*/  FFMA.FTZ R84, R55, R51.reuse, -R84 ;  /* 0x0000003337547223 */ /* 0x080fe20000010854 */
[----:B------:R-:W-:Y:S01]  /*7910*/  FFMA.FTZ R168, R53, R51, R168 ;  /* 0x0000003335a87223 */ /* 0x000fe200000100a8 */
[----:B------:R-:W-:Y:S02]  /*7920*/  HADD2.F32 R39, -RZ, R181.H1_H1 ;  /* 0x300000b5ff277230 */ /* 0x000fe40000004100 */
[-C--:B------:R-:W-:Y:S01]  /*7930*/  FFMA.FTZ R83, R83, R86.reuse, R50 ;  /* 0x0000005653537223 */ /* 0x080fe20000010032 */
[----:B------:R-:W-:Y:S02]  /*7940*/  HADD2.F32 R51, -RZ, R52.H0_H0 ;  /* 0x20000034ff337230 */ /* 0x000fe40000004100 */
[----:B------:R-:W-:Y:S01]  /*7950*/  FFMA.FTZ R43, R43, R86, -R48 ;  /* 0x000000562b2b7223 */ /* 0x000fe20000010830 */
[----:B------:R-:W-:Y:S01]  /*7960*/  HADD2.F32 R50, -RZ, R40.H0_H0 ;  /* 0x20000028ff327230 */ /* 0x000fe20000004100 */
[----:B------:R-:W-:Y:S01]  /*7970*/  F2FP.F16.F32.PACK_AB R87, R87, R166 ;  /* 0x000000a65757723e */ /* 0x000fe200000000ff */
[----:B------:R-:W-:-:S02]  /*7980*/  HADD2.F32 R37, -RZ, R37.H0_H0 ;  /* 0x20000025ff257230 */ /* 0x000fc40000004100 */
[-C--:B------:R-:W-:Y:S01]  /*7990*/  FMUL.FTZ R53, R51, R39.reuse ;  /* 0x0000002733357220 */ /* 0x080fe20000410000 */
[----:B------:R-:W-:Y:S01]  /*79a0*/  HADD2.F32 R52, -RZ, R52.H1_H1 ;  /* 0x30000034ff347230 */ /* 0x000fe20000004100 */
[----:B------:R-:W-:Y:S01]  /*79b0*/  F2FP.F16.F32.PACK_AB R83, R83, R168 ;  /* 0x000000a85353723e */ /* 0x000fe200000000ff */
[----:B------:R-:W-:Y:S01]  /*79c0*/  HADD2.F32 R40, -RZ, R40.H1_H1 ;  /* 0x30000028ff287230 */ /* 0x000fe20000004100 */
[----:B------:R-:W-:Y:S01]  /*79d0*/  F2FP.F16.F32.PACK_AB R43, R43, R84 ;  /* 0x000000542b2b723e */ /* 0x000fe200000000ff */
[----:B------:R-:W-:Y:S02]  /*79e0*/  HADD2.F32 R55, -RZ, R36.H0_H0 ;  /* 0x20000024ff377230 */ /* 0x000fe40000004100 */
[----:B------:R-:W-:Y:S01]  /*79f0*/  FMUL.FTZ R36, R50, R39 ;  /* 0x0000002732247220 */ /* 0x000fe20000410000 */
[----:B------:R-:W-:Y:S02]  /*7a00*/  HADD2.F32 R48, -RZ, R181.H0_H0 ;  /* 0x200000b5ff307230 */ /* 0x000fe40000004100 */
[-C--:B------:R-:W-:Y:S01]  /*7a10*/  FMUL.FTZ R39, R52, R37.reuse ;  /* 0x0000002534277220 */ /* 0x080fe20000410000 */
[----:B------:R-:W-:Y:S01]  /*7a20*/  FMUL.FTZ R37, R40, R37 ;  /* 0x0000002528257220 */ /* 0x000fe20000410000 */
[----:B------:R-:W-:-:S02]  /*7a30*/  HADD2.F32 R49, -RZ, R49.H0_H0 ;  /* 0x20000031ff317230 */ /* 0x000fc40000004100 */
        /* <DEDUP_REMOVED lines=10> */
[-C--:B------:R-:W-:Y:S01]  /*7ae0*/  FMUL.FTZ R51, R50, R37.reuse ;  /* 0x0000002532337220 */ /* 0x080fe20000410000 */
[----:B------:R-:W-:Y:S02]  /*7af0*/  HADD2.F32 R42, -RZ, R42.H1_H1 ;  /* 0x3000002aff2a7230 */ /* 0x000fe40000004100 */
[----:B------:R-:W-:Y:S01]  /*7b00*/  FMUL.FTZ R163, R48, R37 ;  /* 0x0000002530a37220 */ /* 0x000fe20000410000 */
[----:B------:R-:W-:Y:S02]  /*7b10*/  HADD2.F32 R39, -RZ, R180.H0_H0 ;  /* 0x200000b4ff277230 */ /* 0x000fe40000004100 */
[-C--:B------:R-:W-:Y:S01]  /*7b20*/  FMUL.FTZ R37, R54, R49.reuse ;  /* 0x0000003136257220 */ /* 0x080fe20000410000 */
[----:B------:R-:W-:Y:S02]  /*7b30*/  HADD2.F32 R85, -RZ, R38.H0_H0 ;  /* 0x20000026ff557230 */ /* 0x000fe40000004100 */
[----:B------:R-:W-:Y:S01]  /*7b40*/  FMUL.FTZ R49, R42, R49 ;  /* 0x000000312a317220 */ /* 0x000fe20000410000 */
[----:B------:R-:W-:-:S02]  /*7b50*/  IMAD.MOV.U32 R53, RZ, RZ, R87 ;  /* 0x000000ffff357224 */ /* 0x000fc400078e0057 */
[-C--:B------:R-:W-:Y:S01]  /*7b60*/  FFMA.FTZ R51, R48, R39.reuse, -R51 ;  /* 0x0000002730337223 */ /* 0x080fe20000010833 */
[----:B------:R-:W-:Y:S01]  /*7b70*/  FFMA.FTZ R163, R50, R39, R163 ;  /* 0x0000002732a37223 */ /* 0x000fe200000100a3 */
[-C--:B------:R-:W-:Y:S01]  /*7b80*/  FFMA.FTZ R42, R42, R85.reuse, -R37 ;  /* 0x000000552a2a7223 */ /* 0x080fe20000010825 */
[----:B------:R-:W-:Y:S01]  /*7b90*/  FFMA.FTZ R54, R54, R85, R49 ;  /* 0x0000005536367223 */ /* 0x000fe20000010031 */
[----:B------:R-:W-:-:S03]  /*7ba0*/  IMAD.MOV.U32 R55, RZ, RZ, R83 ;  /* 0x000000ffff377224 */ /* 0x000fc600078e0053 */
[----:B------:R-:W-:Y:S02]  /*7bb0*/  F2FP.F16.F32.PACK_AB R42, R42, R51 ;  /* 0x000000332a2a723e */ /* 0x000fe400000000ff */
[----:B------:R-:W-:-:S07]  /*7bc0*/  F2FP.F16.F32.PACK_AB R54, R54, R163 ;  /* 0x000000a33636723e */ /* 0x000fce00000000ff */
.L_x_4255:
[----:B------:R-:W-:Y:S05]  /*7bd0*/  BSYNC B3 ;  /* 0x0000000000037941 */ /* 0x000fea0003800000 */
.L_x_4254:
        /* <DEDUP_REMOVED lines=11> */
.L_x_4253:
[----:B------:R-:W-:Y:S05]  /*7c90*/  BSYNC B2 ;  /* 0x0000000000027941 */ /* 0x000fea0003800000 */
.L_x_4252:
[----:B------:R-:W-:-:S13]  /*7ca0*/  ISETP.NE.AND P4, PT, R25, RZ, PT ;  /* 0x000000ff1900720c */ /* 0x000fda0003f85270 */
[----:B------:R-:W-:Y:S05]  /*7cb0*/  @!P4 BRA `(.L_x_4247) ;  /* 0x0000000400e0c947 */ /* 0x000fea0003800000 */
[----:B------:R-:W-:Y:S01]  /*7cc0*/  LOP3.LUT P6, RZ, R16, 0x1, RZ, 0xc0, !PT ;  /* 0x0000000110ff7812 */ /* 0x000fe200078cc0ff */
[----:B------:R-:W-:Y:S01]  /*7cd0*/  BSSY B2, `(.L_x_4256) ;  /* 0x000006b000027945 */ /* 0x000fe20003800000 */
[----:B------:R-:W-:Y:S02]  /*7ce0*/  IADD3 R48, P4, P5, R108, R130, R15 ;  /* 0x000000826c307210 */ /* 0x000fe40007d9e00f */
[----:B---3--:R-:W-:Y:S02]  /*7cf0*/  SEL R36, R124, R149, !P6 ;  /* 0x000000957c247207 */ /* 0x008fe40007000000 */
[----:B------:R-:W-:Y:S02]  /*7d00*/  IADD3.X R49, R4, R155, R112, P4, P5 ;  /* 0x0000009b04317210 */ /* 0x000fe400027ea470 */
[----:B------:R-:W-:Y:S02]  /*7d10*/  SHF.R.S32.HI R37, RZ, 0x1f, R36 ;  /* 0x0000001fff257819 */ /* 0x000fe40000011424 */
[----:B------:R-:W-:-:S02]  /*7d20*/  ISETP.GE.AND P4, PT, R199, R119, PT ;  /* 0x00000077c700720c */ /* 0x000fc40003f86270 */
        /* <DEDUP_REMOVED lines=13> */
[----:B0-----:R-:W-:-:S04]  /*7e00*/  IMAD R40, R38, 0x2, R17 ;  /* 0x0000000226287824 */ /* 0x001fc800078e0211 */
[----:B------:R-:W0:Y:S04]  /*7e10*/  LDS.128 R36, [R36+0x1e400] ;  /* 0x01e4000024247984 */ /* 0x000e280000000c00 */
[----:B------:R-:W2:Y:S01]  /*7e20*/  LDS.128 R40, [R40+0x1e400] ;  /* 0x01e4000028287984 */ /* 0x000ea20000000c00 */
[----:B------:R-:W-:Y:S05]  /*7e30*/  @P4 BRA `(.L_x_4257) ;  /* 0x0000000400504947 */ /* 0x000fea0003800000 */
[----:B------:R-:W-:Y:S01]  /*7e40*/  SHF.R.U64 R32, R32, 0x10, R33 ;  /* 0x0000001020207819 */ /* 0x000fe20000001221 */
[----:B--2---:R-:W-:Y:S01]  /*7e50*/  IMAD.MOV.U32 R52, RZ, RZ, R41 ;  /* 0x000000ffff347224 */ /* 0x004fe200078e0029 */
[----:B------:R-:W-:Y:S01]  /*7e60*/  SHF.R.U32.HI R51, RZ, 0x10, R33 ;  /* 0x00000010ff337819 */ /* 0x000fe20000011621 */
[----:B0-----:R-:W-:Y:S01]  /*7e70*/  HADD2.F32 R80, -RZ, R37.H0_H0 ;  /* 0x20000025ff507230 */ /* 0x001fe20000004100 */
[--C-:B------:R-:W-:Y:S01]  /*7e80*/  SHF.R.U64 R33, R44, 0x10, R45.reuse ;  /* 0x000000102c217819 */ /* 0x100fe2000000122d */
[----:B------:R-:W-:Y:S01]  /*7e90*/  HADD2.F32 R41, -RZ, R177.H1_H1 ;  /* 0x300000b1ff297230 */ /* 0x000fe20000004100 */
[----:B------:R-:W-:Y:S01]  /*7ea0*/  SHF.R.U32.HI R44, RZ, 0x10, R45 ;  /* 0x00000010ff2c7819 */ /* 0x000fe2000001162d */
[--C-:B------:R-:W-:Y:S01]  /*7eb0*/  HADD2.F32 R54, -RZ, R52.reuse.H0_H0 ;  /* 0x20000034ff367230 */ /* 0x100fe20000004100 */
[--C-:B------:R-:W-:Y:S01]  /*7ec0*/  SHF.R.U64 R45, R46, 0x10, R47.reuse ;  /* 0x000000102e2d7819 */ /* 0x100fe2000000122f */
[----:B------:R-:W-:Y:S01]  /*7ed0*/  HADD2.F32 R52, -RZ, R52.H1_H1 ;  /* 0x30000034ff347230 */ /* 0x000fe20000004100 */
[----:B------:R-:W-:Y:S01]  /*7ee0*/  SHF.R.U32.HI R46, RZ, 0x10, R47 ;  /* 0x00000010ff2e7819 */ /* 0x000fe2000001162f */
[----:B------:R-:W-:Y:S01]  /*7ef0*/  HADD2.F32 R47, -RZ, R179.H1_H1 ;  /* 0x300000b3ff2f7230 */ /* 0x000fe20000004100 */
[--C-:B------:R-:W-:Y:S01]  /*7f00*/  SHF.R.U64 R34, R34, 0x10, R35.reuse ;  /* 0x0000001022227819 */ /* 0x100fe20000001223 */
[----:B------:R-:W-:Y:S01]  /*7f10*/  HADD2.F32 R53, -RZ, R44.H0_H0 ;  /* 0x2000002cff357230 */ /* 0x000fe20000004100 */
[----:B------:R-:W-:Y:S01]  /*7f20*/  SHF.R.U32.HI R35, RZ, 0x10, R35 ;  /* 0x00000010ff237819 */ /* 0x000fe20000011623 */
[----:B------:R-:W-:-:S02]  /*7f30*/  HADD2.F32 R44, -RZ, R37.H1_H1 ;  /* 0x30000025ff2c7230 */ /* 0x000fc40000004100 */
        /* <DEDUP_REMOVED lines=9> */
[----:B------:R-:W-:-:S02]  /*7fd0*/  HADD2.F32 R53, -RZ, R178.H1_H1 ;  /* 0x300000b2ff357230 */ /* 0x000fc40000004100 */
[----:B------:R-:W-:Y:S01]  /*7fe0*/  HADD2.F32 R80, -RZ, R43.H0_H0 ;  /* 0x2000002bff507230 */ /* 0x000fe20000004100 */
[----:B------:R-:W-:Y:S01]  /*7ff0*/  F2FP.F16.F32.PACK_AB R37, R44, R37 ;  /* 0x000000252c25723e */ /* 0x000fe200000000ff */
[----:B------:R-:W-:Y:S01]  /*8000*/  HADD2.F32 R54, -RZ, R39.H0_H0 ;  /* 0x20000027ff367230 */ /* 0x000fe20000004100 */
[----:B------:R-:W-:Y:S01]  /*8010*/  F2FP.F16.F32.PACK_AB R41, R52, R41 ;  /* 0x000000293429723e */ /* 0x000fe200000000ff */
[----:B------:R-:W-:Y:S02]  /*8020*/  HADD2.F32 R55, -RZ, R46.H0_H0 ;  /* 0x2000002eff377230 */ /* 0x000fe40000004100 */
[----:B------:R-:W-:Y:S02]  /*8030*/  HADD2.F32 R43, -RZ, R43.H1_H1 ;  /* 0x3000002bff2b7230 */ /* 0x000fe40000004100 */
[----:B------:R-:W-:Y:S02]  /*8040*/  HADD2.F32 R46, -RZ, R39.H1_H1 ;  /* 0x30000027ff2e7230 */ /* 0x000fe40000004100 */
[----:B------:R-:W-:Y:S01]  /*8050*/  FMUL.FTZ R39, R54, R53 ;  /* 0x0000003536277220 */ /* 0x000fe20000410000 */
[----:B------:R-:W-:-:S02]  /*8060*/  HADD2.F32 R47, -RZ, R176.H1_H1 ;  /* 0x300000b0ff2f7230 */ /* 0x000fc40000004100 */
[----:B------:R-:W-:Y:S02]  /*8070*/  HADD2.F32 R51, -RZ, R35.H0_H0 ;  /* 0x20000023ff337230 */ /* 0x000fe40000004100 */
[----:B------:R-:W-:Y:S01]  /*8080*/  FMUL.FTZ R35, R80, R53 ;  /* 0x0000003550237220 */ /* 0x000fe20000410000 */
[CC--:B------:R-:W-:Y:S01]  /*8090*/  FMUL.FTZ R53, R43.reuse, R55.reuse ;  /* 0x000000372b357220 */ /* 0x0c0fe20000410000 */
[----:B------:R-:W-:Y:S01]  /*80a0*/  FMUL.FTZ R82, R46, R55 ;  /* 0x000000372e527220 */ /* 0x000fe20000410000 */
[-C--:B------:R-:W-:Y:S01]  /*80b0*/  FFMA.FTZ R39, R80, R47.reuse, R39 ;  /* 0x0000002f50277223 */ /* 0x080fe20000010027 */
[----:B------:R-:W-:Y:S01]  /*80c0*/  FFMA.FTZ R35, R54, R47, -R35 ;  /* 0x0000002f36237223 */ /* 0x000fe20000010823 */
[-C--:B------:R-:W-:Y:S01]  /*80d0*/  FFMA.FTZ R46, R46, R51.reuse, -R53 ;  /* 0x000000332e2e7223 */ /* 0x080fe20000010835 */
[----:B------:R-:W-:Y:S01]  /*80e0*/  FFMA.FTZ R54, R43, R51, R82 ;  /* 0x000000332b367223 */ /* 0x000fe20000010052 */
[----:B------:R-:W-:Y:S02]  /*80f0*/  HADD2.F32 R82, -RZ, R179.H0_H0 ;  /* 0x200000b3ff527230 */ /* 0x000fe40000004100 */
[----:B------:R-:W-:Y:S01]  /*8100*/  HADD2.F32 R51, -RZ, R33.H0_H0 ;  /* 0x20000021ff337230 */ /* 0x000fe20000004100 */
[----:B------:R-:W-:Y:S01]  /*8110*/  F2FP.F16.F32.PACK_AB R35, R46, R35 ;  /* 0x000000232e23723e */ /* 0x000fe200000000ff */
[----:B------:R-:W-:Y:S01]  /*8120*/  HADD2.F32 R43, -RZ, R40.H0_H0 ;  /* 0x20000028ff2b7230 */ /* 0x000fe20000004100 */
[----:B------:R-:W-:Y:S01]  /*8130*/  F2FP.F16.F32.PACK_AB R54, R54, R39 ;  /* 0x000000273636723e */ /* 0x000fe200000000ff */
[----:B------:R-:W-:-:S02]  /*8140*/  HADD2.F32 R33, -RZ, R36.H0_H0 ;  /* 0x20000024ff217230 */ /* 0x000fc40000004100 */
[----:B------:R-:W-:Y:S02]  /*8150*/  HADD2.F32 R40, -RZ, R40.H1_H1 ;  /* 0x30000028ff287230 */ /* 0x000fe40000004100 */
[----:B------:R-:W-:Y:S02]  /*8160*/  HADD2.F32 R36, -RZ, R36.H1_H1 ;  /* 0x30000024ff247230 */ /* 0x000fe40000004100 */
[----:B------:R-:W-:Y:S02]  /*8170*/  HADD2.F32 R80, -RZ, R177.H0_H0 ;  /* 0x200000b1ff507230 */ /* 0x000fe40000004100 */
[-C--:B------:R-:W-:Y:S01]  /*8180*/  FMUL.FTZ R53, R40, R51.reuse ;  /* 0x0000003328357220 */ /* 0x080fe20000410000 */
[----:B------:R-:W-:Y:S02]  /*8190*/  HADD2.F32 R47, -RZ, R32.H0_H0 ;  /* 0x20000020ff2f7230 */ /* 0x000fe40000004100 */
[-C--:B------:R-:W-:Y:S01]  /*81a0*/  FMUL.FTZ R32, R43, R82.reuse ;  /* 0x000000522b207220 */ /* 0x080fe20000410000 */
[----:B------:R-:W-:Y:S01]  /*81b0*/  FMUL.FTZ R82, R33, R82 ;  /* 0x0000005221527220 */ /* 0x000fe20000410000 */
[----:B------:R-:W-:Y:S01]  /*81c0*/  FMUL.FTZ R51, R36, R51 ;  /* 0x0000003324337220 */ /* 0x000fe20000410000 */
[----:B------:R-:W-:-:S02]  /*81d0*/  HADD2.F32 R178, -RZ, R178.H0_H0 ;  /* 0x200000b2ffb27230 */ /* 0x000fc40000004100 */
[-C--:B------:R-:W-:Y:S01]  /*81e0*/  FFMA.FTZ R32, R33, R80.reuse, -R32 ;  /* 0x0000005021207223 */ /* 0x080fe20000010820 */
[----:B------:R-:W-:Y:S01]  /*81f0*/  FFMA.FTZ R33, R43, R80, R82 ;  /* 0x000000502b217223 */ /* 0x000fe20000010052 */
[-C--:B------:R-:W-:Y:S01]  /*8200*/  FFMA.FTZ R43, R36, R47.reuse, -R53 ;  /* 0x0000002f242b7223 */ /* 0x080fe20000010835 */
[----:B------:R-:W-:Y:S01]  /*8210*/  FFMA.FTZ R36, R40, R47, R51 ;  /* 0x0000002f28247223 */ /* 0x000fe20000010033 */
[----:B------:R-:W-:Y:S02]  /*8220*/  HADD2.F32 R51, -RZ, R45.H0_H0 ;  /* 0x2000002dff337230 */ /* 0x000fe40000004100 */
[----:B------:R-:W-:Y:S01]  /*8230*/  HADD2.F32 R45, -RZ, R42.H0_H0 ;  /* 0x2000002aff2d7230 */ /* 0x000fe20000004100 */
[----:B------:R-:W-:Y:S01]  /*8240*/  F2FP.F16.F32.PACK_AB R32, R43, R32 ;  /* 0x000000202b20723e */ /* 0x000fe200000000ff */
[----:B------:R-:W-:Y:S02]  /*8250*/  HADD2.F32 R40, -RZ, R38.H0_H0 ;  /* 0x20000026ff287230 */ /* 0x000fe40000004100 */
        /* <DEDUP_REMOVED lines=13> */
[----:B------:R-:W-:Y:S01]  /*8330*/  F2FP.F16.F32.PACK_AB R40, R36, R33 ;  /* 0x000000212428723e */ /* 0x000fe200000000ff */
[----:B------:R-:W-:Y:S01]  /*8340*/  IMAD.MOV.U32 R43, RZ, RZ, R54 ;  /* 0x000000ffff2b7224 */ /* 0x000fe200078e0036 */
[----:B------:R-:W-:Y:S02]  /*8350*/  MOV R36, R32 ;  /* 0x0000002000247202 */ /* 0x000fe40000000f00 */
[----:B------:R-:W-:Y:S02]  /*8360*/  F2FP.F16.F32.PACK_AB R38, R38, R53 ;  /* 0x000000352626723e */ /* 0x000fe400000000ff */
[----:B------:R-:W-:-:S07]  /*8370*/  F2FP.F16.F32.PACK_AB R42, R51, R178 ;  /* 0x000000b2332a723e */ /* 0x000fce00000000ff */
.L_x_4257:
[----:B------:R-:W-:Y:S05]  /*8380*/  BSYNC B2 ;  /* 0x0000000000027941 */ /* 0x000fea0003800000 */
.L_x_4256:
        /* <DEDUP_REMOVED lines=11> */
.L_x_4247:
[----:B------:R-:W-:Y:S05]  /*8440*/  BSYNC B1 ;  /* 0x0000000000017941 */ /* 0x000fea0003800000 */
.L_x_4246:
[-C--:B--2-4-:R-:W-:Y:S02]  /*8450*/  IMAD R32, R148, R126.reuse, RZ ;  /* 0x0000007e94207224 */ /* 0x094fe400078e02ff */
[----:B------:R-:W-:-:S04]  /*8460*/  IMAD.WIDE.U32 R128, R220, R126, R128 ;  /* 0x0000007edc807225 */ /* 0x000fc800078e0080 */
[----:B------:R-:W-:Y:S01]  /*8470*/  IMAD R45, R220, R127, R32 ;  /* 0x0000007fdc2d7224 */ /* 0x000fe200078e0220 */
[----:B------:R-:W-:Y:S06]  /*8480*/  @P3 BRA `(.L_x_4216) ;  /* 0x0000001800cc3947 */ /* 0x000fec0003800000 */
[----:B------:R-:W-:Y:S01]  /*8490*/  ISETP.NE.AND P3, PT, R20, RZ, PT ;  /* 0x000000ff1400720c */ /* 0x000fe20003f65270 */
[----:B------:R-:W-:Y:S01]  /*84a0*/  BSSY B1, `(.L_x_4258) ;  /* 0x000007a000017945 */ /* 0x000fe20003800000 */
[----:B------:R-:W-:-:S11]  /*84b0*/  IMAD.IADD R45, R129, 0x1, R45 ;  /* 0x00000001812d7824 */ /* 0x000fd600078e022d */
[----:B------:R-:W-:Y:S05]  /*84c0*/  @!P3 BRA `(.L_x_4259) ;  /* 0x0000000400dcb947 */ /* 0x000fea0003800000 */
[----:B------:R-:W-:Y:S01]  /*84d0*/  SEL R32, R124, R149, !P0 ;  /* 0x000000957c207207 */ /* 0x000fe20004000000 */
        /* <DEDUP_REMOVED lines=16> */
[----:B------:R-:W-:Y:S02]  /*85e0*/  LOP3.LUT R32, R205, 0x38, R37, 0xf8, !PT ;  /* 0x00000038cd207812 */ /* 0x000fe400078ef825 */
[----:B------:R-:W-:Y:S02]  /*85f0*/  LEA.HI R33, R33, R36, RZ, 0x3 ;  /* 0x0000002421217211 */ /* 0x000fe400078f18ff */
[----:B------:R-:W-:Y:S02]  /*8600*/  LOP3.LUT R32, R32, R233, RZ, 0x3c, !PT ;  /* 0x000000e920207212 */ /* 0x000fe400078e3cff */
[----:B------:R-:W-:-:S02]  /*8610*/  SHF.R.S32.HI R33, RZ, 0x3, R33 ;  /* 0x00000003ff217819 */ /* 0x000fc40000011421 */
[----:B------:R-:W-:-:S03]  /*8620*/  ISETP.GE.AND P4, PT, R192, R119, PT ;  /* 0x00000077c000720c */ /* 0x000fc60003f86270 */
[----:B------:R-:W-:-:S04]  /*8630*/  IMAD R33, R33, 0x1800, R210 ;  /* 0x0000180021217824 */ /* 0x000fc800078e02d2 */
[----:B------:R-:W-:Y:S02]  /*8640*/  IMAD.IADD R33, R33, 0x1, R32 ;  /* 0x0000000121217824 */ /* 0x000fe400078e0220 */
[C---:B------:R-:W-:Y:S02]  /*8650*/  IMAD R32, R22.reuse, 0x4800, R141 ;  /* 0x0000480016207824 */ /* 0x040fe400078e028d */
[----:B------:R-:W-:Y:S02]  /*8660*/  IMAD R34, R22, 0x4800, R33 ;  /* 0x0000480016227824 */ /* 0x000fe400078e0221 */
[--C-:B------:R-:W-:Y:S02]  /*8670*/  IMAD R32, R32, 0x2, R17.reuse ;  /* 0x0000000220207824 */ /* 0x100fe400078e0211 */
[----:B------:R-:W-:-:S04]  /*8680*/  IMAD R36, R34, 0x2, R17 ;  /* 0x0000000222247824 */ /* 0x000fc800078e0211 */
[----:B------:R-:W0:Y:S04]  /*8690*/  LDS.128 R32, [R32+0x1e400] ;  /* 0x01e4000020207984 */ /* 0x000e280000000c00 */
[----:B------:R-:W2:Y:S01]  /*86a0*/  LDS.128 R36, [R36+0x1e400] ;  /* 0x01e4000024247984 */ /* 0x000ea20000000c00 */
[----:B------:R-:W-:Y:S05]  /*86b0*/  @P4 BRA `(.L_x_4261) ;  /* 0x0000000400504947 */ /* 0x000fea0003800000 */
[----:B--2---:R-:W-:Y:S01]  /*86c0*/  MOV R49, R37 ;  /* 0x0000002500317202 */ /* 0x004fe20000000f00 */
[----:B------:R-:W-:Y:S01]  /*86d0*/  IMAD.MOV.U32 R51, RZ, RZ, R39 ;  /* 0x000000ffff337224 */ /* 0x000fe200078e0027 */
[----:B------:R-:W-:Y:S01]  /*86e0*/  SHF.R.U32.HI R55, RZ, 0x10, R77 ;  /* 0x00000010ff377819 */ /* 0x000fe2000001164d */
[----:B0-----:R-:W-:Y:S01]  /*86f0*/  IMAD.MOV.U32 R37, RZ, RZ, R35 ;  /* 0x000000ffff257224 */ /* 0x001fe200078e0023 */
[--C-:B------:R-:W-:Y:S01]  /*8700*/  SHF.R.U32.HI R53, RZ, 0x10, R65.reuse ;  /* 0x00000010ff357819 */ /* 0x100fe20000011641 */
[----:B------:R-:W-:Y:S01]  /*8710*/  HADD2.F32 R54, -RZ, R175.H1_H1 ;  /* 0x300000afff367230 */ /* 0x000fe20000004100 */
[----:B------:R-:W-:Y:S01]  /*8720*/  SHF.R.U64 R44, R64, 0x10, R65 ;  /* 0x00000010402c7819 */ /* 0x000fe20000001241 */
        /* <DEDUP_REMOVED lines=23> */
[--C-:B------:R-:W-:Y:S02]  /*88a0*/  HADD2.F32 R39, -RZ, R37.reuse.H0_H0 ;  /* 0x20000025ff277230 */ /* 0x100fe40000004100 */
[----:B------:R-:W-:Y:S01]  /*88b0*/  FMUL.FTZ R80, R49, R76 ;  /* 0x0000004c31507220 */ /* 0x000fe20000410000 */
[----:B------:R-:W-:Y:S01]  /*88c0*/  HADD2.F32 R78, -RZ, R78.H0_H0 ;  /* 0x2000004eff4e7230 */ /* 0x000fe20000004100 */
[----:B------:R-:W-:Y:S01]  /*88d0*/  F2FP.F16.F32.PACK_AB R33, R50, R33 ;  /* 0x000000213221723e */ /* 0x000fe200000000ff */
[----:B------:R-:W-:-:S02]  /*88e0*/  HADD2.F32 R54, -RZ, R37.H1_H1 ;  /* 0x30000025ff367230 */ /* 0x000fc40000004100 */
[----:B------:R-:W-:Y:S01]  /*88f0*/  FMUL.FTZ R76, R39, R76 ;  /* 0x0000004c274c7220 */ /* 0x000fe20000410000 */
[----:B------:R-:W-:Y:S02]  /*8900*/  HADD2.F32 R64, -RZ, R161.H1_H1 ;  /* 0x300000a1ff407230 */ /* 0x000fe40000004100 */
[-C--:B------:R-:W-:Y:S01]  /*8910*/  FMUL.FTZ R53, R51, R78.reuse ;  /* 0x0000004e33357220 */ /* 0x080fe20000410000 */
[----:B------:R-:W-:Y:S02]  /*8920*/  HADD2.F32 R66, -RZ, R66.H0_H0 ;  /* 0x20000042ff427230 */ /* 0x000fe40000004100 */
[C---:B------:R-:W-:Y:S01]  /*8930*/  FMUL.FTZ R78, R54.reuse, R78 ;  /* 0x0000004e364e7220 */ /* 0x040fe20000410000 */
[----:B------:R-:W-:Y:S02]  /*8940*/  HADD2.F32 R162, -RZ, R162.H0_H0 ;  /* 0x200000a2ffa27230 */ /* 0x000fe40000004100 */
[-C--:B------:R-:W-:Y:S01]  /*8950*/  FFMA.FTZ R37, R39, R64.reuse, -R80 ;  /* 0x0000004027257223 */ /* 0x080fe20000010850 */
[----:B------:R-:W-:Y:S01]  /*8960*/  FFMA.FTZ R39, R49, R64, R76 ;  /* 0x0000004031277223 */ /* 0x000fe2000001004c */
[----:B------:R-:W-:Y:S01]  /*8970*/  FFMA.FTZ R54, R54, R66, -R53 ;  /* 0x0000004236367223 */ /* 0x000fe20000010835 */
[----:B------:R-:W-:-:S02]  /*8980*/  HADD2.F32 R53, -RZ, R47.H0_H0 ;  /* 0x2000002fff357230 */ /* 0x000fc40000004100 */
[----:B------:R-:W-:Y:S01]  /*8990*/  FFMA.FTZ R64, R51, R66, R78 ;  /* 0x0000004233407223 */ /* 0x000fe2000001004e */
[----:B------:R-:W-:Y:S02]  /*89a0*/  HADD2.F32 R49, -RZ, R36.H0_H0 ;  /* 0x20000024ff317230 */ /* 0x000fe40000004100 */
[----:B------:R-:W-:Y:S01]  /*89b0*/  HADD2.F32 R47, -RZ, R32.H0_H0 ;  /* 0x20000020ff2f7230 */ /* 0x000fe20000004100 */
[----:B------:R-:W-:Y:S01]  /*89c0*/  F2FP.F16.F32.PACK_AB R54, R54, R37 ;  /* 0x000000253636723e */ /* 0x000fe200000000ff */
[----:B------:R-:W-:Y:S01]  /*89d0*/  HADD2.F32 R36, -RZ, R36.H1_H1 ;  /* 0x30000024ff247230 */ /* 0x000fe20000004100 */
[----:B------:R-:W-:Y:S01]  /*89e0*/  F2FP.F16.F32.PACK_AB R37, R52, R35 ;  /* 0x000000233425723e */ /* 0x000fe200000000ff */
[----:B------:R-:W-:Y:S01]  /*89f0*/  HADD2.F32 R66, -RZ, R175.H0_H0 ;  /* 0x200000afff427230 */ /* 0x000fe20000004100 */
[----:B------:R-:W-:Y:S01]  /*8a00*/  F2FP.F16.F32.PACK_AB R39, R64, R39 ;  /* 0x000000274027723e */ /* 0x000fe200000000ff */
[----:B------:R-:W-:Y:S02]  /*8a10*/  HADD2.F32 R32, -RZ, R32.H1_H1 ;  /* 0x30000020ff207230 */ /* 0x000fe40000004100 */
[----:B------:R-:W-:Y:S01]  /*8a20*/  FMUL.FTZ R55, R36, R53 ;  /* 0x0000003524377220 */ /* 0x000fe20000410000 */
[----:B------:R-:W-:-:S02]  /*8a30*/  HADD2.F32 R51, -RZ, R44.H0_H0 ;  /* 0x2000002cff337230 */ /* 0x000fc40000004100 */
[-C--:B------:R-:W-:Y:S01]  /*8a40*/  FMUL.FTZ R44, R49, R66.reuse ;  /* 0x00000042312c7220 */ /* 0x080fe20000410000 */
[----:B------:R-:W-:Y:S01]  /*8a50*/  FMUL.FTZ R66, R47, R66 ;  /* 0x000000422f427220 */ /* 0x000fe20000410000 */
[C---:B------:R-:W-:Y:S01]  /*8a60*/  FMUL.FTZ R53, R32.reuse, R53 ;  /* 0x0000003520357220 */ /* 0x040fe20000410000 */
[----:B------:R-:W-:Y:S02]  /*8a70*/  HADD2.F32 R173, -RZ, R173.H0_H0 ;  /* 0x200000adffad7230 */ /* 0x000fe40000004100 */
[-C--:B------:R-:W-:Y:S01]  /*8a80*/  FFMA.FTZ R55, R32, R51.reuse, -R55 ;  /* 0x0000003320377223 */ /* 0x080fe20000010837 */
[-C--:B------:R-:W-:Y:S01]  /*8a90*/  FFMA.FTZ R66, R49, R162.reuse, R66 ;  /* 0x000000a231427223 */ /* 0x080fe20000010042 */
[----:B------:R-:W-:Y:S01]  /*8aa0*/  FFMA.FTZ R53, R36, R51, R53 ;  /* 0x0000003324357223 */ /* 0x000fe20000010035 */
[----:B------:R-:W-:Y:S02]  /*8ab0*/  HADD2.F32 R36, -RZ, R38.H0_H0 ;  /* 0x20000026ff247230 */ /* 0x000fe40000004100 */
[----:B------:R-:W-:Y:S01]  /*8ac0*/  FFMA.FTZ R44, R47, R162, -R44 ;  /* 0x000000a22f2c7223 */ /* 0x000fe2000001082c */
[----:B------:R-:W-:-:S02]  /*8ad0*/  HADD2.F32 R49, -RZ, R48.H0_H0 ;  /* 0x20000030ff317230 */ /* 0x000fc40000004100 */
        /* <DEDUP_REMOVED lines=18> */
.L_x_4261:
[----:B------:R-:W-:Y:S05]  /*8c00*/  BSYNC B2 ;  /* 0x0000000000027941 */ /* 0x000fea0003800000 */
.L_x_4260:
[----:B------:R-:W-:Y:S02]  /*8c10*/  ULDC.64 UR4, c[0x0][0x208] ;  /* 0x0000820000047ab9 */ /* 0x000fe40000000a00 */
[----:B0-----:R4:W-:Y:S04]  /*8c20*/  STG.E.128 desc[UR4][R40.64], R32 ;  /* 0x0000002028007986 */ /* 0x0019e8000c101d04 */
[----:B--2---:R4:W-:Y:S02]  /*8c30*/  @!P3 STG.E.128 desc[UR4][R42.64], R36 ;  /* 0x000000242a00b986 */ /* 0x0049e4000c101d04 */
.L_x_4259:
[----:B------:R-:W-:Y:S05]  /*8c40*/  BSYNC B1 ;  /* 0x0000000000017941 */ /* 0x000fea0003800000 */
.L_x_4258:
        /* <DEDUP_REMOVED lines=34> */
[----:B0-----:R-:W-:Y:S01]  /*8e70*/  MOV R49, R32 ;  /* 0x0000002000317202 */ /* 0x001fe20000000f00 */
[----:B--2---:R-:W-:Y:S01]  /*8e80*/  IMAD.MOV.U32 R32, RZ, RZ, R37 ;  /* 0x000000ffff207224 */ /* 0x004fe200078e0025 */
[----:B------:R-:W-:Y:S01]  /*8e90*/  SHF.R.U32.HI R54, RZ, 0x10, R73 ;  /* 0x00000010ff367819 */ /* 0x000fe20000011649 */
[----:B------:R-:W-:Y:S01]  /*8ea0*/  IMAD.MOV.U32 R50, RZ, RZ, R36 ;  /* 0x000000ffff327224 */ /* 0x000fe200078e0024 */
[----:B------:R-:W-:Y:S01]  /*8eb0*/  MOV R51, R39 ;  /* 0x0000002700337202 */ /* 0x000fe20000000f00 */
[----:B------:R-:W-:Y:S01]  /*8ec0*/  HADD2.F32 R55, -RZ, R160.H1_H1 ;  /* 0x300000a0ff377230 */ /* 0x000fe20000004100 */
[--C-:B------:R-:W-:Y:S01]  /*8ed0*/  SHF.R.U32.HI R52, RZ, 0x10, R61.reuse ;  /* 0x00000010ff347819 */ /* 0x100fe2000001163d */
[--C-:B------:R-:W-:Y:S01]  /*8ee0*/  HADD2.F32 R36, -RZ, R32.reuse.H0_H0 ;  /* 0x20000020ff247230 */ /* 0x100fe20000004100 */
[----:B------:R-:W-:Y:S01]  /*8ef0*/  SHF.R.U64 R47, R60, 0x10, R61 ;  /* 0x000000103c2f7819 */ /* 0x000fe2000000123d */
[----:B------:R-:W-:Y:S01]  /*8f00*/  HADD2.F32 R39, -RZ, R32.H1_H1 ;  /* 0x30000020ff277230 */ /* 0x000fe20000004100 */
[----:B------:R-:W-:Y:S01]  /*8f10*/  SHF.R.U64 R46, R74, 0x10, R75 ;  /* 0x000000104a2e7819 */ /* 0x000fe2000000124b */
[----:B------:R-:W-:Y:S01]  /*8f20*/  IMAD.MOV.U32 R37, RZ, RZ, R35 ;  /* 0x000000ffff257224 */ /* 0x000fe200078e0023 */
[----:B------:R-:W-:Y:S01]  /*8f30*/  SHF.R.U32.HI R74, RZ, 0x10, R75 ;  /* 0x00000010ff4a7819 */ /* 0x000fe2000001164b */
[--C-:B------:R-:W-:Y:S01]  /*8f40*/  HADD2.F32 R32, -RZ, R33.reuse.H0_H0 ;  /* 0x20000021ff207230 */ /* 0x100fe20000004100 */
        /* <DEDUP_REMOVED lines=14> */
[----:B------:R-:W-:Y:S01]  /*9030*/  HADD2.F32 R55, -RZ, R159.H1_H1 ;  /* 0x3000009fff377230 */ /* 0x000fe20000004100 */
[----:B------:R-:W-:Y:S01]  /*9040*/  SHF.R.U64 R48, R72, 0x10, R73 ;  /* 0x0000001048307819 */ /* 0x000fe20000001249 */
[--C-:B------:R-:W-:Y:S01]  /*9050*/  HADD2.F32 R52, -RZ, R51.reuse.H0_H0 ;  /* 0x20000033ff347230 */ /* 0x100fe20000004100 */
[----:B------:R-:W-:Y:S01]  /*9060*/  F2FP.F16.F32.PACK_AB R35, R35, R32 ;  /* 0x000000202323723e */ /* 0x000fe200000000ff */
[----:B------:R-:W-:-:S02]  /*9070*/  HADD2.F32 R51, -RZ, R51.H1_H1 ;  /* 0x30000033ff337230 */ /* 0x000fc40000004100 */
[----:B------:R-:W-:Y:S02]  /*9080*/  HADD2.F32 R60, -RZ, R74.H0_H0 ;  /* 0x2000004aff3c7230 */ /* 0x000fe40000004100 */
[----:B------:R-:W-:Y:S02]  /*9090*/  HADD2.F32 R53, -RZ, R157.H1_H1 ;  /* 0x3000009dff357230 */ /* 0x000fe40000004100 */
[--C-:B------:R-:W-:Y:S02]  /*90a0*/  HADD2.F32 R39, -RZ, R37.reuse.H0_H0 ;  /* 0x20000025ff277230 */ /* 0x100fe40000004100 */
[----:B------:R-:W-:Y:S01]  /*90b0*/  FMUL.FTZ R64, R51, R60 ;  /* 0x0000003c33407220 */ /* 0x000fe20000410000 */
[----:B------:R-:W-:Y:S02]  /*90c0*/  HADD2.F32 R54, -RZ, R62.H0_H0 ;  /* 0x2000003eff367230 */ /* 0x000fe40000004100 */
[----:B------:R-:W-:Y:S01]  /*90d0*/  FMUL.FTZ R62, R52, R55 ;  /* 0x00000037343e7220 */ /* 0x000fe20000410000 */
[----:B------:R-:W-:-:S02]  /*90e0*/  HADD2.F32 R37, -RZ, R37.H1_H1 ;  /* 0x30000025ff257230 */ /* 0x000fc40000004100 */
[C---:B------:R-:W-:Y:S01]  /*90f0*/  FMUL.FTZ R55, R39.reuse, R55 ;  /* 0x0000003727377220 */ /* 0x040fe20000410000 */
[----:B------:R-:W-:Y:S02]  /*9100*/  HADD2.F32 R160, -RZ, R160.H0_H0 ;  /* 0x200000a0ffa07230 */ /* 0x000fe40000004100 */
[-C--:B------:R-:W-:Y:S01]  /*9110*/  FFMA.FTZ R62, R39, R53.reuse, -R62 ;  /* 0x00000035273e7223 */ /* 0x080fe2000001083e */
[----:B------:R-:W-:Y:S02]  /*9120*/  HADD2.F32 R39, -RZ, R50.H0_H0 ;  /* 0x20000032ff277230 */ /* 0x000fe40000004100 */
[C---:B------:R-:W-:Y:S01]  /*9130*/  FMUL.FTZ R66, R37.reuse, R60 ;  /* 0x0000003c25427220 */ /* 0x040fe20000410000 */
[----:B------:R-:W-:Y:S01]  /*9140*/  FFMA.FTZ R61, R37, R54, -R64 ;  /* 0x00000036253d7223 */ /* 0x000fe20000010840 */
[----:B------:R-:W-:Y:S02]  /*9150*/  HADD2.F32 R37, -RZ, R49.H0_H0 ;  /* 0x20000031ff257230 */ /* 0x000fe40000004100 */
[----:B------:R-:W-:Y:S01]  /*9160*/  FFMA.FTZ R60, R52, R53, R55 ;  /* 0x00000035343c7223 */ /* 0x000fe20000010037 */
[----:B------:R-:W-:-:S02]  /*9170*/  HADD2.F32 R48, -RZ, R48.H0_H0 ;  /* 0x20000030ff307230 */ /* 0x000fc40000004100 */
[----:B------:R-:W-:Y:S01]  /*9180*/  FMUL.FTZ R52, R39, R160 ;  /* 0x000000a027347220 */ /* 0x000fe20000410000 */
[----:B------:R-:W-:Y:S02]  /*9190*/  HADD2.F32 R50, -RZ, R50.H1_H1 ;  /* 0x30000032ff327230 */ /* 0x000fe40000004100 */
[----:B------:R-:W-:Y:S01]  /*91a0*/  FFMA.FTZ R63, R51, R54, R66 ;  /* 0x00000036333f7223 */ /* 0x000fe20000010042 */
[----:B------:R-:W-:Y:S02]  /*91b0*/  HADD2.F32 R49, -RZ, R49.H1_H1 ;  /* 0x30000031ff317230 */ /* 0x000fe40000004100 */
[----:B------:R-:W-:Y:S01]  /*91c0*/  FMUL.FTZ R160, R37, R160 ;  /* 0x000000a025a07220 */ /* 0x000fe20000410000 */
[----:B------:R-:W-:Y:S02]  /*91d0*/  HADD2.F32 R158, -RZ, R158.H0_H0 ;  /* 0x2000009eff9e7230 */ /* 0x000fe40000004100 */
[----:B------:R-:W-:Y:S01]  /*91e0*/  FMUL.FTZ R54, R50, R48 ;  /* 0x0000003032367220 */ /* 0x000fe20000410000 */
[----:B------:R-:W-:-:S02]  /*91f0*/  HADD2.F32 R47, -RZ, R47.H0_H0 ;  /* 0x2000002fff2f7230 */ /* 0x000fc40000004100 */
[----:B------:R-:W-:Y:S01]  /*9200*/  FMUL.FTZ R53, R49, R48 ;  /* 0x0000003031357220 */ /* 0x000fe20000410000 */
[----:B------:R-:W-:Y:S02]  /*9210*/  HADD2.F32 R48, -RZ, R157.H0_H0 ;  /* 0x2000009dff307230 */ /* 0x000fe40000004100 */
[-C--:B------:R-:W-:Y:S01]  /*9220*/  FFMA.FTZ R160, R39, R158.reuse, R160 ;  /* 0x0000009e27a07223 */ /* 0x080fe200000100a0 */
[----:B------:R-:W-:Y:S01]  /*9230*/  FFMA.FTZ R52, R37, R158, -R52 ;  /* 0x0000009e25347223 */ /* 0x000fe20000010834 */
[-C--:B------:R-:W-:Y:S01]  /*9240*/  FFMA.FTZ R51, R49, R47.reuse, -R54 ;  /* 0x0000002f31337223 */ /* 0x080fe20000010836 */
[----:B------:R-:W-:Y:S01]  /*9250*/  FFMA.FTZ R53, R50, R47, R53 ;  /* 0x0000002f32357223 */ /* 0x000fe20000010035 */
[----:B------:R-:W-:Y:S01]  /*9260*/  HADD2.F32 R39, -RZ, R38.H0_H0 ;  /* 0x20000026ff277230 */ /* 0x000fe20000004100 */
[----:B------:R-:W-:Y:S01]  /*9270*/  F2FP.F16.F32.PACK_AB R61, R61, R62 ;  /* 0x0000003e3d3d723e */ /* 0x000fe200000000ff */
[----:B------:R-:W-:Y:S01]  /*9280*/  HADD2.F32 R50, -RZ, R159.H0_H0 ;  /* 0x2000009fff327230 */ /* 0x000fe20000004100 */
[----:B------:R-:W-:Y:S01]  /*9290*/  F2FP.F16.F32.PACK_AB R32, R51, R52 ;  /* 0x000000343320723e */ /* 0x000fe200000000ff */
[----:B------:R-:W-:-:S02]  /*92a0*/  HADD2.F32 R49, -RZ, R46.H0_H0 ;  /* 0x2000002eff317230 */ /* 0x000fc40000004100 */
[----:B------:R-:W-:Y:S02]  /*92b0*/  HADD2.F32 R37, -RZ, R34.H0_H0 ;  /* 0x20000022ff257230 */ /* 0x000fe40000004100 */
[----:B------:R-:W-:Y:S02]  /*92c0*/  HADD2.F32 R38, -RZ, R38.H1_H1 ;  /* 0x30000026ff267230 */ /* 0x000fe40000004100 */
[----:B------:R-:W-:Y:S02]  /*92d0*/  HADD2.F32 R34, -RZ, R34.H1_H1 ;  /* 0x30000022ff227230 */ /* 0x000fe40000004100 */
        /* <DEDUP_REMOVED lines=16> */
.L_x_4265:
[----:B------:R-:W-:Y:S05]  /*93e0*/  BSYNC B2 ;  /* 0x0000000000027941 */ /* 0x000fea0003800000 */
.L_x_4264:
[----:B------:R-:W-:Y:S02]  /*93f0*/  ULDC.64 UR4, c[0x0][0x208] ;  /* 0x0000820000047ab9 */ /* 0x000fe40000000a00 */
[----:B0-----:R0:W-:Y:S04]  /*9400*/  STG.E.128 desc[UR4][R40.64], R32 ;  /* 0x0000002028007986 */ /* 0x0011e8000c101d04 */
[----:B--2---:R0:W-:Y:S02]  /*9410*/  @!P3 STG.E.128 desc[UR4][R42.64], R36 ;  /* 0x000000242a00b986 */ /* 0x0041e4000c101d04 */
.L_x_4263:
[----:B------:R-:W-:Y:S05]  /*9420*/  BSYNC B1 ;  /* 0x0000000000017941 */ /* 0x000fea0003800000 */
.L_x_4262:
[----:B------:R-:W-:-:S13]  /*9430*/  ISETP.NE.AND P3, PT, R25, RZ, PT ;  /* 0x000000ff1900720c */ /* 0x000fda0003f65270 */
[----:B------:R-:W-:Y:S05]  /*9440*/  @!P3 BRA `(.L_x_4216) ;  /* 0x0000000800dcb947 */ /* 0x000fea0003800000 */
[----:B------:R-:W-:Y:S01]  /*9450*/  LOP3.LUT P5, RZ, R16, 0x1, RZ, 0xc0, !PT ;  /* 0x0000000110ff7812 */ /* 0x000fe200078ac0ff */
[----:B------:R-:W-:Y:S01]  /*9460*/  BSSY B1, `(.L_x_4266) ;  /* 0x0000070000017945 */ /* 0x000fe20003800000 */
[----:B0---4-:R-:W-:Y:S02]  /*9470*/  IADD3 R35, P3, P4, R108, R128, R15 ;  /* 0x000000806c237210 */ /* 0x011fe40007c7e00f */
[----:B------:R-:W-:Y:S02]  /*9480*/  SEL R149, R124, R149, !P5 ;  /* 0x000000957c957207 */ /* 0x000fe40006800000 */
[----:B---3--:R-:W-:Y:S02]  /*9490*/  IADD3.X R38, R4, R45, R112, P3, P4 ;  /* 0x0000002d04267210 */ /* 0x008fe40001fe8470 */
[----:B------:R-:W-:Y:S02]  /*94a0*/  SHF.R.S32.HI R32, RZ, 0x1f, R149 ;  /* 0x0000001fff207819 */ /* 0x000fe40000011495 */
[----:B------:R-:W-:-:S02]  /*94b0*/  LEA R40, P3, R35, R120, 0x1 ;  /* 0x0000007823287211 */ /* 0x000fc400078608ff */
[----:B------:R-:W-:Y:S02]  /*94c0*/  LEA.HI R32, R32, R149, RZ, 0x4 ;  /* 0x0000009520207211 */ /* 0x000fe400078f20ff */
[----:B------:R-:W-:Y:S02]  /*94d0*/  LEA.HI.X R41, R35, R121, R38, 0x1, P3 ;  /* 0x0000007923297211 */ /* 0x000fe400018f0c26 */
[----:B------:R-:W-:Y:S02]  /*94e0*/  LEA.HI.SX32 R32, R32, R115, 0x1c ;  /* 0x0000007320207211 */ /* 0x000fe400078fe2ff */
[----:B------:R-:W-:Y:S02]  /*94f0*/  ISETP.GE.AND P3, PT, R199, R119, PT ;  /* 0x00000077c700720c */ /* 0x000fe40003f66270 */
[----:B------:R-:W-:Y:S01]  /*9500*/  SHF.R.S32.HI R33, RZ, 0x1f, R32 ;  /* 0x0000001fff217819 */ /* 0x000fe20000011420 */
[----:B------:R-:W-:-:S03]  /*9510*/  IMAD.SHL.U32 R42, R32, 0x8, RZ ;  /* 0x00000008202a7824 */ /* 0x000fc600078e00ff */
[----:B------:R-:W-:Y:S02]  /*9520*/  LEA.HI R33, R33, R32, RZ, 0x3 ;  /* 0x0000002021217211 */ /* 0x000fe400078f18ff */
[----:B------:R-:W-:Y:S02]  /*9530*/  LOP3.LUT R32, R205, 0x38, R42, 0xf8, !PT ;  /* 0x00000038cd207812 */ /* 0x000fe400078ef82a */
        /* <DEDUP_REMOVED lines=13> */
[----:B0-----:R-:W-:Y:S01]  /*9610*/  MOV R36, R34 ;  /* 0x0000002200247202 */ /* 0x001fe20000000f00 */
[----:B------:R-:W-:Y:S01]  /*9620*/  IMAD.MOV.U32 R46, RZ, RZ, R38 ;  /* 0x000000ffff2e7224 */ /* 0x000fe200078e0026 */
        /* <DEDUP_REMOVED lines=27> */
[----:B------:R-:W-:Y:S02]  /*97e0*/  HADD2.F32 R48, -RZ, R70.H0_H0 ;  /* 0x20000046ff307230 */ /* 0x000fe40000004100 */
[----:B------:R-:W-:Y:S01]  /*97f0*/  FMUL.FTZ R47, R33, R47 ;  /* 0x0000002f212f7220 */ /* 0x000fe20000410000 */
[----:B------:R-:W-:Y:S01]  /*9800*/  HADD2.F32 R35, -RZ, R35.H1_H1 ;  /* 0x30000023ff237230 */ /* 0x000fe20000004100 */
[----:B------:R-:W-:Y:S01]  /*9810*/  SHF.R.U64 R61, R56, 0x10, R57 ;  /* 0x00000010383d7819 */ /* 0x000fe20000001239 */
[----:B------:R-:W-:-:S02]  /*9820*/  HADD2.F32 R37, -RZ, R152.H1_H1 ;  /* 0x30000098ff257230 */ /* 0x000fc40000004100 */
[-C--:B------:R-:W-:Y:S01]  /*9830*/  FMUL.FTZ R56, R39, R48.reuse ;  /* 0x0000003027387220 */ /* 0x080fe20000410000 */
[----:B------:R-:W-:Y:S02]  /*9840*/  HADD2.F32 R38, -RZ, R58.H0_H0 ;  /* 0x2000003aff267230 */ /* 0x000fe40000004100 */
[----:B------:R-:W-:Y:S01]  /*9850*/  FMUL.FTZ R58, R35, R48 ;  /* 0x00000030233a7220 */ /* 0x000fe20000410000 */
[----:B------:R-:W-:Y:S02]  /*9860*/  HADD2.F32 R156, -RZ, R156.H0_H0 ;  /* 0x2000009cff9c7230 */ /* 0x000fe40000004100 */
[-C--:B------:R-:W-:Y:S01]  /*9870*/  FFMA.FTZ R48, R34, R37.reuse, R47 ;  /* 0x0000002522307223 */ /* 0x080fe2000001002f */
[----:B------:R-:W-:Y:S01]  /*9880*/  FFMA.FTZ R54, R33, R37, -R54 ;  /* 0x0000002521367223 */ /* 0x000fe20000010836 */
[----:B------:R-:W-:Y:S02]  /*9890*/  HADD2.F32 R34, -RZ, R44.H0_H0 ;  /* 0x2000002cff227230 */ /* 0x000fe40000004100 */
[----:B------:R-:W-:Y:S01]  /*98a0*/  FFMA.FTZ R55, R35, R38, -R56 ;  /* 0x0000002623377223 */ /* 0x000fe20000010838 */
[----:B------:R-:W-:-:S02]  /*98b0*/  HADD2.F32 R37, -RZ, R60.H0_H0 ;  /* 0x2000003cff257230 */ /* 0x000fc40000004100 */
[----:B------:R-:W-:Y:S01]  /*98c0*/  FFMA.FTZ R57, R39, R38, R58 ;  /* 0x0000002627397223 */ /* 0x000fe2000001003a */
[----:B------:R-:W-:Y:S02]  /*98d0*/  HADD2.F32 R33, -RZ, R32.H0_H0 ;  /* 0x20000020ff217230 */ /* 0x000fe40000004100 */
[-C--:B------:R-:W-:Y:S01]  /*98e0*/  FMUL.FTZ R38, R34, R156.reuse ;  /* 0x0000009c22267220 */ /* 0x080fe20000410000 */
[----:B------:R-:W-:Y:S01]  /*98f0*/  HADD2.F32 R44, -RZ, R44.H1_H1 ;  /* 0x3000002cff2c7230 */ /* 0x000fe20000004100 */
[----:B------:R-:W-:Y:S01]  /*9900*/  F2FP.F16.F32.PACK_AB R49, R50, R49 ;  /* 0x000000313231723e */ /* 0x000fe200000000ff */
[----:B------:R-:W-:Y:S02]  /*9910*/  HADD2.F32 R32, -RZ, R32.H1_H1 ;  /* 0x30000020ff207230 */ /* 0x000fe40000004100 */
[----:B------:R-:W-:Y:S01]  /*9920*/  FMUL.FTZ R39, R33, R156 ;  /* 0x0000009c21277220 */ /* 0x000fe20000410000 */
[----:B------:R-:W-:Y:S02]  /*9930*/  HADD2.F32 R153, -RZ, R153.H0_H0 ;  /* 0x20000099ff997230 */ /* 0x000fe40000004100 */
[----:B------:R-:W-:Y:S01]  /*9940*/  FMUL.FTZ R47, R44, R37 ;  /* 0x000000252c2f7220 */ /* 0x000fe20000410000 */
[----:B------:R-:W-:-:S02]  /*9950*/  HADD2.F32 R35, -RZ, R61.H0_H0 ;  /* 0x2000003dff237230 */ /* 0x000fc40000004100 */
[C---:B------:R-:W-:Y:S01]  /*9960*/  FMUL.FTZ R37, R32.reuse, R37 ;  /* 0x0000002520257220 */ /* 0x040fe20000410000 */
[----:B------:R-:W-:Y:S02]  /*9970*/  HADD2.F32 R154, -RZ, R154.H0_H0 ;  /* 0x2000009aff9a7230 */ /* 0x000fe40000004100 */
[----:B------:R-:W-:Y:S01]  /*9980*/  FFMA.FTZ R38, R33, R153, -R38 ;  /* 0x0000009921267223 */ /* 0x000fe20000010826 */
[----:B------:R-:W-:Y:S02]  /*9990*/  HADD2.F32 R33, -RZ, R46.H0_H0 ;  /* 0x2000002eff217230 */ /* 0x000fe40000004100 */
[-C--:B------:R-:W-:Y:S01]  /*99a0*/  FFMA.FTZ R47, R32, R35.reuse, -R47 ;  /* 0x00000023202f7223 */ /* 0x080fe2000001082f */
[----:B------:R-:W-:Y:S01]  /*99b0*/  FFMA.FTZ R44, R44, R35, R37 ;  /* 0x000000232c2c7223 */ /* 0x000fe20000010025 */
        /* <DEDUP_REMOVED lines=22> */
[----:B------:R-:W-:Y:S01]  /*9b20*/  F2FP.F16.F32.PACK_AB R38, R35, R154 ;  /* 0x0000009a2326723e */ /* 0x000fe200000000ff */
[----:B------:R-:W-:Y:S01]  /*9b30*/  IMAD.MOV.U32 R37, RZ, RZ, R49 ;  /* 0x000000ffff257224 */ /* 0x000fe200078e0031 */
[----:B------:R-:W-:Y:S02]  /*9b40*/  F2FP.F16.F32.PACK_AB R33, R52, R51 ;  /* 0x000000333421723e */ /* 0x000fe400000000ff */
[----:B------:R-:W-:-:S07]  /*9b50*/  MOV R35, R54 ;  /* 0x0000003600237202 */ /* 0x000fce0000000f00 */
.L_x_4267:
[----:B------:R-:W-:Y:S05]  /*9b60*/  BSYNC B1 ;  /* 0x0000000000017941 */ /* 0x000fea0003800000 */
.L_x_4266:
[----:B------:R-:W-:Y:S01]  /*9b70*/  ISETP.GE.AND P3, PT, R42, R147, PT ;  /* 0x000000932a00720c */ /* 0x000fe20003f66270 */
[----:B------:R-:W-:Y:S02]  /*9b80*/  ULDC.64 UR4, c[0x0][0x208] ;  /* 0x0000820000047ab9 */ /* 0x000fe40000000a00 */
[----:B0-----:R0:W-:Y:S10]  /*9b90*/  STG.E.128 desc[UR4][R40.64], R32 ;  /* 0x0000002028007986 */ /* 0x0011f4000c101d04 */
[----:B------:R-:W-:Y:S05]  /*9ba0*/  @P3 BRA `(.L_x_4216) ;  /* 0x0000000400043947 */ /* 0x000fea0003800000 */
[--C-:B0-----:R-:W-:Y:S01]  /*9bb0*/  SHF.R.S32.HI R32, RZ, 0x1f, R42.reuse ;  /* 0x0000001fff207819 */ /* 0x101fe2000001142a */
[----:B------:R-:W-:Y:S01]  /*9bc0*/  ULDC.64 UR4, c[0x0][0x208] ;  /* 0x0000820000047ab9 */ /* 0x000fe20000000a00 */
[----:B------:R-:W-:-:S04]  /*9bd0*/  IADD3 R42, P3, P4, R108, R128, R42 ;  /* 0x000000806c2a7210 */ /* 0x000fc80007c7e02a */
[----:B------:R-:W-:Y:S02]  /*9be0*/  IADD3.X R45, R4, R45, R32, P3, P4 ;  /* 0x0000002d042d7210 */ /* 0x000fe40001fe8420 */
[----:B------:R-:W-:-:S04]  /*9bf0*/  LEA R120, P3, R42, R120, 0x1 ;  /* 0x000000782a787211 */ /* 0x000fc800078608ff */
[----:B------:R-:W-:-:S05]  /*9c00*/  LEA.HI.X R121, R42, R121, R45, 0x1, P3 ;  /* 0x000000792a797211 */ /* 0x000fca00018f0c2d */
[----:B--2---:R0:W-:Y:S01]  /*9c10*/  STG.E.128 desc[UR4][R120.64], R36 ;  /* 0x0000002478007986 */ /* 0x0041e2000c101d04 */
[----:B------:R-:W-:Y:S05]  /*9c20*/  BRA `(.L_x_4216) ;  /* 0x0000000000e47947 */ /* 0x000fea0003800000 */
.L_x_4183:
[----:B------:R-:W-:-:S04]  /*9c30*/  ULOP3.LUT UR4, UR60, 0x1, URZ, 0xfc, !UPT ;  /* 0x000000013c047892 */ /* 0x000fc8000f8efc3f */
[----:B------:R-:W-:-:S06]  /*9c40*/  UISETP.NE.AND UP0, UPT, UR4, 0x3, UPT ;  /* 0x000000030400788c */ /* 0x000fcc000bf05270 */
[----:B------:R-:W-:-:S13]  /*9c50*/  PLOP3.LUT P2, PT, PT, PT, UP0, 0x80, 0x0 ;  /* 0x000000000000781c */ /* 0x000fda0003f4f008 */
[----:B------:R-:W-:Y:S05]  /*9c60*/  @!P2 BRA `(.L_x_4268) ;  /* 0x000000000004a947 */ /* 0x000fea0003800000 */
[----:B------:R-:W-:Y:S01]  /*9c70*/  BPT.TRAP 0x1 ;  /* 0x000000040000795c */ /* 0x000fe20000300000 */
.L_x_4268:
[----:B------:R-:W-:Y:S01]  /*9c80*/  IMAD R89, R22, 0x8, R17 ;  /* 0x0000000816597824 */ /* 0x000fe200078e0211 */
[----:B------:R-:W-:Y:S01]  /*9c90*/  SHF.L.U32 R90, R204, 0x1f, RZ ;  /* 0x0000001fcc5a7819 */ /* 0x000fe200000006ff */
[----:B------:R-:W-:Y:S01]  /*9ca0*/  IMAD R88, R2, -0x60, R24 ;  /* 0xffffffa002587824 */ /* 0x000fe200078e0218 */
[----:B------:R-:W-:Y:S02]  /*9cb0*/  BSSY B1, `(.L_x_4269) ;  /* 0x0000004000017945 */ /* 0x000fe40003800000 */
[----:B------:R-:W0:Y:S02]  /*9cc0*/  SYNCS.PHASECHK.TRANS64.TRYWAIT P3, [R89+URZ+0x30890], R90 ;  /* 0x0308905a590075a7 */ /* 0x000e24000806017f */
[----:B------:R-:W-:Y:S01]  /*9cd0*/  VIMNMX R88, R88, 0x60, PT ;  /* 0x0000006058587848 */ /* 0x000fe20003fe0100 */
[----:B0-----:R-:W-:Y:S06]  /*9ce0*/  @!P3 BRA `(.L_x_4270) ;  /* 0x000001f400b0b947 */ /* 0x001fec0003800000 */
.L_x_4590:
[----:B------:R-:W-:Y:S05]  /*9cf0*/  BSYNC B1 ;  /* 0x0000000000017941 */ /* 0x000fea0003800000 */
.L_x_4269:
[----:B------:R-:W-:Y:S01]  /*9d00*/  ISETP.GE.AND P3, PT, R195, R88, PT ;  /* 0x00000058c300720c */ /* 0x000fe20003f66270 */
[----:B------:R-:W-:-:S12]  /*9d10*/  BSSY B1, `(.L_x_4271) ;  /* 0x0000015000017945 */ /* 0x000fd80003800000 */
[----:B------:R-:W-:Y:S05]  /*9d20*/  @P3 BRA `(.L_x_4272) ;  /* 0x00000000004c3947 */ /* 0x000fea0003800000 */
[----:B------:R-:W-:Y:S01]  /*9d30*/  ISETP.NE.AND P3, PT, R20, RZ, PT ;  /* 0x000000ff1400720c */ /* 0x000fe20003f65270 */
[----:B------:R-:W-:-:S12]  /*9d40*/  ULDC.64 UR4, c[0x0][0x208] ;  /* 0x0000820000047ab9 */ /* 0x000fd80000000a00 */
[----:B------:R-:W1:Y:S04]  /*9d50*/  @P3 LDS.128 R32, [R30+0x1e000] ;  /* 0x01e000001e203984 */ /* 0x000e680000000c00 */
[----:B-1----:R-:W-:Y:S01]  /*9d60*/  @P3 STG.E.128 desc[UR4][R38.64], R32 ;  /* 0x0000002026003986 */ /* 0x002fe2000c101d04 */
[----:B------:R-:W-:-:S13]  /*9d70*/  ISETP.NE.AND P3, PT, R21, RZ, PT ;  /* 0x000000ff1500720c */ /* 0x000fda0003f65270 */
        /* <DEDUP_REMOVED lines=13> */
[----:B-1----:R1:W-:Y:S02]  /*9e50*/  @P3 STG.E.128 desc[UR4][R38.64+0x140], R32 ;  /* 0x0001402026003986 */ /* 0x0023e4000c101d04 */
.L_x_4272:
[----:B------:R-:W-:Y:S05]  /*9e60*/  BSYNC B1 ;  /* 0x0000000000017941 */ /* 0x000fea0003800000 */
.L_x_4271:
[----:B------:R-:W-:-:S13]  /*9e70*/  ISETP.GE.AND P3, PT, R220, R88, PT ;  /* 0x00000058dc00720c */ /* 0x000fda0003f66270 */
[----:B------:R-:W-:Y:S05]  /*9e80*/  @P3 BRA `(.L_x_4216) ;  /* 0x00000000004c3947 */ /* 0x000fea0003800000 */
[----:B------:R-:W-:Y:S01]  /*9e90*/  ISETP.NE.AND P3, PT, R20, RZ, PT ;  /* 0x000000ff1400720c */ /* 0x000fe20003f65270 */
[----:B------:R-:W-:-:S12]  /*9ea0*/  ULDC.64 UR4, c[0x0][0x208] ;  /* 0x0000820000047ab9 */ /* 0x000fd80000000a00 */
[----:B-1----:R-:W1:Y:S04]  /*9eb0*/  @P3 LDS.128 R32, [R30+0x20000] ;  /* 0x020000001e203984 */ /* 0x002e680000000c00 */
        /* <DEDUP_REMOVED lines=16> */
.L_x_4216:
[----:B------:R-:W-:Y:S05]  /*9fc0*/  BSYNC B0 ;  /* 0x0000000000007941 */ /* 0x000fea0003800000 */
.L_x_4182:
        /* <DEDUP_REMOVED lines=17> */
.L_x_4274:
[----:B------:R-:W-:Y:S05]  /*a0e0*/  BSYNC B0 ;  /* 0x0000000000007941 */ /* 0x000fea0003800000 */
.L_x_4273:
[----:B------:R-:W1:Y:S01]  /*a0f0*/  SYNCS.PHASECHK.TRANS64.TRYWAIT P2, [R89+URZ+0x308b0], R90 ;  /* 0x0308b05a590075a7 */ /* 0x000e62000804017f */
[----:B------:R-:W-:Y:S01]  /*a100*/  ULDC UR61, c[0x0][0x2e4] ;  /* 0x0000b900003d7ab9 */ /* 0x000fe20000000800 */
[----:B------:R-:W-:Y:S01]  /*a110*/  ULDC.64 UR56, c[0x0][0x318] ;  /* 0x0000c60000387ab9 */ /* 0x000fe20000000a00 */
[----:B------:R-:W-:Y:S01]  /*a120*/  ULDC.64 UR58, c[0x0][0x308] ;  /* 0x0000c200003a7ab9 */ /* 0x000fe20000000a00 */
[----:B------:R-:W-:Y:S04]  /*a130*/  BSSY B0, `(.L_x_4275) ;  /* 0x0000002000007945 */ /* 0x000fe80003800000 */
[----:B-1----:R-:W-:Y:S05]  /*a140*/  @!P2 BRA `(.L_x_4276) ;  /* 0x000001f000aca947 */ /* 0x002fea0003800000 */
.L_x_4591:
[----:B------:R-:W-:Y:S05]  /*a150*/  BSYNC B0 ;  /* 0x0000000000007941 */ /* 0x000fea0003800000 */
.L_x_4275:
[----:B------:R-:W-:Y:S01]  /*a160*/  ISETP.GE.AND P2, PT, R195, R88, PT ;  /* 0x00000058c300720c */ /* 0x000fe20003f46270 */
[----:B------:R-:W-:Y:S01]  /*a170*/  BSSY B0, `(.L_x_4277) ;  /* 0x000001e000007945 */ /* 0x000fe20003800000 */
[----:B------:R-:W-:-:S11]  /*a180*/  IMAD.WIDE R36, R2, 0x60, R122 ;  /* 0x0000006002247825 */ /* 0x000fd600078e027a */
[----:B------:R-:W-:Y:S05]  /*a190*/  @P2 BRA `(.L_x_4278) ;  /* 0x00000000006c2947 */ /* 0x000fea0003800000 */
[----:B0-----:R-:W-:Y:S01]  /*a1a0*/  MOV R32, R106 ;  /* 0x0000006a00207202 */ /* 0x001fe20000000f00 */
[----:B------:R-:W-:Y:S01]  /*a1b0*/  IMAD R35, R37, UR56, RZ ;  /* 0x0000003825237c24 */ /* 0x000fe2000f8e02ff */
[----:B------:R-:W-:Y:S01]  /*a1c0*/  ULDC.64 UR4, c[0x0][0x208] ;  /* 0x0000820000047ab9 */ /* 0x000fe20000000a00 */
[----:B------:R-:W-:Y:S02]  /*a1d0*/  IMAD.MOV.U32 R33, RZ, RZ, R29 ;  /* 0x000000ffff217224 */ /* 0x000fe400078e001d */
[C---:B------:R-:W-:Y:S02]  /*a1e0*/  IMAD R35, R36.reuse, UR57, R35 ;  /* 0x0000003924237c24 */ /* 0x040fe4000f8e0223 */
[----:B------:R-:W-:-:S04]  /*a1f0*/  IMAD.WIDE.U32 R32, R36, UR56, R32 ;  /* 0x0000003824207c25 */ /* 0x000fc8000f8e0020 */
[----:B------:R-:W-:Y:S01]  /*a200*/  IMAD.IADD R33, R33, 0x1, R35 ;  /* 0x0000000121217824 */ /* 0x000fe200078e0223 */
[----:B------:R-:W-:-:S04]  /*a210*/  LEA R38, P2, R32, UR58, 0x1 ;  /* 0x0000003a20267c11 */ /* 0x000fc8000f8408ff */
[----:B------:R-:W-:Y:S02]  /*a220*/  LEA.HI.X R39, R32, UR59, R33, 0x1, P2 ;  /* 0x0000003b20277c11 */ /* 0x000fe400090f0c21 */
[----:B------:R-:W-:-:S13]  /*a230*/  ISETP.GE.AND P2, PT, R192, UR61, PT ;  /* 0x0000003dc0007c0c */ /* 0x000fda000bf46270 */
[----:B------:R-:W0:Y:S04]  /*a240*/  @!P2 LDS.128 R32, [R30] ;  /* 0x000000001e20a984 */ /* 0x000e280000000c00 */
[----:B0-----:R-:W-:Y:S01]  /*a250*/  @!P2 STG.E.128 desc[UR4][R38.64], R32 ;  /* 0x000000202600a986 */ /* 0x001fe2000c101d04 */
[----:B------:R-:W-:-:S13]  /*a260*/  ISETP.GE.AND P2, PT, R198, UR61, PT ;  /* 0x0000003dc6007c0c */ /* 0x000fda000bf46270 */
[----:B------:R-:W0:Y:S04]  /*a270*/  @!P2 LDS.128 R32, [R31] ;  /* 0x000000001f20a984 */ /* 0x000e280000000c00 */
[----:B0-----:R-:W-:Y:S01]  /*a280*/  @!P2 STG.E.128 desc[UR4][R38.64+0x40], R32 ;  /* 0x000040202600a986 */ /* 0x001fe2000c101d04 */
[----:B------:R-:W-:-:S13]  /*a290*/  ISETP.GE.AND P2, PT, R199, UR61, PT ;  /* 0x0000003dc7007c0c */ /* 0x000fda000bf46270 */
[----:B------:R-:W0:Y:S04]  /*a2a0*/  @!P2 LDS.128 R32, [R30+0x3000] ;  /* 0x003000001e20a984 */ /* 0x000e280000000c00 */
        /* <DEDUP_REMOVED lines=9> */
[----:B0-----:R2:W-:Y:S02]  /*a340*/  @!P2 STG.E.128 desc[UR4][R38.64+0x140], R32 ;  /* 0x000140202600a986 */ /* 0x0015e4000c101d04 */
.L_x_4278:
[----:B------:R-:W-:Y:S05]  /*a350*/  BSYNC B0 ;  /* 0x0000000000007941 */ /* 0x000fea0003800000 */
.L_x_4277:
[----:B------:R-:W-:Y:S01]  /*a360*/  ISETP.GE.AND P2, PT, R220, R88, PT ;  /* 0x00000058dc00720c */ /* 0x000fe20003f46270 */
[----:B------:R-:W-:-:S12]  /*a370*/  BSSY B0, `(.L_x_4279) ;  /* 0x000001f000007945 */ /* 0x000fd80003800000 */
[----:B------:R-:W-:Y:S05]  /*a380*/  @P2 BRA `(.L_x_4280) ;  /* 0x0000000000742947 */ /* 0x000fea0003800000 */
[----:B--2---:R-:W-:Y:S01]  /*a390*/  IADD3 R35, P2, R36, 0x40, RZ ;  /* 0x0000004024237810 */ /* 0x004fe20007f5e0ff */
[----:B------:R-:W-:Y:S01]  /*a3a0*/  IMAD.MOV.U32 R33, RZ, RZ, R29 ;  /* 0x000000ffff217224 */ /* 0x000fe200078e001d */
[----:B0-----:R-:W-:Y:S01]  /*a3b0*/  MOV R32, R106 ;  /* 0x0000006a00207202 */ /* 0x001fe20000000f00 */
[----:B------:R-:W-:Y:S02]  /*a3c0*/  ULDC.64 UR4, c[0x0][0x208] ;  /* 0x0000820000047ab9 */ /* 0x000fe40000000a00 */
[----:B------:R-:W-:Y:S02]  /*a3d0*/  IMAD.X R36, RZ, RZ, R37, P2 ;  /* 0x000000ffff247224 */ /* 0x000fe400010e0625 */
[----:B------:R-:W-:-:S04]  /*a3e0*/  IMAD.WIDE.U32 R32, R35, UR56, R32 ;  /* 0x0000003823207c25 */ /* 0x000fc8000f8e0020 */
[----:B------:R-:W-:-:S04]  /*a3f0*/  IMAD R36, R36, UR56, RZ ;  /* 0x0000003824247c24 */ /* 0x000fc8000f8e02ff */
[----:B------:R-:W-:Y:S01]  /*a400*/  IMAD R35, R35, UR57, R36 ;  /* 0x0000003923237c24 */ /* 0x000fe2000f8e0224 */
[----:B------:R-:W-:-:S03]  /*a410*/  LEA R36, P2, R32, UR58, 0x1 ;  /* 0x0000003a20247c11 */ /* 0x000fc6000f8408ff */
[----:B------:R-:W-:-:S05]  /*a420*/  IMAD.IADD R33, R33, 0x1, R35 ;  /* 0x0000000121217824 */ /* 0x000fca00078e0223 */
[----:B------:R-:W-:Y:S02]  /*a430*/  LEA.HI.X R37, R32, UR59, R33, 0x1, P2 ;  /* 0x0000003b20257c11 */ /* 0x000fe400090f0c21 */
        /* <DEDUP_REMOVED lines=18> */
.L_x_4280:
[----:B------:R-:W-:Y:S05]  /*a560*/  BSYNC B0 ;  /* 0x0000000000007941 */ /* 0x000fea0003800000 */
.L_x_4279:
[----:B------:R-:W-:Y:S01]  /*a570*/  @!PT LDS RZ, [RZ] ;  /* 0x00000000fffff984 */ /* 0x000fe20000000800 */
[----:B------:R-:W-:Y:S01]  /*a580*/  @!PT LDS RZ, [RZ] ;  /* 0x00000000fffff984 */ /* 0x000fe20000000800 */
[----:B------:R-:W-:Y:S01]  /*a590*/  @!PT LDS RZ, [RZ] ;  /* 0x00000000fffff984 */ /* 0x000fe20000000800 */
[----:B------:R-:W-:Y:S01]  /*a5a0*/  @!PT LDS RZ, [RZ] ;  /* 0x00000000fffff984 */ /* 0x000fe20000000800 */
[----:B------:R4:W-:Y:S06]  /*a5b0*/  MEMBAR.ALL.CTA ;  /* 0x0000000000007992 */ /* 0x0009ec0000008000 */
[----:B----4-:R-:W4:Y:S01]  /*a5c0*/  FENCE.VIEW.ASYNC.S ;  /* 0x00000000000073c6 */ /* 0x010f220000000000 */
[----:B-1----:R-:W-:Y:S01]  /*a5d0*/  @!P3 VIADD R89, R89, 0x308c0 ;  /* 0x000308c05959b836 */ /* 0x002fe20000000000 */
[----:B----4-:R1:W-:Y:S01]  /*a5e0*/  BAR.SYNC.DEFER_BLOCKING R151, 0x80 ;  /* 0x000200970000751d */ /* 0x0103e20000010000 */
[----:B------:R-:W-:-:S03]  /*a5f0*/  LOP3.LUT P4, RZ, R16, 0x2, RZ, 0xc0, !PT ;  /* 0x0000000210ff7812 */ /* 0x000fc6000788c0ff */
[----:B------:R-:W-:Y:S02]  /*a600*/  @!P3 PRMT R89, RZ, 0x654, R89 ;  /* 0x00000654ff59b816 */ /* 0x000fe40000000059 */
[----:B------:R-:W-:Y:S02]  /*a610*/  IADD3 R22, R22, 0x1, RZ ;  /* 0x0000000116167810 */ /* 0x000fe40007ffe0ff */
[----:B------:R-:W-:Y:S01]  /*a620*/  PLOP3.LUT P2, PT, PT, PT, PT, 0x8, 0x0 ;  /* 0x000000000000781c */ /* 0x000fe20003f4e170 */
[----:B------:R1:W-:Y:S01]  /*a630*/  @!P3 SYNCS.ARRIVE.TRANS64.RED.A1T0 RZ, [R89+URZ], RZ ;  /* 0x000000ff59ffb9a7 */ /* 0x0003e2000810043f */
[----:B------:R-:W-:-:S04]  /*a640*/  ISETP.NE.AND P3, PT, R22, 0x2, PT ;  /* 0x000000021600780c */ /* 0x000fc80003f65270 */
[----:B------:R-:W-:Y:S02]  /*a650*/  SEL R31, RZ, 0x1, P3 ;  /* 0x00000001ff1f7807 */ /* 0x000fe40001800000 */
[----:B------:R-:W-:Y:S02]  /*a660*/  SEL R22, R22, RZ, P3 ;  /* 0x000000ff16167207 */ /* 0x000fe40001800000 */
[----:B------:R-:W-:Y:S01]  /*a670*/  LOP3.LUT R204, R204, R31, RZ, 0x3c, !PT ;  /* 0x0000001fcccc7212 */ /* 0x000fe200078e3cff */
[----:B-1----:R-:W-:Y:S06]  /*a680*/  @P4 BRA `(.L_x_4281) ;  /* 0xffffff8000d04947 */ /* 0x002fec000383ffff */
.L_x_4177:
[----:B------:R-:W1:Y:S01]  /*a690*/  LDC.64 R4, c[0x0][0x9e0] ;  /* 0x00027800ff047b82 */ /* 0x000e620000000a00 */
[----:B------:R-:W-:Y:S01]  /*a6a0*/  BSSY B0, `(.L_x_4282) ;  /* 0x0000005000007945 */ /* 0x000fe20003800000 */
[----:B-1----:R-:W-:-:S03]  /*a6b0*/  ISETP.GE.AND P0, PT, R5, 0x1, PT ;  /* 0x000000010500780c */ /* 0x002fc60003f06270 */
[----:B------:R-:W-:Y:S10]  /*a6c0*/  @P2 BRA `(.L_x_4283) ;  /* 0x0000000000082947 */ /* 0x000ff40003800000 */
[----:B------:R-:W1:Y:S02]  /*a6d0*/  FENCE.VIEW.ASYNC.G ;  /* 0x00000000000073c6 */ /* 0x000e640000000100 */
[----:B-1----:R-:W-:Y:S06]  /*a6e0*/  BAR.ARV 0xc, 0x120 ;  /* 0x0304800000007b1d */ /* 0x002fec0000002000 */
.L_x_4283:
[----:B------:R-:W-:Y:S05]  /*a6f0*/  BSYNC B0 ;  /* 0x0000000000007941 */ /* 0x000fea0003800000 */
.L_x_4282:
[----:B------:R-:W-:Y:S01]  /*a700*/  IMAD.IADD R0, R146, 0x1, R4 ;  /* 0x0000000192007824 */ /* 0x000fe200078e0204 */
[----:B------:R-:W-:Y:S06]  /*a710*/  @!P0 BRA `(.L_x_4284) ;  /* 0x0000000000488947 */ /* 0x000fec0003800000 */
[C---:B------:R-:W-:Y:S01]  /*a720*/  ISETP.GT.AND P1, PT, R146.reuse, RZ, PT ;  /* 0x000000ff9200720c */ /* 0x040fe20003f24270 */
[----:B------:R-:W-:Y:S01]  /*a730*/  BSSY B0, `(.L_x_4285) ;  /* 0x000000e000007945 */ /* 0x000fe20003800000 */
[----:B------:R-:W-:-:S11]  /*a740*/  VIADD R2, R146, 0xffffffff ;  /* 0xffffffff92027836 */ /* 0x000fd60000000000 */
        /* <DEDUP_REMOVED lines=8> */
.L_x_4286:
[----:B------:R-:W-:-:S13]  /*a7d0*/  ISETP.NE.AND P1, PT, R5, 0x1, PT ;  /* 0x000000010500780c */ /* 0x000fda0003f25270 */
[----:B------:R-:W1:Y:S02]  /*a7e0*/  @P1 LDC.64 R6, c[0x0][0x9e8] ;  /* 0x00027a00ff061b82 */ /* 0x000e640000000a00 */
[----:B-1----:R-:W-:-:S05]  /*a7f0*/  @P1 IMAD.HI.U32 R4, R2, R6, RZ ;  /* 0x0000000602041227 */ /* 0x002fca00078e00ff */
[----:B------:R-:W-:-:S07]  /*a800*/  @P1 SHF.R.U32.HI R2, RZ, R7, R4 ;  /* 0x00000007ff021219 */ /* 0x000fce0000011604 */
.L_x_4287:
[----:B------:R-:W-:Y:S05]  /*a810*/  BSYNC B0 ;  /* 0x0000000000007941 */ /* 0x000fea0003800000 */
.L_x_4285:
[----:B------:R-:W-:-:S05]  /*a820*/  IMAD R3, R2, R5, R5 ;  /* 0x0000000502037224 */ /* 0x000fca00078e0205 */
[----:B------:R-:W-:-:S07]  /*a830*/  VIMNMX R0, R0, R3, PT ;  /* 0x0000000300007248 */ /* 0x000fce0003fe0100 */
.L_x_4284:
[----:B------:R-:W-:Y:S01]  /*a840*/  IADD3 R0, R0, 0x5f, RZ ;  /* 0x0000005f00007810 */ /* 0x000fe20007ffe0ff */
[----:B------:R-:W-:-:S04]  /*a850*/  ULDC UR4, c[0x0][0x9dc] ;  /* 0x0002770000047ab9 */ /* 0x000fc80000000800 */
[----:B------:R-:W-:-:S05]  /*a860*/  IMAD.HI R0, R0, 0x2aaaaaab, RZ ;  /* 0x2aaaaaab00007827 */ /* 0x000fca00078e02ff */
[----:B------:R-:W-:-:S04]  /*a870*/  SHF.R.U32.HI R3, RZ, 0x1f, R0 ;  /* 0x0000001fff037819 */ /* 0x000fc80000011600 */
[----:B------:R-:W-:Y:S01]  /*a880*/  LEA.HI.SX32 R3, R0, R3, 0x1c ;  /* 0x0000000300037211 */ /* 0x000fe200078fe2ff */
[----:B------:R-:W-:-:S03]  /*a890*/  VIADD R0, R145, -UR4 ;  /* 0x8000000491007c36 */ /* 0x000fc60008000000 */
[----:B------:R-:W-:Y:S01]  /*a8a0*/  VIMNMX R150, R150, R3, PT ;  /* 0x0000000396967248 */ /* 0x000fe20003fe0100 */
        /* <DEDUP_REMOVED lines=11> */
.L_x_4290:
[----:B------:R-:W-:-:S13]  /*a960*/  ISETP.NE.AND P0, PT, R5, 0x1, PT ;  /* 0x000000010500780c */ /* 0x000fda0003f05270 */
[----:B------:R-:W1:Y:S02]  /*a970*/  @P0 LDC.64 R2, c[0x0][0x9e8] ;  /* 0x00027a00ff020b82 */ /* 0x000e640000000a00 */
[----:B-1----:R-:W-:-:S05]  /*a980*/  @P0 IMAD.HI.U32 R2, R145, R2, RZ ;  /* 0x0000000291020227 */ /* 0x002fca00078e00ff */
[----:B------:R-:W-:-:S07]  /*a990*/  @P0 SHF.R.U32.HI R145, RZ, R3, R2 ;  /* 0x00000003ff910219 */ /* 0x000fce0000011602 */
.L_x_4291:
[----:B------:R-:W-:Y:S05]  /*a9a0*/  BSYNC B0 ;  /* 0x0000000000007941 */ /* 0x000fea0003800000 */
.L_x_4289:
[----:B------:R-:W-:-:S05]  /*a9b0*/  IMAD R145, R145, R5, RZ ;  /* 0x0000000591917224 */ /* 0x000fca00078e02ff */
[----:B------:R-:W-:-:S07]  /*a9c0*/  VIMNMX R0, R0, R145, !PT ;  /* 0x0000009100007248 */ /* 0x000fce0007fe0100 */
.L_x_4288:
[----:B------:R-:W-:Y:S01]  /*a9d0*/  IMAD.HI R2, R0, 0x2aaaaaab, RZ ;  /* 0x2aaaaaab00027827 */ /* 0x000fe200078e02ff */
[----:B------:R-:W-:Y:S02]  /*a9e0*/  PLOP3.LUT P0, PT, PT, PT, PT, 0x80, 0x0 ;  /* 0x000000000000781c */ /* 0x000fe40003f0f070 */
[----:B------:R-:W-:Y:S02]  /*a9f0*/  CS2R R118, SRZ ;  /* 0x0000000000767805 */ /* 0x000fe4000001ff00 */
[----:B------:R-:W-:Y:S01]  /*aa00*/  CS2R R116, SRZ ;  /* 0x0000000000747805 */ /* 0x000fe2000001ff00 */
[----:B------:R-:W-:Y:S01]  /*aa10*/  IMAD.MOV.U32 R0, RZ, RZ, RZ ;  /* 0x000000ffff007224 */ /* 0x000fe200078e00ff */
[----:B------:R-:W-:Y:S02]  /*aa20*/  SHF.R.U32.HI R3, RZ, 0x1f, R2 ;  /* 0x0000001fff037819 */ /* 0x000fe40000011602 */
[----:B------:R-:W-:Y:S02]  /*aa30*/  CS2R R114, SRZ ;  /* 0x0000000000727805 */ /* 0x000fe4000001ff00 */
[----:B------:R-:W-:-:S02]  /*aa40*/  CS2R R112, SRZ ;  /* 0x0000000000707805 */ /* 0x000fc4000001ff00 */
[----:B------:R-:W-:Y:S02]  /*aa50*/  CS2R R106, SRZ ;  /* 0x00000000006a7805 */ /* 0x000fe4000001ff00 */
[----:B------:R-:W-:Y:S02]  /*aa60*/  LEA.HI.SX32 R211, R2, R3, 0x1c ;  /* 0x0000000302d37211 */ /* 0x000fe400078fe2ff */
[----:B------:R-:W-:Y:S01]  /*aa70*/  CS2R R2, SRZ ;  /* 0x0000000000027805 */ /* 0x000fe2000001ff00 */
[----:B------:R-:W-:Y:S01]  /*aa80*/  IMAD.MOV.U32 R110, RZ, RZ, RZ ;  /* 0x000000ffff6e7224 */ /* 0x000fe200078e00ff */
[----:B------:R-:W-:Y:S02]  /*aa90*/  CS2R R108, SRZ ;  /* 0x00000000006c7805 */ /* 0x000fe4000001ff00 */
[----:B------:R-:W-:Y:S02]  /*aaa0*/  VIMNMX R211, RZ, R211, !PT ;  /* 0x000000d3ffd37248 */ /* 0x000fe40007fe0100 */
[----:B------:R-:W-:-:S02]  /*aab0*/  CS2R R54, SRZ ;  /* 0x0000000000367805 */ /* 0x000fc4000001ff00 */
[----:B------:R-:W-:Y:S02]  /*aac0*/  CS2R R104, SRZ ;  /* 0x0000000000687805 */ /* 0x000fe4000001ff00 */
[----:B------:R-:W-:Y:S02]  /*aad0*/  MOV R103, RZ ;  /* 0x000000ff00677202 */ /* 0x000fe40000000f00 */
[----:B------:R-:W-:Y:S02]  /*aae0*/  CS2R R98, SRZ ;  /* 0x0000000000627805 */ /* 0x000fe4000001ff00 */
[----:B------:R-:W-:Y:S02]  /*aaf0*/  ISETP.GT.AND P1, PT, R150, R211, PT ;  /* 0x000000d39600720c */ /* 0x000fe40003f24270 */
[----:B------:R-:W-:Y:S02]  /*ab00*/  CS2R R100, SRZ ;  /* 0x0000000000647805 */ /* 0x000fe4000001ff00 */
[----:B------:R-:W-:Y:S01]  /*ab10*/  CS2R R96, SRZ ;  /* 0x0000000000607805 */ /* 0x000fe2000001ff00 */
[----:B------:R-:W-:Y:S01]  /*ab20*/  IMAD.MOV.U32 R95, RZ, RZ, RZ ;  /* 0x000000ffff5f7224 */ /* 0x000fe200078e00ff */
[----:B------:R-:W-:-:S02]  /*ab30*/  CS2R R90, SRZ ;  /* 0x00000000005a7805 */ /* 0x000fc4000001ff00 */
[----:B------:R-:W-:Y:S02]  /*ab40*/  CS2R R92, SRZ ;  /* 0x00000000005c7805 */ /* 0x000fe4000001ff00 */
[----:B------:R-:W-:Y:S02]  /*ab50*/  CS2R R62, SRZ ;  /* 0x00000000003e7805 */ /* 0x000fe4000001ff00 */
[----:B------:R-:W-:Y:S01]  /*ab60*/  CS2R R88, SRZ ;  /* 0x0000000000587805 */ /* 0x000fe2000001ff00 */
[----:B------:R-:W-:Y:S01]  /*ab70*/  IMAD.MOV.U32 R87, RZ, RZ, RZ ;  /* 0x000000ffff577224 */ /* 0x000fe200078e00ff */
[----:B------:R-:W-:Y:S02]  /*ab80*/  CS2R R82, SRZ ;  /* 0x0000000000527805 */ /* 0x000fe4000001ff00 */
[----:B------:R-:W-:Y:S02]  /*ab90*/  CS2R R84, SRZ ;  /* 0x0000000000547805 */ /* 0x000fe4000001ff00 */
        /* <DEDUP_REMOVED lines=22> */
[----:B---3--:R-:W-:Y:S02]  /*ad00*/  CS2R R36, SRZ ;  /* 0x0000000000247805 */ /* 0x008fe4000001ff00 */
[----:B------:R-:W-:Y:S02]  /*ad10*/  CS2R R132, SRZ ;  /* 0x0000000000847805 */ /* 0x000fe4000001ff00 */
[----:B------:R-:W-:Y:S02]  /*ad20*/  CS2R R122, SRZ ;  /* 0x00000000007a7805 */ /* 0x000fe4000001ff00 */
[----:B0-2---:R-:W-:Y:S02]  /*ad30*/  CS2R R32, SRZ ;  /* 0x0000000000207805 */ /* 0x005fe4000001ff00 */
[----:B------:R-:W-:-:S02]  /*ad40*/  MOV R6, RZ ;  /* 0x000000ff00067202 */ /* 0x000fc40000000f00 */
[----:B------:R-:W-:Y:S01]  /*ad50*/  CS2R R28, SRZ ;  /* 0x00000000001c7805 */ /* 0x000fe2000001ff00 */
[----:B------:R-:W-:Y:S01]  /*ad60*/  IMAD.MOV.U32 R134, RZ, RZ, RZ ;  /* 0x000000ffff867224 */ /* 0x000fe200078e00ff */
        /* <DEDUP_REMOVED lines=30> */
.L_x_4293:
        /* <DEDUP_REMOVED lines=12> */
.L_x_4297:
[----:B-1----:R1:W2:Y:S02]  /*b010*/  SYNCS.PHASECHK.TRANS64.TRYWAIT P0, [R17+URZ+0x30800], R0 ;  /* 0x03080000110075a7 */ /* 0x0022a4000800017f */
[----:B--2---:R-:W-:Y:S05]  /*b020*/  @!P0 NANOSLEEP.SYNCS 0x989680 ;  /* 0x009896800000895d */ /* 0x004fea0003900000 */
[----:B------:R-:W2:Y:S02]  /*b030*/  @!P0 SYNCS.PHASECHK.TRANS64 P0, [R17+URZ+0x30800], R0 ;  /* 0x03080000110085a7 */ /* 0x000ea4000800007f */
[----:B--2---:R-:W-:Y:S05]  /*b040*/  @!P0 BRA `(.L_x_4297) ;  /* 0xfffffffc00f08947 */ /* 0x004fea000383ffff */
.L_x_4296:
[----:B------:R-:W-:Y:S05]  /*b050*/  BSYNC B0 ;  /* 0x0000000000007941 */ /* 0x000fea0003800000 */
.L_x_4295:
[----:B------:R-:W-:Y:S05]  /*b060*/  BRA `(.L_x_4298) ;  /* 0x0000006c00247947 */ /* 0x000fea0003800000 */
.L_x_4294:
[----:B------:R-:W2:Y:S01]  /*b070*/  LDL R0, [R1+0x3c] ;  /* 0x00003c0001007983 */ /* 0x000ea20000100800 */
[----:B------:R-:W0:Y:S01]  /*b080*/  LDC.64 R10, c[0x0][0x3d8] ;  /* 0x0000f600ff0a7b82 */ /* 0x000e220000000a00 */
[----:B-----5:R-:W-:Y:S01]  /*b090*/  SHF.R.S32.HI R9, RZ, 0x1f, R144 ;  /* 0x0000001fff097819 */ /* 0x020fe20000011490 */
[--C-:B------:R-:W-:Y:S01]  /*b0a0*/  IMAD.MOV.U32 R2, RZ, RZ, R18.reuse ;  /* 0x000000ffff027224 */ /* 0x100fe200078e0012 */
[----:B------:R-:W-:Y:S02]  /*b0b0*/  SHF.R.S32.HI R3, RZ, 0x1f, R18 ;  /* 0x0000001fff037819 */ /* 0x000fe40000011412 */
[----:B------:R-:W-:-:S03]  /*b0c0*/  SHF.R.S32.HI R7, RZ, 0x1f, R192 ;  /* 0x0000001fff077819 */ /* 0x000fc600000114c0 */
[----:B------:R-:W1:Y:S01]  /*b0d0*/  LDC.64 R12, c[0x0][0x3e8] ;  /* 0x0000fa00ff0c7b82 */ /* 0x000e620000000a00 */
[-C--:B0-----:R-:W-:Y:S01]  /*b0e0*/  IMAD R6, R221, R10.reuse, RZ ;  /* 0x0000000add067224 */ /* 0x081fe200078e02ff */
[----:B------:R-:W-:Y:S01]  /*b0f0*/  SHF.L.U64.HI R74, R10, 0x6, R11 ;  /* 0x000000060a4a7819 */ /* 0x000fe2000001020b */
[----:B------:R-:W-:-:S04]  /*b100*/  IMAD.WIDE.U32 R72, R144, R10, RZ ;  /* 0x0000000a90487225 */ /* 0x000fc800078e00ff */
[----:B------:R-:W-:Y:S01]  /*b110*/  IMAD.WIDE.U32 R4, R195, R10, R2 ;  /* 0x0000000ac3047225 */ /* 0x000fe200078e0002 */
[----:B-1----:R-:W-:-:S03]  /*b120*/  SHF.L.U64.HI R69, R12, 0x6, R13 ;  /* 0x000000060c457819 */ /* 0x002fc6000001020d */
[C---:B------:R-:W-:Y:S01]  /*b130*/  IMAD R83, R195.reuse, R11, R6 ;  /* 0x0000000bc3537224 */ /* 0x040fe200078e0206 */
[----:B------:R-:W-:Y:S01]  /*b140*/  IADD3 R79, P0, R4, R72, RZ ;  /* 0x00000048044f7210 */ /* 0x000fe20007f1e0ff */
[----:B------:R-:W-:Y:S02]  /*b150*/  IMAD.MOV.U32 R6, RZ, RZ, R192 ;  /* 0x000000ffff067224 */ /* 0x000fe400078e00c0 */
[----:B------:R-:W-:-:S04]  /*b160*/  IMAD.WIDE.U32 R2, R195, R12, R2 ;  /* 0x0000000cc3027225 */ /* 0x000fc800078e0002 */
[----:B------:R-:W-:Y:S02]  /*b170*/  IMAD.SHL.U32 R76, R10, 0x40, RZ ;  /* 0x000000400a4c7824 */ /* 0x000fe400078e00ff */
[----:B------:R-:W-:Y:S01]  /*b180*/  IMAD.SHL.U32 R75, R12, 0x40, RZ ;  /* 0x000000400c4b7824 */ /* 0x000fe200078e00ff */
[----:B--2---:R-:W-:Y:S01]  /*b190*/  R2UR UR4, R0 ;  /* 0x00000000000472ca */ /* 0x004fe200000e0000 */
[C---:B------:R-:W-:Y:S02]  /*b1a0*/  IMAD R0, R9.reuse, R10, RZ ;  /* 0x0000000a09007224 */ /* 0x040fe400078e02ff */
[----:B------:R-:W-:Y:S02]  /*b1b0*/  IMAD R9, R9, R12, RZ ;  /* 0x0000000c09097224 */ /* 0x000fe400078e02ff */
[C---:B------:R-:W-:Y:S02]  /*b1c0*/  IMAD R61, R144.reuse, R11, R0 ;  /* 0x0000000b903d7224 */ /* 0x040fe400078e0200 */
[----:B------:R-:W-:-:S02]  /*b1d0*/  IMAD R9, R144, R13, R9 ;  /* 0x0000000d90097224 */ /* 0x000fc400078e0209 */
[----:B------:R-:W-:Y:S02]  /*b1e0*/  IMAD.IADD R61, R61, 0x1, R73 ;  /* 0x000000013d3d7824 */ /* 0x000fe400078e0249 */
[----:B------:R-:W-:Y:S02]  /*b1f0*/  IMAD R0, R221, R12, RZ ;  /* 0x0000000cdd007224 */ /* 0x000fe400078e02ff */
[----:B------:R-:W-:Y:S01]  /*b200*/  ULOP3.LUT UP0, URZ, UR4, 0x3ff, URZ, 0xc0, !UPT ;  /* 0x000003ff043f7892 */ /* 0x000fe2000f80c03f */
[----:B------:R-:W-:Y:S01]  /*b210*/  IADD3.X R81, R61, R5, R83, P0, !PT ;  /* 0x000000053d517210 */ /* 0x000fe200007fe453 */
[----:B------:R-:W-:-:S04]  /*b220*/  IMAD.WIDE.U32 R4, R195, R10, R6 ;  /* 0x0000000ac3047225 */ /* 0x000fc800078e0006 */
[----:B------:R-:W-:Y:S01]  /*b230*/  IMAD.WIDE.U32 R144, R144, R12, RZ ;  /* 0x0000000c90907225 */ /* 0x000fe200078e00ff */
[----:B------:R-:W-:-:S03]  /*b240*/  IADD3 R71, P1, R4, R72, RZ ;  /* 0x0000004804477210 */ /* 0x000fc60007f3e0ff */
[----:B------:R-:W-:Y:S01]  /*b250*/  IMAD.WIDE.U32 R6, R195, R12, R6 ;  /* 0x0000000cc3067225 */ /* 0x000fe200078e0006 */
[----:B------:R-:W-:Y:S02]  /*b260*/  IADD3.X R83, R61, R83, R5, P1, !PT ;  /* 0x000000533d537210 */ /* 0x000fe40000ffe405 */
[----:B------:R-:W-:Y:S01]  /*b270*/  PLOP3.LUT P1, PT, PT, PT, UP0, 0x80, 0x0 ;  /* 0x000000000000781c */ /* 0x000fe20003f2f008 */
[----:B------:R-:W-:Y:S01]  /*b280*/  IMAD R0, R195, R13, R0 ;  /* 0x0000000dc3007224 */ /* 0x000fe200078e0200 */
[----:B------:R-:W-:Y:S02]  /*b290*/  IADD3 R77, R9, R145, RZ ;  /* 0x00000091094d7210 */ /* 0x000fe40007ffe0ff */
[-C--:B------:R-:W-:Y:S02]  /*b2a0*/  IADD3 R60, P0, R2, R144.reuse, RZ ;  /* 0x00000090023c7210 */ /* 0x080fe40007f1e0ff */
[----:B------:R-:W-:Y:S02]  /*b2b0*/  IADD3 R70, P2, R6, R144, RZ ;  /* 0x0000009006467210 */ /* 0x000fe40007f5e0ff */
[----:B------:R-:W-:-:S02]  /*b2c0*/  IADD3.X R78, R77, R3, R0, P0, !PT ;  /* 0x000000034d4e7210 */ /* 0x000fc400007fe400 */
[----:B------:R-:W-:-:S03]  /*b2d0*/  IADD3.X R80, R77, R0, R7, P2, !PT ;  /* 0x000000004d507210 */ /* 0x000fc600017fe407 */
        /* <DEDUP_REMOVED lines=17> */
.L_x_4299:
[----:B------:R-:W0:Y:S01]  /*b3f0*/  LDC.64 R12, c[0x0][0x3d8] ;  /* 0x0000f600ff0c7b82 */ /* 0x000e220000000a00 */
[----:B------:R-:W-:Y:S01]  /*b400*/  SHF.R.S32.HI R5, RZ, 0x1f, R201 ;  /* 0x0000001fff057819 */ /* 0x000fe200000114c9 */
[----:B------:R-:W-:Y:S01]  /*b410*/  ULDC.U8 UR4, c[0x0][0x3f0] ;  /* 0x0000fc0000047ab9 */ /* 0x000fe20000000000 */
[----:B------:R-:W-:Y:S01]  /*b420*/  BSSY B0, `(.L_x_4300) ;  /* 0x0000685000007945 */ /* 0x000fe20003800000 */
[----:B------:R-:W-:-:S04]  /*b430*/  ISETP.NE.AND P0, PT, RZ, UR4, PT ;  /* 0x00000004ff007c0c */ /* 0x000fc8000bf05270 */
[----:B------:R-:W1:Y:S01]  /*b440*/  LDC.64 R2, c[0x0][0x3e8] ;  /* 0x0000fa00ff027b82 */ /* 0x000e620000000a00 */
[----:B0-----:R-:W-:-:S04]  /*b450*/  IMAD R0, R5, R12, RZ ;  /* 0x0000000c05007224 */ /* 0x001fc800078e02ff */
[C---:B------:R-:W-:Y:S02]  /*b460*/  IMAD R9, R201.reuse, R13, R0 ;  /* 0x0000000dc9097224 */ /* 0x040fe400078e0200 */
[----:B------:R-:W-:Y:S02]  /*b470*/  IMAD R0, R201, -0x80, R197 ;  /* 0xffffff80c9007824 */ /* 0x000fe400078e02c5 */
[----:B-1----:R-:W-:Y:S02]  /*b480*/  IMAD R8, R5, R2, RZ ;  /* 0x0000000205087224 */ /* 0x002fe400078e02ff */
[----:B------:R-:W-:Y:S01]  /*b490*/  IMAD.WIDE.U32 R4, R201, R12, RZ ;  /* 0x0000000cc9047225 */ /* 0x000fe200078e00ff */
[----:B------:R-:W-:-:S03]  /*b4a0*/  VIMNMX R10, R0, 0x80, PT ;  /* 0x00000080000a7848 */ /* 0x000fc60003fe0100 */
[----:B------:R-:W-:Y:S01]  /*b4b0*/  IMAD.WIDE.U32 R6, R201, R2, RZ ;  /* 0x00000002c9067225 */ /* 0x000fe200078e00ff */
[----:B------:R-:W-:-:S03]  /*b4c0*/  IADD3 R9, R5, R9, RZ ;  /* 0x0000000905097210 */ /* 0x000fc60007ffe0ff */
[----:B------:R-:W-:Y:S01]  /*b4d0*/  IMAD R11, R201, R3, R8 ;  /* 0x00000003c90b7224 */ /* 0x000fe200078e0208 */
[C---:B------:R-:W-:Y:S01]  /*b4e0*/  SHF.L.U64.HI R82, R4.reuse, 0x7, R9 ;  /* 0x0000000704527819 */ /* 0x040fe20000010209 */
[----:B------:R-:W-:Y:S02]  /*b4f0*/  IMAD.SHL.U32 R84, R4, 0x80, RZ ;  /* 0x0000008004547824 */ /* 0x000fe400078e00ff */
[----:B------:R-:W-:Y:S02]  /*b500*/  IMAD.IADD R5, R7, 0x1, R11 ;  /* 0x0000000107057824 */ /* 0x000fe400078e020b */
[----:B------:R-:W-:-:S03]  /*b510*/  IMAD.SHL.U32 R87, R6, 0x80, RZ ;  /* 0x0000008006577824 */ /* 0x000fc600078e00ff */
[----:B------:R-:W-:Y:S01]  /*b520*/  SHF.L.U64.HI R85, R6, 0x7, R5 ;  /* 0x0000000706557819 */ /* 0x000fe20000010205 */
[----:B------:R-:W-:Y:S06]  /*b530*/  @!P0 BRA `(.L_x_4301) ;  /* 0x0000003000f48947 */ /* 0x000fec0003800000 */
[----:B------:R-:W0:Y:S01]  /*b540*/  LDC R80, c[0x0][0x428] ;  /* 0x00010a00ff507b82 */ /* 0x000e220000000800 */
        /* <DEDUP_REMOVED lines=18> */
[C---:B------:R-:W-:Y:S01]  /*b670*/  VIADD R7, R18.reuse, 0x20 ;  /* 0x0000002012077836 */ /* 0x040fe20000000000 */
[----:B------:R-:W-:Y:S01]  /*b680*/  IADD3 R6, R18, 0x10, RZ ;  /* 0x0000001012067810 */ /* 0x000fe20007ffe0ff */
[----:B------:R-:W-:Y:S01]  /*b690*/  ULDC UR6, c[0x0][0x3d4] ;  /* 0x0000f50000067ab9 */ /* 0x000fe20000000800 */
[----:B------:R-:W-:Y:S01]  /*b6a0*/  IMAD.X R5, R82, 0x1, R81, P1 ;  /* 0x0000000152057824 */ /* 0x000fe200008e0651 */
[----:B------:R-:W-:Y:S01]  /*b6b0*/  LEA R4, P3, R0, UR4, 0x1 ;  /* 0x0000000400047c11 */ /* 0x000fe2000f8608ff */
[C---:B------:R-:W-:Y:S01]  /*b6c0*/  VIADD R11, R18.reuse, 0x30 ;  /* 0x00000030120b7836 */ /* 0x040fe20000000000 */
[----:B------:R-:W-:Y:S01]  /*b6d0*/  ISETP.GE.AND P1, PT, R7, UR6, PT ;  /* 0x0000000607007c0c */ /* 0x000fe2000bf26270 */
[----:B------:R-:W-:Y:S01]  /*b6e0*/  VIADD R15, R18, 0x50 ;  /* 0x00000050120f7836 */ /* 0x000fe20000000000 */
[----:B------:R-:W-:Y:S01]  /*b6f0*/  LEA.HI.X R5, R0, UR5, R5, 0x1, P3 ;  /* 0x0000000500057c11 */ /* 0x000fe200098f0c05 */
[----:B------:R-:W-:Y:S01]  /*b700*/  ULDC.64 UR4, c[0x0][0x3e0] ;  /* 0x0000f80000047ab9 */ /* 0x000fe20000000a00 */
[----:B------:R-:W-:-:S02]  /*b710*/  IADD3 R0, P4, R87, R60, RZ ;  /* 0x0000003c57007210 */ /* 0x000fc40007f9e0ff */
[----:B------:R-:W-:Y:S02]  /*b720*/  CS2R R70, SRZ ;  /* 0x0000000000467805 */ /* 0x000fe4000001ff00 */
[----:B------:R-:W-:Y:S02]  /*b730*/  ISETP.GE.AND P2, PT, R6, UR6, PT ;  /* 0x0000000606007c0c */ /* 0x000fe4000bf46270 */
[----:B------:R-:W-:Y:S02]  /*b740*/  CS2R R64, SRZ ;  /* 0x0000000000407805 */ /* 0x000fe4000001ff00 */
[----:B------:R-:W-:Y:S01]  /*b750*/  LEA R6, P6, R0, UR4, 0x1 ;  /* 0x0000000400067c11 */ /* 0x000fe2000f8c08ff */
[----:B------:R-:W-:Y:S01]  /*b760*/  IMAD.X R7, R85, 0x1, R78, P4 ;  /* 0x0000000155077824 */ /* 0x000fe200020e064e */
[----:B------:R-:W-:Y:S02]  /*b770*/  IADD3 R14, R18, 0x40, RZ ;  /* 0x00000040120e7810 */ /* 0x000fe40007ffe0ff */
[----:B------:R-:W-:-:S02]  /*b780*/  CS2R R56, SRZ ;  /* 0x0000000000387805 */ /* 0x000fc4000001ff00 */
[----:B------:R-:W-:Y:S02]  /*b790*/  ISETP.GE.AND P3, PT, R18, UR6, PT ;  /* 0x0000000612007c0c */ /* 0x000fe4000bf66270 */
[----:B------:R-:W-:Y:S02]  /*b7a0*/  CS2R R52, SRZ ;  /* 0x0000000000347805 */ /* 0x000fe4000001ff00 */
[----:B------:R-:W-:Y:S02]  /*b7b0*/  LEA.HI.X R7, R0, UR5, R7, 0x1, P6 ;  /* 0x0000000500077c11 */ /* 0x000fe4000b0f0c07 */
[----:B------:R-:W-:Y:S02]  /*b7c0*/  CS2R R50, SRZ ;  /* 0x0000000000327805 */ /* 0x000fe4000001ff00 */
[----:B------:R-:W-:Y:S02]  /*b7d0*/  ISETP.GE.AND P5, PT, R11, UR6, PT ;  /* 0x000000060b007c0c */ /* 0x000fe4000bfa6270 */
[----:B------:R-:W-:-:S02]  /*b7e0*/  CS2R R44, SRZ ;  /* 0x00000000002c7805 */ /* 0x000fc4000001ff00 */
[----:B------:R-:W-:Y:S01]  /*b7f0*/  ISETP.GE.AND P4, PT, R14, UR6, PT ;  /* 0x000000060e007c0c */ /* 0x000fe2000bf86270 */
[----:B------:R-:W-:Y:S01]  /*b800*/  ULDC.64 UR8, c[0x0][0x208] ;  /* 0x0000820000087ab9 */ /* 0x000fe20000000a00 */
[----:B------:R-:W-:Y:S02]  /*b810*/  ISETP.GE.AND P6, PT, R15, UR6, PT ;  /* 0x000000060f007c0c */ /* 0x000fe4000bfc6270 */
        /* <DEDUP_REMOVED lines=18> */
.L_x_4303:
[----:B------:R-:W-:Y:S05]  /*b940*/  BSYNC B1 ;  /* 0x0000000000017941 */ /* 0x000fea0003800000 */
.L_x_4302:
[----:B------:R-:W-:Y:S01]  /*b950*/  ISETP.GE.AND P1, PT, R220, R10, PT ;  /* 0x0000000adc00720c */ /* 0x000fe20003f26270 */
[----:B------:R-:W-:Y:S01]  /*b960*/  BSSY B1, `(.L_x_4304) ;  /* 0x000003e000017945 */ /* 0x000fe20003800000 */
[----:B-1----:R-:W-:Y:S02]  /*b970*/  LOP3.LUT R5, R207, 0x18, R192, 0xf8, !PT ;  /* 0x00000018cf057812 */ /* 0x002fe400078ef8c0 */
        /* <DEDUP_REMOVED lines=10> */
[----:B------:R-:W-:Y:S02]  /*ba20*/  LOP3.LUT R10, R5, R208, RZ, 0x3c, !PT ;  /* 0x000000d0050a7212 */ /* 0x000fe400078e3cff */
[----:B------:R-:W-:Y:S01]  /*ba30*/  CS2R R20, SRZ ;  /* 0x0000000000147805 */ /* 0x000fe2000001ff00 */
[----:B------:R-:W-:Y:S06]  /*ba40*/  @P1 BRA `(.L_x_4305) ;  /* 0x0000000000bc1947 */ /* 0x000fec0003800000 */
[----:B------:R-:W-:Y:S01]  /*ba50*/  IADD3 R75, P4, P5, R60, R75, R87 ;  /* 0x0000004b3c4b7210 */ /* 0x000fe20007d9e057 */
[C---:B------:R-:W-:Y:S01]  /*ba60*/  VIADD R4, R18.reuse, 0x10 ;  /* 0x0000001012047836 */ /* 0x040fe20000000000 */
[----:B------:R-:W-:Y:S01]  /*ba70*/  IADD3 R76, P2, P3, R79, R76, R84 ;  /* 0x0000004c4f4c7210 */ /* 0x000fe20007b5e054 */
[----:B------:R-:W-:Y:S01]  /*ba80*/  ULDC UR8, c[0x0][0x3d4] ;  /* 0x0000f50000087ab9 */ /* 0x000fe20000000800 */
[----:B------:R-:W-:Y:S01]  /*ba90*/  IADD3 R6, R18, 0x20, RZ ;  /* 0x0000002012067810 */ /* 0x000fe20007ffe0ff */
[----:B------:R-:W-:Y:S01]  /*baa0*/  ULDC.64 UR4, c[0x0][0x3c8] ;  /* 0x0000f20000047ab9 */ /* 0x000fe20000000a00 */
[----:B------:R-:W-:Y:S01]  /*bab0*/  IADD3.X R0, R78, R69, R85, P4, P5 ;  /* 0x000000454e007210 */ /* 0x000fe200027ea455 */
[----:B------:R-:W-:Y:S01]  /*bac0*/  ULDC.64 UR6, c[0x0][0x3e0] ;  /* 0x0000f80000067ab9 */ /* 0x000fe20000000a00 */
[----:B------:R-:W-:Y:S01]  /*bad0*/  IADD3.X R5, R81, R74, R82, P2, P3 ;  /* 0x0000004a51057210 */ /* 0x000fe200017e6452 */
[C---:B------:R-:W-:Y:S01]  /*bae0*/  VIADD R7, R18.reuse, 0x30 ;  /* 0x0000003012077836 */ /* 0x040fe20000000000 */
[----:B------:R-:W-:-:S02]  /*baf0*/  ISETP.GE.AND P5, PT, R18, UR8, PT ;  /* 0x0000000812007c0c */ /* 0x000fc4000bfa6270 */
[----:B------:R-:W-:Y:S02]  /*bb00*/  CS2R R42, SRZ ;  /* 0x00000000002a7805 */ /* 0x000fe4000001ff00 */
[----:B------:R-:W-:Y:S02]  /*bb10*/  ISETP.GE.AND P2, PT, R4, UR8, PT ;  /* 0x0000000804007c0c */ /* 0x000fe4000bf46270 */
[----:B------:R-:W-:Y:S02]  /*bb20*/  CS2R R40, SRZ ;  /* 0x0000000000287805 */ /* 0x000fe4000001ff00 */
[----:B------:R-:W-:Y:S01]  /*bb30*/  LEA R4, P3, R76, UR4, 0x1 ;  /* 0x000000044c047c11 */ /* 0x000fe2000f8608ff */
[----:B------:R-:W-:Y:S01]  /*bb40*/  VIADD R8, R18, 0x40 ;  /* 0x0000004012087836 */ /* 0x000fe20000000000 */
[----:B------:R-:W-:Y:S01]  /*bb50*/  ISETP.GE.AND P4, PT, R6, UR8, PT ;  /* 0x0000000806007c0c */ /* 0x000fe2000bf86270 */
[----:B------:R-:W-:Y:S01]  /*bb60*/  ULDC.64 UR10, c[0x0][0x208] ;  /* 0x00008200000a7ab9 */ /* 0x000fe20000000a00 */
[----:B------:R-:W-:-:S02]  /*bb70*/  LEA R6, P6, R75, UR6, 0x1 ;  /* 0x000000064b067c11 */ /* 0x000fc4000f8c08ff */
[----:B------:R-:W-:Y:S02]  /*bb80*/  LEA.HI.X R5, R76, UR5, R5, 0x1, P3 ;  /* 0x000000054c057c11 */ /* 0x000fe400098f0c05 */
[----:B------:R-:W-:Y:S02]  /*bb90*/  ISETP.GE.AND P3, PT, R7, UR8, PT ;  /* 0x0000000807007c0c */ /* 0x000fe4000bf66270 */
[----:B------:R-:W-:Y:S01]  /*bba0*/  LEA.HI.X R7, R75, UR7, R0, 0x1, P6 ;  /* 0x000000074b077c11 */ /* 0x000fe2000b0f0c00 */
[----:B------:R-:W-:Y:S01]  /*bbb0*/  VIADD R0, R18, 0x50 ;  /* 0x0000005012007836 */ /* 0x000fe20000000000 */
        /* <DEDUP_REMOVED lines=24> */
.L_x_4305:
[----:B------:R-:W-:Y:S05]  /*bd40*/  BSYNC B1 ;  /* 0x0000000000017941 */ /* 0x000fea0003800000 */
.L_x_4304:
[----:B------:R-:W-:Y:S01]  /*bd50*/  LOP3.LUT P2, RZ, R216, 0x4, RZ, 0xc0, !PT ;  /* 0x00000004d8ff7812 */ /* 0x000fe2000784c0ff */
[----:B-----5:R-:W-:Y:S01]  /*bd60*/  IMAD.MOV.U32 R11, RZ, RZ, R65 ;  /* 0x000000ffff0b7224 */ /* 0x020fe200078e0041 */
[----:B------:R-:W-:Y:S01]  /*bd70*/  IADD3 R10, R209, R10, RZ ;  /* 0x0000000ad10a7210 */ /* 0x000fe20007ffe0ff */
[----:B------:R-:W-:Y:S01]  /*bd80*/  IMAD.MOV.U32 R14, RZ, RZ, R70 ;  /* 0x000000ffff0e7224 */ /* 0x000fe200078e0046 */
[----:B------:R-:W-:Y:S01]  /*bd90*/  MOV R0, R64 ;  /* 0x0000004000007202 */ /* 0x000fe20000000f00 */
[----:B-1----:R-:W-:Y:S01]  /*bda0*/  IMAD.MOV.U32 R7, RZ, RZ, R77 ;  /* 0x000000ffff077224 */ /* 0x002fe200078e004d */
[----:B------:R-:W-:Y:S01]  /*bdb0*/  PRMT R82, R11, 0x7610, R82 ;  /* 0x000076100b527816 */ /* 0x000fe20000000052 */
[----:B------:R-:W-:Y:S01]  /*bdc0*/  IMAD R60, R10, 0x2, R17 ;  /* 0x000000020a3c7824 */ /* 0x000fe200078e0211 */
[----:B------:R-:W-:Y:S01]  /*bdd0*/  PRMT R83, R83, 0x5410, R0 ;  /* 0x0000541053537816 */ /* 0x000fe20000000000 */
[----:B------:R-:W-:Y:S01]  /*bde0*/  IMAD.MOV.U32 R11, RZ, RZ, R46 ;  /* 0x000000ffff0b7224 */ /* 0x000fe200078e002e */
[----:B------:R-:W-:Y:S01]  /*bdf0*/  PRMT R85, R14, 0x7610, R85 ;  /* 0x000076100e557816 */ /* 0x000fe20000000055 */
[C---:B------:R-:W-:Y:S01]  /*be00*/  VIADD R15, R60.reuse, 0x12400 ;  /* 0x000124003c0f7836 */ /* 0x040fe20000000000 */
[----:B------:R-:W-:Y:S01]  /*be10*/  MOV R0, R71 ;  /* 0x0000004700007202 */ /* 0x000fe20000000f00 */
[----:B------:R-:W-:Y:S01]  /*be20*/  IMAD.MOV.U32 R14, RZ, RZ, R47 ;  /* 0x000000ffff0e7224 */ /* 0x000fe200078e002f */
[----:B------:R-:W-:Y:S01]  /*be30*/  MOV R6, R144 ;  /* 0x0000009000067202 */ /* 0x000fe20000000f00 */
[----:B------:R-:W-:Y:S01]  /*be40*/  VIADD R10, R60, 0x12440 ;  /* 0x000124403c0a7836 */ /* 0x000fe20000000000 */
[----:B------:R-:W-:Y:S01]  /*be50*/  PRMT R84, R0, 0x7610, R84 ;  /* 0x0000761000547816 */ /* 0x000fe20000000054 */
[----:B------:R-:W-:Y:S01]  /*be60*/  @P2 VIADD R10, R15, 0xffffffc0 ;  /* 0xffffffc00f0a2836 */ /* 0x000fe20000000000 */
[----:B0-----:R-:W-:Y:S01]  /*be70*/  ISETP.NE.AND P2, PT, R80, 0x1, PT ;  /* 0x000000015000780c */ /* 0x001fe20003f45270 */
[----:B------:R-:W-:Y:S01]  /*be80*/  IMAD.MOV.U32 R0, RZ, RZ, R48 ;  /* 0x000000ffff007224 */ /* 0x000fe200078e0030 */
[----:B------:R-:W-:Y:S01]  /*be90*/  PRMT R73, R11, 0x5410, R14 ;  /* 0x000054100b497816 */ /* 0x000fe2000000000e */
[----:B------:R-:W-:Y:S01]  /*bea0*/  IMAD.MOV.U32 R14, RZ, RZ, R55 ;  /* 0x000000ffff0e7224 */ /* 0x000fe200078e0037 */
[----:B------:R-:W-:Y:S01]  /*beb0*/  MOV R11, R49 ;  /* 0x00000031000b7202 */ /* 0x000fe20000000f00 */
[----:B------:R-:W-:Y:S01]  /*bec0*/  IMAD.MOV.U32 R5, RZ, RZ, R61 ;  /* 0x000000ffff057224 */ /* 0x000fe200078e003d */
[----:B------:R-:W-:Y:S01]  /*bed0*/  ULDC.64 UR4, c[0x0][0x3c8] ;  /* 0x0000f20000047ab9 */ /* 0x000fe20000000a00 */
[----:B------:R-:W-:Y:S01]  /*bee0*/  IMAD.MOV.U32 R61, RZ, RZ, R63 ;  /* 0x000000ffff3d7224 */ /* 0x000fe200078e003f */
[----:B------:R-:W-:Y:S01]  /*bef0*/  PRMT R75, R0, 0x5410, R11 ;  /* 0x00005410004b7816 */ /* 0x000fe2000000000b */
[----:B------:R-:W-:Y:S01]  /*bf00*/  IMAD.MOV.U32 R0, RZ, RZ, R54 ;  /* 0x000000ffff007224 */ /* 0x000fe200078e0036 */
[----:B------:R-:W-:Y:S01]  /*bf10*/  ULDC.64 UR6, c[0x0][0x3e0] ;  /* 0x0000f80000067ab9 */ /* 0x000fe20000000a00 */
[----:B------:R-:W-:Y:S01]  /*bf20*/  IMAD.MOV.U32 R11, RZ, RZ, R58 ;  /* 0x000000ffff0b7224 */ /* 0x000fe200078e003a */
[----:B------:R-:W-:Y:S01]  /*bf30*/  PRMT R82, R82, 0x5410, R61 ;  /* 0x0000541052527816 */ /* 0x000fe2000000003d */
[----:B------:R-:W0:Y:S01]  /*bf40*/  @P2 LDC R15, c[0x0][0x430] ;  /* 0x00010c00ff0f2b82 */ /* 0x000e220000000800 */
[----:B------:R-:W-:Y:S01]  /*bf50*/  PRMT R77, R0, 0x5410, R14 ;  /* 0x00005410004d7816 */ /* 0x000fe2000000000e */
[----:B------:R-:W-:Y:S01]  /*bf60*/  IMAD.MOV.U32 R61, RZ, RZ, R56 ;  /* 0x000000ffff3d7224 */ /* 0x000fe200078e0038 */
[----:B------:R-:W-:Y:S01]  /*bf70*/  PRMT R80, R11, 0x7610, R80 ;  /* 0x000076100b507816 */ /* 0x000fe20000000050 */
[----:B------:R-:W-:Y:S01]  /*bf80*/  IMAD.MOV.U32 R11, RZ, RZ, R62 ;  /* 0x000000ffff0b7224 */ /* 0x000fe200078e003e */
[----:B------:R-:W-:Y:S01]  /*bf90*/  MOV R0, R59 ;  /* 0x0000003b00007202 */ /* 0x000fe20000000f00 */
[----:B------:R-:W-:Y:S01]  /*bfa0*/  IMAD.MOV.U32 R69, RZ, RZ, R53 ;  /* 0x000000ffff457224 */ /* 0x000fe200078e0035 */
[----:B------:R-:W-:Y:S01]  /*bfb0*/  PRMT R81, R61, 0x7610, R81 ;  /* 0x000076103d517816 */ /* 0x000fe20000000051 */
[----:B------:R-:W1:Y:S01]  /*bfc0*/  @P2 LDC R14, c[0x0][0x42c] ;  /* 0x00010b00ff0e2b82 */ /* 0x000e620000000800 */
[----:B------:R-:W-:Y:S01]  /*bfd0*/  PRMT R80, R80, 0x5410, R0 ;  /* 0x0000541050507816 */ /* 0x000fe20000000000 */
[----:B------:R-:W-:Y:S01]  /*bfe0*/  IMAD.MOV.U32 R0, RZ, RZ, R66 ;  /* 0x000000ffff007224 */ /* 0x000fe200078e0042 */
[----:B------:R-:W-:Y:S01]  /*bff0*/  PRMT R83, R11, 0x7610, R83 ;  /* 0x000076100b537816 */ /* 0x000fe20000000053 */
[----:B------:R-:W-:Y:S01]  /*c000*/  IMAD.MOV.U32 R61, RZ, RZ, R57 ;  /* 0x000000ffff3d7224 */ /* 0x000fe200078e0039 */
[----:B------:R-:W-:Y:S01]  /*c010*/  MOV R11, R67 ;  /* 0x00000043000b7202 */ /* 0x000fe20000000f00 */
[----:B------:R-:W-:Y:S01]  /*c020*/  IMAD.MOV.U32 R4, RZ, RZ, R72 ;  /* 0x000000ffff047224 */ /* 0x000fe200078e0048 */
[----:B------:R-:W-:Y:S01]  /*c030*/  PRMT R87, R0, 0x7610, R87 ;  /* 0x0000761000577816 */ /* 0x000fe20000000057 */
[----:B------:R-:W-:Y:S01]  /*c040*/  IMAD R0, R201, 0x80, R195 ;  /* 0x00000080c9007824 */ /* 0x000fe200078e02c3 */
[----:B------:R-:W-:Y:S01]  /*c050*/  PRMT R84, R84, 0x5410, R11 ;  /* 0x0000541054547816 */ /* 0x000fe2000000000b */
[----:B------:R-:W-:Y:S01]  /*c060*/  IMAD.MOV.U32 R72, RZ, RZ, R25 ;  /* 0x000000ffff487224 */ /* 0x000fe200078e0019 */
[----:B------:R-:W-:Y:S01]  /*c070*/  PRMT R81, R81, 0x5410, R61 ;  /* 0x0000541051517816 */ /* 0x000fe2000000003d */
[----:B------:R-:W-:Y:S01]  /*c080*/  IMAD.MOV.U32 R61, RZ, RZ, R50 ;  /* 0x000000ffff3d7224 */ /* 0x000fe200078e0032 */
[----:B------:R-:W-:Y:S01]  /*c090*/  LEA R11, R223, R0, 0x6 ;  /* 0x00000000df0b7211 */ /* 0x000fe200078e30ff */
[----:B------:R-:W-:-:S03]  /*c0a0*/  IMAD.MOV.U32 R0, RZ, RZ, R52 ;  /* 0x000000ffff007224 */ /* 0x000fc600078e0034 */
[----:B------:R-:W-:Y:S01]  /*c0b0*/  PRMT R76, R61, 0x7610, R76 ;  /* 0x000076103d4c7816 */ /* 0x000fe2000000004c */
[----:B------:R-:W-:Y:S01]  /*c0c0*/  IMAD.MOV.U32 R61, RZ, RZ, R44 ;  /* 0x000000ffff3d7224 */ /* 0x000fe200078e002c */
[----:B------:R-:W-:Y:S01]  /*c0d0*/  PRMT R79, R0, 0x5410, R69 ;  /* 0x00005410004f7816 */ /* 0x000fe20000000045 */
[----:B------:R-:W-:Y:S02]  /*c0e0*/  IMAD.MOV.U32 R69, RZ, RZ, R45 ;  /* 0x000000ffff457224 */ /* 0x000fe400078e002d */
[----:B-1----:R-:W-:Y:S01]  /*c0f0*/  @P2 IMAD.HI.U32 R0, R11, R14, RZ ;  /* 0x0000000e0b002227 */ /* 0x002fe200078e00ff */
[----:B------:R-:W-:Y:S02]  /*c100*/  MOV R14, R51 ;  /* 0x00000033000e7202 */ /* 0x000fe40000000f00 */
[----:B------:R-:W-:Y:S01]  /*c110*/  PRMT R74, R61, 0x5410, R69 ;  /* 0x000054103d4a7816 */ /* 0x000fe20000000045 */
[----:B------:R-:W-:Y:S01]  /*c120*/  IMAD.MOV.U32 R69, RZ, RZ, R24 ;  /* 0x000000ffff457224 */ /* 0x000fe200078e0018 */
[----:B0-----:R-:W-:Y:S01]  /*c130*/  @P2 SHF.R.U32.HI R11, RZ, R15, R0 ;  /* 0x0000000fff0b2219 */ /* 0x001fe20000011600 */
[----:B------:R-:W-:Y:S01]  /*c140*/  IMAD.MOV.U32 R0, RZ, RZ, R8 ;  /* 0x000000ffff007224 */ /* 0x000fe200078e0008 */
[----:B------:R-:W-:-:S02]  /*c150*/  PRMT R76, R76, 0x5410, R14 ;  /* 0x000054104c4c7816 */ /* 0x000fc4000000000e */
[----:B------:R-:W-:Y:S01]  /*c160*/  SHF.R.S32.HI R15, RZ, 0x1f, R11 ;  /* 0x0000001fff0f7819 */ /* 0x000fe2000001140b */
[----:B------:R-:W-:Y:S01]  /*c170*/  IMAD.WIDE.U32 R4, R11, R12, R4 ;  /* 0x0000000c0b047225 */ /* 0x000fe200078e0004 */
[----:B------:R-:W-:Y:S02]  /*c180*/  MOV R14, R9 ;  /* 0x00000009000e7202 */ /* 0x000fe40000000f00 */
[----:B------:R-:W-:Y:S01]  /*c190*/  PRMT R69, R69, 0x5410, R72 ;  /* 0x0000541045457816 */ /* 0x000fe20000000048 */
[----:B------:R-:W-:Y:S01]  /*c1a0*/  IMAD.WIDE.U32 R6, R11, R2, R6 ;  /* 0x000000020b067225 */ /* 0x000fe200078e0006 */
[----:B------:R-:W-:-:S03]  /*c1b0*/  PRMT R61, R0, 0x5410, R14 ;  /* 0x00005410003d7816 */ /* 0x000fc6000000000e */
[C---:B------:R-:W-:Y:S01]  /*c1c0*/  IMAD R0, R15.reuse, R12, RZ ;  /* 0x0000000c0f007224 */ /* 0x040fe200078e02ff */
[----:B------:R-:W-:Y:S01]  /*c1d0*/  MOV R12, R29 ;  /* 0x0000001d000c7202 */ /* 0x000fe20000000f00 */
[----:B------:R-:W-:Y:S02]  /*c1e0*/  IMAD R14, R15, R2, RZ ;  /* 0x000000020f0e7224 */ /* 0x000fe400078e02ff */
[C---:B------:R-:W-:Y:S01]  /*c1f0*/  IMAD R13, R11.reuse, R13, R0 ;  /* 0x0000000d0b0d7224 */ /* 0x040fe200078e0200 */
[----:B------:R-:W-:Y:S01]  /*c200*/  LEA R0, P3, R6, UR6, 0x1 ;  /* 0x0000000606007c11 */ /* 0x000fe2000f8608ff */
[----:B------:R-:W-:Y:S01]  /*c210*/  IMAD R15, R11, R3, R14 ;  /* 0x000000030b0f7224 */ /* 0x000fe200078e020e */
[----:B------:R-:W-:Y:S01]  /*c220*/  LEA R3, P2, R4, UR4, 0x1 ;  /* 0x0000000404037c11 */ /* 0x000fe2000f8408ff */
[----:B------:R-:W-:Y:S01]  /*c230*/  IMAD.MOV.U32 R2, RZ, RZ, R28 ;  /* 0x000000ffff027224 */ /* 0x000fe200078e001c */
[----:B------:R-:W-:Y:S01]  /*c240*/  UMOV UR4, 0xffffffff ;  /* 0xffffffff00047882 */ /* 0x000fe20000000000 */
[----:B------:R-:W-:-:S02]  /*c250*/  IMAD.IADD R11, R5, 0x1, R13 ;  /* 0x00000001050b7824 */ /* 0x000fc400078e020d */
[----:B------:R-:W-:Y:S01]  /*c260*/  IMAD.IADD R5, R7, 0x1, R15 ;  /* 0x0000000107057824 */ /* 0x000fe200078e020f */
[----:B------:R-:W-:Y:S02]  /*c270*/  PRMT R72, R2, 0x5410, R12 ;  /* 0x0000541002487816 */ /* 0x000fe4000000000c */
[----:B------:R-:W-:Y:S02]  /*c280*/  LEA.HI.X R4, R4, UR5, R11, 0x1, P2 ;  /* 0x0000000504047c11 */ /* 0x000fe400090f0c0b */
[----:B------:R-:W-:Y:S02]  /*c290*/  LEA.HI.X R2, R6, UR7, R5, 0x1, P3 ;  /* 0x0000000706027c11 */ /* 0x000fe400098f0c05 */
[----:B------:R-:W-:Y:S01]  /*c2a0*/  LEA.HI R5, R219, R219, RZ, 0x1 ;  /* 0x000000dbdb057211 */ /* 0x000fe200078f08ff */
[----:B------:R-:W-:Y:S06]  /*c2b0*/  BRA.DIV UR4, `(.L_x_4306) ;  /* 0x000001d204647947 */ /* 0x000fec000b800000 */
.L_x_4594:
[----:B------:R-:W-:-:S03]  /*c2c0*/  UMOV UR4, 0xffffffff ;  /* 0xffffffff00047882 */ /* 0x000fc60000000000 */
[----:B------:R-:W-:Y:S05]  /*c2d0*/  BRA.DIV UR4, `(.L_x_4307) ;  /* 0x000001d204847947 */ /* 0x000fea000b800000 */
.L_x_4597:
[----:B------:R-:W-:-:S03]  /*c2e0*/  UMOV UR4, 0xffffffff ;  /* 0xffffffff00047882 */ /* 0x000fc60000000000 */
[----:B------:R-:W-:Y:S05]  /*c2f0*/  BRA.DIV UR4, `(.L_x_4308) ;  /* 0x000001d204a47947 */ /* 0x000fea000b800000 */
.L_x_4600:
[----:B------:R-:W-:-:S03]  /*c300*/  UMOV UR4, 0xffffffff ;  /* 0xffffffff00047882 */ /* 0x000fc60000000000 */
[----:B------:R-:W-:Y:S05]  /*c310*/  BRA.DIV UR4, `(.L_x_4309) ;  /* 0x000001d204c47947 */ /* 0x000fea000b800000 */
.L_x_4603:
[----:B------:R-:W-:-:S03]  /*c320*/  UMOV UR4, 0xffffffff ;  /* 0xffffffff00047882 */ /* 0x000fc60000000000 */
[----:B------:R-:W-:Y:S05]  /*c330*/  BRA.DIV UR4, `(.L_x_4310) ;  /* 0x000001d204e47947 */ /* 0x000fea000b800000 */
.L_x_4606:
[----:B------:R-:W-:Y:S01]  /*c340*/  UMOV UR4, 0xffffffff ;  /* 0xffffffff00047882 */ /* 0x000fe20000000000 */
[----:B------:R-:W-:Y:S02]  /*c350*/  LOP3.LUT R4, R5, 0xfffffffe, RZ, 0xc0, !PT ;  /* 0xfffffffe05047812 */ /* 0x000fe400078ec0ff */
[----:B------:R-:W-:Y:S05]  /*c360*/  BRA.DIV UR4, `(.L_x_4311) ;  /* 0x000001d604007947 */ /* 0x000fea000b800000 */
.L_x_4609:
[----:B------:R-:W-:Y:S01]  /*c370*/  UMOV UR4, 0xffffffff ;  /* 0xffffffff00047882 */ /* 0x000fe20000000000 */
[----:B------:R-:W-:Y:S02]  /*c380*/  IMAD.IADD R4, R219, 0x1, -R4 ;  /* 0x00000001db047824 */ /* 0x000fe400078e0a04 */
[----:B------:R-:W-:Y:S05]  /*c390*/  BRA.DIV UR4, `(.L_x_4312) ;  /* 0x000001d6041c7947 */ /* 0x000fea000b800000 */
.L_x_4612:
[----:B------:R-:W-:Y:S01]  /*c3a0*/  UMOV UR4, 0xffffffff ;  /* 0xffffffff00047882 */ /* 0x000fe20000000000 */
[----:B------:R-:W-:Y:S02]  /*c3b0*/  SHF.L.U32 R4, R4, 0x1f, RZ ;  /* 0x0000001f04047819 */ /* 0x000fe400000006ff */
[----:B------:R-:W-:Y:S05]  /*c3c0*/  BRA.DIV UR4, `(.L_x_4313) ;  /* 0x000001d604387947 */ /* 0x000fea000b800000 */
.L_x_4615:
[----:B------:R-:W0:Y:S01]  /*c3d0*/  SYNCS.PHASECHK.TRANS64.TRYWAIT P2, [R17+URZ+0x30800], R4 ;  /* 0x03080004110075a7 */ /* 0x000e22000804017f */
[----:B------:R-:W-:Y:S01]  /*c3e0*/  IMAD.MOV.U32 R2, RZ, RZ, R33 ;  /* 0x000000ffff027224 */ /* 0x000fe200078e0021 */
[----:B------:R-:W-:Y:S01]  /*c3f0*/  MOV R0, R32 ;  /* 0x0000002000007202 */ /* 0x000fe20000000f00 */
[----:B------:R-:W-:Y:S01]  /*c400*/  IMAD.MOV.U32 R3, RZ, RZ, R36 ;  /* 0x000000ffff037224 */ /* 0x000fe200078e0024 */
[----:B------:R-:W-:Y:S01]  /*c410*/  BSSY B1, `(.L_x_4314) ;  /* 0x0000019000017945 */ /* 0x000fe20003800000 */
        /* <DEDUP_REMOVED lines=19> */
[----:B------:R-:W-:Y:S02]  /*c550*/  PRMT R3, R0, 0x5410, R2 ;  /* 0x0000541000037816 */ /* 0x000fe40000000002 */
[----:B------:R-:W-:Y:S02]  /*c560*/  MOV R0, R20 ;  /* 0x0000001400007202 */ /* 0x000fe40000000f00 */
[----:B------:R-:W-:Y:S01]  /*c570*/  PRMT R2, R5, 0x5410, R6 ;  /* 0x0000541005027816 */ /* 0x000fe20000000006 */
[----:B------:R-:W-:Y:S01]  /*c580*/  IMAD.MOV.U32 R5, RZ, RZ, R21 ;  /* 0x000000ffff057224 */ /* 0x000fe200078e0015 */
[----:B0-----:R-:W-:Y:S06]  /*c590*/  @!P2 BRA `(.L_x_4315) ;  /* 0x000001d000eca947 */ /* 0x001fec0003800000 */
.L_x_4616:
[----:B------:R-:W-:Y:S05]  /*c5a0*/  BSYNC B1 ;  /* 0x0000000000017941 */ /* 0x000fea0003800000 */
.L_x_4314:
[----:B------:R-:W-:Y:S01]  /*c5b0*/  BSSY B1, `(.L_x_4316) ;  /* 0x000011b000017945 */ /* 0x000fe20003800000 */
[----:B------:R-:W-:-:S03]  /*c5c0*/  PRMT R0, R0, 0x5410, R5 ;  /* 0x0000541000007816 */ /* 0x000fc60000000005 */
[----:B------:R-:W-:Y:S05]  /*c5d0*/  @P0 BRA `(.L_x_4317) ;  /* 0x0000001000600947 */ /* 0x000fea0003800000 */
[----:B------:R-:W1:Y:S01]  /*c5e0*/  LDC R5, c[0x0][0x3d4] ;  /* 0x0000f500ff057b82 */ /* 0x000e620000000800 */
[C---:B0-----:R-:W-:Y:S01]  /*c5f0*/  VIADD R4, R18.reuse, 0x10 ;  /* 0x0000001012047836 */ /* 0x041fe20000000000 */
[C---:B------:R-:W-:Y:S01]  /*c600*/  IADD3 R86, R18.reuse, 0x30, RZ ;  /* 0x0000003012567810 */ /* 0x040fe20007ffe0ff */
[C---:B------:R-:W-:Y:S01]  /*c610*/  VIADD R6, R18.reuse, 0x20 ;  /* 0x0000002012067836 */ /* 0x040fe20000000000 */
[----:B------:R-:W-:Y:S01]  /*c620*/  BSSY B2, `(.L_x_4318) ;  /* 0x0000034000027945 */ /* 0x000fe20003800000 */
[-C--:B-1----:R-:W-:Y:S02]  /*c630*/  ISETP.GE.AND P0, PT, R18, R5.reuse, PT ;  /* 0x000000051200720c */ /* 0x082fe40003f06270 */
[-C--:B------:R-:W-:Y:S01]  /*c640*/  ISETP.GE.AND P2, PT, R4, R5.reuse, PT ;  /* 0x000000050400720c */ /* 0x080fe20003f46270 */
[----:B------:R-:W-:Y:S01]  /*c650*/  VIADD R4, R18, 0x40 ;  /* 0x0000004012047836 */ /* 0x000fe20000000000 */
[-C--:B------:R-:W-:Y:S01]  /*c660*/  ISETP.GE.AND P3, PT, R6, R5.reuse, PT ;  /* 0x000000050600720c */ /* 0x080fe20003f66270 */
[----:B------:R-:W-:Y:S01]  /*c670*/  VIADD R6, R18, 0x50 ;  /* 0x0000005012067836 */ /* 0x000fe20000000000 */
[----:B------:R-:W-:-:S02]  /*c680*/  ISETP.GE.AND P4, PT, R86, R5, PT ;  /* 0x000000055600720c */ /* 0x000fc40003f86270 */
[-C--:B------:R-:W-:Y:S02]  /*c690*/  ISETP.GE.AND P5, PT, R4, R5.reuse, PT ;  /* 0x000000050400720c */ /* 0x080fe40003fa6270 */
[----:B------:R-:W-:-:S03]  /*c6a0*/  ISETP.GE.AND P6, PT, R6, R5, PT ;  /* 0x000000050600720c */ /* 0x000fc60003fc6270 */
[----:B------:R-:W-:Y:S10]  /*c6b0*/  @P0 BRA `(.L_x_4319) ;  /* 0x0000000000a80947 */ /* 0x000ff40003800000 */
[----:B------:R-:W0:Y:S01]  /*c6c0*/  LDS.128 R4, [R60+0x12400] ;  /* 0x012400003c047984 */ /* 0x000e220000000c00 */
        /* <DEDUP_REMOVED lines=8> */
[----:B0-----:R-:W-:-:S02]  /*c750*/  HADD2.F32 R71, -RZ, R7.H1_H1 ;  /* 0x30000007ff477230 */ /* 0x001fc40000004100 */
[----:B------:R-:W-:Y:S02]  /*c760*/  HADD2.F32 R70, -RZ, R7.H0_H0 ;  /* 0x20000007ff467230 */ /* 0x000fe40000004100 */
[--C-:B------:R-:W-:Y:S02]  /*c770*/  HADD2.F32 R7, -RZ, R4.reuse.H0_H0 ;  /* 0x20000004ff077230 */ /* 0x100fe40000004100 */
[C---:B------:R-:W-:Y:S01]  /*c780*/  FMUL.FTZ R89, R71.reuse, R88 ;  /* 0x0000005847597220 */ /* 0x040fe20000410000 */
[----:B------:R-:W-:Y:S01]  /*c790*/  FMUL.FTZ R71, R71, R86 ;  /* 0x0000005647477220 */ /* 0x000fe20000410000 */
[----:B------:R-:W-:Y:S02]  /*c7a0*/  HADD2.F32 R4, -RZ, R4.H1_H1 ;  /* 0x30000004ff047230 */ /* 0x000fe40000004100 */
[--C-:B------:R-:W-:Y:S02]  /*c7b0*/  HADD2.F32 R66, -RZ, R6.reuse.H0_H0 ;  /* 0x20000006ff427230 */ /* 0x100fe40000004100 */
[----:B------:R-:W-:Y:S01]  /*c7c0*/  FFMA.FTZ R88, R70, R88, R71 ;  /* 0x0000005846587223 */ /* 0x000fe20000010047 */
[----:B------:R-:W-:-:S02]  /*c7d0*/  HADD2.F32 R67, -RZ, R6.H1_H1 ;  /* 0x30000006ff437230 */ /* 0x000fc40000004100 */
[----:B------:R-:W-:Y:S01]  /*c7e0*/  FFMA.FTZ R89, R70, R86, -R89 ;  /* 0x0000005646597223 */ /* 0x000fe20000010859 */
[--C-:B------:R-:W-:Y:S02]  /*c7f0*/  HADD2.F32 R71, -RZ, R84.reuse.H1_H1 ;  /* 0x30000054ff477230 */ /* 0x100fe40000004100 */
[C---:B------:R-:W-:Y:S01]  /*c800*/  FMUL.FTZ R90, R4.reuse, R87 ;  /* 0x00000057045a7220 */ /* 0x040fe20000410000 */
[--C-:B------:R-:W-:Y:S02]  /*c810*/  HADD2.F32 R6, -RZ, R5.reuse.H0_H0 ;  /* 0x20000005ff067230 */ /* 0x100fe40000004100 */
        /* <DEDUP_REMOVED lines=20> */
.L_x_4319:
[----:B------:R-:W-:Y:S05]  /*c960*/  BSYNC B2 ;  /* 0x0000000000027941 */ /* 0x000fea0003800000 */
.L_x_4318:
[----:B------:R-:W-:Y:S04]  /*c970*/  BSSY B2, `(.L_x_4320) ;  /* 0x000002c000027945 */ /* 0x000fe80003800000 */
[----:B------:R-:W-:Y:S05]  /*c980*/  @P2 BRA `(.L_x_4321) ;  /* 0x0000000000a82947 */ /* 0x000fea0003800000 */
[----:B0-----:R-:W0:Y:S01]  /*c990*/  LDS.128 R4, [R10] ;  /* 0x000000000a047984 */ /* 0x001e220000000c00 */
[----:B------:R-:W-:Y:S01]  /*c9a0*/  SHF.R.U32.HI R70, RZ, 0x10, R63 ;  /* 0x00000010ff467819 */ /* 0x000fe2000001163f */
[--C-:B------:R-:W-:Y:S01]  /*c9b0*/  HADD2.F32 R66, -RZ, R83.reuse.H1_H1 ;  /* 0x30000053ff427230 */ /* 0x100fe20000004100 */
        /* <DEDUP_REMOVED lines=9> */
[CC--:B------:R-:W-:Y:S01]  /*ca50*/  FMUL.FTZ R71, R65.reuse, R70.reuse ;  /* 0x0000004641477220 */ /* 0x0c0fe20000410000 */
[----:B------:R-:W-:Y:S01]  /*ca60*/  FMUL.FTZ R65, R65, R67 ;  /* 0x0000004341417220 */ /* 0x000fe20000410000 */
[----:B------:R-:W-:Y:S02]  /*ca70*/  HADD2.F32 R4, -RZ, R4.H1_H1 ;  /* 0x30000004ff047230 */ /* 0x000fe40000004100 */
[--C-:B------:R-:W-:Y:S02]  /*ca80*/  HADD2.F32 R62, -RZ, R6.reuse.H0_H0 ;  /* 0x20000006ff3e7230 */ /* 0x100fe40000004100 */
[----:B------:R-:W-:Y:S01]  /*ca90*/  FFMA.FTZ R86, R64, R70, R65 ;  /* 0x0000004640567223 */ /* 0x000fe20000010041 */
[----:B------:R-:W-:-:S02]  /*caa0*/  HADD2.F32 R63, -RZ, R6.H1_H1 ;  /* 0x30000006ff3f7230 */ /* 0x000fc40000004100 */
[----:B------:R-:W-:Y:S01]  /*cab0*/  FMUL.FTZ R84, R4, R83 ;  /* 0x0000005304547220 */ /* 0x000fe20000410000 */
[--C-:B------:R-:W-:Y:S02]  /*cac0*/  HADD2.F32 R65, -RZ, R82.reuse.H1_H1 ;  /* 0x30000052ff417230 */ /* 0x100fe40000004100 */
[----:B------:R-:W-:Y:S01]  /*cad0*/  FFMA.FTZ R71, R64, R67, -R71 ;  /* 0x0000004340477223 */ /* 0x000fe20000010847 */
        /* <DEDUP_REMOVED lines=21> */
.L_x_4321:
[----:B------:R-:W-:Y:S05]  /*cc30*/  BSYNC B2 ;  /* 0x0000000000027941 */ /* 0x000fea0003800000 */
.L_x_4320:
[----:B------:R-:W-:Y:S04]  /*cc40*/  BSSY B2, `(.L_x_4322) ;  /* 0x000002c000027945 */ /* 0x000fe80003800000 */
[----:B------:R-:W-:Y:S05]  /*cc50*/  @P3 BRA `(.L_x_4323) ;  /* 0x0000000000a83947 */ /* 0x000fea0003800000 */
[----:B01----:R-:W0:Y:S01]  /*cc60*/  LDS.128 R4, [R60+0x16400] ;  /* 0x016400003c047984 */ /* 0x003e220000000c00 */
        /* <DEDUP_REMOVED lines=10> */
[--C-:B0-----:R-:W-:Y:S02]  /*cd10*/  HADD2.F32 R59, -RZ, R7.reuse.H1_H1 ;  /* 0x30000007ff3b7230 */ /* 0x101fe40000004100 */
        /* <DEDUP_REMOVED lines=30> */
.L_x_4323:
[----:B------:R-:W-:Y:S05]  /*cf00*/  BSYNC B2 ;  /* 0x0000000000027941 */ /* 0x000fea0003800000 */
.L_x_4322:
[----:B------:R-:W-:Y:S04]  /*cf10*/  BSSY B2, `(.L_x_4324) ;  /* 0x000002c000027945 */ /* 0x000fe80003800000 */
[----:B------:R-:W-:Y:S05]  /*cf20*/  @P4 BRA `(.L_x_4325) ;  /* 0x0000000000a84947 */ /* 0x000fea0003800000 */
[----:B012---:R-:W0:Y:S01]  /*cf30*/  LDS.128 R4, [R10+0x4000] ;  /* 0x004000000a047984 */ /* 0x007e220000000c00 */
        /* <DEDUP_REMOVED lines=41> */
.L_x_4325:
[----:B------:R-:W-:Y:S05]  /*d1d0*/  BSYNC B2 ;  /* 0x0000000000027941 */ /* 0x000fea0003800000 */
.L_x_4324:
[----:B------:R-:W-:Y:S04]  /*d1e0*/  BSSY B2, `(.L_x_4326) ;  /* 0x000002c000027945 */ /* 0x000fe80003800000 */
[----:B------:R-:W-:Y:S05]  /*d1f0*/  @P5 BRA `(.L_x_4327) ;  /* 0x0000000000a85947 */ /* 0x000fea0003800000 */
[----:B0123--:R-:W0:Y:S01]  /*d200*/  LDS.128 R4, [R60+0x1a400] ;  /* 0x01a400003c047984 */ /* 0x00fe220000000c00 */
        /* <DEDUP_REMOVED lines=41> */
.L_x_4327:
[----:B------:R-:W-:Y:S05]  /*d4a0*/  BSYNC B2 ;  /* 0x0000000000027941 */ /* 0x000fea0003800000 */
.L_x_4326:
[----:B------:R-:W-:Y:S05]  /*d4b0*/  @P6 BRA `(.L_x_4317) ;  /* 0x0000000000a86947 */ /* 0x000fea0003800000 */
[----:B01234-:R-:W0:Y:S01]  /*d4c0*/  LDS.128 R4, [R10+0x8000] ;  /* 0x008000000a047984 */ /* 0x01fe220000000c00 */
        /* <DEDUP_REMOVED lines=41> */
.L_x_4317:
[----:B------:R-:W-:Y:S05]  /*d760*/  BSYNC B1 ;  /* 0x0000000000017941 */ /* 0x000fea0003800000 */
.L_x_4316:
        /* <DEDUP_REMOVED lines=17> */
[--C-:B------:R-:W-:Y:S01]  /*d880*/  HADD2.F32 R44, -RZ, R78.reuse.H0_H0 ;  /* 0x2000004eff2c7230 */ /* 0x100fe20000004100 */
[----:B------:R-:W-:Y:S01]  /*d890*/  SHF.R.U32.HI R47, RZ, 0x10, R41 ;  /* 0x00000010ff2f7819 */ /* 0x000fe20000011629 */
[----:B------:R-:W-:Y:S01]  /*d8a0*/  HADD2.F32 R46, -RZ, R15.H0_H0 ;  /* 0x2000000fff2e7230 */ /* 0x000fe20000004100 */
[----:B------:R-:W-:Y:S01]  /*d8b0*/  SHF.R.U64 R53, R42, 0x10, R43 ;  /* 0x000000102a357819 */ /* 0x000fe2000000122b */
[----:B------:R-:W-:Y:S01]  /*d8c0*/  HADD2.F32 R45, -RZ, R45.H0_H0 ;  /* 0x2000002dff2d7230 */ /* 0x000fe20000004100 */
[----:B------:R-:W-:Y:S01]  /*d8d0*/  SHF.R.U64 R51, R40, 0x10, R41 ;  /* 0x0000001028337819 */ /* 0x000fe20000001229 */
[----:B------:R-:W-:Y:S02]  /*d8e0*/  HADD2.F32 R47, -RZ, R47.H0_H0 ;  /* 0x2000002fff2f7230 */ /* 0x000fe40000004100 */
[----:B------:R-:W-:-:S02]  /*d8f0*/  HADD2.F32 R78, -RZ, R78.H1_H1 ;  /* 0x3000004eff4e7230 */ /* 0x000fc40000004100 */
[--C-:B0-----:R-:W-:Y:S02]  /*d900*/  HADD2.F32 R43, -RZ, R7.reuse.H1_H1 ;  /* 0x30000007ff2b7230 */ /* 0x101fe40000004100 */
        /* <DEDUP_REMOVED lines=9> */
[----:B------:R-:W-:Y:S02]  /*d9a0*/  HADD2.F32 R6, -RZ, R5.H0_H0 ;  /* 0x20000005ff067230 */ /* 0x000fe40000004100 */
[C---:B------:R-:W-:Y:S01]  /*d9b0*/  FMUL.FTZ R48, R4.reuse, R46 ;  /* 0x0000002e04307220 */ /* 0x040fe20000410000 */
[----:B------:R-:W-:Y:S01]  /*d9c0*/  FMUL.FTZ R50, R4, R44 ;  /* 0x0000002c04327220 */ /* 0x000fe20000410000 */
[----:B------:R-:W-:Y:S02]  /*d9d0*/  HADD2.F32 R42, -RZ, R15.H1_H1 ;  /* 0x3000000fff2a7230 */ /* 0x000fe40000004100 */
[----:B------:R-:W-:-:S02]  /*d9e0*/  HADD2.F32 R5, -RZ, R5.H1_H1 ;  /* 0x30000005ff057230 */ /* 0x000fc40000004100 */
[C---:B------:R-:W-:Y:S01]  /*d9f0*/  FFMA.FTZ R48, R7.reuse, R44, -R48 ;  /* 0x0000002c07307223 */ /* 0x040fe20000010830 */
[----:B------:R-:W-:Y:S02]  /*da00*/  HADD2.F32 R15, -RZ, R51.H0_H0 ;  /* 0x20000033ff0f7230 */ /* 0x000fe40000004100 */
[----:B------:R-:W-:Y:S01]  /*da10*/  FFMA.FTZ R43, R7, R46, R50 ;  /* 0x0000002e072b7223 */ /* 0x000fe20000010032 */
[----:B------:R-:W-:Y:S02]  /*da20*/  HADD2.F32 R4, -RZ, R53.H0_H0 ;  /* 0x20000035ff047230 */ /* 0x000fe40000004100 */
[C---:B------:R-:W-:Y:S01]  /*da30*/  FMUL.FTZ R45, R41.reuse, R42 ;  /* 0x0000002a292d7220 */ /* 0x040fe20000410000 */
[----:B------:R-:W-:Y:S01]  /*da40*/  FMUL.FTZ R41, R41, R78 ;  /* 0x0000004e29297220 */ /* 0x000fe20000410000 */
[CC--:B------:R-:W-:Y:S01]  /*da50*/  FMUL.FTZ R7, R5.reuse, R15.reuse ;  /* 0x0000000f05077220 */ /* 0x0c0fe20000410000 */
        /* <DEDUP_REMOVED lines=10> */
.L_x_4330:
[----:B------:R-:W-:Y:S05]  /*db00*/  BSYNC B1 ;  /* 0x0000000000017941 */ /* 0x000fea0003800000 */
.L_x_4329:
[----:B------:R-:W-:Y:S04]  /*db10*/  BSSY B1, `(.L_x_4331) ;  /* 0x000002c000017945 */ /* 0x000fe80003800000 */
[----:B------:R-:W-:Y:S05]  /*db20*/  @P1 BRA `(.L_x_4332) ;  /* 0x0000000000a81947 */ /* 0x000fea0003800000 */
[----:B0-----:R-:W0:Y:S01]  /*db30*/  LDS.128 R4, [R10+0x2000] ;  /* 0x002000000a047984 */ /* 0x001e220000000c00 */
[----:B------:R-:W-:Y:S01]  /*db40*/  SHF.R.U32.HI R40, RZ, 0x10, R39 ;  /* 0x00000010ff287819 */ /* 0x000fe20000011627 */
[----:B------:R-:W-:Y:S01]  /*db50*/  HADD2.F32 R41, -RZ, R13.H0_H0 ;  /* 0x2000000dff297230 */ /* 0x000fe20000004100 */
[----:B------:R-:W-:Y:S02]  /*db60*/  SHF.R.U32.HI R42, RZ, 0x10, R37 ;  /* 0x00000010ff2a7819 */ /* 0x000fe40000011625 */
[----:B------:R-:W-:Y:S01]  /*db70*/  SHF.R.U64 R46, R38, 0x10, R39 ;  /* 0x00000010262e7819 */ /* 0x000fe20000001227 */
[----:B------:R-:W-:Y:S01]  /*db80*/  HADD2.F32 R40, -RZ, R40.H0_H0 ;  /* 0x20000028ff287230 */ /* 0x000fe20000004100 */
[----:B------:R-:W-:Y:S01]  /*db90*/  SHF.R.U64 R45, R36, 0x10, R37 ;  /* 0x00000010242d7819 */ /* 0x000fe20000001225 */
[----:B------:R-:W-:Y:S02]  /*dba0*/  HADD2.F32 R42, -RZ, R42.H0_H0 ;  /* 0x2000002aff2a7230 */ /* 0x000fe40000004100 */
[----:B------:R-:W-:-:S02]  /*dbb0*/  HADD2.F32 R39, -RZ, R14.H0_H0 ;  /* 0x2000000eff277230 */ /* 0x000fc40000004100 */
        /* <DEDUP_REMOVED lines=15> */
[----:B------:R-:W-:Y:S01]  /*dcb0*/  FMUL.FTZ R42, R36, R14 ;  /* 0x0000000e242a7220 */ /* 0x000fe20000410000 */
[----:B------:R-:W-:-:S02]  /*dcc0*/  HADD2.F32 R5, -RZ, R5.H1_H1 ;  /* 0x30000005ff057230 */ /* 0x000fc40000004100 */
[C---:B------:R-:W-:Y:S01]  /*dcd0*/  FFMA.FTZ R41, R7.reuse, R41, R40 ;  /* 0x0000002907297223 */ /* 0x040fe20000010028 */
[----:B------:R-:W-:Y:S02]  /*dce0*/  HADD2.F32 R13, -RZ, R45.H0_H0 ;  /* 0x2000002dff0d7230 */ /* 0x000fe40000004100 */
[----:B------:R-:W-:Y:S01]  /*dcf0*/  FFMA.FTZ R38, R7, R39, -R38 ;  /* 0x0000002707267223 */ /* 0x000fe20000010826 */
[----:B------:R-:W-:Y:S02]  /*dd00*/  HADD2.F32 R4, -RZ, R46.H0_H0 ;  /* 0x2000002eff047230 */ /* 0x000fe40000004100 */
[----:B------:R-:W-:Y:S01]  /*dd10*/  FMUL.FTZ R40, R36, R37 ;  /* 0x0000002524287220 */ /* 0x000fe20000410000 */
[C---:B------:R-:W-:Y:S02]  /*dd20*/  FMUL.FTZ R7, R5.reuse, R13 ;  /* 0x0000000d05077220 */ /* 0x040fe40000410000 */
        /* <DEDUP_REMOVED lines=10> */
.L_x_4332:
[----:B------:R-:W-:Y:S05]  /*ddd0*/  BSYNC B1 ;  /* 0x0000000000017941 */ /* 0x000fea0003800000 */
.L_x_4331:
[----:B------:R-:W-:Y:S04]  /*dde0*/  BSSY B1, `(.L_x_4333) ;  /* 0x000002c000017945 */ /* 0x000fe80003800000 */
[----:B------:R-:W-:Y:S05]  /*ddf0*/  @P2 BRA `(.L_x_4334) ;  /* 0x0000000000a82947 */ /* 0x000fea0003800000 */
[----:B01----:R-:W0:Y:S01]  /*de00*/  LDS.128 R4, [R60+0x18400] ;  /* 0x018400003c047984 */ /* 0x003e220000000c00 */
[--C-:B------:R-:W-:Y:S02]  /*de10*/  SHF.R.U64 R40, R34, 0x10, R35.reuse ;  /* 0x0000001022287819 */ /* 0x100fe40000001223 */
[----:B------:R-:W-:Y:S01]  /*de20*/  SHF.R.U32.HI R34, RZ, 0x10, R35 ;  /* 0x00000010ff227819 */ /* 0x000fe20000011623 */
[----:B------:R-:W-:Y:S01]  /*de30*/  HADD2.F32 R35, -RZ, R11.H0_H0 ;  /* 0x2000000bff237230 */ /* 0x000fe20000004100 */
[--C-:B------:R-:W-:Y:S02]  /*de40*/  SHF.R.U32.HI R36, RZ, 0x10, R33.reuse ;  /* 0x00000010ff247819 */ /* 0x100fe40000011621 */
[----:B------:R-:W-:Y:S01]  /*de50*/  SHF.R.U64 R39, R32, 0x10, R33 ;  /* 0x0000001020277819 */ /* 0x000fe20000001221 */
[----:B------:R-:W-:Y:S02]  /*de60*/  HADD2.F32 R34, -RZ, R34.H0_H0 ;  /* 0x20000022ff227230 */ /* 0x000fe40000004100 */
[----:B------:R-:W-:-:S02]  /*de70*/  HADD2.F32 R36, -RZ, R36.H0_H0 ;  /* 0x20000024ff247230 */ /* 0x000fc40000004100 */
[--C-:B------:R-:W-:Y:S02]  /*de80*/  HADD2.F32 R33, -RZ, R12.reuse.H0_H0 ;  /* 0x2000000cff217230 */ /* 0x100fe40000004100 */
[----:B------:R-:W-:Y:S02]  /*de90*/  HADD2.F32 R12, -RZ, R12.H1_H1 ;  /* 0x3000000cff0c7230 */ /* 0x000fe40000004100 */
[--C-:B0-----:R-:W-:Y:S02]  /*dea0*/  HADD2.F32 R32, -RZ, R7.reuse.H1_H1 ;  /* 0x30000007ff207230 */ /* 0x101fe40000004100 */
[----:B------:R-:W-:Y:S02]  /*deb0*/  HADD2.F32 R15, -RZ, R7.H0_H0 ;  /* 0x20000007ff0f7230 */ /* 0x000fe40000004100 */
[--C-:B------:R-:W-:Y:S02]  /*dec0*/  HADD2.F32 R7, -RZ, R4.reuse.H0_H0 ;  /* 0x20000004ff077230 */ /* 0x100fe40000004100 */
[----:B------:R-:W-:Y:S01]  /*ded0*/  FMUL.FTZ R38, R32, R36 ;  /* 0x0000002420267220 */ /* 0x000fe20000410000 */
[----:B------:R-:W-:-:S02]  /*dee0*/  HADD2.F32 R4, -RZ, R4.H1_H1 ;  /* 0x30000004ff047230 */ /* 0x000fc40000004100 */
[-C--:B------:R-:W-:Y:S01]  /*def0*/  FMUL.FTZ R37, R32, R34.reuse ;  /* 0x0000002220257220 */ /* 0x080fe20000410000 */
[--C-:B------:R-:W-:Y:S02]  /*df00*/  HADD2.F32 R13, -RZ, R6.reuse.H0_H0 ;  /* 0x20000006ff0d7230 */ /* 0x100fe40000004100 */
[C---:B------:R-:W-:Y:S01]  /*df10*/  FFMA.FTZ R38, R15.reuse, R34, -R38 ;  /* 0x000000220f267223 */ /* 0x040fe20000010826 */
[----:B------:R-:W-:Y:S02]  /*df20*/  HADD2.F32 R14, -RZ, R6.H1_H1 ;  /* 0x30000006ff0e7230 */ /* 0x000fe40000004100 */
[----:B------:R-:W-:Y:S01]  /*df30*/  FFMA.FTZ R37, R15, R36, R37 ;  /* 0x000000240f257223 */ /* 0x000fe20000010025 */
[----:B------:R-:W-:Y:S02]  /*df40*/  HADD2.F32 R6, -RZ, R5.H0_H0 ;  /* 0x20000005ff067230 */ /* 0x000fe40000004100 */
[C---:B------:R-:W-:Y:S01]  /*df50*/  FMUL.FTZ R32, R4.reuse, R35 ;  /* 0x0000002304207220 */ /* 0x040fe20000410000 */
[----:B------:R-:W-:Y:S01]  /*df60*/  FMUL.FTZ R34, R4, R33 ;  /* 0x0000002104227220 */ /* 0x000fe20000410000 */
[----:B------:R-:W-:-:S02]  /*df70*/  HADD2.F32 R15, -RZ, R11.H1_H1 ;  /* 0x3000000bff0f7230 */ /* 0x000fc40000004100 */
[C---:B------:R-:W-:Y:S01]  /*df80*/  FMUL.FTZ R36, R14.reuse, R12 ;  /* 0x0000000c0e247220 */ /* 0x040fe20000410000 */
[----:B------:R-:W-:Y:S02]  /*df90*/  HADD2.F32 R5, -RZ, R5.H1_H1 ;  /* 0x30000005ff057230 */ /* 0x000fe40000004100 */
[C---:B------:R-:W-:Y:S01]  /*dfa0*/  FFMA.FTZ R35, R7.reuse, R35, R34 ;  /* 0x0000002307237223 */ /* 0x040fe20000010022 */
[----:B------:R-:W-:Y:S02]  /*dfb0*/  HADD2.F32 R11, -RZ, R39.H0_H0 ;  /* 0x20000027ff0b7230 */ /* 0x000fe40000004100 */
[----:B------:R-:W-:Y:S01]  /*dfc0*/  FFMA.FTZ R32, R7, R33, -R32 ;  /* 0x0000002107207223 */ /* 0x000fe20000010820 */
[----:B------:R-:W-:Y:S02]  /*dfd0*/  HADD2.F32 R4, -RZ, R40.H0_H0 ;  /* 0x20000028ff047230 */ /* 0x000fe40000004100 */
[----:B------:R-:W-:Y:S01]  /*dfe0*/  FMUL.FTZ R34, R14, R15 ;  /* 0x0000000f0e227220 */ /* 0x000fe20000410000 */
[----:B------:R-:W-:-:S02]  /*dff0*/  FMUL.FTZ R7, R5, R11 ;  /* 0x0000000b05077220 */ /* 0x000fc40000410000 */
        /* <DEDUP_REMOVED lines=8> */
[----:B------:R-:W-:-:S05]  /*e080*/  F2FP.F16.F32.PACK_AB R5, R14, R5 ;  /* 0x000000050e05723e */ /* 0x000fca00000000ff */
[----:B------:R2:W-:Y:S02]  /*e090*/  STS.128 [R60+0x18400], R4 ;  /* 0x018400043c007388 */ /* 0x0005e40000000c00 */
.L_x_4334:
[----:B------:R-:W-:Y:S05]  /*e0a0*/  BSYNC B1 ;  /* 0x0000000000017941 */ /* 0x000fea0003800000 */
.L_x_4333:
[----:B------:R-:W-:Y:S04]  /*e0b0*/  BSSY B1, `(.L_x_4335) ;  /* 0x000002c000017945 */ /* 0x000fe80003800000 */
[----:B------:R-:W-:Y:S05]  /*e0c0*/  @P3 BRA `(.L_x_4336) ;  /* 0x0000000000a83947 */ /* 0x000fea0003800000 */
[----:B012---:R-:W0:Y:S01]  /*e0d0*/  LDS.128 R4, [R10+0x6000] ;  /* 0x006000000a047984 */ /* 0x007e220000000c00 */
[----:B------:R-:W-:Y:S01]  /*e0e0*/  SHF.R.U64 R34, R30, 0x10, R31 ;  /* 0x000000101e227819 */ /* 0x000fe2000000121f */
[----:B------:R-:W-:Y:S01]  /*e0f0*/  HADD2.F32 R15, -RZ, R3.H0_H0 ;  /* 0x20000003ff0f7230 */ /* 0x000fe20000004100 */
[----:B------:R-:W-:Y:S02]  /*e100*/  SHF.R.U32.HI R30, RZ, 0x10, R29 ;  /* 0x00000010ff1e7819 */ /* 0x000fe4000001161d */
[----:B------:R-:W-:Y:S02]  /*e110*/  SHF.R.U32.HI R31, RZ, 0x10, R31 ;  /* 0x00000010ff1f7819 */ /* 0x000fe4000001161f */
        /* <DEDUP_REMOVED lines=14> */
[C---:B------:R-:W-:Y:S01]  /*e200*/  FMUL.FTZ R14, R4.reuse, R29 ;  /* 0x0000001d040e7220 */ /* 0x040fe20000410000 */
[----:B------:R-:W-:Y:S01]  /*e210*/  FMUL.FTZ R28, R4, R15 ;  /* 0x0000000f041c7220 */ /* 0x000fe20000410000 */
[----:B------:R-:W-:Y:S02]  /*e220*/  HADD2.F32 R6, -RZ, R5.H0_H0 ;  /* 0x20000005ff067230 */ /* 0x000fe40000004100 */
[----:B------:R-:W-:Y:S01]  /*e230*/  FFMA.FTZ R31, R13, R30, R31 ;  /* 0x0000001e0d1f7223 */ /* 0x000fe2000001001f */
[----:B------:R-:W-:-:S02]  /*e240*/  HADD2.F32 R4, -RZ, R3.H1_H1 ;  /* 0x30000003ff047230 */ /* 0x000fc40000004100 */
[C---:B------:R-:W-:Y:S01]  /*e250*/  FFMA.FTZ R14, R7.reuse, R15, -R14 ;  /* 0x0000000f070e7223 */ /* 0x040fe2000001080e */
[----:B------:R-:W-:Y:S02]  /*e260*/  HADD2.F32 R5, -RZ, R5.H1_H1 ;  /* 0x30000005ff057230 */ /* 0x000fe40000004100 */
[----:B------:R-:W-:Y:S01]  /*e270*/  FFMA.FTZ R29, R7, R29, R28 ;  /* 0x0000001d071d7223 */ /* 0x000fe2000001001c */
[----:B------:R-:W-:Y:S02]  /*e280*/  HADD2.F32 R13, -RZ, R33.H0_H0 ;  /* 0x20000021ff0d7230 */ /* 0x000fe40000004100 */
[C---:B------:R-:W-:Y:S01]  /*e290*/  FMUL.FTZ R28, R12.reuse, R72 ;  /* 0x000000480c1c7220 */ /* 0x040fe20000410000 */
[----:B------:R-:W-:Y:S02]  /*e2a0*/  HADD2.F32 R3, -RZ, R34.H0_H0 ;  /* 0x20000022ff037230 */ /* 0x000fe40000004100 */
[-C--:B------:R-:W-:Y:S01]  /*e2b0*/  FMUL.FTZ R15, R12, R4.reuse ;  /* 0x000000040c0f7220 */ /* 0x080fe20000410000 */
[----:B------:R-:W-:Y:S01]  /*e2c0*/  FMUL.FTZ R7, R5, R13 ;  /* 0x0000000d05077220 */ /* 0x000fe20000410000 */
[----:B------:R-:W-:Y:S01]  /*e2d0*/  FFMA.FTZ R28, R11, R4, -R28 ;  /* 0x000000040b1c7223 */ /* 0x000fe2000001081c */
[-C--:B------:R-:W-:Y:S01]  /*e2e0*/  FMUL.FTZ R12, R5, R3.reuse ;  /* 0x00000003050c7220 */ /* 0x080fe20000410000 */
        /* <DEDUP_REMOVED lines=8> */
.L_x_4336:
[----:B------:R-:W-:Y:S05]  /*e370*/  BSYNC B1 ;  /* 0x0000000000017941 */ /* 0x000fea0003800000 */
.L_x_4335:
[----:B------:R-:W-:Y:S04]  /*e380*/  BSSY B1, `(.L_x_4337) ;  /* 0x000002c000017945 */ /* 0x000fe80003800000 */
[----:B------:R-:W-:Y:S05]  /*e390*/  @P4 BRA `(.L_x_4338) ;  /* 0x0000000000a84947 */ /* 0x000fea0003800000 */
[----:B0123--:R-:W0:Y:S01]  /*e3a0*/  LDS.128 R4, [R60+0x1c400] ;  /* 0x01c400003c047984 */ /* 0x00fe220000000c00 */
[----:B------:R-:W-:Y:S01]  /*e3b0*/  SHF.R.U32.HI R15, RZ, 0x10, R27 ;  /* 0x00000010ff0f7819 */ /* 0x000fe2000001161b */
[----:B------:R-:W-:Y:S01]  /*e3c0*/  HADD2.F32 R14, -RZ, R2.H0_H0 ;  /* 0x20000002ff0e7230 */ /* 0x000fe20000004100 */
[--C-:B------:R-:W-:Y:S01]  /*e3d0*/  SHF.R.U64 R29, R24, 0x10, R25.reuse ;  /* 0x00000010181d7819 */ /* 0x100fe20000001219 */
[----:B------:R-:W-:Y:S01]  /*e3e0*/  HADD2.F32 R24, -RZ, R69.H0_H0 ;  /* 0x20000045ff187230 */ /* 0x000fe20000004100 */
[----:B------:R-:W-:Y:S01]  /*e3f0*/  SHF.R.U32.HI R25, RZ, 0x10, R25 ;  /* 0x00000010ff197819 */ /* 0x000fe20000011619 */
[----:B------:R-:W-:Y:S01]  /*e400*/  HADD2.F32 R15, -RZ, R15.H0_H0 ;  /* 0x2000000fff0f7230 */ /* 0x000fe20000004100 */
[----:B------:R-:W-:-:S03]  /*e410*/  SHF.R.U64 R31, R26, 0x10, R27 ;  /* 0x000000101a1f7819 */ /* 0x000fc6000000121b */
[----:B------:R-:W-:Y:S02]  /*e420*/  HADD2.F32 R25, -RZ, R25.H0_H0 ;  /* 0x20000019ff197230 */ /* 0x000fe40000004100 */
[--C-:B0-----:R-:W-:Y:S02]  /*e430*/  HADD2.F32 R13, -RZ, R7.reuse.H1_H1 ;  /* 0x30000007ff0d7230 */ /* 0x101fe40000004100 */
[--C-:B------:R-:W-:Y:S02]  /*e440*/  HADD2.F32 R3, -RZ, R4.reuse.H0_H0 ;  /* 0x20000004ff037230 */ /* 0x100fe40000004100 */
[----:B------:R-:W-:Y:S02]  /*e450*/  HADD2.F32 R4, -RZ, R4.H1_H1 ;  /* 0x30000004ff047230 */ /* 0x000fe40000004100 */
[C---:B------:R-:W-:Y:S01]  /*e460*/  FMUL.FTZ R28, R13.reuse, R15 ;  /* 0x0000000f0d1c7220 */ /* 0x040fe20000410000 */
[----:B------:R-:W-:Y:S02]  /*e470*/  HADD2.F32 R12, -RZ, R7.H0_H0 ;  /* 0x20000007ff0c7230 */ /* 0x000fe40000004100 */
[----:B------:R-:W-:Y:S01]  /*e480*/  FMUL.FTZ R27, R13, R25 ;  /* 0x000000190d1b7220 */ /* 0x000fe20000410000 */
[----:B------:R-:W-:-:S02]  /*e490*/  HADD2.F32 R7, -RZ, R6.H0_H0 ;  /* 0x20000006ff077230 */ /* 0x000fc40000004100 */
[----:B------:R-:W-:Y:S01]  /*e4a0*/  FMUL.FTZ R26, R4, R24 ;  /* 0x00000018041a7220 */ /* 0x000fe20000410000 */
[----:B------:R-:W-:Y:S02]  /*e4b0*/  HADD2.F32 R11, -RZ, R6.H1_H1 ;  /* 0x30000006ff0b7230 */ /* 0x000fe40000004100 */
[----:B------:R-:W-:Y:S01]  /*e4c0*/  FFMA.FTZ R30, R12, R25, R28 ;  /* 0x000000190c1e7223 */ /* 0x000fe2000001001c */
[-C--:B------:R-:W-:Y:S01]  /*e4d0*/  FMUL.FTZ R28, R4, R14.reuse ;  /* 0x0000000e041c7220 */ /* 0x080fe20000410000 */
[C---:B------:R-:W-:Y:S01]  /*e4e0*/  FFMA.FTZ R26, R3.reuse, R14, -R26 ;  /* 0x0000000e031a7223 */ /* 0x040fe2000001081a */
[----:B------:R-:W-:Y:S02]  /*e4f0*/  HADD2.F32 R6, -RZ, R5.H0_H0 ;  /* 0x20000005ff067230 */ /* 0x000fe40000004100 */
[----:B------:R-:W-:Y:S01]  /*e500*/  FFMA.FTZ R27, R12, R15, -R27 ;  /* 0x0000000f0c1b7223 */ /* 0x000fe2000001081b */
[----:B------:R-:W-:Y:S02]  /*e510*/  HADD2.F32 R14, -RZ, R69.H1_H1 ;  /* 0x30000045ff0e7230 */ /* 0x000fe40000004100 */
[----:B------:R-:W-:Y:S01]  /*e520*/  FFMA.FTZ R3, R3, R24, R28 ;  /* 0x0000001803037223 */ /* 0x000fe2000001001c */
[----:B------:R-:W-:-:S02]  /*e530*/  HADD2.F32 R4, -RZ, R2.H1_H1 ;  /* 0x30000002ff047230 */ /* 0x000fc40000004100 */
[----:B------:R-:W-:Y:S02]  /*e540*/  HADD2.F32 R5, -RZ, R5.H1_H1 ;  /* 0x30000005ff057230 */ /* 0x000fe40000004100 */
[C---:B------:R-:W-:Y:S01]  /*e550*/  FMUL.FTZ R24, R11.reuse, R14 ;  /* 0x0000000e0b187220 */ /* 0x040fe20000410000 */
[----:B------:R-:W-:Y:S02]  /*e560*/  HADD2.F32 R12, -RZ, R29.H0_H0 ;  /* 0x2000001dff0c7230 */ /* 0x000fe40000004100 */
[-C--:B------:R-:W-:Y:S01]  /*e570*/  FMUL.FTZ R15, R11, R4.reuse ;  /* 0x000000040b0f7220 */ /* 0x080fe20000410000 */
[----:B------:R-:W-:Y:S02]  /*e580*/  HADD2.F32 R2, -RZ, R31.H0_H0 ;  /* 0x2000001fff027230 */ /* 0x000fe40000004100 */
[----:B------:R-:W-:Y:S01]  /*e590*/  FFMA.FTZ R24, R7, R4, -R24 ;  /* 0x0000000407187223 */ /* 0x000fe20000010818 */
[----:B------:R-:W-:Y:S01]  /*e5a0*/  F2FP.F16.F32.PACK_AB R4, R3, R26 ;  /* 0x0000001a0304723e */ /* 0x000fe200000000ff */
[----:B------:R-:W-:Y:S01]  /*e5b0*/  FMUL.FTZ R11, R5, R12 ;  /* 0x0000000c050b7220 */ /* 0x000fe20000410000 */
[----:B------:R-:W-:Y:S01]  /*e5c0*/  FFMA.FTZ R15, R7, R14, R15 ;  /* 0x0000000e070f7223 */ /* 0x000fe2000001000f */
[-C--:B------:R-:W-:Y:S01]  /*e5d0*/  FMUL.FTZ R13, R5, R2.reuse ;  /* 0x00000002050d7220 */ /* 0x080fe20000410000 */
[----:B------:R-:W-:Y:S01]  /*e5e0*/  F2FP.F16.F32.PACK_AB R7, R30, R27 ;  /* 0x0000001b1e07723e */ /* 0x000fe200000000ff */
[----:B------:R-:W-:-:S02]  /*e5f0*/  FFMA.FTZ R5, R6, R2, -R11 ;  /* 0x0000000206057223 */ /* 0x000fc4000001080b */
[----:B------:R-:W-:Y:S01]  /*e600*/  FFMA.FTZ R12, R6, R12, R13 ;  /* 0x0000000c060c7223 */ /* 0x000fe2000001000d */
[----:B------:R-:W-:-:S04]  /*e610*/  F2FP.F16.F32.PACK_AB R6, R15, R24 ;  /* 0x000000180f06723e */ /* 0x000fc800000000ff */
[----:B------:R-:W-:-:S05]  /*e620*/  F2FP.F16.F32.PACK_AB R5, R12, R5 ;  /* 0x000000050c05723e */ /* 0x000fca00000000ff */
[----:B------:R4:W-:Y:S02]  /*e630*/  STS.128 [R60+0x1c400], R4 ;  /* 0x01c400043c007388 */ /* 0x0009e40000000c00 */
.L_x_4338:
[----:B------:R-:W-:Y:S05]  /*e640*/  BSYNC B1 ;  /* 0x0000000000017941 */ /* 0x000fea0003800000 */
.L_x_4337:
[----:B------:R-:W-:Y:S05]  /*e650*/  @P5 BRA `(.L_x_4328) ;  /* 0x0000003400845947 */ /* 0x000fea0003800000 */
[----:B01234-:R-:W0:Y:S01]  /*e660*/  LDS.128 R4, [R10+0xa000] ;  /* 0x00a000000a047984 */ /* 0x01fe220000000c00 */
[----:B------:R-:W-:Y:S01]  /*e670*/  SHF.R.U32.HI R14, RZ, 0x10, R9 ;  /* 0x00000010ff0e7819 */ /* 0x000fe20000011609 */
[----:B------:R-:W-:Y:S01]  /*e680*/  HADD2.F32 R11, -RZ, R0.H0_H0 ;  /* 0x20000000ff0b7230 */ /* 0x000fe20000004100 */
[----:B------:R-:W-:Y:S01]  /*e690*/  SHF.R.U32.HI R12, RZ, 0x10, R21 ;  /* 0x00000010ff0c7819 */ /* 0x000fe20000011615 */
[--C-:B------:R-:W-:Y:S01]  /*e6a0*/  HADD2.F32 R13, -RZ, R61.reuse.H0_H0 ;  /* 0x2000003dff0d7230 */ /* 0x100fe20000004100 */
        /* <DEDUP_REMOVED lines=14> */
[C---:B------:R-:W-:Y:S01]  /*e790*/  FMUL.FTZ R9, R4.reuse, R13 ;  /* 0x0000000d04097220 */ /* 0x040fe20000410000 */
[-C--:B------:R-:W-:Y:S01]  /*e7a0*/  FMUL.FTZ R15, R4, R11.reuse ;  /* 0x0000000b040f7220 */ /* 0x080fe20000410000 */
[--C-:B------:R-:W-:Y:S02]  /*e7b0*/  HADD2.F32 R3, -RZ, R5.reuse.H0_H0 ;  /* 0x20000005ff037230 */ /* 0x100fe40000004100 */
[----:B------:R-:W-:Y:S01]  /*e7c0*/  FFMA.FTZ R21, R8, R14, R21 ;  /* 0x0000000e08157223 */ /* 0x000fe20000010015 */
[----:B------:R-:W-:Y:S02]  /*e7d0*/  HADD2.F32 R4, -RZ, R0.H1_H1 ;  /* 0x30000000ff047230 */ /* 0x000fe40000004100 */
[----:B------:R-:W-:Y:S01]  /*e7e0*/  FFMA.FTZ R9, R2, R11, -R9 ;  /* 0x0000000b02097223 */ /* 0x000fe20000010809 */
[----:B------:R-:W-:-:S02]  /*e7f0*/  HADD2.F32 R5, -RZ, R5.H1_H1 ;  /* 0x30000005ff057230 */ /* 0x000fc40000004100 */
[C---:B------:R-:W-:Y:S01]  /*e800*/  FMUL.FTZ R12, R6.reuse, R61 ;  /* 0x0000003d060c7220 */ /* 0x040fe20000410000 */
[----:B------:R-:W-:Y:S02]  /*e810*/  HADD2.F32 R8, -RZ, R24.H0_H0 ;  /* 0x20000018ff087230 */ /* 0x000fe40000004100 */
[-C--:B------:R-:W-:Y:S01]  /*e820*/  FMUL.FTZ R14, R6, R4.reuse ;  /* 0x00000004060e7220 */ /* 0x080fe20000410000 */
[----:B------:R-:W-:Y:S02]  /*e830*/  HADD2.F32 R0, -RZ, R25.H0_H0 ;  /* 0x20000019ff007230 */ /* 0x000fe40000004100 */
[----:B------:R-:W-:Y:S01]  /*e840*/  FFMA.FTZ R2, R2, R13, R15 ;  /* 0x0000000d02027223 */ /* 0x000fe2000001000f */
[----:B------:R-:W-:Y:S01]  /*e850*/  FFMA.FTZ R12, R7, R4, -R12 ;  /* 0x00000004070c7223 */ /* 0x000fe2000001080c */
[----:B------:R-:W-:Y:S01]  /*e860*/  FMUL.FTZ R6, R5, R8 ;  /* 0x0000000805067220 */ /* 0x000fe20000410000 */
[----:B------:R-:W-:Y:S01]  /*e870*/  FFMA.FTZ R61, R7, R61, R14 ;  /* 0x0000003d073d7223 */ /* 0x000fe2000001000e */
[----:B------:R-:W-:Y:S01]  /*e880*/  FMUL.FTZ R11, R5, R0 ;  /* 0x00000000050b7220 */ /* 0x000fe20000410000 */
[----:B------:R-:W-:Y:S01]  /*e890*/  F2FP.F16.F32.PACK_AB R7, R21, R20 ;  /* 0x000000141507723e */ /* 0x000fe200000000ff */
[C---:B------:R-:W-:Y:S01]  /*e8a0*/  FFMA.FTZ R5, R3.reuse, R0, -R6 ;  /* 0x0000000003057223 */ /* 0x040fe20000010806 */
[----:B------:R-:W-:Y:S01]  /*e8b0*/  F2FP.F16.F32.PACK_AB R4, R2, R9 ;  /* 0x000000090204723e */ /* 0x000fe200000000ff */
[----:B------:R-:W-:Y:S01]  /*e8c0*/  FFMA.FTZ R8, R3, R8, R11 ;  /* 0x0000000803087223 */ /* 0x000fe2000001000b */
[----:B------:R-:W-:-:S04]  /*e8d0*/  F2FP.F16.F32.PACK_AB R6, R61, R12 ;  /* 0x0000000c3d06723e */ /* 0x000fc800000000ff */
[----:B------:R-:W-:-:S05]  /*e8e0*/  F2FP.F16.F32.PACK_AB R5, R8, R5 ;  /* 0x000000050805723e */ /* 0x000fca00000000ff */
[----:B------:R0:W-:Y:S01]  /*e8f0*/  STS.128 [R10+0xa000], R4 ;  /* 0x00a000040a007388 */ /* 0x0001e20000000c00 */
[----:B------:R-:W-:Y:S05]  /*e900*/  BRA `(.L_x_4328) ;  /* 0x0000003000d87947 */ /* 0x000fea0003800000 */
.L_x_4301:
[----:B------:R-:W0:Y:S01]  /*e910*/  LDC R78, c[0x0][0x428] ;  /* 0x00010a00ff4e7b82 */ /* 0x000e220000000800 */
[-C--:B------:R-:W-:Y:S01]  /*e920*/  ISETP.GE.AND P0, PT, R195, R10.reuse, PT ;  /* 0x0000000ac300720c */ /* 0x080fe20003f06270 */
[----:B------:R-:W-:Y:S01]  /*e930*/  BSSY B1, `(.L_x_4339) ;  /* 0x000003f000017945 */ /* 0x000fe20003800000 */
[----:B------:R-:W-:Y:S01]  /*e940*/  ISETP.GE.AND P1, PT, R220, R10, PT ;  /* 0x0000000adc00720c */ /* 0x000fe20003f26270 */
[----:B------:R-:W-:Y:S01]  /*e950*/  IMAD.MOV.U32 R9, RZ, RZ, R61 ;  /* 0x000000ffff097224 */ /* 0x000fe200078e003d */
[----:B------:R-:W-:Y:S01]  /*e960*/  MOV R8, R72 ;  /* 0x0000004800087202 */ /* 0x000fe20000000f00 */
[----:B------:R-:W-:Y:S01]  /*e970*/  IMAD.MOV.U32 R10, RZ, RZ, R144 ;  /* 0x000000ffff0a7224 */ /* 0x000fe200078e0090 */
[----:B------:R-:W-:Y:S01]  /*e980*/  CS2R R40, SRZ ;  /* 0x0000000000287805 */ /* 0x000fe2000001ff00 */
[----:B------:R-:W-:Y:S01]  /*e990*/  IMAD.MOV.U32 R11, RZ, RZ, R77 ;  /* 0x000000ffff0b7224 */ /* 0x000fe200078e004d */
        /* <DEDUP_REMOVED lines=22> */
[----:B0-----:R-:W-:Y:S06]  /*eb00*/  @P0 BRA `(.L_x_4340) ;  /* 0x0000000000840947 */ /* 0x001fec0003800000 */
        /* <DEDUP_REMOVED lines=14> */
[----:B------:R-:W-:Y:S02]  /*ebf0*/  LEA.HI.X R21, R0, UR7, R5, 0x1, P3 ;  /* 0x0000000700157c11 */ /* 0x000fe400098f0c05 */
[----:B------:R-:W-:Y:S02]  /*ec00*/  CS2R R60, SRZ ;  /* 0x00000000003c7805 */ /* 0x000fe4000001ff00 */
[----:B------:R-:W-:-:S02]  /*ec10*/  ISETP.GE.AND P2, PT, R192, UR4, PT ;  /* 0x00000004c0007c0c */ /* 0x000fc4000bf46270 */
        /* <DEDUP_REMOVED lines=8> */
[----:B------:R-:W-:Y:S01]  /*eca0*/  CS2R R30, SRZ ;  /* 0x00000000001e7805 */ /* 0x000fe2000001ff00 */
[----:B------:R-:W-:Y:S02]  /*ecb0*/  ULDC.64 UR8, c[0x0][0x208] ;  /* 0x0000820000087ab9 */ /* 0x000fe40000000a00 */
[----:B------:R0:W5:Y:S04]  /*ecc0*/  @!P2 LDG.E.128 R32, desc[UR8][R14.64] ;  /* 0x000000080e20a981 */ /* 0x000168000c1e1d00 */
[----:B------:R0:W5:Y:S04]  /*ecd0*/  @!P3 LDG.E.128 R36, desc[UR8][R14.64+0x40] ;  /* 0x000040080e24b981 */ /* 0x000168000c1e1d00 */
[----:B------:R0:W5:Y:S04]  /*ece0*/  @!P4 LDG.E.128 R60, desc[UR8][R14.64+0x80] ;  /* 0x000080080e3cc981 */ /* 0x000168000c1e1d00 */
[----:B------:R0:W5:Y:S04]  /*ecf0*/  @!P2 LDG.E.128 R4, desc[UR8][R20.64] ;  /* 0x000000081404a981 */ /* 0x000168000c1e1d00 */
[----:B------:R0:W5:Y:S04]  /*ed00*/  @!P3 LDG.E.128 R24, desc[UR8][R20.64+0x40] ;  /* 0x000040081418b981 */ /* 0x000168000c1e1d00 */
[----:B------:R0:W5:Y:S02]  /*ed10*/  @!P4 LDG.E.128 R28, desc[UR8][R20.64+0x80] ;  /* 0x00008008141cc981 */ /* 0x000164000c1e1d00 */
.L_x_4340:
[----:B------:R-:W-:Y:S05]  /*ed20*/  BSYNC B1 ;  /* 0x0000000000017941 */ /* 0x000fea0003800000 */
.L_x_4339:
[----:B------:R-:W-:Y:S01]  /*ed30*/  BSSY B1, `(.L_x_4341) ;  /* 0x0000027000017945 */ /* 0x000fe20003800000 */
[----:B-----5:R-:W-:Y:S01]  /*ed40*/  IMAD.MOV.U32 R72, RZ, RZ, R4 ;  /* 0x000000ffff487224 */ /* 0x020fe200078e0004 */
[----:B------:R-:W-:Y:S01]  /*ed50*/  MOV R77, R6 ;  /* 0x00000006004d7202 */ /* 0x000fe20000000f00 */
[----:B------:R-:W-:Y:S01]  /*ed60*/  IMAD.MOV.U32 R73, RZ, RZ, R5 ;  /* 0x000000ffff497224 */ /* 0x000fe200078e0005 */
[----:B------:R-:W-:Y:S01]  /*ed70*/  CS2R R66, SRZ ;  /* 0x0000000000427805 */ /* 0x000fe2000001ff00 */
[----:B------:R-:W-:Y:S06]  /*ed80*/  @P1 BRA `(.L_x_4342) ;  /* 0x0000000000841947 */ /* 0x000fec0003800000 */
[----:B------:R-:W-:Y:S01]  /*ed90*/  IADD3 R76, P2, P3, R71, R76, R84 ;  /* 0x0000004c474c7210 */ /* 0x000fe20007b5e054 */
[----:B------:R-:W-:Y:S01]  /*eda0*/  ULDC.64 UR4, c[0x0][0x3c8] ;  /* 0x0000f20000047ab9 */ /* 0x000fe20000000a00 */
[----:B------:R-:W-:Y:S01]  /*edb0*/  IADD3 R75, P4, P5, R70, R75, R87 ;  /* 0x0000004b464b7210 */ /* 0x000fe20007d9e057 */
[----:B------:R-:W-:Y:S01]  /*edc0*/  ULDC.64 UR6, c[0x0][0x3e0] ;  /* 0x0000f80000067ab9 */ /* 0x000fe20000000a00 */
[----:B0-----:R-:W-:Y:S02]  /*edd0*/  IADD3.X R15, R83, R74, R82, P2, P3 ;  /* 0x0000004a530f7210 */ /* 0x001fe400017e6452 */
[----:B------:R-:W-:Y:S02]  /*ede0*/  CS2R R52, SRZ ;  /* 0x0000000000347805 */ /* 0x000fe4000001ff00 */
[----:B------:R-:W-:Y:S01]  /*edf0*/  LEA R14, P2, R76, UR4, 0x1 ;  /* 0x000000044c0e7c11 */ /* 0x000fe2000f8408ff */
[----:B------:R-:W-:Y:S01]  /*ee00*/  ULDC UR4, c[0x0][0x3d4] ;  /* 0x0000f50000047ab9 */ /* 0x000fe20000000800 */
[----:B------:R-:W-:-:S02]  /*ee10*/  IADD3.X R0, R80, R69, R85, P4, P5 ;  /* 0x0000004550007210 */ /* 0x000fc400027ea455 */
[----:B------:R-:W-:Y:S02]  /*ee20*/  CS2R R54, SRZ ;  /* 0x0000000000367805 */ /* 0x000fe4000001ff00 */
[C---:B------:R-:W-:Y:S02]  /*ee30*/  LEA R20, P3, R75.reuse, UR6, 0x1 ;  /* 0x000000064b147c11 */ /* 0x040fe4000f8608ff */
[----:B------:R-:W-:Y:S02]  /*ee40*/  CS2R R56, SRZ ;  /* 0x0000000000387805 */ /* 0x000fe4000001ff00 */
[----:B------:R-:W-:Y:S02]  /*ee50*/  LEA.HI.X R15, R76, UR5, R15, 0x1, P2 ;  /* 0x000000054c0f7c11 */ /* 0x000fe400090f0c0f */
[----:B------:R-:W-:Y:S02]  /*ee60*/  CS2R R58, SRZ ;  /* 0x00000000003a7805 */ /* 0x000fe4000001ff00 */
[----:B------:R-:W-:-:S02]  /*ee70*/  LEA.HI.X R21, R75, UR7, R0, 0x1, P3 ;  /* 0x000000074b157c11 */ /* 0x000fc400098f0c00 */
        /* <DEDUP_REMOVED lines=18> */
.L_x_4342:
[----:B------:R-:W-:Y:S05]  /*efa0*/  BSYNC B1 ;  /* 0x0000000000017941 */ /* 0x000fea0003800000 */
.L_x_4341:
[----:B01----:R-:W-:Y:S01]  /*efb0*/  IMAD.MOV.U32 R14, RZ, RZ, R24 ;  /* 0x000000ffff0e7224 */ /* 0x003fe200078e0018 */
[----:B------:R-:W-:Y:S01]  /*efc0*/  ISETP.NE.AND P2, PT, R78, 0x1, PT ;  /* 0x000000014e00780c */ /* 0x000fe20003f45270 */
        /* <DEDUP_REMOVED lines=10> */
[----:B------:R-:W-:Y:S01]  /*f070*/  ULDC.64 UR4, c[0x0][0x3c8] ;  /* 0x0000f20000047ab9 */ /* 0x000fe20000000a00 */
[----:B------:R-:W-:Y:S01]  /*f080*/  PRMT R75, R20, 0x7610, R75 ;  /* 0x00007610144b7816 */ /* 0x000fe2000000004b */
[----:B------:R-:W0:Y:S01]  /*f090*/  @P2 LDC R21, c[0x0][0x430] ;  /* 0x00010c00ff152b82 */ /* 0x000e220000000800 */
[----:B------:R-:W-:Y:S01]  /*f0a0*/  PRMT R81, R0, 0x5410, R14 ;  /* 0x0000541000517816 */ /* 0x000fe2000000000e */
[----:B------:R-:W-:Y:S01]  /*f0b0*/  IMAD.MOV.U32 R0, RZ, RZ, R28 ;  /* 0x000000ffff007224 */ /* 0x000fe200078e001c */
[----:B------:R-:W-:Y:S01]  /*f0c0*/  PRMT R90, R73, 0x7610, R90 ;  /* 0x00007610495a7816 */ /* 0x000fe2000000005a */
[----:B------:R-:W-:Y:S01]  /*f0d0*/  IMAD.MOV.U32 R20, RZ, RZ, R33 ;  /* 0x000000ffff147224 */ /* 0x000fe200078e0021 */
[----:B------:R-:W-:Y:S01]  /*f0e0*/  PRMT R88, R88, 0x5410, R77 ;  /* 0x0000541058587816 */ /* 0x000fe2000000004d */
[----:B------:R-:W-:Y:S01]  /*f0f0*/  ULDC.64 UR6, c[0x0][0x3e0] ;  /* 0x0000f80000067ab9 */ /* 0x000fe20000000a00 */
[----:B------:R-:W-:Y:S01]  /*f100*/  PRMT R74, R0, 0x5410, R15 ;  /* 0x00005410004a7816 */ /* 0x000fe2000000000f */
[----:B------:R-:W1:Y:S01]  /*f110*/  @P2 LDC R14, c[0x0][0x42c] ;  /* 0x00010b00ff0e2b82 */ /* 0x000e620000000800 */
[----:B------:R-:W-:Y:S01]  /*f120*/  IMAD.MOV.U32 R0, RZ, RZ, R31 ;  /* 0x000000ffff007224 */ /* 0x000fe200078e001f */
[----:B------:R-:W-:Y:S01]  /*f130*/  PRMT R90, R90, 0x5410, R20 ;  /* 0x000054105a5a7816 */ /* 0x000fe20000000014 */
[----:B------:R-:W-:-:S02]  /*f140*/  IMAD.MOV.U32 R15, RZ, RZ, R32 ;  /* 0x000000ffff0f7224 */ /* 0x000fc400078e0020 */
[----:B------:R-:W-:Y:S01]  /*f150*/  IMAD.MOV.U32 R20, RZ, RZ, R36 ;  /* 0x000000ffff147224 */ /* 0x000fe200078e0024 */
[----:B------:R-:W-:Y:S01]  /*f160*/  PRMT R75, R75, 0x5410, R0 ;  /* 0x000054104b4b7816 */ /* 0x000fe20000000000 */
[----:B-----5:R-:W-:Y:S01]  /*f170*/  IMAD.MOV.U32 R71, RZ, RZ, R43 ;  /* 0x000000ffff477224 */ /* 0x020fe200078e002b */
[----:B------:R-:W-:Y:S02]  /*f180*/  MOV R0, R34 ;  /* 0x0000002200007202 */ /* 0x000fe40000000f00 */
[----:B------:R-:W-:Y:S01]  /*f190*/  PRMT R89, R15, 0x7610, R89 ;  /* 0x000076100f597816 */ /* 0x000fe20000000059 */
[----:B------:R-:W-:Y:S01]  /*f1a0*/  IMAD.MOV.U32 R15, RZ, RZ, R35 ;  /* 0x000000ffff0f7224 */ /* 0x000fe200078e0023 */
[----:B------:R-:W-:Y:S01]  /*f1b0*/  PRMT R88, R0, 0x7610, R88 ;  /* 0x0000761000587816 */ /* 0x000fe20000000058 */
[----:B------:R-:W-:Y:S01]  /*f1c0*/  IMAD R0, R201, 0x80, R195 ;  /* 0x00000080c9007824 */ /* 0x000fe200078e02c3 */
[----:B------:R-:W-:Y:S02]  /*f1d0*/  PRMT R82, R20, 0x7610, R82 ;  /* 0x0000761014527816 */ /* 0x000fe40000000052 */
[----:B------:R-:W-:Y:S01]  /*f1e0*/  PRMT R87, R87, 0x5410, R15 ;  /* 0x0000541057577816 */ /* 0x000fe2000000000f */
[----:B------:R-:W-:Y:S01]  /*f1f0*/  IMAD R15, R223, 0x40, R0 ;  /* 0x00000040df0f7824 */ /* 0x000fe200078e0200 */
[----:B------:R-:W-:Y:S01]  /*f200*/  MOV R20, R37 ;  /* 0x0000002500147202 */ /* 0x000fe20000000f00 */
[----:B------:R-:W-:-:S03]  /*f210*/  IMAD.MOV.U32 R0, RZ, RZ, R38 ;  /* 0x000000ffff007224 */ /* 0x000fc600078e0026 */
[----:B------:R-:W-:Y:S02]  /*f220*/  PRMT R82, R82, 0x5410, R20 ;  /* 0x0000541052527816 */ /* 0x000fe40000000014 */
[----:B------:R-:W-:Y:S02]  /*f230*/  MOV R20, R60 ;  /* 0x0000003c00147202 */ /* 0x000fe40000000f00 */
[----:B------:R-:W-:Y:S01]  /*f240*/  PRMT R83, R0, 0x5410, R69 ;  /* 0x0000541000537816 */ /* 0x000fe20000000045 */
[----:B-1----:R-:W-:Y:S01]  /*f250*/  @P2 IMAD.HI.U32 R0, R15, R14, RZ ;  /* 0x0000000e0f002227 */ /* 0x002fe200078e00ff */
[----:B------:R-:W-:-:S03]  /*f260*/  PRMT R76, R20, 0x7610, R76 ;  /* 0x00007610144c7816 */ /* 0x000fc6000000004c */
[----:B------:R-:W-:Y:S01]  /*f270*/  IMAD.MOV.U32 R14, RZ, RZ, R61 ;  /* 0x000000ffff0e7224 */ /* 0x000fe200078e003d */
[----:B0-----:R-:W-:Y:S01]  /*f280*/  @P2 SHF.R.U32.HI R15, RZ, R21, R0 ;  /* 0x00000015ff0f2219 */ /* 0x001fe20000011600 */
[----:B------:R-:W-:Y:S01]  /*f290*/  IMAD.MOV.U32 R20, RZ, RZ, R62 ;  /* 0x000000ffff147224 */ /* 0x000fe200078e003e */
[----:B------:R-:W-:Y:S01]  /*f2a0*/  MOV R0, R40 ;  /* 0x0000002800007202 */ /* 0x000fe20000000f00 */
[----:B------:R-:W-:Y:S01]  /*f2b0*/  IMAD.MOV.U32 R69, RZ, RZ, R63 ;  /* 0x000000ffff457224 */ /* 0x000fe200078e003f */
[----:B------:R-:W-:Y:S01]  /*f2c0*/  PRMT R76, R76, 0x5410, R14 ;  /* 0x000054104c4c7816 */ /* 0x000fe2000000000e */
[----:B------:R-:W-:Y:S01]  /*f2d0*/  IMAD.MOV.U32 R14, RZ, RZ, R41 ;  /* 0x000000ffff0e7224 */ /* 0x000fe200078e0029 */
[----:B------:R-:W-:Y:S01]  /*f2e0*/  SHF.R.S32.HI R21, RZ, 0x1f, R15 ;  /* 0x0000001fff157819 */ /* 0x000fe2000001140f */
[-C--:B------:R-:W-:Y:S01]  /*f2f0*/  IMAD.WIDE.U32 R8, R15, R12.reuse, R8 ;  /* 0x0000000c0f087225 */ /* 0x080fe200078e0008 */
[----:B------:R-:W-:Y:S02]  /*f300*/  PRMT R77, R20, 0x5410, R69 ;  /* 0x00005410144d7816 */ /* 0x000fe40000000045 */
[----:B------:R-:W-:Y:S01]  /*f310*/  PRMT R69, R0, 0x5410, R14 ;  /* 0x0000541000457816 */ /* 0x000fe2000000000e */
[----:B------:R-:W-:-:S02]  /*f320*/  IMAD R0, R21, R12, RZ ;  /* 0x0000000c15007224 */ /* 0x000fc400078e02ff */
[-C--:B------:R-:W-:Y:S02]  /*f330*/  IMAD R14, R21, R2.reuse, RZ ;  /* 0x00000002150e7224 */ /* 0x080fe400078e02ff */
[----:B------:R-:W-:Y:S01]  /*f340*/  IMAD.WIDE.U32 R10, R15, R2, R10 ;  /* 0x000000020f0a7225 */ /* 0x000fe200078e000a */
[----:B------:R-:W-:-:S03]  /*f350*/  MOV R2, R44 ;  /* 0x0000002c00027202 */ /* 0x000fc60000000f00 */
[C---:B------:R-:W-:Y:S01]  /*f360*/  IMAD R13, R15.reuse, R13, R0 ;  /* 0x0000000d0f0d7224 */ /* 0x040fe200078e0200 */
[----:B------:R-:W-:Y:S01]  /*f370*/  LEA R0, P3, R10, UR6, 0x1 ;  /* 0x000000060a007c11 */ /* 0x000fe2000f8608ff */
[----:B------:R-:W-:Y:S01]  /*f380*/  IMAD R15, R15, R3, R14 ;  /* 0x000000030f0f7224 */ /* 0x000fe200078e020e */
[----:B------:R-:W-:Y:S01]  /*f390*/  LEA R3, P2, R8, UR4, 0x1 ;  /* 0x0000000408037c11 */ /* 0x000fe2000f8408ff */
[----:B------:R-:W-:Y:S01]  /*f3a0*/  IMAD.MOV.U32 R12, RZ, RZ, R45 ;  /* 0x000000ffff0c7224 */ /* 0x000fe200078e002d */
[----:B------:R-:W-:Y:S01]  /*f3b0*/  UMOV UR4, 0xffffffff ;  /* 0xffffffff00047882 */ /* 0x000fe20000000000 */
[----:B------:R-:W-:Y:S02]  /*f3c0*/  IMAD.IADD R13, R9, 0x1, R13 ;  /* 0x00000001090d7824 */ /* 0x000fe400078e020d */
[----:B------:R-:W-:Y:S01]  /*f3d0*/  IMAD.IADD R9, R11, 0x1, R15 ;  /* 0x000000010b097824 */ /* 0x000fe200078e020f */
[----:B------:R-:W-:Y:S01]  /*f3e0*/  PRMT R21, R2, 0x5410, R12 ;  /* 0x0000541002157816 */ /* 0x000fe2000000000c */
[----:B------:R-:W-:Y:S01]  /*f3f0*/  IMAD.MOV.U32 R20, RZ, RZ, R42 ;  /* 0x000000ffff147224 */ /* 0x000fe200078e002a */
[----:B------:R-:W-:-:S02]  /*f400*/  LEA.HI.X R8, R8, UR5, R13, 0x1, P2 ;  /* 0x0000000508087c11 */ /* 0x000fc400090f0c0d */
[----:B------:R-:W-:Y:S02]  /*f410*/  LEA.HI.X R2, R10, UR7, R9, 0x1, P3 ;  /* 0x000000070a027c11 */ /* 0x000fe400098f0c09 */
[----:B------:R-:W-:Y:S02]  /*f420*/  PRMT R70, R20, 0x5410, R71 ;  /* 0x0000541014467816 */ /* 0x000fe40000000047 */
[----:B------:R-:W-:Y:S01]  /*f430*/  LEA.HI R9, R219, R219, RZ, 0x1 ;  /* 0x000000dbdb097211 */ /* 0x000fe200078f08ff */
[----:B------:R-:W-:Y:S06]  /*f440*/  BRA.DIV UR4, `(.L_x_4343) ;  /* 0x000001a604547947 */ /* 0x000fec000b800000 */
.L_x_4619:
[----:B------:R-:W-:-:S03]  /*f450*/  UMOV UR4, 0xffffffff ;  /* 0xffffffff00047882 */ /* 0x000fc60000000000 */
[----:B------:R-:W-:Y:S05]  /*f460*/  BRA.DIV UR4, `(.L_x_4344) ;  /* 0x000001a604747947 */ /* 0x000fea000b800000 */
.L_x_4622:
[----:B------:R-:W-:-:S03]  /*f470*/  UMOV UR4, 0xffffffff ;  /* 0xffffffff00047882 */ /* 0x000fc60000000000 */
[----:B------:R-:W-:Y:S05]  /*f480*/  BRA.DIV UR4, `(.L_x_4345) ;  /* 0x000001a604947947 */ /* 0x000fea000b800000 */
.L_x_4625:
[----:B------:R-:W-:-:S03]  /*f490*/  UMOV UR4, 0xffffffff ;  /* 0xffffffff00047882 */ /* 0x000fc60000000000 */
[----:B------:R-:W-:Y:S05]  /*f4a0*/  BRA.DIV UR4, `(.L_x_4346) ;  /* 0x000001a604b47947 */ /* 0x000fea000b800000 */
.L_x_4628:
[----:B------:R-:W-:-:S03]  /*f4b0*/  UMOV UR4, 0xffffffff ;  /* 0xffffffff00047882 */ /* 0x000fc60000000000 */
[----:B------:R-:W-:Y:S05]  /*f4c0*/  BRA.DIV UR4, `(.L_x_4347) ;  /* 0x000001a604d47947 */ /* 0x000fea000b800000 */
.L_x_4631:
[----:B------:R-:W-:Y:S01]  /*f4d0*/  UMOV UR4, 0xffffffff ;  /* 0xffffffff00047882 */ /* 0x000fe20000000000 */
[----:B------:R-:W-:Y:S02]  /*f4e0*/  LOP3.LUT R8, R9, 0xfffffffe, RZ, 0xc0, !PT ;  /* 0xfffffffe09087812 */ /* 0x000fe400078ec0ff */
[----:B------:R-:W-:Y:S05]  /*f4f0*/  BRA.DIV UR4, `(.L_x_4348) ;  /* 0x000001a604f07947 */ /* 0x000fea000b800000 */
.L_x_4634:
[----:B------:R-:W-:Y:S01]  /*f500*/  UMOV UR4, 0xffffffff ;  /* 0xffffffff00047882 */ /* 0x000fe20000000000 */
[----:B------:R-:W-:Y:S02]  /*f510*/  IADD3 R8, R219, -R8, RZ ;  /* 0x80000008db087210 */ /* 0x000fe40007ffe0ff */
[----:B------:R-:W-:Y:S05]  /*f520*/  BRA.DIV UR4, `(.L_x_4349) ;  /* 0x000001aa040c7947 */ /* 0x000fea000b800000 */
.L_x_4637:
[----:B------:R-:W-:Y:S01]  /*f530*/  UMOV UR4, 0xffffffff ;  /* 0xffffffff00047882 */ /* 0x000fe20000000000 */
[----:B------:R-:W-:Y:S02]  /*f540*/  SHF.L.U32 R8, R8, 0x1f, RZ ;  /* 0x0000001f08087819 */ /* 0x000fe400000006ff */
[----:B------:R-:W-:Y:S05]  /*f550*/  BRA.DIV UR4, `(.L_x_4350) ;  /* 0x000001aa04287947 */ /* 0x000fea000b800000 */
.L_x_4640:
[----:B------:R-:W0:Y:S01]  /*f560*/  SYNCS.PHASECHK.TRANS64.TRYWAIT P2, [R17+URZ+0x30800], R8 ;  /* 0x03080008110075a7 */ /* 0x000e22000804017f */
[----:B------:R-:W-:Y:S01]  /*f570*/  IMAD.MOV.U32 R0, RZ, RZ, R46 ;  /* 0x000000ffff007224 */ /* 0x000fe200078e002e */
[----:B------:R-:W-:Y:S01]  /*f580*/  MOV R9, R49 ;  /* 0x0000003100097202 */ /* 0x000fe20000000f00 */
        /* <DEDUP_REMOVED lines=8> */
[----:B------:R-:W-:-:S02]  /*f610*/  IMAD.MOV.U32 R3, RZ, RZ, R51 ;  /* 0x000000ffff037224 */ /* 0x000fc400078e0033 */
        /* <DEDUP_REMOVED lines=17> */
.L_x_4641:
[----:B------:R-:W-:Y:S05]  /*f730*/  BSYNC B1 ;  /* 0x0000000000017941 */ /* 0x000fea0003800000 */
.L_x_4351:
        /* <DEDUP_REMOVED lines=10> */
[--C-:B------:R-:W-:Y:S01]  /*f7e0*/  HADD2.F32 R92, -RZ, R90.reuse.H0_H0 ;  /* 0x2000005aff5c7230 */ /* 0x100fe20000004100 */
[----:B------:R-:W-:Y:S01]  /*f7f0*/  LOP3.LUT R9, R207, 0x38, R192, 0xf8, !PT ;  /* 0x00000038cf097812 */ /* 0x000fe200078ef8c0 */
[----:B------:R-:W-:Y:S01]  /*f800*/  HADD2.F32 R91, -RZ, R90.H1_H1 ;  /* 0x3000005aff5b7230 */ /* 0x000fe20000004100 */
[----:B------:R-:W-:Y:S01]  /*f810*/  SHF.R.S32.HI R11, RZ, 0x1f, R10 ;  /* 0x0000001fff0b7819 */ /* 0x000fe2000001140a */
[----:B------:R-:W-:Y:S01]  /*f820*/  IMAD.SHL.U32 R12, R10, 0x8, RZ ;  /* 0x000000080a0c7824 */ /* 0x000fe200078e00ff */
[----:B0-----:R-:W-:Y:S02]  /*f830*/  LOP3.LUT R8, R9, R208, RZ, 0x3c, !PT ;  /* 0x000000d009087212 */ /* 0x001fe400078e3cff */
[----:B------:R-:W-:Y:S02]  /*f840*/  LEA.HI R11, R11, R10, RZ, 0x3 ;  /* 0x0000000a0b0b7211 */ /* 0x000fe400078f18ff */
[----:B------:R-:W-:-:S02]  /*f850*/  LOP3.LUT R9, R207, 0x38, R12, 0xf8, !PT ;  /* 0x00000038cf097812 */ /* 0x000fc400078ef80c */
[----:B------:R-:W-:Y:S01]  /*f860*/  IADD3 R8, R209, R8, RZ ;  /* 0x00000008d1087210 */ /* 0x000fe20007ffe0ff */
[----:B------:R-:W-:Y:S01]  /*f870*/  IMAD.SHL.U32 R11, R11, 0x400, RZ ;  /* 0x000004000b0b7824 */ /* 0x000fe200078e00ff */
[----:B------:R-:W-:Y:S02]  /*f880*/  LOP3.LUT R13, R9, R208, RZ, 0x3c, !PT ;  /* 0x000000d0090d7212 */ /* 0x000fe400078e3cff */
[----:B------:R-:W-:Y:S01]  /*f890*/  SHF.R.U64 R102, R32, 0x10, R33 ;  /* 0x0000001020667819 */ /* 0x000fe20000001221 */
[----:B------:R-:W-:Y:S01]  /*f8a0*/  IMAD R85, R8, 0x2, R17 ;  /* 0x0000000208557824 */ /* 0x000fe200078e0211 */
[----:B------:R-:W-:Y:S02]  /*f8b0*/  LOP3.LUT R12, R11, 0x7fffe000, RZ, 0xc0, !PT ;  /* 0x7fffe0000b0c7812 */ /* 0x000fe400078ec0ff */
[----:B------:R-:W-:Y:S02]  /*f8c0*/  SHF.R.U64 R99, R4, 0x10, R5 ;  /* 0x0000001004637819 */ /* 0x000fe40000001205 */
[----:B------:R-:W-:Y:S01]  /*f8d0*/  IADD3 R12, R13, R12, R209 ;  /* 0x0000000c0d0c7210 */ /* 0x000fe20007ffe0d1 */
[----:B------:R-:W0:Y:S01]  /*f8e0*/  LDS.128 R8, [R85+0x12400] ;  /* 0x0124000055087984 */ /* 0x000e220000000c00 */
[----:B------:R-:W-:-:S02]  /*f8f0*/  SHF.R.U32.HI R94, RZ, 0x10, R5 ;  /* 0x00000010ff5e7819 */ /* 0x000fc40000011605 */
[----:B------:R-:W-:Y:S01]  /*f900*/  SHF.R.U32.HI R93, RZ, 0x10, R33 ;  /* 0x00000010ff5d7819 */ /* 0x000fe20000011621 */
[----:B------:R-:W-:Y:S01]  /*f910*/  IMAD R86, R12, 0x2, R17 ;  /* 0x000000020c567824 */ /* 0x000fe200078e0211 */
[--C-:B------:R-:W-:Y:S01]  /*f920*/  SHF.R.U64 R101, R34, 0x10, R35.reuse ;  /* 0x0000001022657819 */ /* 0x100fe20000001223 */
[----:B------:R-:W-:Y:S01]  /*f930*/  HADD2.F32 R94, -RZ, R94.H0_H0 ;  /* 0x2000005eff5e7230 */ /* 0x000fe20000004100 */
[----:B------:R-:W-:Y:S02]  /*f940*/  SHF.R.U32.HI R100, RZ, 0x10, R35 ;  /* 0x00000010ff647819 */ /* 0x000fe40000011623 */
[----:B------:R-:W1:Y:S01]  /*f950*/  LDS.128 R12, [R86+0x12400] ;  /* 0x01240000560c7984 */ /* 0x000e620000000c00 */
[--C-:B------:R-:W-:Y:S02]  /*f960*/  SHF.R.U32.HI R95, RZ, 0x10, R7.reuse ;  /* 0x00000010ff5f7819 */ /* 0x100fe40000011607 */
[----:B------:R-:W-:Y:S01]  /*f970*/  SHF.R.U64 R97, R6, 0x10, R7 ;  /* 0x0000001006617819 */ /* 0x000fe20000001207 */
[----:B0-----:R-:W-:-:S02]  /*f980*/  HADD2.F32 R5, -RZ, R9.H0_H0 ;  /* 0x20000009ff057230 */ /* 0x001fc40000004100 */
[----:B------:R-:W-:Y:S02]  /*f990*/  HADD2.F32 R4, -RZ, R8.H0_H0 ;  /* 0x20000008ff047230 */ /* 0x000fe40000004100 */
[----:B------:R-:W-:Y:S02]  /*f9a0*/  HADD2.F32 R9, -RZ, R9.H1_H1 ;  /* 0x30000009ff097230 */ /* 0x000fe40000004100 */
[----:B------:R-:W-:Y:S02]  /*f9b0*/  HADD2.F32 R6, -RZ, R10.H0_H0 ;  /* 0x2000000aff067230 */ /* 0x000fe40000004100 */
[----:B------:R-:W-:Y:S02]  /*f9c0*/  HADD2.F32 R7, -RZ, R11.H0_H0 ;  /* 0x2000000bff077230 */ /* 0x000fe40000004100 */
[--C-:B-1----:R-:W-:Y:S02]  /*f9d0*/  HADD2.F32 R32, -RZ, R13.reuse.H0_H0 ;  /* 0x2000000dff207230 */ /* 0x102fe40000004100 */
[----:B------:R-:W-:-:S02]  /*f9e0*/  HADD2.F32 R33, -RZ, R13.H1_H1 ;  /* 0x3000000dff217230 */ /* 0x000fc40000004100 */
[----:B------:R-:W-:Y:S02]  /*f9f0*/  HADD2.F32 R13, -RZ, R12.H0_H0 ;  /* 0x2000000cff0d7230 */ /* 0x000fe40000004100 */
[C---:B------:R-:W-:Y:S01]  /*fa00*/  FMUL.FTZ R90, R32.reuse, R92 ;  /* 0x0000005c205a7220 */ /* 0x040fe20000410000 */
[-C--:B------:R-:W-:Y:S01]  /*fa10*/  FMUL.FTZ R96, R32, R91.reuse ;  /* 0x0000005b20607220 */ /* 0x080fe20000410000 */
[----:B------:R-:W-:Y:S02]  /*fa20*/  HADD2.F32 R32, -RZ, R93.H0_H0 ;  /* 0x2000005dff207230 */ /* 0x000fe40000004100 */
[----:B------:R-:W-:Y:S01]  /*fa30*/  FMUL.FTZ R98, R33, R94 ;  /* 0x0000005e21627220 */ /* 0x000fe20000410000 */
[C---:B------:R-:W-:Y:S01]  /*fa40*/  FFMA.FTZ R91, R5.reuse, R91, -R90 ;  /* 0x0000005b055b7223 */ /* 0x040fe2000001085a */
[--C-:B------:R-:W-:Y:S02]  /*fa50*/  HADD2.F32 R90, -RZ, R89.reuse.H1_H1 ;  /* 0x30000059ff5a7230 */ /* 0x100fe40000004100 */
[----:B------:R-:W-:Y:S01]  /*fa60*/  FFMA.FTZ R96, R5, R92, R96 ;  /* 0x0000005c05607223 */ /* 0x000fe20000010060 */
[----:B------:R-:W-:-:S02]  /*fa70*/  HADD2.F32 R89, -RZ, R89.H0_H0 ;  /* 0x20000059ff597230 */ /* 0x000fc40000004100 */
[----:B------:R-:W-:Y:S01]  /*fa80*/  FMUL.FTZ R92, R33, R32 ;  /* 0x00000020215c7220 */ /* 0x000fe20000410000 */
[----:B------:R-:W-:Y:S02]  /*fa90*/  HADD2.F32 R34, -RZ, R14.H0_H0 ;  /* 0x2000000eff227230 */ /* 0x000fe40000004100 */
[C---:B------:R-:W-:Y:S01]  /*faa0*/  FMUL.FTZ R5, R13.reuse, R90 ;  /* 0x0000005a0d057220 */ /* 0x040fe20000410000 */
[--C-:B------:R-:W-:Y:S02]  /*fab0*/  HADD2.F32 R33, -RZ, R88.reuse.H1_H1 ;  /* 0x30000058ff217230 */ /* 0x100fe40000004100 */
[-C--:B------:R-:W-:Y:S01]  /*fac0*/  FMUL.FTZ R13, R13, R89.reuse ;  /* 0x000000590d0d7220 */ /* 0x080fe20000410000 */
[----:B------:R-:W-:Y:S02]  /*fad0*/  HADD2.F32 R35, -RZ, R15.H0_H0 ;  /* 0x2000000fff237230 */ /* 0x000fe40000004100 */
[----:B------:R-:W-:Y:S01]  /*fae0*/  FFMA.FTZ R89, R4, R89, -R5 ;  /* 0x0000005904597223 */ /* 0x000fe20000010805 */
[----:B------:R-:W-:-:S02]  /*faf0*/  HADD2.F32 R5, -RZ, R88.H0_H0 ;  /* 0x20000058ff057230 */ /* 0x000fc40000004100 */
[----:B------:R-:W-:Y:S01]  /*fb00*/  FFMA.FTZ R90, R4, R90, R13 ;  /* 0x0000005a045a7223 */ /* 0x000fe2000001000d */
[--C-:B------:R-:W-:Y:S02]  /*fb10*/  HADD2.F32 R88, -RZ, R87.reuse.H0_H0 ;  /* 0x20000057ff587230 */ /* 0x100fe40000004100 */
[C---:B------:R-:W-:Y:S01]  /*fb20*/  FFMA.FTZ R98, R9.reuse, R32, -R98 ;  /* 0x0000002009627223 */ /* 0x040fe20000010862 */
[----:B------:R-:W-:Y:S02]  /*fb30*/  HADD2.F32 R4, -RZ, R87.H1_H1 ;  /* 0x30000057ff047230 */ /* 0x000fe40000004100 */
[----:B------:R-:W-:Y:S01]  /*fb40*/  FFMA.FTZ R93, R9, R94, R92 ;  /* 0x0000005e095d7223 */ /* 0x000fe2000001005c */
[C---:B------:R-:W-:Y:S01]  /*fb50*/  FMUL.FTZ R9, R34.reuse, R33 ;  /* 0x0000002122097220 */ /* 0x040fe20000410000 */
[----:B------:R-:W-:Y:S01]  /*fb60*/  FMUL.FTZ R13, R34, R5 ;  /* 0x00000005220d7220 */ /* 0x000fe20000410000 */
[----:B------:R-:W-:Y:S02]  /*fb70*/  HADD2.F32 R15, -RZ, R15.H1_H1 ;  /* 0x3000000fff0f7230 */ /* 0x000fe40000004100 */
[----:B------:R-:W-:Y:S01]  /*fb80*/  FMUL.FTZ R92, R35, R88 ;  /* 0x00000058235c7220 */ /* 0x000fe20000410000 */
[----:B------:R-:W-:-:S02]  /*fb90*/  HADD2.F32 R34, -RZ, R95.H0_H0 ;  /* 0x2000005fff227230 */ /* 0x000fc40000004100 */
[-C--:B------:R-:W-:Y:S01]  /*fba0*/  FMUL.FTZ R35, R35, R4.reuse ;  /* 0x0000000423237220 */ /* 0x080fe20000410000 */
[----:B------:R-:W-:Y:S02]  /*fbb0*/  HADD2.F32 R32, -RZ, R100.H0_H0 ;  /* 0x20000064ff207230 */ /* 0x000fe40000004100 */
[C---:B------:R-:W-:Y:S01]  /*fbc0*/  FFMA.FTZ R87, R6.reuse, R5, -R9 ;  /* 0x0000000506577223 */ /* 0x040fe20000010809 */
[----:B------:R-:W-:Y:S02]  /*fbd0*/  HADD2.F32 R11, -RZ, R11.H1_H1 ;  /* 0x3000000bff0b7230 */ /* 0x000fe40000004100 */
[----:B------:R-:W-:Y:S01]  /*fbe0*/  FFMA.FTZ R33, R6, R33, R13 ;  /* 0x0000002106217223 */ /* 0x000fe2000001000d */
[----:B------:R-:W-:Y:S01]  /*fbf0*/  FFMA.FTZ R92, R7, R4, -R92 ;  /* 0x00000004075c7223 */ /* 0x000fe2000001085c */
[----:B------:R-:W-:Y:S02]  /*fc00*/  HADD2.F32 R12, -RZ, R12.H1_H1 ;  /* 0x3000000cff0c7230 */ /* 0x000fe40000004100 */
[----:B------:R-:W-:Y:S01]  /*fc10*/  FMUL.FTZ R6, R15, R34 ;  /* 0x000000220f067220 */ /* 0x000fe20000410000 */
[----:B------:R-:W-:-:S02]  /*fc20*/  HADD2.F32 R14, -RZ, R14.H1_H1 ;  /* 0x3000000eff0e7230 */ /* 0x000fc40000004100 */
[----:B------:R-:W-:Y:S01]  /*fc30*/  FFMA.FTZ R88, R7, R88, R35 ;  /* 0x0000005807587223 */ /* 0x000fe20000010023 */
[-C--:B------:R-:W-:Y:S01]  /*fc40*/  FMUL.FTZ R4, R15, R32.reuse ;  /* 0x000000200f047220 */ /* 0x080fe20000410000 */
[----:B------:R-:W-:Y:S02]  /*fc50*/  HADD2.F32 R9, -RZ, R99.H0_H0 ;  /* 0x20000063ff097230 */ /* 0x000fe40000004100 */
[C---:B------:R-:W-:Y:S01]  /*fc60*/  FFMA.FTZ R95, R11.reuse, R32, -R6 ;  /* 0x000000200b5f7223 */ /* 0x040fe20000010806 */
        /* <DEDUP_REMOVED lines=20> */
[----:B------:R1:W-:Y:S01]  /*fdb0*/  STS.128 [R85+0x12400], R4 ;  /* 0x0124000455007388 */ /* 0x0003e20000000c00 */
[----:B------:R-:W-:-:S02]  /*fdc0*/  F2FP.F16.F32.PACK_AB R8, R15, R90 ;  /* 0x0000005a0f08723e */ /* 0x000fc400000000ff */
[----:B------:R-:W-:-:S05]  /*fdd0*/  F2FP.F16.F32.PACK_AB R10, R10, R33 ;  /* 0x000000210a0a723e */ /* 0x000fca00000000ff */
[----:B------:R1:W-:Y:S02]  /*fde0*/  STS.128 [R86+0x12400], R8 ;  /* 0x0124000856007388 */ /* 0x0003e40000000c00 */
.L_x_4356:
[----:B------:R-:W-:Y:S05]  /*fdf0*/  BSYNC B2 ;  /* 0x0000000000027941 */ /* 0x000fea0003800000 */
.L_x_4355:
[----:B------:R-:W-:Y:S04]  /*fe00*/  BSSY B2, `(.L_x_4357) ;  /* 0x0000060000027945 */ /* 0x000fe80003800000 */
[----:B------:R-:W-:Y:S05]  /*fe10*/  @P2 BRA `(.L_x_4358) ;  /* 0x0000000400782947 */ /* 0x000fea0003800000 */
[----:B-1----:R-:W-:Y:S01]  /*fe20*/  LEA.HI R4, R84, R225, RZ, 0x1d ;  /* 0x000000e154047211 */ /* 0x002fe200078fe8ff */
[----:B------:R-:W-:Y:S01]  /*fe30*/  HADD2.F32 R34, -RZ, R82.H1_H1 ;  /* 0x30000052ff227230 */ /* 0x000fe20000004100 */
[----:B------:R-:W-:Y:S01]  /*fe40*/  SHF.R.U64 R89, R36, 0x10, R37 ;  /* 0x0000001024597819 */ /* 0x000fe20000001225 */
[--C-:B------:R-:W-:Y:S01]  /*fe50*/  HADD2.F32 R36, -RZ, R80.reuse.H1_H1 ;  /* 0x30000050ff247230 */ /* 0x100fe20000004100 */
[----:B------:R-:W-:Y:S01]  /*fe60*/  SHF.R.S32.HI R5, RZ, 0x1f, R4 ;  /* 0x0000001fff057819 */ /* 0x000fe20000011404 */
[----:B------:R-:W-:Y:S01]  /*fe70*/  HADD2.F32 R80, -RZ, R80.H0_H0 ;  /* 0x20000050ff507230 */ /* 0x000fe20000004100 */
        /* <DEDUP_REMOVED lines=9> */
[----:B------:R-:W0:Y:S01]  /*ff10*/  LDS.128 R4, [R232] ;  /* 0x00000000e8047984 */ /* 0x000e220000000c00 */
[----:B------:R-:W-:Y:S01]  /*ff20*/  SHF.R.U32.HI R35, RZ, 0x10, R37 ;  /* 0x00000010ff237819 */ /* 0x000fe20000011625 */
[----:B------:R-:W-:Y:S01]  /*ff30*/  HADD2.F32 R33, -RZ, R33.H0_H0 ;  /* 0x20000021ff217230 */ /* 0x000fe20000004100 */
[----:B------:R-:W-:-:S02]  /*ff40*/  IADD3 R8, R9, R8, R209 ;  /* 0x0000000809087210 */ /* 0x000fc40007ffe0d1 */
[--C-:B------:R-:W-:Y:S02]  /*ff50*/  SHF.R.U64 R88, R38, 0x10, R39.reuse ;  /* 0x0000001026587819 */ /* 0x100fe40000001227 */
[----:B------:R-:W-:Y:S01]  /*ff60*/  SHF.R.U32.HI R87, RZ, 0x10, R39 ;  /* 0x00000010ff577819 */ /* 0x000fe20000011627 */
[----:B------:R-:W-:Y:S01]  /*ff70*/  IMAD R12, R8, 0x2, R17 ;  /* 0x00000002080c7824 */ /* 0x000fe200078e0211 */
[--C-:B------:R-:W-:Y:S02]  /*ff80*/  SHF.R.U64 R39, R26, 0x10, R27.reuse ;  /* 0x000000101a277819 */ /* 0x100fe4000000121b */
[----:B------:R-:W-:Y:S02]  /*ff90*/  SHF.R.U32.HI R37, RZ, 0x10, R27 ;  /* 0x00000010ff257819 */ /* 0x000fe4000001161b */
[----:B------:R-:W1:Y:S01]  /*ffa0*/  LDS.128 R8, [R12+0x12400] ;  /* 0x012400000c087984 */ /* 0x000e620000000c00 */
[--C-:B0-----:R-:W-:Y:S02]  /*ffb0*/  HADD2.F32 R13, -RZ, R5.reuse.H0_H0 ;  /* 0x20000005ff0d7230 */ /* 0x101fe40000004100 */
[----:B------:R-:W-:-:S02]  /*ffc0*/  HADD2.F32 R14, -RZ, R5.H1_H1 ;  /* 0x30000005ff0e7230 */ /* 0x000fc40000004100 */
[----:B------:R-:W-:Y:S02]  /*ffd0*/  HADD2.F32 R5, -RZ, R4.H0_H0 ;  /* 0x20000004ff057230 */ /* 0x000fe40000004100 */
[----:B------:R-:W-:Y:S02]  /*ffe0*/  HADD2.F32 R15, -RZ, R6.H0_H0 ;  /* 0x20000006ff0f7230 */ /* 0x000fe40000004100 */
[--C-:B------:R-:W-:Y:S02]  /*fff0*/  HADD2.F32 R24, -RZ, R7.reuse.H0_H0 ;  /* 0x20000007ff187230 */ /* 0x100fe40000004100 */
[----:B------:R-:W-:Y:S02]  /*10000*/  HADD2.F32 R7, -RZ, R7.H1_H1 ;  /* 0x30000007ff077230 */ /* 0x000fe40000004100 */
[----:B------:R-:W-:Y:S02]  /*10010*/  HADD2.F32 R4, -RZ, R4.H1_H1 ;  /* 0x30000004ff047230 */ /* 0x000fe40000004100 */
        /* <DEDUP_REMOVED lines=9> */
[----:B------:R-:W-:-:S02]  /*100b0*/  HADD2.F32 R27, -RZ, R10.H0_H0 ;  /* 0x2000000aff1b7230 */ /* 0x000fc40000004100 */
[-C--:B------:R-:W-:Y:S01]  /*100c0*/  FMUL.FTZ R13, R26, R25.reuse ;  /* 0x000000191a0d7220 */ /* 0x080fe20000410000 */
[C---:B------:R-:W-:Y:S01]  /*100d0*/  FMUL.FTZ R34, R9.reuse, R80 ;  /* 0x0000005009227220 */ /* 0x040fe20000410000 */
[----:B------:R-:W-:Y:S02]  /*100e0*/  HADD2.F32 R26, -RZ, R81.H0_H0 ;  /* 0x20000051ff1a7230 */ /* 0x000fe40000004100 */
[C---:B------:R-:W-:Y:S01]  /*100f0*/  FFMA.FTZ R35, R14.reuse, R25, -R35 ;  /* 0x000000190e237223 */ /* 0x040fe20000010823 */
[----:B------:R-:W-:Y:S01]  /*10100*/  FFMA.FTZ R33, R14, R33, R13 ;  /* 0x000000210e217223 */ /* 0x000fe2000001000d */
[-C--:B------:R-:W-:Y:S01]  /*10110*/  FMUL.FTZ R9, R9, R82.reuse ;  /* 0x0000005209097220 */ /* 0x080fe20000410000 */
[----:B------:R-:W-:Y:S02]  /*10120*/  HADD2.F32 R14, -RZ, R83.H0_H0 ;  /* 0x20000053ff0e7230 */ /* 0x000fe40000004100 */
[----:B------:R-:W-:Y:S01]  /*10130*/  FFMA.FTZ R82, R5, R82, -R34 ;  /* 0x0000005205527223 */ /* 0x000fe20000010822 */
[----:B------:R-:W-:-:S02]  /*10140*/  HADD2.F32 R32, -RZ, R11.H0_H0 ;  /* 0x2000000bff207230 */ /* 0x000fc40000004100 */
[----:B------:R-:W-:Y:S01]  /*10150*/  FMUL.FTZ R34, R27, R26 ;  /* 0x0000001a1b227220 */ /* 0x000fe20000410000 */
[----:B------:R-:W-:Y:S02]  /*10160*/  HADD2.F32 R81, -RZ, R81.H1_H1 ;  /* 0x30000051ff517230 */ /* 0x000fe40000004100 */
[----:B------:R-:W-:Y:S01]  /*10170*/  FFMA.FTZ R80, R5, R80, R9 ;  /* 0x0000005005507223 */ /* 0x000fe20000010009 */
[----:B------:R-:W-:Y:S02]  /*10180*/  HADD2.F32 R83, -RZ, R83.H1_H1 ;  /* 0x30000053ff537230 */ /* 0x000fe40000004100 */
[-C--:B------:R-:W-:Y:S01]  /*10190*/  FMUL.FTZ R36, R27, R14.reuse ;  /* 0x0000000e1b247220 */ /* 0x080fe20000410000 */
[----:B------:R-:W-:Y:S01]  /*101a0*/  FFMA.FTZ R27, R15, R14, -R34 ;  /* 0x0000000e0f1b7223 */ /* 0x000fe20000010822 */
[C---:B------:R-:W-:Y:S01]  /*101b0*/  FMUL.FTZ R5, R32.reuse, R81 ;  /* 0x0000005120057220 */ /* 0x040fe20000410000 */
[----:B------:R-:W-:Y:S02]  /*101c0*/  HADD2.F32 R11, -RZ, R11.H1_H1 ;  /* 0x3000000bff0b7230 */ /* 0x000fe40000004100 */
[----:B------:R-:W-:Y:S01]  /*101d0*/  FMUL.FTZ R32, R32, R83 ;  /* 0x0000005320207220 */ /* 0x000fe20000410000 */
[----:B------:R-:W-:-:S02]  /*101e0*/  HADD2.F32 R34, -RZ, R37.H0_H0 ;  /* 0x20000025ff227230 */ /* 0x000fc40000004100 */
[----:B------:R-:W-:Y:S01]  /*101f0*/  FFMA.FTZ R36, R15, R26, R36 ;  /* 0x0000001a0f247223 */ /* 0x000fe20000010024 */
[----:B------:R-:W-:Y:S02]  /*10200*/  HADD2.F32 R14, -RZ, R87.H0_H0 ;  /* 0x20000057ff0e7230 */ /* 0x000fe40000004100 */
[C---:B------:R-:W-:Y:S01]  /*10210*/  FFMA.FTZ R83, R24.reuse, R83, -R5 ;  /* 0x0000005318537223 */ /* 0x040fe20000010805 */
[----:B------:R-:W-:Y:S01]  /*10220*/  FFMA.FTZ R32, R24, R81, R32 ;  /* 0x0000005118207223 */ /* 0x000fe20000010020 */
[C---:B------:R-:W-:Y:S01]  /*10230*/  FMUL.FTZ R26, R11.reuse, R34 ;  /* 0x000000220b1a7220 */ /* 0x040fe20000410000 */
[----:B------:R-:W-:Y:S02]  /*10240*/  HADD2.F32 R8, -RZ, R8.H1_H1 ;  /* 0x30000008ff087230 */ /* 0x000fe40000004100 */
[-C--:B------:R-:W-:Y:S01]  /*10250*/  FMUL.FTZ R24, R11, R14.reuse ;  /* 0x0000000e0b187220 */ /* 0x080fe20000410000 */
[----:B------:R-:W-:Y:S02]  /*10260*/  HADD2.F32 R10, -RZ, R10.H1_H1 ;  /* 0x3000000aff0a7230 */ /* 0x000fe40000004100 */
[----:B------:R-:W-:Y:S01]  /*10270*/  FFMA.FTZ R26, R7, R14, -R26 ;  /* 0x0000000e071a7223 */ /* 0x000fe2000001081a */
[----:B------:R-:W-:-:S02]  /*10280*/  HADD2.F32 R11, -RZ, R85.H0_H0 ;  /* 0x20000055ff0b7230 */ /* 0x000fc40000004100 */
[----:B------:R-:W-:Y:S02]  /*10290*/  HADD2.F32 R13, -RZ, R39.H0_H0 ;  /* 0x20000027ff0d7230 */ /* 0x000fe40000004100 */
[----:B------:R-:W-:Y:S01]  /*102a0*/  FFMA.FTZ R39, R7, R34, R24 ;  /* 0x0000002207277223 */ /* 0x000fe20000010018 */
[----:B------:R-:W-:Y:S02]  /*102b0*/  HADD2.F32 R5, -RZ, R89.H0_H0 ;  /* 0x20000059ff057230 */ /* 0x000fe40000004100 */
[----:B------:R-:W-:Y:S01]  /*102c0*/  FMUL.FTZ R7, R8, R11 ;  /* 0x0000000b08077220 */ /* 0x000fe20000410000 */
[----:B------:R-:W-:Y:S02]  /*102d0*/  HADD2.F32 R9, -RZ, R88.H0_H0 ;  /* 0x20000058ff097230 */ /* 0x000fe40000004100 */
[----:B------:R-:W-:Y:S01]  /*102e0*/  FMUL.FTZ R37, R10, R13 ;  /* 0x0000000d0a257220 */ /* 0x000fe20000410000 */
[----:B------:R-:W-:Y:S02]  /*102f0*/  HADD2.F32 R6, -RZ, R6.H1_H1 ;  /* 0x30000006ff067230 */ /* 0x000fe40000004100 */
[-C--:B------:R-:W-:Y:S01]  /*10300*/  FMUL.FTZ R8, R8, R5.reuse ;  /* 0x0000000508087220 */ /* 0x080fe20000410000 */
[----:B------:R-:W-:Y:S01]  /*10310*/  FFMA.FTZ R15, R4, R5, -R7 ;  /* 0x00000005040f7223 */ /* 0x000fe20000010807 */
[----:B------:R-:W-:Y:S01]  /*10320*/  FMUL.FTZ R14, R10, R9 ;  /* 0x000000090a0e7220 */ /* 0x000fe20000410000 */
        /* <DEDUP_REMOVED lines=13> */
.L_x_4358:
[----:B------:R-:W-:Y:S05]  /*10400*/  BSYNC B2 ;  /* 0x0000000000027941 */ /* 0x000fea0003800000 */
.L_x_4357:
[----:B------:R-:W-:Y:S05]  /*10410*/  @P3 BRA `(.L_x_4354) ;  /* 0x0000000400783947 */ /* 0x000fea0003800000 */
[----:B------:R-:W-:Y:S01]  /*10420*/  LEA.HI R84, R84, R230, RZ, 0x1d ;  /* 0x000000e654547211 */ /* 0x000fe200078fe8ff */
[----:B------:R-:W-:Y:S01]  /*10430*/  HADD2.F32 R32, -RZ, R74.H1_H1 ;  /* 0x3000004aff207230 */ /* 0x000fe20000004100 */
[----:B------:R-:W-:Y:S01]  /*10440*/  SHF.R.U64 R35, R30, 0x10, R31 ;  /* 0x000000101e237819 */ /* 0x000fe2000000121f */
[----:B------:R-:W-:Y:S01]  /*10450*/  HADD2.F32 R30, -RZ, R76.H1_H1 ;  /* 0x3000004cff1e7230 */ /* 0x000fe20000004100 */
[----:B-12---:R-:W-:Y:S01]  /*10460*/  SHF.R.S32.HI R5, RZ, 0x1f, R84 ;  /* 0x0000001fff057819 */ /* 0x006fe20000011454 */
[----:B------:R-:W-:Y:S01]  /*10470*/  IMAD.SHL.U32 R4, R84, 0x8, RZ ;  /* 0x0000000854047824 */ /* 0x000fe200078e00ff */
[----:B------:R-:W-:Y:S01]  /*10480*/  SHF.R.U64 R39, R60, 0x10, R61 ;  /* 0x000000103c277819 */ /* 0x000fe2000000123d */
[----:B------:R-:W-:Y:S01]  /*10490*/  HADD2.F32 R74, -RZ, R74.H0_H0 ;  /* 0x2000004aff4a7230 */ /* 0x000fe20000004100 */
[----:B------:R-:W-:Y:S01]  /*104a0*/  LEA.HI R84, R5, R84, RZ, 0x3 ;  /* 0x0000005405547211 */ /* 0x000fe200078f18ff */
[----:B------:R-:W-:Y:S01]  /*104b0*/  HADD2.F32 R76, -RZ, R76.H0_H0 ;  /* 0x2000004cff4c7230 */ /* 0x000fe20000004100 */
[----:B------:R-:W-:-:S02]  /*104c0*/  LOP3.LUT R5, R207, 0x38, R4, 0xf8, !PT ;  /* 0x00000038cf057812 */ /* 0x000fc400078ef804 */
[----:B------:R-:W-:Y:S02]  /*104d0*/  SHF.L.U32 R84, R84, 0xa, RZ ;  /* 0x0000000a54547819 */ /* 0x000fe400000006ff */
[----:B0-----:R-:W-:Y:S02]  /*104e0*/  LOP3.LUT R8, R5, R208, RZ, 0x3c, !PT ;  /* 0x000000d005087212 */ /* 0x001fe400078e3cff */
[----:B------:R-:W-:Y:S01]  /*104f0*/  LOP3.LUT R84, R84, 0x7fffe000, RZ, 0xc0, !PT ;  /* 0x7fffe00054547812 */ /* 0x000fe200078ec0ff */
[----:B------:R-:W0:Y:S01]  /*10500*/  LDS.128 R4, [R229] ;  /* 0x00000000e5047984 */ /* 0x000e220000000c00 */
[----:B------:R-:W-:Y:S02]  /*10510*/  SHF.R.U64 R37, R28, 0x10, R29 ;  /* 0x000000101c257819 */ /* 0x000fe4000000121d */
[----:B------:R-:W-:Y:S02]  /*10520*/  IADD3 R8, R8, R84, R209 ;  /* 0x0000005408087210 */ /* 0x000fe40007ffe0d1 */
[----:B------:R-:W-:-:S02]  /*10530*/  SHF.R.U32.HI R60, RZ, 0x10, R61 ;  /* 0x00000010ff3c7819 */ /* 0x000fc4000001163d */
[----:B------:R-:W-:Y:S01]  /*10540*/  SHF.R.U32.HI R29, RZ, 0x10, R29 ;  /* 0x00000010ff1d7819 */ /* 0x000fe2000001161d */
[----:B------:R-:W-:Y:S01]  /*10550*/  IMAD R12, R8, 0x2, R17 ;  /* 0x00000002080c7824 */ /* 0x000fe200078e0211 */
[----:B------:R-:W-:Y:S02]  /*10560*/  SHF.R.U32.HI R33, RZ, 0x10, R31 ;  /* 0x00000010ff217819 */ /* 0x000fe4000001161f */
[--C-:B------:R-:W-:Y:S01]  /*10570*/  SHF.R.U64 R38, R62, 0x10, R63.reuse ;  /* 0x000000103e267819 */ /* 0x100fe2000000123f */
[----:B------:R-:W-:Y:S01]  /*10580*/  HADD2.F32 R29, -RZ, R29.H0_H0 ;  /* 0x2000001dff1d7230 */ /* 0x000fe20000004100 */
[----:B------:R-:W1:Y:S01]  /*10590*/  LDS.128 R8, [R12+0x12400] ;  /* 0x012400000c087984 */ /* 0x000e620000000c00 */
[----:B------:R-:W-:Y:S01]  /*105a0*/  SHF.R.U32.HI R62, RZ, 0x10, R63 ;  /* 0x00000010ff3e7819 */ /* 0x000fe2000001163f */
        /* <DEDUP_REMOVED lines=69> */
.L_x_4354:
[----:B------:R-:W-:Y:S05]  /*10a00*/  BSYNC B1 ;  /* 0x0000000000017941 */ /* 0x000fea0003800000 */
.L_x_4353:
[----:B------:R-:W-:Y:S05]  /*10a10*/  @P1 BRA `(.L_x_4328) ;  /* 0x0000001000941947 */ /* 0x000fea0003800000 */
[----:B--23--:R-:W2:Y:S01]  /*10a20*/  LDC R12, c[0x0][0x3d4] ;  /* 0x0000f500ff0c7b82 */ /* 0x00cea20000000800 */
[----:B------:R-:W-:Y:S01]  /*10a30*/  BSSY B1, `(.L_x_4359) ;  /* 0x0000063000017945 */ /* 0x000fe20003800000 */
[-C--:B--2---:R-:W-:Y:S02]  /*10a40*/  ISETP.GE.AND P0, PT, R192, R12.reuse, PT ;  /* 0x0000000cc000720c */ /* 0x084fe40003f06270 */
[-C--:B------:R-:W-:Y:S02]  /*10a50*/  ISETP.GE.AND P1, PT, R198, R12.reuse, PT ;  /* 0x0000000cc600720c */ /* 0x080fe40003f26270 */
[----:B------:R-:W-:-:S09]  /*10a60*/  ISETP.GE.AND P2, PT, R199, R12, PT ;  /* 0x0000000cc700720c */ /* 0x000fd20003f46270 */
[----:B------:R-:W-:Y:S05]  /*10a70*/  @P0 BRA `(.L_x_4360) ;  /* 0x0000000400780947 */ /* 0x000fea0003800000 */
[----:B-1----:R-:W-:Y:S01]  /*10a80*/  LEA.HI R4, R12, R223, RZ, 0x1d ;  /* 0x000000df0c047211 */ /* 0x002fe200078fe8ff */
[--C-:B------:R-:W-:Y:S01]  /*10a90*/  HADD2.F32 R31, -RZ, R78.reuse.H1_H1 ;  /* 0x3000004eff1f7230 */ /* 0x100fe20000004100 */
[--C-:B------:R-:W-:Y:S01]  /*10aa0*/  SHF.R.U64 R60, R52, 0x10, R53.reuse ;  /* 0x00000010343c7819 */ /* 0x100fe20000001235 */
[--C-:B------:R-:W-:Y:S01]  /*10ab0*/  HADD2.F32 R33, -RZ, R69.reuse.H1_H1 ;  /* 0x30000045ff217230 */ /* 0x100fe20000004100 */
[----:B------:R-:W-:Y:S01]  /*10ac0*/  SHF.R.S32.HI R5, RZ, 0x1f, R4 ;  /* 0x0000001fff057819 */ /* 0x000fe20000011404 */
[----:B------:R-:W-:Y:S01]  /*10ad0*/  IMAD.SHL.U32 R6, R4, 0x8, RZ ;  /* 0x0000000804067824 */ /* 0x000fe200078e00ff */
[----:B------:R-:W-:Y:S01]  /*10ae0*/  SHF.R.U32.HI R52, RZ, 0x10, R53 ;  /* 0x00000010ff347819 */ /* 0x000fe20000011635 */
[----:B------:R-:W-:Y:S01]  /*10af0*/  HADD2.F32 R30, -RZ, R69.H0_H0 ;  /* 0x20000045ff1e7230 */ /* 0x000fe20000004100 */
[----:B------:R-:W-:Y:S01]  /*10b00*/  LEA.HI R5, R5, R4, RZ, 0x3 ;  /* 0x0000000405057211 */ /* 0x000fe200078f18ff */
[----:B------:R-:W-:Y:S01]  /*10b10*/  HADD2.F32 R78, -RZ, R78.H0_H0 ;  /* 0x2000004eff4e7230 */ /* 0x000fe20000004100 */
[----:B------:R-:W-:-:S02]  /*10b20*/  LOP3.LUT R4, R205, 0x38, R6, 0xf8, !PT ;  /* 0x00000038cd047812 */ /* 0x000fc400078ef806 */
[--C-:B------:R-:W-:Y:S01]  /*10b30*/  SHF.R.U32.HI R32, RZ, 0x10, R41.reuse ;  /* 0x00000010ff207819 */ /* 0x100fe20000011629 */
[----:B------:R-:W-:Y:S01]  /*10b40*/  IMAD.SHL.U32 R5, R5, 0x400, RZ ;  /* 0x0000040005057824 */ /* 0x000fe200078e00ff */
[----:B------:R-:W-:Y:S02]  /*10b50*/  LOP3.LUT R9, R4, R233, RZ, 0x3c, !PT ;  /* 0x000000e904097212 */ /* 0x000fe400078e3cff */
[----:B------:R-:W-:Y:S01]  /*10b60*/  SHF.R.U64 R40, R40, 0x10, R41 ;  /* 0x0000001028287819 */ /* 0x000fe20000001229 */
[----:B------:R-:W-:Y:S01]  /*10b70*/  HADD2.F32 R32, -RZ, R32.H0_H0 ;  /* 0x20000020ff207230 */ /* 0x000fe20000004100 */
[----:B0-----:R-:W-:Y:S02]  /*10b80*/  LOP3.LUT R8, R5, 0x7fffe000, RZ, 0xc0, !PT ;  /* 0x7fffe00005087812 */ /* 0x001fe400078ec0ff */
[----:B------:R-:W0:Y:S01]  /*10b90*/  LDS.128 R4, [R231] ;  /* 0x00000000e7047984 */ /* 0x000e220000000c00 */
[----:B------:R-:W-:Y:S02]  /*10ba0*/  SHF.R.U64 R41, R54, 0x10, R55 ;  /* 0x0000001036297819 */ /* 0x000fe40000001237 */
[----:B------:R-:W-:-:S02]  /*10bb0*/  IADD3 R8, R9, R8, R210 ;  /* 0x0000000809087210 */ /* 0x000fc40007ffe0d2 */
[----:B------:R-:W-:Y:S02]  /*10bc0*/  SHF.R.U64 R39, R42, 0x10, R43 ;  /* 0x000000102a277819 */ /* 0x000fe4000000122b */
[----:B------:R-:W-:Y:S02]  /*10bd0*/  LEA R13, R8, R17, 0x1 ;  /* 0x00000011080d7211 */ /* 0x000fe400078e08ff */
[----:B------:R-:W-:Y:S02]  /*10be0*/  SHF.R.U32.HI R54, RZ, 0x10, R55 ;  /* 0x00000010ff367819 */ /* 0x000fe40000011637 */
[----:B------:R-:W-:Y:S01]  /*10bf0*/  SHF.R.U32.HI R42, RZ, 0x10, R43 ;  /* 0x00000010ff2a7819 */ /* 0x000fe2000001162b */
[----:B------:R-:W1:Y:S01]  /*10c00*/  LDS.128 R8, [R13+0x12400] ;  /* 0x012400000d087984 */ /* 0x000e620000000c00 */
[--C-:B0-----:R-:W-:Y:S02]  /*10c10*/  HADD2.F32 R14, -RZ, R5.reuse.H0_H0 ;  /* 0x20000005ff0e7230 */ /* 0x101fe40000004100 */
[----:B------:R-:W-:-:S02]  /*10c20*/  HADD2.F32 R15, -RZ, R5.H1_H1 ;  /* 0x30000005ff0f7230 */ /* 0x000fc40000004100 */
[----:B------:R-:W-:Y:S02]  /*10c30*/  HADD2.F32 R5, -RZ, R4.H0_H0 ;  /* 0x20000004ff057230 */ /* 0x000fe40000004100 */
[----:B------:R-:W-:Y:S02]  /*10c40*/  HADD2.F32 R24, -RZ, R6.H0_H0 ;  /* 0x20000006ff187230 */ /* 0x000fe40000004100 */
        /* <DEDUP_REMOVED lines=26> */
[----:B------:R-:W-:Y:S02]  /*10df0*/  HADD2.F32 R11, -RZ, R11.H1_H1 ;  /* 0x3000000bff0b7230 */ /* 0x000fe40000004100 */
[----:B------:R-:W-:Y:S01]  /*10e00*/  FMUL.FTZ R32, R29, R70 ;  /* 0x000000461d207220 */ /* 0x000fe20000410000 */
[----:B------:R-:W-:Y:S02]  /*10e10*/  HADD2.F32 R28, -RZ, R42.H0_H0 ;  /* 0x2000002aff1c7230 */ /* 0x000fe40000004100 */
        /* <DEDUP_REMOVED lines=36> */
.L_x_4360:
[----:B------:R-:W-:Y:S05]  /*11060*/  BSYNC B1 ;  /* 0x0000000000017941 */ /* 0x000fea0003800000 */
.L_x_4359:
[----:B------:R-:W-:Y:S04]  /*11070*/  BSSY B1, `(.L_x_4361) ;  /* 0x0000060000017945 */ /* 0x000fe80003800000 */
[----:B------:R-:W-:Y:S05]  /*11080*/  @P1 BRA `(.L_x_4362) ;  /* 0x0000000400781947 */ /* 0x000fea0003800000 */
[----:B-12---:R-:W-:Y:S01]  /*11090*/  LEA.HI R4, R12, R225, RZ, 0x1d ;  /* 0x000000e10c047211 */ /* 0x006fe200078fe8ff */
        /* <DEDUP_REMOVED lines=9> */
[----:B------:R-:W-:Y:S01]  /*11130*/  LOP3.LUT R4, R205, 0x38, R6, 0xf8, !PT ;  /* 0x00000038cd047812 */ /* 0x000fe200078ef806 */
[----:B------:R-:W-:Y:S01]  /*11140*/  HADD2.F32 R21, -RZ, R71.H0_H0 ;  /* 0x20000047ff157230 */ /* 0x000fe20000004100 */
[----:B------:R-:W-:Y:S01]  /*11150*/  SHF.R.U32.HI R32, RZ, 0x10, R45 ;  /* 0x00000010ff207819 */ /* 0x000fe2000001162d */
[----:B------:R-:W-:Y:S01]  /*11160*/  IMAD.SHL.U32 R5, R5, 0x400, RZ ;  /* 0x0000040005057824 */ /* 0x000fe200078e00ff */
[----:B------:R-:W-:-:S02]  /*11170*/  LOP3.LUT R9, R4, R233, RZ, 0x3c, !PT ;  /* 0x000000e904097212 */ /* 0x000fc400078e3cff */
[----:B------:R-:W-:Y:S01]  /*11180*/  SHF.R.U64 R41, R58, 0x10, R59 ;  /* 0x000000103a297819 */ /* 0x000fe2000000123b */
[----:B------:R-:W-:Y:S01]  /*11190*/  HADD2.F32 R32, -RZ, R32.H0_H0 ;  /* 0x20000020ff207230 */ /* 0x000fe20000004100 */
[----:B0-----:R-:W-:Y:S02]  /*111a0*/  LOP3.LUT R8, R5, 0x7fffe000, RZ, 0xc0, !PT ;  /* 0x7fffe00005087812 */ /* 0x001fe400078ec0ff */
[----:B------:R-:W0:Y:S01]  /*111b0*/  LDS.128 R4, [R228] ;  /* 0x00000000e4047984 */ /* 0x000e220000000c00 */
[----:B------:R-:W-:Y:S02]  /*111c0*/  SHF.R.U64 R39, R46, 0x10, R47 ;  /* 0x000000102e277819 */ /* 0x000fe4000000122f */
[----:B------:R-:W-:Y:S02]  /*111d0*/  IADD3 R8, R9, R8, R210 ;  /* 0x0000000809087210 */ /* 0x000fe40007ffe0d2 */
[----:B------:R-:W-:Y:S02]  /*111e0*/  SHF.R.U32.HI R58, RZ, 0x10, R59 ;  /* 0x00000010ff3a7819 */ /* 0x000fe4000001163b */
[----:B------:R-:W-:Y:S01]  /*111f0*/  SHF.R.U32.HI R46, RZ, 0x10, R47 ;  /* 0x00000010ff2e7819 */ /* 0x000fe2000001162f */
[----:B------:R-:W-:Y:S01]  /*11200*/  IMAD R13, R8, 0x2, R17 ;  /* 0x00000002080d7824 */ /* 0x000fe200078e0211 */
[----:B------:R-:W-:-:S04]  /*11210*/  SHF.R.U64 R40, R44, 0x10, R45 ;  /* 0x000000102c287819 */ /* 0x000fc8000000122d */
[----:B------:R-:W1:Y:S01]  /*11220*/  LDS.128 R8, [R13+0x12400] ;  /* 0x012400000d087984 */ /* 0x000e620000000c00 */
[--C-:B0-----:R-:W-:Y:S02]  /*11230*/  HADD2.F32 R14, -RZ, R5.reuse.H0_H0 ;  /* 0x20000005ff0e7230 */ /* 0x101fe40000004100 */
[----:B------:R-:W-:Y:S02]  /*11240*/  HADD2.F32 R15, -RZ, R5.H1_H1 ;  /* 0x30000005ff0f7230 */ /* 0x000fe40000004100 */
[----:B------:R-:W-:Y:S02]  /*11250*/  HADD2.F32 R5, -RZ, R4.H0_H0 ;  /* 0x20000004ff057230 */ /* 0x000fe40000004100 */
[----:B------:R-:W-:Y:S02]  /*11260*/  HADD2.F32 R24, -RZ, R6.H0_H0 ;  /* 0x20000006ff187230 */ /* 0x000fe40000004100 */
[--C-:B------:R-:W-:Y:S02]  /*11270*/  HADD2.F32 R25, -RZ, R7.reuse.H0_H0 ;  /* 0x20000007ff197230 */ /* 0x100fe40000004100 */
[----:B------:R-:W-:-:S02]  /*11280*/  HADD2.F32 R7, -RZ, R7.H1_H1 ;  /* 0x30000007ff077230 */ /* 0x000fc40000004100 */
[----:B------:R-:W-:Y:S02]  /*11290*/  HADD2.F32 R4, -RZ, R4.H1_H1 ;  /* 0x30000004ff047230 */ /* 0x000fe40000004100 */
[--C-:B-1----:R-:W-:Y:S02]  /*112a0*/  HADD2.F32 R26, -RZ, R9.reuse.H0_H0 ;  /* 0x20000009ff1a7230 */ /* 0x102fe40000004100 */
[----:B------:R-:W-:Y:S02]  /*112b0*/  HADD2.F32 R27, -RZ, R9.H1_H1 ;  /* 0x30000009ff1b7230 */ /* 0x000fe40000004100 */
[----:B------:R-:W-:Y:S02]  /*112c0*/  HADD2.F32 R9, -RZ, R8.H0_H0 ;  /* 0x20000008ff097230 */ /* 0x000fe40000004100 */
[C---:B------:R-:W-:Y:S01]  /*112d0*/  FMUL.FTZ R35, R26.reuse, R33 ;  /* 0x000000211a237220 */ /* 0x040fe20000410000 */
[----:B------:R-:W-:Y:S01]  /*112e0*/  FMUL.FTZ R37, R26, R31 ;  /* 0x0000001f1a257220 */ /* 0x000fe20000410000 */
[----:B------:R-:W-:-:S02]  /*112f0*/  HADD2.F32 R26, -RZ, R56.H0_H0 ;  /* 0x20000038ff1a7230 */ /* 0x000fc40000004100 */
[----:B------:R-:W-:Y:S01]  /*11300*/  FMUL.FTZ R34, R27, R32 ;  /* 0x000000201b227220 */ /* 0x000fe20000410000 */
[C---:B------:R-:W-:Y:S01]  /*11310*/  FFMA.FTZ R35, R14.reuse, R31, -R35 ;  /* 0x0000001f0e237223 */ /* 0x040fe20000010823 */
[----:B------:R-:W-:Y:S01]  /*11320*/  FFMA.FTZ R37, R14, R33, R37 ;  /* 0x000000210e257223 */ /* 0x000fe20000010025 */
[----:B------:R-:W-:Y:S01]  /*11330*/  FMUL.FTZ R14, R9, R30 ;  /* 0x0000001e090e7220 */ /* 0x000fe20000410000 */
[----:B------:R-:W-:Y:S01]  /*11340*/  FMUL.FTZ R36, R27, R26 ;  /* 0x0000001a1b247220 */ /* 0x000fe20000410000 */
[----:B------:R-:W-:Y:S01]  /*11350*/  FMUL.FTZ R27, R9, R72 ;  /* 0x00000048091b7220 */ /* 0x000fe20000410000 */
[----:B------:R-:W-:Y:S02]  /*11360*/  HADD2.F32 R28, -RZ, R10.H0_H0 ;  /* 0x2000000aff1c7230 */ /* 0x000fe40000004100 */
[----:B------:R-:W-:Y:S01]  /*11370*/  FFMA.FTZ R34, R15, R26, -R34 ;  /* 0x0000001a0f227223 */ /* 0x000fe20000010822 */
[----:B------:R-:W-:Y:S02]  /*11380*/  HADD2.F32 R9, -RZ, R73.H0_H0 ;  /* 0x20000049ff097230 */ /* 0x000fe40000004100 */
[----:B------:R-:W-:Y:S01]  /*11390*/  FFMA.FTZ R27, R5, R30, R27 ;  /* 0x0000001e051b7223 */ /* 0x000fe2000001001b */
[----:B------:R-:W-:-:S02]  /*113a0*/  HADD2.F32 R29, -RZ, R11.H0_H0 ;  /* 0x2000000bff1d7230 */ /* 0x000fc40000004100 */
[----:B------:R-:W-:Y:S01]  /*113b0*/  FFMA.FTZ R36, R15, R32, R36 ;  /* 0x000000200f247223 */ /* 0x000fe20000010024 */
[----:B------:R-:W-:Y:S02]  /*113c0*/  HADD2.F32 R30, -RZ, R71.H1_H1 ;  /* 0x30000047ff1e7230 */ /* 0x000fe40000004100 */
[----:B------:R-:W-:Y:S01]  /*113d0*/  FFMA.FTZ R72, R5, R72, -R14 ;  /* 0x0000004805487223 */ /* 0x000fe2000001080e */
[C---:B------:R-:W-:Y:S01]  /*113e0*/  FMUL.FTZ R5, R28.reuse, R21 ;  /* 0x000000151c057220 */ /* 0x040fe20000410000 */
[----:B------:R-:W-:Y:S02]  /*113f0*/  HADD2.F32 R14, -RZ, R73.H1_H1 ;  /* 0x30000049ff0e7230 */ /* 0x000fe40000004100 */
[----:B------:R-:W-:Y:S01]  /*11400*/  FMUL.FTZ R15, R28, R9 ;  /* 0x000000091c0f7220 */ /* 0x000fe20000410000 */
[----:B------:R-:W-:Y:S02]  /*11410*/  HADD2.F32 R11, -RZ, R11.H1_H1 ;  /* 0x3000000bff0b7230 */ /* 0x000fe40000004100 */
[----:B------:R-:W-:Y:S01]  /*11420*/  FMUL.FTZ R32, R29, R30 ;  /* 0x0000001e1d207220 */ /* 0x000fe20000410000 */
[----:B------:R-:W-:-:S02]  /*11430*/  HADD2.F32 R28, -RZ, R46.H0_H0 ;  /* 0x2000002eff1c7230 */ /* 0x000fc40000004100 */
[C---:B------:R-:W-:Y:S01]  /*11440*/  FFMA.FTZ R31, R24.reuse, R9, -R5 ;  /* 0x00000009181f7223 */ /* 0x040fe20000010805 */
[----:B------:R-:W-:Y:S02]  /*11450*/  HADD2.F32 R26, -RZ, R58.H0_H0 ;  /* 0x2000003aff1a7230 */ /* 0x000fe40000004100 */
[-C--:B------:R-:W-:Y:S01]  /*11460*/  FMUL.FTZ R29, R29, R14.reuse ;  /* 0x0000000e1d1d7220 */ /* 0x080fe20000410000 */
[----:B------:R-:W-:Y:S01]  /*11470*/  FFMA.FTZ R32, R25, R14, -R32 ;  /* 0x0000000e19207223 */ /* 0x000fe20000010820 */
[----:B------:R-:W-:Y:S01]  /*11480*/  FFMA.FTZ R24, R24, R21, R15 ;  /* 0x0000001518187223 */ /* 0x000fe2000001000f */
[C---:B------:R-:W-:Y:S01]  /*11490*/  FMUL.FTZ R38, R11.reuse, R28 ;  /* 0x0000001c0b267220 */ /* 0x040fe20000410000 */
[----:B------:R-:W-:Y:S01]  /*114a0*/  FMUL.FTZ R14, R11, R26 ;  /* 0x0000001a0b0e7220 */ /* 0x000fe20000410000 */
[----:B------:R-:W-:Y:S02]  /*114b0*/  HADD2.F32 R8, -RZ, R8.H1_H1 ;  /* 0x30000008ff087230 */ /* 0x000fe40000004100 */
[----:B------:R-:W-:Y:S01]  /*114c0*/  FFMA.FTZ R29, R25, R30, R29 ;  /* 0x0000001e191d7223 */ /* 0x000fe2000001001d */
[----:B------:R-:W-:-:S02]  /*114d0*/  HADD2.F32 R10, -RZ, R10.H1_H1 ;  /* 0x3000000aff0a7230 */ /* 0x000fc40000004100 */
[C---:B------:R-:W-:Y:S01]  /*114e0*/  FFMA.FTZ R33, R7.reuse, R26, -R38 ;  /* 0x0000001a07217223 */ /* 0x040fe20000010826 */
[----:B------:R-:W-:Y:S02]  /*114f0*/  HADD2.F32 R11, -RZ, R40.H0_H0 ;  /* 0x20000028ff0b7230 */ /* 0x000fe40000004100 */
[----:B------:R-:W-:Y:S01]  /*11500*/  FFMA.FTZ R28, R7, R28, R14 ;  /* 0x0000001c071c7223 */ /* 0x000fe2000001000e */
[----:B------:R-:W-:Y:S02]  /*11510*/  HADD2.F32 R15, -RZ, R39.H0_H0 ;  /* 0x20000027ff0f7230 */ /* 0x000fe40000004100 */
[----:B------:R-:W-:Y:S02]  /*11520*/  HADD2.F32 R5, -RZ, R42.H0_H0 ;  /* 0x2000002aff057230 */ /* 0x000fe40000004100 */
[----:B------:R-:W-:Y:S01]  /*11530*/  FMUL.FTZ R7, R8, R11 ;  /* 0x0000000b08077220 */ /* 0x000fe20000410000 */
[----:B------:R-:W-:Y:S02]  /*11540*/  HADD2.F32 R9, -RZ, R41.H0_H0 ;  /* 0x20000029ff097230 */ /* 0x000fe40000004100 */
[----:B------:R-:W-:Y:S01]  /*11550*/  FMUL.FTZ R25, R10, R15 ;  /* 0x0000000f0a197220 */ /* 0x000fe20000410000 */
[----:B------:R-:W-:-:S02]  /*11560*/  HADD2.F32 R6, -RZ, R6.H1_H1 ;  /* 0x30000006ff067230 */ /* 0x000fc40000004100 */
[-C--:B------:R-:W-:Y:S01]  /*11570*/  FMUL.FTZ R8, R8, R5.reuse ;  /* 0x0000000508087220 */ /* 0x080fe20000410000 */
[----:B------:R-:W-:Y:S01]  /*11580*/  FFMA.FTZ R21, R4, R5, -R7 ;  /* 0x0000000504157223 */ /* 0x000fe20000010807 */
[-C--:B------:R-:W-:Y:S01]  /*11590*/  FMUL.FTZ R14, R10, R9.reuse ;  /* 0x000000090a0e7220 */ /* 0x080fe20000410000 */
        /* <DEDUP_REMOVED lines=13> */
.L_x_4362:
[----:B------:R-:W-:Y:S05]  /*11670*/  BSYNC B1 ;  /* 0x0000000000017941 */ /* 0x000fea0003800000 */
.L_x_4361:
[----:B------:R-:W-:Y:S05]  /*11680*/  @P2 BRA `(.L_x_4328) ;  /* 0x0000000400782947 */ /* 0x000fea0003800000 */
[----:B------:R-:W-:Y:S01]  /*11690*/  LEA.HI R12, R12, R230, RZ, 0x1d ;  /* 0x000000e60c0c7211 */ /* 0x000fe200078fe8ff */
[----:B------:R-:W-:Y:S01]  /*116a0*/  HADD2.F32 R29, -RZ, R0.H1_H1 ;  /* 0x30000000ff1d7230 */ /* 0x000fe20000004100 */
[----:B------:R-:W-:Y:S01]  /*116b0*/  SHF.R.U32.HI R30, RZ, 0x10, R49 ;  /* 0x00000010ff1e7819 */ /* 0x000fe20000011631 */
[----:B------:R-:W-:Y:S01]  /*116c0*/  HADD2.F32 R28, -RZ, R3.H1_H1 ;  /* 0x30000003ff1c7230 */ /* 0x000fe20000004100 */
[----:B-123--:R-:W-:Y:S02]  /*116d0*/  SHF.R.S32.HI R5, RZ, 0x1f, R12 ;  /* 0x0000001fff057819 */ /* 0x00efe4000001140c */
        /* <DEDUP_REMOVED lines=10> */
[----:B------:R-:W-:Y:S02]  /*11780*/  SHF.R.U64 R37, R66, 0x10, R67 ;  /* 0x0000001042257819 */ /* 0x000fe40000001243 */
[----:B------:R-:W-:-:S02]  /*11790*/  IADD3 R8, R9, R8, R210 ;  /* 0x0000000809087210 */ /* 0x000fc40007ffe0d2 */
[----:B------:R-:W-:Y:S02]  /*117a0*/  SHF.R.U64 R33, R50, 0x10, R51 ;  /* 0x0000001032217819 */ /* 0x000fe40000001233 */
[----:B------:R-:W-:Y:S01]  /*117b0*/  SHF.R.U32.HI R66, RZ, 0x10, R67 ;  /* 0x00000010ff427819 */ /* 0x000fe20000011643 */
[----:B------:R-:W-:Y:S01]  /*117c0*/  IMAD R12, R8, 0x2, R17 ;  /* 0x00000002080c7824 */ /* 0x000fe200078e0211 */
[----:B------:R-:W-:Y:S02]  /*117d0*/  SHF.R.U32.HI R50, RZ, 0x10, R51 ;  /* 0x00000010ff327819 */ /* 0x000fe40000011633 */
[----:B------:R-:W-:Y:S02]  /*117e0*/  SHF.R.U64 R35, R48, 0x10, R49 ;  /* 0x0000001030237819 */ /* 0x000fe40000001231 */
        /* <DEDUP_REMOVED lines=12> */
[----:B------:R-:W-:Y:S01]  /*118b0*/  FMUL.FTZ R34, R24, R28 ;  /* 0x0000001c18227220 */ /* 0x000fe20000410000 */
[----:B------:R-:W-:Y:S02]  /*118c0*/  HADD2.F32 R24, -RZ, R64.H0_H0 ;  /* 0x20000040ff187230 */ /* 0x000fe40000004100 */
[----:B------:R-:W-:Y:S01]  /*118d0*/  FMUL.FTZ R31, R25, R30 ;  /* 0x0000001e191f7220 */ /* 0x000fe20000410000 */
[----:B------:R-:W-:Y:S01]  /*118e0*/  FFMA.FTZ R32, R13, R28, -R32 ;  /* 0x0000001c0d207223 */ /* 0x000fe20000010820 */
[----:B------:R-:W-:-:S02]  /*118f0*/  HADD2.F32 R28, -RZ, R0.H0_H0 ;  /* 0x20000000ff1c7230 */ /* 0x000fc40000004100 */
[----:B------:R-:W-:Y:S01]  /*11900*/  FFMA.FTZ R34, R13, R29, R34 ;  /* 0x0000001d0d227223 */ /* 0x000fe20000010022 */
[----:B------:R-:W-:Y:S02]  /*11910*/  HADD2.F32 R0, -RZ, R3.H0_H0 ;  /* 0x20000003ff007230 */ /* 0x000fe40000004100 */
[-C--:B------:R-:W-:Y:S01]  /*11920*/  FMUL.FTZ R25, R25, R24.reuse ;  /* 0x0000001819197220 */ /* 0x080fe20000410000 */
[----:B------:R-:W-:Y:S01]  /*11930*/  FFMA.FTZ R31, R14, R24, -R31 ;  /* 0x000000180e1f7223 */ /* 0x000fe2000001081f */
[C---:B------:R-:W-:Y:S01]  /*11940*/  FMUL.FTZ R24, R9.reuse, R28 ;  /* 0x0000001c09187220 */ /* 0x040fe20000410000 */
[----:B------:R-:W-:Y:S02]  /*11950*/  HADD2.F32 R26, -RZ, R10.H0_H0 ;  /* 0x2000000aff1a7230 */ /* 0x000fe40000004100 */
[-C--:B------:R-:W-:Y:S01]  /*11960*/  FMUL.FTZ R9, R9, R0.reuse ;  /* 0x0000000009097220 */ /* 0x080fe20000410000 */
[----:B------:R-:W-:Y:S02]  /*11970*/  HADD2.F32 R3, -RZ, R2.H0_H0 ;  /* 0x20000002ff037230 */ /* 0x000fe40000004100 */
[----:B------:R-:W-:Y:S01]  /*11980*/  FFMA.FTZ R24, R5, R0, -R24 ;  /* 0x0000000005187223 */ /* 0x000fe20000010818 */
[----:B------:R-:W-:-:S02]  /*11990*/  HADD2.F32 R0, -RZ, R20.H0_H0 ;  /* 0x20000014ff007230 */ /* 0x000fc40000004100 */
[----:B------:R-:W-:Y:S01]  /*119a0*/  FFMA.FTZ R25, R14, R30, R25 ;  /* 0x0000001e0e197223 */ /* 0x000fe20000010019 */
[--C-:B------:R-:W-:Y:S02]  /*119b0*/  HADD2.F32 R27, -RZ, R11.reuse.H0_H0 ;  /* 0x2000000bff1b7230 */ /* 0x100fe40000004100 */
[C---:B------:R-:W-:Y:S01]  /*119c0*/  FMUL.FTZ R14, R26.reuse, R3 ;  /* 0x000000031a0e7220 */ /* 0x040fe20000410000 */
[----:B------:R-:W-:Y:S02]  /*119d0*/  HADD2.F32 R2, -RZ, R2.H1_H1 ;  /* 0x30000002ff027230 */ /* 0x000fe40000004100 */
[-C--:B------:R-:W-:Y:S01]  /*119e0*/  FMUL.FTZ R30, R26, R0.reuse ;  /* 0x000000001a1e7220 */ /* 0x080fe20000410000 */
[----:B------:R-:W-:Y:S02]  /*119f0*/  HADD2.F32 R20, -RZ, R20.H1_H1 ;  /* 0x30000014ff147230 */ /* 0x000fe40000004100 */
[----:B------:R-:W-:Y:S01]  /*11a00*/  FFMA.FTZ R26, R15, R0, -R14 ;  /* 0x000000000f1a7223 */ /* 0x000fe2000001080e */
[----:B------:R-:W-:-:S02]  /*11a10*/  HADD2.F32 R11, -RZ, R11.H1_H1 ;  /* 0x3000000bff0b7230 */ /* 0x000fc40000004100 */
[C---:B------:R-:W-:Y:S01]  /*11a20*/  FMUL.FTZ R36, R27.reuse, R2 ;  /* 0x000000021b247220 */ /* 0x040fe20000410000 */
[----:B------:R-:W-:Y:S02]  /*11a30*/  HADD2.F32 R14, -RZ, R50.H0_H0 ;  /* 0x20000032ff0e7230 */ /* 0x000fe40000004100 */
[----:B------:R-:W-:Y:S01]  /*11a40*/  FMUL.FTZ R27, R27, R20 ;  /* 0x000000141b1b7220 */ /* 0x000fe20000410000 */
[----:B------:R-:W-:Y:S02]  /*11a50*/  HADD2.F32 R0, -RZ, R66.H0_H0 ;  /* 0x20000042ff007230 */ /* 0x000fe40000004100 */
[----:B------:R-:W-:Y:S01]  /*11a60*/  FFMA.FTZ R28, R5, R28, R9 ;  /* 0x0000001c051c7223 */ /* 0x000fe20000010009 */
[----:B------:R-:W-:Y:S02]  /*11a70*/  HADD2.F32 R8, -RZ, R8.H1_H1 ;  /* 0x30000008ff087230 */ /* 0x000fe40000004100 */
[----:B------:R-:W-:Y:S01]  /*11a80*/  FFMA.FTZ R27, R21, R2, R27 ;  /* 0x00000002151b7223 */ /* 0x000fe2000001001b */
[C---:B------:R-:W-:Y:S01]  /*11a90*/  FMUL.FTZ R38, R11.reuse, R14 ;  /* 0x0000000e0b267220 */ /* 0x040fe20000410000 */
[----:B------:R-:W-:Y:S01]  /*11aa0*/  FMUL.FTZ R2, R11, R0 ;  /* 0x000000000b027220 */ /* 0x000fe20000410000 */
[----:B------:R-:W-:-:S02]  /*11ab0*/  HADD2.F32 R10, -RZ, R10.H1_H1 ;  /* 0x3000000aff0a7230 */ /* 0x000fc40000004100 */
[----:B------:R-:W-:Y:S01]  /*11ac0*/  FFMA.FTZ R30, R15, R3, R30 ;  /* 0x000000030f1e7223 */ /* 0x000fe2000001001e */
        /* <DEDUP_REMOVED lines=10> */
[----:B------:R-:W-:Y:S01]  /*11b70*/  FFMA.FTZ R36, R21, R20, -R36 ;  /* 0x0000001415247223 */ /* 0x000fe20000010824 */
        /* <DEDUP_REMOVED lines=15> */
.L_x_4328:
[----:B------:R-:W-:Y:S05]  /*11c70*/  BSYNC B0 ;  /* 0x0000000000007941 */ /* 0x000fea0003800000 */
.L_x_4300:
        /* <DEDUP_REMOVED lines=8> */
.L_x_4298:
[----:B------:R-:W-:-:S06]  /*11d00*/  ULOP3.LUT UR4, UR60, 0x1, URZ, 0xfc, !UPT ;  /* 0x000000013c047892 */ /* 0x000fcc000f8efc3f */
[----:B01----:R-:W-:-:S05]  /*11d10*/  IMAD.U32 R0, RZ, RZ, UR4 ;  /* 0x00000004ff007e24 */ /* 0x003fca000f8e00ff */
[----:B------:R-:W-:-:S13]  /*11d20*/  ISETP.NE.AND P0, PT, R0, 0x3, PT ;  /* 0x000000030000780c */ /* 0x000fda0003f05270 */
[----:B------:R-:W-:Y:S05]  /*11d30*/  @!P0 BRA `(.L_x_4363) ;  /* 0x0000000000048947 */ /* 0x000fea0003800000 */
[----:B------:R-:W-:Y:S01]  /*11d40*/  BPT.TRAP 0x1 ;  /* 0x000000040000795c */ /* 0x000fe20000300000 */
.L_x_4363:
[----:B------:R-:W-:Y:S02]  /*11d50*/  LEA R2, R23, R17, 0x3 ;  /* 0x0000001117027211 */ /* 0x000fe400078e18ff */
[----:B------:R-:W-:-:S04]  /*11d60*/  SHF.L.U32 R3, R194, 0x1f, RZ ;  /* 0x0000001fc2037819 */ /* 0x000fc800000006ff */
[----:B------:R0:W1:Y:S01]  /*11d70*/  SYNCS.PHASECHK.TRANS64.TRYWAIT P2, [R2+URZ+0x30830], R3 ;  /* 0x03083003020075a7 */ /* 0x000062000804017f */
[----:B------:R-:W-:Y:S05]  /*11d80*/  @!P0 BRA `(.L_x_4364) ;  /* 0x0000000000048947 */ /* 0x000fea0003800000 */
[----:B------:R-:W-:Y:S01]  /*11d90*/  BPT.TRAP 0x1 ;  /* 0x000000040000795c */ /* 0x000fe20000300000 */
.L_x_4364:
[----:B------:R-:W2:Y:S02]  /*11da0*/  S2R R0, SR_TID.X ;  /* 0x0000000000007919 */ /* 0x000ea40000002100 */
[----:B--2---:R-:W-:-:S04]  /*11db0*/  LOP3.LUT R0, R0, 0x7f, RZ, 0xc0, !PT ;  /* 0x0000007f00007812 */ /* 0x004fc800078ec0ff */
[----:B------:R-:W-:Y:S01]  /*11dc0*/  ISETP.NE.AND P1, PT, R0, RZ, PT ;  /* 0x000000ff0000720c */ /* 0x000fe20003f25270 */
[----:B-1----:R-:W-:-:S12]  /*11dd0*/  @P2 BRA `(.L_x_4365) ;  /* 0x0000000000082947 */ /* 0x002fd80003800000 */
[----:B------:R-:W1:Y:S02]  /*11de0*/  SYNCS.PHASECHK.TRANS64.TRYWAIT P2, [R2+URZ+0x30830], R3 ;  /* 0x03083003020075a7 */ /* 0x000e64000804017f */
[----:B-1----:R-:W-:Y:S05]  /*11df0*/  @!P2 BRA `(.L_x_4366) ;  /* 0x00000180003ca947 */ /* 0x002fea0003800000 */
.L_x_4365:
[----:B------:R-:W-:Y:S05]  /*11e00*/  WARPSYNC.ALL ;  /* 0x0000000000007948 */ /* 0x000fea0003800000 */
[----:B------:R-:W-:Y:S01]  /*11e10*/  VIADD R0, R17, 0x1e400 ;  /* 0x0001e40011007836 */ /* 0x000fe20000000000 */
[----:B------:R-:W-:Y:S01]  /*11e20*/  R2UR UR4, R68 ;  /* 0x00000000440472ca */ /* 0x000fe200000e0000 */
[----:B---34-:R-:W-:Y:S01]  /*11e30*/  IMAD.MOV.U32 R5, RZ, RZ, 0x40000040 ;  /* 0x40000040ff057424 */ /* 0x018fe200078e00ff */
[----:B------:R-:W-:Y:S01]  /*11e40*/  WARPGROUP.ARRIVE ;  /* 0x00000000000079c5 */ /* 0x000fe20000000000 */
[----:B------:R-:W-:Y:S01]  /*11e50*/  UMOV UR9, 0x40000040 ;  /* 0x4000004000097882 */ /* 0x000fe20000000000 */
[----:B------:R-:W-:Y:S01]  /*11e60*/  SHF.R.U32.HI R0, RZ, 0x4, R0 ;  /* 0x00000004ff007819 */ /* 0x000fe20000011600 */
[----:B------:R-:W-:Y:S01]  /*11e70*/  IMAD.MOV.U32 R7, RZ, RZ, 0x40000040 ;  /* 0x40000040ff077424 */ /* 0x000fe200078e00ff */
[----:B------:R-:W-:Y:S01]  /*11e80*/  R2UR UR11, R5 ;  /* 0x00000000050b72ca */ /* 0x000fe200000e0000 */
[----:B------:R-:W-:Y:S01]  /*11e90*/  UMOV UR53, 0x40000040 ;  /* 0x4000004000357882 */ /* 0x000fe20000000000 */
[----:B------:R-:W-:Y:S01]  /*11ea0*/  LOP3.LUT R0, R0, 0x3fff, RZ, 0xc0, !PT ;  /* 0x00003fff00007812 */ /* 0x000fe200078ec0ff */
[----:B------:R-:W-:Y:S01]  /*11eb0*/  UMOV UR49, 0x40000040 ;  /* 0x4000004000317882 */ /* 0x000fe20000000000 */
[----:B------:R-:W-:Y:S01]  /*11ec0*/  MOV R11, UR9 ;  /* 0x00000009000b7c02 */ /* 0x000fe20008000f00 */
[----:B------:R-:W-:Y:S01]  /*11ed0*/  UMOV UR45, 0x40000040 ;  /* 0x40000040002d7882 */ /* 0x000fe20000000000 */
[----:B------:R-:W-:Y:S01]  /*11ee0*/  LOP3.LUT R9, R0, 0x10000, RZ, 0xfc, !PT ;  /* 0x0001000000097812 */ /* 0x000fe200078efcff */
[----:B------:R-:W-:Y:S01]  /*11ef0*/  ULOP3.LUT UR4, UR4, 0x10000, URZ, 0xfc, !UPT ;  /* 0x0001000004047892 */ /* 0x000fe2000f8efc3f */
[----:B------:R-:W-:Y:S01]  /*11f00*/  IMAD.MOV.U32 R5, RZ, RZ, 0x40000040 ;  /* 0x40000040ff057424 */ /* 0x000fe200078e00ff */
[----:B------:R-:W-:Y:S01]  /*11f10*/  UMOV UR41, 0x40000040 ;  /* 0x4000004000297882 */ /* 0x000fe20000000000 */
[----:B------:R-:W-:Y:S01]  /*11f20*/  UMOV UR37, 0x40000040 ;  /* 0x4000004000257882 */ /* 0x000fe20000000000 */
[----:B------:R-:W-:Y:S01]  /*11f30*/  IMAD R4, R23, 0x900, R9 ;  /* 0x0000090017047824 */ /* 0x000fe200078e0209 */
[----:B------:R-:W-:Y:S01]  /*11f40*/  UIADD3 UR5, UR4, 0x2, URZ ;  /* 0x0000000204057890 */ /* 0x000fe2000fffe03f */
[----:B------:R-:W-:Y:S01]  /*11f50*/  R2UR UR39, R5 ;  /* 0x00000000052772ca */ /* 0x000fe200000e0000 */
[----:B------:R-:W-:Y:S01]  /*11f60*/  UMOV UR8, UR4 ;  /* 0x0000000400087c82 */ /* 0x000fe20008000000 */
[C---:B------:R-:W-:Y:S01]  /*11f70*/  VIADD R6, R4.reuse, 0x2 ;  /* 0x0000000204067836 */ /* 0x040fe20000000000 */
[----:B------:R-:W-:Y:S01]  /*11f80*/  R2UR UR10, R4 ;  /* 0x00000000040a72ca */ /* 0x000fe200000e0000 */
[----:B------:R-:W-:Y:S01]  /*11f90*/  IMAD.U32 R10, RZ, RZ, UR8 ;  /* 0x00000008ff0a7e24 */ /* 0x000fe2000f8e00ff */
[----:B------:R-:W-:Y:S01]  /*11fa0*/  UIADD3 UR52, UR4, 0x406, URZ ;  /* 0x0000040604347890 */ /* 0x000fe2000fffe03f */
[----:B01----:R-:W-:Y:S01]  /*11fb0*/  @!P1 IADD3 R2, R2, 0x30840, RZ ;  /* 0x0003084002029810 */ /* 0x003fe20007ffe0ff */
[----:B------:R-:W-:Y:S01]  /*11fc0*/  UIADD3 UR48, UR4, 0x800, URZ ;  /* 0x0000080004307890 */ /* 0x000fe2000fffe03f */
[----:B------:R-:W-:Y:S01]  /*11fd0*/  IMAD R200, R201, 0x80, R213 ;  /* 0x00000080c9c87824 */ /* 0x000fe200078e02d5 */
[----:B------:R0:W-:Y:S01]  /*11fe0*/  STL.64 [R1+0x30], R10 ;  /* 0x0000300a01007387 */ /* 0x0001e20000100a00 */
[----:B------:R-:W-:Y:S01]  /*11ff0*/  UIADD3 UR44, UR4, 0x802, URZ ;  /* 0x00000802042c7890 */ /* 0x000fe2000fffe03f */
[----:B------:R-:W-:Y:S01]  /*12000*/  @!P1 PRMT R2, RZ, 0x654, R2 ;  /* 0x00000654ff029816 */ /* 0x000fe20000000002 */
[----:B------:R-:W-:Y:S01]  /*12010*/  UIADD3 UR40, UR4, 0x804, URZ ;  /* 0x0000080404287890 */ /* 0x000fe2000fffe03f */
[----:B------:R-:W-:Y:S01]  /*12020*/  LOP3.LUT R16, R16, 0xffefffff, RZ, 0xc0, !PT ;  /* 0xffefffff10107812 */ /* 0x000fe200078ec0ff */
[----:B------:R-:W-:-:S02]  /*12030*/  UIADD3 UR36, UR4, 0x806, URZ ;  /* 0x0000080604247890 */ /* 0x000fc4000fffe03f */
[----:B------:R-:W-:Y:S01]  /*12040*/  HGMMA.64x96x16.F32 R24, gdesc[UR8], RZ, !UPT, gsb0 ;  /* 0x01600000081879f0 */ /* 0x000fe2000c0008ff */
[----:B------:R-:W-:Y:S01]  /*12050*/  R2UR UR10, R6 ;  /* 0x00000000060a72ca */ /* 0x000fe200000e0000 */
[----:B------:R-:W-:Y:S01]  /*12060*/  UMOV UR8, UR5 ;  /* 0x0000000500087c82 */ /* 0x000fe20008000000 */
[----:B------:R-:W-:Y:S01]  /*12070*/  R2UR UR11, R7 ;  /* 0x00000000070b72ca */ /* 0x000fe200000e0000 */
[----:B------:R-:W-:Y:S01]  /*12080*/  UMOV UR9, 0x40000040 ;  /* 0x4000004000097882 */ /* 0x000fe20000000000 */
[----:B------:R-:W-:Y:S01]  /*12090*/  VIADD R6, R4, 0x4 ;  /* 0x0000000404067836 */ /* 0x000fe20000000000 */
[----:B------:R-:W-:Y:S01]  /*120a0*/  UIADD3 UR5, UR4, 0x4, URZ ;  /* 0x0000000404057890 */ /* 0x000fe2000fffe03f */
[----:B------:R-:W-:Y:S01]  /*120b0*/  IMAD.MOV.U32 R7, RZ, RZ, 0x40000040 ;  /* 0x40000040ff077424 */ /* 0x000fe200078e00ff */
[----:B0-----:R-:W-:Y:S01]  /*120c0*/  MOV R11, UR9 ;  /* 0x00000009000b7c02 */ /* 0x001fe20008000f00 */
[----:B------:R-:W-:-:S05]  /*120d0*/  IMAD.U32 R10, RZ, RZ, UR8 ;  /* 0x00000008ff0a7e24 */ /* 0x000fca000f8e00ff */
[----:B------:R0:W-:Y:S01]  /*120e0*/  STL.64 [R1+0x28], R10 ;  /* 0x0000280a01007387 */ /* 0x0001e20000100a00 */
[----:B------:R-:W-:Y:S02]  /*120f0*/  WARPGROUP.DEPBAR.LE gsb0, 0x0 ;  /* 0x00008000000079c5 */ /* 0x000fe40000010000 */
[----:B------:R-:W-:-:S06]  /*12100*/  WARPGROUP.ARRIVE ;  /* 0x00000000000079c5 */ /* 0x000fcc0000000000 */
[----:B------:R-:W-:Y:S01]  /*12110*/  HGMMA.64x96x16.F32 R24, gdesc[UR8], R24, gsb0 ;  /* 0x01600000081879f0 */ /* 0x000fe20008000818 */
        /* <DEDUP_REMOVED lines=57> */
[----:B0-----:R-:W-:Y:S01]  /*124b0*/  MOV R11, UR9 ;  /* 0x00000009000b7c02 */ /* 0x001fe20008000f00 */
[----:B------:R-:W-:Y:S01]  /*124c0*/  IMAD.MOV.U32 R7, RZ, RZ, 0x40000040 ;  /* 0x40000040ff077424 */ /* 0x000fe200078e00ff */
[----:B------:R-:W-:Y:S01]  /*124d0*/  ULDC.64 UR4, c[0x0][0x9d8] ;  /* 0x0002760000047ab9 */ /* 0x000fe20000000a00 */
[----:B------:R-:W-:Y:S01]  /*124e0*/  IMAD.U32 R10, RZ, RZ, UR8 ;  /* 0x00000008ff0a7e24 */ /* 0x000fe2000f8e00ff */
[----:B------:R-:W-:Y:S01]  /*124f0*/  R2UR UR54, R6 ;  /* 0x00000000063672ca */ /* 0x000fe200000e0000 */
[----:B------:R-:W-:Y:S01]  /*12500*/  VIADD R6, R4, 0x600 ;  /* 0x0000060004067836 */ /* 0x000fe20000000000 */
[----:B------:R-:W-:Y:S01]  /*12510*/  R2UR UR55, R7 ;  /* 0x00000000073772ca */ /* 0x000fe200000e0000 */
[----:B------:R-:W-:Y:S01]  /*12520*/  ULOP3.LUT UR6, URZ, UR5, URZ, 0x33, !UPT ;  /* 0x000000053f067292 */ /* 0x000fe2000f8e333f */
[----:B------:R-:W-:Y:S01]  /*12530*/  MOV R7, 0x40000040 ;  /* 0x4000004000077802 */ /* 0x000fe20000000f00 */
[----:B------:R0:W-:Y:S01]  /*12540*/  STL.64 [R1], R10 ;  /* 0x0000000a01007387 */ /* 0x0001e20000100a00 */
[----:B------:R-:W-:Y:S01]  /*12550*/  R2UR UR50, R6 ;  /* 0x00000000063272ca */ /* 0x000fe200000e0000 */
[----:B------:R-:W-:Y:S01]  /*12560*/  VIADD R6, R4, 0x602 ;  /* 0x0000060204067836 */ /* 0x000fe20000000000 */
[----:B------:R-:W-:Y:S01]  /*12570*/  R2UR UR51, R7 ;  /* 0x00000000073372ca */ /* 0x000fe200000e0000 */
[----:B------:R-:W-:-:S03]  /*12580*/  IMAD.MOV.U32 R7, RZ, RZ, 0x40000040 ;  /* 0x40000040ff077424 */ /* 0x000fc600078e00ff */
[----:B------:R-:W-:Y:S01]  /*12590*/  R2UR UR46, R6 ;  /* 0x00000000062e72ca */ /* 0x000fe200000e0000 */
[C---:B------:R-:W-:Y:S01]  /*125a0*/  VIADD R6, R4.reuse, 0x604 ;  /* 0x0000060404067836 */ /* 0x040fe20000000000 */
[----:B------:R-:W-:Y:S01]  /*125b0*/  R2UR UR47, R7 ;  /* 0x00000000072f72ca */ /* 0x000fe200000e0000 */
[----:B------:R-:W-:Y:S01]  /*125c0*/  VIADD R4, R4, 0x606 ;  /* 0x0000060604047836 */ /* 0x000fe20000000000 */
[----:B------:R-:W-:Y:S01]  /*125d0*/  MOV R7, 0x40000040 ;  /* 0x4000004000077802 */ /* 0x000fe20000000f00 */
[----:B0-----:R-:W0:Y:S01]  /*125e0*/  LDC.64 R10, c[0x0][0x9e0] ;  /* 0x00027800ff0a7b82 */ /* 0x001e220000000a00 */
[----:B------:R-:W-:Y:S02]  /*125f0*/  R2UR UR42, R6 ;  /* 0x00000000062a72ca */ /* 0x000fe400000e0000 */
[----:B------:R-:W-:Y:S02]  /*12600*/  R2UR UR43, R7 ;  /* 0x00000000072b72ca */ /* 0x000fe400000e0000 */
[----:B------:R-:W-:-:S02]  /*12610*/  R2UR UR38, R4 ;  /* 0x00000000042672ca */ /* 0x000fc400000e0000 */
[----:B0-----:R-:W-:-:S13]  /*12620*/  ISETP.GE.AND P2, PT, R11, 0x1, PT ;  /* 0x000000010b00780c */ /* 0x001fda0003f46270 */
[----:B------:R-:W-:Y:S01]  /*12630*/  @P2 LOP3.LUT R16, R16, 0x100000, RZ, 0xfc, !PT ;  /* 0x0010000010102812 */ /* 0x000fe200078efcff */
        /* <DEDUP_REMOVED lines=21> */
[----:B------:R-:W-:Y:S01]  /*12790*/  IMAD.MOV.U32 R51, RZ, RZ, -0x60 ;  /* 0xffffffa0ff337424 */ /* 0x000fe200078e00ff */
[----:B------:R0:W-:Y:S01]  /*127a0*/  @!P1 SYNCS.ARRIVE.TRANS64.RED.A1T0 RZ, [R2+URZ], RZ ;  /* 0x000000ff02ff99a7 */ /* 0x0001e2000810043f */
[----:B------:R-:W-:Y:S01]  /*127b0*/  FMUL.FTZ R25, R25, UR4 ;  /* 0x0000000419197c20 */ /* 0x000fe20008410000 */
[----:B------:R-:W-:Y:S01]  /*127c0*/  FMUL.FTZ R29, R29, UR4 ;  /* 0x000000041d1d7c20 */ /* 0x000fe20008410000 */
[----:B------:R-:W-:-:S02]  /*127d0*/  IMAD R51, R150, R51, 0x60 ;  /* 0x0000006096337424 */ /* 0x000fc400078e0233 */
[----:B------:R-:W-:Y:S01]  /*127e0*/  FMUL.FTZ R33, R33, UR4 ;  /* 0x0000000421217c20 */ /* 0x000fe20008410000 */
[----:B------:R-:W-:Y:S01]  /*127f0*/  FMUL.FTZ R41, R41, UR4 ;  /* 0x0000000429297c20 */ /* 0x000fe20008410000 */
[----:B------:R-:W-:Y:S01]  /*12800*/  FMUL.FTZ R37, R37, UR4 ;  /* 0x0000000425257c20 */ /* 0x000fe20008410000 */
[----:B------:R-:W-:Y:S01]  /*12810*/  IMAD.IADD R6, R196, 0x1, R51 ;  /* 0x00000001c4067824 */ /* 0x000fe200078e0233 */
[----:B------:R-:W1:Y:S01]  /*12820*/  MUFU.TANH R8, R25 ;  /* 0x0000001900087308 */ /* 0x000e620000002400 */
[----:B0-----:R-:W-:Y:S02]  /*12830*/  IMAD.U32 R2, RZ, RZ, UR6 ;  /* 0x00000006ff027e24 */ /* 0x001fe4000f8e00ff */
[----:B------:R-:W-:Y:S01]  /*12840*/  FMUL.FTZ R4, R27, UR4 ;  /* 0x000000041b047c20 */ /* 0x000fe20008410000 */
[----:B------:R-:W-:Y:S01]  /*12850*/  FMUL.FTZ R5, R31, UR4 ;  /* 0x000000041f057c20 */ /* 0x000fe20008410000 */
[----:B------:R-:W-:Y:S01]  /*12860*/  FMUL.FTZ R15, R39, UR4 ;  /* 0x00000004270f7c20 */ /* 0x000fe20008410000 */
[----:B------:R-:W-:Y:S01]  /*12870*/  FMUL.FTZ R7, R24, UR4 ;  /* 0x0000000418077c20 */ /* 0x000fe20008410000 */
[----:B------:R0:W-:Y:S01]  /*12880*/  STL [R1+0x38], R2 ;  /* 0x0000380201007387 */ /* 0x0001e20000100800 */
        /* <DEDUP_REMOVED lines=9> */
[----:B------:R3:W4:Y:S01]  /*12920*/  MUFU.TANH R84, R33 ;  /* 0x0000002100547308 */ /* 0x0007220000002400 */
[----:B------:R-:W-:Y:S01]  /*12930*/  FMUL.FTZ R31, R43, UR4 ;  /* 0x000000042b1f7c20 */ /* 0x000fe20008410000 */
[----:B------:R-:W-:Y:S01]  /*12940*/  FMUL.FTZ R44, R44, UR4 ;  /* 0x000000042c2c7c20 */ /* 0x000fe20008410000 */
[----:B------:R-:W-:Y:S01]  /*12950*/  FMUL.FTZ R45, R45, UR4 ;  /* 0x000000042d2d7c20 */ /* 0x000fe20008410000 */
[----:B------:R-:W-:Y:S01]  /*12960*/  FMUL.FTZ R46, R46, UR4 ;  /* 0x000000042e2e7c20 */ /* 0x000fe20008410000 */
[----:B------:R-:W-:Y:S01]  /*12970*/  FMUL.FTZ R48, R48, UR4 ;  /* 0x0000000430307c20 */ /* 0x000fe20008410000 */
[----:B------:R-:W-:Y:S01]  /*12980*/  FMUL.FTZ R49, R49, UR4 ;  /* 0x0000000431317c20 */ /* 0x000fe20008410000 */
[----:B------:R-:W-:Y:S01]  /*12990*/  FMUL.FTZ R50, R50, UR4 ;  /* 0x0000000432327c20 */ /* 0x000fe20008410000 */
[----:B------:R0:W1:Y:S01]  /*129a0*/  MUFU.TANH R76, R41 ;  /* 0x00000029004c7308 */ /* 0x0000620000002400 */
[----:B---3--:R-:W-:Y:S01]  /*129b0*/  FMUL.FTZ R33, R47, UR4 ;  /* 0x000000042f217c20 */ /* 0x008fe20008410000 */
[----:B------:R-:W-:Y:S01]  /*129c0*/  FMUL.FTZ R52, R52, UR4 ;  /* 0x0000000434347c20 */ /* 0x000fe20008410000 */
[----:B------:R-:W-:Y:S01]  /*129d0*/  FMUL.FTZ R53, R53, UR4 ;  /* 0x0000000435357c20 */ /* 0x000fe20008410000 */
[----:B------:R-:W-:Y:S01]  /*129e0*/  FMUL.FTZ R54, R54, UR4 ;  /* 0x0000000436367c20 */ /* 0x000fe20008410000 */
[----:B------:R-:W-:Y:S01]  /*129f0*/  FMUL.FTZ R39, R55, UR4 ;  /* 0x0000000437277c20 */ /* 0x000fe20008410000 */
[----:B------:R-:W-:Y:S01]  /*12a00*/  FMUL.FTZ R60, R60, UR4 ;  /* 0x000000043c3c7c20 */ /* 0x000fe20008410000 */
[----:B------:R-:W-:Y:S01]  /*12a10*/  FMUL.FTZ R21, R63, UR4 ;  /* 0x000000043f157c20 */ /* 0x000fe20008410000 */
[----:B------:R-:W-:Y:S01]  /*12a20*/  FMUL.FTZ R65, R65, UR4 ;  /* 0x0000000441417c20 */ /* 0x000fe20008410000 */
[----:B0-----:R-:W-:Y:S01]  /*12a30*/  FMUL.FTZ R41, R58, UR4 ;  /* 0x000000043a297c20 */ /* 0x001fe20008410000 */
[----:B------:R-:W-:Y:S01]  /*12a40*/  FMUL.FTZ R25, R66, UR4 ;  /* 0x0000000442197c20 */ /* 0x000fe20008410000 */
[----:B------:R-:W-:Y:S01]  /*12a50*/  FMUL.FTZ R3, R67, UR4 ;  /* 0x0000000443037c20 */ /* 0x000fe20008410000 */
[----:B------:R-:W-:Y:S01]  /*12a60*/  FMUL.FTZ R69, R69, UR4 ;  /* 0x0000000445457c20 */ /* 0x000fe20008410000 */
[----:B------:R-:W-:Y:S01]  /*12a70*/  FMUL.FTZ R27, R70, UR4 ;  /* 0x00000004461b7c20 */ /* 0x000fe20008410000 */
[----:B------:R-:W-:Y:S01]  /*12a80*/  FMUL.FTZ R29, R71, UR4 ;  /* 0x00000004471d7c20 */ /* 0x000fe20008410000 */
[----:B------:R0:W3:Y:S01]  /*12a90*/  MUFU.TANH R80, R37 ;  /* 0x0000002500507308 */ /* 0x0000e20000002400 */
        /* <DEDUP_REMOVED lines=8> */
[--C-:B0-----:R-:W-:Y:S01]  /*12b20*/  IADD3 R37, -R197, 0x1, R6.reuse ;  /* 0x00000001c5257810 */ /* 0x101fe20007ffe106 */
[----:B------:R-:W-:Y:S01]  /*12b30*/  FMUL.FTZ R59, R59, UR4 ;  /* 0x000000043b3b7c20 */ /* 0x000fe20008410000 */
[----:B------:R-:W-:-:S03]  /*12b40*/  IMAD R55, R206, -0x2, R6 ;  /* 0xfffffffece377824 */ /* 0x000fc600078e0206 */
[----:B------:R-:W-:Y:S02]  /*12b50*/  IMAD R37, R206, -0x2, R37 ;  /* 0xfffffffece257824 */ /* 0x000fe400078e0225 */
        /* <DEDUP_REMOVED lines=40> */
[----:B--2---:R-:W-:-:S05]  /*12de0*/  IMAD.IADD R56, R37, 0x1, R10 ;  /* 0x0000000125387824 */ /* 0x004fca00078e020a */
[----:B------:R-:W-:Y:S02]  /*12df0*/  VIADDMNMX R26, R200, R56, R55, PT ;  /* 0x00000038c81a7246 */ /* 0x000fe40003800137 */
[----:B------:R2:W0:Y:S01]  /*12e00*/  MUFU.TANH R92, R28 ;  /* 0x0000001c005c7308 */ /* 0x0004220000002400 */
[----:B----4-:R-:W-:-:S07]  /*12e10*/  IADD3 R57, R37, UR6, RZ ;  /* 0x0000000625397c10 */ /* 0x010fce000fffe0ff */
[----:B------:R4:W0:Y:S01]  /*12e20*/  MUFU.TANH R58, R59 ;  /* 0x0000003b003a7308 */ /* 0x0008220000002400 */
[----:B--2---:R-:W-:Y:S02]  /*12e30*/  IMAD.IADD R28, R57, 0x1, R200 ;  /* 0x00000001391c7824 */ /* 0x004fe400078e02c8 */
[----:B----4-:R-:W-:Y:S01]  /*12e40*/  IMAD R59, R206, -0x2, R51 ;  /* 0xfffffffece3b7824 */ /* 0x010fe200078e0233 */
[----:B-1-3--:R-:W-:Y:S06]  /*12e50*/  @!P2 BRA `(.L_x_4367) ;  /* 0x00000000004ca947 */ /* 0x00afec0003800000 */
        /* <DEDUP_REMOVED lines=11> */
.L_x_4369:
[----:B------:R-:W-:-:S13]  /*12f10*/  ISETP.NE.AND P2, PT, R11, 0x1, PT ;  /* 0x000000010b00780c */ /* 0x000fda0003f45270 */
[----:B------:R-:W1:Y:S02]  /*12f20*/  @P2 LDC.64 R62, c[0x0][0x9e8] ;  /* 0x00027a00ff3e2b82 */ /* 0x000e640000000a00 */
[----:B-1----:R-:W-:-:S05]  /*12f30*/  @P2 IMAD.HI.U32 R6, R2, R62, RZ ;  /* 0x0000003e02062227 */ /* 0x002fca00078e00ff */
[----:B------:R-:W-:-:S07]  /*12f40*/  @P2 SHF.R.U32.HI R2, RZ, R63, R6 ;  /* 0x0000003fff022219 */ /* 0x000fce0000011606 */
.L_x_4370:
[----:B------:R-:W-:Y:S05]  /*12f50*/  BSYNC B0 ;  /* 0x0000000000007941 */ /* 0x000fea0003800000 */
.L_x_4368:
[----:B------:R-:W-:-:S05]  /*12f60*/  IMAD R37, R2, R11, R59 ;  /* 0x0000000b02257224 */ /* 0x000fca00078e023b */
[----:B------:R-:W-:Y:S02]  /*12f70*/  VIMNMX R28, R28, R37, !PT ;  /* 0x000000251c1c7248 */ /* 0x000fe40007fe0100 */
[----:B------:R-:W-:-:S07]  /*12f80*/  VIADDMNMX R26, R37, R11, R26, PT ;  /* 0x0000000b251a7246 */ /* 0x000fce000380011a */
.L_x_4367:
[C---:B------:R-:W-:Y:S01]  /*12f90*/  ISETP.GE.AND P3, PT, R51.reuse, 0x9, PT ;  /* 0x000000093300780c */ /* 0x040fe20003f66270 */
[----:B------:R-:W-:Y:S01]  /*12fa0*/  VIADD R88, R200, 0x8 ;  /* 0x00000008c8587836 */ /* 0x000fe20000000000 */
[----:B------:R-:W-:Y:S02]  /*12fb0*/  ISETP.GE.AND P2, PT, R51, 0x2, PT ;  /* 0x000000023300780c */ /* 0x000fe40003f46270 */
[----:B------:R-:W-:Y:S02]  /*12fc0*/  P2R R61, PR, RZ, 0x8 ;  /* 0x00000008ff3d7803 */ /* 0x000fe40000000000 */
[C---:B------:R-:W-:Y:S02]  /*12fd0*/  ISETP.GT.AND P3, PT, R28.reuse, 0x8, !P3 ;  /* 0x000000081c00780c */ /* 0x040fe40005f64270 */
[----:B------:R-:W-:Y:S02]  /*12fe0*/  ISETP.GT.AND P4, PT, R28, 0x1, !P2 ;  /* 0x000000011c00780c */ /* 0x000fe40005784270 */
[----:B------:R-:W-:-:S02]  /*12ff0*/  ISETP.LT.OR P3, PT, R26, 0x9, P3 ;  /* 0x000000091a00780c */ /* 0x000fc40001f61670 */
[----:B------:R-:W-:Y:S02]  /*13000*/  ISETP.GE.AND P5, PT, R51, 0xa, PT ;  /* 0x0000000a3300780c */ /* 0x000fe40003fa6270 */
[----:B0-----:R-:W-:Y:S02]  /*13010*/  FSEL R92, R92, -INF , !P3 ;  /* 0xff8000005c5c7808 */ /* 0x001fe40005800000 */
[----:B------:R-:W-:Y:S02]  /*13020*/  ISETP.LT.OR P4, PT, R26, 0x2, P4 ;  /* 0x000000021a00780c */ /* 0x000fe40002781670 */
[----:B------:R-:W-:Y:S02]  /*13030*/  ISETP.GT.AND P3, PT, R28, 0x9, !P5 ;  /* 0x000000091c00780c */ /* 0x000fe40006f64270 */
[----:B------:R-:W-:Y:S02]  /*13040*/  FSEL R94, R8, -INF , !P4 ;  /* 0xff800000085e7808 */ /* 0x000fe40006000000 */
        /* <DEDUP_REMOVED lines=88> */
[C---:B------:R-:W-:Y:S02]  /*135d0*/  ISETP.GE.AND P3, PT, R51.reuse, 0x52, PT ;  /* 0x000000523300780c */ /* 0x040fe40003f66270 */
[----:B------:R-:W-:Y:S02]  /*135e0*/  ISETP.GE.AND P6, PT, R51, 0x1, PT ;  /* 0x000000013300780c */ /* 0x000fe40003fc6270 */
[----:B------:R-:W-:-:S02]  /*135f0*/  ISETP.GT.AND P4, PT, R28, 0x51, !P3 ;  /* 0x000000511c00780c */ /* 0x000fc40005f84270 */
[----:B------:R-:W-:Y:S02]  /*13600*/  VIADDMNMX R88, R88, R56, R55, PT ;  /* 0x0000003858587246 */ /* 0x000fe40003800137 */
[----:B------:R-:W-:-:S04]  /*13610*/  ISETP.LT.OR P4, PT, R26, 0x52, P4 ;  /* 0x000000521a00780c */ /* 0x000fc80002781670 */
[----:B------:R-:W-:Y:S02]  /*13620*/  FSEL R12, R65, -INF , !P4 ;  /* 0xff800000410c7808 */ /* 0x000fe40006000000 */
[----:B------:R-:W-:-:S04]  /*13630*/  ISETP.GE.AND P4, PT, R51, 0x59, PT ;  /* 0x000000593300780c */ /* 0x000fc80003f86270 */
[----:B------:R-:W-:-:S04]  /*13640*/  ISETP.GT.AND P5, PT, R28, 0x58, !P4 ;  /* 0x000000581c00780c */ /* 0x000fc800067a4270 */
[----:B------:R-:W-:-:S04]  /*13650*/  ISETP.LT.OR P5, PT, R26, 0x59, P5 ;  /* 0x000000591a00780c */ /* 0x000fc80002fa1670 */
[----:B------:R-:W-:Y:S02]  /*13660*/  FSEL R2, R43, -INF , !P5 ;  /* 0xff8000002b027808 */ /* 0x000fe40006800000 */
[----:B------:R-:W-:Y:S02]  /*13670*/  ISETP.GT.AND P5, PT, R28, RZ, !P6 ;  /* 0x000000ff1c00720c */ /* 0x000fe400077a4270 */
[----:B------:R-:W-:Y:S02]  /*13680*/  IADD3 R43, R57, 0x8, R200 ;  /* 0x00000008392b7810 */ /* 0x000fe40007ffe0c8 */
        /* <DEDUP_REMOVED lines=9> */
[----:B------:R-:W-:Y:S01]  /*13720*/  IADD3 R28, R196, 0x8, R200 ;  /* 0x00000008c41c7810 */ /* 0x000fe20007ffe0c8 */
[----:B------:R-:W-:Y:S03]  /*13730*/  BSSY B0, `(.L_x_4372) ;  /* 0x000000f000007945 */ /* 0x000fe60003800000 */
[----:B------:R-:W-:-:S04]  /*13740*/  IADD3 R28, R28, -R197, RZ ;  /* 0x800000c51c1c7210 */ /* 0x000fc80007ffe0ff */
        /* <DEDUP_REMOVED lines=9> */
.L_x_4373:
[----:B------:R-:W-:-:S13]  /*137e0*/  ISETP.NE.AND P5, PT, R11, 0x1, PT ;  /* 0x000000010b00780c */ /* 0x000fda0003fa5270 */
[----:B------:R-:W0:Y:S02]  /*137f0*/  @P5 LDC.64 R36, c[0x0][0x9e8] ;  /* 0x00027a00ff245b82 */ /* 0x000e240000000a00 */
[----:B0-----:R-:W-:-:S05]  /*13800*/  @P5 IMAD.HI.U32 R36, R28, R36, RZ ;  /* 0x000000241c245227 */ /* 0x001fca00078e00ff */
[----:B------:R-:W-:-:S07]  /*13810*/  @P5 SHF.R.U32.HI R28, RZ, R37, R36 ;  /* 0x00000025ff1c5219 */ /* 0x000fce0000011624 */
.L_x_4374:
[----:B------:R-:W-:Y:S05]  /*13820*/  BSYNC B0 ;  /* 0x0000000000007941 */ /* 0x000fea0003800000 */
.L_x_4372:
[----:B------:R-:W-:-:S05]  /*13830*/  IMAD R28, R28, R11, R59 ;  /* 0x0000000b1c1c7224 */ /* 0x000fca00078e023b */
[----:B------:R-:W-:Y:S02]  /*13840*/  VIMNMX R43, R43, R28, !PT ;  /* 0x0000001c2b2b7248 */ /* 0x000fe40007fe0100 */
[----:B------:R-:W-:-:S07]  /*13850*/  VIADDMNMX R88, R28, R11, R88, PT ;  /* 0x0000000b1c587246 */ /* 0x000fce0003800158 */
.L_x_4371:
[C---:B------:R-:W-:Y:S01]  /*13860*/  ISETP.GT.AND P2, PT, R43.reuse, 0x1, !P2 ;  /* 0x000000012b00780c */ /* 0x040fe20005744270 */
[----:B------:R-:W-:Y:S01]  /*13870*/  ULDC UR4, c[0x0][0x988] ;  /* 0x0002620000047ab9 */ /* 0x000fe20000000800 */
[----:B------:R-:W-:Y:S01]  /*13880*/  ISETP.NE.AND P5, PT, R32, RZ, PT ;  /* 0x000000ff2000720c */ /* 0x000fe20003fa5270 */
[----:B------:R-:W-:Y:S01]  /*13890*/  IMAD.U32 R7, RZ, RZ, UR4 ;  /* 0x00000004ff077e24 */ /* 0x000fe2000f8e00ff */
[----:B------:R-:W-:Y:S02]  /*138a0*/  ISETP.LT.OR P2, PT, R88, 0x2, P2 ;  /* 0x000000025800780c */ /* 0x000fe40001741670 */
[----:B------:R-:W-:Y:S02]  /*138b0*/  ISETP.GT.AND P6, PT, R43, RZ, !P6 ;  /* 0x000000ff2b00720c */ /* 0x000fe400077c4270 */
[----:B------:R-:W-:Y:S02]  /*138c0*/  FSEL R28, R4, -INF , !P2 ;  /* 0xff800000041c7808 */ /* 0x000fe40005000000 */
[----:B------:R-:W-:-:S02]  /*138d0*/  ISETP.NE.AND P2, PT, R61, RZ, PT ;  /* 0x000000ff3d00720c */ /* 0x000fc40003f45270 */
[C---:B------:R-:W-:Y:S02]  /*138e0*/  ISETP.LT.OR P6, PT, R88.reuse, 0x1, P6 ;  /* 0x000000015800780c */ /* 0x040fe400037c1670 */
[C---:B------:R-:W-:Y:S02]  /*138f0*/  ISETP.GT.AND P2, PT, R43.reuse, 0x8, !P2 ;  /* 0x000000082b00780c */ /* 0x040fe40005744270 */
[C---:B------:R-:W-:Y:S02]  /*13900*/  ISETP.GT.AND P3, PT, R43.reuse, 0x51, !P3 ;  /* 0x000000512b00780c */ /* 0x040fe40005f64270 */
[----:B------:R-:W-:Y:S02]  /*13910*/  ISETP.LT.OR P2, PT, R88, 0x9, P2 ;  /* 0x000000095800780c */ /* 0x000fe40001741670 */
[----:B------:R-:W-:Y:S02]  /*13920*/  ISETP.GT.AND P4, PT, R43, 0x58, !P4 ;  /* 0x000000582b00780c */ /* 0x000fe40006784270 */
[----:B------:R-:W-:-:S02]  /*13930*/  FSEL R30, R30, -INF , !P2 ;  /* 0xff8000001e1e7808 */ /* 0x000fc40005000000 */
[----:B------:R-:W-:Y:S02]  /*13940*/  ISETP.NE.AND P2, PT, R62, RZ, PT ;  /* 0x000000ff3e00720c */ /* 0x000fe40003f45270 */
[C---:B------:R-:W-:Y:S02]  /*13950*/  ISETP.LT.OR P3, PT, R88.reuse, 0x52, P3 ;  /* 0x000000525800780c */ /* 0x040fe40001f61670 */
[----:B------:R-:W-:Y:S02]  /*13960*/  ISETP.GT.AND P2, PT, R43, 0x9, !P2 ;  /* 0x000000092b00780c */ /* 0x000fe40005744270 */
[C---:B------:R-:W-:Y:S02]  /*13970*/  ISETP.LT.OR P4, PT, R88.reuse, 0x59, P4 ;  /* 0x000000595800780c */ /* 0x040fe40002781670 */
[----:B------:R-:W-:-:S04]  /*13980*/  ISETP.LT.OR P2, PT, R88, 0xa, P2 ;  /* 0x0000000a5800780c */ /* 0x000fc80001741670 */
        /* <DEDUP_REMOVED lines=22> */
[----:B------:R-:W-:Y:S02]  /*13af0*/  ISETP.GT.AND P2, PT, R43, 0x19, !P5 ;  /* 0x000000192b00780c */ /* 0x000fe40006f44270 */
[----:B------:R-:W-:-:S02]  /*13b00*/  ISETP.NE.AND P5, PT, R40, RZ, PT ;  /* 0x000000ff2800720c */ /* 0x000fc40003fa5270 */
        /* <DEDUP_REMOVED lines=34> */
[----:B------:R-:W-:Y:S02]  /*13d30*/  FSEL R31, R0, -INF , !P6 ;  /* 0xff800000001f7808 */ /* 0x000fe40007000000 */
[----:B------:R-:W-:Y:S01]  /*13d40*/  ISETP.LT.OR P2, PT, R88, 0x31, P2 ;  /* 0x000000315800780c */ /* 0x000fe20001741670 */
[----:B------:R-:W0:Y:S01]  /*13d50*/  SHFL.BFLY PT, R0, R5, 0x2, 0x1f ;  /* 0x0c401f0005007f89 */ /* 0x000e2200000e0000 */
[----:B------:R-:W-:-:S02]  /*13d60*/  ISETP.NE.AND P6, PT, R87, RZ, PT ;  /* 0x000000ff5700720c */ /* 0x000fc40003fc5270 */
[----:B------:R-:W-:Y:S02]  /*13d70*/  FSEL R50, R50, -INF , !P2 ;  /* 0xff80000032327808 */ /* 0x000fe40005000000 */
[----:B------:R-:W-:-:S04]  /*13d80*/  ISETP.NE.AND P2, PT, R81, RZ, PT ;  /* 0x000000ff5100720c */ /* 0x000fc80003f45270 */
[----:B------:R-:W-:-:S04]  /*13d90*/  ISETP.GT.AND P2, PT, R43, 0x31, !P2 ;  /* 0x000000312b00780c */ /* 0x000fc80005744270 */
[----:B------:R-:W-:-:S04]  /*13da0*/  ISETP.LT.OR P2, PT, R88, 0x32, P2 ;  /* 0x000000325800780c */ /* 0x000fc80001741670 */
[----:B------:R-:W-:Y:S02]  /*13db0*/  FSEL R52, R35, -INF , !P2 ;  /* 0xff80000023347808 */ /* 0x000fe40005000000 */
[----:B------:R-:W-:-:S04]  /*13dc0*/  ISETP.NE.AND P2, PT, R49, RZ, PT ;  /* 0x000000ff3100720c */ /* 0x000fc80003f45270 */
[----:B------:R-:W-:Y:S02]  /*13dd0*/  ISETP.GT.AND P2, PT, R43, 0x38, !P2 ;  /* 0x000000382b00780c */ /* 0x000fe40005744270 */
[----:B0-----:R-:W-:Y:S02]  /*13de0*/  FMNMX.FTZ R13, R5, R0, !PT ;  /* 0x00000000050d7209 */ /* 0x001fe40007810000 */
[----:B------:R-:W-:Y:S02]  /*13df0*/  ISETP.LT.OR P2, PT, R88, 0x39, P2 ;  /* 0x000000395800780c */ /* 0x000fe40001741670 */
[----:B------:R-:W-:Y:S01]  /*13e00*/  FMNMX.FTZ R5, R31, R28, !PT ;  /* 0x0000001c1f057209 */ /* 0x000fe20007810000 */
[----:B------:R-:W0:Y:S01]  /*13e10*/  SHFL.BFLY PT, R4, R13, 0x1, 0x1f ;  /* 0x0c201f000d047f89 */ /* 0x000e2200000e0000 */
[----:B------:R-:W-:Y:S02]  /*13e20*/  FSEL R54, R54, -INF , !P2 ;  /* 0xff80000036367808 */ /* 0x000fe40005000000 */
[----:B------:R-:W-:-:S02]  /*13e30*/  ISETP.NE.AND P2, PT, R83, RZ, PT ;  /* 0x000000ff5300720c */ /* 0x000fc40003f45270 */
[----:B------:R-:W-:Y:S02]  /*13e40*/  FMNMX.FTZ R5, R30, R5, !PT ;  /* 0x000000051e057209 */ /* 0x000fe40007810000 */
[----:B------:R-:W-:Y:S02]  /*13e50*/  ISETP.GT.AND P2, PT, R43, 0x39, !P2 ;  /* 0x000000392b00780c */ /* 0x000fe40005744270 */
[----:B------:R-:W-:Y:S02]  /*13e60*/  FMNMX.FTZ R5, R32, R5, !PT ;  /* 0x0000000520057209 */ /* 0x000fe40007810000 */
[----:B------:R-:W-:-:S04]  /*13e70*/  ISETP.LT.OR P2, PT, R88, 0x3a, P2 ;  /* 0x0000003a5800780c */ /* 0x000fc80001741670 */
[----:B------:R-:W-:Y:S02]  /*13e80*/  FSEL R56, R39, -INF , !P2 ;  /* 0xff80000027387808 */ /* 0x000fe40005000000 */
[----:B------:R-:W-:-:S04]  /*13e90*/  ISETP.NE.AND P2, PT, R53, RZ, PT ;  /* 0x000000ff3500720c */ /* 0x000fc80003f45270 */
[----:B------:R-:W-:Y:S02]  /*13ea0*/  ISETP.GT.AND P2, PT, R43, 0x40, !P2 ;  /* 0x000000402b00780c */ /* 0x000fe40005744270 */
[----:B0-----:R-:W-:Y:S02]  /*13eb0*/  FMNMX.FTZ R4, R13, R4, !PT ;  /* 0x000000040d047209 */ /* 0x001fe40007810000 */
[----:B------:R-:W-:Y:S02]  /*13ec0*/  ISETP.LT.OR P2, PT, R88, 0x41, P2 ;  /* 0x000000415800780c */ /* 0x000fe40001741670 */
[----:B------:R-:W-:Y:S01]  /*13ed0*/  FMNMX.FTZ R13, R34, R5, !PT ;  /* 0x00000005220d7209 */ /* 0x000fe20007810000 */
[----:B------:R-:W-:Y:S01]  /*13ee0*/  FMUL.FTZ R0, R4, R7 ;  /* 0x0000000704007220 */ /* 0x000fe20000410000 */
        /* <DEDUP_REMOVED lines=8> */
[----:B------:R-:W-:Y:S02]  /*13f70*/  ISETP.GT.AND P2, PT, R43, 0x48, !P5 ;  /* 0x000000482b00780c */ /* 0x000fe40006f44270 */
[----:B------:R-:W-:Y:S02]  /*13f80*/  ISETP.NE.AND P5, PT, R60, RZ, PT ;  /* 0x000000ff3c00720c */ /* 0x000fe40003fa5270 */
[----:B------:R-:W-:Y:S02]  /*13f90*/  ISETP.LT.OR P2, PT, R88, 0x49, P2 ;  /* 0x000000495800780c */ /* 0x000fe40001741670 */
[----:B------:R-:W-:Y:S02]  /*13fa0*/  FMNMX.FTZ R15, R42, R13, !PT ;  /* 0x0000000d2a0f7209 */ /* 0x000fe40007810000 */
[----:B------:R-:W-:Y:S02]  /*13fb0*/  FSEL R60, R47, -INF , !P2 ;  /* 0xff8000002f3c7808 */ /* 0x000fe40005000000 */
[----:B------:R-:W-:-:S02]  /*13fc0*/  FSETP.NEU.FTZ.AND P2, PT, R4, -INF , PT ;  /* 0xff8000000400780b */ /* 0x000fc40003f5d000 */
[----:B------:R-:W-:Y:S02]  /*13fd0*/  FMNMX.FTZ R15, R44, R15, !PT ;  /* 0x0000000f2c0f7209 */ /* 0x000fe40007810000 */
[----:B------:R-:W-:Y:S02]  /*13fe0*/  FSEL R35, R0, RZ, P2 ;  /* 0x000000ff00237208 */ /* 0x000fe40001000000 */
[----:B------:R-:W-:Y:S02]  /*13ff0*/  ISETP.GT.AND P2, PT, R43, 0x49, !P5 ;  /* 0x000000492b00780c */ /* 0x000fe40006f44270 */
[----:B------:R-:W-:Y:S01]  /*14000*/  FMNMX.FTZ R15, R46, R15, !PT ;  /* 0x0000000f2e0f7209 */ /* 0x000fe20007810000 */
[-CC-:B------:R-:W-:Y:S01]  /*14010*/  FFMA.FTZ R80, R80, R7.reuse, -R35.reuse ;  /* 0x0000000750507223 */ /* 0x180fe20000010823 */
[----:B------:R-:W-:Y:S01]  /*14020*/  ISETP.LT.OR P2, PT, R88, 0x4a, P2 ;  /* 0x0000004a5800780c */ /* 0x000fe20001741670 */
[--C-:B------:R-:W-:Y:S01]  /*14030*/  FFMA.FTZ R180, R78, R7, -R35.reuse ;  /* 0x000000074eb47223 */ /* 0x100fe20000010823 */
[----:B------:R-:W-:Y:S01]  /*14040*/  FMNMX.FTZ R15, R48, R15, !PT ;  /* 0x0000000f300f7209 */ /* 0x000fe20007810000 */
[-CC-:B------:R-:W-:Y:S01]  /*14050*/  FFMA.FTZ R186, R82, R7.reuse, -R35.reuse ;  /* 0x0000000752ba7223 */ /* 0x180fe20000010823 */
[----:B------:R-:W-:Y:S01]  /*14060*/  FSEL R0, R21, -INF , !P2 ;  /* 0xff80000015007808 */ /* 0x000fe20005000000 */
[-CC-:B------:R-:W-:Y:S01]  /*14070*/  FFMA.FTZ R21, R94, R7.reuse, -R35.reuse ;  /* 0x000000075e157223 */ /* 0x180fe20000010823 */
[----:B------:R-:W-:Y:S01]  /*14080*/  ISETP.GT.AND P2, PT, R43, 0x50, !P6 ;  /* 0x000000502b00780c */ /* 0x000fe20007744270 */
[-CC-:B------:R-:W-:Y:S01]  /*14090*/  FFMA.FTZ R20, R20, R7.reuse, -R35.reuse ;  /* 0x0000000714147223 */ /* 0x180fe20000010823 */
[----:B------:R-:W-:Y:S01]  /*140a0*/  ISETP.NE.AND P5, PT, R51, RZ, PT ;  /* 0x000000ff3300720c */ /* 0x000fe20003fa5270 */
[----:B------:R0:W-:Y:S01]  /*140b0*/  MUFU.EX2 R5, R21 ;  /* 0x0000001500057308 */ /* 0x0001e20000000800 */
[----:B------:R-:W-:Y:S01]  /*140c0*/  ISETP.LT.OR P2, PT, R88, 0x51, P2 ;  /* 0x000000515800780c */ /* 0x000fe20001741670 */
[-CC-:B------:R-:W-:Y:S01]  /*140d0*/  FFMA.FTZ R188, R188, R7.reuse, -R35.reuse ;  /* 0x00000007bcbc7223 */ /* 0x180fe20000010823 */
[----:B------:R-:W-:Y:S01]  /*140e0*/  ISETP.GT.AND P5, PT, R43, 0x59, !P5 ;  /* 0x000000592b00780c */ /* 0x000fe20006fa4270 */
[-CC-:B------:R-:W-:Y:S01]  /*140f0*/  FFMA.FTZ R190, R92, R7.reuse, -R35.reuse ;  /* 0x000000075cbe7223 */ /* 0x180fe20000010823 */
[----:B------:R-:W-:Y:S01]  /*14100*/  FSEL R78, R25, -INF , !P2 ;  /* 0xff800000194e7808 */ /* 0x000fe20005000000 */
[--C-:B------:R-:W-:Y:S01]  /*14110*/  FFMA.FTZ R25, R76, R7, -R35.reuse ;  /* 0x000000074c197223 */ /* 0x100fe20000010823 */
[----:B------:R-:W-:Y:S01]  /*14120*/  ISETP.LT.OR P5, PT, R88, 0x5a, P5 ;  /* 0x0000005a5800780c */ /* 0x000fe20002fa1670 */
[----:B------:R-:W1:Y:S01]  /*14130*/  MUFU.EX2 R188, R188 ;  /* 0x000000bc00bc7308 */ /* 0x000e620000000800 */
[----:B0-----:R-:W-:Y:S01]  /*14140*/  FMNMX.FTZ R21, R50, R15, !PT ;  /* 0x0000000f32157209 */ /* 0x001fe20007810000 */
[-CC-:B------:R-:W-:Y:S01]  /*14150*/  FFMA.FTZ R90, R90, R7.reuse, -R35.reuse ;  /* 0x000000075a5a7223 */ /* 0x180fe20000010823 */
[----:B------:R-:W-:Y:S01]  /*14160*/  FSEL R76, R27, -INF , !P4 ;  /* 0xff8000001b4c7808 */ /* 0x000fe20006000000 */
[--C-:B------:R-:W-:Y:S01]  /*14170*/  FFMA.FTZ R184, R86, R7, -R35.reuse ;  /* 0x0000000756b87223 */ /* 0x100fe20000010823 */
[----:B------:R-:W-:Y:S01]  /*14180*/  FMNMX.FTZ R21, R52, R21, !PT ;  /* 0x0000001534157209 */ /* 0x000fe20007810000 */
[--C-:B------:R-:W-:Y:S01]  /*14190*/  FFMA.FTZ R84, R84, R7, -R35.reuse ;  /* 0x0000000754547223 */ /* 0x100fe20000010823 */
[----:B------:R-:W-:Y:S01]  /*141a0*/  FSEL R82, R29, -INF , !P5 ;  /* 0xff8000001d527808 */ /* 0x000fe20006800000 */
[----:B------:R-:W0:Y:S01]  /*141b0*/  MUFU.EX2 R190, R190 ;  /* 0x000000be00be7308 */ /* 0x000e220000000800 */
[----:B------:R-:W-:Y:S01]  /*141c0*/  FMNMX.FTZ R21, R54, R21, !PT ;  /* 0x0000001536157209 */ /* 0x000fe20007810000 */
[-CC-:B------:R-:W-:Y:S01]  /*141d0*/  FFMA.FTZ R12, R12, R7.reuse, -R35.reuse ;  /* 0x000000070c0c7223 */ /* 0x180fe20000010823 */
[-CC-:B------:R-:W-:Y:S01]  /*141e0*/  FFMA.FTZ R74, R74, R7.reuse, -R35.reuse ;  /* 0x000000074a4a7223 */ /* 0x180fe20000010823 */
[--C-:B------:R-:W-:Y:S01]  /*141f0*/  FFMA.FTZ R14, R14, R7, -R35.reuse ;  /* 0x000000070e0e7223 */ /* 0x100fe20000010823 */
[----:B------:R-:W-:Y:S01]  /*14200*/  FMNMX.FTZ R21, R56, R21, !PT ;  /* 0x0000001538157209 */ /* 0x000fe20007810000 */
[-CC-:B------:R-:W-:Y:S01]  /*14210*/  FFMA.FTZ R70, R70, R7.reuse, -R35.reuse ;  /* 0x0000000746467223 */ /* 0x180fe20000010823 */
[----:B------:R-:W-:Y:S01]  /*14220*/  FFMA.FTZ R68, R68, R7, -R35 ;  /* 0x0000000744447223 */ /* 0x000fe20000010823 */
[----:B------:R-:W2:Y:S01]  /*14230*/  MUFU.EX2 R13, R90 ;  /* 0x0000005a000d7308 */ /* 0x000ea20000000800 */
[----:B------:R-:W-:Y:S01]  /*14240*/  FMNMX.FTZ R33, R62, R21, !PT ;  /* 0x000000153e217209 */ /* 0x000fe20007810000 */
[----:B-1----:R-:W-:Y:S01]  /*14250*/  FADD.FTZ R45, R188, R5 ;  /* 0x00000005bc2d7221 */ /* 0x002fe20000010000 */
        /* <DEDUP_REMOVED lines=8> */
[----:B------:R-:W-:Y:S01]  /*142e0*/  F2FP.F16.F32.PACK_AB R188, R5, R188 ;  /* 0x000000bc05bc723e */ /* 0x000fe200000000ff */
[--C-:B------:R-:W-:Y:S01]  /*142f0*/  FFMA.FTZ R2, R2, R7, -R35.reuse ;  /* 0x0000000702027223 */ /* 0x100fe20000010823 */
[----:B------:R-:W-:Y:S01]  /*14300*/  FMNMX.FTZ R33, R0, R33, !PT ;  /* 0x0000002100217209 */ /* 0x000fe20007810000 */
[-CC-:B------:R-:W-:Y:S01]  /*14310*/  FFMA.FTZ R26, R26, R7.reuse, -R35.reuse ;  /* 0x000000071a1a7223 */ /* 0x180fe20000010823 */
[----:B------:R-:W-:Y:S01]  /*14320*/  ISETP.GE.AND P6, PT, R11, 0x1, PT ;  /* 0x000000010b00780c */ /* 0x000fe20003fc6270 */
[----:B------:R-:W3:Y:S01]  /*14330*/  MUFU.EX2 R184, R184 ;  /* 0x000000b800b87308 */ /* 0x000ee20000000800 */
[----:B-1----:R-:W-:Y:S01]  /*14340*/  FSEL R80, R3, -INF , !P3 ;  /* 0xff80000003507808 */ /* 0x002fe20005800000 */
[----:B------:R-:W-:Y:S01]  /*14350*/  FFMA.FTZ R3, R72, R7, -R35 ;  /* 0x0000000748037223 */ /* 0x000fe20000010823 */
[----:B------:R-:W-:-:S04]  /*14360*/  FMNMX.FTZ R33, R78, R33, !PT ;  /* 0x000000214e217209 */ /* 0x000fc80007810000 */
[----:B------:R-:W-:Y:S01]  /*14370*/  FMNMX.FTZ R33, R80, R33, !PT ;  /* 0x0000002150217209 */ /* 0x000fe20007810000 */
[----:B------:R-:W-:Y:S03]  /*14380*/  MUFU.EX2 R27, R3 ;  /* 0x00000003001b7308 */ /* 0x000fe60000000800 */
[----:B------:R-:W-:-:S04]  /*14390*/  FMNMX.FTZ R33, R76, R33, !PT ;  /* 0x000000214c217209 */ /* 0x000fc80007810000 */
[----:B------:R-:W-:Y:S01]  /*143a0*/  FMNMX.FTZ R33, R82, R33, !PT ;  /* 0x0000002152217209 */ /* 0x000fe20007810000 */
[----:B------:R-:W1:Y:S04]  /*143b0*/  MUFU.EX2 R15, R84 ;  /* 0x00000054000f7308 */ /* 0x000e680000000800 */
[----:B------:R-:W4:Y:S04]  /*143c0*/  SHFL.BFLY PT, R72, R33, 0x2, 0x1f ;  /* 0x0c401f0021487f89 */ /* 0x000f2800000e0000 */
[----:B------:R0:W-:Y:S08]  /*143d0*/  MUFU.EX2 R41, R12 ;  /* 0x0000000c00297308 */ /* 0x0001f00000000800 */
[----:B------:R-:W4:Y:S01]  /*143e0*/  MUFU.EX2 R186, R186 ;  /* 0x000000ba00ba7308 */ /* 0x000f220000000800 */
[----:B0-----:R-:W-:Y:S01]  /*143f0*/  FADD.FTZ R12, R190, R45 ;  /* 0x0000002dbe0c7221 */ /* 0x001fe20000010000 */
[----:B--2---:R-:W-:-:S03]  /*14400*/  F2FP.F16.F32.PACK_AB R190, R13, R190 ;  /* 0x000000be0dbe723e */ /* 0x004fc600000000ff */
[----:B------:R-:W-:-:S03]  /*14410*/  FADD.FTZ R45, R13, R12 ;  /* 0x0000000c0d2d7221 */ /* 0x000fc60000010000 */
[----:B------:R-:W-:Y:S01]  /*14420*/  MUFU.EX2 R180, R180 ;  /* 0x000000b400b47308 */ /* 0x000fe20000000800 */
[----:B---3--:R-:W-:Y:S01]  /*14430*/  FADD.FTZ R12, R184, R45 ;  /* 0x0000002db80c7221 */ /* 0x008fe20000010000 */
[----:B-1----:R-:W-:Y:S02]  /*14440*/  F2FP.F16.F32.PACK_AB R184, R15, R184 ;  /* 0x000000b80fb8723e */ /* 0x002fe400000000ff */
[----:B----4-:R-:W-:Y:S01]  /*14450*/  FMNMX.FTZ R72, R33, R72, !PT ;  /* 0x0000004821487209 */ /* 0x010fe20007810000 */
[----:B------:R-:W-:-:S03]  /*14460*/  FADD.FTZ R47, R15, R12 ;  /* 0x0000000c0f2f7221 */ /* 0x000fc60000010000 */
[----:B------:R0:W-:Y:S01]  /*14470*/  MUFU.EX2 R33, R20 ;  /* 0x0000001400217308 */ /* 0x0001e20000000800 */
[----:B------:R-:W1:Y:S07]  /*14480*/  SHFL.BFLY PT, R3, R72, 0x1, 0x1f ;  /* 0x0c201f0048037f89 */ /* 0x000e6e00000e0000 */
[----:B------:R-:W-:Y:S08]  /*14490*/  MUFU.EX2 R25, R25 ;  /* 0x0000001900197308 */ /* 0x000ff00000000800 */
[----:B------:R-:W2:Y:S08]  /*144a0*/  MUFU.EX2 R74, R74 ;  /* 0x0000004a004a7308 */ /* 0x000eb00000000800 */
[----:B------:R3:W-:Y:S01]  /*144b0*/  MUFU.EX2 R39, R14 ;  /* 0x0000000e00277308 */ /* 0x0007e20000000800 */
[----:B-1----:R-:W-:-:S04]  /*144c0*/  FMNMX.FTZ R3, R72, R3, !PT ;  /* 0x0000000348037209 */ /* 0x002fc80007810000 */
[C---:B------:R-:W-:Y:S01]  /*144d0*/  FSETP.NEU.FTZ.AND P2, PT, R3.reuse, -INF , PT ;  /* 0xff8000000300780b */ /* 0x040fe20003f5d000 */
[-C--:B0-----:R-:W-:Y:S02]  /*144e0*/  FMUL.FTZ R20, R3, R7.reuse ;  /* 0x0000000703147220 */ /* 0x081fe40000410000 */
[----:B------:R-:W-:Y:S01]  /*144f0*/  MUFU.EX2 R70, R70 ;  /* 0x0000004600467308 */ /* 0x000fe20000000800 */
[----:B---3--:R-:W-:Y:S01]  /*14500*/  FADD.FTZ R14, R186, R47 ;  /* 0x0000002fba0e7221 */ /* 0x008fe20000010000 */
[C---:B------:R-:W-:Y:S02]  /*14510*/  F2FP.F16.F32.PACK_AB R186, R21.reuse, R186 ;  /* 0x000000ba15ba723e */ /* 0x040fe400000000ff */
[----:B------:R-:W-:Y:S01]  /*14520*/  FSEL R43, R20, RZ, P2 ;  /* 0x000000ff142b7208 */ /* 0x000fe20001000000 */
[----:B------:R-:W-:Y:S01]  /*14530*/  FADD.FTZ R47, R21, R14 ;  /* 0x0000000e152f7221 */ /* 0x000fe20000010000 */
[----:B------:R-:W-:Y:S01]  /*14540*/  IMAD.IADD R21, R196, 0x1, -R197 ;  /* 0x00000001c4157824 */ /* 0x000fe200078e0ac5 */
[----:B--2---:R-:W-:Y:S01]  /*14550*/  F2FP.F16.F32.PACK_AB R182, R27, R74 ;  /* 0x0000004a1bb6723e */ /* 0x004fe200000000ff */
        /* <DEDUP_REMOVED lines=15> */
[-C--:B------:R-:W-:Y:S01]  /*14650*/  FFMA.FTZ R52, R52, R7.reuse, -R43 ;  /* 0x0000000734347223 */ /* 0x080fe2000001082b */
[----:B------:R-:W0:Y:S01]  /*14660*/  MUFU.EX2 R28, R28 ;  /* 0x0000001c001c7308 */ /* 0x000e220000000800 */
[----:B------:R-:W-:Y:S01]  /*14670*/  FADD.FTZ R14, R180, R47 ;  /* 0x0000002fb40e7221 */ /* 0x000fe20000010000 */
[-CC-:B------:R-:W-:Y:S01]  /*14680*/  FFMA.FTZ R54, R54, R7.reuse, -R43.reuse ;  /* 0x0000000736367223 */ /* 0x180fe2000001082b */
[-CC-:B------:R-:W-:Y:S01]  /*14690*/  FFMA.FTZ R56, R56, R7.reuse, -R43.reuse ;  /* 0x0000000738387223 */ /* 0x180fe2000001082b */
[-CC-:B------:R-:W-:Y:S01]  /*146a0*/  FFMA.FTZ R62, R62, R7.reuse, -R43.reuse ;  /* 0x000000073e3e7223 */ /* 0x180fe2000001082b */
[----:B------:R-:W-:Y:S01]  /*146b0*/  FADD.FTZ R47, R25, R14 ;  /* 0x0000000e192f7221 */ /* 0x000fe20000010000 */
[-CC-:B------:R-:W-:Y:S01]  /*146c0*/  FFMA.FTZ R58, R58, R7.reuse, -R43.reuse ;  /* 0x000000073a3a7223 */ /* 0x180fe2000001082b */
[-C--:B------:R-:W-:Y:S01]  /*146d0*/  FFMA.FTZ R60, R60, R7.reuse, -R43 ;  /* 0x000000073c3c7223 */ /* 0x080fe2000001082b */
[----:B------:R-:W1:Y:S01]  /*146e0*/  MUFU.EX2 R30, R30 ;  /* 0x0000001e001e7308 */ /* 0x000e620000000800 */
[----:B------:R-:W-:Y:S01]  /*146f0*/  FADD.FTZ R14, R74, R47 ;  /* 0x0000002f4a0e7221 */ /* 0x000fe20000010000 */
[-CC-:B------:R-:W-:Y:S01]  /*14700*/  FFMA.FTZ R0, R0, R7.reuse, -R43.reuse ;  /* 0x0000000700007223 */ /* 0x180fe2000001082b */
[-CC-:B------:R-:W-:Y:S01]  /*14710*/  FFMA.FTZ R78, R78, R7.reuse, -R43.reuse ;  /* 0x000000074e4e7223 */ /* 0x180fe2000001082b */
[-CC-:B------:R-:W-:Y:S01]  /*14720*/  FFMA.FTZ R80, R80, R7.reuse, -R43.reuse ;  /* 0x0000000750507223 */ /* 0x180fe2000001082b */
[----:B------:R-:W-:Y:S01]  /*14730*/  FADD.FTZ R47, R27, R14 ;  /* 0x0000000e1b2f7221 */ /* 0x000fe20000010000 */
[-CC-:B------:R-:W-:Y:S01]  /*14740*/  FFMA.FTZ R76, R76, R7.reuse, -R43.reuse ;  /* 0x000000074c4c7223 */ /* 0x180fe2000001082b */
[----:B------:R-:W-:Y:S01]  /*14750*/  FFMA.FTZ R43, R82, R7, -R43 ;  /* 0x00000007522b7223 */ /* 0x000fe2000001082b */
[----:B------:R-:W2:Y:S01]  /*14760*/  MUFU.EX2 R191, R32 ;  /* 0x0000002000bf7308 */ /* 0x000ea20000000800 */
[----:B0-----:R-:W-:Y:S01]  /*14770*/  FADD.FTZ R45, R31, R28 ;  /* 0x0000001c1f2d7221 */ /* 0x001fe20000010000 */
[----:B------:R-:W-:Y:S01]  /*14780*/  FADD.FTZ R14, R70, R47 ;  /* 0x0000002f460e7221 */ /* 0x000fe20000010000 */
[----:B------:R-:W-:-:S02]  /*14790*/  F2FP.F16.F32.PACK_AB R180, R25, R180 ;  /* 0x000000b419b4723e */ /* 0x000fc400000000ff */
[C---:B------:R-:W-:Y:S01]  /*147a0*/  F2FP.F16.F32.PACK_AB R176, R29.reuse, R70 ;  /* 0x000000461db0723e */ /* 0x040fe200000000ff */
[----:B------:R-:W-:Y:S01]  /*147b0*/  FADD.FTZ R47, R29, R14 ;  /* 0x0000000e1d2f7221 */ /* 0x000fe20000010000 */
[----:B------:R-:W-:Y:S01]  /*147c0*/  F2FP.F16.F32.PACK_AB R189, R28, R31 ;  /* 0x0000001f1cbd723e */ /* 0x000fe200000000ff */
        /* <DEDUP_REMOVED lines=27> */
[----:B------:R-:W-:Y:S01]  /*14980*/  MUFU.EX2 R54, R54 ;  /* 0x0000003600367308 */ /* 0x000fe20000000800 */
[C---:B0-----:R-:W-:Y:S01]  /*14990*/  FADD.FTZ R5, R177.reuse, R12 ;  /* 0x0000000cb1057221 */ /* 0x041fe20000010000 */
[----:B------:R-:W-:-:S06]  /*149a0*/  F2FP.F16.F32.PACK_AB R177, R177, R50 ;  /* 0x00000032b1b1723e */ /* 0x000fcc00000000ff */
[----:B------:R-:W0:Y:S01]  /*149b0*/  MUFU.EX2 R37, R64 ;  /* 0x0000004000257308 */ /* 0x000e220000000800 */
[----:B-1----:R-:W-:-:S07]  /*149c0*/  FADD.FTZ R14, R66, R47 ;  /* 0x0000002f420e7221 */ /* 0x002fce0000010000 */
[----:B------:R-:W-:Y:S08]  /*149d0*/  MUFU.EX2 R179, R56 ;  /* 0x0000003800b37308 */ /* 0x000ff00000000800 */
[----:B------:R-:W1:Y:S01]  /*149e0*/  MUFU.EX2 R24, R24 ;  /* 0x0000001800187308 */ /* 0x000e620000000800 */
[C---:B0-----:R-:W-:Y:S01]  /*149f0*/  FADD.FTZ R47, R37.reuse, R14 ;  /* 0x0000000e252f7221 */ /* 0x041fe20000010000 */
[----:B------:R-:W-:-:S06]  /*14a00*/  F2FP.F16.F32.PACK_AB R178, R37, R66 ;  /* 0x0000004225b2723e */ /* 0x000fcc00000000ff */
[----:B------:R-:W-:Y:S08]  /*14a10*/  MUFU.EX2 R62, R62 ;  /* 0x0000003e003e7308 */ /* 0x000ff00000000800 */
[----:B------:R-:W-:Y:S01]  /*14a20*/  MUFU.EX2 R173, R58 ;  /* 0x0000003a00ad7308 */ /* 0x000fe20000000800 */
[----:B-1----:R-:W-:Y:S01]  /*14a30*/  FADD.FTZ R14, R24, R47 ;  /* 0x0000002f180e7221 */ /* 0x002fe20000010000 */
[----:B------:R-:W-:-:S03]  /*14a40*/  F2FP.F16.F32.PACK_AB R172, R33, R24 ;  /* 0x0000001821ac723e */ /* 0x000fc600000000ff */
[----:B------:R-:W-:-:S03]  /*14a50*/  FADD.FTZ R13, R33, R14 ;  /* 0x0000000e210d7221 */ /* 0x000fc60000010000 */
[----:B------:R-:W0:Y:S08]  /*14a60*/  MUFU.EX2 R6, R6 ;  /* 0x0000000600067308 */ /* 0x000e300000000800 */
[----:B------:R-:W1:Y:S08]  /*14a70*/  MUFU.EX2 R60, R60 ;  /* 0x0000003c003c7308 */ /* 0x000e700000000800 */
[----:B------:R2:W-:Y:S01]  /*14a80*/  MUFU.EX2 R175, R0 ;  /* 0x0000000000af7308 */ /* 0x0005e20000000800 */
[----:B0-----:R-:W-:Y:S01]  /*14a90*/  FADD.FTZ R12, R6, R13 ;  /* 0x0000000d060c7221 */ /* 0x001fe20000010000 */
[----:B------:R-:W-:-:S03]  /*14aa0*/  F2FP.F16.F32.PACK_AB R174, R39, R6 ;  /* 0x0000000627ae723e */ /* 0x000fc600000000ff */
[----:B------:R-:W-:-:S03]  /*14ab0*/  FADD.FTZ R13, R39, R12 ;  /* 0x0000000c270d7221 */ /* 0x000fc60000010000 */
[----:B------:R-:W0:Y:S01]  /*14ac0*/  MUFU.EX2 R8, R8 ;  /* 0x0000000800087308 */ /* 0x000e220000000800 */
[----:B--2---:R-:W-:-:S04]  /*14ad0*/  FADD.FTZ R0, R54, R5 ;  /* 0x0000000536007221 */ /* 0x004fc80000010000 */
[C---:B------:R-:W-:Y:S01]  /*14ae0*/  FADD.FTZ R5, R179.reuse, R0 ;  /* 0x00000000b3057221 */ /* 0x040fe20000010000 */
[----:B------:R-:W-:Y:S02]  /*14af0*/  F2FP.F16.F32.PACK_AB R179, R179, R54 ;  /* 0x00000036b3b3723e */ /* 0x000fe400000000ff */
[----:B------:R-:W2:Y:S01]  /*14b00*/  MUFU.EX2 R78, R78 ;  /* 0x0000004e004e7308 */ /* 0x000ea20000000800 */
[----:B------:R-:W-:-:S04]  /*14b10*/  FADD.FTZ R0, R62, R5 ;  /* 0x000000053e007221 */ /* 0x000fc80000010000 */
[C---:B------:R-:W-:Y:S01]  /*14b20*/  FADD.FTZ R5, R173.reuse, R0 ;  /* 0x00000000ad057221 */ /* 0x040fe20000010000 */
[----:B------:R-:W-:Y:S02]  /*14b30*/  F2FP.F16.F32.PACK_AB R173, R173, R62 ;  /* 0x0000003eadad723e */ /* 0x000fe400000000ff */
[----:B------:R-:W3:Y:S01]  /*14b40*/  MUFU.EX2 R169, R80 ;  /* 0x0000005000a97308 */ /* 0x000ee20000000800 */
[----:B-1----:R-:W-:Y:S01]  /*14b50*/  FADD.FTZ R0, R60, R5 ;  /* 0x000000053c007221 */ /* 0x002fe20000010000 */
[----:B0-----:R-:W-:Y:S01]  /*14b60*/  FADD.FTZ R12, R8, R13 ;  /* 0x0000000d080c7221 */ /* 0x001fe20000010000 */
[----:B------:R-:W-:Y:S02]  /*14b70*/  F2FP.F16.F32.PACK_AB R168, R41, R8 ;  /* 0x0000000829a8723e */ /* 0x000fe400000000ff */
[----:B------:R-:W-:Y:S01]  /*14b80*/  FADD.FTZ R5, R175, R0 ;  /* 0x00000000af057221 */ /* 0x000fe20000010000 */
[----:B------:R-:W-:Y:S01]  /*14b90*/  FADD.FTZ R13, R41, R12 ;  /* 0x0000000c290d7221 */ /* 0x000fe20000010000 */
[----:B------:R-:W-:Y:S01]  /*14ba0*/  F2FP.F16.F32.PACK_AB R175, R175, R60 ;  /* 0x0000003cafaf723e */ /* 0x000fe200000000ff */
[----:B------:R-:W0:Y:S01]  /*14bb0*/  MUFU.EX2 R2, R2 ;  /* 0x0000000200027308 */ /* 0x000e220000000800 */
[----:B--2---:R-:W-:Y:S01]  /*14bc0*/  FADD.FTZ R0, R78, R5 ;  /* 0x000000054e007221 */ /* 0x004fe20000010000 */
[----:B------:R-:W-:-:S06]  /*14bd0*/  IADD3 R8, R150, -0x2, RZ ;  /* 0xfffffffe96087810 */ /* 0x000fcc0007ffe0ff */
[----:B------:R-:W1:Y:S01]  /*14be0*/  MUFU.EX2 R76, R76 ;  /* 0x0000004c004c7308 */ /* 0x000e620000000800 */
[C---:B---3--:R-:W-:Y:S01]  /*14bf0*/  FADD.FTZ R5, R169.reuse, R0 ;  /* 0x00000000a9057221 */ /* 0x048fe20000010000 */
[----:B------:R-:W-:-:S06]  /*14c00*/  F2FP.F16.F32.PACK_AB R169, R169, R78 ;  /* 0x0000004ea9a9723e */ /* 0x000fcc00000000ff */
[----:B------:R-:W2:Y:S01]  /*14c10*/  MUFU.EX2 R35, R26 ;  /* 0x0000001a00237308 */ /* 0x000ea20000000800 */
[----:B0-----:R-:W-:Y:S01]  /*14c20*/  FADD.FTZ R12, R2, R13 ;  /* 0x0000000d020c7221 */ /* 0x001fe20000010000 */
[----:B------:R-:W-:-:S04]  /*14c30*/  IMAD R13, R201, 0x80, R21 ;  /* 0x00000080c90d7824 */ /* 0x000fc800078e0215 */
[----:B------:R-:W-:Y:S02]  /*14c40*/  IMAD.IADD R10, R13, 0x1, R10 ;  /* 0x000000010d0a7824 */ /* 0x000fe400078e020a */
[----:B------:R-:W0:Y:S01]  /*14c50*/  MUFU.EX2 R43, R43 ;  /* 0x0000002b002b7308 */ /* 0x000e220000000800 */
[----:B-1----:R-:W-:Y:S01]  /*14c60*/  FADD.FTZ R0, R76, R5 ;  /* 0x000000054c007221 */ /* 0x002fe20000010000 */
[C---:B--2---:R-:W-:Y:S01]  /*14c70*/  FADD.FTZ R6, R35.reuse, R12 ;  /* 0x0000000c23067221 */ /* 0x044fe20000010000 */
[----:B------:R-:W-:Y:S02]  /*14c80*/  F2FP.F16.F32.PACK_AB R170, R35, R2 ;  /* 0x0000000223aa723e */ /* 0x000fe400000000ff */
        /* <DEDUP_REMOVED lines=14> */
.L_x_4377:
[----:B------:R-:W-:-:S13]  /*14d70*/  ISETP.NE.AND P2, PT, R11, 0x1, PT ;  /* 0x000000010b00780c */ /* 0x000fda0003f45270 */
[----:B------:R-:W0:Y:S02]  /*14d80*/  @P2 LDC.64 R12, c[0x0][0x9e8] ;  /* 0x00027a00ff0c2b82 */ /* 0x000e240000000a00 */
[----:B0-----:R-:W-:-:S05]  /*14d90*/  @P2 IMAD.HI.U32 R2, R0, R12, RZ ;  /* 0x0000000c00022227 */ /* 0x001fca00078e00ff */
[----:B------:R-:W-:-:S07]  /*14da0*/  @P2 SHF.R.U32.HI R0, RZ, R13, R2 ;  /* 0x0000000dff002219 */ /* 0x000fce0000011602 */
.L_x_4378:
[----:B------:R-:W-:Y:S05]  /*14db0*/  BSYNC B0 ;  /* 0x0000000000007941 */ /* 0x000fea0003800000 */
.L_x_4376:
[----:B------:R-:W-:-:S05]  /*14dc0*/  IMAD R11, R0, R11, R11 ;  /* 0x0000000b000b7224 */ /* 0x000fca00078e020b */
[----:B------:R-:W-:-:S07]  /*14dd0*/  VIMNMX R10, R10, R11, PT ;  /* 0x0000000b0a0a7248 */ /* 0x000fce0003fe0100 */
.L_x_4375:
[----:B------:R-:W-:Y:S01]  /*14de0*/  IMAD.HI R10, R10, 0x2aaaaaab, RZ ;  /* 0x2aaaaaab0a0a7827 */ /* 0x000fe200078e02ff */
[----:B------:R-:W-:Y:S01]  /*14df0*/  ULDC UR46, c[0x0][0x9e4] ;  /* 0x00027900002e7ab9 */ /* 0x000fe20000000800 */
[----:B------:R-:W-:Y:S01]  /*14e00*/  ULDC UR39, c[0x0][0x9e4] ;  /* 0x0002790000277ab9 */ /* 0x000fe20000000800 */
[----:B------:R-:W-:Y:S01]  /*14e10*/  ULDC UR38, c[0x0][0x988] ;  /* 0x0002620000267ab9 */ /* 0x000fe20000000800 */
[----:B------:R-:W-:Y:S01]  /*14e20*/  ULDC UR43, c[0x0][0x988] ;  /* 0x00026200002b7ab9 */ /* 0x000fe20000000800 */
[----:B------:R-:W-:Y:S01]  /*14e30*/  SHF.R.U32.HI R11, RZ, 0x1f, R10 ;  /* 0x0000001fff0b7819 */ /* 0x000fe2000001160a */
[----:B------:R-:W-:Y:S01]  /*14e40*/  ULDC UR42, c[0x0][0x988] ;  /* 0x00026200002a7ab9 */ /* 0x000fe20000000800 */
[----:B------:R-:W-:Y:S01]  /*14e50*/  ULDC UR55, c[0x0][0x9d8] ;  /* 0x0002760000377ab9 */ /* 0x000fe20000000800 */
[----:B------:R-:W-:Y:S01]  /*14e60*/  ULDC UR51, c[0x0][0x9d8] ;  /* 0x0002760000337ab9 */ /* 0x000fe20000000800 */
[----:B------:R-:W-:Y:S01]  /*14e70*/  LEA.HI.SX32 R10, R10, R11, 0x1c ;  /* 0x0000000b0a0a7211 */ /* 0x000fe200078fe2ff */
[----:B------:R-:W-:Y:S01]  /*14e80*/  ULDC UR50, c[0x0][0x9d8] ;  /* 0x0002760000327ab9 */ /* 0x000fe20000000800 */
[----:B------:R-:W-:Y:S01]  /*14e90*/  ULDC UR54, c[0x0][0x9e0] ;  /* 0x0002780000367ab9 */ /* 0x000fe20000000800 */
[----:B------:R-:W-:Y:S01]  /*14ea0*/  ULDC UR47, c[0x0][0x9e0] ;  /* 0x00027800002f7ab9 */ /* 0x000fe20000000800 */
[----:B------:R-:W-:Y:S01]  /*14eb0*/  VIMNMX R203, R211, R10, !PT ;  /* 0x0000000ad3cb7248 */ /* 0x000fe20007fe0100 */
[----:B------:R-:W-:Y:S01]  /*14ec0*/  BSSY B1, `(.L_x_4379) ;  /* 0x00003e1000017945 */ /* 0x000fe20003800000 */
[----:B------:R-:W-:Y:S01]  /*14ed0*/  MOV R2, 0x3f800000 ;  /* 0x3f80000000027802 */ /* 0x000fe20000000f00 */
[----:B------:R-:W-:Y:S01]  /*14ee0*/  IMAD.MOV.U32 R0, RZ, RZ, 0x3f800000 ;  /* 0x3f800000ff007424 */ /* 0x000fe200078e00ff */
[----:B------:R-:W-:-:S02]  /*14ef0*/  ISETP.GE.AND P2, PT, R8, R203, PT ;  /* 0x000000cb0800720c */ /* 0x000fc40003f46270 */
        /* <DEDUP_REMOVED lines=50> */
[----:B------:R-:W-:Y:S01]  /*15220*/  BSSY B0, `(.L_x_4381) ;  /* 0x00003a6000007945 */ /* 0x000fe20003800000 */
[----:B------:R-:W-:Y:S01]  /*15230*/  IMAD.MOV.U32 R2, RZ, RZ, 0x3f800000 ;  /* 0x3f800000ff027424 */ /* 0x000fe200078e00ff */
[----:B------:R-:W-:Y:S01]  /*15240*/  MOV R119, RZ ;  /* 0x000000ff00777202 */ /* 0x000fe20000000f00 */
[----:B------:R-:W-:-:S07]  /*15250*/  VIADD R20, R202, 0x8 ;  /* 0x00000008ca147836 */ /* 0x000fce0000000000 */
.L_x_4400:
[----:B------:R-:W-:-:S05]  /*15260*/  VIADD R11, R23, 0x1 ;  /* 0x00000001170b7836 */ /* 0x000fca0000000000 */
[----:B------:R-:W-:-:S04]  /*15270*/  ISETP.NE.AND P2, PT, R11, 0x2, PT ;  /* 0x000000020b00780c */ /* 0x000fc80003f45270 */
[----:B------:R-:W-:Y:S02]  /*15280*/  SEL R7, RZ, 0x1, P2 ;  /* 0x00000001ff077807 */ /* 0x000fe40001000000 */
[----:B------:R-:W-:Y:S02]  /*15290*/  SEL R11, R11, RZ, P2 ;  /* 0x000000ff0b0b7207 */ /* 0x000fe40001000000 */
[----:B------:R-:W-:Y:S01]  /*152a0*/  LOP3.LUT R10, R194, R7, RZ, 0x3c, !PT ;  /* 0x00000007c20a7212 */ /* 0x000fe200078e3cff */
[----:B------:R-:W-:Y:S06]  /*152b0*/  @!P0 BRA `(.L_x_4382) ;  /* 0x0000000000048947 */ /* 0x000fec0003800000 */
[----:B------:R-:W-:Y:S01]  /*152c0*/  BPT.TRAP 0x1 ;  /* 0x000000040000795c */ /* 0x000fe20000300000 */
.L_x_4382:
[----:B------:R-:W-:Y:S01]  /*152d0*/  IMAD R7, R11, 0x8, R17 ;  /* 0x000000080b077824 */ /* 0x000fe200078e0211 */
[----:B------:R-:W-:-:S04]  /*152e0*/  SHF.L.U32 R14, R10, 0x1f, RZ ;  /* 0x0000001f0a0e7819 */ /* 0x000fc800000006ff */
[----:B------:R0:W1:Y:S01]  /*152f0*/  SYNCS.PHASECHK.TRANS64.TRYWAIT P2, [R7+URZ+0x30830], R14 ;  /* 0x0308300e070075a7 */ /* 0x000062000804017f */
[----:B------:R-:W-:Y:S05]  /*15300*/  @!P0 BRA `(.L_x_4383) ;  /* 0x0000000000048947 */ /* 0x000fea0003800000 */
[----:B------:R-:W-:Y:S01]  /*15310*/  BPT.TRAP 0x1 ;  /* 0x000000040000795c */ /* 0x000fe20000300000 */
.L_x_4383:
[----:B------:R-:W-:Y:S01]  /*15320*/  BSSY B2, `(.L_x_4384) ;  /* 0x0000006000027945 */ /* 0x000fe20003800000 */
[----:B------:R-:W-:Y:S01]  /*15330*/  IMAD R12, R11, 0x900, R9 ;  /* 0x000009000b0c7824 */ /* 0x000fe200078e0209 */
[----:B------:R-:W-:Y:S02]  /*15340*/  MOV R13, 0x40000040 ;  /* 0x40000040000d7802 */ /* 0x000fe40000000f00 */
[----:B-1----:R-:W-:Y:S05]  /*15350*/  @P2 BRA `(.L_x_4385) ;  /* 0x0000000000082947 */ /* 0x002fea0003800000 */
[----:B------:R-:W1:Y:S02]  /*15360*/  SYNCS.PHASECHK.TRANS64.TRYWAIT P2, [R7+URZ+0x30830], R14 ;  /* 0x0308300e070075a7 */ /* 0x000e64000804017f */
[----:B-1----:R-:W-:Y:S05]  /*15370*/  @!P2 BRA `(.L_x_4386) ;  /* 0x0000014800f0a947 */ /* 0x002fea0003800000 */
.L_x_4385:
[----:B------:R-:W-:Y:S05]  /*15380*/  BSYNC B2 ;  /* 0x0000000000027941 */ /* 0x000fea0003800000 */
.L_x_4384:
[----:B------:R-:W2:Y:S04]  /*15390*/  LDL.64 R120, [R1+0x30] ;  /* 0x0000300001787983 */ /* 0x000ea80000100a00 */
[----:B------:R3:W-:Y:S04]  /*153a0*/  STL.64 [R1+0x50], R8 ;  /* 0x0000500801007387 */ /* 0x0007e80000100a00 */
[----:B---3--:R-:W3:Y:S04]  /*153b0*/  LDL.64 R8, [R1+0x28] ;  /* 0x0000280001087983 */ /* 0x008ee80000100a00 */
[----:B------:R0:W-:Y:S04]  /*153c0*/  STL.64 [R1+0x48], R6 ;  /* 0x0000480601007387 */ /* 0x0001e80000100a00 */
[----:B01----:R-:W4:Y:S01]  /*153d0*/  LDL.64 R6, [R1+0x20] ;  /* 0x0000200001067983 */ /* 0x003f220000100a00 */
[----:B------:R-:W-:-:S02]  /*153e0*/  R2UR UR6, R12 ;  /* 0x000000000c0672ca */ /* 0x000fc400000e0000 */
[----:B------:R-:W-:Y:S01]  /*153f0*/  R2UR UR7, R13 ;  /* 0x000000000d0772ca */ /* 0x000fe200000e0000 */
[----:B------:R0:W-:Y:S04]  /*15400*/  STL.64 [R1+0x40], R4 ;  /* 0x0000400401007387 */ /* 0x0001e80000100a00 */
[----:B0-----:R-:W4:Y:S01]  /*15410*/  LDL.64 R4, [R1+0x18] ;  /* 0x0000180001047983 */ /* 0x001f220000100a00 */
[----:B------:R-:W-:Y:S02]  /*15420*/  VIADD R14, R12, 0x2 ;  /* 0x000000020c0e7836 */ /* 0x000fe40000000000 */
[----:B------:R-:W-:Y:S01]  /*15430*/  IMAD.MOV.U32 R15, RZ, RZ, 0x40000040 ;  /* 0x40000040ff0f7424 */ /* 0x000fe200078e00ff */
[----:B--2---:R-:W-:Y:S02]  /*15440*/  R2UR UR4, R120 ;  /* 0x00000000780472ca */ /* 0x004fe400000e0000 */
[----:B------:R-:W-:-:S02]  /*15450*/  R2UR UR5, R121 ;  /* 0x00000000790572ca */ /* 0x000fc400000e0000 */
[----:B-----5:R-:W-:-:S11]  /*15460*/  WARPGROUP.ARRIVE ;  /* 0x00000000000079c5 */ /* 0x020fd60000000000 */
[----:B------:R-:W-:Y:S01]  /*15470*/  HGMMA.64x96x16.F32 R120, gdesc[UR4], RZ, !UPT, gsb0 ;  /* 0x01600000047879f0 */ /* 0x000fe2000c0008ff */
[----:B---3--:R-:W-:Y:S02]  /*15480*/  R2UR UR4, R8 ;  /* 0x00000000080472ca */ /* 0x008fe400000e0000 */
[----:B------:R-:W-:Y:S02]  /*15490*/  R2UR UR5, R9 ;  /* 0x00000000090572ca */ /* 0x000fe400000e0000 */
[----:B------:R-:W2:Y:S01]  /*154a0*/  LDL.64 R8, [R1+0x10] ;  /* 0x0000100001087983 */ /* 0x000ea20000100a00 */
[----:B------:R-:W-:Y:S02]  /*154b0*/  R2UR UR6, R14 ;  /* 0x000000000e0672ca */ /* 0x000fe400000e0000 */
[----:B------:R-:W-:Y:S01]  /*154c0*/  R2UR UR7, R15 ;  /* 0x000000000f0772ca */ /* 0x000fe200000e0000 */
[----:B------:R-:W-:Y:S01]  /*154d0*/  VIADD R14, R12, 0x4 ;  /* 0x000000040c0e7836 */ /* 0x000fe20000000000 */
[----:B------:R-:W-:Y:S01]  /*154e0*/  MOV R15, 0x40000040 ;  /* 0x40000040000f7802 */ /* 0x000fe20000000f00 */
[----:B------:R-:W-:-:S02]  /*154f0*/  WARPGROUP.DEPBAR.LE gsb0, 0x0 ;  /* 0x00008000000079c5 */ /* 0x000fc40000010000 */
[----:B------:R-:W-:-:S08]  /*15500*/  WARPGROUP.ARRIVE ;  /* 0x00000000000079c5 */ /* 0x000fd00000000000 */
[----:B------:R-:W-:Y:S01]  /*15510*/  HGMMA.64x96x16.F32 R120, gdesc[UR4], R120, gsb0 ;  /* 0x01600000047879f0 */ /* 0x000fe20008000878 */
[----:B----4-:R-:W-:Y:S02]  /*15520*/  R2UR UR4, R6 ;  /* 0x00000000060472ca */ /* 0x010fe400000e0000 */
[----:B------:R-:W-:Y:S02]  /*15530*/  R2UR UR5, R7 ;  /* 0x00000000070572ca */ /* 0x000fe400000e0000 */
[----:B------:R-:W3:Y:S01]  /*15540*/  LDL.64 R6, [R1+0x8] ;  /* 0x0000080001067983 */ /* 0x000ee20000100a00 */
[----:B------:R-:W-:Y:S02]  /*15550*/  R2UR UR6, R14 ;  /* 0x000000000e0672ca */ /* 0x000fe400000e0000 */
[----:B------:R-:W-:Y:S01]  /*15560*/  R2UR UR7, R15 ;  /* 0x000000000f0772ca */ /* 0x000fe200000e0000 */
[----:B------:R-:W-:Y:S02]  /*15570*/  VIADD R14, R12, 0x6 ;  /* 0x000000060c0e7836 */ /* 0x000fe40000000000 */
[----:B------:R-:W-:Y:S01]  /*15580*/  IMAD.MOV.U32 R15, RZ, RZ, 0x40000040 ;  /* 0x40000040ff0f7424 */ /* 0x000fe200078e00ff */
[----:B------:R-:W-:-:S02]  /*15590*/  WARPGROUP.DEPBAR.LE gsb0, 0x0 ;  /* 0x00008000000079c5 */ /* 0x000fc40000010000 */
[----:B------:R-:W-:-:S07]  /*155a0*/  WARPGROUP.ARRIVE ;  /* 0x00000000000079c5 */ /* 0x000fce0000000000 */
[----:B------:R-:W-:Y:S01]  /*155b0*/  HGMMA.64x96x16.F32 R120, gdesc[UR4], R120, gsb0 ;  /* 0x01600000047879f0 */ /* 0x000fe20008000878 */
[----:B------:R-:W-:Y:S02]  /*155c0*/  R2UR UR4, R4 ;  /* 0x00000000040472ca */ /* 0x000fe400000e0000 */
[----:B------:R-:W-:Y:S02]  /*155d0*/  R2UR UR5, R5 ;  /* 0x00000000050572ca */ /* 0x000fe400000e0000 */
[----:B------:R-:W4:Y:S01]  /*155e0*/  LDL.64 R4, [R1] ;  /* 0x0000000001047983 */ /* 0x000f220000100a00 */
[----:B------:R-:W-:Y:S02]  /*155f0*/  R2UR UR6, R14 ;  /* 0x000000000e0672ca */ /* 0x000fe400000e0000 */
[----:B------:R-:W-:Y:S01]  /*15600*/  R2UR UR7, R15 ;  /* 0x000000000f0772ca */ /* 0x000fe200000e0000 */
[----:B------:R-:W-:Y:S01]  /*15610*/  VIADD R14, R12, 0x300 ;  /* 0x000003000c0e7836 */ /* 0x000fe20000000000 */
[----:B------:R-:W-:Y:S01]  /*15620*/  MOV R15, 0x40000040 ;  /* 0x40000040000f7802 */ /* 0x000fe20000000f00 */
[----:B------:R-:W-:-:S02]  /*15630*/  WARPGROUP.DEPBAR.LE gsb0, 0x0 ;  /* 0x00008000000079c5 */ /* 0x000fc40000010000 */
[----:B------:R-:W-:-:S08]  /*15640*/  WARPGROUP.ARRIVE ;  /* 0x00000000000079c5 */ /* 0x000fd00000000000 */
[----:B------:R-:W-:Y:S01]  /*15650*/  HGMMA.64x96x16.F32 R120, gdesc[UR4], R120, gsb0 ;  /* 0x01600000047879f0 */ /* 0x000fe20008000878 */
[----:B------:R-:W-:Y:S02]  /*15660*/  R2UR UR6, R14 ;  /* 0x000000000e0672ca */ /* 0x000fe400000e0000 */
[----:B------:R-:W-:Y:S02]  /*15670*/  R2UR UR7, R15 ;  /* 0x000000000f0772ca */ /* 0x000fe400000e0000 */
[----:B--2---:R-:W-:Y:S02]  /*15680*/  R2UR UR4, R8 ;  /* 0x00000000080472ca */ /* 0x004fe400000e0000 */
[----:B------:R-:W-:Y:S01]  /*15690*/  R2UR UR5, R9 ;  /* 0x00000000090572ca */ /* 0x000fe200000e0000 */
[----:B------:R-:W-:Y:S01]  /*156a0*/  VIADD R14, R12, 0x302 ;  /* 0x000003020c0e7836 */ /* 0x000fe20000000000 */
[----:B------:R0:W5:Y:S01]  /*156b0*/  LDL.LU.64 R8, [R1+0x50] ;  /* 0x0000500001087983 */ /* 0x0001620000300a00 */
[----:B------:R-:W-:Y:S01]  /*156c0*/  IMAD.MOV.U32 R15, RZ, RZ, 0x40000040 ;  /* 0x40000040ff0f7424 */ /* 0x000fe200078e00ff */
[----:B------:R-:W-:-:S02]  /*156d0*/  WARPGROUP.DEPBAR.LE gsb0, 0x0 ;  /* 0x00008000000079c5 */ /* 0x000fc40000010000 */
[----:B------:R-:W-:-:S07]  /*156e0*/  WARPGROUP.ARRIVE ;  /* 0x00000000000079c5 */ /* 0x000fce0000000000 */
[----:B------:R-:W-:Y:S01]  /*156f0*/  HGMMA.64x96x16.F32 R120, gdesc[UR4], R120, gsb0 ;  /* 0x01600000047879f0 */ /* 0x000fe20008000878 */
[----:B------:R-:W-:Y:S02]  /*15700*/  R2UR UR6, R14 ;  /* 0x000000000e0672ca */ /* 0x000fe400000e0000 */
[----:B------:R-:W-:Y:S02]  /*15710*/  R2UR UR7, R15 ;  /* 0x000000000f0772ca */ /* 0x000fe400000e0000 */
[----:B---3--:R-:W-:Y:S02]  /*15720*/  R2UR UR4, R6 ;  /* 0x00000000060472ca */ /* 0x008fe400000e0000 */
[----:B------:R-:W-:Y:S01]  /*15730*/  R2UR UR5, R7 ;  /* 0x00000000070572ca */ /* 0x000fe200000e0000 */
[----:B------:R-:W-:Y:S01]  /*15740*/  VIADD R14, R12, 0x304 ;  /* 0x000003040c0e7836 */ /* 0x000fe20000000000 */
[----:B------:R-:W-:Y:S01]  /*15750*/  MOV R15, 0x40000040 ;  /* 0x40000040000f7802 */ /* 0x000fe20000000f00 */
[----:B------:R0:W5:Y:S01]  /*15760*/  LDL.LU.64 R6, [R1+0x48] ;  /* 0x0000480001067983 */ /* 0x0001620000300a00 */
[----:B------:R-:W-:-:S02]  /*15770*/  WARPGROUP.DEPBAR.LE gsb0, 0x0 ;  /* 0x00008000000079c5 */ /* 0x000fc40000010000 */
[----:B------:R-:W-:-:S07]  /*15780*/  WARPGROUP.ARRIVE ;  /* 0x00000000000079c5 */ /* 0x000fce0000000000 */
[----:B------:R-:W-:Y:S01]  /*15790*/  HGMMA.64x96x16.F32 R120, gdesc[UR4], R120, gsb0 ;  /* 0x01600000047879f0 */ /* 0x000fe20008000878 */
[----:B------:R-:W-:Y:S02]  /*157a0*/  R2UR UR6, R14 ;  /* 0x000000000e0672ca */ /* 0x000fe400000e0000 */
[----:B------:R-:W-:Y:S02]  /*157b0*/  R2UR UR7, R15 ;  /* 0x000000000f0772ca */ /* 0x000fe400000e0000 */
[----:B----4-:R-:W-:Y:S02]  /*157c0*/  R2UR UR4, R4 ;  /* 0x00000000040472ca */ /* 0x010fe400000e0000 */
        /* <DEDUP_REMOVED lines=8> */
[----:B------:R-:W-:Y:S01]  /*15850*/  R2UR UR7, R15 ;  /* 0x000000000f0772ca */ /* 0x000fe200000e0000 */
[----:B------:R-:W-:Y:S01]  /*15860*/  UMOV UR4, UR52 ;  /* 0x0000003400047c82 */ /* 0x000fe20008000000 */
[----:B------:R-:W-:Y:S01]  /*15870*/  UMOV UR5, UR53 ;  /* 0x0000003500057c82 */ /* 0x000fe20008000000 */
[----:B------:R-:W-:Y:S01]  /*15880*/  VIADD R14, R12, 0x600 ;  /* 0x000006000c0e7836 */ /* 0x000fe20000000000 */
[----:B------:R-:W-:Y:S01]  /*15890*/  MOV R15, 0x40000040 ;  /* 0x40000040000f7802 */ /* 0x000fe20000000f00 */
[----:B------:R-:W-:Y:S02]  /*158a0*/  WARPGROUP.DEPBAR.LE gsb0, 0x0 ;  /* 0x00008000000079c5 */ /* 0x000fe40000010000 */
[----:B------:R-:W-:-:S06]  /*158b0*/  WARPGROUP.ARRIVE ;  /* 0x00000000000079c5 */ /* 0x000fcc0000000000 */
[----:B------:R-:W-:Y:S01]  /*158c0*/  HGMMA.64x96x16.F32 R120, gdesc[UR4], R120, gsb0 ;  /* 0x01600000047879f0 */ /* 0x000fe20008000878 */
[----:B------:R-:W-:Y:S02]  /*158d0*/  R2UR UR6, R14 ;  /* 0x000000000e0672ca */ /* 0x000fe400000e0000 */
[----:B------:R-:W-:Y:S01]  /*158e0*/  R2UR UR7, R15 ;  /* 0x000000000f0772ca */ /* 0x000fe200000e0000 */
[----:B------:R-:W-:Y:S01]  /*158f0*/  UMOV UR4, UR48 ;  /* 0x0000003000047c82 */ /* 0x000fe20008000000 */
[----:B------:R-:W-:Y:S01]  /*15900*/  UMOV UR5, UR49 ;  /* 0x0000003100057c82 */ /* 0x000fe20008000000 */
[----:B------:R-:W-:Y:S02]  /*15910*/  VIADD R14, R12, 0x602 ;  /* 0x000006020c0e7836 */ /* 0x000fe40000000000 */
[----:B------:R-:W-:Y:S01]  /*15920*/  IMAD.MOV.U32 R15, RZ, RZ, 0x40000040 ;  /* 0x40000040ff0f7424 */ /* 0x000fe200078e00ff */
[----:B------:R-:W-:Y:S02]  /*15930*/  WARPGROUP.DEPBAR.LE gsb0, 0x0 ;  /* 0x00008000000079c5 */ /* 0x000fe40000010000 */
[----:B------:R-:W-:-:S06]  /*15940*/  WARPGROUP.ARRIVE ;  /* 0x00000000000079c5 */ /* 0x000fcc0000000000 */
        /* <DEDUP_REMOVED lines=23> */
[----:B------:R-:W-:Y:S02]  /*15ac0*/  WARPGROUP.DEPBAR.LE gsb0, 0x0 ;  /* 0x00008000000079c5 */ /* 0x000fe40000010000 */
[----:B------:R-:W-:-:S08]  /*15ad0*/  WARPGROUP.ARRIVE ;  /* 0x00000000000079c5 */ /* 0x000fd00000000000 */
[----:B------:R-:W-:Y:S01]  /*15ae0*/  HGMMA.64x96x16.F32 R120, gdesc[UR4], R120, gsb0 ;  /* 0x01600000047879f0 */ /* 0x000fe20008000878 */
        /* <DEDUP_REMOVED lines=97> */
[----:B0-----:R-:W-:Y:S05]  /*16100*/  @!P0 BRA `(.L_x_4387) ;  /* 0x0000000000048947 */ /* 0x001fea0003800000 */
[----:B------:R-:W-:Y:S01]  /*16110*/  BPT.TRAP 0x1 ;  /* 0x000000040000795c */ /* 0x000fe20000300000 */
.L_x_4387:
[----:B------:R-:W-:Y:S01]  /*16120*/  SHF.L.U32 R2, R194, 0x1f, RZ ;  /* 0x0000001fc2027819 */ /* 0x000fe200000006ff */
[----:B------:R-:W-:-:S04]  /*16130*/  IMAD R14, R23, 0x8, R17 ;  /* 0x00000008170e7824 */ /* 0x000fc800078e0211 */
[----:B------:R0:W1:Y:S01]  /*16140*/  SYNCS.PHASECHK.TRANS64.TRYWAIT P2, [R14+URZ+0x30850], R2 ;  /* 0x030850020e0075a7 */ /* 0x000062000804017f */
[----:B------:R-:W-:Y:S05]  /*16150*/  @!P0 BRA `(.L_x_4388) ;  /* 0x0000000000048947 */ /* 0x000fea0003800000 */
[----:B------:R-:W-:Y:S01]  /*16160*/  BPT.TRAP 0x1 ;  /* 0x000000040000795c */ /* 0x000fe20000300000 */
.L_x_4388:
        /* <DEDUP_REMOVED lines=9> */
.L_x_4390:
[----:B------:R-:W-:Y:S05]  /*16200*/  BSYNC B2 ;  /* 0x0000000000027941 */ /* 0x000fea0003800000 */
.L_x_4389:
[----:B------:R-:W2:Y:S01]  /*16210*/  LDL R12, [R1+0x38] ;  /* 0x00003800010c7983 */ /* 0x000ea20000100800 */
[----:B------:R-:W-:Y:S01]  /*16220*/  IMAD.MOV.U32 R13, RZ, RZ, 0x40000040 ;  /* 0x40000040ff0d7424 */ /* 0x000fe200078e00ff */
[----:B------:R-:W-:Y:S01]  /*16230*/  WARPGROUP.ARRIVE ;  /* 0x00000000000079c5 */ /* 0x000fe20000000000 */
[----:B------:R-:W-:Y:S01]  /*16240*/  FMUL.FTZ R15, R121, UR55 ;  /* 0x00000037790f7c20 */ /* 0x000fe20008410000 */
[----:B------:R-:W-:Y:S01]  /*16250*/  FMUL.FTZ R121, R124, UR55 ;  /* 0x000000377c797c20 */ /* 0x000fe20008410000 */
[----:B------:R-:W-:Y:S01]  /*16260*/  FMUL.FTZ R124, R127, UR55 ;  /* 0x000000377f7c7c20 */ /* 0x000fe20008410000 */
[----:B------:R-:W-:Y:S01]  /*16270*/  R2UR UR7, R13 ;  /* 0x000000000d0772ca */ /* 0x000fe200000e0000 */
[----:B------:R-:W-:Y:S01]  /*16280*/  FMUL.FTZ R127, R130, UR55 ;  /* 0x00000037827f7c20 */ /* 0x000fe20008410000 */
[----:B------:R-:W-:Y:S01]  /*16290*/  MOV R13, 0x40000040 ;  /* 0x40000040000d7802 */ /* 0x000fe20000000f00 */
[----:B------:R-:W-:Y:S01]  /*162a0*/  FMUL.FTZ R130, R133, UR55 ;  /* 0x0000003785827c20 */ /* 0x000fe20008410000 */
[----:B01----:R-:W-:Y:S01]  /*162b0*/  FMUL.FTZ R2, R120, UR55 ;  /* 0x0000003778027c20 */ /* 0x003fe20008410000 */
        /* <DEDUP_REMOVED lines=24> */
[----:B-----5:R-:W-:-:S02]  /*16440*/  @!P1 VIADD R7, R7, 0x30840 ;  /* 0x0003084007079836 */ /* 0x020fc40000000000 */
[----:B------:R-:W-:Y:S01]  /*16450*/  FMUL.FTZ R141, R144, UR55 ;  /* 0x00000037908d7c20 */ /* 0x000fe20008410000 */
[----:B------:R-:W-:Y:S02]  /*16460*/  IMAD R164, R8, -0x60, RZ ;  /* 0xffffffa008a47824 */ /* 0x000fe400078e02ff */
        /* <DEDUP_REMOVED lines=9> */
[----:B------:R-:W-:Y:S01]  /*16500*/  @!P1 PRMT R7, RZ, 0x654, R7 ;  /* 0x00000654ff079816 */ /* 0x000fe20000000007 */
[----:B------:R-:W-:Y:S01]  /*16510*/  FMUL.FTZ R160, R166, UR55 ;  /* 0x00000037a6a07c20 */ /* 0x000fe20008410000 */
[----:B------:R-:W-:Y:S01]  /*16520*/  FMUL.FTZ R161, R167, UR55 ;  /* 0x00000037a7a17c20 */ /* 0x000fe20008410000 */
[----:B------:R-:W-:Y:S01]  /*16530*/  LOP3.LUT P2, RZ, R16, 0x100000, RZ, 0xc0, !PT ;  /* 0x0010000010ff7812 */ /* 0x000fe2000784c0ff */
[----:B------:R-:W0:Y:S08]  /*16540*/  MUFU.TANH R2, R2 ;  /* 0x0000000200027308 */ /* 0x000e300000002400 */
[----:B------:R-:W1:Y:S08]  /*16550*/  MUFU.TANH R15, R15 ;  /* 0x0000000f000f7308 */ /* 0x000e700000002400 */
        /* <DEDUP_REMOVED lines=30> */
[----:B--2---:R-:W-:Y:S01]  /*16740*/  R2UR UR4, R12 ;  /* 0x000000000c0472ca */ /* 0x004fe200000e0000 */
[----:B------:R-:W-:-:S05]  /*16750*/  IMAD.MOV.U32 R12, RZ, RZ, R0 ;  /* 0x000000ffff0c7224 */ /* 0x000fca00078e0000 */
[----:B------:R-:W-:Y:S01]  /*16760*/  R2UR UR6, R12 ;  /* 0x000000000c0672ca */ /* 0x000fe200000e0000 */
[----:B------:R-:W-:Y:S01]  /*16770*/  VIADD R12, R0, 0x80 ;  /* 0x00000080000c7836 */ /* 0x000fe20000000000 */
[----:B------:R-:W2:Y:S08]  /*16780*/  MUFU.TANH R149, R149 ;  /* 0x0000009500957308 */ /* 0x000eb00000002400 */
[----:B------:R-:W0:Y:S03]  /*16790*/  MUFU.TANH R155, R155 ;  /* 0x0000009b009b7308 */ /* 0x000e260000002400 */
[----:B------:R-:W-:Y:S01]  /*167a0*/  HGMMA.64x192x16.F32 R24, R188, gdesc[UR4].tnspB, R24, gsb0 ;  /* 0x42e00004bc187df0 */ /* 0x000fe20008000818 */
[----:B------:R-:W-:Y:S01]  /*167b0*/  R2UR UR6, R12 ;  /* 0x000000000c0672ca */ /* 0x000fe200000e0000 */
[----:B------:R-:W-:Y:S01]  /*167c0*/  VIADD R12, R0, 0x100 ;  /* 0x00000100000c7836 */ /* 0x000fe20000000000 */
[----:B------:R-:W-:Y:S01]  /*167d0*/  R2UR UR7, R13 ;  /* 0x000000000d0772ca */ /* 0x000fe200000e0000 */
[----:B------:R-:W-:Y:S01]  /*167e0*/  IMAD.MOV.U32 R13, RZ, RZ, 0x40000040 ;  /* 0x40000040ff0d7424 */ /* 0x000fe200078e00ff */
        /* <DEDUP_REMOVED lines=26> */
[----:B------:R-:W-:Y:S01]  /*16990*/  VIADD R12, R0, 0x280 ;  /* 0x00000280000c7836 */ /* 0x000fe20000000000 */
[----:B------:R-:W-:Y:S01]  /*169a0*/  R2UR UR7, R13 ;  /* 0x000000000d0772ca */ /* 0x000fe200000e0000 */
[----:B------:R-:W-:Y:S01]  /*169b0*/  FMUL.FTZ R0, R146, UR55 ;  /* 0x0000003792007c20 */ /* 0x000fe20008410000 */
[----:B------:R-:W-:Y:S01]  /*169c0*/  MOV R13, 0x40000040 ;  /* 0x40000040000d7802 */ /* 0x000fe20000000f00 */
        /* <DEDUP_REMOVED lines=14> */
[----:B------:R-:W-:Y:S02]  /*16ab0*/  R2UR UR6, R12 ;  /* 0x000000000c0672ca */ /* 0x000fe400000e0000 */
[----:B------:R-:W-:Y:S02]  /*16ac0*/  R2UR UR7, R13 ;  /* 0x000000000d0772ca */ /* 0x000fe400000e0000 */
[----:B------:R-:W-:Y:S01]  /*16ad0*/  IADD3 R12, R164, 0x1, R196 ;  /* 0x00000001a40c7810 */ /* 0x000fe20007ffe0c4 */
[----:B------:R-:W-:Y:S02]  /*16ae0*/  WARPGROUP.DEPBAR.LE gsb0, 0x0 ;  /* 0x00008000000079c5 */ /* 0x000fe40000010000 */
[----:B------:R-:W-:-:S12]  /*16af0*/  WARPGROUP.ARRIVE ;  /* 0x00000000000079c5 */ /* 0x000fd80000000000 */
[----:B------:R-:W-:Y:S03]  /*16b00*/  HGMMA.64x192x16.F32 R24, R168, gdesc[UR4].tnspB, R24, gsb0 ;  /* 0x42e00004a8187df0 */ /* 0x000fe60008000818 */
[----:B------:R-:W-:Y:S02]  /*16b10*/  WARPGROUP.DEPBAR.LE gsb0, 0x0 ;  /* 0x00008000000079c5 */ /* 0x000fe40000010000 */
[----:B------:R1:W-:Y:S02]  /*16b20*/  @!P1 SYNCS.ARRIVE.TRANS64.RED.A1T0 RZ, [R7+URZ], RZ ;  /* 0x000000ff07ff99a7 */ /* 0x0003e4000810043f */
[----:B-1----:R-:W-:-:S04]  /*16b30*/  IMAD.IADD R7, R12, 0x1, -R197 ;  /* 0x000000010c077824 */ /* 0x002fc800078e0ac5 */
[----:B------:R-:W-:-:S04]  /*16b40*/  IMAD R7, R206, -0x2, R7 ;  /* 0xfffffffece077824 */ /* 0x000fc800078e0207 */
[C---:B------:R-:W-:Y:S01]  /*16b50*/  VIADD R168, R7.reuse, UR54 ;  /* 0x0000003607a87c36 */ /* 0x040fe20008000000 */
[----:B------:R-:W-:Y:S01]  /*16b60*/  IADD3 R167, R7, UR4, RZ ;  /* 0x0000000407a77c10 */ /* 0x000fe2000fffe0ff */
[----:B------:R-:W-:Y:S02]  /*16b70*/  IMAD R7, R206, -0x2, R164 ;  /* 0xfffffffece077824 */ /* 0x000fe400078e02a4 */
[C---:B------:R-:W-:Y:S02]  /*16b80*/  IMAD.IADD R166, R200.reuse, 0x1, R168 ;  /* 0x00000001c8a67824 */ /* 0x040fe400078e02a8 */
[----:B------:R-:W-:Y:S01]  /*16b90*/  IMAD.IADD R165, R200, 0x1, R167 ;  /* 0x00000001c8a57824 */ /* 0x000fe200078e02a7 */
[----:B0-234-:R-:W-:Y:S06]  /*16ba0*/  @!P2 BRA `(.L_x_4392) ;  /* 0x000000000058a947 */ /* 0x01dfec0003800000 */
[----:B------:R-:W-:Y:S01]  /*16bb0*/  IMAD.IADD R171, R200, 0x1, R21 ;  /* 0x00000001c8ab7824 */ /* 0x000fe200078e0215 */
[----:B------:R-:W-:Y:S04]  /*16bc0*/  BSSY B2, `(.L_x_4393) ;  /* 0x0000011000027945 */ /* 0x000fe80003800000 */
[----:B------:R-:W-:-:S13]  /*16bd0*/  ISETP.GT.AND P2, PT, R171, -0x1, PT ;  /* 0xffffffffab00780c */ /* 0x000fda0003f44270 */
[----:B------:R-:W-:Y:S05]  /*16be0*/  @P2 BRA `(.L_x_4394) ;  /* 0x0000000000202947 */ /* 0x000fea0003800000 */
[----:B------:R-:W-:Y:S02]  /*16bf0*/  MOV R169, UR46 ;  /* 0x0000002e00a97c02 */ /* 0x000fe40008000f00 */
[----:B------:R-:W-:Y:S02]  /*16c00*/  LOP3.LUT R171, RZ, R171, RZ, 0x33, !PT ;  /* 0x000000abffab7212 */ /* 0x000fe400078e33ff */
[----:B------:R-:W-:-:S13]  /*16c10*/  ISETP.NE.AND P2, PT, R169, 0x1, PT ;  /* 0x00000001a900780c */ /* 0x000fda0003f45270 */
[----:B------:R-:W0:Y:S02]  /*16c20*/  @P2 LDC.64 R12, c[0x0][0x9e8] ;  /* 0x00027a00ff0c2b82 */ /* 0x000e240000000a00 */
[----:B0-----:R-:W-:-:S05]  /*16c30*/  @P2 IMAD.HI.U32 R12, R171, R12, RZ ;  /* 0x0000000cab0c2227 */ /* 0x001fca00078e00ff */
[----:B------:R-:W-:-:S04]  /*16c40*/  @P2 SHF.R.U32.HI R171, RZ, R13, R12 ;  /* 0x0000000dffab2219 */ /* 0x000fc8000001160c */
[----:B------:R-:W-:Y:S01]  /*16c50*/  LOP3.LUT R12, RZ, R171, RZ, 0x33, !PT ;  /* 0x000000abff0c7212 */ /* 0x000fe200078e33ff */
[----:B------:R-:W-:Y:S06]  /*16c60*/  BRA `(.L_x_4395) ;  /* 0x0000000000187947 */ /* 0x000fec0003800000 */
.L_x_4394:
[----:B------:R-:W-:-:S05]  /*16c70*/  IMAD.U32 R169, RZ, RZ, UR46 ;  /* 0x0000002effa97e24 */ /* 0x000fca000f8e00ff */
[----:B------:R-:W-:-:S13]  /*16c80*/  ISETP.NE.AND P2, PT, R169, 0x1, PT ;  /* 0x00000001a900780c */ /* 0x000fda0003f45270 */
[----:B------:R-:W0:Y:S02]  /*16c90*/  @P2 LDC.64 R12, c[0x0][0x9e8] ;  /* 0x00027a00ff0c2b82 */ /* 0x000e240000000a00 */
[----:B0-----:R-:W-:-:S04]  /*16ca0*/  @P2 IMAD.HI.U32 R170, R171, R12, RZ ;  /* 0x0000000cabaa2227 */ /* 0x001fc800078e00ff */
[----:B------:R-:W-:Y:S01]  /*16cb0*/  IMAD.MOV.U32 R12, RZ, RZ, R171 ;  /* 0x000000ffff0c7224 */ /* 0x000fe200078e00ab */
[----:B------:R-:W-:-:S07]  /*16cc0*/  @P2 SHF.R.U32.HI R12, RZ, R13, R170 ;  /* 0x0000000dff0c2219 */ /* 0x000fce00000116aa */
.L_x_4395:
[----:B------:R-:W-:Y:S05]  /*16cd0*/  BSYNC B2 ;  /* 0x0000000000027941 */ /* 0x000fea0003800000 */
.L_x_4393:
[----:B------:R-:W-:-:S05]  /*16ce0*/  IMAD R12, R12, R169, R7 ;  /* 0x000000a90c0c7224 */ /* 0x000fca00078e0207 */
[----:B------:R-:W-:Y:S02]  /*16cf0*/  VIADDMNMX R166, R12, R169, R166, PT ;  /* 0x000000a90ca67246 */ /* 0x000fe400038001a6 */
[----:B------:R-:W-:-:S07]  /*16d00*/  VIMNMX R165, R165, R12, !PT ;  /* 0x0000000ca5a57248 */ /* 0x000fce0007fe0100 */
.L_x_4392:
[C---:B------:R-:W-:Y:S02]  /*16d10*/  ISETP.GE.AND P2, PT, R164.reuse, 0x2, PT ;  /* 0x00000002a400780c */ /* 0x040fe40003f46270 */
[C---:B------:R-:W-:Y:S02]  /*16d20*/  ISETP.GE.AND P3, PT, R164.reuse, 0x9, PT ;  /* 0x00000009a400780c */ /* 0x040fe40003f66270 */
[C---:B------:R-:W-:Y:S02]  /*16d30*/  ISETP.GT.AND P5, PT, R165.reuse, 0x1, !P2 ;  /* 0x00000001a500780c */ /* 0x040fe400057a4270 */
[----:B------:R-:W-:Y:S02]  /*16d40*/  ISETP.GE.AND P6, PT, R164, 0xa, PT ;  /* 0x0000000aa400780c */ /* 0x000fe40003fc6270 */
[----:B------:R-:W-:Y:S02]  /*16d50*/  ISETP.GT.AND P4, PT, R165, 0x8, !P3 ;  /* 0x00000008a500780c */ /* 0x000fe40005f84270 */
[----:B------:R-:W-:-:S02]  /*16d60*/  ISETP.LT.OR P5, PT, R166, 0x2, P5 ;  /* 0x00000002a600780c */ /* 0x000fc40002fa1670 */
[----:B------:R-:W-:Y:S02]  /*16d70*/  ISETP.LT.OR P4, PT, R166, 0x9, P4 ;  /* 0x00000009a600780c */ /* 0x000fe40002781670 */
[----:B------:R-:W-:Y:S02]  /*16d80*/  FSEL R15, R15, -INF , !P5 ;  /* 0xff8000000f0f7808 */ /* 0x000fe40006800000 */
[----:B------:R-:W-:Y:S02]  /*16d90*/  ISETP.GE.AND P5, PT, R164, 0x11, PT ;  /* 0x00000011a400780c */ /* 0x000fe40003fa6270 */
[----:B------:R-:W-:Y:S02]  /*16da0*/  LOP3.LUT R16, R16, 0xfffffffb, RZ, 0xc0, !PT ;  /* 0xfffffffb10107812 */ /* 0x000fe400078ec0ff */
[----:B------:R-:W-:Y:S02]  /*16db0*/  FSEL R121, R121, -INF , !P4 ;  /* 0xff80000079797808 */ /* 0x000fe40006000000 */
[----:B------:R-:W-:-:S02]  /*16dc0*/  ISETP.GT.AND P4, PT, R165, 0x9, !P6 ;  /* 0x00000009a500780c */ /* 0x000fc40007784270 */
[----:B------:R-:W-:Y:S02]  /*16dd0*/  @P6 LOP3.LUT R16, R16, 0x4, RZ, 0xfc, !PT ;  /* 0x0000000410106812 */ /* 0x000fe400078efcff */
[----:B------:R-:W-:Y:S02]  /*16de0*/  ISETP.LT.OR P4, PT, R166, 0xa, P4 ;  /* 0x0000000aa600780c */ /* 0x000fe40002781670 */
[----:B------:R-:W-:Y:S02]  /*16df0*/  LOP3.LUT R16, R16, 0xfffffff7, RZ, 0xc0, !PT ;  /* 0xfffffff710107812 */ /* 0x000fe400078ec0ff */
[----:B------:R-:W-:Y:S02]  /*16e00*/  FSEL R122, R122, -INF , !P4 ;  /* 0xff8000007a7a7808 */ /* 0x000fe40006000000 */
[----:B------:R-:W-:Y:S02]  /*16e10*/  @P5 LOP3.LUT R16, R16, 0x8, RZ, 0xfc, !PT ;  /* 0x0000000810105812 */ /* 0x000fe400078efcff */
[----:B------:R-:W-:-:S02]  /*16e20*/  ISETP.GT.AND P4, PT, R165, 0x10, !P5 ;  /* 0x00000010a500780c */ /* 0x000fc40006f84270 */
[----:B------:R-:W-:Y:S02]  /*16e30*/  ISETP.GE.AND P5, PT, R164, 0x12, PT ;  /* 0x00000012a400780c */ /* 0x000fe40003fa6270 */
[----:B------:R-:W-:Y:S02]  /*16e40*/  ISETP.LT.OR P4, PT, R166, 0x11, P4 ;  /* 0x00000011a600780c */ /* 0x000fe40002781670 */
[----:B------:R-:W-:Y:S02]  /*16e50*/  LOP3.LUT R16, R16, 0xfff7ffff, RZ, 0xc0, !PT ;  /* 0xfff7ffff10107812 */ /* 0x000fe400078ec0ff */
[----:B------:R-:W-:Y:S02]  /*16e60*/  FSEL R125, R125, -INF , !P4 ;  /* 0xff8000007d7d7808 */ /* 0x000fe40006000000 */
[----:B------:R-:W-:Y:S02]  /*16e70*/  ISETP.GT.AND P4, PT, R165, 0x11, !P5 ;  /* 0x00000011a500780c */ /* 0x000fe40006f84270 */
[----:B------:R-:W-:-:S02]  /*16e80*/  IADD3 R168, R168, 0x8, R200 ;  /* 0x00000008a8a87810 */ /* 0x000fc40007ffe0c8 */
[----:B------:R-:W-:Y:S02]  /*16e90*/  ISETP.LT.OR P4, PT, R166, 0x12, P4 ;  /* 0x00000012a600780c */ /* 0x000fe40002781670 */
[----:B------:R-:W-:Y:S02]  /*16ea0*/  @P5 LOP3.LUT R16, R16, 0x80000, RZ, 0xfc, !PT ;  /* 0x0008000010105812 */ /* 0x000fe400078efcff */
[----:B------:R-:W-:Y:S02]  /*16eb0*/  ISETP.GE.AND P5, PT, R164, 0x19, PT ;  /* 0x00000019a400780c */ /* 0x000fe40003fa6270 */
[----:B------:R-:W-:Y:S02]  /*16ec0*/  LOP3.LUT R16, R16, 0xfffbffff, RZ, 0xc0, !PT ;  /* 0xfffbffff10107812 */ /* 0x000fe400078ec0ff */
[----:B------:R-:W-:Y:S02]  /*16ed0*/  FSEL R126, R126, -INF , !P4 ;  /* 0xff8000007e7e7808 */ /* 0x000fe40006000000 */
[----:B------:R-:W-:-:S02]  /*16ee0*/  ISETP.GT.AND P4, PT, R165, 0x18, !P5 ;  /* 0x00000018a500780c */ /* 0x000fc40006f84270 */
[----:B------:R-:W-:Y:S02]  /*16ef0*/  IADD3 R167, R167, 0x8, R200 ;  /* 0x00000008a7a77810 */ /* 0x000fe40007ffe0c8 */
[----:B------:R-:W-:-:S03]  /*16f00*/  ISETP.LT.OR P4, PT, R166, 0x19, P4 ;  /* 0x00000019a600780c */ /* 0x000fc60002781670 */
[----:B------:R-:W-:Y:S02]  /*16f10*/  @P5 LOP3.LUT R16, R16, 0x40000, RZ, 0xfc, !PT ;  /* 0x0004000010105812 */ /* 0x000fe400078efcff */
[----:B------:R-:W-:Y:S02]  /*16f20*/  ISETP.GE.AND P5, PT, R164, 0x1a, PT ;  /* 0x0000001aa400780c */ /* 0x000fe40003fa6270 */
[----:B------:R-:W-:Y:S02]  /*16f30*/  LOP3.LUT R16, R16, 0xfffdffff, RZ, 0xc0, !PT ;  /* 0xfffdffff10107812 */ /* 0x000fe400078ec0ff */
[----:B------:R-:W-:Y:S02]  /*16f40*/  FSEL R129, R129, -INF , !P4 ;  /* 0xff80000081817808 */ /* 0x000fe40006000000 */
[----:B------:R-:W-:-:S04]  /*16f50*/  ISETP.GT.AND P4, PT, R165, 0x19, !P5 ;  /* 0x00000019a500780c */ /* 0x000fc80006f84270 */
        /* <DEDUP_REMOVED lines=69> */
[----:B------:R-:W-:Y:S02]  /*173b0*/  FSEL R154, R154, -INF , !P4 ;  /* 0xff8000009a9a7808 */ /* 0x000fe40006000000 */
[----:B------:R-:W-:Y:S02]  /*173c0*/  LOP3.LUT R16, R16, 0xffffffdf, RZ, 0xc0, !PT ;  /* 0xffffffdf10107812 */ /* 0x000fe400078ec0ff */
[----:B------:R-:W-:-:S04]  /*173d0*/  ISETP.GT.AND P4, PT, R165, 0x49, !P5 ;  /* 0x00000049a500780c */ /* 0x000fc80006f84270 */
[----:B------:R-:W-:-:S03]  /*173e0*/  ISETP.LT.OR P4, PT, R166, 0x4a, P4 ;  /* 0x0000004aa600780c */ /* 0x000fc60002781670 */
[----:B------:R-:W-:Y:S02]  /*173f0*/  @P5 LOP3.LUT R16, R16, 0x20, RZ, 0xfc, !PT ;  /* 0x0000002010105812 */ /* 0x000fe400078efcff */
[----:B------:R-:W-:Y:S02]  /*17400*/  ISETP.GE.AND P5, PT, R164, 0x51, PT ;  /* 0x00000051a400780c */ /* 0x000fe40003fa6270 */
[----:B------:R-:W-:Y:S02]  /*17410*/  FSEL R155, R155, -INF , !P4 ;  /* 0xff8000009b9b7808 */ /* 0x000fe40006000000 */
[----:B------:R-:W-:Y:S02]  /*17420*/  ISETP.GT.AND P4, PT, R165, 0x50, !P5 ;  /* 0x00000050a500780c */ /* 0x000fe40006f84270 */
[----:B------:R-:W-:Y:S02]  /*17430*/  LOP3.LUT R16, R16, 0xffffffef, RZ, 0xc0, !PT ;  /* 0xffffffef10107812 */ /* 0x000fe400078ec0ff */
[----:B------:R-:W-:-:S04]  /*17440*/  ISETP.LT.OR P4, PT, R166, 0x51, P4 ;  /* 0x00000051a600780c */ /* 0x000fc80002781670 */
[----:B------:R-:W-:Y:S02]  /*17450*/  FSEL R158, R158, -INF , !P4 ;  /* 0xff8000009e9e7808 */ /* 0x000fe40006000000 */
[----:B------:R-:W-:Y:S02]  /*17460*/  ISETP.GE.AND P4, PT, R164, 0x52, PT ;  /* 0x00000052a400780c */ /* 0x000fe40003f86270 */
[----:B------:R-:W-:Y:S02]  /*17470*/  @P5 LOP3.LUT R16, R16, 0x10, RZ, 0xfc, !PT ;  /* 0x0000001010105812 */ /* 0x000fe400078efcff */
[----:B------:R-:W-:Y:S02]  /*17480*/  ISETP.GT.AND P5, PT, R165, 0x51, !P4 ;  /* 0x00000051a500780c */ /* 0x000fe400067a4270 */
[----:B------:R-:W-:Y:S02]  /*17490*/  LOP3.LUT R16, R16, 0xfffffffd, RZ, 0xc0, !PT ;  /* 0xfffffffd10107812 */ /* 0x000fe400078ec0ff */
[----:B------:R-:W-:-:S04]  /*174a0*/  ISETP.LT.OR P5, PT, R166, 0x52, P5 ;  /* 0x00000052a600780c */ /* 0x000fc80002fa1670 */
[----:B------:R-:W-:Y:S02]  /*174b0*/  FSEL R159, R159, -INF , !P5 ;  /* 0xff8000009f9f7808 */ /* 0x000fe40006800000 */
[----:B------:R-:W-:-:S04]  /*174c0*/  ISETP.GE.AND P5, PT, R164, 0x59, PT ;  /* 0x00000059a400780c */ /* 0x000fc80003fa6270 */
[----:B------:R-:W-:-:S04]  /*174d0*/  ISETP.GT.AND P6, PT, R165, 0x58, !P5 ;  /* 0x00000058a500780c */ /* 0x000fc80006fc4270 */
[----:B------:R-:W-:-:S04]  /*174e0*/  ISETP.LT.OR P6, PT, R166, 0x59, P6 ;  /* 0x00000059a600780c */ /* 0x000fc800037c1670 */
[----:B------:R-:W-:Y:S02]  /*174f0*/  FSEL R162, R162, -INF , !P6 ;  /* 0xff800000a2a27808 */ /* 0x000fe40007000000 */
[----:B------:R-:W-:-:S13]  /*17500*/  ISETP.GE.AND P6, PT, R164, 0x1, PT ;  /* 0x00000001a400780c */ /* 0x000fda0003fc6270 */
[----:B------:R-:W-:Y:S02]  /*17510*/  @P6 LOP3.LUT R16, R16, 0x2, RZ, 0xfc, !PT ;  /* 0x0000000210106812 */ /* 0x000fe400078efcff */
[----:B------:R-:W-:Y:S02]  /*17520*/  ISETP.GT.AND P6, PT, R165, RZ, !P6 ;  /* 0x000000ffa500720c */ /* 0x000fe400077c4270 */
[----:B------:R-:W-:Y:S02]  /*17530*/  LOP3.LUT R16, R16, 0xfffffffe, RZ, 0xc0, !PT ;  /* 0xfffffffe10107812 */ /* 0x000fe400078ec0ff */
[----:B------:R-:W-:-:S04]  /*17540*/  ISETP.LT.OR P6, PT, R166, 0x1, P6 ;  /* 0x00000001a600780c */ /* 0x000fc800037c1670 */
[----:B------:R-:W-:Y:S02]  /*17550*/  FSEL R2, R2, -INF , !P6 ;  /* 0xff80000002027808 */ /* 0x000fe40007000000 */
[----:B------:R-:W-:-:S13]  /*17560*/  ISETP.GE.AND P6, PT, R164, 0x5a, PT ;  /* 0x0000005aa400780c */ /* 0x000fda0003fc6270 */
[----:B------:R-:W-:Y:S02]  /*17570*/  @P6 LOP3.LUT R16, R16, 0x1, RZ, 0xfc, !PT ;  /* 0x0000000110106812 */ /* 0x000fe400078efcff */
[----:B------:R-:W-:-:S04]  /*17580*/  ISETP.GT.AND P6, PT, R165, 0x59, !P6 ;  /* 0x00000059a500780c */ /* 0x000fc800077c4270 */
[----:B------:R-:W-:-:S04]  /*17590*/  ISETP.LT.OR P6, PT, R166, 0x5a, P6 ;  /* 0x0000005aa600780c */ /* 0x000fc800037c1670 */
[----:B------:R-:W-:Y:S02]  /*175a0*/  FSEL R163, R163, -INF , !P6 ;  /* 0xff800000a3a37808 */ /* 0x000fe40007000000 */
[----:B------:R-:W-:-:S13]  /*175b0*/  LOP3.LUT P6, RZ, R16, 0x100000, RZ, 0xc0, !PT ;  /* 0x0010000010ff7812 */ /* 0x000fda00078cc0ff */
[----:B------:R-:W-:Y:S05]  /*175c0*/  @!P6 BRA `(.L_x_4396) ;  /* 0x000000000058e947 */ /* 0x000fea0003800000 */
[----:B------:R-:W-:Y:S01]  /*175d0*/  ISETP.GT.AND P6, PT, R20, -0x1, PT ;  /* 0xffffffff1400780c */ /* 0x000fe20003fc4270 */
[----:B------:R-:W-:-:S12]  /*175e0*/  BSSY B2, `(.L_x_4397) ;  /* 0x0000011000027945 */ /* 0x000fd80003800000 */
[----:B------:R-:W-:Y:S05]  /*175f0*/  @P6 BRA `(.L_x_4398) ;  /* 0x0000000000246947 */ /* 0x000fea0003800000 */
[----:B------:R-:W-:Y:S01]  /*17600*/  IMAD.U32 R166, RZ, RZ, UR46 ;  /* 0x0000002effa67e24 */ /* 0x000fe2000f8e00ff */
[----:B------:R-:W-:-:S04]  /*17610*/  IADD3 R165, R202, 0x8, RZ ;  /* 0x00000008caa57810 */ /* 0x000fc80007ffe0ff */
[----:B------:R-:W-:Y:S02]  /*17620*/  ISETP.NE.AND P6, PT, R166, 0x1, PT ;  /* 0x00000001a600780c */ /* 0x000fe40003fc5270 */
[----:B------:R-:W-:-:S11]  /*17630*/  LOP3.LUT R165, RZ, R165, RZ, 0x33, !PT ;  /* 0x000000a5ffa57212 */ /* 0x000fd600078e33ff */
[----:B------:R-:W0:Y:S02]  /*17640*/  @P6 LDC.64 R12, c[0x0][0x9e8] ;  /* 0x00027a00ff0c6b82 */ /* 0x000e240000000a00 */
[----:B0-----:R-:W-:-:S05]  /*17650*/  @P6 IMAD.HI.U32 R12, R165, R12, RZ ;  /* 0x0000000ca50c6227 */ /* 0x001fca00078e00ff */
[----:B------:R-:W-:-:S04]  /*17660*/  @P6 SHF.R.U32.HI R165, RZ, R13, R12 ;  /* 0x0000000dffa56219 */ /* 0x000fc8000001160c */
[----:B------:R-:W-:Y:S01]  /*17670*/  LOP3.LUT R12, RZ, R165, RZ, 0x33, !PT ;  /* 0x000000a5ff0c7212 */ /* 0x000fe200078e33ff */
[----:B------:R-:W-:Y:S06]  /*17680*/  BRA `(.L_x_4399) ;  /* 0x0000000000187947 */ /* 0x000fec0003800000 */
.L_x_4398:
[----:B------:R-:W-:-:S05]  /*17690*/  IMAD.U32 R166, RZ, RZ, UR46 ;  /* 0x0000002effa67e24 */ /* 0x000fca000f8e00ff */
[----:B------:R-:W-:-:S13]  /*176a0*/  ISETP.NE.AND P6, PT, R166, 0x1, PT ;  /* 0x00000001a600780c */ /* 0x000fda0003fc5270 */
[----:B------:R-:W0:Y:S02]  /*176b0*/  @P6 LDC.64 R12, c[0x0][0x9e8] ;  /* 0x00027a00ff0c6b82 */ /* 0x000e240000000a00 */
[----:B0-----:R-:W-:-:S04]  /*176c0*/  @P6 IMAD.HI.U32 R164, R20, R12, RZ ;  /* 0x0000000c14a46227 */ /* 0x001fc800078e00ff */
[----:B------:R-:W-:Y:S01]  /*176d0*/  IMAD.MOV.U32 R12, RZ, RZ, R20 ;  /* 0x000000ffff0c7224 */ /* 0x000fe200078e0014 */
[----:B------:R-:W-:-:S07]  /*176e0*/  @P6 SHF.R.U32.HI R12, RZ, R13, R164 ;  /* 0x0000000dff0c6219 */ /* 0x000fce00000116a4 */
.L_x_4399:
[----:B------:R-:W-:Y:S05]  /*176f0*/  BSYNC B2 ;  /* 0x0000000000027941 */ /* 0x000fea0003800000 */
.L_x_4397:
[----:B------:R-:W-:-:S05]  /*17700*/  IMAD R7, R12, R166, R7 ;  /* 0x000000a60c077224 */ /* 0x000fca00078e0207 */
[----:B------:R-:W-:Y:S02]  /*17710*/  VIADDMNMX R168, R7, R166, R168, PT ;  /* 0x000000a607a87246 */ /* 0x000fe400038001a8 */
[----:B------:R-:W-:-:S07]  /*17720*/  VIMNMX R167, R167, R7, !PT ;  /* 0x00000007a7a77248 */ /* 0x000fce0007fe0100 */
.L_x_4396:
[C---:B------:R-:W-:Y:S01]  /*17730*/  ISETP.GT.AND P2, PT, R167.reuse, 0x1, !P2 ;  /* 0x00000001a700780c */ /* 0x040fe20005744270 */
[----:B------:R-:W-:Y:S01]  /*17740*/  IMAD.MOV.U32 R194, RZ, RZ, R10 ;  /* 0x000000ffffc27224 */ /* 0x000fe200078e000a */
[----:B------:R-:W-:Y:S02]  /*17750*/  LOP3.LUT P6, RZ, R16, 0x8000, RZ, 0xc0, !PT ;  /* 0x0000800010ff7812 */ /* 0x000fe400078cc0ff */
[----:B------:R-:W-:Y:S02]  /*17760*/  ISETP.LT.OR P2, PT, R168, 0x2, P2 ;  /* 0x00000002a800780c */ /* 0x000fe40001741670 */
[----:B------:R-:W-:Y:S02]  /*17770*/  ISETP.GT.AND P3, PT, R167, 0x8, !P3 ;  /* 0x00000008a700780c */ /* 0x000fe40005f64270 */
[----:B------:R-:W-:Y:S02]  /*17780*/  FSEL R120, R120, -INF , !P2 ;  /* 0xff80000078787808 */ /* 0x000fe40005000000 */
[----:B------:R-:W-:-:S02]  /*17790*/  LOP3.LUT P2, RZ, R16, 0x4, RZ, 0xc0, !PT ;  /* 0x0000000410ff7812 */ /* 0x000fc4000784c0ff */
[C---:B------:R-:W-:Y:S02]  /*177a0*/  ISETP.LT.OR P3, PT, R168.reuse, 0x9, P3 ;  /* 0x00000009a800780c */ /* 0x040fe40001f61670 */
[----:B------:R-:W-:Y:S02]  /*177b0*/  ISETP.GT.AND P2, PT, R167, 0x9, !P2 ;  /* 0x00000009a700780c */ /* 0x000fe40005744270 */
[----:B------:R-:W-:Y:S02]  /*177c0*/  FSEL R123, R123, -INF , !P3 ;  /* 0xff8000007b7b7808 */ /* 0x000fe40005800000 */
[----:B------:R-:W-:Y:S02]  /*177d0*/  ISETP.LT.OR P2, PT, R168, 0xa, P2 ;  /* 0x0000000aa800780c */ /* 0x000fe40001741670 */
[----:B------:R-:W-:Y:S02]  /*177e0*/  LOP3.LUT P3, RZ, R16, 0x4000, RZ, 0xc0, !PT ;  /* 0x0000400010ff7812 */ /* 0x000fe4000786c0ff */
[----:B------:R-:W-:-:S02]  /*177f0*/  FSEL R124, R124, -INF , !P2 ;  /* 0xff8000007c7c7808 */ /* 0x000fc40005000000 */
[----:B------:R-:W-:Y:S02]  /*17800*/  LOP3.LUT P2, RZ, R16, 0x8, RZ, 0xc0, !PT ;  /* 0x0000000810ff7812 */ /* 0x000fe4000784c0ff */
[C---:B------:R-:W-:Y:S02]  /*17810*/  ISETP.GT.AND P4, PT, R167.reuse, 0x51, !P4 ;  /* 0x00000051a700780c */ /* 0x040fe40006784270 */
[C---:B------:R-:W-:Y:S02]  /*17820*/  ISETP.GT.AND P2, PT, R167.reuse, 0x10, !P2 ;  /* 0x00000010a700780c */ /* 0x040fe40005744270 */
[----:B------:R-:W-:Y:S02]  /*17830*/  ISETP.GT.AND P5, PT, R167, 0x58, !P5 ;  /* 0x00000058a700780c */ /* 0x000fe40006fa4270 */
[C---:B------:R-:W-:Y:S02]  /*17840*/  ISETP.LT.OR P2, PT, R168.reuse, 0x11, P2 ;  /* 0x00000011a800780c */ /* 0x040fe40001741670 */
[----:B------:R-:W-:-:S02]  /*17850*/  ISETP.LT.OR P4, PT, R168, 0x52, P4 ;  /* 0x00000052a800780c */ /* 0x000fc40002781670 */
[----:B------:R-:W-:Y:S02]  /*17860*/  FSEL R127, R127, -INF , !P2 ;  /* 0xff8000007f7f7808 */ /* 0x000fe40005000000 */
[----:B------:R-:W-:Y:S02]  /*17870*/  LOP3.LUT P2, RZ, R16, 0x80000, RZ, 0xc0, !PT ;  /* 0x0008000010ff7812 */ /* 0x000fe4000784c0ff */
[----:B------:R-:W-:Y:S02]  /*17880*/  ISETP.LT.OR P5, PT, R168, 0x59, P5 ;  /* 0x00000059a800780c */ /* 0x000fe40002fa1670 */
[----:B------:R-:W-:Y:S02]  /*17890*/  ISETP.GT.AND P2, PT, R167, 0x11, !P2 ;  /* 0x00000011a700780c */ /* 0x000fe40005744270 */
[----:B------:R-:W-:Y:S02]  /*178a0*/  FSEL R156, R156, -INF , !P4 ;  /* 0xff8000009c9c7808 */ /* 0x000fe40006000000 */
[----:B------:R-:W-:-:S02]  /*178b0*/  ISETP.LT.OR P2, PT, R168, 0x12, P2 ;  /* 0x00000012a800780c */ /* 0x000fc40001741670 */
[----:B------:R-:W-:Y:S02]  /*178c0*/  FSEL R160, R160, -INF , !P5 ;  /* 0xff800000a0a07808 */ /* 0x000fe40006800000 */
[----:B------:R-:W-:Y:S02]  /*178d0*/  FSEL R128, R128, -INF , !P2 ;  /* 0xff80000080807808 */ /* 0x000fe40005000000 */
[----:B------:R-:W-:Y:S02]  /*178e0*/  LOP3.LUT P2, RZ, R16, 0x40000, RZ, 0xc0, !PT ;  /* 0x0004000010ff7812 */ /* 0x000fe4000784c0ff */
[----:B------:R-:W-:Y:S02]  /*178f0*/  @!P1 IADD3 R14, R14, 0x30860, RZ ;  /* 0x000308600e0e9810 */ /* 0x000fe40007ffe0ff */
[----:B------:R-:W-:-:S04]  /*17900*/  ISETP.GT.AND P2, PT, R167, 0x18, !P2 ;  /* 0x00000018a700780c */ /* 0x000fc80005744270 */
[----:B------:R-:W-:-:S04]  /*17910*/  ISETP.LT.OR P2, PT, R168, 0x19, P2 ;  /* 0x00000019a800780c */ /* 0x000fc80001741670 */
[----:B------:R-:W-:Y:S02]  /*17920*/  FSEL R131, R131, -INF , !P2 ;  /* 0xff80000083837808 */ /* 0x000fe40005000000 */
[----:B------:R-:W-:-:S04]  /*17930*/  LOP3.LUT P2, RZ, R16, 0x20000, RZ, 0xc0, !PT ;  /* 0x0002000010ff7812 */ /* 0x000fc8000784c0ff */
[----:B------:R-:W-:-:S04]  /*17940*/  ISETP.GT.AND P2, PT, R167, 0x19, !P2 ;  /* 0x00000019a700780c */ /* 0x000fc80005744270 */
[----:B------:R-:W-:-:S04]  /*17950*/  ISETP.LT.OR P2, PT, R168, 0x1a, P2 ;  /* 0x0000001aa800780c */ /* 0x000fc80001741670 */
[----:B------:R-:W-:Y:S02]  /*17960*/  FSEL R132, R132, -INF , !P2 ;  /* 0xff80000084847808 */ /* 0x000fe40005000000 */
[----:B------:R-:W-:-:S04]  /*17970*/  LOP3.LUT P2, RZ, R16, 0x10000, RZ, 0xc0, !PT ;  /* 0x0001000010ff7812 */ /* 0x000fc8000784c0ff */
[----:B------:R-:W-:-:S04]  /*17980*/  ISETP.GT.AND P2, PT, R167, 0x20, !P2 ;  /* 0x00000020a700780c */ /* 0x000fc80005744270 */
[----:B------:R-:W-:-:S04]  /*17990*/  ISETP.LT.OR P2, PT, R168, 0x21, P2 ;  /* 0x00000021a800780c */ /* 0x000fc80001741670 */
[----:B------:R-:W-:Y:S02]  /*179a0*/  FSEL R133, R133, -INF , !P2 ;  /* 0xff80000085857808 */ /* 0x000fe40005000000 */
[----:B------:R-:W-:Y:S02]  /*179b0*/  ISETP.GT.AND P2, PT, R167, 0x21, !P6 ;  /* 0x00000021a700780c */ /* 0x000fe40007744270 */
[----:B------:R-:W-:Y:S02]  /*179c0*/  LOP3.LUT P6, RZ, R16, 0x20, RZ, 0xc0, !PT ;  /* 0x0000002010ff7812 */ /* 0x000fe400078cc0ff */
[----:B------:R-:W-:-:S04]  /*179d0*/  ISETP.LT.OR P2, PT, R168, 0x22, P2 ;  /* 0x00000022a800780c */ /* 0x000fc80001741670 */
[----:B------:R-:W-:Y:S02]  /*179e0*/  FSEL R134, R134, -INF , !P2 ;  /* 0xff80000086867808 */ /* 0x000fe40005000000 */
[----:B------:R-:W-:Y:S02]  /*179f0*/  ISETP.GT.AND P2, PT, R167, 0x28, !P3 ;  /* 0x00000028a700780c */ /* 0x000fe40005f44270 */
[----:B------:R-:W-:Y:S02]  /*17a00*/  LOP3.LUT P3, RZ, R16, 0x10, RZ, 0xc0, !PT ;  /* 0x0000001010ff7812 */ /* 0x000fe4000786c0ff */
        /* <DEDUP_REMOVED lines=10> */
[----:B------:R-:W-:Y:S02]  /*17ab0*/  FMNMX.FTZ R0, R2, R4, !PT ;  /* 0x0000000402007209 */ /* 0x000fe40007810000 */
[----:B------:R-:W-:Y:S02]  /*17ac0*/  LOP3.LUT P2, RZ, R16, 0x800, RZ, 0xc0, !PT ;  /* 0x0000080010ff7812 */ /* 0x000fe4000784c0ff */
[----:B------:R-:W-:Y:S02]  /*17ad0*/  FMNMX.FTZ R0, R15, R0, !PT ;  /* 0x000000000f007209 */ /* 0x000fe40007810000 */
[----:B------:R-:W-:Y:S02]  /*17ae0*/  ISETP.GT.AND P2, PT, R167, 0x31, !P2 ;  /* 0x00000031a700780c */ /* 0x000fe40005744270 */
[----:B------:R-:W-:-:S02]  /*17af0*/  FMNMX.FTZ R7, R121, R0, !PT ;  /* 0x0000000079077209 */ /* 0x000fc40007810000 */
[----:B------:R-:W-:Y:S02]  /*17b00*/  ISETP.LT.OR P2, PT, R168, 0x32, P2 ;  /* 0x00000032a800780c */ /* 0x000fe40001741670 */
[----:B------:R-:W-:Y:S02]  /*17b10*/  FMNMX.FTZ R0, R122, R7, !PT ;  /* 0x000000077a007209 */ /* 0x000fe40007810000 */
[----:B------:R-:W-:Y:S02]  /*17b20*/  FSEL R143, R143, -INF , !P2 ;  /* 0xff8000008f8f7808 */ /* 0x000fe40005000000 */
[----:B------:R-:W-:Y:S02]  /*17b30*/  FMNMX.FTZ R7, R125, R0, !PT ;  /* 0x000000007d077209 */ /* 0x000fe40007810000 */
[----:B------:R-:W-:Y:S02]  /*17b40*/  LOP3.LUT P2, RZ, R16, 0x400, RZ, 0xc0, !PT ;  /* 0x0000040010ff7812 */ /* 0x000fe4000784c0ff */
[----:B------:R-:W-:-:S02]  /*17b50*/  FMNMX.FTZ R0, R126, R7, !PT ;  /* 0x000000077e007209 */ /* 0x000fc40007810000 */
[----:B------:R-:W-:Y:S02]  /*17b60*/  ISETP.GT.AND P2, PT, R167, 0x38, !P2 ;  /* 0x00000038a700780c */ /* 0x000fe40005744270 */
[----:B------:R-:W-:Y:S02]  /*17b70*/  FMNMX.FTZ R7, R129, R0, !PT ;  /* 0x0000000081077209 */ /* 0x000fe40007810000 */
[----:B------:R-:W-:Y:S02]  /*17b80*/  ISETP.LT.OR P2, PT, R168, 0x39, P2 ;  /* 0x00000039a800780c */ /* 0x000fe40001741670 */
[----:B------:R-:W-:Y:S02]  /*17b90*/  FMNMX.FTZ R0, R130, R7, !PT ;  /* 0x0000000782007209 */ /* 0x000fe40007810000 */
[----:B------:R-:W-:Y:S02]  /*17ba0*/  FSEL R144, R144, -INF , !P2 ;  /* 0xff80000090907808 */ /* 0x000fe40005000000 */
[----:B------:R-:W-:-:S02]  /*17bb0*/  FMNMX.FTZ R7, R135, R0, !PT ;  /* 0x0000000087077209 */ /* 0x000fc40007810000 */
[----:B------:R-:W-:Y:S02]  /*17bc0*/  LOP3.LUT P2, RZ, R16, 0x200, RZ, 0xc0, !PT ;  /* 0x0000020010ff7812 */ /* 0x000fe4000784c0ff */
[----:B------:R-:W-:Y:S02]  /*17bd0*/  FMNMX.FTZ R0, R136, R7, !PT ;  /* 0x0000000788007209 */ /* 0x000fe40007810000 */
[----:B------:R-:W-:Y:S02]  /*17be0*/  ISETP.GT.AND P2, PT, R167, 0x39, !P2 ;  /* 0x00000039a700780c */ /* 0x000fe40005744270 */
[----:B------:R-:W-:Y:S02]  /*17bf0*/  FMNMX.FTZ R7, R139, R0, !PT ;  /* 0x000000008b077209 */ /* 0x000fe40007810000 */
[----:B------:R-:W-:Y:S02]  /*17c00*/  ISETP.LT.OR P2, PT, R168, 0x3a, P2 ;  /* 0x0000003aa800780c */ /* 0x000fe40001741670 */
[----:B------:R-:W-:-:S02]  /*17c10*/  FMNMX.FTZ R0, R140, R7, !PT ;  /* 0x000000078c007209 */ /* 0x000fc40007810000 */
        /* <DEDUP_REMOVED lines=25> */
[----:B------:R-:W-:Y:S01]  /*17db0*/  ISETP.GT.AND P2, PT, R167, 0x49, !P6 ;  /* 0x00000049a700780c */ /* 0x000fe20007744270 */
[----:B------:R-:W0:Y:S01]  /*17dc0*/  SHFL.BFLY PT, R7, R164, 0x2, 0x1f ;  /* 0x0c401f00a4077f89 */ /* 0x000e2200000e0000 */
[----:B------:R-:W-:Y:S02]  /*17dd0*/  LOP3.LUT P6, RZ, R16, 0x2, RZ, 0xc0, !PT ;  /* 0x0000000210ff7812 */ /* 0x000fe400078cc0ff */
[----:B------:R-:W-:-:S04]  /*17de0*/  ISETP.LT.OR P2, PT, R168, 0x4a, P2 ;  /* 0x0000004aa800780c */ /* 0x000fc80001741670 */
[----:B------:R-:W-:Y:S02]  /*17df0*/  FSEL R153, R153, -INF , !P2 ;  /* 0xff80000099997808 */ /* 0x000fe40005000000 */
[----:B------:R-:W-:-:S04]  /*17e00*/  ISETP.GT.AND P2, PT, R167, 0x50, !P3 ;  /* 0x00000050a700780c */ /* 0x000fc80005f44270 */
[----:B------:R-:W-:-:S04]  /*17e10*/  ISETP.LT.OR P2, PT, R168, 0x51, P2 ;  /* 0x00000051a800780c */ /* 0x000fc80001741670 */
[----:B------:R-:W-:Y:S02]  /*17e20*/  FSEL R157, R157, -INF , !P2 ;  /* 0xff8000009d9d7808 */ /* 0x000fe40005000000 */
[----:B------:R-:W-:Y:S02]  /*17e30*/  ISETP.GT.AND P2, PT, R167, RZ, !P6 ;  /* 0x000000ffa700720c */ /* 0x000fe40007744270 */
[----:B------:R-:W-:Y:S02]  /*17e40*/  LOP3.LUT P6, RZ, R16, 0x1, RZ, 0xc0, !PT ;  /* 0x0000000110ff7812 */ /* 0x000fe400078cc0ff */
[----:B------:R-:W-:Y:S02]  /*17e50*/  ISETP.LT.OR P2, PT, R168, 0x1, P2 ;  /* 0x00000001a800780c */ /* 0x000fe40001741670 */
[----:B0-----:R-:W-:Y:S01]  /*17e60*/  FMNMX.FTZ R165, R164, R7, !PT ;  /* 0x00000007a4a57209 */ /* 0x001fe20007810000 */
[----:B------:R-:W-:Y:S01]  /*17e70*/  IMAD.U32 R7, RZ, RZ, UR43 ;  /* 0x0000002bff077e24 */ /* 0x000fe2000f8e00ff */
[----:B------:R-:W-:-:S02]  /*17e80*/  FSEL R23, R23, -INF , !P2 ;  /* 0xff80000017177808 */ /* 0x000fc40005000000 */
[----:B------:R-:W-:Y:S01]  /*17e90*/  ISETP.GT.AND P3, PT, R167, 0x59, !P6 ;  /* 0x00000059a700780c */ /* 0x000fe20007764270 */
[----:B------:R-:W0:Y:S03]  /*17ea0*/  SHFL.BFLY PT, R12, R165, 0x1, 0x1f ;  /* 0x0c201f00a50c7f89 */ /* 0x000e2600000e0000 */
[----:B------:R-:W-:-:S04]  /*17eb0*/  ISETP.LT.OR P3, PT, R168, 0x5a, P3 ;  /* 0x0000005aa800780c */ /* 0x000fc80001f61670 */
[----:B------:R-:W-:Y:S02]  /*17ec0*/  FSEL R161, R161, -INF , !P3 ;  /* 0xff800000a1a17808 */ /* 0x000fe40005800000 */
[----:B0-----:R-:W-:Y:S02]  /*17ed0*/  FMNMX.FTZ R12, R165, R12, !PT ;  /* 0x0000000ca50c7209 */ /* 0x001fe40007810000 */
[----:B------:R-:W-:Y:S02]  /*17ee0*/  FMNMX.FTZ R165, R23, R3, !PT ;  /* 0x0000000317a57209 */ /* 0x000fe40007810000 */
[C---:B------:R-:W-:Y:S01]  /*17ef0*/  FSETP.NEU.FTZ.AND P2, PT, R12.reuse, -INF , PT ;  /* 0xff8000000c00780b */ /* 0x040fe20003f5d000 */
[----:B------:R-:W-:-:S05]  /*17f00*/  FMUL.FTZ R0, R12, R7 ;  /* 0x000000070c007220 */ /* 0x000fca0000410000 */
[----:B------:R-:W-:-:S05]  /*17f10*/  FSEL R0, R0, RZ, P2 ;  /* 0x000000ff00007208 */ /* 0x000fca0001000000 */
[--C-:B------:R-:W-:Y:S01]  /*17f20*/  FFMA.FTZ R188, R2, R7, -R0.reuse ;  /* 0x0000000702bc7223 */ /* 0x100fe20000010800 */
[----:B------:R-:W-:Y:S01]  /*17f30*/  FMNMX.FTZ R2, R120, R165, !PT ;  /* 0x000000a578027209 */ /* 0x000fe20007810000 */
[-CC-:B------:R-:W-:Y:S01]  /*17f40*/  FFMA.FTZ R190, R121, R7.reuse, -R0.reuse ;  /* 0x0000000779be7223 */ /* 0x180fe20000010800 */
[-CC-:B------:R-:W-:Y:S01]  /*17f50*/  FFMA.FTZ R184, R125, R7.reuse, -R0.reuse ;  /* 0x000000077db87223 */ /* 0x180fe20000010800 */
[-CC-:B------:R-:W-:Y:S01]  /*17f60*/  FFMA.FTZ R186, R129, R7.reuse, -R0.reuse ;  /* 0x0000000781ba7223 */ /* 0x180fe20000010800 */
[----:B------:R-:W-:Y:S01]  /*17f70*/  FMNMX.FTZ R165, R123, R2, !PT ;  /* 0x000000027ba57209 */ /* 0x000fe20007810000 */
[-CC-:B------:R-:W-:Y:S01]  /*17f80*/  FFMA.FTZ R180, R135, R7.reuse, -R0.reuse ;  /* 0x0000000787b47223 */ /* 0x180fe20000010800 */
[-CC-:B------:R-:W-:Y:S01]  /*17f90*/  FFMA.FTZ R176, R141, R7.reuse, -R0.reuse ;  /* 0x000000078db07223 */ /* 0x180fe20000010800 */
[--C-:B------:R-:W-:Y:S01]  /*17fa0*/  FFMA.FTZ R122, R122, R7, -R0.reuse ;  /* 0x000000077a7a7223 */ /* 0x100fe20000010800 */
[----:B------:R-:W-:Y:S01]  /*17fb0*/  FMNMX.FTZ R2, R124, R165, !PT ;  /* 0x000000a57c027209 */ /* 0x000fe20007810000 */
[-CC-:B------:R-:W-:Y:S01]  /*17fc0*/  FFMA.FTZ R182, R139, R7.reuse, -R0.reuse ;  /* 0x000000078bb67223 */ /* 0x180fe20000010800 */
[-CC-:B------:R-:W-:Y:S01]  /*17fd0*/  FFMA.FTZ R139, R151, R7.reuse, -R0.reuse ;  /* 0x00000007978b7223 */ /* 0x180fe20000010800 */
[----:B------:R-:W-:Y:S01]  /*17fe0*/  FSEL R151, R12, RZ, P2 ;  /* 0x000000ff0c977208 */ /* 0x000fe20001000000 */
        /* <DEDUP_REMOVED lines=8> */
[-CC-:B------:R-:W-:Y:S01]  /*18070*/  FFMA.FTZ R172, R150, R7.reuse, -R0.reuse ;  /* 0x0000000796ac7223 */ /* 0x180fe20000010800 */
        /* <DEDUP_REMOVED lines=20> */
[----:B------:R-:W-:Y:S01]  /*181c0*/  FMNMX.FTZ R2, R148, R129, !PT ;  /* 0x0000008194027209 */ /* 0x000fe20007810000 */
[-CC-:B------:R-:W-:Y:S01]  /*181d0*/  FFMA.FTZ R129, R136, R7.reuse, -R0.reuse ;  /* 0x0000000788817223 */ /* 0x180fe20000010800 */
[----:B------:R-:W-:Y:S02]  /*181e0*/  FFMA.FTZ R136, R147, R7, -R0 ;  /* 0x0000000793887223 */ /* 0x000fe40000010800 */
        /* <DEDUP_REMOVED lines=9> */
[----:B------:R-:W-:-:S03]  /*18280*/  FFMA.FTZ R135, R142, R7, -R0 ;  /* 0x000000078e877223 */ /* 0x000fc60000010800 */
[----:B------:R-:W-:-:S03]  /*18290*/  FMNMX.FTZ R2, R161, R2, !PT ;  /* 0x00000002a1027209 */ /* 0x000fc60007810000 */
[----:B------:R-:W-:Y:S02]  /*182a0*/  MUFU.EX2 R129, R129 ;  /* 0x0000008100817308 */ /* 0x000fe40000000800 */
[----:B------:R-:W0:Y:S06]  /*182b0*/  SHFL.BFLY PT, R141, R2, 0x2, 0x1f ;  /* 0x0c401f00028d7f89 */ /* 0x000e2c00000e0000 */
[----:B------:R-:W-:Y:S08]  /*182c0*/  MUFU.EX2 R182, R182 ;  /* 0x000000b600b67308 */ /* 0x000ff00000000800 */
[----:B------:R-:W-:Y:S08]  /*182d0*/  MUFU.EX2 R130, R130 ;  /* 0x0000008200827308 */ /* 0x000ff00000000800 */
[----:B------:R-:W-:Y:S01]  /*182e0*/  MUFU.EX2 R176, R176 ;  /* 0x000000b000b07308 */ /* 0x000fe20000000800 */
[----:B0-----:R-:W-:Y:S01]  /*182f0*/  FMNMX.FTZ R122, R2, R141, !PT ;  /* 0x0000008d027a7209 */ /* 0x001fe20007810000 */
[----:B------:R-:W-:Y:S01]  /*18300*/  FFMA.FTZ R141, R159, R7, -R0 ;  /* 0x000000079f8d7223 */ /* 0x000fe20000010800 */
[----:B------:R-:W-:-:S03]  /*18310*/  FADD.FTZ R0, -R151, R4 ;  /* 0x0000000497007221 */ /* 0x000fc60000010100 */
[----:B------:R-:W0:Y:S01]  /*18320*/  SHFL.BFLY PT, R147, R122, 0x1, 0x1f ;  /* 0x0c201f007a937f89 */ /* 0x000e2200000e0000 */
[----:B------:R-:W-:Y:S01]  /*18330*/  FMUL.FTZ R0, R0, R7 ;  /* 0x0000000700007220 */ /* 0x000fe20000410000 */
[----:B------:R-:W-:Y:S08]  /*18340*/  MUFU.EX2 R135, R135 ;  /* 0x0000008700877308 */ /* 0x000ff00000000800 */
[----:B------:R-:W1:Y:S08]  /*18350*/  MUFU.EX2 R0, R0 ;  /* 0x0000000000007308 */ /* 0x000e700000000800 */
[----:B------:R-:W-:Y:S01]  /*18360*/  MUFU.EX2 R178, R178 ;  /* 0x000000b200b27308 */ /* 0x000fe20000000800 */
[----:B0-----:R-:W-:-:S07]  /*18370*/  FMNMX.FTZ R122, R122, R147, !PT ;  /* 0x000000937a7a7209 */ /* 0x001fce0007810000 */
[----:B------:R-:W-:Y:S01]  /*18380*/  MUFU.EX2 R136, R136 ;  /* 0x0000008800887308 */ /* 0x000fe20000000800 */
[----:B-1----:R-:W-:Y:S01]  /*18390*/  FFMA.FTZ R6, R0, R6, R188 ;  /* 0x0000000600067223 */ /* 0x002fe200000100bc */
[C---:B------:R-:W-:Y:S01]  /*183a0*/  FSETP.NEU.FTZ.AND P2, PT, R122.reuse, -INF , PT ;  /* 0xff8000007a00780b */ /* 0x040fe20003f5d000 */
[C---:B------:R-:W-:Y:S01]  /*183b0*/  FMUL.FTZ R142, R122.reuse, R7 ;  /* 0x000000077a8e7220 */ /* 0x040fe20000410000 */
[----:B------:R-:W-:Y:S02]  /*183c0*/  F2FP.F16.F32.PACK_AB R188, R15, R188 ;  /* 0x000000bc0fbc723e */ /* 0x000fe400000000ff */
[----:B------:R-:W-:Y:S02]  /*183d0*/  FSEL R2, R122, RZ, P2 ;  /* 0x000000ff7a027208 */ /* 0x000fe40001000000 */
[----:B------:R-:W-:Y:S01]  /*183e0*/  FSEL R142, R142, RZ, P2 ;  /* 0x000000ff8e8e7208 */ /* 0x000fe20001000000 */
[----:B------:R-:W-:Y:S01]  /*183f0*/  MUFU.EX2 R172, R172 ;  /* 0x000000ac00ac7308 */ /* 0x000fe20000000800 */
[----:B------:R-:W-:Y:S01]  /*18400*/  ISETP.GT.AND P2, PT, R8, R203, PT ;  /* 0x000000cb0800720c */ /* 0x000fe20003f44270 */
[----:B------:R-:W-:Y:S01]  /*18410*/  FADD.FTZ R2, -R2, R3 ;  /* 0x0000000302027221 */ /* 0x000fe20000010100 */
[----:B------:R-:W-:-:S02]  /*18420*/  VIADD R8, R8, 0xffffffff ;  /* 0xffffffff08087836 */ /* 0x000fc40000000000 */
[-CC-:B------:R-:W-:Y:S01]  /*18430*/  FFMA.FTZ R189, R23, R7.reuse, -R142.reuse ;  /* 0x0000000717bd7223 */ /* 0x180fe2000001088e */
[-CC-:B------:R-:W-:Y:S01]  /*18440*/  FFMA.FTZ R23, R120, R7.reuse, -R142.reuse ;  /* 0x0000000778177223 */ /* 0x180fe2000001088e */
[-C--:B------:R-:W-:Y:S01]  /*18450*/  FMUL.FTZ R2, R2, R7.reuse ;  /* 0x0000000702027220 */ /* 0x080fe20000410000 */
[-CC-:B------:R-:W-:Y:S01]  /*18460*/  FFMA.FTZ R191, R123, R7.reuse, -R142.reuse ;  /* 0x000000077bbf7223 */ /* 0x180fe2000001088e */
[-C--:B------:R-:W-:Y:S01]  /*18470*/  FFMA.FTZ R177, R13, R7.reuse, -R142 ;  /* 0x000000070db17223 */ /* 0x080fe2000001088e */
[----:B------:R-:W-:Y:S01]  /*18480*/  FADD.FTZ R13, R15, R6 ;  /* 0x000000060f0d7221 */ /* 0x000fe20000010000 */
[----:B------:R-:W-:Y:S01]  /*18490*/  MUFU.EX2 R189, R189 ;  /* 0x000000bd00bd7308 */ /* 0x000fe20000000800 */
[-CC-:B------:R-:W-:Y:S01]  /*184a0*/  FFMA.FTZ R120, R124, R7.reuse, -R142.reuse ;  /* 0x000000077c787223 */ /* 0x180fe2000001088e */
[-CC-:B------:R-:W-:Y:S01]  /*184b0*/  FFMA.FTZ R185, R127, R7.reuse, -R142.reuse ;  /* 0x000000077fb97223 */ /* 0x180fe2000001088e */
[----:B------:R-:W-:Y:S01]  /*184c0*/  FADD.FTZ R6, R190, R13 ;  /* 0x0000000dbe067221 */ /* 0x000fe20000010000 */
[-CC-:B------:R-:W-:Y:S01]  /*184d0*/  FFMA.FTZ R187, R131, R7.reuse, -R142.reuse ;  /* 0x0000000783bb7223 */ /* 0x180fe2000001088e */
[-CC-:B------:R-:W-:Y:S01]  /*184e0*/  FFMA.FTZ R123, R128, R7.reuse, -R142.reuse ;  /* 0x00000007807b7223 */ /* 0x180fe2000001088e */
[-C--:B------:R-:W-:Y:S01]  /*184f0*/  FFMA.FTZ R124, R132, R7.reuse, -R142 ;  /* 0x00000007847c7223 */ /* 0x080fe2000001088e */
[----:B------:R-:W-:Y:S01]  /*18500*/  FADD.FTZ R131, R121, R6 ;  /* 0x0000000679837221 */ /* 0x000fe20000010000 */
[----:B------:R-:W0:Y:S01]  /*18510*/  MUFU.EX2 R2, R2 ;  /* 0x0000000200027308 */ /* 0x000e220000000800 */
[-CC-:B------:R-:W-:Y:S01]  /*18520*/  FFMA.FTZ R181, R133, R7.reuse, -R142.reuse ;  /* 0x0000000785b57223 */ /* 0x180fe2000001088e */
[-CC-:B------:R-:W-:Y:S01]  /*18530*/  FFMA.FTZ R127, R134, R7.reuse, -R142.reuse ;  /* 0x00000007867f7223 */ /* 0x180fe2000001088e */
[----:B------:R-:W-:Y:S01]  /*18540*/  FADD.FTZ R128, R184, R131 ;  /* 0x00000083b8807221 */ /* 0x000fe20000010000 */
        /* <DEDUP_REMOVED lines=9> */
[----:B------:R-:W-:Y:S01]  /*185e0*/  FFMA.FTZ R160, R160, R7, -R142 ;  /* 0x00000007a0a07223 */ /* 0x000fe2000001088e */
[----:B------:R-:W-:-:S02]  /*185f0*/  F2FP.F16.F32.PACK_AB R190, R121, R190 ;  /* 0x000000be79be723e */ /* 0x000fc400000000ff */
[----:B------:R-:W2:Y:S01]  /*18600*/  MUFU.EX2 R191, R191 ;  /* 0x000000bf00bf7308 */ /* 0x000ea20000000800 */
[----:B0-----:R-:W-:Y:S01]  /*18610*/  FFMA.FTZ R6, R2, R5, R189 ;  /* 0x0000000502067223 */ /* 0x001fe200000100bd */
[C---:B------:R-:W-:Y:S01]  /*18620*/  FADD.FTZ R5, R125.reuse, R128 ;  /* 0x000000807d057221 */ /* 0x040fe20000010000 */
[----:B------:R-:W-:-:S03]  /*18630*/  F2FP.F16.F32.PACK_AB R184, R125, R184 ;  /* 0x000000b87db8723e */ /* 0x000fc600000000ff */
[----:B------:R-:W-:Y:S01]  /*18640*/  FADD.FTZ R133, R186, R5 ;  /* 0x00000005ba857221 */ /* 0x000fe20000010000 */
[----:B------:R-:W-:Y:S01]  /*18650*/  FFMA.FTZ R5, R145, R7, -R142 ;  /* 0x0000000791057223 */ /* 0x000fe2000001088e */
[----:B------:R-:W0:Y:S01]  /*18660*/  MUFU.EX2 R120, R120 ;  /* 0x0000007800787308 */ /* 0x000e220000000800 */
[C---:B-1----:R-:W-:Y:S01]  /*18670*/  FADD.FTZ R6, R23.reuse, R6 ;  /* 0x0000000617067221 */ /* 0x042fe20000010000 */
[C---:B------:R-:W-:Y:S01]  /*18680*/  FADD.FTZ R133, R126.reuse, R133 ;  /* 0x000000857e857221 */ /* 0x040fe20000010000 */
[----:B------:R-:W-:Y:S02]  /*18690*/  F2FP.F16.F32.PACK_AB R186, R126, R186 ;  /* 0x000000ba7eba723e */ /* 0x000fe400000000ff */
[----:B------:R-:W-:Y:S01]  /*186a0*/  F2FP.F16.F32.PACK_AB R189, R23, R189 ;  /* 0x000000bd17bd723e */ /* 0x000fe200000000ff */
[----:B------:R-:W-:Y:S01]  /*186b0*/  FADD.FTZ R128, R180, R133 ;  /* 0x00000085b4807221 */ /* 0x000fe20000010000 */
[----:B------:R-:W-:Y:S01]  /*186c0*/  F2FP.F16.F32.PACK_AB R180, R129, R180 ;  /* 0x000000b481b4723e */ /* 0x000fe200000000ff */
[----:B------:R-:W1:Y:S01]  /*186d0*/  MUFU.EX2 R185, R185 ;  /* 0x000000b900b97308 */ /* 0x000e620000000800 */
[----:B--2---:R-:W-:Y:S01]  /*186e0*/  FADD.FTZ R131, R191, R6 ;  /* 0x00000006bf837221 */ /* 0x004fe20000010000 */
[----:B------:R-:W-:-:S06]  /*186f0*/  IMAD.MOV.U32 R23, RZ, RZ, R11 ;  /* 0x000000ffff177224 */ /* 0x000fcc00078e000b */
[----:B------:R-:W2:Y:S01]  /*18700*/  MUFU.EX2 R123, R123 ;  /* 0x0000007b007b7308 */ /* 0x000ea20000000800 */
[C---:B0-----:R-:W-:Y:S01]  /*18710*/  FADD.FTZ R6, R120.reuse, R131 ;  /* 0x0000008378067221 */ /* 0x041fe20000010000 */
[----:B------:R-:W-:Y:S01]  /*18720*/  FADD.FTZ R131, R129, R128 ;  /* 0x0000008081837221 */ /* 0x000fe20000010000 */
[----:B------:R-:W-:Y:S01]  /*18730*/  @!P1 PRMT R128, RZ, 0x654, R14 ;  /* 0x00000654ff809816 */ /* 0x000fe2000000000e */
[----:B------:R-:W-:Y:S01]  /*18740*/  FFMA.FTZ R14, R149, R7, -R142 ;  /* 0x00000007950e7223 */ /* 0x000fe2000001088e */
[----:B------:R-:W-:Y:S01]  /*18750*/  F2FP.F16.F32.PACK_AB R191, R120, R191 ;  /* 0x000000bf78bf723e */ /* 0x000fe200000000ff */
[----:B------:R-:W-:Y:S01]  /*18760*/  FADD.FTZ R133, R182, R131 ;  /* 0x00000083b6857221 */ /* 0x000fe20000010000 */
[----:B------:R0:W-:Y:S01]  /*18770*/  @!P1 SYNCS.ARRIVE.TRANS64.RED.A1T0 RZ, [R128+URZ], RZ ;  /* 0x000000ff80ff99a7 */ /* 0x0001e2000810043f */
[----:B------:R-:W3:Y:S01]  /*18780*/  MUFU.EX2 R187, R187 ;  /* 0x000000bb00bb7308 */ /* 0x000ee20000000800 */
[----:B-1----:R-:W-:Y:S01]  /*18790*/  FADD.FTZ R6, R185, R6 ;  /* 0x00000006b9067221 */ /* 0x002fe20000010000 */
[C---:B------:R-:W-:Y:S01]  /*187a0*/  FADD.FTZ R133, R130.reuse, R133 ;  /* 0x0000008582857221 */ /* 0x040fe20000010000 */
[----:B------:R-:W-:-:S03]  /*187b0*/  F2FP.F16.F32.PACK_AB R182, R130, R182 ;  /* 0x000000b682b6723e */ /* 0x000fc600000000ff */
[----:B------:R-:W-:Y:S01]  /*187c0*/  FADD.FTZ R132, R176, R133 ;  /* 0x00000085b0847221 */ /* 0x000fe20000010000 */
[-C--:B0-----:R-:W-:Y:S01]  /*187d0*/  FFMA.FTZ R128, R153, R7.reuse, -R142 ;  /* 0x0000000799807223 */ /* 0x081fe2000001088e */
[----:B------:R-:W0:Y:S01]  /*187e0*/  MUFU.EX2 R124, R124 ;  /* 0x0000007c007c7308 */ /* 0x000e220000000800 */
[----:B--2---:R-:W-:Y:S01]  /*187f0*/  FADD.FTZ R6, R123, R6 ;  /* 0x000000067b067221 */ /* 0x004fe20000010000 */
[----:B------:R-:W-:Y:S01]  /*18800*/  FFMA.FTZ R142, R161, R7, -R142 ;  /* 0x00000007a18e7223 */ /* 0x000fe2000001088e */
[----:B------:R-:W-:Y:S02]  /*18810*/  F2FP.F16.F32.PACK_AB R176, R135, R176 ;  /* 0x000000b087b0723e */ /* 0x000fe400000000ff */
[----:B------:R-:W-:-:S03]  /*18820*/  F2FP.F16.F32.PACK_AB R185, R123, R185 ;  /* 0x000000b97bb9723e */ /* 0x000fc600000000ff */
[----:B------:R-:W1:Y:S01]  /*18830*/  MUFU.EX2 R181, R181 ;  /* 0x000000b500b57308 */ /* 0x000e620000000800 */
[----:B---3--:R-:W-:-:S07]  /*18840*/  FADD.FTZ R131, R187, R6 ;  /* 0x00000006bb837221 */ /* 0x008fce0000010000 */
[----:B------:R-:W2:Y:S01]  /*18850*/  MUFU.EX2 R127, R127 ;  /* 0x0000007f007f7308 */ /* 0x000ea20000000800 */
[C---:B0-----:R-:W-:Y:S01]  /*18860*/  FADD.FTZ R6, R124.reuse, R131 ;  /* 0x000000837c067221 */ /* 0x041fe20000010000 */
[----:B------:R-:W-:Y:S01]  /*18870*/  FADD.FTZ R131, R135, R132 ;  /* 0x0000008487837221 */ /* 0x000fe20000010000 */
[----:B------:R-:W-:-:S03]  /*18880*/  F2FP.F16.F32.PACK_AB R187, R124, R187 ;  /* 0x000000bb7cbb723e */ /* 0x000fc600000000ff */
[----:B------:R-:W-:Y:S01]  /*18890*/  FADD.FTZ R131, R178, R131 ;  /* 0x00000083b2837221 */ /* 0x000fe20000010000 */
[C---:B------:R-:W-:Y:S01]  /*188a0*/  F2FP.F16.F32.PACK_AB R178, R136.reuse, R178 ;  /* 0x000000b288b2723e */ /* 0x040fe200000000ff */
[----:B------:R-:W0:Y:S01]  /*188b0*/  MUFU.EX2 R183, R183 ;  /* 0x000000b700b77308 */ /* 0x000e220000000800 */
[----:B-1----:R-:W-:Y:S01]  /*188c0*/  FADD.FTZ R6, R181, R6 ;  /* 0x00000006b5067221 */ /* 0x002fe20000010000 */
[----:B------:R-:W-:-:S04]  /*188d0*/  FADD.FTZ R131, R136, R131 ;  /* 0x0000008388837221 */ /* 0x000fc80000010000 */
[----:B------:R-:W-:Y:S02]  /*188e0*/  FADD.FTZ R132, R172, R131 ;  /* 0x00000083ac847221 */ /* 0x000fe40000010000 */
[----:B------:R-:W1:Y:S01]  /*188f0*/  MUFU.EX2 R3, R138 ;  /* 0x0000008a00037308 */ /* 0x000e620000000800 */
[C---:B--2---:R-:W-:Y:S01]  /*18900*/  FADD.FTZ R6, R127.reuse, R6 ;  /* 0x000000067f067221 */ /* 0x044fe20000010000 */
[----:B------:R-:W-:-:S06]  /*18910*/  F2FP.F16.F32.PACK_AB R181, R127, R181 ;  /* 0x000000b57fb5723e */ /* 0x000fcc00000000ff */
[----:B------:R-:W2:Y:S01]  /*18920*/  MUFU.EX2 R177, R177 ;  /* 0x000000b100b17308 */ /* 0x000ea20000000800 */
[----:B0-----:R-:W-:-:S07]  /*18930*/  FADD.FTZ R6, R183, R6 ;  /* 0x00000006b7067221 */ /* 0x001fce0000010000 */
[----:B------:R-:W0:Y:S01]  /*18940*/  MUFU.EX2 R139, R139 ;  /* 0x0000008b008b7308 */ /* 0x000e220000000800 */
[C---:B-1----:R-:W-:Y:S01]  /*18950*/  FADD.FTZ R6, R3.reuse, R6 ;  /* 0x0000000603067221 */ /* 0x042fe20000010000 */
[----:B------:R-:W-:Y:S01]  /*18960*/  F2FP.F16.F32.PACK_AB R183, R3, R183 ;  /* 0x000000b703b7723e */ /* 0x000fe200000000ff */
[----:B------:R-:W-:-:S05]  /*18970*/  IMAD.MOV.U32 R3, RZ, RZ, R122 ;  /* 0x000000ffff037224 */ /* 0x000fca00078e007a */
        /* <DEDUP_REMOVED lines=9> */
[----:B--2---:R-:W-:-:S07]  /*18a10*/  FADD.FTZ R15, R174, R15 ;  /* 0x0000000fae0f7221 */ /* 0x004fce0000010000 */
[----:B------:R-:W2:Y:S01]  /*18a20*/  MUFU.EX2 R5, R5 ;  /* 0x0000000500057308 */ /* 0x000ea20000000800 */
[----:B0-----:R-:W-:-:S07]  /*18a30*/  FADD.FTZ R6, R179, R6 ;  /* 0x00000006b3067221 */ /* 0x001fce0000010000 */
[----:B------:R-:W0:Y:S01]  /*18a40*/  MUFU.EX2 R168, R168 ;  /* 0x000000a800a87308 */ /* 0x000e220000000800 */
[C---:B-1----:R-:W-:Y:S01]  /*18a50*/  FADD.FTZ R15, R140.reuse, R15 ;  /* 0x0000000f8c0f7221 */ /* 0x042fe20000010000 */
[----:B------:R-:W-:-:S06]  /*18a60*/  F2FP.F16.F32.PACK_AB R174, R140, R174 ;  /* 0x000000ae8cae723e */ /* 0x000fcc00000000ff */
[----:B------:R-:W1:Y:S01]  /*18a70*/  MUFU.EX2 R173, R173 ;  /* 0x000000ad00ad7308 */ /* 0x000e620000000800 */
[C---:B--2---:R-:W-:Y:S01]  /*18a80*/  FADD.FTZ R6, R5.reuse, R6 ;  /* 0x0000000605067221 */ /* 0x044fe20000010000 */
[----:B------:R-:W-:-:S06]  /*18a90*/  F2FP.F16.F32.PACK_AB R179, R5, R179 ;  /* 0x000000b305b3723e */ /* 0x000fcc00000000ff */
[----:B------:R-:W2:Y:S01]  /*18aa0*/  MUFU.EX2 R141, R141 ;  /* 0x0000008d008d7308 */ /* 0x000ea20000000800 */
[----:B0-----:R-:W-:-:S07]  /*18ab0*/  FADD.FTZ R126, R168, R15 ;  /* 0x0000000fa87e7221 */ /* 0x001fce0000010000 */
[----:B------:R-:W0:Y:S01]  /*18ac0*/  MUFU.EX2 R14, R14 ;  /* 0x0000000e000e7308 */ /* 0x000e220000000800 */
[----:B-1----:R-:W-:-:S07]  /*18ad0*/  FADD.FTZ R15, R173, R6 ;  /* 0x00000006ad0f7221 */ /* 0x002fce0000010000 */
[----:B------:R-:W1:Y:S01]  /*18ae0*/  MUFU.EX2 R170, R170 ;  /* 0x000000aa00aa7308 */ /* 0x000e620000000800 */
[C---:B--2---:R-:W-:Y:S01]  /*18af0*/  FADD.FTZ R121, R141.reuse, R126 ;  /* 0x0000007e8d797221 */ /* 0x044fe20000010000 */
[----:B------:R-:W-:-:S06]  /*18b00*/  F2FP.F16.F32.PACK_AB R168, R141, R168 ;  /* 0x000000a88da8723e */ /* 0x000fcc00000000ff */
        /* <DEDUP_REMOVED lines=15> */
[----:B------:R-:W-:-:S06]  /*18c00*/  MOV R4, R12 ;  /* 0x0000000c00047202 */ /* 0x000fcc0000000f00 */
[----:B------:R-:W2:Y:S01]  /*18c10*/  MUFU.EX2 R142, R142 ;  /* 0x0000008e008e7308 */ /* 0x000ea20000000800 */
[C---:B0-----:R-:W-:Y:S01]  /*18c20*/  FADD.FTZ R15, R156.reuse, R15 ;  /* 0x0000000f9c0f7221 */ /* 0x041fe20000010000 */
[----:B------:R-:W-:-:S03]  /*18c30*/  F2FP.F16.F32.PACK_AB R169, R156, R169 ;  /* 0x000000a99ca9723e */ /* 0x000fc600000000ff */
[----:B-1----:R-:W-:-:S04]  /*18c40*/  FADD.FTZ R15, R160, R15 ;  /* 0x0000000fa00f7221 */ /* 0x002fc80000010000 */
[C---:B--2---:R-:W-:Y:S01]  /*18c50*/  FADD.FTZ R5, R142.reuse, R15 ;  /* 0x0000000f8e057221 */ /* 0x044fe20000010000 */
[----:B------:R-:W-:Y:S01]  /*18c60*/  F2FP.F16.F32.PACK_AB R171, R142, R160 ;  /* 0x000000a08eab723e */ /* 0x000fe200000000ff */
[----:B------:R-:W-:Y:S06]  /*18c70*/  @P2 BRA `(.L_x_4400) ;  /* 0xffffffc400782947 */ /* 0x000fec000383ffff */
[----:B------:R-:W-:Y:S05]  /*18c80*/  BSYNC B0 ;  /* 0x0000000000007941 */ /* 0x000fea0003800000 */
.L_x_4381:
[----:B------:R-:W-:Y:S01]  /*18c90*/  IMAD.MOV.U32 R3, RZ, RZ, R122 ;  /* 0x000000ffff037224 */ /* 0x000fe200078e007a */
[----:B------:R-:W-:Y:S01]  /*18ca0*/  MOV R23, R11 ;  /* 0x0000000b00177202 */ /* 0x000fe20000000f00 */
[----:B------:R-:W-:Y:S02]  /*18cb0*/  IMAD.MOV.U32 R4, RZ, RZ, R12 ;  /* 0x000000ffff047224 */ /* 0x000fe400078e000c */
[----:B------:R-:W-:-:S07]  /*18cc0*/  IMAD.MOV.U32 R194, RZ, RZ, R10 ;  /* 0x000000ffffc27224 */ /* 0x000fce00078e000a */
.L_x_4380:
[----:B------:R-:W-:Y:S05]  /*18cd0*/  BSYNC B1 ;  /* 0x0000000000017941 */ /* 0x000fea0003800000 */
.L_x_4379:
[----:B------:R-:W0:Y:S01]  /*18ce0*/  LDC R224, c[0x0][0x9e4] ;  /* 0x00027900ffe07b82 */ /* 0x000e220000000800 */
[----:B------:R-:W-:Y:S01]  /*18cf0*/  IADD3 R10, R196, 0x80, -R197 ;  /* 0x00000080c40a7810 */ /* 0x000fe20007ffe8c5 */
[----:B------:R-:W-:Y:S01]  /*18d00*/  ULDC UR4, c[0x0][0x9dc] ;  /* 0x0002770000047ab9 */ /* 0x000fe20000000800 */
[----:B------:R-:W-:-:S03]  /*18d10*/  LOP3.LUT R16, R16, 0xffefffff, RZ, 0xc0, !PT ;  /* 0xffefffff10107812 */ /* 0x000fc600078ec0ff */
[----:B------:R-:W-:-:S04]  /*18d20*/  IMAD R10, R201, 0x80, R10 ;  /* 0x00000080c90a7824 */ /* 0x000fc800078e020a */
[----:B------:R-:W-:Y:S01]  /*18d30*/  VIADD R12, R10, -UR4 ;  /* 0x800000040a0c7c36 */ /* 0x000fe20008000000 */
[----:B0-----:R-:W-:-:S13]  /*18d40*/  ISETP.GE.AND P2, PT, R224, 0x1, PT ;  /* 0x00000001e000780c */ /* 0x001fda0003f46270 */
[----:B------:R-:W-:Y:S01]  /*18d50*/  @P2 LOP3.LUT R16, R16, 0x100000, RZ, 0xfc, !PT ;  /* 0x0010000010102812 */ /* 0x000fe200078efcff */
[----:B------:R-:W-:Y:S06]  /*18d60*/  @!P2 BRA `(.L_x_4401) ;  /* 0x000000000048a947 */ /* 0x000fec0003800000 */
[----:B------:R-:W-:Y:S01]  /*18d70*/  MOV R13, R10 ;  /* 0x0000000a000d7202 */ /* 0x000fe20000000f00 */
[----:B------:R-:W-:Y:S03]  /*18d80*/  BSSY B0, `(.L_x_4402) ;  /* 0x000000e000007945 */ /* 0x000fe60003800000 */
        /* <DEDUP_REMOVED lines=9> */
.L_x_4403:
[----:B------:R-:W-:-:S13]  /*18e20*/  ISETP.NE.AND P2, PT, R224, 0x1, PT ;  /* 0x00000001e000780c */ /* 0x000fda0003f45270 */
[----:B------:R-:W0:Y:S02]  /*18e30*/  @P2 LDC.64 R10, c[0x0][0x9e8] ;  /* 0x00027a00ff0a2b82 */ /* 0x000e240000000a00 */
[----:B0-----:R-:W-:-:S05]  /*18e40*/  @P2 IMAD.HI.U32 R10, R13, R10, RZ ;  /* 0x0000000a0d0a2227 */ /* 0x001fca00078e00ff */
[----:B------:R-:W-:-:S07]  /*18e50*/  @P2 SHF.R.U32.HI R13, RZ, R11, R10 ;  /* 0x0000000bff0d2219 */ /* 0x000fce000001160a */
.L_x_4404:
[----:B------:R-:W-:Y:S05]  /*18e60*/  BSYNC B0 ;  /* 0x0000000000007941 */ /* 0x000fea0003800000 */
.L_x_4402:
[----:B------:R-:W-:-:S05]  /*18e70*/  IMAD R13, R13, R224, RZ ;  /* 0x000000e00d0d7224 */ /* 0x000fca00078e02ff */
[----:B------:R-:W-:-:S07]  /*18e80*/  VIMNMX R12, R12, R13, !PT ;  /* 0x0000000d0c0c7248 */ /* 0x000fce0007fe0100 */
.L_x_4401:
[----:B------:R-:W-:Y:S01]  /*18e90*/  VIADD R12, R12, 0x5f ;  /* 0x0000005f0c0c7836 */ /* 0x000fe20000000000 */
[----:B------:R-:W-:Y:S03]  /*18ea0*/  BSSY B0, `(.L_x_4405) ;  /* 0x0000289000007945 */ /* 0x000fe60003800000 */
[----:B------:R-:W-:-:S05]  /*18eb0*/  IMAD.HI R12, R12, 0x2aaaaaab, RZ ;  /* 0x2aaaaaab0c0c7827 */ /* 0x000fca00078e02ff */
[----:B------:R-:W-:-:S04]  /*18ec0*/  SHF.R.U32.HI R11, RZ, 0x1f, R12 ;  /* 0x0000001fff0b7819 */ /* 0x000fc8000001160c */
[----:B------:R-:W-:-:S04]  /*18ed0*/  LEA.HI.SX32 R12, R12, R11, 0x1c ;  /* 0x0000000b0c0c7211 */ /* 0x000fc800078fe2ff */
[----:B------:R-:W-:-:S04]  /*18ee0*/  VIMNMX R15, R211, R12, !PT ;  /* 0x0000000cd30f7248 */ /* 0x000fc80007fe0100 */
[----:B------:R-:W-:-:S13]  /*18ef0*/  ISETP.GE.AND P2, PT, R8, R15, PT ;  /* 0x0000000f0800720c */ /* 0x000fda0003f46270 */
[----:B------:R-:W-:Y:S05]  /*18f00*/  @!P2 BRA `(.L_x_4406) ;  /* 0x000000280008a947 */ /* 0x000fea0003800000 */
[----:B------:R-:W-:Y:S01]  /*18f10*/  BSSY B1, `(.L_x_4406) ;  /* 0x0000281000017945 */ /* 0x000fe20003800000 */
[----:B------:R-:W-:Y:S01]  /*18f20*/  IMAD.MOV.U32 R11, RZ, RZ, R3 ;  /* 0x000000ffff0b7224 */ /* 0x000fe200078e0003 */
[----:B------:R-:W-:Y:S01]  /*18f30*/  MOV R12, R194 ;  /* 0x000000c2000c7202 */ /* 0x000fe20000000f00 */
[----:B------:R-:W-:Y:S02]  /*18f40*/  IMAD.MOV.U32 R10, RZ, RZ, R4 ;  /* 0x000000ffff0a7224 */ /* 0x000fe400078e0004 */
[----:B------:R-:W-:-:S07]  /*18f50*/  IMAD.MOV.U32 R13, RZ, RZ, R23 ;  /* 0x000000ffff0d7224 */ /* 0x000fce00078e0017 */
.L_x_4417:
        /* <DEDUP_REMOVED lines=8> */
.L_x_4407:
[----:B------:R-:W-:Y:S02]  /*18fe0*/  LEA R3, R23, R17, 0x3 ;  /* 0x0000001117037211 */ /* 0x000fe400078e18ff */
[----:B------:R-:W-:-:S04]  /*18ff0*/  SHF.L.U32 R4, R194, 0x1f, RZ ;  /* 0x0000001fc2047819 */ /* 0x000fc800000006ff */
[----:B------:R0:W1:Y:S01]  /*19000*/  SYNCS.PHASECHK.TRANS64.TRYWAIT P2, [R3+URZ+0x30830], R4 ;  /* 0x03083004030075a7 */ /* 0x000062000804017f */
[----:B------:R-:W-:Y:S05]  /*19010*/  @!P0 BRA `(.L_x_4408) ;  /* 0x0000000000048947 */ /* 0x000fea0003800000 */
[----:B------:R-:W-:Y:S01]  /*19020*/  BPT.TRAP 0x1 ;  /* 0x000000040000795c */ /* 0x000fe20000300000 */
.L_x_4408:
[----:B------:R-:W-:Y:S01]  /*19030*/  BSSY B2, `(.L_x_4409) ;  /* 0x0000006000027945 */ /* 0x000fe20003800000 */
[----:B------:R-:W-:Y:S02]  /*19040*/  IMAD R20, R23, 0x900, R9 ;  /* 0x0000090017147824 */ /* 0x000fe400078e0209 */
[----:B------:R-:W-:Y:S01]  /*19050*/  IMAD.MOV.U32 R21, RZ, RZ, 0x40000040 ;  /* 0x40000040ff157424 */ /* 0x000fe200078e00ff */
[----:B-1----:R-:W-:Y:S06]  /*19060*/  @P2 BRA `(.L_x_4410) ;  /* 0x0000000000082947 */ /* 0x002fec0003800000 */
[----:B------:R-:W1:Y:S02]  /*19070*/  SYNCS.PHASECHK.TRANS64.TRYWAIT P2, [R3+URZ+0x30830], R4 ;  /* 0x03083004030075a7 */ /* 0x000e64000804017f */
[----:B-1----:R-:W-:Y:S05]  /*19080*/  @!P2 BRA `(.L_x_4411) ;  /* 0x0000010c00d4a947 */ /* 0x002fea0003800000 */
.L_x_4410:
[----:B------:R-:W-:Y:S05]  /*19090*/  BSYNC B2 ;  /* 0x0000000000027941 */ /* 0x000fea0003800000 */
.L_x_4409:
[----:B------:R-:W2:Y:S04]  /*190a0*/  LDL.64 R120, [R1+0x30] ;  /* 0x0000300001787983 */ /* 0x000ea80000100a00 */
[----:B------:R3:W-:Y:S04]  /*190b0*/  STL.64 [R1+0x48], R8 ;  /* 0x0000480801007387 */ /* 0x0007e80000100a00 */
[----:B---3--:R-:W3:Y:S04]  /*190c0*/  LDL.64 R8, [R1+0x28] ;  /* 0x0000280001087983 */ /* 0x008ee80000100a00 */
[----:B------:R4:W-:Y:S04]  /*190d0*/  STL [R1+0x44], R6 ;  /* 0x0000440601007387 */ /* 0x0009e80000100800 */
[----:B----4-:R-:W4:Y:S01]  /*190e0*/  LDL.64 R6, [R1+0x20] ;  /* 0x0000200001067983 */ /* 0x010f220000100a00 */
[----:B------:R-:W-:-:S02]  /*190f0*/  R2UR UR6, R20 ;  /* 0x00000000140672ca */ /* 0x000fc400000e0000 */
[----:B------:R-:W-:Y:S01]  /*19100*/  R2UR UR7, R21 ;  /* 0x00000000150772ca */ /* 0x000fe200000e0000 */
[----:B------:R0:W-:Y:S04]  /*19110*/  STL [R1+0x40], R5 ;  /* 0x0000400501007387 */ /* 0x0001e80000100800 */
[----:B01----:R-:W4:Y:S01]  /*19120*/  LDL.64 R4, [R1+0x18] ;  /* 0x0000180001047983 */ /* 0x003f220000100a00 */
        /* <DEDUP_REMOVED lines=11> */
[----:B------:R-:W-:Y:S01]  /*191e0*/  IMAD.MOV.U32 R203, RZ, RZ, 0x40000040 ;  /* 0x40000040ffcb7424 */ /* 0x000fe200078e00ff */
[----:B------:R-:W-:Y:S01]  /*191f0*/  IADD3 R202, R20, 0x4, RZ ;  /* 0x0000000414ca7810 */ /* 0x000fe20007ffe0ff */
        /* <DEDUP_REMOVED lines=18> */
[----:B------:R-:W-:Y:S01]  /*19320*/  IMAD.MOV.U32 R203, RZ, RZ, 0x40000040 ;  /* 0x40000040ffcb7424 */ /* 0x000fe200078e00ff */
[----:B------:R-:W-:Y:S01]  /*19330*/  IADD3 R202, R20, 0x300, RZ ;  /* 0x0000030014ca7810 */ /* 0x000fe20007ffe0ff */
        /* <DEDUP_REMOVED lines=17> */
[----:B------:R-:W-:Y:S01]  /*19450*/  IMAD.MOV.U32 R203, RZ, RZ, 0x40000040 ;  /* 0x40000040ffcb7424 */ /* 0x000fe200078e00ff */
[----:B------:R-:W-:Y:S01]  /*19460*/  IADD3 R202, R20, 0x304, RZ ;  /* 0x0000030414ca7810 */ /* 0x000fe20007ffe0ff */
[----:B------:R0:W5:Y:S01]  /*19470*/  LDL.LU R6, [R1+0x44] ;  /* 0x0000440001067983 */ /* 0x0001620000300800 */
        /* <DEDUP_REMOVED lines=8> */
[----:B------:R0:W5:Y:S01]  /*19500*/  LDL.LU R5, [R1+0x40] ;  /* 0x0000400001057983 */ /* 0x0001620000300800 */
        /* <DEDUP_REMOVED lines=8> */
[----:B------:R-:W-:Y:S01]  /*19590*/  IMAD.MOV.U32 R203, RZ, RZ, 0x40000040 ;  /* 0x40000040ffcb7424 */ /* 0x000fe200078e00ff */
[----:B------:R-:W-:Y:S01]  /*195a0*/  IADD3 R202, R20, 0x600, RZ ;  /* 0x0000060014ca7810 */ /* 0x000fe20007ffe0ff */
        /* <DEDUP_REMOVED lines=136> */
.L_x_4412:
[----:B------:R-:W-:Y:S02]  /*19e30*/  SHF.L.U32 R0, R12, 0x1f, RZ ;  /* 0x0000001f0c007819 */ /* 0x000fe400000006ff */
[----:B------:R-:W-:-:S04]  /*19e40*/  LEA R20, R13, R17, 0x3 ;  /* 0x000000110d147211 */ /* 0x000fc800078e18ff */
[----:B------:R0:W1:Y:S01]  /*19e50*/  SYNCS.PHASECHK.TRANS64.TRYWAIT P2, [R20+URZ+0x30850], R0 ;  /* 0x03085000140075a7 */ /* 0x000062000804017f */
[----:B------:R-:W-:Y:S05]  /*19e60*/  @!P0 BRA `(.L_x_4413) ;  /* 0x0000000000048947 */ /* 0x000fea0003800000 */
[----:B------:R-:W-:Y:S01]  /*19e70*/  BPT.TRAP 0x1 ;  /* 0x000000040000795c */ /* 0x000fe20000300000 */
.L_x_4413:
[----:B------:R-:W-:Y:S04]  /*19e80*/  BSSY B2, `(.L_x_4414) ;  /* 0x0000004000027945 */ /* 0x000fe80003800000 */
[----:B-1----:R-:W-:Y:S05]  /*19e90*/  @P2 BRA `(.L_x_4415) ;  /* 0x0000000000082947 */ /* 0x002fea0003800000 */
[----:B------:R-:W1:Y:S02]  /*19ea0*/  SYNCS.PHASECHK.TRANS64.TRYWAIT P2, [R20+URZ+0x30850], R0 ;  /* 0x03085000140075a7 */ /* 0x000e64000804017f */
[----:B-1----:R-:W-:Y:S05]  /*19eb0*/  @!P2 BRA `(.L_x_4416) ;  /* 0x00000100005ca947 */ /* 0x002fea0003800000 */
.L_x_4415:
[----:B------:R-:W-:Y:S05]  /*19ec0*/  BSYNC B2 ;  /* 0x0000000000027941 */ /* 0x000fea0003800000 */
.L_x_4414:
[----:B01----:R-:W-:Y:S01]  /*19ed0*/  VIADD R0, R17, 0x400 ;  /* 0x0000040011007836 */ /* 0x003fe20000000000 */
[----:B------:R-:W-:Y:S01]  /*19ee0*/  WARPGROUP.ARRIVE ;  /* 0x00000000000079c5 */ /* 0x000fe20000000000 */
[----:B------:R-:W-:Y:S01]  /*19ef0*/  MOV R3, 0x40000040 ;  /* 0x4000004000037802 */ /* 0x000fe20000000f00 */
[----:B------:R-:W-:Y:S01]  /*19f00*/  FMUL.FTZ R21, R120, UR51 ;  /* 0x0000003378157c20 */ /* 0x000fe20008410000 */
[----:B------:R-:W-:Y:S01]  /*19f10*/  FMUL.FTZ R120, R121, UR51 ;  /* 0x0000003379787c20 */ /* 0x000fe20008410000 */
[----:B------:R-:W-:Y:S01]  /*19f20*/  SHF.R.U32.HI R0, RZ, 0x4, R0 ;  /* 0x00000004ff007819 */ /* 0x000fe20000011600 */
[----:B------:R-:W-:Y:S01]  /*19f30*/  FMUL.FTZ R121, R123, UR51 ;  /* 0x000000337b797c20 */ /* 0x000fe20008410000 */
[----:B------:R-:W-:Y:S01]  /*19f40*/  FMUL.FTZ R123, R124, UR51 ;  /* 0x000000337c7b7c20 */ /* 0x000fe20008410000 */
[----:B------:R-:W-:Y:S01]  /*19f50*/  FMUL.FTZ R124, R125, UR51 ;  /* 0x000000337d7c7c20 */ /* 0x000fe20008410000 */
[----:B------:R-:W-:Y:S01]  /*19f60*/  LOP3.LUT R0, R0, 0x3fff, RZ, 0xc0, !PT ;  /* 0x00003fff00007812 */ /* 0x000fe200078ec0ff */
[----:B------:R-:W0:Y:S01]  /*19f70*/  MUFU.TANH R21, R21 ;  /* 0x0000001500157308 */ /* 0x000e220000002400 */
        /* <DEDUP_REMOVED lines=8> */
[----:B------:R-:W1:Y:S01]  /*1a000*/  MUFU.TANH R120, R120 ;  /* 0x0000007800787308 */ /* 0x000e620000002400 */
[----:B------:R-:W-:-:S02]  /*1a010*/  IMAD.MOV.U32 R13, RZ, RZ, 0x40000040 ;  /* 0x40000040ff0d7424 */ /* 0x000fc400078e00ff */
[----:B------:R-:W-:Y:S01]  /*1a020*/  FMUL.FTZ R132, R135, UR51 ;  /* 0x0000003387847c20 */ /* 0x000fe20008410000 */
[C---:B------:R-:W-:Y:S01]  /*1a030*/  VIADD R2, R12.reuse, 0x80 ;  /* 0x000000800c027836 */ /* 0x040fe20000000000 */
[----:B------:R-:W-:Y:S01]  /*1a040*/  R2UR UR6, R12 ;  /* 0x000000000c0672ca */ /* 0x000fe200000e0000 */
[----:B------:R-:W-:Y:S01]  /*1a050*/  FMUL.FTZ R135, R136, UR51 ;  /* 0x0000003388877c20 */ /* 0x000fe20008410000 */
[----:B------:R-:W-:Y:S01]  /*1a060*/  R2UR UR7, R13 ;  /* 0x000000000d0772ca */ /* 0x000fe200000e0000 */
        /* <DEDUP_REMOVED lines=12> */
[----:B------:R-:W-:Y:S01]  /*1a130*/  HGMMA.64x192x16.F32 R24, R188, gdesc[UR4].tnspB, R24, gsb0 ;  /* 0x42e00004bc187df0 */ /* 0x000fe20008000818 */
[----:B------:R-:W-:Y:S01]  /*1a140*/  R2UR UR6, R2 ;  /* 0x00000000020672ca */ /* 0x000fe200000e0000 */
[----:B------:R-:W-:Y:S01]  /*1a150*/  VIADD R2, R12, 0x100 ;  /* 0x000001000c027836 */ /* 0x000fe20000000000 */
[----:B------:R-:W-:Y:S01]  /*1a160*/  R2UR UR7, R3 ;  /* 0x00000000030772ca */ /* 0x000fe200000e0000 */
[----:B------:R-:W-:Y:S01]  /*1a170*/  IMAD.MOV.U32 R3, RZ, RZ, 0x40000040 ;  /* 0x40000040ff037424 */ /* 0x000fe200078e00ff */
[----:B------:R-:W4:Y:S01]  /*1a180*/  MUFU.TANH R127, R127 ;  /* 0x0000007f007f7308 */ /* 0x000f220000002400 */
        /* <DEDUP_REMOVED lines=22> */
[----:B------:R-:W-:Y:S01]  /*1a2f0*/  IMAD.U32 R7, RZ, RZ, UR42 ;  /* 0x0000002aff077e24 */ /* 0x000fe2000f8e00ff */
[----:B------:R-:W4:Y:S01]  /*1a300*/  MUFU.TANH R133, R133 ;  /* 0x0000008500857308 */ /* 0x000f220000002400 */
[----:B------:R-:W-:Y:S01]  /*1a310*/  FMUL.FTZ R164, R166, UR51 ;  /* 0x00000033a6a47c20 */ /* 0x000fe20008410000 */
[----:B------:R-:W-:Y:S01]  /*1a320*/  FMUL.FTZ R159, R159, UR51 ;  /* 0x000000339f9f7c20 */ /* 0x000fe20008410000 */
[----:B------:R-:W-:Y:S01]  /*1a330*/  FMUL.FTZ R162, R162, UR51 ;  /* 0x00000033a2a27c20 */ /* 0x000fe20008410000 */
[----:B------:R-:W-:Y:S01]  /*1a340*/  FMUL.FTZ R163, R163, UR51 ;  /* 0x00000033a3a37c20 */ /* 0x000fe20008410000 */
[----:B------:R-:W-:Y:S01]  /*1a350*/  FMUL.FTZ R165, R167, UR51 ;  /* 0x00000033a7a57c20 */ /* 0x000fe20008410000 */
[C---:B-----5:R-:W-:Y:S01]  /*1a360*/  ISETP.GT.AND P2, PT, R8.reuse, R15, PT ;  /* 0x0000000f0800720c */ /* 0x060fe20003f44270 */
[----:B------:R-:W-:Y:S01]  /*1a370*/  VIADD R8, R8, 0xffffffff ;  /* 0xffffffff08087836 */ /* 0x000fe20000000000 */
[----:B------:R-:W4:Y:S08]  /*1a380*/  MUFU.TANH R135, R135 ;  /* 0x0000008700877308 */ /* 0x000f300000002400 */
        /* <DEDUP_REMOVED lines=20> */
[----:B------:R-:W4:Y:S01]  /*1a4d0*/  MUFU.TANH R129, R129 ;  /* 0x0000008100817308 */ /* 0x000f220000002400 */
[----:B------:R-:W-:-:S02]  /*1a4e0*/  WARPGROUP.DEPBAR.LE gsb0, 0x0 ;  /* 0x00008000000079c5 */ /* 0x000fc40000010000 */
[----:B------:R-:W-:-:S05]  /*1a4f0*/  WARPGROUP.ARRIVE ;  /* 0x00000000000079c5 */ /* 0x000fca0000000000 */
[----:B------:R-:W4:Y:S01]  /*1a500*/  MUFU.TANH R130, R130 ;  /* 0x0000008200827308 */ /* 0x000f220000002400 */
[----:B------:R-:W-:Y:S01]  /*1a510*/  HGMMA.64x192x16.F32 R24, R184, gdesc[UR4].tnspB, R24, gsb0 ;  /* 0x42e00004b8187df0 */ /* 0x000fe20008000818 */
[----:B------:R-:W-:Y:S01]  /*1a520*/  R2UR UR6, R2 ;  /* 0x00000000020672ca */ /* 0x000fe200000e0000 */
[----:B------:R-:W-:Y:S01]  /*1a530*/  VIADD R2, R12, 0x180 ;  /* 0x000001800c027836 */ /* 0x000fe20000000000 */
[----:B------:R-:W-:Y:S02]  /*1a540*/  R2UR UR7, R3 ;  /* 0x00000000030772ca */ /* 0x000fe400000e0000 */
[----:B0-----:R-:W-:Y:S02]  /*1a550*/  FMNMX.FTZ R3, R21, R10, !PT ;  /* 0x0000000a15037209 */ /* 0x001fe40007810000 */
[----:B------:R-:W0:Y:S02]  /*1a560*/  MUFU.TANH R132, R132 ;  /* 0x0000008400847308 */ /* 0x000e240000002400 */
[----:B-1----:R-:W-:-:S04]  /*1a570*/  FMNMX.FTZ R0, R120, R3, !PT ;  /* 0x0000000378007209 */ /* 0x002fc80007810000 */
[----:B--2---:R-:W-:Y:S02]  /*1a580*/  FMNMX.FTZ R3, R123, R0, !PT ;  /* 0x000000007b037209 */ /* 0x004fe40007810000 */
[----:B------:R-:W1:Y:S02]  /*1a590*/  MUFU.TANH R134, R134 ;  /* 0x0000008600867308 */ /* 0x000e640000002400 */
[----:B---3--:R-:W-:-:S04]  /*1a5a0*/  FMNMX.FTZ R0, R124, R3, !PT ;  /* 0x000000037c007209 */ /* 0x008fc80007810000 */
[----:B----4-:R-:W-:Y:S02]  /*1a5b0*/  FMNMX.FTZ R3, R127, R0, !PT ;  /* 0x000000007f037209 */ /* 0x010fe40007810000 */
[----:B------:R-:W2:Y:S02]  /*1a5c0*/  MUFU.TANH R137, R137 ;  /* 0x0000008900897308 */ /* 0x000ea40000002400 */
[----:B------:R-:W-:-:S04]  /*1a5d0*/  FMNMX.FTZ R0, R128, R3, !PT ;  /* 0x0000000380007209 */ /* 0x000fc80007810000 */
[----:B------:R-:W-:Y:S02]  /*1a5e0*/  FMNMX.FTZ R0, R131, R0, !PT ;  /* 0x0000000083007209 */ /* 0x000fe40007810000 */
[----:B------:R-:W3:Y:S02]  /*1a5f0*/  MUFU.TANH R138, R138 ;  /* 0x0000008a008a7308 */ /* 0x000ee40000002400 */
[----:B------:R-:W-:-:S04]  /*1a600*/  FMNMX.FTZ R0, R133, R0, !PT ;  /* 0x0000000085007209 */ /* 0x000fc80007810000 */
[----:B------:R-:W-:Y:S02]  /*1a610*/  FMNMX.FTZ R3, R135, R0, !PT ;  /* 0x0000000087037209 */ /* 0x000fe40007810000 */
[----:B------:R-:W4:Y:S02]  /*1a620*/  MUFU.TANH R143, R143 ;  /* 0x0000008f008f7308 */ /* 0x000f240000002400 */
[----:B------:R-:W-:-:S04]  /*1a630*/  FMNMX.FTZ R0, R136, R3, !PT ;  /* 0x0000000388007209 */ /* 0x000fc80007810000 */
[----:B------:R-:W-:Y:S02]  /*1a640*/  FMNMX.FTZ R3, R139, R0, !PT ;  /* 0x000000008b037209 */ /* 0x000fe40007810000 */
[----:B------:R-:W-:Y:S02]  /*1a650*/  MUFU.TANH R146, R146 ;  /* 0x0000009200927308 */ /* 0x000fe40000002400 */
        /* <DEDUP_REMOVED lines=17> */
[----:B------:R-:W-:Y:S01]  /*1a770*/  MOV R3, 0x40000040 ;  /* 0x4000004000037802 */ /* 0x000fe20000000f00 */
[----:B------:R-:W-:Y:S01]  /*1a780*/  MUFU.TANH R158, R158 ;  /* 0x0000009e009e7308 */ /* 0x000fe20000002400 */
[----:B------:R-:W-:-:S05]  /*1a790*/  FMNMX.FTZ R0, R161, R0, !PT ;  /* 0x00000000a1007209 */ /* 0x000fca0007810000 */
[----:B------:R-:W0:Y:S02]  /*1a7a0*/  SHFL.BFLY PT, R4, R0, 0x2, 0x1f ;  /* 0x0c401f0000047f89 */ /* 0x000e2400000e0000 */
[----:B------:R-:W-:Y:S08]  /*1a7b0*/  MUFU.TANH R159, R159 ;  /* 0x0000009f009f7308 */ /* 0x000ff00000002400 */
[----:B------:R-:W-:Y:S08]  /*1a7c0*/  MUFU.TANH R162, R162 ;  /* 0x000000a200a27308 */ /* 0x000ff00000002400 */
[----:B------:R-:W-:Y:S01]  /*1a7d0*/  MUFU.TANH R163, R163 ;  /* 0x000000a300a37308 */ /* 0x000fe20000002400 */
[----:B0-----:R-:W-:-:S07]  /*1a7e0*/  FMNMX.FTZ R4, R0, R4, !PT ;  /* 0x0000000400047209 */ /* 0x001fce0007810000 */
[----:B------:R-:W-:Y:S08]  /*1a7f0*/  MUFU.TANH R164, R164 ;  /* 0x000000a400a47308 */ /* 0x000ff00000002400 */
[----:B------:R-:W-:Y:S01]  /*1a800*/  MUFU.TANH R165, R165 ;  /* 0x000000a500a57308 */ /* 0x000fe20000002400 */
[----:B------:R-:W-:Y:S02]  /*1a810*/  WARPGROUP.DEPBAR.LE gsb0, 0x0 ;  /* 0x00008000000079c5 */ /* 0x000fe40000010000 */
[----:B------:R-:W-:-:S06]  /*1a820*/  WARPGROUP.ARRIVE ;  /* 0x00000000000079c5 */ /* 0x000fcc0000000000 */
[----:B------:R-:W-:Y:S01]  /*1a830*/  HGMMA.64x192x16.F32 R24, R180, gdesc[UR4].tnspB, R24, gsb0 ;  /* 0x42e00004b4187df0 */ /* 0x000fe20008000818 */
[----:B------:R-:W-:Y:S02]  /*1a840*/  R2UR UR6, R2 ;  /* 0x00000000020672ca */ /* 0x000fe400000e0000 */
[----:B------:R-:W-:Y:S02]  /*1a850*/  R2UR UR7, R3 ;  /* 0x00000000030772ca */ /* 0x000fe400000e0000 */
[----:B------:R-:W0:Y:S01]  /*1a860*/  SHFL.BFLY PT, R3, R4, 0x1, 0x1f ;  /* 0x0c201f0004037f89 */ /* 0x000e2200000e0000 */
[----:B------:R-:W-:Y:S02]  /*1a870*/  FMNMX.FTZ R2, R13, R11, !PT ;  /* 0x0000000b0d027209 */ /* 0x000fe40007810000 */
[----:B0-----:R-:W-:Y:S02]  /*1a880*/  FMNMX.FTZ R4, R4, R3, !PT ;  /* 0x0000000304047209 */ /* 0x001fe40007810000 */
[----:B------:R-:W-:-:S03]  /*1a890*/  FMNMX.FTZ R3, R121, R2, !PT ;  /* 0x0000000279037209 */ /* 0x000fc60007810000 */
[----:B------:R-:W-:Y:S01]  /*1a8a0*/  FMUL.FTZ R166, R4, R7 ;  /* 0x0000000704a67220 */ /* 0x000fe20000410000 */
[----:B------:R-:W-:Y:S01]  /*1a8b0*/  FMNMX.FTZ R2, R122, R3, !PT ;  /* 0x000000037a027209 */ /* 0x000fe20007810000 */
[----:B------:R-:W-:Y:S02]  /*1a8c0*/  FADD.FTZ R0, -R4, R10 ;  /* 0x0000000a04007221 */ /* 0x000fe40000010100 */
[-CC-:B------:R-:W-:Y:S01]  /*1a8d0*/  FFMA.FTZ R190, R123, R7.reuse, -R166.reuse ;  /* 0x000000077bbe7223 */ /* 0x180fe200000108a6 */
[----:B------:R-:W-:Y:S01]  /*1a8e0*/  FMNMX.FTZ R3, R125, R2, !PT ;  /* 0x000000027d037209 */ /* 0x000fe20007810000 */
[-CC-:B------:R-:W-:Y:S01]  /*1a8f0*/  FFMA.FTZ R123, R124, R7.reuse, -R166.reuse ;  /* 0x000000077c7b7223 */ /* 0x180fe200000108a6 */
[-CC-:B------:R-:W-:Y:S01]  /*1a900*/  FFMA.FTZ R184, R127, R7.reuse, -R166.reuse ;  /* 0x000000077fb87223 */ /* 0x180fe200000108a6 */
[----:B------:R-:W-:Y:S01]  /*1a910*/  FMUL.FTZ R0, R0, R7 ;  /* 0x0000000700007220 */ /* 0x000fe20000410000 */
[----:B------:R-:W-:Y:S01]  /*1a920*/  FMNMX.FTZ R2, R126, R3, !PT ;  /* 0x000000037e027209 */ /* 0x000fe20007810000 */
[-CC-:B------:R-:W-:Y:S01]  /*1a930*/  FFMA.FTZ R188, R21, R7.reuse, -R166.reuse ;  /* 0x0000000715bc7223 */ /* 0x180fe200000108a6 */
[-CC-:B------:R-:W-:Y:S01]  /*1a940*/  FFMA.FTZ R21, R120, R7.reuse, -R166.reuse ;  /* 0x0000000778157223 */ /* 0x180fe200000108a6 */
[-CC-:B------:R-:W-:Y:S01]  /*1a950*/  FFMA.FTZ R120, R128, R7.reuse, -R166.reuse ;  /* 0x0000000780787223 */ /* 0x180fe200000108a6 */
        /* <DEDUP_REMOVED lines=10> */
[----:B------:R-:W0:Y:S01]  /*1aa00*/  MUFU.EX2 R188, R188 ;  /* 0x000000bc00bc7308 */ /* 0x000e220000000800 */
[--C-:B------:R-:W-:Y:S01]  /*1aa10*/  FFMA.FTZ R160, R160, R7, -R166.reuse ;  /* 0x00000007a0a07223 */ /* 0x100fe200000108a6 */
[----:B-1----:R-:W-:Y:S01]  /*1aa20*/  FMNMX.FTZ R2, R134, R3, !PT ;  /* 0x0000000386027209 */ /* 0x002fe20007810000 */
[----:B------:R-:W-:-:S03]  /*1aa30*/  FFMA.FTZ R161, R161, R7, -R166 ;  /* 0x00000007a1a17223 */ /* 0x000fc600000108a6 */
[----:B--2---:R-:W-:Y:S02]  /*1aa40*/  FMNMX.FTZ R3, R137, R2, !PT ;  /* 0x0000000289037209 */ /* 0x004fe40007810000 */
[----:B------:R-:W1:Y:S02]  /*1aa50*/  MUFU.EX2 R21, R21 ;  /* 0x0000001500157308 */ /* 0x000e640000000800 */
[----:B---3--:R-:W-:-:S04]  /*1aa60*/  FMNMX.FTZ R2, R138, R3, !PT ;  /* 0x000000038a027209 */ /* 0x008fc80007810000 */
[----:B----4-:R-:W-:Y:S02]  /*1aa70*/  FMNMX.FTZ R3, R143, R2, !PT ;  /* 0x000000028f037209 */ /* 0x010fe40007810000 */
[----:B------:R-:W-:Y:S01]  /*1aa80*/  MUFU.EX2 R190, R190 ;  /* 0x000000be00be7308 */ /* 0x000fe20000000800 */
[----:B0-----:R-:W-:Y:S01]  /*1aa90*/  FFMA.FTZ R6, R0, R6, R188 ;  /* 0x0000000600067223 */ /* 0x001fe200000100bc */
[----:B------:R-:W-:-:S04]  /*1aaa0*/  FMNMX.FTZ R2, R146, R3, !PT ;  /* 0x0000000392027209 */ /* 0x000fc80007810000 */
[----:B------:R-:W-:Y:S02]  /*1aab0*/  FMNMX.FTZ R3, R147, R2, !PT ;  /* 0x0000000293037209 */ /* 0x000fe40007810000 */
[----:B------:R-:W-:Y:S01]  /*1aac0*/  MUFU.EX2 R123, R123 ;  /* 0x0000007b007b7308 */ /* 0x000fe20000000800 */
[----:B-1----:R-:W-:Y:S02]  /*1aad0*/  F2FP.F16.F32.PACK_AB R188, R21, R188 ;  /* 0x000000bc15bc723e */ /* 0x002fe400000000ff */
[----:B------:R-:W-:-:S04]  /*1aae0*/  FMNMX.FTZ R2, R150, R3, !PT ;  /* 0x0000000396027209 */ /* 0x000fc80007810000 */
[----:B------:R-:W-:Y:S01]  /*1aaf0*/  FMNMX.FTZ R3, R151, R2, !PT ;  /* 0x0000000297037209 */ /* 0x000fe20007810000 */
[----:B------:R-:W-:Y:S03]  /*1ab00*/  MUFU.EX2 R184, R184 ;  /* 0x000000b800b87308 */ /* 0x000fe60000000800 */
[----:B------:R-:W-:-:S04]  /*1ab10*/  FMNMX.FTZ R2, R154, R3, !PT ;  /* 0x000000039a027209 */ /* 0x000fc80007810000 */
[----:B------:R-:W-:Y:S01]  /*1ab20*/  FMNMX.FTZ R3, R155, R2, !PT ;  /* 0x000000029b037209 */ /* 0x000fe20007810000 */
[C---:B------:R-:W-:Y:S01]  /*1ab30*/  VIADD R2, R12.reuse, 0x200 ;  /* 0x000002000c027836 */ /* 0x040fe20000000000 */
[----:B------:R-:W-:Y:S01]  /*1ab40*/  IADD3 R12, R12, 0x280, RZ ;  /* 0x000002800c0c7810 */ /* 0x000fe20007ffe0ff */
[----:B------:R-:W-:Y:S01]  /*1ab50*/  MUFU.EX2 R120, R120 ;  /* 0x0000007800787308 */ /* 0x000fe20000000800 */
[----:B------:R-:W-:Y:S01]  /*1ab60*/  FMNMX.FTZ R124, R158, R3, !PT ;  /* 0x000000039e7c7209 */ /* 0x000fe20007810000 */
[----:B------:R-:W-:-:S03]  /*1ab70*/  IMAD.MOV.U32 R3, RZ, RZ, 0x40000040 ;  /* 0x40000040ff037424 */ /* 0x000fc600078e00ff */
[----:B------:R-:W-:-:S03]  /*1ab80*/  FMNMX.FTZ R127, R159, R124, !PT ;  /* 0x0000007c9f7f7209 */ /* 0x000fc60007810000 */
[----:B------:R-:W-:Y:S08]  /*1ab90*/  MUFU.EX2 R186, R186 ;  /* 0x000000ba00ba7308 */ /* 0x000ff00000000800 */
[----:B------:R-:W-:Y:S08]  /*1aba0*/  MUFU.EX2 R10, R10 ;  /* 0x0000000a000a7308 */ /* 0x000ff00000000800 */
[----:B------:R0:W-:Y:S08]  /*1abb0*/  MUFU.EX2 R124, R136 ;  /* 0x00000088007c7308 */ /* 0x0001f00000000800 */
[----:B------:R-:W-:Y:S01]  /*1abc0*/  MUFU.EX2 R128, R128 ;  /* 0x0000008000807308 */ /* 0x000fe20000000800 */
[----:B0-----:R-:W-:-:S07]  /*1abd0*/  FFMA.FTZ R136, R157, R7, -R166 ;  /* 0x000000079d887223 */ /* 0x001fce00000108a6 */
        /* <DEDUP_REMOVED lines=8> */
[--C-:B------:R-:W-:Y:S02]  /*1ac60*/  FFMA.FTZ R135, R153, R7, -R166.reuse ;  /* 0x0000000799877223 */ /* 0x100fe400000108a6 */
[----:B------:R-:W-:Y:S01]  /*1ac70*/  HGMMA.64x192x16.F32 R24, R176, gdesc[UR4].tnspB, R24, gsb0 ;  /* 0x42e00004b0187df0 */ /* 0x000fe20008000818 */
[----:B------:R-:W-:Y:S01]  /*1ac80*/  R2UR UR6, R2 ;  /* 0x00000000020672ca */ /* 0x000fe200000e0000 */
[----:B------:R-:W-:Y:S01]  /*1ac90*/  MUFU.EX2 R182, R182 ;  /* 0x000000b600b67308 */ /* 0x000fe20000000800 */
[----:B------:R-:W-:Y:S02]  /*1aca0*/  R2UR UR7, R3 ;  /* 0x00000000030772ca */ /* 0x000fe400000e0000 */
[----:B------:R-:W-:Y:S01]  /*1acb0*/  FMNMX.FTZ R2, R162, R127, !PT ;  /* 0x0000007fa2027209 */ /* 0x000fe20007810000 */
[----:B------:R-:W-:-:S03]  /*1acc0*/  FFMA.FTZ R127, R156, R7, -R166 ;  /* 0x000000079c7f7223 */ /* 0x000fc600000108a6 */
[----:B------:R-:W-:Y:S01]  /*1acd0*/  FMNMX.FTZ R3, R163, R2, !PT ;  /* 0x00000002a3037209 */ /* 0x000fe20007810000 */
[----:B------:R-:W-:Y:S03]  /*1ace0*/  MUFU.EX2 R180, R180 ;  /* 0x000000b400b47308 */ /* 0x000fe60000000800 */
[----:B------:R-:W-:-:S04]  /*1acf0*/  FMNMX.FTZ R2, R164, R3, !PT ;  /* 0x00000003a4027209 */ /* 0x000fc80007810000 */
[----:B------:R-:W-:Y:S01]  /*1ad00*/  FMNMX.FTZ R2, R165, R2, !PT ;  /* 0x00000002a5027209 */ /* 0x000fe20007810000 */
[----:B------:R-:W-:Y:S04]  /*1ad10*/  MUFU.EX2 R139, R139 ;  /* 0x0000008b008b7308 */ /* 0x000fe80000000800 */
[----:B------:R-:W0:Y:S04]  /*1ad20*/  SHFL.BFLY PT, R3, R2, 0x2, 0x1f ;  /* 0x0c401f0002037f89 */ /* 0x000e2800000e0000 */
[----:B------:R-:W-:Y:S08]  /*1ad30*/  MUFU.EX2 R135, R135 ;  /* 0x0000008700877308 */ /* 0x000ff00000000800 */
[----:B------:R-:W-:Y:S01]  /*1ad40*/  MUFU.EX2 R127, R127 ;  /* 0x0000007f007f7308 */ /* 0x000fe20000000800 */
[----:B0-----:R-:W-:-:S05]  /*1ad50*/  FMNMX.FTZ R140, R2, R3, !PT ;  /* 0x00000003028c7209 */ /* 0x001fca0007810000 */
[----:B------:R-:W0:Y:S02]  /*1ad60*/  SHFL.BFLY PT, R3, R140, 0x1, 0x1f ;  /* 0x0c201f008c037f89 */ /* 0x000e2400000e0000 */
[----:B0-----:R-:W-:Y:S02]  /*1ad70*/  FMNMX.FTZ R3, R140, R3, !PT ;  /* 0x000000038c037209 */ /* 0x001fe40007810000 */
[----:B------:R-:W-:Y:S03]  /*1ad80*/  MUFU.EX2 R140, R160 ;  /* 0x000000a0008c7308 */ /* 0x000fe60000000800 */
[----:B------:R-:W-:-:S04]  /*1ad90*/  FADD.FTZ R2, -R3, R11 ;  /* 0x0000000b03027221 */ /* 0x000fc80000010100 */
[----:B------:R-:W-:Y:S01]  /*1ada0*/  FMUL.FTZ R2, R2, R7 ;  /* 0x0000000702027220 */ /* 0x000fe20000410000 */
[----:B------:R-:W-:Y:S08]  /*1adb0*/  MUFU.EX2 R11, R161 ;  /* 0x000000a1000b7308 */ /* 0x000ff00000000800 */
[----:B------:R-:W-:Y:S01]  /*1adc0*/  MUFU.EX2 R2, R2 ;  /* 0x0000000200027308 */ /* 0x000fe20000000800 */
[----:B------:R-:W-:-:S02]  /*1add0*/  WARPGROUP.DEPBAR.LE gsb0, 0x0 ;  /* 0x00008000000079c5 */ /* 0x000fc40000010000 */
[----:B------:R-:W-:Y:S01]  /*1ade0*/  WARPGROUP.ARRIVE ;  /* 0x00000000000079c5 */ /* 0x000fe20000000000 */
[-CC-:B------:R-:W-:Y:S01]  /*1adf0*/  FFMA.FTZ R178, R144, R7.reuse, -R166.reuse ;  /* 0x0000000790b27223 */ /* 0x180fe200000108a6 */
[-C--:B------:R-:W-:Y:S01]  /*1ae00*/  FMUL.FTZ R144, R3, R7.reuse ;  /* 0x0000000703907220 */ /* 0x080fe20000410000 */
[----:B------:R-:W-:-:S03]  /*1ae10*/  FFMA.FTZ R176, R141, R7, -R166 ;  /* 0x000000078db07223 */ /* 0x000fc600000108a6 */
[----:B------:R-:W-:Y:S01]  /*1ae20*/  HGMMA.64x192x16.F32 R24, R172, gdesc[UR4].tnspB, R24, gsb0 ;  /* 0x42e00004ac187df0 */ /* 0x000fe20008000818 */
[-CC-:B------:R-:W-:Y:S01]  /*1ae30*/  FFMA.FTZ R189, R13, R7.reuse, -R144.reuse ;  /* 0x000000070dbd7223 */ /* 0x180fe20000010890 */
[----:B------:R-:W-:Y:S01]  /*1ae40*/  IMAD.MOV.U32 R13, RZ, RZ, 0x40000040 ;  /* 0x40000040ff0d7424 */ /* 0x000fe200078e00ff */
[----:B------:R-:W-:Y:S01]  /*1ae50*/  R2UR UR6, R12 ;  /* 0x000000000c0672ca */ /* 0x000fe200000e0000 */
[-CC-:B------:R-:W-:Y:S01]  /*1ae60*/  FFMA.FTZ R142, R121, R7.reuse, -R144.reuse ;  /* 0x00000007798e7223 */ /* 0x180fe20000010890 */
[-CC-:B------:R-:W-:Y:S01]  /*1ae70*/  FFMA.FTZ R191, R122, R7.reuse, -R144.reuse ;  /* 0x000000077abf7223 */ /* 0x180fe20000010890 */
[-CC-:B------:R-:W-:Y:S01]  /*1ae80*/  FFMA.FTZ R185, R126, R7.reuse, -R144.reuse ;  /* 0x000000077eb97223 */ /* 0x180fe20000010890 */
[----:B------:R-:W-:Y:S01]  /*1ae90*/  R2UR UR7, R13 ;  /* 0x000000000d0772ca */ /* 0x000fe200000e0000 */
[----:B------:R-:W0:Y:S01]  /*1aea0*/  MUFU.EX2 R189, R189 ;  /* 0x000000bd00bd7308 */ /* 0x000e220000000800 */
[----:B------:R-:W-:Y:S02]  /*1aeb0*/  @!P1 IMAD R13, R14, 0x8, R17 ;  /* 0x000000080e0d9824 */ /* 0x000fe400078e0211 */
[-CC-:B------:R-:W-:Y:S01]  /*1aec0*/  FFMA.FTZ R122, R129, R7.reuse, -R144.reuse ;  /* 0x00000007817a7223 */ /* 0x180fe20000010890 */
[-CC-:B------:R-:W-:Y:S01]  /*1aed0*/  FFMA.FTZ R187, R130, R7.reuse, -R144.reuse ;  /* 0x0000000782bb7223 */ /* 0x180fe20000010890 */
[----:B------:R-:W-:Y:S01]  /*1aee0*/  FFMA.FTZ R126, R132, R7, -R144 ;  /* 0x00000007847e7223 */ /* 0x000fe20000010890 */
[----:B------:R-:W-:-:S02]  /*1aef0*/  @!P1 VIADD R13, R13, 0x30840 ;  /* 0x000308400d0d9836 */ /* 0x000fc40000000000 */
[-CC-:B------:R-:W-:Y:S01]  /*1af00*/  FFMA.FTZ R181, R134, R7.reuse, -R144.reuse ;  /* 0x0000000786b57223 */ /* 0x180fe20000010890 */
[-CC-:B------:R-:W-:Y:S01]  /*1af10*/  FFMA.FTZ R12, R137, R7.reuse, -R144.reuse ;  /* 0x00000007890c7223 */ /* 0x180fe20000010890 */
[----:B------:R-:W1:Y:S01]  /*1af20*/  MUFU.EX2 R142, R142 ;  /* 0x0000008e008e7308 */ /* 0x000e620000000800 */
[-CC-:B------:R-:W-:Y:S01]  /*1af30*/  FFMA.FTZ R183, R138, R7.reuse, -R144.reuse ;  /* 0x000000078ab77223 */ /* 0x180fe20000010890 */
[----:B------:R-:W-:Y:S01]  /*1af40*/  @!P1 PRMT R13, RZ, 0x654, R13 ;  /* 0x00000654ff0d9816 */ /* 0x000fe2000000000d */
[-CC-:B------:R-:W-:Y:S01]  /*1af50*/  FFMA.FTZ R130, R143, R7.reuse, -R144.reuse ;  /* 0x000000078f827223 */ /* 0x180fe20000010890 */
[-CC-:B------:R-:W-:Y:S01]  /*1af60*/  FFMA.FTZ R177, R146, R7.reuse, -R144.reuse ;  /* 0x0000000792b17223 */ /* 0x180fe20000010890 */
[-CC-:B------:R-:W-:Y:S01]  /*1af70*/  FFMA.FTZ R14, R147, R7.reuse, -R144.reuse ;  /* 0x00000007930e7223 */ /* 0x180fe20000010890 */
[-CC-:B------:R-:W-:Y:S01]  /*1af80*/  FFMA.FTZ R179, R150, R7.reuse, -R144.reuse ;  /* 0x0000000796b37223 */ /* 0x180fe20000010890 */
[--C-:B------:R-:W-:Y:S01]  /*1af90*/  FFMA.FTZ R159, R159, R7, -R144.reuse ;  /* 0x000000079f9f7223 */ /* 0x100fe20000010890 */
[----:B------:R-:W-:Y:S01]  /*1afa0*/  MUFU.EX2 R191, R191 ;  /* 0x000000bf00bf7308 */ /* 0x000fe20000000800 */
[----:B0-----:R-:W-:Y:S01]  /*1afb0*/  FFMA.FTZ R5, R2, R5, R189 ;  /* 0x0000000502057223 */ /* 0x001fe200000100bd */
[-CC-:B------:R-:W-:Y:S01]  /*1afc0*/  FFMA.FTZ R162, R162, R7.reuse, -R144.reuse ;  /* 0x00000007a2a27223 */ /* 0x180fe20000010890 */
[-CC-:B------:R-:W-:Y:S01]  /*1afd0*/  FFMA.FTZ R163, R163, R7.reuse, -R144.reuse ;  /* 0x00000007a3a37223 */ /* 0x180fe20000010890 */
[----:B------:R-:W-:-:S04]  /*1afe0*/  FFMA.FTZ R164, R164, R7, -R144 ;  /* 0x00000007a4a47223 */ /* 0x000fc80000010890 */
        /* <DEDUP_REMOVED lines=18> */
[----:B------:R-:W-:Y:S01]  /*1b110*/  WARPGROUP.ARRIVE ;  /* 0x00000000000079c5 */ /* 0x000fe20000000000 */
[-C--:B------:R-:W-:Y:S01]  /*1b120*/  FFMA.FTZ R172, R148, R7.reuse, -R166 ;  /* 0x0000000794ac7223 */ /* 0x080fe200000108a6 */
[-CC-:B------:R-:W-:Y:S01]  /*1b130*/  FFMA.FTZ R148, R125, R7.reuse, -R144.reuse ;  /* 0x000000077d947223 */ /* 0x180fe20000010890 */
[-C--:B------:R-:W-:Y:S01]  /*1b140*/  FFMA.FTZ R173, R154, R7.reuse, -R144 ;  /* 0x000000079aad7223 */ /* 0x080fe20000010890 */
[-C--:B------:R-:W-:Y:S01]  /*1b150*/  FFMA.FTZ R174, R152, R7.reuse, -R166 ;  /* 0x0000000798ae7223 */ /* 0x080fe200000108a6 */
[----:B------:R-:W-:Y:S01]  /*1b160*/  FFMA.FTZ R175, R158, R7, -R144 ;  /* 0x000000079eaf7223 */ /* 0x000fe20000010890 */
[----:B------:R-:W-:Y:S01]  /*1b170*/  HGMMA.64x192x16.F32 R24, R168, gdesc[UR4].tnspB, R24, gsb0 ;  /* 0x42e00004a8187df0 */ /* 0x000fe20008000818 */
[----:B------:R-:W-:Y:S08]  /*1b180*/  MUFU.EX2 R172, R172 ;  /* 0x000000ac00ac7308 */ /* 0x000ff00000000800 */
[----:B------:R-:W1:Y:S08]  /*1b190*/  MUFU.EX2 R148, R148 ;  /* 0x0000009400947308 */ /* 0x000e700000000800 */
[----:B------:R-:W-:Y:S08]  /*1b1a0*/  MUFU.EX2 R173, R173 ;  /* 0x000000ad00ad7308 */ /* 0x000ff00000000800 */
[----:B------:R-:W-:Y:S08]  /*1b1b0*/  MUFU.EX2 R174, R174 ;  /* 0x000000ae00ae7308 */ /* 0x000ff00000000800 */
[----:B------:R-:W-:Y:S01]  /*1b1c0*/  MUFU.EX2 R175, R175 ;  /* 0x000000af00af7308 */ /* 0x000fe20000000800 */
[----:B------:R-:W-:-:S02]  /*1b1d0*/  WARPGROUP.DEPBAR.LE gsb0, 0x0 ;  /* 0x00008000000079c5 */ /* 0x000fc40000010000 */
[----:B------:R2:W-:Y:S01]  /*1b1e0*/  @!P1 SYNCS.ARRIVE.TRANS64.RED.A1T0 RZ, [R13+URZ], RZ ;  /* 0x000000ff0dff99a7 */ /* 0x0005e2000810043f */
[----:B------:R-:W-:Y:S02]  /*1b1f0*/  F2FP.F16.F32.PACK_AB R170, R11, R140 ;  /* 0x0000008c0baa723e */ /* 0x000fe400000000ff */
[----:B------:R-:W-:Y:S02]  /*1b200*/  F2FP.F16.F32.PACK_AB R168, R136, R127 ;  /* 0x0000007f88a8723e */ /* 0x000fe400000000ff */
[----:B0-----:R-:W-:Y:S01]  /*1b210*/  F2FP.F16.F32.PACK_AB R169, R163, R162 ;  /* 0x000000a2a3a9723e */ /* 0x001fe200000000ff */
[----:B--2---:R-:W-:Y:S01]  /*1b220*/  FADD.FTZ R13, R21, R6 ;  /* 0x00000006150d7221 */ /* 0x004fe20000010000 */
[----:B------:R-:W-:Y:S01]  /*1b230*/  @!P1 IADD3 R6, R20, 0x30860, RZ ;  /* 0x0003086014069810 */ /* 0x000fe20007ffe0ff */
[----:B------:R-:W-:Y:S02]  /*1b240*/  FADD.FTZ R20, R142, R5 ;  /* 0x000000058e147221 */ /* 0x000fe40000010000 */
[----:B------:R-:W-:Y:S01]  /*1b250*/  FADD.FTZ R132, R190, R13 ;  /* 0x0000000dbe847221 */ /* 0x000fe20000010000 */
[----:B------:R-:W-:Y:S01]  /*1b260*/  @!P1 PRMT R121, RZ, 0x654, R6 ;  /* 0x00000654ff799816 */ /* 0x000fe20000000006 */
[----:B------:R-:W-:Y:S01]  /*1b270*/  FADD.FTZ R5, R191, R20 ;  /* 0x00000014bf057221 */ /* 0x000fe20000010000 */
[-C--:B------:R-:W-:Y:S01]  /*1b280*/  FFMA.FTZ R6, R151, R7.reuse, -R144 ;  /* 0x0000000797067223 */ /* 0x080fe20000010890 */
[----:B------:R-:W-:Y:S01]  /*1b290*/  FADD.FTZ R13, R123, R132 ;  /* 0x000000847b0d7221 */ /* 0x000fe20000010000 */
[-CC-:B------:R-:W-:Y:S01]  /*1b2a0*/  FFMA.FTZ R20, R155, R7.reuse, -R144.reuse ;  /* 0x000000079b147223 */ /* 0x180fe20000010890 */
[----:B-1----:R-:W-:Y:S01]  /*1b2b0*/  FADD.FTZ R132, R148, R5 ;  /* 0x0000000594847221 */ /* 0x002fe20000010000 */
[----:B------:R-:W-:Y:S01]  /*1b2c0*/  FFMA.FTZ R144, R165, R7, -R144 ;  /* 0x00000007a5907223 */ /* 0x000fe20000010890 */
[----:B------:R-:W-:Y:S01]  /*1b2d0*/  FADD.FTZ R13, R184, R13 ;  /* 0x0000000db80d7221 */ /* 0x000fe20000010000 */
[----:B------:R-:W-:Y:S01]  /*1b2e0*/  MUFU.EX2 R6, R6 ;  /* 0x0000000600067308 */ /* 0x000fe20000000800 */
[----:B------:R-:W-:Y:S01]  /*1b2f0*/  FADD.FTZ R5, R185, R132 ;  /* 0x00000084b9057221 */ /* 0x000fe20000010000 */
[C---:B------:R-:W-:Y:S01]  /*1b300*/  F2FP.F16.F32.PACK_AB R184, R120.reuse, R184 ;  /* 0x000000b878b8723e */ /* 0x040fe200000000ff */
[----:B------:R-:W-:Y:S01]  /*1b310*/  FADD.FTZ R13, R120, R13 ;  /* 0x0000000d780d7221 */ /* 0x000fe20000010000 */
[----:B------:R0:W-:Y:S01]  /*1b320*/  @!P1 SYNCS.ARRIVE.TRANS64.RED.A1T0 RZ, [R121+URZ], RZ ;  /* 0x000000ff79ff99a7 */ /* 0x0001e2000810043f */
[----:B------:R-:W-:Y:S01]  /*1b330*/  FADD.FTZ R132, R122, R5 ;  /* 0x000000057a847221 */ /* 0x000fe20000010000 */
[----:B------:R-:W-:Y:S01]  /*1b340*/  F2FP.F16.F32.PACK_AB R190, R123, R190 ;  /* 0x000000be7bbe723e */ /* 0x000fe200000000ff */
[----:B------:R-:W-:Y:S01]  /*1b350*/  FADD.FTZ R13, R186, R13 ;  /* 0x0000000dba0d7221 */ /* 0x000fe20000010000 */
[----:B------:R-:W-:Y:S01]  /*1b360*/  MUFU.EX2 R20, R20 ;  /* 0x0000001400147308 */ /* 0x000fe20000000800 */
[----:B------:R-:W-:Y:S01]  /*1b370*/  FADD.FTZ R5, R187, R132 ;  /* 0x00000084bb057221 */ /* 0x000fe20000010000 */
[C---:B------:R-:W-:Y:S01]  /*1b380*/  F2FP.F16.F32.PACK_AB R186, R10.reuse, R186 ;  /* 0x000000ba0aba723e */ /* 0x040fe200000000ff */
[----:B------:R-:W-:Y:S01]  /*1b390*/  FADD.FTZ R13, R10, R13 ;  /* 0x0000000d0a0d7221 */ /* 0x000fe20000010000 */
[----:B------:R-:W-:Y:S01]  /*1b3a0*/  F2FP.F16.F32.PACK_AB R191, R148, R191 ;  /* 0x000000bf94bf723e */ /* 0x000fe200000000ff */
[----:B------:R-:W-:Y:S01]  /*1b3b0*/  FADD.FTZ R132, R126, R5 ;  /* 0x000000057e847221 */ /* 0x000fe20000010000 */
[----:B------:R-:W-:Y:S01]  /*1b3c0*/  F2FP.F16.F32.PACK_AB R185, R122, R185 ;  /* 0x000000b97ab9723e */ /* 0x000fe200000000ff */
[----:B------:R-:W-:Y:S01]  /*1b3d0*/  FADD.FTZ R13, R180, R13 ;  /* 0x0000000db40d7221 */ /* 0x000fe20000010000 */
[----:B------:R-:W1:Y:S01]  /*1b3e0*/  MUFU.EX2 R144, R144 ;  /* 0x0000009000907308 */ /* 0x000e620000000800 */
[----:B------:R-:W-:Y:S01]  /*1b3f0*/  FADD.FTZ R5, R181, R132 ;  /* 0x00000084b5057221 */ /* 0x000fe20000010000 */
[----:B------:R-:W-:Y:S01]  /*1b400*/  F2FP.F16.F32.PACK_AB R181, R12, R181 ;  /* 0x000000b50cb5723e */ /* 0x000fe200000000ff */
[----:B------:R-:W-:Y:S01]  /*1b410*/  FADD.FTZ R13, R124, R13 ;  /* 0x0000000d7c0d7221 */ /* 0x000fe20000010000 */
[----:B------:R-:W-:Y:S01]  /*1b420*/  F2FP.F16.F32.PACK_AB R187, R126, R187 ;  /* 0x000000bb7ebb723e */ /* 0x000fe200000000ff */
[----:B------:R-:W-:Y:S01]  /*1b430*/  FADD.FTZ R132, R12, R5 ;  /* 0x000000050c847221 */ /* 0x000fe20000010000 */
[----:B------:R-:W-:Y:S01]  /*1b440*/  F2FP.F16.F32.PACK_AB R180, R124, R180 ;  /* 0x000000b47cb4723e */ /* 0x000fe200000000ff */
[----:B------:R-:W-:Y:S01]  /*1b450*/  FADD.FTZ R134, R182, R13 ;  /* 0x0000000db6867221 */ /* 0x000fe20000010000 */
[----:B------:R-:W-:Y:S01]  /*1b460*/  F2FP.F16.F32.PACK_AB R182, R139, R182 ;  /* 0x000000b68bb6723e */ /* 0x000fe200000000ff */
[----:B------:R-:W-:Y:S01]  /*1b470*/  FADD.FTZ R5, R183, R132 ;  /* 0x00000084b7057221 */ /* 0x000fe20000010000 */
[C---:B------:R-:W-:Y:S01]  /*1b480*/  F2FP.F16.F32.PACK_AB R183, R130.reuse, R183 ;  /* 0x000000b782b7723e */ /* 0x040fe200000000ff */
[----:B------:R-:W-:Y:S01]  /*1b490*/  FADD.FTZ R13, R139, R134 ;  /* 0x000000868b0d7221 */ /* 0x000fe20000010000 */
[----:B------:R-:W2:Y:S01]  /*1b4a0*/  MUFU.EX2 R132, R159 ;  /* 0x0000009f00847308 */ /* 0x000ea20000000800 */
[----:B------:R-:W-:-:S02]  /*1b4b0*/  FADD.FTZ R134, R130, R5 ;  /* 0x0000000582867221 */ /* 0x000fc40000010000 */
[----:B------:R-:W-:Y:S01]  /*1b4c0*/  FADD.FTZ R13, R176, R13 ;  /* 0x0000000db00d7221 */ /* 0x000fe20000010000 */
[----:B------:R-:W-:Y:S01]  /*1b4d0*/  F2FP.F16.F32.PACK_AB R176, R128, R176 ;  /* 0x000000b080b0723e */ /* 0x000fe200000000ff */
[----:B------:R-:W-:Y:S01]  /*1b4e0*/  FADD.FTZ R5, R177, R134 ;  /* 0x00000086b1057221 */ /* 0x000fe20000010000 */
[----:B------:R-:W-:Y:S01]  /*1b4f0*/  F2FP.F16.F32.PACK_AB R177, R14, R177 ;  /* 0x000000b10eb1723e */ /* 0x000fe200000000ff */
[----:B------:R-:W-:Y:S01]  /*1b500*/  FADD.FTZ R13, R128, R13 ;  /* 0x0000000d800d7221 */ /* 0x000fe20000010000 */
[----:B-1----:R-:W-:Y:S01]  /*1b510*/  F2FP.F16.F32.PACK_AB R171, R144, R164 ;  /* 0x000000a490ab723e */ /* 0x002fe200000000ff */
[----:B------:R-:W-:Y:S02]  /*1b520*/  FADD.FTZ R10, R14, R5 ;  /* 0x000000050e0a7221 */ /* 0x000fe40000010000 */
[----:B------:R-:W-:Y:S01]  /*1b530*/  FADD.FTZ R120, R178, R13 ;  /* 0x0000000db2787221 */ /* 0x000fe20000010000 */
[----:B------:R-:W-:Y:S01]  /*1b540*/  F2FP.F16.F32.PACK_AB R178, R131, R178 ;  /* 0x000000b283b2723e */ /* 0x000fe200000000ff */
[----:B------:R-:W-:Y:S01]  /*1b550*/  FADD.FTZ R5, R179, R10 ;  /* 0x0000000ab3057221 */ /* 0x000fe20000010000 */
[----:B------:R-:W-:Y:S01]  /*1b560*/  F2FP.F16.F32.PACK_AB R179, R6, R179 ;  /* 0x000000b306b3723e */ /* 0x000fe200000000ff */
[----:B------:R-:W-:-:S02]  /*1b570*/  FADD.FTZ R13, R131, R120 ;  /* 0x00000078830d7221 */ /* 0x000fc40000010000 */
[----:B------:R-:W-:Y:S02]  /*1b580*/  FADD.FTZ R10, R6, R5 ;  /* 0x00000005060a7221 */ /* 0x000fe40000010000 */
[----:B------:R-:W-:Y:S01]  /*1b590*/  FADD.FTZ R12, R172, R13 ;  /* 0x0000000dac0c7221 */ /* 0x000fe20000010000 */
[----:B------:R-:W-:Y:S01]  /*1b5a0*/  F2FP.F16.F32.PACK_AB R172, R133, R172 ;  /* 0x000000ac85ac723e */ /* 0x000fe200000000ff */
[----:B------:R-:W-:Y:S01]  /*1b5b0*/  FADD.FTZ R5, R173, R10 ;  /* 0x0000000aad057221 */ /* 0x000fe20000010000 */
[C---:B------:R-:W-:Y:S01]  /*1b5c0*/  F2FP.F16.F32.PACK_AB R173, R20.reuse, R173 ;  /* 0x000000ad14ad723e */ /* 0x040fe200000000ff */
[----:B------:R-:W-:Y:S02]  /*1b5d0*/  FADD.FTZ R13, R133, R12 ;  /* 0x0000000c850d7221 */ /* 0x000fe40000010000 */
[----:B------:R-:W-:Y:S02]  /*1b5e0*/  FADD.FTZ R10, R20, R5 ;  /* 0x00000005140a7221 */ /* 0x000fe40000010000 */
[----:B------:R-:W-:Y:S01]  /*1b5f0*/  FADD.FTZ R12, R174, R13 ;  /* 0x0000000dae0c7221 */ /* 0x000fe20000010000 */
[----:B------:R-:W-:Y:S01]  /*1b600*/  F2FP.F16.F32.PACK_AB R174, R135, R174 ;  /* 0x000000ae87ae723e */ /* 0x000fe200000000ff */
[----:B------:R-:W-:Y:S01]  /*1b610*/  FADD.FTZ R5, R175, R10 ;  /* 0x0000000aaf057221 */ /* 0x000fe20000010000 */
[----:B--2---:R-:W-:Y:S01]  /*1b620*/  F2FP.F16.F32.PACK_AB R175, R132, R175 ;  /* 0x000000af84af723e */ /* 0x004fe200000000ff */
[----:B------:R-:W-:Y:S01]  /*1b630*/  FADD.FTZ R12, R135, R12 ;  /* 0x0000000c870c7221 */ /* 0x000fe20000010000 */
[----:B------:R-:W-:-:S02]  /*1b640*/  IMAD.MOV.U32 R10, RZ, RZ, R4 ;  /* 0x000000ffff0a7224 */ /* 0x000fc400078e0004 */
[----:B------:R-:W-:Y:S01]  /*1b650*/  FADD.FTZ R5, R132, R5 ;  /* 0x0000000584057221 */ /* 0x000fe20000010000 */
[----:B------:R-:W-:Y:S01]  /*1b660*/  FADD.FTZ R13, R127, R12 ;  /* 0x0000000c7f0d7221 */ /* 0x000fe20000010000 */
[----:B------:R-:W-:Y:S02]  /*1b670*/  IMAD.MOV.U32 R12, RZ, RZ, R194 ;  /* 0x000000ffff0c7224 */ /* 0x000fe400078e00c2 */
[----:B------:R-:W-:Y:S01]  /*1b680*/  FADD.FTZ R5, R162, R5 ;  /* 0x00000005a2057221 */ /* 0x000fe20000010000 */
[----:B------:R-:W-:-:S03]  /*1b690*/  FADD.FTZ R13, R136, R13 ;  /* 0x0000000d880d7221 */ /* 0x000fc60000010000 */
[----:B------:R-:W-:Y:S01]  /*1b6a0*/  FADD.FTZ R5, R163, R5 ;  /* 0x00000005a3057221 */ /* 0x000fe20000010000 */
[----:B------:R-:W-:Y:S01]  /*1b6b0*/  FADD.FTZ R6, R140, R13 ;  /* 0x0000000d8c067221 */ /* 0x000fe20000010000 */
[----:B------:R-:W-:Y:S02]  /*1b6c0*/  IMAD.MOV.U32 R13, RZ, RZ, R23 ;  /* 0x000000ffff0d7224 */ /* 0x000fe400078e0017 */
[----:B------:R-:W-:Y:S01]  /*1b6d0*/  FADD.FTZ R5, R164, R5 ;  /* 0x00000005a4057221 */ /* 0x000fe20000010000 */
[----:B------:R-:W-:Y:S01]  /*1b6e0*/  FADD.FTZ R6, R11, R6 ;  /* 0x000000060b067221 */ /* 0x000fe20000010000 */
[----:B------:R-:W-:Y:S02]  /*1b6f0*/  MOV R11, R3 ;  /* 0x00000003000b7202 */ /* 0x000fe40000000f00 */
[----:B------:R-:W-:Y:S01]  /*1b700*/  FADD.FTZ R5, R144, R5 ;  /* 0x0000000590057221 */ /* 0x000fe20000010000 */
[----:B0-----:R-:W-:Y:S06]  /*1b710*/  @P2 BRA `(.L_x_4417) ;  /* 0xffffffd800102947 */ /* 0x001fec000383ffff */
[----:B------:R-:W-:Y:S05]  /*1b720*/  BSYNC B1 ;  /* 0x0000000000017941 */ /* 0x000fea0003800000 */
.L_x_4406:
[----:B------:R-:W-:Y:S05]  /*1b730*/  BSYNC B0 ;  /* 0x0000000000007941 */ /* 0x000fea0003800000 */
.L_x_4405:
[----:B------:R-:W-:Y:S01]  /*1b740*/  ISETP.GE.AND P2, PT, R8, R211, PT ;  /* 0x000000d30800720c */ /* 0x000fe20003f46270 */
[----:B------:R-:W-:-:S12]  /*1b750*/  BSSY B0, `(.L_x_4418) ;  /* 0x00003ab000007945 */ /* 0x000fd80003800000 */
[----:B------:R-:W-:Y:S05]  /*1b760*/  @!P2 BRA `(.L_x_4419) ;  /* 0x0000003800a4a947 */ /* 0x000fea0003800000 */
[----:B------:R-:W-:Y:S02]  /*1b770*/  IMAD R200, R201, 0x80, R213 ;  /* 0x00000080c9c87824 */ /* 0x000fe400078e02d5 */
[----:B------:R-:W-:Y:S02]  /*1b780*/  IMAD.MOV.U32 R10, RZ, RZ, R3 ;  /* 0x000000ffff0a7224 */ /* 0x000fe400078e0003 */
[----:B------:R-:W-:Y:S01]  /*1b790*/  IMAD.MOV.U32 R11, RZ, RZ, R4 ;  /* 0x000000ffff0b7224 */ /* 0x000fe200078e0004 */
[----:B------:R-:W-:Y:S01]  /*1b7a0*/  IADD3 R200, R200, 0x8, RZ ;  /* 0x00000008c8c87810 */ /* 0x000fe20007ffe0ff */
[----:B------:R-:W-:Y:S02]  /*1b7b0*/  IMAD.MOV.U32 R12, RZ, RZ, R194 ;  /* 0x000000ffff0c7224 */ /* 0x000fe400078e00c2 */
[----:B------:R-:W-:Y:S01]  /*1b7c0*/  IMAD.MOV.U32 R13, RZ, RZ, R23 ;  /* 0x000000ffff0d7224 */ /* 0x000fe200078e0017 */
[----:B------:R-:W-:-:S07]  /*1b7d0*/  IADD3 R200, R200, R196, -R197 ;  /* 0x000000c4c8c87210 */ /* 0x000fce0007ffe8c5 */
.L_x_4438:
[----:B------:R-:W-:-:S04]  /*1b7e0*/  IADD3 R3, R13, 0x1, RZ ;  /* 0x000000010d037810 */ /* 0x000fc80007ffe0ff */
[----:B------:R-:W-:-:S04]  /*1b7f0*/  ISETP.NE.AND P2, PT, R3, 0x2, PT ;  /* 0x000000020300780c */ /* 0x000fc80003f45270 */
[----:B------:R-:W-:Y:S02]  /*1b800*/  SEL R7, RZ, 0x1, P2 ;  /* 0x00000001ff077807 */ /* 0x000fe40001000000 */
[----:B------:R-:W-:Y:S02]  /*1b810*/  SEL R23, R3, RZ, P2 ;  /* 0x000000ff03177207 */ /* 0x000fe40001000000 */
[----:B------:R-:W-:Y:S01]  /*1b820*/  LOP3.LUT R194, R12, R7, RZ, 0x3c, !PT ;  /* 0x000000070cc27212 */ /* 0x000fe200078e3cff */
[----:B------:R-:W-:Y:S06]  /*1b830*/  @!P0 BRA `(.L_x_4420) ;  /* 0x0000000000048947 */ /* 0x000fec0003800000 */
[----:B------:R-:W-:Y:S01]  /*1b840*/  BPT.TRAP 0x1 ;  /* 0x000000040000795c */ /* 0x000fe20000300000 */
.L_x_4420:
[----:B------:R-:W-:Y:S01]  /*1b850*/  IMAD R3, R23, 0x8, R17 ;  /* 0x0000000817037824 */ /* 0x000fe200078e0211 */
[----:B------:R-:W-:-:S04]  /*1b860*/  SHF.L.U32 R4, R194, 0x1f, RZ ;  /* 0x0000001fc2047819 */ /* 0x000fc800000006ff */
[----:B------:R0:W1:Y:S01]  /*1b870*/  SYNCS.PHASECHK.TRANS64.TRYWAIT P2, [R3+URZ+0x30830], R4 ;  /* 0x03083004030075a7 */ /* 0x000062000804017f */
[----:B------:R-:W-:Y:S05]  /*1b880*/  @!P0 BRA `(.L_x_4421) ;  /* 0x0000000000048947 */ /* 0x000fea0003800000 */
[----:B------:R-:W-:Y:S01]  /*1b890*/  BPT.TRAP 0x1 ;  /* 0x000000040000795c */ /* 0x000fe20000300000 */
.L_x_4421:
[----:B------:R-:W-:Y:S01]  /*1b8a0*/  BSSY B1, `(.L_x_4422) ;  /* 0x0000006000017945 */ /* 0x000fe20003800000 */
[----:B------:R-:W-:Y:S02]  /*1b8b0*/  IMAD R14, R23, 0x900, R9 ;  /* 0x00000900170e7824 */ /* 0x000fe400078e0209 */
[----:B------:R-:W-:Y:S01]  /*1b8c0*/  IMAD.MOV.U32 R15, RZ, RZ, 0x40000040 ;  /* 0x40000040ff0f7424 */ /* 0x000fe200078e00ff */
[----:B-1----:R-:W-:Y:S06]  /*1b8d0*/  @P2 BRA `(.L_x_4423) ;  /* 0x0000000000082947 */ /* 0x002fec0003800000 */
[----:B------:R-:W1:Y:S02]  /*1b8e0*/  SYNCS.PHASECHK.TRANS64.TRYWAIT P2, [R3+URZ+0x30830], R4 ;  /* 0x03083004030075a7 */ /* 0x000e64000804017f */
[----:B-1----:R-:W-:Y:S05]  /*1b8f0*/  @!P2 BRA `(.L_x_4424) ;  /* 0x000000e400e0a947 */ /* 0x002fea0003800000 */
.L_x_4423:
[----:B------:R-:W-:Y:S05]  /*1b900*/  BSYNC B1 ;  /* 0x0000000000017941 */ /* 0x000fea0003800000 */
.L_x_4422:
[----:B------:R-:W2:Y:S04]  /*1b910*/  LDL.64 R120, [R1+0x30] ;  /* 0x0000300001787983 */ /* 0x000ea80000100a00 */
[----:B------:R3:W-:Y:S04]  /*1b920*/  STL [R1+0x44], R6 ;  /* 0x0000440601007387 */ /* 0x0007e80000100800 */
[----:B---3--:R-:W3:Y:S04]  /*1b930*/  LDL.64 R6, [R1+0x28] ;  /* 0x0000280001067983 */ /* 0x008ee80000100a00 */
[----:B------:R0:W-:Y:S04]  /*1b940*/  STL [R1+0x40], R5 ;  /* 0x0000400501007387 */ /* 0x0001e80000100800 */
[----:B------:R-:W4:Y:S04]  /*1b950*/  LDL.64 R202, [R1+0x18] ;  /* 0x0000180001ca7983 */ /* 0x000f280000100a00 */
[----:B01----:R-:W4:Y:S01]  /*1b960*/  LDL.64 R4, [R1+0x20] ;  /* 0x0000200001047983 */ /* 0x003f220000100a00 */
[----:B------:R-:W-:-:S02]  /*1b970*/  R2UR UR6, R14 ;  /* 0x000000000e0672ca */ /* 0x000fc400000e0000 */
[----:B------:R-:W-:Y:S01]  /*1b980*/  R2UR UR7, R15 ;  /* 0x000000000f0772ca */ /* 0x000fe200000e0000 */
[----:B------:R-:W-:Y:S01]  /*1b990*/  VIADD R20, R14, 0x2 ;  /* 0x000000020e147836 */ /* 0x000fe20000000000 */
[----:B------:R-:W-:Y:S02]  /*1b9a0*/  MOV R21, 0x40000040 ;  /* 0x4000004000157802 */ /* 0x000fe40000000f00 */
[----:B--2---:R-:W-:Y:S02]  /*1b9b0*/  R2UR UR4, R120 ;  /* 0x00000000780472ca */ /* 0x004fe400000e0000 */
[----:B------:R-:W-:Y:S02]  /*1b9c0*/  R2UR UR5, R121 ;  /* 0x00000000790572ca */ /* 0x000fe400000e0000 */
[----:B-----5:R-:W-:-:S11]  /*1b9d0*/  WARPGROUP.ARRIVE ;  /* 0x00000000000079c5 */ /* 0x020fd60000000000 */
[----:B------:R-:W-:Y:S01]  /*1b9e0*/  HGMMA.64x96x16.F32 R120, gdesc[UR4], RZ, !UPT, gsb0 ;  /* 0x01600000047879f0 */ /* 0x000fe2000c0008ff */
[----:B---3--:R-:W-:Y:S02]  /*1b9f0*/  R2UR UR4, R6 ;  /* 0x00000000060472ca */ /* 0x008fe400000e0000 */
[----:B------:R-:W-:Y:S02]  /*1ba00*/  R2UR UR5, R7 ;  /* 0x00000000070572ca */ /* 0x000fe400000e0000 */
[----:B------:R-:W2:Y:S01]  /*1ba10*/  LDL.64 R6, [R1+0x10] ;  /* 0x0000100001067983 */ /* 0x000ea20000100a00 */
[----:B------:R-:W-:Y:S02]  /*1ba20*/  R2UR UR6, R20 ;  /* 0x00000000140672ca */ /* 0x000fe400000e0000 */
[----:B------:R-:W-:Y:S01]  /*1ba30*/  R2UR UR7, R21 ;  /* 0x00000000150772ca */ /* 0x000fe200000e0000 */
[----:B------:R-:W-:Y:S02]  /*1ba40*/  VIADD R20, R14, 0x4 ;  /* 0x000000040e147836 */ /* 0x000fe40000000000 */
[----:B------:R-:W-:Y:S01]  /*1ba50*/  IMAD.MOV.U32 R21, RZ, RZ, 0x40000040 ;  /* 0x40000040ff157424 */ /* 0x000fe200078e00ff */
[----:B------:R-:W-:-:S02]  /*1ba60*/  WARPGROUP.DEPBAR.LE gsb0, 0x0 ;  /* 0x00008000000079c5 */ /* 0x000fc40000010000 */
[----:B------:R-:W-:-:S07]  /*1ba70*/  WARPGROUP.ARRIVE ;  /* 0x00000000000079c5 */ /* 0x000fce0000000000 */
[----:B------:R-:W-:Y:S01]  /*1ba80*/  HGMMA.64x96x16.F32 R120, gdesc[UR4], R120, gsb0 ;  /* 0x01600000047879f0 */ /* 0x000fe20008000878 */
[----:B----4-:R-:W-:Y:S02]  /*1ba90*/  R2UR UR4, R4 ;  /* 0x00000000040472ca */ /* 0x010fe400000e0000 */
[----:B------:R-:W-:Y:S02]  /*1baa0*/  R2UR UR5, R5 ;  /* 0x00000000050572ca */ /* 0x000fe400000e0000 */
[----:B------:R-:W3:Y:S01]  /*1bab0*/  LDL.64 R4, [R1+0x8] ;  /* 0x0000080001047983 */ /* 0x000ee20000100a00 */
        /* <DEDUP_REMOVED lines=9> */
[----:B------:R-:W4:Y:S01]  /*1bb50*/  LDL.64 R202, [R1] ;  /* 0x0000000001ca7983 */ /* 0x000f220000100a00 */
        /* <DEDUP_REMOVED lines=9> */
[----:B--2---:R-:W-:Y:S02]  /*1bbf0*/  R2UR UR4, R6 ;  /* 0x00000000060472ca */ /* 0x004fe400000e0000 */
[----:B------:R-:W-:Y:S01]  /*1bc00*/  R2UR UR5, R7 ;  /* 0x00000000070572ca */ /* 0x000fe200000e0000 */
[----:B------:R-:W-:Y:S01]  /*1bc10*/  VIADD R20, R14, 0x302 ;  /* 0x000003020e147836 */ /* 0x000fe20000000000 */
[----:B------:R-:W-:Y:S01]  /*1bc20*/  MOV R21, 0x40000040 ;  /* 0x4000004000157802 */ /* 0x000fe20000000f00 */
[----:B------:R0:W5:Y:S01]  /*1bc30*/  LDL.LU R6, [R1+0x44] ;  /* 0x0000440001067983 */ /* 0x0001620000300800 */
        /* <DEDUP_REMOVED lines=18> */
[----:B------:R-:W-:Y:S01]  /*1bd60*/  MOV R21, 0x40000040 ;  /* 0x4000004000157802 */ /* 0x000fe20000000f00 */
[----:B------:R-:W-:-:S02]  /*1bd70*/  WARPGROUP.DEPBAR.LE gsb0, 0x0 ;  /* 0x00008000000079c5 */ /* 0x000fc40000010000 */
[----:B------:R-:W-:-:S08]  /*1bd80*/  WARPGROUP.ARRIVE ;  /* 0x00000000000079c5 */ /* 0x000fd00000000000 */
        /* <DEDUP_REMOVED lines=143> */
.L_x_4425:
[----:B------:R-:W-:Y:S01]  /*1c680*/  SHF.L.U32 R2, R12, 0x1f, RZ ;  /* 0x0000001f0c027819 */ /* 0x000fe200000006ff */
[----:B------:R-:W-:-:S04]  /*1c690*/  IMAD R14, R13, 0x8, R17 ;  /* 0x000000080d0e7824 */ /* 0x000fc800078e0211 */
[----:B------:R0:W1:Y:S01]  /*1c6a0*/  SYNCS.PHASECHK.TRANS64.TRYWAIT P2, [R14+URZ+0x30850], R2 ;  /* 0x030850020e0075a7 */ /* 0x000062000804017f */
[----:B------:R-:W-:Y:S05]  /*1c6b0*/  @!P0 BRA `(.L_x_4426) ;  /* 0x0000000000048947 */ /* 0x000fea0003800000 */
[----:B------:R-:W-:Y:S01]  /*1c6c0*/  BPT.TRAP 0x1 ;  /* 0x000000040000795c */ /* 0x000fe20000300000 */
.L_x_4426:
        /* <DEDUP_REMOVED lines=9> */
.L_x_4428:
[----:B------:R-:W-:Y:S05]  /*1c760*/  BSYNC B1 ;  /* 0x0000000000017941 */ /* 0x000fea0003800000 */
.L_x_4427:
[----:B------:R-:W-:Y:S01]  /*1c770*/  IMAD.MOV.U32 R12, RZ, RZ, R0 ;  /* 0x000000ffff0c7224 */ /* 0x000fe200078e0000 */
[----:B------:R-:W-:Y:S01]  /*1c780*/  MOV R13, 0x40000040 ;  /* 0x40000040000d7802 */ /* 0x000fe20000000f00 */
[----:B------:R-:W2:Y:S01]  /*1c790*/  LDL R4, [R1+0x38] ;  /* 0x0000380001047983 */ /* 0x000ea20000100800 */
[----:B------:R-:W-:Y:S01]  /*1c7a0*/  WARPGROUP.ARRIVE ;  /* 0x00000000000079c5 */ /* 0x000fe20000000000 */
[----:B------:R-:W-:Y:S01]  /*1c7b0*/  FMUL.FTZ R7, R123, UR50 ;  /* 0x000000327b077c20 */ /* 0x000fe20008410000 */
[----:B------:R-:W-:Y:S01]  /*1c7c0*/  R2UR UR6, R12 ;  /* 0x000000000c0672ca */ /* 0x000fe200000e0000 */
[----:B------:R-:W-:Y:S01]  /*1c7d0*/  VIADD R12, R0, 0x80 ;  /* 0x00000080000c7836 */ /* 0x000fe20000000000 */
[----:B------:R-:W-:Y:S01]  /*1c7e0*/  R2UR UR7, R13 ;  /* 0x000000000d0772ca */ /* 0x000fe200000e0000 */
[----:B------:R-:W-:Y:S02]  /*1c7f0*/  IMAD.MOV.U32 R13, RZ, RZ, 0x40000040 ;  /* 0x40000040ff0d7424 */ /* 0x000fe400078e00ff */
        /* <DEDUP_REMOVED lines=41> */
[----:B------:R-:W-:Y:S01]  /*1ca90*/  ISETP.GE.AND P2, PT, R224, 0x1, PT ;  /* 0x00000001e000780c */ /* 0x000fe20003f46270 */
        /* <DEDUP_REMOVED lines=23> */
[----:B------:R-:W-:-:S05]  /*1cc10*/  WARPGROUP.ARRIVE ;  /* 0x00000000000079c5 */ /* 0x000fca0000000000 */
[----:B------:R-:W0:Y:S01]  /*1cc20*/  MUFU.TANH R143, R143 ;  /* 0x0000008f008f7308 */ /* 0x000e220000002400 */
[----:B------:R-:W-:Y:S01]  /*1cc30*/  HGMMA.64x192x16.F32 R24, R184, gdesc[UR4].tnspB, R24, gsb0 ;  /* 0x42e00004b8187df0 */ /* 0x000fe20008000818 */
[----:B------:R-:W-:Y:S01]  /*1cc40*/  R2UR UR6, R12 ;  /* 0x000000000c0672ca */ /* 0x000fe200000e0000 */
[----:B------:R-:W-:Y:S01]  /*1cc50*/  VIADD R12, R0, 0x180 ;  /* 0x00000180000c7836 */ /* 0x000fe20000000000 */
[----:B------:R-:W-:Y:S01]  /*1cc60*/  R2UR UR7, R13 ;  /* 0x000000000d0772ca */ /* 0x000fe200000e0000 */
[----:B------:R-:W-:-:S03]  /*1cc70*/  IMAD.MOV.U32 R13, RZ, RZ, 0x40000040 ;  /* 0x40000040ff0d7424 */ /* 0x000fc600078e00ff */
        /* <DEDUP_REMOVED lines=42> */
[----:B------:R-:W-:Y:S02]  /*1cf20*/  IMAD.MOV.U32 R13, RZ, RZ, 0x40000040 ;  /* 0x40000040ff0d7424 */ /* 0x000fe400078e00ff */
[----:B------:R-:W-:Y:S01]  /*1cf30*/  FMUL.FTZ R0, R146, UR50 ;  /* 0x0000003292007c20 */ /* 0x000fe20008410000 */
[----:B------:R-:W-:Y:S01]  /*1cf40*/  FMUL.FTZ R146, R155, UR50 ;  /* 0x000000329b927c20 */ /* 0x000fe20008410000 */
[----:B------:R-:W-:Y:S01]  /*1cf50*/  FMUL.FTZ R155, R160, UR50 ;  /* 0x00000032a09b7c20 */ /* 0x000fe20008410000 */
[----:B------:R-:W-:-:S03]  /*1cf60*/  FMUL.FTZ R160, R164, UR50 ;  /* 0x00000032a4a07c20 */ /* 0x000fc60008410000 */
        /* <DEDUP_REMOVED lines=8> */
[----:B------:R-:W-:Y:S01]  /*1cff0*/  @!P1 VIADD R12, R3, 0x30840 ;  /* 0x00030840030c9836 */ /* 0x000fe20000000000 */
[----:B------:R-:W-:Y:S01]  /*1d000*/  R2UR UR7, R13 ;  /* 0x000000000d0772ca */ /* 0x000fe200000e0000 */
[----:B------:R-:W-:-:S03]  /*1d010*/  IMAD R3, R8, -0x60, RZ ;  /* 0xffffffa008037824 */ /* 0x000fc600078e02ff */
[----:B------:R-:W-:Y:S01]  /*1d020*/  @!P1 PRMT R12, RZ, 0x654, R12 ;  /* 0x00000654ff0c9816 */ /* 0x000fe2000000000c */
[----:B------:R-:W-:Y:S01]  /*1d030*/  IMAD R159, R206, -0x2, R3 ;  /* 0xfffffffece9f7824 */ /* 0x000fe200078e0203 */
[----:B------:R-:W-:-:S04]  /*1d040*/  IADD3 R162, R3, 0x1, R196 ;  /* 0x0000000103a27810 */ /* 0x000fc80007ffe0c4 */
[----:B------:R-:W-:Y:S01]  /*1d050*/  IADD3 R13, R162, -R197, RZ ;  /* 0x800000c5a20d7210 */ /* 0x000fe20007ffe0ff */
[----:B------:R-:W-:-:S04]  /*1d060*/  IMAD R162, R201, 0x80, R213 ;  /* 0x00000080c9a27824 */ /* 0x000fc800078e02d5 */
[----:B------:R-:W-:-:S04]  /*1d070*/  IMAD R13, R206, -0x2, R13 ;  /* 0xfffffffece0d7824 */ /* 0x000fc800078e020d */
[C---:B------:R-:W-:Y:S02]  /*1d080*/  VIADD R166, R13.reuse, UR47 ;  /* 0x0000002f0da67c36 */ /* 0x040fe40008000000 */
[----:B------:R-:W-:-:S03]  /*1d090*/  VIADD R165, R13, UR4 ;  /* 0x000000040da57c36 */ /* 0x000fc60008000000 */
[C---:B------:R-:W-:Y:S01]  /*1d0a0*/  IADD3 R164, R162.reuse, R166, RZ ;  /* 0x000000a6a2a47210 */ /* 0x040fe20007ffe0ff */
[----:B------:R-:W-:Y:S01]  /*1d0b0*/  IMAD.IADD R163, R162, 0x1, R165 ;  /* 0x00000001a2a37824 */ /* 0x000fe200078e02a5 */
[----:B------:R-:W-:Y:S02]  /*1d0c0*/  WARPGROUP.DEPBAR.LE gsb0, 0x0 ;  /* 0x00008000000079c5 */ /* 0x000fe40000010000 */
[----:B------:R-:W-:-:S06]  /*1d0d0*/  WARPGROUP.ARRIVE ;  /* 0x00000000000079c5 */ /* 0x000fcc0000000000 */
[----:B------:R-:W-:Y:S03]  /*1d0e0*/  HGMMA.64x192x16.F32 R24, R168, gdesc[UR4].tnspB, R24, gsb0 ;  /* 0x42e00004a8187df0 */ /* 0x000fe60008000818 */
[----:B------:R-:W-:Y:S02]  /*1d0f0*/  WARPGROUP.DEPBAR.LE gsb0, 0x0 ;  /* 0x00008000000079c5 */ /* 0x000fe40000010000 */
[----:B------:R0:W-:Y:S01]  /*1d100*/  @!P1 SYNCS.ARRIVE.TRANS64.RED.A1T0 RZ, [R12+URZ], RZ ;  /* 0x000000ff0cff99a7 */ /* 0x0001e2000810043f */
[----:B-1234-:R-:W-:Y:S05]  /*1d110*/  @!P2 BRA `(.L_x_4430) ;  /* 0x000000000058a947 */ /* 0x01efea0003800000 */
[----:B------:R-:W-:Y:S01]  /*1d120*/  IADD3 R167, R162, R196, -R197 ;  /* 0x000000c4a2a77210 */ /* 0x000fe20007ffe8c5 */
[----:B------:R-:W-:Y:S03]  /*1d130*/  BSSY B1, `(.L_x_4431) ;  /* 0x0000011000017945 */ /* 0x000fe60003800000 */
[----:B------:R-:W-:-:S13]  /*1d140*/  ISETP.GT.AND P2, PT, R167, -0x1, PT ;  /* 0xffffffffa700780c */ /* 0x000fda0003f44270 */
[----:B------:R-:W-:Y:S05]  /*1d150*/  @P2 BRA `(.L_x_4432) ;  /* 0x0000000000202947 */ /* 0x000fea0003800000 */
[----:B------:R-:W-:Y:S01]  /*1d160*/  IMAD.U32 R168, RZ, RZ, UR39 ;  /* 0x00000027ffa87e24 */ /* 0x000fe2000f8e00ff */
[----:B------:R-:W-:-:S04]  /*1d170*/  LOP3.LUT R167, RZ, R167, RZ, 0x33, !PT ;  /* 0x000000a7ffa77212 */ /* 0x000fc800078e33ff */
[----:B------:R-:W-:-:S13]  /*1d180*/  ISETP.NE.AND P2, PT, R168, 0x1, PT ;  /* 0x00000001a800780c */ /* 0x000fda0003f45270 */
[----:B0-----:R-:W0:Y:S02]  /*1d190*/  @P2 LDC.64 R12, c[0x0][0x9e8] ;  /* 0x00027a00ff0c2b82 */ /* 0x001e240000000a00 */
[----:B0-----:R-:W-:-:S05]  /*1d1a0*/  @P2 IMAD.HI.U32 R12, R167, R12, RZ ;  /* 0x0000000ca70c2227 */ /* 0x001fca00078e00ff */
[----:B------:R-:W-:-:S04]  /*1d1b0*/  @P2 SHF.R.U32.HI R167, RZ, R13, R12 ;  /* 0x0000000dffa72219 */ /* 0x000fc8000001160c */
[----:B------:R-:W-:Y:S01]  /*1d1c0*/  LOP3.LUT R167, RZ, R167, RZ, 0x33, !PT ;  /* 0x000000a7ffa77212 */ /* 0x000fe200078e33ff */
[----:B------:R-:W-:Y:S06]  /*1d1d0*/  BRA `(.L_x_4433) ;  /* 0x0000000000187947 */ /* 0x000fec0003800000 */
.L_x_4432:
[----:B------:R-:W-:Y:S01]  /*1d1e0*/  IMAD.U32 R168, RZ, RZ, UR39 ;  /* 0x00000027ffa87e24 */ /* 0x000fe2000f8e00ff */
[----:B------:R-:W-:-:S04]  /*1d1f0*/  IADD3 R167, R162, R196, -R197 ;  /* 0x000000c4a2a77210 */ /* 0x000fc80007ffe8c5 */
[----:B------:R-:W-:-:S13]  /*1d200*/  ISETP.NE.AND P2, PT, R168, 0x1, PT ;  /* 0x00000001a800780c */ /* 0x000fda0003f45270 */
[----:B0-----:R-:W0:Y:S02]  /*1d210*/  @P2 LDC.64 R12, c[0x0][0x9e8] ;  /* 0x00027a00ff0c2b82 */ /* 0x001e240000000a00 */
[----:B0-----:R-:W-:-:S05]  /*1d220*/  @P2 IMAD.HI.U32 R12, R167, R12, RZ ;  /* 0x0000000ca70c2227 */ /* 0x001fca00078e00ff */
[----:B------:R-:W-:-:S07]  /*1d230*/  @P2 SHF.R.U32.HI R167, RZ, R13, R12 ;  /* 0x0000000dffa72219 */ /* 0x000fce000001160c */
.L_x_4433:
[----:B------:R-:W-:Y:S05]  /*1d240*/  BSYNC B1 ;  /* 0x0000000000017941 */ /* 0x000fea0003800000 */
.L_x_4431:
[----:B------:R-:W-:-:S05]  /*1d250*/  IMAD R167, R167, R168, R159 ;  /* 0x000000a8a7a77224 */ /* 0x000fca00078e029f */
[----:B------:R-:W-:Y:S02]  /*1d260*/  VIADDMNMX R164, R167, R168, R164, PT ;  /* 0x000000a8a7a47246 */ /* 0x000fe400038001a4 */
[----:B------:R-:W-:-:S07]  /*1d270*/  VIMNMX R163, R163, R167, !PT ;  /* 0x000000a7a3a37248 */ /* 0x000fce0007fe0100 */
.L_x_4430:
[C---:B------:R-:W-:Y:S02]  /*1d280*/  ISETP.GE.AND P2, PT, R3.reuse, 0x2, PT ;  /* 0x000000020300780c */ /* 0x040fe40003f46270 */
[----:B------:R-:W-:Y:S02]  /*1d290*/  ISETP.GE.AND P3, PT, R3, 0x9, PT ;  /* 0x000000090300780c */ /* 0x000fe40003f66270 */
[----:B------:R-:W-:Y:S02]  /*1d2a0*/  ISETP.GT.AND P5, PT, R163, 0x1, !P2 ;  /* 0x00000001a300780c */ /* 0x000fe400057a4270 */
[----:B------:R-:W-:Y:S02]  /*1d2b0*/  ISETP.GE.AND P6, PT, R3, 0xa, PT ;  /* 0x0000000a0300780c */ /* 0x000fe40003fc6270 */
[----:B------:R-:W-:Y:S02]  /*1d2c0*/  ISETP.GT.AND P4, PT, R163, 0x8, !P3 ;  /* 0x00000008a300780c */ /* 0x000fe40005f84270 */
[----:B------:R-:W-:-:S02]  /*1d2d0*/  ISETP.LT.OR P5, PT, R164, 0x2, P5 ;  /* 0x00000002a400780c */ /* 0x000fc40002fa1670 */
[----:B------:R-:W-:Y:S02]  /*1d2e0*/  ISETP.LT.OR P4, PT, R164, 0x9, P4 ;  /* 0x00000009a400780c */ /* 0x000fe40002781670 */
[----:B0-----:R-:W-:Y:S02]  /*1d2f0*/  FSEL R12, R4, -INF , !P5 ;  /* 0xff800000040c7808 */ /* 0x001fe40006800000 */
        /* <DEDUP_REMOVED lines=130> */
[----:B------:R-:W-:-:S13]  /*1db20*/  ISETP.GE.AND P6, PT, R224, 0x1, PT ;  /* 0x00000001e000780c */ /* 0x000fda0003fc6270 */
[----:B------:R-:W-:Y:S05]  /*1db30*/  @!P6 BRA `(.L_x_4434) ;  /* 0x00000000005ce947 */ /* 0x000fea0003800000 */
[----:B------:R-:W-:Y:S01]  /*1db40*/  ISETP.GT.AND P6, PT, R200, -0x1, PT ;  /* 0xffffffffc800780c */ /* 0x000fe20003fc4270 */
[----:B------:R-:W-:-:S12]  /*1db50*/  BSSY B1, `(.L_x_4435) ;  /* 0x0000012000017945 */ /* 0x000fd80003800000 */
[----:B------:R-:W-:Y:S05]  /*1db60*/  @P6 BRA `(.L_x_4436) ;  /* 0x0000000000286947 */ /* 0x000fea0003800000 */
[----:B------:R-:W-:Y:S01]  /*1db70*/  MOV R164, UR39 ;  /* 0x0000002700a47c02 */ /* 0x000fe20008000f00 */
[----:B------:R-:W-:-:S03]  /*1db80*/  VIADD R162, R162, 0x8 ;  /* 0x00000008a2a27836 */ /* 0x000fc60000000000 */
        /* <DEDUP_REMOVED lines=8> */
.L_x_4436:
[----:B------:R-:W-:-:S05]  /*1dc10*/  IMAD.U32 R164, RZ, RZ, UR39 ;  /* 0x00000027ffa47e24 */ /* 0x000fca000f8e00ff */
[----:B------:R-:W-:-:S13]  /*1dc20*/  ISETP.NE.AND P6, PT, R164, 0x1, PT ;  /* 0x00000001a400780c */ /* 0x000fda0003fc5270 */
[----:B------:R-:W0:Y:S02]  /*1dc30*/  @P6 LDC.64 R2, c[0x0][0x9e8] ;  /* 0x00027a00ff026b82 */ /* 0x000e240000000a00 */
[----:B0-----:R-:W-:-:S04]  /*1dc40*/  @P6 IMAD.HI.U32 R4, R200, R2, RZ ;  /* 0x00000002c8046227 */ /* 0x001fc800078e00ff */
[----:B------:R-:W-:Y:S01]  /*1dc50*/  IMAD.MOV.U32 R2, RZ, RZ, R200 ;  /* 0x000000ffff027224 */ /* 0x000fe200078e00c8 */
[----:B------:R-:W-:-:S07]  /*1dc60*/  @P6 SHF.R.U32.HI R2, RZ, R3, R4 ;  /* 0x00000003ff026219 */ /* 0x000fce0000011604 */
.L_x_4437:
[----:B------:R-:W-:Y:S05]  /*1dc70*/  BSYNC B1 ;  /* 0x0000000000017941 */ /* 0x000fea0003800000 */
.L_x_4435:
[----:B------:R-:W-:-:S05]  /*1dc80*/  IMAD R159, R2, R164, R159 ;  /* 0x000000a4029f7224 */ /* 0x000fca00078e029f */
[----:B------:R-:W-:Y:S02]  /*1dc90*/  VIADDMNMX R166, R159, R164, R166, PT ;  /* 0x000000a49fa67246 */ /* 0x000fe400038001a6 */
[----:B------:R-:W-:-:S07]  /*1dca0*/  VIMNMX R165, R165, R159, !PT ;  /* 0x0000009fa5a57248 */ /* 0x000fce0007fe0100 */
.L_x_4434:
[C---:B------:R-:W-:Y:S01]  /*1dcb0*/  ISETP.GT.AND P2, PT, R165.reuse, 0x1, !P2 ;  /* 0x00000001a500780c */ /* 0x040fe20005744270 */
[----:B------:R-:W-:Y:S01]  /*1dcc0*/  @!P1 VIADD R14, R14, 0x30860 ;  /* 0x000308600e0e9836 */ /* 0x000fe20000000000 */
[----:B------:R-:W-:Y:S02]  /*1dcd0*/  LOP3.LUT P6, RZ, R16, 0x8000, RZ, 0xc0, !PT ;  /* 0x0000800010ff7812 */ /* 0x000fe400078cc0ff */
[----:B------:R-:W-:Y:S02]  /*1dce0*/  ISETP.LT.OR P2, PT, R166, 0x2, P2 ;  /* 0x00000002a600780c */ /* 0x000fe40001741670 */
[----:B------:R-:W-:Y:S02]  /*1dcf0*/  ISETP.GT.AND P3, PT, R165, 0x8, !P3 ;  /* 0x00000008a500780c */ /* 0x000fe40005f64270 */
[----:B------:R-:W-:Y:S02]  /*1dd00*/  FSEL R2, R7, -INF , !P2 ;  /* 0xff80000007027808 */ /* 0x000fe40005000000 */
[----:B------:R-:W-:-:S02]  /*1dd10*/  LOP3.LUT P2, RZ, R16, 0x4, RZ, 0xc0, !PT ;  /* 0x0000000410ff7812 */ /* 0x000fc4000784c0ff */
[----:B------:R-:W-:Y:S02]  /*1dd20*/  ISETP.LT.OR P3, PT, R166, 0x9, P3 ;  /* 0x00000009a600780c */ /* 0x000fe40001f61670 */
[----:B------:R-:W-:Y:S02]  /*1dd30*/  ISETP.GT.AND P2, PT, R165, 0x9, !P2 ;  /* 0x00000009a500780c */ /* 0x000fe40005744270 */
[----:B------:R-:W-:Y:S02]  /*1dd40*/  FSEL R120, R120, -INF , !P3 ;  /* 0xff80000078787808 */ /* 0x000fe40005800000 */
[----:B------:R-:W-:Y:S02]  /*1dd50*/  ISETP.LT.OR P2, PT, R166, 0xa, P2 ;  /* 0x0000000aa600780c */ /* 0x000fe40001741670 */
[----:B------:R-:W-:Y:S02]  /*1dd60*/  LOP3.LUT P3, RZ, R16, 0x4000, RZ, 0xc0, !PT ;  /* 0x0000400010ff7812 */ /* 0x000fe4000786c0ff */
[----:B------:R-:W-:-:S02]  /*1dd70*/  FSEL R121, R121, -INF , !P2 ;  /* 0xff80000079797808 */ /* 0x000fc40005000000 */
[----:B------:R-:W-:Y:S02]  /*1dd80*/  LOP3.LUT P2, RZ, R16, 0x8, RZ, 0xc0, !PT ;  /* 0x0000000810ff7812 */ /* 0x000fe4000784c0ff */
[----:B------:R-:W-:Y:S02]  /*1dd90*/  FMNMX.FTZ R3, R13, R11, !PT ;  /* 0x0000000b0d037209 */ /* 0x000fe40007810000 */
[C---:B------:R-:W-:Y:S02]  /*1dda0*/  ISETP.GT.AND P2, PT, R165.reuse, 0x10, !P2 ;  /* 0x00000010a500780c */ /* 0x040fe40005744270 */
[----:B------:R-:W-:Y:S02]  /*1ddb0*/  FMNMX.FTZ R3, R12, R3, !PT ;  /* 0x000000030c037209 */ /* 0x000fe40007810000 */
[----:B------:R-:W-:Y:S02]  /*1ddc0*/  ISETP.LT.OR P2, PT, R166, 0x11, P2 ;  /* 0x00000011a600780c */ /* 0x000fe40001741670 */
[----:B------:R-:W-:-:S02]  /*1ddd0*/  ISETP.GT.AND P4, PT, R165, 0x51, !P4 ;  /* 0x00000051a500780c */ /* 0x000fc40006784270 */
[----:B------:R-:W-:Y:S02]  /*1dde0*/  FSEL R124, R124, -INF , !P2 ;  /* 0xff8000007c7c7808 */ /* 0x000fe40005000000 */
[----:B------:R-:W-:Y:S02]  /*1ddf0*/  LOP3.LUT P2, RZ, R16, 0x80000, RZ, 0xc0, !PT ;  /* 0x0008000010ff7812 */ /* 0x000fe4000784c0ff */
[C---:B------:R-:W-:Y:S02]  /*1de00*/  ISETP.GT.AND P5, PT, R165.reuse, 0x58, !P5 ;  /* 0x00000058a500780c */ /* 0x040fe40006fa4270 */
[----:B------:R-:W-:Y:S02]  /*1de10*/  ISETP.GT.AND P2, PT, R165, 0x11, !P2 ;  /* 0x00000011a500780c */ /* 0x000fe40005744270 */
[C---:B------:R-:W-:Y:S02]  /*1de20*/  ISETP.LT.OR P4, PT, R166.reuse, 0x52, P4 ;  /* 0x00000052a600780c */ /* 0x040fe40002781670 */
[----:B------:R-:W-:-:S02]  /*1de30*/  ISETP.LT.OR P2, PT, R166, 0x12, P2 ;  /* 0x00000012a600780c */ /* 0x000fc40001741670 */
[----:B------:R-:W-:Y:S02]  /*1de40*/  ISETP.LT.OR P5, PT, R166, 0x59, P5 ;  /* 0x00000059a600780c */ /* 0x000fe40002fa1670 */
[----:B------:R-:W-:Y:S02]  /*1de50*/  FSEL R125, R125, -INF , !P2 ;  /* 0xff8000007d7d7808 */ /* 0x000fe40005000000 */
[----:B------:R-:W-:Y:S02]  /*1de60*/  LOP3.LUT P2, RZ, R16, 0x40000, RZ, 0xc0, !PT ;  /* 0x0004000010ff7812 */ /* 0x000fe4000784c0ff */
[----:B------:R-:W-:Y:S02]  /*1de70*/  FSEL R152, R152, -INF , !P4 ;  /* 0xff80000098987808 */ /* 0x000fe40006000000 */
[----:B------:R-:W-:Y:S02]  /*1de80*/  ISETP.GT.AND P2, PT, R165, 0x18, !P2 ;  /* 0x00000018a500780c */ /* 0x000fe40005744270 */
[----:B------:R-:W-:-:S02]  /*1de90*/  FSEL R156, R156, -INF , !P5 ;  /* 0xff8000009c9c7808 */ /* 0x000fc40006800000 */
        /* <DEDUP_REMOVED lines=69> */
[----:B------:R-:W-:-:S03]  /*1e2f0*/  ISETP.GT.AND P2, PT, R165, 0x48, !P2 ;  /* 0x00000048a500780c */ /* 0x000fc60005744270 */
[----:B------:R-:W0:Y:S01]  /*1e300*/  SHFL.BFLY PT, R0, R3, 0x2, 0x1f ;  /* 0x0c401f0003007f89 */ /* 0x000e2200000e0000 */
[----:B------:R-:W-:-:S04]  /*1e310*/  ISETP.LT.OR P2, PT, R166, 0x49, P2 ;  /* 0x00000049a600780c */ /* 0x000fc80001741670 */
[----:B------:R-:W-:Y:S02]  /*1e320*/  FSEL R149, R149, -INF , !P2 ;  /* 0xff80000095957808 */ /* 0x000fe40005000000 */
[----:B------:R-:W-:Y:S02]  /*1e330*/  ISETP.GT.AND P2, PT, R165, 0x49, !P6 ;  /* 0x00000049a500780c */ /* 0x000fe40007744270 */
[----:B------:R-:W-:Y:S02]  /*1e340*/  LOP3.LUT P6, RZ, R16, 0x2, RZ, 0xc0, !PT ;  /* 0x0000000210ff7812 */ /* 0x000fe400078cc0ff */
[----:B------:R-:W-:-:S04]  /*1e350*/  ISETP.LT.OR P2, PT, R166, 0x4a, P2 ;  /* 0x0000004aa600780c */ /* 0x000fc80001741670 */
[----:B------:R-:W-:Y:S02]  /*1e360*/  FSEL R150, R150, -INF , !P2 ;  /* 0xff80000096967808 */ /* 0x000fe40005000000 */
[----:B------:R-:W-:-:S04]  /*1e370*/  ISETP.GT.AND P2, PT, R165, 0x50, !P3 ;  /* 0x00000050a500780c */ /* 0x000fc80005f44270 */
[----:B------:R-:W-:Y:S02]  /*1e380*/  ISETP.LT.OR P2, PT, R166, 0x51, P2 ;  /* 0x00000051a600780c */ /* 0x000fe40001741670 */
[----:B0-----:R-:W-:Y:S02]  /*1e390*/  FMNMX.FTZ R162, R3, R0, !PT ;  /* 0x0000000003a27209 */ /* 0x001fe40007810000 */
[----:B------:R-:W-:Y:S02]  /*1e3a0*/  FSEL R154, R154, -INF , !P2 ;  /* 0xff8000009a9a7808 */ /* 0x000fe40005000000 */
[----:B------:R-:W-:Y:S01]  /*1e3b0*/  ISETP.GT.AND P2, PT, R165, RZ, !P6 ;  /* 0x000000ffa500720c */ /* 0x000fe20007744270 */
[----:B------:R-:W0:Y:S01]  /*1e3c0*/  SHFL.BFLY PT, R7, R162, 0x1, 0x1f ;  /* 0x0c201f00a2077f89 */ /* 0x000e2200000e0000 */
[----:B------:R-:W-:Y:S02]  /*1e3d0*/  LOP3.LUT P6, RZ, R16, 0x1, RZ, 0xc0, !PT ;  /* 0x0000000110ff7812 */ /* 0x000fe400078cc0ff */
[----:B------:R-:W-:-:S02]  /*1e3e0*/  ISETP.LT.OR P2, PT, R166, 0x1, P2 ;  /* 0x00000001a600780c */ /* 0x000fc40001741670 */
[----:B------:R-:W-:Y:S02]  /*1e3f0*/  ISETP.GT.AND P3, PT, R165, 0x59, !P6 ;  /* 0x00000059a500780c */ /* 0x000fe40007764270 */
[----:B------:R-:W-:Y:S02]  /*1e400*/  FSEL R15, R15, -INF , !P2 ;  /* 0xff8000000f0f7808 */ /* 0x000fe40005000000 */
[----:B------:R-:W-:Y:S02]  /*1e410*/  ISETP.LT.OR P3, PT, R166, 0x5a, P3 ;  /* 0x0000005aa600780c */ /* 0x000fe40001f61670 */
[----:B------:R-:W-:Y:S02]  /*1e420*/  FMNMX.FTZ R3, R15, R10, !PT ;  /* 0x0000000a0f037209 */ /* 0x000fe40007810000 */
[----:B------:R-:W-:Y:S02]  /*1e430*/  FSEL R158, R158, -INF , !P3 ;  /* 0xff8000009e9e7808 */ /* 0x000fe40005800000 */
[----:B------:R-:W-:-:S02]  /*1e440*/  FMNMX.FTZ R3, R2, R3, !PT ;  /* 0x0000000302037209 */ /* 0x000fc40007810000 */
[----:B0-----:R-:W-:Y:S02]  /*1e450*/  FMNMX.FTZ R4, R162, R7, !PT ;  /* 0x00000007a2047209 */ /* 0x001fe40007810000 */
[----:B------:R-:W-:Y:S02]  /*1e460*/  MOV R7, UR38 ;  /* 0x0000002600077c02 */ /* 0x000fe40008000f00 */
[----:B------:R-:W-:Y:S02]  /*1e470*/  FSETP.NEU.FTZ.AND P2, PT, R4, -INF , PT ;  /* 0xff8000000400780b */ /* 0x000fe40003f5d000 */
[----:B------:R-:W-:Y:S01]  /*1e480*/  FMNMX.FTZ R162, R120, R3, !PT ;  /* 0x0000000378a27209 */ /* 0x000fe20007810000 */
[----:B------:R-:W-:-:S03]  /*1e490*/  FMUL.FTZ R0, R4, R7 ;  /* 0x0000000704007220 */ /* 0x000fc60000410000 */
[----:B------:R-:W-:Y:S02]  /*1e4a0*/  FMNMX.FTZ R3, R121, R162, !PT ;  /* 0x000000a279037209 */ /* 0x000fe40007810000 */
        /* <DEDUP_REMOVED lines=13> */
[-CC-:B------:R-:W-:Y:S01]  /*1e580*/  FFMA.FTZ R127, R144, R7.reuse, -R0.reuse ;  /* 0x00000007907f7223 */ /* 0x180fe20000010800 */
[----:B------:R-:W-:Y:S01]  /*1e590*/  FMNMX.FTZ R3, R129, R20, !PT ;  /* 0x0000001481037209 */ /* 0x000fe20007810000 */
[-CC-:B------:R-:W-:Y:S01]  /*1e5a0*/  FFMA.FTZ R12, R12, R7.reuse, -R0.reuse ;  /* 0x000000070c0c7223 */ /* 0x180fe20000010800 */
[----:B------:R-:W-:Y:S01]  /*1e5b0*/  FSEL R144, R4, RZ, P2 ;  /* 0x000000ff04907208 */ /* 0x000fe20001000000 */
[--C-:B------:R-:W-:Y:S01]  /*1e5c0*/  FFMA.FTZ R180, R132, R7, -R0.reuse ;  /* 0x0000000784b47223 */ /* 0x100fe20000010800 */
[----:B------:R-:W-:Y:S01]  /*1e5d0*/  FMNMX.FTZ R20, R130, R3, !PT ;  /* 0x0000000382147209 */ /* 0x000fe20007810000 */
[-CC-:B------:R-:W-:Y:S01]  /*1e5e0*/  FFMA.FTZ R178, R143, R7.reuse, -R0.reuse ;  /* 0x000000078fb27223 */ /* 0x180fe20000010800 */
[-CC-:B------:R-:W-:Y:S01]  /*1e5f0*/  FFMA.FTZ R172, R147, R7.reuse, -R0.reuse ;  /* 0x0000000793ac7223 */ /* 0x180fe20000010800 */
[----:B------:R-:W-:Y:S01]  /*1e600*/  FADD.FTZ R144, -R144, R11 ;  /* 0x0000000b90907221 */ /* 0x000fe20000010100 */
[----:B------:R-:W-:Y:S01]  /*1e610*/  FMNMX.FTZ R3, R131, R20, !PT ;  /* 0x0000001483037209 */ /* 0x000fe20007810000 */
[-CC-:B------:R-:W-:Y:S01]  /*1e620*/  FFMA.FTZ R132, R148, R7.reuse, -R0.reuse ;  /* 0x0000000794847223 */ /* 0x180fe20000010800 */
[----:B------:R0:W-:Y:S01]  /*1e630*/  MUFU.EX2 R20, R123 ;  /* 0x0000007b00147308 */ /* 0x0001e20000000800 */
        /* <DEDUP_REMOVED lines=8> */
[----:B0-----:R-:W-:Y:S01]  /*1e6c0*/  FFMA.FTZ R123, R137, R7, -R0 ;  /* 0x00000007897b7223 */ /* 0x001fe20000010800 */
[----:B------:R-:W-:-:S04]  /*1e6d0*/  FMNMX.FTZ R3, R135, R122, !PT ;  /* 0x0000007a87037209 */ /* 0x000fc80007810000 */
[----:B------:R-:W-:Y:S02]  /*1e6e0*/  FMNMX.FTZ R122, R140, R3, !PT ;  /* 0x000000038c7a7209 */ /* 0x000fe40007810000 */
[----:B------:R-:W-:Y:S02]  /*1e6f0*/  MUFU.EX2 R12, R12 ;  /* 0x0000000c000c7308 */ /* 0x000fe40000000800 */
[----:B------:R-:W-:-:S04]  /*1e700*/  FMNMX.FTZ R3, R141, R122, !PT ;  /* 0x0000007a8d037209 */ /* 0x000fc80007810000 */
[----:B------:R-:W-:Y:S02]  /*1e710*/  FMNMX.FTZ R122, R142, R3, !PT ;  /* 0x000000038e7a7209 */ /* 0x000fe40007810000 */
[----:B------:R-:W-:Y:S02]  /*1e720*/  MUFU.EX2 R190, R190 ;  /* 0x000000be00be7308 */ /* 0x000fe40000000800 */
[----:B------:R-:W-:Y:S01]  /*1e730*/  FMNMX.FTZ R3, R145, R122, !PT ;  /* 0x0000007a91037209 */ /* 0x000fe20007810000 */
[-CC-:B------:R-:W-:Y:S01]  /*1e740*/  FFMA.FTZ R122, R133, R7.reuse, -R0.reuse ;  /* 0x00000007857a7223 */ /* 0x180fe20000010800 */
[--C-:B------:R-:W-:Y:S02]  /*1e750*/  FFMA.FTZ R133, R153, R7, -R0.reuse ;  /* 0x0000000799857223 */ /* 0x100fe40000010800 */
[----:B------:R-:W-:Y:S02]  /*1e760*/  FMNMX.FTZ R126, R146, R3, !PT ;  /* 0x00000003927e7209 */ /* 0x000fe40007810000 */
[----:B------:R-:W-:Y:S02]  /*1e770*/  MUFU.EX2 R13, R13 ;  /* 0x0000000d000d7308 */ /* 0x000fe40000000800 */
[----:B------:R-:W-:Y:S01]  /*1e780*/  FMNMX.FTZ R3, R149, R126, !PT ;  /* 0x0000007e95037209 */ /* 0x000fe20007810000 */
[----:B------:R-:W-:-:S03]  /*1e790*/  FFMA.FTZ R126, R139, R7, -R0 ;  /* 0x000000078b7e7223 */ /* 0x000fc60000010800 */
[----:B------:R-:W-:Y:S02]  /*1e7a0*/  FMNMX.FTZ R3, R150, R3, !PT ;  /* 0x0000000396037209 */ /* 0x000fe40007810000 */
[----:B------:R-:W-:Y:S02]  /*1e7b0*/  MUFU.EX2 R184, R184 ;  /* 0x000000b800b87308 */ /* 0x000fe40000000800 */
[----:B------:R-:W-:-:S04]  /*1e7c0*/  FMNMX.FTZ R3, R154, R3, !PT ;  /* 0x000000039a037209 */ /* 0x000fc80007810000 */
        /* <DEDUP_REMOVED lines=9> */
[----:B0-----:R-:W-:Y:S01]  /*1e860*/  FMNMX.FTZ R137, R3, R136, !PT ;  /* 0x0000008803897209 */ /* 0x001fe20007810000 */
[----:B------:R-:W-:-:S04]  /*1e870*/  FFMA.FTZ R136, R157, R7, -R0 ;  /* 0x000000079d887223 */ /* 0x000fc80000010800 */
[----:B------:R-:W0:Y:S02]  /*1e880*/  SHFL.BFLY PT, R138, R137, 0x1, 0x1f ;  /* 0x0c201f00898a7f89 */ /* 0x000e2400000e0000 */
[----:B------:R-:W1:Y:S08]  /*1e890*/  MUFU.EX2 R0, R144 ;  /* 0x0000009000007308 */ /* 0x000e700000000800 */
[----:B------:R-:W-:Y:S08]  /*1e8a0*/  MUFU.EX2 R123, R123 ;  /* 0x0000007b007b7308 */ /* 0x000ff00000000800 */
[----:B------:R-:W-:Y:S01]  /*1e8b0*/  MUFU.EX2 R176, R176 ;  /* 0x000000b000b07308 */ /* 0x000fe20000000800 */
[----:B0-----:R-:W-:-:S07]  /*1e8c0*/  FMNMX.FTZ R3, R137, R138, !PT ;  /* 0x0000008a89037209 */ /* 0x001fce0007810000 */
[----:B------:R-:W-:Y:S01]  /*1e8d0*/  MUFU.EX2 R126, R126 ;  /* 0x0000007e007e7308 */ /* 0x000fe20000000800 */
[C---:B------:R-:W-:Y:S01]  /*1e8e0*/  FSETP.NEU.FTZ.AND P2, PT, R3.reuse, -INF , PT ;  /* 0xff8000000300780b */ /* 0x040fe20003f5d000 */
[----:B------:R-:W-:-:S06]  /*1e8f0*/  FMUL.FTZ R138, R3, R7 ;  /* 0x00000007038a7220 */ /* 0x000fcc0000410000 */
[----:B------:R-:W-:Y:S01]  /*1e900*/  MUFU.EX2 R178, R178 ;  /* 0x000000b200b27308 */ /* 0x000fe20000000800 */
[----:B------:R-:W-:-:S05]  /*1e910*/  FSEL R138, R138, RZ, P2 ;  /* 0x000000ff8a8a7208 */ /* 0x000fca0001000000 */
[-CC-:B------:R-:W-:Y:S01]  /*1e920*/  FFMA.FTZ R185, R124, R7.reuse, -R138.reuse ;  /* 0x000000077cb97223 */ /* 0x180fe2000001088a */
[-CC-:B------:R-:W-:Y:S01]  /*1e930*/  FFMA.FTZ R124, R129, R7.reuse, -R138.reuse ;  /* 0x00000007817c7223 */ /* 0x180fe2000001088a */
[----:B------:R-:W-:Y:S01]  /*1e940*/  FSEL R129, R3, RZ, P2 ;  /* 0x000000ff03817208 */ /* 0x000fe20001000000 */
[-CC-:B------:R-:W-:Y:S01]  /*1e950*/  FFMA.FTZ R189, R15, R7.reuse, -R138.reuse ;  /* 0x000000070fbd7223 */ /* 0x180fe2000001088a */
[-CC-:B------:R-:W-:Y:S01]  /*1e960*/  FFMA.FTZ R15, R2, R7.reuse, -R138.reuse ;  /* 0x00000007020f7223 */ /* 0x180fe2000001088a */
[-CC-:B------:R-:W-:Y:S01]  /*1e970*/  FFMA.FTZ R191, R120, R7.reuse, -R138.reuse ;  /* 0x0000000778bf7223 */ /* 0x180fe2000001088a */
[-C--:B------:R-:W-:Y:S01]  /*1e980*/  FFMA.FTZ R120, R121, R7.reuse, -R138 ;  /* 0x0000000779787223 */ /* 0x080fe2000001088a */
[----:B------:R-:W-:Y:S01]  /*1e990*/  FADD.FTZ R2, -R129, R10 ;  /* 0x0000000a81027221 */ /* 0x000fe20000010100 */
[----:B-1---5:R-:W-:Y:S01]  /*1e9a0*/  FFMA.FTZ R129, R0, R6, R188 ;  /* 0x0000000600817223 */ /* 0x022fe200000100bc */
[----:B------:R-:W-:Y:S01]  /*1e9b0*/  MUFU.EX2 R189, R189 ;  /* 0x000000bd00bd7308 */ /* 0x000fe20000000800 */
[-CC-:B------:R-:W-:Y:S01]  /*1e9c0*/  FFMA.FTZ R121, R125, R7.reuse, -R138.reuse ;  /* 0x000000077d797223 */ /* 0x180fe2000001088a */
[-C--:B------:R-:W-:Y:S01]  /*1e9d0*/  FMUL.FTZ R2, R2, R7.reuse ;  /* 0x0000000702027220 */ /* 0x080fe20000410000 */
[----:B------:R-:W-:Y:S01]  /*1e9e0*/  FADD.FTZ R129, R12, R129 ;  /* 0x000000810c817221 */ /* 0x000fe20000010000 */
[-CC-:B------:R-:W-:Y:S01]  /*1e9f0*/  FFMA.FTZ R187, R128, R7.reuse, -R138.reuse ;  /* 0x0000000780bb7223 */ /* 0x180fe2000001088a */
[-CC-:B------:R-:W-:Y:S01]  /*1ea00*/  FFMA.FTZ R181, R130, R7.reuse, -R138.reuse ;  /* 0x0000000782b57223 */ /* 0x180fe2000001088a */
[-CC-:B------:R-:W-:Y:S01]  /*1ea10*/  FFMA.FTZ R125, R131, R7.reuse, -R138.reuse ;  /* 0x00000007837d7223 */ /* 0x180fe2000001088a */
[----:B------:R-:W-:Y:S01]  /*1ea20*/  FADD.FTZ R6, R190, R129 ;  /* 0x00000081be067221 */ /* 0x000fe20000010000 */
[----:B------:R-:W0:Y:S01]  /*1ea30*/  MUFU.EX2 R2, R2 ;  /* 0x0000000200027308 */ /* 0x000e220000000800 */
[-CC-:B------:R-:W-:Y:S01]  /*1ea40*/  FFMA.FTZ R183, R134, R7.reuse, -R138.reuse ;  /* 0x0000000786b77223 */ /* 0x180fe2000001088a */
[-C--:B------:R-:W-:Y:S01]  /*1ea50*/  FFMA.FTZ R159, R159, R7.reuse, -R138 ;  /* 0x000000079f9f7223 */ /* 0x080fe2000001088a */
[----:B------:R-:W-:Y:S01]  /*1ea60*/  FADD.FTZ R129, R13, R6 ;  /* 0x000000060d817221 */ /* 0x000fe20000010000 */
[-CC-:B------:R-:W-:Y:S01]  /*1ea70*/  FFMA.FTZ R177, R135, R7.reuse, -R138.reuse ;  /* 0x0000000787b17223 */ /* 0x180fe2000001088a */
[-CC-:B------:R-:W-:Y:S01]  /*1ea80*/  FFMA.FTZ R128, R140, R7.reuse, -R138.reuse ;  /* 0x000000078c807223 */ /* 0x180fe2000001088a */
[-C--:B------:R-:W-:Y:S01]  /*1ea90*/  FFMA.FTZ R179, R141, R7.reuse, -R138 ;  /* 0x000000078db37223 */ /* 0x080fe2000001088a */
[----:B------:R-:W-:Y:S01]  /*1eaa0*/  FADD.FTZ R129, R184, R129 ;  /* 0x00000081b8817221 */ /* 0x000fe20000010000 */
[----:B------:R-:W1:Y:S01]  /*1eab0*/  MUFU.EX2 R15, R15 ;  /* 0x0000000f000f7308 */ /* 0x000e620000000800 */
[----:B------:R-:W-:Y:S01]  /*1eac0*/  @!P1 PRMT R134, RZ, 0x654, R14 ;  /* 0x00000654ff869816 */ /* 0x000fe2000000000e */
[-CC-:B------:R-:W-:Y:S01]  /*1ead0*/  FFMA.FTZ R173, R145, R7.reuse, -R138.reuse ;  /* 0x0000000791ad7223 */ /* 0x180fe2000001088a */
[----:B------:R-:W-:Y:S01]  /*1eae0*/  FADD.FTZ R129, R20, R129 ;  /* 0x0000008114817221 */ /* 0x000fe20000010000 */
[--C-:B------:R-:W-:Y:S01]  /*1eaf0*/  FFMA.FTZ R14, R146, R7, -R138.reuse ;  /* 0x00000007920e7223 */ /* 0x100fe2000001088a */
[----:B------:R2:W-:Y:S01]  /*1eb00*/  @!P1 SYNCS.ARRIVE.TRANS64.RED.A1T0 RZ, [R134+URZ], RZ ;  /* 0x000000ff86ff99a7 */ /* 0x0005e2000810043f */
[----:B------:R-:W-:Y:S01]  /*1eb10*/  F2FP.F16.F32.PACK_AB R190, R13, R190 ;  /* 0x000000be0dbe723e */ /* 0x000fe200000000ff */
[----:B------:R-:W-:Y:S01]  /*1eb20*/  FADD.FTZ R130, R186, R129 ;  /* 0x00000081ba827221 */ /* 0x000fe20000010000 */
[----:B------:R-:W3:Y:S01]  /*1eb30*/  MUFU.EX2 R191, R191 ;  /* 0x000000bf00bf7308 */ /* 0x000ee20000000800 */
[----:B0-----:R-:W-:Y:S01]  /*1eb40*/  FFMA.FTZ R6, R2, R5, R189 ;  /* 0x0000000502067223 */ /* 0x001fe200000100bd */
[-C--:B------:R-:W-:Y:S01]  /*1eb50*/  FFMA.FTZ R5, R142, R7.reuse, -R138 ;  /* 0x000000078e057223 */ /* 0x080fe2000001088a */
[----:B------:R-:W-:Y:S01]  /*1eb60*/  FADD.FTZ R131, R21, R130 ;  /* 0x0000008215837221 */ /* 0x000fe20000010000 */
[-CC-:B------:R-:W-:Y:S01]  /*1eb70*/  FFMA.FTZ R175, R149, R7.reuse, -R138.reuse ;  /* 0x0000000795af7223 */ /* 0x180fe2000001088a */
[----:B------:R-:W-:Y:S01]  /*1eb80*/  F2FP.F16.F32.PACK_AB R188, R12, R188 ;  /* 0x000000bc0cbc723e */ /* 0x000fe200000000ff */
[-C--:B------:R-:W-:Y:S01]  /*1eb90*/  FFMA.FTZ R169, R154, R7.reuse, -R138 ;  /* 0x000000079aa97223 */ /* 0x080fe2000001088a */
[----:B------:R-:W-:Y:S01]  /*1eba0*/  FADD.FTZ R131, R180, R131 ;  /* 0x00000083b4837221 */ /* 0x000fe20000010000 */
[----:B------:R-:W0:Y:S01]  /*1ebb0*/  MUFU.EX2 R120, R120 ;  /* 0x0000007800787308 */ /* 0x000e220000000800 */
[----:B-1----:R-:W-:Y:S01]  /*1ebc0*/  FADD.FTZ R6, R15, R6 ;  /* 0x000000060f067221 */ /* 0x002fe20000010000 */
[-CC-:B------:R-:W-:Y:S01]  /*1ebd0*/  FFMA.FTZ R152, R152, R7.reuse, -R138.reuse ;  /* 0x0000000798987223 */ /* 0x180fe2000001088a */
[----:B------:R-:W-:Y:S01]  /*1ebe0*/  FADD.FTZ R131, R122, R131 ;  /* 0x000000837a837221 */ /* 0x000fe20000010000 */
[----:B------:R-:W-:Y:S01]  /*1ebf0*/  F2FP.F16.F32.PACK_AB R186, R21, R186 ;  /* 0x000000ba15ba723e */ /* 0x000fe200000000ff */
[----:B------:R-:W-:Y:S01]  /*1ec00*/  FFMA.FTZ R156, R156, R7, -R138 ;  /* 0x000000079c9c7223 */ /* 0x000fe2000001088a */
[----:B------:R-:W-:Y:S01]  /*1ec10*/  ISETP.GT.AND P2, PT, R8, R211, PT ;  /* 0x000000d30800720c */ /* 0x000fe20003f44270 */
[----:B------:R-:W-:Y:S01]  /*1ec20*/  FADD.FTZ R130, R182, R131 ;  /* 0x00000083b6827221 */ /* 0x000fe20000010000 */
[----:B------:R-:W1:Y:S01]  /*1ec30*/  MUFU.EX2 R185, R185 ;  /* 0x000000b900b97308 */ /* 0x000e620000000800 */
[----:B---3--:R-:W-:Y:S01]  /*1ec40*/  FADD.FTZ R129, R191, R6 ;  /* 0x00000006bf817221 */ /* 0x008fe20000010000 */
[----:B------:R-:W-:Y:S01]  /*1ec50*/  F2FP.F16.F32.PACK_AB R184, R20, R184 ;  /* 0x000000b814b8723e */ /* 0x000fe200000000ff */
[C---:B------:R-:W-:Y:S01]  /*1ec60*/  FADD.FTZ R131, R123.reuse, R130 ;  /* 0x000000827b837221 */ /* 0x040fe20000010000 */
[-CC-:B------:R-:W-:Y:S01]  /*1ec70*/  FFMA.FTZ R130, R150, R7.reuse, -R138.reuse ;  /* 0x0000000796827223 */ /* 0x180fe2000001088a */
[----:B------:R-:W-:Y:S01]  /*1ec80*/  FFMA.FTZ R138, R158, R7, -R138 ;  /* 0x000000079e8a7223 */ /* 0x000fe2000001088a */
[----:B------:R-:W-:Y:S01]  /*1ec90*/  F2FP.F16.F32.PACK_AB R180, R122, R180 ;  /* 0x000000b47ab4723e */ /* 0x000fe200000000ff */
[----:B------:R-:W-:Y:S01]  /*1eca0*/  FADD.FTZ R131, R176, R131 ;  /* 0x00000083b0837221 */ /* 0x000fe20000010000 */
[----:B------:R-:W3:Y:S01]  /*1ecb0*/  MUFU.EX2 R121, R121 ;  /* 0x0000007900797308 */ /* 0x000ee20000000800 */
[----:B0-----:R-:W-:Y:S01]  /*1ecc0*/  FADD.FTZ R6, R120, R129 ;  /* 0x0000008178067221 */ /* 0x001fe20000010000 */
[----:B------:R-:W-:Y:S01]  /*1ecd0*/  F2FP.F16.F32.PACK_AB R182, R123, R182 ;  /* 0x000000b67bb6723e */ /* 0x000fe200000000ff */
[C---:B------:R-:W-:Y:S01]  /*1ece0*/  FADD.FTZ R131, R126.reuse, R131 ;  /* 0x000000837e837221 */ /* 0x040fe20000010000 */
[----:B------:R-:W-:Y:S01]  /*1ecf0*/  F2FP.F16.F32.PACK_AB R176, R126, R176 ;  /* 0x000000b07eb0723e */ /* 0x000fe200000000ff */
[----:B------:R-:W-:Y:S01]  /*1ed00*/  VIADD R8, R8, 0xffffffff ;  /* 0xffffffff08087836 */ /* 0x000fe20000000000 */
[----:B------:R-:W-:Y:S01]  /*1ed10*/  F2FP.F16.F32.PACK_AB R189, R15, R189 ;  /* 0x000000bd0fbd723e */ /* 0x000fe200000000ff */
[----:B--2---:R-:W-:Y:S01]  /*1ed20*/  FADD.FTZ R134, R178, R131 ;  /* 0x00000083b2867221 */ /* 0x004fe20000010000 */
[----:B------:R-:W0:Y:S01]  /*1ed30*/  MUFU.EX2 R187, R187 ;  /* 0x000000bb00bb7308 */ /* 0x000e220000000800 */
[----:B-1----:R-:W-:Y:S01]  /*1ed40*/  FADD.FTZ R6, R185, R6 ;  /* 0x00000006b9067221 */ /* 0x002fe20000010000 */
[----:B------:R-:W-:-:S06]  /*1ed50*/  F2FP.F16.F32.PACK_AB R191, R120, R191 ;  /* 0x000000bf78bf723e */ /* 0x000fcc00000000ff */
[----:B------:R-:W1:Y:S01]  /*1ed60*/  MUFU.EX2 R124, R124 ;  /* 0x0000007c007c7308 */ /* 0x000e620000000800 */
        /* <DEDUP_REMOVED lines=18> */
[C---:B0-----:R-:W-:Y:S01]  /*1ee90*/  FADD.FTZ R6, R10.reuse, R129 ;  /* 0x000000810a067221 */ /* 0x041fe20000010000 */
[----:B------:R-:W-:Y:S01]  /*1eea0*/  F2FP.F16.F32.PACK_AB R183, R10, R183 ;  /* 0x000000b70ab7723e */ /* 0x000fe200000000ff */
[----:B------:R-:W-:-:S05]  /*1eeb0*/  IMAD.MOV.U32 R10, RZ, RZ, R3 ;  /* 0x000000ffff0a7224 */ /* 0x000fca00078e0003 */
        /* <DEDUP_REMOVED lines=39> */
[----:B------:R-:W-:Y:S02]  /*1f130*/  F2FP.F16.F32.PACK_AB R175, R130, R175 ;  /* 0x000000af82af723e */ /* 0x000fe400000000ff */
[----:B------:R-:W-:-:S04]  /*1f140*/  MOV R13, R23 ;  /* 0x00000017000d7202 */ /* 0x000fc80000000f00 */
[----:B------:R-:W1:Y:S01]  /*1f150*/  MUFU.EX2 R156, R156 ;  /* 0x0000009c009c7308 */ /* 0x000e620000000800 */
[----:B--2---:R-:W-:Y:S01]  /*1f160*/  FADD.FTZ R11, R169, R12 ;  /* 0x0000000ca90b7221 */ /* 0x004fe20000010000 */
[----:B------:R-:W-:-:S06]  /*1f170*/  IMAD.MOV.U32 R12, RZ, RZ, R194 ;  /* 0x000000ffff0c7224 */ /* 0x000fcc00078e00c2 */
[----:B------:R-:W2:Y:S01]  /*1f180*/  MUFU.EX2 R138, R138 ;  /* 0x0000008a008a7308 */ /* 0x000ea20000000800 */
[C---:B0-----:R-:W-:Y:S01]  /*1f190*/  FADD.FTZ R11, R152.reuse, R11 ;  /* 0x0000000b980b7221 */ /* 0x041fe20000010000 */
[----:B------:R-:W-:-:S03]  /*1f1a0*/  F2FP.F16.F32.PACK_AB R169, R152, R169 ;  /* 0x000000a998a9723e */ /* 0x000fc600000000ff */
[----:B-1----:R-:W-:-:S04]  /*1f1b0*/  FADD.FTZ R11, R156, R11 ;  /* 0x0000000b9c0b7221 */ /* 0x002fc80000010000 */
[C---:B--2---:R-:W-:Y:S01]  /*1f1c0*/  FADD.FTZ R5, R138.reuse, R11 ;  /* 0x0000000b8a057221 */ /* 0x044fe20000010000 */
[----:B------:R-:W-:Y:S01]  /*1f1d0*/  F2FP.F16.F32.PACK_AB R171, R138, R156 ;  /* 0x0000009c8aab723e */ /* 0x000fe200000000ff */
[----:B------:R-:W-:Y:S01]  /*1f1e0*/  IMAD.MOV.U32 R11, RZ, RZ, R4 ;  /* 0x000000ffff0b7224 */ /* 0x000fe200078e0004 */
[----:B------:R-:W-:Y:S06]  /*1f1f0*/  @P2 BRA `(.L_x_4438) ;  /* 0xffffffc400782947 */ /* 0x000fec000383ffff */
.L_x_4419:
[----:B------:R-:W-:Y:S05]  /*1f200*/  BSYNC B0 ;  /* 0x0000000000007941 */ /* 0x000fea0003800000 */
.L_x_4418:
        /* <DEDUP_REMOVED lines=99> */
.L_x_4439:
[----:B------:R-:W-:Y:S01]  /*1f840*/  IMAD R13, R23, 0x8, R17 ;  /* 0x00000008170d7824 */ /* 0x000fe200078e0211 */
[----:B------:R-:W-:-:S04]  /*1f850*/  SHF.L.U32 R0, R194, 0x1f, RZ ;  /* 0x0000001fc2007819 */ /* 0x000fc800000006ff */
[----:B------:R0:W1:Y:S01]  /*1f860*/  SYNCS.PHASECHK.TRANS64.TRYWAIT P2, [R13+URZ+0x30850], R0 ;  /* 0x030850000d0075a7 */ /* 0x000062000804017f */
[----:B------:R-:W-:Y:S05]  /*1f870*/  @!P0 BRA `(.L_x_4440) ;  /* 0x0000000000048947 */ /* 0x000fea0003800000 */
[----:B------:R-:W-:Y:S01]  /*1f880*/  BPT.TRAP 0x1 ;  /* 0x000000040000795c */ /* 0x000fe20000300000 */
.L_x_4440:
        /* <DEDUP_REMOVED lines=9> */
.L_x_4442:
[----:B------:R-:W-:Y:S05]  /*1f920*/  BSYNC B0 ;  /* 0x0000000000007941 */ /* 0x000fea0003800000 */
.L_x_4441:
[----:B------:R-:W-:Y:S01]  /*1f930*/  IMAD.MOV.U32 R9, RZ, RZ, 0x40000040 ;  /* 0x40000040ff097424 */ /* 0x000fe200078e00ff */
[C---:B------:R-:W-:Y:S01]  /*1f940*/  R2UR UR6, R8.reuse ;  /* 0x00000000080672ca */ /* 0x040fe200000e0000 */
[----:B------:R-:W-:Y:S01]  /*1f950*/  WARPGROUP.ARRIVE ;  /* 0x00000000000079c5 */ /* 0x000fe20000000000 */
[----:B------:R-:W-:Y:S01]  /*1f960*/  VIADD R10, R8, 0x80 ;  /* 0x00000080080a7836 */ /* 0x000fe20000000000 */
[----:B01----:R-:W0:Y:S01]  /*1f970*/  SHFL.BFLY PT, R0, R5, 0x2, 0x1f ;  /* 0x0c401f0005007f89 */ /* 0x003e2200000e0000 */
[----:B------:R-:W-:Y:S01]  /*1f980*/  R2UR UR7, R9 ;  /* 0x00000000090772ca */ /* 0x000fe200000e0000 */
[----:B------:R-:W-:Y:S01]  /*1f990*/  IMAD.MOV.U32 R11, RZ, RZ, 0x40000040 ;  /* 0x40000040ff0b7424 */ /* 0x000fe200078e00ff */
[----:B------:R-:W-:Y:S01]  /*1f9a0*/  IADD3 R23, R23, 0x1, RZ ;  /* 0x0000000117177810 */ /* 0x000fe20007ffe0ff */
[----:B------:R-:W-:Y:S02]  /*1f9b0*/  IMAD.MOV.U32 R9, RZ, RZ, 0x40000040 ;  /* 0x40000040ff097424 */ /* 0x000fe400078e00ff */
[----:B------:R-:W-:Y:S01]  /*1f9c0*/  VIADD R219, R219, 0x1 ;  /* 0x00000001dbdb7836 */ /* 0x000fe20000000000 */
[----:B------:R-:W-:-:S04]  /*1f9d0*/  ISETP.NE.AND P2, PT, R23, 0x2, PT ;  /* 0x000000021700780c */ /* 0x000fc80003f45270 */
[----:B------:R-:W-:-:S03]  /*1f9e0*/  SEL R23, R23, RZ, P2 ;  /* 0x000000ff17177207 */ /* 0x000fc60001000000 */
[----:B------:R-:W-:Y:S01]  /*1f9f0*/  HGMMA.64x192x16.F32 R24, R188, gdesc[UR4].tnspB, R24, gsb0 ;  /* 0x42e00004bc187df0 */ /* 0x000fe20008000818 */
[----:B------:R-:W-:Y:S02]  /*1fa00*/  R2UR UR6, R10 ;  /* 0x000000000a0672ca */ /* 0x000fe400000e0000 */
[----:B------:R-:W-:Y:S01]  /*1fa10*/  R2UR UR7, R11 ;  /* 0x000000000b0772ca */ /* 0x000fe200000e0000 */
[----:B------:R-:W-:Y:S01]  /*1fa20*/  IMAD.MOV.U32 R11, RZ, RZ, 0x40000040 ;  /* 0x40000040ff0b7424 */ /* 0x000fe200078e00ff */
[----:B------:R-:W-:Y:S01]  /*1fa30*/  IADD3 R10, R8, 0x100, RZ ;  /* 0x00000100080a7810 */ /* 0x000fe20007ffe0ff */
[----:B0-----:R-:W-:Y:S01]  /*1fa40*/  FADD.FTZ R2, R0, R5 ;  /* 0x0000000500027221 */ /* 0x001fe20000010000 */
[----:B------:R-:W-:-:S04]  /*1fa50*/  SEL R5, RZ, 0x1, P2 ;  /* 0x00000001ff057807 */ /* 0x000fc80001000000 */
[----:B------:R-:W-:Y:S02]  /*1fa60*/  LOP3.LUT R194, R194, R5, RZ, 0x3c, !PT ;  /* 0x00000005c2c27212 */ /* 0x000fe400078e3cff */
[----:B------:R-:W-:Y:S01]  /*1fa70*/  MOV R5, RZ ;  /* 0x000000ff00057202 */ /* 0x000fe20000000f00 */
[----:B------:R-:W-:Y:S02]  /*1fa80*/  WARPGROUP.DEPBAR.LE gsb0, 0x0 ;  /* 0x00008000000079c5 */ /* 0x000fe40000010000 */
[----:B------:R-:W-:-:S06]  /*1fa90*/  WARPGROUP.ARRIVE ;  /* 0x00000000000079c5 */ /* 0x000fcc0000000000 */
        /* <DEDUP_REMOVED lines=11> */
[C---:B------:R-:W-:Y:S01]  /*1fb50*/  IADD3 R10, R8.reuse, 0x200, RZ ;  /* 0x00000200080a7810 */ /* 0x040fe20007ffe0ff */
[----:B------:R-:W-:Y:S01]  /*1fb60*/  VIADD R8, R8, 0x280 ;  /* 0x0000028008087836 */ /* 0x000fe20000000000 */
[----:B------:R-:W-:Y:S02]  /*1fb70*/  WARPGROUP.DEPBAR.LE gsb0, 0x0 ;  /* 0x00008000000079c5 */ /* 0x000fe40000010000 */
[----:B------:R-:W-:-:S11]  /*1fb80*/  WARPGROUP.ARRIVE ;  /* 0x00000000000079c5 */ /* 0x000fd60000000000 */
[----:B------:R-:W-:Y:S01]  /*1fb90*/  HGMMA.64x192x16.F32 R24, R176, gdesc[UR4].tnspB, R24, gsb0 ;  /* 0x42e00004b0187df0 */ /* 0x000fe20008000818 */
[----:B------:R-:W-:Y:S02]  /*1fba0*/  R2UR UR6, R10 ;  /* 0x000000000a0672ca */ /* 0x000fe400000e0000 */
[----:B------:R-:W-:Y:S02]  /*1fbb0*/  R2UR UR7, R11 ;  /* 0x000000000b0772ca */ /* 0x000fe400000e0000 */
[----:B------:R-:W0:Y:S02]  /*1fbc0*/  SHFL.BFLY PT, R11, R2, 0x1, 0x1f ;  /* 0x0c201f00020b7f89 */ /* 0x000e2400000e0000 */
[----:B0-----:R-:W-:Y:S01]  /*1fbd0*/  FADD.FTZ R14, R2, R11 ;  /* 0x0000000b020e7221 */ /* 0x001fe20000010000 */
[----:B------:R-:W-:Y:S02]  /*1fbe0*/  @!P1 VIADD R11, R13, 0x30860 ;  /* 0x000308600d0b9836 */ /* 0x000fe40000000000 */
[----:B------:R-:W-:-:S02]  /*1fbf0*/  IMAD.MOV.U32 R2, RZ, RZ, -0x800000 ;  /* 0xff800000ff027424 */ /* 0x000fc400078e00ff */
[----:B------:R-:W-:Y:S02]  /*1fc00*/  FSETP.NE.FTZ.AND P3, PT, R14, RZ, PT ;  /* 0x000000ff0e00720b */ /* 0x000fe40003f75000 */
[----:B------:R-:W-:-:S11]  /*1fc10*/  @!P1 PRMT R11, RZ, 0x654, R11 ;  /* 0x00000654ff0b9816 */ /* 0x000fd6000000000b */
[----:B------:R-:W0:Y:S08]  /*1fc20*/  @P3 MUFU.LG2 R10, R14 ;  /* 0x0000000e000a3308 */ /* 0x000e300000000c00 */
[----:B------:R-:W-:Y:S01]  /*1fc30*/  @P3 MUFU.RCP R5, R14 ;  /* 0x0000000e00053308 */ /* 0x000fe20000001000 */
[----:B0-----:R-:W-:Y:S01]  /*1fc40*/  @P3 FMUL.FTZ R10, R10, 0.69314718246459960938 ;  /* 0x3f3172180a0a3820 */ /* 0x001fe20000410000 */
[----:B------:R-:W-:-:S02]  /*1fc50*/  WARPGROUP.DEPBAR.LE gsb0, 0x0 ;  /* 0x00008000000079c5 */ /* 0x000fc40000010000 */
[----:B------:R-:W-:-:S06]  /*1fc60*/  WARPGROUP.ARRIVE ;  /* 0x00000000000079c5 */ /* 0x000fcc0000000000 */
[----:B------:R-:W-:Y:S01]  /*1fc70*/  HGMMA.64x192x16.F32 R24, R172, gdesc[UR4].tnspB, R24, gsb0 ;  /* 0x42e00004ac187df0 */ /* 0x000fe20008000818 */
[----:B------:R-:W-:Y:S02]  /*1fc80*/  R2UR UR6, R8 ;  /* 0x00000000080672ca */ /* 0x000fe400000e0000 */
[----:B------:R-:W-:Y:S02]  /*1fc90*/  R2UR UR7, R9 ;  /* 0x00000000090772ca */ /* 0x000fe400000e0000 */
[----:B------:R-:W0:Y:S02]  /*1fca0*/  SHFL.BFLY PT, R9, R6, 0x2, 0x1f ;  /* 0x0c401f0006097f89 */ /* 0x000e2400000e0000 */
[----:B0-----:R-:W-:Y:S01]  /*1fcb0*/  FADD.FTZ R9, R9, R6 ;  /* 0x0000000609097221 */ /* 0x001fe20000010000 */
[----:B------:R-:W-:-:S04]  /*1fcc0*/  IMAD.MOV.U32 R6, RZ, RZ, RZ ;  /* 0x000000ffff067224 */ /* 0x000fc800078e00ff */
[----:B------:R-:W0:Y:S02]  /*1fcd0*/  SHFL.BFLY PT, R0, R9, 0x1, 0x1f ;  /* 0x0c201f0009007f89 */ /* 0x000e2400000e0000 */
[----:B0-----:R-:W-:Y:S01]  /*1fce0*/  FADD.FTZ R12, R9, R0 ;  /* 0x00000000090c7221 */ /* 0x001fe20000010000 */
[----:B------:R-:W-:-:S04]  /*1fcf0*/  IMAD.MOV.U32 R0, RZ, RZ, -0x800000 ;  /* 0xff800000ff007424 */ /* 0x000fc800078e00ff */
[----:B------:R-:W-:-:S13]  /*1fd00*/  FSETP.NE.FTZ.AND P0, PT, R12, RZ, PT ;  /* 0x000000ff0c00720b */ /* 0x000fda0003f15000 */
        /* <DEDUP_REMOVED lines=109> */
.L_x_4292:
        /* <DEDUP_REMOVED lines=9> */
[----:B------:R-:W2:Y:S01]  /*20470*/  S2R R8, SR_SWINHI ;  /* 0x0000000000087919 */ /* 0x000ea20000002f00 */
[----:B------:R-:W-:Y:S01]  /*20480*/  ULDC.64 UR4, c[0x0][0xbd8] ;  /* 0x0002f60000047ab9 */ /* 0x000fe20000000a00 */
[----:B------:R-:W-:Y:S01]  /*20490*/  F2FP.F16.F32.PACK_AB R24, R25, R24 ;  /* 0x000000181918723e */ /* 0x000fe200000000ff */
[----:B------:R-:W-:Y:S01]  /*204a0*/  ULDC.64 UR6, c[0x0][0x208] ;  /* 0x0000820000067ab9 */ /* 0x000fe20000000a00 */
        /* <DEDUP_REMOVED lines=18> */
[----:B------:R-:W-:Y:S01]  /*205d0*/  IMAD.WIDE R26, R235, 0x2, R4 ;  /* 0x00000002eb1a7825 */ /* 0x000fe200078e0204 */
[----:B------:R-:W-:Y:S02]  /*205e0*/  F2FP.F16.F32.PACK_AB R66, R69, R68 ;  /* 0x000000444542723e */ /* 0x000fe400000000ff */
[----:B------:R-:W-:Y:S02]  /*205f0*/  F2FP.F16.F32.PACK_AB R67, R71, R67 ;  /* 0x000000434743723e */ /* 0x000fe400000000ff */
[C---:B------:R-:W-:Y:S02]  /*20600*/  LOP3.LUT R7, R26.reuse, 0x380, RZ, 0xc0, !PT ;  /* 0x000003801a077812 */ /* 0x040fe400078ec0ff */
[----:B------:R-:W-:-:S02]  /*20610*/  IADD3 R135, P1, R26, 0x40, RZ ;  /* 0x000000401a877810 */ /* 0x000fc40007f3e0ff */
[C---:B------:R-:W-:Y:S02]  /*20620*/  IADD3 R137, P6, R26.reuse, 0x60, RZ ;  /* 0x000000601a897810 */ /* 0x040fe40007fde0ff */
[C---:B------:R-:W-:Y:S01]  /*20630*/  IADD3 R139, P5, R26.reuse, 0x4000, RZ ;  /* 0x000040001a8b7810 */ /* 0x040fe20007fbe0ff */
[--C-:B------:R-:W-:Y:S01]  /*20640*/  IMAD.X R11, RZ, RZ, R27.reuse, P1 ;  /* 0x000000ffff0b7224 */ /* 0x100fe200008e061b */
[C---:B------:R-:W-:Y:S01]  /*20650*/  IADD3 R111, P2, R26.reuse, 0x20, RZ ;  /* 0x000000201a6f7810 */ /* 0x040fe20007f5e0ff */
[--C-:B------:R-:W-:Y:S01]  /*20660*/  IMAD.X R13, RZ, RZ, R27.reuse, P6 ;  /* 0x000000ffff0d7224 */ /* 0x100fe200030e061b */
[----:B------:R-:W-:Y:S01]  /*20670*/  SHF.R.U64 R7, R7, 0x3, RZ ;  /* 0x0000000307077819 */ /* 0x000fe200000012ff */
[----:B------:R-:W-:Y:S01]  /*20680*/  IMAD.X R15, RZ, RZ, R27, P5 ;  /* 0x000000ffff0f7224 */ /* 0x000fe200028e061b */
[----:B------:R-:W-:Y:S02]  /*20690*/  IADD3.X R9, RZ, R27, RZ, P2, !PT ;  /* 0x0000001bff097210 */ /* 0x000fe400017fe4ff */
[----:B------:R-:W-:-:S02]  /*206a0*/  IADD3 R141, P0, R26, 0x4020, RZ ;  /* 0x000040201a8d7810 */ /* 0x000fc40007f1e0ff */
[C---:B------:R-:W-:Y:S02]  /*206b0*/  IADD3 R143, P4, R26.reuse, 0x4040, RZ ;  /* 0x000040401a8f7810 */ /* 0x040fe40007f9e0ff */
[C---:B------:R-:W-:Y:S02]  /*206c0*/  IADD3 R145, P3, R26.reuse, 0x4060, RZ ;  /* 0x000040601a917810 */ /* 0x040fe40007f7e0ff */
        /* <DEDUP_REMOVED lines=12> */
[-C--:B------:R-:W-:Y:S02]  /*20790*/  IADD3.X R21, RZ, R27.reuse, RZ, P0, !PT ;  /* 0x0000001bff157210 */ /* 0x080fe400007fe4ff */
[-C--:B------:R-:W-:Y:S02]  /*207a0*/  IADD3.X R43, RZ, R27.reuse, RZ, P1, !PT ;  /* 0x0000001bff2b7210 */ /* 0x080fe40000ffe4ff */
[----:B------:R-:W-:-:S02]  /*207b0*/  MOV R78, R26 ;  /* 0x0000001a004e7202 */ /* 0x000fc40000000f00 */
[----:B------:R-:W-:Y:S02]  /*207c0*/  LOP3.LUT R27, R149, 0x380, RZ, 0xc0, !PT ;  /* 0x00000380951b7812 */ /* 0x000fe400078ec0ff */
[----:B------:R-:W-:Y:S02]  /*207d0*/  SHF.R.U64 R8, R8, 0x3, RZ ;  /* 0x0000000308087819 */ /* 0x000fe400000012ff */
[----:B------:R-:W-:Y:S02]  /*207e0*/  SHF.R.U64 R86, R86, 0x3, RZ ;  /* 0x0000000356567819 */ /* 0x000fe400000012ff */
[----:B------:R-:W-:Y:S02]  /*207f0*/  F2FP.F16.F32.PACK_AB R26, R29, R28 ;  /* 0x0000001c1d1a723e */ /* 0x000fe400000000ff */
[----:B------:R-:W-:Y:S02]  /*20800*/  LOP3.LUT R42, R46, 0x380, RZ, 0xc0, !PT ;  /* 0x000003802e2a7812 */ /* 0x000fe400078ec0ff */
[----:B------:R-:W-:-:S02]  /*20810*/  SHF.R.U64 R28, R27, 0x3, RZ ;  /* 0x000000031b1c7819 */ /* 0x000fc400000012ff */
[----:B------:R-:W-:Y:S01]  /*20820*/  F2FP.F16.F32.PACK_AB R27, R133, R6 ;  /* 0x00000006851b723e */ /* 0x000fe200000000ff */
[----:B------:R-:W-:Y:S01]  /*20830*/  BAR.SYNC.DEFER_BLOCKING 0x1, 0x100 ;  /* 0x0044000000007b1d */ /* 0x000fe20000010000 */
[----:B------:R-:W-:Y:S02]  /*20840*/  LOP3.LUT R8, R8, R111, RZ, 0x3c, !PT ;  /* 0x0000006f08087212 */ /* 0x000fe400078e3cff */
[----:B------:R-:W-:Y:S02]  /*20850*/  LOP3.LUT R6, R86, R151, RZ, 0x3c, !PT ;  /* 0x0000009756067212 */ /* 0x000fe400078e3cff */
[----:B------:R-:W-:Y:S02]  /*20860*/  SHF.R.U64 R29, R42, 0x3, RZ ;  /* 0x000000032a1d7819 */ /* 0x000fe400000012ff */
[----:B------:R-:W-:Y:S02]  /*20870*/  LOP3.LUT R42, R28, R149, RZ, 0x3c, !PT ;  /* 0x000000951c2a7212 */ /* 0x000fe400078e3cff */
[----:B------:R-:W-:-:S02]  /*20880*/  LOP3.LUT R10, R135, 0x380, RZ, 0xc0, !PT ;  /* 0x00000380870a7812 */ /* 0x000fc400078ec0ff */
[----:B------:R-:W-:Y:S02]  /*20890*/  MOV R28, R8 ;  /* 0x00000008001c7202 */ /* 0x000fe40000000f00 */
[----:B------:R-:W-:Y:S02]  /*208a0*/  LOP3.LUT R34, R145, 0x380, RZ, 0xc0, !PT ;  /* 0x0000038091227812 */ /* 0x000fe400078ec0ff */
[----:B------:R-:W-:Y:S02]  /*208b0*/  MOV R8, R6 ;  /* 0x0000000600087202 */ /* 0x000fe40000000f00 */
[----:B------:R-:W2:Y:S01]  /*208c0*/  LDC.64 R6, c[0x0][0xbd8] ;  /* 0x0002f600ff067b82 */ /* 0x000ea20000000a00 */
[----:B------:R-:W-:Y:S02]  /*208d0*/  ISETP.NE.U32.AND P0, PT, RZ, UR4, PT ;  /* 0x00000004ff007c0c */ /* 0x000fe4000bf05070 */
[----:B------:R-:W-:Y:S02]  /*208e0*/  LOP3.LUT R12, R137, 0x380, RZ, 0xc0, !PT ;  /* 0x00000380890c7812 */ /* 0x000fe400078ec0ff */
[----:B------:R-:W-:-:S02]  /*208f0*/  SHF.R.U64 R10, R10, 0x3, RZ ;  /* 0x000000030a0a7819 */ /* 0x000fc400000012ff */
[----:B------:R-:W-:Y:S01]  /*20900*/  LOP3.LUT R14, R139, 0x380, RZ, 0xc0, !PT ;  /* 0x000003808b0e7812 */ /* 0x000fe200078ec0ff */
[----:B------:R-:W-:Y:S01]  /*20910*/  STSM.16.M88.4 [R78], R24 ;  /* 0x000000184e007844 */ /* 0x000fe20000000200 */
[----:B------:R-:W-:Y:S02]  /*20920*/  SHF.R.U64 R34, R34, 0x3, RZ ;  /* 0x0000000322227819 */ /* 0x000fe400000012ff */
[----:B------:R-:W-:Y:S02]  /*20930*/  LOP3.LUT R20, R141, 0x380, RZ, 0xc0, !PT ;  /* 0x000003808d147812 */ /* 0x000fe400078ec0ff */
[----:B------:R-:W-:Y:S02]  /*20940*/  LOP3.LUT R30, R143, 0x380, RZ, 0xc0, !PT ;  /* 0x000003808f1e7812 */ /* 0x000fe400078ec0ff */
[----:B------:R-:W-:Y:S01]  /*20950*/  ISETP.NE.AND.EX P0, PT, RZ, UR5, PT, P0 ;  /* 0x00000005ff007c0c */ /* 0x000fe2000bf05300 */
[----:B------:R-:W-:Y:S01]  /*20960*/  ULDC.64 UR4, c[0x0][0xbe0] ;  /* 0x0002f80000047ab9 */ /* 0x000fe20000000a00 */
[----:B------:R-:W-:-:S02]  /*20970*/  SHF.R.U64 R12, R12, 0x3, RZ ;  /* 0x000000030c0c7819 */ /* 0x000fc400000012ff */
[----:B------:R-:W-:Y:S02]  /*20980*/  LOP3.LUT R10, R10, R135, RZ, 0x3c, !PT ;  /* 0x000000870a0a7212 */ /* 0x000fe400078e3cff */
[----:B------:R-:W-:Y:S02]  /*20990*/  SHF.R.U64 R14, R14, 0x3, RZ ;  /* 0x000000030e0e7819 */ /* 0x000fe400000012ff */
[----:B------:R-:W-:Y:S02]  /*209a0*/  LOP3.LUT R34, R34, R145, RZ, 0x3c, !PT ;  /* 0x0000009122227212 */ /* 0x000fe400078e3cff */
[----:B------:R-:W-:Y:S02]  /*209b0*/  SHF.R.U64 R20, R20, 0x3, RZ ;  /* 0x0000000314147819 */ /* 0x000fe400000012ff */
[----:B------:R-:W-:Y:S02]  /*209c0*/  ISETP.NE.U32.AND P1, PT, RZ, UR4, PT ;  /* 0x00000004ff007c0c */ /* 0x000fe4000bf25070 */
[----:B------:R-:W-:-:S02]  /*209d0*/  LOP3.LUT R38, R147, 0x380, RZ, 0xc0, !PT ;  /* 0x0000038093267812 */ /* 0x000fc400078ec0ff */
[----:B------:R-:W-:Y:S02]  /*209e0*/  SHF.R.U64 R30, R30, 0x3, RZ ;  /* 0x000000031e1e7819 */ /* 0x000fe400000012ff */
[----:B------:R-:W-:Y:S02]  /*209f0*/  LOP3.LUT R12, R12, R137, RZ, 0x3c, !PT ;  /* 0x000000890c0c7212 */ /* 0x000fe400078e3cff */
[----:B------:R-:W-:Y:S02]  /*20a00*/  MOV R11, R10 ;  /* 0x0000000a000b7202 */ /* 0x000fe40000000f00 */
[----:B------:R-:W-:Y:S02]  /*20a10*/  LOP3.LUT R14, R14, R139, RZ, 0x3c, !PT ;  /* 0x0000008b0e0e7212 */ /* 0x000fe400078e3cff */
[----:B------:R-:W-:Y:S02]  /*20a20*/  MOV R10, R34 ;  /* 0x00000022000a7202 */ /* 0x000fe40000000f00 */
[----:B------:R-:W-:-:S02]  /*20a30*/  LOP3.LUT R20, R20, R141, RZ, 0x3c, !PT ;  /* 0x0000008d14147212 */ /* 0x000fc400078e3cff */
[----:B------:R-:W-:Y:S02]  /*20a40*/  MOV R9, R42 ;  /* 0x0000002a00097202 */ /* 0x000fe40000000f00 */
[----:B------:R-:W-:Y:S02]  /*20a50*/  F2FP.F16.F32.PACK_AB R34, R37, R36 ;  /* 0x000000242522723e */ /* 0x000fe400000000ff */
[----:B------:R-:W-:Y:S02]  /*20a60*/  F2FP.F16.F32.PACK_AB R35, R131, R121 ;  /* 0x000000798323723e */ /* 0x000fe400000000ff */
[----:B------:R-:W-:Y:S02]  /*20a70*/  ISETP.NE.AND.EX P1, PT, RZ, UR5, PT, P1 ;  /* 0x00000005ff007c0c */ /* 0x000fe4000bf25310 */
[----:B------:R-:W-:Y:S01]  /*20a80*/  SHF.R.U64 R38, R38, 0x3, RZ ;  /* 0x0000000326267819 */ /* 0x000fe200000012ff */
[----:B------:R-:W-:Y:S01]  /*20a90*/  STSM.16.M88.4 [R28], R32 ;  /* 0x000000201c007844 */ /* 0x000fe20000000200 */
[----:B------:R-:W-:-:S02]  /*20aa0*/  LOP3.LUT R30, R30, R143, RZ, 0x3c, !PT ;  /* 0x0000008f1e1e7212 */ /* 0x000fc400078e3cff */
[----:B------:R-:W-:Y:S02]  /*20ab0*/  F2FP.F16.F32.PACK_AB R42, R45, R44 ;  /* 0x0000002c2d2a723e */ /* 0x000fe400000000ff */
[----:B------:R-:W-:Y:S02]  /*20ac0*/  F2FP.F16.F32.PACK_AB R43, R129, R3 ;  /* 0x00000003812b723e */ /* 0x000fe400000000ff */
[----:B------:R-:W-:Y:S02]  /*20ad0*/  MOV R12, R12 ;  /* 0x0000000c000c7202 */ /* 0x000fe40000000f00 */
[----:B------:R-:W-:Y:S01]  /*20ae0*/  MOV R14, R14 ;  /* 0x0000000e000e7202 */ /* 0x000fe20000000f00 */
[----:B------:R-:W-:Y:S01]  /*20af0*/  STSM.16.M88.4 [R11], R40 ;  /* 0x000000280b007844 */ /* 0x000fe20000000200 */
[----:B------:R-:W-:Y:S02]  /*20b00*/  MOV R20, R20 ;  /* 0x0000001400147202 */ /* 0x000fe40000000f00 */
[----:B------:R-:W-:Y:S01]  /*20b10*/  F2FP.F16.F32.PACK_AB R73, R70, R74 ;  /* 0x0000004a4649723e */ /* 0x000fe200000000ff */
[----:B------:R-:W-:Y:S01]  /*20b20*/  STSM.16.M88.4 [R12], R48 ;  /* 0x000000300c007844 */ /* 0x000fe20000000200 */
[----:B------:R-:W-:-:S02]  /*20b30*/  F2FP.F16.F32.PACK_AB R80, R81, R80 ;  /* 0x000000505150723e */ /* 0x000fc400000000ff */
[----:B------:R-:W-:Y:S01]  /*20b40*/  LOP3.LUT R38, R38, R147, RZ, 0x3c, !PT ;  /* 0x0000009326267212 */ /* 0x000fe200078e3cff */
[----:B------:R-:W-:Y:S01]  /*20b50*/  STSM.16.M88.4 [R14], R56 ;  /* 0x000000380e007844 */ /* 0x000fe20000000200 */
[----:B------:R-:W-:Y:S02]  /*20b60*/  MOV R30, R30 ;  /* 0x0000001e001e7202 */ /* 0x000fe40000000f00 */
[----:B------:R-:W-:Y:S01]  /*20b70*/  F2FP.F16.F32.PACK_AB R74, R77, R76 ;  /* 0x0000004c4d4a723e */ /* 0x000fe200000000ff */
[----:B------:R-:W-:Y:S01]  /*20b80*/  STSM.16.M88.4 [R20], R64 ;  /* 0x0000004014007844 */ /* 0x000fe20000000200 */
[----:B------:R-:W-:Y:S02]  /*20b90*/  F2FP.F16.F32.PACK_AB R75, R79, R75 ;  /* 0x0000004b4f4b723e */ /* 0x000fe400000000ff */
[----:B------:R-:W-:Y:S02]  /*20ba0*/  F2FP.F16.F32.PACK_AB R81, R63, R82 ;  /* 0x000000523f51723e */ /* 0x000fe400000000ff */
[----:B------:R-:W-:Y:S01]  /*20bb0*/  F2FP.F16.F32.PACK_AB R82, R85, R84 ;  /* 0x000000545552723e */ /* 0x000fe200000000ff */
[----:B------:R-:W-:Y:S01]  /*20bc0*/  STSM.16.M88.4 [R30], R72 ;  /* 0x000000481e007844 */ /* 0x000fe20000000200 */
[----:B------:R-:W-:-:S02]  /*20bd0*/  F2FP.F16.F32.PACK_AB R83, R87, R83 ;  /* 0x000000535753723e */ /* 0x000fc400000000ff */
[----:B------:R-:W-:Y:S02]  /*20be0*/  LOP3.LUT R46, R29, R46, RZ, 0x3c, !PT ;  /* 0x0000002e1d2e7212 */ /* 0x000fe400078e3cff */
[----:B------:R-:W-:Y:S01]  /*20bf0*/  F2FP.F16.F32.PACK_AB R88, R89, R88 ;  /* 0x000000585958723e */ /* 0x000fe200000000ff */
[----:B------:R2:W-:Y:S01]  /*20c00*/  STSM.16.M88.4 [R10], R80 ;  /* 0x000000500a007844 */ /* 0x0005e20000000200 */
[----:B------:R-:W-:Y:S02]  /*20c10*/  F2FP.F16.F32.PACK_AB R89, R62, R90 ;  /* 0x0000005a3e59723e */ /* 0x000fe400000000ff */
[----:B------:R-:W-:Y:S02]  /*20c20*/  F2FP.F16.F32.PACK_AB R96, R97, R96 ;  /* 0x000000606160723e */ /* 0x000fe400000000ff */
[----:B------:R-:W-:Y:S02]  /*20c30*/  F2FP.F16.F32.PACK_AB R91, R95, R91 ;  /* 0x0000005b5f5b723e */ /* 0x000fe400000000ff */
[----:B------:R-:W-:-:S02]  /*20c40*/  F2FP.F16.F32.PACK_AB R104, R105, R104 ;  /* 0x000000686968723e */ /* 0x000fc400000000ff */
[----:B------:R-:W-:Y:S02]  /*20c50*/  F2FP.F16.F32.PACK_AB R99, R103, R99 ;  /* 0x000000636763723e */ /* 0x000fe400000000ff */
[----:B------:R-:W-:Y:S02]  /*20c60*/  F2FP.F16.F32.PACK_AB R112, R113, R112 ;  /* 0x000000707170723e */ /* 0x000fe400000000ff */
[----:B------:R-:W-:Y:S01]  /*20c70*/  F2FP.F16.F32.PACK_AB R107, R107, R110 ;  /* 0x0000006e6b6b723e */ /* 0x000fe200000000ff */
[----:B------:R-:W-:Y:S01]  /*20c80*/  ULDC UR4, c[0x0][0xa88] ;  /* 0x0002a20000047ab9 */ /* 0x000fe20000000800 */
[----:B------:R-:W-:Y:S01]  /*20c90*/  MOV R38, R38 ;  /* 0x0000002600267202 */ /* 0x000fe20000000f00 */
[----:B--2---:R-:W-:Y:S01]  /*20ca0*/  IMAD.WIDE R10, R218, 0x4, R6 ;  /* 0x00000004da0a7825 */ /* 0x004fe200078e0206 */
[----:B------:R-:W-:Y:S01]  /*20cb0*/  F2FP.F16.F32.PACK_AB R90, R93, R92 ;  /* 0x0000005c5d5a723e */ /* 0x000fe200000000ff */
[----:B------:R-:W2:Y:S01]  /*20cc0*/  @P1 LDC.64 R6, c[0x0][0xbe0] ;  /* 0x0002f800ff061b82 */ /* 0x000ea20000000a00 */
[----:B------:R-:W-:Y:S01]  /*20cd0*/  F2FP.F16.F32.PACK_AB R97, R55, R98 ;  /* 0x000000623761723e */ /* 0x000fe200000000ff */
[----:B------:R-:W-:Y:S01]  /*20ce0*/  IMAD.MOV.U32 R20, RZ, RZ, RZ ;  /* 0x000000ffff147224 */ /* 0x000fe200078e00ff */
[----:B------:R-:W-:Y:S01]  /*20cf0*/  F2FP.F16.F32.PACK_AB R98, R101, R100 ;  /* 0x000000646562723e */ /* 0x000fe200000000ff */
[----:B------:R-:W-:Y:S01]  /*20d00*/  STSM.16.M88.4 [R38], R88 ;  /* 0x0000005826007844 */ /* 0x000fe20000000200 */
[----:B------:R-:W-:-:S02]  /*20d10*/  F2FP.F16.F32.PACK_AB R105, R54, R106 ;  /* 0x0000006a3669723e */ /* 0x000fc400000000ff */
[----:B------:R-:W-:Y:S01]  /*20d20*/  MOV R46, R46 ;  /* 0x0000002e002e7202 */ /* 0x000fe20000000f00 */
[----:B------:R3:W-:Y:S01]  /*20d30*/  STSM.16.M88.4 [R9], R96 ;  /* 0x0000006009007844 */ /* 0x0007e20000000200 */
[----:B------:R-:W-:Y:S02]  /*20d40*/  F2FP.F16.F32.PACK_AB R106, R109, R108 ;  /* 0x0000006c6d6a723e */ /* 0x000fe400000000ff */
[----:B------:R-:W-:Y:S02]  /*20d50*/  F2FP.F16.F32.PACK_AB R113, R115, R114 ;  /* 0x000000727371723e */ /* 0x000fe400000000ff */
[----:B------:R-:W-:Y:S01]  /*20d60*/  F2FP.F16.F32.PACK_AB R114, R117, R116 ;  /* 0x000000747572723e */ /* 0x000fe200000000ff */
[----:B------:R-:W-:Y:S01]  /*20d70*/  STSM.16.M88.4 [R46], R104 ;  /* 0x000000682e007844 */ /* 0x000fe20000000200 */
[----:B------:R-:W-:-:S05]  /*20d80*/  F2FP.F16.F32.PACK_AB R115, R119, R118 ;  /* 0x000000767773723e */ /* 0x000fca00000000ff */
[----:B------:R4:W-:Y:S01]  /*20d90*/  STSM.16.M88.4 [R8], R112 ;  /* 0x0000007008007844 */ /* 0x0009e20000000200 */
[----:B------:R-:W-:Y:S01]  /*20da0*/  BAR.SYNC.DEFER_BLOCKING 0x1, 0x100 ;  /* 0x0044000000007b1d */ /* 0x000fe20000010000 */
[----:B------:R-:W-:-:S05]  /*20db0*/  LEA R3, R214, R212, 0x6 ;  /* 0x000000d4d6037211 */ /* 0x000fca00078e30ff */
[----:B------:R-:W-:-:S03]  /*20dc0*/  IMAD.WIDE R4, R3, 0x2, R4 ;  /* 0x0000000203047825 */ /* 0x000fc600078e0204 */
[----:B---3--:R-:W-:Y:S01]  /*20dd0*/  IADD3 R9, P5, R4, 0x1000, RZ ;  /* 0x0000100004097810 */ /* 0x008fe20007fbe0ff */
[----:B------:R-:W-:Y:S02]  /*20de0*/  IMAD.U32 R61, RZ, RZ, UR4 ;  /* 0x00000004ff3d7e24 */ /* 0x000fe4000f8e00ff */
[----:B--2---:R-:W-:Y:S01]  /*20df0*/  @P1 IMAD.WIDE R6, R218, 0x4, R6 ;  /* 0x00000004da061825 */ /* 0x004fe200078e0206 */
[----:B----4-:R-:W-:-:S04]  /*20e00*/  LOP3.LUT R8, R9, 0x380, RZ, 0xc0, !PT ;  /* 0x0000038009087812 */ /* 0x010fc800078ec0ff */
[----:B------:R-:W-:Y:S02]  /*20e10*/  SHF.R.U64 R8, R8, 0x3, RZ ;  /* 0x0000000308087819 */ /* 0x000fe400000012ff */
[----:B------:R-:W-:Y:S01]  /*20e20*/  IADD3 R13, P4, R4, 0x2000, RZ ;  /* 0x00002000040d7810 */ /* 0x000fe20007f9e0ff */
[----:B------:R2:W5:Y:S01]  /*20e30*/  @P0 LDG.E R20, desc[UR6][R10.64] ;  /* 0x000000060a140981 */ /* 0x000562000c1e1900 */
[----:B------:R-:W-:-:S03]  /*20e40*/  LOP3.LUT R8, R8, R9, RZ, 0x3c, !PT ;  /* 0x0000000908087212 */ /* 0x000fc600078e3cff */
[----:B------:R2:W5:Y:S01]  /*20e50*/  @P1 LDG.E R61, desc[UR6][R6.64] ;  /* 0x00000006063d1981 */ /* 0x000562000c1e1900 */
[----:B------:R-:W-:Y:S07]  /*20e60*/  @P1 BRA `(.L_x_4446) ;  /* 0x0000000000141947 */ /* 0x000fee0003800000 */
[----:B------:R-:W-:Y:S05]  /*20e70*/  @!P0 BRA `(.L_x_4446) ;  /* 0x0000000000108947 */ /* 0x000fea0003800000 */
[----:B------:R-:W-:Y:S02]  /*20e80*/  ULDC.64 UR4, c[0x0][0x208] ;  /* 0x0000820000047ab9 */ /* 0x000fe40000000a00 */
[----:B--2---:R-:W2:Y:S04]  /*20e90*/  LDG.E R6, desc[UR4][R10.64] ;  /* 0x000000040a067981 */ /* 0x004ea8000c1e1900 */
[----:B-----5:R-:W2:Y:S02]  /*20ea0*/  LDG.E R61, desc[UR4][R10.64+0x4] ;  /* 0x000004040a3d7981 */ /* 0x020ea4000c1e1900 */
[----:B--2---:R-:W-:-:S07]  /*20eb0*/  IMAD.IADD R61, R61, 0x1, -R6 ;  /* 0x000000013d3d7824 */ /* 0x004fce00078e0a06 */
.L_x_4446:
[----:B------:R-:W-:Y:S01]  /*20ec0*/  SHF.R.S32.HI R60, RZ, 0x1f, R217 ;  /* 0x0000001fff3c7819 */ /* 0x000fe200000114d9 */
[----:B------:R-:W-:Y:S01]  /*20ed0*/  ULDC.64 UR4, c[0x0][0xb70] ;  /* 0x0002dc0000047ab9 */ /* 0x000fe20000000a00 */
[----:B-----5:R-:W-:Y:S01]  /*20ee0*/  SHF.R.S32.HI R21, RZ, 0x1f, R20 ;  /* 0x0000001fff157819 */ /* 0x020fe20000011414 */
[----:B------:R-:W-:Y:S01]  /*20ef0*/  ULDC.64 UR6, c[0x0][0x208] ;  /* 0x0000820000067ab9 */ /* 0x000fe20000000a00 */
[----:B------:R-:W-:Y:S01]  /*20f00*/  SHF.R.S32.HI R3, RZ, 0x1f, R218 ;  /* 0x0000001fff037819 */ /* 0x000fe200000114da */
[----:B--2---:R-:W-:Y:S01]  /*20f10*/  IMAD R6, R60, UR4, RZ ;  /* 0x000000043c067c24 */ /* 0x004fe2000f8e02ff */
[----:B------:R-:W-:Y:S02]  /*20f20*/  SEL R65, R218, RZ, !P0 ;  /* 0x000000ffda417207 */ /* 0x000fe40004000000 */
[----:B------:R-:W-:Y:S01]  /*20f30*/  SEL R62, R3, RZ, !P0 ;  /* 0x000000ff033e7207 */ /* 0x000fe20004000000 */
[C---:B------:R-:W-:Y:S01]  /*20f40*/  IMAD R9, R217.reuse, UR5, R6 ;  /* 0x00000005d9097c24 */ /* 0x040fe2000f8e0206 */
[C---:B------:R-:W-:Y:S01]  /*20f50*/  IADD3 R29, P0, R4.reuse, 0x4000, RZ ;  /* 0x00004000041d7810 */ /* 0x040fe20007f1e0ff */
[----:B------:R-:W-:Y:S01]  /*20f60*/  IMAD.WIDE.U32 R6, R217, UR4, R20 ;  /* 0x00000004d9067c25 */ /* 0x000fe2000f8e0014 */
[----:B------:R-:W-:Y:S01]  /*20f70*/  ULDC.64 UR4, c[0x0][0xb78] ;  /* 0x0002de0000047ab9 */ /* 0x000fe20000000a00 */
[----:B------:R-:W-:-:S02]  /*20f80*/  IADD3 R25, P3, R4, 0x3000, RZ ;  /* 0x0000300004197810 */ /* 0x000fc40007f7e0ff */
[----:B------:R-:W-:Y:S01]  /*20f90*/  IMAD.IADD R7, R7, 0x1, R9 ;  /* 0x0000000107077824 */ /* 0x000fe200078e0209 */
[----:B------:R-:W-:Y:S01]  /*20fa0*/  LEA R10, R222, R213, 0x7 ;  /* 0x000000d5de0a7211 */ /* 0x000fe200078e38ff */
[----:B------:R-:W-:Y:S01]  /*20fb0*/  IMAD R3, R62, UR4, RZ ;  /* 0x000000043e037c24 */ /* 0x000fe2000f8e02ff */
[C---:B------:R-:W-:Y:S01]  /*20fc0*/  IADD3 R33, P1, R4.reuse, 0x5000, RZ ;  /* 0x0000500004217810 */ /* 0x040fe20007f3e0ff */
[----:B------:R-:W-:Y:S01]  /*20fd0*/  IMAD.WIDE.U32 R6, R65, UR4, R6 ;  /* 0x0000000441067c25 */ /* 0x000fe2000f8e0006 */
[----:B------:R-:W-:Y:S02]  /*20fe0*/  LOP3.LUT R28, R29, 0x380, RZ, 0xc0, !PT ;  /* 0x000003801d1c7812 */ /* 0x000fe400078ec0ff */
[----:B------:R-:W-:Y:S01]  /*20ff0*/  IADD3 R37, P2, R4, 0x6000, RZ ;  /* 0x0000600004257810 */ /* 0x000fe20007f5e0ff */
[----:B------:R-:W-:Y:S01]  /*21000*/  IMAD R9, R65, UR5, R3 ;  /* 0x0000000541097c24 */ /* 0x000fe2000f8e0203 */
[----:B------:R-:W-:Y:S01]  /*21010*/  LOP3.LUT R12, R13, 0x380, RZ, 0xc0, !PT ;  /* 0x000003800d0c7812 */ /* 0x000fe200078ec0ff */
[----:B------:R-:W-:Y:S01]  /*21020*/  ULDC.64 UR4, c[0x0][0xb40] ;  /* 0x0002d00000047ab9 */ /* 0x000fe20000000a00 */
[----:B------:R-:W-:-:S02]  /*21030*/  LOP3.LUT R24, R25, 0x380, RZ, 0xc0, !PT ;  /* 0x0000038019187812 */ /* 0x000fc400078ec0ff */
[----:B------:R-:W-:Y:S02]  /*21040*/  SHF.R.S32.HI R3, RZ, 0x1f, R10 ;  /* 0x0000001fff037819 */ /* 0x000fe4000001140a */
[----:B------:R-:W-:Y:S02]  /*21050*/  IADD3 R6, P6, R10, R6, RZ ;  /* 0x000000060a067210 */ /* 0x000fe40007fde0ff */
[----:B------:R-:W-:Y:S02]  /*21060*/  LOP3.LUT R32, R33, 0x380, RZ, 0xc0, !PT ;  /* 0x0000038021207812 */ /* 0x000fe400078ec0ff */
[----:B------:R-:W-:Y:S02]  /*21070*/  SHF.R.U64 R28, R28, 0x3, RZ ;  /* 0x000000031c1c7819 */ /* 0x000fe400000012ff */
[----:B------:R-:W-:Y:S02]  /*21080*/  LOP3.LUT R36, R37, 0x380, RZ, 0xc0, !PT ;  /* 0x0000038025247812 */ /* 0x000fe400078ec0ff */
[----:B------:R-:W-:-:S02]  /*21090*/  SHF.R.U64 R12, R12, 0x3, RZ ;  /* 0x000000030c0c7819 */ /* 0x000fc400000012ff */
[----:B------:R-:W-:Y:S02]  /*210a0*/  SHF.R.U64 R24, R24, 0x3, RZ ;  /* 0x0000000318187819 */ /* 0x000fe400000012ff */
[----:B------:R-:W-:Y:S01]  /*210b0*/  IADD3.X R3, R3, R7, R9, P6, !PT ;  /* 0x0000000703037210 */ /* 0x000fe200037fe409 */
[----:B------:R-:W-:Y:S01]  /*210c0*/  IMAD.X R9, RZ, RZ, R5, P5 ;  /* 0x000000ffff097224 */ /* 0x000fe200028e0605 */
[----:B------:R-:W-:Y:S02]  /*210d0*/  SHF.R.U64 R32, R32, 0x3, RZ ;  /* 0x0000000320207819 */ /* 0x000fe400000012ff */
[----:B------:R-:W-:Y:S02]  /*210e0*/  LOP3.LUT R28, R28, R29, RZ, 0x3c, !PT ;  /* 0x0000001d1c1c7212 */ /* 0x000fe400078e3cff */
[----:B------:R-:W-:Y:S02]  /*210f0*/  SHF.R.U64 R36, R36, 0x3, RZ ;  /* 0x0000000324247819 */ /* 0x000fe400000012ff */
[----:B------:R-:W-:-:S02]  /*21100*/  LEA R54, P6, R6, UR4, 0x2 ;  /* 0x0000000406367c11 */ /* 0x000fc4000f8c10ff */
        /* <DEDUP_REMOVED lines=20> */
[----:B------:R-:W-:-:S02]  /*21250*/  LOP3.LUT R44, R45, 0x380, RZ, 0xc0, !PT ;  /* 0x000003802d2c7812 */ /* 0x000fc400078ec0ff */
[----:B------:R-:W-:Y:S02]  /*21260*/  LOP3.LUT R48, R49, 0x380, RZ, 0xc0, !PT ;  /* 0x0000038031307812 */ /* 0x000fe400078ec0ff */
[----:B------:R-:W-:Y:S02]  /*21270*/  LOP3.LUT R52, R53, 0x380, RZ, 0xc0, !PT ;  /* 0x0000038035347812 */ /* 0x000fe400078ec0ff */
[----:B------:R-:W-:Y:S01]  /*21280*/  LOP3.LUT R7, R4, 0x380, RZ, 0xc0, !PT ;  /* 0x0000038004077812 */ /* 0x000fe200078ec0ff */
[----:B------:R2:W-:Y:S01]  /*21290*/  @!P1 STG.E desc[UR6][R54.64], R2 ;  /* 0x0000000236009986 */ /* 0x0005e2000c101906 */
[----:B------:R-:W-:Y:S02]  /*212a0*/  ISETP.GE.OR P0, PT, R6, R61, P0 ;  /* 0x0000003d0600720c */ /* 0x000fe40000706670 */
[----:B------:R-:W-:Y:S02]  /*212b0*/  LOP3.LUT R3, R10, 0x380, RZ, 0xc0, !PT ;  /* 0x000003800a037812 */ /* 0x000fe400078ec0ff */
[----:B------:R-:W-:-:S02]  /*212c0*/  SHF.R.U64 R40, R40, 0x3, RZ ;  /* 0x0000000328287819 */ /* 0x000fc400000012ff */
[----:B------:R-:W-:Y:S02]  /*212d0*/  SHF.R.U64 R44, R44, 0x3, RZ ;  /* 0x000000032c2c7819 */ /* 0x000fe400000012ff */
[----:B------:R-:W-:Y:S02]  /*212e0*/  SHF.R.U64 R48, R48, 0x3, RZ ;  /* 0x0000000330307819 */ /* 0x000fe400000012ff */
[----:B------:R-:W-:Y:S02]  /*212f0*/  SHF.R.U64 R52, R52, 0x3, RZ ;  /* 0x0000000334347819 */ /* 0x000fe400000012ff */
[----:B------:R-:W-:Y:S01]  /*21300*/  SHF.R.U64 R7, R7, 0x3, RZ ;  /* 0x0000000307077819 */ /* 0x000fe200000012ff */
[----:B------:R3:W-:Y:S01]  /*21310*/  @!P0 STG.E desc[UR6][R54.64+0x20], R0 ;  /* 0x0000200036008986 */ /* 0x0007e2000c101906 */
[----:B------:R-:W-:Y:S02]  /*21320*/  SHF.R.U64 R3, R3, 0x3, RZ ;  /* 0x0000000303037819 */ /* 0x000fe400000012ff */
[----:B------:R-:W-:Y:S01]  /*21330*/  LOP3.LUT R40, R40, R41, RZ, 0x3c, !PT ;  /* 0x0000002928287212 */ /* 0x000fe200078e3cff */
[----:B------:R-:W5:Y:S01]  /*21340*/  LD.E.128 R12, desc[UR6][R12.64] ;  /* 0x000000060c0c7980 */ /* 0x000f62000c101d00 */
[----:B------:R-:W-:Y:S01]  /*21350*/  LOP3.LUT R44, R44, R45, RZ, 0x3c, !PT ;  /* 0x0000002d2c2c7212 */ /* 0x000fe200078e3cff */
[--C-:B------:R-:W-:Y:S01]  /*21360*/  IMAD.X R45, RZ, RZ, R5.reuse, P5 ;  /* 0x000000ffff2d7224 */ /* 0x100fe200028e0605 */
[----:B------:R-:W-:Y:S01]  /*21370*/  LOP3.LUT R48, R48, R49, RZ, 0x3c, !PT ;  /* 0x0000003130307212 */ /* 0x000fe200078e3cff */
[--C-:B------:R-:W-:Y:S01]  /*21380*/  IMAD.X R49, RZ, RZ, R5.reuse, P4 ;  /* 0x000000ffff317224 */ /* 0x100fe200020e0605 */
[----:B------:R-:W-:Y:S01]  /*21390*/  LOP3.LUT R52, R52, R53, RZ, 0x3c, !PT ;  /* 0x0000003534347212 */ /* 0x000fe200078e3cff */
[----:B------:R-:W-:Y:S01]  /*213a0*/  IMAD.X R53, RZ, RZ, R5, P3 ;  /* 0x000000ffff357224 */ /* 0x000fe200018e0605 */
[----:B------:R-:W-:Y:S01]  /*213b0*/  IADD3.X R41, RZ, R5, RZ, P6, !PT ;  /* 0x00000005ff297210 */ /* 0x000fe200037fe4ff */
[----:B------:R-:W5:Y:S01]  /*213c0*/  LD.E.128 R24, desc[UR6][R24.64] ;  /* 0x0000000618187980 */ /* 0x000f62000c101d00 */
[----:B------:R-:W-:-:S02]  /*213d0*/  LOP3.LUT R4, R7, R4, RZ, 0x3c, !PT ;  /* 0x0000000407047212 */ /* 0x000fc400078e3cff */
[----:B------:R-:W-:Y:S01]  /*213e0*/  IADD3.X R57, RZ, R5, RZ, P2, !PT ;  /* 0x00000005ff397210 */ /* 0x000fe200017fe4ff */
[----:B------:R-:W5:Y:S01]  /*213f0*/  LD.E.128 R28, desc[UR6][R28.64] ;  /* 0x000000061c1c7980 */ /* 0x000f62000c101d00 */
[----:B------:R-:W-:-:S03]  /*21400*/  LOP3.LUT R56, R3, R10, RZ, 0x3c, !PT ;  /* 0x0000000a03387212 */ /* 0x000fc600078e3cff */
[----:B------:R-:W5:Y:S01]  /*21410*/  LD.E.128 R4, desc[UR6][R4.64] ;  /* 0x0000000604047980 */ /* 0x000f62000c101d00 */
[----:B------:R-:W-:-:S03]  /*21420*/  SHF.R.S32.HI R3, RZ, 0x1f, R212 ;  /* 0x0000001fff037819 */ /* 0x000fc600000114d4 */
[----:B------:R-:W5:Y:S01]  /*21430*/  LD.E.128 R8, desc[UR6][R8.64] ;  /* 0x0000000608087980 */ /* 0x000f62000c101d00 */
[----:B------:R-:W-:-:S03]  /*21440*/  IMAD R21, R21, UR4, RZ ;  /* 0x0000000415157c24 */ /* 0x000fc6000f8e02ff */
[----:B------:R-:W5:Y:S01]  /*21450*/  LD.E.128 R32, desc[UR6][R32.64] ;  /* 0x0000000620207980 */ /* 0x000f62000c101d00 */
[----:B--2---:R-:W-:-:S03]  /*21460*/  IMAD.MOV.U32 R2, RZ, RZ, R212 ;  /* 0x000000ffff027224 */ /* 0x004fc600078e00d4 */
[----:B------:R-:W5:Y:S04]  /*21470*/  LD.E.128 R36, desc[UR6][R36.64] ;  /* 0x0000000624247980 */ /* 0x000f68000c101d00 */
[----:B------:R-:W5:Y:S04]  /*21480*/  LD.E.128 R40, desc[UR6][R40.64] ;  /* 0x0000000628287980 */ /* 0x000f68000c101d00 */
[----:B------:R-:W5:Y:S04]  /*21490*/  LD.E.128 R44, desc[UR6][R44.64] ;  /* 0x000000062c2c7980 */ /* 0x000f68000c101d00 */
[----:B------:R-:W5:Y:S04]  /*214a0*/  LD.E.128 R48, desc[UR6][R48.64] ;  /* 0x0000000630307980 */ /* 0x000f68000c101d00 */
[----:B---3--:R-:W5:Y:S04]  /*214b0*/  LD.E.128 R52, desc[UR6][R52.64] ;  /* 0x0000000634347980 */ /* 0x008f68000c101d00 */
[----:B------:R-:W5:Y:S01]  /*214c0*/  LD.E.128 R56, desc[UR6][R56.64] ;  /* 0x0000000638387980 */ /* 0x000f62000c101d00 */
        /* <DEDUP_REMOVED lines=9> */
[----:B------:R-:W-:Y:S02]  /*21560*/  IMAD R63, R222, -0x80, R61 ;  /* 0xffffff80de3f7824 */ /* 0x000fe400078e023d */
[----:B------:R-:W-:Y:S02]  /*21570*/  VIADD R0, R214, 0x20 ;  /* 0x00000020d6007836 */ /* 0x000fe40000000000 */
[----:B------:R-:W-:Y:S02]  /*21580*/  IMAD.IADD R3, R3, 0x1, R21 ;  /* 0x0000000103037824 */ /* 0x000fe400078e0215 */
[----:B------:R-:W-:Y:S01]  /*21590*/  IMAD R60, R60, UR4, RZ ;  /* 0x000000043c3c7c24 */ /* 0x000fe2000f8e02ff */
[C---:B------:R-:W-:Y:S01]  /*215a0*/  ISETP.GE.AND P3, PT, R214.reuse, R63, PT ;  /* 0x0000003fd600720c */ /* 0x040fe20003f66270 */
[----:B------:R-:W-:Y:S01]  /*215b0*/  IMAD.WIDE.U32 R2, R217, UR4, R2 ;  /* 0x00000004d9027c25 */ /* 0x000fe2000f8e0002 */
[----:B------:R-:W-:-:S02]  /*215c0*/  IADD3 R20, R214, 0x40, RZ ;  /* 0x00000040d6147810 */ /* 0x000fc40007ffe0ff */
[-C--:B------:R-:W-:Y:S01]  /*215d0*/  ISETP.GE.AND P0, PT, R0, R63.reuse, PT ;  /* 0x0000003f0000720c */ /* 0x080fe20003f06270 */
[----:B------:R-:W-:Y:S01]  /*215e0*/  IMAD R61, R217, UR5, R60 ;  /* 0x00000005d93d7c24 */ /* 0x000fe2000f8e023c */
[----:B------:R-:W-:Y:S01]  /*215f0*/  ULDC.64 UR4, c[0x0][0xae8] ;  /* 0x0002ba0000047ab9 */ /* 0x000fe20000000a00 */
[----:B------:R-:W-:Y:S01]  /*21600*/  VIADD R0, R17, 0x30820 ;  /* 0x0003082011007836 */ /* 0x000fe20000000000 */
[-C--:B------:R-:W-:Y:S01]  /*21610*/  ISETP.GE.AND P1, PT, R20, R63.reuse, PT ;  /* 0x0000003f1400720c */ /* 0x080fe20003f26270 */
[----:B------:R-:W-:Y:S02]  /*21620*/  VIADD R21, R214, 0x60 ;  /* 0x00000060d6157836 */ /* 0x000fe40000000000 */
[----:B------:R-:W-:Y:S02]  /*21630*/  IMAD.IADD R3, R3, 0x1, R61 ;  /* 0x0000000103037824 */ /* 0x000fe400078e023d */
[----:B------:R-:W-:Y:S01]  /*21640*/  IMAD R20, R62, UR4, RZ ;  /* 0x000000043e147c24 */ /* 0x000fe2000f8e02ff */
[----:B------:R-:W-:Y:S01]  /*21650*/  PRMT R0, RZ, 0x654, R0 ;  /* 0x00000654ff007816 */ /* 0x000fe20000000000 */
[----:B------:R-:W-:Y:S01]  /*21660*/  IMAD.WIDE.U32 R60, R65, UR4, R2 ;  /* 0x00000004413c7c25 */ /* 0x000fe2000f8e0002 */
[----:B------:R-:W-:-:S02]  /*21670*/  ISETP.GE.AND P2, PT, R21, R63, PT ;  /* 0x0000003f1500720c */ /* 0x000fc40003f46270 */
[----:B------:R-:W-:Y:S01]  /*21680*/  SHF.R.S32.HI R215, RZ, 0x1f, R214 ;  /* 0x0000001fffd77819 */ /* 0x000fe200000114d6 */
[----:B------:R-:W-:Y:S01]  /*21690*/  IMAD R63, R65, UR5, R20 ;  /* 0x00000005413f7c24 */ /* 0x000fe2000f8e0214 */
[----:B--2---:R2:W-:Y:S01]  /*216a0*/  SYNCS.ARRIVE.TRANS64.RED.A1T0 RZ, [R0+URZ], RZ ;  /* 0x000000ff00ff79a7 */ /* 0x0045e2000810043f */
[----:B------:R-:W-:Y:S01]  /*216b0*/  BSSY B1, `(.L_x_4447) ;  /* 0x0000018000017945 */ /* 0x000fe20003800000 */
[----:B------:R-:W-:Y:S02]  /*216c0*/  IMAD.WIDE R20, R222, 0x80, R214 ;  /* 0x00000080de147825 */ /* 0x000fe400078e02d6 */
[----:B------:R-:W-:Y:S01]  /*216d0*/  IADD3 R65, R61, R63, RZ ;  /* 0x0000003f3d417210 */ /* 0x000fe20007ffe0ff */
[----:B------:R-:W-:Y:S06]  /*216e0*/  @P3 BRA `(.L_x_4448) ;  /* 0x0000000000503947 */ /* 0x000fec0003800000 */
[----:B------:R-:W-:Y:S01]  /*216f0*/  ULDC.64 UR4, c[0x0][0xad8] ;  /* 0x0002b60000047ab9 */ /* 0x000fe20000000a00 */
[----:B------:R-:W-:Y:S01]  /*21700*/  MOV R3, R65 ;  /* 0x0000004100037202 */ /* 0x000fe20000000f00 */
[C---:B--2---:R-:W-:Y:S01]  /*21710*/  VIADD R0, R212.reuse, 0x40 ;  /* 0x00000040d4007836 */ /* 0x044fe20000000000 */
[----:B------:R-:W-:Y:S01]  /*21720*/  ULDC UR6, c[0x0][0xa8c] ;  /* 0x0002a30000067ab9 */ /* 0x000fe20000000800 */
[C---:B------:R-:W-:Y:S01]  /*21730*/  VIADD R62, R212.reuse, 0x80 ;  /* 0x00000080d43e7836 */ /* 0x040fe20000000000 */
[----:B------:R-:W-:Y:S01]  /*21740*/  ISETP.GE.AND P3, PT, R212, UR6, PT ;  /* 0x00000006d4007c0c */ /* 0x000fe2000bf66270 */
[----:B------:R-:W-:Y:S01]  /*21750*/  IMAD R63, R21, UR4, RZ ;  /* 0x00000004153f7c24 */ /* 0x000fe2000f8e02ff */
        /* <DEDUP_REMOVED lines=13> */
.L_x_4448:
[----:B------:R-:W-:Y:S05]  /*21830*/  BSYNC B1 ;  /* 0x0000000000017941 */ /* 0x000fea0003800000 */
.L_x_4447:
[----:B------:R-:W-:Y:S04]  /*21840*/  BSSY B1, `(.L_x_4449) ;  /* 0x0000018000017945 */ /* 0x000fe80003800000 */
[----:B------:R-:W-:Y:S05]  /*21850*/  @P0 BRA `(.L_x_4450) ;  /* 0x0000000000580947 */ /* 0x000fea0003800000 */
[----:B---3-5:R-:W-:Y:S01]  /*21860*/  IADD3 R5, P0, R20, 0x20, RZ ;  /* 0x0000002014057810 */ /* 0x028fe20007f1e0ff */
[C---:B------:R-:W-:Y:S01]  /*21870*/  VIADD R2, R212.reuse, 0x40 ;  /* 0x00000040d4027836 */ /* 0x040fe20000000000 */
[----:B------:R-:W-:Y:S01]  /*21880*/  ULDC UR6, c[0x0][0xa8c] ;  /* 0x0002a30000067ab9 */ /* 0x000fe20000000800 */
[----:B------:R-:W-:Y:S01]  /*21890*/  ULDC.64 UR4, c[0x0][0xad8] ;  /* 0x0002b60000047ab9 */ /* 0x000fe20000000a00 */
[----:B------:R-:W-:Y:S01]  /*218a0*/  IMAD.MOV.U32 R3, RZ, RZ, R65 ;  /* 0x000000ffff037224 */ /* 0x000fe200078e0041 */
[----:B------:R-:W-:Y:S01]  /*218b0*/  IADD3 R4, R212, 0x80, RZ ;  /* 0x00000080d4047810 */ /* 0x000fe20007ffe0ff */
[----:B--2---:R-:W-:Y:S01]  /*218c0*/  IMAD.X R0, RZ, RZ, R21, P0 ;  /* 0x000000ffff007224 */ /* 0x004fe200000e0615 */
[----:B------:R-:W-:Y:S01]  /*218d0*/  ISETP.GE.AND P4, PT, R2, UR6, PT ;  /* 0x0000000602007c0c */ /* 0x000fe2000bf86270 */
[----:B------:R-:W-:Y:S01]  /*218e0*/  IMAD.MOV.U32 R2, RZ, RZ, R60 ;  /* 0x000000ffff027224 */ /* 0x000fe200078e003c */
[----:B------:R-:W-:Y:S01]  /*218f0*/  ISETP.GE.AND P3, PT, R212, UR6, PT ;  /* 0x00000006d4007c0c */ /* 0x000fe2000bf66270 */
[----:B------:R-:W-:Y:S01]  /*21900*/  IMAD R0, R0, UR4, RZ ;  /* 0x0000000400007c24 */ /* 0x000fe2000f8e02ff */
[----:B------:R-:W-:Y:S01]  /*21910*/  ISETP.GE.AND P5, PT, R4, UR6, PT ;  /* 0x0000000604007c0c */ /* 0x000fe2000bfa6270 */
[----:B------:R-:W-:Y:S01]  /*21920*/  IMAD.WIDE.U32 R2, R5, UR4, R2 ;  /* 0x0000000405027c25 */ /* 0x000fe2000f8e0002 */
[----:B------:R-:W-:-:S03]  /*21930*/  ULDC.64 UR8, c[0x0][0x208] ;  /* 0x0000820000087ab9 */ /* 0x000fc60000000a00 */
        /* <DEDUP_REMOVED lines=8> */
.L_x_4450:
[----:B------:R-:W-:Y:S05]  /*219c0*/  BSYNC B1 ;  /* 0x0000000000017941 */ /* 0x000fea0003800000 */
.L_x_4449:
[----:B------:R-:W-:Y:S04]  /*219d0*/  BSSY B1, `(.L_x_4451) ;  /* 0x0000018000017945 */ /* 0x000fe80003800000 */
[----:B------:R-:W-:Y:S05]  /*219e0*/  @P1 BRA `(.L_x_4452) ;  /* 0x0000000000581947 */ /* 0x000fea0003800000 */
[----:B---345:R-:W-:Y:S01]  /*219f0*/  IADD3 R5, P0, R20, 0x40, RZ ;  /* 0x0000004014057810 */ /* 0x038fe20007f1e0ff */
[C---:B------:R-:W-:Y:S01]  /*21a00*/  VIADD R2, R212.reuse, 0x40 ;  /* 0x00000040d4027836 */ /* 0x040fe20000000000 */
[----:B------:R-:W-:Y:S01]  /*21a10*/  ULDC UR6, c[0x0][0xa8c] ;  /* 0x0002a30000067ab9 */ /* 0x000fe20000000800 */
[----:B------:R-:W-:Y:S01]  /*21a20*/  ULDC.64 UR4, c[0x0][0xad8] ;  /* 0x0002b60000047ab9 */ /* 0x000fe20000000a00 */
[----:B--2---:R-:W-:Y:S01]  /*21a30*/  IADD3.X R0, RZ, R21, RZ, P0, !PT ;  /* 0x00000015ff007210 */ /* 0x004fe200007fe4ff */
        /* <DEDUP_REMOVED lines=17> */
.L_x_4452:
[----:B------:R-:W-:Y:S05]  /*21b50*/  BSYNC B1 ;  /* 0x0000000000017941 */ /* 0x000fea0003800000 */
.L_x_4451:
[----:B------:R-:W-:Y:S05]  /*21b60*/  @P2 BRA `(.L_x_4453) ;  /* 0x0000000c00342947 */ /* 0x000fea0003800000 */
[----:B--2345:R-:W-:Y:S01]  /*21b70*/  IADD3 R5, P0, R20, 0x60, RZ ;  /* 0x0000006014057810 */ /* 0x03cfe20007f1e0ff */
[----:B------:R-:W-:Y:S01]  /*21b80*/  ULDC.64 UR4, c[0x0][0xad8] ;  /* 0x0002b60000047ab9 */ /* 0x000fe20000000a00 */
[----:B------:R-:W-:Y:S01]  /*21b90*/  MOV R3, R65 ;  /* 0x0000004100037202 */ /* 0x000fe20000000f00 */
[----:B------:R-:W-:Y:S01]  /*21ba0*/  IMAD.MOV.U32 R2, RZ, RZ, R60 ;  /* 0x000000ffff027224 */ /* 0x000fe200078e003c */
[----:B------:R-:W-:Y:S01]  /*21bb0*/  ULDC UR6, c[0x0][0xa8c] ;  /* 0x0002a30000067ab9 */ /* 0x000fe20000000800 */
[----:B------:R-:W-:Y:S01]  /*21bc0*/  IMAD.X R20, RZ, RZ, R21, P0 ;  /* 0x000000ffff147224 */ /* 0x000fe200000e0615 */
[C---:B------:R-:W-:Y:S01]  /*21bd0*/  ISETP.GE.AND P1, PT, R212.reuse, UR6, PT ;  /* 0x00000006d4007c0c */ /* 0x040fe2000bf26270 */
[----:B------:R-:W-:Y:S01]  /*21be0*/  VIADD R0, R212, 0x40 ;  /* 0x00000040d4007836 */ /* 0x000fe20000000000 */
[----:B------:R-:W-:Y:S01]  /*21bf0*/  ULDC.64 UR8, c[0x0][0x208] ;  /* 0x0000820000087ab9 */ /* 0x000fe20000000a00 */
[----:B------:R-:W-:Y:S02]  /*21c00*/  IMAD R20, R20, UR4, RZ ;  /* 0x0000000414147c24 */ /* 0x000fe4000f8e02ff */
        /* <DEDUP_REMOVED lines=15> */
.L_x_4445:
        /* <DEDUP_REMOVED lines=9> */
[----:B------:R-:W3:Y:S01]  /*21d90*/  S2R R11, SR_TID.X ;  /* 0x00000000000b7919 */ /* 0x000ee20000002100 */
[----:B--2---:R-:W-:-:S11]  /*21da0*/  IMAD.WIDE R2, R218, 0x4, R2 ;  /* 0x00000004da027825 */ /* 0x004fd600078e0202 */
[----:B------:R-:W2:Y:S01]  /*21db0*/  @P1 LDC.64 R4, c[0x0][0xbe0] ;  /* 0x0002f800ff041b82 */ /* 0x000ea20000000a00 */
[----:B------:R-:W-:Y:S02]  /*21dc0*/  ULDC UR4, c[0x0][0xa88] ;  /* 0x0002a20000047ab9 */ /* 0x000fe40000000800 */
[----:B------:R-:W-:Y:S01]  /*21dd0*/  IMAD.U32 R7, RZ, RZ, UR4 ;  /* 0x00000004ff077e24 */ /* 0x000fe2000f8e00ff */
[----:B------:R4:W5:Y:S01]  /*21de0*/  @P0 LDG.E R9, desc[UR6][R2.64] ;  /* 0x0000000602090981 */ /* 0x000962000c1e1900 */
[----:B---3--:R-:W-:Y:S02]  /*21df0*/  VIADD R0, R11, 0xffffff80 ;  /* 0xffffff800b007836 */ /* 0x008fe40000000000 */
[----:B--2---:R-:W-:-:S03]  /*21e00*/  @P1 IMAD.WIDE R4, R218, 0x4, R4 ;  /* 0x00000004da041825 */ /* 0x004fc600078e0204 */
[----:B------:R-:W-:Y:S02]  /*21e10*/  ISETP.GT.AND P2, PT, R0, 0x7f, PT ;  /* 0x0000007f0000780c */ /* 0x000fe40003f44270 */
[----:B------:R4:W5:Y:S01]  /*21e20*/  @P1 LDG.E R7, desc[UR6][R4.64] ;  /* 0x0000000604071981 */ /* 0x000962000c1e1900 */
[----:B------:R-:W-:Y:S10]  /*21e30*/  @P1 BRA `(.L_x_4454) ;  /* 0x0000000000141947 */ /* 0x000ff40003800000 */
[----:B------:R-:W-:Y:S05]  /*21e40*/  @!P0 BRA `(.L_x_4454) ;  /* 0x0000000000108947 */ /* 0x000fea0003800000 */
[----:B------:R-:W-:Y:S02]  /*21e50*/  ULDC.64 UR4, c[0x0][0x208] ;  /* 0x0000820000047ab9 */ /* 0x000fe40000000a00 */
[----:B------:R-:W2:Y:S04]  /*21e60*/  LDG.E R0, desc[UR4][R2.64] ;  /* 0x0000000402007981 */ /* 0x000ea8000c1e1900 */
[----:B-----5:R-:W2:Y:S02]  /*21e70*/  LDG.E R7, desc[UR4][R2.64+0x4] ;  /* 0x0000040402077981 */ /* 0x020ea4000c1e1900 */
[----:B--2---:R-:W-:-:S07]  /*21e80*/  IMAD.IADD R7, R7, 0x1, -R0 ;  /* 0x0000000107077824 */ /* 0x004fce00078e0a00 */
.L_x_4454:
[----:B------:R-:W-:Y:S01]  /*21e90*/  SHF.R.S32.HI R0, RZ, 0x1f, R218 ;  /* 0x0000001fff007819 */ /* 0x000fe200000114da */
[----:B------:R-:W-:Y:S01]  /*21ea0*/  BSSY B1, `(.L_x_4455) ;  /* 0x000001d000017945 */ /* 0x000fe20003800000 */
[----:B------:R-:W-:Y:S02]  /*21eb0*/  SHF.R.S32.HI R8, RZ, 0x1f, R217 ;  /* 0x0000001fff087819 */ /* 0x000fe400000114d9 */
[----:B------:R-:W-:Y:S02]  /*21ec0*/  SHF.R.S32.HI R15, RZ, 0x1f, R212 ;  /* 0x0000001fff0f7819 */ /* 0x000fe400000114d4 */
[----:B------:R-:W-:Y:S02]  /*21ed0*/  SEL R13, R218, RZ, !P0 ;  /* 0x000000ffda0d7207 */ /* 0x000fe40004000000 */
[----:B------:R-:W-:Y:S02]  /*21ee0*/  SEL R10, R0, RZ, !P0 ;  /* 0x000000ff000a7207 */ /* 0x000fe40004000000 */
[----:B-----5:R-:W-:Y:S01]  /*21ef0*/  SHF.R.S32.HI R6, RZ, 0x1f, R9 ;  /* 0x0000001fff067819 */ /* 0x020fe20000011409 */
[----:B------:R-:W-:Y:S06]  /*21f00*/  @P2 BRA `(.L_x_4456) ;  /* 0x0000000000582947 */ /* 0x000fec0003800000 */
[----:B------:R-:W-:-:S05]  /*21f10*/  LEA R0, R222, R11, 0x7 ;  /* 0x0000000bde007211 */ /* 0x000fca00078e38ff */
[----:B------:R-:W-:-:S05]  /*21f20*/  VIADD R0, R0, 0xffffff80 ;  /* 0xffffff8000007836 */ /* 0x000fca0000000000 */
[----:B------:R-:W-:-:S13]  /*21f30*/  ISETP.GE.AND P0, PT, R0, R7, PT ;  /* 0x000000070000720c */ /* 0x000fda0003f06270 */
[----:B------:R-:W-:Y:S05]  /*21f40*/  @P0 BRA `(.L_x_4456) ;  /* 0x0000000000480947 */ /* 0x000fea0003800000 */
[C---:B----4-:R-:W-:Y:S01]  /*21f50*/  IADD3 R2, P0, R0.reuse, R9, RZ ;  /* 0x0000000900027210 */ /* 0x050fe20007f1e0ff */
[----:B------:R-:W-:Y:S01]  /*21f60*/  ULDC.64 UR4, c[0x0][0xb70] ;  /* 0x0002dc0000047ab9 */ /* 0x000fe20000000a00 */
[----:B------:R-:W-:Y:S02]  /*21f70*/  ULDC.64 UR6, c[0x0][0x208] ;  /* 0x0000820000067ab9 */ /* 0x000fe40000000a00 */
        /* <DEDUP_REMOVED lines=15> */
.L_x_4456:
[----:B------:R-:W-:Y:S05]  /*22070*/  BSYNC B1 ;  /* 0x0000000000017941 */ /* 0x000fea0003800000 */
.L_x_4455:
[----:B------:R-:W-:Y:S01]  /*22080*/  ULDC.64 UR4, c[0x0][0xaa0] ;  /* 0x0002a80000047ab9 */ /* 0x000fe20000000a00 */
[----:B----4-:R-:W-:Y:S01]  /*22090*/  IMAD.MOV.U32 R2, RZ, RZ, R212 ;  /* 0x000000ffff027224 */ /* 0x010fe200078e00d4 */
[----:B--2---:R-:W-:Y:S01]  /*220a0*/  IADD3 R4, R214, 0x20, RZ ;  /* 0x00000020d6047810 */ /* 0x004fe20007ffe0ff */
[----:B------:R-:W-:Y:S01]  /*220b0*/  IMAD.MOV.U32 R3, RZ, RZ, R15 ;  /* 0x000000ffff037224 */ /* 0x000fe200078e000f */
[----:B------:R-:W-:Y:S01]  /*220c0*/  BSSY B1, `(.L_x_4457) ;  /* 0x000002e000017945 */ /* 0x000fe20003800000 */
[----:B------:R-:W-:Y:S01]  /*220d0*/  IMAD R0, R6, UR4, RZ ;  /* 0x0000000406007c24 */ /* 0x000fe2000f8e02ff */
[----:B------:R-:W-:Y:S01]  /*220e0*/  MOV R6, R214 ;  /* 0x000000d600067202 */ /* 0x000fe20000000f00 */
[----:B------:R-:W-:-:S04]  /*220f0*/  IMAD.WIDE.U32 R2, R9, UR4, R2 ;  /* 0x0000000409027c25 */ /* 0x000fc8000f8e0002 */
[----:B------:R-:W-:Y:S01]  /*22100*/  IMAD R9, R9, UR5, R0 ;  /* 0x0000000509097c24 */ /* 0x000fe2000f8e0200 */
[----:B------:R-:W-:Y:S01]  /*22110*/  ULDC.64 UR4, c[0x0][0xae0] ;  /* 0x0002b80000047ab9 */ /* 0x000fe20000000a00 */
[----:B------:R-:W-:Y:S02]  /*22120*/  IMAD R7, R222, -0x80, R7 ;  /* 0xffffff80de077824 */ /* 0x000fe400078e0207 */
[----:B------:R-:W-:Y:S02]  /*22130*/  IMAD R0, R8, UR4, RZ ;  /* 0x0000000408007c24 */ /* 0x000fe4000f8e02ff */
[----:B------:R-:W-:Y:S01]  /*22140*/  IMAD.IADD R3, R3, 0x1, R9 ;  /* 0x0000000103037824 */ /* 0x000fe200078e0209 */
[-C--:B------:R-:W-:Y:S01]  /*22150*/  ISETP.GE.AND P3, PT, R214, R7.reuse, PT ;  /* 0x00000007d600720c */ /* 0x080fe20003f66270 */
[----:B------:R-:W-:Y:S01]  /*22160*/  IMAD R5, R217, UR5, R0 ;  /* 0x00000005d9057c24 */ /* 0x000fe2000f8e0200 */
[----:B------:R-:W-:Y:S01]  /*22170*/  ISETP.GE.AND P2, PT, R4, R7, PT ;  /* 0x000000070400720c */ /* 0x000fe20003f46270 */
[----:B------:R-:W-:-:S02]  /*22180*/  VIADD R0, R214, 0x40 ;  /* 0x00000040d6007836 */ /* 0x000fc40000000000 */
[----:B------:R-:W-:Y:S01]  /*22190*/  IMAD.WIDE.U32 R2, R217, UR4, R2 ;  /* 0x00000004d9027c25 */ /* 0x000fe2000f8e0002 */
[----:B------:R-:W-:Y:S02]  /*221a0*/  ULDC.64 UR4, c[0x0][0xae8] ;  /* 0x0002ba0000047ab9 */ /* 0x000fe40000000a00 */
[-C--:B------:R-:W-:Y:S01]  /*221b0*/  ISETP.GE.AND P1, PT, R0, R7.reuse, PT ;  /* 0x000000070000720c */ /* 0x080fe20003f26270 */
[----:B------:R-:W-:Y:S02]  /*221c0*/  VIADD R4, R214, 0x60 ;  /* 0x00000060d6047836 */ /* 0x000fe40000000000 */
[----:B------:R-:W-:Y:S02]  /*221d0*/  IMAD.IADD R3, R3, 0x1, R5 ;  /* 0x0000000103037824 */ /* 0x000fe400078e0205 */
[----:B------:R-:W-:Y:S01]  /*221e0*/  IMAD R0, R10, UR4, RZ ;  /* 0x000000040a007c24 */ /* 0x000fe2000f8e02ff */
[----:B------:R-:W-:Y:S01]  /*221f0*/  ISETP.GE.AND P0, PT, R4, R7, PT ;  /* 0x000000070400720c */ /* 0x000fe20003f06270 */
[----:B------:R-:W-:Y:S01]  /*22200*/  IMAD.WIDE.U32 R4, R13, UR4, R2 ;  /* 0x000000040d047c25 */ /* 0x000fe2000f8e0002 */
[----:B------:R-:W-:-:S03]  /*22210*/  SHF.R.S32.HI R7, RZ, 0x1f, R214 ;  /* 0x0000001fff077819 */ /* 0x000fc600000114d6 */
[----:B------:R-:W-:Y:S02]  /*22220*/  IMAD R9, R13, UR5, R0 ;  /* 0x000000050d097c24 */ /* 0x000fe4000f8e0200 */
[----:B------:R-:W-:-:S04]  /*22230*/  IMAD.WIDE R6, R222, 0x80, R6 ;  /* 0x00000080de067825 */ /* 0x000fc800078e0206 */
[----:B------:R-:W-:Y:S01]  /*22240*/  IMAD.IADD R11, R5, 0x1, R9 ;  /* 0x00000001050b7824 */ /* 0x000fe200078e0209 */
        /* <DEDUP_REMOVED lines=21> */
.L_x_4458:
[----:B------:R-:W-:Y:S05]  /*223a0*/  BSYNC B1 ;  /* 0x0000000000017941 */ /* 0x000fea0003800000 */
.L_x_4457:
[----:B------:R-:W-:Y:S04]  /*223b0*/  BSSY B1, `(.L_x_4459) ;  /* 0x0000018000017945 */ /* 0x000fe80003800000 */
[----:B------:R-:W-:Y:S05]  /*223c0*/  @P2 BRA `(.L_x_4460) ;  /* 0x0000000000582947 */ /* 0x000fea0003800000 */
[----:B--2---:R-:W-:Y:S01]  /*223d0*/  IADD3 R9, P2, R6, 0x20, RZ ;  /* 0x0000002006097810 */ /* 0x004fe20007f5e0ff */
        /* <DEDUP_REMOVED lines=20> */
[----:B------:R3:W-:Y:S02]  /*22520*/  @!P5 STG.E.128 desc[UR8][R8.64+0x100], RZ ;  /* 0x000100ff0800d986 */ /* 0x0007e4000c101d08 */
.L_x_4460:
[----:B------:R-:W-:Y:S05]  /*22530*/  BSYNC B1 ;  /* 0x0000000000017941 */ /* 0x000fea0003800000 */
.L_x_4459:
        /* <DEDUP_REMOVED lines=12> */
[----:B------:R-:W-:Y:S01]  /*22600*/  IMAD R0, R0, UR4, RZ ;  /* 0x0000000400007c24 */ /* 0x000fe2000f8e02ff */
[----:B------:R-:W-:-:S02]  /*22610*/  ULDC.64 UR8, c[0x0][0x208] ;  /* 0x0000820000087ab9 */ /* 0x000fc40000000a00 */
        /* <DEDUP_REMOVED lines=10> */
.L_x_4462:
[----:B------:R-:W-:Y:S05]  /*226c0*/  BSYNC B1 ;  /* 0x0000000000017941 */ /* 0x000fea0003800000 */
.L_x_4461:
        /* <DEDUP_REMOVED lines=23> */
.L_x_4453:
[----:B------:R-:W-:Y:S05]  /*22840*/  BSYNC B0 ;  /* 0x0000000000007941 */ /* 0x000fea0003800000 */
.L_x_4444:
[----:B------:R-:W-:Y:S02]  /*22850*/  ULDC UR4, c[0x0][0xc14] ;  /* 0x0003050000047ab9 */ /* 0x000fe40000000800 */
[----:B-1----:R-:W-:-:S13]  /*22860*/  ISETP.GE.AND P0, PT, R203, UR4, PT ;  /* 0x00000004cb007c0c */ /* 0x002fda000bf06270 */
[----:B------:R-:W-:Y:S05]  /*22870*/  @!P0 BRA `(.L_x_4463) ;  /* 0xfffffde800408947 */ /* 0x000fea000383ffff */
[----:B------:R-:W-:Y:S05]  /*22880*/  BRA `(.L_x_4165) ;  /* 0x0000006800987947 */ /* 0x000fea0003800000 */
.L_x_4163:
[----:B------:R-:W-:-:S08]  /*22890*/  NOP ;  /* 0x0000000000007918 */ /* 0x000fd00000000000 */
[----:B------:R-:W0:-:S00]  /*228a0*/  USETMAXREG.DEALLOC.CTAPOOL 0x18 ;  /* 0x00000018000079c8 */ /* 0x000e0000080e0500 */
[----:B0-----:R-:W-:-:S06]  /*228b0*/  LOP3.LUT R0, R0, 0x3, RZ, 0xc0, !PT ;  /* 0x0000000300007812 */ /* 0x001fcc00078ec0ff */
[----:B------:R-:W0:Y:S02]  /*228c0*/  SHFL.IDX PT, R0, R0, RZ, 0x1f ;  /* 0x00001fff00007589 */ /* 0x000e2400000e0000 */
[----:B0-----:R-:W-:-:S13]  /*228d0*/  ISETP.NE.AND P0, PT, R0, RZ, PT ;  /* 0x000000ff0000720c */ /* 0x001fda0003f05270 */
[----:B------:R-:W-:Y:S05]  /*228e0*/  @P0 BRA `(.L_x_4165) ;  /* 0x0000006800800947 */ /* 0x000fea0003800000 */
[----:B------:R-:W-:Y:S01]  /*228f0*/  LOP3.LUT R7, R4, 0x1f, RZ, 0xc0, !PT ;  /* 0x0000001f04077812 */ /* 0x000fe200078ec0ff */
[----:B------:R-:W-:Y:S01]  /*22900*/  ULDC UR5, c[0x0][0xc14] ;  /* 0x0003050000057ab9 */ /* 0x000fe20000000800 */
[----:B------:R-:W-:Y:S01]  /*22910*/  LOP3.LUT R16, R16, 0xffffff7f, RZ, 0xc0, !PT ;  /* 0xffffff7f10107812 */ /* 0x000fe200078ec0ff */
[----:B------:R-:W-:Y:S01]  /*22920*/  IMAD.MOV.U32 R6, RZ, RZ, RZ ;  /* 0x000000ffff067224 */ /* 0x000fe200078e00ff */
[----:B------:R-:W-:Y:S01]  /*22930*/  ISETP.NE.AND P0, PT, R7, 0x1f, PT ;  /* 0x0000001f0700780c */ /* 0x000fe20003f05270 */
[----:B------:R-:W-:Y:S01]  /*22940*/  ULDC.64 UR6, c[0x0][0x208] ;  /* 0x0000820000067ab9 */ /* 0x000fe20000000a00 */
[----:B------:R-:W-:-:S11]  /*22950*/  ULDC UR4, c[0x0][0xc10] ;  /* 0x0003040000047ab9 */ /* 0x000fd60000000800 */
[----:B------:R-:W-:Y:S02]  /*22960*/  @P0 LOP3.LUT R16, R16, 0x80, RZ, 0xfc, !PT ;  /* 0x0000008010100812 */ /* 0x000fe400078efcff */
[----:B------:R-:W-:-:S13]  /*22970*/  ISETP.GE.OR P0, PT, R7, UR5, !P0 ;  /* 0x0000000507007c0c */ /* 0x000fda000c706670 */
[----:B------:R-:W0:Y:S02]  /*22980*/  @!P0 LDC.64 R2, c[0x0][0xc58] ;  /* 0x00031600ff028b82 */ /* 0x000e240000000a00 */
[----:B0-----:R-:W-:-:S05]  /*22990*/  @!P0 IMAD.WIDE.U32 R2, R7, 0x4, R2 ;  /* 0x0000000407028825 */ /* 0x001fca00078e0002 */
[----:B------:R-:W2:Y:S01]  /*229a0*/  @!P0 LDG.E R6, desc[UR6][R2.64] ;  /* 0x0000000602068981 */ /* 0x000ea2000c1e1900 */
[C---:B------:R-:W-:Y:S01]  /*229b0*/  ISETP.NE.AND P1, PT, R7.reuse, RZ, PT ;  /* 0x000000ff0700720c */ /* 0x040fe20003f25270 */
[----:B------:R-:W0:Y:S01]  /*229c0*/  S2UR UR6, SR_CTAID.X ;  /* 0x00000000000679c3 */ /* 0x000e220000002500 */
        /* <DEDUP_REMOVED lines=19> */
[----:B------:R-:W-:Y:S01]  /*22b00*/  IADD3 R3, R0, R3, RZ ;  /* 0x0000000300037210 */ /* 0x000fe20007ffe0ff */
[----:B------:R-:W-:-:S04]  /*22b10*/  IMAD.MOV.U32 R0, RZ, RZ, RZ ;  /* 0x000000ffff007224 */ /* 0x000fc800078e00ff */
[----:B------:R-:W1:Y:S06]  /*22b20*/  SHFL.UP PT, R2, R3, 0x8, RZ ;  /* 0x0500000003027989 */ /* 0x000e6c00000e00ff */
        /* <DEDUP_REMOVED lines=19> */
.L_x_4468:
[----:B------:R-:W-:Y:S01]  /*22c60*/  IMAD.U32 R2, RZ, RZ, UR7 ;  /* 0x00000007ff027e24 */ /* 0x000fe2000f8e00ff */
[----:B------:R-:W-:-:S04]  /*22c70*/  IADD3 R8, R8, 0x1f, RZ ;  /* 0x0000001f08087810 */ /* 0x000fc80007ffe0ff */
[----:B------:R0:W-:Y:S01]  /*22c80*/  STL [R1+0xc], R2 ;  /* 0x00000c0201007387 */ /* 0x0001e20000100800 */
[----:B------:R-:W-:-:S13]  /*22c90*/  ISETP.GE.AND P0, PT, R8, UR5, PT ;  /* 0x0000000508007c0c */ /* 0x000fda000bf06270 */
[----:B0-----:R-:W-:Y:S05]  /*22ca0*/  @P0 BRA `(.L_x_4465) ;  /* 0x0000000400dc0947 */ /* 0x001fea0003800000 */
        /* <DEDUP_REMOVED lines=12> */
.L_x_4467:
[----:B------:R-:W-:Y:S05]  /*22d70*/  BSYNC B0 ;  /* 0x0000000000007941 */ /* 0x000fea0003800000 */
.L_x_4466:
        /* <DEDUP_REMOVED lines=25> */
.L_x_4464:
        /* <DEDUP_REMOVED lines=8> */
[----:B0-----:R-:W-:Y:S01]  /*22f90*/  IMAD.WIDE R2, R8, 0x4, R2 ;  /* 0x0000000408027825 */ /* 0x001fe200078e0202 */
[----:B------:R-:W0:Y:S04]  /*22fa0*/  SHFL.IDX PT, R6, R6, R5, 0x1f ;  /* 0x00001f0506067589 */ /* 0x000e2800000e0000 */
[----:B------:R-:W0:Y:S04]  /*22fb0*/  LDG.E R9, desc[UR8][R2.64] ;  /* 0x0000000802097981 */ /* 0x000e28000c1e1900 */
[----:B------:R0:W-:Y:S01]  /*22fc0*/  STL [R1+0xc], R8 ;  /* 0x00000c0801007387 */ /* 0x0001e20000100800 */
[----:B------:R-:W-:Y:S01]  /*22fd0*/  ISETP.NE.AND P0, PT, R10, RZ, PT ;  /* 0x000000ff0a00720c */ /* 0x000fe20003f05270 */
[----:B0-----:R-:W-:-:S05]  /*22fe0*/  IMAD R8, R6, R9, RZ ;  /* 0x0000000906087224 */ /* 0x001fca00078e02ff */
        /* <DEDUP_REMOVED lines=8> */
.L_x_4469:
[----:B-1----:R-:W-:Y:S02]  /*23070*/  IMAD.MOV R2, RZ, RZ, -R3 ;  /* 0x000000ffff027224 */ /* 0x002fe400078e0a03 */
[----:B---3--:R-:W-:Y:S02]  /*23080*/  IMAD R0, R0, UR4, R7 ;  /* 0x0000000400007c24 */ /* 0x008fe4000f8e0207 */
[----:B--2---:R-:W-:Y:S02]  /*23090*/  IMAD R5, R2, R11, RZ ;  /* 0x0000000b02057224 */ /* 0x004fe400078e02ff */
[----:B------:R-:W-:Y:S01]  /*230a0*/  IMAD.MOV.U32 R2, RZ, RZ, RZ ;  /* 0x000000ffff027224 */ /* 0x000fe200078e00ff */
[----:B------:R1:W-:Y:S03]  /*230b0*/  STL [R1], R0 ;  /* 0x0000000001007387 */ /* 0x0003e60000100800 */
[----:B------:R-:W-:Y:S01]  /*230c0*/  IMAD.HI.U32 R2, R3, R5, R2 ;  /* 0x0000000503027227 */ /* 0x000fe200078e0002 */
[----:B------:R-:W-:-:S04]  /*230d0*/  IADD3 R5, -R0, UR6, RZ ;  /* 0x0000000600057c10 */ /* 0x000fc8000fffe1ff */
[----:B------:R-:W-:Y:S02]  /*230e0*/  IABS R3, R5 ;  /* 0x0000000500037213 */ /* 0x000fe40000000000 */
[----:B-1----:R-:W-:-:S03]  /*230f0*/  IABS R0, R8 ;  /* 0x0000000800007213 */ /* 0x002fc60000000000 */
[----:B------:R-:W-:Y:S01]  /*23100*/  IMAD.HI.U32 R2, R2, R3, RZ ;  /* 0x0000000302027227 */ /* 0x000fe200078e00ff */
[----:B------:R-:W-:-:S05]  /*23110*/  IADD3 R0, RZ, -R0, RZ ;  /* 0x80000000ff007210 */ /* 0x000fca0007ffe0ff */
        /* <DEDUP_REMOVED lines=11> */
[----:B------:R-:W-:Y:S02]  /*231d0*/  IMAD R0, R9, R2, RZ ;  /* 0x0000000209007224 */ /* 0x000fe400078e02ff */
[----:B------:R-:W-:Y:S02]  /*231e0*/  IMAD.MOV R2, RZ, RZ, -R2 ;  /* 0x000000ffff027224 */ /* 0x000fe400078e0a02 */
[----:B------:R-:W-:Y:S02]  /*231f0*/  IMAD.MOV R4, RZ, RZ, -R0 ;  /* 0x000000ffff047224 */ /* 0x000fe400078e0a00 */
[----:B------:R-:W-:Y:S02]  /*23200*/  IMAD R5, R8, R2, R5 ;  /* 0x0000000208057224 */ /* 0x000fe400078e0205 */
[----:B------:R-:W-:Y:S01]  /*23210*/  IMAD.MOV.U32 R2, RZ, RZ, RZ ;  /* 0x000000ffff027224 */ /* 0x000fe200078e00ff */
[----:B------:R-:W-:-:S04]  /*23220*/  VIADDMNMX R9, R4, UR4, R9, PT ;  /* 0x0000000404097c46 */ /* 0x000fc8000b800109 */
[-C--:B------:R-:W-:Y:S02]  /*23230*/  IABS R4, R9.reuse ;  /* 0x0000000900047213 */ /* 0x080fe40000000000 */
[----:B------:R-:W-:Y:S02]  /*23240*/  IABS R8, R9 ;  /* 0x0000000900087213 */ /* 0x000fe40000000000 */
[----:B------:R-:W1:Y:S08]  /*23250*/  I2F.RP R7, R4 ;  /* 0x0000000400077306 */ /* 0x000e700000209400 */
[----:B-1----:R-:W1:Y:S02]  /*23260*/  MUFU.RCP R7, R7 ;  /* 0x0000000700077308 */ /* 0x002e640000001000 */
[----:B-1----:R-:W-:Y:S01]  /*23270*/  VIADD R3, R7, 0xffffffe ;  /* 0x0ffffffe07037836 */ /* 0x002fe20000000000 */
[----:B------:R-:W-:-:S05]  /*23280*/  IABS R7, R5 ;  /* 0x0000000500077213 */ /* 0x000fca0000000000 */
[----:B------:R-:W1:Y:S02]  /*23290*/  F2I.FTZ.U32.TRUNC.NTZ R3, R3 ;  /* 0x0000000300037305 */ /* 0x000e64000021f000 */
[----:B-1----:R-:W-:-:S05]  /*232a0*/  IADD3 R11, RZ, -R3, RZ ;  /* 0x80000003ff0b7210 */ /* 0x002fca0007ffe0ff */
[----:B------:R-:W-:-:S04]  /*232b0*/  IMAD R11, R11, R4, RZ ;  /* 0x000000040b0b7224 */ /* 0x000fc800078e02ff */
[----:B------:R-:W-:-:S04]  /*232c0*/  IMAD.HI.U32 R2, R3, R11, R2 ;  /* 0x0000000b03027227 */ /* 0x000fc800078e0002 */
[----:B------:R-:W-:Y:S02]  /*232d0*/  IMAD.MOV R3, RZ, RZ, -R8 ;  /* 0x000000ffff037224 */ /* 0x000fe400078e0a08 */
[----:B------:R-:W-:-:S04]  /*232e0*/  IMAD.HI.U32 R2, R2, R7, RZ ;  /* 0x0000000702027227 */ /* 0x000fc800078e00ff */
        /* <DEDUP_REMOVED lines=9> */
[----:B------:R-:W-:Y:S01]  /*23380*/  @!P0 IMAD.MOV R2, RZ, RZ, -R2 ;  /* 0x000000ffff028224 */ /* 0x000fe200078e0a02 */
[----:B------:R-:W-:-:S13]  /*23390*/  ISETP.NE.AND P0, PT, R9, RZ, PT ;  /* 0x000000ff0900720c */ /* 0x000fda0003f05270 */
[----:B------:R-:W-:Y:S02]  /*233a0*/  @!P0 LOP3.LUT R2, RZ, R9, RZ, 0x33, !PT ;  /* 0x00000009ff028212 */ /* 0x000fe400078e33ff */
[----:B------:R-:W-:Y:S02]  /*233b0*/  IADD3 R9, -R9, RZ, RZ ;  /* 0x000000ff09097210 */ /* 0x000fe40007ffe1ff */
[----:B------:R-:W-:-:S03]  /*233c0*/  LOP3.LUT R3, RZ, R2, RZ, 0x33, !PT ;  /* 0x00000002ff037212 */ /* 0x000fc600078e33ff */
[----:B------:R-:W-:Y:S02]  /*233d0*/  IMAD R4, R2, R9, R5 ;  /* 0x0000000902047224 */ /* 0x000fe400078e0205 */
[----:B------:R-:W-:-:S03]  /*233e0*/  IMAD.IADD R0, R6, 0x1, R3 ;  /* 0x0000000106007824 */ /* 0x000fc600078e0203 */
[----:B------:R1:W-:Y:S04]  /*233f0*/  STL [R1+0x8], R4 ;  /* 0x0000080401007387 */ /* 0x0003e80000100800 */
[----:B------:R1:W-:Y:S01]  /*23400*/  STL [R1+0x4], R0 ;  /* 0x0000040001007387 */ /* 0x0003e20000100800 */
[----:B------:R-:W-:Y:S05]  /*23410*/  BRA `(.L_x_4470) ;  /* 0x0000000000107947 */ /* 0x000fea0003800000 */
.L_x_4465:
[----:B------:R-:W-:Y:S01]  /*23420*/  IMAD.U32 R0, RZ, RZ, UR6 ;  /* 0x00000006ff007e24 */ /* 0x000fe2000f8e00ff */
[----:B------:R0:W-:Y:S04]  /*23430*/  STL [R1+0x4], RZ ;  /* 0x000004ff01007387 */ /* 0x0001e80000100800 */
[----:B------:R0:W-:Y:S04]  /*23440*/  STL [R1+0x8], RZ ;  /* 0x000008ff01007387 */ /* 0x0001e80000100800 */
[----:B------:R0:W-:Y:S02]  /*23450*/  STL [R1], R0 ;  /* 0x0000000001007387 */ /* 0x0001e40000100800 */
.L_x_4470:
[----:B------:R-:W2:Y:S04]  /*23460*/  LDL.64 R8, [R1] ;  /* 0x0000000001087983 */ /* 0x000ea80000100a00 */
[----:B------:R-:W2:Y:S01]  /*23470*/  LDL.64 R10, [R1+0x8] ;  /* 0x00000800010a7983 */ /* 0x000ea20000100a00 */
[----:B------:R-:W-:Y:S01]  /*23480*/  LOP3.LUT R16, R16, 0xfffffeff, RZ, 0xc0, !PT ;  /* 0xfffffeff10107812 */ /* 0x000fe200078ec0ff */
[----:B------:R-:W-:Y:S01]  /*23490*/  IMAD.MOV.U32 R17, RZ, RZ, RZ ;  /* 0x000000ffff117224 */ /* 0x000fe200078e00ff */
[----:B------:R-:W-:Y:S01]  /*234a0*/  MOV R19, 0x1 ;  /* 0x0000000100137802 */ /* 0x000fe20000000f00 */
[----:B-1----:R-:W1:Y:S01]  /*234b0*/  S2R R4, SR_TID.X ;  /* 0x0000000000047919 */ /* 0x002e620000002100 */
[----:B------:R-:W-:Y:S01]  /*234c0*/  STL [R1+0x28], RZ ;  /* 0x000028ff01007387 */ /* 0x000fe20000100800 */
[----:B-1----:R-:W-:-:S04]  /*234d0*/  LOP3.LUT R4, R4, 0x1f, RZ, 0xc0, !PT ;  /* 0x0000001f04047812 */ /* 0x002fc800078ec0ff */
[----:B------:R-:W-:-:S13]  /*234e0*/  ISETP.NE.AND P0, PT, R4, RZ, PT ;  /* 0x000000ff0400720c */ /* 0x000fda0003f05270 */
[----:B------:R-:W1:Y:S01]  /*234f0*/  @!P0 S2R R3, SR_CgaCtaId ;  /* 0x0000000000038919 */ /* 0x000e620000008800 */
[----:B0-----:R-:W-:Y:S02]  /*23500*/  @!P0 MOV R0, 0x400 ;  /* 0x0000040000008802 */ /* 0x001fe40000000f00 */
[----:B------:R-:W-:Y:S02]  /*23510*/  @P0 LOP3.LUT R16, R16, 0x100, RZ, 0xfc, !PT ;  /* 0x0000010010100812 */ /* 0x000fe400078efcff */
[----:B-1----:R-:W-:-:S05]  /*23520*/  @!P0 LEA R0, R3, R0, 0x18 ;  /* 0x0000000003008211 */ /* 0x002fca00078ec0ff */
[----:B--2---:R0:W-:Y:S02]  /*23530*/  @!P0 STS.128 [R0+0x308d0], R8 ;  /* 0x0308d00800008388 */ /* 0x0041e40000000c00 */
[----:B0-----:R-:W-:Y:S01]  /*23540*/  IMAD.MOV.U32 R0, RZ, RZ, R11 ;  /* 0x000000ffff007224 */ /* 0x001fe200078e000b */
[----:B------:R-:W-:Y:S06]  /*23550*/  BAR.ARV 0x5, 0x120 ;  /* 0x0144800000007b1d */ /* 0x000fec0000002000 */
[----:B------:R-:W-:-:S13]  /*23560*/  ISETP.GE.AND P0, PT, R0, UR5, PT ;  /* 0x0000000500007c0c */ /* 0x000fda000bf06270 */
[----:B------:R-:W-:Y:S05]  /*23570*/  @P0 BRA `(.L_x_4471) ;  /* 0x0000005800800947 */ /* 0x000fea0003800000 */
[----:B------:R-:W0:Y:S01]  /*23580*/  S2R R2, SR_TID.X ;  /* 0x0000000000027919 */ /* 0x000e220000002100 */
[----:B------:R-:W-:Y:S01]  /*23590*/  IMAD.MOV.U32 R0, RZ, RZ, 0x1 ;  /* 0x00000001ff007424 */ /* 0x000fe200078e00ff */
[----:B------:R-:W-:Y:S01]  /*235a0*/  ISETP.NE.AND P1, PT, R4, RZ, PT ;  /* 0x000000ff0400720c */ /* 0x000fe20003f25270 */
[----:B------:R-:W-:Y:S01]  /*235b0*/  IMAD.MOV.U32 R19, RZ, RZ, 0x1 ;  /* 0x00000001ff137424 */ /* 0x000fe200078e00ff */
[----:B------:R1:W-:Y:S01]  /*235c0*/  STL [R1+0x28], RZ ;  /* 0x000028ff01007387 */ /* 0x0003e20000100800 */
[----:B------:R-:W-:Y:S01]  /*235d0*/  LOP3.LUT R16, R16, 0xffffffbf, RZ, 0xc0, !PT ;  /* 0xffffffbf10107812 */ /* 0x000fe200078ec0ff */
[----:B------:R-:W-:Y:S01]  /*235e0*/  ULDC.64 UR38, c[0x0][0x198] ;  /* 0x0000660000267ab9 */ /* 0x000fe20000000a00 */
[----:B------:R-:W-:Y:S01]  /*235f0*/  MOV R17, RZ ;  /* 0x000000ff00117202 */ /* 0x000fe20000000f00 */
[----:B------:R1:W-:Y:S01]  /*23600*/  STL [R1+0x14], R0 ;  /* 0x0000140001007387 */ /* 0x0003e20000100800 */
[----:B------:R-:W-:Y:S01]  /*23610*/  LOP3.LUT R16, R16, 0xfffffffd, RZ, 0xc0, !PT ;  /* 0xfffffffd10107812 */ /* 0x000fe200078ec0ff */
[----:B------:R-:W-:Y:S01]  /*23620*/  ULDC UR36, c[0x0][0xc] ;  /* 0x0000030000247ab9 */ /* 0x000fe20000000800 */
[----:B------:R-:W-:Y:S01]  /*23630*/  ULOP3.LUT UR37, UR60, 0x2, URZ, 0xfc, !UPT ;  /* 0x000000023c257892 */ /* 0x000fe2000f8efc3f */
[----:B------:R1:W-:Y:S01]  /*23640*/  STL [R1+0x10], RZ ;  /* 0x000010ff01007387 */ /* 0x0003e20000100800 */
[----:B0-----:R-:W-:-:S04]  /*23650*/  LOP3.LUT R2, R2, 0x7f, RZ, 0xc0, !PT ;  /* 0x0000007f02027812 */ /* 0x001fc800078ec0ff */
[C---:B------:R-:W-:Y:S02]  /*23660*/  ISETP.NE.AND P2, PT, R2.reuse, RZ, PT ;  /* 0x000000ff0200720c */ /* 0x040fe40003f45270 */
[----:B------:R-:W-:-:S11]  /*23670*/  ISETP.NE.OR P0, PT, R2, RZ, !P1 ;  /* 0x000000ff0200720c */ /* 0x000fd60004f05670 */
[----:B------:R-:W-:-:S04]  /*23680*/  @P2 LOP3.LUT R16, R16, 0x2, RZ, 0xfc, !PT ;  /* 0x0000000210102812 */ /* 0x000fc800078efcff */
[----:B-1----:R-:W-:-:S07]  /*23690*/  @P0 LOP3.LUT R16, R16, 0x40, RZ, 0xfc, !PT ;  /* 0x0000004010100812 */ /* 0x002fce00078efcff */
.L_x_4577:
[----:B------:R-:W2:Y:S01]  /*236a0*/  LDL R11, [R1+0xc] ;  /* 0x00000c00010b7983 */ /* 0x000ea20000100800 */
[----:B------:R-:W-:Y:S05]  /*236b0*/  YIELD ;  /* 0x0000000000007946 */ /* 0x000fea0003800000 */
[----:B------:R-:W-:Y:S01]  /*236c0*/  ULDC.64 UR4, c[0x0][0xa28] ;  /* 0x00028a0000047ab9 */ /* 0x000fe20000000a00 */
[----:B------:R-:W-:Y:S01]  /*236d0*/  IMAD.MOV.U32 R8, RZ, RZ, RZ ;  /* 0x000000ffff087224 */ /* 0x000fe200078e00ff */
[----:B------:R-:W-:Y:S01]  /*236e0*/  ISETP.NE.U32.AND P0, PT, RZ, UR4, PT ;  /* 0x00000004ff007c0c */ /* 0x000fe2000bf05070 */
[----:B------:R-:W-:Y:S01]  /*236f0*/  ULDC.64 UR6, c[0x0][0x208] ;  /* 0x0000820000067ab9 */ /* 0x000fe20000000a00 */
[----:B------:R-:W-:Y:S01]  /*23700*/  IMAD.MOV.U32 R0, RZ, RZ, RZ ;  /* 0x000000ffff007224 */ /* 0x000fe200078e00ff */
[----:B------:R-:W-:Y:S01]  /*23710*/  ULDC.64 UR8, c[0x0][0xa08] ;  /* 0x0002820000087ab9 */ /* 0x000fe20000000a00 */
[----:B------:R-:W-:Y:S01]  /*23720*/  ISETP.NE.AND.EX P0, PT, RZ, UR5, PT, P0 ;  /* 0x00000005ff007c0c */ /* 0x000fe2000bf05300 */
[----:B------:R-:W-:Y:S01]  /*23730*/  ULDC.64 UR4, c[0x0][0xa00] ;  /* 0x0002800000047ab9 */ /* 0x000fe20000000a00 */
[----:B------:R-:W-:-:S11]  /*23740*/  ULDC.64 UR10, c[0x0][0xa10] ;  /* 0x00028400000a7ab9 */ /* 0x000fd60000000a00 */
[----:B------:R-:W2:Y:S01]  /*23750*/  @P0 LDC.64 R2, c[0x0][0xa28] ;  /* 0x00028a00ff020b82 */ /* 0x000ea20000000a00 */
[----:B------:R-:W-:-:S04]  /*23760*/  ISETP.NE.U32.AND P2, PT, RZ, UR4, PT ;  /* 0x00000004ff007c0c */ /* 0x000fc8000bf45070 */
[----:B------:R-:W-:Y:S01]  /*23770*/  ISETP.NE.AND.EX P2, PT, RZ, UR5, PT, P2 ;  /* 0x00000005ff007c0c */ /* 0x000fe2000bf45320 */
[----:B------:R-:W-:Y:S01]  /*23780*/  ULDC.64 UR4, c[0x0][0xa18] ;  /* 0x0002860000047ab9 */ /* 0x000fe20000000a00 */
[----:B--2---:R-:W-:-:S05]  /*23790*/  @P0 IMAD.WIDE R2, R11, 0x4, R2 ;  /* 0x000000040b020825 */ /* 0x004fca00078e0202 */
[----:B------:R0:W5:Y:S02]  /*237a0*/  @P0 LDG.E R8, desc[UR6][R2.64] ;  /* 0x0000000602080981 */ /* 0x000164000c1e1900 */
[----:B0-----:R-:W0:Y:S02]  /*237b0*/  LDC.64 R2, c[0x0][0xa00] ;  /* 0x00028000ff027b82 */ /* 0x001e240000000a00 */
[----:B0-----:R-:W-:-:S05]  /*237c0*/  IMAD.WIDE R2, R11, 0x4, R2 ;  /* 0x000000040b027825 */ /* 0x001fca00078e0202 */
[----:B------:R-:W2:Y:S01]  /*237d0*/  @P2 LDG.E R0, desc[UR6][R2.64] ;  /* 0x0000000602002981 */ /* 0x000ea2000c1e1900 */
[----:B------:R-:W-:Y:S01]  /*237e0*/  ISETP.NE.U32.AND P0, PT, RZ, UR4, PT ;  /* 0x00000004ff007c0c */ /* 0x000fe2000bf05070 */
[----:B------:R-:W-:-:S03]  /*237f0*/  ULDC UR4, c[0x0][0x288] ;  /* 0x0000a20000047ab9 */ /* 0x000fc60000000800 */
[----:B------:R-:W-:-:S13]  /*23800*/  ISETP.NE.AND.EX P0, PT, RZ, UR5, PT, P0 ;  /* 0x00000005ff007c0c */ /* 0x000fda000bf05300 */
[----:B------:R-:W0:Y:S01]  /*23810*/  @P0 LDC.64 R4, c[0x0][0xa18] ;  /* 0x00028600ff040b82 */ /* 0x000e220000000a00 */
[----:B------:R-:W-:-:S04]  /*23820*/  ISETP.NE.U32.AND P1, PT, RZ, UR8, PT ;  /* 0x00000008ff007c0c */ /* 0x000fc8000bf25070 */
[----:B------:R-:W-:Y:S02]  /*23830*/  ISETP.NE.AND.EX P3, PT, RZ, UR9, PT, P1 ;  /* 0x00000009ff007c0c */ /* 0x000fe4000bf65310 */
[----:B------:R-:W-:-:S04]  /*23840*/  ISETP.NE.U32.AND P1, PT, RZ, UR10, PT ;  /* 0x0000000aff007c0c */ /* 0x000fc8000bf25070 */
[----:B------:R-:W-:Y:S01]  /*23850*/  ISETP.NE.AND.EX P1, PT, RZ, UR11, PT, P1 ;  /* 0x0000000bff007c0c */ /* 0x000fe2000bf25310 */
[----:B0-----:R-:W-:Y:S01]  /*23860*/  @P0 IMAD.WIDE R4, R11, 0x4, R4 ;  /* 0x000000040b040825 */ /* 0x001fe200078e0204 */
[----:B--2---:R0:W-:Y:S03]  /*23870*/  STL [R1+0x2c], R0 ;  /* 0x00002c0001007387 */ /* 0x0041e60000100800 */
[----:B0-----:R-:W-:Y:S01]  /*23880*/  IMAD.U32 R0, RZ, RZ, UR4 ;  /* 0x00000004ff007e24 */ /* 0x001fe2000f8e00ff */
        /* <DEDUP_REMOVED lines=8> */
[----:B------:R-:W-:-:S03]  /*23910*/  MOV R10, UR6 ;  /* 0x00000006000a7c02 */ /* 0x000fc60008000f00 */
[----:B------:R-:W-:-:S06]  /*23920*/  UIMAD UR4, UR4, UR5, URZ ;  /* 0x00000005040472a4 */ /* 0x000fcc000f8e023f */
[----:B0-----:R-:W-:Y:S01]  /*23930*/  IMAD.U32 R5, RZ, RZ, UR4 ;  /* 0x00000004ff057e24 */ /* 0x001fe2000f8e00ff */
[----:B------:R-:W-:Y:S06]  /*23940*/  @P0 BRA `(.L_x_4472) ;  /* 0x0000000000140947 */ /* 0x000fec0003800000 */
[----:B------:R-:W-:Y:S05]  /*23950*/  @!P2 BRA `(.L_x_4472) ;  /* 0x000000000010a947 */ /* 0x000fea0003800000 */
[----:B------:R-:W-:Y:S02]  /*23960*/  ULDC.64 UR4, c[0x0][0x208] ;  /* 0x0000820000047ab9 */ /* 0x000fe40000000a00 */
[----:B------:R-:W2:Y:S04]  /*23970*/  LDG.E R7, desc[UR4][R2.64] ;  /* 0x0000000402077981 */ /* 0x000ea8000c1e1900 */
[----:B-----5:R-:W2:Y:S02]  /*23980*/  LDG.E R0, desc[UR4][R2.64+0x4] ;  /* 0x0000040402007981 */ /* 0x020ea4000c1e1900 */
[----:B--2---:R-:W-:-:S07]  /*23990*/  IMAD.IADD R0, R0, 0x1, -R7 ;  /* 0x0000000100007824 */ /* 0x004fce00078e0a07 */
.L_x_4472:
[----:B------:R-:W0:Y:S01]  /*239a0*/  LDC.64 R6, c[0x0][0xa08] ;  /* 0x00028200ff067b82 */ /* 0x000e220000000a00 */
[----:B------:R-:W-:Y:S01]  /*239b0*/  IMAD.MOV.U32 R18, RZ, RZ, RZ ;  /* 0x000000ffff127224 */ /* 0x000fe200078e00ff */
[----:B------:R-:W-:-:S06]  /*239c0*/  ULDC.64 UR4, c[0x0][0x208] ;  /* 0x0000820000047ab9 */ /* 0x000fcc0000000a00 */
[----:B------:R-:W1:Y:S01]  /*239d0*/  LDC.64 R2, c[0x0][0xa10] ;  /* 0x00028400ff027b82 */ /* 0x000e620000000a00 */
[----:B0-----:R-:W-:-:S05]  /*239e0*/  IMAD.WIDE R6, R11, 0x4, R6 ;  /* 0x000000040b067825 */ /* 0x001fca00078e0206 */
[----:B------:R-:W2:Y:S01]  /*239f0*/  @P3 LDG.E R18, desc[UR4][R6.64] ;  /* 0x0000000406123981 */ /* 0x000ea2000c1e1900 */
[----:B------:R-:W-:Y:S01]  /*23a00*/  MOV R4, RZ ;  /* 0x000000ff00047202 */ /* 0x000fe20000000f00 */
[----:B-1----:R-:W-:-:S05]  /*23a10*/  IMAD.WIDE R2, R11, 0x4, R2 ;  /* 0x000000040b027825 */ /* 0x002fca00078e0202 */
[----:B------:R0:W5:Y:S01]  /*23a20*/  @P1 LDG.E R4, desc[UR4][R2.64] ;  /* 0x0000000402041981 */ /* 0x000162000c1e1900 */
[----:B------:R-:W-:Y:S02]  /*23a30*/  ULDC.64 UR4, c[0x0][0xa20] ;  /* 0x0002880000047ab9 */ /* 0x000fe40000000a00 */
[----:B------:R-:W-:-:S04]  /*23a40*/  ISETP.NE.U32.AND P0, PT, RZ, UR4, PT ;  /* 0x00000004ff007c0c */ /* 0x000fc8000bf05070 */
[----:B------:R-:W-:Y:S01]  /*23a50*/  ISETP.NE.AND.EX P0, PT, RZ, UR5, PT, P0 ;  /* 0x00000005ff007c0c */ /* 0x000fe2000bf05300 */
[----:B--2--5:R-:W-:-:S12]  /*23a60*/  IMAD.IADD R18, R18, 0x1, R8 ;  /* 0x0000000112127824 */ /* 0x024fd800078e0208 */
[----:B0-----:R-:W-:Y:S05]  /*23a70*/  @!P0 BRA `(.L_x_4473) ;  /* 0x0000000000148947 */ /* 0x001fea0003800000 */
[----:B------:R-:W0:Y:S01]  /*23a80*/  LDC.64 R6, c[0x0][0xa20] ;  /* 0x00028800ff067b82 */ /* 0x000e220000000a00 */
[----:B------:R-:W-:Y:S01]  /*23a90*/  ULDC.64 UR4, c[0x0][0x208] ;  /* 0x0000820000047ab9 */ /* 0x000fe20000000a00 */
[----:B0-----:R-:W-:-:S05]  /*23aa0*/  IMAD.WIDE R6, R11, 0x4, R6 ;  /* 0x000000040b067825 */ /* 0x001fca00078e0206 */
[----:B------:R0:W5:Y:S01]  /*23ab0*/  LDG.E R5, desc[UR4][R6.64] ;  /* 0x0000000406057981 */ /* 0x000162000c1e1900 */
[----:B------:R-:W-:Y:S05]  /*23ac0*/  BRA `(.L_x_4474) ;  /* 0x0000000000147947 */ /* 0x000fea0003800000 */
.L_x_4473:
[----:B------:R-:W-:Y:S05]  /*23ad0*/  @!P3 BRA `(.L_x_4474) ;  /* 0x000000000010b947 */ /* 0x000fea0003800000 */
[----:B------:R-:W-:Y:S02]  /*23ae0*/  ULDC.64 UR4, c[0x0][0x208] ;  /* 0x0000820000047ab9 */ /* 0x000fe40000000a00 */
[----:B------:R-:W2:Y:S04]  /*23af0*/  LDG.E R5, desc[UR4][R6.64] ;  /* 0x0000000406057981 */ /* 0x000ea8000c1e1900 */
[----:B------:R-:W2:Y:S02]  /*23b00*/  LDG.E R6, desc[UR4][R6.64+0x4] ;  /* 0x0000040406067981 */ /* 0x000ea4000c1e1900 */
[----:B--2---:R-:W-:-:S07]  /*23b10*/  IMAD.IADD R5, R6, 0x1, -R5 ;  /* 0x0000000106057824 */ /* 0x004fce00078e0a05 */
.L_x_4474:
[----:B------:R-:W-:Y:S01]  /*23b20*/  ULDC.64 UR4, c[0x0][0x208] ;  /* 0x0000820000047ab9 */ /* 0x000fe20000000a00 */
[----:B------:R-:W2:Y:S04]  /*23b30*/  LDL R12, [R1+0x4] ;  /* 0x00000400010c7983 */ /* 0x000ea80000100800 */
[----:B0-----:R-:W3:Y:S04]  /*23b40*/  @P1 LDG.E R6, desc[UR4][R2.64] ;  /* 0x0000000402061981 */ /* 0x001ee8000c1e1900 */
[----:B------:R-:W3:Y:S01]  /*23b50*/  @P1 LDG.E R2, desc[UR4][R2.64+0x4] ;  /* 0x0000040402021981 */ /* 0x000ee2000c1e1900 */
[----:B-----5:R-:W-:-:S02]  /*23b60*/  IADD3 R8, -R8, R5, RZ ;  /* 0x0000000508087210 */ /* 0x020fc40007ffe1ff */
[----:B--2---:R-:W-:Y:S01]  /*23b70*/  LEA R20, R12, 0x80, 0x7 ;  /* 0x000000800c147811 */ /* 0x004fe200078e38ff */
[----:B---3--:R-:W-:-:S04]  /*23b80*/  @P1 IMAD.IADD R10, R2, 0x1, -R6 ;  /* 0x00000001020a1824 */ /* 0x008fc800078e0a06 */
[----:B------:R-:W-:-:S04]  /*23b90*/  IMAD.IADD R5, R8, 0x1, R10 ;  /* 0x0000000108057824 */ /* 0x000fc800078e020a */
[C---:B------:R-:W-:Y:S01]  /*23ba0*/  VIADD R21, R5.reuse, 0x5f ;  /* 0x0000005f05157836 */ /* 0x040fe20000000000 */
[----:B------:R-:W-:-:S03]  /*23bb0*/  IADD3 R20, R5, R20, -R0 ;  /* 0x0000001405147210 */ /* 0x000fc60007ffe800 */
[----:B------:R-:W-:-:S05]  /*23bc0*/  IMAD.HI R21, R21, 0x2aaaaaab, RZ ;  /* 0x2aaaaaab15157827 */ /* 0x000fca00078e02ff */
[----:B------:R-:W-:-:S04]  /*23bd0*/  SHF.R.U32.HI R2, RZ, 0x1f, R21 ;  /* 0x0000001fff027819 */ /* 0x000fc80000011615 */
[----:B------:R-:W-:Y:S02]  /*23be0*/  LEA.HI.SX32 R21, R21, R2, 0x1c ;  /* 0x0000000215157211 */ /* 0x000fe400078fe2ff */
[----:B------:R-:W0:Y:S02]  /*23bf0*/  LDC.64 R2, c[0x0][0x9e0] ;  /* 0x00027800ff027b82 */ /* 0x000e240000000a00 */
[----:B0-----:R-:W-:Y:S01]  /*23c00*/  ISETP.GE.AND P2, PT, R3, 0x1, PT ;  /* 0x000000010300780c */ /* 0x001fe20003f46270 */
[----:B------:R-:W-:-:S12]  /*23c10*/  IMAD.IADD R2, R20, 0x1, R2 ;  /* 0x0000000114027824 */ /* 0x000fd800078e0202 */
[----:B------:R-:W-:Y:S05]  /*23c20*/  @!P2 BRA `(.L_x_4475) ;  /* 0x000000000048a947 */ /* 0x000fea0003800000 */
        /* <DEDUP_REMOVED lines=11> */
.L_x_4477:
[----:B------:R-:W-:-:S13]  /*23ce0*/  ISETP.NE.AND P0, PT, R3, 0x1, PT ;  /* 0x000000010300780c */ /* 0x000fda0003f05270 */
[----:B------:R-:W0:Y:S02]  /*23cf0*/  @P0 LDC.64 R6, c[0x0][0x9e8] ;  /* 0x00027a00ff060b82 */ /* 0x000e240000000a00 */
[----:B0-----:R-:W-:-:S05]  /*23d00*/  @P0 IMAD.HI.U32 R6, R9, R6, RZ ;  /* 0x0000000609060227 */ /* 0x001fca00078e00ff */
[----:B------:R-:W-:-:S07]  /*23d10*/  @P0 SHF.R.U32.HI R9, RZ, R7, R6 ;  /* 0x00000007ff090219 */ /* 0x000fce0000011606 */
.L_x_4478:
[----:B------:R-:W-:Y:S05]  /*23d20*/  BSYNC B0 ;  /* 0x0000000000007941 */ /* 0x000fea0003800000 */
.L_x_4476:
[----:B------:R-:W-:-:S05]  /*23d30*/  IMAD R9, R9, R3, R3 ;  /* 0x0000000309097224 */ /* 0x000fca00078e0203 */
[----:B------:R-:W-:-:S07]  /*23d40*/  VIMNMX R2, R2, R9, PT ;  /* 0x0000000902027248 */ /* 0x000fce0003fe0100 */
.L_x_4475:
        /* <DEDUP_REMOVED lines=15> */
.L_x_4481:
[----:B------:R-:W-:Y:S01]  /*23e40*/  ISETP.NE.AND P0, PT, R3, 0x1, PT ;  /* 0x000000010300780c */ /* 0x000fe20003f05270 */
[----:B------:R-:W-:-:S12]  /*23e50*/  IMAD.MOV.U32 R9, RZ, RZ, R0 ;  /* 0x000000ffff097224 */ /* 0x000fd800078e0000 */
[----:B------:R-:W0:Y:S02]  /*23e60*/  @P0 LDC.64 R6, c[0x0][0x9e8] ;  /* 0x00027a00ff060b82 */ /* 0x000e240000000a00 */
[----:B0-----:R-:W-:-:S05]  /*23e70*/  @P0 IMAD.HI.U32 R6, R0, R6, RZ ;  /* 0x0000000600060227 */ /* 0x001fca00078e00ff */
[----:B------:R-:W-:-:S07]  /*23e80*/  @P0 SHF.R.U32.HI R9, RZ, R7, R6 ;  /* 0x00000007ff090219 */ /* 0x000fce0000011606 */
.L_x_4482:
[----:B------:R-:W-:Y:S05]  /*23e90*/  BSYNC B0 ;  /* 0x0000000000007941 */ /* 0x000fea0003800000 */
.L_x_4480:
[----:B------:R-:W-:-:S05]  /*23ea0*/  IMAD R3, R9, R3, RZ ;  /* 0x0000000309037224 */ /* 0x000fca00078e02ff */
[----:B------:R-:W-:-:S07]  /*23eb0*/  VIMNMX R5, R5, R3, !PT ;  /* 0x0000000305057248 */ /* 0x000fce0007fe0100 */
.L_x_4479:
[----:B------:R-:W-:Y:S01]  /*23ec0*/  VIADD R3, R2, 0x5f ;  /* 0x0000005f02037836 */ /* 0x000fe20000000000 */
[----:B------:R-:W-:Y:S01]  /*23ed0*/  BSSY B0, `(.L_x_4483) ;  /* 0x00000ee000007945 */ /* 0x000fe20003800000 */
[----:B------:R-:W-:Y:S01]  /*23ee0*/  IMAD.HI R5, R5, 0x2aaaaaab, RZ ;  /* 0x2aaaaaab05057827 */ /* 0x000fe200078e02ff */
[----:B------:R-:W-:-:S03]  /*23ef0*/  PLOP3.LUT P2, PT, PT, PT, PT, 0x80, 0x0 ;  /* 0x000000000000781c */ /* 0x000fc60003f4f070 */
[----:B------:R-:W-:-:S05]  /*23f00*/  IMAD.HI R3, R3, 0x2aaaaaab, RZ ;  /* 0x2aaaaaab03037827 */ /* 0x000fca00078e02ff */
[----:B------:R-:W-:-:S04]  /*23f10*/  SHF.R.U32.HI R2, RZ, 0x1f, R3 ;  /* 0x0000001fff027819 */ /* 0x000fc80000011603 */
[----:B------:R-:W-:Y:S02]  /*23f20*/  LEA.HI.SX32 R3, R3, R2, 0x1c ;  /* 0x0000000203037211 */ /* 0x000fe400078fe2ff */
[----:B------:R-:W-:Y:S02]  /*23f30*/  SHF.R.U32.HI R2, RZ, 0x1f, R5 ;  /* 0x0000001fff027819 */ /* 0x000fe40000011605 */
[----:B------:R-:W-:Y:S02]  /*23f40*/  VIMNMX R3, R21, R3, PT ;  /* 0x0000000315037248 */ /* 0x000fe40003fe0100 */
[----:B------:R-:W-:-:S03]  /*23f50*/  LEA.HI.SX32 R2, R5, R2, 0x1c ;  /* 0x0000000205027211 */ /* 0x000fc600078fe2ff */
[----:B------:R-:W-:Y:S01]  /*23f60*/  IMAD R3, R3, 0x60, -R8 ;  /* 0x0000006003037824 */ /* 0x000fe200078e0a08 */
[----:B------:R-:W-:-:S04]  /*23f70*/  VIMNMX R2, RZ, R2, !PT ;  /* 0x00000002ff027248 */ /* 0x000fc80007fe0100 */
[----:B------:R-:W-:Y:S01]  /*23f80*/  VIMNMX R10, R3, R10, PT ;  /* 0x0000000a030a7248 */ /* 0x000fe20003fe0100 */
[----:B------:R-:W-:-:S05]  /*23f90*/  IMAD R2, R2, 0x60, -R8 ;  /* 0x0000006002027824 */ /* 0x000fca00078e0a08 */
[----:B------:R-:W-:-:S04]  /*23fa0*/  VIMNMX R2, RZ, R2, !PT ;  /* 0x00000002ff027248 */ /* 0x000fc80007fe0100 */
        /* <DEDUP_REMOVED lines=9> */
[----:B------:R-:W-:Y:S05]  /*24040*/  @!P0 BRA `(.L_x_4484) ;  /* 0x0000000c00588947 */ /* 0x000fea0003800000 */
[----:B------:R-:W2:Y:S01]  /*24050*/  LDL R9, [R1+0x8] ;  /* 0x0000080001097983 */ /* 0x000ea20000100800 */
[----:B------:R-:W0:Y:S01]  /*24060*/  LDC R2, c[0x0][0x428] ;  /* 0x00010a00ff027b82 */ /* 0x000e220000000800 */
[----:B------:R-:W-:Y:S01]  /*24070*/  UMOV UR4, 0xffffffff ;  /* 0xffffffff00047882 */ /* 0x000fe20000000000 */
[----:B0-----:R-:W-:-:S13]  /*24080*/  ISETP.NE.AND P0, PT, R2, 0x1, PT ;  /* 0x000000010200780c */ /* 0x001fda0003f05270 */
[----:B------:R-:W2:Y:S08]  /*24090*/  @P0 LDC R2, c[0x0][0x42c] ;  /* 0x00010b00ff020b82 */ /* 0x000eb00000000800 */
[----:B------:R-:W0:Y:S01]  /*240a0*/  @P0 LDC R7, c[0x0][0x430] ;  /* 0x00010c00ff070b82 */ /* 0x000e220000000800 */
[----:B--2---:R-:W-:-:S04]  /*240b0*/  @P0 IMAD.HI.U32 R2, R9, R2, RZ ;  /* 0x0000000209020227 */ /* 0x004fc800078e00ff */
[----:B------:R-:W-:Y:S01]  /*240c0*/  IMAD.MOV.U32 R3, RZ, RZ, R9 ;  /* 0x000000ffff037224 */ /* 0x000fe200078e0009 */
[----:B0-----:R-:W-:Y:S02]  /*240d0*/  @P0 SHF.R.U32.HI R3, RZ, R7, R2 ;  /* 0x00000007ff030219 */ /* 0x001fe40000011602 */
[----:B------:R-:W-:Y:S01]  /*240e0*/  SEL R2, R11, RZ, !P1 ;  /* 0x000000ff0b027207 */ /* 0x000fe20004800000 */
[----:B------:R-:W-:Y:S06]  /*240f0*/  BRA.DIV UR4, `(.L_x_4485) ;  /* 0x00000062041c7947 */ /* 0x000fec000b800000 */
.L_x_4644:
[----:B------:R-:W-:-:S03]  /*24100*/  UMOV UR4, 0xffffffff ;  /* 0xffffffff00047882 */ /* 0x000fc60000000000 */
[----:B------:R-:W-:Y:S05]  /*24110*/  BRA.DIV UR4, `(.L_x_4486) ;  /* 0x0000006204487947 */ /* 0x000fea000b800000 */
[----:B------:R-:W-:-:S13]  /*24120*/  ELECT P6, URZ, PT ;  /* 0x00000000003f782f */ /* 0x000fda00038c0000 */
.L_x_4647:
[----:B------:R-:W2:Y:S01]  /*24130*/  LDL R7, [R1+0x28] ;  /* 0x0000280001077983 */ /* 0x000ea20000100800 */
[----:B------:R-:W-:Y:S01]  /*24140*/  BSSY B1, `(.L_x_4487) ;  /* 0x000000b000017945 */ /* 0x000fe20003800000 */
[----:B------:R-:W0:Y:S01]  /*24150*/  S2R R11, SR_CgaCtaId ;  /* 0x00000000000b7919 */ /* 0x000e220000008800 */
[----:B--2---:R-:W-:-:S05]  /*24160*/  VIADD R7, R7, 0x1 ;  /* 0x0000000107077836 */ /* 0x004fca0000000000 */
        /* <DEDUP_REMOVED lines=8> */
.L_x_4648:
[----:B------:R-:W-:Y:S05]  /*241f0*/  BSYNC B1 ;  /* 0x0000000000017941 */ /* 0x000fea0003800000 */
.L_x_4487:
        /* <DEDUP_REMOVED lines=8> */
.L_x_4649:
        /* <DEDUP_REMOVED lines=11> */
.L_x_4492:
[----:B-1----:R-:W2:Y:S01]  /*24330*/  LDL R8, [R1+0x10] ;  /* 0x0000100001087983 */ /* 0x002ea20000100800 */
[----:B------:R-:W-:Y:S01]  /*24340*/  R2UR UR9, R7 ;  /* 0x00000000070972ca */ /* 0x000fe200000e0000 */
[----:B------:R-:W-:Y:S01]  /*24350*/  IMAD R9, R6, 0x60, R4 ;  /* 0x0000006006097824 */ /* 0x000fe200078e0204 */
        /* <DEDUP_REMOVED lines=26> */
.L_x_4650:
        /* <DEDUP_REMOVED lines=8> */
.L_x_4494:
        /* <DEDUP_REMOVED lines=24> */
.L_x_4490:
[----:B------:R-:W-:Y:S05]  /*24700*/  BSYNC B1 ;  /* 0x0000000000017941 */ /* 0x000fea0003800000 */
.L_x_4489:
[----:B01----:R-:W2:Y:S04]  /*24710*/  LDL.LU R7, [R1+0x10] ;  /* 0x0000100001077983 */ /* 0x003ea80000300800 */
        /* <DEDUP_REMOVED lines=12> */
.L_x_4501:
[----:B------:R-:W-:Y:S05]  /*247e0*/  YIELD ;  /* 0x0000000000007946 */ /* 0x000fea0003800000 */
[----:B------:R-:W-:Y:S04]  /*247f0*/  BSSY B1, `(.L_x_4495) ;  /* 0x000004f000017945 */ /* 0x000fe80003800000 */
[----:B-1----:R-:W-:Y:S05]  /*24800*/  @!P6 BRA `(.L_x_4496) ;  /* 0x000000040034e947 */ /* 0x002fea0003800000 */
[----:B0-----:R-:W2:Y:S04]  /*24810*/  LDL R7, [R1+0x10] ;  /* 0x0000100001077983 */ /* 0x001ea80000100800 */
[----:B------:R-:W3:Y:S01]  /*24820*/  LDL R8, [R1+0x14] ;  /* 0x0000140001087983 */ /* 0x000ee20000100800 */
[----:B--2---:R-:W-:Y:S01]  /*24830*/  IMAD R7, R7, 0x8, R11 ;  /* 0x0000000807077824 */ /* 0x004fe200078e020b */
[----:B---3--:R-:W-:-:S04]  /*24840*/  SHF.L.U32 R8, R8, 0x1f, RZ ;  /* 0x0000001f08087819 */ /* 0x008fc800000006ff */
[----:B------:R-:W0:Y:S02]  /*24850*/  SYNCS.PHASECHK.TRANS64.TRYWAIT P0, [R7+URZ+0x308a0], R8 ;  /* 0x0308a008070075a7 */ /* 0x000e24000800017f */
[----:B0-----:R-:W-:Y:S05]  /*24860*/  @!P0 BRA `(.L_x_4497) ;  /* 0x0000005800d08947 */ /* 0x001fea0003800000 */
.L_x_4651:
        /* <DEDUP_REMOVED lines=11> */
.L_x_4498:
        /* <DEDUP_REMOVED lines=28> */
.L_x_4652:
        /* <DEDUP_REMOVED lines=8> */
.L_x_4500:
        /* <DEDUP_REMOVED lines=24> */
.L_x_4496:
[----:B------:R-:W-:Y:S05]  /*24ce0*/  BSYNC B1 ;  /* 0x0000000000017941 */ /* 0x000fea0003800000 */
.L_x_4495:
        /* <DEDUP_REMOVED lines=12> */
.L_x_4484:
[----:B------:R-:W-:Y:S05]  /*24db0*/  BSYNC B0 ;  /* 0x0000000000007941 */ /* 0x000fea0003800000 */
.L_x_4483:
[----:B------:R-:W2:Y:S01]  /*24dc0*/  LDC.64 R2, c[0x0][0x9e0] ;  /* 0x00027800ff027b82 */ /* 0x000ea20000000a00 */
[----:B------:R-:W-:Y:S07]  /*24dd0*/  @!P2 WARPSYNC.ALL ;  /* 0x000000000000a948 */ /* 0x000fee0003800000 */
[----:B------:R-:W-:Y:S01]  /*24de0*/  @!P2 BAR.SYNC.DEFER_BLOCKING 0xc, 0x120 ;  /* 0x030480000000ab1d */ /* 0x000fe20000010000 */
[----:B--2---:R-:W-:Y:S01]  /*24df0*/  ISETP.GE.AND P1, PT, R3, 0x1, PT ;  /* 0x000000010300780c */ /* 0x004fe20003f26270 */
        /* <DEDUP_REMOVED lines=8> */
[----:B------:R-:W2:Y:S02]  /*24e80*/  @P0 LDC.64 R4, c[0x0][0x9e8] ;  /* 0x00027a00ff040b82 */ /* 0x000ea40000000a00 */
[----:B--2---:R-:W-:-:S05]  /*24e90*/  @P0 IMAD.HI.U32 R4, R6, R4, RZ ;  /* 0x0000000406040227 */ /* 0x004fca00078e00ff */
[----:B------:R-:W-:-:S04]  /*24ea0*/  @P0 SHF.R.U32.HI R6, RZ, R5, R4 ;  /* 0x00000005ff060219 */ /* 0x000fc80000011604 */
[----:B------:R-:W-:Y:S01]  /*24eb0*/  LOP3.LUT R6, RZ, R6, RZ, 0x33, !PT ;  /* 0x00000006ff067212 */ /* 0x000fe200078e33ff */
[----:B------:R-:W-:Y:S06]  /*24ec0*/  BRA `(.L_x_4505) ;  /* 0x0000000000107947 */ /* 0x000fec0003800000 */
.L_x_4504:
[----:B------:R-:W-:-:S13]  /*24ed0*/  ISETP.NE.AND P0, PT, R3, 0x1, PT ;  /* 0x000000010300780c */ /* 0x000fda0003f05270 */
[----:B------:R-:W2:Y:S02]  /*24ee0*/  @P0 LDC.64 R4, c[0x0][0x9e8] ;  /* 0x00027a00ff040b82 */ /* 0x000ea40000000a00 */
[----:B--2---:R-:W-:-:S05]  /*24ef0*/  @P0 IMAD.HI.U32 R4, R6, R4, RZ ;  /* 0x0000000406040227 */ /* 0x004fca00078e00ff */
[----:B------:R-:W-:-:S07]  /*24f00*/  @P0 SHF.R.U32.HI R6, RZ, R5, R4 ;  /* 0x00000005ff060219 */ /* 0x000fce0000011604 */
.L_x_4505:
[----:B------:R-:W-:Y:S05]  /*24f10*/  BSYNC B0 ;  /* 0x0000000000007941 */ /* 0x000fea0003800000 */
.L_x_4503:
[----:B------:R-:W-:-:S05]  /*24f20*/  IMAD R5, R6, R3, R3 ;  /* 0x0000000306057224 */ /* 0x000fca00078e0203 */
[----:B------:R-:W-:-:S07]  /*24f30*/  VIMNMX R2, R2, R5, PT ;  /* 0x0000000502027248 */ /* 0x000fce0003fe0100 */
.L_x_4502:
[----:B------:R-:W-:Y:S01]  /*24f40*/  VIADD R2, R2, 0x5f ;  /* 0x0000005f02027836 */ /* 0x000fe20000000000 */
[----:B------:R-:W-:-:S03]  /*24f50*/  ULDC UR4, c[0x0][0x9dc] ;  /* 0x0002770000047ab9 */ /* 0x000fc60000000800 */
[----:B------:R-:W-:-:S05]  /*24f60*/  IMAD.HI R2, R2, 0x2aaaaaab, RZ ;  /* 0x2aaaaaab02027827 */ /* 0x000fca00078e02ff */
[----:B------:R-:W-:-:S04]  /*24f70*/  SHF.R.U32.HI R5, RZ, 0x1f, R2 ;  /* 0x0000001fff057819 */ /* 0x000fc80000011602 */
[----:B------:R-:W-:-:S04]  /*24f80*/  LEA.HI.SX32 R2, R2, R5, 0x1c ;  /* 0x0000000502027211 */ /* 0x000fc800078fe2ff */
        /* <DEDUP_REMOVED lines=8> */
[----:B01----:R-:W-:-:S11]  /*25010*/  LOP3.LUT R7, RZ, R0, RZ, 0x33, !PT ;  /* 0x00000000ff077212 */ /* 0x003fd600078e33ff */
[----:B------:R-:W0:Y:S02]  /*25020*/  @P0 LDC.64 R4, c[0x0][0x9e8] ;  /* 0x00027a00ff040b82 */ /* 0x000e240000000a00 */
[----:B0-----:R-:W-:-:S05]  /*25030*/  @P0 IMAD.HI.U32 R4, R7, R4, RZ ;  /* 0x0000000407040227 */ /* 0x001fca00078e00ff */
[----:B------:R-:W-:-:S04]  /*25040*/  @P0 SHF.R.U32.HI R7, RZ, R5, R4 ;  /* 0x00000005ff070219 */ /* 0x000fc80000011604 */
[----:B------:R-:W-:Y:S01]  /*25050*/  LOP3.LUT R0, RZ, R7, RZ, 0x33, !PT ;  /* 0x00000007ff007212 */ /* 0x000fe200078e33ff */
[----:B------:R-:W-:Y:S06]  /*25060*/  BRA `(.L_x_4509) ;  /* 0x0000000000107947 */ /* 0x000fec0003800000 */
.L_x_4508:
[----:B------:R-:W-:-:S13]  /*25070*/  ISETP.NE.AND P0, PT, R3, 0x1, PT ;  /* 0x000000010300780c */ /* 0x000fda0003f05270 */
[----:B------:R-:W3:Y:S02]  /*25080*/  @P0 LDC.64 R4, c[0x0][0x9e8] ;  /* 0x00027a00ff040b82 */ /* 0x000ee40000000a00 */
[----:B---3--:R-:W-:-:S05]  /*25090*/  @P0 IMAD.HI.U32 R4, R0, R4, RZ ;  /* 0x0000000400040227 */ /* 0x008fca00078e00ff */
[----:B------:R-:W-:-:S07]  /*250a0*/  @P0 SHF.R.U32.HI R0, RZ, R5, R4 ;  /* 0x00000005ff000219 */ /* 0x000fce0000011604 */
.L_x_4509:
[----:B------:R-:W-:Y:S05]  /*250b0*/  BSYNC B0 ;  /* 0x0000000000007941 */ /* 0x000fea0003800000 */
.L_x_4507:
[----:B------:R-:W-:-:S05]  /*250c0*/  IMAD R3, R0, R3, RZ ;  /* 0x0000000300037224 */ /* 0x000fca00078e02ff */
[----:B------:R-:W-:-:S07]  /*250d0*/  VIMNMX R2, R2, R3, !PT ;  /* 0x0000000302027248 */ /* 0x000fce0007fe0100 */
.L_x_4506:
[----:B------:R-:W-:Y:S01]  /*250e0*/  IMAD.HI R2, R2, 0x2aaaaaab, RZ ;  /* 0x2aaaaaab02027827 */ /* 0x000fe200078e02ff */
[----:B------:R-:W-:Y:S04]  /*250f0*/  BSSY B6, `(.L_x_4510) ;  /* 0x0000314000067945 */ /* 0x000fe80003800000 */
[----:B------:R-:W-:-:S04]  /*25100*/  SHF.R.U32.HI R3, RZ, 0x1f, R2 ;  /* 0x0000001fff037819 */ /* 0x000fc80000011602 */
[----:B------:R-:W-:-:S04]  /*25110*/  LEA.HI.SX32 R3, R2, R3, 0x1c ;  /* 0x0000000302037211 */ /* 0x000fc800078fe2ff */
[----:B------:R-:W-:-:S04]  /*25120*/  VIMNMX R0, RZ, R3, !PT ;  /* 0x00000003ff007248 */ /* 0x000fc80007fe0100 */
[----:B------:R-:W-:Y:S01]  /*25130*/  ISETP.GT.AND P0, PT, R6, R0, PT ;  /* 0x000000000600720c */ /* 0x000fe20003f04270 */
[----:B------:R3:W-:-:S12]  /*25140*/  STL [R1+0x18], R0 ;  /* 0x0000180001007387 */ /* 0x0007d80000100800 */
[----:B---3--:R-:W-:Y:S05]  /*25150*/  @P0 BRA `(.L_x_4511) ;  /* 0x00000000004c0947 */ /* 0x008fea0003800000 */
[----:B------:R-:W3:Y:S02]  /*25160*/  S2R R0, SR_TID.X ;  /* 0x0000000000007919 */ /* 0x000ee40000002100 */
[----:B---3--:R-:W-:-:S04]  /*25170*/  LOP3.LUT R0, R0, 0x1f, RZ, 0xc0, !PT ;  /* 0x0000001f00007812 */ /* 0x008fc800078ec0ff */
[----:B------:R-:W-:-:S13]  /*25180*/  ISETP.NE.AND P1, PT, R0, RZ, PT ;  /* 0x000000ff0000720c */ /* 0x000fda0003f25270 */
[----:B------:R-:W-:Y:S05]  /*25190*/  @P1 BRA `(.L_x_4512) ;  /* 0x0000003000241947 */ /* 0x000fea0003800000 */
[----:B01----:R-:W0:Y:S01]  /*251a0*/  S2R R7, SR_LANEID ;  /* 0x0000000000077919 */ /* 0x003e220000000000 */
[----:B------:R-:W-:Y:S01]  /*251b0*/  VOTEU.ANY UR4, UPT, PT ;  /* 0x0000000000047886 */ /* 0x000fe200038e0100 */
[----:B------:R-:W1:Y:S01]  /*251c0*/  LDC.64 R2, c[0x0][0xc38] ;  /* 0x00030e00ff027b82 */ /* 0x000e620000000a00 */
[----:B------:R-:W0:Y:S01]  /*251d0*/  FLO.U32 R0, UR4 ;  /* 0x0000000400007d00 */ /* 0x000e2200080e0000 */
[----:B------:R-:W-:-:S07]  /*251e0*/  ULDC.64 UR6, c[0x0][0x208] ;  /* 0x0000820000067ab9 */ /* 0x000fce0000000a00 */
[----:B------:R-:W1:Y:S01]  /*251f0*/  POPC R5, UR4 ;  /* 0x0000000400057d09 */ /* 0x000e620008000000 */
[----:B0-----:R-:W-:-:S13]  /*25200*/  ISETP.EQ.U32.AND P0, PT, R0, R7, PT ;  /* 0x000000070000720c */ /* 0x001fda0003f02070 */
[----:B-1----:R-:W3:Y:S01]  /*25210*/  @P0 ATOMG.E.ADD.STRONG.GPU PT, R3, desc[UR6][R2.64], R5 ;  /* 0x00000005020309a8 */ /* 0x002ee200081ee1c6 */
[----:B------:R-:W0:Y:S02]  /*25220*/  S2R R4, SR_LTMASK ;  /* 0x0000000000047919 */ /* 0x000e240000003900 */
[----:B0-----:R-:W-:-:S04]  /*25230*/  LOP3.LUT R4, R4, UR4, RZ, 0xc0, !PT ;  /* 0x0000000404047c12 */ /* 0x001fc8000f8ec0ff */
[----:B------:R-:W0:Y:S01]  /*25240*/  POPC R7, R4 ;  /* 0x0000000400077309 */ /* 0x000e220000000000 */
[----:B---3--:R-:W0:Y:S02]  /*25250*/  SHFL.IDX PT, R0, R3, R0, 0x1f ;  /* 0x00001f0003007589 */ /* 0x008e2400000e0000 */
[----:B0-----:R-:W-:-:S05]  /*25260*/  IADD3 R0, R0, UR36, R7 ;  /* 0x0000002400007c10 */ /* 0x001fca000fffe007 */
[----:B------:R3:W-:Y:S01]  /*25270*/  STL [R1], R0 ;  /* 0x0000000001007387 */ /* 0x0007e20000100800 */
[----:B------:R-:W-:Y:S05]  /*25280*/  BRA `(.L_x_4512) ;  /* 0x0000002c00e87947 */ /* 0x000fea0003800000 */
.L_x_4511:
[----:B------:R-:W3:Y:S01]  /*25290*/  S2R R3, SR_CgaCtaId ;  /* 0x0000000000037919 */ /* 0x000ee20000008800 */
[----:B------:R-:W-:-:S04]  /*252a0*/  MOV R0, 0x400 ;  /* 0x0000040000007802 */ /* 0x000fc80000000f00 */
[----:B---3--:R-:W-:-:S04]  /*252b0*/  LEA R2, R3, R0, 0x18 ;  /* 0x0000000003027211 */ /* 0x008fc800078ec0ff */
[----:B------:R-:W-:Y:S01]  /*252c0*/  IADD3 R0, R2, 0x1e400, RZ ;  /* 0x0001e40002007810 */ /* 0x000fe20007ffe0ff */
[----:B------:R3:W-:Y:S03]  /*252d0*/  STL [R1+0x20], R2 ;  /* 0x0000200201007387 */ /* 0x0007e60000100800 */
[----:B------:R-:W-:-:S13]  /*252e0*/  LOP3.LUT P0, RZ, R0, 0x3ff, RZ, 0xc0, !PT ;  /* 0x000003ff00ff7812 */ /* 0x000fda000780c0ff */
[----:B---3--:R-:W-:Y:S05]  /*252f0*/  @!P0 BRA `(.L_x_4513) ;  /* 0x0000000000408947 */ /* 0x008fea0003800000 */
[----:B------:R-:W-:Y:S01]  /*25300*/  MOV R2, 0x0 ;  /* 0x0000000000027802 */ /* 0x000fe20000000f00 */
[----:B------:R-:W-:Y:S01]  /*25310*/  ULDC.64 UR6, c[0x4][0x1b8] ;  /* 0x01006e0000067ab9 */ /* 0x000fe20000000a00 */
[----:B------:R-:W-:Y:S01]  /*25320*/  ULDC.64 UR8, c[0x4][0x1c0] ;  /* 0x0100700000087ab9 */ /* 0x000fe20000000a00 */
[----:B------:R-:W-:Y:S01]  /*25330*/  ULDC.64 UR4, c[0x4][0xf8] ;  /* 0x01003e0000047ab9 */ /* 0x000fe20000000a00 */
[----:B------:R-:W-:Y:S01]  /*25340*/  IMAD.U32 R4, RZ, RZ, UR6 ;  /* 0x00000006ff047e24 */ /* 0x000fe2000f8e00ff */
[----:B01----:R-:W-:Y:S01]  /*25350*/  MOV R7, UR9 ;  /* 0x0000000900077c02 */ /* 0x003fe20008000f00 */
[----:B------:R-:W0:Y:S01]  /*25360*/  LDC.64 R2, c[0x4][R2] ;  /* 0x0100000002027b82 */ /* 0x000e220000000a00 */
[----:B------:R-:W-:Y:S01]  /*25370*/  IMAD.U32 R5, RZ, RZ, UR7 ;  /* 0x00000007ff057e24 */ /* 0x000fe2000f8e00ff */
[----:B------:R-:W-:Y:S01]  /*25380*/  MOV R12, 0x1 ;  /* 0x00000001000c7802 */ /* 0x000fe20000000f00 */
[----:B--2---:R-:W-:Y:S02]  /*25390*/  IMAD.U32 R6, RZ, RZ, UR8 ;  /* 0x00000008ff067e24 */ /* 0x004fe4000f8e00ff */
[----:B------:R-:W-:-:S02]  /*253a0*/  IMAD.U32 R10, RZ, RZ, UR4 ;  /* 0x00000004ff0a7e24 */ /* 0x000fc4000f8e00ff */
[----:B------:R-:W-:Y:S02]  /*253b0*/  IMAD.U32 R11, RZ, RZ, UR5 ;  /* 0x00000005ff0b7e24 */ /* 0x000fe4000f8e00ff */
[----:B------:R-:W-:Y:S02]  /*253c0*/  IMAD.MOV.U32 R8, RZ, RZ, 0x70 ;  /* 0x00000070ff087424 */ /* 0x000fe400078e00ff */
[----:B------:R-:W-:-:S07]  /*253d0*/  IMAD.MOV.U32 R13, RZ, RZ, RZ ;  /* 0x000000ffff0d7224 */ /* 0x000fce00078e00ff */
[----:B------:R-:W-:-:S07]  /*253e0*/  LEPC R20, `(.L_x_4513) ;  /* 0x000000001014794e */ /* 0x000fce0000000000 */
[----:B0-----:R-:W-:Y:S05]  /*253f0*/  CALL.ABS.NOINC R2 ;  /* 0x0000000002007343 */ /* 0x001fea0003c00000 */
.L_x_4513:
[----:B------:R-:W3:Y:S02]  /*25400*/  LDL R2, [R1+0x20] ;  /* 0x0000200001027983 */ /* 0x000ee40000100800 */
[----:B---3--:R-:W-:-:S05]  /*25410*/  VIADD R0, R2, 0x400 ;  /* 0x0000040002007836 */ /* 0x008fca0000000000 */
        /* <DEDUP_REMOVED lines=8> */
[----:B------:R-:W-:Y:S01]  /*254a0*/  MOV R5, UR7 ;  /* 0x0000000700057c02 */ /* 0x000fe20008000f00 */
[----:B--2---:R-:W-:Y:S01]  /*254b0*/  IMAD.U32 R6, RZ, RZ, UR8 ;  /* 0x00000008ff067e24 */ /* 0x004fe2000f8e00ff */
[----:B------:R-:W-:Y:S01]  /*254c0*/  MOV R11, UR5 ;  /* 0x00000005000b7c02 */ /* 0x000fe20008000f00 */
[----:B01----:R-:W-:Y:S02]  /*254d0*/  IMAD.U32 R7, RZ, RZ, UR9 ;  /* 0x00000009ff077e24 */ /* 0x003fe4000f8e00ff */
[----:B------:R-:W-:-:S02]  /*254e0*/  IMAD.U32 R10, RZ, RZ, UR4 ;  /* 0x00000004ff0a7e24 */ /* 0x000fc4000f8e00ff */
[----:B------:R-:W-:Y:S02]  /*254f0*/  IMAD.MOV.U32 R8, RZ, RZ, 0x70 ;  /* 0x00000070ff087424 */ /* 0x000fe400078e00ff */
[----:B------:R-:W-:Y:S02]  /*25500*/  IMAD.MOV.U32 R12, RZ, RZ, 0x1 ;  /* 0x00000001ff0c7424 */ /* 0x000fe400078e00ff */
[----:B---3--:R-:W-:-:S07]  /*25510*/  IMAD.MOV.U32 R13, RZ, RZ, RZ ;  /* 0x000000ffff0d7224 */ /* 0x008fce00078e00ff */
[----:B------:R-:W-:-:S07]  /*25520*/  LEPC R20, `(.L_x_4515) ;  /* 0x000000001014794e */ /* 0x000fce0000000000 */
[----:B----4-:R-:W-:Y:S05]  /*25530*/  CALL.ABS.NOINC R2 ;  /* 0x0000000002007343 */ /* 0x010fea0003c00000 */
.L_x_4515:
[----:B------:R-:W-:Y:S01]  /*25540*/  MOV R2, 0x0 ;  /* 0x0000000000027802 */ /* 0x000fe20000000f00 */
[----:B------:R-:W-:Y:S01]  /*25550*/  ULDC.64 UR4, c[0x4][0x1b8] ;  /* 0x01006e0000047ab9 */ /* 0x000fe20000000a00 */
[----:B------:R-:W-:Y:S01]  /*25560*/  ULDC.64 UR6, c[0x4][0x1c0] ;  /* 0x0100700000067ab9 */ /* 0x000fe20000000a00 */
[----:B------:R-:W-:Y:S01]  /*25570*/  ULDC.64 UR8, c[0x4][0x108] ;  /* 0x0100420000087ab9 */ /* 0x000fe20000000a00 */
[----:B------:R-:W-:Y:S01]  /*25580*/  MOV R4, UR4 ;  /* 0x0000000400047c02 */ /* 0x000fe20008000f00 */
[----:B------:R-:W-:Y:S01]  /*25590*/  IMAD.U32 R5, RZ, RZ, UR5 ;  /* 0x00000005ff057e24 */ /* 0x000fe2000f8e00ff */
        /* <DEDUP_REMOVED lines=10> */
.L_x_4514:
[----:B01----:R-:W3:Y:S01]  /*25640*/  LDL R7, [R1+0x8] ;  /* 0x0000080001077983 */ /* 0x003ee20000100800 */
[----:B------:R-:W0:Y:S01]  /*25650*/  LDC R0, c[0x0][0x428] ;  /* 0x00010a00ff007b82 */ /* 0x000e220000000800 */
[----:B------:R-:W-:Y:S02]  /*25660*/  ULDC.64 UR4, c[0x0][0x9f8] ;  /* 0x00027e0000047ab9 */ /* 0x000fe40000000a00 */
[----:B--2---:R-:W2:Y:S04]  /*25670*/  LDL.LU R6, [R1+0x2c] ;  /* 0x00002c0001067983 */ /* 0x004ea80000300800 */
[----:B------:R-:W2:Y:S04]  /*25680*/  LDL.LU R4, [R1+0x4] ;  /* 0x0000040001047983 */ /* 0x000ea80000300800 */
[----:B------:R-:W4:Y:S01]  /*25690*/  LDL R5, [R1+0xc] ;  /* 0x00000c0001057983 */ /* 0x000f220000100800 */
[----:B------:R-:W-:Y:S01]  /*256a0*/  ULDC.64 UR6, c[0x0][0x208] ;  /* 0x0000820000067ab9 */ /* 0x000fe20000000a00 */
[----:B------:R-:W1:Y:S01]  /*256b0*/  S2R R8, SR_TID.X ;  /* 0x0000000000087919 */ /* 0x000e620000002100 */
[----:B0-----:R-:W-:-:S13]  /*256c0*/  ISETP.NE.AND P0, PT, R0, 0x1, PT ;  /* 0x000000010000780c */ /* 0x001fda0003f05270 */
[----:B------:R-:W3:Y:S08]  /*256d0*/  @P0 LDC R0, c[0x0][0x42c] ;  /* 0x00010b00ff000b82 */ /* 0x000ef00000000800 */
[----:B------:R-:W0:Y:S01]  /*256e0*/  @P0 LDC R2, c[0x0][0x430] ;  /* 0x00010c00ff020b82 */ /* 0x000e220000000800 */
[----:B-1----:R-:W-:-:S04]  /*256f0*/  LOP3.LUT R8, R8, 0x1f, RZ, 0xc0, !PT ;  /* 0x0000001f08087812 */ /* 0x002fc800078ec0ff */
[----:B------:R-:W-:-:S04]  /*25700*/  ISETP.NE.AND P6, PT, R8, RZ, PT ;  /* 0x000000ff0800720c */ /* 0x000fc80003fc5270 */
[----:B------:R-:W-:-:S09]  /*25710*/  PLOP3.LUT P1, PT, P6, PT, PT, 0x8, 0x0 ;  /* 0x000000000000781c */ /* 0x000fd2000372e170 */
[----:B------:R-:W-:-:S05]  /*25720*/  VOTEU.ALL UP1, P6 ;  /* 0x00000000003f7886 */ /* 0x000fca0003020000 */
[----:B------:R-:W-:-:S04]  /*25730*/  @!UP1 UIADD3 UR8, UP0, UR38, 0x270, URZ ;  /* 0x0000027026089890 */ /* 0x000fc8000ff1e03f */
[----:B------:R-:W-:-:S03]  /*25740*/  @!UP1 UIADD3.X UR9, URZ, UR39, URZ, UP0, !UPT ;  /* 0x000000273f099290 */ /* 0x000fc600087fe43f */
[----:B------:R-:W-:Y:S01]  /*25750*/  VOTEU.ALL UP0, P6 ;  /* 0x00000000003f7886 */ /* 0x000fe20003000000 */
[----:B---3--:R-:W-:-:S04]  /*25760*/  @P0 IMAD.HI.U32 R3, R7, R0, RZ ;  /* 0x0000000007030227 */ /* 0x008fc800078e00ff */
[----:B------:R-:W-:Y:S01]  /*25770*/  IMAD.MOV.U32 R0, RZ, RZ, R7 ;  /* 0x000000ffff007224 */ /* 0x000fe200078e0007 */
[----:B0-----:R-:W-:Y:S02]  /*25780*/  @P0 SHF.R.U32.HI R0, RZ, R2, R3 ;  /* 0x00000002ff000219 */ /* 0x001fe40000011603 */
[----:B------:R-:W-:Y:S01]  /*25790*/  ISETP.NE.U32.AND P0, PT, RZ, UR4, PT ;  /* 0x00000004ff007c0c */ /* 0x000fe2000bf05070 */
[----:B--2---:R-:W-:-:S03]  /*257a0*/  IMAD R3, R4, 0x80, R6 ;  /* 0x0000008004037824 */ /* 0x004fc600078e0206 */
[----:B------:R-:W-:Y:S01]  /*257b0*/  ISETP.NE.AND.EX P0, PT, RZ, UR5, PT, P0 ;  /* 0x00000005ff007c0c */ /* 0x000fe2000bf05300 */
[----:B----4-:R-:W-:Y:S01]  /*257c0*/  IMAD.MOV.U32 R4, RZ, RZ, R5 ;  /* 0x000000ffff047224 */ /* 0x010fe200078e0005 */
[----:B------:R-:W-:-:S11]  /*257d0*/  ULDC.64 UR4, c[0x0][0xa00] ;  /* 0x0002800000047ab9 */ /* 0x000fd60000000a00 */
[----:B------:R-:W0:Y:S02]  /*257e0*/  @P0 LDC.64 R6, c[0x0][0x9f8] ;  /* 0x00027e00ff060b82 */ /* 0x000e240000000a00 */
[----:B0-----:R-:W-:-:S05]  /*257f0*/  @P0 IMAD.WIDE R6, R5, 0x4, R6 ;  /* 0x0000000405060825 */ /* 0x001fca00078e0206 */
[----:B------:R0:W5:Y:S01]  /*25800*/  @P0 LDG.E R4, desc[UR6][R6.64] ;  /* 0x0000000606040981 */ /* 0x000162000c1e1900 */
[----:B------:R-:W-:-:S04]  /*25810*/  ISETP.NE.U32.AND P0, PT, RZ, UR4, PT ;  /* 0x00000004ff007c0c */ /* 0x000fc8000bf05070 */
[----:B------:R-:W-:-:S04]  /*25820*/  ISETP.NE.AND.EX P0, PT, RZ, UR5, PT, P0 ;  /* 0x00000005ff007c0c */ /* 0x000fc8000bf05300 */
[----:B------:R-:W-:-:S09]  /*25830*/  SEL R2, R5, RZ, !P0 ;  /* 0x000000ff05027207 */ /* 0x000fd20004000000 */
.L_x_4516:
[----:B------:R-:W2:Y:S01]  /*25840*/  LDL R5, [R1+0x8] ;  /* 0x0000080001057983 */ /* 0x000ea20000100800 */
        /* <DEDUP_REMOVED lines=16> */
.L_x_4517:
[----:B------:R-:W2:Y:S01]  /*25950*/  LDL R5, [R1+0x8] ;  /* 0x0000080001057983 */ /* 0x000ea20000100800 */
        /* <DEDUP_REMOVED lines=15> */
.L_x_4518:
        /* <DEDUP_REMOVED lines=16> */
[----:B0----5:R-:W-:Y:S02]  /*25b50*/  SEL R6, R4, RZ, !P0 ;  /* 0x000000ff04067207 */ /* 0x021fe40004000000 */
[----:B--2---:R-:W-:Y:S01]  /*25b60*/  IADD3 R5, R5, -0x1, RZ ;  /* 0xffffffff05057810 */ /* 0x004fe20007ffe0ff */
[----:B------:R-:W-:Y:S06]  /*25b70*/  BRA.DIV UR4, `(.L_x_4519) ;  /* 0x0000004a04347947 */ /* 0x000fec000b800000 */
.L_x_4655:
[----:B------:R-:W-:Y:S01]  /*25b80*/  UMOV UR4, 0xffffffff ;  /* 0xffffffff00047882 */ /* 0x000fe20000000000 */
[----:B------:R-:W-:Y:S02]  /*25b90*/  SHF.R.S32.HI R20, RZ, 0x1f, R4 ;  /* 0x0000001fff147819 */ /* 0x000fe40000011404 */
[----:B------:R-:W-:Y:S05]  /*25ba0*/  BRA.DIV UR4, `(.L_x_4520) ;  /* 0x0000004a045c7947 */ /* 0x000fea000b800000 */
[----:B------:R-:W-:-:S13]  /*25bb0*/  ELECT P6, URZ, PT ;  /* 0x00000000003f782f */ /* 0x000fda00038c0000 */
.L_x_4658:
        /* <DEDUP_REMOVED lines=22> */
.L_x_4522:
[----:B0-----:R-:W0:Y:S01]  /*25d20*/  S2R R10, SR_CgaCtaId ;  /* 0x00000000000a7919 */ /* 0x001e220000008800 */
[----:B------:R-:W-:-:S04]  /*25d30*/  MOV R7, 0x400 ;  /* 0x0000040000077802 */ /* 0x000fc80000000f00 */
[----:B0-----:R-:W-:Y:S02]  /*25d40*/  LEA R7, R10, R7, 0x18 ;  /* 0x000000070a077211 */ /* 0x001fe400078ec0ff */
[----:B------:R-:W-:Y:S02]  /*25d50*/  SHF.L.U32 R10, R19, 0x1f, RZ ;  /* 0x0000001f130a7819 */ /* 0x000fe400000006ff */
[----:B------:R-:W-:-:S04]  /*25d60*/  LEA R7, R17, R7, 0x3 ;  /* 0x0000000711077211 */ /* 0x000fc800078e18ff */
[----:B------:R-:W0:Y:S02]  /*25d70*/  SYNCS.PHASECHK.TRANS64.TRYWAIT P0, [R7+URZ+0x30840], R10 ;  /* 0x0308400a070075a7 */ /* 0x000e24000800017f */
[----:B0-----:R-:W-:Y:S05]  /*25d80*/  @!P0 BRA `(.L_x_4523) ;  /* 0x0000004800048947 */ /* 0x001fea0003800000 */
.L_x_4659:
        /* <DEDUP_REMOVED lines=11> */
.L_x_4524:
[----:B------:R-:W1:Y:S01]  /*25e40*/  S2R R11, SR_CgaCtaId ;  /* 0x00000000000b7919 */ /* 0x000e620000008800 */
[----:B0-----:R-:W-:Y:S01]  /*25e50*/  MOV R10, 0x400 ;  /* 0x00000400000a7802 */ /* 0x001fe20000000f00 */
        /* <DEDUP_REMOVED lines=9> */
[----:B-----5:R-:W-:-:S05]  /*25ef0*/  R2UR UR13, R6 ;  /* 0x00000000060d72ca */ /* 0x020fca00000e0000 */
[----:B------:R-:W-:-:S04]  /*25f00*/  UIADD3 UR9, UR9, 0x30830, URZ ;  /* 0x0003083009097890 */ /* 0x000fc8000fffe03f */
[----:B------:R-:W-:Y:S02]  /*25f10*/  UIMAD UR11, UR11, 0x60, UR5 ;  /* 0x000000600b0b78a4 */ /* 0x000fe4000f8e0205 */
        /* <DEDUP_REMOVED lines=15> */
[----:B------:R0:W-:Y:S02]  /*26010*/  UTMALDG.4D [UR8], [UR4], desc[UR6] ;  /* 0x00000608040075b4 */ /* 0x0001e40008019000 */
[----:B0-----:R-:W-:Y:S01]  /*26020*/  NOP ;  /* 0x0000000000007918 */ /* 0x001fe20000000000 */
.L_x_4521:
[----:B------:R-:W2:Y:S04]  /*26030*/  LDL.LU R13, [R1+0x8] ;  /* 0x00000800010d7983 */ /* 0x000ea80000300800 */
[----:B------:R-:W3:Y:S01]  /*26040*/  LDL.LU R12, [R1+0x28] ;  /* 0x00002800010c7983 */ /* 0x000ee20000300800 */
[----:B------:R-:W-:Y:S01]  /*26050*/  MOV R10, 0x400 ;  /* 0x00000400000a7802 */ /* 0x000fe20000000f00 */
[----:B------:R-:W-:Y:S05]  /*26060*/  WARPSYNC.ALL ;  /* 0x0000000000007948 */ /* 0x000fea0003800000 */
[----:B------:R-:W0:Y:S01]  /*26070*/  S2R R11, SR_CgaCtaId ;  /* 0x00000000000b7919 */ /* 0x000e220000008800 */
[----:B------:R-:W-:-:S13]  /*26080*/  ELECT P0, URZ, PT ;  /* 0x00000000003f782f */ /* 0x000fda0003800000 */
[C---:B------:R-:W-:Y:S01]  /*26090*/  @P0 R2UR UR13, R2.reuse ;  /* 0x00000000020d02ca */ /* 0x040fe200000e0000 */
[----:B------:R-:W-:Y:S01]  /*260a0*/  UIADD3 UR4, UP0, UR38, 0x270, URZ ;  /* 0x0000027026047890 */ /* 0x000fe2000ff1e03f */
[C---:B------:R-:W-:Y:S01]  /*260b0*/  @P0 R2UR UR11, R3.reuse ;  /* 0x00000000030b02ca */ /* 0x040fe200000e0000 */
[----:B------:R-:W-:Y:S01]  /*260c0*/  UMOV UR6, 0x0 ;  /* 0x0000000000067882 */ /* 0x000fe20000000000 */
[----:B------:R-:W-:Y:S01]  /*260d0*/  UMOV UR7, 0x12f00000 ;  /* 0x12f0000000077882 */ /* 0x000fe20000000000 */
[----:B------:R-:W-:Y:S01]  /*260e0*/  UIADD3.X UR5, URZ, UR39, URZ, UP0, !UPT ;  /* 0x000000273f057290 */ /* 0x000fe200087fe43f */
[----:B------:R-:W-:Y:S01]  /*260f0*/  @P0 R2UR UR21, R2 ;  /* 0x00000000021502ca */ /* 0x000fe200000e0000 */
[----:B------:R-:W-:Y:S01]  /*26100*/  UMOV UR10, URZ ;  /* 0x0000003f000a7c82 */ /* 0x000fe20008000000 */
[----:B------:R-:W-:Y:S01]  /*26110*/  @P0 R2UR UR19, R3 ;  /* 0x00000000031302ca */ /* 0x000fe200000e0000 */
[----:B------:R-:W-:Y:S01]  /*26120*/  UMOV UR14, 0x0 ;  /* 0x00000000000e7882 */ /* 0x000fe20000000000 */
[----:B------:R-:W-:Y:S01]  /*26130*/  UMOV UR15, 0x12f00000 ;  /* 0x12f00000000f7882 */ /* 0x000fe20000000000 */
[----:B------:R-:W-:Y:S01]  /*26140*/  UMOV UR18, 0x40 ;  /* 0x0000004000127882 */ /* 0x000fe20000000000 */
[----:B------:R-:W-:Y:S01]  /*26150*/  @P0 IMAD.MOV.U32 R7, RZ, RZ, 0xc000 ;  /* 0x0000c000ff070424 */ /* 0x000fe200078e00ff */
        /* <DEDUP_REMOVED lines=10> */
[----:B------:R-:W-:Y:S01]  /*26200*/  UMOV UR17, UR9 ;  /* 0x0000000900117c82 */ /* 0x000fe20008000000 */
[----:B--2---:R-:W-:-:S02]  /*26210*/  @P0 R2UR UR12, R13 ;  /* 0x000000000d0c02ca */ /* 0x004fc400000e0000 */
[----:B------:R-:W-:Y:S01]  /*26220*/  @P0 R2UR UR20, R13 ;  /* 0x000000000d1402ca */ /* 0x000fe200000e0000 */
[----:B---3--:R-:W-:-:S05]  /*26230*/  VIADD R12, R12, 0x1 ;  /* 0x000000010c0c7836 */ /* 0x008fca0000000000 */
[----:B------:R0:W-:Y:S05]  /*26240*/  STL [R1+0x28], R12 ;  /* 0x0000280c01007387 */ /* 0x0001ea0000100800 */
[----:B------:R1:W-:Y:S02]  /*26250*/  UTMALDG.4D [UR8], [UR4], desc[UR6] ;  /* 0x00000608040075b4 */ /* 0x0003e40008019000 */
[----:B------:R0:W-:Y:S01]  /*26260*/  UTMALDG.4D [UR16], [UR4], desc[UR14] ;  /* 0x00000e10040075b4 */ /* 0x0001e20008019000 */
[----:B-1----:R-:W-:Y:S01]  /*26270*/  @P0 R2UR UR13, R2 ;  /* 0x00000000020d02ca */ /* 0x002fe200000e0000 */
[----:B------:R-:W-:Y:S01]  /*26280*/  UIADD3 UR8, UR24, 0x1a400, URZ ;  /* 0x0001a40018087890 */ /* 0x000fe2000fffe03f */
[----:B------:R-:W-:Y:S01]  /*26290*/  LEA.HI R2, R12, R12, RZ, 0x1 ;  /* 0x0000000c0c027211 */ /* 0x000fe200078f08ff */
[----:B------:R-:W-:Y:S01]  /*262a0*/  UMOV UR10, 0x80 ;  /* 0x00000080000a7882 */ /* 0x000fe20000000000 */
[----:B------:R-:W-:-:S02]  /*262b0*/  @P0 R2UR UR12, R13 ;  /* 0x000000000d0c02ca */ /* 0x000fc400000e0000 */
[----:B------:R-:W-:Y:S02]  /*262c0*/  @P0 R2UR UR11, R3 ;  /* 0x00000000030b02ca */ /* 0x000fe400000e0000 */
[----:B------:R-:W-:-:S04]  /*262d0*/  LOP3.LUT R2, R2, 0xfffffffe, RZ, 0xc0, !PT ;  /* 0xfffffffe02027812 */ /* 0x000fc800078ec0ff */
[----:B------:R-:W-:-:S04]  /*262e0*/  IADD3 R2, R12, -R2, RZ ;  /* 0x800000020c027210 */ /* 0x000fc80007ffe0ff */
[----:B------:R-:W-:-:S03]  /*262f0*/  SHF.L.U32 R2, R2, 0x1f, RZ ;  /* 0x0000001f02027819 */ /* 0x000fc600000006ff */
[----:B------:R0:W-:Y:S01]  /*26300*/  UTMALDG.4D [UR8], [UR4], desc[UR22] ;  /* 0x00001608040075b4 */ /* 0x0001e20008019000 */
[----:B------:R-:W1:Y:S02]  /*26310*/  SYNCS.PHASECHK.TRANS64.TRYWAIT P0, [R10+URZ+0x30820], R2 ;  /* 0x030820020a0075a7 */ /* 0x000e64000800017f */
[----:B01----:R-:W-:Y:S05]  /*26320*/  @!P0 BRA `(.L_x_4526) ;  /* 0x0000004000b08947 */ /* 0x003fea0003800000 */
.L_x_4660:
[----:B------:R-:W-:Y:S05]  /*26330*/  BSYNC B0 ;  /* 0x0000000000007941 */ /* 0x000fea0003800000 */
.L_x_4525:
[----:B0-----:R-:W2:Y:S04]  /*26340*/  LDL R3, [R1+0x24] ;  /* 0x0000240001037983 */ /* 0x001ea80000100800 */
[----:B------:R-:W3:Y:S01]  /*26350*/  LDL R10, [R1+0x18] ;  /* 0x00001800010a7983 */ /* 0x000ee20000100800 */
[----:B------:R-:W-:Y:S01]  /*26360*/  BSSY B0, `(.L_x_4527) ;  /* 0x000019d000007945 */ /* 0x000fe20003800000 */
[----:B--2---:R-:W-:-:S05]  /*26370*/  VIADD R7, R3, 0xfffffffe ;  /* 0xfffffffe03077836 */ /* 0x004fca0000000000 */
[----:B---3--:R-:W-:-:S13]  /*26380*/  ISETP.GE.AND P0, PT, R7, R10, PT ;  /* 0x0000000a0700720c */ /* 0x008fda0003f06270 */
[----:B------:R-:W-:Y:S05]  /*26390*/  @!P0 BRA `(.L_x_4528) ;  /* 0x0000001800648947 */ /* 0x000fea0003800000 */
[----:B------:R-:W-:Y:S01]  /*263a0*/  IMAD.MOV R13, RZ, RZ, -R3 ;  /* 0x000000ffff0d7224 */ /* 0x000fe200078e0a03 */
[----:B------:R-:W-:Y:S01]  /*263b0*/  LOP3.LUT R2, RZ, R10, RZ, 0x33, !PT ;  /* 0x0000000aff027212 */ /* 0x000fe200078e33ff */
[----:B------:R-:W-:Y:S03]  /*263c0*/  BSSY B1, `(.L_x_4529) ;  /* 0x0000089000017945 */ /* 0x000fe60003800000 */
[----:B------:R-:W-:-:S05]  /*263d0*/  VIADDMNMX R13, R13, 0x1, R2, !PT ;  /* 0x000000010d0d7846 */ /* 0x000fca0007800102 */
[----:B------:R-:W-:-:S05]  /*263e0*/  IMAD.IADD R2, R3, 0x1, R13 ;  /* 0x0000000103027824 */ /* 0x000fca00078e020d */
[----:B------:R-:W-:-:S04]  /*263f0*/  LOP3.LUT R2, R2, 0x1, RZ, 0xc0, !PT ;  /* 0x0000000102027812 */ /* 0x000fc800078ec0ff */
[----:B------:R-:W-:-:S13]  /*26400*/  ISETP.NE.U32.AND P0, PT, R2, 0x1, PT ;  /* 0x000000010200780c */ /* 0x000fda0003f05070 */
[----:B------:R-:W-:Y:S05]  /*26410*/  @P0 BRA `(.L_x_4530) ;  /* 0x00000008000c0947 */ /* 0x000fea0003800000 */
[----:B------:R-:W-:Y:S01]  /*26420*/  IADD3 R12, R17, 0x1, RZ ;  /* 0x00000001110c7810 */ /* 0x000fe20007ffe0ff */
[----:B------:R-:W-:Y:S03]  /*26430*/  BSSY B2, `(.L_x_4531) ;  /* 0x000007d000027945 */ /* 0x000fe60003800000 */
[----:B------:R-:W-:-:S04]  /*26440*/  ISETP.NE.AND P0, PT, R12, 0x2, PT ;  /* 0x000000020c00780c */ /* 0x000fc80003f05270 */
[----:B------:R-:W-:Y:S02]  /*26450*/  SEL R14, RZ, 0x1, P0 ;  /* 0x00000001ff0e7807 */ /* 0x000fe40000000000 */
[----:B------:R-:W-:Y:S02]  /*26460*/  SEL R12, R12, RZ, P0 ;  /* 0x000000ff0c0c7207 */ /* 0x000fe40000000000 */
[----:B------:R-:W-:Y:S01]  /*26470*/  LOP3.LUT R14, R19, R14, RZ, 0x3c, !PT ;  /* 0x0000000e130e7212 */ /* 0x000fe200078e3cff */
        /* <DEDUP_REMOVED lines=23> */
.L_x_4533:
[----:B0-----:R-:W0:Y:S01]  /*265f0*/  S2R R8, SR_CgaCtaId ;  /* 0x0000000000087919 */ /* 0x001e220000008800 */
[----:B------:R-:W-:-:S04]  /*26600*/  MOV R3, 0x400 ;  /* 0x0000040000037802 */ /* 0x000fc80000000f00 */
[----:B0-----:R-:W-:Y:S02]  /*26610*/  LEA R3, R8, R3, 0x18 ;  /* 0x0000000308037211 */ /* 0x001fe400078ec0ff */
[----:B------:R-:W-:-:S03]  /*26620*/  SHF.L.U32 R8, R14, 0x1f, RZ ;  /* 0x0000001f0e087819 */ /* 0x000fc600000006ff */
[----:B------:R-:W-:-:S04]  /*26630*/  IMAD R3, R12, 0x8, R3 ;  /* 0x000000080c037824 */ /* 0x000fc800078e0203 */
[----:B------:R-:W0:Y:S02]  /*26640*/  SYNCS.PHASECHK.TRANS64.TRYWAIT P0, [R3+URZ+0x30840], R8 ;  /* 0x03084008030075a7 */ /* 0x000e24000800017f */
[----:B0-----:R-:W-:Y:S05]  /*26650*/  @!P0 BRA `(.L_x_4534) ;  /* 0x0000004000048947 */ /* 0x001fea0003800000 */
.L_x_4661:
        /* <DEDUP_REMOVED lines=11> */
.L_x_4535:
[----:B------:R-:W1:Y:S01]  /*26710*/  S2R R10, SR_CgaCtaId ;  /* 0x00000000000a7919 */ /* 0x000e620000008800 */
[----:B------:R-:W-:Y:S01]  /*26720*/  MOV R9, 0x400 ;  /* 0x0000040000097802 */ /* 0x000fe20000000f00 */
        /* <DEDUP_REMOVED lines=9> */
[----:B-----5:R-:W-:Y:S01]  /*267c0*/  R2UR UR13, R2 ;  /* 0x00000000020d72ca */ /* 0x020fe200000e0000 */
[----:B------:R-:W-:Y:S01]  /*267d0*/  UMOV UR18, 0x80 ;  /* 0x0000008000127882 */ /* 0x000fe20000000000 */
[----:B0-----:R-:W-:-:S03]  /*267e0*/  SHF.L.U32 R8, R19, 0x1f, RZ ;  /* 0x0000001f13087819 */ /* 0x001fc600000006ff */
        /* <DEDUP_REMOVED lines=20> */
.L_x_4662:
        /* <DEDUP_REMOVED lines=10> */
.L_x_4537:
[----:B------:R-:W-:-:S13]  /*269d0*/  LOP3.LUT P0, RZ, R16, 0x40, RZ, 0xc0, !PT ;  /* 0x0000004010ff7812 */ /* 0x000fda000780c0ff */
[----:B------:R-:W-:Y:S05]  /*269e0*/  @P0 BRA `(.L_x_4538) ;  /* 0x0000000000040947 */ /* 0x000fea0003800000 */
[----:B------:R-:W-:Y:S01]  /*269f0*/  BPT.TRAP 0x1 ;  /* 0x000000040000795c */ /* 0x000fe20000300000 */
.L_x_4538:
[----:B------:R-:W0:Y:S01]  /*26a00*/  S2R R9, SR_CgaCtaId ;  /* 0x0000000000097919 */ /* 0x000e220000008800 */
        /* <DEDUP_REMOVED lines=10> */
[----:B------:R-:W-:Y:S01]  /*26ab0*/  R2UR UR12, R0 ;  /* 0x00000000000c72ca */ /* 0x000fe200000e0000 */
[----:B------:R-:W-:-:S06]  /*26ac0*/  IMAD.MOV.U32 R6, RZ, RZ, R2 ;  /* 0x000000ffff067224 */ /* 0x000fcc00078e0002 */
[----:B------:R-:W-:Y:S02]  /*26ad0*/  UIMAD UR11, UR11, 0x60, UR5 ;  /* 0x000000600b0b78a4 */ /* 0x000fe4000f8e0205 */
[----:B------:R-:W-:Y:S02]  /*26ae0*/  UIADD3 UR9, UR9, 0x30850, URZ ;  /* 0x0003085009097890 */ /* 0x000fe4000fffe03f */
[----:B------:R-:W-:Y:S01]  /*26af0*/  UIADD3.X UR5, URZ, UR39, URZ, UP0, !UPT ;  /* 0x000000273f057290 */ /* 0x000fe200087fe43f */
[----:B0-----:R-:W-:-:S05]  /*26b00*/  LEA R8, R9, R8, 0x18 ;  /* 0x0000000809087211 */ /* 0x001fca00078ec0ff */
[----:B------:R-:W-:-:S05]  /*26b10*/  IMAD R5, R17, 0x9000, R8 ;  /* 0x0000900011057824 */ /* 0x000fca00078e0208 */
[----:B------:R-:W-:Y:S01]  /*26b20*/  R2UR UR15, R5 ;  /* 0x00000000050f72ca */ /* 0x000fe200000e0000 */
[----:B------:R-:W-:-:S12]  /*26b30*/  IMAD.MOV.U32 R5, RZ, RZ, R7 ;  /* 0x000000ffff057224 */ /* 0x000fd800078e0007 */
        /* <DEDUP_REMOVED lines=12> */
.L_x_4532:
[----:B------:R-:W-:Y:S05]  /*26c00*/  BSYNC B2 ;  /* 0x0000000000027941 */ /* 0x000fea0003800000 */
.L_x_4531:
[----:B------:R-:W2:Y:S01]  /*26c10*/  LDL R2, [R1+0x24] ;  /* 0x0000240001027983 */ /* 0x000ea20000100800 */
[----:B------:R-:W-:Y:S01]  /*26c20*/  IMAD.MOV.U32 R19, RZ, RZ, R14 ;  /* 0x000000ffff137224 */ /* 0x000fe200078e000e */
[----:B------:R-:W-:Y:S01]  /*26c30*/  MOV R17, R12 ;  /* 0x0000000c00117202 */ /* 0x000fe20000000f00 */
[----:B--2---:R-:W-:-:S07]  /*26c40*/  VIADD R7, R2, 0xfffffffd ;  /* 0xfffffffd02077836 */ /* 0x004fce0000000000 */
.L_x_4530:
[----:B------:R-:W-:Y:S05]  /*26c50*/  BSYNC B1 ;  /* 0x0000000000017941 */ /* 0x000fea0003800000 */
.L_x_4529:
[----:B------:R-:W2:Y:S01]  /*26c60*/  LDL.LU R2, [R1+0x24] ;  /* 0x0000240001027983 */ /* 0x000ea20000300800 */
[----:B------:R-:W-:Y:S01]  /*26c70*/  VIADD R13, R13, 0xfffffffe ;  /* 0xfffffffe0d0d7836 */ /* 0x000fe20000000000 */
[----:B--2---:R-:W-:-:S04]  /*26c80*/  LOP3.LUT R2, RZ, R2, RZ, 0x33, !PT ;  /* 0x00000002ff027212 */ /* 0x004fc800078e33ff */
[----:B------:R-:W-:-:S13]  /*26c90*/  ISETP.NE.AND P0, PT, R13, R2, PT ;  /* 0x000000020d00720c */ /* 0x000fda0003f05270 */
[----:B------:R-:W-:Y:S05]  /*26ca0*/  @!P0 BRA `(.L_x_4528) ;  /* 0x0000001000208947 */ /* 0x000fea0003800000 */
[----:B------:R-:W-:-:S07]  /*26cb0*/  IMAD.MOV.U32 R13, RZ, RZ, R6 ;  /* 0x000000ffff0d7224 */ /* 0x000fce00078e0006 */
.L_x_4555:
[----:B------:R-:W-:Y:S01]  /*26cc0*/  IADD3 R8, R17, 0x1, RZ ;  /* 0x0000000111087810 */ /* 0x000fe20007ffe0ff */
[----:B------:R-:W-:Y:S05]  /*26cd0*/  YIELD ;  /* 0x0000000000007946 */ /* 0x000fea0003800000 */
[----:B------:R-:W-:Y:S01]  /*26ce0*/  ISETP.NE.AND P0, PT, R8, 0x2, PT ;  /* 0x000000020800780c */ /* 0x000fe20003f05270 */
[----:B------:R-:W-:Y:S03]  /*26cf0*/  BSSY B1, `(.L_x_4539) ;  /* 0x000007e000017945 */ /* 0x000fe60003800000 */
[----:B------:R-:W-:-:S02]  /*26d00*/  SEL R9, RZ, 0x1, P0 ;  /* 0x00000001ff097807 */ /* 0x000fc40000000000 */
[----:B------:R-:W-:Y:S02]  /*26d10*/  SEL R8, R8, RZ, P0 ;  /* 0x000000ff08087207 */ /* 0x000fe40000000000 */
[----:B------:R-:W-:Y:S01]  /*26d20*/  LOP3.LUT R9, R19, R9, RZ, 0x3c, !PT ;  /* 0x0000000913097212 */ /* 0x000fe200078e3cff */
[----:B------:R-:W-:Y:S06]  /*26d30*/  @!P6 BRA `(.L_x_4540) ;  /* 0x0000000400e4e947 */ /* 0x000fec0003800000 */
        /* <DEDUP_REMOVED lines=14> */
[--C-:B------:R-:W-:Y:S01]  /*26e20*/  SHF.R.S32.HI R3, RZ, 0x1f, R2.reuse ;  /* 0x0000001fff037819 */ /* 0x100fe20000011402 */
[----:B------:R-:W-:Y:S02]  /*26e30*/  IMAD.MOV R12, RZ, RZ, -R2 ;  /* 0x000000ffff0c7224 */ /* 0x000fe400078e0a02 */
[C---:B------:R-:W-:Y:S02]  /*26e40*/  IMAD R10, R4.reuse, UR7, R10 ;  /* 0x00000007040a7c24 */ /* 0x040fe4000f8e020a */
[----:B------:R-:W-:-:S04]  /*26e50*/  IMAD.WIDE.U32 R2, R4, UR6, R2 ;  /* 0x0000000604027c25 */ /* 0x000fc8000f8e0002 */
[----:B------:R-:W-:Y:S01]  /*26e60*/  IMAD R12, R11, R12, R7 ;  /* 0x0000000c0b0c7224 */ /* 0x000fe200078e0207 */
[----:B------:R-:W-:Y:S02]  /*26e70*/  IADD3 R3, R10, R3, RZ ;  /* 0x000000030a037210 */ /* 0x000fe40007ffe0ff */
[----:B------:R-:W-:-:S04]  /*26e80*/  LEA R10, P0, R2, UR4, 0x2 ;  /* 0x00000004020a7c11 */ /* 0x000fc8000f8010ff */
[----:B------:R-:W-:-:S05]  /*26e90*/  LEA.HI.X R11, R2, UR5, R3, 0x2, P0 ;  /* 0x00000005020b7c11 */ /* 0x000fca00080f1403 */
[----:B------:R0:W5:Y:S04]  /*26ea0*/  LDG.E R13, desc[UR8][R10.64] ;  /* 0x000000080a0d7981 */ /* 0x000168000c1e1900 */
.L_x_4541:
[----:B------:R-:W1:Y:S01]  /*26eb0*/  S2R R3, SR_CgaCtaId ;  /* 0x0000000000037919 */ /* 0x000e620000008800 */
[----:B------:R-:W-:-:S04]  /*26ec0*/  MOV R2, 0x400 ;  /* 0x0000040000027802 */ /* 0x000fc80000000f00 */
[----:B-1----:R-:W-:Y:S02]  /*26ed0*/  LEA R2, R3, R2, 0x18 ;  /* 0x0000000203027211 */ /* 0x002fe400078ec0ff */
[----:B------:R-:W-:-:S03]  /*26ee0*/  SHF.L.U32 R3, R9, 0x1f, RZ ;  /* 0x0000001f09037819 */ /* 0x000fc600000006ff */
[----:B------:R-:W-:-:S04]  /*26ef0*/  IMAD R2, R8, 0x8, R2 ;  /* 0x0000000808027824 */ /* 0x000fc800078e0202 */
[----:B------:R-:W1:Y:S02]  /*26f00*/  SYNCS.PHASECHK.TRANS64.TRYWAIT P0, [R2+URZ+0x30840], R3 ;  /* 0x03084003020075a7 */ /* 0x000e64000800017f */
[----:B-1----:R-:W-:Y:S05]  /*26f10*/  @!P0 BRA `(.L_x_4542) ;  /* 0x0000003400fc8947 */ /* 0x002fea0003800000 */
.L_x_4663:
        /* <DEDUP_REMOVED lines=11> */
.L_x_4543:
[----:B------:R-:W0:Y:S01]  /*26fd0*/  S2R R10, SR_CgaCtaId ;  /* 0x00000000000a7919 */ /* 0x000e220000008800 */
[----:B-1----:R-:W-:Y:S01]  /*26fe0*/  MOV R3, 0x400 ;  /* 0x0000040000037802 */ /* 0x002fe20000000f00 */
        /* <DEDUP_REMOVED lines=11> */
[----:B------:R-:W-:-:S03]  /*270a0*/  SHF.L.U32 R19, R19, 0x1f, RZ ;  /* 0x0000001f13137819 */ /* 0x000fc600000006ff */
[----:B------:R-:W-:-:S04]  /*270b0*/  UIADD3 UR9, UR9, 0x30830, URZ ;  /* 0x0003083009097890 */ /* 0x000fc8000fffe03f */
[----:B------:R-:W-:Y:S02]  /*270c0*/  UIMAD UR11, UR11, 0x60, UR5 ;  /* 0x000000600b0b78a4 */ /* 0x000fe4000f8e0205 */
[----:B------:R-:W-:Y:S01]  /*270d0*/  UIADD3.X UR5, URZ, UR39, URZ, UP0, !UPT ;  /* 0x000000273f057290 */ /* 0x000fe200087fe43f */
[----:B0-----:R-:W-:-:S05]  /*270e0*/  LEA R3, R10, R3, 0x18 ;  /* 0x000000030a037211 */ /* 0x001fca00078ec0ff */
        /* <DEDUP_REMOVED lines=16> */
.L_x_4664:
        /* <DEDUP_REMOVED lines=10> */
.L_x_4545:
[----:B------:R-:W-:-:S13]  /*27290*/  LOP3.LUT P0, RZ, R16, 0x40, RZ, 0xc0, !PT ;  /* 0x0000004010ff7812 */ /* 0x000fda000780c0ff */
[----:B------:R-:W-:Y:S05]  /*272a0*/  @P0 BRA `(.L_x_4546) ;  /* 0x0000000000040947 */ /* 0x000fea0003800000 */
[----:B------:R-:W-:Y:S01]  /*272b0*/  BPT.TRAP 0x1 ;  /* 0x000000040000795c */ /* 0x000fe20000300000 */
.L_x_4546:
        /* <DEDUP_REMOVED lines=12> */
[----:B------:R-:W-:-:S02]  /*27380*/  IMAD.MOV.U32 R5, RZ, RZ, R12 ;  /* 0x000000ffff057224 */ /* 0x000fc400078e000c */
[----:B------:R-:W-:-:S04]  /*27390*/  IMAD.MOV.U32 R6, RZ, RZ, R13 ;  /* 0x000000ffff067224 */ /* 0x000fc800078e000d */
        /* <DEDUP_REMOVED lines=17> */
[----:B------:R1:W-:Y:S02]  /*274b0*/  UTMALDG.4D [UR8], [UR4], desc[UR6] ;  /* 0x00000608040075b4 */ /* 0x0003e40008019000 */
[----:B-1----:R-:W-:Y:S01]  /*274c0*/  NOP ;  /* 0x0000000000007918 */ /* 0x002fe20000000000 */
.L_x_4540:
[----:B------:R-:W-:Y:S05]  /*274d0*/  BSYNC B1 ;  /* 0x0000000000017941 */ /* 0x000fea0003800000 */
.L_x_4539:
[----:B------:R-:W-:Y:S01]  /*274e0*/  VIADD R17, R8, 0x1 ;  /* 0x0000000108117836 */ /* 0x000fe20000000000 */
[----:B------:R-:W-:Y:S01]  /*274f0*/  BSSY B1, `(.L_x_4547) ;  /* 0x000007f000017945 */ /* 0x000fe20003800000 */
[----:B------:R-:W-:-:S03]  /*27500*/  IADD3 R11, R7, -0x1, RZ ;  /* 0xffffffff070b7810 */ /* 0x000fc60007ffe0ff */
[----:B------:R-:W-:-:S04]  /*27510*/  ISETP.NE.AND P0, PT, R17, 0x2, PT ;  /* 0x000000021100780c */ /* 0x000fc80003f05270 */
[----:B0-----:R-:W-:Y:S02]  /*27520*/  SEL R19, RZ, 0x1, P0 ;  /* 0x00000001ff137807 */ /* 0x001fe40000000000 */
        /* <DEDUP_REMOVED lines=26> */
.L_x_4549:
[----:B------:R-:W1:Y:S01]  /*276d0*/  S2R R3, SR_CgaCtaId ;  /* 0x0000000000037919 */ /* 0x000e620000008800 */
[----:B------:R-:W-:-:S04]  /*276e0*/  MOV R2, 0x400 ;  /* 0x0000040000027802 */ /* 0x000fc80000000f00 */
[----:B-1----:R-:W-:Y:S02]  /*276f0*/  LEA R2, R3, R2, 0x18 ;  /* 0x0000000203027211 */ /* 0x002fe400078ec0ff */
[----:B------:R-:W-:-:S03]  /*27700*/  SHF.L.U32 R3, R19, 0x1f, RZ ;  /* 0x0000001f13037819 */ /* 0x000fc600000006ff */
[----:B------:R-:W-:-:S04]  /*27710*/  IMAD R2, R17, 0x8, R2 ;  /* 0x0000000811027824 */ /* 0x000fc800078e0202 */
[----:B------:R-:W1:Y:S02]  /*27720*/  SYNCS.PHASECHK.TRANS64.TRYWAIT P0, [R2+URZ+0x30840], R3 ;  /* 0x03084003020075a7 */ /* 0x000e64000800017f */
[----:B-1----:R-:W-:Y:S05]  /*27730*/  @!P0 BRA `(.L_x_4550) ;  /* 0x00000030001c8947 */ /* 0x002fea0003800000 */
.L_x_4665:
        /* <DEDUP_REMOVED lines=11> */
.L_x_4551:
        /* <DEDUP_REMOVED lines=34> */
.L_x_4666:
        /* <DEDUP_REMOVED lines=10> */
.L_x_4553:
[----:B------:R-:W-:-:S13]  /*27ab0*/  LOP3.LUT P0, RZ, R16, 0x40, RZ, 0xc0, !PT ;  /* 0x0000004010ff7812 */ /* 0x000fda000780c0ff */
[----:B------:R-:W-:Y:S05]  /*27ac0*/  @P0 BRA `(.L_x_4554) ;  /* 0x0000000000040947 */ /* 0x000fea0003800000 */
[----:B------:R-:W-:Y:S01]  /*27ad0*/  BPT.TRAP 0x1 ;  /* 0x000000040000795c */ /* 0x000fe20000300000 */
.L_x_4554:
[----:B0-----:R-:W0:Y:S01]  /*27ae0*/  S2R R9, SR_CgaCtaId ;  /* 0x0000000000097919 */ /* 0x001e220000008800 */
        /* <DEDUP_REMOVED lines=16> */
[----:B0-----:R-:W-:-:S05]  /*27bf0*/  LEA R3, R9, R3, 0x18 ;  /* 0x0000000309037211 */ /* 0x001fca00078ec0ff */
[----:B------:R-:W-:-:S05]  /*27c00*/  IMAD R8, R8, 0x9000, R3 ;  /* 0x0000900008087824 */ /* 0x000fca00078e0203 */
[----:B------:R-:W-:-:S13]  /*27c10*/  R2UR UR15, R8 ;  /* 0x00000000080f72ca */ /* 0x000fda00000e0000 */
        /* <DEDUP_REMOVED lines=12> */
.L_x_4548:
[----:B------:R-:W-:Y:S05]  /*27ce0*/  BSYNC B1 ;  /* 0x0000000000017941 */ /* 0x000fea0003800000 */
.L_x_4547:
[----:B------:R-:W2:Y:S01]  /*27cf0*/  LDL R2, [R1+0x18] ;  /* 0x0000180001027983 */ /* 0x000ea20000100800 */
[----:B------:R-:W-:Y:S01]  /*27d00*/  VIADD R7, R7, 0xfffffffe ;  /* 0xfffffffe07077836 */ /* 0x000fe20000000000 */
[----:B--2---:R-:W-:-:S13]  /*27d10*/  ISETP.GT.AND P0, PT, R11, R2, PT ;  /* 0x000000020b00720c */ /* 0x004fda0003f04270 */
[----:B------:R-:W-:Y:S05]  /*27d20*/  @P0 BRA `(.L_x_4555) ;  /* 0xffffffec00e40947 */ /* 0x000fea000383ffff */
.L_x_4528:
[----:B------:R-:W-:Y:S05]  /*27d30*/  BSYNC B0 ;  /* 0x0000000000007941 */ /* 0x000fea0003800000 */
.L_x_4527:
[----:B------:R-:W0:Y:S01]  /*27d40*/  S2R R2, SR_TID.X ;  /* 0x0000000000027919 */ /* 0x000e220000002100 */
[----:B------:R-:W-:Y:S01]  /*27d50*/  BSSY B0, `(.L_x_4556) ;  /* 0x0000012000007945 */ /* 0x000fe20003800000 */
[----:B0-----:R-:W-:-:S04]  /*27d60*/  LOP3.LUT R2, R2, 0x1f, RZ, 0xc0, !PT ;  /* 0x0000001f02027812 */ /* 0x001fc800078ec0ff */
[----:B------:R-:W-:-:S13]  /*27d70*/  ISETP.NE.AND P0, PT, R2, RZ, PT ;  /* 0x000000ff0200720c */ /* 0x000fda0003f05270 */
[----:B------:R-:W-:Y:S05]  /*27d80*/  @P0 BRA `(.L_x_4557) ;  /* 0x0000000000380947 */ /* 0x000fea0003800000 */
[----:B------:R-:W0:Y:S01]  /*27d90*/  S2R R7, SR_LANEID ;  /* 0x0000000000077919 */ /* 0x000e220000000000 */
[----:B------:R-:W-:Y:S01]  /*27da0*/  VOTEU.ANY UR4, UPT, PT ;  /* 0x0000000000047886 */ /* 0x000fe200038e0100 */
[----:B------:R-:W1:Y:S01]  /*27db0*/  LDC.64 R2, c[0x0][0xc38] ;  /* 0x00030e00ff027b82 */ /* 0x000e620000000a00 */
[----:B------:R-:W0:Y:S01]  /*27dc0*/  FLO.U32 R4, UR4 ;  /* 0x0000000400047d00 */ /* 0x000e2200080e0000 */
[----:B------:R-:W-:Y:S01]  /*27dd0*/  ULDC.64 UR6, c[0x0][0x208] ;  /* 0x0000820000067ab9 */ /* 0x000fe20000000a00 */
[----:B0-----:R-:W-:-:S06]  /*27de0*/  ISETP.EQ.U32.AND P0, PT, R4, R7, PT ;  /* 0x000000070400720c */ /* 0x001fcc0003f02070 */
[----:B------:R-:W1:Y:S07]  /*27df0*/  POPC R7, UR4 ;  /* 0x0000000400077d09 */ /* 0x000e6e0008000000 */
[----:B-1----:R-:W2:Y:S01]  /*27e00*/  @P0 ATOMG.E.ADD.STRONG.GPU PT, R3, desc[UR6][R2.64], R7 ;  /* 0x00000007020309a8 */ /* 0x002ea200081ee1c6 */
[----:B------:R-:W0:Y:S02]  /*27e10*/  S2R R8, SR_LTMASK ;  /* 0x0000000000087919 */ /* 0x000e240000003900 */
[----:B0-----:R-:W-:-:S04]  /*27e20*/  LOP3.LUT R8, R8, UR4, RZ, 0xc0, !PT ;  /* 0x0000000408087c12 */ /* 0x001fc8000f8ec0ff */
[----:B------:R-:W0:Y:S01]  /*27e30*/  POPC R9, R8 ;  /* 0x0000000800097309 */ /* 0x000e220000000000 */
[----:B--2---:R-:W0:Y:S02]  /*27e40*/  SHFL.IDX PT, R4, R3, R4, 0x1f ;  /* 0x00001f0403047589 */ /* 0x004e2400000e0000 */
[----:B0-----:R-:W-:-:S05]  /*27e50*/  IADD3 R2, R4, UR36, R9 ;  /* 0x0000002404027c10 */ /* 0x001fca000fffe009 */
[----:B------:R0:W-:Y:S02]  /*27e60*/  STL [R1], R2 ;  /* 0x0000000201007387 */ /* 0x0001e40000100800 */
.L_x_4557:
[----:B------:R-:W-:Y:S05]  /*27e70*/  BSYNC B0 ;  /* 0x0000000000007941 */ /* 0x000fea0003800000 */
.L_x_4556:
[----:B------:R-:W-:Y:S04]  /*27e80*/  BSSY B0, `(.L_x_4558) ;  /* 0x0000035000007945 */ /* 0x000fe80003800000 */
[----:B------:R-:W-:Y:S05]  /*27e90*/  @!P6 BRA `(.L_x_4559) ;  /* 0x0000000000cce947 */ /* 0x000fea0003800000 */
[----:B------:R-:W1:Y:S01]  /*27ea0*/  S2R R3, SR_CgaCtaId ;  /* 0x0000000000037919 */ /* 0x000e620000008800 */
[----:B0-----:R-:W-:-:S04]  /*27eb0*/  MOV R2, 0x400 ;  /* 0x0000040000027802 */ /* 0x001fc80000000f00 */
[----:B-1----:R-:W-:-:S04]  /*27ec0*/  LEA R2, R3, R2, 0x18 ;  /* 0x0000000203027211 */ /* 0x002fc800078ec0ff */
[----:B------:R-:W-:Y:S02]  /*27ed0*/  LEA R3, R17, R2, 0x3 ;  /* 0x0000000211037211 */ /* 0x000fe400078e18ff */
[----:B------:R-:W-:-:S04]  /*27ee0*/  SHF.L.U32 R2, R19, 0x1f, RZ ;  /* 0x0000001f13027819 */ /* 0x000fc800000006ff */
[----:B------:R-:W0:Y:S02]  /*27ef0*/  SYNCS.PHASECHK.TRANS64.TRYWAIT P0, [R3+URZ+0x30860], R2 ;  /* 0x03086002030075a7 */ /* 0x000e24000800017f */
[----:B0-----:R-:W-:Y:S05]  /*27f00*/  @!P0 BRA `(.L_x_4560) ;  /* 0x0000002800508947 */ /* 0x001fea0003800000 */
.L_x_4667:
        /* <DEDUP_REMOVED lines=10> */
.L_x_4561:
[----:B------:R-:W-:-:S13]  /*27fb0*/  LOP3.LUT P0, RZ, R16, 0x40, RZ, 0xc0, !PT ;  /* 0x0000004010ff7812 */ /* 0x000fda000780c0ff */
[----:B------:R-:W-:Y:S05]  /*27fc0*/  @P0 BRA `(.L_x_4562) ;  /* 0x0000000000040947 */ /* 0x000fea0003800000 */
[----:B------:R-:W-:Y:S01]  /*27fd0*/  BPT.TRAP 0x1 ;  /* 0x000000040000795c */ /* 0x000fe20000300000 */
.L_x_4562:
        /* <DEDUP_REMOVED lines=11> */
[----:B------:R-:W-:-:S07]  /*28090*/  R2UR UR13, R6 ;  /* 0x00000000060d72ca */ /* 0x000fce00000e0000 */
        /* <DEDUP_REMOVED lines=18> */
[----:B-1----:R-:W-:Y:S01]  /*281c0*/  NOP ;  /* 0x0000000000007918 */ /* 0x002fe20000000000 */
.L_x_4559:
[----:B------:R-:W-:Y:S05]  /*281d0*/  BSYNC B0 ;  /* 0x0000000000007941 */ /* 0x000fea0003800000 */
.L_x_4558:
[----:B------:R-:W-:-:S05]  /*281e0*/  VIADD R17, R17, 0x1 ;  /* 0x0000000111117836 */ /* 0x000fca0000000000 */
[----:B------:R-:W-:-:S04]  /*281f0*/  ISETP.NE.AND P0, PT, R17, 0x2, PT ;  /* 0x000000021100780c */ /* 0x000fc80003f05270 */
[----:B------:R-:W-:Y:S02]  /*28200*/  SEL R0, RZ, 0x1, P0 ;  /* 0x00000001ff007807 */ /* 0x000fe40000000000 */
[----:B------:R-:W-:Y:S02]  /*28210*/  SEL R17, R17, RZ, P0 ;  /* 0x000000ff11117207 */ /* 0x000fe40000000000 */
[----:B------:R-:W-:-:S07]  /*28220*/  LOP3.LUT R19, R19, R0, RZ, 0x3c, !PT ;  /* 0x0000000013137212 */ /* 0x000fce00078e3cff */
.L_x_4512:
[----:B------:R-:W-:Y:S05]  /*28230*/  BSYNC B6 ;  /* 0x0000000000067941 */ /* 0x000fea0003800000 */
.L_x_4510:
[----:B------:R-:W-:-:S03]  /*28240*/  UMOV UR4, 0xffffffff ;  /* 0xffffffff00047882 */ /* 0x000fc60000000000 */
[----:B------:R-:W-:Y:S05]  /*28250*/  BRA.DIV UR4, `(.L_x_4563) ;  /* 0x0000002604907947 */ /* 0x000fea000b800000 */
[----:B---3--:R-:W3:Y:S04]  /*28260*/  LDL.LU R0, [R1] ;  /* 0x0000000001007983 */ /* 0x008ee80000300800 */
[----:B---3--:R3:W4:Y:S04]  /*28270*/  SHFL.IDX PT, R5, R0, RZ, 0x1f ;  /* 0x00001fff00057589 */ /* 0x00872800000e0000 */
[----:B01----:R3:W0:Y:S02]  /*28280*/  SHFL.IDX PT, R7, R0, 0x1, 0x1f ;  /* 0x00201f0000077f89 */ /* 0x00362400000e0000 */
.L_x_4671:
[----:B---3--:R-:W3:Y:S01]  /*28290*/  LDL R0, [R1+0xc] ;  /* 0x00000c0001007983 */ /* 0x008ee20000100800 */
[----:B------:R-:W-:Y:S01]  /*282a0*/  ULDC UR4, c[0x0][0xc14] ;  /* 0x0003050000047ab9 */ /* 0x000fe20000000800 */
[----:B------:R-:W-:Y:S01]  /*282b0*/  BSSY B0, `(.L_x_4564) ;  /* 0x000000d000007945 */ /* 0x000fe20003800000 */
[----:B------:R-:W-:Y:S01]  /*282c0*/  IMAD.MOV.U32 R4, RZ, RZ, RZ ;  /* 0x000000ffff047224 */ /* 0x000fe200078e00ff */
[----:B------:R-:W1:Y:S02]  /*282d0*/  S2R R10, SR_TID.X ;  /* 0x00000000000a7919 */ /* 0x000e640000002100 */
[----:B-1----:R-:W-:-:S04]  /*282e0*/  LOP3.LUT R10, R10, 0x1f, RZ, 0xc0, !PT ;  /* 0x0000001f0a0a7812 */ /* 0x002fc800078ec0ff */
[C---:B------:R-:W-:Y:S01]  /*282f0*/  ISETP.NE.AND P0, PT, R10.reuse, 0x1f, PT ;  /* 0x0000001f0a00780c */ /* 0x040fe20003f05270 */
[----:B---3--:R-:W-:Y:S01]  /*28300*/  IMAD.IADD R9, R10, 0x1, R0 ;  /* 0x000000010a097824 */ /* 0x008fe200078e0200 */
[----:B------:R-:W-:-:S04]  /*28310*/  MOV R0, UR4 ;  /* 0x0000000400007c02 */ /* 0x000fc80008000f00 */
[----:B------:R-:W-:-:S13]  /*28320*/  ISETP.GE.OR P0, PT, R9, R0, !P0 ;  /* 0x000000000900720c */ /* 0x000fda0004706670 */
[----:B------:R-:W-:Y:S05]  /*28330*/  @P0 BRA `(.L_x_4565) ;  /* 0x0000000000100947 */ /* 0x000fea0003800000 */
[----:B------:R-:W1:Y:S01]  /*28340*/  LDC.64 R2, c[0x0][0xc58] ;  /* 0x00031600ff027b82 */ /* 0x000e620000000a00 */
[----:B------:R-:W-:Y:S01]  /*28350*/  ULDC.64 UR4, c[0x0][0x208] ;  /* 0x0000820000047ab9 */ /* 0x000fe20000000a00 */
[----:B-1----:R-:W-:-:S05]  /*28360*/  IMAD.WIDE R2, R9, 0x4, R2 ;  /* 0x0000000409027825 */ /* 0x002fca00078e0202 */
[----:B------:R1:W5:Y:S02]  /*28370*/  LDG.E R4, desc[UR4][R2.64] ;  /* 0x0000000402047981 */ /* 0x000364000c1e1900 */
.L_x_4565:
[----:B------:R-:W-:Y:S05]  /*28380*/  BSYNC B0 ;  /* 0x0000000000007941 */ /* 0x000fea0003800000 */
.L_x_4564:
[----:B------:R-:W-:-:S03]  /*28390*/  UMOV UR4, 0xffffffff ;  /* 0xffffffff00047882 */ /* 0x000fc60000000000 */
[----:B------:R-:W-:Y:S05]  /*283a0*/  BRA.DIV UR4, `(.L_x_4566) ;  /* 0x00000026048c7947 */ /* 0x000fea000b800000 */
[----:B-----5:R-:W3:Y:S01]  /*283b0*/  SHFL.UP PT, R14, R4, 0x1, RZ ;  /* 0x04200000040e7989 */ /* 0x020ee200000e00ff */
[C---:B------:R-:W-:Y:S02]  /*283c0*/  ISETP.NE.AND P0, PT, R10.reuse, RZ, PT ;  /* 0x000000ff0a00720c */ /* 0x040fe40003f05270 */
[----:B------:R-:W-:Y:S02]  /*283d0*/  ISETP.GE.U32.AND P1, PT, R10, 0x2, PT ;  /* 0x000000020a00780c */ /* 0x000fe40003f26070 */
[----:B---3--:R-:W-:Y:S02]  /*283e0*/  SEL R13, R14, RZ, P0 ;  /* 0x000000ff0e0d7207 */ /* 0x008fe40000000000 */
[----:B------:R-:W-:-:S03]  /*283f0*/  ISETP.GE.U32.AND P0, PT, R10, 0x4, PT ;  /* 0x000000040a00780c */ /* 0x000fc60003f06070 */
[----:B------:R-:W-:-:S05]  /*28400*/  IMAD.IADD R13, R4, 0x1, R13 ;  /* 0x00000001040d7824 */ /* 0x000fca00078e020d */
[----:B------:R-:W3:Y:S02]  /*28410*/  SHFL.UP PT, R14, R13, 0x2, RZ ;  /* 0x044000000d0e7989 */ /* 0x000ee400000e00ff */
[----:B---3--:R-:W-:Y:S02]  /*28420*/  SEL R14, R14, RZ, P1 ;  /* 0x000000ff0e0e7207 */ /* 0x008fe40000800000 */
[----:B------:R-:W-:-:S03]  /*28430*/  ISETP.GE.U32.AND P1, PT, R10, 0x8, PT ;  /* 0x000000080a00780c */ /* 0x000fc60003f26070 */
[----:B-1----:R-:W-:-:S05]  /*28440*/  IMAD.IADD R3, R13, 0x1, R14 ;  /* 0x000000010d037824 */ /* 0x002fca00078e020e */
[----:B------:R-:W2:Y:S02]  /*28450*/  SHFL.UP PT, R14, R3, 0x4, RZ ;  /* 0x04800000030e7989 */ /* 0x000ea400000e00ff */
[----:B--2---:R-:W-:Y:S02]  /*28460*/  SEL R6, R14, RZ, P0 ;  /* 0x000000ff0e067207 */ /* 0x004fe40000000000 */
[----:B------:R-:W-:Y:S02]  /*28470*/  ISETP.GE.U32.AND P0, PT, R10, 0x10, PT ;  /* 0x000000100a00780c */ /* 0x000fe40003f06070 */
[----:B------:R-:W-:-:S05]  /*28480*/  IADD3 R6, R3, R6, RZ ;  /* 0x0000000603067210 */ /* 0x000fca0007ffe0ff */
[----:B------:R-:W1:Y:S02]  /*28490*/  SHFL.UP PT, R14, R6, 0x8, RZ ;  /* 0x05000000060e7989 */ /* 0x000e6400000e00ff */
[----:B-1----:R-:W-:-:S05]  /*284a0*/  SEL R9, R14, RZ, P1 ;  /* 0x000000ff0e097207 */ /* 0x002fca0000800000 */
[----:B------:R-:W-:-:S05]  /*284b0*/  IMAD.IADD R8, R6, 0x1, R9 ;  /* 0x0000000106087824 */ /* 0x000fca00078e0209 */
[----:B------:R-:W1:Y:S02]  /*284c0*/  SHFL.UP PT, R14, R8, 0x10, RZ ;  /* 0x06000000080e7989 */ /* 0x000e6400000e00ff */
[----:B-1----:R-:W-:-:S05]  /*284d0*/  SEL R9, R14, RZ, P0 ;  /* 0x000000ff0e097207 */ /* 0x002fca0000000000 */
[----:B------:R-:W-:-:S05]  /*284e0*/  IMAD.IADD R2, R8, 0x1, R9 ;  /* 0x0000000108027824 */ /* 0x000fca00078e0209 */
[----:B------:R1:W2:Y:S02]  /*284f0*/  SHFL.IDX PT, R14, R2, 0x1f, 0x1f ;  /* 0x03e01f00020e7f89 */ /* 0x0002a400000e0000 */
.L_x_4679:
[----:B------:R-:W-:Y:S02]  /*28500*/  ULDC UR4, c[0x0][0xc10] ;  /* 0x0003040000047ab9 */ /* 0x000fe40000000800 */
[----:B------:R-:W-:-:S04]  /*28510*/  IMAD.U32 R6, RZ, RZ, UR4 ;  /* 0x00000004ff067e24 */ /* 0x000fc8000f8e00ff */
[----:B--2---:R-:W-:-:S05]  /*28520*/  IMAD R14, R14, R6, RZ ;  /* 0x000000060e0e7224 */ /* 0x004fca00078e02ff */
[----:B0-----:R-:W-:-:S04]  /*28530*/  IADD3 R7, R7, R14, RZ ;  /* 0x0000000e07077210 */ /* 0x001fc80007ffe0ff */
[----:B----4-:R-:W-:-:S13]  /*28540*/  ISETP.GT.AND P0, PT, R7, R5, PT ;  /* 0x000000050700720c */ /* 0x010fda0003f04270 */
[----:B------:R-:W-:Y:S05]  /*28550*/  @P0 BRA `(.L_x_4567) ;  /* 0x0000000000c40947 */ /* 0x000fea0003800000 */
[----:B------:R-:W0:Y:S02]  /*28560*/  LDC R0, c[0x0][0xc14] ;  /* 0x00030500ff007b82 */ /* 0x000e240000000800 */
.L_x_4572:
[----:B01----:R-:W2:Y:S02]  /*28570*/  LDL.LU R2, [R1+0xc] ;  /* 0x00000c0001027983 */ /* 0x003ea40000300800 */
[----:B--2---:R-:W-:-:S05]  /*28580*/  VIADD R3, R2, 0x1f ;  /* 0x0000001f02037836 */ /* 0x004fca0000000000 */
[----:B0-----:R-:W-:-:S13]  /*28590*/  ISETP.GE.AND P0, PT, R3, R0, PT ;  /* 0x000000000300720c */ /* 0x001fda0003f06270 */
[----:B------:R-:W-:Y:S05]  /*285a0*/  @P0 BRA `(.L_x_4568) ;  /* 0x0000000800100947 */ /* 0x000fea0003800000 */
[----:B------:R-:W0:Y:S01]  /*285b0*/  S2R R10, SR_TID.X ;  /* 0x00000000000a7919 */ /* 0x000e220000002100 */
[----:B------:R-:W-:Y:S01]  /*285c0*/  IMAD.MOV.U32 R2, RZ, RZ, R3 ;  /* 0x000000ffff027224 */ /* 0x000fe200078e0003 */
[----:B------:R-:W-:Y:S01]  /*285d0*/  BSSY B0, `(.L_x_4569) ;  /* 0x000000c000007945 */ /* 0x000fe20003800000 */
[----:B------:R-:W-:-:S03]  /*285e0*/  MOV R4, RZ ;  /* 0x000000ff00047202 */ /* 0x000fc60000000f00 */
[----:B------:R1:W-:Y:S01]  /*285f0*/  STL [R1+0xc], R2 ;  /* 0x00000c0201007387 */ /* 0x0003e20000100800 */
[----:B0-----:R-:W-:-:S04]  /*28600*/  LOP3.LUT R10, R10, 0x1f, RZ, 0xc0, !PT ;  /* 0x0000001f0a0a7812 */ /* 0x001fc800078ec0ff */
[C---:B------:R-:W-:Y:S01]  /*28610*/  ISETP.NE.AND P1, PT, R10.reuse, 0x1f, PT ;  /* 0x0000001f0a00780c */ /* 0x040fe20003f25270 */
[----:B------:R-:W-:-:S05]  /*28620*/  IMAD.IADD R9, R10, 0x1, R2 ;  /* 0x000000010a097824 */ /* 0x000fca00078e0202 */
[----:B------:R-:W-:-:S13]  /*28630*/  ISETP.GE.OR P0, PT, R9, R0, !P1 ;  /* 0x000000000900720c */ /* 0x000fda0004f06670 */
[----:B-1----:R-:W-:Y:S05]  /*28640*/  @P0 BRA `(.L_x_4570) ;  /* 0x0000000000100947 */ /* 0x002fea0003800000 */
[----:B------:R-:W0:Y:S01]  /*28650*/  LDC.64 R2, c[0x0][0xc58] ;  /* 0x00031600ff027b82 */ /* 0x000e220000000a00 */
[----:B------:R-:W-:Y:S01]  /*28660*/  ULDC.64 UR4, c[0x0][0x208] ;  /* 0x0000820000047ab9 */ /* 0x000fe20000000a00 */
[----:B0-----:R-:W-:-:S05]  /*28670*/  IMAD.WIDE R2, R9, 0x4, R2 ;  /* 0x0000000409027825 */ /* 0x001fca00078e0202 */
[----:B------:R0:W5:Y:S02]  /*28680*/  LDG.E R4, desc[UR4][R2.64] ;  /* 0x0000000402047981 */ /* 0x000164000c1e1900 */
.L_x_4570:
[----:B------:R-:W-:Y:S05]  /*28690*/  BSYNC B0 ;  /* 0x0000000000007941 */ /* 0x000fea0003800000 */
.L_x_4569:
        /* <DEDUP_REMOVED lines=23> */
.L_x_4687:
[----:B------:R-:W-:Y:S02]  /*28810*/  ULDC UR4, c[0x0][0xc10] ;  /* 0x0003040000047ab9 */ /* 0x000fe40000000800 */
[----:B------:R-:W-:-:S04]  /*28820*/  IMAD.U32 R6, RZ, RZ, UR4 ;  /* 0x00000004ff067e24 */ /* 0x000fc8000f8e00ff */
[----:B-1----:R-:W-:-:S04]  /*28830*/  IMAD R14, R14, R6, RZ ;  /* 0x000000060e0e7224 */ /* 0x002fc800078e02ff */
[----:B------:R-:W-:-:S05]  /*28840*/  IMAD.IADD R7, R14, 0x1, R7 ;  /* 0x000000010e077824 */ /* 0x000fca00078e0207 */
[----:B------:R-:W-:-:S13]  /*28850*/  ISETP.GT.AND P0, PT, R7, R5, PT ;  /* 0x000000050700720c */ /* 0x000fda0003f04270 */
[----:B------:R-:W-:Y:S05]  /*28860*/  @!P0 BRA `(.L_x_4572) ;  /* 0xfffffffc00408947 */ /* 0x000fea000383ffff */
.L_x_4567:
[----:B------:R-:W-:Y:S01]  /*28870*/  IADD3 R7, -R14, R7, RZ ;  /* 0x000000070e077210 */ /* 0x000fe20007ffe1ff */
[----:B------:R-:W-:-:S04]  /*28880*/  UMOV UR4, 0xffffffff ;  /* 0xffffffff00047882 */ /* 0x000fc80000000000 */
[----:B------:R-:W-:-:S05]  /*28890*/  IMAD R8, R2, R6, R7 ;  /* 0x0000000602087224 */ /* 0x000fca00078e0207 */
[----:B------:R-:W-:Y:S01]  /*288a0*/  ISETP.GT.AND P6, PT, R8, R5, PT ;  /* 0x000000050800720c */ /* 0x000fe20003fc4270 */
[----:B------:R-:W-:-:S12]  /*288b0*/  BRA.DIV UR4, `(.L_x_4573) ;  /* 0x0000002604e87947 */ /* 0x000fd8000b800000 */
[----:B------:R-:W-:-:S04]  /*288c0*/  VOTE.ANY R3, PT, !P6 ;  /* 0x0000000000037806 */ /* 0x000fc800070e0100 */
[----:B------:R-:W2:Y:S02]  /*288d0*/  POPC R8, R3 ;  /* 0x0000000300087309 */ /* 0x000ea40000000000 */
[----:B--2---:R2:W3:Y:S02]  /*288e0*/  SHFL.IDX PT, R4, R4, R8, 0x1f ;  /* 0x00001f0804047589 */ /* 0x0044e400000e0000 */
.L_x_4691:
[----:B------:R-:W-:Y:S01]  /*288f0*/  ISETP.NE.AND P0, PT, R3, RZ, PT ;  /* 0x000000ff0300720c */ /* 0x000fe20003f05270 */
[----:B------:R-:W-:-:S12]  /*28900*/  IMAD.MOV.U32 R9, RZ, RZ, RZ ;  /* 0x000000ffff097224 */ /* 0x000fd800078e00ff */
[----:B------:R-:W-:Y:S05]  /*28910*/  @!P0 BRA `(.L_x_4574) ;  /* 0x0000000000108947 */ /* 0x000fea0003800000 */
[----:B------:R-:W-:Y:S01]  /*28920*/  UMOV UR4, 0xffffffff ;  /* 0xffffffff00047882 */ /* 0x000fe20000000000 */
[----:B------:R-:W-:Y:S02]  /*28930*/  VIADD R12, R8, 0xffffffff ;  /* 0xffffffff080c7836 */ /* 0x000fe40000000000 */
[----:B------:R-:W-:Y:S05]  /*28940*/  BRA.DIV UR4, `(.L_x_4575) ;  /* 0x0000002a040c7947 */ /* 0x000fea000b800000 */
[----:B------:R4:W0:Y:S02]  /*28950*/  SHFL.IDX PT, R9, R2, R12, 0x1f ;  /* 0x00001f0c02097589 */ /* 0x00082400000e0000 */
.L_x_4574:
[----:B------:R-:W5:Y:S01]  /*28960*/  LDL.LU R10, [R1+0xc] ;  /* 0x00000c00010a7983 */ /* 0x000f620000300800 */
[----:B01--4-:R-:W0:Y:S01]  /*28970*/  LDC.64 R2, c[0x0][0xc68] ;  /* 0x00031a00ff027b82 */ /* 0x013e220000000a00 */
[----:B------:R-:W-:Y:S01]  /*28980*/  ULDC.64 UR4, c[0x0][0x208] ;  /* 0x0000820000047ab9 */ /* 0x000fe20000000a00 */
[----:B-----5:R-:W-:-:S04]  /*28990*/  IMAD.IADD R10, R8, 0x1, R10 ;  /* 0x00000001080a7824 */ /* 0x020fc800078e020a */
[----:B0-----:R-:W-:Y:S01]  /*289a0*/  IMAD.WIDE R2, R10, 0x4, R2 ;  /* 0x000000040a027825 */ /* 0x001fe200078e0202 */
[----:B------:R0:W-:Y:S04]  /*289b0*/  STL [R1+0xc], R10 ;  /* 0x00000c0a01007387 */ /* 0x0001e80000100800 */
[----:B------:R-:W2:Y:S01]  /*289c0*/  LDG.E R11, desc[UR4][R2.64] ;  /* 0x00000004020b7981 */ /* 0x000ea2000c1e1900 */
[----:B------:R-:W-:-:S04]  /*289d0*/  IMAD R7, R9, R6, R7 ;  /* 0x0000000609077224 */ /* 0x000fc800078e0207 */
[----:B------:R-:W-:Y:S01]  /*289e0*/  IMAD.IADD R5, R5, 0x1, -R7 ;  /* 0x0000000105057824 */ /* 0x000fe200078e0a07 */
[----:B------:R1:W-:Y:S01]  /*289f0*/  STL [R1], R7 ;  /* 0x0000000701007387 */ /* 0x0003e20000100800 */
[----:B--23--:R-:W-:-:S05]  /*28a00*/  IMAD R8, R4, R11, RZ ;  /* 0x0000000b04087224 */ /* 0x00cfca00078e02ff */
[----:B0-----:R-:W-:-:S04]  /*28a10*/  IABS R10, R8 ;  /* 0x00000008000a7213 */ /* 0x001fc80000000000 */
        /* <DEDUP_REMOVED lines=19> */
[----:B------:R-:W-:-:S04]  /*28b50*/  ISETP.GE.AND P0, PT, R3, RZ, PT ;  /* 0x000000ff0300720c */ /* 0x000fc80003f06270 */
[----:B------:R-:W-:-:S09]  /*28b60*/  MOV R2, R12 ;  /* 0x0000000c00027202 */ /* 0x000fd20000000f00 */
[----:B------:R-:W-:Y:S01]  /*28b70*/  @!P0 IMAD.MOV R2, RZ, RZ, -R2 ;  /* 0x000000ffff028224 */ /* 0x000fe200078e0a02 */
[----:B------:R-:W-:-:S13]  /*28b80*/  ISETP.NE.AND P0, PT, R8, RZ, PT ;  /* 0x000000ff0800720c */ /* 0x000fda0003f05270 */
[----:B------:R-:W-:-:S05]  /*28b90*/  @!P0 LOP3.LUT R2, RZ, R8, RZ, 0x33, !PT ;  /* 0x00000008ff028212 */ /* 0x000fca00078e33ff */
[----:B-1----:R-:W-:Y:S01]  /*28ba0*/  IMAD R7, R11, R2, RZ ;  /* 0x000000020b077224 */ /* 0x002fe200078e02ff */
[----:B------:R-:W-:-:S03]  /*28bb0*/  IADD3 R2, -R2, RZ, RZ ;  /* 0x000000ff02027210 */ /* 0x000fc60007ffe1ff */
[----:B------:R-:W-:Y:S02]  /*28bc0*/  IMAD.MOV R3, RZ, RZ, -R7 ;  /* 0x000000ffff037224 */ /* 0x000fe400078e0a07 */
[----:B------:R-:W-:Y:S02]  /*28bd0*/  IMAD R8, R8, R2, R5 ;  /* 0x0000000208087224 */ /* 0x000fe400078e0205 */
[----:B------:R-:W-:Y:S01]  /*28be0*/  IMAD.MOV.U32 R2, RZ, RZ, RZ ;  /* 0x000000ffff027224 */ /* 0x000fe200078e00ff */
[----:B------:R-:W-:Y:S02]  /*28bf0*/  VIADDMNMX R11, R3, R6, R11, PT ;  /* 0x00000006030b7246 */ /* 0x000fe4000380010b */
[----:B------:R-:W-:Y:S02]  /*28c00*/  IADD3 R7, R8, R7, RZ ;  /* 0x0000000708077210 */ /* 0x000fe40007ffe0ff */
[----:B------:R-:W-:-:S04]  /*28c10*/  IABS R6, R11 ;  /* 0x0000000b00067213 */ /* 0x000fc80000000000 */
[----:B------:R-:W0:Y:S08]  /*28c20*/  I2F.RP R9, R6 ;  /* 0x0000000600097306 */ /* 0x000e300000209400 */
[----:B0-----:R-:W0:Y:S02]  /*28c30*/  MUFU.RCP R9, R9 ;  /* 0x0000000900097308 */ /* 0x001e240000001000 */
[----:B0-----:R-:W-:-:S06]  /*28c40*/  VIADD R10, R9, 0xffffffe ;  /* 0x0ffffffe090a7836 */ /* 0x001fcc0000000000 */
[----:B------:R-:W0:Y:S02]  /*28c50*/  F2I.FTZ.U32.TRUNC.NTZ R3, R10 ;  /* 0x0000000a00037305 */ /* 0x000e24000021f000 */
[----:B0-----:R-:W-:-:S04]  /*28c60*/  IMAD.MOV R5, RZ, RZ, -R3 ;  /* 0x000000ffff057224 */ /* 0x001fc800078e0a03 */
[----:B------:R-:W-:-:S04]  /*28c70*/  IMAD R5, R5, R6, RZ ;  /* 0x0000000605057224 */ /* 0x000fc800078e02ff */
        /* <DEDUP_REMOVED lines=20> */
[----:B------:R0:W-:Y:S04]  /*28dc0*/  STL [R1+0x8], R5 ;  /* 0x0000080501007387 */ /* 0x0001e80000100800 */
[----:B------:R0:W-:Y:S01]  /*28dd0*/  STL [R1+0x4], R2 ;  /* 0x0000040201007387 */ /* 0x0001e20000100800 */
[----:B------:R-:W-:Y:S05]  /*28de0*/  BRA `(.L_x_4576) ;  /* 0x0000000000287947 */ /* 0x000fea0003800000 */
.L_x_4568:
[----:B------:R-:W-:Y:S01]  /*28df0*/  UMOV UR4, URZ ;  /* 0x0000003f00047c82 */ /* 0x000fe20008000000 */
[----:B------:R-:W-:Y:S01]  /*28e00*/  ULDC UR6, c[0x0][0xc14] ;  /* 0x0003050000067ab9 */ /* 0x000fe20000000800 */
[----:B------:R-:W-:Y:S01]  /*28e10*/  UMOV UR5, URZ ;  /* 0x0000003f00057c82 */ /* 0x000fe20008000000 */
[----:B------:R-:W-:Y:S01]  /*28e20*/  IMAD.U32 R4, RZ, RZ, UR4 ;  /* 0x00000004ff047e24 */ /* 0x000fe2000f8e00ff */
[----:B------:R-:W-:Y:S01]  /*28e30*/  MOV R3, UR5 ;  /* 0x0000000500037c02 */ /* 0x000fe20008000f00 */
[----:B------:R-:W-:Y:S01]  /*28e40*/  IMAD.U32 R2, RZ, RZ, UR6 ;  /* 0x00000006ff027e24 */ /* 0x000fe2000f8e00ff */
[----:B------:R1:W-:Y:S04]  /*28e50*/  STL [R1], R5 ;  /* 0x0000000501007387 */ /* 0x0003e80000100800 */
[----:B------:R1:W-:Y:S04]  /*28e60*/  STL [R1+0x4], R4 ;  /* 0x0000040401007387 */ /* 0x0003e80000100800 */
[----:B------:R1:W-:Y:S04]  /*28e70*/  STL [R1+0xc], R2 ;  /* 0x00000c0201007387 */ /* 0x0003e80000100800 */
[----:B------:R1:W-:Y:S02]  /*28e80*/  STL [R1+0x8], R3 ;  /* 0x0000080301007387 */ /* 0x0003e40000100800 */
.L_x_4576:
[----:B01----:R-:W2:Y:S04]  /*28e90*/  LDL.64 R4, [R1] ;  /* 0x0000000001047983 */ /* 0x003ea80000100a00 */
[----:B------:R-:W2:Y:S01]  /*28ea0*/  LDL.64 R6, [R1+0x8] ;  /* 0x0000080001067983 */ /* 0x000ea20000100a00 */
[----:B------:R-:W0:Y:S01]  /*28eb0*/  S2R R2, SR_TID.X ;  /* 0x0000000000027919 */ /* 0x000e220000002100 */
[----:B------:R-:W-:Y:S05]  /*28ec0*/  WARPSYNC.ALL ;  /* 0x0000000000007948 */ /* 0x000fea0003800000 */
[----:B0-----:R-:W-:Y:S01]  /*28ed0*/  LOP3.LUT R2, R2, 0x1f, RZ, 0xc0, !PT ;  /* 0x0000001f02027812 */ /* 0x001fe200078ec0ff */
[----:B------:R-:W-:Y:S03]  /*28ee0*/  BAR.SYNC.DEFER_BLOCKING 0x4, 0x120 ;  /* 0x0104800000007b1d */ /* 0x000fe60000010000 */
[----:B------:R-:W-:-:S13]  /*28ef0*/  ISETP.NE.AND P0, PT, R2, RZ, PT ;  /* 0x000000ff0200720c */ /* 0x000fda0003f05270 */
[----:B------:R-:W0:Y:S01]  /*28f00*/  @!P0 S2R R3, SR_CgaCtaId ;  /* 0x0000000000038919 */ /* 0x000e220000008800 */
[----:B------:R-:W-:-:S04]  /*28f10*/  @!P0 MOV R2, 0x400 ;  /* 0x0000040000028802 */ /* 0x000fc80000000f00 */
[----:B0-----:R-:W-:-:S05]  /*28f20*/  @!P0 LEA R2, R3, R2, 0x18 ;  /* 0x0000000203028211 */ /* 0x001fca00078ec0ff */
[----:B--2---:R0:W-:Y:S02]  /*28f30*/  @!P0 STS.128 [R2+0x308d0], R4 ;  /* 0x0308d00402008388 */ /* 0x0041e40000000c00 */
[----:B0-----:R-:W-:Y:S01]  /*28f40*/  IMAD.MOV.U32 R2, RZ, RZ, R7 ;  /* 0x000000ffff027224 */ /* 0x001fe200078e0007 */
[----:B------:R-:W-:Y:S06]  /*28f50*/  BAR.ARV 0x5, 0x120 ;  /* 0x0144800000007b1d */ /* 0x000fec0000002000 */
[----:B------:R-:W-:-:S13]  /*28f60*/  ISETP.GE.AND P0, PT, R2, R0, PT ;  /* 0x000000000200720c */ /* 0x000fda0003f06270 */
[----:B------:R-:W-:Y:S05]  /*28f70*/  @!P0 BRA `(.L_x_4577) ;  /* 0xffffffa400c88947 */ /* 0x000fea000383ffff */
.L_x_4471:
[----:B------:R-:W2:Y:S01]  /*28f80*/  LDL.LU R0, [R1+0x28] ;  /* 0x0000280001007983 */ /* 0x000ea20000300800 */
        /* <DEDUP_REMOVED lines=11> */
.L_x_4694:
[----:B------:R-:W-:Y:S05]  /*29040*/  BSYNC B0 ;  /* 0x0000000000007941 */ /* 0x000fea0003800000 */
.L_x_4578:
[----:B------:R-:W-:-:S03]  /*29050*/  UMOV UR4, 0xffffffff ;  /* 0xffffffff00047882 */ /* 0x000fc60000000000 */
[----:B------:R-:W-:Y:S05]  /*29060*/  BRA.DIV UR4, `(.L_x_4580) ;  /* 0x0000002204807947 */ /* 0x000fea000b800000 */
[----:B------:R-:W1:Y:S02]  /*29070*/  S2R R2, SR_TID.X ;  /* 0x0000000000027919 */ /* 0x000e640000002100 */
[----:B-1----:R-:W-:-:S04]  /*29080*/  SHF.R.U32.HI R2, RZ, 0x5, R2 ;  /* 0x00000005ff027819 */ /* 0x002fc80000011602 */
[----:B------:R-:W-:-:S05]  /*29090*/  LOP3.LUT R2, R2, 0x3, RZ, 0xc0, !PT ;  /* 0x0000000302027812 */ /* 0x000fca00078ec0ff */
[----:B------:R1:W2:Y:S02]  /*290a0*/  SHFL.IDX PT, R14, R2, RZ, 0x1f ;  /* 0x00001fff020e7589 */ /* 0x0002a400000e0000 */
.L_x_4697:
[----:B--2---:R-:W-:-:S13]  /*290b0*/  ISETP.NE.AND P0, PT, R14, RZ, PT ;  /* 0x000000ff0e00720c */ /* 0x004fda0003f05270 */
[----:B------:R-:W-:Y:S05]  /*290c0*/  @P0 BRA `(.L_x_4165) ;  /* 0x0000000000880947 */ /* 0x000fea0003800000 */
[----:B------:R-:W-:-:S03]  /*290d0*/  UMOV UR4, 0xffffffff ;  /* 0xffffffff00047882 */ /* 0x000fc60000000000 */
[----:B------:R-:W-:Y:S05]  /*290e0*/  BRA.DIV UR4, `(.L_x_4581) ;  /* 0x0000002204947947 */ /* 0x000fea000b800000 */
[----:B------:R-:W-:-:S13]  /*290f0*/  ELECT P6, URZ, PT ;  /* 0x00000000003f782f */ /* 0x000fda00038c0000 */
.L_x_4700:
[----:B------:R-:W-:Y:S05]  /*29100*/  @!P6 BRA `(.L_x_4165) ;  /* 0x000000000078e947 */ /* 0x000fea0003800000 */
[----:B------:R-:W-:-:S06]  /*29110*/  ULOP3.LUT UR4, UR60, 0x2, URZ, 0xfc, !UPT ;  /* 0x000000023c047892 */ /* 0x000fcc000f8efc3f */
[----:B-1----:R-:W-:-:S05]  /*29120*/  IMAD.U32 R2, RZ, RZ, UR4 ;  /* 0x00000004ff027e24 */ /* 0x002fca000f8e00ff */
[----:B------:R-:W-:-:S13]  /*29130*/  ISETP.NE.AND P2, PT, R2, 0x3, PT ;  /* 0x000000030200780c */ /* 0x000fda0003f45270 */
[----:B------:R-:W-:Y:S05]  /*29140*/  @!P2 BRA `(.L_x_4582) ;  /* 0x000000000004a947 */ /* 0x000fea0003800000 */
[----:B------:R-:W-:Y:S01]  /*29150*/  BPT.TRAP 0x1 ;  /* 0x000000040000795c */ /* 0x000fe20000300000 */
.L_x_4582:
[----:B------:R-:W-:Y:S01]  /*29160*/  IADD3 R2, R0, 0x30840, RZ ;  /* 0x0003084000027810 */ /* 0x000fe20007ffe0ff */
[----:B0-----:R-:W-:Y:S01]  /*29170*/  VIADD R3, R17, 0x1 ;  /* 0x0000000111037836 */ /* 0x001fe20000000000 */
[----:B------:R-:W-:-:S03]  /*29180*/  SHF.L.U32 R5, R19, 0x1f, RZ ;  /* 0x0000001f13057819 */ /* 0x000fc600000006ff */
[----:B------:R-:W-:Y:S01]  /*29190*/  IMAD R6, R17, 0x8, R2 ;  /* 0x0000000811067824 */ /* 0x000fe200078e0202 */
[----:B------:R-:W-:-:S03]  /*291a0*/  ISETP.NE.AND P1, PT, R3, 0x2, PT ;  /* 0x000000020300780c */ /* 0x000fc60003f25270 */
[----:B------:R-:W0:Y:S01]  /*291b0*/  SYNCS.PHASECHK.TRANS64.TRYWAIT P0, [R6+URZ], R5 ;  /* 0x00000005060075a7 */ /* 0x000e22000800017f */
[----:B------:R-:W-:Y:S02]  /*291c0*/  SEL R4, RZ, 0x1, P1 ;  /* 0x00000001ff047807 */ /* 0x000fe40000800000 */
[----:B------:R-:W-:Y:S02]  /*291d0*/  SEL R3, R3, RZ, P1 ;  /* 0x000000ff03037207 */ /* 0x000fe40000800000 */
[----:B------:R-:W-:Y:S02]  /*291e0*/  LOP3.LUT R4, R19, R4, RZ, 0x3c, !PT ;  /* 0x0000000413047212 */ /* 0x000fe400078e3cff */
[----:B------:R-:W-:Y:S02]  /*291f0*/  LEA R7, R3, R2, 0x3 ;  /* 0x0000000203077211 */ /* 0x000fe400078e18ff */
[----:B------:R-:W-:Y:S01]  /*29200*/  SHF.L.U32 R2, R4, 0x1f, RZ ;  /* 0x0000001f04027819 */ /* 0x000fe200000006ff */
[----:B0-----:R-:W-:Y:S06]  /*29210*/  @!P0 BRA `(.L_x_4583) ;  /* 0x0000002000688947 */ /* 0x001fec0003800000 */
.L_x_4701:
[----:B------:R-:W1:Y:S02]  /*29220*/  SYNCS.PHASECHK.TRANS64.TRYWAIT P0, [R7+URZ], R2 ;  /* 0x00000002070075a7 */ /* 0x000e64000800017f */
[----:B-1----:R-:W-:Y:S05]  /*29230*/  @!P0 BRA `(.L_x_4584) ;  /* 0x0000002000748947 */ /* 0x002fea0003800000 */
.L_x_4702:
[----:B------:R-:W-:Y:S05]  /*29240*/  @!P2 BRA `(.L_x_4585) ;  /* 0x000000000004a947 */ /* 0x000fea0003800000 */
[----:B------:R-:W-:Y:S01]  /*29250*/  BPT.TRAP 0x1 ;  /* 0x000000040000795c */ /* 0x000fe20000300000 */
.L_x_4585:
[----:B------:R-:W-:-:S04]  /*29260*/  VIADD R0, R0, 0x30860 ;  /* 0x0003086000007836 */ /* 0x000fc80000000000 */
[----:B------:R-:W-:-:S04]  /*29270*/  IMAD R4, R17, 0x8, R0 ;  /* 0x0000000811047824 */ /* 0x000fc800078e0200 */
[----:B------:R-:W2:Y:S02]  /*29280*/  SYNCS.PHASECHK.TRANS64.TRYWAIT P0, [R4+URZ], R5 ;  /* 0x00000005040075a7 */ /* 0x000ea4000800017f */
[----:B--2---:R-:W-:Y:S05]  /*29290*/  @!P0 BRA `(.L_x_4586) ;  /* 0x0000002000708947 */ /* 0x004fea0003800000 */
.L_x_4703:
[----:B------:R-:W-:-:S07]  /*292a0*/  LEA R3, R3, R0, 0x3 ;  /* 0x0000000003037211 */ /* 0x000fce00078e18ff */
.L_x_4587:
[----:B---3--:R3:W4:Y:S02]  /*292b0*/  SYNCS.PHASECHK.TRANS64.TRYWAIT P0, [R3+URZ], R2 ;  /* 0x00000002030075a7 */ /* 0x008724000800017f */
[----:B----4-:R-:W-:Y:S05]  /*292c0*/  @!P0 NANOSLEEP.SYNCS 0x989680 ;  /* 0x009896800000895d */ /* 0x010fea0003900000 */
[----:B------:R-:W4:Y:S02]  /*292d0*/  @!P0 SYNCS.PHASECHK.TRANS64 P0, [R3+URZ], R2 ;  /* 0x00000002030085a7 */ /* 0x000f24000800007f */
[----:B----4-:R-:W-:Y:S05]  /*292e0*/  @!P0 BRA `(.L_x_4587) ;  /* 0xfffffffc00f08947 */ /* 0x010fea000383ffff */
.L_x_4165:
[----:B------:R-:W-:Y:S05]  /*292f0*/  BSYNC B7 ;  /* 0x0000000000077941 */ /* 0x000fea0003800000 */
.L_x_4162:
[----:B------:R-:W-:Y:S05]  /*29300*/  EXIT ;  /* 0x000000000000794d */ /* 0x000fea0003800000 */
.L_x_4191:
[----:B0-----:R0:W1:Y:S02]  /*29310*/  SYNCS.PHASECHK.TRANS64.TRYWAIT P5, [R89+URZ+0x30890], R90 ;  /* 0x0308905a590075a7 */ /* 0x00106400080a017f */
[----:B-1----:R-:W-:Y:S05]  /*29320*/  @!P5 NANOSLEEP.SYNCS 0x989680 ;  /* 0x009896800000d95d */ /* 0x002fea0003900000 */
[----:B------:R-:W1:Y:S02]  /*29330*/  @!P5 SYNCS.PHASECHK.TRANS64 P5, [R89+URZ+0x30890], R90 ;  /* 0x0308905a5900d5a7 */ /* 0x000e6400080a007f */
[----:B-1----:R-:W-:Y:S05]  /*29340*/  @!P5 BRA `(.L_x_4191) ;  /* 0xfffffffc00f0d947 */ /* 0x002fea000383ffff */
[----:B------:R-:W-:Y:S05]  /*29350*/  BRA `(.L_x_4588) ;  /* 0xfffffda400807947 */ /* 0x000fea000383ffff */
.L_x_4245:
[----:B-1----:R1:W3:Y:S02]  /*29360*/  SYNCS.PHASECHK.TRANS64.TRYWAIT P5, [R89+URZ+0x30890], R90 ;  /* 0x0308905a590075a7 */ /* 0x0022e400080a017f */
[----:B---3--:R-:W-:Y:S05]  /*29370*/  @!P5 NANOSLEEP.SYNCS 0x989680 ;  /* 0x009896800000d95d */ /* 0x008fea0003900000 */
[----:B------:R-:W3:Y:S02]  /*29380*/  @!P5 SYNCS.PHASECHK.TRANS64 P5, [R89+URZ+0x30890], R90 ;  /* 0x0308905a5900d5a7 */ /* 0x000ee400080a007f */
[----:B---3--:R-:W-:Y:S05]  /*29390*/  @!P5 BRA `(.L_x_4245) ;  /* 0xfffffffc00f0d947 */ /* 0x008fea000383ffff */
[----:B------:R-:W-:Y:S05]  /*293a0*/  BRA `(.L_x_4589) ;  /* 0xfffffdd8004c7947 */ /* 0x000fea000383ffff */
.L_x_4270:
[----:B0-----:R0:W1:Y:S02]  /*293b0*/  SYNCS.PHASECHK.TRANS64.TRYWAIT P3, [R89+URZ+0x30890], R90 ;  /* 0x0308905a590075a7 */ /* 0x001064000806017f */
[----:B-1----:R-:W-:Y:S05]  /*293c0*/  @!P3 NANOSLEEP.SYNCS 0x989680 ;  /* 0x009896800000b95d */ /* 0x002fea0003900000 */
[----:B------:R-:W1:Y:S02]  /*293d0*/  @!P3 SYNCS.PHASECHK.TRANS64 P3, [R89+URZ+0x30890], R90 ;  /* 0x0308905a5900b5a7 */ /* 0x000e64000806007f */
[----:B-1----:R-:W-:Y:S05]  /*293e0*/  @!P3 BRA `(.L_x_4270) ;  /* 0xfffffffc00f0b947 */ /* 0x002fea000383ffff */
[----:B------:R-:W-:Y:S05]  /*293f0*/  BRA `(.L_x_4590) ;  /* 0xfffffe08003c7947 */ /* 0x000fea000383ffff */
.L_x_4276:
[----:B-1----:R1:W2:Y:S02]  /*29400*/  SYNCS.PHASECHK.TRANS64.TRYWAIT P2, [R89+URZ+0x308b0], R90 ;  /* 0x0308b05a590075a7 */ /* 0x0022a4000804017f */
[----:B--2---:R-:W-:Y:S05]  /*29410*/  @!P2 NANOSLEEP.SYNCS 0x989680 ;  /* 0x009896800000a95d */ /* 0x004fea0003900000 */
[----:B------:R-:W2:Y:S02]  /*29420*/  @!P2 SYNCS.PHASECHK.TRANS64 P2, [R89+URZ+0x308b0], R90 ;  /* 0x0308b05a5900a5a7 */ /* 0x000ea4000804007f */
[----:B--2---:R-:W-:Y:S05]  /*29430*/  @!P2 BRA `(.L_x_4276) ;  /* 0xfffffffc00f0a947 */ /* 0x004fea000383ffff */
[----:B------:R-:W-:Y:S05]  /*29440*/  BRA `(.L_x_4591) ;  /* 0xfffffe0c00407947 */ /* 0x000fea000383ffff */
.L_x_4306:
        /* <DEDUP_REMOVED lines=8> */
.L_x_4593:
[----:B------:R-:W-:Y:S05]  /*294d0*/  BSYNC B1 ;  /* 0x0000000000017941 */ /* 0x000fea0003800000 */
.L_x_4592:
[----:B------:R-:W-:Y:S05]  /*294e0*/  BRA `(.L_x_4594) ;  /* 0xfffffe2c00747947 */ /* 0x000fea000383ffff */
.L_x_4307:
        /* <DEDUP_REMOVED lines=8> */
.L_x_4596:
[----:B------:R-:W-:Y:S05]  /*29570*/  BSYNC B1 ;  /* 0x0000000000017941 */ /* 0x000fea0003800000 */
.L_x_4595:
[----:B------:R-:W-:Y:S05]  /*29580*/  BRA `(.L_x_4597) ;  /* 0xfffffe2c00547947 */ /* 0x000fea000383ffff */
.L_x_4308:
        /* <DEDUP_REMOVED lines=8> */
.L_x_4599:
[----:B------:R-:W-:Y:S05]  /*29610*/  BSYNC B1 ;  /* 0x0000000000017941 */ /* 0x000fea0003800000 */
.L_x_4598:
[----:B------:R-:W-:Y:S05]  /*29620*/  BRA `(.L_x_4600) ;  /* 0xfffffe2c00347947 */ /* 0x000fea000383ffff */
.L_x_4309:
        /* <DEDUP_REMOVED lines=8> */
.L_x_4602:
[----:B------:R-:W-:Y:S05]  /*296b0*/  BSYNC B1 ;  /* 0x0000000000017941 */ /* 0x000fea0003800000 */
.L_x_4601:
[----:B------:R-:W-:Y:S05]  /*296c0*/  BRA `(.L_x_4603) ;  /* 0xfffffe2c00147947 */ /* 0x000fea000383ffff */
.L_x_4310:
        /* <DEDUP_REMOVED lines=8> */
.L_x_4605:
[----:B------:R-:W-:Y:S05]  /*29750*/  BSYNC B1 ;  /* 0x0000000000017941 */ /* 0x000fea0003800000 */
.L_x_4604:
[----:B------:R-:W-:Y:S05]  /*29760*/  BRA `(.L_x_4606) ;  /* 0xfffffe2800f47947 */ /* 0x000fea000383ffff */
.L_x_4311:
        /* <DEDUP_REMOVED lines=8> */
.L_x_4608:
[----:B------:R-:W-:Y:S05]  /*297f0*/  BSYNC B1 ;  /* 0x0000000000017941 */ /* 0x000fea0003800000 */
.L_x_4607:
[----:B------:R-:W-:Y:S05]  /*29800*/  BRA `(.L_x_4609) ;  /* 0xfffffe2800d87947 */ /* 0x000fea000383ffff */
.L_x_4312:
        /* <DEDUP_REMOVED lines=8> */
.L_x_4611:
[----:B------:R-:W-:Y:S05]  /*29890*/  BSYNC B1 ;  /* 0x0000000000017941 */ /* 0x000fea0003800000 */
.L_x_4610:
[----:B------:R-:W-:Y:S05]  /*298a0*/  BRA `(.L_x_4612) ;  /* 0xfffffe2800bc7947 */ /* 0x000fea000383ffff */
.L_x_4313:
        /* <DEDUP_REMOVED lines=8> */
.L_x_4614:
[----:B------:R-:W-:Y:S05]  /*29930*/  BSYNC B1 ;  /* 0x0000000000017941 */ /* 0x000fea0003800000 */
.L_x_4613:
[----:B------:R-:W-:Y:S05]  /*29940*/  BRA `(.L_x_4615) ;  /* 0xfffffe2800a07947 */ /* 0x000fea000383ffff */
.L_x_4315:
[----:B0-----:R0:W1:Y:S02]  /*29950*/  SYNCS.PHASECHK.TRANS64.TRYWAIT P2, [R17+URZ+0x30800], R4 ;  /* 0x03080004110075a7 */ /* 0x001064000804017f */
[----:B-1----:R-:W-:Y:S05]  /*29960*/  @!P2 NANOSLEEP.SYNCS 0x989680 ;  /* 0x009896800000a95d */ /* 0x002fea0003900000 */
[----:B------:R-:W1:Y:S02]  /*29970*/  @!P2 SYNCS.PHASECHK.TRANS64 P2, [R17+URZ+0x30800], R4 ;  /* 0x030800041100a5a7 */ /* 0x000e64000804007f */
[----:B-1----:R-:W-:Y:S05]  /*29980*/  @!P2 BRA `(.L_x_4315) ;  /* 0xfffffffc00f0a947 */ /* 0x002fea000383ffff */
[----:B------:R-:W-:Y:S05]  /*29990*/  BRA `(.L_x_4616) ;  /* 0xfffffe2c00007947 */ /* 0x000fea000383ffff */
.L_x_4343:
        /* <DEDUP_REMOVED lines=8> */
.L_x_4618:
[----:B------:R-:W-:Y:S05]  /*29a20*/  BSYNC B1 ;  /* 0x0000000000017941 */ /* 0x000fea0003800000 */
.L_x_4617:
[----:B------:R-:W-:Y:S05]  /*29a30*/  BRA `(.L_x_4619) ;  /* 0xfffffe5800847947 */ /* 0x000fea000383ffff */
.L_x_4344:
        /* <DEDUP_REMOVED lines=8> */
.L_x_4621:
[----:B------:R-:W-:Y:S05]  /*29ac0*/  BSYNC B1 ;  /* 0x0000000000017941 */ /* 0x000fea0003800000 */
.L_x_4620:
[----:B------:R-:W-:Y:S05]  /*29ad0*/  BRA `(.L_x_4622) ;  /* 0xfffffe5800647947 */ /* 0x000fea000383ffff */
.L_x_4345:
        /* <DEDUP_REMOVED lines=8> */
.L_x_4624:
[----:B------:R-:W-:Y:S05]  /*29b60*/  BSYNC B1 ;  /* 0x0000000000017941 */ /* 0x000fea0003800000 */
.L_x_4623:
[----:B------:R-:W-:Y:S05]  /*29b70*/  BRA `(.L_x_4625) ;  /* 0xfffffe5800447947 */ /* 0x000fea000383ffff */
.L_x_4346:
        /* <DEDUP_REMOVED lines=8> */
.L_x_4627:
[----:B------:R-:W-:Y:S05]  /*29c00*/  BSYNC B1 ;  /* 0x0000000000017941 */ /* 0x000fea0003800000 */
.L_x_4626:
[----:B------:R-:W-:Y:S05]  /*29c10*/  BRA `(.L_x_4628) ;  /* 0xfffffe5800247947 */ /* 0x000fea000383ffff */
.L_x_4347:
        /* <DEDUP_REMOVED lines=8> */
.L_x_4630:
[----:B------:R-:W-:Y:S05]  /*29ca0*/  BSYNC B1 ;  /* 0x0000000000017941 */ /* 0x000fea0003800000 */
.L_x_4629:
[----:B------:R-:W-:Y:S05]  /*29cb0*/  BRA `(.L_x_4631) ;  /* 0xfffffe5800047947 */ /* 0x000fea000383ffff */
.L_x_4348:
        /* <DEDUP_REMOVED lines=8> */
.L_x_4633:
[----:B------:R-:W-:Y:S05]  /*29d40*/  BSYNC B1 ;  /* 0x0000000000017941 */ /* 0x000fea0003800000 */
.L_x_4632:
[----:B------:R-:W-:Y:S05]  /*29d50*/  BRA `(.L_x_4634) ;  /* 0xfffffe5400e87947 */ /* 0x000fea000383ffff */
.L_x_4349:
        /* <DEDUP_REMOVED lines=8> */
.L_x_4636:
[----:B------:R-:W-:Y:S05]  /*29de0*/  BSYNC B1 ;  /* 0x0000000000017941 */ /* 0x000fea0003800000 */
.L_x_4635:
[----:B------:R-:W-:Y:S05]  /*29df0*/  BRA `(.L_x_4637) ;  /* 0xfffffe5400cc7947 */ /* 0x000fea000383ffff */
.L_x_4350:
        /* <DEDUP_REMOVED lines=8> */
.L_x_4639:
[----:B------:R-:W-:Y:S05]  /*29e80*/  BSYNC B1 ;  /* 0x0000000000017941 */ /* 0x000fea0003800000 */
.L_x_4638:
[----:B------:R-:W-:Y:S05]  /*29e90*/  BRA `(.L_x_4640) ;  /* 0xfffffe5400b07947 */ /* 0x000fea000383ffff */
.L_x_4352:
[----:B0-----:R0:W1:Y:S02]  /*29ea0*/  SYNCS.PHASECHK.TRANS64.TRYWAIT P2, [R17+URZ+0x30800], R8 ;  /* 0x03080008110075a7 */ /* 0x001064000804017f */
[----:B-1----:R-:W-:Y:S05]  /*29eb0*/  @!P2 NANOSLEEP.SYNCS 0x989680 ;  /* 0x009896800000a95d */ /* 0x002fea0003900000 */
[----:B------:R-:W1:Y:S02]  /*29ec0*/  @!P2 SYNCS.PHASECHK.TRANS64 P2, [R17+URZ+0x30800], R8 ;  /* 0x030800081100a5a7 */ /* 0x000e64000804007f */
[----:B-1----:R-:W-:Y:S05]  /*29ed0*/  @!P2 BRA `(.L_x_4352) ;  /* 0xfffffffc00f0a947 */ /* 0x002fea000383ffff */
[----:B------:R-:W-:Y:S05]  /*29ee0*/  BRA `(.L_x_4641) ;  /* 0xfffffe5800107947 */ /* 0x000fea000383ffff */
.L_x_4366:
[----:B-1----:R1:W2:Y:S02]  /*29ef0*/  SYNCS.PHASECHK.TRANS64.TRYWAIT P2, [R2+URZ+0x30830], R3 ;  /* 0x03083003020075a7 */ /* 0x0022a4000804017f */
[----:B--2---:R-:W-:Y:S05]  /*29f00*/  @!P2 NANOSLEEP.SYNCS 0x989680 ;  /* 0x009896800000a95d */ /* 0x004fea0003900000 */
[----:B------:R-:W2:Y:S02]  /*29f10*/  @!P2 SYNCS.PHASECHK.TRANS64 P2, [R2+URZ+0x30830], R3 ;  /* 0x030830030200a5a7 */ /* 0x000ea4000804007f */
[----:B--2---:R-:W-:Y:S05]  /*29f20*/  @!P2 BRA `(.L_x_4366) ;  /* 0xfffffffc00f0a947 */ /* 0x004fea000383ffff */
[----:B------:R-:W-:Y:S05]  /*29f30*/  BRA `(.L_x_4365) ;  /* 0xfffffe7c00b07947 */ /* 0x000fea000383ffff */
.L_x_4386:
[----:B-1----:R1:W2:Y:S02]  /*29f40*/  SYNCS.PHASECHK.TRANS64.TRYWAIT P2, [R7+URZ+0x30830], R14 ;  /* 0x0308300e070075a7 */ /* 0x0022a4000804017f */
[----:B--2---:R-:W-:Y:S05]  /*29f50*/  @!P2 NANOSLEEP.SYNCS 0x989680 ;  /* 0x009896800000a95d */ /* 0x004fea0003900000 */
[----:B------:R-:W2:Y:S02]  /*29f60*/  @!P2 SYNCS.PHASECHK.TRANS64 P2, [R7+URZ+0x30830], R14 ;  /* 0x0308300e0700a5a7 */ /* 0x000ea4000804007f */
[----:B--2---:R-:W-:Y:S05]  /*29f70*/  @!P2 BRA `(.L_x_4386) ;  /* 0xfffffffc00f0a947 */ /* 0x004fea000383ffff */
[----:B------:R-:W-:Y:S05]  /*29f80*/  BRA `(.L_x_4385) ;  /* 0xfffffeb000fc7947 */ /* 0x000fea000383ffff */
.L_x_4391:
[----:B-1----:R1:W2:Y:S02]  /*29f90*/  SYNCS.PHASECHK.TRANS64.TRYWAIT P2, [R14+URZ+0x30850], R2 ;  /* 0x030850020e0075a7 */ /* 0x0022a4000804017f */
[----:B--2---:R-:W-:Y:S05]  /*29fa0*/  @!P2 NANOSLEEP.SYNCS 0x989680 ;  /* 0x009896800000a95d */ /* 0x004fea0003900000 */
[----:B------:R-:W2:Y:S02]  /*29fb0*/  @!P2 SYNCS.PHASECHK.TRANS64 P2, [R14+URZ+0x30850], R2 ;  /* 0x030850020e00a5a7 */ /* 0x000ea4000804007f */
[----:B--2---:R-:W-:Y:S05]  /*29fc0*/  @!P2 BRA `(.L_x_4391) ;  /* 0xfffffffc00f0a947 */ /* 0x004fea000383ffff */
[----:B------:R-:W-:Y:S05]  /*29fd0*/  BRA `(.L_x_4390) ;  /* 0xfffffec000887947 */ /* 0x000fea000383ffff */
.L_x_4411:
[----:B-1----:R1:W2:Y:S02]  /*29fe0*/  SYNCS.PHASECHK.TRANS64.TRYWAIT P2, [R3+URZ+0x30830], R4 ;  /* 0x03083004030075a7 */ /* 0x0022a4000804017f */
[----:B--2---:R-:W-:Y:S05]  /*29ff0*/  @!P2 NANOSLEEP.SYNCS 0x989680 ;  /* 0x009896800000a95d */ /* 0x004fea0003900000 */
[----:B------:R-:W2:Y:S02]  /*2a000*/  @!P2 SYNCS.PHASECHK.TRANS64 P2, [R3+URZ+0x30830], R4 ;  /* 0x030830040300a5a7 */ /* 0x000ea4000804007f */
[----:B--2---:R-:W-:Y:S05]  /*2a010*/  @!P2 BRA `(.L_x_4411) ;  /* 0xfffffffc00f0a947 */ /* 0x004fea000383ffff */
[----:B------:R-:W-:Y:S05]  /*2a020*/  BRA `(.L_x_4410) ;  /* 0xfffffef000187947 */ /* 0x000fea000383ffff */
.L_x_4416:
[----:B-1----:R1:W2:Y:S02]  /*2a030*/  SYNCS.PHASECHK.TRANS64.TRYWAIT P2, [R20+URZ+0x30850], R0 ;  /* 0x03085000140075a7 */ /* 0x0022a4000804017f */
[----:B--2---:R-:W-:Y:S05]  /*2a040*/  @!P2 NANOSLEEP.SYNCS 0x989680 ;  /* 0x009896800000a95d */ /* 0x004fea0003900000 */
[----:B------:R-:W2:Y:S02]  /*2a050*/  @!P2 SYNCS.PHASECHK.TRANS64 P2, [R20+URZ+0x30850], R0 ;  /* 0x030850001400a5a7 */ /* 0x000ea4000804007f */
[----:B--2---:R-:W-:Y:S05]  /*2a060*/  @!P2 BRA `(.L_x_4416) ;  /* 0xfffffffc00f0a947 */ /* 0x004fea000383ffff */
[----:B------:R-:W-:Y:S05]  /*2a070*/  BRA `(.L_x_4415) ;  /* 0xfffffefc00907947 */ /* 0x000fea000383ffff */
.L_x_4424:
[----:B-1----:R1:W2:Y:S02]  /*2a080*/  SYNCS.PHASECHK.TRANS64.TRYWAIT P2, [R3+URZ+0x30830], R4 ;  /* 0x03083004030075a7 */ /* 0x0022a4000804017f */
[----:B--2---:R-:W-:Y:S05]  /*2a090*/  @!P2 NANOSLEEP.SYNCS 0x989680 ;  /* 0x009896800000a95d */ /* 0x004fea0003900000 */
[----:B------:R-:W2:Y:S02]  /*2a0a0*/  @!P2 SYNCS.PHASECHK.TRANS64 P2, [R3+URZ+0x30830], R4 ;  /* 0x030830040300a5a7 */ /* 0x000ea4000804007f */
[----:B--2---:R-:W-:Y:S05]  /*2a0b0*/  @!P2 BRA `(.L_x_4424) ;  /* 0xfffffffc00f0a947 */ /* 0x004fea000383ffff */
[----:B------:R-:W-:Y:S05]  /*2a0c0*/  BRA `(.L_x_4423) ;  /* 0xffffff18000c7947 */ /* 0x000fea000383ffff */
.L_x_4429:
[----:B-1----:R1:W2:Y:S02]  /*2a0d0*/  SYNCS.PHASECHK.TRANS64.TRYWAIT P2, [R14+URZ+0x30850], R2 ;  /* 0x030850020e0075a7 */ /* 0x0022a4000804017f */
[----:B--2---:R-:W-:Y:S05]  /*2a0e0*/  @!P2 NANOSLEEP.SYNCS 0x989680 ;  /* 0x009896800000a95d */ /* 0x004fea0003900000 */
[----:B------:R-:W2:Y:S02]  /*2a0f0*/  @!P2 SYNCS.PHASECHK.TRANS64 P2, [R14+URZ+0x30850], R2 ;  /* 0x030850020e00a5a7 */ /* 0x000ea4000804007f */
[----:B--2---:R-:W-:Y:S05]  /*2a100*/  @!P2 BRA `(.L_x_4429) ;  /* 0xfffffffc00f0a947 */ /* 0x004fea000383ffff */
[----:B------:R-:W-:Y:S05]  /*2a110*/  BRA `(.L_x_4428) ;  /* 0xffffff2400907947 */ /* 0x000fea000383ffff */
.L_x_4443:
[----:B-1----:R1:W2:Y:S02]  /*2a120*/  SYNCS.PHASECHK.TRANS64.TRYWAIT P0, [R13+URZ+0x30850], R0 ;  /* 0x030850000d0075a7 */ /* 0x0022a4000800017f */
[----:B--2---:R-:W-:Y:S05]  /*2a130*/  @!P0 NANOSLEEP.SYNCS 0x989680 ;  /* 0x009896800000895d */ /* 0x004fea0003900000 */
[----:B------:R-:W2:Y:S02]  /*2a140*/  @!P0 SYNCS.PHASECHK.TRANS64 P0, [R13+URZ+0x30850], R0 ;  /* 0x030850000d0085a7 */ /* 0x000ea4000800007f */
[----:B--2---:R-:W-:Y:S05]  /*2a150*/  @!P0 BRA `(.L_x_4443) ;  /* 0xfffffffc00f08947 */ /* 0x004fea000383ffff */
[----:B------:R-:W-:Y:S05]  /*2a160*/  BRA `(.L_x_4442) ;  /* 0xffffff5400ec7947 */ /* 0x000fea000383ffff */
.L_x_4485:
        /* <DEDUP_REMOVED lines=11> */
.L_x_4643:
[----:B------:R-:W-:Y:S05]  /*2a220*/  BSYNC B1 ;  /* 0x0000000000017941 */ /* 0x000fea0003800000 */
.L_x_4642:
[----:B------:R-:W-:Y:S05]  /*2a230*/  BRA `(.L_x_4644) ;  /* 0xffffff9c00b07947 */ /* 0x000fea000383ffff */
.L_x_4486:
[----:B------:R-:W-:Y:S01]  /*2a240*/  BSSY B1, `(.L_x_4645) ;  /* 0x0000006000017945 */ /* 0x000fe20003800000 */
[----:B------:R-:W-:-:S07]  /*2a250*/  MOV R15, 0xffffffff ;  /* 0xffffffff000f7802 */ /* 0x000fce0000000f00 */
[----:B------:R-:W-:Y:S05]  /*2a260*/  WARPSYNC.COLLECTIVE R15, `(.L_x_4646) ;  /* 0x000000000f0c7348 */ /* 0x000fea0003c00000 */
[----:B------:R-:W-:Y:S02]  /*2a270*/  ELECT P6, UR62, PT ;  /* 0x00000000003e782f */ /* 0x000fe400038c0000 */
[----:B------:R-:W-:Y:S01]  /*2a280*/  MOV R14, UR62 ;  /* 0x0000003e000e7c02 */ /* 0x000fe20008000f00 */
[----:B------:R-:W-:Y:S10]  /*2a290*/  ENDCOLLECTIVE ;  /* 0x000000000000791b */ /* 0x000ff40003800000 */
.L_x_4646:
[----:B------:R-:W-:Y:S05]  /*2a2a0*/  BSYNC B1 ;  /* 0x0000000000017941 */ /* 0x000fea0003800000 */
.L_x_4645:
[----:B------:R-:W-:Y:S05]  /*2a2b0*/  BRA `(.L_x_4647) ;  /* 0xffffff9c009c7947 */ /* 0x000fea000383ffff */
.L_x_4488:
[----:B0-----:R0:W1:Y:S02]  /*2a2c0*/  SYNCS.PHASECHK.TRANS64.TRYWAIT P0, [R11+URZ+0x30820], R7 ;  /* 0x030820070b0075a7 */ /* 0x001064000800017f */
[----:B-1----:R-:W-:Y:S05]  /*2a2d0*/  @!P0 NANOSLEEP.SYNCS 0x989680 ;  /* 0x009896800000895d */ /* 0x002fea0003900000 */
[----:B------:R-:W1:Y:S02]  /*2a2e0*/  @!P0 SYNCS.PHASECHK.TRANS64 P0, [R11+URZ+0x30820], R7 ;  /* 0x030820070b0085a7 */ /* 0x000e64000800007f */
[----:B-1----:R-:W-:Y:S05]  /*2a2f0*/  @!P0 BRA `(.L_x_4488) ;  /* 0xfffffffc00f08947 */ /* 0x002fea000383ffff */
[----:B------:R-:W-:Y:S05]  /*2a300*/  BRA `(.L_x_4648) ;  /* 0xffffff9c00b87947 */ /* 0x000fea000383ffff */
.L_x_4491:
[----:B0-----:R0:W1:Y:S02]  /*2a310*/  SYNCS.PHASECHK.TRANS64.TRYWAIT P0, [R7+URZ+0x308a0], R10 ;  /* 0x0308a00a070075a7 */ /* 0x001064000800017f */
[----:B-1----:R-:W-:Y:S05]  /*2a320*/  @!P0 NANOSLEEP.SYNCS 0x989680 ;  /* 0x009896800000895d */ /* 0x002fea0003900000 */
[----:B------:R-:W1:Y:S02]  /*2a330*/  @!P0 SYNCS.PHASECHK.TRANS64 P0, [R7+URZ+0x308a0], R10 ;  /* 0x0308a00a070085a7 */ /* 0x000e64000800007f */
[----:B-1----:R-:W-:Y:S05]  /*2a340*/  @!P0 BRA `(.L_x_4491) ;  /* 0xfffffffc00f08947 */ /* 0x002fea000383ffff */
[----:B------:R-:W-:Y:S05]  /*2a350*/  BRA `(.L_x_4649) ;  /* 0xffffff9c00c87947 */ /* 0x000fea000383ffff */
.L_x_4493:
[----:B-1----:R1:W2:Y:S02]  /*2a360*/  SYNCS.PHASECHK.TRANS64.TRYWAIT P0, [R7+URZ+0x308c0], R10 ;  /* 0x0308c00a070075a7 */ /* 0x0022a4000800017f */
[----:B--2---:R-:W-:Y:S05]  /*2a370*/  @!P0 NANOSLEEP.SYNCS 0x989680 ;  /* 0x009896800000895d */ /* 0x004fea0003900000 */
[----:B------:R-:W2:Y:S02]  /*2a380*/  @!P0 SYNCS.PHASECHK.TRANS64 P0, [R7+URZ+0x308c0], R10 ;  /* 0x0308c00a070085a7 */ /* 0x000ea4000800007f */
[----:B--2---:R-:W-:Y:S05]  /*2a390*/  @!P0 BRA `(.L_x_4493) ;  /* 0xfffffffc00f08947 */ /* 0x004fea000383ffff */
[----:B------:R-:W-:Y:S05]  /*2a3a0*/  BRA `(.L_x_4650) ;  /* 0xffffffa000547947 */ /* 0x000fea000383ffff */
.L_x_4497:
[----:B0-----:R0:W1:Y:S02]  /*2a3b0*/  SYNCS.PHASECHK.TRANS64.TRYWAIT P0, [R7+URZ+0x308a0], R8 ;  /* 0x0308a008070075a7 */ /* 0x001064000800017f */
[----:B-1----:R-:W-:Y:S05]  /*2a3c0*/  @!P0 NANOSLEEP.SYNCS 0x989680 ;  /* 0x009896800000895d */ /* 0x002fea0003900000 */
[----:B------:R-:W1:Y:S02]  /*2a3d0*/  @!P0 SYNCS.PHASECHK.TRANS64 P0, [R7+URZ+0x308a0], R8 ;  /* 0x0308a008070085a7 */ /* 0x000e64000800007f */
[----:B-1----:R-:W-:Y:S05]  /*2a3e0*/  @!P0 BRA `(.L_x_4497) ;  /* 0xfffffffc00f08947 */ /* 0x002fea000383ffff */
[----:B------:R-:W-:Y:S05]  /*2a3f0*/  BRA `(.L_x_4651) ;  /* 0xffffffa4001c7947 */ /* 0x000fea000383ffff */
.L_x_4499:
[----:B-1----:R1:W2:Y:S02]  /*2a400*/  SYNCS.PHASECHK.TRANS64.TRYWAIT P1, [R7+URZ+0x308c0], R8 ;  /* 0x0308c008070075a7 */ /* 0x0022a4000802017f */
[----:B--2---:R-:W-:Y:S05]  /*2a410*/  @!P1 NANOSLEEP.SYNCS 0x989680 ;  /* 0x009896800000995d */ /* 0x004fea0003900000 */
[----:B------:R-:W2:Y:S02]  /*2a420*/  @!P1 SYNCS.PHASECHK.TRANS64 P1, [R7+URZ+0x308c0], R8 ;  /* 0x0308c008070095a7 */ /* 0x000ea4000802007f */
[----:B--2---:R-:W-:Y:S05]  /*2a430*/  @!P1 BRA `(.L_x_4499) ;  /* 0xfffffffc00f09947 */ /* 0x004fea000383ffff */
[----:B------:R-:W-:Y:S05]  /*2a440*/  BRA `(.L_x_4652) ;  /* 0xffffffa400a47947 */ /* 0x000fea000383ffff */
.L_x_4519:
        /* <DEDUP_REMOVED lines=11> */
.L_x_4654:
[----:B------:R-:W-:Y:S05]  /*2a500*/  BSYNC B0 ;  /* 0x0000000000007941 */ /* 0x000fea0003800000 */
.L_x_4653:
[----:B------:R-:W-:Y:S05]  /*2a510*/  BRA `(.L_x_4655) ;  /* 0xffffffb400987947 */ /* 0x000fea000383ffff */
.L_x_4520:
[----:B------:R-:W-:Y:S01]  /*2a520*/  BSSY B0, `(.L_x_4656) ;  /* 0x0000006000007945 */ /* 0x000fe20003800000 */
[----:B------:R-:W-:-:S07]  /*2a530*/  IMAD.MOV.U32 R15, RZ, RZ, -0x1 ;  /* 0xffffffffff0f7424 */ /* 0x000fce00078e00ff */
[----:B------:R-:W-:Y:S05]  /*2a540*/  WARPSYNC.COLLECTIVE R15, `(.L_x_4657) ;  /* 0x000000000f0c7348 */ /* 0x000fea0003c00000 */
[----:B------:R-:W-:Y:S02]  /*2a550*/  ELECT P6, UR62, PT ;  /* 0x00000000003e782f */ /* 0x000fe400038c0000 */
[----:B------:R-:W-:Y:S01]  /*2a560*/  MOV R14, UR62 ;  /* 0x0000003e000e7c02 */ /* 0x000fe20008000f00 */
[----:B------:R-:W-:Y:S10]  /*2a570*/  ENDCOLLECTIVE ;  /* 0x000000000000791b */ /* 0x000ff40003800000 */
.L_x_4657:
[----:B------:R-:W-:Y:S05]  /*2a580*/  BSYNC B0 ;  /* 0x0000000000007941 */ /* 0x000fea0003800000 */
.L_x_4656:
[----:B------:R-:W-:Y:S05]  /*2a590*/  BRA `(.L_x_4658) ;  /* 0xffffffb400887947 */ /* 0x000fea000383ffff */
.L_x_4523:
[----:B0-----:R0:W1:Y:S02]  /*2a5a0*/  SYNCS.PHASECHK.TRANS64.TRYWAIT P0, [R7+URZ+0x30840], R10 ;  /* 0x0308400a070075a7 */ /* 0x001064000800017f */
[----:B-1----:R-:W-:Y:S05]  /*2a5b0*/  @!P0 NANOSLEEP.SYNCS 0x989680 ;  /* 0x009896800000895d */ /* 0x002fea0003900000 */
[----:B------:R-:W1:Y:S02]  /*2a5c0*/  @!P0 SYNCS.PHASECHK.TRANS64 P0, [R7+URZ+0x30840], R10 ;  /* 0x0308400a070085a7 */ /* 0x000e64000800007f */
[----:B-1----:R-:W-:Y:S05]  /*2a5d0*/  @!P0 BRA `(.L_x_4523) ;  /* 0xfffffffc00f08947 */ /* 0x002fea000383ffff */
[----:B------:R-:W-:Y:S05]  /*2a5e0*/  BRA `(.L_x_4659) ;  /* 0xffffffb400e87947 */ /* 0x000fea000383ffff */
.L_x_4526:
        /* <DEDUP_REMOVED lines=8> */
.L_x_4534:
[----:B0-----:R0:W1:Y:S02]  /*2a670*/  SYNCS.PHASECHK.TRANS64.TRYWAIT P0, [R3+URZ+0x30840], R8 ;  /* 0x03084008030075a7 */ /* 0x001064000800017f */
[----:B-1----:R-:W-:Y:S05]  /*2a680*/  @!P0 NANOSLEEP.SYNCS 0x989680 ;  /* 0x009896800000895d */ /* 0x002fea0003900000 */
[----:B------:R-:W1:Y:S02]  /*2a690*/  @!P0 SYNCS.PHASECHK.TRANS64 P0, [R3+URZ+0x30840], R8 ;  /* 0x03084008030085a7 */ /* 0x000e64000800007f */
[----:B-1----:R-:W-:Y:S05]  /*2a6a0*/  @!P0 BRA `(.L_x_4534) ;  /* 0xfffffffc00f08947 */ /* 0x002fea000383ffff */
[----:B------:R-:W-:Y:S05]  /*2a6b0*/  BRA `(.L_x_4661) ;  /* 0xffffffbc00e87947 */ /* 0x000fea000383ffff */
.L_x_4536:
[----:B0-----:R0:W1:Y:S02]  /*2a6c0*/  SYNCS.PHASECHK.TRANS64.TRYWAIT P0, [R3+URZ+0x30860], R8 ;  /* 0x03086008030075a7 */ /* 0x001064000800017f */
[----:B-1----:R-:W-:Y:S05]  /*2a6d0*/  @!P0 NANOSLEEP.SYNCS 0x989680 ;  /* 0x009896800000895d */ /* 0x002fea0003900000 */
[----:B------:R-:W1:Y:S02]  /*2a6e0*/  @!P0 SYNCS.PHASECHK.TRANS64 P0, [R3+URZ+0x30860], R8 ;  /* 0x03086008030085a7 */ /* 0x000e64000800007f */
[----:B-1----:R-:W-:Y:S05]  /*2a6f0*/  @!P0 BRA `(.L_x_4536) ;  /* 0xfffffffc00f08947 */ /* 0x002fea000383ffff */
[----:B------:R-:W-:Y:S05]  /*2a700*/  BRA `(.L_x_4662) ;  /* 0xffffffc000887947 */ /* 0x000fea000383ffff */
.L_x_4542:
[----:B-1----:R1:W2:Y:S02]  /*2a710*/  SYNCS.PHASECHK.TRANS64.TRYWAIT P0, [R2+URZ+0x30840], R3 ;  /* 0x03084003020075a7 */ /* 0x0022a4000800017f */
[----:B--2---:R-:W-:Y:S05]  /*2a720*/  @!P0 NANOSLEEP.SYNCS 0x989680 ;  /* 0x009896800000895d */ /* 0x004fea0003900000 */
[----:B------:R-:W2:Y:S02]  /*2a730*/  @!P0 SYNCS.PHASECHK.TRANS64 P0, [R2+URZ+0x30840], R3 ;  /* 0x03084003020085a7 */ /* 0x000ea4000800007f */
[----:B--2---:R-:W-:Y:S05]  /*2a740*/  @!P0 BRA `(.L_x_4542) ;  /* 0xfffffffc00f08947 */ /* 0x004fea000383ffff */
[----:B------:R-:W-:Y:S05]  /*2a750*/  BRA `(.L_x_4663) ;  /* 0xffffffc400f07947 */ /* 0x000fea000383ffff */
.L_x_4544:
[----:B0-----:R0:W1:Y:S02]  /*2a760*/  SYNCS.PHASECHK.TRANS64.TRYWAIT P0, [R2+URZ+0x30860], R19 ;  /* 0x03086013020075a7 */ /* 0x001064000800017f */
[----:B-1----:R-:W-:Y:S05]  /*2a770*/  @!P0 NANOSLEEP.SYNCS 0x989680 ;  /* 0x009896800000895d */ /* 0x002fea0003900000 */
[----:B------:R-:W1:Y:S02]  /*2a780*/  @!P0 SYNCS.PHASECHK.TRANS64 P0, [R2+URZ+0x30860], R19 ;  /* 0x03086013020085a7 */ /* 0x000e64000800007f */
[----:B-1----:R-:W-:Y:S05]  /*2a790*/  @!P0 BRA `(.L_x_4544) ;  /* 0xfffffffc00f08947 */ /* 0x002fea000383ffff */
[----:B------:R-:W-:Y:S05]  /*2a7a0*/  BRA `(.L_x_4664) ;  /* 0xffffffc800907947 */ /* 0x000fea000383ffff */
.L_x_4550:
[----:B-1----:R1:W2:Y:S02]  /*2a7b0*/  SYNCS.PHASECHK.TRANS64.TRYWAIT P0, [R2+URZ+0x30840], R3 ;  /* 0x03084003020075a7 */ /* 0x0022a4000800017f */
[----:B--2---:R-:W-:Y:S05]  /*2a7c0*/  @!P0 NANOSLEEP.SYNCS 0x989680 ;  /* 0x009896800000895d */ /* 0x004fea0003900000 */
[----:B------:R-:W2:Y:S02]  /*2a7d0*/  @!P0 SYNCS.PHASECHK.TRANS64 P0, [R2+URZ+0x30840], R3 ;  /* 0x03084003020085a7 */ /* 0x000ea4000800007f */
[----:B--2---:R-:W-:Y:S05]  /*2a7e0*/  @!P0 BRA `(.L_x_4550) ;  /* 0xfffffffc00f08947 */ /* 0x004fea000383ffff */
[----:B------:R-:W-:Y:S05]  /*2a7f0*/  BRA `(.L_x_4665) ;  /* 0xffffffcc00d07947 */ /* 0x000fea000383ffff */
.L_x_4552:
[----:B0-----:R0:W1:Y:S02]  /*2a800*/  SYNCS.PHASECHK.TRANS64.TRYWAIT P0, [R2+URZ+0x30860], R9 ;  /* 0x03086009020075a7 */ /* 0x001064000800017f */
[----:B-1----:R-:W-:Y:S05]  /*2a810*/  @!P0 NANOSLEEP.SYNCS 0x989680 ;  /* 0x009896800000895d */ /* 0x002fea0003900000 */
[----:B------:R-:W1:Y:S02]  /*2a820*/  @!P0 SYNCS.PHASECHK.TRANS64 P0, [R2+URZ+0x30860], R9 ;  /* 0x03086009020085a7 */ /* 0x000e64000800007f */
[----:B-1----:R-:W-:Y:S05]  /*2a830*/  @!P0 BRA `(.L_x_4552) ;  /* 0xfffffffc00f08947 */ /* 0x002fea000383ffff */
[----:B------:R-:W-:Y:S05]  /*2a840*/  BRA `(.L_x_4666) ;  /* 0xffffffd000707947 */ /* 0x000fea000383ffff */
.L_x_4560:
[----:B0-----:R0:W1:Y:S02]  /*2a850*/  SYNCS.PHASECHK.TRANS64.TRYWAIT P0, [R3+URZ+0x30860], R2 ;  /* 0x03086002030075a7 */ /* 0x001064000800017f */
[----:B-1----:R-:W-:Y:S05]  /*2a860*/  @!P0 NANOSLEEP.SYNCS 0x989680 ;  /* 0x009896800000895d */ /* 0x002fea0003900000 */
[----:B------:R-:W1:Y:S02]  /*2a870*/  @!P0 SYNCS.PHASECHK.TRANS64 P0, [R3+URZ+0x30860], R2 ;  /* 0x03086002030085a7 */ /* 0x000e64000800007f */
[----:B-1----:R-:W-:Y:S05]  /*2a880*/  @!P0 BRA `(.L_x_4560) ;  /* 0xfffffffc00f08947 */ /* 0x002fea000383ffff */
[----:B------:R-:W-:Y:S05]  /*2a890*/  BRA `(.L_x_4667) ;  /* 0xffffffd4009c7947 */ /* 0x000fea000383ffff */
.L_x_4563:
[----:B---3--:R-:W3:Y:S01]  /*2a8a0*/  LDL R0, [R1] ;  /* 0x0000000001007983 */ /* 0x008ee20000100800 */
[----:B------:R-:W-:Y:S01]  /*2a8b0*/  BSSY B0, `(.L_x_4668) ;  /* 0x0000008000007945 */ /* 0x000fe20003800000 */
[----:B------:R-:W-:Y:S01]  /*2a8c0*/  IMAD.MOV.U32 R12, RZ, RZ, RZ ;  /* 0x000000ffff0c7224 */ /* 0x000fe200078e00ff */
[----:B------:R-:W-:Y:S01]  /*2a8d0*/  MOV R15, 0xffffffff ;  /* 0xffffffff000f7802 */ /* 0x000fe20000000f00 */
[----:B------:R-:W-:Y:S01]  /*2a8e0*/  IMAD.MOV.U32 R11, RZ, RZ, 0x1f ;  /* 0x0000001fff0b7424 */ /* 0x000fe200078e00ff */
[----:B---3--:R-:W-:-:S07]  /*2a8f0*/  MOV R13, R0 ;  /* 0x00000000000d7202 */ /* 0x008fce0000000f00 */
[----:B012---:R-:W-:Y:S05]  /*2a900*/  WARPSYNC.COLLECTIVE R15, `(.L_x_4669) ;  /* 0x000000000f087348 */ /* 0x007fea0003c00000 */
[----:B------:R3:W4:Y:S02]  /*2a910*/  SHFL.IDX P6, R14, R13, R12, R11 ;  /* 0x0000000c0d0e7389 */ /* 0x00072400000c000b */
[----:B01234-:R-:W-:Y:S01]  /*2a920*/  ENDCOLLECTIVE ;  /* 0x000000000000791b */ /* 0x01ffe20003800000 */
.L_x_4669:
[----:B------:R-:W-:Y:S05]  /*2a930*/  BSYNC B0 ;  /* 0x0000000000007941 */ /* 0x000fea0003800000 */
.L_x_4668:
        /* <DEDUP_REMOVED lines=8> */
.L_x_4670:
[----:B------:R-:W-:Y:S01]  /*2a9c0*/  MOV R7, R14 ;  /* 0x0000000e00077202 */ /* 0x000fe20000000f00 */
[----:B------:R-:W-:Y:S06]  /*2a9d0*/  BRA `(.L_x_4671) ;  /* 0xffffffd8002c7947 */ /* 0x000fec000383ffff */
.L_x_4566:
[----:B------:R-:W-:Y:S01]  /*2a9e0*/  BSSY B0, `(.L_x_4672) ;  /* 0x0000008000007945 */ /* 0x000fe20003800000 */
[----:B-----5:R-:W-:Y:S01]  /*2a9f0*/  IMAD.MOV.U32 R13, RZ, RZ, R4 ;  /* 0x000000ffff0d7224 */ /* 0x020fe200078e0004 */
[----:B------:R-:W-:Y:S01]  /*2aa00*/  MOV R11, RZ ;  /* 0x000000ff000b7202 */ /* 0x000fe20000000f00 */
[----:B------:R-:W-:Y:S02]  /*2aa10*/  IMAD.MOV.U32 R12, RZ, RZ, 0x1 ;  /* 0x00000001ff0c7424 */ /* 0x000fe400078e00ff */
[----:B------:R-:W-:-:S07]  /*2aa20*/  IMAD.MOV.U32 R15, RZ, RZ, -0x1 ;  /* 0xffffffffff0f7424 */ /* 0x000fce00078e00ff */
[----:B012-4-:R-:W-:Y:S05]  /*2aa30*/  WARPSYNC.COLLECTIVE R15, `(.L_x_4673) ;  /* 0x000000000f087348 */ /* 0x017fea0003c00000 */
[----:B------:R3:W0:Y:S02]  /*2aa40*/  SHFL.UP P6, R14, R13, R12, R11 ;  /* 0x0400000c0d0e7389 */ /* 0x00062400000c000b */
[----:B01234-:R-:W-:Y:S01]  /*2aa50*/  ENDCOLLECTIVE ;  /* 0x000000000000791b */ /* 0x01ffe20003800000 */
.L_x_4673:
[----:B------:R-:W-:Y:S05]  /*2aa60*/  BSYNC B0 ;  /* 0x0000000000007941 */ /* 0x000fea0003800000 */
.L_x_4672:
[----:B------:R-:W-:Y:S01]  /*2aa70*/  ISETP.NE.AND P0, PT, R10, RZ, PT ;  /* 0x000000ff0a00720c */ /* 0x000fe20003f05270 */
        /* <DEDUP_REMOVED lines=9> */
.L_x_4674:
        /* <DEDUP_REMOVED lines=8> */
.L_x_4675:
        /* <DEDUP_REMOVED lines=8> */
.L_x_4676:
        /* <DEDUP_REMOVED lines=8> */
.L_x_4677:
        /* <DEDUP_REMOVED lines=8> */
.L_x_4678:
[----:B------:R-:W-:Y:S05]  /*2ad10*/  BRA `(.L_x_4679) ;  /* 0xffffffd400f87947 */ /* 0x000fea000383ffff */
.L_x_4571:
        /* <DEDUP_REMOVED lines=8> */
.L_x_4681:
[----:B------:R-:W-:Y:S05]  /*2ada0*/  BSYNC B0 ;  /* 0x0000000000007941 */ /* 0x000fea0003800000 */
.L_x_4680:
        /* <DEDUP_REMOVED lines=10> */
.L_x_4682:
        /* <DEDUP_REMOVED lines=8> */
.L_x_4683:
        /* <DEDUP_REMOVED lines=8> */
.L_x_4684:
        /* <DEDUP_REMOVED lines=8> */
.L_x_4685:
        /* <DEDUP_REMOVED lines=8> */
.L_x_4686:
[----:B------:R-:W-:Y:S05]  /*2b050*/  BRA `(.L_x_4687) ;  /* 0xffffffd400ec7947 */ /* 0x000fea000383ffff */
.L_x_4573:
[----:B------:R-:W-:Y:S01]  /*2b060*/  BSSY B0, `(.L_x_4688) ;  /* 0x0000006000007945 */ /* 0x000fe20003800000 */
[----:B------:R-:W-:Y:S01]  /*2b070*/  PLOP3.LUT P6, PT, P6, PT, PT, 0x8, 0x0 ;  /* 0x000000000000781c */ /* 0x000fe200037ce170 */
[----:B------:R-:W-:-:S12]  /*2b080*/  IMAD.MOV.U32 R15, RZ, RZ, -0x1 ;  /* 0xffffffffff0f7424 */ /* 0x000fd800078e00ff */
[----:B01----:R-:W-:Y:S05]  /*2b090*/  WARPSYNC.COLLECTIVE R15, `(.L_x_4689) ;  /* 0x000000000f087348 */ /* 0x003fea0003c00000 */
[----:B------:R-:W-:Y:S01]  /*2b0a0*/  VOTE.ANY R14, PT, P6 ;  /* 0x00000000000e7806 */ /* 0x000fe200030e0100 */
[----:B01----:R-:W-:Y:S06]  /*2b0b0*/  ENDCOLLECTIVE ;  /* 0x000000000000791b */ /* 0x003fec0003800000 */
.L_x_4689:
[----:B------:R-:W-:Y:S05]  /*2b0c0*/  BSYNC B0 ;  /* 0x0000000000007941 */ /* 0x000fea0003800000 */
.L_x_4688:
        /* <DEDUP_REMOVED lines=9> */
.L_x_4690:
[----:B------:R-:W-:Y:S01]  /*2b160*/  IMAD.MOV.U32 R4, RZ, RZ, R14 ;  /* 0x000000ffff047224 */ /* 0x000fe200078e000e */
[----:B------:R-:W-:Y:S06]  /*2b170*/  BRA `(.L_x_4691) ;  /* 0xffffffd400dc7947 */ /* 0x000fec000383ffff */
.L_x_4575:
[----:B------:R-:W-:Y:S01]  /*2b180*/  BSSY B0, `(.L_x_4692) ;  /* 0x0000007000007945 */ /* 0x000fe20003800000 */
[----:B------:R-:W-:Y:S01]  /*2b190*/  IMAD.MOV.U32 R13, RZ, RZ, R2 ;  /* 0x000000ffff0d7224 */ /* 0x000fe200078e0002 */
[----:B------:R-:W-:Y:S01]  /*2b1a0*/  MOV R11, 0x1f ;  /* 0x0000001f000b7802 */ /* 0x000fe20000000f00 */
[----:B------:R-:W-:-:S07]  /*2b1b0*/  IMAD.MOV.U32 R15, RZ, RZ, -0x1 ;  /* 0xffffffffff0f7424 */ /* 0x000fce00078e00ff */
[----:B0123--:R-:W-:Y:S05]  /*2b1c0*/  WARPSYNC.COLLECTIVE R15, `(.L_x_4693) ;  /* 0x000000000f087348 */ /* 0x00ffea0003c00000 */
[----:B------:R4:W0:Y:S02]  /*2b1d0*/  SHFL.IDX P6, R14, R13, R12, R11 ;  /* 0x0000000c0d0e7389 */ /* 0x00082400000c000b */
[----:B01234-:R-:W-:Y:S01]  /*2b1e0*/  ENDCOLLECTIVE ;  /* 0x000000000000791b */ /* 0x01ffe20003800000 */
.L_x_4693:
[----:B------:R-:W-:Y:S05]  /*2b1f0*/  BSYNC B0 ;  /* 0x0000000000007941 */ /* 0x000fea0003800000 */
.L_x_4692:
[----:B------:R-:W-:Y:S01]  /*2b200*/  IMAD.MOV.U32 R9, RZ, RZ, R14 ;  /* 0x000000ffff097224 */ /* 0x000fe200078e000e */
[----:B------:R-:W-:Y:S06]  /*2b210*/  BRA `(.L_x_4574) ;  /* 0xffffffd400d07947 */ /* 0x000fec000383ffff */
.L_x_4579:
[----:B0-----:R0:W1:Y:S02]  /*2b220*/  SYNCS.PHASECHK.TRANS64.TRYWAIT P0, [R0+URZ+0x30820], R3 ;  /* 0x03082003000075a7 */ /* 0x001064000800017f */
[----:B-1----:R-:W-:Y:S05]  /*2b230*/  @!P0 NANOSLEEP.SYNCS 0x989680 ;  /* 0x009896800000895d */ /* 0x002fea0003900000 */
[----:B------:R-:W1:Y:S02]  /*2b240*/  @!P0 SYNCS.PHASECHK.TRANS64 P0, [R0+URZ+0x30820], R3 ;  /* 0x03082003000085a7 */ /* 0x000e64000800007f */
[----:B-1----:R-:W-:Y:S05]  /*2b250*/  @!P0 BRA `(.L_x_4579) ;  /* 0xfffffffc00f08947 */ /* 0x002fea000383ffff */
[----:B------:R-:W-:Y:S05]  /*2b260*/  BRA `(.L_x_4694) ;  /* 0xffffffdc00747947 */ /* 0x000fea000383ffff */
.L_x_4580:
[----:B------:R-:W1:Y:S01]  /*2b270*/  S2R R2, SR_TID.X ;  /* 0x0000000000027919 */ /* 0x000e620000002100 */
[----:B------:R-:W-:Y:S01]  /*2b280*/  BSSY B0, `(.L_x_4695) ;  /* 0x000000a000007945 */ /* 0x000fe20003800000 */
[----:B------:R-:W-:Y:S01]  /*2b290*/  IMAD.MOV.U32 R12, RZ, RZ, RZ ;  /* 0x000000ffff0c7224 */ /* 0x000fe200078e00ff */
[----:B------:R-:W-:Y:S01]  /*2b2a0*/  MOV R15, 0xffffffff ;  /* 0xffffffff000f7802 */ /* 0x000fe20000000f00 */
[----:B------:R-:W-:Y:S01]  /*2b2b0*/  IMAD.MOV.U32 R11, RZ, RZ, 0x1f ;  /* 0x0000001fff0b7424 */ /* 0x000fe200078e00ff */
[----:B-1----:R-:W-:-:S04]  /*2b2c0*/  SHF.R.U32.HI R2, RZ, 0x5, R2 ;  /* 0x00000005ff027819 */ /* 0x002fc80000011602 */
[----:B------:R-:W-:-:S04]  /*2b2d0*/  LOP3.LUT R2, R2, 0x3, RZ, 0xc0, !PT ;  /* 0x0000000302027812 */ /* 0x000fc800078ec0ff */
[----:B------:R-:W-:-:S07]  /*2b2e0*/  MOV R13, R2 ;  /* 0x00000002000d7202 */ /* 0x000fce0000000f00 */
[----:B0-----:R-:W-:Y:S05]  /*2b2f0*/  WARPSYNC.COLLECTIVE R15, `(.L_x_4696) ;  /* 0x000000000f087348 */ /* 0x001fea0003c00000 */
[----:B------:R1:W2:Y:S02]  /*2b300*/  SHFL.IDX P6, R14, R13, R12, R11 ;  /* 0x0000000c0d0e7389 */ /* 0x0002a400000c000b */
[----:B012---:R-:W-:Y:S01]  /*2b310*/  ENDCOLLECTIVE ;  /* 0x000000000000791b */ /* 0x007fe20003800000 */
.L_x_4696:
[----:B------:R-:W-:Y:S05]  /*2b320*/  BSYNC B0 ;  /* 0x0000000000007941 */ /* 0x000fea0003800000 */
.L_x_4695:
[----:B------:R-:W-:Y:S05]  /*2b330*/  BRA `(.L_x_4697) ;  /* 0xffffffdc005c7947 */ /* 0x000fea000383ffff */
.L_x_4581:
[----:B------:R-:W-:Y:S01]  /*2b340*/  BSSY B0, `(.L_x_4698) ;  /* 0x0000006000007945 */ /* 0x000fe20003800000 */
[----:B------:R-:W-:-:S07]  /*2b350*/  IMAD.MOV.U32 R15, RZ, RZ, -0x1 ;  /* 0xffffffffff0f7424 */ /* 0x000fce00078e00ff */
[----:B01----:R-:W-:Y:S05]  /*2b360*/  WARPSYNC.COLLECTIVE R15, `(.L_x_4699) ;  /* 0x000000000f0c7348 */ /* 0x003fea0003c00000 */
[----:B------:R-:W-:Y:S02]  /*2b370*/  ELECT P6, UR62, PT ;  /* 0x00000000003e782f */ /* 0x000fe400038c0000 */
[----:B------:R-:W-:Y:S01]  /*2b380*/  MOV R14, UR62 ;  /* 0x0000003e000e7c02 */ /* 0x000fe20008000f00 */
[----:B01----:R-:W-:Y:S10]  /*2b390*/  ENDCOLLECTIVE ;  /* 0x000000000000791b */ /* 0x003ff40003800000 */
.L_x_4699:
[----:B------:R-:W-:Y:S05]  /*2b3a0*/  BSYNC B0 ;  /* 0x0000000000007941 */ /* 0x000fea0003800000 */
.L_x_4698:
[----:B------:R-:W-:Y:S05]  /*2b3b0*/  BRA `(.L_x_4700) ;  /* 0xffffffdc00507947 */ /* 0x000fea000383ffff */
.L_x_4583:
[----:B0-----:R0:W1:Y:S02]  /*2b3c0*/  SYNCS.PHASECHK.TRANS64.TRYWAIT P0, [R6+URZ], R5 ;  /* 0x00000005060075a7 */ /* 0x001064000800017f */
[----:B-1----:R-:W-:Y:S05]  /*2b3d0*/  @!P0 NANOSLEEP.SYNCS 0x989680 ;  /* 0x009896800000895d */ /* 0x002fea0003900000 */
[----:B------:R-:W1:Y:S02]  /*2b3e0*/  @!P0 SYNCS.PHASECHK.TRANS64 P0, [R6+URZ], R5 ;  /* 0x00000005060085a7 */ /* 0x000e64000800007f */
[----:B-1----:R-:W-:Y:S05]  /*2b3f0*/  @!P0 BRA `(.L_x_4583) ;  /* 0xfffffffc00f08947 */ /* 0x002fea000383ffff */
[----:B------:R-:W-:Y:S05]  /*2b400*/  BRA `(.L_x_4701) ;  /* 0xffffffdc00847947 */ /* 0x000fea000383ffff */
.L_x_4584:
[----:B-1----:R1:W2:Y:S02]  /*2b410*/  SYNCS.PHASECHK.TRANS64.TRYWAIT P0, [R7+URZ], R2 ;  /* 0x00000002070075a7 */ /* 0x0022a4000800017f */
[----:B--2---:R-:W-:Y:S05]  /*2b420*/  @!P0 NANOSLEEP.SYNCS 0x989680 ;  /* 0x009896800000895d */ /* 0x004fea0003900000 */
[----:B------:R-:W2:Y:S02]  /*2b430*/  @!P0 SYNCS.PHASECHK.TRANS64 P0, [R7+URZ], R2 ;  /* 0x00000002070085a7 */ /* 0x000ea4000800007f */
[----:B--2---:R-:W-:Y:S05]  /*2b440*/  @!P0 BRA `(.L_x_4584) ;  /* 0xfffffffc00f08947 */ /* 0x004fea000383ffff */
[----:B------:R-:W-:Y:S05]  /*2b450*/  BRA `(.L_x_4702) ;  /* 0xffffffdc00787947 */ /* 0x000fea000383ffff */
.L_x_4586:
[----:B--2---:R2:W3:Y:S02]  /*2b460*/  SYNCS.PHASECHK.TRANS64.TRYWAIT P0, [R4+URZ], R5 ;  /* 0x00000005040075a7 */ /* 0x0044e4000800017f */
[----:B---3--:R-:W-:Y:S05]  /*2b470*/  @!P0 NANOSLEEP.SYNCS 0x989680 ;  /* 0x009896800000895d */ /* 0x008fea0003900000 */
[----:B------:R-:W3:Y:S02]  /*2b480*/  @!P0 SYNCS.PHASECHK.TRANS64 P0, [R4+URZ], R5 ;  /* 0x00000005040085a7 */ /* 0x000ee4000800007f */
[----:B---3--:R-:W-:Y:S05]  /*2b490*/  @!P0 BRA `(.L_x_4586) ;  /* 0xfffffffc00f08947 */ /* 0x008fea000383ffff */
[----:B------:R-:W-:Y:S05]  /*2b4a0*/  BRA `(.L_x_4703) ;  /* 0xffffffdc007c7947 */ /* 0x000fea000383ffff */
.L_x_4704:
        /* <DEDUP_REMOVED lines=13> */
.L_x_12762:


//--------------------- .text._ZN7cutlass13device_kernelIN5flash11enable_sm90INS1_16FlashAttnFwdSm90INS1_25CollectiveMainloopFwdSm90ILi2EN4cute5tupleIJNS5_1CILi1EEES8_S8_EEENS6_IJNS7_ILi128EEENS7_ILi112EEENS7_ILi192EEEEEELi192ENS_6half_tEfNS_4arch4Sm90ELb1ELb0ELb1ELb0ELb0ELb0ELb0ELb1ELb1ELb0ELb0ELb0EEENS1_21CollectiveEpilogueFwdINS6_IJSA_SC_SB_EEES9_SE_SG_Li256ELb0ELb0ELb0ELb0EEENS1_30DynamicPersistentTileSchedulerILi256ELi32ELb0ELb0ELb1EEEEEEEEEvNT_6ParamsE --------------------------
	.section	.text._ZN7cutlass13device_kernelIN5flash11enable_sm90INS1_16FlashAttnFwdSm90INS1_25CollectiveMainloopFwdSm90ILi2EN4cute5tupleIJNS5_1CILi1EEES8_S8_EEENS6_IJNS7_ILi128EEENS7_ILi112EEENS7_ILi192EEEEEELi192ENS_6half_tEfNS_4arch4Sm90ELb1ELb0ELb1ELb0ELb0ELb0ELb0ELb1ELb1ELb0ELb0ELb0EEENS1_21CollectiveEpilogueFwdINS6_IJSA_SC_SB_EEES9_SE_SG_Li256ELb0ELb0ELb0ELb0EEENS1_30DynamicPersistentTileSchedulerILi256ELi32ELb0ELb0ELb1EEEEEEEEEvNT_6ParamsE,"ax",@progbits
	.align	128
.text._ZN7cutlass13device_kernelIN5flash11enable_sm90INS1_16FlashAttnFwdSm90INS1_25CollectiveMainloopFwdSm90ILi2EN4cute5tupleIJNS5_1CILi1EEES8_S8_EEENS6_IJNS7_ILi128EEENS7_ILi112EEENS7_ILi192EEEEEELi192ENS_6half_tEfNS_4arch4Sm90ELb1ELb0ELb1ELb0ELb0ELb0ELb0ELb1ELb1ELb0ELb0ELb0EEENS1_21CollectiveEpilogueFwdINS6_IJSA_SC_SB_EEES9_SE_SG_Li256ELb0ELb0ELb0ELb0EEENS1_30DynamicPersistentTileSchedulerILi256ELi32ELb0ELb0ELb1EEEEEEEEEvNT_6ParamsE:
        .type           _ZN7cutlass13device_kernelIN5flash11enable_sm90INS1_16FlashAttnFwdSm90INS1_25CollectiveMainloopFwdSm90ILi2EN4cute5tupleIJNS5_1CILi1EEES8_S8_EEENS6_IJNS7_ILi128EEENS7_ILi112EEENS7_ILi192EEEEEELi192ENS_6half_tEfNS_4arch4Sm90ELb1ELb0ELb1ELb0ELb0ELb0ELb0ELb1ELb1ELb0ELb0ELb0EEENS1_21CollectiveEpilogueFwdINS6_IJSA_SC_SB_EEES9_SE_SG_Li256ELb0ELb0ELb0ELb0EEENS1_30DynamicPersistentTileSchedulerILi256ELi32ELb0ELb0ELb1EEEEEEEEEvNT_6ParamsE,@function
        .size           _ZN7cutlass13device_kernelIN5flash11enable_sm90INS1_16FlashAttnFwdSm90INS1_25CollectiveMainloopFwdSm90ILi2EN4cute5tupleIJNS5_1CILi1EEES8_S8_EEENS6_IJNS7_ILi128EEENS7_ILi112EEENS7_ILi192EEEEEELi192ENS_6half_tEfNS_4arch4Sm90ELb1ELb0ELb1ELb0ELb0ELb0ELb0ELb1ELb1ELb0ELb0ELb0EEENS1_21CollectiveEpilogueFwdINS6_IJSA_SC_SB_EEES9_SE_SG_Li256ELb0ELb0ELb0ELb0EEENS1_30DynamicPersistentTileSchedulerILi256ELi32ELb0ELb0ELb1EEEEEEEEEvNT_6ParamsE,(.L_x_12763 - _ZN7cutlass13device_kernelIN5flash11enable_sm90INS1_16FlashAttnFwdSm90INS1_25CollectiveMainloopFwdSm90ILi2EN4cute5tupleIJNS5_1CILi1EEES8_S8_EEENS6_IJNS7_ILi128EEENS7_ILi112EEENS7_ILi192EEEEEELi192ENS_6half_tEfNS_4arch4Sm90ELb1ELb0ELb1ELb0ELb0ELb0ELb0ELb1ELb1ELb0ELb0ELb0EEENS1_21CollectiveEpilogueFwdINS6_IJSA_SC_SB_EEES9_SE_SG_Li256ELb0ELb0ELb0ELb0EEENS1_30DynamicPersistentTileSchedulerILi256ELi32ELb0ELb0ELb1EEEEEEEEEvNT_6ParamsE)
        .other          _ZN7cutlass13device_kernelIN5flash11enable_sm90INS1_16FlashAttnFwdSm90INS1_25CollectiveMainloopFwdSm90ILi2EN4cute5tupleIJNS5_1CILi1EEES8_S8_EEENS6_IJNS7_ILi128EEENS7_ILi112EEENS7_ILi192EEEEEELi192ENS_6half_tEfNS_4arch4Sm90ELb1ELb0ELb1ELb0ELb0ELb0ELb0ELb1ELb1ELb0ELb0ELb0EEENS1_21CollectiveEpilogueFwdINS6_IJSA_SC_SB_EEES9_SE_SG_Li256ELb0ELb0ELb0ELb0EEENS1_30DynamicPersistentTileSchedulerILi256ELi32ELb0ELb0ELb1EEEEEEEEEvNT_6ParamsE,@"STO_CUDA_ENTRY STV_DEFAULT"
_ZN7cutlass13device_kernelIN5flash11enable_sm90INS1_16FlashAttnFwdSm90INS1_25CollectiveMainloopFwdSm90ILi2EN4cute5tupleIJNS5_1CILi1EEES8_S8_EEENS6_IJNS7_ILi128EEENS7_ILi112EEENS7_ILi192EEEEEELi192ENS_6half_tEfNS_4arch4Sm90ELb1ELb0ELb1ELb0ELb0ELb0ELb0ELb1ELb1ELb0ELb0ELb0EEENS1_21CollectiveEpilogueFwdINS6_IJSA_SC_SB_EEES9_SE_SG_Li256ELb0ELb0ELb0ELb0EEENS1_30DynamicPersistentTileSchedulerILi256ELi32ELb0ELb0ELb1EEEEEEEEEvNT_6ParamsE:
        /* <DEDUP_REMOVED lines=23> */
.L_x_4706:
[----:B------:R-:W-:Y:S05]  /*0170*/  BSYNC B0 ;  /* 0x0000000000007941 */ /* 0x000fea0003800000 */
.L_x_4705:
        /* <DEDUP_REMOVED lines=36> */
.L_x_4707:
        /* <DEDUP_REMOVED lines=22> */
.L_x_4708:
        /* <DEDUP_REMOVED lines=18> */
.L_x_4709:
        /* <DEDUP_REMOVED lines=22> */
.L_x_4710:
        /* <DEDUP_REMOVED lines=22> */
.L_x_4711:
[----:B-1----:R-:W-:Y:S01]  /*0900*/  ISETP.NE.AND P0, PT, R2, RZ, PT ;  /* 0x000000ff0200720c */ /* 0x002fe20003f05270 */
[----:B------:R-:W-:Y:S01]  /*0910*/  IMAD.MOV.U32 R2, RZ, RZ, 0x1 ;  /* 0x00000001ff027424 */ /* 0x000fe200078e00ff */
[----:B------:R-:W-:-:S04]  /*0920*/  NOP ;  /* 0x0000000000007918 */ /* 0x000fc80000000000 */
[----:B------:R-:W-:-:S05]  /*0930*/  SEL R2, R2, 0x2, !P0 ;  /* 0x0000000202027807 */ /* 0x000fca0004000000 */
[----:B------:R1:W-:Y:S01]  /*0940*/  STL [R1+0x8], R2 ;  /* 0x0000080201007387 */ /* 0x0003e20000100800 */
[----:B---34-:R-:W-:Y:S06]  /*0950*/  BAR.SYNC.DEFER_BLOCKING 0x0 ;  /* 0x0000000000007b1d */ /* 0x018fec0000010000 */
[----:B------:R-:W-:Y:S05]  /*0960*/  @!P0 BRA `(.L_x_4712) ;  /* 0x00000114009c8947 */ /* 0x000fea0003800000 */
.L_x_4713:
[----:B------:R-:W-:-:S08]  /*0970*/  NOP ;  /* 0x0000000000007918 */ /* 0x000fd00000000000 */
[----:B------:R-:W3:Y:S02]  /*0980*/  USETMAXREG.TRY_ALLOC.CTAPOOL UP0, 0xf0 ;  /* 0x000000f0000079c8 */ /* 0x000ee40008000600 */
[----:B---3--:R-:W-:-:S13]  /*0990*/  PLOP3.LUT P0, PT, PT, PT, UP0, 0x80, 0x0 ;  /* 0x000000000000781c */ /* 0x008fda0003f0f008 */
[----:B------:R-:W-:Y:S05]  /*09a0*/  @!P0 BRA `(.L_x_4713) ;  /* 0xfffffffc00f08947 */ /* 0x000fea000383ffff */
[----:B--2---:R-:W2:Y:S08]  /*09b0*/  S2UR UR7, SR_CTAID.X ;  /* 0x00000000000779c3 */ /* 0x004eb00000002500 */
[----:B------:R-:W-:Y:S08]  /*09c0*/  BAR.ARV 0x4, 0x120 ;  /* 0x0104800000007b1d */ /* 0x000ff00000002000 */
[----:B------:R-:W2:Y:S08]  /*09d0*/  LDC R0, c[0x0][0xda8] ;  /* 0x00036a00ff007b82 */ /* 0x000eb00000000800 */
[----:B------:R-:W-:Y:S06]  /*09e0*/  BAR.ARV 0x8, 0x120 ;  /* 0x0204800000007b1d */ /* 0x000fec0000002000 */
        /* <DEDUP_REMOVED lines=8> */
[CC--:B------:R-:W-:Y:S02]  /*0a70*/  LEA.HI R5, R3.reuse, R214.reuse, RZ, 0x7 ;  /* 0x000000d603057211 */ /* 0x0c0fe400078f38ff */
[-C--:B------:R-:W-:Y:S02]  /*0a80*/  LEA.HI R0, R3, R214.reuse, RZ, 0x4 ;  /* 0x000000d603007211 */ /* 0x080fe400078f20ff */
[----:B------:R-:W-:Y:S02]  /*0a90*/  LOP3.LUT R211, R5, 0xffffff80, RZ, 0xc0, !PT ;  /* 0xffffff8005d37812 */ /* 0x000fe400078ec0ff */
[----:B------:R-:W-:Y:S02]  /*0aa0*/  SHF.R.S32.HI R9, RZ, 0x4, R0 ;  /* 0x00000004ff097819 */ /* 0x000fe40000011400 */
[----:B------:R-:W-:Y:S01]  /*0ab0*/  LEA.HI R213, R3, R214, RZ, 0x5 ;  /* 0x000000d603d57211 */ /* 0x000fe200078f28ff */
[----:B------:R-:W-:Y:S01]  /*0ac0*/  IMAD.IADD R211, R214, 0x1, -R211 ;  /* 0x00000001d6d37824 */ /* 0x000fe200078e0ad3 */
[----:B------:R-:W-:-:S02]  /*0ad0*/  LEA.HI R2, R0, R9, RZ, 0x1 ;  /* 0x0000000900027211 */ /* 0x000fc400078f08ff */
[----:B------:R-:W-:Y:S02]  /*0ae0*/  LOP3.LUT R7, R0, 0x3fffff0, RZ, 0xc0, !PT ;  /* 0x03fffff000077812 */ /* 0x000fe400078ec0ff */
[----:B------:R-:W-:Y:S02]  /*0af0*/  SHF.R.S32.HI R4, RZ, 0x1f, R211 ;  /* 0x0000001fff047819 */ /* 0x000fe400000114d3 */
[----:B------:R-:W-:Y:S01]  /*0b00*/  LOP3.LUT R2, R2, 0x1ffffffe, RZ, 0xc0, !PT ;  /* 0x1ffffffe02027812 */ /* 0x000fe200078ec0ff */
[----:B------:R-:W-:Y:S01]  /*0b10*/  IMAD.IADD R0, R214, 0x1, -R7 ;  /* 0x00000001d6007824 */ /* 0x000fe200078e0a07 */
[----:B------:R-:W-:Y:S01]  /*0b20*/  SHF.R.S32.HI R213, RZ, 0x5, R213 ;  /* 0x00000005ffd57819 */ /* 0x000fe200000114d5 */
[----:B------:R-:W-:Y:S01]  /*0b30*/  UMOV UR61, 0x400 ;  /* 0x00000400003d7882 */ /* 0x000fe20000000000 */
[----:B------:R-:W-:Y:S02]  /*0b40*/  LEA.HI R6, R4, R211, RZ, 0x2 ;  /* 0x000000d304067211 */ /* 0x000fe400078f10ff */
[----:B------:R-:W-:Y:S01]  /*0b50*/  IADD3 R2, R9, -R2, RZ ;  /* 0x8000000209027210 */ /* 0x000fe20007ffe0ff */
[----:B------:R-:W-:Y:S01]  /*0b60*/  IMAD R7, R213, 0x10, R0 ;  /* 0x00000010d5077824 */ /* 0x000fe200078e0200 */
[----:B------:R-:W-:Y:S01]  /*0b70*/  SHF.R.S32.HI R212, RZ, 0x7, R5 ;  /* 0x00000007ffd47819 */ /* 0x000fe20000011405 */
[----:B---3--:R-:W-:Y:S01]  /*0b80*/  ULEA UR61, UR4, UR61, 0x18 ;  /* 0x0000003d043d7291 */ /* 0x008fe2000f8ec03f */
[----:B------:R-:W-:Y:S01]  /*0b90*/  SHF.R.S32.HI R8, RZ, 0x2, R6 ;  /* 0x00000002ff087819 */ /* 0x000fe20000011406 */
[----:B------:R-:W-:Y:S01]  /*0ba0*/  IMAD R2, R7, 0x8, R2 ;  /* 0x0000000807027824 */ /* 0x000fe200078e0202 */
[----:B------:R-:W-:-:S02]  /*0bb0*/  SHF.R.S32.HI R11, RZ, 0x1f, R6 ;  /* 0x0000001fff0b7819 */ /* 0x000fc40000011406 */
[----:B------:R-:W-:Y:S02]  /*0bc0*/  LEA.HI R5, R5, R212, RZ, 0x1 ;  /* 0x000000d405057211 */ /* 0x000fe400078f08ff */
[----:B------:R-:W-:Y:S01]  /*0bd0*/  LEA.HI R11, R11, R8, RZ, 0x3 ;  /* 0x000000080b0b7211 */ /* 0x000fe200078f18ff */
[----:B------:R-:W-:Y:S01]  /*0be0*/  UMOV UR4, UR61 ;  /* 0x0000003d00047c82 */ /* 0x000fe20008000000 */
[----:B----4-:R-:W-:Y:S01]  /*0bf0*/  UMOV UR5, UR6 ;  /* 0x0000000600057c82 */ /* 0x010fe20008000000 */
[----:B------:R-:W-:Y:S01]  /*0c00*/  LOP3.LUT R7, R5, 0x3fffffe, RZ, 0xc0, !PT ;  /* 0x03fffffe05077812 */ /* 0x000fe200078ec0ff */
[----:B------:R-:W-:Y:S01]  /*0c10*/  IMAD.U32 R18, RZ, RZ, UR4 ;  /* 0x00000004ff127e24 */ /* 0x000fe2000f8e00ff */
[----:B------:R-:W-:Y:S01]  /*0c20*/  SHF.L.U32 R5, R2, 0x3, RZ ;  /* 0x0000000302057819 */ /* 0x000fe200000006ff */
[----:B------:R-:W-:Y:S01]  /*0c30*/  IMAD.U32 R19, RZ, RZ, UR5 ;  /* 0x00000005ff137e24 */ /* 0x000fe2000f8e00ff */
[----:B------:R-:W-:Y:S02]  /*0c40*/  LOP3.LUT R11, R11, 0xfffffff8, RZ, 0xc0, !PT ;  /* 0xfffffff80b0b7812 */ /* 0x000fe400078ec0ff */
[----:B------:R-:W-:-:S02]  /*0c50*/  LEA.HI R4, R4, R211, RZ, 0x5 ;  /* 0x000000d304047211 */ /* 0x000fc400078f28ff */
[----:B------:R-:W-:Y:S01]  /*0c60*/  LEA.HI R3, R3, R214, RZ, 0x3 ;  /* 0x000000d603037211 */ /* 0x000fe200078f18ff */
[----:B------:R-:W-:Y:S01]  /*0c70*/  IMAD.WIDE R18, R5, 0x2, R18 ;  /* 0x0000000205127825 */ /* 0x000fe200078e0212 */
[----:B------:R-:W-:Y:S02]  /*0c80*/  IADD3 R11, R8, -R11, RZ ;  /* 0x8000000b080b7210 */ /* 0x000fe40007ffe0ff */
[----:B------:R-:W-:Y:S02]  /*0c90*/  SHF.R.S32.HI R4, RZ, 0x5, R4 ;  /* 0x00000005ff047819 */ /* 0x000fe40000011404 */
[----:B------:R-:W-:Y:S01]  /*0ca0*/  LOP3.LUT R5, R3, 0x1ffffff8, RZ, 0xc0, !PT ;  /* 0x1ffffff803057812 */ /* 0x000fe200078ec0ff */
[----:B------:R-:W-:Y:S01]  /*0cb0*/  IMAD.IADD R7, R212, 0x1, -R7 ;  /* 0x00000001d4077824 */ /* 0x000fe200078e0a07 */
[----:B------:R-:W-:Y:S01]  /*0cc0*/  LOP3.LUT R204, R6, 0x7ffffffc, RZ, 0xc0, !PT ;  /* 0x7ffffffc06cc7812 */ /* 0x000fe200078ec0ff */
[----:B------:R-:W-:Y:S02]  /*0cd0*/  IMAD R4, R4, 0x10, R11 ;  /* 0x0000001004047824 */ /* 0x000fe400078e020b */
[----:B------:R-:W-:Y:S01]  /*0ce0*/  IMAD.IADD R5, R214, 0x1, -R5 ;  /* 0x00000001d6057824 */ /* 0x000fe200078e0a05 */
[----:B------:R-:W-:Y:S01]  /*0cf0*/  UMOV UR5, URZ ;  /* 0x0000003f00057c82 */ /* 0x000fe20008000000 */
[----:B------:R-:W-:Y:S01]  /*0d00*/  IMAD.MOV.U32 R209, RZ, RZ, RZ ;  /* 0x000000ffffd17224 */ /* 0x000fe200078e00ff */
[----:B------:R-:W-:Y:S01]  /*0d10*/  LEA R205, R7, R4, 0x6 ;  /* 0x0000000407cd7211 */ /* 0x000fe200078e30ff */
[----:B------:R-:W-:Y:S01]  /*0d20*/  IMAD.IADD R204, R211, 0x1, -R204 ;  /* 0x00000001d3cc7824 */ /* 0x000fe200078e0acc */
[----:B------:R-:W-:Y:S01]  /*0d30*/  SHF.R.S32.HI R206, RZ, 0x3, R3 ;  /* 0x00000003ffce7819 */ /* 0x000fe20000011403 */
[----:B------:R-:W-:Y:S01]  /*0d40*/  IMAD.U32 R16, RZ, RZ, UR5 ;  /* 0x00000005ff107e24 */ /* 0x000fe2000f8e00ff */
[----:B------:R-:W-:Y:S01]  /*0d50*/  SHF.L.U32 R22, R5, 0x3, RZ ;  /* 0x0000000305167819 */ /* 0x000fe200000006ff */
[----:B------:R-:W-:Y:S01]  /*0d60*/  UMOV UR4, UR7 ;  /* 0x0000000700047c82 */ /* 0x000fe20008000000 */
[----:B------:R-:W-:Y:S01]  /*0d70*/  UMOV UR46, URZ ;  /* 0x0000003f002e7c82 */ /* 0x000fe20008000000 */
[----:B--2---:R-:W-:-:S07]  /*0d80*/  LOP3.LUT R17, R10, 0x1, RZ, 0xfc, !PT ;  /* 0x000000010a117812 */ /* 0x004fce00078efcff */
.L_x_4760:
        /* <DEDUP_REMOVED lines=11> */
[----:B---34-:R-:W-:Y:S05]  /*0e40*/  @!P0 BRA `(.L_x_4714) ;  /* 0x0000000000248947 */ /* 0x018fea0003800000 */
[----:B------:R-:W-:Y:S01]  /*0e50*/  ULDC UR6, c[0x0][0xddc] ;  /* 0x0003770000067ab9 */ /* 0x000fe20000000800 */
[----:B------:R-:W-:Y:S01]  /*0e60*/  UMOV UR9, UR7 ;  /* 0x0000000700097c82 */ /* 0x000fe20008000000 */
[----:B------:R-:W-:-:S11]  /*0e70*/  UISETP.NE.AND UP0, UPT, UR6, 0x1, UPT ;  /* 0x000000010600788c */ /* 0x000fd6000bf05270 */
[----:B------:R-:W-:Y:S02]  /*0e80*/  @UP0 ULDC.64 UR10, c[0x0][0xde0] ;  /* 0x00037800000a0ab9 */ /* 0x000fe40000000a00 */
[----:B------:R-:W-:-:S04]  /*0e90*/  UIMAD.WIDE.U32 UR4, UR7, UR10, URZ ;  /* 0x0000000a070472a5 */ /* 0x000fc8000f8e003f */
[----:B------:R-:W-:-:S04]  /*0ea0*/  @UP0 USHF.R.U32.HI UR9, URZ, UR11, UR5 ;  /* 0x0000000b3f090299 */ /* 0x000fc80008011605 */
[----:B------:R-:W-:Y:S02]  /*0eb0*/  UIMAD UR4, UR9, UR6, URZ ;  /* 0x00000006090472a4 */ /* 0x000fe4000f8e023f */
[----:B------:R-:W-:Y:S01]  /*0ec0*/  MOV R208, UR9 ;  /* 0x0000000900d07c02 */ /* 0x000fe20008000f00 */
[----:B------:R-:W-:Y:S09]  /*0ed0*/  BRA `(.L_x_4715) ;  /* 0x0000000000207947 */ /* 0x000ff20003800000 */
.L_x_4714:
        /* <DEDUP_REMOVED lines=8> */
.L_x_4715:
[----:B------:R-:W-:Y:S01]  /*0f60*/  R2UR UR5, R208 ;  /* 0x00000000d00572ca */ /* 0x000fe200000e0000 */
[----:B------:R-:W1:Y:S01]  /*0f70*/  LDC R82, c[0x0][0x2e0] ;  /* 0x0000b800ff527b82 */ /* 0x000e620000000800 */
[----:B------:R-:W-:Y:S01]  /*0f80*/  ULDC UR6, c[0x0][0xdac] ;  /* 0x00036b0000067ab9 */ /* 0x000fe20000000800 */
[----:B------:R-:W-:Y:S01]  /*0f90*/  ULDC.64 UR10, c[0x0][0x3f8] ;  /* 0x0000fe00000a7ab9 */ /* 0x000fe20000000a00 */
[----:B------:R-:W-:Y:S01]  /*0fa0*/  MOV R4, RZ ;  /* 0x000000ff00047202 */ /* 0x000fe20000000f00 */
[----:B------:R-:W-:Y:S01]  /*0fb0*/  UISETP.NE.U32.AND UP0, UPT, UR10, URZ, UPT ;  /* 0x0000003f0a00728c */ /* 0x000fe2000bf05070 */
[----:B------:R-:W-:Y:S01]  /*0fc0*/  IMAD.MOV.U32 R2, RZ, RZ, RZ ;  /* 0x000000ffff027224 */ /* 0x000fe200078e00ff */
[----:B------:R-:W-:Y:S01]  /*0fd0*/  ULDC UR43, c[0x0][0xdb8] ;  /* 0x00036e00002b7ab9 */ /* 0x000fe20000000800 */
[----:B------:R-:W-:Y:S01]  /*0fe0*/  UIADD3 UR4, UR7, -UR4, URZ ;  /* 0x8000000407047290 */ /* 0x000fe2000fffe03f */
[----:B------:R-:W2:Y:S01]  /*0ff0*/  LDC R5, c[0x0][0x288] ;  /* 0x0000a200ff057b82 */ /* 0x000ea20000000800 */
[----:B------:R-:W-:Y:S01]  /*1000*/  UISETP.NE.AND.EX UP0, UPT, UR11, URZ, UPT, UP0 ;  /* 0x0000003f0b00728c */ /* 0x000fe2000bf05300 */
[----:B------:R-:W-:Y:S01]  /*1010*/  PLOP3.LUT P0, PT, PT, PT, PT, 0x80, 0x0 ;  /* 0x000000000000781c */ /* 0x000fe20003f0f070 */
[----:B------:R-:W-:Y:S01]  /*1020*/  IMAD.MOV.U32 R0, RZ, RZ, RZ ;  /* 0x000000ffff007224 */ /* 0x000fe200078e00ff */
[----:B------:R-:W-:Y:S01]  /*1030*/  ULOP3.LUT UR5, URZ, UR5, URZ, 0x33, !UPT ;  /* 0x000000053f057292 */ /* 0x000fe2000f8e333f */
[----:B------:R-:W-:-:S02]  /*1040*/  CS2R R118, SRZ ;  /* 0x0000000000767805 */ /* 0x000fc4000001ff00 */
[----:B------:R-:W-:Y:S02]  /*1050*/  CS2R R116, SRZ ;  /* 0x0000000000747805 */ /* 0x000fe4000001ff00 */
[----:B------:R-:W-:Y:S01]  /*1060*/  CS2R R114, SRZ ;  /* 0x0000000000727805 */ /* 0x000fe2000001ff00 */
[----:B------:R-:W-:Y:S01]  /*1070*/  UIADD3 UR5, UR5, UR6, URZ ;  /* 0x0000000605057290 */ /* 0x000fe2000fffe03f */
[----:B------:R-:W-:Y:S02]  /*1080*/  CS2R R112, SRZ ;  /* 0x0000000000707805 */ /* 0x000fe4000001ff00 */
[----:B------:R-:W-:Y:S01]  /*1090*/  CS2R R110, SRZ ;  /* 0x00000000006e7805 */ /* 0x000fe2000001ff00 */
[----:B------:R-:W-:Y:S01]  /*10a0*/  ULDC UR6, c[0x0][0x404] ;  /* 0x0001010000067ab9 */ /* 0x000fe20000000800 */
[----:B------:R-:W-:Y:S01]  /*10b0*/  USHF.L.U32 UR42, UR5, 0x7, URZ ;  /* 0x00000007052a7899 */ /* 0x000fe2000800063f */
[----:B------:R-:W-:Y:S01]  /*10c0*/  CS2R R108, SRZ ;  /* 0x00000000006c7805 */ /* 0x000fe2000001ff00 */
[----:B------:R-:W-:Y:S01]  /*10d0*/  USEL UR5, UR6, 0x1, UP0 ;  /* 0x0000000106057887 */ /* 0x000fe20008000000 */
[----:B------:R-:W-:Y:S01]  /*10e0*/  CS2R R106, SRZ ;  /* 0x00000000006a7805 */ /* 0x000fe2000001ff00 */
[----:B------:R-:W-:Y:S01]  /*10f0*/  UISETP.NE.AND UP0, UPT, UR43, 0x1, UPT ;  /* 0x000000012b00788c */ /* 0x000fe2000bf05270 */
[----:B------:R-:W-:Y:S01]  /*1100*/  CS2R R104, SRZ ;  /* 0x0000000000687805 */ /* 0x000fe2000001ff00 */
[----:B------:R-:W-:Y:S01]  /*1110*/  IMAD.U32 R210, RZ, RZ, UR42 ;  /* 0x0000002affd27e24 */ /* 0x000fe2000f8e00ff */
[----:B------:R-:W-:Y:S01]  /*1120*/  CS2R R102, SRZ ;  /* 0x0000000000667805 */ /* 0x000fe2000001ff00 */
[----:B-1----:R-:W-:Y:S01]  /*1130*/  IMAD R82, R82, UR5, RZ ;  /* 0x0000000552527c24 */ /* 0x002fe2000f8e02ff */
[----:B------:R-:W-:Y:S01]  /*1140*/  ULDC UR5, c[0x0][0xdc4] ;  /* 0x0003710000057ab9 */ /* 0x000fe20000000800 */
[----:B------:R-:W-:Y:S01]  /*1150*/  CS2R R100, SRZ ;  /* 0x0000000000647805 */ /* 0x000fe2000001ff00 */
[----:B------:R-:W-:Y:S01]  /*1160*/  UIMAD UR8, UR8, UR5, UR4 ;  /* 0x00000005080872a4 */ /* 0x000fe2000f8e0204 */
[----:B--2---:R-:W-:-:S02]  /*1170*/  IADD3 R5, R210, 0xef, -R5 ;  /* 0x000000efd2057810 */ /* 0x004fc40007ffe805 */
[----:B------:R-:W-:Y:S02]  /*1180*/  CS2R R98, SRZ ;  /* 0x0000000000627805 */ /* 0x000fe4000001ff00 */
[C---:B------:R-:W-:Y:S01]  /*1190*/  IADD3 R3, R82.reuse, 0x6f, RZ ;  /* 0x0000006f52037810 */ /* 0x040fe20007ffe0ff */
[----:B------:R-:W-:Y:S01]  /*11a0*/  @UP0 ULDC UR4, c[0x0][0xdbc] ;  /* 0x00036f0000040ab9 */ /* 0x000fe20000000800 */
[----:B------:R-:W-:Y:S01]  /*11b0*/  @UP0 ULDC UR6, c[0x0][0xdc0] ;  /* 0x0003700000060ab9 */ /* 0x000fe20000000800 */
[----:B------:R-:W-:Y:S01]  /*11c0*/  IMAD.IADD R5, R82, 0x1, R5 ;  /* 0x0000000152057824 */ /* 0x000fe200078e0205 */
[----:B------:R-:W-:Y:S01]  /*11d0*/  UIMAD.WIDE.U32 UR4, UR8, UR4, URZ ;  /* 0x00000004080472a5 */ /* 0x000fe2000f8e003f */
[----:B------:R-:W-:Y:S01]  /*11e0*/  IMAD.HI R2, R3, -0x6db6db6d, R2 ;  /* 0x9249249303027827 */ /* 0x000fe200078e0202 */
[----:B------:R-:W-:Y:S01]  /*11f0*/  UMOV UR44, UR8 ;  /* 0x00000008002c7c82 */ /* 0x000fe20008000000 */
[----:B------:R-:W-:Y:S01]  /*1200*/  CS2R R96, SRZ ;  /* 0x0000000000607805 */ /* 0x000fe2000001ff00 */
[----:B------:R-:W-:Y:S01]  /*1210*/  @UP0 USHF.R.U32.HI UR44, URZ, UR6, UR5 ;  /* 0x000000063f2c0299 */ /* 0x000fe20008011605 */
[----:B------:R-:W-:Y:S01]  /*1220*/  IMAD.HI R4, R5, -0x6db6db6d, R4 ;  /* 0x9249249305047827 */ /* 0x000fe200078e0204 */
[----:B------:R-:W-:-:S02]  /*1230*/  SHF.R.U32.HI R3, RZ, 0x1f, R2 ;  /* 0x0000001fff037819 */ /* 0x000fc40000011602 */
[----:B------:R-:W-:Y:S01]  /*1240*/  CS2R R94, SRZ ;  /* 0x00000000005e7805 */ /* 0x000fe2000001ff00 */
[----:B------:R-:W-:Y:S01]  /*1250*/  UIADD3 UR4, -UR44, URZ, URZ ;  /* 0x0000003f2c047290 */ /* 0x000fe2000fffe13f */
[----:B------:R-:W-:Y:S02]  /*1260*/  CS2R R92, SRZ ;  /* 0x00000000005c7805 */ /* 0x000fe4000001ff00 */
[----:B------:R-:W-:Y:S02]  /*1270*/  SHF.R.U32.HI R5, RZ, 0x1f, R4 ;  /* 0x0000001fff057819 */ /* 0x000fe40000011604 */
[----:B------:R-:W-:Y:S02]  /*1280*/  CS2R R90, SRZ ;  /* 0x00000000005a7805 */ /* 0x000fe4000001ff00 */
[----:B------:R-:W-:Y:S01]  /*1290*/  LEA.HI.SX32 R3, R2, R3, 0x1a ;  /* 0x0000000302037211 */ /* 0x000fe200078fd2ff */
[----:B------:R-:W-:Y:S01]  /*12a0*/  UIMAD UR43, UR43, UR4, UR8 ;  /* 0x000000042b2b72a4 */ /* 0x000fe2000f8e0208 */
[----:B------:R-:W-:-:S02]  /*12b0*/  LEA.HI.SX32 R4, R4, R5, 0x1a ;  /* 0x0000000504047211 */ /* 0x000fc400078fd2ff */
[----:B------:R-:W-:Y:S02]  /*12c0*/  CS2R R88, SRZ ;  /* 0x0000000000587805 */ /* 0x000fe4000001ff00 */
[----:B------:R-:W-:Y:S02]  /*12d0*/  CS2R R86, SRZ ;  /* 0x0000000000567805 */ /* 0x000fe4000001ff00 */
[----:B------:R-:W-:Y:S02]  /*12e0*/  CS2R R84, SRZ ;  /* 0x0000000000547805 */ /* 0x000fe4000001ff00 */
[----:B------:R-:W-:Y:S02]  /*12f0*/  VIMNMX R83, R3, R4, PT ;  /* 0x0000000403537248 */ /* 0x000fe40003fe0100 */
[----:B------:R-:W-:Y:S02]  /*1300*/  CS2R R2, SRZ ;  /* 0x0000000000027805 */ /* 0x000fe4000001ff00 */
[----:B------:R-:W-:-:S02]  /*1310*/  CS2R R38, SRZ ;  /* 0x0000000000267805 */ /* 0x000fc4000001ff00 */
[----:B------:R-:W-:Y:S02]  /*1320*/  CS2R R80, SRZ ;  /* 0x0000000000507805 */ /* 0x000fe4000001ff00 */
[----:B------:R-:W-:Y:S02]  /*1330*/  ISETP.GE.AND P1, PT, R83, 0x1, PT ;  /* 0x000000015300780c */ /* 0x000fe40003f26270 */
        /* <DEDUP_REMOVED lines=23> */
[----:B------:R-:W-:Y:S02]  /*14b0*/  MOV R126, RZ ;  /* 0x000000ff007e7202 */ /* 0x000fe40000000f00 */
[----:B------:R-:W-:Y:S02]  /*14c0*/  CS2R R32, SRZ ;  /* 0x0000000000207805 */ /* 0x000fe4000001ff00 */
[----:B------:R-:W-:Y:S01]  /*14d0*/  CS2R R120, SRZ ;  /* 0x0000000000787805 */ /* 0x000fe2000001ff00 */
[----:B------:R-:W-:Y:S01]  /*14e0*/  IMAD.MOV.U32 R27, RZ, RZ, RZ ;  /* 0x000000ffff1b7224 */ /* 0x000fe200078e00ff */
[----:B------:R-:W-:Y:S01]  /*14f0*/  CS2R R6, SRZ ;  /* 0x0000000000067805 */ /* 0x000fe2000001ff00 */
[----:B------:R-:W-:Y:S01]  /*1500*/  IMAD.MOV.U32 R29, RZ, RZ, RZ ;  /* 0x000000ffff1d7224 */ /* 0x000fe200078e00ff */
        /* <DEDUP_REMOVED lines=30> */
.L_x_4717:
[----:B------:R-:W-:Y:S02]  /*16f0*/  LEA.HI R0, R209, R209, RZ, 0x1 ;  /* 0x000000d1d1007211 */ /* 0x000fe400078f08ff */
[----:B------:R-:W-:Y:S02]  /*1700*/  ISETP.NE.AND P0, PT, R17, 0x3, PT ;  /* 0x000000031100780c */ /* 0x000fe40003f05270 */
[----:B------:R-:W-:-:S05]  /*1710*/  LOP3.LUT R0, R0, 0xfffffffe, RZ, 0xc0, !PT ;  /* 0xfffffffe00007812 */ /* 0x000fca00078ec0ff */
[----:B------:R-:W-:-:S05]  /*1720*/  IMAD.IADD R0, R209, 0x1, -R0 ;  /* 0x00000001d1007824 */ /* 0x000fca00078e0a00 */
[----:B------:R-:W-:-:S04]  /*1730*/  SHF.L.U32 R0, R0, 0x1f, RZ ;  /* 0x0000001f00007819 */ /* 0x000fc800000006ff */
[----:B------:R-:W1:Y:S02]  /*1740*/  SYNCS.PHASECHK.TRANS64.TRYWAIT P1, [UR61+0x36800], R0 ;  /* 0x03680000ff0075a7 */ /* 0x000e64000802017d */
[----:B-1----:R-:W-:Y:S05]  /*1750*/  @!P1 BRA `(.L_x_4718) ;  /* 0x0000013800bc9947 */ /* 0x002fea0003800000 */
.L_x_4819:
[----:B------:R-:W-:Y:S05]  /*1760*/  @!P0 BRA `(.L_x_4719) ;  /* 0x0000000000048947 */ /* 0x000fea0003800000 */
[----:B------:R-:W-:Y:S01]  /*1770*/  BPT.TRAP 0x1 ;  /* 0x000000040000795c */ /* 0x000fe20000300000 */
.L_x_4719:
[----:B------:R-:W-:Y:S01]  /*1780*/  R2UR UR4, R16 ;  /* 0x00000000100472ca */ /* 0x000fe200000e0000 */
[----:B-1----:R-:W-:-:S05]  /*1790*/  IMAD.U32 R0, RZ, RZ, UR46 ;  /* 0x0000002eff007e24 */ /* 0x002fca000f8e00ff */
[----:B------:R-:W-:-:S07]  /*17a0*/  LEA R0, R0, UR61, 0x3 ;  /* 0x0000003d00007c11 */ /* 0x000fce000f8e18ff */
[----:B------:R-:W-:-:S04]  /*17b0*/  MOV R3, UR4 ;  /* 0x0000000400037c02 */ /* 0x000fc80008000f00 */
[----:B------:R-:W-:-:S04]  /*17c0*/  SHF.L.U32 R3, R3, 0x1f, RZ ;  /* 0x0000001f03037819 */ /* 0x000fc800000006ff */
[----:B------:R1:W2:Y:S01]  /*17d0*/  SYNCS.PHASECHK.TRANS64.TRYWAIT P2, [R0+URZ+0x36830], R3 ;  /* 0x03683003000075a7 */ /* 0x0002a2000804017f */
[----:B------:R-:W-:Y:S05]  /*17e0*/  @!P0 BRA `(.L_x_4720) ;  /* 0x0000000000048947 */ /* 0x000fea0003800000 */
[----:B------:R-:W-:Y:S01]  /*17f0*/  BPT.TRAP 0x1 ;  /* 0x000000040000795c */ /* 0x000fe20000300000 */
.L_x_4720:
[----:B------:R-:W3:Y:S01]  /*1800*/  S2R R2, SR_TID.X ;  /* 0x0000000000027919 */ /* 0x000ee20000002100 */
[----:B------:R-:W-:Y:S01]  /*1810*/  IMAD.MOV.U32 R119, RZ, RZ, RZ ;  /* 0x000000ffff777224 */ /* 0x000fe200078e00ff */
[----:B---3--:R-:W-:Y:S01]  /*1820*/  LOP3.LUT P1, RZ, R2, 0x7f, RZ, 0xc0, !PT ;  /* 0x0000007f02ff7812 */ /* 0x008fe2000782c0ff */
[----:B--2---:R-:W-:-:S12]  /*1830*/  @P2 BRA `(.L_x_4721) ;  /* 0x0000000000082947 */ /* 0x004fd80003800000 */
[----:B------:R-:W2:Y:S02]  /*1840*/  SYNCS.PHASECHK.TRANS64.TRYWAIT P2, [R0+URZ+0x36830], R3 ;  /* 0x03683003000075a7 */ /* 0x000ea4000804017f */
[----:B--2---:R-:W-:Y:S05]  /*1850*/  @!P2 BRA `(.L_x_4722) ;  /* 0x000001380094a947 */ /* 0x004fea0003800000 */
.L_x_4721:
[----:B------:R-:W-:Y:S05]  /*1860*/  WARPSYNC.ALL ;  /* 0x0000000000007948 */ /* 0x000fea0003800000 */
[----:B------:R-:W-:Y:S01]  /*1870*/  UIADD3 UR4, UR61, 0x21400, URZ ;  /* 0x000214003d047890 */ /* 0x000fe2000fffe03f */
[----:B------:R-:W-:Y:S01]  /*1880*/  WARPGROUP.ARRIVE ;  /* 0x00000000000079c5 */ /* 0x000fe20000000000 */
[----:B------:R-:W-:Y:S01]  /*1890*/  UMOV UR5, 0x40000040 ;  /* 0x4000004000057882 */ /* 0x000fe20000000000 */
[----:B------:R-:W-:Y:S01]  /*18a0*/  UMOV UR7, 0x40000040 ;  /* 0x4000004000077882 */ /* 0x000fe20000000000 */
[----:B------:R-:W-:Y:S01]  /*18b0*/  USHF.R.U32.HI UR4, URZ, 0x4, UR4 ;  /* 0x000000043f047899 */ /* 0x000fe20008011604 */
[----:B------:R-:W-:Y:S01]  /*18c0*/  MOV R4, UR46 ;  /* 0x0000002e00047c02 */ /* 0x000fe20008000f00 */
[----:B------:R-:W-:Y:S01]  /*18d0*/  UMOV UR9, UR5 ;  /* 0x0000000500097c82 */ /* 0x000fe20008000000 */
[----:B------:R-:W-:Y:S01]  /*18e0*/  UMOV UR11, 0x40000040 ;  /* 0x40000040000b7882 */ /* 0x000fe20000000000 */
[----:B------:R-:W-:Y:S01]  /*18f0*/  ULOP3.LUT UR4, UR4, 0x3fff, URZ, 0xc0, !UPT ;  /* 0x00003fff04047892 */ /* 0x000fe2000f8ec03f */
[----:B------:R-:W-:Y:S01]  /*1900*/  MOV R5, UR44 ;  /* 0x0000002c00057c02 */ /* 0x000fe20008000f00 */
[----:B------:R-:W-:Y:S01]  /*1910*/  UMOV UR13, UR5 ;  /* 0x00000005000d7c82 */ /* 0x000fe20008000000 */
[----:B------:R-:W-:Y:S01]  /*1920*/  UMOV UR15, 0x40000040 ;  /* 0x40000040000f7882 */ /* 0x000fe20000000000 */
[----:B------:R-:W-:Y:S01]  /*1930*/  ULOP3.LUT UR40, UR4, 0x10000, URZ, 0xfc, !UPT ;  /* 0x0001000004287892 */ /* 0x000fe2000f8efc3f */
[----:B------:R-:W-:Y:S01]  /*1940*/  MOV R6, UR43 ;  /* 0x0000002b00067c02 */ /* 0x000fe20008000f00 */
[----:B------:R-:W-:Y:S01]  /*1950*/  ULOP3.LUT UR4, UR36, 0x10000, URZ, 0xfc, !UPT ;  /* 0x0001000024047892 */ /* 0x000fe2000f8efc3f */
[----:B------:R-:W-:Y:S01]  /*1960*/  MOV R7, UR42 ;  /* 0x0000002a00077c02 */ /* 0x000fe20008000f00 */
[----:B------:R-:W-:Y:S01]  /*1970*/  UIMAD UR6, UR46, 0xa80, UR40 ;  /* 0x00000a802e0678a4 */ /* 0x000fe2000f8e0228 */
[----:B-12---:R-:W-:Y:S01]  /*1980*/  @!P1 VIADD R0, R0, 0x36840 ;  /* 0x0003684000009836 */ /* 0x006fe20000000000 */
[----:B------:R-:W-:Y:S01]  /*1990*/  UMOV UR17, UR5 ;  /* 0x0000000500117c82 */ /* 0x000fe20008000000 */
[----:B------:R-:W-:Y:S01]  /*19a0*/  UMOV UR19, 0x40000040 ;  /* 0x4000004000137882 */ /* 0x000fe20000000000 */
[----:B------:R-:W-:Y:S01]  /*19b0*/  UIADD3 UR10, UR6, 0x80, URZ ;  /* 0x00000080060a7890 */ /* 0x000fe2000fffe03f */
[----:B------:R-:W-:Y:S01]  /*19c0*/  MOV R8, UR40 ;  /* 0x0000002800087c02 */ /* 0x000fe20008000f00 */
[----:B------:R-:W-:Y:S01]  /*19d0*/  UMOV UR8, UR4 ;  /* 0x0000000400087c82 */ /* 0x000fe20008000000 */
[----:B------:R-:W-:Y:S01]  /*19e0*/  UIADD3 UR14, UR6, 0x100, URZ ;  /* 0x00000100060e7890 */ /* 0x000fe2000fffe03f */
[----:B------:R-:W-:Y:S01]  /*19f0*/  @!P1 PRMT R0, RZ, 0x654, R0 ;  /* 0x00000654ff009816 */ /* 0x000fe20000000000 */
[----:B------:R-:W-:Y:S01]  /*1a00*/  HGMMA.64x16x16.F32 R72, gdesc[UR4], RZ, !UPT, gsb0 ;  /* 0x00200000044879f0 */ /* 0x000fe2000c0008ff */
[----:B------:R-:W-:Y:S01]  /*1a10*/  UMOV UR12, UR4 ;  /* 0x00000004000c7c82 */ /* 0x000fe20008000000 */
[----:B------:R-:W-:Y:S01]  /*1a20*/  UIADD3 UR18, UR6, 0x180, URZ ;  /* 0x0000018006127890 */ /* 0x000fe2000fffe03f */
[-C--:B------:R-:W-:Y:S01]  /*1a30*/  MOV R118, R119.reuse ;  /* 0x0000007700767202 */ /* 0x080fe20000000f00 */
[----:B------:R-:W-:Y:S01]  /*1a40*/  UMOV UR16, UR4 ;  /* 0x0000000400107c82 */ /* 0x000fe20008000000 */
[----:B------:R-:W-:Y:S01]  /*1a50*/  UIADD3 UR22, UR6, 0x200, URZ ;  /* 0x0000020006167890 */ /* 0x000fe2000fffe03f */
[--C-:B------:R-:W-:Y:S01]  /*1a60*/  IMAD.MOV.U32 R117, RZ, RZ, R119.reuse ;  /* 0x000000ffff757224 */ /* 0x100fe200078e0077 */
[----:B------:R-:W-:Y:S01]  /*1a70*/  UMOV UR20, UR4 ;  /* 0x0000000400147c82 */ /* 0x000fe20008000000 */
[----:B------:R-:W-:Y:S01]  /*1a80*/  UMOV UR21, UR5 ;  /* 0x0000000500157c82 */ /* 0x000fe20008000000 */
[----:B------:R-:W-:Y:S01]  /*1a90*/  UMOV UR23, 0x40000040 ;  /* 0x4000004000177882 */ /* 0x000fe20000000000 */
[----:B------:R-:W-:Y:S01]  /*1aa0*/  UIADD3 UR26, UR6, 0x280, URZ ;  /* 0x00000280061a7890 */ /* 0x000fe2000fffe03f */
[--C-:B------:R-:W-:Y:S01]  /*1ab0*/  IMAD.MOV.U32 R116, RZ, RZ, R119.reuse ;  /* 0x000000ffff747224 */ /* 0x100fe200078e0077 */
[----:B------:R-:W-:Y:S01]  /*1ac0*/  UMOV UR24, UR4 ;  /* 0x0000000400187c82 */ /* 0x000fe20008000000 */
[----:B------:R-:W-:Y:S01]  /*1ad0*/  UMOV UR25, UR5 ;  /* 0x0000000500197c82 */ /* 0x000fe20008000000 */
[----:B------:R-:W-:Y:S01]  /*1ae0*/  UMOV UR27, 0x40000040 ;  /* 0x40000040001b7882 */ /* 0x000fe20000000000 */
[----:B------:R-:W-:Y:S01]  /*1af0*/  UIADD3 UR7, UR4, 0x2, URZ ;  /* 0x0000000204077890 */ /* 0x000fe2000fffe03f */
[-C--:B------:R-:W-:Y:S01]  /*1b00*/  MOV R115, R119.reuse ;  /* 0x0000007700737202 */ /* 0x080fe20000000f00 */
        /* <DEDUP_REMOVED lines=30> */
[--C-:B------:R-:W-:Y:S01]  /*1cf0*/  IMAD.MOV.U32 R86, RZ, RZ, R119.reuse ;  /* 0x000000ffff567224 */ /* 0x100fe200078e0077 */
[----:B------:R-:W-:Y:S02]  /*1d00*/  WARPGROUP.DEPBAR.LE gsb0, 0x0 ;  /* 0x00008000000079c5 */ /* 0x000fe40000010000 */
[----:B------:R-:W-:Y:S01]  /*1d10*/  WARPGROUP.ARRIVE ;  /* 0x00000000000079c5 */ /* 0x000fe20000000000 */
[--C-:B------:R-:W-:Y:S02]  /*1d20*/  IMAD.MOV.U32 R84, RZ, RZ, R119.reuse ;  /* 0x000000ffff547224 */ /* 0x100fe400078e0077 */
[----:B------:R-:W-:-:S03]  /*1d30*/  IMAD.MOV.U32 R80, RZ, RZ, R119 ;  /* 0x000000ffff507224 */ /* 0x000fc600078e0077 */
        /* <DEDUP_REMOVED lines=355> */
[----:B------:R-:W-:-:S02]  /*3370*/  UIADD3 UR7, UR4, 0x802, URZ ;  /* 0x0000080204077890 */ /* 0x000fc4000fffe03f */
        /* <DEDUP_REMOVED lines=109> */
[----:B------:R-:W1:Y:S01]  /*3a50*/  LDC R3, c[0x0][0x288] ;  /* 0x0000a200ff037b82 */ /* 0x000e620000000800 */
        /* <DEDUP_REMOVED lines=11> */
[C---:B------:R-:W-:Y:S01]  /*3b10*/  IMAD R6, R83.reuse, -0x70, R82 ;  /* 0xffffff9053067824 */ /* 0x040fe200078e0252 */
[----:B------:R-:W-:Y:S02]  /*3b20*/  R2UR UR40, R8 ;  /* 0x00000000082872ca */ /* 0x000fe400000e0000 */
[----:B------:R-:W-:-:S04]  /*3b30*/  IADD3 R83, R83, -0x2, RZ ;  /* 0xfffffffe53537810 */ /* 0x000fc80007ffe0ff */
[----:B------:R-:W-:Y:S01]  /*3b40*/  R2UR UR47, R83 ;  /* 0x00000000532f72ca */ /* 0x000fe200000e0000 */
        /* <DEDUP_REMOVED lines=8> */
[----:B------:R-:W-:Y:S01]  /*3bd0*/  IMAD.U32 R4, RZ, RZ, UR56 ;  /* 0x00000038ff047e24 */ /* 0x000fe2000f8e00ff */
[----:B------:R-:W-:Y:S01]  /*3be0*/  MOV R5, UR57 ;  /* 0x0000003900057c02 */ /* 0x000fe20008000f00 */
[----:B------:R-:W-:Y:S01]  /*3bf0*/  ULDC UR7, c[0x0][0x9d8] ;  /* 0x0002760000077ab9 */ /* 0x000fe20000000800 */
        /* <DEDUP_REMOVED lines=29> */
[----:B------:R-:W-:Y:S01]  /*3dd0*/  FMUL.FTZ R9, R77, UR7 ;  /* 0x000000074d097c20 */ /* 0x000fe20008410000 */
[----:B------:R-:W-:Y:S01]  /*3de0*/  FMUL.FTZ R2, R72, UR7 ;  /* 0x0000000748027c20 */ /* 0x000fe20008410000 */
[----:B------:R-:W-:Y:S01]  /*3df0*/  FMUL.FTZ R10, R76, UR7 ;  /* 0x000000074c0a7c20 */ /* 0x000fe20008410000 */
[----:B------:R-:W-:Y:S01]  /*3e00*/  MOV R76, R119 ;  /* 0x00000077004c7202 */ /* 0x000fe20000000f00 */
[----:B------:R-:W3:Y:S01]  /*3e10*/  MUFU.TANH R75, R75 ;  /* 0x0000004b004b7308 */ /* 0x000ee20000002400 */
[----:B------:R-:W-:-:S07]  /*3e20*/  IMAD.MOV.U32 R72, RZ, RZ, R119 ;  /* 0x000000ffff487224 */ /* 0x000fce00078e0077 */
[----:B------:R-:W4:Y:S08]  /*3e30*/  MUFU.TANH R78, R78 ;  /* 0x0000004e004e7308 */ /* 0x000f300000002400 */
[----:B------:R-:W5:Y:S08]  /*3e40*/  MUFU.TANH R79, R79 ;  /* 0x0000004f004f7308 */ /* 0x000f700000002400 */
[----:B------:R-:W-:Y:S08]  /*3e50*/  MUFU.TANH R2, R2 ;  /* 0x0000000200027308 */ /* 0x000ff00000002400 */
[----:B------:R-:W-:Y:S08]  /*3e60*/  MUFU.TANH R7, R7 ;  /* 0x0000000700077308 */ /* 0x000ff00000002400 */
[----:B------:R-:W-:Y:S01]  /*3e70*/  MUFU.TANH R10, R10 ;  /* 0x0000000a000a7308 */ /* 0x000fe20000002400 */
[----:B------:R-:W-:-:S02]  /*3e80*/  WARPGROUP.DEPBAR.LE gsb0, 0x0 ;  /* 0x00008000000079c5 */ /* 0x000fc40000010000 */
[----:B------:R-:W-:Y:S01]  /*3e90*/  WARPGROUP.ARRIVE ;  /* 0x00000000000079c5 */ /* 0x000fe20000000000 */
[----:B------:R-:W-:Y:S01]  /*3ea0*/  FMUL.FTZ R11, R64, UR7 ;  /* 0x00000007400b7c20 */ /* 0x000fe20008410000 */
[----:B------:R-:W-:Y:S02]  /*3eb0*/  VIADD R64, R205, UR42 ;  /* 0x0000002acd407c36 */ /* 0x000fe40008000000 */
[----:B------:R-:W-:Y:S01]  /*3ec0*/  FMUL.FTZ R66, R66, UR7 ;  /* 0x0000000742427c20 */ /* 0x000fe20008410000 */
        /* <DEDUP_REMOVED lines=8> */
[----:B------:R-:W5:Y:S01]  /*3f50*/  MUFU.TANH R66, R66 ;  /* 0x0000004200427308 */ /* 0x000f620000002400 */
[----:B------:R-:W-:Y:S01]  /*3f60*/  FMUL.FTZ R13, R69, UR7 ;  /* 0x00000007450d7c20 */ /* 0x000fe20008410000 */
[----:B------:R-:W-:Y:S01]  /*3f70*/  FMUL.FTZ R71, R71, UR7 ;  /* 0x0000000747477c20 */ /* 0x000fe20008410000 */
[----:B------:R-:W-:Y:S01]  /*3f80*/  FMUL.FTZ R14, R68, UR7 ;  /* 0x00000007440e7c20 */ /* 0x000fe20008410000 */
[----:B------:R-:W-:-:S04]  /*3f90*/  IMAD.MOV.U32 R68, RZ, RZ, R119 ;  /* 0x000000ffff447224 */ /* 0x000fc800078e0077 */
[----:B------:R-:W5:Y:S08]  /*3fa0*/  MUFU.TANH R67, R67 ;  /* 0x0000004300437308 */ /* 0x000f700000002400 */
[----:B------:R-:W5:Y:S08]  /*3fb0*/  MUFU.TANH R70, R70 ;  /* 0x0000004600467308 */ /* 0x000f700000002400 */
[----:B------:R-:W5:Y:S08]  /*3fc0*/  MUFU.TANH R71, R71 ;  /* 0x0000004700477308 */ /* 0x000f700000002400 */
[----:B------:R-:W-:Y:S08]  /*3fd0*/  MUFU.TANH R9, R9 ;  /* 0x0000000900097308 */ /* 0x000ff00000002400 */
[----:B------:R-:W-:Y:S01]  /*3fe0*/  MUFU.TANH R11, R11 ;  /* 0x0000000b000b7308 */ /* 0x000fe20000002400 */
[----:B------:R-:W-:-:S02]  /*3ff0*/  WARPGROUP.DEPBAR.LE gsb0, 0x0 ;  /* 0x00008000000079c5 */ /* 0x000fc40000010000 */
[----:B------:R-:W-:Y:S01]  /*4000*/  WARPGROUP.ARRIVE ;  /* 0x00000000000079c5 */ /* 0x000fe20000000000 */
[----:B------:R-:W-:Y:S01]  /*4010*/  FMUL.FTZ R21, R61, UR7 ;  /* 0x000000073d157c20 */ /* 0x000fe20008410000 */
[----:B-1----:R-:W-:Y:S01]  /*4020*/  IADD3 R61, -R3, 0x71, R6 ;  /* 0x00000071033d7810 */ /* 0x002fe20007ffe106 */
[----:B------:R-:W-:Y:S01]  /*4030*/  FMUL.FTZ R20, R57, UR7 ;  /* 0x0000000739147c20 */ /* 0x000fe20008410000 */
[----:B------:R-:W-:Y:S02]  /*4040*/  VIADD R57, R6, 0x70 ;  /* 0x0000007006397836 */ /* 0x000fe40000000000 */
[----:B------:R-:W-:Y:S01]  /*4050*/  FMUL.FTZ R15, R56, UR7 ;  /* 0x00000007380f7c20 */ /* 0x000fe20008410000 */
[----:B------:R-:W-:Y:S01]  /*4060*/  HGMMA.64x16x16.F32 R48, gdesc[UR56], R48, gsb0 ;  /* 0x00200000383079f0 */ /* 0x000fe20008000830 */
[----:B------:R-:W-:Y:S01]  /*4070*/  UIADD3 UR58, UR6, 0x906, URZ ;  /* 0x00000906063a7890 */ /* 0x000fe2000fffe03f */
[----:B------:R-:W-:Y:S01]  /*4080*/  IMAD R61, R204, -0x2, R61 ;  /* 0xfffffffecc3d7824 */ /* 0x000fe200078e023d */
[----:B------:R-:W-:Y:S01]  /*4090*/  UMOV UR56, UR10 ;  /* 0x0000000a00387c82 */ /* 0x000fe20008000000 */
[----:B------:R-:W-:Y:S01]  /*40a0*/  UMOV UR57, UR11 ;  /* 0x0000000b00397c82 */ /* 0x000fe20008000000 */
[----:B------:R-:W-:Y:S01]  /*40b0*/  UMOV UR59, 0x40000040 ;  /* 0x40000040003b7882 */ /* 0x000fe20000000000 */
[----:B------:R-:W-:Y:S01]  /*40c0*/  FMUL.FTZ R56, R60, UR7 ;  /* 0x000000073c387c20 */ /* 0x000fe20008410000 */
[----:B------:R-:W-:Y:S01]  /*40d0*/  IMAD R60, R204, -0x2, R57 ;  /* 0xfffffffecc3c7824 */ /* 0x000fe200078e0239 */
[----:B------:R-:W-:Y:S01]  /*40e0*/  IADD3 R57, R61, 0x8, R64 ;  /* 0x000000083d397810 */ /* 0x000fe20007ffe040 */
[----:B------:R-:W-:Y:S01]  /*40f0*/  FMUL.FTZ R58, R58, UR7 ;  /* 0x000000073a3a7c20 */ /* 0x000fe20008410000 */
[----:B------:R-:W-:Y:S01]  /*4100*/  FMUL.FTZ R59, R59, UR7 ;  /* 0x000000073b3b7c20 */ /* 0x000fe20008410000 */
[----:B------:R-:W-:Y:S01]  /*4110*/  FMUL.FTZ R62, R62, UR7 ;  /* 0x000000073e3e7c20 */ /* 0x000fe20008410000 */
[----:B------:R-:W-:Y:S01]  /*4120*/  VIMNMX R65, R60, R57, PT ;  /* 0x000000393c417248 */ /* 0x000fe20003fe0100 */
[----:B------:R-:W-:Y:S01]  /*4130*/  FMUL.FTZ R63, R63, UR7 ;  /* 0x000000073f3f7c20 */ /* 0x000fe20008410000 */
[----:B------:R-:W-:Y:S01]  /*4140*/  VIADDMNMX R60, R64, R61, R60, PT ;  /* 0x0000003d403c7246 */ /* 0x000fe2000380013c */
[----:B------:R-:W1:Y:S01]  /*4150*/  MUFU.TANH R58, R58 ;  /* 0x0000003a003a7308 */ /* 0x000e620000002400 */
[----:B------:R-:W-:-:S02]  /*4160*/  ISETP.GT.AND P3, PT, R65, RZ, PT ;  /* 0x000000ff4100720c */ /* 0x000fc40003f64270 */
[C---:B------:R-:W-:Y:S02]  /*4170*/  ISETP.GT.AND P4, PT, R65.reuse, 0x1, PT ;  /* 0x000000014100780c */ /* 0x040fe40003f84270 */
[----:B------:R-:W-:Y:S02]  /*4180*/  ISETP.GT.AND P5, PT, R65, 0x8, PT ;  /* 0x000000084100780c */ /* 0x000fe40003fa4270 */
[----:B--2---:R-:W-:Y:S01]  /*4190*/  FSEL R69, R74, -INF , P3 ;  /* 0xff8000004a457808 */ /* 0x004fe20001800000 */
[----:B------:R-:W2:Y:S01]  /*41a0*/  MUFU.TANH R59, R59 ;  /* 0x0000003b003b7308 */ /* 0x000ea20000002400 */
[----:B---3--:R-:W-:Y:S01]  /*41b0*/  FSEL R75, R75, -INF , P4 ;  /* 0xff8000004b4b7808 */ /* 0x008fe20002000000 */
[--C-:B------:R-:W-:Y:S01]  /*41c0*/  IMAD.MOV.U32 R74, RZ, RZ, R119.reuse ;  /* 0x000000ffff4a7224 */ /* 0x100fe200078e0077 */
[----:B------:R-:W-:Y:S02]  /*41d0*/  ISETP.GT.AND P6, PT, R65, 0x9, PT ;  /* 0x000000094100780c */ /* 0x000fe40003fc4270 */
[----:B----4-:R-:W-:Y:S01]  /*41e0*/  FSEL R73, R78, -INF , P5 ;  /* 0xff8000004e497808 */ /* 0x010fe20002800000 */
[----:B------:R-:W-:Y:S01]  /*41f0*/  IMAD.MOV.U32 R78, RZ, RZ, R119 ;  /* 0x000000ffff4e7224 */ /* 0x000fe200078e0077 */
[----:B------:R-:W-:Y:S01]  /*4200*/  FMNMX.FTZ R8, R69, R75, !PT ;  /* 0x0000004b45087209 */ /* 0x000fe20007810000 */
[----:B------:R-:W3:Y:S01]  /*4210*/  MUFU.TANH R62, R62 ;  /* 0x0000003e003e7308 */ /* 0x000ee20000002400 */
[----:B------:R-:W-:-:S02]  /*4220*/  ISETP.GT.AND P2, PT, R65, 0x10, PT ;  /* 0x000000104100780c */ /* 0x000fc40003f44270 */
[----:B-----5:R-:W-:Y:S02]  /*4230*/  FSEL R79, R79, -INF , P6 ;  /* 0xff8000004f4f7808 */ /* 0x020fe40003000000 */
[----:B------:R-:W-:Y:S02]  /*4240*/  FMNMX.FTZ R8, R73, R8, !PT ;  /* 0x0000000849087209 */ /* 0x000fe40007810000 */
[----:B------:R-:W-:Y:S01]  /*4250*/  ISETP.GT.AND P3, PT, R65, 0x11, PT ;  /* 0x000000114100780c */ /* 0x000fe20003f64270 */
[----:B------:R-:W4:Y:S01]  /*4260*/  MUFU.TANH R63, R63 ;  /* 0x0000003f003f7308 */ /* 0x000f220000002400 */
[----:B------:R-:W-:Y:S02]  /*4270*/  FSEL R77, R66, -INF , P2 ;  /* 0xff800000424d7808 */ /* 0x000fe40001000000 */
[----:B------:R-:W-:Y:S02]  /*4280*/  FMNMX.FTZ R8, R79, R8, !PT ;  /* 0x000000084f087209 */ /* 0x000fe40007810000 */
[----:B------:R-:W-:-:S02]  /*4290*/  ISETP.GT.AND P2, PT, R65, 0x18, PT ;  /* 0x000000184100780c */ /* 0x000fc40003f44270 */
[----:B------:R-:W-:Y:S01]  /*42a0*/  FSEL R81, R67, -INF , P3 ;  /* 0xff80000043517808 */ /* 0x000fe20001800000 */
[----:B------:R-:W-:Y:S01]  /*42b0*/  MUFU.TANH R12, R12 ;  /* 0x0000000c000c7308 */ /* 0x000fe20000002400 */
[----:B------:R-:W-:Y:S02]  /*42c0*/  FMNMX.FTZ R8, R77, R8, !PT ;  /* 0x000000084d087209 */ /* 0x000fe40007810000 */
[----:B------:R-:W-:Y:S01]  /*42d0*/  ISETP.GT.AND P3, PT, R65, 0x19, PT ;  /* 0x000000194100780c */ /* 0x000fe20003f64270 */
[----:B------:R-:W-:Y:S02]  /*42e0*/  WARPGROUP.DEPBAR.LE gsb0, 0x0 ;  /* 0x00008000000079c5 */ /* 0x000fe40000010000 */
[----:B------:R-:W-:Y:S01]  /*42f0*/  WARPGROUP.ARRIVE ;  /* 0x00000000000079c5 */ /* 0x000fe20000000000 */
[----:B------:R-:W-:Y:S01]  /*4300*/  FSEL R85, R70, -INF , P2 ;  /* 0xff80000046557808 */ /* 0x000fe20001000000 */
[----:B------:R-:W-:Y:S01]  /*4310*/  FMUL.FTZ R50, R50, UR7 ;  /* 0x0000000732327c20 */ /* 0x000fe20008410000 */
[----:B------:R-:W-:Y:S01]  /*4320*/  FMNMX.FTZ R66, R81, R8, !PT ;  /* 0x0000000851427209 */ /* 0x000fe20007810000 */
[----:B------:R-:W-:Y:S01]  /*4330*/  FMUL.FTZ R51, R51, UR7 ;  /* 0x0000000733337c20 */ /* 0x000fe20008410000 */
[----:B------:R-:W-:Y:S01]  /*4340*/  ISETP.GT.AND P2, PT, R65, 0x20, PT ;  /* 0x000000204100780c */ /* 0x000fe20003f44270 */
[----:B------:R-:W-:Y:S01]  /*4350*/  HGMMA.64x16x16.F32 R40, gdesc[UR56], R40, gsb0 ;  /* 0x00200000382879f0 */ /* 0x000fe20008000828 */
[----:B------:R-:W-:Y:S01]  /*4360*/  UIADD3 UR58, UR6, 0x986, URZ ;  /* 0x00000986063a7890 */ /* 0x000fe2000fffe03f */
[----:B------:R-:W-:Y:S01]  /*4370*/  FSEL R87, R71, -INF , P3 ;  /* 0xff80000047577808 */ /* 0x000fe20001800000 */
[----:B------:R-:W-:Y:S01]  /*4380*/  UMOV UR56, UR10 ;  /* 0x0000000a00387c82 */ /* 0x000fe20008000000 */
[----:B------:R-:W-:Y:S01]  /*4390*/  UMOV UR57, UR11 ;  /* 0x0000000b00397c82 */ /* 0x000fe20008000000 */
[----:B------:R-:W-:Y:S01]  /*43a0*/  UMOV UR59, 0x40000040 ;  /* 0x40000040003b7882 */ /* 0x000fe20000000000 */
[----:B------:R-:W-:Y:S01]  /*43b0*/  FMNMX.FTZ R66, R85, R66, !PT ;  /* 0x0000004255427209 */ /* 0x000fe20007810000 */
[----:B------:R-:W5:Y:S01]  /*43c0*/  MUFU.TANH R50, R50 ;  /* 0x0000003200327308 */ /* 0x000f620000002400 */
[----:B------:R-:W-:Y:S01]  /*43d0*/  ISETP.GT.AND P3, PT, R65, 0x21, PT ;  /* 0x000000214100780c */ /* 0x000fe20003f64270 */
[----:B------:R-:W-:Y:S01]  /*43e0*/  FMUL.FTZ R54, R54, UR7 ;  /* 0x0000000736367c20 */ /* 0x000fe20008410000 */
[----:B-1----:R-:W-:Y:S01]  /*43f0*/  FSEL R89, R58, -INF , P2 ;  /* 0xff8000003a597808 */ /* 0x002fe20001000000 */
[----:B------:R-:W-:Y:S01]  /*4400*/  FMUL.FTZ R55, R55, UR7 ;  /* 0x0000000737377c20 */ /* 0x000fe20008410000 */
[----:B------:R-:W-:Y:S01]  /*4410*/  FMNMX.FTZ R66, R87, R66, !PT ;  /* 0x0000004257427209 */ /* 0x000fe20007810000 */
[----:B------:R-:W-:Y:S01]  /*4420*/  FMUL.FTZ R48, R48, UR7 ;  /* 0x0000000730307c20 */ /* 0x000fe20008410000 */
[----:B------:R-:W-:Y:S01]  /*4430*/  ISETP.GT.AND P2, PT, R65, 0x28, PT ;  /* 0x000000284100780c */ /* 0x000fe20003f44270 */
[----:B------:R-:W1:Y:S01]  /*4440*/  MUFU.TANH R51, R51 ;  /* 0x0000003300337308 */ /* 0x000e620000002400 */
[----:B--2---:R-:W-:Y:S01]  /*4450*/  FSEL R91, R59, -INF , P3 ;  /* 0xff8000003b5b7808 */ /* 0x004fe20001800000 */
[----:B------:R-:W-:Y:S01]  /*4460*/  FMUL.FTZ R49, R49, UR7 ;  /* 0x0000000731317c20 */ /* 0x000fe20008410000 */
[----:B------:R-:W-:Y:S01]  /*4470*/  FMNMX.FTZ R66, R89, R66, !PT ;  /* 0x0000004259427209 */ /* 0x000fe20007810000 */
[----:B------:R-:W-:Y:S01]  /*4480*/  FMUL.FTZ R52, R52, UR7 ;  /* 0x0000000734347c20 */ /* 0x000fe20008410000 */
[----:B------:R-:W-:Y:S01]  /*4490*/  ISETP.GT.AND P3, PT, R65, 0x29, PT ;  /* 0x000000294100780c */ /* 0x000fe20003f64270 */
[----:B------:R-:W-:Y:S01]  /*44a0*/  FMUL.FTZ R53, R53, UR7 ;  /* 0x0000000735357c20 */ /* 0x000fe20008410000 */
[----:B---3--:R-:W-:Y:S01]  /*44b0*/  FSEL R93, R62, -INF , P2 ;  /* 0xff8000003e5d7808 */ /* 0x008fe20001000000 */
[----:B------:R-:W2:Y:S01]  /*44c0*/  MUFU.TANH R54, R54 ;  /* 0x0000003600367308 */ /* 0x000ea20000002400 */
[----:B------:R-:W-:Y:S01]  /*44d0*/  FMNMX.FTZ R66, R91, R66, !PT ;  /* 0x000000425b427209 */ /* 0x000fe20007810000 */
[----:B------:R-:W-:Y:S01]  /*44e0*/  IMAD.MOV.U32 R62, RZ, RZ, R119 ;  /* 0x000000ffff3e7224 */ /* 0x000fe200078e0077 */
[----:B------:R-:W-:-:S02]  /*44f0*/  ISETP.GT.AND P2, PT, R65, 0x30, PT ;  /* 0x000000304100780c */ /* 0x000fc40003f44270 */
[----:B----4-:R-:W-:Y:S02]  /*4500*/  FSEL R95, R63, -INF , P3 ;  /* 0xff8000003f5f7808 */ /* 0x010fe40001800000 */
[----:B------:R-:W-:Y:S01]  /*4510*/  FMNMX.FTZ R66, R93, R66, !PT ;  /* 0x000000425d427209 */ /* 0x000fe20007810000 */
[----:B------:R-:W-:Y:S01]  /*4520*/  MUFU.TANH R55, R55 ;  /* 0x0000003700377308 */ /* 0x000fe20000002400 */
[----:B------:R-:W-:Y:S02]  /*4530*/  ISETP.GT.AND P3, PT, R65, 0x31, PT ;  /* 0x000000314100780c */ /* 0x000fe40003f64270 */
[----:B-----5:R-:W-:Y:S02]  /*4540*/  FSEL R97, R50, -INF , P2 ;  /* 0xff80000032617808 */ /* 0x020fe40001000000 */
[----:B------:R-:W-:Y:S02]  /*4550*/  FMNMX.FTZ R66, R95, R66, !PT ;  /* 0x000000425f427209 */ /* 0x000fe40007810000 */
[----:B------:R-:W-:Y:S01]  /*4560*/  ISETP.GT.AND P2, PT, R65, 0x38, PT ;  /* 0x000000384100780c */ /* 0x000fe20003f44270 */
[----:B------:R-:W-:Y:S01]  /*4570*/  MUFU.TANH R14, R14 ;  /* 0x0000000e000e7308 */ /* 0x000fe20000002400 */
[----:B------:R-:W-:-:S02]  /*4580*/  FMNMX.FTZ R66, R97, R66, !PT ;  /* 0x0000004261427209 */ /* 0x000fc40007810000 */
[----:B------:R-:W-:Y:S02]  /*4590*/  ISETP.GT.AND P4, PT, R60, 0x8, PT ;  /* 0x000000083c00780c */ /* 0x000fe40003f84270 */
[-C--:B------:R-:W-:Y:S02]  /*45a0*/  MOV R70, R119.reuse ;  /* 0x0000007700467202 */ /* 0x080fe40000000f00 */
[----:B------:R-:W-:Y:S01]  /*45b0*/  FSEL R61, R10, -INF , P4 ;  /* 0xff8000000a3d7808 */ /* 0x000fe20002000000 */
[----:B------:R-:W-:Y:S01]  /*45c0*/  MUFU.TANH R13, R13 ;  /* 0x0000000d000d7308 */ /* 0x000fe20000002400 */
[-C--:B------:R-:W-:Y:S02]  /*45d0*/  MOV R64, R119.reuse ;  /* 0x0000007700407202 */ /* 0x080fe40000000f00 */
[----:B------:R-:W-:Y:S01]  /*45e0*/  MOV R58, R119 ;  /* 0x00000077003a7202 */ /* 0x000fe20000000f00 */
[----:B------:R-:W-:Y:S02]  /*45f0*/  WARPGROUP.DEPBAR.LE gsb0, 0x0 ;  /* 0x00008000000079c5 */ /* 0x000fe40000010000 */
[----:B------:R-:W-:Y:S01]  /*4600*/  WARPGROUP.ARRIVE ;  /* 0x00000000000079c5 */ /* 0x000fe20000000000 */
[----:B------:R-:W-:Y:S01]  /*4610*/  FMUL.FTZ R42, R42, UR7 ;  /* 0x000000072a2a7c20 */ /* 0x000fe20008410000 */
[----:B------:R-:W-:Y:S01]  /*4620*/  FMUL.FTZ R43, R43, UR7 ;  /* 0x000000072b2b7c20 */ /* 0x000fe20008410000 */
[----:B------:R-:W-:Y:S01]  /*4630*/  FMUL.FTZ R46, R46, UR7 ;  /* 0x000000072e2e7c20 */ /* 0x000fe20008410000 */
[----:B------:R-:W-:Y:S01]  /*4640*/  FMUL.FTZ R47, R47, UR7 ;  /* 0x000000072f2f7c20 */ /* 0x000fe20008410000 */
[----:B------:R-:W-:Y:S01]  /*4650*/  MUFU.TANH R15, R15 ;  /* 0x0000000f000f7308 */ /* 0x000fe20000002400 */
[----:B------:R-:W-:Y:S01]  /*4660*/  HGMMA.64x16x16.F32 R32, gdesc[UR56], R32, gsb0 ;  /* 0x00200000382079f0 */ /* 0x000fe20008000820 */
[----:B------:R-:W-:Y:S01]  /*4670*/  UIADD3 UR58, UR6, 0xa06, URZ ;  /* 0x00000a06063a7890 */ /* 0x000fe2000fffe03f */
[----:B------:R-:W-:Y:S01]  /*4680*/  FMUL.FTZ R40, R40, UR7 ;  /* 0x0000000728287c20 */ /* 0x000fe20008410000 */
[----:B------:R-:W-:Y:S01]  /*4690*/  UMOV UR56, UR10 ;  /* 0x0000000a00387c82 */ /* 0x000fe20008000000 */
[----:B------:R-:W-:Y:S01]  /*46a0*/  UMOV UR57, UR11 ;  /* 0x0000000b00397c82 */ /* 0x000fe20008000000 */
[----:B------:R-:W-:Y:S01]  /*46b0*/  UMOV UR59, 0x40000040 ;  /* 0x40000040003b7882 */ /* 0x000fe20000000000 */
[----:B------:R-:W-:Y:S01]  /*46c0*/  ULDC UR6, c[0x0][0x988] ;  /* 0x0002620000067ab9 */ /* 0x000fe20000000800 */
[----:B------:R-:W3:Y:S01]  /*46d0*/  MUFU.TANH R42, R42 ;  /* 0x0000002a002a7308 */ /* 0x000ee20000002400 */
[----:B------:R-:W-:Y:S01]  /*46e0*/  FMUL.FTZ R41, R41, UR7 ;  /* 0x0000000729297c20 */ /* 0x000fe20008410000 */
[----:B------:R-:W-:Y:S01]  /*46f0*/  FMUL.FTZ R44, R44, UR7 ;  /* 0x000000072c2c7c20 */ /* 0x000fe20008410000 */
[----:B------:R-:W-:-:S05]  /*4700*/  FMUL.FTZ R45, R45, UR7 ;  /* 0x000000072d2d7c20 */ /* 0x000fca0008410000 */
[----:B------:R4:W5:Y:S08]  /*4710*/  MUFU.TANH R6, R43 ;  /* 0x0000002b00067308 */ /* 0x0009700000002400 */
[----:B------:R-:W-:Y:S08]  /*4720*/  MUFU.TANH R46, R46 ;  /* 0x0000002e002e7308 */ /* 0x000ff00000002400 */
[----:B------:R3:W5:Y:S08]  /*4730*/  MUFU.TANH R8, R47 ;  /* 0x0000002f00087308 */ /* 0x0007700000002400 */
[----:B------:R-:W-:Y:S08]  /*4740*/  MUFU.TANH R20, R20 ;  /* 0x0000001400147308 */ /* 0x000ff00000002400 */
[----:B------:R-:W-:Y:S01]  /*4750*/  MUFU.TANH R56, R56 ;  /* 0x0000003800387308 */ /* 0x000fe20000002400 */
[----:B------:R-:W-:-:S02]  /*4760*/  WARPGROUP.DEPBAR.LE gsb0, 0x0 ;  /* 0x00008000000079c5 */ /* 0x000fc40000010000 */
[----:B------:R-:W-:Y:S01]  /*4770*/  WARPGROUP.ARRIVE ;  /* 0x00000000000079c5 */ /* 0x000fe20000000000 */
[----:B----4-:R-:W-:Y:S01]  /*4780*/  FMUL.FTZ R43, R35, UR7 ;  /* 0x00000007232b7c20 */ /* 0x010fe20008410000 */
[----:B-1----:R-:W-:Y:S01]  /*4790*/  FSEL R35, R51, -INF , P3 ;  /* 0xff80000033237808 */ /* 0x002fe20001800000 */
[----:B------:R-:W-:Y:S01]  /*47a0*/  FMUL.FTZ R50, R39, UR7 ;  /* 0x0000000727327c20 */ /* 0x000fe20008410000 */
[----:B------:R-:W-:Y:S01]  /*47b0*/  ISETP.GT.AND P3, PT, R65, 0x39, PT ;  /* 0x000000394100780c */ /* 0x000fe20003f64270 */
[----:B------:R-:W-:Y:S01]  /*47c0*/  FMUL.FTZ R34, R34, UR7 ;  /* 0x0000000722227c20 */ /* 0x000fe20008410000 */
[----:B------:R-:W-:Y:S01]  /*47d0*/  HGMMA.64x16x16.F32 R24, gdesc[UR56], R24, gsb0 ;  /* 0x00200000381879f0 */ /* 0x000fe20008000818 */
[----:B--2---:R-:W-:Y:S01]  /*47e0*/  FSEL R39, R54, -INF , P2 ;  /* 0xff80000036277808 */ /* 0x004fe20001000000 */
[----:B------:R1:W2:Y:S01]  /*47f0*/  MUFU.TANH R59, R43 ;  /* 0x0000002b003b7308 */ /* 0x0002a20000002400 */
[----:B------:R-:W-:Y:S01]  /*4800*/  FMNMX.FTZ R66, R35, R66, !PT ;  /* 0x0000004223427209 */ /* 0x000fe20007810000 */
[----:B------:R-:W-:Y:S01]  /*4810*/  FMUL.FTZ R38, R38, UR7 ;  /* 0x0000000726267c20 */ /* 0x000fe20008410000 */
[----:B------:R-:W-:Y:S01]  /*4820*/  ISETP.GT.AND P2, PT, R65, 0x40, PT ;  /* 0x000000404100780c */ /* 0x000fe20003f44270 */
[----:B------:R-:W-:Y:S01]  /*4830*/  FMUL.FTZ R32, R32, UR7 ;  /* 0x0000000720207c20 */ /* 0x000fe20008410000 */
[----:B------:R-:W-:Y:S01]  /*4840*/  FMNMX.FTZ R66, R39, R66, !PT ;  /* 0x0000004227427209 */ /* 0x000fe20007810000 */
[----:B------:R-:W-:Y:S01]  /*4850*/  FMUL.FTZ R33, R33, UR7 ;  /* 0x0000000721217c20 */ /* 0x000fe20008410000 */
[----:B---3--:R-:W-:Y:S01]  /*4860*/  FSEL R47, R42, -INF , P2 ;  /* 0xff8000002a2f7808 */ /* 0x008fe20001000000 */
[----:B------:R-:W-:Y:S01]  /*4870*/  MUFU.TANH R34, R34 ;  /* 0x0000002200227308 */ /* 0x000fe20000002400 */
[----:B-1----:R-:W-:Y:S01]  /*4880*/  FSEL R43, R55, -INF , P3 ;  /* 0xff800000372b7808 */ /* 0x002fe20001800000 */
[----:B------:R-:W-:Y:S01]  /*4890*/  FMUL.FTZ R36, R36, UR7 ;  /* 0x0000000724247c20 */ /* 0x000fe20008410000 */
[----:B------:R-:W-:Y:S01]  /*48a0*/  ISETP.GT.AND P3, PT, R65, 0x41, PT ;  /* 0x000000414100780c */ /* 0x000fe20003f64270 */
[----:B------:R-:W-:Y:S01]  /*48b0*/  FMUL.FTZ R37, R37, UR7 ;  /* 0x0000000725257c20 */ /* 0x000fe20008410000 */
[----:B------:R-:W-:Y:S01]  /*48c0*/  FMNMX.FTZ R66, R43, R66, !PT ;  /* 0x000000422b427209 */ /* 0x000fe20007810000 */
[----:B------:R-:W-:Y:S01]  /*48d0*/  IMAD.MOV.U32 R54, RZ, RZ, R119 ;  /* 0x000000ffff367224 */ /* 0x000fe200078e0077 */
[----:B------:R-:W-:Y:S01]  /*48e0*/  ISETP.GT.AND P2, PT, R65, 0x48, PT ;  /* 0x000000484100780c */ /* 0x000fe20003f44270 */
[----:B------:R-:W-:Y:S01]  /*48f0*/  MUFU.TANH R38, R38 ;  /* 0x0000002600267308 */ /* 0x000fe20000002400 */
[----:B-----5:R-:W-:-:S02]  /*4900*/  FSEL R51, R6, -INF , P3 ;  /* 0xff80000006337808 */ /* 0x020fc40001800000 */
[----:B------:R-:W-:Y:S02]  /*4910*/  FMNMX.FTZ R66, R47, R66, !PT ;  /* 0x000000422f427209 */ /* 0x000fe40007810000 */
[----:B------:R-:W-:Y:S02]  /*4920*/  ISETP.GT.AND P3, PT, R65, 0x49, PT ;  /* 0x000000494100780c */ /* 0x000fe40003f64270 */
[----:B------:R-:W-:Y:S01]  /*4930*/  FMNMX.FTZ R66, R51, R66, !PT ;  /* 0x0000004233427209 */ /* 0x000fe20007810000 */
[----:B------:R-:W1:Y:S01]  /*4940*/  MUFU.TANH R50, R50 ;  /* 0x0000003200327308 */ /* 0x000e620000002400 */
[----:B------:R-:W-:Y:S02]  /*4950*/  FSEL R55, R8, -INF , P3 ;  /* 0xff80000008377808 */ /* 0x000fe40001800000 */
[----:B------:R-:W-:-:S04]  /*4960*/  ISETP.GT.AND P3, PT, R65, 0x51, PT ;  /* 0x000000514100780c */ /* 0x000fc80003f64270 */
[----:B--2---:R-:W-:Y:S01]  /*4970*/  FSEL R59, R59, -INF , P3 ;  /* 0xff8000003b3b7808 */ /* 0x004fe20001800000 */
[----:B------:R-:W-:Y:S01]  /*4980*/  MUFU.TANH R21, R21 ;  /* 0x0000001500157308 */ /* 0x000fe20000002400 */
[----:B------:R-:W-:-:S07]  /*4990*/  ISETP.GT.AND P3, PT, R65, 0x59, PT ;  /* 0x000000594100780c */ /* 0x000fce0003f64270 */
[----:B------:R-:W-:Y:S01]  /*49a0*/  MUFU.TANH R48, R48 ;  /* 0x0000003000307308 */ /* 0x000fe20000002400 */
[----:B-1----:R-:W-:Y:S01]  /*49b0*/  FSEL R101, R50, -INF , P3 ;  /* 0xff80000032657808 */ /* 0x002fe20001800000 */
[----:B------:R-:W-:Y:S01]  /*49c0*/  IMAD.MOV.U32 R50, RZ, RZ, R119 ;  /* 0x000000ffff327224 */ /* 0x000fe200078e0077 */
[----:B------:R-:W-:-:S05]  /*49d0*/  ISETP.GT.AND P3, PT, R65, 0x61, PT ;  /* 0x000000614100780c */ /* 0x000fca0003f64270 */
[----:B------:R-:W-:Y:S01]  /*49e0*/  MUFU.TANH R49, R49 ;  /* 0x0000003100317308 */ /* 0x000fe20000002400 */
[----:B------:R-:W-:Y:S02]  /*49f0*/  WARPGROUP.DEPBAR.LE gsb0, 0x0 ;  /* 0x00008000000079c5 */ /* 0x000fe40000010000 */
[----:B------:R-:W-:Y:S01]  /*4a00*/  FMUL.FTZ R6, R27, UR7 ;  /* 0x000000071b067c20 */ /* 0x000fe20008410000 */
[----:B------:R-:W-:Y:S01]  /*4a10*/  FSEL R27, R46, -INF , P2 ;  /* 0xff8000002e1b7808 */ /* 0x000fe20001000000 */
[----:B------:R-:W-:Y:S01]  /*4a20*/  FMUL.FTZ R26, R26, UR7 ;  /* 0x000000071a1a7c20 */ /* 0x000fe20008410000 */
[----:B------:R-:W-:Y:S01]  /*4a30*/  ISETP.GT.AND P2, PT, R65, 0x50, PT ;  /* 0x000000504100780c */ /* 0x000fe20003f44270 */
[----:B------:R-:W-:Y:S01]  /*4a40*/  FMUL.FTZ R30, R30, UR7 ;  /* 0x000000071e1e7c20 */ /* 0x000fe20008410000 */
[----:B------:R-:W-:Y:S01]  /*4a50*/  FMNMX.FTZ R66, R27, R66, !PT ;  /* 0x000000421b427209 */ /* 0x000fe20007810000 */
[----:B------:R-:W1:Y:S01]  /*4a60*/  MUFU.TANH R6, R6 ;  /* 0x0000000600067308 */ /* 0x000e620000002400 */
        /* <DEDUP_REMOVED lines=8> */
[----:B------:R-:W-:Y:S01]  /*4af0*/  FSEL R99, R38, -INF , P2 ;  /* 0xff80000026637808 */ /* 0x000fe20001000000 */
[----:B------:R-:W-:Y:S01]  /*4b00*/  FMUL.FTZ R28, R28, UR7 ;  /* 0x000000071c1c7c20 */ /* 0x000fe20008410000 */
[----:B------:R-:W-:Y:S01]  /*4b10*/  FMNMX.FTZ R66, R59, R66, !PT ;  /* 0x000000423b427209 */ /* 0x000fe20007810000 */
[----:B------:R-:W-:Y:S01]  /*4b20*/  FMUL.FTZ R29, R29, UR7 ;  /* 0x000000071d1d7c20 */ /* 0x000fe20008410000 */
[----:B------:R-:W-:Y:S01]  /*4b30*/  ISETP.GT.AND P2, PT, R65, 0x60, PT ;  /* 0x000000604100780c */ /* 0x000fe20003f44270 */
[----:B------:R3:W-:Y:S01]  /*4b40*/  @!P1 SYNCS.ARRIVE.TRANS64.RED.A1T0 RZ, [R0+URZ], RZ ;  /* 0x000000ff00ff99a7 */ /* 0x0007e2000810043f */
[----:B------:R-:W-:Y:S01]  /*4b50*/  FMNMX.FTZ R66, R99, R66, !PT ;  /* 0x0000004263427209 */ /* 0x000fe20007810000 */
[----:B------:R-:W4:Y:S01]  /*4b60*/  MUFU.TANH R30, R30 ;  /* 0x0000001e001e7308 */ /* 0x000f220000002400 */
[----:B-1----:R-:W-:-:S02]  /*4b70*/  FSEL R105, R6, -INF , P3 ;  /* 0xff80000006697808 */ /* 0x002fc40001800000 */
[----:B------:R-:W-:Y:S02]  /*4b80*/  FMNMX.FTZ R66, R101, R66, !PT ;  /* 0x0000004265427209 */ /* 0x000fe40007810000 */
[C---:B------:R-:W-:Y:S02]  /*4b90*/  ISETP.GT.AND P3, PT, R65.reuse, 0x69, PT ;  /* 0x000000694100780c */ /* 0x040fe40003f64270 */
[----:B------:R-:W-:Y:S01]  /*4ba0*/  MOV R6, UR6 ;  /* 0x0000000600067c02 */ /* 0x000fe20008000f00 */
[----:B------:R-:W1:Y:S01]  /*4bb0*/  MUFU.TANH R31, R31 ;  /* 0x0000001f001f7308 */ /* 0x000e620000002400 */
[----:B--2---:R-:W-:Y:S02]  /*4bc0*/  FSEL R103, R26, -INF , P2 ;  /* 0xff8000001a677808 */ /* 0x004fe40001000000 */
[----:B------:R-:W-:Y:S02]  /*4bd0*/  ISETP.GT.AND P2, PT, R65, 0x68, PT ;  /* 0x000000684100780c */ /* 0x000fe40003f44270 */
[----:B------:R-:W-:-:S03]  /*4be0*/  FMNMX.FTZ R66, R103, R66, !PT ;  /* 0x0000004267427209 */ /* 0x000fc60007810000 */
[----:B------:R-:W2:Y:S01]  /*4bf0*/  MUFU.TANH R52, R52 ;  /* 0x0000003400347308 */ /* 0x000ea20000002400 */
[----:B----4-:R-:W-:Y:S02]  /*4c00*/  FSEL R107, R30, -INF , P2 ;  /* 0xff8000001e6b7808 */ /* 0x010fe40001000000 */
[----:B------:R-:W-:-:S04]  /*4c10*/  FMNMX.FTZ R66, R105, R66, !PT ;  /* 0x0000004269427209 */ /* 0x000fc80007810000 */
[----:B------:R-:W-:Y:S01]  /*4c20*/  FMNMX.FTZ R66, R107, R66, !PT ;  /* 0x000000426b427209 */ /* 0x000fe20007810000 */
[----:B------:R-:W4:Y:S01]  /*4c30*/  MUFU.TANH R53, R53 ;  /* 0x0000003500357308 */ /* 0x000f220000002400 */
[----:B-1----:R-:W-:Y:S02]  /*4c40*/  FSEL R109, R31, -INF , P3 ;  /* 0xff8000001f6d7808 */ /* 0x002fe40001800000 */
[C---:B------:R-:W-:Y:S02]  /*4c50*/  ISETP.GT.AND P3, PT, R60.reuse, 0x1, PT ;  /* 0x000000013c00780c */ /* 0x040fe40003f64270 */
[----:B------:R-:W-:Y:S02]  /*4c60*/  FMNMX.FTZ R66, R109, R66, !PT ;  /* 0x000000426d427209 */ /* 0x000fe40007810000 */
[----:B------:R-:W-:Y:S01]  /*4c70*/  FSEL R7, R7, -INF , P3 ;  /* 0xff80000007077808 */ /* 0x000fe20001800000 */
[----:B------:R-:W1:Y:S01]  /*4c80*/  MUFU.TANH R40, R40 ;  /* 0x0000002800287308 */ /* 0x000e620000002400 */
[----:B------:R-:W-:Y:S01]  /*4c90*/  ISETP.GT.AND P3, PT, R60, 0x10, PT ;  /* 0x000000103c00780c */ /* 0x000fe20003f64270 */
[----:B------:R-:W5:Y:S03]  /*4ca0*/  SHFL.BFLY PT, R31, R66, 0x2, 0x1f ;  /* 0x0c401f00421f7f89 */ /* 0x000f6600000e0000 */
[----:B------:R-:W-:-:S02]  /*4cb0*/  FSEL R11, R11, -INF , P3 ;  /* 0xff8000000b0b7808 */ /* 0x000fc40001800000 */
[----:B------:R-:W-:Y:S01]  /*4cc0*/  ISETP.GT.AND P3, PT, R60, 0x18, PT ;  /* 0x000000183c00780c */ /* 0x000fe20003f64270 */
[----:B------:R-:W3:Y:S03]  /*4cd0*/  MUFU.TANH R41, R41 ;  /* 0x0000002900297308 */ /* 0x000ee60000002400 */
[----:B------:R-:W-:Y:S02]  /*4ce0*/  FSEL R67, R14, -INF , P3 ;  /* 0xff8000000e437808 */ /* 0x000fe40001800000 */
[----:B------:R-:W-:-:S03]  /*4cf0*/  ISETP.GT.AND P3, PT, R60, 0x20, PT ;  /* 0x000000203c00780c */ /* 0x000fc60003f64270 */
[----:B------:R-:W3:Y:S01]  /*4d00*/  MUFU.TANH R44, R44 ;  /* 0x0000002c002c7308 */ /* 0x000ee20000002400 */
[----:B------:R-:W-:Y:S02]  /*4d10*/  FSEL R15, R15, -INF , P3 ;  /* 0xff8000000f0f7808 */ /* 0x000fe40001800000 */
[----:B------:R-:W-:-:S04]  /*4d20*/  ISETP.GT.AND P3, PT, R60, 0x28, PT ;  /* 0x000000283c00780c */ /* 0x000fc80003f64270 */
[----:B------:R-:W-:Y:S01]  /*4d30*/  FSEL R71, R56, -INF , P3 ;  /* 0xff80000038477808 */ /* 0x000fe20001800000 */
[----:B------:R-:W3:Y:S01]  /*4d40*/  MUFU.TANH R45, R45 ;  /* 0x0000002d002d7308 */ /* 0x000ee20000002400 */
[----:B------:R-:W-:Y:S01]  /*4d50*/  ISETP.GT.AND P3, PT, R60, 0x30, PT ;  /* 0x000000303c00780c */ /* 0x000fe20003f64270 */
[--C-:B------:R-:W-:Y:S01]  /*4d60*/  IMAD.MOV.U32 R56, RZ, RZ, R119.reuse ;  /* 0x000000ffff387224 */ /* 0x100fe200078e0077 */
[----:B-----5:R-:W-:Y:S01]  /*4d70*/  FMNMX.FTZ R31, R66, R31, !PT ;  /* 0x0000001f421f7209 */ /* 0x020fe20007810000 */
[----:B------:R-:W-:-:S04]  /*4d80*/  IMAD.MOV.U32 R66, RZ, RZ, R119 ;  /* 0x000000ffff427224 */ /* 0x000fc800078e0077 */
[----:B------:R-:W5:Y:S01]  /*4d90*/  SHFL.BFLY PT, R8, R31, 0x1, 0x1f ;  /* 0x0c201f001f087f89 */ /* 0x000f6200000e0000 */
[----:B------:R-:W3:Y:S08]  /*4da0*/  MUFU.TANH R32, R32 ;  /* 0x0000002000207308 */ /* 0x000ef00000002400 */
[----:B------:R-:W3:Y:S08]  /*4db0*/  MUFU.TANH R33, R33 ;  /* 0x0000002100217308 */ /* 0x000ef00000002400 */
[----:B------:R-:W3:Y:S01]  /*4dc0*/  MUFU.TANH R36, R36 ;  /* 0x0000002400247308 */ /* 0x000ee20000002400 */
[----:B-----5:R-:W-:-:S07]  /*4dd0*/  FMNMX.FTZ R8, R31, R8, !PT ;  /* 0x000000081f087209 */ /* 0x020fce0007810000 */
[----:B------:R-:W5:Y:S01]  /*4de0*/  MUFU.TANH R37, R37 ;  /* 0x0000002500257308 */ /* 0x000f620000002400 */
[C---:B------:R-:W-:Y:S01]  /*4df0*/  FSETP.NEU.FTZ.AND P2, PT, R8.reuse, -INF , PT ;  /* 0xff8000000800780b */ /* 0x040fe20003f5d000 */
[----:B------:R-:W-:-:S06]  /*4e00*/  FMUL.FTZ R26, R8, R6 ;  /* 0x00000006081a7220 */ /* 0x000fcc0000410000 */
[----:B------:R2:W5:Y:S01]  /*4e10*/  MUFU.TANH R30, R24 ;  /* 0x00000018001e7308 */ /* 0x0005620000002400 */
[----:B------:R-:W-:Y:S02]  /*4e20*/  FSEL R34, R26, RZ, P2 ;  /* 0x000000ff1a227208 */ /* 0x000fe40001000000 */
[----:B------:R-:W-:-:S03]  /*4e30*/  ISETP.GT.AND P2, PT, R60, RZ, PT ;  /* 0x000000ff3c00720c */ /* 0x000fc60003f44270 */
[-CC-:B------:R-:W-:Y:S01]  /*4e40*/  FFMA.FTZ R201, R69, R6.reuse, -R34.reuse ;  /* 0x0000000645c97223 */ /* 0x180fe20000010822 */
[----:B------:R-:W-:Y:S01]  /*4e50*/  FSEL R31, R2, -INF , P2 ;  /* 0xff800000021f7808 */ /* 0x000fe20001000000 */
[-CC-:B------:R-:W-:Y:S01]  /*4e60*/  FFMA.FTZ R203, R73, R6.reuse, -R34.reuse ;  /* 0x0000000649cb7223 */ /* 0x180fe20000010822 */
[C---:B------:R-:W-:Y:S01]  /*4e70*/  ISETP.GT.AND P2, PT, R60.reuse, 0x9, PT ;  /* 0x000000093c00780c */ /* 0x040fe20003f44270 */
[-CC-:B------:R-:W-:Y:S01]  /*4e80*/  FFMA.FTZ R2, R75, R6.reuse, -R34.reuse ;  /* 0x000000064b027223 */ /* 0x180fe20000010822 */
[----:B------:R-:W-:Y:S01]  /*4e90*/  FMNMX.FTZ R10, R31, R7, !PT ;  /* 0x000000071f0a7209 */ /* 0x000fe20007810000 */
[-CC-:B------:R-:W-:Y:S01]  /*4ea0*/  FFMA.FTZ R197, R77, R6.reuse, -R34.reuse ;  /* 0x000000064dc57223 */ /* 0x180fe20000010822 */
[----:B------:R-:W-:Y:S01]  /*4eb0*/  FSEL R63, R9, -INF , P2 ;  /* 0xff800000093f7808 */ /* 0x000fe20001000000 */
[--C-:B------:R-:W-:Y:S01]  /*4ec0*/  FFMA.FTZ R14, R81, R6, -R34.reuse ;  /* 0x00000006510e7223 */ /* 0x100fe20000010822 */
[----:B------:R-:W-:Y:S01]  /*4ed0*/  FMNMX.FTZ R10, R61, R10, !PT ;  /* 0x0000000a3d0a7209 */ /* 0x000fe20007810000 */
[----:B------:R-:W5:Y:S01]  /*4ee0*/  MUFU.TANH R25, R25 ;  /* 0x0000001900197308 */ /* 0x000f620000002400 */
[----:B------:R-:W-:Y:S01]  /*4ef0*/  ISETP.GT.AND P2, PT, R60, 0x11, PT ;  /* 0x000000113c00780c */ /* 0x000fe20003f44270 */
[--C-:B------:R-:W-:Y:S01]  /*4f00*/  FFMA.FTZ R199, R85, R6, -R34.reuse ;  /* 0x0000000655c77223 */ /* 0x100fe20000010822 */
[----:B------:R-:W-:Y:S01]  /*4f10*/  FMNMX.FTZ R10, R63, R10, !PT ;  /* 0x0000000a3f0a7209 */ /* 0x000fe20007810000 */
[-CC-:B------:R-:W-:Y:S01]  /*4f20*/  FFMA.FTZ R193, R89, R6.reuse, -R34.reuse ;  /* 0x0000000659c17223 */ /* 0x180fe20000010822 */
[----:B------:R-:W-:Y:S01]  /*4f30*/  FSEL R65, R12, -INF , P2 ;  /* 0xff8000000c417808 */ /* 0x000fe20001000000 */
[--C-:B------:R-:W-:Y:S01]  /*4f40*/  FFMA.FTZ R12, R79, R6, -R34.reuse ;  /* 0x000000064f0c7223 */ /* 0x100fe20000010822 */
[----:B------:R-:W-:Y:S01]  /*4f50*/  FMNMX.FTZ R10, R11, R10, !PT ;  /* 0x0000000a0b0a7209 */ /* 0x000fe20007810000 */
[----:B------:R-:W5:Y:S01]  /*4f60*/  MUFU.TANH R28, R28 ;  /* 0x0000001c001c7308 */ /* 0x000f620000002400 */
[C---:B------:R-:W-:Y:S01]  /*4f70*/  ISETP.GT.AND P2, PT, R60.reuse, 0x19, PT ;  /* 0x000000193c00780c */ /* 0x040fe20003f44270 */
[--C-:B--2---:R-:W-:Y:S01]  /*4f80*/  FFMA.FTZ R24, R91, R6, -R34.reuse ;  /* 0x000000065b187223 */ /* 0x104fe20000010822 */
[----:B------:R-:W-:Y:S01]  /*4f90*/  FMNMX.FTZ R10, R65, R10, !PT ;  /* 0x0000000a410a7209 */ /* 0x000fe20007810000 */
[-CC-:B------:R-:W-:Y:S01]  /*4fa0*/  FFMA.FTZ R195, R93, R6.reuse, -R34.reuse ;  /* 0x000000065dc37223 */ /* 0x180fe20000010822 */
[----:B------:R-:W-:Y:S01]  /*4fb0*/  FSEL R13, R13, -INF , P2 ;  /* 0xff8000000d0d7808 */ /* 0x000fe20001000000 */
[--C-:B------:R-:W-:Y:S01]  /*4fc0*/  FFMA.FTZ R26, R95, R6, -R34.reuse ;  /* 0x000000065f1a7223 */ /* 0x100fe20000010822 */
[----:B------:R-:W-:Y:S01]  /*4fd0*/  FMNMX.FTZ R10, R67, R10, !PT ;  /* 0x0000000a430a7209 */ /* 0x000fe20007810000 */
[----:B------:R-:W2:Y:S01]  /*4fe0*/  MUFU.TANH R29, R29 ;  /* 0x0000001d001d7308 */ /* 0x000ea20000002400 */
[----:B------:R-:W-:Y:S01]  /*4ff0*/  ISETP.GT.AND P2, PT, R60, 0x21, PT ;  /* 0x000000213c00780c */ /* 0x000fe20003f44270 */
[--C-:B------:R-:W-:Y:S01]  /*5000*/  FFMA.FTZ R97, R97, R6, -R34.reuse ;  /* 0x0000000661617223 */ /* 0x100fe20000010822 */
[----:B------:R-:W-:Y:S01]  /*5010*/  FMNMX.FTZ R10, R13, R10, !PT ;  /* 0x0000000a0d0a7209 */ /* 0x000fe20007810000 */
[-CC-:B------:R-:W-:Y:S01]  /*5020*/  FFMA.FTZ R35, R35, R6.reuse, -R34.reuse ;  /* 0x0000000623237223 */ /* 0x180fe20000010822 */
[----:B------:R-:W-:Y:S01]  /*5030*/  FSEL R69, R20, -INF , P2 ;  /* 0xff80000014457808 */ /* 0x000fe20001000000 */
[--C-:B------:R-:W-:Y:S01]  /*5040*/  FFMA.FTZ R20, R87, R6, -R34.reuse ;  /* 0x0000000657147223 */ /* 0x100fe20000010822 */
[----:B------:R-:W-:Y:S01]  /*5050*/  FMNMX.FTZ R10, R15, R10, !PT ;  /* 0x0000000a0f0a7209 */ /* 0x000fe20007810000 */
[----:B------:R-:W-:Y:S01]  /*5060*/  MUFU.EX2 R201, R201 ;  /* 0x000000c900c97308 */ /* 0x000fe20000000800 */
[C---:B------:R-:W-:Y:S01]  /*5070*/  ISETP.GT.AND P2, PT, R60.reuse, 0x29, PT ;  /* 0x000000293c00780c */ /* 0x040fe20003f44270 */
[--C-:B------:R-:W-:Y:S01]  /*5080*/  FFMA.FTZ R39, R39, R6, -R34.reuse ;  /* 0x0000000627277223 */ /* 0x100fe20000010822 */
[----:B------:R-:W-:Y:S01]  /*5090*/  FMNMX.FTZ R10, R69, R10, !PT ;  /* 0x0000000a450a7209 */ /* 0x000fe20007810000 */
[-CC-:B------:R-:W-:Y:S01]  /*50a0*/  FFMA.FTZ R43, R43, R6.reuse, -R34.reuse ;  /* 0x000000062b2b7223 */ /* 0x180fe20000010822 */
[----:B------:R-:W-:Y:S01]  /*50b0*/  FSEL R21, R21, -INF , P2 ;  /* 0xff80000015157808 */ /* 0x000fe20001000000 */
[--C-:B------:R-:W-:Y:S01]  /*50c0*/  FFMA.FTZ R47, R47, R6, -R34.reuse ;  /* 0x000000062f2f7223 */ /* 0x100fe20000010822 */
[----:B------:R-:W-:Y:S01]  /*50d0*/  FMNMX.FTZ R10, R71, R10, !PT ;  /* 0x0000000a470a7209 */ /* 0x000fe20007810000 */
[----:B------:R-:W-:Y:S01]  /*50e0*/  MUFU.EX2 R2, R2 ;  /* 0x0000000200027308 */ /* 0x000fe20000000800 */
[----:B------:R-:W-:Y:S01]  /*50f0*/  ISETP.GT.AND P2, PT, R60, 0x31, PT ;  /* 0x000000313c00780c */ /* 0x000fe20003f44270 */
[-CC-:B------:R-:W-:Y:S01]  /*5100*/  FFMA.FTZ R51, R51, R6.reuse, -R34.reuse ;  /* 0x0000000633337223 */ /* 0x180fe20000010822 */
[----:B------:R-:W-:Y:S01]  /*5110*/  FSEL R73, R48, -INF , P3 ;  /* 0xff80000030497808 */ /* 0x000fe20001800000 */
[--C-:B------:R-:W-:Y:S01]  /*5120*/  FFMA.FTZ R55, R55, R6, -R34.reuse ;  /* 0x0000000637377223 */ /* 0x100fe20000010822 */
[----:B------:R-:W-:Y:S01]  /*5130*/  FMNMX.FTZ R10, R21, R10, !PT ;  /* 0x0000000a150a7209 */ /* 0x000fe20007810000 */
[-CC-:B------:R-:W-:Y:S01]  /*5140*/  FFMA.FTZ R57, R57, R6.reuse, -R34.reuse ;  /* 0x0000000639397223 */ /* 0x180fe20000010822 */
[C---:B------:R-:W-:Y:S01]  /*5150*/  ISETP.GT.AND P3, PT, R60.reuse, 0x38, PT ;  /* 0x000000383c00780c */ /* 0x040fe20003f64270 */
[----:B------:R-:W-:Y:S01]  /*5160*/  MUFU.EX2 R203, R203 ;  /* 0x000000cb00cb7308 */ /* 0x000fe20000000800 */
[----:B------:R-:W-:Y:S01]  /*5170*/  FSEL R49, R49, -INF , P2 ;  /* 0xff80000031317808 */ /* 0x000fe20001000000 */
[--C-:B------:R-:W-:Y:S01]  /*5180*/  FFMA.FTZ R59, R59, R6, -R34.reuse ;  /* 0x000000063b3b7223 */ /* 0x100fe20000010822 */
[----:B------:R-:W-:Y:S01]  /*5190*/  FMNMX.FTZ R10, R73, R10, !PT ;  /* 0x0000000a490a7209 */ /* 0x000fe20007810000 */
[-CC-:B------:R-:W-:Y:S01]  /*51a0*/  FFMA.FTZ R99, R99, R6.reuse, -R34.reuse ;  /* 0x0000000663637223 */ /* 0x180fe20000010822 */
[----:B------:R-:W-:Y:S01]  /*51b0*/  ISETP.GT.AND P2, PT, R60, 0x39, PT ;  /* 0x000000393c00780c */ /* 0x000fe20003f44270 */
[--C-:B------:R-:W-:Y:S01]  /*51c0*/  FFMA.FTZ R101, R101, R6, -R34.reuse ;  /* 0x0000000665657223 */ /* 0x100fe20000010822 */
[----:B------:R-:W-:Y:S01]  /*51d0*/  FSEL R75, R52, -INF , P3 ;  /* 0xff800000344b7808 */ /* 0x000fe20001800000 */
[----:B------:R-:W-:Y:S01]  /*51e0*/  MUFU.EX2 R12, R12 ;  /* 0x0000000c000c7308 */ /* 0x000fe20000000800 */
[----:B------:R-:W-:Y:S01]  /*51f0*/  FMNMX.FTZ R10, R49, R10, !PT ;  /* 0x0000000a310a7209 */ /* 0x000fe20007810000 */
[-CC-:B------:R-:W-:Y:S01]  /*5200*/  FFMA.FTZ R103, R103, R6.reuse, -R34.reuse ;  /* 0x0000000667677223 */ /* 0x180fe20000010822 */
[C---:B------:R-:W-:Y:S01]  /*5210*/  ISETP.GT.AND P3, PT, R60.reuse, 0x40, PT ;  /* 0x000000403c00780c */ /* 0x040fe20003f64270 */
[-CC-:B------:R-:W-:Y:S01]  /*5220*/  FFMA.FTZ R105, R105, R6.reuse, -R34.reuse ;  /* 0x0000000669697223 */ /* 0x180fe20000010822 */
[----:B----4-:R-:W-:Y:S01]  /*5230*/  FSEL R53, R53, -INF , P2 ;  /* 0xff80000035357808 */ /* 0x010fe20001000000 */
[----:B------:R-:W-:Y:S01]  /*5240*/  FFMA.FTZ R107, R107, R6, -R34 ;  /* 0x000000066b6b7223 */ /* 0x000fe20000010822 */
[----:B------:R-:W-:Y:S01]  /*5250*/  FMNMX.FTZ R10, R75, R10, !PT ;  /* 0x0000000a4b0a7209 */ /* 0x000fe20007810000 */
[----:B------:R-:W-:Y:S01]  /*5260*/  MUFU.EX2 R197, R197 ;  /* 0x000000c500c57308 */ /* 0x000fe20000000800 */
[----:B------:R-:W-:Y:S01]  /*5270*/  ISETP.GT.AND P2, PT, R60, 0x41, PT ;  /* 0x000000413c00780c */ /* 0x000fe20003f44270 */
[--C-:B------:R-:W-:Y:S01]  /*5280*/  IMAD.MOV.U32 R95, RZ, RZ, R119.reuse ;  /* 0x000000ffff5f7224 */ /* 0x100fe200078e0077 */
[----:B-1----:R-:W-:Y:S01]  /*5290*/  FSEL R77, R40, -INF , P3 ;  /* 0xff800000284d7808 */ /* 0x002fe20001800000 */
[--C-:B------:R-:W-:Y:S01]  /*52a0*/  IMAD.MOV.U32 R93, RZ, RZ, R119.reuse ;  /* 0x000000ffff5d7224 */ /* 0x100fe200078e0077 */
[----:B------:R-:W-:Y:S01]  /*52b0*/  FMNMX.FTZ R10, R53, R10, !PT ;  /* 0x0000000a350a7209 */ /* 0x000fe20007810000 */
[----:B------:R-:W-:Y:S01]  /*52c0*/  IMAD.MOV.U32 R48, RZ, RZ, R119 ;  /* 0x000000ffff307224 */ /* 0x000fe200078e0077 */
[----:B------:R-:W-:Y:S01]  /*52d0*/  ISETP.GT.AND P3, PT, R60, 0x48, PT ;  /* 0x000000483c00780c */ /* 0x000fe20003f64270 */
[----:B------:R-:W-:Y:S01]  /*52e0*/  MUFU.EX2 R14, R14 ;  /* 0x0000000e000e7308 */ /* 0x000fe20000000800 */
[----:B---3--:R-:W-:-:S02]  /*52f0*/  FSEL R41, R41, -INF , P2 ;  /* 0xff80000029297808 */ /* 0x008fc40001000000 */
[----:B------:R-:W-:Y:S02]  /*5300*/  FMNMX.FTZ R10, R77, R10, !PT ;  /* 0x0000000a4d0a7209 */ /* 0x000fe40007810000 */
[----:B------:R-:W-:Y:S02]  /*5310*/  ISETP.GT.AND P2, PT, R60, 0x49, PT ;  /* 0x000000493c00780c */ /* 0x000fe40003f44270 */
[----:B------:R-:W-:Y:S01]  /*5320*/  FSEL R79, R44, -INF , P3 ;  /* 0xff8000002c4f7808 */ /* 0x000fe20001800000 */
[----:B------:R-:W-:Y:S01]  /*5330*/  MUFU.EX2 R199, R199 ;  /* 0x000000c700c77308 */ /* 0x000fe20000000800 */
[----:B------:R-:W-:Y:S02]  /*5340*/  FMNMX.FTZ R10, R41, R10, !PT ;  /* 0x0000000a290a7209 */ /* 0x000fe40007810000 */
[----:B------:R-:W-:Y:S02]  /*5350*/  ISETP.GT.AND P3, PT, R60, 0x50, PT ;  /* 0x000000503c00780c */ /* 0x000fe40003f64270 */
[----:B------:R-:W-:-:S02]  /*5360*/  FSEL R45, R45, -INF , P2 ;  /* 0xff8000002d2d7808 */ /* 0x000fc40001000000 */
[----:B------:R-:W-:Y:S01]  /*5370*/  FMNMX.FTZ R10, R79, R10, !PT ;  /* 0x0000000a4f0a7209 */ /* 0x000fe20007810000 */
[----:B------:R-:W-:Y:S01]  /*5380*/  MUFU.EX2 R20, R20 ;  /* 0x0000001400147308 */ /* 0x000fe20000000800 */
[----:B------:R-:W-:Y:S02]  /*5390*/  ISETP.GT.AND P2, PT, R60, 0x51, PT ;  /* 0x000000513c00780c */ /* 0x000fe40003f44270 */
[----:B------:R-:W-:Y:S02]  /*53a0*/  FSEL R81, R32, -INF , P3 ;  /* 0xff80000020517808 */ /* 0x000fe40001800000 */
[----:B------:R-:W-:Y:S02]  /*53b0*/  FMNMX.FTZ R10, R45, R10, !PT ;  /* 0x0000000a2d0a7209 */ /* 0x000fe40007810000 */
[----:B------:R-:W-:Y:S01]  /*53c0*/  ISETP.GT.AND P3, PT, R60, 0x58, PT ;  /* 0x000000583c00780c */ /* 0x000fe20003f64270 */
[----:B------:R-:W-:Y:S01]  /*53d0*/  MUFU.EX2 R193, R193 ;  /* 0x000000c100c17308 */ /* 0x000fe20000000800 */
[----:B------:R-:W-:-:S02]  /*53e0*/  FSEL R33, R33, -INF , P2 ;  /* 0xff80000021217808 */ /* 0x000fc40001000000 */
[----:B------:R-:W-:Y:S02]  /*53f0*/  FMNMX.FTZ R10, R81, R10, !PT ;  /* 0x0000000a510a7209 */ /* 0x000fe40007810000 */
[----:B------:R-:W-:Y:S02]  /*5400*/  ISETP.GT.AND P2, PT, R60, 0x59, PT ;  /* 0x000000593c00780c */ /* 0x000fe40003f44270 */
[----:B------:R-:W-:Y:S01]  /*5410*/  FSEL R85, R36, -INF , P3 ;  /* 0xff80000024557808 */ /* 0x000fe20001800000 */
[----:B------:R-:W-:Y:S01]  /*5420*/  MUFU.EX2 R24, R24 ;  /* 0x0000001800187308 */ /* 0x000fe20000000800 */
[----:B------:R-:W-:Y:S02]  /*5430*/  FMNMX.FTZ R10, R33, R10, !PT ;  /* 0x0000000a210a7209 */ /* 0x000fe40007810000 */
[----:B------:R-:W-:Y:S02]  /*5440*/  ISETP.GT.AND P3, PT, R60, 0x60, PT ;  /* 0x000000603c00780c */ /* 0x000fe40003f64270 */
[----:B-----5:R-:W-:-:S02]  /*5450*/  FSEL R37, R37, -INF , P2 ;  /* 0xff80000025257808 */ /* 0x020fc40001000000 */
        /* <DEDUP_REMOVED lines=9> */
[----:B------:R-:W-:Y:S01]  /*54f0*/  ISETP.GT.AND P2, PT, R60, 0x69, PT ;  /* 0x000000693c00780c */ /* 0x000fe20003f44270 */
[----:B------:R-:W-:Y:S01]  /*5500*/  IMAD.MOV.U32 R60, RZ, RZ, R119 ;  /* 0x000000ffff3c7224 */ /* 0x000fe200078e0077 */
[----:B------:R-:W-:Y:S01]  /*5510*/  FSEL R89, R28, -INF , P3 ;  /* 0xff8000001c597808 */ /* 0x000fe20001800000 */
[--C-:B------:R-:W-:Y:S01]  /*5520*/  FFMA.FTZ R28, R27, R6, -R34.reuse ;  /* 0x000000061b1c7223 */ /* 0x100fe20000010822 */
[----:B------:R-:W-:Y:S01]  /*5530*/  FMNMX.FTZ R10, R25, R10, !PT ;  /* 0x0000000a190a7209 */ /* 0x000fe20007810000 */
[----:B------:R-:W-:Y:S01]  /*5540*/  MUFU.EX2 R97, R97 ;  /* 0x0000006100617308 */ /* 0x000fe20000000800 */
[----:B--2---:R-:W-:Y:S01]  /*5550*/  FSEL R29, R29, -INF , P2 ;  /* 0xff8000001d1d7808 */ /* 0x004fe20001000000 */
[----:B------:R-:W-:Y:S01]  /*5560*/  FFMA.FTZ R34, R109, R6, -R34 ;  /* 0x000000066d227223 */ /* 0x000fe20000010822 */
[----:B------:R-:W-:-:S02]  /*5570*/  FMNMX.FTZ R10, R89, R10, !PT ;  /* 0x0000000a590a7209 */ /* 0x000fc40007810000 */
[-C--:B------:R-:W-:Y:S02]  /*5580*/  MOV R109, R119.reuse ;  /* 0x00000077006d7202 */ /* 0x080fe40000000f00 */
[----:B------:R-:W-:Y:S01]  /*5590*/  FMNMX.FTZ R10, R29, R10, !PT ;  /* 0x0000000a1d0a7209 */ /* 0x000fe20007810000 */
[----:B------:R-:W-:Y:S01]  /*55a0*/  MUFU.EX2 R187, R28 ;  /* 0x0000001c00bb7308 */ /* 0x000fe20000000800 */
[-C--:B------:R-:W-:Y:S02]  /*55b0*/  MOV R91, R119.reuse ;  /* 0x00000077005b7202 */ /* 0x080fe40000000f00 */
[----:B------:R-:W-:Y:S01]  /*55c0*/  MOV R52, R119 ;  /* 0x0000007700347202 */ /* 0x000fe20000000f00 */
[----:B------:R-:W1:Y:S04]  /*55d0*/  SHFL.BFLY PT, R9, R10, 0x2, 0x1f ;  /* 0x0c401f000a097f89 */ /* 0x000e6800000e0000 */
[----:B------:R2:W3:Y:S08]  /*55e0*/  MUFU.EX2 R30, R35 ;  /* 0x00000023001e7308 */ /* 0x0004f00000000800 */
[----:B------:R-:W-:Y:S01]  /*55f0*/  MUFU.EX2 R39, R39 ;  /* 0x0000002700277308 */ /* 0x000fe20000000800 */
[----:B--2---:R-:W-:-:S07]  /*5600*/  IMAD.MOV.U32 R35, RZ, RZ, R119 ;  /* 0x000000ffff237224 */ /* 0x004fce00078e0077 */
[----:B------:R2:W4:Y:S01]  /*5610*/  MUFU.EX2 R32, R43 ;  /* 0x0000002b00207308 */ /* 0x0005220000000800 */
[----:B---3--:R-:W-:Y:S02]  /*5620*/  F2FP.F16.F32.PACK_AB R189, R30, R97 ;  /* 0x000000611ebd723e */ /* 0x008fe400000000ff */
[----:B-1----:R-:W-:-:S05]  /*5630*/  FMNMX.FTZ R27, R10, R9, !PT ;  /* 0x000000090a1b7209 */ /* 0x002fca0007810000 */
[----:B------:R-:W-:Y:S01]  /*5640*/  MUFU.EX2 R47, R47 ;  /* 0x0000002f002f7308 */ /* 0x000fe20000000800 */
[----:B------:R-:W1:Y:S01]  /*5650*/  SHFL.BFLY PT, R10, R27, 0x1, 0x1f ;  /* 0x0c201f001b0a7f89 */ /* 0x000e6200000e0000 */
[----:B--2---:R-:W-:-:S06]  /*5660*/  MOV R43, R119 ;  /* 0x00000077002b7202 */ /* 0x004fcc0000000f00 */
[----:B------:R2:W3:Y:S01]  /*5670*/  MUFU.EX2 R36, R51 ;  /* 0x0000003300247308 */ /* 0x0004e20000000800 */
[----:B----4-:R-:W-:-:S07]  /*5680*/  F2FP.F16.F32.PACK_AB R191, R32, R39 ;  /* 0x0000002720bf723e */ /* 0x010fce00000000ff */
[----:B------:R4:W-:Y:S01]  /*5690*/  MUFU.EX2 R38, R55 ;  /* 0x0000003700267308 */ /* 0x0009e20000000800 */
[----:B--2---:R-:W-:-:S07]  /*56a0*/  IMAD.MOV.U32 R51, RZ, RZ, R119 ;  /* 0x000000ffff337224 */ /* 0x004fce00078e0077 */
[----:B------:R-:W-:Y:S01]  /*56b0*/  MUFU.EX2 R57, R57 ;  /* 0x0000003900397308 */ /* 0x000fe20000000800 */
[----:B-1----:R-:W-:Y:S01]  /*56c0*/  FMNMX.FTZ R9, R27, R10, !PT ;  /* 0x0000000a1b097209 */ /* 0x002fe20007810000 */
[----:B------:R-:W-:Y:S01]  /*56d0*/  IMAD.MOV.U32 R27, RZ, RZ, R119 ;  /* 0x000000ffff1b7224 */ /* 0x000fe200078e0077 */
[----:B---3--:R-:W-:Y:S02]  /*56e0*/  F2FP.F16.F32.PACK_AB R185, R36, R47 ;  /* 0x0000002f24b9723e */ /* 0x008fe400000000ff */
[C---:B------:R-:W-:Y:S01]  /*56f0*/  FSETP.NEU.FTZ.AND P2, PT, R9.reuse, -INF , PT ;  /* 0xff8000000900780b */ /* 0x040fe20003f5d000 */
[----:B------:R-:W-:Y:S01]  /*5700*/  FMUL.FTZ R10, R9, R6 ;  /* 0x00000006090a7220 */ /* 0x000fe20000410000 */
[----:B----4-:R-:W-:Y:S01]  /*5710*/  MOV R55, R119 ;  /* 0x0000007700377202 */ /* 0x010fe20000000f00 */
[----:B------:R-:W1:Y:S03]  /*5720*/  MUFU.EX2 R40, R59 ;  /* 0x0000003b00287308 */ /* 0x000e660000000800 */
[----:B------:R-:W-:Y:S01]  /*5730*/  FSEL R28, R10, RZ, P2 ;  /* 0x000000ff0a1c7208 */ /* 0x000fe20001000000 */
[----:B------:R-:W-:Y:S01]  /*5740*/  FADD.FTZ R10, R201, R2 ;  /* 0x00000002c90a7221 */ /* 0x000fe20000010000 */
[----:B------:R-:W-:-:S03]  /*5750*/  F2FP.F16.F32.PACK_AB R201, R2, R201 ;  /* 0x000000c902c9723e */ /* 0x000fc600000000ff */
        /* <DEDUP_REMOVED lines=13> */
[----:B------:R-:W3:Y:S01]  /*5830*/  MUFU.EX2 R31, R31 ;  /* 0x0000001f001f7308 */ /* 0x000ee20000000800 */
[----:B--2---:R-:W-:Y:S01]  /*5840*/  FADD.FTZ R7, R203, R10 ;  /* 0x0000000acb077221 */ /* 0x004fe20000010000 */
[-CC-:B------:R-:W-:Y:S01]  /*5850*/  FFMA.FTZ R73, R73, R6.reuse, -R28.reuse ;  /* 0x0000000649497223 */ /* 0x180fe2000001081c */
[-CC-:B------:R-:W-:Y:S01]  /*5860*/  FFMA.FTZ R49, R49, R6.reuse, -R28.reuse ;  /* 0x0000000631317223 */ /* 0x180fe2000001081c */
[-CC-:B------:R-:W-:Y:S01]  /*5870*/  FFMA.FTZ R75, R75, R6.reuse, -R28.reuse ;  /* 0x000000064b4b7223 */ /* 0x180fe2000001081c */
[----:B------:R-:W-:Y:S01]  /*5880*/  FADD.FTZ R10, R12, R7 ;  /* 0x000000070c0a7221 */ /* 0x000fe20000010000 */
        /* <DEDUP_REMOVED lines=8> */
[-CC-:B------:R-:W-:Y:S01]  /*5910*/  FFMA.FTZ R85, R85, R6.reuse, -R28.reuse ;  /* 0x0000000655557223 */ /* 0x180fe2000001081c */
[-CC-:B------:R-:W-:Y:S01]  /*5920*/  FFMA.FTZ R37, R37, R6.reuse, -R28.reuse ;  /* 0x0000000625257223 */ /* 0x180fe2000001081c */
[----:B------:R4:W5:Y:S01]  /*5930*/  MUFU.EX2 R202, R63 ;  /* 0x0000003f00ca7308 */ /* 0x0009620000000800 */
[-CC-:B------:R-:W-:Y:S01]  /*5940*/  FFMA.FTZ R87, R87, R6.reuse, -R28.reuse ;  /* 0x0000000657577223 */ /* 0x180fe2000001081c */
[-CC-:B------:R-:W-:Y:S01]  /*5950*/  FFMA.FTZ R25, R25, R6.reuse, -R28.reuse ;  /* 0x0000000619197223 */ /* 0x180fe2000001081c */
[-CC-:B------:R-:W-:Y:S01]  /*5960*/  FFMA.FTZ R89, R89, R6.reuse, -R28.reuse ;  /* 0x0000000659597223 */ /* 0x180fe2000001081c */
[----:B------:R-:W-:Y:S01]  /*5970*/  FFMA.FTZ R28, R29, R6, -R28 ;  /* 0x000000061d1c7223 */ /* 0x000fe2000001081c */
[----:B-1----:R-:W-:Y:S01]  /*5980*/  F2FP.F16.F32.PACK_AB R181, R40, R57 ;  /* 0x0000003928b5723e */ /* 0x002fe200000000ff */
[--C-:B------:R-:W-:Y:S01]  /*5990*/  IMAD.MOV.U32 R59, RZ, RZ, R119.reuse ;  /* 0x000000ffff3b7224 */ /* 0x100fe200078e0077 */
[----:B------:R-:W-:Y:S01]  /*59a0*/  F2FP.F16.F32.PACK_AB R203, R12, R203 ;  /* 0x000000cb0ccb723e */ /* 0x000fe200000000ff */
[----:B------:R1:W5:Y:S01]  /*59b0*/  MUFU.EX2 R196, R11 ;  /* 0x0000000b00c47308 */ /* 0x0003620000000800 */
[----:B----4-:R-:W-:-:S02]  /*59c0*/  IMAD.MOV.U32 R63, RZ, RZ, R119 ;  /* 0x000000ffff3f7224 */ /* 0x010fc400078e0077 */
[----:B------:R-:W-:-:S05]  /*59d0*/  IMAD.MOV.U32 R29, RZ, RZ, R119 ;  /* 0x000000ffff1d7224 */ /* 0x000fca00078e0077 */
[----:B------:R-:W4:Y:S01]  /*59e0*/  MUFU.EX2 R65, R65 ;  /* 0x0000004100417308 */ /* 0x000f220000000800 */
[----:B-1----:R-:W-:Y:S01]  /*59f0*/  IADD3 R11, -R3, UR42, R82 ;  /* 0x0000002a030b7c10 */ /* 0x002fe2000fffe152 */
[----:B------:R-:W-:Y:S01]  /*5a00*/  FADD.FTZ R3, R197, R10 ;  /* 0x0000000ac5037221 */ /* 0x000fe20000010000 */
[----:B------:R-:W-:Y:S01]  /*5a10*/  IMAD.MOV.U32 R10, RZ, RZ, RZ ;  /* 0x000000ffff0a7224 */ /* 0x000fe200078e00ff */
[C---:B------:R-:W-:Y:S02]  /*5a20*/  F2FP.F16.F32.PACK_AB R197, R14.reuse, R197 ;  /* 0x000000c50ec5723e */ /* 0x040fe400000000ff */
[----:B------:R-:W-:Y:S01]  /*5a30*/  FADD.FTZ R46, R14, R3 ;  /* 0x000000030e2e7221 */ /* 0x000fe20000010000 */
[----:B------:R-:W-:-:S04]  /*5a40*/  IMAD.HI R11, R11, -0x6db6db6d, R10 ;  /* 0x924924930b0b7827 */ /* 0x000fc800078e020a */
[----:B---3--:R-:W-:Y:S01]  /*5a50*/  FADD.FTZ R10, R31, R200 ;  /* 0x000000c81f0a7221 */ /* 0x008fe20000010000 */
[----:B------:R-:W1:Y:S01]  /*5a60*/  MUFU.EX2 R67, R67 ;  /* 0x0000004300437308 */ /* 0x000e620000000800 */
[----:B------:R-:W-:Y:S01]  /*5a70*/  FADD.FTZ R7, R199, R46 ;  /* 0x0000002ec7077221 */ /* 0x000fe20000010000 */
[----:B------:R-:W-:Y:S01]  /*5a80*/  F2FP.F16.F32.PACK_AB R200, R200, R31 ;  /* 0x0000001fc8c8723e */ /* 0x000fe200000000ff */
[----:B--2---:R-:W-:Y:S01]  /*5a90*/  FADD.FTZ R3, R61, R10 ;  /* 0x0000000a3d037221 */ /* 0x004fe20000010000 */
[----:B------:R-:W-:Y:S01]  /*5aa0*/  SHF.R.U32.HI R46, RZ, 0x1f, R11 ;  /* 0x0000001fff2e7819 */ /* 0x000fe2000001160b */
[C---:B------:R-:W-:Y:S01]  /*5ab0*/  FADD.FTZ R10, R20.reuse, R7 ;  /* 0x00000007140a7221 */ /* 0x040fe20000010000 */
[----:B------:R-:W-:Y:S01]  /*5ac0*/  F2FP.F16.F32.PACK_AB R199, R20, R199 ;  /* 0x000000c714c7723e */ /* 0x000fe200000000ff */
[----:B-----5:R-:W-:Y:S01]  /*5ad0*/  FADD.FTZ R3, R202, R3 ;  /* 0x00000003ca037221 */ /* 0x020fe20000010000 */
[----:B------:R-:W2:Y:S01]  /*5ae0*/  MUFU.EX2 R198, R13 ;  /* 0x0000000d00c67308 */ /* 0x000ea20000000800 */
[----:B------:R-:W-:Y:S01]  /*5af0*/  FADD.FTZ R7, R193, R10 ;  /* 0x0000000ac1077221 */ /* 0x000fe20000010000 */
[----:B------:R-:W-:Y:S01]  /*5b00*/  LEA.HI.SX32 R46, R11, R46, 0x1a ;  /* 0x0000002e0b2e7211 */ /* 0x000fe200078fd2ff */
[----:B------:R-:W-:Y:S01]  /*5b10*/  FADD.FTZ R0, R196, R3 ;  /* 0x00000003c4007221 */ /* 0x000fe20000010000 */
[C---:B------:R-:W-:Y:S01]  /*5b20*/  F2FP.F16.F32.PACK_AB R193, R24.reuse, R193 ;  /* 0x000000c118c1723e */ /* 0x040fe200000000ff */
[----:B------:R-:W-:Y:S01]  /*5b30*/  FADD.FTZ R10, R24, R7 ;  /* 0x00000007180a7221 */ /* 0x000fe20000010000 */
[----:B------:R-:W-:Y:S01]  /*5b40*/  F2FP.F16.F32.PACK_AB R202, R202, R61 ;  /* 0x0000003dcaca723e */ /* 0x000fe200000000ff */
[----:B----4-:R-:W-:Y:S01]  /*5b50*/  FADD.FTZ R0, R65, R0 ;  /* 0x0000000041007221 */ /* 0x010fe20000010000 */
[----:B------:R-:W3:Y:S01]  /*5b60*/  MUFU.EX2 R15, R15 ;  /* 0x0000000f000f7308 */ /* 0x000ee20000000800 */
[----:B------:R-:W-:Y:S01]  /*5b70*/  FADD.FTZ R7, R195, R10 ;  /* 0x0000000ac3077221 */ /* 0x000fe20000010000 */
[C---:B------:R-:W-:Y:S01]  /*5b80*/  F2FP.F16.F32.PACK_AB R195, R26.reuse, R195 ;  /* 0x000000c31ac3723e */ /* 0x040fe200000000ff */
[----:B-1----:R-:W-:Y:S01]  /*5b90*/  FADD.FTZ R3, R67, R0 ;  /* 0x0000000043037221 */ /* 0x002fe20000010000 */
[----:B------:R-:W-:Y:S01]  /*5ba0*/  F2FP.F16.F32.PACK_AB R196, R65, R196 ;  /* 0x000000c441c4723e */ /* 0x000fe200000000ff */
[----:B------:R-:W-:Y:S01]  /*5bb0*/  FADD.FTZ R10, R26, R7 ;  /* 0x000000071a0a7221 */ /* 0x000fe20000010000 */
[----:B------:R-:W-:Y:S01]  /*5bc0*/  MOV R82, R119 ;  /* 0x0000007700527202 */ /* 0x000fe20000000f00 */
[----:B------:R-:W-:Y:S01]  /*5bd0*/  IMAD.MOV.U32 R65, RZ, RZ, R119 ;  /* 0x000000ffff417224 */ /* 0x000fe200078e0077 */
[----:B------:R1:W4:Y:S01]  /*5be0*/  MUFU.EX2 R192, R69 ;  /* 0x0000004500c07308 */ /* 0x0003220000000800 */
[C---:B--2---:R-:W-:Y:S01]  /*5bf0*/  FADD.FTZ R0, R198.reuse, R3 ;  /* 0x00000003c6007221 */ /* 0x044fe20000010000 */
[----:B------:R-:W-:Y:S01]  /*5c00*/  FADD.FTZ R7, R97, R10 ;  /* 0x0000000a61077221 */ /* 0x000fe20000010000 */
[----:B------:R-:W-:Y:S01]  /*5c10*/  VIMNMX R10, RZ, R46, !PT ;  /* 0x0000002eff0a7248 */ /* 0x000fe20007fe0100 */
[----:B------:R-:W-:Y:S01]  /*5c20*/  IMAD.MOV.U32 R26, RZ, RZ, R119 ;  /* 0x000000ffff1a7224 */ /* 0x000fe200078e0077 */
[----:B------:R-:W-:Y:S01]  /*5c30*/  F2FP.F16.F32.PACK_AB R198, R198, R67 ;  /* 0x00000043c6c6723e */ /* 0x000fe200000000ff */
[----:B------:R-:W-:Y:S01]  /*5c40*/  FADD.FTZ R46, R30, R7 ;  /* 0x000000071e2e7221 */ /* 0x000fe20000010000 */
[----:B------:R-:W-:Y:S01]  /*5c50*/  ISETP.GE.AND P2, PT, R83, R10, PT ;  /* 0x0000000a5300720c */ /* 0x000fe20003f46270 */
[----:B------:R-:W2:Y:S01]  /*5c60*/  MUFU.EX2 R71, R71 ;  /* 0x0000004700477308 */ /* 0x000ea20000000800 */
[----:B---3--:R-:W-:Y:S01]  /*5c70*/  FADD.FTZ R3, R15, R0 ;  /* 0x000000000f037221 */ /* 0x008fe20000010000 */
[----:B------:R-:W-:Y:S01]  /*5c80*/  FADD.FTZ R7, R39, R46 ;  /* 0x0000002e27077221 */ /* 0x000fe20000010000 */
[-C--:B------:R-:W-:Y:S01]  /*5c90*/  MOV R97, R119.reuse ;  /* 0x0000007700617202 */ /* 0x080fe20000000f00 */
[----:B------:R-:W-:Y:S01]  /*5ca0*/  IMAD.MOV.U32 R83, RZ, RZ, R119 ;  /* 0x000000ffff537224 */ /* 0x000fe200078e0077 */
[----:B------:R-:W-:Y:S01]  /*5cb0*/  MOV R67, R119 ;  /* 0x0000007700437202 */ /* 0x000fe20000000f00 */
[----:B------:R-:W-:Y:S01]  /*5cc0*/  FADD.FTZ R46, R32, R7 ;  /* 0x00000007202e7221 */ /* 0x000fe20000010000 */
[----:B-1----:R-:W-:Y:S01]  /*5cd0*/  IMAD.MOV.U32 R69, RZ, RZ, R119 ;  /* 0x000000ffff457224 */ /* 0x002fe200078e0077 */
[----:B------:R-:W1:Y:S01]  /*5ce0*/  MUFU.EX2 R194, R21 ;  /* 0x0000001500c27308 */ /* 0x000e620000000800 */
[C---:B----4-:R-:W-:Y:S01]  /*5cf0*/  FADD.FTZ R0, R192.reuse, R3 ;  /* 0x00000003c0007221 */ /* 0x050fe20000010000 */
[----:B------:R-:W-:Y:S01]  /*5d00*/  FADD.FTZ R7, R47, R46 ;  /* 0x0000002e2f077221 */ /* 0x000fe20000010000 */
[----:B------:R-:W-:Y:S01]  /*5d10*/  F2FP.F16.F32.PACK_AB R192, R192, R15 ;  /* 0x0000000fc0c0723e */ /* 0x000fe200000000ff */
[----:B------:R-:W-:Y:S01]  /*5d20*/  IMAD.MOV.U32 R47, RZ, RZ, R119 ;  /* 0x000000ffff2f7224 */ /* 0x000fe200078e0077 */
[----:B------:R-:W-:Y:S01]  /*5d30*/  MOV R61, R119 ;  /* 0x00000077003d7202 */ /* 0x000fe20000000f00 */
[----:B------:R-:W-:Y:S01]  /*5d40*/  FADD.FTZ R46, R36, R7 ;  /* 0x00000007242e7221 */ /* 0x000fe20000010000 */
[--C-:B------:R-:W-:Y:S01]  /*5d50*/  IMAD.MOV.U32 R39, RZ, RZ, R119.reuse ;  /* 0x000000ffff277224 */ /* 0x100fe200078e0077 */
[----:B------:R-:W3:Y:S01]  /*5d60*/  MUFU.EX2 R73, R73 ;  /* 0x0000004900497308 */ /* 0x000ee20000000800 */
[----:B--2---:R-:W-:Y:S01]  /*5d70*/  FADD.FTZ R3, R71, R0 ;  /* 0x0000000047037221 */ /* 0x004fe20000010000 */
[----:B------:R-:W-:Y:S01]  /*5d80*/  FADD.FTZ R7, R187, R46 ;  /* 0x0000002ebb077221 */ /* 0x000fe20000010000 */
[C---:B------:R-:W-:Y:S01]  /*5d90*/  F2FP.F16.F32.PACK_AB R187, R38.reuse, R187 ;  /* 0x000000bb26bb723e */ /* 0x040fe200000000ff */
[----:B------:R-:W-:Y:S01]  /*5da0*/  IMAD.MOV.U32 R36, RZ, RZ, R119 ;  /* 0x000000ffff247224 */ /* 0x000fe200078e0077 */
[----:B------:R-:W-:Y:S01]  /*5db0*/  MOV R46, R119 ;  /* 0x00000077002e7202 */ /* 0x000fe20000000f00 */
[----:B------:R-:W-:Y:S01]  /*5dc0*/  FADD.FTZ R2, R38, R7 ;  /* 0x0000000726027221 */ /* 0x000fe20000010000 */
[----:B------:R-:W-:Y:S01]  /*5dd0*/  IMAD.MOV.U32 R38, RZ, RZ, R119 ;  /* 0x000000ffff267224 */ /* 0x000fe200078e0077 */
[----:B------:R2:W4:Y:S01]  /*5de0*/  MUFU.EX2 R188, R49 ;  /* 0x0000003100bc7308 */ /* 0x0005220000000800 */
[C---:B-1----:R-:W-:Y:S01]  /*5df0*/  FADD.FTZ R0, R194.reuse, R3 ;  /* 0x00000003c2007221 */ /* 0x042fe20000010000 */
[----:B------:R-:W-:Y:S01]  /*5e00*/  FADD.FTZ R7, R57, R2 ;  /* 0x0000000239077221 */ /* 0x000fe20000010000 */
[----:B------:R-:W-:Y:S01]  /*5e10*/  F2FP.F16.F32.PACK_AB R194, R194, R71 ;  /* 0x00000047c2c2723e */ /* 0x000fe200000000ff */
[----:B------:R-:W-:Y:S01]  /*5e20*/  IMAD.MOV.U32 R71, RZ, RZ, R119 ;  /* 0x000000ffff477224 */ /* 0x000fe200078e0077 */
[-C--:B------:R-:W-:Y:S01]  /*5e30*/  MOV R31, R119.reuse ;  /* 0x00000077001f7202 */ /* 0x080fe20000000f00 */
[----:B------:R-:W-:Y:S01]  /*5e40*/  FADD.FTZ R2, R40, R7 ;  /* 0x0000000728027221 */ /* 0x000fe20000010000 */
[--C-:B------:R-:W-:Y:S01]  /*5e50*/  IMAD.MOV.U32 R57, RZ, RZ, R119.reuse ;  /* 0x000000ffff397224 */ /* 0x100fe200078e0077 */
[----:B------:R-:W1:Y:S01]  /*5e60*/  MUFU.EX2 R75, R75 ;  /* 0x0000004b004b7308 */ /* 0x000e620000000800 */
[----:B---3--:R-:W-:Y:S01]  /*5e70*/  FADD.FTZ R3, R73, R0 ;  /* 0x0000000049037221 */ /* 0x008fe20000010000 */
[-C--:B--2---:R-:W-:Y:S01]  /*5e80*/  MOV R49, R119.reuse ;  /* 0x0000007700317202 */ /* 0x084fe20000000f00 */
[--C-:B------:R-:W-:Y:S01]  /*5e90*/  IMAD.MOV.U32 R32, RZ, RZ, R119.reuse ;  /* 0x000000ffff207224 */ /* 0x100fe200078e0077 */
[----:B------:R-:W-:Y:S01]  /*5ea0*/  MOV R40, R119 ;  /* 0x0000007700287202 */ /* 0x000fe20000000f00 */
[----:B------:R-:W-:-:S02]  /*5eb0*/  IMAD.MOV.U32 R30, RZ, RZ, R119 ;  /* 0x000000ffff1e7224 */ /* 0x000fc400078e0077 */
[----:B------:R-:W-:Y:S01]  /*5ec0*/  IMAD.MOV.U32 R24, RZ, RZ, R119 ;  /* 0x000000ffff187224 */ /* 0x000fe200078e0077 */
[----:B------:R2:W3:Y:S01]  /*5ed0*/  MUFU.EX2 R190, R53 ;  /* 0x0000003500be7308 */ /* 0x0004e20000000800 */
[C---:B----4-:R-:W-:Y:S01]  /*5ee0*/  FADD.FTZ R0, R188.reuse, R3 ;  /* 0x00000003bc007221 */ /* 0x050fe20000010000 */
[----:B------:R-:W-:Y:S02]  /*5ef0*/  F2FP.F16.F32.PACK_AB R188, R188, R73 ;  /* 0x00000049bcbc723e */ /* 0x000fe400000000ff */
[----:B------:R-:W-:-:S04]  /*5f00*/  MOV R73, R119 ;  /* 0x0000007700497202 */ /* 0x000fc80000000f00 */
[----:B------:R-:W4:Y:S01]  /*5f10*/  MUFU.EX2 R77, R77 ;  /* 0x0000004d004d7308 */ /* 0x000f220000000800 */
[----:B-1----:R-:W-:Y:S01]  /*5f20*/  FADD.FTZ R3, R75, R0 ;  /* 0x000000004b037221 */ /* 0x002fe20000010000 */
[----:B--2---:R-:W-:-:S06]  /*5f30*/  IMAD.MOV.U32 R53, RZ, RZ, R119 ;  /* 0x000000ffff357224 */ /* 0x004fcc00078e0077 */
[----:B------:R1:W2:Y:S01]  /*5f40*/  MUFU.EX2 R184, R41 ;  /* 0x0000002900b87308 */ /* 0x0002a20000000800 */
[C---:B---3--:R-:W-:Y:S01]  /*5f50*/  FADD.FTZ R0, R190.reuse, R3 ;  /* 0x00000003be007221 */ /* 0x048fe20000010000 */
[----:B------:R-:W-:Y:S01]  /*5f60*/  F2FP.F16.F32.PACK_AB R190, R190, R75 ;  /* 0x0000004bbebe723e */ /* 0x000fe200000000ff */
[----:B------:R-:W-:-:S05]  /*5f70*/  IMAD.MOV.U32 R75, RZ, RZ, R119 ;  /* 0x000000ffff4b7224 */ /* 0x000fca00078e0077 */
[----:B------:R-:W3:Y:S01]  /*5f80*/  MUFU.EX2 R79, R79 ;  /* 0x0000004f004f7308 */ /* 0x000ee20000000800 */
[----:B----4-:R-:W-:Y:S01]  /*5f90*/  FADD.FTZ R3, R77, R0 ;  /* 0x000000004d037221 */ /* 0x010fe20000010000 */
[----:B-1----:R-:W-:-:S06]  /*5fa0*/  IMAD.MOV.U32 R41, RZ, RZ, R119 ;  /* 0x000000ffff297224 */ /* 0x002fcc00078e0077 */
[----:B------:R-:W1:Y:S01]  /*5fb0*/  MUFU.EX2 R99, R99 ;  /* 0x0000006300637308 */ /* 0x000e620000000800 */
[C---:B--2---:R-:W-:Y:S01]  /*5fc0*/  FADD.FTZ R0, R184.reuse, R3 ;  /* 0x00000003b8007221 */ /* 0x044fe20000010000 */
[----:B------:R-:W-:Y:S01]  /*5fd0*/  F2FP.F16.F32.PACK_AB R184, R184, R77 ;  /* 0x0000004db8b8723e */ /* 0x000fe200000000ff */
[----:B------:R-:W-:-:S05]  /*5fe0*/  IMAD.MOV.U32 R77, RZ, RZ, R119 ;  /* 0x000000ffff4d7224 */ /* 0x000fca00078e0077 */
[----:B------:R2:W4:Y:S01]  /*5ff0*/  MUFU.EX2 R186, R45 ;  /* 0x0000002d00ba7308 */ /* 0x0005220000000800 */
[----:B---3--:R-:W-:-:S07]  /*6000*/  FADD.FTZ R3, R79, R0 ;  /* 0x000000004f037221 */ /* 0x008fce0000010000 */
[----:B------:R3:W5:Y:S01]  /*6010*/  MUFU.EX2 R42, R101 ;  /* 0x00000065002a7308 */ /* 0x0007620000000800 */
[----:B-1----:R-:W-:Y:S01]  /*6020*/  FADD.FTZ R7, R99, R2 ;  /* 0x0000000263077221 */ /* 0x002fe20000010000 */
[----:B--2---:R-:W-:-:S06]  /*6030*/  IMAD.MOV.U32 R45, RZ, RZ, R119 ;  /* 0x000000ffff2d7224 */ /* 0x004fcc00078e0077 */
[----:B------:R-:W1:Y:S01]  /*6040*/  MUFU.EX2 R81, R81 ;  /* 0x0000005100517308 */ /* 0x000e620000000800 */
[C---:B----4-:R-:W-:Y:S01]  /*6050*/  FADD.FTZ R0, R186.reuse, R3 ;  /* 0x00000003ba007221 */ /* 0x050fe20000010000 */
[----:B------:R-:W-:Y:S01]  /*6060*/  F2FP.F16.F32.PACK_AB R186, R186, R79 ;  /* 0x0000004fbaba723e */ /* 0x000fe200000000ff */
[----:B---3--:R-:W-:Y:S01]  /*6070*/  IMAD.MOV.U32 R101, RZ, RZ, R119 ;  /* 0x000000ffff657224 */ /* 0x008fe200078e0077 */
[----:B------:R-:W-:-:S04]  /*6080*/  MOV R79, R119 ;  /* 0x00000077004f7202 */ /* 0x000fc80000000f00 */
        /* <DEDUP_REMOVED lines=13> */
[--C-:B-1----:R-:W-:Y:S02]  /*6160*/  IMAD.MOV.U32 R105, RZ, RZ, R119.reuse ;  /* 0x000000ffff697224 */ /* 0x102fe400078e0077 */
[----:B------:R-:W-:-:S03]  /*6170*/  IMAD.MOV.U32 R81, RZ, RZ, R119 ;  /* 0x000000ffff517224 */ /* 0x000fc600078e0077 */
[----:B------:R1:W3:Y:S01]  /*6180*/  MUFU.EX2 R182, R37 ;  /* 0x0000002500b67308 */ /* 0x0002e20000000800 */
[C---:B-----5:R-:W-:Y:S01]  /*6190*/  FADD.FTZ R2, R44.reuse, R7 ;  /* 0x000000072c027221 */ /* 0x060fe20000010000 */
[----:B------:R-:W-:Y:S01]  /*61a0*/  F2FP.F16.F32.PACK_AB R177, R44, R103 ;  /* 0x000000672cb1723e */ /* 0x000fe200000000ff */
[----:B------:R-:W-:Y:S01]  /*61b0*/  IMAD.MOV.U32 R44, RZ, RZ, R119 ;  /* 0x000000ffff2c7224 */ /* 0x000fe200078e0077 */
[----:B------:R-:W-:-:S04]  /*61c0*/  MOV R103, R119 ;  /* 0x0000007700677202 */ /* 0x000fc80000000f00 */
[----:B------:R-:W4:Y:S01]  /*61d0*/  MUFU.EX2 R87, R87 ;  /* 0x0000005700577308 */ /* 0x000f220000000800 */
[----:B--2---:R-:W-:Y:S01]  /*61e0*/  FADD.FTZ R7, R85, R0 ;  /* 0x0000000055077221 */ /* 0x004fe20000010000 */
[----:B-1----:R-:W-:-:S06]  /*61f0*/  MOV R37, R119 ;  /* 0x0000007700257202 */ /* 0x002fcc0000000f00 */
[----:B------:R1:W2:Y:S01]  /*6200*/  MUFU.EX2 R176, R25 ;  /* 0x0000001900b07308 */ /* 0x0002a20000000800 */
[C---:B---3--:R-:W-:Y:S01]  /*6210*/  FADD.FTZ R0, R182.reuse, R7 ;  /* 0x00000007b6007221 */ /* 0x048fe20000010000 */
[----:B------:R-:W-:Y:S02]  /*6220*/  F2FP.F16.F32.PACK_AB R182, R182, R85 ;  /* 0x00000055b6b6723e */ /* 0x000fe400000000ff */
[----:B------:R-:W-:-:S04]  /*6230*/  MOV R85, R119 ;  /* 0x0000007700557202 */ /* 0x000fc80000000f00 */
[----:B------:R-:W3:Y:S01]  /*6240*/  MUFU.EX2 R107, R107 ;  /* 0x0000006b006b7308 */ /* 0x000ee20000000800 */
[----:B----4-:R-:W-:Y:S01]  /*6250*/  FADD.FTZ R7, R87, R0 ;  /* 0x0000000057077221 */ /* 0x010fe20000010000 */
[----:B-1----:R-:W-:-:S06]  /*6260*/  MOV R25, R119 ;  /* 0x0000007700197202 */ /* 0x002fcc0000000f00 */
[----:B------:R-:W1:Y:S01]  /*6270*/  MUFU.EX2 R89, R89 ;  /* 0x0000005900597308 */ /* 0x000e620000000800 */
[C---:B--2---:R-:W-:Y:S01]  /*6280*/  FADD.FTZ R0, R176.reuse, R7 ;  /* 0x00000007b0007221 */ /* 0x044fe20000010000 */
[----:B------:R-:W-:Y:S01]  /*6290*/  F2FP.F16.F32.PACK_AB R176, R176, R87 ;  /* 0x00000057b0b0723e */ /* 0x000fe200000000ff */
[----:B------:R-:W-:-:S05]  /*62a0*/  IMAD.MOV.U32 R87, RZ, RZ, R119 ;  /* 0x000000ffff577224 */ /* 0x000fca00078e0077 */
[----:B------:R-:W2:Y:S01]  /*62b0*/  MUFU.EX2 R34, R34 ;  /* 0x0000002200227308 */ /* 0x000ea20000000800 */
[----:B---3--:R-:W-:Y:S01]  /*62c0*/  FADD.FTZ R3, R107, R2 ;  /* 0x000000026b037221 */ /* 0x008fe20000010000 */
[----:B------:R-:W-:-:S06]  /*62d0*/  IMAD.MOV.U32 R2, RZ, RZ, 0x3f800000 ;  /* 0x3f800000ff027424 */ /* 0x000fcc00078e00ff */
[----:B------:R-:W3:Y:S01]  /*62e0*/  MUFU.EX2 R28, R28 ;  /* 0x0000001c001c7308 */ /* 0x000ee20000000800 */
[----:B-1----:R-:W-:Y:S01]  /*62f0*/  FADD.FTZ R7, R89, R0 ;  /* 0x0000000059077221 */ /* 0x002fe20000010000 */
[----:B------:R-:W-:Y:S02]  /*6300*/  IMAD.MOV.U32 R0, RZ, RZ, 0x3f800000 ;  /* 0x3f800000ff007424 */ /* 0x000fe400078e00ff */
[C---:B--2---:R-:W-:Y:S01]  /*6310*/  FADD.FTZ R3, R34.reuse, R3 ;  /* 0x0000000322037221 */ /* 0x044fe20000010000 */
[----:B------:R-:W-:Y:S01]  /*6320*/  F2FP.F16.F32.PACK_AB R179, R34, R107 ;  /* 0x0000006b22b3723e */ /* 0x000fe200000000ff */
[----:B------:R-:W-:Y:S01]  /*6330*/  IMAD.MOV.U32 R107, RZ, RZ, R119 ;  /* 0x000000ffff6b7224 */ /* 0x000fe200078e0077 */
[----:B------:R-:W-:Y:S01]  /*6340*/  MOV R34, R119 ;  /* 0x0000007700227202 */ /* 0x000fe20000000f00 */
[C---:B---3--:R-:W-:Y:S01]  /*6350*/  FADD.FTZ R7, R28.reuse, R7 ;  /* 0x000000071c077221 */ /* 0x048fe20000010000 */
[----:B------:R-:W-:Y:S01]  /*6360*/  F2FP.F16.F32.PACK_AB R178, R28, R89 ;  /* 0x000000591cb2723e */ /* 0x000fe200000000ff */
[----:B------:R-:W-:Y:S01]  /*6370*/  IMAD.MOV.U32 R89, RZ, RZ, R119 ;  /* 0x000000ffff597224 */ /* 0x000fe200078e0077 */
[----:B------:R-:W-:Y:S01]  /*6380*/  MOV R28, R119 ;  /* 0x00000077001c7202 */ /* 0x000fe20000000f00 */
[----:B------:R-:W-:Y:S06]  /*6390*/  @!P2 BRA `(.L_x_4723) ;  /* 0x0000004c00f0a947 */ /* 0x000fec0003800000 */
[----:B------:R-:W-:Y:S01]  /*63a0*/  R2UR UR6, R16 ;  /* 0x00000000100672ca */ /* 0x000fe200000e0000 */
[----:B------:R-:W-:Y:S01]  /*63b0*/  IMAD.MOV.U32 R11, RZ, RZ, R8 ;  /* 0x000000ffff0b7224 */ /* 0x000fe200078e0008 */
[----:B------:R-:W-:Y:S01]  /*63c0*/  MOV R12, R9 ;  /* 0x00000009000c7202 */ /* 0x000fe20000000f00 */
[----:B------:R-:W-:Y:S01]  /*63d0*/  IMAD.MOV.U32 R2, RZ, RZ, 0x3f800000 ;  /* 0x3f800000ff027424 */ /* 0x000fe200078e00ff */
        /* <DEDUP_REMOVED lines=9> */
[----:B------:R-:W-:Y:S01]  /*6470*/  IMAD.U32 R13, RZ, RZ, UR6 ;  /* 0x00000006ff0d7e24 */ /* 0x000fe2000f8e00ff */
[----:B------:R-:W-:Y:S01]  /*6480*/  ULDC.64 UR6, c[0x0][0x3f8] ;  /* 0x0000fe0000067ab9 */ /* 0x000fe20000000a00 */
        /* <DEDUP_REMOVED lines=39> */
[----:B------:R-:W-:Y:S01]  /*6700*/  MOV R215, UR6 ;  /* 0x0000000600d77c02 */ /* 0x000fe20008000f00 */
[----:B------:R-:W-:Y:S01]  /*6710*/  IMAD.U32 R216, RZ, RZ, UR7 ;  /* 0x00000007ffd87e24 */ /* 0x000fe2000f8e00ff */
[----:B------:R-:W-:Y:S01]  /*6720*/  UMOV UR45, UR46 ;  /* 0x0000002e002d7c82 */ /* 0x000fe20008000000 */
[----:B------:R-:W-:-:S05]  /*6730*/  ULDC UR41, c[0x0][0x9d8] ;  /* 0x0002760000297ab9 */ /* 0x000fca0000000800 */
.L_x_4732:
[----:B------:R-:W-:Y:S01]  /*6740*/  R2UR UR10, R13 ;  /* 0x000000000d0a72ca */ /* 0x000fe200000e0000 */
        /* <DEDUP_REMOVED lines=8> */
.L_x_4724:
[----:B------:R-:W-:Y:S01]  /*67d0*/  R2UR UR6, R16 ;  /* 0x00000000100672ca */ /* 0x000fe200000e0000 */
[----:B------:R-:W-:-:S12]  /*67e0*/  ULEA UR60, UR46, UR61, 0x3 ;  /* 0x0000003d2e3c7291 */ /* 0x000fd8000f8e183f */
[----:B------:R-:W-:-:S04]  /*67f0*/  MOV R6, UR6 ;  /* 0x0000000600067c02 */ /* 0x000fc80008000f00 */
[----:B------:R-:W-:-:S04]  /*6800*/  SHF.L.U32 R6, R6, 0x1f, RZ ;  /* 0x0000001f06067819 */ /* 0x000fc800000006ff */
[----:B------:R1:W2:Y:S01]  /*6810*/  SYNCS.PHASECHK.TRANS64.TRYWAIT P2, [UR60+0x36830], R6 ;  /* 0x03683006ff0075a7 */ /* 0x0002a2000804017c */
[----:B------:R-:W-:Y:S05]  /*6820*/  @!P0 BRA `(.L_x_4725) ;  /* 0x0000000000048947 */ /* 0x000fea0003800000 */
[----:B------:R-:W-:Y:S01]  /*6830*/  BPT.TRAP 0x1 ;  /* 0x000000040000795c */ /* 0x000fe20000300000 */
.L_x_4725:
[----:B--2---:R-:W-:Y:S05]  /*6840*/  @P2 BRA `(.L_x_4726) ;  /* 0x0000000000082947 */ /* 0x004fea0003800000 */
[----:B------:R-:W2:Y:S02]  /*6850*/  SYNCS.PHASECHK.TRANS64.TRYWAIT P2, [UR60+0x36830], R6 ;  /* 0x03683006ff0075a7 */ /* 0x000ea4000804017c */
[----:B--2---:R-:W-:Y:S05]  /*6860*/  @!P2 BRA `(.L_x_4727) ;  /* 0x000000e800a4a947 */ /* 0x004fea0003800000 */
.L_x_4726:
[----:B------:R-:W-:Y:S01]  /*6870*/  UIMAD UR6, UR46, 0xa80, UR40 ;  /* 0x00000a802e0678a4 */ /* 0x000fe2000f8e0228 */
[----:B------:R-:W-:Y:S01]  /*6880*/  WARPGROUP.ARRIVE ;  /* 0x00000000000079c5 */ /* 0x000fe20000000000 */
[----:B------:R-:W-:Y:S01]  /*6890*/  UMOV UR7, 0x40000040 ;  /* 0x4000004000077882 */ /* 0x000fe20000000000 */
[----:B------:R-:W-:Y:S01]  /*68a0*/  UMOV UR56, UR4 ;  /* 0x0000000400387c82 */ /* 0x000fe20008000000 */
[----:B------:R-:W-:Y:S01]  /*68b0*/  UIADD3 UR58, UR6, 0x80, URZ ;  /* 0x00000080063a7890 */ /* 0x000fe2000fffe03f */
[-C--:B------:R-:W-:Y:S01]  /*68c0*/  FMUL.FTZ R24, R24, R0.reuse ;  /* 0x0000000018187220 */ /* 0x080fe20000410000 */
[----:B------:R-:W-:Y:S01]  /*68d0*/  UMOV UR57, UR5 ;  /* 0x0000000500397c82 */ /* 0x000fe20008000000 */
[----:B------:R-:W-:Y:S01]  /*68e0*/  UMOV UR59, 0x40000040 ;  /* 0x40000040003b7882 */ /* 0x000fe20000000000 */
[----:B------:R-:W-:Y:S02]  /*68f0*/  UIADD3 UR10, UR6, 0x180, URZ ;  /* 0x00000180060a7890 */ /* 0x000fe4000fffe03f */
[----:B------:R-:W-:Y:S01]  /*6900*/  HGMMA.64x16x16.F32 R168, gdesc[UR4], RZ, !UPT, gsb0 ;  /* 0x0020000004a879f0 */ /* 0x000fe2000c0008ff */
        /* <DEDUP_REMOVED lines=607> */
.L_x_4728:
[----:B------:R-:W-:Y:S01]  /*8f00*/  R2UR UR6, R13 ;  /* 0x000000000d0672ca */ /* 0x000fe200000e0000 */
[----:B------:R-:W-:-:S12]  /*8f10*/  ULEA UR10, UR45, UR61, 0x3 ;  /* 0x0000003d2d0a7291 */ /* 0x000fd8000f8e183f */
[----:B------:R-:W-:-:S05]  /*8f20*/  IMAD.U32 R0, RZ, RZ, UR6 ;  /* 0x00000006ff007e24 */ /* 0x000fca000f8e00ff */
[----:B------:R-:W-:-:S04]  /*8f30*/  SHF.L.U32 R0, R0, 0x1f, RZ ;  /* 0x0000001f00007819 */ /* 0x000fc800000006ff */
[----:B------:R3:W4:Y:S01]  /*8f40*/  SYNCS.PHASECHK.TRANS64.TRYWAIT P2, [UR10+0x36850], R0 ;  /* 0x03685000ff0075a7 */ /* 0x000722000804014a */
[----:B------:R-:W-:Y:S05]  /*8f50*/  @!P0 BRA `(.L_x_4729) ;  /* 0x0000000000048947 */ /* 0x000fea0003800000 */
[----:B------:R-:W-:Y:S01]  /*8f60*/  BPT.TRAP 0x1 ;  /* 0x000000040000795c */ /* 0x000fe20000300000 */
.L_x_4729:
[----:B----4-:R-:W-:Y:S05]  /*8f70*/  @P2 BRA `(.L_x_4730) ;  /* 0x0000000000082947 */ /* 0x010fea0003800000 */
[----:B------:R-:W4:Y:S02]  /*8f80*/  SYNCS.PHASECHK.TRANS64.TRYWAIT P2, [UR10+0x36850], R0 ;  /* 0x03685000ff0075a7 */ /* 0x000f24000804014a */
[----:B----4-:R-:W-:Y:S05]  /*8f90*/  @!P2 BRA `(.L_x_4731) ;  /* 0x000000c000f0a947 */ /* 0x010fea0003800000 */
.L_x_4730:
[----:B------:R-:W-:Y:S01]  /*8fa0*/  UIADD3 UR6, UR61, 0x400, URZ ;  /* 0x000004003d067890 */ /* 0x000fe2000fffe03f */
[----:B------:R-:W-:Y:S01]  /*8fb0*/  WARPGROUP.ARRIVE ;  /* 0x00000000000079c5 */ /* 0x000fe20000000000 */
[----:B------:R-:W-:Y:S01]  /*8fc0*/  UMOV UR7, 0x40000040 ;  /* 0x4000004000077882 */ /* 0x000fe20000000000 */
[----:B------:R-:W-:Y:S01]  /*8fd0*/  R2UR UR15, R215 ;  /* 0x00000000d70f72ca */ /* 0x000fe200000e0000 */
[----:B------:R-:W-:Y:S01]  /*8fe0*/  USHF.R.U32.HI UR6, URZ, 0x4, UR6 ;  /* 0x000000043f067899 */ /* 0x000fe20008011606 */
[----:B------:R-:W-:Y:S01]  /*8ff0*/  FMUL.FTZ R13, R175, UR41 ;  /* 0x00000029af0d7c20 */ /* 0x000fe20008410000 */
[----:B------:R-:W-:Y:S01]  /*9000*/  R2UR UR14, R216 ;  /* 0x00000000d80e72ca */ /* 0x000fe200000e0000 */
[----:B------:R-:W-:Y:S01]  /*9010*/  FMUL.FTZ R175, R153, UR41 ;  /* 0x0000002999af7c20 */ /* 0x000fe20008410000 */
[----:B------:R-:W-:Y:S01]  /*9020*/  ULOP3.LUT UR6, UR6, 0x3fff, URZ, 0xc0, !UPT ;  /* 0x00003fff06067892 */ /* 0x000fe2000f8ec03f */
[----:B------:R-:W-:Y:S01]  /*9030*/  FMUL.FTZ R153, R154, UR41 ;  /* 0x000000299a997c20 */ /* 0x000fe20008410000 */
[----:B------:R-:W-:Y:S01]  /*9040*/  FMUL.FTZ R154, R159, UR41 ;  /* 0x000000299f9a7c20 */ /* 0x000fe20008410000 */
[----:B-12---:R-:W-:Y:S01]  /*9050*/  FMUL.FTZ R6, R168, UR41 ;  /* 0x00000029a8067c20 */ /* 0x006fe20008410000 */
[----:B------:R-:W-:Y:S01]  /*9060*/  ULOP3.LUT UR6, UR6, 0x3800000, URZ, 0xfc, !UPT ;  /* 0x0380000006067892 */ /* 0x000fe2000f8efc3f */
[----:B------:R-:W1:Y:S01]  /*9070*/  LDC R159, c[0x0][0x288] ;  /* 0x0000a200ff9f7b82 */ /* 0x000e620000000800 */
[----:B------:R-:W-:Y:S01]  /*9080*/  FMUL.FTZ R9, R169, UR41 ;  /* 0x00000029a9097c20 */ /* 0x000fe20008410000 */
[----:B------:R-:W-:Y:S01]  /*9090*/  FMUL.FTZ R14, R163, UR41 ;  /* 0x00000029a30e7c20 */ /* 0x000fe20008410000 */
[----:B------:R-:W-:Y:S01]  /*90a0*/  UIMAD UR11, UR45, 0xa80, UR6 ;  /* 0x00000a802d0b78a4 */ /* 0x000fe2000f8e0206 */
[----:B------:R-:W2:Y:S01]  /*90b0*/  MUFU.TANH R6, R6 ;  /* 0x0000000600067308 */ /* 0x000ea20000002400 */
[----:B------:R-:W-:Y:S01]  /*90c0*/  UISETP.NE.U32.AND UP0, UPT, UR15, URZ, UPT ;  /* 0x0000003f0f00728c */ /* 0x000fe2000bf05070 */
[----:B------:R-:W-:Y:S01]  /*90d0*/  FMUL.FTZ R163, R157, UR41 ;  /* 0x000000299da37c20 */ /* 0x000fe20008410000 */
[----:B------:R-:W-:Y:S01]  /*90e0*/  FMUL.FTZ R168, R172, UR41 ;  /* 0x00000029aca87c20 */ /* 0x000fe20008410000 */
[----:B------:R-:W-:Y:S01]  /*90f0*/  ULDC UR15, c[0x0][0x404] ;  /* 0x00010100000f7ab9 */ /* 0x000fe20000000800 */
[----:B------:R-:W-:Y:S01]  /*9100*/  UISETP.NE.AND.EX UP0, UPT, UR14, URZ, UPT, UP0 ;  /* 0x0000003f0e00728c */ /* 0x000fe2000bf05300 */
[----:B------:R-:W-:Y:S01]  /*9110*/  FMUL.FTZ R157, R145, UR41 ;  /* 0x00000029919d7c20 */ /* 0x000fe20008410000 */
[----:B------:R-:W-:Y:S01]  /*9120*/  UMOV UR6, UR11 ;  /* 0x0000000b00067c82 */ /* 0x000fe20008000000 */
[----:B------:R-:W-:Y:S01]  /*9130*/  ULDC UR14, c[0x0][0x2e0] ;  /* 0x0000b800000e7ab9 */ /* 0x000fe20000000800 */
[----:B------:R-:W-:Y:S01]  /*9140*/  HGMMA.64x192x16.F32 R24, R200, gdesc[UR4].tnspB, R24, gsb0 ;  /* 0x42e00004c8187df0 */ /* 0x000fe20008000818 */
[----:B------:R-:W-:Y:S01]  /*9150*/  UIADD3 UR6, UR11, 0x80, URZ ;  /* 0x000000800b067890 */ /* 0x000fe2000fffe03f */
[----:B------:R-:W-:Y:S01]  /*9160*/  FMUL.FTZ R145, R146, UR41 ;  /* 0x0000002992917c20 */ /* 0x000fe20008410000 */
[----:B------:R-:W-:Y:S01]  /*9170*/  UMOV UR7, 0x40000040 ;  /* 0x4000004000077882 */ /* 0x000fe20000000000 */
        /* <DEDUP_REMOVED lines=13> */
[----:B---3--:R-:W-:Y:S01]  /*9250*/  FMUL.FTZ R0, R170, UR41 ;  /* 0x00000029aa007c20 */ /* 0x008fe20008410000 */
        /* <DEDUP_REMOVED lines=8> */
[----:B------:R-:W-:-:S02]  /*92e0*/  UMOV UR45, UR46 ;  /* 0x0000002e002d7c82 */ /* 0x000fc40008000000 */
        /* <DEDUP_REMOVED lines=36> */
[----:B------:R-:W-:Y:S01]  /*9530*/  UIMAD UR6, UR47, -0x70, UR42 ;  /* 0xffffff902f0678a4 */ /* 0x000fe2000f8e022a */
[----:B------:R-:W3:Y:S01]  /*9540*/  MUFU.TANH R199, R199 ;  /* 0x000000c700c77308 */ /* 0x000ee20000002400 */
[----:B------:R-:W-:Y:S01]  /*9550*/  USEL UR7, UR15, 0x1, UP0 ;  /* 0x000000010f077887 */ /* 0x000fe20008000000 */
[----:B------:R-:W-:Y:S01]  /*9560*/  FMUL.FTZ R144, R147, UR41 ;  /* 0x0000002993907c20 */ /* 0x000fe20008410000 */
[----:B------:R-:W-:Y:S01]  /*9570*/  UIADD3 UR6, UR6, 0x1, URZ ;  /* 0x0000000106067890 */ /* 0x000fe2000fffe03f */
[----:B------:R-:W-:Y:S01]  /*9580*/  FMUL.FTZ R147, R148, UR41 ;  /* 0x0000002994937c20 */ /* 0x000fe20008410000 */
[----:B------:R-:W-:Y:S02]  /*9590*/  FMUL.FTZ R148, R149, UR41 ;  /* 0x0000002995947c20 */ /* 0x000fe40008410000 */
[----:B------:R-:W-:Y:S01]  /*95a0*/  UIMAD UR6, UR7, UR14, UR6 ;  /* 0x0000000e070672a4 */ /* 0x000fe2000f8e0206 */
[----:B------:R-:W3:Y:S02]  /*95b0*/  MUFU.TANH R197, R197 ;  /* 0x000000c500c57308 */ /* 0x000ee40000002400 */
[----:B------:R-:W-:-:S03]  /*95c0*/  UMOV UR7, 0x40000040 ;  /* 0x4000004000077882 */ /* 0x000fc60000000000 */
[----:B-1----:R-:W-:Y:S01]  /*95d0*/  IADD3 R159, -R159, UR6, RZ ;  /* 0x000000069f9f7c10 */ /* 0x002fe2000fffe1ff */
[----:B------:R-:W-:Y:S02]  /*95e0*/  UIADD3 UR6, UR11, 0x180, URZ ;  /* 0x000001800b067890 */ /* 0x000fe4000fffe03f */
[----:B------:R-:W-:Y:S02]  /*95f0*/  MUFU.TANH R160, R160 ;  /* 0x000000a000a07308 */ /* 0x000fe40000002400 */
[----:B------:R-:W-:-:S04]  /*9600*/  IMAD R146, R204, -0x2, R159 ;  /* 0xfffffffecc927824 */ /* 0x000fc800078e029f */
[----:B------:R-:W-:Y:S02]  /*9610*/  IMAD.IADD R146, R205, 0x1, R146 ;  /* 0x00000001cd927824 */ /* 0x000fe400078e0292 */
[----:B------:R-:W-:Y:S03]  /*9620*/  MUFU.TANH R173, R173 ;  /* 0x000000ad00ad7308 */ /* 0x000fe60000002400 */
[C---:B------:R-:W-:Y:S02]  /*9630*/  ISETP.GT.AND P2, PT, R146.reuse, RZ, PT ;  /* 0x000000ff9200720c */ /* 0x040fe40003f44270 */
[----:B------:R-:W-:Y:S02]  /*9640*/  ISETP.GT.AND P3, PT, R146, 0x1, PT ;  /* 0x000000019200780c */ /* 0x000fe40003f64270 */
[----:B--2---:R-:W-:Y:S01]  /*9650*/  FSEL R217, R6, -INF , P2 ;  /* 0xff80000006d97808 */ /* 0x004fe20001000000 */
[----:B------:R-:W-:Y:S01]  /*9660*/  MUFU.TANH R156, R156 ;  /* 0x0000009c009c7308 */ /* 0x000fe20000002400 */
[----:B------:R-:W-:-:S02]  /*9670*/  ISETP.GT.AND P2, PT, R146, 0x8, PT ;  /* 0x000000089200780c */ /* 0x000fc40003f44270 */
[----:B----4-:R-:W-:Y:S02]  /*9680*/  FSEL R203, R9, -INF , P3 ;  /* 0xff80000009cb7808 */ /* 0x010fe40001800000 */
[----:B------:R-:W-:Y:S02]  /*9690*/  FMNMX.FTZ R6, R217, R12, !PT ;  /* 0x0000000cd9067209 */ /* 0x000fe40007810000 */
[----:B------:R-:W-:Y:S01]  /*96a0*/  ISETP.GT.AND P3, PT, R146, 0x9, PT ;  /* 0x000000099200780c */ /* 0x000fe20003f64270 */
[----:B------:R-:W-:Y:S01]  /*96b0*/  MUFU.TANH R147, R147 ;  /* 0x0000009300937308 */ /* 0x000fe20000002400 */
[----:B-----5:R-:W-:Y:S02]  /*96c0*/  FSEL R201, R168, -INF , P2 ;  /* 0xff800000a8c97808 */ /* 0x020fe40001000000 */
[----:B------:R-:W-:Y:S02]  /*96d0*/  ISETP.GT.AND P2, PT, R146, 0x10, PT ;  /* 0x000000109200780c */ /* 0x000fe40003f44270 */
[----:B---3--:R-:W-:-:S02]  /*96e0*/  FSEL R199, R199, -INF , P3 ;  /* 0xff800000c7c77808 */ /* 0x008fc40001800000 */
[C---:B------:R-:W-:Y:S01]  /*96f0*/  ISETP.GT.AND P3, PT, R146.reuse, 0x11, PT ;  /* 0x000000119200780c */ /* 0x040fe20003f64270 */
[----:B------:R-:W-:Y:S01]  /*9700*/  MUFU.TANH R148, R148 ;  /* 0x0000009400947308 */ /* 0x000fe20000002400 */
[----:B------:R-:W-:Y:S02]  /*9710*/  FSEL R197, R197, -INF , P2 ;  /* 0xff800000c5c57808 */ /* 0x000fe40001000000 */
[----:B------:R-:W-:-:S05]  /*9720*/  ISETP.GT.AND P2, PT, R146, 0x18, PT ;  /* 0x000000189200780c */ /* 0x000fca0003f44270 */
[----:B------:R-:W-:Y:S08]  /*9730*/  MUFU.TANH R9, R141 ;  /* 0x0000008d00097308 */ /* 0x000ff00000002400 */
[----:B------:R-:W-:Y:S01]  /*9740*/  MUFU.TANH R144, R144 ;  /* 0x0000009000907308 */ /* 0x000fe20000002400 */
[----:B------:R-:W-:Y:S02]  /*9750*/  WARPGROUP.DEPBAR.LE gsb0, 0x0 ;  /* 0x00008000000079c5 */ /* 0x000fe40000010000 */
        /* <DEDUP_REMOVED lines=8> */
[----:B------:R-:W1:Y:S01]  /*97e0*/  MUFU.TANH R195, R195 ;  /* 0x000000c300c37308 */ /* 0x000e620000002400 */
[----:B------:R-:W-:Y:S01]  /*97f0*/  UMOV UR7, 0x40000040 ;  /* 0x4000004000077882 */ /* 0x000fe20000000000 */
[----:B------:R-:W-:-:S04]  /*9800*/  FMNMX.FTZ R158, R203, R6, !PT ;  /* 0x00000006cb9e7209 */ /* 0x000fc80007810000 */
[----:B------:R-:W-:Y:S02]  /*9810*/  FMNMX.FTZ R158, R201, R158, !PT ;  /* 0x0000009ec99e7209 */ /* 0x000fe40007810000 */
[----:B------:R-:W2:Y:S02]  /*9820*/  MUFU.TANH R193, R193 ;  /* 0x000000c100c17308 */ /* 0x000ea40000002400 */
[----:B------:R-:W-:-:S04]  /*9830*/  FMNMX.FTZ R158, R199, R158, !PT ;  /* 0x0000009ec79e7209 */ /* 0x000fc80007810000 */
[----:B------:R-:W-:Y:S02]  /*9840*/  FMNMX.FTZ R158, R197, R158, !PT ;  /* 0x0000009ec59e7209 */ /* 0x000fe40007810000 */
[----:B------:R-:W3:Y:S01]  /*9850*/  MUFU.TANH R161, R161 ;  /* 0x000000a100a17308 */ /* 0x000ee20000002400 */
[----:B-1----:R-:W-:Y:S02]  /*9860*/  FSEL R195, R195, -INF , P3 ;  /* 0xff800000c3c37808 */ /* 0x002fe40001800000 */
[----:B------:R-:W-:Y:S02]  /*9870*/  ISETP.GT.AND P3, PT, R146, 0x19, PT ;  /* 0x000000199200780c */ /* 0x000fe40003f64270 */
[----:B------:R-:W-:-:S03]  /*9880*/  FMNMX.FTZ R158, R195, R158, !PT ;  /* 0x0000009ec39e7209 */ /* 0x000fc60007810000 */
[----:B------:R1:W4:Y:S01]  /*9890*/  MUFU.TANH R6, R137 ;  /* 0x0000008900067308 */ /* 0x0003220000002400 */
[----:B--2---:R-:W-:Y:S02]  /*98a0*/  FSEL R193, R193, -INF , P2 ;  /* 0xff800000c1c17808 */ /* 0x004fe40001000000 */
[----:B------:R-:W-:Y:S02]  /*98b0*/  ISETP.GT.AND P2, PT, R146, 0x20, PT ;  /* 0x000000209200780c */ /* 0x000fe40003f44270 */
[----:B------:R-:W-:-:S03]  /*98c0*/  FMNMX.FTZ R158, R193, R158, !PT ;  /* 0x0000009ec19e7209 */ /* 0x000fc60007810000 */
[----:B------:R-:W-:Y:S08]  /*98d0*/  MUFU.TANH R152, R152 ;  /* 0x0000009800987308 */ /* 0x000ff00000002400 */
[----:B------:R-:W-:Y:S01]  /*98e0*/  MUFU.TANH R155, R155 ;  /* 0x0000009b009b7308 */ /* 0x000fe20000002400 */
[----:B------:R-:W-:Y:S02]  /*98f0*/  WARPGROUP.DEPBAR.LE gsb0, 0x0 ;  /* 0x00008000000079c5 */ /* 0x000fe40000010000 */
[----:B------:R-:W-:Y:S01]  /*9900*/  WARPGROUP.ARRIVE ;  /* 0x00000000000079c5 */ /* 0x000fe20000000000 */
[----:B------:R-:W-:-:S02]  /*9910*/  FSEL R191, R160, -INF , P3 ;  /* 0xff800000a0bf7808 */ /* 0x000fc40001800000 */
[C---:B------:R-:W-:Y:S02]  /*9920*/  ISETP.GT.AND P3, PT, R146.reuse, 0x21, PT ;  /* 0x000000219200780c */ /* 0x040fe40003f64270 */
[----:B---3--:R-:W-:Y:S01]  /*9930*/  FSEL R189, R161, -INF , P2 ;  /* 0xff800000a1bd7808 */ /* 0x008fe20001000000 */
[----:B------:R-:W-:Y:S01]  /*9940*/  HGMMA.64x192x16.F32 R24, R184, gdesc[UR4].tnspB, R24, gsb0 ;  /* 0x42e00004b8187df0 */ /* 0x000fe20008000818 */
[----:B------:R-:W-:Y:S01]  /*9950*/  FMNMX.FTZ R158, R191, R158, !PT ;  /* 0x0000009ebf9e7209 */ /* 0x000fe20007810000 */
[----:B------:R2:W3:Y:S01]  /*9960*/  MUFU.TANH R161, R129 ;  /* 0x0000008100a17308 */ /* 0x0004e20000002400 */
[----:B------:R-:W-:Y:S01]  /*9970*/  ISETP.GT.AND P2, PT, R146, 0x28, PT ;  /* 0x000000289200780c */ /* 0x000fe20003f44270 */
[----:B------:R-:W-:Y:S01]  /*9980*/  UIADD3 UR6, UR11, 0x280, URZ ;  /* 0x000002800b067890 */ /* 0x000fe2000fffe03f */
[----:B------:R-:W-:Y:S01]  /*9990*/  FSEL R175, R175, -INF , P3 ;  /* 0xff800000afaf7808 */ /* 0x000fe20001800000 */
[----:B------:R-:W-:Y:S01]  /*99a0*/  UMOV UR7, 0x40000040 ;  /* 0x4000004000077882 */ /* 0x000fe20000000000 */
[----:B------:R-:W-:-:S02]  /*99b0*/  FMNMX.FTZ R158, R189, R158, !PT ;  /* 0x0000009ebd9e7209 */ /* 0x000fc40007810000 */
[C---:B------:R-:W-:Y:S02]  /*99c0*/  ISETP.GT.AND P3, PT, R146.reuse, 0x29, PT ;  /* 0x000000299200780c */ /* 0x040fe40003f64270 */
[----:B------:R-:W-:Y:S02]  /*99d0*/  FSEL R173, R173, -INF , P2 ;  /* 0xff800000adad7808 */ /* 0x000fe40001000000 */
[----:B------:R-:W-:Y:S02]  /*99e0*/  FMNMX.FTZ R158, R175, R158, !PT ;  /* 0x0000009eaf9e7209 */ /* 0x000fe40007810000 */
[----:B------:R-:W-:Y:S02]  /*99f0*/  ISETP.GT.AND P2, PT, R146, 0x30, PT ;  /* 0x000000309200780c */ /* 0x000fe40003f44270 */
[----:B------:R-:W-:Y:S02]  /*9a00*/  FSEL R163, R163, -INF , P3 ;  /* 0xff800000a3a37808 */ /* 0x000fe40001800000 */
[----:B------:R-:W-:-:S02]  /*9a10*/  FMNMX.FTZ R158, R173, R158, !PT ;  /* 0x0000009ead9e7209 */ /* 0x000fc40007810000 */
[----:B------:R-:W-:Y:S02]  /*9a20*/  ISETP.GT.AND P3, PT, R146, 0x31, PT ;  /* 0x000000319200780c */ /* 0x000fe40003f64270 */
[----:B------:R-:W-:Y:S01]  /*9a30*/  FSEL R149, R156, -INF , P2 ;  /* 0xff8000009c957808 */ /* 0x000fe20001000000 */
[----:B------:R-:W-:Y:S01]  /*9a40*/  FMUL.FTZ R156, R133, UR41 ;  /* 0x00000029859c7c20 */ /* 0x000fe20008410000 */
[----:B------:R-:W-:Y:S02]  /*9a50*/  FMNMX.FTZ R158, R163, R158, !PT ;  /* 0x0000009ea39e7209 */ /* 0x000fe40007810000 */
[----:B------:R-:W-:Y:S02]  /*9a60*/  ISETP.GT.AND P2, PT, R146, 0x38, PT ;  /* 0x000000389200780c */ /* 0x000fe40003f44270 */
[----:B-1----:R-:W-:Y:S01]  /*9a70*/  FSEL R137, R157, -INF , P3 ;  /* 0xff8000009d897808 */ /* 0x002fe20001800000 */
[----:B------:R-:W1:Y:S01]  /*9a80*/  MUFU.TANH R156, R156 ;  /* 0x0000009c009c7308 */ /* 0x000e620000002400 */
[----:B------:R-:W-:-:S02]  /*9a90*/  FMNMX.FTZ R158, R149, R158, !PT ;  /* 0x0000009e959e7209 */ /* 0x000fc40007810000 */
[C---:B------:R-:W-:Y:S02]  /*9aa0*/  ISETP.GT.AND P3, PT, R146.reuse, 0x39, PT ;  /* 0x000000399200780c */ /* 0x040fe40003f64270 */
[----:B------:R-:W-:Y:S02]  /*9ab0*/  FSEL R133, R147, -INF , P2 ;  /* 0xff80000093857808 */ /* 0x000fe40001000000 */
[----:B------:R-:W-:Y:S02]  /*9ac0*/  FMNMX.FTZ R158, R137, R158, !PT ;  /* 0x0000009e899e7209 */ /* 0x000fe40007810000 */
[----:B------:R-:W-:Y:S02]  /*9ad0*/  ISETP.GT.AND P2, PT, R146, 0x40, PT ;  /* 0x000000409200780c */ /* 0x000fe40003f44270 */
[----:B--2---:R-:W-:Y:S01]  /*9ae0*/  FSEL R129, R148, -INF , P3 ;  /* 0xff80000094817808 */ /* 0x004fe20001800000 */
[----:B------:R-:W-:Y:S01]  /*9af0*/  FMUL.FTZ R148, R134, UR41 ;  /* 0x0000002986947c20 */ /* 0x000fe20008410000 */
[----:B------:R-:W-:Y:S01]  /*9b00*/  FMNMX.FTZ R158, R133, R158, !PT ;  /* 0x0000009e859e7209 */ /* 0x000fe20007810000 */
[----:B------:R-:W-:Y:S01]  /*9b10*/  FMUL.FTZ R134, R135, UR41 ;  /* 0x0000002987867c20 */ /* 0x000fe20008410000 */
[----:B------:R-:W-:-:S02]  /*9b20*/  ISETP.GT.AND P3, PT, R146, 0x41, PT ;  /* 0x000000419200780c */ /* 0x000fc40003f64270 */
[----:B------:R-:W-:Y:S01]  /*9b30*/  FSEL R141, R136, -INF , P2 ;  /* 0xff800000888d7808 */ /* 0x000fe20001000000 */
[----:B------:R-:W-:Y:S01]  /*9b40*/  FMUL.FTZ R136, R138, UR41 ;  /* 0x000000298a887c20 */ /* 0x000fe20008410000 */
[----:B------:R-:W-:Y:S01]  /*9b50*/  FMNMX.FTZ R158, R129, R158, !PT ;  /* 0x0000009e819e7209 */ /* 0x000fe20007810000 */
[----:B------:R-:W-:Y:S01]  /*9b60*/  FMUL.FTZ R138, R139, UR41 ;  /* 0x000000298b8a7c20 */ /* 0x000fe20008410000 */
[----:B------:R-:W-:Y:S01]  /*9b70*/  ISETP.GT.AND P2, PT, R146, 0x48, PT ;  /* 0x000000489200780c */ /* 0x000fe20003f44270 */
[----:B------:R-:W-:Y:S01]  /*9b80*/  MUFU.TANH R148, R148 ;  /* 0x0000009400947308 */ /* 0x000fe20000002400 */
[----:B----4-:R-:W-:Y:S01]  /*9b90*/  FSEL R147, R6, -INF , P3 ;  /* 0xff80000006937808 */ /* 0x010fe20001800000 */
[----:B------:R-:W-:Y:S01]  /*9ba0*/  FMUL.FTZ R6, R121, UR41 ;  /* 0x0000002979067c20 */ /* 0x000fe20008410000 */
[----:B------:R-:W-:Y:S02]  /*9bb0*/  FMNMX.FTZ R158, R141, R158, !PT ;  /* 0x0000009e8d9e7209 */ /* 0x000fe40007810000 */
[----:B------:R-:W-:-:S02]  /*9bc0*/  ISETP.GT.AND P3, PT, R146, 0x49, PT ;  /* 0x000000499200780c */ /* 0x000fc40003f64270 */
[----:B------:R-:W-:Y:S01]  /*9bd0*/  FSEL R121, R140, -INF , P2 ;  /* 0xff8000008c797808 */ /* 0x000fe20001000000 */
[----:B------:R-:W2:Y:S01]  /*9be0*/  MUFU.TANH R6, R6 ;  /* 0x0000000600067308 */ /* 0x000ea20000002400 */
[----:B------:R-:W-:Y:S01]  /*9bf0*/  FMNMX.FTZ R158, R147, R158, !PT ;  /* 0x0000009e939e7209 */ /* 0x000fe20007810000 */
[----:B------:R-:W-:Y:S01]  /*9c00*/  FMUL.FTZ R140, R143, UR41 ;  /* 0x000000298f8c7c20 */ /* 0x000fe20008410000 */
[C---:B------:R-:W-:Y:S02]  /*9c10*/  ISETP.GT.AND P2, PT, R146.reuse, 0x50, PT ;  /* 0x000000509200780c */ /* 0x040fe40003f44270 */
[----:B------:R-:W-:Y:S01]  /*9c20*/  FSEL R157, R9, -INF , P3 ;  /* 0xff800000099d7808 */ /* 0x000fe20001800000 */
[----:B------:R-:W-:Y:S01]  /*9c30*/  FMUL.FTZ R9, R125, UR41 ;  /* 0x000000297d097c20 */ /* 0x000fe20008410000 */
[----:B------:R-:W-:Y:S01]  /*9c40*/  FMNMX.FTZ R158, R121, R158, !PT ;  /* 0x0000009e799e7209 */ /* 0x000fe20007810000 */
[----:B------:R-:W-:Y:S01]  /*9c50*/  MUFU.TANH R136, R136 ;  /* 0x0000008800887308 */ /* 0x000fe20000002400 */
[----:B------:R-:W-:-:S02]  /*9c60*/  ISETP.GT.AND P3, PT, R146, 0x51, PT ;  /* 0x000000519200780c */ /* 0x000fc40003f64270 */
[----:B------:R-:W-:Y:S01]  /*9c70*/  FSEL R159, R128, -INF , P2 ;  /* 0xff800000809f7808 */ /* 0x000fe20001000000 */
[----:B------:R-:W-:Y:S01]  /*9c80*/  FMUL.FTZ R128, R151, UR41 ;  /* 0x0000002997807c20 */ /* 0x000fe20008410000 */
[----:B------:R-:W-:Y:S02]  /*9c90*/  FMNMX.FTZ R158, R157, R158, !PT ;  /* 0x0000009e9d9e7209 */ /* 0x000fe40007810000 */
[C---:B------:R-:W-:Y:S01]  /*9ca0*/  ISETP.GT.AND P2, PT, R146.reuse, 0x58, PT ;  /* 0x000000589200780c */ /* 0x040fe20003f44270 */
[----:B------:R-:W4:Y:S01]  /*9cb0*/  MUFU.TANH R9, R9 ;  /* 0x0000000900097308 */ /* 0x000f220000002400 */
[----:B---3--:R-:W-:Y:S02]  /*9cc0*/  FSEL R161, R161, -INF , P3 ;  /* 0xff800000a1a17808 */ /* 0x008fe40001800000 */
[----:B------:R-:W-:Y:S02]  /*9cd0*/  FMNMX.FTZ R158, R159, R158, !PT ;  /* 0x0000009e9f9e7209 */ /* 0x000fe40007810000 */
[----:B------:R-:W-:-:S02]  /*9ce0*/  ISETP.GT.AND P3, PT, R146, 0x59, PT ;  /* 0x000000599200780c */ /* 0x000fc40003f64270 */
[----:B------:R-:W-:Y:S01]  /*9cf0*/  FSEL R125, R132, -INF , P2 ;  /* 0xff800000847d7808 */ /* 0x000fe20001000000 */
[----:B------:R-:W-:Y:S01]  /*9d00*/  FMUL.FTZ R132, R150, UR41 ;  /* 0x0000002996847c20 */ /* 0x000fe20008410000 */
[----:B------:R-:W-:Y:S01]  /*9d10*/  FMNMX.FTZ R158, R161, R158, !PT ;  /* 0x0000009ea19e7209 */ /* 0x000fe20007810000 */
[----:B------:R-:W-:Y:S01]  /*9d20*/  FMUL.FTZ R150, R122, UR41 ;  /* 0x000000297a967c20 */ /* 0x000fe20008410000 */
[----:B------:R-:W-:Y:S01]  /*9d30*/  ISETP.GT.AND P2, PT, R146, 0x60, PT ;  /* 0x000000609200780c */ /* 0x000fe20003f44270 */
[----:B------:R-:W-:Y:S01]  /*9d40*/  FMUL.FTZ R122, R127, UR41 ;  /* 0x000000297f7a7c20 */ /* 0x000fe20008410000 */
[----:B-1----:R-:W-:Y:S01]  /*9d50*/  FSEL R165, R156, -INF , P3 ;  /* 0xff8000009ca57808 */ /* 0x002fe20001800000 */
[----:B------:R-:W1:Y:S01]  /*9d60*/  MUFU.TANH R132, R132 ;  /* 0x0000008400847308 */ /* 0x000e620000002400 */
[----:B------:R-:W-:Y:S01]  /*9d70*/  FMNMX.FTZ R158, R125, R158, !PT ;  /* 0x0000009e7d9e7209 */ /* 0x000fe20007810000 */
[----:B------:R-:W-:Y:S01]  /*9d80*/  FMUL.FTZ R156, R123, UR41 ;  /* 0x000000297b9c7c20 */ /* 0x000fe20008410000 */
[----:B------:R-:W-:-:S02]  /*9d90*/  ISETP.GT.AND P3, PT, R146, 0x61, PT ;  /* 0x000000619200780c */ /* 0x000fc40003f64270 */
[----:B------:R-:W-:Y:S02]  /*9da0*/  FSEL R167, R120, -INF , P2 ;  /* 0xff80000078a77808 */ /* 0x000fe40001000000 */
[----:B------:R-:W-:Y:S01]  /*9db0*/  FMNMX.FTZ R158, R165, R158, !PT ;  /* 0x0000009ea59e7209 */ /* 0x000fe20007810000 */
[----:B------:R-:W3:Y:S01]  /*9dc0*/  MUFU.TANH R128, R128 ;  /* 0x0000008000807308 */ /* 0x000ee20000002400 */
[----:B------:R-:W-:Y:S02]  /*9dd0*/  ISETP.GT.AND P2, PT, R146, 0x68, PT ;  /* 0x000000689200780c */ /* 0x000fe40003f44270 */
[----:B--2---:R-:W-:Y:S02]  /*9de0*/  FSEL R169, R6, -INF , P3 ;  /* 0xff80000006a97808 */ /* 0x004fe40001800000 */
[----:B------:R-:W-:Y:S01]  /*9df0*/  FMNMX.FTZ R158, R167, R158, !PT ;  /* 0x0000009ea79e7209 */ /* 0x000fe20007810000 */
[----:B------:R-:W2:Y:S01]  /*9e00*/  LDC R6, c[0x0][0x988] ;  /* 0x00026200ff067b82 */ /* 0x000ea20000000800 */
[----:B------:R-:W-:Y:S01]  /*9e10*/  ISETP.GT.AND P3, PT, R146, 0x69, PT ;  /* 0x000000699200780c */ /* 0x000fe20003f64270 */
[----:B------:R-:W5:Y:S01]  /*9e20*/  MUFU.TANH R138, R138 ;  /* 0x0000008a008a7308 */ /* 0x000f620000002400 */
[----:B------:R-:W-:-:S02]  /*9e30*/  FSEL R171, R124, -INF , P2 ;  /* 0xff8000007cab7808 */ /* 0x000fc40001000000 */
[----:B------:R-:W-:Y:S02]  /*9e40*/  FMNMX.FTZ R158, R169, R158, !PT ;  /* 0x0000009ea99e7209 */ /* 0x000fe40007810000 */
[----:B----4-:R-:W-:Y:S02]  /*9e50*/  FSEL R151, R9, -INF , P3 ;  /* 0xff80000009977808 */ /* 0x010fe40001800000 */
[----:B------:R-:W-:Y:S01]  /*9e60*/  FMNMX.FTZ R158, R171, R158, !PT ;  /* 0x0000009eab9e7209 */ /* 0x000fe20007810000 */
[----:B------:R-:W4:Y:S01]  /*9e70*/  MUFU.TANH R140, R140 ;  /* 0x0000008c008c7308 */ /* 0x000f220000002400 */
[----:B------:R-:W-:Y:S02]  /*9e80*/  IADD3 R146, R146, 0x8, RZ ;  /* 0x0000000892927810 */ /* 0x000fe40007ffe0ff */
[----:B------:R-:W-:Y:S02]  /*9e90*/  FMNMX.FTZ R158, R151, R158, !PT ;  /* 0x0000009e979e7209 */ /* 0x000fe40007810000 */
[----:B------:R-:W-:-:S02]  /*9ea0*/  ISETP.GT.AND P3, PT, R146, RZ, PT ;  /* 0x000000ff9200720c */ /* 0x000fc40003f64270 */
[----:B------:R-:W-:Y:S01]  /*9eb0*/  ISETP.GT.AND P4, PT, R146, 0x1, PT ;  /* 0x000000019200780c */ /* 0x000fe20003f84270 */
[----:B------:R-:W1:Y:S01]  /*9ec0*/  SHFL.BFLY PT, R9, R158, 0x2, 0x1f ;  /* 0x0c401f009e097f89 */ /* 0x000e6200000e0000 */
[----:B------:R-:W-:Y:S01]  /*9ed0*/  FSEL R124, R0, -INF , P3 ;  /* 0xff800000007c7808 */ /* 0x000fe20001800000 */
[----:B------:R-:W4:Y:S01]  /*9ee0*/  MUFU.TANH R134, R134 ;  /* 0x0000008600867308 */ /* 0x000f220000002400 */
[----:B------:R-:W-:Y:S02]  /*9ef0*/  ISETP.GT.AND P3, PT, R146, 0x8, PT ;  /* 0x000000089200780c */ /* 0x000fe40003f64270 */
[----:B------:R-:W-:Y:S02]  /*9f00*/  FSEL R127, R2, -INF , P4 ;  /* 0xff800000027f7808 */ /* 0x000fe40002000000 */
[----:B------:R-:W-:Y:S02]  /*9f10*/  FMNMX.FTZ R0, R124, R11, !PT ;  /* 0x0000000b7c007209 */ /* 0x000fe40007810000 */
[----:B------:R-:W-:Y:S01]  /*9f20*/  ISETP.GT.AND P4, PT, R146, 0x9, PT ;  /* 0x000000099200780c */ /* 0x000fe20003f84270 */
[----:B------:R-:W4:Y:S01]  /*9f30*/  MUFU.TANH R150, R150 ;  /* 0x0000009600967308 */ /* 0x000f220000002400 */
[----:B------:R-:W-:-:S02]  /*9f40*/  FSEL R131, R8, -INF , P3 ;  /* 0xff80000008837808 */ /* 0x000fc40001800000 */
[----:B------:R-:W-:Y:S02]  /*9f50*/  FMNMX.FTZ R0, R127, R0, !PT ;  /* 0x000000007f007209 */ /* 0x000fe40007810000 */
[C---:B------:R-:W-:Y:S02]  /*9f60*/  ISETP.GT.AND P3, PT, R146.reuse, 0x10, PT ;  /* 0x000000109200780c */ /* 0x040fe40003f64270 */
[----:B------:R-:W-:Y:S01]  /*9f70*/  FSEL R135, R13, -INF , P4 ;  /* 0xff8000000d877808 */ /* 0x000fe20002000000 */
[----:B------:R-:W4:Y:S01]  /*9f80*/  MUFU.TANH R156, R156 ;  /* 0x0000009c009c7308 */ /* 0x000f220000002400 */
[----:B------:R-:W-:Y:S02]  /*9f90*/  FMNMX.FTZ R0, R131, R0, !PT ;  /* 0x0000000083007209 */ /* 0x000fe40007810000 */
[----:B------:R-:W-:Y:S02]  /*9fa0*/  ISETP.GT.AND P4, PT, R146, 0x11, PT ;  /* 0x000000119200780c */ /* 0x000fe40003f84270 */
[----:B------:R-:W-:-:S02]  /*9fb0*/  FSEL R15, R15, -INF , P3 ;  /* 0xff8000000f0f7808 */ /* 0x000fc40001800000 */
[----:B-1----:R-:W-:Y:S01]  /*9fc0*/  FMNMX.FTZ R120, R158, R9, !PT ;  /* 0x000000099e787209 */ /* 0x002fe20007810000 */
[----:B------:R-:W1:Y:S01]  /*9fd0*/  MUFU.TANH R122, R122 ;  /* 0x0000007a007a7308 */ /* 0x000e620000002400 */
[----:B------:R-:W-:Y:S02]  /*9fe0*/  FMNMX.FTZ R0, R135, R0, !PT ;  /* 0x0000000087007209 */ /* 0x000fe40007810000 */
[----:B------:R-:W-:Y:S01]  /*9ff0*/  ISETP.GT.AND P3, PT, R146, 0x18, PT ;  /* 0x000000189200780c */ /* 0x000fe20003f64270 */
[----:B------:R-:W3:Y:S01]  /*a000*/  SHFL.BFLY PT, R9, R120, 0x1, 0x1f ;  /* 0x0c201f0078097f89 */ /* 0x000ee200000e0000 */
[----:B------:R-:W-:Y:S02]  /*a010*/  FSEL R139, R14, -INF , P4 ;  /* 0xff8000000e8b7808 */ /* 0x000fe40002000000 */
[----:B------:R-:W-:Y:S02]  /*a020*/  FMNMX.FTZ R0, R15, R0, !PT ;  /* 0x000000000f007209 */ /* 0x000fe40007810000 */
[----:B------:R-:W-:-:S02]  /*a030*/  ISETP.GT.AND P4, PT, R146, 0x19, PT ;  /* 0x000000199200780c */ /* 0x000fc40003f84270 */
[----:B------:R-:W-:Y:S02]  /*a040*/  FSEL R21, R21, -INF , P3 ;  /* 0xff80000015157808 */ /* 0x000fe40001800000 */
[----:B------:R-:W-:Y:S02]  /*a050*/  FMNMX.FTZ R0, R139, R0, !PT ;  /* 0x000000008b007209 */ /* 0x000fe40007810000 */
[C---:B------:R-:W-:Y:S02]  /*a060*/  ISETP.GT.AND P3, PT, R146.reuse, 0x20, PT ;  /* 0x000000209200780c */ /* 0x040fe40003f64270 */
[----:B------:R-:W-:Y:S02]  /*a070*/  FMNMX.FTZ R0, R21, R0, !PT ;  /* 0x0000000015007209 */ /* 0x000fe40007810000 */
[----:B------:R-:W-:Y:S02]  /*a080*/  FSEL R153, R153, -INF , P3 ;  /* 0xff80000099997808 */ /* 0x000fe40001800000 */
[----:B------:R-:W-:-:S04]  /*a090*/  ISETP.GT.AND P3, PT, R146, 0x28, PT ;  /* 0x000000289200780c */ /* 0x000fc80003f64270 */
[----:B------:R-:W-:Y:S02]  /*a0a0*/  FSEL R155, R155, -INF , P3 ;  /* 0xff8000009b9b7808 */ /* 0x000fe40001800000 */
[----:B------:R-:W-:Y:S02]  /*a0b0*/  ISETP.GT.AND P3, PT, R146, 0x30, PT ;  /* 0x000000309200780c */ /* 0x000fe40003f64270 */
[----:B---3--:R-:W-:-:S04]  /*a0c0*/  FMNMX.FTZ R9, R120, R9, !PT ;  /* 0x0000000978097209 */ /* 0x008fc80007810000 */
[C---:B------:R-:W-:Y:S01]  /*a0d0*/  FSETP.NEU.FTZ.AND P2, PT, R9.reuse, -INF , PT ;  /* 0xff8000000900780b */ /* 0x040fe20003f5d000 */
[----:B--2---:R-:W-:-:S05]  /*a0e0*/  FMUL.FTZ R120, R9, R6 ;  /* 0x0000000609787220 */ /* 0x004fca0000410000 */
[----:B------:R-:W-:-:S05]  /*a0f0*/  FSEL R120, R120, RZ, P2 ;  /* 0x000000ff78787208 */ /* 0x000fca0001000000 */
[-CC-:B------:R-:W-:Y:S01]  /*a100*/  FFMA.FTZ R198, R193, R6.reuse, -R120.reuse ;  /* 0x00000006c1c67223 */ /* 0x180fe20000010878 */
[-CC-:B------:R-:W-:Y:S01]  /*a110*/  FFMA.FTZ R2, R191, R6.reuse, -R120.reuse ;  /* 0x00000006bf027223 */ /* 0x180fe20000010878 */
[----:B------:R-:W-:Y:S01]  /*a120*/  FSEL R191, R145, -INF , P3 ;  /* 0xff80000091bf7808 */ /* 0x000fe20001800000 */
[-CC-:B------:R-:W-:Y:S01]  /*a130*/  FFMA.FTZ R143, R195, R6.reuse, -R120.reuse ;  /* 0x00000006c38f7223 */ /* 0x180fe20000010878 */
[----:B------:R-:W-:Y:S01]  /*a140*/  ISETP.GT.AND P3, PT, R146, 0x38, PT ;  /* 0x000000389200780c */ /* 0x000fe20003f64270 */
[-CC-:B------:R-:W-:Y:S01]  /*a150*/  FFMA.FTZ R192, R189, R6.reuse, -R120.reuse ;  /* 0x00000006bdc07223 */ /* 0x180fe20000010878 */
[-CC-:B------:R-:W-:Y:S01]  /*a160*/  FFMA.FTZ R196, R197, R6.reuse, -R120.reuse ;  /* 0x00000006c5c47223 */ /* 0x180fe20000010878 */
[-CC-:B------:R-:W-:Y:S01]  /*a170*/  FFMA.FTZ R13, R199, R6.reuse, -R120.reuse ;  /* 0x00000006c70d7223 */ /* 0x180fe20000010878 */
[----:B------:R-:W-:Y:S01]  /*a180*/  FSEL R189, R132, -INF , P3 ;  /* 0xff80000084bd7808 */ /* 0x000fe20001800000 */
[-CC-:B------:R-:W-:Y:S01]  /*a190*/  FFMA.FTZ R202, R201, R6.reuse, -R120.reuse ;  /* 0x00000006c9ca7223 */ /* 0x180fe20000010878 */
[----:B------:R-:W-:Y:S01]  /*a1a0*/  ISETP.GT.AND P3, PT, R146, 0x40, PT ;  /* 0x000000409200780c */ /* 0x000fe20003f64270 */
[-CC-:B------:R-:W-:Y:S01]  /*a1b0*/  FFMA.FTZ R194, R173, R6.reuse, -R120.reuse ;  /* 0x00000006adc27223 */ /* 0x180fe20000010878 */
[-CC-:B------:R-:W-:Y:S01]  /*a1c0*/  FFMA.FTZ R200, R203, R6.reuse, -R120.reuse ;  /* 0x00000006cbc87223 */ /* 0x180fe20000010878 */
[----:B------:R-:W-:Y:S01]  /*a1d0*/  FFMA.FTZ R123, R217, R6, -R120 ;  /* 0x00000006d97b7223 */ /* 0x000fe20000010878 */
[----:B------:R-:W-:-:S02]  /*a1e0*/  WARPGROUP.DEPBAR.LE gsb0, 0x0 ;  /* 0x00008000000079c5 */ /* 0x000fc40000010000 */
[----:B------:R-:W-:Y:S01]  /*a1f0*/  WARPGROUP.ARRIVE ;  /* 0x00000000000079c5 */ /* 0x000fe20000000000 */
[----:B------:R-:W-:Y:S01]  /*a200*/  FSEL R185, R20, -INF , P4 ;  /* 0xff80000014b97808 */ /* 0x000fe20002000000 */
[-CC-:B------:R-:W-:Y:S01]  /*a210*/  FFMA.FTZ R188, R149, R6.reuse, -R120.reuse ;  /* 0x0000000695bc7223 */ /* 0x180fe20000010878 */
[----:B------:R-:W-:Y:S01]  /*a220*/  ISETP.GT.AND P4, PT, R146, 0x21, PT ;  /* 0x000000219200780c */ /* 0x000fe20003f84270 */
[--C-:B------:R-:W-:Y:S01]  /*a230*/  FFMA.FTZ R184, R141, R6, -R120.reuse ;  /* 0x000000068db87223 */ /* 0x100fe20000010878 */
[----:B------:R-:W-:Y:S01]  /*a240*/  FMNMX.FTZ R0, R185, R0, !PT ;  /* 0x00000000b9007209 */ /* 0x000fe20007810000 */
[----:B------:R-:W-:Y:S01]  /*a250*/  HGMMA.64x192x16.F32 R24, R180, gdesc[UR4].tnspB, R24, gsb0 ;  /* 0x42e00004b4187df0 */ /* 0x000fe20008000818 */
[----:B------:R-:W-:Y:S01]  /*a260*/  FSEL R187, R152, -INF , P4 ;  /* 0xff80000098bb7808 */ /* 0x000fe20002000000 */
[----:B------:R-:W-:Y:S01]  /*a270*/  UIADD3 UR6, UR11, 0x300, URZ ;  /* 0x000003000b067890 */ /* 0x000fe2000fffe03f */
[----:B------:R-:W-:Y:S01]  /*a280*/  FMNMX.FTZ R0, R153, R0, !PT ;  /* 0x0000000099007209 */ /* 0x000fe20007810000 */
[----:B------:R-:W-:Y:S01]  /*a290*/  UMOV UR7, 0x40000040 ;  /* 0x4000004000077882 */ /* 0x000fe20000000000 */
[----:B------:R-:W-:Y:S01]  /*a2a0*/  ISETP.GT.AND P4, PT, R146, 0x29, PT ;  /* 0x000000299200780c */ /* 0x000fe20003f84270 */
[--C-:B------:R-:W-:Y:S01]  /*a2b0*/  FFMA.FTZ R186, R121, R6, -R120.reuse ;  /* 0x0000000679ba7223 */ /* 0x100fe20000010878 */
[----:B------:R-:W-:Y:S01]  /*a2c0*/  FMNMX.FTZ R0, R187, R0, !PT ;  /* 0x00000000bb007209 */ /* 0x000fe20007810000 */
[--C-:B------:R-:W-:Y:S01]  /*a2d0*/  FFMA.FTZ R121, R157, R6, -R120.reuse ;  /* 0x000000069d797223 */ /* 0x100fe20000010878 */
[----:B------:R-:W-:Y:S01]  /*a2e0*/  FSEL R193, R154, -INF , P4 ;  /* 0xff8000009ac17808 */ /* 0x000fe20002000000 */
[----:B------:R-:W-:Y:S01]  /*a2f0*/  MUFU.EX2 R123, R123 ;  /* 0x0000007b007b7308 */ /* 0x000fe20000000800 */
[----:B------:R-:W-:Y:S01]  /*a300*/  FMNMX.FTZ R0, R155, R0, !PT ;  /* 0x000000009b007209 */ /* 0x000fe20007810000 */
[-CC-:B------:R-:W-:Y:S01]  /*a310*/  FFMA.FTZ R190, R133, R6.reuse, -R120.reuse ;  /* 0x0000000685be7223 */ /* 0x180fe20000010878 */
[----:B------:R-:W-:Y:S01]  /*a320*/  ISETP.GT.AND P4, PT, R146, 0x31, PT ;  /* 0x000000319200780c */ /* 0x000fe20003f84270 */
[--C-:B------:R-:W-:Y:S01]  /*a330*/  FFMA.FTZ R133, R147, R6, -R120.reuse ;  /* 0x0000000693857223 */ /* 0x100fe20000010878 */
[----:B------:R-:W-:Y:S01]  /*a340*/  FMNMX.FTZ R0, R193, R0, !PT ;  /* 0x00000000c1007209 */ /* 0x000fe20007810000 */
[--C-:B------:R-:W-:Y:S01]  /*a350*/  FFMA.FTZ R175, R175, R6, -R120.reuse ;  /* 0x00000006afaf7223 */ /* 0x100fe20000010878 */
[----:B------:R-:W-:Y:S01]  /*a360*/  FSEL R195, R144, -INF , P4 ;  /* 0xff80000090c37808 */ /* 0x000fe20002000000 */
[----:B------:R2:W-:Y:S01]  /*a370*/  MUFU.EX2 R145, R2 ;  /* 0x0000000200917308 */ /* 0x0005e20000000800 */
[----:B------:R-:W-:Y:S01]  /*a380*/  FMNMX.FTZ R0, R191, R0, !PT ;  /* 0x00000000bf007209 */ /* 0x000fe20007810000 */
[-CC-:B------:R-:W-:Y:S01]  /*a390*/  FFMA.FTZ R163, R163, R6.reuse, -R120.reuse ;  /* 0x00000006a3a37223 */ /* 0x180fe20000010878 */
        /* <DEDUP_REMOVED lines=9> */
[-CC-:B------:R-:W-:Y:S01]  /*a430*/  FFMA.FTZ R14, R167, R6.reuse, -R120.reuse ;  /* 0x00000006a70e7223 */ /* 0x180fe20000010878 */
[----:B------:R-:W-:Y:S01]  /*a440*/  FSEL R199, R136, -INF , P3 ;  /* 0xff80000088c77808 */ /* 0x000fe20001800000 */
[--C-:B------:R-:W-:Y:S01]  /*a450*/  FFMA.FTZ R147, R169, R6, -R120.reuse ;  /* 0x00000006a9937223 */ /* 0x100fe20000010878 */
[----:B------:R-:W-:Y:S01]  /*a460*/  FMNMX.FTZ R0, R197, R0, !PT ;  /* 0x00000000c5007209 */ /* 0x000fe20007810000 */
[----:B------:R-:W-:Y:S01]  /*a470*/  MUFU.EX2 R202, R202 ;  /* 0x000000ca00ca7308 */ /* 0x000fe20000000800 */
[----:B------:R-:W-:Y:S01]  /*a480*/  ISETP.GT.AND P3, PT, R146, 0x48, PT ;  /* 0x000000489200780c */ /* 0x000fe20003f64270 */
[-CC-:B------:R-:W-:Y:S01]  /*a490*/  FFMA.FTZ R20, R171, R6.reuse, -R120.reuse ;  /* 0x00000006ab147223 */ /* 0x180fe20000010878 */
[----:B-----5:R-:W-:Y:S01]  /*a4a0*/  FSEL R201, R138, -INF , P4 ;  /* 0xff8000008ac97808 */ /* 0x020fe20002000000 */
[----:B------:R-:W-:Y:S01]  /*a4b0*/  FFMA.FTZ R151, R151, R6, -R120 ;  /* 0x0000000697977223 */ /* 0x000fe20000010878 */
[----:B------:R-:W-:Y:S01]  /*a4c0*/  FMNMX.FTZ R0, R199, R0, !PT ;  /* 0x00000000c7007209 */ /* 0x000fe20007810000 */
[----:B------:R-:W-:Y:S01]  /*a4d0*/  IMAD.U32 R138, RZ, RZ, UR60 ;  /* 0x0000003cff8a7e24 */ /* 0x000fe2000f8e00ff */
[----:B------:R-:W-:Y:S01]  /*a4e0*/  ISETP.GT.AND P4, PT, R146, 0x49, PT ;  /* 0x000000499200780c */ /* 0x000fe20003f84270 */
[----:B------:R-:W-:Y:S01]  /*a4f0*/  MUFU.EX2 R13, R13 ;  /* 0x0000000d000d7308 */ /* 0x000fe20000000800 */
[----:B------:R-:W-:-:S02]  /*a500*/  FSEL R173, R142, -INF , P3 ;  /* 0xff8000008ead7808 */ /* 0x000fc40001800000 */
[----:B------:R-:W-:Y:S02]  /*a510*/  FMNMX.FTZ R0, R201, R0, !PT ;  /* 0x00000000c9007209 */ /* 0x000fe40007810000 */
[----:B------:R-:W-:Y:S02]  /*a520*/  ISETP.GT.AND P3, PT, R146, 0x50, PT ;  /* 0x000000509200780c */ /* 0x000fe40003f64270 */
[----:B----4-:R-:W-:Y:S01]  /*a530*/  FSEL R203, R140, -INF , P4 ;  /* 0xff8000008ccb7808 */ /* 0x010fe20002000000 */
[----:B------:R-:W-:Y:S01]  /*a540*/  MUFU.EX2 R196, R196 ;  /* 0x000000c400c47308 */ /* 0x000fe20000000800 */
[----:B------:R-:W-:Y:S02]  /*a550*/  FMNMX.FTZ R0, R173, R0, !PT ;  /* 0x00000000ad007209 */ /* 0x000fe40007810000 */
[----:B------:R-:W-:Y:S02]  /*a560*/  ISETP.GT.AND P4, PT, R146, 0x51, PT ;  /* 0x000000519200780c */ /* 0x000fe40003f84270 */
[----:B------:R-:W-:-:S02]  /*a570*/  FSEL R217, R130, -INF , P3 ;  /* 0xff80000082d97808 */ /* 0x000fc40001800000 */
[----:B------:R-:W-:Y:S01]  /*a580*/  FMNMX.FTZ R0, R203, R0, !PT ;  /* 0x00000000cb007209 */ /* 0x000fe20007810000 */
[----:B------:R-:W-:Y:S01]  /*a590*/  MUFU.EX2 R143, R143 ;  /* 0x0000008f008f7308 */ /* 0x000fe20000000800 */
[C---:B------:R-:W-:Y:S02]  /*a5a0*/  ISETP.GT.AND P3, PT, R146.reuse, 0x58, PT ;  /* 0x000000589200780c */ /* 0x040fe40003f64270 */
        /* <DEDUP_REMOVED lines=21> */
[----:B-1----:R-:W-:Y:S02]  /*a700*/  FSEL R229, R122, -INF , P4 ;  /* 0xff8000007ae57808 */ /* 0x002fe40002000000 */
[----:B------:R-:W-:Y:S01]  /*a710*/  FMNMX.FTZ R0, R227, R0, !PT ;  /* 0x00000000e3007209 */ /* 0x000fe20007810000 */
[----:B------:R-:W-:Y:S03]  /*a720*/  MUFU.EX2 R163, R163 ;  /* 0x000000a300a37308 */ /* 0x000fe60000000800 */
[----:B------:R-:W-:-:S05]  /*a730*/  FMNMX.FTZ R0, R229, R0, !PT ;  /* 0x00000000e5007209 */ /* 0x000fca0007810000 */
[----:B------:R-:W1:Y:S01]  /*a740*/  SHFL.BFLY PT, R141, R0, 0x2, 0x1f ;  /* 0x0c401f00008d7f89 */ /* 0x000e6200000e0000 */
[----:B------:R-:W-:Y:S08]  /*a750*/  MUFU.EX2 R188, R188 ;  /* 0x000000bc00bc7308 */ /* 0x000ff00000000800 */
[----:B------:R-:W-:Y:S08]  /*a760*/  MUFU.EX2 R137, R137 ;  /* 0x0000008900897308 */ /* 0x000ff00000000800 */
        /* <DEDUP_REMOVED lines=8> */
[----:B-1----:R-:W-:-:S02]  /*a7f0*/  FMNMX.FTZ R8, R0, R157, !PT ;  /* 0x0000009d00087209 */ /* 0x002fc40007810000 */
[----:B------:R-:W-:Y:S02]  /*a800*/  FSEL R157, R9, RZ, P2 ;  /* 0x000000ff099d7208 */ /* 0x000fe40001000000 */
[C---:B------:R-:W-:Y:S01]  /*a810*/  FSETP.NEU.FTZ.AND P2, PT, R8.reuse, -INF , PT ;  /* 0xff8000000800780b */ /* 0x040fe20003f5d000 */
[CC--:B------:R-:W-:Y:S02]  /*a820*/  FMUL.FTZ R126, R8.reuse, R6.reuse ;  /* 0x00000006087e7220 */ /* 0x0c0fe40000410000 */
[----:B------:R-:W-:Y:S01]  /*a830*/  MUFU.EX2 R121, R121 ;  /* 0x0000007900797308 */ /* 0x000fe20000000800 */
[----:B------:R-:W-:Y:S01]  /*a840*/  FADD.FTZ R157, -R157, R12 ;  /* 0x0000000c9d9d7221 */ /* 0x000fe20000010100 */
[----:B--2---:R-:W-:Y:S02]  /*a850*/  FSEL R2, R8, RZ, P2 ;  /* 0x000000ff08027208 */ /* 0x004fe40001000000 */
[----:B------:R-:W-:Y:S01]  /*a860*/  FSEL R126, R126, RZ, P2 ;  /* 0x000000ff7e7e7208 */ /* 0x000fe20001000000 */
[----:B------:R-:W-:Y:S01]  /*a870*/  FMUL.FTZ R0, R157, R6 ;  /* 0x000000069d007220 */ /* 0x000fe20000410000 */
[----:B------:R-:W-:-:S02]  /*a880*/  ISETP.LT.AND P2, PT, R10, UR47, PT ;  /* 0x0000002f0a007c0c */ /* 0x000fc4000bf41270 */
[----:B------:R-:W-:Y:S01]  /*a890*/  MUFU.EX2 R141, R141 ;  /* 0x0000008d008d7308 */ /* 0x000fe20000000800 */
[-CC-:B------:R-:W-:Y:S01]  /*a8a0*/  FFMA.FTZ R122, R139, R6.reuse, -R126.reuse ;  /* 0x000000068b7a7223 */ /* 0x180fe2000001087e */
[----:B------:R-:W-:Y:S01]  /*a8b0*/  FADD.FTZ R139, -R2, R11 ;  /* 0x0000000b028b7221 */ /* 0x000fe20000010100 */
[-CC-:B------:R-:W-:Y:S01]  /*a8c0*/  FFMA.FTZ R157, R124, R6.reuse, -R126.reuse ;  /* 0x000000067c9d7223 */ /* 0x180fe2000001087e */
[-CC-:B------:R-:W-:Y:S01]  /*a8d0*/  FFMA.FTZ R12, R127, R6.reuse, -R126.reuse ;  /* 0x000000067f0c7223 */ /* 0x180fe2000001087e */
[-CC-:B------:R-:W-:Y:S01]  /*a8e0*/  FFMA.FTZ R127, R135, R6.reuse, -R126.reuse ;  /* 0x00000006877f7223 */ /* 0x180fe2000001087e */
[-C--:B------:R-:W-:Y:S01]  /*a8f0*/  FMUL.FTZ R139, R139, R6.reuse ;  /* 0x000000068b8b7220 */ /* 0x080fe20000410000 */
        /* <DEDUP_REMOVED lines=18> */
[----:B-1----:R-:W-:-:S04]  /*aa20*/  FFMA.FTZ R7, R0, R7, R123 ;  /* 0x0000000700077223 */ /* 0x002fc8000001007b */
[C---:B------:R-:W-:Y:S01]  /*aa30*/  FADD.FTZ R7, R200.reuse, R7 ;  /* 0x00000007c8077221 */ /* 0x040fe20000010000 */
[----:B------:R-:W-:Y:S02]  /*aa40*/  F2FP.F16.F32.PACK_AB R200, R200, R123 ;  /* 0x0000007bc8c8723e */ /* 0x000fe400000000ff */
[----:B------:R-:W1:Y:S01]  /*aa50*/  MUFU.EX2 R12, R12 ;  /* 0x0000000c000c7308 */ /* 0x000e620000000800 */
[----:B------:R-:W-:Y:S02]  /*aa60*/  WARPGROUP.DEPBAR.LE gsb0, 0x0 ;  /* 0x00008000000079c5 */ /* 0x000fe40000010000 */
[----:B------:R-:W-:Y:S01]  /*aa70*/  WARPGROUP.ARRIVE ;  /* 0x00000000000079c5 */ /* 0x000fe20000000000 */
[-CC-:B------:R-:W-:Y:S01]  /*aa80*/  FFMA.FTZ R182, R125, R6.reuse, -R120.reuse ;  /* 0x000000067db67223 */ /* 0x180fe20000010878 */
[-C--:B------:R-:W-:Y:S01]  /*aa90*/  FFMA.FTZ R125, R165, R6.reuse, -R120 ;  /* 0x00000006a57d7223 */ /* 0x080fe20000010878 */
[-CC-:B------:R-:W-:Y:S01]  /*aaa0*/  FFMA.FTZ R120, R131, R6.reuse, -R126.reuse ;  /* 0x0000000683787223 */ /* 0x180fe2000001087e */
[----:B------:R-:W-:Y:S01]  /*aab0*/  FADD.FTZ R134, R202, R7 ;  /* 0x00000007ca867221 */ /* 0x000fe20000010000 */
[----:B------:R-:W-:Y:S01]  /*aac0*/  MUFU.EX2 R127, R127 ;  /* 0x0000007f007f7308 */ /* 0x000fe20000000800 */
[----:B------:R-:W-:Y:S01]  /*aad0*/  HGMMA.64x192x16.F32 R24, R176, gdesc[UR4].tnspB, R24, gsb0 ;  /* 0x42e00004b0187df0 */ /* 0x000fe20008000818 */
[-C--:B------:R-:W-:Y:S01]  /*aae0*/  FFMA.FTZ R131, R187, R6.reuse, -R126 ;  /* 0x00000006bb837223 */ /* 0x080fe2000001087e */
[----:B------:R-:W-:Y:S01]  /*aaf0*/  FADD.FTZ R7, R13, R134 ;  /* 0x000000860d077221 */ /* 0x000fe20000010000 */
[-CC-:B------:R-:W-:Y:S01]  /*ab00*/  FFMA.FTZ R134, R197, R6.reuse, -R126.reuse ;  /* 0x00000006c5867223 */ /* 0x180fe2000001087e */
[-CC-:B------:R-:W-:Y:S01]  /*ab10*/  FFMA.FTZ R187, R173, R6.reuse, -R126.reuse ;  /* 0x00000006adbb7223 */ /* 0x180fe2000001087e */
[----:B------:R-:W-:Y:S01]  /*ab20*/  FFMA.FTZ R181, R217, R6, -R126 ;  /* 0x00000006d9b57223 */ /* 0x000fe2000001087e */
[----:B------:R-:W-:Y:S01]  /*ab30*/  FADD.FTZ R136, R196, R7 ;  /* 0x00000007c4887221 */ /* 0x000fe20000010000 */
[----:B------:R-:W3:Y:S01]  /*ab40*/  MUFU.EX2 R120, R120 ;  /* 0x0000007800787308 */ /* 0x000ee20000000800 */
[----:B--2---:R-:W-:Y:S01]  /*ab50*/  FFMA.FTZ R7, R2, R3, R157 ;  /* 0x0000000302077223 */ /* 0x004fe2000001009d */
[----:B------:R-:W-:-:S02]  /*ab60*/  @!P1 VIADD R3, R138, 0x36840 ;  /* 0x000368408a039836 */ /* 0x000fc40000000000 */
[----:B------:R-:W-:Y:S01]  /*ab70*/  FADD.FTZ R139, R143, R136 ;  /* 0x000000888f8b7221 */ /* 0x000fe20000010000 */
[----:B------:R-:W-:Y:S01]  /*ab80*/  R2UR UR7, R16 ;  /* 0x00000000100772ca */ /* 0x000fe200000e0000 */
[----:B-1----:R-:W-:Y:S01]  /*ab90*/  FADD.FTZ R7, R12, R7 ;  /* 0x000000070c077221 */ /* 0x002fe20000010000 */
[----:B------:R-:W-:Y:S01]  /*aba0*/  UIADD3 UR6, UR47, -0x1, URZ ;  /* 0xffffffff2f067890 */ /* 0x000fe2000fffe03f */
[----:B------:R-:W-:Y:S01]  /*abb0*/  FADD.FTZ R136, R198, R139 ;  /* 0x0000008bc6887221 */ /* 0x000fe20000010000 */
[----:B------:R-:W-:Y:S01]  /*abc0*/  MUFU.EX2 R15, R15 ;  /* 0x0000000f000f7308 */ /* 0x000fe20000000800 */
[----:B------:R-:W-:Y:S02]  /*abd0*/  @!P1 PRMT R3, RZ, 0x654, R3 ;  /* 0x00000654ff039816 */ /* 0x000fe40000000003 */
[----:B------:R-:W-:Y:S01]  /*abe0*/  FADD.FTZ R139, R145, R136 ;  /* 0x00000088918b7221 */ /* 0x000fe20000010000 */
[----:B------:R-:W-:Y:S01]  /*abf0*/  FFMA.FTZ R136, R201, R6, -R126 ;  /* 0x00000006c9887223 */ /* 0x000fe2000001087e */
[----:B------:R-:W-:Y:S01]  /*ac00*/  F2FP.F16.F32.PACK_AB R202, R13, R202 ;  /* 0x000000ca0dca723e */ /* 0x000fe200000000ff */
[----:B------:R-:W-:Y:S01]  /*ac10*/  UMOV UR47, UR6 ;  /* 0x00000006002f7c82 */ /* 0x000fe20008000000 */
[----:B------:R-:W-:Y:S01]  /*ac20*/  FADD.FTZ R140, R192, R139 ;  /* 0x0000008bc08c7221 */ /* 0x000fe20000010000 */
[----:B------:R-:W1:Y:S01]  /*ac30*/  MUFU.EX2 R122, R122 ;  /* 0x0000007a007a7308 */ /* 0x000e620000000800 */
[----:B---3--:R-:W-:Y:S01]  /*ac40*/  FADD.FTZ R138, R120, R7 ;  /* 0x00000007788a7221 */ /* 0x008fe20000010000 */
[----:B------:R-:W-:Y:S01]  /*ac50*/  MOV R139, UR10 ;  /* 0x0000000a008b7c02 */ /* 0x000fe20008000f00 */
[----:B------:R-:W-:Y:S01]  /*ac60*/  FADD.FTZ R7, R175, R140 ;  /* 0x0000008caf077221 */ /* 0x000fe20000010000 */
[----:B------:R-:W-:-:S02]  /*ac70*/  IMAD.U32 R13, RZ, RZ, UR7 ;  /* 0x00000007ff0d7e24 */ /* 0x000fc4000f8e00ff */
[----:B------:R-:W-:Y:S01]  /*ac80*/  FADD.FTZ R138, R127, R138 ;  /* 0x0000008a7f8a7221 */ /* 0x000fe20000010000 */
[----:B------:R-:W-:Y:S01]  /*ac90*/  F2FP.F16.F32.PACK_AB R201, R12, R157 ;  /* 0x0000009d0cc9723e */ /* 0x000fe200000000ff */
[----:B------:R-:W-:Y:S01]  /*aca0*/  @!P1 VIADD R139, R139, 0x36860 ;  /* 0x000368608b8b9836 */ /* 0x000fe20000000000 */
[----:B------:R-:W-:Y:S01]  /*acb0*/  MUFU.EX2 R21, R21 ;  /* 0x0000001500157308 */ /* 0x000fe20000000800 */
[----:B------:R-:W-:Y:S01]  /*acc0*/  F2FP.F16.F32.PACK_AB R196, R143, R196 ;  /* 0x000000c48fc4723e */ /* 0x000fe200000000ff */
[----:B------:R-:W-:Y:S01]  /*acd0*/  IMAD.MOV.U32 R12, RZ, RZ, R9 ;  /* 0x000000ffff0c7224 */ /* 0x000fe200078e0009 */
[----:B------:R-:W-:Y:S02]  /*ace0*/  F2FP.F16.F32.PACK_AB R198, R145, R198 ;  /* 0x000000c691c6723e */ /* 0x000fe400000000ff */
[----:B------:R-:W-:Y:S02]  /*acf0*/  @!P1 PRMT R139, RZ, 0x654, R139 ;  /* 0x00000654ff8b9816 */ /* 0x000fe4000000008b */
[----:B------:R-:W-:Y:S01]  /*ad00*/  F2FP.F16.F32.PACK_AB R192, R175, R192 ;  /* 0x000000c0afc0723e */ /* 0x000fe200000000ff */
[----:B------:R-:W2:Y:S01]  /*ad10*/  MUFU.EX2 R124, R124 ;  /* 0x0000007c007c7308 */ /* 0x000ea20000000800 */
[----:B-1----:R-:W-:-:S07]  /*ad20*/  F2FP.F16.F32.PACK_AB R197, R122, R15 ;  /* 0x0000000f7ac5723e */ /* 0x002fce00000000ff */
[----:B------:R-:W-:Y:S08]  /*ad30*/  MUFU.EX2 R128, R128 ;  /* 0x0000008000807308 */ /* 0x000ff00000000800 */
[----:B------:R-:W1:Y:S01]  /*ad40*/  MUFU.EX2 R131, R131 ;  /* 0x0000008300837308 */ /* 0x000e620000000800 */
[----:B--2---:R-:W-:-:S07]  /*ad50*/  F2FP.F16.F32.PACK_AB R199, R124, R21 ;  /* 0x000000157cc7723e */ /* 0x004fce00000000ff */
[----:B------:R-:W-:Y:S08]  /*ad60*/  MUFU.EX2 R130, R130 ;  /* 0x0000008200827308 */ /* 0x000ff00000000800 */
[----:B------:R-:W2:Y:S01]  /*ad70*/  MUFU.EX2 R135, R135 ;  /* 0x0000008700877308 */ /* 0x000ea20000000800 */
[----:B-1----:R-:W-:-:S07]  /*ad80*/  F2FP.F16.F32.PACK_AB R193, R131, R128 ;  /* 0x0000008083c1723e */ /* 0x002fce00000000ff */
[----:B------:R-:W-:Y:S08]  /*ad90*/  MUFU.EX2 R132, R132 ;  /* 0x0000008400847308 */ /* 0x000ff00000000800 */
[----:B------:R2:W1:Y:S08]  /*ada0*/  MUFU.EX2 R11, R195 ;  /* 0x000000c3000b7308 */ /* 0x0004700000000800 */
[----:B------:R-:W-:Y:S01]  /*adb0*/  MUFU.EX2 R191, R191 ;  /* 0x000000bf00bf7308 */ /* 0x000fe20000000800 */
[----:B--2---:R-:W-:-:S07]  /*adc0*/  F2FP.F16.F32.PACK_AB R195, R135, R130 ;  /* 0x0000008287c3723e */ /* 0x004fce00000000ff */
        /* <DEDUP_REMOVED lines=12> */
[----:B------:R-:W-:Y:S08]  /*ae90*/  MUFU.EX2 R183, R221 ;  /* 0x000000dd00b77308 */ /* 0x000ff00000000800 */
[----:B------:R-:W-:Y:S01]  /*aea0*/  MUFU.EX2 R148, R223 ;  /* 0x000000df00947308 */ /* 0x000fe20000000800 */
[----:B------:R-:W-:-:S02]  /*aeb0*/  WARPGROUP.DEPBAR.LE gsb0, 0x0 ;  /* 0x00008000000079c5 */ /* 0x000fc40000010000 */
[----:B------:R2:W-:Y:S05]  /*aec0*/  @!P1 SYNCS.ARRIVE.TRANS64.RED.A1T0 RZ, [R3+URZ], RZ ;  /* 0x000000ff03ff99a7 */ /* 0x0005ea000810043f */
[----:B------:R-:W-:Y:S01]  /*aed0*/  MUFU.EX2 R177, R225 ;  /* 0x000000e100b17308 */ /* 0x000fe20000000800 */
[----:B-1----:R-:W-:Y:S01]  /*aee0*/  F2FP.F16.F32.PACK_AB R176, R147, R14 ;  /* 0x0000000e93b0723e */ /* 0x002fe200000000ff */
[----:B--2---:R-:W-:Y:S01]  /*aef0*/  FADD.FTZ R3, R15, R138 ;  /* 0x0000008a0f037221 */ /* 0x004fe20000010000 */
[----:B------:R-:W-:-:S05]  /*af00*/  FADD.FTZ R138, R194, R7 ;  /* 0x00000007c28a7221 */ /* 0x000fca0000010000 */
[----:B------:R-:W-:Y:S01]  /*af10*/  MUFU.EX2 R20, R20 ;  /* 0x0000001400147308 */ /* 0x000fe20000000800 */
[----:B------:R1:W-:Y:S01]  /*af20*/  @!P1 SYNCS.ARRIVE.TRANS64.RED.A1T0 RZ, [R139+URZ], RZ ;  /* 0x000000ff8bff99a7 */ /* 0x0003e2000810043f */
[----:B------:R-:W-:Y:S01]  /*af30*/  FADD.FTZ R140, R122, R3 ;  /* 0x000000037a8c7221 */ /* 0x000fe20000010000 */
[----:B------:R-:W-:Y:S01]  /*af40*/  FADD.FTZ R7, R163, R138 ;  /* 0x0000008aa3077221 */ /* 0x000fe20000010000 */
[----:B------:R-:W-:Y:S01]  /*af50*/  FFMA.FTZ R138, R203, R6, -R126 ;  /* 0x00000006cb8a7223 */ /* 0x000fe2000001087e */
[----:B------:R-:W-:Y:S01]  /*af60*/  F2FP.F16.F32.PACK_AB R194, R163, R194 ;  /* 0x000000c2a3c2723e */ /* 0x000fe200000000ff */
[----:B------:R-:W-:Y:S01]  /*af70*/  FADD.FTZ R3, R21, R140 ;  /* 0x0000008c15037221 */ /* 0x000fe20000010000 */
[----:B------:R-:W-:Y:S01]  /*af80*/  FADD.FTZ R140, R188, R7 ;  /* 0x00000007bc8c7221 */ /* 0x000fe20000010000 */
[----:B------:R-:W2:Y:S01]  /*af90*/  MUFU.EX2 R151, R151 ;  /* 0x0000009700977308 */ /* 0x000ea20000000800 */
[C---:B------:R-:W-:Y:S01]  /*afa0*/  F2FP.F16.F32.PACK_AB R188, R137.reuse, R188 ;  /* 0x000000bc89bc723e */ /* 0x040fe200000000ff */
[----:B------:R-:W-:Y:S01]  /*afb0*/  FADD.FTZ R3, R124, R3 ;  /* 0x000000037c037221 */ /* 0x000fe20000010000 */
[----:B------:R-:W-:Y:S01]  /*afc0*/  FADD.FTZ R7, R137, R140 ;  /* 0x0000008c89077221 */ /* 0x000fe20000010000 */
[-CC-:B------:R-:W-:Y:S01]  /*afd0*/  FFMA.FTZ R140, R219, R6.reuse, -R126.reuse ;  /* 0x00000006db8c7223 */ /* 0x180fe2000001087e */
[----:B------:R-:W-:Y:S01]  /*afe0*/  FFMA.FTZ R126, R229, R6, -R126 ;  /* 0x00000006e57e7223 */ /* 0x000fe2000001087e */
[----:B------:R-:W-:Y:S01]  /*aff0*/  FADD.FTZ R142, R128, R3 ;  /* 0x00000003808e7221 */ /* 0x000fe20000010000 */
[----:B------:R-:W-:Y:S01]  /*b000*/  FADD.FTZ R144, R190, R7 ;  /* 0x00000007be907221 */ /* 0x000fe20000010000 */
[----:B------:R-:W3:Y:S01]  /*b010*/  MUFU.EX2 R138, R138 ;  /* 0x0000008a008a7308 */ /* 0x000ee20000000800 */
[----:B------:R-:W-:Y:S01]  /*b020*/  F2FP.F16.F32.PACK_AB R190, R129, R190 ;  /* 0x000000be81be723e */ /* 0x000fe200000000ff */
[----:B------:R-:W-:Y:S01]  /*b030*/  FADD.FTZ R3, R131, R142 ;  /* 0x0000008e83037221 */ /* 0x000fe20000010000 */
[----:B------:R-:W-:Y:S01]  /*b040*/  FADD.FTZ R7, R129, R144 ;  /* 0x0000009081077221 */ /* 0x000fe20000010000 */
[----:B------:R-:W-:-:S02]  /*b050*/  F2FP.F16.F32.PACK_AB R203, R127, R120 ;  /* 0x000000787fcb723e */ /* 0x000fc400000000ff */
[----:B------:R-:W-:Y:S01]  /*b060*/  FADD.FTZ R142, R130, R3 ;  /* 0x00000003828e7221 */ /* 0x000fe20000010000 */
[----:B------:R-:W-:Y:S01]  /*b070*/  FADD.FTZ R144, R184, R7 ;  /* 0x00000007b8907221 */ /* 0x000fe20000010000 */
[----:B------:R-:W4:Y:S01]  /*b080*/  MUFU.EX2 R140, R140 ;  /* 0x0000008c008c7308 */ /* 0x000f220000000800 */
[----:B------:R-:W-:Y:S01]  /*b090*/  F2FP.F16.F32.PACK_AB R184, R133, R184 ;  /* 0x000000b885b8723e */ /* 0x000fe200000000ff */
[----:B------:R-:W-:Y:S01]  /*b0a0*/  FADD.FTZ R3, R135, R142 ;  /* 0x0000008e87037221 */ /* 0x000fe20000010000 */
[----:B------:R-:W-:Y:S01]  /*b0b0*/  FADD.FTZ R7, R133, R144 ;  /* 0x0000009085077221 */ /* 0x000fe20000010000 */
[----:B--2---:R-:W-:Y:S02]  /*b0c0*/  F2FP.F16.F32.PACK_AB R178, R151, R20 ;  /* 0x0000001497b2723e */ /* 0x004fe400000000ff */
[----:B------:R-:W-:Y:S01]  /*b0d0*/  FADD.FTZ R142, R132, R3 ;  /* 0x00000003848e7221 */ /* 0x000fe20000010000 */
[----:B------:R-:W-:Y:S01]  /*b0e0*/  FADD.FTZ R144, R186, R7 ;  /* 0x00000007ba907221 */ /* 0x000fe20000010000 */
[----:B------:R-:W-:Y:S01]  /*b0f0*/  MUFU.EX2 R126, R126 ;  /* 0x0000007e007e7308 */ /* 0x000fe20000000800 */
[----:B------:R-:W-:Y:S01]  /*b100*/  F2FP.F16.F32.PACK_AB R186, R121, R186 ;  /* 0x000000ba79ba723e */ /* 0x000fe200000000ff */
[----:B------:R-:W-:Y:S01]  /*b110*/  FADD.FTZ R142, R11, R142 ;  /* 0x0000008e0b8e7221 */ /* 0x000fe20000010000 */
[----:B------:R-:W-:Y:S01]  /*b120*/  FADD.FTZ R7, R121, R144 ;  /* 0x0000009079077221 */ /* 0x000fe20000010000 */
[----:B------:R-:W-:-:S02]  /*b130*/  MOV R11, R8 ;  /* 0x00000008000b7202 */ /* 0x000fc40000000f00 */
        /* <DEDUP_REMOVED lines=8> */
[----:B------:R-:W-:-:S02]  /*b1c0*/  F2FP.F16.F32.PACK_AB R182, R125, R182 ;  /* 0x000000b67db6723e */ /* 0x000fc400000000ff */
[C---:B------:R-:W-:Y:S01]  /*b1d0*/  FADD.FTZ R142, R136.reuse, R3 ;  /* 0x00000003888e7221 */ /* 0x040fe20000010000 */
[----:B------:R-:W-:Y:S01]  /*b1e0*/  FADD.FTZ R7, R125, R144 ;  /* 0x000000907d077221 */ /* 0x000fe20000010000 */
[----:B------:R-:W-:Y:S02]  /*b1f0*/  F2FP.F16.F32.PACK_AB R185, R136, R185 ;  /* 0x000000b988b9723e */ /* 0x000fe400000000ff */
[----:B------:R-:W-:Y:S01]  /*b200*/  FADD.FTZ R3, R187, R142 ;  /* 0x0000008ebb037221 */ /* 0x000fe20000010000 */
[----:B------:R-:W-:Y:S01]  /*b210*/  FADD.FTZ R144, R14, R7 ;  /* 0x000000070e907221 */ /* 0x000fe20000010000 */
[C---:B---3--:R-:W-:Y:S01]  /*b220*/  F2FP.F16.F32.PACK_AB R187, R138.reuse, R187 ;  /* 0x000000bb8abb723e */ /* 0x048fe200000000ff */
[----:B------:R-:W2:Y:S01]  /*b230*/  MUFU.EX2 R14, R227 ;  /* 0x000000e3000e7308 */ /* 0x000ea20000000800 */
[----:B------:R-:W-:Y:S01]  /*b240*/  FADD.FTZ R142, R138, R3 ;  /* 0x000000038a8e7221 */ /* 0x000fe20000010000 */
[----:B------:R-:W-:-:S03]  /*b250*/  FADD.FTZ R7, R147, R144 ;  /* 0x0000009093077221 */ /* 0x000fc60000010000 */
[----:B------:R-:W-:Y:S01]  /*b260*/  FADD.FTZ R3, R181, R142 ;  /* 0x0000008eb5037221 */ /* 0x000fe20000010000 */
[----:B------:R-:W-:Y:S01]  /*b270*/  FADD.FTZ R142, R20, R7 ;  /* 0x00000007148e7221 */ /* 0x000fe20000010000 */
[C---:B----4-:R-:W-:Y:S02]  /*b280*/  F2FP.F16.F32.PACK_AB R181, R140.reuse, R181 ;  /* 0x000000b58cb5723e */ /* 0x050fe400000000ff */
[----:B------:R-:W-:Y:S01]  /*b290*/  FADD.FTZ R3, R140, R3 ;  /* 0x000000038c037221 */ /* 0x000fe20000010000 */
[----:B------:R-:W-:-:S03]  /*b2a0*/  FADD.FTZ R7, R151, R142 ;  /* 0x0000008e97077221 */ /* 0x000fc60000010000 */
[----:B------:R-:W-:-:S04]  /*b2b0*/  FADD.FTZ R3, R146, R3 ;  /* 0x0000000392037221 */ /* 0x000fc80000010000 */
[C---:B------:R-:W-:Y:S01]  /*b2c0*/  FADD.FTZ R3, R183.reuse, R3 ;  /* 0x00000003b7037221 */ /* 0x040fe20000010000 */
[----:B------:R-:W-:Y:S02]  /*b2d0*/  F2FP.F16.F32.PACK_AB R183, R183, R146 ;  /* 0x00000092b7b7723e */ /* 0x000fe400000000ff */
[----:B--2---:R-:W-:Y:S01]  /*b2e0*/  F2FP.F16.F32.PACK_AB R179, R126, R14 ;  /* 0x0000000e7eb3723e */ /* 0x004fe200000000ff */
[----:B------:R-:W-:-:S04]  /*b2f0*/  FADD.FTZ R3, R148, R3 ;  /* 0x0000000394037221 */ /* 0x000fc80000010000 */
[C---:B------:R-:W-:Y:S01]  /*b300*/  FADD.FTZ R3, R177.reuse, R3 ;  /* 0x00000003b1037221 */ /* 0x040fe20000010000 */
[----:B------:R-:W-:-:S03]  /*b310*/  F2FP.F16.F32.PACK_AB R177, R177, R148 ;  /* 0x00000094b1b1723e */ /* 0x000fc600000000ff */
[----:B------:R-:W-:-:S04]  /*b320*/  FADD.FTZ R3, R14, R3 ;  /* 0x000000030e037221 */ /* 0x000fc80000010000 */
[----:B------:R-:W-:Y:S01]  /*b330*/  FADD.FTZ R3, R126, R3 ;  /* 0x000000037e037221 */ /* 0x000fe20000010000 */
[----:B-1----:R-:W-:Y:S06]  /*b340*/  @P2 BRA `(.L_x_4732) ;  /* 0xffffffb000fc2947 */ /* 0x002fec000383ffff */
[----:B------:R-:W-:-:S05]  /*b350*/  UMOV UR47, UR6 ;  /* 0x00000006002f7c82 */ /* 0x000fca0008000000 */
.L_x_4723:
[----:B------:R-:W-:-:S13]  /*b360*/  ISETP.LE.AND P2, PT, RZ, UR47, PT ;  /* 0x0000002fff007c0c */ /* 0x000fda000bf43270 */
[----:B------:R-:W-:Y:S05]  /*b370*/  @!P2 BRA `(.L_x_4733) ;  /* 0x000000440000a947 */ /* 0x000fea0003800000 */
[----:B------:R-:W-:Y:S01]  /*b380*/  R2UR UR60, R16 ;  /* 0x00000000103c72ca */ /* 0x000fe200000e0000 */
[----:B------:R-:W-:Y:S01]  /*b390*/  IMAD.MOV.U32 R11, RZ, RZ, R8 ;  /* 0x000000ffff0b7224 */ /* 0x000fe200078e0008 */
[----:B------:R-:W-:Y:S01]  /*b3a0*/  MOV R10, R9 ;  /* 0x00000009000a7202 */ /* 0x000fe20000000f00 */
[----:B------:R-:W-:Y:S01]  /*b3b0*/  UMOV UR45, UR46 ;  /* 0x0000002e002d7c82 */ /* 0x000fe20008000000 */
[----:B------:R-:W-:-:S11]  /*b3c0*/  ULDC UR41, c[0x0][0x9d8] ;  /* 0x0002760000297ab9 */ /* 0x000fd60000000800 */
.L_x_4742:
        /* <DEDUP_REMOVED lines=8> */
.L_x_4734:
[----:B------:R-:W-:Y:S01]  /*b450*/  R2UR UR7, R16 ;  /* 0x00000000100772ca */ /* 0x000fe200000e0000 */
[----:B------:R-:W-:-:S12]  /*b460*/  ULEA UR6, UR46, UR61, 0x3 ;  /* 0x0000003d2e067291 */ /* 0x000fd8000f8e183f */
[----:B------:R-:W-:-:S05]  /*b470*/  IMAD.U32 R6, RZ, RZ, UR7 ;  /* 0x00000007ff067e24 */ /* 0x000fca000f8e00ff */
[----:B------:R-:W-:-:S04]  /*b480*/  SHF.L.U32 R6, R6, 0x1f, RZ ;  /* 0x0000001f06067819 */ /* 0x000fc800000006ff */
[----:B------:R1:W2:Y:S01]  /*b490*/  SYNCS.PHASECHK.TRANS64.TRYWAIT P2, [UR6+0x36830], R6 ;  /* 0x03683006ff0075a7 */ /* 0x0002a20008040146 */
[----:B------:R-:W-:Y:S05]  /*b4a0*/  @!P0 BRA `(.L_x_4735) ;  /* 0x0000000000048947 */ /* 0x000fea0003800000 */
[----:B------:R-:W-:Y:S01]  /*b4b0*/  BPT.TRAP 0x1 ;  /* 0x000000040000795c */ /* 0x000fe20000300000 */
.L_x_4735:
[----:B--2---:R-:W-:Y:S05]  /*b4c0*/  @P2 BRA `(.L_x_4736) ;  /* 0x0000000000082947 */ /* 0x004fea0003800000 */
[----:B------:R-:W2:Y:S02]  /*b4d0*/  SYNCS.PHASECHK.TRANS64.TRYWAIT P2, [UR6+0x36830], R6 ;  /* 0x03683006ff0075a7 */ /* 0x000ea40008040146 */
[----:B--2---:R-:W-:Y:S05]  /*b4e0*/  @!P2 BRA `(.L_x_4737) ;  /* 0x0000009c00b4a947 */ /* 0x004fea0003800000 */
.L_x_4736:
        /* <DEDUP_REMOVED lines=617> */
.L_x_4738:
[----:B------:R-:W-:Y:S01]  /*db80*/  ULEA UR7, UR45, UR61, 0x3 ;  /* 0x0000003d2d077291 */ /* 0x000fe2000f8e183f */
[----:B------:R-:W-:-:S04]  /*db90*/  MOV R0, UR60 ;  /* 0x0000003c00007c02 */ /* 0x000fc80008000f00 */
[----:B------:R-:W-:-:S04]  /*dba0*/  SHF.L.U32 R0, R0, 0x1f, RZ ;  /* 0x0000001f00007819 */ /* 0x000fc800000006ff */
[----:B------:R3:W4:Y:S01]  /*dbb0*/  SYNCS.PHASECHK.TRANS64.TRYWAIT P2, [UR7+0x36850], R0 ;  /* 0x03685000ff0075a7 */ /* 0x0007220008040147 */
[----:B------:R-:W-:Y:S05]  /*dbc0*/  @!P0 BRA `(.L_x_4739) ;  /* 0x0000000000048947 */ /* 0x000fea0003800000 */
[----:B------:R-:W-:Y:S01]  /*dbd0*/  BPT.TRAP 0x1 ;  /* 0x000000040000795c */ /* 0x000fe20000300000 */
.L_x_4739:
[----:B----4-:R-:W-:Y:S05]  /*dbe0*/  @P2 BRA `(.L_x_4740) ;  /* 0x0000000000082947 */ /* 0x010fea0003800000 */
[----:B------:R-:W4:Y:S02]  /*dbf0*/  SYNCS.PHASECHK.TRANS64.TRYWAIT P2, [UR7+0x36850], R0 ;  /* 0x03685000ff0075a7 */ /* 0x000f240008040147 */
[----:B----4-:R-:W-:Y:S05]  /*dc00*/  @!P2 BRA `(.L_x_4741) ;  /* 0x000000780004a947 */ /* 0x010fea0003800000 */
.L_x_4740:
        /* <DEDUP_REMOVED lines=17> */
[----:B------:R-:W4:Y:S01]  /*dd20*/  MUFU.TANH R21, R21 ;  /* 0x0000001500157308 */ /* 0x000f220000002400 */
        /* <DEDUP_REMOVED lines=9> */
[----:B------:R-:W5:Y:S01]  /*ddc0*/  MUFU.TANH R171, R171 ;  /* 0x000000ab00ab7308 */ /* 0x000f620000002400 */
[----:B------:R-:W-:Y:S01]  /*ddd0*/  UMOV UR11, 0x40000040 ;  /* 0x40000040000b7882 */ /* 0x000fe20000000000 */
[----:B--23--:R-:W-:Y:S01]  /*dde0*/  FMNMX.FTZ R0, R13, R10, !PT ;  /* 0x0000000a0d007209 */ /* 0x00cfe20007810000 */
[----:B------:R-:W-:Y:S01]  /*ddf0*/  FMUL.FTZ R169, R174, UR41 ;  /* 0x00000029aea97c20 */ /* 0x000fe20008410000 */
[----:B------:R-:W-:Y:S01]  /*de00*/  FMUL.FTZ R14, R141, UR41 ;  /* 0x000000298d0e7c20 */ /* 0x000fe20008410000 */
[----:B------:R-:W-:Y:S01]  /*de10*/  FMUL.FTZ R175, R175, UR41 ;  /* 0x00000029afaf7c20 */ /* 0x000fe20008410000 */
[----:B------:R-:W-:Y:S01]  /*de20*/  FMUL.FTZ R20, R128, UR41 ;  /* 0x0000002980147c20 */ /* 0x000fe20008410000 */
[----:B----4-:R-:W-:Y:S01]  /*de30*/  FMNMX.FTZ R0, R21, R0, !PT ;  /* 0x0000000015007209 */ /* 0x010fe20007810000 */
        /* <DEDUP_REMOVED lines=9> */
[----:B-----5:R-:W-:Y:S01]  /*ded0*/  FMNMX.FTZ R0, R171, R0, !PT ;  /* 0x00000000ab007209 */ /* 0x020fe20007810000 */
        /* <DEDUP_REMOVED lines=24> */
[----:B-1----:R-:W1:Y:S01]  /*e060*/  LDC R6, c[0x0][0x988] ;  /* 0x00026200ff067b82 */ /* 0x002e620000000800 */
[----:B------:R-:W-:Y:S01]  /*e070*/  FMUL.FTZ R127, R127, UR41 ;  /* 0x000000297f7f7c20 */ /* 0x000fe20008410000 */
[----:B------:R-:W-:Y:S01]  /*e080*/  IMAD.U32 R132, RZ, RZ, UR46 ;  /* 0x0000002eff847e24 */ /* 0x000fe2000f8e00ff */
[----:B------:R-:W-:Y:S01]  /*e090*/  MOV R136, UR7 ;  /* 0x0000000700887c02 */ /* 0x000fe20008000f00 */
[----:B------:R-:W-:Y:S01]  /*e0a0*/  UMOV UR45, UR46 ;  /* 0x0000002e002d7c82 */ /* 0x000fe20008000000 */
[----:B------:R-:W-:Y:S01]  /*e0b0*/  ISETP.LT.AND P2, PT, RZ, UR47, PT ;  /* 0x0000002fff007c0c */ /* 0x000fe2000bf41270 */
[----:B------:R-:W-:Y:S01]  /*e0c0*/  MUFU.TANH R225, R225 ;  /* 0x000000e100e17308 */ /* 0x000fe20000002400 */
[----:B------:R-:W-:-:S02]  /*e0d0*/  @!P1 LEA R132, R132, UR61, 0x3 ;  /* 0x0000003d84849c11 */ /* 0x000fc4000f8e18ff */
[----:B------:R-:W-:-:S03]  /*e0e0*/  R2UR UR60, R16 ;  /* 0x00000000103c72ca */ /* 0x000fc600000e0000 */
[----:B------:R-:W-:Y:S02]  /*e0f0*/  @!P1 VIADD R134, R132, 0x36840 ;  /* 0x0003684084869836 */ /* 0x000fe40000000000 */
[----:B------:R-:W-:Y:S03]  /*e100*/  MUFU.TANH R227, R227 ;  /* 0x000000e300e37308 */ /* 0x000fe60000002400 */
[----:B------:R-:W-:-:S05]  /*e110*/  @!P1 PRMT R134, RZ, 0x654, R134 ;  /* 0x00000654ff869816 */ /* 0x000fca0000000086 */
[----:B------:R-:W-:Y:S08]  /*e120*/  MUFU.TANH R229, R229 ;  /* 0x000000e500e57308 */ /* 0x000ff00000002400 */
[----:B------:R-:W2:Y:S08]  /*e130*/  MUFU.TANH R12, R12 ;  /* 0x0000000c000c7308 */ /* 0x000eb00000002400 */
[----:B------:R-:W-:Y:S08]  /*e140*/  MUFU.TANH R237, R237 ;  /* 0x000000ed00ed7308 */ /* 0x000ff00000002400 */
[----:B------:R-:W3:Y:S01]  /*e150*/  MUFU.TANH R15, R15 ;  /* 0x0000000f000f7308 */ /* 0x000ee20000002400 */
[----:B--2---:R-:W-:-:S07]  /*e160*/  FMNMX.FTZ R122, R12, R11, !PT ;  /* 0x0000000b0c7a7209 */ /* 0x004fce0007810000 */
[----:B------:R-:W-:Y:S08]  /*e170*/  MUFU.TANH R8, R8 ;  /* 0x0000000800087308 */ /* 0x000ff00000002400 */
[----:B------:R-:W2:Y:S01]  /*e180*/  MUFU.TANH R169, R169 ;  /* 0x000000a900a97308 */ /* 0x000ea20000002400 */
[----:B---3--:R-:W-:-:S07]  /*e190*/  FMNMX.FTZ R122, R15, R122, !PT ;  /* 0x0000007a0f7a7209 */ /* 0x008fce0007810000 */
        /* <DEDUP_REMOVED lines=110> */
[----:B------:R-:W-:-:S03]  /*e880*/  FMNMX.FTZ R122, R143, R122, !PT ;  /* 0x0000007a8f7a7209 */ /* 0x000fc60007810000 */
[----:B------:R-:W2:Y:S01]  /*e890*/  SHFL.BFLY PT, R0, R9, 0x2, 0x1f ;  /* 0x0c401f0009007f89 */ /* 0x000ea200000e0000 */
[----:B------:R-:W-:-:S04]  /*e8a0*/  FMNMX.FTZ R122, R123, R122, !PT ;  /* 0x0000007a7b7a7209 */ /* 0x000fc80007810000 */
[----:B------:R-:W-:-:S04]  /*e8b0*/  FMNMX.FTZ R122, R151, R122, !PT ;  /* 0x0000007a977a7209 */ /* 0x000fc80007810000 */
[----:B------:R-:W-:Y:S02]  /*e8c0*/  FMNMX.FTZ R122, R127, R122, !PT ;  /* 0x0000007a7f7a7209 */ /* 0x000fe40007810000 */
[----:B--2---:R-:W-:-:S05]  /*e8d0*/  FMNMX.FTZ R0, R9, R0, !PT ;  /* 0x0000000009007209 */ /* 0x004fca0007810000 */
[----:B------:R-:W2:Y:S02]  /*e8e0*/  SHFL.BFLY PT, R9, R0, 0x1, 0x1f ;  /* 0x0c201f0000097f89 */ /* 0x000ea400000e0000 */
[----:B--2---:R-:W-:Y:S01]  /*e8f0*/  FMNMX.FTZ R9, R0, R9, !PT ;  /* 0x0000000900097209 */ /* 0x004fe20007810000 */
[----:B------:R-:W-:Y:S02]  /*e900*/  WARPGROUP.DEPBAR.LE gsb0, 0x0 ;  /* 0x00008000000079c5 */ /* 0x000fe40000010000 */
[----:B------:R-:W-:Y:S02]  /*e910*/  WARPGROUP.ARRIVE ;  /* 0x00000000000079c5 */ /* 0x000fe40000000000 */
[C---:B------:R-:W-:Y:S01]  /*e920*/  FADD.FTZ R189, -R9.reuse, R10 ;  /* 0x0000000a09bd7221 */ /* 0x040fe20000010100 */
[----:B-1----:R-:W-:-:S03]  /*e930*/  FMUL.FTZ R10, R9, R6 ;  /* 0x00000006090a7220 */ /* 0x002fc60000410000 */
[-C--:B------:R-:W-:Y:S01]  /*e940*/  FMUL.FTZ R189, R189, R6.reuse ;  /* 0x00000006bdbd7220 */ /* 0x080fe20000410000 */
[----:B------:R-:W-:Y:S01]  /*e950*/  HGMMA.64x192x16.F32 R24, R184, gdesc[UR8].tnspB, R24, gsb0 ;  /* 0x42e00008b8187df0 */ /* 0x000fe20008000818 */
[----:B------:R-:W-:Y:S01]  /*e960*/  UIADD3 UR10, UR6, 0x280, URZ ;  /* 0x00000280060a7890 */ /* 0x000fe2000fffe03f */
[-CC-:B------:R-:W-:Y:S01]  /*e970*/  FFMA.FTZ R202, R171, R6.reuse, -R10.reuse ;  /* 0x00000006abca7223 */ /* 0x180fe2000001080a */
[----:B------:R-:W-:Y:S01]  /*e980*/  UMOV UR11, 0x40000040 ;  /* 0x40000040000b7882 */ /* 0x000fe20000000000 */
[----:B------:R-:W-:Y:S01]  /*e990*/  UIADD3 UR6, UR6, 0x300, URZ ;  /* 0x0000030006067890 */ /* 0x000fe2000fffe03f */
[-CC-:B------:R-:W-:Y:S01]  /*e9a0*/  FFMA.FTZ R171, R193, R6.reuse, -R10.reuse ;  /* 0x00000006c1ab7223 */ /* 0x180fe2000001080a */
[----:B------:R1:W-:Y:S01]  /*e9b0*/  MUFU.EX2 R0, R189 ;  /* 0x000000bd00007308 */ /* 0x0003e20000000800 */
[----:B------:R-:W2:Y:S01]  /*e9c0*/  SHFL.BFLY PT, R193, R122, 0x2, 0x1f ;  /* 0x0c401f007ac17f89 */ /* 0x000ea200000e0000 */
[-CC-:B------:R-:W-:Y:S01]  /*e9d0*/  FFMA.FTZ R200, R21, R6.reuse, -R10.reuse ;  /* 0x0000000615c87223 */ /* 0x180fe2000001080a */
[-CC-:B------:R-:W-:Y:S01]  /*e9e0*/  FFMA.FTZ R223, R173, R6.reuse, -R10.reuse ;  /* 0x00000006addf7223 */ /* 0x180fe2000001080a */
[-CC-:B------:R-:W-:Y:S01]  /*e9f0*/  FFMA.FTZ R13, R13, R6.reuse, -R10.reuse ;  /* 0x000000060d0d7223 */ /* 0x180fe2000001080a */
[-CC-:B------:R-:W-:Y:S01]  /*ea00*/  FFMA.FTZ R196, R199, R6.reuse, -R10.reuse ;  /* 0x00000006c7c47223 */ /* 0x180fe2000001080a */
[-CC-:B------:R-:W-:Y:S01]  /*ea10*/  FFMA.FTZ R197, R197, R6.reuse, -R10.reuse ;  /* 0x00000006c5c57223 */ /* 0x180fe2000001080a */
[-CC-:B------:R-:W-:Y:S01]  /*ea20*/  FFMA.FTZ R198, R203, R6.reuse, -R10.reuse ;  /* 0x00000006cbc67223 */ /* 0x180fe2000001080a */
[-CC-:B------:R-:W-:Y:S01]  /*ea30*/  FFMA.FTZ R21, R201, R6.reuse, -R10.reuse ;  /* 0x00000006c9157223 */ /* 0x180fe2000001080a */
[-CC-:B-1----:R-:W-:Y:S01]  /*ea40*/  FFMA.FTZ R189, R215, R6.reuse, -R10.reuse ;  /* 0x00000006d7bd7223 */ /* 0x182fe2000001080a */
        /* <DEDUP_REMOVED lines=8> */
[----:B------:R-:W1:Y:S01]  /*ead0*/  MUFU.EX2 R13, R13 ;  /* 0x0000000d000d7308 */ /* 0x000e620000000800 */
[----:B--2---:R-:W-:-:S07]  /*eae0*/  FMNMX.FTZ R193, R122, R193, !PT ;  /* 0x000000c17ac17209 */ /* 0x004fce0007810000 */
[----:B------:R-:W2:Y:S08]  /*eaf0*/  MUFU.EX2 R200, R200 ;  /* 0x000000c800c87308 */ /* 0x000eb00000000800 */
[----:B------:R-:W3:Y:S01]  /*eb00*/  MUFU.EX2 R202, R202 ;  /* 0x000000ca00ca7308 */ /* 0x000ee20000000800 */
[----:B-1----:R-:W-:-:S07]  /*eb10*/  FFMA.FTZ R7, R0, R7, R13 ;  /* 0x0000000700077223 */ /* 0x002fce000001000d */
[----:B------:R-:W1:Y:S01]  /*eb20*/  MUFU.EX2 R223, R223 ;  /* 0x000000df00df7308 */ /* 0x000e620000000800 */
[C---:B--2---:R-:W-:Y:S01]  /*eb30*/  FADD.FTZ R7, R200.reuse, R7 ;  /* 0x00000007c8077221 */ /* 0x044fe20000010000 */
[----:B------:R-:W-:-:S06]  /*eb40*/  F2FP.F16.F32.PACK_AB R200, R200, R13 ;  /* 0x0000000dc8c8723e */ /* 0x000fcc00000000ff */
[----:B------:R-:W2:Y:S01]  /*eb50*/  MUFU.EX2 R196, R196 ;  /* 0x000000c400c47308 */ /* 0x000ea20000000800 */
[----:B---3--:R-:W-:-:S07]  /*eb60*/  FADD.FTZ R138, R202, R7 ;  /* 0x00000007ca8a7221 */ /* 0x008fce0000010000 */
        /* <DEDUP_REMOVED lines=17> */
[----:B------:R-:W1:Y:S01]  /*ec80*/  SHFL.BFLY PT, R8, R193, 0x1, 0x1f ;  /* 0x0c201f00c1087f89 */ /* 0x000e6200000e0000 */
[-CC-:B------:R-:W-:Y:S01]  /*ec90*/  FFMA.FTZ R184, R229, R6.reuse, -R10.reuse ;  /* 0x00000006e5b87223 */ /* 0x180fe2000001080a */
[-CC-:B------:R-:W-:Y:S01]  /*eca0*/  FFMA.FTZ R185, R237, R6.reuse, -R10.reuse ;  /* 0x00000006edb97223 */ /* 0x180fe2000001080a */
[----:B------:R-:W-:Y:S01]  /*ecb0*/  HGMMA.64x192x16.F32 R24, R180, gdesc[UR8].tnspB, R24, gsb0 ;  /* 0x42e00008b4187df0 */ /* 0x000fe20008000818 */
[----:B------:R-:W-:Y:S01]  /*ecc0*/  UMOV UR10, UR6 ;  /* 0x00000006000a7c82 */ /* 0x000fe20008000000 */
[----:B------:R-:W-:Y:S01]  /*ecd0*/  UMOV UR11, 0x40000040 ;  /* 0x40000040000b7882 */ /* 0x000fe20000000000 */
[----:B------:R-:W-:Y:S01]  /*ece0*/  FFMA.FTZ R14, R233, R6, -R10 ;  /* 0x00000006e90e7223 */ /* 0x000fe2000001080a */
[----:B------:R-:W-:Y:S01]  /*ecf0*/  MUFU.EX2 R184, R184 ;  /* 0x000000b800b87308 */ /* 0x000fe20000000800 */
[----:B------:R-:W-:-:S07]  /*ed00*/  UIADD3 UR6, UR47, -0x1, URZ ;  /* 0xffffffff2f067890 */ /* 0x000fce000fffe03f */
[----:B------:R-:W-:Y:S01]  /*ed10*/  MUFU.EX2 R185, R185 ;  /* 0x000000b900b97308 */ /* 0x000fe20000000800 */
[----:B------:R-:W-:-:S07]  /*ed20*/  UMOV UR47, UR6 ;  /* 0x00000006002f7c82 */ /* 0x000fce0008000000 */
[----:B------:R-:W-:Y:S01]  /*ed30*/  MUFU.EX2 R186, R186 ;  /* 0x000000ba00ba7308 */ /* 0x000fe20000000800 */
[----:B-1----:R-:W-:-:S05]  /*ed40*/  FMNMX.FTZ R8, R193, R8, !PT ;  /* 0x00000008c1087209 */ /* 0x002fca0007810000 */
[----:B------:R-:W-:Y:S02]  /*ed50*/  FADD.FTZ R193, -R8, R11 ;  /* 0x0000000b08c17221 */ /* 0x000fe40000010100 */
[----:B------:R-:W-:Y:S02]  /*ed60*/  MUFU.EX2 R11, R120 ;  /* 0x00000078000b7308 */ /* 0x000fe40000000800 */
[----:B------:R-:W-:-:S06]  /*ed70*/  FMUL.FTZ R193, R193, R6 ;  /* 0x00000006c1c17220 */ /* 0x000fcc0000410000 */
[----:B------:R-:W-:Y:S08]  /*ed80*/  MUFU.EX2 R187, R187 ;  /* 0x000000bb00bb7308 */ /* 0x000ff00000000800 */
[----:B------:R-:W-:Y:S01]  /*ed90*/  MUFU.EX2 R14, R14 ;  /* 0x0000000e000e7308 */ /* 0x000fe20000000800 */
[----:B------:R-:W-:Y:S02]  /*eda0*/  WARPGROUP.DEPBAR.LE gsb0, 0x0 ;  /* 0x00008000000079c5 */ /* 0x000fe40000010000 */
        /* <DEDUP_REMOVED lines=8> */
[----:B------:R1:W-:Y:S03]  /*ee30*/  MUFU.EX2 R2, R193 ;  /* 0x000000c100027308 */ /* 0x0003e60000000800 */
[-CC-:B------:R-:W-:Y:S01]  /*ee40*/  FFMA.FTZ R201, R12, R6.reuse, -R10.reuse ;  /* 0x000000060cc97223 */ /* 0x180fe2000001080a */
[-CC-:B------:R-:W-:Y:S01]  /*ee50*/  FFMA.FTZ R12, R15, R6.reuse, -R10.reuse ;  /* 0x000000060f0c7223 */ /* 0x180fe2000001080a */
[-CC-:B------:R-:W-:Y:S01]  /*ee60*/  FFMA.FTZ R203, R169, R6.reuse, -R10.reuse ;  /* 0x00000006a9cb7223 */ /* 0x180fe2000001080a */
[-CC-:B------:R-:W-:Y:S01]  /*ee70*/  FFMA.FTZ R175, R175, R6.reuse, -R10.reuse ;  /* 0x00000006afaf7223 */ /* 0x180fe2000001080a */
[-CC-:B------:R-:W-:Y:S01]  /*ee80*/  FFMA.FTZ R15, R161, R6.reuse, -R10.reuse ;  /* 0x00000006a10f7223 */ /* 0x180fe2000001080a */
[-CC-:B------:R-:W-:Y:S01]  /*ee90*/  FFMA.FTZ R122, R163, R6.reuse, -R10.reuse ;  /* 0x00000006a37a7223 */ /* 0x180fe2000001080a */
[----:B------:R-:W3:Y:S01]  /*eea0*/  MUFU.EX2 R201, R201 ;  /* 0x000000c900c97308 */ /* 0x000ee20000000800 */
[-CC-:B------:R-:W-:Y:S01]  /*eeb0*/  FFMA.FTZ R130, R145, R6.reuse, -R10.reuse ;  /* 0x0000000691827223 */ /* 0x180fe2000001080a */
[-CC-:B------:R-:W-:Y:S01]  /*eec0*/  FFMA.FTZ R145, R147, R6.reuse, -R10.reuse ;  /* 0x0000000693917223 */ /* 0x180fe2000001080a */
[-CC-:B------:R-:W-:Y:S01]  /*eed0*/  FFMA.FTZ R199, R165, R6.reuse, -R10.reuse ;  /* 0x00000006a5c77223 */ /* 0x180fe2000001080a */
[-CC-:B------:R-:W-:Y:S01]  /*eee0*/  FFMA.FTZ R124, R167, R6.reuse, -R10.reuse ;  /* 0x00000006a77c7223 */ /* 0x180fe2000001080a */
[-CC-:B-1----:R-:W-:Y:S01]  /*eef0*/  FFMA.FTZ R193, R153, R6.reuse, -R10.reuse ;  /* 0x0000000699c17223 */ /* 0x182fe2000001080a */
[-CC-:B------:R-:W-:Y:S01]  /*ef00*/  FFMA.FTZ R7, R133, R6.reuse, -R10.reuse ;  /* 0x0000000685077223 */ /* 0x180fe2000001080a */
[-C--:B------:R-:W-:Y:S01]  /*ef10*/  FFMA.FTZ R125, R125, R6.reuse, -R10 ;  /* 0x000000067d7d7223 */ /* 0x080fe2000001080a */
[----:B------:R-:W1:Y:S01]  /*ef20*/  MUFU.EX2 R12, R12 ;  /* 0x0000000c000c7308 */ /* 0x000e620000000800 */
[----:B------:R-:W-:Y:S01]  /*ef30*/  FADD.FTZ R133, R223, R138 ;  /* 0x0000008adf857221 */ /* 0x000fe20000010000 */
[-CC-:B------:R-:W-:Y:S01]  /*ef40*/  FFMA.FTZ R126, R155, R6.reuse, -R10.reuse ;  /* 0x000000069b7e7223 */ /* 0x180fe2000001080a */
[-CC-:B------:R-:W-:Y:S01]  /*ef50*/  FFMA.FTZ R195, R157, R6.reuse, -R10.reuse ;  /* 0x000000069dc37223 */ /* 0x180fe2000001080a */
[-CC-:B------:R-:W-:Y:S01]  /*ef60*/  FFMA.FTZ R128, R159, R6.reuse, -R10.reuse ;  /* 0x000000069f807223 */ /* 0x180fe2000001080a */
[----:B--2---:R-:W-:Y:S01]  /*ef70*/  FADD.FTZ R140, R196, R133 ;  /* 0x00000085c48c7221 */ /* 0x004fe20000010000 */
[-CC-:B------:R-:W-:Y:S01]  /*ef80*/  FFMA.FTZ R149, R149, R6.reuse, -R10.reuse ;  /* 0x0000000695957223 */ /* 0x180fe2000001080a */
[-CC-:B------:R-:W-:Y:S01]  /*ef90*/  FFMA.FTZ R121, R121, R6.reuse, -R10.reuse ;  /* 0x0000000679797223 */ /* 0x180fe2000001080a */
[----:B------:R-:W2:Y:S01]  /*efa0*/  MUFU.EX2 R203, R203 ;  /* 0x000000cb00cb7308 */ /* 0x000ea20000000800 */
[----:B---3--:R-:W-:Y:S01]  /*efb0*/  FFMA.FTZ R147, R2, R3, R201 ;  /* 0x0000000302937223 */ /* 0x008fe200000100c9 */
[-CC-:B------:R-:W-:Y:S01]  /*efc0*/  FFMA.FTZ R139, R139, R6.reuse, -R10.reuse ;  /* 0x000000068b8b7223 */ /* 0x180fe2000001080a */
[-CC-:B------:R-:W-:Y:S01]  /*efd0*/  FFMA.FTZ R131, R131, R6.reuse, -R10.reuse ;  /* 0x0000000683837223 */ /* 0x180fe2000001080a */
[-CC-:B------:R-:W-:Y:S01]  /*efe0*/  FFMA.FTZ R141, R141, R6.reuse, -R10.reuse ;  /* 0x000000068d8d7223 */ /* 0x180fe2000001080a */
[-CC-:B------:R-:W-:Y:S01]  /*eff0*/  FFMA.FTZ R135, R135, R6.reuse, -R10.reuse ;  /* 0x0000000687877223 */ /* 0x180fe2000001080a */
[-CC-:B------:R-:W-:Y:S01]  /*f000*/  FFMA.FTZ R143, R143, R6.reuse, -R10.reuse ;  /* 0x000000068f8f7223 */ /* 0x180fe2000001080a */
[-CC-:B------:R-:W-:Y:S01]  /*f010*/  FFMA.FTZ R123, R123, R6.reuse, -R10.reuse ;  /* 0x000000067b7b7223 */ /* 0x180fe2000001080a */
[----:B------:R-:W3:Y:S01]  /*f020*/  MUFU.EX2 R120, R175 ;  /* 0x000000af00787308 */ /* 0x000ee20000000800 */
[----:B------:R-:W-:Y:S01]  /*f030*/  FFMA.FTZ R151, R151, R6, -R10 ;  /* 0x0000000697977223 */ /* 0x000fe2000001080a */
[----:B-1----:R-:W-:-:S02]  /*f040*/  F2FP.F16.F32.PACK_AB R201, R12, R201 ;  /* 0x000000c90cc9723e */ /* 0x002fc400000000ff */
[----:B------:R-:W-:-:S04]  /*f050*/  F2FP.F16.F32.PACK_AB R196, R197, R196 ;  /* 0x000000c4c5c4723e */ /* 0x000fc800000000ff */
[----:B------:R-:W-:Y:S08]  /*f060*/  MUFU.EX2 R15, R15 ;  /* 0x0000000f000f7308 */ /* 0x000ff00000000800 */
[----:B------:R-:W1:Y:S08]  /*f070*/  MUFU.EX2 R122, R122 ;  /* 0x0000007a007a7308 */ /* 0x000e700000000800 */
[----:B------:R-:W-:Y:S08]  /*f080*/  MUFU.EX2 R199, R199 ;  /* 0x000000c700c77308 */ /* 0x000ff00000000800 */
[----:B------:R-:W-:Y:S08]  /*f090*/  MUFU.EX2 R124, R124 ;  /* 0x0000007c007c7308 */ /* 0x000ff00000000800 */
[----:B------:R-:W-:Y:S08]  /*f0a0*/  MUFU.EX2 R193, R193 ;  /* 0x000000c100c17308 */ /* 0x000ff00000000800 */
        /* <DEDUP_REMOVED lines=17> */
[----:B------:R5:W-:Y:S01]  /*f1c0*/  @!P1 SYNCS.ARRIVE.TRANS64.RED.A1T0 RZ, [R134+URZ], RZ ;  /* 0x000000ff86ff99a7 */ /* 0x000be2000810043f */
[----:B------:R-:W-:-:S04]  /*f1d0*/  F2FP.F16.F32.PACK_AB R176, R215, R14 ;  /* 0x0000000ed7b0723e */ /* 0x000fc800000000ff */
[----:B------:R-:W-:Y:S01]  /*f1e0*/  MUFU.EX2 R123, R123 ;  /* 0x0000007b007b7308 */ /* 0x000fe20000000800 */
[----:B-----5:R-:W-:Y:S02]  /*f1f0*/  @!P1 VIADD R134, R136, 0x36860 ;  /* 0x0003686088869836 */ /* 0x020fe40000000000 */
[----:B------:R-:W-:-:S05]  /*f200*/  FADD.FTZ R136, R12, R147 ;  /* 0x000000930c887221 */ /* 0x000fca0000010000 */
[----:B------:R-:W5:Y:S01]  /*f210*/  MUFU.EX2 R20, R20 ;  /* 0x0000001400147308 */ /* 0x000f620000000800 */
[----:B------:R-:W-:-:S04]  /*f220*/  @!P1 PRMT R134, RZ, 0x654, R134 ;  /* 0x00000654ff869816 */ /* 0x000fc80000000086 */
[----:B------:R2:W-:Y:S02]  /*f230*/  @!P1 SYNCS.ARRIVE.TRANS64.RED.A1T0 RZ, [R134+URZ], RZ ;  /* 0x000000ff86ff99a7 */ /* 0x0005e4000810043f */
[-C--:B--2---:R-:W-:Y:S01]  /*f240*/  FFMA.FTZ R134, R129, R6.reuse, -R10 ;  /* 0x0000000681867223 */ /* 0x084fe2000001080a */
[----:B------:R-:W-:Y:S01]  /*f250*/  FADD.FTZ R129, R203, R136 ;  /* 0x00000088cb817221 */ /* 0x000fe20000010000 */
[-CC-:B------:R-:W-:Y:S01]  /*f260*/  FFMA.FTZ R136, R137, R6.reuse, -R10.reuse ;  /* 0x0000000689887223 */ /* 0x180fe2000001080a */
[----:B------:R-:W-:Y:S01]  /*f270*/  FFMA.FTZ R10, R127, R6, -R10 ;  /* 0x000000067f0a7223 */ /* 0x000fe2000001080a */
[C---:B---3--:R-:W-:Y:S01]  /*f280*/  F2FP.F16.F32.PACK_AB R203, R120.reuse, R203 ;  /* 0x000000cb78cb723e */ /* 0x048fe200000000ff */
[----:B------:R-:W-:Y:S01]  /*f290*/  FADD.FTZ R138, R120, R129 ;  /* 0x00000081788a7221 */ /* 0x000fe20000010000 */
[----:B------:R-:W-:Y:S01]  /*f2a0*/  FADD.FTZ R129, R197, R140 ;  /* 0x0000008cc5817221 */ /* 0x000fe20000010000 */
[----:B------:R-:W2:Y:S01]  /*f2b0*/  MUFU.EX2 R134, R134 ;  /* 0x0000008600867308 */ /* 0x000ea20000000800 */
[----:B-1----:R-:W-:Y:S01]  /*f2c0*/  F2FP.F16.F32.PACK_AB R197, R122, R15 ;  /* 0x0000000f7ac5723e */ /* 0x002fe200000000ff */
[----:B----4-:R-:W-:Y:S01]  /*f2d0*/  FADD.FTZ R125, R15, R138 ;  /* 0x0000008a0f7d7221 */ /* 0x010fe20000010000 */
[----:B------:R-:W-:Y:S01]  /*f2e0*/  FADD.FTZ R140, R198, R129 ;  /* 0x00000081c68c7221 */ /* 0x000fe20000010000 */
[----:B-----5:R-:W-:-:S02]  /*f2f0*/  F2FP.F16.F32.PACK_AB R178, R11, R20 ;  /* 0x000000140bb2723e */ /* 0x020fc400000000ff */
[----:B------:R-:W-:Y:S01]  /*f300*/  FADD.FTZ R138, R122, R125 ;  /* 0x0000007d7a8a7221 */ /* 0x000fe20000010000 */
[C---:B------:R-:W-:Y:S01]  /*f310*/  FADD.FTZ R129, R21.reuse, R140 ;  /* 0x0000008c15817221 */ /* 0x040fe20000010000 */
[----:B------:R-:W1:Y:S01]  /*f320*/  MUFU.EX2 R136, R136 ;  /* 0x0000008800887308 */ /* 0x000e620000000800 */
[----:B------:R-:W-:Y:S01]  /*f330*/  F2FP.F16.F32.PACK_AB R198, R21, R198 ;  /* 0x000000c615c6723e */ /* 0x000fe200000000ff */
        /* <DEDUP_REMOVED lines=14> */
[----:B------:R-:W-:Y:S01]  /*f420*/  FADD.FTZ R13, R195, R138 ;  /* 0x0000008ac30d7221 */ /* 0x000fe20000010000 */
[----:B------:R-:W-:Y:S01]  /*f430*/  FADD.FTZ R12, R188, R125 ;  /* 0x0000007dbc0c7221 */ /* 0x000fe20000010000 */
[C---:B------:R-:W-:Y:S02]  /*f440*/  F2FP.F16.F32.PACK_AB R195, R128.reuse, R195 ;  /* 0x000000c380c3723e */ /* 0x040fe400000000ff */
[----:B------:R-:W-:Y:S01]  /*f450*/  FADD.FTZ R13, R128, R13 ;  /* 0x0000000d800d7221 */ /* 0x000fe20000010000 */
[----:B------:R-:W-:Y:S01]  /*f460*/  F2FP.F16.F32.PACK_AB R188, R173, R188 ;  /* 0x000000bcadbc723e */ /* 0x000fe200000000ff */
[----:B------:R5:W-:Y:S01]  /*f470*/  MUFU.EX2 R179, R10 ;  /* 0x0000000a00b37308 */ /* 0x000be20000000800 */
[----:B------:R-:W-:Y:S01]  /*f480*/  F2FP.F16.F32.PACK_AB R189, R145, R130 ;  /* 0x0000008291bd723e */ /* 0x000fe200000000ff */
[----:B------:R-:W-:Y:S01]  /*f490*/  FADD.FTZ R120, R130, R13 ;  /* 0x0000000d82787221 */ /* 0x000fe20000010000 */
[----:B------:R-:W-:-:S03]  /*f4a0*/  FADD.FTZ R13, R173, R12 ;  /* 0x0000000cad0d7221 */ /* 0x000fc60000010000 */
[----:B------:R-:W-:Y:S01]  /*f4b0*/  FADD.FTZ R15, R145, R120 ;  /* 0x00000078910f7221 */ /* 0x000fe20000010000 */
[----:B------:R-:W-:Y:S01]  /*f4c0*/  FADD.FTZ R12, R190, R13 ;  /* 0x0000000dbe0c7221 */ /* 0x000fe20000010000 */
[C---:B------:R-:W-:Y:S02]  /*f4d0*/  F2FP.F16.F32.PACK_AB R190, R191.reuse, R190 ;  /* 0x000000bebfbe723e */ /* 0x040fe400000000ff */
        /* <DEDUP_REMOVED lines=8> */
[C---:B--2---:R-:W-:Y:S02]  /*f560*/  F2FP.F16.F32.PACK_AB R185, R134.reuse, R3 ;  /* 0x0000000386b9723e */ /* 0x044fe400000000ff */
[----:B------:R-:W-:Y:S01]  /*f570*/  FADD.FTZ R12, R134, R13 ;  /* 0x0000000d860c7221 */ /* 0x000fe20000010000 */
[----:B------:R-:W-:Y:S01]  /*f580*/  FADD.FTZ R120, R186, R15 ;  /* 0x0000000fba787221 */ /* 0x000fe20000010000 */
[----:B------:R-:W-:Y:S02]  /*f590*/  F2FP.F16.F32.PACK_AB R186, R187, R186 ;  /* 0x000000babbba723e */ /* 0x000fe400000000ff */
[----:B------:R-:W-:Y:S01]  /*f5a0*/  FADD.FTZ R13, R7, R12 ;  /* 0x0000000c070d7221 */ /* 0x000fe20000010000 */
[----:B------:R-:W-:Y:S01]  /*f5b0*/  FADD.FTZ R15, R187, R120 ;  /* 0x00000078bb0f7221 */ /* 0x000fe20000010000 */
[C---:B-1----:R-:W-:Y:S01]  /*f5c0*/  F2FP.F16.F32.PACK_AB R187, R136.reuse, R7 ;  /* 0x0000000788bb723e */ /* 0x042fe200000000ff */
        /* <DEDUP_REMOVED lines=9> */
[C---:B------:R-:W-:Y:S02]  /*f660*/  F2FP.F16.F32.PACK_AB R182, R183.reuse, R182 ;  /* 0x000000b6b7b6723e */ /* 0x040fe400000000ff */
[----:B---3--:R-:W-:Y:S01]  /*f670*/  FADD.FTZ R13, R122, R13 ;  /* 0x0000000d7a0d7221 */ /* 0x008fe20000010000 */
[----:B------:R-:W-:Y:S01]  /*f680*/  FADD.FTZ R3, R183, R12 ;  /* 0x0000000cb7037221 */ /* 0x000fe20000010000 */
[----:B------:R-:W-:-:S02]  /*f690*/  F2FP.F16.F32.PACK_AB R183, R135, R122 ;  /* 0x0000007a87b7723e */ /* 0x000fc400000000ff */
[----:B------:R-:W-:Y:S01]  /*f6a0*/  FADD.FTZ R13, R135, R13 ;  /* 0x0000000d870d7221 */ /* 0x000fe20000010000 */
[----:B------:R-:W-:Y:S01]  /*f6b0*/  FADD.FTZ R12, R14, R3 ;  /* 0x000000030e0c7221 */ /* 0x000fe20000010000 */
[----:B----4-:R-:W-:Y:S02]  /*f6c0*/  F2FP.F16.F32.PACK_AB R177, R123, R124 ;  /* 0x0000007c7bb1723e */ /* 0x010fe400000000ff */
[----:B------:R-:W-:Y:S01]  /*f6d0*/  FADD.FTZ R13, R124, R13 ;  /* 0x0000000d7c0d7221 */ /* 0x000fe20000010000 */
[----:B------:R-:W-:-:S03]  /*f6e0*/  FADD.FTZ R3, R215, R12 ;  /* 0x0000000cd7037221 */ /* 0x000fc60000010000 */
[----:B------:R-:W-:Y:S01]  /*f6f0*/  FADD.FTZ R13, R123, R13 ;  /* 0x0000000d7b0d7221 */ /* 0x000fe20000010000 */
[----:B-----5:R-:W-:-:S03]  /*f700*/  FADD.FTZ R10, R20, R3 ;  /* 0x00000003140a7221 */ /* 0x020fc60000010000 */
[----:B-1----:R-:W-:Y:S01]  /*f710*/  FADD.FTZ R13, R120, R13 ;  /* 0x0000000d780d7221 */ /* 0x002fe20000010000 */
[----:B------:R-:W-:Y:S01]  /*f720*/  FADD.FTZ R7, R11, R10 ;  /* 0x0000000a0b077221 */ /* 0x000fe20000010000 */
[----:B------:R-:W-:Y:S01]  /*f730*/  IMAD.MOV.U32 R11, RZ, RZ, R8 ;  /* 0x000000ffff0b7224 */ /* 0x000fe200078e0008 */
[----:B------:R-:W-:Y:S01]  /*f740*/  MOV R10, R9 ;  /* 0x00000009000a7202 */ /* 0x000fe20000000f00 */
[C---:B------:R-:W-:Y:S01]  /*f750*/  FADD.FTZ R3, R179.reuse, R13 ;  /* 0x0000000db3037221 */ /* 0x040fe20000010000 */
[----:B------:R-:W-:Y:S01]  /*f760*/  F2FP.F16.F32.PACK_AB R179, R179, R120 ;  /* 0x00000078b3b3723e */ /* 0x000fe200000000ff */
[----:B------:R-:W-:Y:S06]  /*f770*/  @P2 BRA `(.L_x_4742) ;  /* 0xffffffbc00142947 */ /* 0x000fec000383ffff */
.L_x_4733:
        /* <DEDUP_REMOVED lines=99> */
.L_x_4743:
[----:B------:R-:W-:Y:S01]  /*fdb0*/  R2UR UR4, R16 ;  /* 0x00000000100472ca */ /* 0x000fe200000e0000 */
[----:B------:R-:W-:-:S12]  /*fdc0*/  ULEA UR5, UR46, UR61, 0x3 ;  /* 0x0000003d2e057291 */ /* 0x000fd8000f8e183f */
[----:B------:R-:W-:-:S05]  /*fdd0*/  IMAD.U32 R0, RZ, RZ, UR4 ;  /* 0x00000004ff007e24 */ /* 0x000fca000f8e00ff */
[----:B------:R-:W-:-:S04]  /*fde0*/  SHF.L.U32 R0, R0, 0x1f, RZ ;  /* 0x0000001f00007819 */ /* 0x000fc800000006ff */
[----:B------:R1:W2:Y:S01]  /*fdf0*/  SYNCS.PHASECHK.TRANS64.TRYWAIT P2, [UR5+0x36850], R0 ;  /* 0x03685000ff0075a7 */ /* 0x0002a20008040145 */
[----:B------:R-:W-:Y:S05]  /*fe00*/  @!P0 BRA `(.L_x_4744) ;  /* 0x0000000000048947 */ /* 0x000fea0003800000 */
[----:B------:R-:W-:Y:S01]  /*fe10*/  BPT.TRAP 0x1 ;  /* 0x000000040000795c */ /* 0x000fe20000300000 */
.L_x_4744:
[----:B--2---:R-:W-:Y:S05]  /*fe20*/  @P2 BRA `(.L_x_4745) ;  /* 0x0000000000082947 */ /* 0x004fea0003800000 */
[----:B------:R-:W2:Y:S02]  /*fe30*/  SYNCS.PHASECHK.TRANS64.TRYWAIT P0, [UR5+0x36850], R0 ;  /* 0x03685000ff0075a7 */ /* 0x000ea40008000145 */
[----:B--2---:R-:W-:Y:S05]  /*fe40*/  @!P0 BRA `(.L_x_4746) ;  /* 0x00000054008c8947 */ /* 0x004fea0003800000 */
.L_x_4745:
[----:B------:R-:W-:Y:S01]  /*fe50*/  UIADD3 UR61, UR61, 0x400, URZ ;  /* 0x000004003d3d7890 */ /* 0x000fe2000fffe03f */
[----:B------:R-:W-:Y:S01]  /*fe60*/  WARPGROUP.ARRIVE ;  /* 0x00000000000079c5 */ /* 0x000fe20000000000 */
[----:B------:R-:W-:Y:S01]  /*fe70*/  UMOV UR7, 0x40000040 ;  /* 0x4000004000077882 */ /* 0x000fe20000000000 */
[----:B-12---:R-:W1:Y:S01]  /*fe80*/  SHFL.BFLY PT, R0, R7, 0x2, 0x1f ;  /* 0x0c401f0007007f89 */ /* 0x006e6200000e0000 */
[----:B------:R-:W-:Y:S01]  /*fe90*/  USHF.R.U32.HI UR61, URZ, 0x4, UR61 ;  /* 0x000000043f3d7899 */ /* 0x000fe2000801163d */
[----:B------:R-:W-:Y:S01]  /*fea0*/  IMAD.MOV.U32 R4, RZ, RZ, RZ ;  /* 0x000000ffff047224 */ /* 0x000fe200078e00ff */
[----:B------:R-:W-:Y:S01]  /*feb0*/  R2UR UR8, R16 ;  /* 0x00000000100872ca */ /* 0x000fe200000e0000 */
[----:B------:R-:W2:Y:S01]  /*fec0*/  SHFL.BFLY PT, R2, R3, 0x2, 0x1f ;  /* 0x0c401f0003027f89 */ /* 0x000ea200000e0000 */
[----:B------:R-:W-:Y:S01]  /*fed0*/  ULOP3.LUT UR61, UR61, 0x3fff, URZ, 0xc0, !UPT ;  /* 0x00003fff3d3d7892 */ /* 0x000fe2000f8ec03f */
[----:B------:R-:W-:-:S03]  /*fee0*/  IADD3 R209, R209, 0x1, RZ ;  /* 0x00000001d1d17810 */ /* 0x000fc60007ffe0ff */
[----:B------:R-:W-:-:S04]  /*fef0*/  ULOP3.LUT UR4, UR61, 0x3800000, URZ, 0xfc, !UPT ;  /* 0x038000003d047892 */ /* 0x000fc8000f8efc3f */
[----:B------:R-:W-:Y:S02]  /*ff00*/  UIMAD UR4, UR46, 0xa80, UR4 ;  /* 0x00000a802e0478a4 */ /* 0x000fe4000f8e0204 */
[----:B------:R-:W-:-:S04]  /*ff10*/  UIADD3 UR46, UR46, 0x1, URZ ;  /* 0x000000012e2e7890 */ /* 0x000fc8000fffe03f */
[----:B------:R-:W-:Y:S01]  /*ff20*/  UISETP.NE.AND UP0, UPT, UR46, 0x2, UPT ;  /* 0x000000022e00788c */ /* 0x000fe2000bf05270 */
[----:B------:R-:W-:Y:S02]  /*ff30*/  UMOV UR6, UR4 ;  /* 0x0000000400067c82 */ /* 0x000fe40008000000 */
[----:B------:R-:W-:Y:S01]  /*ff40*/  HGMMA.64x192x16.F32 R24, R200, gdesc[UR4].tnspB, R24, gsb0 ;  /* 0x42e00004c8187df0 */ /* 0x000fe20008000818 */
[----:B------:R-:W-:Y:S01]  /*ff50*/  UIADD3 UR6, UR4, 0x80, URZ ;  /* 0x0000008004067890 */ /* 0x000fe2000fffe03f */
[----:B-1----:R-:W-:Y:S01]  /*ff60*/  FADD.FTZ R0, R0, R7 ;  /* 0x0000000700007221 */ /* 0x002fe20000010000 */
[----:B------:R-:W-:Y:S01]  /*ff70*/  UMOV UR7, 0x40000040 ;  /* 0x4000004000077882 */ /* 0x000fe20000000000 */
[----:B------:R-:W-:Y:S01]  /*ff80*/  USEL UR46, UR46, URZ, UP0 ;  /* 0x0000003f2e2e7287 */ /* 0x000fe20008000000 */
[----:B--2---:R-:W-:Y:S01]  /*ff90*/  FADD.FTZ R2, R2, R3 ;  /* 0x0000000302027221 */ /* 0x004fe20000010000 */
[----:B------:R-:W-:Y:S01]  /*ffa0*/  MOV R3, UR5 ;  /* 0x0000000500037c02 */ /* 0x000fe20008000f00 */
[----:B------:R-:W1:Y:S04]  /*ffb0*/  SHFL.BFLY PT, R5, R0, 0x1, 0x1f ;  /* 0x0c201f0000057f89 */ /* 0x000e6800000e0000 */
[----:B------:R-:W2:Y:S01]  /*ffc0*/  SHFL.BFLY PT, R11, R2, 0x1, 0x1f ;  /* 0x0c201f00020b7f89 */ /* 0x000ea200000e0000 */
[----:B------:R-:W-:-:S02]  /*ffd0*/  @!P1 VIADD R3, R3, 0x36860 ;  /* 0x0003686003039836 */ /* 0x000fc40000000000 */
[----:B-1----:R-:W-:Y:S01]  /*ffe0*/  FADD.FTZ R12, R0, R5 ;  /* 0x00000005000c7221 */ /* 0x002fe20000010000 */
[----:B------:R-:W-:Y:S02]  /*fff0*/  IMAD.MOV.U32 R0, RZ, RZ, -0x800000 ;  /* 0xff800000ff007424 */ /* 0x000fe400078e00ff */
[----:B--2---:R-:W-:Y:S02]  /*10000*/  FADD.FTZ R13, R2, R11 ;  /* 0x0000000b020d7221 */ /* 0x004fe40000010000 */
[----:B------:R-:W-:Y:S01]  /*10010*/  FSETP.NE.FTZ.AND P0, PT, R12, RZ, PT ;  /* 0x000000ff0c00720b */ /* 0x000fe20003f15000 */
[----:B------:R-:W-:Y:S01]  /*10020*/  IMAD.MOV.U32 R2, RZ, RZ, -0x800000 ;  /* 0xff800000ff027424 */ /* 0x000fe200078e00ff */
[----:B------:R-:W-:Y:S02]  /*10030*/  MOV R11, RZ ;  /* 0x000000ff000b7202 */ /* 0x000fe40000000f00 */
        /* <DEDUP_REMOVED lines=40> */
[----:B------:R-:W-:-:S06]  /*102c0*/  ULOP3.LUT UR8, UR8, UR4, URZ, 0x3c, !UPT ;  /* 0x0000000408087292 */ /* 0x000fcc000f8e3c3f */
[----:B------:R-:W-:Y:S01]  /*102d0*/  IMAD.U32 R16, RZ, RZ, UR8 ;  /* 0x00000008ff107e24 */ /* 0x000fe2000f8e00ff */
[----:B------:R-:W-:Y:S02]  /*102e0*/  WARPGROUP.DEPBAR.LE gsb0, 0x0 ;  /* 0x00008000000079c5 */ /* 0x000fe40000010000 */
[----:B------:R-:W-:-:S06]  /*102f0*/  WARPGROUP.ARRIVE ;  /* 0x00000000000079c5 */ /* 0x000fcc0000000000 */
        /* <DEDUP_REMOVED lines=99> */
.L_x_4716:
        /* <DEDUP_REMOVED lines=10> */
[C---:B------:R-:W-:Y:S01]  /*109d0*/  IADD3 R21, P5, R18.reuse, 0x4020, RZ ;  /* 0x0000402012157810 */ /* 0x040fe20007fbe0ff */
[----:B------:R-:W-:Y:S01]  /*109e0*/  ULDC UR10, c[0x0][0xa88] ;  /* 0x0002a200000a7ab9 */ /* 0x000fe20000000800 */
[----:B------:R-:W-:Y:S01]  /*109f0*/  LOP3.LUT R12, R13, 0x380, RZ, 0xc0, !PT ;  /* 0x000003800d0c7812 */ /* 0x000fe200078ec0ff */
[----:B------:R-:W-:Y:S01]  /*10a00*/  VIADD R4, R129, 0x8 ;  /* 0x0000000881047836 */ /* 0x000fe20000000000 */
[----:B------:R-:W-:Y:S01]  /*10a10*/  IADD3 R9, P3, R18, 0x20, RZ ;  /* 0x0000002012097810 */ /* 0x000fe20007f7e0ff */
[----:B------:R-:W-:Y:S01]  /*10a20*/  USHF.R.S32.HI UR5, URZ, 0x1f, UR43 ;  /* 0x0000001f3f057899 */ /* 0x000fe2000801142b */
[----:B------:R-:W-:Y:S01]  /*10a30*/  SHF.R.U64 R12, R12, 0x3, RZ ;  /* 0x000000030c0c7819 */ /* 0x000fe200000012ff */
[----:B------:R-:W-:Y:S01]  /*10a40*/  ULDC.64 UR8, c[0x0][0xb70] ;  /* 0x0002dc0000087ab9 */ /* 0x000fe20000000a00 */
[C---:B------:R-:W-:Y:S01]  /*10a50*/  IADD3 R11, P2, R18.reuse, 0x40, RZ ;  /* 0x00000040120b7810 */ /* 0x040fe20007f5e0ff */
[----:B------:R-:W-:Y:S01]  /*10a60*/  UIMAD UR5, UR5, UR8, URZ ;  /* 0x00000008050572a4 */ /* 0x000fe2000f8e023f */
[----:B------:R-:W-:Y:S01]  /*10a70*/  IADD3 R15, P6, R18, 0x4000, RZ ;  /* 0x00004000120f7810 */ /* 0x000fe20007fde0ff */
[----:B------:R-:W-:Y:S01]  /*10a80*/  UIMAD.WIDE.U32 UR6, UR43, UR8, URZ ;  /* 0x000000082b0672a5 */ /* 0x000fe2000f8e003f */
[----:B------:R-:W-:Y:S01]  /*10a90*/  LOP3.LUT R12, R12, R13, RZ, 0x3c, !PT ;  /* 0x0000000d0c0c7212 */ /* 0x000fe200078e3cff */
[----:B------:R-:W-:Y:S01]  /*10aa0*/  IMAD.X R13, RZ, RZ, R19, P4 ;  /* 0x000000ffff0d7224 */ /* 0x000fe200020e0613 */
[----:B------:R-:W-:Y:S01]  /*10ab0*/  LOP3.LUT R20, R21, 0x380, RZ, 0xc0, !PT ;  /* 0x0000038015147812 */ /* 0x000fe200078ec0ff */
[----:B------:R-:W-:Y:S01]  /*10ac0*/  UIMAD UR5, UR43, UR9, UR5 ;  /* 0x000000092b0572a4 */ /* 0x000fe2000f8e0205 */
[C---:B------:R-:W-:Y:S01]  /*10ad0*/  LOP3.LUT R5, R18.reuse, 0x380, RZ, 0xc0, !PT ;  /* 0x0000038012057812 */ /* 0x040fe200078ec0ff */
[----:B------:R-:W-:Y:S01]  /*10ae0*/  ULDC.64 UR12, c[0x0][0x208] ;  /* 0x00008200000c7ab9 */ /* 0x000fe20000000a00 */
[----:B------:R-:W-:Y:S01]  /*10af0*/  IADD3 R35, P4, R18, 0x8000, RZ ;  /* 0x0000800012237810 */ /* 0x000fe20007f9e0ff */
[----:B------:R-:W-:Y:S01]  /*10b00*/  UIADD3 UR5, UR7, UR5, URZ ;  /* 0x0000000507057290 */ /* 0x000fe2000fffe03f */
[----:B------:R-:W-:-:S02]  /*10b10*/  LOP3.LUT R8, R9, 0x380, RZ, 0xc0, !PT ;  /* 0x0000038009087812 */ /* 0x000fc400078ec0ff */
[----:B------:R-:W-:Y:S02]  /*10b20*/  LOP3.LUT R10, R11, 0x380, RZ, 0xc0, !PT ;  /* 0x000003800b0a7812 */ /* 0x000fe400078ec0ff */
[----:B------:R-:W-:Y:S02]  /*10b30*/  LOP3.LUT R14, R15, 0x380, RZ, 0xc0, !PT ;  /* 0x000003800f0e7812 */ /* 0x000fe400078ec0ff */
[----:B------:R-:W-:Y:S02]  /*10b40*/  LOP3.LUT P0, RZ, R211, 0x3, RZ, 0xc0, !PT ;  /* 0x00000003d3ff7812 */ /* 0x000fe4000780c0ff */
[----:B------:R-:W-:Y:S02]  /*10b50*/  SHF.R.U64 R20, R20, 0x3, RZ ;  /* 0x0000000314147819 */ /* 0x000fe400000012ff */
[----:B------:R-:W-:Y:S02]  /*10b60*/  SHF.R.U64 R5, R5, 0x3, RZ ;  /* 0x0000000305057819 */ /* 0x000fe400000012ff */
[----:B------:R-:W-:-:S02]  /*10b70*/  LOP3.LUT R28, R35, 0x380, RZ, 0xc0, !PT ;  /* 0x00000380231c7812 */ /* 0x000fc400078ec0ff */
[----:B------:R-:W-:Y:S02]  /*10b80*/  SHF.R.U64 R8, R8, 0x3, RZ ;  /* 0x0000000308087819 */ /* 0x000fe400000012ff */
[----:B------:R-:W-:Y:S02]  /*10b90*/  SHF.R.U64 R10, R10, 0x3, RZ ;  /* 0x000000030a0a7819 */ /* 0x000fe400000012ff */
[----:B------:R-:W-:Y:S02]  /*10ba0*/  SHF.R.U64 R14, R14, 0x3, RZ ;  /* 0x000000030e0e7819 */ /* 0x000fe400000012ff */
[----:B------:R-:W-:Y:S02]  /*10bb0*/  ISETP.GE.OR P1, PT, R4, UR10, P0 ;  /* 0x0000000a04007c0c */ /* 0x000fe40008726670 */
[----:B------:R-:W-:Y:S01]  /*10bc0*/  LOP3.LUT R20, R20, R21, RZ, 0x3c, !PT ;  /* 0x0000001514147212 */ /* 0x000fe200078e3cff */
[----:B------:R-:W-:Y:S01]  /*10bd0*/  IMAD.X R21, RZ, RZ, R19, P5 ;  /* 0x000000ffff157224 */ /* 0x000fe200028e0613 */
[----:B------:R-:W-:-:S02]  /*10be0*/  LOP3.LUT R4, R5, R18, RZ, 0x3c, !PT ;  /* 0x0000001205047212 */ /* 0x000fc400078e3cff */
[----:B------:R-:W-:Y:S02]  /*10bf0*/  SHF.R.U64 R28, R28, 0x3, RZ ;  /* 0x000000031c1c7819 */ /* 0x000fe400000012ff */
[----:B------:R-:W-:Y:S02]  /*10c00*/  LOP3.LUT R8, R8, R9, RZ, 0x3c, !PT ;  /* 0x0000000908087212 */ /* 0x000fe400078e3cff */
[----:B------:R-:W-:Y:S01]  /*10c10*/  LOP3.LUT R10, R10, R11, RZ, 0x3c, !PT ;  /* 0x0000000b0a0a7212 */ /* 0x000fe200078e3cff */
[----:B------:R-:W-:Y:S01]  /*10c20*/  IMAD.X R11, RZ, RZ, R19, P2 ;  /* 0x000000ffff0b7224 */ /* 0x000fe200010e0613 */
[----:B------:R-:W-:Y:S02]  /*10c30*/  MOV R5, R19 ;  /* 0x0000001300057202 */ /* 0x000fe40000000f00 */
[----:B------:R-:W-:Y:S02]  /*10c40*/  LOP3.LUT R14, R14, R15, RZ, 0x3c, !PT ;  /* 0x0000000f0e0e7212 */ /* 0x000fe400078e3cff */
[----:B------:R-:W-:-:S02]  /*10c50*/  IADD3.X R9, RZ, R19, RZ, P3, !PT ;  /* 0x00000013ff097210 */ /* 0x000fc40001ffe4ff */
[C---:B------:R-:W-:Y:S02]  /*10c60*/  IADD3 R25, P3, R18.reuse, 0x4040, RZ ;  /* 0x0000404012197810 */ /* 0x040fe40007f7e0ff */
[C---:B------:R-:W-:Y:S02]  /*10c70*/  IADD3 R15, P2, R18.reuse, 0x4060, RZ ;  /* 0x00004060120f7810 */ /* 0x040fe40007f5e0ff */
[----:B------:R-:W-:Y:S02]  /*10c80*/  IADD3 R82, P5, R18, 0x8040, RZ ;  /* 0x0000804012527810 */ /* 0x000fe40007fbe0ff */
[----:B------:R-:W-:Y:S02]  /*10c90*/  LOP3.LUT R28, R28, R35, RZ, 0x3c, !PT ;  /* 0x000000231c1c7212 */ /* 0x000fe400078e3cff */
[----:B------:R-:W-:Y:S02]  /*10ca0*/  MOV R35, R4 ;  /* 0x0000000400237202 */ /* 0x000fe40000000f00 */
[----:B------:R-:W-:-:S02]  /*10cb0*/  MOV R125, R20 ;  /* 0x00000014007d7202 */ /* 0x000fc40000000f00 */
[----:B------:R-:W-:Y:S01]  /*10cc0*/  F2FP.F16.F32.PACK_AB R4, R122, R7 ;  /* 0x000000077a04723e */ /* 0x000fe200000000ff */
[----:B------:R-:W1:Y:S01]  /*10cd0*/  LDC.64 R20, c[0x0][0xb78] ;  /* 0x0002de00ff147b82 */ /* 0x000e620000000a00 */
[----:B------:R-:W-:Y:S02]  /*10ce0*/  LOP3.LUT R24, R25, 0x380, RZ, 0xc0, !PT ;  /* 0x0000038019187812 */ /* 0x000fe400078ec0ff */
[----:B------:R-:W-:Y:S02]  /*10cf0*/  LOP3.LUT R26, R15, 0x380, RZ, 0xc0, !PT ;  /* 0x000003800f1a7812 */ /* 0x000fe400078ec0ff */
[----:B------:R-:W-:Y:S02]  /*10d00*/  LOP3.LUT R7, R82, 0x380, RZ, 0xc0, !PT ;  /* 0x0000038052077812 */ /* 0x000fe400078ec0ff */
[----:B------:R-:W-:Y:S02]  /*10d10*/  F2FP.F16.F32.PACK_AB R6, R29, R6 ;  /* 0x000000061d06723e */ /* 0x000fe400000000ff */
[----:B------:R-:W-:-:S02]  /*10d20*/  SHF.R.U64 R24, R24, 0x3, RZ ;  /* 0x0000000318187819 */ /* 0x000fc400000012ff */
[----:B------:R-:W-:Y:S02]  /*10d30*/  SHF.R.U64 R26, R26, 0x3, RZ ;  /* 0x000000031a1a7819 */ /* 0x000fe400000012ff */
[----:B------:R-:W-:Y:S02]  /*10d40*/  SHF.R.U64 R29, R7, 0x3, RZ ;  /* 0x00000003071d7819 */ /* 0x000fe400000012ff */
[----:B------:R-:W-:Y:S01]  /*10d50*/  F2FP.F16.F32.PACK_AB R7, R27, R30 ;  /* 0x0000001e1b07723e */ /* 0x000fe200000000ff */
[--C-:B------:R-:W-:Y:S01]  /*10d60*/  IMAD.X R27, RZ, RZ, R19.reuse, P2 ;  /* 0x000000ffff1b7224 */ /* 0x100fe200010e0613 */
[----:B------:R-:W-:Y:S02]  /*10d70*/  LOP3.LUT R24, R24, R25, RZ, 0x3c, !PT ;  /* 0x0000001918187212 */ /* 0x000fe400078e3cff */
[----:B------:R-:W-:Y:S01]  /*10d80*/  LOP3.LUT R26, R26, R15, RZ, 0x3c, !PT ;  /* 0x0000000f1a1a7212 */ /* 0x000fe200078e3cff */
[--C-:B------:R-:W-:Y:S01]  /*10d90*/  IMAD.X R15, RZ, RZ, R19.reuse, P6 ;  /* 0x000000ffff0f7224 */ /* 0x100fe200030e0613 */
[----:B------:R-:W-:Y:S01]  /*10da0*/  LOP3.LUT R30, R29, R82, RZ, 0x3c, !PT ;  /* 0x000000521d1e7212 */ /* 0x000fe200078e3cff */
[----:B------:R-:W-:Y:S01]  /*10db0*/  IMAD.X R29, RZ, RZ, R19, P4 ;  /* 0x000000ffff1d7224 */ /* 0x000fe200020e0613 */
[----:B------:R-:W-:-:S02]  /*10dc0*/  IADD3.X R25, RZ, R19, RZ, P3, !PT ;  /* 0x00000013ff197210 */ /* 0x000fc40001ffe4ff */
[C---:B------:R-:W-:Y:S02]  /*10dd0*/  IADD3 R83, P6, R18.reuse, 0x8020, RZ ;  /* 0x0000802012537810 */ /* 0x040fe40007fde0ff */
[----:B------:R-:W-:Y:S02]  /*10de0*/  IADD3 R123, P3, R18, 0x8060, RZ ;  /* 0x00008060127b7810 */ /* 0x000fe40007f7e0ff */
[----:B------:R-:W-:Y:S01]  /*10df0*/  F2FP.F16.F32.PACK_AB R5, R32, R121 ;  /* 0x000000792005723e */ /* 0x000fe200000000ff */
[----:B------:R-:W-:Y:S01]  /*10e00*/  BAR.SYNC.DEFER_BLOCKING 0x1, 0x100 ;  /* 0x0044000000007b1d */ /* 0x000fe20000010000 */
[----:B------:R-:W-:Y:S02]  /*10e10*/  LOP3.LUT R34, R83, 0x380, RZ, 0xc0, !PT ;  /* 0x0000038053227812 */ /* 0x000fe400078ec0ff */
[----:B------:R-:W-:Y:S02]  /*10e20*/  LOP3.LUT R32, R123, 0x380, RZ, 0xc0, !PT ;  /* 0x000003807b207812 */ /* 0x000fe400078ec0ff */
[----:B------:R-:W-:Y:S01]  /*10e30*/  MOV R121, R28 ;  /* 0x0000001c00797202 */ /* 0x000fe20000000f00 */
[----:B------:R-:W-:Y:S01]  /*10e40*/  IMAD.U32 R29, RZ, RZ, UR7 ;  /* 0x00000007ff1d7e24 */ /* 0x000fe2000f8e00ff */
[----:B------:R-:W-:Y:S01]  /*10e50*/  SHF.R.U64 R34, R34, 0x3, RZ ;  /* 0x0000000322227819 */ /* 0x000fe200000012ff */
[----:B------:R-:W-:Y:S01]  /*10e60*/  IMAD.U32 R29, RZ, RZ, UR5 ;  /* 0x00000005ff1d7e24 */ /* 0x000fe2000f8e00ff */
[----:B------:R-:W-:Y:S01]  /*10e70*/  USHF.R.S32.HI UR5, URZ, 0x1f, UR44 ;  /* 0x0000001f3f057899 */ /* 0x000fe2000801142c */
[----:B------:R-:W-:-:S02]  /*10e80*/  SHF.R.U64 R32, R32, 0x3, RZ ;  /* 0x0000000320207819 */ /* 0x000fc400000012ff */
[----:B------:R-:W-:Y:S02]  /*10e90*/  MOV R128, R8 ;  /* 0x0000000800807202 */ /* 0x000fe40000000f00 */
[----:B------:R-:W-:Y:S02]  /*10ea0*/  LOP3.LUT R34, R34, R83, RZ, 0x3c, !PT ;  /* 0x0000005322227212 */ /* 0x000fe400078e3cff */
[----:B------:R-:W-:Y:S02]  /*10eb0*/  LOP3.LUT R32, R32, R123, RZ, 0x3c, !PT ;  /* 0x0000007b20207212 */ /* 0x000fe400078e3cff */
[----:B------:R-:W-:Y:S02]  /*10ec0*/  MOV R127, R10 ;  /* 0x0000000a007f7202 */ /* 0x000fe40000000f00 */
[----:B------:R-:W-:Y:S02]  /*10ed0*/  MOV R82, R12 ;  /* 0x0000000c00527202 */ /* 0x000fe40000000f00 */
[----:B------:R-:W-:Y:S01]  /*10ee0*/  MOV R83, R14 ;  /* 0x0000000e00537202 */ /* 0x000fe20000000f00 */
[----:B------:R2:W-:Y:S01]  /*10ef0*/  STSM.16.M88.4 [R35], R4 ;  /* 0x0000000423007844 */ /* 0x0005e20000000200 */
[----:B------:R-:W-:Y:S01]  /*10f00*/  MOV R28, UR6 ;  /* 0x00000006001c7c02 */ /* 0x000fe20008000f00 */
[----:B------:R-:W-:Y:S01]  /*10f10*/  ULDC.64 UR6, c[0x0][0xb40] ;  /* 0x0002d00000067ab9 */ /* 0x000fe20000000a00 */
[----:B------:R-:W-:-:S02]  /*10f20*/  F2FP.F16.F32.PACK_AB R8, R41, R40 ;  /* 0x000000282908723e */ /* 0x000fc400000000ff */
[----:B------:R-:W-:Y:S02]  /*10f30*/  F2FP.F16.F32.PACK_AB R9, R43, R42 ;  /* 0x0000002a2b09723e */ /* 0x000fe400000000ff */
[----:B------:R-:W-:Y:S02]  /*10f40*/  F2FP.F16.F32.PACK_AB R10, R45, R44 ;  /* 0x0000002c2d0a723e */ /* 0x000fe400000000ff */
[----:B------:R-:W-:Y:S02]  /*10f50*/  F2FP.F16.F32.PACK_AB R11, R47, R46 ;  /* 0x0000002e2f0b723e */ /* 0x000fe400000000ff */
[----:B------:R-:W-:Y:S02]  /*10f60*/  MOV R123, R24 ;  /* 0x00000018007b7202 */ /* 0x000fe40000000f00 */
[----:B------:R-:W-:Y:S02]  /*10f70*/  MOV R122, R26 ;  /* 0x0000001a007a7202 */ /* 0x000fe40000000f00 */
[----:B------:R-:W-:-:S02]  /*10f80*/  F2FP.F16.F32.PACK_AB R12, R49, R48 ;  /* 0x00000030310c723e */ /* 0x000fc400000000ff */
[----:B--2---:R-:W-:Y:S01]  /*10f90*/  F2FP.F16.F32.PACK_AB R7, R124, R31 ;  /* 0x0000001f7c07723e */ /* 0x004fe200000000ff */
[--C-:B------:R-:W-:Y:S01]  /*10fa0*/  IMAD.X R31, RZ, RZ, R19.reuse, P5 ;  /* 0x000000ffff1f7224 */ /* 0x100fe200028e0613 */
[----:B------:R-:W-:Y:S01]  /*10fb0*/  F2FP.F16.F32.PACK_AB R5, R126, R33 ;  /* 0x000000217e05723e */ /* 0x000fe200000000ff */
[----:B------:R-:W-:Y:S01]  /*10fc0*/  IMAD.X R33, RZ, RZ, R19, P3 ;  /* 0x000000ffff217224 */ /* 0x000fe200018e0613 */
[----:B------:R-:W-:Y:S02]  /*10fd0*/  F2FP.F16.F32.PACK_AB R4, R120, R3 ;  /* 0x000000037804723e */ /* 0x000fe400000000ff */
[----:B------:R-:W-:Y:S02]  /*10fe0*/  F2FP.F16.F32.PACK_AB R6, R37, R36 ;  /* 0x000000242506723e */ /* 0x000fe400000000ff */
[----:B------:R-:W-:Y:S01]  /*10ff0*/  MOV R3, R30 ;  /* 0x0000001e00037202 */ /* 0x000fe20000000f00 */
[----:B-1----:R-:W-:Y:S01]  /*11000*/  IMAD R30, R20, UR5, RZ ;  /* 0x00000005141e7c24 */ /* 0x002fe2000f8e02ff */
[----:B------:R-:W-:Y:S01]  /*11010*/  F2FP.F16.F32.PACK_AB R13, R51, R50 ;  /* 0x00000032330d723e */ /* 0x000fe200000000ff */
[----:B------:R1:W-:Y:S01]  /*11020*/  STSM.16.M88.4 [R128], R4 ;  /* 0x0000000480007844 */ /* 0x0003e20000000200 */
[----:B------:R-:W-:-:S02]  /*11030*/  F2FP.F16.F32.PACK_AB R14, R53, R52 ;  /* 0x00000034350e723e */ /* 0x000fc400000000ff */
[----:B------:R-:W-:Y:S01]  /*11040*/  F2FP.F16.F32.PACK_AB R15, R55, R54 ;  /* 0x00000036370f723e */ /* 0x000fe200000000ff */
[----:B------:R-:W-:Y:S01]  /*11050*/  STSM.16.M88.4 [R127], R8 ;  /* 0x000000087f007844 */ /* 0x000fe20000000200 */
[----:B------:R-:W-:Y:S02]  /*11060*/  F2FP.F16.F32.PACK_AB R24, R57, R56 ;  /* 0x000000383918723e */ /* 0x000fe400000000ff */
[----:B------:R-:W-:Y:S01]  /*11070*/  F2FP.F16.F32.PACK_AB R25, R59, R58 ;  /* 0x0000003a3b19723e */ /* 0x000fe200000000ff */
[----:B------:R2:W-:Y:S01]  /*11080*/  STSM.16.M88.4 [R82], R12 ;  /* 0x0000000c52007844 */ /* 0x0005e20000000200 */
[----:B------:R-:W-:Y:S02]  /*11090*/  F2FP.F16.F32.PACK_AB R26, R61, R60 ;  /* 0x0000003c3d1a723e */ /* 0x000fe400000000ff */
[----:B------:R-:W-:Y:S02]  /*110a0*/  F2FP.F16.F32.PACK_AB R27, R63, R62 ;  /* 0x0000003e3f1b723e */ /* 0x000fe400000000ff */
[----:B------:R-:W-:Y:S01]  /*110b0*/  MOV R32, R32 ;  /* 0x0000002000207202 */ /* 0x000fe20000000f00 */
[----:B------:R-:W-:Y:S01]  /*110c0*/  IMAD R33, R21, UR44, R30 ;  /* 0x0000002c15217c24 */ /* 0x000fe2000f8e021e */
[----:B------:R-:W-:Y:S01]  /*110d0*/  IADD3.X R35, RZ, R19, RZ, P6, !PT ;  /* 0x00000013ff237210 */ /* 0x000fe200037fe4ff */
[----:B------:R-:W-:Y:S01]  /*110e0*/  IMAD.WIDE.U32 R20, R20, UR44, R28 ;  /* 0x0000002c14147c25 */ /* 0x000fe2000f8e001c */
[----:B-1----:R-:W-:Y:S01]  /*110f0*/  F2FP.F16.F32.PACK_AB R4, R65, R64 ;  /* 0x000000404104723e */ /* 0x002fe200000000ff */
[----:B------:R1:W-:Y:S01]  /*11100*/  STSM.16.M88.4 [R83], R24 ;  /* 0x0000001853007844 */ /* 0x0003e20000000200 */
[----:B------:R-:W-:-:S02]  /*11110*/  F2FP.F16.F32.PACK_AB R5, R67, R66 ;  /* 0x000000424305723e */ /* 0x000fc400000000ff */
        /* <DEDUP_REMOVED lines=9> */
[----:B------:R-:W-:Y:S01]  /*111b0*/  STSM.16.M88.4 [R123], R28 ;  /* 0x0000001c7b007844 */ /* 0x000fe20000000200 */
[----:B------:R-:W-:Y:S02]  /*111c0*/  F2FP.F16.F32.PACK_AB R81, R39, R38 ;  /* 0x000000262751723e */ /* 0x000fe400000000ff */
[----:B--2---:R-:W-:Y:S02]  /*111d0*/  F2FP.F16.F32.PACK_AB R82, R85, R84 ;  /* 0x000000545552723e */ /* 0x004fe400000000ff */
[----:B-1----:R-:W-:Y:S02]  /*111e0*/  F2FP.F16.F32.PACK_AB R83, R87, R86 ;  /* 0x000000565753723e */ /* 0x002fe400000000ff */
        /* <DEDUP_REMOVED lines=9> */
[----:B---3--:R-:W-:Y:S02]  /*11280*/  SHF.R.S32.HI R5, RZ, 0x1f, R129 ;  /* 0x0000001fff057819 */ /* 0x008fe40000011481 */
[----:B------:R-:W-:Y:S02]  /*11290*/  IADD3 R6, P2, R129, R20, RZ ;  /* 0x0000001481067210 */ /* 0x000fe40007f5e0ff */
        /* <DEDUP_REMOVED lines=11> */
[----:B------:R-:W-:Y:S02]  /*11350*/  IADD3.X R5, R5, R21, R33, P2, !PT ;  /* 0x0000001505057210 */ /* 0x000fe400017fe421 */
[----:B------:R-:W-:Y:S01]  /*11360*/  LEA R4, P2, R6, UR6, 0x2 ;  /* 0x0000000606047c11 */ /* 0x000fe2000f8410ff */
[----:B------:R-:W-:Y:S01]  /*11370*/  STSM.16.M88.4 [R32], R112 ;  /* 0x0000007020007844 */ /* 0x000fe20000000200 */
[----:B------:R-:W-:-:S02]  /*11380*/  ISETP.GE.OR P0, PT, R129, UR10, P0 ;  /* 0x0000000a81007c0c */ /* 0x000fc40008706670 */
[----:B------:R-:W-:Y:S01]  /*11390*/  LEA.HI.X R5, R6, UR7, R5, 0x2, P2 ;  /* 0x0000000706057c11 */ /* 0x000fe200090f1405 */
[----:B------:R-:W-:Y:S01]  /*113a0*/  @!PT LDS RZ, [RZ] ;  /* 0x00000000fffff984 */ /* 0x000fe20000000800 */
[----:B------:R-:W-:Y:S01]  /*113b0*/  @!PT LDS RZ, [RZ] ;  /* 0x00000000fffff984 */ /* 0x000fe20000000800 */
[----:B------:R-:W-:Y:S01]  /*113c0*/  @!PT LDS RZ, [RZ] ;  /* 0x00000000fffff984 */ /* 0x000fe20000000800 */
[----:B------:R-:W-:Y:S01]  /*113d0*/  @!PT LDS RZ, [RZ] ;  /* 0x00000000fffff984 */ /* 0x000fe20000000800 */
[----:B------:R1:W-:Y:S06]  /*113e0*/  MEMBAR.ALL.CTA ;  /* 0x0000000000007992 */ /* 0x0003ec0000008000 */
[----:B-1----:R-:W1:Y:S04]  /*113f0*/  FENCE.VIEW.ASYNC.S ;  /* 0x00000000000073c6 */ /* 0x002e680000000000 */
        /* <DEDUP_REMOVED lines=32> */
.L_x_4750:
[----:B------:R-:W-:Y:S05]  /*11600*/  BSYNC B0 ;  /* 0x0000000000007941 */ /* 0x000fea0003800000 */
.L_x_4749:
[----:B------:R-:W-:Y:S05]  /*11610*/  BRA `(.L_x_4748) ;  /* 0x0000000800607947 */ /* 0x000fea0003800000 */
.L_x_4747:
        /* <DEDUP_REMOVED lines=16> */
[----:B------:R-:W-:Y:S01]  /*11720*/  ULDC.64 UR8, c[0x0][0xb40] ;  /* 0x0002d00000087ab9 */ /* 0x000fe20000000a00 */
[----:B------:R-:W-:-:S05]  /*11730*/  ULDC.64 UR10, c[0x0][0x208] ;  /* 0x00008200000a7ab9 */ /* 0x000fca0000000a00 */
[----:B------:R-:W5:Y:S01]  /*11740*/  LDC.64 R10, c[0x0][0xb78] ;  /* 0x0002de00ff0a7b82 */ /* 0x000f620000000a00 */
[C---:B----4-:R-:W-:Y:S02]  /*11750*/  IMAD R0, R4.reuse, UR6, RZ ;  /* 0x0000000604007c24 */ /* 0x050fe4000f8e02ff */
[----:B------:R-:W-:-:S04]  /*11760*/  IMAD.WIDE.U32 R2, R4, UR43, R2 ;  /* 0x0000002b04027c25 */ /* 0x000fc8000f8e0002 */
[----:B------:R-:W-:Y:S02]  /*11770*/  IMAD R5, R5, UR43, R0 ;  /* 0x0000002b05057c24 */ /* 0x000fe4000f8e0200 */
[----:B-----5:R-:W-:-:S03]  /*11780*/  IMAD R0, R10, UR7, RZ ;  /* 0x000000070a007c24 */ /* 0x020fc6000f8e02ff */
        /* <DEDUP_REMOVED lines=8> */
.L_x_4752:
[----:B------:R-:W-:Y:S05]  /*11810*/  BSYNC B0 ;  /* 0x0000000000007941 */ /* 0x000fea0003800000 */
.L_x_4751:
[----:B------:R-:W-:Y:S01]  /*11820*/  R2UR UR8, R208 ;  /* 0x00000000d00872ca */ /* 0x000fe200000e0000 */
[----:B------:R-:W-:Y:S01]  /*11830*/  ULDC UR5, c[0x0][0xa88] ;  /* 0x0002a20000057ab9 */ /* 0x000fe20000000800 */
[C---:B--2---:R-:W-:Y:S01]  /*11840*/  IMAD R0, R6.reuse, UR6, RZ ;  /* 0x0000000606007c24 */ /* 0x044fe2000f8e02ff */
[----:B------:R-:W-:Y:S01]  /*11850*/  UIADD3 UR42, -UR42, UR5, URZ ;  /* 0x000000052a2a7290 */ /* 0x000fe2000fffe13f */
[----:B----4-:R-:W-:Y:S01]  /*11860*/  IMAD.WIDE.U32 R2, R6, UR43, R22 ;  /* 0x0000002b06027c25 */ /* 0x010fe2000f8e0016 */
[C---:B------:R-:W-:Y:S01]  /*11870*/  IADD3 R4, R206.reuse, 0x20, RZ ;  /* 0x00000020ce047810 */ /* 0x040fe20007ffe0ff */
[----:B------:R-:W-:Y:S01]  /*11880*/  BSSY B0, `(.L_x_4753) ;  /* 0x0000026000007945 */ /* 0x000fe20003800000 */
[----:B------:R-:W-:Y:S01]  /*11890*/  SHF.R.S32.HI R207, RZ, 0x1f, R206 ;  /* 0x0000001fffcf7819 */ /* 0x000fe200000114ce */
[----:B------:R-:W-:Y:S01]  /*118a0*/  IMAD R5, R7, UR43, R0 ;  /* 0x0000002b07057c24 */ /* 0x000fe2000f8e0200 */
[C---:B------:R-:W-:Y:S01]  /*118b0*/  ISETP.GE.AND P3, PT, R206.reuse, UR42, PT ;  /* 0x0000002ace007c0c */ /* 0x040fe2000bf66270 */
[----:B------:R-:W-:Y:S01]  /*118c0*/  VIADD R0, R206, 0x40 ;  /* 0x00000040ce007836 */ /* 0x000fe20000000000 */
[----:B------:R-:W-:Y:S01]  /*118d0*/  ISETP.GE.AND P0, PT, R4, UR42, PT ;  /* 0x0000002a04007c0c */ /* 0x000fe2000bf06270 */
[----:B------:R-:W-:Y:S01]  /*118e0*/  VIADD R4, R206, 0x60 ;  /* 0x00000060ce047836 */ /* 0x000fe20000000000 */
[----:B------:R-:W-:Y:S01]  /*118f0*/  ULOP3.LUT UR5, URZ, UR8, URZ, 0x33, !UPT ;  /* 0x000000083f057292 */ /* 0x000fe2000f8e333f */
[----:B------:R-:W-:-:S02]  /*11900*/  IADD3 R3, R3, R5, RZ ;  /* 0x0000000503037210 */ /* 0x000fc40007ffe0ff */
[----:B------:R-:W-:Y:S01]  /*11910*/  ISETP.GE.AND P1, PT, R0, UR42, PT ;  /* 0x0000002a00007c0c */ /* 0x000fe2000bf26270 */
[----:B---3--:R-:W-:Y:S01]  /*11920*/  IMAD R0, R8, UR7, RZ ;  /* 0x0000000708007c24 */ /* 0x008fe2000f8e02ff */
[----:B------:R-:W-:Y:S01]  /*11930*/  ISETP.GE.AND P2, PT, R4, UR42, PT ;  /* 0x0000002a04007c0c */ /* 0x000fe2000bf46270 */
[----:B-1----:R-:W-:Y:S02]  /*11940*/  VIADD R5, R12, UR5 ;  /* 0x000000050c057c36 */ /* 0x002fe40008000000 */
[----:B------:R-:W-:Y:S02]  /*11950*/  IMAD R9, R9, UR44, R0 ;  /* 0x0000002c09097c24 */ /* 0x000fe4000f8e0200 */
[----:B------:R-:W-:-:S04]  /*11960*/  IMAD.WIDE.U32 R6, R8, UR44, R2 ;  /* 0x0000002c08067c25 */ /* 0x000fc8000f8e0002 */
[----:B------:R-:W-:-:S04]  /*11970*/  IMAD.WIDE R4, R5, 0x80, R206 ;  /* 0x0000008005047825 */ /* 0x000fc800078e02ce */
[----:B------:R-:W-:Y:S01]  /*11980*/  IMAD.IADD R11, R7, 0x1, R9 ;  /* 0x00000001070b7824 */ /* 0x000fe200078e0209 */
        /* <DEDUP_REMOVED lines=20> */
[----:B------:R1:W-:Y:S02]  /*11ad0*/  @!P5 STG.E.128 desc[UR8][R8.64+0x100], RZ ;  /* 0x000100ff0800d986 */ /* 0x0003e4000c101d08 */
.L_x_4754:
[----:B------:R-:W-:Y:S05]  /*11ae0*/  BSYNC B0 ;  /* 0x0000000000007941 */ /* 0x000fea0003800000 */
.L_x_4753:
[----:B------:R-:W-:Y:S04]  /*11af0*/  BSSY B0, `(.L_x_4755) ;  /* 0x0000018000007945 */ /* 0x000fe80003800000 */
[----:B------:R-:W-:Y:S05]  /*11b00*/  @P0 BRA `(.L_x_4756) ;  /* 0x0000000000580947 */ /* 0x000fea0003800000 */
[----:B-1----:R-:W-:Y:S01]  /*11b10*/  IADD3 R9, P0, R4, 0x20, RZ ;  /* 0x0000002004097810 */ /* 0x002fe20007f1e0ff */
[----:B------:R-:W-:Y:S01]  /*11b20*/  ULDC UR5, c[0x0][0xa8c] ;  /* 0x0002a30000057ab9 */ /* 0x000fe20000000800 */
[----:B------:R-:W-:Y:S01]  /*11b30*/  IADD3 R2, R22, 0x40, RZ ;  /* 0x0000004016027810 */ /* 0x000fe20007ffe0ff */
[----:B------:R-:W-:Y:S01]  /*11b40*/  ULDC.64 UR6, c[0x0][0xad8] ;  /* 0x0002b60000067ab9 */ /* 0x000fe20000000a00 */
[----:B------:R-:W-:Y:S01]  /*11b50*/  MOV R3, R11 ;  /* 0x0000000b00037202 */ /* 0x000fe20000000f00 */
[----:B------:R-:W-:Y:S01]  /*11b60*/  IMAD.X R0, RZ, RZ, R5, P0 ;  /* 0x000000ffff007224 */ /* 0x000fe200000e0605 */
[----:B------:R-:W-:Y:S01]  /*11b70*/  ISETP.GE.AND P4, PT, R2, UR5, PT ;  /* 0x0000000502007c0c */ /* 0x000fe2000bf86270 */
[----:B------:R-:W-:Y:S01]  /*11b80*/  IMAD.MOV.U32 R2, RZ, RZ, R6 ;  /* 0x000000ffff027224 */ /* 0x000fe200078e0006 */
[C---:B------:R-:W-:Y:S01]  /*11b90*/  ISETP.GE.AND P3, PT, R22.reuse, UR5, PT ;  /* 0x0000000516007c0c */ /* 0x040fe2000bf66270 */
[----:B------:R-:W-:Y:S01]  /*11ba0*/  VIADD R8, R22, 0x80 ;  /* 0x0000008016087836 */ /* 0x000fe20000000000 */
[----:B------:R-:W-:Y:S01]  /*11bb0*/  ULDC.64 UR8, c[0x0][0x208] ;  /* 0x0000820000087ab9 */ /* 0x000fe20000000a00 */
[----:B------:R-:W-:-:S02]  /*11bc0*/  IMAD R0, R0, UR6, RZ ;  /* 0x0000000600007c24 */ /* 0x000fc4000f8e02ff */
        /* <DEDUP_REMOVED lines=10> */
.L_x_4756:
[----:B------:R-:W-:Y:S05]  /*11c70*/  BSYNC B0 ;  /* 0x0000000000007941 */ /* 0x000fea0003800000 */
.L_x_4755:
[----:B------:R-:W-:Y:S04]  /*11c80*/  BSSY B0, `(.L_x_4757) ;  /* 0x0000018000007945 */ /* 0x000fe80003800000 */
[----:B------:R-:W-:Y:S05]  /*11c90*/  @P1 BRA `(.L_x_4758) ;  /* 0x0000000000581947 */ /* 0x000fea0003800000 */
[----:B-12---:R-:W-:Y:S01]  /*11ca0*/  IADD3 R9, P0, R4, 0x40, RZ ;  /* 0x0000004004097810 */ /* 0x006fe20007f1e0ff */
        /* <DEDUP_REMOVED lines=21> */
.L_x_4758:
[----:B------:R-:W-:Y:S05]  /*11e00*/  BSYNC B0 ;  /* 0x0000000000007941 */ /* 0x000fea0003800000 */
.L_x_4757:
[----:B------:R-:W-:Y:S04]  /*11e10*/  BSSY B0, `(.L_x_4748) ;  /* 0x0000018000007945 */ /* 0x000fe80003800000 */
[----:B------:R-:W-:Y:S05]  /*11e20*/  @P2 BRA `(.L_x_4759) ;  /* 0x0000000000582947 */ /* 0x000fea0003800000 */
[----:B------:R-:W-:Y:S01]  /*11e30*/  IADD3 R7, P0, R4, 0x60, RZ ;  /* 0x0000006004077810 */ /* 0x000fe20007f1e0ff */
[----:B------:R-:W-:Y:S01]  /*11e40*/  VIADD R0, R22, 0x40 ;  /* 0x0000004016007836 */ /* 0x000fe20000000000 */
[----:B------:R-:W-:Y:S01]  /*11e50*/  MOV R2, R6 ;  /* 0x0000000600027202 */ /* 0x000fe20000000f00 */
[----:B------:R-:W-:Y:S01]  /*11e60*/  ULDC.64 UR6, c[0x0][0xad8] ;  /* 0x0002b60000067ab9 */ /* 0x000fe20000000a00 */
[----:B------:R-:W-:Y:S01]  /*11e70*/  ULDC UR5, c[0x0][0xa8c] ;  /* 0x0002a30000057ab9 */ /* 0x000fe20000000800 */
[----:B------:R-:W-:Y:S01]  /*11e80*/  IMAD.X R4, RZ, RZ, R5, P0 ;  /* 0x000000ffff047224 */ /* 0x000fe200000e0605 */
        /* <DEDUP_REMOVED lines=16> */
.L_x_4759:
[----:B------:R-:W-:Y:S05]  /*11f90*/  BSYNC B0 ;  /* 0x0000000000007941 */ /* 0x000fea0003800000 */
.L_x_4748:
[----:B--2---:R-:W2:Y:S02]  /*11fa0*/  LDC R0, c[0x0][0xda8] ;  /* 0x00036a00ff007b82 */ /* 0x004ea40000000800 */
[----:B--2---:R-:W-:-:S13]  /*11fb0*/  ISETP.LE.AND P0, PT, R0, UR4, PT ;  /* 0x0000000400007c0c */ /* 0x004fda000bf03270 */
[----:B------:R-:W-:Y:S05]  /*11fc0*/  @!P0 BRA `(.L_x_4760) ;  /* 0xfffffeec00708947 */ /* 0x000fea000383ffff */
[----:B------:R-:W-:Y:S05]  /*11fd0*/  EXIT ;  /* 0x000000000000794d */ /* 0x000fea0003800000 */
.L_x_4712:
[----:B------:R-:W-:-:S08]  /*11fe0*/  NOP ;  /* 0x0000000000007918 */ /* 0x000fd00000000000 */
[----:B-1----:R-:W1:-:S00]  /*11ff0*/  USETMAXREG.DEALLOC.CTAPOOL 0x18 ;  /* 0x00000018000079c8 */ /* 0x002e4000080e0500 */
[----:B-1----:R-:W-:-:S06]  /*12000*/  LOP3.LUT R0, R0, 0x3, RZ, 0xc0, !PT ;  /* 0x0000000300007812 */ /* 0x002fcc00078ec0ff */
[----:B------:R-:W1:Y:S02]  /*12010*/  SHFL.IDX PT, R0, R0, RZ, 0x1f ;  /* 0x00001fff00007589 */ /* 0x000e6400000e0000 */
[----:B-1----:R-:W-:-:S13]  /*12020*/  ISETP.NE.AND P0, PT, R0, RZ, PT ;  /* 0x000000ff0000720c */ /* 0x002fda0003f05270 */
[----:B--2---:R-:W-:Y:S05]  /*12030*/  @P0 EXIT ;  /* 0x000000000000094d */ /* 0x004fea0003800000 */
[----:B------:R-:W1:Y:S01]  /*12040*/  S2UR UR4, SR_CTAID.X ;  /* 0x00000000000479c3 */ /* 0x000e620000002500 */
[----:B------:R2:W-:Y:S01]  /*12050*/  STL [R1+0x4], RZ ;  /* 0x000004ff01007387 */ /* 0x0005e20000100800 */
[----:B------:R-:W-:Y:S01]  /*12060*/  MOV R17, 0x1 ;  /* 0x0000000100117802 */ /* 0x000fe20000000f00 */
[----:B------:R-:W-:-:S05]  /*12070*/  IMAD.MOV.U32 R16, RZ, RZ, RZ ;  /* 0x000000ffff107224 */ /* 0x000fca00078e00ff */
[----:B------:R-:W1:Y:S02]  /*12080*/  LDC R0, c[0x0][0xda8] ;  /* 0x00036a00ff007b82 */ /* 0x000e640000000800 */
[----:B-1----:R-:W-:-:S13]  /*12090*/  ISETP.LE.AND P0, PT, R0, UR4, PT ;  /* 0x0000000400007c0c */ /* 0x002fda000bf03270 */
[----:B--2---:R-:W-:Y:S05]  /*120a0*/  @P0 BRA `(.L_x_4761) ;  /* 0x0000002c00980947 */ /* 0x004fea0003800000 */
[----:B------:R-:W-:Y:S01]  /*120b0*/  MOV R0, UR4 ;  /* 0x0000000400007c02 */ /* 0x000fe20008000f00 */
[----:B------:R-:W-:Y:S01]  /*120c0*/  IMAD.MOV.U32 R16, RZ, RZ, RZ ;  /* 0x000000ffff107224 */ /* 0x000fe200078e00ff */
[----:B------:R-:W-:Y:S01]  /*120d0*/  MOV R17, 0x1 ;  /* 0x0000000100117802 */ /* 0x000fe20000000f00 */
[----:B------:R-:W-:Y:S01]  /*120e0*/  ULDC UR44, c[0x0][0xc] ;  /* 0x00000300002c7ab9 */ /* 0x000fe20000000800 */
[----:B------:R-:W-:Y:S01]  /*120f0*/  ULDC.64 UR38, c[0x0][0x198] ;  /* 0x0000660000267ab9 */ /* 0x000fe20000000a00 */
[----:B------:R1:W-:Y:S04]  /*12100*/  STL [R1], R0 ;  /* 0x0000000001007387 */ /* 0x0003e80000100800 */
[----:B------:R1:W-:Y:S02]  /*12110*/  STL [R1+0x4], RZ ;  /* 0x000004ff01007387 */ /* 0x0003e40000100800 */
.L_x_4809:
[----:B------:R-:W2:Y:S01]  /*12120*/  LDL R6, [R1] ;  /* 0x0000000001067983 */ /* 0x000ea20000100800 */
[----:B------:R-:W-:Y:S01]  /*12130*/  ULDC UR8, c[0x0][0xdd0] ;  /* 0x0003740000087ab9 */ /* 0x000fe20000000800 */
[----:B-1----:R-:W1:Y:S01]  /*12140*/  LDC R0, c[0x0][0xde8] ;  /* 0x00037a00ff007b82 */ /* 0x002e620000000800 */
[----:B------:R-:W-:-:S11]  /*12150*/  UISETP.NE.AND UP0, UPT, UR8, 0x1, UPT ;  /* 0x000000010800788c */ /* 0x000fd6000bf05270 */
[----:B------:R-:W-:Y:S01]  /*12160*/  @UP0 ULDC UR4, c[0x0][0xdd4] ;  /* 0x0003750000040ab9 */ /* 0x000fe20000000800 */
[----:B------:R-:W-:Y:S01]  /*12170*/  @UP0 ULDC UR9, c[0x0][0xdd8] ;  /* 0x0003760000090ab9 */ /* 0x000fe20000000800 */
[C---:B--2---:R-:W-:Y:S02]  /*12180*/  R2UR UR6, R6.reuse ;  /* 0x00000000060672ca */ /* 0x044fe400000e0000 */
[----:B------:R-:W-:-:S11]  /*12190*/  R2UR UR7, R6 ;  /* 0x00000000060772ca */ /* 0x000fd600000e0000 */
        /* <DEDUP_REMOVED lines=14> */
.L_x_4762:
[----:B------:R-:W-:Y:S01]  /*12280*/  ULDC UR9, c[0x0][0xdc4] ;  /* 0x0003710000097ab9 */ /* 0x000fe20000000800 */
[----:B------:R-:W-:Y:S01]  /*12290*/  UMOV UR7, UR8 ;  /* 0x0000000800077c82 */ /* 0x000fe20008000000 */
[----:B------:R-:W-:-:S11]  /*122a0*/  UISETP.NE.AND UP0, UPT, UR9, 0x1, UPT ;  /* 0x000000010900788c */ /* 0x000fd6000bf05270 */
[----:B------:R-:W-:Y:S02]  /*122b0*/  @UP0 ULDC.64 UR10, c[0x0][0xdc8] ;  /* 0x00037200000a0ab9 */ /* 0x000fe40000000a00 */
[----:B------:R-:W-:-:S04]  /*122c0*/  UIMAD.WIDE.U32 UR4, UR8, UR10, URZ ;  /* 0x0000000a080472a5 */ /* 0x000fc8000f8e003f */
[----:B------:R-:W-:-:S04]  /*122d0*/  @UP0 USHF.R.U32.HI UR7, URZ, UR11, UR5 ;  /* 0x0000000b3f070299 */ /* 0x000fc80008011605 */
[----:B------:R-:W-:-:S12]  /*122e0*/  UIMAD UR4, UR7, UR9, URZ ;  /* 0x00000009070472a4 */ /* 0x000fd8000f8e023f */
.L_x_4763:
[----:B------:R-:W1:Y:S01]  /*122f0*/  LDC R0, c[0x0][0x404] ;  /* 0x00010100ff007b82 */ /* 0x000e620000000800 */
[----:B------:R-:W-:Y:S01]  /*12300*/  ULOP3.LUT UR5, URZ, UR7, URZ, 0x33, !UPT ;  /* 0x000000073f057292 */ /* 0x000fe2000f8e333f */
[----:B------:R-:W-:Y:S01]  /*12310*/  BSSY B6, `(.L_x_4764) ;  /* 0x00002ad000067945 */ /* 0x000fe20003800000 */
[----:B------:R-:W-:Y:S01]  /*12320*/  ULDC.64 UR10, c[0x0][0x3f8] ;  /* 0x0000fe00000a7ab9 */ /* 0x000fe20000000a00 */
[----:B------:R-:W-:Y:S01]  /*12330*/  ULDC UR7, c[0x0][0xdac] ;  /* 0x00036b0000077ab9 */ /* 0x000fe20000000800 */
[----:B------:R-:W-:Y:S01]  /*12340*/  ISETP.NE.U32.AND P0, PT, RZ, UR10, PT ;  /* 0x0000000aff007c0c */ /* 0x000fe2000bf05070 */
[----:B------:R-:W-:Y:S02]  /*12350*/  UIADD3 UR5, UR5, UR7, URZ ;  /* 0x0000000705057290 */ /* 0x000fe4000fffe03f */
[----:B------:R-:W2:Y:S01]  /*12360*/  LDC R2, c[0x0][0x288] ;  /* 0x0000a200ff027b82 */ /* 0x000ea20000000800 */
[----:B------:R-:W-:Y:S01]  /*12370*/  ISETP.NE.AND.EX P0, PT, RZ, UR11, PT, P0 ;  /* 0x0000000bff007c0c */ /* 0x000fe2000bf05300 */
[----:B------:R-:W-:Y:S01]  /*12380*/  USHF.L.U32 UR41, UR5, 0x7, URZ ;  /* 0x0000000705297899 */ /* 0x000fe2000800063f */
[----:B------:R-:W-:Y:S01]  /*12390*/  ULDC UR7, c[0x0][0xdb8] ;  /* 0x00036e0000077ab9 */ /* 0x000fe20000000800 */
[----:B------:R-:W-:-:S02]  /*123a0*/  UIADD3 UR4, UR8, -UR4, URZ ;  /* 0x8000000408047290 */ /* 0x000fc4000fffe03f */
[----:B------:R-:W-:Y:S02]  /*123b0*/  UISETP.NE.AND UP0, UPT, UR7, 0x1, UPT ;  /* 0x000000010700788c */ /* 0x000fe4000bf05270 */
[----:B------:R-:W3:Y:S01]  /*123c0*/  LDC R4, c[0x0][0x2e0] ;  /* 0x0000b800ff047b82 */ /* 0x000ee20000000800 */
[----:B------:R-:W-:Y:S01]  /*123d0*/  IMAD.U32 R5, RZ, RZ, UR41 ;  /* 0x00000029ff057e24 */ /* 0x000fe2000f8e00ff */
[----:B------:R-:W-:Y:S02]  /*123e0*/  ULDC UR5, c[0x0][0xdc4] ;  /* 0x0003710000057ab9 */ /* 0x000fe40000000800 */
[----:B------:R-:W-:Y:S01]  /*123f0*/  UIMAD UR6, UR6, UR5, UR4 ;  /* 0x00000005060672a4 */ /* 0x000fe2000f8e0204 */
[----:B-1----:R-:W-:-:S04]  /*12400*/  SEL R3, R0, 0x1, P0 ;  /* 0x0000000100037807 */ /* 0x002fc80000000000 */
[----:B------:R-:W-:Y:S01]  /*12410*/  @UP0 ULDC UR4, c[0x0][0xdbc] ;  /* 0x00036f0000040ab9 */ /* 0x000fe20000000800 */
[----:B------:R-:W-:Y:S01]  /*12420*/  @UP0 ULDC UR8, c[0x0][0xdc0] ;  /* 0x0003700000080ab9 */ /* 0x000fe20000000800 */
[----:B------:R-:W-:Y:S02]  /*12430*/  UIMAD.WIDE.U32 UR4, UR6, UR4, URZ ;  /* 0x00000004060472a5 */ /* 0x000fe4000f8e003f */
[----:B------:R-:W-:Y:S01]  /*12440*/  UMOV UR43, UR6 ;  /* 0x00000006002b7c82 */ /* 0x000fe20008000000 */
[----:B--2---:R-:W-:Y:S01]  /*12450*/  IADD3 R2, R5, 0xef, -R2 ;  /* 0x000000ef05027810 */ /* 0x004fe20007ffe802 */
[----:B------:R-:W-:-:S04]  /*12460*/  @UP0 USHF.R.U32.HI UR43, URZ, UR8, UR5 ;  /* 0x000000083f2b0299 */ /* 0x000fc80008011605 */
[----:B------:R-:W-:Y:S01]  /*12470*/  UIADD3 UR42, -UR43, URZ, URZ ;  /* 0x0000003f2b2a7290 */ /* 0x000fe2000fffe13f */
[----:B---3--:R-:W-:-:S03]  /*12480*/  IMAD R5, R3, R4, 0x6f ;  /* 0x0000006f03057424 */ /* 0x008fc600078e0204 */
[----:B------:R-:W-:Y:S01]  /*12490*/  UIMAD UR42, UR7, UR42, UR6 ;  /* 0x0000002a072a72a4 */ /* 0x000fe2000f8e0206 */
[----:B------:R-:W-:Y:S01]  /*124a0*/  IMAD R3, R3, R4, R2 ;  /* 0x0000000403037224 */ /* 0x000fe200078e0202 */
[----:B------:R-:W-:Y:S01]  /*124b0*/  MOV R4, RZ ;  /* 0x000000ff00047202 */ /* 0x000fe20000000f00 */
[----:B------:R-:W-:-:S04]  /*124c0*/  IMAD.MOV.U32 R2, RZ, RZ, RZ ;  /* 0x000000ffff027224 */ /* 0x000fc800078e00ff */
[----:B------:R-:W-:-:S04]  /*124d0*/  IMAD.HI R4, R5, -0x6db6db6d, R4 ;  /* 0x9249249305047827 */ /* 0x000fc800078e0204 */
[----:B------:R-:W-:Y:S01]  /*124e0*/  IMAD.HI R2, R3, -0x6db6db6d, R2 ;  /* 0x9249249303027827 */ /* 0x000fe200078e0202 */
[----:B------:R-:W-:-:S04]  /*124f0*/  SHF.R.U32.HI R3, RZ, 0x1f, R4 ;  /* 0x0000001fff037819 */ /* 0x000fc80000011604 */
[----:B------:R-:W-:Y:S02]  /*12500*/  SHF.R.U32.HI R5, RZ, 0x1f, R2 ;  /* 0x0000001fff057819 */ /* 0x000fe40000011602 */
[----:B------:R-:W-:Y:S02]  /*12510*/  LEA.HI.SX32 R3, R4, R3, 0x1a ;  /* 0x0000000304037211 */ /* 0x000fe400078fd2ff */
[----:B------:R-:W-:-:S04]  /*12520*/  LEA.HI.SX32 R2, R2, R5, 0x1a ;  /* 0x0000000502027211 */ /* 0x000fc800078fd2ff */
[----:B------:R-:W-:-:S04]  /*12530*/  VIMNMX R19, R3, R2, PT ;  /* 0x0000000203137248 */ /* 0x000fc80003fe0100 */
[----:B------:R-:W-:-:S13]  /*12540*/  ISETP.GT.AND P0, PT, R19, RZ, PT ;  /* 0x000000ff1300720c */ /* 0x000fda0003f04270 */
[----:B------:R-:W-:Y:S05]  /*12550*/  @P0 BRA `(.L_x_4765) ;  /* 0x00000000004c0947 */ /* 0x000fea0003800000 */
[----:B------:R-:W1:Y:S01]  /*12560*/  S2R R7, SR_TID.X ;  /* 0x0000000000077919 */ /* 0x000e620000002100 */
[----:B------:R-:W-:Y:S02]  /*12570*/  MOV R13, R6 ;  /* 0x00000006000d7202 */ /* 0x000fe40000000f00 */
        /* <DEDUP_REMOVED lines=17> */
.L_x_4765:
[----:B------:R-:W1:Y:S01]  /*12690*/  S2R R3, SR_CgaCtaId ;  /* 0x0000000000037919 */ /* 0x000e620000008800 */
[----:B------:R-:W-:-:S04]  /*126a0*/  MOV R18, 0x400 ;  /* 0x0000040000127802 */ /* 0x000fc80000000f00 */
[----:B-1----:R-:W-:-:S05]  /*126b0*/  LEA R18, R3, R18, 0x18 ;  /* 0x0000001203127211 */ /* 0x002fca00078ec0ff */
[----:B------:R-:W-:-:S05]  /*126c0*/  VIADD R0, R18, 0x21400 ;  /* 0x0002140012007836 */ /* 0x000fca0000000000 */
[----:B------:R-:W-:-:S13]  /*126d0*/  LOP3.LUT P0, RZ, R0, 0x3ff, RZ, 0xc0, !PT ;  /* 0x000003ff00ff7812 */ /* 0x000fda000780c0ff */
        /* <DEDUP_REMOVED lines=17> */
.L_x_4767:
[----:B------:R-:W-:-:S05]  /*127f0*/  VIADD R0, R18, 0x400 ;  /* 0x0000040012007836 */ /* 0x000fca0000000000 */
        /* <DEDUP_REMOVED lines=18> */
.L_x_4769:
        /* <DEDUP_REMOVED lines=16> */
.L_x_4768:
        /* <DEDUP_REMOVED lines=12> */
[----:B------:R-:W-:Y:S01]  /*12ae0*/  UMOV UR40, URZ ;  /* 0x0000003f00287c82 */ /* 0x000fe20008000000 */
[----:B--2---:R-:W-:Y:S01]  /*12af0*/  LOP3.LUT R7, R6, 0x1f, RZ, 0xc0, !PT ;  /* 0x0000001f06077812 */ /* 0x004fe200078ec0ff */
[----:B------:R-:W-:Y:S01]  /*12b00*/  UMOV UR8, 0x40 ;  /* 0x0000004000087882 */ /* 0x000fe20000000000 */
[----:B------:R-:W-:Y:S01]  /*12b10*/  MOV R4, UR42 ;  /* 0x0000002a00047c02 */ /* 0x000fe20008000f00 */
        /* <DEDUP_REMOVED lines=19> */
[----:B------:R-:W-:Y:S01]  /*12c50*/  VIADD R5, R19, 0xffffffff ;  /* 0xffffffff13057836 */ /* 0x000fe20000000000 */
[----:B-1----:R-:W-:Y:S01]  /*12c60*/  ISETP.NE.U32.AND P0, PT, R2, RZ, PT ;  /* 0x000000ff0200720c */ /* 0x002fe20003f05070 */
[----:B------:R2:W-:Y:S03]  /*12c70*/  @!UP1 UTMAPF.L2.4D [UR12], [UR4] ;  /* 0x0000000c040095b8 */ /* 0x0005e60008018000 */
[----:B------:R-:W-:-:S04]  /*12c80*/  ISETP.NE.AND.EX P0, PT, R3, RZ, PT, P0 ;  /* 0x000000ff0300720c */ /* 0x000fc80003f05300 */
[----:B----4-:R-:W-:Y:S01]  /*12c90*/  SEL R6, R0, RZ, !P0 ;  /* 0x000000ff00067207 */ /* 0x010fe20004000000 */
[----:B--2---:R-:W-:Y:S08]  /*12ca0*/  BRA.DIV UR6, `(.L_x_4770) ;  /* 0x0000002a060c7947 */ /* 0x004ff0000b800000 */
.L_x_4821:
[----:B------:R-:W-:Y:S01]  /*12cb0*/  UMOV UR4, 0xffffffff ;  /* 0xffffffff00047882 */ /* 0x000fe20000000000 */
[----:B------:R-:W-:Y:S02]  /*12cc0*/  SHF.R.S32.HI R12, RZ, 0x1f, R0 ;  /* 0x0000001fff0c7819 */ /* 0x000fe40000011400 */
[----:B------:R-:W-:Y:S05]  /*12cd0*/  BRA.DIV UR4, `(.L_x_4771) ;  /* 0x0000002a042c7947 */ /* 0x000fea000b800000 */
[----:B------:R-:W-:-:S13]  /*12ce0*/  ELECT P6, URZ, PT ;  /* 0x00000000003f782f */ /* 0x000fda00038c0000 */
.L_x_4824:
[----:B------:R-:W-:Y:S05]  /*12cf0*/  @!P6 BRA `(.L_x_4772) ;  /* 0x0000000000f8e947 */ /* 0x000fea0003800000 */
        /* <DEDUP_REMOVED lines=14> */
[----:B------:R-:W-:-:S03]  /*12de0*/  SHF.R.S32.HI R7, RZ, 0x1f, R6 ;  /* 0x0000001fff077819 */ /* 0x000fc60000011406 */
[----:B------:R-:W-:-:S04]  /*12df0*/  IMAD.WIDE.U32 R6, R0, UR4, R6 ;  /* 0x0000000400067c25 */ /* 0x000fc8000f8e0006 */
[----:B------:R-:W-:Y:S01]  /*12e00*/  IMAD.IADD R9, R7, 0x1, R9 ;  /* 0x0000000107097824 */ /* 0x000fe200078e0209 */
[----:B------:R-:W-:-:S04]  /*12e10*/  LEA R8, P2, R6, R2, 0x2 ;  /* 0x0000000206087211 */ /* 0x000fc800078410ff */
[----:B------:R-:W-:-:S05]  /*12e20*/  LEA.HI.X R9, R6, R3, R9, 0x2, P2 ;  /* 0x0000000306097211 */ /* 0x000fca00010f1409 */
[----:B------:R1:W5:Y:S04]  /*12e30*/  LDG.E R6, desc[UR6][R8.64] ;  /* 0x0000000608067981 */ /* 0x000368000c1e1900 */
.L_x_4773:
[----:B-1----:R-:W-:Y:S02]  /*12e40*/  LEA R8, R16, R18, 0x3 ;  /* 0x0000001210087211 */ /* 0x002fe400078e18ff */
[----:B------:R-:W-:-:S04]  /*12e50*/  SHF.L.U32 R7, R17, 0x1f, RZ ;  /* 0x0000001f11077819 */ /* 0x000fc800000006ff */
[----:B------:R-:W1:Y:S02]  /*12e60*/  SYNCS.PHASECHK.TRANS64.TRYWAIT P2, [R8+URZ+0x36840], R7 ;  /* 0x03684007080075a7 */ /* 0x000e64000804017f */
[----:B-1----:R-:W-:Y:S05]  /*12e70*/  @!P2 BRA `(.L_x_4774) ;  /* 0x0000002400e4a947 */ /* 0x002fea0003800000 */
.L_x_4825:
        /* <DEDUP_REMOVED lines=11> */
.L_x_4775:
[----:B-1----:R-:W-:Y:S01]  /*12f30*/  IMAD R7, R16, 0xa800, R18 ;  /* 0x0000a80010077824 */ /* 0x002fe200078e0212 */
        /* <DEDUP_REMOVED lines=26> */
.L_x_4772:
[----:B------:R-:W-:Y:S05]  /*130e0*/  WARPSYNC.ALL ;  /* 0x0000000000007948 */ /* 0x000fea0003800000 */
[----:B------:R-:W2:Y:S01]  /*130f0*/  LDL.LU R8, [R1+0x4] ;  /* 0x0000040001087983 */ /* 0x000ea20000300800 */
[----:B------:R-:W-:Y:S02]  /*13100*/  ELECT P2, URZ, PT ;  /* 0x00000000003f782f */ /* 0x000fe40003840000 */
[----:B------:R-:W-:Y:S01]  /*13110*/  ISETP.GE.AND P3, PT, R19, 0x2, PT ;  /* 0x000000021300780c */ /* 0x000fe20003f66270 */
[----:B------:R-:W-:Y:S01]  /*13120*/  UIADD3 UR4, UP0, UR38, 0x270, URZ ;  /* 0x0000027026047890 */ /* 0x000fe2000ff1e03f */
[----:B------:R-:W-:Y:S01]  /*13130*/  UMOV UR11, UR41 ;  /* 0x00000029000b7c82 */ /* 0x000fe20008000000 */
[----:B------:R-:W-:-:S02]  /*13140*/  UMOV UR12, UR42 ;  /* 0x0000002a000c7c82 */ /* 0x000fc40008000000 */
[----:B------:R-:W-:Y:S01]  /*13150*/  UIADD3.X UR5, URZ, UR39, URZ, UP0, !UPT ;  /* 0x000000273f057290 */ /* 0x000fe200087fe43f */
[----:B------:R-:W-:Y:S01]  /*13160*/  UMOV UR13, UR43 ;  /* 0x0000002b000d7c82 */ /* 0x000fe20008000000 */
[----:B------:R-:W-:Y:S01]  /*13170*/  UMOV UR6, 0x0 ;  /* 0x0000000000067882 */ /* 0x000fe20000000000 */
[----:B------:R-:W-:Y:S01]  /*13180*/  UMOV UR7, 0x12f00000 ;  /* 0x12f0000000077882 */ /* 0x000fe20000000000 */
[----:B------:R-:W-:Y:S01]  /*13190*/  UMOV UR10, URZ ;  /* 0x0000003f000a7c82 */ /* 0x000fe20008000000 */
[----:B------:R-:W-:Y:S01]  /*131a0*/  UMOV UR27, UR41 ;  /* 0x00000029001b7c82 */ /* 0x000fe20008000000 */
[----:B------:R-:W-:Y:S01]  /*131b0*/  @P2 MOV R7, 0xc000 ;  /* 0x0000c00000072802 */ /* 0x000fe20000000f00 */
[----:B------:R-:W-:Y:S06]  /*131c0*/  BAR.SYNC.DEFER_BLOCKING 0x8, 0x120 ;  /* 0x0204800000007b1d */ /* 0x000fec0000010000 */
[----:B------:R-:W-:Y:S01]  /*131d0*/  UMOV UR28, UR42 ;  /* 0x0000002a001c7c82 */ /* 0x000fe20008000000 */
[----:B------:R-:W-:Y:S01]  /*131e0*/  UMOV UR29, UR43 ;  /* 0x0000002b001d7c82 */ /* 0x000fe20008000000 */
[----:B------:R-:W-:Y:S01]  /*131f0*/  UMOV UR26, 0x40 ;  /* 0x00000040001a7882 */ /* 0x000fe20000000000 */
[----:B------:R-:W-:Y:S01]  /*13200*/  UMOV UR19, UR41 ;  /* 0x0000002900137c82 */ /* 0x000fe20008000000 */
[----:B------:R-:W-:Y:S01]  /*13210*/  UMOV UR20, UR42 ;  /* 0x0000002a00147c82 */ /* 0x000fe20008000000 */
[----:B------:R-:W-:Y:S01]  /*13220*/  UMOV UR21, UR43 ;  /* 0x0000002b00157c82 */ /* 0x000fe20008000000 */
[----:B------:R-:W-:Y:S01]  /*13230*/  UMOV UR18, 0x80 ;  /* 0x0000008000127882 */ /* 0x000fe20000000000 */
[----:B------:R1:W-:Y:S02]  /*13240*/  @P2 SYNCS.ARRIVE.TRANS64 RZ, [R18+URZ+0x36800], R7 ;  /* 0x0368000712ff29a7 */ /* 0x0003e4000800003f */
[----:B-1----:R-:W-:-:S05]  /*13250*/  @P2 VIADD R7, R18, 0x15400 ;  /* 0x0001540012072836 */ /* 0x002fca0000000000 */
[----:B------:R-:W-:Y:S02]  /*13260*/  @P2 R2UR UR8, R7 ;  /* 0x00000000070822ca */ /* 0x000fe400000e0000 */
[----:B------:R-:W-:-:S04]  /*13270*/  @P2 IADD3 R7, R18, 0x36800, RZ ;  /* 0x0003680012072810 */ /* 0x000fc80007ffe0ff */
[----:B------:R-:W-:Y:S01]  /*13280*/  @P2 R2UR UR9, R7 ;  /* 0x00000000070922ca */ /* 0x000fe200000e0000 */
[----:B------:R-:W-:-:S05]  /*13290*/  @P2 VIADD R7, R18, 0x19400 ;  /* 0x0001940012072836 */ /* 0x000fca0000000000 */
[----:B------:R-:W-:Y:S02]  /*132a0*/  @P2 R2UR UR24, R7 ;  /* 0x00000000071822ca */ /* 0x000fe400000e0000 */
[----:B------:R-:W-:-:S04]  /*132b0*/  @P2 IADD3 R7, R18, 0x1d400, RZ ;  /* 0x0001d40012072810 */ /* 0x000fc80007ffe0ff */
[----:B------:R-:W-:Y:S01]  /*132c0*/  @P2 R2UR UR16, R7 ;  /* 0x00000000071022ca */ /* 0x000fe200000e0000 */
[----:B------:R-:W-:Y:S01]  /*132d0*/  UMOV UR25, UR9 ;  /* 0x0000000900197c82 */ /* 0x000fe20008000000 */
[----:B------:R1:W-:Y:S01]  /*132e0*/  UTMALDG.4D [UR8], [UR4], desc[UR6] ;  /* 0x00000608040075b4 */ /* 0x0003e20008019000 */
[----:B------:R-:W-:-:S04]  /*132f0*/  UMOV UR17, UR9 ;  /* 0x0000000900117c82 */ /* 0x000fc80008000000 */
[----:B------:R1:W-:Y:S06]  /*13300*/  UTMALDG.4D [UR24], [UR4], desc[UR6] ;  /* 0x00000618040075b4 */ /* 0x0003ec0008019000 */
        /* <DEDUP_REMOVED lines=9> */
.L_x_4826:
[----:B------:R-:W-:Y:S05]  /*133a0*/  @!P3 BRA `(.L_x_4777) ;  /* 0x00000014007cb947 */ /* 0x000fea0003800000 */
[C---:B-1----:R-:W-:Y:S01]  /*133b0*/  LOP3.LUT R7, R19.reuse, 0x1, RZ, 0xc0, !PT ;  /* 0x0000000113077812 */ /* 0x042fe200078ec0ff */
[----:B------:R-:W-:Y:S01]  /*133c0*/  VIADD R10, R19, 0xfffffffe ;  /* 0xfffffffe130a7836 */ /* 0x000fe20000000000 */
[----:B------:R-:W-:Y:S02]  /*133d0*/  ULDC.64 UR36, c[0x0][0x408] ;  /* 0x0001020000247ab9 */ /* 0x000fe40000000a00 */
[----:B------:R-:W-:Y:S02]  /*133e0*/  ISETP.NE.U32.AND P2, PT, R7, 0x1, PT ;  /* 0x000000010700780c */ /* 0x000fe40003f45070 */
[----:B------:R-:W-:-:S11]  /*133f0*/  MOV R7, R10 ;  /* 0x0000000a00077202 */ /* 0x000fd60000000f00 */
        /* <DEDUP_REMOVED lines=25> */
[----:B------:R-:W-:-:S04]  /*13590*/  LEA R2, P2, R8, R2, 0x2 ;  /* 0x0000000208027211 */ /* 0x000fc800078410ff */
[----:B------:R-:W-:-:S04]  /*135a0*/  IADD3 R9, R14, R9, RZ ;  /* 0x000000090e097210 */ /* 0x000fc80007ffe0ff */
[----:B------:R-:W-:-:S05]  /*135b0*/  LEA.HI.X R3, R8, R3, R9, 0x2, P2 ;  /* 0x0000000308037211 */ /* 0x000fca00010f1409 */
[----:B------:R1:W5:Y:S02]  /*135c0*/  LDG.E R8, desc[UR6][R2.64] ;  /* 0x0000000602087981 */ /* 0x000364000c1e1900 */
.L_x_4781:
[----:B-1----:R-:W-:Y:S01]  /*135d0*/  IMAD R3, R11, 0x8, R18 ;  /* 0x000000080b037824 */ /* 0x002fe200078e0212 */
[----:B------:R-:W-:-:S04]  /*135e0*/  SHF.L.U32 R2, R13, 0x1f, RZ ;  /* 0x0000001f0d027819 */ /* 0x000fc800000006ff */
[----:B------:R-:W1:Y:S02]  /*135f0*/  SYNCS.PHASECHK.TRANS64.TRYWAIT P2, [R3+URZ+0x36840], R2 ;  /* 0x03684002030075a7 */ /* 0x000e64000804017f */
[----:B-1----:R-:W-:Y:S05]  /*13600*/  @!P2 BRA `(.L_x_4782) ;  /* 0x000000200028a947 */ /* 0x002fea0003800000 */
.L_x_4827:
        /* <DEDUP_REMOVED lines=11> */
.L_x_4783:
        /* <DEDUP_REMOVED lines=11> */
[----:B------:R-:W-:Y:S01]  /*13770*/  VIADD R3, R18, 0x36800 ;  /* 0x0003680012037836 */ /* 0x000fe20000000000 */
[----:B------:R-:W-:Y:S01]  /*13780*/  UMOV UR16, 0x40 ;  /* 0x0000004000107882 */ /* 0x000fe20000000000 */
[----:B------:R-:W-:Y:S01]  /*13790*/  UMOV UR17, 0x80 ;  /* 0x0000008000117882 */ /* 0x000fe20000000000 */
[----:B------:R-:W-:Y:S01]  /*137a0*/  UIADD3 UR9, UR9, 0x36830, URZ ;  /* 0x0003683009097890 */ /* 0x000fe2000fffe03f */
[----:B------:R-:W-:Y:S01]  /*137b0*/  SHF.L.U32 R2, R17, 0x1f, RZ ;  /* 0x0000001f11027819 */ /* 0x000fe200000006ff */
[----:B------:R-:W-:Y:S01]  /*137c0*/  UIMAD UR11, UR11, 0x70, URZ ;  /* 0x000000700b0b78a4 */ /* 0x000fe2000f8e023f */
[----:B------:R-:W-:Y:S01]  /*137d0*/  LEA R3, R16, R3, 0x3 ;  /* 0x0000000310037211 */ /* 0x000fe200078e18ff */
[----:B------:R-:W-:-:S02]  /*137e0*/  UIADD3 UR8, UR14, 0x21400, URZ ;  /* 0x000214000e087890 */ /* 0x000fc4000fffe03f */
        /* <DEDUP_REMOVED lines=11> */
.L_x_4828:
[----:B------:R-:W-:Y:S05]  /*138a0*/  @P3 BRA `(.L_x_4785) ;  /* 0x0000000000203947 */ /* 0x000fea0003800000 */
[----:B------:R-:W2:Y:S01]  /*138b0*/  S2R R9, SR_TID.X ;  /* 0x0000000000097919 */ /* 0x000ea20000002100 */
[----:B-1----:R-:W-:Y:S01]  /*138c0*/  IMAD R2, R16, 0x8, R18 ;  /* 0x0000000810027824 */ /* 0x002fe200078e0212 */
[----:B------:R-:W-:-:S04]  /*138d0*/  MOV R3, 0xa800 ;  /* 0x0000a80000037802 */ /* 0x000fc80000000f00 */
[----:B------:R3:W-:Y:S01]  /*138e0*/  SYNCS.ARRIVE.TRANS64 RZ, [R2+URZ+0x36850], R3 ;  /* 0x0368500302ff79a7 */ /* 0x0007e2000800003f */
[----:B--2---:R-:W-:-:S04]  /*138f0*/  LOP3.LUT R9, R9, 0x1f, RZ, 0xc0, !PT ;  /* 0x0000001f09097812 */ /* 0x004fc800078ec0ff */
[----:B------:R-:W-:-:S13]  /*13900*/  ISETP.NE.AND P2, PT, R9, RZ, PT ;  /* 0x000000ff0900720c */ /* 0x000fda0003f45270 */
[----:B---3--:R-:W-:Y:S05]  /*13910*/  @!P2 BRA `(.L_x_4785) ;  /* 0x000000000004a947 */ /* 0x008fea0003800000 */
[----:B------:R-:W-:Y:S01]  /*13920*/  BPT.TRAP 0x1 ;  /* 0x000000040000795c */ /* 0x000fe20000300000 */
.L_x_4785:
[--C-:B-1----:R-:W-:Y:S01]  /*13930*/  IMAD R2, R16, 0x8, R18.reuse ;  /* 0x0000000810027824 */ /* 0x102fe200078e0212 */
[----:B------:R-:W-:Y:S01]  /*13940*/  R2UR UR11, R5 ;  /* 0x00000000050b72ca */ /* 0x000fe200000e0000 */
[----:B------:R-:W-:Y:S01]  /*13950*/  UIADD3 UR4, UP0, UR38, 0x470, URZ ;  /* 0x0000047026047890 */ /* 0x000fe2000ff1e03f */
[----:B------:R-:W-:Y:S01]  /*13960*/  R2UR UR13, R6 ;  /* 0x00000000060d72ca */ /* 0x000fe200000e0000 */
[----:B------:R-:W-:Y:S01]  /*13970*/  UMOV UR10, URZ ;  /* 0x0000003f000a7c82 */ /* 0x000fe20008000000 */
[----:B------:R-:W-:Y:S01]  /*13980*/  R2UR UR9, R2 ;  /* 0x00000000020972ca */ /* 0x000fe200000e0000 */
[----:B------:R-:W-:Y:S01]  /*13990*/  IMAD R2, R16, 0xa800, R18 ;  /* 0x0000a80010027824 */ /* 0x000fe200078e0212 */
[----:B------:R-:W-:Y:S01]  /*139a0*/  R2UR UR12, R4 ;  /* 0x00000000040c72ca */ /* 0x000fe200000e0000 */
[----:B------:R-:W-:Y:S01]  /*139b0*/  UIADD3.X UR5, URZ, UR39, URZ, UP0, !UPT ;  /* 0x000000273f057290 */ /* 0x000fe200087fe43f */
[----:B------:R-:W-:Y:S01]  /*139c0*/  MOV R6, R8 ;  /* 0x0000000800067202 */ /* 0x000fe20000000f00 */
[----:B------:R-:W-:Y:S01]  /*139d0*/  UMOV UR6, 0x0 ;  /* 0x0000000000067882 */ /* 0x000fe20000000000 */
[----:B------:R-:W-:Y:S01]  /*139e0*/  R2UR UR15, R2 ;  /* 0x00000000020f72ca */ /* 0x000fe200000e0000 */
[----:B------:R-:W-:Y:S01]  /*139f0*/  UMOV UR7, 0x14f00000 ;  /* 0x14f0000000077882 */ /* 0x000fe20000000000 */
[----:B------:R-:W-:Y:S01]  /*13a00*/  UMOV UR16, 0x40 ;  /* 0x0000004000107882 */ /* 0x000fe20000000000 */
[----:B------:R-:W-:Y:S01]  /*13a10*/  UIMAD UR11, UR11, 0x70, URZ ;  /* 0x000000700b0b78a4 */ /* 0x000fe2000f8e023f */
[----:B------:R-:W-:-:S03]  /*13a20*/  IMAD.MOV.U32 R5, RZ, RZ, R7 ;  /* 0x000000ffff057224 */ /* 0x000fc600078e0007 */
        /* <DEDUP_REMOVED lines=13> */
.L_x_4780:
[----:B------:R-:W-:Y:S05]  /*13b00*/  BSYNC B0 ;  /* 0x0000000000007941 */ /* 0x000fea0003800000 */
.L_x_4779:
[----:B------:R-:W-:Y:S01]  /*13b10*/  IADD3 R7, R19, -0x3, RZ ;  /* 0xfffffffd13077810 */ /* 0x000fe20007ffe0ff */
[----:B------:R-:W-:Y:S01]  /*13b20*/  IMAD.MOV.U32 R16, RZ, RZ, R11 ;  /* 0x000000ffff107224 */ /* 0x000fe200078e000b */
[----:B------:R-:W-:-:S07]  /*13b30*/  MOV R17, R13 ;  /* 0x0000000d00117202 */ /* 0x000fce0000000f00 */
.L_x_4778:
[----:B------:R-:W-:Y:S01]  /*13b40*/  ISETP.NE.AND P2, PT, R10, RZ, PT ;  /* 0x000000ff0a00720c */ /* 0x000fe20003f45270 */
[----:B------:R-:W-:-:S12]  /*13b50*/  BSSY B0, `(.L_x_4777) ;  /* 0x00000e4000007945 */ /* 0x000fd80003800000 */
[----:B------:R-:W-:Y:S05]  /*13b60*/  @!P2 BRA `(.L_x_4786) ;  /* 0x0000000c0088a947 */ /* 0x000fea0003800000 */
[----:B------:R-:W-:-:S07]  /*13b70*/  IMAD.MOV.U32 R8, RZ, RZ, R6 ;  /* 0x000000ffff087224 */ /* 0x000fce00078e0006 */
.L_x_4801:
        /* <DEDUP_REMOVED lines=17> */
[----:B------:R-:W-:-:S03]  /*13c90*/  IMAD R14, R12, UR36, RZ ;  /* 0x000000240c0e7c24 */ /* 0x000fc6000f8e02ff */
[--C-:B------:R-:W-:Y:S01]  /*13ca0*/  SHF.R.S32.HI R3, RZ, 0x1f, R2.reuse ;  /* 0x0000001fff037819 */ /* 0x100fe20000011402 */
[----:B------:R-:W-:Y:S02]  /*13cb0*/  IMAD.MOV R13, RZ, RZ, -R2 ;  /* 0x000000ffff0d7224 */ /* 0x000fe400078e0a02 */
[----:B------:R-:W-:Y:S02]  /*13cc0*/  IMAD R14, R0, UR37, R14 ;  /* 0x00000025000e7c24 */ /* 0x000fe4000f8e020e */
[----:B------:R-:W-:Y:S02]  /*13cd0*/  IMAD R13, R8, R13, R7 ;  /* 0x0000000d080d7224 */ /* 0x000fe400078e0207 */
[----:B------:R-:W1:Y:S01]  /*13ce0*/  LDC.64 R8, c[0x0][0x3f8] ;  /* 0x0000fe00ff087b82 */ /* 0x000e620000000a00 */
[----:B------:R-:W-:-:S05]  /*13cf0*/  IMAD.WIDE.U32 R2, R0, UR36, R2 ;  /* 0x0000002400027c25 */ /* 0x000fca000f8e0002 */
[----:B------:R-:W-:Y:S02]  /*13d00*/  IADD3 R14, R14, R3, RZ ;  /* 0x000000030e0e7210 */ /* 0x000fe40007ffe0ff */
[----:B-1----:R-:W-:-:S04]  /*13d10*/  LEA R8, P2, R2, R8, 0x2 ;  /* 0x0000000802087211 */ /* 0x002fc800078410ff */
[----:B------:R-:W-:-:S05]  /*13d20*/  LEA.HI.X R9, R2, R9, R14, 0x2, P2 ;  /* 0x0000000902097211 */ /* 0x000fca00010f140e */
[----:B------:R1:W5:Y:S04]  /*13d30*/  LDG.E R8, desc[UR4][R8.64] ;  /* 0x0000000408087981 */ /* 0x000368000c1e1900 */
.L_x_4789:
[----:B------:R-:W-:Y:S01]  /*13d40*/  IMAD R2, R10, 0x8, R18 ;  /* 0x000000080a027824 */ /* 0x000fe200078e0212 */
[----:B------:R-:W-:-:S04]  /*13d50*/  SHF.L.U32 R3, R11, 0x1f, RZ ;  /* 0x0000001f0b037819 */ /* 0x000fc800000006ff */
[----:B------:R-:W2:Y:S02]  /*13d60*/  SYNCS.PHASECHK.TRANS64.TRYWAIT P2, [R2+URZ+0x36840], R3 ;  /* 0x03684003020075a7 */ /* 0x000ea4000804017f */
[----:B--2---:R-:W-:Y:S05]  /*13d70*/  @!P2 BRA `(.L_x_4790) ;  /* 0x000000180074a947 */ /* 0x004fea0003800000 */
.L_x_4829:
        /* <DEDUP_REMOVED lines=11> */
.L_x_4791:
[----:B------:R-:W-:Y:S01]  /*13e30*/  R2UR UR9, R2 ;  /* 0x00000000020972ca */ /* 0x000fe200000e0000 */
[----:B--2---:R-:W-:Y:S01]  /*13e40*/  IMAD R2, R10, 0xa800, R18 ;  /* 0x0000a8000a027824 */ /* 0x004fe200078e0212 */
[----:B------:R-:W-:Y:S01]  /*13e50*/  R2UR UR11, R13 ;  /* 0x000000000d0b72ca */ /* 0x000fe200000e0000 */
        /* <DEDUP_REMOVED lines=8> */
[----:B------:R-:W-:Y:S01]  /*13ee0*/  VIADD R3, R18, 0x36800 ;  /* 0x0003680012037836 */ /* 0x000fe20000000000 */
[----:B------:R-:W-:Y:S01]  /*13ef0*/  UMOV UR16, 0x40 ;  /* 0x0000004000107882 */ /* 0x000fe20000000000 */
[----:B------:R-:W-:Y:S01]  /*13f00*/  UIADD3 UR9, UR9, 0x36830, URZ ;  /* 0x0003683009097890 */ /* 0x000fe2000fffe03f */
[----:B------:R-:W-:Y:S01]  /*13f10*/  SHF.L.U32 R17, R17, 0x1f, RZ ;  /* 0x0000001f11117819 */ /* 0x000fe200000006ff */
[----:B------:R-:W-:Y:S01]  /*13f20*/  UIMAD UR11, UR11, 0x70, URZ ;  /* 0x000000700b0b78a4 */ /* 0x000fe2000f8e023f */
[----:B------:R-:W-:Y:S01]  /*13f30*/  LEA R2, R16, R3, 0x3 ;  /* 0x0000000310027211 */ /* 0x000fe200078e18ff */
[----:B------:R-:W-:-:S02]  /*13f40*/  UMOV UR17, 0x80 ;  /* 0x0000008000117882 */ /* 0x000fc40000000000 */
        /* <DEDUP_REMOVED lines=12> */
.L_x_4830:
        /* <DEDUP_REMOVED lines=8> */
.L_x_4793:
        /* <DEDUP_REMOVED lines=14> */
[----:B------:R-:W-:-:S02]  /*14170*/  UIMAD UR11, UR11, 0x70, URZ ;  /* 0x000000700b0b78a4 */ /* 0x000fc4000f8e023f */
        /* <DEDUP_REMOVED lines=14> */
.L_x_4788:
[----:B------:R-:W-:Y:S05]  /*14260*/  BSYNC B1 ;  /* 0x0000000000017941 */ /* 0x000fea0003800000 */
.L_x_4787:
        /* <DEDUP_REMOVED lines=27> */
.L_x_4796:
[----:B------:R-:W-:Y:S01]  /*14420*/  IMAD R2, R16, 0x8, R18 ;  /* 0x0000000810027824 */ /* 0x000fe200078e0212 */
[----:B------:R-:W-:-:S04]  /*14430*/  SHF.L.U32 R3, R17, 0x1f, RZ ;  /* 0x0000001f11037819 */ /* 0x000fc800000006ff */
[----:B------:R-:W2:Y:S02]  /*14440*/  SYNCS.PHASECHK.TRANS64.TRYWAIT P2, [R2+URZ+0x36840], R3 ;  /* 0x03684003020075a7 */ /* 0x000ea4000804017f */
[----:B--2---:R-:W-:Y:S05]  /*14450*/  @!P2 BRA `(.L_x_4797) ;  /* 0x0000001000e4a947 */ /* 0x004fea0003800000 */
.L_x_4831:
        /* <DEDUP_REMOVED lines=11> */
.L_x_4798:
[----:B--2---:R-:W-:Y:S01]  /*14510*/  VIADD R3, R18, 0x36800 ;  /* 0x0003680012037836 */ /* 0x004fe20000000000 */
[----:B------:R-:W-:Y:S01]  /*14520*/  R2UR UR11, R13 ;  /* 0x000000000d0b72ca */ /* 0x000fe200000e0000 */
[----:B------:R-:W-:Y:S01]  /*14530*/  UIADD3 UR4, UP0, UR38, 0x370, URZ ;  /* 0x0000037026047890 */ /* 0x000fe2000ff1e03f */
[----:B------:R-:W-:Y:S01]  /*14540*/  R2UR UR12, R4 ;  /* 0x00000000040c72ca */ /* 0x000fe200000e0000 */
[----:B------:R-:W-:Y:S01]  /*14550*/  UMOV UR10, URZ ;  /* 0x0000003f000a7c82 */ /* 0x000fe20008000000 */
[----:B------:R-:W-:Y:S01]  /*14560*/  LEA R2, R16, R3, 0x3 ;  /* 0x0000000310027211 */ /* 0x000fe200078e18ff */
[----:B------:R-:W-:Y:S01]  /*14570*/  UIADD3.X UR5, URZ, UR39, URZ, UP0, !UPT ;  /* 0x000000273f057290 */ /* 0x000fe200087fe43f */
[----:B-----5:R-:W-:Y:S01]  /*14580*/  R2UR UR13, R8 ;  /* 0x00000000080d72ca */ /* 0x020fe200000e0000 */
[----:B------:R-:W-:Y:S01]  /*14590*/  UMOV UR6, 0x0 ;  /* 0x0000000000067882 */ /* 0x000fe20000000000 */
[----:B------:R-:W-:Y:S01]  /*145a0*/  R2UR UR9, R2 ;  /* 0x00000000020972ca */ /* 0x000fe200000e0000 */
[----:B------:R-:W-:Y:S01]  /*145b0*/  IMAD R2, R16, 0xa800, R18 ;  /* 0x0000a80010027824 */ /* 0x000fe200078e0212 */
[----:B------:R-:W-:Y:S01]  /*145c0*/  UMOV UR7, 0x14f00000 ;  /* 0x14f0000000077882 */ /* 0x000fe20000000000 */
[----:B------:R-:W-:Y:S01]  /*145d0*/  UMOV UR17, 0x40 ;  /* 0x0000004000117882 */ /* 0x000fe20000000000 */
[----:B------:R-:W-:Y:S01]  /*145e0*/  UMOV UR18, 0x80 ;  /* 0x0000008000127882 */ /* 0x000fe20000000000 */
[----:B------:R-:W-:Y:S01]  /*145f0*/  UIMAD UR11, UR11, 0x70, URZ ;  /* 0x000000700b0b78a4 */ /* 0x000fe2000f8e023f */
[----:B------:R-:W-:Y:S01]  /*14600*/  R2UR UR8, R2 ;  /* 0x00000000020872ca */ /* 0x000fe200000e0000 */
[----:B------:R-:W-:Y:S01]  /*14610*/  IMAD R2, R10, 0x8, R3 ;  /* 0x000000080a027824 */ /* 0x000fe200078e0203 */
        /* <DEDUP_REMOVED lines=15> */
.L_x_4832:
        /* <DEDUP_REMOVED lines=8> */
.L_x_4800:
        /* <DEDUP_REMOVED lines=14> */
[----:B------:R-:W-:-:S02]  /*14870*/  UIMAD UR11, UR11, 0x70, URZ ;  /* 0x000000700b0b78a4 */ /* 0x000fc4000f8e023f */
        /* <DEDUP_REMOVED lines=13> */
.L_x_4795:
[----:B------:R-:W-:Y:S05]  /*14950*/  BSYNC B1 ;  /* 0x0000000000017941 */ /* 0x000fea0003800000 */
.L_x_4794:
[C---:B------:R-:W-:Y:S01]  /*14960*/  ISETP.GT.AND P2, PT, R7.reuse, 0x1, PT ;  /* 0x000000010700780c */ /* 0x040fe20003f44270 */
[----:B------:R-:W-:-:S12]  /*14970*/  VIADD R7, R7, 0xfffffffe ;  /* 0xfffffffe07077836 */ /* 0x000fd80000000000 */
[----:B------:R-:W-:Y:S05]  /*14980*/  @P2 BRA `(.L_x_4801) ;  /* 0xfffffff0007c2947 */ /* 0x000fea000383ffff */
.L_x_4786:
[----:B------:R-:W-:Y:S05]  /*14990*/  BSYNC B0 ;  /* 0x0000000000007941 */ /* 0x000fea0003800000 */
.L_x_4777:
        /* <DEDUP_REMOVED lines=14> */
[----:B-1----:R-:W-:-:S05]  /*14a80*/  IADD3 R0, R0, UR44, R9 ;  /* 0x0000002c00007c10 */ /* 0x002fca000fffe009 */
[----:B------:R2:W-:Y:S02]  /*14a90*/  STL [R1], R0 ;  /* 0x0000000001007387 */ /* 0x0005e40000100800 */
.L_x_4803:
[----:B------:R-:W-:Y:S05]  /*14aa0*/  BSYNC B0 ;  /* 0x0000000000007941 */ /* 0x000fea0003800000 */
.L_x_4802:
[----:B------:R-:W-:Y:S04]  /*14ab0*/  BSSY B0, `(.L_x_4804) ;  /* 0x000002c000007945 */ /* 0x000fe80003800000 */
[----:B------:R-:W-:Y:S05]  /*14ac0*/  @!P6 BRA `(.L_x_4805) ;  /* 0x0000000000a8e947 */ /* 0x000fea0003800000 */
[----:B--2---:R-:W1:Y:S01]  /*14ad0*/  S2R R0, SR_TID.X ;  /* 0x0000000000007919 */ /* 0x004e620000002100 */
[----:B------:R-:W-:Y:S02]  /*14ae0*/  LEA R3, R16, R18, 0x3 ;  /* 0x0000001210037211 */ /* 0x000fe400078e18ff */
[----:B-1----:R-:W-:Y:S02]  /*14af0*/  LOP3.LUT R2, R0, 0x7f, RZ, 0xc0, !PT ;  /* 0x0000007f00027812 */ /* 0x002fe400078ec0ff */
[----:B------:R-:W-:Y:S02]  /*14b00*/  SHF.L.U32 R0, R17, 0x1f, RZ ;  /* 0x0000001f11007819 */ /* 0x000fe400000006ff */
[----:B------:R-:W-:Y:S02]  /*14b10*/  ISETP.NE.AND P1, PT, R2, RZ, PT ;  /* 0x000000ff0200720c */ /* 0x000fe40003f25270 */
[----:B------:R-:W1:Y:S02]  /*14b20*/  SYNCS.PHASECHK.TRANS64.TRYWAIT P0, [R3+URZ+0x36860], R0 ;  /* 0x03686000030075a7 */ /* 0x000e64000800017f */
[----:B-1----:R-:W-:Y:S09]  /*14b30*/  @!P0 BRA `(.L_x_4806) ;  /* 0x0000000c00548947 */ /* 0x002ff20003800000 */
.L_x_4833:
        /* <DEDUP_REMOVED lines=8> */
.L_x_4807:
        /* <DEDUP_REMOVED lines=26> */
[----:B---3--:R-:W-:Y:S01]  /*14d60*/  NOP ;  /* 0x0000000000007918 */ /* 0x008fe20000000000 */
.L_x_4805:
[----:B------:R-:W-:Y:S05]  /*14d70*/  BSYNC B0 ;  /* 0x0000000000007941 */ /* 0x000fea0003800000 */
.L_x_4804:
[----:B------:R3:W5:Y:S01]  /*14d80*/  LDL.LU R13, [R1] ;  /* 0x00000000010d7983 */ /* 0x0007620000300800 */
[----:B------:R-:W-:-:S04]  /*14d90*/  IADD3 R16, R16, 0x1, RZ ;  /* 0x0000000110107810 */ /* 0x000fc80007ffe0ff */
[----:B------:R-:W-:-:S04]  /*14da0*/  ISETP.NE.AND P0, PT, R16, 0x2, PT ;  /* 0x000000021000780c */ /* 0x000fc80003f05270 */
[----:B-12---:R-:W-:Y:S02]  /*14db0*/  SEL R0, RZ, 0x1, P0 ;  /* 0x00000001ff007807 */ /* 0x006fe40000000000 */
[----:B------:R-:W-:Y:S02]  /*14dc0*/  SEL R16, R16, RZ, P0 ;  /* 0x000000ff10107207 */ /* 0x000fe40000000000 */
[----:B---3--:R-:W-:-:S07]  /*14dd0*/  LOP3.LUT R17, R17, R0, RZ, 0x3c, !PT ;  /* 0x0000000011117212 */ /* 0x008fce00078e3cff */
.L_x_4766:
[----:B------:R-:W-:Y:S05]  /*14de0*/  BSYNC B6 ;  /* 0x0000000000067941 */ /* 0x000fea0003800000 */
.L_x_4764:
[----:B------:R-:W-:-:S03]  /*14df0*/  UMOV UR4, 0xffffffff ;  /* 0xffffffff00047882 */ /* 0x000fc60000000000 */
[----:B------:R-:W-:Y:S05]  /*14e00*/  BRA.DIV UR4, `(.L_x_4808) ;  /* 0x0000000a04b47947 */ /* 0x000fea000b800000 */
[----:B-----5:R1:W2:Y:S02]  /*14e10*/  SHFL.IDX PT, R14, R13, RZ, 0x1f ;  /* 0x00001fff0d0e7589 */ /* 0x0202a400000e0000 */
.L_x_4836:
[----:B------:R-:W3:Y:S01]  /*14e20*/  S2R R0, SR_TID.X ;  /* 0x0000000000007919 */ /* 0x000ee20000002100 */
[----:B------:R-:W-:Y:S05]  /*14e30*/  WARPSYNC.ALL ;  /* 0x0000000000007948 */ /* 0x000fea0003800000 */
[----:B------:R-:W-:Y:S01]  /*14e40*/  BAR.SYNC.DEFER_BLOCKING 0x4, 0x120 ;  /* 0x0104800000007b1d */ /* 0x000fe20000010000 */
[----:B--2---:R-:W-:-:S05]  /*14e50*/  IMAD.MOV.U32 R2, RZ, RZ, R14 ;  /* 0x000000ffff027224 */ /* 0x004fca00078e000e */
[----:B------:R-:W-:Y:S01]  /*14e60*/  ULDC UR4, c[0x0][0xda8] ;  /* 0x00036a0000047ab9 */ /* 0x000fe20000000800 */
[----:B------:R2:W-:Y:S01]  /*14e70*/  STL [R1], R2 ;  /* 0x0000000201007387 */ /* 0x0005e20000100800 */
[----:B---3--:R-:W-:-:S04]  /*14e80*/  LOP3.LUT R0, R0, 0x1f, RZ, 0xc0, !PT ;  /* 0x0000001f00007812 */ /* 0x008fc800078ec0ff */
[----:B------:R-:W-:-:S13]  /*14e90*/  ISETP.NE.AND P0, PT, R0, RZ, PT ;  /* 0x000000ff0000720c */ /* 0x000fda0003f05270 */
[----:B------:R-:W3:Y:S01]  /*14ea0*/  @!P0 S2R R3, SR_CgaCtaId ;  /* 0x0000000000038919 */ /* 0x000ee20000008800 */
[----:B------:R-:W-:-:S04]  /*14eb0*/  @!P0 MOV R0, 0x400 ;  /* 0x0000040000008802 */ /* 0x000fc80000000f00 */
[----:B---3--:R-:W-:-:S05]  /*14ec0*/  @!P0 LEA R0, R3, R0, 0x18 ;  /* 0x0000000003008211 */ /* 0x008fca00078ec0ff */
[----:B------:R2:W-:Y:S01]  /*14ed0*/  @!P0 STS [R0+0x368d0], R13 ;  /* 0x0368d00d00008388 */ /* 0x0005e20000000800 */
[----:B------:R-:W-:Y:S06]  /*14ee0*/  BAR.ARV 0x5, 0x120 ;  /* 0x0144800000007b1d */ /* 0x000fec0000002000 */
[----:B------:R-:W-:-:S13]  /*14ef0*/  ISETP.GE.AND P0, PT, R2, UR4, PT ;  /* 0x0000000402007c0c */ /* 0x000fda000bf06270 */
[----:B--2---:R-:W-:Y:S05]  /*14f00*/  @!P0 BRA `(.L_x_4809) ;  /* 0xffffffd000848947 */ /* 0x004fea000383ffff */
.L_x_4761:
[----:B------:R-:W2:Y:S01]  /*14f10*/  LDL.LU R0, [R1+0x4] ;  /* 0x0000040001007983 */ /* 0x000ea20000300800 */
[----:B------:R-:W3:Y:S01]  /*14f20*/  S2R R5, SR_CgaCtaId ;  /* 0x0000000000057919 */ /* 0x000ee20000008800 */
[----:B--2---:R-:W-:-:S04]  /*14f30*/  IADD3 R0, R0, 0x1, RZ ;  /* 0x0000000100007810 */ /* 0x004fc80007ffe0ff */
[----:B------:R-:W-:-:S04]  /*14f40*/  LEA.HI R2, R0, R0, RZ, 0x1 ;  /* 0x0000000000027211 */ /* 0x000fc800078f08ff */
[----:B------:R-:W-:Y:S02]  /*14f50*/  LOP3.LUT R3, R2, 0xfffffffe, RZ, 0xc0, !PT ;  /* 0xfffffffe02037812 */ /* 0x000fe400078ec0ff */
[----:B------:R-:W-:-:S03]  /*14f60*/  MOV R2, 0x400 ;  /* 0x0000040000027802 */ /* 0x000fc60000000f00 */
[----:B------:R-:W-:Y:S01]  /*14f70*/  IMAD.IADD R0, R0, 0x1, -R3 ;  /* 0x0000000100007824 */ /* 0x000fe200078e0a03 */
[----:B---3--:R-:W-:-:S04]  /*14f80*/  LEA R7, R5, R2, 0x18 ;  /* 0x0000000205077211 */ /* 0x008fc800078ec0ff */
[----:B------:R-:W-:-:S04]  /*14f90*/  SHF.L.U32 R0, R0, 0x1f, RZ ;  /* 0x0000001f00007819 */ /* 0x000fc800000006ff */
[----:B------:R-:W2:Y:S02]  /*14fa0*/  SYNCS.PHASECHK.TRANS64.TRYWAIT P0, [R7+URZ+0x36820], R0 ;  /* 0x03682000070075a7 */ /* 0x000ea4000800017f */
[----:B--2---:R-:W-:Y:S05]  /*14fb0*/  @!P0 BRA `(.L_x_4810) ;  /* 0x00000008006c8947 */ /* 0x004fea0003800000 */
.L_x_4837:
        /* <DEDUP_REMOVED lines=9> */
[----:B------:R-:W2:Y:S02]  /*15050*/  LDL.LU R2, [R1+0x8] ;  /* 0x0000080001027983 */ /* 0x000ea40000300800 */
[----:B--2---:R-:W-:-:S04]  /*15060*/  LOP3.LUT R0, R2, 0x2, RZ, 0xfc, !PT ;  /* 0x0000000202007812 */ /* 0x004fc800078efcff */
[----:B------:R-:W-:-:S13]  /*15070*/  ISETP.NE.AND P2, PT, R0, 0x3, PT ;  /* 0x000000030000780c */ /* 0x000fda0003f45270 */
[----:B------:R-:W-:Y:S05]  /*15080*/  @!P2 BRA `(.L_x_4813) ;  /* 0x000000000004a947 */ /* 0x000fea0003800000 */
[----:B------:R-:W-:Y:S01]  /*15090*/  BPT.TRAP 0x1 ;  /* 0x000000040000795c */ /* 0x000fe20000300000 */
.L_x_4813:
[----:B------:R-:W-:Y:S02]  /*150a0*/  IADD3 R3, R7, 0x36840, RZ ;  /* 0x0003684007037810 */ /* 0x000fe40007ffe0ff */
[----:B------:R-:W-:Y:S02]  /*150b0*/  SHF.L.U32 R4, R17, 0x1f, RZ ;  /* 0x0000001f11047819 */ /* 0x000fe400000006ff */
[C---:B------:R-:W-:Y:S01]  /*150c0*/  IADD3 R0, R16.reuse, 0x1, RZ ;  /* 0x0000000110007810 */ /* 0x040fe20007ffe0ff */
        /* <DEDUP_REMOVED lines=9> */
.L_x_4838:
[----:B------:R-:W3:Y:S02]  /*15160*/  SYNCS.PHASECHK.TRANS64.TRYWAIT P0, [R3+URZ], R0 ;  /* 0x00000000030075a7 */ /* 0x000ee4000800017f */
[----:B---3--:R-:W-:Y:S05]  /*15170*/  @!P0 BRA `(.L_x_4815) ;  /* 0x0000000800248947 */ /* 0x008fea0003800000 */
.L_x_4839:
[----:B------:R-:W-:Y:S05]  /*15180*/  @!P2 BRA `(.L_x_4816) ;  /* 0x000000000004a947 */ /* 0x000fea0003800000 */
[----:B------:R-:W-:Y:S01]  /*15190*/  BPT.TRAP 0x1 ;  /* 0x000000040000795c */ /* 0x000fe20000300000 */
.L_x_4816:
[----:B---3--:R-:W-:-:S05]  /*151a0*/  IADD3 R3, R7, 0x36860, RZ ;  /* 0x0003686007037810 */ /* 0x008fca0007ffe0ff */
[----:B--2---:R-:W-:-:S04]  /*151b0*/  IMAD R5, R16, 0x8, R3 ;  /* 0x0000000810057824 */ /* 0x004fc800078e0203 */
[----:B------:R-:W2:Y:S02]  /*151c0*/  SYNCS.PHASECHK.TRANS64.TRYWAIT P0, [R5+URZ], R4 ;  /* 0x00000004050075a7 */ /* 0x000ea4000800017f */
[----:B--2---:R-:W-:Y:S05]  /*151d0*/  @!P0 BRA `(.L_x_4817) ;  /* 0x0000000800208947 */ /* 0x004fea0003800000 */
.L_x_4840:
[----:B------:R-:W-:-:S07]  /*151e0*/  LEA R3, R2, R3, 0x3 ;  /* 0x0000000302037211 */ /* 0x000fce00078e18ff */
.L_x_4818:
[----:B---3--:R3:W4:Y:S02]  /*151f0*/  SYNCS.PHASECHK.TRANS64.TRYWAIT P0, [R3+URZ], R0 ;  /* 0x00000000030075a7 */ /* 0x008724000800017f */
[----:B----4-:R-:W-:Y:S05]  /*15200*/  @!P0 NANOSLEEP.SYNCS 0x989680 ;  /* 0x009896800000895d */ /* 0x010fea0003900000 */
[----:B------:R-:W4:Y:S02]  /*15210*/  @!P0 SYNCS.PHASECHK.TRANS64 P0, [R3+URZ], R0 ;  /* 0x00000000030085a7 */ /* 0x000f24000800007f */
[----:B----4-:R-:W-:Y:S05]  /*15220*/  @!P0 BRA `(.L_x_4818) ;  /* 0xfffffffc00f08947 */ /* 0x010fea000383ffff */
.L_x_4812:
[----:B------:R-:W-:Y:S05]  /*15230*/  BSYNC B0 ;  /* 0x0000000000007941 */ /* 0x000fea0003800000 */
.L_x_4811:
[----:B------:R-:W-:Y:S05]  /*15240*/  EXIT ;  /* 0x000000000000794d */ /* 0x000fea0003800000 */
.L_x_4718:
[----:B-1----:R-:W-:-:S04]  /*15250*/  IMAD.U32 R3, RZ, RZ, UR61 ;  /* 0x0000003dff037e24 */ /* 0x002fc8000f8e00ff */
[----:B------:R1:W2:Y:S03]  /*15260*/  SYNCS.PHASECHK.TRANS64.TRYWAIT P1, [R3+URZ+0x36800], R0 ;  /* 0x03680000030075a7 */ /* 0x0002a6000802017f */
[----:B--2---:R-:W-:Y:S05]  /*15270*/  @!P1 NANOSLEEP.SYNCS 0x989680 ;  /* 0x009896800000995d */ /* 0x004fea0003900000 */
[----:B------:R-:W2:Y:S02]  /*15280*/  @!P1 SYNCS.PHASECHK.TRANS64 P1, [R3+URZ+0x36800], R0 ;  /* 0x03680000030095a7 */ /* 0x000ea4000802007f */
[----:B--2---:R-:W-:Y:S05]  /*15290*/  @!P1 BRA `(.L_x_4718) ;  /* 0xfffffffc00ec9947 */ /* 0x004fea000383ffff */
[----:B------:R-:W-:Y:S05]  /*152a0*/  BRA `(.L_x_4819) ;  /* 0xfffffec4002c7947 */ /* 0x000fea000383ffff */
.L_x_4722:
[----:B--2---:R2:W3:Y:S02]  /*152b0*/  SYNCS.PHASECHK.TRANS64.TRYWAIT P2, [R0+URZ+0x36830], R3 ;  /* 0x03683003000075a7 */ /* 0x0044e4000804017f */
[----:B---3--:R-:W-:Y:S05]  /*152c0*/  @!P2 NANOSLEEP.SYNCS 0x989680 ;  /* 0x009896800000a95d */ /* 0x008fea0003900000 */
[----:B------:R-:W3:Y:S02]  /*152d0*/  @!P2 SYNCS.PHASECHK.TRANS64 P2, [R0+URZ+0x36830], R3 ;  /* 0x036830030000a5a7 */ /* 0x000ee4000804007f */
[----:B---3--:R-:W-:Y:S05]  /*152e0*/  @!P2 BRA `(.L_x_4722) ;  /* 0xfffffffc00f0a947 */ /* 0x008fea000383ffff */
[----:B------:R-:W-:Y:S05]  /*152f0*/  BRA `(.L_x_4721) ;  /* 0xfffffec400587947 */ /* 0x000fea000383ffff */
.L_x_4727:
[----:B--2---:R-:W-:-:S04]  /*15300*/  MOV R9, UR60 ;  /* 0x0000003c00097c02 */ /* 0x004fc80008000f00 */
[----:B------:R2:W3:Y:S03]  /*15310*/  SYNCS.PHASECHK.TRANS64.TRYWAIT P2, [R9+URZ+0x36830], R6 ;  /* 0x03683006090075a7 */ /* 0x0004e6000804017f */
[----:B---3--:R-:W-:Y:S05]  /*15320*/  @!P2 NANOSLEEP.SYNCS 0x989680 ;  /* 0x009896800000a95d */ /* 0x008fea0003900000 */
[----:B------:R-:W3:Y:S02]  /*15330*/  @!P2 SYNCS.PHASECHK.TRANS64 P2, [R9+URZ+0x36830], R6 ;  /* 0x036830060900a5a7 */ /* 0x000ee4000804007f */
[----:B---3--:R-:W-:Y:S05]  /*15340*/  @!P2 BRA `(.L_x_4727) ;  /* 0xfffffffc00eca947 */ /* 0x008fea000383ffff */
[----:B------:R-:W-:Y:S05]  /*15350*/  BRA `(.L_x_4726) ;  /* 0xffffff1400447947 */ /* 0x000fea000383ffff */
.L_x_4731:
[----:B--2---:R-:W-:-:S04]  /*15360*/  IMAD.U32 R9, RZ, RZ, UR10 ;  /* 0x0000000aff097e24 */ /* 0x004fc8000f8e00ff */
[----:B------:R2:W4:Y:S03]  /*15370*/  SYNCS.PHASECHK.TRANS64.TRYWAIT P2, [R9+URZ+0x36850], R0 ;  /* 0x03685000090075a7 */ /* 0x000526000804017f */
[----:B----4-:R-:W-:Y:S05]  /*15380*/  @!P2 NANOSLEEP.SYNCS 0x989680 ;  /* 0x009896800000a95d */ /* 0x010fea0003900000 */
[----:B------:R-:W4:Y:S02]  /*15390*/  @!P2 SYNCS.PHASECHK.TRANS64 P2, [R9+URZ+0x36850], R0 ;  /* 0x036850000900a5a7 */ /* 0x000f24000804007f */
[----:B----4-:R-:W-:Y:S05]  /*153a0*/  @!P2 BRA `(.L_x_4731) ;  /* 0xfffffffc00eca947 */ /* 0x010fea000383ffff */
[----:B------:R-:W-:Y:S05]  /*153b0*/  BRA `(.L_x_4730) ;  /* 0xffffff3800f87947 */ /* 0x000fea000383ffff */
.L_x_4737:
[----:B--2---:R-:W-:-:S04]  /*153c0*/  MOV R9, UR6 ;  /* 0x0000000600097c02 */ /* 0x004fc80008000f00 */
[----:B------:R2:W3:Y:S03]  /*153d0*/  SYNCS.PHASECHK.TRANS64.TRYWAIT P2, [R9+URZ+0x36830], R6 ;  /* 0x03683006090075a7 */ /* 0x0004e6000804017f */
[----:B---3--:R-:W-:Y:S05]  /*153e0*/  @!P2 NANOSLEEP.SYNCS 0x989680 ;  /* 0x009896800000a95d */ /* 0x008fea0003900000 */
[----:B------:R-:W3:Y:S02]  /*153f0*/  @!P2 SYNCS.PHASECHK.TRANS64 P2, [R9+URZ+0x36830], R6 ;  /* 0x036830060900a5a7 */ /* 0x000ee4000804007f */
[----:B---3--:R-:W-:Y:S05]  /*15400*/  @!P2 BRA `(.L_x_4737) ;  /* 0xfffffffc00eca947 */ /* 0x008fea000383ffff */
[----:B------:R-:W-:Y:S05]  /*15410*/  BRA `(.L_x_4736) ;  /* 0xffffff6000347947 */ /* 0x000fea000383ffff */
.L_x_4741:
[----:B--2---:R-:W-:-:S04]  /*15420*/  IMAD.U32 R9, RZ, RZ, UR7 ;  /* 0x00000007ff097e24 */ /* 0x004fc8000f8e00ff */
[----:B------:R2:W4:Y:S03]  /*15430*/  SYNCS.PHASECHK.TRANS64.TRYWAIT P2, [R9+URZ+0x36850], R0 ;  /* 0x03685000090075a7 */ /* 0x000526000804017f */
[----:B----4-:R-:W-:Y:S05]  /*15440*/  @!P2 NANOSLEEP.SYNCS 0x989680 ;  /* 0x009896800000a95d */ /* 0x010fea0003900000 */
[----:B------:R-:W4:Y:S02]  /*15450*/  @!P2 SYNCS.PHASECHK.TRANS64 P2, [R9+URZ+0x36850], R0 ;  /* 0x036850000900a5a7 */ /* 0x000f24000804007f */
[----:B----4-:R-:W-:Y:S05]  /*15460*/  @!P2 BRA `(.L_x_4741) ;  /* 0xfffffffc00eca947 */ /* 0x010fea000383ffff */
[----:B------:R-:W-:Y:S05]  /*15470*/  BRA `(.L_x_4740) ;  /* 0xffffff8400e47947 */ /* 0x000fea000383ffff */
.L_x_4746:
[----:B--2---:R-:W-:-:S04]  /*15480*/  MOV R5, UR5 ;  /* 0x0000000500057c02 */ /* 0x004fc80008000f00 */
[----:B------:R2:W3:Y:S03]  /*15490*/  SYNCS.PHASECHK.TRANS64.TRYWAIT P0, [R5+URZ+0x36850], R0 ;  /* 0x03685000050075a7 */ /* 0x0004e6000800017f */
[----:B---3--:R-:W-:Y:S05]  /*154a0*/  @!P0 NANOSLEEP.SYNCS 0x989680 ;  /* 0x009896800000895d */ /* 0x008fea0003900000 */
[----:B------:R-:W3:Y:S02]  /*154b0*/  @!P0 SYNCS.PHASECHK.TRANS64 P0, [R5+URZ+0x36850], R0 ;  /* 0x03685000050085a7 */ /* 0x000ee4000800007f */
[----:B---3--:R-:W-:Y:S05]  /*154c0*/  @!P0 BRA `(.L_x_4746) ;  /* 0xfffffffc00ec8947 */ /* 0x008fea000383ffff */
[----:B------:R-:W-:Y:S05]  /*154d0*/  BRA `(.L_x_4745) ;  /* 0xffffffa8005c7947 */ /* 0x000fea000383ffff */
.L_x_4770:
[----:B------:R-:W1:Y:S01]  /*154e0*/  S2R R7, SR_TID.X ;  /* 0x0000000000077919 */ /* 0x000e620000002100 */
        /* <DEDUP_REMOVED lines=9> */
.L_x_4820:
[----:B------:R-:W-:Y:S05]  /*15580*/  BRA `(.L_x_4821) ;  /* 0xffffffd400c87947 */ /* 0x000fea000383ffff */
.L_x_4771:
[----:B------:R-:W-:Y:S01]  /*15590*/  BSSY B0, `(.L_x_4822) ;  /* 0x0000006000007945 */ /* 0x000fe20003800000 */
[----:B------:R-:W-:-:S07]  /*155a0*/  IMAD.MOV.U32 R15, RZ, RZ, -0x1 ;  /* 0xffffffffff0f7424 */ /* 0x000fce00078e00ff */
[----:B------:R-:W-:Y:S05]  /*155b0*/  WARPSYNC.COLLECTIVE R15, `(.L_x_4823) ;  /* 0x000000000f0c7348 */ /* 0x000fea0003c00000 */
[----:B------:R-:W-:Y:S02]  /*155c0*/  ELECT P6, UR62, PT ;  /* 0x00000000003e782f */ /* 0x000fe400038c0000 */
[----:B------:R-:W-:Y:S01]  /*155d0*/  MOV R14, UR62 ;  /* 0x0000003e000e7c02 */ /* 0x000fe20008000f00 */
[----:B------:R-:W-:Y:S10]  /*155e0*/  ENDCOLLECTIVE ;  /* 0x000000000000791b */ /* 0x000ff40003800000 */
.L_x_4823:
[----:B------:R-:W-:Y:S05]  /*155f0*/  BSYNC B0 ;  /* 0x0000000000007941 */ /* 0x000fea0003800000 */
.L_x_4822:
[----:B------:R-:W-:Y:S05]  /*15600*/  BRA `(.L_x_4824) ;  /* 0xffffffd400b87947 */ /* 0x000fea000383ffff */
.L_x_4774:
[----:B-1----:R1:W2:Y:S02]  /*15610*/  SYNCS.PHASECHK.TRANS64.TRYWAIT P2, [R8+URZ+0x36840], R7 ;  /* 0x03684007080075a7 */ /* 0x0022a4000804017f */
[----:B--2---:R-:W-:Y:S05]  /*15620*/  @!P2 NANOSLEEP.SYNCS 0x989680 ;  /* 0x009896800000a95d */ /* 0x004fea0003900000 */
[----:B------:R-:W2:Y:S02]  /*15630*/  @!P2 SYNCS.PHASECHK.TRANS64 P2, [R8+URZ+0x36840], R7 ;  /* 0x036840070800a5a7 */ /* 0x000ea4000804007f */
[----:B--2---:R-:W-:Y:S05]  /*15640*/  @!P2 BRA `(.L_x_4774) ;  /* 0xfffffffc00f0a947 */ /* 0x004fea000383ffff */
[----:B------:R-:W-:Y:S05]  /*15650*/  BRA `(.L_x_4825) ;  /* 0xffffffd800087947 */ /* 0x000fea000383ffff */
.L_x_4776:
[----:B-1----:R1:W2:Y:S02]  /*15660*/  SYNCS.PHASECHK.TRANS64.TRYWAIT P2, [R18+URZ+0x36820], R7 ;  /* 0x03682007120075a7 */ /* 0x0022a4000804017f */
[----:B--2---:R-:W-:Y:S05]  /*15670*/  @!P2 NANOSLEEP.SYNCS 0x989680 ;  /* 0x009896800000a95d */ /* 0x004fea0003900000 */
[----:B------:R-:W2:Y:S02]  /*15680*/  @!P2 SYNCS.PHASECHK.TRANS64 P2, [R18+URZ+0x36820], R7 ;  /* 0x036820071200a5a7 */ /* 0x000ea4000804007f */
[----:B--2---:R-:W-:Y:S05]  /*15690*/  @!P2 BRA `(.L_x_4776) ;  /* 0xfffffffc00f0a947 */ /* 0x004fea000383ffff */
[----:B------:R-:W-:Y:S05]  /*156a0*/  BRA `(.L_x_4826) ;  /* 0xffffffdc003c7947 */ /* 0x000fea000383ffff */
.L_x_4782:
[----:B-1----:R1:W2:Y:S02]  /*156b0*/  SYNCS.PHASECHK.TRANS64.TRYWAIT P2, [R3+URZ+0x36840], R2 ;  /* 0x03684002030075a7 */ /* 0x0022a4000804017f */
[----:B--2---:R-:W-:Y:S05]  /*156c0*/  @!P2 NANOSLEEP.SYNCS 0x989680 ;  /* 0x009896800000a95d */ /* 0x004fea0003900000 */
[----:B------:R-:W2:Y:S02]  /*156d0*/  @!P2 SYNCS.PHASECHK.TRANS64 P2, [R3+URZ+0x36840], R2 ;  /* 0x036840020300a5a7 */ /* 0x000ea4000804007f */
[----:B--2---:R-:W-:Y:S05]  /*156e0*/  @!P2 BRA `(.L_x_4782) ;  /* 0xfffffffc00f0a947 */ /* 0x004fea000383ffff */
[----:B------:R-:W-:Y:S05]  /*156f0*/  BRA `(.L_x_4827) ;  /* 0xffffffdc00c47947 */ /* 0x000fea000383ffff */
.L_x_4784:
[----:B-1----:R1:W2:Y:S02]  /*15700*/  SYNCS.PHASECHK.TRANS64.TRYWAIT P2, [R3+URZ+0x60], R2 ;  /* 0x00006002030075a7 */ /* 0x0022a4000804017f */
[----:B--2---:R-:W-:Y:S05]  /*15710*/  @!P2 NANOSLEEP.SYNCS 0x989680 ;  /* 0x009896800000a95d */ /* 0x004fea0003900000 */
[----:B------:R-:W2:Y:S02]  /*15720*/  @!P2 SYNCS.PHASECHK.TRANS64 P2, [R3+URZ+0x60], R2 ;  /* 0x000060020300a5a7 */ /* 0x000ea4000804007f */
[----:B--2---:R-:W-:Y:S05]  /*15730*/  @!P2 BRA `(.L_x_4784) ;  /* 0xfffffffc00f0a947 */ /* 0x004fea000383ffff */
[----:B------:R-:W-:Y:S05]  /*15740*/  BRA `(.L_x_4828) ;  /* 0xffffffe000547947 */ /* 0x000fea000383ffff */
.L_x_4790:
[----:B--2---:R2:W3:Y:S02]  /*15750*/  SYNCS.PHASECHK.TRANS64.TRYWAIT P2, [R2+URZ+0x36840], R3 ;  /* 0x03684003020075a7 */ /* 0x0044e4000804017f */
[----:B---3--:R-:W-:Y:S05]  /*15760*/  @!P2 NANOSLEEP.SYNCS 0x989680 ;  /* 0x009896800000a95d */ /* 0x008fea0003900000 */
[----:B------:R-:W3:Y:S02]  /*15770*/  @!P2 SYNCS.PHASECHK.TRANS64 P2, [R2+URZ+0x36840], R3 ;  /* 0x036840030200a5a7 */ /* 0x000ee4000804007f */
[----:B---3--:R-:W-:Y:S05]  /*15780*/  @!P2 BRA `(.L_x_4790) ;  /* 0xfffffffc00f0a947 */ /* 0x008fea000383ffff */
[----:B------:R-:W-:Y:S05]  /*15790*/  BRA `(.L_x_4829) ;  /* 0xffffffe400787947 */ /* 0x000fea000383ffff */
.L_x_4792:
[----:B-1----:R1:W2:Y:S02]  /*157a0*/  SYNCS.PHASECHK.TRANS64.TRYWAIT P2, [R2+URZ+0x60], R17 ;  /* 0x00006011020075a7 */ /* 0x0022a4000804017f */
[----:B--2---:R-:W-:Y:S05]  /*157b0*/  @!P2 NANOSLEEP.SYNCS 0x989680 ;  /* 0x009896800000a95d */ /* 0x004fea0003900000 */
[----:B------:R-:W2:Y:S02]  /*157c0*/  @!P2 SYNCS.PHASECHK.TRANS64 P2, [R2+URZ+0x60], R17 ;  /* 0x000060110200a5a7 */ /* 0x000ea4000804007f */
[----:B--2---:R-:W-:Y:S05]  /*157d0*/  @!P2 BRA `(.L_x_4792) ;  /* 0xfffffffc00f0a947 */ /* 0x004fea000383ffff */
[----:B------:R-:W-:Y:S05]  /*157e0*/  BRA `(.L_x_4830) ;  /* 0xffffffe800087947 */ /* 0x000fea000383ffff */
.L_x_4797:
[----:B--2---:R2:W3:Y:S02]  /*157f0*/  SYNCS.PHASECHK.TRANS64.TRYWAIT P2, [R2+URZ+0x36840], R3 ;  /* 0x03684003020075a7 */ /* 0x0044e4000804017f */
[----:B---3--:R-:W-:Y:S05]  /*15800*/  @!P2 NANOSLEEP.SYNCS 0x989680 ;  /* 0x009896800000a95d */ /* 0x008fea0003900000 */
[----:B------:R-:W3:Y:S02]  /*15810*/  @!P2 SYNCS.PHASECHK.TRANS64 P2, [R2+URZ+0x36840], R3 ;  /* 0x036840030200a5a7 */ /* 0x000ee4000804007f */
[----:B---3--:R-:W-:Y:S05]  /*15820*/  @!P2 BRA `(.L_x_4797) ;  /* 0xfffffffc00f0a947 */ /* 0x008fea000383ffff */
[----:B------:R-:W-:Y:S05]  /*15830*/  BRA `(.L_x_4831) ;  /* 0xffffffec00087947 */ /* 0x000fea000383ffff */
.L_x_4799:
[----:B-1----:R1:W2:Y:S02]  /*15840*/  SYNCS.PHASECHK.TRANS64.TRYWAIT P2, [R2+URZ+0x60], R11 ;  /* 0x0000600b020075a7 */ /* 0x0022a4000804017f */
[----:B--2---:R-:W-:Y:S05]  /*15850*/  @!P2 NANOSLEEP.SYNCS 0x989680 ;  /* 0x009896800000a95d */ /* 0x004fea0003900000 */
[----:B------:R-:W2:Y:S02]  /*15860*/  @!P2 SYNCS.PHASECHK.TRANS64 P2, [R2+URZ+0x60], R11 ;  /* 0x0000600b0200a5a7 */ /* 0x000ea4000804007f */
[----:B--2---:R-:W-:Y:S05]  /*15870*/  @!P2 BRA `(.L_x_4799) ;  /* 0xfffffffc00f0a947 */ /* 0x004fea000383ffff */
[----:B------:R-:W-:Y:S05]  /*15880*/  BRA `(.L_x_4832) ;  /* 0xffffffec00a07947 */ /* 0x000fea000383ffff */
.L_x_4806:
[----:B-1----:R1:W2:Y:S02]  /*15890*/  SYNCS.PHASECHK.TRANS64.TRYWAIT P0, [R3+URZ+0x36860], R0 ;  /* 0x03686000030075a7 */ /* 0x0022a4000800017f */
[----:B--2---:R-:W-:Y:S05]  /*158a0*/  @!P0 NANOSLEEP.SYNCS 0x989680 ;  /* 0x009896800000895d */ /* 0x004fea0003900000 */
[----:B------:R-:W2:Y:S02]  /*158b0*/  @!P0 SYNCS.PHASECHK.TRANS64 P0, [R3+URZ+0x36860], R0 ;  /* 0x03686000030085a7 */ /* 0x000ea4000800007f */
[----:B--2---:R-:W-:Y:S05]  /*158c0*/  @!P0 BRA `(.L_x_4806) ;  /* 0xfffffffc00f08947 */ /* 0x004fea000383ffff */
[----:B------:R-:W-:Y:S05]  /*158d0*/  BRA `(.L_x_4833) ;  /* 0xfffffff000987947 */ /* 0x000fea000383ffff */
.L_x_4808:
[----:B------:R-:W-:Y:S01]  /*158e0*/  BSSY B0, `(.L_x_4834) ;  /* 0x0000007000007945 */ /* 0x000fe20003800000 */
[----:B------:R-:W-:Y:S01]  /*158f0*/  MOV R12, RZ ;  /* 0x000000ff000c7202 */ /* 0x000fe20000000f00 */
[----:B------:R-:W-:Y:S01]  /*15900*/  IMAD.MOV.U32 R11, RZ, RZ, 0x1f ;  /* 0x0000001fff0b7424 */ /* 0x000fe200078e00ff */
[----:B------:R-:W-:-:S07]  /*15910*/  MOV R15, 0xffffffff ;  /* 0xffffffff000f7802 */ /* 0x000fce0000000f00 */
[----:B-----5:R-:W-:Y:S05]  /*15920*/  WARPSYNC.COLLECTIVE R15, `(.L_x_4835) ;  /* 0x000000000f087348 */ /* 0x020fea0003c00000 */
[----:B-----5:R1:W2:Y:S02]  /*15930*/  SHFL.IDX P6, R14, R13, R12, R11 ;  /* 0x0000000c0d0e7389 */ /* 0x0202a400000c000b */
[----:B-12---:R-:W-:Y:S01]  /*15940*/  ENDCOLLECTIVE ;  /* 0x000000000000791b */ /* 0x006fe20003800000 */
.L_x_4835:
[----:B------:R-:W-:Y:S05]  /*15950*/  BSYNC B0 ;  /* 0x0000000000007941 */ /* 0x000fea0003800000 */
.L_x_4834:
[----:B------:R-:W-:Y:S05]  /*15960*/  BRA `(.L_x_4836) ;  /* 0xfffffff4002c7947 */ /* 0x000fea000383ffff */
.L_x_4810:
[----:B--2---:R2:W3:Y:S02]  /*15970*/  SYNCS.PHASECHK.TRANS64.TRYWAIT P0, [R7+URZ+0x36820], R0 ;  /* 0x03682000070075a7 */ /* 0x0044e4000800017f */
[----:B---3--:R-:W-:Y:S05]  /*15980*/  @!P0 NANOSLEEP.SYNCS 0x989680 ;  /* 0x009896800000895d */ /* 0x008fea0003900000 */
[----:B------:R-:W3:Y:S02]  /*15990*/  @!P0 SYNCS.PHASECHK.TRANS64 P0, [R7+URZ+0x36820], R0 ;  /* 0x03682000070085a7 */ /* 0x000ee4000800007f */
[----:B---3--:R-:W-:Y:S05]  /*159a0*/  @!P0 BRA `(.L_x_4810) ;  /* 0xfffffffc00f08947 */ /* 0x008fea000383ffff */
[----:B------:R-:W-:Y:S05]  /*159b0*/  BRA `(.L_x_4837) ;  /* 0xfffffff400807947 */ /* 0x000fea000383ffff */
.L_x_4814:
[----:B--2---:R2:W3:Y:S02]  /*159c0*/  SYNCS.PHASECHK.TRANS64.TRYWAIT P0, [R5+URZ], R4 ;  /* 0x00000004050075a7 */ /* 0x0044e4000800017f */
[----:B---3--:R-:W-:Y:S05]  /*159d0*/  @!P0 NANOSLEEP.SYNCS 0x989680 ;  /* 0x009896800000895d */ /* 0x008fea0003900000 */
[----:B------:R-:W3:Y:S02]  /*159e0*/  @!P0 SYNCS.PHASECHK.TRANS64 P0, [R5+URZ], R4 ;  /* 0x00000004050085a7 */ /* 0x000ee4000800007f */
[----:B---3--:R-:W-:Y:S05]  /*159f0*/  @!P0 BRA `(.L_x_4814) ;  /* 0xfffffffc00f08947 */ /* 0x008fea000383ffff */
[----:B------:R-:W-:Y:S05]  /*15a00*/  BRA `(.L_x_4838) ;  /* 0xfffffff400d47947 */ /* 0x000fea000383ffff */
.L_x_4815:
[----:B---3--:R3:W4:Y:S02]  /*15a10*/  SYNCS.PHASECHK.TRANS64.TRYWAIT P0, [R3+URZ], R0 ;  /* 0x00000000030075a7 */ /* 0x008724000800017f */
[----:B----4-:R-:W-:Y:S05]  /*15a20*/  @!P0 NANOSLEEP.SYNCS 0x989680 ;  /* 0x009896800000895d */ /* 0x010fea0003900000 */
[----:B------:R-:W4:Y:S02]  /*15a30*/  @!P0 SYNCS.PHASECHK.TRANS64 P0, [R3+URZ], R0 ;  /* 0x00000000030085a7 */ /* 0x000f24000800007f */
[----:B----4-:R-:W-:Y:S05]  /*15a40*/  @!P0 BRA `(.L_x_4815) ;  /* 0xfffffffc00f08947 */ /* 0x010fea000383ffff */
[----:B------:R-:W-:Y:S05]  /*15a50*/  BRA `(.L_x_4839) ;  /* 0xfffffff400c87947 */ /* 0x000fea000383ffff */
.L_x_4817:
[----:B--2---:R2:W3:Y:S02]  /*15a60*/  SYNCS.PHASECHK.TRANS64.TRYWAIT P0, [R5+URZ], R4 ;  /* 0x00000004050075a7 */ /* 0x0044e4000800017f */
[----:B---3--:R-:W-:Y:S05]  /*15a70*/  @!P0 NANOSLEEP.SYNCS 0x989680 ;  /* 0x009896800000895d */ /* 0x008fea0003900000 */
[----:B------:R-:W3:Y:S02]  /*15a80*/  @!P0 SYNCS.PHASECHK.TRANS64 P0, [R5+URZ], R4 ;  /* 0x00000004050085a7 */ /* 0x000ee4000800007f */
[----:B---3--:R-:W-:Y:S05]  /*15a90*/  @!P0 BRA `(.L_x_4817) ;  /* 0xfffffffc00f08947 */ /* 0x008fea000383ffff */
[----:B------:R-:W-:Y:S05]  /*15aa0*/  BRA `(.L_x_4840) ;  /* 0xfffffff400cc7947 */ /* 0x000fea000383ffff */
.L_x_4841:
        /* <DEDUP_REMOVED lines=13> */
.L_x_12763:


//--------------------- .text._ZN7cutlass13device_kernelIN5flash11enable_sm90INS1_16FlashAttnFwdSm90INS1_25CollectiveMainloopFwdSm90ILi2EN4cute5tupleIJNS5_1CILi1EEES8_S8_EEENS6_IJNS7_ILi128EEENS7_ILi112EEENS7_ILi192EEEEEELi192ENS_6half_tEfNS_4arch4Sm90ELb1ELb0ELb1ELb1ELb0ELb0ELb0ELb1ELb1ELb0ELb0ELb0EEENS1_21CollectiveEpilogueFwdINS6_IJSA_SC_SB_EEES9_SE_SG_Li256ELb1ELb0ELb0ELb0EEENS1_36VarlenDynamicPersistentTileSchedulerILi128ELi112ELi256ELi32ELb0ELb0ELb1ELb1ELb1ELb1EEEEEEEEEvNT_6ParamsE --------------------------
	.section	.text._ZN7cutlass13device_kernelIN5flash11enable_sm90INS1_16FlashAttnFwdSm90INS1_25CollectiveMainloopFwdSm90ILi2EN4cute5tupleIJNS5_1CILi1EEES8_S8_EEENS6_IJNS7_ILi128EEENS7_ILi112EEENS7_ILi192EEEEEELi192ENS_6half_tEfNS_4arch4Sm90ELb1ELb0ELb1ELb1ELb0ELb0ELb0ELb1ELb1ELb0ELb0ELb0EEENS1_21CollectiveEpilogueFwdINS6_IJSA_SC_SB_EEES9_SE_SG_Li256ELb1ELb0ELb0ELb0EEENS1_36VarlenDynamicPersistentTileSchedulerILi128ELi112ELi256ELi32ELb0ELb0ELb1ELb1ELb1ELb1EEEEEEEEEvNT_6ParamsE,"ax",@progbits
	.align	128
.text._ZN7cutlass13device_kernelIN5flash11enable_sm90INS1_16FlashAttnFwdSm90INS1_25CollectiveMainloopFwdSm90ILi2EN4cute5tupleIJNS5_1CILi1EEES8_S8_EEENS6_IJNS7_ILi128EEENS7_ILi112EEENS7_ILi192EEEEEELi192ENS_6half_tEfNS_4arch4Sm90ELb1ELb0ELb1ELb1ELb0ELb0ELb0ELb1ELb1ELb0ELb0ELb0EEENS1_21CollectiveEpilogueFwdINS6_IJSA_SC_SB_EEES9_SE_SG_Li256ELb1ELb0ELb0ELb0EEENS1_36VarlenDynamicPersistentTileSchedulerILi128ELi112ELi256ELi32ELb0ELb0ELb1ELb1ELb1ELb1EEEEEEEEEvNT_6ParamsE:
        .type           _ZN7cutlass13device_kernelIN5flash11enable_sm90INS1_16FlashAttnFwdSm90INS1_25CollectiveMainloopFwdSm90ILi2EN4cute5tupleIJNS5_1CILi1EEES8_S8_EEENS6_IJNS7_ILi128EEENS7_ILi112EEENS7_ILi192EEEEEELi192ENS_6half_tEfNS_4arch4Sm90ELb1ELb0ELb1ELb1ELb0ELb0ELb0ELb1ELb1ELb0ELb0ELb0EEENS1_21CollectiveEpilogueFwdINS6_IJSA_SC_SB_EEES9_SE_SG_Li256ELb1ELb0ELb0ELb0EEENS1_36VarlenDynamicPersistentTileSchedulerILi128ELi112ELi256ELi32ELb0ELb0ELb1ELb1ELb1ELb1EEEEEEEEEvNT_6ParamsE,@function
        .size           _ZN7cutlass13device_kernelIN5flash11enable_sm90INS1_16FlashAttnFwdSm90INS1_25CollectiveMainloopFwdSm90ILi2EN4cute5tupleIJNS5_1CILi1EEES8_S8_EEENS6_IJNS7_ILi128EEENS7_ILi112EEENS7_ILi192EEEEEELi192ENS_6half_tEfNS_4arch4Sm90ELb1ELb0ELb1ELb1ELb0ELb0ELb0ELb1ELb1ELb0ELb0ELb0EEENS1_21CollectiveEpilogueFwdINS6_IJSA_SC_SB_EEES9_SE_SG_Li256ELb1ELb0ELb0ELb0EEENS1_36VarlenDynamicPersistentTileSchedulerILi128ELi112ELi256ELi32ELb0ELb0ELb1ELb1ELb1ELb1EEEEEEEEEvNT_6ParamsE,(.L_x_12764 - _ZN7cutlass13device_kernelIN5flash11enable_sm90INS1_16FlashAttnFwdSm90INS1_25CollectiveMainloopFwdSm90ILi2EN4cute5tupleIJNS5_1CILi1EEES8_S8_EEENS6_IJNS7_ILi128EEENS7_ILi112EEENS7_ILi192EEEEEELi192ENS_6half_tEfNS_4arch4Sm90ELb1ELb0ELb1ELb1ELb0ELb0ELb0ELb1ELb1ELb0ELb0ELb0EEENS1_21CollectiveEpilogueFwdINS6_IJSA_SC_SB_EEES9_SE_SG_Li256ELb1ELb0ELb0ELb0EEENS1_36VarlenDynamicPersistentTileSchedulerILi128ELi112ELi256ELi32ELb0ELb0ELb1ELb1ELb1ELb1EEEEEEEEEvNT_6ParamsE)
        .other          _ZN7cutlass13device_kernelIN5flash11enable_sm90INS1_16FlashAttnFwdSm90INS1_25CollectiveMainloopFwdSm90ILi2EN4cute5tupleIJNS5_1CILi1EEES8_S8_EEENS6_IJNS7_ILi128EEENS7_ILi112EEENS7_ILi192EEEEEELi192ENS_6half_tEfNS_4arch4Sm90ELb1ELb0ELb1ELb1ELb0ELb0ELb0ELb1ELb1ELb0ELb0ELb0EEENS1_21CollectiveEpilogueFwdINS6_IJSA_SC_SB_EEES9_SE_SG_Li256ELb1ELb0ELb0ELb0EEENS1_36VarlenDynamicPersistentTileSchedulerILi128ELi112ELi256ELi32ELb0ELb0ELb1ELb1ELb1ELb1EEEEEEEEEvNT_6ParamsE,@"STO_CUDA_ENTRY STV_DEFAULT"
_ZN7cutlass13device_kernelIN5flash11enable_sm90INS1_16FlashAttnFwdSm90INS1_25CollectiveMainloopFwdSm90ILi2EN4cute5tupleIJNS5_1CILi1EEES8_S8_EEENS6_IJNS7_ILi128EEENS7_ILi112EEENS7_ILi192EEEEEELi192ENS_6half_tEfNS_4arch4Sm90ELb1ELb0ELb1ELb1ELb0ELb0ELb0ELb1ELb1ELb0ELb0ELb0EEENS1_21CollectiveEpilogueFwdINS6_IJSA_SC_SB_EEES9_SE_SG_Li256ELb1ELb0ELb0ELb0EEENS1_36VarlenDynamicPersistentTileSchedulerILi128ELi112ELi256ELi32ELb0ELb0ELb1ELb1ELb1ELb1EEEEEEEEEvNT_6ParamsE:
        /* <DEDUP_REMOVED lines=21> */
.L_x_4843:
[----:B------:R-:W-:Y:S05]  /*0150*/  BSYNC B0 ;  /* 0x0000000000007941 */ /* 0x000fea0003800000 */
.L_x_4842:
        /* <DEDUP_REMOVED lines=41> */
.L_x_4844:
        /* <DEDUP_REMOVED lines=22> */
.L_x_4845:
        /* <DEDUP_REMOVED lines=18> */
.L_x_4846:
        /* <DEDUP_REMOVED lines=22> */
.L_x_4847:
        /* <DEDUP_REMOVED lines=22> */
.L_x_4848:
        /* <DEDUP_REMOVED lines=8> */
.L_x_4850:
        /* <DEDUP_REMOVED lines=17> */
[----:B------:R-:W-:Y:S01]  /*0ac0*/  UMOV UR36, URZ ;  /* 0x0000003f00247c82 */ /* 0x000fe20008000000 */
[----:B------:R-:W0:Y:S10]  /*0ad0*/  S2R R0, SR_TID.X ;  /* 0x0000000000007919 */ /* 0x000e340000002100 */
        /* <DEDUP_REMOVED lines=20> */
[----:B------:R-:W-:-:S02]  /*0c20*/  SHF.R.S32.HI R2, RZ, 0x1f, R9 ;  /* 0x0000001fff027819 */ /* 0x000fc40000011409 */
[----:B------:R-:W-:Y:S02]  /*0c30*/  SHF.R.S32.HI R8, RZ, 0x5, R8 ;  /* 0x00000005ff087819 */ /* 0x000fe40000011408 */
[----:B------:R-:W-:Y:S02]  /*0c40*/  LEA.HI R2, R2, R5, RZ, 0x3 ;  /* 0x0000000502027211 */ /* 0x000fe400078f18ff */
[----:B------:R-:W-:Y:S02]  /*0c50*/  LOP3.LUT R204, R9, 0x7ffffffc, RZ, 0xc0, !PT ;  /* 0x7ffffffc09cc7812 */ /* 0x000fe400078ec0ff */
[----:B------:R-:W-:Y:S02]  /*0c60*/  LOP3.LUT R6, R2, 0xfffffff8, RZ, 0xc0, !PT ;  /* 0xfffffff802067812 */ /* 0x000fe400078ec0ff */
[CC--:B------:R-:W-:Y:S01]  /*0c70*/  LEA.HI R2, R0.reuse, R215.reuse, RZ, 0x4 ;  /* 0x000000d700027211 */ /* 0x0c0fe200078f20ff */
[----:B------:R-:W-:Y:S01]  /*0c80*/  IMAD.IADD R204, R211, 0x1, -R204 ;  /* 0x00000001d3cc7824 */ /* 0x000fe200078e0acc */
[----:B------:R-:W-:Y:S01]  /*0c90*/  LEA.HI R0, R0, R215, RZ, 0x3 ;  /* 0x000000d700007211 */ /* 0x000fe200078f18ff */
[----:B------:R-:W-:Y:S01]  /*0ca0*/  IMAD.IADD R11, R5, 0x1, -R6 ;  /* 0x00000001050b7824 */ /* 0x000fe200078e0a06 */
[----:B------:R-:W-:-:S02]  /*0cb0*/  SHF.R.S32.HI R5, RZ, 0x4, R2 ;  /* 0x00000004ff057819 */ /* 0x000fc40000011402 */
[----:B------:R-:W-:Y:S01]  /*0cc0*/  SHF.L.U32 R6, R4, 0x5, RZ ;  /* 0x0000000504067819 */ /* 0x000fe200000006ff */
[----:B------:R-:W-:Y:S01]  /*0cd0*/  IMAD R8, R8, 0x10, R11 ;  /* 0x0000001008087824 */ /* 0x000fe200078e020b */
[C---:B------:R-:W-:Y:S02]  /*0ce0*/  LOP3.LUT R4, R2.reuse, 0x3fffff0, RZ, 0xc0, !PT ;  /* 0x03fffff002047812 */ /* 0x040fe400078ec0ff */
[----:B------:R-:W-:Y:S01]  /*0cf0*/  LEA.HI R2, R2, R5, RZ, 0x1 ;  /* 0x0000000502027211 */ /* 0x000fe200078f08ff */
[----:B------:R-:W-:Y:S01]  /*0d00*/  IMAD R205, R3, 0x40, R8 ;  /* 0x0000004003cd7824 */ /* 0x000fe200078e0208 */
[----:B------:R-:W-:Y:S01]  /*0d10*/  LOP3.LUT R7, R6, 0xfffffc00, RZ, 0xc0, !PT ;  /* 0xfffffc0006077812 */ /* 0x000fe200078ec0ff */
[----:B------:R-:W-:Y:S01]  /*0d20*/  IMAD.IADD R4, R215, 0x1, -R4 ;  /* 0x00000001d7047824 */ /* 0x000fe200078e0a04 */
[----:B------:R-:W-:Y:S02]  /*0d30*/  LOP3.LUT R2, R2, 0x1ffffffe, RZ, 0xc0, !PT ;  /* 0x1ffffffe02027812 */ /* 0x000fe400078ec0ff */
[----:B------:R-:W-:Y:S01]  /*0d40*/  SHF.R.S32.HI R22, RZ, 0x3, R0 ;  /* 0x00000003ff167819 */ /* 0x000fe20000011400 */
[----:B------:R-:W-:Y:S01]  /*0d50*/  IMAD R7, R4, 0x40, R7 ;  /* 0x0000004004077824 */ /* 0x000fe200078e0207 */
[----:B------:R-:W-:Y:S01]  /*0d60*/  MOV R210, UR4 ;  /* 0x0000000400d27c02 */ /* 0x000fe20008000f00 */
[----:B------:R-:W-:-:S04]  /*0d70*/  IMAD.IADD R2, R5, 0x1, -R2 ;  /* 0x0000000105027824 */ /* 0x000fc800078e0a02 */
[----:B------:R-:W-:Y:S01]  /*0d80*/  IMAD R213, R2, 0x8, R7 ;  /* 0x0000000802d57824 */ /* 0x000fe200078e0207 */
[----:B------:R-:W-:-:S05]  /*0d90*/  LOP3.LUT R2, R0, 0x1ffffff8, RZ, 0xc0, !PT ;  /* 0x1ffffff800027812 */ /* 0x000fca00078ec0ff */
[----:B------:R-:W-:-:S04]  /*0da0*/  IMAD.IADD R2, R215, 0x1, -R2 ;  /* 0x00000001d7027824 */ /* 0x000fc800078e0a02 */
[----:B------:R-:W-:-:S07]  /*0db0*/  IMAD.SHL.U32 R16, R2, 0x8, RZ ;  /* 0x0000000802107824 */ /* 0x000fce00078e00ff */
.L_x_4904:
        /* <DEDUP_REMOVED lines=19> */
[----:B------:R-:W-:-:S03]  /*0ef0*/  IMAD.U32 R2, RZ, RZ, UR6 ;  /* 0x00000006ff027e24 */ /* 0x000fc6000f8e00ff */
[----:B------:R-:W-:Y:S01]  /*0f00*/  @UP1 ULEA.HI.X UR9, UR4, UR9, UR12, 0x2, UP0 ;  /* 0x0000000904091291 */ /* 0x000fe200080f140c */
[----:B------:R-:W-:Y:S01]  /*0f10*/  IMAD.U32 R3, RZ, RZ, UR7 ;  /* 0x00000007ff037e24 */ /* 0x000fe2000f8e00ff */
[----:B---345:R-:W-:Y:S01]  /*0f20*/  MOV R4, UR8 ;  /* 0x0000000800047c02 */ /* 0x038fe20008000f00 */
[----:B------:R-:W-:Y:S01]  /*0f30*/  ULDC.64 UR6, c[0x0][0x3f8] ;  /* 0x0000fe0000067ab9 */ /* 0x000fe20000000a00 */
[----:B------:R-:W-:Y:S02]  /*0f40*/  ULDC UR8, c[0x0][0x2e0] ;  /* 0x0000b80000087ab9 */ /* 0x000fe40000000800 */
[----:B------:R-:W-:Y:S01]  /*0f50*/  IMAD.U32 R5, RZ, RZ, UR9 ;  /* 0x00000009ff057e24 */ /* 0x000fe2000f8e00ff */
[----:B------:R-:W2:Y:S04]  /*0f60*/  @P0 LDG.E R2, desc[UR10][R2.64] ;  /* 0x0000000a02020981 */ /* 0x000ea8000c1e1900 */
[----:B------:R-:W3:Y:S01]  /*0f70*/  @P2 LDG.E R4, desc[UR10][R4.64] ;  /* 0x0000000a04042981 */ /* 0x000ee2000c1e1900 */
[----:B------:R-:W-:Y:S01]  /*0f80*/  ULDC UR9, c[0x0][0x288] ;  /* 0x0000a20000097ab9 */ /* 0x000fe20000000800 */
[----:B------:R-:W-:Y:S01]  /*0f90*/  UISETP.NE.U32.AND UP0, UPT, UR6, URZ, UPT ;  /* 0x0000003f0600728c */ /* 0x000fe2000bf05070 */
[----:B------:R-:W-:Y:S01]  /*0fa0*/  IMAD.U32 R207, RZ, RZ, UR5 ;  /* 0x00000005ffcf7e24 */ /* 0x000fe2000f8e00ff */
[----:B------:R-:W-:Y:S01]  /*0fb0*/  ULDC.64 UR10, c[0x0][0xa20] ;  /* 0x00028800000a7ab9 */ /* 0x000fe20000000a00 */
[----:B------:R-:W-:Y:S01]  /*0fc0*/  ULDC UR6, c[0x0][0x404] ;  /* 0x0001010000067ab9 */ /* 0x000fe20000000800 */
[----:B------:R-:W-:Y:S01]  /*0fd0*/  UISETP.NE.AND.EX UP0, UPT, UR7, URZ, UPT, UP0 ;  /* 0x0000003f0700728c */ /* 0x000fe2000bf05300 */
[----:B------:R-:W-:Y:S01]  /*0fe0*/  ISETP.NE.U32.AND P1, PT, RZ, UR10, PT ;  /* 0x0000000aff007c0c */ /* 0x000fe2000bf25070 */
[----:B------:R-:W-:-:S02]  /*0ff0*/  UMOV UR4, URZ ;  /* 0x0000003f00047c82 */ /* 0x000fc40008000000 */
[----:B------:R-:W-:Y:S01]  /*1000*/  USEL UR6, UR6, 0x1, UP0 ;  /* 0x0000000106067887 */ /* 0x000fe20008000000 */
[----:B------:R-:W-:-:S03]  /*1010*/  ISETP.NE.AND.EX P1, PT, RZ, UR11, PT, P1 ;  /* 0x0000000bff007c0c */ /* 0x000fc6000bf25310 */
[----:B------:R-:W-:Y:S01]  /*1020*/  UIMAD UR8, UR6, UR8, URZ ;  /* 0x00000008060872a4 */ /* 0x000fe2000f8e023f */
[----:B--2---:R-:W-:Y:S02]  /*1030*/  @P0 R2UR UR4, R2 ;  /* 0x00000000020402ca */ /* 0x004fe400000e0000 */
[----:B---3--:R-:W-:-:S13]  /*1040*/  @P2 R2UR UR9, R4 ;  /* 0x00000000040922ca */ /* 0x008fda00000e0000 */
[----:B------:R-:W-:Y:S01]  /*1050*/  IMAD.U32 R18, RZ, RZ, UR9 ;  /* 0x00000009ff127e24 */ /* 0x000fe2000f8e00ff */
[----:B-1----:R-:W-:Y:S06]  /*1060*/  @P2 BRA `(.L_x_4851) ;  /* 0x0000000000402947 */ /* 0x002fec0003800000 */
        /* <DEDUP_REMOVED lines=8> */
[----:B------:R-:W-:Y:S02]  /*10f0*/  IMAD.U32 R2, RZ, RZ, UR6 ;  /* 0x00000006ff027e24 */ /* 0x000fe4000f8e00ff */
[----:B------:R-:W-:-:S05]  /*1100*/  IMAD.U32 R3, RZ, RZ, UR7 ;  /* 0x00000007ff037e24 */ /* 0x000fca000f8e00ff */
[----:B------:R-:W2:Y:S04]  /*1110*/  LDG.E R4, desc[UR12][R2.64] ;  /* 0x0000000c02047981 */ /* 0x000ea8000c1e1900 */
[----:B------:R-:W3:Y:S01]  /*1120*/  LDG.E R0, desc[UR12][R2.64+0x4] ;  /* 0x0000040c02007981 */ /* 0x000ee2000c1e1900 */
[----:B--2---:R-:W-:Y:S02]  /*1130*/  R2UR UR5, R4 ;  /* 0x00000000040572ca */ /* 0x004fe400000e0000 */
[----:B---3--:R-:W-:-:S13]  /*1140*/  R2UR UR6, R0 ;  /* 0x00000000000672ca */ /* 0x008fda00000e0000 */
[----:B------:R-:W-:-:S06]  /*1150*/  UIADD3 UR5, -UR5, UR6, URZ ;  /* 0x0000000605057290 */ /* 0x000fcc000fffe13f */
[----:B------:R-:W-:-:S07]  /*1160*/  MOV R18, UR5 ;  /* 0x0000000500127c02 */ /* 0x000fce0008000f00 */
.L_x_4851:
        /* <DEDUP_REMOVED lines=13> */
.L_x_4852:
        /* <DEDUP_REMOVED lines=14> */
[----:B------:R-:W-:-:S12]  /*1320*/  UIADD3 UR8, -UR8, UR5, URZ ;  /* 0x0000000508087290 */ /* 0x000fd8000fffe13f */
.L_x_4853:
[----:B------:R-:W-:Y:S01]  /*1330*/  R2UR UR5, R17 ;  /* 0x00000000110572ca */ /* 0x000fe200000e0000 */
[----:B------:R-:W-:Y:S01]  /*1340*/  UIADD3 UR7, -UR4, UR8, URZ ;  /* 0x0000000804077290 */ /* 0x000fe2000fffe13f */
[----:B------:R-:W-:Y:S02]  /*1350*/  R2UR UR8, R18 ;  /* 0x00000000120872ca */ /* 0x000fe400000e0000 */
[----:B------:R-:W-:Y:S01]  /*1360*/  CS2R R2, SRZ ;  /* 0x0000000000027805 */ /* 0x000fe2000001ff00 */
[----:B------:R-:W-:Y:S01]  /*1370*/  UMOV UR4, URZ ;  /* 0x0000003f00047c82 */ /* 0x000fe20008000000 */
[----:B------:R-:W-:Y:S02]  /*1380*/  PLOP3.LUT P0, PT, PT, PT, PT, 0x80, 0x0 ;  /* 0x000000000000781c */ /* 0x000fe40003f0f070 */
[----:B------:R-:W-:Y:S01]  /*1390*/  CS2R R118, SRZ ;  /* 0x0000000000767805 */ /* 0x000fe2000001ff00 */
[----:B------:R-:W-:Y:S01]  /*13a0*/  IMAD.U32 R19, RZ, RZ, UR7 ;  /* 0x00000007ff137e24 */ /* 0x000fe2000f8e00ff */
[----:B------:R-:W-:-:S02]  /*13b0*/  MOV R0, RZ ;  /* 0x000000ff00007202 */ /* 0x000fc40000000f00 */
[----:B------:R-:W-:Y:S02]  /*13c0*/  CS2R R116, SRZ ;  /* 0x0000000000747805 */ /* 0x000fe4000001ff00 */
[----:B------:R-:W-:Y:S02]  /*13d0*/  CS2R R114, SRZ ;  /* 0x0000000000727805 */ /* 0x000fe4000001ff00 */
[----:B------:R-:W-:Y:S02]  /*13e0*/  CS2R R112, SRZ ;  /* 0x0000000000707805 */ /* 0x000fe4000001ff00 */
[----:B------:R-:W-:Y:S01]  /*13f0*/  CS2R R110, SRZ ;  /* 0x00000000006e7805 */ /* 0x000fe2000001ff00 */
[----:B------:R-:W-:Y:S01]  /*1400*/  ULEA UR6, UR5, 0xef, 0x7 ;  /* 0x000000ef05067891 */ /* 0x000fe2000f8e383f */
[----:B------:R-:W-:Y:S01]  /*1410*/  CS2R R108, SRZ ;  /* 0x00000000006c7805 */ /* 0x000fe2000001ff00 */
[----:B------:R-:W-:Y:S01]  /*1420*/  UIADD3 UR5, UR7, 0x6f, URZ ;  /* 0x0000006f07057890 */ /* 0x000fe2000fffe03f */
[----:B------:R-:W-:Y:S01]  /*1430*/  CS2R R106, SRZ ;  /* 0x00000000006a7805 */ /* 0x000fe2000001ff00 */
[----:B------:R-:W-:Y:S01]  /*1440*/  UIADD3 UR7, UR7, UR6, -UR8 ;  /* 0x0000000607077290 */ /* 0x000fe2000fffe808 */
[----:B------:R-:W-:Y:S01]  /*1450*/  CS2R R104, SRZ ;  /* 0x0000000000687805 */ /* 0x000fe2000001ff00 */
[----:B------:R-:W-:Y:S01]  /*1460*/  UIMAD.WIDE UR4, UR5, -0x6db6db6d, UR4 ;  /* 0x92492493050478a5 */ /* 0x000fe2000f8e0204 */
[----:B------:R-:W-:Y:S01]  /*1470*/  CS2R R102, SRZ ;  /* 0x0000000000667805 */ /* 0x000fe2000001ff00 */
[----:B------:R-:W-:Y:S01]  /*1480*/  UMOV UR6, URZ ;  /* 0x0000003f00067c82 */ /* 0x000fe20008000000 */
[----:B------:R-:W-:Y:S01]  /*1490*/  CS2R R100, SRZ ;  /* 0x0000000000647805 */ /* 0x000fe2000001ff00 */
[----:B------:R-:W-:Y:S01]  /*14a0*/  UIMAD.WIDE UR6, UR7, -0x6db6db6d, UR6 ;  /* 0x92492493070678a5 */ /* 0x000fe2000f8e0206 */
[----:B------:R-:W-:Y:S01]  /*14b0*/  CS2R R98, SRZ ;  /* 0x0000000000627805 */ /* 0x000fe2000001ff00 */
[----:B------:R-:W-:Y:S01]  /*14c0*/  USHF.R.U32.HI UR4, URZ, 0x1f, UR5 ;  /* 0x0000001f3f047899 */ /* 0x000fe20008011605 */
[----:B------:R-:W-:Y:S01]  /*14d0*/  CS2R R96, SRZ ;  /* 0x0000000000607805 */ /* 0x000fe2000001ff00 */
[----:B------:R-:W-:Y:S01]  /*14e0*/  USHF.R.U32.HI UR6, URZ, 0x1f, UR7 ;  /* 0x0000001f3f067899 */ /* 0x000fe20008011607 */
[----:B------:R-:W-:Y:S01]  /*14f0*/  IMAD.MOV.U32 R86, RZ, RZ, RZ ;  /* 0x000000ffff567224 */ /* 0x000fe200078e00ff */
[----:B------:R-:W-:Y:S01]  /*1500*/  ULEA.HI.SX32 UR4, UR5, UR4, 0x1a ;  /* 0x0000000405047291 */ /* 0x000fe2000f8fd23f */
[----:B------:R-:W-:Y:S01]  /*1510*/  CS2R R90, SRZ ;  /* 0x00000000005a7805 */ /* 0x000fe2000001ff00 */
[----:B------:R-:W-:Y:S01]  /*1520*/  ULEA.HI.SX32 UR6, UR7, UR6, 0x1a ;  /* 0x0000000607067291 */ /* 0x000fe2000f8fd23f */
[----:B------:R-:W-:Y:S01]  /*1530*/  CS2R R92, SRZ ;  /* 0x00000000005c7805 */ /* 0x000fe2000001ff00 */
[----:B------:R-:W-:Y:S01]  /*1540*/  IMAD.MOV.U32 R43, RZ, RZ, RZ ;  /* 0x000000ffff2b7224 */ /* 0x000fe200078e00ff */
[----:B------:R-:W-:Y:S01]  /*1550*/  CS2R R88, SRZ ;  /* 0x0000000000587805 */ /* 0x000fe2000001ff00 */
[----:B------:R-:W-:Y:S01]  /*1560*/  UISETP.LT.AND UP0, UPT, UR4, UR6, UPT ;  /* 0x000000060400728c */ /* 0x000fe2000bf01270 */
[----:B------:R-:W-:-:S02]  /*1570*/  CS2R R128, SRZ ;  /* 0x0000000000807805 */ /* 0x000fc4000001ff00 */
[----:B------:R-:W-:Y:S02]  /*1580*/  CS2R R38, SRZ ;  /* 0x0000000000267805 */ /* 0x000fe4000001ff00 */
[----:B------:R-:W-:Y:S01]  /*1590*/  CS2R R84, SRZ ;  /* 0x0000000000547805 */ /* 0x000fe2000001ff00 */
[----:B------:R-:W-:Y:S01]  /*15a0*/  USEL UR37, UR4, UR6, UP0 ;  /* 0x0000000604257287 */ /* 0x000fe20008000000 */
[----:B------:R-:W-:Y:S02]  /*15b0*/  CS2R R46, SRZ ;  /* 0x00000000002e7805 */ /* 0x000fe4000001ff00 */
[----:B------:R-:W-:Y:S02]  /*15c0*/  CS2R R36, SRZ ;  /* 0x0000000000247805 */ /* 0x000fe4000001ff00 */
[----:B------:R-:W-:Y:S01]  /*15d0*/  CS2R R78, SRZ ;  /* 0x00000000004e7805 */ /* 0x000fe2000001ff00 */
[----:B------:R-:W-:Y:S01]  /*15e0*/  UISETP.GE.AND UP0, UPT, UR37, 0x1, UPT ;  /* 0x000000012500788c */ /* 0x000fe2000bf06270 */
[----:B------:R-:W-:-:S02]  /*15f0*/  CS2R R76, SRZ ;  /* 0x00000000004c7805 */ /* 0x000fc4000001ff00 */
[----:B------:R-:W-:Y:S02]  /*1600*/  CS2R R74, SRZ ;  /* 0x00000000004a7805 */ /* 0x000fe4000001ff00 */
[----:B------:R-:W-:Y:S02]  /*1610*/  CS2R R72, SRZ ;  /* 0x0000000000487805 */ /* 0x000fe4000001ff00 */
[----:B------:R-:W-:Y:S02]  /*1620*/  CS2R R70, SRZ ;  /* 0x0000000000467805 */ /* 0x000fe4000001ff00 */
[----:B------:R-:W-:Y:S02]  /*1630*/  CS2R R68, SRZ ;  /* 0x0000000000447805 */ /* 0x000fe4000001ff00 */
[----:B------:R-:W-:Y:S02]  /*1640*/  PLOP3.LUT P1, PT, PT, PT, UP0, 0x80, 0x0 ;  /* 0x000000000000781c */ /* 0x000fe40003f2f008 */
        /* <DEDUP_REMOVED lines=19> */
[----:B------:R-:W-:Y:S01]  /*1780*/  CS2R R6, SRZ ;  /* 0x0000000000067805 */ /* 0x000fe2000001ff00 */
[----:B------:R-:W-:Y:S01]  /*1790*/  IMAD.MOV.U32 R32, RZ, RZ, RZ ;  /* 0x000000ffff207224 */ /* 0x000fe200078e00ff */
[----:B------:R-:W-:Y:S01]  /*17a0*/  MOV R135, RZ ;  /* 0x000000ff00877202 */ /* 0x000fe20000000f00 */
        /* <DEDUP_REMOVED lines=32> */
.L_x_4855:
        /* <DEDUP_REMOVED lines=11> */
.L_x_4992:
[----:B------:R-:W-:Y:S05]  /*1a60*/  @!P0 BRA `(.L_x_4857) ;  /* 0x0000000000048947 */ /* 0x000fea0003800000 */
[----:B------:R-:W-:Y:S01]  /*1a70*/  BPT.TRAP 0x1 ;  /* 0x000000040000795c */ /* 0x000fe20000300000 */
.L_x_4857:
[----:B0-----:R-:W-:Y:S01]  /*1a80*/  IMAD.U32 R3, RZ, RZ, UR60 ;  /* 0x0000003cff037e24 */ /* 0x001fe2000f8e00ff */
[----:B------:R-:W-:-:S04]  /*1a90*/  MOV R0, UR36 ;  /* 0x0000002400007c02 */ /* 0x000fc80008000f00 */
[----:B------:R-:W-:Y:S02]  /*1aa0*/  LEA R0, R0, UR38, 0x3 ;  /* 0x0000002600007c11 */ /* 0x000fe4000f8e18ff */
[----:B------:R-:W-:-:S04]  /*1ab0*/  SHF.L.U32 R3, R3, 0x1f, RZ ;  /* 0x0000001f03037819 */ /* 0x000fc800000006ff */
[----:B------:R0:W1:Y:S01]  /*1ac0*/  SYNCS.PHASECHK.TRANS64.TRYWAIT P2, [R0+URZ+0x36830], R3 ;  /* 0x03683003000075a7 */ /* 0x000062000804017f */
[----:B------:R-:W-:Y:S05]  /*1ad0*/  @!P0 BRA `(.L_x_4858) ;  /* 0x0000000000048947 */ /* 0x000fea0003800000 */
[----:B------:R-:W-:Y:S01]  /*1ae0*/  BPT.TRAP 0x1 ;  /* 0x000000040000795c */ /* 0x000fe20000300000 */
.L_x_4858:
[----:B------:R-:W2:Y:S01]  /*1af0*/  S2R R2, SR_TID.X ;  /* 0x0000000000027919 */ /* 0x000ea20000002100 */
[----:B------:R-:W-:Y:S01]  /*1b00*/  IMAD.MOV.U32 R119, RZ, RZ, RZ ;  /* 0x000000ffff777224 */ /* 0x000fe200078e00ff */
[----:B--2---:R-:W-:Y:S01]  /*1b10*/  LOP3.LUT P1, RZ, R2, 0x7f, RZ, 0xc0, !PT ;  /* 0x0000007f02ff7812 */ /* 0x004fe2000782c0ff */
[----:B-1----:R-:W-:-:S12]  /*1b20*/  @P2 BRA `(.L_x_4859) ;  /* 0x0000000000082947 */ /* 0x002fd80003800000 */
[----:B------:R-:W1:Y:S02]  /*1b30*/  SYNCS.PHASECHK.TRANS64.TRYWAIT P2, [R0+URZ+0x36830], R3 ;  /* 0x03683003000075a7 */ /* 0x000e64000804017f */
[----:B-1----:R-:W-:Y:S05]  /*1b40*/  @!P2 BRA `(.L_x_4860) ;  /* 0x00000168000ca947 */ /* 0x002fea0003800000 */
.L_x_4859:
[----:B------:R-:W-:Y:S05]  /*1b50*/  WARPSYNC.ALL ;  /* 0x0000000000007948 */ /* 0x000fea0003800000 */
[----:B------:R-:W-:Y:S01]  /*1b60*/  UIADD3 UR4, UR38, 0x21400, URZ ;  /* 0x0002140026047890 */ /* 0x000fe2000fffe03f */
[----:B------:R-:W-:Y:S01]  /*1b70*/  WARPGROUP.ARRIVE ;  /* 0x00000000000079c5 */ /* 0x000fe20000000000 */
[----:B------:R-:W-:Y:S01]  /*1b80*/  ULOP3.LUT UR5, UR39, 0x10000, URZ, 0xfc, !UPT ;  /* 0x0001000027057892 */ /* 0x000fe2000f8efc3f */
[----:B------:R-:W-:Y:S01]  /*1b90*/  MOV R7, UR38 ;  /* 0x0000002600077c02 */ /* 0x000fe20008000f00 */
[----:B------:R-:W-:Y:S01]  /*1ba0*/  USHF.R.U32.HI UR4, URZ, 0x4, UR4 ;  /* 0x000000043f047899 */ /* 0x000fe20008011604 */
[----:B------:R-:W-:Y:S01]  /*1bb0*/  MOV R8, UR37 ;  /* 0x0000002500087c02 */ /* 0x000fe20008000f00 */
[----:B------:R-:W-:Y:S01]  /*1bc0*/  UMOV UR57, 0x40000040 ;  /* 0x4000004000397882 */ /* 0x000fe20000000000 */
[----:B------:R-:W-:Y:S01]  /*1bd0*/  UMOV UR59, 0x40000040 ;  /* 0x40000040003b7882 */ /* 0x000fe20000000000 */
[----:B------:R-:W-:Y:S01]  /*1be0*/  ULOP3.LUT UR4, UR4, 0x3fff, URZ, 0xc0, !UPT ;  /* 0x00003fff04047892 */ /* 0x000fe2000f8ec03f */
[----:B------:R-:W-:Y:S01]  /*1bf0*/  MOV R9, UR36 ;  /* 0x0000002400097c02 */ /* 0x000fe20008000f00 */
[----:B------:R-:W-:Y:S01]  /*1c00*/  UMOV UR56, UR5 ;  /* 0x0000000500387c82 */ /* 0x000fe20008000000 */
[----:B------:R-:W-:Y:S01]  /*1c10*/  UMOV UR9, UR57 ;  /* 0x0000003900097c82 */ /* 0x000fe20008000000 */
[----:B------:R-:W-:Y:S01]  /*1c20*/  ULOP3.LUT UR6, UR4, 0x10000, URZ, 0xfc, !UPT ;  /* 0x0001000004067892 */ /* 0x000fe2000f8efc3f */
[----:B------:R-:W-:Y:S01]  /*1c30*/  MOV R4, UR57 ;  /* 0x0000003900047c02 */ /* 0x000fe20008000f00 */
[----:B------:R-:W-:Y:S01]  /*1c40*/  UMOV UR8, UR56 ;  /* 0x0000003800087c82 */ /* 0x000fe20008000000 */
[----:B------:R-:W-:Y:S01]  /*1c50*/  UMOV UR11, 0x40000040 ;  /* 0x40000040000b7882 */ /* 0x000fe20000000000 */
[----:B------:R-:W-:Y:S01]  /*1c60*/  UIMAD UR4, UR36, 0xa80, UR6 ;  /* 0x00000a80240478a4 */ /* 0x000fe2000f8e0206 */
[----:B------:R-:W-:Y:S01]  /*1c70*/  MOV R6, UR56 ;  /* 0x0000003800067c02 */ /* 0x000fe20008000f00 */
[----:B------:R-:W-:Y:S01]  /*1c80*/  UMOV UR12, UR56 ;  /* 0x00000038000c7c82 */ /* 0x000fe20008000000 */
[----:B------:R-:W-:Y:S01]  /*1c90*/  UMOV UR13, UR57 ;  /* 0x00000039000d7c82 */ /* 0x000fe20008000000 */
[----:B------:R-:W-:Y:S01]  /*1ca0*/  UIADD3 UR10, UR4, 0x80, URZ ;  /* 0x00000080040a7890 */ /* 0x000fe2000fffe03f */
[----:B------:R-:W-:Y:S01]  /*1cb0*/  IMAD.U32 R5, RZ, RZ, UR6 ;  /* 0x00000006ff057e24 */ /* 0x000fe2000f8e00ff */
[----:B------:R-:W-:Y:S01]  /*1cc0*/  UIADD3 UR14, UR4, 0x100, URZ ;  /* 0x00000100040e7890 */ /* 0x000fe2000fffe03f */
[----:B01----:R-:W-:Y:S01]  /*1cd0*/  @!P1 VIADD R0, R0, 0x36840 ;  /* 0x0003684000009836 */ /* 0x003fe20000000000 */
[----:B------:R-:W-:Y:S01]  /*1ce0*/  UMOV UR58, UR4 ;  /* 0x00000004003a7c82 */ /* 0x000fe20008000000 */
[----:B------:R-:W-:Y:S01]  /*1cf0*/  UMOV UR15, 0x40000040 ;  /* 0x40000040000f7882 */ /* 0x000fe20000000000 */
[----:B------:R-:W-:Y:S01]  /*1d00*/  HGMMA.64x16x16.F32 R72, gdesc[UR56], RZ, !UPT, gsb0 ;  /* 0x00200000384879f0 */ /* 0x000fe2000c0008ff */
[----:B------:R-:W-:Y:S01]  /*1d10*/  UIADD3 UR18, UR4, 0x180, URZ ;  /* 0x0000018004127890 */ /* 0x000fe2000fffe03f */
[----:B------:R-:W-:Y:S01]  /*1d20*/  @!P1 PRMT R0, RZ, 0x654, R0 ;  /* 0x00000654ff009816 */ /* 0x000fe20000000000 */
[----:B------:R-:W-:Y:S01]  /*1d30*/  UMOV UR16, UR56 ;  /* 0x0000003800107c82 */ /* 0x000fe20008000000 */
[----:B------:R-:W-:Y:S01]  /*1d40*/  UMOV UR17, UR57 ;  /* 0x0000003900117c82 */ /* 0x000fe20008000000 */
[----:B------:R-:W-:Y:S01]  /*1d50*/  UMOV UR19, 0x40000040 ;  /* 0x4000004000137882 */ /* 0x000fe20000000000 */
[----:B------:R-:W-:Y:S01]  /*1d60*/  UIADD3 UR22, UR4, 0x200, URZ ;  /* 0x0000020004167890 */ /* 0x000fe2000fffe03f */
[-C--:B------:R-:W-:Y:S01]  /*1d70*/  MOV R118, R119.reuse ;  /* 0x0000007700767202 */ /* 0x080fe20000000f00 */
        /* <DEDUP_REMOVED lines=41> */
[--C-:B------:R-:W-:Y:S01]  /*2010*/  IMAD.MOV.U32 R90, RZ, RZ, R119.reuse ;  /* 0x000000ffff5a7224 */ /* 0x100fe200078e0077 */
[----:B------:R-:W-:Y:S02]  /*2020*/  WARPGROUP.DEPBAR.LE gsb0, 0x0 ;  /* 0x00008000000079c5 */ /* 0x000fe40000010000 */
[----:B------:R-:W-:Y:S01]  /*2030*/  WARPGROUP.ARRIVE ;  /* 0x00000000000079c5 */ /* 0x000fe20000000000 */
[--C-:B------:R-:W-:Y:S02]  /*2040*/  IMAD.MOV.U32 R86, RZ, RZ, R119.reuse ;  /* 0x000000ffff567224 */ /* 0x100fe400078e0077 */
[--C-:B------:R-:W-:Y:S02]  /*2050*/  IMAD.MOV.U32 R84, RZ, RZ, R119.reuse ;  /* 0x000000ffff547224 */ /* 0x100fe400078e0077 */
[----:B------:R-:W-:Y:S01]  /*2060*/  IMAD.MOV.U32 R80, RZ, RZ, R119 ;  /* 0x000000ffff507224 */ /* 0x000fe200078e0077 */
[----:B------:R-:W-:Y:S01]  /*2070*/  HGMMA.64x16x16.F32 R64, gdesc[UR8], RZ, !UPT, gsb0 ;  /* 0x00200000084079f0 */ /* 0x000fe2000c0008ff */
[----:B------:R-:W-:Y:S01]  /*2080*/  UIADD3 UR10, UR4, 0x300, URZ ;  /* 0x00000300040a7890 */ /* 0x000fe2000fffe03f */
[----:B------:R-:W-:Y:S01]  /*2090*/  UMOV UR8, UR56 ;  /* 0x0000003800087c82 */ /* 0x000fe20008000000 */
[----:B------:R-:W-:Y:S01]  /*20a0*/  UMOV UR9, UR57 ;  /* 0x0000003900097c82 */ /* 0x000fe20008000000 */
[----:B------:R-:W-:Y:S01]  /*20b0*/  UMOV UR11, 0x40000040 ;  /* 0x40000040000b7882 */ /* 0x000fe20000000000 */
[----:B------:R-:W-:-:S02]  /*20c0*/  WARPGROUP.DEPBAR.LE gsb0, 0x0 ;  /* 0x00008000000079c5 */ /* 0x000fc40000010000 */
        /* <DEDUP_REMOVED lines=472> */
[----:B------:R-:W-:Y:S01]  /*3e50*/  UMOV UR50, UR6 ;  /* 0x0000000600327c82 */ /* 0x000fe20008000000 */
[----:B------:R-:W-:Y:S01]  /*3e60*/  UMOV UR51, 0x40000040 ;  /* 0x4000004000337882 */ /* 0x000fe20000000000 */
[----:B------:R-:W-:Y:S01]  /*3e70*/  UIMAD UR6, UR37, -0x70, UR11 ;  /* 0xffffff90250678a4 */ /* 0x000fe2000f8e020b */
[----:B------:R-:W-:Y:S02]  /*3e80*/  WARPGROUP.DEPBAR.LE gsb0, 0x0 ;  /* 0x00008000000079c5 */ /* 0x000fe40000010000 */
[----:B------:R-:W-:-:S06]  /*3e90*/  WARPGROUP.ARRIVE ;  /* 0x00000000000079c5 */ /* 0x000fcc0000000000 */
[----:B------:R-:W-:Y:S01]  /*3ea0*/  HGMMA.64x16x16.F32 R32, gdesc[UR52], R32, gsb0 ;  /* 0x00200000342079f0 */ /* 0x000fe20008000820 */
[----:B------:R-:W-:Y:S01]  /*3eb0*/  UMOV UR52, UR5 ;  /* 0x0000000500347c82 */ /* 0x000fe20008000000 */
[----:B------:R-:W-:Y:S01]  /*3ec0*/  UMOV UR53, 0x40000040 ;  /* 0x4000004000357882 */ /* 0x000fe20000000000 */
[----:B------:R-:W-:Y:S01]  /*3ed0*/  UMOV UR54, UR7 ;  /* 0x0000000700367c82 */ /* 0x000fe20008000000 */
[----:B------:R-:W-:Y:S01]  /*3ee0*/  UMOV UR55, 0x40000040 ;  /* 0x4000004000377882 */ /* 0x000fe20000000000 */
[----:B------:R-:W-:Y:S01]  /*3ef0*/  UIADD3 UR7, -UR14, 0x71, UR6 ;  /* 0x000000710e077890 */ /* 0x000fe2000fffe106 */
[----:B------:R-:W-:Y:S01]  /*3f00*/  ULDC UR5, c[0x0][0x9d8] ;  /* 0x0002760000057ab9 */ /* 0x000fe20000000800 */
[----:B------:R-:W-:-:S06]  /*3f10*/  UIADD3 UR6, UR6, 0x70, URZ ;  /* 0x0000007006067890 */ /* 0x000fcc000fffe03f */
[----:B------:R-:W-:Y:S01]  /*3f20*/  MOV R7, UR6 ;  /* 0x0000000600077c02 */ /* 0x000fe20008000f00 */
        /* <DEDUP_REMOVED lines=21> */
[----:B------:R-:W-:Y:S01]  /*4080*/  FMUL.FTZ R8, R76, UR5 ;  /* 0x000000054c087c20 */ /* 0x000fe20008410000 */
[----:B------:R-:W-:Y:S01]  /*4090*/  MOV R76, R119 ;  /* 0x00000077004c7202 */ /* 0x000fe20000000f00 */
[----:B------:R-:W-:-:S02]  /*40a0*/  IMAD.MOV.U32 R72, RZ, RZ, R119 ;  /* 0x000000ffff487224 */ /* 0x000fc400078e0077 */
[----:B------:R-:W1:Y:S08]  /*40b0*/  MUFU.TANH R75, R75 ;  /* 0x0000004b004b7308 */ /* 0x000e700000002400 */
[----:B------:R-:W2:Y:S08]  /*40c0*/  MUFU.TANH R78, R78 ;  /* 0x0000004e004e7308 */ /* 0x000eb00000002400 */
[----:B------:R-:W3:Y:S08]  /*40d0*/  MUFU.TANH R79, R79 ;  /* 0x0000004f004f7308 */ /* 0x000ef00000002400 */
        /* <DEDUP_REMOVED lines=12> */
[----:B------:R-:W4:Y:S01]  /*41a0*/  MUFU.TANH R66, R66 ;  /* 0x0000004200427308 */ /* 0x000f220000002400 */
[----:B------:R-:W-:Y:S01]  /*41b0*/  UMOV UR55, 0x40000040 ;  /* 0x4000004000377882 */ /* 0x000fe20000000000 */
[----:B------:R-:W-:Y:S01]  /*41c0*/  FMUL.FTZ R9, R64, UR5 ;  /* 0x0000000540097c20 */ /* 0x000fe20008410000 */
[----:B------:R-:W-:Y:S01]  /*41d0*/  FMUL.FTZ R11, R69, UR5 ;  /* 0x00000005450b7c20 */ /* 0x000fe20008410000 */
[----:B------:R-:W-:Y:S01]  /*41e0*/  FMUL.FTZ R12, R68, UR5 ;  /* 0x00000005440c7c20 */ /* 0x000fe20008410000 */
[----:B------:R-:W-:-:S03]  /*41f0*/  IMAD.MOV.U32 R68, RZ, RZ, R119 ;  /* 0x000000ffff447224 */ /* 0x000fc600078e0077 */
[----:B------:R-:W5:Y:S08]  /*4200*/  MUFU.TANH R67, R67 ;  /* 0x0000004300437308 */ /* 0x000f700000002400 */
[----:B------:R-:W5:Y:S08]  /*4210*/  MUFU.TANH R70, R70 ;  /* 0x0000004600467308 */ /* 0x000f700000002400 */
[----:B------:R-:W5:Y:S08]  /*4220*/  MUFU.TANH R71, R71 ;  /* 0x0000004700477308 */ /* 0x000f700000002400 */
[----:B------:R-:W-:Y:S08]  /*4230*/  MUFU.TANH R4, R4 ;  /* 0x0000000400047308 */ /* 0x000ff00000002400 */
[----:B------:R-:W-:Y:S08]  /*4240*/  MUFU.TANH R9, R9 ;  /* 0x0000000900097308 */ /* 0x000ff00000002400 */
[----:B------:R-:W-:Y:S01]  /*4250*/  MUFU.TANH R10, R10 ;  /* 0x0000000a000a7308 */ /* 0x000fe20000002400 */
[----:B------:R-:W-:-:S02]  /*4260*/  WARPGROUP.DEPBAR.LE gsb0, 0x0 ;  /* 0x00008000000079c5 */ /* 0x000fc40000010000 */
[----:B------:R-:W-:Y:S01]  /*4270*/  WARPGROUP.ARRIVE ;  /* 0x00000000000079c5 */ /* 0x000fe20000000000 */
[----:B------:R-:W-:Y:S01]  /*4280*/  FMUL.FTZ R14, R57, UR5 ;  /* 0x00000005390e7c20 */ /* 0x000fe20008410000 */
[----:B------:R-:W-:Y:S01]  /*4290*/  FMUL.FTZ R20, R60, UR5 ;  /* 0x000000053c147c20 */ /* 0x000fe20008410000 */
[----:B------:R-:W-:Y:S02]  /*42a0*/  IMAD.U32 R57, RZ, RZ, UR7 ;  /* 0x00000007ff397e24 */ /* 0x000fe4000f8e00ff */
[----:B------:R-:W-:Y:S01]  /*42b0*/  FMUL.FTZ R13, R56, UR5 ;  /* 0x00000005380d7c20 */ /* 0x000fe20008410000 */
[----:B------:R-:W-:Y:S01]  /*42c0*/  IMAD.U32 R60, RZ, RZ, UR10 ;  /* 0x0000000aff3c7e24 */ /* 0x000fe2000f8e00ff */
[----:B------:R-:W-:Y:S01]  /*42d0*/  HGMMA.64x16x16.F32 R48, gdesc[UR52], R48, gsb0 ;  /* 0x00200000343079f0 */ /* 0x000fe20008000830 */
[----:B------:R-:W-:Y:S01]  /*42e0*/  UIADD3 UR54, UR4, 0x906, URZ ;  /* 0x0000090604367890 */ /* 0x000fe2000fffe03f */
[----:B------:R-:W-:Y:S01]  /*42f0*/  IMAD R57, R204, -0x2, R57 ;  /* 0xfffffffecc397824 */ /* 0x000fe200078e0239 */
[----:B------:R-:W-:Y:S01]  /*4300*/  UMOV UR55, 0x40000040 ;  /* 0x4000004000377882 */ /* 0x000fe20000000000 */
[----:B------:R-:W-:-:S02]  /*4310*/  IMAD R60, R60, 0x80, R205 ;  /* 0x000000803c3c7824 */ /* 0x000fc400078e02cd */
[----:B------:R-:W-:Y:S01]  /*4320*/  FMUL.FTZ R15, R61, UR5 ;  /* 0x000000053d0f7c20 */ /* 0x000fe20008410000 */
[----:B------:R-:W-:Y:S02]  /*4330*/  IMAD R56, R204, -0x2, R7 ;  /* 0xfffffffecc387824 */ /* 0x000fe400078e0207 */
[----:B------:R-:W-:Y:S01]  /*4340*/  FMUL.FTZ R58, R58, UR5 ;  /* 0x000000053a3a7c20 */ /* 0x000fe20008410000 */
[----:B------:R-:W-:Y:S01]  /*4350*/  FMUL.FTZ R59, R59, UR5 ;  /* 0x000000053b3b7c20 */ /* 0x000fe20008410000 */
[----:B------:R-:W-:Y:S01]  /*4360*/  IADD3 R7, R57, 0x8, R60 ;  /* 0x0000000839077810 */ /* 0x000fe20007ffe03c */
[----:B------:R-:W-:Y:S01]  /*4370*/  FMUL.FTZ R62, R62, UR5 ;  /* 0x000000053e3e7c20 */ /* 0x000fe20008410000 */
[----:B------:R-:W-:Y:S01]  /*4380*/  FMUL.FTZ R63, R63, UR5 ;  /* 0x000000053f3f7c20 */ /* 0x000fe20008410000 */
[----:B------:R-:W-:Y:S01]  /*4390*/  MUFU.TANH R12, R12 ;  /* 0x0000000c000c7308 */ /* 0x000fe20000002400 */
[----:B------:R-:W-:Y:S01]  /*43a0*/  VIMNMX R61, R56, R7, PT ;  /* 0x00000007383d7248 */ /* 0x000fe20003fe0100 */
[----:B------:R-:W-:Y:S01]  /*43b0*/  UIADD3 UR7, UR37, -0x2, URZ ;  /* 0xfffffffe25077890 */ /* 0x000fe2000fffe03f */
[----:B------:R-:W-:Y:S01]  /*43c0*/  VIADDMNMX R56, R60, R57, R56, PT ;  /* 0x000000393c387246 */ /* 0x000fe20003800138 */
[----:B------:R-:W-:Y:S01]  /*43d0*/  IMAD.MOV.U32 R60, RZ, RZ, R119 ;  /* 0x000000ffff3c7224 */ /* 0x000fe200078e0077 */
[----:B------:R-:W-:-:S02]  /*43e0*/  ISETP.GT.AND P3, PT, R61, RZ, PT ;  /* 0x000000ff3d00720c */ /* 0x000fc40003f64270 */
[C---:B------:R-:W-:Y:S01]  /*43f0*/  ISETP.GT.AND P4, PT, R61.reuse, 0x1, PT ;  /* 0x000000013d00780c */ /* 0x040fe20003f84270 */
[----:B------:R-:W5:Y:S01]  /*4400*/  MUFU.TANH R58, R58 ;  /* 0x0000003a003a7308 */ /* 0x000f620000002400 */
[----:B------:R-:W-:Y:S02]  /*4410*/  ISETP.GT.AND P5, PT, R61, 0x8, PT ;  /* 0x000000083d00780c */ /* 0x000fe40003fa4270 */
[----:B0-----:R-:W-:Y:S01]  /*4420*/  FSEL R65, R74, -INF , P3 ;  /* 0xff8000004a417808 */ /* 0x001fe20001800000 */
[--C-:B------:R-:W-:Y:S01]  /*4430*/  IMAD.MOV.U32 R74, RZ, RZ, R119.reuse ;  /* 0x000000ffff4a7224 */ /* 0x100fe200078e0077 */
[----:B-1----:R-:W-:Y:S02]  /*4440*/  FSEL R75, R75, -INF , P4 ;  /* 0xff8000004b4b7808 */ /* 0x002fe40002000000 */
[----:B------:R-:W-:Y:S01]  /*4450*/  ISETP.GT.AND P6, PT, R61, 0x9, PT ;  /* 0x000000093d00780c */ /* 0x000fe20003fc4270 */
[----:B------:R-:W0:Y:S01]  /*4460*/  MUFU.TANH R59, R59 ;  /* 0x0000003b003b7308 */ /* 0x000e220000002400 */
[----:B--2---:R-:W-:Y:S01]  /*4470*/  FSEL R69, R78, -INF , P5 ;  /* 0xff8000004e457808 */ /* 0x004fe20002800000 */
[----:B------:R-:W-:Y:S01]  /*4480*/  IMAD.MOV.U32 R78, RZ, RZ, R119 ;  /* 0x000000ffff4e7224 */ /* 0x000fe200078e0077 */
[----:B------:R-:W-:-:S02]  /*4490*/  FMNMX.FTZ R64, R65, R75, !PT ;  /* 0x0000004b41407209 */ /* 0x000fc40007810000 */
[----:B------:R-:W-:Y:S02]  /*44a0*/  ISETP.GT.AND P2, PT, R61, 0x10, PT ;  /* 0x000000103d00780c */ /* 0x000fe40003f44270 */
[----:B---3--:R-:W-:Y:S01]  /*44b0*/  FSEL R79, R79, -INF , P6 ;  /* 0xff8000004f4f7808 */ /* 0x008fe20003000000 */
[----:B------:R-:W1:Y:S01]  /*44c0*/  MUFU.TANH R62, R62 ;  /* 0x0000003e003e7308 */ /* 0x000e620000002400 */
[----:B------:R-:W-:Y:S02]  /*44d0*/  FMNMX.FTZ R64, R69, R64, !PT ;  /* 0x0000004045407209 */ /* 0x000fe40007810000 */
[----:B------:R-:W-:Y:S02]  /*44e0*/  ISETP.GT.AND P3, PT, R61, 0x11, PT ;  /* 0x000000113d00780c */ /* 0x000fe40003f64270 */
[----:B----4-:R-:W-:Y:S01]  /*44f0*/  FSEL R73, R66, -INF , P2 ;  /* 0xff80000042497808 */ /* 0x010fe20001000000 */
[----:B------:R-:W-:Y:S01]  /*4500*/  IMAD.MOV.U32 R66, RZ, RZ, R119 ;  /* 0x000000ffff427224 */ /* 0x000fe200078e0077 */
[----:B------:R-:W-:Y:S01]  /*4510*/  FMNMX.FTZ R64, R79, R64, !PT ;  /* 0x000000404f407209 */ /* 0x000fe20007810000 */
[----:B------:R-:W2:Y:S01]  /*4520*/  MUFU.TANH R63, R63 ;  /* 0x0000003f003f7308 */ /* 0x000ea20000002400 */
[----:B------:R-:W-:-:S02]  /*4530*/  ISETP.GT.AND P2, PT, R61, 0x18, PT ;  /* 0x000000183d00780c */ /* 0x000fc40003f44270 */
[----:B-----5:R-:W-:Y:S02]  /*4540*/  FSEL R67, R67, -INF , P3 ;  /* 0xff80000043437808 */ /* 0x020fe40001800000 */
        /* <DEDUP_REMOVED lines=12> */
[----:B------:R-:W-:Y:S01]  /*4610*/  UMOV UR55, 0x40000040 ;  /* 0x4000004000377882 */ /* 0x000fe20000000000 */
[----:B------:R-:W-:Y:S01]  /*4620*/  FMNMX.FTZ R64, R77, R64, !PT ;  /* 0x000000404d407209 */ /* 0x000fe20007810000 */
[----:B------:R-:W3:Y:S01]  /*4630*/  MUFU.TANH R50, R50 ;  /* 0x0000003200327308 */ /* 0x000ee20000002400 */
[----:B------:R-:W-:Y:S01]  /*4640*/  ISETP.GT.AND P3, PT, R61, 0x21, PT ;  /* 0x000000213d00780c */ /* 0x000fe20003f64270 */
[----:B------:R-:W-:Y:S01]  /*4650*/  FMUL.FTZ R54, R54, UR5 ;  /* 0x0000000536367c20 */ /* 0x000fe20008410000 */
[----:B------:R-:W-:Y:S01]  /*4660*/  FSEL R81, R58, -INF , P2 ;  /* 0xff8000003a517808 */ /* 0x000fe20001000000 */
[----:B------:R-:W-:Y:S01]  /*4670*/  FMUL.FTZ R55, R55, UR5 ;  /* 0x0000000537377c20 */ /* 0x000fe20008410000 */
[----:B------:R-:W-:Y:S01]  /*4680*/  FMNMX.FTZ R64, R71, R64, !PT ;  /* 0x0000004047407209 */ /* 0x000fe20007810000 */
[----:B------:R-:W-:Y:S01]  /*4690*/  FMUL.FTZ R21, R48, UR5 ;  /* 0x0000000530157c20 */ /* 0x000fe20008410000 */
[----:B------:R-:W-:Y:S01]  /*46a0*/  ISETP.GT.AND P2, PT, R61, 0x28, PT ;  /* 0x000000283d00780c */ /* 0x000fe20003f44270 */
[----:B------:R-:W4:Y:S01]  /*46b0*/  MUFU.TANH R51, R51 ;  /* 0x0000003300337308 */ /* 0x000f220000002400 */
[----:B0-----:R-:W-:Y:S01]  /*46c0*/  FSEL R83, R59, -INF , P3 ;  /* 0xff8000003b537808 */ /* 0x001fe20001800000 */
[----:B------:R-:W-:Y:S01]  /*46d0*/  FMUL.FTZ R48, R49, UR5 ;  /* 0x0000000531307c20 */ /* 0x000fe20008410000 */
[----:B------:R-:W-:Y:S01]  /*46e0*/  FMNMX.FTZ R64, R81, R64, !PT ;  /* 0x0000004051407209 */ /* 0x000fe20007810000 */
[----:B------:R-:W-:Y:S01]  /*46f0*/  FMUL.FTZ R52, R52, UR5 ;  /* 0x0000000534347c20 */ /* 0x000fe20008410000 */
[----:B------:R-:W-:Y:S01]  /*4700*/  ISETP.GT.AND P3, PT, R61, 0x29, PT ;  /* 0x000000293d00780c */ /* 0x000fe20003f64270 */
[----:B------:R-:W-:Y:S01]  /*4710*/  FMUL.FTZ R53, R53, UR5 ;  /* 0x0000000535357c20 */ /* 0x000fe20008410000 */
[----:B-1----:R-:W-:Y:S01]  /*4720*/  FSEL R85, R62, -INF , P2 ;  /* 0xff8000003e557808 */ /* 0x002fe20001000000 */
[----:B------:R-:W-:Y:S01]  /*4730*/  MUFU.TANH R54, R54 ;  /* 0x0000003600367308 */ /* 0x000fe20000002400 */
[----:B------:R-:W-:Y:S01]  /*4740*/  FMNMX.FTZ R64, R83, R64, !PT ;  /* 0x0000004053407209 */ /* 0x000fe20007810000 */
[----:B------:R-:W-:Y:S01]  /*4750*/  IMAD.MOV.U32 R62, RZ, RZ, R119 ;  /* 0x000000ffff3e7224 */ /* 0x000fe200078e0077 */
[----:B------:R-:W-:-:S02]  /*4760*/  ISETP.GT.AND P2, PT, R61, 0x30, PT ;  /* 0x000000303d00780c */ /* 0x000fc40003f44270 */
[----:B--2---:R-:W-:Y:S02]  /*4770*/  FSEL R87, R63, -INF , P3 ;  /* 0xff8000003f577808 */ /* 0x004fe40001800000 */
[----:B------:R-:W-:Y:S01]  /*4780*/  FMNMX.FTZ R64, R85, R64, !PT ;  /* 0x0000004055407209 */ /* 0x000fe20007810000 */
[----:B------:R-:W0:Y:S01]  /*4790*/  MUFU.TANH R55, R55 ;  /* 0x0000003700377308 */ /* 0x000e220000002400 */
[----:B------:R-:W-:Y:S02]  /*47a0*/  ISETP.GT.AND P3, PT, R61, 0x31, PT ;  /* 0x000000313d00780c */ /* 0x000fe40003f64270 */
[----:B---3--:R-:W-:Y:S02]  /*47b0*/  FSEL R89, R50, -INF , P2 ;  /* 0xff80000032597808 */ /* 0x008fe40001000000 */
[----:B------:R-:W-:Y:S02]  /*47c0*/  FMNMX.FTZ R64, R87, R64, !PT ;  /* 0x0000004057407209 */ /* 0x000fe40007810000 */
[----:B------:R-:W-:Y:S01]  /*47d0*/  ISETP.GT.AND P2, PT, R61, 0x38, PT ;  /* 0x000000383d00780c */ /* 0x000fe20003f44270 */
[----:B------:R-:W-:Y:S01]  /*47e0*/  MUFU.TANH R11, R11 ;  /* 0x0000000b000b7308 */ /* 0x000fe20000002400 */
[----:B----4-:R-:W-:-:S02]  /*47f0*/  FSEL R91, R51, -INF , P3 ;  /* 0xff800000335b7808 */ /* 0x010fc40001800000 */
[----:B------:R-:W-:Y:S02]  /*4800*/  FMNMX.FTZ R64, R89, R64, !PT ;  /* 0x0000004059407209 */ /* 0x000fe40007810000 */
[----:B------:R-:W-:Y:S02]  /*4810*/  ISETP.GT.AND P3, PT, R61, 0x39, PT ;  /* 0x000000393d00780c */ /* 0x000fe40003f64270 */
[----:B------:R-:W-:Y:S01]  /*4820*/  FMNMX.FTZ R64, R91, R64, !PT ;  /* 0x000000405b407209 */ /* 0x000fe20007810000 */
[----:B------:R-:W-:Y:S01]  /*4830*/  MUFU.TANH R13, R13 ;  /* 0x0000000d000d7308 */ /* 0x000fe20000002400 */
[----:B------:R-:W-:Y:S02]  /*4840*/  ISETP.GT.AND P4, PT, R56, 0x8, PT ;  /* 0x000000083800780c */ /* 0x000fe40003f84270 */
[-C--:B------:R-:W-:Y:S02]  /*4850*/  MOV R70, R119.reuse ;  /* 0x0000007700467202 */ /* 0x080fe40000000f00 */
[----:B------:R-:W-:Y:S01]  /*4860*/  MOV R58, R119 ;  /* 0x00000077003a7202 */ /* 0x000fe20000000f00 */
[----:B------:R-:W-:-:S02]  /*4870*/  WARPGROUP.DEPBAR.LE gsb0, 0x0 ;  /* 0x00008000000079c5 */ /* 0x000fc40000010000 */
        /* <DEDUP_REMOVED lines=9> */
[----:B------:R-:W-:Y:S01]  /*4910*/  UMOV UR55, 0x40000040 ;  /* 0x4000004000377882 */ /* 0x000fe20000000000 */
[----:B------:R-:W-:Y:S01]  /*4920*/  ULDC UR4, c[0x0][0x988] ;  /* 0x0002620000047ab9 */ /* 0x000fe20000000800 */
[----:B------:R-:W-:Y:S01]  /*4930*/  FMUL.FTZ R41, R41, UR5 ;  /* 0x0000000529297c20 */ /* 0x000fe20008410000 */
[----:B------:R-:W-:Y:S01]  /*4940*/  FMUL.FTZ R44, R44, UR5 ;  /* 0x000000052c2c7c20 */ /* 0x000fe20008410000 */
[----:B------:R-:W-:Y:S01]  /*4950*/  MUFU.TANH R42, R42 ;  /* 0x0000002a002a7308 */ /* 0x000fe20000002400 */
[----:B------:R-:W-:-:S07]  /*4960*/  FMUL.FTZ R45, R45, UR5 ;  /* 0x000000052d2d7c20 */ /* 0x000fce0008410000 */
[----:B------:R-:W1:Y:S08]  /*4970*/  MUFU.TANH R6, R43 ;  /* 0x0000002b00067308 */ /* 0x000e700000002400 */
[----:B------:R-:W2:Y:S08]  /*4980*/  MUFU.TANH R46, R46 ;  /* 0x0000002e002e7308 */ /* 0x000eb00000002400 */
[----:B------:R1:W3:Y:S08]  /*4990*/  MUFU.TANH R7, R47 ;  /* 0x0000002f00077308 */ /* 0x0002f00000002400 */
[----:B------:R-:W-:Y:S08]  /*49a0*/  MUFU.TANH R20, R20 ;  /* 0x0000001400147308 */ /* 0x000ff00000002400 */
[----:B------:R-:W-:Y:S01]  /*49b0*/  MUFU.TANH R15, R15 ;  /* 0x0000000f000f7308 */ /* 0x000fe20000002400 */
[----:B------:R-:W-:-:S02]  /*49c0*/  WARPGROUP.DEPBAR.LE gsb0, 0x0 ;  /* 0x00008000000079c5 */ /* 0x000fc40000010000 */
[----:B------:R-:W-:Y:S01]  /*49d0*/  WARPGROUP.ARRIVE ;  /* 0x00000000000079c5 */ /* 0x000fe20000000000 */
[----:B------:R-:W-:Y:S01]  /*49e0*/  FMUL.FTZ R35, R35, UR5 ;  /* 0x0000000523237c20 */ /* 0x000fe20008410000 */
[----:B------:R-:W-:Y:S01]  /*49f0*/  FMUL.FTZ R34, R34, UR5 ;  /* 0x0000000522227c20 */ /* 0x000fe20008410000 */
[----:B------:R-:W-:Y:S01]  /*4a00*/  FMUL.FTZ R50, R39, UR5 ;  /* 0x0000000527327c20 */ /* 0x000fe20008410000 */
[----:B0-----:R-:W-:Y:S01]  /*4a10*/  FSEL R39, R55, -INF , P3 ;  /* 0xff80000037277808 */ /* 0x001fe20001800000 */
[----:B------:R0:W-:Y:S01]  /*4a20*/  MUFU.TANH R49, R35 ;  /* 0x0000002300317308 */ /* 0x0001e20000002400 */
[----:B------:R-:W-:Y:S01]  /*4a30*/  HGMMA.64x16x16.F32 R24, gdesc[UR52], R24, gsb0 ;  /* 0x00200000341879f0 */ /* 0x000fe20008000818 */
[----:B------:R-:W-:Y:S01]  /*4a40*/  ISETP.GT.AND P3, PT, R61, 0x41, PT ;  /* 0x000000413d00780c */ /* 0x000fe20003f64270 */
[----:B------:R-:W-:Y:S01]  /*4a50*/  FMUL.FTZ R38, R38, UR5 ;  /* 0x0000000526267c20 */ /* 0x000fe20008410000 */
[----:B------:R-:W-:Y:S01]  /*4a60*/  FMUL.FTZ R32, R32, UR5 ;  /* 0x0000000520207c20 */ /* 0x000fe20008410000 */
[----:B------:R-:W-:Y:S01]  /*4a70*/  FMUL.FTZ R33, R33, UR5 ;  /* 0x0000000521217c20 */ /* 0x000fe20008410000 */
[----:B-1----:R-:W-:Y:S01]  /*4a80*/  FSEL R47, R6, -INF , P3 ;  /* 0xff800000062f7808 */ /* 0x002fe20001800000 */
[----:B------:R-:W-:Y:S01]  /*4a90*/  FMUL.FTZ R36, R36, UR5 ;  /* 0x0000000524247c20 */ /* 0x000fe20008410000 */
[----:B------:R-:W1:Y:S01]  /*4aa0*/  MUFU.TANH R34, R34 ;  /* 0x0000002200227308 */ /* 0x000e620000002400 */
[----:B0-----:R-:W-:Y:S01]  /*4ab0*/  FSEL R35, R54, -INF , P2 ;  /* 0xff80000036237808 */ /* 0x001fe20001000000 */
[----:B------:R-:W-:Y:S01]  /*4ac0*/  FMUL.FTZ R37, R37, UR5 ;  /* 0x0000000525257c20 */ /* 0x000fe20008410000 */
[----:B------:R-:W-:Y:S01]  /*4ad0*/  ISETP.GT.AND P2, PT, R61, 0x40, PT ;  /* 0x000000403d00780c */ /* 0x000fe20003f44270 */
[----:B------:R-:W-:Y:S01]  /*4ae0*/  IMAD.MOV.U32 R54, RZ, RZ, R119 ;  /* 0x000000ffff367224 */ /* 0x000fe200078e0077 */
[----:B------:R-:W-:-:S02]  /*4af0*/  FMNMX.FTZ R64, R35, R64, !PT ;  /* 0x0000004023407209 */ /* 0x000fc40007810000 */
[----:B------:R-:W-:Y:S01]  /*4b00*/  FSEL R43, R42, -INF , P2 ;  /* 0xff8000002a2b7808 */ /* 0x000fe20001000000 */
[----:B------:R-:W0:Y:S01]  /*4b10*/  MUFU.TANH R38, R38 ;  /* 0x0000002600267308 */ /* 0x000e220000002400 */
[----:B------:R-:W-:Y:S02]  /*4b20*/  FMNMX.FTZ R64, R39, R64, !PT ;  /* 0x0000004027407209 */ /* 0x000fe40007810000 */
[----:B------:R-:W-:Y:S02]  /*4b30*/  ISETP.GT.AND P2, PT, R61, 0x48, PT ;  /* 0x000000483d00780c */ /* 0x000fe40003f44270 */
[----:B------:R-:W-:Y:S02]  /*4b40*/  FMNMX.FTZ R64, R43, R64, !PT ;  /* 0x000000402b407209 */ /* 0x000fe40007810000 */
[----:B------:R-:W-:Y:S01]  /*4b50*/  ISETP.GT.AND P3, PT, R61, 0x49, PT ;  /* 0x000000493d00780c */ /* 0x000fe20003f64270 */
[----:B------:R-:W4:Y:S01]  /*4b60*/  MUFU.TANH R50, R50 ;  /* 0x0000003200327308 */ /* 0x000f220000002400 */
[----:B--2---:R-:W-:-:S02]  /*4b70*/  FSEL R93, R46, -INF , P2 ;  /* 0xff8000002e5d7808 */ /* 0x004fc40001000000 */
[----:B------:R-:W-:Y:S02]  /*4b80*/  FMNMX.FTZ R64, R47, R64, !PT ;  /* 0x000000402f407209 */ /* 0x000fe40007810000 */
[----:B------:R-:W-:Y:S02]  /*4b90*/  ISETP.GT.AND P2, PT, R61, 0x50, PT ;  /* 0x000000503d00780c */ /* 0x000fe40003f44270 */
[----:B---3--:R-:W-:Y:S01]  /*4ba0*/  FSEL R95, R7, -INF , P3 ;  /* 0xff800000075f7808 */ /* 0x008fe20001800000 */
[----:B------:R-:W-:Y:S01]  /*4bb0*/  MUFU.TANH R21, R21 ;  /* 0x0000001500157308 */ /* 0x000fe20000002400 */
[----:B------:R-:W-:Y:S02]  /*4bc0*/  FMNMX.FTZ R64, R93, R64, !PT ;  /* 0x000000405d407209 */ /* 0x000fe40007810000 */
[----:B------:R-:W-:Y:S02]  /*4bd0*/  ISETP.GT.AND P3, PT, R61, 0x51, PT ;  /* 0x000000513d00780c */ /* 0x000fe40003f64270 */
[----:B-1----:R-:W-:-:S02]  /*4be0*/  FSEL R97, R34, -INF , P2 ;  /* 0xff80000022617808 */ /* 0x002fc40001000000 */
[----:B------:R-:W-:Y:S01]  /*4bf0*/  FMNMX.FTZ R64, R95, R64, !PT ;  /* 0x000000405f407209 */ /* 0x000fe20007810000 */
[----:B------:R-:W-:Y:S01]  /*4c00*/  MUFU.TANH R48, R48 ;  /* 0x0000003000307308 */ /* 0x000fe20000002400 */
[----:B------:R-:W-:Y:S02]  /*4c10*/  ISETP.GT.AND P2, PT, R61, 0x58, PT ;  /* 0x000000583d00780c */ /* 0x000fe40003f44270 */
[----:B------:R-:W-:Y:S02]  /*4c20*/  FSEL R99, R49, -INF , P3 ;  /* 0xff80000031637808 */ /* 0x000fe40001800000 */
[----:B------:R-:W-:Y:S02]  /*4c30*/  FMNMX.FTZ R64, R97, R64, !PT ;  /* 0x0000004061407209 */ /* 0x000fe40007810000 */
[----:B------:R-:W-:Y:S01]  /*4c40*/  ISETP.GT.AND P3, PT, R61, 0x59, PT ;  /* 0x000000593d00780c */ /* 0x000fe20003f64270 */
[----:B------:R-:W-:Y:S01]  /*4c50*/  MUFU.TANH R52, R52 ;  /* 0x0000003400347308 */ /* 0x000fe20000002400 */
[----:B0-----:R-:W-:-:S02]  /*4c60*/  FSEL R101, R38, -INF , P2 ;  /* 0xff80000026657808 */ /* 0x001fc40001000000 */
[----:B------:R-:W-:Y:S01]  /*4c70*/  FMNMX.FTZ R64, R99, R64, !PT ;  /* 0x0000004063407209 */ /* 0x000fe20007810000 */
[----:B------:R-:W-:Y:S02]  /*4c80*/  WARPGROUP.DEPBAR.LE gsb0, 0x0 ;  /* 0x00008000000079c5 */ /* 0x000fe40000010000 */
[----:B------:R-:W-:Y:S01]  /*4c90*/  FMUL.FTZ R26, R26, UR5 ;  /* 0x000000051a1a7c20 */ /* 0x000fe20008410000 */
[----:B------:R-:W-:Y:S01]  /*4ca0*/  FMUL.FTZ R27, R27, UR5 ;  /* 0x000000051b1b7c20 */ /* 0x000fe20008410000 */
[----:B------:R-:W-:Y:S01]  /*4cb0*/  FMUL.FTZ R30, R30, UR5 ;  /* 0x000000051e1e7c20 */ /* 0x000fe20008410000 */
[----:B------:R-:W-:Y:S01]  /*4cc0*/  FMUL.FTZ R31, R31, UR5 ;  /* 0x000000051f1f7c20 */ /* 0x000fe20008410000 */
[----:B------:R-:W-:Y:S01]  /*4cd0*/  ISETP.GT.AND P2, PT, R61, 0x60, PT ;  /* 0x000000603d00780c */ /* 0x000fe20003f44270 */
[----:B------:R-:W-:Y:S01]  /*4ce0*/  MUFU.TANH R53, R53 ;  /* 0x0000003500357308 */ /* 0x000fe20000002400 */
[----:B----4-:R-:W-:Y:S01]  /*4cf0*/  FSEL R103, R50, -INF , P3 ;  /* 0xff80000032677808 */ /* 0x010fe20001800000 */
[----:B------:R-:W-:Y:S01]  /*4d00*/  FMUL.FTZ R24, R24, UR5 ;  /* 0x0000000518187c20 */ /* 0x000fe20008410000 */
[----:B------:R-:W-:Y:S01]  /*4d10*/  FMNMX.FTZ R64, R101, R64, !PT ;  /* 0x0000004065407209 */ /* 0x000fe20007810000 */
[----:B------:R-:W-:Y:S01]  /*4d20*/  FMUL.FTZ R25, R25, UR5 ;  /* 0x0000000519197c20 */ /* 0x000fe20008410000 */
[----:B------:R-:W-:Y:S01]  /*4d30*/  ISETP.GT.AND P3, PT, R61, 0x61, PT ;  /* 0x000000613d00780c */ /* 0x000fe20003f64270 */
[----:B------:R-:W-:Y:S01]  /*4d40*/  FMUL.FTZ R28, R28, UR5 ;  /* 0x000000051c1c7c20 */ /* 0x000fe20008410000 */
[----:B------:R-:W-:Y:S01]  /*4d50*/  FMNMX.FTZ R64, R103, R64, !PT ;  /* 0x0000004067407209 */ /* 0x000fe20007810000 */
[----:B------:R-:W0:Y:S01]  /*4d60*/  MUFU.TANH R26, R26 ;  /* 0x0000001a001a7308 */ /* 0x000e220000002400 */
[----:B------:R-:W-:Y:S01]  /*4d70*/  FMUL.FTZ R29, R29, UR5 ;  /* 0x000000051d1d7c20 */ /* 0x000fe20008410000 */
[----:B------:R1:W-:Y:S01]  /*4d80*/  @!P1 SYNCS.ARRIVE.TRANS64.RED.A1T0 RZ, [R0+URZ], RZ ;  /* 0x000000ff00ff99a7 */ /* 0x0003e2000810043f */
[----:B------:R-:W-:Y:S01]  /*4d90*/  IMAD.MOV.U32 R50, RZ, RZ, R119 ;  /* 0x000000ffff327224 */ /* 0x000fe200078e0077 */
[----:B------:R-:W-:-:S04]  /*4da0*/  MOV R46, R119 ;  /* 0x00000077002e7202 */ /* 0x000fc80000000f00 */
[----:B------:R-:W2:Y:S08]  /*4db0*/  MUFU.TANH R27, R27 ;  /* 0x0000001b001b7308 */ /* 0x000eb00000002400 */
[----:B------:R-:W3:Y:S01]  /*4dc0*/  MUFU.TANH R30, R30 ;  /* 0x0000001e001e7308 */ /* 0x000ee20000002400 */
[----:B0-----:R-:W-:Y:S02]  /*4dd0*/  FSEL R105, R26, -INF , P2 ;  /* 0xff8000001a697808 */ /* 0x001fe40001000000 */
[----:B------:R-:W-:-:S02]  /*4de0*/  ISETP.GT.AND P2, PT, R61, 0x68, PT ;  /* 0x000000683d00780c */ /* 0x000fc40003f44270 */
[----:B------:R-:W-:-:S03]  /*4df0*/  FMNMX.FTZ R64, R105, R64, !PT ;  /* 0x0000004069407209 */ /* 0x000fc60007810000 */
[----:B------:R-:W0:Y:S01]  /*4e00*/  MUFU.TANH R31, R31 ;  /* 0x0000001f001f7308 */ /* 0x000e220000002400 */
[----:B--2---:R-:W-:Y:S02]  /*4e10*/  FSEL R107, R27, -INF , P3 ;  /* 0xff8000001b6b7808 */ /* 0x004fe40001800000 */
[----:B------:R-:W-:Y:S02]  /*4e20*/  ISETP.GT.AND P3, PT, R61, 0x69, PT ;  /* 0x000000693d00780c */ /* 0x000fe40003f64270 */
[----:B------:R-:W-:-:S03]  /*4e30*/  FMNMX.FTZ R64, R107, R64, !PT ;  /* 0x000000406b407209 */ /* 0x000fc60007810000 */
[----:B------:R-:W-:Y:S01]  /*4e40*/  MUFU.TANH R40, R40 ;  /* 0x0000002800287308 */ /* 0x000fe20000002400 */
[----:B---3--:R-:W-:-:S04]  /*4e50*/  FSEL R109, R30, -INF , P2 ;  /* 0xff8000001e6d7808 */ /* 0x008fc80001000000 */
[----:B------:R-:W-:-:S03]  /*4e60*/  FMNMX.FTZ R64, R109, R64, !PT ;  /* 0x000000406d407209 */ /* 0x000fc60007810000 */
[----:B------:R-:W-:Y:S01]  /*4e70*/  MUFU.TANH R41, R41 ;  /* 0x0000002900297308 */ /* 0x000fe20000002400 */
[----:B0-----:R-:W-:Y:S02]  /*4e80*/  FSEL R111, R31, -INF , P3 ;  /* 0xff8000001f6f7808 */ /* 0x001fe40001800000 */
[----:B------:R-:W-:Y:S02]  /*4e90*/  ISETP.GT.AND P3, PT, R56, 0x1, PT ;  /* 0x000000013800780c */ /* 0x000fe40003f64270 */
[----:B------:R-:W-:Y:S02]  /*4ea0*/  FMNMX.FTZ R64, R111, R64, !PT ;  /* 0x000000406f407209 */ /* 0x000fe40007810000 */
[----:B------:R-:W-:Y:S01]  /*4eb0*/  FSEL R3, R3, -INF , P3 ;  /* 0xff80000003037808 */ /* 0x000fe20001800000 */
[----:B------:R-:W-:Y:S01]  /*4ec0*/  MUFU.TANH R44, R44 ;  /* 0x0000002c002c7308 */ /* 0x000fe20000002400 */
[----:B------:R-:W-:Y:S01]  /*4ed0*/  FSEL R31, R8, -INF , P4 ;  /* 0xff800000081f7808 */ /* 0x000fe20002000000 */
[----:B------:R-:W0:Y:S01]  /*4ee0*/  SHFL.BFLY PT, R7, R64, 0x2, 0x1f ;  /* 0x0c401f0040077f89 */ /* 0x000e2200000e0000 */
[----:B------:R-:W-:-:S04]  /*4ef0*/  ISETP.GT.AND P3, PT, R56, 0x10, PT ;  /* 0x000000103800780c */ /* 0x000fc80003f64270 */
[----:B------:R-:W-:Y:S01]  /*4f00*/  FSEL R9, R9, -INF , P3 ;  /* 0xff80000009097808 */ /* 0x000fe20001800000 */
[----:B------:R-:W-:Y:S01]  /*4f10*/  MUFU.TANH R45, R45 ;  /* 0x0000002d002d7308 */ /* 0x000fe20000002400 */
[----:B------:R-:W-:-:S04]  /*4f20*/  ISETP.GT.AND P3, PT, R56, 0x18, PT ;  /* 0x000000183800780c */ /* 0x000fc80003f64270 */
[----:B------:R-:W-:Y:S02]  /*4f30*/  FSEL R55, R12, -INF , P3 ;  /* 0xff8000000c377808 */ /* 0x000fe40001800000 */
[C---:B------:R-:W-:Y:S01]  /*4f40*/  ISETP.GT.AND P3, PT, R56.reuse, 0x20, PT ;  /* 0x000000203800780c */ /* 0x040fe20003f64270 */
[----:B------:R-:W-:Y:S03]  /*4f50*/  MUFU.TANH R32, R32 ;  /* 0x0000002000207308 */ /* 0x000fe60000002400 */
[----:B------:R-:W-:Y:S02]  /*4f60*/  FSEL R13, R13, -INF , P3 ;  /* 0xff8000000d0d7808 */ /* 0x000fe40001800000 */
[----:B------:R-:W-:-:S03]  /*4f70*/  ISETP.GT.AND P3, PT, R56, 0x28, PT ;  /* 0x000000283800780c */ /* 0x000fc60003f64270 */
[----:B------:R-:W-:Y:S01]  /*4f80*/  MUFU.TANH R33, R33 ;  /* 0x0000002100217308 */ /* 0x000fe20000002400 */
[----:B------:R-:W-:Y:S02]  /*4f90*/  FSEL R59, R20, -INF , P3 ;  /* 0xff800000143b7808 */ /* 0x000fe40001800000 */
[----:B0-----:R-:W-:Y:S02]  /*4fa0*/  FMNMX.FTZ R6, R64, R7, !PT ;  /* 0x0000000740067209 */ /* 0x001fe40007810000 */
[C---:B------:R-:W-:Y:S02]  /*4fb0*/  ISETP.GT.AND P3, PT, R56.reuse, 0x30, PT ;  /* 0x000000303800780c */ /* 0x040fe40003f64270 */
[----:B------:R-:W-:Y:S01]  /*4fc0*/  MOV R64, R119 ;  /* 0x0000007700407202 */ /* 0x000fe20000000f00 */
[----:B------:R-:W0:Y:S01]  /*4fd0*/  SHFL.BFLY PT, R7, R6, 0x1, 0x1f ;  /* 0x0c201f0006077f89 */ /* 0x000e2200000e0000 */
[----:B------:R-:W-:Y:S01]  /*4fe0*/  FSEL R21, R21, -INF , P3 ;  /* 0xff80000015157808 */ /* 0x000fe20001800000 */
[----:B------:R-:W-:Y:S01]  /*4ff0*/  MUFU.TANH R36, R36 ;  /* 0x0000002400247308 */ /* 0x000fe20000002400 */
[----:B------:R-:W-:-:S04]  /*5000*/  ISETP.GT.AND P3, PT, R56, 0x38, PT ;  /* 0x000000383800780c */ /* 0x000fc80003f64270 */
[----:B------:R-:W-:Y:S02]  /*5010*/  FSEL R63, R52, -INF , P3 ;  /* 0xff800000343f7808 */ /* 0x000fe40001800000 */
[----:B------:R-:W-:Y:S01]  /*5020*/  ISETP.GT.AND P3, PT, R56, 0x40, PT ;  /* 0x000000403800780c */ /* 0x000fe20003f64270 */
[----:B------:R-:W-:Y:S01]  /*5030*/  MUFU.TANH R37, R37 ;  /* 0x0000002500257308 */ /* 0x000fe20000002400 */
[----:B------:R-:W-:-:S07]  /*5040*/  MOV R52, R119 ;  /* 0x0000007700347202 */ /* 0x000fce0000000f00 */
[----:B------:R-:W-:Y:S01]  /*5050*/  MUFU.TANH R24, R24 ;  /* 0x0000001800187308 */ /* 0x000fe20000002400 */
[----:B0-----:R-:W-:Y:S01]  /*5060*/  FMNMX.FTZ R7, R6, R7, !PT ;  /* 0x0000000706077209 */ /* 0x001fe20007810000 */
[----:B------:R-:W-:-:S06]  /*5070*/  IMAD.U32 R6, RZ, RZ, UR4 ;  /* 0x00000004ff067e24 */ /* 0x000fcc000f8e00ff */
[----:B------:R-:W-:Y:S01]  /*5080*/  MUFU.TANH R25, R25 ;  /* 0x0000001900197308 */ /* 0x000fe20000002400 */
[----:B------:R-:W-:Y:S01]  /*5090*/  UIADD3 UR4, UR11, -UR14, URZ ;  /* 0x8000000e0b047290 */ /* 0x000fe2000fffe03f */
[C---:B------:R-:W-:Y:S01]  /*50a0*/  FSETP.NEU.FTZ.AND P2, PT, R7.reuse, -INF , PT ;  /* 0xff8000000700780b */ /* 0x040fe20003f5d000 */
[----:B------:R-:W-:Y:S02]  /*50b0*/  FMUL.FTZ R26, R7, R6 ;  /* 0x00000006071a7220 */ /* 0x000fe40000410000 */
[----:B------:R-:W-:-:S03]  /*50c0*/  ULEA UR5, UR10, UR4, 0x7 ;  /* 0x000000040a057291 */ /* 0x000fc6000f8e383f */
[----:B------:R-:W-:Y:S01]  /*50d0*/  FSEL R26, R26, RZ, P2 ;  /* 0x000000ff1a1a7208 */ /* 0x000fe20001000000 */
[----:B------:R-:W-:Y:S01]  /*50e0*/  MUFU.TANH R28, R28 ;  /* 0x0000001c001c7308 */ /* 0x000fe20000002400 */
[----:B------:R-:W-:Y:S01]  /*50f0*/  ISETP.GT.AND P2, PT, R56, RZ, PT ;  /* 0x000000ff3800720c */ /* 0x000fe20003f44270 */
[----:B------:R-:W-:Y:S02]  /*5100*/  UMOV UR4, URZ ;  /* 0x0000003f00047c82 */ /* 0x000fe40008000000 */
[-CC-:B------:R-:W-:Y:S01]  /*5110*/  FFMA.FTZ R201, R65, R6.reuse, -R26.reuse ;  /* 0x0000000641c97223 */ /* 0x180fe2000001081a */
[----:B------:R-:W-:Y:S01]  /*5120*/  FSEL R27, R2, -INF , P2 ;  /* 0xff800000021b7808 */ /* 0x000fe20001000000 */
[-CC-:B------:R-:W-:Y:S01]  /*5130*/  FFMA.FTZ R203, R69, R6.reuse, -R26.reuse ;  /* 0x0000000645cb7223 */ /* 0x180fe2000001081a */
[----:B------:R-:W-:Y:S01]  /*5140*/  ISETP.GT.AND P2, PT, R56, 0x9, PT ;  /* 0x000000093800780c */ /* 0x000fe20003f44270 */
[-CC-:B------:R-:W-:Y:S01]  /*5150*/  FFMA.FTZ R12, R71, R6.reuse, -R26.reuse ;  /* 0x00000006470c7223 */ /* 0x180fe2000001081a */
[----:B------:R-:W-:Y:S01]  /*5160*/  FMNMX.FTZ R8, R27, R3, !PT ;  /* 0x000000031b087209 */ /* 0x000fe20007810000 */
[----:B------:R-:W-:Y:S01]  /*5170*/  MUFU.TANH R29, R29 ;  /* 0x0000001d001d7308 */ /* 0x000fe20000002400 */
[----:B------:R-:W-:Y:S01]  /*5180*/  FSEL R49, R4, -INF , P2 ;  /* 0xff80000004317808 */ /* 0x000fe20001000000 */
[--C-:B------:R-:W-:Y:S01]  /*5190*/  FFMA.FTZ R197, R73, R6, -R26.reuse ;  /* 0x0000000649c57223 */ /* 0x100fe2000001081a */
[----:B------:R-:W-:Y:S01]  /*51a0*/  FMNMX.FTZ R8, R31, R8, !PT ;  /* 0x000000081f087209 */ /* 0x000fe20007810000 */
[-CC-:B------:R-:W-:Y:S01]  /*51b0*/  FFMA.FTZ R2, R75, R6.reuse, -R26.reuse ;  /* 0x000000064b027223 */ /* 0x180fe2000001081a */
[----:B------:R-:W-:Y:S01]  /*51c0*/  ISETP.GT.AND P2, PT, R56, 0x11, PT ;  /* 0x000000113800780c */ /* 0x000fe20003f44270 */
[--C-:B------:R-:W-:Y:S01]  /*51d0*/  FFMA.FTZ R20, R35, R6, -R26.reuse ;  /* 0x0000000623147223 */ /* 0x100fe2000001081a */
[----:B------:R-:W-:Y:S01]  /*51e0*/  FMNMX.FTZ R8, R49, R8, !PT ;  /* 0x0000000831087209 */ /* 0x000fe20007810000 */
[----:B------:R-:W-:Y:S01]  /*51f0*/  MUFU.EX2 R201, R201 ;  /* 0x000000c900c97308 */ /* 0x000fe20000000800 */
[----:B------:R-:W-:Y:S01]  /*5200*/  FSEL R51, R10, -INF , P2 ;  /* 0xff8000000a337808 */ /* 0x000fe20001000000 */
[--C-:B------:R-:W-:Y:S01]  /*5210*/  FFMA.FTZ R10, R67, R6, -R26.reuse ;  /* 0x00000006430a7223 */ /* 0x100fe2000001081a */
[----:B------:R-:W-:Y:S01]  /*5220*/  FMNMX.FTZ R8, R9, R8, !PT ;  /* 0x0000000809087209 */ /* 0x000fe20007810000 */
[-CC-:B------:R-:W-:Y:S01]  /*5230*/  FFMA.FTZ R4, R79, R6.reuse, -R26.reuse ;  /* 0x000000064f047223 */ /* 0x180fe2000001081a */
[C---:B------:R-:W-:Y:S01]  /*5240*/  ISETP.GT.AND P2, PT, R56.reuse, 0x19, PT ;  /* 0x000000193800780c */ /* 0x040fe20003f44270 */
[--C-:B------:R-:W-:Y:S01]  /*5250*/  FFMA.FTZ R199, R77, R6, -R26.reuse ;  /* 0x000000064dc77223 */ /* 0x100fe2000001081a */
[----:B------:R-:W-:Y:S01]  /*5260*/  FMNMX.FTZ R8, R51, R8, !PT ;  /* 0x0000000833087209 */ /* 0x000fe20007810000 */
[----:B------:R-:W0:Y:S01]  /*5270*/  MUFU.EX2 R2, R2 ;  /* 0x0000000200027308 */ /* 0x000e220000000800 */
        /* <DEDUP_REMOVED lines=13> */
[----:B------:R-:W-:Y:S01]  /*5350*/  FFMA.FTZ R91, R91, R6, -R26 ;  /* 0x000000065b5b7223 */ /* 0x000fe2000001081a */
[----:B------:R-:W-:Y:S01]  /*5360*/  FMNMX.FTZ R8, R57, R8, !PT ;  /* 0x0000000839087209 */ /* 0x000fe20007810000 */
[----:B------:R-:W-:Y:S01]  /*5370*/  MUFU.EX2 R191, R20 ;  /* 0x0000001400bf7308 */ /* 0x000fe20000000800 */
[----:B------:R-:W-:Y:S01]  /*5380*/  FSEL R15, R15, -INF , P2 ;  /* 0xff8000000f0f7808 */ /* 0x000fe20001000000 */
[----:B0-----:R-:W-:Y:S01]  /*5390*/  FADD.FTZ R42, R201, R2 ;  /* 0x00000002c92a7221 */ /* 0x001fe20000010000 */
        /* <DEDUP_REMOVED lines=33> */
[----:B------:R-:W-:Y:S01]  /*55b0*/  FFMA.FTZ R26, R111, R6, -R26 ;  /* 0x000000066f1a7223 */ /* 0x000fe2000001081a */
[----:B------:R-:W-:Y:S01]  /*55c0*/  FMNMX.FTZ R8, R41, R8, !PT ;  /* 0x0000000829087209 */ /* 0x000fe20007810000 */
[----:B------:R-:W-:Y:S01]  /*55d0*/  UIMAD.WIDE UR4, UR5, -0x6db6db6d, UR4 ;  /* 0x92492493050478a5 */ /* 0x000fe2000f8e0204 */
[C---:B------:R-:W-:Y:S01]  /*55e0*/  ISETP.GT.AND P3, PT, R56.reuse, 0x50, PT ;  /* 0x000000503800780c */ /* 0x040fe20003f64270 */
[----:B------:R-:W-:Y:S01]  /*55f0*/  MUFU.EX2 R12, R12 ;  /* 0x0000000c000c7308 */ /* 0x000fe20000000800 */
[----:B------:R-:W-:Y:S01]  /*5600*/  FSEL R45, R45, -INF , P2 ;  /* 0xff8000002d2d7808 */ /* 0x000fe20001000000 */
[----:B------:R-:W-:Y:S01]  /*5610*/  USHF.R.U32.HI UR4, URZ, 0x1f, UR5 ;  /* 0x0000001f3f047899 */ /* 0x000fe20008011605 */
[----:B------:R-:W-:Y:S01]  /*5620*/  FMNMX.FTZ R8, R67, R8, !PT ;  /* 0x0000000843087209 */ /* 0x000fe20007810000 */
[--C-:B------:R-:W-:Y:S01]  /*5630*/  IMAD.MOV.U32 R111, RZ, RZ, R119.reuse ;  /* 0x000000ffff6f7224 */ /* 0x100fe200078e0077 */
[----:B------:R-:W-:Y:S01]  /*5640*/  ISETP.GT.AND P2, PT, R56, 0x51, PT ;  /* 0x000000513800780c */ /* 0x000fe20003f44270 */
[----:B------:R-:W-:Y:S01]  /*5650*/  ULEA.HI.SX32 UR4, UR5, UR4, 0x1a ;  /* 0x0000000405047291 */ /* 0x000fe2000f8fd23f */
[----:B------:R-:W-:Y:S01]  /*5660*/  FSEL R69, R32, -INF , P3 ;  /* 0xff80000020457808 */ /* 0x000fe20001800000 */
[----:B------:R-:W-:Y:S01]  /*5670*/  MUFU.EX2 R193, R193 ;  /* 0x000000c100c17308 */ /* 0x000fe20000000800 */
[----:B------:R-:W-:Y:S01]  /*5680*/  FMNMX.FTZ R8, R45, R8, !PT ;  /* 0x000000082d087209 */ /* 0x000fe20007810000 */
[----:B------:R-:W-:Y:S01]  /*5690*/  UISETP.LT.AND UP0, UPT, URZ, UR4, UPT ;  /* 0x000000043f00728c */ /* 0x000fe2000bf01270 */
[C---:B------:R-:W-:Y:S01]  /*56a0*/  ISETP.GT.AND P3, PT, R56.reuse, 0x58, PT ;  /* 0x000000583800780c */ /* 0x040fe20003f64270 */
[--C-:B------:R-:W-:Y:S01]  /*56b0*/  IMAD.MOV.U32 R83, RZ, RZ, R119.reuse ;  /* 0x000000ffff537224 */ /* 0x100fe200078e0077 */
[----:B------:R-:W-:Y:S01]  /*56c0*/  FSEL R33, R33, -INF , P2 ;  /* 0xff80000021217808 */ /* 0x000fe20001000000 */
[----:B------:R-:W-:Y:S01]  /*56d0*/  USEL UR61, URZ, UR4, !UP0 ;  /* 0x000000043f3d7287 */ /* 0x000fe2000c000000 */
[----:B------:R-:W-:Y:S01]  /*56e0*/  FMNMX.FTZ R8, R69, R8, !PT ;  /* 0x0000000845087209 */ /* 0x000fe20007810000 */
[----:B------:R-:W-:Y:S01]  /*56f0*/  MUFU.EX2 R14, R14 ;  /* 0x0000000e000e7308 */ /* 0x000fe20000000800 */
[----:B------:R-:W-:Y:S01]  /*5700*/  ISETP.GT.AND P2, PT, R56, 0x59, PT ;  /* 0x000000593800780c */ /* 0x000fe20003f44270 */
[----:B------:R-:W-:Y:S01]  /*5710*/  UISETP.GE.AND UP0, UPT, UR7, UR61, UPT ;  /* 0x0000003d0700728c */ /* 0x000fe2000bf06270 */
[----:B------:R-:W-:Y:S01]  /*5720*/  FSEL R71, R36, -INF , P3 ;  /* 0xff80000024477808 */ /* 0x000fe20001800000 */
[--C-:B------:R-:W-:Y:S01]  /*5730*/  IMAD.MOV.U32 R81, RZ, RZ, R119.reuse ;  /* 0x000000ffff517224 */ /* 0x100fe200078e0077 */
[----:B------:R-:W-:Y:S01]  /*5740*/  FMNMX.FTZ R8, R33, R8, !PT ;  /* 0x0000000821087209 */ /* 0x000fe20007810000 */
[--C-:B------:R-:W-:Y:S01]  /*5750*/  IMAD.MOV.U32 R79, RZ, RZ, R119.reuse ;  /* 0x000000ffff4f7224 */ /* 0x100fe200078e0077 */
[C---:B------:R-:W-:Y:S01]  /*5760*/  ISETP.GT.AND P3, PT, R56.reuse, 0x60, PT ;  /* 0x000000603800780c */ /* 0x040fe20003f64270 */
[----:B------:R-:W-:Y:S01]  /*5770*/  MUFU.EX2 R85, R85 ;  /* 0x0000005500557308 */ /* 0x000fe20000000800 */
[----:B------:R-:W-:Y:S01]  /*5780*/  FSEL R37, R37, -INF , P2 ;  /* 0xff80000025257808 */ /* 0x000fe20001000000 */
[--C-:B------:R-:W-:Y:S01]  /*5790*/  IMAD.MOV.U32 R77, RZ, RZ, R119.reuse ;  /* 0x000000ffff4d7224 */ /* 0x100fe200078e0077 */
[----:B------:R-:W-:Y:S01]  /*57a0*/  FMNMX.FTZ R8, R71, R8, !PT ;  /* 0x0000000847087209 */ /* 0x000fe20007810000 */
[----:B------:R-:W-:Y:S01]  /*57b0*/  IMAD.MOV.U32 R48, RZ, RZ, R119 ;  /* 0x000000ffff307224 */ /* 0x000fe200078e0077 */
[----:B------:R-:W-:-:S02]  /*57c0*/  ISETP.GT.AND P2, PT, R56, 0x61, PT ;  /* 0x000000613800780c */ /* 0x000fc40003f44270 */
[----:B------:R-:W-:Y:S01]  /*57d0*/  FSEL R73, R24, -INF , P3 ;  /* 0xff80000018497808 */ /* 0x000fe20001800000 */
[----:B------:R0:W2:Y:S01]  /*57e0*/  MUFU.EX2 R30, R87 ;  /* 0x00000057001e7308 */ /* 0x0000a20000000800 */
[----:B------:R-:W-:Y:S02]  /*57f0*/  FMNMX.FTZ R8, R37, R8, !PT ;  /* 0x0000000825087209 */ /* 0x000fe40007810000 */
[C---:B------:R-:W-:Y:S02]  /*5800*/  ISETP.GT.AND P3, PT, R56.reuse, 0x68, PT ;  /* 0x000000683800780c */ /* 0x040fe40003f64270 */
[----:B------:R-:W-:Y:S02]  /*5810*/  FSEL R25, R25, -INF , P2 ;  /* 0xff80000019197808 */ /* 0x000fe40001000000 */
[----:B------:R-:W-:Y:S01]  /*5820*/  FMNMX.FTZ R8, R73, R8, !PT ;  /* 0x0000000849087209 */ /* 0x000fe20007810000 */
[----:B------:R-:W-:Y:S01]  /*5830*/  MUFU.EX2 R89, R89 ;  /* 0x0000005900597308 */ /* 0x000fe20000000800 */
[----:B------:R-:W-:Y:S01]  /*5840*/  ISETP.GT.AND P2, PT, R56, 0x69, PT ;  /* 0x000000693800780c */ /* 0x000fe20003f44270 */
[--C-:B0-----:R-:W-:Y:S01]  /*5850*/  IMAD.MOV.U32 R87, RZ, RZ, R119.reuse ;  /* 0x000000ffff577224 */ /* 0x101fe200078e0077 */
[----:B------:R-:W-:Y:S01]  /*5860*/  FSEL R75, R28, -INF , P3 ;  /* 0xff8000001c4b7808 */ /* 0x000fe20001800000 */
[----:B------:R-:W-:Y:S01]  /*5870*/  IMAD.MOV.U32 R56, RZ, RZ, R119 ;  /* 0x000000ffff387224 */ /* 0x000fe200078e0077 */
[----:B------:R-:W-:-:S02]  /*5880*/  FMNMX.FTZ R8, R25, R8, !PT ;  /* 0x0000000819087209 */ /* 0x000fc40007810000 */
[----:B------:R-:W-:Y:S01]  /*5890*/  FSEL R29, R29, -INF , P2 ;  /* 0xff8000001d1d7808 */ /* 0x000fe20001000000 */
[----:B------:R0:W3:Y:S01]  /*58a0*/  MUFU.EX2 R24, R91 ;  /* 0x0000005b00187308 */ /* 0x0000e20000000800 */
[----:B------:R-:W-:Y:S02]  /*58b0*/  FMNMX.FTZ R8, R75, R8, !PT ;  /* 0x000000084b087209 */ /* 0x000fe40007810000 */
[----:B------:R-:W-:Y:S02]  /*58c0*/  F2FP.F16.F32.PACK_AB R201, R2, R201 ;  /* 0x000000c902c9723e */ /* 0x000fe400000000ff */
[----:B------:R-:W-:Y:S02]  /*58d0*/  FMNMX.FTZ R8, R29, R8, !PT ;  /* 0x000000081d087209 */ /* 0x000fe40007810000 */
[----:B--2---:R-:W-:Y:S01]  /*58e0*/  F2FP.F16.F32.PACK_AB R195, R30, R85 ;  /* 0x000000551ec3723e */ /* 0x004fe200000000ff */
[----:B------:R2:W-:Y:S01]  /*58f0*/  MUFU.EX2 R28, R39 ;  /* 0x00000027001c7308 */ /* 0x0005e20000000800 */
[--C-:B0-----:R-:W-:Y:S01]  /*5900*/  IMAD.MOV.U32 R91, RZ, RZ, R119.reuse ;  /* 0x000000ffff5b7224 */ /* 0x101fe200078e0077 */
[----:B------:R-:W0:Y:S06]  /*5910*/  SHFL.BFLY PT, R35, R8, 0x2, 0x1f ;  /* 0x0c401f0008237f89 */ /* 0x000e2c00000e0000 */
[----:B------:R-:W-:Y:S01]  /*5920*/  MUFU.EX2 R43, R43 ;  /* 0x0000002b002b7308 */ /* 0x000fe20000000800 */
[----:B---3--:R-:W-:Y:S01]  /*5930*/  F2FP.F16.F32.PACK_AB R189, R24, R89 ;  /* 0x0000005918bd723e */ /* 0x008fe200000000ff */
[----:B--2---:R-:W-:-:S06]  /*5940*/  IMAD.MOV.U32 R39, RZ, RZ, R119 ;  /* 0x000000ffff277224 */ /* 0x004fcc00078e0077 */
[----:B------:R2:W3:Y:S08]  /*5950*/  MUFU.EX2 R32, R47 ;  /* 0x0000002f00207308 */ /* 0x0004f00000000800 */
[----:B------:R-:W-:Y:S01]  /*5960*/  MUFU.EX2 R93, R93 ;  /* 0x0000005d005d7308 */ /* 0x000fe20000000800 */
[----:B--2---:R-:W-:Y:S01]  /*5970*/  IMAD.MOV.U32 R47, RZ, RZ, R119 ;  /* 0x000000ffff2f7224 */ /* 0x004fe200078e0077 */
[----:B0-----:R-:W-:-:S05]  /*5980*/  FMNMX.FTZ R35, R8, R35, !PT ;  /* 0x0000002308237209 */ /* 0x001fca0007810000 */
[----:B------:R-:W0:Y:S01]  /*5990*/  SHFL.BFLY PT, R8, R35, 0x1, 0x1f ;  /* 0x0c201f0023087f89 */ /* 0x000e2200000e0000 */
[----:B------:R2:W4:Y:S01]  /*59a0*/  MUFU.EX2 R34, R95 ;  /* 0x0000005f00227308 */ /* 0x0005220000000800 */
[----:B---3--:R-:W-:-:S07]  /*59b0*/  F2FP.F16.F32.PACK_AB R185, R32, R43 ;  /* 0x0000002b20b9723e */ /* 0x008fce00000000ff */
[----:B------:R-:W-:Y:S01]  /*59c0*/  MUFU.EX2 R97, R97 ;  /* 0x0000006100617308 */ /* 0x000fe20000000800 */
[----:B--2---:R-:W-:-:S07]  /*59d0*/  IMAD.MOV.U32 R95, RZ, RZ, R119 ;  /* 0x000000ffff5f7224 */ /* 0x004fce00078e0077 */
[----:B------:R2:W3:Y:S01]  /*59e0*/  MUFU.EX2 R36, R99 ;  /* 0x0000006300247308 */ /* 0x0004e20000000800 */
[----:B----4-:R-:W-:Y:S02]  /*59f0*/  F2FP.F16.F32.PACK_AB R187, R34, R93 ;  /* 0x0000005d22bb723e */ /* 0x010fe400000000ff */
[----:B0-----:R-:W-:-:S05]  /*5a00*/  FMNMX.FTZ R8, R35, R8, !PT ;  /* 0x0000000823087209 */ /* 0x001fca0007810000 */
[----:B------:R-:W-:Y:S01]  /*5a10*/  MUFU.EX2 R101, R101 ;  /* 0x0000006500657308 */ /* 0x000fe20000000800 */
[--C-:B--2---:R-:W-:Y:S01]  /*5a20*/  IMAD.MOV.U32 R99, RZ, RZ, R119.reuse ;  /* 0x000000ffff637224 */ /* 0x104fe200078e0077 */
[C---:B------:R-:W-:Y:S01]  /*5a30*/  FSETP.NEU.FTZ.AND P2, PT, R8.reuse, -INF , PT ;  /* 0xff8000000800780b */ /* 0x040fe20003f5d000 */
[----:B------:R-:W-:Y:S01]  /*5a40*/  FMUL.FTZ R20, R8, R6 ;  /* 0x0000000608147220 */ /* 0x000fe20000410000 */
[----:B------:R-:W-:-:S04]  /*5a50*/  IMAD.MOV.U32 R35, RZ, RZ, R119 ;  /* 0x000000ffff237224 */ /* 0x000fc800078e0077 */
[----:B------:R-:W-:Y:S01]  /*5a60*/  MUFU.EX2 R38, R103 ;  /* 0x0000006700267308 */ /* 0x000fe20000000800 */
[----:B------:R-:W-:Y:S02]  /*5a70*/  FSEL R20, R20, RZ, P2 ;  /* 0x000000ff14147208 */ /* 0x000fe40001000000 */
[----:B------:R-:W-:Y:S02]  /*5a80*/  PLOP3.LUT P2, PT, PT, PT, UP0, 0x80, 0x0 ;  /* 0x000000000000781c */ /* 0x000fe40003f4f008 */
[----:B---3--:R-:W-:Y:S01]  /*5a90*/  F2FP.F16.F32.PACK_AB R181, R36, R97 ;  /* 0x0000006124b5723e */ /* 0x008fe200000000ff */
        /* <DEDUP_REMOVED lines=17> */
[-CC-:B------:R-:W-:Y:S01]  /*5bb0*/  FFMA.FTZ R63, R63, R6.reuse, -R20.reuse ;  /* 0x000000063f3f7223 */ /* 0x180fe20000010814 */
[----:B------:R-:W-:Y:S01]  /*5bc0*/  FADD.FTZ R42, R4, R3 ;  /* 0x00000003042a7221 */ /* 0x000fe20000010000 */
        /* <DEDUP_REMOVED lines=10> */
[----:B------:R3:W4:Y:S01]  /*5c70*/  MUFU.EX2 R202, R49 ;  /* 0x0000003100ca7308 */ /* 0x0007220000000800 */
[----:B------:R-:W-:Y:S01]  /*5c80*/  FADD.FTZ R3, R199, R42 ;  /* 0x0000002ac7037221 */ /* 0x000fe20000010000 */
[----:B--2---:R-:W-:Y:S01]  /*5c90*/  FADD.FTZ R42, R27, R200 ;  /* 0x000000c81b2a7221 */ /* 0x004fe20000010000 */
[-CC-:B------:R-:W-:Y:S01]  /*5ca0*/  FFMA.FTZ R71, R71, R6.reuse, -R20.reuse ;  /* 0x0000000647477223 */ /* 0x180fe20000010814 */
[-CC-:B------:R-:W-:Y:S01]  /*5cb0*/  FFMA.FTZ R37, R37, R6.reuse, -R20.reuse ;  /* 0x0000000625257223 */ /* 0x180fe20000010814 */
[----:B------:R-:W-:Y:S01]  /*5cc0*/  FADD.FTZ R44, R12, R3 ;  /* 0x000000030c2c7221 */ /* 0x000fe20000010000 */
[-CC-:B------:R-:W-:Y:S01]  /*5cd0*/  FFMA.FTZ R73, R73, R6.reuse, -R20.reuse ;  /* 0x0000000649497223 */ /* 0x180fe20000010814 */
[-C--:B------:R-:W-:Y:S01]  /*5ce0*/  FFMA.FTZ R25, R25, R6.reuse, -R20 ;  /* 0x0000000619197223 */ /* 0x080fe20000010814 */
[----:B------:R-:W2:Y:S01]  /*5cf0*/  MUFU.EX2 R9, R9 ;  /* 0x0000000900097308 */ /* 0x000ea20000000800 */
[----:B0-----:R-:W-:Y:S01]  /*5d00*/  FADD.FTZ R3, R31, R42 ;  /* 0x0000002a1f037221 */ /* 0x001fe20000010000 */
[-CC-:B------:R-:W-:Y:S01]  /*5d10*/  FFMA.FTZ R75, R75, R6.reuse, -R20.reuse ;  /* 0x000000064b4b7223 */ /* 0x180fe20000010814 */
[----:B------:R-:W-:Y:S01]  /*5d20*/  FFMA.FTZ R20, R29, R6, -R20 ;  /* 0x000000061d147223 */ /* 0x000fe20000010814 */
[----:B------:R-:W-:Y:S01]  /*5d30*/  F2FP.F16.F32.PACK_AB R203, R4, R203 ;  /* 0x000000cb04cb723e */ /* 0x000fe200000000ff */
[--C-:B------:R-:W-:Y:S01]  /*5d40*/  IMAD.MOV.U32 R103, RZ, RZ, R119.reuse ;  /* 0x000000ffff677224 */ /* 0x100fe200078e0077 */
[----:B------:R-:W-:Y:S01]  /*5d50*/  F2FP.F16.F32.PACK_AB R183, R38, R101 ;  /* 0x0000006526b7723e */ /* 0x000fe200000000ff */
[----:B---3--:R-:W-:Y:S01]  /*5d60*/  IMAD.MOV.U32 R49, RZ, RZ, R119 ;  /* 0x000000ffff317224 */ /* 0x008fe200078e0077 */
[----:B------:R0:W3:Y:S01]  /*5d70*/  MUFU.EX2 R196, R51 ;  /* 0x0000003300c47308 */ /* 0x0000e20000000800 */
[----:B----4-:R-:W-:Y:S01]  /*5d80*/  FADD.FTZ R42, R202, R3 ;  /* 0x00000003ca2a7221 */ /* 0x010fe20000010000 */
[----:B------:R-:W-:Y:S01]  /*5d90*/  F2FP.F16.F32.PACK_AB R200, R200, R27 ;  /* 0x0000001bc8c8723e */ /* 0x000fe200000000ff */
[--C-:B------:R-:W-:Y:S01]  /*5da0*/  IMAD.MOV.U32 R29, RZ, RZ, R119.reuse ;  /* 0x000000ffff1d7224 */ /* 0x100fe200078e0077 */
[----:B------:R-:W-:Y:S01]  /*5db0*/  F2FP.F16.F32.PACK_AB R202, R202, R31 ;  /* 0x0000001fcaca723e */ /* 0x000fe200000000ff */
[--C-:B------:R-:W-:Y:S01]  /*5dc0*/  IMAD.MOV.U32 R31, RZ, RZ, R119.reuse ;  /* 0x000000ffff1f7224 */ /* 0x100fe200078e0077 */
[----:B------:R-:W-:Y:S01]  /*5dd0*/  F2FP.F16.F32.PACK_AB R197, R10, R197 ;  /* 0x000000c50ac5723e */ /* 0x000fe200000000ff */
[--C-:B------:R-:W-:Y:S01]  /*5de0*/  IMAD.MOV.U32 R27, RZ, RZ, R119.reuse ;  /* 0x000000ffff1b7224 */ /* 0x100fe200078e0077 */
[----:B------:R-:W4:Y:S01]  /*5df0*/  MUFU.EX2 R55, R55 ;  /* 0x0000003700377308 */ /* 0x000f220000000800 */
[----:B--2---:R-:W-:Y:S01]  /*5e00*/  FADD.FTZ R3, R9, R42 ;  /* 0x0000002a09037221 */ /* 0x004fe20000010000 */
[----:B------:R-:W-:Y:S01]  /*5e10*/  F2FP.F16.F32.PACK_AB R199, R12, R199 ;  /* 0x000000c70cc7723e */ /* 0x000fe200000000ff */
[----:B0-----:R-:W-:-:S05]  /*5e20*/  IMAD.MOV.U32 R51, RZ, RZ, R119 ;  /* 0x000000ffff337224 */ /* 0x001fca00078e0077 */
[----:B------:R0:W2:Y:S01]  /*5e30*/  MUFU.EX2 R198, R11 ;  /* 0x0000000b00c67308 */ /* 0x0000a20000000800 */
[C---:B---3--:R-:W-:Y:S01]  /*5e40*/  FADD.FTZ R42, R196.reuse, R3 ;  /* 0x00000003c42a7221 */ /* 0x048fe20000010000 */
[----:B------:R-:W-:-:S06]  /*5e50*/  F2FP.F16.F32.PACK_AB R196, R196, R9 ;  /* 0x00000009c4c4723e */ /* 0x000fcc00000000ff */
[----:B------:R-:W3:Y:S01]  /*5e60*/  MUFU.EX2 R13, R13 ;  /* 0x0000000d000d7308 */ /* 0x000ee20000000800 */
[----:B0-----:R-:W-:Y:S01]  /*5e70*/  FADD.FTZ R11, R193, R44 ;  /* 0x0000002cc10b7221 */ /* 0x001fe20000010000 */
[----:B----4-:R-:W-:Y:S01]  /*5e80*/  FADD.FTZ R3, R55, R42 ;  /* 0x0000002a37037221 */ /* 0x010fe20000010000 */
[C---:B------:R-:W-:Y:S02]  /*5e90*/  F2FP.F16.F32.PACK_AB R193, R14.reuse, R193 ;  /* 0x000000c10ec1723e */ /* 0x040fe400000000ff */
[----:B------:R-:W-:-:S03]  /*5ea0*/  FADD.FTZ R44, R14, R11 ;  /* 0x0000000b0e2c7221 */ /* 0x000fc60000010000 */
[----:B------:R0:W4:Y:S01]  /*5eb0*/  MUFU.EX2 R192, R57 ;  /* 0x0000003900c07308 */ /* 0x0001220000000800 */
[----:B------:R-:W-:Y:S01]  /*5ec0*/  FADD.FTZ R11, R85, R44 ;  /* 0x0000002c550b7221 */ /* 0x000fe20000010000 */
[C---:B--2---:R-:W-:Y:S01]  /*5ed0*/  FADD.FTZ R42, R198.reuse, R3 ;  /* 0x00000003c62a7221 */ /* 0x044fe20000010000 */
[----:B------:R-:W-:Y:S01]  /*5ee0*/  F2FP.F16.F32.PACK_AB R198, R198, R55 ;  /* 0x00000037c6c6723e */ /* 0x000fe200000000ff */
[----:B------:R-:W-:Y:S02]  /*5ef0*/  IMAD.MOV.U32 R85, RZ, RZ, R119 ;  /* 0x000000ffff557224 */ /* 0x000fe400078e0077 */
[----:B------:R-:W-:Y:S01]  /*5f00*/  FADD.FTZ R44, R30, R11 ;  /* 0x0000000b1e2c7221 */ /* 0x000fe20000010000 */
[--C-:B------:R-:W-:Y:S01]  /*5f10*/  IMAD.MOV.U32 R55, RZ, RZ, R119.reuse ;  /* 0x000000ffff377224 */ /* 0x100fe200078e0077 */
[----:B------:R-:W2:Y:S02]  /*5f20*/  MUFU.EX2 R59, R59 ;  /* 0x0000003b003b7308 */ /* 0x000ea40000000800 */
[----:B------:R-:W-:Y:S01]  /*5f30*/  FADD.FTZ R11, R89, R44 ;  /* 0x0000002c590b7221 */ /* 0x000fe20000010000 */
[----:B---3--:R-:W-:Y:S01]  /*5f40*/  FADD.FTZ R3, R13, R42 ;  /* 0x0000002a0d037221 */ /* 0x008fe20000010000 */
[----:B------:R-:W-:-:S02]  /*5f50*/  IMAD.MOV.U32 R89, RZ, RZ, R119 ;  /* 0x000000ffff597224 */ /* 0x000fc400078e0077 */
[----:B-1----:R-:W-:Y:S01]  /*5f60*/  FADD.FTZ R0, R24, R11 ;  /* 0x0000000b18007221 */ /* 0x002fe20000010000 */
[----:B0-----:R-:W-:Y:S01]  /*5f70*/  IMAD.MOV.U32 R57, RZ, RZ, R119 ;  /* 0x000000ffff397224 */ /* 0x001fe200078e0077 */
[----:B------:R-:W0:Y:S02]  /*5f80*/  MUFU.EX2 R194, R15 ;  /* 0x0000000f00c27308 */ /* 0x000e240000000800 */
[----:B------:R-:W-:Y:S01]  /*5f90*/  FADD.FTZ R11, R191, R0 ;  /* 0x00000000bf0b7221 */ /* 0x000fe20000010000 */
[----:B----4-:R-:W-:Y:S01]  /*5fa0*/  FADD.FTZ R0, R192, R3 ;  /* 0x00000003c0007221 */ /* 0x010fe20000010000 */
[C---:B------:R-:W-:Y:S01]  /*5fb0*/  F2FP.F16.F32.PACK_AB R191, R28.reuse, R191 ;  /* 0x000000bf1cbf723e */ /* 0x040fe200000000ff */
[----:B------:R-:W-:Y:S02]  /*5fc0*/  IMAD.MOV.U32 R44, RZ, RZ, R119 ;  /* 0x000000ffff2c7224 */ /* 0x000fe400078e0077 */
[----:B------:R-:W-:Y:S01]  /*5fd0*/  FADD.FTZ R42, R28, R11 ;  /* 0x0000000b1c2a7221 */ /* 0x000fe20000010000 */
[----:B------:R-:W-:Y:S01]  /*5fe0*/  F2FP.F16.F32.PACK_AB R192, R192, R13 ;  /* 0x0000000dc0c0723e */ /* 0x000fe200000000ff */
[--C-:B------:R-:W-:Y:S01]  /*5ff0*/  IMAD.MOV.U32 R30, RZ, RZ, R119.reuse ;  /* 0x000000ffff1e7224 */ /* 0x100fe200078e0077 */
[----:B------:R-:W1:Y:S01]  /*6000*/  MUFU.EX2 R21, R21 ;  /* 0x0000001500157308 */ /* 0x000e620000000800 */
[----:B--2---:R-:W-:Y:S01]  /*6010*/  FADD.FTZ R3, R59, R0 ;  /* 0x000000003b037221 */ /* 0x004fe20000010000 */
[----:B------:R-:W-:Y:S01]  /*6020*/  FADD.FTZ R11, R43, R42 ;  /* 0x0000002a2b0b7221 */ /* 0x000fe20000010000 */
[--C-:B------:R-:W-:Y:S01]  /*6030*/  IMAD.MOV.U32 R43, RZ, RZ, R119.reuse ;  /* 0x000000ffff2b7224 */ /* 0x100fe200078e0077 */
[----:B------:R-:W-:Y:S01]  /*6040*/  MOV R28, R119 ;  /* 0x00000077001c7202 */ /* 0x000fe20000000f00 */
[----:B------:R-:W-:-:S02]  /*6050*/  IMAD.MOV.U32 R24, RZ, RZ, R119 ;  /* 0x000000ffff187224 */ /* 0x000fc400078e0077 */
[----:B------:R-:W-:Y:S01]  /*6060*/  FADD.FTZ R42, R32, R11 ;  /* 0x0000000b202a7221 */ /* 0x000fe20000010000 */
[----:B------:R-:W-:Y:S01]  /*6070*/  IMAD.MOV.U32 R32, RZ, RZ, R119 ;  /* 0x000000ffff207224 */ /* 0x000fe200078e0077 */
[----:B------:R2:W3:Y:S01]  /*6080*/  MUFU.EX2 R188, R61 ;  /* 0x0000003d00bc7308 */ /* 0x0004e20000000800 */
[C---:B0-----:R-:W-:Y:S01]  /*6090*/  FADD.FTZ R0, R194.reuse, R3 ;  /* 0x00000003c2007221 */ /* 0x041fe20000010000 */
[----:B------:R-:W-:Y:S01]  /*60a0*/  FADD.FTZ R11, R93, R42 ;  /* 0x0000002a5d0b7221 */ /* 0x000fe20000010000 */
[----:B------:R-:W-:Y:S01]  /*60b0*/  F2FP.F16.F32.PACK_AB R194, R194, R59 ;  /* 0x0000003bc2c2723e */ /* 0x000fe200000000ff */
[----:B------:R-:W-:Y:S02]  /*60c0*/  IMAD.MOV.U32 R93, RZ, RZ, R119 ;  /* 0x000000ffff5d7224 */ /* 0x000fe400078e0077 */
[----:B------:R-:W-:Y:S01]  /*60d0*/  FADD.FTZ R2, R34, R11 ;  /* 0x0000000b22027221 */ /* 0x000fe20000010000 */
[--C-:B------:R-:W-:Y:S01]  /*60e0*/  IMAD.MOV.U32 R59, RZ, RZ, R119.reuse ;  /* 0x000000ffff3b7224 */ /* 0x100fe200078e0077 */
[----:B------:R-:W0:Y:S01]  /*60f0*/  MUFU.EX2 R63, R63 ;  /* 0x0000003f003f7308 */ /* 0x000e220000000800 */
[----:B-1----:R-:W-:Y:S01]  /*6100*/  FADD.FTZ R3, R21, R0 ;  /* 0x0000000015037221 */ /* 0x002fe20000010000 */
[----:B------:R-:W-:Y:S01]  /*6110*/  FADD.FTZ R11, R97, R2 ;  /* 0x00000002610b7221 */ /* 0x000fe20000010000 */
[--C-:B------:R-:W-:Y:S01]  /*6120*/  IMAD.MOV.U32 R97, RZ, RZ, R119.reuse ;  /* 0x000000ffff617224 */ /* 0x100fe200078e0077 */
[----:B------:R-:W-:Y:S01]  /*6130*/  MOV R34, R119 ;  /* 0x0000007700227202 */ /* 0x000fe20000000f00 */
[----:B--2---:R-:W-:-:S02]  /*6140*/  IMAD.MOV.U32 R61, RZ, RZ, R119 ;  /* 0x000000ffff3d7224 */ /* 0x004fc400078e0077 */
[----:B------:R-:W-:Y:S01]  /*6150*/  FADD.FTZ R2, R36, R11 ;  /* 0x0000000b24027221 */ /* 0x000fe20000010000 */
[----:B------:R-:W-:Y:S01]  /*6160*/  IMAD.MOV.U32 R42, RZ, RZ, R119 ;  /* 0x000000ffff2a7224 */ /* 0x000fe200078e0077 */
[----:B------:R1:W2:Y:S01]  /*6170*/  MUFU.EX2 R190, R53 ;  /* 0x0000003500be7308 */ /* 0x0002a20000000800 */
[C---:B---3--:R-:W-:Y:S01]  /*6180*/  FADD.FTZ R0, R188.reuse, R3 ;  /* 0x00000003bc007221 */ /* 0x048fe20000010000 */
[----:B------:R-:W-:Y:S01]  /*6190*/  FADD.FTZ R11, R101, R2 ;  /* 0x00000002650b7221 */ /* 0x000fe20000010000 */
[----:B------:R-:W-:Y:S01]  /*61a0*/  F2FP.F16.F32.PACK_AB R188, R188, R21 ;  /* 0x00000015bcbc723e */ /* 0x000fe200000000ff */
[----:B------:R-:W-:Y:S02]  /*61b0*/  IMAD.MOV.U32 R101, RZ, RZ, R119 ;  /* 0x000000ffff657224 */ /* 0x000fe400078e0077 */
[----:B------:R-:W-:Y:S01]  /*61c0*/  FADD.FTZ R2, R38, R11 ;  /* 0x0000000b26027221 */ /* 0x000fe20000010000 */
[--C-:B------:R-:W-:Y:S01]  /*61d0*/  IMAD.MOV.U32 R38, RZ, RZ, R119.reuse ;  /* 0x000000ffff267224 */ /* 0x100fe200078e0077 */
[----:B------:R-:W3:Y:S01]  /*61e0*/  MUFU.EX2 R65, R65 ;  /* 0x0000004100417308 */ /* 0x000ee20000000800 */
[----:B0-----:R-:W-:Y:S01]  /*61f0*/  FADD.FTZ R3, R63, R0 ;  /* 0x000000003f037221 */ /* 0x001fe20000010000 */
[----:B-1----:R-:W-:-:S02]  /*6200*/  IMAD.MOV.U32 R53, RZ, RZ, R119 ;  /* 0x000000ffff357224 */ /* 0x002fc400078e0077 */
[----:B------:R-:W-:-:S04]  /*6210*/  IMAD.MOV.U32 R36, RZ, RZ, R119 ;  /* 0x000000ffff247224 */ /* 0x000fc800078e0077 */
[----:B------:R0:W1:Y:S01]  /*6220*/  MUFU.EX2 R184, R41 ;  /* 0x0000002900b87308 */ /* 0x0000620000000800 */
[C---:B--2---:R-:W-:Y:S01]  /*6230*/  FADD.FTZ R0, R190.reuse, R3 ;  /* 0x00000003be007221 */ /* 0x044fe20000010000 */
[----:B------:R-:W-:Y:S01]  /*6240*/  F2FP.F16.F32.PACK_AB R190, R190, R63 ;  /* 0x0000003fbebe723e */ /* 0x000fe200000000ff */
[----:B------:R-:W-:-:S05]  /*6250*/  IMAD.MOV.U32 R63, RZ, RZ, R119 ;  /* 0x000000ffff3f7224 */ /* 0x000fca00078e0077 */
[----:B------:R-:W2:Y:S01]  /*6260*/  MUFU.EX2 R67, R67 ;  /* 0x0000004300437308 */ /* 0x000ea20000000800 */
[----:B---3--:R-:W-:Y:S01]  /*6270*/  FADD.FTZ R3, R65, R0 ;  /* 0x0000000041037221 */ /* 0x008fe20000010000 */
[----:B0-----:R-:W-:-:S06]  /*6280*/  IMAD.MOV.U32 R41, RZ, RZ, R119 ;  /* 0x000000ffff297224 */ /* 0x001fcc00078e0077 */
[----:B------:R-:W0:Y:S01]  /*6290*/  MUFU.EX2 R105, R105 ;  /* 0x0000006900697308 */ /* 0x000e220000000800 */
[C---:B-1----:R-:W-:Y:S01]  /*62a0*/  FADD.FTZ R0, R184.reuse, R3 ;  /* 0x00000003b8007221 */ /* 0x042fe20000010000 */
[----:B------:R-:W-:Y:S01]  /*62b0*/  F2FP.F16.F32.PACK_AB R184, R184, R65 ;  /* 0x00000041b8b8723e */ /* 0x000fe200000000ff */
[----:B------:R-:W-:-:S05]  /*62c0*/  IMAD.MOV.U32 R65, RZ, RZ, R119 ;  /* 0x000000ffff417224 */ /* 0x000fca00078e0077 */
[----:B------:R1:W3:Y:S01]  /*62d0*/  MUFU.EX2 R186, R45 ;  /* 0x0000002d00ba7308 */ /* 0x0002e20000000800 */
[----:B--2---:R-:W-:-:S07]  /*62e0*/  FADD.FTZ R3, R67, R0 ;  /* 0x0000000043037221 */ /* 0x004fce0000010000 */
[----:B------:R2:W4:Y:S01]  /*62f0*/  MUFU.EX2 R40, R107 ;  /* 0x0000006b00287308 */ /* 0x0005220000000800 */
[----:B0-----:R-:W-:Y:S01]  /*6300*/  FADD.FTZ R11, R105, R2 ;  /* 0x00000002690b7221 */ /* 0x001fe20000010000 */
[----:B-1----:R-:W-:-:S06]  /*6310*/  IMAD.MOV.U32 R45, RZ, RZ, R119 ;  /* 0x000000ffff2d7224 */ /* 0x002fcc00078e0077 */
[----:B------:R-:W0:Y:S01]  /*6320*/  MUFU.EX2 R69, R69 ;  /* 0x0000004500457308 */ /* 0x000e220000000800 */
[C---:B---3--:R-:W-:Y:S01]  /*6330*/  FADD.FTZ R0, R186.reuse, R3 ;  /* 0x00000003ba007221 */ /* 0x048fe20000010000 */
[----:B------:R-:W-:Y:S01]  /*6340*/  F2FP.F16.F32.PACK_AB R186, R186, R67 ;  /* 0x00000043baba723e */ /* 0x000fe200000000ff */
[--C-:B--2---:R-:W-:Y:S02]  /*6350*/  IMAD.MOV.U32 R107, RZ, RZ, R119.reuse ;  /* 0x000000ffff6b7224 */ /* 0x104fe400078e0077 */
[----:B------:R-:W-:-:S03]  /*6360*/  IMAD.MOV.U32 R67, RZ, RZ, R119 ;  /* 0x000000ffff437224 */ /* 0x000fc600078e0077 */
[----:B------:R-:W1:Y:S01]  /*6370*/  MUFU.EX2 R109, R109 ;  /* 0x0000006d006d7308 */ /* 0x000e620000000800 */
[C---:B----4-:R-:W-:Y:S01]  /*6380*/  FADD.FTZ R2, R40.reuse, R11 ;  /* 0x0000000b28027221 */ /* 0x050fe20000010000 */
[----:B------:R-:W-:Y:S01]  /*6390*/  F2FP.F16.F32.PACK_AB R177, R40, R105 ;  /* 0x0000006928b1723e */ /* 0x000fe200000000ff */
[----:B------:R-:W-:Y:S01]  /*63a0*/  IMAD.MOV.U32 R105, RZ, RZ, R119 ;  /* 0x000000ffff697224 */ /* 0x000fe200078e0077 */
[----:B------:R-:W-:-:S04]  /*63b0*/  MOV R40, R119 ;  /* 0x0000007700287202 */ /* 0x000fc80000000f00 */
[----:B------:R2:W3:Y:S01]  /*63c0*/  MUFU.EX2 R180, R33 ;  /* 0x0000002100b47308 */ /* 0x0004e20000000800 */
[----:B0-----:R-:W-:-:S07]  /*63d0*/  FADD.FTZ R3, R69, R0 ;  /* 0x0000000045037221 */ /* 0x001fce0000010000 */
[----:B------:R-:W0:Y:S01]  /*63e0*/  MUFU.EX2 R26, R26 ;  /* 0x0000001a001a7308 */ /* 0x000e220000000800 */
[----:B-1----:R-:W-:Y:S01]  /*63f0*/  FADD.FTZ R11, R109, R2 ;  /* 0x000000026d0b7221 */ /* 0x002fe20000010000 */
[----:B------:R-:W-:Y:S02]  /*6400*/  IMAD.MOV.U32 R2, RZ, RZ, 0x3f800000 ;  /* 0x3f800000ff027424 */ /* 0x000fe400078e00ff */
[----:B--2---:R-:W-:-:S04]  /*6410*/  IMAD.MOV.U32 R33, RZ, RZ, R119 ;  /* 0x000000ffff217224 */ /* 0x004fc800078e0077 */
[----:B------:R-:W1:Y:S01]  /*6420*/  MUFU.EX2 R71, R71 ;  /* 0x0000004700477308 */ /* 0x000e620000000800 */
[C---:B---3--:R-:W-:Y:S01]  /*6430*/  FADD.FTZ R0, R180.reuse, R3 ;  /* 0x00000003b4007221 */ /* 0x048fe20000010000 */
[----:B------:R-:W-:Y:S01]  /*6440*/  F2FP.F16.F32.PACK_AB R180, R180, R69 ;  /* 0x00000045b4b4723e */ /* 0x000fe200000000ff */
[----:B------:R-:W-:-:S05]  /*6450*/  IMAD.MOV.U32 R69, RZ, RZ, R119 ;  /* 0x000000ffff457224 */ /* 0x000fca00078e0077 */
[----:B------:R2:W3:Y:S01]  /*6460*/  MUFU.EX2 R182, R37 ;  /* 0x0000002500b67308 */ /* 0x0004e20000000800 */
[C---:B0-----:R-:W-:Y:S01]  /*6470*/  FADD.FTZ R3, R26.reuse, R11 ;  /* 0x0000000b1a037221 */ /* 0x041fe20000010000 */
[----:B------:R-:W-:Y:S01]  /*6480*/  F2FP.F16.F32.PACK_AB R179, R26, R109 ;  /* 0x0000006d1ab3723e */ /* 0x000fe200000000ff */
[--C-:B------:R-:W-:Y:S02]  /*6490*/  IMAD.MOV.U32 R109, RZ, RZ, R119.reuse ;  /* 0x000000ffff6d7224 */ /* 0x100fe400078e0077 */
[----:B------:R-:W-:-:S03]  /*64a0*/  IMAD.MOV.U32 R26, RZ, RZ, R119 ;  /* 0x000000ffff1a7224 */ /* 0x000fc600078e0077 */
[----:B------:R-:W0:Y:S01]  /*64b0*/  MUFU.EX2 R73, R73 ;  /* 0x0000004900497308 */ /* 0x000e220000000800 */
[----:B-1----:R-:W-:Y:S01]  /*64c0*/  FADD.FTZ R11, R71, R0 ;  /* 0x00000000470b7221 */ /* 0x002fe20000010000 */
[----:B--2---:R-:W-:-:S06]  /*64d0*/  IMAD.MOV.U32 R37, RZ, RZ, R119 ;  /* 0x000000ffff257224 */ /* 0x004fcc00078e0077 */
[----:B------:R1:W2:Y:S01]  /*64e0*/  MUFU.EX2 R176, R25 ;  /* 0x0000001900b07308 */ /* 0x0002a20000000800 */
[C---:B---3--:R-:W-:Y:S01]  /*64f0*/  FADD.FTZ R0, R182.reuse, R11 ;  /* 0x0000000bb6007221 */ /* 0x048fe20000010000 */
[----:B------:R-:W-:Y:S01]  /*6500*/  F2FP.F16.F32.PACK_AB R182, R182, R71 ;  /* 0x00000047b6b6723e */ /* 0x000fe200000000ff */
[----:B------:R-:W-:-:S05]  /*6510*/  IMAD.MOV.U32 R71, RZ, RZ, R119 ;  /* 0x000000ffff477224 */ /* 0x000fca00078e0077 */
[----:B------:R-:W3:Y:S01]  /*6520*/  MUFU.EX2 R75, R75 ;  /* 0x0000004b004b7308 */ /* 0x000ee20000000800 */
[----:B0-----:R-:W-:Y:S01]  /*6530*/  FADD.FTZ R9, R73, R0 ;  /* 0x0000000049097221 */ /* 0x001fe20000010000 */
[----:B-1----:R-:W-:-:S06]  /*6540*/  IMAD.MOV.U32 R25, RZ, RZ, R119 ;  /* 0x000000ffff197224 */ /* 0x002fcc00078e0077 */
[----:B------:R-:W0:Y:S01]  /*6550*/  MUFU.EX2 R20, R20 ;  /* 0x0000001400147308 */ /* 0x000e220000000800 */
[C---:B--2---:R-:W-:Y:S01]  /*6560*/  FADD.FTZ R0, R176.reuse, R9 ;  /* 0x00000009b0007221 */ /* 0x044fe20000010000 */
[----:B------:R-:W-:Y:S01]  /*6570*/  F2FP.F16.F32.PACK_AB R176, R176, R73 ;  /* 0x00000049b0b0723e */ /* 0x000fe200000000ff */
[----:B------:R-:W-:Y:S02]  /*6580*/  IMAD.MOV.U32 R73, RZ, RZ, R119 ;  /* 0x000000ffff497224 */ /* 0x000fe400078e0077 */
[----:B---3--:R-:W-:Y:S01]  /*6590*/  FADD.FTZ R9, R75, R0 ;  /* 0x000000004b097221 */ /* 0x008fe20000010000 */
[----:B------:R-:W-:Y:S01]  /*65a0*/  IMAD.MOV.U32 R0, RZ, RZ, 0x3f800000 ;  /* 0x3f800000ff007424 */ /* 0x000fe200078e00ff */
[C---:B0-----:R-:W-:Y:S02]  /*65b0*/  F2FP.F16.F32.PACK_AB R178, R20.reuse, R75 ;  /* 0x0000004b14b2723e */ /* 0x041fe400000000ff */
[----:B------:R-:W-:Y:S01]  /*65c0*/  FADD.FTZ R4, R20, R9 ;  /* 0x0000000914047221 */ /* 0x000fe20000010000 */
[----:B------:R-:W-:Y:S01]  /*65d0*/  IMAD.MOV.U32 R75, RZ, RZ, R119 ;  /* 0x000000ffff4b7224 */ /* 0x000fe200078e0077 */
[----:B------:R-:W-:Y:S06]  /*65e0*/  @!P2 BRA `(.L_x_4861) ;  /* 0x0000004c0054a947 */ /* 0x000fec0003800000 */
[----:B------:R-:W-:Y:S01]  /*65f0*/  IMAD.MOV.U32 R9, RZ, RZ, R7 ;  /* 0x000000ffff097224 */ /* 0x000fe200078e0007 */
[----:B------:R-:W-:Y:S01]  /*6600*/  MOV R10, R8 ;  /* 0x00000008000a7202 */ /* 0x000fe20000000f00 */
[----:B------:R-:W-:Y:S01]  /*6610*/  IMAD.MOV.U32 R2, RZ, RZ, 0x3f800000 ;  /* 0x3f800000ff027424 */ /* 0x000fe200078e00ff */
        /* <DEDUP_REMOVED lines=49> */
[----:B------:R-:W-:Y:S01]  /*6930*/  UMOV UR6, UR36 ;  /* 0x0000002400067c82 */ /* 0x000fe20008000000 */
[----:B------:R-:W-:-:S05]  /*6940*/  ULDC UR5, c[0x0][0x9d8] ;  /* 0x0002760000057ab9 */ /* 0x000fca0000000800 */
.L_x_4870:
[----:B------:R-:W-:-:S04]  /*6950*/  UIADD3 UR4, UR6, 0x1, URZ ;  /* 0x0000000106047890 */ /* 0x000fc8000fffe03f */
[----:B------:R-:W-:-:S04]  /*6960*/  UISETP.NE.AND UP0, UPT, UR4, 0x2, UPT ;  /* 0x000000020400788c */ /* 0x000fc8000bf05270 */
[----:B------:R-:W-:Y:S02]  /*6970*/  USEL UR60, URZ, 0x1, UP0 ;  /* 0x000000013f3c7887 */ /* 0x000fe40008000000 */
[----:B------:R-:W-:Y:S02]  /*6980*/  USEL UR36, UR4, URZ, UP0 ;  /* 0x0000003f04247287 */ /* 0x000fe40008000000 */
[----:B------:R-:W-:Y:S01]  /*6990*/  ULOP3.LUT UR60, UR39, UR60, URZ, 0x3c, !UPT ;  /* 0x0000003c273c7292 */ /* 0x000fe2000f8e3c3f */
[----:B------:R-:W-:Y:S11]  /*69a0*/  @!P0 BRA `(.L_x_4862) ;  /* 0x0000000000048947 */ /* 0x000ff60003800000 */
[----:B------:R-:W-:Y:S01]  /*69b0*/  BPT.TRAP 0x1 ;  /* 0x000000040000795c */ /* 0x000fe20000300000 */
.L_x_4862:
[----:B------:R-:W-:Y:S01]  /*69c0*/  ULEA UR37, UR36, UR38, 0x3 ;  /* 0x0000002624257291 */ /* 0x000fe2000f8e183f */
[----:B------:R-:W-:-:S05]  /*69d0*/  IMAD.U32 R6, RZ, RZ, UR60 ;  /* 0x0000003cff067e24 */ /* 0x000fca000f8e00ff */
[----:B------:R-:W-:-:S04]  /*69e0*/  SHF.L.U32 R6, R6, 0x1f, RZ ;  /* 0x0000001f06067819 */ /* 0x000fc800000006ff */
[----:B------:R0:W1:Y:S01]  /*69f0*/  SYNCS.PHASECHK.TRANS64.TRYWAIT P2, [UR37+0x36830], R6 ;  /* 0x03683006ff0075a7 */ /* 0x0000620008040165 */
[----:B------:R-:W-:Y:S05]  /*6a00*/  @!P0 BRA `(.L_x_4863) ;  /* 0x0000000000048947 */ /* 0x000fea0003800000 */
[----:B------:R-:W-:Y:S01]  /*6a10*/  BPT.TRAP 0x1 ;  /* 0x000000040000795c */ /* 0x000fe20000300000 */
.L_x_4863:
[----:B-1----:R-:W-:Y:S05]  /*6a20*/  @P2 BRA `(.L_x_4864) ;  /* 0x0000000000082947 */ /* 0x002fea0003800000 */
[----:B------:R-:W1:Y:S02]  /*6a30*/  SYNCS.PHASECHK.TRANS64.TRYWAIT P2, [UR37+0x36830], R6 ;  /* 0x03683006ff0075a7 */ /* 0x000e640008040165 */
[----:B-1----:R-:W-:Y:S05]  /*6a40*/  @!P2 BRA `(.L_x_4865) ;  /* 0x000001180060a947 */ /* 0x002fea0003800000 */
.L_x_4864:
        /* <DEDUP_REMOVED lines=12> */
[-C--:B------:R-:W-:Y:S01]  /*6b10*/  FMUL.FTZ R24, R24, R0.reuse ;  /* 0x0000000018187220 */ /* 0x080fe20000410000 */
[----:B------:R-:W-:Y:S01]  /*6b20*/  UIMAD UR4, UR36, 0xa80, UR4 ;  /* 0x00000a80240478a4 */ /* 0x000fe2000f8e0204 */
[-C--:B------:R-:W-:Y:S01]  /*6b30*/  FMUL.FTZ R25, R25, R0.reuse ;  /* 0x0000000019197220 */ /* 0x080fe20000410000 */
[-C--:B------:R-:W-:Y:S01]  /*6b40*/  FMUL.FTZ R28, R28, R0.reuse ;  /* 0x000000001c1c7220 */ /* 0x080fe20000410000 */
[-C--:B------:R-:W-:Y:S01]  /*6b50*/  FMUL.FTZ R29, R29, R0.reuse ;  /* 0x000000001d1d7220 */ /* 0x080fe20000410000 */
        /* <DEDUP_REMOVED lines=63> */
[----:B------:R-:W-:Y:S01]  /*6f50*/  FMUL.FTZ R117, R117, R0 ;  /* 0x0000000075757220 */ /* 0x000fe20000410000 */
        /* <DEDUP_REMOVED lines=75> */
[----:B------:R-:W-:Y:S01]  /*7410*/  UMOV UR11, 0x40000040 ;  /* 0x40000040000b7882 */ /* 0x000fe20000000000 */
        /* <DEDUP_REMOVED lines=435> */
.L_x_4866:
[----:B------:R-:W-:Y:S01]  /*8f50*/  ULEA UR4, UR6, UR38, 0x3 ;  /* 0x0000002606047291 */ /* 0x000fe2000f8e183f */
[----:B------:R-:W-:-:S05]  /*8f60*/  IMAD.U32 R0, RZ, RZ, UR39 ;  /* 0x00000027ff007e24 */ /* 0x000fca000f8e00ff */
[----:B------:R-:W-:-:S04]  /*8f70*/  SHF.L.U32 R0, R0, 0x1f, RZ ;  /* 0x0000001f00007819 */ /* 0x000fc800000006ff */
[----:B------:R2:W3:Y:S01]  /*8f80*/  SYNCS.PHASECHK.TRANS64.TRYWAIT P2, [UR4+0x36850], R0 ;  /* 0x03685000ff0075a7 */ /* 0x0004e20008040144 */
[----:B------:R-:W-:Y:S05]  /*8f90*/  @!P0 BRA `(.L_x_4867) ;  /* 0x0000000000048947 */ /* 0x000fea0003800000 */
[----:B------:R-:W-:Y:S01]  /*8fa0*/  BPT.TRAP 0x1 ;  /* 0x000000040000795c */ /* 0x000fe20000300000 */
.L_x_4867:
[----:B---3--:R-:W-:Y:S05]  /*8fb0*/  @P2 BRA `(.L_x_4868) ;  /* 0x0000000000082947 */ /* 0x008fea0003800000 */
[----:B------:R-:W3:Y:S02]  /*8fc0*/  SYNCS.PHASECHK.TRANS64.TRYWAIT P2, [UR4+0x36850], R0 ;  /* 0x03685000ff0075a7 */ /* 0x000ee40008040144 */
[----:B---3--:R-:W-:Y:S05]  /*8fd0*/  @!P2 BRA `(.L_x_4869) ;  /* 0x000000f40014a947 */ /* 0x008fea0003800000 */
.L_x_4868:
[----:B------:R-:W-:Y:S01]  /*8fe0*/  UIADD3 UR10, UR38, 0x400, URZ ;  /* 0x00000400260a7890 */ /* 0x000fe2000fffe03f */
[----:B------:R-:W-:Y:S01]  /*8ff0*/  WARPGROUP.ARRIVE ;  /* 0x00000000000079c5 */ /* 0x000fe20000000000 */
[----:B------:R-:W-:Y:S01]  /*9000*/  UMOV UR11, 0x40000040 ;  /* 0x40000040000b7882 */ /* 0x000fe20000000000 */
[----:B------:R-:W-:Y:S01]  /*9010*/  R2UR UR18, R17 ;  /* 0x00000000111272ca */ /* 0x000fe200000e0000 */
[----:B------:R-:W-:Y:S01]  /*9020*/  USHF.R.U32.HI UR10, URZ, 0x4, UR10 ;  /* 0x000000043f0a7899 */ /* 0x000fe2000801160a */
[----:B------:R-:W-:Y:S01]  /*9030*/  R2UR UR15, R19 ;  /* 0x00000000130f72ca */ /* 0x000fe200000e0000 */
[----:B------:R-:W-:Y:S01]  /*9040*/  FMUL.FTZ R11, R175, UR5 ;  /* 0x00000005af0b7c20 */ /* 0x000fe20008410000 */
[----:B------:R-:W-:Y:S01]  /*9050*/  R2UR UR14, R18 ;  /* 0x00000000120e72ca */ /* 0x000fe200000e0000 */
[----:B------:R-:W-:Y:S01]  /*9060*/  ULOP3.LUT UR10, UR10, 0x3fff, URZ, 0xc0, !UPT ;  /* 0x00003fff0a0a7892 */ /* 0x000fe2000f8ec03f */
[----:B------:R-:W-:Y:S01]  /*9070*/  FMUL.FTZ R175, R152, UR5 ;  /* 0x0000000598af7c20 */ /* 0x000fe20008410000 */
[----:B------:R-:W-:Y:S01]  /*9080*/  FMUL.FTZ R152, R154, UR5 ;  /* 0x000000059a987c20 */ /* 0x000fe20008410000 */
[----:B------:R-:W-:Y:S01]  /*9090*/  FMUL.FTZ R154, R144, UR5 ;  /* 0x00000005909a7c20 */ /* 0x000fe20008410000 */
[----:B------:R-:W-:Y:S01]  /*90a0*/  ULOP3.LUT UR10, UR10, 0x3800000, URZ, 0xfc, !UPT ;  /* 0x038000000a0a7892 */ /* 0x000fe2000f8efc3f */
[----:B------:R-:W-:Y:S01]  /*90b0*/  FMUL.FTZ R144, R147, UR5 ;  /* 0x0000000593907c20 */ /* 0x000fe20008410000 */
[----:B01----:R-:W-:Y:S01]  /*90c0*/  FMUL.FTZ R6, R168, UR5 ;  /* 0x00000005a8067c20 */ /* 0x003fe20008410000 */
[----:B------:R-:W-:Y:S01]  /*90d0*/  FMUL.FTZ R8, R169, UR5 ;  /* 0x00000005a9087c20 */ /* 0x000fe20008410000 */
[----:B------:R-:W-:Y:S01]  /*90e0*/  UIMAD UR6, UR6, 0xa80, UR10 ;  /* 0x00000a80060678a4 */ /* 0x000fe2000f8e020a */
[----:B------:R-:W-:Y:S01]  /*90f0*/  FMUL.FTZ R168, R172, UR5 ;  /* 0x00000005aca87c20 */ /* 0x000fe20008410000 */
[----:B------:R-:W-:Y:S01]  /*9100*/  FMUL.FTZ R169, R173, UR5 ;  /* 0x00000005ada97c20 */ /* 0x000fe20008410000 */
[----:B------:R-:W-:Y:S01]  /*9110*/  FMUL.FTZ R173, R153, UR5 ;  /* 0x0000000599ad7c20 */ /* 0x000fe20008410000 */
[----:B------:R-:W0:Y:S01]  /*9120*/  MUFU.TANH R6, R6 ;  /* 0x0000000600067308 */ /* 0x000e220000002400 */
        /* <DEDUP_REMOVED lines=23> */
[----:B--2---:R-:W-:Y:S01]  /*92a0*/  FMUL.FTZ R0, R170, UR5 ;  /* 0x00000005aa007c20 */ /* 0x004fe20008410000 */
[----:B------:R-:W2:Y:S01]  /*92b0*/  MUFU.TANH R169, R169 ;  /* 0x000000a900a97308 */ /* 0x000ea20000002400 */
[----:B------:R-:W-:Y:S01]  /*92c0*/  FMUL.FTZ R7, R174, UR5 ;  /* 0x00000005ae077c20 */ /* 0x000fe20008410000 */
[----:B------:R-:W-:Y:S01]  /*92d0*/  FMUL.FTZ R14, R162, UR5 ;  /* 0x00000005a20e7c20 */ /* 0x000fe20008410000 */
[----:B------:R-:W-:Y:S01]  /*92e0*/  FMUL.FTZ R20, R166, UR5 ;  /* 0x00000005a6147c20 */ /* 0x000fe20008410000 */
[----:B------:R-:W-:Y:S01]  /*92f0*/  FMUL.FTZ R153, R158, UR5 ;  /* 0x000000059e997c20 */ /* 0x000fe20008410000 */
[----:B------:R-:W-:Y:S01]  /*9300*/  FMUL.FTZ R130, R130, UR5 ;  /* 0x0000000582827c20 */ /* 0x000fe20008410000 */
[----:B------:R-:W-:Y:S01]  /*9310*/  FMUL.FTZ R134, R134, UR5 ;  /* 0x0000000586867c20 */ /* 0x000fe20008410000 */
[----:B------:R-:W-:Y:S01]  /*9320*/  UISETP.GT.AND UP0, UPT, UR7, UR61, UPT ;  /* 0x0000003d0700728c */ /* 0x000fe2000bf04270 */
[----:B------:R-:W-:Y:S01]  /*9330*/  MUFU.TANH R175, R175 ;  /* 0x000000af00af7308 */ /* 0x000fe20000002400 */
[----:B------:R-:W-:-:S07]  /*9340*/  UMOV UR39, UR60 ;  /* 0x0000003c00277c82 */ /* 0x000fce0008000000 */
        /* <DEDUP_REMOVED lines=11> */
[----:B------:R4:W-:Y:S08]  /*9400*/  MUFU.TANH R171, R124 ;  /* 0x0000007c00ab7308 */ /* 0x0009f00000002400 */
[----:B------:R-:W-:Y:S01]  /*9410*/  MUFU.TANH R0, R0 ;  /* 0x0000000000007308 */ /* 0x000fe20000002400 */
[----:B----4-:R-:W-:Y:S01]  /*9420*/  FMUL.FTZ R124, R150, UR5 ;  /* 0x00000005967c7c20 */ /* 0x010fe20008410000 */
[----:B------:R-:W-:-:S06]  /*9430*/  FMUL.FTZ R150, R122, UR5 ;  /* 0x000000057a967c20 */ /* 0x000fcc0008410000 */
        /* <DEDUP_REMOVED lines=24> */
[----:B------:R-:W-:Y:S01]  /*95c0*/  USHF.L.U32 UR10, UR18, 0x7, URZ ;  /* 0x00000007120a7899 */ /* 0x000fe2000800063f */
[----:B------:R-:W-:-:S03]  /*95d0*/  UMOV UR11, 0x40000040 ;  /* 0x40000040000b7882 */ /* 0x000fc60000000000 */
[----:B------:R-:W-:Y:S02]  /*95e0*/  UIMAD UR10, UR7, -0x70, UR10 ;  /* 0xffffff90070a78a4 */ /* 0x000fe4000f8e020a */
[----:B------:R-:W-:Y:S02]  /*95f0*/  UIADD3 UR7, UR7, -0x1, URZ ;  /* 0xffffffff07077890 */ /* 0x000fe4000fffe03f */
[----:B------:R-:W-:-:S04]  /*9600*/  UIADD3 UR10, UR10, 0x1, UR15 ;  /* 0x000000010a0a7890 */ /* 0x000fc8000fffe00f */
[----:B------:R-:W-:-:S06]  /*9610*/  UIADD3 UR10, UR10, -UR14, URZ ;  /* 0x8000000e0a0a7290 */ /* 0x000fcc000fffe03f */
[----:B------:R-:W-:Y:S01]  /*9620*/  IMAD.U32 R147, RZ, RZ, UR10 ;  /* 0x0000000aff937e24 */ /* 0x000fe2000f8e00ff */
[----:B------:R-:W-:Y:S01]  /*9630*/  UIADD3 UR10, UR6, 0x180, URZ ;  /* 0x00000180060a7890 */ /* 0x000fe2000fffe03f */
        /* <DEDUP_REMOVED lines=9> */
[----:B------:R-:W-:Y:S01]  /*96d0*/  IMAD R146, R204, -0x2, R147 ;  /* 0xfffffffecc927824 */ /* 0x000fe200078e0293 */
[----:B------:R-:W-:Y:S01]  /*96e0*/  UMOV UR11, 0x40000040 ;  /* 0x40000040000b7882 */ /* 0x000fe20000000000 */
[----:B------:R-:W-:Y:S01]  /*96f0*/  FMUL.FTZ R195, R160, UR5 ;  /* 0x00000005a0c37c20 */ /* 0x000fe20008410000 */
[----:B------:R-:W-:Y:S01]  /*9700*/  FMUL.FTZ R160, R164, UR5 ;  /* 0x00000005a4a07c20 */ /* 0x000fe20008410000 */
[----:B------:R-:W-:Y:S01]  /*9710*/  IMAD.IADD R146, R205, 0x1, R146 ;  /* 0x00000001cd927824 */ /* 0x000fe200078e0292 */
[----:B------:R-:W-:Y:S04]  /*9720*/  MUFU.TANH R193, R193 ;  /* 0x000000c100c17308 */ /* 0x000fe80000002400 */
[----:B------:R-:W-:-:S02]  /*9730*/  ISETP.GT.AND P2, PT, R146, RZ, PT ;  /* 0x000000ff9200720c */ /* 0x000fc40003f44270 */
[----:B------:R-:W-:Y:S02]  /*9740*/  ISETP.GT.AND P3, PT, R146, 0x1, PT ;  /* 0x000000019200780c */ /* 0x000fe40003f64270 */
[----:B------:R-:W4:Y:S01]  /*9750*/  MUFU.TANH R195, R195 ;  /* 0x000000c300c37308 */ /* 0x000f220000002400 */
[----:B0-----:R-:W-:Y:S02]  /*9760*/  FSEL R201, R6, -INF , P2 ;  /* 0xff80000006c97808 */ /* 0x001fe40001000000 */
[----:B------:R-:W-:Y:S02]  /*9770*/  ISETP.GT.AND P2, PT, R146, 0x8, PT ;  /* 0x000000089200780c */ /* 0x000fe40003f44270 */
[----:B-1----:R-:W-:Y:S02]  /*9780*/  FSEL R203, R8, -INF , P3 ;  /* 0xff80000008cb7808 */ /* 0x002fe40001800000 */
[----:B------:R-:W-:Y:S01]  /*9790*/  FMNMX.FTZ R6, R201, R10, !PT ;  /* 0x0000000ac9067209 */ /* 0x000fe20007810000 */
[----:B------:R-:W0:Y:S01]  /*97a0*/  MUFU.TANH R160, R160 ;  /* 0x000000a000a07308 */ /* 0x000e220000002400 */
[----:B------:R-:W-:-:S02]  /*97b0*/  ISETP.GT.AND P3, PT, R146, 0x9, PT ;  /* 0x000000099200780c */ /* 0x000fc40003f64270 */
[----:B---3--:R-:W-:Y:S02]  /*97c0*/  FSEL R199, R168, -INF , P2 ;  /* 0xff800000a8c77808 */ /* 0x008fe40001000000 */
[----:B------:R-:W-:Y:S02]  /*97d0*/  FMNMX.FTZ R8, R203, R6, !PT ;  /* 0x00000006cb087209 */ /* 0x000fe40007810000 */
[C---:B------:R-:W-:Y:S01]  /*97e0*/  ISETP.GT.AND P2, PT, R146.reuse, 0x10, PT ;  /* 0x000000109200780c */ /* 0x040fe20003f44270 */
[----:B------:R-:W1:Y:S01]  /*97f0*/  MUFU.TANH R161, R161 ;  /* 0x000000a100a17308 */ /* 0x000e620000002400 */
[----:B--2---:R-:W-:Y:S02]  /*9800*/  FSEL R197, R169, -INF , P3 ;  /* 0xff800000a9c57808 */ /* 0x004fe40001800000 */
[----:B------:R-:W-:Y:S02]  /*9810*/  FMNMX.FTZ R8, R199, R8, !PT ;  /* 0x00000008c7087209 */ /* 0x000fe40007810000 */
[----:B------:R-:W-:-:S02]  /*9820*/  ISETP.GT.AND P3, PT, R146, 0x11, PT ;  /* 0x000000119200780c */ /* 0x000fc40003f64270 */
[----:B----4-:R-:W-:Y:S01]  /*9830*/  FSEL R195, R195, -INF , P2 ;  /* 0xff800000c3c37808 */ /* 0x010fe20001000000 */
[----:B------:R-:W2:Y:S01]  /*9840*/  MUFU.TANH R165, R165 ;  /* 0x000000a500a57308 */ /* 0x000ea20000002400 */
[----:B------:R-:W-:Y:S02]  /*9850*/  FMNMX.FTZ R8, R197, R8, !PT ;  /* 0x00000008c5087209 */ /* 0x000fe40007810000 */
[C---:B------:R-:W-:Y:S02]  /*9860*/  ISETP.GT.AND P2, PT, R146.reuse, 0x18, PT ;  /* 0x000000189200780c */ /* 0x040fe40003f44270 */
[----:B------:R-:W-:Y:S02]  /*9870*/  FSEL R193, R193, -INF , P3 ;  /* 0xff800000c1c17808 */ /* 0x000fe40001800000 */
[----:B------:R-:W-:Y:S01]  /*9880*/  FMNMX.FTZ R8, R195, R8, !PT ;  /* 0x00000008c3087209 */ /* 0x000fe20007810000 */
[----:B------:R-:W3:Y:S01]  /*9890*/  MUFU.TANH R156, R156 ;  /* 0x0000009c009c7308 */ /* 0x000ee20000002400 */
[----:B------:R-:W-:-:S02]  /*98a0*/  ISETP.GT.AND P3, PT, R146, 0x19, PT ;  /* 0x000000199200780c */ /* 0x000fc40003f64270 */
[----:B------:R-:W-:-:S05]  /*98b0*/  FMNMX.FTZ R8, R193, R8, !PT ;  /* 0x00000008c1087209 */ /* 0x000fca0007810000 */
[----:B------:R3:W4:Y:S08]  /*98c0*/  MUFU.TANH R6, R137 ;  /* 0x0000008900067308 */ /* 0x0007300000002400 */
[----:B------:R-:W-:Y:S01]  /*98d0*/  MUFU.TANH R145, R145 ;  /* 0x0000009100917308 */ /* 0x000fe20000002400 */
[----:B------:R-:W-:Y:S02]  /*98e0*/  WARPGROUP.DEPBAR.LE gsb0, 0x0 ;  /* 0x00008000000079c5 */ /* 0x000fe40000010000 */
[----:B------:R-:W-:Y:S01]  /*98f0*/  WARPGROUP.ARRIVE ;  /* 0x00000000000079c5 */ /* 0x000fe20000000000 */
[----:B0-----:R-:W-:-:S02]  /*9900*/  FSEL R191, R160, -INF , P2 ;  /* 0xff800000a0bf7808 */ /* 0x001fc40001000000 */
[C---:B------:R-:W-:Y:S02]  /*9910*/  ISETP.GT.AND P2, PT, R146.reuse, 0x20, PT ;  /* 0x000000209200780c */ /* 0x040fe40003f44270 */
[----:B-1----:R-:W-:Y:S01]  /*9920*/  FSEL R189, R161, -INF , P3 ;  /* 0xff800000a1bd7808 */ /* 0x002fe20001800000 */
[----:B------:R-:W-:Y:S01]  /*9930*/  HGMMA.64x192x16.F32 R24, R184, gdesc[UR8].tnspB, R24, gsb0 ;  /* 0x42e00008b8187df0 */ /* 0x000fe20008000818 */
[----:B------:R-:W-:Y:S01]  /*9940*/  FMNMX.FTZ R8, R191, R8, !PT ;  /* 0x00000008bf087209 */ /* 0x000fe20007810000 */
[----:B------:R0:W1:Y:S01]  /*9950*/  MUFU.TANH R161, R129 ;  /* 0x0000008100a17308 */ /* 0x0000620000002400 */
        /* <DEDUP_REMOVED lines=9> */
[----:B--2---:R-:W-:Y:S02]  /*99f0*/  FSEL R165, R165, -INF , P2 ;  /* 0xff800000a5a57808 */ /* 0x004fe40001000000 */
        /* <DEDUP_REMOVED lines=8> */
[----:B---3--:R-:W-:Y:S01]  /*9a80*/  FSEL R137, R156, -INF , P3 ;  /* 0xff8000009c897808 */ /* 0x008fe20001800000 */
[----:B------:R-:W-:Y:S01]  /*9a90*/  FMUL.FTZ R156, R126, UR5 ;  /* 0x000000057e9c7c20 */ /* 0x000fe20008410000 */
[----:B------:R-:W-:Y:S01]  /*9aa0*/  FMNMX.FTZ R154, R147, R8, !PT ;  /* 0x00000008939a7209 */ /* 0x000fe20007810000 */
[----:B------:R-:W-:Y:S01]  /*9ab0*/  FMUL.FTZ R8, R133, UR5 ;  /* 0x0000000585087c20 */ /* 0x000fe20008410000 */
[----:B------:R-:W-:Y:S01]  /*9ac0*/  ISETP.GT.AND P3, PT, R146, 0x39, PT ;  /* 0x000000399200780c */ /* 0x000fe20003f64270 */
[----:B------:R-:W-:Y:S01]  /*9ad0*/  FMUL.FTZ R126, R127, UR5 ;  /* 0x000000057f7e7c20 */ /* 0x000fe20008410000 */
[----:B0-----:R-:W-:Y:S01]  /*9ae0*/  FSEL R129, R148, -INF , P2 ;  /* 0xff80000094817808 */ /* 0x001fe20001000000 */
[----:B------:R-:W-:Y:S01]  /*9af0*/  FMUL.FTZ R148, R135, UR5 ;  /* 0x0000000587947c20 */ /* 0x000fe20008410000 */
[----:B------:R-:W-:Y:S01]  /*9b00*/  FMNMX.FTZ R154, R137, R154, !PT ;  /* 0x0000009a899a7209 */ /* 0x000fe20007810000 */
[----:B------:R-:W0:Y:S01]  /*9b10*/  MUFU.TANH R8, R8 ;  /* 0x0000000800087308 */ /* 0x000e220000002400 */
[----:B------:R-:W-:-:S02]  /*9b20*/  ISETP.GT.AND P2, PT, R146, 0x40, PT ;  /* 0x000000409200780c */ /* 0x000fc40003f44270 */
[----:B------:R-:W-:Y:S02]  /*9b30*/  FSEL R133, R149, -INF , P3 ;  /* 0xff80000095857808 */ /* 0x000fe40001800000 */
[----:B------:R-:W-:Y:S02]  /*9b40*/  FMNMX.FTZ R154, R129, R154, !PT ;  /* 0x0000009a819a7209 */ /* 0x000fe40007810000 */
[----:B------:R-:W-:Y:S01]  /*9b50*/  ISETP.GT.AND P3, PT, R146, 0x41, PT ;  /* 0x000000419200780c */ /* 0x000fe20003f64270 */
[----:B------:R-:W-:Y:S01]  /*9b60*/  MUFU.TANH R148, R148 ;  /* 0x0000009400947308 */ /* 0x000fe20000002400 */
[----:B------:R-:W-:Y:S01]  /*9b70*/  FSEL R141, R136, -INF , P2 ;  /* 0xff800000888d7808 */ /* 0x000fe20001000000 */
[----:B------:R-:W-:Y:S01]  /*9b80*/  FMUL.FTZ R136, R139, UR5 ;  /* 0x000000058b887c20 */ /* 0x000fe20008410000 */
[----:B------:R-:W-:Y:S02]  /*9b90*/  FMNMX.FTZ R154, R133, R154, !PT ;  /* 0x0000009a859a7209 */ /* 0x000fe40007810000 */
[----:B------:R-:W-:-:S02]  /*9ba0*/  ISETP.GT.AND P2, PT, R146, 0x48, PT ;  /* 0x000000489200780c */ /* 0x000fc40003f44270 */
[----:B----4-:R-:W-:Y:S01]  /*9bb0*/  FSEL R149, R6, -INF , P3 ;  /* 0xff80000006957808 */ /* 0x010fe20001800000 */
[----:B------:R-:W-:Y:S01]  /*9bc0*/  FMUL.FTZ R6, R121, UR5 ;  /* 0x0000000579067c20 */ /* 0x000fe20008410000 */
[----:B------:R-:W-:Y:S01]  /*9bd0*/  FMNMX.FTZ R154, R141, R154, !PT ;  /* 0x0000009a8d9a7209 */ /* 0x000fe20007810000 */
[----:B------:R-:W-:Y:S01]  /*9be0*/  MUFU.TANH R136, R136 ;  /* 0x0000008800887308 */ /* 0x000fe20000002400 */
[----:B------:R-:W-:Y:S02]  /*9bf0*/  ISETP.GT.AND P3, PT, R146, 0x49, PT ;  /* 0x000000499200780c */ /* 0x000fe40003f64270 */
[----:B------:R-:W-:Y:S01]  /*9c00*/  FSEL R121, R140, -INF , P2 ;  /* 0xff8000008c797808 */ /* 0x000fe20001000000 */
[----:B------:R-:W-:Y:S01]  /*9c10*/  FMUL.FTZ R140, R143, UR5 ;  /* 0x000000058f8c7c20 */ /* 0x000fe20008410000 */
[----:B------:R-:W-:Y:S02]  /*9c20*/  FMNMX.FTZ R154, R149, R154, !PT ;  /* 0x0000009a959a7209 */ /* 0x000fe40007810000 */
[----:B------:R-:W-:Y:S01]  /*9c30*/  ISETP.GT.AND P2, PT, R146, 0x50, PT ;  /* 0x000000509200780c */ /* 0x000fe20003f44270 */
[----:B------:R-:W2:Y:S01]  /*9c40*/  MUFU.TANH R6, R6 ;  /* 0x0000000600067308 */ /* 0x000ea20000002400 */
[----:B------:R-:W-:-:S02]  /*9c50*/  FSEL R157, R157, -INF , P3 ;  /* 0xff8000009d9d7808 */ /* 0x000fc40001800000 */
[----:B------:R-:W-:Y:S02]  /*9c60*/  FMNMX.FTZ R154, R121, R154, !PT ;  /* 0x0000009a799a7209 */ /* 0x000fe40007810000 */
[----:B------:R-:W-:Y:S02]  /*9c70*/  ISETP.GT.AND P3, PT, R146, 0x51, PT ;  /* 0x000000519200780c */ /* 0x000fe40003f64270 */
[----:B------:R-:W-:Y:S01]  /*9c80*/  FSEL R159, R128, -INF , P2 ;  /* 0xff800000809f7808 */ /* 0x000fe20001000000 */
[----:B------:R-:W-:Y:S01]  /*9c90*/  FMUL.FTZ R128, R125, UR5 ;  /* 0x000000057d807c20 */ /* 0x000fe20008410000 */
[----:B------:R-:W-:Y:S01]  /*9ca0*/  FMNMX.FTZ R154, R157, R154, !PT ;  /* 0x0000009a9d9a7209 */ /* 0x000fe20007810000 */
[----:B------:R-:W-:Y:S01]  /*9cb0*/  MUFU.TANH R140, R140 ;  /* 0x0000008c008c7308 */ /* 0x000fe20000002400 */
[----:B------:R-:W-:Y:S02]  /*9cc0*/  ISETP.GT.AND P2, PT, R146, 0x58, PT ;  /* 0x000000589200780c */ /* 0x000fe40003f44270 */
[----:B-1----:R-:W-:-:S02]  /*9cd0*/  FSEL R161, R161, -INF , P3 ;  /* 0xff800000a1a17808 */ /* 0x002fc40001800000 */
[----:B------:R-:W-:Y:S02]  /*9ce0*/  FMNMX.FTZ R154, R159, R154, !PT ;  /* 0x0000009a9f9a7209 */ /* 0x000fe40007810000 */
[----:B------:R-:W-:Y:S01]  /*9cf0*/  ISETP.GT.AND P3, PT, R146, 0x59, PT ;  /* 0x000000599200780c */ /* 0x000fe20003f64270 */
[----:B------:R-:W-:Y:S01]  /*9d00*/  MUFU.TANH R156, R156 ;  /* 0x0000009c009c7308 */ /* 0x000fe20000002400 */
[----:B------:R-:W-:Y:S02]  /*9d10*/  FSEL R125, R132, -INF , P2 ;  /* 0xff800000847d7808 */ /* 0x000fe40001000000 */
[----:B------:R-:W-:Y:S02]  /*9d20*/  FMNMX.FTZ R154, R161, R154, !PT ;  /* 0x0000009aa19a7209 */ /* 0x000fe40007810000 */
[----:B------:R-:W-:Y:S02]  /*9d30*/  ISETP.GT.AND P2, PT, R146, 0x60, PT ;  /* 0x000000609200780c */ /* 0x000fe40003f44270 */
[----:B0-----:R-:W-:Y:S01]  /*9d40*/  FSEL R163, R8, -INF , P3 ;  /* 0xff80000008a37808 */ /* 0x001fe20001800000 */
[----:B------:R0:W1:Y:S01]  /*9d50*/  MUFU.TANH R132, R128 ;  /* 0x0000008000847308 */ /* 0x0000620000002400 */
[----:B------:R-:W-:-:S02]  /*9d60*/  FMNMX.FTZ R154, R125, R154, !PT ;  /* 0x0000009a7d9a7209 */ /* 0x000fc40007810000 */
[----:B------:R-:W-:Y:S02]  /*9d70*/  ISETP.GT.AND P3, PT, R146, 0x61, PT ;  /* 0x000000619200780c */ /* 0x000fe40003f64270 */
[----:B------:R-:W-:Y:S02]  /*9d80*/  FSEL R167, R120, -INF , P2 ;  /* 0xff80000078a77808 */ /* 0x000fe40001000000 */
[----:B------:R-:W-:Y:S01]  /*9d90*/  FMNMX.FTZ R154, R163, R154, !PT ;  /* 0x0000009aa39a7209 */ /* 0x000fe20007810000 */
[----:B------:R-:W-:Y:S01]  /*9da0*/  MUFU.TANH R126, R126 ;  /* 0x0000007e007e7308 */ /* 0x000fe20000002400 */
[----:B------:R-:W-:Y:S01]  /*9db0*/  ISETP.GT.AND P2, PT, R146, 0x68, PT ;  /* 0x000000689200780c */ /* 0x000fe20003f44270 */
[----:B0-----:R-:W-:Y:S01]  /*9dc0*/  FMUL.FTZ R128, R151, UR5 ;  /* 0x0000000597807c20 */ /* 0x001fe20008410000 */
[----:B--2---:R-:W-:Y:S02]  /*9dd0*/  FSEL R169, R6, -INF , P3 ;  /* 0xff80000006a97808 */ /* 0x004fe40001800000 */
[----:B------:R-:W-:Y:S01]  /*9de0*/  FMNMX.FTZ R154, R167, R154, !PT ;  /* 0x0000009aa79a7209 */ /* 0x000fe20007810000 */
[----:B------:R-:W0:Y:S01]  /*9df0*/  LDC R6, c[0x0][0x988] ;  /* 0x00026200ff067b82 */ /* 0x000e220000000800 */
[----:B------:R-:W-:Y:S01]  /*9e00*/  ISETP.GT.AND P3, PT, R146, 0x69, PT ;  /* 0x000000699200780c */ /* 0x000fe20003f64270 */
[----:B------:R-:W2:Y:S01]  /*9e10*/  MUFU.TANH R128, R128 ;  /* 0x0000008000807308 */ /* 0x000ea20000002400 */
[----:B------:R-:W-:-:S02]  /*9e20*/  FSEL R171, R171, -INF , P2 ;  /* 0xff800000abab7808 */ /* 0x000fc40001000000 */
[----:B------:R-:W-:Y:S02]  /*9e30*/  FMNMX.FTZ R154, R169, R154, !PT ;  /* 0x0000009aa99a7209 */ /* 0x000fe40007810000 */
[----:B-1----:R-:W-:Y:S01]  /*9e40*/  FSEL R151, R132, -INF , P3 ;  /* 0xff80000084977808 */ /* 0x002fe20001800000 */
[----:B------:R-:W-:Y:S01]  /*9e50*/  FMUL.FTZ R132, R138, UR5 ;  /* 0x000000058a847c20 */ /* 0x000fe20008410000 */
[----:B------:R-:W-:Y:S01]  /*9e60*/  FMNMX.FTZ R154, R171, R154, !PT ;  /* 0x0000009aab9a7209 */ /* 0x000fe20007810000 */
[----:B------:R-:W-:Y:S01]  /*9e70*/  FMUL.FTZ R138, R142, UR5 ;  /* 0x000000058e8a7c20 */ /* 0x000fe20008410000 */
[----:B------:R-:W-:Y:S01]  /*9e80*/  IADD3 R146, R146, 0x8, RZ ;  /* 0x0000000892927810 */ /* 0x000fe20007ffe0ff */
[----:B------:R-:W-:Y:S01]  /*9e90*/  FMUL.FTZ R142, R131, UR5 ;  /* 0x00000005838e7c20 */ /* 0x000fe20008410000 */
[----:B------:R-:W-:Y:S01]  /*9ea0*/  FMNMX.FTZ R154, R151, R154, !PT ;  /* 0x0000009a979a7209 */ /* 0x000fe20007810000 */
[----:B------:R-:W1:Y:S01]  /*9eb0*/  MUFU.TANH R132, R132 ;  /* 0x0000008400847308 */ /* 0x000e620000002400 */
[----:B------:R-:W-:-:S02]  /*9ec0*/  ISETP.GT.AND P3, PT, R146, RZ, PT ;  /* 0x000000ff9200720c */ /* 0x000fc40003f64270 */
[----:B------:R-:W-:Y:S01]  /*9ed0*/  ISETP.GT.AND P4, PT, R146, 0x1, PT ;  /* 0x000000019200780c */ /* 0x000fe20003f84270 */
[----:B------:R-:W3:Y:S01]  /*9ee0*/  SHFL.BFLY PT, R217, R154, 0x2, 0x1f ;  /* 0x0c401f009ad97f89 */ /* 0x000ee200000e0000 */
[----:B------:R-:W-:Y:S02]  /*9ef0*/  FSEL R122, R0, -INF , P3 ;  /* 0xff800000007a7808 */ /* 0x000fe40001800000 */
[----:B------:R-:W-:Y:S01]  /*9f00*/  ISETP.GT.AND P3, PT, R146, 0x8, PT ;  /* 0x000000089200780c */ /* 0x000fe20003f64270 */
[----:B------:R-:W4:Y:S01]  /*9f10*/  MUFU.TANH R138, R138 ;  /* 0x0000008a008a7308 */ /* 0x000f220000002400 */
[----:B------:R-:W-:Y:S02]  /*9f20*/  FSEL R127, R2, -INF , P4 ;  /* 0xff800000027f7808 */ /* 0x000fe40002000000 */
[----:B------:R-:W-:Y:S02]  /*9f30*/  FMNMX.FTZ R0, R122, R9, !PT ;  /* 0x000000097a007209 */ /* 0x000fe40007810000 */
[----:B------:R-:W-:-:S02]  /*9f40*/  ISETP.GT.AND P4, PT, R146, 0x9, PT ;  /* 0x000000099200780c */ /* 0x000fc40003f84270 */
[----:B------:R-:W-:Y:S01]  /*9f50*/  FSEL R131, R7, -INF , P3 ;  /* 0xff80000007837808 */ /* 0x000fe20001800000 */
[----:B------:R-:W5:Y:S01]  /*9f60*/  MUFU.TANH R142, R142 ;  /* 0x0000008e008e7308 */ /* 0x000f620000002400 */
[----:B------:R-:W-:Y:S02]  /*9f70*/  FMNMX.FTZ R0, R127, R0, !PT ;  /* 0x000000007f007209 */ /* 0x000fe40007810000 */
[C---:B------:R-:W-:Y:S02]  /*9f80*/  ISETP.GT.AND P3, PT, R146.reuse, 0x10, PT ;  /* 0x000000109200780c */ /* 0x040fe40003f64270 */
[----:B------:R-:W-:Y:S02]  /*9f90*/  FSEL R135, R11, -INF , P4 ;  /* 0xff8000000b877808 */ /* 0x000fe40002000000 */
[----:B------:R-:W-:Y:S02]  /*9fa0*/  FMNMX.FTZ R0, R131, R0, !PT ;  /* 0x0000000083007209 */ /* 0x000fe40007810000 */
[----:B------:R-:W-:-:S02]  /*9fb0*/  ISETP.GT.AND P4, PT, R146, 0x11, PT ;  /* 0x000000119200780c */ /* 0x000fc40003f84270 */
[----:B------:R-:W-:Y:S02]  /*9fc0*/  FSEL R139, R14, -INF , P3 ;  /* 0xff8000000e8b7808 */ /* 0x000fe40001800000 */
[----:B---3--:R-:W-:Y:S01]  /*9fd0*/  FMNMX.FTZ R217, R154, R217, !PT ;  /* 0x000000d99ad97209 */ /* 0x008fe20007810000 */
[----:B------:R-:W-:Y:S01]  /*9fe0*/  FMUL.FTZ R154, R123, UR5 ;  /* 0x000000057b9a7c20 */ /* 0x000fe20008410000 */
[----:B------:R-:W-:Y:S02]  /*9ff0*/  FMNMX.FTZ R0, R135, R0, !PT ;  /* 0x0000000087007209 */ /* 0x000fe40007810000 */
[----:B------:R-:W-:Y:S01]  /*a000*/  ISETP.GT.AND P3, PT, R146, 0x18, PT ;  /* 0x000000189200780c */ /* 0x000fe20003f64270 */
[----:B------:R-:W3:Y:S01]  /*a010*/  SHFL.BFLY PT, R8, R217, 0x1, 0x1f ;  /* 0x0c201f00d9087f89 */ /* 0x000ee200000e0000 */
[----:B------:R-:W-:Y:S01]  /*a020*/  FSEL R143, R12, -INF , P4 ;  /* 0xff8000000c8f7808 */ /* 0x000fe20002000000 */
[----:B------:R-:W5:Y:S01]  /*a030*/  MUFU.TANH R154, R154 ;  /* 0x0000009a009a7308 */ /* 0x000f620000002400 */
[----:B------:R-:W-:-:S02]  /*a040*/  FMNMX.FTZ R0, R139, R0, !PT ;  /* 0x000000008b007209 */ /* 0x000fc40007810000 */
[----:B------:R-:W-:Y:S02]  /*a050*/  ISETP.GT.AND P4, PT, R146, 0x19, PT ;  /* 0x000000199200780c */ /* 0x000fe40003f84270 */
[----:B------:R-:W-:Y:S02]  /*a060*/  FMNMX.FTZ R0, R143, R0, !PT ;  /* 0x000000008f007209 */ /* 0x000fe40007810000 */
[----:B---3--:R-:W-:-:S04]  /*a070*/  FMNMX.FTZ R8, R217, R8, !PT ;  /* 0x00000008d9087209 */ /* 0x008fc80007810000 */
[C---:B------:R-:W-:Y:S01]  /*a080*/  FSETP.NEU.FTZ.AND P2, PT, R8.reuse, -INF , PT ;  /* 0xff8000000800780b */ /* 0x040fe20003f5d000 */
[----:B0-----:R-:W-:-:S05]  /*a090*/  FMUL.FTZ R120, R8, R6 ;  /* 0x0000000608787220 */ /* 0x001fca0000410000 */
[----:B------:R-:W-:-:S05]  /*a0a0*/  FSEL R120, R120, RZ, P2 ;  /* 0x000000ff78787208 */ /* 0x000fca0001000000 */
        /* <DEDUP_REMOVED lines=9> */
[----:B------:R-:W-:Y:S02]  /*a140*/  WARPGROUP.DEPBAR.LE gsb0, 0x0 ;  /* 0x00008000000079c5 */ /* 0x000fe40000010000 */
[----:B------:R-:W-:Y:S01]  /*a150*/  WARPGROUP.ARRIVE ;  /* 0x00000000000079c5 */ /* 0x000fe20000000000 */
[----:B------:R-:W-:Y:S01]  /*a160*/  FSEL R185, R20, -INF , P3 ;  /* 0xff80000014b97808 */ /* 0x000fe20001800000 */
[-CC-:B------:R-:W-:Y:S01]  /*a170*/  FFMA.FTZ R186, R121, R6.reuse, -R120.reuse ;  /* 0x0000000679ba7223 */ /* 0x180fe20000010878 */
[C---:B------:R-:W-:Y:S01]  /*a180*/  ISETP.GT.AND P3, PT, R146.reuse, 0x20, PT ;  /* 0x000000209200780c */ /* 0x040fe20003f64270 */
[--C-:B------:R-:W-:Y:S01]  /*a190*/  FFMA.FTZ R121, R157, R6, -R120.reuse ;  /* 0x000000069d797223 */ /* 0x100fe20000010878 */
[----:B------:R-:W-:Y:S01]  /*a1a0*/  FSEL R187, R13, -INF , P4 ;  /* 0xff8000000dbb7808 */ /* 0x000fe20002000000 */
[----:B------:R-:W-:Y:S01]  /*a1b0*/  HGMMA.64x192x16.F32 R24, R180, gdesc[UR8].tnspB, R24, gsb0 ;  /* 0x42e00008b4187df0 */ /* 0x000fe20008000818 */
[----:B------:R-:W-:Y:S01]  /*a1c0*/  FMNMX.FTZ R0, R185, R0, !PT ;  /* 0x00000000b9007209 */ /* 0x000fe20007810000 */
[--C-:B------:R-:W-:Y:S01]  /*a1d0*/  FFMA.FTZ R13, R193, R6, -R120.reuse ;  /* 0x00000006c10d7223 */ /* 0x100fe20000010878 */
[----:B------:R-:W-:Y:S01]  /*a1e0*/  ISETP.GT.AND P4, PT, R146, 0x21, PT ;  /* 0x000000219200780c */ /* 0x000fe20003f84270 */
[----:B------:R-:W-:Y:S01]  /*a1f0*/  UIADD3 UR10, UR6, 0x300, URZ ;  /* 0x00000300060a7890 */ /* 0x000fe2000fffe03f */
[----:B------:R-:W-:Y:S01]  /*a200*/  FSEL R193, R152, -INF , P3 ;  /* 0xff80000098c17808 */ /* 0x000fe20001800000 */
[----:B------:R-:W-:Y:S01]  /*a210*/  UMOV UR11, 0x40000040 ;  /* 0x40000040000b7882 */ /* 0x000fe20000000000 */
[----:B------:R-:W-:Y:S01]  /*a220*/  FMNMX.FTZ R0, R187, R0, !PT ;  /* 0x00000000bb007209 */ /* 0x000fe20007810000 */
[----:B------:R-:W-:Y:S01]  /*a230*/  MUFU.EX2 R123, R123 ;  /* 0x0000007b007b7308 */ /* 0x000fe20000000800 */
[C---:B------:R-:W-:Y:S01]  /*a240*/  ISETP.GT.AND P3, PT, R146.reuse, 0x28, PT ;  /* 0x000000289200780c */ /* 0x040fe20003f64270 */
        /* <DEDUP_REMOVED lines=23> */
[----:B------:R-:W-:Y:S01]  /*a3c0*/  ISETP.GT.AND P3, PT, R146, 0x38, PT ;  /* 0x000000389200780c */ /* 0x000fe20003f64270 */
        /* <DEDUP_REMOVED lines=10> */
[----:B------:R-:W-:Y:S01]  /*a470*/  FFMA.FTZ R151, R151, R6, -R120 ;  /* 0x0000000697977223 */ /* 0x000fe20000010878 */
[----:B------:R-:W-:Y:S01]  /*a480*/  ISETP.GT.AND P3, PT, R146, 0x40, PT ;  /* 0x000000409200780c */ /* 0x000fe20003f64270 */
[----:B------:R-:W-:Y:S01]  /*a490*/  UMOV UR6, UR36 ;  /* 0x0000002400067c82 */ /* 0x000fe20008000000 */
[----:B--2---:R-:W-:-:S02]  /*a4a0*/  FSEL R195, R128, -INF , P4 ;  /* 0xff80000080c37808 */ /* 0x004fc40002000000 */
[----:B------:R-:W-:Y:S01]  /*a4b0*/  FMNMX.FTZ R0, R175, R0, !PT ;  /* 0x00000000af007209 */ /* 0x000fe20007810000 */
[----:B------:R-:W-:Y:S01]  /*a4c0*/  MUFU.EX2 R13, R13 ;  /* 0x0000000d000d7308 */ /* 0x000fe20000000800 */
[----:B------:R-:W-:Y:S02]  /*a4d0*/  ISETP.GT.AND P4, PT, R146, 0x41, PT ;  /* 0x000000419200780c */ /* 0x000fe40003f84270 */
[----:B-1----:R-:W-:Y:S02]  /*a4e0*/  FSEL R197, R132, -INF , P3 ;  /* 0xff80000084c57808 */ /* 0x002fe40001800000 */
[----:B------:R-:W-:Y:S02]  /*a4f0*/  FMNMX.FTZ R0, R195, R0, !PT ;  /* 0x00000000c3007209 */ /* 0x000fe40007810000 */
[----:B------:R-:W-:Y:S01]  /*a500*/  ISETP.GT.AND P3, PT, R146, 0x48, PT ;  /* 0x000000489200780c */ /* 0x000fe20003f64270 */
[----:B------:R-:W-:Y:S01]  /*a510*/  MUFU.EX2 R198, R198 ;  /* 0x000000c600c67308 */ /* 0x000fe20000000800 */
[----:B------:R-:W-:Y:S01]  /*a520*/  FSEL R199, R136, -INF , P4 ;  /* 0xff80000088c77808 */ /* 0x000fe20002000000 */
[----:B------:R-:W-:Y:S01]  /*a530*/  IMAD.U32 R136, RZ, RZ, UR37 ;  /* 0x00000025ff887e24 */ /* 0x000fe2000f8e00ff */
[----:B------:R-:W-:-:S02]  /*a540*/  FMNMX.FTZ R0, R197, R0, !PT ;  /* 0x00000000c5007209 */ /* 0x000fc40007810000 */
[----:B------:R-:W-:Y:S02]  /*a550*/  ISETP.GT.AND P4, PT, R146, 0x49, PT ;  /* 0x000000499200780c */ /* 0x000fe40003f84270 */
[----:B----4-:R-:W-:Y:S01]  /*a560*/  FSEL R201, R138, -INF , P3 ;  /* 0xff8000008ac97808 */ /* 0x010fe20001800000 */
[----:B------:R-:W-:Y:S01]  /*a570*/  MUFU.EX2 R21, R21 ;  /* 0x0000001500157308 */ /* 0x000fe20000000800 */
[----:B------:R-:W-:Y:S02]  /*a580*/  FMNMX.FTZ R0, R199, R0, !PT ;  /* 0x00000000c7007209 */ /* 0x000fe40007810000 */
[----:B------:R-:W-:Y:S02]  /*a590*/  ISETP.GT.AND P3, PT, R146, 0x50, PT ;  /* 0x000000509200780c */ /* 0x000fe40003f64270 */
[----:B------:R-:W-:Y:S02]  /*a5a0*/  FSEL R165, R140, -INF , P4 ;  /* 0xff8000008ca57808 */ /* 0x000fe40002000000 */
[----:B------:R-:W-:Y:S01]  /*a5b0*/  FMNMX.FTZ R0, R201, R0, !PT ;  /* 0x00000000c9007209 */ /* 0x000fe20007810000 */
[----:B------:R-:W-:Y:S01]  /*a5c0*/  MUFU.EX2 R192, R192 ;  /* 0x000000c000c07308 */ /* 0x000fe20000000800 */
[----:B------:R-:W-:-:S02]  /*a5d0*/  ISETP.GT.AND P4, PT, R146, 0x51, PT ;  /* 0x000000519200780c */ /* 0x000fc40003f84270 */
[----:B------:R-:W-:Y:S02]  /*a5e0*/  FSEL R203, R130, -INF , P3 ;  /* 0xff80000082cb7808 */ /* 0x000fe40001800000 */
[----:B------:R-:W-:Y:S02]  /*a5f0*/  FMNMX.FTZ R0, R165, R0, !PT ;  /* 0x00000000a5007209 */ /* 0x000fe40007810000 */
[----:B------:R-:W-:Y:S01]  /*a600*/  ISETP.GT.AND P3, PT, R146, 0x58, PT ;  /* 0x000000589200780c */ /* 0x000fe20003f64270 */
[----:B------:R-:W-:Y:S01]  /*a610*/  MUFU.EX2 R173, R173 ;  /* 0x000000ad00ad7308 */ /* 0x000fe20000000800 */
[----:B-----5:R-:W-:Y:S02]  /*a620*/  FSEL R217, R142, -INF , P4 ;  /* 0xff8000008ed97808 */ /* 0x020fe40002000000 */
[----:B------:R-:W-:Y:S02]  /*a630*/  FMNMX.FTZ R0, R203, R0, !PT ;  /* 0x00000000cb007209 */ /* 0x000fe40007810000 */
[----:B------:R-:W-:-:S02]  /*a640*/  ISETP.GT.AND P4, PT, R146, 0x59, PT ;  /* 0x000000599200780c */ /* 0x000fc40003f84270 */
[----:B------:R-:W-:Y:S01]  /*a650*/  FSEL R147, R134, -INF , P3 ;  /* 0xff80000086937808 */ /* 0x000fe20001800000 */
        /* <DEDUP_REMOVED lines=11> */
[----:B------:R-:W-:Y:S02]  /*a710*/  FSEL R223, R154, -INF , P4 ;  /* 0xff8000009adf7808 */ /* 0x000fe40002000000 */
[----:B------:R-:W-:Y:S02]  /*a720*/  FMNMX.FTZ R0, R221, R0, !PT ;  /* 0x00000000dd007209 */ /* 0x000fe40007810000 */
[----:B------:R-:W-:-:S02]  /*a730*/  ISETP.GT.AND P4, PT, R146, 0x69, PT ;  /* 0x000000699200780c */ /* 0x000fc40003f84270 */
[----:B------:R-:W-:Y:S01]  /*a740*/  FSEL R225, R156, -INF , P3 ;  /* 0xff8000009ce17808 */ /* 0x000fe20001800000 */
[----:B------:R-:W-:Y:S01]  /*a750*/  MUFU.EX2 R137, R137 ;  /* 0x0000008900897308 */ /* 0x000fe20000000800 */
[----:B------:R-:W-:Y:S02]  /*a760*/  FMNMX.FTZ R0, R223, R0, !PT ;  /* 0x00000000df007209 */ /* 0x000fe40007810000 */
[----:B------:R-:W-:Y:S02]  /*a770*/  FSEL R227, R126, -INF , P4 ;  /* 0xff8000007ee37808 */ /* 0x000fe40002000000 */
[----:B------:R-:W-:Y:S02]  /*a780*/  FMNMX.FTZ R0, R225, R0, !PT ;  /* 0x00000000e1007209 */ /* 0x000fe40007810000 */
[----:B------:R-:W-:Y:S01]  /*a790*/  FSEL R157, R8, RZ, P2 ;  /* 0x000000ff089d7208 */ /* 0x000fe20001000000 */
[----:B------:R-:W-:Y:S01]  /*a7a0*/  MUFU.EX2 R190, R190 ;  /* 0x000000be00be7308 */ /* 0x000fe20000000800 */
[----:B------:R-:W-:-:S03]  /*a7b0*/  FMNMX.FTZ R0, R227, R0, !PT ;  /* 0x00000000e3007209 */ /* 0x000fc60007810000 */
[----:B------:R-:W-:Y:S02]  /*a7c0*/  FADD.FTZ R157, -R157, R10 ;  /* 0x0000000a9d9d7221 */ /* 0x000fe40000010100 */
[----:B------:R-:W0:Y:S02]  /*a7d0*/  SHFL.BFLY PT, R7, R0, 0x2, 0x1f ;  /* 0x0c401f0000077f89 */ /* 0x000e2400000e0000 */
[----:B------:R-:W-:Y:S08]  /*a7e0*/  MUFU.EX2 R129, R129 ;  /* 0x0000008100817308 */ /* 0x000ff00000000800 */
[----:B------:R-:W-:Y:S08]  /*a7f0*/  MUFU.EX2 R184, R184 ;  /* 0x000000b800b87308 */ /* 0x000ff00000000800 */
[----:B------:R-:W-:Y:S01]  /*a800*/  MUFU.EX2 R133, R133 ;  /* 0x0000008500857308 */ /* 0x000fe20000000800 */
[----:B0-----:R-:W-:-:S07]  /*a810*/  FMNMX.FTZ R0, R0, R7, !PT ;  /* 0x0000000700007209 */ /* 0x001fce0007810000 */
[----:B------:R-:W-:Y:S01]  /*a820*/  MUFU.EX2 R186, R186 ;  /* 0x000000ba00ba7308 */ /* 0x000fe20000000800 */
[----:B------:R-:W0:Y:S07]  /*a830*/  SHFL.BFLY PT, R7, R0, 0x1, 0x1f ;  /* 0x0c201f0000077f89 */ /* 0x000e2e00000e0000 */
[----:B------:R-:W-:Y:S08]  /*a840*/  MUFU.EX2 R121, R121 ;  /* 0x0000007900797308 */ /* 0x000ff00000000800 */
[----:B------:R-:W-:Y:S08]  /*a850*/  MUFU.EX2 R12, R12 ;  /* 0x0000000c000c7308 */ /* 0x000ff00000000800 */
[----:B------:R-:W-:Y:S01]  /*a860*/  MUFU.EX2 R141, R141 ;  /* 0x0000008d008d7308 */ /* 0x000fe20000000800 */
[----:B0-----:R-:W-:Y:S01]  /*a870*/  FMNMX.FTZ R7, R0, R7, !PT ;  /* 0x0000000700077209 */ /* 0x001fe20007810000 */
[----:B------:R-:W-:-:S03]  /*a880*/  FMUL.FTZ R0, R157, R6 ;  /* 0x000000069d007220 */ /* 0x000fc60000410000 */
[C---:B------:R-:W-:Y:S01]  /*a890*/  FSETP.NEU.FTZ.AND P2, PT, R7.reuse, -INF , PT ;  /* 0xff8000000700780b */ /* 0x040fe20003f5d000 */
[CC--:B------:R-:W-:Y:S02]  /*a8a0*/  FMUL.FTZ R124, R7.reuse, R6.reuse ;  /* 0x00000006077c7220 */ /* 0x0c0fe40000410000 */
[----:B------:R-:W-:Y:S01]  /*a8b0*/  MUFU.EX2 R14, R14 ;  /* 0x0000000e000e7308 */ /* 0x000fe20000000800 */
[----:B------:R-:W-:Y:S02]  /*a8c0*/  FSEL R2, R7, RZ, P2 ;  /* 0x000000ff07027208 */ /* 0x000fe40001000000 */
[----:B------:R-:W-:Y:S02]  /*a8d0*/  FSEL R124, R124, RZ, P2 ;  /* 0x000000ff7c7c7208 */ /* 0x000fe40001000000 */
[----:B------:R-:W-:Y:S01]  /*a8e0*/  PLOP3.LUT P2, PT, PT, PT, UP0, 0x80, 0x0 ;  /* 0x000000000000781c */ /* 0x000fe20003f4f008 */
[----:B------:R-:W-:Y:S02]  /*a8f0*/  FADD.FTZ R9, -R2, R9 ;  /* 0x0000000902097221 */ /* 0x000fe40000010100 */
[----:B------:R-:W0:Y:S01]  /*a900*/  MUFU.EX2 R0, R0 ;  /* 0x0000000000007308 */ /* 0x000e220000000800 */
        /* <DEDUP_REMOVED lines=9> */
[----:B------:R-:W-:Y:S01]  /*a9a0*/  FFMA.FTZ R128, R15, R6, -R124 ;  /* 0x000000060f807223 */ /* 0x000fe2000001087c */
[----:B------:R-:W-:-:S02]  /*a9b0*/  WARPGROUP.DEPBAR.LE gsb0, 0x0 ;  /* 0x00008000000079c5 */ /* 0x000fc40000010000 */
[----:B------:R-:W-:Y:S01]  /*a9c0*/  WARPGROUP.ARRIVE ;  /* 0x00000000000079c5 */ /* 0x000fe20000000000 */
[-CC-:B------:R-:W-:Y:S01]  /*a9d0*/  FFMA.FTZ R182, R125, R6.reuse, -R120.reuse ;  /* 0x000000067db67223 */ /* 0x180fe20000010878 */
[----:B------:R-:W-:Y:S01]  /*a9e0*/  FFMA.FTZ R125, R163, R6, -R120 ;  /* 0x00000006a37d7223 */ /* 0x000fe20000010878 */
[----:B------:R-:W1:Y:S01]  /*a9f0*/  MUFU.EX2 R2, R9 ;  /* 0x0000000900027308 */ /* 0x000e620000000800 */
[----:B0-----:R-:W-:Y:S01]  /*aa00*/  FFMA.FTZ R139, R0, R4, R123 ;  /* 0x00000004008b7223 */ /* 0x001fe2000001007b */
[-CC-:B------:R-:W-:Y:S01]  /*aa10*/  FFMA.FTZ R120, R131, R6.reuse, -R124.reuse ;  /* 0x0000000683787223 */ /* 0x180fe2000001087c */
[----:B------:R-:W-:Y:S01]  /*aa20*/  HGMMA.64x192x16.F32 R24, R176, gdesc[UR8].tnspB, R24, gsb0 ;  /* 0x42e00008b0187df0 */ /* 0x000fe20008000818 */
[-CC-:B------:R-:W-:Y:S01]  /*aa30*/  FFMA.FTZ R131, R143, R6.reuse, -R124.reuse ;  /* 0x000000068f837223 */ /* 0x180fe2000001087c */
[----:B------:R-:W-:Y:S01]  /*aa40*/  FADD.FTZ R139, R200, R139 ;  /* 0x0000008bc88b7221 */ /* 0x000fe20000010000 */
[-CC-:B------:R-:W-:Y:S01]  /*aa50*/  FFMA.FTZ R15, R153, R6.reuse, -R124.reuse ;  /* 0x00000006990f7223 */ /* 0x180fe2000001087c */
[-CC-:B------:R-:W-:Y:S01]  /*aa60*/  FFMA.FTZ R130, R191, R6.reuse, -R124.reuse ;  /* 0x00000006bf827223 */ /* 0x180fe2000001087c */
[----:B------:R-:W0:Y:S01]  /*aa70*/  MUFU.EX2 R10, R10 ;  /* 0x0000000a000a7308 */ /* 0x000e220000000800 */
[----:B------:R-:W-:Y:S01]  /*aa80*/  FADD.FTZ R4, R202, R139 ;  /* 0x0000008bca047221 */ /* 0x000fe20000010000 */
[-CC-:B------:R-:W-:Y:S01]  /*aa90*/  FFMA.FTZ R132, R145, R6.reuse, -R124.reuse ;  /* 0x0000000691847223 */ /* 0x180fe2000001087c */
[-CC-:B------:R-:W-:Y:S01]  /*aaa0*/  FFMA.FTZ R189, R189, R6.reuse, -R124.reuse ;  /* 0x00000006bdbd7223 */ /* 0x180fe2000001087c */
[-C--:B------:R-:W-:Y:S01]  /*aab0*/  FFMA.FTZ R191, R175, R6.reuse, -R124 ;  /* 0x00000006afbf7223 */ /* 0x080fe2000001087c */
[----:B------:R-:W-:Y:S01]  /*aac0*/  FADD.FTZ R139, R11, R4 ;  /* 0x000000040b8b7221 */ /* 0x000fe20000010000 */
[-CC-:B------:R-:W-:Y:S01]  /*aad0*/  FFMA.FTZ R134, R195, R6.reuse, -R124.reuse ;  /* 0x00000006c3867223 */ /* 0x180fe2000001087c */
[----:B------:R-:W-:Y:S01]  /*aae0*/  FFMA.FTZ R185, R197, R6, -R124 ;  /* 0x00000006c5b97223 */ /* 0x000fe2000001087c */
[----:B------:R-:W2:Y:S01]  /*aaf0*/  MUFU.EX2 R120, R120 ;  /* 0x0000007800787308 */ /* 0x000ea20000000800 */
[----:B------:R-:W-:Y:S01]  /*ab00*/  FADD.FTZ R4, R196, R139 ;  /* 0x0000008bc4047221 */ /* 0x000fe20000010000 */
[----:B-1----:R-:W-:Y:S01]  /*ab10*/  FFMA.FTZ R9, R2, R3, R157 ;  /* 0x0000000302097223 */ /* 0x002fe2000001009d */
[----:B------:R-:W-:-:S02]  /*ab20*/  @!P1 VIADD R3, R136, 0x36840 ;  /* 0x0003684088039836 */ /* 0x000fc40000000000 */
[-C--:B------:R-:W-:Y:S01]  /*ab30*/  FFMA.FTZ R136, R199, R6.reuse, -R124 ;  /* 0x00000006c7887223 */ /* 0x080fe2000001087c */
[----:B------:R-:W-:Y:S01]  /*ab40*/  FADD.FTZ R139, R13, R4 ;  /* 0x000000040d8b7221 */ /* 0x000fe20000010000 */
[-CC-:B------:R-:W-:Y:S01]  /*ab50*/  FFMA.FTZ R187, R201, R6.reuse, -R124.reuse ;  /* 0x00000006c9bb7223 */ /* 0x180fe2000001087c */
[-CC-:B------:R-:W-:Y:S01]  /*ab60*/  FFMA.FTZ R181, R203, R6.reuse, -R124.reuse ;  /* 0x00000006cbb57223 */ /* 0x180fe2000001087c */
[----:B------:R-:W1:Y:S01]  /*ab70*/  MUFU.EX2 R127, R127 ;  /* 0x0000007f007f7308 */ /* 0x000e620000000800 */
[----:B------:R-:W-:Y:S01]  /*ab80*/  FADD.FTZ R4, R198, R139 ;  /* 0x0000008bc6047221 */ /* 0x000fe20000010000 */
[----:B0-----:R-:W-:Y:S01]  /*ab90*/  FADD.FTZ R9, R10, R9 ;  /* 0x000000090a097221 */ /* 0x001fe20000010000 */
[----:B------:R-:W-:Y:S01]  /*aba0*/  @!P1 PRMT R3, RZ, 0x654, R3 ;  /* 0x00000654ff039816 */ /* 0x000fe20000000003 */
[-C--:B------:R-:W-:Y:S01]  /*abb0*/  FFMA.FTZ R147, R147, R6.reuse, -R124 ;  /* 0x0000000693937223 */ /* 0x080fe2000001087c */
[----:B------:R-:W-:Y:S01]  /*abc0*/  FADD.FTZ R139, R21, R4 ;  /* 0x00000004158b7221 */ /* 0x000fe20000010000 */
[-CC-:B------:R-:W-:Y:S01]  /*abd0*/  FFMA.FTZ R219, R219, R6.reuse, -R124.reuse ;  /* 0x00000006dbdb7223 */ /* 0x180fe2000001087c */
[-CC-:B------:R-:W-:Y:S01]  /*abe0*/  FFMA.FTZ R221, R221, R6.reuse, -R124.reuse ;  /* 0x00000006dddd7223 */ /* 0x180fe2000001087c */
[----:B------:R-:W-:Y:S01]  /*abf0*/  MUFU.EX2 R122, R122 ;  /* 0x0000007a007a7308 */ /* 0x000fe20000000800 */
[----:B--2---:R-:W-:Y:S01]  /*ac00*/  FADD.FTZ R4, R120, R9 ;  /* 0x0000000978047221 */ /* 0x004fe20000010000 */
[----:B------:R-:W-:Y:S01]  /*ac10*/  FADD.FTZ R138, R192, R139 ;  /* 0x0000008bc08a7221 */ /* 0x000fe20000010000 */
[-CC-:B------:R-:W-:Y:S01]  /*ac20*/  FFMA.FTZ R223, R223, R6.reuse, -R124.reuse ;  /* 0x00000006dfdf7223 */ /* 0x180fe2000001087c */
[----:B------:R-:W-:Y:S01]  /*ac30*/  FFMA.FTZ R225, R225, R6, -R124 ;  /* 0x00000006e1e17223 */ /* 0x000fe2000001087c */
[----:B------:R-:W-:Y:S01]  /*ac40*/  F2FP.F16.F32.PACK_AB R180, R141, R12 ;  /* 0x0000000c8db4723e */ /* 0x000fe200000000ff */
[----:B------:R-:W-:Y:S01]  /*ac50*/  FADD.FTZ R9, R173, R138 ;  /* 0x0000008aad097221 */ /* 0x000fe20000010000 */
[----:B------:R-:W-:Y:S01]  /*ac60*/  IMAD.U32 R139, RZ, RZ, UR4 ;  /* 0x00000004ff8b7e24 */ /* 0x000fe2000f8e00ff */
[----:B------:R-:W0:Y:S01]  /*ac70*/  MUFU.EX2 R131, R131 ;  /* 0x0000008300837308 */ /* 0x000e220000000800 */
[----:B------:R-:W-:Y:S01]  /*ac80*/  F2FP.F16.F32.PACK_AB R201, R10, R157 ;  /* 0x0000009d0ac9723e */ /* 0x000fe200000000ff */
[----:B------:R-:W-:Y:S01]  /*ac90*/  FADD.FTZ R138, R194, R9 ;  /* 0x00000009c28a7221 */ /* 0x000fe20000010000 */
[----:B------:R-:W-:Y:S01]  /*aca0*/  @!P1 VIADD R139, R139, 0x36860 ;  /* 0x000368608b8b9836 */ /* 0x000fe20000000000 */
[----:B------:R-:W-:Y:S01]  /*acb0*/  F2FP.F16.F32.PACK_AB R200, R200, R123 ;  /* 0x0000007bc8c8723e */ /* 0x000fe200000000ff */
[----:B------:R-:W-:-:S02]  /*acc0*/  IMAD.MOV.U32 R10, RZ, RZ, R8 ;  /* 0x000000ffff0a7224 */ /* 0x000fc400078e0008 */
[----:B------:R-:W-:Y:S01]  /*acd0*/  FADD.FTZ R9, R155, R138 ;  /* 0x0000008a9b097221 */ /* 0x000fe20000010000 */
[----:B------:R-:W-:Y:S01]  /*ace0*/  FFMA.FTZ R138, R165, R6, -R124 ;  /* 0x00000006a58a7223 */ /* 0x000fe2000001087c */
[----:B------:R-:W-:Y:S01]  /*acf0*/  MUFU.EX2 R126, R126 ;  /* 0x0000007e007e7308 */ /* 0x000fe20000000800 */
[----:B------:R-:W-:Y:S01]  /*ad00*/  @!P1 PRMT R139, RZ, 0x654, R139 ;  /* 0x00000654ff8b9816 */ /* 0x000fe2000000008b */
[----:B------:R-:W-:Y:S01]  /*ad10*/  FADD.FTZ R140, R188, R9 ;  /* 0x00000009bc8c7221 */ /* 0x000fe20000010000 */
[----:B------:R-:W-:Y:S02]  /*ad20*/  F2FP.F16.F32.PACK_AB R202, R11, R202 ;  /* 0x000000ca0bca723e */ /* 0x000fe400000000ff */
[----:B------:R-:W-:Y:S01]  /*ad30*/  F2FP.F16.F32.PACK_AB R196, R13, R196 ;  /* 0x000000c40dc4723e */ /* 0x000fe200000000ff */
[----:B------:R-:W-:Y:S01]  /*ad40*/  FADD.FTZ R9, R137, R140 ;  /* 0x0000008c89097221 */ /* 0x000fe20000010000 */
[-CC-:B------:R-:W-:Y:S01]  /*ad50*/  FFMA.FTZ R140, R217, R6.reuse, -R124.reuse ;  /* 0x00000006d98c7223 */ /* 0x180fe2000001087c */
[----:B------:R-:W2:Y:S01]  /*ad60*/  MUFU.EX2 R135, R135 ;  /* 0x0000008700877308 */ /* 0x000ea20000000800 */
[----:B------:R-:W-:Y:S01]  /*ad70*/  FFMA.FTZ R124, R227, R6, -R124 ;  /* 0x00000006e37c7223 */ /* 0x000fe2000001087c */
[----:B------:R-:W-:Y:S01]  /*ad80*/  FADD.FTZ R142, R190, R9 ;  /* 0x00000009be8e7221 */ /* 0x000fe20000010000 */
[----:B------:R-:W-:-:S02]  /*ad90*/  F2FP.F16.F32.PACK_AB R198, R21, R198 ;  /* 0x000000c615c6723e */ /* 0x000fc400000000ff */
[----:B------:R-:W-:Y:S01]  /*ada0*/  F2FP.F16.F32.PACK_AB R192, R173, R192 ;  /* 0x000000c0adc0723e */ /* 0x000fe200000000ff */
[----:B------:R-:W-:Y:S01]  /*adb0*/  FADD.FTZ R9, R129, R142 ;  /* 0x0000008e81097221 */ /* 0x000fe20000010000 */
[----:B------:R-:W-:Y:S01]  /*adc0*/  F2FP.F16.F32.PACK_AB R194, R155, R194 ;  /* 0x000000c29bc2723e */ /* 0x000fe200000000ff */
[----:B------:R-:W-:Y:S01]  /*add0*/  MUFU.EX2 R193, R193 ;  /* 0x000000c100c17308 */ /* 0x000fe20000000800 */
[----:B------:R-:W-:Y:S02]  /*ade0*/  F2FP.F16.F32.PACK_AB R188, R137, R188 ;  /* 0x000000bc89bc723e */ /* 0x000fe400000000ff */
[----:B------:R-:W-:Y:S02]  /*adf0*/  F2FP.F16.F32.PACK_AB R190, R129, R190 ;  /* 0x000000be81be723e */ /* 0x000fe400000000ff */
[----:B-1----:R-:W-:Y:S02]  /*ae00*/  F2FP.F16.F32.PACK_AB R203, R127, R120 ;  /* 0x000000787fcb723e */ /* 0x002fe400000000ff */
[----:B0-----:R-:W-:Y:S01]  /*ae10*/  F2FP.F16.F32.PACK_AB R197, R131, R122 ;  /* 0x0000007a83c5723e */ /* 0x001fe200000000ff */
[----:B------:R-:W-:Y:S01]  /*ae20*/  MUFU.EX2 R128, R128 ;  /* 0x0000008000807308 */ /* 0x000fe20000000800 */
[----:B--2---:R-:W-:-:S07]  /*ae30*/  F2FP.F16.F32.PACK_AB R199, R135, R126 ;  /* 0x0000007e87c7723e */ /* 0x004fce00000000ff */
[----:B------:R-:W-:Y:S08]  /*ae40*/  MUFU.EX2 R15, R15 ;  /* 0x0000000f000f7308 */ /* 0x000ff00000000800 */
[----:B------:R-:W0:Y:S08]  /*ae50*/  MUFU.EX2 R130, R130 ;  /* 0x0000008200827308 */ /* 0x000e300000000800 */
        /* <DEDUP_REMOVED lines=18> */
[----:B------:R-:W1:Y:S01]  /*af80*/  MUFU.EX2 R149, R149 ;  /* 0x0000009500957308 */ /* 0x000e620000000800 */
[----:B0-----:R-:W-:Y:S01]  /*af90*/  FADD.FTZ R3, R127, R4 ;  /* 0x000000047f037221 */ /* 0x001fe20000010000 */
[----:B------:R0:W-:Y:S03]  /*afa0*/  @!P1 SYNCS.ARRIVE.TRANS64.RED.A1T0 RZ, [R139+URZ], RZ ;  /* 0x000000ff8bff99a7 */ /* 0x0001e6000810043f */
[----:B------:R-:W-:-:S03]  /*afb0*/  FADD.FTZ R4, R122, R3 ;  /* 0x000000037a047221 */ /* 0x000fc60000010000 */
[----:B------:R-:W-:Y:S01]  /*afc0*/  MUFU.EX2 R177, R223 ;  /* 0x000000df00b17308 */ /* 0x000fe20000000800 */
[----:B------:R-:W-:-:S04]  /*afd0*/  FADD.FTZ R3, R131, R4 ;  /* 0x0000000483037221 */ /* 0x000fc80000010000 */
[----:B------:R-:W-:-:S03]  /*afe0*/  FADD.FTZ R4, R126, R3 ;  /* 0x000000037e047221 */ /* 0x000fc60000010000 */
[----:B------:R-:W-:Y:S01]  /*aff0*/  MUFU.EX2 R20, R20 ;  /* 0x0000001400147308 */ /* 0x000fe20000000800 */
[----:B-1----:R-:W-:Y:S01]  /*b000*/  F2FP.F16.F32.PACK_AB R176, R149, R14 ;  /* 0x0000000e95b0723e */ /* 0x002fe200000000ff */
[----:B------:R-:W-:-:S04]  /*b010*/  FADD.FTZ R4, R135, R4 ;  /* 0x0000000487047221 */ /* 0x000fc80000010000 */
[----:B------:R-:W-:Y:S02]  /*b020*/  FADD.FTZ R3, R193, R4 ;  /* 0x00000004c1037221 */ /* 0x000fe40000010000 */
[----:B------:R-:W1:Y:S01]  /*b030*/  MUFU.EX2 R151, R151 ;  /* 0x0000009700977308 */ /* 0x000e620000000800 */
[C---:B------:R-:W-:Y:S01]  /*b040*/  F2FP.F16.F32.PACK_AB R193, R128.reuse, R193 ;  /* 0x000000c180c1723e */ /* 0x040fe200000000ff */
[----:B------:R-:W-:-:S04]  /*b050*/  FADD.FTZ R4, R128, R3 ;  /* 0x0000000380047221 */ /* 0x000fc80000010000 */
[----:B------:R-:W-:Y:S01]  /*b060*/  FADD.FTZ R3, R15, R4 ;  /* 0x000000040f037221 */ /* 0x000fe20000010000 */
[----:B------:R-:W-:Y:S01]  /*b070*/  FADD.FTZ R4, R184, R9 ;  /* 0x00000009b8047221 */ /* 0x000fe20000010000 */
[----:B------:R-:W-:Y:S01]  /*b080*/  MUFU.EX2 R124, R124 ;  /* 0x0000007c007c7308 */ /* 0x000fe20000000800 */
[C---:B------:R-:W-:Y:S01]  /*b090*/  F2FP.F16.F32.PACK_AB R184, R133.reuse, R184 ;  /* 0x000000b885b8723e */ /* 0x040fe200000000ff */
[----:B------:R-:W-:Y:S01]  /*b0a0*/  FADD.FTZ R3, R130, R3 ;  /* 0x0000000382037221 */ /* 0x000fe20000010000 */
[----:B------:R-:W-:-:S03]  /*b0b0*/  FADD.FTZ R9, R133, R4 ;  /* 0x0000000485097221 */ /* 0x000fc60000010000 */
        /* <DEDUP_REMOVED lines=8> */
[----:B------:R-:W-:Y:S01]  /*b140*/  F2FP.F16.F32.PACK_AB R189, R189, R132 ;  /* 0x00000084bdbd723e */ /* 0x000fe200000000ff */
[----:B------:R-:W1:Y:S01]  /*b150*/  MUFU.EX2 R12, R225 ;  /* 0x000000e1000c7308 */ /* 0x000e620000000800 */
[C---:B------:R-:W-:Y:S01]  /*b160*/  FADD.FTZ R4, R134.reuse, R3 ;  /* 0x0000000386047221 */ /* 0x040fe20000010000 */
        /* <DEDUP_REMOVED lines=11> */
[----:B------:R-:W-:Y:S01]  /*b220*/  FADD.FTZ R4, R138, R3 ;  /* 0x000000038a047221 */ /* 0x000fe20000010000 */
[----:B------:R-:W-:Y:S01]  /*b230*/  FADD.FTZ R9, R149, R142 ;  /* 0x0000008e95097221 */ /* 0x000fe20000010000 */
[----:B-1----:R-:W-:Y:S02]  /*b240*/  F2FP.F16.F32.PACK_AB R179, R124, R12 ;  /* 0x0000000c7cb3723e */ /* 0x002fe400000000ff */
[----:B------:R-:W-:Y:S01]  /*b250*/  FADD.FTZ R3, R181, R4 ;  /* 0x00000004b5037221 */ /* 0x000fe20000010000 */
[----:B------:R-:W-:Y:S01]  /*b260*/  FADD.FTZ R4, R20, R9 ;  /* 0x0000000914047221 */ /* 0x000fe20000010000 */
[C---:B------:R-:W-:Y:S02]  /*b270*/  F2FP.F16.F32.PACK_AB R181, R140.reuse, R181 ;  /* 0x000000b58cb5723e */ /* 0x040fe400000000ff */
[----:B------:R-:W-:Y:S01]  /*b280*/  FADD.FTZ R3, R140, R3 ;  /* 0x000000038c037221 */ /* 0x000fe20000010000 */
[----:B------:R-:W-:Y:S01]  /*b290*/  FADD.FTZ R4, R151, R4 ;  /* 0x0000000497047221 */ /* 0x000fe20000010000 */
[----:B------:R-:W-:-:S02]  /*b2a0*/  MOV R9, R7 ;  /* 0x0000000700097202 */ /* 0x000fc40000000f00 */
[----:B------:R-:W-:-:S04]  /*b2b0*/  FADD.FTZ R3, R144, R3 ;  /* 0x0000000390037221 */ /* 0x000fc80000010000 */
[C---:B------:R-:W-:Y:S01]  /*b2c0*/  FADD.FTZ R3, R183.reuse, R3 ;  /* 0x00000003b7037221 */ /* 0x040fe20000010000 */
[----:B------:R-:W-:-:S03]  /*b2d0*/  F2FP.F16.F32.PACK_AB R183, R183, R144 ;  /* 0x00000090b7b7723e */ /* 0x000fc600000000ff */
[----:B------:R-:W-:-:S04]  /*b2e0*/  FADD.FTZ R3, R146, R3 ;  /* 0x0000000392037221 */ /* 0x000fc80000010000 */
[C---:B------:R-:W-:Y:S01]  /*b2f0*/  FADD.FTZ R3, R177.reuse, R3 ;  /* 0x00000003b1037221 */ /* 0x040fe20000010000 */
[----:B------:R-:W-:-:S03]  /*b300*/  F2FP.F16.F32.PACK_AB R177, R177, R146 ;  /* 0x00000092b1b1723e */ /* 0x000fc600000000ff */
[----:B------:R-:W-:-:S04]  /*b310*/  FADD.FTZ R3, R12, R3 ;  /* 0x000000030c037221 */ /* 0x000fc80000010000 */
[----:B------:R-:W-:Y:S01]  /*b320*/  FADD.FTZ R3, R124, R3 ;  /* 0x000000037c037221 */ /* 0x000fe20000010000 */
[----:B0-----:R-:W-:Y:S06]  /*b330*/  @P2 BRA `(.L_x_4870) ;  /* 0xffffffb400842947 */ /* 0x001fec000383ffff */
.L_x_4861:
[----:B------:R-:W-:-:S13]  /*b340*/  ISETP.LE.AND P2, PT, RZ, UR7, PT ;  /* 0x00000007ff007c0c */ /* 0x000fda000bf43270 */
[----:B------:R-:W-:Y:S05]  /*b350*/  @!P2 BRA `(.L_x_4871) ;  /* 0x000000400090a947 */ /* 0x000fea0003800000 */
[----:B------:R-:W-:Y:S01]  /*b360*/  IMAD.MOV.U32 R10, RZ, RZ, R7 ;  /* 0x000000ffff0a7224 */ /* 0x000fe200078e0007 */
[----:B------:R-:W-:Y:S01]  /*b370*/  UMOV UR37, UR60 ;  /* 0x0000003c00257c82 */ /* 0x000fe20008000000 */
[----:B------:R-:W-:Y:S01]  /*b380*/  IMAD.MOV.U32 R9, RZ, RZ, R8 ;  /* 0x000000ffff097224 */ /* 0x000fe200078e0008 */
[----:B------:R-:W-:Y:S01]  /*b390*/  UMOV UR6, UR36 ;  /* 0x0000002400067c82 */ /* 0x000fe20008000000 */
[----:B------:R-:W-:-:S05]  /*b3a0*/  ULDC UR5, c[0x0][0x9d8] ;  /* 0x0002760000057ab9 */ /* 0x000fca0000000800 */
.L_x_4880:
[----:B------:R-:W-:-:S04]  /*b3b0*/  UIADD3 UR36, UR6, 0x1, URZ ;  /* 0x0000000106247890 */ /* 0x000fc8000fffe03f */
[----:B------:R-:W-:-:S04]  /*b3c0*/  UISETP.NE.AND UP0, UPT, UR36, 0x2, UPT ;  /* 0x000000022400788c */ /* 0x000fc8000bf05270 */
[----:B------:R-:W-:Y:S02]  /*b3d0*/  USEL UR60, URZ, 0x1, UP0 ;  /* 0x000000013f3c7887 */ /* 0x000fe40008000000 */
[----:B------:R-:W-:Y:S02]  /*b3e0*/  USEL UR36, UR36, URZ, UP0 ;  /* 0x0000003f24247287 */ /* 0x000fe40008000000 */
[----:B------:R-:W-:Y:S01]  /*b3f0*/  ULOP3.LUT UR60, UR37, UR60, URZ, 0x3c, !UPT ;  /* 0x0000003c253c7292 */ /* 0x000fe2000f8e3c3f */
[----:B------:R-:W-:Y:S11]  /*b400*/  @!P0 BRA `(.L_x_4872) ;  /* 0x0000000000048947 */ /* 0x000ff60003800000 */
[----:B------:R-:W-:Y:S01]  /*b410*/  BPT.TRAP 0x1 ;  /* 0x000000040000795c */ /* 0x000fe20000300000 */
.L_x_4872:
[----:B------:R-:W-:Y:S01]  /*b420*/  ULEA UR4, UR36, UR38, 0x3 ;  /* 0x0000002624047291 */ /* 0x000fe2000f8e183f */
[----:B------:R-:W-:-:S05]  /*b430*/  IMAD.U32 R6, RZ, RZ, UR60 ;  /* 0x0000003cff067e24 */ /* 0x000fca000f8e00ff */
[----:B------:R-:W-:-:S04]  /*b440*/  SHF.L.U32 R6, R6, 0x1f, RZ ;  /* 0x0000001f06067819 */ /* 0x000fc800000006ff */
[----:B------:R0:W1:Y:S01]  /*b450*/  SYNCS.PHASECHK.TRANS64.TRYWAIT P2, [UR4+0x36830], R6 ;  /* 0x03683006ff0075a7 */ /* 0x0000620008040144 */
[----:B------:R-:W-:Y:S05]  /*b460*/  @!P0 BRA `(.L_x_4873) ;  /* 0x0000000000048947 */ /* 0x000fea0003800000 */
[----:B------:R-:W-:Y:S01]  /*b470*/  BPT.TRAP 0x1 ;  /* 0x000000040000795c */ /* 0x000fe20000300000 */
.L_x_4873:
[----:B-1----:R-:W-:Y:S05]  /*b480*/  @P2 BRA `(.L_x_4874) ;  /* 0x0000000000082947 */ /* 0x002fea0003800000 */
[----:B------:R-:W1:Y:S02]  /*b490*/  SYNCS.PHASECHK.TRANS64.TRYWAIT P2, [UR4+0x36830], R6 ;  /* 0x03683006ff0075a7 */ /* 0x000e640008040144 */
[----:B-1----:R-:W-:Y:S05]  /*b4a0*/  @!P2 BRA `(.L_x_4875) ;  /* 0x000000cc00f8a947 */ /* 0x002fea0003800000 */
.L_x_4874:
        /* <DEDUP_REMOVED lines=592> */
.L_x_4876:
[----:B------:R-:W-:Y:S01]  /*d9b0*/  ULEA UR14, UR6, UR38, 0x3 ;  /* 0x00000026060e7291 */ /* 0x000fe2000f8e183f */
[----:B------:R-:W-:-:S05]  /*d9c0*/  IMAD.U32 R0, RZ, RZ, UR37 ;  /* 0x00000025ff007e24 */ /* 0x000fca000f8e00ff */
[----:B------:R-:W-:-:S04]  /*d9d0*/  SHF.L.U32 R0, R0, 0x1f, RZ ;  /* 0x0000001f00007819 */ /* 0x000fc800000006ff */
[----:B------:R2:W3:Y:S01]  /*d9e0*/  SYNCS.PHASECHK.TRANS64.TRYWAIT P2, [UR14+0x36850], R0 ;  /* 0x03685000ff0075a7 */ /* 0x0004e2000804014e */
[----:B------:R-:W-:Y:S05]  /*d9f0*/  @!P0 BRA `(.L_x_4877) ;  /* 0x0000000000048947 */ /* 0x000fea0003800000 */
[----:B------:R-:W-:Y:S01]  /*da00*/  BPT.TRAP 0x1 ;  /* 0x000000040000795c */ /* 0x000fe20000300000 */
.L_x_4877:
[----:B---3--:R-:W-:Y:S05]  /*da10*/  @P2 BRA `(.L_x_4878) ;  /* 0x0000000000082947 */ /* 0x008fea0003800000 */
[----:B------:R-:W3:Y:S02]  /*da20*/  SYNCS.PHASECHK.TRANS64.TRYWAIT P2, [UR14+0x36850], R0 ;  /* 0x03685000ff0075a7 */ /* 0x000ee4000804014e */
[----:B---3--:R-:W-:Y:S05]  /*da30*/  @!P2 BRA `(.L_x_4879) ;  /* 0x000000a800aca947 */ /* 0x008fea0003800000 */
.L_x_4878:
[----:B------:R-:W-:Y:S01]  /*da40*/  UIADD3 UR4, UR38, 0x400, URZ ;  /* 0x0000040026047890 */ /* 0x000fe2000fffe03f */
[----:B------:R-:W-:Y:S01]  /*da50*/  WARPGROUP.ARRIVE ;  /* 0x00000000000079c5 */ /* 0x000fe20000000000 */
[----:B------:R-:W-:Y:S01]  /*da60*/  UMOV UR11, 0x40000040 ;  /* 0x40000040000b7882 */ /* 0x000fe20000000000 */
[----:B------:R-:W-:Y:S01]  /*da70*/  FMUL.FTZ R2, R168, UR5 ;  /* 0x00000005a8027c20 */ /* 0x000fe20008410000 */
[----:B------:R-:W-:Y:S01]  /*da80*/  USHF.R.U32.HI UR4, URZ, 0x4, UR4 ;  /* 0x000000043f047899 */ /* 0x000fe20008011604 */
[----:B-1----:R-:W-:Y:S01]  /*da90*/  FMUL.FTZ R7, R169, UR5 ;  /* 0x00000005a9077c20 */ /* 0x002fe20008410000 */
        /* <DEDUP_REMOVED lines=21> */
[----:B------:R-:W3:Y:S01]  /*dbf0*/  MUFU.TANH R17, R17 ;  /* 0x0000001100117308 */ /* 0x000ee20000002400 */
[----:B------:R-:W-:Y:S01]  /*dc00*/  UMOV UR11, 0x40000040 ;  /* 0x40000040000b7882 */ /* 0x000fe20000000000 */
[----:B--2---:R-:W-:Y:S01]  /*dc10*/  FMNMX.FTZ R0, R2, R9, !PT ;  /* 0x0000000902007209 */ /* 0x004fe20007810000 */
        /* <DEDUP_REMOVED lines=9> */
[----:B0-----:R-:W0:Y:S01]  /*dcb0*/  LDC R6, c[0x0][0x988] ;  /* 0x00026200ff067b82 */ /* 0x001e220000000800 */
[----:B------:R-:W-:Y:S01]  /*dcc0*/  FMUL.FTZ R11, R170, UR5 ;  /* 0x00000005aa0b7c20 */ /* 0x000fe20008410000 */
[----:B------:R-:W-:Y:S01]  /*dcd0*/  FMUL.FTZ R15, R174, UR5 ;  /* 0x00000005ae0f7c20 */ /* 0x000fe20008410000 */
[----:B------:R-:W-:Y:S01]  /*dce0*/  FMUL.FTZ R161, R162, UR5 ;  /* 0x00000005a2a17c20 */ /* 0x000fe20008410000 */
        /* <DEDUP_REMOVED lines=22> */
[----:B------:R-:W-:Y:S01]  /*de50*/  ISETP.LT.AND P2, PT, RZ, UR7, PT ;  /* 0x00000007ff007c0c */ /* 0x000fe2000bf41270 */
[----:B------:R-:W-:Y:S01]  /*de60*/  UMOV UR37, UR60 ;  /* 0x0000003c00257c82 */ /* 0x000fe20008000000 */
[----:B------:R-:W2:Y:S01]  /*de70*/  MUFU.TANH R175, R175 ;  /* 0x000000af00af7308 */ /* 0x000ea20000002400 */
[----:B---3--:R-:W-:Y:S01]  /*de80*/  FMNMX.FTZ R0, R171, R0, !PT ;  /* 0x00000000ab007209 */ /* 0x008fe20007810000 */
[----:B------:R-:W-:-:S06]  /*de90*/  UMOV UR6, UR36 ;  /* 0x0000002400067c82 */ /* 0x000fcc0008000000 */
[----:B------:R-:W-:Y:S01]  /*dea0*/  MUFU.TANH R217, R217 ;  /* 0x000000d900d97308 */ /* 0x000fe20000002400 */
[----:B-1----:R-:W-:-:S07]  /*deb0*/  FMNMX.FTZ R0, R173, R0, !PT ;  /* 0x00000000ad007209 */ /* 0x002fce0007810000 */
        /* <DEDUP_REMOVED lines=23> */
[----:B------:R-:W-:-:S03]  /*e030*/  FMUL.FTZ R203, R145, UR5 ;  /* 0x0000000591cb7c20 */ /* 0x000fc60008410000 */
[----:B------:R-:W-:Y:S01]  /*e040*/  MUFU.TANH R155, R155 ;  /* 0x0000009b009b7308 */ /* 0x000fe20000002400 */
[----:B------:R-:W-:Y:S01]  /*e050*/  FMUL.FTZ R145, R146, UR5 ;  /* 0x0000000592917c20 */ /* 0x000fe20008410000 */
[----:B------:R-:W-:Y:S01]  /*e060*/  HGMMA.64x192x16.F32 R24, R196, gdesc[UR8].tnspB, R24, gsb0 ;  /* 0x42e00008c4187df0 */ /* 0x000fe20008000818 */
[----:B------:R-:W-:Y:S01]  /*e070*/  UIADD3 UR10, UR4, 0x100, URZ ;  /* 0x00000100040a7890 */ /* 0x000fe2000fffe03f */
[----:B------:R-:W-:-:S04]  /*e080*/  UMOV UR11, 0x40000040 ;  /* 0x40000040000b7882 */ /* 0x000fc80000000000 */
        /* <DEDUP_REMOVED lines=27> */
[----:B--2---:R-:W-:Y:S01]  /*e240*/  FMNMX.FTZ R0, R199, R0, !PT ;  /* 0x00000000c7007209 */ /* 0x004fe20007810000 */
        /* <DEDUP_REMOVED lines=27> */
[----:B------:R-:W-:Y:S01]  /*e400*/  FMUL.FTZ R129, R139, UR5 ;  /* 0x000000058b817c20 */ /* 0x000fe20008410000 */
[----:B------:R-:W-:-:S05]  /*e410*/  FMUL.FTZ R139, R130, UR5 ;  /* 0x00000005828b7c20 */ /* 0x000fca0008410000 */
[----:B------:R-:W-:Y:S08]  /*e420*/  MUFU.TANH R129, R129 ;  /* 0x0000008100817308 */ /* 0x000ff00000002400 */
[----:B------:R-:W-:Y:S01]  /*e430*/  MUFU.TANH R139, R139 ;  /* 0x0000008b008b7308 */ /* 0x000fe20000002400 */
        /* <DEDUP_REMOVED lines=10> */
[----:B------:R-:W3:Y:S01]  /*e4e0*/  MUFU.TANH R125, R125 ;  /* 0x0000007d007d7308 */ /* 0x000ee20000002400 */
[----:B-1----:R-:W-:-:S04]  /*e4f0*/  FMNMX.FTZ R0, R191, R0, !PT ;  /* 0x00000000bf007209 */ /* 0x002fc80007810000 */
[----:B--2---:R-:W-:-:S05]  /*e500*/  FMNMX.FTZ R0, R189, R0, !PT ;  /* 0x00000000bd007209 */ /* 0x004fca0007810000 */
[----:B------:R-:W1:Y:S02]  /*e510*/  SHFL.BFLY PT, R141, R0, 0x2, 0x1f ;  /* 0x0c401f00008d7f89 */ /* 0x000e6400000e0000 */
[----:B-1----:R-:W-:Y:S01]  /*e520*/  FMNMX.FTZ R8, R0, R141, !PT ;  /* 0x0000008d00087209 */ /* 0x002fe20007810000 */
[----:B------:R-:W-:-:S04]  /*e530*/  FMUL.FTZ R141, R134, UR5 ;  /* 0x00000005868d7c20 */ /* 0x000fc80008410000 */
[----:B------:R-:W1:Y:S02]  /*e540*/  SHFL.BFLY PT, R0, R8, 0x1, 0x1f ;  /* 0x0c201f0008007f89 */ /* 0x000e6400000e0000 */
[----:B------:R-:W2:Y:S01]  /*e550*/  MUFU.TANH R141, R141 ;  /* 0x0000008d008d7308 */ /* 0x000ea20000002400 */
[----:B-1----:R-:W-:-:S05]  /*e560*/  FMNMX.FTZ R8, R8, R0, !PT ;  /* 0x0000000008087209 */ /* 0x002fca0007810000 */
[C---:B------:R-:W-:Y:S01]  /*e570*/  FADD.FTZ R9, -R8.reuse, R9 ;  /* 0x0000000908097221 */ /* 0x040fe20000010100 */
[----:B0-----:R-:W-:-:S03]  /*e580*/  FMUL.FTZ R14, R8, R6 ;  /* 0x00000006080e7220 */ /* 0x001fc60000410000 */
[-C--:B------:R-:W-:Y:S01]  /*e590*/  FMUL.FTZ R0, R9, R6.reuse ;  /* 0x0000000609007220 */ /* 0x080fe20000410000 */
        /* <DEDUP_REMOVED lines=22> */
[----:B------:R-:W-:Y:S01]  /*e700*/  FFMA.FTZ R18, R229, R6, -R14 ;  /* 0x00000006e5127223 */ /* 0x000fe2000001080e */
[----:B------:R-:W-:Y:S02]  /*e710*/  MUFU.EX2 R0, R0 ;  /* 0x0000000000007308 */ /* 0x000fe40000000800 */
[----:B------:R-:W-:-:S04]  /*e720*/  FMNMX.FTZ R2, R165, R2, !PT ;  /* 0x00000002a5027209 */ /* 0x000fc80007810000 */
[----:B------:R-:W-:Y:S02]  /*e730*/  FMNMX.FTZ R2, R167, R2, !PT ;  /* 0x00000002a7027209 */ /* 0x000fe40007810000 */
        /* <DEDUP_REMOVED lines=13> */
[----:B---3--:R-:W-:-:S04]  /*e810*/  FMNMX.FTZ R2, R125, R2, !PT ;  /* 0x000000027d027209 */ /* 0x008fc80007810000 */
        /* <DEDUP_REMOVED lines=8> */
[----:B--2---:R-:W-:-:S04]  /*e8a0*/  FMNMX.FTZ R2, R141, R2, !PT ;  /* 0x000000028d027209 */ /* 0x004fc80007810000 */
[----:B------:R-:W-:Y:S02]  /*e8b0*/  FMNMX.FTZ R2, R135, R2, !PT ;  /* 0x0000000287027209 */ /* 0x000fe40007810000 */
[----:B------:R-:W-:Y:S02]  /*e8c0*/  MUFU.EX2 R192, R192 ;  /* 0x000000c000c07308 */ /* 0x000fe40000000800 */
[----:B------:R-:W-:-:S04]  /*e8d0*/  FMNMX.FTZ R2, R143, R2, !PT ;  /* 0x000000028f027209 */ /* 0x000fc80007810000 */
[----:B------:R-:W-:Y:S02]  /*e8e0*/  FMNMX.FTZ R2, R123, R2, !PT ;  /* 0x000000027b027209 */ /* 0x000fe40007810000 */
[----:B------:R-:W-:Y:S02]  /*e8f0*/  MUFU.EX2 R171, R171 ;  /* 0x000000ab00ab7308 */ /* 0x000fe40000000800 */
[----:B------:R-:W-:-:S04]  /*e900*/  FMNMX.FTZ R2, R151, R2, !PT ;  /* 0x0000000297027209 */ /* 0x000fc80007810000 */
[----:B------:R-:W-:Y:S02]  /*e910*/  FMNMX.FTZ R2, R127, R2, !PT ;  /* 0x000000027f027209 */ /* 0x000fe40007810000 */
[----:B------:R-:W-:Y:S01]  /*e920*/  MUFU.EX2 R194, R194 ;  /* 0x000000c200c27308 */ /* 0x000fe20000000800 */
[----:B------:R-:W-:Y:S02]  /*e930*/  WARPGROUP.DEPBAR.LE gsb0, 0x0 ;  /* 0x00008000000079c5 */ /* 0x000fe40000010000 */
[----:B------:R-:W-:Y:S01]  /*e940*/  WARPGROUP.ARRIVE ;  /* 0x00000000000079c5 */ /* 0x000fe20000000000 */
[----:B------:R-:W0:Y:S01]  /*e950*/  SHFL.BFLY PT, R7, R2, 0x2, 0x1f ;  /* 0x0c401f0002077f89 */ /* 0x000e2200000e0000 */
        /* <DEDUP_REMOVED lines=10> */
[----:B------:R-:W-:Y:S01]  /*ea00*/  MUFU.EX2 R173, R173 ;  /* 0x000000ad00ad7308 */ /* 0x000fe20000000800 */
[----:B------:R-:W-:-:S07]  /*ea10*/  UIADD3 UR4, UR7, -0x1, URZ ;  /* 0xffffffff07047890 */ /* 0x000fce000fffe03f */
[----:B------:R-:W-:Y:S01]  /*ea20*/  MUFU.EX2 R188, R188 ;  /* 0x000000bc00bc7308 */ /* 0x000fe20000000800 */
[----:B------:R-:W-:Y:S01]  /*ea30*/  UMOV UR7, UR4 ;  /* 0x0000000400077c82 */ /* 0x000fe20008000000 */
[----:B0-----:R-:W-:-:S06]  /*ea40*/  FMNMX.FTZ R20, R2, R7, !PT ;  /* 0x0000000702147209 */ /* 0x001fcc0007810000 */
[----:B------:R-:W-:Y:S01]  /*ea50*/  MUFU.EX2 R175, R175 ;  /* 0x000000af00af7308 */ /* 0x000fe20000000800 */
[----:B------:R-:W0:Y:S07]  /*ea60*/  SHFL.BFLY PT, R7, R20, 0x1, 0x1f ;  /* 0x0c201f0014077f89 */ /* 0x000e2e00000e0000 */
[----:B------:R-:W-:Y:S08]  /*ea70*/  MUFU.EX2 R190, R190 ;  /* 0x000000be00be7308 */ /* 0x000ff00000000800 */
[----:B------:R-:W-:Y:S08]  /*ea80*/  MUFU.EX2 R185, R185 ;  /* 0x000000b900b97308 */ /* 0x000ff00000000800 */
[----:B------:R-:W-:Y:S01]  /*ea90*/  MUFU.EX2 R184, R184 ;  /* 0x000000b800b87308 */ /* 0x000fe20000000800 */
[----:B0-----:R-:W-:-:S05]  /*eaa0*/  FMNMX.FTZ R7, R20, R7, !PT ;  /* 0x0000000714077209 */ /* 0x001fca0007810000 */
[C---:B------:R-:W-:Y:S01]  /*eab0*/  FADD.FTZ R189, -R7.reuse, R10 ;  /* 0x0000000a07bd7221 */ /* 0x040fe20000010100 */
[-C--:B------:R-:W-:Y:S01]  /*eac0*/  FMUL.FTZ R10, R7, R6.reuse ;  /* 0x00000006070a7220 */ /* 0x080fe20000410000 */
[----:B------:R-:W-:Y:S02]  /*ead0*/  MUFU.EX2 R187, R187 ;  /* 0x000000bb00bb7308 */ /* 0x000fe40000000800 */
[-C--:B------:R-:W-:Y:S01]  /*eae0*/  FMUL.FTZ R189, R189, R6.reuse ;  /* 0x00000006bdbd7220 */ /* 0x080fe20000410000 */
[-CC-:B------:R-:W-:Y:S01]  /*eaf0*/  FFMA.FTZ R201, R11, R6.reuse, -R10.reuse ;  /* 0x000000060bc97223 */ /* 0x180fe2000001080a */
[----:B------:R-:W-:Y:S02]  /*eb00*/  IMAD.U32 R11, RZ, RZ, UR36 ;  /* 0x00000024ff0b7e24 */ /* 0x000fe4000f8e00ff */
[-CC-:B------:R-:W-:Y:S01]  /*eb10*/  FFMA.FTZ R203, R15, R6.reuse, -R10.reuse ;  /* 0x000000060fcb7223 */ /* 0x180fe2000001080a */
[-CC-:B------:R-:W-:Y:S01]  /*eb20*/  FFMA.FTZ R20, R21, R6.reuse, -R10.reuse ;  /* 0x0000000615147223 */ /* 0x180fe2000001080a */
[-CC-:B------:R-:W-:Y:S01]  /*eb30*/  FFMA.FTZ R197, R161, R6.reuse, -R10.reuse ;  /* 0x00000006a1c57223 */ /* 0x180fe2000001080a */
[----:B------:R0:W-:Y:S01]  /*eb40*/  MUFU.EX2 R2, R189 ;  /* 0x000000bd00027308 */ /* 0x0001e20000000800 */
[----:B------:R-:W-:Y:S01]  /*eb50*/  @!P1 LEA R11, R11, UR38, 0x3 ;  /* 0x000000260b0b9c11 */ /* 0x000fe2000f8e18ff */
[----:B------:R-:W-:Y:S01]  /*eb60*/  FFMA.FTZ R120, R163, R6, -R10 ;  /* 0x00000006a3787223 */ /* 0x000fe2000001080a */
[----:B------:R-:W-:-:S02]  /*eb70*/  IMAD.U32 R15, RZ, RZ, UR14 ;  /* 0x0000000eff0f7e24 */ /* 0x000fc4000f8e00ff */
[-CC-:B------:R-:W-:Y:S01]  /*eb80*/  FFMA.FTZ R199, R165, R6.reuse, -R10.reuse ;  /* 0x00000006a5c77223 */ /* 0x180fe2000001080a */
[----:B------:R-:W-:Y:S01]  /*eb90*/  @!P1 IADD3 R11, R11, 0x36840, RZ ;  /* 0x000368400b0b9810 */ /* 0x000fe20007ffe0ff */
[-CC-:B------:R-:W-:Y:S01]  /*eba0*/  FFMA.FTZ R122, R167, R6.reuse, -R10.reuse ;  /* 0x00000006a77a7223 */ /* 0x180fe2000001080a */
[----:B------:R-:W-:Y:S01]  /*ebb0*/  @!P1 VIADD R15, R15, 0x36860 ;  /* 0x000368600f0f9836 */ /* 0x000fe20000000000 */
[----:B------:R-:W1:Y:S01]  /*ebc0*/  MUFU.EX2 R201, R201 ;  /* 0x000000c900c97308 */ /* 0x000e620000000800 */
[----:B------:R-:W-:Y:S01]  /*ebd0*/  @!P1 PRMT R11, RZ, 0x654, R11 ;  /* 0x00000654ff0b9816 */ /* 0x000fe2000000000b */
[-CC-:B------:R-:W-:Y:S01]  /*ebe0*/  FFMA.FTZ R193, R153, R6.reuse, -R10.reuse ;  /* 0x0000000699c17223 */ /* 0x180fe2000001080a */
[-CC-:B------:R-:W-:Y:S01]  /*ebf0*/  FFMA.FTZ R124, R155, R6.reuse, -R10.reuse ;  /* 0x000000069b7c7223 */ /* 0x180fe2000001080a */
[----:B------:R-:W-:Y:S01]  /*ec00*/  @!P1 PRMT R15, RZ, 0x654, R15 ;  /* 0x00000654ff0f9816 */ /* 0x000fe2000000000f */
[-CC-:B------:R-:W-:Y:S01]  /*ec10*/  FFMA.FTZ R195, R157, R6.reuse, -R10.reuse ;  /* 0x000000069dc37223 */ /* 0x180fe2000001080a */
[-CC-:B------:R-:W-:Y:S01]  /*ec20*/  FFMA.FTZ R126, R159, R6.reuse, -R10.reuse ;  /* 0x000000069f7e7223 */ /* 0x180fe2000001080a */
[-CC-:B0-----:R-:W-:Y:S01]  /*ec30*/  FFMA.FTZ R189, R145, R6.reuse, -R10.reuse ;  /* 0x0000000691bd7223 */ /* 0x181fe2000001080a */
        /* <DEDUP_REMOVED lines=13> */
[----:B------:R-:W-:-:S03]  /*ed10*/  FFMA.FTZ R151, R151, R6, -R10 ;  /* 0x0000000697977223 */ /* 0x000fc6000001080a */
        /* <DEDUP_REMOVED lines=22> */
[----:B-1----:R-:W-:Y:S01]  /*ee80*/  FFMA.FTZ R13, R2, R3, R201 ;  /* 0x00000003020d7223 */ /* 0x002fe200000100c9 */
[----:B------:R-:W-:Y:S08]  /*ee90*/  MUFU.EX2 R217, R217 ;  /* 0x000000d900d97308 */ /* 0x000ff00000000800 */
[----:B------:R-:W0:Y:S08]  /*eea0*/  MUFU.EX2 R14, R14 ;  /* 0x0000000e000e7308 */ /* 0x000e300000000800 */
[----:B------:R-:W-:Y:S08]  /*eeb0*/  MUFU.EX2 R3, R125 ;  /* 0x0000007d00037308 */ /* 0x000ff00000000800 */
[----:B------:R-:W-:Y:S01]  /*eec0*/  MUFU.EX2 R139, R139 ;  /* 0x0000008b008b7308 */ /* 0x000fe20000000800 */
[C---:B0-----:R-:W-:Y:S01]  /*eed0*/  FADD.FTZ R132, R14.reuse, R13 ;  /* 0x0000000d0e847221 */ /* 0x041fe20000010000 */
[----:B------:R-:W-:-:S03]  /*eee0*/  F2FP.F16.F32.PACK_AB R201, R14, R201 ;  /* 0x000000c90ec9723e */ /* 0x000fc600000000ff */
[----:B------:R-:W-:Y:S01]  /*eef0*/  FADD.FTZ R13, R203, R132 ;  /* 0x00000084cb0d7221 */ /* 0x000fe20000010000 */
[C---:B------:R-:W-:Y:S02]  /*ef00*/  F2FP.F16.F32.PACK_AB R203, R20.reuse, R203 ;  /* 0x000000cb14cb723e */ /* 0x040fe400000000ff */
[----:B------:R-:W-:Y:S01]  /*ef10*/  MUFU.EX2 R180, R180 ;  /* 0x000000b400b47308 */ /* 0x000fe20000000800 */
[----:B------:R-:W-:-:S04]  /*ef20*/  FADD.FTZ R132, R20, R13 ;  /* 0x0000000d14847221 */ /* 0x000fc80000010000 */
        /* <DEDUP_REMOVED lines=11> */
[----:B------:R-:W-:-:S07]  /*efe0*/  FADD.FTZ R132, R124, R13 ;  /* 0x0000000d7c847221 */ /* 0x000fce0000010000 */
[----:B------:R-:W-:Y:S08]  /*eff0*/  MUFU.EX2 R182, R182 ;  /* 0x000000b600b67308 */ /* 0x000ff00000000800 */
[----:B------:R-:W-:Y:S08]  /*f000*/  MUFU.EX2 R135, R135 ;  /* 0x0000008700877308 */ /* 0x000ff00000000800 */
[----:B------:R-:W-:Y:S08]  /*f010*/  MUFU.EX2 R183, R183 ;  /* 0x000000b700b77308 */ /* 0x000ff00000000800 */
[----:B------:R-:W-:Y:S08]  /*f020*/  MUFU.EX2 R143, R143 ;  /* 0x0000008f008f7308 */ /* 0x000ff00000000800 */
[----:B------:R-:W-:Y:S08]  /*f030*/  MUFU.EX2 R18, R18 ;  /* 0x0000001200127308 */ /* 0x000ff00000000800 */
[----:B------:R-:W-:Y:S08]  /*f040*/  MUFU.EX2 R123, R123 ;  /* 0x0000007b007b7308 */ /* 0x000ff00000000800 */
[----:B------:R-:W0:Y:S08]  /*f050*/  MUFU.EX2 R219, R219 ;  /* 0x000000db00db7308 */ /* 0x000e300000000800 */
[----:B------:R-:W-:Y:S08]  /*f060*/  MUFU.EX2 R151, R151 ;  /* 0x0000009700977308 */ /* 0x000ff00000000800 */
[----:B------:R-:W-:Y:S08]  /*f070*/  MUFU.EX2 R12, R12 ;  /* 0x0000000c000c7308 */ /* 0x000ff00000000800 */
[----:B------:R-:W1:Y:S01]  /*f080*/  MUFU.EX2 R221, R221 ;  /* 0x000000dd00dd7308 */ /* 0x000e620000000800 */
[----:B------:R-:W-:-:S02]  /*f090*/  WARPGROUP.DEPBAR.LE gsb0, 0x0 ;  /* 0x00008000000079c5 */ /* 0x000fc40000010000 */
[----:B------:R2:W-:Y:S01]  /*f0a0*/  @!P1 SYNCS.ARRIVE.TRANS64.RED.A1T0 RZ, [R11+URZ], RZ ;  /* 0x000000ff0bff99a7 */ /* 0x0005e2000810043f */
[----:B0-----:R-:W-:Y:S02]  /*f0b0*/  F2FP.F16.F32.PACK_AB R176, R219, R18 ;  /* 0x00000012dbb0723e */ /* 0x001fe400000000ff */
[----:B------:R-:W-:Y:S02]  /*f0c0*/  F2FP.F16.F32.PACK_AB R177, R123, R143 ;  /* 0x0000008f7bb1723e */ /* 0x000fe400000000ff */
[----:B-1----:R-:W-:Y:S01]  /*f0d0*/  F2FP.F16.F32.PACK_AB R178, R221, R12 ;  /* 0x0000000cddb2723e */ /* 0x002fe200000000ff */
[----:B--2---:R-:W-:Y:S01]  /*f0e0*/  FFMA.FTZ R11, R0, R4, R9 ;  /* 0x00000004000b7223 */ /* 0x004fe20000010009 */
[----:B------:R0:W-:Y:S01]  /*f0f0*/  @!P1 SYNCS.ARRIVE.TRANS64.RED.A1T0 RZ, [R15+URZ], RZ ;  /* 0x000000ff0fff99a7 */ /* 0x0001e2000810043f */
[-C--:B------:R-:W-:Y:S02]  /*f100*/  FFMA.FTZ R4, R129, R6.reuse, -R10 ;  /* 0x0000000681047223 */ /* 0x080fe4000001080a */
[C---:B------:R-:W-:Y:S01]  /*f110*/  FADD.FTZ R11, R200.reuse, R11 ;  /* 0x0000000bc80b7221 */ /* 0x040fe20000010000 */
[----:B------:R-:W-:Y:S01]  /*f120*/  F2FP.F16.F32.PACK_AB R200, R200, R9 ;  /* 0x00000009c8c8723e */ /* 0x000fe200000000ff */
[----:B------:R-:W-:Y:S01]  /*f130*/  FADD.FTZ R9, R195, R132 ;  /* 0x00000084c3097221 */ /* 0x000fe20000010000 */
[----:B------:R-:W-:Y:S01]  /*f140*/  F2FP.F16.F32.PACK_AB R195, R126, R195 ;  /* 0x000000c37ec3723e */ /* 0x000fe200000000ff */
[----:B------:R-:W-:Y:S01]  /*f150*/  FADD.FTZ R134, R202, R11 ;  /* 0x0000000bca867221 */ /* 0x000fe20000010000 */
[-C--:B------:R-:W-:Y:S01]  /*f160*/  FFMA.FTZ R11, R133, R6.reuse, -R10 ;  /* 0x00000006850b7223 */ /* 0x080fe2000001080a */
[----:B------:R-:W-:Y:S01]  /*f170*/  FADD.FTZ R132, R126, R9 ;  /* 0x000000097e847221 */ /* 0x000fe20000010000 */
[----:B------:R-:W-:Y:S01]  /*f180*/  MUFU.EX2 R4, R4 ;  /* 0x0000000400047308 */ /* 0x000fe20000000800 */
[----:B0-----:R-:W-:Y:S01]  /*f190*/  FADD.FTZ R15, R17, R134 ;  /* 0x00000086110f7221 */ /* 0x001fe20000010000 */
[----:B------:R-:W-:Y:S01]  /*f1a0*/  FFMA.FTZ R10, R127, R6, -R10 ;  /* 0x000000067f0a7223 */ /* 0x000fe2000001080a */
[----:B------:R-:W-:Y:S01]  /*f1b0*/  FADD.FTZ R9, R189, R132 ;  /* 0x00000084bd097221 */ /* 0x000fe20000010000 */
[----:B------:R-:W-:Y:S01]  /*f1c0*/  F2FP.F16.F32.PACK_AB R202, R17, R202 ;  /* 0x000000ca11ca723e */ /* 0x000fe200000000ff */
[----:B------:R-:W-:Y:S01]  /*f1d0*/  FADD.FTZ R134, R196, R15 ;  /* 0x0000000fc4867221 */ /* 0x000fe20000010000 */
[----:B------:R-:W-:-:S02]  /*f1e0*/  F2FP.F16.F32.PACK_AB R196, R19, R196 ;  /* 0x000000c413c4723e */ /* 0x000fc400000000ff */
[----:B------:R-:W-:Y:S01]  /*f1f0*/  MUFU.EX2 R11, R11 ;  /* 0x0000000b000b7308 */ /* 0x000fe20000000800 */
[----:B------:R-:W-:Y:S01]  /*f200*/  FADD.FTZ R15, R19, R134 ;  /* 0x00000086130f7221 */ /* 0x000fe20000010000 */
[----:B------:R-:W-:-:S03]  /*f210*/  F2FP.F16.F32.PACK_AB R189, R128, R189 ;  /* 0x000000bd80bd723e */ /* 0x000fc600000000ff */
[----:B------:R-:W-:Y:S01]  /*f220*/  FADD.FTZ R134, R198, R15 ;  /* 0x0000000fc6867221 */ /* 0x000fe20000010000 */
[C---:B------:R-:W-:Y:S02]  /*f230*/  F2FP.F16.F32.PACK_AB R198, R169.reuse, R198 ;  /* 0x000000c6a9c6723e */ /* 0x040fe400000000ff */
[----:B------:R-:W0:Y:S01]  /*f240*/  MUFU.EX2 R10, R10 ;  /* 0x0000000a000a7308 */ /* 0x000e220000000800 */
[----:B------:R-:W-:-:S04]  /*f250*/  FADD.FTZ R15, R169, R134 ;  /* 0x00000086a90f7221 */ /* 0x000fc80000010000 */
[----:B------:R-:W-:Y:S01]  /*f260*/  FADD.FTZ R134, R192, R15 ;  /* 0x0000000fc0867221 */ /* 0x000fe20000010000 */
[----:B------:R-:W-:-:S03]  /*f270*/  F2FP.F16.F32.PACK_AB R192, R171, R192 ;  /* 0x000000c0abc0723e */ /* 0x000fc600000000ff */
[----:B------:R-:W-:-:S04]  /*f280*/  FADD.FTZ R15, R171, R134 ;  /* 0x00000086ab0f7221 */ /* 0x000fc80000010000 */
[----:B------:R-:W-:Y:S01]  /*f290*/  FADD.FTZ R134, R194, R15 ;  /* 0x0000000fc2867221 */ /* 0x000fe20000010000 */
[----:B------:R-:W-:-:S03]  /*f2a0*/  F2FP.F16.F32.PACK_AB R194, R173, R194 ;  /* 0x000000c2adc2723e */ /* 0x000fc600000000ff */
[----:B------:R-:W-:Y:S01]  /*f2b0*/  FADD.FTZ R13, R173, R134 ;  /* 0x00000086ad0d7221 */ /* 0x000fe20000010000 */
[----:B0-----:R-:W-:-:S03]  /*f2c0*/  F2FP.F16.F32.PACK_AB R179, R10, R151 ;  /* 0x000000970ab3723e */ /* 0x001fc600000000ff */
[----:B------:R-:W-:Y:S01]  /*f2d0*/  FADD.FTZ R14, R188, R13 ;  /* 0x0000000dbc0e7221 */ /* 0x000fe20000010000 */
[----:B------:R-:W-:-:S03]  /*f2e0*/  F2FP.F16.F32.PACK_AB R188, R175, R188 ;  /* 0x000000bcafbc723e */ /* 0x000fc600000000ff */
[----:B------:R-:W-:Y:S01]  /*f2f0*/  FADD.FTZ R13, R175, R14 ;  /* 0x0000000eaf0d7221 */ /* 0x000fe20000010000 */
[----:B------:R-:W-:-:S03]  /*f300*/  FADD.FTZ R14, R128, R9 ;  /* 0x00000009800e7221 */ /* 0x000fc60000010000 */
        /* <DEDUP_REMOVED lines=20> */
[C---:B------:R-:W-:Y:S01]  /*f450*/  F2FP.F16.F32.PACK_AB R180, R181.reuse, R180 ;  /* 0x000000b4b5b4723e */ /* 0x040fe200000000ff */
[----:B------:R-:W-:Y:S02]  /*f460*/  IMAD.MOV.U32 R9, RZ, RZ, R8 ;  /* 0x000000ffff097224 */ /* 0x000fe400078e0008 */
        /* <DEDUP_REMOVED lines=10> */
[----:B------:R-:W-:-:S03]  /*f510*/  FADD.FTZ R14, R143, R14 ;  /* 0x0000000e8f0e7221 */ /* 0x000fc60000010000 */
[----:B------:R-:W-:Y:S01]  /*f520*/  FADD.FTZ R3, R219, R4 ;  /* 0x00000004db037221 */ /* 0x000fe20000010000 */
[----:B------:R-:W-:-:S03]  /*f530*/  FADD.FTZ R14, R123, R14 ;  /* 0x0000000e7b0e7221 */ /* 0x000fc60000010000 */
[----:B------:R-:W-:Y:S01]  /*f540*/  FADD.FTZ R4, R12, R3 ;  /* 0x000000030c047221 */ /* 0x000fe20000010000 */
[----:B------:R-:W-:-:S03]  /*f550*/  FADD.FTZ R14, R151, R14 ;  /* 0x0000000e970e7221 */ /* 0x000fc60000010000 */
[----:B------:R-:W-:Y:S01]  /*f560*/  FADD.FTZ R4, R221, R4 ;  /* 0x00000004dd047221 */ /* 0x000fe20000010000 */
[----:B------:R-:W-:Y:S01]  /*f570*/  FADD.FTZ R3, R10, R14 ;  /* 0x0000000e0a037221 */ /* 0x000fe20000010000 */
[----:B------:R-:W-:Y:S01]  /*f580*/  IMAD.MOV.U32 R10, RZ, RZ, R7 ;  /* 0x000000ffff0a7224 */ /* 0x000fe200078e0007 */
[----:B------:R-:W-:Y:S06]  /*f590*/  @P2 BRA `(.L_x_4880) ;  /* 0xffffffbc00842947 */ /* 0x000fec000383ffff */
.L_x_4871:
        /* <DEDUP_REMOVED lines=99> */
.L_x_4881:
[----:B------:R-:W-:Y:S01]  /*fbd0*/  ULEA UR5, UR36, UR38, 0x3 ;  /* 0x0000002624057291 */ /* 0x000fe2000f8e183f */
[----:B------:R-:W-:-:S05]  /*fbe0*/  IMAD.U32 R0, RZ, RZ, UR60 ;  /* 0x0000003cff007e24 */ /* 0x000fca000f8e00ff */
[----:B------:R-:W-:-:S04]  /*fbf0*/  SHF.L.U32 R0, R0, 0x1f, RZ ;  /* 0x0000001f00007819 */ /* 0x000fc800000006ff */
[----:B------:R0:W1:Y:S01]  /*fc00*/  SYNCS.PHASECHK.TRANS64.TRYWAIT P2, [UR5+0x36850], R0 ;  /* 0x03685000ff0075a7 */ /* 0x0000620008040145 */
[----:B------:R-:W-:Y:S05]  /*fc10*/  @!P0 BRA `(.L_x_4882) ;  /* 0x0000000000048947 */ /* 0x000fea0003800000 */
[----:B------:R-:W-:Y:S01]  /*fc20*/  BPT.TRAP 0x1 ;  /* 0x000000040000795c */ /* 0x000fe20000300000 */
.L_x_4882:
[----:B-1----:R-:W-:Y:S05]  /*fc30*/  @P2 BRA `(.L_x_4883) ;  /* 0x0000000000082947 */ /* 0x002fea0003800000 */
[----:B------:R-:W1:Y:S02]  /*fc40*/  SYNCS.PHASECHK.TRANS64.TRYWAIT P0, [UR5+0x36850], R0 ;  /* 0x03685000ff0075a7 */ /* 0x000e640008000145 */
[----:B-1----:R-:W-:Y:S05]  /*fc50*/  @!P0 BRA `(.L_x_4884) ;  /* 0x00000088003c8947 */ /* 0x002fea0003800000 */
.L_x_4883:
        /* <DEDUP_REMOVED lines=8> */
[----:B------:R-:W-:-:S04]  /*fce0*/  ULOP3.LUT UR38, UR38, 0x3fff, URZ, 0xc0, !UPT ;  /* 0x00003fff26267892 */ /* 0x000fc8000f8ec03f */
        /* <DEDUP_REMOVED lines=10> */
[----:B------:R-:W-:Y:S01]  /*fd90*/  MOV R4, RZ ;  /* 0x000000ff00047202 */ /* 0x000fe20000000f00 */
[----:B0-----:R-:W-:Y:S01]  /*fda0*/  FADD.FTZ R2, R0, R3 ;  /* 0x0000000300027221 */ /* 0x001fe20000010000 */
[----:B------:R-:W-:Y:S01]  /*fdb0*/  MOV R210, UR8 ;  /* 0x0000000800d27c02 */ /* 0x000fe20008000f00 */
[----:B------:R-:W0:Y:S01]  /*fdc0*/  SHFL.BFLY PT, R0, R5, 0x1, 0x1f ;  /* 0x0c201f0005007f89 */ /* 0x000e2200000e0000 */
[----:B------:R-:W-:-:S03]  /*fdd0*/  USEL UR36, UR36, URZ, UP0 ;  /* 0x0000003f24247287 */ /* 0x000fc60008000000 */
[----:B------:R-:W1:Y:S01]  /*fde0*/  SHFL.BFLY PT, R9, R2, 0x1, 0x1f ;  /* 0x0c201f0002097f89 */ /* 0x000e6200000e0000 */
[----:B0-----:R-:W-:Y:S01]  /*fdf0*/  FADD.FTZ R13, R5, R0 ;  /* 0x00000000050d7221 */ /* 0x001fe20000010000 */
[----:B------:R-:W-:Y:S02]  /*fe00*/  IMAD.U32 R5, RZ, RZ, UR5 ;  /* 0x00000005ff057e24 */ /* 0x000fe4000f8e00ff */
[----:B------:R-:W-:Y:S02]  /*fe10*/  IMAD.MOV.U32 R0, RZ, RZ, -0x800000 ;  /* 0xff800000ff007424 */ /* 0x000fe400078e00ff */
[----:B-1----:R-:W-:Y:S01]  /*fe20*/  FADD.FTZ R14, R2, R9 ;  /* 0x00000009020e7221 */ /* 0x002fe20000010000 */
[----:B------:R-:W-:Y:S01]  /*fe30*/  FSETP.NE.FTZ.AND P0, PT, R13, RZ, PT ;  /* 0x000000ff0d00720b */ /* 0x000fe20003f15000 */
[----:B------:R-:W-:Y:S02]  /*fe40*/  @!P1 VIADD R5, R5, 0x36860 ;  /* 0x0003686005059836 */ /* 0x000fe40000000000 */
[----:B------:R-:W-:Y:S01]  /*fe50*/  IMAD.MOV.U32 R2, RZ, RZ, -0x800000 ;  /* 0xff800000ff027424 */ /* 0x000fe200078e00ff */
[----:B------:R-:W-:-:S02]  /*fe60*/  FSETP.NE.FTZ.AND P2, PT, R14, RZ, PT ;  /* 0x000000ff0e00720b */ /* 0x000fc40003f55000 */
[----:B------:R-:W-:-:S07]  /*fe70*/  @!P1 PRMT R5, RZ, 0x654, R5 ;  /* 0x00000654ff059816 */ /* 0x000fce0000000005 */
[----:B------:R-:W0:Y:S01]  /*fe80*/  @P0 MUFU.LG2 R9, R13 ;  /* 0x0000000d00090308 */ /* 0x000e220000000c00 */
[----:B------:R-:W-:-:S03]  /*fe90*/  @P0 FMUL.FTZ R3, R6, 0.69314718246459960938 ;  /* 0x3f31721806030820 */ /* 0x000fc60000410000 */
[----:B------:R-:W-:-:S04]  /*fea0*/  @P2 FMUL.FTZ R15, R6, 0.69314718246459960938 ;  /* 0x3f317218060f2820 */ /* 0x000fc80000410000 */
[----:B------:R-:W1:Y:S08]  /*feb0*/  @P2 MUFU.LG2 R11, R14 ;  /* 0x0000000e000b2308 */ /* 0x000e700000000c00 */
[----:B------:R-:W2:Y:S01]  /*fec0*/  @P2 MUFU.RCP R10, R14 ;  /* 0x0000000e000a2308 */ /* 0x000ea20000001000 */
[----:B0-----:R-:W-:-:S04]  /*fed0*/  @P0 FMUL.FTZ R6, R9, 0.69314718246459960938 ;  /* 0x3f31721809060820 */ /* 0x001fc80000410000 */
[----:B------:R-:W-:-:S03]  /*fee0*/  @P0 FFMA.FTZ R2, R3, R8, R6 ;  /* 0x0000000803020223 */ /* 0x000fc60000010006 */
[----:B------:R-:W0:Y:S01]  /*fef0*/  @P0 MUFU.RCP R4, R13 ;  /* 0x0000000d00040308 */ /* 0x000e220000001000 */
[----:B-1----:R-:W-:Y:S01]  /*ff00*/  @P2 FMUL.FTZ R12, R11, 0.69314718246459960938 ;  /* 0x3f3172180b0c2820 */ /* 0x002fe20000410000 */
        /* <DEDUP_REMOVED lines=36> */
[----:B------:R-:W-:Y:S01]  /*10150*/  FMUL.FTZ R130, R43, R10 ;  /* 0x0000000a2b827220 */ /* 0x000fe20000410000 */
[-C--:B0-----:R-:W-:Y:S01]  /*10160*/  FMUL.FTZ R120, R32, R4.reuse ;  /* 0x0000000420787220 */ /* 0x081fe20000410000 */
[-C--:B------:R-:W-:Y:S01]  /*10170*/  FMUL.FTZ R3, R36, R4.reuse ;  /* 0x0000000424037220 */ /* 0x080fe20000410000 */
[----:B------:R-:W-:Y:S01]  /*10180*/  FMUL.FTZ R122, R37, R4 ;  /* 0x00000004257a7220 */ /* 0x000fe20000410000 */
        /* <DEDUP_REMOVED lines=91> */
.L_x_4854:
        /* <DEDUP_REMOVED lines=14> */
[----:B------:R-:W-:Y:S01]  /*10820*/  R2UR UR6, R208 ;  /* 0x00000000d00672ca */ /* 0x000fe200000e0000 */
[----:B------:R-:W-:Y:S01]  /*10830*/  UISETP.NE.U32.AND UP0, UPT, UR8, URZ, UPT ;  /* 0x0000003f0800728c */ /* 0x000fe2000bf05070 */
[----:B------:R-:W-:Y:S01]  /*10840*/  R2UR UR4, R206 ;  /* 0x00000000ce0472ca */ /* 0x000fe200000e0000 */
[----:B------:R-:W-:Y:S01]  /*10850*/  ULDC.64 UR12, c[0x0][0x208] ;  /* 0x00008200000c7ab9 */ /* 0x000fe20000000a00 */
[----:B------:R-:W-:Y:S01]  /*10860*/  F2FP.F16.F32.PACK_AB R36, R37, R36 ;  /* 0x000000242524723e */ /* 0x000fe200000000ff */
[----:B------:R-:W-:Y:S01]  /*10870*/  UISETP.NE.AND.EX UP0, UPT, UR9, URZ, UPT, UP0 ;  /* 0x0000003f0900728c */ /* 0x000fe2000bf05300 */
[----:B------:R-:W-:Y:S02]  /*10880*/  F2FP.F16.F32.PACK_AB R37, R47, R38 ;  /* 0x000000262f25723e */ /* 0x000fe400000000ff */
[----:B------:R-:W-:-:S02]  /*10890*/  F2FP.F16.F32.PACK_AB R88, R89, R88 ;  /* 0x000000585958723e */ /* 0x000fc400000000ff */
[----:B------:R-:W-:Y:S02]  /*108a0*/  F2FP.F16.F32.PACK_AB R38, R85, R84 ;  /* 0x000000545526723e */ /* 0x000fe400000000ff */
[----:B------:R-:W-:Y:S02]  /*108b0*/  F2FP.F16.F32.PACK_AB R39, R128, R39 ;  /* 0x000000278027723e */ /* 0x000fe400000000ff */
[----:B------:R-:W-:Y:S01]  /*108c0*/  F2FP.F16.F32.PACK_AB R89, R43, R90 ;  /* 0x0000005a2b59723e */ /* 0x000fe200000000ff */
[----:B------:R-:W-:Y:S01]  /*108d0*/  USHF.L.U64.HI UR11, UR4, 0x2, UR6 ;  /* 0x00000002040b7899 */ /* 0x000fe20008010206 */
[----:B------:R-:W-:Y:S01]  /*108e0*/  F2FP.F16.F32.PACK_AB R96, R97, R96 ;  /* 0x000000606160723e */ /* 0x000fe200000000ff */
[----:B------:R-:W-:Y:S01]  /*108f0*/  USHF.L.U32 UR10, UR4, 0x2, URZ ;  /* 0x00000002040a7899 */ /* 0x000fe2000800063f */
[----:B------:R-:W-:Y:S01]  /*10900*/  F2FP.F16.F32.PACK_AB R90, R93, R92 ;  /* 0x0000005c5d5a723e */ /* 0x000fe200000000ff */
[----:B------:R-:W-:Y:S01]  /*10910*/  ULDC.64 UR6, c[0x0][0xbd8] ;  /* 0x0002f60000067ab9 */ /* 0x000fe20000000a00 */
[----:B------:R-:W-:Y:S01]  /*10920*/  F2FP.F16.F32.PACK_AB R91, R86, R91 ;  /* 0x0000005b565b723e */ /* 0x000fe200000000ff */
[----:B------:R-:W-:Y:S01]  /*10930*/  UISETP.NE.U32.AND UP1, UPT, UR6, URZ, UPT ;  /* 0x0000003f0600728c */ /* 0x000fe2000bf25070 */
[----:B------:R-:W-:Y:S01]  /*10940*/  F2FP.F16.F32.PACK_AB R97, R99, R98 ;  /* 0x000000626361723e */ /* 0x000fe200000000ff */
[----:B------:R-:W-:Y:S01]  /*10950*/  UIADD3 UR4, UP2, UR10, UR6, URZ ;  /* 0x000000060a047290 */ /* 0x000fe2000ff5e03f */
[----:B------:R-:W-:Y:S01]  /*10960*/  F2FP.F16.F32.PACK_AB R104, R105, R104 ;  /* 0x000000686968723e */ /* 0x000fe200000000ff */
[----:B------:R-:W-:Y:S01]  /*10970*/  UISETP.NE.AND.EX UP1, UPT, UR7, URZ, UPT, UP1 ;  /* 0x0000003f0700728c */ /* 0x000fe2000bf25310 */
[----:B------:R-:W-:Y:S01]  /*10980*/  F2FP.F16.F32.PACK_AB R98, R101, R100 ;  /* 0x000000646562723e */ /* 0x000fe200000000ff */
[----:B------:R-:W-:Y:S01]  /*10990*/  @UP0 UIADD3 UR6, UP3, UR10, UR8, URZ ;  /* 0x000000080a060290 */ /* 0x000fe2000ff7e03f */
[----:B------:R-:W-:Y:S01]  /*109a0*/  F2FP.F16.F32.PACK_AB R99, R103, R102 ;  /* 0x000000666763723e */ /* 0x000fe200000000ff */
[----:B------:R-:W-:Y:S01]  /*109b0*/  UIADD3.X UR8, UR11, UR7, URZ, UP2, !UPT ;  /* 0x000000070b087290 */ /* 0x000fe200097fe43f */
[----:B------:R-:W-:-:S02]  /*109c0*/  MOV R18, R42 ;  /* 0x0000002a00127202 */ /* 0x000fc40000000f00 */
[----:B0-----:R-:W-:Y:S01]  /*109d0*/  MOV R19, R5 ;  /* 0x0000000500137202 */ /* 0x001fe20000000f00 */
[----:B------:R-:W-:Y:S01]  /*109e0*/  @UP0 UIADD3.X UR7, UR11, UR9, URZ, UP3, !UPT ;  /* 0x000000090b070290 */ /* 0x000fe20009ffe43f */
[----:B------:R-:W-:Y:S02]  /*109f0*/  F2FP.F16.F32.PACK_AB R105, R107, R106 ;  /* 0x0000006a6b69723e */ /* 0x000fe400000000ff */
[----:B------:R-:W-:Y:S01]  /*10a00*/  F2FP.F16.F32.PACK_AB R112, R113, R112 ;  /* 0x000000707170723e */ /* 0x000fe200000000ff */
[----:B------:R-:W-:Y:S01]  /*10a10*/  IMAD.WIDE R4, R213, 0x2, R18 ;  /* 0x00000002d5047825 */ /* 0x000fe200078e0212 */
[----:B------:R-:W-:Y:S02]  /*10a20*/  F2FP.F16.F32.PACK_AB R106, R109, R108 ;  /* 0x0000006c6d6a723e */ /* 0x000fe400000000ff */
[----:B------:R-:W-:Y:S02]  /*10a30*/  F2FP.F16.F32.PACK_AB R107, R111, R110 ;  /* 0x0000006e6f6b723e */ /* 0x000fe400000000ff */
[----:B------:R-:W-:-:S02]  /*10a40*/  LOP3.LUT R29, R4, 0x380, RZ, 0xc0, !PT ;  /* 0x00000380041d7812 */ /* 0x000fc400078ec0ff */
        /* <DEDUP_REMOVED lines=9> */
[----:B------:R-:W-:Y:S01]  /*10ae0*/  IMAD.X R15, RZ, RZ, R5, P5 ;  /* 0x000000ffff0f7224 */ /* 0x000fe200028e0605 */
[----:B------:R-:W-:-:S02]  /*10af0*/  IADD3 R141, P4, R4, 0x4040, RZ ;  /* 0x00004040048d7810 */ /* 0x000fc40007f9e0ff */
[C---:B------:R-:W-:Y:S02]  /*10b00*/  IADD3 R143, P3, R4.reuse, 0x4060, RZ ;  /* 0x00004060048f7810 */ /* 0x040fe40007f7e0ff */
[C---:B------:R-:W-:Y:S01]  /*10b10*/  IADD3 R145, P2, R4.reuse, 0x8000, RZ ;  /* 0x0000800004917810 */ /* 0x040fe20007f5e0ff */
[--C-:B------:R-:W-:Y:S01]  /*10b20*/  IMAD.X R25, RZ, RZ, R5.reuse, P4 ;  /* 0x000000ffff197224 */ /* 0x100fe200020e0605 */
[C---:B------:R-:W-:Y:S01]  /*10b30*/  IADD3 R147, P1, R4.reuse, 0x8020, RZ ;  /* 0x0000802004937810 */ /* 0x040fe20007f3e0ff */
[--C-:B------:R-:W-:Y:S01]  /*10b40*/  IMAD.X R27, RZ, RZ, R5.reuse, P3 ;  /* 0x000000ffff1b7224 */ /* 0x100fe200018e0605 */
[C---:B------:R-:W-:Y:S02]  /*10b50*/  IADD3 R149, P6, R4.reuse, 0x8040, RZ ;  /* 0x0000804004957810 */ /* 0x040fe40007fde0ff */
[----:B------:R-:W-:Y:S01]  /*10b60*/  IADD3 R151, P5, R4, 0x8060, RZ ;  /* 0x0000806004977810 */ /* 0x000fe20007fbe0ff */
[--C-:B------:R-:W-:Y:S01]  /*10b70*/  IMAD.X R31, RZ, RZ, R5.reuse, P1 ;  /* 0x000000ffff1f7224 */ /* 0x100fe200008e0605 */
[----:B------:R-:W-:Y:S01]  /*10b80*/  LOP3.LUT R4, R29, R4, RZ, 0x3c, !PT ;  /* 0x000000041d047212 */ /* 0x000fe200078e3cff */
[--C-:B------:R-:W-:Y:S01]  /*10b90*/  IMAD.X R29, RZ, RZ, R5.reuse, P2 ;  /* 0x000000ffff1d7224 */ /* 0x100fe200010e0605 */
[-C--:B------:R-:W-:Y:S01]  /*10ba0*/  IADD3.X R21, RZ, R5.reuse, RZ, P0, !PT ;  /* 0x00000005ff157210 */ /* 0x080fe200007fe4ff */
[----:B------:R-:W-:Y:S01]  /*10bb0*/  IMAD.X R33, RZ, RZ, R5, P6 ;  /* 0x000000ffff217224 */ /* 0x000fe200030e0605 */
[----:B------:R-:W-:-:S02]  /*10bc0*/  IADD3.X R35, RZ, R5, RZ, P5, !PT ;  /* 0x00000005ff237210 */ /* 0x000fc40002ffe4ff */
[----:B------:R-:W-:Y:S02]  /*10bd0*/  LOP3.LUT R8, R81, 0x380, RZ, 0xc0, !PT ;  /* 0x0000038051087812 */ /* 0x000fe400078ec0ff */
[----:B------:R-:W-:Y:S02]  /*10be0*/  LOP3.LUT R10, R87, 0x380, RZ, 0xc0, !PT ;  /* 0x00000380570a7812 */ /* 0x000fe400078ec0ff */
[----:B------:R-:W-:Y:S02]  /*10bf0*/  MOV R134, R4 ;  /* 0x0000000400867202 */ /* 0x000fe40000000f00 */
[----:B------:R-:W-:Y:S02]  /*10c00*/  LOP3.LUT R12, R95, 0x380, RZ, 0xc0, !PT ;  /* 0x000003805f0c7812 */ /* 0x000fe400078ec0ff */
[----:B------:R-:W-:Y:S02]  /*10c10*/  LOP3.LUT R14, R137, 0x380, RZ, 0xc0, !PT ;  /* 0x00000380890e7812 */ /* 0x000fe400078ec0ff */
[----:B------:R-:W-:-:S02]  /*10c20*/  F2FP.F16.F32.PACK_AB R5, R32, R135 ;  /* 0x000000872005723e */ /* 0x000fc400000000ff */
[----:B------:R-:W-:Y:S02]  /*10c30*/  LOP3.LUT R24, R141, 0x380, RZ, 0xc0, !PT ;  /* 0x000003808d187812 */ /* 0x000fe400078ec0ff */
[----:B------:R-:W-:Y:S02]  /*10c40*/  LOP3.LUT R26, R143, 0x380, RZ, 0xc0, !PT ;  /* 0x000003808f1a7812 */ /* 0x000fe400078ec0ff */
[----:B------:R-:W-:Y:S02]  /*10c50*/  LOP3.LUT R32, R147, 0x380, RZ, 0xc0, !PT ;  /* 0x0000038093207812 */ /* 0x000fe400078ec0ff */
[----:B------:R-:W-:Y:S02]  /*10c60*/  LOP3.LUT R20, R139, 0x380, RZ, 0xc0, !PT ;  /* 0x000003808b147812 */ /* 0x000fe400078ec0ff */
[----:B------:R-:W-:Y:S02]  /*10c70*/  LOP3.LUT R28, R145, 0x380, RZ, 0xc0, !PT ;  /* 0x00000380911c7812 */ /* 0x000fe400078ec0ff */
[----:B------:R-:W-:-:S02]  /*10c80*/  LOP3.LUT R34, R149, 0x380, RZ, 0xc0, !PT ;  /* 0x0000038095227812 */ /* 0x000fc400078ec0ff */
[----:B------:R-:W-:Y:S02]  /*10c90*/  SHF.R.U64 R8, R8, 0x3, RZ ;  /* 0x0000000308087819 */ /* 0x000fe400000012ff */
[----:B------:R-:W-:Y:S02]  /*10ca0*/  SHF.R.U64 R10, R10, 0x3, RZ ;  /* 0x000000030a0a7819 */ /* 0x000fe400000012ff */
[----:B------:R-:W-:Y:S02]  /*10cb0*/  LOP3.LUT R80, R151, 0x380, RZ, 0xc0, !PT ;  /* 0x0000038097507812 */ /* 0x000fe400078ec0ff */
[----:B------:R-:W-:Y:S02]  /*10cc0*/  SHF.R.U64 R12, R12, 0x3, RZ ;  /* 0x000000030c0c7819 */ /* 0x000fe400000012ff */
[----:B------:R-:W-:Y:S02]  /*10cd0*/  SHF.R.U64 R14, R14, 0x3, RZ ;  /* 0x000000030e0e7819 */ /* 0x000fe400000012ff */
[----:B------:R-:W-:-:S02]  /*10ce0*/  F2FP.F16.F32.PACK_AB R4, R124, R7 ;  /* 0x000000077c04723e */ /* 0x000fc400000000ff */
[----:B------:R-:W-:Y:S02]  /*10cf0*/  SHF.R.U64 R24, R24, 0x3, RZ ;  /* 0x0000000318187819 */ /* 0x000fe400000012ff */
[----:B------:R-:W-:Y:S02]  /*10d00*/  SHF.R.U64 R26, R26, 0x3, RZ ;  /* 0x000000031a1a7819 */ /* 0x000fe400000012ff */
[----:B------:R-:W-:Y:S02]  /*10d10*/  SHF.R.U64 R32, R32, 0x3, RZ ;  /* 0x0000000320207819 */ /* 0x000fe400000012ff */
[----:B------:R-:W-:Y:S01]  /*10d20*/  F2FP.F16.F32.PACK_AB R7, R133, R30 ;  /* 0x0000001e8507723e */ /* 0x000fe200000000ff */
[----:B------:R-:W-:Y:S01]  /*10d30*/  BAR.SYNC.DEFER_BLOCKING 0x1, 0x100 ;  /* 0x0044000000007b1d */ /* 0x000fe20000010000 */
[----:B------:R-:W-:Y:S02]  /*10d40*/  SHF.R.U64 R20, R20, 0x3, RZ ;  /* 0x0000000314147819 */ /* 0x000fe400000012ff */
[----:B------:R-:W-:-:S02]  /*10d50*/  SHF.R.U64 R28, R28, 0x3, RZ ;  /* 0x000000031c1c7819 */ /* 0x000fc400000012ff */
[----:B------:R-:W-:Y:S02]  /*10d60*/  SHF.R.U64 R34, R34, 0x3, RZ ;  /* 0x0000000322227819 */ /* 0x000fe400000012ff */
[----:B------:R-:W-:Y:S02]  /*10d70*/  LOP3.LUT R8, R8, R81, RZ, 0x3c, !PT ;  /* 0x0000005108087212 */ /* 0x000fe400078e3cff */
[----:B------:R-:W-:Y:S02]  /*10d80*/  LOP3.LUT R10, R10, R87, RZ, 0x3c, !PT ;  /* 0x000000570a0a7212 */ /* 0x000fe400078e3cff */
[----:B------:R-:W-:Y:S02]  /*10d90*/  SHF.R.U64 R80, R80, 0x3, RZ ;  /* 0x0000000350507819 */ /* 0x000fe400000012ff */
[----:B------:R-:W-:Y:S02]  /*10da0*/  LOP3.LUT R12, R12, R95, RZ, 0x3c, !PT ;  /* 0x0000005f0c0c7212 */ /* 0x000fe400078e3cff */
[----:B------:R-:W-:-:S02]  /*10db0*/  LOP3.LUT R14, R14, R137, RZ, 0x3c, !PT ;  /* 0x000000890e0e7212 */ /* 0x000fc400078e3cff */
[----:B------:R-:W-:Y:S02]  /*10dc0*/  LOP3.LUT R24, R24, R141, RZ, 0x3c, !PT ;  /* 0x0000008d18187212 */ /* 0x000fe400078e3cff */
[----:B------:R-:W-:Y:S02]  /*10dd0*/  LOP3.LUT R26, R26, R143, RZ, 0x3c, !PT ;  /* 0x0000008f1a1a7212 */ /* 0x000fe400078e3cff */
[----:B------:R-:W-:Y:S02]  /*10de0*/  LOP3.LUT R30, R32, R147, RZ, 0x3c, !PT ;  /* 0x00000093201e7212 */ /* 0x000fe400078e3cff */
[----:B------:R-:W-:Y:S01]  /*10df0*/  LOP3.LUT R20, R20, R139, RZ, 0x3c, !PT ;  /* 0x0000008b14147212 */ /* 0x000fe200078e3cff */
[----:B------:R0:W-:Y:S01]  /*10e00*/  STSM.16.M88.4 [R134], R4 ;  /* 0x0000000486007844 */ /* 0x0001e20000000200 */
[----:B------:R-:W-:Y:S02]  /*10e10*/  LOP3.LUT R28, R28, R145, RZ, 0x3c, !PT ;  /* 0x000000911c1c7212 */ /* 0x000fe400078e3cff */
[----:B------:R-:W-:-:S02]  /*10e20*/  LOP3.LUT R32, R34, R149, RZ, 0x3c, !PT ;  /* 0x0000009522207212 */ /* 0x000fc400078e3cff */
[----:B------:R-:W-:Y:S02]  /*10e30*/  LOP3.LUT R34, R80, R151, RZ, 0x3c, !PT ;  /* 0x0000009750227212 */ /* 0x000fe400078e3cff */
[----:B------:R-:W-:Y:S02]  /*10e40*/  MOV R133, R8 ;  /* 0x0000000800857202 */ /* 0x000fe40000000f00 */
[----:B------:R-:W-:Y:S02]  /*10e50*/  MOV R124, R10 ;  /* 0x0000000a007c7202 */ /* 0x000fe40000000f00 */
[----:B------:R-:W-:Y:S02]  /*10e60*/  MOV R123, R12 ;  /* 0x0000000c007b7202 */ /* 0x000fe40000000f00 */
[----:B------:R-:W-:Y:S02]  /*10e70*/  MOV R95, R14 ;  /* 0x0000000e005f7202 */ /* 0x000fe40000000f00 */
[----:B------:R-:W-:-:S02]  /*10e80*/  F2FP.F16.F32.PACK_AB R8, R41, R40 ;  /* 0x000000282908723e */ /* 0x000fc400000000ff */
[----:B0-----:R-:W-:Y:S02]  /*10e90*/  F2FP.F16.F32.PACK_AB R4, R121, R120 ;  /* 0x000000787904723e */ /* 0x001fe400000000ff */
[----:B------:R-:W-:Y:S02]  /*10ea0*/  F2FP.F16.F32.PACK_AB R5, R132, R127 ;  /* 0x0000007f8405723e */ /* 0x000fe400000000ff */
[----:B------:R-:W-:Y:S02]  /*10eb0*/  F2FP.F16.F32.PACK_AB R6, R122, R3 ;  /* 0x000000037a06723e */ /* 0x000fe400000000ff */
[----:B------:R-:W-:Y:S02]  /*10ec0*/  F2FP.F16.F32.PACK_AB R7, R131, R126 ;  /* 0x0000007e8307723e */ /* 0x000fe400000000ff */
[----:B------:R-:W-:Y:S02]  /*10ed0*/  F2FP.F16.F32.PACK_AB R9, R130, R125 ;  /* 0x0000007d8209723e */ /* 0x000fe400000000ff */
[----:B------:R-:W-:Y:S01]  /*10ee0*/  F2FP.F16.F32.PACK_AB R10, R45, R44 ;  /* 0x0000002c2d0a723e */ /* 0x000fe200000000ff */
[----:B------:R0:W-:Y:S01]  /*10ef0*/  STSM.16.M88.4 [R133], R4 ;  /* 0x0000000485007844 */ /* 0x0001e20000000200 */
[----:B------:R-:W-:-:S02]  /*10f00*/  F2FP.F16.F32.PACK_AB R11, R129, R46 ;  /* 0x0000002e810b723e */ /* 0x000fc400000000ff */
[----:B------:R-:W-:Y:S02]  /*10f10*/  MOV R87, R24 ;  /* 0x0000001800577202 */ /* 0x000fe40000000f00 */
[----:B------:R-:W-:Y:S01]  /*10f20*/  MOV R82, R26 ;  /* 0x0000001a00527202 */ /* 0x000fe20000000f00 */
[----:B------:R1:W-:Y:S01]  /*10f30*/  STSM.16.M88.4 [R124], R8 ;  /* 0x000000087c007844 */ /* 0x0003e20000000200 */
[----:B------:R-:W-:Y:S02]  /*10f40*/  F2FP.F16.F32.PACK_AB R12, R49, R48 ;  /* 0x00000030310c723e */ /* 0x000fe400000000ff */
[----:B------:R-:W-:Y:S02]  /*10f50*/  F2FP.F16.F32.PACK_AB R13, R51, R50 ;  /* 0x00000032330d723e */ /* 0x000fe400000000ff */
[----:B------:R-:W-:Y:S02]  /*10f60*/  F2FP.F16.F32.PACK_AB R14, R53, R52 ;  /* 0x00000034350e723e */ /* 0x000fe400000000ff */
[----:B------:R-:W-:-:S02]  /*10f70*/  F2FP.F16.F32.PACK_AB R15, R55, R54 ;  /* 0x00000036370f723e */ /* 0x000fc400000000ff */
[----:B------:R-:W-:Y:S01]  /*10f80*/  MOV R94, R20 ;  /* 0x00000014005e7202 */ /* 0x000fe20000000f00 */
[----:B0-----:R-:W-:Y:S01]  /*10f90*/  IMAD.U32 R4, RZ, RZ, UR4 ;  /* 0x00000004ff047e24 */ /* 0x001fe2000f8e00ff */
[----:B------:R-:W-:Y:S01]  /*10fa0*/  MOV R81, R28 ;  /* 0x0000001c00517202 */ /* 0x000fe20000000f00 */
[----:B------:R-:W-:Y:S01]  /*10fb0*/  STSM.16.M88.4 [R123], R12 ;  /* 0x0000000c7b007844 */ /* 0x000fe20000000200 */
[----:B------:R-:W-:Y:S01]  /*10fc0*/  MOV R80, R30 ;  /* 0x0000001e00507202 */ /* 0x000fe20000000f00 */
[----:B------:R-:W-:Y:S01]  /*10fd0*/  IMAD.U32 R5, RZ, RZ, UR8 ;  /* 0x00000008ff057e24 */ /* 0x000fe2000f8e00ff */
        /* <DEDUP_REMOVED lines=18> */
[----:B------:R0:W-:Y:S01]  /*11100*/  STSM.16.M88.4 [R87], R32 ;  /* 0x0000002057007844 */ /* 0x0001e20000000200 */
[----:B------:R-:W-:Y:S02]  /*11110*/  F2FP.F16.F32.PACK_AB R115, R119, R118 ;  /* 0x000000767773723e */ /* 0x000fe400000000ff */
[----:B------:R-:W-:Y:S01]  /*11120*/  PLOP3.LUT P0, PT, PT, PT, UP1, 0x80, 0x0 ;  /* 0x000000000000781c */ /* 0x000fe20003f0f018 */
[----:B------:R2:W-:Y:S01]  /*11130*/  STSM.16.M88.4 [R82], R36 ;  /* 0x0000002452007844 */ /* 0x0005e20000000200 */
[----:B------:R-:W-:-:S03]  /*11140*/  PLOP3.LUT P1, PT, PT, PT, UP0, 0x80, 0x0 ;  /* 0x000000000000781c */ /* 0x000fc60003f2f008 */
[----:B------:R2:W-:Y:S04]  /*11150*/  STSM.16.M88.4 [R81], R88 ;  /* 0x0000005851007844 */ /* 0x0005e80000000200 */
[----:B------:R2:W-:Y:S04]  /*11160*/  STSM.16.M88.4 [R80], R96 ;  /* 0x0000006050007844 */ /* 0x0005e80000000200 */
[----:B------:R2:W-:Y:S04]  /*11170*/  STSM.16.M88.4 [R21], R104 ;  /* 0x0000006815007844 */ /* 0x0005e80000000200 */
[----:B------:R2:W-:Y:S01]  /*11180*/  STSM.16.M88.4 [R20], R112 ;  /* 0x0000007014007844 */ /* 0x0005e20000000200 */
[----:B------:R-:W-:Y:S01]  /*11190*/  BAR.SYNC.DEFER_BLOCKING 0x1, 0x100 ;  /* 0x0044000000007b1d */ /* 0x000fe20000010000 */
[----:B------:R-:W-:-:S02]  /*111a0*/  IMAD.U32 R6, RZ, RZ, UR6 ;  /* 0x00000006ff067e24 */ /* 0x000fc4000f8e00ff */
[----:B------:R-:W-:-:S03]  /*111b0*/  IMAD.U32 R7, RZ, RZ, UR7 ;  /* 0x00000007ff077e24 */ /* 0x000fc6000f8e00ff */
[----:B------:R-:W3:Y:S04]  /*111c0*/  @P0 LDG.E R3, desc[UR12][R4.64] ;  /* 0x0000000c04030981 */ /* 0x000ee8000c1e1900 */
[----:B------:R-:W4:Y:S01]  /*111d0*/  @P1 LDG.E R6, desc[UR12][R6.64] ;  /* 0x0000000c06061981 */ /* 0x000f22000c1e1900 */
[----:B-1----:R-:W-:Y:S01]  /*111e0*/  IMAD R9, R22, 0x40, R16 ;  /* 0x0000004016097824 */ /* 0x002fe200078e0210 */
[----:B------:R-:W-:Y:S01]  /*111f0*/  UMOV UR4, URZ ;  /* 0x0000003f00047c82 */ /* 0x000fe20008000000 */
[----:B------:R-:W-:Y:S02]  /*11200*/  ULDC UR10, c[0x0][0xa88] ;  /* 0x0002a200000a7ab9 */ /* 0x000fe40000000800 */
[----:B------:R-:W-:-:S03]  /*11210*/  IMAD.WIDE R18, R9, 0x2, R18 ;  /* 0x0000000209127825 */ /* 0x000fc600078e0212 */
[----:B0-----:R-:W-:Y:S02]  /*11220*/  IADD3 R33, P5, R18, 0x1000, RZ ;  /* 0x0000100012217810 */ /* 0x001fe40007fbe0ff */
        /* <DEDUP_REMOVED lines=10> */
.L_x_4887:
        /* <DEDUP_REMOVED lines=8> */
[C---:B------:R-:W-:Y:S02]  /*11350*/  IADD3 R5, P3, R18.reuse, 0x3000, RZ ;  /* 0x0000300012057810 */ /* 0x040fe40007f7e0ff */
[----:B------:R-:W-:-:S02]  /*11360*/  IADD3 R57, P0, R18, 0x4000, RZ ;  /* 0x0000400012397810 */ /* 0x000fc40007f1e0ff */
[----:B------:R-:W-:Y:S01]  /*11370*/  LOP3.LUT R4, R5, 0x380, RZ, 0xc0, !PT ;  /* 0x0000038005047812 */ /* 0x000fe200078ec0ff */
[----:B------:R-:W-:Y:S01]  /*11380*/  USHF.R.S32.HI UR14, URZ, 0x1f, UR18 ;  /* 0x0000001f3f0e7899 */ /* 0x000fe20008011412 */
[----:B------:R-:W-:Y:S01]  /*11390*/  IADD3 R13, P4, R18, 0x2000, RZ ;  /* 0x00002000120d7810 */ /* 0x000fe20007f9e0ff */
[----:B------:R-:W-:Y:S01]  /*113a0*/  USEL UR16, UR16, URZ, !UP1 ;  /* 0x0000003f10107287 */ /* 0x000fe2000c800000 */
[----:B------:R-:W-:Y:S01]  /*113b0*/  SHF.R.U64 R4, R4, 0x3, RZ ;  /* 0x0000000304047819 */ /* 0x000fe200000012ff */
[----:B------:R-:W-:Y:S01]  /*113c0*/  UIMAD UR11, UR14, UR12, URZ ;  /* 0x0000000c0e0b72a4 */ /* 0x000fe2000f8e023f */
[----:B------:R-:W-:Y:S01]  /*113d0*/  IADD3 R45, P1, R18, 0x5000, RZ ;  /* 0x00005000122d7810 */ /* 0x000fe20007f3e0ff */
[----:B------:R-:W-:Y:S01]  /*113e0*/  UIMAD.WIDE.U32 UR6, UR18, UR12, UR8 ;  /* 0x0000000c120672a5 */ /* 0x000fe2000f8e0008 */
[----:B------:R-:W-:Y:S01]  /*113f0*/  MOV R6, UR17 ;  /* 0x0000001100067c02 */ /* 0x000fe20008000f00 */
[----:B------:R-:W-:Y:S01]  /*11400*/  UIMAD UR11, UR18, UR13, UR11 ;  /* 0x0000000d120b72a4 */ /* 0x000fe2000f8e020b */
[----:B------:R-:W-:Y:S01]  /*11410*/  LOP3.LUT R4, R4, R5, RZ, 0x3c, !PT ;  /* 0x0000000504047212 */ /* 0x000fe200078e3cff */
[----:B------:R-:W-:Y:S01]  /*11420*/  USEL UR15, UR15, URZ, !UP1 ;  /* 0x0000003f0f0f7287 */ /* 0x000fe2000c800000 */
[----:B------:R-:W-:Y:S01]  /*11430*/  IADD3 R29, P2, R18, 0x6000, RZ ;  /* 0x00006000121d7810 */ /* 0x000fe20007f5e0ff */
[----:B------:R-:W-:Y:S01]  /*11440*/  ULDC.64 UR12, c[0x0][0xb78] ;  /* 0x0002de00000c7ab9 */ /* 0x000fe20000000a00 */
[----:B------:R-:W-:Y:S01]  /*11450*/  UIADD3 UR7, UR7, UR11, URZ ;  /* 0x0000000b07077290 */ /* 0x000fe2000fffe03f */
[----:B------:R-:W-:Y:S01]  /*11460*/  IMAD R7, R6, 0x80, R205 ;  /* 0x0000008006077824 */ /* 0x000fe200078e02cd */
[----:B------:R-:W-:Y:S01]  /*11470*/  UIMAD UR8, UR16, UR12, URZ ;  /* 0x0000000c100872a4 */ /* 0x000fe2000f8e023f */
[----:B------:R-:W-:Y:S01]  /*11480*/  LOP3.LUT R56, R57, 0x380, RZ, 0xc0, !PT ;  /* 0x0000038039387812 */ /* 0x000fe200078ec0ff */
[----:B------:R-:W-:Y:S01]  /*11490*/  UIMAD.WIDE.U32 UR6, UR15, UR12, UR6 ;  /* 0x0000000c0f0672a5 */ /* 0x000fe2000f8e0006 */
[----:B------:R-:W-:Y:S01]  /*114a0*/  LOP3.LUT R32, R33, 0x380, RZ, 0xc0, !PT ;  /* 0x0000038021207812 */ /* 0x000fe200078ec0ff */
[----:B------:R-:W-:Y:S01]  /*114b0*/  UIMAD UR8, UR15, UR13, UR8 ;  /* 0x0000000d0f0872a4 */ /* 0x000fe2000f8e0208 */
[----:B------:R-:W-:-:S02]  /*114c0*/  SHF.R.S32.HI R3, RZ, 0x1f, R7 ;  /* 0x0000001fff037819 */ /* 0x000fc40000011407 */
[----:B------:R-:W-:Y:S01]  /*114d0*/  LOP3.LUT R12, R13, 0x380, RZ, 0xc0, !PT ;  /* 0x000003800d0c7812 */ /* 0x000fe200078ec0ff */
[----:B------:R-:W-:Y:S01]  /*114e0*/  ULDC.64 UR12, c[0x0][0xaa0] ;  /* 0x0002a800000c7ab9 */ /* 0x000fe20000000a00 */
[----:B------:R-:W-:Y:S01]  /*114f0*/  IADD3 R5, P6, R7, UR6, RZ ;  /* 0x0000000607057c10 */ /* 0x000fe2000ffde0ff */
[----:B------:R-:W-:Y:S01]  /*11500*/  IMAD.U32 R6, RZ, RZ, UR8 ;  /* 0x00000008ff067e24 */ /* 0x000fe2000f8e00ff */
[----:B------:R-:W-:Y:S02]  /*11510*/  LOP3.LUT R44, R45, 0x380, RZ, 0xc0, !PT ;  /* 0x000003802d2c7812 */ /* 0x000fe400078ec0ff */
[----:B------:R-:W-:Y:S02]  /*11520*/  LOP3.LUT R28, R29, 0x380, RZ, 0xc0, !PT ;  /* 0x000003801d1c7812 */ /* 0x000fe400078ec0ff */
[----:B------:R-:W-:Y:S01]  /*11530*/  IADD3.X R6, R3, UR7, R6, P6, !PT ;  /* 0x0000000703067c10 */ /* 0x000fe2000b7fe406 */
[----:B------:R-:W-:Y:S01]  /*11540*/  ULDC.64 UR6, c[0x0][0xb40] ;  /* 0x0002d00000067ab9 */ /* 0x000fe20000000a00 */
[----:B------:R-:W-:Y:S01]  /*11550*/  SHF.R.U64 R56, R56, 0x3, RZ ;  /* 0x0000000338387819 */ /* 0x000fe200000012ff */
[----:B------:R-:W-:Y:S01]  /*11560*/  VIADD R3, R7, 0x8 ;  /* 0x0000000807037836 */ /* 0x000fe20000000000 */
[----:B------:R-:W-:-:S02]  /*11570*/  SHF.R.U64 R32, R32, 0x3, RZ ;  /* 0x0000000320207819 */ /* 0x000fc400000012ff */
[----:B------:R-:W-:Y:S02]  /*11580*/  SHF.R.U64 R12, R12, 0x3, RZ ;  /* 0x000000030c0c7819 */ /* 0x000fe400000012ff */
[----:B------:R-:W-:Y:S02]  /*11590*/  LEA R20, P6, R5, UR6, 0x2 ;  /* 0x0000000605147c11 */ /* 0x000fe4000f8c10ff */
[----:B------:R-:W-:Y:S02]  /*115a0*/  SHF.R.U64 R44, R44, 0x3, RZ ;  /* 0x000000032c2c7819 */ /* 0x000fe400000012ff */
[----:B------:R-:W-:Y:S02]  /*115b0*/  SHF.R.U64 R28, R28, 0x3, RZ ;  /* 0x000000031c1c7819 */ /* 0x000fe400000012ff */
[----:B------:R-:W-:Y:S02]  /*115c0*/  LOP3.LUT R56, R56, R57, RZ, 0x3c, !PT ;  /* 0x0000003938387212 */ /* 0x000fe400078e3cff */
[----:B------:R-:W-:-:S02]  /*115d0*/  IADD3.X R57, RZ, R19, RZ, P0, !PT ;  /* 0x00000013ff397210 */ /* 0x000fc400007fe4ff */
[----:B------:R-:W-:Y:S02]  /*115e0*/  LOP3.LUT P0, RZ, R211, 0x3, RZ, 0xc0, !PT ;  /* 0x00000003d3ff7812 */ /* 0x000fe4000780c0ff */
[----:B------:R-:W-:Y:S01]  /*115f0*/  LOP3.LUT R32, R32, R33, RZ, 0x3c, !PT ;  /* 0x0000002120207212 */ /* 0x000fe200078e3cff */
[--C-:B------:R-:W-:Y:S01]  /*11600*/  IMAD.X R33, RZ, RZ, R19.reuse, P5 ;  /* 0x000000ffff217224 */ /* 0x100fe200028e0613 */
[----:B------:R-:W-:Y:S01]  /*11610*/  LOP3.LUT R12, R12, R13, RZ, 0x3c, !PT ;  /* 0x0000000d0c0c7212 */ /* 0x000fe200078e3cff */
[--C-:B------:R-:W-:Y:S01]  /*11620*/  IMAD.X R13, RZ, RZ, R19.reuse, P4 ;  /* 0x000000ffff0d7224 */ /* 0x100fe200020e0613 */
[----:B------:R-:W-:Y:S01]  /*11630*/  LEA.HI.X R21, R5, UR7, R6, 0x2, P6 ;  /* 0x0000000705157c11 */ /* 0x000fe2000b0f1406 */
        /* <DEDUP_REMOVED lines=8> */
[C---:B------:R-:W-:Y:S02]  /*116c0*/  IADD3 R37, P3, R18.reuse, 0xa000, RZ ;  /* 0x0000a00012257810 */ /* 0x040fe40007f7e0ff */
[----:B------:R-:W-:Y:S02]  /*116d0*/  ISETP.GE.OR P1, PT, R7, UR10, P0 ;  /* 0x0000000a07007c0c */ /* 0x000fe40008726670 */
[----:B------:R-:W-:Y:S02]  /*116e0*/  IADD3 R6, P2, R18, 0xb000, RZ ;  /* 0x0000b00012067810 */ /* 0x000fe40007f5e0ff */
[----:B------:R-:W-:-:S02]  /*116f0*/  ISETP.GE.OR P0, PT, R3, UR10, P0 ;  /* 0x0000000a03007c0c */ /* 0x000fc40008706670 */
[----:B------:R-:W-:Y:S01]  /*11700*/  LOP3.LUT R7, R18, 0x380, RZ, 0xc0, !PT ;  /* 0x0000038012077812 */ /* 0x000fe200078ec0ff */
[----:B------:R-:W-:Y:S01]  /*11710*/  IMAD.X R25, RZ, RZ, R19, P2 ;  /* 0x000000ffff197224 */ /* 0x000fe200010e0613 */
[----:B------:R-:W-:Y:S02]  /*11720*/  LOP3.LUT R8, R9, 0x380, RZ, 0xc0, !PT ;  /* 0x0000038009087812 */ /* 0x000fe400078ec0ff */
[----:B------:R-:W-:Y:S02]  /*11730*/  LOP3.LUT R60, R61, 0x380, RZ, 0xc0, !PT ;  /* 0x000003803d3c7812 */ /* 0x000fe400078ec0ff */
[----:B------:R-:W-:Y:S01]  /*11740*/  LOP3.LUT R52, R53, 0x380, RZ, 0xc0, !PT ;  /* 0x0000038035347812 */ /* 0x000fe200078ec0ff */
[----:B------:R0:W-:Y:S01]  /*11750*/  @!P1 STG.E desc[UR20][R20.64], R2 ;  /* 0x0000000214009986 */ /* 0x0001e2000c101914 */
        /* <DEDUP_REMOVED lines=8> */
[----:B------:R-:W-:Y:S01]  /*117e0*/  SHF.R.U64 R52, R52, 0x3, RZ ;  /* 0x0000000334347819 */ /* 0x000fe200000012ff */
[----:B0-----:R-:W-:Y:S01]  /*117f0*/  IMAD.MOV.U32 R2, RZ, RZ, R16 ;  /* 0x000000ffff027224 */ /* 0x001fe200078e0010 */
[----:B------:R-:W-:Y:S01]  /*11800*/  SHF.R.U64 R36, R36, 0x3, RZ ;  /* 0x0000000324247819 */ /* 0x000fe200000012ff */
[----:B------:R-:W5:Y:S01]  /*11810*/  LD.E.128 R12, desc[UR20][R12.64] ;  /* 0x000000140c0c7980 */ /* 0x000f62000c101d00 */
[----:B------:R-:W-:Y:S01]  /*11820*/  SHF.R.U64 R3, R3, 0x3, RZ ;  /* 0x0000000303037819 */ /* 0x000fe200000012ff */
[----:B------:R-:W-:Y:S01]  /*11830*/  ULDC.64 UR8, c[0x0][0xae0] ;  /* 0x0002b80000087ab9 */ /* 0x000fe20000000a00 */
[----:B------:R-:W-:Y:S01]  /*11840*/  LOP3.LUT R18, R7, R18, RZ, 0x3c, !PT ;  /* 0x0000001207127212 */ /* 0x000fe200078e3cff */
[----:B------:R-:W5:Y:S01]  /*11850*/  LD.E.128 R56, desc[UR20][R56.64] ;  /* 0x0000001438387980 */ /* 0x000f62000c101d00 */
[----:B------:R-:W-:Y:S01]  /*11860*/  LOP3.LUT R8, R8, R9, RZ, 0x3c, !PT ;  /* 0x0000000908087212 */ /* 0x000fe200078e3cff */
[--C-:B------:R-:W-:Y:S01]  /*11870*/  IMAD.X R9, RZ, RZ, R19.reuse, P6 ;  /* 0x000000ffff097224 */ /* 0x100fe200030e0613 */
[----:B------:R-:W-:Y:S01]  /*11880*/  LOP3.LUT R60, R60, R61, RZ, 0x3c, !PT ;  /* 0x0000003d3c3c7212 */ /* 0x000fe200078e3cff */
[--C-:B------:R-:W-:Y:S01]  /*11890*/  IMAD.X R61, RZ, RZ, R19.reuse, P5 ;  /* 0x000000ffff3d7224 */ /* 0x100fe200028e0613 */
[----:B------:R-:W-:Y:S01]  /*118a0*/  LOP3.LUT R52, R52, R53, RZ, 0x3c, !PT ;  /* 0x0000003534347212 */ /* 0x000fe200078e3cff */
[----:B------:R0:W5:Y:S01]  /*118b0*/  LD.E.128 R48, desc[UR20][R18.64] ;  /* 0x0000001412307980 */ /* 0x000162000c101d00 */
[----:B------:R-:W-:Y:S01]  /*118c0*/  LOP3.LUT R36, R36, R37, RZ, 0x3c, !PT ;  /* 0x0000002524247212 */ /* 0x000fe200078e3cff */
[----:B------:R-:W-:Y:S01]  /*118d0*/  IMAD.X R37, RZ, RZ, R19, P3 ;  /* 0x000000ffff257224 */ /* 0x000fe200018e0613 */
[----:B------:R-:W-:Y:S01]  /*118e0*/  IADD3.X R53, RZ, R19, RZ, P4, !PT ;  /* 0x00000013ff357210 */ /* 0x000fe200027fe4ff */
[----:B------:R-:W5:Y:S01]  /*118f0*/  LD.E.128 R44, desc[UR20][R44.64] ;  /* 0x000000142c2c7980 */ /* 0x000f62000c101d00 */
[----:B------:R-:W-:-:S02]  /*11900*/  LOP3.LUT R24, R3, R6, RZ, 0x3c, !PT ;  /* 0x0000000603187212 */ /* 0x000fc400078e3cff */
[----:B------:R-:W-:Y:S01]  /*11910*/  SHF.R.S32.HI R3, RZ, 0x1f, R16 ;  /* 0x0000001fff037819 */ /* 0x000fe20000011410 */
[----:B------:R-:W5:Y:S01]  /*11920*/  LD.E.128 R4, desc[UR20][R4.64] ;  /* 0x0000001404047980 */ /* 0x000f62000c101d00 */
[----:B0-----:R-:W-:Y:S01]  /*11930*/  IMAD.U32 R19, RZ, RZ, UR12 ;  /* 0x0000000cff137e24 */ /* 0x001fe2000f8e00ff */
[----:B------:R-:W-:Y:S02]  /*11940*/  UIMAD UR6, UR4, UR13, UR6 ;  /* 0x0000000d040672a4 */ /* 0x000fe4000f8e0206 */
[----:B------:R-:W5:Y:S01]  /*11950*/  LD.E.128 R28, desc[UR20][R28.64] ;  /* 0x000000141c1c7980 */ /* 0x000f62000c101d00 */
[----:B------:R-:W-:-:S03]  /*11960*/  IMAD.WIDE.U32 R2, R19, UR4, R2 ;  /* 0x0000000413027c25 */ /* 0x000fc6000f8e0002 */
        /* <DEDUP_REMOVED lines=12> */
[----:B------:R-:W-:Y:S01]  /*11a30*/  MOV R19, UR8 ;  /* 0x0000000800137c02 */ /* 0x000fe20008000f00 */
[----:B------:R-:W-:Y:S01]  /*11a40*/  VIADD R3, R3, UR6 ;  /* 0x0000000603037c36 */ /* 0x000fe20008000000 */
[----:B------:R-:W-:-:S02]  /*11a50*/  UIMAD UR10, UR17, -0x80, UR10 ;  /* 0xffffff80110a78a4 */ /* 0x000fc4000f8e020a */
[----:B------:R-:W-:Y:S02]  /*11a60*/  UIMAD UR4, UR18, UR9, UR4 ;  /* 0x00000009120472a4 */ /* 0x000fe4000f8e0204 */
[----:B------:R-:W-:Y:S01]  /*11a70*/  IMAD.WIDE.U32 R2, R19, UR18, R2 ;  /* 0x0000001213027c25 */ /* 0x000fe2000f8e0002 */
[----:B------:R-:W-:Y:S01]  /*11a80*/  ULDC.64 UR6, c[0x0][0xae8] ;  /* 0x0002ba0000067ab9 */ /* 0x000fe20000000a00 */
[----:B------:R-:W-:Y:S02]  /*11a90*/  ISETP.GE.AND P3, PT, R22, UR10, PT ;  /* 0x0000000a16007c0c */ /* 0x000fe4000bf66270 */
[----:B------:R-:W-:Y:S01]  /*11aa0*/  VIADD R3, R3, UR4 ;  /* 0x0000000403037c36 */ /* 0x000fe20008000000 */
[----:B------:R-:W-:Y:S01]  /*11ab0*/  UIMAD UR4, UR16, UR6, URZ ;  /* 0x00000006100472a4 */ /* 0x000fe2000f8e023f */
[----:B------:R-:W-:Y:S01]  /*11ac0*/  VIADD R42, R42, 0x36820 ;  /* 0x000368202a2a7836 */ /* 0x000fe20000000000 */
[----:B-1----:R-:W-:Y:S01]  /*11ad0*/  MOV R21, UR6 ;  /* 0x0000000600157c02 */ /* 0x002fe20008000f00 */
[C---:B------:R-:W-:Y:S01]  /*11ae0*/  VIADD R19, R22.reuse, 0x60 ;  /* 0x0000006016137836 */ /* 0x040fe20000000000 */
[----:B------:R-:W-:Y:S01]  /*11af0*/  UIMAD UR4, UR15, UR7, UR4 ;  /* 0x000000070f0472a4 */ /* 0x000fe2000f8e0204 */
[----:B------:R-:W-:Y:S01]  /*11b00*/  VIADD R18, R22, 0x40 ;  /* 0x0000004016127836 */ /* 0x000fe20000000000 */
[----:B------:R-:W-:Y:S01]  /*11b10*/  PRMT R42, RZ, 0x654, R42 ;  /* 0x00000654ff2a7816 */ /* 0x000fe2000000002a */
[----:B------:R-:W-:Y:S01]  /*11b20*/  IMAD.WIDE.U32 R20, R21, UR15, R2 ;  /* 0x0000000f15147c25 */ /* 0x000fe2000f8e0002 */
[----:B------:R-:W-:-:S02]  /*11b30*/  ISETP.GE.AND P2, PT, R19, UR10, PT ;  /* 0x0000000a13007c0c */ /* 0x000fc4000bf46270 */
[--C-:B------:R-:W-:Y:S01]  /*11b40*/  SHF.R.S32.HI R23, RZ, 0x1f, R22.reuse ;  /* 0x0000001fff177819 */ /* 0x100fe20000011416 */
[----:B------:R-:W-:Y:S01]  /*11b50*/  VIADD R0, R22, 0x20 ;  /* 0x0000002016007836 */ /* 0x000fe20000000000 */
[----:B0-----:R0:W-:Y:S01]  /*11b60*/  SYNCS.ARRIVE.TRANS64.RED.A1T0 RZ, [R42+URZ], RZ ;  /* 0x000000ff2aff79a7 */ /* 0x0011e2000810043f */
[----:B------:R-:W-:Y:S01]  /*11b70*/  IMAD.U32 R19, RZ, RZ, UR17 ;  /* 0x00000011ff137e24 */ /* 0x000fe2000f8e00ff */
[----:B------:R-:W-:Y:S01]  /*11b80*/  BSSY B1, `(.L_x_4888) ;  /* 0x000001a000017945 */ /* 0x000fe20003800000 */
[----:B------:R-:W-:Y:S01]  /*11b90*/  VIADD R43, R21, UR4 ;  /* 0x00000004152b7c36 */ /* 0x000fe20008000000 */
[----:B------:R-:W-:Y:S01]  /*11ba0*/  ISETP.GE.AND P1, PT, R18, UR10, PT ;  /* 0x0000000a12007c0c */ /* 0x000fe2000bf26270 */
[----:B------:R-:W-:Y:S01]  /*11bb0*/  IMAD.WIDE R18, R19, 0x80, R22 ;  /* 0x0000008013127825 */ /* 0x000fe200078e0216 */
[----:B------:R-:W-:Y:S01]  /*11bc0*/  ISETP.GE.AND P0, PT, R0, UR10, PT ;  /* 0x0000000a00007c0c */ /* 0x000fe2000bf06270 */
[----:B------:R-:W-:-:S12]  /*11bd0*/  @P3 BRA `(.L_x_4889) ;  /* 0x0000000000503947 */ /* 0x000fd80003800000 */
        /* <DEDUP_REMOVED lines=20> */
.L_x_4889:
[----:B------:R-:W-:Y:S05]  /*11d20*/  BSYNC B1 ;  /* 0x0000000000017941 */ /* 0x000fea0003800000 */
.L_x_4888:
[----:B------:R-:W-:Y:S04]  /*11d30*/  BSSY B1, `(.L_x_4890) ;  /* 0x0000018000017945 */ /* 0x000fe80003800000 */
[----:B------:R-:W-:Y:S05]  /*11d40*/  @P0 BRA `(.L_x_4891) ;  /* 0x0000000000580947 */ /* 0x000fea0003800000 */
[----:B-1----:R-:W-:Y:S01]  /*11d50*/  IADD3 R41, P0, R18, 0x20, RZ ;  /* 0x0000002012297810 */ /* 0x002fe20007f1e0ff */
[----:B------:R-:W-:Y:S01]  /*11d60*/  VIADD R2, R16, 0x40 ;  /* 0x0000004010027836 */ /* 0x000fe20000000000 */
[----:B------:R-:W-:Y:S01]  /*11d70*/  ULDC UR4, c[0x0][0xa8c] ;  /* 0x0002a30000047ab9 */ /* 0x000fe20000000800 */
        /* <DEDUP_REMOVED lines=19> */
.L_x_4891:
[----:B------:R-:W-:Y:S05]  /*11eb0*/  BSYNC B1 ;  /* 0x0000000000017941 */ /* 0x000fea0003800000 */
.L_x_4890:
[----:B------:R-:W-:Y:S04]  /*11ec0*/  BSSY B1, `(.L_x_4892) ;  /* 0x0000018000017945 */ /* 0x000fe80003800000 */
[----:B------:R-:W-:Y:S05]  /*11ed0*/  @P1 BRA `(.L_x_4893) ;  /* 0x0000000000581947 */ /* 0x000fea0003800000 */
[----:B--2--5:R-:W-:Y:S01]  /*11ee0*/  IADD3 R33, P0, R18, 0x40, RZ ;  /* 0x0000004012217810 */ /* 0x024fe20007f1e0ff */
        /* <DEDUP_REMOVED lines=21> */
.L_x_4893:
[----:B------:R-:W-:Y:S05]  /*12040*/  BSYNC B1 ;  /* 0x0000000000017941 */ /* 0x000fea0003800000 */
.L_x_4892:
[----:B------:R-:W-:Y:S05]  /*12050*/  @P2 BRA `(.L_x_4894) ;  /* 0x0000000c00902947 */ /* 0x000fea0003800000 */
[----:B---3-5:R-:W-:Y:S01]  /*12060*/  IADD3 R13, P0, R18, 0x60, RZ ;  /* 0x00000060120d7810 */ /* 0x028fe20007f1e0ff */
        /* <DEDUP_REMOVED lines=24> */
.L_x_4886:
        /* <DEDUP_REMOVED lines=13> */
[----:B------:R-:W-:Y:S01]  /*122c0*/  IMAD.U32 R4, RZ, RZ, UR6 ;  /* 0x00000006ff047e24 */ /* 0x000fe2000f8e00ff */
[----:B------:R-:W-:Y:S02]  /*122d0*/  UISETP.NE.AND.EX UP0, UPT, UR9, URZ, UPT, UP0 ;  /* 0x0000003f0900728c */ /* 0x000fe4000bf05300 */
[----:B------:R-:W-:Y:S01]  /*122e0*/  UIADD3 UR4, UP1, UR4, UR8, URZ ;  /* 0x0000000804047290 */ /* 0x000fe2000ff3e03f */
[----:B------:R-:W-:-:S03]  /*122f0*/  IMAD.U32 R5, RZ, RZ, UR7 ;  /* 0x00000007ff057e24 */ /* 0x000fc6000f8e00ff */
[----:B------:R-:W-:Y:S01]  /*12300*/  PLOP3.LUT P1, PT, PT, PT, UP0, 0x80, 0x0 ;  /* 0x000000000000781c */ /* 0x000fe20003f2f008 */
[----:B------:R-:W-:Y:S01]  /*12310*/  UIADD3.X UR6, UR10, UR9, URZ, UP1, !UPT ;  /* 0x000000090a067290 */ /* 0x000fe20008ffe43f */
[----:B------:R-:W2:Y:S01]  /*12320*/  @P2 LDG.E R4, desc[UR12][R4.64] ;  /* 0x0000000c04042981 */ /* 0x000ea2000c1e1900 */
[----:B------:R-:W-:Y:S01]  /*12330*/  MOV R7, RZ ;  /* 0x000000ff00077202 */ /* 0x000fe20000000f00 */
[----:B------:R-:W-:-:S03]  /*12340*/  IMAD.U32 R2, RZ, RZ, UR4 ;  /* 0x00000004ff027e24 */ /* 0x000fc6000f8e00ff */
        /* <DEDUP_REMOVED lines=13> */
.L_x_4895:
        /* <DEDUP_REMOVED lines=12> */
[----:B------:R-:W-:-:S04]  /*124e0*/  IMAD.U32 R0, RZ, RZ, UR6 ;  /* 0x00000006ff007e24 */ /* 0x000fc8000f8e00ff */
        /* <DEDUP_REMOVED lines=25> */
.L_x_4897:
[----:B------:R-:W-:Y:S05]  /*12680*/  BSYNC B1 ;  /* 0x0000000000017941 */ /* 0x000fea0003800000 */
.L_x_4896:
[----:B------:R-:W-:Y:S01]  /*12690*/  R2UR UR11, R209 ;  /* 0x00000000d10b72ca */ /* 0x000fe200000e0000 */
[----:B------:R-:W-:Y:S01]  /*126a0*/  ULDC.64 UR6, c[0x0][0xaa0] ;  /* 0x0002a80000067ab9 */ /* 0x000fe20000000a00 */
[----:B------:R-:W-:Y:S01]  /*126b0*/  R2UR UR14, R207 ;  /* 0x00000000cf0e72ca */ /* 0x000fe200000e0000 */
[----:B------:R-:W-:Y:S01]  /*126c0*/  IMAD.MOV.U32 R2, RZ, RZ, R16 ;  /* 0x000000ffff027224 */ /* 0x000fe200078e0010 */
[----:B------:R-:W-:Y:S01]  /*126d0*/  ULDC.64 UR12, c[0x0][0xae0] ;  /* 0x0002b800000c7ab9 */ /* 0x000fe20000000a00 */
[----:B0-----:R-:W-:Y:S01]  /*126e0*/  IMAD.MOV.U32 R3, RZ, RZ, R9 ;  /* 0x000000ffff037224 */ /* 0x001fe200078e0009 */
[----:B------:R-:W-:Y:S01]  /*126f0*/  MOV R5, UR12 ;  /* 0x0000000c00057c02 */ /* 0x000fe20008000f00 */
[----:B------:R-:W-:Y:S01]  /*12700*/  IMAD R0, R6, UR6, RZ ;  /* 0x0000000606007c24 */ /* 0x000fe2000f8e02ff */
[----:B------:R-:W-:Y:S01]  /*12710*/  BSSY B1, `(.L_x_4898) ;  /* 0x000002f000017945 */ /* 0x000fe20003800000 */
[----:B------:R-:W-:Y:S01]  /*12720*/  IMAD.WIDE.U32 R2, R7, UR6, R2 ;  /* 0x0000000607027c25 */ /* 0x000fe2000f8e0002 */
[----:B------:R-:W-:-:S03]  /*12730*/  UIMAD UR6, UR8, UR12, URZ ;  /* 0x0000000c080672a4 */ /* 0x000fc6000f8e023f */
[----:B------:R-:W-:Y:S01]  /*12740*/  IMAD R7, R7, UR7, R0 ;  /* 0x0000000707077c24 */ /* 0x000fe2000f8e0200 */
[----:B------:R-:W-:Y:S01]  /*12750*/  UIMAD UR7, UR11, -0x80, UR4 ;  /* 0xffffff800b0778a4 */ /* 0x000fe2000f8e0204 */
[C---:B------:R-:W-:Y:S01]  /*12760*/  VIADD R4, R22.reuse, 0x60 ;  /* 0x0000006016047836 */ /* 0x040fe20000000000 */
[----:B------:R-:W-:Y:S01]  /*12770*/  UIMAD UR6, UR14, UR13, UR6 ;  /* 0x0000000d0e0672a4 */ /* 0x000fe2000f8e0206 */
[----:B------:R-:W-:Y:S01]  /*12780*/  IMAD.IADD R3, R3, 0x1, R7 ;  /* 0x0000000103037824 */ /* 0x000fe200078e0207 */
[----:B------:R-:W-:Y:S01]  /*12790*/  SHF.R.S32.HI R7, RZ, 0x1f, R22 ;  /* 0x0000001fff077819 */ /* 0x000fe20000011416 */
[----:B------:R-:W-:Y:S01]  /*127a0*/  ULDC.64 UR12, c[0x0][0xae8] ;  /* 0x0002ba00000c7ab9 */ /* 0x000fe20000000a00 */
[----:B------:R-:W-:Y:S01]  /*127b0*/  ISETP.GE.AND P3, PT, R22, UR7, PT ;  /* 0x0000000716007c0c */ /* 0x000fe2000bf66270 */
[----:B------:R-:W-:Y:S01]  /*127c0*/  IMAD.WIDE.U32 R2, R5, UR14, R2 ;  /* 0x0000000e05027c25 */ /* 0x000fe2000f8e0002 */
[----:B------:R-:W-:Y:S01]  /*127d0*/  UIMAD UR4, UR10, UR12, URZ ;  /* 0x0000000c0a0472a4 */ /* 0x000fe2000f8e023f */
[----:B------:R-:W-:-:S02]  /*127e0*/  ISETP.GE.AND P0, PT, R4, UR7, PT ;  /* 0x0000000704007c0c */ /* 0x000fc4000bf06270 */
[----:B------:R-:W-:Y:S01]  /*127f0*/  VIADD R0, R22, 0x20 ;  /* 0x0000002016007836 */ /* 0x000fe20000000000 */
[----:B------:R-:W-:Y:S01]  /*12800*/  UIMAD UR4, UR9, UR13, UR4 ;  /* 0x0000000d090472a4 */ /* 0x000fe2000f8e0204 */
[----:B------:R-:W-:Y:S01]  /*12810*/  VIADD R3, R3, UR6 ;  /* 0x0000000603037c36 */ /* 0x000fe20008000000 */
[----:B------:R-:W-:Y:S01]  /*12820*/  MOV R9, UR11 ;  /* 0x0000000b00097c02 */ /* 0x000fe20008000f00 */
[----:B------:R-:W-:Y:S01]  /*12830*/  IMAD.U32 R5, RZ, RZ, UR12 ;  /* 0x0000000cff057e24 */ /* 0x000fe2000f8e00ff */
[----:B------:R-:W-:Y:S01]  /*12840*/  ISETP.GE.AND P2, PT, R0, UR7, PT ;  /* 0x0000000700007c0c */ /* 0x000fe2000bf46270 */
[----:B------:R-:W-:Y:S02]  /*12850*/  VIADD R0, R22, 0x40 ;  /* 0x0000004016007836 */ /* 0x000fe40000000000 */
[----:B------:R-:W-:-:S03]  /*12860*/  IMAD.WIDE.U32 R4, R5, UR9, R2 ;  /* 0x0000000905047c25 */ /* 0x000fc6000f8e0002 */
[----:B------:R-:W-:Y:S01]  /*12870*/  ISETP.GE.AND P1, PT, R0, UR7, PT ;  /* 0x0000000700007c0c */ /* 0x000fe2000bf26270 */
[----:B------:R-:W-:Y:S02]  /*12880*/  IMAD.MOV.U32 R6, RZ, RZ, R22 ;  /* 0x000000ffff067224 */ /* 0x000fe400078e0016 */
[----:B------:R-:W-:Y:S02]  /*12890*/  VIADD R11, R5, UR4 ;  /* 0x00000004050b7c36 */ /* 0x000fe40008000000 */
[----:B------:R-:W-:Y:S01]  /*128a0*/  IMAD.WIDE R6, R9, 0x80, R6 ;  /* 0x0000008009067825 */ /* 0x000fe200078e0206 */
[----:B------:R-:W-:Y:S07]  /*128b0*/  @P3 BRA `(.L_x_4899) ;  /* 0x0000000000503947 */ /* 0x000fee0003800000 */
        /* <DEDUP_REMOVED lines=20> */
.L_x_4899:
[----:B------:R-:W-:Y:S05]  /*12a00*/  BSYNC B1 ;  /* 0x0000000000017941 */ /* 0x000fea0003800000 */
.L_x_4898:
[----:B------:R-:W-:Y:S04]  /*12a10*/  BSSY B1, `(.L_x_4900) ;  /* 0x0000018000017945 */ /* 0x000fe80003800000 */
[----:B------:R-:W-:Y:S05]  /*12a20*/  @P2 BRA `(.L_x_4901) ;  /* 0x0000000000582947 */ /* 0x000fea0003800000 */
[----:B0-----:R-:W-:Y:S01]  /*12a30*/  IADD3 R9, P2, R6, 0x20, RZ ;  /* 0x0000002006097810 */ /* 0x001fe20007f5e0ff */
        /* <DEDUP_REMOVED lines=21> */
.L_x_4901:
[----:B------:R-:W-:Y:S05]  /*12b90*/  BSYNC B1 ;  /* 0x0000000000017941 */ /* 0x000fea0003800000 */
.L_x_4900:
[----:B------:R-:W-:Y:S04]  /*12ba0*/  BSSY B1, `(.L_x_4902) ;  /* 0x0000018000017945 */ /* 0x000fe80003800000 */
[----:B------:R-:W-:Y:S05]  /*12bb0*/  @P1 BRA `(.L_x_4903) ;  /* 0x0000000000581947 */ /* 0x000fea0003800000 */
[----:B01----:R-:W-:Y:S01]  /*12bc0*/  IADD3 R9, P1, R6, 0x40, RZ ;  /* 0x0000004006097810 */ /* 0x003fe20007f3e0ff */
        /* <DEDUP_REMOVED lines=21> */
.L_x_4903:
[----:B------:R-:W-:Y:S05]  /*12d20*/  BSYNC B1 ;  /* 0x0000000000017941 */ /* 0x000fea0003800000 */
.L_x_4902:
[----:B------:R-:W-:Y:S05]  /*12d30*/  @P0 BRA `(.L_x_4894) ;  /* 0x0000000000580947 */ /* 0x000fea0003800000 */
[----:B------:R-:W-:Y:S01]  /*12d40*/  IADD3 R5, P0, R6, 0x60, RZ ;  /* 0x0000006006057810 */ /* 0x000fe20007f1e0ff */
[C---:B------:R-:W-:Y:S01]  /*12d50*/  VIADD R0, R16.reuse, 0x40 ;  /* 0x0000004010007836 */ /* 0x040fe20000000000 */
[----:B------:R-:W-:Y:S01]  /*12d60*/  ULDC.64 UR6, c[0x0][0xad8] ;  /* 0x0002b60000067ab9 */ /* 0x000fe20000000a00 */
[----:B------:R-:W-:Y:S01]  /*12d70*/  ULDC UR4, c[0x0][0xa8c] ;  /* 0x0002a30000047ab9 */ /* 0x000fe20000000800 */
[----:B------:R-:W-:Y:S01]  /*12d80*/  IMAD.MOV.U32 R2, RZ, RZ, R4 ;  /* 0x000000ffff027224 */ /* 0x000fe200078e0004 */
[----:B------:R-:W-:Y:S01]  /*12d90*/  ISETP.GE.AND P1, PT, R16, UR4, PT ;  /* 0x0000000410007c0c */ /* 0x000fe2000bf26270 */
[----:B------:R-:W-:Y:S01]  /*12da0*/  IMAD.X R6, RZ, RZ, R7, P0 ;  /* 0x000000ffff067224 */ /* 0x000fe200000e0607 */
[----:B------:R-:W-:Y:S01]  /*12db0*/  ISETP.GE.AND P2, PT, R0, UR4, PT ;  /* 0x0000000400007c0c */ /* 0x000fe2000bf46270 */
[----:B------:R-:W-:Y:S01]  /*12dc0*/  IMAD.MOV.U32 R3, RZ, RZ, R11 ;  /* 0x000000ffff037224 */ /* 0x000fe200078e000b */
[----:B------:R-:W-:Y:S01]  /*12dd0*/  IADD3 R0, R16, 0x80, RZ ;  /* 0x0000008010007810 */ /* 0x000fe20007ffe0ff */
[----:B------:R-:W-:Y:S01]  /*12de0*/  IMAD R6, R6, UR6, RZ ;  /* 0x0000000606067c24 */ /* 0x000fe2000f8e02ff */
[----:B------:R-:W-:Y:S01]  /*12df0*/  ULDC.64 UR8, c[0x0][0x208] ;  /* 0x0000820000087ab9 */ /* 0x000fe20000000a00 */
        /* <DEDUP_REMOVED lines=10> */
.L_x_4894:
[----:B------:R-:W-:Y:S05]  /*12ea0*/  BSYNC B0 ;  /* 0x0000000000007941 */ /* 0x000fea0003800000 */
.L_x_4885:
[----:B------:R-:W-:Y:S02]  /*12eb0*/  ULDC UR4, c[0x0][0xc14] ;  /* 0x0003050000047ab9 */ /* 0x000fe40000000800 */
[----:B------:R-:W-:-:S13]  /*12ec0*/  ISETP.GE.AND P0, PT, R83, UR4, PT ;  /* 0x0000000453007c0c */ /* 0x000fda000bf06270 */
[----:B------:R-:W-:Y:S05]  /*12ed0*/  @!P0 BRA `(.L_x_4904) ;  /* 0xfffffedc00b88947 */ /* 0x000fea000383ffff */
[----:B------:R-:W-:Y:S05]  /*12ee0*/  EXIT ;  /* 0x000000000000794d */ /* 0x000fea0003800000 */
.L_x_4849:
        /* <DEDUP_REMOVED lines=62> */
.L_x_4909:
        /* <DEDUP_REMOVED lines=16> */
.L_x_4908:
[----:B------:R-:W-:Y:S05]  /*133d0*/  BSYNC B0 ;  /* 0x0000000000007941 */ /* 0x000fea0003800000 */
.L_x_4907:
        /* <DEDUP_REMOVED lines=25> */
.L_x_4905:
[----:B------:R-:W-:Y:S01]  /*13570*/  IMAD.IADD R7, R5, 0x1, -R2 ;  /* 0x0000000105077824 */ /* 0x000fe200078e0a02 */
[----:B------:R-:W-:-:S03]  /*13580*/  ULDC.64 UR8, c[0x0][0x208] ;  /* 0x0000820000087ab9 */ /* 0x000fc60000000a00 */
[----:B------:R-:W-:-:S05]  /*13590*/  IMAD R2, R4, UR4, R7 ;  /* 0x0000000404027c24 */ /* 0x000fca000f8e0207 */
[----:B------:R-:W-:Y:S02]  /*135a0*/  ISETP.GT.AND P0, PT, R2, UR6, PT ;  /* 0x0000000602007c0c */ /* 0x000fe4000bf04270 */
[----:B------:R-:W0:Y:S11]  /*135b0*/  LDC.64 R2, c[0x0][0xc68] ;  /* 0x00031a00ff027b82 */ /* 0x000e360000000a00 */
[----:B------:R-:W-:-:S04]  /*135c0*/  VOTE.ANY R9, PT, !P0 ;  /* 0x0000000000097806 */ /* 0x000fc800040e0100 */
[----:B------:R-:W1:Y:S02]  /*135d0*/  POPC R5, R9 ;  /* 0x0000000900057309 */ /* 0x000e640000000000 */
[----:B-1----:R-:W-:-:S05]  /*135e0*/  IADD3 R19, R5, R6, RZ ;  /* 0x0000000605137210 */ /* 0x002fca0007ffe0ff */
        /* <DEDUP_REMOVED lines=13> */
.L_x_4910:
        /* <DEDUP_REMOVED lines=21> */
[----:B------:R-:W-:Y:S01]  /*13810*/  IMAD R4, R8, R9, RZ ;  /* 0x0000000908047224 */ /* 0x000fe200078e02ff */
[----:B------:R-:W-:-:S03]  /*13820*/  IADD3 R9, -R9, RZ, RZ ;  /* 0x000000ff09097210 */ /* 0x000fc60007ffe1ff */
        /* <DEDUP_REMOVED lines=33> */
.L_x_4906:
[----:B------:R-:W-:Y:S01]  /*13a40*/  IMAD.MOV.U32 R17, RZ, RZ, RZ ;  /* 0x000000ffff117224 */ /* 0x000fe200078e00ff */
[----:B------:R-:W-:Y:S01]  /*13a50*/  MOV R16, UR6 ;  /* 0x0000000600107c02 */ /* 0x000fe20008000f00 */
[----:B------:R-:W-:-:S07]  /*13a60*/  IMAD.MOV.U32 R18, RZ, RZ, RZ ;  /* 0x000000ffff127224 */ /* 0x000fce00078e00ff */
.L_x_4911:
        /* <DEDUP_REMOVED lines=20> */
.L_x_4979:
[----:B--2---:R-:W2:Y:S01]  /*13bb0*/  LDC.64 R2, c[0x0][0xc60] ;  /* 0x00031800ff027b82 */ /* 0x004ea20000000a00 */
[----:B------:R-:W-:Y:S01]  /*13bc0*/  ULDC.64 UR4, c[0x0][0x208] ;  /* 0x0000820000047ab9 */ /* 0x000fe20000000a00 */
[----:B--2---:R-:W-:-:S05]  /*13bd0*/  IMAD.WIDE R2, R19, 0x4, R2 ;  /* 0x0000000413027825 */ /* 0x004fca00078e0202 */
[----:B------:R-:W2:Y:S01]  /*13be0*/  LDG.E R5, desc[UR4][R2.64] ;  /* 0x0000000402057981 */ /* 0x000ea2000c1e1900 */
[----:B------:R-:W-:Y:S05]  /*13bf0*/  YIELD ;  /* 0x0000000000007946 */ /* 0x000fea0003800000 */
[----:B------:R-:W-:Y:S01]  /*13c00*/  ULDC.64 UR4, c[0x0][0xa28] ;  /* 0x00028a0000047ab9 */ /* 0x000fe20000000a00 */
[----:B-1----:R-:W-:Y:S01]  /*13c10*/  IMAD.MOV.U32 R0, RZ, RZ, RZ ;  /* 0x000000ffff007224 */ /* 0x002fe200078e00ff */
[----:B------:R-:W-:Y:S01]  /*13c20*/  ISETP.NE.U32.AND P0, PT, RZ, UR4, PT ;  /* 0x00000004ff007c0c */ /* 0x000fe2000bf05070 */
[----:B------:R-:W-:Y:S01]  /*13c30*/  ULDC.64 UR8, c[0x0][0x208] ;  /* 0x0000820000087ab9 */ /* 0x000fe20000000a00 */
[----:B------:R-:W-:Y:S01]  /*13c40*/  MOV R6, RZ ;  /* 0x000000ff00067202 */ /* 0x000fe20000000f00 */
[----:B------:R-:W-:Y:S01]  /*13c50*/  ULDC.64 UR6, c[0x0][0xa08] ;  /* 0x0002820000067ab9 */ /* 0x000fe20000000a00 */
[----:B------:R-:W-:-:S02]  /*13c60*/  ISETP.NE.AND.EX P0, PT, RZ, UR5, PT, P0 ;  /* 0x00000005ff007c0c */ /* 0x000fc4000bf05300 */
        /* <DEDUP_REMOVED lines=41> */
[----:B--2---:R-:W-:-:S07]  /*13f00*/  IMAD.IADD R6, R9, 0x1, -R6 ;  /* 0x0000000109067824 */ /* 0x004fce00078e0a06 */
.L_x_4913:
        /* <DEDUP_REMOVED lines=14> */
.L_x_4914:
[----:B------:R-:W-:Y:S05]  /*13ff0*/  @!P0 BRA `(.L_x_4915) ;  /* 0x0000000000108947 */ /* 0x000fea0003800000 */
[----:B------:R-:W-:Y:S02]  /*14000*/  ULDC.64 UR4, c[0x0][0x208] ;  /* 0x0000820000047ab9 */ /* 0x000fe40000000a00 */
[----:B------:R-:W2:Y:S04]  /*14010*/  LDG.E R7, desc[UR4][R4.64] ;  /* 0x0000000404077981 */ /* 0x000ea8000c1e1900 */
[----:B-1----:R-:W2:Y:S02]  /*14020*/  LDG.E R2, desc[UR4][R4.64+0x4] ;  /* 0x0000040404027981 */ /* 0x002ea4000c1e1900 */
[----:B--2---:R-:W-:-:S07]  /*14030*/  IADD3 R7, -R7, R2, RZ ;  /* 0x0000000207077210 */ /* 0x004fce0007ffe1ff */
.L_x_4915:
[----:B-----5:R-:W-:Y:S01]  /*14040*/  IMAD.IADD R7, R7, 0x1, -R0 ;  /* 0x0000000107077824 */ /* 0x020fe200078e0a00 */
[----:B-1----:R-:W-:Y:S01]  /*14050*/  LEA R2, R17, 0xef, 0x7 ;  /* 0x000000ef11027811 */ /* 0x002fe200078e38ff */
[----:B------:R-:W-:Y:S01]  /*14060*/  IMAD.MOV.U32 R4, RZ, RZ, RZ ;  /* 0x000000ffff047224 */ /* 0x000fe200078e00ff */
[----:B------:R-:W-:Y:S01]  /*14070*/  BSSY B6, `(.L_x_4916) ;  /* 0x0000327000067945 */ /* 0x000fe20003800000 */
[C---:B------:R-:W-:Y:S01]  /*14080*/  VIADD R5, R7.reuse, 0x6f ;  /* 0x0000006f07057836 */ /* 0x040fe20000000000 */
[----:B------:R-:W-:Y:S01]  /*14090*/  IADD3 R3, R7, R2, -R6 ;  /* 0x0000000207037210 */ /* 0x000fe20007ffe806 */
[----:B------:R-:W-:Y:S02]  /*140a0*/  IMAD.MOV.U32 R2, RZ, RZ, RZ ;  /* 0x000000ffff027224 */ /* 0x000fe400078e00ff */
[----:B------:R-:W-:-:S04]  /*140b0*/  IMAD.HI R4, R5, -0x6db6db6d, R4 ;  /* 0x9249249305047827 */ /* 0x000fc800078e0204 */
[----:B------:R-:W-:Y:S01]  /*140c0*/  IMAD.HI R2, R3, -0x6db6db6d, R2 ;  /* 0x9249249303027827 */ /* 0x000fe200078e0202 */
        /* <DEDUP_REMOVED lines=26> */
.L_x_4917:
        /* <DEDUP_REMOVED lines=23> */
.L_x_4919:
        /* <DEDUP_REMOVED lines=20> */
.L_x_4921:
        /* <DEDUP_REMOVED lines=16> */
.L_x_4920:
        /* <DEDUP_REMOVED lines=32> */
.L_x_4922:
        /* <DEDUP_REMOVED lines=16> */
.L_x_4923:
        /* <DEDUP_REMOVED lines=15> */
.L_x_4924:
        /* <DEDUP_REMOVED lines=18> */
.L_x_4995:
[----:B------:R-:W-:Y:S01]  /*14b30*/  UMOV UR4, 0xffffffff ;  /* 0xffffffff00047882 */ /* 0x000fe20000000000 */
[----:B0-----:R-:W-:Y:S02]  /*14b40*/  SHF.R.S32.HI R13, RZ, 0x1f, R4 ;  /* 0x0000001fff0d7819 */ /* 0x001fe40000011404 */
[----:B------:R-:W-:Y:S05]  /*14b50*/  BRA.DIV UR4, `(.L_x_4926) ;  /* 0x0000003a04c87947 */ /* 0x000fea000b800000 */
[----:B------:R-:W-:-:S13]  /*14b60*/  ELECT P6, URZ, PT ;  /* 0x00000000003f782f */ /* 0x000fda00038c0000 */
.L_x_4998:
        /* <DEDUP_REMOVED lines=23> */
.L_x_4928:
        /* <DEDUP_REMOVED lines=9> */
.L_x_4999:
        /* <DEDUP_REMOVED lines=11> */
.L_x_4930:
        /* <DEDUP_REMOVED lines=33> */
.L_x_4927:
        /* <DEDUP_REMOVED lines=47> */
.L_x_5000:
[----:B------:R-:W-:Y:S05]  /*15320*/  BSYNC B0 ;  /* 0x0000000000007941 */ /* 0x000fea0003800000 */
.L_x_4931:
        /* <DEDUP_REMOVED lines=43> */
.L_x_4939:
[----:B0-----:R-:W0:Y:S01]  /*155e0*/  S2R R3, SR_CgaCtaId ;  /* 0x0000000000037919 */ /* 0x001e220000008800 */
[----:B------:R-:W-:-:S04]  /*155f0*/  MOV R2, 0x400 ;  /* 0x0000040000027802 */ /* 0x000fc80000000f00 */
[----:B0-----:R-:W-:Y:S02]  /*15600*/  LEA R2, R3, R2, 0x18 ;  /* 0x0000000203027211 */ /* 0x001fe400078ec0ff */
[----:B------:R-:W-:-:S03]  /*15610*/  SHF.L.U32 R3, R12, 0x1f, RZ ;  /* 0x0000001f0c037819 */ /* 0x000fc600000006ff */
[----:B------:R-:W-:-:S04]  /*15620*/  IMAD R2, R11, 0x8, R2 ;  /* 0x000000080b027824 */ /* 0x000fc800078e0202 */
[----:B------:R-:W0:Y:S02]  /*15630*/  SYNCS.PHASECHK.TRANS64.TRYWAIT P0, [R2+URZ+0x36840], R3 ;  /* 0x03684003020075a7 */ /* 0x000e24000800017f */
[----:B0-----:R-:W-:Y:S05]  /*15640*/  @!P0 BRA `(.L_x_4940) ;  /* 0x0000003000608947 */ /* 0x001fea0003800000 */
.L_x_5001:
        /* <DEDUP_REMOVED lines=11> */
.L_x_4941:
        /* <DEDUP_REMOVED lines=37> */
.L_x_5002:
        /* <DEDUP_REMOVED lines=13> */
.L_x_4943:
        /* <DEDUP_REMOVED lines=36> */
.L_x_4938:
[----:B------:R-:W-:Y:S05]  /*15c60*/  BSYNC B2 ;  /* 0x0000000000027941 */ /* 0x000fea0003800000 */
.L_x_4937:
[----:B------:R-:W2:Y:S04]  /*15c70*/  LDL.LU R2, [R1+0x14] ;  /* 0x0000140001027983 */ /* 0x000ea80000300800 */
[----:B------:R0:W-:Y:S04]  /*15c80*/  STL [R1], R11 ;  /* 0x0000000b01007387 */ /* 0x0001e80000100800 */
[----:B------:R0:W-:Y:S02]  /*15c90*/  STL [R1+0x8], R12 ;  /* 0x0000080c01007387 */ /* 0x0001e40000100800 */
[----:B0-2---:R-:W-:-:S07]  /*15ca0*/  VIADD R7, R2, 0xfffffffd ;  /* 0xfffffffd02077836 */ /* 0x005fce0000000000 */
.L_x_4936:
[----:B------:R-:W-:Y:S05]  /*15cb0*/  BSYNC B1 ;  /* 0x0000000000017941 */ /* 0x000fea0003800000 */
.L_x_4935:
[----:B------:R-:W-:-:S13]  /*15cc0*/  ISETP.NE.AND P0, PT, R10, RZ, PT ;  /* 0x000000ff0a00720c */ /* 0x000fda0003f05270 */
[----:B------:R-:W-:Y:S05]  /*15cd0*/  @!P0 BRA `(.L_x_4934) ;  /* 0x00000010002c8947 */ /* 0x000fea0003800000 */
[----:B------:R-:W-:-:S07]  /*15ce0*/  IMAD.MOV.U32 R10, RZ, RZ, R6 ;  /* 0x000000ffff0a7224 */ /* 0x000fce00078e0006 */
.L_x_4958:
        /* <DEDUP_REMOVED lines=33> */
.L_x_4946:
[----:B------:R-:W1:Y:S01]  /*15f00*/  S2R R3, SR_CgaCtaId ;  /* 0x0000000000037919 */ /* 0x000e620000008800 */
[----:B------:R-:W-:-:S04]  /*15f10*/  MOV R2, 0x400 ;  /* 0x0000040000027802 */ /* 0x000fc80000000f00 */
[----:B-1----:R-:W-:Y:S02]  /*15f20*/  LEA R2, R3, R2, 0x18 ;  /* 0x0000000203027211 */ /* 0x002fe400078ec0ff */
[----:B------:R-:W-:-:S03]  /*15f30*/  SHF.L.U32 R3, R9, 0x1f, RZ ;  /* 0x0000001f09037819 */ /* 0x000fc600000006ff */
[----:B------:R-:W-:-:S04]  /*15f40*/  IMAD R2, R8, 0x8, R2 ;  /* 0x0000000808027824 */ /* 0x000fc800078e0202 */
[----:B------:R-:W1:Y:S02]  /*15f50*/  SYNCS.PHASECHK.TRANS64.TRYWAIT P0, [R2+URZ+0x36840], R3 ;  /* 0x03684003020075a7 */ /* 0x000e64000800017f */
[----:B-1----:R-:W-:Y:S05]  /*15f60*/  @!P0 BRA `(.L_x_4947) ;  /* 0x0000002800408947 */ /* 0x002fea0003800000 */
.L_x_5003:
        /* <DEDUP_REMOVED lines=11> */
.L_x_4948:
        /* <DEDUP_REMOVED lines=37> */
.L_x_5004:
        /* <DEDUP_REMOVED lines=8> */
.L_x_4950:
        /* <DEDUP_REMOVED lines=35> */
.L_x_4945:
[----:B------:R-:W-:Y:S05]  /*16520*/  BSYNC B1 ;  /* 0x0000000000017941 */ /* 0x000fea0003800000 */
.L_x_4944:
        /* <DEDUP_REMOVED lines=32> */
.L_x_4953:
[----:B------:R-:W2:Y:S01]  /*16730*/  S2R R3, SR_CgaCtaId ;  /* 0x0000000000037919 */ /* 0x000ea20000008800 */
[----:B------:R-:W-:-:S04]  /*16740*/  MOV R2, 0x400 ;  /* 0x0000040000027802 */ /* 0x000fc80000000f00 */
[----:B--2---:R-:W-:Y:S02]  /*16750*/  LEA R2, R3, R2, 0x18 ;  /* 0x0000000203027211 */ /* 0x004fe400078ec0ff */
[----:B------:R-:W-:-:S03]  /*16760*/  SHF.L.U32 R3, R14, 0x1f, RZ ;  /* 0x0000001f0e037819 */ /* 0x000fc600000006ff */
[----:B------:R-:W-:-:S04]  /*16770*/  IMAD R2, R15, 0x8, R2 ;  /* 0x000000080f027824 */ /* 0x000fc800078e0202 */
[----:B------:R-:W2:Y:S02]  /*16780*/  SYNCS.PHASECHK.TRANS64.TRYWAIT P0, [R2+URZ+0x36840], R3 ;  /* 0x03684003020075a7 */ /* 0x000ea4000800017f */
[----:B--2---:R-:W-:Y:S05]  /*16790*/  @!P0 BRA `(.L_x_4954) ;  /* 0x00000020005c8947 */ /* 0x004fea0003800000 */
.L_x_5005:
        /* <DEDUP_REMOVED lines=11> */
.L_x_4955:
        /* <DEDUP_REMOVED lines=29> */
[----:B------:R-:W-:Y:S01]  /*16a20*/  LEA R2, R8, R2, 0x3 ;  /* 0x0000000208027211 */ /* 0x000fe200078e18ff */
        /* <DEDUP_REMOVED lines=8> */
.L_x_5006:
        /* <DEDUP_REMOVED lines=8> */
.L_x_4957:
        /* <DEDUP_REMOVED lines=33> */
.L_x_4952:
[----:B------:R-:W-:Y:S05]  /*16d40*/  BSYNC B1 ;  /* 0x0000000000017941 */ /* 0x000fea0003800000 */
.L_x_4951:
[C---:B------:R-:W-:Y:S01]  /*16d50*/  ISETP.GT.AND P0, PT, R7.reuse, 0x1, PT ;  /* 0x000000010700780c */ /* 0x040fe20003f04270 */
[----:B------:R-:W-:-:S05]  /*16d60*/  VIADD R2, R7, 0xfffffffe ;  /* 0xfffffffe07027836 */ /* 0x000fca0000000000 */
[----:B------:R-:W-:-:S07]  /*16d70*/  MOV R7, R2 ;  /* 0x0000000200077202 */ /* 0x000fce0000000f00 */
[----:B------:R-:W-:Y:S05]  /*16d80*/  @P0 BRA `(.L_x_4958) ;  /* 0xffffffec00d80947 */ /* 0x000fea000383ffff */
.L_x_4934:
[----:B------:R-:W-:Y:S05]  /*16d90*/  BSYNC B0 ;  /* 0x0000000000007941 */ /* 0x000fea0003800000 */
.L_x_4933:
        /* <DEDUP_REMOVED lines=18> */
.L_x_4960:
[----:B------:R-:W-:Y:S05]  /*16ec0*/  BSYNC B0 ;  /* 0x0000000000007941 */ /* 0x000fea0003800000 */
.L_x_4959:
        /* <DEDUP_REMOVED lines=11> */
.L_x_5007:
        /* <DEDUP_REMOVED lines=11> */
.L_x_4964:
        /* <DEDUP_REMOVED lines=33> */
.L_x_4962:
[----:B------:R-:W-:Y:S05]  /*17240*/  BSYNC B0 ;  /* 0x0000000000007941 */ /* 0x000fea0003800000 */
.L_x_4961:
        /* <DEDUP_REMOVED lines=9> */
.L_x_4918:
[----:B------:R-:W-:Y:S05]  /*172e0*/  BSYNC B6 ;  /* 0x0000000000067941 */ /* 0x000fea0003800000 */
.L_x_4916:
[----:B------:R-:W-:-:S03]  /*172f0*/  UMOV UR4, 0xffffffff ;  /* 0xffffffff00047882 */ /* 0x000fc60000000000 */
[----:B------:R-:W-:Y:S05]  /*17300*/  BRA.DIV UR4, `(.L_x_4965) ;  /* 0x0000001604bc7947 */ /* 0x000fea000b800000 */
[----:B------:R2:W3:Y:S04]  /*17310*/  SHFL.IDX PT, R4, R16, RZ, 0x1f ;  /* 0x00001fff10047589 */ /* 0x0004e800000e0000 */
[----:B------:R-:W4:Y:S02]  /*17320*/  SHFL.IDX PT, R16, R16, 0x1, 0x1f ;  /* 0x00201f0010107f89 */ /* 0x000f2400000e0000 */
.L_x_5011:
        /* <DEDUP_REMOVED lines=14> */
.L_x_4967:
[----:B------:R-:W-:Y:S05]  /*17410*/  BSYNC B0 ;  /* 0x0000000000007941 */ /* 0x000fea0003800000 */
.L_x_4966:
        /* <DEDUP_REMOVED lines=23> */
.L_x_5019:
[----:B------:R-:W-:Y:S02]  /*17590*/  ULDC UR4, c[0x0][0xc10] ;  /* 0x0003040000047ab9 */ /* 0x000fe40000000800 */
[----:B------:R-:W-:-:S04]  /*175a0*/  IMAD.U32 R5, RZ, RZ, UR4 ;  /* 0x00000004ff057e24 */ /* 0x000fc8000f8e00ff */
[----:B-1----:R-:W-:-:S04]  /*175b0*/  IMAD R3, R14, R5, RZ ;  /* 0x000000050e037224 */ /* 0x002fc800078e02ff */
[----:B--2-4-:R-:W-:-:S05]  /*175c0*/  IMAD.IADD R16, R16, 0x1, R3 ;  /* 0x0000000110107824 */ /* 0x014fca00078e0203 */
[----:B---3--:R-:W-:-:S13]  /*175d0*/  ISETP.GT.AND P0, PT, R16, R4, PT ;  /* 0x000000041000720c */ /* 0x008fda0003f04270 */
[----:B------:R-:W-:Y:S05]  /*175e0*/  @P0 BRA `(.L_x_4969) ;  /* 0x0000000000b80947 */ /* 0x000fea0003800000 */
[----:B------:R-:W1:Y:S02]  /*175f0*/  LDC R0, c[0x0][0xc14] ;  /* 0x00030500ff007b82 */ /* 0x000e640000000800 */
.L_x_4974:
        /* <DEDUP_REMOVED lines=15> */
.L_x_4972:
[----:B------:R-:W-:Y:S05]  /*176f0*/  BSYNC B0 ;  /* 0x0000000000007941 */ /* 0x000fea0003800000 */
.L_x_4971:
        /* <DEDUP_REMOVED lines=23> */
.L_x_5027:
[----:B------:R-:W-:Y:S02]  /*17870*/  ULDC UR4, c[0x0][0xc10] ;  /* 0x0003040000047ab9 */ /* 0x000fe40000000800 */
[----:B------:R-:W-:-:S04]  /*17880*/  IMAD.U32 R5, RZ, RZ, UR4 ;  /* 0x00000004ff057e24 */ /* 0x000fc8000f8e00ff */
[----:B-1----:R-:W-:-:S04]  /*17890*/  IMAD R3, R14, R5, RZ ;  /* 0x000000050e037224 */ /* 0x002fc800078e02ff */
[----:B------:R-:W-:-:S05]  /*178a0*/  IMAD.IADD R16, R3, 0x1, R16 ;  /* 0x0000000103107824 */ /* 0x000fca00078e0210 */
[----:B------:R-:W-:-:S13]  /*178b0*/  ISETP.GT.AND P0, PT, R16, R4, PT ;  /* 0x000000041000720c */ /* 0x000fda0003f04270 */
[----:B------:R-:W-:Y:S05]  /*178c0*/  @!P0 BRA `(.L_x_4974) ;  /* 0xfffffffc004c8947 */ /* 0x000fea000383ffff */
.L_x_4969:
        /* <DEDUP_REMOVED lines=8> */
.L_x_5031:
[----:B------:R-:W-:Y:S02]  /*17950*/  ISETP.NE.AND P0, PT, R3, RZ, PT ;  /* 0x000000ff0300720c */ /* 0x000fe40003f05270 */
[----:B------:R-:W-:-:S11]  /*17960*/  MOV R7, RZ ;  /* 0x000000ff00077202 */ /* 0x000fd60000000f00 */
[----:B------:R-:W-:Y:S05]  /*17970*/  @!P0 BRA `(.L_x_4976) ;  /* 0x0000000000108947 */ /* 0x000fea0003800000 */
[----:B------:R-:W-:Y:S01]  /*17980*/  UMOV UR4, 0xffffffff ;  /* 0xffffffff00047882 */ /* 0x000fe20000000000 */
[----:B------:R-:W-:Y:S02]  /*17990*/  VIADD R12, R6, 0xffffffff ;  /* 0xffffffff060c7836 */ /* 0x000fe40000000000 */
[----:B------:R-:W-:Y:S05]  /*179a0*/  BRA.DIV UR4, `(.L_x_4977) ;  /* 0x0000001a04487947 */ /* 0x000fea000b800000 */
[----:B------:R3:W4:Y:S02]  /*179b0*/  SHFL.IDX PT, R7, R2, R12, 0x1f ;  /* 0x00001f0c02077589 */ /* 0x00072400000e0000 */
.L_x_4976:
        /* <DEDUP_REMOVED lines=68> */
.L_x_4970:
[----:B------:R-:W-:Y:S01]  /*17e00*/  UMOV UR4, URZ ;  /* 0x0000003f00047c82 */ /* 0x000fe20008000000 */
[----:B------:R-:W-:Y:S01]  /*17e10*/  UMOV UR5, URZ ;  /* 0x0000003f00057c82 */ /* 0x000fe20008000000 */
[----:B------:R-:W-:Y:S01]  /*17e20*/  ULDC UR6, c[0x0][0xc14] ;  /* 0x0003050000067ab9 */ /* 0x000fe20000000800 */
[----:B------:R-:W-:Y:S02]  /*17e30*/  IMAD.MOV.U32 R16, RZ, RZ, R4 ;  /* 0x000000ffff107224 */ /* 0x000fe400078e0004 */
[----:B------:R-:W-:Y:S02]  /*17e40*/  IMAD.U32 R17, RZ, RZ, UR4 ;  /* 0x00000004ff117e24 */ /* 0x000fe4000f8e00ff */
[----:B------:R-:W-:Y:S02]  /*17e50*/  IMAD.U32 R18, RZ, RZ, UR5 ;  /* 0x00000005ff127e24 */ /* 0x000fe4000f8e00ff */
[----:B------:R-:W-:-:S07]  /*17e60*/  IMAD.U32 R19, RZ, RZ, UR6 ;  /* 0x00000006ff137e24 */ /* 0x000fce000f8e00ff */
.L_x_4978:
        /* <DEDUP_REMOVED lines=12> */
.L_x_4912:
        /* <DEDUP_REMOVED lines=12> */
.L_x_5034:
[----:B------:R-:W-:Y:S05]  /*17ff0*/  BSYNC B0 ;  /* 0x0000000000007941 */ /* 0x000fea0003800000 */
.L_x_4980:
[----:B------:R-:W-:-:S03]  /*18000*/  UMOV UR4, 0xffffffff ;  /* 0xffffffff00047882 */ /* 0x000fc60000000000 */
[----:B------:R-:W-:Y:S05]  /*18010*/  BRA.DIV UR4, `(.L_x_4982) ;  /* 0x0000001204e87947 */ /* 0x000fea000b800000 */
[----:B------:R-:W2:Y:S02]  /*18020*/  S2R R2, SR_TID.X ;  /* 0x0000000000027919 */ /* 0x000ea40000002100 */
[----:B--2---:R-:W-:-:S04]  /*18030*/  SHF.R.U32.HI R2, RZ, 0x5, R2 ;  /* 0x00000005ff027819 */ /* 0x004fc80000011602 */
[----:B------:R-:W-:-:S05]  /*18040*/  LOP3.LUT R2, R2, 0x3, RZ, 0xc0, !PT ;  /* 0x0000000302027812 */ /* 0x000fca00078ec0ff */
[----:B------:R2:W3:Y:S02]  /*18050*/  SHFL.IDX PT, R14, R2, RZ, 0x1f ;  /* 0x00001fff020e7589 */ /* 0x0004e400000e0000 */
.L_x_5037:
[----:B---3--:R-:W-:Y:S01]  /*18060*/  ISETP.NE.AND P0, PT, R14, RZ, PT ;  /* 0x000000ff0e00720c */ /* 0x008fe20003f05270 */
[----:B------:R-:W-:-:S12]  /*18070*/  BSSY B0, `(.L_x_4983) ;  /* 0x0000029000007945 */ /* 0x000fd80003800000 */
[----:B------:R-:W-:Y:S05]  /*18080*/  @P0 BRA `(.L_x_4984) ;  /* 0x00000000009c0947 */ /* 0x000fea0003800000 */
[----:B------:R-:W-:-:S03]  /*18090*/  UMOV UR4, 0xffffffff ;  /* 0xffffffff00047882 */ /* 0x000fc60000000000 */
[----:B------:R-:W-:Y:S05]  /*180a0*/  BRA.DIV UR4, `(.L_x_4985) ;  /* 0x0000001204f87947 */ /* 0x000fea000b800000 */
[----:B------:R-:W-:-:S13]  /*180b0*/  ELECT P6, URZ, PT ;  /* 0x00000000003f782f */ /* 0x000fda00038c0000 */
.L_x_5040:
        /* <DEDUP_REMOVED lines=8> */
.L_x_4986:
        /* <DEDUP_REMOVED lines=14> */
.L_x_5041:
[----:B------:R-:W2:Y:S02]  /*18220*/  SYNCS.PHASECHK.TRANS64.TRYWAIT P0, [R7+URZ], R2 ;  /* 0x00000002070075a7 */ /* 0x000ea4000800017f */
[----:B--2---:R-:W-:Y:S05]  /*18230*/  @!P0 BRA `(.L_x_4988) ;  /* 0x0000001000c88947 */ /* 0x004fea0003800000 */
.L_x_5042:
[----:B------:R-:W-:Y:S05]  /*18240*/  @!P2 BRA `(.L_x_4989) ;  /* 0x000000000004a947 */ /* 0x000fea0003800000 */
[----:B------:R-:W-:Y:S01]  /*18250*/  BPT.TRAP 0x1 ;  /* 0x000000040000795c */ /* 0x000fe20000300000 */
.L_x_4989:
[----:B------:R-:W3:Y:S01]  /*18260*/  LDL.LU R4, [R1] ;  /* 0x0000000001047983 */ /* 0x000ee20000300800 */
[----:B------:R-:W-:-:S04]  /*18270*/  VIADD R0, R0, 0x36860 ;  /* 0x0003686000007836 */ /* 0x000fc80000000000 */
[----:B---3--:R-:W-:-:S04]  /*18280*/  IMAD R4, R4, 0x8, R0 ;  /* 0x0000000804047824 */ /* 0x008fc800078e0200 */
[----:B------:R-:W3:Y:S02]  /*18290*/  SYNCS.PHASECHK.TRANS64.TRYWAIT P0, [R4+URZ], R5 ;  /* 0x00000005040075a7 */ /* 0x000ee4000800017f */
[----:B---3--:R-:W-:Y:S05]  /*182a0*/  @!P0 BRA `(.L_x_4990) ;  /* 0x0000001000c08947 */ /* 0x008fea0003800000 */
.L_x_5043:
[----:B------:R-:W-:-:S07]  /*182b0*/  IMAD R3, R3, 0x8, R0 ;  /* 0x0000000803037824 */ /* 0x000fce00078e0200 */
.L_x_4991:
[----:B----4-:R4:W0:Y:S02]  /*182c0*/  SYNCS.PHASECHK.TRANS64.TRYWAIT P0, [R3+URZ], R2 ;  /* 0x00000002030075a7 */ /* 0x010824000800017f */
[----:B0-----:R-:W-:Y:S05]  /*182d0*/  @!P0 NANOSLEEP.SYNCS 0x989680 ;  /* 0x009896800000895d */ /* 0x001fea0003900000 */
[----:B------:R-:W0:Y:S02]  /*182e0*/  @!P0 SYNCS.PHASECHK.TRANS64 P0, [R3+URZ], R2 ;  /* 0x00000002030085a7 */ /* 0x000e24000800007f */
[----:B0-----:R-:W-:Y:S05]  /*182f0*/  @!P0 BRA `(.L_x_4991) ;  /* 0xfffffffc00f08947 */ /* 0x001fea000383ffff */
.L_x_4984:
[----:B------:R-:W-:Y:S05]  /*18300*/  BSYNC B0 ;  /* 0x0000000000007941 */ /* 0x000fea0003800000 */
.L_x_4983:
[----:B------:R-:W-:Y:S05]  /*18310*/  EXIT ;  /* 0x000000000000794d */ /* 0x000fea0003800000 */
.L_x_4856:
[----:B0-----:R-:W-:-:S04]  /*18320*/  MOV R3, UR38 ;  /* 0x0000002600037c02 */ /* 0x001fc80008000f00 */
[----:B------:R0:W1:Y:S03]  /*18330*/  SYNCS.PHASECHK.TRANS64.TRYWAIT P1, [R3+URZ+0x36800], R0 ;  /* 0x03680000030075a7 */ /* 0x000066000802017f */
[----:B-1----:R-:W-:Y:S05]  /*18340*/  @!P1 NANOSLEEP.SYNCS 0x989680 ;  /* 0x009896800000995d */ /* 0x002fea0003900000 */
[----:B------:R-:W1:Y:S02]  /*18350*/  @!P1 SYNCS.PHASECHK.TRANS64 P1, [R3+URZ+0x36800], R0 ;  /* 0x03680000030095a7 */ /* 0x000e64000802007f */
[----:B-1----:R-:W-:Y:S05]  /*18360*/  @!P1 BRA `(.L_x_4856) ;  /* 0xfffffffc00ec9947 */ /* 0x002fea000383ffff */
[----:B------:R-:W-:Y:S05]  /*18370*/  BRA `(.L_x_4992) ;  /* 0xfffffe9400b87947 */ /* 0x000fea000383ffff */
.L_x_4860:
[----:B-1----:R1:W2:Y:S02]  /*18380*/  SYNCS.PHASECHK.TRANS64.TRYWAIT P2, [R0+URZ+0x36830], R3 ;  /* 0x03683003000075a7 */ /* 0x0022a4000804017f */
[----:B--2---:R-:W-:Y:S05]  /*18390*/  @!P2 NANOSLEEP.SYNCS 0x989680 ;  /* 0x009896800000a95d */ /* 0x004fea0003900000 */
[----:B------:R-:W2:Y:S02]  /*183a0*/  @!P2 SYNCS.PHASECHK.TRANS64 P2, [R0+URZ+0x36830], R3 ;  /* 0x036830030000a5a7 */ /* 0x000ea4000804007f */
[----:B--2---:R-:W-:Y:S05]  /*183b0*/  @!P2 BRA `(.L_x_4860) ;  /* 0xfffffffc00f0a947 */ /* 0x004fea000383ffff */
[----:B------:R-:W-:Y:S05]  /*183c0*/  BRA `(.L_x_4859) ;  /* 0xfffffe9400e07947 */ /* 0x000fea000383ffff */
.L_x_4865:
[----:B-1----:R-:W-:-:S04]  /*183d0*/  IMAD.U32 R7, RZ, RZ, UR37 ;  /* 0x00000025ff077e24 */ /* 0x002fc8000f8e00ff */
[----:B------:R1:W2:Y:S03]  /*183e0*/  SYNCS.PHASECHK.TRANS64.TRYWAIT P2, [R7+URZ+0x36830], R6 ;  /* 0x03683006070075a7 */ /* 0x0002a6000804017f */
[----:B--2---:R-:W-:Y:S05]  /*183f0*/  @!P2 NANOSLEEP.SYNCS 0x989680 ;  /* 0x009896800000a95d */ /* 0x004fea0003900000 */
[----:B------:R-:W2:Y:S02]  /*18400*/  @!P2 SYNCS.PHASECHK.TRANS64 P2, [R7+URZ+0x36830], R6 ;  /* 0x036830060700a5a7 */ /* 0x000ea4000804007f */
[----:B--2---:R-:W-:Y:S05]  /*18410*/  @!P2 BRA `(.L_x_4865) ;  /* 0xfffffffc00eca947 */ /* 0x004fea000383ffff */
[----:B------:R-:W-:Y:S05]  /*18420*/  BRA `(.L_x_4864) ;  /* 0xfffffee400887947 */ /* 0x000fea000383ffff */
.L_x_4869:
[----:B-1----:R-:W-:-:S04]  /*18430*/  IMAD.U32 R7, RZ, RZ, UR4 ;  /* 0x00000004ff077e24 */ /* 0x002fc8000f8e00ff */
[----:B------:R1:W3:Y:S03]  /*18440*/  SYNCS.PHASECHK.TRANS64.TRYWAIT P2, [R7+URZ+0x36850], R0 ;  /* 0x03685000070075a7 */ /* 0x0002e6000804017f */
[----:B---3--:R-:W-:Y:S05]  /*18450*/  @!P2 NANOSLEEP.SYNCS 0x989680 ;  /* 0x009896800000a95d */ /* 0x008fea0003900000 */
[----:B------:R-:W3:Y:S02]  /*18460*/  @!P2 SYNCS.PHASECHK.TRANS64 P2, [R7+URZ+0x36850], R0 ;  /* 0x036850000700a5a7 */ /* 0x000ee4000804007f */
[----:B---3--:R-:W-:Y:S05]  /*18470*/  @!P2 BRA `(.L_x_4869) ;  /* 0xfffffffc00eca947 */ /* 0x008fea000383ffff */
[----:B------:R-:W-:Y:S05]  /*18480*/  BRA `(.L_x_4868) ;  /* 0xffffff0800d47947 */ /* 0x000fea000383ffff */
.L_x_4875:
[----:B-1----:R-:W-:-:S04]  /*18490*/  IMAD.U32 R7, RZ, RZ, UR4 ;  /* 0x00000004ff077e24 */ /* 0x002fc8000f8e00ff */
[----:B------:R1:W2:Y:S03]  /*184a0*/  SYNCS.PHASECHK.TRANS64.TRYWAIT P2, [R7+URZ+0x36830], R6 ;  /* 0x03683006070075a7 */ /* 0x0002a6000804017f */
[----:B--2---:R-:W-:Y:S05]  /*184b0*/  @!P2 NANOSLEEP.SYNCS 0x989680 ;  /* 0x009896800000a95d */ /* 0x004fea0003900000 */
[----:B------:R-:W2:Y:S02]  /*184c0*/  @!P2 SYNCS.PHASECHK.TRANS64 P2, [R7+URZ+0x36830], R6 ;  /* 0x036830060700a5a7 */ /* 0x000ea4000804007f */
[----:B--2---:R-:W-:Y:S05]  /*184d0*/  @!P2 BRA `(.L_x_4875) ;  /* 0xfffffffc00eca947 */ /* 0x004fea000383ffff */
[----:B------:R-:W-:Y:S05]  /*184e0*/  BRA `(.L_x_4874) ;  /* 0xffffff2c00f07947 */ /* 0x000fea000383ffff */
.L_x_4879:
[----:B-1----:R-:W-:-:S04]  /*184f0*/  IMAD.U32 R7, RZ, RZ, UR14 ;  /* 0x0000000eff077e24 */ /* 0x002fc8000f8e00ff */
[----:B------:R1:W3:Y:S03]  /*18500*/  SYNCS.PHASECHK.TRANS64.TRYWAIT P2, [R7+URZ+0x36850], R0 ;  /* 0x03685000070075a7 */ /* 0x0002e6000804017f */
[----:B---3--:R-:W-:Y:S05]  /*18510*/  @!P2 NANOSLEEP.SYNCS 0x989680 ;  /* 0x009896800000a95d */ /* 0x008fea0003900000 */
[----:B------:R-:W3:Y:S02]  /*18520*/  @!P2 SYNCS.PHASECHK.TRANS64 P2, [R7+URZ+0x36850], R0 ;  /* 0x036850000700a5a7 */ /* 0x000ee4000804007f */
[----:B---3--:R-:W-:Y:S05]  /*18530*/  @!P2 BRA `(.L_x_4879) ;  /* 0xfffffffc00eca947 */ /* 0x008fea000383ffff */
[----:B------:R-:W-:Y:S05]  /*18540*/  BRA `(.L_x_4878) ;  /* 0xffffff54003c7947 */ /* 0x000fea000383ffff */
.L_x_4884:
[----:B-1----:R-:W-:-:S04]  /*18550*/  MOV R5, UR5 ;  /* 0x0000000500057c02 */ /* 0x002fc80008000f00 */
[----:B------:R1:W2:Y:S03]  /*18560*/  SYNCS.PHASECHK.TRANS64.TRYWAIT P0, [R5+URZ+0x36850], R0 ;  /* 0x03685000050075a7 */ /* 0x0002a6000800017f */
[----:B--2---:R-:W-:Y:S05]  /*18570*/  @!P0 NANOSLEEP.SYNCS 0x989680 ;  /* 0x009896800000895d */ /* 0x004fea0003900000 */
[----:B------:R-:W2:Y:S02]  /*18580*/  @!P0 SYNCS.PHASECHK.TRANS64 P0, [R5+URZ+0x36850], R0 ;  /* 0x03685000050085a7 */ /* 0x000ea4000800007f */
[----:B--2---:R-:W-:Y:S05]  /*18590*/  @!P0 BRA `(.L_x_4884) ;  /* 0xfffffffc00ec8947 */ /* 0x004fea000383ffff */
[----:B------:R-:W-:Y:S05]  /*185a0*/  BRA `(.L_x_4883) ;  /* 0xffffff7400ac7947 */ /* 0x000fea000383ffff */
.L_x_4925:
        /* <DEDUP_REMOVED lines=11> */
.L_x_4994:
[----:B------:R-:W-:Y:S05]  /*18660*/  BSYNC B0 ;  /* 0x0000000000007941 */ /* 0x000fea0003800000 */
.L_x_4993:
[----:B------:R-:W-:Y:S05]  /*18670*/  BRA `(.L_x_4995) ;  /* 0xffffffc4002c7947 */ /* 0x000fea000383ffff */
.L_x_4926:
[----:B------:R-:W-:Y:S01]  /*18680*/  BSSY B0, `(.L_x_4996) ;  /* 0x0000006000007945 */ /* 0x000fe20003800000 */
[----:B------:R-:W-:-:S07]  /*18690*/  MOV R15, 0xffffffff ;  /* 0xffffffff000f7802 */ /* 0x000fce0000000f00 */
[----:B------:R-:W-:Y:S05]  /*186a0*/  WARPSYNC.COLLECTIVE R15, `(.L_x_4997) ;  /* 0x000000000f0c7348 */ /* 0x000fea0003c00000 */
[----:B------:R-:W-:Y:S02]  /*186b0*/  ELECT P6, UR62, PT ;  /* 0x00000000003e782f */ /* 0x000fe400038c0000 */
[----:B------:R-:W-:Y:S01]  /*186c0*/  MOV R14, UR62 ;  /* 0x0000003e000e7c02 */ /* 0x000fe20008000f00 */
[----:B------:R-:W-:Y:S10]  /*186d0*/  ENDCOLLECTIVE ;  /* 0x000000000000791b */ /* 0x000ff40003800000 */
.L_x_4997:
[----:B------:R-:W-:Y:S05]  /*186e0*/  BSYNC B0 ;  /* 0x0000000000007941 */ /* 0x000fea0003800000 */
.L_x_4996:
[----:B------:R-:W-:Y:S05]  /*186f0*/  BRA `(.L_x_4998) ;  /* 0xffffffc4001c7947 */ /* 0x000fea000383ffff */
.L_x_4929:
[----:B0-----:R0:W1:Y:S02]  /*18700*/  SYNCS.PHASECHK.TRANS64.TRYWAIT P0, [R8+URZ+0x36840], R9 ;  /* 0x03684009080075a7 */ /* 0x001064000800017f */
[----:B-1----:R-:W-:Y:S05]  /*18710*/  @!P0 NANOSLEEP.SYNCS 0x989680 ;  /* 0x009896800000895d */ /* 0x002fea0003900000 */
[----:B------:R-:W1:Y:S02]  /*18720*/  @!P0 SYNCS.PHASECHK.TRANS64 P0, [R8+URZ+0x36840], R9 ;  /* 0x03684009080085a7 */ /* 0x000e64000800007f */
[----:B-1----:R-:W-:Y:S05]  /*18730*/  @!P0 BRA `(.L_x_4929) ;  /* 0xfffffffc00f08947 */ /* 0x002fea000383ffff */
[----:B------:R-:W-:Y:S05]  /*18740*/  BRA `(.L_x_4999) ;  /* 0xffffffc400887947 */ /* 0x000fea000383ffff */
.L_x_4932:
        /* <DEDUP_REMOVED lines=8> */
.L_x_4940:
[----:B0-----:R0:W1:Y:S02]  /*187d0*/  SYNCS.PHASECHK.TRANS64.TRYWAIT P0, [R2+URZ+0x36840], R3 ;  /* 0x03684003020075a7 */ /* 0x001064000800017f */
[----:B-1----:R-:W-:Y:S05]  /*187e0*/  @!P0 NANOSLEEP.SYNCS 0x989680 ;  /* 0x009896800000895d */ /* 0x002fea0003900000 */
[----:B------:R-:W1:Y:S02]  /*187f0*/  @!P0 SYNCS.PHASECHK.TRANS64 P0, [R2+URZ+0x36840], R3 ;  /* 0x03684003020085a7 */ /* 0x000e64000800007f */
[----:B-1----:R-:W-:Y:S05]  /*18800*/  @!P0 BRA `(.L_x_4940) ;  /* 0xfffffffc00f08947 */ /* 0x002fea000383ffff */
[----:B------:R-:W-:Y:S05]  /*18810*/  BRA `(.L_x_5001) ;  /* 0xffffffcc008c7947 */ /* 0x000fea000383ffff */
.L_x_4942:
[----:B0-----:R0:W1:Y:S02]  /*18820*/  SYNCS.PHASECHK.TRANS64.TRYWAIT P0, [R3+URZ+0x60], R2 ;  /* 0x00006002030075a7 */ /* 0x001064000800017f */
[----:B-1----:R-:W-:Y:S05]  /*18830*/  @!P0 NANOSLEEP.SYNCS 0x989680 ;  /* 0x009896800000895d */ /* 0x002fea0003900000 */
[----:B------:R-:W1:Y:S02]  /*18840*/  @!P0 SYNCS.PHASECHK.TRANS64 P0, [R3+URZ+0x60], R2 ;  /* 0x00006002030085a7 */ /* 0x000e64000800007f */
[----:B-1----:R-:W-:Y:S05]  /*18850*/  @!P0 BRA `(.L_x_4942) ;  /* 0xfffffffc00f08947 */ /* 0x002fea000383ffff */
[----:B------:R-:W-:Y:S05]  /*18860*/  BRA `(.L_x_5002) ;  /* 0xffffffd000387947 */ /* 0x000fea000383ffff */
.L_x_4947:
[----:B-1----:R1:W2:Y:S02]  /*18870*/  SYNCS.PHASECHK.TRANS64.TRYWAIT P0, [R2+URZ+0x36840], R3 ;  /* 0x03684003020075a7 */ /* 0x0022a4000800017f */
[----:B--2---:R-:W-:Y:S05]  /*18880*/  @!P0 NANOSLEEP.SYNCS 0x989680 ;  /* 0x009896800000895d */ /* 0x004fea0003900000 */
[----:B------:R-:W2:Y:S02]  /*18890*/  @!P0 SYNCS.PHASECHK.TRANS64 P0, [R2+URZ+0x36840], R3 ;  /* 0x03684003020085a7 */ /* 0x000ea4000800007f */
[----:B--2---:R-:W-:Y:S05]  /*188a0*/  @!P0 BRA `(.L_x_4947) ;  /* 0xfffffffc00f08947 */ /* 0x004fea000383ffff */
[----:B------:R-:W-:Y:S05]  /*188b0*/  BRA `(.L_x_5003) ;  /* 0xffffffd400ac7947 */ /* 0x000fea000383ffff */
.L_x_4949:
[----:B0-----:R0:W1:Y:S02]  /*188c0*/  SYNCS.PHASECHK.TRANS64.TRYWAIT P1, [R3+URZ+0x60], R2 ;  /* 0x00006002030075a7 */ /* 0x001064000802017f */
[----:B-1----:R-:W-:Y:S05]  /*188d0*/  @!P1 NANOSLEEP.SYNCS 0x989680 ;  /* 0x009896800000995d */ /* 0x002fea0003900000 */
[----:B------:R-:W1:Y:S02]  /*188e0*/  @!P1 SYNCS.PHASECHK.TRANS64 P1, [R3+URZ+0x60], R2 ;  /* 0x00006002030095a7 */ /* 0x000e64000802007f */
[----:B-1----:R-:W-:Y:S05]  /*188f0*/  @!P1 BRA `(.L_x_4949) ;  /* 0xfffffffc00f09947 */ /* 0x002fea000383ffff */
[----:B------:R-:W-:Y:S05]  /*18900*/  BRA `(.L_x_5004) ;  /* 0xffffffd800587947 */ /* 0x000fea000383ffff */
.L_x_4954:
[----:B--2---:R2:W3:Y:S02]  /*18910*/  SYNCS.PHASECHK.TRANS64.TRYWAIT P0, [R2+URZ+0x36840], R3 ;  /* 0x03684003020075a7 */ /* 0x0044e4000800017f */
[----:B---3--:R-:W-:Y:S05]  /*18920*/  @!P0 NANOSLEEP.SYNCS 0x989680 ;  /* 0x009896800000895d */ /* 0x008fea0003900000 */
[----:B------:R-:W3:Y:S02]  /*18930*/  @!P0 SYNCS.PHASECHK.TRANS64 P0, [R2+URZ+0x36840], R3 ;  /* 0x03684003020085a7 */ /* 0x000ee4000800007f */
[----:B---3--:R-:W-:Y:S05]  /*18940*/  @!P0 BRA `(.L_x_4954) ;  /* 0xfffffffc00f08947 */ /* 0x008fea000383ffff */
[----:B------:R-:W-:Y:S05]  /*18950*/  BRA `(.L_x_5005) ;  /* 0xffffffdc00907947 */ /* 0x000fea000383ffff */
.L_x_4956:
[----:B0-----:R0:W1:Y:S02]  /*18960*/  SYNCS.PHASECHK.TRANS64.TRYWAIT P1, [R2+URZ+0x60], R9 ;  /* 0x00006009020075a7 */ /* 0x001064000802017f */
[----:B-1----:R-:W-:Y:S05]  /*18970*/  @!P1 NANOSLEEP.SYNCS 0x989680 ;  /* 0x009896800000995d */ /* 0x002fea0003900000 */
[----:B------:R-:W1:Y:S02]  /*18980*/  @!P1 SYNCS.PHASECHK.TRANS64 P1, [R2+URZ+0x60], R9 ;  /* 0x00006009020095a7 */ /* 0x000e64000802007f */
[----:B-1----:R-:W-:Y:S05]  /*18990*/  @!P1 BRA `(.L_x_4956) ;  /* 0xfffffffc00f09947 */ /* 0x002fea000383ffff */
[----:B------:R-:W-:Y:S05]  /*189a0*/  BRA `(.L_x_5006) ;  /* 0xffffffe000407947 */ /* 0x000fea000383ffff */
.L_x_4963:
[----:B-1----:R1:W2:Y:S02]  /*189b0*/  SYNCS.PHASECHK.TRANS64.TRYWAIT P0, [R3+URZ+0x36860], R2 ;  /* 0x03686002030075a7 */ /* 0x0022a4000800017f */
[----:B--2---:R-:W-:Y:S05]  /*189c0*/  @!P0 NANOSLEEP.SYNCS 0x989680 ;  /* 0x009896800000895d */ /* 0x004fea0003900000 */
[----:B------:R-:W2:Y:S02]  /*189d0*/  @!P0 SYNCS.PHASECHK.TRANS64 P0, [R3+URZ+0x36860], R2 ;  /* 0x03686002030085a7 */ /* 0x000ea4000800007f */
[----:B--2---:R-:W-:Y:S05]  /*189e0*/  @!P0 BRA `(.L_x_4963) ;  /* 0xfffffffc00f08947 */ /* 0x004fea000383ffff */
[----:B------:R-:W-:Y:S05]  /*189f0*/  BRA `(.L_x_5007) ;  /* 0xffffffe400607947 */ /* 0x000fea000383ffff */
.L_x_4965:
        /* <DEDUP_REMOVED lines=8> */
.L_x_5009:
[----:B------:R-:W-:Y:S05]  /*18a80*/  BSYNC B0 ;  /* 0x0000000000007941 */ /* 0x000fea0003800000 */
.L_x_5008:
        /* <DEDUP_REMOVED lines=8> */
.L_x_5010:
[----:B------:R-:W-:Y:S01]  /*18b10*/  MOV R16, R14 ;  /* 0x0000000e00107202 */ /* 0x000fe20000000f00 */
[----:B------:R-:W-:Y:S06]  /*18b20*/  BRA `(.L_x_5011) ;  /* 0xffffffe800007947 */ /* 0x000fec000383ffff */
.L_x_4968:
        /* <DEDUP_REMOVED lines=8> */
.L_x_5013:
[----:B------:R-:W-:Y:S05]  /*18bb0*/  BSYNC B0 ;  /* 0x0000000000007941 */ /* 0x000fea0003800000 */
.L_x_5012:
        /* <DEDUP_REMOVED lines=10> */
.L_x_5014:
        /* <DEDUP_REMOVED lines=8> */
.L_x_5015:
        /* <DEDUP_REMOVED lines=8> */
.L_x_5016:
        /* <DEDUP_REMOVED lines=8> */
.L_x_5017:
        /* <DEDUP_REMOVED lines=8> */
.L_x_5018:
[----:B------:R-:W-:Y:S05]  /*18e60*/  BRA `(.L_x_5019) ;  /* 0xffffffe400c87947 */ /* 0x000fea000383ffff */
.L_x_4973:
        /* <DEDUP_REMOVED lines=8> */
.L_x_5021:
[----:B------:R-:W-:Y:S05]  /*18ef0*/  BSYNC B0 ;  /* 0x0000000000007941 */ /* 0x000fea0003800000 */
.L_x_5020:
        /* <DEDUP_REMOVED lines=10> */
.L_x_5022:
        /* <DEDUP_REMOVED lines=8> */
.L_x_5023:
        /* <DEDUP_REMOVED lines=8> */
.L_x_5024:
        /* <DEDUP_REMOVED lines=8> */
.L_x_5025:
        /* <DEDUP_REMOVED lines=8> */
.L_x_5026:
[----:B------:R-:W-:Y:S05]  /*191a0*/  BRA `(.L_x_5027) ;  /* 0xffffffe400b07947 */ /* 0x000fea000383ffff */
.L_x_4975:
[----:B------:R-:W-:Y:S01]  /*191b0*/  BSSY B0, `(.L_x_5028) ;  /* 0x0000006000007945 */ /* 0x000fe20003800000 */
[----:B------:R-:W-:Y:S01]  /*191c0*/  PLOP3.LUT P6, PT, P6, PT, PT, 0x8, 0x0 ;  /* 0x000000000000781c */ /* 0x000fe200037ce170 */
[----:B------:R-:W-:-:S12]  /*191d0*/  IMAD.MOV.U32 R15, RZ, RZ, -0x1 ;  /* 0xffffffffff0f7424 */ /* 0x000fd800078e00ff */
[----:B0-----:R-:W-:Y:S05]  /*191e0*/  WARPSYNC.COLLECTIVE R15, `(.L_x_5029) ;  /* 0x000000000f087348 */ /* 0x001fea0003c00000 */
[----:B------:R-:W-:Y:S01]  /*191f0*/  VOTE.ANY R14, PT, P6 ;  /* 0x00000000000e7806 */ /* 0x000fe200030e0100 */
[----:B0-----:R-:W-:Y:S06]  /*19200*/  ENDCOLLECTIVE ;  /* 0x000000000000791b */ /* 0x001fec0003800000 */
.L_x_5029:
[----:B------:R-:W-:Y:S05]  /*19210*/  BSYNC B0 ;  /* 0x0000000000007941 */ /* 0x000fea0003800000 */
.L_x_5028:
        /* <DEDUP_REMOVED lines=9> */
.L_x_5030:
[----:B------:R-:W-:Y:S01]  /*192b0*/  IMAD.MOV.U32 R17, RZ, RZ, R14 ;  /* 0x000000ffff117224 */ /* 0x000fe200078e000e */
[----:B------:R-:W-:Y:S06]  /*192c0*/  BRA `(.L_x_5031) ;  /* 0xffffffe400a07947 */ /* 0x000fec000383ffff */
.L_x_4977:
[----:B------:R-:W-:Y:S01]  /*192d0*/  BSSY B0, `(.L_x_5032) ;  /* 0x0000007000007945 */ /* 0x000fe20003800000 */
[----:B------:R-:W-:Y:S01]  /*192e0*/  MOV R13, R2 ;  /* 0x00000002000d7202 */ /* 0x000fe20000000f00 */
[----:B------:R-:W-:Y:S02]  /*192f0*/  IMAD.MOV.U32 R11, RZ, RZ, 0x1f ;  /* 0x0000001fff0b7424 */ /* 0x000fe400078e00ff */
[----:B------:R-:W-:-:S07]  /*19300*/  IMAD.MOV.U32 R15, RZ, RZ, -0x1 ;  /* 0xffffffffff0f7424 */ /* 0x000fce00078e00ff */
[----:B012---:R-:W-:Y:S05]  /*19310*/  WARPSYNC.COLLECTIVE R15, `(.L_x_5033) ;  /* 0x000000000f087348 */ /* 0x007fea0003c00000 */
[----:B------:R3:W4:Y:S02]  /*19320*/  SHFL.IDX P6, R14, R13, R12, R11 ;  /* 0x0000000c0d0e7389 */ /* 0x00072400000c000b */
[----:B01234-:R-:W-:Y:S01]  /*19330*/  ENDCOLLECTIVE ;  /* 0x000000000000791b */ /* 0x01ffe20003800000 */
.L_x_5033:
[----:B------:R-:W-:Y:S05]  /*19340*/  BSYNC B0 ;  /* 0x0000000000007941 */ /* 0x000fea0003800000 */
.L_x_5032:
[----:B------:R-:W-:Y:S01]  /*19350*/  IMAD.MOV.U32 R7, RZ, RZ, R14 ;  /* 0x000000ffff077224 */ /* 0x000fe200078e000e */
[----:B------:R-:W-:Y:S06]  /*19360*/  BRA `(.L_x_4976) ;  /* 0xffffffe400947947 */ /* 0x000fec000383ffff */
.L_x_4981:
[----:B-1----:R1:W2:Y:S02]  /*19370*/  SYNCS.PHASECHK.TRANS64.TRYWAIT P0, [R0+URZ+0x36820], R3 ;  /* 0x03682003000075a7 */ /* 0x0022a4000800017f */
[----:B--2---:R-:W-:Y:S05]  /*19380*/  @!P0 NANOSLEEP.SYNCS 0x989680 ;  /* 0x009896800000895d */ /* 0x004fea0003900000 */
[----:B------:R-:W2:Y:S02]  /*19390*/  @!P0 SYNCS.PHASECHK.TRANS64 P0, [R0+URZ+0x36820], R3 ;  /* 0x03682003000085a7 */ /* 0x000ea4000800007f */
[----:B--2---:R-:W-:Y:S05]  /*193a0*/  @!P0 BRA `(.L_x_4981) ;  /* 0xfffffffc00f08947 */ /* 0x004fea000383ffff */
[----:B------:R-:W-:Y:S05]  /*193b0*/  BRA `(.L_x_5034) ;  /* 0xffffffec000c7947 */ /* 0x000fea000383ffff */
.L_x_4982:
        /* <DEDUP_REMOVED lines=11> */
.L_x_5036:
[----:B------:R-:W-:Y:S05]  /*19470*/  BSYNC B0 ;  /* 0x0000000000007941 */ /* 0x000fea0003800000 */
.L_x_5035:
[----:B------:R-:W-:Y:S05]  /*19480*/  BRA `(.L_x_5037) ;  /* 0xffffffe800f47947 */ /* 0x000fea000383ffff */
.L_x_4985:
[----:B------:R-:W-:Y:S01]  /*19490*/  BSSY B1, `(.L_x_5038) ;  /* 0x0000006000017945 */ /* 0x000fe20003800000 */
[----:B------:R-:W-:-:S07]  /*194a0*/  IMAD.MOV.U32 R15, RZ, RZ, -0x1 ;  /* 0xffffffffff0f7424 */ /* 0x000fce00078e00ff */
[----:B012---:R-:W-:Y:S05]  /*194b0*/  WARPSYNC.COLLECTIVE R15, `(.L_x_5039) ;  /* 0x000000000f0c7348 */ /* 0x007fea0003c00000 */
[----:B------:R-:W-:Y:S02]  /*194c0*/  ELECT P6, UR62, PT ;  /* 0x00000000003e782f */ /* 0x000fe400038c0000 */
[----:B------:R-:W-:Y:S01]  /*194d0*/  MOV R14, UR62 ;  /* 0x0000003e000e7c02 */ /* 0x000fe20008000f00 */
[----:B012---:R-:W-:Y:S10]  /*194e0*/  ENDCOLLECTIVE ;  /* 0x000000000000791b */ /* 0x007ff40003800000 */
.L_x_5039:
[----:B------:R-:W-:Y:S05]  /*194f0*/  BSYNC B1 ;  /* 0x0000000000017941 */ /* 0x000fea0003800000 */
.L_x_5038:
[----:B------:R-:W-:Y:S05]  /*19500*/  BRA `(.L_x_5040) ;  /* 0xffffffe800ec7947 */ /* 0x000fea000383ffff */
.L_x_4987:
[----:B-1----:R1:W2:Y:S02]  /*19510*/  SYNCS.PHASECHK.TRANS64.TRYWAIT P0, [R6+URZ], R5 ;  /* 0x00000005060075a7 */ /* 0x0022a4000800017f */
[----:B--2---:R-:W-:Y:S05]  /*19520*/  @!P0 NANOSLEEP.SYNCS 0x989680 ;  /* 0x009896800000895d */ /* 0x004fea0003900000 */
[----:B------:R-:W2:Y:S02]  /*19530*/  @!P0 SYNCS.PHASECHK.TRANS64 P0, [R6+URZ], R5 ;  /* 0x00000005060085a7 */ /* 0x000ea4000800007f */
[----:B--2---:R-:W-:Y:S05]  /*19540*/  @!P0 BRA `(.L_x_4987) ;  /* 0xfffffffc00f08947 */ /* 0x004fea000383ffff */
[----:B------:R-:W-:Y:S05]  /*19550*/  BRA `(.L_x_5041) ;  /* 0xffffffec00307947 */ /* 0x000fea000383ffff */
.L_x_4988:
[----:B--2---:R2:W3:Y:S02]  /*19560*/  SYNCS.PHASECHK.TRANS64.TRYWAIT P0, [R7+URZ], R2 ;  /* 0x00000002070075a7 */ /* 0x0044e4000800017f */
[----:B---3--:R-:W-:Y:S05]  /*19570*/  @!P0 NANOSLEEP.SYNCS 0x989680 ;  /* 0x009896800000895d */ /* 0x008fea0003900000 */
[----:B------:R-:W3:Y:S02]  /*19580*/  @!P0 SYNCS.PHASECHK.TRANS64 P0, [R7+URZ], R2 ;  /* 0x00000002070085a7 */ /* 0x000ee4000800007f */
[----:B---3--:R-:W-:Y:S05]  /*19590*/  @!P0 BRA `(.L_x_4988) ;  /* 0xfffffffc00f08947 */ /* 0x008fea000383ffff */
[----:B------:R-:W-:Y:S05]  /*195a0*/  BRA `(.L_x_5042) ;  /* 0xffffffec00247947 */ /* 0x000fea000383ffff */
.L_x_4990:
[----:B---3--:R3:W4:Y:S02]  /*195b0*/  SYNCS.PHASECHK.TRANS64.TRYWAIT P0, [R4+URZ], R5 ;  /* 0x00000005040075a7 */ /* 0x008724000800017f */
[----:B----4-:R-:W-:Y:S05]  /*195c0*/  @!P0 NANOSLEEP.SYNCS 0x989680 ;  /* 0x009896800000895d */ /* 0x010fea0003900000 */
[----:B------:R-:W4:Y:S02]  /*195d0*/  @!P0 SYNCS.PHASECHK.TRANS64 P0, [R4+URZ], R5 ;  /* 0x00000005040085a7 */ /* 0x000f24000800007f */
[----:B----4-:R-:W-:Y:S05]  /*195e0*/  @!P0 BRA `(.L_x_4990) ;  /* 0xfffffffc00f08947 */ /* 0x010fea000383ffff */
[----:B------:R-:W-:Y:S05]  /*195f0*/  BRA `(.L_x_5043) ;  /* 0xffffffec002c7947 */ /* 0x000fea000383ffff */
.L_x_5044:
        /* <DEDUP_REMOVED lines=16> */
.L_x_12764:


//--------------------- .text._ZN7cutlass13device_kernelIN5flash11enable_sm90INS1_16FlashAttnFwdSm90INS1_25CollectiveMainloopFwdSm90ILi2EN4cute5tupleIJNS5_1CILi1EEES8_S8_EEENS6_IJNS7_ILi128EEENS7_ILi112EEENS7_ILi192EEEEEELi192ENS_6half_tEfNS_4arch4Sm90ELb1ELb0ELb1ELb1ELb0ELb1ELb0ELb1ELb1ELb0ELb0ELb0EEENS1_21CollectiveEpilogueFwdINS6_IJSA_SC_SB_EEES9_SE_SG_Li256ELb1ELb0ELb0ELb0EEENS1_36VarlenDynamicPersistentTileSchedulerILi128ELi112ELi256ELi32ELb0ELb0ELb1ELb1ELb1ELb1EEEEEEEEEvNT_6ParamsE --------------------------
	.section	.text._ZN7cutlass13device_kernelIN5flash11enable_sm90INS1_16FlashAttnFwdSm90INS1_25CollectiveMainloopFwdSm90ILi2EN4cute5tupleIJNS5_1CILi1EEES8_S8_EEENS6_IJNS7_ILi128EEENS7_ILi112EEENS7_ILi192EEEEEELi192ENS_6half_tEfNS_4arch4Sm90ELb1ELb0ELb1ELb1ELb0ELb1ELb0ELb1ELb1ELb0ELb0ELb0EEENS1_21CollectiveEpilogueFwdINS6_IJSA_SC_SB_EEES9_SE_SG_Li256ELb1ELb0ELb0ELb0EEENS1_36VarlenDynamicPersistentTileSchedulerILi128ELi112ELi256ELi32ELb0ELb0ELb1ELb1ELb1ELb1EEEEEEEEEvNT_6ParamsE,"ax",@progbits
	.align	128
.text._ZN7cutlass13device_kernelIN5flash11enable_sm90INS1_16FlashAttnFwdSm90INS1_25CollectiveMainloopFwdSm90ILi2EN4cute5tupleIJNS5_1CILi1EEES8_S8_EEENS6_IJNS7_ILi128EEENS7_ILi112EEENS7_ILi192EEEEEELi192ENS_6half_tEfNS_4arch4Sm90ELb1ELb0ELb1ELb1ELb0ELb1ELb0ELb1ELb1ELb0ELb0ELb0EEENS1_21CollectiveEpilogueFwdINS6_IJSA_SC_SB_EEES9_SE_SG_Li256ELb1ELb0ELb0ELb0EEENS1_36VarlenDynamicPersistentTileSchedulerILi128ELi112ELi256ELi32ELb0ELb0ELb1ELb1ELb1ELb1EEEEEEEEEvNT_6ParamsE:
        .type           _ZN7cutlass13device_kernelIN5flash11enable_sm90INS1_16FlashAttnFwdSm90INS1_25CollectiveMainloopFwdSm90ILi2EN4cute5tupleIJNS5_1CILi1EEES8_S8_EEENS6_IJNS7_ILi128EEENS7_ILi112EEENS7_ILi192EEEEEELi192ENS_6half_tEfNS_4arch4Sm90ELb1ELb0ELb1ELb1ELb0ELb1ELb0ELb1ELb1ELb0ELb0ELb0EEENS1_21CollectiveEpilogueFwdINS6_IJSA_SC_SB_EEES9_SE_SG_Li256ELb1ELb0ELb0ELb0EEENS1_36VarlenDynamicPersistentTileSchedulerILi128ELi112ELi256ELi32ELb0ELb0ELb1ELb1ELb1ELb1EEEEEEEEEvNT_6ParamsE,@function
        .size           _ZN7cutlass13device_kernelIN5flash11enable_sm90INS1_16FlashAttnFwdSm90INS1_25CollectiveMainloopFwdSm90ILi2EN4cute5tupleIJNS5_1CILi1EEES8_S8_EEENS6_IJNS7_ILi128EEENS7_ILi112EEENS7_ILi192EEEEEELi192ENS_6half_tEfNS_4arch4Sm90ELb1ELb0ELb1ELb1ELb0ELb1ELb0ELb1ELb1ELb0ELb0ELb0EEENS1_21CollectiveEpilogueFwdINS6_IJSA_SC_SB_EEES9_SE_SG_Li256ELb1ELb0ELb0ELb0EEENS1_36VarlenDynamicPersistentTileSchedulerILi128ELi112ELi256ELi32ELb0ELb0ELb1ELb1ELb1ELb1EEEEEEEEEvNT_6ParamsE,(.L_x_12765 - _ZN7cutlass13device_kernelIN5flash11enable_sm90INS1_16FlashAttnFwdSm90INS1_25CollectiveMainloopFwdSm90ILi2EN4cute5tupleIJNS5_1CILi1EEES8_S8_EEENS6_IJNS7_ILi128EEENS7_ILi112EEENS7_ILi192EEEEEELi192ENS_6half_tEfNS_4arch4Sm90ELb1ELb0ELb1ELb1ELb0ELb1ELb0ELb1ELb1ELb0ELb0ELb0EEENS1_21CollectiveEpilogueFwdINS6_IJSA_SC_SB_EEES9_SE_SG_Li256ELb1ELb0ELb0ELb0EEENS1_36VarlenDynamicPersistentTileSchedulerILi128ELi112ELi256ELi32ELb0ELb0ELb1ELb1ELb1ELb1EEEEEEEEEvNT_6ParamsE)
        .other          _ZN7cutlass13device_kernelIN5flash11enable_sm90INS1_16FlashAttnFwdSm90INS1_25CollectiveMainloopFwdSm90ILi2EN4cute5tupleIJNS5_1CILi1EEES8_S8_EEENS6_IJNS7_ILi128EEENS7_ILi112EEENS7_ILi192EEEEEELi192ENS_6half_tEfNS_4arch4Sm90ELb1ELb0ELb1ELb1ELb0ELb1ELb0ELb1ELb1ELb0ELb0ELb0EEENS1_21CollectiveEpilogueFwdINS6_IJSA_SC_SB_EEES9_SE_SG_Li256ELb1ELb0ELb0ELb0EEENS1_36VarlenDynamicPersistentTileSchedulerILi128ELi112ELi256ELi32ELb0ELb0ELb1ELb1ELb1ELb1EEEEEEEEEvNT_6ParamsE,@"STO_CUDA_ENTRY STV_DEFAULT"
_ZN7cutlass13device_kernelIN5flash11enable_sm90INS1_16FlashAttnFwdSm90INS1_25CollectiveMainloopFwdSm90ILi2EN4cute5tupleIJNS5_1CILi1EEES8_S8_EEENS6_IJNS7_ILi128EEENS7_ILi112EEENS7_ILi192EEEEEELi192ENS_6half_tEfNS_4arch4Sm90ELb1ELb0ELb1ELb1ELb0ELb1ELb0ELb1ELb1ELb0ELb0ELb0EEENS1_21CollectiveEpilogueFwdINS6_IJSA_SC_SB_EEES9_SE_SG_Li256ELb1ELb0ELb0ELb0EEENS1_36VarlenDynamicPersistentTileSchedulerILi128ELi112ELi256ELi32ELb0ELb0ELb1ELb1ELb1ELb1EEEEEEEEEvNT_6ParamsE:
        /* <DEDUP_REMOVED lines=27> */
.L_x_5046:
[----:B------:R-:W-:Y:S05]  /*01b0*/  BSYNC B0 ;  /* 0x0000000000007941 */ /* 0x000fea0003800000 */
.L_x_5045:
        /* <DEDUP_REMOVED lines=41> */
.L_x_5047:
        /* <DEDUP_REMOVED lines=22> */
.L_x_5048:
        /* <DEDUP_REMOVED lines=18> */
.L_x_5049:
        /* <DEDUP_REMOVED lines=22> */
.L_x_5050:
        /* <DEDUP_REMOVED lines=22> */
.L_x_5051:
        /* <DEDUP_REMOVED lines=10> */
.L_x_5054:
        /* <DEDUP_REMOVED lines=15> */
[----:B------:R-:W2:Y:S01]  /*0b20*/  LDL R0, [R1+0x74] ;  /* 0x0000740001007983 */ /* 0x000ea20000100800 */
[----:B------:R-:W-:Y:S01]  /*0b30*/  IADD3 R236, R4, -0x80, RZ ;  /* 0xffffff8004ec7810 */ /* 0x000fe20007ffe0ff */
[----:B------:R-:W-:Y:S01]  /*0b40*/  IMAD.MOV.U32 R232, RZ, RZ, RZ ;  /* 0x000000ffffe87224 */ /* 0x000fe200078e00ff */
[----:B------:R-:W-:Y:S02]  /*0b50*/  R2UR UR4, R18 ;  /* 0x00000000120472ca */ /* 0x000fe400000e0000 */
[----:B------:R-:W-:Y:S02]  /*0b60*/  CS2R R208, SRZ ;  /* 0x0000000000d07805 */ /* 0x000fe4000001ff00 */
[----:B------:R-:W-:Y:S01]  /*0b70*/  SHF.R.S32.HI R3, RZ, 0x1f, R236 ;  /* 0x0000001fff037819 */ /* 0x000fe200000114ec */
[----:B------:R-:W-:Y:S01]  /*0b80*/  IMAD.MOV.U32 R205, RZ, RZ, RZ ;  /* 0x000000ffffcd7224 */ /* 0x000fe200078e00ff */
[----:B------:R-:W-:Y:S02]  /*0b90*/  MOV R19, RZ ;  /* 0x000000ff00137202 */ /* 0x000fe40000000f00 */
[----:B0-----:R-:W-:-:S02]  /*0ba0*/  LEA.HI R2, R3, R236, RZ, 0x4 ;  /* 0x000000ec03027211 */ /* 0x001fc400078f20ff */
[----:B------:R-:W-:-:S03]  /*0bb0*/  LEA.HI R224, R3, R236, RZ, 0x3 ;  /* 0x000000ec03e07211 */ /* 0x000fc600078f18ff */
[----:B------:R-:W-:Y:S01]  /*0bc0*/  UIADD3 UR4, UR4, 0x15400, URZ ;  /* 0x0001540004047890 */ /* 0x000fe2000fffe03f */
[----:B--2---:R-:W-:Y:S02]  /*0bd0*/  R2UR UR5, R0 ;  /* 0x00000000000572ca */ /* 0x004fe400000e0000 */
[----:B------:R-:W-:-:S04]  /*0be0*/  LEA.HI R0, R3, R236, RZ, 0x7 ;  /* 0x000000ec03007211 */ /* 0x000fc800078f38ff */
[----:B------:R-:W-:Y:S02]  /*0bf0*/  LOP3.LUT R5, R0, 0xffffff80, RZ, 0xc0, !PT ;  /* 0xffffff8000057812 */ /* 0x000fe400078ec0ff */
[----:B------:R-:W-:-:S03]  /*0c00*/  SHF.R.S32.HI R16, RZ, 0x7, R0 ;  /* 0x00000007ff107819 */ /* 0x000fc60000011400 */
[----:B------:R-:W-:Y:S01]  /*0c10*/  IMAD.IADD R15, R236, 0x1, -R5 ;  /* 0x00000001ec0f7824 */ /* 0x000fe200078e0a05 */
[----:B------:R-:W-:Y:S01]  /*0c20*/  SHF.R.S32.HI R5, RZ, 0x4, R2 ;  /* 0x00000004ff057819 */ /* 0x000fe20000011402 */
[----:B------:R-:W-:Y:S01]  /*0c30*/  ULOP3.LUT UR5, UR5, 0x1, URZ, 0xfc, !UPT ;  /* 0x0000000105057892 */ /* 0x000fe2000f8efc3f */
[----:B------:R-:W-:Y:S02]  /*0c40*/  LEA.HI R0, R0, R16, RZ, 0x1 ;  /* 0x0000001000007211 */ /* 0x000fe400078f08ff */
[----:B------:R-:W-:Y:S01]  /*0c50*/  SHF.R.S32.HI R7, RZ, 0x1f, R15 ;  /* 0x0000001fff077819 */ /* 0x000fe2000001140f */
[----:B------:R-:W-:Y:S01]  /*0c60*/  STL [R1+0x4c], R15 ;  /* 0x00004c0f01007387 */ /* 0x000fe20000100800 */
[----:B------:R-:W-:Y:S02]  /*0c70*/  LEA.HI R4, R2, R5, RZ, 0x1 ;  /* 0x0000000502047211 */ /* 0x000fe400078f08ff */
[CC--:B------:R-:W-:Y:S01]  /*0c80*/  LEA.HI R8, R7.reuse, R15.reuse, RZ, 0x2 ;  /* 0x0000000f07087211 */ /* 0x0c0fe200078f10ff */
[----:B------:R0:W-:Y:S01]  /*0c90*/  STL [R1+0x6c], R16 ;  /* 0x00006c1001007387 */ /* 0x0001e20000100800 */
[----:B------:R-:W-:-:S02]  /*0ca0*/  LEA.HI R7, R7, R15, RZ, 0x5 ;  /* 0x0000000f07077211 */ /* 0x000fc400078f28ff */
[--C-:B------:R-:W-:Y:S02]  /*0cb0*/  SHF.R.S32.HI R9, RZ, 0x2, R8.reuse ;  /* 0x00000002ff097819 */ /* 0x100fe40000011408 */
[----:B------:R-:W-:Y:S02]  /*0cc0*/  SHF.R.S32.HI R6, RZ, 0x1f, R8 ;  /* 0x0000001fff067819 */ /* 0x000fe40000011408 */
[----:B------:R-:W-:Y:S02]  /*0cd0*/  SHF.R.S32.HI R7, RZ, 0x5, R7 ;  /* 0x00000005ff077819 */ /* 0x000fe40000011407 */
[----:B------:R-:W-:Y:S02]  /*0ce0*/  LEA.HI R10, R6, R9, RZ, 0x3 ;  /* 0x00000009060a7211 */ /* 0x000fe400078f18ff */
[----:B------:R-:W-:Y:S02]  /*0cf0*/  LOP3.LUT R6, R4, 0x1ffffffe, RZ, 0xc0, !PT ;  /* 0x1ffffffe04067812 */ /* 0x000fe400078ec0ff */
[----:B------:R-:W-:-:S02]  /*0d00*/  LOP3.LUT R10, R10, 0xfffffff8, RZ, 0xc0, !PT ;  /* 0xfffffff80a0a7812 */ /* 0x000fc400078ec0ff */
[-C--:B------:R-:W-:Y:S01]  /*0d10*/  LEA.HI R4, R3, R236.reuse, RZ, 0x5 ;  /* 0x000000ec03047211 */ /* 0x080fe200078f28ff */
[----:B------:R-:W-:Y:S01]  /*0d20*/  IMAD.IADD R6, R5, 0x1, -R6 ;  /* 0x0000000105067824 */ /* 0x000fe200078e0a06 */
[----:B------:R-:W-:Y:S01]  /*0d30*/  LOP3.LUT R5, R224, 0x1ffffff8, RZ, 0xc0, !PT ;  /* 0x1ffffff8e0057812 */ /* 0x000fe200078ec0ff */
[----:B------:R-:W-:Y:S01]  /*0d40*/  IMAD.IADD R10, R9, 0x1, -R10 ;  /* 0x00000001090a7824 */ /* 0x000fe200078e0a0a */
[----:B------:R-:W-:Y:S02]  /*0d50*/  LEA.HI R9, R3, R236, RZ, 0x2 ;  /* 0x000000ec03097211 */ /* 0x000fe400078f10ff */
[----:B------:R-:W-:Y:S01]  /*0d60*/  LOP3.LUT R3, R2, 0x3fffff0, RZ, 0xc0, !PT ;  /* 0x03fffff002037812 */ /* 0x000fe200078ec0ff */
[----:B------:R-:W-:Y:S01]  /*0d70*/  IMAD.IADD R5, R236, 0x1, -R5 ;  /* 0x00000001ec057824 */ /* 0x000fe200078e0a05 */
[----:B------:R-:W-:Y:S01]  /*0d80*/  LOP3.LUT R11, R9, 0xfffffffc, RZ, 0xc0, !PT ;  /* 0xfffffffc090b7812 */ /* 0x000fe200078ec0ff */
[----:B------:R-:W-:Y:S01]  /*0d90*/  IMAD R7, R7, 0x10, R10 ;  /* 0x0000001007077824 */ /* 0x000fe200078e020a */
[----:B------:R-:W-:-:S02]  /*0da0*/  SHF.R.S32.HI R204, RZ, 0x2, R9 ;  /* 0x00000002ffcc7819 */ /* 0x000fc40000011409 */
[C---:B------:R-:W-:Y:S01]  /*0db0*/  IADD3 R3, R236.reuse, -R3, RZ ;  /* 0x80000003ec037210 */ /* 0x040fe20007ffe0ff */
[----:B------:R-:W-:Y:S01]  /*0dc0*/  IMAD.IADD R236, R236, 0x1, -R11 ;  /* 0x00000001ecec7824 */ /* 0x000fe200078e0a0b */
[----:B------:R-:W-:Y:S01]  /*0dd0*/  SHF.R.S32.HI R9, RZ, 0x1f, R9 ;  /* 0x0000001fff097819 */ /* 0x000fe20000011409 */
[----:B------:R-:W-:Y:S01]  /*0de0*/  VIADD R233, R204, 0x40 ;  /* 0x00000040cce97836 */ /* 0x000fe20000000000 */
[----:B------:R-:W-:Y:S02]  /*0df0*/  SHF.R.S32.HI R4, RZ, 0x5, R4 ;  /* 0x00000005ff047819 */ /* 0x000fe40000011404 */
[----:B------:R-:W-:Y:S01]  /*0e00*/  LEA.HI R9, R9, R204, RZ, 0x3 ;  /* 0x000000cc09097211 */ /* 0x000fe200078f18ff */
[----:B------:R-:W-:Y:S01]  /*0e10*/  IMAD.SHL.U32 R212, R233, 0x40, RZ ;  /* 0x00000040e9d47824 */ /* 0x000fe200078e00ff */
[----:B------:R-:W-:Y:S01]  /*0e20*/  SHF.L.U32 R22, R236, 0x3, RZ ;  /* 0x00000003ec167819 */ /* 0x000fe200000006ff */
[C---:B------:R-:W-:Y:S01]  /*0e30*/  IMAD R3, R4.reuse, 0x10, R3 ;  /* 0x0000001004037824 */ /* 0x040fe200078e0203 */
[----:B------:R-:W-:Y:S01]  /*0e40*/  LOP3.LUT R9, R9, 0xfffffff8, RZ, 0xc0, !PT ;  /* 0xfffffff809097812 */ /* 0x000fe200078ec0ff */
[----:B------:R-:W-:Y:S01]  /*0e50*/  IMAD.SHL.U32 R215, R4, 0x200, RZ ;  /* 0x0000020004d77824 */ /* 0x000fe200078e00ff */
[----:B------:R-:W-:Y:S01]  /*0e60*/  LOP3.LUT R0, R0, 0x3fffffe, RZ, 0xc0, !PT ;  /* 0x03fffffe00007812 */ /* 0x000fe200078ec0ff */
[----:B------:R-:W-:Y:S01]  /*0e70*/  VIADD R206, R22, 0x20 ;  /* 0x0000002016ce7836 */ /* 0x000fe20000000000 */
[----:B------:R-:W-:Y:S01]  /*0e80*/  LEA R12, R3, R6, 0x3 ;  /* 0x00000006030c7211 */ /* 0x000fe200078e18ff */
[----:B------:R-:W-:Y:S01]  /*0e90*/  IMAD.IADD R223, R204, 0x1, -R9 ;  /* 0x00000001ccdf7824 */ /* 0x000fe200078e0a09 */
[----:B------:R-:W-:Y:S01]  /*0ea0*/  SHF.R.S32.HI R2, RZ, 0x1f, R233 ;  /* 0x0000001fff027819 */ /* 0x000fe200000114e9 */
[----:B------:R-:W-:Y:S01]  /*0eb0*/  IMAD.IADD R0, R16, 0x1, -R0 ;  /* 0x0000000110007824 */ /* 0x000fe200078e0a00 */
[----:B------:R-:W-:Y:S01]  /*0ec0*/  SHF.R.S32.HI R3, RZ, 0x1f, R206 ;  /* 0x0000001fff037819 */ /* 0x000fe200000114ce */
[----:B------:R-:W-:Y:S01]  /*0ed0*/  IMAD.SHL.U32 R213, R223, 0x40, RZ ;  /* 0x00000040dfd57824 */ /* 0x000fe200078e00ff */
[----:B------:R-:W-:Y:S01]  /*0ee0*/  LEA.HI R2, R2, R233, RZ, 0x3 ;  /* 0x000000e902027211 */ /* 0x000fe200078f18ff */
[----:B------:R-:W-:Y:S01]  /*0ef0*/  IMAD R227, R0, 0x40, R7 ;  /* 0x0000004000e37824 */ /* 0x000fe200078e0207 */
[-C--:B------:R-:W-:Y:S01]  /*0f00*/  LEA.HI R4, R3, R206.reuse, RZ, 0x6 ;  /* 0x000000ce03047211 */ /* 0x080fe200078f30ff */
[----:B------:R-:W-:Y:S01]  /*0f10*/  IMAD.U32 R0, RZ, RZ, UR5 ;  /* 0x00000005ff007e24 */ /* 0x000fe2000f8e00ff */
[----:B------:R-:W-:Y:S01]  /*0f20*/  IADD3 R207, R22, 0x40, RZ ;  /* 0x0000004016cf7810 */ /* 0x000fe20007ffe0ff */
[----:B------:R-:W-:Y:S01]  /*0f30*/  IMAD.SHL.U32 R2, R2, 0x40, RZ ;  /* 0x0000004002027824 */ /* 0x000fe200078e00ff */
[----:B------:R-:W-:Y:S01]  /*0f40*/  LOP3.LUT R213, R213, 0x1c0, RZ, 0xc0, !PT ;  /* 0x000001c0d5d57812 */ /* 0x000fe200078ec0ff */
[----:B------:R-:W-:Y:S01]  /*0f50*/  IMAD.SHL.U32 R4, R4, 0x80, RZ ;  /* 0x0000008004047824 */ /* 0x000fe200078e00ff */
[----:B------:R-:W-:Y:S01]  /*0f60*/  LEA.HI R3, R3, R206, RZ, 0x3 ;  /* 0x000000ce03037211 */ /* 0x000fe200078f18ff */
[----:B------:R1:W-:Y:S01]  /*0f70*/  STL [R1+0x44], R0 ;  /* 0x0000440001007387 */ /* 0x0003e20000100800 */
[----:B------:R-:W-:Y:S01]  /*0f80*/  LOP3.LUT R212, R212, 0x1c0, RZ, 0xc0, !PT ;  /* 0x000001c0d4d47812 */ /* 0x000fe200078ec0ff */
[----:B0-----:R-:W-:Y:S01]  /*0f90*/  IMAD.SHL.U32 R16, R236, 0x4, RZ ;  /* 0x00000004ec107824 */ /* 0x001fe200078e00ff */
[----:B------:R-:W-:-:S02]  /*0fa0*/  SHF.R.S32.HI R6, RZ, 0x1f, R207 ;  /* 0x0000001fff067819 */ /* 0x000fc400000114cf */
[----:B------:R-:W-:Y:S02]  /*0fb0*/  SHF.R.U32.HI R214, RZ, 0x3, R213 ;  /* 0x00000003ffd67819 */ /* 0x000fe400000116d5 */
[--C-:B------:R-:W-:Y:S02]  /*0fc0*/  LOP3.LUT R9, R213, 0x38, R3.reuse, 0xf8, !PT ;  /* 0x00000038d5097812 */ /* 0x100fe400078ef803 */
[----:B------:R-:W-:Y:S01]  /*0fd0*/  SHF.R.U32.HI R14, RZ, 0x3, R212 ;  /* 0x00000003ff0e7819 */ /* 0x000fe200000116d4 */
[----:B-1----:R-:W-:Y:S01]  /*0fe0*/  IMAD.U32 R0, RZ, RZ, UR4 ;  /* 0x00000004ff007e24 */ /* 0x002fe2000f8e00ff */
[----:B------:R-:W-:Y:S02]  /*0ff0*/  LOP3.LUT R10, R212, 0x38, R3, 0xf8, !PT ;  /* 0x00000038d40a7812 */ /* 0x000fe400078ef803 */
[----:B------:R-:W-:Y:S02]  /*1000*/  LOP3.LUT R220, R2, 0xfffffe00, RZ, 0xc0, !PT ;  /* 0xfffffe0002dc7812 */ /* 0x000fe400078ec0ff */
[----:B------:R-:W-:Y:S01]  /*1010*/  LOP3.LUT R4, R4, 0xffffe000, RZ, 0xc0, !PT ;  /* 0xffffe00004047812 */ /* 0x000fe200078ec0ff */
[----:B------:R0:W-:Y:S01]  /*1020*/  STL [R1+0x68], R0 ;  /* 0x0000680001007387 */ /* 0x0001e20000100800 */
[----:B------:R-:W-:-:S02]  /*1030*/  LOP3.LUT R9, R9, R214, RZ, 0x3c, !PT ;  /* 0x000000d609097212 */ /* 0x000fc400078e3cff */
[-C--:B------:R-:W-:Y:S02]  /*1040*/  LEA.HI R2, R6, R207.reuse, RZ, 0x3 ;  /* 0x000000cf06027211 */ /* 0x080fe400078f18ff */
[----:B------:R-:W-:Y:S02]  /*1050*/  LOP3.LUT R11, R10, R14, RZ, 0x3c, !PT ;  /* 0x0000000e0a0b7212 */ /* 0x000fe400078e3cff */
[----:B------:R-:W-:Y:S02]  /*1060*/  LEA.HI R6, R6, R207, RZ, 0x6 ;  /* 0x000000cf06067211 */ /* 0x000fe400078f30ff */
[----:B------:R-:W-:Y:S02]  /*1070*/  LOP3.LUT R7, R212, 0x38, R22, 0xf8, !PT ;  /* 0x00000038d4077812 */ /* 0x000fe400078ef816 */
[----:B------:R-:W-:Y:S01]  /*1080*/  SHF.L.U32 R221, R5, 0x3, RZ ;  /* 0x0000000305dd7819 */ /* 0x000fe200000006ff */
[----:B------:R-:W-:Y:S01]  /*1090*/  IMAD.SHL.U32 R5, R12, 0x8, RZ ;  /* 0x000000080c057824 */ /* 0x000fe200078e00ff */
[----:B------:R-:W-:-:S02]  /*10a0*/  IADD3 R9, R9, R4, R215 ;  /* 0x0000000409097210 */ /* 0x000fc40007ffe0d7 */
[----:B------:R-:W-:Y:S02]  /*10b0*/  IADD3 R4, R11, R4, R220 ;  /* 0x000000040b047210 */ /* 0x000fe40007ffe0dc */
[----:B------:R-:W-:Y:S01]  /*10c0*/  SHF.L.U32 R6, R6, 0x7, RZ ;  /* 0x0000000706067819 */ /* 0x000fe200000006ff */
[----:B------:R-:W-:Y:S01]  /*10d0*/  STL [R1+0x70], R5 ;  /* 0x0000700501007387 */ /* 0x000fe20000100800 */
[--C-:B------:R-:W-:Y:S02]  /*10e0*/  LOP3.LUT R10, R212, 0x38, R2.reuse, 0xf8, !PT ;  /* 0x00000038d40a7812 */ /* 0x100fe400078ef802 */
[----:B0-----:R-:W-:Y:S02]  /*10f0*/  SHF.R.S32.HI R0, RZ, 0x3, R3 ;  /* 0x00000003ff007819 */ /* 0x001fe40000011403 */
[----:B------:R-:W-:Y:S02]  /*1100*/  LOP3.LUT R11, R213, 0x38, R2, 0xf8, !PT ;  /* 0x00000038d50b7812 */ /* 0x000fe400078ef802 */
[----:B------:R-:W-:Y:S01]  /*1110*/  LOP3.LUT R7, R220, R7, R14, 0xf6, !PT ;  /* 0x00000007dc077212 */ /* 0x000fe200078ef60e */
[----:B------:R0:W-:Y:S01]  /*1120*/  STL [R1+0x48], R0 ;  /* 0x0000480001007387 */ /* 0x0001e20000100800 */
[----:B------:R-:W-:-:S02]  /*1130*/  LOP3.LUT R6, R6, 0xffffe000, RZ, 0xc0, !PT ;  /* 0xffffe00006067812 */ /* 0x000fc400078ec0ff */
[----:B------:R-:W-:Y:S02]  /*1140*/  LOP3.LUT R13, R10, R14, RZ, 0x3c, !PT ;  /* 0x0000000e0a0d7212 */ /* 0x000fe400078e3cff */
[----:B------:R-:W-:Y:S02]  /*1150*/  SHF.R.S32.HI R3, RZ, 0x3, R2 ;  /* 0x00000003ff037819 */ /* 0x000fe40000011402 */
[----:B------:R-:W-:Y:S02]  /*1160*/  LOP3.LUT R11, R11, R214, RZ, 0x3c, !PT ;  /* 0x000000d60b0b7212 */ /* 0x000fe400078e3cff */
[----:B------:R-:W-:Y:S01]  /*1170*/  LEA R2, R7, UR4, 0x1 ;  /* 0x0000000407027c11 */ /* 0x000fe2000f8e08ff */
[----:B------:R1:W-:Y:S01]  /*1180*/  STL [R1+0x5c], R3 ;  /* 0x00005c0301007387 */ /* 0x0003e20000100800 */
[----:B0-----:R-:W-:Y:S02]  /*1190*/  LEA R0, R9, UR4, 0x1 ;  /* 0x0000000409007c11 */ /* 0x001fe4000f8e08ff */
[-C--:B------:R-:W-:Y:S01]  /*11a0*/  IADD3 R13, R13, R6.reuse, R220 ;  /* 0x000000060d0d7210 */ /* 0x080fe20007ffe0dc */
[----:B------:R0:W-:Y:S01]  /*11b0*/  STL [R1+0x60], R2 ;  /* 0x0000600201007387 */ /* 0x0001e20000100800 */
[----:B------:R-:W-:-:S02]  /*11c0*/  IADD3 R11, R11, R6, R215 ;  /* 0x000000060b0b7210 */ /* 0x000fc40007ffe0d7 */
[----:B------:R-:W-:Y:S01]  /*11d0*/  LOP3.LUT R226, R8, 0x7ffffffc, RZ, 0xc0, !PT ;  /* 0x7ffffffc08e27812 */ /* 0x000fe200078ec0ff */
[----:B------:R2:W-:Y:S01]  /*11e0*/  STL [R1+0x64], R0 ;  /* 0x0000640001007387 */ /* 0x0005e20000100800 */
[----:B------:R-:W-:Y:S02]  /*11f0*/  SHF.R.S32.HI R224, RZ, 0x3, R224 ;  /* 0x00000003ffe07819 */ /* 0x000fe400000114e0 */
[----:B-1----:R-:W-:Y:S01]  /*1200*/  LEA R3, R4, UR4, 0x1 ;  /* 0x0000000404037c11 */ /* 0x002fe2000f8e08ff */
[----:B------:R-:W-:Y:S01]  /*1210*/  IMAD.IADD R226, R15, 0x1, -R226 ;  /* 0x000000010fe27824 */ /* 0x000fe200078e0ae2 */
[----:B------:R-:W-:Y:S02]  /*1220*/  SHF.R.S32.HI R234, RZ, 0x1f, R204 ;  /* 0x0000001fffea7819 */ /* 0x000fe400000114cc */
[----:B0-----:R-:W-:Y:S01]  /*1230*/  LEA R2, R11, UR4, 0x1 ;  /* 0x000000040b027c11 */ /* 0x001fe2000f8e08ff */
[----:B------:R0:W-:Y:S01]  /*1240*/  STL [R1+0x54], R3 ;  /* 0x0000540301007387 */ /* 0x0001e20000100800 */
[----:B--2---:R-:W-:-:S05]  /*1250*/  LEA R0, R13, UR4, 0x1 ;  /* 0x000000040d007c11 */ /* 0x004fca000f8e08ff */
[----:B------:R0:W-:Y:S04]  /*1260*/  STL [R1+0x50], R0 ;  /* 0x0000500001007387 */ /* 0x0001e80000100800 */
[----:B------:R0:W-:Y:S02]  /*1270*/  STL [R1+0x58], R2 ;  /* 0x0000580201007387 */ /* 0x0001e40000100800 */
.L_x_5291:
[----:B0-----:R-:W0:Y:S01]  /*1280*/  LDC.64 R2, c[0x0][0xc60] ;  /* 0x00031800ff027b82 */ /* 0x001e220000000a00 */
[----:B------:R-:W-:Y:S01]  /*1290*/  ULDC.64 UR4, c[0x0][0xa28] ;  /* 0x00028a0000047ab9 */ /* 0x000fe20000000a00 */
[----:B------:R-:W-:Y:S01]  /*12a0*/  ULDC.64 UR8, c[0x0][0xa18] ;  /* 0x0002860000087ab9 */ /* 0x000fe20000000a00 */
[----:B------:R-:W-:Y:S01]  /*12b0*/  ULDC.64 UR6, c[0x0][0xa08] ;  /* 0x0002820000067ab9 */ /* 0x000fe20000000a00 */
[----:B0-----:R-:W-:-:S05]  /*12c0*/  IMAD.WIDE R2, R219, 0x4, R2 ;  /* 0x00000004db027825 */ /* 0x001fca00078e0202 */
[----:B--2---:R-:W2:Y:S01]  /*12d0*/  LDG.E R231, desc[UR60][R2.64] ;  /* 0x0000003c02e77981 */ /* 0x004ea2000c1e1900 */
[----:B------:R-:W-:Y:S01]  /*12e0*/  ISETP.NE.U32.AND P2, PT, RZ, UR4, PT ;  /* 0x00000004ff007c0c */ /* 0x000fe2000bf45070 */
[----:B------:R-:W-:Y:S01]  /*12f0*/  IMAD.MOV.U32 R0, RZ, RZ, RZ ;  /* 0x000000ffff007224 */ /* 0x000fe200078e00ff */
[----:B------:R-:W-:Y:S01]  /*1300*/  ISETP.NE.U32.AND P1, PT, RZ, UR8, PT ;  /* 0x00000008ff007c0c */ /* 0x000fe2000bf25070 */
[----:B-----5:R-:W-:Y:S01]  /*1310*/  IMAD.MOV.U32 R26, RZ, RZ, RZ ;  /* 0x000000ffff1a7224 */ /* 0x020fe200078e00ff */
        /* <DEDUP_REMOVED lines=12> */
[----:B----4-:R-:W-:Y:S01]  /*13e0*/  @P1 IADD3 R4, P2, R229, UR8, RZ ;  /* 0x00000008e5041c10 */ /* 0x010fe2000ff5e0ff */
[----:B------:R-:W-:Y:S01]  /*13f0*/  IMAD.U32 R219, RZ, RZ, UR4 ;  /* 0x00000004ffdb7e24 */ /* 0x000fe2000f8e00ff */
[C---:B------:R-:W-:Y:S01]  /*1400*/  IADD3.X R7, R230.reuse, UR7, RZ, P4, !PT ;  /* 0x00000007e6077c10 */ /* 0x040fe2000a7fe4ff */
[----:B------:R-:W-:Y:S01]  /*1410*/  ULDC.64 UR4, c[0x0][0x3f8] ;  /* 0x0000fe0000047ab9 */ /* 0x000fe20000000a00 */
[----:B------:R-:W-:Y:S01]  /*1420*/  @P1 IADD3.X R5, R230, UR9, RZ, P2, !PT ;  /* 0x00000009e6051c10 */ /* 0x000fe200097fe4ff */
[----:B------:R-:W-:-:S02]  /*1430*/  ULDC.64 UR6, c[0x0][0xa20] ;  /* 0x0002880000067ab9 */ /* 0x000fc40000000a00 */
[----:B------:R0:W5:Y:S04]  /*1440*/  @P0 LDG.E R26, desc[UR60][R6.64] ;  /* 0x0000003c061a0981 */ /* 0x000168000c1e1900 */
[----:B------:R0:W5:Y:S01]  /*1450*/  @P1 LDG.E R219, desc[UR60][R4.64] ;  /* 0x0000003c04db1981 */ /* 0x000162000c1e1900 */
[----:B------:R-:W-:-:S03]  /*1460*/  UISETP.NE.U32.AND UP0, UPT, UR4, URZ, UPT ;  /* 0x0000003f0400728c */ /* 0x000fc6000bf05070 */
[----:B------:R-:W-:Y:S01]  /*1470*/  ULDC UR4, c[0x0][0x404] ;  /* 0x0001010000047ab9 */ /* 0x000fe20000000800 */
[----:B------:R-:W-:Y:S01]  /*1480*/  UISETP.NE.AND.EX UP0, UPT, UR5, URZ, UPT, UP0 ;  /* 0x0000003f0500728c */ /* 0x000fe2000bf05300 */
[----:B------:R-:W-:Y:S02]  /*1490*/  ISETP.NE.U32.AND P2, PT, RZ, UR6, PT ;  /* 0x00000006ff007c0c */ /* 0x000fe4000bf45070 */
[----:B------:R-:W-:Y:S01]  /*14a0*/  ULDC UR5, c[0x0][0x2e0] ;  /* 0x0000b80000057ab9 */ /* 0x000fe20000000800 */
[----:B------:R-:W-:Y:S01]  /*14b0*/  USEL UR4, UR4, 0x1, UP0 ;  /* 0x0000000104047887 */ /* 0x000fe20008000000 */
[----:B------:R-:W-:-:S03]  /*14c0*/  ISETP.NE.AND.EX P2, PT, RZ, UR7, PT, P2 ;  /* 0x00000007ff007c0c */ /* 0x000fc6000bf45320 */
[----:B------:R-:W-:-:S03]  /*14d0*/  UIMAD UR4, UR4, UR5, URZ ;  /* 0x00000005040472a4 */ /* 0x000fc6000f8e023f */
[----:B------:R-:W-:Y:S01]  /*14e0*/  ULDC UR5, c[0x0][0x338] ;  /* 0x0000ce0000057ab9 */ /* 0x000fe20000000800 */
[----:B------:R-:W-:Y:S01]  /*14f0*/  MOV R235, R217 ;  /* 0x000000d900eb7202 */ /* 0x000fe20000000f00 */
[----:B------:R-:W-:Y:S02]  /*1500*/  IMAD.MOV.U32 R228, RZ, RZ, R218 ;  /* 0x000000ffffe47224 */ /* 0x000fe400078e00da */
[----:B------:R-:W-:Y:S01]  /*1510*/  IMAD.MOV.U32 R27, RZ, RZ, R231 ;  /* 0x000000ffff1b7224 */ /* 0x000fe200078e00e7 */
[----:B0-----:R-:W-:Y:S06]  /*1520*/  @P1 BRA `(.L_x_5056) ;  /* 0x0000000000241947 */ /* 0x001fec0003800000 */
        /* <DEDUP_REMOVED lines=9> */
.L_x_5056:
[----:B------:R-:W-:Y:S01]  /*15c0*/  MOV R2, UR5 ;  /* 0x0000000500027c02 */ /* 0x000fe20008000f00 */
[----:B------:R-:W-:Y:S01]  /*15d0*/  IMAD.U32 R29, RZ, RZ, UR4 ;  /* 0x00000004ff1d7e24 */ /* 0x000fe2000f8e00ff */
[----:B------:R-:W-:Y:S06]  /*15e0*/  @!P2 BRA `(.L_x_5057) ;  /* 0x000000000010a947 */ /* 0x000fec0003800000 */
[----:B------:R-:W-:-:S04]  /*15f0*/  IADD3 R4, P0, R229, UR6, RZ ;  /* 0x00000006e5047c10 */ /* 0x000fc8000ff1e0ff */
[----:B------:R-:W-:-:S05]  /*1600*/  IADD3.X R5, R230, UR7, RZ, P0, !PT ;  /* 0x00000007e6057c10 */ /* 0x000fca00087fe4ff */
[----:B------:R0:W5:Y:S01]  /*1610*/  LDG.E R29, desc[UR60][R4.64] ;  /* 0x0000003c041d7981 */ /* 0x000162000c1e1900 */
[----:B------:R-:W-:Y:S05]  /*1620*/  BRA `(.L_x_5058) ;  /* 0x0000000000107947 */ /* 0x000fea0003800000 */
.L_x_5057:
[----:B------:R-:W-:Y:S05]  /*1630*/  @!P0 BRA `(.L_x_5058) ;  /* 0x00000000000c8947 */ /* 0x000fea0003800000 */
[----:B------:R-:W2:Y:S04]  /*1640*/  LDG.E R4, desc[UR60][R6.64] ;  /* 0x0000003c06047981 */ /* 0x000ea8000c1e1900 */
[----:B------:R-:W2:Y:S02]  /*1650*/  LDG.E R29, desc[UR60][R6.64+0x4] ;  /* 0x0000043c061d7981 */ /* 0x000ea4000c1e1900 */
[----:B--2---:R-:W-:-:S07]  /*1660*/  IMAD.IADD R29, R29, 0x1, -R4 ;  /* 0x000000011d1d7824 */ /* 0x004fce00078e0a04 */
.L_x_5058:
        /* <DEDUP_REMOVED lines=8> */
[----:B------:R-:W-:Y:S01]  /*16f0*/  ISETP.NE.U32.AND P1, PT, RZ, UR4, PT ;  /* 0x00000004ff007c0c */ /* 0x000fe2000bf25070 */
[----:B-----5:R-:W-:-:S03]  /*1700*/  IMAD.MOV.U32 R144, RZ, RZ, R29 ;  /* 0x000000ffff907224 */ /* 0x020fc600078e001d */
[----:B------:R-:W-:-:S13]  /*1710*/  ISETP.NE.AND.EX P1, PT, RZ, UR5, PT, P1 ;  /* 0x00000005ff007c0c */ /* 0x000fda000bf25310 */
[----:B------:R-:W-:-:S04]  /*1720*/  @P1 IADD3 R6, P2, R229, UR4, RZ ;  /* 0x00000004e5061c10 */ /* 0x000fc8000ff5e0ff */
[----:B------:R-:W-:-:S05]  /*1730*/  @P1 IADD3.X R7, R230, UR5, RZ, P2, !PT ;  /* 0x00000005e6071c10 */ /* 0x000fca00097fe4ff */
[----:B------:R1:W5:Y:S01]  /*1740*/  @P1 LDG.E R144, desc[UR60][R6.64] ;  /* 0x0000003c06901981 */ /* 0x000362000c1e1900 */
[----:B------:R-:W-:Y:S02]  /*1750*/  IADD3 R11, R29, -R0, RZ ;  /* 0x800000001d0b7210 */ /* 0x000fe40007ffe0ff */
[----:B0-----:R-:W-:Y:S02]  /*1760*/  MOV R4, RZ ;  /* 0x000000ff00047202 */ /* 0x001fe40000000f00 */
[----:B------:R-:W-:Y:S01]  /*1770*/  PLOP3.LUT P2, PT, PT, PT, PT, 0x80, 0x0 ;  /* 0x000000000000781c */ /* 0x000fe20003f4f070 */
[----:B------:R-:W-:-:S05]  /*1780*/  IMAD.MOV R0, RZ, RZ, -R11 ;  /* 0x000000ffff007224 */ /* 0x000fca00078e0a0b */
[----:B------:R-:W-:-:S04]  /*1790*/  VIMNMX R0, RZ, R0, !PT ;  /* 0x00000000ff007248 */ /* 0x000fc80007fe0100 */
[----:B------:R-:W-:-:S05]  /*17a0*/  SHF.R.U32.HI R124, RZ, 0x4, R0 ;  /* 0x00000004ff7c7819 */ /* 0x000fca0000011600 */
[----:B------:R-:W-:-:S04]  /*17b0*/  IMAD.WIDE.U32 R124, R124, 0x24924925, RZ ;  /* 0x249249257c7c7825 */ /* 0x000fc800078e00ff */
[----:B------:R-:W-:Y:S02]  /*17c0*/  IMAD.MOV.U32 R24, RZ, RZ, R125 ;  /* 0x000000ffff187224 */ /* 0x000fe400078e007d */
[----:B--2---:R-:W-:Y:S01]  /*17d0*/  @P0 IMAD.IADD R2, R8, 0x1, -R3 ;  /* 0x0000000108020824 */ /* 0x004fe200078e0a03 */
[----:B------:R-:W-:-:S03]  /*17e0*/  LEA R8, R217, 0xef, 0x7 ;  /* 0x000000efd9087811 */ /* 0x000fc600078e38ff */
[----:B------:R-:W-:-:S04]  /*17f0*/  IMAD.IADD R222, R11, 0x1, R2 ;  /* 0x000000010bde7824 */ /* 0x000fc800078e0202 */
        /* <DEDUP_REMOVED lines=9> */
[----:B------:R-:W-:-:S05]  /*1890*/  VIMNMX R148, R3, R148, PT ;  /* 0x0000009403947248 */ /* 0x000fca0003fe0100 */
[----:B------:R-:W-:-:S05]  /*18a0*/  IMAD R3, R148, 0x70, -R11 ;  /* 0x0000007094037824 */ /* 0x000fca00078e0a0b */
[----:B------:R-:W-:-:S04]  /*18b0*/  VIMNMX R3, R3, R2, PT ;  /* 0x0000000203037248 */ /* 0x000fc80003fe0100 */
[----:B------:R-:W-:-:S13]  /*18c0*/  ISETP.GT.AND P0, PT, R3, R0, PT ;  /* 0x000000000300720c */ /* 0x000fda0003f04270 */
[----:B------:R-:W-:Y:S01]  /*18d0*/  @P0 MOV R4, RZ ;  /* 0x000000ff00040202 */ /* 0x000fe20000000f00 */
[----:B------:R-:W-:-:S04]  /*18e0*/  @P0 VIADD R5, R3, 0x6f ;  /* 0x0000006f03050836 */ /* 0x000fc80000000000 */
        /* <DEDUP_REMOVED lines=25> */
.L_x_5061:
[----:B------:R-:W-:Y:S05]  /*1a80*/  BSYNC B6 ;  /* 0x0000000000067941 */ /* 0x000fea0003800000 */
.L_x_5060:
        /* <DEDUP_REMOVED lines=20> */
.L_x_5063:
[----:B------:R-:W-:Y:S05]  /*1bd0*/  BSYNC B6 ;  /* 0x0000000000067941 */ /* 0x000fea0003800000 */
.L_x_5062:
        /* <DEDUP_REMOVED lines=12> */
[----:B------:R-:W4:Y:S02]  /*1ca0*/  LDC.64 R102, c[0x0][0x3d8] ;  /* 0x0000f600ff667b82 */ /* 0x000f240000000a00 */
[----:B------:R-:W-:Y:S01]  /*1cb0*/  @P0 IADD3.X R5, R230, UR5, RZ, P1, !PT ;  /* 0x00000005e6050c10 */ /* 0x000fe20008ffe4ff */
[----:B------:R-:W-:-:S04]  /*1cc0*/  ULDC.64 UR4, c[0x0][0x320] ;  /* 0x0000c80000047ab9 */ /* 0x000fc80000000a00 */
[----:B------:R3:W2:Y:S01]  /*1cd0*/  @P0 LDG.E R27, desc[UR60][R4.64] ;  /* 0x0000003c041b0981 */ /* 0x0006a2000c1e1900 */
[----:B0-----:R-:W-:Y:S01]  /*1ce0*/  ISETP.NE.AND P0, PT, R0, 0x1, PT ;  /* 0x000000010000780c */ /* 0x001fe20003f05270 */
[----:B------:R-:W-:Y:S01]  /*1cf0*/  VIADD R0, R22, 0x60 ;  /* 0x0000006016007836 */ /* 0x000fe20000000000 */
[----:B------:R-:W-:Y:S01]  /*1d00*/  ISETP.GE.AND P2, PT, R206, UR6, PT ;  /* 0x00000006ce007c0c */ /* 0x000fe2000bf46270 */
[----:B------:R-:W0:Y:S01]  /*1d10*/  LDC R31, c[0x0][0x3d4] ;  /* 0x0000f500ff1f7b82 */ /* 0x000e220000000800 */
[----:B------:R-:W-:Y:S01]  /*1d20*/  ISETP.GE.AND P1, PT, R22, UR6, PT ;  /* 0x0000000616007c0c */ /* 0x000fe2000bf26270 */
[----:B------:R-:W0:Y:S01]  /*1d30*/  S2R R149, SR_TID.X ;  /* 0x0000000000957919 */ /* 0x000e220000002100 */
[----:B------:R-:W-:Y:S01]  /*1d40*/  SEL R6, RZ, 0xffffffff, P2 ;  /* 0xffffffffff067807 */ /* 0x000fe20001000000 */
[----:B-1----:R-:W-:Y:S01]  /*1d50*/  IMAD R33, R115, 0x70, RZ ;  /* 0x0000007073217824 */ /* 0x002fe200078e02ff */
[----:B------:R-:W-:Y:S01]  /*1d60*/  SEL R3, RZ, 0x1, P1 ;  /* 0x00000001ff037807 */ /* 0x000fe20000800000 */
[----:B---3--:R-:W-:Y:S01]  /*1d70*/  IMAD.WIDE.U32 R110, R204, R108, R22 ;  /* 0x0000006ccc6e7225 */ /* 0x008fe200078e0016 */
[----:B------:R-:W-:-:S02]  /*1d80*/  ISETP.GE.AND P1, PT, R207, UR6, PT ;  /* 0x00000006cf007c0c */ /* 0x000fc4000bf26270 */
[----:B------:R-:W-:Y:S01]  /*1d90*/  ISETP.GE.AND P2, PT, R0, UR6, PT ;  /* 0x0000000600007c0c */ /* 0x000fe2000bf46270 */
[----:B------:R-:W1:Y:S01]  /*1da0*/  @P0 LDC R7, c[0x0][0x42c] ;  /* 0x00010b00ff070b82 */ /* 0x000e620000000800 */
[----:B------:R-:W-:Y:S01]  /*1db0*/  IMAD.SHL.U32 R4, R6, 0x2, RZ ;  /* 0x0000000206047824 */ /* 0x000fe200078e00ff */
[----:B------:R-:W-:Y:S01]  /*1dc0*/  SEL R5, RZ, 0x4, P1 ;  /* 0x00000004ff057807 */ /* 0x000fe20000800000 */
[----:B----4-:R-:W-:Y:S01]  /*1dd0*/  IMAD.WIDE.U32 R104, R204, R102, R22 ;  /* 0x00000066cc687225 */ /* 0x010fe200078e0016 */
[----:B------:R-:W-:Y:S02]  /*1de0*/  SEL R6, RZ, 0x8, P2 ;  /* 0x00000008ff067807 */ /* 0x000fe40001000000 */
[----:B------:R-:W-:Y:S01]  /*1df0*/  LOP3.LUT R4, R4, 0x2, R3, 0xe2, !PT ;  /* 0x0000000204047812 */ /* 0x000fe200078ee203 */
[----:B------:R-:W-:Y:S01]  /*1e00*/  IMAD R35, R109, 0x70, RZ ;  /* 0x000000706d237824 */ /* 0x000fe200078e02ff */
[----:B------:R-:W3:Y:S01]  /*1e10*/  @P0 LDC R9, c[0x0][0x430] ;  /* 0x00010c00ff090b82 */ /* 0x000ee20000000800 */
[----:B------:R-:W-:Y:S01]  /*1e20*/  IADD3 R3, R22, 0x80, RZ ;  /* 0x0000008016037810 */ /* 0x000fe20007ffe0ff */
[----:B------:R-:W-:Y:S01]  /*1e30*/  IMAD R133, R103, 0x70, RZ ;  /* 0x0000007067857824 */ /* 0x000fe200078e02ff */
[----:B------:R-:W-:-:S02]  /*1e40*/  LOP3.LUT R5, R6, R4, R5, 0xfe, !PT ;  /* 0x0000000406057212 */ /* 0x000fc400078efe05 */
[----:B------:R-:W-:Y:S02]  /*1e50*/  ISETP.GE.AND P1, PT, R3, UR6, PT ;  /* 0x0000000603007c0c */ /* 0x000fe4000bf26270 */
[----:B------:R-:W-:Y:S02]  /*1e60*/  SHF.R.S32.HI R15, RZ, 0x1f, R121 ;  /* 0x0000001fff0f7819 */ /* 0x000fe40000011479 */
[----:B------:R-:W-:Y:S02]  /*1e70*/  SEL R30, RZ, 0x10, P1 ;  /* 0x00000010ff1e7807 */ /* 0x000fe40000800000 */
[----:B------:R-:W-:Y:S01]  /*1e80*/  SHF.R.S32.HI R17, RZ, 0x1f, R16 ;  /* 0x0000001fff117819 */ /* 0x000fe20000011410 */
[----:B------:R-:W-:Y:S01]  /*1e90*/  IMAD R6, R15, R114, RZ ;  /* 0x000000720f067224 */ /* 0x000fe200078e02ff */
[----:B------:R-:W-:Y:S02]  /*1ea0*/  LOP3.LUT R30, R5, R30, RZ, 0xfc, !PT ;  /* 0x0000001e051e7212 */ /* 0x000fe400078efcff */
[----:B0-----:R-:W-:Y:S01]  /*1eb0*/  ISETP.GE.AND P3, PT, R207, R31, PT ;  /* 0x0000001fcf00720c */ /* 0x001fe20003f66270 */
[----:B-1----:R-:W-:Y:S01]  /*1ec0*/  @P0 IMAD.HI.U32 R4, R218, R7, RZ ;  /* 0x00000007da040227 */ /* 0x002fe200078e00ff */
[----:B------:R-:W-:-:S02]  /*1ed0*/  ISETP.GE.AND P1, PT, R206, R31, PT ;  /* 0x0000001fce00720c */ /* 0x000fc40003f26270 */
[----:B------:R-:W-:Y:S01]  /*1ee0*/  LOP3.LUT P2, RZ, R223, 0x4, RZ, 0xc0, !PT ;  /* 0x00000004dfff7812 */ /* 0x000fe2000784c0ff */
[C---:B------:R-:W-:Y:S01]  /*1ef0*/  IMAD.WIDE.U32 R112, R204.reuse, R108, R16 ;  /* 0x0000006ccc707225 */ /* 0x040fe200078e0010 */
[----:B------:R-:W-:Y:S02]  /*1f00*/  SHF.R.U32.HI R28, RZ, 0x3, R212 ;  /* 0x00000003ff1c7819 */ /* 0x000fe400000116d4 */
[----:B------:R-:W-:Y:S01]  /*1f10*/  SHF.L.U32 R124, R31, 0x1, RZ ;  /* 0x000000011f7c7819 */ /* 0x000fe200000006ff */
[----:B------:R-:W-:Y:S01]  /*1f20*/  IMAD.WIDE.U32 R106, R204, R102, R16 ;  /* 0x00000066cc6a7225 */ /* 0x000fe200078e0010 */
[----:B---3--:R-:W-:Y:S02]  /*1f30*/  @P0 SHF.R.U32.HI R218, RZ, R9, R4 ;  /* 0x00000009ffda0219 */ /* 0x008fe40000011604 */
[----:B------:R-:W-:Y:S01]  /*1f40*/  ISETP.NE.U32.AND P0, PT, RZ, UR8, PT ;  /* 0x00000008ff007c0c */ /* 0x000fe2000bf05070 */
[----:B------:R-:W-:Y:S01]  /*1f50*/  IMAD.WIDE.U32 R4, R121, R114, RZ ;  /* 0x0000007279047225 */ /* 0x000fe200078e00ff */
[----:B------:R-:W-:-:S02]  /*1f60*/  SHF.R.S32.HI R8, RZ, 0x1f, R218 ;  /* 0x0000001fff087819 */ /* 0x000fc400000114da */
[----:B------:R-:W-:Y:S01]  /*1f70*/  ISETP.NE.AND.EX P0, PT, RZ, UR9, PT, P0 ;  /* 0x00000009ff007c0c */ /* 0x000fe2000bf05300 */
[----:B------:R-:W-:Y:S01]  /*1f80*/  IMAD R9, R121, R115, R6 ;  /* 0x0000007379097224 */ /* 0x000fe200078e0206 */
[----:B------:R-:W-:Y:S01]  /*1f90*/  SHF.L.U64.HI R135, R114, 0x6, R115 ;  /* 0x0000000672877819 */ /* 0x000fe20000010273 */
[----:B------:R-:W-:Y:S01]  /*1fa0*/  IMAD R11, R8, UR4, RZ ;  /* 0x00000004080b7c24 */ /* 0x000fe2000f8e02ff */
[----:B------:R-:W-:Y:S01]  /*1fb0*/  SHF.L.U32 R136, R114, 0x6, RZ ;  /* 0x0000000672887819 */ /* 0x000fe200000006ff */
[C---:B------:R-:W-:Y:S01]  /*1fc0*/  IMAD.WIDE.U32 R6, R218.reuse, UR4, R22 ;  /* 0x00000004da067c25 */ /* 0x040fe2000f8e0016 */
[----:B------:R-:W-:Y:S02]  /*1fd0*/  SHF.R.S32.HI R145, RZ, 0x1f, R233 ;  /* 0x0000001fff917819 */ /* 0x000fe400000114e9 */
[----:B------:R-:W-:Y:S01]  /*1fe0*/  LEA.HI R149, R149, 0x8, RZ, 0x19 ;  /* 0x0000000895957811 */ /* 0x000fe200078fc8ff */
[----:B------:R-:W-:Y:S01]  /*1ff0*/  IMAD R11, R218, UR5, R11 ;  /* 0x00000005da0b7c24 */ /* 0x000fe2000f8e020b */
[----:B------:R-:W-:Y:S01]  /*2000*/  ULDC.64 UR4, c[0x0][0x2f8] ;  /* 0x0000be0000047ab9 */ /* 0x000fe20000000a00 */
[----:B------:R-:W-:Y:S01]  /*2010*/  IMAD.IADD R5, R5, 0x1, R9 ;  /* 0x0000000105057824 */ /* 0x000fe200078e0209 */
[----:B------:R-:W-:Y:S01]  /*2020*/  MOV R116, R6 ;  /* 0x0000000600747202 */ /* 0x000fe20000000f00 */
[----:B------:R-:W-:-:S02]  /*2030*/  IMAD R9, R8, UR4, RZ ;  /* 0x0000000408097c24 */ /* 0x000fc4000f8e02ff */
[----:B------:R-:W-:Y:S02]  /*2040*/  IMAD.IADD R117, R7, 0x1, R11 ;  /* 0x0000000107757824 */ /* 0x000fe400078e020b */
[C---:B------:R-:W-:Y:S02]  /*2050*/  IMAD R9, R218.reuse, UR5, R9 ;  /* 0x00000005da097c24 */ /* 0x040fe4000f8e0209 */
[----:B------:R-:W-:Y:S01]  /*2060*/  IMAD.WIDE.U32 R4, R218, UR4, R4 ;  /* 0x00000004da047c25 */ /* 0x000fe2000f8e0004 */
[----:B------:R-:W-:-:S03]  /*2070*/  ULDC.64 UR4, c[0x0][0x300] ;  /* 0x0000c00000047ab9 */ /* 0x000fc60000000a00 */
[----:B------:R-:W-:Y:S02]  /*2080*/  IMAD.IADD R5, R5, 0x1, R9 ;  /* 0x0000000105057824 */ /* 0x000fe400078e0209 */
[----:B------:R-:W-:-:S04]  /*2090*/  IMAD R6, R234, R108, RZ ;  /* 0x0000006cea067224 */ /* 0x000fc800078e02ff */
[----:B------:R-:W-:-:S04]  /*20a0*/  IMAD R11, R204, R109, R6 ;  /* 0x0000006dcc0b7224 */ /* 0x000fc800078e0206 */
[----:B------:R-:W-:Y:S01]  /*20b0*/  IMAD.IADD R113, R113, 0x1, R11 ;  /* 0x0000000171717824 */ /* 0x000fe200078e020b */
[----:B------:R-:W-:Y:S01]  /*20c0*/  IADD3 R111, R11, R111, RZ ;  /* 0x0000006f0b6f7210 */ /* 0x000fe20007ffe0ff */
[----:B-----5:R-:W-:-:S04]  /*20d0*/  IMAD.WIDE.U32 R112, R144, R108, R112 ;  /* 0x0000006c90707225 */ /* 0x020fc800078e0070 */
[----:B------:R-:W-:Y:S01]  /*20e0*/  IMAD.WIDE.U32 R110, R144, R108, R110 ;  /* 0x0000006c906e7225 */ /* 0x000fe200078e006e */
[----:B--2---:R-:W-:-:S04]  /*20f0*/  LOP3.LUT R20, R20, 0xfffffffe, RZ, 0xc0, !PT ;  /* 0xfffffffe14147812 */ /* 0x004fc800078ec0ff */
[----:B------:R-:W-:-:S04]  /*2100*/  @P3 LOP3.LUT R20, R20, 0x1, RZ, 0xfc, !PT ;  /* 0x0000000114143812 */ /* 0x000fc800078efcff */
[----:B------:R-:W-:-:S04]  /*2110*/  LOP3.LUT R20, R20, 0xfffffffb, RZ, 0xc0, !PT ;  /* 0xfffffffb14147812 */ /* 0x000fc800078ec0ff */
[----:B------:R-:W-:-:S05]  /*2120*/  @P2 LOP3.LUT R20, R20, 0x4, RZ, 0xfc, !PT ;  /* 0x0000000414142812 */ /* 0x000fca00078efcff */
[----:B------:R0:W-:Y:S01]  /*2130*/  STL [R1+0x10], R20 ;  /* 0x0000101401007387 */ /* 0x0001e20000100800 */
        /* <DEDUP_REMOVED lines=10> */
[----:B------:R-:W-:Y:S02]  /*21e0*/  IMAD R21, R204, R115, R4 ;  /* 0x00000073cc157224 */ /* 0x000fe400078e0204 */
[----:B------:R-:W-:Y:S02]  /*21f0*/  IMAD.IADD R4, R119, 0x1, R13 ;  /* 0x0000000177047824 */ /* 0x000fe400078e020d */
[----:B------:R-:W-:Y:S02]  /*2200*/  IMAD R8, R8, UR4, RZ ;  /* 0x0000000408087c24 */ /* 0x000fe4000f8e02ff */
[----:B------:R-:W-:Y:S01]  /*2210*/  IMAD.WIDE.U32 R116, R9, UR4, R116 ;  /* 0x0000000409747c25 */ /* 0x000fe2000f8e0074 */
[----:B------:R-:W-:-:S02]  /*2220*/  IADD3.X R6, R4, R7, R21, P0, !PT ;  /* 0x0000000704067210 */ /* 0x000fc400007fe415 */
[----:B------:R-:W-:Y:S01]  /*2230*/  ISETP.GE.AND P0, PT, R22, R31, PT ;  /* 0x0000001f1600720c */ /* 0x000fe20003f06270 */
[----:B------:R-:W-:Y:S02]  /*2240*/  IMAD R7, R234, R102, RZ ;  /* 0x00000066ea077224 */ /* 0x000fe400078e02ff */
[----:B------:R-:W-:Y:S01]  /*2250*/  IMAD R41, R9, UR5, R8 ;  /* 0x0000000509297c24 */ /* 0x000fe2000f8e0208 */
[C---:B------:R-:W-:Y:S01]  /*2260*/  SEL R8, R31.reuse, RZ, P3 ;  /* 0x000000ff1f087207 */ /* 0x040fe20001800000 */
[----:B------:R-:W-:Y:S01]  /*2270*/  IMAD R11, R204, R103, R7 ;  /* 0x00000067cc0b7224 */ /* 0x000fe200078e0207 */
[C---:B------:R-:W-:Y:S01]  /*2280*/  SEL R7, R31.reuse, RZ, P0 ;  /* 0x000000ff1f077207 */ /* 0x040fe20000000000 */
[----:B------:R-:W-:Y:S01]  /*2290*/  IMAD.WIDE.U32 R114, R114, 0x70, RZ ;  /* 0x0000007072727825 */ /* 0x000fe200078e00ff */
[----:B------:R-:W-:Y:S02]  /*22a0*/  SEL R9, R31, RZ, P1 ;  /* 0x000000ff1f097207 */ /* 0x000fe40000800000 */
[----:B------:R-:W-:Y:S01]  /*22b0*/  IADD3 R120, P3, R204, R121, RZ ;  /* 0x00000079cc787210 */ /* 0x000fe20007f7e0ff */
[----:B------:R-:W-:Y:S01]  /*22c0*/  IMAD.IADD R7, R22, 0x1, R7 ;  /* 0x0000000116077824 */ /* 0x000fe200078e0207 */
[----:B------:R-:W-:Y:S01]  /*22d0*/  IADD3 R9, R206, R9, RZ ;  /* 0x00000009ce097210 */ /* 0x000fe20007ffe0ff */
[----:B------:R-:W-:-:S02]  /*22e0*/  IMAD.IADD R12, R207, 0x1, R8 ;  /* 0x00000001cf0c7824 */ /* 0x000fc400078e0208 */
[----:B------:R-:W-:Y:S01]  /*22f0*/  IMAD.IADD R107, R107, 0x1, R11 ;  /* 0x000000016b6b7824 */ /* 0x000fe200078e020b */
[----:B------:R-:W-:Y:S01]  /*2300*/  SHF.R.S32.HI R8, RZ, 0x1f, R7 ;  /* 0x0000001fff087819 */ /* 0x000fe20000011407 */
[----:B------:R-:W-:Y:S01]  /*2310*/  IMAD.IADD R105, R11, 0x1, R105 ;  /* 0x000000010b697824 */ /* 0x000fe200078e0269 */
[----:B------:R-:W-:Y:S01]  /*2320*/  SHF.R.S32.HI R10, RZ, 0x1f, R9 ;  /* 0x0000001fff0a7819 */ /* 0x000fe20000011409 */
[-C--:B------:R-:W-:Y:S01]  /*2330*/  IMAD.WIDE.U32 R106, R144, R102.reuse, R106 ;  /* 0x00000066906a7225 */ /* 0x080fe200078e006a */
[CC--:B------:R-:W-:Y:S02]  /*2340*/  LEA.HI R21, R8.reuse, R7.reuse, RZ, 0x3 ;  /* 0x0000000708157211 */ /* 0x0c0fe400078f18ff */
[----:B------:R-:W-:Y:S01]  /*2350*/  LEA.HI R7, R8, R7, RZ, 0x6 ;  /* 0x0000000708077211 */ /* 0x000fe200078f30ff */
[----:B------:R-:W-:Y:S01]  /*2360*/  IMAD.WIDE.U32 R104, R144, R102, R104 ;  /* 0x0000006690687225 */ /* 0x000fe200078e0068 */
[----:B------:R-:W-:Y:S02]  /*2370*/  SHF.R.S32.HI R13, RZ, 0x1f, R12 ;  /* 0x0000001fff0d7819 */ /* 0x000fe4000001140c */
[----:B------:R-:W-:Y:S01]  /*2380*/  SHF.R.S32.HI R8, RZ, 0x6, R7 ;  /* 0x00000006ff087819 */ /* 0x000fe20000011407 */
[----:B------:R-:W-:Y:S01]  /*2390*/  IMAD.X R121, R234, 0x1, R15, P3 ;  /* 0x00000001ea797824 */ /* 0x000fe200018e060f */
[----:B------:R-:W-:Y:S01]  /*23a0*/  LEA.HI R11, R10, R9, RZ, 0x6 ;  /* 0x000000090a0b7211 */ /* 0x000fe200078f30ff */
[----:B------:R-:W-:Y:S01]  /*23b0*/  IMAD.IADD R132, R115, 0x1, R33 ;  /* 0x0000000173847824 */ /* 0x000fe200078e0221 */
[-C--:B------:R-:W-:Y:S01]  /*23c0*/  LEA.HI R29, R13, R12.reuse, RZ, 0x3 ;  /* 0x0000000c0d1d7211 */ /* 0x080fe200078f18ff */
[C---:B------:R-:W-:Y:S01]  /*23d0*/  IMAD R143, R8.reuse, 0x1c00, R215 ;  /* 0x00001c00088f7824 */ /* 0x040fe200078e02d7 */
[----:B------:R-:W-:Y:S01]  /*23e0*/  LOP3.LUT R7, R213, 0x38, R21, 0xf8, !PT ;  /* 0x00000038d5077812 */ /* 0x000fe200078ef815 */
[----:B------:R-:W-:Y:S01]  /*23f0*/  IMAD R141, R8, 0x1c00, R220 ;  /* 0x00001c00088d7824 */ /* 0x000fe200078e02dc */
[----:B------:R-:W-:-:S02]  /*2400*/  LEA.HI R12, R13, R12, RZ, 0x6 ;  /* 0x0000000c0d0c7211 */ /* 0x000fc400078f30ff */
[----:B------:R-:W-:Y:S02]  /*2410*/  SHF.R.S32.HI R11, RZ, 0x6, R11 ;  /* 0x00000006ff0b7819 */ /* 0x000fe4000001140b */
[-C--:B------:R-:W-:Y:S02]  /*2420*/  LOP3.LUT R8, R7, R214.reuse, RZ, 0x3c, !PT ;  /* 0x000000d607087212 */ /* 0x080fe400078e3cff */
[----:B------:R-:W-:Y:S01]  /*2430*/  SHF.R.S32.HI R12, RZ, 0x6, R12 ;  /* 0x00000006ff0c7819 */ /* 0x000fe2000001140c */
[----:B------:R-:W-:Y:S01]  /*2440*/  IMAD R142, R11, 0x1c00, R215 ;  /* 0x00001c000b8e7824 */ /* 0x000fe200078e02d7 */
[----:B------:R-:W-:Y:S01]  /*2450*/  LOP3.LUT R7, R213, 0x38, R29, 0xf8, !PT ;  /* 0x00000038d5077812 */ /* 0x000fe200078ef81d */
[----:B------:R-:W-:Y:S01]  /*2460*/  IMAD R139, R11, 0x1c00, R220 ;  /* 0x00001c000b8b7824 */ /* 0x000fe200078e02dc */
[----:B------:R-:W-:Y:S01]  /*2470*/  SHF.R.S32.HI R11, RZ, 0x1f, R144 ;  /* 0x0000001fff0b7819 */ /* 0x000fe20000011490 */
[----:B------:R-:W-:Y:S01]  /*2480*/  IMAD R140, R12, 0x1c00, R215 ;  /* 0x00001c000c8c7824 */ /* 0x000fe200078e02d7 */
[----:B------:R-:W-:Y:S01]  /*2490*/  LOP3.LUT R7, R7, R214, RZ, 0x3c, !PT ;  /* 0x000000d607077212 */ /* 0x000fe200078e3cff */
[----:B------:R-:W-:Y:S01]  /*24a0*/  IMAD.IADD R143, R143, 0x1, R8 ;  /* 0x000000018f8f7824 */ /* 0x000fe200078e0208 */
[----:B------:R-:W-:Y:S01]  /*24b0*/  LEA.HI R27, R10, R9, RZ, 0x3 ;  /* 0x000000090a1b7211 */ /* 0x000fe200078f18ff */
[----:B------:R-:W-:Y:S01]  /*24c0*/  IMAD R138, R12, 0x1c00, R220 ;  /* 0x00001c000c8a7824 */ /* 0x000fe200078e02dc */
[----:B------:R-:W-:Y:S01]  /*24d0*/  LOP3.LUT R10, R212, 0x38, R21, 0xf8, !PT ;  /* 0x00000038d40a7812 */ /* 0x000fe200078ef815 */
[----:B------:R-:W-:Y:S01]  /*24e0*/  IMAD.IADD R140, R140, 0x1, R7 ;  /* 0x000000018c8c7824 */ /* 0x000fe200078e0207 */
[--C-:B------:R-:W-:Y:S01]  /*24f0*/  LOP3.LUT R9, R213, 0x38, R27.reuse, 0xf8, !PT ;  /* 0x00000038d5097812 */ /* 0x100fe200078ef81b */
[C---:B------:R-:W-:Y:S01]  /*2500*/  IMAD R7, R11.reuse, R108, RZ ;  /* 0x0000006c0b077224 */ /* 0x040fe200078e02ff */
[----:B------:R-:W-:Y:S01]  /*2510*/  LOP3.LUT R8, R212, 0x38, R27, 0xf8, !PT ;  /* 0x00000038d4087812 */ /* 0x000fe200078ef81b */
[----:B------:R-:W-:Y:S01]  /*2520*/  IMAD R11, R11, R102, RZ ;  /* 0x000000660b0b7224 */ /* 0x000fe200078e02ff */
[----:B------:R-:W-:Y:S01]  /*2530*/  LOP3.LUT R9, R9, R214, RZ, 0x3c, !PT ;  /* 0x000000d609097212 */ /* 0x000fe200078e3cff */
[----:B------:R-:W-:Y:S01]  /*2540*/  IMAD R39, R144, R109, R7 ;  /* 0x0000006d90277224 */ /* 0x000fe200078e0207 */
[-C--:B------:R-:W-:Y:S01]  /*2550*/  LOP3.LUT R8, R8, R28.reuse, RZ, 0x3c, !PT ;  /* 0x0000001c08087212 */ /* 0x080fe200078e3cff */
[----:B------:R-:W-:Y:S01]  /*2560*/  IMAD R37, R144, R103, R11 ;  /* 0x0000006790257224 */ /* 0x000fe200078e020b */
[----:B------:R-:W-:Y:S01]  /*2570*/  IADD3 R142, R142, R9, RZ ;  /* 0x000000098e8e7210 */ /* 0x000fe20007ffe0ff */
[----:B------:R-:W-:Y:S01]  /*2580*/  VIADD R11, R22, 0xa0 ;  /* 0x000000a0160b7836 */ /* 0x000fe20000000000 */
[----:B------:R-:W-:Y:S01]  /*2590*/  LOP3.LUT R9, R212, 0x38, R29, 0xf8, !PT ;  /* 0x00000038d4097812 */ /* 0x000fe200078ef81d */
[----:B------:R-:W-:Y:S01]  /*25a0*/  IMAD.IADD R139, R139, 0x1, R8 ;  /* 0x000000018b8b7824 */ /* 0x000fe200078e0208 */
[-C--:B------:R-:W-:Y:S01]  /*25b0*/  LOP3.LUT R10, R10, R28.reuse, RZ, 0x3c, !PT ;  /* 0x0000001c0a0a7212 */ /* 0x080fe200078e3cff */
[----:B------:R-:W-:Y:S01]  /*25c0*/  IMAD.SHL.U32 R8, R108, 0x40, RZ ;  /* 0x000000406c087824 */ /* 0x000fe200078e00ff */
[----:B------:R-:W-:Y:S01]  /*25d0*/  ISETP.GE.AND P2, PT, R11, UR6, PT ;  /* 0x000000060b007c0c */ /* 0x000fe2000bf46270 */
[----:B------:R-:W-:Y:S01]  /*25e0*/  IMAD.IADD R15, R37, 0x1, R105 ;  /* 0x00000001250f7824 */ /* 0x000fe200078e0269 */
[----:B------:R-:W-:Y:S01]  /*25f0*/  LOP3.LUT R9, R9, R28, RZ, 0x3c, !PT ;  /* 0x0000001c09097212 */ /* 0x000fe200078e3cff */
[----:B------:R-:W-:Y:S01]  /*2600*/  IMAD.IADD R141, R141, 0x1, R10 ;  /* 0x000000018d8d7824 */ /* 0x000fe200078e020a */
[----:B------:R-:W-:Y:S01]  /*2610*/  LOP3.LUT R13, R213, 0x18, R22, 0xf8, !PT ;  /* 0x00000018d50d7812 */ /* 0x000fe200078ef816 */
[----:B------:R-:W-:Y:S01]  /*2620*/  IMAD.SHL.U32 R10, R102, 0x40, RZ ;  /* 0x00000040660a7824 */ /* 0x000fe200078e00ff */
[----:B------:R-:W-:Y:S01]  /*2630*/  SEL R31, RZ, 0x20, P2 ;  /* 0x00000020ff1f7807 */ /* 0x000fe20001000000 */
[----:B------:R-:W-:Y:S01]  /*2640*/  IMAD.IADD R138, R138, 0x1, R9 ;  /* 0x000000018a8a7824 */ /* 0x000fe200078e0209 */
[C---:B------:R-:W-:Y:S01]  /*2650*/  SHF.L.U64.HI R7, R108.reuse, 0x6, R109 ;  /* 0x000000066c077819 */ /* 0x040fe2000001026d */
[----:B------:R-:W-:Y:S01]  /*2660*/  IMAD.WIDE.U32 R108, R108, 0x70, RZ ;  /* 0x000000706c6c7825 */ /* 0x000fe200078e00ff */
[----:B------:R-:W-:-:S02]  /*2670*/  LOP3.LUT R12, R13, R214, RZ, 0x3c, !PT ;  /* 0x000000d60d0c7212 */ /* 0x000fc400078e3cff */
[C---:B------:R-:W-:Y:S01]  /*2680*/  SHF.L.U64.HI R9, R102.reuse, 0x6, R103 ;  /* 0x0000000666097819 */ /* 0x040fe20000010267 */
[----:B------:R-:W-:Y:S01]  /*2690*/  IMAD.WIDE.U32 R102, R102, 0x70, RZ ;  /* 0x0000007066667825 */ /* 0x000fe200078e00ff */
[----:B0-----:R-:W-:Y:S02]  /*26a0*/  SHF.R.S32.HI R20, RZ, 0x3, R21 ;  /* 0x00000003ff147819 */ /* 0x001fe40000011415 */
[----:B------:R-:W-:Y:S01]  /*26b0*/  SHF.R.S32.HI R26, RZ, 0x3, R27 ;  /* 0x00000003ff1a7819 */ /* 0x000fe2000001141b */
[----:B------:R-:W-:Y:S01]  /*26c0*/  IMAD.IADD R137, R215, 0x1, R12 ;  /* 0x00000001d7897824 */ /* 0x000fe200078e020c */
[----:B------:R-:W-:Y:S01]  /*26d0*/  SHF.R.S32.HI R28, RZ, 0x3, R29 ;  /* 0x00000003ff1c7819 */ /* 0x000fe2000001141d */
[----:B------:R-:W-:Y:S01]  /*26e0*/  IMAD.IADD R12, R113, 0x1, R39 ;  /* 0x00000001710c7824 */ /* 0x000fe200078e0227 */
[----:B------:R-:W-:Y:S01]  /*26f0*/  LOP3.LUT R38, R30, R31, RZ, 0xfc, !PT ;  /* 0x0000001f1e267212 */ /* 0x000fe200078efcff */
[----:B------:R-:W-:Y:S01]  /*2700*/  IMAD.IADD R13, R39, 0x1, R111 ;  /* 0x00000001270d7824 */ /* 0x000fe200078e026f */
[----:B------:R-:W-:Y:S01]  /*2710*/  LOP3.LUT R21, R21, 0xfffffff8, RZ, 0xc0, !PT ;  /* 0xfffffff815157812 */ /* 0x000fe200078ec0ff */
[----:B------:R-:W-:Y:S01]  /*2720*/  IMAD.IADD R133, R103, 0x1, R133 ;  /* 0x0000000167857824 */ /* 0x000fe200078e0285 */
[----:B------:R-:W-:Y:S01]  /*2730*/  LOP3.LUT R27, R27, 0xfffffff8, RZ, 0xc0, !PT ;  /* 0xfffffff81b1b7812 */ /* 0x000fe200078ec0ff */
[----:B------:R-:W-:Y:S01]  /*2740*/  IMAD.IADD R39, R117, 0x1, R41 ;  /* 0x0000000175277824 */ /* 0x000fe200078e0229 */
[----:B------:R-:W-:-:S02]  /*2750*/  LOP3.LUT R29, R29, 0xfffffff8, RZ, 0xc0, !PT ;  /* 0xfffffff81d1d7812 */ /* 0x000fc400078ec0ff */
[----:B------:R-:W-:Y:S02]  /*2760*/  IADD3 R134, R109, R35, RZ ;  /* 0x000000236d867210 */ /* 0x000fe40007ffe0ff */
[----:B------:R-:W-:Y:S02]  /*2770*/  IADD3 R14, R107, R37, RZ ;  /* 0x000000256b0e7210 */ /* 0x000fe40007ffe0ff */
[C---:B------:R-:W-:Y:S02]  /*2780*/  LOP3.LUT R34, R38.reuse, 0x2, RZ, 0xc0, !PT ;  /* 0x0000000226227812 */ /* 0x040fe400078ec0ff */
[C---:B------:R-:W-:Y:S02]  /*2790*/  LOP3.LUT R35, R38.reuse, 0x4, RZ, 0xc0, !PT ;  /* 0x0000000426237812 */ /* 0x040fe400078ec0ff */
[C---:B------:R-:W-:Y:S02]  /*27a0*/  LOP3.LUT R36, R38.reuse, 0x8, RZ, 0xc0, !PT ;  /* 0x0000000826247812 */ /* 0x040fe400078ec0ff */
[----:B------:R-:W-:-:S02]  /*27b0*/  LOP3.LUT R37, R38, 0x10, RZ, 0xc0, !PT ;  /* 0x0000001026257812 */ /* 0x000fc400078ec0ff */
[----:B------:R-:W-:Y:S02]  /*27c0*/  LOP3.LUT R30, R30, 0x1, RZ, 0xc0, !PT ;  /* 0x000000011e1e7812 */ /* 0x000fe400078ec0ff */
[----:B------:R-:W-:Y:S02]  /*27d0*/  SHF.R.S32.HI R31, RZ, 0x1f, R21 ;  /* 0x0000001fff1f7819 */ /* 0x000fe40000011415 */
[----:B------:R-:W-:Y:S02]  /*27e0*/  SHF.R.S32.HI R32, RZ, 0x1f, R27 ;  /* 0x0000001fff207819 */ /* 0x000fe4000001141b */
[----:B------:R-:W-:Y:S02]  /*27f0*/  SHF.R.S32.HI R33, RZ, 0x1f, R29 ;  /* 0x0000001fff217819 */ /* 0x000fe4000001141d */
[----:B------:R-:W-:-:S07]  /*2800*/  LOP3.LUT R38, R38, 0x20, RZ, 0xc0, !PT ;  /* 0x0000002026267812 */ /* 0x000fce00078ec0ff */
.L_x_5163:
[----:B-12---:R-:W2:Y:S01]  /*2810*/  LDL.LU R45, [R1+0x10] ;  /* 0x00001000012d7983 */ /* 0x006ea20000300800 */
[----:B------:R-:W-:Y:S01]  /*2820*/  VIADD R47, R24, 0xffffffff ;  /* 0xffffffff182f7836 */ /* 0x000fe20000000000 */
        /* <DEDUP_REMOVED lines=10> */
[----:B------:R-:W-:-:S02]  /*28d0*/  IADD3 R24, P2, P3, R5, R128, R136 ;  /* 0x0000008005187210 */ /* 0x000fc40007b5e088 */
[----:B------:R-:W-:Y:S02]  /*28e0*/  IADD3 R42, P4, R5, R128, RZ ;  /* 0x00000080052a7210 */ /* 0x000fe40007f9e0ff */
[----:B------:R-:W-:-:S04]  /*28f0*/  IADD3 R97, R129, R41, RZ ;  /* 0x0000002981617210 */ /* 0x000fc80007ffe0ff */
[----:B------:R-:W-:Y:S01]  /*2900*/  IADD3.X R41, R6, R97, R135, P2, P3 ;  /* 0x0000006106297210 */ /* 0x000fe200017e6487 */
[----:B------:R-:W-:Y:S01]  /*2910*/  IMAD.X R43, R97, 0x1, R6, P4 ;  /* 0x00000001612b7824 */ /* 0x000fe200020e0606 */
[----:B------:R-:W-:Y:S02]  /*2920*/  ISETP.GT.AND P3, PT, R47, R125, PT ;  /* 0x0000007d2f00720c */ /* 0x000fe40003f64270 */
[-C--:B0-----:R-:W-:Y:S02]  /*2930*/  LEA R48, P2, R24, R122.reuse, 0x1 ;  /* 0x0000007a18307211 */ /* 0x081fe400078408ff */
[----:B------:R-:W-:Y:S02]  /*2940*/  LEA R50, P4, R42, R122, 0x1 ;  /* 0x0000007a2a327211 */ /* 0x000fe400078808ff */
[----:B------:R-:W-:Y:S01]  /*2950*/  LEA.HI.X R49, R24, R123, R41, 0x1, P2 ;  /* 0x0000007b18317211 */ /* 0x000fe200010f0c29 */
[----:B------:R-:W-:Y:S01]  /*2960*/  IMAD.MOV.U32 R24, RZ, RZ, R47 ;  /* 0x000000ffff187224 */ /* 0x000fe200078e002f */
[----:B-1----:R-:W-:-:S02]  /*2970*/  ISETP.GE.AND P2, PT, R101, 0x1, PT ;  /* 0x000000016500780c */ /* 0x002fc40003f46270 */
        /* <DEDUP_REMOVED lines=8> */
[----:B-----5:R-:W-:Y:S05]  /*2a00*/  @!P2 BRA `(.L_x_5065) ;  /* 0x0000006c00dca947 */ /* 0x020fea0003800000 */
[----:B------:R-:W-:Y:S01]  /*2a10*/  ULDC.U8 UR4, c[0x0][0x3f0] ;  /* 0x0000fc0000047ab9 */ /* 0x000fe20000000000 */
[-C--:B0-----:R-:W-:Y:S01]  /*2a20*/  IMAD R45, R134, R47.reuse, RZ ;  /* 0x0000002f862d7224 */ /* 0x081fe200078e02ff */
[----:B------:R-:W-:Y:S01]  /*2a30*/  ISETP.NE.AND P2, PT, RZ, UR4, PT ;  /* 0x00000004ff007c0c */ /* 0x000fe2000bf45270 */
[-C--:B------:R-:W-:Y:S02]  /*2a40*/  IMAD R43, R133, R47.reuse, RZ ;  /* 0x0000002f852b7224 */ /* 0x080fe400078e02ff */
        /* <DEDUP_REMOVED lines=29> */
[----:B------:R-:W-:Y:S01]  /*2c20*/  IMAD.X R46, R43, 0x1, R14, P2 ;  /* 0x000000012b2e7824 */ /* 0x000fe200010e060e */
[----:B------:R-:W-:-:S04]  /*2c30*/  LEA R44, P2, R45, UR4, 0x1 ;  /* 0x000000042d2c7c11 */ /* 0x000fc8000f8408ff */
[----:B------:R-:W-:Y:S01]  /*2c40*/  LEA.HI.X R45, R45, UR5, R46, 0x1, P2 ;  /* 0x000000052d2d7c11 */ /* 0x000fe200090f0c2e */
[----:B------:R-:W-:Y:S01]  /*2c50*/  ULDC.64 UR4, c[0x0][0x3e0] ;  /* 0x0000f80000047ab9 */ /* 0x000fe20000000a00 */
[----:B------:R-:W-:-:S05]  /*2c60*/  IADD3 R47, P2, R112, R92, RZ ;  /* 0x0000005c702f7210 */ /* 0x000fca0007f5e0ff */
[----:B------:R-:W-:Y:S01]  /*2c70*/  IMAD.X R54, R100, 0x1, R12, P2 ;  /* 0x0000000164367824 */ /* 0x000fe200010e060c */
        /* <DEDUP_REMOVED lines=35> */
.L_x_5068:
[----:B------:R-:W-:Y:S05]  /*2eb0*/  BSYNC B1 ;  /* 0x0000000000017941 */ /* 0x000fea0003800000 */
.L_x_5067:
        /* <DEDUP_REMOVED lines=61> */
.L_x_5070:
[----:B------:R-:W-:Y:S05]  /*3290*/  BSYNC B1 ;  /* 0x0000000000017941 */ /* 0x000fea0003800000 */
.L_x_5069:
[----:B------:R-:W2:Y:S01]  /*32a0*/  LDL R43, [R1+0x44] ;  /* 0x00004400012b7983 */ /* 0x000ea20000100800 */
[----:B01----:R-:W-:Y:S01]  /*32b0*/  MOV R44, R81 ;  /* 0x00000051002c7202 */ /* 0x003fe20000000f00 */
[----:B------:R-:W-:Y:S01]  /*32c0*/  IMAD.MOV.U32 R45, RZ, RZ, R88 ;  /* 0x000000ffff2d7224 */ /* 0x000fe200078e0058 */
[----:B------:R-:W-:Y:S02]  /*32d0*/  MOV R46, R89 ;  /* 0x00000059002e7202 */ /* 0x000fe40000000f00 */
[----:B------:R-:W-:Y:S01]  /*32e0*/  PRMT R154, R44, 0x7610, R154 ;  /* 0x000076102c9a7816 */ /* 0x000fe2000000009a */
[----:B------:R-:W-:Y:S01]  /*32f0*/  IMAD.MOV.U32 R44, RZ, RZ, R85 ;  /* 0x000000ffff2c7224 */ /* 0x000fe200078e0055 */
[----:B------:R-:W-:Y:S01]  /*3300*/  PRMT R164, R45, 0x5410, R46 ;  /* 0x000054102da47816 */ /* 0x000fe2000000002e */
[----:B------:R-:W-:Y:S01]  /*3310*/  IMAD.MOV.U32 R45, RZ, RZ, R122 ;  /* 0x000000ffff2d7224 */ /* 0x000fe200078e007a */
[----:B------:R-:W-:Y:S02]  /*3320*/  MOV R46, R123 ;  /* 0x0000007b002e7202 */ /* 0x000fe40000000f00 */
[----:B------:R-:W-:-:S02]  /*3330*/  PRMT R152, R128, 0x5410, R129 ;  /* 0x0000541080987816 */ /* 0x000fc40000000081 */
[----:B------:R-:W-:Y:S01]  /*3340*/  PRMT R159, R46, 0x5410, R45 ;  /* 0x000054102e9f7816 */ /* 0x000fe2000000002d */
[----:B------:R-:W-:Y:S01]  /*3350*/  IMAD.MOV.U32 R45, RZ, RZ, R82 ;  /* 0x000000ffff2d7224 */ /* 0x000fe200078e0052 */
[----:B------:R-:W-:-:S04]  /*3360*/  MOV R46, R83 ;  /* 0x00000053002e7202 */ /* 0x000fc80000000f00 */
[----:B------:R-:W-:Y:S02]  /*3370*/  PRMT R154, R154, 0x5410, R46 ;  /* 0x000054109a9a7816 */ /* 0x000fe4000000002e */
[----:B------:R-:W-:Y:S02]  /*3380*/  MOV R46, R91 ;  /* 0x0000005b002e7202 */ /* 0x000fe40000000f00 */
[----:B--2---:R-:W-:Y:S01]  /*3390*/  R2UR UR4, R43 ;  /* 0x000000002b0472ca */ /* 0x004fe200000e0000 */
[----:B------:R-:W-:-:S05]  /*33a0*/  IMAD.MOV.U32 R43, RZ, RZ, R80 ;  /* 0x000000ffff2b7224 */ /* 0x000fca00078e0050 */
[----:B------:R-:W-:Y:S01]  /*33b0*/  PRMT R162, R162, 0x5410, R43 ;  /* 0x00005410a2a27816 */ /* 0x000fe2000000002b */
[----:B------:R-:W-:-:S03]  /*33c0*/  IMAD.MOV.U32 R43, RZ, RZ, R84 ;  /* 0x000000ffff2b7224 */ /* 0x000fc600078e0054 */
        /* <DEDUP_REMOVED lines=13> */
[----:B-----5:R-:W-:Y:S01]  /*34a0*/  MOV R46, R57 ;  /* 0x00000039002e7202 */ /* 0x020fe20000000f00 */
        /* <DEDUP_REMOVED lines=17> */
[----:B------:R-:W-:Y:S02]  /*35c0*/  IMAD.MOV.U32 R44, RZ, RZ, R53 ;  /* 0x000000ffff2c7224 */ /* 0x000fe400078e0035 */
[----:B------:R-:W-:Y:S02]  /*35d0*/  IMAD.MOV.U32 R45, RZ, RZ, R55 ;  /* 0x000000ffff2d7224 */ /* 0x000fe400078e0037 */
[----:B------:R-:W-:Y:S01]  /*35e0*/  IMAD.MOV.U32 R46, RZ, RZ, R58 ;  /* 0x000000ffff2e7224 */ /* 0x000fe200078e003a */
[----:B------:R-:W-:Y:S01]  /*35f0*/  PRMT R93, R44, 0x5410, R43 ;  /* 0x000054102c5d7816 */ /* 0x000fe2000000002b */
[----:B------:R-:W-:Y:S02]  /*3600*/  IMAD.MOV.U32 R43, RZ, RZ, R60 ;  /* 0x000000ffff2b7224 */ /* 0x000fe400078e003c */
[----:B------:R-:W-:-:S05]  /*3610*/  IMAD.MOV.U32 R44, RZ, RZ, R61 ;  /* 0x000000ffff2c7224 */ /* 0x000fca00078e003d */
[----:B------:R-:W-:Y:S01]  /*3620*/  PRMT R128, R43, 0x5410, R44 ;  /* 0x000054102b807816 */ /* 0x000fe2000000002c */
[----:B------:R-:W-:Y:S02]  /*3630*/  IMAD.MOV.U32 R43, RZ, RZ, R68 ;  /* 0x000000ffff2b7224 */ /* 0x000fe400078e0044 */
[----:B------:R-:W-:-:S05]  /*3640*/  IMAD.MOV.U32 R44, RZ, RZ, R69 ;  /* 0x000000ffff2c7224 */ /* 0x000fca00078e0045 */
[----:B------:R-:W-:Y:S01]  /*3650*/  PRMT R146, R43, 0x5410, R44 ;  /* 0x000054102b927816 */ /* 0x000fe2000000002c */
[----:B------:R-:W-:Y:S01]  /*3660*/  IMAD.MOV.U32 R44, RZ, RZ, R54 ;  /* 0x000000ffff2c7224 */ /* 0x000fe200078e0036 */
[----:B------:R-:W-:-:S04]  /*3670*/  MOV R43, R59 ;  /* 0x0000003b002b7202 */ /* 0x000fc80000000f00 */
        /* <DEDUP_REMOVED lines=16> */
.L_x_5071:
[----:B------:R-:W-:Y:S01]  /*3780*/  IMAD R43, R19, 0x8, R18 ;  /* 0x00000008132b7824 */ /* 0x000fe200078e0212 */
[----:B------:R-:W-:Y:S01]  /*3790*/  SHF.L.U32 R100, R209, 0x1f, RZ ;  /* 0x0000001fd1647819 */ /* 0x000fe200000006ff */
[----:B------:R-:W-:Y:S03]  /*37a0*/  BSSY B1, `(.L_x_5072) ;  /* 0x0000003000017945 */ /* 0x000fe60003800000 */
[----:B------:R-:W0:Y:S02]  /*37b0*/  SYNCS.PHASECHK.TRANS64.TRYWAIT P5, [R43+URZ+0x36890], R100 ;  /* 0x036890642b0075a7 */ /* 0x000e2400080a017f */
[----:B0-----:R-:W-:Y:S05]  /*37c0*/  @!P5 BRA `(.L_x_5073) ;  /* 0x000002880060d947 */ /* 0x001fea0003800000 */
.L_x_5400:
[----:B------:R-:W-:Y:S05]  /*37d0*/  BSYNC B1 ;  /* 0x0000000000017941 */ /* 0x000fea0003800000 */
.L_x_5072:
        /* <DEDUP_REMOVED lines=36> */
[----:B------:R-:W-:Y:S02]  /*3a20*/  HADD2.F32 R44, -RZ, R46.H1_H1 ;  /* 0x3000002eff2c7230 */ /* 0x000fe40000004100 */
[----:B------:R-:W-:Y:S01]  /*3a30*/  FMUL.FTZ R161, R158, R127 ;  /* 0x0000007f9ea17220 */ /* 0x000fe20000410000 */
[----:B------:R-:W-:-:S02]  /*3a40*/  HADD2.F32 R155, -RZ, R159.H1_H1 ;  /* 0x3000009fff9b7230 */ /* 0x000fc40000004100 */
        /* <DEDUP_REMOVED lines=11> */
.L_x_5079:
[----:B------:R-:W-:Y:S05]  /*3b00*/  BSYNC B3 ;  /* 0x0000000000037941 */ /* 0x000fea0003800000 */
.L_x_5078:
[----:B--2---:R1:W-:Y:S02]  /*3b10*/  STG.E.128 desc[UR60][R50.64], R44 ;  /* 0x0000002c32007986 */ /* 0x0043e4000c101d3c */
.L_x_5077:
[----:B------:R-:W-:Y:S05]  /*3b20*/  BSYNC B2 ;  /* 0x0000000000027941 */ /* 0x000fea0003800000 */
.L_x_5076:
        /* <DEDUP_REMOVED lines=49> */
.L_x_5083:
[----:B------:R-:W-:Y:S05]  /*3e40*/  BSYNC B3 ;  /* 0x0000000000037941 */ /* 0x000fea0003800000 */
.L_x_5082:
[----:B--2---:R2:W-:Y:S02]  /*3e50*/  STG.E.128 desc[UR60][R50.64+0x40], R44 ;  /* 0x0000402c32007986 */ /* 0x0045e4000c101d3c */
.L_x_5081:
[----:B------:R-:W-:Y:S05]  /*3e60*/  BSYNC B2 ;  /* 0x0000000000027941 */ /* 0x000fea0003800000 */
.L_x_5080:
        /* <DEDUP_REMOVED lines=8> */
[--C-:B------:R-:W-:Y:S01]  /*3ef0*/  SHF.R.U64 R90, R90, 0x10, R91.reuse ;  /* 0x000000105a5a7819 */ /* 0x100fe2000000125b */
[----:B--2---:R-:W-:Y:S01]  /*3f00*/  HADD2.F32 R97, -RZ, R45.H1_H1 ;  /* 0x3000002dff617230 */ /* 0x004fe20000004100 */
[----:B------:R-:W-:Y:S01]  /*3f10*/  SHF.R.U32.HI R91, RZ, 0x10, R91 ;  /* 0x00000010ff5b7819 */ /* 0x000fe2000001165b */
[----:B------:R-:W-:Y:S01]  /*3f20*/  HADD2.F32 R96, -RZ, R47.H1_H1 ;  /* 0x3000002fff607230 */ /* 0x000fe20000004100 */
[--C-:B------:R-:W-:Y:S01]  /*3f30*/  SHF.R.U64 R88, R88, 0x10, R89.reuse ;  /* 0x0000001058587819 */ /* 0x100fe20000001259 */
[----:B------:R-:W-:Y:S01]  /*3f40*/  HADD2.F32 R90, -RZ, R90.H0_H0 ;  /* 0x2000005aff5a7230 */ /* 0x000fe20000004100 */
[----:B------:R-:W-:Y:S01]  /*3f50*/  SHF.R.U32.HI R89, RZ, 0x10, R89 ;  /* 0x00000010ff597819 */ /* 0x000fe20000011659 */
[----:B------:R-:W-:Y:S02]  /*3f60*/  HADD2.F32 R91, -RZ, R91.H0_H0 ;  /* 0x2000005bff5b7230 */ /* 0x000fe40000004100 */
[----:B------:R-:W-:Y:S02]  /*3f70*/  HADD2.F32 R45, -RZ, R45.H0_H0 ;  /* 0x2000002dff2d7230 */ /* 0x000fe40000004100 */
[----:B------:R-:W-:Y:S01]  /*3f80*/  FMUL.FTZ R122, R97, R90 ;  /* 0x0000005a617a7220 */ /* 0x000fe20000410000 */
[----:B------:R-:W-:-:S02]  /*3f90*/  HADD2.F32 R98, -RZ, R47.H0_H0 ;  /* 0x2000002fff627230 */ /* 0x000fc40000004100 */
[-C--:B------:R-:W-:Y:S01]  /*3fa0*/  FMUL.FTZ R47, R96, R91.reuse ;  /* 0x0000005b602f7220 */ /* 0x080fe20000410000 */
[----:B------:R-:W-:Y:S02]  /*3fb0*/  HADD2.F32 R88, -RZ, R88.H0_H0 ;  /* 0x20000058ff587230 */ /* 0x000fe40000004100 */
[C---:B------:R-:W-:Y:S01]  /*3fc0*/  FMUL.FTZ R90, R45.reuse, R90 ;  /* 0x0000005a2d5a7220 */ /* 0x040fe20000410000 */
[----:B------:R-:W-:Y:S02]  /*3fd0*/  HADD2.F32 R89, -RZ, R89.H0_H0 ;  /* 0x20000059ff597230 */ /* 0x000fe40000004100 */
[C---:B------:R-:W-:Y:S01]  /*3fe0*/  FMUL.FTZ R91, R98.reuse, R91 ;  /* 0x0000005b625b7220 */ /* 0x040fe20000410000 */
[-C--:B------:R-:W-:Y:S01]  /*3ff0*/  FFMA.FTZ R122, R45, R88.reuse, -R122 ;  /* 0x000000582d7a7223 */ /* 0x080fe2000001087a */
[----:B------:R-:W-:Y:S01]  /*4000*/  FFMA.FTZ R97, R97, R88, R90 ;  /* 0x0000005861617223 */ /* 0x000fe2000001005a */
[-C--:B------:R-:W-:Y:S01]  /*4010*/  FFMA.FTZ R47, R98, R89.reuse, -R47 ;  /* 0x00000059622f7223 */ /* 0x080fe2000001082f */
[----:B------:R-:W-:Y:S01]  /*4020*/  FFMA.FTZ R96, R96, R89, R91 ;  /* 0x0000005960607223 */ /* 0x000fe2000001005b */
[----:B------:R-:W-:-:S02]  /*4030*/  HADD2.F32 R89, -RZ, R167.H0_H0 ;  /* 0x200000a7ff597230 */ /* 0x000fc40000004100 */
[--C-:B------:R-:W-:Y:S02]  /*4040*/  HADD2.F32 R88, -RZ, R44.reuse.H1_H1 ;  /* 0x3000002cff587230 */ /* 0x100fe40000004100 */
[----:B------:R-:W-:Y:S01]  /*4050*/  HADD2.F32 R90, -RZ, R44.H0_H0 ;  /* 0x2000002cff5a7230 */ /* 0x000fe20000004100 */
[----:B------:R-:W-:Y:S01]  /*4060*/  F2FP.F16.F32.PACK_AB R47, R96, R47 ;  /* 0x0000002f602f723e */ /* 0x000fe200000000ff */
[----:B------:R-:W-:Y:S02]  /*4070*/  HADD2.F32 R167, -RZ, R167.H1_H1 ;  /* 0x300000a7ffa77230 */ /* 0x000fe40000004100 */
[-C--:B------:R-:W-:Y:S01]  /*4080*/  FMUL.FTZ R99, R88, R89.reuse ;  /* 0x0000005958637220 */ /* 0x080fe20000410000 */
[----:B------:R-:W-:Y:S02]  /*4090*/  HADD2.F32 R44, -RZ, R46.H1_H1 ;  /* 0x3000002eff2c7230 */ /* 0x000fe40000004100 */
[----:B------:R-:W-:Y:S01]  /*40a0*/  FMUL.FTZ R123, R90, R89 ;  /* 0x000000595a7b7220 */ /* 0x000fe20000410000 */
[----:B------:R-:W-:-:S02]  /*40b0*/  HADD2.F32 R45, -RZ, R164.H0_H0 ;  /* 0x200000a4ff2d7230 */ /* 0x000fc40000004100 */
[----:B------:R-:W-:Y:S02]  /*40c0*/  HADD2.F32 R46, -RZ, R46.H0_H0 ;  /* 0x2000002eff2e7230 */ /* 0x000fe40000004100 */
[----:B------:R-:W-:Y:S01]  /*40d0*/  FMUL.FTZ R89, R44, R167 ;  /* 0x000000a72c597220 */ /* 0x000fe20000410000 */
[----:B------:R-:W-:Y:S02]  /*40e0*/  HADD2.F32 R91, -RZ, R164.H1_H1 ;  /* 0x300000a4ff5b7230 */ /* 0x000fe40000004100 */
[-C--:B------:R-:W-:Y:S01]  /*40f0*/  FFMA.FTZ R90, R90, R45.reuse, -R99 ;  /* 0x0000002d5a5a7223 */ /* 0x080fe20000010863 */
[----:B------:R-:W-:Y:S01]  /*4100*/  FFMA.FTZ R123, R88, R45, R123 ;  /* 0x0000002d587b7223 */ /* 0x000fe2000001007b */
[C---:B------:R-:W-:Y:S01]  /*4110*/  FMUL.FTZ R167, R46.reuse, R167 ;  /* 0x000000a72ea77220 */ /* 0x040fe20000410000 */
[----:B------:R-:W-:Y:S01]  /*4120*/  F2FP.F16.F32.PACK_AB R45, R97, R122 ;  /* 0x0000007a612d723e */ /* 0x000fe200000000ff */
[-C--:B------:R-:W-:Y:S02]  /*4130*/  FFMA.FTZ R89, R46, R91.reuse, -R89 ;  /* 0x0000005b2e597223 */ /* 0x080fe40000010859 */
[----:B------:R-:W-:Y:S01]  /*4140*/  FFMA.FTZ R44, R44, R91, R167 ;  /* 0x0000005b2c2c7223 */ /* 0x000fe200000100a7 */
[----:B------:R-:W-:-:S04]  /*4150*/  F2FP.F16.F32.PACK_AB R90, R123, R90 ;  /* 0x0000005a7b5a723e */ /* 0x000fc800000000ff */
[----:B------:R-:W-:Y:S01]  /*4160*/  F2FP.F16.F32.PACK_AB R46, R44, R89 ;  /* 0x000000592c2e723e */ /* 0x000fe200000000ff */
[----:B------:R-:W-:-:S07]  /*4170*/  IMAD.MOV.U32 R44, RZ, RZ, R90 ;  /* 0x000000ffff2c7224 */ /* 0x000fce00078e005a */
.L_x_5087:
[----:B------:R-:W-:Y:S05]  /*4180*/  BSYNC B3 ;  /* 0x0000000000037941 */ /* 0x000fea0003800000 */
.L_x_5086:
[----:B--2---:R3:W-:Y:S02]  /*4190*/  STG.E.128 desc[UR60][R50.64+0x80], R44 ;  /* 0x0000802c32007986 */ /* 0x0047e4000c101d3c */
.L_x_5085:
[----:B------:R-:W-:Y:S05]  /*41a0*/  BSYNC B2 ;  /* 0x0000000000027941 */ /* 0x000fea0003800000 */
.L_x_5084:
        /* <DEDUP_REMOVED lines=8> */
[----:B------:R-:W-:Y:S02]  /*4230*/  SHF.R.U64 R88, R84, 0x10, R85 ;  /* 0x0000001054587819 */ /* 0x000fe40000001255 */
[----:B------:R-:W-:Y:S02]  /*4240*/  SHF.R.U64 R90, R86, 0x10, R87 ;  /* 0x00000010565a7819 */ /* 0x000fe40000001257 */
[----:B------:R-:W-:Y:S01]  /*4250*/  SHF.R.U32.HI R84, RZ, 0x10, R85 ;  /* 0x00000010ff547819 */ /* 0x000fe20000011655 */
[----:B------:R-:W-:Y:S01]  /*4260*/  HADD2.F32 R88, -RZ, R88.H0_H0 ;  /* 0x20000058ff587230 */ /* 0x000fe20000004100 */
[----:B------:R-:W-:Y:S01]  /*4270*/  SHF.R.U32.HI R89, RZ, 0x10, R87 ;  /* 0x00000010ff597819 */ /* 0x000fe20000011657 */
[----:B------:R-:W-:Y:S01]  /*4280*/  HADD2.F32 R90, -RZ, R90.H0_H0 ;  /* 0x2000005aff5a7230 */ /* 0x000fe20000004100 */
[----:B--2---:R-:W-:Y:S01]  /*4290*/  MOV R85, R47 ;  /* 0x0000002f00557202 */ /* 0x004fe20000000f00 */
[--C-:B------:R-:W-:Y:S02]  /*42a0*/  HADD2.F32 R47, -RZ, R45.reuse.H1_H1 ;  /* 0x3000002dff2f7230 */ /* 0x100fe40000004100 */
[----:B------:R-:W-:-:S02]  /*42b0*/  HADD2.F32 R45, -RZ, R45.H0_H0 ;  /* 0x2000002dff2d7230 */ /* 0x000fc40000004100 */
[----:B------:R-:W-:Y:S02]  /*42c0*/  HADD2.F32 R89, -RZ, R89.H0_H0 ;  /* 0x20000059ff597230 */ /* 0x000fe40000004100 */
[--C-:B------:R-:W-:Y:S02]  /*42d0*/  HADD2.F32 R86, -RZ, R85.reuse.H1_H1 ;  /* 0x30000055ff567230 */ /* 0x100fe40000004100 */
[----:B------:R-:W-:Y:S02]  /*42e0*/  HADD2.F32 R85, -RZ, R85.H0_H0 ;  /* 0x20000055ff557230 */ /* 0x000fe40000004100 */
[----:B------:R-:W-:Y:S02]  /*42f0*/  HADD2.F32 R87, -RZ, R84.H0_H0 ;  /* 0x20000054ff577230 */ /* 0x000fe40000004100 */
[-C--:B------:R-:W-:Y:S01]  /*4300*/  FMUL.FTZ R84, R47, R90.reuse ;  /* 0x0000005a2f547220 */ /* 0x080fe20000410000 */
[----:B------:R-:W-:Y:S01]  /*4310*/  FMUL.FTZ R90, R45, R90 ;  /* 0x0000005a2d5a7220 */ /* 0x000fe20000410000 */
[CC--:B------:R-:W-:Y:S01]  /*4320*/  FMUL.FTZ R96, R86.reuse, R89.reuse ;  /* 0x0000005956607220 */ /* 0x0c0fe20000410000 */
[----:B------:R-:W-:Y:S01]  /*4330*/  FMUL.FTZ R89, R85, R89 ;  /* 0x0000005955597220 */ /* 0x000fe20000410000 */
[-C--:B------:R-:W-:Y:S01]  /*4340*/  FFMA.FTZ R45, R45, R88.reuse, -R84 ;  /* 0x000000582d2d7223 */ /* 0x080fe20000010854 */
[----:B------:R-:W-:Y:S01]  /*4350*/  FFMA.FTZ R84, R47, R88, R90 ;  /* 0x000000582f547223 */ /* 0x000fe2000001005a */
[-C--:B------:R-:W-:Y:S01]  /*4360*/  FFMA.FTZ R47, R85, R87.reuse, -R96 ;  /* 0x00000057552f7223 */ /* 0x080fe20000010860 */
[----:B------:R-:W-:Y:S01]  /*4370*/  FFMA.FTZ R86, R86, R87, R89 ;  /* 0x0000005756567223 */ /* 0x000fe20000010059 */
[----:B------:R-:W-:-:S02]  /*4380*/  HADD2.F32 R85, -RZ, R44.H1_H1 ;  /* 0x3000002cff557230 */ /* 0x000fc40000004100 */
[----:B------:R-:W-:Y:S01]  /*4390*/  HADD2.F32 R89, -RZ, R166.H0_H0 ;  /* 0x200000a6ff597230 */ /* 0x000fe20000004100 */
        /* <DEDUP_REMOVED lines=18> */
.L_x_5091:
[----:B------:R-:W-:Y:S05]  /*44c0*/  BSYNC B3 ;  /* 0x0000000000037941 */ /* 0x000fea0003800000 */
.L_x_5090:
[----:B--2---:R4:W-:Y:S02]  /*44d0*/  STG.E.128 desc[UR60][R50.64+0xc0], R44 ;  /* 0x0000c02c32007986 */ /* 0x0049e4000c101d3c */
.L_x_5089:
[----:B------:R-:W-:Y:S05]  /*44e0*/  BSYNC B2 ;  /* 0x0000000000027941 */ /* 0x000fea0003800000 */
.L_x_5088:
        /* <DEDUP_REMOVED lines=21> */
[----:B------:R-:W-:Y:S02]  /*4640*/  HADD2.F32 R82, -RZ, R87.H0_H0 ;  /* 0x20000057ff527230 */ /* 0x000fe40000004100 */
[-C--:B------:R-:W-:Y:S01]  /*4650*/  FMUL.FTZ R90, R45, R86.reuse ;  /* 0x000000562d5a7220 */ /* 0x080fe20000410000 */
[----:B------:R-:W-:Y:S02]  /*4660*/  HADD2.F32 R84, -RZ, R85.H0_H0 ;  /* 0x20000055ff547230 */ /* 0x000fe40000004100 */
[----:B------:R-:W-:Y:S01]  /*4670*/  FMUL.FTZ R85, R47, R83 ;  /* 0x000000532f557220 */ /* 0x000fe20000410000 */
[----:B------:R-:W-:-:S03]  /*4680*/  FMUL.FTZ R86, R81, R86 ;  /* 0x0000005651567220 */ /* 0x000fc60000410000 */
[----:B------:R-:W-:Y:S01]  /*4690*/  FFMA.FTZ R44, R44, R82, -R85 ;  /* 0x000000522c2c7223 */ /* 0x000fe20000010855 */
[----:B------:R-:W-:Y:S01]  /*46a0*/  FFMA.FTZ R90, R81, R84, -R90 ;  /* 0x00000054515a7223 */ /* 0x000fe2000001085a */
[----:B------:R-:W-:Y:S01]  /*46b0*/  FFMA.FTZ R85, R47, R82, R88 ;  /* 0x000000522f557223 */ /* 0x000fe20000010058 */
[----:B------:R-:W-:Y:S01]  /*46c0*/  FFMA.FTZ R89, R45, R84, R86 ;  /* 0x000000542d597223 */ /* 0x000fe20000010056 */
[--C-:B------:R-:W-:Y:S02]  /*46d0*/  HADD2.F32 R81, -RZ, R162.reuse.H1_H1 ;  /* 0x300000a2ff517230 */ /* 0x100fe40000004100 */
[----:B------:R-:W-:Y:S02]  /*46e0*/  HADD2.F32 R162, -RZ, R162.H0_H0 ;  /* 0x200000a2ffa27230 */ /* 0x000fe40000004100 */
[----:B------:R-:W-:Y:S02]  /*46f0*/  HADD2.F32 R82, -RZ, R154.H1_H1 ;  /* 0x3000009aff527230 */ /* 0x000fe40000004100 */
[----:B------:R-:W-:-:S02]  /*4700*/  HADD2.F32 R45, -RZ, R80.H1_H1 ;  /* 0x30000050ff2d7230 */ /* 0x000fc40000004100 */
[----:B------:R-:W-:Y:S02]  /*4710*/  HADD2.F32 R47, -RZ, R46.H1_H1 ;  /* 0x3000002eff2f7230 */ /* 0x000fe40000004100 */
[----:B------:R-:W-:Y:S02]  /*4720*/  HADD2.F32 R80, -RZ, R80.H0_H0 ;  /* 0x20000050ff507230 */ /* 0x000fe40000004100 */
[----:B------:R-:W-:Y:S01]  /*4730*/  FMUL.FTZ R83, R45, R162 ;  /* 0x000000a22d537220 */ /* 0x000fe20000410000 */
[----:B------:R-:W-:Y:S02]  /*4740*/  HADD2.F32 R46, -RZ, R46.H0_H0 ;  /* 0x2000002eff2e7230 */ /* 0x000fe40000004100 */
[----:B------:R-:W-:Y:S01]  /*4750*/  FMUL.FTZ R87, R47, R82 ;  /* 0x000000522f577220 */ /* 0x000fe20000410000 */
[----:B------:R-:W-:Y:S02]  /*4760*/  HADD2.F32 R154, -RZ, R154.H0_H0 ;  /* 0x2000009aff9a7230 */ /* 0x000fe40000004100 */
[C---:B------:R-:W-:Y:S01]  /*4770*/  FMUL.FTZ R162, R80.reuse, R162 ;  /* 0x000000a250a27220 */ /* 0x040fe20000410000 */
[----:B------:R-:W-:Y:S01]  /*4780*/  FFMA.FTZ R83, R80, R81, -R83 ;  /* 0x0000005150537223 */ /* 0x000fe20000010853 */
[----:B------:R-:W-:-:S02]  /*4790*/  FMUL.FTZ R82, R46, R82 ;  /* 0x000000522e527220 */ /* 0x000fc40000410000 */
[----:B------:R-:W-:Y:S01]  /*47a0*/  FFMA.FTZ R162, R45, R81, R162 ;  /* 0x000000512da27223 */ /* 0x000fe200000100a2 */
[-C--:B------:R-:W-:Y:S01]  /*47b0*/  FFMA.FTZ R87, R46, R154.reuse, -R87 ;  /* 0x0000009a2e577223 */ /* 0x080fe20000010857 */
[----:B------:R-:W-:Y:S01]  /*47c0*/  FFMA.FTZ R82, R47, R154, R82 ;  /* 0x0000009a2f527223 */ /* 0x000fe20000010052 */
[----:B------:R-:W-:Y:S02]  /*47d0*/  F2FP.F16.F32.PACK_AB R45, R85, R44 ;  /* 0x0000002c552d723e */ /* 0x000fe400000000ff */
[----:B------:R-:W-:Y:S02]  /*47e0*/  F2FP.F16.F32.PACK_AB R47, R89, R90 ;  /* 0x0000005a592f723e */ /* 0x000fe400000000ff */
[----:B------:R-:W-:Y:S02]  /*47f0*/  F2FP.F16.F32.PACK_AB R44, R162, R83 ;  /* 0x00000053a22c723e */ /* 0x000fe400000000ff */
[----:B------:R-:W-:-:S07]  /*4800*/  F2FP.F16.F32.PACK_AB R46, R82, R87 ;  /* 0x00000057522e723e */ /* 0x000fce00000000ff */
.L_x_5095:
[----:B------:R-:W-:Y:S05]  /*4810*/  BSYNC B3 ;  /* 0x0000000000037941 */ /* 0x000fea0003800000 */
.L_x_5094:
[----:B--2---:R1:W-:Y:S02]  /*4820*/  STG.E.128 desc[UR60][R50.64+0x100], R44 ;  /* 0x0001002c32007986 */ /* 0x0043e4000c101d3c */
.L_x_5093:
[----:B------:R-:W-:Y:S05]  /*4830*/  BSYNC B2 ;  /* 0x0000000000027941 */ /* 0x000fea0003800000 */
.L_x_5092:
        /* <DEDUP_REMOVED lines=48> */
.L_x_5097:
[----:B------:R-:W-:Y:S05]  /*4b40*/  BSYNC B2 ;  /* 0x0000000000027941 */ /* 0x000fea0003800000 */
.L_x_5096:
[----:B--2---:R1:W-:Y:S02]  /*4b50*/  STG.E.128 desc[UR60][R50.64+0x140], R44 ;  /* 0x0001402c32007986 */ /* 0x0043e4000c101d3c */
.L_x_5075:
[----:B------:R-:W-:Y:S05]  /*4b60*/  BSYNC B1 ;  /* 0x0000000000017941 */ /* 0x000fea0003800000 */
.L_x_5074:
        /* <DEDUP_REMOVED lines=49> */
.L_x_5102:
[----:B------:R-:W-:Y:S05]  /*4e80*/  BSYNC B2 ;  /* 0x0000000000027941 */ /* 0x000fea0003800000 */
.L_x_5101:
[----:B--2---:R1:W-:Y:S02]  /*4e90*/  STG.E.128 desc[UR60][R48.64], R44 ;  /* 0x0000002c30007986 */ /* 0x0043e4000c101d3c */
.L_x_5100:
[----:B------:R-:W-:Y:S05]  /*4ea0*/  BSYNC B1 ;  /* 0x0000000000017941 */ /* 0x000fea0003800000 */
.L_x_5099:
        /* <DEDUP_REMOVED lines=49> */
.L_x_5106:
[----:B------:R-:W-:Y:S05]  /*51c0*/  BSYNC B2 ;  /* 0x0000000000027941 */ /* 0x000fea0003800000 */
.L_x_5105:
[----:B--2---:R1:W-:Y:S02]  /*51d0*/  STG.E.128 desc[UR60][R48.64+0x40], R44 ;  /* 0x0000402c30007986 */ /* 0x0043e4000c101d3c */
.L_x_5104:
[----:B------:R-:W-:Y:S05]  /*51e0*/  BSYNC B1 ;  /* 0x0000000000017941 */ /* 0x000fea0003800000 */
.L_x_5103:
        /* <DEDUP_REMOVED lines=49> */
.L_x_5110:
[----:B------:R-:W-:Y:S05]  /*5500*/  BSYNC B2 ;  /* 0x0000000000027941 */ /* 0x000fea0003800000 */
.L_x_5109:
[----:B--2---:R1:W-:Y:S02]  /*5510*/  STG.E.128 desc[UR60][R48.64+0x80], R44 ;  /* 0x0000802c30007986 */ /* 0x0043e4000c101d3c */
.L_x_5108:
[----:B------:R-:W-:Y:S05]  /*5520*/  BSYNC B1 ;  /* 0x0000000000017941 */ /* 0x000fea0003800000 */
.L_x_5107:
        /* <DEDUP_REMOVED lines=49> */
.L_x_5114:
[----:B------:R-:W-:Y:S05]  /*5840*/  BSYNC B2 ;  /* 0x0000000000027941 */ /* 0x000fea0003800000 */
.L_x_5113:
[----:B--2---:R1:W-:Y:S02]  /*5850*/  STG.E.128 desc[UR60][R48.64+0xc0], R44 ;  /* 0x0000c02c30007986 */ /* 0x0043e4000c101d3c */
.L_x_5112:
[----:B------:R-:W-:Y:S05]  /*5860*/  BSYNC B1 ;  /* 0x0000000000017941 */ /* 0x000fea0003800000 */
.L_x_5111:
        /* <DEDUP_REMOVED lines=49> */
.L_x_5118:
[----:B------:R-:W-:Y:S05]  /*5b80*/  BSYNC B2 ;  /* 0x0000000000027941 */ /* 0x000fea0003800000 */
.L_x_5117:
[----:B--2---:R1:W-:Y:S02]  /*5b90*/  STG.E.128 desc[UR60][R48.64+0x100], R44 ;  /* 0x0001002c30007986 */ /* 0x0043e4000c101d3c */
.L_x_5116:
[----:B------:R-:W-:Y:S05]  /*5ba0*/  BSYNC B1 ;  /* 0x0000000000017941 */ /* 0x000fea0003800000 */
.L_x_5115:
        /* <DEDUP_REMOVED lines=28> */
[----:B------:R-:W-:Y:S02]  /*5d70*/  HADD2.F32 R51, -RZ, R92.H1_H1 ;  /* 0x3000005cff337230 */ /* 0x000fe40000004100 */
[----:B------:R-:W-:Y:S01]  /*5d80*/  FFMA.FTZ R60, R47, R54, -R60 ;  /* 0x000000362f3c7223 */ /* 0x000fe2000001083c */
[----:B------:R-:W-:Y:S02]  /*5d90*/  HADD2.F32 R44, -RZ, R44.H0_H0 ;  /* 0x2000002cff2c7230 */ /* 0x000fe40000004100 */
[----:B------:R-:W-:Y:S02]  /*5da0*/  HADD2.F32 R53, -RZ, R92.H0_H0 ;  /* 0x2000005cff357230 */ /* 0x000fe40000004100 */
[-C--:B------:R-:W-:Y:S01]  /*5db0*/  FMUL.FTZ R55, R45, R51.reuse ;  /* 0x000000332d377220 */ /* 0x080fe20000410000 */
[--C-:B------:R-:W-:Y:S02]  /*5dc0*/  HADD2.F32 R46, -RZ, R50.reuse.H1_H1 ;  /* 0x30000032ff2e7230 */ /* 0x100fe40000004100 */
[----:B------:R-:W-:Y:S01]  /*5dd0*/  FMUL.FTZ R52, R44, R51 ;  /* 0x000000332c347220 */ /* 0x000fe20000410000 */
[----:B------:R-:W-:-:S02]  /*5de0*/  HADD2.F32 R50, -RZ, R50.H0_H0 ;  /* 0x20000032ff327230 */ /* 0x000fc40000004100 */
        /* <DEDUP_REMOVED lines=12> */
.L_x_5120:
[----:B------:R-:W-:Y:S05]  /*5eb0*/  BSYNC B1 ;  /* 0x0000000000017941 */ /* 0x000fea0003800000 */
.L_x_5119:
[----:B--2---:R1:W-:Y:S01]  /*5ec0*/  STG.E.128 desc[UR60][R48.64+0x140], R44 ;  /* 0x0001402c30007986 */ /* 0x0043e2000c101d3c */
[----:B------:R-:W-:Y:S05]  /*5ed0*/  BRA `(.L_x_5098) ;  /* 0x0000003c00887947 */ /* 0x000fea0003800000 */
.L_x_5066:
        /* <DEDUP_REMOVED lines=47> */
.L_x_5122:
[----:B------:R-:W-:Y:S05]  /*61d0*/  BSYNC B1 ;  /* 0x0000000000017941 */ /* 0x000fea0003800000 */
.L_x_5121:
        /* <DEDUP_REMOVED lines=13> */
[----:B------:R-:W-:-:S02]  /*62b0*/  MOV R98, R47 ;  /* 0x0000002f00627202 */ /* 0x000fc40000000f00 */
        /* <DEDUP_REMOVED lines=33> */
.L_x_5124:
[----:B------:R-:W-:Y:S05]  /*64d0*/  BSYNC B1 ;  /* 0x0000000000017941 */ /* 0x000fea0003800000 */
.L_x_5123:
[----:B------:R-:W2:Y:S01]  /*64e0*/  LDL R43, [R1+0x44] ;  /* 0x00004400012b7983 */ /* 0x000ea20000100800 */
[----:B0-----:R-:W-:Y:S01]  /*64f0*/  IMAD.MOV.U32 R92, RZ, RZ, R45 ;  /* 0x000000ffff5c7224 */ /* 0x001fe200078e002d */
[----:B------:R-:W-:Y:S01]  /*6500*/  PRMT R174, R96, 0x5410, R98 ;  /* 0x0000541060ae7816 */ /* 0x000fe20000000062 */
[----:B------:R-:W-:Y:S02]  /*6510*/  IMAD.MOV.U32 R93, RZ, RZ, R48 ;  /* 0x000000ffff5d7224 */ /* 0x000fe400078e0030 */
[----:B------:R-:W-:-:S03]  /*6520*/  IMAD.MOV.U32 R94, RZ, RZ, R49 ;  /* 0x000000ffff5e7224 */ /* 0x000fc600078e0031 */
[----:B------:R-:W-:Y:S01]  /*6530*/  PRMT R179, R93, 0x7610, R179 ;  /* 0x000076105db37816 */ /* 0x000fe200000000b3 */
[----:B------:R-:W-:-:S05]  /*6540*/  IMAD.MOV.U32 R93, RZ, RZ, R52 ;  /* 0x000000ffff5d7224 */ /* 0x000fca00078e0034 */
[----:B------:R-:W-:Y:S01]  /*6550*/  PRMT R167, R93, 0x7610, R167 ;  /* 0x000076105da77816 */ /* 0x000fe200000000a7 */
[----:B------:R-:W-:Y:S01]  /*6560*/  IMAD.MOV.U32 R93, RZ, RZ, R56 ;  /* 0x000000ffff5d7224 */ /* 0x000fe200078e0038 */
[----:B--2---:R-:W-:Y:S01]  /*6570*/  R2UR UR4, R43 ;  /* 0x000000002b0472ca */ /* 0x004fe200000e0000 */
        /* <DEDUP_REMOVED lines=43> */
[----:B------:R-:W-:Y:S01]  /*6830*/  IMAD.MOV.U32 R94, RZ, RZ, R73 ;  /* 0x000000ffff5e7224 */ /* 0x000fe200078e0049 */
[----:B------:R-:W-:Y:S02]  /*6840*/  PLOP3.LUT P2, PT, PT, PT, UP0, 0x80, 0x0 ;  /* 0x000000000000781c */ /* 0x000fe40003f4f008 */
        /* <DEDUP_REMOVED lines=28> */
.L_x_5125:
[----:B------:R-:W-:Y:S01]  /*6a10*/  IMAD R43, R19, 0x8, R18 ;  /* 0x00000008132b7824 */ /* 0x000fe200078e0212 */
[----:B------:R-:W-:Y:S01]  /*6a20*/  SHF.L.U32 R100, R209, 0x1f, RZ ;  /* 0x0000001fd1647819 */ /* 0x000fe200000006ff */
[----:B------:R-:W0:Y:S01]  /*6a30*/  LDC R146, c[0x0][0x2e4] ;  /* 0x0000b900ff927b82 */ /* 0x000e220000000800 */
[----:B------:R-:W-:Y:S02]  /*6a40*/  BSSY B1, `(.L_x_5126) ;  /* 0x0000004000017945 */ /* 0x000fe40003800000 */
[----:B------:R-:W1:Y:S05]  /*6a50*/  SYNCS.PHASECHK.TRANS64.TRYWAIT P5, [R43+URZ+0x36890], R100 ;  /* 0x036890642b0075a7 */ /* 0x000e6a00080a017f */
[----:B------:R-:W2:Y:S01]  /*6a60*/  LDC.64 R126, c[0x0][0x2f0] ;  /* 0x0000bc00ff7e7b82 */ /* 0x000ea20000000a00 */
[----:B-1----:R-:W-:Y:S05]  /*6a70*/  @!P5 BRA `(.L_x_5127) ;  /* 0x0000025400c8d947 */ /* 0x002fea0003800000 */
.L_x_5401:
[----:B------:R-:W-:Y:S05]  /*6a80*/  BSYNC B1 ;  /* 0x0000000000017941 */ /* 0x000fea0003800000 */
.L_x_5126:
        /* <DEDUP_REMOVED lines=27> */
[----:B------:R-:W-:-:S05]  /*6c40*/  IADD3 R92, R92, R93, RZ ;  /* 0x0000005d5c5c7210 */ /* 0x000fca0007ffe0ff */
        /* <DEDUP_REMOVED lines=9> */
[--C-:B--2---:R-:W-:Y:S01]  /*6ce0*/  HADD2.F32 R163, -RZ, R97.reuse.H0_H0 ;  /* 0x20000061ffa37230 */ /* 0x104fe20000004100 */
        /* <DEDUP_REMOVED lines=10> */
[----:B0-----:R-:W-:Y:S02]  /*6d90*/  HADD2.F32 R67, -RZ, R93.H0_H0 ;  /* 0x2000005dff437230 */ /* 0x001fe40000004100 */
[----:B------:R-:W-:Y:S02]  /*6da0*/  HADD2.F32 R55, -RZ, R55.H0_H0 ;  /* 0x20000037ff377230 */ /* 0x000fe40000004100 */
[----:B------:R-:W-:Y:S02]  /*6db0*/  HADD2.F32 R66, -RZ, R66.H0_H0 ;  /* 0x20000042ff427230 */ /* 0x000fe40000004100 */
[C---:B------:R-:W-:Y:S01]  /*6dc0*/  FMUL.FTZ R168, R67.reuse, R168 ;  /* 0x000000a843a87220 */ /* 0x040fe20000410000 */
[-C--:B------:R-:W-:Y:S01]  /*6dd0*/  FFMA.FTZ R67, R67, R166.reuse, -R164 ;  /* 0x000000a643437223 */ /* 0x080fe200000108a4 */
[----:B------:R-:W-:Y:S02]  /*6de0*/  HADD2.F32 R164, -RZ, R64.H0_H0 ;  /* 0x20000040ffa47230 */ /* 0x000fe40000004100 */
[----:B------:R-:W-:Y:S01]  /*6df0*/  FFMA.FTZ R64, R163, R166, R168 ;  /* 0x000000a6a3407223 */ /* 0x000fe200000100a8 */
[----:B------:R-:W-:-:S02]  /*6e00*/  HADD2.F32 R163, -RZ, R93.H1_H1 ;  /* 0x3000005dffa37230 */ /* 0x000fc40000004100 */
[----:B------:R-:W-:Y:S02]  /*6e10*/  HADD2.F32 R166, -RZ, R162.H0_H0 ;  /* 0x200000a2ffa67230 */ /* 0x000fe40000004100 */
[-C--:B------:R-:W-:Y:S01]  /*6e20*/  FMUL.FTZ R162, R97, R164.reuse ;  /* 0x000000a461a27220 */ /* 0x080fe20000410000 */
[----:B------:R-:W-:Y:S02]  /*6e30*/  IMAD.MOV.U32 R93, RZ, RZ, R98 ;  /* 0x000000ffff5d7224 */ /* 0x000fe400078e0062 */
[C---:B------:R-:W-:Y:S01]  /*6e40*/  FMUL.FTZ R164, R163.reuse, R164 ;  /* 0x000000a4a3a47220 */ /* 0x040fe20000410000 */
[----:B------:R-:W-:Y:S02]  /*6e50*/  HADD2.F32 R168, -RZ, R65.H0_H0 ;  /* 0x20000041ffa87230 */ /* 0x000fe40000004100 */
[-C--:B------:R-:W-:Y:S01]  /*6e60*/  FFMA.FTZ R98, R163, R166.reuse, -R162 ;  /* 0x000000a6a3627223 */ /* 0x080fe200000108a2 */
[----:B------:R-:W-:Y:S02]  /*6e70*/  HADD2.F32 R162, -RZ, R165.H1_H1 ;  /* 0x300000a5ffa27230 */ /* 0x000fe40000004100 */
[----:B------:R-:W-:Y:S01]  /*6e80*/  FFMA.FTZ R97, R97, R166, R164 ;  /* 0x000000a661617223 */ /* 0x000fe200000100a4 */
[----:B------:R-:W-:-:S02]  /*6e90*/  HADD2.F32 R163, -RZ, R99.H0_H0 ;  /* 0x20000063ffa37230 */ /* 0x000fc40000004100 */
[----:B------:R-:W-:Y:S01]  /*6ea0*/  HADD2.F32 R164, -RZ, R165.H0_H0 ;  /* 0x200000a5ffa47230 */ /* 0x000fe20000004100 */
[----:B------:R-:W-:Y:S01]  /*6eb0*/  F2FP.F16.F32.PACK_AB R67, R98, R67 ;  /* 0x000000436243723e */ /* 0x000fe200000000ff */
[----:B------:R-:W-:Y:S02]  /*6ec0*/  HADD2.F32 R165, -RZ, R95.H0_H0 ;  /* 0x2000005fffa57230 */ /* 0x000fe40000004100 */
[----:B------:R-:W-:Y:S01]  /*6ed0*/  FMUL.FTZ R166, R163, R162 ;  /* 0x000000a2a3a67220 */ /* 0x000fe20000410000 */
[----:B------:R-:W-:Y:S01]  /*6ee0*/  HADD2.F32 R99, -RZ, R99.H1_H1 ;  /* 0x30000063ff637230 */ /* 0x000fe20000004100 */
[----:B------:R-:W-:Y:S01]  /*6ef0*/  F2FP.F16.F32.PACK_AB R97, R97, R64 ;  /* 0x000000406161723e */ /* 0x000fe200000000ff */
[----:B------:R-:W-:Y:S02]  /*6f00*/  HADD2.F32 R95, -RZ, R95.H1_H1 ;  /* 0x3000005fff5f7230 */ /* 0x000fe40000004100 */
[C---:B------:R-:W-:Y:S01]  /*6f10*/  FMUL.FTZ R162, R165.reuse, R162 ;  /* 0x000000a2a5a27220 */ /* 0x040fe20000410000 */
[----:B------:R-:W-:Y:S01]  /*6f20*/  FFMA.FTZ R166, R165, R164, -R166 ;  /* 0x000000a4a5a67223 */ /* 0x000fe200000108a6 */
[----:B------:R-:W-:Y:S01]  /*6f30*/  FMUL.FTZ R170, R99, R66 ;  /* 0x0000004263aa7220 */ /* 0x000fe20000410000 */
[----:B------:R-:W-:-:S02]  /*6f40*/  HADD2.F32 R65, -RZ, R167.H1_H1 ;  /* 0x300000a7ff417230 */ /* 0x000fc40000004100 */
[----:B------:R-:W-:Y:S01]  /*6f50*/  FMUL.FTZ R66, R95, R66 ;  /* 0x000000425f427220 */ /* 0x000fe20000410000 */
[----:B------:R-:W-:Y:S01]  /*6f60*/  FFMA.FTZ R162, R163, R164, R162 ;  /* 0x000000a4a3a27223 */ /* 0x000fe200000100a2 */
[----:B------:R-:W-:Y:S02]  /*6f70*/  HADD2.F32 R164, -RZ, R96.H0_H0 ;  /* 0x20000060ffa47230 */ /* 0x000fe40000004100 */
[-C--:B------:R-:W-:Y:S01]  /*6f80*/  FFMA.FTZ R95, R95, R168.reuse, -R170 ;  /* 0x000000a85f5f7223 */ /* 0x080fe200000108aa */
[----:B------:R-:W-:Y:S02]  /*6f90*/  HADD2.F32 R163, -RZ, R92.H0_H0 ;  /* 0x2000005cffa37230 */ /* 0x000fe40000004100 */
[----:B------:R-:W-:Y:S01]  /*6fa0*/  FFMA.FTZ R99, R99, R168, R66 ;  /* 0x000000a863637223 */ /* 0x000fe20000010042 */
[----:B------:R-:W-:Y:S02]  /*6fb0*/  HADD2.F32 R96, -RZ, R96.H1_H1 ;  /* 0x30000060ff607230 */ /* 0x000fe40000004100 */
[----:B------:R-:W-:Y:S01]  /*6fc0*/  HADD2.F32 R92, -RZ, R92.H1_H1 ;  /* 0x3000005cff5c7230 */ /* 0x000fe20000004100 */
[----:B------:R-:W-:Y:S01]  /*6fd0*/  F2FP.F16.F32.PACK_AB R95, R95, R166 ;  /* 0x000000a65f5f723e */ /* 0x000fe200000000ff */
[----:B------:R-:W-:-:S02]  /*6fe0*/  HADD2.F32 R66, -RZ, R167.H0_H0 ;  /* 0x200000a7ff427230 */ /* 0x000fc40000004100 */
        /* <DEDUP_REMOVED lines=9> */
[----:B------:R-:W-:Y:S01]  /*7080*/  HADD2.F32 R53, -RZ, R182.H1_H1 ;  /* 0x300000b6ff357230 */ /* 0x000fe20000004100 */
[----:B------:R-:W-:Y:S01]  /*7090*/  F2FP.F16.F32.PACK_AB R99, R99, R162 ;  /* 0x000000a26363723e */ /* 0x000fe200000000ff */
[----:B------:R-:W-:-:S02]  /*70a0*/  HADD2.F32 R163, -RZ, R93.H0_H0 ;  /* 0x2000005dffa37230 */ /* 0x000fc40000004100 */
[--C-:B------:R-:W-:Y:S01]  /*70b0*/  HADD2.F32 R92, -RZ, R94.reuse.H0_H0 ;  /* 0x2000005eff5c7230 */ /* 0x100fe20000004100 */
[----:B------:R-:W-:Y:S01]  /*70c0*/  F2FP.F16.F32.PACK_AB R96, R96, R167 ;  /* 0x000000a76060723e */ /* 0x000fe200000000ff */
[----:B------:R-:W-:Y:S02]  /*70d0*/  HADD2.F32 R164, -RZ, R93.H1_H1 ;  /* 0x3000005dffa47230 */ /* 0x000fe40000004100 */
[-C--:B------:R-:W-:Y:S01]  /*70e0*/  FMUL.FTZ R93, R163, R53.reuse ;  /* 0x00000035a35d7220 */ /* 0x080fe20000410000 */
[----:B------:R-:W-:Y:S02]  /*70f0*/  HADD2.F32 R94, -RZ, R94.H1_H1 ;  /* 0x3000005eff5e7230 */ /* 0x000fe40000004100 */
[----:B------:R-:W-:Y:S02]  /*7100*/  HADD2.F32 R165, -RZ, R54.H0_H0 ;  /* 0x20000036ffa57230 */ /* 0x000fe40000004100 */
[----:B------:R-:W-:Y:S01]  /*7110*/  FMUL.FTZ R54, R92, R53 ;  /* 0x000000355c367220 */ /* 0x000fe20000410000 */
[----:B------:R-:W-:-:S02]  /*7120*/  HADD2.F32 R66, -RZ, R181.H0_H0 ;  /* 0x200000b5ff427230 */ /* 0x000fc40000004100 */
[-C--:B------:R-:W-:Y:S01]  /*7130*/  FMUL.FTZ R53, R164, R55.reuse ;  /* 0x00000037a4357220 */ /* 0x080fe20000410000 */
[----:B------:R-:W-:Y:S02]  /*7140*/  FMUL.FTZ R55, R94, R55 ;  /* 0x000000375e377220 */ /* 0x000fe40000410000 */
[-C--:B------:R-:W-:Y:S01]  /*7150*/  FFMA.FTZ R93, R92, R66.reuse, -R93 ;  /* 0x000000425c5d7223 */ /* 0x080fe2000001085d */
[-C--:B------:R-:W-:Y:S01]  /*7160*/  FFMA.FTZ R94, R94, R165.reuse, -R53 ;  /* 0x000000a55e5e7223 */ /* 0x080fe20000010835 */
[----:B------:R-:W-:Y:S01]  /*7170*/  FFMA.FTZ R54, R163, R66, R54 ;  /* 0x00000042a3367223 */ /* 0x000fe20000010036 */
[----:B------:R-:W-:Y:S01]  /*7180*/  FFMA.FTZ R55, R164, R165, R55 ;  /* 0x000000a5a4377223 */ /* 0x000fe20000010037 */
[----:B------:R-:W-:Y:S02]  /*7190*/  F2FP.F16.F32.PACK_AB R92, R65, R52 ;  /* 0x00000034415c723e */ /* 0x000fe400000000ff */
[----:B------:R-:W-:Y:S02]  /*71a0*/  F2FP.F16.F32.PACK_AB R94, R94, R93 ;  /* 0x0000005d5e5e723e */ /* 0x000fe400000000ff */
[----:B------:R-:W-:-:S02]  /*71b0*/  F2FP.F16.F32.PACK_AB R98, R55, R54 ;  /* 0x000000363762723e */ /* 0x000fc400000000ff */
[----:B------:R-:W-:-:S07]  /*71c0*/  MOV R93, R67 ;  /* 0x00000043005d7202 */ /* 0x000fce0000000f00 */
.L_x_5133:
[----:B------:R-:W-:Y:S05]  /*71d0*/  BSYNC B3 ;  /* 0x0000000000037941 */ /* 0x000fea0003800000 */
.L_x_5132:
        /* <DEDUP_REMOVED lines=10> */
.L_x_5131:
[----:B------:R-:W-:Y:S05]  /*7280*/  BSYNC B2 ;  /* 0x0000000000027941 */ /* 0x000fea0003800000 */
.L_x_5130:
        /* <DEDUP_REMOVED lines=42> */
[-C--:B------:R-:W-:Y:S01]  /*7530*/  FMUL.FTZ R160, R65, R63.reuse ;  /* 0x0000003f41a07220 */ /* 0x080fe20000410000 */
[----:B------:R-:W-:Y:S02]  /*7540*/  HADD2.F32 R53, -RZ, R94.H0_H0 ;  /* 0x2000005eff357230 */ /* 0x000fe40000004100 */
[C---:B------:R-:W-:Y:S01]  /*7550*/  FMUL.FTZ R94, R97.reuse, R63 ;  /* 0x0000003f615e7220 */ /* 0x040fe20000410000 */
[-C--:B------:R-:W-:Y:S01]  /*7560*/  FMUL.FTZ R63, R98, R99.reuse ;  /* 0x00000063623f7220 */ /* 0x080fe20000410000 */
[C---:B------:R-:W-:Y:S01]  /*7570*/  FMUL.FTZ R99, R60.reuse, R99 ;  /* 0x000000633c637220 */ /* 0x040fe20000410000 */
[-C--:B------:R-:W-:Y:S01]  /*7580*/  FFMA.FTZ R160, R97, R96.reuse, R160 ;  /* 0x0000006061a07223 */ /* 0x080fe200000100a0 */
[----:B------:R-:W-:Y:S01]  /*7590*/  FFMA.FTZ R94, R65, R96, -R94 ;  /* 0x00000060415e7223 */ /* 0x000fe2000001085e */
[-C--:B------:R-:W-:Y:S01]  /*75a0*/  FFMA.FTZ R63, R60, R53.reuse, -R63 ;  /* 0x000000353c3f7223 */ /* 0x080fe2000001083f */
[----:B------:R-:W-:Y:S01]  /*75b0*/  FFMA.FTZ R99, R98, R53, R99 ;  /* 0x0000003562637223 */ /* 0x000fe20000010063 */
[----:B------:R-:W-:-:S02]  /*75c0*/  HADD2.F32 R65, -RZ, R67.H0_H0 ;  /* 0x20000043ff417230 */ /* 0x000fc40000004100 */
[----:B------:R-:W-:Y:S01]  /*75d0*/  HADD2.F32 R96, -RZ, R67.H1_H1 ;  /* 0x30000043ff607230 */ /* 0x000fe20000004100 */
[----:B------:R-:W-:Y:S01]  /*75e0*/  F2FP.F16.F32.PACK_AB R63, R63, R94 ;  /* 0x0000005e3f3f723e */ /* 0x000fe200000000ff */
[----:B------:R-:W-:Y:S01]  /*75f0*/  HADD2.F32 R53, -RZ, R181.H1_H1 ;  /* 0x300000b5ff357230 */ /* 0x000fe20000004100 */
[----:B------:R-:W-:Y:S01]  /*7600*/  F2FP.F16.F32.PACK_AB R99, R99, R160 ;  /* 0x000000a06363723e */ /* 0x000fe200000000ff */
[--C-:B------:R-:W-:Y:S02]  /*7610*/  HADD2.F32 R67, -RZ, R55.reuse.H0_H0 ;  /* 0x20000037ff437230 */ /* 0x100fe40000004100 */
[----:B------:R-:W-:Y:S02]  /*7620*/  HADD2.F32 R97, -RZ, R62.H0_H0 ;  /* 0x2000003eff617230 */ /* 0x000fe40000004100 */
[-C--:B------:R-:W-:Y:S01]  /*7630*/  FMUL.FTZ R98, R65, R53.reuse ;  /* 0x0000003541627220 */ /* 0x080fe20000410000 */
[----:B------:R-:W-:Y:S02]  /*7640*/  HADD2.F32 R62, -RZ, R55.H1_H1 ;  /* 0x30000037ff3e7230 */ /* 0x000fe40000004100 */
[----:B------:R-:W-:Y:S01]  /*7650*/  FMUL.FTZ R162, R67, R53 ;  /* 0x0000003543a27220 */ /* 0x000fe20000410000 */
[----:B------:R-:W-:-:S02]  /*7660*/  HADD2.F32 R60, -RZ, R180.H0_H0 ;  /* 0x200000b4ff3c7230 */ /* 0x000fc40000004100 */
[-C--:B------:R-:W-:Y:S01]  /*7670*/  FMUL.FTZ R53, R96, R97.reuse ;  /* 0x0000006160357220 */ /* 0x080fe20000410000 */
[----:B------:R-:W-:Y:S02]  /*7680*/  HADD2.F32 R51, -RZ, R51.H0_H0 ;  /* 0x20000033ff337230 */ /* 0x000fe40000004100 */
[C---:B------:R-:W-:Y:S01]  /*7690*/  FMUL.FTZ R97, R62.reuse, R97 ;  /* 0x000000613e617220 */ /* 0x040fe20000410000 */
[--C-:B------:R-:W-:Y:S02]  /*76a0*/  HADD2.F32 R55, -RZ, R179.reuse.H0_H0 ;  /* 0x200000b3ff377230 */ /* 0x100fe40000004100 */
[-C--:B------:R-:W-:Y:S01]  /*76b0*/  FFMA.FTZ R98, R67, R60.reuse, -R98 ;  /* 0x0000003c43627223 */ /* 0x080fe20000010862 */
[----:B------:R-:W-:Y:S01]  /*76c0*/  FFMA.FTZ R162, R65, R60, R162 ;  /* 0x0000003c41a27223 */ /* 0x000fe200000100a2 */
[-C--:B------:R-:W-:Y:S01]  /*76d0*/  FFMA.FTZ R53, R62, R51.reuse, -R53 ;  /* 0x000000333e357223 */ /* 0x080fe20000010835 */
[----:B------:R-:W-:Y:S01]  /*76e0*/  FFMA.FTZ R97, R96, R51, R97 ;  /* 0x0000003360617223 */ /* 0x000fe20000010061 */
[----:B------:R-:W-:-:S02]  /*76f0*/  HADD2.F32 R51, -RZ, R179.H1_H1 ;  /* 0x300000b3ff337230 */ /* 0x000fc40000004100 */
[----:B------:R-:W-:Y:S02]  /*7700*/  HADD2.F32 R62, -RZ, R64.H0_H0 ;  /* 0x20000040ff3e7230 */ /* 0x000fe40000004100 */
[----:B------:R-:W-:Y:S02]  /*7710*/  HADD2.F32 R60, -RZ, R52.H0_H0 ;  /* 0x20000034ff3c7230 */ /* 0x000fe40000004100 */
[----:B------:R-:W-:Y:S02]  /*7720*/  HADD2.F32 R64, -RZ, R64.H1_H1 ;  /* 0x30000040ff407230 */ /* 0x000fe40000004100 */
[-C--:B------:R-:W-:Y:S01]  /*7730*/  FMUL.FTZ R65, R62, R51.reuse ;  /* 0x000000333e417220 */ /* 0x080fe20000410000 */
[----:B------:R-:W-:Y:S02]  /*7740*/  HADD2.F32 R52, -RZ, R52.H1_H1 ;  /* 0x30000034ff347230 */ /* 0x000fe40000004100 */
[----:B------:R-:W-:Y:S01]  /*7750*/  FMUL.FTZ R159, R60, R51 ;  /* 0x000000333c9f7220 */ /* 0x000fe20000410000 */
[----:B------:R-:W-:-:S02]  /*7760*/  HADD2.F32 R67, -RZ, R48.H0_H0 ;  /* 0x20000030ff437230 */ /* 0x000fc40000004100 */
[----:B------:R-:W-:Y:S01]  /*7770*/  FMUL.FTZ R51, R64, R49 ;  /* 0x0000003140337220 */ /* 0x000fe20000410000 */
[----:B------:R-:W-:Y:S01]  /*7780*/  FFMA.FTZ R65, R60, R55, -R65 ;  /* 0x000000373c417223 */ /* 0x000fe20000010841 */
[----:B------:R-:W-:Y:S01]  /*7790*/  FMUL.FTZ R49, R52, R49 ;  /* 0x0000003134317220 */ /* 0x000fe20000410000 */
[----:B------:R-:W-:Y:S01]  /*77a0*/  FFMA.FTZ R159, R62, R55, R159 ;  /* 0x000000373e9f7223 */ /* 0x000fe2000001009f */
[-C--:B------:R-:W-:Y:S01]  /*77b0*/  FFMA.FTZ R52, R52, R67.reuse, -R51 ;  /* 0x0000004334347223 */ /* 0x080fe20000010833 */
[----:B------:R-:W-:Y:S02]  /*77c0*/  HADD2.F32 R55, -RZ, R66.H0_H0 ;  /* 0x20000042ff377230 */ /* 0x000fe40000004100 */
[----:B------:R-:W-:Y:S01]  /*77d0*/  FFMA.FTZ R64, R64, R67, R49 ;  /* 0x0000004340407223 */ /* 0x000fe20000010031 */
[----:B------:R-:W-:Y:S02]  /*77e0*/  HADD2.F32 R48, -RZ, R178.H0_H0 ;  /* 0x200000b2ff307230 */ /* 0x000fe40000004100 */
[----:B------:R-:W-:Y:S01]  /*77f0*/  HADD2.F32 R61, -RZ, R61.H0_H0 ;  /* 0x2000003dff3d7230 */ /* 0x000fe20000004100 */
[----:B------:R-:W-:Y:S01]  /*7800*/  F2FP.F16.F32.PACK_AB R52, R52, R65 ;  /* 0x000000413434723e */ /* 0x000fe200000000ff */
[----:B------:R-:W-:Y:S01]  /*7810*/  HADD2.F32 R51, -RZ, R54.H0_H0 ;  /* 0x20000036ff337230 */ /* 0x000fe20000004100 */
[----:B------:R-:W-:Y:S01]  /*7820*/  F2FP.F16.F32.PACK_AB R64, R64, R159 ;  /* 0x0000009f4040723e */ /* 0x000fe200000000ff */
[----:B------:R-:W-:-:S02]  /*7830*/  HADD2.F32 R66, -RZ, R66.H1_H1 ;  /* 0x30000042ff427230 */ /* 0x000fc40000004100 */
[----:B------:R-:W-:Y:S02]  /*7840*/  HADD2.F32 R54, -RZ, R54.H1_H1 ;  /* 0x30000036ff367230 */ /* 0x000fe40000004100 */
[----:B------:R-:W-:Y:S02]  /*7850*/  HADD2.F32 R67, -RZ, R50.H0_H0 ;  /* 0x20000032ff437230 */ /* 0x000fe40000004100 */
[-C--:B------:R-:W-:Y:S01]  /*7860*/  FMUL.FTZ R50, R55, R48.reuse ;  /* 0x0000003037327220 */ /* 0x080fe20000410000 */
[----:B------:R-:W-:Y:S02]  /*7870*/  HADD2.F32 R49, -RZ, R178.H1_H1 ;  /* 0x300000b2ff317230 */ /* 0x000fe40000004100 */
[-C--:B------:R-:W-:Y:S01]  /*7880*/  FMUL.FTZ R161, R66, R61.reuse ;  /* 0x0000003d42a17220 */ /* 0x080fe20000410000 */
[----:B------:R-:W-:Y:S01]  /*7890*/  FMUL.FTZ R48, R51, R48 ;  /* 0x0000003033307220 */ /* 0x000fe20000410000 */
        /* <DEDUP_REMOVED lines=8> */
[----:B------:R-:W-:Y:S02]  /*7920*/  F2FP.F16.F32.PACK_AB R67, R97, R162 ;  /* 0x000000a26143723e */ /* 0x000fe400000000ff */
[----:B------:R-:W-:Y:S02]  /*7930*/  F2FP.F16.F32.PACK_AB R54, R161, R50 ;  /* 0x00000032a136723e */ /* 0x000fe400000000ff */
[----:B------:R-:W-:-:S07]  /*7940*/  F2FP.F16.F32.PACK_AB R66, R61, R48 ;  /* 0x000000303d42723e */ /* 0x000fce00000000ff */
.L_x_5137:
[----:B------:R-:W-:Y:S05]  /*7950*/  BSYNC B3 ;  /* 0x0000000000037941 */ /* 0x000fea0003800000 */
.L_x_5136:
        /* <DEDUP_REMOVED lines=10> */
.L_x_5135:
[----:B------:R-:W-:Y:S05]  /*7a00*/  BSYNC B2 ;  /* 0x0000000000027941 */ /* 0x000fea0003800000 */
.L_x_5134:
        /* <DEDUP_REMOVED lines=27> */
[--C-:B------:R-:W-:Y:S01]  /*7bc0*/  SHF.R.U64 R44, R44, 0x10, R45.reuse ;  /* 0x000000102c2c7819 */ /* 0x100fe2000000122d */
[----:B------:R-:W-:Y:S01]  /*7bd0*/  HADD2.F32 R67, -RZ, R177.H1_H1 ;  /* 0x300000b1ff437230 */ /* 0x000fe20000004100 */
[----:B------:R-:W-:Y:S01]  /*7be0*/  SHF.R.U32.HI R62, RZ, 0x10, R45 ;  /* 0x00000010ff3e7819 */ /* 0x000fe2000001162d */
[--C-:B--2---:R-:W-:Y:S01]  /*7bf0*/  HADD2.F32 R66, -RZ, R53.reuse.H0_H0 ;  /* 0x20000035ff427230 */ /* 0x104fe20000004100 */
[--C-:B------:R-:W-:Y:S01]  /*7c00*/  SHF.R.U64 R45, R56, 0x10, R57.reuse ;  /* 0x00000010382d7819 */ /* 0x100fe20000001239 */
[----:B------:R-:W-:Y:S01]  /*7c10*/  HADD2.F32 R64, -RZ, R53.H1_H1 ;  /* 0x30000035ff407230 */ /* 0x000fe20000004100 */
[----:B------:R-:W-:Y:S01]  /*7c20*/  SHF.R.U32.HI R56, RZ, 0x10, R57 ;  /* 0x00000010ff387819 */ /* 0x000fe20000011639 */
[----:B0-----:R-:W-:Y:S01]  /*7c30*/  HADD2.F32 R92, -RZ, R49.H0_H0 ;  /* 0x20000031ff5c7230 */ /* 0x001fe20000004100 */
[--C-:B------:R-:W-:Y:S01]  /*7c40*/  SHF.R.U64 R57, R58, 0x10, R59.reuse ;  /* 0x000000103a397819 */ /* 0x100fe2000000123b */
[----:B------:R-:W-:Y:S01]  /*7c50*/  HADD2.F32 R65, -RZ, R62.H0_H0 ;  /* 0x2000003eff417230 */ /* 0x000fe20000004100 */
[----:B------:R-:W-:Y:S01]  /*7c60*/  SHF.R.U32.HI R58, RZ, 0x10, R59 ;  /* 0x00000010ff3a7819 */ /* 0x000fe2000001163b */
[----:B------:R-:W-:-:S02]  /*7c70*/  HADD2.F32 R53, -RZ, R56.H0_H0 ;  /* 0x20000038ff357230 */ /* 0x000fc40000004100 */
[-C--:B------:R-:W-:Y:S01]  /*7c80*/  FMUL.FTZ R95, R92, R67.reuse ;  /* 0x000000435c5f7220 */ /* 0x080fe20000410000 */
[----:B------:R-:W-:Y:S02]  /*7c90*/  HADD2.F32 R56, -RZ, R49.H1_H1 ;  /* 0x30000031ff387230 */ /* 0x000fe40000004100 */
[----:B------:R-:W-:Y:S01]  /*7ca0*/  FMUL.FTZ R49, R66, R67 ;  /* 0x0000004342317220 */ /* 0x000fe20000410000 */
[----:B------:R-:W-:Y:S02]  /*7cb0*/  HADD2.F32 R59, -RZ, R175.H1_H1 ;  /* 0x300000afff3b7230 */ /* 0x000fe40000004100 */
[-C--:B------:R-:W-:Y:S01]  /*7cc0*/  FMUL.FTZ R67, R64, R53.reuse ;  /* 0x0000003540437220 */ /* 0x080fe20000410000 */
[--C-:B------:R-:W-:Y:S01]  /*7cd0*/  SHF.R.U64 R46, R46, 0x10, R47.reuse ;  /* 0x000000102e2e7819 */ /* 0x100fe2000000122f */
[----:B------:R-:W-:Y:S01]  /*7ce0*/  FMUL.FTZ R93, R56, R53 ;  /* 0x00000035385d7220 */ /* 0x000fe20000410000 */
[----:B------:R-:W-:Y:S01]  /*7cf0*/  SHF.R.U32.HI R47, RZ, 0x10, R47 ;  /* 0x00000010ff2f7819 */ /* 0x000fe2000001162f */
[----:B------:R-:W-:Y:S01]  /*7d00*/  FFMA.FTZ R49, R92, R59, -R49 ;  /* 0x0000003b5c317223 */ /* 0x000fe20000010831 */
[-C--:B------:R-:W-:Y:S01]  /*7d10*/  FFMA.FTZ R56, R56, R65.reuse, -R67 ;  /* 0x0000004138387223 */ /* 0x080fe20000010843 */
[----:B------:R-:W-:Y:S01]  /*7d20*/  FFMA.FTZ R64, R64, R65, R93 ;  /* 0x0000004140407223 */ /* 0x000fe2000001005d */
[----:B------:R-:W-:-:S02]  /*7d30*/  HADD2.F32 R67, -RZ, R176.H1_H1 ;  /* 0x300000b0ff437230 */ /* 0x000fc40000004100 */
[----:B------:R-:W-:Y:S01]  /*7d40*/  FFMA.FTZ R53, R66, R59, R95 ;  /* 0x0000003b42357223 */ /* 0x000fe2000001005f */
[----:B------:R-:W-:Y:S01]  /*7d50*/  HADD2.F32 R62, -RZ, R55.H0_H0 ;  /* 0x20000037ff3e7230 */ /* 0x000fe20000004100 */
[----:B------:R-:W-:Y:S01]  /*7d60*/  F2FP.F16.F32.PACK_AB R49, R56, R49 ;  /* 0x000000313831723e */ /* 0x000fe200000000ff */
[--C-:B------:R-:W-:Y:S02]  /*7d70*/  HADD2.F32 R92, -RZ, R51.reuse.H0_H0 ;  /* 0x20000033ff5c7230 */ /* 0x100fe40000004100 */
[----:B------:R-:W-:Y:S01]  /*7d80*/  HADD2.F32 R58, -RZ, R58.H0_H0 ;  /* 0x2000003aff3a7230 */ /* 0x000fe20000004100 */
[----:B------:R-:W-:Y:S01]  /*7d90*/  F2FP.F16.F32.PACK_AB R53, R64, R53 ;  /* 0x000000354035723e */ /* 0x000fe200000000ff */
[----:B------:R-:W-:Y:S02]  /*7da0*/  HADD2.F32 R65, -RZ, R51.H1_H1 ;  /* 0x30000033ff417230 */ /* 0x000fe40000004100 */
[----:B------:R-:W-:Y:S01]  /*7db0*/  FMUL.FTZ R51, R92, R67 ;  /* 0x000000435c337220 */ /* 0x000fe20000410000 */
[----:B------:R-:W-:-:S02]  /*7dc0*/  HADD2.F32 R59, -RZ, R174.H1_H1 ;  /* 0x300000aeff3b7230 */ /* 0x000fc40000004100 */
[----:B------:R-:W-:Y:S02]  /*7dd0*/  HADD2.F32 R66, -RZ, R47.H0_H0 ;  /* 0x2000002fff427230 */ /* 0x000fe40000004100 */
[C---:B------:R-:W-:Y:S01]  /*7de0*/  FMUL.FTZ R47, R62.reuse, R67 ;  /* 0x000000433e2f7220 */ /* 0x040fe20000410000 */
[----:B------:R-:W-:Y:S02]  /*7df0*/  HADD2.F32 R55, -RZ, R55.H1_H1 ;  /* 0x30000037ff377230 */ /* 0x000fe40000004100 */
[-C--:B------:R-:W-:Y:S01]  /*7e00*/  FMUL.FTZ R96, R65, R58.reuse ;  /* 0x0000003a41607220 */ /* 0x080fe20000410000 */
[-C--:B------:R-:W-:Y:S01]  /*7e10*/  FFMA.FTZ R51, R62, R59.reuse, R51 ;  /* 0x0000003b3e337223 */ /* 0x080fe20000010033 */
[----:B------:R-:W-:Y:S01]  /*7e20*/  FFMA.FTZ R47, R92, R59, -R47 ;  /* 0x0000003b5c2f7223 */ /* 0x000fe2000001082f */
[----:B------:R-:W-:Y:S02]  /*7e30*/  HADD2.F32 R92, -RZ, R52.H0_H0 ;  /* 0x20000034ff5c7230 */ /* 0x000fe40000004100 */
[C---:B------:R-:W-:Y:S01]  /*7e40*/  FMUL.FTZ R94, R55.reuse, R58 ;  /* 0x0000003a375e7220 */ /* 0x040fe20000410000 */
[----:B------:R-:W-:Y:S01]  /*7e50*/  FFMA.FTZ R62, R55, R66, R96 ;  /* 0x00000042373e7223 */ /* 0x000fe20000010060 */
[----:B------:R-:W-:-:S02]  /*7e60*/  HADD2.F32 R55, -RZ, R45.H0_H0 ;  /* 0x2000002dff377230 */ /* 0x000fc40000004100 */
[----:B------:R-:W-:Y:S02]  /*7e70*/  HADD2.F32 R52, -RZ, R52.H1_H1 ;  /* 0x30000034ff347230 */ /* 0x000fe40000004100 */
[----:B------:R-:W-:Y:S01]  /*7e80*/  FFMA.FTZ R58, R65, R66, -R94 ;  /* 0x00000042413a7223 */ /* 0x000fe2000001085e */
[--C-:B------:R-:W-:Y:S02]  /*7e90*/  HADD2.F32 R45, -RZ, R48.reuse.H1_H1 ;  /* 0x30000030ff2d7230 */ /* 0x100fe40000004100 */
[----:B------:R-:W-:Y:S02]  /*7ea0*/  HADD2.F32 R177, -RZ, R177.H0_H0 ;  /* 0x200000b1ffb17230 */ /* 0x000fe40000004100 */
[-C--:B------:R-:W-:Y:S01]  /*7eb0*/  FMUL.FTZ R94, R52, R55.reuse ;  /* 0x00000037345e7220 */ /* 0x080fe20000410000 */
[----:B------:R-:W-:Y:S02]  /*7ec0*/  HADD2.F32 R66, -RZ, R48.H0_H0 ;  /* 0x20000030ff427230 */ /* 0x000fe40000004100 */
[----:B------:R-:W-:Y:S01]  /*7ed0*/  FMUL.FTZ R55, R45, R55 ;  /* 0x000000372d377220 */ /* 0x000fe20000410000 */
[----:B------:R-:W-:-:S02]  /*7ee0*/  HADD2.F32 R48, -RZ, R44.H0_H0 ;  /* 0x2000002cff307230 */ /* 0x000fc40000004100 */
[-C--:B------:R-:W-:Y:S01]  /*7ef0*/  FMUL.FTZ R59, R92, R177.reuse ;  /* 0x000000b15c3b7220 */ /* 0x080fe20000410000 */
[----:B------:R-:W-:Y:S02]  /*7f00*/  HADD2.F32 R175, -RZ, R175.H0_H0 ;  /* 0x200000afffaf7230 */ /* 0x000fe40000004100 */
[----:B------:R-:W-:Y:S01]  /*7f10*/  FMUL.FTZ R177, R66, R177 ;  /* 0x000000b142b17220 */ /* 0x000fe20000410000 */
[----:B------:R-:W-:Y:S02]  /*7f20*/  HADD2.F32 R176, -RZ, R176.H0_H0 ;  /* 0x200000b0ffb07230 */ /* 0x000fe40000004100 */
[-C--:B------:R-:W-:Y:S01]  /*7f30*/  FFMA.FTZ R52, R52, R48.reuse, R55 ;  /* 0x0000003034347223 */ /* 0x080fe20000010037 */
[----:B------:R-:W-:Y:S01]  /*7f40*/  FFMA.FTZ R45, R45, R48, -R94 ;  /* 0x000000302d2d7223 */ /* 0x000fe2000001085e */
[-C--:B------:R-:W-:Y:S01]  /*7f50*/  FFMA.FTZ R44, R66, R175.reuse, -R59 ;  /* 0x000000af422c7223 */ /* 0x080fe2000001083b */
[----:B------:R-:W-:Y:S02]  /*7f60*/  HADD2.F32 R55, -RZ, R54.H0_H0 ;  /* 0x20000036ff377230 */ /* 0x000fe40000004100 */
[----:B------:R-:W-:Y:S01]  /*7f70*/  FFMA.FTZ R175, R92, R175, R177 ;  /* 0x000000af5caf7223 */ /* 0x000fe200000100b1 */
[----:B------:R-:W-:Y:S01]  /*7f80*/  HADD2.F32 R59, -RZ, R57.H0_H0 ;  /* 0x20000039ff3b7230 */ /* 0x000fe20000004100 */
[----:B------:R-:W-:Y:S01]  /*7f90*/  F2FP.F16.F32.PACK_AB R47, R58, R47 ;  /* 0x0000002f3a2f723e */ /* 0x000fe200000000ff */
[----:B------:R-:W-:-:S02]  /*7fa0*/  HADD2.F32 R48, -RZ, R50.H0_H0 ;  /* 0x20000032ff307230 */ /* 0x000fc40000004100 */
[CC--:B------:R-:W-:Y:S01]  /*7fb0*/  FMUL.FTZ R65, R55.reuse, R176.reuse ;  /* 0x000000b037417220 */ /* 0x0c0fe20000410000 */
        /* <DEDUP_REMOVED lines=17> */
.L_x_5139:
[----:B------:R-:W-:Y:S05]  /*80d0*/  BSYNC B2 ;  /* 0x0000000000027941 */ /* 0x000fea0003800000 */
.L_x_5138:
        /* <DEDUP_REMOVED lines=10> */
.L_x_5129:
[----:B------:R-:W-:Y:S05]  /*8180*/  BSYNC B1 ;  /* 0x0000000000017941 */ /* 0x000fea0003800000 */
.L_x_5128:
        /* <DEDUP_REMOVED lines=13> */
[----:B------:R-:W-:Y:S02]  /*8260*/  LEA.HI R45, R45, R44, RZ, 0x4 ;  /* 0x0000002c2d2d7211 */ /* 0x000fe400078f20ff */
[----:B---3--:R-:W-:-:S02]  /*8270*/  SHF.R.U32.HI R50, RZ, 0x3, R212 ;  /* 0x00000003ff327819 */ /* 0x008fc400000116d4 */
[----:B------:R-:W-:-:S05]  /*8280*/  LEA.HI.SX32 R48, R45, R20, 0x1c ;  /* 0x000000142d307211 */ /* 0x000fca00078fe2ff */
        /* <DEDUP_REMOVED lines=24> */
[----:B--2---:R-:W-:Y:S01]  /*8410*/  IMAD.MOV.U32 R61, RZ, RZ, R49 ;  /* 0x000000ffff3d7224 */ /* 0x004fe200078e0031 */
[----:B------:R-:W-:Y:S01]  /*8420*/  SHF.R.U32.HI R67, RZ, 0x10, R89 ;  /* 0x00000010ff437819 */ /* 0x000fe20000011659 */
[----:B------:R-:W-:Y:S01]  /*8430*/  IMAD.MOV.U32 R63, RZ, RZ, R51 ;  /* 0x000000ffff3f7224 */ /* 0x000fe200078e0033 */
[----:B------:R-:W-:Y:S01]  /*8440*/  SHF.R.U32.HI R65, RZ, 0x10, R77 ;  /* 0x00000010ff417819 */ /* 0x000fe2000001164d */
[----:B0-----:R-:W-:Y:S01]  /*8450*/  IMAD.MOV.U32 R49, RZ, RZ, R47 ;  /* 0x000000ffff317224 */ /* 0x001fe200078e002f */
[----:B------:R-:W-:Y:S01]  /*8460*/  SHF.R.U64 R56, R76, 0x10, R77 ;  /* 0x000000104c387819 */ /* 0x000fe2000000124d */
[----:B------:R-:W-:Y:S01]  /*8470*/  HADD2.F32 R66, -RZ, R173.H1_H1 ;  /* 0x300000adff427230 */ /* 0x000fe20000004100 */
[----:B------:R-:W-:Y:S01]  /*8480*/  SHF.R.U64 R59, R88, 0x10, R89 ;  /* 0x00000010583b7819 */ /* 0x000fe20000001259 */
[----:B------:R-:W-:Y:S01]  /*8490*/  HADD2.F32 R51, -RZ, R61.H0_H0 ;  /* 0x2000003dff337230 */ /* 0x000fe20000004100 */
[--C-:B------:R-:W-:Y:S01]  /*84a0*/  SHF.R.U64 R60, R90, 0x10, R91.reuse ;  /* 0x000000105a3c7819 */ /* 0x100fe2000000125b */
[----:B------:R-:W-:Y:S01]  /*84b0*/  HADD2.F32 R47, -RZ, R45.H0_H0 ;  /* 0x2000002dff2f7230 */ /* 0x000fe20000004100 */
[----:B------:R-:W-:Y:S01]  /*84c0*/  SHF.R.U32.HI R90, RZ, 0x10, R91 ;  /* 0x00000010ff5a7819 */ /* 0x000fe2000001165b */
        /* <DEDUP_REMOVED lines=8> */
[----:B------:R-:W-:Y:S02]  /*8550*/  HADD2.F32 R65, -RZ, R65.H0_H0 ;  /* 0x20000041ff417230 */ /* 0x000fe40000004100 */
[-C--:B------:R-:W-:Y:S01]  /*8560*/  FFMA.FTZ R45, R47, R64.reuse, -R76 ;  /* 0x000000402f2d7223 */ /* 0x080fe2000001084c */
[----:B------:R-:W-:Y:S01]  /*8570*/  FFMA.FTZ R47, R51, R64, R66 ;  /* 0x00000040332f7223 */ /* 0x000fe20000010042 */
[C---:B------:R-:W-:Y:S01]  /*8580*/  FMUL.FTZ R77, R61.reuse, R67 ;  /* 0x000000433d4d7220 */ /* 0x040fe20000410000 */
[----:B------:R-:W-:Y:S01]  /*8590*/  SHF.R.U32.HI R78, RZ, 0x10, R79 ;  /* 0x00000010ff4e7819 */ /* 0x000fe2000001164f */
[----:B------:R-:W-:Y:S01]  /*85a0*/  FFMA.FTZ R64, R61, R65, R88 ;  /* 0x000000413d407223 */ /* 0x000fe20000010058 */
        /* <DEDUP_REMOVED lines=29> */
[----:B------:R-:W-:Y:S02]  /*8780*/  HADD2.F32 R78, -RZ, R171.H0_H0 ;  /* 0x200000abff4e7230 */ /* 0x000fe40000004100 */
[C---:B------:R-:W-:Y:S01]  /*8790*/  FMUL.FTZ R65, R44.reuse, R65 ;  /* 0x000000412c417220 */ /* 0x040fe20000410000 */
[----:B------:R-:W-:Y:S01]  /*87a0*/  FMUL.FTZ R88, R59, R88 ;  /* 0x000000583b587220 */ /* 0x000fe20000410000 */
[-C--:B------:R-:W-:Y:S01]  /*87b0*/  FFMA.FTZ R67, R44, R63.reuse, -R67 ;  /* 0x0000003f2c437223 */ /* 0x080fe20000010843 */
[----:B------:R-:W-:Y:S02]  /*87c0*/  HADD2.F32 R44, -RZ, R46.H0_H0 ;  /* 0x2000002eff2c7230 */ /* 0x000fe40000004100 */
[----:B------:R-:W-:Y:S01]  /*87d0*/  FFMA.FTZ R65, R48, R63, R65 ;  /* 0x0000003f30417223 */ /* 0x000fe20000010041 */
[----:B------:R-:W-:Y:S01]  /*87e0*/  FFMA.FTZ R88, R61, R78, R88 ;  /* 0x0000004e3d587223 */ /* 0x000fe20000010058 */
[----:B------:R-:W-:-:S02]  /*87f0*/  HADD2.F32 R48, -RZ, R50.H0_H0 ;  /* 0x20000032ff307230 */ /* 0x000fc40000004100 */
[----:B------:R-:W-:Y:S01]  /*8800*/  FFMA.FTZ R56, R59, R78, -R56 ;  /* 0x0000004e3b387223 */ /* 0x000fe20000010838 */
[----:B------:R-:W-:Y:S01]  /*8810*/  HADD2.F32 R61, -RZ, R172.H0_H0 ;  /* 0x200000acff3d7230 */ /* 0x000fe20000004100 */
[----:B------:R-:W-:Y:S01]  /*8820*/  F2FP.F16.F32.PACK_AB R51, R76, R51 ;  /* 0x000000334c33723e */ /* 0x000fe200000000ff */
[----:B------:R-:W-:Y:S01]  /*8830*/  HADD2.F32 R63, -RZ, R60.H0_H0 ;  /* 0x2000003cff3f7230 */ /* 0x000fe20000004100 */
[----:B------:R-:W-:Y:S01]  /*8840*/  MOV R47, R66 ;  /* 0x00000042002f7202 */ /* 0x000fe20000000f00 */
        /* <DEDUP_REMOVED lines=16> */
.L_x_5143:
[----:B------:R-:W-:Y:S05]  /*8950*/  BSYNC B2 ;  /* 0x0000000000027941 */ /* 0x000fea0003800000 */
.L_x_5142:
[----:B0-----:R4:W-:Y:S04]  /*8960*/  STG.E.128 desc[UR60][R52.64], R44 ;  /* 0x0000002c34007986 */ /* 0x0019e8000c101d3c */
[----:B--2---:R4:W-:Y:S02]  /*8970*/  @!P3 STG.E.128 desc[UR60][R54.64], R48 ;  /* 0x000000303600b986 */ /* 0x0049e4000c101d3c */
.L_x_5141:
[----:B------:R-:W-:Y:S05]  /*8980*/  BSYNC B1 ;  /* 0x0000000000017941 */ /* 0x000fea0003800000 */
.L_x_5140:
        /* <DEDUP_REMOVED lines=38> */
[----:B------:R-:W-:Y:S01]  /*8bf0*/  SHF.R.U32.HI R64, RZ, 0x10, R73 ;  /* 0x00000010ff407819 */ /* 0x000fe20000011649 */
[----:B------:R-:W-:Y:S01]  /*8c00*/  IMAD.MOV.U32 R62, RZ, RZ, R48 ;  /* 0x000000ffff3e7224 */ /* 0x000fe200078e0030 */
[----:B------:R-:W-:Y:S01]  /*8c10*/  MOV R49, R47 ;  /* 0x0000002f00317202 */ /* 0x000fe20000000f00 */
[----:B------:R-:W-:Y:S01]  /*8c20*/  IMAD.MOV.U32 R63, RZ, RZ, R51 ;  /* 0x000000ffff3f7224 */ /* 0x000fe200078e0033 */
[----:B------:R-:W-:Y:S01]  /*8c30*/  SHF.R.U64 R59, R72, 0x10, R73 ;  /* 0x00000010483b7819 */ /* 0x000fe20000001249 */
[----:B------:R-:W-:Y:S01]  /*8c40*/  HADD2.F32 R67, -RZ, R158.H1_H1 ;  /* 0x3000009eff437230 */ /* 0x000fe20000004100 */
[--C-:B------:R-:W-:Y:S01]  /*8c50*/  SHF.R.U64 R58, R86, 0x10, R87.reuse ;  /* 0x00000010563a7819 */ /* 0x100fe20000001257 */
        /* <DEDUP_REMOVED lines=19> */
[----:B------:R-:W-:-:S02]  /*8d90*/  HADD2.F32 R67, -RZ, R157.H1_H1 ;  /* 0x3000009dff437230 */ /* 0x000fc40000004100 */
        /* <DEDUP_REMOVED lines=8> */
[-C--:B------:R-:W-:Y:S01]  /*8e20*/  FMUL.FTZ R74, R64, R67.reuse ;  /* 0x00000043404a7220 */ /* 0x080fe20000410000 */
[----:B------:R-:W-:Y:S02]  /*8e30*/  HADD2.F32 R49, -RZ, R49.H1_H1 ;  /* 0x30000031ff317230 */ /* 0x000fe40000004100 */
[C---:B------:R-:W-:Y:S01]  /*8e40*/  FMUL.FTZ R67, R51.reuse, R67 ;  /* 0x0000004333437220 */ /* 0x040fe20000410000 */
[----:B------:R-:W-:Y:S02]  /*8e50*/  HADD2.F32 R158, -RZ, R158.H0_H0 ;  /* 0x2000009eff9e7230 */ /* 0x000fe40000004100 */
[----:B------:R-:W-:Y:S01]  /*8e60*/  FFMA.FTZ R74, R51, R65, -R74 ;  /* 0x00000041334a7223 */ /* 0x000fe2000001084a */
[----:B------:R-:W-:Y:S02]  /*8e70*/  HADD2.F32 R51, -RZ, R62.H0_H0 ;  /* 0x2000003eff337230 */ /* 0x000fe40000004100 */
[C---:B------:R-:W-:Y:S01]  /*8e80*/  FMUL.FTZ R78, R49.reuse, R72 ;  /* 0x00000048314e7220 */ /* 0x040fe20000410000 */
[----:B------:R-:W-:Y:S01]  /*8e90*/  FFMA.FTZ R73, R49, R66, -R76 ;  /* 0x0000004231497223 */ /* 0x000fe2000001084c */
[----:B------:R-:W-:-:S02]  /*8ea0*/  HADD2.F32 R49, -RZ, R61.H0_H0 ;  /* 0x2000003dff317230 */ /* 0x000fc40000004100 */
[----:B------:R-:W-:Y:S01]  /*8eb0*/  FFMA.FTZ R72, R64, R65, R67 ;  /* 0x0000004140487223 */ /* 0x000fe20000010043 */
[----:B------:R-:W-:Y:S02]  /*8ec0*/  HADD2.F32 R60, -RZ, R60.H0_H0 ;  /* 0x2000003cff3c7230 */ /* 0x000fe40000004100 */
[----:B------:R-:W-:Y:S01]  /*8ed0*/  FMUL.FTZ R64, R51, R158 ;  /* 0x0000009e33407220 */ /* 0x000fe20000410000 */
[----:B------:R-:W-:Y:S02]  /*8ee0*/  HADD2.F32 R62, -RZ, R62.H1_H1 ;  /* 0x3000003eff3e7230 */ /* 0x000fe40000004100 */
[----:B------:R-:W-:Y:S01]  /*8ef0*/  FFMA.FTZ R75, R63, R66, R78 ;  /* 0x000000423f4b7223 */ /* 0x000fe2000001004e */
[----:B------:R-:W-:Y:S02]  /*8f00*/  HADD2.F32 R61, -RZ, R61.H1_H1 ;  /* 0x3000003dff3d7230 */ /* 0x000fe40000004100 */
[----:B------:R-:W-:Y:S01]  /*8f10*/  FMUL.FTZ R158, R49, R158 ;  /* 0x0000009e319e7220 */ /* 0x000fe20000410000 */
        /* <DEDUP_REMOVED lines=33> */
.L_x_5147:
[----:B------:R-:W-:Y:S05]  /*9130*/  BSYNC B2 ;  /* 0x0000000000027941 */ /* 0x000fea0003800000 */
.L_x_5146:
[----:B0-----:R0:W-:Y:S04]  /*9140*/  STG.E.128 desc[UR60][R52.64], R44 ;  /* 0x0000002c34007986 */ /* 0x0011e8000c101d3c */
[----:B--2---:R0:W-:Y:S02]  /*9150*/  @!P3 STG.E.128 desc[UR60][R54.64], R48 ;  /* 0x000000303600b986 */ /* 0x0041e4000c101d3c */
.L_x_5145:
[----:B------:R-:W-:Y:S05]  /*9160*/  BSYNC B1 ;  /* 0x0000000000017941 */ /* 0x000fea0003800000 */
.L_x_5144:
[----:B------:R-:W-:-:S13]  /*9170*/  ISETP.NE.AND P3, PT, R35, RZ, PT ;  /* 0x000000ff2300720c */ /* 0x000fda0003f65270 */
[----:B------:R-:W-:Y:S05]  /*9180*/  @!P3 BRA `(.L_x_5098) ;  /* 0x0000000800dcb947 */ /* 0x000fea0003800000 */
[----:B0---4-:R-:W2:Y:S01]  /*9190*/  LDL R44, [R1+0x10] ;  /* 0x00001000012c7983 */ /* 0x011ea20000100800 */
[----:B------:R-:W-:Y:S01]  /*91a0*/  SHF.R.U32.HI R47, RZ, 0x3, R212 ;  /* 0x00000003ff2f7819 */ /* 0x000fe200000116d4 */
[----:B------:R-:W-:Y:S01]  /*91b0*/  BSSY B1, `(.L_x_5148) ;  /* 0x0000072000017945 */ /* 0x000fe20003800000 */
[----:B------:R-:W-:-:S04]  /*91c0*/  IADD3 R46, P3, P4, R118, R128, R29 ;  /* 0x00000080762e7210 */ /* 0x000fc80007c7e01d */
        /* <DEDUP_REMOVED lines=9> */
[----:B------:R-:W-:Y:S02]  /*9260*/  SHF.R.S32.HI R44, RZ, 0x1f, R147 ;  /* 0x0000001fff2c7819 */ /* 0x000fe40000011493 */
[----:B------:R-:W-:Y:S02]  /*9270*/  SHF.L.U32 R55, R147, 0x3, RZ ;  /* 0x0000000393377819 */ /* 0x000fe400000006ff */
        /* <DEDUP_REMOVED lines=70> */
[-C--:B------:R-:W-:Y:S01]  /*96e0*/  FFMA.FTZ R50, R45, R152.reuse, -R50 ;  /* 0x000000982d327223 */ /* 0x080fe20000010832 */
[----:B------:R-:W-:Y:S02]  /*96f0*/  HADD2.F32 R45, -RZ, R58.H0_H0 ;  /* 0x2000003aff2d7230 */ /* 0x000fe40000004100 */
[-C--:B------:R-:W-:Y:S01]  /*9700*/  FFMA.FTZ R59, R44, R47.reuse, -R59 ;  /* 0x0000002f2c3b7223 */ /* 0x080fe2000001083b */
[----:B------:R-:W-:Y:S01]  /*9710*/  FFMA.FTZ R56, R56, R47, R49 ;  /* 0x0000002f38387223 */ /* 0x000fe20000010031 */
        /* <DEDUP_REMOVED lines=23> */
[----:B------:R-:W-:Y:S01]  /*9890*/  F2FP.F16.F32.PACK_AB R47, R69, R66 ;  /* 0x00000042452f723e */ /* 0x000fe200000000ff */
[----:B------:R-:W-:Y:S01]  /*98a0*/  IMAD.MOV.U32 R46, RZ, RZ, R50 ;  /* 0x000000ffff2e7224 */ /* 0x000fe200078e0032 */
[----:B------:R-:W-:Y:S01]  /*98b0*/  MOV R49, R61 ;  /* 0x0000003d00317202 */ /* 0x000fe20000000f00 */
[----:B------:R-:W-:-:S07]  /*98c0*/  IMAD.MOV.U32 R50, RZ, RZ, R70 ;  /* 0x000000ffff327224 */ /* 0x000fce00078e0046 */
.L_x_5149:
[----:B------:R-:W-:Y:S05]  /*98d0*/  BSYNC B1 ;  /* 0x0000000000017941 */ /* 0x000fea0003800000 */
.L_x_5148:
        /* <DEDUP_REMOVED lines=10> */
.L_x_5065:
[----:B------:R-:W2:Y:S02]  /*9980*/  LDL R44, [R1+0x44] ;  /* 0x00004400012c7983 */ /* 0x000ea40000100800 */
[----:B--2---:R-:W-:-:S13]  /*9990*/  R2UR UR4, R44 ;  /* 0x000000002c0472ca */ /* 0x004fda00000e0000 */
[----:B------:R-:W-:-:S06]  /*99a0*/  UISETP.NE.AND UP0, UPT, UR4, 0x3, UPT ;  /* 0x000000030400788c */ /* 0x000fcc000bf05270 */
[----:B------:R-:W-:-:S13]  /*99b0*/  PLOP3.LUT P2, PT, PT, PT, UP0, 0x80, 0x0 ;  /* 0x000000000000781c */ /* 0x000fda0003f4f008 */
[----:B------:R-:W-:Y:S05]  /*99c0*/  @!P2 BRA `(.L_x_5150) ;  /* 0x000000000004a947 */ /* 0x000fea0003800000 */
[----:B------:R-:W-:Y:S01]  /*99d0*/  BPT.TRAP 0x1 ;  /* 0x000000040000795c */ /* 0x000fe20000300000 */
.L_x_5150:
[----:B------:R-:W-:Y:S01]  /*99e0*/  LEA R43, R19, R18, 0x3 ;  /* 0x00000012132b7211 */ /* 0x000fe200078e18ff */
[----:B------:R-:W-:Y:S01]  /*99f0*/  IMAD R42, R24, -0x70, R2 ;  /* 0xffffff90182a7824 */ /* 0x000fe200078e0202 */
[----:B------:R-:W-:Y:S01]  /*9a00*/  SHF.L.U32 R100, R209, 0x1f, RZ ;  /* 0x0000001fd1647819 */ /* 0x000fe200000006ff */
[----:B------:R-:W-:Y:S03]  /*9a10*/  BSSY B1, `(.L_x_5151) ;  /* 0x0000004000017945 */ /* 0x000fe60003800000 */
[----:B------:R-:W1:Y:S01]  /*9a20*/  SYNCS.PHASECHK.TRANS64.TRYWAIT P3, [R43+URZ+0x36890], R100 ;  /* 0x036890642b0075a7 */ /* 0x000e62000806017f */
[----:B------:R-:W-:Y:S01]  /*9a30*/  VIMNMX R42, R42, 0x70, PT ;  /* 0x000000702a2a7848 */ /* 0x000fe20003fe0100 */
[----:B-1----:R-:W-:Y:S06]  /*9a40*/  @!P3 BRA `(.L_x_5152) ;  /* 0x0000022400e8b947 */ /* 0x002fec0003800000 */
.L_x_5402:
[----:B------:R-:W-:Y:S05]  /*9a50*/  BSYNC B1 ;  /* 0x0000000000017941 */ /* 0x000fea0003800000 */
.L_x_5151:
        /* <DEDUP_REMOVED lines=21> */
.L_x_5154:
[----:B------:R-:W-:Y:S05]  /*9bb0*/  BSYNC B1 ;  /* 0x0000000000017941 */ /* 0x000fea0003800000 */
.L_x_5153:
        /* <DEDUP_REMOVED lines=20> */
.L_x_5098:
[----:B------:R-:W-:Y:S05]  /*9d00*/  BSYNC B0 ;  /* 0x0000000000007941 */ /* 0x000fea0003800000 */
.L_x_5064:
        /* <DEDUP_REMOVED lines=17> */
.L_x_5156:
[----:B------:R-:W-:Y:S05]  /*9e20*/  BSYNC B0 ;  /* 0x0000000000007941 */ /* 0x000fea0003800000 */
.L_x_5155:
        /* <DEDUP_REMOVED lines=10> */
[----:B------:R2:W-:Y:S04]  /*9ed0*/  STL [R1+0x14], R44 ;  /* 0x0000142c01007387 */ /* 0x0005e80000100800 */
[----:B------:R2:W-:Y:S02]  /*9ee0*/  STL [R1+0x3c], R45 ;  /* 0x00003c2d01007387 */ /* 0x0005e40000100800 */
[----:B-12---:R-:W-:Y:S05]  /*9ef0*/  @!P2 BRA `(.L_x_5158) ;  /* 0x0000022000d0a947 */ /* 0x006fea0003800000 */
.L_x_5403:
[----:B------:R-:W-:Y:S05]  /*9f00*/  BSYNC B0 ;  /* 0x0000000000007941 */ /* 0x000fea0003800000 */
.L_x_5157:
[----:B------:R1:W5:Y:S04]  /*9f10*/  LDL R55, [R1+0x40] ;  /* 0x0000400001377983 */ /* 0x0003680000100800 */
[----:B------:R1:W5:Y:S04]  /*9f20*/  LDL R54, [R1+0x3c] ;  /* 0x00003c0001367983 */ /* 0x0003680000100800 */
[----:B------:R1:W5:Y:S04]  /*9f30*/  LDL R53, [R1+0x38] ;  /* 0x0000380001357983 */ /* 0x0003680000100800 */
[----:B------:R1:W5:Y:S01]  /*9f40*/  LDL R52, [R1+0x14] ;  /* 0x0000140001347983 */ /* 0x0003620000100800 */
[----:B------:R-:W-:Y:S01]  /*9f50*/  ISETP.GE.AND P2, PT, R204, R42, PT ;  /* 0x0000002acc00720c */ /* 0x000fe20003f46270 */
[----:B------:R-:W-:Y:S01]  /*9f60*/  BSSY B0, `(.L_x_5159) ;  /* 0x0000022000007945 */ /* 0x000fe20003800000 */
[----:B------:R-:W-:-:S11]  /*9f70*/  IMAD.WIDE R48, R24, 0x70, R120 ;  /* 0x0000007018307825 */ /* 0x000fd600078e0278 */
[----:B-1----:R-:W-:Y:S05]  /*9f80*/  @P2 BRA `(.L_x_5160) ;  /* 0x00000000007c2947 */ /* 0x002fea0003800000 */
[----:B-----5:R-:W-:Y:S01]  /*9f90*/  R2UR UR7, R55 ;  /* 0x00000000370772ca */ /* 0x020fe200000e0000 */
[----:B------:R-:W-:Y:S01]  /*9fa0*/  IMAD.MOV.U32 R44, RZ, RZ, R116 ;  /* 0x000000ffff2c7224 */ /* 0x000fe200078e0074 */
[----:B------:R-:W-:Y:S01]  /*9fb0*/  R2UR UR4, R54 ;  /* 0x00000000360472ca */ /* 0x000fe200000e0000 */
[----:B------:R-:W-:Y:S01]  /*9fc0*/  IMAD.MOV.U32 R45, RZ, RZ, R39 ;  /* 0x000000ffff2d7224 */ /* 0x000fe200078e0027 */
[----:B------:R-:W-:Y:S02]  /*9fd0*/  R2UR UR6, R53 ;  /* 0x00000000350672ca */ /* 0x000fe400000e0000 */
[----:B------:R-:W-:-:S07]  /*9fe0*/  R2UR UR5, R52 ;  /* 0x00000000340572ca */ /* 0x000fce00000e0000 */
        /* <DEDUP_REMOVED lines=25> */
.L_x_5160:
[----:B------:R-:W-:Y:S05]  /*a180*/  BSYNC B0 ;  /* 0x0000000000007941 */ /* 0x000fea0003800000 */
.L_x_5159:
        /* <DEDUP_REMOVED lines=9> */
[----:B------:R-:W-:Y:S01]  /*a220*/  R2UR UR5, R52 ;  /* 0x00000000340572ca */ /* 0x000fe200000e0000 */
[----:B------:R-:W-:-:S04]  /*a230*/  IMAD.X R48, RZ, RZ, R49, P2 ;  /* 0x000000ffff307224 */ /* 0x000fc800010e0631 */
        /* <DEDUP_REMOVED lines=25> */
.L_x_5162:
[----:B------:R-:W-:Y:S05]  /*a3d0*/  BSYNC B0 ;  /* 0x0000000000007941 */ /* 0x000fea0003800000 */
.L_x_5161:
        /* <DEDUP_REMOVED lines=19> */
.L_x_5059:
[----:B------:R-:W-:Y:S01]  /*a510*/  BSSY B0, `(.L_x_5164) ;  /* 0x0000039000007945 */ /* 0x000fe20003800000 */
[----:B------:R-:W-:Y:S01]  /*a520*/  ISETP.GE.AND P1, PT, R148, 0x1, PT ;  /* 0x000000019400780c */ /* 0x000fe20003f26270 */
[----:B------:R-:W-:Y:S01]  /*a530*/  IMAD.MOV.U32 R0, RZ, RZ, RZ ;  /* 0x000000ffff007224 */ /* 0x000fe200078e00ff */
[----:B------:R-:W-:Y:S02]  /*a540*/  PLOP3.LUT P0, PT, PT, PT, PT, 0x80, 0x0 ;  /* 0x000000000000781c */ /* 0x000fe40003f0f070 */
[----:B------:R-:W-:Y:S02]  /*a550*/  CS2R R2, SRZ ;  /* 0x0000000000027805 */ /* 0x000fe4000001ff00 */
[----:B------:R-:W-:Y:S02]  /*a560*/  CS2R R118, SRZ ;  /* 0x0000000000767805 */ /* 0x000fe4000001ff00 */
[----:B------:R-:W-:Y:S02]  /*a570*/  CS2R R116, SRZ ;  /* 0x0000000000747805 */ /* 0x000fe4000001ff00 */
[----:B------:R-:W-:-:S02]  /*a580*/  CS2R R114, SRZ ;  /* 0x0000000000727805 */ /* 0x000fc4000001ff00 */
[----:B------:R-:W-:Y:S02]  /*a590*/  CS2R R112, SRZ ;  /* 0x0000000000707805 */ /* 0x000fe4000001ff00 */
[----:B------:R-:W-:Y:S02]  /*a5a0*/  MOV R111, RZ ;  /* 0x000000ff006f7202 */ /* 0x000fe40000000f00 */
[----:B------:R-:W-:Y:S02]  /*a5b0*/  CS2R R106, SRZ ;  /* 0x00000000006a7805 */ /* 0x000fe4000001ff00 */
[----:B------:R-:W-:Y:S02]  /*a5c0*/  CS2R R108, SRZ ;  /* 0x00000000006c7805 */ /* 0x000fe4000001ff00 */
[----:B-----5:R-:W-:Y:S02]  /*a5d0*/  CS2R R54, SRZ ;  /* 0x0000000000367805 */ /* 0x020fe4000001ff00 */
        /* <DEDUP_REMOVED lines=9> */
[----:B------:R-:W-:Y:S01]  /*a670*/  CS2R R88, SRZ ;  /* 0x0000000000587805 */ /* 0x000fe2000001ff00 */
[----:B------:R-:W-:Y:S01]  /*a680*/  IMAD.MOV.U32 R87, RZ, RZ, RZ ;  /* 0x000000ffff577224 */ /* 0x000fe200078e00ff */
[----:B------:R-:W-:-:S02]  /*a690*/  CS2R R82, SRZ ;  /* 0x0000000000527805 */ /* 0x000fc4000001ff00 */
[----:B------:R-:W-:Y:S02]  /*a6a0*/  CS2R R84, SRZ ;  /* 0x0000000000547805 */ /* 0x000fe4000001ff00 */
[----:B------:R-:W-:Y:S02]  /*a6b0*/  CS2R R80, SRZ ;  /* 0x0000000000507805 */ /* 0x000fe4000001ff00 */
[----:B------:R-:W-:Y:S02]  /*a6c0*/  MOV R79, RZ ;  /* 0x000000ff004f7202 */ /* 0x000fe40000000f00 */
        /* <DEDUP_REMOVED lines=13> */
[----:B-1----:R-:W-:Y:S02]  /*a7a0*/  CS2R R50, SRZ ;  /* 0x0000000000327805 */ /* 0x002fe4000001ff00 */
[----:B------:R-:W-:-:S02]  /*a7b0*/  CS2R R52, SRZ ;  /* 0x0000000000347805 */ /* 0x000fc4000001ff00 */
[----:B--2---:R-:W-:Y:S02]  /*a7c0*/  CS2R R48, SRZ ;  /* 0x0000000000307805 */ /* 0x004fe4000001ff00 */
        /* <DEDUP_REMOVED lines=10> */
[----:B------:R-:W-:Y:S06]  /*a870*/  @P2 BRA `(.L_x_5165) ;  /* 0x0000000000082947 */ /* 0x000fec0003800000 */
[----:B------:R-:W0:Y:S02]  /*a880*/  FENCE.VIEW.ASYNC.G ;  /* 0x00000000000073c6 */ /* 0x000e240000000100 */
[----:B0-----:R-:W-:Y:S06]  /*a890*/  BAR.ARV 0xc, 0x120 ;  /* 0x0304800000007b1d */ /* 0x001fec0000002000 */
.L_x_5165:
[----:B------:R-:W-:Y:S05]  /*a8a0*/  BSYNC B0 ;  /* 0x0000000000007941 */ /* 0x000fea0003800000 */
.L_x_5164:
[----:B------:R-:W-:Y:S01]  /*a8b0*/  CS2R R24, SRZ ;  /* 0x0000000000187805 */ /* 0x000fe2000001ff00 */
[----:B------:R-:W-:Y:S06]  /*a8c0*/  @!P1 BRA `(.L_x_5166) ;  /* 0x0000019000109947 */ /* 0x000fec0003800000 */
[----:B------:R-:W2:Y:S04]  /*a8d0*/  LDL R4, [R1+0x6c] ;  /* 0x00006c0001047983 */ /* 0x000ea80000100800 */
[----:B------:R-:W3:Y:S04]  /*a8e0*/  LDL R5, [R1+0x68] ;  /* 0x0000680001057983 */ /* 0x000ee80000100800 */
[----:B--2---:R-:W0:Y:S01]  /*a8f0*/  SHFL.IDX PT, R0, R4, RZ, 0x1f ;  /* 0x00001fff04007589 */ /* 0x004e2200000e0000 */
[----:B---3--:R-:W-:-:S13]  /*a900*/  R2UR UR4, R5 ;  /* 0x00000000050472ca */ /* 0x008fda00000e0000 */
[----:B------:R-:W-:Y:S01]  /*a910*/  ULOP3.LUT UP0, URZ, UR4, 0x9f, URZ, 0xc0, !UPT ;  /* 0x0000009f043f7892 */ /* 0x000fe2000f80c03f */
[----:B0-----:R-:W-:-:S04]  /*a920*/  LEA.HI R2, R0, R0, RZ, 0x1 ;  /* 0x0000000000027211 */ /* 0x001fc800078f08ff */
[----:B------:R-:W-:Y:S02]  /*a930*/  LOP3.LUT R3, R2, 0x1e, RZ, 0xc0, !PT ;  /* 0x0000001e02037812 */ /* 0x000fe400078ec0ff */
[----:B------:R-:W-:-:S03]  /*a940*/  PLOP3.LUT P0, PT, PT, PT, UP0, 0x80, 0x0 ;  /* 0x000000000000781c */ /* 0x000fc60003f0f008 */
[----:B------:R-:W-:-:S05]  /*a950*/  IMAD.IADD R3, R0, 0x1, -R3 ;  /* 0x0000000100037824 */ /* 0x000fca00078e0a03 */
        /* <DEDUP_REMOVED lines=19> */
[----:B-1----:R-:W-:Y:S05]  /*aa90*/  CALL.ABS.NOINC R14 ;  /* 0x000000000e007343 */ /* 0x002fea0003c00000 */
.L_x_5167:
[----:B------:R-:W-:Y:S02]  /*aaa0*/  ULDC UR4, c[0x0][0x3d4] ;  /* 0x0000f50000047ab9 */ /* 0x000fe40000000800 */
[----:B------:R-:W-:-:S13]  /*aab0*/  ISETP.LT.AND P0, PT, RZ, UR4, PT ;  /* 0x00000004ff007c0c */ /* 0x000fda000bf01270 */
[----:B------:R-:W-:Y:S05]  /*aac0*/  @P0 BRA `(.L_x_5168) ;  /* 0x00000000003c0947 */ /* 0x000fea0003800000 */
[----:B------:R-:W-:-:S04]  /*aad0*/  LEA.HI R0, R232, R232, RZ, 0x1 ;  /* 0x000000e8e8007211 */ /* 0x000fc800078f08ff */
        /* <DEDUP_REMOVED lines=8> */
.L_x_5171:
[----:B-1----:R1:W2:Y:S02]  /*ab60*/  SYNCS.PHASECHK.TRANS64.TRYWAIT P0, [R18+URZ+0x36800], R3 ;  /* 0x03680003120075a7 */ /* 0x0022a4000800017f */
[----:B--2---:R-:W-:Y:S05]  /*ab70*/  @!P0 NANOSLEEP.SYNCS 0x989680 ;  /* 0x009896800000895d */ /* 0x004fea0003900000 */
[----:B------:R-:W2:Y:S02]  /*ab80*/  @!P0 SYNCS.PHASECHK.TRANS64 P0, [R18+URZ+0x36800], R3 ;  /* 0x03680003120085a7 */ /* 0x000ea4000800007f */
[----:B--2---:R-:W-:Y:S05]  /*ab90*/  @!P0 BRA `(.L_x_5171) ;  /* 0xfffffffc00f08947 */ /* 0x004fea000383ffff */
.L_x_5170:
[----:B------:R-:W-:Y:S05]  /*aba0*/  BSYNC B0 ;  /* 0x0000000000007941 */ /* 0x000fea0003800000 */
.L_x_5169:
[----:B------:R-:W-:Y:S05]  /*abb0*/  BRA `(.L_x_5172) ;  /* 0x0000006c003c7947 */ /* 0x000fea0003800000 */
.L_x_5168:
[----:B------:R-:W2:Y:S01]  /*abc0*/  LDL R0, [R1+0x68] ;  /* 0x0000680001007983 */ /* 0x000ea20000100800 */
[----:B------:R-:W0:Y:S01]  /*abd0*/  LDC.64 R70, c[0x0][0x3d8] ;  /* 0x0000f600ff467b82 */ /* 0x000e220000000a00 */
[----:B------:R-:W-:Y:S02]  /*abe0*/  SHF.R.S32.HI R3, RZ, 0x1f, R144 ;  /* 0x0000001fff037819 */ /* 0x000fe40000011490 */
[----:B------:R-:W-:Y:S02]  /*abf0*/  SHF.R.S32.HI R5, RZ, 0x1f, R16 ;  /* 0x0000001fff057819 */ /* 0x000fe40000011410 */
[----:B------:R-:W-:Y:S02]  /*ac00*/  MOV R4, R16 ;  /* 0x0000001000047202 */ /* 0x000fe40000000f00 */
[----:B------:R-:W-:Y:S01]  /*ac10*/  SHF.R.S32.HI R9, RZ, 0x1f, R22 ;  /* 0x0000001fff097819 */ /* 0x000fe20000011416 */
[----:B------:R-:W1:Y:S01]  /*ac20*/  LDC.64 R10, c[0x0][0x3e8] ;  /* 0x0000fa00ff0a7b82 */ /* 0x000e620000000a00 */
[-C--:B0-----:R-:W-:Y:S01]  /*ac30*/  IMAD R8, R234, R70.reuse, RZ ;  /* 0x00000046ea087224 */ /* 0x081fe200078e02ff */
[----:B------:R-:W-:Y:S01]  /*ac40*/  SHF.L.U32 R73, R70, 0x6, RZ ;  /* 0x0000000646497819 */ /* 0x000fe200000006ff */
[----:B------:R-:W-:-:S04]  /*ac50*/  IMAD.WIDE.U32 R56, R144, R70, RZ ;  /* 0x0000004690387225 */ /* 0x000fc800078e00ff */
[----:B------:R-:W-:-:S04]  /*ac60*/  IMAD.WIDE.U32 R6, R204, R70, R4 ;  /* 0x00000046cc067225 */ /* 0x000fc800078e0004 */
[----:B------:R-:W-:Y:S01]  /*ac70*/  IMAD R78, R204, R71, R8 ;  /* 0x00000047cc4e7224 */ /* 0x000fe200078e0208 */
[----:B------:R-:W-:Y:S01]  /*ac80*/  IADD3 R74, P0, R6, R56, RZ ;  /* 0x00000038064a7210 */ /* 0x000fe20007f1e0ff */
[----:B------:R-:W-:Y:S02]  /*ac90*/  IMAD.MOV.U32 R8, RZ, RZ, R22 ;  /* 0x000000ffff087224 */ /* 0x000fe400078e0016 */
[----:B-1----:R-:W-:-:S04]  /*aca0*/  IMAD.WIDE.U32 R4, R204, R10, R4 ;  /* 0x0000000acc047225 */ /* 0x002fc800078e0004 */
[----:B------:R-:W-:Y:S01]  /*acb0*/  IMAD.SHL.U32 R72, R10, 0x40, RZ ;  /* 0x000000400a487824 */ /* 0x000fe200078e00ff */
[----:B--2---:R-:W-:Y:S01]  /*acc0*/  R2UR UR4, R0 ;  /* 0x00000000000472ca */ /* 0x004fe200000e0000 */
[C---:B------:R-:W-:Y:S02]  /*acd0*/  IMAD R0, R3.reuse, R70, RZ ;  /* 0x0000004603007224 */ /* 0x040fe400078e02ff */
[----:B------:R-:W-:Y:S02]  /*ace0*/  IMAD R3, R3, R10, RZ ;  /* 0x0000000a03037224 */ /* 0x000fe400078e02ff */
[----:B------:R-:W-:Y:S01]  /*acf0*/  IMAD R75, R144, R71, R0 ;  /* 0x00000047904b7224 */ /* 0x000fe200078e0200 */
[----:B------:R-:W-:Y:S01]  /*ad00*/  SHF.L.U64.HI R71, R70, 0x6, R71 ;  /* 0x0000000646477819 */ /* 0x000fe20000010247 */
[----:B------:R-:W-:Y:S02]  /*ad10*/  IMAD R3, R144, R11, R3 ;  /* 0x0000000b90037224 */ /* 0x000fe400078e0203 */
[----:B------:R-:W-:-:S02]  /*ad20*/  IMAD.IADD R75, R75, 0x1, R57 ;  /* 0x000000014b4b7824 */ /* 0x000fc400078e0239 */
[----:B------:R-:W-:Y:S02]  /*ad30*/  IMAD R0, R234, R10, RZ ;  /* 0x0000000aea007224 */ /* 0x000fe400078e02ff */
[----:B------:R-:W-:Y:S01]  /*ad40*/  ULOP3.LUT UP0, URZ, UR4, 0x3ff, URZ, 0xc0, !UPT ;  /* 0x000003ff043f7892 */ /* 0x000fe2000f80c03f */
[----:B------:R-:W-:Y:S01]  /*ad50*/  IADD3.X R76, R75, R7, R78, P0, !PT ;  /* 0x000000074b4c7210 */ /* 0x000fe200007fe44e */
[----:B------:R-:W-:Y:S01]  /*ad60*/  IMAD.WIDE.U32 R6, R204, R70, R8 ;  /* 0x00000046cc067225 */ /* 0x000fe200078e0008 */
[----:B------:R-:W-:-:S03]  /*ad70*/  SHF.L.U64.HI R70, R10, 0x6, R11 ;  /* 0x000000060a467819 */ /* 0x000fc6000001020b */
[----:B------:R-:W-:Y:S01]  /*ad80*/  IMAD.WIDE.U32 R144, R144, R10, RZ ;  /* 0x0000000a90907225 */ /* 0x000fe200078e00ff */
[----:B------:R-:W-:-:S03]  /*ad90*/  IADD3 R68, P1, R6, R56, RZ ;  /* 0x0000003806447210 */ /* 0x000fc60007f3e0ff */
[C---:B------:R-:W-:Y:S01]  /*ada0*/  IMAD.WIDE.U32 R8, R204.reuse, R10, R8 ;  /* 0x0000000acc087225 */ /* 0x040fe200078e0008 */
[----:B------:R-:W-:Y:S02]  /*adb0*/  IADD3.X R78, R75, R78, R7, P1, !PT ;  /* 0x0000004e4b4e7210 */ /* 0x000fe40000ffe407 */
[----:B------:R-:W-:Y:S01]  /*adc0*/  PLOP3.LUT P1, PT, PT, PT, UP0, 0x80, 0x0 ;  /* 0x000000000000781c */ /* 0x000fe20003f2f008 */
[----:B------:R-:W-:Y:S01]  /*add0*/  IMAD R0, R204, R11, R0 ;  /* 0x0000000bcc007224 */ /* 0x000fe200078e0200 */
[-C--:B------:R-:W-:Y:S01]  /*ade0*/  IADD3 R79, P0, R4, R144.reuse, RZ ;  /* 0x00000090044f7210 */ /* 0x080fe20007f1e0ff */
[----:B------:R-:W-:Y:S01]  /*adf0*/  IMAD.IADD R77, R3, 0x1, R145 ;  /* 0x00000001034d7824 */ /* 0x000fe200078e0291 */
[----:B------:R-:W-:-:S04]  /*ae00*/  IADD3 R69, P2, R8, R144, RZ ;  /* 0x0000009008457210 */ /* 0x000fc80007f5e0ff */
[C---:B------:R-:W-:Y:S02]  /*ae10*/  IADD3.X R81, R77.reuse, R5, R0, P0, !PT ;  /* 0x000000054d517210 */ /* 0x040fe400007fe400 */
[----:B------:R-:W-:-:S03]  /*ae20*/  IADD3.X R83, R77, R0, R9, P2, !PT ;  /* 0x000000004d537210 */ /* 0x000fc600017fe409 */
        /* <DEDUP_REMOVED lines=17> */
.L_x_5173:
[----:B------:R-:W0:Y:S01]  /*af40*/  LDC.64 R12, c[0x0][0x3d8] ;  /* 0x0000f600ff0c7b82 */ /* 0x000e220000000a00 */
[----:B------:R-:W-:Y:S01]  /*af50*/  SHF.R.S32.HI R3, RZ, 0x1f, R217 ;  /* 0x0000001fff037819 */ /* 0x000fe200000114d9 */
[----:B------:R-:W-:Y:S01]  /*af60*/  ULDC.U8 UR4, c[0x0][0x3f0] ;  /* 0x0000fc0000047ab9 */ /* 0x000fe20000000000 */
[----:B------:R-:W-:Y:S01]  /*af70*/  BSSY B0, `(.L_x_5174) ;  /* 0x000068b000007945 */ /* 0x000fe20003800000 */
[----:B------:R-:W-:-:S04]  /*af80*/  ISETP.NE.AND P0, PT, RZ, UR4, PT ;  /* 0x00000004ff007c0c */ /* 0x000fc8000bf05270 */
        /* <DEDUP_REMOVED lines=34> */
[----:B------:R-:W-:Y:S01]  /*b1b0*/  VIADD R5, R16, 0x10 ;  /* 0x0000001010057836 */ /* 0x000fe20000000000 */
[----:B------:R-:W-:Y:S01]  /*b1c0*/  ULDC.64 UR6, c[0x0][0x3c8] ;  /* 0x0000f20000067ab9 */ /* 0x000fe20000000a00 */
[----:B------:R-:W-:Y:S01]  /*b1d0*/  ULDC UR4, c[0x0][0x3d4] ;  /* 0x0000f50000047ab9 */ /* 0x000fe20000000800 */
[----:B------:R-:W-:Y:S01]  /*b1e0*/  LEA R4, P3, R0, UR6, 0x1 ;  /* 0x0000000600047c11 */ /* 0x000fe2000f8608ff */
[----:B------:R-:W-:Y:S01]  /*b1f0*/  IMAD.X R3, R85, 0x1, R76, P1 ;  /* 0x0000000155037824 */ /* 0x000fe200008e064c */
[----:B------:R-:W-:Y:S01]  /*b200*/  ISETP.GE.AND P2, PT, R5, UR4, PT ;  /* 0x0000000405007c0c */ /* 0x000fe2000bf46270 */
[C---:B------:R-:W-:Y:S01]  /*b210*/  VIADD R7, R16.reuse, 0x30 ;  /* 0x0000003010077836 */ /* 0x040fe20000000000 */
[C---:B------:R-:W-:Y:S01]  /*b220*/  IADD3 R6, R16.reuse, 0x20, RZ ;  /* 0x0000002010067810 */ /* 0x040fe20007ffe0ff */
[----:B------:R-:W-:Y:S01]  /*b230*/  VIADD R15, R16, 0x40 ;  /* 0x00000040100f7836 */ /* 0x000fe20000000000 */
[----:B------:R-:W-:Y:S01]  /*b240*/  LEA.HI.X R5, R0, UR7, R3, 0x1, P3 ;  /* 0x0000000700057c11 */ /* 0x000fe200098f0c03 */
[----:B------:R-:W-:Y:S01]  /*b250*/  ULDC.64 UR6, c[0x0][0x3e0] ;  /* 0x0000f80000067ab9 */ /* 0x000fe20000000a00 */
[----:B------:R-:W-:Y:S01]  /*b260*/  IADD3 R0, P4, R82, R79, RZ ;  /* 0x0000004f52007210 */ /* 0x000fe20007f9e0ff */
[----:B------:R-:W-:Y:S01]  /*b270*/  VIADD R20, R16, 0x50 ;  /* 0x0000005010147836 */ /* 0x000fe20000000000 */
[----:B------:R-:W-:-:S02]  /*b280*/  ISETP.GE.AND P1, PT, R6, UR4, PT ;  /* 0x0000000406007c0c */ /* 0x000fc4000bf26270 */
[----:B------:R-:W-:Y:S02]  /*b290*/  CS2R R68, SRZ ;  /* 0x0000000000447805 */ /* 0x000fe4000001ff00 */
[----:B------:R-:W-:Y:S02]  /*b2a0*/  IADD3.X R3, R80, R81, RZ, P4, !PT ;  /* 0x0000005150037210 */ /* 0x000fe400027fe4ff */
[----:B------:R-:W-:Y:S02]  /*b2b0*/  CS2R R64, SRZ ;  /* 0x0000000000407805 */ /* 0x000fe4000001ff00 */
[----:B------:R-:W-:Y:S02]  /*b2c0*/  LEA R6, P6, R0, UR6, 0x1 ;  /* 0x0000000600067c11 */ /* 0x000fe4000f8c08ff */
[----:B------:R-:W-:Y:S02]  /*b2d0*/  CS2R R60, SRZ ;  /* 0x00000000003c7805 */ /* 0x000fe4000001ff00 */
[----:B------:R-:W-:-:S02]  /*b2e0*/  ISETP.GE.AND P5, PT, R7, UR4, PT ;  /* 0x0000000407007c0c */ /* 0x000fc4000bfa6270 */
[----:B------:R-:W-:Y:S02]  /*b2f0*/  CS2R R54, SRZ ;  /* 0x0000000000367805 */ /* 0x000fe4000001ff00 */
[----:B------:R-:W-:Y:S02]  /*b300*/  LEA.HI.X R7, R0, UR7, R3, 0x1, P6 ;  /* 0x0000000700077c11 */ /* 0x000fe4000b0f0c03 */
        /* <DEDUP_REMOVED lines=23> */
.L_x_5177:
[----:B------:R-:W-:Y:S05]  /*b480*/  BSYNC B1 ;  /* 0x0000000000017941 */ /* 0x000fea0003800000 */
.L_x_5176:
[----:B------:R-:W-:Y:S01]  /*b490*/  ISETP.GE.AND P1, PT, R233, R14, PT ;  /* 0x0000000ee900720c */ /* 0x000fe20003f26270 */
[----:B------:R-:W-:Y:S01]  /*b4a0*/  BSSY B1, `(.L_x_5178) ;  /* 0x000003d000017945 */ /* 0x000fe20003800000 */
[----:B------:R-:W-:Y:S02]  /*b4b0*/  LOP3.LUT R3, R213, 0x18, R22, 0xf8, !PT ;  /* 0x00000018d5037812 */ /* 0x000fe400078ef816 */
        /* <DEDUP_REMOVED lines=14> */
[----:B-1----:R-:W-:Y:S01]  /*b5a0*/  VIADD R4, R16, 0x10 ;  /* 0x0000001010047836 */ /* 0x002fe20000000000 */
[----:B------:R-:W-:Y:S01]  /*b5b0*/  IADD3 R73, P2, P3, R74, R73, R87 ;  /* 0x000000494a497210 */ /* 0x000fe20007b5e057 */
[----:B------:R-:W-:Y:S01]  /*b5c0*/  ULDC UR4, c[0x0][0x3d4] ;  /* 0x0000f50000047ab9 */ /* 0x000fe20000000800 */
[----:B------:R-:W-:Y:S01]  /*b5d0*/  IADD3.X R3, R81, R70, R80, P4, P5 ;  /* 0x0000004651037210 */ /* 0x000fe200027ea450 */
[----:B------:R-:W-:Y:S01]  /*b5e0*/  VIADD R5, R16, 0x20 ;  /* 0x0000002010057836 */ /* 0x000fe20000000000 */
[----:B------:R-:W-:Y:S01]  /*b5f0*/  IADD3.X R0, R76, R71, R85, P2, P3 ;  /* 0x000000474c007210 */ /* 0x000fe200017e6455 */
[----:B------:R-:W-:Y:S01]  /*b600*/  ULDC.64 UR6, c[0x0][0x3c8] ;  /* 0x0000f20000067ab9 */ /* 0x000fe20000000a00 */
[----:B------:R-:W-:Y:S01]  /*b610*/  ISETP.GE.AND P5, PT, R16, UR4, PT ;  /* 0x0000000410007c0c */ /* 0x000fe2000bfa6270 */
[----:B------:R-:W-:Y:S01]  /*b620*/  ULDC.64 UR8, c[0x0][0x3e0] ;  /* 0x0000f80000087ab9 */ /* 0x000fe20000000a00 */
[----:B------:R-:W-:-:S02]  /*b630*/  ISETP.GE.AND P2, PT, R4, UR4, PT ;  /* 0x0000000404007c0c */ /* 0x000fc4000bf46270 */
[----:B------:R-:W-:Y:S02]  /*b640*/  CS2R R40, SRZ ;  /* 0x0000000000287805 */ /* 0x000fe4000001ff00 */
[----:B------:R-:W-:Y:S02]  /*b650*/  LEA R4, P3, R73, UR6, 0x1 ;  /* 0x0000000649047c11 */ /* 0x000fe4000f8608ff */
[----:B------:R-:W-:Y:S02]  /*b660*/  CS2R R42, SRZ ;  /* 0x00000000002a7805 */ /* 0x000fe4000001ff00 */
[C---:B------:R-:W-:Y:S01]  /*b670*/  IADD3 R7, R16.reuse, 0x30, RZ ;  /* 0x0000003010077810 */ /* 0x040fe20007ffe0ff */
[----:B------:R-:W-:Y:S01]  /*b680*/  VIADD R8, R16, 0x40 ;  /* 0x0000004010087836 */ /* 0x000fe20000000000 */
[----:B------:R-:W-:Y:S02]  /*b690*/  LEA R6, P6, R72, UR8, 0x1 ;  /* 0x0000000848067c11 */ /* 0x000fe4000f8c08ff */
[----:B------:R-:W-:-:S02]  /*b6a0*/  ISETP.GE.AND P4, PT, R5, UR4, PT ;  /* 0x0000000405007c0c */ /* 0x000fc4000bf86270 */
[----:B------:R-:W-:Y:S01]  /*b6b0*/  LEA.HI.X R5, R73, UR7, R0, 0x1, P3 ;  /* 0x0000000749057c11 */ /* 0x000fe200098f0c00 */
[----:B------:R-:W-:Y:S01]  /*b6c0*/  VIADD R0, R16, 0x50 ;  /* 0x0000005010007836 */ /* 0x000fe20000000000 */
[----:B------:R-:W-:Y:S02]  /*b6d0*/  ISETP.GE.AND P3, PT, R7, UR4, PT ;  /* 0x0000000407007c0c */ /* 0x000fe4000bf66270 */
[----:B------:R-:W-:Y:S01]  /*b6e0*/  LEA.HI.X R7, R72, UR9, R3, 0x1, P6 ;  /* 0x0000000948077c11 */ /* 0x000fe2000b0f0c03 */
        /* <DEDUP_REMOVED lines=24> */
.L_x_5179:
[----:B------:R-:W-:Y:S05]  /*b870*/  BSYNC B1 ;  /* 0x0000000000017941 */ /* 0x000fea0003800000 */
.L_x_5178:
[----:B------:R-:W-:Y:S01]  /*b880*/  IMAD.IADD R57, R215, 0x1, R14 ;  /* 0x00000001d7397824 */ /* 0x000fe200078e020e */
[----:B------:R-:W-:Y:S01]  /*b890*/  LOP3.LUT P2, RZ, R223, 0x4, RZ, 0xc0, !PT ;  /* 0x00000004dfff7812 */ /* 0x000fe2000784c0ff */
[----:B-----5:R-:W-:Y:S01]  /*b8a0*/  IMAD.MOV.U32 R0, RZ, RZ, R46 ;  /* 0x000000ffff007224 */ /* 0x020fe200078e002e */
[----:B------:R-:W-:Y:S01]  /*b8b0*/  MOV R3, R47 ;  /* 0x0000002f00037202 */ /* 0x000fe20000000f00 */
[----:B-12---:R-:W-:Y:S01]  /*b8c0*/  IMAD.MOV.U32 R4, RZ, RZ, R48 ;  /* 0x000000ffff047224 */ /* 0x006fe200078e0030 */
[----:B------:R-:W-:Y:S01]  /*b8d0*/  LEA R57, R57, R18, 0x1 ;  /* 0x0000001239397211 */ /* 0x000fe200078e08ff */
[----:B------:R-:W-:Y:S01]  /*b8e0*/  IMAD.MOV.U32 R6, RZ, RZ, R56 ;  /* 0x000000ffff067224 */ /* 0x000fe200078e0038 */
[----:B------:R-:W-:Y:S01]  /*b8f0*/  PRMT R72, R0, 0x5410, R3 ;  /* 0x0000541000487816 */ /* 0x000fe20000000003 */
[----:B------:R-:W-:Y:S01]  /*b900*/  IMAD.MOV.U32 R0, RZ, RZ, R49 ;  /* 0x000000ffff007224 */ /* 0x000fe200078e0031 */
[----:B------:R-:W-:Y:S01]  /*b910*/  PRMT R74, R4, 0x7610, R74 ;  /* 0x00007610044a7816 */ /* 0x000fe2000000004a */
[C---:B------:R-:W-:Y:S01]  /*b920*/  VIADD R5, R57.reuse, 0x15400 ;  /* 0x0001540039057836 */ /* 0x040fe20000000000 */
[----:B------:R-:W-:Y:S01]  /*b930*/  MOV R3, R54 ;  /* 0x0000003600037202 */ /* 0x000fe20000000f00 */
[----:B------:R-:W-:Y:S01]  /*b940*/  IMAD.MOV.U32 R4, RZ, RZ, R55 ;  /* 0x000000ffff047224 */ /* 0x000fe200078e0037 */
[----:B------:R-:W-:Y:S01]  /*b950*/  PRMT R74, R74, 0x5410, R0 ;  /* 0x000054104a4a7816 */ /* 0x000fe20000000000 */
[----:B------:R-:W-:Y:S01]  /*b960*/  VIADD R56, R57, 0x15440 ;  /* 0x0001544039387836 */ /* 0x000fe20000000000 */
[----:B------:R-:W-:Y:S01]  /*b970*/  MOV R15, R77 ;  /* 0x0000004d000f7202 */ /* 0x000fe20000000f00 */
[----:B------:R-:W-:Y:S01]  /*b980*/  @P2 VIADD R56, R5, 0xffffffc0 ;  /* 0xffffffc005382836 */ /* 0x000fe20000000000 */
[----:B0-----:R-:W-:Y:S01]  /*b990*/  ISETP.NE.AND P2, PT, R78, 0x1, PT ;  /* 0x000000014e00780c */ /* 0x001fe20003f45270 */
[----:B------:R-:W-:Y:S01]  /*b9a0*/  IMAD.MOV.U32 R0, RZ, RZ, R60 ;  /* 0x000000ffff007224 */ /* 0x000fe200078e003c */
[----:B------:R-:W-:Y:S01]  /*b9b0*/  PRMT R76, R3, 0x5410, R4 ;  /* 0x00005410034c7816 */ /* 0x000fe20000000004 */
[----:B------:R-:W-:Y:S01]  /*b9c0*/  IMAD.MOV.U32 R3, RZ, RZ, R61 ;  /* 0x000000ffff037224 */ /* 0x000fe200078e003d */
[----:B------:R-:W-:Y:S01]  /*b9d0*/  ULDC.64 UR4, c[0x0][0x3c8] ;  /* 0x0000f20000047ab9 */ /* 0x000fe20000000a00 */
[----:B------:R-:W-:Y:S01]  /*b9e0*/  IMAD.MOV.U32 R4, RZ, RZ, R65 ;  /* 0x000000ffff047224 */ /* 0x000fe200078e0041 */
[----:B------:R-:W-:Y:S01]  /*b9f0*/  ULDC.64 UR6, c[0x0][0x3e0] ;  /* 0x0000f80000067ab9 */ /* 0x000fe20000000a00 */
[----:B------:R-:W-:Y:S01]  /*ba00*/  IMAD.MOV.U32 R70, RZ, RZ, R45 ;  /* 0x000000ffff467224 */ /* 0x000fe200078e002d */
[----:B------:R-:W-:Y:S01]  /*ba10*/  PRMT R80, R0, 0x5410, R3 ;  /* 0x0000541000507816 */ /* 0x000fe20000000003 */
[----:B------:R-:W-:Y:S01]  /*ba20*/  IMAD.MOV.U32 R3, RZ, RZ, R68 ;  /* 0x000000ffff037224 */ /* 0x000fe200078e0044 */
[----:B------:R-:W-:Y:S01]  /*ba30*/  MOV R0, R64 ;  /* 0x0000004000007202 */ /* 0x000fe20000000f00 */
        /* <DEDUP_REMOVED lines=8> */
[----:B------:R-:W-:-:S02]  /*bac0*/  IMAD.MOV.U32 R14, RZ, RZ, R144 ;  /* 0x000000ffff0e7224 */ /* 0x000fc400078e0090 */
[----:B------:R-:W1:Y:S01]  /*bad0*/  @P2 LDC R0, c[0x0][0x42c] ;  /* 0x00010b00ff002b82 */ /* 0x000e620000000800 */
        /* <DEDUP_REMOVED lines=9> */
[----:B------:R-:W-:Y:S01]  /*bb70*/  IMAD R3, R217, 0x80, R204 ;  /* 0x00000080d9037824 */ /* 0x000fe200078e02cc */
[----:B------:R-:W-:Y:S02]  /*bb80*/  MOV R70, R58 ;  /* 0x0000003a00467202 */ /* 0x000fe40000000f00 */
[----:B------:R-:W-:Y:S01]  /*bb90*/  PRMT R79, R79, 0x5410, R4 ;  /* 0x000054104f4f7816 */ /* 0x000fe20000000004 */
[----:B------:R-:W-:Y:S01]  /*bba0*/  IMAD R3, R236, 0x40, R3 ;  /* 0x00000040ec037824 */ /* 0x000fe200078e0203 */
[----:B------:R-:W-:Y:S01]  /*bbb0*/  PRMT R81, R70, 0x5410, R71 ;  /* 0x0000541046517816 */ /* 0x000fe20000000047 */
[----:B------:R-:W-:Y:S01]  /*bbc0*/  IMAD.MOV.U32 R4, RZ, RZ, R62 ;  /* 0x000000ffff047224 */ /* 0x000fe200078e003e */
[----:B------:R-:W-:Y:S01]  /*bbd0*/  MOV R70, R66 ;  /* 0x0000004200467202 */ /* 0x000fe20000000f00 */
[----:B------:R-:W-:-:S03]  /*bbe0*/  IMAD.MOV.U32 R71, RZ, RZ, R67 ;  /* 0x000000ffff477224 */ /* 0x000fc600078e0043 */
[----:B------:R-:W-:Y:S01]  /*bbf0*/  PRMT R83, R83, 0x5410, R4 ;  /* 0x0000541053537816 */ /* 0x000fe20000000004 */
[----:B-1----:R-:W-:Y:S01]  /*bc00*/  @P2 IMAD.HI.U32 R0, R3, R0, RZ ;  /* 0x0000000003002227 */ /* 0x002fe200078e00ff */
[----:B------:R-:W-:Y:S02]  /*bc10*/  PRMT R87, R70, 0x7610, R87 ;  /* 0x0000761046577816 */ /* 0x000fe40000000057 */
[----:B------:R-:W-:Y:S01]  /*bc20*/  PRMT R84, R84, 0x5410, R71 ;  /* 0x0000541054547816 */ /* 0x000fe20000000047 */
[----:B------:R-:W-:Y:S01]  /*bc30*/  IMAD.MOV.U32 R4, RZ, RZ, R63 ;  /* 0x000000ffff047224 */ /* 0x000fe200078e003f */
[----:B0-----:R-:W-:Y:S01]  /*bc40*/  @P2 SHF.R.U32.HI R3, RZ, R5, R0 ;  /* 0x00000005ff032219 */ /* 0x001fe20000011600 */
[----:B------:R-:W-:Y:S01]  /*bc50*/  IMAD.MOV.U32 R0, RZ, RZ, R8 ;  /* 0x000000ffff007224 */ /* 0x000fe200078e0008 */
[----:B------:R-:W-:Y:S02]  /*bc60*/  MOV R71, R24 ;  /* 0x0000001800477202 */ /* 0x000fe40000000f00 */
[----:B------:R-:W-:Y:S01]  /*bc70*/  PRMT R82, R82, 0x5410, R4 ;  /* 0x0000541052527816 */ /* 0x000fe20000000004 */
[----:B------:R-:W-:Y:S01]  /*bc80*/  IMAD.MOV.U32 R4, RZ, RZ, R9 ;  /* 0x000000ffff047224 */ /* 0x000fe200078e0009 */
[----:B------:R-:W-:Y:S01]  /*bc90*/  SHF.R.S32.HI R5, RZ, 0x1f, R3 ;  /* 0x0000001fff057819 */ /* 0x000fe20000011403 */
[----:B------:R-:W-:Y:S01]  /*bca0*/  IMAD.WIDE.U32 R6, R3, R12, R6 ;  /* 0x0000000c03067225 */ /* 0x000fe200078e0006 */
[----:B------:R-:W-:-:S02]  /*bcb0*/  PRMT R71, R78, 0x5410, R71 ;  /* 0x000054104e477816 */ /* 0x000fc40000000047 */
[----:B------:R-:W-:Y:S01]  /*bcc0*/  PRMT R70, R0, 0x5410, R4 ;  /* 0x0000541000467816 */ /* 0x000fe20000000004 */
[C---:B------:R-:W-:Y:S02]  /*bcd0*/  IMAD R0, R5.reuse, R12, RZ ;  /* 0x0000000c05007224 */ /* 0x040fe400078e02ff */
[-C--:B------:R-:W-:Y:S02]  /*bce0*/  IMAD R4, R5, R10.reuse, RZ ;  /* 0x0000000a05047224 */ /* 0x080fe400078e02ff */
[----:B------:R-:W-:-:S04]  /*bcf0*/  IMAD.WIDE.U32 R14, R3, R10, R14 ;  /* 0x0000000a030e7225 */ /* 0x000fc800078e000e */
[C---:B------:R-:W-:Y:S01]  /*bd00*/  IMAD R5, R3.reuse, R13, R0 ;  /* 0x0000000d03057224 */ /* 0x040fe200078e0200 */
[----:B------:R-:W-:Y:S01]  /*bd10*/  LEA R0, P3, R14, UR6, 0x1 ;  /* 0x000000060e007c11 */ /* 0x000fe2000f8608ff */
[----:B------:R-:W-:Y:S01]  /*bd20*/  IMAD R3, R3, R11, R4 ;  /* 0x0000000b03037224 */ /* 0x000fe200078e0204 */
[C---:B------:R-:W-:Y:S01]  /*bd30*/  LEA R4, P2, R6.reuse, UR4, 0x1 ;  /* 0x0000000406047c11 */ /* 0x040fe2000f8408ff */
[----:B------:R-:W-:Y:S01]  /*bd40*/  IMAD.MOV.U32 R10, RZ, RZ, R28 ;  /* 0x000000ffff0a7224 */ /* 0x000fe200078e001c */
[----:B------:R-:W-:Y:S01]  /*bd50*/  IADD3 R5, R7, R5, RZ ;  /* 0x0000000507057210 */ /* 0x000fe20007ffe0ff */
[----:B------:R-:W-:Y:S01]  /*bd60*/  IMAD.IADD R3, R15, 0x1, R3 ;  /* 0x000000010f037824 */ /* 0x000fe200078e0203 */
[----:B------:R-:W-:Y:S01]  /*bd70*/  UMOV UR4, 0xffffffff ;  /* 0xffffffff00047882 */ /* 0x000fe20000000000 */
[----:B------:R-:W-:Y:S01]  /*bd80*/  IMAD.MOV.U32 R11, RZ, RZ, R29 ;  /* 0x000000ffff0b7224 */ /* 0x000fe200078e001d */
[----:B------:R-:W-:Y:S02]  /*bd90*/  LEA.HI.X R5, R6, UR5, R5, 0x1, P2 ;  /* 0x0000000506057c11 */ /* 0x000fe400090f0c05 */
[----:B------:R-:W-:-:S02]  /*bda0*/  LEA.HI.X R3, R14, UR7, R3, 0x1, P3 ;  /* 0x000000070e037c11 */ /* 0x000fc400098f0c03 */
[----:B------:R-:W-:Y:S02]  /*bdb0*/  PRMT R10, R10, 0x5410, R11 ;  /* 0x000054100a0a7816 */ /* 0x000fe4000000000b */
[----:B------:R-:W-:Y:S01]  /*bdc0*/  LEA.HI R6, R232, R232, RZ, 0x1 ;  /* 0x000000e8e8067211 */ /* 0x000fe200078f08ff */
[----:B------:R-:W-:Y:S06]  /*bdd0*/  BRA.DIV UR4, `(.L_x_5180) ;  /* 0x00000206042c7947 */ /* 0x000fec000b800000 */
.L_x_5406:
[----:B------:R-:W-:-:S03]  /*bde0*/  UMOV UR4, 0xffffffff ;  /* 0xffffffff00047882 */ /* 0x000fc60000000000 */
[----:B------:R-:W-:Y:S05]  /*bdf0*/  BRA.DIV UR4, `(.L_x_5181) ;  /* 0x00000206044c7947 */ /* 0x000fea000b800000 */
.L_x_5409:
[----:B------:R-:W-:-:S03]  /*be00*/  UMOV UR4, 0xffffffff ;  /* 0xffffffff00047882 */ /* 0x000fc60000000000 */
[----:B------:R-:W-:Y:S05]  /*be10*/  BRA.DIV UR4, `(.L_x_5182) ;  /* 0x00000206046c7947 */ /* 0x000fea000b800000 */
.L_x_5412:
[----:B------:R-:W-:-:S03]  /*be20*/  UMOV UR4, 0xffffffff ;  /* 0xffffffff00047882 */ /* 0x000fc60000000000 */
[----:B------:R-:W-:Y:S05]  /*be30*/  BRA.DIV UR4, `(.L_x_5183) ;  /* 0x00000206048c7947 */ /* 0x000fea000b800000 */
.L_x_5415:
[----:B------:R-:W-:-:S03]  /*be40*/  UMOV UR4, 0xffffffff ;  /* 0xffffffff00047882 */ /* 0x000fc60000000000 */
[----:B------:R-:W-:Y:S05]  /*be50*/  BRA.DIV UR4, `(.L_x_5184) ;  /* 0x0000020604ac7947 */ /* 0x000fea000b800000 */
.L_x_5418:
[----:B------:R-:W-:Y:S01]  /*be60*/  UMOV UR4, 0xffffffff ;  /* 0xffffffff00047882 */ /* 0x000fe20000000000 */
[----:B------:R-:W-:Y:S02]  /*be70*/  LOP3.LUT R5, R6, 0xfffffffe, RZ, 0xc0, !PT ;  /* 0xfffffffe06057812 */ /* 0x000fe400078ec0ff */
[----:B------:R-:W-:Y:S05]  /*be80*/  BRA.DIV UR4, `(.L_x_5185) ;  /* 0x0000020604c87947 */ /* 0x000fea000b800000 */
.L_x_5421:
[----:B------:R-:W-:Y:S01]  /*be90*/  UMOV UR4, 0xffffffff ;  /* 0xffffffff00047882 */ /* 0x000fe20000000000 */
[----:B------:R-:W-:Y:S02]  /*bea0*/  IMAD.IADD R5, R232, 0x1, -R5 ;  /* 0x00000001e8057824 */ /* 0x000fe400078e0a05 */
[----:B------:R-:W-:Y:S05]  /*beb0*/  BRA.DIV UR4, `(.L_x_5186) ;  /* 0x0000020604e47947 */ /* 0x000fea000b800000 */
.L_x_5424:
[----:B------:R-:W-:Y:S01]  /*bec0*/  UMOV UR4, 0xffffffff ;  /* 0xffffffff00047882 */ /* 0x000fe20000000000 */
[----:B------:R-:W-:Y:S02]  /*bed0*/  SHF.L.U32 R5, R5, 0x1f, RZ ;  /* 0x0000001f05057819 */ /* 0x000fe400000006ff */
[----:B------:R-:W-:Y:S05]  /*bee0*/  BRA.DIV UR4, `(.L_x_5187) ;  /* 0x0000020a04007947 */ /* 0x000fea000b800000 */
.L_x_5427:
        /* <DEDUP_REMOVED lines=15> */
[----:B------:R-:W-:-:S02]  /*bfe0*/  IMAD.MOV.U32 R3, RZ, RZ, R26 ;  /* 0x000000ffff037224 */ /* 0x000fc400078e001a */
        /* <DEDUP_REMOVED lines=11> */
[----:B------:R-:W-:Y:S02]  /*c0a0*/  PRMT R15, R7, 0x5410, R86 ;  /* 0x00005410070f7816 */ /* 0x000fe40000000056 */
[----:B------:R-:W-:Y:S01]  /*c0b0*/  MOV R6, R43 ;  /* 0x0000002b00067202 */ /* 0x000fe20000000f00 */
[----:B0-----:R-:W-:Y:S06]  /*c0c0*/  @!P2 BRA `(.L_x_5189) ;  /* 0x0000020400b0a947 */ /* 0x001fec0003800000 */
.L_x_5428:
[----:B------:R-:W-:Y:S05]  /*c0d0*/  BSYNC B1 ;  /* 0x0000000000017941 */ /* 0x000fea0003800000 */
.L_x_5188:
[----:B------:R-:W-:Y:S01]  /*c0e0*/  BSSY B1, `(.L_x_5190) ;  /* 0x000011c000017945 */ /* 0x000fe20003800000 */
[----:B------:R-:W-:Y:S02]  /*c0f0*/  PRMT R78, R78, 0x5410, R4 ;  /* 0x000054104e4e7816 */ /* 0x000fe40000000004 */
[----:B------:R-:W-:Y:S01]  /*c100*/  PRMT R79, R6, 0x7610, R79 ;  /* 0x00007610064f7816 */ /* 0x000fe2000000004f */
[----:B------:R-:W-:Y:S06]  /*c110*/  @P0 BRA `(.L_x_5191) ;  /* 0x0000001000600947 */ /* 0x000fec0003800000 */
[----:B0-----:R-:W0:Y:S01]  /*c120*/  LDC R5, c[0x0][0x3d4] ;  /* 0x0000f500ff057b82 */ /* 0x001e220000000800 */
[C---:B------:R-:W-:Y:S01]  /*c130*/  VIADD R6, R16.reuse, 0x20 ;  /* 0x0000002010067836 */ /* 0x040fe20000000000 */
[----:B------:R-:W-:Y:S01]  /*c140*/  BSSY B2, `(.L_x_5192) ;  /* 0x0000036000027945 */ /* 0x000fe20003800000 */
[C---:B------:R-:W-:Y:S02]  /*c150*/  VIADD R4, R16.reuse, 0x10 ;  /* 0x0000001010047836 */ /* 0x040fe40000000000 */
[C---:B------:R-:W-:Y:S01]  /*c160*/  VIADD R86, R16.reuse, 0x30 ;  /* 0x0000003010567836 */ /* 0x040fe20000000000 */
[-C--:B0-----:R-:W-:Y:S02]  /*c170*/  ISETP.GE.AND P0, PT, R16, R5.reuse, PT ;  /* 0x000000051000720c */ /* 0x081fe40003f06270 */
[-C--:B------:R-:W-:Y:S01]  /*c180*/  ISETP.GE.AND P3, PT, R6, R5.reuse, PT ;  /* 0x000000050600720c */ /* 0x080fe20003f66270 */
[----:B------:R-:W-:Y:S01]  /*c190*/  VIADD R6, R16, 0x50 ;  /* 0x0000005010067836 */ /* 0x000fe20000000000 */
[----:B------:R-:W-:-:S02]  /*c1a0*/  ISETP.GE.AND P2, PT, R4, R5, PT ;  /* 0x000000050400720c */ /* 0x000fc40003f46270 */
[----:B------:R-:W-:Y:S02]  /*c1b0*/  IADD3 R4, R16, 0x40, RZ ;  /* 0x0000004010047810 */ /* 0x000fe40007ffe0ff */
[-C--:B------:R-:W-:Y:S02]  /*c1c0*/  ISETP.GE.AND P4, PT, R86, R5.reuse, PT ;  /* 0x000000055600720c */ /* 0x080fe40003f86270 */
[-C--:B------:R-:W-:Y:S02]  /*c1d0*/  ISETP.GE.AND P5, PT, R4, R5.reuse, PT ;  /* 0x000000050400720c */ /* 0x080fe40003fa6270 */
[----:B------:R-:W-:Y:S01]  /*c1e0*/  ISETP.GE.AND P6, PT, R6, R5, PT ;  /* 0x000000050600720c */ /* 0x000fe20003fc6270 */
[----:B------:R-:W-:-:S12]  /*c1f0*/  @P0 BRA `(.L_x_5193) ;  /* 0x0000000000a80947 */ /* 0x000fd80003800000 */
        /* <DEDUP_REMOVED lines=42> */
.L_x_5193:
[----:B------:R-:W-:Y:S05]  /*c4a0*/  BSYNC B2 ;  /* 0x0000000000027941 */ /* 0x000fea0003800000 */
.L_x_5192:
[----:B------:R-:W-:Y:S04]  /*c4b0*/  BSSY B2, `(.L_x_5194) ;  /* 0x000002c000027945 */ /* 0x000fe80003800000 */
[----:B------:R-:W-:Y:S05]  /*c4c0*/  @P2 BRA `(.L_x_5195) ;  /* 0x0000000000a82947 */ /* 0x000fea0003800000 */
[----:B0-----:R-:W0:Y:S01]  /*c4d0*/  LDS.128 R4, [R56] ;  /* 0x0000000038047984 */ /* 0x001e220000000c00 */
[----:B------:R-:W-:Y:S01]  /*c4e0*/  SHF.R.U32.HI R68, RZ, 0x10, R63 ;  /* 0x00000010ff447819 */ /* 0x000fe2000001163f */
[--C-:B------:R-:W-:Y:S01]  /*c4f0*/  HADD2.F32 R66, -RZ, R83.reuse.H0_H0 ;  /* 0x20000053ff427230 */ /* 0x100fe20000004100 */
[--C-:B------:R-:W-:Y:S01]  /*c500*/  SHF.R.U32.HI R67, RZ, 0x10, R65.reuse ;  /* 0x00000010ff437819 */ /* 0x100fe20000011641 */
[----:B------:R-:W-:Y:S01]  /*c510*/  HADD2.F32 R83, -RZ, R83.H1_H1 ;  /* 0x30000053ff537230 */ /* 0x000fe20000004100 */
        /* <DEDUP_REMOVED lines=37> */
.L_x_5195:
[----:B------:R-:W-:Y:S05]  /*c770*/  BSYNC B2 ;  /* 0x0000000000027941 */ /* 0x000fea0003800000 */
.L_x_5194:
[----:B------:R-:W-:Y:S04]  /*c780*/  BSSY B2, `(.L_x_5196) ;  /* 0x000002c000027945 */ /* 0x000fe80003800000 */
[----:B------:R-:W-:Y:S05]  /*c790*/  @P3 BRA `(.L_x_5197) ;  /* 0x0000000000a83947 */ /* 0x000fea0003800000 */
[----:B01----:R-:W0:Y:S01]  /*c7a0*/  LDS.128 R4, [R57+0x19400] ;  /* 0x0194000039047984 */ /* 0x003e220000000c00 */
        /* <DEDUP_REMOVED lines=41> */
.L_x_5197:
[----:B------:R-:W-:Y:S05]  /*ca40*/  BSYNC B2 ;  /* 0x0000000000027941 */ /* 0x000fea0003800000 */
.L_x_5196:
[----:B------:R-:W-:Y:S04]  /*ca50*/  BSSY B2, `(.L_x_5198) ;  /* 0x000002c000027945 */ /* 0x000fe80003800000 */
[----:B------:R-:W-:Y:S05]  /*ca60*/  @P4 BRA `(.L_x_5199) ;  /* 0x0000000000a84947 */ /* 0x000fea0003800000 */
[----:B012---:R-:W0:Y:S01]  /*ca70*/  LDS.128 R4, [R56+0x4000] ;  /* 0x0040000038047984 */ /* 0x007e220000000c00 */
        /* <DEDUP_REMOVED lines=22> */
[----:B------:R-:W-:Y:S02]  /*cbe0*/  HADD2.F32 R55, -RZ, R79.H1_H1 ;  /* 0x3000004fff377230 */ /* 0x000fe40000004100 */
        /* <DEDUP_REMOVED lines=18> */
.L_x_5199:
[----:B------:R-:W-:Y:S05]  /*cd10*/  BSYNC B2 ;  /* 0x0000000000027941 */ /* 0x000fea0003800000 */
.L_x_5198:
[----:B------:R-:W-:Y:S04]  /*cd20*/  BSSY B2, `(.L_x_5200) ;  /* 0x000002c000027945 */ /* 0x000fe80003800000 */
[----:B------:R-:W-:Y:S05]  /*cd30*/  @P5 BRA `(.L_x_5201) ;  /* 0x0000000000a85947 */ /* 0x000fea0003800000 */
[----:B0123--:R-:W0:Y:S01]  /*cd40*/  LDS.128 R4, [R57+0x1d400] ;  /* 0x01d4000039047984 */ /* 0x00fe220000000c00 */
        /* <DEDUP_REMOVED lines=41> */
.L_x_5201:
[----:B------:R-:W-:Y:S05]  /*cfe0*/  BSYNC B2 ;  /* 0x0000000000027941 */ /* 0x000fea0003800000 */
.L_x_5200:
[----:B------:R-:W-:Y:S05]  /*cff0*/  @P6 BRA `(.L_x_5191) ;  /* 0x0000000000a86947 */ /* 0x000fea0003800000 */
[----:B01234-:R-:W0:Y:S01]  /*d000*/  LDS.128 R4, [R56+0x8000] ;  /* 0x0080000038047984 */ /* 0x01fe220000000c00 */
        /* <DEDUP_REMOVED lines=41> */
.L_x_5191:
[----:B------:R-:W-:Y:S05]  /*d2a0*/  BSYNC B1 ;  /* 0x0000000000017941 */ /* 0x000fea0003800000 */
.L_x_5190:
        /* <DEDUP_REMOVED lines=57> */
.L_x_5204:
[----:B------:R-:W-:Y:S05]  /*d640*/  BSYNC B1 ;  /* 0x0000000000017941 */ /* 0x000fea0003800000 */
.L_x_5203:
[----:B------:R-:W-:Y:S04]  /*d650*/  BSSY B1, `(.L_x_5205) ;  /* 0x000002c000017945 */ /* 0x000fe80003800000 */
[----:B------:R-:W-:Y:S05]  /*d660*/  @P1 BRA `(.L_x_5206) ;  /* 0x0000000000a81947 */ /* 0x000fea0003800000 */
[----:B0-----:R-:W0:Y:S01]  /*d670*/  LDS.128 R4, [R56+0x2000] ;  /* 0x0020000038047984 */ /* 0x001e220000000c00 */
[----:B------:R-:W-:Y:S01]  /*d680*/  SHF.R.U32.HI R41, RZ, 0x10, R37 ;  /* 0x00000010ff297819 */ /* 0x000fe20000011625 */
[--C-:B------:R-:W-:Y:S01]  /*d690*/  HADD2.F32 R40, -RZ, R14.reuse.H0_H0 ;  /* 0x2000000eff287230 */ /* 0x100fe20000004100 */
[--C-:B------:R-:W-:Y:S01]  /*d6a0*/  SHF.R.U32.HI R43, RZ, 0x10, R39.reuse ;  /* 0x00000010ff2b7819 */ /* 0x100fe20000011627 */
        /* <DEDUP_REMOVED lines=38> */
.L_x_5206:
[----:B------:R-:W-:Y:S05]  /*d910*/  BSYNC B1 ;  /* 0x0000000000017941 */ /* 0x000fea0003800000 */
.L_x_5205:
[----:B------:R-:W-:Y:S04]  /*d920*/  BSSY B1, `(.L_x_5207) ;  /* 0x000002c000017945 */ /* 0x000fe80003800000 */
[----:B------:R-:W-:Y:S05]  /*d930*/  @P2 BRA `(.L_x_5208) ;  /* 0x0000000000a82947 */ /* 0x000fea0003800000 */
[----:B01----:R-:W0:Y:S01]  /*d940*/  LDS.128 R4, [R57+0x1b400] ;  /* 0x01b4000039047984 */ /* 0x003e220000000c00 */
[----:B------:R-:W-:Y:S01]  /*d950*/  SHF.R.U32.HI R14, RZ, 0x10, R33 ;  /* 0x00000010ff0e7819 */ /* 0x000fe20000011621 */
[----:B------:R-:W-:Y:S01]  /*d960*/  HADD2.F32 R36, -RZ, R13.H0_H0 ;  /* 0x2000000dff247230 */ /* 0x000fe20000004100 */
[----:B------:R-:W-:Y:S02]  /*d970*/  SHF.R.U32.HI R37, RZ, 0x10, R35 ;  /* 0x00000010ff257819 */ /* 0x000fe40000011623 */
[----:B------:R-:W-:Y:S02]  /*d980*/  SHF.R.U64 R43, R32, 0x10, R33 ;  /* 0x00000010202b7819 */ /* 0x000fe40000001221 */
        /* <DEDUP_REMOVED lines=37> */
.L_x_5208:
[----:B------:R-:W-:Y:S05]  /*dbe0*/  BSYNC B1 ;  /* 0x0000000000017941 */ /* 0x000fea0003800000 */
.L_x_5207:
[----:B------:R-:W-:Y:S04]  /*dbf0*/  BSSY B1, `(.L_x_5209) ;  /* 0x000002c000017945 */ /* 0x000fe80003800000 */
[----:B------:R-:W-:Y:S05]  /*dc00*/  @P3 BRA `(.L_x_5210) ;  /* 0x0000000000a83947 */ /* 0x000fea0003800000 */
[----:B012---:R-:W0:Y:S01]  /*dc10*/  LDS.128 R4, [R56+0x6000] ;  /* 0x0060000038047984 */ /* 0x007e220000000c00 */
[----:B------:R-:W-:Y:S01]  /*dc20*/  SHF.R.U64 R37, R28, 0x10, R29 ;  /* 0x000000101c257819 */ /* 0x000fe2000000121d */
[--C-:B------:R-:W-:Y:S01]  /*dc30*/  HADD2.F32 R28, -RZ, R10.reuse.H0_H0 ;  /* 0x2000000aff1c7230 */ /* 0x100fe20000004100 */
[----:B------:R-:W-:Y:S01]  /*dc40*/  SHF.R.U64 R35, R30, 0x10, R31 ;  /* 0x000000101e237819 */ /* 0x000fe2000000121f */
[----:B------:R-:W-:Y:S01]  /*dc50*/  HADD2.F32 R30, -RZ, R11.H0_H0 ;  /* 0x2000000bff1e7230 */ /* 0x000fe20000004100 */
[----:B------:R-:W-:Y:S01]  /*dc60*/  SHF.R.U32.HI R29, RZ, 0x10, R29 ;  /* 0x00000010ff1d7819 */ /* 0x000fe2000001161d */
[----:B------:R-:W-:Y:S01]  /*dc70*/  HADD2.F32 R10, -RZ, R10.H1_H1 ;  /* 0x3000000aff0a7230 */ /* 0x000fe20000004100 */
[----:B------:R-:W-:-:S03]  /*dc80*/  SHF.R.U32.HI R31, RZ, 0x10, R31 ;  /* 0x00000010ff1f7819 */ /* 0x000fc6000001161f */
[----:B------:R-:W-:Y:S02]  /*dc90*/  HADD2.F32 R29, -RZ, R29.H0_H0 ;  /* 0x2000001dff1d7230 */ /* 0x000fe40000004100 */
[----:B------:R-:W-:Y:S02]  /*dca0*/  HADD2.F32 R31, -RZ, R31.H0_H0 ;  /* 0x2000001fff1f7230 */ /* 0x000fe40000004100 */
        /* <DEDUP_REMOVED lines=32> */
.L_x_5210:
[----:B------:R-:W-:Y:S05]  /*deb0*/  BSYNC B1 ;  /* 0x0000000000017941 */ /* 0x000fea0003800000 */
.L_x_5209:
[----:B------:R-:W-:Y:S04]  /*dec0*/  BSSY B1, `(.L_x_5211) ;  /* 0x000002c000017945 */ /* 0x000fe80003800000 */
[----:B------:R-:W-:Y:S05]  /*ded0*/  @P4 BRA `(.L_x_5212) ;  /* 0x0000000000a84947 */ /* 0x000fea0003800000 */
[----:B0123--:R-:W0:Y:S01]  /*dee0*/  LDS.128 R4, [R57+0x1f400] ;  /* 0x01f4000039047984 */ /* 0x00fe220000000c00 */
[--C-:B------:R-:W-:Y:S01]  /*def0*/  SHF.R.U64 R31, R24, 0x10, R25.reuse ;  /* 0x00000010181f7819 */ /* 0x100fe20000001219 */
[----:B------:R-:W-:Y:S01]  /*df00*/  HADD2.F32 R14, -RZ, R71.H1_H1 ;  /* 0x30000047ff0e7230 */ /* 0x000fe20000004100 */
[----:B------:R-:W-:Y:S01]  /*df10*/  SHF.R.U32.HI R15, RZ, 0x10, R25 ;  /* 0x00000010ff0f7819 */ /* 0x000fe20000011619 */
[----:B------:R-:W-:Y:S01]  /*df20*/  HADD2.F32 R24, -RZ, R3.H0_H0 ;  /* 0x20000003ff187230 */ /* 0x000fe20000004100 */
[--C-:B------:R-:W-:Y:S01]  /*df30*/  SHF.R.U32.HI R25, RZ, 0x10, R27.reuse ;  /* 0x00000010ff197819 */ /* 0x100fe2000001161b */
[----:B------:R-:W-:Y:S01]  /*df40*/  HADD2.F32 R71, -RZ, R71.H0_H0 ;  /* 0x20000047ff477230 */ /* 0x000fe20000004100 */
[----:B------:R-:W-:Y:S01]  /*df50*/  SHF.R.U64 R29, R26, 0x10, R27 ;  /* 0x000000101a1d7819 */ /* 0x000fe2000000121b */
[----:B------:R-:W-:Y:S02]  /*df60*/  HADD2.F32 R15, -RZ, R15.H0_H0 ;  /* 0x2000000fff0f7230 */ /* 0x000fe40000004100 */
[----:B------:R-:W-:-:S02]  /*df70*/  HADD2.F32 R25, -RZ, R25.H0_H0 ;  /* 0x20000019ff197230 */ /* 0x000fc40000004100 */
        /* <DEDUP_REMOVED lines=16> */
[C---:B------:R-:W-:Y:S01]  /*e080*/  FFMA.FTZ R26, R7.reuse, R14, -R26 ;  /* 0x0000000e071a7223 */ /* 0x040fe2000001081a */
[----:B------:R-:W-:Y:S02]  /*e090*/  HADD2.F32 R4, -RZ, R29.H0_H0 ;  /* 0x2000001dff047230 */ /* 0x000fe40000004100 */
[----:B------:R-:W-:Y:S01]  /*e0a0*/  FFMA.FTZ R13, R7, R24, R28 ;  /* 0x00000018070d7223 */ /* 0x000fe2000001001c */
[----:B------:R-:W-:Y:S02]  /*e0b0*/  HADD2.F32 R3, -RZ, R31.H0_H0 ;  /* 0x2000001fff037230 */ /* 0x000fe40000004100 */
[-C--:B------:R-:W-:Y:S01]  /*e0c0*/  FMUL.FTZ R15, R11, R12.reuse ;  /* 0x0000000c0b0f7220 */ /* 0x080fe20000410000 */
[C---:B------:R-:W-:Y:S01]  /*e0d0*/  FFMA.FTZ R12, R10.reuse, R12, R25 ;  /* 0x0000000c0a0c7223 */ /* 0x040fe20000010019 */
[C---:B------:R-:W-:Y:S01]  /*e0e0*/  FMUL.FTZ R7, R5.reuse, R4 ;  /* 0x0000000405077220 */ /* 0x040fe20000410000 */
[----:B------:R-:W-:Y:S01]  /*e0f0*/  FMUL.FTZ R11, R5, R3 ;  /* 0x00000003050b7220 */ /* 0x000fe20000410000 */
[----:B------:R-:W-:-:S02]  /*e100*/  FFMA.FTZ R15, R10, R71, -R15 ;  /* 0x000000470a0f7223 */ /* 0x000fc4000001080f */
[----:B------:R-:W-:Y:S01]  /*e110*/  FFMA.FTZ R5, R6, R3, -R7 ;  /* 0x0000000306057223 */ /* 0x000fe20000010807 */
[----:B------:R-:W-:Y:S01]  /*e120*/  F2FP.F16.F32.PACK_AB R7, R30, R27 ;  /* 0x0000001b1e07723e */ /* 0x000fe200000000ff */
[----:B------:R-:W-:Y:S01]  /*e130*/  FFMA.FTZ R10, R6, R4, R11 ;  /* 0x00000004060a7223 */ /* 0x000fe2000001000b */
[----:B------:R-:W-:Y:S02]  /*e140*/  F2FP.F16.F32.PACK_AB R4, R13, R26 ;  /* 0x0000001a0d04723e */ /* 0x000fe400000000ff */
[----:B------:R-:W-:Y:S02]  /*e150*/  F2FP.F16.F32.PACK_AB R6, R12, R15 ;  /* 0x0000000f0c06723e */ /* 0x000fe400000000ff */
[----:B------:R-:W-:-:S05]  /*e160*/  F2FP.F16.F32.PACK_AB R5, R10, R5 ;  /* 0x000000050a05723e */ /* 0x000fca00000000ff */
[----:B------:R4:W-:Y:S02]  /*e170*/  STS.128 [R57+0x1f400], R4 ;  /* 0x01f4000439007388 */ /* 0x0009e40000000c00 */
.L_x_5212:
[----:B------:R-:W-:Y:S05]  /*e180*/  BSYNC B1 ;  /* 0x0000000000017941 */ /* 0x000fea0003800000 */
.L_x_5211:
        /* <DEDUP_REMOVED lines=20> */
[C---:B------:R-:W-:Y:S01]  /*e2d0*/  FMUL.FTZ R10, R4.reuse, R13 ;  /* 0x0000000d040a7220 */ /* 0x040fe20000410000 */
        /* <DEDUP_REMOVED lines=8> */
[----:B------:R-:W-:Y:S02]  /*e360*/  HADD2.F32 R0, -RZ, R25.H0_H0 ;  /* 0x20000019ff007230 */ /* 0x000fe40000004100 */
[CC--:B------:R-:W-:Y:S01]  /*e370*/  FMUL.FTZ R12, R8.reuse, R9.reuse ;  /* 0x00000009080c7220 */ /* 0x0c0fe20000410000 */
[----:B------:R-:W-:Y:S01]  /*e380*/  FMUL.FTZ R8, R8, R70 ;  /* 0x0000004608087220 */ /* 0x000fe20000410000 */
[C---:B------:R-:W-:Y:S01]  /*e390*/  FMUL.FTZ R11, R5.reuse, R4 ;  /* 0x00000004050b7220 */ /* 0x040fe20000410000 */
[----:B------:R-:W-:Y:S01]  /*e3a0*/  FMUL.FTZ R13, R5, R0 ;  /* 0x00000000050d7220 */ /* 0x000fe20000410000 */
[C---:B------:R-:W-:Y:S02]  /*e3b0*/  FFMA.FTZ R12, R7.reuse, R70, -R12 ;  /* 0x00000046070c7223 */ /* 0x040fe4000001080c */
[C---:B------:R-:W-:Y:S01]  /*e3c0*/  FFMA.FTZ R5, R6.reuse, R0, -R11 ;  /* 0x0000000006057223 */ /* 0x040fe2000001080b */
[----:B------:R-:W-:Y:S01]  /*e3d0*/  FFMA.FTZ R9, R7, R9, R8 ;  /* 0x0000000907097223 */ /* 0x000fe20000010008 */
[----:B------:R-:W-:Y:S01]  /*e3e0*/  FFMA.FTZ R0, R6, R4, R13 ;  /* 0x0000000406007223 */ /* 0x000fe2000001000d */
[----:B------:R-:W-:-:S02]  /*e3f0*/  F2FP.F16.F32.PACK_AB R7, R15, R20 ;  /* 0x000000140f07723e */ /* 0x000fc400000000ff */
[----:B------:R-:W-:Y:S02]  /*e400*/  F2FP.F16.F32.PACK_AB R4, R3, R10 ;  /* 0x0000000a0304723e */ /* 0x000fe400000000ff */
[----:B------:R-:W-:Y:S02]  /*e410*/  F2FP.F16.F32.PACK_AB R6, R9, R12 ;  /* 0x0000000c0906723e */ /* 0x000fe400000000ff */
[----:B------:R-:W-:-:S05]  /*e420*/  F2FP.F16.F32.PACK_AB R5, R0, R5 ;  /* 0x000000050005723e */ /* 0x000fca00000000ff */
[----:B------:R0:W-:Y:S01]  /*e430*/  STS.128 [R56+0xa000], R4 ;  /* 0x00a0000438007388 */ /* 0x0001e20000000c00 */
[----:B------:R-:W-:Y:S05]  /*e440*/  BRA `(.L_x_5202) ;  /* 0x0000003000f47947 */ /* 0x000fea0003800000 */
.L_x_5175:
[----:B------:R-:W-:Y:S01]  /*e450*/  IMAD.MOV.U32 R9, RZ, RZ, R77 ;  /* 0x000000ffff097224 */ /* 0x000fe200078e004d */
[-C--:B------:R-:W-:Y:S01]  /*e460*/  ISETP.GE.AND P0, PT, R204, R14.reuse, PT ;  /* 0x0000000ecc00720c */ /* 0x080fe20003f06270 */
[----:B------:R-:W0:Y:S01]  /*e470*/  LDC R77, c[0x0][0x428] ;  /* 0x00010a00ff4d7b82 */ /* 0x000e220000000800 */
[----:B------:R-:W-:Y:S01]  /*e480*/  BSSY B1, `(.L_x_5213) ;  /* 0x000003d000017945 */ /* 0x000fe20003800000 */
[----:B------:R-:W-:Y:S01]  /*e490*/  ISETP.GE.AND P1, PT, R233, R14, PT ;  /* 0x0000000ee900720c */ /* 0x000fe20003f26270 */
[----:B------:R-:W-:Y:S01]  /*e4a0*/  IMAD.MOV.U32 R14, RZ, RZ, R56 ;  /* 0x000000ffff0e7224 */ /* 0x000fe200078e0038 */
[----:B------:R-:W-:Y:S01]  /*e4b0*/  MOV R15, R75 ;  /* 0x0000004b000f7202 */ /* 0x000fe20000000f00 */
        /* <DEDUP_REMOVED lines=57> */
.L_x_5214:
[----:B------:R-:W-:Y:S05]  /*e850*/  BSYNC B1 ;  /* 0x0000000000017941 */ /* 0x000fea0003800000 */
.L_x_5213:
[----:B------:R-:W-:Y:S01]  /*e860*/  BSSY B1, `(.L_x_5215) ;  /* 0x0000026000017945 */ /* 0x000fe20003800000 */
[----:B-----5:R-:W-:Y:S01]  /*e870*/  IMAD.MOV.U32 R74, RZ, RZ, R4 ;  /* 0x000000ffff4a7224 */ /* 0x020fe200078e0004 */
[----:B0-----:R-:W-:Y:S01]  /*e880*/  CS2R R66, SRZ ;  /* 0x0000000000427805 */ /* 0x001fe2000001ff00 */
[----:B------:R-:W-:Y:S02]  /*e890*/  IMAD.MOV.U32 R75, RZ, RZ, R5 ;  /* 0x000000ffff4b7224 */ /* 0x000fe400078e0005 */
[----:B------:R-:W-:Y:S01]  /*e8a0*/  IMAD.MOV.U32 R76, RZ, RZ, R6 ;  /* 0x000000ffff4c7224 */ /* 0x000fe200078e0006 */
[----:B------:R-:W-:Y:S06]  /*e8b0*/  @P1 BRA `(.L_x_5216) ;  /* 0x0000000000801947 */ /* 0x000fec0003800000 */
[----:B------:R-:W-:Y:S01]  /*e8c0*/  IADD3 R73, P2, P3, R68, R73, R87 ;  /* 0x0000004944497210 */ /* 0x000fe20007b5e057 */
[----:B------:R-:W-:Y:S01]  /*e8d0*/  ULDC.64 UR4, c[0x0][0x3c8] ;  /* 0x0000f20000047ab9 */ /* 0x000fe20000000a00 */
[----:B------:R-:W-:Y:S01]  /*e8e0*/  IADD3 R72, P4, P5, R69, R72, R82 ;  /* 0x0000004845487210 */ /* 0x000fe20007d9e052 */
[----:B------:R-:W-:Y:S01]  /*e8f0*/  ULDC.64 UR6, c[0x0][0x3e0] ;  /* 0x0000f80000067ab9 */ /* 0x000fe20000000a00 */
[----:B------:R-:W-:Y:S02]  /*e900*/  IADD3.X R0, R78, R71, R85, P2, P3 ;  /* 0x000000474e007210 */ /* 0x000fe400017e6455 */
        /* <DEDUP_REMOVED lines=27> */
.L_x_5216:
[----:B------:R-:W-:Y:S05]  /*eac0*/  BSYNC B1 ;  /* 0x0000000000017941 */ /* 0x000fea0003800000 */
.L_x_5215:
[----:B------:R-:W-:Y:S01]  /*ead0*/  MOV R0, R7 ;  /* 0x0000000700007202 */ /* 0x000fe20000000f00 */
[----:B------:R-:W-:Y:S01]  /*eae0*/  IMAD.MOV.U32 R3, RZ, RZ, R24 ;  /* 0x000000ffff037224 */ /* 0x000fe200078e0018 */
[----:B------:R-:W-:Y:S01]  /*eaf0*/  ISETP.NE.AND P2, PT, R77, 0x1, PT ;  /* 0x000000014d00780c */ /* 0x000fe20003f45270 */
[----:B0-----:R-:W-:Y:S01]  /*eb00*/  IMAD.MOV.U32 R20, RZ, RZ, R25 ;  /* 0x000000ffff147224 */ /* 0x001fe200078e0019 */
[----:B------:R-:W-:Y:S01]  /*eb10*/  PRMT R87, R0, 0x7610, R87 ;  /* 0x0000761000577816 */ /* 0x000fe20000000057 */
        /* <DEDUP_REMOVED lines=8> */
[----:B-----5:R-:W-:Y:S01]  /*eba0*/  IMAD.MOV.U32 R71, RZ, RZ, R43 ;  /* 0x000000ffff477224 */ /* 0x020fe200078e002b */
[----:B------:R-:W-:Y:S01]  /*ebb0*/  PRMT R82, R0, 0x5410, R3 ;  /* 0x0000541000527816 */ /* 0x000fe20000000003 */
[----:B------:R-:W-:Y:S01]  /*ebc0*/  IMAD.MOV.U32 R0, RZ, RZ, R28 ;  /* 0x000000ffff007224 */ /* 0x000fe200078e001c */
[----:B------:R-:W0:Y:S01]  /*ebd0*/  @P2 LDC R21, c[0x0][0x430] ;  /* 0x00010c00ff152b82 */ /* 0x000e220000000800 */
[----:B------:R-:W-:Y:S01]  /*ebe0*/  IMAD.MOV.U32 R3, RZ, RZ, R30 ;  /* 0x000000ffff037224 */ /* 0x000fe200078e001e */
[----:B------:R-:W-:Y:S01]  /*ebf0*/  PRMT R90, R90, 0x5410, R68 ;  /* 0x000054105a5a7816 */ /* 0x000fe20000000044 */
[----:B------:R-:W-:Y:S01]  /*ec00*/  IMAD.MOV.U32 R68, RZ, RZ, R36 ;  /* 0x000000ffff447224 */ /* 0x000fe200078e0024 */
[----:B------:R-:W-:Y:S01]  /*ec10*/  PRMT R74, R0, 0x5410, R20 ;  /* 0x00005410004a7816 */ /* 0x000fe20000000014 */
[----:B------:R-:W-:Y:S01]  /*ec20*/  IMAD.MOV.U32 R20, RZ, RZ, R32 ;  /* 0x000000ffff147224 */ /* 0x000fe200078e0020 */
[----:B------:R-:W-:Y:S01]  /*ec30*/  PRMT R76, R3, 0x7610, R76 ;  /* 0x00007610034c7816 */ /* 0x000fe2000000004c */
[----:B------:R-:W-:Y:S01]  /*ec40*/  ULDC.64 UR4, c[0x0][0x3c8] ;  /* 0x0000f20000047ab9 */ /* 0x000fe20000000a00 */
[----:B------:R-:W1:Y:S01]  /*ec50*/  @P2 LDC R0, c[0x0][0x42c] ;  /* 0x00010b00ff002b82 */ /* 0x000e620000000800 */
[----:B------:R-:W-:Y:S01]  /*ec60*/  MOV R3, R31 ;  /* 0x0000001f00037202 */ /* 0x000fe20000000f00 */
[----:B------:R-:W-:Y:S01]  /*ec70*/  ULDC.64 UR6, c[0x0][0x3e0] ;  /* 0x0000f80000067ab9 */ /* 0x000fe20000000a00 */
[----:B------:R-:W-:-:S02]  /*ec80*/  PRMT R89, R89, 0x5410, R20 ;  /* 0x0000541059597816 */ /* 0x000fc40000000014 */
[----:B------:R-:W-:Y:S01]  /*ec90*/  PRMT R76, R76, 0x5410, R3 ;  /* 0x000054104c4c7816 */ /* 0x000fe20000000003 */
[----:B------:R-:W-:Y:S01]  /*eca0*/  IMAD.MOV.U32 R3, RZ, RZ, R34 ;  /* 0x000000ffff037224 */ /* 0x000fe200078e0022 */
[----:B------:R-:W-:Y:S02]  /*ecb0*/  MOV R20, R35 ;  /* 0x0000002300147202 */ /* 0x000fe40000000f00 */
[----:B------:R-:W-:Y:S01]  /*ecc0*/  PRMT R83, R68, 0x7610, R83 ;  /* 0x0000761044537816 */ /* 0x000fe20000000053 */
        /* <DEDUP_REMOVED lines=8> */
[----:B------:R-:W-:Y:S01]  /*ed50*/  IMAD.MOV.U32 R69, RZ, RZ, R63 ;  /* 0x000000ffff457224 */ /* 0x000fe200078e003f */
[----:B------:R-:W-:Y:S01]  /*ed60*/  PRMT R83, R83, 0x5410, R20 ;  /* 0x0000541053537816 */ /* 0x000fe20000000014 */
[----:B------:R-:W-:-:S03]  /*ed70*/  IMAD.MOV.U32 R20, RZ, RZ, R60 ;  /* 0x000000ffff147224 */ /* 0x000fc600078e003c */
[----:B------:R-:W-:Y:S01]  /*ed80*/  PRMT R78, R68, 0x5410, R69 ;  /* 0x00005410444e7816 */ /* 0x000fe20000000045 */
[----:B-1----:R-:W-:Y:S01]  /*ed90*/  @P2 IMAD.HI.U32 R0, R3, R0, RZ ;  /* 0x0000000003002227 */ /* 0x002fe200078e00ff */
[----:B------:R-:W-:Y:S02]  /*eda0*/  PRMT R77, R20, 0x7610, R77 ;  /* 0x00007610144d7816 */ /* 0x000fe4000000004d */
[----:B------:R-:W-:Y:S01]  /*edb0*/  MOV R20, R61 ;  /* 0x0000003d00147202 */ /* 0x000fe20000000f00 */
[----:B------:R-:W-:Y:S01]  /*edc0*/  IMAD.MOV.U32 R68, RZ, RZ, R42 ;  /* 0x000000ffff447224 */ /* 0x000fe200078e002a */
[----:B0-----:R-:W-:Y:S01]  /*edd0*/  @P2 SHF.R.U32.HI R3, RZ, R21, R0 ;  /* 0x00000015ff032219 */ /* 0x001fe20000011600 */
[----:B------:R-:W-:Y:S01]  /*ede0*/  IMAD.MOV.U32 R0, RZ, RZ, R40 ;  /* 0x000000ffff007224 */ /* 0x000fe200078e0028 */
[----:B------:R-:W-:Y:S02]  /*edf0*/  PRMT R77, R77, 0x5410, R20 ;  /* 0x000054104d4d7816 */ /* 0x000fe40000000014 */
[----:B------:R-:W-:Y:S01]  /*ee00*/  SHF.R.S32.HI R21, RZ, 0x1f, R3 ;  /* 0x0000001fff157819 */ /* 0x000fe20000011403 */
[----:B------:R-:W-:Y:S01]  /*ee10*/  IMAD.WIDE.U32 R14, R3, R12, R14 ;  /* 0x0000000c030e7225 */ /* 0x000fe200078e000e */
[----:B------:R-:W-:-:S02]  /*ee20*/  MOV R20, R41 ;  /* 0x0000002900147202 */ /* 0x000fc40000000f00 */
[----:B------:R-:W-:Y:S01]  /*ee30*/  PRMT R70, R68, 0x5410, R71 ;  /* 0x0000541044467816 */ /* 0x000fe20000000047 */
[C---:B------:R-:W-:Y:S01]  /*ee40*/  IMAD R68, R21.reuse, R10, RZ ;  /* 0x0000000a15447224 */ /* 0x040fe200078e02ff */
[----:B------:R-:W-:Y:S01]  /*ee50*/  PRMT R69, R0, 0x5410, R20 ;  /* 0x0000541000457816 */ /* 0x000fe20000000014 */
[----:B------:R-:W-:Y:S02]  /*ee60*/  IMAD R0, R21, R12, RZ ;  /* 0x0000000c15007224 */ /* 0x000fe400078e02ff */
[C---:B------:R-:W-:Y:S01]  /*ee70*/  IMAD.WIDE.U32 R20, R3.reuse, R10, R8 ;  /* 0x0000000a03147225 */ /* 0x040fe200078e0008 */
[----:B------:R-:W-:Y:S01]  /*ee80*/  LEA R8, P2, R14, UR4, 0x1 ;  /* 0x000000040e087c11 */ /* 0x000fe2000f8408ff */
[----:B------:R-:W-:Y:S02]  /*ee90*/  UMOV UR4, 0xffffffff ;  /* 0xffffffff00047882 */ /* 0x000fe40000000000 */
[C---:B------:R-:W-:Y:S01]  /*eea0*/  IMAD R9, R3.reuse, R13, R0 ;  /* 0x0000000d03097224 */ /* 0x040fe200078e0200 */
[----:B------:R-:W-:Y:S01]  /*eeb0*/  LEA R0, P3, R20, UR6, 0x1 ;  /* 0x0000000614007c11 */ /* 0x000fe2000f8608ff */
[----:B------:R-:W-:Y:S01]  /*eec0*/  IMAD R3, R3, R11, R68 ;  /* 0x0000000b03037224 */ /* 0x000fe200078e0244 */
[----:B------:R-:W-:Y:S01]  /*eed0*/  MOV R11, R45 ;  /* 0x0000002d000b7202 */ /* 0x000fe20000000f00 */
[----:B------:R-:W-:-:S02]  /*eee0*/  IMAD.IADD R9, R15, 0x1, R9 ;  /* 0x000000010f097824 */ /* 0x000fc400078e0209 */
[----:B------:R-:W-:Y:S02]  /*eef0*/  IMAD.IADD R3, R21, 0x1, R3 ;  /* 0x0000000115037824 */ /* 0x000fe400078e0203 */
[----:B------:R-:W-:Y:S01]  /*ef00*/  IMAD.MOV.U32 R10, RZ, RZ, R44 ;  /* 0x000000ffff0a7224 */ /* 0x000fe200078e002c */
[----:B------:R-:W-:Y:S02]  /*ef10*/  LEA.HI.X R9, R14, UR5, R9, 0x1, P2 ;  /* 0x000000050e097c11 */ /* 0x000fe400090f0c09 */
[----:B------:R-:W-:Y:S02]  /*ef20*/  LEA.HI.X R3, R20, UR7, R3, 0x1, P3 ;  /* 0x0000000714037c11 */ /* 0x000fe400098f0c03 */
[----:B------:R-:W-:Y:S02]  /*ef30*/  PRMT R68, R10, 0x5410, R11 ;  /* 0x000054100a447816 */ /* 0x000fe4000000000b */
[----:B------:R-:W-:Y:S01]  /*ef40*/  LEA.HI R10, R232, R232, RZ, 0x1 ;  /* 0x000000e8e80a7211 */ /* 0x000fe200078f08ff */
[----:B------:R-:W-:Y:S06]  /*ef50*/  BRA.DIV UR4, `(.L_x_5217) ;  /* 0x000001da04207947 */ /* 0x000fec000b800000 */
.L_x_5431:
[----:B------:R-:W-:-:S03]  /*ef60*/  UMOV UR4, 0xffffffff ;  /* 0xffffffff00047882 */ /* 0x000fc60000000000 */
[----:B------:R-:W-:Y:S05]  /*ef70*/  BRA.DIV UR4, `(.L_x_5218) ;  /* 0x000001da04407947 */ /* 0x000fea000b800000 */
.L_x_5434:
[----:B------:R-:W-:-:S03]  /*ef80*/  UMOV UR4, 0xffffffff ;  /* 0xffffffff00047882 */ /* 0x000fc60000000000 */
[----:B------:R-:W-:Y:S05]  /*ef90*/  BRA.DIV UR4, `(.L_x_5219) ;  /* 0x000001da04607947 */ /* 0x000fea000b800000 */
.L_x_5437:
[----:B------:R-:W-:-:S03]  /*efa0*/  UMOV UR4, 0xffffffff ;  /* 0xffffffff00047882 */ /* 0x000fc60000000000 */
[----:B------:R-:W-:Y:S05]  /*efb0*/  BRA.DIV UR4, `(.L_x_5220) ;  /* 0x000001da04807947 */ /* 0x000fea000b800000 */
.L_x_5440:
[----:B------:R-:W-:-:S03]  /*efc0*/  UMOV UR4, 0xffffffff ;  /* 0xffffffff00047882 */ /* 0x000fc60000000000 */
[----:B------:R-:W-:Y:S05]  /*efd0*/  BRA.DIV UR4, `(.L_x_5221) ;  /* 0x000001da04a07947 */ /* 0x000fea000b800000 */
.L_x_5443:
[----:B------:R-:W-:Y:S01]  /*efe0*/  UMOV UR4, 0xffffffff ;  /* 0xffffffff00047882 */ /* 0x000fe20000000000 */
[----:B------:R-:W-:Y:S02]  /*eff0*/  LOP3.LUT R9, R10, 0xfffffffe, RZ, 0xc0, !PT ;  /* 0xfffffffe0a097812 */ /* 0x000fe400078ec0ff */
[----:B------:R-:W-:Y:S05]  /*f000*/  BRA.DIV UR4, `(.L_x_5222) ;  /* 0x000001da04bc7947 */ /* 0x000fea000b800000 */
.L_x_5446:
[----:B------:R-:W-:Y:S01]  /*f010*/  UMOV UR4, 0xffffffff ;  /* 0xffffffff00047882 */ /* 0x000fe20000000000 */
[----:B------:R-:W-:Y:S02]  /*f020*/  IMAD.IADD R9, R232, 0x1, -R9 ;  /* 0x00000001e8097824 */ /* 0x000fe400078e0a09 */
[----:B------:R-:W-:Y:S05]  /*f030*/  BRA.DIV UR4, `(.L_x_5223) ;  /* 0x000001da04d87947 */ /* 0x000fea000b800000 */
.L_x_5449:
[----:B------:R-:W-:Y:S01]  /*f040*/  UMOV UR4, 0xffffffff ;  /* 0xffffffff00047882 */ /* 0x000fe20000000000 */
[----:B------:R-:W-:Y:S02]  /*f050*/  SHF.L.U32 R9, R9, 0x1f, RZ ;  /* 0x0000001f09097819 */ /* 0x000fe400000006ff */
[----:B------:R-:W-:Y:S05]  /*f060*/  BRA.DIV UR4, `(.L_x_5224) ;  /* 0x000001da04f47947 */ /* 0x000fea000b800000 */
.L_x_5452:
        /* <DEDUP_REMOVED lines=11> */
[----:B------:R-:W-:-:S02]  /*f120*/  IMAD.MOV.U32 R10, RZ, RZ, R52 ;  /* 0x000000ffff0a7224 */ /* 0x000fc400078e0034 */
[----:B------:R-:W-:-:S03]  /*f130*/  IMAD.MOV.U32 R8, RZ, RZ, R51 ;  /* 0x000000ffff087224 */ /* 0x000fc600078e0033 */
        /* <DEDUP_REMOVED lines=14> */
[----:B------:R-:W-:Y:S01]  /*f220*/  MOV R8, R66 ;  /* 0x0000004200087202 */ /* 0x000fe20000000f00 */
[----:B0-----:R-:W-:Y:S06]  /*f230*/  @!P2 BRA `(.L_x_5226) ;  /* 0x000001d800a8a947 */ /* 0x001fec0003800000 */
.L_x_5453:
[----:B------:R-:W-:Y:S05]  /*f240*/  BSYNC B1 ;  /* 0x0000000000017941 */ /* 0x000fea0003800000 */
.L_x_5225:
        /* <DEDUP_REMOVED lines=11> */
[----:B0-----:R-:W-:Y:S01]  /*f300*/  LOP3.LUT R9, R213, 0x38, R22, 0xf8, !PT ;  /* 0x00000038d5097812 */ /* 0x001fe200078ef816 */
[----:B------:R-:W-:Y:S01]  /*f310*/  HADD2.F32 R91, -RZ, R90.H1_H1 ;  /* 0x3000005aff5b7230 */ /* 0x000fe20000004100 */
[----:B------:R-:W-:Y:S01]  /*f320*/  SHF.R.S32.HI R11, RZ, 0x1f, R10 ;  /* 0x0000001fff0b7819 */ /* 0x000fe2000001140a */
[----:B------:R-:W-:Y:S01]  /*f330*/  IMAD.SHL.U32 R12, R10, 0x8, RZ ;  /* 0x000000080a0c7824 */ /* 0x000fe200078e00ff */
[----:B------:R-:W-:Y:S02]  /*f340*/  LOP3.LUT R8, R9, R214, RZ, 0x3c, !PT ;  /* 0x000000d609087212 */ /* 0x000fe400078e3cff */
[----:B------:R-:W-:Y:S02]  /*f350*/  LEA.HI R11, R11, R10, RZ, 0x3 ;  /* 0x0000000a0b0b7211 */ /* 0x000fe400078f18ff */
[----:B------:R-:W-:Y:S01]  /*f360*/  LOP3.LUT R9, R213, 0x38, R12, 0xf8, !PT ;  /* 0x00000038d5097812 */ /* 0x000fe200078ef80c */
[----:B------:R-:W-:Y:S01]  /*f370*/  IMAD.IADD R85, R215, 0x1, R8 ;  /* 0x00000001d7557824 */ /* 0x000fe200078e0208 */
[----:B------:R-:W-:-:S02]  /*f380*/  SHF.L.U32 R11, R11, 0xa, RZ ;  /* 0x0000000a0b0b7819 */ /* 0x000fc400000006ff */
[----:B------:R-:W-:Y:S01]  /*f390*/  LOP3.LUT R13, R9, R214, RZ, 0x3c, !PT ;  /* 0x000000d6090d7212 */ /* 0x000fe200078e3cff */
[--C-:B------:R-:W-:Y:S01]  /*f3a0*/  IMAD R85, R85, 0x2, R18.reuse ;  /* 0x0000000255557824 */ /* 0x100fe200078e0212 */
[----:B------:R-:W-:Y:S02]  /*f3b0*/  LOP3.LUT R12, R11, 0x7fffe000, RZ, 0xc0, !PT ;  /* 0x7fffe0000b0c7812 */ /* 0x000fe400078ec0ff */
[----:B------:R-:W-:Y:S02]  /*f3c0*/  SHF.R.U64 R103, R32, 0x10, R33 ;  /* 0x0000001020677819 */ /* 0x000fe40000001221 */
[----:B------:R-:W-:Y:S01]  /*f3d0*/  IADD3 R13, R13, R12, R215 ;  /* 0x0000000c0d0d7210 */ /* 0x000fe20007ffe0d7 */
[----:B------:R-:W0:Y:S01]  /*f3e0*/  LDS.128 R8, [R85+0x15400] ;  /* 0x0154000055087984 */ /* 0x000e220000000c00 */
[--C-:B------:R-:W-:Y:S02]  /*f3f0*/  SHF.R.U64 R100, R4, 0x10, R5.reuse ;  /* 0x0000001004647819 */ /* 0x100fe40000001205 */
[----:B------:R-:W-:Y:S01]  /*f400*/  SHF.R.U32.HI R94, RZ, 0x10, R5 ;  /* 0x00000010ff5e7819 */ /* 0x000fe20000011605 */
[----:B------:R-:W-:Y:S01]  /*f410*/  IMAD R86, R13, 0x2, R18 ;  /* 0x000000020d567824 */ /* 0x000fe200078e0212 */
[----:B------:R-:W-:-:S02]  /*f420*/  SHF.R.U32.HI R95, RZ, 0x10, R33 ;  /* 0x00000010ff5f7819 */ /* 0x000fc40000011621 */
[--C-:B------:R-:W-:Y:S01]  /*f430*/  SHF.R.U64 R102, R34, 0x10, R35.reuse ;  /* 0x0000001022667819 */ /* 0x100fe20000001223 */
[----:B------:R-:W-:Y:S01]  /*f440*/  HADD2.F32 R94, -RZ, R94.H0_H0 ;  /* 0x2000005eff5e7230 */ /* 0x000fe20000004100 */
[----:B------:R-:W1:Y:S01]  /*f450*/  LDS.128 R12, [R86+0x15400] ;  /* 0x01540000560c7984 */ /* 0x000e620000000c00 */
[----:B------:R-:W-:Y:S02]  /*f460*/  SHF.R.U32.HI R101, RZ, 0x10, R35 ;  /* 0x00000010ff657819 */ /* 0x000fe40000011623 */
[--C-:B------:R-:W-:Y:S02]  /*f470*/  SHF.R.U32.HI R97, RZ, 0x10, R7.reuse ;  /* 0x00000010ff617819 */ /* 0x100fe40000011607 */
[----:B------:R-:W-:Y:S01]  /*f480*/  SHF.R.U64 R99, R6, 0x10, R7 ;  /* 0x0000001006637819 */ /* 0x000fe20000001207 */
[----:B0-----:R-:W-:Y:S02]  /*f490*/  HADD2.F32 R5, -RZ, R9.H0_H0 ;  /* 0x20000009ff057230 */ /* 0x001fe40000004100 */
[----:B------:R-:W-:-:S02]  /*f4a0*/  HADD2.F32 R4, -RZ, R8.H0_H0 ;  /* 0x20000008ff047230 */ /* 0x000fc40000004100 */
[----:B------:R-:W-:Y:S02]  /*f4b0*/  HADD2.F32 R9, -RZ, R9.H1_H1 ;  /* 0x30000009ff097230 */ /* 0x000fe40000004100 */
[----:B------:R-:W-:Y:S02]  /*f4c0*/  HADD2.F32 R6, -RZ, R10.H0_H0 ;  /* 0x2000000aff067230 */ /* 0x000fe40000004100 */
[----:B------:R-:W-:Y:S02]  /*f4d0*/  HADD2.F32 R7, -RZ, R11.H0_H0 ;  /* 0x2000000bff077230 */ /* 0x000fe40000004100 */
[--C-:B-1----:R-:W-:Y:S02]  /*f4e0*/  HADD2.F32 R32, -RZ, R13.reuse.H0_H0 ;  /* 0x2000000dff207230 */ /* 0x102fe40000004100 */
[----:B------:R-:W-:Y:S02]  /*f4f0*/  HADD2.F32 R33, -RZ, R13.H1_H1 ;  /* 0x3000000dff217230 */ /* 0x000fe40000004100 */
[----:B------:R-:W-:-:S02]  /*f500*/  HADD2.F32 R13, -RZ, R12.H0_H0 ;  /* 0x2000000cff0d7230 */ /* 0x000fc40000004100 */
[C---:B------:R-:W-:Y:S01]  /*f510*/  FMUL.FTZ R90, R32.reuse, R92 ;  /* 0x0000005c205a7220 */ /* 0x040fe20000410000 */
[-C--:B------:R-:W-:Y:S01]  /*f520*/  FMUL.FTZ R96, R32, R91.reuse ;  /* 0x0000005b20607220 */ /* 0x080fe20000410000 */
[----:B------:R-:W-:Y:S02]  /*f530*/  HADD2.F32 R32, -RZ, R95.H0_H0 ;  /* 0x2000005fff207230 */ /* 0x000fe40000004100 */
[----:B------:R-:W-:Y:S01]  /*f540*/  FMUL.FTZ R98, R33, R94 ;  /* 0x0000005e21627220 */ /* 0x000fe20000410000 */
[C---:B------:R-:W-:Y:S01]  /*f550*/  FFMA.FTZ R93, R5.reuse, R91, -R90 ;  /* 0x0000005b055d7223 */ /* 0x040fe2000001085a */
[----:B------:R-:W-:Y:S02]  /*f560*/  HADD2.F32 R90, -RZ, R88.H1_H1 ;  /* 0x30000058ff5a7230 */ /* 0x000fe40000004100 */
[----:B------:R-:W-:Y:S01]  /*f570*/  FFMA.FTZ R96, R5, R92, R96 ;  /* 0x0000005c05607223 */ /* 0x000fe20000010060 */
[----:B------:R-:W-:Y:S02]  /*f580*/  HADD2.F32 R5, -RZ, R89.H1_H1 ;  /* 0x30000059ff057230 */ /* 0x000fe40000004100 */
[----:B------:R-:W-:Y:S01]  /*f590*/  FMUL.FTZ R92, R33, R32 ;  /* 0x00000020215c7220 */ /* 0x000fe20000410000 */
[----:B------:R-:W-:-:S02]  /*f5a0*/  HADD2.F32 R34, -RZ, R14.H0_H0 ;  /* 0x2000000eff227230 */ /* 0x000fc40000004100 */
[CC--:B------:R-:W-:Y:S01]  /*f5b0*/  FMUL.FTZ R91, R13.reuse, R90.reuse ;  /* 0x0000005a0d5b7220 */ /* 0x0c0fe20000410000 */
[----:B------:R-:W-:Y:S02]  /*f5c0*/  HADD2.F32 R33, -RZ, R88.H0_H0 ;  /* 0x20000058ff217230 */ /* 0x000fe40000004100 */
[-C--:B------:R-:W-:Y:S01]  /*f5d0*/  FMUL.FTZ R13, R13, R5.reuse ;  /* 0x000000050d0d7220 */ /* 0x080fe20000410000 */
[----:B------:R-:W-:Y:S02]  /*f5e0*/  HADD2.F32 R89, -RZ, R89.H0_H0 ;  /* 0x20000059ff597230 */ /* 0x000fe40000004100 */
[C---:B------:R-:W-:Y:S01]  /*f5f0*/  FFMA.FTZ R91, R4.reuse, R5, -R91 ;  /* 0x00000005045b7223 */ /* 0x040fe2000001085b */
[----:B------:R-:W-:Y:S02]  /*f600*/  HADD2.F32 R35, -RZ, R15.H0_H0 ;  /* 0x2000000fff237230 */ /* 0x000fe40000004100 */
[----:B------:R-:W-:Y:S01]  /*f610*/  FFMA.FTZ R90, R4, R90, R13 ;  /* 0x0000005a045a7223 */ /* 0x000fe2000001000d */
[----:B------:R-:W-:-:S02]  /*f620*/  HADD2.F32 R88, -RZ, R87.H0_H0 ;  /* 0x20000057ff587230 */ /* 0x000fc40000004100 */
[C---:B------:R-:W-:Y:S01]  /*f630*/  FFMA.FTZ R98, R9.reuse, R32, -R98 ;  /* 0x0000002009627223 */ /* 0x040fe20000010862 */
[----:B------:R-:W-:Y:S02]  /*f640*/  HADD2.F32 R4, -RZ, R87.H1_H1 ;  /* 0x30000057ff047230 */ /* 0x000fe40000004100 */
[----:B------:R-:W-:Y:S01]  /*f650*/  FFMA.FTZ R95, R9, R94, R92 ;  /* 0x0000005e095f7223 */ /* 0x000fe2000001005c */
[C---:B------:R-:W-:Y:S01]  /*f660*/  FMUL.FTZ R5, R34.reuse, R33 ;  /* 0x0000002122057220 */ /* 0x040fe20000410000 */
[----:B------:R-:W-:Y:S01]  /*f670*/  FMUL.FTZ R9, R34, R89 ;  /* 0x0000005922097220 */ /* 0x000fe20000410000 */
[----:B------:R-:W-:Y:S02]  /*f680*/  HADD2.F32 R15, -RZ, R15.H1_H1 ;  /* 0x3000000fff0f7230 */ /* 0x000fe40000004100 */
[C---:B------:R-:W-:Y:S01]  /*f690*/  FMUL.FTZ R92, R35.reuse, R88 ;  /* 0x00000058235c7220 */ /* 0x040fe20000410000 */
[----:B------:R-:W-:Y:S02]  /*f6a0*/  HADD2.F32 R34, -RZ, R97.H0_H0 ;  /* 0x20000061ff227230 */ /* 0x000fe40000004100 */
[----:B------:R-:W-:Y:S01]  /*f6b0*/  FMUL.FTZ R35, R35, R4 ;  /* 0x0000000423237220 */ /* 0x000fe20000410000 */
[----:B------:R-:W-:-:S02]  /*f6c0*/  HADD2.F32 R32, -RZ, R101.H0_H0 ;  /* 0x20000065ff207230 */ /* 0x000fc40000004100 */
[C---:B------:R-:W-:Y:S01]  /*f6d0*/  FFMA.FTZ R89, R6.reuse, R89, -R5 ;  /* 0x0000005906597223 */ /* 0x040fe20000010805 */
[----:B------:R-:W-:Y:S02]  /*f6e0*/  HADD2.F32 R11, -RZ, R11.H1_H1 ;  /* 0x3000000bff0b7230 */ /* 0x000fe40000004100 */
[----:B------:R-:W-:Y:S01]  /*f6f0*/  FFMA.FTZ R33, R6, R33, R9 ;  /* 0x0000002106217223 */ /* 0x000fe20000010009 */
[----:B------:R-:W-:Y:S01]  /*f700*/  FFMA.FTZ R92, R7, R4, -R92 ;  /* 0x00000004075c7223 */ /* 0x000fe2000001085c */
[----:B------:R-:W-:Y:S02]  /*f710*/  HADD2.F32 R12, -RZ, R12.H1_H1 ;  /* 0x3000000cff0c7230 */ /* 0x000fe40000004100 */
[----:B------:R-:W-:Y:S01]  /*f720*/  FMUL.FTZ R6, R15, R34 ;  /* 0x000000220f067220 */ /* 0x000fe20000410000 */
[----:B------:R-:W-:Y:S02]  /*f730*/  HADD2.F32 R14, -RZ, R14.H1_H1 ;  /* 0x3000000eff0e7230 */ /* 0x000fe40000004100 */
[----:B------:R-:W-:Y:S01]  /*f740*/  FFMA.FTZ R88, R7, R88, R35 ;  /* 0x0000005807587223 */ /* 0x000fe20000010023 */
[----:B------:R-:W-:Y:S01]  /*f750*/  FMUL.FTZ R4, R15, R32 ;  /* 0x000000200f047220 */ /* 0x000fe20000410000 */
[----:B------:R-:W-:-:S02]  /*f760*/  HADD2.F32 R9, -RZ, R100.H0_H0 ;  /* 0x20000064ff097230 */ /* 0x000fc40000004100 */
[C---:B------:R-:W-:Y:S01]  /*f770*/  FFMA.FTZ R87, R11.reuse, R32, -R6 ;  /* 0x000000200b577223 */ /* 0x040fe20000010806 */
[----:B------:R-:W-:Y:S02]  /*f780*/  HADD2.F32 R13, -RZ, R99.H0_H0 ;  /* 0x20000063ff0d7230 */ /* 0x000fe40000004100 */
[----:B------:R-:W-:Y:S01]  /*f790*/  FFMA.FTZ R97, R11, R34, R4 ;  /* 0x000000220b617223 */ /* 0x000fe20000010004 */
[----:B------:R-:W-:Y:S02]  /*f7a0*/  HADD2.F32 R5, -RZ, R103.H0_H0 ;  /* 0x20000067ff057230 */ /* 0x000fe40000004100 */
[----:B------:R-:W-:Y:S01]  /*f7b0*/  FMUL.FTZ R11, R12, R9 ;  /* 0x000000090c0b7220 */ /* 0x000fe20000410000 */
[----:B------:R-:W-:Y:S02]  /*f7c0*/  HADD2.F32 R7, -RZ, R102.H0_H0 ;  /* 0x20000066ff077230 */ /* 0x000fe40000004100 */
[----:B------:R-:W-:Y:S01]  /*f7d0*/  FMUL.FTZ R35, R14, R13 ;  /* 0x0000000d0e237220 */ /* 0x000fe20000410000 */
[----:B------:R-:W-:-:S02]  /*f7e0*/  HADD2.F32 R8, -RZ, R8.H1_H1 ;  /* 0x30000008ff087230 */ /* 0x000fc40000004100 */
[----:B------:R-:W-:Y:S01]  /*f7f0*/  FMUL.FTZ R12, R12, R5 ;  /* 0x000000050c0c7220 */ /* 0x000fe20000410000 */
[----:B------:R-:W-:Y:S02]  /*f800*/  HADD2.F32 R10, -RZ, R10.H1_H1 ;  /* 0x3000000aff0a7230 */ /* 0x000fe40000004100 */
[----:B------:R-:W-:Y:S01]  /*f810*/  FMUL.FTZ R14, R14, R7 ;  /* 0x000000070e0e7220 */ /* 0x000fe20000410000 */
        /* <DEDUP_REMOVED lines=14> */
.L_x_5230:
[----:B------:R-:W-:Y:S05]  /*f900*/  BSYNC B2 ;  /* 0x0000000000027941 */ /* 0x000fea0003800000 */
.L_x_5229:
[----:B------:R-:W-:Y:S04]  /*f910*/  BSSY B2, `(.L_x_5231) ;  /* 0x0000062000027945 */ /* 0x000fe80003800000 */
[----:B------:R-:W-:Y:S05]  /*f920*/  @P2 BRA `(.L_x_5232) ;  /* 0x0000000400802947 */ /* 0x000fea0003800000 */
[----:B-1----:R-:W2:Y:S04]  /*f930*/  LDL R4, [R1+0x48] ;  /* 0x0000480001047983 */ /* 0x002ea80000100800 */
[----:B------:R-:W3:Y:S01]  /*f940*/  LDL R92, [R1+0x64] ;  /* 0x00006400015c7983 */ /* 0x000ee20000100800 */
[--C-:B------:R-:W-:Y:S01]  /*f950*/  SHF.R.U64 R87, R24, 0x10, R25.reuse ;  /* 0x0000001018577819 */ /* 0x100fe20000001219 */
[----:B------:R-:W-:Y:S01]  /*f960*/  HADD2.F32 R34, -RZ, R83.H1_H1 ;  /* 0x30000053ff227230 */ /* 0x000fe20000004100 */
[----:B------:R-:W-:Y:S02]  /*f970*/  SHF.R.U32.HI R33, RZ, 0x10, R25 ;  /* 0x00000010ff217819 */ /* 0x000fe40000011619 */
[----:B------:R-:W-:Y:S01]  /*f980*/  SHF.R.U64 R90, R38, 0x10, R39 ;  /* 0x00000010265a7819 */ /* 0x000fe20000001227 */
[----:B------:R-:W-:Y:S01]  /*f990*/  HADD2.F32 R38, -RZ, R81.H1_H1 ;  /* 0x30000051ff267230 */ /* 0x000fe20000004100 */
[--C-:B------:R-:W-:Y:S01]  /*f9a0*/  SHF.R.U64 R91, R36, 0x10, R37.reuse ;  /* 0x00000010245b7819 */ /* 0x100fe20000001225 */
[----:B------:R-:W-:Y:S01]  /*f9b0*/  HADD2.F32 R33, -RZ, R33.H0_H0 ;  /* 0x20000021ff217230 */ /* 0x000fe20000004100 */
[----:B------:R-:W-:-:S02]  /*f9c0*/  SHF.R.U32.HI R37, RZ, 0x10, R37 ;  /* 0x00000010ff257819 */ /* 0x000fc40000011625 */
[----:B------:R-:W-:Y:S02]  /*f9d0*/  SHF.R.U64 R85, R26, 0x10, R27 ;  /* 0x000000101a557819 */ /* 0x000fe4000000121b */
[----:B------:R-:W-:Y:S02]  /*f9e0*/  SHF.R.U32.HI R89, RZ, 0x10, R39 ;  /* 0x00000010ff597819 */ /* 0x000fe40000011627 */
[----:B------:R-:W-:Y:S02]  /*f9f0*/  SHF.R.U32.HI R39, RZ, 0x10, R27 ;  /* 0x00000010ff277819 */ /* 0x000fe4000001161b */
[----:B--2---:R-:W-:-:S04]  /*fa00*/  LEA.HI R4, R75, R4, RZ, 0x1d ;  /* 0x000000044b047211 */ /* 0x004fc800078fe8ff */
[----:B------:R-:W-:Y:S01]  /*fa10*/  SHF.R.S32.HI R5, RZ, 0x1f, R4 ;  /* 0x0000001fff057819 */ /* 0x000fe20000011404 */
[----:B------:R-:W-:-:S03]  /*fa20*/  IMAD.SHL.U32 R6, R4, 0x8, RZ ;  /* 0x0000000804067824 */ /* 0x000fc600078e00ff */
[----:B------:R-:W-:Y:S02]  /*fa30*/  LEA.HI R4, R5, R4, RZ, 0x3 ;  /* 0x0000000405047211 */ /* 0x000fe400078f18ff */
[----:B------:R-:W-:Y:S02]  /*fa40*/  LOP3.LUT R5, R213, 0x38, R6, 0xf8, !PT ;  /* 0x00000038d5057812 */ /* 0x000fe400078ef806 */
[----:B------:R-:W-:Y:S02]  /*fa50*/  SHF.L.U32 R4, R4, 0xa, RZ ;  /* 0x0000000a04047819 */ /* 0x000fe400000006ff */
[----:B0-----:R-:W-:Y:S02]  /*fa60*/  LOP3.LUT R9, R5, R214, RZ, 0x3c, !PT ;  /* 0x000000d605097212 */ /* 0x001fe400078e3cff */
        /* <DEDUP_REMOVED lines=76> */
.L_x_5232:
[----:B------:R-:W-:Y:S05]  /*ff30*/  BSYNC B2 ;  /* 0x0000000000027941 */ /* 0x000fea0003800000 */
.L_x_5231:
[----:B------:R-:W-:Y:S05]  /*ff40*/  @P3 BRA `(.L_x_5228) ;  /* 0x0000000400803947 */ /* 0x000fea0003800000 */
[----:B-12---:R-:W2:Y:S04]  /*ff50*/  LDL R4, [R1+0x5c] ;  /* 0x00005c0001047983 */ /* 0x006ea80000100800 */
[----:B------:R-:W3:Y:S01]  /*ff60*/  LDL R81, [R1+0x58] ;  /* 0x0000580001517983 */ /* 0x000ee20000100800 */
[--C-:B------:R-:W-:Y:S01]  /*ff70*/  HADD2.F32 R32, -RZ, R74.reuse.H1_H1 ;  /* 0x3000004aff207230 */ /* 0x100fe20000004100 */
[----:B------:R-:W-:Y:S01]  /*ff80*/  SHF.R.U64 R37, R30, 0x10, R31 ;  /* 0x000000101e257819 */ /* 0x000fe2000000121f */
[----:B------:R-:W-:Y:S01]  /*ff90*/  HADD2.F32 R30, -RZ, R77.H1_H1 ;  /* 0x3000004dff1e7230 */ /* 0x000fe20000004100 */
[--C-:B------:R-:W-:Y:S01]  /*ffa0*/  SHF.R.U64 R39, R28, 0x10, R29.reuse ;  /* 0x000000101c277819 */ /* 0x100fe2000000121d */
[----:B------:R-:W-:Y:S01]  /*ffb0*/  HADD2.F32 R74, -RZ, R74.H0_H0 ;  /* 0x2000004aff4a7230 */ /* 0x000fe20000004100 */
[----:B------:R-:W-:-:S02]  /*ffc0*/  SHF.R.U32.HI R29, RZ, 0x10, R29 ;  /* 0x00000010ff1d7819 */ /* 0x000fc4000001161d */
[----:B------:R-:W-:-:S03]  /*ffd0*/  SHF.R.U32.HI R33, RZ, 0x10, R31 ;  /* 0x00000010ff217819 */ /* 0x000fc6000001161f */
[----:B------:R-:W-:Y:S01]  /*ffe0*/  HADD2.F32 R29, -RZ, R29.H0_H0 ;  /* 0x2000001dff1d7230 */ /* 0x000fe20000004100 */
[----:B--2---:R-:W-:-:S04]  /*fff0*/  LEA.HI R75, R75, R4, RZ, 0x1d ;  /* 0x000000044b4b7211 */ /* 0x004fc800078fe8ff */
[----:B------:R-:W-:Y:S01]  /*10000*/  SHF.R.S32.HI R6, RZ, 0x1f, R75 ;  /* 0x0000001fff067819 */ /* 0x000fe2000001144b */
[----:B------:R-:W-:-:S03]  /*10010*/  IMAD.SHL.U32 R4, R75, 0x8, RZ ;  /* 0x000000084b047824 */ /* 0x000fc600078e00ff */
[----:B------:R-:W-:Y:S02]  /*10020*/  LEA.HI R6, R6, R75, RZ, 0x3 ;  /* 0x0000004b06067211 */ /* 0x000fe400078f18ff */
[----:B------:R-:W-:Y:S02]  /*10030*/  LOP3.LUT R5, R213, 0x38, R4, 0xf8, !PT ;  /* 0x00000038d5057812 */ /* 0x000fe400078ef804 */
[--C-:B------:R-:W-:Y:S01]  /*10040*/  SHF.R.U64 R75, R60, 0x10, R61.reuse ;  /* 0x000000103c4b7819 */ /* 0x100fe2000000123d */
[----:B------:R-:W-:Y:S01]  /*10050*/  IMAD.SHL.U32 R6, R6, 0x400, RZ ;  /* 0x0000040006067824 */ /* 0x000fe200078e00ff */
[----:B0-----:R-:W-:Y:S02]  /*10060*/  LOP3.LUT R9, R5, R214, RZ, 0x3c, !PT ;  /* 0x000000d605097212 */ /* 0x001fe400078e3cff */
[----:B------:R-:W-:Y:S02]  /*10070*/  SHF.R.U32.HI R60, RZ, 0x10, R61 ;  /* 0x00000010ff3c7819 */ /* 0x000fe4000001163d */
[----:B------:R-:W-:-:S02]  /*10080*/  LOP3.LUT R8, R6, 0x7fffe000, RZ, 0xc0, !PT ;  /* 0x7fffe00006087812 */ /* 0x000fc400078ec0ff */
[----:B---3--:R-:W0:Y:S01]  /*10090*/  LDS.128 R4, [R81] ;  /* 0x0000000051047984 */ /* 0x008e220000000c00 */
[----:B------:R-:W-:Y:S02]  /*100a0*/  SHF.R.U64 R61, R62, 0x10, R63 ;  /* 0x000000103e3d7819 */ /* 0x000fe4000000123f */
[----:B------:R-:W-:Y:S02]  /*100b0*/  IADD3 R9, R9, R8, R215 ;  /* 0x0000000809097210 */ /* 0x000fe40007ffe0d7 */
[----:B------:R-:W-:Y:S02]  /*100c0*/  SHF.R.U32.HI R62, RZ, 0x10, R63 ;  /* 0x00000010ff3e7819 */ /* 0x000fe4000001163f */
        /* <DEDUP_REMOVED lines=72> */
.L_x_5228:
[----:B------:R-:W-:Y:S05]  /*10550*/  BSYNC B1 ;  /* 0x0000000000017941 */ /* 0x000fea0003800000 */
.L_x_5227:
[----:B------:R-:W-:Y:S05]  /*10560*/  @P1 BRA `(.L_x_5202) ;  /* 0x0000001000ac1947 */ /* 0x000fea0003800000 */
[----:B------:R-:W4:Y:S01]  /*10570*/  LDC R13, c[0x0][0x3d4] ;  /* 0x0000f500ff0d7b82 */ /* 0x000f220000000800 */
[----:B------:R-:W-:Y:S01]  /*10580*/  BSSY B1, `(.L_x_5233) ;  /* 0x0000065000017945 */ /* 0x000fe20003800000 */
[----:B------:R-:W-:Y:S02]  /*10590*/  SHF.R.U32.HI R61, RZ, 0x3, R212 ;  /* 0x00000003ff3d7819 */ /* 0x000fe400000116d4 */
[-C--:B----4-:R-:W-:Y:S02]  /*105a0*/  ISETP.GE.AND P0, PT, R22, R13.reuse, PT ;  /* 0x0000000d1600720c */ /* 0x090fe40003f06270 */
[-C--:B------:R-:W-:Y:S02]  /*105b0*/  ISETP.GE.AND P1, PT, R206, R13.reuse, PT ;  /* 0x0000000dce00720c */ /* 0x080fe40003f26270 */
[----:B------:R-:W-:-:S09]  /*105c0*/  ISETP.GE.AND P2, PT, R207, R13, PT ;  /* 0x0000000dcf00720c */ /* 0x000fd20003f46270 */
[----:B------:R-:W-:Y:S05]  /*105d0*/  @P0 BRA `(.L_x_5234) ;  /* 0x00000004007c0947 */ /* 0x000fea0003800000 */
[----:B------:R-:W4:Y:S01]  /*105e0*/  LDL R62, [R1+0x60] ;  /* 0x00006000013e7983 */ /* 0x000f220000100800 */
[----:B-123--:R-:W-:Y:S01]  /*105f0*/  LEA.HI R4, R13, R236, RZ, 0x1d ;  /* 0x000000ec0d047211 */ /* 0x00efe200078fe8ff */
[----:B------:R-:W-:Y:S01]  /*10600*/  HADD2.F32 R31, -RZ, R79.H1_H1 ;  /* 0x3000004fff1f7230 */ /* 0x000fe20000004100 */
[----:B------:R-:W-:Y:S01]  /*10610*/  SHF.R.U32.HI R32, RZ, 0x10, R41 ;  /* 0x00000010ff207819 */ /* 0x000fe20000011629 */
[--C-:B------:R-:W-:Y:S01]  /*10620*/  HADD2.F32 R33, -RZ, R69.reuse.H1_H1 ;  /* 0x30000045ff217230 */ /* 0x100fe20000004100 */
[----:B------:R-:W-:Y:S01]  /*10630*/  SHF.R.S32.HI R7, RZ, 0x1f, R4 ;  /* 0x0000001fff077819 */ /* 0x000fe20000011404 */
[----:B------:R-:W-:Y:S01]  /*10640*/  IMAD.SHL.U32 R5, R4, 0x8, RZ ;  /* 0x0000000804057824 */ /* 0x000fe200078e00ff */
[----:B------:R-:W-:Y:S01]  /*10650*/  SHF.R.U64 R60, R52, 0x10, R53 ;  /* 0x00000010343c7819 */ /* 0x000fe20000001235 */
[----:B------:R-:W-:Y:S01]  /*10660*/  HADD2.F32 R32, -RZ, R32.H0_H0 ;  /* 0x20000020ff207230 */ /* 0x000fe20000004100 */
[----:B------:R-:W-:Y:S01]  /*10670*/  LEA.HI R7, R7, R4, RZ, 0x3 ;  /* 0x0000000407077211 */ /* 0x000fe200078f18ff */
[----:B------:R-:W-:Y:S01]  /*10680*/  HADD2.F32 R30, -RZ, R69.H0_H0 ;  /* 0x20000045ff1e7230 */ /* 0x000fe20000004100 */
[----:B------:R-:W-:-:S02]  /*10690*/  LOP3.LUT R4, R212, 0x38, R5, 0xf8, !PT ;  /* 0x00000038d4047812 */ /* 0x000fc400078ef805 */
[----:B------:R-:W-:Y:S01]  /*106a0*/  SHF.R.U32.HI R52, RZ, 0x10, R53 ;  /* 0x00000010ff347819 */ /* 0x000fe20000011635 */
[----:B------:R-:W-:Y:S01]  /*106b0*/  IMAD.SHL.U32 R7, R7, 0x400, RZ ;  /* 0x0000040007077824 */ /* 0x000fe200078e00ff */
[----:B0-----:R-:W-:Y:S02]  /*106c0*/  LOP3.LUT R9, R4, R61, RZ, 0x3c, !PT ;  /* 0x0000003d04097212 */ /* 0x001fe400078e3cff */
[----:B------:R-:W-:Y:S02]  /*106d0*/  SHF.R.U64 R40, R40, 0x10, R41 ;  /* 0x0000001028287819 */ /* 0x000fe40000001229 */
[----:B------:R-:W-:Y:S02]  /*106e0*/  LOP3.LUT R8, R7, 0x7fffe000, RZ, 0xc0, !PT ;  /* 0x7fffe00007087812 */ /* 0x000fe400078ec0ff */
[----:B------:R-:W-:Y:S02]  /*106f0*/  SHF.R.U64 R41, R54, 0x10, R55 ;  /* 0x0000001036297819 */ /* 0x000fe40000001237 */
[----:B------:R-:W-:-:S02]  /*10700*/  IADD3 R9, R9, R8, R220 ;  /* 0x0000000809097210 */ /* 0x000fc40007ffe0dc */
        /* <DEDUP_REMOVED lines=11> */
[C---:B------:R-:W-:Y:S01]  /*107c0*/  FMUL.FTZ R34, R27.reuse, R32 ;  /* 0x000000201b227220 */ /* 0x040fe20000410000 */
[----:B------:R-:W-:Y:S02]  /*107d0*/  HADD2.F32 R28, -RZ, R10.H0_H0 ;  /* 0x2000000aff1c7230 */ /* 0x000fe40000004100 */
[--C-:B------:R-:W-:Y:S02]  /*107e0*/  HADD2.F32 R29, -RZ, R11.reuse.H0_H0 ;  /* 0x2000000bff1d7230 */ /* 0x100fe40000004100 */
[----:B------:R-:W-:Y:S01]  /*107f0*/  FMUL.FTZ R36, R27, R26 ;  /* 0x0000001a1b247220 */ /* 0x000fe20000410000 */
[--C-:B------:R-:W-:Y:S02]  /*10800*/  HADD2.F32 R27, -RZ, R70.reuse.H0_H0 ;  /* 0x20000046ff1b7230 */ /* 0x100fe40000004100 */
[----:B------:R-:W-:Y:S02]  /*10810*/  HADD2.F32 R11, -RZ, R11.H1_H1 ;  /* 0x3000000bff0b7230 */ /* 0x000fe40000004100 */
[----:B------:R-:W-:-:S02]  /*10820*/  HADD2.F32 R70, -RZ, R70.H1_H1 ;  /* 0x30000046ff467230 */ /* 0x000fc40000004100 */
[----:B------:R-:W-:Y:S02]  /*10830*/  HADD2.F32 R8, -RZ, R8.H1_H1 ;  /* 0x30000008ff087230 */ /* 0x000fe40000004100 */
[----:B------:R-:W-:Y:S01]  /*10840*/  HADD2.F32 R10, -RZ, R10.H1_H1 ;  /* 0x3000000aff0a7230 */ /* 0x000fe20000004100 */
[----:B----4-:R-:W0:Y:S02]  /*10850*/  LDS.128 R4, [R62] ;  /* 0x000000003e047984 */ /* 0x010e240000000c00 */
        /* <DEDUP_REMOVED lines=8> */
[----:B------:R-:W-:Y:S02]  /*108e0*/  HADD2.F32 R24, -RZ, R6.H0_H0 ;  /* 0x20000006ff187230 */ /* 0x000fe40000004100 */
[----:B------:R-:W-:Y:S01]  /*108f0*/  FFMA.FTZ R36, R15, R32, R36 ;  /* 0x000000200f247223 */ /* 0x000fe20000010024 */
[-C--:B------:R-:W-:Y:S01]  /*10900*/  FMUL.FTZ R33, R9, R14.reuse ;  /* 0x0000000e09217220 */ /* 0x080fe20000410000 */
[----:B------:R-:W-:Y:S02]  /*10910*/  HADD2.F32 R9, -RZ, R80.H0_H0 ;  /* 0x20000050ff097230 */ /* 0x000fe40000004100 */
[C---:B------:R-:W-:Y:S01]  /*10920*/  FFMA.FTZ R31, R5.reuse, R14, -R26 ;  /* 0x0000000e051f7223 */ /* 0x040fe2000001081a */
[----:B------:R-:W-:Y:S02]  /*10930*/  HADD2.F32 R26, -RZ, R42.H0_H0 ;  /* 0x2000002aff1a7230 */ /* 0x000fe40000004100 */
[----:B------:R-:W-:Y:S01]  /*10940*/  FFMA.FTZ R33, R5, R30, R33 ;  /* 0x0000001e05217223 */ /* 0x000fe20000010021 */
[----:B------:R-:W-:Y:S01]  /*10950*/  FMUL.FTZ R5, R28, R27 ;  /* 0x0000001b1c057220 */ /* 0x000fe20000410000 */
[----:B------:R-:W-:-:S02]  /*10960*/  HADD2.F32 R14, -RZ, R54.H0_H0 ;  /* 0x20000036ff0e7230 */ /* 0x000fc40000004100 */
[-C--:B------:R-:W-:Y:S01]  /*10970*/  FMUL.FTZ R15, R28, R9.reuse ;  /* 0x000000091c0f7220 */ /* 0x080fe20000410000 */
[----:B------:R-:W-:Y:S02]  /*10980*/  HADD2.F32 R80, -RZ, R80.H1_H1 ;  /* 0x30000050ff507230 */ /* 0x000fe40000004100 */
[C---:B------:R-:W-:Y:S01]  /*10990*/  FFMA.FTZ R28, R24.reuse, R9, -R5 ;  /* 0x00000009181c7223 */ /* 0x040fe20000010805 */
[--C-:B------:R-:W-:Y:S02]  /*109a0*/  HADD2.F32 R25, -RZ, R7.reuse.H0_H0 ;  /* 0x20000007ff197230 */ /* 0x100fe40000004100 */
[----:B------:R-:W-:Y:S01]  /*109b0*/  FMUL.FTZ R30, R29, R70 ;  /* 0x000000461d1e7220 */ /* 0x000fe20000410000 */
[----:B------:R-:W-:Y:S02]  /*109c0*/  HADD2.F32 R7, -RZ, R7.H1_H1 ;  /* 0x30000007ff077230 */ /* 0x000fe40000004100 */
[----:B------:R-:W-:Y:S01]  /*109d0*/  FFMA.FTZ R24, R24, R27, R15 ;  /* 0x0000001b18187223 */ /* 0x000fe2000001000f */
[C---:B------:R-:W-:Y:S01]  /*109e0*/  FMUL.FTZ R32, R11.reuse, R26 ;  /* 0x0000001a0b207220 */ /* 0x040fe20000410000 */
        /* <DEDUP_REMOVED lines=30> */
.L_x_5234:
[----:B------:R-:W-:Y:S05]  /*10bd0*/  BSYNC B1 ;  /* 0x0000000000017941 */ /* 0x000fea0003800000 */
.L_x_5233:
[----:B------:R-:W-:Y:S04]  /*10be0*/  BSSY B1, `(.L_x_5235) ;  /* 0x0000062000017945 */ /* 0x000fe80003800000 */
[----:B------:R-:W-:Y:S05]  /*10bf0*/  @P1 BRA `(.L_x_5236) ;  /* 0x0000000400801947 */ /* 0x000fea0003800000 */
[----:B-1234-:R-:W2:Y:S04]  /*10c00*/  LDL R4, [R1+0x48] ;  /* 0x0000480001047983 */ /* 0x01eea80000100800 */
[----:B------:R-:W3:Y:S01]  /*10c10*/  LDL R52, [R1+0x54] ;  /* 0x0000540001347983 */ /* 0x000ee20000100800 */
[--C-:B------:R-:W-:Y:S01]  /*10c20*/  SHF.R.U64 R43, R56, 0x10, R57.reuse ;  /* 0x00000010382b7819 */ /* 0x100fe20000001239 */
[----:B------:R-:W-:Y:S01]  /*10c30*/  HADD2.F32 R31, -RZ, R72.H1_H1 ;  /* 0x30000048ff1f7230 */ /* 0x000fe20000004100 */
[----:B------:R-:W-:Y:S01]  /*10c40*/  SHF.R.U32.HI R56, RZ, 0x10, R57 ;  /* 0x00000010ff387819 */ /* 0x000fe20000011639 */
[--C-:B------:R-:W-:Y:S01]  /*10c50*/  HADD2.F32 R33, -RZ, R68.reuse.H1_H1 ;  /* 0x30000044ff217230 */ /* 0x100fe20000004100 */
[----:B------:R-:W-:Y:S01]  /*10c60*/  SHF.R.U32.HI R30, RZ, 0x10, R45 ;  /* 0x00000010ff1e7819 */ /* 0x000fe2000001162d */
[----:B------:R-:W-:Y:S01]  /*10c70*/  HADD2.F32 R68, -RZ, R68.H0_H0 ;  /* 0x20000044ff447230 */ /* 0x000fe20000004100 */
[----:B------:R-:W-:Y:S01]  /*10c80*/  SHF.R.U64 R42, R58, 0x10, R59 ;  /* 0x000000103a2a7819 */ /* 0x000fe2000000123b */
[----:B------:R-:W-:Y:S01]  /*10c90*/  HADD2.F32 R72, -RZ, R72.H0_H0 ;  /* 0x20000048ff487230 */ /* 0x000fe20000004100 */
[----:B------:R-:W-:Y:S01]  /*10ca0*/  SHF.R.U64 R40, R46, 0x10, R47 ;  /* 0x000000102e287819 */ /* 0x000fe2000000122f */
[----:B------:R-:W-:Y:S01]  /*10cb0*/  HADD2.F32 R30, -RZ, R30.H0_H0 ;  /* 0x2000001eff1e7230 */ /* 0x000fe20000004100 */
[----:B------:R-:W-:-:S02]  /*10cc0*/  SHF.R.U32.HI R58, RZ, 0x10, R59 ;  /* 0x00000010ff3a7819 */ /* 0x000fc4000001163b */
        /* <DEDUP_REMOVED lines=8> */
[----:B0-----:R-:W-:-:S04]  /*10d50*/  LOP3.LUT R9, R4, R61, RZ, 0x3c, !PT ;  /* 0x0000003d04097212 */ /* 0x001fc800078e3cff */
        /* <DEDUP_REMOVED lines=74> */
.L_x_5236:
[----:B------:R-:W-:Y:S05]  /*11200*/  BSYNC B1 ;  /* 0x0000000000017941 */ /* 0x000fea0003800000 */
.L_x_5235:
[----:B------:R-:W-:Y:S05]  /*11210*/  @P2 BRA `(.L_x_5202) ;  /* 0x0000000400802947 */ /* 0x000fea0003800000 */
[----:B01234-:R-:W2:Y:S04]  /*11220*/  LDL R4, [R1+0x5c] ;  /* 0x00005c0001047983 */ /* 0x01fea80000100800 */
[----:B------:R-:W3:Y:S01]  /*11230*/  LDL R39, [R1+0x50] ;  /* 0x0000500001277983 */ /* 0x000ee20000100800 */
[----:B------:R-:W-:Y:S01]  /*11240*/  HADD2.F32 R32, -RZ, R0.H1_H1 ;  /* 0x30000000ff207230 */ /* 0x000fe20000004100 */
[--C-:B------:R-:W-:Y:S01]  /*11250*/  SHF.R.U64 R38, R64, 0x10, R65.reuse ;  /* 0x0000001040267819 */ /* 0x100fe20000001241 */
[--C-:B------:R-:W-:Y:S01]  /*11260*/  HADD2.F32 R30, -RZ, R20.reuse.H1_H1 ;  /* 0x30000014ff1e7230 */ /* 0x100fe20000004100 */
        /* <DEDUP_REMOVED lines=13> */
[----:B------:R-:W-:Y:S02]  /*11340*/  LOP3.LUT R4, R212, 0x38, R5, 0xf8, !PT ;  /* 0x00000038d4047812 */ /* 0x000fe400078ef805 */
[----:B------:R-:W-:Y:S02]  /*11350*/  SHF.L.U32 R13, R13, 0xa, RZ ;  /* 0x0000000a0d0d7819 */ /* 0x000fe400000006ff */
[----:B------:R-:W-:Y:S02]  /*11360*/  LOP3.LUT R9, R4, R61, RZ, 0x3c, !PT ;  /* 0x0000003d04097212 */ /* 0x000fe400078e3cff */
[----:B------:R-:W-:Y:S01]  /*11370*/  LOP3.LUT R13, R13, 0x7fffe000, RZ, 0xc0, !PT ;  /* 0x7fffe0000d0d7812 */ /* 0x000fe200078ec0ff */
[----:B---3--:R-:W0:Y:S03]  /*11380*/  LDS.128 R4, [R39] ;  /* 0x0000000027047984 */ /* 0x008e260000000c00 */
        /* <DEDUP_REMOVED lines=18> */
[----:B------:R-:W-:Y:S02]  /*114b0*/  HADD2.F32 R30, -RZ, R0.H0_H0 ;  /* 0x20000000ff1e7230 */ /* 0x000fe40000004100 */
[----:B------:R-:W-:Y:S01]  /*114c0*/  FFMA.FTZ R36, R13, R32, R36 ;  /* 0x000000200d247223 */ /* 0x000fe20000010024 */
[-C--:B------:R-:W-:Y:S01]  /*114d0*/  FMUL.FTZ R13, R26, R25.reuse ;  /* 0x000000191a0d7220 */ /* 0x080fe20000410000 */
[----:B------:R-:W-:Y:S02]  /*114e0*/  HADD2.F32 R27, -RZ, R10.H0_H0 ;  /* 0x2000000aff1b7230 */ /* 0x000fe40000004100 */
[----:B------:R-:W-:Y:S01]  /*114f0*/  FFMA.FTZ R31, R14, R25, -R31 ;  /* 0x000000190e1f7223 */ /* 0x000fe2000001081f */
[----:B------:R-:W-:Y:S01]  /*11500*/  FMUL.FTZ R0, R9, R30 ;  /* 0x0000001e09007220 */ /* 0x000fe20000410000 */
[----:B------:R-:W-:-:S02]  /*11510*/  HADD2.F32 R26, -RZ, R3.H0_H0 ;  /* 0x20000003ff1a7230 */ /* 0x000fc40000004100 */
[-C--:B------:R-:W-:Y:S01]  /*11520*/  FMUL.FTZ R9, R9, R20.reuse ;  /* 0x0000001409097220 */ /* 0x080fe20000410000 */
[----:B------:R-:W-:Y:S02]  /*11530*/  HADD2.F32 R28, -RZ, R11.H0_H0 ;  /* 0x2000000bff1c7230 */ /* 0x000fe40000004100 */
[----:B------:R-:W-:Y:S01]  /*11540*/  FFMA.FTZ R20, R5, R20, -R0 ;  /* 0x0000001405147223 */ /* 0x000fe20000010800 */
[----:B------:R-:W-:Y:S01]  /*11550*/  FFMA.FTZ R29, R14, R29, R13 ;  /* 0x0000001d0e1d7223 */ /* 0x000fe2000001000d */
[----:B------:R-:W-:Y:S02]  /*11560*/  HADD2.F32 R0, -RZ, R21.H0_H0 ;  /* 0x20000015ff007230 */ /* 0x000fe40000004100 */
[----:B------:R-:W-:Y:S01]  /*11570*/  FMUL.FTZ R14, R27, R26 ;  /* 0x0000001a1b0e7220 */ /* 0x000fe20000410000 */
[----:B------:R-:W-:Y:S02]  /*11580*/  HADD2.F32 R3, -RZ, R3.H1_H1 ;  /* 0x30000003ff037230 */ /* 0x000fe40000004100 */
[----:B------:R-:W-:Y:S01]  /*11590*/  FFMA.FTZ R30, R5, R30, R9 ;  /* 0x0000001e051e7223 */ /* 0x000fe20000010009 */
[----:B------:R-:W-:-:S02]  /*115a0*/  HADD2.F32 R21, -RZ, R21.H1_H1 ;  /* 0x30000015ff157230 */ /* 0x000fc40000004100 */
[-C--:B------:R-:W-:Y:S01]  /*115b0*/  FMUL.FTZ R32, R27, R0.reuse ;  /* 0x000000001b207220 */ /* 0x080fe20000410000 */
[C---:B------:R-:W-:Y:S01]  /*115c0*/  FFMA.FTZ R25, R15.reuse, R0, -R14 ;  /* 0x000000000f197223 */ /* 0x040fe2000001080e */
[C---:B------:R-:W-:Y:S01]  /*115d0*/  FMUL.FTZ R5, R28.reuse, R3 ;  /* 0x000000031c057220 */ /* 0x040fe20000410000 */
[----:B------:R-:W-:Y:S02]  /*115e0*/  HADD2.F32 R11, -RZ, R11.H1_H1 ;  /* 0x3000000bff0b7230 */ /* 0x000fe40000004100 */
[-C--:B------:R-:W-:Y:S01]  /*115f0*/  FMUL.FTZ R28, R28, R21.reuse ;  /* 0x000000151c1c7220 */ /* 0x080fe20000410000 */
[----:B------:R-:W-:Y:S02]  /*11600*/  HADD2.F32 R14, -RZ, R50.H0_H0 ;  /* 0x20000032ff0e7230 */ /* 0x000fe40000004100 */
[----:B------:R-:W-:Y:S01]  /*11610*/  FFMA.FTZ R32, R15, R26, R32 ;  /* 0x0000001a0f207223 */ /* 0x000fe20000010020 */
[----:B------:R-:W-:Y:S02]  /*11620*/  HADD2.F32 R0, -RZ, R66.H0_H0 ;  /* 0x20000042ff007230 */ /* 0x000fe40000004100 */
[C---:B------:R-:W-:Y:S01]  /*11630*/  FFMA.FTZ R21, R24.reuse, R21, -R5 ;  /* 0x0000001518157223 */ /* 0x040fe20000010805 */
[----:B------:R-:W-:Y:S01]  /*11640*/  FFMA.FTZ R28, R24, R3, R28 ;  /* 0x00000003181c7223 */ /* 0x000fe2000001001c */
[----:B------:R-:W-:Y:S01]  /*11650*/  FMUL.FTZ R26, R11, R14 ;  /* 0x0000000e0b1a7220 */ /* 0x000fe20000410000 */
[----:B------:R-:W-:-:S02]  /*11660*/  HADD2.F32 R8, -RZ, R8.H1_H1 ;  /* 0x30000008ff087230 */ /* 0x000fc40000004100 */
[-C--:B------:R-:W-:Y:S01]  /*11670*/  FMUL.FTZ R24, R11, R0.reuse ;  /* 0x000000000b187220 */ /* 0x080fe20000410000 */
        /* <DEDUP_REMOVED lines=26> */
.L_x_5202:
[----:B------:R-:W-:Y:S05]  /*11820*/  BSYNC B0 ;  /* 0x0000000000007941 */ /* 0x000fea0003800000 */
.L_x_5174:
        /* <DEDUP_REMOVED lines=8> */
.L_x_5172:
[----:B------:R-:W5:Y:S02]  /*118b0*/  LDL R0, [R1+0x44] ;  /* 0x0000440001007983 */ /* 0x000f640000100800 */
[----:B-----5:R-:W-:-:S13]  /*118c0*/  R2UR UR4, R0 ;  /* 0x00000000000472ca */ /* 0x020fda00000e0000 */
[----:B------:R-:W-:-:S05]  /*118d0*/  IMAD.U32 R0, RZ, RZ, UR4 ;  /* 0x00000004ff007e24 */ /* 0x000fca000f8e00ff */
[----:B------:R-:W-:-:S13]  /*118e0*/  ISETP.NE.AND P0, PT, R0, 0x3, PT ;  /* 0x000000030000780c */ /* 0x000fda0003f05270 */
[----:B------:R-:W-:Y:S05]  /*118f0*/  @!P0 BRA `(.L_x_5237) ;  /* 0x0000000000048947 */ /* 0x000fea0003800000 */
[----:B------:R-:W-:Y:S01]  /*11900*/  BPT.TRAP 0x1 ;  /* 0x000000040000795c */ /* 0x000fe20000300000 */
.L_x_5237:
[----:B------:R-:W-:Y:S01]  /*11910*/  IMAD R0, R205, 0x8, R18 ;  /* 0x00000008cd007824 */ /* 0x000fe200078e0212 */
[----:B01----:R-:W-:-:S04]  /*11920*/  SHF.L.U32 R3, R208, 0x1f, RZ ;  /* 0x0000001fd0037819 */ /* 0x003fc800000006ff */
[----:B------:R0:W1:Y:S01]  /*11930*/  SYNCS.PHASECHK.TRANS64.TRYWAIT P2, [R0+URZ+0x36830], R3 ;  /* 0x03683003000075a7 */ /* 0x000062000804017f */
[----:B------:R-:W-:Y:S05]  /*11940*/  @!P0 BRA `(.L_x_5238) ;  /* 0x0000000000048947 */ /* 0x000fea0003800000 */
[----:B------:R-:W-:Y:S01]  /*11950*/  BPT.TRAP 0x1 ;  /* 0x000000040000795c */ /* 0x000fe20000300000 */
.L_x_5238:
[----:B--234-:R-:W2:Y:S01]  /*11960*/  S2R R4, SR_TID.X ;  /* 0x0000000000047919 */ /* 0x01cea20000002100 */
[----:B------:R-:W-:Y:S02]  /*11970*/  MOV R119, RZ ;  /* 0x000000ff00777202 */ /* 0x000fe40000000f00 */
[----:B--2---:R-:W-:-:S04]  /*11980*/  LOP3.LUT R4, R4, 0x7f, RZ, 0xc0, !PT ;  /* 0x0000007f04047812 */ /* 0x004fc800078ec0ff */
[----:B------:R-:W-:Y:S01]  /*11990*/  ISETP.NE.AND P1, PT, R4, RZ, PT ;  /* 0x000000ff0400720c */ /* 0x000fe20003f25270 */
[----:B-1----:R-:W-:-:S12]  /*119a0*/  @P2 BRA `(.L_x_5239) ;  /* 0x0000000000082947 */ /* 0x002fd80003800000 */
[----:B------:R-:W1:Y:S02]  /*119b0*/  SYNCS.PHASECHK.TRANS64.TRYWAIT P2, [R0+URZ+0x36830], R3 ;  /* 0x03683003000075a7 */ /* 0x000e64000804017f */
[----:B-1----:R-:W-:Y:S05]  /*119c0*/  @!P2 BRA `(.L_x_5240) ;  /* 0x000001b000d8a947 */ /* 0x002fea0003800000 */
.L_x_5239:
[----:B------:R-:W-:Y:S05]  /*119d0*/  WARPSYNC.ALL ;  /* 0x0000000000007948 */ /* 0x000fea0003800000 */
[----:B01----:R-:W-:Y:S01]  /*119e0*/  VIADD R3, R18, 0x21400 ;  /* 0x0002140012037836 */ /* 0x003fe20000000000 */
[----:B------:R-:W-:Y:S01]  /*119f0*/  R2UR UR24, R2 ;  /* 0x00000000021872ca */ /* 0x000fe200000e0000 */
[----:B------:R-:W-:Y:S01]  /*11a00*/  WARPGROUP.ARRIVE ;  /* 0x00000000000079c5 */ /* 0x000fe20000000000 */
[----:B------:R-:W-:Y:S01]  /*11a10*/  UMOV UR5, 0x40000040 ;  /* 0x4000004000057882 */ /* 0x000fe20000000000 */
[----:B------:R-:W-:Y:S01]  /*11a20*/  IMAD.MOV.U32 R5, RZ, RZ, 0x40000040 ;  /* 0x40000040ff057424 */ /* 0x000fe200078e00ff */
[----:B------:R-:W-:Y:S01]  /*11a30*/  SHF.R.U32.HI R3, RZ, 0x4, R3 ;  /* 0x00000004ff037819 */ /* 0x000fe20000011603 */
[----:B------:R-:W-:Y:S01]  /*11a40*/  UMOV UR27, UR5 ;  /* 0x00000005001b7c82 */ /* 0x000fe20008000000 */
[----:B------:R-:W-:Y:S01]  /*11a50*/  IMAD.MOV.U32 R7, RZ, RZ, 0x40000040 ;  /* 0x40000040ff077424 */ /* 0x000fe200078e00ff */
[----:B------:R-:W-:Y:S01]  /*11a60*/  UMOV UR17, UR27 ;  /* 0x0000001b00117c82 */ /* 0x000fe20008000000 */
[----:B------:R-:W-:Y:S01]  /*11a70*/  LOP3.LUT R3, R3, 0x3fff, RZ, 0xc0, !PT ;  /* 0x00003fff03037812 */ /* 0x000fe200078ec0ff */
[----:B------:R-:W-:Y:S01]  /*11a80*/  UMOV UR21, UR27 ;  /* 0x0000001b00157c82 */ /* 0x000fe20008000000 */
[----:B------:R-:W-:Y:S01]  /*11a90*/  R2UR UR19, R5 ;  /* 0x00000000051372ca */ /* 0x000fe200000e0000 */
[----:B------:R-:W-:Y:S01]  /*11aa0*/  IMAD.MOV.U32 R9, RZ, RZ, 0x40000040 ;  /* 0x40000040ff097424 */ /* 0x000fe200078e00ff */
[----:B------:R-:W-:Y:S01]  /*11ab0*/  LOP3.LUT R216, R3, 0x10000, RZ, 0xfc, !PT ;  /* 0x0001000003d87812 */ /* 0x000fe200078efcff */
[----:B------:R-:W-:Y:S01]  /*11ac0*/  IMAD.MOV.U32 R3, RZ, RZ, 0x40000040 ;  /* 0x40000040ff037424 */ /* 0x000fe200078e00ff */
[----:B------:R-:W-:Y:S01]  /*11ad0*/  ULOP3.LUT UR24, UR24, 0x10000, URZ, 0xfc, !UPT ;  /* 0x0001000018187892 */ /* 0x000fe2000f8efc3f */
[----:B------:R-:W-:Y:S01]  /*11ae0*/  R2UR UR23, R7 ;  /* 0x00000000071772ca */ /* 0x000fe200000e0000 */
[----:B------:R-:W-:Y:S01]  /*11af0*/  UMOV UR9, UR27 ;  /* 0x0000001b00097c82 */ /* 0x000fe20008000000 */
[----:B------:R-:W-:Y:S01]  /*11b00*/  IMAD R2, R205, 0xa80, R216 ;  /* 0x00000a80cd027824 */ /* 0x000fe200078e02d8 */
[----:B------:R-:W-:Y:S01]  /*11b10*/  R2UR UR7, R3 ;  /* 0x00000000030772ca */ /* 0x000fe200000e0000 */
[----:B------:R-:W-:Y:S01]  /*11b20*/  IMAD.MOV.U32 R7, RZ, RZ, 0x40000040 ;  /* 0x40000040ff077424 */ /* 0x000fe200078e00ff */
[----:B------:R-:W-:Y:S01]  /*11b30*/  MOV R5, 0x40000040 ;  /* 0x4000004000057802 */ /* 0x000fe20000000f00 */
[----:B------:R-:W-:Y:S01]  /*11b40*/  UMOV UR4, UR24 ;  /* 0x0000001800047c82 */ /* 0x000fe20008000000 */
[C---:B------:R-:W-:Y:S01]  /*11b50*/  R2UR UR6, R2.reuse ;  /* 0x00000000020672ca */ /* 0x040fe200000e0000 */
[C---:B------:R-:W-:Y:S01]  /*11b60*/  VIADD R4, R2.reuse, 0x80 ;  /* 0x0000008002047836 */ /* 0x040fe20000000000 */
[----:B------:R-:W-:Y:S01]  /*11b70*/  UMOV UR26, UR4 ;  /* 0x00000004001a7c82 */ /* 0x000fe20008000000 */
[----:B------:R-:W-:Y:S01]  /*11b80*/  VIADD R6, R2, 0x100 ;  /* 0x0000010002067836 */ /* 0x000fe20000000000 */
[----:B------:R-:W-:Y:S01]  /*11b90*/  UMOV UR16, UR26 ;  /* 0x0000001a00107c82 */ /* 0x000fe20008000000 */
[----:B------:R-:W-:Y:S01]  /*11ba0*/  UMOV UR20, UR26 ;  /* 0x0000001a00147c82 */ /* 0x000fe20008000000 */
[----:B------:R-:W-:Y:S01]  /*11bb0*/  R2UR UR18, R4 ;  /* 0x00000000041272ca */ /* 0x000fe200000e0000 */
[----:B------:R-:W-:Y:S01]  /*11bc0*/  IMAD.U32 R10, RZ, RZ, UR4 ;  /* 0x00000004ff0a7e24 */ /* 0x000fe2000f8e00ff */
[----:B------:R-:W-:Y:S01]  /*11bd0*/  R2UR UR22, R6 ;  /* 0x00000000061672ca */ /* 0x000fe200000e0000 */
[C---:B------:R-:W-:Y:S01]  /*11be0*/  VIADD R8, R2.reuse, 0x200 ;  /* 0x0000020002087836 */ /* 0x040fe20000000000 */
[----:B------:R-:W-:Y:S01]  /*11bf0*/  IADD3 R4, R2, 0x180, RZ ;  /* 0x0000018002047810 */ /* 0x000fe20007ffe0ff */
[----:B------:R-:W-:Y:S01]  /*11c00*/  UMOV UR8, UR26 ;  /* 0x0000001a00087c82 */ /* 0x000fe20008000000 */
[----:B------:R-:W-:Y:S01]  /*11c10*/  MOV R11, UR5 ;  /* 0x00000005000b7c02 */ /* 0x000fe20008000f00 */
[----:B------:R-:W-:Y:S01]  /*11c20*/  HGMMA.64x16x16.F32 R72, gdesc[UR4], RZ, !UPT, gsb0 ;  /* 0x00200000044879f0 */ /* 0x000fe2000c0008ff */
[----:B------:R-:W-:Y:S01]  /*11c30*/  R2UR UR6, R4 ;  /* 0x00000000040672ca */ /* 0x000fe200000e0000 */
[----:B------:R-:W-:Y:S01]  /*11c40*/  UMOV UR4, UR26 ;  /* 0x0000001a00047c82 */ /* 0x000fe20008000000 */
[----:B------:R-:W-:Y:S01]  /*11c50*/  R2UR UR7, R5 ;  /* 0x00000000050772ca */ /* 0x000fe200000e0000 */
[----:B------:R-:W-:Y:S01]  /*11c60*/  UMOV UR5, UR27 ;  /* 0x0000001b00057c82 */ /* 0x000fe20008000000 */
[----:B------:R-:W-:Y:S01]  /*11c70*/  R2UR UR10, R8 ;  /* 0x00000000080a72ca */ /* 0x000fe200000e0000 */
[----:B------:R-:W-:Y:S01]  /*11c80*/  VIADD R6, R2, 0x280 ;  /* 0x0000028002067836 */ /* 0x000fe20000000000 */
[----:B------:R-:W-:Y:S01]  /*11c90*/  R2UR UR11, R9 ;  /* 0x00000000090b72ca */ /* 0x000fe200000e0000 */
[----:B------:R-:W-:Y:S01]  /*11ca0*/  UMOV UR12, UR26 ;  /* 0x0000001a000c7c82 */ /* 0x000fe20008000000 */
[----:B------:R-:W-:Y:S01]  /*11cb0*/  R2UR UR15, R7 ;  /* 0x00000000070f72ca */ /* 0x000fe200000e0000 */
[----:B------:R-:W-:Y:S01]  /*11cc0*/  UMOV UR13, UR27 ;  /* 0x0000001b000d7c82 */ /* 0x000fe20008000000 */
[----:B------:R-:W-:Y:S01]  /*11cd0*/  R2UR UR14, R6 ;  /* 0x00000000060e72ca */ /* 0x000fe200000e0000 */
[C---:B------:R-:W-:Y:S01]  /*11ce0*/  VIADD R4, R2.reuse, 0x300 ;  /* 0x0000030002047836 */ /* 0x040fe20000000000 */
[----:B------:R-:W-:Y:S01]  /*11cf0*/  IADD3 R6, R2, 0x2, RZ ;  /* 0x0000000202067810 */ /* 0x000fe20007ffe0ff */
[----:B------:R-:W-:Y:S01]  /*11d00*/  IMAD.MOV.U32 R5, RZ, RZ, 0x40000040 ;  /* 0x40000040ff057424 */ /* 0x000fe200078e00ff */
[----:B------:R-:W-:Y:S01]  /*11d10*/  UMOV UR29, 0x40000040 ;  /* 0x40000040001d7882 */ /* 0x000fe20000000000 */
[----:B------:R-:W-:Y:S01]  /*11d20*/  IMAD.MOV.U32 R7, RZ, RZ, 0x40000040 ;  /* 0x40000040ff077424 */ /* 0x000fe200078e00ff */
[----:B------:R-:W-:Y:S01]  /*11d30*/  R2UR UR30, R6 ;  /* 0x00000000061e72ca */ /* 0x000fe200000e0000 */
[C---:B------:R-:W-:Y:S01]  /*11d40*/  VIADD R6, R2.reuse, 0x102 ;  /* 0x0000010202067836 */ /* 0x040fe20000000000 */
[----:B------:R0:W-:Y:S01]  /*11d50*/  STL.64 [R1+0x30], R10 ;  /* 0x0000300a01007387 */ /* 0x0001e20000100a00 */
[C---:B------:R-:W-:Y:S01]  /*11d60*/  VIADD R8, R2.reuse, 0x202 ;  /* 0x0000020202087836 */ /* 0x040fe20000000000 */
[----:B------:R-:W-:Y:S01]  /*11d70*/  R2UR UR31, R7 ;  /* 0x00000000071f72ca */ /* 0x000fe200000e0000 */
[----:B------:R-:W-:Y:S01]  /*11d80*/  IMAD.MOV.U32 R7, RZ, RZ, 0x40000040 ;  /* 0x40000040ff077424 */ /* 0x000fe200078e00ff */
[----:B------:R-:W-:Y:S01]  /*11d90*/  UIADD3 UR56, UR24, 0x404, URZ ;  /* 0x0000040418387890 */ /* 0x000fe2000fffe03f */
[----:B------:R-:W-:Y:S01]  /*11da0*/  IMAD.MOV.U32 R9, RZ, RZ, 0x40000040 ;  /* 0x40000040ff097424 */ /* 0x000fe200078e00ff */
[----:B------:R-:W-:Y:S01]  /*11db0*/  UMOV UR57, 0x40000040 ;  /* 0x4000004000397882 */ /* 0x000fe20000000000 */
[----:B------:R-:W-:Y:S01]  /*11dc0*/  UIADD3 UR52, UR24, 0x406, URZ ;  /* 0x0000040618347890 */ /* 0x000fe2000fffe03f */
[C---:B------:R-:W-:Y:S01]  /*11dd0*/  VIADD R12, R2.reuse, 0x886 ;  /* 0x00000886020c7836 */ /* 0x040fe20000000000 */
[----:B------:R-:W-:Y:S01]  /*11de0*/  UMOV UR53, 0x40000040 ;  /* 0x4000004000357882 */ /* 0x000fe20000000000 */
[----:B------:R-:W-:Y:S01]  /*11df0*/  UIADD3 UR48, UR24, 0x800, URZ ;  /* 0x0000080018307890 */ /* 0x000fe2000fffe03f */
[----:B------:R-:W-:Y:S01]  /*11e00*/  IMAD.MOV.U32 R13, RZ, RZ, 0x40000040 ;  /* 0x40000040ff0d7424 */ /* 0x000fe200078e00ff */
[----:B0-----:R-:W-:Y:S01]  /*11e10*/  MOV R11, UR29 ;  /* 0x0000001d000b7c02 */ /* 0x001fe20008000f00 */
[----:B------:R-:W-:Y:S01]  /*11e20*/  UMOV UR49, 0x40000040 ;  /* 0x4000004000317882 */ /* 0x000fe20000000000 */
[----:B------:R-:W-:Y:S01]  /*11e30*/  UIADD3 UR44, UR24, 0x802, URZ ;  /* 0x00000802182c7890 */ /* 0x000fe2000fffe03f */
[----:B------:R-:W-:Y:S01]  /*11e40*/  IMAD.MOV.U32 R21, RZ, RZ, 0x40000040 ;  /* 0x40000040ff157424 */ /* 0x000fe200078e00ff */
[----:B------:R-:W-:Y:S01]  /*11e50*/  UMOV UR45, 0x40000040 ;  /* 0x40000040002d7882 */ /* 0x000fe20000000000 */
[----:B------:R-:W-:Y:S01]  /*11e60*/  UIADD3 UR40, UR24, 0x804, URZ ;  /* 0x0000080418287890 */ /* 0x000fe2000fffe03f */
[----:B------:R-:W-:Y:S01]  /*11e70*/  IADD3 R20, R2, 0x906, RZ ;  /* 0x0000090602147810 */ /* 0x000fe20007ffe0ff */
[----:B------:R-:W-:Y:S01]  /*11e80*/  UMOV UR41, 0x40000040 ;  /* 0x4000004000297882 */ /* 0x000fe20000000000 */
[----:B------:R-:W-:Y:S01]  /*11e90*/  UIADD3 UR36, UR24, 0x806, URZ ;  /* 0x0000080618247890 */ /* 0x000fe2000fffe03f */
[----:B------:R-:W-:Y:S01]  /*11ea0*/  @!P1 IADD3 R0, R0, 0x36840, RZ ;  /* 0x0003684000009810 */ /* 0x000fe20007ffe0ff */
[----:B------:R-:W-:Y:S01]  /*11eb0*/  UMOV UR37, 0x40000040 ;  /* 0x4000004000257882 */ /* 0x000fe20000000000 */
[----:B------:R-:W-:Y:S01]  /*11ec0*/  BSSY B0, `(.L_x_5241) ;  /* 0x0000b2f000007945 */ /* 0x000fe20003800000 */
[--C-:B------:R-:W-:Y:S01]  /*11ed0*/  IMAD.MOV.U32 R118, RZ, RZ, R119.reuse ;  /* 0x000000ffff767224 */ /* 0x100fe200078e0077 */
[----:B------:R-:W-:Y:S01]  /*11ee0*/  @!P1 PRMT R0, RZ, 0x654, R0 ;  /* 0x00000654ff009816 */ /* 0x000fe20000000000 */
        /* <DEDUP_REMOVED lines=15> */
[----:B------:R-:W-:Y:S01]  /*11fe0*/  R2UR UR18, R4 ;  /* 0x00000000041272ca */ /* 0x000fe200000e0000 */
[----:B------:R-:W-:Y:S01]  /*11ff0*/  UMOV UR16, UR26 ;  /* 0x0000001a00107c82 */ /* 0x000fe20008000000 */
[----:B------:R-:W-:Y:S01]  /*12000*/  R2UR UR19, R5 ;  /* 0x00000000051372ca */ /* 0x000fe200000e0000 */
[----:B------:R-:W-:Y:S01]  /*12010*/  UMOV UR17, UR27 ;  /* 0x0000001b00117c82 */ /* 0x000fe20008000000 */
[----:B------:R-:W-:Y:S01]  /*12020*/  VIADD R4, R2, 0x82 ;  /* 0x0000008202047836 */ /* 0x000fe20000000000 */
[----:B------:R-:W-:Y:S01]  /*12030*/  UMOV UR27, UR29 ;  /* 0x0000001d001b7c82 */ /* 0x000fe20008000000 */
[----:B------:R-:W-:Y:S01]  /*12040*/  IMAD.MOV.U32 R5, RZ, RZ, 0x40000040 ;  /* 0x40000040ff057424 */ /* 0x000fe200078e00ff */
        /* <DEDUP_REMOVED lines=15> */
[----:B------:R-:W-:Y:S01]  /*12140*/  R2UR UR22, R6 ;  /* 0x00000000061672ca */ /* 0x000fe200000e0000 */
[----:B------:R-:W-:Y:S01]  /*12150*/  UMOV UR21, UR27 ;  /* 0x0000001b00157c82 */ /* 0x000fe20008000000 */
[----:B------:R-:W-:Y:S01]  /*12160*/  R2UR UR23, R7 ;  /* 0x00000000071772ca */ /* 0x000fe200000e0000 */
[----:B------:R-:W-:Y:S02]  /*12170*/  VIADD R6, R2, 0x282 ;  /* 0x0000028202067836 */ /* 0x000fe40000000000 */
[----:B------:R-:W-:Y:S01]  /*12180*/  IMAD.MOV.U32 R7, RZ, RZ, 0x40000040 ;  /* 0x40000040ff077424 */ /* 0x000fe200078e00ff */
        /* <DEDUP_REMOVED lines=286> */
[----:B------:R0:W-:Y:S01]  /*13370*/  STL.64 [R1], R10 ;  /* 0x0000000a01007387 */ /* 0x0001e20000100a00 */
        /* <DEDUP_REMOVED lines=152> */
[----:B------:R-:W-:-:S04]  /*13d00*/  IADD3 R6, R2, 0x700, RZ ;  /* 0x0000070002067810 */ /* 0x000fc80007ffe0ff */
[----:B------:R-:W-:Y:S01]  /*13d10*/  R2UR UR50, R6 ;  /* 0x00000000063272ca */ /* 0x000fe200000e0000 */
[----:B------:R-:W-:Y:S01]  /*13d20*/  VIADD R6, R2, 0x800 ;  /* 0x0000080002067836 */ /* 0x000fe20000000000 */
[----:B------:R-:W-:Y:S01]  /*13d30*/  R2UR UR51, R7 ;  /* 0x00000000073372ca */ /* 0x000fe200000e0000 */
        /* <DEDUP_REMOVED lines=57> */
[----:B------:R-:W-:-:S03]  /*140d0*/  IMAD.MOV.U32 R7, RZ, RZ, 0x40000040 ;  /* 0x40000040ff077424 */ /* 0x000fc600078e00ff */
        /* <DEDUP_REMOVED lines=60> */
[----:B------:R-:W-:Y:S02]  /*144a0*/  MOV R7, 0x40000040 ;  /* 0x4000004000077802 */ /* 0x000fe40000000f00 */
[----:B------:R-:W-:Y:S01]  /*144b0*/  R2UR UR42, R6 ;  /* 0x00000000062a72ca */ /* 0x000fe200000e0000 */
[----:B------:R-:W-:Y:S01]  /*144c0*/  VIADD R6, R2, 0x804 ;  /* 0x0000080402067836 */ /* 0x000fe20000000000 */
[----:B------:R-:W-:Y:S02]  /*144d0*/  R2UR UR43, R7 ;  /* 0x00000000072b72ca */ /* 0x000fe400000e0000 */
[----:B------:R-:W-:Y:S01]  /*144e0*/  MOV R7, 0x40000040 ;  /* 0x4000004000077802 */ /* 0x000fe20000000f00 */
[----:B------:R-:W-:-:S02]  /*144f0*/  WARPGROUP.DEPBAR.LE gsb0, 0x0 ;  /* 0x00008000000079c5 */ /* 0x000fc40000010000 */
        /* <DEDUP_REMOVED lines=61> */
[----:B------:R-:W-:Y:S01]  /*148d0*/  ULDC UR42, c[0x0][0x9d8] ;  /* 0x00027600002a7ab9 */ /* 0x000fe20000000800 */
[----:B------:R-:W-:Y:S01]  /*148e0*/  ULDC UR43, c[0x0][0x9d8] ;  /* 0x00027600002b7ab9 */ /* 0x000fe20000000800 */
        /* <DEDUP_REMOVED lines=12> */
[----:B------:R-:W-:Y:S02]  /*149b0*/  ULDC UR8, c[0x0][0x9d8] ;  /* 0x0002760000087ab9 */ /* 0x000fe40000000800 */
        /* <DEDUP_REMOVED lines=25> */
[----:B------:R-:W-:Y:S01]  /*14b50*/  IMAD R76, R217, 0x80, R227 ;  /* 0x00000080d94c7824 */ /* 0x000fe200078e02e3 */
[----:B------:R-:W-:Y:S01]  /*14b60*/  HGMMA.64x16x16.F32 R64, gdesc[UR4], R64, gsb0 ;  /* 0x00200000044079f0 */ /* 0x000fe20008000840 */
[----:B------:R-:W-:Y:S01]  /*14b70*/  R2UR UR6, R8 ;  /* 0x00000000080672ca */ /* 0x000fe200000e0000 */
[----:B------:R-:W-:Y:S01]  /*14b80*/  UMOV UR4, UR36 ;  /* 0x0000002400047c82 */ /* 0x000fe20008000000 */
[----:B------:R-:W-:Y:S01]  /*14b90*/  R2UR UR7, R9 ;  /* 0x00000000090772ca */ /* 0x000fe200000e0000 */
[----:B------:R-:W-:Y:S01]  /*14ba0*/  UMOV UR5, UR37 ;  /* 0x0000002500057c82 */ /* 0x000fe20008000000 */
[----:B------:R-:W1:Y:S01]  /*14bb0*/  MUFU.TANH R74, R74 ;  /* 0x0000004a004a7308 */ /* 0x000e620000002400 */
[----:B------:R-:W-:Y:S01]  /*14bc0*/  FMUL.FTZ R79, R79, UR8 ;  /* 0x000000084f4f7c20 */ /* 0x000fe20008410000 */
[----:B------:R-:W-:Y:S01]  /*14bd0*/  FMUL.FTZ R5, R72, UR8 ;  /* 0x0000000848057c20 */ /* 0x000fe20008410000 */
[----:B------:R-:W-:Y:S01]  /*14be0*/  FMUL.FTZ R6, R73, UR8 ;  /* 0x0000000849067c20 */ /* 0x000fe20008410000 */
[----:B------:R-:W-:Y:S01]  /*14bf0*/  FMUL.FTZ R8, R77, UR8 ;  /* 0x000000084d087c20 */ /* 0x000fe20008410000 */
[----:B------:R-:W-:Y:S01]  /*14c00*/  MOV R77, R119 ;  /* 0x00000077004d7202 */ /* 0x000fe20000000f00 */
[----:B------:R-:W-:-:S02]  /*14c10*/  IMAD.MOV.U32 R73, RZ, RZ, R119 ;  /* 0x000000ffff497224 */ /* 0x000fc400078e0077 */
[----:B------:R-:W2:Y:S08]  /*14c20*/  MUFU.TANH R75, R75 ;  /* 0x0000004b004b7308 */ /* 0x000eb00000002400 */
[----:B------:R-:W3:Y:S08]  /*14c30*/  MUFU.TANH R78, R78 ;  /* 0x0000004e004e7308 */ /* 0x000ef00000002400 */
[----:B------:R4:W5:Y:S08]  /*14c40*/  MUFU.TANH R72, R79 ;  /* 0x0000004f00487308 */ /* 0x0009700000002400 */
[----:B------:R-:W-:Y:S01]  /*14c50*/  MUFU.TANH R5, R5 ;  /* 0x0000000500057308 */ /* 0x000fe20000002400 */
[----:B----4-:R-:W-:-:S07]  /*14c60*/  IMAD.MOV.U32 R79, RZ, RZ, R119 ;  /* 0x000000ffff4f7224 */ /* 0x010fce00078e0077 */
[----:B------:R-:W-:Y:S01]  /*14c70*/  MUFU.TANH R6, R6 ;  /* 0x0000000600067308 */ /* 0x000fe20000002400 */
[----:B------:R-:W-:Y:S02]  /*14c80*/  WARPGROUP.DEPBAR.LE gsb0, 0x0 ;  /* 0x00008000000079c5 */ /* 0x000fe40000010000 */
[----:B------:R-:W-:Y:S01]  /*14c90*/  WARPGROUP.ARRIVE ;  /* 0x00000000000079c5 */ /* 0x000fe20000000000 */
[----:B------:R-:W-:Y:S01]  /*14ca0*/  FMUL.FTZ R9, R64, UR8 ;  /* 0x0000000840097c20 */ /* 0x000fe20008410000 */
[----:B------:R-:W-:Y:S02]  /*14cb0*/  IMAD R64, R148, -0x70, R222 ;  /* 0xffffff9094407824 */ /* 0x000fe400078e02de */
        /* <DEDUP_REMOVED lines=8> */
[----:B------:R-:W-:Y:S01]  /*14d40*/  FMUL.FTZ R12, R69, UR8 ;  /* 0x00000008450c7c20 */ /* 0x000fe20008410000 */
[----:B------:R-:W4:Y:S01]  /*14d50*/  MUFU.TANH R66, R66 ;  /* 0x0000004200427308 */ /* 0x000f220000002400 */
[----:B------:R-:W-:Y:S01]  /*14d60*/  FMUL.FTZ R71, R71, UR8 ;  /* 0x0000000847477c20 */ /* 0x000fe20008410000 */
[----:B0-----:R-:W-:Y:S01]  /*14d70*/  FMUL.FTZ R10, R65, UR8 ;  /* 0x00000008410a7c20 */ /* 0x001fe20008410000 */
[----:B------:R-:W-:-:S05]  /*14d80*/  FMUL.FTZ R11, R68, UR8 ;  /* 0x00000008440b7c20 */ /* 0x000fca0008410000 */
[----:B------:R-:W0:Y:S08]  /*14d90*/  MUFU.TANH R67, R67 ;  /* 0x0000004300437308 */ /* 0x000e300000002400 */
[----:B------:R-:W0:Y:S08]  /*14da0*/  MUFU.TANH R70, R70 ;  /* 0x0000004600467308 */ /* 0x000e300000002400 */
[----:B------:R-:W0:Y:S08]  /*14db0*/  MUFU.TANH R71, R71 ;  /* 0x0000004700477308 */ /* 0x000e300000002400 */
        /* <DEDUP_REMOVED lines=8> */
[----:B------:R1:W0:Y:S01]  /*14e40*/  MUFU.TANH R56, R58 ;  /* 0x0000003a00387308 */ /* 0x0002220000002400 */
[----:B------:R-:W-:Y:S01]  /*14e50*/  HGMMA.64x16x16.F32 R48, gdesc[UR4], R48, gsb0 ;  /* 0x00200000043079f0 */ /* 0x000fe20008000830 */
[----:B------:R-:W-:Y:S01]  /*14e60*/  R2UR UR6, R20 ;  /* 0x00000000140672ca */ /* 0x000fe200000e0000 */
[----:B------:R-:W-:Y:S01]  /*14e70*/  UMOV UR4, UR36 ;  /* 0x0000002400047c82 */ /* 0x000fe20008000000 */
[----:B------:R-:W-:Y:S01]  /*14e80*/  R2UR UR7, R21 ;  /* 0x00000000150772ca */ /* 0x000fe200000e0000 */
[----:B------:R-:W-:Y:S01]  /*14e90*/  UMOV UR5, UR37 ;  /* 0x0000002500057c82 */ /* 0x000fe20008000000 */
[----:B------:R-:W-:Y:S01]  /*14ea0*/  FMUL.FTZ R59, R59, UR8 ;  /* 0x000000083b3b7c20 */ /* 0x000fe20008410000 */
[----:B------:R-:W-:Y:S01]  /*14eb0*/  FMUL.FTZ R63, R63, UR8 ;  /* 0x000000083f3f7c20 */ /* 0x000fe20008410000 */
[----:B------:R2:W-:Y:S01]  /*14ec0*/  MUFU.TANH R4, R62 ;  /* 0x0000003e00047308 */ /* 0x0005e20000002400 */
[----:B------:R-:W-:Y:S01]  /*14ed0*/  FMUL.FTZ R20, R61, UR8 ;  /* 0x000000083d147c20 */ /* 0x000fe20008410000 */
[----:B------:R-:W-:-:S06]  /*14ee0*/  FMUL.FTZ R15, R60, UR8 ;  /* 0x000000083c0f7c20 */ /* 0x000fcc0008410000 */
[----:B------:R-:W0:Y:S08]  /*14ef0*/  MUFU.TANH R59, R59 ;  /* 0x0000003b003b7308 */ /* 0x000e300000002400 */
[----:B------:R-:W0:Y:S08]  /*14f00*/  MUFU.TANH R63, R63 ;  /* 0x0000003f003f7308 */ /* 0x000e300000002400 */
[----:B------:R-:W-:Y:S08]  /*14f10*/  MUFU.TANH R9, R9 ;  /* 0x0000000900097308 */ /* 0x000ff00000002400 */
[----:B------:R-:W-:Y:S08]  /*14f20*/  MUFU.TANH R10, R10 ;  /* 0x0000000a000a7308 */ /* 0x000ff00000002400 */
[----:B------:R-:W-:Y:S01]  /*14f30*/  MUFU.TANH R11, R11 ;  /* 0x0000000b000b7308 */ /* 0x000fe20000002400 */
[----:B------:R-:W-:-:S02]  /*14f40*/  WARPGROUP.DEPBAR.LE gsb0, 0x0 ;  /* 0x00008000000079c5 */ /* 0x000fc40000010000 */
[----:B------:R-:W-:Y:S01]  /*14f50*/  WARPGROUP.ARRIVE ;  /* 0x00000000000079c5 */ /* 0x000fe20000000000 */
[----:B------:R-:W-:Y:S01]  /*14f60*/  FMUL.FTZ R21, R48, UR8 ;  /* 0x0000000830157c20 */ /* 0x000fe20008410000 */
[----:B------:R-:W-:Y:S02]  /*14f70*/  VIADD R48, R2, 0x986 ;  /* 0x0000098602307836 */ /* 0x000fe40000000000 */
[----:B------:R-:W-:Y:S01]  /*14f80*/  FMUL.FTZ R3, R49, UR8 ;  /* 0x0000000831037c20 */ /* 0x000fe20008410000 */
[----:B------:R-:W-:Y:S01]  /*14f90*/  MOV R49, 0x40000040 ;  /* 0x4000004000317802 */ /* 0x000fe20000000f00 */
[----:B-1----:R-:W-:Y:S01]  /*14fa0*/  FMUL.FTZ R58, R51, UR8 ;  /* 0x00000008333a7c20 */ /* 0x002fe20008410000 */
[----:B------:R-:W-:Y:S01]  /*14fb0*/  HGMMA.64x16x16.F32 R40, gdesc[UR4], R40, gsb0 ;  /* 0x00200000042879f0 */ /* 0x000fe20008000828 */
[----:B------:R-:W-:Y:S01]  /*14fc0*/  R2UR UR6, R48 ;  /* 0x00000000300672ca */ /* 0x000fe200000e0000 */
[----:B------:R-:W-:Y:S01]  /*14fd0*/  UMOV UR4, UR36 ;  /* 0x0000002400047c82 */ /* 0x000fe20008000000 */
[----:B------:R-:W-:Y:S01]  /*14fe0*/  R2UR UR7, R49 ;  /* 0x00000000310772ca */ /* 0x000fe200000e0000 */
[----:B------:R-:W-:Y:S01]  /*14ff0*/  UMOV UR5, UR37 ;  /* 0x0000002500057c82 */ /* 0x000fe20008000000 */
[----:B------:R-:W-:Y:S01]  /*15000*/  IADD3 R49, -R219, 0x71, R64 ;  /* 0x00000071db317810 */ /* 0x000fe20007ffe140 */
[----:B------:R-:W-:Y:S01]  /*15010*/  VIADD R51, R64, 0x70 ;  /* 0x0000007040337836 */ /* 0x000fe20000000000 */
[----:B------:R1:W-:Y:S01]  /*15020*/  MUFU.TANH R48, R3 ;  /* 0x0000000300307308 */ /* 0x0003e20000002400 */
[----:B------:R-:W-:Y:S01]  /*15030*/  IADD3 R2, R2, 0xa06, RZ ;  /* 0x00000a0602027810 */ /* 0x000fe20007ffe0ff */
[----:B------:R-:W-:Y:S01]  /*15040*/  FMUL.FTZ R50, R50, UR8 ;  /* 0x0000000832327c20 */ /* 0x000fe20008410000 */
[----:B------:R-:W-:-:S02]  /*15050*/  IMAD R49, R226, -0x2, R49 ;  /* 0xfffffffee2317824 */ /* 0x000fc400078e0231 */
[----:B------:R-:W-:Y:S01]  /*15060*/  FMUL.FTZ R54, R54, UR8 ;  /* 0x0000000836367c20 */ /* 0x000fe20008410000 */
[----:B------:R-:W-:Y:S02]  /*15070*/  IMAD R51, R226, -0x2, R51 ;  /* 0xfffffffee2337824 */ /* 0x000fe400078e0233 */
[----:B------:R-:W-:Y:S01]  /*15080*/  FMUL.FTZ R53, R53, UR8 ;  /* 0x0000000835357c20 */ /* 0x000fe20008410000 */
[----:B--2---:R-:W-:Y:S01]  /*15090*/  IADD3 R62, R49, 0x8, R76 ;  /* 0x00000008313e7810 */ /* 0x004fe20007ffe04c */
[----:B-1----:R-:W-:Y:S01]  /*150a0*/  IMAD.MOV.U32 R3, RZ, RZ, 0x40000040 ;  /* 0x40000040ff037424 */ /* 0x002fe200078e00ff */
[----:B------:R1:W-:Y:S01]  /*150b0*/  MUFU.TANH R57, R50 ;  /* 0x0000003200397308 */ /* 0x0003e20000002400 */
[----:B------:R-:W-:Y:S02]  /*150c0*/  VIADDMNMX R49, R76, R49, R51, PT ;  /* 0x000000314c317246 */ /* 0x000fe40003800133 */
[----:B------:R-:W-:Y:S01]  /*150d0*/  VIMNMX R69, R51, R62, PT ;  /* 0x0000003e33457248 */ /* 0x000fe20003fe0100 */
[----:B------:R-:W-:-:S03]  /*150e0*/  IMAD.MOV.U32 R51, RZ, RZ, R119 ;  /* 0x000000ffff337224 */ /* 0x000fc600078e0077 */
[C---:B------:R-:W-:Y:S01]  /*150f0*/  ISETP.GT.AND P2, PT, R69.reuse, RZ, PT ;  /* 0x000000ff4500720c */ /* 0x040fe20003f44270 */
[----:B------:R-:W-:Y:S01]  /*15100*/  MUFU.TANH R61, R54 ;  /* 0x00000036003d7308 */ /* 0x000fe20000002400 */
[----:B------:R-:W-:Y:S01]  /*15110*/  ISETP.GT.AND P3, PT, R69, 0x1, PT ;  /* 0x000000014500780c */ /* 0x000fe20003f64270 */
[----:B-1----:R-:W-:Y:S01]  /*15120*/  FMUL.FTZ R50, R55, UR8 ;  /* 0x0000000837327c20 */ /* 0x002fe20008410000 */
[----:B------:R-:W-:Y:S02]  /*15130*/  ISETP.GT.AND P4, PT, R69, 0x8, PT ;  /* 0x000000084500780c */ /* 0x000fe40003f84270 */
[----:B------:R-:W-:Y:S02]  /*15140*/  FSEL R55, R74, -INF , P2 ;  /* 0xff8000004a377808 */ /* 0x000fe40001000000 */
[----:B------:R-:W-:Y:S01]  /*15150*/  FSEL R88, R75, -INF , P3 ;  /* 0xff8000004b587808 */ /* 0x000fe20001800000 */
[----:B------:R1:W-:Y:S01]  /*15160*/  MUFU.TANH R64, R50 ;  /* 0x0000003200407308 */ /* 0x0003e20000002400 */
[----:B------:R-:W-:Y:S01]  /*15170*/  ISETP.GT.AND P5, PT, R69, 0x9, PT ;  /* 0x000000094500780c */ /* 0x000fe20003fa4270 */
[----:B------:R-:W-:Y:S01]  /*15180*/  IMAD.MOV.U32 R75, RZ, RZ, R119 ;  /* 0x000000ffff4b7224 */ /* 0x000fe200078e0077 */
[----:B---3--:R-:W-:-:S02]  /*15190*/  FSEL R82, R78, -INF , P4 ;  /* 0xff8000004e527808 */ /* 0x008fc40002000000 */
[----:B------:R-:W-:Y:S02]  /*151a0*/  FMNMX.FTZ R65, R55, R88, !PT ;  /* 0x0000005837417209 */ /* 0x000fe40007810000 */
[C---:B------:R-:W-:Y:S01]  /*151b0*/  ISETP.GT.AND P2, PT, R69.reuse, 0x10, PT ;  /* 0x000000104500780c */ /* 0x040fe20003f44270 */
[----:B------:R2:W3:Y:S01]  /*151c0*/  MUFU.TANH R60, R58 ;  /* 0x0000003a003c7308 */ /* 0x0004e20000002400 */
[----:B-----5:R-:W-:Y:S02]  /*151d0*/  FSEL R72, R72, -INF , P5 ;  /* 0xff80000048487808 */ /* 0x020fe40002800000 */
[----:B------:R-:W-:Y:S02]  /*151e0*/  FMNMX.FTZ R65, R82, R65, !PT ;  /* 0x0000004152417209 */ /* 0x000fe40007810000 */
[----:B------:R-:W-:Y:S02]  /*151f0*/  ISETP.GT.AND P3, PT, R69, 0x11, PT ;  /* 0x000000114500780c */ /* 0x000fe40003f64270 */
[----:B----4-:R-:W-:Y:S01]  /*15200*/  FSEL R68, R66, -INF , P2 ;  /* 0xff80000042447808 */ /* 0x010fe20001000000 */
[----:B------:R-:W-:Y:S01]  /*15210*/  MUFU.TANH R12, R12 ;  /* 0x0000000c000c7308 */ /* 0x000fe20000002400 */
[----:B------:R-:W-:Y:S01]  /*15220*/  FMNMX.FTZ R65, R72, R65, !PT ;  /* 0x0000004148417209 */ /* 0x000fe20007810000 */
[----:B------:R-:W-:-:S02]  /*15230*/  WARPGROUP.DEPBAR.LE gsb0, 0x0 ;  /* 0x00008000000079c5 */ /* 0x000fc40000010000 */
[----:B------:R-:W-:Y:S01]  /*15240*/  WARPGROUP.ARRIVE ;  /* 0x00000000000079c5 */ /* 0x000fe20000000000 */
[----:B------:R-:W-:Y:S01]  /*15250*/  ISETP.GT.AND P2, PT, R69, 0x18, PT ;  /* 0x000000184500780c */ /* 0x000fe20003f44270 */
[----:B------:R-:W-:Y:S01]  /*15260*/  FMUL.FTZ R46, R46, UR8 ;  /* 0x000000082e2e7c20 */ /* 0x000fe20008410000 */
[----:B0-----:R-:W-:Y:S01]  /*15270*/  FSEL R62, R67, -INF , P3 ;  /* 0xff800000433e7808 */ /* 0x001fe20001800000 */
[----:B------:R-:W-:Y:S01]  /*15280*/  FMUL.FTZ R42, R42, UR8 ;  /* 0x000000082a2a7c20 */ /* 0x000fe20008410000 */
[----:B------:R-:W-:Y:S01]  /*15290*/  FMNMX.FTZ R65, R68, R65, !PT ;  /* 0x0000004144417209 */ /* 0x000fe20007810000 */
[----:B------:R-:W-:Y:S01]  /*152a0*/  HGMMA.64x16x16.F32 R32, gdesc[UR4], R32, gsb0 ;  /* 0x00200000042079f0 */ /* 0x000fe20008000820 */
[----:B------:R-:W-:Y:S01]  /*152b0*/  R2UR UR6, R2 ;  /* 0x00000000020672ca */ /* 0x000fe200000e0000 */
[----:B------:R-:W-:Y:S01]  /*152c0*/  UMOV UR4, UR36 ;  /* 0x0000002400047c82 */ /* 0x000fe20008000000 */
[----:B------:R-:W-:Y:S01]  /*152d0*/  R2UR UR7, R3 ;  /* 0x00000000030772ca */ /* 0x000fe200000e0000 */
[----:B------:R-:W-:Y:S01]  /*152e0*/  UMOV UR5, UR37 ;  /* 0x0000002500057c82 */ /* 0x000fe20008000000 */
[----:B------:R-:W-:Y:S01]  /*152f0*/  ISETP.GT.AND P3, PT, R69, 0x19, PT ;  /* 0x000000194500780c */ /* 0x000fe20003f64270 */
[----:B------:R0:W-:Y:S01]  /*15300*/  MUFU.TANH R66, R46 ;  /* 0x0000002e00427308 */ /* 0x0001e20000002400 */
[----:B-1----:R-:W-:Y:S01]  /*15310*/  FSEL R50, R70, -INF , P2 ;  /* 0xff80000046327808 */ /* 0x002fe20001000000 */
[----:B------:R-:W-:Y:S01]  /*15320*/  FMUL.FTZ R43, R43, UR8 ;  /* 0x000000082b2b7c20 */ /* 0x000fe20008410000 */
[----:B------:R-:W-:Y:S01]  /*15330*/  FMNMX.FTZ R65, R62, R65, !PT ;  /* 0x000000413e417209 */ /* 0x000fe20007810000 */
[----:B------:R-:W-:Y:S01]  /*15340*/  FMUL.FTZ R47, R47, UR8 ;  /* 0x000000082f2f7c20 */ /* 0x000fe20008410000 */
[----:B------:R-:W-:Y:S01]  /*15350*/  ISETP.GT.AND P2, PT, R69, 0x20, PT ;  /* 0x000000204500780c */ /* 0x000fe20003f44270 */
[----:B------:R-:W-:Y:S01]  /*15360*/  FMUL.FTZ R40, R40, UR8 ;  /* 0x0000000828287c20 */ /* 0x000fe20008410000 */
[----:B------:R-:W-:Y:S01]  /*15370*/  FSEL R54, R71, -INF , P3 ;  /* 0xff80000047367808 */ /* 0x000fe20001800000 */
[----:B------:R1:W-:Y:S01]  /*15380*/  MUFU.TANH R3, R42 ;  /* 0x0000002a00037308 */ /* 0x0003e20000002400 */
[----:B------:R-:W-:Y:S01]  /*15390*/  FMNMX.FTZ R65, R50, R65, !PT ;  /* 0x0000004132417209 */ /* 0x000fe20007810000 */
[----:B------:R-:W-:Y:S01]  /*153a0*/  FMUL.FTZ R44, R44, UR8 ;  /* 0x000000082c2c7c20 */ /* 0x000fe20008410000 */
[----:B------:R-:W-:Y:S01]  /*153b0*/  ISETP.GT.AND P3, PT, R69, 0x21, PT ;  /* 0x000000214500780c */ /* 0x000fe20003f64270 */
[----:B------:R-:W-:Y:S01]  /*153c0*/  FMUL.FTZ R41, R41, UR8 ;  /* 0x0000000829297c20 */ /* 0x000fe20008410000 */
[----:B------:R-:W-:Y:S01]  /*153d0*/  FSEL R56, R56, -INF , P2 ;  /* 0xff80000038387808 */ /* 0x000fe20001000000 */
[----:B------:R-:W-:Y:S01]  /*153e0*/  FMUL.FTZ R45, R45, UR8 ;  /* 0x000000082d2d7c20 */ /* 0x000fe20008410000 */
[----:B------:R-:W-:Y:S01]  /*153f0*/  FMNMX.FTZ R67, R54, R65, !PT ;  /* 0x0000004136437209 */ /* 0x000fe20007810000 */
[----:B------:R-:W4:Y:S01]  /*15400*/  MUFU.TANH R43, R43 ;  /* 0x0000002b002b7308 */ /* 0x000f220000002400 */
[----:B------:R-:W-:-:S02]  /*15410*/  ISETP.GT.AND P2, PT, R69, 0x28, PT ;  /* 0x000000284500780c */ /* 0x000fc40003f44270 */
[----:B--2---:R-:W-:Y:S02]  /*15420*/  FSEL R58, R59, -INF , P3 ;  /* 0xff8000003b3a7808 */ /* 0x004fe40001800000 */
[----:B------:R-:W-:Y:S02]  /*15430*/  FMNMX.FTZ R67, R56, R67, !PT ;  /* 0x0000004338437209 */ /* 0x000fe40007810000 */
[C---:B------:R-:W-:Y:S01]  /*15440*/  ISETP.GT.AND P3, PT, R69.reuse, 0x29, PT ;  /* 0x000000294500780c */ /* 0x040fe20003f64270 */
[----:B------:R-:W2:Y:S01]  /*15450*/  MUFU.TANH R47, R47 ;  /* 0x0000002f002f7308 */ /* 0x000ea20000002400 */
[----:B0-----:R-:W-:Y:S02]  /*15460*/  FSEL R46, R4, -INF , P2 ;  /* 0xff800000042e7808 */ /* 0x001fe40001000000 */
[----:B------:R-:W-:Y:S02]  /*15470*/  FMNMX.FTZ R67, R58, R67, !PT ;  /* 0x000000433a437209 */ /* 0x000fe40007810000 */
[----:B------:R-:W-:-:S02]  /*15480*/  ISETP.GT.AND P2, PT, R69, 0x30, PT ;  /* 0x000000304500780c */ /* 0x000fc40003f44270 */
[----:B-1----:R-:W-:Y:S01]  /*15490*/  FSEL R42, R63, -INF , P3 ;  /* 0xff8000003f2a7808 */ /* 0x002fe20001800000 */
[----:B------:R-:W-:Y:S01]  /*154a0*/  MUFU.TANH R13, R13 ;  /* 0x0000000d000d7308 */ /* 0x000fe20000002400 */
[----:B------:R-:W-:Y:S01]  /*154b0*/  FMNMX.FTZ R67, R46, R67, !PT ;  /* 0x000000432e437209 */ /* 0x000fe20007810000 */
[----:B------:R-:W-:Y:S01]  /*154c0*/  IMAD.MOV.U32 R63, RZ, RZ, R119 ;  /* 0x000000ffff3f7224 */ /* 0x000fe200078e0077 */
[C---:B------:R-:W-:Y:S02]  /*154d0*/  ISETP.GT.AND P3, PT, R69.reuse, 0x31, PT ;  /* 0x000000314500780c */ /* 0x040fe40003f64270 */
[----:B------:R-:W-:Y:S02]  /*154e0*/  FMNMX.FTZ R67, R42, R67, !PT ;  /* 0x000000432a437209 */ /* 0x000fe40007810000 */
[----:B---3--:R-:W-:Y:S01]  /*154f0*/  FSEL R2, R60, -INF , P3 ;  /* 0xff8000003c027808 */ /* 0x008fe20001800000 */
[----:B------:R-:W-:Y:S01]  /*15500*/  MUFU.TANH R14, R14 ;  /* 0x0000000e000e7308 */ /* 0x000fe20000002400 */
[----:B------:R-:W-:-:S02]  /*15510*/  ISETP.GT.AND P3, PT, R69, 0x39, PT ;  /* 0x000000394500780c */ /* 0x000fc40003f64270 */
[----:B------:R-:W-:Y:S02]  /*15520*/  ISETP.GT.AND P4, PT, R49, 0x8, PT ;  /* 0x000000083100780c */ /* 0x000fe40003f84270 */
[----:B------:R-:W-:Y:S01]  /*15530*/  FSEL R60, R64, -INF , P3 ;  /* 0xff800000403c7808 */ /* 0x000fe20001800000 */
[----:B------:R-:W-:Y:S02]  /*15540*/  WARPGROUP.DEPBAR.LE gsb0, 0x0 ;  /* 0x00008000000079c5 */ /* 0x000fe40000010000 */
[----:B------:R-:W-:Y:S01]  /*15550*/  WARPGROUP.ARRIVE ;  /* 0x00000000000079c5 */ /* 0x000fe20000000000 */
[----:B------:R-:W-:Y:S01]  /*15560*/  FMUL.FTZ R4, R38, UR8 ;  /* 0x0000000826047c20 */ /* 0x000fe20008410000 */
[----:B------:R-:W-:Y:S01]  /*15570*/  FSEL R38, R57, -INF , P2 ;  /* 0xff80000039267808 */ /* 0x000fe20001000000 */
[----:B------:R-:W-:Y:S01]  /*15580*/  FMUL.FTZ R34, R34, UR8 ;  /* 0x0000000822227c20 */ /* 0x000fe20008410000 */
[----:B------:R-:W-:Y:S01]  /*15590*/  ISETP.GT.AND P2, PT, R69, 0x38, PT ;  /* 0x000000384500780c */ /* 0x000fe20003f44270 */
[----:B------:R-:W-:Y:S01]  /*155a0*/  FMUL.FTZ R35, R35, UR8 ;  /* 0x0000000823237c20 */ /* 0x000fe20008410000 */
[----:B------:R-:W-:Y:S01]  /*155b0*/  HGMMA.64x16x16.F32 R24, gdesc[UR4], R24, gsb0 ;  /* 0x00200000041879f0 */ /* 0x000fe20008000818 */
[----:B------:R-:W-:Y:S01]  /*155c0*/  FMNMX.FTZ R67, R38, R67, !PT ;  /* 0x0000004326437209 */ /* 0x000fe20007810000 */
[----:B------:R0:W-:Y:S01]  /*155d0*/  MUFU.TANH R65, R34 ;  /* 0x0000002200417308 */ /* 0x0001e20000002400 */
[----:B------:R-:W-:Y:S01]  /*155e0*/  ISETP.GT.AND P3, PT, R69, 0x41, PT ;  /* 0x000000414500780c */ /* 0x000fe20003f64270 */
[----:B------:R-:W-:Y:S01]  /*155f0*/  FMUL.FTZ R39, R39, UR8 ;  /* 0x0000000827277c20 */ /* 0x000fe20008410000 */
[----:B------:R-:W-:Y:S01]  /*15600*/  FMNMX.FTZ R67, R2, R67, !PT ;  /* 0x0000004302437209 */ /* 0x000fe20007810000 */
[----:B------:R-:W-:Y:S01]  /*15610*/  ULDC UR4, c[0x0][0x988] ;  /* 0x0002620000047ab9 */ /* 0x000fe20000000800 */
[----:B----4-:R-:W-:Y:S01]  /*15620*/  FSEL R64, R43, -INF , P3 ;  /* 0xff8000002b407808 */ /* 0x010fe20001800000 */
[----:B------:R-:W-:Y:S01]  /*15630*/  FMUL.FTZ R32, R32, UR8 ;  /* 0x0000000820207c20 */ /* 0x000fe20008410000 */
[----:B------:R-:W-:Y:S01]  /*15640*/  ISETP.GT.AND P3, PT, R69, 0x49, PT ;  /* 0x000000494500780c */ /* 0x000fe20003f64270 */
[----:B------:R-:W1:Y:S01]  /*15650*/  MUFU.TANH R35, R35 ;  /* 0x0000002300237308 */ /* 0x000e620000002400 */
[----:B0-----:R-:W-:Y:S01]  /*15660*/  FSEL R34, R61, -INF , P2 ;  /* 0xff8000003d227808 */ /* 0x001fe20001000000 */
[----:B------:R-:W-:Y:S01]  /*15670*/  FMUL.FTZ R36, R36, UR8 ;  /* 0x0000000824247c20 */ /* 0x000fe20008410000 */
[----:B------:R-:W-:Y:S01]  /*15680*/  ISETP.GT.AND P2, PT, R69, 0x40, PT ;  /* 0x000000404500780c */ /* 0x000fe20003f44270 */
[----:B------:R-:W-:Y:S01]  /*15690*/  FMUL.FTZ R33, R33, UR8 ;  /* 0x0000000821217c20 */ /* 0x000fe20008410000 */
[----:B------:R-:W-:Y:S01]  /*156a0*/  FMNMX.FTZ R67, R34, R67, !PT ;  /* 0x0000004322437209 */ /* 0x000fe20007810000 */
[----:B------:R-:W-:Y:S01]  /*156b0*/  FMUL.FTZ R37, R37, UR8 ;  /* 0x0000000825257c20 */ /* 0x000fe20008410000 */
[----:B--2---:R-:W-:Y:S01]  /*156c0*/  FSEL R70, R47, -INF , P3 ;  /* 0xff8000002f467808 */ /* 0x004fe20001800000 */
[----:B------:R-:W-:Y:S01]  /*156d0*/  MUFU.TANH R4, R4 ;  /* 0x0000000400047308 */ /* 0x000fe20000002400 */
[----:B------:R-:W-:Y:S01]  /*156e0*/  FMNMX.FTZ R67, R60, R67, !PT ;  /* 0x000000433c437209 */ /* 0x000fe20007810000 */
[----:B------:R-:W-:Y:S01]  /*156f0*/  IMAD.MOV.U32 R61, RZ, RZ, R119 ;  /* 0x000000ffff3d7224 */ /* 0x000fe200078e0077 */
[----:B------:R-:W-:-:S02]  /*15700*/  ISETP.GT.AND P3, PT, R69, 0x51, PT ;  /* 0x000000514500780c */ /* 0x000fc40003f64270 */
[-C--:B------:R-:W-:Y:S02]  /*15710*/  MOV R71, R119.reuse ;  /* 0x0000007700477202 */ /* 0x080fe40000000f00 */
[----:B------:R-:W-:Y:S01]  /*15720*/  MOV R59, R119 ;  /* 0x00000077003b7202 */ /* 0x000fe20000000f00 */
[----:B------:R-:W0:Y:S01]  /*15730*/  MUFU.TANH R39, R39 ;  /* 0x0000002700277308 */ /* 0x000e220000002400 */
[----:B-1----:R-:W-:Y:S02]  /*15740*/  FSEL R74, R35, -INF , P3 ;  /* 0xff800000234a7808 */ /* 0x002fe40001800000 */
[----:B------:R-:W-:-:S05]  /*15750*/  ISETP.GT.AND P3, PT, R69, 0x59, PT ;  /* 0x000000594500780c */ /* 0x000fca0003f64270 */
[----:B------:R-:W-:Y:S08]  /*15760*/  MUFU.TANH R43, R36 ;  /* 0x00000024002b7308 */ /* 0x000ff00000002400 */
[----:B------:R-:W-:Y:S01]  /*15770*/  MUFU.TANH R15, R15 ;  /* 0x0000000f000f7308 */ /* 0x000fe20000002400 */
[----:B0-----:R-:W-:Y:S02]  /*15780*/  FSEL R80, R39, -INF , P3 ;  /* 0xff80000027507808 */ /* 0x001fe40001800000 */
        /* <DEDUP_REMOVED lines=9> */
[----:B------:R-:W0:Y:S01]  /*15820*/  MUFU.TANH R57, R57 ;  /* 0x0000003900397308 */ /* 0x000e220000002400 */
[----:B------:R-:W-:Y:S01]  /*15830*/  FSEL R66, R66, -INF , P2 ;  /* 0xff80000042427808 */ /* 0x000fe20001000000 */
[----:B------:R-:W-:Y:S01]  /*15840*/  FMUL.FTZ R35, R31, UR8 ;  /* 0x000000081f237c20 */ /* 0x000fe20008410000 */
[----:B------:R-:W-:Y:S01]  /*15850*/  FMNMX.FTZ R67, R64, R67, !PT ;  /* 0x0000004340437209 */ /* 0x000fe20007810000 */
        /* <DEDUP_REMOVED lines=8> */
[----:B------:R2:W-:Y:S01]  /*158e0*/  @!P1 SYNCS.ARRIVE.TRANS64.RED.A1T0 RZ, [R0+URZ], RZ ;  /* 0x000000ff00ff99a7 */ /* 0x0005e2000810043f */
[----:B------:R-:W-:-:S02]  /*158f0*/  ISETP.GT.AND P2, PT, R69, 0x58, PT ;  /* 0x000000584500780c */ /* 0x000fc40003f44270 */
[----:B------:R-:W-:Y:S01]  /*15900*/  FMNMX.FTZ R67, R30, R67, !PT ;  /* 0x000000431e437209 */ /* 0x000fe20007810000 */
[----:B------:R3:W4:Y:S01]  /*15910*/  MUFU.TANH R86, R3 ;  /* 0x0000000300567308 */ /* 0x0007220000002400 */
[----:B------:R-:W-:Y:S02]  /*15920*/  FSEL R78, R4, -INF , P2 ;  /* 0xff800000044e7808 */ /* 0x000fe40001000000 */
[----:B------:R-:W-:Y:S02]  /*15930*/  FMNMX.FTZ R67, R74, R67, !PT ;  /* 0x000000434a437209 */ /* 0x000fe40007810000 */
[----:B------:R-:W-:Y:S02]  /*15940*/  ISETP.GT.AND P2, PT, R69, 0x60, PT ;  /* 0x000000604500780c */ /* 0x000fe40003f44270 */
[----:B------:R-:W-:Y:S01]  /*15950*/  FMNMX.FTZ R67, R78, R67, !PT ;  /* 0x000000434e437209 */ /* 0x000fe20007810000 */
[----:B------:R-:W5:Y:S01]  /*15960*/  MUFU.TANH R35, R35 ;  /* 0x0000002300237308 */ /* 0x000f620000002400 */
[----:B---3--:R-:W-:Y:S01]  /*15970*/  FMUL.FTZ R3, R52, UR8 ;  /* 0x0000000834037c20 */ /* 0x008fe20008410000 */
[----:B0-----:R-:W-:Y:S01]  /*15980*/  FSEL R52, R57, -INF , P2 ;  /* 0xff80000039347808 */ /* 0x001fe20001000000 */
[----:B------:R-:W-:Y:S01]  /*15990*/  IMAD.MOV.U32 R57, RZ, RZ, R119 ;  /* 0x000000ffff397224 */ /* 0x000fe200078e0077 */
[----:B------:R-:W-:-:S02]  /*159a0*/  FMNMX.FTZ R67, R80, R67, !PT ;  /* 0x0000004350437209 */ /* 0x000fc40007810000 */
[----:B------:R-:W-:Y:S02]  /*159b0*/  ISETP.GT.AND P2, PT, R69, 0x68, PT ;  /* 0x000000684500780c */ /* 0x000fe40003f44270 */
[----:B-1----:R-:W-:Y:S01]  /*159c0*/  FSEL R84, R27, -INF , P3 ;  /* 0xff8000001b547808 */ /* 0x002fe20001800000 */
[----:B------:R-:W-:Y:S01]  /*159d0*/  MUFU.TANH R31, R3 ;  /* 0x00000003001f7308 */ /* 0x000fe20000002400 */
[----:B------:R-:W-:Y:S01]  /*159e0*/  FMNMX.FTZ R67, R52, R67, !PT ;  /* 0x0000004334437209 */ /* 0x000fe20007810000 */
[----:B------:R-:W-:Y:S01]  /*159f0*/  FMUL.FTZ R27, R25, UR8 ;  /* 0x00000008191b7c20 */ /* 0x000fe20008410000 */
[----:B------:R-:W-:Y:S01]  /*15a00*/  ISETP.GT.AND P3, PT, R69, 0x69, PT ;  /* 0x000000694500780c */ /* 0x000fe20003f64270 */
[----:B------:R-:W-:Y:S01]  /*15a10*/  IMAD.MOV.U32 R69, RZ, RZ, R119 ;  /* 0x000000ffff457224 */ /* 0x000fe200078e0077 */
[----:B----4-:R-:W-:Y:S02]  /*15a20*/  FSEL R86, R86, -INF , P2 ;  /* 0xff80000056567808 */ /* 0x010fe40001000000 */
[----:B------:R-:W-:Y:S01]  /*15a30*/  FMNMX.FTZ R67, R84, R67, !PT ;  /* 0x0000004354437209 */ /* 0x000fe20007810000 */
[----:B------:R0:W-:Y:S01]  /*15a40*/  MUFU.TANH R47, R27 ;  /* 0x0000001b002f7308 */ /* 0x0001e20000002400 */
[----:B-----5:R-:W-:-:S02]  /*15a50*/  FSEL R90, R35, -INF , P3 ;  /* 0xff800000235a7808 */ /* 0x020fc40001800000 */
[----:B------:R-:W-:Y:S02]  /*15a60*/  FMNMX.FTZ R67, R86, R67, !PT ;  /* 0x0000004356437209 */ /* 0x000fe40007810000 */
[----:B------:R-:W-:Y:S02]  /*15a70*/  ISETP.GT.AND P3, PT, R49, 0x1, PT ;  /* 0x000000013100780c */ /* 0x000fe40003f64270 */
[----:B------:R-:W-:Y:S01]  /*15a80*/  FMNMX.FTZ R67, R90, R67, !PT ;  /* 0x000000435a437209 */ /* 0x000fe20007810000 */
[----:B------:R-:W-:Y:S01]  /*15a90*/  MUFU.TANH R100, R28 ;  /* 0x0000001c00647308 */ /* 0x000fe20000002400 */
[----:B0-----:R-:W-:Y:S02]  /*15aa0*/  FSEL R27, R6, -INF , P3 ;  /* 0xff800000061b7808 */ /* 0x001fe40001800000 */
[----:B------:R-:W-:Y:S01]  /*15ab0*/  FSEL R6, R7, -INF , P4 ;  /* 0xff80000007067808 */ /* 0x000fe20002000000 */
[----:B------:R-:W0:Y:S01]  /*15ac0*/  SHFL.BFLY PT, R4, R67, 0x2, 0x1f ;  /* 0x0c401f0043047f89 */ /* 0x000e2200000e0000 */
[----:B------:R-:W-:-:S02]  /*15ad0*/  ISETP.GT.AND P3, PT, R49, 0x10, PT ;  /* 0x000000103100780c */ /* 0x000fc40003f64270 */
[----:B------:R-:W-:Y:S01]  /*15ae0*/  MOV R65, R119 ;  /* 0x0000007700417202 */ /* 0x000fe20000000f00 */
[----:B------:R-:W-:Y:S01]  /*15af0*/  MUFU.TANH R98, R24 ;  /* 0x0000001800627308 */ /* 0x000fe20000002400 */
[----:B------:R-:W-:Y:S02]  /*15b00*/  FSEL R32, R9, -INF , P3 ;  /* 0xff80000009207808 */ /* 0x000fe40001800000 */
[----:B------:R-:W-:-:S05]  /*15b10*/  ISETP.GT.AND P3, PT, R49, 0x18, PT ;  /* 0x000000183100780c */ /* 0x000fca0003f64270 */
[----:B------:R1:W-:Y:S08]  /*15b20*/  MUFU.TANH R94, R40 ;  /* 0x00000028005e7308 */ /* 0x0003f00000002400 */
[----:B------:R-:W3:Y:S01]  /*15b30*/  MUFU.TANH R20, R20 ;  /* 0x0000001400147308 */ /* 0x000ee20000002400 */
[----:B-1----:R-:W-:Y:S02]  /*15b40*/  FSEL R40, R11, -INF , P3 ;  /* 0xff8000000b287808 */ /* 0x002fe40001800000 */
[----:B------:R-:W-:-:S02]  /*15b50*/  ISETP.GT.AND P3, PT, R49, 0x20, PT ;  /* 0x000000203100780c */ /* 0x000fc40003f64270 */
[----:B0-----:R-:W-:Y:S01]  /*15b60*/  FMNMX.FTZ R3, R67, R4, !PT ;  /* 0x0000000443037209 */ /* 0x001fe20007810000 */
[----:B------:R-:W-:Y:S02]  /*15b70*/  IMAD.MOV.U32 R67, RZ, RZ, R119 ;  /* 0x000000ffff437224 */ /* 0x000fe400078e0077 */
[----:B------:R0:W-:Y:S02]  /*15b80*/  MUFU.TANH R35, R44 ;  /* 0x0000002c00237308 */ /* 0x0001e40000002400 */
[----:B------:R-:W1:Y:S06]  /*15b90*/  SHFL.BFLY PT, R4, R3, 0x1, 0x1f ;  /* 0x0c201f0003047f89 */ /* 0x000e6c00000e0000 */
[----:B------:R-:W4:Y:S08]  /*15ba0*/  MUFU.TANH R21, R21 ;  /* 0x0000001500157308 */ /* 0x000f300000002400 */
[----:B------:R-:W5:Y:S08]  /*15bb0*/  MUFU.TANH R53, R53 ;  /* 0x0000003500357308 */ /* 0x000f700000002400 */
[----:B------:R-:W2:Y:S01]  /*15bc0*/  MUFU.TANH R41, R41 ;  /* 0x0000002900297308 */ /* 0x000ea20000002400 */
[----:B-1----:R-:W-:Y:S01]  /*15bd0*/  FMNMX.FTZ R4, R3, R4, !PT ;  /* 0x0000000403047209 */ /* 0x002fe20007810000 */
[----:B------:R-:W-:-:S03]  /*15be0*/  IMAD.U32 R3, RZ, RZ, UR4 ;  /* 0x00000004ff037e24 */ /* 0x000fc6000f8e00ff */
[C---:B------:R-:W-:Y:S01]  /*15bf0*/  FSETP.NEU.FTZ.AND P2, PT, R4.reuse, -INF , PT ;  /* 0xff8000000400780b */ /* 0x040fe20003f5d000 */
[----:B------:R-:W-:Y:S02]  /*15c00*/  FMUL.FTZ R25, R4, R3 ;  /* 0x0000000304197220 */ /* 0x000fe40000410000 */
[----:B------:R-:W1:Y:S03]  /*15c10*/  MUFU.TANH R45, R45 ;  /* 0x0000002d002d7308 */ /* 0x000e660000002400 */
[----:B------:R-:W-:Y:S02]  /*15c20*/  FSEL R25, R25, RZ, P2 ;  /* 0x000000ff19197208 */ /* 0x000fe40001000000 */
[----:B------:R-:W-:-:S03]  /*15c30*/  ISETP.GT.AND P2, PT, R49, RZ, PT ;  /* 0x000000ff3100720c */ /* 0x000fc60003f44270 */
[----:B------:R-:W1:Y:S01]  /*15c40*/  MUFU.TANH R33, R33 ;  /* 0x0000002100217308 */ /* 0x000e620000002400 */
[-CC-:B------:R-:W-:Y:S01]  /*15c50*/  FFMA.FTZ R197, R68, R3.reuse, -R25.reuse ;  /* 0x0000000344c57223 */ /* 0x180fe20000010819 */
[----:B------:R-:W-:Y:S01]  /*15c60*/  FSEL R28, R5, -INF , P2 ;  /* 0xff800000051c7808 */ /* 0x000fe20001000000 */
[-CC-:B------:R-:W-:Y:S01]  /*15c70*/  FFMA.FTZ R203, R82, R3.reuse, -R25.reuse ;  /* 0x0000000352cb7223 */ /* 0x180fe20000010819 */
[C---:B------:R-:W-:Y:S01]  /*15c80*/  ISETP.GT.AND P2, PT, R49.reuse, 0x9, PT ;  /* 0x000000093100780c */ /* 0x040fe20003f44270 */
[--C-:B------:R-:W-:Y:S01]  /*15c90*/  FFMA.FTZ R88, R88, R3, -R25.reuse ;  /* 0x0000000358587223 */ /* 0x100fe20000010819 */
[----:B------:R-:W-:Y:S01]  /*15ca0*/  FMNMX.FTZ R5, R28, R27, !PT ;  /* 0x0000001b1c057209 */ /* 0x000fe20007810000 */
[--C-:B------:R-:W-:Y:S01]  /*15cb0*/  FFMA.FTZ R193, R56, R3, -R25.reuse ;  /* 0x0000000338c17223 */ /* 0x100fe20000010819 */
[----:B------:R-:W-:Y:S01]  /*15cc0*/  FSEL R24, R8, -INF , P2 ;  /* 0xff80000008187808 */ /* 0x000fe20001000000 */
[----:B------:R-:W1:Y:S01]  /*15cd0*/  MUFU.TANH R37, R37 ;  /* 0x0000002500257308 */ /* 0x000e620000002400 */
[----:B------:R-:W-:Y:S01]  /*15ce0*/  FMNMX.FTZ R5, R6, R5, !PT ;  /* 0x0000000506057209 */ /* 0x000fe20007810000 */
[-CC-:B------:R-:W-:Y:S01]  /*15cf0*/  FFMA.FTZ R199, R50, R3.reuse, -R25.reuse ;  /* 0x0000000332c77223 */ /* 0x180fe20000010819 */
[C---:B------:R-:W-:Y:S01]  /*15d00*/  ISETP.GT.AND P2, PT, R49.reuse, 0x11, PT ;  /* 0x000000113100780c */ /* 0x040fe20003f44270 */
[--C-:B------:R-:W-:Y:S01]  /*15d10*/  FFMA.FTZ R195, R46, R3, -R25.reuse ;  /* 0x000000032ec37223 */ /* 0x100fe20000010819 */
[----:B------:R-:W-:Y:S01]  /*15d20*/  FMNMX.FTZ R5, R24, R5, !PT ;  /* 0x0000000518057209 */ /* 0x000fe20007810000 */
[-CC-:B------:R-:W-:Y:S01]  /*15d30*/  FFMA.FTZ R189, R38, R3.reuse, -R25.reuse ;  /* 0x0000000326bd7223 */ /* 0x180fe20000010819 */
[----:B------:R-:W-:Y:S01]  /*15d40*/  FSEL R36, R10, -INF , P2 ;  /* 0xff8000000a247808 */ /* 0x000fe20001000000 */
[--C-:B------:R-:W-:Y:S01]  /*15d50*/  FFMA.FTZ R10, R72, R3, -R25.reuse ;  /* 0x00000003480a7223 */ /* 0x100fe20000010819 */
[----:B------:R-:W-:Y:S01]  /*15d60*/  FMNMX.FTZ R5, R32, R5, !PT ;  /* 0x0000000520057209 */ /* 0x000fe20007810000 */
[----:B------:R1:W-:Y:S01]  /*15d70*/  MUFU.EX2 R8, R88 ;  /* 0x0000005800087308 */ /* 0x0003e20000000800 */
[----:B------:R-:W-:Y:S01]  /*15d80*/  ISETP.GT.AND P2, PT, R49, 0x19, PT ;  /* 0x000000193100780c */ /* 0x000fe20003f44270 */
[--C-:B------:R-:W-:Y:S01]  /*15d90*/  FFMA.FTZ R201, R55, R3, -R25.reuse ;  /* 0x0000000337c97223 */ /* 0x100fe20000010819 */
[----:B------:R-:W-:Y:S01]  /*15da0*/  FMNMX.FTZ R5, R36, R5, !PT ;  /* 0x0000000524057209 */ /* 0x000fe20007810000 */
[-CC-:B------:R-:W-:Y:S01]  /*15db0*/  FFMA.FTZ R42, R42, R3.reuse, -R25.reuse ;  /* 0x000000032a2a7223 */ /* 0x180fe20000010819 */
[----:B0-----:R-:W-:Y:S01]  /*15dc0*/  FSEL R44, R12, -INF , P2 ;  /* 0xff8000000c2c7808 */ /* 0x001fe20001000000 */
[--C-:B------:R-:W-:Y:S01]  /*15dd0*/  FFMA.FTZ R12, R62, R3, -R25.reuse ;  /* 0x000000033e0c7223 */ /* 0x100fe20000010819 */
[----:B------:R-:W-:Y:S01]  /*15de0*/  FMNMX.FTZ R5, R40, R5, !PT ;  /* 0x0000000528057209 */ /* 0x000fe20007810000 */
[----:B------:R-:W0:Y:S01]  /*15df0*/  MUFU.TANH R29, R29 ;  /* 0x0000001d001d7308 */ /* 0x000e220000002400 */
[----:B------:R-:W-:Y:S01]  /*15e00*/  ISETP.GT.AND P2, PT, R49, 0x21, PT ;  /* 0x000000213100780c */ /* 0x000fe20003f44270 */
[-CC-:B------:R-:W-:Y:S01]  /*15e10*/  FFMA.FTZ R2, R2, R3.reuse, -R25.reuse ;  /* 0x0000000302027223 */ /* 0x180fe20000010819 */
[----:B------:R-:W-:Y:S01]  /*15e20*/  FSEL R72, R13, -INF , P3 ;  /* 0xff8000000d487808 */ /* 0x000fe20001800000 */
[--C-:B------:R-:W-:Y:S01]  /*15e30*/  FFMA.FTZ R191, R34, R3, -R25.reuse ;  /* 0x0000000322bf7223 */ /* 0x100fe20000010819 */
[----:B------:R-:W-:Y:S01]  /*15e40*/  FMNMX.FTZ R5, R44, R5, !PT ;  /* 0x000000052c057209 */ /* 0x000fe20007810000 */
[-CC-:B------:R-:W-:Y:S01]  /*15e50*/  FFMA.FTZ R185, R26, R3.reuse, -R25.reuse ;  /* 0x000000031ab97223 */ /* 0x180fe20000010819 */
[C---:B------:R-:W-:Y:S01]  /*15e60*/  ISETP.GT.AND P3, PT, R49.reuse, 0x28, PT ;  /* 0x000000283100780c */ /* 0x040fe20003f64270 */
[----:B------:R-:W0:Y:S01]  /*15e70*/  MUFU.EX2 R201, R201 ;  /* 0x000000c900c97308 */ /* 0x000e220000000800 */
[----:B------:R-:W-:Y:S01]  /*15e80*/  FSEL R68, R14, -INF , P2 ;  /* 0xff8000000e447808 */ /* 0x000fe20001000000 */
[--C-:B------:R-:W-:Y:S01]  /*15e90*/  FFMA.FTZ R14, R54, R3, -R25.reuse ;  /* 0x00000003360e7223 */ /* 0x100fe20000010819 */
[----:B------:R-:W-:Y:S01]  /*15ea0*/  FMNMX.FTZ R5, R72, R5, !PT ;  /* 0x0000000548057209 */ /* 0x000fe20007810000 */
[-CC-:B------:R-:W-:Y:S01]  /*15eb0*/  FFMA.FTZ R34, R60, R3.reuse, -R25.reuse ;  /* 0x000000033c227223 */ /* 0x180fe20000010819 */
[----:B------:R-:W-:Y:S01]  /*15ec0*/  ISETP.GT.AND P2, PT, R49, 0x29, PT ;  /* 0x000000293100780c */ /* 0x000fe20003f44270 */
[--C-:B------:R-:W-:Y:S01]  /*15ed0*/  FFMA.FTZ R26, R64, R3, -R25.reuse ;  /* 0x00000003401a7223 */ /* 0x100fe20000010819 */
[----:B------:R-:W-:Y:S01]  /*15ee0*/  FSEL R76, R15, -INF , P3 ;  /* 0xff8000000f4c7808 */ /* 0x000fe20001800000 */
[----:B------:R-:W0:Y:S01]  /*15ef0*/  MUFU.EX2 R203, R203 ;  /* 0x000000cb00cb7308 */ /* 0x000e220000000800 */
[----:B------:R-:W-:Y:S01]  /*15f00*/  FMNMX.FTZ R5, R68, R5, !PT ;  /* 0x0000000544057209 */ /* 0x000fe20007810000 */
[-CC-:B------:R-:W-:Y:S01]  /*15f10*/  FFMA.FTZ R187, R66, R3.reuse, -R25.reuse ;  /* 0x0000000342bb7223 */ /* 0x180fe20000010819 */
[C---:B------:R-:W-:Y:S01]  /*15f20*/  ISETP.GT.AND P3, PT, R49.reuse, 0x30, PT ;  /* 0x000000303100780c */ /* 0x040fe20003f64270 */
[-CC-:B------:R-:W-:Y:S01]  /*15f30*/  FFMA.FTZ R181, R30, R3.reuse, -R25.reuse ;  /* 0x000000031eb57223 */ /* 0x180fe20000010819 */
[----:B---3--:R-:W-:Y:S01]  /*15f40*/  FSEL R62, R20, -INF , P2 ;  /* 0xff800000143e7808 */ /* 0x008fe20001000000 */
[--C-:B------:R-:W-:Y:S01]  /*15f50*/  FFMA.FTZ R20, R58, R3, -R25.reuse ;  /* 0x000000033a147223 */ /* 0x100fe20000010819 */
[----:B------:R-:W-:Y:S01]  /*15f60*/  FMNMX.FTZ R5, R76, R5, !PT ;  /* 0x000000054c057209 */ /* 0x000fe20007810000 */
[----:B------:R-:W3:Y:S01]  /*15f70*/  MUFU.EX2 R10, R10 ;  /* 0x0000000a000a7308 */ /* 0x000ee20000000800 */
[----:B------:R-:W-:Y:S01]  /*15f80*/  ISETP.GT.AND P2, PT, R49, 0x31, PT ;  /* 0x000000313100780c */ /* 0x000fe20003f44270 */
[-CC-:B------:R-:W-:Y:S01]  /*15f90*/  FFMA.FTZ R177, R52, R3.reuse, -R25.reuse ;  /* 0x0000000334b17223 */ /* 0x180fe20000010819 */
[----:B----4-:R-:W-:Y:S01]  /*15fa0*/  FSEL R82, R21, -INF , P3 ;  /* 0xff80000015527808 */ /* 0x010fe20001800000 */
[--C-:B------:R-:W-:Y:S01]  /*15fb0*/  FFMA.FTZ R60, R70, R3, -R25.reuse ;  /* 0x00000003463c7223 */ /* 0x100fe20000010819 */
[----:B------:R-:W-:Y:S01]  /*15fc0*/  FMNMX.FTZ R5, R62, R5, !PT ;  /* 0x000000053e057209 */ /* 0x000fe20007810000 */
[-CC-:B------:R-:W-:Y:S01]  /*15fd0*/  FFMA.FTZ R30, R74, R3.reuse, -R25.reuse ;  /* 0x000000034a1e7223 */ /* 0x180fe20000010819 */
[C---:B------:R-:W-:Y:S01]  /*15fe0*/  ISETP.GT.AND P3, PT, R49.reuse, 0x38, PT ;  /* 0x000000383100780c */ /* 0x040fe20003f64270 */
[----:B------:R-:W4:Y:S01]  /*15ff0*/  MUFU.EX2 R197, R197 ;  /* 0x000000c500c57308 */ /* 0x000f220000000800 */
[----:B------:R-:W-:Y:S01]  /*16000*/  FSEL R48, R48, -INF , P2 ;  /* 0xff80000030307808 */ /* 0x000fe20001000000 */
[--C-:B------:R-:W-:Y:S01]  /*16010*/  FFMA.FTZ R183, R78, R3, -R25.reuse ;  /* 0x000000034eb77223 */ /* 0x100fe20000010819 */
[----:B------:R-:W-:Y:S01]  /*16020*/  FMNMX.FTZ R5, R82, R5, !PT ;  /* 0x0000000552057209 */ /* 0x000fe20007810000 */
[-CC-:B------:R-:W-:Y:S01]  /*16030*/  FFMA.FTZ R64, R80, R3.reuse, -R25.reuse ;  /* 0x0000000350407223 */ /* 0x180fe20000010819 */
[----:B------:R-:W-:Y:S01]  /*16040*/  ISETP.GT.AND P2, PT, R49, 0x39, PT ;  /* 0x000000393100780c */ /* 0x000fe20003f44270 */
[--C-:B------:R-:W-:Y:S01]  /*16050*/  FFMA.FTZ R52, R84, R3, -R25.reuse ;  /* 0x0000000354347223 */ /* 0x100fe20000010819 */
[----:B------:R-:W-:Y:S01]  /*16060*/  FSEL R104, R31, -INF , P3 ;  /* 0xff8000001f687808 */ /* 0x000fe20001800000 */
[----:B------:R-:W4:Y:S01]  /*16070*/  MUFU.EX2 R12, R12 ;  /* 0x0000000c000c7308 */ /* 0x000f220000000800 */
[----:B------:R-:W-:Y:S01]  /*16080*/  FMNMX.FTZ R5, R48, R5, !PT ;  /* 0x0000000530057209 */ /* 0x000fe20007810000 */
[-CC-:B------:R-:W-:Y:S01]  /*16090*/  FFMA.FTZ R179, R86, R3.reuse, -R25.reuse ;  /* 0x0000000356b37223 */ /* 0x180fe20000010819 */
[----:B------:R-:W-:Y:S01]  /*160a0*/  ISETP.GT.AND P3, PT, R49, 0x40, PT ;  /* 0x000000403100780c */ /* 0x000fe20003f64270 */
[----:B------:R-:W-:Y:S01]  /*160b0*/  FFMA.FTZ R66, R90, R3, -R25 ;  /* 0x000000035a427223 */ /* 0x000fe20000010819 */
[----:B-----5:R-:W-:Y:S01]  /*160c0*/  FSEL R92, R53, -INF , P2 ;  /* 0xff800000355c7808 */ /* 0x020fe20001000000 */
[--C-:B------:R-:W-:Y:S01]  /*160d0*/  IMAD.MOV.U32 R90, RZ, RZ, R119.reuse ;  /* 0x000000ffff5a7224 */ /* 0x100fe200078e0077 */
[----:B------:R-:W-:Y:S01]  /*160e0*/  FMNMX.FTZ R5, R104, R5, !PT ;  /* 0x0000000568057209 */ /* 0x000fe20007810000 */
[----:B------:R-:W5:Y:S01]  /*160f0*/  MUFU.EX2 R199, R199 ;  /* 0x000000c700c77308 */ /* 0x000f620000000800 */
[C---:B------:R-:W-:Y:S01]  /*16100*/  ISETP.GT.AND P2, PT, R49.reuse, 0x41, PT ;  /* 0x000000413100780c */ /* 0x040fe20003f44270 */
[--C-:B------:R-:W-:Y:S01]  /*16110*/  IMAD.MOV.U32 R84, RZ, RZ, R119.reuse ;  /* 0x000000ffff547224 */ /* 0x100fe200078e0077 */
[----:B------:R-:W-:Y:S01]  /*16120*/  FSEL R94, R94, -INF , P3 ;  /* 0xff8000005e5e7808 */ /* 0x000fe20001800000 */
[--C-:B------:R-:W-:Y:S01]  /*16130*/  IMAD.MOV.U32 R78, RZ, RZ, R119.reuse ;  /* 0x000000ffff4e7224 */ /* 0x100fe200078e0077 */
[----:B------:R-:W-:Y:S01]  /*16140*/  FMNMX.FTZ R5, R92, R5, !PT ;  /* 0x000000055c057209 */ /* 0x000fe20007810000 */
[--C-:B------:R-:W-:Y:S01]  /*16150*/  IMAD.MOV.U32 R70, RZ, RZ, R119.reuse ;  /* 0x000000ffff467224 */ /* 0x100fe200078e0077 */
[----:B------:R-:W-:Y:S01]  /*16160*/  ISETP.GT.AND P3, PT, R49, 0x48, PT ;  /* 0x000000483100780c */ /* 0x000fe20003f64270 */
[----:B------:R-:W5:Y:S01]  /*16170*/  MUFU.EX2 R14, R14 ;  /* 0x0000000e000e7308 */ /* 0x000f620000000800 */
[----:B--2---:R-:W-:Y:S01]  /*16180*/  FSEL R54, R41, -INF , P2 ;  /* 0xff80000029367808 */ /* 0x004fe20001000000 */
[----:B------:R-:W-:Y:S01]  /*16190*/  IMAD.MOV.U32 R55, RZ, RZ, R119 ;  /* 0x000000ffff377224 */ /* 0x000fe200078e0077 */
[----:B------:R-:W-:-:S02]  /*161a0*/  FMNMX.FTZ R5, R94, R5, !PT ;  /* 0x000000055e057209 */ /* 0x000fc40007810000 */
[----:B------:R-:W-:Y:S02]  /*161b0*/  ISETP.GT.AND P2, PT, R49, 0x49, PT ;  /* 0x000000493100780c */ /* 0x000fe40003f44270 */
[----:B-1----:R-:W-:Y:S01]  /*161c0*/  FSEL R88, R35, -INF , P3 ;  /* 0xff80000023587808 */ /* 0x002fe20001800000 */
[----:B------:R-:W-:Y:S01]  /*161d0*/  MUFU.EX2 R193, R193 ;  /* 0x000000c100c17308 */ /* 0x000fe20000000800 */
[----:B------:R-:W-:Y:S02]  /*161e0*/  FMNMX.FTZ R5, R54, R5, !PT ;  /* 0x0000000536057209 */ /* 0x000fe40007810000 */
[----:B------:R-:W-:Y:S02]  /*161f0*/  ISETP.GT.AND P3, PT, R49, 0x50, PT ;  /* 0x000000503100780c */ /* 0x000fe40003f64270 */
[----:B------:R-:W-:Y:S01]  /*16200*/  FSEL R56, R45, -INF , P2 ;  /* 0xff8000002d387808 */ /* 0x000fe20001000000 */
[----:B------:R-:W-:Y:S01]  /*16210*/  IMAD.MOV.U32 R45, RZ, RZ, R119 ;  /* 0x000000ffff2d7224 */ /* 0x000fe200078e0077 */
        /* <DEDUP_REMOVED lines=12> */
[----:B------:R-:W-:Y:S01]  /*162e0*/  FMNMX.FTZ R5, R46, R5, !PT ;  /* 0x000000052e057209 */ /* 0x000fe20007810000 */
[----:B------:R-:W-:Y:S01]  /*162f0*/  IMAD.MOV.U32 R43, RZ, RZ, R119 ;  /* 0x000000ffff2b7224 */ /* 0x000fe200078e0077 */
        /* <DEDUP_REMOVED lines=11> */
[----:B------:R-:W-:Y:S01]  /*163b0*/  ISETP.GT.AND P2, PT, R49, 0x69, PT ;  /* 0x000000693100780c */ /* 0x000fe20003f44270 */
[----:B------:R-:W-:Y:S01]  /*163c0*/  IMAD.MOV.U32 R49, RZ, RZ, R119 ;  /* 0x000000ffff317224 */ /* 0x000fe200078e0077 */
[----:B------:R-:W-:Y:S01]  /*163d0*/  FSEL R100, R100, -INF , P3 ;  /* 0xff80000064647808 */ /* 0x000fe20001800000 */
[----:B------:R-:W-:Y:S01]  /*163e0*/  MUFU.EX2 R191, R191 ;  /* 0x000000bf00bf7308 */ /* 0x000fe20000000800 */
[----:B------:R-:W-:-:S02]  /*163f0*/  FMNMX.FTZ R5, R38, R5, !PT ;  /* 0x0000000526057209 */ /* 0x000fc40007810000 */
[----:B0-----:R-:W-:Y:S02]  /*16400*/  FSEL R102, R29, -INF , P2 ;  /* 0xff8000001d667808 */ /* 0x001fe40001000000 */
[----:B------:R-:W-:Y:S02]  /*16410*/  FMNMX.FTZ R5, R100, R5, !PT ;  /* 0x0000000564057209 */ /* 0x000fe40007810000 */
[----:B------:R-:W-:Y:S01]  /*16420*/  MOV R86, R119 ;  /* 0x0000007700567202 */ /* 0x000fe20000000f00 */
[----:B------:R-:W-:Y:S01]  /*16430*/  MUFU.EX2 R34, R34 ;  /* 0x0000002200227308 */ /* 0x000fe20000000800 */
[----:B------:R-:W-:Y:S02]  /*16440*/  FMNMX.FTZ R5, R102, R5, !PT ;  /* 0x0000000566057209 */ /* 0x000fe40007810000 */
[-C--:B------:R-:W-:Y:S02]  /*16450*/  MOV R80, R119.reuse ;  /* 0x0000007700507202 */ /* 0x080fe40000000f00 */
[-C--:B------:R-:W-:Y:S01]  /*16460*/  MOV R74, R119.reuse ;  /* 0x00000077004a7202 */ /* 0x080fe20000000f00 */
[----:B------:R-:W0:Y:S01]  /*16470*/  SHFL.BFLY PT, R106, R5, 0x2, 0x1f ;  /* 0x0c401f00056a7f89 */ /* 0x000e2200000e0000 */
[-C--:B------:R-:W-:Y:S01]  /*16480*/  MOV R53, R119.reuse ;  /* 0x0000007700357202 */ /* 0x080fe20000000f00 */
[----:B------:R-:W-:Y:S01]  /*16490*/  MUFU.EX2 R185, R185 ;  /* 0x000000b900b97308 */ /* 0x000fe20000000800 */
[----:B------:R-:W-:-:S07]  /*164a0*/  MOV R47, R119 ;  /* 0x00000077002f7202 */ /* 0x000fce0000000f00 */
        /* <DEDUP_REMOVED lines=9> */
[----:B------:R-:W-:-:S03]  /*16540*/  IMAD.MOV.U32 R106, RZ, RZ, R119 ;  /* 0x000000ffff6a7224 */ /* 0x000fc600078e0077 */
[C---:B------:R-:W-:Y:S01]  /*16550*/  FSETP.NEU.FTZ.AND P2, PT, R5.reuse, -INF , PT ;  /* 0xff8000000500780b */ /* 0x040fe20003f5d000 */
[----:B------:R-:W-:Y:S02]  /*16560*/  FMUL.FTZ R7, R5, R3 ;  /* 0x0000000305077220 */ /* 0x000fe40000410000 */
[----:B------:R-:W-:Y:S03]  /*16570*/  MUFU.EX2 R64, R64 ;  /* 0x0000004000407308 */ /* 0x000fe60000000800 */
[----:B------:R-:W-:-:S05]  /*16580*/  FSEL R29, R7, RZ, P2 ;  /* 0x000000ff071d7208 */ /* 0x000fca0001000000 */
[----:B------:R-:W-:Y:S01]  /*16590*/  MUFU.EX2 R177, R177 ;  /* 0x000000b100b17308 */ /* 0x000fe20000000800 */
[-CC-:B------:R-:W-:Y:S01]  /*165a0*/  FFMA.FTZ R200, R28, R3.reuse, -R29.reuse ;  /* 0x000000031cc87223 */ /* 0x180fe2000001081d */
[-CC-:B------:R-:W-:Y:S01]  /*165b0*/  FFMA.FTZ R9, R27, R3.reuse, -R29.reuse ;  /* 0x000000031b097223 */ /* 0x180fe2000001081d */
[-CC-:B------:R-:W-:Y:S01]  /*165c0*/  FFMA.FTZ R202, R6, R3.reuse, -R29.reuse ;  /* 0x0000000306ca7223 */ /* 0x180fe2000001081d */
[----:B------:R-:W-:Y:S01]  /*165d0*/  FADD.FTZ R6, R201, R8 ;  /* 0x00000008c9067221 */ /* 0x000fe20000010000 */
[-CC-:B------:R-:W-:Y:S01]  /*165e0*/  FFMA.FTZ R11, R24, R3.reuse, -R29.reuse ;  /* 0x00000003180b7223 */ /* 0x180fe2000001081d */
[-CC-:B------:R-:W-:Y:S01]  /*165f0*/  FFMA.FTZ R196, R32, R3.reuse, -R29.reuse ;  /* 0x0000000320c47223 */ /* 0x180fe2000001081d */
[-CC-:B------:R-:W-:Y:S01]  /*16600*/  FFMA.FTZ R13, R36, R3.reuse, -R29.reuse ;  /* 0x00000003240d7223 */ /* 0x180fe2000001081d */
[----:B------:R-:W-:Y:S01]  /*16610*/  MUFU.EX2 R200, R200 ;  /* 0x000000c800c87308 */ /* 0x000fe20000000800 */
[----:B------:R-:W-:Y:S01]  /*16620*/  FADD.FTZ R7, R203, R6 ;  /* 0x00000006cb077221 */ /* 0x000fe20000010000 */
[--C-:B------:R-:W-:Y:S01]  /*16630*/  FFMA.FTZ R198, R40, R3, -R29.reuse ;  /* 0x0000000328c67223 */ /* 0x100fe2000001081d */
[----:B------:R-:W-:Y:S01]  /*16640*/  IADD3 R24, R222, -R219, RZ ;  /* 0x800000dbde187210 */ /* 0x000fe20007ffe0ff */
[-C--:B------:R-:W-:Y:S01]  /*16650*/  FFMA.FTZ R15, R44, R3.reuse, -R29 ;  /* 0x000000032c0f7223 */ /* 0x080fe2000001081d */
[----:B---3--:R-:W-:Y:S01]  /*16660*/  FADD.FTZ R6, R10, R7 ;  /* 0x000000070a067221 */ /* 0x008fe20000010000 */
[-CC-:B------:R-:W-:Y:S01]  /*16670*/  FFMA.FTZ R192, R72, R3.reuse, -R29.reuse ;  /* 0x0000000348c07223 */ /* 0x180fe2000001081d */
[----:B------:R-:W-:Y:S01]  /*16680*/  FFMA.FTZ R21, R68, R3, -R29 ;  /* 0x0000000344157223 */ /* 0x000fe2000001081d */
[----:B------:R-:W0:Y:S01]  /*16690*/  MUFU.EX2 R9, R9 ;  /* 0x0000000900097308 */ /* 0x000e220000000800 */
[----:B----4-:R-:W-:Y:S01]  /*166a0*/  FADD.FTZ R33, R197, R6 ;  /* 0x00000006c5217221 */ /* 0x010fe20000010000 */
[----:B------:R-:W-:-:S02]  /*166b0*/  IMAD R7, R217, 0x80, R24 ;  /* 0x00000080d9077824 */ /* 0x000fc400078e0218 */
[-CC-:B------:R-:W-:Y:S01]  /*166c0*/  FFMA.FTZ R194, R76, R3.reuse, -R29.reuse ;  /* 0x000000034cc27223 */ /* 0x180fe2000001081d */
[-C--:B------:R-:W-:Y:S01]  /*166d0*/  FFMA.FTZ R25, R62, R3.reuse, -R29 ;  /* 0x000000033e197223 */ /* 0x080fe2000001081d */
[----:B------:R-:W-:Y:S01]  /*166e0*/  FADD.FTZ R6, R12, R33 ;  /* 0x000000210c067221 */ /* 0x000fe20000010000 */
[-CC-:B------:R-:W-:Y:S01]  /*166f0*/  FFMA.FTZ R188, R82, R3.reuse, -R29.reuse ;  /* 0x0000000352bc7223 */ /* 0x180fe2000001081d */
[-CC-:B------:R-:W-:Y:S01]  /*16700*/  FFMA.FTZ R27, R48, R3.reuse, -R29.reuse ;  /* 0x00000003301b7223 */ /* 0x180fe2000001081d */
[----:B------:R-:W1:Y:S01]  /*16710*/  MUFU.EX2 R202, R202 ;  /* 0x000000ca00ca7308 */ /* 0x000e620000000800 */
[----:B-----5:R-:W-:Y:S01]  /*16720*/  FADD.FTZ R35, R199, R6 ;  /* 0x00000006c7237221 */ /* 0x020fe20000010000 */
[----:B------:R-:W-:Y:S02]  /*16730*/  IMAD.MOV.U32 R6, RZ, RZ, RZ ;  /* 0x000000ffff067224 */ /* 0x000fe400078e00ff */
[-CC-:B------:R-:W-:Y:S01]  /*16740*/  FFMA.FTZ R190, R104, R3.reuse, -R29.reuse ;  /* 0x0000000368be7223 */ /* 0x180fe2000001081d */
[----:B------:R-:W-:Y:S01]  /*16750*/  FFMA.FTZ R92, R92, R3, -R29 ;  /* 0x000000035c5c7223 */ /* 0x000fe2000001081d */
[----:B------:R-:W-:Y:S01]  /*16760*/  FADD.FTZ R28, R14, R35 ;  /* 0x000000230e1c7221 */ /* 0x000fe20000010000 */
[----:B------:R-:W-:-:S04]  /*16770*/  IMAD.HI R218, R7, -0x6db6db6d, R6 ;  /* 0x9249249307da7827 */ /* 0x000fc800078e0206 */
[-C--:B------:R-:W-:Y:S01]  /*16780*/  FFMA.FTZ R94, R94, R3.reuse, -R29 ;  /* 0x000000035e5e7223 */ /* 0x080fe2000001081d */
[----:B------:R-:W2:Y:S01]  /*16790*/  MUFU.EX2 R11, R11 ;  /* 0x0000000b000b7308 */ /* 0x000ea20000000800 */
[----:B0-----:R-:W-:Y:S01]  /*167a0*/  FADD.FTZ R33, R200, R9 ;  /* 0x00000009c8217221 */ /* 0x001fe20000010000 */
[----:B------:R-:W-:Y:S01]  /*167b0*/  FADD.FTZ R35, R193, R28 ;  /* 0x0000001cc1237221 */ /* 0x000fe20000010000 */
[----:B------:R-:W-:Y:S01]  /*167c0*/  SHF.R.U32.HI R37, RZ, 0x1f, R218 ;  /* 0x0000001fff257819 */ /* 0x000fe200000116da */
[-CC-:B------:R-:W-:Y:S01]  /*167d0*/  FFMA.FTZ R54, R54, R3.reuse, -R29.reuse ;  /* 0x0000000336367223 */ /* 0x180fe2000001081d */
[-CC-:B------:R-:W-:Y:S01]  /*167e0*/  FFMA.FTZ R88, R88, R3.reuse, -R29.reuse ;  /* 0x0000000358587223 */ /* 0x180fe2000001081d */
[----:B------:R-:W-:Y:S01]  /*167f0*/  FFMA.FTZ R56, R56, R3, -R29 ;  /* 0x0000000338387223 */ /* 0x000fe2000001081d */
[----:B------:R-:W-:Y:S01]  /*16800*/  LEA.HI.SX32 R218, R218, R37, 0x1a ;  /* 0x00000025dada7211 */ /* 0x000fe200078fd2ff */
[----:B------:R-:W0:Y:S01]  /*16810*/  MUFU.EX2 R196, R196 ;  /* 0x000000c400c47308 */ /* 0x000e220000000800 */
[----:B-1----:R-:W-:Y:S01]  /*16820*/  FADD.FTZ R24, R202, R33 ;  /* 0x00000021ca187221 */ /* 0x002fe20000010000 */
[-CC-:B------:R-:W-:Y:S01]  /*16830*/  FFMA.FTZ R50, R50, R3.reuse, -R29.reuse ;  /* 0x0000000332327223 */ /* 0x180fe2000001081d */
[-CC-:B------:R-:W-:Y:S01]  /*16840*/  FFMA.FTZ R46, R46, R3.reuse, -R29.reuse ;  /* 0x000000032e2e7223 */ /* 0x180fe2000001081d */
[-CC-:B------:R-:W-:Y:S01]  /*16850*/  FFMA.FTZ R58, R58, R3.reuse, -R29.reuse ;  /* 0x000000033a3a7223 */ /* 0x180fe2000001081d */
[-CC-:B------:R-:W-:Y:S01]  /*16860*/  FFMA.FTZ R96, R96, R3.reuse, -R29.reuse ;  /* 0x0000000360607223 */ /* 0x180fe2000001081d */
[-CC-:B------:R-:W-:Y:S01]  /*16870*/  FFMA.FTZ R98, R98, R3.reuse, -R29.reuse ;  /* 0x0000000362627223 */ /* 0x180fe2000001081d */
[-C--:B------:R-:W-:Y:S01]  /*16880*/  FFMA.FTZ R38, R38, R3.reuse, -R29 ;  /* 0x0000000326267223 */ /* 0x080fe2000001081d */
[----:B------:R-:W1:Y:S01]  /*16890*/  MUFU.EX2 R13, R13 ;  /* 0x0000000d000d7308 */ /* 0x000e620000000800 */
[----:B--2---:R-:W-:Y:S01]  /*168a0*/  FADD.FTZ R33, R11, R24 ;  /* 0x000000180b217221 */ /* 0x004fe20000010000 */
[----:B------:R-:W-:Y:S01]  /*168b0*/  FADD.FTZ R24, R20, R35 ;  /* 0x0000002314187221 */ /* 0x000fe20000010000 */
[-CC-:B------:R-:W-:Y:S01]  /*168c0*/  FFMA.FTZ R100, R100, R3.reuse, -R29.reuse ;  /* 0x0000000364647223 */ /* 0x180fe2000001081d */
[----:B------:R-:W-:Y:S01]  /*168d0*/  FFMA.FTZ R102, R102, R3, -R29 ;  /* 0x0000000366667223 */ /* 0x000fe2000001081d */
[----:B------:R-:W-:Y:S01]  /*168e0*/  F2FP.F16.F32.PACK_AB R203, R10, R203 ;  /* 0x000000cb0acb723e */ /* 0x000fe200000000ff */
[----:B------:R-:W-:Y:S01]  /*168f0*/  FADD.FTZ R35, R195, R24 ;  /* 0x00000018c3237221 */ /* 0x000fe20000010000 */
[----:B------:R-:W-:Y:S01]  /*16900*/  VIADD R10, R148, 0xfffffffe ;  /* 0xfffffffe940a7836 */ /* 0x000fe20000000000 */
[----:B------:R-:W2:Y:S01]  /*16910*/  MUFU.EX2 R198, R198 ;  /* 0x000000c600c67308 */ /* 0x000ea20000000800 */
[----:B0-----:R-:W-:Y:S01]  /*16920*/  FADD.FTZ R6, R196, R33 ;  /* 0x00000021c4067221 */ /* 0x001fe20000010000 */
[----:B------:R-:W-:Y:S01]  /*16930*/  FADD.FTZ R24, R42, R35 ;  /* 0x000000232a187221 */ /* 0x000fe20000010000 */
[----:B------:R-:W-:Y:S01]  /*16940*/  F2FP.F16.F32.PACK_AB R200, R9, R200 ;  /* 0x000000c809c8723e */ /* 0x000fe200000000ff */
[----:B------:R-:W-:Y:S01]  /*16950*/  IMAD.MOV.U32 R82, RZ, RZ, R119 ;  /* 0x000000ffff527224 */ /* 0x000fe200078e0077 */
[----:B------:R-:W-:Y:S01]  /*16960*/  VIMNMX R218, RZ, R218, !PT ;  /* 0x000000daffda7248 */ /* 0x000fe20007fe0100 */
[----:B------:R-:W-:Y:S01]  /*16970*/  FADD.FTZ R37, R189, R24 ;  /* 0x00000018bd257221 */ /* 0x000fe20000010000 */
[C---:B------:R-:W-:Y:S01]  /*16980*/  F2FP.F16.F32.PACK_AB R189, R2.reuse, R189 ;  /* 0x000000bd02bd723e */ /* 0x040fe200000000ff */
[----:B------:R-:W0:Y:S01]  /*16990*/  MUFU.EX2 R15, R15 ;  /* 0x0000000f000f7308 */ /* 0x000e220000000800 */
[----:B-1----:R-:W-:Y:S01]  /*169a0*/  FADD.FTZ R33, R13, R6 ;  /* 0x000000060d217221 */ /* 0x002fe20000010000 */
[----:B------:R-:W-:Y:S01]  /*169b0*/  FADD.FTZ R24, R2, R37 ;  /* 0x0000002502187221 */ /* 0x000fe20000010000 */
[----:B------:R-:W-:Y:S01]  /*169c0*/  ISETP.GE.AND P2, PT, R10, R218, PT ;  /* 0x000000da0a00720c */ /* 0x000fe20003f46270 */
[----:B------:R-:W-:Y:S01]  /*169d0*/  IMAD.MOV.U32 R76, RZ, RZ, R119 ;  /* 0x000000ffff4c7224 */ /* 0x000fe200078e0077 */
[----:B------:R-:W-:Y:S01]  /*169e0*/  F2FP.F16.F32.PACK_AB R202, R11, R202 ;  /* 0x000000ca0bca723e */ /* 0x000fe200000000ff */
[----:B------:R-:W-:Y:S01]  /*169f0*/  FADD.FTZ R37, R191, R24 ;  /* 0x00000018bf257221 */ /* 0x000fe20000010000 */
[----:B------:R-:W-:Y:S01]  /*16a00*/  F2FP.F16.F32.PACK_AB R195, R42, R195 ;  /* 0x000000c32ac3723e */ /* 0x000fe200000000ff */
[----:B------:R-:W1:Y:S01]  /*16a10*/  MUFU.EX2 R192, R192 ;  /* 0x000000c000c07308 */ /* 0x000e620000000800 */
[----:B--2---:R-:W-:Y:S01]  /*16a20*/  FADD.FTZ R6, R198, R33 ;  /* 0x00000021c6067221 */ /* 0x004fe20000010000 */
[----:B------:R-:W-:Y:S01]  /*16a30*/  F2FP.F16.F32.PACK_AB R191, R34, R191 ;  /* 0x000000bf22bf723e */ /* 0x000fe200000000ff */
[--C-:B------:R-:W-:Y:S01]  /*16a40*/  IMAD.MOV.U32 R72, RZ, RZ, R119.reuse ;  /* 0x000000ffff487224 */ /* 0x100fe200078e0077 */
[----:B------:R-:W-:Y:S01]  /*16a50*/  F2FP.F16.F32.PACK_AB R201, R8, R201 ;  /* 0x000000c908c9723e */ /* 0x000fe200000000ff */
[--C-:B------:R-:W-:Y:S01]  /*16a60*/  IMAD.MOV.U32 R48, RZ, RZ, R119.reuse ;  /* 0x000000ffff307224 */ /* 0x100fe200078e0077 */
[----:B------:R-:W-:Y:S01]  /*16a70*/  F2FP.F16.F32.PACK_AB R197, R12, R197 ;  /* 0x000000c50cc5723e */ /* 0x000fe200000000ff */
[--C-:B------:R-:W-:Y:S01]  /*16a80*/  IMAD.MOV.U32 R42, RZ, RZ, R119.reuse ;  /* 0x000000ffff2a7224 */ /* 0x100fe200078e0077 */
[----:B------:R-:W2:Y:S01]  /*16a90*/  MUFU.EX2 R21, R21 ;  /* 0x0000001500157308 */ /* 0x000ea20000000800 */
[----:B0-----:R-:W-:Y:S01]  /*16aa0*/  FADD.FTZ R35, R15, R6 ;  /* 0x000000060f237221 */ /* 0x001fe20000010000 */
[----:B------:R-:W-:Y:S01]  /*16ab0*/  F2FP.F16.F32.PACK_AB R199, R14, R199 ;  /* 0x000000c70ec7723e */ /* 0x000fe200000000ff */
[--C-:B------:R-:W-:Y:S01]  /*16ac0*/  IMAD.MOV.U32 R40, RZ, RZ, R119.reuse ;  /* 0x000000ffff287224 */ /* 0x100fe200078e0077 */
[----:B------:R-:W-:Y:S01]  /*16ad0*/  F2FP.F16.F32.PACK_AB R193, R20, R193 ;  /* 0x000000c114c1723e */ /* 0x000fe200000000ff */
[--C-:B------:R-:W-:Y:S01]  /*16ae0*/  IMAD.MOV.U32 R36, RZ, RZ, R119.reuse ;  /* 0x000000ffff247224 */ /* 0x100fe200078e0077 */
[----:B------:R-:W-:Y:S01]  /*16af0*/  F2FP.F16.F32.PACK_AB R196, R13, R196 ;  /* 0x000000c40dc4723e */ /* 0x000fe200000000ff */
[----:B------:R-:W-:Y:S01]  /*16b00*/  IMAD.MOV.U32 R28, RZ, RZ, R119 ;  /* 0x000000ffff1c7224 */ /* 0x000fe200078e0077 */
[----:B------:R-:W0:Y:S01]  /*16b10*/  MUFU.EX2 R194, R194 ;  /* 0x000000c200c27308 */ /* 0x000e220000000800 */
[----:B-1----:R-:W-:Y:S01]  /*16b20*/  FADD.FTZ R6, R192, R35 ;  /* 0x00000023c0067221 */ /* 0x002fe20000010000 */
[----:B------:R-:W-:Y:S01]  /*16b30*/  F2FP.F16.F32.PACK_AB R198, R15, R198 ;  /* 0x000000c60fc6723e */ /* 0x000fe200000000ff */
[----:B------:R-:W-:Y:S01]  /*16b40*/  IMAD.MOV.U32 R24, RZ, RZ, R119 ;  /* 0x000000ffff187224 */ /* 0x000fe200078e0077 */
[----:B------:R-:W-:-:S02]  /*16b50*/  MOV R104, R119 ;  /* 0x0000007700687202 */ /* 0x000fc40000000f00 */
[-C--:B------:R-:W-:Y:S02]  /*16b60*/  MOV R68, R119.reuse ;  /* 0x0000007700447202 */ /* 0x080fe40000000f00 */
[----:B------:R-:W1:Y:S01]  /*16b70*/  MUFU.EX2 R25, R25 ;  /* 0x0000001900197308 */ /* 0x000e620000000800 */
[C---:B--2---:R-:W-:Y:S01]  /*16b80*/  FADD.FTZ R35, R21.reuse, R6 ;  /* 0x0000000615237221 */ /* 0x044fe20000010000 */
[----:B------:R-:W-:Y:S01]  /*16b90*/  FADD.FTZ R6, R34, R37 ;  /* 0x0000002522067221 */ /* 0x000fe20000010000 */
[----:B------:R-:W-:Y:S01]  /*16ba0*/  F2FP.F16.F32.PACK_AB R192, R21, R192 ;  /* 0x000000c015c0723e */ /* 0x000fe200000000ff */
[----:B------:R-:W-:Y:S01]  /*16bb0*/  IMAD.MOV.U32 R34, RZ, RZ, R119 ;  /* 0x000000ffff227224 */ /* 0x000fe200078e0077 */
[----:B------:R-:W-:Y:S01]  /*16bc0*/  MOV R62, R119 ;  /* 0x00000077003e7202 */ /* 0x000fe20000000f00 */
[----:B------:R-:W-:Y:S01]  /*16bd0*/  FADD.FTZ R39, R185, R6 ;  /* 0x00000006b9277221 */ /* 0x000fe20000010000 */
[----:B------:R-:W-:Y:S01]  /*16be0*/  F2FP.F16.F32.PACK_AB R185, R26, R185 ;  /* 0x000000b91ab9723e */ /* 0x000fe200000000ff */
[----:B------:R-:W2:Y:S01]  /*16bf0*/  MUFU.EX2 R188, R188 ;  /* 0x000000bc00bc7308 */ /* 0x000ea20000000800 */
[----:B0-----:R-:W-:Y:S01]  /*16c00*/  FADD.FTZ R0, R194, R35 ;  /* 0x00000023c2007221 */ /* 0x001fe20000010000 */
[----:B------:R-:W-:Y:S01]  /*16c10*/  FADD.FTZ R6, R26, R39 ;  /* 0x000000271a067221 */ /* 0x000fe20000010000 */
[----:B------:R-:W-:-:S02]  /*16c20*/  MOV R44, R119 ;  /* 0x00000077002c7202 */ /* 0x000fc40000000f00 */
[----:B------:R-:W-:Y:S01]  /*16c30*/  MOV R32, R119 ;  /* 0x0000007700207202 */ /* 0x000fe20000000f00 */
[----:B------:R-:W-:Y:S01]  /*16c40*/  FADD.FTZ R39, R187, R6 ;  /* 0x00000006bb277221 */ /* 0x000fe20000010000 */
[C---:B------:R-:W-:Y:S01]  /*16c50*/  F2FP.F16.F32.PACK_AB R187, R60.reuse, R187 ;  /* 0x000000bb3cbb723e */ /* 0x040fe200000000ff */
[----:B------:R-:W0:Y:S01]  /*16c60*/  MUFU.EX2 R27, R27 ;  /* 0x0000001b001b7308 */ /* 0x000e220000000800 */
[C---:B-1----:R-:W-:Y:S01]  /*16c70*/  FADD.FTZ R37, R25.reuse, R0 ;  /* 0x0000000019257221 */ /* 0x042fe20000010000 */
[----:B------:R-:W-:Y:S01]  /*16c80*/  FADD.FTZ R6, R60, R39 ;  /* 0x000000273c067221 */ /* 0x000fe20000010000 */
[----:B------:R-:W-:Y:S01]  /*16c90*/  F2FP.F16.F32.PACK_AB R194, R25, R194 ;  /* 0x000000c219c2723e */ /* 0x000fe200000000ff */
[----:B------:R-:W-:Y:S01]  /*16ca0*/  IMAD.MOV.U32 R60, RZ, RZ, R119 ;  /* 0x000000ffff3c7224 */ /* 0x000fe200078e0077 */
[----:B------:R-:W-:Y:S01]  /*16cb0*/  MOV R26, R119 ;  /* 0x00000077001a7202 */ /* 0x000fe20000000f00 */
[----:B------:R-:W-:Y:S01]  /*16cc0*/  FADD.FTZ R39, R181, R6 ;  /* 0x00000006b5277221 */ /* 0x000fe20000010000 */
[----:B------:R-:W-:Y:S01]  /*16cd0*/  F2FP.F16.F32.PACK_AB R181, R30, R181 ;  /* 0x000000b51eb5723e */ /* 0x000fe200000000ff */
[----:B------:R-:W1:Y:S01]  /*16ce0*/  MUFU.EX2 R190, R190 ;  /* 0x000000be00be7308 */ /* 0x000e620000000800 */
[----:B--2---:R-:W-:Y:S01]  /*16cf0*/  FADD.FTZ R0, R188, R37 ;  /* 0x00000025bc007221 */ /* 0x004fe20000010000 */
[----:B------:R-:W-:Y:S01]  /*16d00*/  FADD.FTZ R6, R30, R39 ;  /* 0x000000271e067221 */ /* 0x000fe20000010000 */
[----:B------:R-:W-:-:S02]  /*16d10*/  IMAD.MOV.U32 R30, RZ, RZ, R119 ;  /* 0x000000ffff1e7224 */ /* 0x000fc400078e0077 */
[----:B------:R-:W-:Y:S02]  /*16d20*/  IMAD.MOV.U32 R25, RZ, RZ, R119 ;  /* 0x000000ffff197224 */ /* 0x000fe400078e0077 */
[----:B------:R-:W-:Y:S01]  /*16d30*/  FADD.FTZ R39, R183, R6 ;  /* 0x00000006b7277221 */ /* 0x000fe20000010000 */
[C---:B------:R-:W-:Y:S01]  /*16d40*/  F2FP.F16.F32.PACK_AB R183, R64.reuse, R183 ;  /* 0x000000b740b7723e */ /* 0x040fe200000000ff */
[----:B------:R2:W3:Y:S01]  /*16d50*/  MUFU.EX2 R31, R92 ;  /* 0x0000005c001f7308 */ /* 0x0004e20000000800 */
[C---:B0-----:R-:W-:Y:S01]  /*16d60*/  FADD.FTZ R37, R27.reuse, R0 ;  /* 0x000000001b257221 */ /* 0x041fe20000010000 */
[----:B------:R-:W-:Y:S01]  /*16d70*/  FADD.FTZ R2, R64, R39 ;  /* 0x0000002740027221 */ /* 0x000fe20000010000 */
[----:B------:R-:W-:Y:S01]  /*16d80*/  F2FP.F16.F32.PACK_AB R188, R27, R188 ;  /* 0x000000bc1bbc723e */ /* 0x000fe200000000ff */
[--C-:B------:R-:W-:Y:S02]  /*16d90*/  IMAD.MOV.U32 R64, RZ, RZ, R119.reuse ;  /* 0x000000ffff407224 */ /* 0x100fe400078e0077 */
[----:B------:R-:W-:Y:S01]  /*16da0*/  FADD.FTZ R41, R177, R2 ;  /* 0x00000002b1297221 */ /* 0x000fe20000010000 */
[----:B------:R-:W-:Y:S01]  /*16db0*/  IMAD.MOV.U32 R27, RZ, RZ, R119 ;  /* 0x000000ffff1b7224 */ /* 0x000fe200078e0077 */
[----:B------:R-:W0:Y:S01]  /*16dc0*/  MUFU.EX2 R94, R94 ;  /* 0x0000005e005e7308 */ /* 0x000e220000000800 */
[----:B-1----:R-:W-:Y:S01]  /*16dd0*/  FADD.FTZ R0, R190, R37 ;  /* 0x00000025be007221 */ /* 0x002fe20000010000 */
[----:B--2---:R-:W-:-:S06]  /*16de0*/  MOV R92, R119 ;  /* 0x00000077005c7202 */ /* 0x004fcc0000000f00 */
[----:B------:R1:W2:Y:S01]  /*16df0*/  MUFU.EX2 R7, R54 ;  /* 0x0000003600077308 */ /* 0x0002a20000000800 */
[C---:B---3--:R-:W-:Y:S01]  /*16e00*/  FADD.FTZ R37, R31.reuse, R0 ;  /* 0x000000001f257221 */ /* 0x048fe20000010000 */
[----:B------:R-:W-:Y:S01]  /*16e10*/  F2FP.F16.F32.PACK_AB R190, R31, R190 ;  /* 0x000000be1fbe723e */ /* 0x000fe200000000ff */
[----:B------:R-:W-:-:S05]  /*16e20*/  IMAD.MOV.U32 R31, RZ, RZ, R119 ;  /* 0x000000ffff1f7224 */ /* 0x000fca00078e0077 */
[----:B------:R-:W3:Y:S01]  /*16e30*/  MUFU.EX2 R88, R88 ;  /* 0x0000005800587308 */ /* 0x000ee20000000800 */
[----:B0-----:R-:W-:Y:S01]  /*16e40*/  FADD.FTZ R0, R94, R37 ;  /* 0x000000255e007221 */ /* 0x001fe20000010000 */
[----:B-1----:R-:W-:-:S06]  /*16e50*/  IMAD.MOV.U32 R54, RZ, RZ, R119 ;  /* 0x000000ffff367224 */ /* 0x002fcc00078e0077 */
[----:B------:R0:W1:Y:S01]  /*16e60*/  MUFU.EX2 R33, R56 ;  /* 0x0000003800217308 */ /* 0x0000620000000800 */
[C---:B--2---:R-:W-:Y:S01]  /*16e70*/  FADD.FTZ R37, R7.reuse, R0 ;  /* 0x0000000007257221 */ /* 0x044fe20000010000 */
[----:B------:R-:W-:Y:S01]  /*16e80*/  F2FP.F16.F32.PACK_AB R184, R7, R94 ;  /* 0x0000005e07b8723e */ /* 0x000fe200000000ff */
[----:B------:R-:W-:-:S05]  /*16e90*/  IMAD.MOV.U32 R94, RZ, RZ, R119 ;  /* 0x000000ffff5e7224 */ /* 0x000fca00078e0077 */
[----:B------:R-:W2:Y:S01]  /*16ea0*/  MUFU.EX2 R50, R50 ;  /* 0x0000003200327308 */ /* 0x000ea20000000800 */
[----:B---3--:R-:W-:Y:S01]  /*16eb0*/  FADD.FTZ R0, R88, R37 ;  /* 0x0000002558007221 */ /* 0x008fe20000010000 */
[----:B0-----:R-:W-:-:S06]  /*16ec0*/  MOV R56, R119 ;  /* 0x0000007700387202 */ /* 0x001fcc0000000f00 */
[----:B------:R0:W3:Y:S01]  /*16ed0*/  MUFU.EX2 R35, R46 ;  /* 0x0000002e00237308 */ /* 0x0000e20000000800 */
[C---:B-1----:R-:W-:Y:S01]  /*16ee0*/  FADD.FTZ R39, R33.reuse, R0 ;  /* 0x0000000021277221 */ /* 0x042fe20000010000 */
[----:B------:R-:W-:Y:S01]  /*16ef0*/  F2FP.F16.F32.PACK_AB R186, R33, R88 ;  /* 0x0000005821ba723e */ /* 0x000fe200000000ff */
[--C-:B------:R-:W-:Y:S02]  /*16f00*/  IMAD.MOV.U32 R88, RZ, RZ, R119.reuse ;  /* 0x000000ffff587224 */ /* 0x100fe400078e0077 */
[----:B------:R-:W-:-:S03]  /*16f10*/  IMAD.MOV.U32 R33, RZ, RZ, R119 ;  /* 0x000000ffff217224 */ /* 0x000fc600078e0077 */
[----:B------:R-:W1:Y:S01]  /*16f20*/  MUFU.EX2 R58, R58 ;  /* 0x0000003a003a7308 */ /* 0x000e620000000800 */
[----:B--2---:R-:W-:Y:S01]  /*16f30*/  FADD.FTZ R0, R50, R39 ;  /* 0x0000002732007221 */ /* 0x004fe20000010000 */
[----:B0-----:R-:W-:-:S06]  /*16f40*/  IMAD.MOV.U32 R46, RZ, RZ, R119 ;  /* 0x000000ffff2e7224 */ /* 0x001fcc00078e0077 */
[----:B------:R0:W2:Y:S01]  /*16f50*/  MUFU.EX2 R29, R96 ;  /* 0x00000060001d7308 */ /* 0x0000a20000000800 */
[C---:B---3--:R-:W-:Y:S01]  /*16f60*/  FADD.FTZ R39, R35.reuse, R0 ;  /* 0x0000000023277221 */ /* 0x048fe20000010000 */
[----:B------:R-:W-:Y:S02]  /*16f70*/  F2FP.F16.F32.PACK_AB R180, R35, R50 ;  /* 0x0000003223b4723e */ /* 0x000fe400000000ff */
[-C--:B------:R-:W-:Y:S02]  /*16f80*/  MOV R50, R119.reuse ;  /* 0x0000007700327202 */ /* 0x080fe40000000f00 */
[----:B------:R-:W-:Y:S02]  /*16f90*/  MOV R35, R119 ;  /* 0x0000007700237202 */ /* 0x000fe40000000f00 */
[----:B------:R-:W3:Y:S01]  /*16fa0*/  MUFU.EX2 R98, R98 ;  /* 0x0000006200627308 */ /* 0x000ee20000000800 */
[----:B-1----:R-:W-:Y:S01]  /*16fb0*/  FADD.FTZ R0, R58, R39 ;  /* 0x000000273a007221 */ /* 0x002fe20000010000 */
[----:B0-----:R-:W-:-:S06]  /*16fc0*/  IMAD.MOV.U32 R96, RZ, RZ, R119 ;  /* 0x000000ffff607224 */ /* 0x001fcc00078e0077 */
[----:B------:R-:W0:Y:S01]  /*16fd0*/  MUFU.EX2 R52, R52 ;  /* 0x0000003400347308 */ /* 0x000e220000000800 */
[C---:B--2---:R-:W-:Y:S01]  /*16fe0*/  FADD.FTZ R39, R29.reuse, R0 ;  /* 0x000000001d277221 */ /* 0x044fe20000010000 */
[----:B------:R-:W-:Y:S01]  /*16ff0*/  F2FP.F16.F32.PACK_AB R182, R29, R58 ;  /* 0x0000003a1db6723e */ /* 0x000fe200000000ff */
[----:B------:R-:W-:Y:S01]  /*17000*/  IMAD.MOV.U32 R58, RZ, RZ, R119 ;  /* 0x000000ffff3a7224 */ /* 0x000fe200078e0077 */
[----:B------:R-:W-:-:S04]  /*17010*/  MOV R29, R119 ;  /* 0x00000077001d7202 */ /* 0x000fc80000000f00 */
[----:B------:R1:W2:Y:S01]  /*17020*/  MUFU.EX2 R37, R38 ;  /* 0x0000002600257308 */ /* 0x0002a20000000800 */
[----:B---3--:R-:W-:Y:S01]  /*17030*/  FADD.FTZ R0, R98, R39 ;  /* 0x0000002762007221 */ /* 0x008fe20000010000 */
[----:B------:R-:W-:-:S06]  /*17040*/  IMAD.MOV.U32 R39, RZ, RZ, R119 ;  /* 0x000000ffff277224 */ /* 0x000fcc00078e0077 */
[----:B------:R-:W3:Y:S01]  /*17050*/  MUFU.EX2 R179, R179 ;  /* 0x000000b300b37308 */ /* 0x000ee20000000800 */
[C---:B0-----:R-:W-:Y:S01]  /*17060*/  FADD.FTZ R2, R52.reuse, R41 ;  /* 0x0000002934027221 */ /* 0x041fe20000010000 */
[----:B------:R-:W-:Y:S01]  /*17070*/  F2FP.F16.F32.PACK_AB R177, R52, R177 ;  /* 0x000000b134b1723e */ /* 0x000fe200000000ff */
[----:B------:R-:W-:Y:S01]  /*17080*/  IMAD.MOV.U32 R52, RZ, RZ, R119 ;  /* 0x000000ffff347224 */ /* 0x000fe200078e0077 */
[----:B-1----:R-:W-:-:S04]  /*17090*/  MOV R38, R119 ;  /* 0x0000007700267202 */ /* 0x002fc80000000f00 */
[----:B------:R-:W0:Y:S01]  /*170a0*/  MUFU.EX2 R100, R100 ;  /* 0x0000006400647308 */ /* 0x000e220000000800 */
[C---:B--2---:R-:W-:Y:S01]  /*170b0*/  FADD.FTZ R11, R37.reuse, R0 ;  /* 0x00000000250b7221 */ /* 0x044fe20000010000 */
[----:B------:R-:W-:Y:S01]  /*170c0*/  F2FP.F16.F32.PACK_AB R176, R37, R98 ;  /* 0x0000006225b0723e */ /* 0x000fe200000000ff */
[----:B------:R-:W-:Y:S01]  /*170d0*/  IMAD.MOV.U32 R37, RZ, RZ, R119 ;  /* 0x000000ffff257224 */ /* 0x000fe200078e0077 */
[----:B------:R-:W-:-:S04]  /*170e0*/  MOV R98, R119 ;  /* 0x0000007700627202 */ /* 0x000fc80000000f00 */
[----:B------:R-:W1:Y:S01]  /*170f0*/  MUFU.EX2 R66, R66 ;  /* 0x0000004200427308 */ /* 0x000e620000000800 */
[----:B---3--:R-:W-:Y:S01]  /*17100*/  FADD.FTZ R41, R179, R2 ;  /* 0x00000002b3297221 */ /* 0x008fe20000010000 */
[----:B------:R-:W-:-:S06]  /*17110*/  IMAD.MOV.U32 R2, RZ, RZ, 0x3f800000 ;  /* 0x3f800000ff027424 */ /* 0x000fcc00078e00ff */
[----:B------:R2:W3:Y:S01]  /*17120*/  MUFU.EX2 R9, R102 ;  /* 0x0000006600097308 */ /* 0x0004e20000000800 */
[----:B0-----:R-:W-:Y:S01]  /*17130*/  FADD.FTZ R0, R100, R11 ;  /* 0x0000000b64007221 */ /* 0x001fe20000010000 */
[C---:B-1----:R-:W-:Y:S01]  /*17140*/  FADD.FTZ R6, R66.reuse, R41 ;  /* 0x0000002942067221 */ /* 0x042fe20000010000 */
[----:B------:R-:W-:Y:S01]  /*17150*/  F2FP.F16.F32.PACK_AB R179, R66, R179 ;  /* 0x000000b342b3723e */ /* 0x000fe200000000ff */
[--C-:B--2---:R-:W-:Y:S01]  /*17160*/  IMAD.MOV.U32 R102, RZ, RZ, R119.reuse ;  /* 0x000000ffff667224 */ /* 0x104fe200078e0077 */
[----:B------:R-:W-:Y:S01]  /*17170*/  MOV R41, R119 ;  /* 0x0000007700297202 */ /* 0x000fe20000000f00 */
[--C-:B------:R-:W-:Y:S02]  /*17180*/  IMAD.MOV.U32 R66, RZ, RZ, R119.reuse ;  /* 0x000000ffff427224 */ /* 0x100fe400078e0077 */
[C---:B---3--:R-:W-:Y:S01]  /*17190*/  FADD.FTZ R7, R9.reuse, R0 ;  /* 0x0000000009077221 */ /* 0x048fe20000010000 */
[----:B------:R-:W-:Y:S01]  /*171a0*/  F2FP.F16.F32.PACK_AB R178, R9, R100 ;  /* 0x0000006409b2723e */ /* 0x000fe200000000ff */
[----:B------:R-:W-:Y:S01]  /*171b0*/  IMAD.MOV.U32 R100, RZ, RZ, R119 ;  /* 0x000000ffff647224 */ /* 0x000fe200078e0077 */
[----:B------:R-:W-:Y:S01]  /*171c0*/  MOV R0, 0x3f800000 ;  /* 0x3f80000000007802 */ /* 0x000fe20000000f00 */
[----:B------:R-:W-:Y:S06]  /*171d0*/  @!P2 BRA `(.L_x_5242) ;  /* 0x0000005c00f4a947 */ /* 0x000fec0003800000 */
[----:B------:R-:W-:Y:S01]  /*171e0*/  BSSY B1, `(.L_x_5242) ;  /* 0x00005fc000017945 */ /* 0x000fe20003800000 */
[----:B------:R-:W-:Y:S01]  /*171f0*/  MOV R8, R4 ;  /* 0x0000000400087202 */ /* 0x000fe20000000f00 */
[----:B------:R-:W-:Y:S01]  /*17200*/  IMAD.MOV.U32 R9, RZ, RZ, R5 ;  /* 0x000000ffff097224 */ /* 0x000fe200078e0005 */
[----:B------:R-:W-:Y:S01]  /*17210*/  MOV R12, R205 ;  /* 0x000000cd000c7202 */ /* 0x000fe20000000f00 */
[----:B------:R-:W-:Y:S01]  /*17220*/  IMAD.MOV.U32 R11, RZ, RZ, R208 ;  /* 0x000000ffff0b7224 */ /* 0x000fe200078e00d0 */
[----:B------:R-:W-:Y:S01]  /*17230*/  CS2R R118, SRZ ;  /* 0x0000000000767805 */ /* 0x000fe2000001ff00 */
[----:B------:R-:W-:Y:S01]  /*17240*/  IMAD.MOV.U32 R2, RZ, RZ, 0x3f800000 ;  /* 0x3f800000ff027424 */ /* 0x000fe200078e00ff */
        /* <DEDUP_REMOVED lines=47> */
.L_x_5253:
[----:B------:R-:W-:-:S05]  /*17540*/  VIADD R3, R12, 0x1 ;  /* 0x000000010c037836 */ /* 0x000fca0000000000 */
[----:B------:R-:W-:-:S04]  /*17550*/  ISETP.NE.AND P2, PT, R3, 0x2, PT ;  /* 0x000000020300780c */ /* 0x000fc80003f45270 */
[----:B------:R-:W-:Y:S02]  /*17560*/  SEL R208, RZ, 0x1, P2 ;  /* 0x00000001ffd07807 */ /* 0x000fe40001000000 */
[----:B------:R-:W-:Y:S02]  /*17570*/  SEL R205, R3, RZ, P2 ;  /* 0x000000ff03cd7207 */ /* 0x000fe40001000000 */
[----:B------:R-:W-:Y:S01]  /*17580*/  LOP3.LUT R208, R11, R208, RZ, 0x3c, !PT ;  /* 0x000000d00bd07212 */ /* 0x000fe200078e3cff */
[----:B------:R-:W-:Y:S06]  /*17590*/  @!P0 BRA `(.L_x_5243) ;  /* 0x0000000000048947 */ /* 0x000fec0003800000 */
[----:B------:R-:W-:Y:S01]  /*175a0*/  BPT.TRAP 0x1 ;  /* 0x000000040000795c */ /* 0x000fe20000300000 */
.L_x_5243:
[----:B------:R-:W-:Y:S02]  /*175b0*/  LEA R13, R205, R18, 0x3 ;  /* 0x00000012cd0d7211 */ /* 0x000fe400078e18ff */
[----:B------:R-:W-:-:S04]  /*175c0*/  SHF.L.U32 R4, R208, 0x1f, RZ ;  /* 0x0000001fd0047819 */ /* 0x000fc800000006ff */
[----:B------:R0:W1:Y:S01]  /*175d0*/  SYNCS.PHASECHK.TRANS64.TRYWAIT P2, [R13+URZ+0x36830], R4 ;  /* 0x036830040d0075a7 */ /* 0x000062000804017f */
[----:B------:R-:W-:Y:S05]  /*175e0*/  @!P0 BRA `(.L_x_5244) ;  /* 0x0000000000048947 */ /* 0x000fea0003800000 */
[----:B------:R-:W-:Y:S01]  /*175f0*/  BPT.TRAP 0x1 ;  /* 0x000000040000795c */ /* 0x000fe20000300000 */
.L_x_5244:
[----:B------:R-:W-:Y:S01]  /*17600*/  IMAD R3, R205, 0xa80, R216 ;  /* 0x00000a80cd037824 */ /* 0x000fe200078e02d8 */
[----:B------:R-:W-:Y:S03]  /*17610*/  BSSY B2, `(.L_x_5245) ;  /* 0x0000006000027945 */ /* 0x000fe60003800000 */
[C---:B------:R-:W-:Y:S02]  /*17620*/  VIADD R122, R3.reuse, 0x80 ;  /* 0x00000080037a7836 */ /* 0x040fe40000000000 */
[----:B------:R-:W-:Y:S01]  /*17630*/  VIADD R124, R3, 0x100 ;  /* 0x00000100037c7836 */ /* 0x000fe20000000000 */
[----:B-1----:R-:W-:Y:S06]  /*17640*/  @P2 BRA `(.L_x_5246) ;  /* 0x0000000000082947 */ /* 0x002fec0003800000 */
[----:B------:R-:W1:Y:S02]  /*17650*/  SYNCS.PHASECHK.TRANS64.TRYWAIT P2, [R13+URZ+0x36830], R4 ;  /* 0x036830040d0075a7 */ /* 0x000e64000804017f */
[----:B-1----:R-:W-:Y:S05]  /*17660*/  @!P2 BRA `(.L_x_5247) ;  /* 0x0000015400c4a947 */ /* 0x002fea0003800000 */
.L_x_5246:
[----:B------:R-:W-:Y:S05]  /*17670*/  BSYNC B2 ;  /* 0x0000000000027941 */ /* 0x000fea0003800000 */
.L_x_5245:
[----:B------:R-:W2:Y:S01]  /*17680*/  LDL.64 R20, [R1+0x30] ;  /* 0x0000300001147983 */ /* 0x000ea20000100a00 */
[----:B------:R-:W-:Y:S01]  /*17690*/  IMAD.MOV.U32 R121, RZ, RZ, 0x40000040 ;  /* 0x40000040ff797424 */ /* 0x000fe200078e00ff */
[----:B------:R-:W-:Y:S02]  /*176a0*/  MOV R120, R3 ;  /* 0x0000000300787202 */ /* 0x000fe40000000f00 */
[----:B------:R-:W3:Y:S02]  /*176b0*/  LDL.64 R14, [R1+0x28] ;  /* 0x00002800010e7983 */ /* 0x000ee40000100a00 */
[----:B------:R-:W-:Y:S02]  /*176c0*/  R2UR UR10, R120 ;  /* 0x00000000780a72ca */ /* 0x000fe400000e0000 */
[C---:B------:R-:W-:Y:S01]  /*176d0*/  R2UR UR11, R121.reuse ;  /* 0x00000000790b72ca */ /* 0x040fe200000e0000 */
[----:B------:R-:W-:Y:S01]  /*176e0*/  WARPGROUP.ARRIVE ;  /* 0x00000000000079c5 */ /* 0x000fe20000000000 */
[----:B------:R-:W-:Y:S01]  /*176f0*/  IMAD.MOV.U32 R123, RZ, RZ, 0x40000040 ;  /* 0x40000040ff7b7424 */ /* 0x000fe200078e00ff */
[----:B------:R-:W-:Y:S01]  /*17700*/  R2UR UR6, R122 ;  /* 0x000000007a0672ca */ /* 0x000fe200000e0000 */
[----:B------:R-:W-:Y:S01]  /*17710*/  IMAD.MOV.U32 R125, RZ, RZ, 0x40000040 ;  /* 0x40000040ff7d7424 */ /* 0x000fe200078e00ff */
[----:B------:R-:W-:Y:S01]  /*17720*/  R2UR UR19, R121 ;  /* 0x00000000791372ca */ /* 0x000fe200000e0000 */
[----:B------:R4:W-:Y:S01]  /*17730*/  STL.64 [R1+0x80], R8 ;  /* 0x0000800801007387 */ /* 0x0009e20000100a00 */
[----:B------:R-:W-:Y:S01]  /*17740*/  R2UR UR7, R123 ;  /* 0x000000007b0772ca */ /* 0x000fe200000e0000 */
[----:B------:R-:W-:Y:S01]  /*17750*/  IMAD.MOV.U32 R120, RZ, RZ, R124 ;  /* 0x000000ffff787224 */ /* 0x000fe200078e007c */
[----:B------:R-:W-:Y:S01]  /*17760*/  IADD3 R122, R3, 0x180, RZ ;  /* 0x00000180037a7810 */ /* 0x000fe20007ffe0ff */
[----:B------:R0:W-:Y:S03]  /*17770*/  STL.64 [R1+0x78], R6 ;  /* 0x0000780601007387 */ /* 0x0001e60000100a00 */
[----:B------:R-:W-:-:S02]  /*17780*/  R2UR UR18, R120 ;  /* 0x00000000781272ca */ /* 0x000fc400000e0000 */
[----:B------:R-:W-:Y:S02]  /*17790*/  R2UR UR14, R122 ;  /* 0x000000007a0e72ca */ /* 0x000fe400000e0000 */
[----:B------:R-:W-:Y:S01]  /*177a0*/  R2UR UR15, R123 ;  /* 0x000000007b0f72ca */ /* 0x000fe200000e0000 */
[----:B------:R-:W-:Y:S01]  /*177b0*/  VIADD R120, R3, 0x200 ;  /* 0x0000020003787836 */ /* 0x000fe20000000000 */
[----:B------:R-:W-:Y:S01]  /*177c0*/  R2UR UR35, R121 ;  /* 0x00000000792372ca */ /* 0x000fe200000e0000 */
[----:B----4-:R-:W4:Y:S03]  /*177d0*/  LDL.64 R8, [R1+0x20] ;  /* 0x0000200001087983 */ /* 0x010f260000100a00 */
[----:B------:R-:W-:Y:S02]  /*177e0*/  R2UR UR34, R120 ;  /* 0x00000000782272ca */ /* 0x000fe400000e0000 */
[----:B--2---:R-:W-:Y:S01]  /*177f0*/  R2UR UR20, R20 ;  /* 0x00000000141472ca */ /* 0x004fe200000e0000 */
[----:B------:R-:W-:Y:S01]  /*17800*/  VIADD R210, R3, 0x84 ;  /* 0x0000008403d27836 */ /* 0x000fe20000000000 */
[----:B------:R-:W-:Y:S01]  /*17810*/  R2UR UR21, R21 ;  /* 0x00000000151572ca */ /* 0x000fe200000e0000 */
[----:B------:R-:W-:Y:S01]  /*17820*/  IMAD.MOV.U32 R211, RZ, RZ, 0x40000040 ;  /* 0x40000040ffd37424 */ /* 0x000fe200078e00ff */
[----:B------:R-:W-:Y:S01]  /*17830*/  IADD3 R124, R3, 0x280, RZ ;  /* 0x00000280037c7810 */ /* 0x000fe20007ffe0ff */
[----:B0-----:R-:W2:Y:S01]  /*17840*/  LDL.64 R6, [R1+0x18] ;  /* 0x0000180001067983 */ /* 0x001ea20000100a00 */
[----:B---3--:R-:W-:-:S02]  /*17850*/  R2UR UR46, R14 ;  /* 0x000000000e2e72ca */ /* 0x008fc400000e0000 */
[----:B------:R-:W-:-:S05]  /*17860*/  R2UR UR47, R15 ;  /* 0x000000000f2f72ca */ /* 0x000fca00000e0000 */
        /* <DEDUP_REMOVED lines=23> */
[----:B------:R-:W-:Y:S02]  /*179e0*/  R2UR UR30, R124 ;  /* 0x000000007c1e72ca */ /* 0x000fe400000e0000 */
[----:B------:R-:W-:Y:S01]  /*179f0*/  R2UR UR31, R125 ;  /* 0x000000007d1f72ca */ /* 0x000fe200000e0000 */
[----:B------:R-:W-:Y:S01]  /*17a00*/  UMOV UR28, UR20 ;  /* 0x00000014001c7c82 */ /* 0x000fe20008000000 */
[----:B------:R-:W-:Y:S01]  /*17a10*/  UMOV UR29, UR21 ;  /* 0x00000015001d7c82 */ /* 0x000fe20008000000 */
[----:B------:R-:W-:Y:S01]  /*17a20*/  IMAD.MOV.U32 R121, RZ, RZ, 0x40000040 ;  /* 0x40000040ff797424 */ /* 0x000fe200078e00ff */
[C---:B------:R-:W-:Y:S01]  /*17a30*/  IADD3 R120, R3.reuse, 0x2, RZ ;  /* 0x0000000203787810 */ /* 0x040fe20007ffe0ff */
[----:B------:R-:W-:-:S03]  /*17a40*/  VIADD R122, R3, 0x300 ;  /* 0x00000300037a7836 */ /* 0x000fc60000000000 */
[----:B------:R-:W-:Y:S02]  /*17a50*/  R2UR UR10, R120 ;  /* 0x00000000780a72ca */ /* 0x000fe400000e0000 */
[----:B------:R-:W-:Y:S02]  /*17a60*/  R2UR UR11, R121 ;  /* 0x00000000790b72ca */ /* 0x000fe400000e0000 */
[----:B------:R-:W-:Y:S01]  /*17a70*/  IADD3 R120, R3, 0x102, RZ ;  /* 0x0000010203787810 */ /* 0x000fe20007ffe0ff */
[----:B------:R-:W-:Y:S02]  /*17a80*/  WARPGROUP.DEPBAR.LE gsb0, 0x0 ;  /* 0x00008000000079c5 */ /* 0x000fe40000010000 */
[----:B------:R-:W-:-:S06]  /*17a90*/  WARPGROUP.ARRIVE ;  /* 0x00000000000079c5 */ /* 0x000fcc0000000000 */
[----:B------:R-:W-:Y:S01]  /*17aa0*/  HGMMA.64x16x16.F32 R128, gdesc[UR28], RZ, !UPT, gsb0 ;  /* 0x002000001c8079f0 */ /* 0x000fe2000c0008ff */
[----:B------:R-:W-:Y:S02]  /*17ab0*/  MOV R121, 0x40000040 ;  /* 0x4000004000797802 */ /* 0x000fe40000000f00 */
[----:B------:R-:W-:Y:S01]  /*17ac0*/  R2UR UR26, R122 ;  /* 0x000000007a1a72ca */ /* 0x000fe200000e0000 */
        /* <DEDUP_REMOVED lines=15> */
[----:B------:R-:W-:-:S02]  /*17bc0*/  R2UR UR18, R122 ;  /* 0x000000007a1272ca */ /* 0x000fc400000e0000 */
[----:B------:R-:W-:Y:S02]  /*17bd0*/  R2UR UR19, R123 ;  /* 0x000000007b1372ca */ /* 0x000fe400000e0000 */
[----:B------:R-:W-:Y:S01]  /*17be0*/  R2UR UR34, R120 ;  /* 0x00000000782272ca */ /* 0x000fe200000e0000 */
[----:B------:R-:W-:Y:S01]  /*17bf0*/  VIADD R120, R3, 0x4 ;  /* 0x0000000403787836 */ /* 0x000fe20000000000 */
[----:B------:R-:W-:Y:S02]  /*17c00*/  R2UR UR35, R121 ;  /* 0x00000000792372ca */ /* 0x000fe400000e0000 */
[----:B------:R-:W-:Y:S02]  /*17c10*/  IADD3 R122, R3, 0x282, RZ ;  /* 0x00000282037a7810 */ /* 0x000fe40007ffe0ff */
[----:B------:R-:W-:Y:S02]  /*17c20*/  MOV R123, 0x40000040 ;  /* 0x40000040007b7802 */ /* 0x000fe40000000f00 */
[----:B------:R-:W-:-:S02]  /*17c30*/  MOV R121, 0x40000040 ;  /* 0x4000004000797802 */ /* 0x000fc40000000f00 */
[----:B------:R-:W-:Y:S02]  /*17c40*/  R2UR UR14, R122 ;  /* 0x000000007a0e72ca */ /* 0x000fe400000e0000 */
[----:B------:R-:W-:Y:S02]  /*17c50*/  R2UR UR15, R123 ;  /* 0x000000007b0f72ca */ /* 0x000fe400000e0000 */
[----:B------:R-:W-:Y:S02]  /*17c60*/  R2UR UR30, R120 ;  /* 0x00000000781e72ca */ /* 0x000fe400000e0000 */
[----:B------:R-:W-:Y:S01]  /*17c70*/  R2UR UR31, R121 ;  /* 0x00000000791f72ca */ /* 0x000fe200000e0000 */
        /* <DEDUP_REMOVED lines=27> */
[----:B------:R-:W-:Y:S01]  /*17e30*/  MOV R21, UR48 ;  /* 0x0000003000157c02 */ /* 0x000fe20008000f00 */
        /* <DEDUP_REMOVED lines=14> */
[----:B----4-:R-:W-:Y:S02]  /*17f20*/  R2UR UR38, R8 ;  /* 0x00000000082672ca */ /* 0x010fe400000e0000 */
[----:B------:R-:W-:Y:S02]  /*17f30*/  R2UR UR39, R9 ;  /* 0x00000000092772ca */ /* 0x000fe400000e0000 */
[----:B------:R-:W-:Y:S01]  /*17f40*/  R2UR UR26, R210 ;  /* 0x00000000d21a72ca */ /* 0x000fe200000e0000 */
[----:B------:R0:W5:Y:S08]  /*17f50*/  LDL.LU.64 R8, [R1+0x80] ;  /* 0x0000800001087983 */ /* 0x0001700000300a00 */
[----:B------:R-:W-:-:S02]  /*17f60*/  UMOV UR28, UR38 ;  /* 0x00000026001c7c82 */ /* 0x000fc40008000000 */
[----:B------:R-:W-:Y:S01]  /*17f70*/  UMOV UR29, UR39 ;  /* 0x00000027001d7c82 */ /* 0x000fe20008000000 */
[----:B------:R-:W-:Y:S02]  /*17f80*/  WARPGROUP.DEPBAR.LE gsb0, 0x0 ;  /* 0x00008000000079c5 */ /* 0x000fe40000010000 */
[----:B------:R-:W-:-:S06]  /*17f90*/  WARPGROUP.ARRIVE ;  /* 0x00000000000079c5 */ /* 0x000fcc0000000000 */
[----:B------:R-:W-:Y:S01]  /*17fa0*/  HGMMA.64x16x16.F32 R168, gdesc[UR28], R168, gsb0 ;  /* 0x002000001ca879f0 */ /* 0x000fe200080008a8 */
[----:B------:R-:W-:Y:S01]  /*17fb0*/  R2UR UR27, R211 ;  /* 0x00000000d31b72ca */ /* 0x000fe200000e0000 */
[----:B------:R-:W-:Y:S01]  /*17fc0*/  UMOV UR24, UR38 ;  /* 0x0000002600187c82 */ /* 0x000fe20008000000 */
[----:B------:R-:W-:Y:S01]  /*17fd0*/  UMOV UR25, UR39 ;  /* 0x0000002700197c82 */ /* 0x000fe20008000000 */
[----:B------:R-:W-:Y:S01]  /*17fe0*/  IMAD.MOV.U32 R211, RZ, RZ, 0x40000040 ;  /* 0x40000040ffd37424 */ /* 0x000fe200078e00ff */
[----:B------:R-:W-:Y:S02]  /*17ff0*/  WARPGROUP.DEPBAR.LE gsb0, 0x0 ;  /* 0x00008000000079c5 */ /* 0x000fe40000010000 */
[----:B------:R-:W-:-:S07]  /*18000*/  WARPGROUP.ARRIVE ;  /* 0x00000000000079c5 */ /* 0x000fce0000000000 */
        /* <DEDUP_REMOVED lines=47> */
[----:B------:R-:W-:Y:S02]  /*18300*/  MOV R14, UR41 ;  /* 0x00000029000e7c02 */ /* 0x000fe40008000f00 */
[----:B------:R-:W-:Y:S02]  /*18310*/  MOV R15, UR40 ;  /* 0x00000028000f7c02 */ /* 0x000fe40008000f00 */
[----:B--2---:R-:W-:Y:S02]  /*18320*/  R2UR UR40, R6 ;  /* 0x00000000062872ca */ /* 0x004fe400000e0000 */
[----:B------:R-:W-:-:S02]  /*18330*/  R2UR UR41, R7 ;  /* 0x00000000072972ca */ /* 0x000fc400000e0000 */
        /* <DEDUP_REMOVED lines=67> */
[----:B------:R0:W5:Y:S01]  /*18770*/  LDL.LU.64 R6, [R1+0x78] ;  /* 0x0000780001067983 */ /* 0x0001620000300a00 */
        /* <DEDUP_REMOVED lines=12> */
[----:B------:R-:W2:Y:S08]  /*18840*/  LDL.64 R210, [R1] ;  /* 0x0000000001d27983 */ /* 0x000eb00000100a00 */
[----:B------:R-:W-:-:S02]  /*18850*/  UMOV UR18, UR38 ;  /* 0x0000002600127c82 */ /* 0x000fc40008000000 */
[----:B------:R-:W-:Y:S01]  /*18860*/  UMOV UR19, UR39 ;  /* 0x0000002700137c82 */ /* 0x000fe20008000000 */
[----:B------:R-:W-:Y:S02]  /*18870*/  WARPGROUP.DEPBAR.LE gsb0, 0x0 ;  /* 0x00008000000079c5 */ /* 0x000fe40000010000 */
[----:B------:R-:W-:-:S06]  /*18880*/  WARPGROUP.ARRIVE ;  /* 0x00000000000079c5 */ /* 0x000fcc0000000000 */
[----:B------:R-:W-:Y:S01]  /*18890*/  HGMMA.64x16x16.F32 R160, gdesc[UR16], R160, gsb0 ;  /* 0x0020000010a079f0 */ /* 0x000fe200080008a0 */
[----:B------:R-:W-:Y:S01]  /*188a0*/  R2UR UR49, R20 ;  /* 0x00000000143172ca */ /* 0x000fe200000e0000 */
[----:B------:R-:W-:Y:S01]  /*188b0*/  VIADD R20, R3, 0x480 ;  /* 0x0000048003147836 */ /* 0x000fe20000000000 */
[----:B------:R-:W-:Y:S01]  /*188c0*/  R2UR UR48, R21 ;  /* 0x00000000153072ca */ /* 0x000fe200000e0000 */
        /* <DEDUP_REMOVED lines=28> */
[----:B-1----:R-:W-:Y:S02]  /*18a90*/  MOV R4, UR43 ;  /* 0x0000002b00047c02 */ /* 0x002fe40008000f00 */
[----:B------:R-:W-:Y:S02]  /*18aa0*/  MOV R5, UR42 ;  /* 0x0000002a00057c02 */ /* 0x000fe40008000f00 */
[----:B------:R-:W-:Y:S02]  /*18ab0*/  R2UR UR42, R20 ;  /* 0x00000000142a72ca */ /* 0x000fe400000e0000 */
[----:B------:R-:W-:Y:S01]  /*18ac0*/  R2UR UR43, R21 ;  /* 0x00000000152b72ca */ /* 0x000fe200000e0000 */
[----:B------:R-:W-:Y:S01]  /*18ad0*/  UMOV UR40, UR46 ;  /* 0x0000002e00287c82 */ /* 0x000fe20008000000 */
[----:B------:R-:W-:Y:S01]  /*18ae0*/  UMOV UR41, UR47 ;  /* 0x0000002f00297c82 */ /* 0x000fe20008000000 */
[----:B------:R-:W-:-:S02]  /*18af0*/  WARPGROUP.DEPBAR.LE gsb0, 0x0 ;  /* 0x00008000000079c5 */ /* 0x000fc40000010000 */
        /* <DEDUP_REMOVED lines=83> */
[----:B------:R-:W-:Y:S01]  /*19030*/  R2UR UR42, R5 ;  /* 0x00000000052a72ca */ /* 0x000fe200000e0000 */
[----:B------:R-:W-:Y:S01]  /*19040*/  IMAD.MOV.U32 R5, RZ, RZ, 0x40000040 ;  /* 0x40000040ff057424 */ /* 0x000fe200078e00ff */
[----:B------:R-:W-:Y:S02]  /*19050*/  R2UR UR43, R4 ;  /* 0x00000000042b72ca */ /* 0x000fe400000e0000 */
[----:B------:R-:W-:Y:S02]  /*19060*/  IADD3 R4, R3, 0x404, RZ ;  /* 0x0000040403047810 */ /* 0x000fe40007ffe0ff */
        /* <DEDUP_REMOVED lines=236> */
[----:B------:R-:W-:Y:S02]  /*19f30*/  IADD3 R4, R3, 0x704, RZ ;  /* 0x0000070403047810 */ /* 0x000fe40007ffe0ff */
[----:B------:R-:W-:Y:S02]  /*19f40*/  R2UR UR41, R14 ;  /* 0x000000000e2972ca */ /* 0x000fe400000e0000 */
        /* <DEDUP_REMOVED lines=222> */
.L_x_5248:
[----:B------:R-:W-:Y:S01]  /*1ad30*/  SHF.L.U32 R0, R11, 0x1f, RZ ;  /* 0x0000001f0b007819 */ /* 0x000fe200000006ff */
[----:B------:R-:W-:-:S04]  /*1ad40*/  IMAD R11, R12, 0x8, R18 ;  /* 0x000000080c0b7824 */ /* 0x000fc800078e0212 */
[----:B------:R0:W1:Y:S01]  /*1ad50*/  SYNCS.PHASECHK.TRANS64.TRYWAIT P2, [R11+URZ+0x36850], R0 ;  /* 0x036850000b0075a7 */ /* 0x000062000804017f */
[----:B------:R-:W-:Y:S05]  /*1ad60*/  @!P0 BRA `(.L_x_5249) ;  /* 0x0000000000048947 */ /* 0x000fea0003800000 */
[----:B------:R-:W-:Y:S01]  /*1ad70*/  BPT.TRAP 0x1 ;  /* 0x000000040000795c */ /* 0x000fe20000300000 */
.L_x_5249:
[----:B------:R-:W-:Y:S04]  /*1ad80*/  BSSY B2, `(.L_x_5250) ;  /* 0x0000004000027945 */ /* 0x000fe80003800000 */
[----:B-1----:R-:W-:Y:S05]  /*1ad90*/  @P2 BRA `(.L_x_5251) ;  /* 0x0000000000082947 */ /* 0x002fea0003800000 */
[----:B------:R-:W1:Y:S02]  /*1ada0*/  SYNCS.PHASECHK.TRANS64.TRYWAIT P2, [R11+URZ+0x36850], R0 ;  /* 0x036850000b0075a7 */ /* 0x000e64000804017f */
[----:B-1----:R-:W-:Y:S05]  /*1adb0*/  @!P2 BRA `(.L_x_5252) ;  /* 0x000001200004a947 */ /* 0x002fea0003800000 */
.L_x_5251:
[----:B------:R-:W-:Y:S05]  /*1adc0*/  BSYNC B2 ;  /* 0x0000000000027941 */ /* 0x000fea0003800000 */
.L_x_5250:
[----:B01----:R-:W-:Y:S01]  /*1add0*/  VIADD R0, R18, 0x400 ;  /* 0x0000040012007836 */ /* 0x003fe20000000000 */
[----:B------:R-:W-:Y:S01]  /*1ade0*/  MOV R3, 0x40000040 ;  /* 0x4000004000037802 */ /* 0x000fe20000000f00 */
[----:B------:R-:W-:Y:S01]  /*1adf0*/  WARPGROUP.ARRIVE ;  /* 0x00000000000079c5 */ /* 0x000fe20000000000 */
[----:B------:R-:W-:Y:S02]  /*1ae00*/  IMAD.MOV.U32 R5, RZ, RZ, 0x40000040 ;  /* 0x40000040ff057424 */ /* 0x000fe400078e00ff */
[----:B------:R-:W-:Y:S01]  /*1ae10*/  FMUL.FTZ R21, R162, UR43 ;  /* 0x0000002ba2157c20 */ /* 0x000fe20008410000 */
[----:B------:R-:W-:Y:S01]  /*1ae20*/  SHF.R.U32.HI R0, RZ, 0x4, R0 ;  /* 0x00000004ff007819 */ /* 0x000fe20000011600 */
[----:B------:R-:W-:Y:S01]  /*1ae30*/  FMUL.FTZ R162, R164, UR43 ;  /* 0x0000002ba4a27c20 */ /* 0x000fe20008410000 */
[----:B------:R-:W-:Y:S01]  /*1ae40*/  R2UR UR7, R3 ;  /* 0x00000000030772ca */ /* 0x000fe200000e0000 */
[----:B------:R-:W-:Y:S01]  /*1ae50*/  FMUL.FTZ R164, R167, UR43 ;  /* 0x0000002ba7a47c20 */ /* 0x000fe20008410000 */
[----:B------:R-:W-:Y:S01]  /*1ae60*/  LOP3.LUT R0, R0, 0x3fff, RZ, 0xc0, !PT ;  /* 0x00003fff00007812 */ /* 0x000fe200078ec0ff */
[----:B------:R-:W-:Y:S01]  /*1ae70*/  FMUL.FTZ R167, R153, UR43 ;  /* 0x0000002b99a77c20 */ /* 0x000fe20008410000 */
[----:B------:R-:W-:Y:S01]  /*1ae80*/  FMUL.FTZ R153, R155, UR43 ;  /* 0x0000002b9b997c20 */ /* 0x000fe20008410000 */
[----:B------:R-:W-:Y:S01]  /*1ae90*/  FMUL.FTZ R155, R156, UR43 ;  /* 0x0000002b9c9b7c20 */ /* 0x000fe20008410000 */
[----:B------:R-:W-:Y:S01]  /*1aea0*/  LOP3.LUT R0, R0, 0x3800000, RZ, 0xfc, !PT ;  /* 0x0380000000007812 */ /* 0x000fe200078efcff */
[----:B------:R-:W-:Y:S01]  /*1aeb0*/  FMUL.FTZ R156, R159, UR43 ;  /* 0x0000002b9f9c7c20 */ /* 0x000fe20008410000 */
[----:B------:R-:W-:Y:S01]  /*1aec0*/  FMUL.FTZ R159, R145, UR43 ;  /* 0x0000002b919f7c20 */ /* 0x000fe20008410000 */
[----:B------:R-:W-:Y:S01]  /*1aed0*/  SHF.L.U32 R145, R217, 0x7, RZ ;  /* 0x00000007d9917819 */ /* 0x000fe200000006ff */
[----:B------:R-:W-:Y:S01]  /*1aee0*/  FMUL.FTZ R3, R169, UR43 ;  /* 0x0000002ba9037c20 */ /* 0x000fe20008410000 */
[----:B------:R-:W-:-:S02]  /*1aef0*/  IMAD R2, R12, 0xa80, R0 ;  /* 0x00000a800c027824 */ /* 0x000fc400078e0200 */
[----:B------:R-:W-:Y:S01]  /*1af00*/  FMUL.FTZ R0, R168, UR43 ;  /* 0x0000002ba8007c20 */ /* 0x000fe20008410000 */
[----:B------:R-:W-:Y:S01]  /*1af10*/  FMUL.FTZ R168, R161, UR43 ;  /* 0x0000002ba1a87c20 */ /* 0x000fe20008410000 */
[----:B------:R-:W-:Y:S01]  /*1af20*/  FMUL.FTZ R161, R163, UR43 ;  /* 0x0000002ba3a17c20 */ /* 0x000fe20008410000 */
[C---:B------:R-:W-:Y:S01]  /*1af30*/  VIADD R4, R2.reuse, 0x80 ;  /* 0x0000008002047836 */ /* 0x040fe20000000000 */
[----:B------:R-:W-:Y:S01]  /*1af40*/  R2UR UR6, R2 ;  /* 0x00000000020672ca */ /* 0x000fe200000e0000 */
[----:B------:R-:W-:Y:S01]  /*1af50*/  FMUL.FTZ R163, R166, UR43 ;  /* 0x0000002ba6a37c20 */ /* 0x000fe20008410000 */
[----:B------:R-:W-:Y:S01]  /*1af60*/  FMUL.FTZ R166, R152, UR43 ;  /* 0x0000002b98a67c20 */ /* 0x000fe20008410000 */
[----:B------:R-:W-:Y:S01]  /*1af70*/  FMUL.FTZ R152, R154, UR43 ;  /* 0x0000002b9a987c20 */ /* 0x000fe20008410000 */
[----:B------:R-:W-:Y:S01]  /*1af80*/  FMUL.FTZ R154, R158, UR43 ;  /* 0x0000002b9e9a7c20 */ /* 0x000fe20008410000 */
[----:B------:R-:W-:Y:S01]  /*1af90*/  FMUL.FTZ R158, R144, UR43 ;  /* 0x0000002b909e7c20 */ /* 0x000fe20008410000 */
[----:B------:R-:W-:Y:S01]  /*1afa0*/  FMUL.FTZ R144, R146, UR43 ;  /* 0x0000002b92907c20 */ /* 0x000fe20008410000 */
[----:B------:R-:W-:Y:S01]  /*1afb0*/  IMAD R146, R10, -0x70, R145 ;  /* 0xffffff900a927824 */ /* 0x000fe200078e0291 */
[----:B------:R-:W0:Y:S01]  /*1afc0*/  MUFU.TANH R0, R0 ;  /* 0x0000000000007308 */ /* 0x000e220000002400 */
[----:B------:R-:W-:Y:S01]  /*1afd0*/  FMUL.FTZ R20, R173, UR43 ;  /* 0x0000002bad147c20 */ /* 0x000fe20008410000 */
[----:B------:R-:W-:Y:S01]  /*1afe0*/  FMUL.FTZ R160, R160, UR43 ;  /* 0x0000002ba0a07c20 */ /* 0x000fe20008410000 */
[----:B------:R-:W-:Y:S01]  /*1aff0*/  FMUL.FTZ R147, R147, UR43 ;  /* 0x0000002b93937c20 */ /* 0x000fe20008410000 */
[----:B------:R-:W-:Y:S01]  /*1b000*/  IADD3 R146, R146, 0x1, R222 ;  /* 0x0000000192927810 */ /* 0x000fe20007ffe0de */
[----:B------:R-:W-:Y:S01]  /*1b010*/  HGMMA.64x192x16.F32 R24, R200, gdesc[UR4].tnspB, R24, gsb0 ;  /* 0x42e00004c8187df0 */ /* 0x000fe20008000818 */
[----:B------:R-:W-:Y:S01]  /*1b020*/  R2UR UR6, R4 ;  /* 0x00000000040672ca */ /* 0x000fe200000e0000 */
[----:B------:R-:W-:Y:S01]  /*1b030*/  FMUL.FTZ R165, R165, UR43 ;  /* 0x0000002ba5a57c20 */ /* 0x000fe20008410000 */
[----:B------:R-:W-:Y:S01]  /*1b040*/  R2UR UR7, R5 ;  /* 0x00000000050772ca */ /* 0x000fe200000e0000 */
[----:B------:R-:W-:Y:S01]  /*1b050*/  IMAD.MOV.U32 R5, RZ, RZ, 0x40000040 ;  /* 0x40000040ff057424 */ /* 0x000fe200078e00ff */
[----:B------:R-:W-:Y:S01]  /*1b060*/  IADD3 R4, R2, 0x100, RZ ;  /* 0x0000010002047810 */ /* 0x000fe20007ffe0ff */
[----:B------:R-:W-:Y:S01]  /*1b070*/  IMAD.IADD R146, R146, 0x1, -R219 ;  /* 0x0000000192927824 */ /* 0x000fe200078e0adb */
[----:B------:R-:W1:Y:S01]  /*1b080*/  MUFU.TANH R3, R3 ;  /* 0x0000000300037308 */ /* 0x000e620000002400 */
[----:B------:R-:W-:Y:S01]  /*1b090*/  FMUL.FTZ R169, R137, UR43 ;  /* 0x0000002b89a97c20 */ /* 0x000fe20008410000 */
[----:B------:R-:W-:Y:S01]  /*1b0a0*/  FMUL.FTZ R157, R157, UR43 ;  /* 0x0000002b9d9d7c20 */ /* 0x000fe20008410000 */
[----:B------:R-:W-:-:S02]  /*1b0b0*/  IMAD R146, R226, -0x2, R146 ;  /* 0xfffffffee2927824 */ /* 0x000fc400078e0292 */
[----:B------:R-:W-:Y:S01]  /*1b0c0*/  FMUL.FTZ R140, R140, UR43 ;  /* 0x0000002b8c8c7c20 */ /* 0x000fe20008410000 */
[----:B------:R-:W-:Y:S01]  /*1b0d0*/  FMUL.FTZ R129, R129, UR43 ;  /* 0x0000002b81817c20 */ /* 0x000fe20008410000 */
[----:B------:R-:W-:Y:S01]  /*1b0e0*/  FMUL.FTZ R12, R171, UR43 ;  /* 0x0000002bab0c7c20 */ /* 0x000fe20008410000 */
[----:B------:R-:W-:Y:S01]  /*1b0f0*/  IMAD.IADD R146, R227, 0x1, R146 ;  /* 0x00000001e3927824 */ /* 0x000fe200078e0292 */
[----:B------:R-:W2:Y:S01]  /*1b100*/  MUFU.TANH R20, R20 ;  /* 0x0000001400147308 */ /* 0x000ea20000002400 */
[----:B------:R-:W-:Y:S01]  /*1b110*/  FMUL.FTZ R171, R133, UR43 ;  /* 0x0000002b85ab7c20 */ /* 0x000fe20008410000 */
[----:B------:R-:W-:Y:S01]  /*1b120*/  FMUL.FTZ R120, R120, UR43 ;  /* 0x0000002b78787c20 */ /* 0x000fe20008410000 */
[----:B------:R-:W-:Y:S01]  /*1b130*/  FMUL.FTZ R121, R121, UR43 ;  /* 0x0000002b79797c20 */ /* 0x000fe20008410000 */
[C---:B------:R-:W-:Y:S01]  /*1b140*/  ISETP.GT.AND P2, PT, R146.reuse, RZ, PT ;  /* 0x000000ff9200720c */ /* 0x040fe20003f44270 */
[----:B------:R-:W-:Y:S01]  /*1b150*/  ULDC UR4, c[0x0][0x988] ;  /* 0x0002620000047ab9 */ /* 0x000fe20000000800 */
[----:B------:R-:W-:Y:S01]  /*1b160*/  ISETP.GT.AND P3, PT, R146, 0x1, PT ;  /* 0x000000019200780c */ /* 0x000fe20003f64270 */
[----:B------:R-:W-:Y:S01]  /*1b170*/  FMUL.FTZ R14, R174, UR43 ;  /* 0x0000002bae0e7c20 */ /* 0x000fe20008410000 */
[----:B------:R-:W-:Y:S01]  /*1b180*/  MUFU.TANH R160, R160 ;  /* 0x000000a000a07308 */ /* 0x000fe20000002400 */
[----:B0-----:R-:W-:Y:S01]  /*1b190*/  FSEL R0, R0, -INF , P2 ;  /* 0xff80000000007808 */ /* 0x001fe20001000000 */
[----:B------:R-:W-:Y:S01]  /*1b1a0*/  FMUL.FTZ R15, R175, UR43 ;  /* 0x0000002baf0f7c20 */ /* 0x000fe20008410000 */
[----:B------:R-:W-:Y:S01]  /*1b1b0*/  ISETP.GT.AND P2, PT, R146, 0x8, PT ;  /* 0x000000089200780c */ /* 0x000fe20003f44270 */
        /* <DEDUP_REMOVED lines=13> */
[----:B0-----:R-:W-:Y:S01]  /*1b290*/  FMUL.FTZ R147, R148, UR43 ;  /* 0x0000002b94937c20 */ /* 0x001fe20008410000 */
[----:B------:R-:W-:Y:S01]  /*1b2a0*/  FMUL.FTZ R148, R149, UR43 ;  /* 0x0000002b95947c20 */ /* 0x000fe20008410000 */
[----:B------:R-:W-:Y:S01]  /*1b2b0*/  FMUL.FTZ R149, R136, UR43 ;  /* 0x0000002b88957c20 */ /* 0x000fe20008410000 */
[----:B-1----:R-:W-:Y:S01]  /*1b2c0*/  FSEL R136, R3, -INF , P3 ;  /* 0xff80000003887808 */ /* 0x002fe20001800000 */
[----:B------:R-:W-:Y:S01]  /*1b2d0*/  @!P1 VIADD R11, R11, 0x36860 ;  /* 0x000368600b0b9836 */ /* 0x000fe20000000000 */
[----:B-----5:R-:W-:-:S02]  /*1b2e0*/  FMNMX.FTZ R3, R0, R9, !PT ;  /* 0x0000000900037209 */ /* 0x020fc40007810000 */
[----:B------:R-:W-:Y:S01]  /*1b2f0*/  MUFU.TANH R162, R162 ;  /* 0x000000a200a27308 */ /* 0x000fe20000002400 */
[----:B------:R-:W-:Y:S02]  /*1b300*/  ISETP.GT.AND P3, PT, R146, 0x9, PT ;  /* 0x000000099200780c */ /* 0x000fe40003f64270 */
[----:B------:R-:W-:Y:S02]  /*1b310*/  @!P1 IADD3 R13, R13, 0x36840, RZ ;  /* 0x000368400d0d9810 */ /* 0x000fe40007ffe0ff */
[----:B--2---:R-:W-:Y:S02]  /*1b320*/  FSEL R20, R20, -INF , P3 ;  /* 0xff80000014147808 */ /* 0x004fe40001800000 */
[----:B------:R-:W-:Y:S01]  /*1b330*/  ISETP.GT.AND P3, PT, R146, 0x11, PT ;  /* 0x000000119200780c */ /* 0x000fe20003f64270 */
[----:B------:R-:W0:Y:S01]  /*1b340*/  MUFU.TANH R165, R165 ;  /* 0x000000a500a57308 */ /* 0x000e220000002400 */
[----:B------:R-:W-:Y:S02]  /*1b350*/  @!P1 PRMT R13, RZ, 0x654, R13 ;  /* 0x00000654ff0d9816 */ /* 0x000fe4000000000d */
[----:B---3--:R-:W-:-:S02]  /*1b360*/  FSEL R168, R168, -INF , P3 ;  /* 0xff800000a8a87808 */ /* 0x008fc40001800000 */
[----:B------:R-:W-:-:S03]  /*1b370*/  ISETP.GT.AND P3, PT, R146, 0x19, PT ;  /* 0x000000199200780c */ /* 0x000fc60003f64270 */
[----:B------:R-:W-:Y:S08]  /*1b380*/  MUFU.TANH R166, R166 ;  /* 0x000000a600a67308 */ /* 0x000ff00000002400 */
[----:B------:R-:W1:Y:S01]  /*1b390*/  MUFU.TANH R167, R167 ;  /* 0x000000a700a77308 */ /* 0x000e620000002400 */
[----:B0-----:R-:W-:Y:S02]  /*1b3a0*/  FSEL R165, R165, -INF , P3 ;  /* 0xff800000a5a57808 */ /* 0x001fe40001800000 */
[----:B------:R-:W-:-:S05]  /*1b3b0*/  ISETP.GT.AND P3, PT, R146, 0x21, PT ;  /* 0x000000219200780c */ /* 0x000fca0003f64270 */
[----:B------:R-:W-:Y:S08]  /*1b3c0*/  MUFU.TANH R155, R155 ;  /* 0x0000009b009b7308 */ /* 0x000ff00000002400 */
[----:B------:R-:W0:Y:S01]  /*1b3d0*/  MUFU.TANH R157, R157 ;  /* 0x0000009d009d7308 */ /* 0x000e220000002400 */
[----:B-1----:R-:W-:Y:S02]  /*1b3e0*/  FSEL R167, R167, -INF , P3 ;  /* 0xff800000a7a77808 */ /* 0x002fe40001800000 */
[----:B------:R-:W-:-:S05]  /*1b3f0*/  ISETP.GT.AND P3, PT, R146, 0x29, PT ;  /* 0x000000299200780c */ /* 0x000fca0003f64270 */
        /* <DEDUP_REMOVED lines=9> */
[----:B------:R-:W-:Y:S01]  /*1b490*/  MUFU.TANH R171, R171 ;  /* 0x000000ab00ab7308 */ /* 0x000fe20000002400 */
[----:B0-----:R-:W-:Y:S02]  /*1b4a0*/  FSEL R148, R148, -INF , P3 ;  /* 0xff80000094947808 */ /* 0x001fe40001800000 */
[----:B------:R-:W-:-:S05]  /*1b4b0*/  ISETP.GT.AND P3, PT, R146, 0x41, PT ;  /* 0x000000419200780c */ /* 0x000fca0003f64270 */
        /* <DEDUP_REMOVED lines=12> */
[----:B------:R-:W-:Y:S01]  /*1b580*/  R2UR UR6, R4 ;  /* 0x00000000040672ca */ /* 0x000fe200000e0000 */
[----:B------:R-:W-:Y:S01]  /*1b590*/  VIADD R4, R2, 0x180 ;  /* 0x0000018002047836 */ /* 0x000fe20000000000 */
[----:B------:R-:W-:-:S04]  /*1b5a0*/  R2UR UR7, R5 ;  /* 0x00000000050772ca */ /* 0x000fc800000e0000 */
[----:B------:R-:W-:Y:S01]  /*1b5b0*/  MUFU.TANH R154, R154 ;  /* 0x0000009a009a7308 */ /* 0x000fe20000002400 */
[----:B------:R-:W-:-:S07]  /*1b5c0*/  MOV R5, 0x40000040 ;  /* 0x4000004000057802 */ /* 0x000fce0000000f00 */
        /* <DEDUP_REMOVED lines=23> */
[----:B------:R-:W-:Y:S01]  /*1b740*/  FMUL.FTZ R5, R172, UR43 ;  /* 0x0000002bac057c20 */ /* 0x000fe20008410000 */
[----:B------:R-:W-:Y:S01]  /*1b750*/  R2UR UR6, R4 ;  /* 0x00000000040672ca */ /* 0x000fe200000e0000 */
[----:B------:R-:W-:Y:S01]  /*1b760*/  FMUL.FTZ R4, R170, UR43 ;  /* 0x0000002baa047c20 */ /* 0x000fe20008410000 */
[----:B------:R-:W-:-:S03]  /*1b770*/  FMUL.FTZ R170, R132, UR43 ;  /* 0x0000002b84aa7c20 */ /* 0x000fc60008410000 */
[----:B------:R-:W0:Y:S08]  /*1b780*/  MUFU.TANH R5, R5 ;  /* 0x0000000500057308 */ /* 0x000e300000002400 */
[----:B------:R-:W-:Y:S08]  /*1b790*/  MUFU.TANH R170, R170 ;  /* 0x000000aa00aa7308 */ /* 0x000ff00000002400 */
[----:B------:R-:W-:Y:S01]  /*1b7a0*/  MUFU.TANH R4, R4 ;  /* 0x0000000400047308 */ /* 0x000fe20000002400 */
[----:B0-----:R-:W-:-:S02]  /*1b7b0*/  FSEL R137, R5, -INF , P2 ;  /* 0xff80000005897808 */ /* 0x001fc40001000000 */
[----:B------:R-:W-:Y:S02]  /*1b7c0*/  FMNMX.FTZ R5, R136, R3, !PT ;  /* 0x0000000388057209 */ /* 0x000fe40007810000 */
[----:B------:R-:W-:Y:S02]  /*1b7d0*/  ISETP.GT.AND P2, PT, R146, 0x10, PT ;  /* 0x000000109200780c */ /* 0x000fe40003f44270 */
[----:B------:R-:W-:Y:S01]  /*1b7e0*/  FMNMX.FTZ R5, R137, R5, !PT ;  /* 0x0000000589057209 */ /* 0x000fe20007810000 */
[----:B------:R0:W1:Y:S01]  /*1b7f0*/  MUFU.TANH R3, R169 ;  /* 0x000000a900037308 */ /* 0x0000620000002400 */
[----:B------:R-:W-:Y:S02]  /*1b800*/  FSEL R160, R160, -INF , P2 ;  /* 0xff800000a0a07808 */ /* 0x000fe40001000000 */
[----:B------:R-:W-:-:S04]  /*1b810*/  ISETP.GT.AND P2, PT, R146, 0x18, PT ;  /* 0x000000189200780c */ /* 0x000fc80003f44270 */
[----:B------:R-:W-:Y:S02]  /*1b820*/  FSEL R162, R162, -INF , P2 ;  /* 0xff800000a2a27808 */ /* 0x000fe40001000000 */
[----:B0-----:R-:W-:Y:S02]  /*1b830*/  FMNMX.FTZ R169, R20, R5, !PT ;  /* 0x0000000514a97209 */ /* 0x001fe40007810000 */
[----:B------:R-:W-:Y:S01]  /*1b840*/  ISETP.GT.AND P2, PT, R146, 0x20, PT ;  /* 0x000000209200780c */ /* 0x000fe20003f44270 */
[----:B------:R0:W2:Y:S01]  /*1b850*/  MUFU.TANH R5, R140 ;  /* 0x0000008c00057308 */ /* 0x0000a20000002400 */
[----:B------:R-:W-:Y:S02]  /*1b860*/  FMNMX.FTZ R169, R160, R169, !PT ;  /* 0x000000a9a0a97209 */ /* 0x000fe40007810000 */
[----:B------:R-:W-:Y:S02]  /*1b870*/  FSEL R166, R166, -INF , P2 ;  /* 0xff800000a6a67808 */ /* 0x000fe40001000000 */
[----:B------:R-:W-:-:S02]  /*1b880*/  FMNMX.FTZ R169, R168, R169, !PT ;  /* 0x000000a9a8a97209 */ /* 0x000fc40007810000 */
[----:B------:R-:W-:Y:S02]  /*1b890*/  ISETP.GT.AND P2, PT, R146, 0x28, PT ;  /* 0x000000289200780c */ /* 0x000fe40003f44270 */
[----:B------:R-:W-:Y:S01]  /*1b8a0*/  FMNMX.FTZ R169, R162, R169, !PT ;  /* 0x000000a9a2a97209 */ /* 0x000fe20007810000 */
[----:B0-----:R-:W-:Y:S01]  /*1b8b0*/  FMUL.FTZ R140, R141, UR43 ;  /* 0x0000002b8d8c7c20 */ /* 0x001fe20008410000 */
[----:B------:R-:W-:Y:S01]  /*1b8c0*/  FMUL.FTZ R141, R128, UR43 ;  /* 0x0000002b808d7c20 */ /* 0x000fe20008410000 */
[----:B------:R-:W-:Y:S02]  /*1b8d0*/  FSEL R155, R155, -INF , P2 ;  /* 0xff8000009b9b7808 */ /* 0x000fe40001000000 */
[----:B------:R-:W-:Y:S02]  /*1b8e0*/  FMNMX.FTZ R169, R165, R169, !PT ;  /* 0x000000a9a5a97209 */ /* 0x000fe40007810000 */
[----:B------:R-:W-:Y:S01]  /*1b8f0*/  ISETP.GT.AND P2, PT, R146, 0x30, PT ;  /* 0x000000309200780c */ /* 0x000fe20003f44270 */
[----:B------:R-:W0:Y:S01]  /*1b900*/  MUFU.TANH R140, R140 ;  /* 0x0000008c008c7308 */ /* 0x000e220000002400 */
[----:B------:R-:W-:-:S02]  /*1b910*/  FMNMX.FTZ R169, R166, R169, !PT ;  /* 0x000000a9a6a97209 */ /* 0x000fc40007810000 */
[----:B------:R-:W-:Y:S02]  /*1b920*/  FSEL R158, R158, -INF , P2 ;  /* 0xff8000009e9e7808 */ /* 0x000fe40001000000 */
[----:B------:R-:W-:Y:S02]  /*1b930*/  FMNMX.FTZ R128, R167, R169, !PT ;  /* 0x000000a9a7807209 */ /* 0x000fe40007810000 */
[----:B------:R-:W-:Y:S01]  /*1b940*/  ISETP.GT.AND P2, PT, R146, 0x38, PT ;  /* 0x000000389200780c */ /* 0x000fe20003f44270 */
[----:B------:R3:W-:Y:S01]  /*1b950*/  MUFU.TANH R169, R129 ;  /* 0x0000008100a97308 */ /* 0x0007e20000002400 */
[----:B------:R-:W-:Y:S02]  /*1b960*/  FMNMX.FTZ R128, R155, R128, !PT ;  /* 0x000000809b807209 */ /* 0x000fe40007810000 */
[----:B------:R-:W-:Y:S02]  /*1b970*/  FSEL R147, R147, -INF , P2 ;  /* 0xff80000093937808 */ /* 0x000fe40001000000 */
[----:B------:R-:W-:-:S02]  /*1b980*/  FMNMX.FTZ R128, R157, R128, !PT ;  /* 0x000000809d807209 */ /* 0x000fc40007810000 */
[----:B------:R-:W-:Y:S01]  /*1b990*/  ISETP.GT.AND P2, PT, R146, 0x40, PT ;  /* 0x000000409200780c */ /* 0x000fe20003f44270 */
[----:B------:R-:W4:Y:S01]  /*1b9a0*/  MUFU.TANH R141, R141 ;  /* 0x0000008d008d7308 */ /* 0x000f220000002400 */
[----:B------:R-:W-:-:S04]  /*1b9b0*/  FMNMX.FTZ R128, R158, R128, !PT ;  /* 0x000000809e807209 */ /* 0x000fc80007810000 */
[----:B------:R-:W-:-:S04]  /*1b9c0*/  FMNMX.FTZ R128, R159, R128, !PT ;  /* 0x000000809f807209 */ /* 0x000fc80007810000 */
[----:B---3--:R-:W-:Y:S02]  /*1b9d0*/  FMNMX.FTZ R129, R147, R128, !PT ;  /* 0x0000008093817209 */ /* 0x008fe40007810000 */
[----:B------:R-:W-:Y:S02]  /*1b9e0*/  FSEL R128, R149, -INF , P2 ;  /* 0xff80000095807808 */ /* 0x000fe40001000000 */
[----:B------:R-:W-:Y:S01]  /*1b9f0*/  FMNMX.FTZ R132, R148, R129, !PT ;  /* 0x0000008194847209 */ /* 0x000fe20007810000 */
[----:B------:R3:W4:Y:S01]  /*1ba00*/  MUFU.TANH R149, R120 ;  /* 0x0000007800957308 */ /* 0x0007220000002400 */
[----:B------:R-:W-:Y:S02]  /*1ba10*/  ISETP.GT.AND P2, PT, R146, 0x48, PT ;  /* 0x000000489200780c */ /* 0x000fe40003f44270 */
[----:B-1----:R-:W-:Y:S02]  /*1ba20*/  FSEL R129, R3, -INF , P3 ;  /* 0xff80000003817808 */ /* 0x002fe40001800000 */
[----:B------:R-:W-:-:S02]  /*1ba30*/  FMNMX.FTZ R3, R128, R132, !PT ;  /* 0x0000008480037209 */ /* 0x000fc40007810000 */
[----:B--2---:R-:W-:Y:S02]  /*1ba40*/  FSEL R132, R5, -INF , P2 ;  /* 0xff80000005847808 */ /* 0x004fe40001000000 */
[----:B------:R-:W-:Y:S01]  /*1ba50*/  ISETP.GT.AND P3, PT, R146, 0x49, PT ;  /* 0x000000499200780c */ /* 0x000fe20003f64270 */
[----:B---3--:R-:W-:Y:S01]  /*1ba60*/  FMUL.FTZ R120, R124, UR43 ;  /* 0x0000002b7c787c20 */ /* 0x008fe20008410000 */
[----:B------:R-:W-:Y:S02]  /*1ba70*/  FMNMX.FTZ R5, R129, R3, !PT ;  /* 0x0000000381057209 */ /* 0x000fe40007810000 */
[----:B------:R-:W-:Y:S01]  /*1ba80*/  ISETP.GT.AND P2, PT, R146, 0x50, PT ;  /* 0x000000509200780c */ /* 0x000fe20003f44270 */
[----:B------:R1:W2:Y:S01]  /*1ba90*/  MUFU.TANH R3, R121 ;  /* 0x0000007900037308 */ /* 0x0002a20000002400 */
[----:B0-----:R-:W-:Y:S02]  /*1baa0*/  FSEL R133, R140, -INF , P3 ;  /* 0xff8000008c857808 */ /* 0x001fe40001800000 */
[----:B------:R-:W-:-:S02]  /*1bab0*/  FMNMX.FTZ R5, R132, R5, !PT ;  /* 0x0000000584057209 */ /* 0x000fc40007810000 */
[C---:B------:R-:W-:Y:S02]  /*1bac0*/  ISETP.GT.AND P3, PT, R146.reuse, 0x51, PT ;  /* 0x000000519200780c */ /* 0x040fe40003f64270 */
[----:B----4-:R-:W-:Y:S02]  /*1bad0*/  FSEL R124, R141, -INF , P2 ;  /* 0xff8000008d7c7808 */ /* 0x010fe40001000000 */
[----:B-1----:R-:W-:Y:S02]  /*1bae0*/  FMNMX.FTZ R121, R133, R5, !PT ;  /* 0x0000000585797209 */ /* 0x002fe40007810000 */
[----:B------:R0:W1:Y:S01]  /*1baf0*/  MUFU.TANH R5, R120 ;  /* 0x0000007800057308 */ /* 0x0000620000002400 */
[----:B------:R-:W-:Y:S02]  /*1bb00*/  ISETP.GT.AND P2, PT, R146, 0x58, PT ;  /* 0x000000589200780c */ /* 0x000fe40003f44270 */
[----:B------:R-:W-:Y:S02]  /*1bb10*/  FSEL R140, R169, -INF , P3 ;  /* 0xff800000a98c7808 */ /* 0x000fe40001800000 */
[----:B------:R-:W-:-:S02]  /*1bb20*/  FMNMX.FTZ R121, R124, R121, !PT ;  /* 0x000000797c797209 */ /* 0x000fc40007810000 */
[----:B------:R-:W-:Y:S01]  /*1bb30*/  ISETP.GT.AND P3, PT, R146, 0x59, PT ;  /* 0x000000599200780c */ /* 0x000fe20003f64270 */
[----:B0-----:R-:W-:Y:S01]  /*1bb40*/  FMUL.FTZ R120, R125, UR43 ;  /* 0x0000002b7d787c20 */ /* 0x001fe20008410000 */
[----:B------:R-:W-:Y:S01]  /*1bb50*/  FSEL R125, R170, -INF , P2 ;  /* 0xff800000aa7d7808 */ /* 0x000fe20001000000 */
[----:B------:R-:W-:Y:S01]  /*1bb60*/  FMUL.FTZ R170, R150, UR43 ;  /* 0x0000002b96aa7c20 */ /* 0x000fe20008410000 */
[----:B------:R-:W-:Y:S02]  /*1bb70*/  FMNMX.FTZ R121, R140, R121, !PT ;  /* 0x000000798c797209 */ /* 0x000fe40007810000 */
[----:B------:R-:W-:Y:S01]  /*1bb80*/  ISETP.GT.AND P2, PT, R146, 0x60, PT ;  /* 0x000000609200780c */ /* 0x000fe20003f44270 */
[----:B------:R-:W0:Y:S01]  /*1bb90*/  MUFU.TANH R120, R120 ;  /* 0x0000007800787308 */ /* 0x000e220000002400 */
[----:B------:R-:W-:Y:S01]  /*1bba0*/  FSEL R141, R171, -INF , P3 ;  /* 0xff800000ab8d7808 */ /* 0x000fe20001800000 */
[----:B------:R-:W-:Y:S01]  /*1bbb0*/  FMUL.FTZ R171, R151, UR43 ;  /* 0x0000002b97ab7c20 */ /* 0x000fe20008410000 */
[----:B------:R-:W-:-:S02]  /*1bbc0*/  FMNMX.FTZ R121, R125, R121, !PT ;  /* 0x000000797d797209 */ /* 0x000fc40007810000 */
[C---:B------:R-:W-:Y:S02]  /*1bbd0*/  ISETP.GT.AND P3, PT, R146.reuse, 0x61, PT ;  /* 0x000000619200780c */ /* 0x040fe40003f64270 */
[----:B------:R-:W-:Y:S01]  /*1bbe0*/  FSEL R149, R149, -INF , P2 ;  /* 0xff80000095957808 */ /* 0x000fe20001000000 */
[----:B------:R-:W3:Y:S01]  /*1bbf0*/  MUFU.TANH R170, R170 ;  /* 0x000000aa00aa7308 */ /* 0x000ee20000002400 */
[----:B------:R-:W-:Y:S02]  /*1bc00*/  FMNMX.FTZ R121, R141, R121, !PT ;  /* 0x000000798d797209 */ /* 0x000fe40007810000 */
[C---:B------:R-:W-:Y:S02]  /*1bc10*/  ISETP.GT.AND P2, PT, R146.reuse, 0x68, PT ;  /* 0x000000689200780c */ /* 0x040fe40003f44270 */
[----:B--2---:R-:W-:Y:S02]  /*1bc20*/  FSEL R169, R3, -INF , P3 ;  /* 0xff80000003a97808 */ /* 0x004fe40001800000 */
[----:B------:R-:W-:Y:S01]  /*1bc30*/  FMNMX.FTZ R121, R149, R121, !PT ;  /* 0x0000007995797209 */ /* 0x000fe20007810000 */
[----:B------:R-:W2:Y:S01]  /*1bc40*/  MUFU.TANH R171, R171 ;  /* 0x000000ab00ab7308 */ /* 0x000ea20000002400 */
[----:B------:R-:W-:-:S02]  /*1bc50*/  ISETP.GT.AND P3, PT, R146, 0x69, PT ;  /* 0x000000699200780c */ /* 0x000fc40003f64270 */
[----:B-1----:R-:W-:Y:S02]  /*1bc60*/  FSEL R151, R5, -INF , P2 ;  /* 0xff80000005977808 */ /* 0x002fe40001000000 */
[----:B------:R-:W-:Y:S02]  /*1bc70*/  FMNMX.FTZ R121, R169, R121, !PT ;  /* 0x00000079a9797209 */ /* 0x000fe40007810000 */
[----:B0-----:R-:W-:Y:S02]  /*1bc80*/  FSEL R150, R120, -INF , P3 ;  /* 0xff80000078967808 */ /* 0x001fe40001800000 */
[----:B------:R-:W-:Y:S01]  /*1bc90*/  FMNMX.FTZ R5, R151, R121, !PT ;  /* 0x0000007997057209 */ /* 0x000fe20007810000 */
[----:B------:R-:W-:Y:S01]  /*1bca0*/  IMAD.MOV.U32 R121, RZ, RZ, 0x40000040 ;  /* 0x40000040ff797424 */ /* 0x000fe200078e00ff */
[----:B------:R-:W-:Y:S02]  /*1bcb0*/  IADD3 R120, R2, 0x280, RZ ;  /* 0x0000028002787810 */ /* 0x000fe40007ffe0ff */
[----:B------:R-:W-:-:S02]  /*1bcc0*/  FMNMX.FTZ R5, R150, R5, !PT ;  /* 0x0000000596057209 */ /* 0x000fc40007810000 */
[----:B------:R-:W-:-:S03]  /*1bcd0*/  IADD3 R146, R146, 0x8, RZ ;  /* 0x0000000892927810 */ /* 0x000fc60007ffe0ff */
[----:B------:R-:W0:Y:S01]  /*1bce0*/  SHFL.BFLY PT, R3, R5, 0x2, 0x1f ;  /* 0x0c401f0005037f89 */ /* 0x000e2200000e0000 */
[C---:B------:R-:W-:Y:S02]  /*1bcf0*/  ISETP.GT.AND P3, PT, R146.reuse, RZ, PT ;  /* 0x000000ff9200720c */ /* 0x040fe40003f64270 */
[C---:B------:R-:W-:Y:S02]  /*1bd00*/  ISETP.GT.AND P4, PT, R146.reuse, 0x1, PT ;  /* 0x000000019200780c */ /* 0x040fe40003f84270 */
[----:B------:R-:W-:Y:S02]  /*1bd10*/  ISETP.GT.AND P5, PT, R146, 0x8, PT ;  /* 0x000000089200780c */ /* 0x000fe40003fa4270 */
[----:B------:R-:W-:Y:S02]  /*1bd20*/  FSEL R12, R12, -INF , P4 ;  /* 0xff8000000c0c7808 */ /* 0x000fe40002000000 */
[----:B------:R-:W-:Y:S02]  /*1bd30*/  ISETP.GT.AND P6, PT, R146, 0x9, PT ;  /* 0x000000099200780c */ /* 0x000fe40003fc4270 */
[----:B------:R-:W-:-:S02]  /*1bd40*/  FSEL R14, R14, -INF , P5 ;  /* 0xff8000000e0e7808 */ /* 0x000fc40002800000 */
[C---:B------:R-:W-:Y:S02]  /*1bd50*/  ISETP.GT.AND P4, PT, R146.reuse, 0x11, PT ;  /* 0x000000119200780c */ /* 0x040fe40003f84270 */
[C---:B------:R-:W-:Y:S02]  /*1bd60*/  ISETP.GT.AND P5, PT, R146.reuse, 0x18, PT ;  /* 0x000000189200780c */ /* 0x040fe40003fa4270 */
[----:B------:R-:W-:Y:S02]  /*1bd70*/  FSEL R161, R161, -INF , P4 ;  /* 0xff800000a1a17808 */ /* 0x000fe40002000000 */
[----:B------:R-:W-:Y:S02]  /*1bd80*/  FSEL R163, R163, -INF , P5 ;  /* 0xff800000a3a37808 */ /* 0x000fe40002800000 */
[C---:B------:R-:W-:Y:S02]  /*1bd90*/  ISETP.GT.AND P4, PT, R146.reuse, 0x21, PT ;  /* 0x000000219200780c */ /* 0x040fe40003f84270 */
[----:B------:R-:W-:-:S02]  /*1bda0*/  ISETP.GT.AND P5, PT, R146, 0x28, PT ;  /* 0x000000289200780c */ /* 0x000fc40003fa4270 */
[----:B0-----:R-:W-:Y:S02]  /*1bdb0*/  FMNMX.FTZ R5, R5, R3, !PT ;  /* 0x0000000305057209 */ /* 0x001fe40007810000 */
[----:B------:R-:W-:Y:S02]  /*1bdc0*/  FSEL R153, R153, -INF , P4 ;  /* 0xff80000099997808 */ /* 0x000fe40002000000 */
[----:B------:R-:W-:Y:S01]  /*1bdd0*/  FSEL R154, R154, -INF , P5 ;  /* 0xff8000009a9a7808 */ /* 0x000fe20002800000 */
[----:B------:R-:W0:Y:S01]  /*1bde0*/  SHFL.BFLY PT, R3, R5, 0x1, 0x1f ;  /* 0x0c201f0005037f89 */ /* 0x000e2200000e0000 */
[C---:B------:R-:W-:Y:S02]  /*1bdf0*/  ISETP.GT.AND P4, PT, R146.reuse, 0x31, PT ;  /* 0x000000319200780c */ /* 0x040fe40003f84270 */
[----:B------:R-:W-:Y:S02]  /*1be00*/  ISETP.GT.AND P5, PT, R146, 0x38, PT ;  /* 0x000000389200780c */ /* 0x000fe40003fa4270 */
[----:B------:R-:W-:-:S02]  /*1be10*/  FSEL R145, R145, -INF , P4 ;  /* 0xff80000091917808 */ /* 0x000fc40002000000 */
[----:B---3--:R-:W-:Y:S02]  /*1be20*/  FSEL R170, R170, -INF , P5 ;  /* 0xff800000aaaa7808 */ /* 0x008fe40002800000 */
[C---:B------:R-:W-:Y:S01]  /*1be30*/  ISETP.GT.AND P4, PT, R146.reuse, 0x41, PT ;  /* 0x000000419200780c */ /* 0x040fe20003f84270 */
[----:B------:R-:W-:Y:S02]  /*1be40*/  WARPGROUP.DEPBAR.LE gsb0, 0x0 ;  /* 0x00008000000079c5 */ /* 0x000fe40000010000 */
[----:B------:R-:W-:Y:S01]  /*1be50*/  WARPGROUP.ARRIVE ;  /* 0x00000000000079c5 */ /* 0x000fe20000000000 */
[----:B------:R-:W-:Y:S02]  /*1be60*/  ISETP.GT.AND P5, PT, R146, 0x48, PT ;  /* 0x000000489200780c */ /* 0x000fe40003fa4270 */
[----:B------:R-:W-:Y:S02]  /*1be70*/  FSEL R139, R139, -INF , P4 ;  /* 0xff8000008b8b7808 */ /* 0x000fe40002000000 */
[----:B------:R-:W-:Y:S01]  /*1be80*/  FSEL R142, R142, -INF , P5 ;  /* 0xff8000008e8e7808 */ /* 0x000fe20002800000 */
[----:B------:R-:W-:Y:S01]  /*1be90*/  HGMMA.64x192x16.F32 R24, R184, gdesc[UR4].tnspB, R24, gsb0 ;  /* 0x42e00004b8187df0 */ /* 0x000fe20008000818 */
[----:B------:R-:W-:-:S02]  /*1bea0*/  R2UR UR6, R120 ;  /* 0x00000000780672ca */ /* 0x000fc400000e0000 */
[----:B------:R-:W-:Y:S02]  /*1beb0*/  R2UR UR7, R121 ;  /* 0x00000000790772ca */ /* 0x000fe400000e0000 */
[----:B0-----:R-:W-:Y:S01]  /*1bec0*/  FMNMX.FTZ R5, R5, R3, !PT ;  /* 0x0000000305057209 */ /* 0x001fe20007810000 */
[----:B------:R-:W-:Y:S01]  /*1bed0*/  IMAD.U32 R3, RZ, RZ, UR4 ;  /* 0x00000004ff037e24 */ /* 0x000fe2000f8e00ff */
[----:B------:R0:W1:Y:S01]  /*1bee0*/  MUFU.TANH R121, R126 ;  /* 0x0000007e00797308 */ /* 0x0000620000002400 */
[C---:B------:R-:W-:Y:S02]  /*1bef0*/  ISETP.GT.AND P4, PT, R146.reuse, 0x51, PT ;  /* 0x000000519200780c */ /* 0x040fe40003f84270 */
[C---:B------:R-:W-:Y:S01]  /*1bf00*/  FMUL.FTZ R120, R5.reuse, R3 ;  /* 0x0000000305787220 */ /* 0x040fe20000410000 */
[----:B------:R-:W-:Y:S02]  /*1bf10*/  FSETP.NEU.FTZ.AND P2, PT, R5, -INF , PT ;  /* 0xff8000000500780b */ /* 0x000fe40003f5d000 */
[----:B------:R-:W-:-:S02]  /*1bf20*/  ISETP.GT.AND P5, PT, R146, 0x58, PT ;  /* 0x000000589200780c */ /* 0x000fc40003fa4270 */
[----:B------:R-:W-:Y:S01]  /*1bf30*/  FSEL R120, R120, RZ, P2 ;  /* 0x000000ff78787208 */ /* 0x000fe20001000000 */
[----:B0-----:R-:W-:Y:S01]  /*1bf40*/  FMUL.FTZ R126, R127, UR43 ;  /* 0x0000002b7f7e7c20 */ /* 0x001fe20008410000 */
[----:B------:R-:W-:Y:S02]  /*1bf50*/  FSEL R131, R131, -INF , P4 ;  /* 0xff80000083837808 */ /* 0x000fe40002000000 */
[----:B------:R-:W-:Y:S01]  /*1bf60*/  FSEL R134, R134, -INF , P5 ;  /* 0xff80000086867808 */ /* 0x000fe20002800000 */
[-CC-:B------:R-:W-:Y:S01]  /*1bf70*/  FFMA.FTZ R127, R136, R3.reuse, -R120.reuse ;  /* 0x00000003887f7223 */ /* 0x180fe20000010878 */
[----:B------:R-:W-:Y:S01]  /*1bf80*/  FSEL R136, R4, -INF , P3 ;  /* 0xff80000004887808 */ /* 0x000fe20001800000 */
[-CC-:B------:R-:W-:Y:S01]  /*1bf90*/  FFMA.FTZ R200, R0, R3.reuse, -R120.reuse ;  /* 0x0000000300c87223 */ /* 0x180fe20000010878 */
[-CC-:B------:R-:W-:Y:S01]  /*1bfa0*/  FFMA.FTZ R202, R137, R3.reuse, -R120.reuse ;  /* 0x0000000389ca7223 */ /* 0x180fe20000010878 */
[----:B------:R-:W-:Y:S01]  /*1bfb0*/  ISETP.GT.AND P3, PT, R146, 0x10, PT ;  /* 0x000000109200780c */ /* 0x000fe20003f64270 */
[-CC-:B------:R-:W-:Y:S01]  /*1bfc0*/  FFMA.FTZ R196, R160, R3.reuse, -R120.reuse ;  /* 0x00000003a0c47223 */ /* 0x180fe20000010878 */
[----:B------:R-:W-:Y:S01]  /*1bfd0*/  FMNMX.FTZ R0, R136, R8, !PT ;  /* 0x0000000888007209 */ /* 0x000fe20007810000 */
[-CC-:B------:R-:W-:Y:S01]  /*1bfe0*/  FFMA.FTZ R198, R162, R3.reuse, -R120.reuse ;  /* 0x00000003a2c67223 */ /* 0x180fe20000010878 */
[----:B------:R-:W-:Y:S01]  /*1bff0*/  FSEL R137, R15, -INF , P6 ;  /* 0xff8000000f897808 */ /* 0x000fe20003000000 */
[-CC-:B------:R-:W-:Y:S01]  /*1c000*/  FFMA.FTZ R194, R155, R3.reuse, -R120.reuse ;  /* 0x000000039bc27223 */ /* 0x180fe20000010878 */
[----:B------:R-:W-:Y:S01]  /*1c010*/  FMNMX.FTZ R0, R12, R0, !PT ;  /* 0x000000000c007209 */ /* 0x000fe20007810000 */
[----:B------:R-:W0:Y:S01]  /*1c020*/  MUFU.TANH R126, R126 ;  /* 0x0000007e007e7308 */ /* 0x000e220000002400 */
[----:B------:R-:W-:Y:S01]  /*1c030*/  FSEL R21, R21, -INF , P3 ;  /* 0xff80000015157808 */ /* 0x000fe20001800000 */
[-CC-:B------:R-:W-:Y:S01]  /*1c040*/  FFMA.FTZ R157, R157, R3.reuse, -R120.reuse ;  /* 0x000000039d9d7223 */ /* 0x180fe20000010878 */
[----:B------:R-:W-:Y:S01]  /*1c050*/  FMNMX.FTZ R0, R14, R0, !PT ;  /* 0x000000000e007209 */ /* 0x000fe20007810000 */
[-CC-:B------:R-:W-:Y:S01]  /*1c060*/  FFMA.FTZ R190, R147, R3.reuse, -R120.reuse ;  /* 0x0000000393be7223 */ /* 0x180fe20000010878 */
[----:B------:R-:W-:Y:S01]  /*1c070*/  ISETP.GT.AND P6, PT, R146, 0x19, PT ;  /* 0x000000199200780c */ /* 0x000fe20003fc4270 */
[-CC-:B------:R-:W-:Y:S01]  /*1c080*/  FFMA.FTZ R188, R158, R3.reuse, -R120.reuse ;  /* 0x000000039ebc7223 */ /* 0x180fe20000010878 */
[----:B------:R-:W-:Y:S01]  /*1c090*/  FMNMX.FTZ R0, R137, R0, !PT ;  /* 0x0000000089007209 */ /* 0x000fe20007810000 */
        /* <DEDUP_REMOVED lines=10> */
[-CC-:B------:R-:W-:Y:S01]  /*1c140*/  FFMA.FTZ R159, R159, R3.reuse, -R120.reuse ;  /* 0x000000039f9f7223 */ /* 0x180fe20000010878 */
[----:B------:R-:W-:Y:S01]  /*1c150*/  FMNMX.FTZ R0, R163, R0, !PT ;  /* 0x00000000a3007209 */ /* 0x000fe20007810000 */
[----:B------:R-:W-:Y:S01]  /*1c160*/  FFMA.FTZ R124, R124, R3, -R120 ;  /* 0x000000037c7c7223 */ /* 0x000fe20000010878 */
[----:B------:R-:W-:Y:S01]  /*1c170*/  ISETP.GT.AND P6, PT, R146, 0x29, PT ;  /* 0x000000299200780c */ /* 0x000fe20003fc4270 */
[----:B------:R-:W-:Y:S01]  /*1c180*/  MUFU.EX2 R200, R200 ;  /* 0x000000c800c87308 */ /* 0x000fe20000000800 */
[----:B------:R-:W-:-:S02]  /*1c190*/  FMNMX.FTZ R0, R164, R0, !PT ;  /* 0x00000000a4007209 */ /* 0x000fc40007810000 */
[----:B------:R-:W-:Y:S02]  /*1c1a0*/  ISETP.GT.AND P3, PT, R146, 0x30, PT ;  /* 0x000000309200780c */ /* 0x000fe40003f64270 */
[----:B------:R-:W-:Y:S02]  /*1c1b0*/  FMNMX.FTZ R0, R152, R0, !PT ;  /* 0x0000000098007209 */ /* 0x000fe40007810000 */
[----:B------:R-:W-:Y:S01]  /*1c1c0*/  FSEL R156, R156, -INF , P6 ;  /* 0xff8000009c9c7808 */ /* 0x000fe20003000000 */
[----:B------:R-:W-:Y:S01]  /*1c1d0*/  MUFU.EX2 R127, R127 ;  /* 0x0000007f007f7308 */ /* 0x000fe20000000800 */
[----:B------:R-:W-:Y:S02]  /*1c1e0*/  FMNMX.FTZ R0, R153, R0, !PT ;  /* 0x0000000099007209 */ /* 0x000fe40007810000 */
[----:B------:R-:W-:Y:S02]  /*1c1f0*/  FSEL R160, R144, -INF , P3 ;  /* 0xff80000090a07808 */ /* 0x000fe40001800000 */
[----:B------:R-:W-:-:S02]  /*1c200*/  FMNMX.FTZ R0, R154, R0, !PT ;  /* 0x000000009a007209 */ /* 0x000fc40007810000 */
[----:B------:R-:W-:Y:S01]  /*1c210*/  ISETP.GT.AND P6, PT, R146, 0x39, PT ;  /* 0x000000399200780c */ /* 0x000fe20003fc4270 */
[----:B------:R-:W-:Y:S01]  /*1c220*/  MUFU.EX2 R202, R202 ;  /* 0x000000ca00ca7308 */ /* 0x000fe20000000800 */
[----:B------:R-:W-:Y:S02]  /*1c230*/  FMNMX.FTZ R0, R156, R0, !PT ;  /* 0x000000009c007209 */ /* 0x000fe40007810000 */
[----:B------:R-:W-:Y:S02]  /*1c240*/  ISETP.GT.AND P3, PT, R146, 0x40, PT ;  /* 0x000000409200780c */ /* 0x000fe40003f64270 */
[----:B------:R-:W-:Y:S02]  /*1c250*/  FMNMX.FTZ R0, R160, R0, !PT ;  /* 0x00000000a0007209 */ /* 0x000fe40007810000 */
[----:B--2---:R-:W-:Y:S01]  /*1c260*/  FSEL R171, R171, -INF , P6 ;  /* 0xff800000abab7808 */ /* 0x004fe20003000000 */
[----:B------:R-:W-:Y:S01]  /*1c270*/  MUFU.EX2 R15, R15 ;  /* 0x0000000f000f7308 */ /* 0x000fe20000000800 */
[----:B------:R-:W-:-:S02]  /*1c280*/  FMNMX.FTZ R0, R145, R0, !PT ;  /* 0x0000000091007209 */ /* 0x000fc40007810000 */
[----:B------:R-:W-:Y:S02]  /*1c290*/  FSEL R162, R138, -INF , P3 ;  /* 0xff8000008aa27808 */ /* 0x000fe40001800000 */
[----:B------:R-:W-:Y:S02]  /*1c2a0*/  FMNMX.FTZ R0, R170, R0, !PT ;  /* 0x00000000aa007209 */ /* 0x000fe40007810000 */
[C---:B------:R-:W-:Y:S01]  /*1c2b0*/  ISETP.GT.AND P6, PT, R146.reuse, 0x49, PT ;  /* 0x000000499200780c */ /* 0x040fe20003fc4270 */
[----:B------:R-:W-:Y:S01]  /*1c2c0*/  MUFU.EX2 R196, R196 ;  /* 0x000000c400c47308 */ /* 0x000fe20000000800 */
[----:B------:R-:W-:Y:S02]  /*1c2d0*/  FMNMX.FTZ R0, R171, R0, !PT ;  /* 0x00000000ab007209 */ /* 0x000fe40007810000 */
[----:B------:R-:W-:Y:S02]  /*1c2e0*/  ISETP.GT.AND P3, PT, R146, 0x50, PT ;  /* 0x000000509200780c */ /* 0x000fe40003f64270 */
[----:B------:R-:W-:-:S02]  /*1c2f0*/  FMNMX.FTZ R0, R162, R0, !PT ;  /* 0x00000000a2007209 */ /* 0x000fc40007810000 */
[----:B------:R-:W-:Y:S01]  /*1c300*/  FSEL R143, R143, -INF , P6 ;  /* 0xff8000008f8f7808 */ /* 0x000fe20003000000 */
[----:B------:R-:W-:Y:S01]  /*1c310*/  MUFU.EX2 R20, R20 ;  /* 0x0000001400147308 */ /* 0x000fe20000000800 */
[----:B------:R-:W-:Y:S02]  /*1c320*/  FMNMX.FTZ R0, R139, R0, !PT ;  /* 0x000000008b007209 */ /* 0x000fe40007810000 */
[----:B------:R-:W-:Y:S02]  /*1c330*/  FSEL R155, R130, -INF , P3 ;  /* 0xff800000829b7808 */ /* 0x000fe40001800000 */
[----:B------:R-:W-:Y:S02]  /*1c340*/  FMNMX.FTZ R0, R142, R0, !PT ;  /* 0x000000008e007209 */ /* 0x000fe40007810000 */
[----:B------:R-:W-:Y:S01]  /*1c350*/  ISETP.GT.AND P6, PT, R146, 0x59, PT ;  /* 0x000000599200780c */ /* 0x000fe20003fc4270 */
[----:B------:R2:W-:Y:S01]  /*1c360*/  MUFU.EX2 R130, R157 ;  /* 0x0000009d00827308 */ /* 0x0005e20000000800 */
[----:B------:R-:W-:-:S02]  /*1c370*/  FMNMX.FTZ R0, R143, R0, !PT ;  /* 0x000000008f007209 */ /* 0x000fc40007810000 */
[C---:B------:R-:W-:Y:S02]  /*1c380*/  ISETP.GT.AND P3, PT, R146.reuse, 0x60, PT ;  /* 0x000000609200780c */ /* 0x040fe40003f64270 */
[----:B------:R-:W-:Y:S02]  /*1c390*/  FMNMX.FTZ R0, R155, R0, !PT ;  /* 0x000000009b007209 */ /* 0x000fe40007810000 */
[----:B------:R-:W-:Y:S01]  /*1c3a0*/  FSEL R135, R135, -INF , P6 ;  /* 0xff80000087877808 */ /* 0x000fe20003000000 */
[----:B------:R-:W-:Y:S01]  /*1c3b0*/  MUFU.EX2 R198, R198 ;  /* 0x000000c600c67308 */ /* 0x000fe20000000800 */
[----:B------:R-:W-:Y:S02]  /*1c3c0*/  FMNMX.FTZ R0, R131, R0, !PT ;  /* 0x0000000083007209 */ /* 0x000fe40007810000 */
[----:B------:R-:W-:Y:S02]  /*1c3d0*/  ISETP.GT.AND P4, PT, R146, 0x61, PT ;  /* 0x000000619200780c */ /* 0x000fe40003f84270 */
[----:B------:R-:W-:-:S02]  /*1c3e0*/  FMNMX.FTZ R0, R134, R0, !PT ;  /* 0x0000000086007209 */ /* 0x000fc40007810000 */
[C---:B------:R-:W-:Y:S01]  /*1c3f0*/  ISETP.GT.AND P5, PT, R146.reuse, 0x68, PT ;  /* 0x000000689200780c */ /* 0x040fe20003fa4270 */
[----:B------:R-:W-:Y:S01]  /*1c400*/  MUFU.EX2 R144, R165 ;  /* 0x000000a500907308 */ /* 0x000fe20000000800 */
[----:B------:R-:W-:Y:S02]  /*1c410*/  ISETP.GT.AND P6, PT, R146, 0x69, PT ;  /* 0x000000699200780c */ /* 0x000fe40003fc4270 */
[----:B------:R-:W-:Y:S02]  /*1c420*/  FSEL R146, R122, -INF , P3 ;  /* 0xff8000007a927808 */ /* 0x000fe40001800000 */
[----:B------:R-:W-:Y:S02]  /*1c430*/  FMNMX.FTZ R0, R135, R0, !PT ;  /* 0x0000000087007209 */ /* 0x000fe40007810000 */
[----:B--2---:R-:W-:Y:S01]  /*1c440*/  FSEL R157, R123, -INF , P4 ;  /* 0xff8000007b9d7808 */ /* 0x004fe20002000000 */
[----:B------:R-:W-:Y:S01]  /*1c450*/  FFMA.FTZ R123, R148, R3, -R120 ;  /* 0x00000003947b7223 */ /* 0x000fe20000010878 */
[----:B------:R-:W-:Y:S01]  /*1c460*/  FMNMX.FTZ R0, R146, R0, !PT ;  /* 0x0000000092007209 */ /* 0x000fe20007810000 */
[----:B------:R-:W-:Y:S01]  /*1c470*/  MUFU.EX2 R192, R192 ;  /* 0x000000c000c07308 */ /* 0x000fe20000000800 */
[----:B-1----:R-:W-:-:S02]  /*1c480*/  FSEL R147, R121, -INF , P5 ;  /* 0xff80000079937808 */ /* 0x002fc40002800000 */
[----:B------:R-:W-:Y:S02]  /*1c490*/  FMNMX.FTZ R0, R157, R0, !PT ;  /* 0x000000009d007209 */ /* 0x000fe40007810000 */
[----:B0-----:R-:W-:Y:S01]  /*1c4a0*/  FSEL R158, R126, -INF , P6 ;  /* 0xff8000007e9e7808 */ /* 0x001fe20003000000 */
[-CC-:B------:R-:W-:Y:S01]  /*1c4b0*/  FFMA.FTZ R126, R129, R3.reuse, -R120.reuse ;  /* 0x00000003817e7223 */ /* 0x180fe20000010878 */
[----:B------:R-:W-:Y:S01]  /*1c4c0*/  FMNMX.FTZ R0, R147, R0, !PT ;  /* 0x0000000093007209 */ /* 0x000fe20007810000 */
[-CC-:B------:R-:W-:Y:S01]  /*1c4d0*/  FFMA.FTZ R129, R140, R3.reuse, -R120.reuse ;  /* 0x000000038c817223 */ /* 0x180fe20000010878 */
[----:B------:R-:W-:Y:S01]  /*1c4e0*/  FFMA.FTZ R140, R151, R3, -R120 ;  /* 0x00000003978c7223 */ /* 0x000fe20000010878 */
[----:B------:R-:W-:Y:S01]  /*1c4f0*/  MUFU.EX2 R138, R167 ;  /* 0x000000a7008a7308 */ /* 0x000fe20000000800 */
[----:B------:R-:W-:-:S05]  /*1c500*/  FMNMX.FTZ R0, R158, R0, !PT ;  /* 0x000000009e007209 */ /* 0x000fca0007810000 */
        /* <DEDUP_REMOVED lines=10> */
[----:B0-----:R-:W-:-:S02]  /*1c5b0*/  FMNMX.FTZ R4, R4, R0, !PT ;  /* 0x0000000004047209 */ /* 0x001fc40007810000 */
[----:B------:R-:W-:Y:S02]  /*1c5c0*/  FSEL R0, R5, RZ, P2 ;  /* 0x000000ff05007208 */ /* 0x000fe40001000000 */
[C---:B------:R-:W-:Y:S01]  /*1c5d0*/  FSETP.NEU.FTZ.AND P2, PT, R4.reuse, -INF , PT ;  /* 0xff8000000400780b */ /* 0x040fe20003f5d000 */
[-C--:B------:R-:W-:Y:S02]  /*1c5e0*/  FMUL.FTZ R148, R4, R3.reuse ;  /* 0x0000000304947220 */ /* 0x080fe40000410000 */
[----:B------:R-:W-:Y:S01]  /*1c5f0*/  MUFU.EX2 R129, R129 ;  /* 0x0000008100817308 */ /* 0x000fe20000000800 */
[----:B------:R-:W-:Y:S01]  /*1c600*/  FADD.FTZ R0, -R0, R9 ;  /* 0x0000000900007221 */ /* 0x000fe20000010100 */
[----:B------:R-:W-:Y:S01]  /*1c610*/  FSEL R121, R4, RZ, P2 ;  /* 0x000000ff04797208 */ /* 0x000fe20001000000 */
        /* <DEDUP_REMOVED lines=8> */
[----:B------:R-:W-:Y:S01]  /*1c6a0*/  FMUL.FTZ R0, R0, R3 ;  /* 0x0000000300007220 */ /* 0x000fe20000410000 */
[----:B------:R-:W-:Y:S01]  /*1c6b0*/  FSEL R148, R148, RZ, P2 ;  /* 0x000000ff94947208 */ /* 0x000fe20001000000 */
[----:B------:R-:W-:Y:S01]  /*1c6c0*/  MUFU.EX2 R184, R184 ;  /* 0x000000b800b87308 */ /* 0x000fe20000000800 */
[C---:B------:R-:W-:Y:S01]  /*1c6d0*/  ISETP.GT.AND P2, PT, R10.reuse, R218, PT ;  /* 0x000000da0a00720c */ /* 0x040fe20003f44270 */
[----:B------:R-:W-:-:S02]  /*1c6e0*/  VIADD R10, R10, 0xffffffff ;  /* 0xffffffff0a0a7836 */ /* 0x000fc40000000000 */
        /* <DEDUP_REMOVED lines=20> */
[----:B------:R-:W-:Y:S01]  /*1c830*/  MUFU.EX2 R12, R12 ;  /* 0x0000000c000c7308 */ /* 0x000fe20000000800 */
[----:B0-----:R-:W-:Y:S01]  /*1c840*/  FFMA.FTZ R7, R0, R7, R200 ;  /* 0x0000000700077223 */ /* 0x001fe200000100c8 */
[----:B------:R-:W-:Y:S01]  /*1c850*/  FFMA.FTZ R147, R147, R3, -R148 ;  /* 0x0000000393937223 */ /* 0x000fe20000010894 */
[----:B------:R-:W-:-:S02]  /*1c860*/  F2FP.F16.F32.PACK_AB R200, R127, R200 ;  /* 0x000000c87fc8723e */ /* 0x000fc400000000ff */
[----:B------:R-:W-:-:S03]  /*1c870*/  FADD.FTZ R7, R127, R7 ;  /* 0x000000077f077221 */ /* 0x000fc60000010000 */
[----:B------:R-:W-:Y:S01]  /*1c880*/  MUFU.EX2 R203, R203 ;  /* 0x000000cb00cb7308 */ /* 0x000fe20000000800 */
[----:B------:R-:W-:Y:S01]  /*1c890*/  FADD.FTZ R7, R202, R7 ;  /* 0x00000007ca077221 */ /* 0x000fe20000010000 */
[----:B------:R-:W-:-:S03]  /*1c8a0*/  F2FP.F16.F32.PACK_AB R202, R15, R202 ;  /* 0x000000ca0fca723e */ /* 0x000fc600000000ff */
[----:B------:R-:W-:-:S03]  /*1c8b0*/  FADD.FTZ R7, R15, R7 ;  /* 0x000000070f077221 */ /* 0x000fc60000010000 */
[----:B------:R-:W-:Y:S01]  /*1c8c0*/  MUFU.EX2 R14, R14 ;  /* 0x0000000e000e7308 */ /* 0x000fe20000000800 */
[----:B------:R-:W-:Y:S01]  /*1c8d0*/  FADD.FTZ R7, R196, R7 ;  /* 0x00000007c4077221 */ /* 0x000fe20000010000 */
        /* <DEDUP_REMOVED lines=21> */
[-CC-:B------:R-:W-:Y:S01]  /*1ca30*/  FFMA.FTZ R125, R141, R3.reuse, -R120.reuse ;  /* 0x000000038d7d7223 */ /* 0x180fe20000010878 */
[-C--:B------:R-:W-:Y:S01]  /*1ca40*/  FFMA.FTZ R120, R150, R3.reuse, -R120 ;  /* 0x0000000396787223 */ /* 0x080fe20000010878 */
[----:B------:R-:W-:Y:S01]  /*1ca50*/  WARPGROUP.ARRIVE ;  /* 0x00000000000079c5 */ /* 0x000fe20000000000 */
[-CC-:B------:R-:W-:Y:S01]  /*1ca60*/  FFMA.FTZ R141, R156, R3.reuse, -R148.reuse ;  /* 0x000000039c8d7223 */ /* 0x180fe20000010894 */
[-CC-:B------:R-:W-:Y:S01]  /*1ca70*/  FFMA.FTZ R183, R134, R3.reuse, -R148.reuse ;  /* 0x0000000386b77223 */ /* 0x180fe20000010894 */
[----:B------:R0:W-:Y:S01]  /*1ca80*/  MUFU.EX2 R9, R120 ;  /* 0x0000007800097308 */ /* 0x0001e20000000800 */
[----:B------:R-:W-:Y:S01]  /*1ca90*/  FFMA.FTZ R181, R155, R3, -R148 ;  /* 0x000000039bb57223 */ /* 0x000fe20000010894 */
[----:B------:R-:W-:-:S06]  /*1caa0*/  F2FP.F16.F32.PACK_AB R180, R129, R124 ;  /* 0x0000007c81b4723e */ /* 0x000fcc00000000ff */
[----:B------:R-:W-:Y:S01]  /*1cab0*/  MUFU.EX2 R141, R141 ;  /* 0x0000008d008d7308 */ /* 0x000fe20000000800 */
[----:B0-----:R-:W-:Y:S02]  /*1cac0*/  VIADD R120, R2, 0x300 ;  /* 0x0000030002787836 */ /* 0x001fe40000000000 */
[----:B------:R-:W-:Y:S01]  /*1cad0*/  FADD.FTZ R2, -R121, R8 ;  /* 0x0000000879027221 */ /* 0x000fe20000010100 */
[----:B------:R-:W-:Y:S02]  /*1cae0*/  IMAD.MOV.U32 R121, RZ, RZ, 0x40000040 ;  /* 0x40000040ff797424 */ /* 0x000fe400078e00ff */
[----:B------:R-:W-:Y:S01]  /*1caf0*/  R2UR UR6, R120 ;  /* 0x00000000780672ca */ /* 0x000fe200000e0000 */
[-C--:B------:R-:W-:Y:S02]  /*1cb00*/  FMUL.FTZ R2, R2, R3.reuse ;  /* 0x0000000302027220 */ /* 0x080fe40000410000 */
[----:B------:R-:W-:Y:S01]  /*1cb10*/  R2UR UR7, R121 ;  /* 0x00000000790772ca */ /* 0x000fe200000e0000 */
[----:B------:R-:W-:Y:S01]  /*1cb20*/  FADD.FTZ R121, R20, R7 ;  /* 0x0000000714797221 */ /* 0x000fe20000010000 */
[----:B------:R-:W-:Y:S01]  /*1cb30*/  MUFU.EX2 R8, R145 ;  /* 0x0000009100087308 */ /* 0x000fe20000000800 */
[----:B------:R-:W-:-:S02]  /*1cb40*/  FFMA.FTZ R120, R171, R3, -R148 ;  /* 0x00000003ab787223 */ /* 0x000fc40000010894 */
[----:B------:R-:W-:Y:S01]  /*1cb50*/  FADD.FTZ R121, R198, R121 ;  /* 0x00000079c6797221 */ /* 0x000fe20000010000 */
[----:B------:R-:W-:-:S03]  /*1cb60*/  F2FP.F16.F32.PACK_AB R198, R144, R198 ;  /* 0x000000c690c6723e */ /* 0x000fc600000000ff */
[----:B------:R-:W-:Y:S01]  /*1cb70*/  FADD.FTZ R121, R144, R121 ;  /* 0x0000007990797221 */ /* 0x000fe20000010000 */
[----:B------:R-:W0:Y:S03]  /*1cb80*/  MUFU.EX2 R2, R2 ;  /* 0x0000000200027308 */ /* 0x000e260000000800 */
[----:B------:R-:W-:Y:S01]  /*1cb90*/  HGMMA.64x192x16.F32 R24, R176, gdesc[UR4].tnspB, R24, gsb0 ;  /* 0x42e00004b0187df0 */ /* 0x000fe20008000818 */
[----:B------:R-:W-:Y:S01]  /*1cba0*/  FADD.FTZ R121, R192, R121 ;  /* 0x00000079c0797221 */ /* 0x000fe20000010000 */
[----:B------:R-:W-:-:S03]  /*1cbb0*/  F2FP.F16.F32.PACK_AB R192, R138, R192 ;  /* 0x000000c08ac0723e */ /* 0x000fc600000000ff */
[----:B------:R-:W-:Y:S01]  /*1cbc0*/  FADD.FTZ R121, R138, R121 ;  /* 0x000000798a797221 */ /* 0x000fe20000010000 */
[----:B------:R-:W1:Y:S03]  /*1cbd0*/  MUFU.EX2 R120, R120 ;  /* 0x0000007800787308 */ /* 0x000e660000000800 */
[----:B------:R-:W-:Y:S01]  /*1cbe0*/  FADD.FTZ R121, R194, R121 ;  /* 0x00000079c2797221 */ /* 0x000fe20000010000 */
[----:B------:R-:W-:-:S03]  /*1cbf0*/  F2FP.F16.F32.PACK_AB R194, R130, R194 ;  /* 0x000000c282c2723e */ /* 0x000fc600000000ff */
[----:B------:R-:W-:Y:S01]  /*1cc00*/  FADD.FTZ R121, R130, R121 ;  /* 0x0000007982797221 */ /* 0x000fe20000010000 */
[----:B0-----:R-:W-:Y:S01]  /*1cc10*/  FFMA.FTZ R7, R2, R6, R201 ;  /* 0x0000000602077223 */ /* 0x001fe200000100c9 */
[----:B------:R-:W-:Y:S01]  /*1cc20*/  FFMA.FTZ R6, R139, R3, -R148 ;  /* 0x000000038b067223 */ /* 0x000fe20000010894 */
[----:B------:R-:W0:Y:S01]  /*1cc30*/  MUFU.EX2 R182, R182 ;  /* 0x000000b600b67308 */ /* 0x000e220000000800 */
[----:B------:R-:W-:Y:S01]  /*1cc40*/  FADD.FTZ R121, R188, R121 ;  /* 0x00000079bc797221 */ /* 0x000fe20000010000 */
[----:B------:R-:W-:Y:S01]  /*1cc50*/  FADD.FTZ R150, R12, R7 ;  /* 0x000000070c967221 */ /* 0x000fe20000010000 */
[C---:B------:R-:W-:Y:S02]  /*1cc60*/  F2FP.F16.F32.PACK_AB R188, R122.reuse, R188 ;  /* 0x000000bc7abc723e */ /* 0x040fe400000000ff */
[----:B------:R-:W-:Y:S01]  /*1cc70*/  FADD.FTZ R121, R122, R121 ;  /* 0x000000797a797221 */ /* 0x000fe20000010000 */
[----:B------:R-:W-:Y:S01]  /*1cc80*/  FADD.FTZ R7, R203, R150 ;  /* 0x00000096cb077221 */ /* 0x000fe20000010000 */
[----:B------:R-:W-:Y:S01]  /*1cc90*/  F2FP.F16.F32.PACK_AB R201, R12, R201 ;  /* 0x000000c90cc9723e */ /* 0x000fe200000000ff */
[----:B------:R-:W2:Y:S01]  /*1cca0*/  MUFU.EX2 R6, R6 ;  /* 0x0000000600067308 */ /* 0x000ea20000000800 */
[C---:B------:R-:W-:Y:S01]  /*1ccb0*/  F2FP.F16.F32.PACK_AB R203, R14.reuse, R203 ;  /* 0x000000cb0ecb723e */ /* 0x040fe200000000ff */
[----:B------:R-:W-:Y:S01]  /*1ccc0*/  FADD.FTZ R150, R14, R7 ;  /* 0x000000070e967221 */ /* 0x000fe20000010000 */
[----:B------:R-:W-:-:S03]  /*1ccd0*/  IMAD.MOV.U32 R12, RZ, RZ, R205 ;  /* 0x000000ffff0c7224 */ /* 0x000fc600078e00cd */
[----:B------:R-:W-:Y:S01]  /*1cce0*/  FADD.FTZ R150, R197, R150 ;  /* 0x00000096c5967221 */ /* 0x000fe20000010000 */
[C---:B------:R-:W-:Y:S01]  /*1ccf0*/  F2FP.F16.F32.PACK_AB R197, R21.reuse, R197 ;  /* 0x000000c515c5723e */ /* 0x040fe200000000ff */
[----:B------:R-:W3:Y:S02]  /*1cd00*/  MUFU.EX2 R125, R125 ;  /* 0x0000007d007d7308 */ /* 0x000ee40000000800 */
[----:B------:R-:W-:-:S04]  /*1cd10*/  FADD.FTZ R150, R21, R150 ;  /* 0x0000009615967221 */ /* 0x000fc80000010000 */
[----:B------:R-:W-:Y:S01]  /*1cd20*/  FADD.FTZ R7, R199, R150 ;  /* 0x00000096c7077221 */ /* 0x000fe20000010000 */
[----:B------:R-:W-:Y:S01]  /*1cd30*/  FADD.FTZ R150, R190, R121 ;  /* 0x00000079be967221 */ /* 0x000fe20000010000 */
[----:B------:R-:W-:Y:S01]  /*1cd40*/  MUFU.EX2 R181, R181 ;  /* 0x000000b500b57308 */ /* 0x000fe20000000800 */
[C---:B------:R-:W-:Y:S01]  /*1cd50*/  F2FP.F16.F32.PACK_AB R190, R123.reuse, R190 ;  /* 0x000000be7bbe723e */ /* 0x040fe200000000ff */
[C---:B------:R-:W-:Y:S01]  /*1cd60*/  FADD.FTZ R142, R136.reuse, R7 ;  /* 0x00000007888e7221 */ /* 0x040fe20000010000 */
[----:B------:R-:W-:Y:S01]  /*1cd70*/  FADD.FTZ R7, R123, R150 ;  /* 0x000000967b077221 */ /* 0x000fe20000010000 */
[----:B------:R-:W-:Y:S02]  /*1cd80*/  F2FP.F16.F32.PACK_AB R199, R136, R199 ;  /* 0x000000c788c7723e */ /* 0x000fe400000000ff */
[----:B------:R-:W-:Y:S01]  /*1cd90*/  FADD.FTZ R142, R193, R142 ;  /* 0x0000008ec18e7221 */ /* 0x000fe20000010000 */
[----:B------:R-:W-:Y:S01]  /*1cda0*/  FADD.FTZ R7, R184, R7 ;  /* 0x00000007b8077221 */ /* 0x000fe20000010000 */
[----:B------:R-:W-:Y:S01]  /*1cdb0*/  MUFU.EX2 R183, R183 ;  /* 0x000000b700b77308 */ /* 0x000fe20000000800 */
[C---:B------:R-:W-:Y:S01]  /*1cdc0*/  F2FP.F16.F32.PACK_AB R184, R126.reuse, R184 ;  /* 0x000000b87eb8723e */ /* 0x040fe200000000ff */
        /* <DEDUP_REMOVED lines=10> */
[----:B------:R-:W-:-:S03]  /*1ce70*/  F2FP.F16.F32.PACK_AB R189, R8, R189 ;  /* 0x000000bd08bd723e */ /* 0x000fc600000000ff */
[----:B------:R-:W-:Y:S01]  /*1ce80*/  FADD.FTZ R134, R8, R7 ;  /* 0x0000000708867221 */ /* 0x000fe20000010000 */
[----:B------:R-:W-:-:S03]  /*1ce90*/  MOV R8, R4 ;  /* 0x0000000400087202 */ /* 0x000fc60000000f00 */
[----:B------:R-:W-:Y:S01]  /*1cea0*/  FADD.FTZ R7, R191, R134 ;  /* 0x00000086bf077221 */ /* 0x000fe20000010000 */
[----:B------:R-:W-:Y:S01]  /*1ceb0*/  FADD.FTZ R134, R124, R121 ;  /* 0x000000797c867221 */ /* 0x000fe20000010000 */
[C---:B-1----:R-:W-:Y:S02]  /*1cec0*/  F2FP.F16.F32.PACK_AB R191, R120.reuse, R191 ;  /* 0x000000bf78bf723e */ /* 0x042fe400000000ff */
[----:B------:R-:W-:Y:S01]  /*1ced0*/  FADD.FTZ R20, R120, R7 ;  /* 0x0000000778147221 */ /* 0x000fe20000010000 */
[----:B------:R-:W-:-:S03]  /*1cee0*/  FADD.FTZ R121, R129, R134 ;  /* 0x0000008681797221 */ /* 0x000fc60000010000 */
[----:B------:R-:W-:Y:S01]  /*1cef0*/  FADD.FTZ R7, R185, R20 ;  /* 0x00000014b9077221 */ /* 0x000fe20000010000 */
[----:B0-----:R-:W-:Y:S01]  /*1cf00*/  FADD.FTZ R130, R182, R121 ;  /* 0x00000079b6827221 */ /* 0x001fe20000010000 */
[C---:B--2---:R-:W-:Y:S02]  /*1cf10*/  F2FP.F16.F32.PACK_AB R185, R6.reuse, R185 ;  /* 0x000000b906b9723e */ /* 0x044fe400000000ff */
[----:B------:R-:W-:Y:S01]  /*1cf20*/  FADD.FTZ R20, R6, R7 ;  /* 0x0000000706147221 */ /* 0x000fe20000010000 */
[C---:B---3--:R-:W-:Y:S01]  /*1cf30*/  FADD.FTZ R7, R125.reuse, R130 ;  /* 0x000000827d077221 */ /* 0x048fe20000010000 */
[----:B------:R-:W-:Y:S02]  /*1cf40*/  F2FP.F16.F32.PACK_AB R182, R125, R182 ;  /* 0x000000b67db6723e */ /* 0x000fe400000000ff */
[----:B------:R-:W-:Y:S01]  /*1cf50*/  FADD.FTZ R122, R187, R20 ;  /* 0x00000014bb7a7221 */ /* 0x000fe20000010000 */
[----:B------:R-:W-:Y:S01]  /*1cf60*/  FADD.FTZ R126, R132, R7 ;  /* 0x00000007847e7221 */ /* 0x000fe20000010000 */
[----:B------:R-:W-:Y:S03]  /*1cf70*/  MUFU.EX2 R20, R157 ;  /* 0x0000009d00147308 */ /* 0x000fe60000000800 */
[----:B------:R-:W-:-:S04]  /*1cf80*/  FADD.FTZ R7, R133, R126 ;  /* 0x0000007e85077221 */ /* 0x000fc80000010000 */
[----:B------:R-:W-:-:S04]  /*1cf90*/  FADD.FTZ R124, R140, R7 ;  /* 0x000000078c7c7221 */ /* 0x000fc80000010000 */
[C---:B------:R-:W-:Y:S01]  /*1cfa0*/  FADD.FTZ R7, R9.reuse, R124 ;  /* 0x0000007c09077221 */ /* 0x040fe20000010000 */
[----:B------:R-:W-:Y:S02]  /*1cfb0*/  WARPGROUP.DEPBAR.LE gsb0, 0x0 ;  /* 0x00008000000079c5 */ /* 0x000fe40000010000 */
[----:B------:R0:W-:Y:S01]  /*1cfc0*/  @!P1 SYNCS.ARRIVE.TRANS64.RED.A1T0 RZ, [R13+URZ], RZ ;  /* 0x000000ff0dff99a7 */ /* 0x0001e2000810043f */
[----:B------:R-:W-:Y:S01]  /*1cfd0*/  FFMA.FTZ R177, R146, R3, -R148 ;  /* 0x0000000392b17223 */ /* 0x000fe20000010894 */
[----:B------:R-:W-:Y:S02]  /*1cfe0*/  F2FP.F16.F32.PACK_AB R178, R9, R140 ;  /* 0x0000008c09b2723e */ /* 0x000fe400000000ff */
[----:B------:R-:W-:-:S03]  /*1cff0*/  F2FP.F16.F32.PACK_AB R176, R133, R132 ;  /* 0x0000008485b0723e */ /* 0x000fc600000000ff */
[----:B------:R-:W-:Y:S01]  /*1d000*/  MUFU.EX2 R177, R177 ;  /* 0x000000b100b17308 */ /* 0x000fe20000000800 */
[----:B0-----:R-:W-:Y:S01]  /*1d010*/  @!P1 PRMT R13, RZ, 0x654, R11 ;  /* 0x00000654ff0d9816 */ /* 0x001fe2000000000b */
[----:B------:R-:W-:-:S03]  /*1d020*/  FFMA.FTZ R11, R143, R3, -R148 ;  /* 0x000000038f0b7223 */ /* 0x000fc60000010894 */
[----:B------:R0:W-:Y:S03]  /*1d030*/  @!P1 SYNCS.ARRIVE.TRANS64.RED.A1T0 RZ, [R13+URZ], RZ ;  /* 0x000000ff0dff99a7 */ /* 0x0001e6000810043f */
[----:B------:R-:W1:Y:S01]  /*1d040*/  MUFU.EX2 R11, R11 ;  /* 0x0000000b000b7308 */ /* 0x000e620000000800 */
[-CC-:B0-----:R-:W-:Y:S01]  /*1d050*/  FFMA.FTZ R13, R131, R3.reuse, -R148.reuse ;  /* 0x00000003830d7223 */ /* 0x181fe20000010894 */
[----:B------:R-:W-:-:S06]  /*1d060*/  FFMA.FTZ R148, R158, R3, -R148 ;  /* 0x000000039e947223 */ /* 0x000fcc0000010894 */
[----:B------:R-:W0:Y:S01]  /*1d070*/  MUFU.EX2 R13, R13 ;  /* 0x0000000d000d7308 */ /* 0x000e220000000800 */
[C---:B-1----:R-:W-:Y:S01]  /*1d080*/  FADD.FTZ R122, R11.reuse, R122 ;  /* 0x0000007a0b7a7221 */ /* 0x042fe20000010000 */
[----:B------:R-:W-:-:S06]  /*1d090*/  F2FP.F16.F32.PACK_AB R187, R11, R187 ;  /* 0x000000bb0bbb723e */ /* 0x000fcc00000000ff */
[----:B------:R-:W1:Y:S01]  /*1d0a0*/  MUFU.EX2 R148, R148 ;  /* 0x0000009400947308 */ /* 0x000e620000000800 */
[----:B------:R-:W-:Y:S01]  /*1d0b0*/  MOV R11, R208 ;  /* 0x000000d0000b7202 */ /* 0x000fe20000000f00 */
[----:B------:R-:W-:-:S04]  /*1d0c0*/  FADD.FTZ R122, R181, R122 ;  /* 0x0000007ab57a7221 */ /* 0x000fc80000010000 */
[C---:B0-----:R-:W-:Y:S01]  /*1d0d0*/  FADD.FTZ R122, R13.reuse, R122 ;  /* 0x0000007a0d7a7221 */ /* 0x041fe20000010000 */
[----:B------:R-:W-:-:S03]  /*1d0e0*/  F2FP.F16.F32.PACK_AB R181, R13, R181 ;  /* 0x000000b50db5723e */ /* 0x000fc600000000ff */
[----:B------:R-:W-:Y:S01]  /*1d0f0*/  FADD.FTZ R122, R183, R122 ;  /* 0x0000007ab77a7221 */ /* 0x000fe20000010000 */
[----:B------:R-:W-:-:S03]  /*1d100*/  F2FP.F16.F32.PACK_AB R183, R15, R183 ;  /* 0x000000b70fb7723e */ /* 0x000fc600000000ff */
[----:B------:R-:W-:Y:S01]  /*1d110*/  FADD.FTZ R122, R15, R122 ;  /* 0x0000007a0f7a7221 */ /* 0x000fe20000010000 */
[----:B-1----:R-:W-:-:S03]  /*1d120*/  F2FP.F16.F32.PACK_AB R179, R148, R147 ;  /* 0x0000009394b3723e */ /* 0x002fc600000000ff */
[----:B------:R-:W-:Y:S01]  /*1d130*/  FADD.FTZ R9, R177, R122 ;  /* 0x0000007ab1097221 */ /* 0x000fe20000010000 */
[----:B------:R-:W-:-:S03]  /*1d140*/  F2FP.F16.F32.PACK_AB R177, R20, R177 ;  /* 0x000000b114b1723e */ /* 0x000fc600000000ff */
[----:B------:R-:W-:Y:S01]  /*1d150*/  FADD.FTZ R6, R20, R9 ;  /* 0x0000000914067221 */ /* 0x000fe20000010000 */
[----:B------:R-:W-:-:S03]  /*1d160*/  IMAD.MOV.U32 R9, RZ, RZ, R5 ;  /* 0x000000ffff097224 */ /* 0x000fc600078e0005 */
[----:B------:R-:W-:-:S04]  /*1d170*/  FADD.FTZ R6, R147, R6 ;  /* 0x0000000693067221 */ /* 0x000fc80000010000 */
[----:B------:R-:W-:Y:S01]  /*1d180*/  FADD.FTZ R6, R148, R6 ;  /* 0x0000000694067221 */ /* 0x000fe20000010000 */
[----:B------:R-:W-:Y:S06]  /*1d190*/  @P2 BRA `(.L_x_5253) ;  /* 0xffffffa000e82947 */ /* 0x000fec000383ffff */
[----:B------:R-:W-:Y:S05]  /*1d1a0*/  BSYNC B1 ;  /* 0x0000000000017941 */ /* 0x000fea0003800000 */
.L_x_5242:
[----:B------:R-:W-:Y:S05]  /*1d1b0*/  BSYNC B0 ;  /* 0x0000000000007941 */ /* 0x000fea0003800000 */
.L_x_5241:
[----:B------:R-:W-:Y:S01]  /*1d1c0*/  ISETP.GE.AND P2, PT, R10, RZ, PT ;  /* 0x000000ff0a00720c */ /* 0x000fe20003f46270 */
[----:B------:R-:W-:-:S12]  /*1d1d0*/  BSSY B0, `(.L_x_5254) ;  /* 0x000054f000007945 */ /* 0x000fd80003800000 */
[----:B------:R-:W-:Y:S05]  /*1d1e0*/  @!P2 BRA `(.L_x_5255) ;  /* 0x000000540034a947 */ /* 0x000fea0003800000 */
[----:B------:R-:W-:Y:S01]  /*1d1f0*/  IMAD.MOV.U32 R8, RZ, RZ, R4 ;  /* 0x000000ffff087224 */ /* 0x000fe200078e0004 */
[----:B------:R-:W-:Y:S01]  /*1d200*/  MOV R11, R208 ;  /* 0x000000d0000b7202 */ /* 0x000fe20000000f00 */
[----:B------:R-:W-:Y:S02]  /*1d210*/  IMAD.MOV.U32 R9, RZ, RZ, R5 ;  /* 0x000000ffff097224 */ /* 0x000fe400078e0005 */
[----:B------:R-:W-:-:S07]  /*1d220*/  IMAD.MOV.U32 R12, RZ, RZ, R205 ;  /* 0x000000ffff0c7224 */ /* 0x000fce00078e00cd */
.L_x_5266:
        /* <DEDUP_REMOVED lines=8> */
.L_x_5256:
[----:B------:R-:W-:Y:S01]  /*1d2b0*/  IMAD R4, R205, 0x8, R18 ;  /* 0x00000008cd047824 */ /* 0x000fe200078e0212 */
[----:B------:R-:W-:-:S04]  /*1d2c0*/  SHF.L.U32 R5, R208, 0x1f, RZ ;  /* 0x0000001fd0057819 */ /* 0x000fc800000006ff */
[----:B------:R0:W1:Y:S01]  /*1d2d0*/  SYNCS.PHASECHK.TRANS64.TRYWAIT P2, [R4+URZ+0x36830], R5 ;  /* 0x03683005040075a7 */ /* 0x000062000804017f */
[----:B------:R-:W-:Y:S05]  /*1d2e0*/  @!P0 BRA `(.L_x_5257) ;  /* 0x0000000000048947 */ /* 0x000fea0003800000 */
[----:B------:R-:W-:Y:S01]  /*1d2f0*/  BPT.TRAP 0x1 ;  /* 0x000000040000795c */ /* 0x000fe20000300000 */
.L_x_5257:
[----:B------:R-:W-:Y:S01]  /*1d300*/  IMAD R3, R205, 0xa80, R216 ;  /* 0x00000a80cd037824 */ /* 0x000fe200078e02d8 */
[----:B------:R-:W-:Y:S03]  /*1d310*/  BSSY B1, `(.L_x_5258) ;  /* 0x0000006000017945 */ /* 0x000fe60003800000 */
[C---:B------:R-:W-:Y:S01]  /*1d320*/  VIADD R122, R3.reuse, 0x80 ;  /* 0x00000080037a7836 */ /* 0x040fe20000000000 */
[----:B------:R-:W-:Y:S01]  /*1d330*/  IADD3 R124, R3, 0x100, RZ ;  /* 0x00000100037c7810 */ /* 0x000fe20007ffe0ff */
[----:B-1----:R-:W-:Y:S06]  /*1d340*/  @P2 BRA `(.L_x_5259) ;  /* 0x0000000000082947 */ /* 0x002fec0003800000 */
[----:B------:R-:W1:Y:S02]  /*1d350*/  SYNCS.PHASECHK.TRANS64.TRYWAIT P2, [R4+URZ+0x36830], R5 ;  /* 0x03683005040075a7 */ /* 0x000e64000804017f */
[----:B-1----:R-:W-:Y:S05]  /*1d360*/  @!P2 BRA `(.L_x_5260) ;  /* 0x000000f800aca947 */ /* 0x002fea0003800000 */
.L_x_5259:
[----:B------:R-:W-:Y:S05]  /*1d370*/  BSYNC B1 ;  /* 0x0000000000017941 */ /* 0x000fea0003800000 */
.L_x_5258:
[----:B------:R-:W2:Y:S01]  /*1d380*/  LDL.64 R20, [R1+0x30] ;  /* 0x0000300001147983 */ /* 0x000ea20000100a00 */
[----:B------:R-:W-:Y:S02]  /*1d390*/  IMAD.MOV.U32 R120, RZ, RZ, R3 ;  /* 0x000000ffff787224 */ /* 0x000fe400078e0003 */
[----:B------:R-:W-:Y:S01]  /*1d3a0*/  IMAD.MOV.U32 R121, RZ, RZ, 0x40000040 ;  /* 0x40000040ff797424 */ /* 0x000fe200078e00ff */
[----:B------:R-:W3:Y:S02]  /*1d3b0*/  LDL.64 R14, [R1+0x28] ;  /* 0x00002800010e7983 */ /* 0x000ee40000100a00 */
[----:B------:R-:W-:Y:S02]  /*1d3c0*/  R2UR UR10, R120 ;  /* 0x00000000780a72ca */ /* 0x000fe400000e0000 */
[----:B------:R-:W-:Y:S01]  /*1d3d0*/  R2UR UR11, R121 ;  /* 0x00000000790b72ca */ /* 0x000fe200000e0000 */
[----:B------:R-:W-:Y:S01]  /*1d3e0*/  WARPGROUP.ARRIVE ;  /* 0x00000000000079c5 */ /* 0x000fe20000000000 */
[----:B------:R-:W-:Y:S01]  /*1d3f0*/  MOV R123, 0x40000040 ;  /* 0x40000040007b7802 */ /* 0x000fe20000000f00 */
[----:B------:R4:W-:Y:S01]  /*1d400*/  STL.64 [R1+0x78], R6 ;  /* 0x0000780601007387 */ /* 0x0009e20000100a00 */
[----:B------:R-:W-:-:S02]  /*1d410*/  R2UR UR6, R122 ;  /* 0x000000007a0672ca */ /* 0x000fc400000e0000 */
[----:B------:R-:W-:Y:S01]  /*1d420*/  R2UR UR7, R123 ;  /* 0x000000007b0772ca */ /* 0x000fe200000e0000 */
[----:B------:R-:W-:Y:S01]  /*1d430*/  IMAD.MOV.U32 R120, RZ, RZ, R124 ;  /* 0x000000ffff787224 */ /* 0x000fe200078e007c */
[----:B------:R-:W-:Y:S02]  /*1d440*/  R2UR UR19, R121 ;  /* 0x00000000791372ca */ /* 0x000fe400000e0000 */
[----:B------:R-:W-:Y:S01]  /*1d450*/  MOV R125, 0x40000040 ;  /* 0x40000040007d7802 */ /* 0x000fe20000000f00 */
[C---:B------:R-:W-:Y:S01]  /*1d460*/  VIADD R210, R3.reuse, 0x84 ;  /* 0x0000008403d27836 */ /* 0x040fe20000000000 */
[----:B------:R-:W-:Y:S01]  /*1d470*/  R2UR UR18, R120 ;  /* 0x00000000781272ca */ /* 0x000fe200000e0000 */
[----:B------:R-:W-:Y:S01]  /*1d480*/  VIADD R122, R3, 0x180 ;  /* 0x00000180037a7836 */ /* 0x000fe20000000000 */
[----:B------:R-:W-:Y:S01]  /*1d490*/  R2UR UR15, R123 ;  /* 0x000000007b0f72ca */ /* 0x000fe200000e0000 */
[----:B----4-:R-:W4:Y:S03]  /*1d4a0*/  LDL.64 R6, [R1+0x20] ;  /* 0x0000200001067983 */ /* 0x010f260000100a00 */
[----:B------:R-:W-:Y:S01]  /*1d4b0*/  R2UR UR14, R122 ;  /* 0x000000007a0e72ca */ /* 0x000fe200000e0000 */
[----:B------:R-:W4:Y:S01]  /*1d4c0*/  LDL.64 R218, [R1+0x18] ;  /* 0x0000180001da7983 */ /* 0x000f220000100a00 */
[----:B------:R-:W-:-:S02]  /*1d4d0*/  IADD3 R120, R3, 0x200, RZ ;  /* 0x0000020003787810 */ /* 0x000fc40007ffe0ff */
[----:B------:R-:W-:Y:S02]  /*1d4e0*/  R2UR UR35, R121 ;  /* 0x00000000792372ca */ /* 0x000fe400000e0000 */
[----:B------:R-:W-:Y:S02]  /*1d4f0*/  R2UR UR34, R120 ;  /* 0x00000000782272ca */ /* 0x000fe400000e0000 */
[----:B--2---:R-:W-:Y:S02]  /*1d500*/  R2UR UR20, R20 ;  /* 0x00000000141472ca */ /* 0x004fe400000e0000 */
[----:B------:R-:W-:Y:S02]  /*1d510*/  R2UR UR21, R21 ;  /* 0x00000000151572ca */ /* 0x000fe400000e0000 */
[----:B---3--:R-:W-:Y:S02]  /*1d520*/  R2UR UR46, R14 ;  /* 0x000000000e2e72ca */ /* 0x008fe400000e0000 */
[----:B------:R-:W-:-:S07]  /*1d530*/  R2UR UR47, R15 ;  /* 0x000000000f2f72ca */ /* 0x000fce00000e0000 */
        /* <DEDUP_REMOVED lines=28> */
[C---:B------:R-:W-:Y:S01]  /*1d700*/  VIADD R120, R3.reuse, 0x2 ;  /* 0x0000000203787836 */ /* 0x040fe20000000000 */
[----:B------:R-:W-:Y:S01]  /*1d710*/  MOV R121, 0x40000040 ;  /* 0x4000004000797802 */ /* 0x000fe20000000f00 */
[----:B------:R-:W-:-:S03]  /*1d720*/  VIADD R122, R3, 0x300 ;  /* 0x00000300037a7836 */ /* 0x000fc60000000000 */
[----:B------:R-:W-:Y:S01]  /*1d730*/  R2UR UR11, R121 ;  /* 0x00000000790b72ca */ /* 0x000fe200000e0000 */
[----:B------:R-:W-:Y:S01]  /*1d740*/  IMAD.MOV.U32 R121, RZ, RZ, 0x40000040 ;  /* 0x40000040ff797424 */ /* 0x000fe200078e00ff */
[----:B------:R-:W-:Y:S01]  /*1d750*/  R2UR UR10, R120 ;  /* 0x00000000780a72ca */ /* 0x000fe200000e0000 */
[----:B------:R-:W-:Y:S01]  /*1d760*/  VIADD R120, R3, 0x102 ;  /* 0x0000010203787836 */ /* 0x000fe20000000000 */
[----:B------:R-:W-:Y:S02]  /*1d770*/  WARPGROUP.DEPBAR.LE gsb0, 0x0 ;  /* 0x00008000000079c5 */ /* 0x000fe40000010000 */
[----:B------:R-:W-:-:S06]  /*1d780*/  WARPGROUP.ARRIVE ;  /* 0x00000000000079c5 */ /* 0x000fcc0000000000 */
[----:B------:R-:W-:Y:S01]  /*1d790*/  HGMMA.64x16x16.F32 R128, gdesc[UR28], RZ, !UPT, gsb0 ;  /* 0x002000001c8079f0 */ /* 0x000fe2000c0008ff */
        /* <DEDUP_REMOVED lines=12> */
[----:B------:R-:W-:Y:S02]  /*1d860*/  R2UR UR50, R120 ;  /* 0x00000000783272ca */ /* 0x000fe400000e0000 */
[C---:B------:R-:W-:Y:S02]  /*1d870*/  IADD3 R122, R3.reuse, 0x182, RZ ;  /* 0x00000182037a7810 */ /* 0x040fe40007ffe0ff */
[----:B------:R-:W-:Y:S02]  /*1d880*/  MOV R123, 0x40000040 ;  /* 0x40000040007b7802 */ /* 0x000fe40000000f00 */
[C---:B------:R-:W-:Y:S02]  /*1d890*/  IADD3 R120, R3.reuse, 0x302, RZ ;  /* 0x0000030203787810 */ /* 0x040fe40007ffe0ff */
[----:B------:R-:W-:Y:S01]  /*1d8a0*/  R2UR UR18, R122 ;  /* 0x000000007a1272ca */ /* 0x000fe200000e0000 */
[----:B------:R-:W-:Y:S01]  /*1d8b0*/  VIADD R122, R3, 0x282 ;  /* 0x00000282037a7836 */ /* 0x000fe20000000000 */
[----:B------:R-:W-:Y:S01]  /*1d8c0*/  R2UR UR19, R123 ;  /* 0x000000007b1372ca */ /* 0x000fe200000e0000 */
[----:B------:R-:W-:Y:S01]  /*1d8d0*/  IMAD.MOV.U32 R123, RZ, RZ, 0x40000040 ;  /* 0x40000040ff7b7424 */ /* 0x000fe200078e00ff */
[----:B------:R-:W-:-:S02]  /*1d8e0*/  R2UR UR34, R120 ;  /* 0x00000000782272ca */ /* 0x000fc400000e0000 */
[----:B------:R-:W-:Y:S01]  /*1d8f0*/  R2UR UR35, R121 ;  /* 0x00000000792372ca */ /* 0x000fe200000e0000 */
[----:B------:R-:W-:Y:S01]  /*1d900*/  IMAD.MOV.U32 R121, RZ, RZ, 0x40000040 ;  /* 0x40000040ff797424 */ /* 0x000fe200078e00ff */
[----:B------:R-:W-:Y:S02]  /*1d910*/  IADD3 R120, R3, 0x4, RZ ;  /* 0x0000000403787810 */ /* 0x000fe40007ffe0ff */
        /* <DEDUP_REMOVED lines=48> */
[----:B------:R-:W-:Y:S01]  /*1dc20*/  MOV R211, 0x40000040 ;  /* 0x4000004000d37802 */ /* 0x000fe20000000f00 */
[----:B------:R2:W5:Y:S08]  /*1dc30*/  LDL.LU.64 R6, [R1+0x78] ;  /* 0x0000780001067983 */ /* 0x0005700000300a00 */
[----:B------:R-:W-:-:S02]  /*1dc40*/  UMOV UR28, UR38 ;  /* 0x00000026001c7c82 */ /* 0x000fc40008000000 */
[----:B------:R-:W-:Y:S01]  /*1dc50*/  UMOV UR29, UR39 ;  /* 0x00000027001d7c82 */ /* 0x000fe20008000000 */
        /* <DEDUP_REMOVED lines=57> */
[----:B------:R-:W-:Y:S02]  /*1dff0*/  MOV R14, UR41 ;  /* 0x00000029000e7c02 */ /* 0x000fe40008000f00 */
[----:B------:R-:W-:Y:S02]  /*1e000*/  MOV R15, UR40 ;  /* 0x00000028000f7c02 */ /* 0x000fe40008000f00 */
[----:B------:R-:W-:Y:S02]  /*1e010*/  R2UR UR40, R218 ;  /* 0x00000000da2872ca */ /* 0x000fe400000e0000 */
[----:B------:R-:W-:-:S02]  /*1e020*/  R2UR UR41, R219 ;  /* 0x00000000db2972ca */ /* 0x000fc400000e0000 */
        /* <DEDUP_REMOVED lines=67> */
[----:B------:R-:W3:Y:S01]  /*1e460*/  LDL.64 R218, [R1] ;  /* 0x0000000001da7983 */ /* 0x000ee20000100a00 */
        /* <DEDUP_REMOVED lines=17> */
[----:B------:R-:W-:Y:S01]  /*1e580*/  R2UR UR49, R20 ;  /* 0x00000000143172ca */ /* 0x000fe200000e0000 */
[----:B------:R-:W-:Y:S01]  /*1e590*/  VIADD R20, R3, 0x480 ;  /* 0x0000048003147836 */ /* 0x000fe20000000000 */
[----:B------:R-:W-:Y:S02]  /*1e5a0*/  R2UR UR48, R21 ;  /* 0x00000000153072ca */ /* 0x000fe400000e0000 */
        /* <DEDUP_REMOVED lines=28> */
[----:B01----:R-:W-:Y:S02]  /*1e770*/  MOV R4, UR43 ;  /* 0x0000002b00047c02 */ /* 0x003fe40008000f00 */
        /* <DEDUP_REMOVED lines=329> */
[----:B------:R-:W-:Y:S01]  /*1fc10*/  IMAD.MOV.U32 R5, RZ, RZ, 0x40000040 ;  /* 0x40000040ff057424 */ /* 0x000fe200078e00ff */
        /* <DEDUP_REMOVED lines=221> */
[----:B--2---:R-:W-:Y:S06]  /*209f0*/  @!P0 BRA `(.L_x_5261) ;  /* 0x0000000000048947 */ /* 0x004fec0003800000 */
[----:B------:R-:W-:Y:S01]  /*20a00*/  BPT.TRAP 0x1 ;  /* 0x000000040000795c */ /* 0x000fe20000300000 */
.L_x_5261:
[----:B------:R-:W-:Y:S01]  /*20a10*/  SHF.L.U32 R0, R11, 0x1f, RZ ;  /* 0x0000001f0b007819 */ /* 0x000fe200000006ff */
[----:B------:R-:W-:-:S04]  /*20a20*/  IMAD R11, R12, 0x8, R18 ;  /* 0x000000080c0b7824 */ /* 0x000fc800078e0212 */
[----:B------:R0:W1:Y:S01]  /*20a30*/  SYNCS.PHASECHK.TRANS64.TRYWAIT P2, [R11+URZ+0x36850], R0 ;  /* 0x036850000b0075a7 */ /* 0x000062000804017f */
[----:B------:R-:W-:Y:S05]  /*20a40*/  @!P0 BRA `(.L_x_5262) ;  /* 0x0000000000048947 */ /* 0x000fea0003800000 */
[----:B------:R-:W-:Y:S01]  /*20a50*/  BPT.TRAP 0x1 ;  /* 0x000000040000795c */ /* 0x000fe20000300000 */
.L_x_5262:
[----:B------:R-:W-:Y:S04]  /*20a60*/  BSSY B1, `(.L_x_5263) ;  /* 0x0000004000017945 */ /* 0x000fe80003800000 */
[----:B-1----:R-:W-:Y:S05]  /*20a70*/  @P2 BRA `(.L_x_5264) ;  /* 0x0000000000082947 */ /* 0x002fea0003800000 */
[----:B------:R-:W1:Y:S02]  /*20a80*/  SYNCS.PHASECHK.TRANS64.TRYWAIT P2, [R11+URZ+0x36850], R0 ;  /* 0x036850000b0075a7 */ /* 0x000e64000804017f */
[----:B-1----:R-:W-:Y:S05]  /*20a90*/  @!P2 BRA `(.L_x_5265) ;  /* 0x000000c000f4a947 */ /* 0x002fea0003800000 */
.L_x_5264:
[----:B------:R-:W-:Y:S05]  /*20aa0*/  BSYNC B1 ;  /* 0x0000000000017941 */ /* 0x000fea0003800000 */
.L_x_5263:
        /* <DEDUP_REMOVED lines=36> */
[----:B------:R-:W-:Y:S01]  /*20cf0*/  HGMMA.64x192x16.F32 R24, R200, gdesc[UR4].tnspB, R24, gsb0 ;  /* 0x42e00004c8187df0 */ /* 0x000fe20008000818 */
        /* <DEDUP_REMOVED lines=23> */
[----:B------:R-:W-:Y:S01]  /*20e70*/  IMAD.MOV.U32 R121, RZ, RZ, 0x40000040 ;  /* 0x40000040ff797424 */ /* 0x000fe200078e00ff */
[----:B------:R-:W-:Y:S01]  /*20e80*/  IADD3 R120, R14, 0x200, RZ ;  /* 0x000002000e787810 */ /* 0x000fe20007ffe0ff */
[----:B------:R-:W-:Y:S01]  /*20e90*/  FMUL.FTZ R172, R124, UR42 ;  /* 0x0000002a7cac7c20 */ /* 0x000fe20008410000 */
[----:B------:R-:W-:Y:S01]  /*20ea0*/  FMUL.FTZ R125, R125, UR42 ;  /* 0x0000002a7d7d7c20 */ /* 0x000fe20008410000 */
[----:B------:R-:W-:Y:S01]  /*20eb0*/  FMUL.FTZ R21, R174, UR42 ;  /* 0x0000002aae157c20 */ /* 0x000fe20008410000 */
[----:B------:R-:W-:Y:S01]  /*20ec0*/  FMUL.FTZ R169, R175, UR42 ;  /* 0x0000002aafa97c20 */ /* 0x000fe20008410000 */
[----:B------:R-:W-:Y:S01]  /*20ed0*/  ULDC UR4, c[0x0][0x988] ;  /* 0x0002620000047ab9 */ /* 0x000fe20000000800 */
        /* <DEDUP_REMOVED lines=15> */
[----:B------:R-:W-:Y:S01]  /*20fd0*/  @!P1 LEA R13, R13, R18, 0x3 ;  /* 0x000000120d0d9211 */ /* 0x000fe200078e18ff */
[----:B------:R-:W-:Y:S01]  /*20fe0*/  MUFU.TANH R157, R157 ;  /* 0x0000009d009d7308 */ /* 0x000fe20000002400 */
[----:B------:R-:W-:Y:S01]  /*20ff0*/  @!P1 VIADD R11, R11, 0x36860 ;  /* 0x000368600b0b9836 */ /* 0x000fe20000000000 */
[----:B------:R-:W-:-:S02]  /*21000*/  ISETP.GT.AND P2, PT, R10, RZ, PT ;  /* 0x000000ff0a00720c */ /* 0x000fc40003f44270 */
[----:B------:R-:W-:Y:S01]  /*21010*/  @!P1 VIADD R13, R13, 0x36840 ;  /* 0x000368400d0d9836 */ /* 0x000fe20000000000 */
[----:B------:R-:W-:Y:S02]  /*21020*/  IADD3 R10, R10, -0x1, RZ ;  /* 0xffffffff0a0a7810 */ /* 0x000fe40007ffe0ff */
[----:B------:R-:W-:Y:S01]  /*21030*/  @!P1 PRMT R11, RZ, 0x654, R11 ;  /* 0x00000654ff0b9816 */ /* 0x000fe2000000000b */
        /* <DEDUP_REMOVED lines=23> */
[----:B------:R-:W-:Y:S02]  /*211b0*/  R2UR UR6, R2 ;  /* 0x00000000020672ca */ /* 0x000fe400000e0000 */
[----:B------:R-:W-:Y:S01]  /*211c0*/  R2UR UR7, R3 ;  /* 0x00000000030772ca */ /* 0x000fe200000e0000 */
[----:B------:R-:W-:Y:S01]  /*211d0*/  IMAD.MOV.U32 R3, RZ, RZ, 0x40000040 ;  /* 0x40000040ff037424 */ /* 0x000fe200078e00ff */
[----:B------:R-:W-:Y:S02]  /*211e0*/  IADD3 R2, R14, 0x180, RZ ;  /* 0x000001800e027810 */ /* 0x000fe40007ffe0ff */
        /* <DEDUP_REMOVED lines=28> */
[----:B------:R-:W-:Y:S01]  /*213b0*/  FMUL.FTZ R2, R168, UR42 ;  /* 0x0000002aa8027c20 */ /* 0x000fe20008410000 */
[----:B------:R-:W-:Y:S01]  /*213c0*/  R2UR UR7, R3 ;  /* 0x00000000030772ca */ /* 0x000fe200000e0000 */
[----:B------:R-:W-:Y:S01]  /*213d0*/  FMUL.FTZ R168, R173, UR42 ;  /* 0x0000002aada87c20 */ /* 0x000fe20008410000 */
[----:B------:R-:W-:-:S03]  /*213e0*/  IMAD.U32 R3, RZ, RZ, UR4 ;  /* 0x00000004ff037e24 */ /* 0x000fc6000f8e00ff */
[----:B------:R-:W0:Y:S08]  /*213f0*/  MUFU.TANH R2, R2 ;  /* 0x0000000200027308 */ /* 0x000e300000002400 */
[----:B------:R-:W1:Y:S01]  /*21400*/  MUFU.TANH R168, R168 ;  /* 0x000000a800a87308 */ /* 0x000e620000002400 */
[----:B0-----:R-:W-:-:S04]  /*21410*/  FMNMX.FTZ R0, R2, R9, !PT ;  /* 0x0000000902007209 */ /* 0x001fc80007810000 */
[----:B------:R-:W-:-:S04]  /*21420*/  FMNMX.FTZ R0, R4, R0, !PT ;  /* 0x0000000004007209 */ /* 0x000fc80007810000 */
[----:B------:R-:W-:-:S04]  /*21430*/  FMNMX.FTZ R0, R20, R0, !PT ;  /* 0x0000000014007209 */ /* 0x000fc80007810000 */
[----:B-1----:R-:W-:-:S04]  /*21440*/  FMNMX.FTZ R0, R168, R0, !PT ;  /* 0x00000000a8007209 */ /* 0x002fc80007810000 */
        /* <DEDUP_REMOVED lines=27> */
[----:B0-----:R-:W-:-:S05]  /*21600*/  FMNMX.FTZ R5, R5, R0, !PT ;  /* 0x0000000005057209 */ /* 0x001fca0007810000 */
[C---:B------:R-:W-:Y:S01]  /*21610*/  FMUL.FTZ R174, R5.reuse, R3 ;  /* 0x0000000305ae7220 */ /* 0x040fe20000410000 */
[----:B------:R-:W-:-:S03]  /*21620*/  FADD.FTZ R0, -R5, R9 ;  /* 0x0000000905007221 */ /* 0x000fc60000010100 */
[-CC-:B------:R-:W-:Y:S01]  /*21630*/  FFMA.FTZ R200, R2, R3.reuse, -R174.reuse ;  /* 0x0000000302c87223 */ /* 0x180fe200000108ae */
[----:B------:R-:W-:Y:S01]  /*21640*/  FMNMX.FTZ R2, R12, R8, !PT ;  /* 0x000000080c027209 */ /* 0x000fe20007810000 */
[-CC-:B------:R-:W-:Y:S01]  /*21650*/  FFMA.FTZ R9, R4, R3.reuse, -R174.reuse ;  /* 0x0000000304097223 */ /* 0x180fe200000108ae */
[-C--:B------:R-:W-:Y:S01]  /*21660*/  FMUL.FTZ R0, R0, R3.reuse ;  /* 0x0000000300007220 */ /* 0x080fe20000410000 */
[-CC-:B------:R-:W-:Y:S01]  /*21670*/  FFMA.FTZ R202, R20, R3.reuse, -R174.reuse ;  /* 0x0000000314ca7223 */ /* 0x180fe200000108ae */
[----:B------:R-:W-:Y:S01]  /*21680*/  FMNMX.FTZ R2, R15, R2, !PT ;  /* 0x000000020f027209 */ /* 0x000fe20007810000 */
[----:B------:R-:W-:Y:S02]  /*21690*/  WARPGROUP.DEPBAR.LE gsb0, 0x0 ;  /* 0x00008000000079c5 */ /* 0x000fe40000010000 */
[----:B------:R-:W-:Y:S01]  /*216a0*/  WARPGROUP.ARRIVE ;  /* 0x00000000000079c5 */ /* 0x000fe20000000000 */
[----:B------:R-:W-:Y:S01]  /*216b0*/  FMNMX.FTZ R2, R21, R2, !PT ;  /* 0x0000000215027209 */ /* 0x000fe20007810000 */
[----:B------:R-:W-:Y:S01]  /*216c0*/  MUFU.EX2 R0, R0 ;  /* 0x0000000000007308 */ /* 0x000fe20000000800 */
[-CC-:B------:R-:W-:Y:S01]  /*216d0*/  FFMA.FTZ R168, R168, R3.reuse, -R174.reuse ;  /* 0x00000003a8a87223 */ /* 0x180fe200000108ae */
[-CC-:B------:R-:W-:Y:S01]  /*216e0*/  FFMA.FTZ R196, R170, R3.reuse, -R174.reuse ;  /* 0x00000003aac47223 */ /* 0x180fe200000108ae */
[----:B------:R-:W-:Y:S01]  /*216f0*/  FMNMX.FTZ R2, R169, R2, !PT ;  /* 0x00000002a9027209 */ /* 0x000fe20007810000 */
[----:B------:R-:W-:Y:S01]  /*21700*/  HGMMA.64x192x16.F32 R24, R188, gdesc[UR4].tnspB, R24, gsb0 ;  /* 0x42e00004bc187df0 */ /* 0x000fe20008000818 */
[----:B------:R-:W-:Y:S01]  /*21710*/  R2UR UR6, R120 ;  /* 0x00000000780672ca */ /* 0x000fe200000e0000 */
[C---:B------:R-:W-:Y:S01]  /*21720*/  VIADD R120, R14.reuse, 0x280 ;  /* 0x000002800e787836 */ /* 0x040fe20000000000 */
[----:B------:R-:W-:Y:S01]  /*21730*/  R2UR UR7, R121 ;  /* 0x00000000790772ca */ /* 0x000fe200000e0000 */
[----:B------:R-:W-:Y:S01]  /*21740*/  VIADD R14, R14, 0x300 ;  /* 0x000003000e0e7836 */ /* 0x000fe20000000000 */
[----:B------:R-:W-:Y:S01]  /*21750*/  FMNMX.FTZ R2, R160, R2, !PT ;  /* 0x00000002a0027209 */ /* 0x000fe20007810000 */
[----:B------:R-:W0:Y:S01]  /*21760*/  MUFU.EX2 R200, R200 ;  /* 0x000000c800c87308 */ /* 0x000e220000000800 */
[----:B------:R-:W-:Y:S01]  /*21770*/  MOV R121, 0x40000040 ;  /* 0x4000004000797802 */ /* 0x000fe20000000f00 */
[-CC-:B------:R-:W-:Y:S01]  /*21780*/  FFMA.FTZ R161, R161, R3.reuse, -R174.reuse ;  /* 0x00000003a1a17223 */ /* 0x180fe200000108ae */
[----:B------:R-:W-:Y:S01]  /*21790*/  FMNMX.FTZ R2, R162, R2, !PT ;  /* 0x00000002a2027209 */ /* 0x000fe20007810000 */
[-CC-:B------:R-:W-:Y:S01]  /*217a0*/  FFMA.FTZ R198, R164, R3.reuse, -R174.reuse ;  /* 0x00000003a4c67223 */ /* 0x180fe200000108ae */
[-CC-:B------:R-:W-:Y:S01]  /*217b0*/  FFMA.FTZ R125, R125, R3.reuse, -R174.reuse ;  /* 0x000000037d7d7223 */ /* 0x180fe200000108ae */
[-CC-:B------:R-:W-:Y:S01]  /*217c0*/  FFMA.FTZ R20, R165, R3.reuse, -R174.reuse ;  /* 0x00000003a5147223 */ /* 0x180fe200000108ae */
[----:B------:R-:W-:Y:S01]  /*217d0*/  FMNMX.FTZ R2, R163, R2, !PT ;  /* 0x00000002a3027209 */ /* 0x000fe20007810000 */
[----:B------:R-:W-:Y:S01]  /*217e0*/  MUFU.EX2 R9, R9 ;  /* 0x0000000900097308 */ /* 0x000fe20000000800 */
        /* <DEDUP_REMOVED lines=37> */
[----:B------:R-:W-:Y:S01]  /*21a40*/  MUFU.EX2 R151, R151 ;  /* 0x0000009700977308 */ /* 0x000fe20000000800 */
[----:B-1----:R-:W-:-:S05]  /*21a50*/  FMNMX.FTZ R4, R2, R4, !PT ;  /* 0x0000000402047209 */ /* 0x002fca0007810000 */
[----:B------:R-:W1:Y:S02]  /*21a60*/  SHFL.BFLY PT, R2, R4, 0x1, 0x1f ;  /* 0x0c201f0004027f89 */ /* 0x000e6400000e0000 */
[----:B-1----:R-:W-:-:S05]  /*21a70*/  FMNMX.FTZ R4, R4, R2, !PT ;  /* 0x0000000204047209 */ /* 0x002fca0007810000 */
[----:B------:R-:W-:Y:S02]  /*21a80*/  FADD.FTZ R2, -R4, R8 ;  /* 0x0000000804027221 */ /* 0x000fe40000010100 */
[----:B------:R1:W-:Y:S02]  /*21a90*/  MUFU.EX2 R8, R125 ;  /* 0x0000007d00087308 */ /* 0x0003e40000000800 */
[----:B------:R-:W-:-:S06]  /*21aa0*/  FMUL.FTZ R2, R2, R3 ;  /* 0x0000000302027220 */ /* 0x000fcc0000410000 */
[----:B------:R-:W-:Y:S01]  /*21ab0*/  MUFU.EX2 R2, R2 ;  /* 0x0000000200027308 */ /* 0x000fe20000000800 */
[----:B------:R-:W-:Y:S02]  /*21ac0*/  WARPGROUP.DEPBAR.LE gsb0, 0x0 ;  /* 0x00008000000079c5 */ /* 0x000fe40000010000 */
[----:B------:R-:W-:Y:S01]  /*21ad0*/  WARPGROUP.ARRIVE ;  /* 0x00000000000079c5 */ /* 0x000fe20000000000 */
[-CC-:B------:R-:W-:Y:S01]  /*21ae0*/  FFMA.FTZ R190, R147, R3.reuse, -R174.reuse ;  /* 0x0000000393be7223 */ /* 0x180fe200000108ae */
[-CC-:B------:R-:W-:Y:S01]  /*21af0*/  FFMA.FTZ R147, R148, R3.reuse, -R174.reuse ;  /* 0x0000000394937223 */ /* 0x180fe200000108ae */
[----:B------:R-:W-:-:S03]  /*21b00*/  FFMA.FTZ R188, R159, R3, -R174 ;  /* 0x000000039fbc7223 */ /* 0x000fc600000108ae */
        /* <DEDUP_REMOVED lines=18> */
[-CC-:B------:R-:W-:Y:S01]  /*21c30*/  FFMA.FTZ R12, R15, R3.reuse, -R140.reuse ;  /* 0x000000030f0c7223 */ /* 0x180fe2000001088c */
[----:B------:R-:W-:Y:S01]  /*21c40*/  IMAD.MOV.U32 R15, RZ, RZ, 0x40000040 ;  /* 0x40000040ff0f7424 */ /* 0x000fe200078e00ff */
[----:B------:R-:W-:Y:S01]  /*21c50*/  R2UR UR6, R14 ;  /* 0x000000000e0672ca */ /* 0x000fe200000e0000 */
[-CC-:B------:R-:W-:Y:S01]  /*21c60*/  FFMA.FTZ R203, R21, R3.reuse, -R140.reuse ;  /* 0x0000000315cb7223 */ /* 0x180fe2000001088c */
[-CC-:B------:R-:W-:Y:S01]  /*21c70*/  FFMA.FTZ R21, R169, R3.reuse, -R140.reuse ;  /* 0x00000003a9157223 */ /* 0x180fe2000001088c */
[----:B------:R-:W2:Y:S01]  /*21c80*/  MUFU.EX2 R201, R201 ;  /* 0x000000c900c97308 */ /* 0x000ea20000000800 */
[----:B------:R-:W-:Y:S01]  /*21c90*/  R2UR UR7, R15 ;  /* 0x000000000f0772ca */ /* 0x000fe200000e0000 */
[-CC-:B------:R-:W-:Y:S01]  /*21ca0*/  FFMA.FTZ R197, R160, R3.reuse, -R140.reuse ;  /* 0x00000003a0c57223 */ /* 0x180fe2000001088c */
[-CC-:B------:R-:W-:Y:S01]  /*21cb0*/  FFMA.FTZ R141, R162, R3.reuse, -R140.reuse ;  /* 0x00000003a28d7223 */ /* 0x180fe2000001088c */
[----:B------:R-:W-:Y:S01]  /*21cc0*/  FFMA.FTZ R189, R144, R3, -R140 ;  /* 0x0000000390bd7223 */ /* 0x000fe2000001088c */
[----:B------:R-:W-:Y:S01]  /*21cd0*/  @!P1 PRMT R15, RZ, 0x654, R13 ;  /* 0x00000654ff0f9816 */ /* 0x000fe2000000000d */
[----:B0----5:R-:W-:Y:S01]  /*21ce0*/  FFMA.FTZ R144, R0, R7, R200 ;  /* 0x0000000700907223 */ /* 0x021fe200000100c8 */
[-CC-:B------:R-:W-:Y:S01]  /*21cf0*/  FFMA.FTZ R199, R163, R3.reuse, -R140.reuse ;  /* 0x00000003a3c77223 */ /* 0x180fe2000001088c */
[----:B------:R-:W0:Y:S01]  /*21d00*/  MUFU.EX2 R12, R12 ;  /* 0x0000000c000c7308 */ /* 0x000e220000000800 */
[-CC-:B------:R-:W-:Y:S01]  /*21d10*/  FFMA.FTZ R185, R138, R3.reuse, -R140.reuse ;  /* 0x000000038ab97223 */ /* 0x180fe2000001088c */
[-CC-:B-1----:R-:W-:Y:S01]  /*21d20*/  FFMA.FTZ R125, R166, R3.reuse, -R140.reuse ;  /* 0x00000003a67d7223 */ /* 0x182fe2000001088c */
[-CC-:B------:R-:W-:Y:S01]  /*21d30*/  FFMA.FTZ R193, R152, R3.reuse, -R140.reuse ;  /* 0x0000000398c17223 */ /* 0x180fe2000001088c */
[-CC-:B------:R-:W-:Y:S01]  /*21d40*/  FFMA.FTZ R124, R124, R3.reuse, -R140.reuse ;  /* 0x000000037c7c7223 */ /* 0x180fe2000001088c */
[-CC-:B------:R-:W-:Y:S01]  /*21d50*/  FFMA.FTZ R137, R154, R3.reuse, -R140.reuse ;  /* 0x000000039a897223 */ /* 0x180fe2000001088c */
[-CC-:B------:R-:W-:Y:S01]  /*21d60*/  FFMA.FTZ R195, R155, R3.reuse, -R140.reuse ;  /* 0x000000039bc37223 */ /* 0x180fe2000001088c */
[-CC-:B------:R-:W-:Y:S01]  /*21d70*/  FFMA.FTZ R148, R158, R3.reuse, -R140.reuse ;  /* 0x000000039e947223 */ /* 0x180fe2000001088c */
[----:B------:R-:W1:Y:S01]  /*21d80*/  MUFU.EX2 R203, R203 ;  /* 0x000000cb00cb7308 */ /* 0x000e620000000800 */
[----:B--2---:R-:W-:Y:S01]  /*21d90*/  FFMA.FTZ R7, R2, R6, R201 ;  /* 0x0000000602077223 */ /* 0x004fe200000100c9 */
[-CC-:B------:R-:W-:Y:S01]  /*21da0*/  FFMA.FTZ R14, R145, R3.reuse, -R140.reuse ;  /* 0x00000003910e7223 */ /* 0x180fe2000001088c */
[-CC-:B------:R-:W-:Y:S01]  /*21db0*/  FFMA.FTZ R191, R146, R3.reuse, -R140.reuse ;  /* 0x0000000392bf7223 */ /* 0x180fe2000001088c */
[-CC-:B------:R-:W-:Y:S01]  /*21dc0*/  FFMA.FTZ R6, R139, R3.reuse, -R140.reuse ;  /* 0x000000038b067223 */ /* 0x180fe2000001088c */
[-CC-:B------:R-:W-:Y:S01]  /*21dd0*/  FFMA.FTZ R187, R142, R3.reuse, -R140.reuse ;  /* 0x000000038ebb7223 */ /* 0x180fe2000001088c */
[-CC-:B------:R-:W-:Y:S01]  /*21de0*/  FFMA.FTZ R131, R131, R3.reuse, -R140.reuse ;  /* 0x0000000383837223 */ /* 0x180fe2000001088c */
[--C-:B------:R-:W-:Y:S01]  /*21df0*/  FFMA.FTZ R134, R134, R3, -R140.reuse ;  /* 0x0000000386867223 */ /* 0x100fe2000001088c */
[----:B------:R-:W2:Y:S01]  /*21e00*/  MUFU.EX2 R21, R21 ;  /* 0x0000001500157308 */ /* 0x000ea20000000800 */
[C---:B0-----:R-:W-:Y:S01]  /*21e10*/  FADD.FTZ R138, R12.reuse, R7 ;  /* 0x000000070c8a7221 */ /* 0x041fe20000010000 */
[----:B------:R-:W-:Y:S01]  /*21e20*/  F2FP.F16.F32.PACK_AB R201, R12, R201 ;  /* 0x000000c90cc9723e */ /* 0x000fe200000000ff */
[-CC-:B------:R-:W-:Y:S01]  /*21e30*/  FFMA.FTZ R7, R143, R3.reuse, -R140.reuse ;  /* 0x000000038f077223 */ /* 0x180fe2000001088c */
[----:B------:R-:W-:Y:S01]  /*21e40*/  F2FP.F16.F32.PACK_AB R200, R9, R200 ;  /* 0x000000c809c8723e */ /* 0x000fe200000000ff */
[-CC-:B------:R-:W-:Y:S01]  /*21e50*/  FFMA.FTZ R135, R135, R3.reuse, -R140.reuse ;  /* 0x0000000387877223 */ /* 0x180fe2000001088c */
[-CC-:B------:R-:W-:Y:S01]  /*21e60*/  FFMA.FTZ R122, R122, R3.reuse, -R140.reuse ;  /* 0x000000037a7a7223 */ /* 0x180fe2000001088c */
[-C--:B------:R-:W-:Y:S01]  /*21e70*/  FFMA.FTZ R123, R123, R3.reuse, -R140 ;  /* 0x000000037b7b7223 */ /* 0x080fe2000001088c */
[----:B------:R-:W0:Y:S01]  /*21e80*/  MUFU.EX2 R197, R197 ;  /* 0x000000c500c57308 */ /* 0x000e220000000800 */
[----:B-1----:R-:W-:Y:S01]  /*21e90*/  FADD.FTZ R138, R203, R138 ;  /* 0x0000008acb8a7221 */ /* 0x002fe20000010000 */
[-CC-:B------:R-:W-:Y:S01]  /*21ea0*/  FFMA.FTZ R126, R126, R3.reuse, -R140.reuse ;  /* 0x000000037e7e7223 */ /* 0x180fe2000001088c */
[----:B------:R-:W-:-:S05]  /*21eb0*/  FFMA.FTZ R127, R127, R3, -R140 ;  /* 0x000000037f7f7223 */ /* 0x000fca000001088c */
        /* <DEDUP_REMOVED lines=8> */
[----:B------:R-:W-:Y:S01]  /*21f40*/  MUFU.EX2 R13, R124 ;  /* 0x0000007c000d7308 */ /* 0x000fe20000000800 */
[----:B--2---:R-:W-:-:S07]  /*21f50*/  FADD.FTZ R138, R199, R138 ;  /* 0x0000008ac78a7221 */ /* 0x004fce0000010000 */
[----:B------:R-:W1:Y:S01]  /*21f60*/  MUFU.EX2 R193, R193 ;  /* 0x000000c100c17308 */ /* 0x000e620000000800 */
[C---:B0-----:R-:W-:Y:S01]  /*21f70*/  FADD.FTZ R138, R125.reuse, R138 ;  /* 0x0000008a7d8a7221 */ /* 0x041fe20000010000 */
[----:B------:R-:W-:-:S06]  /*21f80*/  F2FP.F16.F32.PACK_AB R199, R125, R199 ;  /* 0x000000c77dc7723e */ /* 0x000fcc00000000ff */
[----:B------:R-:W0:Y:S08]  /*21f90*/  MUFU.EX2 R137, R137 ;  /* 0x0000008900897308 */ /* 0x000e300000000800 */
[----:B------:R-:W-:Y:S01]  /*21fa0*/  MUFU.EX2 R195, R195 ;  /* 0x000000c300c37308 */ /* 0x000fe20000000800 */
[----:B-1----:R-:W-:-:S07]  /*21fb0*/  FADD.FTZ R138, R193, R138 ;  /* 0x0000008ac18a7221 */ /* 0x002fce0000010000 */
[----:B------:R-:W-:Y:S01]  /*21fc0*/  MUFU.EX2 R148, R148 ;  /* 0x0000009400947308 */ /* 0x000fe20000000800 */
[C---:B0-----:R-:W-:Y:S01]  /*21fd0*/  FADD.FTZ R138, R137.reuse, R138 ;  /* 0x0000008a898a7221 */ /* 0x041fe20000010000 */
        /* <DEDUP_REMOVED lines=14> */
[----:B------:R-:W-:Y:S01]  /*220c0*/  WARPGROUP.ARRIVE ;  /* 0x00000000000079c5 */ /* 0x000fe20000000000 */
[-C--:B------:R-:W-:Y:S01]  /*220d0*/  FFMA.FTZ R181, R130, R3.reuse, -R140 ;  /* 0x0000000382b57223 */ /* 0x080fe2000001088c */
[-CC-:B------:R-:W-:Y:S01]  /*220e0*/  FFMA.FTZ R180, R128, R3.reuse, -R174.reuse ;  /* 0x0000000380b47223 */ /* 0x180fe200000108ae */
[-CC-:B------:R-:W-:Y:S01]  /*220f0*/  FFMA.FTZ R128, R129, R3.reuse, -R174.reuse ;  /* 0x0000000381807223 */ /* 0x180fe200000108ae */
[-CC-:B------:R-:W-:Y:S01]  /*22100*/  FFMA.FTZ R182, R132, R3.reuse, -R174.reuse ;  /* 0x0000000384b67223 */ /* 0x180fe200000108ae */
[-CC-:B------:R-:W-:Y:S01]  /*22110*/  FFMA.FTZ R129, R133, R3.reuse, -R174.reuse ;  /* 0x0000000385817223 */ /* 0x180fe200000108ae */
[----:B------:R-:W-:Y:S01]  /*22120*/  HGMMA.64x192x16.F32 R24, R176, gdesc[UR4].tnspB, R24, gsb0 ;  /* 0x42e00004b0187df0 */ /* 0x000fe20008000818 */
[----:B------:R-:W-:Y:S01]  /*22130*/  MUFU.EX2 R181, R181 ;  /* 0x000000b500b57308 */ /* 0x000fe20000000800 */
[-CC-:B------:R-:W-:Y:S01]  /*22140*/  FFMA.FTZ R132, R150, R3.reuse, -R174.reuse ;  /* 0x0000000396847223 */ /* 0x180fe200000108ae */
[----:B------:R-:W-:Y:S01]  /*22150*/  FFMA.FTZ R133, R172, R3, -R174 ;  /* 0x00000003ac857223 */ /* 0x000fe200000108ae */
[----:B0-----:R-:W-:-:S05]  /*22160*/  F2FP.F16.F32.PACK_AB R183, R135, R134 ;  /* 0x0000008687b7723e */ /* 0x001fca00000000ff */
        /* <DEDUP_REMOVED lines=16> */
[----:B------:R0:W-:Y:S01]  /*22270*/  @!P1 SYNCS.ARRIVE.TRANS64.RED.A1T0 RZ, [R11+URZ], RZ ;  /* 0x000000ff0bff99a7 */ /* 0x0001e2000810043f */
[----:B------:R-:W1:Y:S02]  /*22280*/  MUFU.EX2 R9, R131 ;  /* 0x0000008300097308 */ /* 0x000e640000000800 */
[----:B------:R-:W-:Y:S01]  /*22290*/  FADD.FTZ R15, R202, R15 ;  /* 0x0000000fca0f7221 */ /* 0x000fe20000010000 */
[----:B------:R-:W-:-:S03]  /*222a0*/  F2FP.F16.F32.PACK_AB R202, R168, R202 ;  /* 0x000000caa8ca723e */ /* 0x000fc600000000ff */
[----:B------:R-:W-:-:S04]  /*222b0*/  FADD.FTZ R15, R168, R15 ;  /* 0x0000000fa80f7221 */ /* 0x000fc80000010000 */
[----:B------:R-:W-:Y:S01]  /*222c0*/  FADD.FTZ R124, R196, R15 ;  /* 0x0000000fc47c7221 */ /* 0x000fe20000010000 */
[----:B------:R-:W-:-:S03]  /*222d0*/  F2FP.F16.F32.PACK_AB R196, R161, R196 ;  /* 0x000000c4a1c4723e */ /* 0x000fc600000000ff */
[----:B0-----:R-:W-:-:S04]  /*222e0*/  FADD.FTZ R11, R161, R124 ;  /* 0x0000007ca10b7221 */ /* 0x001fc80000010000 */
        /* <DEDUP_REMOVED lines=38> */
[C---:B-1----:R-:W-:Y:S02]  /*22550*/  F2FP.F16.F32.PACK_AB R181, R9.reuse, R181 ;  /* 0x000000b509b5723e */ /* 0x042fe400000000ff */
[C---:B------:R-:W-:Y:S01]  /*22560*/  FADD.FTZ R11, R128.reuse, R11 ;  /* 0x0000000b800b7221 */ /* 0x040fe20000010000 */
[----:B------:R-:W-:Y:S01]  /*22570*/  FADD.FTZ R13, R9, R12 ;  /* 0x0000000c090d7221 */ /* 0x000fe20000010000 */
[----:B------:R-:W-:Y:S01]  /*22580*/  F2FP.F16.F32.PACK_AB R180, R128, R180 ;  /* 0x000000b480b4723e */ /* 0x000fe200000000ff */
[----:B------:R-:W-:-:S02]  /*22590*/  IMAD.MOV.U32 R9, RZ, RZ, R5 ;  /* 0x000000ffff097224 */ /* 0x000fc400078e0005 */
[----:B------:R-:W-:Y:S01]  /*225a0*/  FADD.FTZ R12, R182, R11 ;  /* 0x0000000bb60c7221 */ /* 0x000fe20000010000 */
[----:B------:R-:W-:Y:S01]  /*225b0*/  FADD.FTZ R6, R134, R13 ;  /* 0x0000000d86067221 */ /* 0x000fe20000010000 */
[C---:B------:R-:W-:Y:S02]  /*225c0*/  F2FP.F16.F32.PACK_AB R182, R129.reuse, R182 ;  /* 0x000000b681b6723e */ /* 0x040fe400000000ff */
[----:B------:R-:W-:Y:S01]  /*225d0*/  FADD.FTZ R12, R129, R12 ;  /* 0x0000000c810c7221 */ /* 0x000fe20000010000 */
[----:B------:R-:W-:-:S03]  /*225e0*/  FADD.FTZ R7, R135, R6 ;  /* 0x0000000687077221 */ /* 0x000fc60000010000 */
[----:B------:R-:W-:Y:S01]  /*225f0*/  FADD.FTZ R11, R121, R12 ;  /* 0x0000000c790b7221 */ /* 0x000fe20000010000 */
[----:B------:R-:W-:-:S03]  /*22600*/  FADD.FTZ R6, R122, R7 ;  /* 0x000000077a067221 */ /* 0x000fc60000010000 */
[----:B------:R-:W-:Y:S01]  /*22610*/  FADD.FTZ R12, R132, R11 ;  /* 0x0000000b840c7221 */ /* 0x000fe20000010000 */
[----:B------:R-:W-:Y:S01]  /*22620*/  FADD.FTZ R6, R123, R6 ;  /* 0x000000067b067221 */ /* 0x000fe20000010000 */
[----:B------:R-:W-:Y:S02]  /*22630*/  IMAD.MOV.U32 R11, RZ, RZ, R208 ;  /* 0x000000ffff0b7224 */ /* 0x000fe400078e00d0 */
[----:B------:R-:W-:Y:S01]  /*22640*/  FADD.FTZ R7, R133, R12 ;  /* 0x0000000c85077221 */ /* 0x000fe20000010000 */
[----:B------:R-:W-:Y:S01]  /*22650*/  FADD.FTZ R6, R179, R6 ;  /* 0x00000006b3067221 */ /* 0x000fe20000010000 */
[C---:B------:R-:W-:Y:S01]  /*22660*/  F2FP.F16.F32.PACK_AB R179, R127.reuse, R179 ;  /* 0x000000b37fb3723e */ /* 0x040fe200000000ff */
[----:B------:R-:W-:Y:S02]  /*22670*/  IMAD.MOV.U32 R12, RZ, RZ, R205 ;  /* 0x000000ffff0c7224 */ /* 0x000fe400078e00cd */
[----:B------:R-:W-:Y:S01]  /*22680*/  FADD.FTZ R7, R8, R7 ;  /* 0x0000000708077221 */ /* 0x000fe20000010000 */
[----:B------:R-:W-:Y:S01]  /*22690*/  FADD.FTZ R6, R127, R6 ;  /* 0x000000067f067221 */ /* 0x000fe20000010000 */
[----:B------:R-:W-:Y:S01]  /*226a0*/  MOV R8, R4 ;  /* 0x0000000400087202 */ /* 0x000fe20000000f00 */
[----:B------:R-:W-:Y:S06]  /*226b0*/  @P2 BRA `(.L_x_5266) ;  /* 0xffffffa800dc2947 */ /* 0x000fec000383ffff */
.L_x_5255:
[----:B------:R-:W-:Y:S05]  /*226c0*/  BSYNC B0 ;  /* 0x0000000000007941 */ /* 0x000fea0003800000 */
.L_x_5254:
        /* <DEDUP_REMOVED lines=99> */
.L_x_5267:
[----:B------:R-:W-:Y:S01]  /*22d00*/  IMAD R13, R205, 0x8, R18 ;  /* 0x00000008cd0d7824 */ /* 0x000fe200078e0212 */
[----:B------:R-:W-:-:S04]  /*22d10*/  SHF.L.U32 R2, R208, 0x1f, RZ ;  /* 0x0000001fd0027819 */ /* 0x000fc800000006ff */
[----:B------:R0:W1:Y:S01]  /*22d20*/  SYNCS.PHASECHK.TRANS64.TRYWAIT P2, [R13+URZ+0x36850], R2 ;  /* 0x036850020d0075a7 */ /* 0x000062000804017f */
[----:B------:R-:W-:Y:S05]  /*22d30*/  @!P0 BRA `(.L_x_5268) ;  /* 0x0000000000048947 */ /* 0x000fea0003800000 */
[----:B------:R-:W-:Y:S01]  /*22d40*/  BPT.TRAP 0x1 ;  /* 0x000000040000795c */ /* 0x000fe20000300000 */
.L_x_5268:
        /* <DEDUP_REMOVED lines=9> */
.L_x_5270:
[----:B------:R-:W-:Y:S05]  /*22de0*/  BSYNC B0 ;  /* 0x0000000000007941 */ /* 0x000fea0003800000 */
.L_x_5269:
[----:B------:R-:W-:Y:S01]  /*22df0*/  IMAD.MOV.U32 R8, RZ, RZ, R0 ;  /* 0x000000ffff087224 */ /* 0x000fe200078e0000 */
[----:B------:R-:W-:Y:S01]  /*22e00*/  WARPGROUP.ARRIVE ;  /* 0x00000000000079c5 */ /* 0x000fe20000000000 */
[----:B------:R-:W-:Y:S01]  /*22e10*/  IMAD.MOV.U32 R9, RZ, RZ, 0x40000040 ;  /* 0x40000040ff097424 */ /* 0x000fe200078e00ff */
[----:B------:R-:W-:Y:S01]  /*22e20*/  IADD3 R205, R205, 0x1, RZ ;  /* 0x00000001cdcd7810 */ /* 0x000fe20007ffe0ff */
[----:B------:R-:W-:Y:S01]  /*22e30*/  VIADD R232, R232, 0x1 ;  /* 0x00000001e8e87836 */ /* 0x000fe20000000000 */
[----:B------:R-:W-:Y:S02]  /*22e40*/  R2UR UR6, R8 ;  /* 0x00000000080672ca */ /* 0x000fe400000e0000 */
[----:B------:R-:W-:Y:S01]  /*22e50*/  R2UR UR7, R9 ;  /* 0x00000000090772ca */ /* 0x000fe200000e0000 */
[----:B------:R-:W-:Y:S01]  /*22e60*/  IMAD.MOV.U32 R9, RZ, RZ, 0x40000040 ;  /* 0x40000040ff097424 */ /* 0x000fe200078e00ff */
[----:B------:R-:W-:Y:S02]  /*22e70*/  IADD3 R8, R0, 0x80, RZ ;  /* 0x0000008000087810 */ /* 0x000fe40007ffe0ff */
[----:B------:R-:W-:-:S04]  /*22e80*/  ISETP.NE.AND P2, PT, R205, 0x2, PT ;  /* 0x00000002cd00780c */ /* 0x000fc80003f45270 */
[----:B------:R-:W-:-:S05]  /*22e90*/  SEL R205, R205, RZ, P2 ;  /* 0x000000ffcdcd7207 */ /* 0x000fca0001000000 */
        /* <DEDUP_REMOVED lines=33> */
[----:B------:R-:W2:Y:S02]  /*230b0*/  SHFL.BFLY PT, R0, R7, 0x2, 0x1f ;  /* 0x0c401f0007007f89 */ /* 0x000ea400000e0000 */
[----:B--2---:R-:W-:Y:S01]  /*230c0*/  FADD.FTZ R0, R0, R7 ;  /* 0x0000000700007221 */ /* 0x004fe20000010000 */
[----:B------:R-:W-:Y:S02]  /*230d0*/  WARPGROUP.DEPBAR.LE gsb0, 0x0 ;  /* 0x00008000000079c5 */ /* 0x000fe40000010000 */
[----:B------:R-:W-:-:S10]  /*230e0*/  WARPGROUP.ARRIVE ;  /* 0x00000000000079c5 */ /* 0x000fd40000000000 */
[----:B------:R-:W-:Y:S01]  /*230f0*/  HGMMA.64x192x16.F32 R24, R180, gdesc[UR4].tnspB, R24, gsb0 ;  /* 0x42e00004b4187df0 */ /* 0x000fe20008000818 */
[----:B------:R-:W-:Y:S02]  /*23100*/  R2UR UR6, R8 ;  /* 0x00000000080672ca */ /* 0x000fe400000e0000 */
[----:B------:R-:W-:Y:S02]  /*23110*/  R2UR UR7, R9 ;  /* 0x00000000090772ca */ /* 0x000fe400000e0000 */
[----:B------:R-:W0:Y:S02]  /*23120*/  SHFL.BFLY PT, R9, R6, 0x2, 0x1f ;  /* 0x0c401f0006097f89 */ /* 0x000e2400000e0000 */
[----:B01----:R-:W-:Y:S01]  /*23130*/  FADD.FTZ R2, R9, R6 ;  /* 0x0000000609027221 */ /* 0x003fe20000010000 */
[----:B------:R-:W-:Y:S01]  /*23140*/  CS2R R6, SRZ ;  /* 0x0000000000067805 */ /* 0x000fe2000001ff00 */
[----:B------:R-:W0:Y:S04]  /*23150*/  SHFL.BFLY PT, R9, R0, 0x1, 0x1f ;  /* 0x0c201f0000097f89 */ /* 0x000e2800000e0000 */
[----:B------:R-:W1:Y:S01]  /*23160*/  SHFL.BFLY PT, R11, R2, 0x1, 0x1f ;  /* 0x0c201f00020b7f89 */ /* 0x000e6200000e0000 */
[----:B0-----:R-:W-:Y:S01]  /*23170*/  FADD.FTZ R12, R0, R9 ;  /* 0x00000009000c7221 */ /* 0x001fe20000010000 */
[----:B------:R-:W-:Y:S01]  /*23180*/  MOV R0, 0xff800000 ;  /* 0xff80000000007802 */ /* 0x000fe20000000f00 */
[----:B-1----:R-:W-:-:S03]  /*23190*/  FADD.FTZ R14, R2, R11 ;  /* 0x0000000b020e7221 */ /* 0x002fc60000010000 */
[----:B------:R-:W-:Y:S01]  /*231a0*/  FSETP.NE.FTZ.AND P0, PT, R12, RZ, PT ;  /* 0x000000ff0c00720b */ /* 0x000fe20003f15000 */
[----:B------:R-:W-:Y:S01]  /*231b0*/  IMAD.MOV.U32 R2, RZ, RZ, -0x800000 ;  /* 0xff800000ff027424 */ /* 0x000fe200078e00ff */
[----:B------:R-:W-:Y:S02]  /*231c0*/  SEL R11, RZ, 0x1, P2 ;  /* 0x00000001ff0b7807 */ /* 0x000fe40001000000 */
[----:B------:R-:W-:Y:S02]  /*231d0*/  FSETP.NE.FTZ.AND P3, PT, R14, RZ, PT ;  /* 0x000000ff0e00720b */ /* 0x000fe40003f75000 */
[----:B------:R-:W-:Y:S01]  /*231e0*/  LOP3.LUT R208, R208, R11, RZ, 0x3c, !PT ;  /* 0x0000000bd0d07212 */ /* 0x000fe200078e3cff */
[----:B------:R-:W-:-:S05]  /*231f0*/  @!P1 VIADD R11, R13, 0x36860 ;  /* 0x000368600d0b9836 */ /* 0x000fca0000000000 */
[----:B------:R-:W-:Y:S01]  /*23200*/  @!P1 PRMT R11, RZ, 0x654, R11 ;  /* 0x00000654ff0b9816 */ /* 0x000fe2000000000b */
        /* <DEDUP_REMOVED lines=13> */
[----:B------:R-:W-:Y:S03]  /*232e0*/  HGMMA.64x192x16.F32 R24, R176, gdesc[UR4].tnspB, R24, gsb0 ;  /* 0x42e00004b0187df0 */ /* 0x000fe60008000818 */
        /* <DEDUP_REMOVED lines=98> */
.L_x_5166:
        /* <DEDUP_REMOVED lines=56> */
[----:B------:R-:W-:Y:S01]  /*23c90*/  BAR.SYNC.DEFER_BLOCKING 0x1, 0x100 ;  /* 0x0044000000007b1d */ /* 0x000fe20000010000 */
[----:B--2---:R-:W-:-:S03]  /*23ca0*/  IMAD.WIDE R26, R6, 0x2, R4 ;  /* 0x00000002061a7825 */ /* 0x004fc600078e0204 */
[C---:B------:R-:W-:Y:S02]  /*23cb0*/  IADD3 R137, P2, R26.reuse, 0x20, RZ ;  /* 0x000000201a897810 */ /* 0x040fe40007f5e0ff */
[C---:B------:R-:W-:Y:S02]  /*23cc0*/  IADD3 R145, P0, R26.reuse, 0x4020, RZ ;  /* 0x000040201a917810 */ /* 0x040fe40007f1e0ff */
[----:B------:R-:W-:Y:S02]  /*23cd0*/  LOP3.LUT R6, R137, 0x380, RZ, 0xc0, !PT ;  /* 0x0000038089067812 */ /* 0x000fe400078ec0ff */
[----:B------:R-:W-:Y:S01]  /*23ce0*/  LOP3.LUT R7, R26, 0x380, RZ, 0xc0, !PT ;  /* 0x000003801a077812 */ /* 0x000fe200078ec0ff */
[----:B------:R-:W-:Y:S01]  /*23cf0*/  IMAD.X R21, RZ, RZ, R27, P0 ;  /* 0x000000ffff157224 */ /* 0x000fe200000e061b */
[----:B------:R-:W-:Y:S02]  /*23d00*/  SHF.R.U64 R6, R6, 0x3, RZ ;  /* 0x0000000306067819 */ /* 0x000fe400000012ff */
[----:B------:R-:W-:-:S02]  /*23d10*/  IADD3 R139, P1, R26, 0x40, RZ ;  /* 0x000000401a8b7810 */ /* 0x000fc40007f3e0ff */
[C---:B------:R-:W-:Y:S02]  /*23d20*/  IADD3 R141, P6, R26.reuse, 0x60, RZ ;  /* 0x000000601a8d7810 */ /* 0x040fe40007fde0ff */
[----:B------:R-:W-:Y:S01]  /*23d30*/  IADD3 R143, P5, R26, 0x4000, RZ ;  /* 0x000040001a8f7810 */ /* 0x000fe20007fbe0ff */
[--C-:B------:R-:W-:Y:S01]  /*23d40*/  IMAD.X R11, RZ, RZ, R27.reuse, P1 ;  /* 0x000000ffff0b7224 */ /* 0x100fe200008e061b */
[----:B------:R-:W-:Y:S01]  /*23d50*/  LOP3.LUT R8, R6, R137, RZ, 0x3c, !PT ;  /* 0x0000008906087212 */ /* 0x000fe200078e3cff */
[----:B------:R-:W-:Y:S01]  /*23d60*/  IMAD.X R13, RZ, RZ, R27, P6 ;  /* 0x000000ffff0d7224 */ /* 0x000fe200030e061b */
[----:B------:R-:W-:Y:S02]  /*23d70*/  LOP3.LUT R6, R145, 0x380, RZ, 0xc0, !PT ;  /* 0x0000038091067812 */ /* 0x000fe400078ec0ff */
[----:B------:R-:W-:Y:S02]  /*23d80*/  SHF.R.U64 R7, R7, 0x3, RZ ;  /* 0x0000000307077819 */ /* 0x000fe400000012ff */
[----:B------:R-:W-:-:S02]  /*23d90*/  IADD3.X R9, RZ, R27, RZ, P2, !PT ;  /* 0x0000001bff097210 */ /* 0x000fc400017fe4ff */
[----:B------:R-:W-:Y:S02]  /*23da0*/  IADD3.X R15, RZ, R27, RZ, P5, !PT ;  /* 0x0000001bff0f7210 */ /* 0x000fe40002ffe4ff */
[C---:B------:R-:W-:Y:S02]  /*23db0*/  IADD3 R147, P4, R26.reuse, 0x4040, RZ ;  /* 0x000040401a937810 */ /* 0x040fe40007f9e0ff */
[C---:B------:R-:W-:Y:S02]  /*23dc0*/  IADD3 R149, P3, R26.reuse, 0x4060, RZ ;  /* 0x000040601a957810 */ /* 0x040fe40007f7e0ff */
[C---:B------:R-:W-:Y:S01]  /*23dd0*/  IADD3 R151, P2, R26.reuse, 0x8000, RZ ;  /* 0x000080001a977810 */ /* 0x040fe20007f5e0ff */
[--C-:B------:R-:W-:Y:S01]  /*23de0*/  IMAD.X R31, RZ, RZ, R27.reuse, P4 ;  /* 0x000000ffff1f7224 */ /* 0x100fe200020e061b */
[C---:B------:R-:W-:Y:S02]  /*23df0*/  IADD3 R153, P1, R26.reuse, 0x8020, RZ ;  /* 0x000080201a997810 */ /* 0x040fe40007f3e0ff */
[C---:B------:R-:W-:Y:S01]  /*23e00*/  IADD3 R155, P6, R26.reuse, 0x8040, RZ ;  /* 0x000080401a9b7810 */ /* 0x040fe20007fde0ff */
[--C-:B------:R-:W-:Y:S01]  /*23e10*/  IMAD.X R39, RZ, RZ, R27.reuse, P2 ;  /* 0x000000ffff277224 */ /* 0x100fe200010e061b */
[----:B------:R-:W-:Y:S01]  /*23e20*/  IADD3 R86, P5, R26, 0x8060, RZ ;  /* 0x000080601a567810 */ /* 0x000fe20007fbe0ff */
[----:B------:R-:W-:Y:S01]  /*23e30*/  IMAD.X R43, RZ, RZ, R27, P1 ;  /* 0x000000ffff2b7224 */ /* 0x000fe200008e061b */
[----:B------:R-:W-:-:S02]  /*23e40*/  SHF.R.U64 R6, R6, 0x3, RZ ;  /* 0x0000000306067819 */ /* 0x000fc400000012ff */
[----:B------:R-:W-:Y:S01]  /*23e50*/  LOP3.LUT R26, R7, R26, RZ, 0x3c, !PT ;  /* 0x0000001a071a7212 */ /* 0x000fe200078e3cff */
[----:B------:R-:W-:Y:S01]  /*23e60*/  IMAD.X R7, RZ, RZ, R27, P5 ;  /* 0x000000ffff077224 */ /* 0x000fe200028e061b */
[----:B------:R-:W-:Y:S02]  /*23e70*/  LOP3.LUT R10, R139, 0x380, RZ, 0xc0, !PT ;  /* 0x000003808b0a7812 */ /* 0x000fe400078ec0ff */
[----:B------:R-:W-:Y:S02]  /*23e80*/  LOP3.LUT R34, R149, 0x380, RZ, 0xc0, !PT ;  /* 0x0000038095227812 */ /* 0x000fe400078ec0ff */
[----:B------:R-:W-:Y:S02]  /*23e90*/  LOP3.LUT R20, R6, R145, RZ, 0x3c, !PT ;  /* 0x0000009106147212 */ /* 0x000fe400078e3cff */
[-C--:B------:R-:W-:Y:S02]  /*23ea0*/  IADD3.X R35, RZ, R27.reuse, RZ, P3, !PT ;  /* 0x0000001bff237210 */ /* 0x080fe40001ffe4ff */
[----:B------:R-:W-:-:S02]  /*23eb0*/  IADD3.X R47, RZ, R27, RZ, P6, !PT ;  /* 0x0000001bff2f7210 */ /* 0x000fc400037fe4ff */
[----:B------:R-:W-:Y:S02]  /*23ec0*/  MOV R78, R26 ;  /* 0x0000001a004e7202 */ /* 0x000fe40000000f00 */
[----:B------:R-:W-:Y:S02]  /*23ed0*/  LOP3.LUT R6, R153, 0x380, RZ, 0xc0, !PT ;  /* 0x0000038099067812 */ /* 0x000fe400078ec0ff */
[----:B------:R-:W-:Y:S02]  /*23ee0*/  LOP3.LUT R27, R155, 0x380, RZ, 0xc0, !PT ;  /* 0x000003809b1b7812 */ /* 0x000fe400078ec0ff */
[----:B------:R-:W-:Y:S02]  /*23ef0*/  LOP3.LUT R12, R141, 0x380, RZ, 0xc0, !PT ;  /* 0x000003808d0c7812 */ /* 0x000fe400078ec0ff */
[----:B------:R-:W-:Y:S02]  /*23f00*/  LOP3.LUT R14, R143, 0x380, RZ, 0xc0, !PT ;  /* 0x000003808f0e7812 */ /* 0x000fe400078ec0ff */
[----:B------:R-:W-:-:S02]  /*23f10*/  SHF.R.U64 R10, R10, 0x3, RZ ;  /* 0x000000030a0a7819 */ /* 0x000fc400000012ff */
[----:B------:R-:W-:Y:S02]  /*23f20*/  SHF.R.U64 R34, R34, 0x3, RZ ;  /* 0x0000000322227819 */ /* 0x000fe400000012ff */
[----:B------:R-:W-:Y:S02]  /*23f30*/  LOP3.LUT R42, R86, 0x380, RZ, 0xc0, !PT ;  /* 0x00000380562a7812 */ /* 0x000fe400078ec0ff */
[----:B------:R-:W-:Y:S02]  /*23f40*/  F2FP.F16.F32.PACK_AB R26, R29, R28 ;  /* 0x0000001c1d1a723e */ /* 0x000fe400000000ff */
[----:B------:R-:W-:Y:S02]  /*23f50*/  SHF.R.U64 R6, R6, 0x3, RZ ;  /* 0x0000000306067819 */ /* 0x000fe400000012ff */
[----:B------:R-:W-:Y:S02]  /*23f60*/  LOP3.LUT R30, R147, 0x380, RZ, 0xc0, !PT ;  /* 0x00000380931e7812 */ /* 0x000fe400078ec0ff */
[----:B------:R-:W-:-:S02]  /*23f70*/  SHF.R.U64 R28, R27, 0x3, RZ ;  /* 0x000000031b1c7819 */ /* 0x000fc400000012ff */
[----:B------:R-:W-:Y:S02]  /*23f80*/  SHF.R.U64 R12, R12, 0x3, RZ ;  /* 0x000000030c0c7819 */ /* 0x000fe400000012ff */
[----:B------:R-:W-:Y:S02]  /*23f90*/  SHF.R.U64 R14, R14, 0x3, RZ ;  /* 0x000000030e0e7819 */ /* 0x000fe400000012ff */
[----:B------:R-:W-:Y:S02]  /*23fa0*/  LOP3.LUT R10, R10, R139, RZ, 0x3c, !PT ;  /* 0x0000008b0a0a7212 */ /* 0x000fe400078e3cff */
[----:B------:R-:W-:Y:S02]  /*23fb0*/  LOP3.LUT R34, R34, R149, RZ, 0x3c, !PT ;  /* 0x0000009522227212 */ /* 0x000fe400078e3cff */
[----:B------:R-:W-:Y:S02]  /*23fc0*/  SHF.R.U64 R29, R42, 0x3, RZ ;  /* 0x000000032a1d7819 */ /* 0x000fe400000012ff */
[----:B------:R-:W-:-:S02]  /*23fd0*/  LOP3.LUT R42, R6, R153, RZ, 0x3c, !PT ;  /* 0x00000099062a7212 */ /* 0x000fc400078e3cff */
[----:B------:R-:W-:Y:S02]  /*23fe0*/  SHF.R.U64 R30, R30, 0x3, RZ ;  /* 0x000000031e1e7819 */ /* 0x000fe400000012ff */
[----:B------:R-:W-:Y:S02]  /*23ff0*/  LOP3.LUT R46, R28, R155, RZ, 0x3c, !PT ;  /* 0x0000009b1c2e7212 */ /* 0x000fe400078e3cff */
[----:B------:R-:W-:Y:S02]  /*24000*/  LOP3.LUT R12, R12, R141, RZ, 0x3c, !PT ;  /* 0x0000008d0c0c7212 */ /* 0x000fe400078e3cff */
[----:B------:R-:W-:Y:S02]  /*24010*/  MOV R28, R8 ;  /* 0x00000008001c7202 */ /* 0x000fe40000000f00 */
[----:B------:R-:W-:Y:S02]  /*24020*/  LOP3.LUT R14, R14, R143, RZ, 0x3c, !PT ;  /* 0x0000008f0e0e7212 */ /* 0x000fe400078e3cff */
[----:B------:R-:W-:-:S02]  /*24030*/  F2FP.F16.F32.PACK_AB R27, R134, R123 ;  /* 0x0000007b861b723e */ /* 0x000fc400000000ff */
[----:B------:R-:W-:Y:S02]  /*24040*/  MOV R9, R10 ;  /* 0x0000000a00097202 */ /* 0x000fe40000000f00 */
[----:B------:R-:W-:Y:S01]  /*24050*/  MOV R8, R34 ;  /* 0x0000002200087202 */ /* 0x000fe20000000f00 */
[----:B------:R-:W-:Y:S01]  /*24060*/  STSM.16.M88.4 [R78], R24 ;  /* 0x000000184e007844 */ /* 0x000fe20000000200 */
[----:B------:R-:W-:Y:S02]  /*24070*/  LOP3.LUT R38, R151, 0x380, RZ, 0xc0, !PT ;  /* 0x0000038097267812 */ /* 0x000fe400078ec0ff */
[----:B------:R-:W-:Y:S02]  /*24080*/  MOV R11, R42 ;  /* 0x0000002a000b7202 */ /* 0x000fe40000000f00 */
[----:B------:R-:W-:Y:S02]  /*24090*/  F2FP.F16.F32.PACK_AB R34, R37, R36 ;  /* 0x000000242522723e */ /* 0x000fe400000000ff */
[----:B------:R-:W-:-:S02]  /*240a0*/  F2FP.F16.F32.PACK_AB R35, R132, R121 ;  /* 0x000000798423723e */ /* 0x000fc400000000ff */
[----:B------:R-:W-:Y:S02]  /*240b0*/  LOP3.LUT R30, R30, R147, RZ, 0x3c, !PT ;  /* 0x000000931e1e7212 */ /* 0x000fe400078e3cff */
[----:B------:R-:W-:Y:S01]  /*240c0*/  F2FP.F16.F32.PACK_AB R42, R45, R44 ;  /* 0x0000002c2d2a723e */ /* 0x000fe200000000ff */
[----:B------:R-:W-:Y:S01]  /*240d0*/  STSM.16.M88.4 [R28], R32 ;  /* 0x000000201c007844 */ /* 0x000fe20000000200 */
[----:B------:R-:W-:Y:S02]  /*240e0*/  F2FP.F16.F32.PACK_AB R43, R130, R3 ;  /* 0x00000003822b723e */ /* 0x000fe400000000ff */
[----:B------:R-:W-:Y:S02]  /*240f0*/  MOV R12, R12 ;  /* 0x0000000c000c7202 */ /* 0x000fe40000000f00 */
[----:B------:R-:W-:Y:S01]  /*24100*/  MOV R14, R14 ;  /* 0x0000000e000e7202 */ /* 0x000fe20000000f00 */
[----:B------:R-:W-:Y:S01]  /*24110*/  STSM.16.M88.4 [R9], R40 ;  /* 0x0000002809007844 */ /* 0x000fe20000000200 */
[----:B------:R-:W-:-:S02]  /*24120*/  SHF.R.U64 R38, R38, 0x3, RZ ;  /* 0x0000000326267819 */ /* 0x000fc400000012ff */
[----:B------:R-:W-:Y:S01]  /*24130*/  MOV R20, R20 ;  /* 0x0000001400147202 */ /* 0x000fe20000000f00 */
[----:B------:R-:W-:Y:S01]  /*24140*/  STSM.16.M88.4 [R12], R48 ;  /* 0x000000300c007844 */ /* 0x000fe20000000200 */
[----:B------:R-:W-:Y:S02]  /*24150*/  MOV R30, R30 ;  /* 0x0000001e001e7202 */ /* 0x000fe40000000f00 */
[----:B------:R-:W-:Y:S01]  /*24160*/  LOP3.LUT R38, R38, R151, RZ, 0x3c, !PT ;  /* 0x0000009726267212 */ /* 0x000fe200078e3cff */
[----:B------:R-:W-:Y:S01]  /*24170*/  STSM.16.M88.4 [R14], R56 ;  /* 0x000000380e007844 */ /* 0x000fe20000000200 */
[----:B------:R-:W-:Y:S02]  /*24180*/  LOP3.LUT R6, R29, R86, RZ, 0x3c, !PT ;  /* 0x000000561d067212 */ /* 0x000fe400078e3cff */
[----:B------:R-:W-:Y:S01]  /*24190*/  MOV R38, R38 ;  /* 0x0000002600267202 */ /* 0x000fe20000000f00 */
[----:B------:R2:W-:Y:S01]  /*241a0*/  STSM.16.M88.4 [R20], R64 ;  /* 0x0000004014007844 */ /* 0x0005e20000000200 */
[----:B------:R-:W-:-:S02]  /*241b0*/  ISETP.NE.U32.AND P0, PT, RZ, UR4, PT ;  /* 0x00000004ff007c0c */ /* 0x000fc4000bf05070 */
[----:B------:R-:W-:Y:S01]  /*241c0*/  MOV R46, R46 ;  /* 0x0000002e002e7202 */ /* 0x000fe20000000f00 */
[----:B------:R-:W-:Y:S01]  /*241d0*/  STSM.16.M88.4 [R30], R72 ;  /* 0x000000481e007844 */ /* 0x000fe20000000200 */
[----:B------:R-:W-:Y:S02]  /*241e0*/  MOV R10, R6 ;  /* 0x00000006000a7202 */ /* 0x000fe40000000f00 */
[----:B------:R-:W-:Y:S01]  /*241f0*/  ISETP.NE.AND.EX P0, PT, RZ, UR5, PT, P0 ;  /* 0x00000005ff007c0c */ /* 0x000fe2000bf05300 */
[----:B------:R3:W-:Y:S04]  /*24200*/  STSM.16.M88.4 [R8], R80 ;  /* 0x0000005008007844 */ /* 0x0007e80000000200 */
[----:B------:R-:W-:Y:S04]  /*24210*/  STSM.16.M88.4 [R38], R88 ;  /* 0x0000005826007844 */ /* 0x000fe80000000200 */
[----:B------:R4:W-:Y:S01]  /*24220*/  STSM.16.M88.4 [R11], R96 ;  /* 0x000000600b007844 */ /* 0x0009e20000000200 */
[----:B--2---:R-:W-:-:S03]  /*24230*/  IMAD.MOV.U32 R20, RZ, RZ, RZ ;  /* 0x000000ffff147224 */ /* 0x004fc600078e00ff */
[----:B------:R2:W-:Y:S01]  /*24240*/  STSM.16.M88.4 [R46], R104 ;  /* 0x000000682e007844 */ /* 0x0005e20000000200 */
[----:B---3--:R-:W-:-:S03]  /*24250*/  IADD3 R8, P1, R229, UR4, RZ ;  /* 0x00000004e5087c10 */ /* 0x008fc6000ff3e0ff */
[----:B------:R2:W-:Y:S01]  /*24260*/  STSM.16.M88.4 [R10], R112 ;  /* 0x000000700a007844 */ /* 0x0005e20000000200 */
[----:B------:R-:W-:Y:S01]  /*24270*/  IADD3.X R9, R230, UR5, RZ, P1, !PT ;  /* 0x00000005e6097c10 */ /* 0x000fe20008ffe4ff */
[----:B------:R-:W-:Y:S01]  /*24280*/  ULDC.64 UR4, c[0x0][0xbe0] ;  /* 0x0002f80000047ab9 */ /* 0x000fe20000000a00 */
[----:B------:R-:W-:Y:S01]  /*24290*/  BAR.SYNC.DEFER_BLOCKING 0x1, 0x100 ;  /* 0x0044000000007b1d */ /* 0x000fe20000010000 */
[----:B------:R-:W-:-:S04]  /*242a0*/  ISETP.NE.U32.AND P1, PT, RZ, UR4, PT ;  /* 0x00000004ff007c0c */ /* 0x000fc8000bf25070 */
[----:B------:R-:W-:-:S13]  /*242b0*/  ISETP.NE.AND.EX P1, PT, RZ, UR5, PT, P1 ;  /* 0x00000005ff007c0c */ /* 0x000fda000bf25310 */
[----:B------:R-:W-:Y:S01]  /*242c0*/  @P1 IADD3 R6, P2, R229, UR4, RZ ;  /* 0x00000004e5061c10 */ /* 0x000fe2000ff5e0ff */
[----:B------:R-:W-:Y:S02]  /*242d0*/  ULDC UR4, c[0x0][0xa88] ;  /* 0x0002a20000047ab9 */ /* 0x000fe40000000800 */
[----:B------:R-:W-:Y:S01]  /*242e0*/  IMAD.U32 R60, RZ, RZ, UR4 ;  /* 0x00000004ff3c7e24 */ /* 0x000fe2000f8e00ff */
[----:B------:R-:W-:Y:S01]  /*242f0*/  @P1 IADD3.X R7, R230, UR5, RZ, P2, !PT ;  /* 0x00000005e6071c10 */ /* 0x000fe200097fe4ff */
[----:B------:R2:W5:Y:S01]  /*24300*/  @P0 LDG.E R20, desc[UR60][R8.64] ;  /* 0x0000003c08140981 */ /* 0x000562000c1e1900 */
[----:B------:R-:W-:-:S03]  /*24310*/  LEA R3, R224, R221, 0x6 ;  /* 0x000000dde0037211 */ /* 0x000fc600078e30ff */
[----:B------:R2:W5:Y:S02]  /*24320*/  @P1 LDG.E R60, desc[UR60][R6.64] ;  /* 0x0000003c063c1981 */ /* 0x000564000c1e1900 */
[----:B------:R-:W-:-:S03]  /*24330*/  IMAD.WIDE R4, R3, 0x2, R4 ;  /* 0x0000000203047825 */ /* 0x000fc600078e0204 */
[----:B----4-:R-:W-:-:S04]  /*24340*/  IADD3 R11, P4, R4, 0x1000, RZ ;  /* 0x00001000040b7810 */ /* 0x010fc80007f9e0ff */
[----:B------:R-:W-:Y:S01]  /*24350*/  LOP3.LUT R3, R11, 0x380, RZ, 0xc0, !PT ;  /* 0x000003800b037812 */ /* 0x000fe200078ec0ff */
[----:B--2---:R-:W-:Y:S08]  /*24360*/  @P1 BRA `(.L_x_5274) ;  /* 0x0000000000101947 */ /* 0x004ff00003800000 */
[----:B------:R-:W-:Y:S05]  /*24370*/  @!P0 BRA `(.L_x_5274) ;  /* 0x00000000000c8947 */ /* 0x000fea0003800000 */
[----:B------:R-:W2:Y:S04]  /*24380*/  LDG.E R7, desc[UR60][R8.64] ;  /* 0x0000003c08077981 */ /* 0x000ea8000c1e1900 */
[----:B-----5:R-:W2:Y:S02]  /*24390*/  LDG.E R60, desc[UR60][R8.64+0x4] ;  /* 0x0000043c083c7981 */ /* 0x020ea4000c1e1900 */
[----:B--2---:R-:W-:-:S07]  /*243a0*/  IMAD.IADD R60, R60, 0x1, -R7 ;  /* 0x000000013c3c7824 */ /* 0x004fce00078e0a07 */
.L_x_5274:
[----:B------:R-:W2:Y:S01]  /*243b0*/  LDL R10, [R1+0x4c] ;  /* 0x00004c00010a7983 */ /* 0x000ea20000100800 */
[----:B------:R-:W-:Y:S01]  /*243c0*/  SHF.R.S32.HI R61, RZ, 0x1f, R228 ;  /* 0x0000001fff3d7819 */ /* 0x000fe200000114e4 */
[----:B------:R-:W-:Y:S01]  /*243d0*/  ULDC.64 UR4, c[0x0][0xb70] ;  /* 0x0002dc0000047ab9 */ /* 0x000fe20000000a00 */
[----:B------:R-:W-:Y:S02]  /*243e0*/  SHF.R.U64 R8, R3, 0x3, RZ ;  /* 0x0000000303087819 */ /* 0x000fe400000012ff */
[--C-:B-----5:R-:W-:Y:S01]  /*243f0*/  SHF.R.S32.HI R21, RZ, 0x1f, R20.reuse ;  /* 0x0000001fff157819 */ /* 0x120fe20000011414 */
[----:B------:R-:W-:Y:S01]  /*24400*/  IMAD R3, R61, UR4, RZ ;  /* 0x000000043d037c24 */ /* 0x000fe2000f8e02ff */
[----:B------:R-:W-:Y:S02]  /*24410*/  SEL R237, R237, RZ, !P0 ;  /* 0x000000ffeded7207 */ /* 0x000fe40004000000 */
[----:B------:R-:W-:Y:S01]  /*24420*/  SEL R231, R231, RZ, !P0 ;  /* 0x000000ffe7e77207 */ /* 0x000fe20004000000 */
[----:B------:R-:W-:Y:S01]  /*24430*/  IMAD R3, R228, UR5, R3 ;  /* 0x00000005e4037c24 */ /* 0x000fe2000f8e0203 */
[----:B------:R-:W-:Y:S01]  /*24440*/  LOP3.LUT R8, R8, R11, RZ, 0x3c, !PT ;  /* 0x0000000b08087212 */ /* 0x000fe200078e3cff */
[----:B------:R-:W-:Y:S01]  /*24450*/  IMAD.WIDE.U32 R6, R228, UR4, R20 ;  /* 0x00000004e4067c25 */ /* 0x000fe2000f8e0014 */
[----:B------:R-:W-:Y:S01]  /*24460*/  ULDC.64 UR4, c[0x0][0xb78] ;  /* 0x0002de0000047ab9 */ /* 0x000fe20000000a00 */
[----:B------:R-:W-:-:S02]  /*24470*/  IADD3 R29, P0, R4, 0x4000, RZ ;  /* 0x00004000041d7810 */ /* 0x000fc40007f1e0ff */
[----:B------:R-:W-:Y:S01]  /*24480*/  IMAD R11, R235, 0x80, R227 ;  /* 0x00000080eb0b7824 */ /* 0x000fe200078e02e3 */
[----:B------:R-:W-:Y:S01]  /*24490*/  IADD3 R7, R7, R3, RZ ;  /* 0x0000000307077210 */ /* 0x000fe20007ffe0ff */
[----:B------:R-:W-:Y:S01]  /*244a0*/  IMAD R3, R237, UR4, RZ ;  /* 0x00000004ed037c24 */ /* 0x000fe2000f8e02ff */
[C---:B------:R-:W-:Y:S02]  /*244b0*/  IADD3 R13, P5, R4.reuse, 0x2000, RZ ;  /* 0x00002000040d7810 */ /* 0x040fe40007fbe0ff */
[C---:B------:R-:W-:Y:S01]  /*244c0*/  IADD3 R25, P6, R4.reuse, 0x3000, RZ ;  /* 0x0000300004197810 */ /* 0x040fe20007fde0ff */
[C---:B------:R-:W-:Y:S01]  /*244d0*/  IMAD.WIDE.U32 R6, R231.reuse, UR4, R6 ;  /* 0x00000004e7067c25 */ /* 0x040fe2000f8e0006 */
[C---:B------:R-:W-:Y:S02]  /*244e0*/  IADD3 R37, P2, R4.reuse, 0x6000, RZ ;  /* 0x0000600004257810 */ /* 0x040fe40007f5e0ff */
[----:B------:R-:W-:Y:S01]  /*244f0*/  IADD3 R33, P1, R4, 0x5000, RZ ;  /* 0x0000500004217810 */ /* 0x000fe20007f3e0ff */
[----:B------:R-:W-:Y:S01]  /*24500*/  IMAD R9, R231, UR5, R3 ;  /* 0x00000005e7097c24 */ /* 0x000fe2000f8e0203 */
[----:B------:R-:W-:Y:S01]  /*24510*/  SHF.R.S32.HI R3, RZ, 0x1f, R11 ;  /* 0x0000001fff037819 */ /* 0x000fe2000001140b */
[----:B------:R-:W-:Y:S01]  /*24520*/  ULDC.64 UR4, c[0x0][0xb40] ;  /* 0x0002d00000047ab9 */ /* 0x000fe20000000a00 */
[----:B------:R-:W-:-:S02]  /*24530*/  IADD3 R6, P3, R11, R6, RZ ;  /* 0x000000060b067210 */ /* 0x000fc40007f7e0ff */
[----:B------:R-:W-:Y:S02]  /*24540*/  LOP3.LUT R28, R29, 0x380, RZ, 0xc0, !PT ;  /* 0x000003801d1c7812 */ /* 0x000fe400078ec0ff */
[----:B------:R-:W-:Y:S02]  /*24550*/  LOP3.LUT R12, R13, 0x380, RZ, 0xc0, !PT ;  /* 0x000003800d0c7812 */ /* 0x000fe400078ec0ff */
[----:B------:R-:W-:Y:S02]  /*24560*/  LOP3.LUT R24, R25, 0x380, RZ, 0xc0, !PT ;  /* 0x0000038019187812 */ /* 0x000fe400078ec0ff */
[----:B------:R-:W-:Y:S02]  /*24570*/  LOP3.LUT R36, R37, 0x380, RZ, 0xc0, !PT ;  /* 0x0000038025247812 */ /* 0x000fe400078ec0ff */
[----:B------:R-:W-:Y:S02]  /*24580*/  LOP3.LUT R32, R33, 0x380, RZ, 0xc0, !PT ;  /* 0x0000038021207812 */ /* 0x000fe400078ec0ff */
[----:B------:R-:W-:Y:S01]  /*24590*/  IADD3.X R3, R3, R7, R9, P3, !PT ;  /* 0x0000000703037210 */ /* 0x000fe20001ffe409 */
[----:B------:R-:W-:Y:S01]  /*245a0*/  IMAD.X R9, RZ, RZ, R5, P4 ;  /* 0x000000ffff097224 */ /* 0x000fe200020e0605 */
[----:B------:R-:W-:-:S02]  /*245b0*/  SHF.R.U64 R28, R28, 0x3, RZ ;  /* 0x000000031c1c7819 */ /* 0x000fc400000012ff */
[----:B------:R-:W-:Y:S02]  /*245c0*/  SHF.R.U64 R12, R12, 0x3, RZ ;  /* 0x000000030c0c7819 */ /* 0x000fe400000012ff */
[----:B------:R-:W-:Y:S02]  /*245d0*/  SHF.R.U64 R24, R24, 0x3, RZ ;  /* 0x0000000318187819 */ /* 0x000fe400000012ff */
[----:B------:R-:W-:Y:S02]  /*245e0*/  LEA R54, P3, R6, UR4, 0x2 ;  /* 0x0000000406367c11 */ /* 0x000fe4000f8610ff */
[----:B------:R-:W-:Y:S02]  /*245f0*/  SHF.R.U64 R36, R36, 0x3, RZ ;  /* 0x0000000324247819 */ /* 0x000fe400000012ff */
[----:B------:R-:W-:Y:S02]  /*24600*/  SHF.R.U64 R32, R32, 0x3, RZ ;  /* 0x0000000320207819 */ /* 0x000fe400000012ff */
[----:B------:R-:W-:Y:S01]  /*24610*/  LOP3.LUT R28, R28, R29, RZ, 0x3c, !PT ;  /* 0x0000001d1c1c7212 */ /* 0x000fe200078e3cff */
[----:B------:R-:W-:Y:S01]  /*24620*/  IMAD.X R29, RZ, RZ, R5, P0 ;  /* 0x000000ffff1d7224 */ /* 0x000fe200000e0605 */
[----:B------:R-:W-:-:S02]  /*24630*/  LOP3.LUT R12, R12, R13, RZ, 0x3c, !PT ;  /* 0x0000000d0c0c7212 */ /* 0x000fc400078e3cff */
[----:B------:R-:W-:Y:S01]  /*24640*/  LOP3.LUT R24, R24, R25, RZ, 0x3c, !PT ;  /* 0x0000001918187212 */ /* 0x000fe200078e3cff */
[----:B------:R-:W-:Y:S01]  /*24650*/  IMAD.X R25, RZ, RZ, R5, P6 ;  /* 0x000000ffff197224 */ /* 0x000fe200030e0605 */
[----:B------:R-:W-:Y:S01]  /*24660*/  LEA.HI.X R55, R6, UR5, R3, 0x2, P3 ;  /* 0x0000000506377c11 */ /* 0x000fe200098f1403 */
[----:B------:R-:W-:Y:S01]  /*24670*/  VIADD R3, R11, 0x8 ;  /* 0x000000080b037836 */ /* 0x000fe20000000000 */
[----:B------:R-:W-:Y:S01]  /*24680*/  LOP3.LUT R36, R36, R37, RZ, 0x3c, !PT ;  /* 0x0000002524247212 */ /* 0x000fe200078e3cff */
[----:B------:R-:W-:Y:S01]  /*24690*/  IMAD.X R37, RZ, RZ, R5, P2 ;  /* 0x000000ffff257224 */ /* 0x000fe200010e0605 */
[----:B------:R-:W-:Y:S01]  /*246a0*/  IADD3.X R13, RZ, R5, RZ, P5, !PT ;  /* 0x00000005ff0d7210 */ /* 0x000fe20002ffe4ff */
[----:B------:R-:W-:Y:S01]  /*246b0*/  ULDC.64 UR4, c[0x0][0xaa0] ;  /* 0x0002a80000047ab9 */ /* 0x000fe20000000a00 */
[C---:B------:R-:W-:Y:S02]  /*246c0*/  IADD3 R41, P3, R4.reuse, 0x7000, RZ ;  /* 0x0000700004297810 */ /* 0x040fe40007f7e0ff */
[----:B------:R-:W-:-:S02]  /*246d0*/  IADD3 R45, P4, R4, 0x8000, RZ ;  /* 0x00008000042d7810 */ /* 0x000fc40007f9e0ff */
[C---:B------:R-:W-:Y:S02]  /*246e0*/  IADD3 R49, P5, R4.reuse, 0x9000, RZ ;  /* 0x0000900004317810 */ /* 0x040fe40007fbe0ff */
[----:B------:R-:W-:Y:S02]  /*246f0*/  IADD3 R53, P6, R4, 0xa000, RZ ;  /* 0x0000a00004357810 */ /* 0x000fe40007fde0ff */
[----:B------:R-:W-:Y:S02]  /*24700*/  LOP3.LUT R32, R32, R33, RZ, 0x3c, !PT ;  /* 0x0000002120207212 */ /* 0x000fe400078e3cff */
[----:B------:R-:W-:Y:S02]  /*24710*/  IADD3 R6, P2, R4, 0xb000, RZ ;  /* 0x0000b00004067810 */ /* 0x000fe40007f5e0ff */
[----:B------:R-:W-:Y:S02]  /*24720*/  IADD3.X R33, RZ, R5, RZ, P1, !PT ;  /* 0x00000005ff217210 */ /* 0x000fe40000ffe4ff */
[----:B------:R-:W-:Y:S01]  /*24730*/  LOP3.LUT R40, R41, 0x380, RZ, 0xc0, !PT ;  /* 0x0000038029287812 */ /* 0x000fe200078ec0ff */
[----:B------:R-:W-:Y:S01]  /*24740*/  IMAD.X R57, RZ, RZ, R5, P2 ;  /* 0x000000ffff397224 */ /* 0x000fe200010e0605 */
        /* <DEDUP_REMOVED lines=8> */
[----:B------:R-:W-:Y:S02]  /*247d0*/  SHF.R.U64 R7, R7, 0x3, RZ ;  /* 0x0000000307077819 */ /* 0x000fe400000012ff */
[----:B------:R-:W-:Y:S02]  /*247e0*/  LOP3.LUT R40, R40, R41, RZ, 0x3c, !PT ;  /* 0x0000002928287212 */ /* 0x000fe400078e3cff */
[----:B------:R-:W-:Y:S01]  /*247f0*/  LOP3.LUT R44, R44, R45, RZ, 0x3c, !PT ;  /* 0x0000002d2c2c7212 */ /* 0x000fe200078e3cff */
[--C-:B------:R-:W-:Y:S01]  /*24800*/  IMAD.X R45, RZ, RZ, R5.reuse, P4 ;  /* 0x000000ffff2d7224 */ /* 0x100fe200020e0605 */
[----:B------:R-:W-:Y:S01]  /*24810*/  LOP3.LUT R48, R48, R49, RZ, 0x3c, !PT ;  /* 0x0000003130307212 */ /* 0x000fe200078e3cff */
[----:B------:R-:W-:Y:S01]  /*24820*/  IMAD.X R49, RZ, RZ, R5, P5 ;  /* 0x000000ffff317224 */ /* 0x000fe200028e0605 */
[----:B------:R-:W-:-:S02]  /*24830*/  LOP3.LUT R52, R52, R53, RZ, 0x3c, !PT ;  /* 0x0000003534347212 */ /* 0x000fc400078e3cff */
[-C--:B------:R-:W-:Y:S02]  /*24840*/  IADD3.X R41, RZ, R5.reuse, RZ, P3, !PT ;  /* 0x00000005ff297210 */ /* 0x080fe40001ffe4ff */
[----:B------:R-:W-:Y:S02]  /*24850*/  LOP3.LUT R4, R7, R4, RZ, 0x3c, !PT ;  /* 0x0000000407047212 */ /* 0x000fe400078e3cff */
[----:B------:R-:W-:Y:S01]  /*24860*/  IADD3.X R53, RZ, R5, RZ, P6, !PT ;  /* 0x00000005ff357210 */ /* 0x000fe200037fe4ff */
[----:B------:R-:W-:-:S04]  /*24870*/  IMAD R21, R21, UR4, RZ ;  /* 0x0000000415157c24 */ /* 0x000fc8000f8e02ff */
[----:B------:R-:W-:Y:S02]  /*24880*/  IMAD R21, R20, UR5, R21 ;  /* 0x0000000514157c24 */ /* 0x000fe4000f8e0215 */
[----:B------:R-:W-:-:S05]  /*24890*/  IMAD R63, R235, -0x80, R60 ;  /* 0xffffff80eb3f7824 */ /* 0x000fca00078e023c */
[----:B------:R-:W-:Y:S02]  /*248a0*/  ISETP.GE.AND P3, PT, R224, R63, PT ;  /* 0x0000003fe000720c */ /* 0x000fe40003f66270 */
[----:B------:R-:W-:Y:S01]  /*248b0*/  SHF.R.S32.HI R225, RZ, 0x1f, R224 ;  /* 0x0000001fffe17819 */ /* 0x000fe200000114e0 */
[----:B------:R-:W-:Y:S01]  /*248c0*/  BSSY B1, `(.L_x_5275) ;  /* 0x0000047000017945 */ /* 0x000fe20003800000 */
[----:B--2---:R-:W-:-:S04]  /*248d0*/  LOP3.LUT P0, RZ, R10, 0x3, RZ, 0xc0, !PT ;  /* 0x000000030aff7812 */ /* 0x004fc8000780c0ff */
[-C--:B------:R-:W-:Y:S02]  /*248e0*/  ISETP.GE.OR P1, PT, R11, R60.reuse, P0 ;  /* 0x0000003c0b00720c */ /* 0x080fe40000726670 */
[----:B------:R-:W-:Y:S02]  /*248f0*/  ISETP.GE.OR P0, PT, R3, R60, P0 ;  /* 0x0000003c0300720c */ /* 0x000fe40000706670 */
[----:B------:R-:W-:-:S04]  /*24900*/  LOP3.LUT R3, R6, 0x380, RZ, 0xc0, !PT ;  /* 0x0000038006037812 */ /* 0x000fc800078ec0ff */
[----:B------:R-:W-:-:S04]  /*24910*/  SHF.R.U64 R3, R3, 0x3, RZ ;  /* 0x0000000303037819 */ /* 0x000fc800000012ff */
[----:B------:R-:W-:Y:S01]  /*24920*/  LOP3.LUT R56, R3, R6, RZ, 0x3c, !PT ;  /* 0x0000000603387212 */ /* 0x000fe200078e3cff */
[----:B------:R2:W-:Y:S01]  /*24930*/  @!P1 STG.E desc[UR60][R54.64], R2 ;  /* 0x0000000236009986 */ /* 0x0005e2000c10193c */
[----:B------:R-:W-:-:S03]  /*24940*/  SHF.R.S32.HI R3, RZ, 0x1f, R221 ;  /* 0x0000001fff037819 */ /* 0x000fc600000114dd */
[----:B------:R3:W-:Y:S04]  /*24950*/  @!P0 STG.E desc[UR60][R54.64+0x20], R0 ;  /* 0x0000200036008986 */ /* 0x0007e8000c10193c */
[----:B------:R-:W5:Y:S04]  /*24960*/  LD.E.128 R4, desc[UR60][R4.64] ;  /* 0x0000003c04047980 */ /* 0x000f68000c101d00 */
[----:B------:R-:W5:Y:S01]  /*24970*/  LD.E.128 R8, desc[UR60][R8.64] ;  /* 0x0000003c08087980 */ /* 0x000f62000c101d00 */
[----:B--2---:R-:W-:-:S03]  /*24980*/  IMAD.MOV.U32 R2, RZ, RZ, R221 ;  /* 0x000000ffff027224 */ /* 0x004fc600078e00dd */
        /* <DEDUP_REMOVED lines=8> */
[----:B---3--:R-:W5:Y:S04]  /*24a10*/  LD.E.128 R52, desc[UR60][R52.64] ;  /* 0x0000003c34347980 */ /* 0x008f68000c101d00 */
[----:B------:R-:W5:Y:S01]  /*24a20*/  LD.E.128 R56, desc[UR60][R56.64] ;  /* 0x0000003c38387980 */ /* 0x000f62000c101d00 */
[----:B------:R-:W-:Y:S01]  /*24a30*/  IMAD.WIDE.U32 R2, R20, UR4, R2 ;  /* 0x0000000414027c25 */ /* 0x000fe2000f8e0002 */
[----:B------:R-:W-:Y:S01]  /*24a40*/  ULDC.64 UR4, c[0x0][0xae0] ;  /* 0x0002b80000047ab9 */ /* 0x000fe20000000a00 */
[----:B------:R-:W-:Y:S01]  /*24a50*/  @!PT LDS RZ, [RZ] ;  /* 0x00000000fffff984 */ /* 0x000fe20000000800 */
[----:B------:R-:W-:Y:S01]  /*24a60*/  @!PT LDS RZ, [RZ] ;  /* 0x00000000fffff984 */ /* 0x000fe20000000800 */
[----:B------:R-:W-:Y:S01]  /*24a70*/  @!PT LDS RZ, [RZ] ;  /* 0x00000000fffff984 */ /* 0x000fe20000000800 */
[----:B------:R-:W-:Y:S01]  /*24a80*/  @!PT LDS RZ, [RZ] ;  /* 0x00000000fffff984 */ /* 0x000fe20000000800 */
[----:B------:R2:W-:Y:S06]  /*24a90*/  MEMBAR.ALL.CTA ;  /* 0x0000000000007992 */ /* 0x0005ec0000008000 */
[----:B--2---:R-:W2:Y:S01]  /*24aa0*/  FENCE.VIEW.ASYNC.S ;  /* 0x00000000000073c6 */ /* 0x004ea20000000000 */
[C---:B------:R-:W-:Y:S01]  /*24ab0*/  VIADD R0, R224.reuse, 0x20 ;  /* 0x00000020e0007836 */ /* 0x040fe20000000000 */
[----:B------:R-:W-:Y:S01]  /*24ac0*/  IADD3 R3, R3, R21, RZ ;  /* 0x0000001503037210 */ /* 0x000fe20007ffe0ff */
[----:B------:R-:W-:Y:S01]  /*24ad0*/  IMAD R61, R61, UR4, RZ ;  /* 0x000000043d3d7c24 */ /* 0x000fe2000f8e02ff */
[C---:B------:R-:W-:Y:S01]  /*24ae0*/  IADD3 R21, R224.reuse, 0x60, RZ ;  /* 0x00000060e0157810 */ /* 0x040fe20007ffe0ff */
[----:B------:R-:W-:Y:S01]  /*24af0*/  VIADD R20, R224, 0x40 ;  /* 0x00000040e0147836 */ /* 0x000fe20000000000 */
[-C--:B------:R-:W-:Y:S01]  /*24b00*/  ISETP.GE.AND P0, PT, R0, R63.reuse, PT ;  /* 0x0000003f0000720c */ /* 0x080fe20003f06270 */
[C---:B------:R-:W-:Y:S01]  /*24b10*/  IMAD R61, R228.reuse, UR5, R61 ;  /* 0x00000005e43d7c24 */ /* 0x040fe2000f8e023d */
[-C--:B------:R-:W-:Y:S01]  /*24b20*/  ISETP.GE.AND P2, PT, R21, R63.reuse, PT ;  /* 0x0000003f1500720c */ /* 0x080fe20003f46270 */
[----:B------:R-:W-:Y:S01]  /*24b30*/  IMAD.WIDE.U32 R2, R228, UR4, R2 ;  /* 0x00000004e4027c25 */ /* 0x000fe2000f8e0002 */
[----:B------:R-:W-:Y:S01]  /*24b40*/  ULDC.64 UR4, c[0x0][0xae8] ;  /* 0x0002ba0000047ab9 */ /* 0x000fe20000000a00 */
[----:B------:R-:W-:-:S02]  /*24b50*/  ISETP.GE.AND P1, PT, R20, R63, PT ;  /* 0x0000003f1400720c */ /* 0x000fc40003f26270 */
[----:B------:R-:W-:Y:S02]  /*24b60*/  VIADD R0, R18, 0x36820 ;  /* 0x0003682012007836 */ /* 0x000fe40000000000 */
[----:B------:R-:W-:Y:S02]  /*24b70*/  IMAD.IADD R3, R3, 0x1, R61 ;  /* 0x0000000103037824 */ /* 0x000fe400078e023d */
[----:B------:R-:W-:Y:S01]  /*24b80*/  IMAD R20, R237, UR4, RZ ;  /* 0x00000004ed147c24 */ /* 0x000fe2000f8e02ff */
[----:B------:R-:W-:Y:S01]  /*24b90*/  PRMT R0, RZ, 0x654, R0 ;  /* 0x00000654ff007816 */ /* 0x000fe20000000000 */
[----:B------:R-:W-:-:S04]  /*24ba0*/  IMAD.WIDE.U32 R60, R231, UR4, R2 ;  /* 0x00000004e73c7c25 */ /* 0x000fc8000f8e0002 */
[----:B------:R-:W-:Y:S01]  /*24bb0*/  IMAD R63, R231, UR5, R20 ;  /* 0x00000005e73f7c24 */ /* 0x000fe2000f8e0214 */
[----:B--2---:R2:W-:Y:S01]  /*24bc0*/  SYNCS.ARRIVE.TRANS64.RED.A1T0 RZ, [R0+URZ], RZ ;  /* 0x000000ff00ff79a7 */ /* 0x0045e2000810043f */
[----:B------:R-:W-:-:S03]  /*24bd0*/  IMAD.WIDE R20, R235, 0x80, R224 ;  /* 0x00000080eb147825 */ /* 0x000fc600078e02e0 */
        /* <DEDUP_REMOVED lines=21> */
.L_x_5276:
[----:B------:R-:W-:Y:S05]  /*24d30*/  BSYNC B1 ;  /* 0x0000000000017941 */ /* 0x000fea0003800000 */
.L_x_5275:
[----:B------:R-:W-:Y:S04]  /*24d40*/  BSSY B1, `(.L_x_5277) ;  /* 0x0000017000017945 */ /* 0x000fe80003800000 */
[----:B------:R-:W-:Y:S05]  /*24d50*/  @P0 BRA `(.L_x_5278) ;  /* 0x0000000000540947 */ /* 0x000fea0003800000 */
[----:B---3-5:R-:W-:Y:S01]  /*24d60*/  IADD3 R5, P0, R20, 0x20, RZ ;  /* 0x0000002014057810 */ /* 0x028fe20007f1e0ff */
[C---:B------:R-:W-:Y:S01]  /*24d70*/  VIADD R2, R221.reuse, 0x40 ;  /* 0x00000040dd027836 */ /* 0x040fe20000000000 */
[----:B------:R-:W-:Y:S01]  /*24d80*/  ULDC UR4, c[0x0][0xa8c] ;  /* 0x0002a30000047ab9 */ /* 0x000fe20000000800 */
[----:B------:R-:W-:Y:S01]  /*24d90*/  ULDC.64 UR6, c[0x0][0xad8] ;  /* 0x0002b60000067ab9 */ /* 0x000fe20000000a00 */
[----:B--2---:R-:W-:Y:S01]  /*24da0*/  IADD3.X R0, RZ, R21, RZ, P0, !PT ;  /* 0x00000015ff007210 */ /* 0x004fe200007fe4ff */
[----:B------:R-:W-:Y:S01]  /*24db0*/  IMAD.MOV.U32 R3, RZ, RZ, R65 ;  /* 0x000000ffff037224 */ /* 0x000fe200078e0041 */
[----:B------:R-:W-:Y:S01]  /*24dc0*/  ISETP.GE.AND P4, PT, R2, UR4, PT ;  /* 0x0000000402007c0c */ /* 0x000fe2000bf86270 */
[C---:B------:R-:W-:Y:S01]  /*24dd0*/  VIADD R4, R221.reuse, 0x80 ;  /* 0x00000080dd047836 */ /* 0x040fe20000000000 */
[----:B------:R-:W-:Y:S01]  /*24de0*/  MOV R2, R60 ;  /* 0x0000003c00027202 */ /* 0x000fe20000000f00 */
[----:B------:R-:W-:Y:S01]  /*24df0*/  IMAD R0, R0, UR6, RZ ;  /* 0x0000000600007c24 */ /* 0x000fe2000f8e02ff */
[----:B------:R-:W-:-:S02]  /*24e00*/  ISETP.GE.AND P3, PT, R221, UR4, PT ;  /* 0x00000004dd007c0c */ /* 0x000fc4000bf66270 */
        /* <DEDUP_REMOVED lines=10> */
.L_x_5278:
[----:B------:R-:W-:Y:S05]  /*24eb0*/  BSYNC B1 ;  /* 0x0000000000017941 */ /* 0x000fea0003800000 */
.L_x_5277:
[----:B------:R-:W-:Y:S04]  /*24ec0*/  BSSY B1, `(.L_x_5279) ;  /* 0x0000017000017945 */ /* 0x000fe80003800000 */
[----:B------:R-:W-:Y:S05]  /*24ed0*/  @P1 BRA `(.L_x_5280) ;  /* 0x0000000000541947 */ /* 0x000fea0003800000 */
[----:B---345:R-:W-:Y:S01]  /*24ee0*/  IADD3 R5, P0, R20, 0x40, RZ ;  /* 0x0000004014057810 */ /* 0x038fe20007f1e0ff */
        /* <DEDUP_REMOVED lines=20> */
.L_x_5280:
[----:B------:R-:W-:Y:S05]  /*25030*/  BSYNC B1 ;  /* 0x0000000000017941 */ /* 0x000fea0003800000 */
.L_x_5279:
[----:B------:R-:W-:Y:S05]  /*25040*/  @P2 BRA `(.L_x_5281) ;  /* 0x0000000c000c2947 */ /* 0x000fea0003800000 */
[----:B--2345:R-:W-:Y:S01]  /*25050*/  IADD3 R5, P0, R20, 0x60, RZ ;  /* 0x0000006014057810 */ /* 0x03cfe20007f1e0ff */
[----:B------:R-:W-:Y:S01]  /*25060*/  ULDC.64 UR4, c[0x0][0xad8] ;  /* 0x0002b60000047ab9 */ /* 0x000fe20000000a00 */
[----:B------:R-:W-:Y:S01]  /*25070*/  IMAD.MOV.U32 R2, RZ, RZ, R60 ;  /* 0x000000ffff027224 */ /* 0x000fe200078e003c */
[----:B------:R-:W-:Y:S01]  /*25080*/  IADD3 R0, R221, 0x40, RZ ;  /* 0x00000040dd007810 */ /* 0x000fe20007ffe0ff */
[----:B------:R-:W-:Y:S01]  /*25090*/  IMAD.MOV.U32 R3, RZ, RZ, R65 ;  /* 0x000000ffff037224 */ /* 0x000fe200078e0041 */
[----:B------:R-:W-:Y:S01]  /*250a0*/  IADD3.X R20, RZ, R21, RZ, P0, !PT ;  /* 0x00000015ff147210 */ /* 0x000fe200007fe4ff */
[----:B------:R-:W-:Y:S01]  /*250b0*/  ULDC.64 UR6, c[0x0][0xa80] ;  /* 0x0002a00000067ab9 */ /* 0x000fe20000000a00 */
[----:B------:R-:W-:-:S04]  /*250c0*/  IMAD.WIDE.U32 R2, R5, UR4, R2 ;  /* 0x0000000405027c25 */ /* 0x000fc8000f8e0002 */
[----:B------:R-:W-:Y:S01]  /*250d0*/  IMAD R20, R20, UR4, RZ ;  /* 0x0000000414147c24 */ /* 0x000fe2000f8e02ff */
[----:B------:R-:W-:Y:S01]  /*250e0*/  ULDC UR4, c[0x0][0xa8c] ;  /* 0x0002a30000047ab9 */ /* 0x000fe20000000800 */
[----:B------:R-:W-:Y:S02]  /*250f0*/  LEA R4, P0, R2, UR6, 0x1 ;  /* 0x0000000602047c11 */ /* 0x000fe4000f8008ff */
[----:B------:R-:W-:Y:S01]  /*25100*/  IMAD R5, R5, UR5, R20 ;  /* 0x0000000505057c24 */ /* 0x000fe2000f8e0214 */
[----:B------:R-:W-:Y:S02]  /*25110*/  ISETP.GE.AND P1, PT, R221, UR4, PT ;  /* 0x00000004dd007c0c */ /* 0x000fe4000bf26270 */
[----:B------:R-:W-:Y:S01]  /*25120*/  ISETP.GE.AND P2, PT, R0, UR4, PT ;  /* 0x0000000400007c0c */ /* 0x000fe2000bf46270 */
[----:B------:R-:W-:Y:S02]  /*25130*/  IMAD.IADD R3, R3, 0x1, R5 ;  /* 0x0000000103037824 */ /* 0x000fe400078e0205 */
[----:B------:R-:W-:-:S03]  /*25140*/  VIADD R0, R221, 0x80 ;  /* 0x00000080dd007836 */ /* 0x000fc60000000000 */
[----:B------:R-:W-:Y:S02]  /*25150*/  LEA.HI.X R5, R2, UR7, R3, 0x1, P0 ;  /* 0x0000000702057c11 */ /* 0x000fe400080f0c03 */
[----:B------:R-:W-:-:S03]  /*25160*/  ISETP.GE.AND P0, PT, R0, UR4, PT ;  /* 0x0000000400007c0c */ /* 0x000fc6000bf06270 */
[----:B------:R2:W-:Y:S04]  /*25170*/  @!P1 STG.E.128 desc[UR60][R4.64], R24 ;  /* 0x0000001804009986 */ /* 0x0005e8000c101d3c */
[----:B------:R2:W-:Y:S06]  /*25180*/  @!P2 STG.E.128 desc[UR60][R4.64+0x80], R40 ;  /* 0x000080280400a986 */ /* 0x0005ec000c101d3c */
[----:B------:R-:W-:Y:S05]  /*25190*/  @P0 BRA `(.L_x_5281) ;  /* 0x0000000800b80947 */ /* 0x000fea0003800000 */
[----:B------:R3:W-:Y:S01]  /*251a0*/  STG.E.128 desc[UR60][R4.64+0x100], R56 ;  /* 0x0001003804007986 */ /* 0x0007e2000c101d3c */
[----:B------:R-:W-:Y:S05]  /*251b0*/  BRA `(.L_x_5281) ;  /* 0x0000000800b07947 */ /* 0x000fea0003800000 */
.L_x_5273:
[----:B------:R-:W-:Y:S01]  /*251c0*/  ULDC.64 UR4, c[0x0][0xbd8] ;  /* 0x0002f60000047ab9 */ /* 0x000fe20000000a00 */
[----:B------:R-:W-:Y:S02]  /*251d0*/  MOV R7, RZ ;  /* 0x000000ff00077202 */ /* 0x000fe40000000f00 */
[----:B------:R-:W-:Y:S02]  /*251e0*/  ISETP.NE.U32.AND P0, PT, RZ, UR4, PT ;  /* 0x00000004ff007c0c */ /* 0x000fe4000bf05070 */
[----:B------:R-:W-:Y:S02]  /*251f0*/  IADD3 R2, P1, R229, UR4, RZ ;  /* 0x00000004e5027c10 */ /* 0x000fe4000ff3e0ff */
[----:B------:R-:W-:Y:S02]  /*25200*/  ISETP.NE.AND.EX P0, PT, RZ, UR5, PT, P0 ;  /* 0x00000005ff007c0c */ /* 0x000fe4000bf05300 */
[----:B------:R-:W-:Y:S01]  /*25210*/  IADD3.X R3, R230, UR5, RZ, P1, !PT ;  /* 0x00000005e6037c10 */ /* 0x000fe20008ffe4ff */
[----:B------:R-:W-:-:S02]  /*25220*/  ULDC.64 UR4, c[0x0][0xbe0] ;  /* 0x0002f80000047ab9 */ /* 0x000fc40000000a00 */
[----:B------:R-:W-:-:S04]  /*25230*/  ISETP.NE.U32.AND P1, PT, RZ, UR4, PT ;  /* 0x00000004ff007c0c */ /* 0x000fc8000bf25070 */
[----:B------:R-:W-:-:S04]  /*25240*/  ISETP.NE.AND.EX P1, PT, RZ, UR5, PT, P1 ;  /* 0x00000005ff007c0c */ /* 0x000fc8000bf25310 */
[----:B------:R2:W5:Y:S09]  /*25250*/  @P0 LDG.E R7, desc[UR60][R2.64] ;  /* 0x0000003c02070981 */ /* 0x000572000c1e1900 */
[----:B------:R-:W-:Y:S01]  /*25260*/  @P1 IADD3 R4, P2, R229, UR4, RZ ;  /* 0x00000004e5041c10 */ /* 0x000fe2000ff5e0ff */
[----:B------:R-:W-:-:S02]  /*25270*/  ULDC UR4, c[0x0][0xa88] ;  /* 0x0002a20000047ab9 */ /* 0x000fc40000000800 */
[----:B------:R-:W-:Y:S01]  /*25280*/  IMAD.U32 R0, RZ, RZ, UR4 ;  /* 0x00000004ff007e24 */ /* 0x000fe2000f8e00ff */
[----:B------:R-:W-:-:S05]  /*25290*/  @P1 IADD3.X R5, R230, UR5, RZ, P2, !PT ;  /* 0x00000005e6051c10 */ /* 0x000fca00097fe4ff */
        /* <DEDUP_REMOVED lines=8> */
[----:B--2---:R-:W-:-:S07]  /*25320*/  IADD3 R0, -R5, R0, RZ ;  /* 0x0000000005007210 */ /* 0x004fce0007ffe1ff */
.L_x_5282:
[----:B------:R-:W-:Y:S01]  /*25330*/  BSSY B1, `(.L_x_5283) ;  /* 0x000001c000017945 */ /* 0x000fe20003800000 */
[----:B------:R-:W-:Y:S02]  /*25340*/  SHF.R.S32.HI R9, RZ, 0x1f, R228 ;  /* 0x0000001fff097819 */ /* 0x000fe400000114e4 */
[----:B------:R-:W-:Y:S02]  /*25350*/  SHF.R.S32.HI R10, RZ, 0x1f, R221 ;  /* 0x0000001fff0a7819 */ /* 0x000fe400000114dd */
[----:B------:R-:W-:Y:S02]  /*25360*/  SEL R231, R231, RZ, !P0 ;  /* 0x000000ffe7e77207 */ /* 0x000fe40004000000 */
[----:B------:R-:W-:Y:S02]  /*25370*/  SEL R237, R237, RZ, !P0 ;  /* 0x000000ffeded7207 */ /* 0x000fe40004000000 */
[----:B-----5:R-:W-:Y:S01]  /*25380*/  SHF.R.S32.HI R6, RZ, 0x1f, R7 ;  /* 0x0000001fff067819 */ /* 0x020fe20000011407 */
[----:B------:R-:W-:Y:S06]  /*25390*/  @P2 BRA `(.L_x_5284) ;  /* 0x0000000000542947 */ /* 0x000fec0003800000 */
[----:B------:R-:W-:-:S04]  /*253a0*/  IMAD R2, R235, 0x80, R8 ;  /* 0x00000080eb027824 */ /* 0x000fc800078e0208 */
        /* <DEDUP_REMOVED lines=20> */
.L_x_5284:
[----:B------:R-:W-:Y:S05]  /*254f0*/  BSYNC B1 ;  /* 0x0000000000017941 */ /* 0x000fea0003800000 */
.L_x_5283:
[----:B------:R-:W-:Y:S01]  /*25500*/  ULDC.64 UR4, c[0x0][0xaa0] ;  /* 0x0002a80000047ab9 */ /* 0x000fe20000000a00 */
[----:B------:R-:W-:Y:S01]  /*25510*/  MOV R2, R221 ;  /* 0x000000dd00027202 */ /* 0x000fe20000000f00 */
[----:B--2---:R-:W-:Y:S01]  /*25520*/  IMAD.MOV.U32 R3, RZ, RZ, R10 ;  /* 0x000000ffff037224 */ /* 0x004fe200078e000a */
[----:B------:R-:W-:Y:S01]  /*25530*/  BSSY B1, `(.L_x_5285) ;  /* 0x000002e000017945 */ /* 0x000fe20003800000 */
[----:B------:R-:W-:Y:S02]  /*25540*/  IMAD R4, R6, UR4, RZ ;  /* 0x0000000406047c24 */ /* 0x000fe4000f8e02ff */
[----:B------:R-:W-:-:S04]  /*25550*/  IMAD.WIDE.U32 R2, R7, UR4, R2 ;  /* 0x0000000407027c25 */ /* 0x000fc8000f8e0002 */
[----:B------:R-:W-:Y:S01]  /*25560*/  IMAD R7, R7, UR5, R4 ;  /* 0x0000000507077c24 */ /* 0x000fe2000f8e0204 */
[----:B------:R-:W-:Y:S01]  /*25570*/  ULDC.64 UR4, c[0x0][0xae0] ;  /* 0x0002b80000047ab9 */ /* 0x000fe20000000a00 */
[----:B------:R-:W-:Y:S01]  /*25580*/  IADD3 R4, R224, 0x20, RZ ;  /* 0x00000020e0047810 */ /* 0x000fe20007ffe0ff */
[----:B------:R-:W-:Y:S02]  /*25590*/  IMAD R5, R9, UR4, RZ ;  /* 0x0000000409057c24 */ /* 0x000fe4000f8e02ff */
[----:B------:R-:W-:Y:S02]  /*255a0*/  IMAD.IADD R3, R3, 0x1, R7 ;  /* 0x0000000103037824 */ /* 0x000fe400078e0207 */
[----:B------:R-:W-:Y:S02]  /*255b0*/  IMAD R7, R235, -0x80, R0 ;  /* 0xffffff80eb077824 */ /* 0x000fe400078e0200 */
[C---:B------:R-:W-:Y:S02]  /*255c0*/  IMAD R5, R228.reuse, UR5, R5 ;  /* 0x00000005e4057c24 */ /* 0x040fe4000f8e0205 */
[----:B------:R-:W-:Y:S01]  /*255d0*/  IMAD.WIDE.U32 R2, R228, UR4, R2 ;  /* 0x00000004e4027c25 */ /* 0x000fe2000f8e0002 */
[-C--:B------:R-:W-:Y:S01]  /*255e0*/  ISETP.GE.AND P3, PT, R224, R7.reuse, PT ;  /* 0x00000007e000720c */ /* 0x080fe20003f66270 */
[----:B------:R-:W-:Y:S01]  /*255f0*/  ULDC.64 UR4, c[0x0][0xae8] ;  /* 0x0002ba0000047ab9 */ /* 0x000fe20000000a00 */
[----:B------:R-:W-:Y:S01]  /*25600*/  ISETP.GE.AND P2, PT, R4, R7, PT ;  /* 0x000000070400720c */ /* 0x000fe20003f46270 */
[C---:B------:R-:W-:Y:S01]  /*25610*/  VIADD R0, R224.reuse, 0x40 ;  /* 0x00000040e0007836 */ /* 0x040fe20000000000 */
[----:B------:R-:W-:Y:S01]  /*25620*/  IADD3 R3, R3, R5, RZ ;  /* 0x0000000503037210 */ /* 0x000fe20007ffe0ff */
[----:B------:R-:W-:-:S02]  /*25630*/  VIADD R4, R224, 0x60 ;  /* 0x00000060e0047836 */ /* 0x000fc40000000000 */
[----:B------:R-:W-:Y:S01]  /*25640*/  IMAD.MOV.U32 R6, RZ, RZ, R224 ;  /* 0x000000ffff067224 */ /* 0x000fe200078e00e0 */
[-C--:B------:R-:W-:Y:S01]  /*25650*/  ISETP.GE.AND P1, PT, R0, R7.reuse, PT ;  /* 0x000000070000720c */ /* 0x080fe20003f26270 */
        /* <DEDUP_REMOVED lines=27> */
.L_x_5286:
[----:B------:R-:W-:Y:S05]  /*25810*/  BSYNC B1 ;  /* 0x0000000000017941 */ /* 0x000fea0003800000 */
.L_x_5285:
[----:B------:R-:W-:Y:S04]  /*25820*/  BSSY B1, `(.L_x_5287) ;  /* 0x0000017000017945 */ /* 0x000fe80003800000 */
[----:B------:R-:W-:Y:S05]  /*25830*/  @P2 BRA `(.L_x_5288) ;  /* 0x0000000000542947 */ /* 0x000fea0003800000 */
[----:B--2---:R-:W-:Y:S01]  /*25840*/  IADD3 R9, P2, R6, 0x20, RZ ;  /* 0x0000002006097810 */ /* 0x004fe20007f5e0ff */
[----:B------:R-:W-:Y:S01]  /*25850*/  ULDC UR4, c[0x0][0xa8c] ;  /* 0x0002a30000047ab9 */ /* 0x000fe20000000800 */
[C---:B------:R-:W-:Y:S01]  /*25860*/  IADD3 R2, R221.reuse, 0x40, RZ ;  /* 0x00000040dd027810 */ /* 0x040fe20007ffe0ff */
[----:B------:R-:W-:Y:S01]  /*25870*/  ULDC.64 UR6, c[0x0][0xad8] ;  /* 0x0002b60000067ab9 */ /* 0x000fe20000000a00 */
[----:B------:R-:W-:Y:S01]  /*25880*/  MOV R3, R11 ;  /* 0x0000000b00037202 */ /* 0x000fe20000000f00 */
[----:B------:R-:W-:Y:S01]  /*25890*/  IMAD.X R0, RZ, RZ, R7, P2 ;  /* 0x000000ffff007224 */ /* 0x000fe200010e0607 */
[----:B------:R-:W-:Y:S01]  /*258a0*/  ISETP.GE.AND P4, PT, R2, UR4, PT ;  /* 0x0000000402007c0c */ /* 0x000fe2000bf86270 */
[----:B------:R-:W-:Y:S01]  /*258b0*/  IMAD.MOV.U32 R2, RZ, RZ, R4 ;  /* 0x000000ffff027224 */ /* 0x000fe200078e0004 */
[C---:B------:R-:W-:Y:S01]  /*258c0*/  ISETP.GE.AND P3, PT, R221.reuse, UR4, PT ;  /* 0x00000004dd007c0c */ /* 0x040fe2000bf66270 */
[----:B------:R-:W-:Y:S02]  /*258d0*/  VIADD R8, R221, 0x80 ;  /* 0x00000080dd087836 */ /* 0x000fe40000000000 */
        /* <DEDUP_REMOVED lines=11> */
.L_x_5288:
[----:B------:R-:W-:Y:S05]  /*25990*/  BSYNC B1 ;  /* 0x0000000000017941 */ /* 0x000fea0003800000 */
.L_x_5287:
[----:B------:R-:W-:Y:S04]  /*259a0*/  BSSY B1, `(.L_x_5289) ;  /* 0x0000017000017945 */ /* 0x000fe80003800000 */
[----:B------:R-:W-:Y:S05]  /*259b0*/  @P1 BRA `(.L_x_5290) ;  /* 0x0000000000541947 */ /* 0x000fea0003800000 */
[----:B--23--:R-:W-:Y:S01]  /*259c0*/  IADD3 R9, P1, R6, 0x40, RZ ;  /* 0x0000004006097810 */ /* 0x00cfe20007f3e0ff */
        /* <DEDUP_REMOVED lines=20> */
.L_x_5290:
[----:B------:R-:W-:Y:S05]  /*25b10*/  BSYNC B1 ;  /* 0x0000000000017941 */ /* 0x000fea0003800000 */
.L_x_5289:
[----:B------:R-:W-:Y:S05]  /*25b20*/  @P0 BRA `(.L_x_5281) ;  /* 0x0000000000540947 */ /* 0x000fea0003800000 */
[----:B------:R-:W-:Y:S01]  /*25b30*/  IADD3 R5, P0, R6, 0x60, RZ ;  /* 0x0000006006057810 */ /* 0x000fe20007f1e0ff */
[C---:B------:R-:W-:Y:S01]  /*25b40*/  VIADD R0, R221.reuse, 0x40 ;  /* 0x00000040dd007836 */ /* 0x040fe20000000000 */
[----:B------:R-:W-:Y:S01]  /*25b50*/  MOV R2, R4 ;  /* 0x0000000400027202 */ /* 0x000fe20000000f00 */
[----:B------:R-:W-:Y:S01]  /*25b60*/  ULDC.64 UR6, c[0x0][0xad8] ;  /* 0x0002b60000067ab9 */ /* 0x000fe20000000a00 */
[----:B------:R-:W-:Y:S01]  /*25b70*/  ULDC UR4, c[0x0][0xa8c] ;  /* 0x0002a30000047ab9 */ /* 0x000fe20000000800 */
[----:B------:R-:W-:Y:S01]  /*25b80*/  IMAD.X R6, RZ, RZ, R7, P0 ;  /* 0x000000ffff067224 */ /* 0x000fe200000e0607 */
[----:B------:R-:W-:Y:S01]  /*25b90*/  ISETP.GE.AND P2, PT, R0, UR4, PT ;  /* 0x0000000400007c0c */ /* 0x000fe2000bf46270 */
[----:B------:R-:W-:Y:S01]  /*25ba0*/  IMAD.MOV.U32 R3, RZ, RZ, R11 ;  /* 0x000000ffff037224 */ /* 0x000fe200078e000b */
[C---:B------:R-:W-:Y:S01]  /*25bb0*/  IADD3 R0, R221.reuse, 0x80, RZ ;  /* 0x00000080dd007810 */ /* 0x040fe20007ffe0ff */
[----:B------:R-:W-:Y:S01]  /*25bc0*/  IMAD R6, R6, UR6, RZ ;  /* 0x0000000606067c24 */ /* 0x000fe2000f8e02ff */
        /* <DEDUP_REMOVED lines=11> */
.L_x_5281:
[----:B------:R-:W-:Y:S05]  /*25c80*/  BSYNC B0 ;  /* 0x0000000000007941 */ /* 0x000fea0003800000 */
.L_x_5272:
[----:B------:R-:W-:Y:S02]  /*25c90*/  ULDC UR4, c[0x0][0xc14] ;  /* 0x0003050000047ab9 */ /* 0x000fe40000000800 */
[----:B-1----:R-:W-:-:S13]  /*25ca0*/  ISETP.GE.AND P0, PT, R219, UR4, PT ;  /* 0x00000004db007c0c */ /* 0x002fda000bf06270 */
[----:B------:R-:W-:Y:S05]  /*25cb0*/  @!P0 BRA `(.L_x_5291) ;  /* 0xfffffdb400708947 */ /* 0x000fea000383ffff */
[----:B------:R-:W-:Y:S05]  /*25cc0*/  BRA `(.L_x_5055) ;  /* 0x0000006400187947 */ /* 0x000fea0003800000 */
.L_x_5053:
        /* <DEDUP_REMOVED lines=9> */
[----:B------:R-:W-:Y:S01]  /*25d60*/  CS2R R16, SRZ ;  /* 0x0000000000107805 */ /* 0x000fe2000001ff00 */
        /* <DEDUP_REMOVED lines=37> */
[----:B------:R-:W-:-:S05]  /*25fc0*/  @P0 LOP3.LUT R6, R6, 0x4, RZ, 0xfc, !PT ;  /* 0x0000000406060812 */ /* 0x000fca00078efcff */
[----:B------:R-:W-:Y:S01]  /*25fd0*/  STL [R1+0x10], R6 ;  /* 0x0000100601007387 */ /* 0x000fe20000100800 */
[----:B-1----:R-:W-:-:S04]  /*25fe0*/  SEL R0, R0, RZ, P0 ;  /* 0x000000ff00007207 */ /* 0x002fc80000000000 */
[----:B------:R-:W-:-:S05]  /*25ff0*/  IADD3 R0, R3, R0, RZ ;  /* 0x0000000003007210 */ /* 0x000fca0007ffe0ff */
[----:B------:R-:W1:Y:S02]  /*26000*/  SHFL.IDX PT, R2, R0, 0x1f, 0x1f ;  /* 0x03e01f0000027f89 */ /* 0x000e6400000e0000 */
[----:B-1----:R-:W-:-:S04]  /*26010*/  IMAD R4, R2, UR4, RZ ;  /* 0x0000000402047c24 */ /* 0x002fc8000f8e02ff */
[----:B------:R-:W-:Y:S01]  /*26020*/  IMAD.MOV.U32 R5, RZ, RZ, R4 ;  /* 0x000000ffff057224 */ /* 0x000fe200078e0004 */
[----:B0-----:R-:W-:-:S13]  /*26030*/  ISETP.GT.AND P0, PT, R4, UR6, PT ;  /* 0x0000000604007c0c */ /* 0x001fda000bf04270 */
[----:B------:R-:W-:Y:S05]  /*26040*/  @P0 BRA `(.L_x_5292) ;  /* 0x0000000000bc0947 */ /* 0x000fea0003800000 */
[----:B------:R-:W-:Y:S01]  /*26050*/  MOV R4, R5 ;  /* 0x0000000500047202 */ /* 0x000fe20000000f00 */
[----:B------:R-:W-:Y:S01]  /*26060*/  IMAD.MOV.U32 R19, RZ, RZ, RZ ;  /* 0x000000ffff137224 */ /* 0x000fe200078e00ff */
[----:B------:R-:W-:Y:S01]  /*26070*/  ULDC UR5, c[0x0][0xc14] ;  /* 0x0003050000057ab9 */ /* 0x000fe20000000800 */
[----:B------:R-:W-:Y:S01]  /*26080*/  ULDC UR7, c[0x0][0xc14] ;  /* 0x0003050000077ab9 */ /* 0x000fe20000000800 */
[----:B------:R-:W-:-:S05]  /*26090*/  ULDC UR4, c[0x0][0xc10] ;  /* 0x0003040000047ab9 */ /* 0x000fca0000000800 */
.L_x_5296:
        /* <DEDUP_REMOVED lines=16> */
.L_x_5295:
[----:B------:R-:W-:Y:S05]  /*261a0*/  BSYNC B0 ;  /* 0x0000000000007941 */ /* 0x000fea0003800000 */
.L_x_5294:
        /* <DEDUP_REMOVED lines=25> */
.L_x_5292:
        /* <DEDUP_REMOVED lines=20> */
.L_x_5297:
        /* <DEDUP_REMOVED lines=56> */
.L_x_5293:
[----:B------:R-:W-:Y:S01]  /*26800*/  IMAD.MOV.U32 R17, RZ, RZ, RZ ;  /* 0x000000ffff117224 */ /* 0x000fe200078e00ff */
[----:B------:R-:W-:Y:S01]  /*26810*/  MOV R18, RZ ;  /* 0x000000ff00127202 */ /* 0x000fe20000000f00 */
[----:B------:R-:W-:-:S07]  /*26820*/  IMAD.U32 R16, RZ, RZ, UR6 ;  /* 0x00000006ff107e24 */ /* 0x000fce000f8e00ff */
.L_x_5298:
        /* <DEDUP_REMOVED lines=20> */
[----:B-1----:R-:W-:Y:S01]  /*26970*/  IMAD.MOV.U32 R0, RZ, RZ, 0x1 ;  /* 0x00000001ff007424 */ /* 0x002fe200078e00ff */
        /* <DEDUP_REMOVED lines=10> */
[----:B------:R-:W2:Y:S11]  /*26a20*/  S2R R4, SR_TID.X ;  /* 0x0000000000047919 */ /* 0x000eb60000002100 */
[----:B------:R-:W-:Y:S01]  /*26a30*/  ULOP3.LUT UR38, UR4, 0x2, URZ, 0xfc, !UPT ;  /* 0x0000000204267892 */ /* 0x000fe2000f8efc3f */
[----:B--2---:R-:W-:-:S04]  /*26a40*/  LOP3.LUT R4, R4, 0x7f, RZ, 0xc0, !PT ;  /* 0x0000007f04047812 */ /* 0x004fc800078ec0ff */
[C---:B------:R-:W-:Y:S02]  /*26a50*/  ISETP.NE.AND P2, PT, R4.reuse, RZ, PT ;  /* 0x000000ff0400720c */ /* 0x040fe40003f45270 */
[----:B------:R-:W-:-:S11]  /*26a60*/  ISETP.NE.OR P0, PT, R4, RZ, !P1 ;  /* 0x000000ff0400720c */ /* 0x000fd60004f05670 */
[----:B------:R-:W-:-:S04]  /*26a70*/  @P2 LOP3.LUT R2, R2, 0x2, RZ, 0xfc, !PT ;  /* 0x0000000202022812 */ /* 0x000fc800078efcff */
[----:B------:R-:W-:-:S05]  /*26a80*/  @P0 LOP3.LUT R2, R2, 0x40, RZ, 0xfc, !PT ;  /* 0x0000004002020812 */ /* 0x000fca00078efcff */
[----:B------:R1:W-:Y:S02]  /*26a90*/  STL [R1+0x10], R2 ;  /* 0x0000100201007387 */ /* 0x0003e40000100800 */
.L_x_5389:
[----:B-12---:R-:W1:Y:S02]  /*26aa0*/  LDC.64 R2, c[0x0][0xc60] ;  /* 0x00031800ff027b82 */ /* 0x006e640000000a00 */
[----:B-1----:R-:W-:-:S05]  /*26ab0*/  IMAD.WIDE R2, R19, 0x4, R2 ;  /* 0x0000000413027825 */ /* 0x002fca00078e0202 */
[----:B0-----:R-:W2:Y:S01]  /*26ac0*/  LDG.E R11, desc[UR60][R2.64] ;  /* 0x0000003c020b7981 */ /* 0x001ea2000c1e1900 */
[----:B------:R-:W-:Y:S05]  /*26ad0*/  YIELD ;  /* 0x0000000000007946 */ /* 0x000fea0003800000 */
[----:B------:R-:W-:Y:S01]  /*26ae0*/  ULDC.64 UR4, c[0x0][0xa28] ;  /* 0x00028a0000047ab9 */ /* 0x000fe20000000a00 */
[----:B------:R-:W-:Y:S01]  /*26af0*/  MOV R0, RZ ;  /* 0x000000ff00007202 */ /* 0x000fe20000000f00 */
[----:B------:R-:W-:Y:S01]  /*26b00*/  IMAD.MOV.U32 R10, RZ, RZ, RZ ;  /* 0x000000ffff0a7224 */ /* 0x000fe200078e00ff */
[----:B------:R-:W-:Y:S01]  /*26b10*/  ISETP.NE.U32.AND P0, PT, RZ, UR4, PT ;  /* 0x00000004ff007c0c */ /* 0x000fe2000bf05070 */
[----:B------:R-:W-:Y:S01]  /*26b20*/  ULDC.64 UR8, c[0x0][0xa08] ;  /* 0x0002820000087ab9 */ /* 0x000fe20000000a00 */
[----:B------:R-:W-:-:S02]  /*26b30*/  ULDC.64 UR10, c[0x0][0xa10] ;  /* 0x00028400000a7ab9 */ /* 0x000fc40000000a00 */
[----:B------:R-:W-:Y:S02]  /*26b40*/  ISETP.NE.AND.EX P0, PT, RZ, UR5, PT, P0 ;  /* 0x00000005ff007c0c */ /* 0x000fe4000bf05300 */
[----:B--2---:R-:W-:Y:S01]  /*26b50*/  SHF.R.S32.HI R4, RZ, 0x1f, R11 ;  /* 0x0000001fff047819 */ /* 0x004fe2000001140b */
[----:B------:R-:W-:-:S10]  /*26b60*/  IMAD.SHL.U32 R13, R11, 0x4, RZ ;  /* 0x000000040b0d7824 */ /* 0x000fd400078e00ff */
[C---:B------:R-:W-:Y:S01]  /*26b70*/  @P0 LEA R2, P1, R11.reuse, UR4, 0x2 ;  /* 0x000000040b020c11 */ /* 0x040fe2000f8210ff */
[----:B------:R-:W-:Y:S03]  /*26b80*/  STL [R1+0x20], R11 ;  /* 0x0000200b01007387 */ /* 0x000fe60000100800 */
[----:B------:R-:W-:Y:S01]  /*26b90*/  @P0 LEA.HI.X R3, R11, UR5, R4, 0x2, P1 ;  /* 0x000000050b030c11 */ /* 0x000fe200088f1404 */
[----:B------:R-:W-:-:S04]  /*26ba0*/  ULDC.64 UR4, c[0x0][0xa18] ;  /* 0x0002860000047ab9 */ /* 0x000fc80000000a00 */
[----:B------:R0:W5:Y:S01]  /*26bb0*/  @P0 LDG.E R0, desc[UR60][R2.64] ;  /* 0x0000003c02000981 */ /* 0x000162000c1e1900 */
[----:B------:R-:W-:Y:S02]  /*26bc0*/  ISETP.NE.U32.AND P0, PT, RZ, UR4, PT ;  /* 0x00000004ff007c0c */ /* 0x000fe4000bf05070 */
[----:B------:R-:W-:Y:S01]  /*26bd0*/  SHF.L.U64.HI R12, R11, 0x2, R4 ;  /* 0x000000020b0c7819 */ /* 0x000fe20000010204 */
[----:B------:R-:W-:Y:S01]  /*26be0*/  STL [R1+0x28], R13 ;  /* 0x0000280d01007387 */ /* 0x000fe20000100800 */
[----:B------:R-:W-:-:S03]  /*26bf0*/  ISETP.NE.AND.EX P0, PT, RZ, UR5, PT, P0 ;  /* 0x00000005ff007c0c */ /* 0x000fc6000bf05300 */
[----:B------:R-:W-:Y:S10]  /*26c00*/  STL [R1+0x2c], R12 ;  /* 0x00002c0c01007387 */ /* 0x000ff40000100800 */
        /* <DEDUP_REMOVED lines=8> */
[----:B------:R-:W-:-:S04]  /*26c90*/  IADD3 R6, P1, R13, UR8, RZ ;  /* 0x000000080d067c10 */ /* 0x000fc8000ff3e0ff */
[----:B------:R-:W-:Y:S02]  /*26ca0*/  IADD3.X R7, R12, UR9, RZ, P1, !PT ;  /* 0x000000090c077c10 */ /* 0x000fe40008ffe4ff */
[----:B------:R-:W-:-:S03]  /*26cb0*/  IADD3 R4, P1, R13, UR10, RZ ;  /* 0x0000000a0d047c10 */ /* 0x000fc6000ff3e0ff */
[----:B------:R-:W2:Y:S01]  /*26cc0*/  @P2 LDG.E R10, desc[UR60][R2.64] ;  /* 0x0000003c020a2981 */ /* 0x000ea2000c1e1900 */
[----:B------:R-:W-:Y:S02]  /*26cd0*/  IADD3.X R5, R12, UR11, RZ, P1, !PT ;  /* 0x0000000b0c057c10 */ /* 0x000fe40008ffe4ff */
[----:B------:R-:W-:Y:S01]  /*26ce0*/  ISETP.NE.U32.AND P1, PT, RZ, UR8, PT ;  /* 0x00000008ff007c0c */ /* 0x000fe2000bf25070 */
[----:B------:R-:W-:-:S03]  /*26cf0*/  ULDC UR6, c[0x0][0x338] ;  /* 0x0000ce0000067ab9 */ /* 0x000fc60000000800 */
[----:B------:R-:W-:Y:S02]  /*26d00*/  ISETP.NE.AND.EX P3, PT, RZ, UR9, PT, P1 ;  /* 0x00000009ff007c0c */ /* 0x000fe4000bf65310 */
[----:B------:R-:W-:-:S04]  /*26d10*/  ISETP.NE.U32.AND P1, PT, RZ, UR10, PT ;  /* 0x0000000aff007c0c */ /* 0x000fc8000bf25070 */
[----:B------:R-:W-:Y:S01]  /*26d20*/  ISETP.NE.AND.EX P1, PT, RZ, UR11, PT, P1 ;  /* 0x0000000bff007c0c */ /* 0x000fe2000bf25310 */
[----:B--2---:R0:W-:Y:S02]  /*26d30*/  STL [R1+0x34], R10 ;  /* 0x0000340a01007387 */ /* 0x0041e40000100800 */
[----:B0-----:R-:W-:Y:S01]  /*26d40*/  MOV R10, UR4 ;  /* 0x00000004000a7c02 */ /* 0x001fe20008000f00 */
[----:B------:R-:W-:Y:S02]  /*26d50*/  ULDC.64 UR4, c[0x0][0x3f8] ;  /* 0x0000fe0000047ab9 */ /* 0x000fe40000000a00 */
[----:B------:R-:W-:-:S03]  /*26d60*/  UISETP.NE.U32.AND UP0, UPT, UR4, URZ, UPT ;  /* 0x0000003f0400728c */ /* 0x000fc6000bf05070 */
[----:B------:R-:W-:Y:S01]  /*26d70*/  ULDC UR4, c[0x0][0x404] ;  /* 0x0001010000047ab9 */ /* 0x000fe20000000800 */
[----:B------:R-:W-:Y:S01]  /*26d80*/  UISETP.NE.AND.EX UP0, UPT, UR5, URZ, UPT, UP0 ;  /* 0x0000003f0500728c */ /* 0x000fe2000bf05300 */
[----:B------:R0:W5:Y:S02]  /*26d90*/  @P0 LDG.E R10, desc[UR60][R8.64] ;  /* 0x0000003c080a0981 */ /* 0x000164000c1e1900 */
[----:B------:R-:W-:Y:S01]  /*26da0*/  ULDC UR5, c[0x0][0x2e0] ;  /* 0x0000b80000057ab9 */ /* 0x000fe20000000800 */
[----:B------:R-:W-:-:S04]  /*26db0*/  USEL UR4, UR4, 0x1, UP0 ;  /* 0x0000000104047887 */ /* 0x000fc80008000000 */
[----:B------:R-:W-:Y:S01]  /*26dc0*/  UIMAD UR4, UR4, UR5, URZ ;  /* 0x00000005040472a4 */ /* 0x000fe2000f8e023f */
[----:B0-----:R-:W-:-:S05]  /*26dd0*/  IMAD.U32 R9, RZ, RZ, UR6 ;  /* 0x00000006ff097e24 */ /* 0x001fca000f8e00ff */
[----:B------:R-:W-:Y:S01]  /*26de0*/  IMAD.U32 R8, RZ, RZ, UR4 ;  /* 0x00000004ff087e24 */ /* 0x000fe2000f8e00ff */
[----:B------:R-:W-:Y:S06]  /*26df0*/  @P0 BRA `(.L_x_5300) ;  /* 0x0000000000100947 */ /* 0x000fec0003800000 */
[----:B------:R-:W-:Y:S05]  /*26e00*/  @!P2 BRA `(.L_x_5300) ;  /* 0x00000000000ca947 */ /* 0x000fea0003800000 */
[----:B-----5:R-:W2:Y:S04]  /*26e10*/  LDG.E R10, desc[UR60][R2.64] ;  /* 0x0000003c020a7981 */ /* 0x020ea8000c1e1900 */
[----:B------:R-:W2:Y:S02]  /*26e20*/  LDG.E R2, desc[UR60][R2.64+0x4] ;  /* 0x0000043c02027981 */ /* 0x000ea4000c1e1900 */
[----:B--2---:R-:W-:-:S07]  /*26e30*/  IADD3 R10, -R10, R2, RZ ;  /* 0x000000020a0a7210 */ /* 0x004fce0007ffe1ff */
.L_x_5300:
[----:B------:R-:W-:Y:S01]  /*26e40*/  IMAD.MOV.U32 R2, RZ, RZ, RZ ;  /* 0x000000ffff027224 */ /* 0x000fe200078e00ff */
[----:B------:R-:W-:-:S05]  /*26e50*/  ULDC.64 UR4, c[0x0][0xa20] ;  /* 0x0002880000047ab9 */ /* 0x000fca0000000a00 */
[----:B------:R-:W2:Y:S01]  /*26e60*/  @P3 LDG.E R2, desc[UR60][R6.64] ;  /* 0x0000003c06023981 */ /* 0x000ea2000c1e1900 */
[----:B------:R-:W-:-:S06]  /*26e70*/  IMAD.MOV.U32 R20, RZ, RZ, RZ ;  /* 0x000000ffff147224 */ /* 0x000fcc00078e00ff */
[----:B------:R0:W5:Y:S01]  /*26e80*/  @P1 LDG.E R20, desc[UR60][R4.64] ;  /* 0x0000003c04141981 */ /* 0x000162000c1e1900 */
[----:B------:R-:W-:-:S04]  /*26e90*/  ISETP.NE.U32.AND P0, PT, RZ, UR4, PT ;  /* 0x00000004ff007c0c */ /* 0x000fc8000bf05070 */
[----:B------:R-:W-:Y:S02]  /*26ea0*/  ISETP.NE.AND.EX P0, PT, RZ, UR5, PT, P0 ;  /* 0x00000005ff007c0c */ /* 0x000fe4000bf05300 */
[----:B--2--5:R-:W-:-:S05]  /*26eb0*/  IADD3 R2, R2, R0, RZ ;  /* 0x0000000002027210 */ /* 0x024fca0007ffe0ff */
[----:B------:R0:W-:Y:S06]  /*26ec0*/  STL [R1+0x4], R2 ;  /* 0x0000040201007387 */ /* 0x0001ec0000100800 */
[----:B------:R-:W-:Y:S05]  /*26ed0*/  @!P0 BRA `(.L_x_5301) ;  /* 0x0000000000108947 */ /* 0x000fea0003800000 */
[----:B0-----:R-:W-:-:S04]  /*26ee0*/  IADD3 R2, P0, R13, UR4, RZ ;  /* 0x000000040d027c10 */ /* 0x001fc8000ff1e0ff */
[----:B------:R-:W-:-:S05]  /*26ef0*/  IADD3.X R3, R12, UR5, RZ, P0, !PT ;  /* 0x000000050c037c10 */ /* 0x000fca00087fe4ff */
[----:B------:R0:W5:Y:S01]  /*26f00*/  LDG.E R8, desc[UR60][R2.64] ;  /* 0x0000003c02087981 */ /* 0x000162000c1e1900 */
[----:B------:R-:W-:Y:S05]  /*26f10*/  BRA `(.L_x_5302) ;  /* 0x0000000000107947 */ /* 0x000fea0003800000 */
.L_x_5301:
[----:B------:R-:W-:Y:S05]  /*26f20*/  @!P3 BRA `(.L_x_5302) ;  /* 0x00000000000cb947 */ /* 0x000fea0003800000 */
[----:B------:R-:W2:Y:S04]  /*26f30*/  LDG.E R8, desc[UR60][R6.64] ;  /* 0x0000003c06087981 */ /* 0x000ea8000c1e1900 */
[----:B------:R-:W2:Y:S02]  /*26f40*/  LDG.E R6, desc[UR60][R6.64+0x4] ;  /* 0x0000043c06067981 */ /* 0x000ea4000c1e1900 */
[----:B--2---:R-:W-:-:S07]  /*26f50*/  IMAD.IADD R8, R6, 0x1, -R8 ;  /* 0x0000000106087824 */ /* 0x004fce00078e0a08 */
.L_x_5302:
[----:B0-----:R-:W2:Y:S01]  /*26f60*/  @P1 LDG.E R2, desc[UR60][R4.64] ;  /* 0x0000003c04021981 */ /* 0x001ea2000c1e1900 */
[----:B-----5:R-:W-:-:S03]  /*26f70*/  IMAD.IADD R0, R8, 0x1, -R0 ;  /* 0x0000000108007824 */ /* 0x020fc600078e0a00 */
[----:B------:R-:W2:Y:S01]  /*26f80*/  @P1 LDG.E R4, desc[UR60][R4.64+0x4] ;  /* 0x0000043c04041981 */ /* 0x000ea2000c1e1900 */
[----:B------:R-:W-:Y:S01]  /*26f90*/  BSSY B0, `(.L_x_5303) ;  /* 0x00000f9000007945 */ /* 0x000fe20003800000 */
[----:B------:R-:W-:Y:S02]  /*26fa0*/  PLOP3.LUT P2, PT, PT, PT, PT, 0x80, 0x0 ;  /* 0x000000000000781c */ /* 0x000fe40003f4f070 */
[----:B--2---:R-:W-:Y:S02]  /*26fb0*/  @P1 IADD3 R9, -R2, R4, RZ ;  /* 0x0000000402091210 */ /* 0x004fe40007ffe1ff */
[----:B------:R-:W-:-:S03]  /*26fc0*/  LEA R2, R17, 0xef, 0x7 ;  /* 0x000000ef11027811 */ /* 0x000fc600078e38ff */
[----:B------:R-:W-:-:S04]  /*26fd0*/  IMAD.IADD R4, R0, 0x1, R9 ;  /* 0x0000000100047824 */ /* 0x000fc800078e0209 */
[C---:B------:R-:W-:Y:S01]  /*26fe0*/  VIADD R5, R4.reuse, 0x6f ;  /* 0x0000006f04057836 */ /* 0x040fe20000000000 */
[----:B------:R-:W-:Y:S02]  /*26ff0*/  IADD3 R3, R4, R2, -R10 ;  /* 0x0000000204037210 */ /* 0x000fe40007ffe80a */
[----:B------:R-:W-:Y:S01]  /*27000*/  MOV R4, RZ ;  /* 0x000000ff00047202 */ /* 0x000fe20000000f00 */
[----:B------:R-:W-:-:S04]  /*27010*/  IMAD.MOV.U32 R2, RZ, RZ, RZ ;  /* 0x000000ffff027224 */ /* 0x000fc800078e00ff */
[----:B------:R-:W-:-:S04]  /*27020*/  IMAD.HI R4, R5, -0x6db6db6d, R4 ;  /* 0x9249249305047827 */ /* 0x000fc800078e0204 */
[----:B------:R-:W-:Y:S01]  /*27030*/  IMAD.HI R2, R3, -0x6db6db6d, R2 ;  /* 0x9249249303027827 */ /* 0x000fe200078e0202 */
        /* <DEDUP_REMOVED lines=9> */
[----:B------:R-:W-:Y:S02]  /*270d0*/  ISETP.GT.AND P0, PT, R2, R0, PT ;  /* 0x000000000200720c */ /* 0x000fe40003f04270 */
[----:B------:R-:W-:-:S05]  /*270e0*/  SHF.R.U32.HI R4, RZ, 0x4, R0 ;  /* 0x00000004ff047819 */ /* 0x000fca0000011600 */
[----:B------:R-:W-:-:S06]  /*270f0*/  IMAD.WIDE.U32 R4, R4, 0x24924925, RZ ;  /* 0x2492492504047825 */ /* 0x000fcc00078e00ff */
[----:B------:R-:W-:Y:S01]  /*27100*/  @P0 IADD3 R3, R2, 0x6f, RZ ;  /* 0x0000006f02030810 */ /* 0x000fe20007ffe0ff */
[----:B------:R-:W-:-:S04]  /*27110*/  @P0 IMAD.MOV.U32 R2, RZ, RZ, RZ ;  /* 0x000000ffff020224 */ /* 0x000fc800078e00ff */
[----:B------:R-:W-:-:S04]  /*27120*/  @P0 IMAD.HI R2, R3, -0x6db6db6d, R2 ;  /* 0x9249249303020827 */ /* 0x000fc800078e0202 */
[----:B------:R-:W-:Y:S01]  /*27130*/  IMAD.MOV.U32 R0, RZ, RZ, R5 ;  /* 0x000000ffff007224 */ /* 0x000fe200078e0005 */
[----:B------:R-:W-:Y:S01]  /*27140*/  @P0 SHF.R.U32.HI R3, RZ, 0x1f, R2 ;  /* 0x0000001fff030819 */ /* 0x000fe20000011602 */
[----:B------:R0:W-:Y:S03]  /*27150*/  STL [R1+0x24], R6 ;  /* 0x0000240601007387 */ /* 0x0001e60000100800 */
        /* <DEDUP_REMOVED lines=14> */
.L_x_5456:
[----:B------:R-:W-:-:S03]  /*27240*/  UMOV UR4, 0xffffffff ;  /* 0xffffffff00047882 */ /* 0x000fc60000000000 */
[----:B------:R-:W-:Y:S05]  /*27250*/  BRA.DIV UR4, `(.L_x_5306) ;  /* 0x0000005e04607947 */ /* 0x000fea000b800000 */
[----:B------:R-:W-:-:S13]  /*27260*/  ELECT P6, URZ, PT ;  /* 0x00000000003f782f */ /* 0x000fda00038c0000 */
.L_x_5459:
        /* <DEDUP_REMOVED lines=12> */
.L_x_5460:
[----:B------:R-:W-:Y:S05]  /*27330*/  BSYNC B1 ;  /* 0x0000000000017941 */ /* 0x000fea0003800000 */
.L_x_5307:
        /* <DEDUP_REMOVED lines=8> */
.L_x_5461:
        /* <DEDUP_REMOVED lines=11> */
.L_x_5312:
        /* <DEDUP_REMOVED lines=29> */
.L_x_5462:
        /* <DEDUP_REMOVED lines=8> */
.L_x_5314:
        /* <DEDUP_REMOVED lines=24> */
.L_x_5310:
[----:B------:R-:W-:Y:S05]  /*27840*/  BSYNC B1 ;  /* 0x0000000000017941 */ /* 0x000fea0003800000 */
.L_x_5309:
        /* <DEDUP_REMOVED lines=16> */
.L_x_5321:
        /* <DEDUP_REMOVED lines=9> */
.L_x_5463:
        /* <DEDUP_REMOVED lines=11> */
.L_x_5318:
        /* <DEDUP_REMOVED lines=27> */
.L_x_5464:
        /* <DEDUP_REMOVED lines=8> */
.L_x_5320:
        /* <DEDUP_REMOVED lines=24> */
.L_x_5316:
[----:B------:R-:W-:Y:S05]  /*27e40*/  BSYNC B1 ;  /* 0x0000000000017941 */ /* 0x000fea0003800000 */
.L_x_5315:
        /* <DEDUP_REMOVED lines=13> */
.L_x_5304:
[----:B------:R-:W-:Y:S05]  /*27f20*/  BSYNC B0 ;  /* 0x0000000000007941 */ /* 0x000fea0003800000 */
.L_x_5303:
        /* <DEDUP_REMOVED lines=23> */
.L_x_5323:
        /* <DEDUP_REMOVED lines=23> */
.L_x_5325:
        /* <DEDUP_REMOVED lines=20> */
.L_x_5327:
        /* <DEDUP_REMOVED lines=16> */
.L_x_5326:
        /* <DEDUP_REMOVED lines=31> */
.L_x_5328:
        /* <DEDUP_REMOVED lines=16> */
.L_x_5329:
        /* <DEDUP_REMOVED lines=15> */
.L_x_5330:
        /* <DEDUP_REMOVED lines=18> */
.L_x_5467:
[----:B------:R-:W-:Y:S01]  /*28950*/  UMOV UR4, 0xffffffff ;  /* 0xffffffff00047882 */ /* 0x000fe20000000000 */
[----:B------:R-:W-:Y:S02]  /*28960*/  SHF.R.S32.HI R17, RZ, 0x1f, R0 ;  /* 0x0000001fff117819 */ /* 0x000fe40000011400 */
[----:B------:R-:W-:Y:S05]  /*28970*/  BRA.DIV UR4, `(.L_x_5332) ;  /* 0x0000004a04507947 */ /* 0x000fea000b800000 */
[----:B------:R-:W-:-:S13]  /*28980*/  ELECT P6, URZ, PT ;  /* 0x00000000003f782f */ /* 0x000fda00038c0000 */
.L_x_5470:
        /* <DEDUP_REMOVED lines=21> */
.L_x_5334:
        /* <DEDUP_REMOVED lines=9> */
.L_x_5471:
        /* <DEDUP_REMOVED lines=11> */
.L_x_5336:
        /* <DEDUP_REMOVED lines=33> */
.L_x_5333:
        /* <DEDUP_REMOVED lines=47> */
.L_x_5472:
[----:B------:R-:W-:Y:S05]  /*29120*/  BSYNC B0 ;  /* 0x0000000000007941 */ /* 0x000fea0003800000 */
.L_x_5337:
        /* <DEDUP_REMOVED lines=42> */
.L_x_5345:
[----:B0-----:R-:W0:Y:S01]  /*293d0*/  S2R R9, SR_CgaCtaId ;  /* 0x0000000000097919 */ /* 0x001e220000008800 */
[----:B------:R-:W-:-:S04]  /*293e0*/  MOV R8, 0x400 ;  /* 0x0000040000087802 */ /* 0x000fc80000000f00 */
[----:B0-----:R-:W-:Y:S02]  /*293f0*/  LEA R8, R9, R8, 0x18 ;  /* 0x0000000809087211 */ /* 0x001fe400078ec0ff */
[----:B------:R-:W-:-:S03]  /*29400*/  SHF.L.U32 R9, R13, 0x1f, RZ ;  /* 0x0000001f0d097819 */ /* 0x000fc600000006ff */
[----:B------:R-:W-:-:S04]  /*29410*/  IMAD R8, R12, 0x8, R8 ;  /* 0x000000080c087824 */ /* 0x000fc800078e0208 */
[----:B------:R-:W0:Y:S02]  /*29420*/  SYNCS.PHASECHK.TRANS64.TRYWAIT P0, [R8+URZ+0x36840], R9 ;  /* 0x03684009080075a7 */ /* 0x000e24000800017f */
[----:B0-----:R-:W-:Y:S05]  /*29430*/  @!P0 BRA `(.L_x_5346) ;  /* 0x0000003c00f48947 */ /* 0x001fea0003800000 */
.L_x_5473:
        /* <DEDUP_REMOVED lines=11> */
.L_x_5347:
        /* <DEDUP_REMOVED lines=37> */
.L_x_5474:
        /* <DEDUP_REMOVED lines=10> */
.L_x_5349:
[----:B------:R-:W2:Y:S02]  /*297e0*/  LDL R9, [R1+0x10] ;  /* 0x0000100001097983 */ /* 0x000ea40000100800 */
[----:B--2---:R-:W-:-:S13]  /*297f0*/  LOP3.LUT P0, RZ, R9, 0x40, RZ, 0xc0, !PT ;  /* 0x0000004009ff7812 */ /* 0x004fda000780c0ff */
[----:B------:R-:W-:Y:S05]  /*29800*/  @P0 BRA `(.L_x_5350) ;  /* 0x0000000000040947 */ /* 0x000fea0003800000 */
[----:B------:R-:W-:Y:S01]  /*29810*/  BPT.TRAP 0x1 ;  /* 0x000000040000795c */ /* 0x000fe20000300000 */
.L_x_5350:
        /* <DEDUP_REMOVED lines=23> */
[----:B------:R-:W-:-:S05]  /*29990*/  UIADD3 UR15, UR15, 0x7400, URZ ;  /* 0x000074000f0f7890 */ /* 0x000fca000fffe03f */
[----:B------:R0:W-:Y:S01]  /*299a0*/  UTMALDG.4D [UR8], [UR4], desc[UR6] ;  /* 0x00000608040075b4 */ /* 0x0001e20008019000 */
[----:B------:R-:W-:Y:S01]  /*299b0*/  IMAD.MOV.U32 R4, RZ, RZ, R3 ;  /* 0x000000ffff047224 */ /* 0x000fe200078e0003 */
        /* <DEDUP_REMOVED lines=8> */
.L_x_5344:
[----:B------:R-:W-:Y:S05]  /*29a40*/  BSYNC B2 ;  /* 0x0000000000027941 */ /* 0x000fea0003800000 */
.L_x_5343:
[----:B------:R-:W2:Y:S04]  /*29a50*/  LDL.LU R3, [R1+0x24] ;  /* 0x0000240001037983 */ /* 0x000ea80000300800 */
[----:B------:R0:W-:Y:S04]  /*29a60*/  STL [R1], R12 ;  /* 0x0000000c01007387 */ /* 0x0001e80000100800 */
[----:B------:R0:W-:Y:S02]  /*29a70*/  STL [R1+0x8], R13 ;  /* 0x0000080d01007387 */ /* 0x0001e40000100800 */
[----:B0-2---:R-:W-:-:S07]  /*29a80*/  VIADD R7, R3, 0xfffffffd ;  /* 0xfffffffd03077836 */ /* 0x005fce0000000000 */
.L_x_5342:
[----:B------:R-:W-:Y:S05]  /*29a90*/  BSYNC B1 ;  /* 0x0000000000017941 */ /* 0x000fea0003800000 */
.L_x_5341:
[----:B------:R-:W-:-:S13]  /*29aa0*/  ISETP.NE.AND P0, PT, R2, RZ, PT ;  /* 0x000000ff0200720c */ /* 0x000fda0003f05270 */
[----:B------:R-:W-:Y:S05]  /*29ab0*/  @!P0 BRA `(.L_x_5340) ;  /* 0x0000001000488947 */ /* 0x000fea0003800000 */
[----:B------:R-:W-:-:S07]  /*29ac0*/  MOV R11, R6 ;  /* 0x00000006000b7202 */ /* 0x000fce0000000f00 */
.L_x_5367:
        /* <DEDUP_REMOVED lines=32> */
.L_x_5353:
[----:B------:R-:W1:Y:S01]  /*29cd0*/  S2R R3, SR_CgaCtaId ;  /* 0x0000000000037919 */ /* 0x000e620000008800 */
[----:B------:R-:W-:-:S04]  /*29ce0*/  MOV R2, 0x400 ;  /* 0x0000040000027802 */ /* 0x000fc80000000f00 */
[----:B-1----:R-:W-:Y:S02]  /*29cf0*/  LEA R2, R3, R2, 0x18 ;  /* 0x0000000203027211 */ /* 0x002fe400078ec0ff */
[----:B------:R-:W-:Y:S02]  /*29d00*/  SHF.L.U32 R3, R9, 0x1f, RZ ;  /* 0x0000001f09037819 */ /* 0x000fe400000006ff */
[----:B------:R-:W-:-:S04]  /*29d10*/  LEA R2, R8, R2, 0x3 ;  /* 0x0000000208027211 */ /* 0x000fc800078e18ff */
[----:B------:R-:W1:Y:S02]  /*29d20*/  SYNCS.PHASECHK.TRANS64.TRYWAIT P0, [R2+URZ+0x36840], R3 ;  /* 0x03684003020075a7 */ /* 0x000e64000800017f */
[----:B-1----:R-:W-:Y:S05]  /*29d30*/  @!P0 BRA `(.L_x_5354) ;  /* 0x0000003400dc8947 */ /* 0x002fea0003800000 */
.L_x_5475:
        /* <DEDUP_REMOVED lines=11> */
.L_x_5355:
        /* <DEDUP_REMOVED lines=37> */
.L_x_5476:
        /* <DEDUP_REMOVED lines=10> */
.L_x_5357:
[----:B------:R-:W2:Y:S02]  /*2a0e0*/  LDL R3, [R1+0x10] ;  /* 0x0000100001037983 */ /* 0x000ea40000100800 */
[----:B--2---:R-:W-:-:S13]  /*2a0f0*/  LOP3.LUT P0, RZ, R3, 0x40, RZ, 0xc0, !PT ;  /* 0x0000004003ff7812 */ /* 0x004fda000780c0ff */
[----:B------:R-:W-:Y:S05]  /*2a100*/  @P0 BRA `(.L_x_5358) ;  /* 0x0000000000040947 */ /* 0x000fea0003800000 */
[----:B------:R-:W-:Y:S01]  /*2a110*/  BPT.TRAP 0x1 ;  /* 0x000000040000795c */ /* 0x000fe20000300000 */
.L_x_5358:
        /* <DEDUP_REMOVED lines=35> */
.L_x_5352:
[----:B------:R-:W-:Y:S05]  /*2a350*/  BSYNC B1 ;  /* 0x0000000000017941 */ /* 0x000fea0003800000 */
.L_x_5351:
        /* <DEDUP_REMOVED lines=31> */
.L_x_5361:
[----:B------:R-:W2:Y:S01]  /*2a550*/  S2R R3, SR_CgaCtaId ;  /* 0x0000000000037919 */ /* 0x000ea20000008800 */
[----:B------:R-:W-:-:S04]  /*2a560*/  MOV R2, 0x400 ;  /* 0x0000040000027802 */ /* 0x000fc80000000f00 */
[----:B--2---:R-:W-:Y:S02]  /*2a570*/  LEA R2, R3, R2, 0x18 ;  /* 0x0000000203027211 */ /* 0x004fe400078ec0ff */
[----:B------:R-:W-:-:S03]  /*2a580*/  SHF.L.U32 R3, R14, 0x1f, RZ ;  /* 0x0000001f0e037819 */ /* 0x000fc600000006ff */
[----:B------:R-:W-:-:S04]  /*2a590*/  IMAD R2, R15, 0x8, R2 ;  /* 0x000000080f027824 */ /* 0x000fc800078e0202 */
[----:B------:R-:W2:Y:S02]  /*2a5a0*/  SYNCS.PHASECHK.TRANS64.TRYWAIT P0, [R2+URZ+0x36840], R3 ;  /* 0x03684003020075a7 */ /* 0x000ea4000800017f */
[----:B--2---:R-:W-:Y:S05]  /*2a5b0*/  @!P0 BRA `(.L_x_5362) ;  /* 0x0000002c00e48947 */ /* 0x004fea0003800000 */
.L_x_5477:
        /* <DEDUP_REMOVED lines=11> */
.L_x_5363:
        /* <DEDUP_REMOVED lines=36> */
.L_x_5478:
        /* <DEDUP_REMOVED lines=10> */
.L_x_5365:
[----:B------:R-:W2:Y:S02]  /*2a950*/  LDL R3, [R1+0x10] ;  /* 0x0000100001037983 */ /* 0x000ea40000100800 */
[----:B--2---:R-:W-:-:S13]  /*2a960*/  LOP3.LUT P0, RZ, R3, 0x40, RZ, 0xc0, !PT ;  /* 0x0000004003ff7812 */ /* 0x004fda000780c0ff */
[----:B------:R-:W-:Y:S05]  /*2a970*/  @P0 BRA `(.L_x_5366) ;  /* 0x0000000000040947 */ /* 0x000fea0003800000 */
[----:B------:R-:W-:Y:S01]  /*2a980*/  BPT.TRAP 0x1 ;  /* 0x000000040000795c */ /* 0x000fe20000300000 */
.L_x_5366:
        /* <DEDUP_REMOVED lines=33> */
.L_x_5360:
[----:B------:R-:W-:Y:S05]  /*2aba0*/  BSYNC B1 ;  /* 0x0000000000017941 */ /* 0x000fea0003800000 */
.L_x_5359:
[C---:B------:R-:W-:Y:S01]  /*2abb0*/  ISETP.GT.AND P0, PT, R7.reuse, 0x1, PT ;  /* 0x000000010700780c */ /* 0x040fe20003f04270 */
[----:B------:R-:W-:-:S12]  /*2abc0*/  VIADD R7, R7, 0xfffffffe ;  /* 0xfffffffe07077836 */ /* 0x000fd80000000000 */
[----:B------:R-:W-:Y:S05]  /*2abd0*/  @P0 BRA `(.L_x_5367) ;  /* 0xffffffec00bc0947 */ /* 0x000fea000383ffff */
.L_x_5340:
[----:B------:R-:W-:Y:S05]  /*2abe0*/  BSYNC B0 ;  /* 0x0000000000007941 */ /* 0x000fea0003800000 */
.L_x_5339:
        /* <DEDUP_REMOVED lines=17> */
.L_x_5369:
[----:B------:R-:W-:Y:S05]  /*2ad00*/  BSYNC B0 ;  /* 0x0000000000007941 */ /* 0x000fea0003800000 */
.L_x_5368:
        /* <DEDUP_REMOVED lines=11> */
.L_x_5479:
        /* <DEDUP_REMOVED lines=10> */
.L_x_5373:
[----:B------:R-:W2:Y:S02]  /*2ae60*/  LDL R0, [R1+0x10] ;  /* 0x0000100001007983 */ /* 0x000ea40000100800 */
[----:B--2---:R-:W-:-:S13]  /*2ae70*/  LOP3.LUT P0, RZ, R0, 0x40, RZ, 0xc0, !PT ;  /* 0x0000004000ff7812 */ /* 0x004fda000780c0ff */
[----:B------:R-:W-:Y:S05]  /*2ae80*/  @P0 BRA `(.L_x_5374) ;  /* 0x0000000000040947 */ /* 0x000fea0003800000 */
[----:B------:R-:W-:Y:S01]  /*2ae90*/  BPT.TRAP 0x1 ;  /* 0x000000040000795c */ /* 0x000fe20000300000 */
.L_x_5374:
        /* <DEDUP_REMOVED lines=33> */
.L_x_5371:
[----:B------:R-:W-:Y:S05]  /*2b0b0*/  BSYNC B0 ;  /* 0x0000000000007941 */ /* 0x000fea0003800000 */
.L_x_5370:
        /* <DEDUP_REMOVED lines=9> */
.L_x_5324:
[----:B------:R-:W-:Y:S05]  /*2b150*/  BSYNC B6 ;  /* 0x0000000000067941 */ /* 0x000fea0003800000 */
.L_x_5322:
[----:B------:R-:W-:-:S03]  /*2b160*/  UMOV UR4, 0xffffffff ;  /* 0xffffffff00047882 */ /* 0x000fc60000000000 */
[----:B------:R-:W-:Y:S05]  /*2b170*/  BRA.DIV UR4, `(.L_x_5375) ;  /* 0x0000002604307947 */ /* 0x000fea000b800000 */
[----:B------:R2:W3:Y:S04]  /*2b180*/  SHFL.IDX PT, R4, R16, RZ, 0x1f ;  /* 0x00001fff10047589 */ /* 0x0004e800000e0000 */
[----:B------:R-:W4:Y:S02]  /*2b190*/  SHFL.IDX PT, R16, R16, 0x1, 0x1f ;  /* 0x00201f0010107f89 */ /* 0x000f2400000e0000 */
.L_x_5483:
[----:B0-----:R-:W0:Y:S01]  /*2b1a0*/  S2R R7, SR_TID.X ;  /* 0x0000000000077919 */ /* 0x001e220000002100 */
[----:B------:R-:W-:Y:S01]  /*2b1b0*/  ULDC UR4, c[0x0][0xc14] ;  /* 0x0003050000047ab9 */ /* 0x000fe20000000800 */
[----:B------:R-:W-:Y:S01]  /*2b1c0*/  BSSY B0, `(.L_x_5376) ;  /* 0x000000b000007945 */ /* 0x000fe20003800000 */
[----:B-1----:R-:W-:Y:S02]  /*2b1d0*/  IMAD.U32 R0, RZ, RZ, UR4 ;  /* 0x00000004ff007e24 */ /* 0x002fe4000f8e00ff */
[----:B------:R-:W-:Y:S01]  /*2b1e0*/  IMAD.MOV.U32 R17, RZ, RZ, RZ ;  /* 0x000000ffff117224 */ /* 0x000fe200078e00ff */
[----:B0-----:R-:W-:-:S04]  /*2b1f0*/  LOP3.LUT R7, R7, 0x1f, RZ, 0xc0, !PT ;  /* 0x0000001f07077812 */ /* 0x001fc800078ec0ff */
[C---:B------:R-:W-:Y:S02]  /*2b200*/  ISETP.NE.AND P0, PT, R7.reuse, 0x1f, PT ;  /* 0x0000001f0700780c */ /* 0x040fe40003f05270 */
[----:B------:R-:W-:-:S04]  /*2b210*/  IADD3 R5, R7, R19, RZ ;  /* 0x0000001307057210 */ /* 0x000fc80007ffe0ff */
[----:B------:R-:W-:-:S13]  /*2b220*/  ISETP.GE.OR P0, PT, R5, R0, !P0 ;  /* 0x000000000500720c */ /* 0x000fda0004706670 */
[----:B------:R-:W-:Y:S05]  /*2b230*/  @P0 BRA `(.L_x_5377) ;  /* 0x00000000000c0947 */ /* 0x000fea0003800000 */
[----:B------:R-:W0:Y:S02]  /*2b240*/  LDC.64 R2, c[0x0][0xc58] ;  /* 0x00031600ff027b82 */ /* 0x000e240000000a00 */
[----:B0-----:R-:W-:-:S05]  /*2b250*/  IMAD.WIDE R2, R5, 0x4, R2 ;  /* 0x0000000405027825 */ /* 0x001fca00078e0202 */
[----:B------:R0:W5:Y:S02]  /*2b260*/  LDG.E R17, desc[UR60][R2.64] ;  /* 0x0000003c02117981 */ /* 0x000164000c1e1900 */
.L_x_5377:
[----:B------:R-:W-:Y:S05]  /*2b270*/  BSYNC B0 ;  /* 0x0000000000007941 */ /* 0x000fea0003800000 */
.L_x_5376:
        /* <DEDUP_REMOVED lines=23> */
.L_x_5491:
[----:B------:R-:W-:Y:S02]  /*2b3f0*/  ULDC UR4, c[0x0][0xc10] ;  /* 0x0003040000047ab9 */ /* 0x000fe40000000800 */
[----:B------:R-:W-:-:S04]  /*2b400*/  IMAD.U32 R5, RZ, RZ, UR4 ;  /* 0x00000004ff057e24 */ /* 0x000fc8000f8e00ff */
[----:B-1----:R-:W-:-:S05]  /*2b410*/  IMAD R3, R14, R5, RZ ;  /* 0x000000050e037224 */ /* 0x002fca00078e02ff */
[----:B--2-4-:R-:W-:-:S04]  /*2b420*/  IADD3 R16, R16, R3, RZ ;  /* 0x0000000310107210 */ /* 0x014fc80007ffe0ff */
[----:B---3--:R-:W-:-:S13]  /*2b430*/  ISETP.GT.AND P0, PT, R16, R4, PT ;  /* 0x000000041000720c */ /* 0x008fda0003f04270 */
[----:B------:R-:W-:Y:S05]  /*2b440*/  @P0 BRA `(.L_x_5379) ;  /* 0x0000000000b40947 */ /* 0x000fea0003800000 */
[----:B------:R-:W1:Y:S02]  /*2b450*/  LDC R0, c[0x0][0xc14] ;  /* 0x00030500ff007b82 */ /* 0x000e640000000800 */
.L_x_5384:
[----:B------:R-:W-:-:S05]  /*2b460*/  VIADD R19, R19, 0x1f ;  /* 0x0000001f13137836 */ /* 0x000fca0000000000 */
        /* <DEDUP_REMOVED lines=11> */
[----:B0-----:R-:W-:-:S05]  /*2b520*/  IMAD.WIDE R2, R5, 0x4, R2 ;  /* 0x0000000405027825 */ /* 0x001fca00078e0202 */
[----:B------:R1:W5:Y:S02]  /*2b530*/  LDG.E R17, desc[UR60][R2.64] ;  /* 0x0000003c02117981 */ /* 0x000364000c1e1900 */
.L_x_5382:
[----:B------:R-:W-:Y:S05]  /*2b540*/  BSYNC B0 ;  /* 0x0000000000007941 */ /* 0x000fea0003800000 */
.L_x_5381:
[----:B------:R-:W-:-:S03]  /*2b550*/  UMOV UR4, 0xffffffff ;  /* 0xffffffff00047882 */ /* 0x000fc60000000000 */
[----:B------:R-:W-:Y:S05]  /*2b560*/  BRA.DIV UR4, `(.L_x_5383) ;  /* 0x0000002604507947 */ /* 0x000fea000b800000 */
[----:B-----5:R-:W2:Y:S01]  /*2b570*/  SHFL.UP PT, R14, R17, 0x1, RZ ;  /* 0x04200000110e7989 */ /* 0x020ea200000e00ff */
[C---:B------:R-:W-:Y:S02]  /*2b580*/  ISETP.NE.AND P0, PT, R7.reuse, RZ, PT ;  /* 0x000000ff0700720c */ /* 0x040fe40003f05270 */
[C---:B------:R-:W-:Y:S02]  /*2b590*/  ISETP.GE.U32.AND P1, PT, R7.reuse, 0x2, PT ;  /* 0x000000020700780c */ /* 0x040fe40003f26070 */
[----:B--2---:R-:W-:Y:S02]  /*2b5a0*/  SEL R14, R14, RZ, P0 ;  /* 0x000000ff0e0e7207 */ /* 0x004fe40000000000 */
[----:B------:R-:W-:-:S03]  /*2b5b0*/  ISETP.GE.U32.AND P0, PT, R7, 0x4, PT ;  /* 0x000000040700780c */ /* 0x000fc60003f06070 */
[----:B------:R-:W-:-:S05]  /*2b5c0*/  IMAD.IADD R13, R17, 0x1, R14 ;  /* 0x00000001110d7824 */ /* 0x000fca00078e020e */
[----:B------:R-:W2:Y:S02]  /*2b5d0*/  SHFL.UP PT, R14, R13, 0x2, RZ ;  /* 0x044000000d0e7989 */ /* 0x000ea400000e00ff */
[----:B--2---:R-:W-:Y:S02]  /*2b5e0*/  SEL R14, R14, RZ, P1 ;  /* 0x000000ff0e0e7207 */ /* 0x004fe40000800000 */
[----:B------:R-:W-:-:S03]  /*2b5f0*/  ISETP.GE.U32.AND P1, PT, R7, 0x8, PT ;  /* 0x000000080700780c */ /* 0x000fc60003f26070 */
[----:B-1----:R-:W-:-:S05]  /*2b600*/  IMAD.IADD R3, R13, 0x1, R14 ;  /* 0x000000010d037824 */ /* 0x002fca00078e020e */
        /* <DEDUP_REMOVED lines=8> */
[----:B-1----:R-:W-:-:S05]  /*2b690*/  SEL R7, R14, RZ, P0 ;  /* 0x000000ff0e077207 */ /* 0x002fca0000000000 */
[----:B0-----:R-:W-:-:S05]  /*2b6a0*/  IMAD.IADD R2, R6, 0x1, R7 ;  /* 0x0000000106027824 */ /* 0x001fca00078e0207 */
[----:B------:R0:W1:Y:S02]  /*2b6b0*/  SHFL.IDX PT, R14, R2, 0x1f, 0x1f ;  /* 0x03e01f00020e7f89 */ /* 0x00006400000e0000 */
.L_x_5499:
[----:B------:R-:W-:Y:S02]  /*2b6c0*/  ULDC UR4, c[0x0][0xc10] ;  /* 0x0003040000047ab9 */ /* 0x000fe40000000800 */
[----:B------:R-:W-:-:S05]  /*2b6d0*/  MOV R5, UR4 ;  /* 0x0000000400057c02 */ /* 0x000fca0008000f00 */
[----:B-1----:R-:W-:-:S04]  /*2b6e0*/  IMAD R3, R14, R5, RZ ;  /* 0x000000050e037224 */ /* 0x002fc800078e02ff */
[----:B------:R-:W-:-:S05]  /*2b6f0*/  IMAD.IADD R16, R3, 0x1, R16 ;  /* 0x0000000103107824 */ /* 0x000fca00078e0210 */
[----:B------:R-:W-:-:S13]  /*2b700*/  ISETP.GT.AND P0, PT, R16, R4, PT ;  /* 0x000000041000720c */ /* 0x000fda0003f04270 */
[----:B------:R-:W-:Y:S05]  /*2b710*/  @!P0 BRA `(.L_x_5384) ;  /* 0xfffffffc00508947 */ /* 0x000fea000383ffff */
.L_x_5379:
        /* <DEDUP_REMOVED lines=8> */
.L_x_5503:
[----:B------:R-:W-:Y:S02]  /*2b7a0*/  ISETP.NE.AND P0, PT, R3, RZ, PT ;  /* 0x000000ff0300720c */ /* 0x000fe40003f05270 */
[----:B------:R-:W-:-:S11]  /*2b7b0*/  MOV R7, RZ ;  /* 0x000000ff00077202 */ /* 0x000fd60000000f00 */
[----:B------:R-:W-:Y:S05]  /*2b7c0*/  @!P0 BRA `(.L_x_5386) ;  /* 0x0000000000108947 */ /* 0x000fea0003800000 */
[----:B------:R-:W-:Y:S01]  /*2b7d0*/  UMOV UR4, 0xffffffff ;  /* 0xffffffff00047882 */ /* 0x000fe20000000000 */
[----:B------:R-:W-:Y:S02]  /*2b7e0*/  VIADD R12, R6, 0xffffffff ;  /* 0xffffffff060c7836 */ /* 0x000fe40000000000 */
[----:B------:R-:W-:Y:S05]  /*2b7f0*/  BRA.DIV UR4, `(.L_x_5387) ;  /* 0x0000002604c47947 */ /* 0x000fea000b800000 */
[----:B------:R3:W4:Y:S02]  /*2b800*/  SHFL.IDX PT, R7, R2, R12, 0x1f ;  /* 0x00001f0c02077589 */ /* 0x00072400000e0000 */
.L_x_5386:
        /* <DEDUP_REMOVED lines=67> */
.L_x_5380:
[----:B------:R-:W-:Y:S01]  /*2bc40*/  UMOV UR4, URZ ;  /* 0x0000003f00047c82 */ /* 0x000fe20008000000 */
[----:B------:R-:W-:Y:S01]  /*2bc50*/  UMOV UR5, URZ ;  /* 0x0000003f00057c82 */ /* 0x000fe20008000000 */
[----:B------:R-:W-:Y:S01]  /*2bc60*/  ULDC UR6, c[0x0][0xc14] ;  /* 0x0003050000067ab9 */ /* 0x000fe20000000800 */
[----:B------:R-:W-:Y:S01]  /*2bc70*/  IMAD.MOV.U32 R16, RZ, RZ, R4 ;  /* 0x000000ffff107224 */ /* 0x000fe200078e0004 */
[----:B------:R-:W-:Y:S01]  /*2bc80*/  MOV R17, UR4 ;  /* 0x0000000400117c02 */ /* 0x000fe20008000f00 */
[----:B------:R-:W-:Y:S02]  /*2bc90*/  IMAD.U32 R18, RZ, RZ, UR5 ;  /* 0x00000005ff127e24 */ /* 0x000fe4000f8e00ff */
[----:B------:R-:W-:-:S07]  /*2bca0*/  IMAD.U32 R19, RZ, RZ, UR6 ;  /* 0x00000006ff137e24 */ /* 0x000fce000f8e00ff */
.L_x_5388:
        /* <DEDUP_REMOVED lines=12> */
.L_x_5299:
        /* <DEDUP_REMOVED lines=12> */
.L_x_5506:
[----:B------:R-:W-:Y:S05]  /*2be30*/  BSYNC B0 ;  /* 0x0000000000007941 */ /* 0x000fea0003800000 */
.L_x_5390:
[----:B------:R-:W-:-:S03]  /*2be40*/  UMOV UR4, 0xffffffff ;  /* 0xffffffff00047882 */ /* 0x000fc60000000000 */
[----:B------:R-:W-:Y:S05]  /*2be50*/  BRA.DIV UR4, `(.L_x_5392) ;  /* 0x0000002204687947 */ /* 0x000fea000b800000 */
[----:B------:R-:W2:Y:S02]  /*2be60*/  S2R R2, SR_TID.X ;  /* 0x0000000000027919 */ /* 0x000ea40000002100 */
[----:B--2---:R-:W-:-:S04]  /*2be70*/  SHF.R.U32.HI R2, RZ, 0x5, R2 ;  /* 0x00000005ff027819 */ /* 0x004fc80000011602 */
[----:B------:R-:W-:-:S05]  /*2be80*/  LOP3.LUT R2, R2, 0x3, RZ, 0xc0, !PT ;  /* 0x0000000302027812 */ /* 0x000fca00078ec0ff */
[----:B------:R2:W3:Y:S02]  /*2be90*/  SHFL.IDX PT, R14, R2, RZ, 0x1f ;  /* 0x00001fff020e7589 */ /* 0x0004e400000e0000 */
.L_x_5509:
[----:B---3--:R-:W-:-:S13]  /*2bea0*/  ISETP.NE.AND P0, PT, R14, RZ, PT ;  /* 0x000000ff0e00720c */ /* 0x008fda0003f05270 */
[----:B------:R-:W-:Y:S05]  /*2beb0*/  @P0 BRA `(.L_x_5055) ;  /* 0x00000000009c0947 */ /* 0x000fea0003800000 */
[----:B------:R-:W-:-:S03]  /*2bec0*/  UMOV UR4, 0xffffffff ;  /* 0xffffffff00047882 */ /* 0x000fc60000000000 */
[----:B------:R-:W-:Y:S05]  /*2bed0*/  BRA.DIV UR4, `(.L_x_5393) ;  /* 0x00000022047c7947 */ /* 0x000fea000b800000 */
[----:B------:R-:W-:-:S13]  /*2bee0*/  ELECT P6, URZ, PT ;  /* 0x00000000003f782f */ /* 0x000fda00038c0000 */
.L_x_5512:
        /* <DEDUP_REMOVED lines=8> */
.L_x_5394:
        /* <DEDUP_REMOVED lines=14> */
.L_x_5513:
[----:B------:R-:W2:Y:S02]  /*2c050*/  SYNCS.PHASECHK.TRANS64.TRYWAIT P0, [R7+URZ], R2 ;  /* 0x00000002070075a7 */ /* 0x000ea4000800017f */
[----:B--2---:R-:W-:Y:S05]  /*2c060*/  @!P0 BRA `(.L_x_5396) ;  /* 0x00000020004c8947 */ /* 0x004fea0003800000 */
.L_x_5514:
[----:B------:R-:W-:Y:S05]  /*2c070*/  @!P2 BRA `(.L_x_5397) ;  /* 0x000000000004a947 */ /* 0x000fea0003800000 */
[----:B------:R-:W-:Y:S01]  /*2c080*/  BPT.TRAP 0x1 ;  /* 0x000000040000795c */ /* 0x000fe20000300000 */
.L_x_5397:
[----:B------:R-:W3:Y:S01]  /*2c090*/  LDL.LU R4, [R1] ;  /* 0x0000000001047983 */ /* 0x000ee20000300800 */
[----:B------:R-:W-:-:S04]  /*2c0a0*/  VIADD R0, R0, 0x36860 ;  /* 0x0003686000007836 */ /* 0x000fc80000000000 */
[----:B---3--:R-:W-:-:S04]  /*2c0b0*/  IMAD R4, R4, 0x8, R0 ;  /* 0x0000000804047824 */ /* 0x008fc800078e0200 */
[----:B------:R-:W3:Y:S02]  /*2c0c0*/  SYNCS.PHASECHK.TRANS64.TRYWAIT P0, [R4+URZ], R5 ;  /* 0x00000005040075a7 */ /* 0x000ee4000800017f */
[----:B---3--:R-:W-:Y:S05]  /*2c0d0*/  @!P0 BRA `(.L_x_5398) ;  /* 0x0000002000448947 */ /* 0x008fea0003800000 */
.L_x_5515:
[----:B------:R-:W-:-:S07]  /*2c0e0*/  LEA R3, R3, R0, 0x3 ;  /* 0x0000000003037211 */ /* 0x000fce00078e18ff */
.L_x_5399:
[----:B----4-:R4:W0:Y:S02]  /*2c0f0*/  SYNCS.PHASECHK.TRANS64.TRYWAIT P0, [R3+URZ], R2 ;  /* 0x00000002030075a7 */ /* 0x010824000800017f */
[----:B0-----:R-:W-:Y:S05]  /*2c100*/  @!P0 NANOSLEEP.SYNCS 0x989680 ;  /* 0x009896800000895d */ /* 0x001fea0003900000 */
[----:B------:R-:W0:Y:S02]  /*2c110*/  @!P0 SYNCS.PHASECHK.TRANS64 P0, [R3+URZ], R2 ;  /* 0x00000002030085a7 */ /* 0x000e24000800007f */
[----:B0-----:R-:W-:Y:S05]  /*2c120*/  @!P0 BRA `(.L_x_5399) ;  /* 0xfffffffc00f08947 */ /* 0x001fea000383ffff */
.L_x_5055:
[----:B------:R-:W-:Y:S05]  /*2c130*/  BSYNC B7 ;  /* 0x0000000000077941 */ /* 0x000fea0003800000 */
.L_x_5052:
[----:B------:R-:W-:Y:S05]  /*2c140*/  EXIT ;  /* 0x000000000000794d */ /* 0x000fea0003800000 */
.L_x_5073:
[----:B0-----:R0:W1:Y:S02]  /*2c150*/  SYNCS.PHASECHK.TRANS64.TRYWAIT P5, [R43+URZ+0x36890], R100 ;  /* 0x036890642b0075a7 */ /* 0x00106400080a017f */
[----:B-1----:R-:W-:Y:S05]  /*2c160*/  @!P5 NANOSLEEP.SYNCS 0x989680 ;  /* 0x009896800000d95d */ /* 0x002fea0003900000 */
[----:B------:R-:W1:Y:S02]  /*2c170*/  @!P5 SYNCS.PHASECHK.TRANS64 P5, [R43+URZ+0x36890], R100 ;  /* 0x036890642b00d5a7 */ /* 0x000e6400080a007f */
[----:B-1----:R-:W-:Y:S05]  /*2c180*/  @!P5 BRA `(.L_x_5073) ;  /* 0xfffffffc00f0d947 */ /* 0x002fea000383ffff */
[----:B------:R-:W-:Y:S05]  /*2c190*/  BRA `(.L_x_5400) ;  /* 0xfffffd74008c7947 */ /* 0x000fea000383ffff */
.L_x_5127:
[----:B-1----:R1:W3:Y:S02]  /*2c1a0*/  SYNCS.PHASECHK.TRANS64.TRYWAIT P5, [R43+URZ+0x36890], R100 ;  /* 0x036890642b0075a7 */ /* 0x0022e400080a017f */
[----:B---3--:R-:W-:Y:S05]  /*2c1b0*/  @!P5 NANOSLEEP.SYNCS 0x989680 ;  /* 0x009896800000d95d */ /* 0x008fea0003900000 */
[----:B------:R-:W3:Y:S02]  /*2c1c0*/  @!P5 SYNCS.PHASECHK.TRANS64 P5, [R43+URZ+0x36890], R100 ;  /* 0x036890642b00d5a7 */ /* 0x000ee400080a007f */
[----:B---3--:R-:W-:Y:S05]  /*2c1d0*/  @!P5 BRA `(.L_x_5127) ;  /* 0xfffffffc00f0d947 */ /* 0x008fea000383ffff */
[----:B------:R-:W-:Y:S05]  /*2c1e0*/  BRA `(.L_x_5401) ;  /* 0xfffffda800247947 */ /* 0x000fea000383ffff */
.L_x_5152:
[----:B-1----:R1:W2:Y:S02]  /*2c1f0*/  SYNCS.PHASECHK.TRANS64.TRYWAIT P3, [R43+URZ+0x36890], R100 ;  /* 0x036890642b0075a7 */ /* 0x0022a4000806017f */
[----:B--2---:R-:W-:Y:S05]  /*2c200*/  @!P3 NANOSLEEP.SYNCS 0x989680 ;  /* 0x009896800000b95d */ /* 0x004fea0003900000 */
[----:B------:R-:W2:Y:S02]  /*2c210*/  @!P3 SYNCS.PHASECHK.TRANS64 P3, [R43+URZ+0x36890], R100 ;  /* 0x036890642b00b5a7 */ /* 0x000ea4000806007f */
[----:B--2---:R-:W-:Y:S05]  /*2c220*/  @!P3 BRA `(.L_x_5152) ;  /* 0xfffffffc00f0b947 */ /* 0x004fea000383ffff */
[----:B------:R-:W-:Y:S05]  /*2c230*/  BRA `(.L_x_5402) ;  /* 0xfffffdd800047947 */ /* 0x000fea000383ffff */
.L_x_5158:
[----:B0-----:R0:W1:Y:S02]  /*2c240*/  SYNCS.PHASECHK.TRANS64.TRYWAIT P2, [R43+URZ+0x368b0], R100 ;  /* 0x0368b0642b0075a7 */ /* 0x001064000804017f */
[----:B-1----:R-:W-:Y:S05]  /*2c250*/  @!P2 NANOSLEEP.SYNCS 0x989680 ;  /* 0x009896800000a95d */ /* 0x002fea0003900000 */
[----:B------:R-:W1:Y:S02]  /*2c260*/  @!P2 SYNCS.PHASECHK.TRANS64 P2, [R43+URZ+0x368b0], R100 ;  /* 0x0368b0642b00a5a7 */ /* 0x000e64000804007f */
[----:B-1----:R-:W-:Y:S05]  /*2c270*/  @!P2 BRA `(.L_x_5158) ;  /* 0xfffffffc00f0a947 */ /* 0x002fea000383ffff */
[----:B------:R-:W-:Y:S05]  /*2c280*/  BRA `(.L_x_5403) ;  /* 0xfffffddc001c7947 */ /* 0x000fea000383ffff */
.L_x_5180:
        /* <DEDUP_REMOVED lines=8> */
.L_x_5405:
[----:B------:R-:W-:Y:S05]  /*2c310*/  BSYNC B1 ;  /* 0x0000000000017941 */ /* 0x000fea0003800000 */
.L_x_5404:
[----:B------:R-:W-:Y:S05]  /*2c320*/  BRA `(.L_x_5406) ;  /* 0xfffffdf800ac7947 */ /* 0x000fea000383ffff */
.L_x_5181:
        /* <DEDUP_REMOVED lines=8> */
.L_x_5408:
[----:B------:R-:W-:Y:S05]  /*2c3b0*/  BSYNC B1 ;  /* 0x0000000000017941 */ /* 0x000fea0003800000 */
.L_x_5407:
[----:B------:R-:W-:Y:S05]  /*2c3c0*/  BRA `(.L_x_5409) ;  /* 0xfffffdf8008c7947 */ /* 0x000fea000383ffff */
.L_x_5182:
        /* <DEDUP_REMOVED lines=8> */
.L_x_5411:
[----:B------:R-:W-:Y:S05]  /*2c450*/  BSYNC B1 ;  /* 0x0000000000017941 */ /* 0x000fea0003800000 */
.L_x_5410:
[----:B------:R-:W-:Y:S05]  /*2c460*/  BRA `(.L_x_5412) ;  /* 0xfffffdf8006c7947 */ /* 0x000fea000383ffff */
.L_x_5183:
        /* <DEDUP_REMOVED lines=8> */
.L_x_5414:
[----:B------:R-:W-:Y:S05]  /*2c4f0*/  BSYNC B1 ;  /* 0x0000000000017941 */ /* 0x000fea0003800000 */
.L_x_5413:
[----:B------:R-:W-:Y:S05]  /*2c500*/  BRA `(.L_x_5415) ;  /* 0xfffffdf8004c7947 */ /* 0x000fea000383ffff */
.L_x_5184:
        /* <DEDUP_REMOVED lines=8> */
.L_x_5417:
[----:B------:R-:W-:Y:S05]  /*2c590*/  BSYNC B1 ;  /* 0x0000000000017941 */ /* 0x000fea0003800000 */
.L_x_5416:
[----:B------:R-:W-:Y:S05]  /*2c5a0*/  BRA `(.L_x_5418) ;  /* 0xfffffdf8002c7947 */ /* 0x000fea000383ffff */
.L_x_5185:
        /* <DEDUP_REMOVED lines=8> */
.L_x_5420:
[----:B------:R-:W-:Y:S05]  /*2c630*/  BSYNC B1 ;  /* 0x0000000000017941 */ /* 0x000fea0003800000 */
.L_x_5419:
[----:B------:R-:W-:Y:S05]  /*2c640*/  BRA `(.L_x_5421) ;  /* 0xfffffdf800107947 */ /* 0x000fea000383ffff */
.L_x_5186:
        /* <DEDUP_REMOVED lines=8> */
.L_x_5423:
[----:B------:R-:W-:Y:S05]  /*2c6d0*/  BSYNC B1 ;  /* 0x0000000000017941 */ /* 0x000fea0003800000 */
.L_x_5422:
[----:B------:R-:W-:Y:S05]  /*2c6e0*/  BRA `(.L_x_5424) ;  /* 0xfffffdf400f47947 */ /* 0x000fea000383ffff */
.L_x_5187:
        /* <DEDUP_REMOVED lines=8> */
.L_x_5426:
[----:B------:R-:W-:Y:S05]  /*2c770*/  BSYNC B1 ;  /* 0x0000000000017941 */ /* 0x000fea0003800000 */
.L_x_5425:
[----:B------:R-:W-:Y:S05]  /*2c780*/  BRA `(.L_x_5427) ;  /* 0xfffffdf400d87947 */ /* 0x000fea000383ffff */
.L_x_5189:
[----:B0-----:R0:W1:Y:S02]  /*2c790*/  SYNCS.PHASECHK.TRANS64.TRYWAIT P2, [R18+URZ+0x36800], R5 ;  /* 0x03680005120075a7 */ /* 0x001064000804017f */
[----:B-1----:R-:W-:Y:S05]  /*2c7a0*/  @!P2 NANOSLEEP.SYNCS 0x989680 ;  /* 0x009896800000a95d */ /* 0x002fea0003900000 */
[----:B------:R-:W1:Y:S02]  /*2c7b0*/  @!P2 SYNCS.PHASECHK.TRANS64 P2, [R18+URZ+0x36800], R5 ;  /* 0x036800051200a5a7 */ /* 0x000e64000804007f */
[----:B-1----:R-:W-:Y:S05]  /*2c7c0*/  @!P2 BRA `(.L_x_5189) ;  /* 0xfffffffc00f0a947 */ /* 0x002fea000383ffff */
[----:B------:R-:W-:Y:S05]  /*2c7d0*/  BRA `(.L_x_5428) ;  /* 0xfffffdf8003c7947 */ /* 0x000fea000383ffff */
.L_x_5217:
        /* <DEDUP_REMOVED lines=8> */
.L_x_5430:
[----:B------:R-:W-:Y:S05]  /*2c860*/  BSYNC B1 ;  /* 0x0000000000017941 */ /* 0x000fea0003800000 */
.L_x_5429:
[----:B------:R-:W-:Y:S05]  /*2c870*/  BRA `(.L_x_5431) ;  /* 0xfffffe2400b87947 */ /* 0x000fea000383ffff */
.L_x_5218:
        /* <DEDUP_REMOVED lines=8> */
.L_x_5433:
[----:B------:R-:W-:Y:S05]  /*2c900*/  BSYNC B1 ;  /* 0x0000000000017941 */ /* 0x000fea0003800000 */
.L_x_5432:
[----:B------:R-:W-:Y:S05]  /*2c910*/  BRA `(.L_x_5434) ;  /* 0xfffffe2400987947 */ /* 0x000fea000383ffff */
.L_x_5219:
        /* <DEDUP_REMOVED lines=8> */
.L_x_5436:
[----:B------:R-:W-:Y:S05]  /*2c9a0*/  BSYNC B1 ;  /* 0x0000000000017941 */ /* 0x000fea0003800000 */
.L_x_5435:
[----:B------:R-:W-:Y:S05]  /*2c9b0*/  BRA `(.L_x_5437) ;  /* 0xfffffe2400787947 */ /* 0x000fea000383ffff */
.L_x_5220:
        /* <DEDUP_REMOVED lines=8> */
.L_x_5439:
[----:B------:R-:W-:Y:S05]  /*2ca40*/  BSYNC B1 ;  /* 0x0000000000017941 */ /* 0x000fea0003800000 */
.L_x_5438:
[----:B------:R-:W-:Y:S05]  /*2ca50*/  BRA `(.L_x_5440) ;  /* 0xfffffe2400587947 */ /* 0x000fea000383ffff */
.L_x_5221:
        /* <DEDUP_REMOVED lines=8> */
.L_x_5442:
[----:B------:R-:W-:Y:S05]  /*2cae0*/  BSYNC B1 ;  /* 0x0000000000017941 */ /* 0x000fea0003800000 */
.L_x_5441:
[----:B------:R-:W-:Y:S05]  /*2caf0*/  BRA `(.L_x_5443) ;  /* 0xfffffe2400387947 */ /* 0x000fea000383ffff */
.L_x_5222:
        /* <DEDUP_REMOVED lines=8> */
.L_x_5445:
[----:B------:R-:W-:Y:S05]  /*2cb80*/  BSYNC B1 ;  /* 0x0000000000017941 */ /* 0x000fea0003800000 */
.L_x_5444:
[----:B------:R-:W-:Y:S05]  /*2cb90*/  BRA `(.L_x_5446) ;  /* 0xfffffe24001c7947 */ /* 0x000fea000383ffff */
.L_x_5223:
        /* <DEDUP_REMOVED lines=8> */
.L_x_5448:
[----:B------:R-:W-:Y:S05]  /*2cc20*/  BSYNC B1 ;  /* 0x0000000000017941 */ /* 0x000fea0003800000 */
.L_x_5447:
[----:B------:R-:W-:Y:S05]  /*2cc30*/  BRA `(.L_x_5449) ;  /* 0xfffffe2400007947 */ /* 0x000fea000383ffff */
.L_x_5224:
        /* <DEDUP_REMOVED lines=8> */
.L_x_5451:
[----:B------:R-:W-:Y:S05]  /*2ccc0*/  BSYNC B1 ;  /* 0x0000000000017941 */ /* 0x000fea0003800000 */
.L_x_5450:
[----:B------:R-:W-:Y:S05]  /*2ccd0*/  BRA `(.L_x_5452) ;  /* 0xfffffe2000e47947 */ /* 0x000fea000383ffff */
.L_x_5226:
[----:B0-----:R0:W1:Y:S02]  /*2cce0*/  SYNCS.PHASECHK.TRANS64.TRYWAIT P2, [R18+URZ+0x36800], R9 ;  /* 0x03680009120075a7 */ /* 0x001064000804017f */
[----:B-1----:R-:W-:Y:S05]  /*2ccf0*/  @!P2 NANOSLEEP.SYNCS 0x989680 ;  /* 0x009896800000a95d */ /* 0x002fea0003900000 */
[----:B------:R-:W1:Y:S02]  /*2cd00*/  @!P2 SYNCS.PHASECHK.TRANS64 P2, [R18+URZ+0x36800], R9 ;  /* 0x036800091200a5a7 */ /* 0x000e64000804007f */
[----:B-1----:R-:W-:Y:S05]  /*2cd10*/  @!P2 BRA `(.L_x_5226) ;  /* 0xfffffffc00f0a947 */ /* 0x002fea000383ffff */
[----:B------:R-:W-:Y:S05]  /*2cd20*/  BRA `(.L_x_5453) ;  /* 0xfffffe2400447947 */ /* 0x000fea000383ffff */
.L_x_5240:
[----:B-1----:R1:W2:Y:S02]  /*2cd30*/  SYNCS.PHASECHK.TRANS64.TRYWAIT P2, [R0+URZ+0x36830], R3 ;  /* 0x03683003000075a7 */ /* 0x0022a4000804017f */
[----:B--2---:R-:W-:Y:S05]  /*2cd40*/  @!P2 NANOSLEEP.SYNCS 0x989680 ;  /* 0x009896800000a95d */ /* 0x004fea0003900000 */
[----:B------:R-:W2:Y:S02]  /*2cd50*/  @!P2 SYNCS.PHASECHK.TRANS64 P2, [R0+URZ+0x36830], R3 ;  /* 0x036830030000a5a7 */ /* 0x000ea4000804007f */
[----:B--2---:R-:W-:Y:S05]  /*2cd60*/  @!P2 BRA `(.L_x_5240) ;  /* 0xfffffffc00f0a947 */ /* 0x004fea000383ffff */
[----:B------:R-:W-:Y:S05]  /*2cd70*/  BRA `(.L_x_5239) ;  /* 0xfffffe4c00147947 */ /* 0x000fea000383ffff */
.L_x_5247:
[----:B-1----:R1:W2:Y:S02]  /*2cd80*/  SYNCS.PHASECHK.TRANS64.TRYWAIT P2, [R13+URZ+0x36830], R4 ;  /* 0x036830040d0075a7 */ /* 0x0022a4000804017f */
[----:B--2---:R-:W-:Y:S05]  /*2cd90*/  @!P2 NANOSLEEP.SYNCS 0x989680 ;  /* 0x009896800000a95d */ /* 0x004fea0003900000 */
[----:B------:R-:W2:Y:S02]  /*2cda0*/  @!P2 SYNCS.PHASECHK.TRANS64 P2, [R13+URZ+0x36830], R4 ;  /* 0x036830040d00a5a7 */ /* 0x000ea4000804007f */
[----:B--2---:R-:W-:Y:S05]  /*2cdb0*/  @!P2 BRA `(.L_x_5247) ;  /* 0xfffffffc00f0a947 */ /* 0x004fea000383ffff */
[----:B------:R-:W-:Y:S05]  /*2cdc0*/  BRA `(.L_x_5246) ;  /* 0xfffffea800287947 */ /* 0x000fea000383ffff */
.L_x_5252:
[----:B-1----:R1:W2:Y:S02]  /*2cdd0*/  SYNCS.PHASECHK.TRANS64.TRYWAIT P2, [R11+URZ+0x36850], R0 ;  /* 0x036850000b0075a7 */ /* 0x0022a4000804017f */
[----:B--2---:R-:W-:Y:S05]  /*2cde0*/  @!P2 NANOSLEEP.SYNCS 0x989680 ;  /* 0x009896800000a95d */ /* 0x004fea0003900000 */
[----:B------:R-:W2:Y:S02]  /*2cdf0*/  @!P2 SYNCS.PHASECHK.TRANS64 P2, [R11+URZ+0x36850], R0 ;  /* 0x036850000b00a5a7 */ /* 0x000ea4000804007f */
[----:B--2---:R-:W-:Y:S05]  /*2ce00*/  @!P2 BRA `(.L_x_5252) ;  /* 0xfffffffc00f0a947 */ /* 0x004fea000383ffff */
[----:B------:R-:W-:Y:S05]  /*2ce10*/  BRA `(.L_x_5251) ;  /* 0xfffffedc00e87947 */ /* 0x000fea000383ffff */
.L_x_5260:
[----:B-1----:R1:W2:Y:S02]  /*2ce20*/  SYNCS.PHASECHK.TRANS64.TRYWAIT P2, [R4+URZ+0x36830], R5 ;  /* 0x03683005040075a7 */ /* 0x0022a4000804017f */
[----:B--2---:R-:W-:Y:S05]  /*2ce30*/  @!P2 NANOSLEEP.SYNCS 0x989680 ;  /* 0x009896800000a95d */ /* 0x004fea0003900000 */
[----:B------:R-:W2:Y:S02]  /*2ce40*/  @!P2 SYNCS.PHASECHK.TRANS64 P2, [R4+URZ+0x36830], R5 ;  /* 0x036830050400a5a7 */ /* 0x000ea4000804007f */
[----:B--2---:R-:W-:Y:S05]  /*2ce50*/  @!P2 BRA `(.L_x_5260) ;  /* 0xfffffffc00f0a947 */ /* 0x004fea000383ffff */
[----:B------:R-:W-:Y:S05]  /*2ce60*/  BRA `(.L_x_5259) ;  /* 0xffffff0400407947 */ /* 0x000fea000383ffff */
.L_x_5265:
[----:B-1----:R1:W2:Y:S02]  /*2ce70*/  SYNCS.PHASECHK.TRANS64.TRYWAIT P2, [R11+URZ+0x36850], R0 ;  /* 0x036850000b0075a7 */ /* 0x0022a4000804017f */
[----:B--2---:R-:W-:Y:S05]  /*2ce80*/  @!P2 NANOSLEEP.SYNCS 0x989680 ;  /* 0x009896800000a95d */ /* 0x004fea0003900000 */
[----:B------:R-:W2:Y:S02]  /*2ce90*/  @!P2 SYNCS.PHASECHK.TRANS64 P2, [R11+URZ+0x36850], R0 ;  /* 0x036850000b00a5a7 */ /* 0x000ea4000804007f */
[----:B--2---:R-:W-:Y:S05]  /*2cea0*/  @!P2 BRA `(.L_x_5265) ;  /* 0xfffffffc00f0a947 */ /* 0x004fea000383ffff */
[----:B------:R-:W-:Y:S05]  /*2ceb0*/  BRA `(.L_x_5264) ;  /* 0xffffff3800f87947 */ /* 0x000fea000383ffff */
.L_x_5271:
[----:B-1----:R1:W2:Y:S02]  /*2cec0*/  SYNCS.PHASECHK.TRANS64.TRYWAIT P0, [R13+URZ+0x36850], R2 ;  /* 0x036850020d0075a7 */ /* 0x0022a4000800017f */
[----:B--2---:R-:W-:Y:S05]  /*2ced0*/  @!P0 NANOSLEEP.SYNCS 0x989680 ;  /* 0x009896800000895d */ /* 0x004fea0003900000 */
[----:B------:R-:W2:Y:S02]  /*2cee0*/  @!P0 SYNCS.PHASECHK.TRANS64 P0, [R13+URZ+0x36850], R2 ;  /* 0x036850020d0085a7 */ /* 0x000ea4000800007f */
[----:B--2---:R-:W-:Y:S05]  /*2cef0*/  @!P0 BRA `(.L_x_5271) ;  /* 0xfffffffc00f08947 */ /* 0x004fea000383ffff */
[----:B------:R-:W-:Y:S05]  /*2cf00*/  BRA `(.L_x_5270) ;  /* 0xffffff5c00b47947 */ /* 0x000fea000383ffff */
.L_x_5305:
        /* <DEDUP_REMOVED lines=11> */
.L_x_5455:
[----:B------:R-:W-:Y:S05]  /*2cfc0*/  BSYNC B1 ;  /* 0x0000000000017941 */ /* 0x000fea0003800000 */
.L_x_5454:
[----:B------:R-:W-:Y:S05]  /*2cfd0*/  BRA `(.L_x_5456) ;  /* 0xffffffa000987947 */ /* 0x000fea000383ffff */
.L_x_5306:
[----:B------:R-:W-:Y:S01]  /*2cfe0*/  BSSY B1, `(.L_x_5457) ;  /* 0x0000006000017945 */ /* 0x000fe20003800000 */
[----:B------:R-:W-:-:S07]  /*2cff0*/  MOV R15, 0xffffffff ;  /* 0xffffffff000f7802 */ /* 0x000fce0000000f00 */
[----:B------:R-:W-:Y:S05]  /*2d000*/  WARPSYNC.COLLECTIVE R15, `(.L_x_5458) ;  /* 0x000000000f0c7348 */ /* 0x000fea0003c00000 */
[----:B------:R-:W-:Y:S02]  /*2d010*/  ELECT P6, UR62, PT ;  /* 0x00000000003e782f */ /* 0x000fe400038c0000 */
[----:B------:R-:W-:Y:S01]  /*2d020*/  MOV R14, UR62 ;  /* 0x0000003e000e7c02 */ /* 0x000fe20008000f00 */
[----:B------:R-:W-:Y:S10]  /*2d030*/  ENDCOLLECTIVE ;  /* 0x000000000000791b */ /* 0x000ff40003800000 */
.L_x_5458:
[----:B------:R-:W-:Y:S05]  /*2d040*/  BSYNC B1 ;  /* 0x0000000000017941 */ /* 0x000fea0003800000 */
.L_x_5457:
[----:B------:R-:W-:Y:S05]  /*2d050*/  BRA `(.L_x_5459) ;  /* 0xffffffa000847947 */ /* 0x000fea000383ffff */
.L_x_5308:
[----:B0-----:R0:W1:Y:S02]  /*2d060*/  SYNCS.PHASECHK.TRANS64.TRYWAIT P0, [R9+URZ+0x36820], R5 ;  /* 0x03682005090075a7 */ /* 0x001064000800017f */
[----:B-1----:R-:W-:Y:S05]  /*2d070*/  @!P0 NANOSLEEP.SYNCS 0x989680 ;  /* 0x009896800000895d */ /* 0x002fea0003900000 */
[----:B------:R-:W1:Y:S02]  /*2d080*/  @!P0 SYNCS.PHASECHK.TRANS64 P0, [R9+URZ+0x36820], R5 ;  /* 0x03682005090085a7 */ /* 0x000e64000800007f */
[----:B-1----:R-:W-:Y:S05]  /*2d090*/  @!P0 BRA `(.L_x_5308) ;  /* 0xfffffffc00f08947 */ /* 0x002fea000383ffff */
[----:B------:R-:W-:Y:S05]  /*2d0a0*/  BRA `(.L_x_5460) ;  /* 0xffffffa000a07947 */ /* 0x000fea000383ffff */
.L_x_5311:
[----:B0-----:R0:W1:Y:S02]  /*2d0b0*/  SYNCS.PHASECHK.TRANS64.TRYWAIT P0, [R5+URZ+0x368a0], R8 ;  /* 0x0368a008050075a7 */ /* 0x001064000800017f */
[----:B-1----:R-:W-:Y:S05]  /*2d0c0*/  @!P0 NANOSLEEP.SYNCS 0x989680 ;  /* 0x009896800000895d */ /* 0x002fea0003900000 */
[----:B------:R-:W1:Y:S02]  /*2d0d0*/  @!P0 SYNCS.PHASECHK.TRANS64 P0, [R5+URZ+0x368a0], R8 ;  /* 0x0368a008050085a7 */ /* 0x000e64000800007f */
[----:B-1----:R-:W-:Y:S05]  /*2d0e0*/  @!P0 BRA `(.L_x_5311) ;  /* 0xfffffffc00f08947 */ /* 0x002fea000383ffff */
[----:B------:R-:W-:Y:S05]  /*2d0f0*/  BRA `(.L_x_5461) ;  /* 0xffffffa000b07947 */ /* 0x000fea000383ffff */
.L_x_5313:
[----:B-1----:R1:W2:Y:S02]  /*2d100*/  SYNCS.PHASECHK.TRANS64.TRYWAIT P0, [R5+URZ+0x368c0], R8 ;  /* 0x0368c008050075a7 */ /* 0x0022a4000800017f */
[----:B--2---:R-:W-:Y:S05]  /*2d110*/  @!P0 NANOSLEEP.SYNCS 0x989680 ;  /* 0x009896800000895d */ /* 0x004fea0003900000 */
[----:B------:R-:W2:Y:S02]  /*2d120*/  @!P0 SYNCS.PHASECHK.TRANS64 P0, [R5+URZ+0x368c0], R8 ;  /* 0x0368c008050085a7 */ /* 0x000ea4000800007f */
[----:B--2---:R-:W-:Y:S05]  /*2d130*/  @!P0 BRA `(.L_x_5313) ;  /* 0xfffffffc00f08947 */ /* 0x004fea000383ffff */
[----:B------:R-:W-:Y:S05]  /*2d140*/  BRA `(.L_x_5462) ;  /* 0xffffffa4003c7947 */ /* 0x000fea000383ffff */
.L_x_5317:
[----:B0-----:R0:W1:Y:S02]  /*2d150*/  SYNCS.PHASECHK.TRANS64.TRYWAIT P0, [R6+URZ+0x368a0], R7 ;  /* 0x0368a007060075a7 */ /* 0x001064000800017f */
[----:B-1----:R-:W-:Y:S05]  /*2d160*/  @!P0 NANOSLEEP.SYNCS 0x989680 ;  /* 0x009896800000895d */ /* 0x002fea0003900000 */
[----:B------:R-:W1:Y:S02]  /*2d170*/  @!P0 SYNCS.PHASECHK.TRANS64 P0, [R6+URZ+0x368a0], R7 ;  /* 0x0368a007060085a7 */ /* 0x000e64000800007f */
[----:B-1----:R-:W-:Y:S05]  /*2d180*/  @!P0 BRA `(.L_x_5317) ;  /* 0xfffffffc00f08947 */ /* 0x002fea000383ffff */
[----:B------:R-:W-:Y:S05]  /*2d190*/  BRA `(.L_x_5463) ;  /* 0xffffffa800107947 */ /* 0x000fea000383ffff */
.L_x_5319:
[----:B-1----:R1:W2:Y:S02]  /*2d1a0*/  SYNCS.PHASECHK.TRANS64.TRYWAIT P1, [R6+URZ+0x368c0], R7 ;  /* 0x0368c007060075a7 */ /* 0x0022a4000802017f */
[----:B--2---:R-:W-:Y:S05]  /*2d1b0*/  @!P1 NANOSLEEP.SYNCS 0x989680 ;  /* 0x009896800000995d */ /* 0x004fea0003900000 */
[----:B------:R-:W2:Y:S02]  /*2d1c0*/  @!P1 SYNCS.PHASECHK.TRANS64 P1, [R6+URZ+0x368c0], R7 ;  /* 0x0368c007060095a7 */ /* 0x000ea4000802007f */
[----:B--2---:R-:W-:Y:S05]  /*2d1d0*/  @!P1 BRA `(.L_x_5319) ;  /* 0xfffffffc00f09947 */ /* 0x004fea000383ffff */
[----:B------:R-:W-:Y:S05]  /*2d1e0*/  BRA `(.L_x_5464) ;  /* 0xffffffa800947947 */ /* 0x000fea000383ffff */
.L_x_5331:
        /* <DEDUP_REMOVED lines=11> */
.L_x_5466:
[----:B------:R-:W-:Y:S05]  /*2d2a0*/  BSYNC B0 ;  /* 0x0000000000007941 */ /* 0x000fea0003800000 */
.L_x_5465:
[----:B------:R-:W-:Y:S05]  /*2d2b0*/  BRA `(.L_x_5467) ;  /* 0xffffffb400a47947 */ /* 0x000fea000383ffff */
.L_x_5332:
[----:B------:R-:W-:Y:S01]  /*2d2c0*/  BSSY B0, `(.L_x_5468) ;  /* 0x0000006000007945 */ /* 0x000fe20003800000 */
[----:B------:R-:W-:-:S07]  /*2d2d0*/  IMAD.MOV.U32 R15, RZ, RZ, -0x1 ;  /* 0xffffffffff0f7424 */ /* 0x000fce00078e00ff */
[----:B------:R-:W-:Y:S05]  /*2d2e0*/  WARPSYNC.COLLECTIVE R15, `(.L_x_5469) ;  /* 0x000000000f0c7348 */ /* 0x000fea0003c00000 */
[----:B------:R-:W-:Y:S02]  /*2d2f0*/  ELECT P6, UR62, PT ;  /* 0x00000000003e782f */ /* 0x000fe400038c0000 */
[----:B------:R-:W-:Y:S01]  /*2d300*/  MOV R14, UR62 ;  /* 0x0000003e000e7c02 */ /* 0x000fe20008000f00 */
[----:B------:R-:W-:Y:S10]  /*2d310*/  ENDCOLLECTIVE ;  /* 0x000000000000791b */ /* 0x000ff40003800000 */
.L_x_5469:
[----:B------:R-:W-:Y:S05]  /*2d320*/  BSYNC B0 ;  /* 0x0000000000007941 */ /* 0x000fea0003800000 */
.L_x_5468:
[----:B------:R-:W-:Y:S05]  /*2d330*/  BRA `(.L_x_5470) ;  /* 0xffffffb400947947 */ /* 0x000fea000383ffff */
.L_x_5335:
[----:B0-----:R0:W1:Y:S02]  /*2d340*/  SYNCS.PHASECHK.TRANS64.TRYWAIT P0, [R7+URZ+0x36840], R10 ;  /* 0x0368400a070075a7 */ /* 0x001064000800017f */
[----:B-1----:R-:W-:Y:S05]  /*2d350*/  @!P0 NANOSLEEP.SYNCS 0x989680 ;  /* 0x009896800000895d */ /* 0x002fea0003900000 */
[----:B------:R-:W1:Y:S02]  /*2d360*/  @!P0 SYNCS.PHASECHK.TRANS64 P0, [R7+URZ+0x36840], R10 ;  /* 0x0368400a070085a7 */ /* 0x000e64000800007f */
[----:B-1----:R-:W-:Y:S05]  /*2d370*/  @!P0 BRA `(.L_x_5335) ;  /* 0xfffffffc00f08947 */ /* 0x002fea000383ffff */
[----:B------:R-:W-:Y:S05]  /*2d380*/  BRA `(.L_x_5471) ;  /* 0xffffffb400f87947 */ /* 0x000fea000383ffff */
.L_x_5338:
        /* <DEDUP_REMOVED lines=8> */
.L_x_5346:
[----:B0-----:R0:W1:Y:S02]  /*2d410*/  SYNCS.PHASECHK.TRANS64.TRYWAIT P0, [R8+URZ+0x36840], R9 ;  /* 0x03684009080075a7 */ /* 0x001064000800017f */
[----:B-1----:R-:W-:Y:S05]  /*2d420*/  @!P0 NANOSLEEP.SYNCS 0x989680 ;  /* 0x009896800000895d */ /* 0x002fea0003900000 */
[----:B------:R-:W1:Y:S02]  /*2d430*/  @!P0 SYNCS.PHASECHK.TRANS64 P0, [R8+URZ+0x36840], R9 ;  /* 0x03684009080085a7 */ /* 0x000e64000800007f */
[----:B-1----:R-:W-:Y:S05]  /*2d440*/  @!P0 BRA `(.L_x_5346) ;  /* 0xfffffffc00f08947 */ /* 0x002fea000383ffff */
[----:B------:R-:W-:Y:S05]  /*2d450*/  BRA `(.L_x_5473) ;  /* 0xffffffbc00f87947 */ /* 0x000fea000383ffff */
.L_x_5348:
[----:B0-----:R0:W1:Y:S02]  /*2d460*/  SYNCS.PHASECHK.TRANS64.TRYWAIT P0, [R8+URZ+0x36860], R9 ;  /* 0x03686009080075a7 */ /* 0x001064000800017f */
[----:B-1----:R-:W-:Y:S05]  /*2d470*/  @!P0 NANOSLEEP.SYNCS 0x989680 ;  /* 0x009896800000895d */ /* 0x002fea0003900000 */
[----:B------:R-:W1:Y:S02]  /*2d480*/  @!P0 SYNCS.PHASECHK.TRANS64 P0, [R8+URZ+0x36860], R9 ;  /* 0x03686009080085a7 */ /* 0x000e64000800007f */
[----:B-1----:R-:W-:Y:S05]  /*2d490*/  @!P0 BRA `(.L_x_5348) ;  /* 0xfffffffc00f08947 */ /* 0x002fea000383ffff */
[----:B------:R-:W-:Y:S05]  /*2d4a0*/  BRA `(.L_x_5474) ;  /* 0xffffffc000a47947 */ /* 0x000fea000383ffff */
.L_x_5354:
[----:B-1----:R1:W2:Y:S02]  /*2d4b0*/  SYNCS.PHASECHK.TRANS64.TRYWAIT P0, [R2+URZ+0x36840], R3 ;  /* 0x03684003020075a7 */ /* 0x0022a4000800017f */
[----:B--2---:R-:W-:Y:S05]  /*2d4c0*/  @!P0 NANOSLEEP.SYNCS 0x989680 ;  /* 0x009896800000895d */ /* 0x004fea0003900000 */
[----:B------:R-:W2:Y:S02]  /*2d4d0*/  @!P0 SYNCS.PHASECHK.TRANS64 P0, [R2+URZ+0x36840], R3 ;  /* 0x03684003020085a7 */ /* 0x000ea4000800007f */
[----:B--2---:R-:W-:Y:S05]  /*2d4e0*/  @!P0 BRA `(.L_x_5354) ;  /* 0xfffffffc00f08947 */ /* 0x004fea000383ffff */
[----:B------:R-:W-:Y:S05]  /*2d4f0*/  BRA `(.L_x_5475) ;  /* 0xffffffc800107947 */ /* 0x000fea000383ffff */
.L_x_5356:
[----:B0-----:R0:W1:Y:S02]  /*2d500*/  SYNCS.PHASECHK.TRANS64.TRYWAIT P0, [R2+URZ+0x36860], R3 ;  /* 0x03686003020075a7 */ /* 0x001064000800017f */
[----:B-1----:R-:W-:Y:S05]  /*2d510*/  @!P0 NANOSLEEP.SYNCS 0x989680 ;  /* 0x009896800000895d */ /* 0x002fea0003900000 */
[----:B------:R-:W1:Y:S02]  /*2d520*/  @!P0 SYNCS.PHASECHK.TRANS64 P0, [R2+URZ+0x36860], R3 ;  /* 0x03686003020085a7 */ /* 0x000e64000800007f */
[----:B-1----:R-:W-:Y:S05]  /*2d530*/  @!P0 BRA `(.L_x_5356) ;  /* 0xfffffffc00f08947 */ /* 0x002fea000383ffff */
[----:B------:R-:W-:Y:S05]  /*2d540*/  BRA `(.L_x_5476) ;  /* 0xffffffc800bc7947 */ /* 0x000fea000383ffff */
.L_x_5362:
[----:B--2---:R2:W3:Y:S02]  /*2d550*/  SYNCS.PHASECHK.TRANS64.TRYWAIT P0, [R2+URZ+0x36840], R3 ;  /* 0x03684003020075a7 */ /* 0x0044e4000800017f */
[----:B---3--:R-:W-:Y:S05]  /*2d560*/  @!P0 NANOSLEEP.SYNCS 0x989680 ;  /* 0x009896800000895d */ /* 0x008fea0003900000 */
[----:B------:R-:W3:Y:S02]  /*2d570*/  @!P0 SYNCS.PHASECHK.TRANS64 P0, [R2+URZ+0x36840], R3 ;  /* 0x03684003020085a7 */ /* 0x000ee4000800007f */
[----:B---3--:R-:W-:Y:S05]  /*2d580*/  @!P0 BRA `(.L_x_5362) ;  /* 0xfffffffc00f08947 */ /* 0x008fea000383ffff */
[----:B------:R-:W-:Y:S05]  /*2d590*/  BRA `(.L_x_5477) ;  /* 0xffffffd000087947 */ /* 0x000fea000383ffff */
.L_x_5364:
[----:B0-----:R0:W1:Y:S02]  /*2d5a0*/  SYNCS.PHASECHK.TRANS64.TRYWAIT P0, [R2+URZ+0x36860], R9 ;  /* 0x03686009020075a7 */ /* 0x001064000800017f */
[----:B-1----:R-:W-:Y:S05]  /*2d5b0*/  @!P0 NANOSLEEP.SYNCS 0x989680 ;  /* 0x009896800000895d */ /* 0x002fea0003900000 */
[----:B------:R-:W1:Y:S02]  /*2d5c0*/  @!P0 SYNCS.PHASECHK.TRANS64 P0, [R2+URZ+0x36860], R9 ;  /* 0x03686009020085a7 */ /* 0x000e64000800007f */
[----:B-1----:R-:W-:Y:S05]  /*2d5d0*/  @!P0 BRA `(.L_x_5364) ;  /* 0xfffffffc00f08947 */ /* 0x002fea000383ffff */
[----:B------:R-:W-:Y:S05]  /*2d5e0*/  BRA `(.L_x_5478) ;  /* 0xffffffd000b07947 */ /* 0x000fea000383ffff */
.L_x_5372:
[----:B-1----:R1:W2:Y:S02]  /*2d5f0*/  SYNCS.PHASECHK.TRANS64.TRYWAIT P0, [R3+URZ+0x36860], R0 ;  /* 0x03686000030075a7 */ /* 0x0022a4000800017f */
[----:B--2---:R-:W-:Y:S05]  /*2d600*/  @!P0 NANOSLEEP.SYNCS 0x989680 ;  /* 0x009896800000895d */ /* 0x004fea0003900000 */
[----:B------:R-:W2:Y:S02]  /*2d610*/  @!P0 SYNCS.PHASECHK.TRANS64 P0, [R3+URZ+0x36860], R0 ;  /* 0x03686000030085a7 */ /* 0x000ea4000800007f */
[----:B--2---:R-:W-:Y:S05]  /*2d620*/  @!P0 BRA `(.L_x_5372) ;  /* 0xfffffffc00f08947 */ /* 0x004fea000383ffff */
[----:B------:R-:W-:Y:S05]  /*2d630*/  BRA `(.L_x_5479) ;  /* 0xffffffd400e07947 */ /* 0x000fea000383ffff */
.L_x_5375:
[----:B------:R-:W-:Y:S01]  /*2d640*/  BSSY B0, `(.L_x_5480) ;  /* 0x0000008000007945 */ /* 0x000fe20003800000 */
[----:B------:R-:W-:Y:S01]  /*2d650*/  MOV R13, R16 ;  /* 0x00000010000d7202 */ /* 0x000fe20000000f00 */
[----:B------:R-:W-:Y:S01]  /*2d660*/  IMAD.MOV.U32 R12, RZ, RZ, RZ ;  /* 0x000000ffff0c7224 */ /* 0x000fe200078e00ff */
[----:B0-----:R-:W-:Y:S01]  /*2d670*/  MOV R15, 0xffffffff ;  /* 0xffffffff000f7802 */ /* 0x001fe20000000f00 */
[----:B------:R-:W-:-:S07]  /*2d680*/  IMAD.MOV.U32 R11, RZ, RZ, 0x1f ;  /* 0x0000001fff0b7424 */ /* 0x000fce00078e00ff */
[----:B-1----:R-:W-:Y:S05]  /*2d690*/  WARPSYNC.COLLECTIVE R15, `(.L_x_5481) ;  /* 0x000000000f087348 */ /* 0x002fea0003c00000 */
[----:B------:R0:W2:Y:S02]  /*2d6a0*/  SHFL.IDX P6, R14, R13, R12, R11 ;  /* 0x0000000c0d0e7389 */ /* 0x0000a400000c000b */
[----:B012---:R-:W-:Y:S01]  /*2d6b0*/  ENDCOLLECTIVE ;  /* 0x000000000000791b */ /* 0x007fe20003800000 */
.L_x_5481:
[----:B------:R-:W-:Y:S05]  /*2d6c0*/  BSYNC B0 ;  /* 0x0000000000007941 */ /* 0x000fea0003800000 */
.L_x_5480:
        /* <DEDUP_REMOVED lines=8> */
.L_x_5482:
[----:B------:R-:W-:Y:S01]  /*2d750*/  MOV R16, R14 ;  /* 0x0000000e00107202 */ /* 0x000fe20000000f00 */
[----:B------:R-:W-:Y:S06]  /*2d760*/  BRA `(.L_x_5483) ;  /* 0xffffffd8008c7947 */ /* 0x000fec000383ffff */
.L_x_5378:
        /* <DEDUP_REMOVED lines=8> */
.L_x_5485:
[----:B------:R-:W-:Y:S05]  /*2d7f0*/  BSYNC B0 ;  /* 0x0000000000007941 */ /* 0x000fea0003800000 */
.L_x_5484:
        /* <DEDUP_REMOVED lines=10> */
.L_x_5486:
        /* <DEDUP_REMOVED lines=8> */
.L_x_5487:
        /* <DEDUP_REMOVED lines=8> */
.L_x_5488:
        /* <DEDUP_REMOVED lines=8> */
.L_x_5489:
        /* <DEDUP_REMOVED lines=8> */
.L_x_5490:
[----:B------:R-:W-:Y:S05]  /*2daa0*/  BRA `(.L_x_5491) ;  /* 0xffffffd800507947 */ /* 0x000fea000383ffff */
.L_x_5383:
[----:B------:R-:W-:Y:S01]  /*2dab0*/  BSSY B0, `(.L_x_5492) ;  /* 0x0000008000007945 */ /* 0x000fe20003800000 */
[----:B-----5:R-:W-:Y:S01]  /*2dac0*/  IMAD.MOV.U32 R13, RZ, RZ, R17 ;  /* 0x000000ffff0d7224 */ /* 0x020fe200078e0011 */
[----:B------:R-:W-:Y:S01]  /*2dad0*/  MOV R11, RZ ;  /* 0x000000ff000b7202 */ /* 0x000fe20000000f00 */
[----:B------:R-:W-:Y:S02]  /*2dae0*/  IMAD.MOV.U32 R12, RZ, RZ, 0x1 ;  /* 0x00000001ff0c7424 */ /* 0x000fe400078e00ff */
[----:B------:R-:W-:-:S07]  /*2daf0*/  IMAD.MOV.U32 R15, RZ, RZ, -0x1 ;  /* 0xffffffffff0f7424 */ /* 0x000fce00078e00ff */
[----:B01----:R-:W-:Y:S05]  /*2db00*/  WARPSYNC.COLLECTIVE R15, `(.L_x_5493) ;  /* 0x000000000f087348 */ /* 0x003fea0003c00000 */
[----:B------:R2:W3:Y:S02]  /*2db10*/  SHFL.UP P6, R14, R13, R12, R11 ;  /* 0x0400000c0d0e7389 */ /* 0x0004e400000c000b */
[----:B0123--:R-:W-:Y:S01]  /*2db20*/  ENDCOLLECTIVE ;  /* 0x000000000000791b */ /* 0x00ffe20003800000 */
.L_x_5493:
[----:B------:R-:W-:Y:S05]  /*2db30*/  BSYNC B0 ;  /* 0x0000000000007941 */ /* 0x000fea0003800000 */
.L_x_5492:
        /* <DEDUP_REMOVED lines=10> */
.L_x_5494:
        /* <DEDUP_REMOVED lines=8> */
.L_x_5495:
        /* <DEDUP_REMOVED lines=8> */
.L_x_5496:
        /* <DEDUP_REMOVED lines=8> */
.L_x_5497:
        /* <DEDUP_REMOVED lines=8> */
.L_x_5498:
[----:B------:R-:W-:Y:S05]  /*2dde0*/  BRA `(.L_x_5499) ;  /* 0xffffffd800347947 */ /* 0x000fea000383ffff */
.L_x_5385:
[----:B------:R-:W-:Y:S01]  /*2ddf0*/  BSSY B0, `(.L_x_5500) ;  /* 0x0000006000007945 */ /* 0x000fe20003800000 */
[----:B------:R-:W-:Y:S01]  /*2de00*/  PLOP3.LUT P6, PT, P6, PT, PT, 0x8, 0x0 ;  /* 0x000000000000781c */ /* 0x000fe200037ce170 */
[----:B------:R-:W-:-:S12]  /*2de10*/  IMAD.MOV.U32 R15, RZ, RZ, -0x1 ;  /* 0xffffffffff0f7424 */ /* 0x000fd800078e00ff */
[----:B0-----:R-:W-:Y:S05]  /*2de20*/  WARPSYNC.COLLECTIVE R15, `(.L_x_5501) ;  /* 0x000000000f087348 */ /* 0x001fea0003c00000 */
[----:B------:R-:W-:Y:S01]  /*2de30*/  VOTE.ANY R14, PT, P6 ;  /* 0x00000000000e7806 */ /* 0x000fe200030e0100 */
[----:B0-----:R-:W-:Y:S06]  /*2de40*/  ENDCOLLECTIVE ;  /* 0x000000000000791b */ /* 0x001fec0003800000 */
.L_x_5501:
[----:B------:R-:W-:Y:S05]  /*2de50*/  BSYNC B0 ;  /* 0x0000000000007941 */ /* 0x000fea0003800000 */
.L_x_5500:
        /* <DEDUP_REMOVED lines=9> */
.L_x_5502:
[----:B------:R-:W-:Y:S01]  /*2def0*/  IMAD.MOV.U32 R17, RZ, RZ, R14 ;  /* 0x000000ffff117224 */ /* 0x000fe200078e000e */
[----:B------:R-:W-:Y:S06]  /*2df00*/  BRA `(.L_x_5503) ;  /* 0xffffffd800247947 */ /* 0x000fec000383ffff */
.L_x_5387:
[----:B------:R-:W-:Y:S01]  /*2df10*/  BSSY B0, `(.L_x_5504) ;  /* 0x0000007000007945 */ /* 0x000fe20003800000 */
[----:B------:R-:W-:Y:S01]  /*2df20*/  IMAD.MOV.U32 R13, RZ, RZ, R2 ;  /* 0x000000ffff0d7224 */ /* 0x000fe200078e0002 */
[----:B------:R-:W-:Y:S01]  /*2df30*/  MOV R11, 0x1f ;  /* 0x0000001f000b7802 */ /* 0x000fe20000000f00 */
[----:B------:R-:W-:-:S07]  /*2df40*/  IMAD.MOV.U32 R15, RZ, RZ, -0x1 ;  /* 0xffffffffff0f7424 */ /* 0x000fce00078e00ff */
[----:B012---:R-:W-:Y:S05]  /*2df50*/  WARPSYNC.COLLECTIVE R15, `(.L_x_5505) ;  /* 0x000000000f087348 */ /* 0x007fea0003c00000 */
[----:B------:R3:W4:Y:S02]  /*2df60*/  SHFL.IDX P6, R14, R13, R12, R11 ;  /* 0x0000000c0d0e7389 */ /* 0x00072400000c000b */
[----:B01234-:R-:W-:Y:S01]  /*2df70*/  ENDCOLLECTIVE ;  /* 0x000000000000791b */ /* 0x01ffe20003800000 */
.L_x_5505:
[----:B------:R-:W-:Y:S05]  /*2df80*/  BSYNC B0 ;  /* 0x0000000000007941 */ /* 0x000fea0003800000 */
.L_x_5504:
[----:B------:R-:W-:Y:S01]  /*2df90*/  IMAD.MOV.U32 R7, RZ, RZ, R14 ;  /* 0x000000ffff077224 */ /* 0x000fe200078e000e */
[----:B------:R-:W-:Y:S06]  /*2dfa0*/  BRA `(.L_x_5386) ;  /* 0xffffffd800187947 */ /* 0x000fec000383ffff */
.L_x_5391:
[----:B-1----:R1:W2:Y:S02]  /*2dfb0*/  SYNCS.PHASECHK.TRANS64.TRYWAIT P0, [R0+URZ+0x36820], R3 ;  /* 0x03682003000075a7 */ /* 0x0022a4000800017f */
[----:B--2---:R-:W-:Y:S05]  /*2dfc0*/  @!P0 NANOSLEEP.SYNCS 0x989680 ;  /* 0x009896800000895d */ /* 0x004fea0003900000 */
[----:B------:R-:W2:Y:S02]  /*2dfd0*/  @!P0 SYNCS.PHASECHK.TRANS64 P0, [R0+URZ+0x36820], R3 ;  /* 0x03682003000085a7 */ /* 0x000ea4000800007f */
[----:B--2---:R-:W-:Y:S05]  /*2dfe0*/  @!P0 BRA `(.L_x_5391) ;  /* 0xfffffffc00f08947 */ /* 0x004fea000383ffff */
[----:B------:R-:W-:Y:S05]  /*2dff0*/  BRA `(.L_x_5506) ;  /* 0xffffffdc008c7947 */ /* 0x000fea000383ffff */
.L_x_5392:
        /* <DEDUP_REMOVED lines=11> */
.L_x_5508:
[----:B------:R-:W-:Y:S05]  /*2e0b0*/  BSYNC B0 ;  /* 0x0000000000007941 */ /* 0x000fea0003800000 */
.L_x_5507:
[----:B------:R-:W-:Y:S05]  /*2e0c0*/  BRA `(.L_x_5509) ;  /* 0xffffffdc00747947 */ /* 0x000fea000383ffff */
.L_x_5393:
[----:B------:R-:W-:Y:S01]  /*2e0d0*/  BSSY B0, `(.L_x_5510) ;  /* 0x0000006000007945 */ /* 0x000fe20003800000 */
[----:B------:R-:W-:-:S07]  /*2e0e0*/  IMAD.MOV.U32 R15, RZ, RZ, -0x1 ;  /* 0xffffffffff0f7424 */ /* 0x000fce00078e00ff */
[----:B012---:R-:W-:Y:S05]  /*2e0f0*/  WARPSYNC.COLLECTIVE R15, `(.L_x_5511) ;  /* 0x000000000f0c7348 */ /* 0x007fea0003c00000 */
[----:B------:R-:W-:Y:S02]  /*2e100*/  ELECT P6, UR62, PT ;  /* 0x00000000003e782f */ /* 0x000fe400038c0000 */
[----:B------:R-:W-:Y:S01]  /*2e110*/  MOV R14, UR62 ;  /* 0x0000003e000e7c02 */ /* 0x000fe20008000f00 */
[----:B012---:R-:W-:Y:S10]  /*2e120*/  ENDCOLLECTIVE ;  /* 0x000000000000791b */ /* 0x007ff40003800000 */
.L_x_5511:
[----:B------:R-:W-:Y:S05]  /*2e130*/  BSYNC B0 ;  /* 0x0000000000007941 */ /* 0x000fea0003800000 */
.L_x_5510:
[----:B------:R-:W-:Y:S05]  /*2e140*/  BRA `(.L_x_5512) ;  /* 0xffffffdc00687947 */ /* 0x000fea000383ffff */
.L_x_5395:
[----:B-1----:R1:W2:Y:S02]  /*2e150*/  SYNCS.PHASECHK.TRANS64.TRYWAIT P0, [R6+URZ], R5 ;  /* 0x00000005060075a7 */ /* 0x0022a4000800017f */
[----:B--2---:R-:W-:Y:S05]  /*2e160*/  @!P0 NANOSLEEP.SYNCS 0x989680 ;  /* 0x009896800000895d */ /* 0x004fea0003900000 */
[----:B------:R-:W2:Y:S02]  /*2e170*/  @!P0 SYNCS.PHASECHK.TRANS64 P0, [R6+URZ], R5 ;  /* 0x00000005060085a7 */ /* 0x000ea4000800007f */
[----:B--2---:R-:W-:Y:S05]  /*2e180*/  @!P0 BRA `(.L_x_5395) ;  /* 0xfffffffc00f08947 */ /* 0x004fea000383ffff */
[----:B------:R-:W-:Y:S05]  /*2e190*/  BRA `(.L_x_5513) ;  /* 0xffffffdc00ac7947 */ /* 0x000fea000383ffff */
.L_x_5396:
[----:B--2---:R2:W3:Y:S02]  /*2e1a0*/  SYNCS.PHASECHK.TRANS64.TRYWAIT P0, [R7+URZ], R2 ;  /* 0x00000002070075a7 */ /* 0x0044e4000800017f */
[----:B---3--:R-:W-:Y:S05]  /*2e1b0*/  @!P0 NANOSLEEP.SYNCS 0x989680 ;  /* 0x009896800000895d */ /* 0x008fea0003900000 */
[----:B------:R-:W3:Y:S02]  /*2e1c0*/  @!P0 SYNCS.PHASECHK.TRANS64 P0, [R7+URZ], R2 ;  /* 0x00000002070085a7 */ /* 0x000ee4000800007f */
[----:B---3--:R-:W-:Y:S05]  /*2e1d0*/  @!P0 BRA `(.L_x_5396) ;  /* 0xfffffffc00f08947 */ /* 0x008fea000383ffff */
[----:B------:R-:W-:Y:S05]  /*2e1e0*/  BRA `(.L_x_5514) ;  /* 0xffffffdc00a07947 */ /* 0x000fea000383ffff */
.L_x_5398:
[----:B---3--:R3:W4:Y:S02]  /*2e1f0*/  SYNCS.PHASECHK.TRANS64.TRYWAIT P0, [R4+URZ], R5 ;  /* 0x00000005040075a7 */ /* 0x008724000800017f */
[----:B----4-:R-:W-:Y:S05]  /*2e200*/  @!P0 NANOSLEEP.SYNCS 0x989680 ;  /* 0x009896800000895d */ /* 0x010fea0003900000 */
[----:B------:R-:W4:Y:S02]  /*2e210*/  @!P0 SYNCS.PHASECHK.TRANS64 P0, [R4+URZ], R5 ;  /* 0x00000005040085a7 */ /* 0x000f24000800007f */
[----:B----4-:R-:W-:Y:S05]  /*2e220*/  @!P0 BRA `(.L_x_5398) ;  /* 0xfffffffc00f08947 */ /* 0x010fea000383ffff */
[----:B------:R-:W-:Y:S05]  /*2e230*/  BRA `(.L_x_5515) ;  /* 0xffffffdc00a87947 */ /* 0x000fea000383ffff */
.L_x_5516:
        /* <DEDUP_REMOVED lines=12> */
.L_x_12765:


//--------------------- .text._ZN7cutlass13device_kernelIN5flash11enable_sm90INS1_16FlashAttnFwdSm90INS1_25CollectiveMainloopFwdSm90ILi2EN4cute5tupleIJNS5_1CILi1EEES8_S8_EEENS6_IJNS7_ILi128EEENS7_ILi176EEESA_EEELi128ENS_6half_tEfNS_4arch4Sm90ELb0ELb0ELb1ELb0ELb0ELb0ELb0ELb1ELb1ELb0ELb0ELb0EEENS1_21CollectiveEpilogueFwdINS6_IJSA_SA_SB_EEES9_SD_SF_Li256ELb0ELb0ELb0ELb0EEENS1_29StaticPersistentTileSchedulerILb0EEEEEEEEEvNT_6ParamsE --------------------------
	.section	.text._ZN7cutlass13device_kernelIN5flash11enable_sm90INS1_16FlashAttnFwdSm90INS1_25CollectiveMainloopFwdSm90ILi2EN4cute5tupleIJNS5_1CILi1EEES8_S8_EEENS6_IJNS7_ILi128EEENS7_ILi176EEESA_EEELi128ENS_6half_tEfNS_4arch4Sm90ELb0ELb0ELb1ELb0ELb0ELb0ELb0ELb1ELb1ELb0ELb0ELb0EEENS1_21CollectiveEpilogueFwdINS6_IJSA_SA_SB_EEES9_SD_SF_Li256ELb0ELb0ELb0ELb0EEENS1_29StaticPersistentTileSchedulerILb0EEEEEEEEEvNT_6ParamsE,"ax",@progbits
	.align	128
.text._ZN7cutlass13device_kernelIN5flash11enable_sm90INS1_16FlashAttnFwdSm90INS1_25CollectiveMainloopFwdSm90ILi2EN4cute5tupleIJNS5_1CILi1EEES8_S8_EEENS6_IJNS7_ILi128EEENS7_ILi176EEESA_EEELi128ENS_6half_tEfNS_4arch4Sm90ELb0ELb0ELb1ELb0ELb0ELb0ELb0ELb1ELb1ELb0ELb0ELb0EEENS1_21CollectiveEpilogueFwdINS6_IJSA_SA_SB_EEES9_SD_SF_Li256ELb0ELb0ELb0ELb0EEENS1_29StaticPersistentTileSchedulerILb0EEEEEEEEEvNT_6ParamsE:
        .type           _ZN7cutlass13device_kernelIN5flash11enable_sm90INS1_16FlashAttnFwdSm90INS1_25CollectiveMainloopFwdSm90ILi2EN4cute5tupleIJNS5_1CILi1EEES8_S8_EEENS6_IJNS7_ILi128EEENS7_ILi176EEESA_EEELi128ENS_6half_tEfNS_4arch4Sm90ELb0ELb0ELb1ELb0ELb0ELb0ELb0ELb1ELb1ELb0ELb0ELb0EEENS1_21CollectiveEpilogueFwdINS6_IJSA_SA_SB_EEES9_SD_SF_Li256ELb0ELb0ELb0ELb0EEENS1_29StaticPersistentTileSchedulerILb0EEEEEEEEEvNT_6ParamsE,@function
        .size           _ZN7cutlass13device_kernelIN5flash11enable_sm90INS1_16FlashAttnFwdSm90INS1_25CollectiveMainloopFwdSm90ILi2EN4cute5tupleIJNS5_1CILi1EEES8_S8_EEENS6_IJNS7_ILi128EEENS7_ILi176EEESA_EEELi128ENS_6half_tEfNS_4arch4Sm90ELb0ELb0ELb1ELb0ELb0ELb0ELb0ELb1ELb1ELb0ELb0ELb0EEENS1_21CollectiveEpilogueFwdINS6_IJSA_SA_SB_EEES9_SD_SF_Li256ELb0ELb0ELb0ELb0EEENS1_29StaticPersistentTileSchedulerILb0EEEEEEEEEvNT_6ParamsE,(.L_x_12766 - _ZN7cutlass13device_kernelIN5flash11enable_sm90INS1_16FlashAttnFwdSm90INS1_25CollectiveMainloopFwdSm90ILi2EN4cute5tupleIJNS5_1CILi1EEES8_S8_EEENS6_IJNS7_ILi128EEENS7_ILi176EEESA_EEELi128ENS_6half_tEfNS_4arch4Sm90ELb0ELb0ELb1ELb0ELb0ELb0ELb0ELb1ELb1ELb0ELb0ELb0EEENS1_21CollectiveEpilogueFwdINS6_IJSA_SA_SB_EEES9_SD_SF_Li256ELb0ELb0ELb0ELb0EEENS1_29StaticPersistentTileSchedulerILb0EEEEEEEEEvNT_6ParamsE)
        .other          _ZN7cutlass13device_kernelIN5flash11enable_sm90INS1_16FlashAttnFwdSm90INS1_25CollectiveMainloopFwdSm90ILi2EN4cute5tupleIJNS5_1CILi1EEES8_S8_EEENS6_IJNS7_ILi128EEENS7_ILi176EEESA_EEELi128ENS_6half_tEfNS_4arch4Sm90ELb0ELb0ELb1ELb0ELb0ELb0ELb0ELb1ELb1ELb0ELb0ELb0EEENS1_21CollectiveEpilogueFwdINS6_IJSA_SA_SB_EEES9_SD_SF_Li256ELb0ELb0ELb0ELb0EEENS1_29StaticPersistentTileSchedulerILb0EEEEEEEEEvNT_6ParamsE,@"STO_CUDA_ENTRY STV_DEFAULT"
_ZN7cutlass13device_kernelIN5flash11enable_sm90INS1_16FlashAttnFwdSm90INS1_25CollectiveMainloopFwdSm90ILi2EN4cute5tupleIJNS5_1CILi1EEES8_S8_EEENS6_IJNS7_ILi128EEENS7_ILi176EEESA_EEELi128ENS_6half_tEfNS_4arch4Sm90ELb0ELb0ELb1ELb0ELb0ELb0ELb0ELb1ELb1ELb0ELb0ELb0EEENS1_21CollectiveEpilogueFwdINS6_IJSA_SA_SB_EEES9_SD_SF_Li256ELb0ELb0ELb0ELb0EEENS1_29StaticPersistentTileSchedulerILb0EEEEEEEEEvNT_6ParamsE:
[----:B------:R-:W1:Y:S02]  /*0000*/  LDC R1, c[0x0][0x28] ;  /* 0x00000a00ff017b82 */ /* 0x000e640000000800 */
[----:B-1----:R-:W-:Y:S01]  /*0010*/  VIADD R1, R1, 0xffffffe0 ;  /* 0xffffffe001017836 */ /* 0x002fe20000000000 */
[----:B------:R-:W1:Y:S01]  /*0020*/  S2R R3, SR_TID.X ;  /* 0x0000000000037919 */ /* 0x000e620000002100 */
[----:B------:R-:W-:Y:S01]  /*0030*/  ELECT P0, URZ, PT ;  /* 0x00000000003f782f */ /* 0x000fe20003800000 */
[----:B------:R-:W-:Y:S01]  /*0040*/  BSSY B0, `(.L_x_5517) ;  /* 0x0000014000007945 */ /* 0x000fe20003800000 */
[--C-:B-1----:R-:W-:Y:S02]  /*0050*/  SHF.R.U32.HI R0, RZ, 0x5, R3.reuse ;  /* 0x00000005ff007819 */ /* 0x102fe40000011603 */
[----:B------:R-:W-:-:S03]  /*0060*/  SHF.R.U32.HI R4, RZ, 0x7, R3 ;  /* 0x00000007ff047819 */ /* 0x000fc60000011603 */
        /* <DEDUP_REMOVED lines=17> */
.L_x_5518:
[----:B------:R-:W-:Y:S05]  /*0180*/  BSYNC B0 ;  /* 0x0000000000007941 */ /* 0x000fea0003800000 */
.L_x_5517:
        /* <DEDUP_REMOVED lines=37> */
.L_x_5519:
        /* <DEDUP_REMOVED lines=22> */
.L_x_5520:
        /* <DEDUP_REMOVED lines=18> */
.L_x_5521:
        /* <DEDUP_REMOVED lines=22> */
.L_x_5522:
        /* <DEDUP_REMOVED lines=22> */
.L_x_5523:
        /* <DEDUP_REMOVED lines=8> */
.L_x_5525:
[----:B------:R-:W-:-:S08]  /*09a0*/  NOP ;  /* 0x0000000000007918 */ /* 0x000fd00000000000 */
[----:B------:R-:W2:Y:S02]  /*09b0*/  USETMAXREG.TRY_ALLOC.CTAPOOL UP0, 0xf0 ;  /* 0x000000f0000079c8 */ /* 0x000ea40008000600 */
[----:B--2---:R-:W-:-:S13]  /*09c0*/  PLOP3.LUT P0, PT, PT, PT, UP0, 0x80, 0x0 ;  /* 0x000000000000781c */ /* 0x004fda0003f0f008 */
[----:B------:R-:W-:Y:S05]  /*09d0*/  @!P0 BRA `(.L_x_5525) ;  /* 0xfffffffc00f08947 */ /* 0x000fea000383ffff */
[----:B------:R-:W-:Y:S01]  /*09e0*/  LOP3.LUT R0, R3, 0xffffff80, RZ, 0xc0, !PT ;  /* 0xffffff8003007812 */ /* 0x000fe200078ec0ff */
[----:B------:R-:W2:Y:S08]  /*09f0*/  S2UR UR7, SR_CTAID.X ;  /* 0x00000000000779c3 */ /* 0x000eb00000002500 */
[----:B------:R-:W-:Y:S06]  /*0a00*/  BAR.ARV 0x8, 0x120 ;  /* 0x0204800000007b1d */ /* 0x000fec0000002000 */
[----:B------:R-:W-:-:S02]  /*0a10*/  ISETP.NE.AND P0, PT, R0, 0x80, PT ;  /* 0x000000800000780c */ /* 0x000fc40003f05270 */
[----:B------:R-:W2:Y:S11]  /*0a20*/  LDC R0, c[0x0][0xda4] ;  /* 0x00036900ff007b82 */ /* 0x000eb60000000800 */
[----:B------:R-:W-:Y:S06]  /*0a30*/  @!P0 BAR.ARV 0x9, 0x100 ;  /* 0x0244000000008b1d */ /* 0x000fec0000002000 */
[----:B--2---:R-:W-:-:S13]  /*0a40*/  ISETP.LE.AND P0, PT, R0, UR7, PT ;  /* 0x0000000700007c0c */ /* 0x004fda000bf03270 */
[----:B------:R-:W-:Y:S05]  /*0a50*/  @P0 EXIT ;  /* 0x000000000000094d */ /* 0x000fea0003800000 */
[----:B-1----:R-:W2:Y:S01]  /*0a60*/  LDL R2, [R1+0x1c] ;  /* 0x00001c0001027983 */ /* 0x002ea20000100800 */
[----:B------:R-:W-:Y:S01]  /*0a70*/  VIADD R0, R3, 0xffffff80 ;  /* 0xffffff8003007836 */ /* 0x000fe20000000000 */
[----:B------:R-:W1:Y:S01]  /*0a80*/  S2UR UR4, SR_CgaCtaId ;  /* 0x00000000000479c3 */ /* 0x000e620000008800 */
[----:B------:R-:W-:Y:S01]  /*0a90*/  UMOV UR39, 0x400 ;  /* 0x0000040000277882 */ /* 0x000fe20000000000 */
[----:B------:R-:W-:Y:S01]  /*0aa0*/  IMAD.MOV.U32 R225, RZ, RZ, -0x2 ;  /* 0xfffffffeffe17424 */ /* 0x000fe200078e00ff */
[----:B------:R-:W-:Y:S01]  /*0ab0*/  UMOV UR38, URZ ;  /* 0x0000003f00267c82 */ /* 0x000fe20008000000 */
[----:B------:R-:W-:Y:S01]  /*0ac0*/  SHF.R.S32.HI R3, RZ, 0x1f, R0 ;  /* 0x0000001fff037819 */ /* 0x000fe20000011400 */
[----:B------:R-:W-:-:S03]  /*0ad0*/  IMAD.U32 R19, RZ, RZ, UR7 ;  /* 0x00000007ff137e24 */ /* 0x000fc6000f8e00ff */
[CC--:B------:R-:W-:Y:S01]  /*0ae0*/  LEA.HI R5, R3.reuse, R0.reuse, RZ, 0x7 ;  /* 0x0000000003057211 */ /* 0x0c0fe200078f38ff */
[----:B------:R-:W3:Y:S01]  /*0af0*/  S2UR UR6, SR_SWINHI ;  /* 0x00000000000679c3 */ /* 0x000ee20000002f00 */
[-C--:B------:R-:W-:Y:S02]  /*0b00*/  LEA.HI R6, R3, R0.reuse, RZ, 0x4 ;  /* 0x0000000003067211 */ /* 0x080fe400078f20ff */
[----:B------:R-:W-:Y:S02]  /*0b10*/  LOP3.LUT R23, R5, 0xffffff80, RZ, 0xc0, !PT ;  /* 0xffffff8005177812 */ /* 0x000fe400078ec0ff */
[----:B------:R-:W-:Y:S02]  /*0b20*/  SHF.R.S32.HI R7, RZ, 0x4, R6 ;  /* 0x00000004ff077819 */ /* 0x000fe40000011406 */
[----:B------:R-:W-:Y:S02]  /*0b30*/  IADD3 R23, R0, -R23, RZ ;  /* 0x8000001700177210 */ /* 0x000fe40007ffe0ff */
[----:B------:R-:W-:-:S02]  /*0b40*/  LEA.HI R223, R3, R0, RZ, 0x5 ;  /* 0x0000000003df7211 */ /* 0x000fc400078f28ff */
[C---:B------:R-:W-:Y:S02]  /*0b50*/  LEA.HI R8, R6.reuse, R7, RZ, 0x1 ;  /* 0x0000000706087211 */ /* 0x040fe400078f08ff */
[----:B------:R-:W-:Y:S02]  /*0b60*/  LOP3.LUT R3, R6, 0x3fffff0, RZ, 0xc0, !PT ;  /* 0x03fffff006037812 */ /* 0x000fe400078ec0ff */
[----:B------:R-:W-:Y:S01]  /*0b70*/  LOP3.LUT R8, R8, 0x1ffffffe, RZ, 0xc0, !PT ;  /* 0x1ffffffe08087812 */ /* 0x000fe200078ec0ff */
[----:B-1----:R-:W-:Y:S01]  /*0b80*/  ULEA UR39, UR4, UR39, 0x18 ;  /* 0x0000002704277291 */ /* 0x002fe2000f8ec03f */
[----:B------:R-:W-:Y:S01]  /*0b90*/  SHF.R.S32.HI R223, RZ, 0x5, R223 ;  /* 0x00000005ffdf7819 */ /* 0x000fe200000114df */
[----:B------:R-:W-:Y:S01]  /*0ba0*/  IMAD.IADD R0, R0, 0x1, -R3 ;  /* 0x0000000100007824 */ /* 0x000fe200078e0a03 */
[----:B------:R-:W-:Y:S01]  /*0bb0*/  SHF.R.S32.HI R222, RZ, 0x7, R5 ;  /* 0x00000007ffde7819 */ /* 0x000fe20000011405 */
[----:B------:R-:W-:Y:S02]  /*0bc0*/  IMAD.IADD R8, R7, 0x1, -R8 ;  /* 0x0000000107087824 */ /* 0x000fe400078e0a08 */
[----:B------:R-:W-:Y:S01]  /*0bd0*/  IMAD R3, R223, 0x10, R0 ;  /* 0x00000010df037824 */ /* 0x000fe200078e0200 */
[----:B------:R-:W-:Y:S01]  /*0be0*/  LEA.HI R5, R5, R222, RZ, 0x1 ;  /* 0x000000de05057211 */ /* 0x000fe200078f08ff */
[----:B------:R-:W-:Y:S01]  /*0bf0*/  UMOV UR4, UR39 ;  /* 0x0000002700047c82 */ /* 0x000fe20008000000 */
[----:B---3--:R-:W-:Y:S01]  /*0c00*/  UMOV UR5, UR6 ;  /* 0x0000000600057c82 */ /* 0x008fe20008000000 */
[----:B------:R-:W-:Y:S01]  /*0c10*/  MOV R16, UR4 ;  /* 0x0000000400107c02 */ /* 0x000fe20008000f00 */
[----:B------:R-:W-:Y:S01]  /*0c20*/  IMAD.U32 R17, RZ, RZ, UR5 ;  /* 0x00000005ff117e24 */ /* 0x000fe2000f8e00ff */
[----:B------:R-:W-:Y:S01]  /*0c30*/  LOP3.LUT R5, R5, 0x3fffffe, RZ, 0xc0, !PT ;  /* 0x03fffffe05057812 */ /* 0x000fe200078ec0ff */
[----:B------:R-:W-:Y:S01]  /*0c40*/  UMOV UR5, URZ ;  /* 0x0000003f00057c82 */ /* 0x000fe20008000000 */
[----:B------:R-:W-:-:S02]  /*0c50*/  LEA R3, R3, R8, 0x3 ;  /* 0x0000000803037211 */ /* 0x000fc400078e18ff */
[----:B------:R-:W-:Y:S02]  /*0c60*/  IADD3 R5, R222, -R5, RZ ;  /* 0x80000005de057210 */ /* 0x000fe40007ffe0ff */
[----:B------:R-:W-:Y:S01]  /*0c70*/  MOV R22, UR5 ;  /* 0x0000000500167c02 */ /* 0x000fe20008000f00 */
[----:B------:R-:W-:-:S04]  /*0c80*/  IMAD.SHL.U32 R3, R3, 0x8, RZ ;  /* 0x0000000803037824 */ /* 0x000fc800078e00ff */
[----:B------:R-:W-:Y:S01]  /*0c90*/  IMAD.WIDE R16, R3, 0x2, R16 ;  /* 0x0000000203107825 */ /* 0x000fe200078e0210 */
[----:B--2---:R-:W-:Y:S02]  /*0ca0*/  R2UR UR8, R2 ;  /* 0x00000000020872ca */ /* 0x004fe400000e0000 */
[----:B------:R-:W-:-:S04]  /*0cb0*/  SHF.R.S32.HI R2, RZ, 0x1f, R23 ;  /* 0x0000001fff027819 */ /* 0x000fc80000011417 */
[CC--:B------:R-:W-:Y:S02]  /*0cc0*/  LEA.HI R4, R2.reuse, R23.reuse, RZ, 0x2 ;  /* 0x0000001702047211 */ /* 0x0c0fe400078f10ff */
[----:B------:R-:W-:Y:S02]  /*0cd0*/  LEA.HI R2, R2, R23, RZ, 0x5 ;  /* 0x0000001702027211 */ /* 0x000fe400078f28ff */
[--C-:B------:R-:W-:Y:S02]  /*0ce0*/  SHF.R.S32.HI R6, RZ, 0x2, R4.reuse ;  /* 0x00000002ff067819 */ /* 0x100fe40000011404 */
[----:B------:R-:W-:Y:S01]  /*0cf0*/  SHF.R.S32.HI R9, RZ, 0x1f, R4 ;  /* 0x0000001fff097819 */ /* 0x000fe20000011404 */
[----:B------:R-:W-:Y:S01]  /*0d00*/  ULOP3.LUT UR4, UR8, 0x1, URZ, 0xfc, !UPT ;  /* 0x0000000108047892 */ /* 0x000fe2000f8efc3f */
[----:B------:R-:W-:Y:S02]  /*0d10*/  SHF.R.S32.HI R2, RZ, 0x5, R2 ;  /* 0x00000005ff027819 */ /* 0x000fe40000011402 */
[----:B------:R-:W-:-:S02]  /*0d20*/  LEA.HI R9, R9, R6, RZ, 0x3 ;  /* 0x0000000609097211 */ /* 0x000fc400078f18ff */
[----:B------:R-:W-:Y:S01]  /*0d30*/  LOP3.LUT R4, R4, 0x7ffffffc, RZ, 0xc0, !PT ;  /* 0x7ffffffc04047812 */ /* 0x000fe200078ec0ff */
[----:B------:R-:W-:Y:S01]  /*0d40*/  IMAD.U32 R226, RZ, RZ, UR4 ;  /* 0x00000004ffe27e24 */ /* 0x000fe2000f8e00ff */
[----:B------:R-:W-:Y:S01]  /*0d50*/  LOP3.LUT R9, R9, 0xfffffff8, RZ, 0xc0, !PT ;  /* 0xfffffff809097812 */ /* 0x000fe200078ec0ff */
[----:B------:R-:W-:Y:S02]  /*0d60*/  UMOV UR4, URZ ;  /* 0x0000003f00047c82 */ /* 0x000fe40008000000 */
[----:B------:R-:W-:Y:S02]  /*0d70*/  IMAD.IADD R4, R23, 0x1, -R4 ;  /* 0x0000000117047824 */ /* 0x000fe400078e0a04 */
[----:B------:R-:W-:Y:S02]  /*0d80*/  IMAD.IADD R9, R6, 0x1, -R9 ;  /* 0x0000000106097824 */ /* 0x000fe400078e0a09 */
[----:B------:R-:W-:Y:S02]  /*0d90*/  IMAD R225, R4, R225, 0xb0 ;  /* 0x000000b004e17424 */ /* 0x000fe400078e02e1 */
[----:B------:R-:W-:-:S04]  /*0da0*/  IMAD R2, R2, 0x10, R9 ;  /* 0x0000001002027824 */ /* 0x000fc800078e0209 */
[----:B------:R-:W-:Y:S02]  /*0db0*/  IMAD R224, R5, 0x40, R2 ;  /* 0x0000004005e07824 */ /* 0x000fe400078e0202 */
[----:B------:R-:W-:-:S07]  /*0dc0*/  IMAD.U32 R2, RZ, RZ, UR4 ;  /* 0x00000004ff027e24 */ /* 0x000fce000f8e00ff */
.L_x_5548:
[----:B------:R-:W1:Y:S01]  /*0dd0*/  SHFL.IDX PT, R0, R222, RZ, 0x1f ;  /* 0x00001fffde007589 */ /* 0x000e6200000e0000 */
        /* <DEDUP_REMOVED lines=8> */
[----:B------:R-:W-:-:S02]  /*0e60*/  UISETP.NE.AND UP2, UPT, UR4, 0x1, UPT ;  /* 0x000000010400788c */ /* 0x000fc4000bf45270 */
[----:B------:R-:W-:Y:S02]  /*0e70*/  UIADD3 UR11, UR39, 0x16400, URZ ;  /* 0x00016400270b7890 */ /* 0x000fe4000fffe03f */
[----:B------:R-:W-:Y:S01]  /*0e80*/  USEL UR37, UR37, 0x1, UP0 ;  /* 0x0000000125257887 */ /* 0x000fe20008000000 */
[----:B------:R-:W-:Y:S01]  /*0e90*/  ULDC UR9, c[0x0][0x2e0] ;  /* 0x0000b80000097ab9 */ /* 0x000fe20000000800 */
[----:B------:R-:W-:Y:S01]  /*0ea0*/  ULOP3.LUT UP0, URZ, UR11, 0x9f, URZ, 0xc0, !UPT ;  /* 0x0000009f0b3f7892 */ /* 0x000fe2000f80c03f */
[----:B------:R-:W-:Y:S01]  /*0eb0*/  @UP1 ULDC UR6, c[0x0][0xdac] ;  /* 0x00036b0000061ab9 */ /* 0x000fe20000000800 */
[----:B------:R-:W-:Y:S02]  /*0ec0*/  UIMAD UR37, UR37, UR9, URZ ;  /* 0x00000009252572a4 */ /* 0x000fe4000f8e023f */
[----:B------:R-:W-:Y:S01]  /*0ed0*/  UIMAD.WIDE.U32 UR6, UR12, UR6, URZ ;  /* 0x000000060c0672a5 */ /* 0x000fe2000f8e003f */
[----:B-1----:R-:W-:Y:S01]  /*0ee0*/  R2UR UR14, R0 ;  /* 0x00000000000e72ca */ /* 0x002fe200000e0000 */
[----:B------:R-:W-:Y:S01]  /*0ef0*/  @UP1 ULDC UR10, c[0x0][0xdb0] ;  /* 0x00036c00000a1ab9 */ /* 0x000fe20000000800 */
[----:B------:R-:W-:Y:S01]  /*0f00*/  PLOP3.LUT P0, PT, PT, PT, UP0, 0x80, 0x0 ;  /* 0x000000000000781c */ /* 0x000fe20003f0f008 */
[----:B------:R-:W-:Y:S01]  /*0f10*/  UMOV UR13, UR12 ;  /* 0x0000000c000d7c82 */ /* 0x000fe20008000000 */
[----:B------:R-:W-:-:S06]  /*0f20*/  @UP1 USHF.R.U32.HI UR13, URZ, UR10, UR7 ;  /* 0x0000000a3f0d1299 */ /* 0x000fcc0008011607 */
[----:B------:R-:W-:Y:S01]  /*0f30*/  IMAD.U32 R221, RZ, RZ, UR13 ;  /* 0x0000000dffdd7e24 */ /* 0x000fe2000f8e00ff */
[----:B------:R-:W-:Y:S02]  /*0f40*/  UMOV UR36, UR13 ;  /* 0x0000000d00247c82 */ /* 0x000fe40008000000 */
[----:B------:R-:W-:Y:S02]  /*0f50*/  ULEA.HI UR4, UR14, UR14, URZ, 0x1 ;  /* 0x0000000e0e047291 */ /* 0x000fe4000f8f083f */
[----:B------:R-:W-:Y:S02]  /*0f60*/  IMAD.U32 R18, RZ, RZ, UR14 ;  /* 0x0000000eff127e24 */ /* 0x000fe4000f8e00ff */
        /* <DEDUP_REMOVED lines=11> */
[----:B------:R-:W-:Y:S01]  /*1020*/  MOV R220, UR4 ;  /* 0x0000000400dc7c02 */ /* 0x000fe20008000f00 */
[----:B------:R-:W-:Y:S02]  /*1030*/  @UP2 USHF.R.U32.HI UR36, URZ, UR5, UR7 ;  /* 0x000000053f242299 */ /* 0x000fe40008011607 */
[----:B------:R-:W-:Y:S01]  /*1040*/  ULEA.HI.SX32 UR61, UR9, UR61, 0x1b ;  /* 0x0000003d093d7291 */ /* 0x000fe2000f8fda3f */
[----:B--2---:R-:W-:Y:S11]  /*1050*/  @!P0 BRA `(.L_x_5526) ;  /* 0x0000000000408947 */ /* 0x004ff60003800000 */
        /* <DEDUP_REMOVED lines=13> */
[----:B-1----:R-:W-:-:S07]  /*1130*/  IMAD.MOV.U32 R13, RZ, RZ, RZ ;  /* 0x000000ffff0d7224 */ /* 0x002fce00078e00ff */
[----:B------:R-:W-:-:S07]  /*1140*/  LEPC R20, `(.L_x_5526) ;  /* 0x000000001014794e */ /* 0x000fce0000000000 */
[----:B--2---:R-:W-:Y:S05]  /*1150*/  CALL.ABS.NOINC R14 ;  /* 0x000000000e007343 */ /* 0x004fea0003c00000 */
.L_x_5526:
[----:B------:R-:W-:Y:S02]  /*1160*/  R2UR UR4, R22 ;  /* 0x00000000160472ca */ /* 0x000fe400000e0000 */
[----:B------:R-:W-:-:S11]  /*1170*/  R2UR UR5, R226 ;  /* 0x00000000e20572ca */ /* 0x000fd600000e0000 */
[----:B------:R-:W-:Y:S02]  /*1180*/  ULOP3.LUT UR4, UR4, 0x1, URZ, 0xc0, !UPT ;  /* 0x0000000104047892 */ /* 0x000fe4000f8ec03f */
[----:B------:R-:W-:-:S04]  /*1190*/  IMAD.U32 R3, RZ, RZ, UR5 ;  /* 0x00000005ff037e24 */ /* 0x000fc8000f8e00ff */
[----:B------:R-:W-:Y:S01]  /*11a0*/  IMAD.U32 R0, RZ, RZ, UR4 ;  /* 0x00000004ff007e24 */ /* 0x000fe2000f8e00ff */
[----:B------:R-:W-:-:S04]  /*11b0*/  ISETP.NE.AND P0, PT, R3, 0x3, PT ;  /* 0x000000030300780c */ /* 0x000fc80003f05270 */
[----:B------:R-:W-:-:S04]  /*11c0*/  SHF.L.U32 R0, R0, 0x1f, RZ ;  /* 0x0000001f00007819 */ /* 0x000fc800000006ff */
[----:B------:R-:W1:Y:S02]  /*11d0*/  SYNCS.PHASECHK.TRANS64.TRYWAIT P1, [UR39+0x34800], R0 ;  /* 0x03480000ff0075a7 */ /* 0x000e640008020167 */
[----:B-1----:R-:W-:Y:S05]  /*11e0*/  @!P1 BRA `(.L_x_5527) ;  /* 0x000000f400dc9947 */ /* 0x002fea0003800000 */
.L_x_5605:
[----:B------:R-:W-:Y:S05]  /*11f0*/  @!P0 BRA `(.L_x_5528) ;  /* 0x0000000000048947 */ /* 0x000fea0003800000 */
[----:B------:R-:W-:Y:S01]  /*1200*/  BPT.TRAP 0x1 ;  /* 0x000000040000795c */ /* 0x000fe20000300000 */
.L_x_5528:
        /* <DEDUP_REMOVED lines=8> */
.L_x_5529:
[----:B------:R-:W3:Y:S01]  /*1290*/  S2R R4, SR_TID.X ;  /* 0x0000000000047919 */ /* 0x000ee20000002100 */
[----:B------:R-:W-:Y:S01]  /*12a0*/  IMAD.MOV.U32 R87, RZ, RZ, RZ ;  /* 0x000000ffff577224 */ /* 0x000fe200078e00ff */
[----:B---3--:R-:W-:-:S04]  /*12b0*/  LOP3.LUT R4, R4, 0x7f, RZ, 0xc0, !PT ;  /* 0x0000007f04047812 */ /* 0x008fc800078ec0ff */
[----:B------:R-:W-:Y:S01]  /*12c0*/  ISETP.NE.AND P1, PT, R4, RZ, PT ;  /* 0x000000ff0400720c */ /* 0x000fe20003f25270 */
[----:B--2---:R-:W-:-:S12]  /*12d0*/  @P2 BRA `(.L_x_5530) ;  /* 0x0000000000082947 */ /* 0x004fd80003800000 */
[----:B------:R-:W2:Y:S02]  /*12e0*/  SYNCS.PHASECHK.TRANS64.TRYWAIT P2, [R3+URZ+0x34830], R0 ;  /* 0x03483000030075a7 */ /* 0x000ea4000804017f */
[----:B--2---:R-:W-:Y:S05]  /*12f0*/  @!P2 BRA `(.L_x_5531) ;  /* 0x000000f400b0a947 */ /* 0x004fea0003800000 */
.L_x_5530:
[----:B------:R-:W-:Y:S05]  /*1300*/  WARPSYNC.ALL ;  /* 0x0000000000007948 */ /* 0x000fea0003800000 */
[----:B------:R-:W-:Y:S01]  /*1310*/  UIADD3 UR4, UR39, 0x1e400, URZ ;  /* 0x0001e40027047890 */ /* 0x000fe2000fffe03f */
[----:B------:R-:W-:Y:S01]  /*1320*/  WARPGROUP.ARRIVE ;  /* 0x00000000000079c5 */ /* 0x000fe20000000000 */
[----:B------:R-:W-:Y:S01]  /*1330*/  ULOP3.LUT UR21, UR40, 0x10000, URZ, 0xfc, !UPT ;  /* 0x0001000028157892 */ /* 0x000fe2000f8efc3f */
[----:B------:R-:W-:Y:S01]  /*1340*/  IMAD.U32 R123, RZ, RZ, UR61 ;  /* 0x0000003dff7b7e24 */ /* 0x000fe2000f8e00ff */
[----:B------:R-:W-:Y:S01]  /*1350*/  USHF.R.U32.HI UR4, URZ, 0x4, UR4 ;  /* 0x000000043f047899 */ /* 0x000fe20008011604 */
[----:B------:R-:W-:Y:S01]  /*1360*/  P2R R121, PR, RZ, 0x1 ;  /* 0x00000001ff797803 */ /* 0x000fe20000000000 */
[----:B------:R-:W-:Y:S01]  /*1370*/  UMOV UR7, 0x40000040 ;  /* 0x4000004000077882 */ /* 0x000fe20000000000 */
[----:B------:R-:W-:Y:S01]  /*1380*/  UMOV UR11, 0x40000040 ;  /* 0x40000040000b7882 */ /* 0x000fe20000000000 */
[----:B------:R-:W-:Y:S01]  /*1390*/  ULOP3.LUT UR4, UR4, 0x3fff, URZ, 0xc0, !UPT ;  /* 0x00003fff04047892 */ /* 0x000fe2000f8ec03f */
[----:B-12---:R-:W-:Y:S01]  /*13a0*/  @!P1 VIADD R3, R3, 0x34840 ;  /* 0x0003484003039836 */ /* 0x006fe20000000000 */
[----:B------:R-:W-:Y:S01]  /*13b0*/  UMOV UR15, 0x40000040 ;  /* 0x40000040000f7882 */ /* 0x000fe20000000000 */
[----:B------:R-:W-:Y:S01]  /*13c0*/  UMOV UR19, 0x40000040 ;  /* 0x4000004000137882 */ /* 0x000fe20000000000 */
[----:B------:R-:W-:Y:S01]  /*13d0*/  ULOP3.LUT UR5, UR4, 0x10000, URZ, 0xfc, !UPT ;  /* 0x0001000004057892 */ /* 0x000fe2000f8efc3f */
[----:B------:R-:W-:-:S02]  /*13e0*/  UMOV UR27, 0x40000040 ;  /* 0x40000040001b7882 */ /* 0x000fc40000000000 */
[----:B------:R-:W-:Y:S01]  /*13f0*/  UMOV UR4, UR21 ;  /* 0x0000001500047c82 */ /* 0x000fe20008000000 */
[----:B------:R-:W-:Y:S01]  /*1400*/  UIMAD UR20, UR38, 0xb00, UR5 ;  /* 0x00000b00261478a4 */ /* 0x000fe2000f8e0205 */
[----:B------:R-:W-:Y:S01]  /*1410*/  MOV R10, UR4 ;  /* 0x00000004000a7c02 */ /* 0x000fe20008000f00 */
[----:B------:R-:W-:Y:S01]  /*1420*/  IMAD.U32 R0, RZ, RZ, UR5 ;  /* 0x00000005ff007e24 */ /* 0x000fe2000f8e00ff */
[----:B------:R-:W-:Y:S01]  /*1430*/  UMOV UR5, 0x40000040 ;  /* 0x4000004000057882 */ /* 0x000fe20000000000 */
[----:B------:R-:W-:Y:S01]  /*1440*/  UMOV UR48, UR4 ;  /* 0x0000000400307c82 */ /* 0x000fe20008000000 */
[----:B------:R-:W-:Y:S01]  /*1450*/  UMOV UR49, UR5 ;  /* 0x0000000500317c82 */ /* 0x000fe20008000000 */
[----:B------:R-:W-:Y:S01]  /*1460*/  IMAD.U32 R11, RZ, RZ, UR5 ;  /* 0x00000005ff0b7e24 */ /* 0x000fe2000f8e00ff */
[----:B------:R-:W-:Y:S01]  /*1470*/  UMOV UR6, UR20 ;  /* 0x0000001400067c82 */ /* 0x000fe20008000000 */
[----:B------:R-:W-:Y:S01]  /*1480*/  UIADD3 UR10, UR20, 0x100, URZ ;  /* 0x00000100140a7890 */ /* 0x000fe2000fffe03f */
[----:B------:R-:W-:Y:S01]  /*1490*/  HGMMA.64x16x16.F32 R112, gdesc[UR4], RZ, !UPT, gsb0 ;  /* 0x00200000047079f0 */ /* 0x000fe2000c0008ff */
[----:B------:R-:W-:Y:S01]  /*14a0*/  UIADD3 UR6, UR20, 0x80, URZ ;  /* 0x0000008014067890 */ /* 0x000fe2000fffe03f */
[----:B------:R-:W-:Y:S01]  /*14b0*/  @!P1 PRMT R3, RZ, 0x654, R3 ;  /* 0x00000654ff039816 */ /* 0x000fe20000000003 */
[----:B------:R-:W-:Y:S01]  /*14c0*/  UMOV UR4, UR48 ;  /* 0x0000003000047c82 */ /* 0x000fe20008000000 */
[----:B------:R-:W-:Y:S01]  /*14d0*/  UMOV UR5, UR49 ;  /* 0x0000003100057c82 */ /* 0x000fe20008000000 */
[----:B------:R-:W-:Y:S01]  /*14e0*/  UMOV UR7, 0x40000040 ;  /* 0x4000004000077882 */ /* 0x000fe20000000000 */
[----:B------:R-:W-:Y:S01]  /*14f0*/  UMOV UR8, UR48 ;  /* 0x0000003000087c82 */ /* 0x000fe20008000000 */
[----:B------:R-:W-:Y:S01]  /*1500*/  UMOV UR9, UR49 ;  /* 0x0000003100097c82 */ /* 0x000fe20008000000 */
[----:B------:R-:W-:Y:S01]  /*1510*/  UIADD3 UR14, UR20, 0x180, URZ ;  /* 0x00000180140e7890 */ /* 0x000fe2000fffe03f */
        /* <DEDUP_REMOVED lines=11> */
[----:B------:R-:W-:Y:S01]  /*15d0*/  UMOV UR31, 0x40000040 ;  /* 0x40000040001f7882 */ /* 0x000fe20000000000 */
        /* <DEDUP_REMOVED lines=12> */
[----:B------:R-:W-:-:S02]  /*16a0*/  UIADD3 UR22, UR21, 0x2, URZ ;  /* 0x0000000215167890 */ /* 0x000fc4000fffe03f */
[----:B------:R-:W-:Y:S01]  /*16b0*/  UIADD3 UR50, UR20, 0x602, URZ ;  /* 0x0000060214327890 */ /* 0x000fe2000fffe03f */
[----:B------:R-:W-:Y:S01]  /*16c0*/  UMOV UR51, 0x40000040 ;  /* 0x4000004000337882 */ /* 0x000fe20000000000 */
[----:B------:R-:W-:Y:S01]  /*16d0*/  UIADD3 UR54, UR20, 0x604, URZ ;  /* 0x0000060414367890 */ /* 0x000fe2000fffe03f */
[----:B------:R-:W-:Y:S01]  /*16e0*/  UMOV UR55, 0x40000040 ;  /* 0x4000004000377882 */ /* 0x000fe20000000000 */
[----:B------:R-:W-:Y:S01]  /*16f0*/  UISETP.GE.AND UP0, UPT, UR37, 0xb1, UPT ;  /* 0x000000b12500788c */ /* 0x000fe2000bf06270 */
        /* <DEDUP_REMOVED lines=24> */
[----:B------:R-:W-:Y:S01]  /*1880*/  IMAD.U32 R8, RZ, RZ, UR12 ;  /* 0x0000000cff087e24 */ /* 0x000fe2000f8e00ff */
[----:B------:R-:W-:Y:S01]  /*1890*/  UIADD3 UR22, UR21, 0x4, URZ ;  /* 0x0000000415167890 */ /* 0x000fe2000fffe03f */
[----:B------:R-:W-:Y:S01]  /*18a0*/  IMAD.U32 R9, RZ, RZ, UR13 ;  /* 0x0000000dff097e24 */ /* 0x000fe2000f8e00ff */
        /* <DEDUP_REMOVED lines=80> */
[----:B------:R-:W-:Y:S01]  /*1db0*/  MOV R6, UR12 ;  /* 0x0000000c00067c02 */ /* 0x000fe20008000f00 */
        /* <DEDUP_REMOVED lines=415> */
[----:B------:R-:W-:Y:S01]  /*37b0*/  UMOV UR19, 0x40000040 ;  /* 0x4000004000137882 */ /* 0x000fe20000000000 */
[----:B------:R-:W-:Y:S01]  /*37c0*/  FMUL.FTZ R83, R119, UR6 ;  /* 0x0000000677537c20 */ /* 0x000fe20008410000 */
[----:B------:R-:W-:Y:S01]  /*37d0*/  FMUL.FTZ R20, R115, UR6 ;  /* 0x0000000673147c20 */ /* 0x000fe20008410000 */
[----:B------:R-:W-:-:S04]  /*37e0*/  FMUL.FTZ R82, R118, UR6 ;  /* 0x0000000676527c20 */ /* 0x000fc80008410000 */
[----:B------:R-:W-:Y:S08]  /*37f0*/  MUFU.TANH R14, R14 ;  /* 0x0000000e000e7308 */ /* 0x000ff00000002400 */
[----:B------:R-:W2:Y:S08]  /*3800*/  MUFU.TANH R21, R21 ;  /* 0x0000001500157308 */ /* 0x000eb00000002400 */
[----:B------:R-:W3:Y:S08]  /*3810*/  MUFU.TANH R15, R15 ;  /* 0x0000000f000f7308 */ /* 0x000ef00000002400 */
[----:B------:R-:W4:Y:S08]  /*3820*/  MUFU.TANH R12, R12 ;  /* 0x0000000c000c7308 */ /* 0x000f300000002400 */
        /* <DEDUP_REMOVED lines=11> */
[----:B------:R-:W5:Y:S01]  /*38e0*/  MUFU.TANH R80, R80 ;  /* 0x0000005000507308 */ /* 0x000f620000002400 */
[----:B------:R-:W-:Y:S01]  /*38f0*/  UMOV UR19, 0x40000040 ;  /* 0x4000004000137882 */ /* 0x000fe20000000000 */
[----:B------:R-:W-:Y:S01]  /*3900*/  FMUL.FTZ R104, R107, UR6 ;  /* 0x000000066b687c20 */ /* 0x000fe20008410000 */
[----:B------:R-:W-:Y:S01]  /*3910*/  FMUL.FTZ R110, R110, UR6 ;  /* 0x000000066e6e7c20 */ /* 0x000fe20008410000 */
[----:B------:R-:W-:-:S04]  /*3920*/  FMUL.FTZ R111, R111, UR6 ;  /* 0x000000066f6f7c20 */ /* 0x000fc80008410000 */
[----:B------:R-:W5:Y:S08]  /*3930*/  MUFU.TANH R81, R81 ;  /* 0x0000005100517308 */ /* 0x000f700000002400 */
[----:B------:R-:W-:Y:S08]  /*3940*/  MUFU.TANH R85, R85 ;  /* 0x0000005500557308 */ /* 0x000ff00000002400 */
        /* <DEDUP_REMOVED lines=10> */
[----:B------:R-:W5:Y:S01]  /*39f0*/  MUFU.TANH R106, R96 ;  /* 0x00000060006a7308 */ /* 0x000f620000002400 */
[----:B------:R-:W-:Y:S01]  /*3a00*/  HGMMA.64x16x16.F32 R88, gdesc[UR16], R88, gsb0 ;  /* 0x00200000105879f0 */ /* 0x000fe20008000858 */
[----:B------:R-:W-:Y:S01]  /*3a10*/  UIADD3 UR18, UR20, 0x786, URZ ;  /* 0x0000078614127890 */ /* 0x000fe2000fffe03f */
[----:B------:R-:W-:Y:S01]  /*3a20*/  FMUL.FTZ R101, R101, UR6 ;  /* 0x0000000665657c20 */ /* 0x000fe20008410000 */
[----:B------:R-:W-:Y:S01]  /*3a30*/  UMOV UR19, 0x40000040 ;  /* 0x4000004000137882 */ /* 0x000fe20000000000 */
[----:B------:R-:W-:Y:S01]  /*3a40*/  FMUL.FTZ R102, R102, UR6 ;  /* 0x0000000666667c20 */ /* 0x000fe20008410000 */
[----:B------:R-:W-:Y:S01]  /*3a50*/  FMUL.FTZ R99, R99, UR6 ;  /* 0x0000000663637c20 */ /* 0x000fe20008410000 */
[----:B------:R-:W-:Y:S01]  /*3a60*/  FMUL.FTZ R103, R103, UR6 ;  /* 0x0000000667677c20 */ /* 0x000fe20008410000 */
[----:B------:R-:W-:Y:S08]  /*3a70*/  MUFU.TANH R112, R112 ;  /* 0x0000007000707308 */ /* 0x000ff00000002400 */
[----:B------:R-:W5:Y:S08]  /*3a80*/  MUFU.TANH R97, R98 ;  /* 0x0000006200617308 */ /* 0x000f700000002400 */
        /* <DEDUP_REMOVED lines=14> */
[----:B------:R-:W-:Y:S01]  /*3b70*/  UMOV UR19, 0x40000040 ;  /* 0x4000004000137882 */ /* 0x000fe20000000000 */
[----:B------:R-:W-:Y:S01]  /*3b80*/  FMUL.FTZ R90, R90, UR6 ;  /* 0x000000065a5a7c20 */ /* 0x000fe20008410000 */
[----:B------:R-:W-:Y:S01]  /*3b90*/  FMUL.FTZ R91, R91, UR6 ;  /* 0x000000065b5b7c20 */ /* 0x000fe20008410000 */
[----:B------:R-:W-:Y:S01]  /*3ba0*/  MUFU.TANH R109, R94 ;  /* 0x0000005e006d7308 */ /* 0x000fe20000002400 */
[----:B------:R-:W-:-:S07]  /*3bb0*/  FMUL.FTZ R95, R95, UR6 ;  /* 0x000000065f5f7c20 */ /* 0x000fce0008410000 */
[----:B------:R-:W-:Y:S08]  /*3bc0*/  MUFU.TANH R118, R92 ;  /* 0x0000005c00767308 */ /* 0x000ff00000002400 */
[----:B------:R-:W-:Y:S08]  /*3bd0*/  MUFU.TANH R88, R88 ;  /* 0x0000005800587308 */ /* 0x000ff00000002400 */
[----:B------:R-:W-:Y:S08]  /*3be0*/  MUFU.TANH R99, R99 ;  /* 0x0000006300637308 */ /* 0x000ff00000002400 */
[----:B------:R-:W5:Y:S08]  /*3bf0*/  MUFU.TANH R89, R89 ;  /* 0x0000005900597308 */ /* 0x000f700000002400 */
[----:B------:R-:W-:Y:S01]  /*3c00*/  MUFU.TANH R103, R103 ;  /* 0x0000006700677308 */ /* 0x000fe20000002400 */
[----:B------:R-:W-:-:S02]  /*3c10*/  WARPGROUP.DEPBAR.LE gsb0, 0x0 ;  /* 0x00008000000079c5 */ /* 0x000fc40000010000 */
[----:B------:R-:W-:Y:S01]  /*3c20*/  WARPGROUP.ARRIVE ;  /* 0x00000000000079c5 */ /* 0x000fe20000000000 */
[----:B------:R-:W-:-:S04]  /*3c30*/  FMUL.FTZ R72, R72, UR6 ;  /* 0x0000000648487c20 */ /* 0x000fc80008410000 */
[----:B------:R-:W-:Y:S01]  /*3c40*/  MUFU.TANH R93, R93 ;  /* 0x0000005d005d7308 */ /* 0x000fe20000002400 */
[----:B------:R-:W-:Y:S01]  /*3c50*/  FMUL.FTZ R73, R73, UR6 ;  /* 0x0000000649497c20 */ /* 0x000fe20008410000 */
[----:B------:R-:W-:Y:S01]  /*3c60*/  FMUL.FTZ R76, R76, UR6 ;  /* 0x000000064c4c7c20 */ /* 0x000fe20008410000 */
[----:B------:R-:W-:Y:S01]  /*3c70*/  FMUL.FTZ R77, R77, UR6 ;  /* 0x000000064d4d7c20 */ /* 0x000fe20008410000 */
[----:B------:R-:W-:Y:S01]  /*3c80*/  HGMMA.64x16x16.F32 R64, gdesc[UR16], R64, gsb0 ;  /* 0x00200000104079f0 */ /* 0x000fe20008000840 */
[----:B------:R-:W-:Y:S01]  /*3c90*/  UIADD3 UR18, UR20, 0x886, URZ ;  /* 0x0000088614127890 */ /* 0x000fe2000fffe03f */
[----:B------:R-:W-:Y:S01]  /*3ca0*/  FMUL.FTZ R74, R74, UR6 ;  /* 0x000000064a4a7c20 */ /* 0x000fe20008410000 */
[----:B------:R-:W-:Y:S01]  /*3cb0*/  UMOV UR19, 0x40000040 ;  /* 0x4000004000137882 */ /* 0x000fe20000000000 */
[----:B------:R-:W-:Y:S01]  /*3cc0*/  MUFU.TANH R90, R90 ;  /* 0x0000005a005a7308 */ /* 0x000fe20000002400 */
[----:B------:R-:W-:Y:S01]  /*3cd0*/  FMUL.FTZ R75, R75, UR6 ;  /* 0x000000064b4b7c20 */ /* 0x000fe20008410000 */
[----:B------:R-:W-:Y:S01]  /*3ce0*/  FMUL.FTZ R78, R78, UR6 ;  /* 0x000000064e4e7c20 */ /* 0x000fe20008410000 */
[----:B------:R-:W-:-:S05]  /*3cf0*/  FMUL.FTZ R79, R79, UR6 ;  /* 0x000000064f4f7c20 */ /* 0x000fca0008410000 */
[----:B------:R-:W-:Y:S08]  /*3d00*/  MUFU.TANH R72, R72 ;  /* 0x0000004800487308 */ /* 0x000ff00000002400 */
[----:B------:R-:W5:Y:S08]  /*3d10*/  MUFU.TANH R91, R91 ;  /* 0x0000005b005b7308 */ /* 0x000f700000002400 */
[----:B------:R-:W-:Y:S08]  /*3d20*/  MUFU.TANH R73, R73 ;  /* 0x0000004900497308 */ /* 0x000ff00000002400 */
[----:B------:R-:W5:Y:S08]  /*3d30*/  MUFU.TANH R76, R76 ;  /* 0x0000004c004c7308 */ /* 0x000f700000002400 */
[----:B------:R-:W5:Y:S01]  /*3d40*/  MUFU.TANH R95, R95 ;  /* 0x0000005f005f7308 */ /* 0x000f620000002400 */
        /* <DEDUP_REMOVED lines=11> */
[----:B------:R-:W-:Y:S01]  /*3e00*/  FMUL.FTZ R66, R66, UR6 ;  /* 0x0000000642427c20 */ /* 0x000fe20008410000 */
[----:B------:R-:W-:-:S02]  /*3e10*/  FMUL.FTZ R67, R67, UR6 ;  /* 0x0000000643437c20 */ /* 0x000fc40008410000 */
[----:B------:R1:W-:Y:S08]  /*3e20*/  MUFU.TANH R132, R64 ;  /* 0x0000004000847308 */ /* 0x0003f00000002400 */
[----:B------:R-:W-:Y:S01]  /*3e30*/  MUFU.TANH R138, R68 ;  /* 0x00000044008a7308 */ /* 0x000fe20000002400 */
[----:B-1----:R-:W-:-:S07]  /*3e40*/  FMUL.FTZ R64, R71, UR6 ;  /* 0x0000000647407c20 */ /* 0x002fce0008410000 */
[----:B------:R-:W-:Y:S08]  /*3e50*/  MUFU.TANH R115, R64 ;  /* 0x0000004000737308 */ /* 0x000ff00000002400 */
[----:B------:R-:W-:Y:S08]  /*3e60*/  MUFU.TANH R71, R70 ;  /* 0x0000004600477308 */ /* 0x000ff00000002400 */
        /* <DEDUP_REMOVED lines=16> */
[----:B------:R3:W-:Y:S01]  /*3f70*/  MUFU.TANH R119, R57 ;  /* 0x0000003900777308 */ /* 0x0007e20000002400 */
[----:B--2---:R-:W-:-:S07]  /*3f80*/  IADD3 R56, R225, UR37, RZ ;  /* 0x00000025e1387c10 */ /* 0x004fce000fffe0ff */
[----:B------:R-:W2:Y:S01]  /*3f90*/  MUFU.TANH R75, R75 ;  /* 0x0000004b004b7308 */ /* 0x000ea20000002400 */
[----:B---3--:R-:W-:-:S05]  /*3fa0*/  IMAD R57, R123, -0xb0, R56 ;  /* 0xffffff507b397824 */ /* 0x008fca00078e0238 */
[C---:B------:R-:W-:Y:S02]  /*3fb0*/  ISETP.GT.AND P5, PT, R57.reuse, RZ, PT ;  /* 0x000000ff3900720c */ /* 0x040fe40003fa4270 */
[C---:B------:R-:W-:Y:S01]  /*3fc0*/  ISETP.GT.AND P4, PT, R57.reuse, 0x1, PT ;  /* 0x000000013900780c */ /* 0x040fe20003f84270 */
[----:B------:R-:W-:Y:S01]  /*3fd0*/  MUFU.TANH R117, R58 ;  /* 0x0000003a00757308 */ /* 0x000fe20000002400 */
[C---:B------:R-:W-:Y:S02]  /*3fe0*/  ISETP.GT.AND P3, PT, R57.reuse, 0x9, PT ;  /* 0x000000093900780c */ /* 0x040fe40003f64270 */
[----:B------:R-:W-:Y:S02]  /*3ff0*/  ISETP.GT.AND P2, PT, R57, 0x8, PT ;  /* 0x000000083900780c */ /* 0x000fe40003f44270 */
[----:B------:R-:W-:Y:S02]  /*4000*/  FSEL R86, R13, -INF , P5 ;  /* 0xff8000000d567808 */ /* 0x000fe40002800000 */
[----:B------:R-:W-:Y:S01]  /*4010*/  FSEL R94, R21, -INF , P3 ;  /* 0xff800000155e7808 */ /* 0x000fe20001800000 */
[----:B------:R-:W3:Y:S01]  /*4020*/  MUFU.TANH R78, R78 ;  /* 0x0000004e004e7308 */ /* 0x000ee20000002400 */
[----:B------:R-:W-:-:S02]  /*4030*/  FSEL R92, R15, -INF , P2 ;  /* 0xff8000000f5c7808 */ /* 0x000fc40001000000 */
[C---:B------:R-:W-:Y:S02]  /*4040*/  ISETP.GT.AND P6, PT, R57.reuse, 0x10, PT ;  /* 0x000000103900780c */ /* 0x040fe40003fc4270 */
[----:B----4-:R-:W-:Y:S02]  /*4050*/  FSEL R12, R12, -INF , P5 ;  /* 0xff8000000c0c7808 */ /* 0x010fe40002800000 */
[----:B------:R-:W-:Y:S01]  /*4060*/  ISETP.GT.AND P5, PT, R57, 0x11, PT ;  /* 0x000000113900780c */ /* 0x000fe20003fa4270 */
[----:B------:R-:W4:Y:S01]  /*4070*/  MUFU.TANH R79, R79 ;  /* 0x0000004f004f7308 */ /* 0x000f220000002400 */
[----:B-----5:R-:W-:Y:S02]  /*4080*/  FSEL R96, R80, -INF , P6 ;  /* 0xff80000050607808 */ /* 0x020fe40003000000 */
[----:B------:R-:W-:Y:S02]  /*4090*/  FSEL R13, R20, -INF , P4 ;  /* 0xff800000140d7808 */ /* 0x000fe40002000000 */
[----:B------:R-:W-:-:S02]  /*40a0*/  FSEL R98, R81, -INF , P5 ;  /* 0xff80000051627808 */ /* 0x000fc40002800000 */
[----:B------:R-:W-:Y:S01]  /*40b0*/  FSEL R20, R83, -INF , P3 ;  /* 0xff80000053147808 */ /* 0x000fe20001800000 */
[----:B------:R-:W-:Y:S01]  /*40c0*/  MUFU.TANH R61, R62 ;  /* 0x0000003e003d7308 */ /* 0x000fe20000002400 */
[----:B------:R-:W-:Y:S01]  /*40d0*/  ISETP.GT.AND P3, PT, R57, 0x20, PT ;  /* 0x000000203900780c */ /* 0x000fe20003f64270 */
[----:B------:R-:W-:Y:S01]  /*40e0*/  IMAD.MOV.U32 R83, RZ, RZ, R87 ;  /* 0x000000ffff537224 */ /* 0x000fe200078e0057 */
[----:B------:R-:W-:Y:S02]  /*40f0*/  WARPGROUP.DEPBAR.LE gsb0, 0x0 ;  /* 0x00008000000079c5 */ /* 0x000fe40000010000 */
[----:B------:R-:W-:Y:S01]  /*4100*/  WARPGROUP.ARRIVE ;  /* 0x00000000000079c5 */ /* 0x000fe20000000000 */
[----:B------:R-:W-:Y:S01]  /*4110*/  FSEL R106, R106, -INF , P3 ;  /* 0xff8000006a6a7808 */ /* 0x000fe20001800000 */
[----:B------:R-:W-:Y:S01]  /*4120*/  FMUL.FTZ R48, R48, UR6 ;  /* 0x0000000630307c20 */ /* 0x000fe20008410000 */
[----:B------:R-:W-:Y:S01]  /*4130*/  FMUL.FTZ R50, R50, UR6 ;  /* 0x0000000632327c20 */ /* 0x000fe20008410000 */
[----:B------:R-:W-:Y:S01]  /*4140*/  FMUL.FTZ R52, R52, UR6 ;  /* 0x0000000634347c20 */ /* 0x000fe20008410000 */
[----:B------:R-:W-:Y:S01]  /*4150*/  FMUL.FTZ R56, R54, UR6 ;  /* 0x0000000636387c20 */ /* 0x000fe20008410000 */
[----:B------:R-:W-:Y:S01]  /*4160*/  HGMMA.64x16x16.F32 R40, gdesc[UR16], R40, gsb0 ;  /* 0x00200000102879f0 */ /* 0x000fe20008000828 */
[----:B------:R-:W-:Y:S01]  /*4170*/  UIADD3 UR18, UR20, 0xa06, URZ ;  /* 0x00000a0614127890 */ /* 0x000fe2000fffe03f */
[----:B------:R5:W-:Y:S01]  /*4180*/  MUFU.TANH R154, R48 ;  /* 0x00000030009a7308 */ /* 0x000be20000002400 */
[----:B------:R-:W-:Y:S01]  /*4190*/  UMOV UR19, 0x40000040 ;  /* 0x4000004000137882 */ /* 0x000fe20000000000 */
[----:B------:R-:W-:Y:S01]  /*41a0*/  FMUL.FTZ R49, R49, UR6 ;  /* 0x0000000631317c20 */ /* 0x000fe20008410000 */
[----:B------:R-:W-:Y:S01]  /*41b0*/  FMUL.FTZ R53, R53, UR6 ;  /* 0x0000000635357c20 */ /* 0x000fe20008410000 */
[----:B------:R-:W-:Y:S01]  /*41c0*/  FMUL.FTZ R51, R51, UR6 ;  /* 0x0000000633337c20 */ /* 0x000fe20008410000 */
[----:B------:R-:W-:-:S03]  /*41d0*/  FMUL.FTZ R55, R55, UR6 ;  /* 0x0000000637377c20 */ /* 0x000fc60008410000 */
[----:B------:R-:W-:Y:S01]  /*41e0*/  MUFU.TANH R158, R52 ;  /* 0x00000034009e7308 */ /* 0x000fe20000002400 */
[----:B-----5:R-:W-:Y:S02]  /*41f0*/  FSEL R48, R97, -INF , P3 ;  /* 0xff80000061307808 */ /* 0x020fe40001800000 */
[----:B------:R-:W-:-:S04]  /*4200*/  ISETP.GT.AND P3, PT, R57, 0x31, PT ;  /* 0x000000313900780c */ /* 0x000fc80003f64270 */
[----:B------:R-:W-:Y:S01]  /*4210*/  FSEL R116, R89, -INF , P3 ;  /* 0xff80000059747808 */ /* 0x000fe20001800000 */
[----:B------:R-:W-:Y:S01]  /*4220*/  MUFU.TANH R15, R56 ;  /* 0x00000038000f7308 */ /* 0x000fe20000002400 */
[----:B------:R-:W-:Y:S01]  /*4230*/  FSEL R58, R91, -INF , P3 ;  /* 0xff8000005b3a7808 */ /* 0x000fe20001800000 */
[----:B------:R-:W-:Y:S01]  /*4240*/  IMAD.U32 R89, RZ, RZ, UR7 ;  /* 0x00000007ff597e24 */ /* 0x000fe2000f8e00ff */
[----:B------:R-:W-:-:S04]  /*4250*/  ISETP.GT.AND P3, PT, R57, 0x48, PT ;  /* 0x000000483900780c */ /* 0x000fc80003f64270 */
[----:B------:R-:W-:Y:S01]  /*4260*/  FSEL R126, R76, -INF , P3 ;  /* 0xff8000004c7e7808 */ /* 0x000fe20001800000 */
[----:B------:R-:W5:Y:S08]  /*4270*/  MUFU.TANH R69, R69 ;  /* 0x0000004500457308 */ /* 0x000f700000002400 */
[----:B------:R-:W5:Y:S08]  /*4280*/  MUFU.TANH R113, R66 ;  /* 0x0000004200717308 */ /* 0x000f700000002400 */
[----:B------:R-:W5:Y:S08]  /*4290*/  MUFU.TANH R67, R67 ;  /* 0x0000004300437308 */ /* 0x000f700000002400 */
[----:B------:R-:W5:Y:S01]  /*42a0*/  MUFU.TANH R65, R65 ;  /* 0x0000004100417308 */ /* 0x000f620000002400 */
[----:B------:R-:W-:-:S02]  /*42b0*/  WARPGROUP.DEPBAR.LE gsb0, 0x0 ;  /* 0x00008000000079c5 */ /* 0x000fc40000010000 */
[----:B------:R-:W-:Y:S01]  /*42c0*/  FMUL.FTZ R64, R41, UR6 ;  /* 0x0000000629407c20 */ /* 0x000fe20008410000 */
[----:B------:R-:W-:Y:S01]  /*42d0*/  FSEL R41, R14, -INF , P4 ;  /* 0xff8000000e297808 */ /* 0x000fe20002000000 */
[----:B------:R-:W-:Y:S01]  /*42e0*/  WARPGROUP.ARRIVE ;  /* 0x00000000000079c5 */ /* 0x000fe20000000000 */
[C---:B------:R-:W-:Y:S01]  /*42f0*/  ISETP.GT.AND P4, PT, R57.reuse, 0x18, PT ;  /* 0x000000183900780c */ /* 0x040fe20003f84270 */
[----:B------:R-:W-:Y:S01]  /*4300*/  FMUL.FTZ R60, R40, UR6 ;  /* 0x00000006283c7c20 */ /* 0x000fe20008410000 */
[----:B------:R-:W-:Y:S01]  /*4310*/  FMNMX.FTZ R21, R86, R41, !PT ;  /* 0x0000002956157209 */ /* 0x000fe20007810000 */
[----:B------:R-:W-:Y:S01]  /*4320*/  FMUL.FTZ R68, R42, UR6 ;  /* 0x000000062a447c20 */ /* 0x000fe20008410000 */
[----:B------:R-:W-:Y:S01]  /*4330*/  FSEL R14, R82, -INF , P2 ;  /* 0xff800000520e7808 */ /* 0x000fe20001000000 */
[----:B------:R-:W-:Y:S01]  /*4340*/  HGMMA.64x16x16.F32 R32, gdesc[UR16], R32, gsb0 ;  /* 0x00200000102079f0 */ /* 0x000fe20008000820 */
[----:B------:R-:W-:Y:S01]  /*4350*/  FMNMX.FTZ R21, R92, R21, !PT ;  /* 0x000000155c157209 */ /* 0x000fe20007810000 */
[----:B------:R-:W-:Y:S01]  /*4360*/  FMUL.FTZ R123, R44, UR6 ;  /* 0x000000062c7b7c20 */ /* 0x000fe20008410000 */
[----:B------:R-:W-:Y:S01]  /*4370*/  ISETP.GT.AND P2, PT, R57, 0x19, PT ;  /* 0x000000193900780c */ /* 0x000fe20003f44270 */
[----:B------:R-:W-:Y:S01]  /*4380*/  FMUL.FTZ R125, R46, UR6 ;  /* 0x000000062e7d7c20 */ /* 0x000fe20008410000 */
[----:B------:R-:W-:Y:S01]  /*4390*/  FMNMX.FTZ R21, R94, R21, !PT ;  /* 0x000000155e157209 */ /* 0x000fe20007810000 */
[----:B------:R-:W-:Y:S01]  /*43a0*/  FMUL.FTZ R70, R43, UR6 ;  /* 0x000000062b467c20 */ /* 0x000fe20008410000 */
[----:B------:R-:W-:Y:S01]  /*43b0*/  FSEL R100, R85, -INF , P4 ;  /* 0xff80000055647808 */ /* 0x000fe20002000000 */
[----:B------:R1:W-:Y:S01]  /*43c0*/  MUFU.TANH R43, R50 ;  /* 0x00000032002b7308 */ /* 0x0003e20000002400 */
[----:B------:R-:W-:Y:S01]  /*43d0*/  FMNMX.FTZ R21, R96, R21, !PT ;  /* 0x0000001560157209 */ /* 0x000fe20007810000 */
[----:B------:R-:W-:Y:S01]  /*43e0*/  UIADD3 UR18, UR20, 0xa86, URZ ;  /* 0x00000a8614127890 */ /* 0x000fe2000fffe03f */
[----:B------:R-:W-:Y:S01]  /*43f0*/  FSEL R102, R84, -INF , P2 ;  /* 0xff80000054667808 */ /* 0x000fe20001000000 */
[----:B------:R-:W-:Y:S01]  /*4400*/  UMOV UR19, 0x40000040 ;  /* 0x4000004000137882 */ /* 0x000fe20000000000 */
[----:B------:R-:W-:Y:S01]  /*4410*/  FMNMX.FTZ R81, R98, R21, !PT ;  /* 0x0000001562517209 */ /* 0x000fe20007810000 */
[----:B------:R-:W-:Y:S01]  /*4420*/  FMUL.FTZ R45, R45, UR6 ;  /* 0x000000062d2d7c20 */ /* 0x000fe20008410000 */
[----:B------:R-:W-:Y:S01]  /*4430*/  FSEL R40, R105, -INF , P6 ;  /* 0xff80000069287808 */ /* 0x000fe20003000000 */
[----:B------:R2:W-:Y:S01]  /*4440*/  MUFU.TANH R162, R60 ;  /* 0x0000003c00a27308 */ /* 0x0005e20000002400 */
[----:B------:R-:W-:Y:S01]  /*4450*/  FMNMX.FTZ R81, R100, R81, !PT ;  /* 0x0000005164517209 */ /* 0x000fe20007810000 */
[----:B------:R-:W-:Y:S01]  /*4460*/  FMUL.FTZ R47, R47, UR6 ;  /* 0x000000062f2f7c20 */ /* 0x000fe20008410000 */
[----:B------:R-:W-:Y:S01]  /*4470*/  ISETP.GT.AND P6, PT, R57, 0x21, PT ;  /* 0x000000213900780c */ /* 0x000fe20003fc4270 */
[----:B------:R-:W-:Y:S01]  /*4480*/  IMAD.MOV.U32 R85, RZ, RZ, R87 ;  /* 0x000000ffff557224 */ /* 0x000fe200078e0057 */
[----:B------:R-:W-:-:S02]  /*4490*/  FMNMX.FTZ R81, R102, R81, !PT ;  /* 0x0000005166517209 */ /* 0x000fc40007810000 */
[----:B------:R-:W-:Y:S01]  /*44a0*/  FSEL R42, R104, -INF , P5 ;  /* 0xff800000682a7808 */ /* 0x000fe20002800000 */
[----:B------:R3:W-:Y:S01]  /*44b0*/  MUFU.TANH R164, R64 ;  /* 0x0000004000a47308 */ /* 0x0007e20000002400 */
[C---:B------:R-:W-:Y:S02]  /*44c0*/  ISETP.GT.AND P5, PT, R57.reuse, 0x28, PT ;  /* 0x000000283900780c */ /* 0x040fe40003fa4270 */
[----:B------:R-:W-:Y:S02]  /*44d0*/  FSEL R112, R112, -INF , P6 ;  /* 0xff80000070707808 */ /* 0x000fe40003000000 */
[----:B------:R-:W-:Y:S02]  /*44e0*/  FMNMX.FTZ R81, R106, R81, !PT ;  /* 0x000000516a517209 */ /* 0x000fe40007810000 */
[----:B------:R-:W-:Y:S01]  /*44f0*/  FSEL R44, R110, -INF , P4 ;  /* 0xff8000006e2c7808 */ /* 0x000fe20002000000 */
[----:B------:R4:W-:Y:S01]  /*4500*/  MUFU.TANH R21, R68 ;  /* 0x0000004400157308 */ /* 0x0009e20000002400 */
[----:B------:R-:W-:-:S02]  /*4510*/  ISETP.GT.AND P4, PT, R57, 0x29, PT ;  /* 0x000000293900780c */ /* 0x000fc40003f84270 */
[----:B------:R-:W-:Y:S02]  /*4520*/  FSEL R108, R108, -INF , P5 ;  /* 0xff8000006c6c7808 */ /* 0x000fe40002800000 */
[----:B------:R-:W-:Y:S02]  /*4530*/  FMNMX.FTZ R81, R112, R81, !PT ;  /* 0x0000005170517209 */ /* 0x000fe40007810000 */
[----:B------:R-:W-:Y:S01]  /*4540*/  FSEL R46, R111, -INF , P2 ;  /* 0xff8000006f2e7808 */ /* 0x000fe20001000000 */
[----:B------:R-:W5:Y:S01]  /*4550*/  MUFU.TANH R150, R150 ;  /* 0x0000009600967308 */ /* 0x000f620000002400 */
[----:B------:R-:W-:Y:S02]  /*4560*/  ISETP.GT.AND P2, PT, R57, 0x30, PT ;  /* 0x000000303900780c */ /* 0x000fe40003f44270 */
[----:B------:R-:W-:Y:S02]  /*4570*/  FSEL R110, R101, -INF , P4 ;  /* 0xff800000656e7808 */ /* 0x000fe40002000000 */
[----:B------:R-:W-:-:S02]  /*4580*/  FMNMX.FTZ R81, R108, R81, !PT ;  /* 0x000000516c517209 */ /* 0x000fc40007810000 */
[----:B------:R-:W-:Y:S01]  /*4590*/  FSEL R114, R88, -INF , P2 ;  /* 0xff80000058727808 */ /* 0x000fe20001000000 */
[----:B------:R5:W-:Y:S01]  /*45a0*/  MUFU.TANH R104, R70 ;  /* 0x0000004600687308 */ /* 0x000be20000002400 */
[----:B------:R-:W-:Y:S02]  /*45b0*/  FMNMX.FTZ R81, R110, R81, !PT ;  /* 0x000000516e517209 */ /* 0x000fe40007810000 */
[----:B-1----:R-:W-:Y:S01]  /*45c0*/  FSEL R50, R99, -INF , P6 ;  /* 0xff80000063327808 */ /* 0x002fe20003000000 */
[----:B------:R-:W-:Y:S02]  /*45d0*/  WARPGROUP.DEPBAR.LE gsb0, 0x0 ;  /* 0x00008000000079c5 */ /* 0x000fe40000010000 */
[----:B------:R-:W-:Y:S01]  /*45e0*/  ISETP.GT.AND P6, PT, R57, 0x38, PT ;  /* 0x000000383900780c */ /* 0x000fe20003fc4270 */
[----:B------:R-:W-:Y:S01]  /*45f0*/  WARPGROUP.ARRIVE ;  /* 0x00000000000079c5 */ /* 0x000fe20000000000 */
[----:B------:R-:W-:Y:S01]  /*4600*/  FMNMX.FTZ R81, R114, R81, !PT ;  /* 0x0000005172517209 */ /* 0x000fe20007810000 */
[----:B------:R-:W1:Y:S01]  /*4610*/  MUFU.TANH R59, R59 ;  /* 0x0000003b003b7308 */ /* 0x000e620000002400 */
[----:B------:R-:W-:Y:S01]  /*4620*/  FSEL R52, R107, -INF , P5 ;  /* 0xff8000006b347808 */ /* 0x000fe20002800000 */
[----:B------:R-:W-:Y:S01]  /*4630*/  FMUL.FTZ R33, R33, UR6 ;  /* 0x0000000621217c20 */ /* 0x000fe20008410000 */
[----:B------:R-:W-:Y:S01]  /*4640*/  ISETP.GT.AND P5, PT, R57, 0x39, PT ;  /* 0x000000393900780c */ /* 0x000fe20003fa4270 */
[----:B------:R-:W-:Y:S01]  /*4650*/  HGMMA.64x16x16.F32 R24, gdesc[UR16], R24, gsb0 ;  /* 0x00200000101879f0 */ /* 0x000fe20008000818 */
[----:B------:R-:W-:Y:S01]  /*4660*/  FSEL R118, R118, -INF , P6 ;  /* 0xff80000076767808 */ /* 0x000fe20003000000 */
[----:B------:R-:W-:Y:S01]  /*4670*/  FMUL.FTZ R37, R37, UR6 ;  /* 0x0000000625257c20 */ /* 0x000fe20008410000 */
[----:B------:R-:W-:Y:S01]  /*4680*/  FMNMX.FTZ R81, R116, R81, !PT ;  /* 0x0000005174517209 */ /* 0x000fe20007810000 */
[----:B------:R-:W1:Y:S01]  /*4690*/  MUFU.TANH R49, R49 ;  /* 0x0000003100317308 */ /* 0x000e620000002400 */
[----:B------:R-:W-:Y:S01]  /*46a0*/  FSEL R54, R103, -INF , P4 ;  /* 0xff80000067367808 */ /* 0x000fe20002000000 */
[----:B------:R-:W-:Y:S01]  /*46b0*/  FMUL.FTZ R35, R35, UR6 ;  /* 0x0000000623237c20 */ /* 0x000fe20008410000 */
[----:B------:R-:W-:Y:S01]  /*46c0*/  ISETP.GT.AND P4, PT, R57, 0x40, PT ;  /* 0x000000403900780c */ /* 0x000fe20003f84270 */
[----:B------:R-:W-:Y:S01]  /*46d0*/  FMUL.FTZ R39, R39, UR6 ;  /* 0x0000000627277c20 */ /* 0x000fe20008410000 */
[----:B------:R-:W-:-:S02]  /*46e0*/  FSEL R120, R93, -INF , P5 ;  /* 0xff8000005d787808 */ /* 0x000fc40002800000 */
[----:B------:R-:W-:Y:S01]  /*46f0*/  FMNMX.FTZ R81, R118, R81, !PT ;  /* 0x0000005176517209 */ /* 0x000fe20007810000 */
[----:B------:R-:W1:Y:S01]  /*4700*/  MUFU.TANH R63, R63 ;  /* 0x0000003f003f7308 */ /* 0x000e620000002400 */
[----:B------:R-:W-:Y:S02]  /*4710*/  FSEL R56, R90, -INF , P2 ;  /* 0xff8000005a387808 */ /* 0x000fe40001000000 */
[----:B------:R-:W-:Y:S02]  /*4720*/  ISETP.GT.AND P2, PT, R57, 0x41, PT ;  /* 0x000000413900780c */ /* 0x000fe40003f44270 */
[----:B------:R-:W-:Y:S02]  /*4730*/  FSEL R122, R72, -INF , P4 ;  /* 0xff800000487a7808 */ /* 0x000fe40002000000 */
[----:B------:R-:W-:Y:S01]  /*4740*/  FMNMX.FTZ R81, R120, R81, !PT ;  /* 0x0000005178517209 */ /* 0x000fe20007810000 */
[----:B------:R-:W1:Y:S01]  /*4750*/  MUFU.TANH R53, R53 ;  /* 0x0000003500357308 */ /* 0x000e620000002400 */
[----:B------:R-:W-:Y:S01]  /*4760*/  FSEL R124, R73, -INF , P2 ;  /* 0xff800000497c7808 */ /* 0x000fe20001000000 */
[----:B------:R-:W-:Y:S01]  /*4770*/  IMAD.MOV.U32 R73, RZ, RZ, R87 ;  /* 0x000000ffff497224 */ /* 0x000fe200078e0057 */
[----:B------:R-:W-:-:S02]  /*4780*/  FMNMX.FTZ R81, R122, R81, !PT ;  /* 0x000000517a517209 */ /* 0x000fc40007810000 */
[----:B--2---:R-:W-:Y:S02]  /*4790*/  FSEL R60, R109, -INF , P6 ;  /* 0xff8000006d3c7808 */ /* 0x004fe40003000000 */
[----:B------:R-:W-:Y:S01]  /*47a0*/  ISETP.GT.AND P6, PT, R57, 0x49, PT ;  /* 0x000000493900780c */ /* 0x000fe20003fc4270 */
[----:B------:R-:W2:Y:S01]  /*47b0*/  MUFU.TANH R51, R51 ;  /* 0x0000003300337308 */ /* 0x000ea20000002400 */
[----:B------:R-:W-:Y:S02]  /*47c0*/  FMNMX.FTZ R81, R124, R81, !PT ;  /* 0x000000517c517209 */ /* 0x000fe40007810000 */
[----:B------:R-:W-:Y:S02]  /*47d0*/  FSEL R62, R95, -INF , P5 ;  /* 0xff8000005f3e7808 */ /* 0x000fe40002800000 */
[----:B------:R-:W-:Y:S02]  /*47e0*/  ISETP.GT.AND P5, PT, R57, 0x50, PT ;  /* 0x000000503900780c */ /* 0x000fe40003fa4270 */
[----:B------:R-:W-:Y:S01]  /*47f0*/  FSEL R130, R77, -INF , P6 ;  /* 0xff8000004d827808 */ /* 0x000fe20003000000 */
[----:B------:R-:W2:Y:S01]  /*4800*/  MUFU.TANH R123, R123 ;  /* 0x0000007b007b7308 */ /* 0x000ea20000002400 */
[----:B------:R-:W-:Y:S01]  /*4810*/  FMNMX.FTZ R81, R126, R81, !PT ;  /* 0x000000517e517209 */ /* 0x000fe20007810000 */
[----:B------:R-:W-:Y:S01]  /*4820*/  IMAD.MOV.U32 R77, RZ, RZ, R87 ;  /* 0x000000ffff4d7224 */ /* 0x000fe200078e0057 */
[----:B---3--:R-:W-:-:S02]  /*4830*/  FSEL R64, R74, -INF , P4 ;  /* 0xff8000004a407808 */ /* 0x008fc40002000000 */
[----:B------:R-:W-:Y:S02]  /*4840*/  ISETP.GT.AND P4, PT, R57, 0x51, PT ;  /* 0x000000513900780c */ /* 0x000fe40003f84270 */
[----:B------:R-:W-:Y:S01]  /*4850*/  FSEL R132, R132, -INF , P5 ;  /* 0xff80000084847808 */ /* 0x000fe20002800000 */
[----:B------:R-:W3:Y:S01]  /*4860*/  MUFU.TANH R55, R55 ;  /* 0x0000003700377308 */ /* 0x000ee20000002400 */
[----:B------:R-:W-:Y:S02]  /*4870*/  FMNMX.FTZ R81, R130, R81, !PT ;  /* 0x0000005182517209 */ /* 0x000fe40007810000 */
[----:B------:R-:W-:Y:S01]  /*4880*/  FSEL R66, R75, -INF , P2 ;  /* 0xff8000004b427808 */ /* 0x000fe20001000000 */
[----:B------:R-:W-:Y:S01]  /*4890*/  IMAD.MOV.U32 R75, RZ, RZ, R87 ;  /* 0x000000ffff4b7224 */ /* 0x000fe200078e0057 */
[----:B------:R-:W-:Y:S02]  /*48a0*/  ISETP.GT.AND P2, PT, R57, 0x58, PT ;  /* 0x000000583900780c */ /* 0x000fe40003f44270 */
[----:B------:R-:W-:Y:S01]  /*48b0*/  FSEL R134, R134, -INF , P4 ;  /* 0xff80000086867808 */ /* 0x000fe20002000000 */
[----:B------:R-:W3:Y:S01]  /*48c0*/  MUFU.TANH R45, R45 ;  /* 0x0000002d002d7308 */ /* 0x000ee20000002400 */
[----:B------:R-:W-:Y:S01]  /*48d0*/  FMNMX.FTZ R81, R132, R81, !PT ;  /* 0x0000005184517209 */ /* 0x000fe20007810000 */
[----:B------:R-:W-:-:S02]  /*48e0*/  WARPGROUP.DEPBAR.LE gsb0, 0x0 ;  /* 0x00008000000079c5 */ /* 0x000fc40000010000 */
[----:B----4-:R-:W-:Y:S01]  /*48f0*/  FSEL R68, R78, -INF , P3 ;  /* 0xff8000004e447808 */ /* 0x010fe20001800000 */
[----:B------:R-:W-:Y:S01]  /*4900*/  FMUL.FTZ R25, R25, UR6 ;  /* 0x0000000619197c20 */ /* 0x000fe20008410000 */
[----:B------:R-:W-:Y:S01]  /*4910*/  ISETP.GT.AND P3, PT, R57, 0x59, PT ;  /* 0x000000593900780c */ /* 0x000fe20003f64270 */
[----:B------:R-:W-:Y:S01]  /*4920*/  FMUL.FTZ R29, R29, UR6 ;  /* 0x000000061d1d7c20 */ /* 0x000fe20008410000 */
[----:B------:R-:W-:Y:S01]  /*4930*/  FSEL R138, R138, -INF , P2 ;  /* 0xff8000008a8a7808 */ /* 0x000fe20001000000 */
[----:B------:R-:W-:Y:S01]  /*4940*/  MUFU.TANH R33, R33 ;  /* 0x0000002100217308 */ /* 0x000fe20000002400 */
[----:B------:R-:W-:Y:S01]  /*4950*/  FMNMX.FTZ R81, R134, R81, !PT ;  /* 0x0000005186517209 */ /* 0x000fe20007810000 */
[----:B------:R-:W-:Y:S01]  /*4960*/  FMUL.FTZ R31, R31, UR6 ;  /* 0x000000061f1f7c20 */ /* 0x000fe20008410000 */
[----:B-----5:R-:W-:Y:S01]  /*4970*/  FSEL R70, R79, -INF , P6 ;  /* 0xff8000004f467808 */ /* 0x020fe20003000000 */
[----:B------:R-:W-:Y:S01]  /*4980*/  FMUL.FTZ R26, R26, UR6 ;  /* 0x000000061a1a7c20 */ /* 0x000fe20008410000 */
[----:B------:R-:W-:Y:S01]  /*4990*/  ISETP.GT.AND P6, PT, R57, 0x60, PT ;  /* 0x000000603900780c */ /* 0x000fe20003fc4270 */
[----:B------:R-:W-:Y:S01]  /*49a0*/  FMUL.FTZ R27, R27, UR6 ;  /* 0x000000061b1b7c20 */ /* 0x000fe20008410000 */
[----:B------:R-:W-:Y:S01]  /*49b0*/  FSEL R142, R69, -INF , P3 ;  /* 0xff800000458e7808 */ /* 0x000fe20001800000 */
[----:B------:R-:W-:Y:S01]  /*49c0*/  MUFU.TANH R125, R125 ;  /* 0x0000007d007d7308 */ /* 0x000fe20000002400 */
[----:B------:R-:W-:Y:S01]  /*49d0*/  FMNMX.FTZ R81, R138, R81, !PT ;  /* 0x000000518a517209 */ /* 0x000fe20007810000 */
[----:B------:R-:W-:Y:S01]  /*49e0*/  FMUL.FTZ R30, R30, UR6 ;  /* 0x000000061e1e7c20 */ /* 0x000fe20008410000 */
[----:B------:R-:W-:Y:S01]  /*49f0*/  FSEL R72, R113, -INF , P5 ;  /* 0xff80000071487808 */ /* 0x000fe20002800000 */
[----:B------:R4:W-:Y:S01]  /*4a00*/  @!P1 SYNCS.ARRIVE.TRANS64.RED.A1T0 RZ, [R3+URZ], RZ ;  /* 0x000000ff03ff99a7 */ /* 0x0009e2000810043f */
[----:B------:R-:W-:Y:S01]  /*4a10*/  ISETP.GT.AND P5, PT, R57, 0x61, PT ;  /* 0x000000613900780c */ /* 0x000fe20003fa4270 */
[--C-:B------:R-:W-:Y:S01]  /*4a20*/  IMAD.MOV.U32 R79, RZ, RZ, R87.reuse ;  /* 0x000000ffff4f7224 */ /* 0x100fe200078e0057 */
[----:B------:R-:W-:Y:S01]  /*4a30*/  FSEL R146, R146, -INF , P6 ;  /* 0xff80000092927808 */ /* 0x000fe20003000000 */
[----:B------:R-:W-:Y:S01]  /*4a40*/  MUFU.TANH R47, R47 ;  /* 0x0000002f002f7308 */ /* 0x000fe20000002400 */
[----:B------:R-:W-:Y:S01]  /*4a50*/  FMNMX.FTZ R81, R142, R81, !PT ;  /* 0x000000518e517209 */ /* 0x000fe20007810000 */
[----:B------:R-:W-:Y:S01]  /*4a60*/  IMAD.MOV.U32 R69, RZ, RZ, R87 ;  /* 0x000000ffff457224 */ /* 0x000fe200078e0057 */
[----:B------:R-:W-:Y:S01]  /*4a70*/  FSEL R74, R67, -INF , P4 ;  /* 0xff800000434a7808 */ /* 0x000fe20002000000 */
[----:B------:R-:W-:Y:S01]  /*4a80*/  FMUL.FTZ R67, R32, UR6 ;  /* 0x0000000620437c20 */ /* 0x000fe20008410000 */
[----:B------:R-:W-:-:S02]  /*4a90*/  ISETP.GT.AND P4, PT, R57, 0x68, PT ;  /* 0x000000683900780c */ /* 0x000fc40003f84270 */
[----:B------:R-:W-:Y:S01]  /*4aa0*/  FSEL R148, R65, -INF , P5 ;  /* 0xff80000041947808 */ /* 0x000fe20002800000 */
[----:B------:R-:W-:Y:S01]  /*4ab0*/  FMUL.FTZ R65, R34, UR6 ;  /* 0x0000000622417c20 */ /* 0x000fe20008410000 */
[----:B------:R-:W-:Y:S01]  /*4ac0*/  FMNMX.FTZ R81, R146, R81, !PT ;  /* 0x0000005192517209 */ /* 0x000fe20007810000 */
[----:B------:R-:W5:Y:S01]  /*4ad0*/  MUFU.TANH R67, R67 ;  /* 0x0000004300437308 */ /* 0x000f620000002400 */
[----:B------:R-:W-:Y:S01]  /*4ae0*/  FSEL R76, R71, -INF , P2 ;  /* 0xff800000474c7808 */ /* 0x000fe20001000000 */
[----:B------:R-:W-:Y:S01]  /*4af0*/  IMAD.MOV.U32 R71, RZ, RZ, R87 ;  /* 0x000000ffff477224 */ /* 0x000fe200078e0057 */
[----:B------:R-:W-:Y:S02]  /*4b00*/  ISETP.GT.AND P2, PT, R57, 0x69, PT ;  /* 0x000000693900780c */ /* 0x000fe40003f44270 */
[----:B------:R-:W-:Y:S02]  /*4b10*/  FSEL R150, R150, -INF , P4 ;  /* 0xff80000096967808 */ /* 0x000fe40002000000 */
[----:B------:R-:W-:Y:S01]  /*4b20*/  FMNMX.FTZ R81, R148, R81, !PT ;  /* 0x0000005194517209 */ /* 0x000fe20007810000 */
[----:B------:R-:W-:Y:S01]  /*4b30*/  MUFU.TANH R37, R37 ;  /* 0x0000002500257308 */ /* 0x000fe20000002400 */
[----:B------:R-:W-:-:S02]  /*4b40*/  FSEL R78, R115, -INF , P3 ;  /* 0xff800000734e7808 */ /* 0x000fc40001800000 */
[----:B------:R-:W-:Y:S02]  /*4b50*/  ISETP.GT.AND P3, PT, R57, 0x70, PT ;  /* 0x000000703900780c */ /* 0x000fe40003f64270 */
[----:B-1----:R-:W-:Y:S01]  /*4b60*/  FSEL R152, R59, -INF , P2 ;  /* 0xff8000003b987808 */ /* 0x002fe20001000000 */
[----:B------:R-:W-:Y:S01]  /*4b70*/  FMUL.FTZ R59, R36, UR6 ;  /* 0x00000006243b7c20 */ /* 0x000fe20008410000 */
[----:B------:R-:W-:Y:S01]  /*4b80*/  FMNMX.FTZ R81, R150, R81, !PT ;  /* 0x0000005196517209 */ /* 0x000fe20007810000 */
[----:B------:R-:W-:Y:S01]  /*4b90*/  MUFU.TANH R65, R65 ;  /* 0x0000004100417308 */ /* 0x000fe20000002400 */
[----:B------:R-:W-:Y:S02]  /*4ba0*/  FSEL R32, R117, -INF , P6 ;  /* 0xff80000075207808 */ /* 0x000fe40003000000 */
[----:B------:R-:W-:Y:S02]  /*4bb0*/  ISETP.GT.AND P6, PT, R57, 0x71, PT ;  /* 0x000000713900780c */ /* 0x000fe40003fc4270 */
[----:B------:R-:W-:-:S02]  /*4bc0*/  FSEL R154, R154, -INF , P3 ;  /* 0xff8000009a9a7808 */ /* 0x000fc40001800000 */
[----:B------:R-:W-:Y:S01]  /*4bd0*/  FMNMX.FTZ R81, R152, R81, !PT ;  /* 0x0000005198517209 */ /* 0x000fe20007810000 */
[----:B------:R-:W1:Y:S01]  /*4be0*/  MUFU.TANH R59, R59 ;  /* 0x0000003b003b7308 */ /* 0x000e620000002400 */
[----:B------:R-:W-:Y:S02]  /*4bf0*/  FSEL R80, R119, -INF , P5 ;  /* 0xff80000077507808 */ /* 0x000fe40002800000 */
[----:B------:R-:W-:Y:S02]  /*4c00*/  ISETP.GT.AND P5, PT, R57, 0x78, PT ;  /* 0x000000783900780c */ /* 0x000fe40003fa4270 */
[----:B------:R-:W-:Y:S02]  /*4c10*/  FSEL R156, R49, -INF , P6 ;  /* 0xff800000319c7808 */ /* 0x000fe40003000000 */
[----:B------:R-:W-:Y:S01]  /*4c20*/  FMNMX.FTZ R81, R154, R81, !PT ;  /* 0x000000519a517209 */ /* 0x000fe20007810000 */
[----:B------:R-:W-:Y:S01]  /*4c30*/  MUFU.TANH R35, R35 ;  /* 0x0000002300237308 */ /* 0x000fe20000002400 */
[----:B------:R-:W-:-:S02]  /*4c40*/  FSEL R34, R61, -INF , P4 ;  /* 0xff8000003d227808 */ /* 0x000fc40002000000 */
[----:B------:R-:W-:Y:S02]  /*4c50*/  ISETP.GT.AND P4, PT, R57, 0x79, PT ;  /* 0x000000793900780c */ /* 0x000fe40003f84270 */
[----:B------:R-:W-:Y:S02]  /*4c60*/  FSEL R158, R158, -INF , P5 ;  /* 0xff8000009e9e7808 */ /* 0x000fe40002800000 */
[----:B------:R-:W-:Y:S01]  /*4c70*/  FMNMX.FTZ R81, R156, R81, !PT ;  /* 0x000000519c517209 */ /* 0x000fe20007810000 */
[----:B------:R-:W-:Y:S01]  /*4c80*/  MUFU.TANH R25, R25 ;  /* 0x0000001900197308 */ /* 0x000fe20000002400 */
[----:B------:R-:W-:Y:S02]  /*4c90*/  FSEL R82, R63, -INF , P2 ;  /* 0xff8000003f527808 */ /* 0x000fe40001000000 */
[----:B------:R-:W-:Y:S02]  /*4ca0*/  ISETP.GT.AND P2, PT, R57, 0x80, PT ;  /* 0x000000803900780c */ /* 0x000fe40003f44270 */
[----:B------:R-:W-:-:S02]  /*4cb0*/  FSEL R160, R53, -INF , P4 ;  /* 0xff80000035a07808 */ /* 0x000fc40002000000 */
[----:B------:R-:W-:Y:S01]  /*4cc0*/  FMNMX.FTZ R81, R158, R81, !PT ;  /* 0x000000519e517209 */ /* 0x000fe20007810000 */
[----:B------:R-:W-:Y:S01]  /*4cd0*/  MUFU.TANH R29, R29 ;  /* 0x0000001d001d7308 */ /* 0x000fe20000002400 */
[----:B------:R-:W-:Y:S01]  /*4ce0*/  FSEL R36, R43, -INF , P3 ;  /* 0xff8000002b247808 */ /* 0x000fe20001800000 */
[----:B------:R-:W-:Y:S01]  /*4cf0*/  FMUL.FTZ R43, R24, UR6 ;  /* 0x00000006182b7c20 */ /* 0x000fe20008410000 */
[----:B------:R-:W-:Y:S02]  /*4d00*/  ISETP.GT.AND P3, PT, R57, 0x81, PT ;  /* 0x000000813900780c */ /* 0x000fe40003f64270 */
[----:B------:R-:W-:Y:S02]  /*4d10*/  FSEL R162, R162, -INF , P2 ;  /* 0xff800000a2a27808 */ /* 0x000fe40001000000 */
[----:B------:R-:W-:Y:S01]  /*4d20*/  FMNMX.FTZ R81, R160, R81, !PT ;  /* 0x00000051a0517209 */ /* 0x000fe20007810000 */
[----:B------:R-:W4:Y:S01]  /*4d30*/  MUFU.TANH R43, R43 ;  /* 0x0000002b002b7308 */ /* 0x000f220000002400 */
[----:B--2---:R-:W-:-:S02]  /*4d40*/  FSEL R84, R51, -INF , P6 ;  /* 0xff80000033547808 */ /* 0x004fc40003000000 */
[----:B------:R-:W-:Y:S02]  /*4d50*/  ISETP.GT.AND P6, PT, R57, 0x88, PT ;  /* 0x000000883900780c */ /* 0x000fe40003fc4270 */
[----:B------:R-:W-:Y:S02]  /*4d60*/  FSEL R164, R164, -INF , P3 ;  /* 0xff800000a4a47808 */ /* 0x000fe40001800000 */
[----:B------:R-:W-:Y:S01]  /*4d70*/  FMNMX.FTZ R81, R162, R81, !PT ;  /* 0x00000051a2517209 */ /* 0x000fe20007810000 */
[----:B------:R-:W-:Y:S01]  /*4d80*/  MUFU.TANH R49, R39 ;  /* 0x0000002700317308 */ /* 0x000fe20000002400 */
[----:B------:R-:W-:Y:S01]  /*4d90*/  FSEL R90, R15, -INF , P5 ;  /* 0xff8000000f5a7808 */ /* 0x000fe20002800000 */
[----:B------:R-:W-:Y:S01]  /*4da0*/  FMUL.FTZ R15, R38, UR6 ;  /* 0x00000006260f7c20 */ /* 0x000fe20008410000 */
[----:B------:R-:W-:Y:S02]  /*4db0*/  ISETP.GT.AND P5, PT, R57, 0x89, PT ;  /* 0x000000893900780c */ /* 0x000fe40003fa4270 */
[----:B------:R-:W-:-:S02]  /*4dc0*/  FSEL R166, R123, -INF , P6 ;  /* 0xff8000007ba67808 */ /* 0x000fc40003000000 */
[----:B------:R-:W-:Y:S01]  /*4dd0*/  FMNMX.FTZ R81, R164, R81, !PT ;  /* 0x00000051a4517209 */ /* 0x000fe20007810000 */
[----:B------:R-:W2:Y:S01]  /*4de0*/  MUFU.TANH R15, R15 ;  /* 0x0000000f000f7308 */ /* 0x000ea20000002400 */
[----:B---3--:R-:W-:Y:S02]  /*4df0*/  FSEL R38, R55, -INF , P4 ;  /* 0xff80000037267808 */ /* 0x008fe40002000000 */
[----:B------:R-:W-:Y:S02]  /*4e00*/  ISETP.GT.AND P4, PT, R57, 0x90, PT ;  /* 0x000000903900780c */ /* 0x000fe40003f84270 */
[----:B------:R-:W-:Y:S02]  /*4e10*/  FSEL R168, R45, -INF , P5 ;  /* 0xff8000002da87808 */ /* 0x000fe40002800000 */
[----:B------:R-:W-:Y:S01]  /*4e20*/  FMNMX.FTZ R81, R166, R81, !PT ;  /* 0x00000051a6517209 */ /* 0x000fe20007810000 */
[----:B------:R-:W-:Y:S01]  /*4e30*/  MUFU.TANH R51, R26 ;  /* 0x0000001a00337308 */ /* 0x000fe20000002400 */
[----:B------:R-:W-:-:S02]  /*4e40*/  FSEL R104, R104, -INF , P3 ;  /* 0xff80000068687808 */ /* 0x000fc40001800000 */
[----:B------:R-:W-:Y:S01]  /*4e50*/  FSEL R24, R21, -INF , P2 ;  /* 0xff80000015187808 */ /* 0x000fe20001000000 */
[----:B------:R-:W-:Y:S01]  /*4e60*/  FMUL.FTZ R21, R28, UR6 ;  /* 0x000000061c157c20 */ /* 0x000fe20008410000 */
[----:B------:R-:W-:Y:S02]  /*4e70*/  ISETP.GT.AND P3, PT, R57, 0x91, PT ;  /* 0x000000913900780c */ /* 0x000fe40003f64270 */
[----:B-----5:R-:W-:Y:S01]  /*4e80*/  FSEL R170, R67, -INF , P4 ;  /* 0xff80000043aa7808 */ /* 0x020fe20002000000 */
[----:B------:R-:W-:Y:S01]  /*4e90*/  MUFU.TANH R53, R27 ;  /* 0x0000001b00357308 */ /* 0x000fe20000002400 */
[----:B------:R-:W-:Y:S02]  /*4ea0*/  FMNMX.FTZ R81, R168, R81, !PT ;  /* 0x00000051a8517209 */ /* 0x000fe40007810000 */
[----:B------:R-:W-:Y:S02]  /*4eb0*/  ISETP.GT.AND P2, PT, R57, 0x98, PT ;  /* 0x000000983900780c */ /* 0x000fe40003f44270 */
[----:B------:R-:W-:-:S02]  /*4ec0*/  FSEL R172, R33, -INF , P3 ;  /* 0xff80000021ac7808 */ /* 0x000fc40001800000 */
[----:B------:R-:W-:Y:S01]  /*4ed0*/  FMNMX.FTZ R81, R170, R81, !PT ;  /* 0x00000051aa517209 */ /* 0x000fe20007810000 */
[----:B------:R-:W3:Y:S01]  /*4ee0*/  MUFU.TANH R21, R21 ;  /* 0x0000001500157308 */ /* 0x000ee20000002400 */
[----:B------:R-:W-:Y:S02]  /*4ef0*/  FSEL R28, R125, -INF , P6 ;  /* 0xff8000007d1c7808 */ /* 0x000fe40003000000 */
[----:B------:R-:W-:Y:S02]  /*4f00*/  ISETP.GT.AND P6, PT, R57, 0x99, PT ;  /* 0x000000993900780c */ /* 0x000fe40003fc4270 */
[----:B-1----:R-:W-:Y:S02]  /*4f10*/  FSEL R174, R59, -INF , P2 ;  /* 0xff8000003bae7808 */ /* 0x002fe40001000000 */
[----:B------:R-:W-:Y:S01]  /*4f20*/  FMNMX.FTZ R81, R172, R81, !PT ;  /* 0x00000051ac517209 */ /* 0x000fe20007810000 */
[----:B------:R-:W1:Y:S01]  /*4f30*/  MUFU.TANH R55, R30 ;  /* 0x0000001e00377308 */ /* 0x000e620000002400 */
[----:B------:R-:W-:-:S02]  /*4f40*/  FSEL R128, R47, -INF , P5 ;  /* 0xff8000002f807808 */ /* 0x000fc40002800000 */
[----:B------:R-:W-:Y:S02]  /*4f50*/  ISETP.GT.AND P5, PT, R57, 0xa0, PT ;  /* 0x000000a03900780c */ /* 0x000fe40003fa4270 */
[----:B------:R-:W-:Y:S02]  /*4f60*/  FSEL R188, R37, -INF , P6 ;  /* 0xff80000025bc7808 */ /* 0x000fe40003000000 */
[----:B------:R-:W-:Y:S02]  /*4f70*/  FMNMX.FTZ R81, R174, R81, !PT ;  /* 0x00000051ae517209 */ /* 0x000fe40007810000 */
[----:B------:R-:W-:Y:S02]  /*4f80*/  FSEL R136, R65, -INF , P4 ;  /* 0xff80000041887808 */ /* 0x000fe40002000000 */
[----:B------:R-:W-:Y:S02]  /*4f90*/  ISETP.GT.AND P4, PT, R57, 0xa1, PT ;  /* 0x000000a13900780c */ /* 0x000fe40003f84270 */
[----:B----4-:R-:W-:-:S02]  /*4fa0*/  FSEL R190, R43, -INF , P5 ;  /* 0xff8000002bbe7808 */ /* 0x010fc40002800000 */
[----:B------:R-:W-:Y:S02]  /*4fb0*/  FMNMX.FTZ R81, R188, R81, !PT ;  /* 0x00000051bc517209 */ /* 0x000fe40007810000 */
[----:B------:R-:W-:Y:S02]  /*4fc0*/  FSEL R140, R35, -INF , P3 ;  /* 0xff800000238c7808 */ /* 0x000fe40001800000 */
[----:B------:R-:W-:Y:S02]  /*4fd0*/  ISETP.GT.AND P3, PT, R57, 0xa8, PT ;  /* 0x000000a83900780c */ /* 0x000fe40003f64270 */
[----:B------:R-:W-:Y:S02]  /*4fe0*/  FSEL R192, R25, -INF , P4 ;  /* 0xff80000019c07808 */ /* 0x000fe40002000000 */
[----:B------:R-:W-:Y:S02]  /*4ff0*/  FMNMX.FTZ R81, R190, R81, !PT ;  /* 0x00000051be517209 */ /* 0x000fe40007810000 */
[----:B--2---:R-:W-:-:S02]  /*5000*/  FSEL R144, R15, -INF , P2 ;  /* 0xff8000000f907808 */ /* 0x004fc40001000000 */
[----:B------:R-:W-:Y:S02]  /*5010*/  ISETP.GT.AND P2, PT, R57, 0xa9, PT ;  /* 0x000000a93900780c */ /* 0x000fe40003f44270 */
[----:B---3--:R-:W-:Y:S01]  /*5020*/  FSEL R194, R21, -INF , P3 ;  /* 0xff80000015c27808 */ /* 0x008fe20001800000 */
[----:B------:R2:W3:Y:S01]  /*5030*/  MUFU.TANH R57, R31 ;  /* 0x0000001f00397308 */ /* 0x0004e20000002400 */
[----:B------:R-:W-:Y:S02]  /*5040*/  FMNMX.FTZ R81, R192, R81, !PT ;  /* 0x00000051c0517209 */ /* 0x000fe40007810000 */
[----:B------:R-:W-:Y:S02]  /*5050*/  FSEL R196, R29, -INF , P2 ;  /* 0xff8000001dc47808 */ /* 0x000fe40001000000 */
[----:B------:R-:W-:-:S04]  /*5060*/  FMNMX.FTZ R81, R194, R81, !PT ;  /* 0x00000051c2517209 */ /* 0x000fc80007810000 */
[----:B------:R-:W-:Y:S02]  /*5070*/  FMNMX.FTZ R81, R196, R81, !PT ;  /* 0x00000051c4517209 */ /* 0x000fe40007810000 */
[----:B--2---:R-:W-:-:S03]  /*5080*/  FMNMX.FTZ R31, R12, R13, !PT ;  /* 0x0000000d0c1f7209 */ /* 0x004fc60007810000 */
[----:B------:R-:W2:Y:S01]  /*5090*/  SHFL.BFLY PT, R88, R81, 0x2, 0x1f ;  /* 0x0c401f0051587f89 */ /* 0x000ea200000e0000 */
[----:B------:R-:W-:-:S04]  /*50a0*/  FMNMX.FTZ R31, R14, R31, !PT ;  /* 0x0000001f0e1f7209 */ /* 0x000fc80007810000 */
[----:B------:R-:W-:-:S04]  /*50b0*/  FMNMX.FTZ R31, R20, R31, !PT ;  /* 0x0000001f141f7209 */ /* 0x000fc80007810000 */
[----:B------:R-:W-:-:S04]  /*50c0*/  FMNMX.FTZ R31, R40, R31, !PT ;  /* 0x0000001f281f7209 */ /* 0x000fc80007810000 */
[----:B------:R-:W-:-:S04]  /*50d0*/  FMNMX.FTZ R35, R42, R31, !PT ;  /* 0x0000001f2a237209 */ /* 0x000fc80007810000 */
[----:B------:R-:W-:-:S04]  /*50e0*/  FMNMX.FTZ R35, R44, R35, !PT ;  /* 0x000000232c237209 */ /* 0x000fc80007810000 */
[----:B------:R-:W-:Y:S02]  /*50f0*/  FMNMX.FTZ R35, R46, R35, !PT ;  /* 0x000000232e237209 */ /* 0x000fe40007810000 */
[----:B--2---:R-:W-:Y:S01]  /*5100*/  FMNMX.FTZ R15, R81, R88, !PT ;  /* 0x00000058510f7209 */ /* 0x004fe20007810000 */
[----:B------:R-:W-:Y:S01]  /*5110*/  IMAD.MOV.U32 R81, RZ, RZ, R87 ;  /* 0x000000ffff517224 */ /* 0x000fe200078e0057 */
[----:B------:R-:W-:-:S03]  /*5120*/  FMNMX.FTZ R35, R48, R35, !PT ;  /* 0x0000002330237209 */ /* 0x000fc60007810000 */
[----:B------:R-:W2:Y:S01]  /*5130*/  SHFL.BFLY PT, R88, R15, 0x1, 0x1f ;  /* 0x0c201f000f587f89 */ /* 0x000ea200000e0000 */
[----:B------:R-:W-:-:S04]  /*5140*/  FMNMX.FTZ R37, R50, R35, !PT ;  /* 0x0000002332257209 */ /* 0x000fc80007810000 */
[----:B------:R-:W-:-:S04]  /*5150*/  FMNMX.FTZ R37, R52, R37, !PT ;  /* 0x0000002534257209 */ /* 0x000fc80007810000 */
[----:B------:R-:W-:-:S04]  /*5160*/  FMNMX.FTZ R37, R54, R37, !PT ;  /* 0x0000002536257209 */ /* 0x000fc80007810000 */
[----:B------:R-:W-:-:S04]  /*5170*/  FMNMX.FTZ R37, R56, R37, !PT ;  /* 0x0000002538257209 */ /* 0x000fc80007810000 */
[----:B------:R-:W-:-:S04]  /*5180*/  FMNMX.FTZ R39, R58, R37, !PT ;  /* 0x000000253a277209 */ /* 0x000fc80007810000 */
[----:B------:R-:W-:Y:S02]  /*5190*/  FMNMX.FTZ R39, R60, R39, !PT ;  /* 0x000000273c277209 */ /* 0x000fe40007810000 */
[----:B--2---:R-:W-:-:S04]  /*51a0*/  FMNMX.FTZ R88, R15, R88, !PT ;  /* 0x000000580f587209 */ /* 0x004fc80007810000 */
[C---:B------:R-:W-:Y:S01]  /*51b0*/  FSETP.NEU.FTZ.AND P0, PT, R88.reuse, -INF , PT ;  /* 0xff8000005800780b */ /* 0x040fe20003f1d000 */
[----:B------:R-:W-:-:S05]  /*51c0*/  FMUL.FTZ R33, R88, R89 ;  /* 0x0000005958217220 */ /* 0x000fca0000410000 */
[----:B------:R-:W-:Y:S02]  /*51d0*/  FSEL R33, R33, RZ, P0 ;  /* 0x000000ff21217208 */ /* 0x000fe40000000000 */
[----:B------:R-:W-:-:S03]  /*51e0*/  ISETP.NE.AND P0, PT, R121, RZ, PT ;  /* 0x000000ff7900720c */ /* 0x000fc60003f05270 */
        /* <DEDUP_REMOVED lines=14> */
[--C-:B------:R-:W-:Y:S01]  /*52d0*/  FFMA.FTZ R176, R86, R89, -R33.reuse ;  /* 0x0000005956b07223 */ /* 0x100fe20000010821 */
[----:B-1----:R-:W-:Y:S01]  /*52e0*/  FSEL R106, R55, -INF , P3 ;  /* 0xff800000376a7808 */ /* 0x002fe20001800000 */
        /* <DEDUP_REMOVED lines=8> */
[----:B------:R-:W-:Y:S01]  /*5370*/  MUFU.EX2 R176, R176 ;  /* 0x000000b000b07308 */ /* 0x000fe20000000800 */
[----:B------:R-:W-:Y:S01]  /*5380*/  FMNMX.FTZ R43, R74, R43, !PT ;  /* 0x0000002b4a2b7209 */ /* 0x000fe20007810000 */
[-CC-:B------:R-:W-:Y:S01]  /*5390*/  FFMA.FTZ R26, R114, R89.reuse, -R33.reuse ;  /* 0x00000059721a7223 */ /* 0x180fe20000010821 */
[-CC-:B------:R-:W-:Y:S01]  /*53a0*/  FFMA.FTZ R116, R116, R89.reuse, -R33.reuse ;  /* 0x0000005974747223 */ /* 0x180fe20000010821 */
        /* <DEDUP_REMOVED lines=60> */
[----:B------:R-:W-:-:S05]  /*5770*/  FMNMX.FTZ R59, R108, R59, !PT ;  /* 0x0000003b6c3b7209 */ /* 0x000fca0007810000 */
[----:B------:R-:W1:Y:S02]  /*5780*/  SHFL.BFLY PT, R92, R59, 0x2, 0x1f ;  /* 0x0c401f003b5c7f89 */ /* 0x000e6400000e0000 */
[----:B------:R-:W2:Y:S08]  /*5790*/  MUFU.EX2 R35, R116 ;  /* 0x0000007400237308 */ /* 0x000eb00000000800 */
[----:B------:R-:W-:Y:S08]  /*57a0*/  MUFU.EX2 R30, R30 ;  /* 0x0000001e001e7308 */ /* 0x000ff00000000800 */
[----:B------:R-:W3:Y:S01]  /*57b0*/  MUFU.EX2 R37, R120 ;  /* 0x0000007800257308 */ /* 0x000ee20000000800 */
[----:B--2---:R-:W-:-:S02]  /*57c0*/  F2FP.F16.F32.PACK_AB R188, R35, R26 ;  /* 0x0000001a23bc723e */ /* 0x004fc400000000ff */
[----:B-1----:R-:W-:Y:S01]  /*57d0*/  FMNMX.FTZ R63, R59, R92, !PT ;  /* 0x0000005c3b3f7209 */ /* 0x002fe20007810000 */
[----:B------:R-:W-:-:S04]  /*57e0*/  FFMA.FTZ R59, R172, R89, -R33 ;  /* 0x00000059ac3b7223 */ /* 0x000fc80000010821 */
[----:B------:R-:W-:Y:S01]  /*57f0*/  MUFU.EX2 R39, R122 ;  /* 0x0000007a00277308 */ /* 0x000fe20000000800 */
[----:B------:R-:W-:Y:S01]  /*5800*/  FFMA.FTZ R33, R196, R89, -R33 ;  /* 0x00000059c4217223 */ /* 0x000fe20000010821 */
[----:B------:R-:W1:Y:S06]  /*5810*/  SHFL.BFLY PT, R92, R63, 0x1, 0x1f ;  /* 0x0c201f003f5c7f89 */ /* 0x000e6c00000e0000 */
[----:B------:R-:W-:Y:S01]  /*5820*/  MUFU.EX2 R86, R86 ;  /* 0x0000005600567308 */ /* 0x000fe20000000800 */
[----:B---3--:R-:W-:-:S07]  /*5830*/  F2FP.F16.F32.PACK_AB R190, R37, R30 ;  /* 0x0000001e25be723e */ /* 0x008fce00000000ff */
[----:B------:R-:W-:Y:S08]  /*5840*/  MUFU.EX2 R41, R126 ;  /* 0x0000007e00297308 */ /* 0x000ff00000000800 */
[----:B------:R-:W-:Y:S01]  /*5850*/  MUFU.EX2 R94, R94 ;  /* 0x0000005e005e7308 */ /* 0x000fe20000000800 */
[----:B-1----:R-:W-:-:S04]  /*5860*/  FMNMX.FTZ R92, R63, R92, !PT ;  /* 0x0000005c3f5c7209 */ /* 0x002fc80007810000 */
[C---:B------:R-:W-:Y:S01]  /*5870*/  FSETP.NEU.FTZ.AND P2, PT, R92.reuse, -INF , PT ;  /* 0xff8000005c00780b */ /* 0x040fe20003f5d000 */
[----:B------:R-:W-:Y:S02]  /*5880*/  FMUL.FTZ R65, R92, R89 ;  /* 0x000000595c417220 */ /* 0x000fe40000410000 */
[----:B------:R-:W-:Y:S03]  /*5890*/  MUFU.EX2 R43, R132 ;  /* 0x00000084002b7308 */ /* 0x000fe60000000800 */
[----:B------:R-:W-:Y:S02]  /*58a0*/  FSEL R65, R65, RZ, P2 ;  /* 0x000000ff41417208 */ /* 0x000fe40001000000 */
[----:B------:R-:W-:-:S03]  /*58b0*/  PLOP3.LUT P2, PT, PT, PT, UP0, 0x80, 0x0 ;  /* 0x000000000000781c */ /* 0x000fc60003f4f008 */
[----:B------:R-:W-:Y:S01]  /*58c0*/  MUFU.EX2 R96, R96 ;  /* 0x0000006000607308 */ /* 0x000fe20000000800 */
[-CC-:B------:R-:W-:Y:S01]  /*58d0*/  FFMA.FTZ R177, R12, R89.reuse, -R65.reuse ;  /* 0x000000590cb17223 */ /* 0x180fe20000010841 */
[-C--:B------:R-:W-:Y:S01]  /*58e0*/  FFMA.FTZ R12, R13, R89.reuse, -R65 ;  /* 0x000000590d0c7223 */ /* 0x080fe20000010841 */
[----:B------:R-:W-:Y:S01]  /*58f0*/  FADD.FTZ R13, R176, R15 ;  /* 0x0000000fb00d7221 */ /* 0x000fe20000010000 */
[-CC-:B------:R-:W-:Y:S01]  /*5900*/  FFMA.FTZ R179, R14, R89.reuse, -R65.reuse ;  /* 0x000000590eb37223 */ /* 0x180fe20000010841 */
        /* <DEDUP_REMOVED lines=11> */
[----:B------:R-:W1:Y:S01]  /*59c0*/  MUFU.EX2 R12, R12 ;  /* 0x0000000c000c7308 */ /* 0x000e620000000800 */
[-CC-:B------:R-:W-:Y:S01]  /*59d0*/  FFMA.FTZ R191, R60, R89.reuse, -R65.reuse ;  /* 0x000000593cbf7223 */ /* 0x180fe20000010841 */
[-CC-:B------:R-:W-:Y:S01]  /*59e0*/  FFMA.FTZ R44, R50, R89.reuse, -R65.reuse ;  /* 0x00000059322c7223 */ /* 0x180fe20000010841 */
[----:B------:R-:W-:Y:S01]  /*59f0*/  FADD.FTZ R13, R25, R14 ;  /* 0x0000000e190d7221 */ /* 0x000fe20000010000 */
[-CC-:B------:R-:W-:Y:S01]  /*5a00*/  FFMA.FTZ R187, R52, R89.reuse, -R65.reuse ;  /* 0x0000005934bb7223 */ /* 0x180fe20000010841 */
[-CC-:B------:R-:W-:Y:S01]  /*5a10*/  FFMA.FTZ R203, R34, R89.reuse, -R65.reuse ;  /* 0x0000005922cb7223 */ /* 0x180fe20000010841 */
[-C--:B------:R-:W-:Y:S01]  /*5a20*/  FFMA.FTZ R46, R54, R89.reuse, -R65 ;  /* 0x00000059362e7223 */ /* 0x080fe20000010841 */
[----:B------:R-:W-:Y:S01]  /*5a30*/  FADD.FTZ R14, R182, R13 ;  /* 0x0000000db60e7221 */ /* 0x000fe20000010000 */
[----:B------:R-:W2:Y:S01]  /*5a40*/  MUFU.EX2 R179, R179 ;  /* 0x000000b300b37308 */ /* 0x000ea20000000800 */
[-CC-:B------:R-:W-:Y:S01]  /*5a50*/  FFMA.FTZ R189, R56, R89.reuse, -R65.reuse ;  /* 0x0000005938bd7223 */ /* 0x180fe20000010841 */
[-CC-:B------:R-:W-:Y:S01]  /*5a60*/  FFMA.FTZ R48, R58, R89.reuse, -R65.reuse ;  /* 0x000000593a307223 */ /* 0x180fe20000010841 */
[----:B------:R-:W-:Y:S01]  /*5a70*/  FADD.FTZ R13, R27, R14 ;  /* 0x0000000e1b0d7221 */ /* 0x000fe20000010000 */
[-CC-:B------:R-:W-:Y:S01]  /*5a80*/  FFMA.FTZ R50, R62, R89.reuse, -R65.reuse ;  /* 0x000000593e327223 */ /* 0x180fe20000010841 */
[-CC-:B------:R-:W-:Y:S01]  /*5a90*/  FFMA.FTZ R193, R64, R89.reuse, -R65.reuse ;  /* 0x0000005940c17223 */ /* 0x180fe20000010841 */
[-C--:B------:R-:W-:Y:S01]  /*5aa0*/  FFMA.FTZ R52, R66, R89.reuse, -R65 ;  /* 0x0000005942347223 */ /* 0x080fe20000010841 */
[----:B------:R-:W-:Y:S01]  /*5ab0*/  FADD.FTZ R32, R184, R13 ;  /* 0x0000000db8207221 */ /* 0x000fe20000010000 */
[----:B------:R-:W3:Y:S01]  /*5ac0*/  MUFU.EX2 R20, R20 ;  /* 0x0000001400147308 */ /* 0x000ee20000000800 */
[----:B-1----:R-:W-:Y:S01]  /*5ad0*/  FADD.FTZ R14, R177, R12 ;  /* 0x0000000cb10e7221 */ /* 0x002fe20000010000 */
[-CC-:B------:R-:W-:Y:S01]  /*5ae0*/  FFMA.FTZ R195, R68, R89.reuse, -R65.reuse ;  /* 0x0000005944c37223 */ /* 0x180fe20000010841 */
[----:B------:R-:W-:Y:S01]  /*5af0*/  FADD.FTZ R67, R29, R32 ;  /* 0x000000201d437221 */ /* 0x000fe20000010000 */
[-CC-:B------:R-:W-:Y:S01]  /*5b00*/  FFMA.FTZ R54, R70, R89.reuse, -R65.reuse ;  /* 0x0000005946367223 */ /* 0x180fe20000010841 */
[-CC-:B------:R-:W-:Y:S01]  /*5b10*/  FFMA.FTZ R197, R72, R89.reuse, -R65.reuse ;  /* 0x0000005948c57223 */ /* 0x180fe20000010841 */
[-C--:B------:R-:W-:Y:S01]  /*5b20*/  FFMA.FTZ R56, R74, R89.reuse, -R65 ;  /* 0x000000594a387223 */ /* 0x080fe20000010841 */
[----:B------:R-:W-:Y:S01]  /*5b30*/  FADD.FTZ R60, R186, R67 ;  /* 0x00000043ba3c7221 */ /* 0x000fe20000010000 */
[----:B------:R-:W1:Y:S01]  /*5b40*/  MUFU.EX2 R181, R181 ;  /* 0x000000b500b57308 */ /* 0x000e620000000800 */
[----:B--2---:R-:W-:Y:S01]  /*5b50*/  FADD.FTZ R13, R179, R14 ;  /* 0x0000000eb30d7221 */ /* 0x004fe20000010000 */
[-CC-:B------:R-:W-:Y:S01]  /*5b60*/  FFMA.FTZ R199, R76, R89.reuse, -R65.reuse ;  /* 0x000000594cc77223 */ /* 0x180fe20000010841 */
[----:B------:R-:W-:Y:S01]  /*5b70*/  FADD.FTZ R67, R31, R60 ;  /* 0x0000003c1f437221 */ /* 0x000fe20000010000 */
[-CC-:B------:R-:W-:Y:S01]  /*5b80*/  FFMA.FTZ R58, R78, R89.reuse, -R65.reuse ;  /* 0x000000594e3a7223 */ /* 0x180fe20000010841 */
[-CC-:B------:R-:W-:Y:S01]  /*5b90*/  FFMA.FTZ R38, R38, R89.reuse, -R65.reuse ;  /* 0x0000005926267223 */ /* 0x180fe20000010841 */
[-C--:B------:R-:W-:Y:S01]  /*5ba0*/  FFMA.FTZ R32, R80, R89.reuse, -R65 ;  /* 0x0000005950207223 */ /* 0x080fe20000010841 */
[----:B------:R-:W-:Y:S01]  /*5bb0*/  FADD.FTZ R34, R26, R67 ;  /* 0x000000431a227221 */ /* 0x000fe20000010000 */
[----:B------:R-:W2:Y:S01]  /*5bc0*/  MUFU.EX2 R40, R40 ;  /* 0x0000002800287308 */ /* 0x000ea20000000800 */
[----:B---3--:R-:W-:Y:S01]  /*5bd0*/  FADD.FTZ R14, R20, R13 ;  /* 0x0000000d140e7221 */ /* 0x008fe20000010000 */
        /* <DEDUP_REMOVED lines=16> */
[-C--:B------:R-:W-:Y:S01]  /*5ce0*/  FFMA.FTZ R136, R136, R89.reuse, -R65 ;  /* 0x0000005988887223 */ /* 0x080fe20000010841 */
[----:B------:R-:W-:Y:S01]  /*5cf0*/  FADD.FTZ R60, R86, R67 ;  /* 0x00000043563c7221 */ /* 0x000fe20000010000 */
[-CC-:B------:R-:W-:Y:S01]  /*5d00*/  FFMA.FTZ R140, R140, R89.reuse, -R65.reuse ;  /* 0x000000598c8c7223 */ /* 0x180fe20000010841 */
[-CC-:B------:R-:W-:Y:S01]  /*5d10*/  FFMA.FTZ R144, R144, R89.reuse, -R65.reuse ;  /* 0x0000005990907223 */ /* 0x180fe20000010841 */
[-CC-:B------:R-:W-:Y:S01]  /*5d20*/  FFMA.FTZ R98, R98, R89.reuse, -R65.reuse ;  /* 0x0000005962627223 */ /* 0x180fe20000010841 */
[----:B------:R-:W-:Y:S01]  /*5d30*/  FADD.FTZ R67, R41, R60 ;  /* 0x0000003c29437221 */ /* 0x000fe20000010000 */
[----:B------:R-:W2:Y:S01]  /*5d40*/  MUFU.EX2 R185, R185 ;  /* 0x000000b900b97308 */ /* 0x000ea20000000800 */
[----:B---3--:R-:W-:Y:S01]  /*5d50*/  FADD.FTZ R13, R183, R14 ;  /* 0x0000000eb70d7221 */ /* 0x008fe20000010000 */
[-C--:B------:R-:W-:Y:S01]  /*5d60*/  FFMA.FTZ R100, R100, R89.reuse, -R65 ;  /* 0x0000005964647223 */ /* 0x080fe20000010841 */
[----:B------:R-:W-:Y:S01]  /*5d70*/  FADD.FTZ R60, R94, R67 ;  /* 0x000000435e3c7221 */ /* 0x000fe20000010000 */
[--C-:B------:R-:W-:Y:S01]  /*5d80*/  FFMA.FTZ R102, R102, R89, -R65.reuse ;  /* 0x0000005966667223 */ /* 0x100fe20000010841 */
[----:B------:R-:W-:Y:S01]  /*5d90*/  F2FP.F16.F32.PACK_AB R177, R12, R177 ;  /* 0x000000b10cb1723e */ /* 0x000fe200000000ff */
[-CC-:B------:R-:W-:Y:S01]  /*5da0*/  FFMA.FTZ R106, R106, R89.reuse, -R65.reuse ;  /* 0x000000596a6a7223 */ /* 0x180fe20000010841 */
[----:B------:R-:W-:Y:S01]  /*5db0*/  FFMA.FTZ R65, R108, R89, -R65 ;  /* 0x000000596c417223 */ /* 0x000fe20000010841 */
[----:B------:R-:W3:Y:S01]  /*5dc0*/  MUFU.EX2 R44, R44 ;  /* 0x0000002c002c7308 */ /* 0x000ee20000000800 */
[----:B-1----:R-:W-:Y:S01]  /*5dd0*/  FADD.FTZ R14, R42, R13 ;  /* 0x0000000d2a0e7221 */ /* 0x002fe20000010000 */
[----:B------:R-:W-:Y:S01]  /*5de0*/  F2FP.F16.F32.PACK_AB R180, R25, R180 ;  /* 0x000000b419b4723e */ /* 0x000fe200000000ff */
[--C-:B------:R-:W-:Y:S01]  /*5df0*/  IMAD.MOV.U32 R84, RZ, RZ, R87.reuse ;  /* 0x000000ffff547224 */ /* 0x100fe200078e0057 */
[----:B------:R-:W-:Y:S01]  /*5e00*/  F2FP.F16.F32.PACK_AB R182, R27, R182 ;  /* 0x000000b61bb6723e */ /* 0x000fe200000000ff */
[--C-:B------:R-:W-:Y:S01]  /*5e10*/  IMAD.MOV.U32 R80, RZ, RZ, R87.reuse ;  /* 0x000000ffff507224 */ /* 0x100fe200078e0057 */
[----:B------:R-:W-:Y:S01]  /*5e20*/  F2FP.F16.F32.PACK_AB R184, R29, R184 ;  /* 0x000000b81db8723e */ /* 0x000fe200000000ff */
[--C-:B------:R-:W-:Y:S01]  /*5e30*/  IMAD.MOV.U32 R76, RZ, RZ, R87.reuse ;  /* 0x000000ffff4c7224 */ /* 0x100fe200078e0057 */
[----:B------:R-:W1:Y:S01]  /*5e40*/  MUFU.EX2 R187, R187 ;  /* 0x000000bb00bb7308 */ /* 0x000e620000000800 */
[----:B--2---:R-:W-:Y:S01]  /*5e50*/  FADD.FTZ R13, R185, R14 ;  /* 0x0000000eb90d7221 */ /* 0x004fe20000010000 */
[----:B------:R-:W-:Y:S01]  /*5e60*/  F2FP.F16.F32.PACK_AB R186, R31, R186 ;  /* 0x000000ba1fba723e */ /* 0x000fe200000000ff */
[--C-:B------:R-:W-:Y:S01]  /*5e70*/  IMAD.MOV.U32 R72, RZ, RZ, R87.reuse ;  /* 0x000000ffff487224 */ /* 0x100fe200078e0057 */
[----:B------:R-:W-:Y:S01]  /*5e80*/  F2FP.F16.F32.PACK_AB R194, R94, R41 ;  /* 0x000000295ec2723e */ /* 0x000fe200000000ff */
[--C-:B------:R-:W-:Y:S01]  /*5e90*/  IMAD.MOV.U32 R68, RZ, RZ, R87.reuse ;  /* 0x000000ffff447224 */ /* 0x100fe200078e0057 */
[----:B------:R-:W-:Y:S01]  /*5ea0*/  F2FP.F16.F32.PACK_AB R196, R96, R43 ;  /* 0x0000002b60c4723e */ /* 0x000fe200000000ff */
[----:B------:R-:W-:Y:S01]  /*5eb0*/  IMAD.MOV.U32 R67, RZ, RZ, R87 ;  /* 0x000000ffff437224 */ /* 0x000fe200078e0057 */
[----:B------:R-:W2:Y:S01]  /*5ec0*/  MUFU.EX2 R46, R46 ;  /* 0x0000002e002e7308 */ /* 0x000ea20000000800 */
[----:B---3--:R-:W-:Y:S01]  /*5ed0*/  FADD.FTZ R14, R44, R13 ;  /* 0x0000000d2c0e7221 */ /* 0x008fe20000010000 */
[----:B------:R-:W-:Y:S01]  /*5ee0*/  F2FP.F16.F32.PACK_AB R181, R40, R181 ;  /* 0x000000b528b5723e */ /* 0x000fe200000000ff */
[--C-:B------:R-:W-:Y:S01]  /*5ef0*/  IMAD.MOV.U32 R64, RZ, RZ, R87.reuse ;  /* 0x000000ffff407224 */ /* 0x100fe200078e0057 */
[----:B------:R-:W-:Y:S01]  /*5f00*/  F2FP.F16.F32.PACK_AB R183, R42, R183 ;  /* 0x000000b72ab7723e */ /* 0x000fe200000000ff */
[--C-:B------:R-:W-:Y:S01]  /*5f10*/  IMAD.MOV.U32 R41, RZ, RZ, R87.reuse ;  /* 0x000000ffff297224 */ /* 0x100fe200078e0057 */
[----:B------:R-:W-:Y:S01]  /*5f20*/  F2FP.F16.F32.PACK_AB R185, R44, R185 ;  /* 0x000000b92cb9723e */ /* 0x000fe200000000ff */
[--C-:B------:R-:W-:Y:S01]  /*5f30*/  IMAD.MOV.U32 R44, RZ, RZ, R87.reuse ;  /* 0x000000ffff2c7224 */ /* 0x100fe200078e0057 */
[----:B------:R-:W3:Y:S01]  /*5f40*/  MUFU.EX2 R189, R189 ;  /* 0x000000bd00bd7308 */ /* 0x000ee20000000800 */
[----:B-1----:R-:W-:Y:S01]  /*5f50*/  FADD.FTZ R13, R187, R14 ;  /* 0x0000000ebb0d7221 */ /* 0x002fe20000010000 */
[----:B------:R-:W-:Y:S01]  /*5f60*/  F2FP.F16.F32.PACK_AB R176, R15, R176 ;  /* 0x000000b00fb0723e */ /* 0x000fe200000000ff */
[--C-:B------:R-:W-:Y:S01]  /*5f70*/  IMAD.MOV.U32 R40, RZ, RZ, R87.reuse ;  /* 0x000000ffff287224 */ /* 0x100fe200078e0057 */
[----:B------:R-:W-:Y:S01]  /*5f80*/  F2FP.F16.F32.PACK_AB R178, R21, R178 ;  /* 0x000000b215b2723e */ /* 0x000fe200000000ff */
[--C-:B------:R-:W-:Y:S01]  /*5f90*/  IMAD.MOV.U32 R37, RZ, RZ, R87.reuse ;  /* 0x000000ffff257224 */ /* 0x100fe200078e0057 */
[----:B------:R-:W-:Y:S01]  /*5fa0*/  F2FP.F16.F32.PACK_AB R179, R20, R179 ;  /* 0x000000b314b3723e */ /* 0x000fe200000000ff */
[----:B------:R-:W-:Y:S01]  /*5fb0*/  IMAD.MOV.U32 R35, RZ, RZ, R87 ;  /* 0x000000ffff237224 */ /* 0x000fe200078e0057 */
[----:B------:R-:W1:Y:S01]  /*5fc0*/  MUFU.EX2 R48, R48 ;  /* 0x0000003000307308 */ /* 0x000e620000000800 */
[C---:B--2---:R-:W-:Y:S01]  /*5fd0*/  FADD.FTZ R14, R46.reuse, R13 ;  /* 0x0000000d2e0e7221 */ /* 0x044fe20000010000 */
[----:B------:R-:W-:Y:S01]  /*5fe0*/  FADD.FTZ R13, R43, R60 ;  /* 0x0000003c2b0d7221 */ /* 0x000fe20000010000 */
[----:B------:R-:W-:Y:S01]  /*5ff0*/  F2FP.F16.F32.PACK_AB R187, R46, R187 ;  /* 0x000000bb2ebb723e */ /* 0x000fe200000000ff */
[----:B------:R-:W-:Y:S01]  /*6000*/  IMAD.MOV.U32 R43, RZ, RZ, R87 ;  /* 0x000000ffff2b7224 */ /* 0x000fe200078e0057 */
[-C--:B------:R-:W-:Y:S01]  /*6010*/  MOV R82, R87.reuse ;  /* 0x0000005700527202 */ /* 0x080fe20000000f00 */
[----:B------:R-:W-:Y:S01]  /*6020*/  FADD.FTZ R13, R96, R13 ;  /* 0x0000000d600d7221 */ /* 0x000fe20000010000 */
[-C--:B------:R-:W-:Y:S01]  /*6030*/  MOV R78, R87.reuse ;  /* 0x00000057004e7202 */ /* 0x080fe20000000f00 */
[----:B------:R-:W2:Y:S01]  /*6040*/  MUFU.EX2 R191, R191 ;  /* 0x000000bf00bf7308 */ /* 0x000ea20000000800 */
[----:B---3--:R-:W-:Y:S01]  /*6050*/  FADD.FTZ R3, R189, R14 ;  /* 0x0000000ebd037221 */ /* 0x008fe20000010000 */
[-C--:B------:R-:W-:Y:S01]  /*6060*/  MOV R74, R87.reuse ;  /* 0x00000057004a7202 */ /* 0x080fe20000000f00 */
[--C-:B------:R-:W-:Y:S01]  /*6070*/  IMAD.MOV.U32 R31, RZ, RZ, R87.reuse ;  /* 0x000000ffff1f7224 */ /* 0x100fe200078e0057 */
[-C--:B------:R-:W-:Y:S01]  /*6080*/  MOV R70, R87.reuse ;  /* 0x0000005700467202 */ /* 0x080fe20000000f00 */
[--C-:B------:R-:W-:Y:S01]  /*6090*/  IMAD.MOV.U32 R29, RZ, RZ, R87.reuse ;  /* 0x000000ffff1d7224 */ /* 0x100fe200078e0057 */
[----:B------:R-:W-:Y:S01]  /*60a0*/  MOV R66, R87 ;  /* 0x0000005700427202 */ /* 0x000fe20000000f00 */
[----:B------:R-:W-:Y:S01]  /*60b0*/  IMAD.MOV.U32 R27, RZ, RZ, R87 ;  /* 0x000000ffff1b7224 */ /* 0x000fe200078e0057 */
[----:B------:R-:W3:Y:S01]  /*60c0*/  MUFU.EX2 R198, R198 ;  /* 0x000000c600c67308 */ /* 0x000ee20000000800 */
[C---:B-1----:R-:W-:Y:S01]  /*60d0*/  FADD.FTZ R14, R48.reuse, R3 ;  /* 0x00000003300e7221 */ /* 0x042fe20000010000 */
[----:B------:R-:W-:Y:S01]  /*60e0*/  F2FP.F16.F32.PACK_AB R189, R48, R189 ;  /* 0x000000bd30bd723e */ /* 0x000fe200000000ff */
[--C-:B------:R-:W-:Y:S01]  /*60f0*/  IMAD.MOV.U32 R48, RZ, RZ, R87.reuse ;  /* 0x000000ffff307224 */ /* 0x100fe200078e0057 */
[-C--:B------:R-:W-:Y:S01]  /*6100*/  MOV R62, R87.reuse ;  /* 0x00000057003e7202 */ /* 0x080fe20000000f00 */
[----:B------:R-:W-:Y:S01]  /*6110*/  IMAD.MOV.U32 R25, RZ, RZ, R87 ;  /* 0x000000ffff197224 */ /* 0x000fe200078e0057 */
[----:B------:R-:W-:-:S02]  /*6120*/  MOV R46, R87 ;  /* 0x00000057002e7202 */ /* 0x000fc40000000f00 */
[----:B------:R-:W1:Y:S01]  /*6130*/  MUFU.EX2 R50, R50 ;  /* 0x0000003200327308 */ /* 0x000e620000000800 */
[----:B--2---:R-:W-:Y:S01]  /*6140*/  FADD.FTZ R3, R191, R14 ;  /* 0x0000000ebf037221 */ /* 0x004fe20000010000 */
[-C--:B------:R-:W-:Y:S02]  /*6150*/  MOV R42, R87.reuse ;  /* 0x00000057002a7202 */ /* 0x080fe40000000f00 */
[----:B------:R-:W-:-:S04]  /*6160*/  MOV R30, R87 ;  /* 0x00000057001e7202 */ /* 0x000fc80000000f00 */
[----:B------:R-:W2:Y:S01]  /*6170*/  MUFU.EX2 R45, R142 ;  /* 0x0000008e002d7308 */ /* 0x000ea20000000800 */
[----:B---3--:R-:W-:-:S07]  /*6180*/  FADD.FTZ R60, R198, R13 ;  /* 0x0000000dc63c7221 */ /* 0x008fce0000010000 */
[----:B------:R-:W3:Y:S01]  /*6190*/  MUFU.EX2 R193, R193 ;  /* 0x000000c100c17308 */ /* 0x000ee20000000800 */
[C---:B-1----:R-:W-:Y:S01]  /*61a0*/  FADD.FTZ R14, R50.reuse, R3 ;  /* 0x00000003320e7221 */ /* 0x042fe20000010000 */
[----:B------:R-:W-:Y:S02]  /*61b0*/  F2FP.F16.F32.PACK_AB R191, R50, R191 ;  /* 0x000000bf32bf723e */ /* 0x000fe400000000ff */
[----:B------:R-:W-:-:S04]  /*61c0*/  MOV R50, R87 ;  /* 0x0000005700327202 */ /* 0x000fc80000000f00 */
[----:B------:R-:W1:Y:S01]  /*61d0*/  MUFU.EX2 R200, R200 ;  /* 0x000000c800c87308 */ /* 0x000e620000000800 */
[C---:B--2---:R-:W-:Y:S01]  /*61e0*/  FADD.FTZ R13, R45.reuse, R60 ;  /* 0x0000003c2d0d7221 */ /* 0x044fe20000010000 */
[----:B------:R-:W-:Y:S01]  /*61f0*/  F2FP.F16.F32.PACK_AB R198, R45, R198 ;  /* 0x000000c62dc6723e */ /* 0x000fe200000000ff */
[----:B------:R-:W-:-:S05]  /*6200*/  IMAD.MOV.U32 R45, RZ, RZ, R87 ;  /* 0x000000ffff2d7224 */ /* 0x000fca00078e0057 */
[----:B------:R-:W2:Y:S01]  /*6210*/  MUFU.EX2 R52, R52 ;  /* 0x0000003400347308 */ /* 0x000ea20000000800 */
[----:B---3--:R-:W-:-:S07]  /*6220*/  FADD.FTZ R3, R193, R14 ;  /* 0x0000000ec1037221 */ /* 0x008fce0000010000 */
[----:B------:R-:W3:Y:S01]  /*6230*/  MUFU.EX2 R47, R148 ;  /* 0x00000094002f7308 */ /* 0x000ee20000000800 */
[----:B-1----:R-:W-:-:S07]  /*6240*/  FADD.FTZ R60, R200, R13 ;  /* 0x0000000dc83c7221 */ /* 0x002fce0000010000 */
[----:B------:R-:W1:Y:S01]  /*6250*/  MUFU.EX2 R195, R195 ;  /* 0x000000c300c37308 */ /* 0x000e620000000800 */
[C---:B--2---:R-:W-:Y:S01]  /*6260*/  FADD.FTZ R14, R52.reuse, R3 ;  /* 0x00000003340e7221 */ /* 0x044fe20000010000 */
[----:B------:R-:W-:Y:S01]  /*6270*/  F2FP.F16.F32.PACK_AB R193, R52, R193 ;  /* 0x000000c134c1723e */ /* 0x000fe200000000ff */
[----:B------:R-:W-:-:S05]  /*6280*/  IMAD.MOV.U32 R52, RZ, RZ, R87 ;  /* 0x000000ffff347224 */ /* 0x000fca00078e0057 */
[----:B------:R-:W-:Y:S01]  /*6290*/  MUFU.EX2 R202, R202 ;  /* 0x000000ca00ca7308 */ /* 0x000fe20000000800 */
[C---:B---3--:R-:W-:Y:S01]  /*62a0*/  FADD.FTZ R13, R47.reuse, R60 ;  /* 0x0000003c2f0d7221 */ /* 0x048fe20000010000 */
[----:B------:R-:W-:Y:S01]  /*62b0*/  F2FP.F16.F32.PACK_AB R200, R47, R200 ;  /* 0x000000c82fc8723e */ /* 0x000fe200000000ff */
[--C-:B------:R-:W-:Y:S02]  /*62c0*/  IMAD.MOV.U32 R60, RZ, RZ, R87.reuse ;  /* 0x000000ffff3c7224 */ /* 0x100fe400078e0057 */
[----:B------:R-:W-:-:S03]  /*62d0*/  IMAD.MOV.U32 R47, RZ, RZ, R87 ;  /* 0x000000ffff2f7224 */ /* 0x000fc600078e0057 */
[----:B------:R-:W2:Y:S01]  /*62e0*/  MUFU.EX2 R54, R54 ;  /* 0x0000003600367308 */ /* 0x000ea20000000800 */
[----:B-1----:R-:W-:-:S07]  /*62f0*/  FADD.FTZ R3, R195, R14 ;  /* 0x0000000ec3037221 */ /* 0x002fce0000010000 */
[----:B------:R-:W-:Y:S08]  /*6300*/  MUFU.EX2 R49, R152 ;  /* 0x0000009800317308 */ /* 0x000ff00000000800 */
[----:B------:R-:W1:Y:S01]  /*6310*/  MUFU.EX2 R197, R197 ;  /* 0x000000c500c57308 */ /* 0x000e620000000800 */
[C---:B--2---:R-:W-:Y:S01]  /*6320*/  FADD.FTZ R14, R54.reuse, R3 ;  /* 0x00000003360e7221 */ /* 0x044fe20000010000 */
[----:B------:R-:W-:-:S02]  /*6330*/  F2FP.F16.F32.PACK_AB R195, R54, R195 ;  /* 0x000000c336c3723e */ /* 0x000fc400000000ff */
[----:B------:R-:W-:-:S04]  /*6340*/  MOV R54, R87 ;  /* 0x0000005700367202 */ /* 0x000fc80000000f00 */
[----:B------:R-:W-:Y:S08]  /*6350*/  MUFU.EX2 R204, R204 ;  /* 0x000000cc00cc7308 */ /* 0x000ff00000000800 */
[----:B------:R-:W2:Y:S01]  /*6360*/  MUFU.EX2 R56, R56 ;  /* 0x0000003800387308 */ /* 0x000ea20000000800 */
[----:B-1----:R-:W-:-:S07]  /*6370*/  FADD.FTZ R3, R197, R14 ;  /* 0x0000000ec5037221 */ /* 0x002fce0000010000 */
[----:B------:R-:W-:Y:S08]  /*6380*/  MUFU.EX2 R51, R51 ;  /* 0x0000003300337308 */ /* 0x000ff00000000800 */
[----:B------:R-:W1:Y:S01]  /*6390*/  MUFU.EX2 R199, R199 ;  /* 0x000000c700c77308 */ /* 0x000e620000000800 */
[C---:B--2---:R-:W-:Y:S01]  /*63a0*/  FADD.FTZ R14, R56.reuse, R3 ;  /* 0x00000003380e7221 */ /* 0x044fe20000010000 */
[----:B------:R-:W-:Y:S01]  /*63b0*/  F2FP.F16.F32.PACK_AB R197, R56, R197 ;  /* 0x000000c538c5723e */ /* 0x000fe200000000ff */
[----:B------:R-:W-:-:S05]  /*63c0*/  IMAD.MOV.U32 R56, RZ, RZ, R87 ;  /* 0x000000ffff387224 */ /* 0x000fca00078e0057 */
[----:B------:R-:W2:Y:S08]  /*63d0*/  MUFU.EX2 R206, R206 ;  /* 0x000000ce00ce7308 */ /* 0x000eb00000000800 */
[----:B------:R3:W-:Y:S01]  /*63e0*/  MUFU.EX2 R207, R38 ;  /* 0x0000002600cf7308 */ /* 0x0007e20000000800 */
[----:B-1----:R-:W-:-:S07]  /*63f0*/  FADD.FTZ R3, R199, R14 ;  /* 0x0000000ec7037221 */ /* 0x002fce0000010000 */
[----:B------:R-:W1:Y:S01]  /*6400*/  MUFU.EX2 R58, R58 ;  /* 0x0000003a003a7308 */ /* 0x000e620000000800 */
[----:B---3--:R-:W-:Y:S01]  /*6410*/  FADD.FTZ R38, R202, R13 ;  /* 0x0000000dca267221 */ /* 0x008fe20000010000 */
[----:B------:R-:W-:-:S03]  /*6420*/  F2FP.F16.F32.PACK_AB R202, R49, R202 ;  /* 0x000000ca31ca723e */ /* 0x000fc600000000ff */
[----:B------:R-:W-:Y:S01]  /*6430*/  FADD.FTZ R13, R49, R38 ;  /* 0x00000026310d7221 */ /* 0x000fe20000010000 */
[----:B------:R-:W-:Y:S02]  /*6440*/  IMAD.MOV.U32 R49, RZ, RZ, R87 ;  /* 0x000000ffff317224 */ /* 0x000fe400078e0057 */
[----:B------:R-:W3:Y:S01]  /*6450*/  MUFU.EX2 R53, R53 ;  /* 0x0000003500357308 */ /* 0x000ee20000000800 */
[----:B------:R-:W-:Y:S01]  /*6460*/  FADD.FTZ R38, R204, R13 ;  /* 0x0000000dcc267221 */ /* 0x000fe20000010000 */
[----:B------:R-:W-:-:S03]  /*6470*/  F2FP.F16.F32.PACK_AB R204, R51, R204 ;  /* 0x000000cc33cc723e */ /* 0x000fc600000000ff */
[----:B------:R-:W-:Y:S01]  /*6480*/  FADD.FTZ R13, R51, R38 ;  /* 0x00000026330d7221 */ /* 0x000fe20000010000 */
[----:B------:R-:W-:Y:S02]  /*6490*/  IMAD.MOV.U32 R51, RZ, RZ, R87 ;  /* 0x000000ffff337224 */ /* 0x000fe400078e0057 */
[----:B------:R-:W4:Y:S01]  /*64a0*/  MUFU.EX2 R201, R201 ;  /* 0x000000c900c97308 */ /* 0x000f220000000800 */
[----:B--2---:R-:W-:Y:S01]  /*64b0*/  FADD.FTZ R38, R206, R13 ;  /* 0x0000000dce267221 */ /* 0x004fe20000010000 */
[C---:B-1----:R-:W-:Y:S01]  /*64c0*/  FADD.FTZ R14, R58.reuse, R3 ;  /* 0x000000033a0e7221 */ /* 0x042fe20000010000 */
[----:B------:R-:W-:Y:S02]  /*64d0*/  F2FP.F16.F32.PACK_AB R199, R58, R199 ;  /* 0x000000c73ac7723e */ /* 0x000fe400000000ff */
[----:B------:R-:W-:-:S03]  /*64e0*/  MOV R58, R87 ;  /* 0x00000057003a7202 */ /* 0x000fc60000000f00 */
[----:B------:R-:W1:Y:S01]  /*64f0*/  MUFU.EX2 R208, R208 ;  /* 0x000000d000d07308 */ /* 0x000e620000000800 */
[C---:B---3--:R-:W-:Y:S01]  /*6500*/  FADD.FTZ R13, R53.reuse, R38 ;  /* 0x00000026350d7221 */ /* 0x048fe20000010000 */
[----:B------:R-:W-:Y:S01]  /*6510*/  F2FP.F16.F32.PACK_AB R206, R53, R206 ;  /* 0x000000ce35ce723e */ /* 0x000fe200000000ff */
[----:B------:R-:W-:-:S05]  /*6520*/  IMAD.MOV.U32 R53, RZ, RZ, R87 ;  /* 0x000000ffff357224 */ /* 0x000fca00078e0057 */
[----:B------:R-:W2:Y:S01]  /*6530*/  MUFU.EX2 R32, R32 ;  /* 0x0000002000207308 */ /* 0x000ea20000000800 */
[----:B----4-:R-:W-:-:S07]  /*6540*/  FADD.FTZ R3, R201, R14 ;  /* 0x0000000ec9037221 */ /* 0x010fce0000010000 */
[----:B------:R-:W3:Y:S01]  /*6550*/  MUFU.EX2 R55, R55 ;  /* 0x0000003700377308 */ /* 0x000ee20000000800 */
[----:B-1----:R-:W-:-:S07]  /*6560*/  FADD.FTZ R38, R208, R13 ;  /* 0x0000000dd0267221 */ /* 0x002fce0000010000 */
[----:B------:R-:W1:Y:S01]  /*6570*/  MUFU.EX2 R203, R203 ;  /* 0x000000cb00cb7308 */ /* 0x000e620000000800 */
[C---:B--2---:R-:W-:Y:S01]  /*6580*/  FADD.FTZ R14, R32.reuse, R3 ;  /* 0x00000003200e7221 */ /* 0x044fe20000010000 */
[----:B------:R-:W-:Y:S01]  /*6590*/  F2FP.F16.F32.PACK_AB R201, R32, R201 ;  /* 0x000000c920c9723e */ /* 0x000fe200000000ff */
[----:B------:R-:W-:-:S05]  /*65a0*/  IMAD.MOV.U32 R32, RZ, RZ, R87 ;  /* 0x000000ffff207224 */ /* 0x000fca00078e0057 */
        /* <DEDUP_REMOVED lines=11> */
[----:B------:R-:W-:Y:S02]  /*6660*/  F2FP.F16.F32.PACK_AB R203, R34, R203 ;  /* 0x000000cb22cb723e */ /* 0x000fe400000000ff */
[----:B------:R-:W-:-:S04]  /*6670*/  MOV R34, R87 ;  /* 0x0000005700227202 */ /* 0x000fc80000000f00 */
[----:B------:R-:W3:Y:S01]  /*6680*/  MUFU.EX2 R212, R212 ;  /* 0x000000d400d47308 */ /* 0x000ee20000000800 */
[C---:B-1----:R-:W-:Y:S01]  /*6690*/  FADD.FTZ R13, R57.reuse, R26 ;  /* 0x0000001a390d7221 */ /* 0x042fe20000010000 */
[----:B------:R-:W-:Y:S01]  /*66a0*/  F2FP.F16.F32.PACK_AB R210, R57, R210 ;  /* 0x000000d239d2723e */ /* 0x000fe200000000ff */
[----:B------:R-:W-:-:S05]  /*66b0*/  IMAD.MOV.U32 R57, RZ, RZ, R87 ;  /* 0x000000ffff397224 */ /* 0x000fca00078e0057 */
[----:B------:R-:W1:Y:S01]  /*66c0*/  MUFU.EX2 R36, R36 ;  /* 0x0000002400247308 */ /* 0x000e620000000800 */
[----:B--2---:R-:W-:-:S07]  /*66d0*/  FADD.FTZ R3, R205, R14 ;  /* 0x0000000ecd037221 */ /* 0x004fce0000010000 */
[----:B------:R-:W2:Y:S01]  /*66e0*/  MUFU.EX2 R59, R59 ;  /* 0x0000003b003b7308 */ /* 0x000ea20000000800 */
[----:B---3--:R-:W-:-:S07]  /*66f0*/  FADD.FTZ R14, R212, R13 ;  /* 0x0000000dd40e7221 */ /* 0x008fce0000010000 */
[----:B------:R-:W3:Y:S01]  /*6700*/  MUFU.EX2 R90, R90 ;  /* 0x0000005a005a7308 */ /* 0x000ee20000000800 */
[C---:B-1----:R-:W-:Y:S01]  /*6710*/  FADD.FTZ R3, R36.reuse, R3 ;  /* 0x0000000324037221 */ /* 0x042fe20000010000 */
[----:B------:R-:W-:Y:S01]  /*6720*/  F2FP.F16.F32.PACK_AB R205, R36, R205 ;  /* 0x000000cd24cd723e */ /* 0x000fe200000000ff */
[----:B------:R-:W-:-:S05]  /*6730*/  IMAD.MOV.U32 R36, RZ, RZ, R87 ;  /* 0x000000ffff247224 */ /* 0x000fca00078e0057 */
[----:B------:R-:W1:Y:S01]  /*6740*/  MUFU.EX2 R24, R24 ;  /* 0x0000001800187308 */ /* 0x000e620000000800 */
[C---:B--2---:R-:W-:Y:S01]  /*6750*/  FADD.FTZ R13, R59.reuse, R14 ;  /* 0x0000000e3b0d7221 */ /* 0x044fe20000010000 */
[----:B------:R-:W-:Y:S01]  /*6760*/  F2FP.F16.F32.PACK_AB R212, R59, R212 ;  /* 0x000000d43bd4723e */ /* 0x000fe200000000ff */
[----:B------:R-:W-:-:S05]  /*6770*/  IMAD.MOV.U32 R59, RZ, RZ, R87 ;  /* 0x000000ffff3b7224 */ /* 0x000fca00078e0057 */
[----:B------:R-:W2:Y:S01]  /*6780*/  MUFU.EX2 R209, R104 ;  /* 0x0000006800d17308 */ /* 0x000ea20000000800 */
[----:B---3--:R-:W-:-:S04]  /*6790*/  FADD.FTZ R14, R90, R3 ;  /* 0x000000035a0e7221 */ /* 0x008fc80000010000 */
[C---:B------:R-:W-:Y:S01]  /*67a0*/  FADD.FTZ R3, R207.reuse, R14 ;  /* 0x0000000ecf037221 */ /* 0x040fe20000010000 */
[----:B------:R-:W-:Y:S02]  /*67b0*/  F2FP.F16.F32.PACK_AB R207, R207, R90 ;  /* 0x0000005acfcf723e */ /* 0x000fe400000000ff */
        /* <DEDUP_REMOVED lines=9> */
[C---:B-1----:R-:W-:Y:S01]  /*6850*/  FADD.FTZ R3, R211.reuse, R14 ;  /* 0x0000000ed3037221 */ /* 0x042fe20000010000 */
[----:B------:R-:W-:Y:S01]  /*6860*/  F2FP.F16.F32.PACK_AB R211, R211, R28 ;  /* 0x0000001cd3d3723e */ /* 0x000fe200000000ff */
[----:B------:R-:W-:-:S05]  /*6870*/  IMAD.MOV.U32 R28, RZ, RZ, R87 ;  /* 0x000000ffff1c7224 */ /* 0x000fca00078e0057 */
        /* <DEDUP_REMOVED lines=8> */
[----:B--2---:R-:W-:-:S07]  /*6900*/  FADD.FTZ R12, R144, R3 ;  /* 0x00000003900c7221 */ /* 0x004fce0000010000 */
[----:B------:R-:W2:Y:S01]  /*6910*/  MUFU.EX2 R216, R216 ;  /* 0x000000d800d87308 */ /* 0x000ea20000000800 */
[C---:B---3--:R-:W-:Y:S01]  /*6920*/  FADD.FTZ R13, R61.reuse, R26 ;  /* 0x0000001a3d0d7221 */ /* 0x048fe20000010000 */
[----:B------:R-:W-:Y:S01]  /*6930*/  F2FP.F16.F32.PACK_AB R214, R61, R214 ;  /* 0x000000d63dd6723e */ /* 0x000fe200000000ff */
[----:B------:R-:W-:-:S05]  /*6940*/  IMAD.MOV.U32 R61, RZ, RZ, R87 ;  /* 0x000000ffff3d7224 */ /* 0x000fca00078e0057 */
[----:B------:R-:W3:Y:S01]  /*6950*/  MUFU.EX2 R100, R100 ;  /* 0x0000006400647308 */ /* 0x000ee20000000800 */
[C---:B-1----:R-:W-:Y:S01]  /*6960*/  FADD.FTZ R3, R215.reuse, R12 ;  /* 0x0000000cd7037221 */ /* 0x042fe20000010000 */
[----:B------:R-:W-:-:S06]  /*6970*/  F2FP.F16.F32.PACK_AB R215, R215, R144 ;  /* 0x00000090d7d7723e */ /* 0x000fcc00000000ff */
[----:B------:R1:W4:Y:S01]  /*6980*/  MUFU.EX2 R63, R192 ;  /* 0x000000c0003f7308 */ /* 0x0003220000000800 */
[----:B--2---:R-:W-:-:S07]  /*6990*/  FADD.FTZ R26, R216, R13 ;  /* 0x0000000dd81a7221 */ /* 0x004fce0000010000 */
[----:B------:R-:W2:Y:S01]  /*69a0*/  MUFU.EX2 R217, R102 ;  /* 0x0000006600d97308 */ /* 0x000ea20000000800 */
[----:B---3--:R-:W-:Y:S01]  /*69b0*/  FADD.FTZ R12, R100, R3 ;  /* 0x00000003640c7221 */ /* 0x008fe20000010000 */
[----:B-1----:R-:W-:Y:S01]  /*69c0*/  F2FP.F16.F32.PACK_AB R192, R86, R39 ;  /* 0x0000002756c0723e */ /* 0x002fe200000000ff */
[----:B------:R-:W-:Y:S01]  /*69d0*/  IMAD.MOV.U32 R39, RZ, RZ, R87 ;  /* 0x000000ffff277224 */ /* 0x000fe200078e0057 */
[----:B------:R-:W-:-:S04]  /*69e0*/  MOV R86, R87 ;  /* 0x0000005700567202 */ /* 0x000fc80000000f00 */
[----:B------:R-:W1:Y:S01]  /*69f0*/  MUFU.EX2 R218, R218 ;  /* 0x000000da00da7308 */ /* 0x000e620000000800 */
[C---:B----4-:R-:W-:Y:S01]  /*6a00*/  FADD.FTZ R13, R63.reuse, R26 ;  /* 0x0000001a3f0d7221 */ /* 0x050fe20000010000 */
[----:B------:R-:W-:Y:S01]  /*6a10*/  F2FP.F16.F32.PACK_AB R216, R63, R216 ;  /* 0x000000d83fd8723e */ /* 0x000fe200000000ff */
[----:B------:R-:W-:-:S05]  /*6a20*/  IMAD.MOV.U32 R63, RZ, RZ, R87 ;  /* 0x000000ffff3f7224 */ /* 0x000fca00078e0057 */
[----:B------:R-:W3:Y:S01]  /*6a30*/  MUFU.EX2 R106, R106 ;  /* 0x0000006a006a7308 */ /* 0x000ee20000000800 */
[C---:B--2---:R-:W-:Y:S01]  /*6a40*/  FADD.FTZ R3, R217.reuse, R12 ;  /* 0x0000000cd9037221 */ /* 0x044fe20000010000 */
[----:B------:R-:W-:-:S06]  /*6a50*/  F2FP.F16.F32.PACK_AB R217, R217, R100 ;  /* 0x00000064d9d9723e */ /* 0x000fcc00000000ff */
[----:B------:R-:W2:Y:S01]  /*6a60*/  MUFU.EX2 R33, R33 ;  /* 0x0000002100217308 */ /* 0x000ea20000000800 */
[----:B-1----:R-:W-:-:S07]  /*6a70*/  FADD.FTZ R26, R218, R13 ;  /* 0x0000000dda1a7221 */ /* 0x002fce0000010000 */
[----:B------:R-:W1:Y:S01]  /*6a80*/  MUFU.EX2 R65, R65 ;  /* 0x0000004100417308 */ /* 0x000e620000000800 */
[----:B---3--:R-:W-:Y:S01]  /*6a90*/  FADD.FTZ R12, R106, R3 ;  /* 0x000000036a0c7221 */ /* 0x008fe20000010000 */
[C---:B--2---:R-:W-:Y:S01]  /*6aa0*/  FADD.FTZ R14, R33.reuse, R26 ;  /* 0x0000001a210e7221 */ /* 0x044fe20000010000 */
[----:B------:R-:W-:Y:S01]  /*6ab0*/  F2FP.F16.F32.PACK_AB R218, R33, R218 ;  /* 0x000000da21da723e */ /* 0x000fe200000000ff */
[--C-:B------:R-:W-:Y:S01]  /*6ac0*/  IMAD.MOV.U32 R33, RZ, RZ, R87.reuse ;  /* 0x000000ffff217224 */ /* 0x100fe200078e0057 */
[----:B------:R-:W-:Y:S01]  /*6ad0*/  MOV R26, R87 ;  /* 0x00000057001a7202 */ /* 0x000fe20000000f00 */
[C---:B-1----:R-:W-:Y:S01]  /*6ae0*/  FADD.FTZ R13, R65.reuse, R12 ;  /* 0x0000000c410d7221 */ /* 0x042fe20000010000 */
[----:B------:R-:W-:Y:S01]  /*6af0*/  F2FP.F16.F32.PACK_AB R219, R65, R106 ;  /* 0x0000006a41db723e */ /* 0x000fe200000000ff */
[----:B------:R-:W-:Y:S01]  /*6b00*/  IMAD.MOV.U32 R65, RZ, RZ, R87 ;  /* 0x000000ffff417224 */ /* 0x000fe200078e0057 */
[----:B------:R-:W-:Y:S06]  /*6b10*/  @!P2 BRA `(.L_x_5532) ;  /* 0x000000580048a947 */ /* 0x000fec0003800000 */
[----:B------:R-:W-:Y:S01]  /*6b20*/  R2UR UR60, R2 ;  /* 0x00000000023c72ca */ /* 0x000fe200000e0000 */
[----:B------:R-:W-:Y:S01]  /*6b30*/  IMAD.MOV.U32 R3, RZ, RZ, R92 ;  /* 0x000000ffff037224 */ /* 0x000fe200078e005c */
[----:B------:R-:W-:Y:S02]  /*6b40*/  MOV R12, R88 ;  /* 0x00000058000c7202 */ /* 0x000fe40000000f00 */
        /* <DEDUP_REMOVED lines=33> */
[----:B------:R-:W-:Y:S01]  /*6d60*/  UMOV UR37, UR38 ;  /* 0x0000002600257c82 */ /* 0x000fe20008000000 */
[----:B------:R-:W-:-:S10]  /*6d70*/  ULDC UR7, c[0x0][0x9d8] ;  /* 0x0002760000077ab9 */ /* 0x000fd40000000800 */
.L_x_5541:
[----:B------:R-:W-:Y:S01]  /*6d80*/  R2UR UR10, R18 ;  /* 0x00000000120a72ca */ /* 0x000fe200000e0000 */
[----:B------:R-:W-:-:S04]  /*6d90*/  UIADD3 UR38, UR37, 0x1, URZ ;  /* 0x0000000125267890 */ /* 0x000fc8000fffe03f */
[----:B------:R-:W-:-:S04]  /*6da0*/  UISETP.NE.AND UP0, UPT, UR38, 0x2, UPT ;  /* 0x000000022600788c */ /* 0x000fc8000bf05270 */
[----:B------:R-:W-:Y:S02]  /*6db0*/  USEL UR6, URZ, 0x1, UP0 ;  /* 0x000000013f067887 */ /* 0x000fe40008000000 */
[----:B------:R-:W-:Y:S02]  /*6dc0*/  USEL UR38, UR38, URZ, UP0 ;  /* 0x0000003f26267287 */ /* 0x000fe40008000000 */
[----:B------:R-:W-:Y:S01]  /*6dd0*/  ISETP.NE.AND P3, PT, RZ, UR10, PT ;  /* 0x0000000aff007c0c */ /* 0x000fe2000bf65270 */
[----:B------:R-:W-:-:S06]  /*6de0*/  ULOP3.LUT UR6, UR60, UR6, URZ, 0x3c, !UPT ;  /* 0x000000063c067292 */ /* 0x000fcc000f8e3c3f */
[----:B------:R-:W-:-:S06]  /*6df0*/  IMAD.U32 R2, RZ, RZ, UR6 ;  /* 0x00000006ff027e24 */ /* 0x000fcc000f8e00ff */
[----:B------:R-:W-:Y:S05]  /*6e00*/  @P3 BRA `(.L_x_5533) ;  /* 0x0000000000303947 */ /* 0x000fea0003800000 */
[----:B------:R-:W-:Y:S05]  /*6e10*/  @!P0 BRA `(.L_x_5534) ;  /* 0x0000000000048947 */ /* 0x000fea0003800000 */
[----:B------:R-:W-:Y:S01]  /*6e20*/  BPT.TRAP 0x1 ;  /* 0x000000040000795c */ /* 0x000fe20000300000 */
.L_x_5534:
[----:B------:R-:W-:Y:S01]  /*6e30*/  R2UR UR10, R2 ;  /* 0x00000000020a72ca */ /* 0x000fe200000e0000 */
[----:B------:R-:W-:-:S12]  /*6e40*/  ULEA UR6, UR38, UR39, 0x3 ;  /* 0x0000002726067291 */ /* 0x000fd8000f8e183f */
[----:B------:R-:W-:-:S05]  /*6e50*/  IMAD.U32 R15, RZ, RZ, UR10 ;  /* 0x0000000aff0f7e24 */ /* 0x000fca000f8e00ff */
[----:B------:R-:W-:-:S04]  /*6e60*/  SHF.L.U32 R15, R15, 0x1f, RZ ;  /* 0x0000001f0f0f7819 */ /* 0x000fc800000006ff */
[----:B------:R1:W2:Y:S01]  /*6e70*/  SYNCS.PHASECHK.TRANS64.TRYWAIT P2, [UR6+0x34830], R15 ;  /* 0x0348300fff0075a7 */ /* 0x0002a20008040146 */
[----:B------:R-:W-:Y:S05]  /*6e80*/  @!P0 BRA `(.L_x_5535) ;  /* 0x0000000000048947 */ /* 0x000fea0003800000 */
[----:B------:R-:W-:Y:S01]  /*6e90*/  BPT.TRAP 0x1 ;  /* 0x000000040000795c */ /* 0x000fe20000300000 */
.L_x_5535:
[----:B--2---:R-:W-:Y:S05]  /*6ea0*/  @P2 BRA `(.L_x_5533) ;  /* 0x0000000000082947 */ /* 0x004fea0003800000 */
[----:B------:R-:W2:Y:S02]  /*6eb0*/  SYNCS.PHASECHK.TRANS64.TRYWAIT P2, [UR6+0x34830], R15 ;  /* 0x0348300fff0075a7 */ /* 0x000ea40008040146 */
[----:B--2---:R-:W-:Y:S05]  /*6ec0*/  @!P2 BRA `(.L_x_5536) ;  /* 0x0000009800d0a947 */ /* 0x004fea0003800000 */
.L_x_5533:
[----:B--2---:R-:W2:Y:S01]  /*6ed0*/  S2R R20, SR_TID.X ;  /* 0x0000000000147919 */ /* 0x004ea20000002100 */
[----:B------:R-:W-:Y:S01]  /*6ee0*/  R2UR UR6, R0 ;  /* 0x00000000000672ca */ /* 0x000fe200000e0000 */
[----:B------:R-:W-:Y:S01]  /*6ef0*/  UMOV UR59, 0x40000040 ;  /* 0x40000040003b7882 */ /* 0x000fe20000000000 */
[----:B------:R-:W-:Y:S01]  /*6f00*/  R2UR UR18, R10 ;  /* 0x000000000a1272ca */ /* 0x000fe200000e0000 */
[----:B------:R-:W-:Y:S01]  /*6f10*/  UMOV UR23, 0x40000040 ;  /* 0x4000004000177882 */ /* 0x000fe20000000000 */
        /* <DEDUP_REMOVED lines=8> */
[----:B------:R-:W-:Y:S01]  /*6fa0*/  R2UR UR14, R8 ;  /* 0x00000000080e72ca */ /* 0x000fe200000e0000 */
[----:B------:R-:W-:Y:S01]  /*6fb0*/  UIMAD UR6, UR38, 0xb00, UR6 ;  /* 0x00000b00260678a4 */ /* 0x000fe2000f8e0206 */
[----:B------:R-:W-:Y:S01]  /*6fc0*/  R2UR UR15, R9 ;  /* 0x00000000090f72ca */ /* 0x000fe200000e0000 */
[----:B------:R-:W-:Y:S01]  /*6fd0*/  UMOV UR56, UR18 ;  /* 0x0000001200387c82 */ /* 0x000fe20008000000 */
[----:B------:R-:W-:Y:S01]  /*6fe0*/  UMOV UR20, UR18 ;  /* 0x0000001200147c82 */ /* 0x000fe20008000000 */
[----:B------:R-:W-:Y:S01]  /*6ff0*/  UMOV UR57, UR19 ;  /* 0x0000001300397c82 */ /* 0x000fe20008000000 */
[----:B------:R-:W-:-:S02]  /*7000*/  UIADD3 UR22, UR6, 0x80, URZ ;  /* 0x0000008006167890 */ /* 0x000fc4000fffe03f */
        /* <DEDUP_REMOVED lines=9> */
[----:B--2---:R-:W-:Y:S01]  /*70a0*/  SHF.R.U32.HI R20, RZ, 0x7, R20 ;  /* 0x00000007ff147819 */ /* 0x004fe20000011614 */
[----:B------:R-:W-:Y:S01]  /*70b0*/  UMOV UR32, UR18 ;  /* 0x0000001200207c82 */ /* 0x000fe20008000000 */
[----:B------:R-:W-:Y:S01]  /*70c0*/  UMOV UR33, UR19 ;  /* 0x0000001300217c82 */ /* 0x000fe20008000000 */
[----:B------:R-:W-:-:S02]  /*70d0*/  UIADD3 UR42, UR6, 0x280, URZ ;  /* 0x00000280062a7890 */ /* 0x000fc4000fffe03f */
[----:B-1----:R-:W-:Y:S01]  /*70e0*/  VIADD R15, R20, 0x8 ;  /* 0x00000008140f7836 */ /* 0x002fe20000000000 */
[----:B------:R-:W-:Y:S01]  /*70f0*/  UMOV UR40, UR18 ;  /* 0x0000001200287c82 */ /* 0x000fe20008000000 */
[----:B------:R-:W-:Y:S01]  /*7100*/  UMOV UR41, UR19 ;  /* 0x0000001300297c82 */ /* 0x000fe20008000000 */
[----:B------:R-:W-:Y:S02]  /*7110*/  UIADD3 UR46, UR6, 0x300, URZ ;  /* 0x00000300062e7890 */ /* 0x000fe4000fffe03f */
[----:B------:R1:W-:Y:S01]  /*7120*/  BAR.SYNC.DEFER_BLOCKING R15, 0x100 ;  /* 0x0004000f0000751d */ /* 0x0003e20000010000 */
[----:B------:R-:W-:Y:S02]  /*7130*/  UIADD3 UR50, UR6, 0x380, URZ ;  /* 0x0000038006327890 */ /* 0x000fe4000fffe03f */
[----:B------:R-:W-:Y:S02]  /*7140*/  UIADD3 UR54, UR6, 0x400, URZ ;  /* 0x0000040006367890 */ /* 0x000fe4000fffe03f */
[----:B------:R-:W-:Y:S01]  /*7150*/  UIADD3 UR10, UR6, 0x500, URZ ;  /* 0x00000500060a7890 */ /* 0x000fe2000fffe03f */
[----:B------:R-:W-:Y:S01]  /*7160*/  UMOV UR44, UR18 ;  /* 0x00000012002c7c82 */ /* 0x000fe20008000000 */
[----:B------:R-:W-:Y:S01]  /*7170*/  UMOV UR45, UR19 ;  /* 0x00000013002d7c82 */ /* 0x000fe20008000000 */
[----:B------:R-:W-:Y:S01]  /*7180*/  UMOV UR48, UR18 ;  /* 0x0000001200307c82 */ /* 0x000fe20008000000 */
[----:B------:R-:W-:Y:S01]  /*7190*/  UMOV UR49, UR19 ;  /* 0x0000001300317c82 */ /* 0x000fe20008000000 */
[----:B------:R-:W-:Y:S01]  /*71a0*/  UMOV UR52, UR18 ;  /* 0x0000001200347c82 */ /* 0x000fe20008000000 */
[----:B------:R-:W-:Y:S01]  /*71b0*/  UMOV UR53, UR19 ;  /* 0x0000001300357c82 */ /* 0x000fe20008000000 */
[----:B------:R-:W-:Y:S01]  /*71c0*/  UMOV UR11, 0x40000040 ;  /* 0x40000040000b7882 */ /* 0x000fe20000000000 */
        /* <DEDUP_REMOVED lines=538> */
[----:B------:R-:W-:Y:S01]  /*9370*/  UIADD3 UR6, UR6, 0xa86, URZ ;  /* 0x00000a8606067890 */ /* 0x000fe2000fffe03f */
        /* <DEDUP_REMOVED lines=33> */
[----:B-1----:R-:W-:Y:S05]  /*9590*/  @P3 BRA `(.L_x_5537) ;  /* 0x00000000002c3947 */ /* 0x002fea0003800000 */
[----:B------:R-:W-:Y:S05]  /*95a0*/  @!P0 BRA `(.L_x_5538) ;  /* 0x0000000000048947 */ /* 0x000fea0003800000 */
[----:B------:R-:W-:Y:S01]  /*95b0*/  BPT.TRAP 0x1 ;  /* 0x000000040000795c */ /* 0x000fe20000300000 */
.L_x_5538:
[----:B------:R-:W-:Y:S01]  /*95c0*/  ULEA UR6, UR37, UR39, 0x3 ;  /* 0x0000002725067291 */ /* 0x000fe2000f8e183f */
[----:B------:R-:W-:-:S04]  /*95d0*/  MOV R15, UR60 ;  /* 0x0000003c000f7c02 */ /* 0x000fc80008000f00 */
[----:B------:R-:W-:-:S04]  /*95e0*/  SHF.L.U32 R15, R15, 0x1f, RZ ;  /* 0x0000001f0f0f7819 */ /* 0x000fc800000006ff */
[----:B------:R1:W2:Y:S01]  /*95f0*/  SYNCS.PHASECHK.TRANS64.TRYWAIT P2, [UR6+0x34850], R15 ;  /* 0x0348500fff0075a7 */ /* 0x0002a20008040146 */
[----:B------:R-:W-:Y:S05]  /*9600*/  @!P0 BRA `(.L_x_5539) ;  /* 0x0000000000048947 */ /* 0x000fea0003800000 */
[----:B------:R-:W-:Y:S01]  /*9610*/  BPT.TRAP 0x1 ;  /* 0x000000040000795c */ /* 0x000fe20000300000 */
.L_x_5539:
[----:B--2---:R-:W-:Y:S05]  /*9620*/  @P2 BRA `(.L_x_5537) ;  /* 0x0000000000082947 */ /* 0x004fea0003800000 */
[----:B------:R-:W2:Y:S02]  /*9630*/  SYNCS.PHASECHK.TRANS64.TRYWAIT P2, [UR6+0x34850], R15 ;  /* 0x0348500fff0075a7 */ /* 0x000ea40008040146 */
[----:B--2---:R-:W-:Y:S05]  /*9640*/  @!P2 BRA `(.L_x_5540) ;  /* 0x000000740008a947 */ /* 0x004fea0003800000 */
.L_x_5537:
        /* <DEDUP_REMOVED lines=9> */
[----:B------:R-:W1:Y:S01]  /*96e0*/  MUFU.TANH R15, R15 ;  /* 0x0000000f000f7308 */ /* 0x000e620000002400 */
[----:B------:R-:W-:Y:S01]  /*96f0*/  FMUL.FTZ R170, R173, UR7 ;  /* 0x00000007adaa7c20 */ /* 0x000fe20008410000 */
[----:B------:R-:W-:Y:S01]  /*9700*/  FMUL.FTZ R160, R160, UR7 ;  /* 0x00000007a0a07c20 */ /* 0x000fe20008410000 */
[----:B------:R-:W-:Y:S01]  /*9710*/  ULOP3.LUT UR6, UR6, 0x5800000, URZ, 0xfc, !UPT ;  /* 0x0580000006067892 */ /* 0x000fe2000f8efc3f */
[----:B------:R-:W-:Y:S01]  /*9720*/  FMUL.FTZ R161, R161, UR7 ;  /* 0x00000007a1a17c20 */ /* 0x000fe20008410000 */
[----:B------:R-:W-:Y:S01]  /*9730*/  FMUL.FTZ R164, R164, UR7 ;  /* 0x00000007a4a47c20 */ /* 0x000fe20008410000 */
[----:B------:R-:W-:Y:S01]  /*9740*/  FMUL.FTZ R21, R171, UR7 ;  /* 0x00000007ab157c20 */ /* 0x000fe20008410000 */
[----:B------:R-:W-:Y:S01]  /*9750*/  UIMAD UR6, UR37, 0xb00, UR6 ;  /* 0x00000b00250678a4 */ /* 0x000fe2000f8e0206 */
[----:B------:R-:W2:Y:S01]  /*9760*/  MUFU.TANH R20, R20 ;  /* 0x0000001400147308 */ /* 0x000ea20000002400 */
[----:B------:R-:W-:Y:S01]  /*9770*/  FMUL.FTZ R171, R174, UR7 ;  /* 0x00000007aeab7c20 */ /* 0x000fe20008410000 */
[----:B------:R-:W-:Y:S01]  /*9780*/  FMUL.FTZ R165, R165, UR7 ;  /* 0x00000007a5a57c20 */ /* 0x000fe20008410000 */
[----:B------:R-:W-:Y:S01]  /*9790*/  FMUL.FTZ R152, R152, UR7 ;  /* 0x0000000798987c20 */ /* 0x000fe20008410000 */
[----:B------:R-:W-:Y:S01]  /*97a0*/  FMUL.FTZ R153, R153, UR7 ;  /* 0x0000000799997c20 */ /* 0x000fe20008410000 */
[----:B------:R-:W-:Y:S01]  /*97b0*/  FMUL.FTZ R156, R156, UR7 ;  /* 0x000000079c9c7c20 */ /* 0x000fe20008410000 */
[----:B------:R-:W-:Y:S01]  /*97c0*/  UMOV UR10, UR6 ;  /* 0x00000006000a7c82 */ /* 0x000fe20008000000 */
[----:B------:R-:W-:Y:S01]  /*97d0*/  FMUL.FTZ R157, R157, UR7 ;  /* 0x000000079d9d7c20 */ /* 0x000fe20008410000 */
[----:B------:R-:W-:Y:S01]  /*97e0*/  HGMMA.64x128x16.F32 R24, R176, gdesc[UR8].tnspB, R24, gsb0 ;  /* 0x41e00008b0187df0 */ /* 0x000fe20008000818 */
[----:B------:R-:W-:Y:S01]  /*97f0*/  UIADD3 UR10, UR6, 0x80, URZ ;  /* 0x00000080060a7890 */ /* 0x000fe2000fffe03f */
[----:B------:R-:W3:Y:S01]  /*9800*/  MUFU.TANH R169, R169 ;  /* 0x000000a900a97308 */ /* 0x000ee20000002400 */
[----:B------:R-:W-:Y:S01]  /*9810*/  UMOV UR11, 0x40000040 ;  /* 0x40000040000b7882 */ /* 0x000fe20000000000 */
[----:B-1----:R-:W-:Y:S01]  /*9820*/  FMNMX.FTZ R173, R15, R12, !PT ;  /* 0x0000000c0fad7209 */ /* 0x002fe20007810000 */
[----:B------:R-:W-:Y:S01]  /*9830*/  FMUL.FTZ R144, R144, UR7 ;  /* 0x0000000790907c20 */ /* 0x000fe20008410000 */
[----:B------:R-:W-:Y:S01]  /*9840*/  FMUL.FTZ R145, R145, UR7 ;  /* 0x0000000791917c20 */ /* 0x000fe20008410000 */
[----:B------:R-:W-:Y:S01]  /*9850*/  FMUL.FTZ R148, R148, UR7 ;  /* 0x0000000794947c20 */ /* 0x000fe20008410000 */
[----:B------:R-:W-:Y:S01]  /*9860*/  FMUL.FTZ R149, R149, UR7 ;  /* 0x0000000795957c20 */ /* 0x000fe20008410000 */
[----:B--2---:R-:W-:Y:S01]  /*9870*/  FMNMX.FTZ R174, R20, R173, !PT ;  /* 0x000000ad14ae7209 */ /* 0x004fe20007810000 */
        /* <DEDUP_REMOVED lines=75> */
[----:B------:R-:W2:Y:S01]  /*9d30*/  S2R R227, SR_TID.X ;  /* 0x0000000000e37919 */ /* 0x000ea20000002100 */
[----:B------:R-:W-:-:S02]  /*9d40*/  ISETP.LT.AND P2, PT, RZ, UR61, PT ;  /* 0x0000003dff007c0c */ /* 0x000fc4000bf41270 */
[----:B------:R-:W-:Y:S02]  /*9d50*/  R2UR UR60, R2 ;  /* 0x00000000023c72ca */ /* 0x000fe400000e0000 */
[----:B------:R-:W4:Y:S01]  /*9d60*/  MUFU.TANH R145, R145 ;  /* 0x0000009100917308 */ /* 0x000f220000002400 */
[----:B---3--:R-:W-:-:S07]  /*9d70*/  FMNMX.FTZ R173, R157, R174, !PT ;  /* 0x000000ae9dad7209 */ /* 0x008fce0007810000 */
[----:B------:R-:W3:Y:S01]  /*9d80*/  MUFU.TANH R148, R148 ;  /* 0x0000009400947308 */ /* 0x000ee20000002400 */
[----:B-1----:R-:W-:-:S07]  /*9d90*/  FMNMX.FTZ R174, R144, R173, !PT ;  /* 0x000000ad90ae7209 */ /* 0x002fce0007810000 */
[----:B------:R-:W1:Y:S01]  /*9da0*/  MUFU.TANH R149, R149 ;  /* 0x0000009500957308 */ /* 0x000e620000002400 */
[----:B----4-:R-:W-:-:S07]  /*9db0*/  FMNMX.FTZ R173, R145, R174, !PT ;  /* 0x000000ae91ad7209 */ /* 0x010fce0007810000 */
[----:B------:R-:W4:Y:S01]  /*9dc0*/  MUFU.TANH R136, R136 ;  /* 0x0000008800887308 */ /* 0x000f220000002400 */
[----:B---3--:R-:W-:Y:S02]  /*9dd0*/  FMNMX.FTZ R174, R148, R173, !PT ;  /* 0x000000ad94ae7209 */ /* 0x008fe40007810000 */
[----:B--2---:R-:W-:-:S05]  /*9de0*/  SHF.R.U32.HI R227, RZ, 0x7, R227 ;  /* 0x00000007ffe37819 */ /* 0x004fca00000116e3 */
[----:B------:R-:W2:Y:S01]  /*9df0*/  MUFU.TANH R137, R137 ;  /* 0x0000008900897308 */ /* 0x000ea20000002400 */
[----:B-1----:R-:W-:Y:S01]  /*9e00*/  FMNMX.FTZ R173, R149, R174, !PT ;  /* 0x000000ae95ad7209 */ /* 0x002fe20007810000 */
[----:B------:R-:W-:-:S06]  /*9e10*/  FMUL.FTZ R174, R105, UR7 ;  /* 0x0000000769ae7c20 */ /* 0x000fcc0008410000 */
[----:B------:R-:W1:Y:S08]  /*9e20*/  MUFU.TANH R140, R140 ;  /* 0x0000008c008c7308 */ /* 0x000e700000002400 */
[----:B------:R-:W3:Y:S01]  /*9e30*/  MUFU.TANH R141, R141 ;  /* 0x0000008d008d7308 */ /* 0x000ee20000002400 */
[----:B------:R-:W-:Y:S02]  /*9e40*/  WARPGROUP.DEPBAR.LE gsb0, 0x0 ;  /* 0x00008000000079c5 */ /* 0x000fe40000010000 */
[----:B------:R-:W-:Y:S01]  /*9e50*/  WARPGROUP.ARRIVE ;  /* 0x00000000000079c5 */ /* 0x000fe20000000000 */
[----:B----4-:R-:W-:-:S04]  /*9e60*/  FMNMX.FTZ R176, R136, R173, !PT ;  /* 0x000000ad88b07209 */ /* 0x010fc80007810000 */
[----:B------:R-:W4:Y:S01]  /*9e70*/  MUFU.TANH R128, R128 ;  /* 0x0000008000807308 */ /* 0x000f220000002400 */
[----:B--2---:R-:W-:Y:S01]  /*9e80*/  FMNMX.FTZ R105, R137, R176, !PT ;  /* 0x000000b089697209 */ /* 0x004fe20007810000 */
[----:B------:R-:W-:Y:S01]  /*9e90*/  HGMMA.64x128x16.F32 R24, R180, gdesc[UR8].tnspB, R24, gsb0 ;  /* 0x41e00008b4187df0 */ /* 0x000fe20008000818 */
[----:B------:R-:W-:Y:S01]  /*9ea0*/  UIADD3 UR10, UR6, 0x100, URZ ;  /* 0x00000100060a7890 */ /* 0x000fe2000fffe03f */
[----:B------:R-:W-:-:S04]  /*9eb0*/  UMOV UR11, 0x40000040 ;  /* 0x40000040000b7882 */ /* 0x000fc80000000000 */
[----:B------:R-:W2:Y:S01]  /*9ec0*/  MUFU.TANH R129, R129 ;  /* 0x0000008100817308 */ /* 0x000ea20000002400 */
[----:B-1----:R-:W-:-:S04]  /*9ed0*/  FMNMX.FTZ R176, R140, R105, !PT ;  /* 0x000000698cb07209 */ /* 0x002fc80007810000 */
[----:B---3--:R-:W-:Y:S01]  /*9ee0*/  FMNMX.FTZ R105, R141, R176, !PT ;  /* 0x000000b08d697209 */ /* 0x008fe20007810000 */
[----:B------:R-:W-:Y:S02]  /*9ef0*/  FMUL.FTZ R176, R109, UR7 ;  /* 0x000000076db07c20 */ /* 0x000fe40008410000 */
[----:B------:R-:W1:Y:S01]  /*9f00*/  MUFU.TANH R132, R132 ;  /* 0x0000008400847308 */ /* 0x000e620000002400 */
[----:B----4-:R-:W-:-:S07]  /*9f10*/  FMNMX.FTZ R178, R128, R105, !PT ;  /* 0x0000006980b27209 */ /* 0x010fce0007810000 */
[----:B------:R-:W3:Y:S01]  /*9f20*/  MUFU.TANH R133, R133 ;  /* 0x0000008500857308 */ /* 0x000ee20000002400 */
[----:B--2---:R-:W-:-:S07]  /*9f30*/  FMNMX.FTZ R105, R129, R178, !PT ;  /* 0x000000b281697209 */ /* 0x004fce0007810000 */
[----:B------:R-:W2:Y:S01]  /*9f40*/  MUFU.TANH R120, R120 ;  /* 0x0000007800787308 */ /* 0x000ea20000002400 */
[----:B-1----:R-:W-:-:S07]  /*9f50*/  FMNMX.FTZ R178, R132, R105, !PT ;  /* 0x0000006984b27209 */ /* 0x002fce0007810000 */
[----:B------:R-:W1:Y:S01]  /*9f60*/  MUFU.TANH R121, R121 ;  /* 0x0000007900797308 */ /* 0x000e620000002400 */
[----:B---3--:R-:W-:Y:S01]  /*9f70*/  FMNMX.FTZ R105, R133, R178, !PT ;  /* 0x000000b285697209 */ /* 0x008fe20007810000 */
[----:B------:R-:W-:-:S06]  /*9f80*/  FMUL.FTZ R178, R97, UR7 ;  /* 0x0000000761b27c20 */ /* 0x000fcc0008410000 */
[----:B------:R-:W3:Y:S08]  /*9f90*/  MUFU.TANH R124, R124 ;  /* 0x0000007c007c7308 */ /* 0x000ef00000002400 */
[----:B------:R-:W4:Y:S08]  /*9fa0*/  MUFU.TANH R125, R125 ;  /* 0x0000007d007d7308 */ /* 0x000f300000002400 */
[----:B------:R-:W5:Y:S08]  /*9fb0*/  MUFU.TANH R112, R112 ;  /* 0x0000007000707308 */ /* 0x000f700000002400 */
        /* <DEDUP_REMOVED lines=9> */
[----:B------:R-:W5:Y:S01]  /*a050*/  MUFU.TANH R100, R100 ;  /* 0x0000006400647308 */ /* 0x000f620000002400 */
[----:B------:R-:W-:-:S02]  /*a060*/  WARPGROUP.DEPBAR.LE gsb0, 0x0 ;  /* 0x00008000000079c5 */ /* 0x000fc40000010000 */
[----:B------:R-:W-:Y:S01]  /*a070*/  WARPGROUP.ARRIVE ;  /* 0x00000000000079c5 */ /* 0x000fe20000000000 */
[----:B--2---:R-:W-:-:S04]  /*a080*/  FMNMX.FTZ R180, R120, R105, !PT ;  /* 0x0000006978b47209 */ /* 0x004fc80007810000 */
[----:B------:R-:W-:Y:S01]  /*a090*/  MUFU.TANH R92, R92 ;  /* 0x0000005c005c7308 */ /* 0x000fe20000002400 */
[----:B-1----:R-:W-:Y:S01]  /*a0a0*/  FMNMX.FTZ R97, R121, R180, !PT ;  /* 0x000000b479617209 */ /* 0x002fe20007810000 */
[----:B------:R-:W-:Y:S01]  /*a0b0*/  HGMMA.64x128x16.F32 R24, R184, gdesc[UR8].tnspB, R24, gsb0 ;  /* 0x41e00008b8187df0 */ /* 0x000fe20008000818 */
[----:B------:R-:W-:Y:S01]  /*a0c0*/  UIADD3 UR10, UR6, 0x180, URZ ;  /* 0x00000180060a7890 */ /* 0x000fe2000fffe03f */
[----:B------:R-:W-:Y:S01]  /*a0d0*/  UMOV UR11, 0x40000040 ;  /* 0x40000040000b7882 */ /* 0x000fe20000000000 */
[----:B---3--:R-:W-:-:S03]  /*a0e0*/  FMNMX.FTZ R180, R124, R97, !PT ;  /* 0x000000617cb47209 */ /* 0x008fc60007810000 */
[----:B------:R-:W-:Y:S01]  /*a0f0*/  MUFU.TANH R168, R168 ;  /* 0x000000a800a87308 */ /* 0x000fe20000002400 */
[----:B----4-:R-:W-:Y:S01]  /*a100*/  FMNMX.FTZ R97, R125, R180, !PT ;  /* 0x000000b47d617209 */ /* 0x010fe20007810000 */
[----:B------:R-:W-:-:S03]  /*a110*/  FMUL.FTZ R180, R101, UR7 ;  /* 0x0000000765b47c20 */ /* 0x000fc60008410000 */
[----:B-----5:R-:W-:-:S03]  /*a120*/  FMNMX.FTZ R182, R112, R97, !PT ;  /* 0x0000006170b67209 */ /* 0x020fc60007810000 */
[----:B------:R-:W-:Y:S01]  /*a130*/  MUFU.TANH R21, R21 ;  /* 0x0000001500157308 */ /* 0x000fe20000002400 */
[----:B------:R-:W-:Y:S01]  /*a140*/  FMNMX.FTZ R97, R113, R182, !PT ;  /* 0x000000b671617209 */ /* 0x000fe20007810000 */
[----:B------:R-:W-:-:S06]  /*a150*/  FMUL.FTZ R182, R88, UR7 ;  /* 0x0000000758b67c20 */ /* 0x000fcc0008410000 */
[----:B------:R-:W1:Y:S08]  /*a160*/  MUFU.TANH R180, R180 ;  /* 0x000000b400b47308 */ /* 0x000e700000002400 */
[----:B------:R-:W2:Y:S08]  /*a170*/  MUFU.TANH R182, R182 ;  /* 0x000000b600b67308 */ /* 0x000eb00000002400 */
        /* <DEDUP_REMOVED lines=16> */
[----:B------:R-:W-:-:S03]  /*a280*/  FMUL.FTZ R186, R93, UR7 ;  /* 0x000000075dba7c20 */ /* 0x000fc60008410000 */
[----:B------:R-:W-:Y:S01]  /*a290*/  MUFU.TANH R151, R151 ;  /* 0x0000009700977308 */ /* 0x000fe20000002400 */
[----:B------:R-:W-:Y:S01]  /*a2a0*/  FMNMX.FTZ R97, R117, R184, !PT ;  /* 0x000000b875617209 */ /* 0x000fe20007810000 */
[----:B------:R-:W-:Y:S01]  /*a2b0*/  HGMMA.64x128x16.F32 R24, R188, gdesc[UR8].tnspB, R24, gsb0 ;  /* 0x41e00008bc187df0 */ /* 0x000fe20008000818 */
[----:B------:R-:W-:Y:S01]  /*a2c0*/  UIADD3 UR10, UR6, 0x200, URZ ;  /* 0x00000200060a7890 */ /* 0x000fe2000fffe03f */
[----:B------:R-:W-:Y:S01]  /*a2d0*/  FMUL.FTZ R184, R89, UR7 ;  /* 0x0000000759b87c20 */ /* 0x000fe20008410000 */
[----:B------:R-:W-:Y:S01]  /*a2e0*/  UMOV UR11, 0x40000040 ;  /* 0x40000040000b7882 */ /* 0x000fe20000000000 */
[----:B------:R-:W-:Y:S02]  /*a2f0*/  FMNMX.FTZ R97, R104, R97, !PT ;  /* 0x0000006168617209 */ /* 0x000fe40007810000 */
[----:B------:R-:W-:Y:S01]  /*a300*/  MUFU.TANH R186, R186 ;  /* 0x000000ba00ba7308 */ /* 0x000fe20000002400 */
[----:B------:R-:W3:Y:S01]  /*a310*/  LDC R89, c[0x0][0x988] ;  /* 0x00026200ff597b82 */ /* 0x000ee20000000800 */
[----:B------:R-:W-:-:S04]  /*a320*/  FMNMX.FTZ R97, R174, R97, !PT ;  /* 0x00000061ae617209 */ /* 0x000fc80007810000 */
[----:B------:R-:W-:Y:S02]  /*a330*/  FMNMX.FTZ R97, R108, R97, !PT ;  /* 0x000000616c617209 */ /* 0x000fe40007810000 */
[----:B------:R-:W4:Y:S02]  /*a340*/  MUFU.TANH R184, R184 ;  /* 0x000000b800b87308 */ /* 0x000f240000002400 */
[----:B------:R-:W-:-:S04]  /*a350*/  FMNMX.FTZ R97, R176, R97, !PT ;  /* 0x00000061b0617209 */ /* 0x000fc80007810000 */
[----:B------:R-:W-:Y:S02]  /*a360*/  FMNMX.FTZ R97, R96, R97, !PT ;  /* 0x0000006160617209 */ /* 0x000fe40007810000 */
[----:B------:R-:W5:Y:S02]  /*a370*/  MUFU.TANH R138, R138 ;  /* 0x0000008a008a7308 */ /* 0x000f640000002400 */
[----:B------:R-:W-:-:S04]  /*a380*/  FMNMX.FTZ R97, R178, R97, !PT ;  /* 0x00000061b2617209 */ /* 0x000fc80007810000 */
[----:B------:R-:W-:Y:S02]  /*a390*/  FMNMX.FTZ R97, R100, R97, !PT ;  /* 0x0000006164617209 */ /* 0x000fe40007810000 */
[----:B------:R-:W5:Y:S02]  /*a3a0*/  MUFU.TANH R139, R139 ;  /* 0x0000008b008b7308 */ /* 0x000f640000002400 */
[----:B-1----:R-:W-:-:S04]  /*a3b0*/  FMNMX.FTZ R97, R180, R97, !PT ;  /* 0x00000061b4617209 */ /* 0x002fc80007810000 */
[----:B--2---:R-:W-:Y:S02]  /*a3c0*/  FMNMX.FTZ R97, R182, R97, !PT ;  /* 0x00000061b6617209 */ /* 0x004fe40007810000 */
[----:B------:R-:W1:Y:S02]  /*a3d0*/  MUFU.TANH R142, R142 ;  /* 0x0000008e008e7308 */ /* 0x000e640000002400 */
[----:B----4-:R-:W-:-:S04]  /*a3e0*/  FMNMX.FTZ R97, R184, R97, !PT ;  /* 0x00000061b8617209 */ /* 0x010fc80007810000 */
[----:B------:R-:W-:Y:S02]  /*a3f0*/  FMNMX.FTZ R97, R92, R97, !PT ;  /* 0x000000615c617209 */ /* 0x000fe40007810000 */
[----:B------:R-:W2:Y:S02]  /*a400*/  MUFU.TANH R143, R143 ;  /* 0x0000008f008f7308 */ /* 0x000ea40000002400 */
[----:B------:R-:W-:-:S05]  /*a410*/  FMNMX.FTZ R97, R186, R97, !PT ;  /* 0x00000061ba617209 */ /* 0x000fca0007810000 */
[----:B------:R-:W4:Y:S01]  /*a420*/  SHFL.BFLY PT, R88, R97, 0x2, 0x1f ;  /* 0x0c401f0061587f89 */ /* 0x000f2200000e0000 */
[----:B------:R-:W-:Y:S08]  /*a430*/  MUFU.TANH R130, R130 ;  /* 0x0000008200827308 */ /* 0x000ff00000002400 */
[----:B------:R-:W-:Y:S08]  /*a440*/  MUFU.TANH R131, R131 ;  /* 0x0000008300837308 */ /* 0x000ff00000002400 */
[----:B------:R-:W-:Y:S01]  /*a450*/  MUFU.TANH R134, R134 ;  /* 0x0000008600867308 */ /* 0x000fe20000002400 */
[----:B----4-:R-:W-:-:S07]  /*a460*/  FMNMX.FTZ R88, R97, R88, !PT ;  /* 0x0000005861587209 */ /* 0x010fce0007810000 */
[----:B------:R-:W-:Y:S01]  /*a470*/  MUFU.TANH R135, R135 ;  /* 0x0000008700877308 */ /* 0x000fe20000002400 */
[----:B------:R-:W4:Y:S07]  /*a480*/  SHFL.BFLY PT, R93, R88, 0x1, 0x1f ;  /* 0x0c201f00585d7f89 */ /* 0x000f2e00000e0000 */
[----:B------:R-:W-:Y:S08]  /*a490*/  MUFU.TANH R122, R122 ;  /* 0x0000007a007a7308 */ /* 0x000ff00000002400 */
[----:B------:R-:W-:Y:S08]  /*a4a0*/  MUFU.TANH R123, R123 ;  /* 0x0000007b007b7308 */ /* 0x000ff00000002400 */
[----:B------:R-:W-:Y:S01]  /*a4b0*/  MUFU.TANH R126, R126 ;  /* 0x0000007e007e7308 */ /* 0x000fe20000002400 */
[----:B----4-:R-:W-:-:S07]  /*a4c0*/  FMNMX.FTZ R88, R88, R93, !PT ;  /* 0x0000005d58587209 */ /* 0x010fce0007810000 */
[----:B------:R-:W-:Y:S01]  /*a4d0*/  MUFU.TANH R127, R127 ;  /* 0x0000007f007f7308 */ /* 0x000fe20000002400 */
[----:B------:R-:W-:-:S07]  /*a4e0*/  FADD.FTZ R12, -R88, R12 ;  /* 0x0000000c580c7221 */ /* 0x000fce0000010100 */
        /* <DEDUP_REMOVED lines=8> */
[----:B------:R-:W-:Y:S01]  /*a570*/  HGMMA.64x128x16.F32 R24, R192, gdesc[UR8].tnspB, R24, gsb0 ;  /* 0x41e00008c0187df0 */ /* 0x000fe20008000818 */
        /* <DEDUP_REMOVED lines=13> */
[----:B------:R-:W-:-:S04]  /*a650*/  FMUL.FTZ R192, R111, UR7 ;  /* 0x000000076fc07c20 */ /* 0x000fc80008410000 */
[----:B------:R-:W-:Y:S01]  /*a660*/  HGMMA.64x128x16.F32 R24, R196, gdesc[UR8].tnspB, R24, gsb0 ;  /* 0x41e00008c4187df0 */ /* 0x000fe20008000818 */
[----:B------:R-:W-:Y:S01]  /*a670*/  UIADD3 UR10, UR6, 0x300, URZ ;  /* 0x00000300060a7890 */ /* 0x000fe2000fffe03f */
[----:B------:R-:W-:Y:S01]  /*a680*/  MUFU.TANH R192, R192 ;  /* 0x000000c000c07308 */ /* 0x000fe20000002400 */
[----:B------:R-:W-:-:S07]  /*a690*/  UMOV UR11, 0x40000040 ;  /* 0x40000040000b7882 */ /* 0x000fce0000000000 */
[----:B------:R-:W-:Y:S01]  /*a6a0*/  MUFU.TANH R194, R194 ;  /* 0x000000c200c27308 */ /* 0x000fe20000002400 */
[----:B------:R-:W-:Y:S02]  /*a6b0*/  WARPGROUP.DEPBAR.LE gsb0, 0x0 ;  /* 0x00008000000079c5 */ /* 0x000fe40000010000 */
[----:B------:R-:W-:Y:S01]  /*a6c0*/  WARPGROUP.ARRIVE ;  /* 0x00000000000079c5 */ /* 0x000fe20000000000 */
[----:B------:R-:W-:Y:S01]  /*a6d0*/  FMUL.FTZ R198, R91, UR7 ;  /* 0x000000075bc67c20 */ /* 0x000fe20008410000 */
[-C--:B---3--:R-:W-:Y:S01]  /*a6e0*/  FMUL.FTZ R91, R12, R89.reuse ;  /* 0x000000590c5b7220 */ /* 0x088fe20000410000 */
[-C--:B------:R-:W-:Y:S01]  /*a6f0*/  FMUL.FTZ R12, R88, R89.reuse ;  /* 0x00000059580c7220 */ /* 0x080fe20000410000 */
[----:B------:R-:W-:Y:S02]  /*a700*/  FMUL.FTZ R196, R103, UR7 ;  /* 0x0000000767c47c20 */ /* 0x000fe40008410000 */
[----:B------:R-:W-:Y:S01]  /*a710*/  HGMMA.64x128x16.F32 R24, R200, gdesc[UR8].tnspB, R24, gsb0 ;  /* 0x41e00008c8187df0 */ /* 0x000fe20008000818 */
[----:B------:R-:W-:Y:S01]  /*a720*/  UIADD3 UR10, UR6, 0x380, URZ ;  /* 0x00000380060a7890 */ /* 0x000fe2000fffe03f */
[--C-:B------:R-:W-:Y:S01]  /*a730*/  FFMA.FTZ R101, R152, R89, -R12.reuse ;  /* 0x0000005998657223 */ /* 0x100fe2000001080c */
[----:B------:R-:W-:Y:S01]  /*a740*/  UMOV UR11, 0x40000040 ;  /* 0x40000040000b7882 */ /* 0x000fe20000000000 */
[----:B------:R-:W-:Y:S01]  /*a750*/  FMNMX.FTZ R152, R168, R3, !PT ;  /* 0x00000003a8987209 */ /* 0x000fe20007810000 */
[-CC-:B------:R-:W-:Y:S01]  /*a760*/  FFMA.FTZ R99, R156, R89.reuse, -R12.reuse ;  /* 0x000000599c637223 */ /* 0x180fe2000001080c */
[-CC-:B------:R-:W-:Y:S01]  /*a770*/  FFMA.FTZ R107, R148, R89.reuse, -R12.reuse ;  /* 0x00000059946b7223 */ /* 0x180fe2000001080c */
[-CC-:B------:R-:W-:Y:S01]  /*a780*/  FFMA.FTZ R119, R140, R89.reuse, -R12.reuse ;  /* 0x000000598c777223 */ /* 0x180fe2000001080c */
[----:B------:R-:W-:Y:S01]  /*a790*/  FMNMX.FTZ R152, R21, R152, !PT ;  /* 0x0000009815987209 */ /* 0x000fe20007810000 */
[-CC-:B------:R-:W-:Y:S01]  /*a7a0*/  FFMA.FTZ R111, R128, R89.reuse, -R12.reuse ;  /* 0x00000059806f7223 */ /* 0x180fe2000001080c */
[----:B------:R-:W-:Y:S01]  /*a7b0*/  MUFU.TANH R196, R196 ;  /* 0x000000c400c47308 */ /* 0x000fe20000002400 */
[-CC-:B------:R-:W-:Y:S01]  /*a7c0*/  FFMA.FTZ R133, R133, R89.reuse, -R12.reuse ;  /* 0x0000005985857223 */ /* 0x180fe2000001080c */
[----:B------:R-:W-:Y:S01]  /*a7d0*/  FMNMX.FTZ R97, R171, R152, !PT ;  /* 0x00000098ab617209 */ /* 0x000fe20007810000 */
[-CC-:B------:R-:W-:Y:S01]  /*a7e0*/  FFMA.FTZ R149, R149, R89.reuse, -R12.reuse ;  /* 0x0000005995957223 */ /* 0x180fe2000001080c */
[-CC-:B------:R-:W-:Y:S01]  /*a7f0*/  FFMA.FTZ R145, R145, R89.reuse, -R12.reuse ;  /* 0x0000005991917223 */ /* 0x180fe2000001080c */
[--C-:B------:R-:W-:Y:S01]  /*a800*/  FFMA.FTZ R137, R137, R89, -R12.reuse ;  /* 0x0000005989897223 */ /* 0x100fe2000001080c */
[----:B------:R-:W-:Y:S01]  /*a810*/  FMNMX.FTZ R97, R172, R97, !PT ;  /* 0x00000061ac617209 */ /* 0x000fe20007810000 */
[-CC-:B------:R-:W-:Y:S01]  /*a820*/  FFMA.FTZ R141, R141, R89.reuse, -R12.reuse ;  /* 0x000000598d8d7223 */ /* 0x180fe2000001080c */
[----:B------:R-:W-:Y:S01]  /*a830*/  MUFU.TANH R198, R198 ;  /* 0x000000c600c67308 */ /* 0x000fe20000002400 */
        /* <DEDUP_REMOVED lines=15> */
[----:B------:R3:W-:Y:S01]  /*a930*/  MUFU.EX2 R144, R145 ;  /* 0x0000009100907308 */ /* 0x0007e20000000800 */
        /* <DEDUP_REMOVED lines=8> */
[--C-:B---3--:R-:W-:Y:S01]  /*a9c0*/  FFMA.FTZ R145, R184, R89, -R12.reuse ;  /* 0x00000059b8917223 */ /* 0x108fe2000001080c */
[----:B------:R-:W-:Y:S01]  /*a9d0*/  FMNMX.FTZ R148, R158, R105, !PT ;  /* 0x000000699e947209 */ /* 0x000fe20007810000 */
[----:B------:R-:W-:Y:S01]  /*a9e0*/  FFMA.FTZ R186, R186, R89, -R12 ;  /* 0x00000059baba7223 */ /* 0x000fe2000001080c */
[----:B------:R-:W-:Y:S02]  /*a9f0*/  MUFU.EX2 R91, R91 ;  /* 0x0000005b005b7308 */ /* 0x000fe40000000800 */
[----:B------:R-:W-:-:S04]  /*aa00*/  FMNMX.FTZ R105, R159, R148, !PT ;  /* 0x000000949f697209 */ /* 0x000fc80007810000 */
[----:B------:R-:W-:Y:S01]  /*aa10*/  FMNMX.FTZ R156, R146, R105, !PT ;  /* 0x00000069929c7209 */ /* 0x000fe20007810000 */
[----:B------:R-:W-:Y:S01]  /*aa20*/  FFMA.FTZ R105, R136, R89, -R12 ;  /* 0x0000005988697223 */ /* 0x000fe2000001080c */
[----:B------:R-:W-:Y:S02]  /*aa30*/  MUFU.EX2 R148, R149 ;  /* 0x0000009500947308 */ /* 0x000fe40000000800 */
[----:B------:R-:W-:-:S04]  /*aa40*/  FMNMX.FTZ R109, R147, R156, !PT ;  /* 0x0000009c936d7209 */ /* 0x000fc80007810000 */
[----:B------:R-:W-:Y:S02]  /*aa50*/  FMNMX.FTZ R136, R150, R109, !PT ;  /* 0x0000006d96887209 */ /* 0x000fe40007810000 */
[----:B------:R-:W3:Y:S02]  /*aa60*/  MUFU.EX2 R230, R230 ;  /* 0x000000e600e67308 */ /* 0x000ee40000000800 */
[----:B------:R-:W-:-:S04]  /*aa70*/  FMNMX.FTZ R109, R151, R136, !PT ;  /* 0x00000088976d7209 */ /* 0x000fc80007810000 */
[----:B-----5:R-:W-:Y:S02]  /*aa80*/  FMNMX.FTZ R156, R138, R109, !PT ;  /* 0x0000006d8a9c7209 */ /* 0x020fe40007810000 */
[----:B------:R4:W-:Y:S02]  /*aa90*/  MUFU.EX2 R136, R137 ;  /* 0x0000008900887308 */ /* 0x0009e40000000800 */
[----:B------:R-:W-:-:S04]  /*aaa0*/  FMNMX.FTZ R109, R139, R156, !PT ;  /* 0x0000009c8b6d7209 */ /* 0x000fc80007810000 */
[----:B-1----:R-:W-:Y:S02]  /*aab0*/  FMNMX.FTZ R140, R142, R109, !PT ;  /* 0x0000006d8e8c7209 */ /* 0x002fe40007810000 */
[----:B------:R-:W1:Y:S01]  /*aac0*/  MUFU.EX2 R15, R15 ;  /* 0x0000000f000f7308 */ /* 0x000e620000000800 */
[----:B----4-:R-:W-:Y:S01]  /*aad0*/  FFMA.FTZ R137, R176, R89, -R12 ;  /* 0x00000059b0897223 */ /* 0x010fe2000001080c */
[----:B--2---:R-:W-:Y:S01]  /*aae0*/  FMNMX.FTZ R109, R143, R140, !PT ;  /* 0x0000008c8f6d7209 */ /* 0x004fe20007810000 */
[----:B---3--:R-:W-:-:S03]  /*aaf0*/  FFMA.FTZ R14, R91, R14, R230 ;  /* 0x0000000e5b0e7223 */ /* 0x008fc600000100e6 */
[----:B------:R-:W-:Y:S02]  /*ab00*/  FMNMX.FTZ R156, R130, R109, !PT ;  /* 0x0000006d829c7209 */ /* 0x000fe40007810000 */
[----:B------:R2:W-:Y:S02]  /*ab10*/  MUFU.EX2 R140, R141 ;  /* 0x0000008d008c7308 */ /* 0x0005e40000000800 */
[----:B------:R-:W-:Y:S01]  /*ab20*/  FMNMX.FTZ R109, R131, R156, !PT ;  /* 0x0000009c836d7209 */ /* 0x000fe20007810000 */
[----:B------:R-:W-:-:S03]  /*ab30*/  FFMA.FTZ R156, R129, R89, -R12 ;  /* 0x00000059819c7223 */ /* 0x000fc6000001080c */
[----:B------:R-:W-:Y:S02]  /*ab40*/  FMNMX.FTZ R128, R134, R109, !PT ;  /* 0x0000006d86807209 */ /* 0x000fe40007810000 */
[----:B------:R-:W-:Y:S01]  /*ab50*/  MUFU.EX2 R20, R20 ;  /* 0x0000001400147308 */ /* 0x000fe20000000800 */
[--C-:B--2---:R-:W-:Y:S01]  /*ab60*/  FFMA.FTZ R141, R180, R89, -R12.reuse ;  /* 0x00000059b48d7223 */ /* 0x104fe2000001080c */
[----:B------:R-:W-:Y:S02]  /*ab70*/  FMNMX.FTZ R109, R135, R128, !PT ;  /* 0x00000080876d7209 */ /* 0x000fe40007810000 */
[----:B-1----:R-:W-:Y:S02]  /*ab80*/  F2FP.F16.F32.PACK_AB R176, R15, R230 ;  /* 0x000000e60fb0723e */ /* 0x002fe400000000ff */
        /* <DEDUP_REMOVED lines=11> */
[----:B------:R-:W1:Y:S02]  /*ac40*/  MUFU.EX2 R170, R170 ;  /* 0x000000aa00aa7308 */ /* 0x000e640000000800 */
[----:B------:R-:W-:-:S04]  /*ac50*/  FMNMX.FTZ R129, R188, R129, !PT ;  /* 0x00000081bc817209 */ /* 0x000fc80007810000 */
[----:B------:R-:W-:Y:S02]  /*ac60*/  FMNMX.FTZ R129, R106, R129, !PT ;  /* 0x000000816a817209 */ /* 0x000fe40007810000 */
[----:B------:R-:W-:Y:S02]  /*ac70*/  MUFU.EX2 R103, R103 ;  /* 0x0000006700677308 */ /* 0x000fe40000000800 */
[----:B------:R-:W-:-:S04]  /*ac80*/  FMNMX.FTZ R129, R190, R129, !PT ;  /* 0x00000081be817209 */ /* 0x000fc80007810000 */
[----:B------:R-:W-:Y:S01]  /*ac90*/  FMNMX.FTZ R129, R110, R129, !PT ;  /* 0x000000816e817209 */ /* 0x000fe20007810000 */
[----:B------:R-:W-:Y:S02]  /*aca0*/  WARPGROUP.DEPBAR.LE gsb0, 0x0 ;  /* 0x00008000000079c5 */ /* 0x000fe40000010000 */
[----:B------:R-:W-:Y:S01]  /*acb0*/  WARPGROUP.ARRIVE ;  /* 0x00000000000079c5 */ /* 0x000fe20000000000 */
[----:B------:R-:W-:Y:S01]  /*acc0*/  FMNMX.FTZ R129, R192, R129, !PT ;  /* 0x00000081c0817209 */ /* 0x000fe20007810000 */
[-CC-:B------:R-:W-:Y:S01]  /*acd0*/  FFMA.FTZ R200, R120, R89.reuse, -R12.reuse ;  /* 0x0000005978c87223 */ /* 0x180fe2000001080c */
[----:B------:R-:W-:Y:S01]  /*ace0*/  FFMA.FTZ R202, R124, R89, -R12 ;  /* 0x000000597cca7223 */ /* 0x000fe2000001080c */
[----:B------:R-:W-:Y:S01]  /*acf0*/  MUFU.EX2 R160, R160 ;  /* 0x000000a000a07308 */ /* 0x000fe20000000800 */
[----:B------:R-:W-:Y:S01]  /*ad00*/  FMNMX.FTZ R129, R98, R129, !PT ;  /* 0x0000008162817209 */ /* 0x000fe20007810000 */
[----:B------:R-:W-:Y:S01]  /*ad10*/  HGMMA.64x128x16.F32 R24, R204, gdesc[UR8].tnspB, R24, gsb0 ;  /* 0x41e00008cc187df0 */ /* 0x000fe20008000818 */
[----:B------:R-:W-:Y:S01]  /*ad20*/  UIADD3 UR10, UR6, 0x400, URZ ;  /* 0x00000400060a7890 */ /* 0x000fe2000fffe03f */
[----:B-1----:R-:W-:Y:S01]  /*ad30*/  F2FP.F16.F32.PACK_AB R180, R170, R93 ;  /* 0x0000005daab4723e */ /* 0x002fe200000000ff */
[----:B------:R-:W-:Y:S01]  /*ad40*/  UMOV UR11, 0x40000040 ;  /* 0x40000040000b7882 */ /* 0x000fe20000000000 */
[----:B------:R-:W-:-:S02]  /*ad50*/  FMNMX.FTZ R129, R194, R129, !PT ;  /* 0x00000081c2817209 */ /* 0x000fc40007810000 */
[----:B------:R-:W-:Y:S02]  /*ad60*/  MUFU.EX2 R101, R101 ;  /* 0x0000006500657308 */ /* 0x000fe40000000800 */
[----:B------:R-:W-:-:S04]  /*ad70*/  FMNMX.FTZ R129, R102, R129, !PT ;  /* 0x0000008166817209 */ /* 0x000fc80007810000 */
[----:B------:R-:W-:Y:S02]  /*ad80*/  FMNMX.FTZ R129, R196, R129, !PT ;  /* 0x00000081c4817209 */ /* 0x000fe40007810000 */
[----:B------:R-:W1:Y:S02]  /*ad90*/  MUFU.EX2 R164, R164 ;  /* 0x000000a400a47308 */ /* 0x000e640000000800 */
[----:B------:R-:W-:-:S04]  /*ada0*/  FMNMX.FTZ R129, R90, R129, !PT ;  /* 0x000000815a817209 */ /* 0x000fc80007810000 */
[----:B------:R-:W-:Y:S02]  /*adb0*/  FMNMX.FTZ R129, R198, R129, !PT ;  /* 0x00000081c6817209 */ /* 0x000fe40007810000 */
[----:B------:R-:W-:Y:S02]  /*adc0*/  MUFU.EX2 R99, R99 ;  /* 0x0000006300637308 */ /* 0x000fe40000000800 */
[----:B------:R-:W-:-:S06]  /*add0*/  FMNMX.FTZ R129, R94, R129, !PT ;  /* 0x000000815e817209 */ /* 0x000fcc0007810000 */
        /* <DEDUP_REMOVED lines=18> */
[----:B------:R-:W-:Y:S01]  /*af00*/  FMNMX.FTZ R112, R228, R129, !PT ;  /* 0x00000081e4707209 */ /* 0x000fe20007810000 */
[-CC-:B------:R-:W-:Y:S01]  /*af10*/  FFMA.FTZ R206, R116, R89.reuse, -R12.reuse ;  /* 0x0000005974ce7223 */ /* 0x180fe2000001080c */
[-CC-:B------:R-:W-:Y:S01]  /*af20*/  FFMA.FTZ R116, R92, R89.reuse, -R12.reuse ;  /* 0x000000595c747223 */ /* 0x180fe2000001080c */
[----:B------:R-:W-:Y:S01]  /*af30*/  FFMA.FTZ R129, R174, R89, -R12 ;  /* 0x00000059ae817223 */ /* 0x000fe2000001080c */
[----:B------:R-:W-:Y:S01]  /*af40*/  HGMMA.64x128x16.F32 R24, R208, gdesc[UR8].tnspB, R24, gsb0 ;  /* 0x41e00008d0187df0 */ /* 0x000fe20008000818 */
[----:B------:R-:W-:Y:S01]  /*af50*/  UIADD3 UR10, UR6, 0x480, URZ ;  /* 0x00000480060a7890 */ /* 0x000fe2000fffe03f */
[----:B------:R-:W1:Y:S01]  /*af60*/  SHFL.BFLY PT, R133, R112, 0x2, 0x1f ;  /* 0x0c401f0070857f89 */ /* 0x000e6200000e0000 */
[----:B------:R-:W-:Y:S01]  /*af70*/  UMOV UR11, 0x40000040 ;  /* 0x40000040000b7882 */ /* 0x000fe20000000000 */
        /* <DEDUP_REMOVED lines=15> */
[----:B------:R-:W-:Y:S01]  /*b070*/  HGMMA.64x128x16.F32 R24, R212, gdesc[UR8].tnspB, R24, gsb0 ;  /* 0x41e00008d4187df0 */ /* 0x000fe20008000818 */
[----:B------:R-:W-:Y:S01]  /*b080*/  UIADD3 UR10, UR6, 0x500, URZ ;  /* 0x00000500060a7890 */ /* 0x000fe2000fffe03f */
[----:B------:R-:W1:Y:S01]  /*b090*/  SHFL.BFLY PT, R149, R108, 0x1, 0x1f ;  /* 0x0c201f006c957f89 */ /* 0x000e6200000e0000 */
[----:B------:R-:W-:Y:S01]  /*b0a0*/  UMOV UR11, 0x40000040 ;  /* 0x40000040000b7882 */ /* 0x000fe20000000000 */
[----:B------:R-:W-:Y:S01]  /*b0b0*/  F2FP.F16.F32.PACK_AB R178, R95, R20 ;  /* 0x000000145fb2723e */ /* 0x000fe200000000ff */
[----:B------:R-:W-:Y:S01]  /*b0c0*/  MUFU.EX2 R208, R208 ;  /* 0x000000d000d07308 */ /* 0x000fe20000000800 */
[----:B------:R-:W-:Y:S01]  /*b0d0*/  UIADD3 UR6, UR61, -0x1, URZ ;  /* 0xffffffff3d067890 */ /* 0x000fe2000fffe03f */
[----:B------:R-:W-:-:S06]  /*b0e0*/  F2FP.F16.F32.PACK_AB R182, R160, R103 ;  /* 0x00000067a0b6723e */ /* 0x000fcc00000000ff */
[----:B------:R-:W-:Y:S01]  /*b0f0*/  MUFU.EX2 R210, R210 ;  /* 0x000000d200d27308 */ /* 0x000fe20000000800 */
[----:B------:R-:W-:-:S07]  /*b100*/  UMOV UR61, UR6 ;  /* 0x00000006003d7c82 */ /* 0x000fce0008000000 */
[----:B------:R-:W-:Y:S01]  /*b110*/  MUFU.EX2 R133, R133 ;  /* 0x0000008500857308 */ /* 0x000fe20000000800 */
[----:B-1----:R-:W-:-:S07]  /*b120*/  FMNMX.FTZ R92, R108, R149, !PT ;  /* 0x000000956c5c7209 */ /* 0x002fce0007810000 */
[----:B------:R1:W-:Y:S01]  /*b130*/  MUFU.EX2 R108, R116 ;  /* 0x00000074006c7308 */ /* 0x0003e20000000800 */
[C---:B------:R-:W-:Y:S01]  /*b140*/  FADD.FTZ R12, -R92.reuse, R3 ;  /* 0x000000035c0c7221 */ /* 0x040fe20000010100 */
[----:B------:R-:W-:-:S03]  /*b150*/  FMUL.FTZ R120, R92, R89 ;  /* 0x000000595c787220 */ /* 0x000fc60000410000 */
[-C--:B------:R-:W-:Y:S01]  /*b160*/  FMUL.FTZ R12, R12, R89.reuse ;  /* 0x000000590c0c7220 */ /* 0x080fe20000410000 */
[-CC-:B------:R-:W-:Y:S01]  /*b170*/  FFMA.FTZ R177, R168, R89.reuse, -R120.reuse ;  /* 0x00000059a8b17223 */ /* 0x180fe20000010878 */
[-CC-:B------:R-:W-:Y:S01]  /*b180*/  FFMA.FTZ R112, R21, R89.reuse, -R120.reuse ;  /* 0x0000005915707223 */ /* 0x180fe20000010878 */
[----:B------:R-:W-:Y:S02]  /*b190*/  IMAD.U32 R21, RZ, RZ, UR38 ;  /* 0x00000026ff157e24 */ /* 0x000fe4000f8e00ff */
[-CC-:B------:R-:W-:Y:S01]  /*b1a0*/  FFMA.FTZ R179, R171, R89.reuse, -R120.reuse ;  /* 0x00000059abb37223 */ /* 0x180fe20000010878 */
[-CC-:B------:R-:W-:Y:S01]  /*b1b0*/  FFMA.FTZ R197, R130, R89.reuse, -R120.reuse ;  /* 0x0000005982c57223 */ /* 0x180fe20000010878 */
[----:B------:R-:W-:Y:S01]  /*b1c0*/  MUFU.EX2 R12, R12 ;  /* 0x0000000c000c7308 */ /* 0x000fe20000000800 */
[-CC-:B------:R-:W-:Y:S01]  /*b1d0*/  FFMA.FTZ R130, R131, R89.reuse, -R120.reuse ;  /* 0x0000005983827223 */ /* 0x180fe20000010878 */
[----:B------:R-:W-:Y:S01]  /*b1e0*/  @!P1 LEA R131, R21, UR39, 0x3 ;  /* 0x0000002715839c11 */ /* 0x000fe2000f8e18ff */
[-CC-:B-1----:R-:W-:Y:S01]  /*b1f0*/  FFMA.FTZ R116, R172, R89.reuse, -R120.reuse ;  /* 0x00000059ac747223 */ /* 0x182fe20000010878 */
[-CC-:B------:R-:W-:Y:S01]  /*b200*/  FFMA.FTZ R181, R162, R89.reuse, -R120.reuse ;  /* 0x00000059a2b57223 */ /* 0x180fe20000010878 */
[-CC-:B------:R-:W-:Y:S01]  /*b210*/  FFMA.FTZ R199, R134, R89.reuse, -R120.reuse ;  /* 0x0000005986c77223 */ /* 0x180fe20000010878 */
[----:B------:R-:W-:Y:S01]  /*b220*/  IADD3 R21, -R227, 0xb, RZ ;  /* 0x0000000be3157810 */ /* 0x000fe20007ffe1ff */
[----:B------:R-:W-:Y:S01]  /*b230*/  @!P1 VIADD R131, R131, 0x34840 ;  /* 0x0003484083839836 */ /* 0x000fe20000000000 */
[----:B------:R-:W1:Y:S01]  /*b240*/  MUFU.EX2 R177, R177 ;  /* 0x000000b100b17308 */ /* 0x000e620000000800 */
[-CC-:B------:R-:W-:Y:S01]  /*b250*/  FFMA.FTZ R124, R163, R89.reuse, -R120.reuse ;  /* 0x00000059a37c7223 */ /* 0x180fe20000010878 */
[-CC-:B------:R-:W-:Y:S01]  /*b260*/  FFMA.FTZ R134, R135, R89.reuse, -R120.reuse ;  /* 0x0000005987867223 */ /* 0x180fe20000010878 */
[----:B------:R-:W-:Y:S01]  /*b270*/  IMAD.U32 R135, RZ, RZ, UR37 ;  /* 0x00000025ff877e24 */ /* 0x000fe2000f8e00ff */
[----:B------:R-:W-:Y:S01]  /*b280*/  @!P1 PRMT R131, RZ, 0x654, R131 ;  /* 0x00000654ff839816 */ /* 0x000fe20000000083 */
[-CC-:B------:R-:W-:Y:S01]  /*b290*/  FFMA.FTZ R183, R166, R89.reuse, -R120.reuse ;  /* 0x00000059a6b77223 */ /* 0x180fe20000010878 */
[-CC-:B------:R-:W-:Y:S01]  /*b2a0*/  FFMA.FTZ R201, R122, R89.reuse, -R120.reuse ;  /* 0x000000597ac97223 */ /* 0x180fe20000010878 */
[-CC-:B------:R-:W-:Y:S01]  /*b2b0*/  FFMA.FTZ R132, R167, R89.reuse, -R120.reuse ;  /* 0x00000059a7847223 */ /* 0x180fe20000010878 */
[----:B------:R-:W2:Y:S01]  /*b2c0*/  MUFU.EX2 R112, R112 ;  /* 0x0000007000707308 */ /* 0x000ea20000000800 */
[----:B------:R-:W-:Y:S01]  /*b2d0*/  @!P1 LEA R135, R135, UR39, 0x3 ;  /* 0x0000002787879c11 */ /* 0x000fe2000f8e18ff */
[-CC-:B------:R-:W-:Y:S01]  /*b2e0*/  FFMA.FTZ R185, R154, R89.reuse, -R120.reuse ;  /* 0x000000599ab97223 */ /* 0x180fe20000010878 */
[-CC-:B------:R-:W-:Y:S01]  /*b2f0*/  FFMA.FTZ R154, R155, R89.reuse, -R120.reuse ;  /* 0x000000599b9a7223 */ /* 0x180fe20000010878 */
[-CC-:B------:R-:W-:Y:S01]  /*b300*/  FFMA.FTZ R187, R158, R89.reuse, -R120.reuse ;  /* 0x000000599ebb7223 */ /* 0x180fe20000010878 */
[-CC-:B------:R-:W-:Y:S01]  /*b310*/  FFMA.FTZ R203, R126, R89.reuse, -R120.reuse ;  /* 0x000000597ecb7223 */ /* 0x180fe20000010878 */
[-CC-:B------:R-:W-:Y:S01]  /*b320*/  FFMA.FTZ R158, R159, R89.reuse, -R120.reuse ;  /* 0x000000599f9e7223 */ /* 0x180fe20000010878 */
[--C-:B------:R-:W-:Y:S01]  /*b330*/  FFMA.FTZ R189, R146, R89, -R120.reuse ;  /* 0x0000005992bd7223 */ /* 0x100fe20000010878 */
[----:B------:R-:W3:Y:S01]  /*b340*/  MUFU.EX2 R179, R179 ;  /* 0x000000b300b37308 */ /* 0x000ee20000000800 */
        /* <DEDUP_REMOVED lines=8> */
[----:B--2---:R-:W-:Y:S01]  /*b3d0*/  FADD.FTZ R122, R112, R13 ;  /* 0x0000000d707a7221 */ /* 0x004fe20000010000 */
[-CC-:B------:R-:W-:Y:S01]  /*b3e0*/  FFMA.FTZ R195, R142, R89.reuse, -R120.reuse ;  /* 0x000000598ec37223 */ /* 0x180fe20000010878 */
[-CC-:B------:R-:W-:Y:S01]  /*b3f0*/  FFMA.FTZ R115, R115, R89.reuse, -R120.reuse ;  /* 0x0000005973737223 */ /* 0x180fe20000010878 */
[--C-:B------:R-:W-:Y:S01]  /*b400*/  FFMA.FTZ R142, R143, R89, -R120.reuse ;  /* 0x000000598f8e7223 */ /* 0x100fe20000010878 */
[----:B------:R-:W-:Y:S01]  /*b410*/  F2FP.F16.F32.PACK_AB R177, R112, R177 ;  /* 0x000000b170b1723e */ /* 0x000fe200000000ff */
[-CC-:B------:R-:W-:Y:S01]  /*b420*/  FFMA.FTZ R127, R127, R89.reuse, -R120.reuse ;  /* 0x000000597f7f7223 */ /* 0x180fe20000010878 */
[-C--:B------:R-:W-:Y:S01]  /*b430*/  FFMA.FTZ R205, R114, R89.reuse, -R120 ;  /* 0x0000005972cd7223 */ /* 0x080fe20000010878 */
[----:B------:R-:W2:Y:S01]  /*b440*/  MUFU.EX2 R181, R181 ;  /* 0x000000b500b57308 */ /* 0x000ea20000000800 */
[----:B---3--:R-:W-:Y:S01]  /*b450*/  FADD.FTZ R13, R179, R122 ;  /* 0x0000007ab30d7221 */ /* 0x008fe20000010000 */
[-CC-:B------:R-:W-:Y:S01]  /*b460*/  FFMA.FTZ R207, R118, R89.reuse, -R120.reuse ;  /* 0x0000005976cf7223 */ /* 0x180fe20000010878 */
[-CC-:B------:R-:W-:Y:S01]  /*b470*/  FFMA.FTZ R118, R188, R89.reuse, -R120.reuse ;  /* 0x00000059bc767223 */ /* 0x180fe20000010878 */
[-CC-:B------:R-:W-:Y:S01]  /*b480*/  FFMA.FTZ R190, R190, R89.reuse, -R120.reuse ;  /* 0x00000059bebe7223 */ /* 0x180fe20000010878 */
[-CC-:B------:R-:W-:Y:S01]  /*b490*/  FFMA.FTZ R211, R110, R89.reuse, -R120.reuse ;  /* 0x000000596ed37223 */ /* 0x180fe20000010878 */
[-CC-:B------:R-:W-:Y:S01]  /*b4a0*/  FFMA.FTZ R110, R194, R89.reuse, -R120.reuse ;  /* 0x00000059c26e7223 */ /* 0x180fe20000010878 */
[--C-:B------:R-:W-:Y:S01]  /*b4b0*/  FFMA.FTZ R192, R192, R89, -R120.reuse ;  /* 0x00000059c0c07223 */ /* 0x100fe20000010878 */
[----:B------:R-:W3:Y:S01]  /*b4c0*/  MUFU.EX2 R124, R124 ;  /* 0x0000007c007c7308 */ /* 0x000ee20000000800 */
[C---:B-1----:R-:W-:Y:S01]  /*b4d0*/  FADD.FTZ R122, R116.reuse, R13 ;  /* 0x0000000d747a7221 */ /* 0x042fe20000010000 */
[----:B------:R-:W-:Y:S01]  /*b4e0*/  F2FP.F16.F32.PACK_AB R179, R116, R179 ;  /* 0x000000b374b3723e */ /* 0x000fe200000000ff */
[-CC-:B------:R-:W-:Y:S01]  /*b4f0*/  FFMA.FTZ R102, R102, R89.reuse, -R120.reuse ;  /* 0x0000005966667223 */ /* 0x180fe20000010878 */
[-CC-:B------:R-:W-:Y:S01]  /*b500*/  FFMA.FTZ R90, R90, R89.reuse, -R120.reuse ;  /* 0x000000595a5a7223 */ /* 0x180fe20000010878 */
[----:B------:R-:W-:Y:S01]  /*b510*/  FFMA.FTZ R94, R94, R89, -R120 ;  /* 0x000000595e5e7223 */ /* 0x000fe20000010878 */
[----:B------:R-:W-:Y:S01]  /*b520*/  UMOV UR37, UR38 ;  /* 0x0000002600257c82 */ /* 0x000fe20008000000 */
[----:B------:R-:W-:Y:S01]  /*b530*/  F2FP.F16.F32.PACK_AB R188, R144, R97 ;  /* 0x0000006190bc723e */ /* 0x000fe200000000ff */
[----:B------:R-:W1:Y:S01]  /*b540*/  MUFU.EX2 R183, R183 ;  /* 0x000000b700b77308 */ /* 0x000e620000000800 */
[----:B------:R-:W-:-:S07]  /*b550*/  F2FP.F16.F32.PACK_AB R194, R140, R119 ;  /* 0x000000778cc2723e */ /* 0x000fce00000000ff */
[----:B------:R-:W4:Y:S08]  /*b560*/  MUFU.EX2 R132, R132 ;  /* 0x0000008400847308 */ /* 0x000f300000000800 */
[----:B------:R-:W5:Y:S08]  /*b570*/  MUFU.EX2 R185, R185 ;  /* 0x000000b900b97308 */ /* 0x000f700000000800 */
[----:B------:R-:W5:Y:S08]  /*b580*/  MUFU.EX2 R154, R154 ;  /* 0x0000009a009a7308 */ /* 0x000f700000000800 */
[----:B------:R-:W5:Y:S08]  /*b590*/  MUFU.EX2 R187, R187 ;  /* 0x000000bb00bb7308 */ /* 0x000f700000000800 */
[----:B------:R-:W5:Y:S01]  /*b5a0*/  MUFU.EX2 R158, R158 ;  /* 0x0000009e009e7308 */ /* 0x000f620000000800 */
[----:B------:R-:W-:-:S02]  /*b5b0*/  WARPGROUP.DEPBAR.LE gsb0, 0x0 ;  /* 0x00008000000079c5 */ /* 0x000fc40000010000 */
[----:B------:R-:W-:-:S05]  /*b5c0*/  WARPGROUP.ARRIVE ;  /* 0x00000000000079c5 */ /* 0x000fca0000000000 */
[----:B------:R-:W5:Y:S01]  /*b5d0*/  MUFU.EX2 R189, R189 ;  /* 0x000000bd00bd7308 */ /* 0x000f620000000800 */
[----:B------:R-:W-:Y:S02]  /*b5e0*/  F2FP.F16.F32.PACK_AB R212, R133, R96 ;  /* 0x0000006085d4723e */ /* 0x000fe400000000ff */
[----:B------:R-:W-:Y:S01]  /*b5f0*/  F2FP.F16.F32.PACK_AB R214, R141, R100 ;  /* 0x000000648dd6723e */ /* 0x000fe200000000ff */
[----:B------:R-:W-:Y:S04]  /*b600*/  HGMMA.64x128x16.F32 R24, R216, gdesc[UR8].tnspB, R24, gsb0 ;  /* 0x41e00008d8187df0 */ /* 0x000fe80008000818 */
[----:B------:R-:W5:Y:S08]  /*b610*/  MUFU.EX2 R146, R146 ;  /* 0x0000009200927308 */ /* 0x000f700000000800 */
        /* <DEDUP_REMOVED lines=11> */
[----:B------:R-:W-:Y:S08]  /*b6d0*/  MUFU.EX2 R203, R203 ;  /* 0x000000cb00cb7308 */ /* 0x000ff00000000800 */
[----:B------:R-:W-:Y:S08]  /*b6e0*/  MUFU.EX2 R114, R127 ;  /* 0x0000007f00727308 */ /* 0x000ff00000000800 */
[----:B------:R-:W-:Y:S08]  /*b6f0*/  MUFU.EX2 R205, R205 ;  /* 0x000000cd00cd7308 */ /* 0x000ff00000000800 */
[----:B------:R-:W-:Y:S08]  /*b700*/  MUFU.EX2 R207, R207 ;  /* 0x000000cf00cf7308 */ /* 0x000ff00000000800 */
[----:B------:R-:W-:Y:S08]  /*b710*/  MUFU.EX2 R118, R118 ;  /* 0x0000007600767308 */ /* 0x000ff00000000800 */
[----:B------:R-:W-:Y:S01]  /*b720*/  MUFU.EX2 R209, R209 ;  /* 0x000000d100d17308 */ /* 0x000fe20000000800 */
[----:B------:R-:W-:-:S02]  /*b730*/  WARPGROUP.DEPBAR.LE gsb0, 0x0 ;  /* 0x00008000000079c5 */ /* 0x000fc40000010000 */
[----:B------:R2:W-:Y:S06]  /*b740*/  BAR.ARV R21, 0x100 ;  /* 0x000400150000751d */ /* 0x0005ec0000002000 */
[----:B------:R3:W-:Y:S01]  /*b750*/  @!P1 SYNCS.ARRIVE.TRANS64.RED.A1T0 RZ, [R131+URZ], RZ ;  /* 0x000000ff83ff99a7 */ /* 0x0007e2000810043f */
[----:B------:R-:W-:Y:S01]  /*b760*/  MUFU.EX2 R213, R110 ;  /* 0x0000006e00d57308 */ /* 0x000fe20000000800 */
[----:B--2---:R-:W-:Y:S01]  /*b770*/  @!P1 IADD3 R21, R135, 0x34860, RZ ;  /* 0x0003486087159810 */ /* 0x004fe20007ffe0ff */
[-C--:B------:R-:W-:Y:S01]  /*b780*/  FMUL.FTZ R26, R26, R12.reuse ;  /* 0x0000000c1a1a7220 */ /* 0x080fe20000410000 */
[-C--:B------:R-:W-:Y:S01]  /*b790*/  FMUL.FTZ R27, R27, R12.reuse ;  /* 0x0000000c1b1b7220 */ /* 0x080fe20000410000 */
[-C--:B------:R-:W-:Y:S01]  /*b7a0*/  FMUL.FTZ R30, R30, R12.reuse ;  /* 0x0000000c1e1e7220 */ /* 0x080fe20000410000 */
[----:B------:R-:W-:Y:S01]  /*b7b0*/  @!P1 PRMT R21, RZ, 0x654, R21 ;  /* 0x00000654ff159816 */ /* 0x000fe20000000015 */
[-C--:B------:R-:W-:Y:S01]  /*b7c0*/  FMUL.FTZ R31, R31, R12.reuse ;  /* 0x0000000c1f1f7220 */ /* 0x080fe20000410000 */
[----:B---3--:R-:W-:Y:S01]  /*b7d0*/  FADD.FTZ R131, R15, R14 ;  /* 0x0000000e0f837221 */ /* 0x008fe20000010000 */
[----:B------:R-:W-:Y:S01]  /*b7e0*/  FFMA.FTZ R14, R123, R89, -R120 ;  /* 0x000000597b0e7223 */ /* 0x000fe20000010878 */
[----:B------:R2:W-:Y:S01]  /*b7f0*/  @!P1 SYNCS.ARRIVE.TRANS64.RED.A1T0 RZ, [R21+URZ], RZ ;  /* 0x000000ff15ff99a7 */ /* 0x0005e2000810043f */
[----:B------:R-:W-:Y:S01]  /*b800*/  MUFU.EX2 R211, R211 ;  /* 0x000000d300d37308 */ /* 0x000fe20000000800 */
[----:B------:R-:W-:Y:S01]  /*b810*/  FADD.FTZ R162, R20, R131 ;  /* 0x0000008314a27221 */ /* 0x000fe20000010000 */
[-C--:B------:R-:W-:Y:S01]  /*b820*/  FMUL.FTZ R34, R34, R12.reuse ;  /* 0x0000000c22227220 */ /* 0x080fe20000410000 */
[-C--:B------:R-:W-:Y:S01]  /*b830*/  FMUL.FTZ R35, R35, R12.reuse ;  /* 0x0000000c23237220 */ /* 0x080fe20000410000 */
[-C--:B------:R-:W-:Y:S01]  /*b840*/  FMUL.FTZ R38, R38, R12.reuse ;  /* 0x0000000c26267220 */ /* 0x080fe20000410000 */
[----:B------:R-:W-:Y:S01]  /*b850*/  FADD.FTZ R162, R95, R162 ;  /* 0x000000a25fa27221 */ /* 0x000fe20000010000 */
[-C--:B------:R-:W-:Y:S01]  /*b860*/  FMUL.FTZ R39, R39, R12.reuse ;  /* 0x0000000c27277220 */ /* 0x080fe20000410000 */
[----:B--2---:R-:W-:Y:S01]  /*b870*/  FADD.FTZ R21, R181, R122 ;  /* 0x0000007ab5157221 */ /* 0x004fe20000010000 */
[----:B------:R-:W2:Y:S01]  /*b880*/  MUFU.EX2 R14, R14 ;  /* 0x0000000e000e7308 */ /* 0x000ea20000000800 */
[----:B------:R-:W-:Y:S01]  /*b890*/  FADD.FTZ R13, R93, R162 ;  /* 0x000000a25d0d7221 */ /* 0x000fe20000010000 */
[C---:B------:R-:W-:Y:S01]  /*b8a0*/  F2FP.F16.F32.PACK_AB R181, R124.reuse, R181 ;  /* 0x000000b57cb5723e */ /* 0x040fe200000000ff */
[----:B------:R-:W-:Y:S01]  /*b8b0*/  FADD.FTZ R126, R124, R21 ;  /* 0x000000157c7e7221 */ /* 0x000fe20000010000 */
[-C--:B------:R-:W-:Y:S01]  /*b8c0*/  FMUL.FTZ R42, R42, R12.reuse ;  /* 0x0000000c2a2a7220 */ /* 0x080fe20000410000 */
[----:B------:R-:W-:Y:S01]  /*b8d0*/  FADD.FTZ R122, R170, R13 ;  /* 0x0000000daa7a7221 */ /* 0x000fe20000010000 */
[-C--:B------:R-:W-:Y:S01]  /*b8e0*/  FMUL.FTZ R43, R43, R12.reuse ;  /* 0x0000000c2b2b7220 */ /* 0x080fe20000410000 */
[----:B-1----:R-:W-:Y:S01]  /*b8f0*/  FADD.FTZ R21, R183, R126 ;  /* 0x0000007eb7157221 */ /* 0x002fe20000010000 */
[----:B------:R-:W-:Y:S01]  /*b900*/  MUFU.EX2 R104, R104 ;  /* 0x0000006800687308 */ /* 0x000fe20000000800 */
[----:B------:R-:W-:Y:S01]  /*b910*/  FADD.FTZ R13, R103, R122 ;  /* 0x0000007a670d7221 */ /* 0x000fe20000010000 */
[-C--:B------:R-:W-:Y:S01]  /*b920*/  FMUL.FTZ R46, R46, R12.reuse ;  /* 0x0000000c2e2e7220 */ /* 0x080fe20000410000 */
[----:B----4-:R-:W-:Y:S01]  /*b930*/  FADD.FTZ R126, R132, R21 ;  /* 0x00000015847e7221 */ /* 0x010fe20000010000 */
[-C--:B------:R-:W-:Y:S01]  /*b940*/  FMUL.FTZ R47, R47, R12.reuse ;  /* 0x0000000c2f2f7220 */ /* 0x080fe20000410000 */
[----:B------:R-:W-:Y:S01]  /*b950*/  FADD.FTZ R122, R160, R13 ;  /* 0x0000000da07a7221 */ /* 0x000fe20000010000 */
[-C--:B------:R-:W-:Y:S01]  /*b960*/  FMUL.FTZ R50, R50, R12.reuse ;  /* 0x0000000c32327220 */ /* 0x080fe20000410000 */
[----:B-----5:R-:W-:Y:S01]  /*b970*/  FADD.FTZ R21, R185, R126 ;  /* 0x0000007eb9157221 */ /* 0x020fe20000010000 */
[----:B------:R-:W-:Y:S01]  /*b980*/  MUFU.EX2 R90, R90 ;  /* 0x0000005a005a7308 */ /* 0x000fe20000000800 */
[----:B------:R-:W-:Y:S01]  /*b990*/  FADD.FTZ R13, R101, R122 ;  /* 0x0000007a650d7221 */ /* 0x000fe20000010000 */
[-C--:B------:R-:W-:Y:S01]  /*b9a0*/  FMUL.FTZ R51, R51, R12.reuse ;  /* 0x0000000c33337220 */ /* 0x080fe20000410000 */
[----:B------:R-:W-:Y:S01]  /*b9b0*/  FADD.FTZ R122, R154, R21 ;  /* 0x000000159a7a7221 */ /* 0x000fe20000010000 */
[-C--:B------:R-:W-:Y:S01]  /*b9c0*/  FMUL.FTZ R54, R54, R12.reuse ;  /* 0x0000000c36367220 */ /* 0x080fe20000410000 */
[----:B------:R-:W-:Y:S01]  /*b9d0*/  FADD.FTZ R106, R164, R13 ;  /* 0x0000000da46a7221 */ /* 0x000fe20000010000 */
[-C--:B------:R-:W-:Y:S01]  /*b9e0*/  FMUL.FTZ R55, R55, R12.reuse ;  /* 0x0000000c37377220 */ /* 0x080fe20000410000 */
[----:B------:R-:W-:Y:S01]  /*b9f0*/  FADD.FTZ R21, R187, R122 ;  /* 0x0000007abb157221 */ /* 0x000fe20000010000 */
[----:B------:R-:W-:Y:S01]  /*ba00*/  MUFU.EX2 R94, R94 ;  /* 0x0000005e005e7308 */ /* 0x000fe20000000800 */
[----:B------:R-:W-:Y:S01]  /*ba10*/  FADD.FTZ R13, R99, R106 ;  /* 0x0000006a630d7221 */ /* 0x000fe20000010000 */
[-CC-:B------:R-:W-:Y:S01]  /*ba20*/  FFMA.FTZ R106, R98, R89.reuse, -R120.reuse ;  /* 0x00000059626a7223 */ /* 0x180fe20000010878 */
[----:B------:R-:W-:Y:S01]  /*ba30*/  FADD.FTZ R126, R158, R21 ;  /* 0x000000159e7e7221 */ /* 0x000fe20000010000 */
[-C--:B------:R-:W-:Y:S01]  /*ba40*/  FMUL.FTZ R58, R58, R12.reuse ;  /* 0x0000000c3a3a7220 */ /* 0x080fe20000410000 */
[----:B------:R-:W-:Y:S01]  /*ba50*/  FADD.FTZ R122, R152, R13 ;  /* 0x0000000d987a7221 */ /* 0x000fe20000010000 */
[-C--:B------:R-:W-:Y:S01]  /*ba60*/  FFMA.FTZ R13, R196, R89.reuse, -R120 ;  /* 0x00000059c40d7223 */ /* 0x080fe20000010878 */
[----:B------:R-:W-:Y:S01]  /*ba70*/  FADD.FTZ R123, R189, R126 ;  /* 0x0000007ebd7b7221 */ /* 0x000fe20000010000 */
[----:B------:R1:W-:Y:S01]  /*ba80*/  MUFU.EX2 R98, R115 ;  /* 0x0000007300627308 */ /* 0x0003e20000000800 */
[----:B------:R-:W-:Y:S01]  /*ba90*/  FADD.FTZ R21, R97, R122 ;  /* 0x0000007a61157221 */ /* 0x000fe20000010000 */
[-C--:B------:R-:W-:Y:S01]  /*baa0*/  FMUL.FTZ R59, R59, R12.reuse ;  /* 0x0000000c3b3b7220 */ /* 0x080fe20000410000 */
[----:B------:R-:W-:Y:S01]  /*bab0*/  FADD.FTZ R126, R146, R123 ;  /* 0x0000007b927e7221 */ /* 0x000fe20000010000 */
[-C--:B------:R-:W-:Y:S01]  /*bac0*/  FMUL.FTZ R62, R62, R12.reuse ;  /* 0x0000000c3e3e7220 */ /* 0x080fe20000410000 */
[----:B------:R-:W-:Y:S01]  /*bad0*/  FADD.FTZ R122, R144, R21 ;  /* 0x00000015907a7221 */ /* 0x000fe20000010000 */
[-C--:B------:R-:W-:Y:S01]  /*bae0*/  FFMA.FTZ R21, R198, R89.reuse, -R120 ;  /* 0x00000059c6157223 */ /* 0x080fe20000010878 */
[----:B------:R-:W-:Y:S01]  /*baf0*/  FADD.FTZ R123, R191, R126 ;  /* 0x0000007ebf7b7221 */ /* 0x000fe20000010000 */
[----:B------:R-:W-:Y:S01]  /*bb00*/  MUFU.EX2 R124, R106 ;  /* 0x0000006a007c7308 */ /* 0x000fe20000000800 */
[----:B-1----:R-:W-:Y:S01]  /*bb10*/  FADD.FTZ R115, R107, R122 ;  /* 0x0000007a6b737221 */ /* 0x002fe20000010000 */
[----:B------:R-:W-:Y:S01]  /*bb20*/  FFMA.FTZ R120, R228, R89, -R120 ;  /* 0x00000059e4787223 */ /* 0x000fe20000010878 */
[----:B------:R-:W-:Y:S01]  /*bb30*/  FADD.FTZ R126, R150, R123 ;  /* 0x0000007b967e7221 */ /* 0x000fe20000010000 */
[-C--:B------:R-:W-:Y:S01]  /*bb40*/  FMUL.FTZ R63, R63, R12.reuse ;  /* 0x0000000c3f3f7220 */ /* 0x080fe20000410000 */
[----:B------:R-:W-:Y:S01]  /*bb50*/  FADD.FTZ R122, R148, R115 ;  /* 0x00000073947a7221 */ /* 0x000fe20000010000 */
[-C--:B------:R-:W-:Y:S01]  /*bb60*/  FMUL.FTZ R66, R66, R12.reuse ;  /* 0x0000000c42427220 */ /* 0x080fe20000410000 */
[----:B------:R-:W-:Y:S01]  /*bb70*/  FADD.FTZ R15, R193, R126 ;  /* 0x0000007ec10f7221 */ /* 0x000fe20000010000 */
        /* <DEDUP_REMOVED lines=24> */
[----:B------:R-:W1:Y:S01]  /*bd00*/  MUFU.EX2 R3, R186 ;  /* 0x000000ba00037308 */ /* 0x000e620000000800 */
[----:B------:R-:W-:Y:S01]  /*bd10*/  FADD.FTZ R15, R109, R112 ;  /* 0x000000706d0f7221 */ /* 0x000fe20000010000 */
[-C--:B------:R-:W-:Y:S01]  /*bd20*/  FMUL.FTZ R86, R86, R12.reuse ;  /* 0x0000000c56567220 */ /* 0x080fe20000410000 */
[----:B------:R-:W-:Y:S01]  /*bd30*/  FADD.FTZ R116, R134, R93 ;  /* 0x0000005d86747221 */ /* 0x000fe20000010000 */
[----:B------:R-:W-:Y:S01]  /*bd40*/  FMUL.FTZ R87, R87, R12 ;  /* 0x0000000c57577220 */ /* 0x000fe20000410000 */
[----:B------:R-:W-:Y:S01]  /*bd50*/  FADD.FTZ R15, R128, R15 ;  /* 0x0000000f800f7221 */ /* 0x000fe20000010000 */
[----:B------:R-:W-:Y:S01]  /*bd60*/  F2FP.F16.F32.PACK_AB R183, R132, R183 ;  /* 0x000000b784b7723e */ /* 0x000fe200000000ff */
[----:B------:R-:W-:Y:S01]  /*bd70*/  FMUL.FTZ R24, R24, R91 ;  /* 0x0000005b18187220 */ /* 0x000fe20000410000 */
[----:B------:R-:W3:Y:S01]  /*bd80*/  MUFU.EX2 R112, R192 ;  /* 0x000000c000707308 */ /* 0x000ee20000000800 */
[----:B------:R-:W-:Y:S01]  /*bd90*/  FADD.FTZ R122, R200, R15 ;  /* 0x0000000fc87a7221 */ /* 0x000fe20000010000 */
[----:B------:R-:W-:Y:S01]  /*bda0*/  FADD.FTZ R15, R201, R116 ;  /* 0x00000074c90f7221 */ /* 0x000fe20000010000 */
[C---:B--2---:R-:W-:Y:S01]  /*bdb0*/  F2FP.F16.F32.PACK_AB R201, R14.reuse, R201 ;  /* 0x000000c90ec9723e */ /* 0x044fe200000000ff */
[----:B------:R-:W-:Y:S01]  /*bdc0*/  FMUL.FTZ R25, R25, R91 ;  /* 0x0000005b19197220 */ /* 0x000fe20000410000 */
[----:B------:R-:W-:Y:S01]  /*bdd0*/  FADD.FTZ R93, R121, R122 ;  /* 0x0000007a795d7221 */ /* 0x000fe20000010000 */
[----:B------:R-:W-:Y:S01]  /*bde0*/  FADD.FTZ R116, R14, R15 ;  /* 0x0000000f0e747221 */ /* 0x000fe20000010000 */
[----:B------:R-:W-:Y:S01]  /*bdf0*/  F2FP.F16.F32.PACK_AB R185, R154, R185 ;  /* 0x000000b99ab9723e */ /* 0x000fe200000000ff */
[----:B------:R-:W-:Y:S01]  /*be00*/  MUFU.EX2 R120, R120 ;  /* 0x0000007800787308 */ /* 0x000fe20000000800 */
[----:B------:R-:W-:Y:S01]  /*be10*/  FADD.FTZ R122, R202, R93 ;  /* 0x0000005dca7a7221 */ /* 0x000fe20000010000 */
[----:B------:R-:W-:Y:S01]  /*be20*/  FADD.FTZ R15, R203, R116 ;  /* 0x00000074cb0f7221 */ /* 0x000fe20000010000 */
[----:B-1----:R-:W-:Y:S01]  /*be30*/  F2FP.F16.F32.PACK_AB R218, R3, R108 ;  /* 0x0000006c03da723e */ /* 0x002fe200000000ff */
[----:B------:R-:W-:Y:S01]  /*be40*/  FMUL.FTZ R28, R28, R91 ;  /* 0x0000005b1c1c7220 */ /* 0x000fe20000410000 */
[----:B------:R-:W-:Y:S01]  /*be50*/  FADD.FTZ R93, R125, R122 ;  /* 0x0000007a7d5d7221 */ /* 0x000fe20000010000 */
[----:B------:R-:W-:Y:S01]  /*be60*/  FADD.FTZ R116, R114, R15 ;  /* 0x0000000f72747221 */ /* 0x000fe20000010000 */
[----:B------:R-:W-:Y:S01]  /*be70*/  F2FP.F16.F32.PACK_AB R186, R152, R99 ;  /* 0x0000006398ba723e */ /* 0x000fe200000000ff */
[----:B------:R-:W-:Y:S01]  /*be80*/  FMUL.FTZ R29, R29, R91 ;  /* 0x0000005b1d1d7220 */ /* 0x000fe20000410000 */
[----:B------:R-:W-:Y:S01]  /*be90*/  FADD.FTZ R106, R204, R93 ;  /* 0x0000005dcc6a7221 */ /* 0x000fe20000010000 */
[----:B------:R-:W-:Y:S01]  /*bea0*/  FADD.FTZ R15, R205, R116 ;  /* 0x00000074cd0f7221 */ /* 0x000fe20000010000 */
[----:B------:R-:W-:Y:S01]  /*beb0*/  F2FP.F16.F32.PACK_AB R187, R158, R187 ;  /* 0x000000bb9ebb723e */ /* 0x000fe200000000ff */
[----:B------:R1:W2:Y:S01]  /*bec0*/  MUFU.EX2 R116, R102 ;  /* 0x0000006600747308 */ /* 0x0002a20000000800 */
[----:B------:R-:W-:Y:S01]  /*bed0*/  FADD.FTZ R93, R113, R106 ;  /* 0x0000006a715d7221 */ /* 0x000fe20000010000 */
[----:B------:R-:W-:Y:S01]  /*bee0*/  FADD.FTZ R106, R98, R15 ;  /* 0x0000000f626a7221 */ /* 0x000fe20000010000 */
[----:B------:R-:W-:Y:S01]  /*bef0*/  F2FP.F16.F32.PACK_AB R189, R146, R189 ;  /* 0x000000bd92bd723e */ /* 0x000fe200000000ff */
        /* <DEDUP_REMOVED lines=9> */
[----:B-1----:R-:W-:Y:S01]  /*bf90*/  FADD.FTZ R102, R208, R93 ;  /* 0x0000005dd0667221 */ /* 0x002fe20000010000 */
        /* <DEDUP_REMOVED lines=12> */
[----:B---3--:R-:W-:Y:S01]  /*c060*/  FADD.FTZ R13, R112, R13 ;  /* 0x0000000d700d7221 */ /* 0x008fe20000010000 */
        /* <DEDUP_REMOVED lines=11> */
[----:B--2---:R-:W-:Y:S01]  /*c120*/  FADD.FTZ R13, R116, R13 ;  /* 0x0000000d740d7221 */ /* 0x004fe20000010000 */
[----:B------:R-:W-:Y:S01]  /*c130*/  F2FP.F16.F32.PACK_AB R199, R134, R199 ;  /* 0x000000c786c7723e */ /* 0x000fe200000000ff */
[-C--:B------:R-:W-:Y:S01]  /*c140*/  FMUL.FTZ R49, R49, R91.reuse ;  /* 0x0000005b31317220 */ /* 0x080fe20000410000 */
[----:B------:R-:W-:Y:S01]  /*c150*/  FADD.FTZ R15, R141, R14 ;  /* 0x0000000e8d0f7221 */ /* 0x000fe20000010000 */
[----:B------:R-:W-:Y:S01]  /*c160*/  FADD.FTZ R13, R215, R13 ;  /* 0x0000000dd70d7221 */ /* 0x000fe20000010000 */
[----:B------:R-:W-:Y:S01]  /*c170*/  F2FP.F16.F32.PACK_AB R200, R121, R200 ;  /* 0x000000c879c8723e */ /* 0x000fe200000000ff */
[-C--:B------:R-:W-:Y:S01]  /*c180*/  FMUL.FTZ R52, R52, R91.reuse ;  /* 0x0000005b34347220 */ /* 0x080fe20000410000 */
[----:B------:R-:W-:Y:S01]  /*c190*/  FADD.FTZ R14, R104, R15 ;  /* 0x0000000f680e7221 */ /* 0x000fe20000010000 */
[----:B------:R-:W-:Y:S01]  /*c1a0*/  FADD.FTZ R13, R90, R13 ;  /* 0x0000000d5a0d7221 */ /* 0x000fe20000010000 */
[----:B------:R-:W-:Y:S01]  /*c1b0*/  F2FP.F16.F32.PACK_AB R202, R125, R202 ;  /* 0x000000ca7dca723e */ /* 0x000fe200000000ff */
[----:B------:R-:W-:Y:S01]  /*c1c0*/  FMUL.FTZ R53, R53, R91 ;  /* 0x0000005b35357220 */ /* 0x000fe20000410000 */
        /* <DEDUP_REMOVED lines=9> */
[----:B------:R-:W-:Y:S01]  /*c260*/  F2FP.F16.F32.PACK_AB R205, R98, R205 ;  /* 0x000000cd62cd723e */ /* 0x000fe200000000ff */
[----:B------:R-:W-:Y:S01]  /*c270*/  FADD.FTZ R13, R120, R13 ;  /* 0x0000000d780d7221 */ /* 0x000fe20000010000 */
        /* <DEDUP_REMOVED lines=25> */
[----:B------:R-:W-:-:S02]  /*c410*/  IMAD.MOV.U32 R3, RZ, RZ, R92 ;  /* 0x000000ffff037224 */ /* 0x000fc400078e005c */
[----:B------:R-:W-:Y:S01]  /*c420*/  IMAD.MOV.U32 R12, RZ, RZ, R88 ;  /* 0x000000ffff0c7224 */ /* 0x000fe200078e0058 */
[----:B------:R-:W-:Y:S06]  /*c430*/  @P2 BRA `(.L_x_5541) ;  /* 0xffffffa800502947 */ /* 0x000fec000383ffff */
.L_x_5532:
[----:B------:R-:W-:Y:S06]  /*c440*/  BAR.ARV 0x8, 0x120 ;  /* 0x0204800000007b1d */ /* 0x000fec0000002000 */
[----:B------:R-:W-:Y:S05]  /*c450*/  @!P0 BRA `(.L_x_5542) ;  /* 0x0000000000048947 */ /* 0x000fea0003800000 */
[----:B------:R-:W-:Y:S01]  /*c460*/  BPT.TRAP 0x1 ;  /* 0x000000040000795c */ /* 0x000fe20000300000 */
.L_x_5542:
[----:B------:R-:W-:Y:S01]  /*c470*/  R2UR UR4, R2 ;  /* 0x00000000020472ca */ /* 0x000fe200000e0000 */
[----:B------:R-:W-:-:S12]  /*c480*/  ULEA UR7, UR38, UR39, 0x3 ;  /* 0x0000002726077291 */ /* 0x000fd8000f8e183f */
[----:B------:R-:W-:-:S05]  /*c490*/  IMAD.U32 R0, RZ, RZ, UR4 ;  /* 0x00000004ff007e24 */ /* 0x000fca000f8e00ff */
[----:B------:R-:W-:-:S04]  /*c4a0*/  SHF.L.U32 R0, R0, 0x1f, RZ ;  /* 0x0000001f00007819 */ /* 0x000fc800000006ff */
[----:B------:R1:W2:Y:S01]  /*c4b0*/  SYNCS.PHASECHK.TRANS64.TRYWAIT P2, [UR7+0x34850], R0 ;  /* 0x03485000ff0075a7 */ /* 0x0002a20008040147 */
[----:B------:R-:W-:Y:S05]  /*c4c0*/  @!P0 BRA `(.L_x_5543) ;  /* 0x0000000000048947 */ /* 0x000fea0003800000 */
[----:B------:R-:W-:Y:S01]  /*c4d0*/  BPT.TRAP 0x1 ;  /* 0x000000040000795c */ /* 0x000fe20000300000 */
.L_x_5543:
[----:B--2---:R-:W-:Y:S05]  /*c4e0*/  @P2 BRA `(.L_x_5544) ;  /* 0x0000000000082947 */ /* 0x004fea0003800000 */
[----:B------:R-:W2:Y:S02]  /*c4f0*/  SYNCS.PHASECHK.TRANS64.TRYWAIT P0, [UR7+0x34850], R0 ;  /* 0x03485000ff0075a7 */ /* 0x000ea40008000147 */
[----:B--2---:R-:W-:Y:S05]  /*c500*/  @!P0 BRA `(.L_x_5545) ;  /* 0x0000004400708947 */ /* 0x004fea0003800000 */
.L_x_5544:
[----:B------:R-:W-:Y:S01]  /*c510*/  UIADD3 UR4, UR39, 0x400, URZ ;  /* 0x0000040027047890 */ /* 0x000fe2000fffe03f */
[----:B------:R-:W-:Y:S01]  /*c520*/  WARPGROUP.ARRIVE ;  /* 0x00000000000079c5 */ /* 0x000fe20000000000 */
[----:B------:R-:W-:Y:S01]  /*c530*/  UMOV UR11, 0x40000040 ;  /* 0x40000040000b7882 */ /* 0x000fe20000000000 */
[----:B--2---:R-:W2:Y:S01]  /*c540*/  SHFL.BFLY PT, R3, R14, 0x2, 0x1f ;  /* 0x0c401f000e037f89 */ /* 0x004ea200000e0000 */
[----:B------:R-:W-:Y:S01]  /*c550*/  USHF.R.U32.HI UR4, URZ, 0x4, UR4 ;  /* 0x000000043f047899 */ /* 0x000fe20008011604 */
[C---:B------:R-:W-:Y:S01]  /*c560*/  IADD3 R5, P6, R16.reuse, 0x60, RZ ;  /* 0x0000006010057810 */ /* 0x040fe20007fde0ff */
[----:B------:R-:W-:Y:S01]  /*c570*/  UIADD3 UR35, -UR36, URZ, URZ ;  /* 0x0000003f24237290 */ /* 0x000fe2000fffe13f */
[----:B------:R-:W3:Y:S01]  /*c580*/  SHFL.BFLY PT, R4, R13, 0x2, 0x1f ;  /* 0x0c401f000d047f89 */ /* 0x000ee200000e0000 */
[----:B------:R-:W-:Y:S01]  /*c590*/  ULOP3.LUT UR4, UR4, 0x3fff, URZ, 0xc0, !UPT ;  /* 0x00003fff04047892 */ /* 0x000fe2000f8ec03f */
[----:B------:R-:W-:Y:S01]  /*c5a0*/  LOP3.LUT R12, R5, 0x380, RZ, 0xc0, !PT ;  /* 0x00000380050c7812 */ /* 0x000fe200078ec0ff */
[----:B------:R-:W-:Y:S01]  /*c5b0*/  ULDC.64 UR8, c[0x0][0xb70] ;  /* 0x0002dc0000087ab9 */ /* 0x000fe20000000a00 */
[----:B------:R-:W-:Y:S01]  /*c5c0*/  IADD3 R15, P5, R16, 0x40, RZ ;  /* 0x00000040100f7810 */ /* 0x000fe20007fbe0ff */
[----:B------:R-:W-:Y:S01]  /*c5d0*/  ULOP3.LUT UR4, UR4, 0x5800000, URZ, 0xfc, !UPT ;  /* 0x0580000004047892 */ /* 0x000fe2000f8efc3f */
[----:B------:R-:W-:-:S02]  /*c5e0*/  SHF.R.U64 R12, R12, 0x3, RZ ;  /* 0x000000030c0c7819 */ /* 0x000fc400000012ff */
[----:B------:R-:W-:Y:S01]  /*c5f0*/  IADD3 R7, P3, R16, 0x4040, RZ ;  /* 0x0000404010077810 */ /* 0x000fe20007f7e0ff */
[----:B------:R-:W-:Y:S01]  /*c600*/  UIMAD UR4, UR38, 0xb00, UR4 ;  /* 0x00000b00260478a4 */ /* 0x000fe2000f8e0204 */
[----:B------:R-:W-:Y:S02]  /*c610*/  LOP3.LUT R12, R12, R5, RZ, 0x3c, !PT ;  /* 0x000000050c0c7212 */ /* 0x000fe400078e3cff */
[C---:B------:R-:W-:Y:S01]  /*c620*/  IADD3 R21, P4, R16.reuse, 0x20, RZ ;  /* 0x0000002010157810 */ /* 0x040fe20007f9e0ff */
[----:B------:R-:W-:Y:S01]  /*c630*/  UIADD3 UR6, UR4, 0x80, URZ ;  /* 0x0000008004067890 */ /* 0x000fe2000fffe03f */
[----:B------:R-:W-:Y:S02]  /*c640*/  IADD3 R11, P0, R16, 0x4000, RZ ;  /* 0x00004000100b7810 */ /* 0x000fe40007f1e0ff */
[----:B------:R-:W-:Y:S01]  /*c650*/  UMOV UR10, UR4 ;  /* 0x00000004000a7c82 */ /* 0x000fe20008000000 */
[----:B------:R-:W-:Y:S01]  /*c660*/  LOP3.LUT R6, R7, 0x380, RZ, 0xc0, !PT ;  /* 0x0000038007067812 */ /* 0x000fe200078ec0ff */
[----:B------:R-:W-:Y:S01]  /*c670*/  HGMMA.64x128x16.F32 R24, R176, gdesc[UR8].tnspB, R24, gsb0 ;  /* 0x41e00008b0187df0 */ /* 0x000fe20008000818 */
[----:B------:R-:W-:Y:S01]  /*c680*/  UMOV UR11, 0x40000040 ;  /* 0x40000040000b7882 */ /* 0x000fe20000000000 */
[----:B------:R-:W-:Y:S01]  /*c690*/  UMOV UR10, UR6 ;  /* 0x00000006000a7c82 */ /* 0x000fe20008000000 */
[----:B------:R-:W-:Y:S01]  /*c6a0*/  UIADD3 UR6, UR4, 0x100, URZ ;  /* 0x0000010004067890 */ /* 0x000fe2000fffe03f */
[----:B--2---:R-:W-:Y:S01]  /*c6b0*/  FADD.FTZ R3, R3, R14 ;  /* 0x0000000e03037221 */ /* 0x004fe20000010000 */
[----:B------:R-:W-:Y:S01]  /*c6c0*/  LOP3.LUT R14, R15, 0x380, RZ, 0xc0, !PT ;  /* 0x000003800f0e7812 */ /* 0x000fe200078ec0ff */
[----:B---3--:R-:W-:Y:S01]  /*c6d0*/  FADD.FTZ R18, R4, R13 ;  /* 0x0000000d04127221 */ /* 0x008fe20000010000 */
[----:B------:R-:W-:Y:S01]  /*c6e0*/  LOP3.LUT R20, R21, 0x380, RZ, 0xc0, !PT ;  /* 0x0000038015147812 */ /* 0x000fe200078ec0ff */
[----:B------:R-:W-:Y:S01]  /*c6f0*/  IMAD.X R13, RZ, RZ, R17, P6 ;  /* 0x000000ffff0d7224 */ /* 0x000fe200030e0611 */
[----:B-1----:R-:W1:Y:S01]  /*c700*/  SHFL.BFLY PT, R0, R3, 0x1, 0x1f ;  /* 0x0c201f0003007f89 */ /* 0x002e6200000e0000 */
[----:B------:R-:W-:-:S02]  /*c710*/  SHF.R.U64 R14, R14, 0x3, RZ ;  /* 0x000000030e0e7819 */ /* 0x000fc400000012ff */
[----:B------:R-:W-:Y:S01]  /*c720*/  IADD3 R9, P2, R16, 0x4020, RZ ;  /* 0x0000402010097810 */ /* 0x000fe20007f5e0ff */
[----:B------:R-:W2:Y:S01]  /*c730*/  SHFL.BFLY PT, R5, R18, 0x1, 0x1f ;  /* 0x0c201f0012057f89 */ /* 0x000ea200000e0000 */
[----:B------:R-:W-:Y:S02]  /*c740*/  LOP3.LUT R10, R11, 0x380, RZ, 0xc0, !PT ;  /* 0x000003800b0a7812 */ /* 0x000fe400078ec0ff */
[----:B------:R-:W-:Y:S02]  /*c750*/  SHF.R.U64 R6, R6, 0x3, RZ ;  /* 0x0000000306067819 */ /* 0x000fe400000012ff */
[----:B------:R-:W-:Y:S02]  /*c760*/  SHF.R.U64 R20, R20, 0x3, RZ ;  /* 0x0000000314147819 */ /* 0x000fe400000012ff */
[----:B------:R-:W-:Y:S01]  /*c770*/  LOP3.LUT R14, R14, R15, RZ, 0x3c, !PT ;  /* 0x0000000f0e0e7212 */ /* 0x000fe200078e3cff */
[----:B------:R-:W-:Y:S01]  /*c780*/  IMAD.X R15, RZ, RZ, R17, P5 ;  /* 0x000000ffff0f7224 */ /* 0x000fe200028e0611 */
[----:B------:R-:W-:-:S02]  /*c790*/  LOP3.LUT R91, R16, 0x380, RZ, 0xc0, !PT ;  /* 0x00000380105b7812 */ /* 0x000fc400078ec0ff */
[----:B------:R-:W-:Y:S02]  /*c7a0*/  LOP3.LUT R8, R9, 0x380, RZ, 0xc0, !PT ;  /* 0x0000038009087812 */ /* 0x000fe400078ec0ff */
[----:B------:R-:W-:Y:S02]  /*c7b0*/  SHF.R.U64 R10, R10, 0x3, RZ ;  /* 0x000000030a0a7819 */ /* 0x000fe400000012ff */
[----:B------:R-:W-:Y:S01]  /*c7c0*/  LOP3.LUT R6, R6, R7, RZ, 0x3c, !PT ;  /* 0x0000000706067212 */ /* 0x000fe200078e3cff */
[----:B------:R-:W-:Y:S01]  /*c7d0*/  IMAD.X R7, RZ, RZ, R17, P3 ;  /* 0x000000ffff077224 */ /* 0x000fe200018e0611 */
[----:B------:R-:W-:Y:S02]  /*c7e0*/  R2UR UR5, R221 ;  /* 0x00000000dd0572ca */ /* 0x000fe400000e0000 */
[----:B------:R-:W-:Y:S01]  /*c7f0*/  LOP3.LUT R20, R20, R21, RZ, 0x3c, !PT ;  /* 0x0000001514147212 */ /* 0x000fe200078e3cff */
[----:B-1----:R-:W-:Y:S01]  /*c800*/  FADD.FTZ R3, R3, R0 ;  /* 0x0000000003037221 */ /* 0x002fe20000010000 */
[----:B------:R-:W-:Y:S01]  /*c810*/  SHF.R.U64 R91, R91, 0x3, RZ ;  /* 0x000000035b5b7819 */ /* 0x000fe200000012ff */
[----:B------:R-:W-:Y:S01]  /*c820*/  IMAD.MOV.U32 R0, RZ, RZ, RZ ;  /* 0x000000ffff007224 */ /* 0x000fe200078e00ff */
[----:B------:R-:W-:Y:S01]  /*c830*/  SHF.R.U64 R8, R8, 0x3, RZ ;  /* 0x0000000308087819 */ /* 0x000fe200000012ff */
[----:B--2---:R-:W-:Y:S01]  /*c840*/  FADD.FTZ R18, R18, R5 ;  /* 0x0000000512127221 */ /* 0x004fe20000010000 */
[----:B------:R-:W-:-:S02]  /*c850*/  FSETP.NE.FTZ.AND P5, PT, R3, RZ, PT ;  /* 0x000000ff0300720b */ /* 0x000fc40003fb5000 */
[----:B------:R-:W-:Y:S02]  /*c860*/  LOP3.LUT R10, R10, R11, RZ, 0x3c, !PT ;  /* 0x0000000b0a0a7212 */ /* 0x000fe400078e3cff */
[----:B------:R-:W-:Y:S01]  /*c870*/  FSETP.NE.FTZ.AND P3, PT, R18, RZ, PT ;  /* 0x000000ff1200720b */ /* 0x000fe20003f75000 */
[----:B------:R-:W-:Y:S01]  /*c880*/  UIADD3 UR34, -UR5, URZ, URZ ;  /* 0x0000003f05227290 */ /* 0x000fe2000fffe13f */
[----:B------:R-:W-:Y:S02]  /*c890*/  IADD3.X R21, RZ, R17, RZ, P4, !PT ;  /* 0x00000011ff157210 */ /* 0x000fe400027fe4ff */
[----:B------:R-:W-:Y:S02]  /*c8a0*/  R2UR UR12, R220 ;  /* 0x00000000dc0c72ca */ /* 0x000fe400000e0000 */
[----:B------:R-:W-:Y:S02]  /*c8b0*/  IADD3 R11, P4, R16, 0x4060, RZ ;  /* 0x00004060100b7810 */ /* 0x000fe40007f9e0ff */
[----:B------:R-:W-:Y:S01]  /*c8c0*/  LOP3.LUT R90, R91, R16, RZ, 0x3c, !PT ;  /* 0x000000105b5a7212 */ /* 0x000fe200078e3cff */
[--C-:B------:R-:W-:Y:S01]  /*c8d0*/  IMAD.MOV.U32 R91, RZ, RZ, R17.reuse ;  /* 0x000000ffff5b7224 */ /* 0x100fe200078e0011 */
[----:B------:R-:W-:Y:S01]  /*c8e0*/  LOP3.LUT R8, R8, R9, RZ, 0x3c, !PT ;  /* 0x0000000908087212 */ /* 0x000fe200078e3cff */
[----:B------:R-:W-:Y:S01]  /*c8f0*/  IMAD.X R9, RZ, RZ, R17, P2 ;  /* 0x000000ffff097224 */ /* 0x000fe200010e0611 */
[----:B------:R-:W-:Y:S01]  /*c900*/  LOP3.LUT R4, R11, 0x380, RZ, 0xc0, !PT ;  /* 0x000003800b047812 */ /* 0x000fe200078ec0ff */
[----:B------:R-:W-:Y:S01]  /*c910*/  @P5 MUFU.RCP R0, R3 ;  /* 0x0000000300005308 */ /* 0x000fe20000001000 */
[----:B------:R-:W-:-:S02]  /*c920*/  MOV R98, R90 ;  /* 0x0000005a00627202 */ /* 0x000fc40000000f00 */
[----:B------:R-:W-:Y:S02]  /*c930*/  SHF.R.U64 R4, R4, 0x3, RZ ;  /* 0x0000000304047819 */ /* 0x000fe400000012ff */
[----:B------:R-:W-:Y:S01]  /*c940*/  MOV R96, R14 ;  /* 0x0000000e00607202 */ /* 0x000fe20000000f00 */
[----:B------:R-:W-:Y:S01]  /*c950*/  IMAD.MOV.U32 R14, RZ, RZ, RZ ;  /* 0x000000ffff0e7224 */ /* 0x000fe200078e00ff */
[----:B------:R-:W-:Y:S02]  /*c960*/  MOV R93, R8 ;  /* 0x00000008005d7202 */ /* 0x000fe40000000f00 */
[----:B------:R-:W1:Y:S01]  /*c970*/  @P5 MUFU.LG2 R8, R3 ;  /* 0x0000000300085308 */ /* 0x000e620000000c00 */
[----:B------:R-:W-:Y:S02]  /*c980*/  MOV R91, R6 ;  /* 0x00000006005b7202 */ /* 0x000fe40000000f00 */
[----:B------:R-:W-:Y:S02]  /*c990*/  LOP3.LUT R4, R4, R11, RZ, 0x3c, !PT ;  /* 0x0000000b04047212 */ /* 0x000fe400078e3cff */
[----:B------:R-:W-:-:S02]  /*c9a0*/  IADD3.X R5, RZ, R17, RZ, P4, !PT ;  /* 0x00000011ff057210 */ /* 0x000fc400027fe4ff */
[----:B------:R-:W-:Y:S01]  /*c9b0*/  IADD3.X R11, RZ, R17, RZ, P0, !PT ;  /* 0x00000011ff0b7210 */ /* 0x000fe200007fe4ff */
[----:B------:R-:W2:Y:S01]  /*c9c0*/  @P3 MUFU.LG2 R6, R18 ;  /* 0x0000001200063308 */ /* 0x000ea20000000c00 */
[----:B------:R-:W-:Y:S01]  /*c9d0*/  MOV R90, R4 ;  /* 0x00000004005a7202 */ /* 0x000fe20000000f00 */
[----:B------:R-:W-:Y:S01]  /*c9e0*/  IMAD.U32 R4, RZ, RZ, UR7 ;  /* 0x00000007ff047e24 */ /* 0x000fe2000f8e00ff */
[----:B------:R-:W-:Y:S01]  /*c9f0*/  MOV R94, R10 ;  /* 0x0000000a005e7202 */ /* 0x000fe20000000f00 */
[C---:B------:R-:W-:Y:S01]  /*ca00*/  @P5 FMUL.FTZ R5, R89.reuse, 0.69314718246459960938 ;  /* 0x3f31721859055820 */ /* 0x040fe20000410000 */
[----:B------:R-:W-:Y:S01]  /*ca10*/  @P3 FMUL.FTZ R10, R89, 0.69314718246459960938 ;  /* 0x3f317218590a3820 */ /* 0x000fe20000410000 */
[----:B------:R-:W-:Y:S01]  /*ca20*/  @!P1 VIADD R4, R4, 0x34860 ;  /* 0x0003486004049836 */ /* 0x000fe20000000000 */
[----:B------:R-:W-:Y:S01]  /*ca30*/  LOP3.LUT P0, RZ, R23, 0x3, RZ, 0xc0, !PT ;  /* 0x0000000317ff7812 */ /* 0x000fe2000780c0ff */
[----:B------:R-:W3:Y:S01]  /*ca40*/  @P3 MUFU.RCP R14, R18 ;  /* 0x00000012000e3308 */ /* 0x000ee20000001000 */
[----:B-1----:R-:W-:Y:S01]  /*ca50*/  @P5 FMUL.FTZ R8, R8, 0.69314718246459960938 ;  /* 0x3f31721808085820 */ /* 0x002fe20000410000 */
[----:B------:R-:W-:Y:S01]  /*ca60*/  MOV R97, R20 ;  /* 0x0000001400617202 */ /* 0x000fe20000000f00 */
[----:B------:R-:W-:Y:S01]  /*ca70*/  IMAD.MOV.U32 R3, RZ, RZ, -0x800000 ;  /* 0xff800000ff037424 */ /* 0x000fe200078e00ff */
[----:B------:R-:W-:Y:S01]  /*ca80*/  @!P1 PRMT R4, RZ, 0x654, R4 ;  /* 0x00000654ff049816 */ /* 0x000fe20000000004 */
[----:B------:R-:W-:Y:S01]  /*ca90*/  ULDC UR7, c[0x0][0xa88] ;  /* 0x0002a20000077ab9 */ /* 0x000fe20000000800 */
[----:B------:R-:W-:Y:S01]  /*caa0*/  MOV R21, 0xff800000 ;  /* 0xff80000000157802 */ /* 0x000fe20000000f00 */
[----:B------:R-:W-:Y:S01]  /*cab0*/  @P5 FFMA.FTZ R3, R5, R88, R8 ;  /* 0x0000005805035223 */ /* 0x000fe20000010008 */
[----:B------:R-:W-:Y:S01]  /*cac0*/  MOV R95, R12 ;  /* 0x0000000c005f7202 */ /* 0x000fe20000000f00 */
[----:B--2---:R-:W-:-:S04]  /*cad0*/  @P3 FMUL.FTZ R7, R6, 0.69314718246459960938 ;  /* 0x3f31721806073820 */ /* 0x004fc80000410000 */
[----:B------:R-:W-:Y:S01]  /*cae0*/  @P3 FFMA.FTZ R21, R10, R92, R7 ;  /* 0x0000005c0a153223 */ /* 0x000fe20000010007 */
[----:B------:R-:W-:Y:S02]  /*caf0*/  WARPGROUP.DEPBAR.LE gsb0, 0x0 ;  /* 0x00008000000079c5 */ /* 0x000fe40000010000 */
[----:B------:R-:W-:-:S06]  /*cb00*/  WARPGROUP.ARRIVE ;  /* 0x00000000000079c5 */ /* 0x000fcc0000000000 */
[----:B------:R-:W-:Y:S01]  /*cb10*/  HGMMA.64x128x16.F32 R24, R180, gdesc[UR8].tnspB, R24, gsb0 ;  /* 0x41e00008b4187df0 */ /* 0x000fe20008000818 */
[----:B------:R-:W-:Y:S01]  /*cb20*/  UMOV UR10, UR6 ;  /* 0x00000006000a7c82 */ /* 0x000fe20008000000 */
[----:B------:R-:W-:Y:S01]  /*cb30*/  UMOV UR11, 0x40000040 ;  /* 0x40000040000b7882 */ /* 0x000fe20000000000 */
[----:B------:R-:W-:Y:S01]  /*cb40*/  UIADD3 UR6, UR4, 0x180, URZ ;  /* 0x0000018004067890 */ /* 0x000fe2000fffe03f */
        /* <DEDUP_REMOVED lines=35> */
[----:B------:R-:W-:Y:S02]  /*cd80*/  UIADD3 UR6, UR4, 0x480, URZ ;  /* 0x0000048004067890 */ /* 0x000fe4000fffe03f */
[----:B------:R-:W-:Y:S01]  /*cd90*/  UIADD3 UR4, UR4, 0x500, URZ ;  /* 0x0000050004047890 */ /* 0x000fe2000fffe03f */
[----:B------:R-:W-:Y:S02]  /*cda0*/  WARPGROUP.DEPBAR.LE gsb0, 0x0 ;  /* 0x00008000000079c5 */ /* 0x000fe40000010000 */
[----:B------:R-:W-:-:S06]  /*cdb0*/  WARPGROUP.ARRIVE ;  /* 0x00000000000079c5 */ /* 0x000fcc0000000000 */
[----:B------:R-:W-:Y:S01]  /*cdc0*/  HGMMA.64x128x16.F32 R24, R208, gdesc[UR8].tnspB, R24, gsb0 ;  /* 0x41e00008d0187df0 */ /* 0x000fe20008000818 */
[----:B------:R-:W-:Y:S01]  /*cdd0*/  UMOV UR10, UR6 ;  /* 0x00000006000a7c82 */ /* 0x000fe20008000000 */
[----:B------:R-:W-:Y:S01]  /*cde0*/  UMOV UR11, 0x40000040 ;  /* 0x40000040000b7882 */ /* 0x000fe20000000000 */
[----:B------:R-:W-:Y:S02]  /*cdf0*/  WARPGROUP.DEPBAR.LE gsb0, 0x0 ;  /* 0x00008000000079c5 */ /* 0x000fe40000010000 */
[----:B------:R-:W-:-:S07]  /*ce00*/  WARPGROUP.ARRIVE ;  /* 0x00000000000079c5 */ /* 0x000fce0000000000 */
[----:B------:R-:W-:Y:S01]  /*ce10*/  HGMMA.64x128x16.F32 R24, R212, gdesc[UR8].tnspB, R24, gsb0 ;  /* 0x41e00008d4187df0 */ /* 0x000fe20008000818 */
        /* <DEDUP_REMOVED lines=11> */
[----:B------:R-:W-:Y:S01]  /*ced0*/  VIADD R99, R224, UR34 ;  /* 0x00000022e0637c36 */ /* 0x000fe20008000000 */
[----:B------:R-:W-:Y:S01]  /*cee0*/  ULDC.64 UR12, c[0x0][0x208] ;  /* 0x00008200000c7ab9 */ /* 0x000fe20000000a00 */
[----:B------:R-:W-:Y:S01]  /*cef0*/  IMAD.U32 R12, RZ, RZ, UR4 ;  /* 0x00000004ff0c7e24 */ /* 0x000fe2000f8e00ff */
[----:B------:R-:W-:Y:S01]  /*cf00*/  UIADD3 UR4, UR5, UR6, URZ ;  /* 0x0000000605047290 */ /* 0x000fe2000fffe03f */
[----:B------:R-:W-:Y:S01]  /*cf10*/  VIADD R9, R99, 0x8 ;  /* 0x0000000863097836 */ /* 0x000fe20000000000 */
[----:B------:R-:W-:-:S04]  /*cf20*/  MOV R13, UR5 ;  /* 0x00000005000d7c02 */ /* 0x000fc80008000f00 */
[----:B------:R-:W-:Y:S01]  /*cf30*/  ISETP.GE.OR P2, PT, R9, UR7, P0 ;  /* 0x0000000709007c0c */ /* 0x000fe20008746670 */
[----:B------:R-:W-:Y:S01]  /*cf40*/  IMAD.U32 R13, RZ, RZ, UR4 ;  /* 0x00000004ff0d7e24 */ /* 0x000fe2000f8e00ff */
[----:B------:R-:W-:Y:S01]  /*cf50*/  USHF.R.S32.HI UR4, URZ, 0x1f, UR36 ;  /* 0x0000001f3f047899 */ /* 0x000fe20008011424 */
[----:B------:R-:W-:Y:S01]  /*cf60*/  ISETP.GE.OR P0, PT, R99, UR7, P0 ;  /* 0x0000000763007c0c */ /* 0x000fe20008706670 */
[----:B------:R-:W-:Y:S02]  /*cf70*/  WARPGROUP.DEPBAR.LE gsb0, 0x0 ;  /* 0x00008000000079c5 */ /* 0x000fe40000010000 */
[----:B------:R-:W-:-:S06]  /*cf80*/  WARPGROUP.ARRIVE ;  /* 0x00000000000079c5 */ /* 0x000fcc0000000000 */
[----:B------:R-:W-:Y:S01]  /*cf90*/  HGMMA.64x128x16.F32 R24, R216, gdesc[UR8].tnspB, R24, gsb0 ;  /* 0x41e00008d8187df0 */ /* 0x000fe20008000818 */
[----:B------:R-:W-:Y:S02]  /*cfa0*/  R2UR UR10, R19 ;  /* 0x00000000130a72ca */ /* 0x000fe400000e0000 */
[----:B------:R-:W-:Y:S02]  /*cfb0*/  WARPGROUP.DEPBAR.LE gsb0, 0x0 ;  /* 0x00008000000079c5 */ /* 0x000fe40000010000 */
[----:B------:R1:W-:Y:S01]  /*cfc0*/  @!P1 SYNCS.ARRIVE.TRANS64.RED.A1T0 RZ, [R4+URZ], RZ ;  /* 0x000000ff04ff99a7 */ /* 0x0003e2000810043f */
[----:B------:R-:W-:Y:S01]  /*cfd0*/  FMUL.FTZ R5, R24, R0 ;  /* 0x0000000018057220 */ /* 0x000fe20000410000 */
[-C--:B---3--:R-:W-:Y:S01]  /*cfe0*/  FMUL.FTZ R6, R27, R14.reuse ;  /* 0x0000000e1b067220 */ /* 0x088fe20000410000 */
[----:B------:R-:W-:Y:S01]  /*cff0*/  FMUL.FTZ R7, R26, R14 ;  /* 0x0000000e1a077220 */ /* 0x000fe20000410000 */
[-C--:B------:R-:W-:Y:S01]  /*d000*/  FMUL.FTZ R8, R29, R0.reuse ;  /* 0x000000001d087220 */ /* 0x080fe20000410000 */
[-C--:B------:R-:W-:Y:S01]  /*d010*/  FMUL.FTZ R9, R28, R0.reuse ;  /* 0x000000001c097220 */ /* 0x080fe20000410000 */
[-C--:B------:R-:W-:Y:S01]  /*d020*/  FMUL.FTZ R10, R33, R0.reuse ;  /* 0x00000000210a7220 */ /* 0x080fe20000410000 */
[-C--:B------:R-:W-:Y:S01]  /*d030*/  FMUL.FTZ R11, R32, R0.reuse ;  /* 0x00000000200b7220 */ /* 0x080fe20000410000 */
[----:B-1----:R-:W-:Y:S01]  /*d040*/  FMUL.FTZ R4, R25, R0 ;  /* 0x0000000019047220 */ /* 0x002fe20000410000 */
[-C--:B------:R-:W-:Y:S01]  /*d050*/  FMUL.FTZ R18, R34, R14.reuse ;  /* 0x0000000e22127220 */ /* 0x080fe20000410000 */
[-C--:B------:R-:W-:Y:S01]  /*d060*/  FMUL.FTZ R19, R39, R14.reuse ;  /* 0x0000000e27137220 */ /* 0x080fe20000410000 */
[----:B------:R-:W-:Y:S01]  /*d070*/  FMUL.FTZ R24, R38, R14 ;  /* 0x0000000e26187220 */ /* 0x000fe20000410000 */
[-C--:B------:R-:W-:Y:S01]  /*d080*/  FMUL.FTZ R15, R37, R0.reuse ;  /* 0x00000000250f7220 */ /* 0x080fe20000410000 */
[----:B------:R-:W-:Y:S01]  /*d090*/  F2FP.F16.F32.PACK_AB R4, R4, R5 ;  /* 0x000000050404723e */ /* 0x000fe200000000ff */
[-C--:B------:R-:W-:Y:S01]  /*d0a0*/  FMUL.FTZ R20, R36, R0.reuse ;  /* 0x0000000024147220 */ /* 0x080fe20000410000 */
[----:B------:R-:W-:Y:S01]  /*d0b0*/  F2FP.F16.F32.PACK_AB R5, R6, R7 ;  /* 0x000000070605723e */ /* 0x000fe200000000ff */
[----:B------:R-:W-:Y:S01]  /*d0c0*/  FMUL.FTZ R25, R41, R0 ;  /* 0x0000000029197220 */ /* 0x000fe20000410000 */
[----:B------:R-:W-:Y:S01]  /*d0d0*/  F2FP.F16.F32.PACK_AB R6, R8, R9 ;  /* 0x000000090806723e */ /* 0x000fe200000000ff */
[----:B------:R-:W-:Y:S01]  /*d0e0*/  FMUL.FTZ R9, R35, R14 ;  /* 0x0000000e23097220 */ /* 0x000fe20000410000 */
[----:B------:R-:W-:Y:S01]  /*d0f0*/  F2FP.F16.F32.PACK_AB R8, R10, R11 ;  /* 0x0000000b0a08723e */ /* 0x000fe200000000ff */
[----:B------:R-:W-:Y:S01]  /*d100*/  FMUL.FTZ R26, R40, R0 ;  /* 0x00000000281a7220 */ /* 0x000fe20000410000 */
[----:B------:R-:W-:Y:S01]  /*d110*/  F2FP.F16.F32.PACK_AB R11, R19, R24 ;  /* 0x00000018130b723e */ /* 0x000fe200000000ff */
[----:B------:R-:W-:Y:S01]  /*d120*/  FMUL.FTZ R27, R45, R0 ;  /* 0x000000002d1b7220 */ /* 0x000fe20000410000 */
[----:B------:R-:W-:Y:S01]  /*d130*/  F2FP.F16.F32.PACK_AB R9, R9, R18 ;  /* 0x000000120909723e */ /* 0x000fe200000000ff */
[-C--:B------:R-:W-:Y:S01]  /*d140*/  FMUL.FTZ R28, R44, R0.reuse ;  /* 0x000000002c1c7220 */ /* 0x080fe20000410000 */
[----:B------:R-:W1:Y:S01]  /*d150*/  LDC.64 R18, c[0x0][0xb78] ;  /* 0x0002de00ff127b82 */ /* 0x000e620000000a00 */
        /* <DEDUP_REMOVED lines=21> */
[----:B------:R-:W-:Y:S01]  /*d2b0*/  FMUL.FTZ R0, R30, R14 ;  /* 0x0000000e1e007220 */ /* 0x000fe20000410000 */
[----:B------:R-:W-:Y:S01]  /*d2c0*/  F2FP.F16.F32.PACK_AB R10, R15, R20 ;  /* 0x000000140f0a723e */ /* 0x000fe200000000ff */
[-C--:B------:R-:W-:Y:S01]  /*d2d0*/  FMUL.FTZ R20, R47, R14.reuse ;  /* 0x0000000e2f147220 */ /* 0x080fe20000410000 */
[-C--:B------:R-:W-:Y:S01]  /*d2e0*/  FMUL.FTZ R29, R46, R14.reuse ;  /* 0x0000000e2e1d7220 */ /* 0x080fe20000410000 */
        /* <DEDUP_REMOVED lines=24> */
[----:B-1----:R-:W-:Y:S01]  /*d470*/  IMAD R14, R18, UR4, RZ ;  /* 0x00000004120e7c24 */ /* 0x002fe2000f8e02ff */
[----:B------:R-:W-:Y:S01]  /*d480*/  F2FP.F16.F32.PACK_AB R24, R32, R33 ;  /* 0x000000212018723e */ /* 0x000fe200000000ff */
[----:B------:R1:W-:Y:S01]  /*d490*/  STSM.16.M88.4 [R98], R4 ;  /* 0x0000000462007844 */ /* 0x0003e20000000200 */
[----:B------:R-:W-:Y:S01]  /*d4a0*/  F2FP.F16.F32.PACK_AB R40, R40, R41 ;  /* 0x000000292828723e */ /* 0x000fe200000000ff */
[----:B------:R-:W-:Y:S01]  /*d4b0*/  IMAD R70, R19, UR36, R14 ;  /* 0x0000002413467c24 */ /* 0x000fe2000f8e020e */
[----:B------:R-:W-:Y:S01]  /*d4c0*/  F2FP.F16.F32.PACK_AB R14, R27, R28 ;  /* 0x0000001c1b0e723e */ /* 0x000fe200000000ff */
[----:B------:R-:W-:Y:S01]  /*d4d0*/  IMAD.WIDE.U32 R18, R18, UR36, R12 ;  /* 0x0000002412127c25 */ /* 0x000fe2000f8e000c */
[----:B------:R-:W-:Y:S01]  /*d4e0*/  F2FP.F16.F32.PACK_AB R13, R0, R15 ;  /* 0x0000000f000d723e */ /* 0x000fe200000000ff */
[----:B------:R-:W-:Y:S01]  /*d4f0*/  STSM.16.M88.4 [R97], R8 ;  /* 0x0000000861007844 */ /* 0x000fe20000000200 */
[----:B------:R-:W-:Y:S01]  /*d500*/  F2FP.F16.F32.PACK_AB R12, R25, R26 ;  /* 0x0000001a190c723e */ /* 0x000fe200000000ff */
[----:B------:R-:W-:Y:S01]  /*d510*/  ULDC.64 UR4, c[0x0][0xb40] ;  /* 0x0002d00000047ab9 */ /* 0x000fe20000000a00 */
[----:B------:R-:W-:-:S02]  /*d520*/  F2FP.F16.F32.PACK_AB R15, R20, R29 ;  /* 0x0000001d140f723e */ /* 0x000fc400000000ff */
[----:B------:R-:W-:Y:S02]  /*d530*/  F2FP.F16.F32.PACK_AB R25, R30, R31 ;  /* 0x0000001f1e19723e */ /* 0x000fe400000000ff */
[----:B------:R-:W-:Y:S01]  /*d540*/  F2FP.F16.F32.PACK_AB R26, R36, R37 ;  /* 0x00000025241a723e */ /* 0x000fe200000000ff */
[----:B------:R-:W-:Y:S01]  /*d550*/  STSM.16.M88.4 [R96], R12 ;  /* 0x0000000c60007844 */ /* 0x000fe20000000200 */
        /* <DEDUP_REMOVED lines=9> */
[----:B-1----:R-:W-:Y:S02]  /*d5f0*/  SHF.R.S32.HI R5, RZ, 0x1f, R99 ;  /* 0x0000001fff057819 */ /* 0x002fe40000011463 */
[----:B------:R-:W-:Y:S02]  /*d600*/  IADD3 R0, P1, R99, R18, RZ ;  /* 0x0000001263007210 */ /* 0x000fe40007f3e0ff */
        /* <DEDUP_REMOVED lines=11> */
[----:B------:R-:W-:Y:S02]  /*d6c0*/  IADD3.X R5, R5, R19, R70, P1, !PT ;  /* 0x0000001305057210 */ /* 0x000fe40000ffe446 */
[C---:B------:R-:W-:Y:S01]  /*d6d0*/  LEA R4, P1, R0.reuse, UR4, 0x2 ;  /* 0x0000000400047c11 */ /* 0x040fe2000f8210ff */
[----:B------:R-:W-:Y:S01]  /*d6e0*/  STSM.16.M88.4 [R90], R64 ;  /* 0x000000405a007844 */ /* 0x000fe20000000200 */
[----:B------:R-:W-:Y:S02]  /*d6f0*/  ULDC UR4, c[0x0][0xc] ;  /* 0x0000030000047ab9 */ /* 0x000fe40000000800 */
[----:B------:R-:W-:Y:S01]  /*d700*/  LEA.HI.X R5, R0, UR5, R5, 0x2, P1 ;  /* 0x0000000500057c11 */ /* 0x000fe200088f1405 */
[----:B------:R-:W-:Y:S01]  /*d710*/  @!PT LDS RZ, [RZ] ;  /* 0x00000000fffff984 */ /* 0x000fe20000000800 */
[----:B------:R-:W-:Y:S01]  /*d720*/  @!PT LDS RZ, [RZ] ;  /* 0x00000000fffff984 */ /* 0x000fe20000000800 */
[----:B------:R-:W-:Y:S01]  /*d730*/  @!PT LDS RZ, [RZ] ;  /* 0x00000000fffff984 */ /* 0x000fe20000000800 */
[----:B------:R-:W-:Y:S01]  /*d740*/  @!PT LDS RZ, [RZ] ;  /* 0x00000000fffff984 */ /* 0x000fe20000000800 */
[----:B------:R1:W-:Y:S06]  /*d750*/  MEMBAR.ALL.CTA ;  /* 0x0000000000007992 */ /* 0x0003ec0000008000 */
[----:B-1----:R-:W1:Y:S01]  /*d760*/  FENCE.VIEW.ASYNC.S ;  /* 0x00000000000073c6 */ /* 0x002e620000000000 */
[----:B------:R-:W-:-:S03]  /*d770*/  UIADD3 UR10, UR4, UR10, URZ ;  /* 0x0000000a040a7290 */ /* 0x000fc6000fffe03f */
[----:B-1----:R-:W1:Y:S03]  /*d780*/  SHFL.IDX PT, R0, R223, RZ, 0x1f ;  /* 0x00001fffdf007589 */ /* 0x002e6600000e0000 */
[----:B------:R-:W-:Y:S01]  /*d790*/  IMAD.U32 R19, RZ, RZ, UR10 ;  /* 0x0000000aff137e24 */ /* 0x000fe2000f8e00ff */
        /* <DEDUP_REMOVED lines=10> */
[----:B------:R-:W-:Y:S01]  /*d840*/  UMOV UR33, URZ ;  /* 0x0000003f00217c82 */ /* 0x000fe20008000000 */
[----:B------:R-:W-:Y:S02]  /*d850*/  UIADD3 UR4, UP0, UR6, 0x9f0, URZ ;  /* 0x000009f006047890 */ /* 0x000fe4000ff1e03f */
[----:B------:R-:W-:Y:S02]  /*d860*/  UIADD3 UR6, UR39, 0x4000, URZ ;  /* 0x0000400027067890 */ /* 0x000fe4000fffe03f */
[----:B------:R-:W-:Y:S01]  /*d870*/  UIADD3.X UR5, URZ, UR7, URZ, UP0, !UPT ;  /* 0x000000073f057290 */ /* 0x000fe200087fe43f */
[----:B------:R-:W-:Y:S01]  /*d880*/  UMOV UR37, URZ ;  /* 0x0000003f00257c82 */ /* 0x000fe20008000000 */
[----:B------:R-:W-:Y:S01]  /*d890*/  UMOV UR32, UR39 ;  /* 0x0000002700207c82 */ /* 0x000fe20008000000 */
[----:B------:R-:W-:-:S06]  /*d8a0*/  UMOV UR7, 0x40 ;  /* 0x0000004000077882 */ /* 0x000fcc0000000000 */
        /* <DEDUP_REMOVED lines=9> */
.L_x_5547:
[----:B------:R-:W-:Y:S05]  /*d940*/  BSYNC B0 ;  /* 0x0000000000007941 */ /* 0x000fea0003800000 */
.L_x_5546:
        /* <DEDUP_REMOVED lines=8> */
[----:B------:R-:W-:Y:S01]  /*d9d0*/  MOV R22, UR4 ;  /* 0x0000000400167c02 */ /* 0x000fe20008000f00 */
[----:B------:R-:W-:Y:S01]  /*d9e0*/  USEL UR4, URZ, 0x1, UP0 ;  /* 0x000000013f047887 */ /* 0x000fe20008000000 */
[----:B-1----:R-:W-:-:S03]  /*d9f0*/  ISETP.LE.AND P0, PT, R0, UR6, PT ;  /* 0x0000000600007c0c */ /* 0x002fc6000bf03270 */
[----:B------:R-:W-:-:S06]  /*da00*/  ULOP3.LUT UR5, UR5, UR4, URZ, 0x3c, !UPT ;  /* 0x0000000405057292 */ /* 0x000fcc000f8e3c3f */
[----:B------:R-:W-:-:S04]  /*da10*/  IMAD.U32 R2, RZ, RZ, UR5 ;  /* 0x00000005ff027e24 */ /* 0x000fc8000f8e00ff */
[----:B------:R-:W-:Y:S05]  /*da20*/  @!P0 BRA `(.L_x_5548) ;  /* 0xffffff3000e88947 */ /* 0x000fea000383ffff */
[----:B------:R-:W-:Y:S05]  /*da30*/  EXIT ;  /* 0x000000000000794d */ /* 0x000fea0003800000 */
.L_x_5524:
        /* <DEDUP_REMOVED lines=13> */
[----:B------:R-:W-:Y:S01]  /*db10*/  IMAD.U32 R0, RZ, RZ, UR4 ;  /* 0x00000004ff007e24 */ /* 0x000fe2000f8e00ff */
[----:B------:R-:W-:Y:S01]  /*db20*/  ULDC.64 UR36, c[0x0][0x198] ;  /* 0x0000660000247ab9 */ /* 0x000fe20000000a00 */
[----:B------:R-:W-:Y:S01]  /*db30*/  IMAD.MOV.U32 R16, RZ, RZ, RZ ;  /* 0x000000ffff107224 */ /* 0x000fe200078e00ff */
[----:B------:R-:W-:Y:S01]  /*db40*/  ULDC UR38, c[0x0][0xc] ;  /* 0x0000030000267ab9 */ /* 0x000fe20000000800 */
[----:B------:R-:W-:Y:S01]  /*db50*/  IMAD.MOV.U32 R17, RZ, RZ, 0x1 ;  /* 0x00000001ff117424 */ /* 0x000fe200078e00ff */
[----:B------:R1:W-:Y:S04]  /*db60*/  STL [R1+0x10], R0 ;  /* 0x0000100001007387 */ /* 0x0003e80000100800 */
[----:B------:R1:W-:Y:S02]  /*db70*/  STL [R1+0x18], RZ ;  /* 0x000018ff01007387 */ /* 0x0003e40000100800 */
.L_x_5592:
        /* <DEDUP_REMOVED lines=24> */
[----:B------:R-:W-:Y:S02]  /*dd00*/  @P1 SHF.R.U32.HI R19, RZ, R3, R2 ;  /* 0x00000003ff131219 */ /* 0x000fe40000011602 */
[----:B------:R-:W-:Y:S02]  /*dd10*/  MOV R2, 0x400 ;  /* 0x0000040000027802 */ /* 0x000fe40000000f00 */
[----:B------:R-:W-:Y:S02]  /*dd20*/  IADD3 R3, -R19, RZ, RZ ;  /* 0x000000ff13037210 */ /* 0x000fe40007ffe1ff */
[----:B---3--:R-:W-:Y:S01]  /*dd30*/  LEA R7, R5, R2, 0x18 ;  /* 0x0000000205077211 */ /* 0x008fe200078ec0ff */
[----:B------:R-:W-:-:S04]  /*dd40*/  VIADD R2, R8, 0xaf ;  /* 0x000000af08027836 */ /* 0x000fc80000000000 */
[----:B------:R-:W-:Y:S01]  /*dd50*/  VIADD R4, R7, 0x1e400 ;  /* 0x0001e40007047836 */ /* 0x000fe20000000000 */
[----:B------:R4:W-:Y:S01]  /*dd60*/  STL [R1+0x4], R7 ;  /* 0x0000040701007387 */ /* 0x0009e20000100800 */
[----:B------:R-:W-:-:S03]  /*dd70*/  IMAD.HI R2, R2, 0x2e8ba2e9, RZ ;  /* 0x2e8ba2e902027827 */ /* 0x000fc600078e02ff */
[----:B------:R-:W-:Y:S01]  /*dd80*/  LOP3.LUT P0, RZ, R4, 0x3ff, RZ, 0xc0, !PT ;  /* 0x000003ff04ff7812 */ /* 0x000fe2000780c0ff */
[----:B------:R-:W-:Y:S01]  /*dd90*/  IMAD R4, R0, R3, R6 ;  /* 0x0000000300047224 */ /* 0x000fe200078e0206 */
[----:B------:R-:W-:-:S04]  /*dda0*/  SHF.R.U32.HI R3, RZ, 0x1f, R2 ;  /* 0x0000001fff037819 */ /* 0x000fc80000011602 */
[----:B------:R-:W-:Y:S01]  /*ddb0*/  LEA.HI.SX32 R0, R2, R3, 0x1b ;  /* 0x0000000302007211 */ /* 0x000fe200078fdaff */
[----:B------:R4:W-:Y:S04]  /*ddc0*/  STL [R1], R4 ;  /* 0x0000000401007387 */ /* 0x0009e80000100800 */
[----:B------:R4:W-:Y:S02]  /*ddd0*/  STL [R1+0xc], R0 ;  /* 0x00000c0001007387 */ /* 0x0009e40000100800 */
        /* <DEDUP_REMOVED lines=17> */
.L_x_5550:
        /* <DEDUP_REMOVED lines=20> */
.L_x_5552:
        /* <DEDUP_REMOVED lines=16> */
.L_x_5551:
        /* <DEDUP_REMOVED lines=24> */
[----:B----4-:R-:W-:-:S04]  /*e2b0*/  IMAD R8, R8, UR4, R5 ;  /* 0x0000000408087c24 */ /* 0x010fc8000f8e0205 */
[----:B------:R-:W-:-:S04]  /*e2c0*/  IMAD.SHL.U32 R8, R8, 0x80, RZ ;  /* 0x0000008008087824 */ /* 0x000fc800078e00ff */
[----:B------:R-:W-:-:S05]  /*e2d0*/  VOTEU.ALL UP1, P1 ;  /* 0x00000000003f7886 */ /* 0x000fca0000820000 */
[----:B------:R-:W-:-:S04]  /*e2e0*/  @!UP1 UIADD3 UR8, UP0, UR36, 0x270, URZ ;  /* 0x0000027024089890 */ /* 0x000fc8000ff1e03f */
[----:B------:R-:W-:-:S03]  /*e2f0*/  @!UP1 UIADD3.X UR9, URZ, UR37, URZ, UP0, !UPT ;  /* 0x000000253f099290 */ /* 0x000fc600087fe43f */
[----:B-1----:R-:W-:-:S09]  /*e300*/  VOTEU.ALL UP0, P1 ;  /* 0x00000000003f7886 */ /* 0x002fd20000800000 */
.L_x_5553:
        /* <DEDUP_REMOVED lines=14> */
.L_x_5554:
        /* <DEDUP_REMOVED lines=16> */
.L_x_5608:
[----:B------:R-:W2:Y:S01]  /*e4f0*/  LDL R6, [R1+0xc] ;  /* 0x00000c0001067983 */ /* 0x000ea20000100800 */
[----:B------:R-:W-:Y:S01]  /*e500*/  UMOV UR4, 0xffffffff ;  /* 0xffffffff00047882 */ /* 0x000fe20000000000 */
[----:B------:R-:W-:Y:S02]  /*e510*/  SHF.R.S32.HI R11, RZ, 0x1f, R4 ;  /* 0x0000001fff0b7819 */ /* 0x000fe40000011404 */
[----:B--2---:R-:W-:Y:S01]  /*e520*/  IADD3 R10, R6, -0x1, RZ ;  /* 0xffffffff060a7810 */ /* 0x004fe20007ffe0ff */
[----:B------:R-:W-:Y:S06]  /*e530*/  BRA.DIV UR4, `(.L_x_5556) ;  /* 0x0000002604b07947 */ /* 0x000fec000b800000 */
[----:B------:R-:W-:-:S13]  /*e540*/  ELECT P6, URZ, PT ;  /* 0x00000000003f782f */ /* 0x000fda00038c0000 */
.L_x_5611:
[----:B------:R-:W-:Y:S05]  /*e550*/  @!P6 BRA `(.L_x_5557) ;  /* 0x000000040000e947 */ /* 0x000fea0003800000 */
[----:B------:R-:W-:Y:S02]  /*e560*/  IMAD.MOV.U32 R18, RZ, RZ, R10 ;  /* 0x000000ffff127224 */ /* 0x000fe400078e000a */
        /* <DEDUP_REMOVED lines=14> */
[----:B------:R-:W-:Y:S02]  /*e650*/  IMAD R9, R4, UR5, R6 ;  /* 0x0000000504097c24 */ /* 0x000fe4000f8e0206 */
[----:B------:R-:W-:-:S04]  /*e660*/  IMAD.MOV.U32 R6, RZ, RZ, R5 ;  /* 0x000000ffff067224 */ /* 0x000fc800078e0005 */
[----:B------:R-:W-:-:S05]  /*e670*/  IMAD.WIDE.U32 R6, R4, UR4, R6 ;  /* 0x0000000404067c25 */ /* 0x000fca000f8e0006 */
[----:B------:R-:W-:Y:S02]  /*e680*/  IADD3 R5, R7, R9, RZ ;  /* 0x0000000907057210 */ /* 0x000fe40007ffe0ff */
[----:B------:R-:W-:-:S04]  /*e690*/  LEA R12, P1, R6, R2, 0x2 ;  /* 0x00000002060c7211 */ /* 0x000fc800078210ff */
[----:B------:R-:W-:-:S05]  /*e6a0*/  LEA.HI.X R13, R6, R3, R5, 0x2, P1 ;  /* 0x00000003060d7211 */ /* 0x000fca00008f1405 */
[----:B------:R1:W5:Y:S04]  /*e6b0*/  LDG.E R5, desc[UR6][R12.64] ;  /* 0x000000060c057981 */ /* 0x000368000c1e1900 */
.L_x_5558:
[----:B------:R-:W2:Y:S01]  /*e6c0*/  S2R R7, SR_CgaCtaId ;  /* 0x0000000000077919 */ /* 0x000ea20000008800 */
[----:B------:R-:W-:-:S04]  /*e6d0*/  MOV R6, 0x400 ;  /* 0x0000040000067802 */ /* 0x000fc80000000f00 */
[----:B--2---:R-:W-:Y:S02]  /*e6e0*/  LEA R6, R7, R6, 0x18 ;  /* 0x0000000607067211 */ /* 0x004fe400078ec0ff */
[----:B------:R-:W-:-:S03]  /*e6f0*/  SHF.L.U32 R7, R17, 0x1f, RZ ;  /* 0x0000001f11077819 */ /* 0x000fc600000006ff */
[----:B------:R-:W-:-:S04]  /*e700*/  IMAD R6, R16, 0x8, R6 ;  /* 0x0000000810067824 */ /* 0x000fc800078e0206 */
[----:B------:R-:W2:Y:S02]  /*e710*/  SYNCS.PHASECHK.TRANS64.TRYWAIT P1, [R6+URZ+0x34840], R7 ;  /* 0x03484007060075a7 */ /* 0x000ea4000802017f */
[----:B--2---:R-:W-:Y:S05]  /*e720*/  @!P1 BRA `(.L_x_5559) ;  /* 0x0000002400549947 */ /* 0x004fea0003800000 */
.L_x_5612:
        /* <DEDUP_REMOVED lines=11> */
.L_x_5560:
        /* <DEDUP_REMOVED lines=10> */
[----:B------:R-:W-:-:S06]  /*e880*/  UMOV UR15, 0x40 ;  /* 0x00000040000f7882 */ /* 0x000fcc0000000000 */
[----:B------:R-:W-:Y:S02]  /*e890*/  UIADD3 UR9, UR9, 0x34830, URZ ;  /* 0x0003483009097890 */ /* 0x000fe4000fffe03f */
[----:B------:R-:W-:Y:S01]  /*e8a0*/  UIMAD UR11, UR11, 0xb0, URZ ;  /* 0x000000b00b0b78a4 */ /* 0x000fe2000f8e023f */
[----:B---3--:R-:W-:-:S05]  /*e8b0*/  LEA R7, R9, R7, 0x18 ;  /* 0x0000000709077211 */ /* 0x008fca00078ec0ff */
[----:B------:R-:W-:-:S05]  /*e8c0*/  IMAD R6, R16, 0xb000, R7 ;  /* 0x0000b00010067824 */ /* 0x000fca00078e0207 */
[----:B------:R-:W-:-:S13]  /*e8d0*/  R2UR UR6, R6 ;  /* 0x00000000060672ca */ /* 0x000fda00000e0000 */
[----:B------:R-:W-:Y:S02]  /*e8e0*/  UIADD3 UR8, UR6, 0x1e400, URZ ;  /* 0x0001e40006087890 */ /* 0x000fe4000fffe03f */
[----:B------:R-:W-:-:S03]  /*e8f0*/  UIADD3 UR14, UR6, 0x23c00, URZ ;  /* 0x00023c00060e7890 */ /* 0x000fc6000fffe03f */
[----:B------:R-:W-:-:S04]  /*e900*/  UMOV UR6, 0x0 ;  /* 0x0000000000067882 */ /* 0x000fc80000000000 */
[----:B------:R2:W-:Y:S02]  /*e910*/  UTMALDG.4D [UR8], [UR4], desc[UR6] ;  /* 0x00000608040075b4 */ /* 0x0005e40008019000 */
[----:B--2---:R-:W-:Y:S01]  /*e920*/  UMOV UR8, UR14 ;  /* 0x0000000e00087c82 */ /* 0x004fe20008000000 */
[----:B------:R-:W-:Y:S02]  /*e930*/  UMOV UR10, UR15 ;  /* 0x0000000f000a7c82 */ /* 0x000fe40008000000 */
[----:B------:R2:W-:Y:S02]  /*e940*/  UTMALDG.4D [UR8], [UR4], desc[UR6] ;  /* 0x00000608040075b4 */ /* 0x0005e40008019000 */
[----:B--2---:R-:W-:Y:S01]  /*e950*/  NOP ;  /* 0x0000000000007918 */ /* 0x004fe20000000000 */
.L_x_5557:
[----:B------:R-:W2:Y:S04]  /*e960*/  LDL.LU R14, [R1] ;  /* 0x00000000010e7983 */ /* 0x000ea80000300800 */
[----:B-1----:R-:W3:Y:S01]  /*e970*/  LDL R13, [R1+0x18] ;  /* 0x00001800010d7983 */ /* 0x002ee20000100800 */
[----:B------:R-:W-:-:S03]  /*e980*/  MOV R9, 0x400 ;  /* 0x0000040000097802 */ /* 0x000fc60000000f00 */
[----:B------:R-:W4:Y:S01]  /*e990*/  LDL.LU R7, [R1+0x14] ;  /* 0x0000140001077983 */ /* 0x000f220000300800 */
[----:B------:R-:W1:Y:S01]  /*e9a0*/  S2R R12, SR_CgaCtaId ;  /* 0x00000000000c7919 */ /* 0x000e620000008800 */
[----:B------:R-:W-:Y:S05]  /*e9b0*/  WARPSYNC.ALL ;  /* 0x0000000000007948 */ /* 0x000fea0003800000 */
[----:B------:R-:W-:-:S13]  /*e9c0*/  ELECT P1, URZ, PT ;  /* 0x00000000003f782f */ /* 0x000fda0003820000 */
[C---:B------:R-:W-:Y:S01]  /*e9d0*/  @P1 R2UR UR13, R19.reuse ;  /* 0x00000000130d12ca */ /* 0x040fe200000e0000 */
[----:B------:R-:W-:Y:S01]  /*e9e0*/  UIADD3 UR4, UP0, UR36, 0x270, URZ ;  /* 0x0000027024047890 */ /* 0x000fe2000ff1e03f */
[C---:B------:R-:W-:Y:S02]  /*e9f0*/  @P1 R2UR UR11, R8.reuse ;  /* 0x00000000080b12ca */ /* 0x040fe400000e0000 */
[----:B------:R-:W-:Y:S02]  /*ea00*/  @P1 R2UR UR21, R19 ;  /* 0x00000000131512ca */ /* 0x000fe400000e0000 */
[----:B------:R-:W-:Y:S01]  /*ea10*/  @P1 R2UR UR19, R8 ;  /* 0x00000000081312ca */ /* 0x000fe200000e0000 */
[----:B------:R-:W-:Y:S01]  /*ea20*/  UIADD3.X UR5, URZ, UR37, URZ, UP0, !UPT ;  /* 0x000000253f057290 */ /* 0x000fe200087fe43f */
[----:B-1----:R-:W-:-:S04]  /*ea30*/  LEA R9, R12, R9, 0x18 ;  /* 0x000000090c097211 */ /* 0x002fc800078ec0ff */
[----:B------:R-:W-:Y:S02]  /*ea40*/  R2UR UR16, R9 ;  /* 0x00000000091072ca */ /* 0x000fe400000e0000 */
[----:B------:R-:W-:Y:S01]  /*ea50*/  @P1 MOV R6, 0x8000 ;  /* 0x0000800000061802 */ /* 0x000fe20000000f00 */
[----:B------:R-:W-:Y:S10]  /*ea60*/  BAR.SYNC.DEFER_BLOCKING 0x8, 0x120 ;  /* 0x0204800000007b1d */ /* 0x000ff40000010000 */
[----:B------:R-:W-:-:S02]  /*ea70*/  UIADD3 UR8, UR16, 0x16400, URZ ;  /* 0x0001640010087890 */ /* 0x000fc4000fffe03f */
[----:B------:R-:W-:Y:S02]  /*ea80*/  UIADD3 UR9, UR16, 0x34800, URZ ;  /* 0x0003480010097890 */ /* 0x000fe4000fffe03f */
[----:B------:R-:W-:Y:S01]  /*ea90*/  UIADD3 UR16, UR16, 0x1a400, URZ ;  /* 0x0001a40010107890 */ /* 0x000fe2000fffe03f */
[----:B------:R-:W-:Y:S01]  /*eaa0*/  UMOV UR6, 0x0 ;  /* 0x0000000000067882 */ /* 0x000fe20000000000 */
[----:B------:R-:W-:Y:S01]  /*eab0*/  UMOV UR7, 0x12f00000 ;  /* 0x12f0000000077882 */ /* 0x000fe20000000000 */
[----:B------:R-:W-:Y:S01]  /*eac0*/  UMOV UR10, URZ ;  /* 0x0000003f000a7c82 */ /* 0x000fe20008000000 */
[----:B------:R3:W-:Y:S01]  /*ead0*/  @P1 SYNCS.ARRIVE.TRANS64 RZ, [R9+URZ+0x34800], R6 ;  /* 0x0348000609ff19a7 */ /* 0x0007e2000800003f */
[----:B------:R-:W-:Y:S01]  /*eae0*/  UMOV UR14, 0x0 ;  /* 0x00000000000e7882 */ /* 0x000fe20000000000 */
[----:B------:R-:W-:Y:S01]  /*eaf0*/  UMOV UR15, 0x12f00000 ;  /* 0x12f00000000f7882 */ /* 0x000fe20000000000 */
[----:B------:R-:W-:Y:S01]  /*eb00*/  UMOV UR18, 0x40 ;  /* 0x0000004000127882 */ /* 0x000fe20000000000 */
[----:B------:R-:W-:Y:S01]  /*eb10*/  UMOV UR17, UR9 ;  /* 0x0000000900117c82 */ /* 0x000fe20008000000 */
[----:B------:R-:W-:Y:S01]  /*eb20*/  BSSY B0, `(.L_x_5561) ;  /* 0x000000a000007945 */ /* 0x000fe20003800000 */
[----:B--2---:R-:W-:-:S02]  /*eb30*/  @P1 R2UR UR12, R14 ;  /* 0x000000000e0c12ca */ /* 0x004fc400000e0000 */
[----:B------:R-:W-:Y:S02]  /*eb40*/  @P1 R2UR UR20, R14 ;  /* 0x000000000e1412ca */ /* 0x000fe400000e0000 */
[----:B---3--:R-:W-:-:S04]  /*eb50*/  LOP3.LUT R6, R13, 0x1, RZ, 0xc, !PT ;  /* 0x000000010d067812 */ /* 0x008fc800078e0cff */
[----:B------:R-:W-:-:S05]  /*eb60*/  SHF.L.U32 R6, R6, 0x1f, RZ ;  /* 0x0000001f06067819 */ /* 0x000fca00000006ff */
[----:B------:R1:W-:Y:S02]  /*eb70*/  UTMALDG.4D [UR8], [UR4], desc[UR6] ;  /* 0x00000608040075b4 */ /* 0x0003e40008019000 */
[----:B------:R1:W-:Y:S01]  /*eb80*/  UTMALDG.4D [UR16], [UR4], desc[UR14] ;  /* 0x00000e10040075b4 */ /* 0x0003e20008019000 */
[----:B------:R-:W2:Y:S01]  /*eb90*/  SYNCS.PHASECHK.TRANS64.TRYWAIT P1, [R9+URZ+0x34820], R6 ;  /* 0x03482006090075a7 */ /* 0x000ea2000802017f */
[----:B----4-:R-:W-:Y:S01]  /*eba0*/  ISETP.GE.AND P2, PT, R7, 0xb1, PT ;  /* 0x000000b10700780c */ /* 0x010fe20003f46270 */
[----:B-12---:R-:W-:-:S12]  /*ebb0*/  @!P1 BRA `(.L_x_5562) ;  /* 0x0000002000449947 */ /* 0x006fd80003800000 */
.L_x_5613:
[----:B------:R-:W-:Y:S05]  /*ebc0*/  BSYNC B0 ;  /* 0x0000000000007941 */ /* 0x000fea0003800000 */
.L_x_5561:
        /* <DEDUP_REMOVED lines=32> */
[----:B------:R-:W-:-:S03]  /*edd0*/  IMAD.WIDE.U32 R8, R4, UR4, R8 ;  /* 0x0000000404087c25 */ /* 0x000fc6000f8e0008 */
[----:B------:R-:W-:Y:S02]  /*ede0*/  LEA R2, P1, R8, R2, 0x2 ;  /* 0x0000000208027211 */ /* 0x000fe400078210ff */
[----:B------:R-:W-:-:S04]  /*edf0*/  IADD3 R9, R14, R9, RZ ;  /* 0x000000090e097210 */ /* 0x000fc80007ffe0ff */
[----:B------:R-:W-:-:S05]  /*ee00*/  LEA.HI.X R3, R8, R3, R9, 0x2, P1 ;  /* 0x0000000308037211 */ /* 0x000fca00008f1409 */
[----:B------:R1:W5:Y:S02]  /*ee10*/  LDG.E R8, desc[UR6][R2.64] ;  /* 0x0000000602087981 */ /* 0x000364000c1e1900 */
.L_x_5567:
[----:B-1----:R-:W1:Y:S01]  /*ee20*/  S2R R3, SR_CgaCtaId ;  /* 0x0000000000037919 */ /* 0x002e620000008800 */
[----:B------:R-:W-:-:S04]  /*ee30*/  MOV R2, 0x400 ;  /* 0x0000040000027802 */ /* 0x000fc80000000f00 */
[----:B-1----:R-:W-:Y:S02]  /*ee40*/  LEA R2, R3, R2, 0x18 ;  /* 0x0000000203027211 */ /* 0x002fe400078ec0ff */
[----:B------:R-:W-:-:S03]  /*ee50*/  SHF.L.U32 R3, R12, 0x1f, RZ ;  /* 0x0000001f0c037819 */ /* 0x000fc600000006ff */
[----:B------:R-:W-:-:S04]  /*ee60*/  IMAD R2, R7, 0x8, R2 ;  /* 0x0000000807027824 */ /* 0x000fc800078e0202 */
[----:B------:R-:W1:Y:S02]  /*ee70*/  SYNCS.PHASECHK.TRANS64.TRYWAIT P1, [R2+URZ+0x34840], R3 ;  /* 0x03484003020075a7 */ /* 0x000e64000802017f */
[----:B-1----:R-:W-:Y:S05]  /*ee80*/  @!P1 BRA `(.L_x_5568) ;  /* 0x0000001c00b09947 */ /* 0x002fea0003800000 */
.L_x_5614:
        /* <DEDUP_REMOVED lines=11> */
.L_x_5569:
        /* <DEDUP_REMOVED lines=14> */
[----:B--2---:R-:W-:-:S05]  /*f020*/  LEA R3, R9, R3, 0x18 ;  /* 0x0000000309037211 */ /* 0x004fca00078ec0ff */
[----:B------:R-:W-:-:S05]  /*f030*/  IMAD R2, R7, 0xb000, R3 ;  /* 0x0000b00007027824 */ /* 0x000fca00078e0203 */
[----:B------:R-:W-:Y:S02]  /*f040*/  R2UR UR8, R2 ;  /* 0x00000000020872ca */ /* 0x000fe400000e0000 */
[----:B------:R-:W-:Y:S02]  /*f050*/  IADD3 R2, R3, 0x34800, RZ ;  /* 0x0003480003027810 */ /* 0x000fe40007ffe0ff */
[----:B------:R-:W-:-:S03]  /*f060*/  SHF.L.U32 R3, R17, 0x1f, RZ ;  /* 0x0000001f11037819 */ /* 0x000fc600000006ff */
[----:B------:R-:W-:-:S06]  /*f070*/  IMAD R2, R16, 0x8, R2 ;  /* 0x0000000810027824 */ /* 0x000fcc00078e0202 */
[----:B------:R-:W-:Y:S02]  /*f080*/  UIADD3 UR14, UR8, 0x1e400, URZ ;  /* 0x0001e400080e7890 */ /* 0x000fe4000fffe03f */
[----:B------:R-:W-:-:S05]  /*f090*/  UIADD3 UR15, UR8, 0x23c00, URZ ;  /* 0x00023c00080f7890 */ /* 0x000fca000fffe03f */
[----:B------:R-:W-:Y:S02]  /*f0a0*/  UMOV UR8, UR14 ;  /* 0x0000000e00087c82 */ /* 0x000fe40008000000 */
[----:B------:R1:W-:Y:S02]  /*f0b0*/  UTMALDG.4D [UR8], [UR4], desc[UR6] ;  /* 0x00000608040075b4 */ /* 0x0003e40008019000 */
[----:B-1----:R-:W-:Y:S01]  /*f0c0*/  UMOV UR8, UR15 ;  /* 0x0000000f00087c82 */ /* 0x002fe20008000000 */
[----:B------:R-:W-:Y:S02]  /*f0d0*/  UMOV UR10, UR16 ;  /* 0x00000010000a7c82 */ /* 0x000fe40008000000 */
[----:B------:R1:W-:Y:S01]  /*f0e0*/  UTMALDG.4D [UR8], [UR4], desc[UR6] ;  /* 0x00000608040075b4 */ /* 0x0003e20008019000 */
[----:B------:R-:W2:Y:S02]  /*f0f0*/  SYNCS.PHASECHK.TRANS64.TRYWAIT P1, [R2+URZ+0x60], R3 ;  /* 0x00006003020075a7 */ /* 0x000ea4000802017f */
[----:B-12---:R-:W-:Y:S05]  /*f100*/  @!P1 BRA `(.L_x_5570) ;  /* 0x0000001c00249947 */ /* 0x006fea0003800000 */
.L_x_5615:
[----:B------:R-:W-:Y:S05]  /*f110*/  @P2 BRA `(.L_x_5571) ;  /* 0x00000000002c2947 */ /* 0x000fea0003800000 */
[----:B------:R-:W2:Y:S01]  /*f120*/  S2R R9, SR_TID.X ;  /* 0x0000000000097919 */ /* 0x000ea20000002100 */
[----:B------:R-:W-:Y:S02]  /*f130*/  MOV R14, 0x400 ;  /* 0x00000400000e7802 */ /* 0x000fe40000000f00 */
[----:B-1----:R-:W-:Y:S01]  /*f140*/  MOV R3, 0xb000 ;  /* 0x0000b00000037802 */ /* 0x002fe20000000f00 */
[----:B------:R-:W1:Y:S01]  /*f150*/  S2R R15, SR_CgaCtaId ;  /* 0x00000000000f7919 */ /* 0x000e620000008800 */
[----:B--2---:R-:W-:-:S04]  /*f160*/  LOP3.LUT R9, R9, 0x1f, RZ, 0xc0, !PT ;  /* 0x0000001f09097812 */ /* 0x004fc800078ec0ff */
[----:B------:R-:W-:Y:S02]  /*f170*/  ISETP.NE.AND P1, PT, R9, RZ, PT ;  /* 0x000000ff0900720c */ /* 0x000fe40003f25270 */
[----:B-1----:R-:W-:-:S05]  /*f180*/  LEA R14, R15, R14, 0x18 ;  /* 0x0000000e0f0e7211 */ /* 0x002fca00078ec0ff */
[----:B------:R-:W-:-:S04]  /*f190*/  IMAD R2, R16, 0x8, R14 ;  /* 0x0000000810027824 */ /* 0x000fc800078e020e */
[----:B------:R2:W-:Y:S02]  /*f1a0*/  SYNCS.ARRIVE.TRANS64 RZ, [R2+URZ+0x34850], R3 ;  /* 0x0348500302ff79a7 */ /* 0x0005e4000800003f */
[----:B------:R-:W-:Y:S05]  /*f1b0*/  @!P1 BRA `(.L_x_5571) ;  /* 0x0000000000049947 */ /* 0x000fea0003800000 */
[----:B------:R-:W-:Y:S01]  /*f1c0*/  BPT.TRAP 0x1 ;  /* 0x000000040000795c */ /* 0x000fe20000300000 */
.L_x_5571:
        /* <DEDUP_REMOVED lines=14> */
[----:B---3--:R-:W-:-:S05]  /*f2b0*/  LEA R3, R9, R3, 0x18 ;  /* 0x0000000309037211 */ /* 0x008fca00078ec0ff */
[----:B------:R-:W-:-:S05]  /*f2c0*/  IMAD R2, R16, 0x8, R3 ;  /* 0x0000000810027824 */ /* 0x000fca00078e0203 */
[----:B------:R-:W-:Y:S01]  /*f2d0*/  R2UR UR9, R2 ;  /* 0x00000000020972ca */ /* 0x000fe200000e0000 */
[----:B------:R-:W-:-:S05]  /*f2e0*/  IMAD R2, R16, 0xb000, R3 ;  /* 0x0000b00010027824 */ /* 0x000fca00078e0203 */
[----:B------:R-:W-:-:S07]  /*f2f0*/  R2UR UR14, R2 ;  /* 0x00000000020e72ca */ /* 0x000fce00000e0000 */
[----:B------:R-:W-:-:S06]  /*f300*/  UIADD3 UR9, UR9, 0x34850, URZ ;  /* 0x0003485009097890 */ /* 0x000fcc000fffe03f */
[----:B------:R-:W-:Y:S02]  /*f310*/  UIADD3 UR8, UR14, 0x400, URZ ;  /* 0x000004000e087890 */ /* 0x000fe4000fffe03f */
[----:B------:R-:W-:-:S07]  /*f320*/  UIADD3 UR14, UR14, 0x5c00, URZ ;  /* 0x00005c000e0e7890 */ /* 0x000fce000fffe03f */
[----:B------:R1:W-:Y:S02]  /*f330*/  UTMALDG.4D [UR8], [UR4], desc[UR6] ;  /* 0x00000608040075b4 */ /* 0x0003e40008019000 */
[----:B-1----:R-:W-:Y:S01]  /*f340*/  UMOV UR8, UR14 ;  /* 0x0000000e00087c82 */ /* 0x002fe20008000000 */
[----:B------:R-:W-:Y:S02]  /*f350*/  UMOV UR10, UR15 ;  /* 0x0000000f000a7c82 */ /* 0x000fe40008000000 */
[----:B------:R1:W-:Y:S02]  /*f360*/  UTMALDG.4D [UR8], [UR4], desc[UR6] ;  /* 0x00000608040075b4 */ /* 0x0003e40008019000 */
[----:B-1----:R-:W-:Y:S01]  /*f370*/  NOP ;  /* 0x0000000000007918 */ /* 0x002fe20000000000 */
.L_x_5566:
[----:B------:R-:W-:Y:S05]  /*f380*/  BSYNC B0 ;  /* 0x0000000000007941 */ /* 0x000fea0003800000 */
.L_x_5565:
[----:B------:R-:W2:Y:S01]  /*f390*/  LDL.LU R2, [R1+0xc] ;  /* 0x00000c0001027983 */ /* 0x000ea20000300800 */
[----:B------:R-:W-:Y:S01]  /*f3a0*/  IMAD.MOV.U32 R16, RZ, RZ, R7 ;  /* 0x000000ffff107224 */ /* 0x000fe200078e0007 */
[----:B------:R-:W-:Y:S01]  /*f3b0*/  MOV R17, R12 ;  /* 0x0000000c00117202 */ /* 0x000fe20000000f00 */
[----:B--2---:R-:W-:-:S07]  /*f3c0*/  VIADD R6, R2, 0xfffffffd ;  /* 0xfffffffd02067836 */ /* 0x004fce0000000000 */
.L_x_5564:
[----:B------:R-:W-:Y:S01]  /*f3d0*/  IMAD.MOV R13, RZ, RZ, -R13 ;  /* 0x000000ffff0d7224 */ /* 0x000fe200078e0a0d */
[----:B------:R-:W-:Y:S04]  /*f3e0*/  BSSY B0, `(.L_x_5563) ;  /* 0x00000e4000007945 */ /* 0x000fe80003800000 */
[----:B------:R-:W-:-:S13]  /*f3f0*/  ISETP.NE.AND P1, PT, R10, R13, PT ;  /* 0x0000000d0a00720c */ /* 0x000fda0003f25270 */
[----:B------:R-:W-:Y:S05]  /*f400*/  @!P1 BRA `(.L_x_5572) ;  /* 0x0000000c00849947 */ /* 0x000fea0003800000 */
[----:B------:R-:W-:-:S07]  /*f410*/  IMAD.MOV.U32 R8, RZ, RZ, R5 ;  /* 0x000000ffff087224 */ /* 0x000fce00078e0005 */
.L_x_5587:
        /* <DEDUP_REMOVED lines=28> */
.L_x_5575:
[----:B------:R-:W2:Y:S01]  /*f5e0*/  S2R R3, SR_CgaCtaId ;  /* 0x0000000000037919 */ /* 0x000ea20000008800 */
[----:B------:R-:W-:-:S04]  /*f5f0*/  MOV R2, 0x400 ;  /* 0x0000040000027802 */ /* 0x000fc80000000f00 */
[----:B--2---:R-:W-:Y:S02]  /*f600*/  LEA R2, R3, R2, 0x18 ;  /* 0x0000000203027211 */ /* 0x004fe400078ec0ff */
[----:B------:R-:W-:-:S03]  /*f610*/  SHF.L.U32 R3, R10, 0x1f, RZ ;  /* 0x0000001f0a037819 */ /* 0x000fc600000006ff */
[----:B------:R-:W-:-:S04]  /*f620*/  IMAD R2, R7, 0x8, R2 ;  /* 0x0000000807027824 */ /* 0x000fc800078e0202 */
[----:B------:R-:W2:Y:S02]  /*f630*/  SYNCS.PHASECHK.TRANS64.TRYWAIT P1, [R2+URZ+0x34840], R3 ;  /* 0x03484003020075a7 */ /* 0x000ea4000802017f */
[----:B--2---:R-:W-:Y:S05]  /*f640*/  @!P1 BRA `(.L_x_5576) ;  /* 0x0000001400e89947 */ /* 0x004fea0003800000 */
.L_x_5616:
        /* <DEDUP_REMOVED lines=11> */
.L_x_5577:
        /* <DEDUP_REMOVED lines=12> */
[----:B------:R-:W-:-:S04]  /*f7c0*/  SHF.L.U32 R17, R17, 0x1f, RZ ;  /* 0x0000001f11117819 */ /* 0x000fc800000006ff */
[----:B------:R-:W-:Y:S02]  /*f7d0*/  UIADD3 UR9, UR9, 0x34830, URZ ;  /* 0x0003483009097890 */ /* 0x000fe4000fffe03f */
[----:B------:R-:W-:Y:S01]  /*f7e0*/  UIMAD UR11, UR11, 0xb0, URZ ;  /* 0x000000b00b0b78a4 */ /* 0x000fe2000f8e023f */
[----:B-1----:R-:W-:-:S05]  /*f7f0*/  LEA R3, R9, R3, 0x18 ;  /* 0x0000000309037211 */ /* 0x002fca00078ec0ff */
[----:B------:R-:W-:Y:S02]  /*f800*/  IMAD R2, R7, 0xb000, R3 ;  /* 0x0000b00007027824 */ /* 0x000fe400078e0203 */
[----:B------:R-:W-:-:S03]  /*f810*/  VIADD R3, R3, 0x34800 ;  /* 0x0003480003037836 */ /* 0x000fc60000000000 */
[----:B------:R-:W-:Y:S01]  /*f820*/  R2UR UR8, R2 ;  /* 0x00000000020872ca */ /* 0x000fe200000e0000 */
[----:B------:R-:W-:-:S12]  /*f830*/  IMAD R2, R16, 0x8, R3 ;  /* 0x0000000810027824 */ /* 0x000fd800078e0203 */
        /* <DEDUP_REMOVED lines=9> */
.L_x_5617:
        /* <DEDUP_REMOVED lines=8> */
.L_x_5579:
        /* <DEDUP_REMOVED lines=11> */
[----:B------:R-:W-:-:S02]  /*fa00*/  IMAD.MOV.U32 R18, RZ, RZ, R12 ;  /* 0x000000ffff127224 */ /* 0x000fc400078e000c */
[----:B------:R-:W-:-:S03]  /*fa10*/  IMAD.MOV.U32 R5, RZ, RZ, R8 ;  /* 0x000000ffff057224 */ /* 0x000fc600078e0008 */
[----:B------:R-:W-:Y:S02]  /*fa20*/  UIMAD UR11, UR11, 0xb0, URZ ;  /* 0x000000b00b0b78a4 */ /* 0x000fe4000f8e023f */
[----:B------:R-:W-:Y:S01]  /*fa30*/  UIADD3 UR9, UR9, 0x50, URZ ;  /* 0x0000005009097890 */ /* 0x000fe2000fffe03f */
[----:B--2---:R-:W-:-:S05]  /*fa40*/  LEA R3, R9, R3, 0x18 ;  /* 0x0000000309037211 */ /* 0x004fca00078ec0ff */
        /* <DEDUP_REMOVED lines=10> */
.L_x_5574:
[----:B------:R-:W-:Y:S05]  /*faf0*/  BSYNC B1 ;  /* 0x0000000000017941 */ /* 0x000fea0003800000 */
.L_x_5573:
        /* <DEDUP_REMOVED lines=28> */
.L_x_5582:
[----:B------:R-:W2:Y:S01]  /*fcc0*/  S2R R3, SR_CgaCtaId ;  /* 0x0000000000037919 */ /* 0x000ea20000008800 */
[----:B------:R-:W-:-:S04]  /*fcd0*/  MOV R2, 0x400 ;  /* 0x0000040000027802 */ /* 0x000fc80000000f00 */
[----:B--2---:R-:W-:Y:S02]  /*fce0*/  LEA R2, R3, R2, 0x18 ;  /* 0x0000000203027211 */ /* 0x004fe400078ec0ff */
[----:B------:R-:W-:-:S03]  /*fcf0*/  SHF.L.U32 R3, R17, 0x1f, RZ ;  /* 0x0000001f11037819 */ /* 0x000fc600000006ff */
[----:B------:R-:W-:-:S04]  /*fd00*/  IMAD R2, R16, 0x8, R2 ;  /* 0x0000000810027824 */ /* 0x000fc800078e0202 */
[----:B------:R-:W2:Y:S02]  /*fd10*/  SYNCS.PHASECHK.TRANS64.TRYWAIT P1, [R2+URZ+0x34840], R3 ;  /* 0x03484003020075a7 */ /* 0x000ea4000802017f */
[----:B--2---:R-:W-:Y:S05]  /*fd20*/  @!P1 BRA `(.L_x_5583) ;  /* 0x0000001000589947 */ /* 0x004fea0003800000 */
.L_x_5618:
        /* <DEDUP_REMOVED lines=11> */
.L_x_5584:
        /* <DEDUP_REMOVED lines=10> */
[----:B------:R-:W-:-:S06]  /*fe80*/  UMOV UR16, 0x40 ;  /* 0x0000004000107882 */ /* 0x000fcc0000000000 */
[----:B------:R-:W-:Y:S01]  /*fe90*/  UIMAD UR11, UR11, 0xb0, URZ ;  /* 0x000000b00b0b78a4 */ /* 0x000fe2000f8e023f */
[----:B-1----:R-:W-:-:S05]  /*fea0*/  LEA R9, R13, R9, 0x18 ;  /* 0x000000090d097211 */ /* 0x002fca00078ec0ff */
[----:B--2---:R-:W-:-:S04]  /*feb0*/  VIADD R2, R9, 0x34800 ;  /* 0x0003480009027836 */ /* 0x004fc80000000000 */
[----:B------:R-:W-:Y:S01]  /*fec0*/  IMAD R3, R16, 0x8, R2 ;  /* 0x0000000810037824 */ /* 0x000fe200078e0202 */
[----:B------:R-:W-:-:S04]  /*fed0*/  LEA R2, R7, R2, 0x3 ;  /* 0x0000000207027211 */ /* 0x000fc800078e18ff */
[----:B------:R-:W-:Y:S01]  /*fee0*/  R2UR UR9, R3 ;  /* 0x00000000030972ca */ /* 0x000fe200000e0000 */
[----:B------:R-:W-:-:S05]  /*fef0*/  IMAD R3, R16, 0xb000, R9 ;  /* 0x0000b00010037824 */ /* 0x000fca00078e0209 */
[----:B------:R-:W-:Y:S02]  /*ff00*/  R2UR UR8, R3 ;  /* 0x00000000030872ca */ /* 0x000fe400000e0000 */
[----:B------:R-:W-:-:S05]  /*ff10*/  SHF.L.U32 R3, R10, 0x1f, RZ ;  /* 0x0000001f0a037819 */ /* 0x000fca00000006ff */
[----:B------:R-:W-:-:S06]  /*ff20*/  UIADD3 UR9, UR9, 0x30, URZ ;  /* 0x0000003009097890 */ /* 0x000fcc000fffe03f */
        /* <DEDUP_REMOVED lines=9> */
.L_x_5619:
        /* <DEDUP_REMOVED lines=8> */
.L_x_5586:
        /* <DEDUP_REMOVED lines=20> */
[----:B------:R-:W-:-:S07]  /*10180*/  UIADD3 UR14, UR14, 0x5c00, URZ ;  /* 0x00005c000e0e7890 */ /* 0x000fce000fffe03f */
[----:B------:R1:W-:Y:S02]  /*10190*/  UTMALDG.4D [UR8], [UR4], desc[UR6] ;  /* 0x00000608040075b4 */ /* 0x0003e40008019000 */
[----:B-1----:R-:W-:Y:S01]  /*101a0*/  UMOV UR8, UR14 ;  /* 0x0000000e00087c82 */ /* 0x002fe20008000000 */
[----:B------:R-:W-:Y:S02]  /*101b0*/  UMOV UR10, UR15 ;  /* 0x0000000f000a7c82 */ /* 0x000fe40008000000 */
[----:B------:R1:W-:Y:S02]  /*101c0*/  UTMALDG.4D [UR8], [UR4], desc[UR6] ;  /* 0x00000608040075b4 */ /* 0x0003e40008019000 */
[----:B-1----:R-:W-:Y:S01]  /*101d0*/  NOP ;  /* 0x0000000000007918 */ /* 0x002fe20000000000 */
.L_x_5581:
[----:B------:R-:W-:Y:S05]  /*101e0*/  BSYNC B1 ;  /* 0x0000000000017941 */ /* 0x000fea0003800000 */
.L_x_5580:
[C---:B------:R-:W-:Y:S01]  /*101f0*/  ISETP.GT.AND P1, PT, R6.reuse, 0x1, PT ;  /* 0x000000010600780c */ /* 0x040fe20003f24270 */
[----:B------:R-:W-:-:S12]  /*10200*/  VIADD R6, R6, 0xfffffffe ;  /* 0xfffffffe06067836 */ /* 0x000fd80000000000 */
[----:B------:R-:W-:Y:S05]  /*10210*/  @P1 BRA `(.L_x_5587) ;  /* 0xfffffff000801947 */ /* 0x000fea000383ffff */
.L_x_5572:
[----:B------:R-:W-:Y:S05]  /*10220*/  BSYNC B0 ;  /* 0x0000000000007941 */ /* 0x000fea0003800000 */
.L_x_5563:
        /* <DEDUP_REMOVED lines=12> */
.L_x_5620:
        /* <DEDUP_REMOVED lines=8> */
.L_x_5591:
        /* <DEDUP_REMOVED lines=24> */
.L_x_5589:
[----:B------:R-:W-:Y:S05]  /*104f0*/  BSYNC B0 ;  /* 0x0000000000007941 */ /* 0x000fea0003800000 */
.L_x_5588:
[----:B------:R-:W2:Y:S01]  /*10500*/  LDL.LU R0, [R1+0x10] ;  /* 0x0000100001007983 */ /* 0x000ea20000300800 */
[----:B------:R-:W-:-:S03]  /*10510*/  ULDC UR4, c[0x0][0xda4] ;  /* 0x0003690000047ab9 */ /* 0x000fc60000000800 */
[----:B------:R-:W3:Y:S01]  /*10520*/  LDL.LU R2, [R1+0x18] ;  /* 0x0000180001027983 */ /* 0x000ee20000300800 */
        /* <DEDUP_REMOVED lines=12> */
.L_x_5549:
[----:B------:R-:W2:Y:S01]  /*105f0*/  S2R R3, SR_CgaCtaId ;  /* 0x0000000000037919 */ /* 0x000ea20000008800 */
[----:B------:R-:W-:Y:S01]  /*10600*/  MOV R0, 0x400 ;  /* 0x0000040000007802 */ /* 0x000fe20000000f00 */
[----:B------:R-:W-:Y:S03]  /*10610*/  BSSY B0, `(.L_x_5593) ;  /* 0x0000005000007945 */ /* 0x000fe60003800000 */
[----:B--2---:R-:W-:Y:S02]  /*10620*/  LEA R0, R3, R0, 0x18 ;  /* 0x0000000003007211 */ /* 0x004fe400078ec0ff */
[----:B------:R-:W-:-:S04]  /*10630*/  SHF.L.U32 R3, R2, 0x1f, RZ ;  /* 0x0000001f02037819 */ /* 0x000fc800000006ff */
[----:B------:R-:W2:Y:S02]  /*10640*/  SYNCS.PHASECHK.TRANS64.TRYWAIT P0, [R0+URZ+0x34820], R3 ;  /* 0x03482003000075a7 */ /* 0x000ea4000800017f */
[----:B--2---:R-:W-:Y:S05]  /*10650*/  @!P0 BRA `(.L_x_5594) ;  /* 0x0000000800488947 */ /* 0x004fea0003800000 */
.L_x_5621:
[----:B------:R-:W-:Y:S05]  /*10660*/  BSYNC B0 ;  /* 0x0000000000007941 */ /* 0x000fea0003800000 */
.L_x_5593:
[----:B------:R-:W-:-:S03]  /*10670*/  UMOV UR4, 0xffffffff ;  /* 0xffffffff00047882 */ /* 0x000fc60000000000 */
[----:B------:R-:W-:Y:S05]  /*10680*/  BRA.DIV UR4, `(.L_x_5595) ;  /* 0x0000000a04507947 */ /* 0x000fea000b800000 */
[----:B------:R-:W3:Y:S02]  /*10690*/  S2R R2, SR_TID.X ;  /* 0x0000000000027919 */ /* 0x000ee40000002100 */
[----:B---3--:R-:W-:-:S04]  /*106a0*/  SHF.R.U32.HI R2, RZ, 0x5, R2 ;  /* 0x00000005ff027819 */ /* 0x008fc80000011602 */
[----:B------:R-:W-:-:S05]  /*106b0*/  LOP3.LUT R2, R2, 0x3, RZ, 0xc0, !PT ;  /* 0x0000000302027812 */ /* 0x000fca00078ec0ff */
[----:B------:R3:W4:Y:S02]  /*106c0*/  SHFL.IDX PT, R14, R2, RZ, 0x1f ;  /* 0x00001fff020e7589 */ /* 0x00072400000e0000 */
.L_x_5624:
[----:B----4-:R-:W-:Y:S01]  /*106d0*/  ISETP.NE.AND P0, PT, R14, RZ, PT ;  /* 0x000000ff0e00720c */ /* 0x010fe20003f05270 */
[----:B------:R-:W-:-:S12]  /*106e0*/  BSSY B0, `(.L_x_5596) ;  /* 0x0000026000007945 */ /* 0x000fd80003800000 */
[----:B------:R-:W-:Y:S05]  /*106f0*/  @P0 BRA `(.L_x_5597) ;  /* 0x0000000000900947 */ /* 0x000fea0003800000 */
[----:B------:R-:W-:-:S03]  /*10700*/  UMOV UR4, 0xffffffff ;  /* 0xffffffff00047882 */ /* 0x000fc60000000000 */
[----:B------:R-:W-:Y:S05]  /*10710*/  BRA.DIV UR4, `(.L_x_5598) ;  /* 0x0000000a04607947 */ /* 0x000fea000b800000 */
[----:B------:R-:W-:-:S13]  /*10720*/  ELECT P6, URZ, PT ;  /* 0x00000000003f782f */ /* 0x000fda00038c0000 */
.L_x_5627:
        /* <DEDUP_REMOVED lines=8> */
.L_x_5599:
[----:B--2---:R-:W-:Y:S01]  /*107b0*/  VIADD R3, R0, 0x34840 ;  /* 0x0003484000037836 */ /* 0x004fe20000000000 */
        /* <DEDUP_REMOVED lines=11> */
.L_x_5628:
[----:B------:R-:W2:Y:S02]  /*10870*/  SYNCS.PHASECHK.TRANS64.TRYWAIT P0, [R3+URZ], R2 ;  /* 0x00000002030075a7 */ /* 0x000ea4000800017f */
[----:B--2---:R-:W-:Y:S05]  /*10880*/  @!P0 BRA `(.L_x_5601) ;  /* 0x0000000800388947 */ /* 0x004fea0003800000 */
.L_x_5629:
[----:B------:R-:W-:Y:S05]  /*10890*/  @!P2 BRA `(.L_x_5602) ;  /* 0x000000000004a947 */ /* 0x000fea0003800000 */
[----:B------:R-:W-:Y:S01]  /*108a0*/  BPT.TRAP 0x1 ;  /* 0x000000040000795c */ /* 0x000fe20000300000 */
.L_x_5602:
[----:B--2---:R-:W-:-:S05]  /*108b0*/  IADD3 R3, R0, 0x34860, RZ ;  /* 0x0003486000037810 */ /* 0x004fca0007ffe0ff */
[----:B------:R-:W-:-:S04]  /*108c0*/  IMAD R16, R16, 0x8, R3 ;  /* 0x0000000810107824 */ /* 0x000fc800078e0203 */
[----:B------:R-:W2:Y:S02]  /*108d0*/  SYNCS.PHASECHK.TRANS64.TRYWAIT P0, [R16+URZ], R5 ;  /* 0x00000005100075a7 */ /* 0x000ea4000800017f */
[----:B--2---:R-:W-:Y:S05]  /*108e0*/  @!P0 BRA `(.L_x_5603) ;  /* 0x0000000800348947 */ /* 0x004fea0003800000 */
.L_x_5630:
[----:B------:R-:W-:-:S07]  /*108f0*/  IMAD R3, R4, 0x8, R3 ;  /* 0x0000000804037824 */ /* 0x000fce00078e0203 */
.L_x_5604:
[----:B---3--:R3:W4:Y:S02]  /*10900*/  SYNCS.PHASECHK.TRANS64.TRYWAIT P0, [R3+URZ], R2 ;  /* 0x00000002030075a7 */ /* 0x008724000800017f */
[----:B----4-:R-:W-:Y:S05]  /*10910*/  @!P0 NANOSLEEP.SYNCS 0x989680 ;  /* 0x009896800000895d */ /* 0x010fea0003900000 */
[----:B------:R-:W4:Y:S02]  /*10920*/  @!P0 SYNCS.PHASECHK.TRANS64 P0, [R3+URZ], R2 ;  /* 0x00000002030085a7 */ /* 0x000f24000800007f */
[----:B----4-:R-:W-:Y:S05]  /*10930*/  @!P0 BRA `(.L_x_5604) ;  /* 0xfffffffc00f08947 */ /* 0x010fea000383ffff */
.L_x_5597:
[----:B------:R-:W-:Y:S05]  /*10940*/  BSYNC B0 ;  /* 0x0000000000007941 */ /* 0x000fea0003800000 */
.L_x_5596:
[----:B------:R-:W-:Y:S05]  /*10950*/  EXIT ;  /* 0x000000000000794d */ /* 0x000fea0003800000 */
.L_x_5527:
[----:B-1----:R-:W-:-:S04]  /*10960*/  MOV R3, UR39 ;  /* 0x0000002700037c02 */ /* 0x002fc80008000f00 */
[----:B------:R1:W2:Y:S03]  /*10970*/  SYNCS.PHASECHK.TRANS64.TRYWAIT P1, [R3+URZ+0x34800], R0 ;  /* 0x03480000030075a7 */ /* 0x0002a6000802017f */
[----:B--2---:R-:W-:Y:S05]  /*10980*/  @!P1 NANOSLEEP.SYNCS 0x989680 ;  /* 0x009896800000995d */ /* 0x004fea0003900000 */
[----:B------:R-:W2:Y:S02]  /*10990*/  @!P1 SYNCS.PHASECHK.TRANS64 P1, [R3+URZ+0x34800], R0 ;  /* 0x03480000030095a7 */ /* 0x000ea4000802007f */
[----:B--2---:R-:W-:Y:S05]  /*109a0*/  @!P1 BRA `(.L_x_5527) ;  /* 0xfffffffc00ec9947 */ /* 0x004fea000383ffff */
[----:B------:R-:W-:Y:S05]  /*109b0*/  BRA `(.L_x_5605) ;  /* 0xffffff08000c7947 */ /* 0x000fea000383ffff */
.L_x_5531:
[----:B--2---:R2:W3:Y:S02]  /*109c0*/  SYNCS.PHASECHK.TRANS64.TRYWAIT P2, [R3+URZ+0x34830], R0 ;  /* 0x03483000030075a7 */ /* 0x0044e4000804017f */
[----:B---3--:R-:W-:Y:S05]  /*109d0*/  @!P2 NANOSLEEP.SYNCS 0x989680 ;  /* 0x009896800000a95d */ /* 0x008fea0003900000 */
[----:B------:R-:W3:Y:S02]  /*109e0*/  @!P2 SYNCS.PHASECHK.TRANS64 P2, [R3+URZ+0x34830], R0 ;  /* 0x034830000300a5a7 */ /* 0x000ee4000804007f */
[----:B---3--:R-:W-:Y:S05]  /*109f0*/  @!P2 BRA `(.L_x_5531) ;  /* 0xfffffffc00f0a947 */ /* 0x008fea000383ffff */
[----:B------:R-:W-:Y:S05]  /*10a00*/  BRA `(.L_x_5530) ;  /* 0xffffff08003c7947 */ /* 0x000fea000383ffff */
.L_x_5536:
[----:B--2---:R-:W-:-:S04]  /*10a10*/  IMAD.U32 R20, RZ, RZ, UR6 ;  /* 0x00000006ff147e24 */ /* 0x004fc8000f8e00ff */
[----:B------:R2:W3:Y:S03]  /*10a20*/  SYNCS.PHASECHK.TRANS64.TRYWAIT P2, [R20+URZ+0x34830], R15 ;  /* 0x0348300f140075a7 */ /* 0x0004e6000804017f */
[----:B---3--:R-:W-:Y:S05]  /*10a30*/  @!P2 NANOSLEEP.SYNCS 0x989680 ;  /* 0x009896800000a95d */ /* 0x008fea0003900000 */
[----:B------:R-:W3:Y:S02]  /*10a40*/  @!P2 SYNCS.PHASECHK.TRANS64 P2, [R20+URZ+0x34830], R15 ;  /* 0x0348300f1400a5a7 */ /* 0x000ee4000804007f */
[----:B---3--:R-:W-:Y:S05]  /*10a50*/  @!P2 BRA `(.L_x_5536) ;  /* 0xfffffffc00eca947 */ /* 0x008fea000383ffff */
[----:B------:R-:W-:Y:S05]  /*10a60*/  BRA `(.L_x_5533) ;  /* 0xffffff6400187947 */ /* 0x000fea000383ffff */
.L_x_5540:
[----:B--2---:R-:W-:-:S04]  /*10a70*/  IMAD.U32 R20, RZ, RZ, UR6 ;  /* 0x00000006ff147e24 */ /* 0x004fc8000f8e00ff */
[----:B------:R2:W3:Y:S03]  /*10a80*/  SYNCS.PHASECHK.TRANS64.TRYWAIT P2, [R20+URZ+0x34850], R15 ;  /* 0x0348500f140075a7 */ /* 0x0004e6000804017f */
[----:B---3--:R-:W-:Y:S05]  /*10a90*/  @!P2 NANOSLEEP.SYNCS 0x989680 ;  /* 0x009896800000a95d */ /* 0x008fea0003900000 */
[----:B------:R-:W3:Y:S02]  /*10aa0*/  @!P2 SYNCS.PHASECHK.TRANS64 P2, [R20+URZ+0x34850], R15 ;  /* 0x0348500f1400a5a7 */ /* 0x000ee4000804007f */
[----:B---3--:R-:W-:Y:S05]  /*10ab0*/  @!P2 BRA `(.L_x_5540) ;  /* 0xfffffffc00eca947 */ /* 0x008fea000383ffff */
[----:B------:R-:W-:Y:S05]  /*10ac0*/  BRA `(.L_x_5537) ;  /* 0xffffff8800e07947 */ /* 0x000fea000383ffff */
.L_x_5545:
[----:B--2---:R-:W-:-:S04]  /*10ad0*/  MOV R3, UR7 ;  /* 0x0000000700037c02 */ /* 0x004fc80008000f00 */
[----:B------:R2:W3:Y:S03]  /*10ae0*/  SYNCS.PHASECHK.TRANS64.TRYWAIT P0, [R3+URZ+0x34850], R0 ;  /* 0x03485000030075a7 */ /* 0x0004e6000800017f */
[----:B---3--:R-:W-:Y:S05]  /*10af0*/  @!P0 NANOSLEEP.SYNCS 0x989680 ;  /* 0x009896800000895d */ /* 0x008fea0003900000 */
[----:B------:R-:W3:Y:S02]  /*10b00*/  @!P0 SYNCS.PHASECHK.TRANS64 P0, [R3+URZ+0x34850], R0 ;  /* 0x03485000030085a7 */ /* 0x000ee4000800007f */
[----:B---3--:R-:W-:Y:S05]  /*10b10*/  @!P0 BRA `(.L_x_5545) ;  /* 0xfffffffc00ec8947 */ /* 0x008fea000383ffff */
[----:B------:R-:W-:Y:S05]  /*10b20*/  BRA `(.L_x_5544) ;  /* 0xffffffb800787947 */ /* 0x000fea000383ffff */
.L_x_5555:
        /* <DEDUP_REMOVED lines=11> */
.L_x_5607:
[----:B------:R-:W-:Y:S05]  /*10be0*/  BSYNC B0 ;  /* 0x0000000000007941 */ /* 0x000fea0003800000 */
.L_x_5606:
[----:B------:R-:W-:Y:S05]  /*10bf0*/  BRA `(.L_x_5608) ;  /* 0xffffffd8003c7947 */ /* 0x000fea000383ffff */
.L_x_5556:
[----:B------:R-:W-:Y:S01]  /*10c00*/  BSSY B0, `(.L_x_5609) ;  /* 0x0000006000007945 */ /* 0x000fe20003800000 */
[----:B------:R-:W-:-:S07]  /*10c10*/  IMAD.MOV.U32 R15, RZ, RZ, -0x1 ;  /* 0xffffffffff0f7424 */ /* 0x000fce00078e00ff */
[----:B------:R-:W-:Y:S05]  /*10c20*/  WARPSYNC.COLLECTIVE R15, `(.L_x_5610) ;  /* 0x000000000f0c7348 */ /* 0x000fea0003c00000 */
[----:B------:R-:W-:Y:S02]  /*10c30*/  ELECT P6, UR62, PT ;  /* 0x00000000003e782f */ /* 0x000fe400038c0000 */
[----:B------:R-:W-:Y:S01]  /*10c40*/  MOV R14, UR62 ;  /* 0x0000003e000e7c02 */ /* 0x000fe20008000f00 */
[----:B------:R-:W-:Y:S10]  /*10c50*/  ENDCOLLECTIVE ;  /* 0x000000000000791b */ /* 0x000ff40003800000 */
.L_x_5610:
[----:B------:R-:W-:Y:S05]  /*10c60*/  BSYNC B0 ;  /* 0x0000000000007941 */ /* 0x000fea0003800000 */
.L_x_5609:
[----:B------:R-:W-:Y:S05]  /*10c70*/  BRA `(.L_x_5611) ;  /* 0xffffffd800347947 */ /* 0x000fea000383ffff */
.L_x_5559:
[----:B--2---:R2:W3:Y:S02]  /*10c80*/  SYNCS.PHASECHK.TRANS64.TRYWAIT P1, [R6+URZ+0x34840], R7 ;  /* 0x03484007060075a7 */ /* 0x0044e4000802017f */
[----:B---3--:R-:W-:Y:S05]  /*10c90*/  @!P1 NANOSLEEP.SYNCS 0x989680 ;  /* 0x009896800000995d */ /* 0x008fea0003900000 */
[----:B------:R-:W3:Y:S02]  /*10ca0*/  @!P1 SYNCS.PHASECHK.TRANS64 P1, [R6+URZ+0x34840], R7 ;  /* 0x03484007060095a7 */ /* 0x000ee4000802007f */
[----:B---3--:R-:W-:Y:S05]  /*10cb0*/  @!P1 BRA `(.L_x_5559) ;  /* 0xfffffffc00f09947 */ /* 0x008fea000383ffff */
[----:B------:R-:W-:Y:S05]  /*10cc0*/  BRA `(.L_x_5612) ;  /* 0xffffffd800987947 */ /* 0x000fea000383ffff */
.L_x_5562:
        /* <DEDUP_REMOVED lines=8> */
.L_x_5568:
[----:B-1----:R1:W2:Y:S02]  /*10d50*/  SYNCS.PHASECHK.TRANS64.TRYWAIT P1, [R2+URZ+0x34840], R3 ;  /* 0x03484003020075a7 */ /* 0x0022a4000802017f */
[----:B--2---:R-:W-:Y:S05]  /*10d60*/  @!P1 NANOSLEEP.SYNCS 0x989680 ;  /* 0x009896800000995d */ /* 0x004fea0003900000 */
[----:B------:R-:W2:Y:S02]  /*10d70*/  @!P1 SYNCS.PHASECHK.TRANS64 P1, [R2+URZ+0x34840], R3 ;  /* 0x03484003020095a7 */ /* 0x000ea4000802007f */
[----:B--2---:R-:W-:Y:S05]  /*10d80*/  @!P1 BRA `(.L_x_5568) ;  /* 0xfffffffc00f09947 */ /* 0x004fea000383ffff */
[----:B------:R-:W-:Y:S05]  /*10d90*/  BRA `(.L_x_5614) ;  /* 0xffffffe0003c7947 */ /* 0x000fea000383ffff */
.L_x_5570:
[----:B-1----:R1:W2:Y:S02]  /*10da0*/  SYNCS.PHASECHK.TRANS64.TRYWAIT P1, [R2+URZ+0x60], R3 ;  /* 0x00006003020075a7 */ /* 0x0022a4000802017f */
[----:B--2---:R-:W-:Y:S05]  /*10db0*/  @!P1 NANOSLEEP.SYNCS 0x989680 ;  /* 0x009896800000995d */ /* 0x004fea0003900000 */
[----:B------:R-:W2:Y:S02]  /*10dc0*/  @!P1 SYNCS.PHASECHK.TRANS64 P1, [R2+URZ+0x60], R3 ;  /* 0x00006003020095a7 */ /* 0x000ea4000802007f */
[----:B--2---:R-:W-:Y:S05]  /*10dd0*/  @!P1 BRA `(.L_x_5570) ;  /* 0xfffffffc00f09947 */ /* 0x004fea000383ffff */
[----:B------:R-:W-:Y:S05]  /*10de0*/  BRA `(.L_x_5615) ;  /* 0xffffffe000c87947 */ /* 0x000fea000383ffff */
.L_x_5576:
[----:B--2---:R2:W3:Y:S02]  /*10df0*/  SYNCS.PHASECHK.TRANS64.TRYWAIT P1, [R2+URZ+0x34840], R3 ;  /* 0x03484003020075a7 */ /* 0x0044e4000802017f */
[----:B---3--:R-:W-:Y:S05]  /*10e00*/  @!P1 NANOSLEEP.SYNCS 0x989680 ;  /* 0x009896800000995d */ /* 0x008fea0003900000 */
[----:B------:R-:W3:Y:S02]  /*10e10*/  @!P1 SYNCS.PHASECHK.TRANS64 P1, [R2+URZ+0x34840], R3 ;  /* 0x03484003020095a7 */ /* 0x000ee4000802007f */
[----:B---3--:R-:W-:Y:S05]  /*10e20*/  @!P1 BRA `(.L_x_5576) ;  /* 0xfffffffc00f09947 */ /* 0x008fea000383ffff */
[----:B------:R-:W-:Y:S05]  /*10e30*/  BRA `(.L_x_5616) ;  /* 0xffffffe800047947 */ /* 0x000fea000383ffff */
.L_x_5578:
[----:B-1----:R1:W2:Y:S02]  /*10e40*/  SYNCS.PHASECHK.TRANS64.TRYWAIT P1, [R2+URZ+0x60], R17 ;  /* 0x00006011020075a7 */ /* 0x0022a4000802017f */
[----:B--2---:R-:W-:Y:S05]  /*10e50*/  @!P1 NANOSLEEP.SYNCS 0x989680 ;  /* 0x009896800000995d */ /* 0x004fea0003900000 */
[----:B------:R-:W2:Y:S02]  /*10e60*/  @!P1 SYNCS.PHASECHK.TRANS64 P1, [R2+URZ+0x60], R17 ;  /* 0x00006011020095a7 */ /* 0x000ea4000802007f */
[----:B--2---:R-:W-:Y:S05]  /*10e70*/  @!P1 BRA `(.L_x_5578) ;  /* 0xfffffffc00f09947 */ /* 0x004fea000383ffff */
[----:B------:R-:W-:Y:S05]  /*10e80*/  BRA `(.L_x_5617) ;  /* 0xffffffe800907947 */ /* 0x000fea000383ffff */
.L_x_5583:
[----:B--2---:R2:W3:Y:S02]  /*10e90*/  SYNCS.PHASECHK.TRANS64.TRYWAIT P1, [R2+URZ+0x34840], R3 ;  /* 0x03484003020075a7 */ /* 0x0044e4000802017f */
[----:B---3--:R-:W-:Y:S05]  /*10ea0*/  @!P1 NANOSLEEP.SYNCS 0x989680 ;  /* 0x009896800000995d */ /* 0x008fea0003900000 */
[----:B------:R-:W3:Y:S02]  /*10eb0*/  @!P1 SYNCS.PHASECHK.TRANS64 P1, [R2+URZ+0x34840], R3 ;  /* 0x03484003020095a7 */ /* 0x000ee4000802007f */
[----:B---3--:R-:W-:Y:S05]  /*10ec0*/  @!P1 BRA `(.L_x_5583) ;  /* 0xfffffffc00f09947 */ /* 0x008fea000383ffff */
[----:B------:R-:W-:Y:S05]  /*10ed0*/  BRA `(.L_x_5618) ;  /* 0xffffffec00947947 */ /* 0x000fea000383ffff */
.L_x_5585:
[----:B-1----:R1:W2:Y:S02]  /*10ee0*/  SYNCS.PHASECHK.TRANS64.TRYWAIT P1, [R2+URZ+0x60], R3 ;  /* 0x00006003020075a7 */ /* 0x0022a4000802017f */
[----:B--2---:R-:W-:Y:S05]  /*10ef0*/  @!P1 NANOSLEEP.SYNCS 0x989680 ;  /* 0x009896800000995d */ /* 0x004fea0003900000 */
[----:B------:R-:W2:Y:S02]  /*10f00*/  @!P1 SYNCS.PHASECHK.TRANS64 P1, [R2+URZ+0x60], R3 ;  /* 0x00006003020095a7 */ /* 0x000ea4000802007f */
[----:B--2---:R-:W-:Y:S05]  /*10f10*/  @!P1 BRA `(.L_x_5585) ;  /* 0xfffffffc00f09947 */ /* 0x004fea000383ffff */
[----:B------:R-:W-:Y:S05]  /*10f20*/  BRA `(.L_x_5619) ;  /* 0xfffffff000247947 */ /* 0x000fea000383ffff */
.L_x_5590:
[----:B--2---:R2:W3:Y:S02]  /*10f30*/  SYNCS.PHASECHK.TRANS64.TRYWAIT P0, [R3+URZ+0x34860], R2 ;  /* 0x03486002030075a7 */ /* 0x0044e4000800017f */
[----:B---3--:R-:W-:Y:S05]  /*10f40*/  @!P0 NANOSLEEP.SYNCS 0x989680 ;  /* 0x009896800000895d */ /* 0x008fea0003900000 */
[----:B------:R-:W3:Y:S02]  /*10f50*/  @!P0 SYNCS.PHASECHK.TRANS64 P0, [R3+URZ+0x34860], R2 ;  /* 0x03486002030085a7 */ /* 0x000ee4000800007f */
[----:B---3--:R-:W-:Y:S05]  /*10f60*/  @!P0 BRA `(.L_x_5590) ;  /* 0xfffffffc00f08947 */ /* 0x008fea000383ffff */
[----:B------:R-:W-:Y:S05]  /*10f70*/  BRA `(.L_x_5620) ;  /* 0xfffffff000dc7947 */ /* 0x000fea000383ffff */
.L_x_5594:
[----:B--2---:R2:W3:Y:S02]  /*10f80*/  SYNCS.PHASECHK.TRANS64.TRYWAIT P0, [R0+URZ+0x34820], R3 ;  /* 0x03482003000075a7 */ /* 0x0044e4000800017f */
[----:B---3--:R-:W-:Y:S05]  /*10f90*/  @!P0 NANOSLEEP.SYNCS 0x989680 ;  /* 0x009896800000895d */ /* 0x008fea0003900000 */
[----:B------:R-:W3:Y:S02]  /*10fa0*/  @!P0 SYNCS.PHASECHK.TRANS64 P0, [R0+URZ+0x34820], R3 ;  /* 0x03482003000085a7 */ /* 0x000ee4000800007f */
[----:B---3--:R-:W-:Y:S05]  /*10fb0*/  @!P0 BRA `(.L_x_5594) ;  /* 0xfffffffc00f08947 */ /* 0x008fea000383ffff */
[----:B------:R-:W-:Y:S05]  /*10fc0*/  BRA `(.L_x_5621) ;  /* 0xfffffff400a47947 */ /* 0x000fea000383ffff */
.L_x_5595:
[----:B------:R-:W3:Y:S01]  /*10fd0*/  S2R R2, SR_TID.X ;  /* 0x0000000000027919 */ /* 0x000ee20000002100 */
[----:B------:R-:W-:Y:S01]  /*10fe0*/  BSSY B0, `(.L_x_5622) ;  /* 0x000000a000007945 */ /* 0x000fe20003800000 */
[----:B------:R-:W-:Y:S01]  /*10ff0*/  IMAD.MOV.U32 R12, RZ, RZ, RZ ;  /* 0x000000ffff0c7224 */ /* 0x000fe200078e00ff */
[----:B------:R-:W-:Y:S01]  /*11000*/  MOV R15, 0xffffffff ;  /* 0xffffffff000f7802 */ /* 0x000fe20000000f00 */
[----:B------:R-:W-:Y:S01]  /*11010*/  IMAD.MOV.U32 R11, RZ, RZ, 0x1f ;  /* 0x0000001fff0b7424 */ /* 0x000fe200078e00ff */
[----:B---3--:R-:W-:-:S04]  /*11020*/  SHF.R.U32.HI R2, RZ, 0x5, R2 ;  /* 0x00000005ff027819 */ /* 0x008fc80000011602 */
[----:B------:R-:W-:-:S04]  /*11030*/  LOP3.LUT R2, R2, 0x3, RZ, 0xc0, !PT ;  /* 0x0000000302027812 */ /* 0x000fc800078ec0ff */
[----:B------:R-:W-:-:S07]  /*11040*/  MOV R13, R2 ;  /* 0x00000002000d7202 */ /* 0x000fce0000000f00 */
[----:B-12---:R-:W-:Y:S05]  /*11050*/  WARPSYNC.COLLECTIVE R15, `(.L_x_5623) ;  /* 0x000000000f087348 */ /* 0x006fea0003c00000 */
[----:B------:R3:W4:Y:S02]  /*11060*/  SHFL.IDX P6, R14, R13, R12, R11 ;  /* 0x0000000c0d0e7389 */ /* 0x00072400000c000b */
[----:B-1234-:R-:W-:Y:S01]  /*11070*/  ENDCOLLECTIVE ;  /* 0x000000000000791b */ /* 0x01efe20003800000 */
.L_x_5623:
[----:B------:R-:W-:Y:S05]  /*11080*/  BSYNC B0 ;  /* 0x0000000000007941 */ /* 0x000fea0003800000 */
.L_x_5622:
[----:B------:R-:W-:Y:S05]  /*11090*/  BRA `(.L_x_5624) ;  /* 0xfffffff4008c7947 */ /* 0x000fea000383ffff */
.L_x_5598:
[----:B------:R-:W-:Y:S01]  /*110a0*/  BSSY B1, `(.L_x_5625) ;  /* 0x0000006000017945 */ /* 0x000fe20003800000 */
[----:B------:R-:W-:-:S07]  /*110b0*/  IMAD.MOV.U32 R15, RZ, RZ, -0x1 ;  /* 0xffffffffff0f7424 */ /* 0x000fce00078e00ff */
[----:B-123--:R-:W-:Y:S05]  /*110c0*/  WARPSYNC.COLLECTIVE R15, `(.L_x_5626) ;  /* 0x000000000f0c7348 */ /* 0x00efea0003c00000 */
[----:B------:R-:W-:Y:S02]  /*110d0*/  ELECT P6, UR62, PT ;  /* 0x00000000003e782f */ /* 0x000fe400038c0000 */
[----:B------:R-:W-:Y:S01]  /*110e0*/  MOV R14, UR62 ;  /* 0x0000003e000e7c02 */ /* 0x000fe20008000f00 */
[----:B-123--:R-:W-:Y:S10]  /*110f0*/  ENDCOLLECTIVE ;  /* 0x000000000000791b */ /* 0x00eff40003800000 */
.L_x_5626:
[----:B------:R-:W-:Y:S05]  /*11100*/  BSYNC B1 ;  /* 0x0000000000017941 */ /* 0x000fea0003800000 */
.L_x_5625:
[----:B------:R-:W-:Y:S05]  /*11110*/  BRA `(.L_x_5627) ;  /* 0xfffffff400847947 */ /* 0x000fea000383ffff */
.L_x_5600:
[----:B-1----:R1:W2:Y:S02]  /*11120*/  SYNCS.PHASECHK.TRANS64.TRYWAIT P0, [R6+URZ], R5 ;  /* 0x00000005060075a7 */ /* 0x0022a4000800017f */
[----:B--2---:R-:W-:Y:S05]  /*11130*/  @!P0 NANOSLEEP.SYNCS 0x989680 ;  /* 0x009896800000895d */ /* 0x004fea0003900000 */
[----:B------:R-:W2:Y:S02]  /*11140*/  @!P0 SYNCS.PHASECHK.TRANS64 P0, [R6+URZ], R5 ;  /* 0x00000005060085a7 */ /* 0x000ea4000800007f */
[----:B--2---:R-:W-:Y:S05]  /*11150*/  @!P0 BRA `(.L_x_5600) ;  /* 0xfffffffc00f08947 */ /* 0x004fea000383ffff */
[----:B------:R-:W-:Y:S05]  /*11160*/  BRA `(.L_x_5628) ;  /* 0xfffffff400c07947 */ /* 0x000fea000383ffff */
.L_x_5601:
[----:B--2---:R2:W3:Y:S02]  /*11170*/  SYNCS.PHASECHK.TRANS64.TRYWAIT P0, [R3+URZ], R2 ;  /* 0x00000002030075a7 */ /* 0x0044e4000800017f */
[----:B---3--:R-:W-:Y:S05]  /*11180*/  @!P0 NANOSLEEP.SYNCS 0x989680 ;  /* 0x009896800000895d */ /* 0x008fea0003900000 */
[----:B------:R-:W3:Y:S02]  /*11190*/  @!P0 SYNCS.PHASECHK.TRANS64 P0, [R3+URZ], R2 ;  /* 0x00000002030085a7 */ /* 0x000ee4000800007f */
[----:B---3--:R-:W-:Y:S05]  /*111a0*/  @!P0 BRA `(.L_x_5601) ;  /* 0xfffffffc00f08947 */ /* 0x008fea000383ffff */
[----:B------:R-:W-:Y:S05]  /*111b0*/  BRA `(.L_x_5629) ;  /* 0xfffffff400b47947 */ /* 0x000fea000383ffff */
.L_x_5603:
[----:B--2---:R2:W3:Y:S02]  /*111c0*/  SYNCS.PHASECHK.TRANS64.TRYWAIT P0, [R16+URZ], R5 ;  /* 0x00000005100075a7 */ /* 0x0044e4000800017f */
[----:B---3--:R-:W-:Y:S05]  /*111d0*/  @!P0 NANOSLEEP.SYNCS 0x989680 ;  /* 0x009896800000895d */ /* 0x008fea0003900000 */
[----:B------:R-:W3:Y:S02]  /*111e0*/  @!P0 SYNCS.PHASECHK.TRANS64 P0, [R16+URZ], R5 ;  /* 0x00000005100085a7 */ /* 0x000ee4000800007f */
[----:B---3--:R-:W-:Y:S05]  /*111f0*/  @!P0 BRA `(.L_x_5603) ;  /* 0xfffffffc00f08947 */ /* 0x008fea000383ffff */
[----:B------:R-:W-:Y:S05]  /*11200*/  BRA `(.L_x_5630) ;  /* 0xfffffff400b87947 */ /* 0x000fea000383ffff */
.L_x_5631:
        /* <DEDUP_REMOVED lines=15> */
.L_x_12766:


//--------------------- .text._ZN7cutlass13device_kernelIN5flash11enable_sm90INS1_16FlashAttnFwdSm90INS1_25CollectiveMainloopFwdSm90ILi2EN4cute5tupleIJNS5_1CILi2EEENS7_ILi1EEES9_EEENS6_IJNS7_ILi128EEENS7_ILi176EEESB_EEELi128ENS_6half_tEfNS_4arch4Sm90ELb0ELb0ELb1ELb0ELb0ELb0ELb0ELb1ELb1ELb0ELb0ELb0EEENS1_21CollectiveEpilogueFwdINS6_IJSB_SB_SC_EEESA_SE_SG_Li256ELb0ELb0ELb0ELb0EEENS1_29StaticPersistentTileSchedulerILb0EEEEEEEEEvNT_6ParamsE --------------------------
	.section	.text._ZN7cutlass13device_kernelIN5flash11enable_sm90INS1_16FlashAttnFwdSm90INS1_25CollectiveMainloopFwdSm90ILi2EN4cute5tupleIJNS5_1CILi2EEENS7_ILi1EEES9_EEENS6_IJNS7_ILi128EEENS7_ILi176EEESB_EEELi128ENS_6half_tEfNS_4arch4Sm90ELb0ELb0ELb1ELb0ELb0ELb0ELb0ELb1ELb1ELb0ELb0ELb0EEENS1_21CollectiveEpilogueFwdINS6_IJSB_SB_SC_EEESA_SE_SG_Li256ELb0ELb0ELb0ELb0EEENS1_29StaticPersistentTileSchedulerILb0EEEEEEEEEvNT_6ParamsE,"ax",@progbits
	.align	128
.text._ZN7cutlass13device_kernelIN5flash11enable_sm90INS1_16FlashAttnFwdSm90INS1_25CollectiveMainloopFwdSm90ILi2EN4cute5tupleIJNS5_1CILi2EEENS7_ILi1EEES9_EEENS6_IJNS7_ILi128EEENS7_ILi176EEESB_EEELi128ENS_6half_tEfNS_4arch4Sm90ELb0ELb0ELb1ELb0ELb0ELb0ELb0ELb1ELb1ELb0ELb0ELb0EEENS1_21CollectiveEpilogueFwdINS6_IJSB_SB_SC_EEESA_SE_SG_Li256ELb0ELb0ELb0ELb0EEENS1_29StaticPersistentTileSchedulerILb0EEEEEEEEEvNT_6ParamsE:
        .type           _ZN7cutlass13device_kernelIN5flash11enable_sm90INS1_16FlashAttnFwdSm90INS1_25CollectiveMainloopFwdSm90ILi2EN4cute5tupleIJNS5_1CILi2EEENS7_ILi1EEES9_EEENS6_IJNS7_ILi128EEENS7_ILi176EEESB_EEELi128ENS_6half_tEfNS_4arch4Sm90ELb0ELb0ELb1ELb0ELb0ELb0ELb0ELb1ELb1ELb0ELb0ELb0EEENS1_21CollectiveEpilogueFwdINS6_IJSB_SB_SC_EEESA_SE_SG_Li256ELb0ELb0ELb0ELb0EEENS1_29StaticPersistentTileSchedulerILb0EEEEEEEEEvNT_6ParamsE,@function
        .size           _ZN7cutlass13device_kernelIN5flash11enable_sm90INS1_16FlashAttnFwdSm90INS1_25CollectiveMainloopFwdSm90ILi2EN4cute5tupleIJNS5_1CILi2EEENS7_ILi1EEES9_EEENS6_IJNS7_ILi128EEENS7_ILi176EEESB_EEELi128ENS_6half_tEfNS_4arch4Sm90ELb0ELb0ELb1ELb0ELb0ELb0ELb0ELb1ELb1ELb0ELb0ELb0EEENS1_21CollectiveEpilogueFwdINS6_IJSB_SB_SC_EEESA_SE_SG_Li256ELb0ELb0ELb0ELb0EEENS1_29StaticPersistentTileSchedulerILb0EEEEEEEEEvNT_6ParamsE,(.L_x_12767 - _ZN7cutlass13device_kernelIN5flash11enable_sm90INS1_16FlashAttnFwdSm90INS1_25CollectiveMainloopFwdSm90ILi2EN4cute5tupleIJNS5_1CILi2EEENS7_ILi1EEES9_EEENS6_IJNS7_ILi128EEENS7_ILi176EEESB_EEELi128ENS_6half_tEfNS_4arch4Sm90ELb0ELb0ELb1ELb0ELb0ELb0ELb0ELb1ELb1ELb0ELb0ELb0EEENS1_21CollectiveEpilogueFwdINS6_IJSB_SB_SC_EEESA_SE_SG_Li256ELb0ELb0ELb0ELb0EEENS1_29StaticPersistentTileSchedulerILb0EEEEEEEEEvNT_6ParamsE)
        .other          _ZN7cutlass13device_kernelIN5flash11enable_sm90INS1_16FlashAttnFwdSm90INS1_25CollectiveMainloopFwdSm90ILi2EN4cute5tupleIJNS5_1CILi2EEENS7_ILi1EEES9_EEENS6_IJNS7_ILi128EEENS7_ILi176EEESB_EEELi128ENS_6half_tEfNS_4arch4Sm90ELb0ELb0ELb1ELb0ELb0ELb0ELb0ELb1ELb1ELb0ELb0ELb0EEENS1_21CollectiveEpilogueFwdINS6_IJSB_SB_SC_EEESA_SE_SG_Li256ELb0ELb0ELb0ELb0EEENS1_29StaticPersistentTileSchedulerILb0EEEEEEEEEvNT_6ParamsE,@"STO_CUDA_ENTRY STV_DEFAULT"
_ZN7cutlass13device_kernelIN5flash11enable_sm90INS1_16FlashAttnFwdSm90INS1_25CollectiveMainloopFwdSm90ILi2EN4cute5tupleIJNS5_1CILi2EEENS7_ILi1EEES9_EEENS6_IJNS7_ILi128EEENS7_ILi176EEESB_EEELi128ENS_6half_tEfNS_4arch4Sm90ELb0ELb0ELb1ELb0ELb0ELb0ELb0ELb1ELb1ELb0ELb0ELb0EEENS1_21CollectiveEpilogueFwdINS6_IJSB_SB_SC_EEESA_SE_SG_Li256ELb0ELb0ELb0ELb0EEENS1_29StaticPersistentTileSchedulerILb0EEEEEEEEEvNT_6ParamsE:
        /* <DEDUP_REMOVED lines=23> */
.L_x_5633:
[----:B------:R-:W-:Y:S05]  /*0170*/  BSYNC B0 ;  /* 0x0000000000007941 */ /* 0x000fea0003800000 */
.L_x_5632:
        /* <DEDUP_REMOVED lines=11> */
[----:B------:R3:W4:Y:S01]  /*0230*/  SHFL.IDX PT, R12, R3, RZ, 0x1f ;  /* 0x00001fff030c7589 */ /* 0x00072200000e0000 */
[----:B-1----:R-:W-:Y:S01]  /*0240*/  ISETP.NE.AND P1, PT, R2, RZ, PT ;  /* 0x000000ff0200720c */ /* 0x002fe20003f25270 */
[----:B--2---:R-:W-:Y:S02]  /*0250*/  @UP0 ULEA UR8, UR8, UR6, 0x18 ;  /* 0x0000000608080291 */ /* 0x004fe4000f8ec03f */
[----:B------:R-:W-:-:S04]  /*0260*/  @UP0 UIADD3 UR6, -UR7, 0x100000, URZ ;  /* 0x0010000007060890 */ /* 0x000fc8000fffe13f */
[----:B------:R-:W-:Y:S02]  /*0270*/  @UP0 USHF.L.U32 UR7, UR6, 0xb, URZ ;  /* 0x0000000b06070899 */ /* 0x000fe4000800063f */
[----:B------:R-:W-:Y:S01]  /*0280*/  @UP0 USHF.L.U32 UR6, UR6, 0x1, URZ ;  /* 0x0000000106060899 */ /* 0x000fe2000800063f */
[----:B------:R-:W-:Y:S01]  /*0290*/  VOTEU.ANY UP0, P0 ;  /* 0x00000000003f7886 */ /* 0x000fe20000000100 */
[----:B------:R-:W1:Y:S04]  /*02a0*/  FENCE.VIEW.ASYNC.S ;  /* 0x00000000000073c6 */ /* 0x000e680000000000 */
[----:B-1----:R3:W1:Y:S06]  /*02b0*/  @UP0 SYNCS.EXCH.64 URZ, [UR8+0x34800], UR4 ;  /* 0x03480004083f05b2 */ /* 0x00266c0008000100 */
[----:B------:R3:W2:Y:S02]  /*02c0*/  @UP1 SYNCS.EXCH.64 URZ, [UR8+0x34820], UR6 ;  /* 0x03482006083f15b2 */ /* 0x0006a40008000100 */
[----:B---34-:R-:W-:Y:S05]  /*02d0*/  @P1 BRA `(.L_x_5634) ;  /* 0x0000000000481947 */ /* 0x018fea0003800000 */
[----:B------:R-:W3:Y:S01]  /*02e0*/  S2UR UR5, SR_CgaCtaId ;  /* 0x00000000000579c3 */ /* 0x000ee20000008800 */
[----:B------:R-:W-:Y:S01]  /*02f0*/  UMOV UR4, 0x400 ;  /* 0x0000040000047882 */ /* 0x000fe20000000000 */
[----:B------:R-:W-:Y:S01]  /*0300*/  UMOV UR6, 0x1 ;  /* 0x0000000100067882 */ /* 0x000fe20000000000 */
[----:B------:R-:W-:Y:S01]  /*0310*/  UMOV UR9, 0x4 ;  /* 0x0000000400097882 */ /* 0x000fe20000000000 */
[----:B------:R-:W-:-:S04]  /*0320*/  UIADD3 UR6, -UR6, 0x100000, URZ ;  /* 0x0010000006067890 */ /* 0x000fc8000fffe13f */
[----:B------:R-:W-:Y:S02]  /*0330*/  USHF.L.U32 UR7, UR6, 0xb, URZ ;  /* 0x0000000b06077899 */ /* 0x000fe4000800063f */
[----:B------:R-:W-:Y:S01]  /*0340*/  USHF.L.U32 UR6, UR6, 0x1, URZ ;  /* 0x0000000106067899 */ /* 0x000fe2000800063f */
[----:B------:R-:W-:Y:S01]  /*0350*/  ELECT P0, URZ, PT ;  /* 0x00000000003f782f */ /* 0x000fe20003800000 */
[----:B---3--:R-:W-:Y:S02]  /*0360*/  ULEA UR8, UR5, UR4, 0x18 ;  /* 0x0000000405087291 */ /* 0x008fe4000f8ec03f */
[----:B------:R-:W-:-:S04]  /*0370*/  UIADD3 UR4, -UR9, 0x100000, URZ ;  /* 0x0010000009047890 */ /* 0x000fc8000fffe13f */
[----:B------:R-:W-:Y:S02]  /*0380*/  USHF.L.U32 UR5, UR4, 0xb, URZ ;  /* 0x0000000b04057899 */ /* 0x000fe4000800063f */
[----:B------:R-:W-:Y:S01]  /*0390*/  USHF.L.U32 UR4, UR4, 0x1, URZ ;  /* 0x0000000104047899 */ /* 0x000fe2000800063f */
[----:B------:R-:W3:Y:S03]  /*03a0*/  FENCE.VIEW.ASYNC.S ;  /* 0x00000000000073c6 */ /* 0x000ee60000000000 */
[----:B---3--:R3:W4:Y:S08]  /*03b0*/  SYNCS.EXCH.64 URZ, [UR8+0x34830], UR6 ;  /* 0x03483006083f75b2 */ /* 0x0087300008000100 */
[----:B------:R3:W1:Y:S01]  /*03c0*/  SYNCS.EXCH.64 URZ, [UR8+0x34840], UR4 ;  /* 0x03484004083f75b2 */ /* 0x0006620008000100 */
[----:B------:R3:W1:Y:S01]  /*03d0*/  SYNCS.EXCH.64 URZ, [UR8+0x34838], UR6 ;  /* 0x03483806083f75b2 */ /* 0x0006620008000100 */
[----:B------:R3:W1:Y:S01]  /*03e0*/  SYNCS.EXCH.64 URZ, [UR8+0x34848], UR4 ;  /* 0x03484804083f75b2 */ /* 0x0006620008000100 */
[----:B------:R-:W-:Y:S01]  /*03f0*/  NOP ;  /* 0x0000000000007918 */ /* 0x000fe20000000000 */
.L_x_5634:
[----:B---3--:R-:W3:Y:S01]  /*0400*/  S2UR UR4, SR_CTAID.Y ;  /* 0x00000000000479c3 */ /* 0x008ee20000002600 */
[----:B------:R-:W5:Y:S01]  /*0410*/  SHFL.IDX PT, R6, R0, RZ, 0x1f ;  /* 0x00001fff00067589 */ /* 0x000f6200000e0000 */
[----:B------:R-:W-:Y:S01]  /*0420*/  ULDC UR5, c[0x0][0x154] ;  /* 0x0000550000057ab9 */ /* 0x000fe20000000800 */
[----:B------:R-:W-:-:S05]  /*0430*/  NOP ;  /* 0x0000000000007918 */ /* 0x000fca0000000000 */
[----:B------:R-:W4:Y:S08]  /*0440*/  S2UR UR6, SR_CTAID.X ;  /* 0x00000000000679c3 */ /* 0x000f300000002500 */
[----:B------:R-:W2:Y:S01]  /*0450*/  LDC R7, c[0x0][0x148] ;  /* 0x00005200ff077b82 */ /* 0x000ea20000000800 */
[----:B---3--:R-:W-:Y:S02]  /*0460*/  I2FP.F32.U32 R3, UR4 ;  /* 0x0000000400037c45 */ /* 0x008fe40008201000 */
[----:B-----5:R-:W-:-:S03]  /*0470*/  ISETP.NE.AND P0, PT, R6, RZ, PT ;  /* 0x000000ff0600720c */ /* 0x020fc60003f05270 */
[----:B------:R-:W-:Y:S01]  /*0480*/  FMUL R5, R3, UR5 ;  /* 0x0000000503057c20 */ /* 0x000fe20008400000 */
[----:B------:R-:W-:Y:S02]  /*0490*/  SHF.R.S32.HI R3, RZ, 0x1f, R10 ;  /* 0x0000001fff037819 */ /* 0x000fe4000001140a */
[----:B----4-:R-:W-:Y:S02]  /*04a0*/  I2FP.F32.U32 R4, UR6 ;  /* 0x0000000600047c45 */ /* 0x010fe40008201000 */
[----:B------:R-:W-:Y:S01]  /*04b0*/  LEA.HI R3, R3, R10, RZ, 0x7 ;  /* 0x0000000a03037211 */ /* 0x000fe200078f38ff */
[----:B------:R-:W3:Y:S02]  /*04c0*/  F2I.U32.TRUNC.NTZ R5, R5 ;  /* 0x0000000500057305 */ /* 0x000ee4000020f000 */
[----:B---3--:R-:W-:-:S04]  /*04d0*/  IMAD.MOV R8, RZ, RZ, -R5 ;  /* 0x000000ffff087224 */ /* 0x008fc800078e0a05 */
[----:B--2---:R-:W-:Y:S01]  /*04e0*/  IMAD R11, R7, R8, UR4 ;  /* 0x00000004070b7e24 */ /* 0x004fe2000f8e0208 */
[----:B------:R-:W-:Y:S02]  /*04f0*/  ULDC UR4, c[0x0][0x150] ;  /* 0x0000540000047ab9 */ /* 0x000fe40000000800 */
[----:B------:R-:W-:Y:S01]  /*0500*/  FMUL R8, R4, UR4 ;  /* 0x0000000404087c20 */ /* 0x000fe20008400000 */
[----:B------:R-:W-:Y:S06]  /*0510*/  @P0 BRA `(.L_x_5635) ;  /* 0x0000000000480947 */ /* 0x000fec0003800000 */
[----:B------:R-:W2:Y:S01]  /*0520*/  S2UR UR5, SR_CgaCtaId ;  /* 0x00000000000579c3 */ /* 0x000ea20000008800 */
        /* <DEDUP_REMOVED lines=12> */
[----:B--2---:R2:W3:Y:S08]  /*05f0*/  SYNCS.EXCH.64 URZ, [UR8+0x34850], UR4 ;  /* 0x03485004083f75b2 */ /* 0x0044f00008000100 */
[----:B------:R2:W4:Y:S01]  /*0600*/  SYNCS.EXCH.64 URZ, [UR8+0x34860], UR6 ;  /* 0x03486006083f75b2 */ /* 0x0005220008000100 */
[----:B------:R2:W1:Y:S01]  /*0610*/  SYNCS.EXCH.64 URZ, [UR8+0x34858], UR4 ;  /* 0x03485804083f75b2 */ /* 0x0004620008000100 */
[----:B------:R2:W1:Y:S01]  /*0620*/  SYNCS.EXCH.64 URZ, [UR8+0x34868], UR6 ;  /* 0x03486806083f75b2 */ /* 0x0004620008000100 */
[----:B------:R-:W-:Y:S01]  /*0630*/  NOP ;  /* 0x0000000000007918 */ /* 0x000fe20000000000 */
.L_x_5635:
        /* <DEDUP_REMOVED lines=37> */
.L_x_5636:
[----:B------:R-:W5:Y:S01]  /*0890*/  SHFL.IDX PT, R13, R0, RZ, 0x1f ;  /* 0x00001fff000d7589 */ /* 0x000f6200000e0000 */
[----:B--2---:R-:W2:Y:S01]  /*08a0*/  S2UR UR4, SR_CTAID.X ;  /* 0x00000000000479c3 */ /* 0x004ea20000002500 */
[----:B------:R-:W-:Y:S01]  /*08b0*/  LOP3.LUT R9, R9, 0x3ffffffc, RZ, 0xc0, !PT ;  /* 0x3ffffffc09097812 */ /* 0x000fe200078ec0ff */
[----:B------:R-:W-:Y:S01]  /*08c0*/  IMAD.IADD R4, R5, 0x1, -R4 ;  /* 0x0000000105047824 */ /* 0x000fe200078e0a04 */
[----:B------:R-:W-:Y:S01]  /*08d0*/  NOP ;  /* 0x0000000000007918 */ /* 0x000fe20000000000 */
[----:B------:R-:W-:Y:S02]  /*08e0*/  IMAD.IADD R7, R2, 0x1, -R7 ;  /* 0x0000000102077824 */ /* 0x000fe400078e0a07 */
[----:B------:R-:W-:Y:S02]  /*08f0*/  IMAD.IADD R9, R6, 0x1, -R9 ;  /* 0x0000000106097824 */ /* 0x000fe400078e0a09 */
[----:B------:R-:W3:Y:S01]  /*0900*/  LDC R6, c[0x0][0x140] ;  /* 0x00005000ff067b82 */ /* 0x000ee20000000800 */
[----:B------:R-:W-:Y:S01]  /*0910*/  LEA R7, R7, R4, 0x2 ;  /* 0x0000000407077211 */ /* 0x000fe200078e10ff */
[----:B------:R-:W-:-:S02]  /*0920*/  IMAD R9, R9, 0x4, R4 ;  /* 0x0000000409097824 */ /* 0x000fc400078e0204 */
[----:B-1----:R-:W-:Y:S01]  /*0930*/  IMAD.MOV R5, RZ, RZ, -R8 ;  /* 0x000000ffff057224 */ /* 0x002fe200078e0a08 */
[----:B------:R-:W-:Y:S02]  /*0940*/  LEA.HI R2, R7, R7, RZ, 0x1 ;  /* 0x0000000707027211 */ /* 0x000fe400078f08ff */
[----:B------:R-:W-:Y:S02]  /*0950*/  LEA.HI R4, R9, R9, RZ, 0x1 ;  /* 0x0000000909047211 */ /* 0x000fe400078f08ff */
[----:B------:R-:W-:Y:S02]  /*0960*/  LOP3.LUT R2, R2, 0xfffffffe, RZ, 0xc0, !PT ;  /* 0xfffffffe02027812 */ /* 0x000fe400078ec0ff */
[----:B------:R-:W-:-:S03]  /*0970*/  LOP3.LUT R4, R4, 0xfffffffe, RZ, 0xc0, !PT ;  /* 0xfffffffe04047812 */ /* 0x000fc600078ec0ff */
[----:B------:R-:W-:Y:S01]  /*0980*/  IMAD.IADD R2, R7, 0x1, -R2 ;  /* 0x0000000107027824 */ /* 0x000fe200078e0a02 */
[----:B-----5:R-:W-:Y:S01]  /*0990*/  ISETP.NE.AND P0, PT, R13, RZ, PT ;  /* 0x000000ff0d00720c */ /* 0x020fe20003f05270 */
[----:B--2---:R-:W-:Y:S02]  /*09a0*/  IMAD R5, R10, R5, UR4 ;  /* 0x000000040a057e24 */ /* 0x004fe4000f8e0205 */
[----:B------:R-:W-:-:S03]  /*09b0*/  IMAD.IADD R4, R9, 0x1, -R4 ;  /* 0x0000000109047824 */ /* 0x000fc600078e0a04 */
[-C--:B------:R-:W-:Y:S02]  /*09c0*/  ISETP.NE.AND P3, PT, R2, R5.reuse, PT ;  /* 0x000000050200720c */ /* 0x080fe40003f65270 */
[----:B------:R-:W-:-:S05]  /*09d0*/  ISETP.NE.AND P5, PT, R4, R5, PT ;  /* 0x000000050400720c */ /* 0x000fca0003fa5270 */
[----:B------:R-:W-:Y:S08]  /*09e0*/  @P0 BRA `(.L_x_5637) ;  /* 0x0000000000480947 */ /* 0x000ff00003800000 */
        /* <DEDUP_REMOVED lines=18> */
.L_x_5637:
[----:B------:R-:W5:Y:S01]  /*0b10*/  SHFL.IDX PT, R5, R0, RZ, 0x1f ;  /* 0x00001fff00057589 */ /* 0x000f6200000e0000 */
[----:B------:R-:W-:Y:S01]  /*0b20*/  IMAD.SHL.U32 R2, R7, 0x4, RZ ;  /* 0x0000000407027824 */ /* 0x000fe200078e00ff */
[----:B------:R-:W-:Y:S01]  /*0b30*/  MOV R23, 0x1 ;  /* 0x0000000100177802 */ /* 0x000fe20000000f00 */
[----:B------:R-:W-:Y:S01]  /*0b40*/  IMAD.SHL.U32 R4, R9, 0x4, RZ ;  /* 0x0000000409047824 */ /* 0x000fe200078e00ff */
        /* <DEDUP_REMOVED lines=17> */
[----:B---3--:R-:W-:Y:S02]  /*0c60*/  ISETP.EQ.U32.AND P1, PT, R6, 0x1, PT ;  /* 0x000000010600780c */ /* 0x008fe40003f22070 */
[----:B------:R-:W-:Y:S02]  /*0c70*/  ISETP.NE.AND P2, PT, R12, RZ, PT ;  /* 0x000000ff0c00720c */ /* 0x000fe40003f45270 */
        /* <DEDUP_REMOVED lines=17> */
[----:B-1----:R1:W3:Y:S08]  /*0d90*/  SYNCS.EXCH.64 URZ, [UR8+0x348b0], UR4 ;  /* 0x0348b004083f75b2 */ /* 0x0022f00008000100 */
[----:B------:R1:W1:Y:S01]  /*0da0*/  SYNCS.EXCH.64 URZ, [UR8+0x348c0], UR6 ;  /* 0x0348c006083f75b2 */ /* 0x0002620008000100 */
[----:B------:R1:W1:Y:S01]  /*0db0*/  SYNCS.EXCH.64 URZ, [UR8+0x348b8], UR4 ;  /* 0x0348b804083f75b2 */ /* 0x0002620008000100 */
[----:B------:R1:W1:Y:S01]  /*0dc0*/  SYNCS.EXCH.64 URZ, [UR8+0x348c8], UR6 ;  /* 0x0348c806083f75b2 */ /* 0x0002620008000100 */
[----:B------:R-:W-:Y:S01]  /*0dd0*/  NOP ;  /* 0x0000000000007918 */ /* 0x000fe20000000000 */
.L_x_5638:
[----:B------:R-:W-:Y:S01]  /*0de0*/  LOP3.LUT R23, R23, R2, RZ, 0xc0, !PT ;  /* 0x0000000217177212 */ /* 0x000fe200078ec0ff */
[----:B------:R-:W-:Y:S01]  /*0df0*/  NOP ;  /* 0x0000000000007918 */ /* 0x000fe20000000000 */
[----:B------:R-:W-:Y:S01]  /*0e00*/  LOP3.LUT R22, R22, R3, RZ, 0xc0, !PT ;  /* 0x0000000316167212 */ /* 0x000fe200078ec0ff */
[----:B------:R-:W-:Y:S06]  /*0e10*/  @!P1 BRA `(.L_x_5639) ;  /* 0x0000000000089947 */ /* 0x000fec0003800000 */
[----:B-1234-:R-:W-:Y:S01]  /*0e20*/  UCGABAR_ARV ;  /* 0x00000000000079c7 */ /* 0x01efe20008000000 */
[----:B------:R-:W-:Y:S05]  /*0e30*/  BRA `(.L_x_5640) ;  /* 0x0000000000047947 */ /* 0x000fea0003800000 */
.L_x_5639:
[----:B-1234-:R-:W-:Y:S01]  /*0e40*/  NOP ;  /* 0x0000000000007918 */ /* 0x01efe20000000000 */
.L_x_5640:
[----:B------:R-:W-:Y:S05]  /*0e50*/  @!P1 BRA `(.L_x_5641) ;  /* 0x00000000000c9947 */ /* 0x000fea0003800000 */
[----:B------:R-:W-:Y:S01]  /*0e60*/  UCGABAR_WAIT ;  /* 0x0000000000007dc7 */ /* 0x000fe20008000000 */
[----:B------:R-:W-:Y:S01]  /*0e70*/  CCTL.IVALL ;  /* 0x00000000ff00798f */ /* 0x000fe20002000000 */
[----:B------:R-:W-:Y:S05]  /*0e80*/  BRA `(.L_x_5642) ;  /* 0x0000000000047947 */ /* 0x000fea0003800000 */
.L_x_5641:
[----:B------:R-:W-:Y:S06]  /*0e90*/  BAR.SYNC.DEFER_BLOCKING 0x0 ;  /* 0x0000000000007b1d */ /* 0x000fec0000010000 */
.L_x_5642:
[----:B------:R-:W-:-:S05]  /*0ea0*/  IMAD.MOV.U32 R2, RZ, RZ, 0x1 ;  /* 0x00000001ff027424 */ /* 0x000fca00078e00ff */
[----:B------:R-:W-:-:S05]  /*0eb0*/  SEL R2, R2, 0x2, !P2 ;  /* 0x0000000202027807 */ /* 0x000fca0005000000 */
[----:B------:R1:W-:Y:S01]  /*0ec0*/  STL [R1+0x1c], R2 ;  /* 0x00001c0201007387 */ /* 0x0003e20000100800 */
[----:B------:R-:W-:Y:S05]  /*0ed0*/  @!P2 BRA `(.L_x_5643) ;  /* 0x000000cc0054a947 */ /* 0x000fea0003800000 */
.L_x_5644:
[----:B------:R-:W-:-:S08]  /*0ee0*/  NOP ;  /* 0x0000000000007918 */ /* 0x000fd00000000000 */
[----:B------:R-:W2:Y:S02]  /*0ef0*/  USETMAXREG.TRY_ALLOC.CTAPOOL UP0, 0xf0 ;  /* 0x000000f0000079c8 */ /* 0x000ea40008000600 */
[----:B--2---:R-:W-:-:S13]  /*0f00*/  PLOP3.LUT P0, PT, PT, PT, UP0, 0x80, 0x0 ;  /* 0x000000000000781c */ /* 0x004fda0003f0f008 */
[----:B------:R-:W-:Y:S05]  /*0f10*/  @!P0 BRA `(.L_x_5644) ;  /* 0xfffffffc00f08947 */ /* 0x000fea000383ffff */
[----:B-1----:R-:W1:Y:S01]  /*0f20*/  S2R R2, SR_TID.X ;  /* 0x0000000000027919 */ /* 0x002e620000002100 */
[----:B------:R-:W2:Y:S08]  /*0f30*/  S2UR UR7, SR_CTAID.X ;  /* 0x00000000000779c3 */ /* 0x000eb00000002500 */
[----:B------:R-:W-:Y:S06]  /*0f40*/  BAR.ARV 0x8, 0x120 ;  /* 0x0204800000007b1d */ /* 0x000fec0000002000 */
[----:B-1----:R-:W-:-:S04]  /*0f50*/  LOP3.LUT R0, R2, 0xffffff80, RZ, 0xc0, !PT ;  /* 0xffffff8002007812 */ /* 0x002fc800078ec0ff */
[----:B------:R-:W-:Y:S02]  /*0f60*/  ISETP.NE.AND P0, PT, R0, 0x80, PT ;  /* 0x000000800000780c */ /* 0x000fe40003f05270 */
[----:B------:R-:W2:Y:S11]  /*0f70*/  LDC R0, c[0x0][0xda4] ;  /* 0x00036900ff007b82 */ /* 0x000eb60000000800 */
[----:B------:R-:W-:Y:S06]  /*0f80*/  @!P0 BAR.ARV 0x9, 0x100 ;  /* 0x0244000000008b1d */ /* 0x000fec0000002000 */
[----:B--2---:R-:W-:-:S13]  /*0f90*/  ISETP.LE.AND P0, PT, R0, UR7, PT ;  /* 0x0000000700007c0c */ /* 0x004fda000bf03270 */
[----:B------:R-:W-:Y:S05]  /*0fa0*/  @P0 EXIT ;  /* 0x000000000000094d */ /* 0x000fea0003800000 */
[----:B------:R-:W2:Y:S01]  /*0fb0*/  LDL.LU R8, [R1+0x1c] ;  /* 0x00001c0001087983 */ /* 0x000ea20000300800 */
[----:B------:R-:W-:-:S05]  /*0fc0*/  VIADD R0, R2, 0xffffff80 ;  /* 0xffffff8002007836 */ /* 0x000fca0000000000 */
[----:B------:R-:W-:-:S04]  /*0fd0*/  SHF.R.S32.HI R3, RZ, 0x1f, R0 ;  /* 0x0000001fff037819 */ /* 0x000fc80000011400 */
[----:B------:R-:W-:-:S04]  /*0fe0*/  LEA.HI R2, R3, R0, RZ, 0x7 ;  /* 0x0000000003027211 */ /* 0x000fc800078f38ff */
[----:B------:R-:W-:Y:S01]  /*0ff0*/  LOP3.LUT R5, R2, 0xffffff80, RZ, 0xc0, !PT ;  /* 0xffffff8002057812 */ /* 0x000fe200078ec0ff */
[----:B------:R-:W1:Y:S01]  /*1000*/  S2UR UR4, SR_CgaCtaId ;  /* 0x00000000000479c3 */ /* 0x000e620000008800 */
[----:B------:R-:W-:-:S03]  /*1010*/  LEA.HI R6, R3, R0, RZ, 0x4 ;  /* 0x0000000003067211 */ /* 0x000fc600078f20ff */
[----:B------:R-:W-:Y:S01]  /*1020*/  IMAD.IADD R222, R0, 0x1, -R5 ;  /* 0x0000000100de7824 */ /* 0x000fe200078e0a05 */
[----:B------:R-:W-:-:S03]  /*1030*/  LOP3.LUT R7, R6, 0x3fffff0, RZ, 0xc0, !PT ;  /* 0x03fffff006077812 */ /* 0x000fc600078ec0ff */
[----:B------:R-:W3:Y:S01]  /*1040*/  S2UR UR6, SR_SWINHI ;  /* 0x00000000000679c3 */ /* 0x000ee20000002f00 */
        /* <DEDUP_REMOVED lines=16> */
[----:B-1----:R-:W-:Y:S01]  /*1150*/  ULEA UR39, UR4, UR39, 0x18 ;  /* 0x0000002704277291 */ /* 0x002fe2000f8ec03f */
        /* <DEDUP_REMOVED lines=8> */
[----:B---3--:R-:W-:Y:S01]  /*11e0*/  UMOV UR5, UR6 ;  /* 0x0000000600057c82 */ /* 0x008fe20008000000 */
[----:B------:R-:W-:Y:S01]  /*11f0*/  SHF.L.U32 R5, R6, 0x3, RZ ;  /* 0x0000000306057819 */ /* 0x000fe200000006ff */
[----:B------:R-:W-:-:S02]  /*1200*/  IMAD.MOV.U32 R228, RZ, RZ, -0x2 ;  /* 0xfffffffeffe47424 */ /* 0x000fc400078e00ff */
[----:B------:R-:W-:Y:S02]  /*1210*/  IMAD.U32 R16, RZ, RZ, UR4 ;  /* 0x00000004ff107e24 */ /* 0x000fe4000f8e00ff */
[----:B------:R-:W-:Y:S02]  /*1220*/  IMAD.U32 R17, RZ, RZ, UR5 ;  /* 0x00000005ff117e24 */ /* 0x000fe4000f8e00ff */
[----:B------:R-:W-:Y:S02]  /*1230*/  IMAD.IADD R3, R222, 0x1, -R3 ;  /* 0x00000001de037824 */ /* 0x000fe400078e0a03 */
[----:B------:R-:W-:Y:S02]  /*1240*/  IMAD R7, R0, 0x10, R7 ;  /* 0x0000001000077824 */ /* 0x000fe400078e0207 */
[----:B------:R-:W-:Y:S02]  /*1250*/  IMAD.IADD R2, R225, 0x1, -R2 ;  /* 0x00000001e1027824 */ /* 0x000fe400078e0a02 */
[----:B------:R-:W-:-:S02]  /*1260*/  IMAD R228, R3, R228, 0xb0 ;  /* 0x000000b003e47424 */ /* 0x000fc400078e02e4 */
[----:B------:R-:W-:Y:S01]  /*1270*/  IMAD.WIDE R16, R5, 0x2, R16 ;  /* 0x0000000205107825 */ /* 0x000fe200078e0210 */
[----:B------:R-:W-:-:S03]  /*1280*/  UMOV UR61, URZ ;  /* 0x0000003f003d7c82 */ /* 0x000fc60008000000 */
[----:B------:R-:W-:Y:S02]  /*1290*/  IMAD R227, R2, 0x40, R7 ;  /* 0x0000004002e37824 */ /* 0x000fe400078e0207 */
[----:B------:R-:W-:Y:S02]  /*12a0*/  IMAD.U32 R220, RZ, RZ, UR7 ;  /* 0x00000007ffdc7e24 */ /* 0x000fe4000f8e00ff */
[----:B------:R-:W-:Y:S01]  /*12b0*/  IMAD.MOV.U32 R221, RZ, RZ, RZ ;  /* 0x000000ffffdd7224 */ /* 0x000fe200078e00ff */
[----:B------:R-:W-:Y:S01]  /*12c0*/  UMOV UR38, URZ ;  /* 0x0000003f00267c82 */ /* 0x000fe20008000000 */
[----:B--2---:R-:W-:-:S07]  /*12d0*/  LOP3.LUT R18, R8, 0x1, RZ, 0xfc, !PT ;  /* 0x0000000108127812 */ /* 0x004fce00078efcff */
.L_x_5671:
[----:B------:R-:W1:Y:S01]  /*12e0*/  SHFL.IDX PT, R0, R225, RZ, 0x1f ;  /* 0x00001fffe1007589 */ /* 0x000e6200000e0000 */
[----:B------:R-:W2:Y:S01]  /*12f0*/  LDC R113, c[0x0][0x2e0] ;  /* 0x0000b800ff717b82 */ /* 0x000ea20000000800 */
[----:B------:R-:W-:Y:S01]  /*1300*/  ULDC UR4, c[0x0][0xda8] ;  /* 0x00036a0000047ab9 */ /* 0x000fe20000000800 */
[----:B------:R-:W-:Y:S01]  /*1310*/  ULDC.64 UR6, c[0x0][0x3f8] ;  /* 0x0000fe0000067ab9 */ /* 0x000fe20000000a00 */
[----:B------:R-:W-:Y:S01]  /*1320*/  R2UR UR10, R220 ;  /* 0x00000000dc0a72ca */ /* 0x000fe200000e0000 */
[----:B------:R-:W-:Y:S02]  /*1330*/  UISETP.NE.AND UP1, UPT, UR4, 0x1, UPT ;  /* 0x000000010400788c */ /* 0x000fe4000bf25270 */
[----:B------:R-:W-:Y:S01]  /*1340*/  UISETP.NE.U32.AND UP0, UPT, UR6, URZ, UPT ;  /* 0x0000003f0600728c */ /* 0x000fe2000bf05070 */
[----:B------:R-:W-:Y:S02]  /*1350*/  ULDC UR5, c[0x0][0xdb4] ;  /* 0x00036d0000057ab9 */ /* 0x000fe40000000800 */
[----:B------:R-:W-:Y:S01]  /*1360*/  ULDC UR6, c[0x0][0x404] ;  /* 0x0001010000067ab9 */ /* 0x000fe20000000800 */
[----:B------:R-:W-:-:S02]  /*1370*/  UISETP.NE.AND.EX UP0, UPT, UR7, URZ, UPT, UP0 ;  /* 0x0000003f0700728c */ /* 0x000fc4000bf05300 */
[----:B------:R-:W-:Y:S02]  /*1380*/  UIADD3 UR8, UR39, 0x16400, URZ ;  /* 0x0001640027087890 */ /* 0x000fe4000fffe03f */
[----:B------:R-:W-:Y:S02]  /*1390*/  UISETP.NE.AND UP2, UPT, UR5, 0x1, UPT ;  /* 0x000000010500788c */ /* 0x000fe4000bf45270 */
[----:B------:R-:W-:Y:S01]  /*13a0*/  USEL UR6, UR6, 0x1, UP0 ;  /* 0x0000000106067887 */ /* 0x000fe20008000000 */
[----:B------:R-:W-:Y:S01]  /*13b0*/  @UP1 ULDC UR5, c[0x0][0xdac] ;  /* 0x00036b0000051ab9 */ /* 0x000fe20000000800 */
[----:B------:R-:W-:Y:S01]  /*13c0*/  ULOP3.LUT UP0, URZ, UR8, 0x9f, URZ, 0xc0, !UPT ;  /* 0x0000009f083f7892 */ /* 0x000fe2000f80c03f */
[----:B------:R-:W-:Y:S01]  /*13d0*/  UMOV UR11, UR10 ;  /* 0x0000000a000b7c82 */ /* 0x000fe20008000000 */
[----:B-1----:R-:W-:Y:S02]  /*13e0*/  R2UR UR9, R0 ;  /* 0x00000000000972ca */ /* 0x002fe400000e0000 */
[----:B--2---:R-:W-:Y:S01]  /*13f0*/  IMAD R113, R113, UR6, RZ ;  /* 0x0000000671717c24 */ /* 0x004fe2000f8e02ff */
[----:B------:R-:W-:Y:S01]  /*1400*/  @UP1 ULDC UR6, c[0x0][0xdb0] ;  /* 0x00036c0000061ab9 */ /* 0x000fe20000000800 */
[----:B------:R-:W-:-:S03]  /*1410*/  PLOP3.LUT P0, PT, PT, PT, UP0, 0x80, 0x0 ;  /* 0x000000000000781c */ /* 0x000fc60003f0f008 */
[----:B------:R-:W-:-:S05]  /*1420*/  IADD3 R0, R113, 0xaf, RZ ;  /* 0x000000af71007810 */ /* 0x000fca0007ffe0ff */
[----:B------:R-:W-:Y:S01]  /*1430*/  IMAD.HI R0, R0, 0x2e8ba2e9, RZ ;  /* 0x2e8ba2e900007827 */ /* 0x000fe200078e02ff */
[----:B------:R-:W-:-:S03]  /*1440*/  ULEA.HI UR4, UR9, UR9, URZ, 0x1 ;  /* 0x0000000909047291 */ /* 0x000fc6000f8f083f */
[----:B------:R-:W-:Y:S01]  /*1450*/  IMAD.U32 R19, RZ, RZ, UR9 ;  /* 0x00000009ff137e24 */ /* 0x000fe2000f8e00ff */
[----:B------:R-:W-:Y:S01]  /*1460*/  SHF.R.U32.HI R3, RZ, 0x1f, R0 ;  /* 0x0000001fff037819 */ /* 0x000fe20000011600 */
[----:B------:R-:W-:Y:S02]  /*1470*/  ULOP3.LUT UR7, UR4, 0x1e, URZ, 0xc0, !UPT ;  /* 0x0000001e04077892 */ /* 0x000fe4000f8ec03f */
[----:B------:R-:W-:Y:S01]  /*1480*/  UIMAD.WIDE.U32 UR4, UR10, UR5, URZ ;  /* 0x000000050a0472a5 */ /* 0x000fe2000f8e003f */
[----:B------:R-:W-:Y:S01]  /*1490*/  LEA.HI.SX32 R112, R0, R3, 0x1b ;  /* 0x0000000300707211 */ /* 0x000fe200078fdaff */
[----:B------:R-:W-:Y:S02]  /*14a0*/  UIADD3 UR7, UR9, -UR7, URZ ;  /* 0x8000000709077290 */ /* 0x000fe4000fffe03f */
[----:B------:R-:W-:Y:S02]  /*14b0*/  @UP1 USHF.R.U32.HI UR11, URZ, UR6, UR5 ;  /* 0x000000063f0b1299 */ /* 0x000fe40008011605 */
[----:B------:R-:W-:-:S03]  /*14c0*/  ULEA UR7, UR7, UR8, 0xd ;  /* 0x0000000807077291 */ /* 0x000fc6000f8e683f */
[----:B------:R-:W-:Y:S01]  /*14d0*/  @UP2 ULDC.64 UR8, c[0x0][0xdb8] ;  /* 0x00036e0000082ab9 */ /* 0x000fe20000000a00 */
[----:B------:R-:W-:Y:S01]  /*14e0*/  USHF.R.U32.HI UR7, URZ, 0x4, UR7 ;  /* 0x000000043f077899 */ /* 0x000fe20008011607 */
[----:B------:R-:W-:Y:S01]  /*14f0*/  IMAD.U32 R224, RZ, RZ, UR11 ;  /* 0x0000000bffe07e24 */ /* 0x000fe2000f8e00ff */
[----:B------:R-:W-:Y:S02]  /*1500*/  UIMAD.WIDE.U32 UR4, UR11, UR8, URZ ;  /* 0x000000080b0472a5 */ /* 0x000fe4000f8e003f */
[----:B------:R-:W-:Y:S01]  /*1510*/  UMOV UR36, UR11 ;  /* 0x0000000b00247c82 */ /* 0x000fe20008000000 */
[----:B------:R-:W-:Y:S02]  /*1520*/  ULOP3.LUT UR48, UR7, 0x3fff, URZ, 0xc0, !UPT ;  /* 0x00003fff07307892 */ /* 0x000fe4000f8ec03f */
[----:B------:R-:W-:Y:S02]  /*1530*/  @UP2 USHF.R.U32.HI UR36, URZ, UR9, UR5 ;  /* 0x000000093f242299 */ /* 0x000fe40008011605 */
[----:B------:R-:W-:-:S02]  /*1540*/  UMOV UR4, UR10 ;  /* 0x0000000a00047c82 */ /* 0x000fc40008000000 */
[----:B------:R-:W-:Y:S01]  /*1550*/  IMAD.U32 R223, RZ, RZ, UR4 ;  /* 0x00000004ffdf7e24 */ /* 0x000fe2000f8e00ff */
[----:B------:R-:W-:Y:S07]  /*1560*/  @!P0 BRA `(.L_x_5645) ;  /* 0x0000000000408947 */ /* 0x000fee0003800000 */
[----:B------:R-:W-:Y:S01]  /*1570*/  MOV R0, 0x0 ;  /* 0x0000000000007802 */ /* 0x000fe20000000f00 */
[----:B------:R-:W-:Y:S01]  /*1580*/  ULDC.64 UR4, c[0x4][0x1b8] ;  /* 0x01006e0000047ab9 */ /* 0x000fe20000000a00 */
[----:B------:R-:W-:Y:S01]  /*1590*/  ULDC.64 UR6, c[0x4][0xc8] ;  /* 0x0100320000067ab9 */ /* 0x000fe20000000a00 */
[----:B------:R-:W-:Y:S01]  /*15a0*/  IMAD.U32 R4, RZ, RZ, UR4 ;  /* 0x00000004ff047e24 */ /* 0x000fe2000f8e00ff */
[----:B------:R1:W2:Y:S01]  /*15b0*/  LDC.64 R2, c[0x4][R0] ;  /* 0x0100000000027b82 */ /* 0x0002a20000000a00 */
        /* <DEDUP_REMOVED lines=11> */
.L_x_5645:
[----:B------:R-:W-:Y:S02]  /*1670*/  LOP3.LUT R0, R221, 0x1, RZ, 0xc0, !PT ;  /* 0x00000001dd007812 */ /* 0x000fe400078ec0ff */
[----:B------:R-:W-:Y:S02]  /*1680*/  ISETP.NE.AND P0, PT, R18, 0x3, PT ;  /* 0x000000031200780c */ /* 0x000fe40003f05270 */
[----:B------:R-:W-:-:S04]  /*1690*/  SHF.L.U32 R0, R0, 0x1f, RZ ;  /* 0x0000001f00007819 */ /* 0x000fc800000006ff */
[----:B------:R-:W1:Y:S02]  /*16a0*/  SYNCS.PHASECHK.TRANS64.TRYWAIT P1, [UR39+0x34800], R0 ;  /* 0x03480000ff0075a7 */ /* 0x000e640008020167 */
[----:B-1----:R-:W-:Y:S05]  /*16b0*/  @!P1 BRA `(.L_x_5646) ;  /* 0x000000f400c49947 */ /* 0x002fea0003800000 */
.L_x_5736:
[----:B------:R-:W-:Y:S05]  /*16c0*/  @!P0 BRA `(.L_x_5647) ;  /* 0x0000000000048947 */ /* 0x000fea0003800000 */
[----:B------:R-:W-:Y:S01]  /*16d0*/  BPT.TRAP 0x1 ;  /* 0x000000040000795c */ /* 0x000fe20000300000 */
.L_x_5647:
[----:B------:R-:W-:Y:S02]  /*16e0*/  IMAD.U32 R10, RZ, RZ, UR38 ;  /* 0x00000026ff0a7e24 */ /* 0x000fe4000f8e00ff */
[----:B-1----:R-:W-:-:S03]  /*16f0*/  IMAD.U32 R3, RZ, RZ, UR61 ;  /* 0x0000003dff037e24 */ /* 0x002fc6000f8e00ff */
[----:B------:R-:W-:Y:S02]  /*1700*/  LEA R10, R10, UR39, 0x3 ;  /* 0x000000270a0a7c11 */ /* 0x000fe4000f8e18ff */
[----:B------:R-:W-:-:S04]  /*1710*/  SHF.L.U32 R3, R3, 0x1f, RZ ;  /* 0x0000001f03037819 */ /* 0x000fc800000006ff */
[----:B------:R1:W2:Y:S01]  /*1720*/  SYNCS.PHASECHK.TRANS64.TRYWAIT P1, [R10+URZ+0x34830], R3 ;  /* 0x034830030a0075a7 */ /* 0x0002a2000802017f */
[----:B------:R-:W-:Y:S05]  /*1730*/  @!P0 BRA `(.L_x_5648) ;  /* 0x0000000000048947 */ /* 0x000fea0003800000 */
[----:B------:R-:W-:Y:S01]  /*1740*/  BPT.TRAP 0x1 ;  /* 0x000000040000795c */ /* 0x000fe20000300000 */
.L_x_5648:
[----:B--2---:R-:W-:Y:S05]  /*1750*/  @P1 BRA `(.L_x_5649) ;  /* 0x0000000000081947 */ /* 0x004fea0003800000 */
[----:B------:R-:W2:Y:S02]  /*1760*/  SYNCS.PHASECHK.TRANS64.TRYWAIT P1, [R10+URZ+0x34830], R3 ;  /* 0x034830030a0075a7 */ /* 0x000ea4000802017f */
[----:B--2---:R-:W-:Y:S05]  /*1770*/  @!P1 BRA `(.L_x_5650) ;  /* 0x000000f400ac9947 */ /* 0x004fea0003800000 */
.L_x_5649:
[----:B------:R-:W-:Y:S05]  /*1780*/  WARPSYNC.ALL ;  /* 0x0000000000007948 */ /* 0x000fea0003800000 */
[----:B------:R-:W-:Y:S01]  /*1790*/  UIADD3 UR4, UR39, 0x1e400, URZ ;  /* 0x0001e40027047890 */ /* 0x000fe2000fffe03f */
[----:B------:R-:W-:Y:S01]  /*17a0*/  WARPGROUP.ARRIVE ;  /* 0x00000000000079c5 */ /* 0x000fe20000000000 */
[----:B------:R-:W-:Y:S02]  /*17b0*/  ULOP3.LUT UR48, UR48, 0x10000, URZ, 0xfc, !UPT ;  /* 0x0001000030307892 */ /* 0x000fe4000f8efc3f */
[----:B------:R-:W-:Y:S01]  /*17c0*/  USHF.R.U32.HI UR4, URZ, 0x4, UR4 ;  /* 0x000000043f047899 */ /* 0x000fe20008011604 */
[----:B------:R-:W-:Y:S01]  /*17d0*/  UMOV UR41, 0x40000040 ;  /* 0x4000004000297882 */ /* 0x000fe20000000000 */
[----:B------:R-:W-:-:S02]  /*17e0*/  UMOV UR43, 0x40000040 ;  /* 0x40000040002b7882 */ /* 0x000fc40000000000 */
        /* <DEDUP_REMOVED lines=8> */
[----:B------:R-:W-:Y:S02]  /*1870*/  UIMAD UR37, UR38, 0xb00, UR7 ;  /* 0x00000b00262578a4 */ /* 0x000fe4000f8e0207 */
[----:B------:R-:W-:Y:S01]  /*1880*/  IMAD.U32 R0, RZ, RZ, UR7 ;  /* 0x00000007ff007e24 */ /* 0x000fe2000f8e00ff */
[----:B------:R-:W-:Y:S01]  /*1890*/  UMOV UR7, 0x40000040 ;  /* 0x4000004000077882 */ /* 0x000fe20000000000 */
[----:B------:R-:W-:-:S02]  /*18a0*/  UIADD3 UR6, UR37, 0x80, URZ ;  /* 0x0000008025067890 */ /* 0x000fc4000fffe03f */
[----:B------:R-:W-:Y:S02]  /*18b0*/  UIADD3 UR10, UR37, 0x100, URZ ;  /* 0x00000100250a7890 */ /* 0x000fe4000fffe03f */
[----:B------:R-:W-:Y:S01]  /*18c0*/  UMOV UR42, UR37 ;  /* 0x00000025002a7c82 */ /* 0x000fe20008000000 */
[----:B------:R-:W-:Y:S01]  /*18d0*/  UMOV UR9, UR41 ;  /* 0x0000002900097c82 */ /* 0x000fe20008000000 */
[----:B------:R-:W-:Y:S01]  /*18e0*/  HGMMA.64x16x16.F32 R104, gdesc[UR40], RZ, !UPT, gsb0 ;  /* 0x00200000286879f0 */ /* 0x000fe2000c0008ff */
        /* <DEDUP_REMOVED lines=25> */
[----:B------:R-:W-:Y:S01]  /*1a80*/  UMOV UR43, 0x40000040 ;  /* 0x40000040002b7882 */ /* 0x000fe20000000000 */
[----:B------:R-:W-:Y:S01]  /*1a90*/  UIADD3 UR46, UR37, 0x604, URZ ;  /* 0x00000604252e7890 */ /* 0x000fe2000fffe03f */
[----:B------:R-:W-:Y:S01]  /*1aa0*/  UMOV UR47, 0x40000040 ;  /* 0x40000040002f7882 */ /* 0x000fe20000000000 */
[----:B------:R-:W-:Y:S01]  /*1ab0*/  UIADD3 UR50, UR37, 0x606, URZ ;  /* 0x0000060625327890 */ /* 0x000fe2000fffe03f */
[----:B------:R-:W-:Y:S01]  /*1ac0*/  UMOV UR51, 0x40000040 ;  /* 0x4000004000337882 */ /* 0x000fe20000000000 */
        /* <DEDUP_REMOVED lines=50> */
[----:B------:R-:W-:Y:S02]  /*1df0*/  UMOV UR41, 0x40000040 ;  /* 0x4000004000297882 */ /* 0x000fe40000000000 */
[----:B------:R-:W-:Y:S01]  /*1e00*/  UMOV UR9, UR41 ;  /* 0x0000002900097c82 */ /* 0x000fe20008000000 */
[----:B------:R-:W-:Y:S01]  /*1e10*/  UMOV UR13, UR41 ;  /* 0x00000029000d7c82 */ /* 0x000fe20008000000 */
[----:B------:R-:W-:Y:S01]  /*1e20*/  UMOV UR17, UR41 ;  /* 0x0000002900117c82 */ /* 0x000fe20008000000 */
[----:B------:R-:W-:Y:S01]  /*1e30*/  UMOV UR21, UR41 ;  /* 0x0000002900157c82 */ /* 0x000fe20008000000 */
[----:B------:R-:W-:Y:S01]  /*1e40*/  UMOV UR25, UR41 ;  /* 0x0000002900197c82 */ /* 0x000fe20008000000 */
[----:B------:R-:W-:Y:S01]  /*1e50*/  UMOV UR29, UR41 ;  /* 0x00000029001d7c82 */ /* 0x000fe20008000000 */
[----:B------:R-:W-:Y:S01]  /*1e60*/  UMOV UR33, UR41 ;  /* 0x0000002900217c82 */ /* 0x000fe20008000000 */
[----:B------:R-:W-:Y:S01]  /*1e70*/  IMAD.U32 R7, RZ, RZ, UR41 ;  /* 0x00000029ff077e24 */ /* 0x000fe2000f8e00ff */
[----:B------:R-:W-:-:S02]  /*1e80*/  WARPGROUP.DEPBAR.LE gsb0, 0x0 ;  /* 0x00008000000079c5 */ /* 0x000fc40000010000 */
[----:B------:R-:W-:-:S06]  /*1e90*/  WARPGROUP.ARRIVE ;  /* 0x00000000000079c5 */ /* 0x000fcc0000000000 */
[----:B------:R-:W-:Y:S01]  /*1ea0*/  HGMMA.64x16x16.F32 R24, gdesc[UR4], RZ, !UPT, gsb0 ;  /* 0x00200000041879f0 */ /* 0x000fe2000c0008ff */
[----:B------:R-:W-:Y:S02]  /*1eb0*/  UIADD3 UR4, UR48, 0x2, URZ ;  /* 0x0000000230047890 */ /* 0x000fe4000fffe03f */
[----:B------:R-:W-:Y:S01]  /*1ec0*/  UIADD3 UR6, UR37, 0x2, URZ ;  /* 0x0000000225067890 */ /* 0x000fe2000fffe03f */
[----:B------:R-:W-:Y:S01]  /*1ed0*/  UMOV UR5, UR41 ;  /* 0x0000002900057c82 */ /* 0x000fe20008000000 */
[----:B------:R-:W-:-:S03]  /*1ee0*/  UMOV UR7, 0x40000040 ;  /* 0x4000004000077882 */ /* 0x000fc60000000000 */
[----:B------:R-:W-:Y:S02]  /*1ef0*/  UMOV UR40, UR4 ;  /* 0x0000000400287c82 */ /* 0x000fe40008000000 */
        /* <DEDUP_REMOVED lines=15> */
[----:B------:R-:W-:Y:S01]  /*1ff0*/  HGMMA.64x16x16.F32 R104, gdesc[UR40], R104, gsb0 ;  /* 0x00200000286879f0 */ /* 0x000fe20008000868 */
[----:B------:R-:W-:Y:S02]  /*2000*/  UMOV UR43, 0x40000040 ;  /* 0x40000040002b7882 */ /* 0x000fe40000000000 */
[----:B------:R-:W-:Y:S02]  /*2010*/  WARPGROUP.DEPBAR.LE gsb0, 0x0 ;  /* 0x00008000000079c5 */ /* 0x000fe40000010000 */
[----:B------:R-:W-:-:S06]  /*2020*/  WARPGROUP.ARRIVE ;  /* 0x00000000000079c5 */ /* 0x000fcc0000000000 */
[----:B------:R-:W-:Y:S01]  /*2030*/  HGMMA.64x16x16.F32 R96, gdesc[UR4], R96, gsb0 ;  /* 0x00200000046079f0 */ /* 0x000fe20008000860 */
[----:B------:R-:W-:Y:S02]  /*2040*/  UIADD3 UR4, UR37, 0x202, URZ ;  /* 0x0000020225047890 */ /* 0x000fe4000fffe03f */
[----:B------:R-:W-:Y:S01]  /*2050*/  UIADD3 UR6, UR37, 0x482, URZ ;  /* 0x0000048225067890 */ /* 0x000fe2000fffe03f */
[----:B------:R-:W-:Y:S01]  /*2060*/  UMOV UR5, UR41 ;  /* 0x0000002900057c82 */ /* 0x000fe20008000000 */
[----:B------:R-:W-:-:S03]  /*2070*/  UMOV UR7, 0x40000040 ;  /* 0x4000004000077882 */ /* 0x000fc60000000000 */
[----:B------:R-:W-:Y:S01]  /*2080*/  UMOV UR18, UR4 ;  /* 0x0000000400127c82 */ /* 0x000fe20008000000 */
[----:B------:R-:W-:Y:S01]  /*2090*/  UMOV UR4, UR40 ;  /* 0x0000002800047c82 */ /* 0x000fe20008000000 */
        /* <DEDUP_REMOVED lines=137> */
[----:B-12---:R-:W-:Y:S01]  /*2930*/  IMAD.U32 R3, RZ, RZ, UR41 ;  /* 0x00000029ff037e24 */ /* 0x006fe2000f8e00ff */
        /* <DEDUP_REMOVED lines=20> */
[----:B------:R-:W-:Y:S01]  /*2a80*/  MOV R2, UR40 ;  /* 0x0000002800027c02 */ /* 0x000fe20008000f00 */
        /* <DEDUP_REMOVED lines=94> */
[----:B------:R-:W-:-:S06]  /*3070*/  UMOV UR7, 0x40000040 ;  /* 0x4000004000077882 */ /* 0x000fcc0000000000 */
        /* <DEDUP_REMOVED lines=9> */
[----:B------:R-:W-:Y:S01]  /*3110*/  UMOV UR41, UR9 ;  /* 0x0000000900297c82 */ /* 0x000fe20008000000 */
[----:B------:R-:W-:Y:S01]  /*3120*/  UMOV UR33, UR9 ;  /* 0x0000000900217c82 */ /* 0x000fe20008000000 */
[----:B------:R-:W-:Y:S02]  /*3130*/  WARPGROUP.DEPBAR.LE gsb0, 0x0 ;  /* 0x00008000000079c5 */ /* 0x000fe40000010000 */
[----:B------:R-:W-:-:S06]  /*3140*/  WARPGROUP.ARRIVE ;  /* 0x00000000000079c5 */ /* 0x000fcc0000000000 */
[----:B------:R-:W-:Y:S01]  /*3150*/  HGMMA.64x16x16.F32 R72, gdesc[UR12], R72, gsb0 ;  /* 0x002000000c4879f0 */ /* 0x000fe20008000848 */
[----:B------:R-:W-:Y:S01]  /*3160*/  UIADD3 UR14, UR37, 0x782, URZ ;  /* 0x00000782250e7890 */ /* 0x000fe2000fffe03f */
[----:B------:R-:W-:Y:S01]  /*3170*/  UMOV UR13, UR9 ;  /* 0x00000009000d7c82 */ /* 0x000fe20008000000 */
[----:B------:R-:W-:Y:S01]  /*3180*/  UMOV UR15, 0x40000040 ;  /* 0x40000040000f7882 */ /* 0x000fe20000000000 */
        /* <DEDUP_REMOVED lines=224> */
.L_x_5651:
[----:B------:R-:W-:Y:S01]  /*3f90*/  ULDC UR6, c[0x0][0x9d8] ;  /* 0x0002760000067ab9 */ /* 0x000fe20000000800 */
[----:B------:R-:W-:Y:S01]  /*3fa0*/  ULDC UR7, c[0x0][0x988] ;  /* 0x0002620000077ab9 */ /* 0x000fe20000000800 */
[----:B------:R-:W-:Y:S01]  /*3fb0*/  FMUL.FTZ R13, R104, UR6 ;  /* 0x00000006680d7c20 */ /* 0x000fe20008410000 */
[----:B------:R-:W-:Y:S01]  /*3fc0*/  FMUL.FTZ R14, R105, UR6 ;  /* 0x00000006690e7c20 */ /* 0x000fe20008410000 */
[----:B------:R-:W-:Y:S01]  /*3fd0*/  FMUL.FTZ R21, R108, UR6 ;  /* 0x000000066c157c20 */ /* 0x000fe20008410000 */
[----:B------:R-:W-:Y:S01]  /*3fe0*/  FMUL.FTZ R104, R109, UR6 ;  /* 0x000000066d687c20 */ /* 0x000fe20008410000 */
[----:B------:R-:W2:Y:S01]  /*3ff0*/  LDL R134, [R1+0x4] ;  /* 0x0000040001867983 */ /* 0x000ea20000100800 */
[----:B------:R-:W-:Y:S01]  /*4000*/  FMUL.FTZ R122, R33, UR6 ;  /* 0x00000006217a7c20 */ /* 0x000fe20008410000 */
[----:B------:R-:W1:Y:S01]  /*4010*/  MUFU.TANH R13, R13 ;  /* 0x0000000d000d7308 */ /* 0x000e620000002400 */
[----:B------:R-:W-:Y:S02]  /*4020*/  IMAD.IADD R33, R228, 0x1, R113 ;  /* 0x00000001e4217824 */ /* 0x000fe400078e0271 */
[----:B------:R-:W-:Y:S01]  /*4030*/  FMUL.FTZ R105, R96, UR6 ;  /* 0x0000000660697c20 */ /* 0x000fe20008410000 */
[----:B------:R-:W-:Y:S01]  /*4040*/  FMUL.FTZ R126, R36, UR6 ;  /* 0x00000006247e7c20 */ /* 0x000fe20008410000 */
[----:B------:R-:W-:Y:S01]  /*4050*/  FMUL.FTZ R11, R106, UR6 ;  /* 0x000000066a0b7c20 */ /* 0x000fe20008410000 */
[----:B------:R-:W-:-:S02]  /*4060*/  IMAD R36, R112, -0xb0, R33 ;  /* 0xffffff5070247824 */ /* 0x000fc400078e0221 */
[----:B------:R-:W-:Y:S01]  /*4070*/  FMUL.FTZ R106, R97, UR6 ;  /* 0x00000006616a7c20 */ /* 0x000fe20008410000 */
[----:B------:R-:W-:Y:S01]  /*4080*/  FMUL.FTZ R12, R107, UR6 ;  /* 0x000000066b0c7c20 */ /* 0x000fe20008410000 */
[----:B------:R-:W3:Y:S01]  /*4090*/  MUFU.TANH R14, R14 ;  /* 0x0000000e000e7308 */ /* 0x000ee20000002400 */
[----:B------:R-:W-:Y:S01]  /*40a0*/  FMUL.FTZ R107, R100, UR6 ;  /* 0x00000006646b7c20 */ /* 0x000fe20008410000 */
[----:B------:R-:W-:Y:S01]  /*40b0*/  ISETP.GT.AND P2, PT, R36, RZ, PT ;  /* 0x000000ff2400720c */ /* 0x000fe20003f44270 */
[----:B------:R-:W-:Y:S01]  /*40c0*/  FMUL.FTZ R128, R24, UR6 ;  /* 0x0000000618807c20 */ /* 0x000fe20008410000 */
[----:B------:R-:W-:Y:S01]  /*40d0*/  ISETP.GT.AND P1, PT, R36, 0x1, PT ;  /* 0x000000012400780c */ /* 0x000fe20003f24270 */
[----:B------:R-:W-:Y:S01]  /*40e0*/  FMUL.FTZ R20, R110, UR6 ;  /* 0x000000066e147c20 */ /* 0x000fe20008410000 */
[----:B------:R-:W-:Y:S01]  /*40f0*/  ISETP.GT.AND P6, PT, R36, 0x8, PT ;  /* 0x000000082400780c */ /* 0x000fe20003fc4270 */
[----:B------:R-:W-:Y:S01]  /*4100*/  FMUL.FTZ R100, R101, UR6 ;  /* 0x0000000665647c20 */ /* 0x000fe20008410000 */
[----:B------:R-:W4:Y:S01]  /*4110*/  MUFU.TANH R21, R21 ;  /* 0x0000001500157308 */ /* 0x000f220000002400 */
[----:B-1----:R-:W-:Y:S01]  /*4120*/  FSEL R24, R13, -INF , P2 ;  /* 0xff8000000d187808 */ /* 0x002fe20001000000 */
[----:B------:R-:W-:Y:S01]  /*4130*/  FMUL.FTZ R15, R111, UR6 ;  /* 0x000000066f0f7c20 */ /* 0x000fe20008410000 */
[----:B------:R-:W-:Y:S01]  /*4140*/  FMUL.FTZ R97, R98, UR6 ;  /* 0x0000000662617c20 */ /* 0x000fe20008410000 */
[----:B------:R-:W-:Y:S01]  /*4150*/  FMUL.FTZ R98, R102, UR6 ;  /* 0x0000000666627c20 */ /* 0x000fe20008410000 */
[----:B------:R-:W-:Y:S01]  /*4160*/  ISETP.GT.AND P5, PT, R36, 0x9, PT ;  /* 0x000000092400780c */ /* 0x000fe20003fa4270 */
[----:B------:R-:W-:Y:S01]  /*4170*/  FMUL.FTZ R102, R88, UR6 ;  /* 0x0000000658667c20 */ /* 0x000fe20008410000 */
[----:B------:R-:W-:Y:S01]  /*4180*/  ISETP.GT.AND P4, PT, R36, 0x10, PT ;  /* 0x000000102400780c */ /* 0x000fe20003f84270 */
[----:B------:R-:W1:Y:S01]  /*4190*/  MUFU.TANH R104, R104 ;  /* 0x0000006800687308 */ /* 0x000e620000002400 */
[----:B---3--:R-:W-:Y:S01]  /*41a0*/  FSEL R109, R14, -INF , P1 ;  /* 0xff8000000e6d7808 */ /* 0x008fe20000800000 */
[----:B------:R-:W-:Y:S01]  /*41b0*/  FMUL.FTZ R101, R89, UR6 ;  /* 0x0000000659657c20 */ /* 0x000fe20008410000 */
[----:B------:R-:W-:Y:S01]  /*41c0*/  FMUL.FTZ R96, R99, UR6 ;  /* 0x0000000663607c20 */ /* 0x000fe20008410000 */
[----:B------:R-:W-:Y:S01]  /*41d0*/  FMUL.FTZ R99, R103, UR6 ;  /* 0x0000000667637c20 */ /* 0x000fe20008410000 */
[----:B------:R-:W-:Y:S01]  /*41e0*/  FMNMX.FTZ R132, R24, R109, !PT ;  /* 0x0000006d18847209 */ /* 0x000fe20007810000 */
[----:B------:R-:W-:Y:S01]  /*41f0*/  FMUL.FTZ R103, R92, UR6 ;  /* 0x000000065c677c20 */ /* 0x000fe20008410000 */
[----:B------:R-:W-:Y:S01]  /*4200*/  ISETP.GT.AND P3, PT, R36, 0x11, PT ;  /* 0x000000112400780c */ /* 0x000fe20003f64270 */
        /* <DEDUP_REMOVED lines=43> */
[----:B------:R-:W-:Y:S01]  /*44c0*/  ISETP.GT.AND P1, PT, R36, 0x19, PT ;  /* 0x000000192400780c */ /* 0x000fe20003f24270 */
[----:B------:R-:W-:Y:S01]  /*44d0*/  FMUL.FTZ R114, R41, UR6 ;  /* 0x0000000629727c20 */ /* 0x000fe20008410000 */
[----:B------:R-:W-:Y:S01]  /*44e0*/  FMUL.FTZ R52, R54, UR6 ;  /* 0x0000000636347c20 */ /* 0x000fe20008410000 */
        /* <DEDUP_REMOVED lines=13> */
[----:B------:R-:W-:Y:S01]  /*45c0*/  ISETP.GT.AND P6, PT, R36, 0x20, PT ;  /* 0x000000202400780c */ /* 0x000fe20003fc4270 */
[----:B------:R-:W-:Y:S01]  /*45d0*/  FMUL.FTZ R68, R69, UR6 ;  /* 0x0000000645447c20 */ /* 0x000fe20008410000 */
[----:B------:R-:W-:Y:S01]  /*45e0*/  FMUL.FTZ R69, R56, UR6 ;  /* 0x0000000638457c20 */ /* 0x000fe20008410000 */
        /* <DEDUP_REMOVED lines=37> */
[----:B------:R-:W-:Y:S01]  /*4840*/  P2R R116, PR, RZ, 0x1 ;  /* 0x00000001ff747803 */ /* 0x000fe20000000000 */
[----:B------:R-:W-:Y:S01]  /*4850*/  FMUL.FTZ R39, R39, UR6 ;  /* 0x0000000627277c20 */ /* 0x000fe20008410000 */
[----:B------:R-:W-:Y:S01]  /*4860*/  FMNMX.FTZ R132, R151, R132, !PT ;  /* 0x0000008497847209 */ /* 0x000fe20007810000 */
[----:B------:R-:W-:Y:S01]  /*4870*/  FMUL.FTZ R26, R26, UR6 ;  /* 0x000000061a1a7c20 */ /* 0x000fe20008410000 */
[----:B------:R-:W-:Y:S01]  /*4880*/  FMUL.FTZ R30, R30, UR6 ;  /* 0x000000061e1e7c20 */ /* 0x000fe20008410000 */
[----:B------:R-:W-:Y:S01]  /*4890*/  MUFU.TANH R98, R98 ;  /* 0x0000006200627308 */ /* 0x000fe20000002400 */
[----:B-1----:R-:W-:-:S02]  /*48a0*/  FSEL R25, R96, -INF , P3 ;  /* 0xff80000060197808 */ /* 0x002fc40001800000 */
[----:B------:R-:W-:-:S05]  /*48b0*/  ISETP.GT.AND P3, PT, R36, 0x29, PT ;  /* 0x000000292400780c */ /* 0x000fca0003f64270 */
[----:B------:R-:W1:Y:S01]  /*48c0*/  MUFU.TANH R92, R92 ;  /* 0x0000005c005c7308 */ /* 0x000e620000002400 */
[----:B---3--:R-:W-:-:S04]  /*48d0*/  FSEL R149, R103, -INF , P4 ;  /* 0xff80000067957808 */ /* 0x008fc80002000000 */
[----:B------:R-:W-:-:S03]  /*48e0*/  FMNMX.FTZ R132, R149, R132, !PT ;  /* 0x0000008495847209 */ /* 0x000fc60007810000 */
[----:B------:R-:W3:Y:S08]  /*48f0*/  MUFU.TANH R99, R99 ;  /* 0x0000006300637308 */ /* 0x000ef00000002400 */
[----:B------:R-:W-:Y:S01]  /*4900*/  MUFU.TANH R94, R94 ;  /* 0x0000005e005e7308 */ /* 0x000fe20000002400 */
[----:B-1----:R-:W-:-:S04]  /*4910*/  FSEL R103, R92, -INF , P3 ;  /* 0xff8000005c677808 */ /* 0x002fc80001800000 */
[----:B------:R-:W-:-:S03]  /*4920*/  FMNMX.FTZ R132, R103, R132, !PT ;  /* 0x0000008467847209 */ /* 0x000fc60007810000 */
[----:B------:R-:W1:Y:S01]  /*4930*/  MUFU.TANH R88, R88 ;  /* 0x0000005800587308 */ /* 0x000e620000002400 */
[----:B---3--:R-:W-:Y:S02]  /*4940*/  FSEL R33, R99, -INF , P1 ;  /* 0xff80000063217808 */ /* 0x008fe40000800000 */
[----:B------:R-:W-:-:S05]  /*4950*/  ISETP.GT.AND P1, PT, R36, 0x31, PT ;  /* 0x000000312400780c */ /* 0x000fca0003f24270 */
[----:B------:R-:W3:Y:S08]  /*4960*/  MUFU.TANH R93, R93 ;  /* 0x0000005d005d7308 */ /* 0x000ef00000002400 */
[----:B------:R-:W4:Y:S01]  /*4970*/  MUFU.TANH R89, R89 ;  /* 0x0000005900597308 */ /* 0x000f220000002400 */
[----:B-1----:R-:W-:Y:S01]  /*4980*/  FSEL R35, R88, -INF , P6 ;  /* 0xff80000058237808 */ /* 0x002fe20003000000 */
[----:B------:R-:W-:Y:S01]  /*4990*/  IMAD.U32 R88, RZ, RZ, UR7 ;  /* 0x00000007ff587e24 */ /* 0x000fe2000f8e00ff */
[----:B------:R-:W-:-:S05]  /*49a0*/  ISETP.GT.AND P6, PT, R36, 0x38, PT ;  /* 0x000000382400780c */ /* 0x000fca0003fc4270 */
[----:B------:R-:W1:Y:S01]  /*49b0*/  MUFU.TANH R95, R95 ;  /* 0x0000005f005f7308 */ /* 0x000e620000002400 */
[----:B---3--:R-:W-:-:S07]  /*49c0*/  FSEL R131, R93, -INF , P1 ;  /* 0xff8000005d837808 */ /* 0x008fce0000800000 */
[----:B------:R-:W3:Y:S01]  /*49d0*/  MUFU.TANH R90, R90 ;  /* 0x0000005a005a7308 */ /* 0x000ee20000002400 */
[----:B----4-:R-:W-:Y:S02]  /*49e0*/  FSEL R37, R89, -INF , P5 ;  /* 0xff80000059257808 */ /* 0x010fe40002800000 */
[----:B------:R-:W-:-:S05]  /*49f0*/  ISETP.GT.AND P5, PT, R36, 0x39, PT ;  /* 0x000000392400780c */ /* 0x000fca0003fa4270 */
[----:B------:R4:W-:Y:S01]  /*4a00*/  MUFU.TANH R185, R29 ;  /* 0x0000001d00b97308 */ /* 0x0009e20000002400 */
[----:B-1----:R-:W-:-:S07]  /*4a10*/  FSEL R145, R95, -INF , P6 ;  /* 0xff8000005f917808 */ /* 0x002fce0003000000 */
[----:B------:R-:W1:Y:S01]  /*4a20*/  MUFU.TANH R84, R84 ;  /* 0x0000005400547308 */ /* 0x000e620000002400 */
[----:B----4-:R-:W-:Y:S02]  /*4a30*/  FSEL R29, R98, -INF , P2 ;  /* 0xff800000621d7808 */ /* 0x010fe40001000000 */
[----:B------:R-:W-:Y:S02]  /*4a40*/  ISETP.GT.AND P2, PT, R36, 0x30, PT ;  /* 0x000000302400780c */ /* 0x000fe40003f44270 */
[----:B---3--:R-:W-:Y:S02]  /*4a50*/  FSEL R41, R90, -INF , P4 ;  /* 0xff8000005a297808 */ /* 0x008fe40002000000 */
[----:B------:R-:W-:Y:S01]  /*4a60*/  FSEL R147, R94, -INF , P2 ;  /* 0xff8000005e937808 */ /* 0x000fe20001000000 */
[----:B------:R-:W3:Y:S01]  /*4a70*/  MUFU.TANH R91, R91 ;  /* 0x0000005b005b7308 */ /* 0x000ee20000002400 */
[----:B------:R-:W-:Y:S02]  /*4a80*/  ISETP.GT.AND P4, PT, R36, 0x40, PT ;  /* 0x000000402400780c */ /* 0x000fe40003f84270 */
[----:B------:R-:W-:-:S04]  /*4a90*/  FMNMX.FTZ R132, R147, R132, !PT ;  /* 0x0000008493847209 */ /* 0x000fc80007810000 */
[----:B------:R-:W-:Y:S01]  /*4aa0*/  FMNMX.FTZ R132, R131, R132, !PT ;  /* 0x0000008483847209 */ /* 0x000fe20007810000 */
        /* <DEDUP_REMOVED lines=161> */
[----:B----4-:R-:W-:Y:S01]  /*54c0*/  FSEL R99, R32, -INF , P1 ;  /* 0xff80000020637808 */ /* 0x010fe20000800000 */
[----:B------:R-:W-:Y:S01]  /*54d0*/  FMUL.FTZ R32, R31, UR6 ;  /* 0x000000061f207c20 */ /* 0x000fe20008410000 */
[----:B------:R-:W-:-:S04]  /*54e0*/  ISETP.GT.AND P1, PT, R36, 0xa9, PT ;  /* 0x000000a92400780c */ /* 0x000fc80003f24270 */
[----:B------:R-:W-:Y:S01]  /*54f0*/  FSEL R185, R185, -INF , P1 ;  /* 0xff800000b9b97808 */ /* 0x000fe20000800000 */
[----:B------:R-:W4:Y:S01]  /*5500*/  MUFU.TANH R20, R39 ;  /* 0x0000002700147308 */ /* 0x000f220000002400 */
[----:B-1----:R-:W-:-:S04]  /*5510*/  FSEL R183, R14, -INF , P2 ;  /* 0xff8000000eb77808 */ /* 0x002fc80001000000 */
[----:B------:R-:W-:-:S03]  /*5520*/  FMNMX.FTZ R132, R183, R132, !PT ;  /* 0x00000084b7847209 */ /* 0x000fc60007810000 */
[----:B------:R-:W1:Y:S01]  /*5530*/  MUFU.TANH R26, R26 ;  /* 0x0000001a001a7308 */ /* 0x000e620000002400 */
[----:B------:R-:W-:-:S05]  /*5540*/  FMNMX.FTZ R132, R185, R132, !PT ;  /* 0x00000084b9847209 */ /* 0x000fca0007810000 */
[----:B------:R-:W5:Y:S02]  /*5550*/  SHFL.BFLY PT, R89, R132, 0x2, 0x1f ;  /* 0x0c401f0084597f89 */ /* 0x000f6400000e0000 */
[----:B------:R-:W-:Y:S08]  /*5560*/  MUFU.TANH R30, R30 ;  /* 0x0000001e001e7308 */ /* 0x000ff00000002400 */
[----:B------:R-:W-:Y:S01]  /*5570*/  MUFU.TANH R32, R32 ;  /* 0x0000002000207308 */ /* 0x000fe20000002400 */
[----:B-----5:R-:W-:-:S05]  /*5580*/  FMNMX.FTZ R28, R132, R89, !PT ;  /* 0x00000059841c7209 */ /* 0x020fca0007810000 */
[----:B------:R-:W5:Y:S02]  /*5590*/  SHFL.BFLY PT, R89, R28, 0x1, 0x1f ;  /* 0x0c201f001c597f89 */ /* 0x000f6400000e0000 */
[----:B-----5:R-:W-:Y:S01]  /*55a0*/  FMNMX.FTZ R89, R28, R89, !PT ;  /* 0x000000591c597209 */ /* 0x020fe20007810000 */
[----:B------:R-:W-:-:S03]  /*55b0*/  FMUL.FTZ R28, R27, UR6 ;  /* 0x000000061b1c7c20 */ /* 0x000fc60008410000 */
[C---:B------:R-:W-:Y:S01]  /*55c0*/  FSETP.NEU.FTZ.AND P0, PT, R89.reuse, -INF , PT ;  /* 0xff8000005900780b */ /* 0x040fe20003f1d000 */
[----:B------:R-:W-:Y:S02]  /*55d0*/  FMUL.FTZ R14, R89, R88 ;  /* 0x00000058590e7220 */ /* 0x000fe40000410000 */
[----:B------:R-:W5:Y:S03]  /*55e0*/  MUFU.TANH R28, R28 ;  /* 0x0000001c001c7308 */ /* 0x000f660000002400 */
[----:B------:R-:W-:Y:S02]  /*55f0*/  FSEL R14, R14, RZ, P0 ;  /* 0x000000ff0e0e7208 */ /* 0x000fe40000000000 */
[----:B------:R-:W-:-:S03]  /*5600*/  ISETP.NE.AND P0, PT, R116, RZ, PT ;  /* 0x000000ff7400720c */ /* 0x000fc60003f05270 */
[--C-:B------:R-:W-:Y:S01]  /*5610*/  FFMA.FTZ R176, R24, R88, -R14.reuse ;  /* 0x0000005818b07223 */ /* 0x100fe2000001080e */
[----:B------:R-:W-:Y:S01]  /*5620*/  FMNMX.FTZ R24, R11, R12, !PT ;  /* 0x0000000c0b187209 */ /* 0x000fe20007810000 */
[-CC-:B------:R-:W-:Y:S01]  /*5630*/  FFMA.FTZ R180, R105, R88.reuse, -R14.reuse ;  /* 0x0000005869b47223 */ /* 0x180fe2000001080e */
[-CC-:B------:R-:W-:Y:S01]  /*5640*/  FFMA.FTZ R105, R121, R88.reuse, -R14.reuse ;  /* 0x0000005879697223 */ /* 0x180fe2000001080e */
[--C-:B------:R-:W-:Y:S01]  /*5650*/  FFMA.FTZ R121, R127, R88, -R14.reuse ;  /* 0x000000587f797223 */ /* 0x100fe2000001080e */
[----:B------:R-:W-:Y:S01]  /*5660*/  FMNMX.FTZ R24, R13, R24, !PT ;  /* 0x000000180d187209 */ /* 0x000fe20007810000 */
[-CC-:B------:R-:W-:Y:S01]  /*5670*/  FFMA.FTZ R27, R109, R88.reuse, -R14.reuse ;  /* 0x000000586d1b7223 */ /* 0x180fe2000001080e */
[----:B---3--:R-:W-:Y:S01]  /*5680*/  FSEL R127, R38, -INF , P6 ;  /* 0xff800000267f7808 */ /* 0x008fe20003000000 */
[--C-:B------:R-:W-:Y:S01]  /*5690*/  FFMA.FTZ R109, R131, R88, -R14.reuse ;  /* 0x00000058836d7223 */ /* 0x100fe2000001080e */
[----:B------:R-:W-:Y:S01]  /*56a0*/  FMNMX.FTZ R24, R15, R24, !PT ;  /* 0x000000180f187209 */ /* 0x000fe20007810000 */
[-CC-:B------:R-:W-:Y:S01]  /*56b0*/  FFMA.FTZ R31, R115, R88.reuse, -R14.reuse ;  /* 0x00000058731f7223 */ /* 0x180fe2000001080e */
[----:B----4-:R-:W-:Y:S01]  /*56c0*/  FSEL R131, R20, -INF , P5 ;  /* 0xff80000014837808 */ /* 0x010fe20002800000 */
[--C-:B------:R-:W-:Y:S01]  /*56d0*/  FFMA.FTZ R115, R133, R88, -R14.reuse ;  /* 0x0000005885737223 */ /* 0x100fe2000001080e */
[----:B------:R-:W-:Y:S01]  /*56e0*/  FMNMX.FTZ R24, R21, R24, !PT ;  /* 0x0000001815187209 */ /* 0x000fe20007810000 */
[-CC-:B------:R-:W-:Y:S01]  /*56f0*/  FFMA.FTZ R196, R139, R88.reuse, -R14.reuse ;  /* 0x000000588bc47223 */ /* 0x180fe2000001080e */
[----:B-1----:R-:W-:Y:S01]  /*5700*/  FSEL R133, R26, -INF , P4 ;  /* 0xff8000001a857808 */ /* 0x002fe20002000000 */
[--C-:B------:R-:W-:Y:S01]  /*5710*/  FFMA.FTZ R194, R141, R88, -R14.reuse ;  /* 0x000000588dc27223 */ /* 0x100fe2000001080e */
[----:B------:R-:W-:Y:S01]  /*5720*/  FMNMX.FTZ R24, R25, R24, !PT ;  /* 0x0000001819187209 */ /* 0x000fe20007810000 */
[-CC-:B------:R-:W-:Y:S01]  /*5730*/  FFMA.FTZ R188, R147, R88.reuse, -R14.reuse ;  /* 0x0000005893bc7223 */ /* 0x180fe2000001080e */
[----:B-----5:R-:W-:Y:S01]  /*5740*/  FSEL R139, R28, -INF , P3 ;  /* 0xff8000001c8b7808 */ /* 0x020fe20001800000 */
[--C-:B------:R-:W-:Y:S01]  /*5750*/  FFMA.FTZ R39, R117, R88, -R14.reuse ;  /* 0x0000005875277223 */ /* 0x100fe2000001080e */
[----:B------:R-:W-:Y:S01]  /*5760*/  FMNMX.FTZ R24, R29, R24, !PT ;  /* 0x000000181d187209 */ /* 0x000fe20007810000 */
[-CC-:B------:R-:W-:Y:S01]  /*5770*/  FFMA.FTZ R117, R91, R88.reuse, -R14.reuse ;  /* 0x000000585b757223 */ /* 0x180fe2000001080e */
[----:B------:R-:W-:Y:S01]  /*5780*/  FSEL R141, R30, -INF , P2 ;  /* 0xff8000001e8d7808 */ /* 0x000fe20001000000 */
[--C-:B------:R-:W-:Y:S01]  /*5790*/  FFMA.FTZ R178, R111, R88, -R14.reuse ;  /* 0x000000586fb27223 */ /* 0x100fe2000001080e */
[----:B------:R-:W-:Y:S01]  /*57a0*/  FMNMX.FTZ R24, R33, R24, !PT ;  /* 0x0000001821187209 */ /* 0x000fe20007810000 */
[----:B------:R-:W-:Y:S01]  /*57b0*/  MUFU.EX2 R176, R176 ;  /* 0x000000b000b07308 */ /* 0x000fe20000000800 */
[----:B------:R-:W-:Y:S01]  /*57c0*/  FSEL R147, R32, -INF , P1 ;  /* 0xff80000020937808 */ /* 0x000fe20000800000 */
        /* <DEDUP_REMOVED lines=8> */
[--C-:B------:R-:W-:Y:S01]  /*5850*/  FFMA.FTZ R107, R151, R88, -R14.reuse ;  /* 0x00000058976b7223 */ /* 0x100fe2000001080e */
[----:B------:R-:W-:Y:S01]  /*5860*/  FMNMX.FTZ R24, R41, R24, !PT ;  /* 0x0000001829187209 */ /* 0x000fe20007810000 */
[-CC-:B------:R-:W-:Y:S01]  /*5870*/  FFMA.FTZ R186, R149, R88.reuse, -R14.reuse ;  /* 0x0000005895ba7223 */ /* 0x180fe2000001080e */
[-CC-:B------:R-:W-:Y:S01]  /*5880*/  FFMA.FTZ R192, R143, R88.reuse, -R14.reuse ;  /* 0x000000588fc07223 */ /* 0x180fe2000001080e */
[--C-:B------:R-:W-:Y:S01]  /*5890*/  FFMA.FTZ R111, R125, R88, -R14.reuse ;  /* 0x000000587d6f7223 */ /* 0x100fe2000001080e */
[----:B------:R-:W-:Y:S01]  /*58a0*/  FMNMX.FTZ R24, R43, R24, !PT ;  /* 0x000000182b187209 */ /* 0x000fe20007810000 */
[----:B------:R-:W3:Y:S01]  /*58b0*/  MUFU.EX2 R178, R178 ;  /* 0x000000b200b27308 */ /* 0x000ee20000000800 */
[-CC-:B------:R-:W-:Y:S01]  /*58c0*/  FFMA.FTZ R198, R137, R88.reuse, -R14.reuse ;  /* 0x0000005889c67223 */ /* 0x180fe2000001080e */
[--C-:B------:R-:W-:Y:S01]  /*58d0*/  FFMA.FTZ R200, R135, R88, -R14.reuse ;  /* 0x0000005887c87223 */ /* 0x100fe2000001080e */
[----:B------:R-:W-:Y:S01]  /*58e0*/  FMNMX.FTZ R24, R45, R24, !PT ;  /* 0x000000182d187209 */ /* 0x000fe20007810000 */
[-CC-:B------:R-:W-:Y:S01]  /*58f0*/  FFMA.FTZ R123, R129, R88.reuse, -R14.reuse ;  /* 0x00000058817b7223 */ /* 0x180fe2000001080e */
[-CC-:B------:R-:W-:Y:S01]  /*5900*/  FFMA.FTZ R103, R103, R88.reuse, -R14.reuse ;  /* 0x0000005867677223 */ /* 0x180fe2000001080e */
[--C-:B------:R-:W-:Y:S01]  /*5910*/  FFMA.FTZ R101, R101, R88, -R14.reuse ;  /* 0x0000005865657223 */ /* 0x100fe2000001080e */
[----:B------:R-:W-:Y:S01]  /*5920*/  FMNMX.FTZ R24, R81, R24, !PT ;  /* 0x0000001851187209 */ /* 0x000fe20007810000 */
[----:B------:R-:W4:Y:S01]  /*5930*/  MUFU.EX2 R31, R31 ;  /* 0x0000001f001f7308 */ /* 0x000f220000000800 */
[-CC-:B------:R-:W-:Y:S01]  /*5940*/  FFMA.FTZ R202, R153, R88.reuse, -R14.reuse ;  /* 0x0000005899ca7223 */ /* 0x180fe2000001080e */
[--C-:B------:R-:W-:Y:S01]  /*5950*/  FFMA.FTZ R125, R159, R88, -R14.reuse ;  /* 0x000000589f7d7223 */ /* 0x100fe2000001080e */
[----:B------:R-:W-:Y:S01]  /*5960*/  FMNMX.FTZ R24, R47, R24, !PT ;  /* 0x000000182f187209 */ /* 0x000fe20007810000 */
[-CC-:B------:R-:W-:Y:S01]  /*5970*/  FFMA.FTZ R204, R157, R88.reuse, -R14.reuse ;  /* 0x000000589dcc7223 */ /* 0x180fe2000001080e */
[-CC-:B------:R-:W-:Y:S01]  /*5980*/  FFMA.FTZ R129, R155, R88.reuse, -R14.reuse ;  /* 0x000000589b817223 */ /* 0x180fe2000001080e */
[--C-:B------:R-:W-:Y:S01]  /*5990*/  FFMA.FTZ R206, R161, R88, -R14.reuse ;  /* 0x00000058a1ce7223 */ /* 0x100fe2000001080e */
[----:B------:R-:W-:Y:S01]  /*59a0*/  FMNMX.FTZ R24, R83, R24, !PT ;  /* 0x0000001853187209 */ /* 0x000fe20007810000 */
[----:B------:R-:W5:Y:S01]  /*59b0*/  MUFU.EX2 R180, R180 ;  /* 0x000000b400b47308 */ /* 0x000f620000000800 */
[-CC-:B------:R-:W-:Y:S01]  /*59c0*/  FFMA.FTZ R135, R163, R88.reuse, -R14.reuse ;  /* 0x00000058a3877223 */ /* 0x180fe2000001080e */
[--C-:B------:R-:W-:Y:S01]  /*59d0*/  FFMA.FTZ R208, R165, R88, -R14.reuse ;  /* 0x00000058a5d07223 */ /* 0x100fe2000001080e */
[----:B------:R-:W-:Y:S01]  /*59e0*/  FMNMX.FTZ R24, R49, R24, !PT ;  /* 0x0000001831187209 */ /* 0x000fe20007810000 */
[-CC-:B------:R-:W-:Y:S01]  /*59f0*/  FFMA.FTZ R137, R167, R88.reuse, -R14.reuse ;  /* 0x00000058a7897223 */ /* 0x180fe2000001080e */
[-CC-:B------:R-:W-:Y:S01]  /*5a00*/  FFMA.FTZ R210, R169, R88.reuse, -R14.reuse ;  /* 0x00000058a9d27223 */ /* 0x180fe2000001080e */
[--C-:B------:R-:W-:Y:S01]  /*5a10*/  FFMA.FTZ R119, R119, R88, -R14.reuse ;  /* 0x0000005877777223 */ /* 0x100fe2000001080e */
[----:B------:R-:W-:Y:S01]  /*5a20*/  FMNMX.FTZ R24, R73, R24, !PT ;  /* 0x0000001849187209 */ /* 0x000fe20007810000 */
[----:B------:R-:W2:Y:S01]  /*5a30*/  MUFU.EX2 R39, R39 ;  /* 0x0000002700277308 */ /* 0x000ea20000000800 */
        /* <DEDUP_REMOVED lines=8> */
[----:B------:R-:W-:Y:S01]  /*5ac0*/  FFMA.FTZ R151, R185, R88, -R14 ;  /* 0x00000058b9977223 */ /* 0x000fe2000001080e */
[----:B------:R-:W-:-:S02]  /*5ad0*/  ISETP.GE.AND P2, PT, R113, 0xb1, PT ;  /* 0x000000b17100780c */ /* 0x000fc40003f46270 */
[----:B------:R-:W-:-:S04]  /*5ae0*/  FMNMX.FTZ R24, R53, R24, !PT ;  /* 0x0000001835187209 */ /* 0x000fc80007810000 */
[----:B------:R-:W-:Y:S01]  /*5af0*/  FMNMX.FTZ R24, R65, R24, !PT ;  /* 0x0000001841187209 */ /* 0x000fe20007810000 */
[----:B------:R-:W2:Y:S03]  /*5b00*/  MUFU.EX2 R105, R105 ;  /* 0x0000006900697308 */ /* 0x000ea60000000800 */
[----:B------:R-:W-:-:S04]  /*5b10*/  FMNMX.FTZ R24, R67, R24, !PT ;  /* 0x0000001843187209 */ /* 0x000fc80007810000 */
[----:B------:R-:W-:Y:S01]  /*5b20*/  FMNMX.FTZ R24, R55, R24, !PT ;  /* 0x0000001837187209 */ /* 0x000fe20007810000 */
[----:B------:R-:W2:Y:S03]  /*5b30*/  MUFU.EX2 R184, R184 ;  /* 0x000000b800b87308 */ /* 0x000ea60000000800 */
        /* <DEDUP_REMOVED lines=30> */
[----:B------:R-:W1:Y:S04]  /*5d20*/  SHFL.BFLY PT, R91, R24, 0x2, 0x1f ;  /* 0x0c401f00185b7f89 */ /* 0x000e6800000e0000 */
        /* <DEDUP_REMOVED lines=9> */
[----:B-1----:R-:W-:-:S04]  /*5dc0*/  FMNMX.FTZ R91, R20, R91, !PT ;  /* 0x0000005b145b7209 */ /* 0x002fc80007810000 */
[C---:B------:R-:W-:Y:S01]  /*5dd0*/  FSETP.NEU.FTZ.AND P1, PT, R91.reuse, -INF , PT ;  /* 0xff8000005b00780b */ /* 0x040fe20003f3d000 */
[----:B------:R-:W-:Y:S02]  /*5de0*/  FMUL.FTZ R38, R91, R88 ;  /* 0x000000585b267220 */ /* 0x000fe40000410000 */
[----:B------:R-:W-:Y:S03]  /*5df0*/  MUFU.EX2 R202, R202 ;  /* 0x000000ca00ca7308 */ /* 0x000fe60000000800 */
[----:B------:R-:W-:Y:S02]  /*5e00*/  FSEL R38, R38, RZ, P1 ;  /* 0x000000ff26267208 */ /* 0x000fe40000800000 */
[----:B------:R-:W-:-:S03]  /*5e10*/  ISETP.NE.AND P1, PT, R23, RZ, PT ;  /* 0x000000ff1700720c */ /* 0x000fc60003f25270 */
[-CC-:B------:R-:W-:Y:S01]  /*5e20*/  FFMA.FTZ R177, R11, R88.reuse, -R38.reuse ;  /* 0x000000580bb17223 */ /* 0x180fe20000010826 */
[----:B------:R-:W-:Y:S01]  /*5e30*/  FADD.FTZ R11, R176, R27 ;  /* 0x0000001bb00b7221 */ /* 0x000fe20000010000 */
[-CC-:B------:R-:W-:Y:S01]  /*5e40*/  FFMA.FTZ R12, R12, R88.reuse, -R38.reuse ;  /* 0x000000580c0c7223 */ /* 0x180fe20000010826 */
[-CC-:B------:R-:W-:Y:S01]  /*5e50*/  FFMA.FTZ R179, R13, R88.reuse, -R38.reuse ;  /* 0x000000580db37223 */ /* 0x180fe20000010826 */
[-CC-:B------:R-:W-:Y:S01]  /*5e60*/  FFMA.FTZ R14, R15, R88.reuse, -R38.reuse ;  /* 0x000000580f0e7223 */ /* 0x180fe20000010826 */
[----:B---3--:R-:W-:Y:S01]  /*5e70*/  FADD.FTZ R42, R178, R11 ;  /* 0x0000000bb22a7221 */ /* 0x008fe20000010000 */
[----:B------:R-:W-:Y:S01]  /*5e80*/  MUFU.EX2 R177, R177 ;  /* 0x000000b100b17308 */ /* 0x000fe20000000800 */
[-CC-:B------:R-:W-:Y:S01]  /*5e90*/  FFMA.FTZ R181, R21, R88.reuse, -R38.reuse ;  /* 0x0000005815b57223 */ /* 0x180fe20000010826 */
[-C--:B------:R-:W-:Y:S01]  /*5ea0*/  FFMA.FTZ R20, R25, R88.reuse, -R38 ;  /* 0x0000005819147223 */ /* 0x080fe20000010826 */
[----:B----4-:R-:W-:Y:S01]  /*5eb0*/  FADD.FTZ R11, R31, R42 ;  /* 0x0000002a1f0b7221 */ /* 0x010fe20000010000 */
[-CC-:B------:R-:W-:Y:S01]  /*5ec0*/  FFMA.FTZ R183, R29, R88.reuse, -R38.reuse ;  /* 0x000000581db77223 */ /* 0x180fe20000010826 */
[-CC-:B------:R-:W-:Y:S01]  /*5ed0*/  FFMA.FTZ R24, R33, R88.reuse, -R38.reuse ;  /* 0x0000005821187223 */ /* 0x180fe20000010826 */
[-CC-:B------:R-:W-:Y:S01]  /*5ee0*/  FFMA.FTZ R185, R35, R88.reuse, -R38.reuse ;  /* 0x0000005823b97223 */ /* 0x180fe20000010826 */
[----:B-----5:R-:W-:Y:S01]  /*5ef0*/  FADD.FTZ R42, R180, R11 ;  /* 0x0000000bb42a7221 */ /* 0x020fe20000010000 */
[----:B------:R-:W1:Y:S01]  /*5f00*/  MUFU.EX2 R12, R12 ;  /* 0x0000000c000c7308 */ /* 0x000e620000000800 */
[-CC-:B------:R-:W-:Y:S01]  /*5f10*/  FFMA.FTZ R26, R37, R88.reuse, -R38.reuse ;  /* 0x00000058251a7223 */ /* 0x180fe20000010826 */
[-C--:B------:R-:W-:Y:S01]  /*5f20*/  FFMA.FTZ R187, R41, R88.reuse, -R38 ;  /* 0x0000005829bb7223 */ /* 0x080fe20000010826 */
[----:B--2---:R-:W-:Y:S01]  /*5f30*/  FADD.FTZ R11, R39, R42 ;  /* 0x0000002a270b7221 */ /* 0x004fe20000010000 */
[-CC-:B------:R-:W-:Y:S01]  /*5f40*/  FFMA.FTZ R28, R43, R88.reuse, -R38.reuse ;  /* 0x000000582b1c7223 */ /* 0x180fe20000010826 */
[-CC-:B------:R-:W-:Y:S01]  /*5f50*/  FFMA.FTZ R189, R45, R88.reuse, -R38.reuse ;  /* 0x000000582dbd7223 */ /* 0x180fe20000010826 */
[-CC-:B------:R-:W-:Y:S01]  /*5f60*/  FFMA.FTZ R30, R81, R88.reuse, -R38.reuse ;  /* 0x00000058511e7223 */ /* 0x180fe20000010826 */
[----:B------:R-:W-:Y:S01]  /*5f70*/  FADD.FTZ R44, R182, R11 ;  /* 0x0000000bb62c7221 */ /* 0x000fe20000010000 */
[----:B------:R-:W2:Y:S01]  /*5f80*/  MUFU.EX2 R179, R179 ;  /* 0x000000b300b37308 */ /* 0x000ea20000000800 */
[-CC-:B------:R-:W-:Y:S01]  /*5f90*/  FFMA.FTZ R191, R47, R88.reuse, -R38.reuse ;  /* 0x000000582fbf7223 */ /* 0x180fe20000010826 */
[-C--:B------:R-:W-:Y:S01]  /*5fa0*/  FFMA.FTZ R32, R83, R88.reuse, -R38 ;  /* 0x0000005853207223 */ /* 0x080fe20000010826 */
[----:B------:R-:W-:Y:S01]  /*5fb0*/  FADD.FTZ R11, R105, R44 ;  /* 0x0000002c690b7221 */ /* 0x000fe20000010000 */
[----:B------:R-:W-:Y:S01]  /*5fc0*/  FFMA.FTZ R193, R49, R88, -R38 ;  /* 0x0000005831c17223 */ /* 0x000fe20000010826 */
[----:B------:R-:W-:-:S02]  /*5fd0*/  @P1 VIADD R10, R10, 0x34840 ;  /* 0x000348400a0a1836 */ /* 0x000fc40000000000 */
[-C--:B------:R-:W-:Y:S01]  /*5fe0*/  FFMA.FTZ R34, R73, R88.reuse, -R38 ;  /* 0x0000005849227223 */ /* 0x080fe20000010826 */
[----:B------:R-:W-:Y:S01]  /*5ff0*/  FADD.FTZ R44, R184, R11 ;  /* 0x0000000bb82c7221 */ /* 0x000fe20000010000 */
[----:B------:R-:W3:Y:S01]  /*6000*/  MUFU.EX2 R14, R14 ;  /* 0x0000000e000e7308 */ /* 0x000ee20000000800 */
[----:B-1----:R-:W-:Y:S01]  /*6010*/  FADD.FTZ R46, R177, R12 ;  /* 0x0000000cb12e7221 */ /* 0x002fe20000010000 */
[----:B------:R-:W-:Y:S01]  /*6020*/  @P1 PRMT R10, R134, 0x654, R10 ;  /* 0x00000654860a1816 */ /* 0x000fe2000000000a */
[----:B------:R-:W-:Y:S01]  /*6030*/  FADD.FTZ R13, R107, R44 ;  /* 0x0000002c6b0d7221 */ /* 0x000fe20000010000 */
[-CC-:B------:R-:W-:Y:S01]  /*6040*/  FFMA.FTZ R195, R51, R88.reuse, -R38.reuse ;  /* 0x0000005833c37223 */ /* 0x180fe20000010826 */
[-C--:B------:R-:W-:Y:S01]  /*6050*/  FFMA.FTZ R36, R75, R88.reuse, -R38 ;  /* 0x000000584b247223 */ /* 0x080fe20000010826 */
[----:B------:R1:W-:Y:S01]  /*6060*/  @P1 SYNCS.ARRIVE.TRANS64.RED.A1T0 RZ, [R10+URZ], RZ ;  /* 0x000000ff0aff19a7 */ /* 0x0003e2000810043f */
[----:B------:R-:W-:Y:S01]  /*6070*/  FADD.FTZ R48, R186, R13 ;  /* 0x0000000dba307221 */ /* 0x000fe20000010000 */
[----:B------:R-:W4:Y:S01]  /*6080*/  MUFU.EX2 R181, R181 ;  /* 0x000000b500b57308 */ /* 0x000f220000000800 */
[----:B--2---:R-:W-:Y:S01]  /*6090*/  FADD.FTZ R11, R179, R46 ;  /* 0x0000002eb30b7221 */ /* 0x004fe20000010000 */
[-C--:B------:R-:W-:Y:S01]  /*60a0*/  FFMA.FTZ R197, R53, R88.reuse, -R38 ;  /* 0x0000005835c57223 */ /* 0x080fe20000010826 */
[----:B------:R-:W-:Y:S01]  /*60b0*/  FADD.FTZ R13, R103, R48 ;  /* 0x00000030670d7221 */ /* 0x000fe20000010000 */
        /* <DEDUP_REMOVED lines=8> */
[-CC-:B------:R-:W-:Y:S01]  /*6140*/  FFMA.FTZ R205, R71, R88.reuse, -R38.reuse ;  /* 0x0000005847cd7223 */ /* 0x180fe20000010826 */
[-CC-:B------:R-:W-:Y:S01]  /*6150*/  FFMA.FTZ R77, R77, R88.reuse, -R38.reuse ;  /* 0x000000584d4d7223 */ /* 0x180fe20000010826 */
[-CC-:B------:R-:W-:Y:S01]  /*6160*/  FFMA.FTZ R79, R79, R88.reuse, -R38.reuse ;  /* 0x000000584f4f7223 */ /* 0x180fe20000010826 */
[-C--:B------:R-:W-:Y:S01]  /*6170*/  FFMA.FTZ R85, R85, R88.reuse, -R38 ;  /* 0x0000005855557223 */ /* 0x080fe20000010826 */
[----:B------:R-:W3:Y:S01]  /*6180*/  MUFU.EX2 R183, R183 ;  /* 0x000000b700b77308 */ /* 0x000ee20000000800 */
[----:B----4-:R-:W-:Y:S01]  /*6190*/  FADD.FTZ R11, R181, R46 ;  /* 0x0000002eb50b7221 */ /* 0x010fe20000010000 */
[----:B------:R-:W-:Y:S01]  /*61a0*/  FADD.FTZ R46, R188, R13 ;  /* 0x0000000dbc2e7221 */ /* 0x000fe20000010000 */
[-CC-:B------:R-:W-:Y:S01]  /*61b0*/  FFMA.FTZ R87, R87, R88.reuse, -R38.reuse ;  /* 0x0000005857577223 */ /* 0x180fe20000010826 */
[-CC-:B------:R-:W-:Y:S01]  /*61c0*/  FFMA.FTZ R93, R93, R88.reuse, -R38.reuse ;  /* 0x000000585d5d7223 */ /* 0x180fe20000010826 */
[-C--:B------:R-:W-:Y:S01]  /*61d0*/  FFMA.FTZ R95, R95, R88.reuse, -R38 ;  /* 0x000000585f5f7223 */ /* 0x080fe20000010826 */
[----:B------:R-:W-:Y:S01]  /*61e0*/  FADD.FTZ R13, R109, R46 ;  /* 0x0000002e6d0d7221 */ /* 0x000fe20000010000 */
[-CC-:B------:R-:W-:Y:S01]  /*61f0*/  FFMA.FTZ R46, R63, R88.reuse, -R38.reuse ;  /* 0x000000583f2e7223 */ /* 0x180fe20000010826 */
[----:B------:R-:W4:Y:S01]  /*6200*/  MUFU.EX2 R24, R24 ;  /* 0x0000001800187308 */ /* 0x000f220000000800 */
[----:B--2---:R-:W-:Y:S01]  /*6210*/  FADD.FTZ R48, R20, R11 ;  /* 0x0000000b14307221 */ /* 0x004fe20000010000 */
[----:B------:R-:W-:Y:S01]  /*6220*/  FADD.FTZ R50, R190, R13 ;  /* 0x0000000dbe327221 */ /* 0x000fe20000010000 */
[-CC-:B------:R-:W-:Y:S01]  /*6230*/  FFMA.FTZ R97, R97, R88.reuse, -R38.reuse ;  /* 0x0000005861617223 */ /* 0x180fe20000010826 */
[-CC-:B------:R-:W-:Y:S01]  /*6240*/  FFMA.FTZ R99, R99, R88.reuse, -R38.reuse ;  /* 0x0000005863637223 */ /* 0x180fe20000010826 */
[-C--:B------:R-:W-:Y:S01]  /*6250*/  FFMA.FTZ R127, R127, R88.reuse, -R38 ;  /* 0x000000587f7f7223 */ /* 0x080fe20000010826 */
[----:B------:R-:W-:Y:S01]  /*6260*/  FADD.FTZ R13, R101, R50 ;  /* 0x00000032650d7221 */ /* 0x000fe20000010000 */
[-C--:B------:R-:W-:Y:S01]  /*6270*/  FFMA.FTZ R131, R131, R88.reuse, -R38 ;  /* 0x0000005883837223 */ /* 0x080fe20000010826 */
[----:B------:R-:W2:Y:S01]  /*6280*/  MUFU.EX2 R185, R185 ;  /* 0x000000b900b97308 */ /* 0x000ea20000000800 */
[----:B---3--:R-:W-:Y:S01]  /*6290*/  FADD.FTZ R11, R183, R48 ;  /* 0x00000030b70b7221 */ /* 0x008fe20000010000 */
[-CC-:B------:R-:W-:Y:S01]  /*62a0*/  FFMA.FTZ R133, R133, R88.reuse, -R38.reuse ;  /* 0x0000005885857223 */ /* 0x180fe20000010826 */
[-CC-:B------:R-:W-:Y:S01]  /*62b0*/  FFMA.FTZ R139, R139, R88.reuse, -R38.reuse ;  /* 0x000000588b8b7223 */ /* 0x180fe20000010826 */
[-CC-:B------:R-:W-:Y:S01]  /*62c0*/  FFMA.FTZ R141, R141, R88.reuse, -R38.reuse ;  /* 0x000000588d8d7223 */ /* 0x180fe20000010826 */
[----:B------:R-:W-:Y:S01]  /*62d0*/  FFMA.FTZ R147, R147, R88, -R38 ;  /* 0x0000005893937223 */ /* 0x000fe20000010826 */
[----:B------:R-:W-:-:S02]  /*62e0*/  F2FP.F16.F32.PACK_AB R177, R12, R177 ;  /* 0x000000b10cb1723e */ /* 0x000fc400000000ff */
[----:B------:R-:W-:Y:S01]  /*62f0*/  CS2R R82, SRZ ;  /* 0x0000000000527805 */ /* 0x000fe2000001ff00 */
[----:B------:R-:W3:Y:S01]  /*6300*/  MUFU.EX2 R26, R26 ;  /* 0x0000001a001a7308 */ /* 0x000ee20000000800 */
[----:B----4-:R-:W-:Y:S01]  /*6310*/  FADD.FTZ R48, R24, R11 ;  /* 0x0000000b18307221 */ /* 0x010fe20000010000 */
[----:B------:R-:W-:Y:S02]  /*6320*/  F2FP.F16.F32.PACK_AB R179, R14, R179 ;  /* 0x000000b30eb3723e */ /* 0x000fe400000000ff */
[----:B------:R-:W-:Y:S02]  /*6330*/  CS2R R80, SRZ ;  /* 0x0000000000507805 */ /* 0x000fe4000001ff00 */
[----:B------:R-:W-:Y:S02]  /*6340*/  F2FP.F16.F32.PACK_AB R176, R27, R176 ;  /* 0x000000b01bb0723e */ /* 0x000fe400000000ff */
[----:B------:R-:W-:Y:S02]  /*6350*/  CS2R R74, SRZ ;  /* 0x00000000004a7805 */ /* 0x000fe4000001ff00 */
[----:B------:R-:W-:-:S02]  /*6360*/  F2FP.F16.F32.PACK_AB R178, R31, R178 ;  /* 0x000000b21fb2723e */ /* 0x000fc400000000ff */
[----:B------:R-:W-:Y:S01]  /*6370*/  CS2R R72, SRZ ;  /* 0x0000000000487805 */ /* 0x000fe2000001ff00 */
[----:B------:R-:W4:Y:S01]  /*6380*/  MUFU.EX2 R187, R187 ;  /* 0x000000bb00bb7308 */ /* 0x000f220000000800 */
[----:B--2---:R-:W-:Y:S01]  /*6390*/  FADD.FTZ R11, R185, R48 ;  /* 0x00000030b90b7221 */ /* 0x004fe20000010000 */
[----:B------:R-:W-:Y:S01]  /*63a0*/  FADD.FTZ R48, R192, R13 ;  /* 0x0000000dc0307221 */ /* 0x000fe20000010000 */
[----:B------:R-:W-:Y:S02]  /*63b0*/  F2FP.F16.F32.PACK_AB R180, R39, R180 ;  /* 0x000000b427b4723e */ /* 0x000fe400000000ff */
[----:B------:R-:W-:Y:S02]  /*63c0*/  CS2R R70, SRZ ;  /* 0x0000000000467805 */ /* 0x000fe4000001ff00 */
[----:B------:R-:W-:Y:S01]  /*63d0*/  F2FP.F16.F32.PACK_AB R183, R24, R183 ;  /* 0x000000b718b7723e */ /* 0x000fe200000000ff */
[----:B------:R-:W-:Y:S01]  /*63e0*/  FADD.FTZ R13, R111, R48 ;  /* 0x000000306f0d7221 */ /* 0x000fe20000010000 */
[----:B------:R-:W-:Y:S01]  /*63f0*/  FFMA.FTZ R48, R69, R88, -R38 ;  /* 0x0000005845307223 */ /* 0x000fe20000010826 */
[----:B------:R-:W2:Y:S01]  /*6400*/  MUFU.EX2 R28, R28 ;  /* 0x0000001c001c7308 */ /* 0x000ea20000000800 */
[----:B---3--:R-:W-:Y:S01]  /*6410*/  FADD.FTZ R50, R26, R11 ;  /* 0x0000000b1a327221 */ /* 0x008fe20000010000 */
[----:B------:R-:W-:Y:S01]  /*6420*/  FADD.FTZ R52, R194, R13 ;  /* 0x0000000dc2347221 */ /* 0x000fe20000010000 */
[----:B------:R-:W-:-:S02]  /*6430*/  F2FP.F16.F32.PACK_AB R185, R26, R185 ;  /* 0x000000b91ab9723e */ /* 0x000fc400000000ff */
[----:B------:R-:W-:Y:S02]  /*6440*/  CS2R R68, SRZ ;  /* 0x0000000000447805 */ /* 0x000fe4000001ff00 */
[----:B------:R-:W-:Y:S01]  /*6450*/  F2FP.F16.F32.PACK_AB R182, R105, R182 ;  /* 0x000000b669b6723e */ /* 0x000fe200000000ff */
[----:B------:R-:W-:Y:S01]  /*6460*/  FADD.FTZ R13, R115, R52 ;  /* 0x00000034730d7221 */ /* 0x000fe20000010000 */
[----:B------:R-:W-:Y:S01]  /*6470*/  F2FP.F16.F32.PACK_AB R184, R107, R184 ;  /* 0x000000b86bb8723e */ /* 0x000fe200000000ff */
[----:B------:R-:W3:Y:S01]  /*6480*/  MUFU.EX2 R189, R189 ;  /* 0x000000bd00bd7308 */ /* 0x000ee20000000800 */
[----:B----4-:R-:W-:Y:S01]  /*6490*/  FADD.FTZ R11, R187, R50 ;  /* 0x00000032bb0b7221 */ /* 0x010fe20000010000 */
[----:B------:R-:W-:Y:S02]  /*64a0*/  F2FP.F16.F32.PACK_AB R186, R103, R186 ;  /* 0x000000ba67ba723e */ /* 0x000fe400000000ff */
[----:B------:R-:W-:Y:S02]  /*64b0*/  CS2R R66, SRZ ;  /* 0x0000000000427805 */ /* 0x000fe4000001ff00 */
[----:B------:R-:W-:-:S02]  /*64c0*/  F2FP.F16.F32.PACK_AB R188, R109, R188 ;  /* 0x000000bc6dbc723e */ /* 0x000fc400000000ff */
[----:B------:R-:W-:Y:S02]  /*64d0*/  CS2R R64, SRZ ;  /* 0x0000000000407805 */ /* 0x000fe4000001ff00 */
[----:B------:R-:W-:Y:S02]  /*64e0*/  F2FP.F16.F32.PACK_AB R190, R101, R190 ;  /* 0x000000be65be723e */ /* 0x000fe400000000ff */
[----:B------:R-:W-:Y:S01]  /*64f0*/  CS2R R62, SRZ ;  /* 0x00000000003e7805 */ /* 0x000fe2000001ff00 */
[----:B------:R-:W1:Y:S01]  /*6500*/  MUFU.EX2 R30, R30 ;  /* 0x0000001e001e7308 */ /* 0x000e620000000800 */
[C---:B--2---:R-:W-:Y:S01]  /*6510*/  FADD.FTZ R50, R28.reuse, R11 ;  /* 0x0000000b1c327221 */ /* 0x044fe20000010000 */
[----:B------:R-:W-:Y:S02]  /*6520*/  F2FP.F16.F32.PACK_AB R187, R28, R187 ;  /* 0x000000bb1cbb723e */ /* 0x000fe400000000ff */
[----:B------:R-:W-:Y:S02]  /*6530*/  CS2R R28, SRZ ;  /* 0x00000000001c7805 */ /* 0x000fe4000001ff00 */
[----:B------:R-:W-:-:S02]  /*6540*/  F2FP.F16.F32.PACK_AB R192, R111, R192 ;  /* 0x000000c06fc0723e */ /* 0x000fc400000000ff */
[----:B------:R-:W-:Y:S02]  /*6550*/  CS2R R26, SRZ ;  /* 0x00000000001a7805 */ /* 0x000fe4000001ff00 */
[----:B------:R-:W-:Y:S02]  /*6560*/  F2FP.F16.F32.PACK_AB R194, R115, R194 ;  /* 0x000000c273c2723e */ /* 0x000fe400000000ff */
[----:B------:R-:W-:Y:S01]  /*6570*/  CS2R R24, SRZ ;  /* 0x0000000000187805 */ /* 0x000fe2000001ff00 */
[----:B------:R-:W2:Y:S01]  /*6580*/  MUFU.EX2 R191, R191 ;  /* 0x000000bf00bf7308 */ /* 0x000ea20000000800 */
[----:B---3--:R-:W-:Y:S01]  /*6590*/  FADD.FTZ R11, R189, R50 ;  /* 0x00000032bd0b7221 */ /* 0x008fe20000010000 */
[----:B------:R-:W-:Y:S01]  /*65a0*/  FADD.FTZ R50, R196, R13 ;  /* 0x0000000dc4327221 */ /* 0x000fe20000010000 */
[C---:B------:R-:W-:Y:S02]  /*65b0*/  F2FP.F16.F32.PACK_AB R196, R117.reuse, R196 ;  /* 0x000000c475c4723e */ /* 0x040fe400000000ff */
[----:B------:R-:W-:Y:S01]  /*65c0*/  F2FP.F16.F32.PACK_AB R181, R20, R181 ;  /* 0x000000b514b5723e */ /* 0x000fe200000000ff */
[----:B------:R-:W-:-:S02]  /*65d0*/  FADD.FTZ R13, R117, R50 ;  /* 0x00000032750d7221 */ /* 0x000fc40000010000 */
[----:B------:R-:W3:Y:S01]  /*65e0*/  MUFU.EX2 R32, R32 ;  /* 0x0000002000207308 */ /* 0x000ee20000000800 */
[----:B-1----:R-:W-:Y:S01]  /*65f0*/  FADD.FTZ R10, R30, R11 ;  /* 0x0000000b1e0a7221 */ /* 0x002fe20000010000 */
[----:B------:R-:W-:Y:S01]  /*6600*/  FADD.FTZ R52, R198, R13 ;  /* 0x0000000dc6347221 */ /* 0x000fe20000010000 */
[----:B------:R-:W-:Y:S02]  /*6610*/  F2FP.F16.F32.PACK_AB R189, R30, R189 ;  /* 0x000000bd1ebd723e */ /* 0x000fe400000000ff */
[----:B------:R-:W-:Y:S02]  /*6620*/  CS2R R30, SRZ ;  /* 0x00000000001e7805 */ /* 0x000fe4000001ff00 */
[C---:B------:R-:W-:Y:S01]  /*6630*/  F2FP.F16.F32.PACK_AB R198, R121.reuse, R198 ;  /* 0x000000c679c6723e */ /* 0x040fe200000000ff */
[----:B------:R-:W-:Y:S01]  /*6640*/  FADD.FTZ R13, R121, R52 ;  /* 0x00000034790d7221 */ /* 0x000fe20000010000 */
[----:B------:R-:W1:Y:S01]  /*6650*/  MUFU.EX2 R193, R193 ;  /* 0x000000c100c17308 */ /* 0x000e620000000800 */
[----:B--2---:R-:W-:-:S02]  /*6660*/  FADD.FTZ R11, R191, R10 ;  /* 0x0000000abf0b7221 */ /* 0x004fc40000010000 */
[----:B------:R-:W-:Y:S01]  /*6670*/  FADD.FTZ R52, R200, R13 ;  /* 0x0000000dc8347221 */ /* 0x000fe20000010000 */
[----:B------:R-:W-:-:S03]  /*6680*/  F2FP.F16.F32.PACK_AB R200, R123, R200 ;  /* 0x000000c87bc8723e */ /* 0x000fc600000000ff */
[----:B------:R-:W-:Y:S01]  /*6690*/  FADD.FTZ R13, R123, R52 ;  /* 0x000000347b0d7221 */ /* 0x000fe20000010000 */
[----:B------:R-:W2:Y:S01]  /*66a0*/  MUFU.EX2 R34, R34 ;  /* 0x0000002200227308 */ /* 0x000ea20000000800 */
[----:B---3--:R-:W-:Y:S02]  /*66b0*/  FADD.FTZ R10, R32, R11 ;  /* 0x0000000b200a7221 */ /* 0x008fe40000010000 */
[----:B------:R-:W-:Y:S01]  /*66c0*/  FADD.FTZ R54, R202, R13 ;  /* 0x0000000dca367221 */ /* 0x000fe20000010000 */
[----:B------:R-:W-:Y:S02]  /*66d0*/  F2FP.F16.F32.PACK_AB R191, R32, R191 ;  /* 0x000000bf20bf723e */ /* 0x000fe400000000ff */
[----:B------:R-:W-:Y:S02]  /*66e0*/  CS2R R32, SRZ ;  /* 0x0000000000207805 */ /* 0x000fe4000001ff00 */
        /* <DEDUP_REMOVED lines=13> */
[----:B--2---:R-:W-:-:S07]  /*67c0*/  FADD.FTZ R11, R197, R10 ;  /* 0x0000000ac50b7221 */ /* 0x004fce0000010000 */
        /* <DEDUP_REMOVED lines=8> */
[----:B------:R-:W-:-:S06]  /*6850*/  F2FP.F16.F32.PACK_AB R202, R125, R202 ;  /* 0x000000ca7dca723e */ /* 0x000fcc00000000ff */
[----:B------:R-:W2:Y:S01]  /*6860*/  MUFU.EX2 R201, R201 ;  /* 0x000000c900c97308 */ /* 0x000ea20000000800 */
[C---:B---3--:R-:W-:Y:S01]  /*6870*/  FADD.FTZ R10, R42.reuse, R11 ;  /* 0x0000000b2a0a7221 */ /* 0x048fe20000010000 */
[----:B------:R-:W-:Y:S02]  /*6880*/  F2FP.F16.F32.PACK_AB R199, R42, R199 ;  /* 0x000000c72ac7723e */ /* 0x000fe400000000ff */
[----:B------:R-:W-:-:S04]  /*6890*/  CS2R R42, SRZ ;  /* 0x00000000002a7805 */ /* 0x000fc8000001ff00 */
        /* <DEDUP_REMOVED lines=9> */
[----:B------:R-:W-:Y:S02]  /*6930*/  F2FP.F16.F32.PACK_AB R201, R44, R201 ;  /* 0x000000c92cc9723e */ /* 0x000fe400000000ff */
[----:B------:R-:W-:-:S04]  /*6940*/  CS2R R44, SRZ ;  /* 0x00000000002c7805 */ /* 0x000fc8000001ff00 */
        /* <DEDUP_REMOVED lines=24> */
[----:B------:R1:W4:Y:S01]  /*6ad0*/  MUFU.EX2 R50, R79 ;  /* 0x0000004f00327308 */ /* 0x0003220000000800 */
[----:B--2---:R-:W-:-:S07]  /*6ae0*/  FADD.FTZ R11, R77, R10 ;  /* 0x0000000a4d0b7221 */ /* 0x004fce0000010000 */
[----:B------:R-:W2:Y:S01]  /*6af0*/  MUFU.EX2 R212, R212 ;  /* 0x000000d400d47308 */ /* 0x000ea20000000800 */
[C---:B---3--:R-:W-:Y:S01]  /*6b00*/  FADD.FTZ R13, R119.reuse, R56 ;  /* 0x00000038770d7221 */ /* 0x048fe20000010000 */
[----:B------:R-:W-:Y:S02]  /*6b10*/  F2FP.F16.F32.PACK_AB R210, R119, R210 ;  /* 0x000000d277d2723e */ /* 0x000fe400000000ff */
[----:B-1----:R-:W-:-:S04]  /*6b20*/  CS2R R78, SRZ ;  /* 0x00000000004e7805 */ /* 0x002fc8000001ff00 */
[----:B------:R-:W1:Y:S01]  /*6b30*/  MUFU.EX2 R85, R85 ;  /* 0x0000005500557308 */ /* 0x000e620000000800 */
[C---:B----4-:R-:W-:Y:S01]  /*6b40*/  FADD.FTZ R10, R50.reuse, R11 ;  /* 0x0000000b320a7221 */ /* 0x050fe20000010000 */
[----:B------:R-:W-:Y:S02]  /*6b50*/  F2FP.F16.F32.PACK_AB R207, R50, R77 ;  /* 0x0000004d32cf723e */ /* 0x000fe400000000ff */
[----:B------:R-:W-:Y:S02]  /*6b60*/  CS2R R76, SRZ ;  /* 0x00000000004c7805 */ /* 0x000fe4000001ff00 */
[----:B------:R-:W-:Y:S02]  /*6b70*/  CS2R R50, SRZ ;  /* 0x0000000000327805 */ /* 0x000fe4000001ff00 */
[----:B------:R-:W3:Y:S01]  /*6b80*/  MUFU.EX2 R143, R143 ;  /* 0x0000008f008f7308 */ /* 0x000ee20000000800 */
[----:B--2---:R-:W-:-:S07]  /*6b90*/  FADD.FTZ R56, R212, R13 ;  /* 0x0000000dd4387221 */ /* 0x004fce0000010000 */
[----:B------:R2:W4:Y:S01]  /*6ba0*/  MUFU.EX2 R52, R87 ;  /* 0x0000005700347308 */ /* 0x0005220000000800 */
[----:B-1----:R-:W-:-:S07]  /*6bb0*/  FADD.FTZ R11, R85, R10 ;  /* 0x0000000a550b7221 */ /* 0x002fce0000010000 */
[----:B------:R-:W1:Y:S01]  /*6bc0*/  MUFU.EX2 R214, R214 ;  /* 0x000000d600d67308 */ /* 0x000e620000000800 */
[C---:B---3--:R-:W-:Y:S01]  /*6bd0*/  FADD.FTZ R13, R143.reuse, R56 ;  /* 0x000000388f0d7221 */ /* 0x048fe20000010000 */
[----:B------:R-:W-:Y:S02]  /*6be0*/  F2FP.F16.F32.PACK_AB R212, R143, R212 ;  /* 0x000000d48fd4723e */ /* 0x000fe400000000ff */
[----:B--2---:R-:W-:-:S04]  /*6bf0*/  CS2R R86, SRZ ;  /* 0x0000000000567805 */ /* 0x004fc8000001ff00 */
[----:B------:R-:W2:Y:S01]  /*6c00*/  MUFU.EX2 R93, R93 ;  /* 0x0000005d005d7308 */ /* 0x000ea20000000800 */
[C---:B----4-:R-:W-:Y:S01]  /*6c10*/  FADD.FTZ R10, R52.reuse, R11 ;  /* 0x0000000b340a7221 */ /* 0x050fe20000010000 */
[----:B------:R-:W-:Y:S02]  /*6c20*/  F2FP.F16.F32.PACK_AB R209, R52, R85 ;  /* 0x0000005534d1723e */ /* 0x000fe400000000ff */
[----:B------:R-:W-:Y:S02]  /*6c30*/  CS2R R84, SRZ ;  /* 0x0000000000547805 */ /* 0x000fe4000001ff00 */
[----:B------:R-:W-:Y:S02]  /*6c40*/  CS2R R52, SRZ ;  /* 0x0000000000347805 */ /* 0x000fe4000001ff00 */
        /* <DEDUP_REMOVED lines=14> */
[----:B---3--:R-:W-:Y:S01]  /*6d30*/  FADD.FTZ R11, R97, R60 ;  /* 0x0000003c610b7221 */ /* 0x008fe20000010000 */
[----:B------:R-:W-:-:S06]  /*6d40*/  CS2R R60, SRZ ;  /* 0x00000000003c7805 */ /* 0x000fcc000001ff00 */
        /* <DEDUP_REMOVED lines=22> */
[----:B--2---:R-:W-:Y:S01]  /*6eb0*/  FADD.FTZ R11, R141, R14 ;  /* 0x0000000e8d0b7221 */ /* 0x004fe20000010000 */
[C---:B---3--:R-:W-:Y:S01]  /*6ec0*/  FADD.FTZ R10, R151.reuse, R10 ;  /* 0x0000000a970a7221 */ /* 0x048fe20000010000 */
[----:B------:R-:W-:Y:S02]  /*6ed0*/  F2FP.F16.F32.PACK_AB R218, R151, R218 ;  /* 0x000000da97da723e */ /* 0x000fe400000000ff */
[C---:B-1----:R-:W-:Y:S01]  /*6ee0*/  FADD.FTZ R11, R12.reuse, R11 ;  /* 0x0000000b0c0b7221 */ /* 0x042fe20000010000 */
[----:B------:R-:W-:Y:S01]  /*6ef0*/  F2FP.F16.F32.PACK_AB R219, R12, R141 ;  /* 0x0000008d0cdb723e */ /* 0x000fe200000000ff */
[----:B------:R-:W-:Y:S06]  /*6f00*/  @!P2 BRA `(.L_x_5652) ;  /* 0x0000005400e4a947 */ /* 0x000fec0003800000 */
[----:B------:R-:W-:Y:S01]  /*6f10*/  VIADD R13, R112, 0xfffffffe ;  /* 0xfffffffe700d7836 */ /* 0x000fe20000000000 */
[----:B------:R-:W-:Y:S01]  /*6f20*/  MOV R12, R89 ;  /* 0x00000059000c7202 */ /* 0x000fe20000000f00 */
[----:B------:R-:W-:Y:S01]  /*6f30*/  IMAD.MOV.U32 R14, RZ, RZ, R91 ;  /* 0x000000ffff0e7224 */ /* 0x000fe200078e005b */
[----:B------:R-:W-:Y:S01]  /*6f40*/  UMOV UR60, UR61 ;  /* 0x0000003d003c7c82 */ /* 0x000fe20008000000 */
[----:B------:R-:W-:Y:S01]  /*6f50*/  IMAD.MOV.U32 R87, RZ, RZ, RZ ;  /* 0x000000ffff577224 */ /* 0x000fe200078e00ff */
[----:B------:R-:W-:Y:S01]  /*6f60*/  UMOV UR37, UR38 ;  /* 0x0000002600257c82 */ /* 0x000fe20008000000 */
[----:B------:R-:W-:-:S05]  /*6f70*/  ULDC UR7, c[0x0][0x9d8] ;  /* 0x0002760000077ab9 */ /* 0x000fca0000000800 */
.L_x_5663:
[----:B------:R-:W-:Y:S01]  /*6f80*/  R2UR UR6, R19 ;  /* 0x00000000130672ca */ /* 0x000fe200000e0000 */
[----:B------:R-:W-:-:S04]  /*6f90*/  UIADD3 UR38, UR37, 0x1, URZ ;  /* 0x0000000125267890 */ /* 0x000fc8000fffe03f */
[----:B------:R-:W-:-:S04]  /*6fa0*/  UISETP.NE.AND UP0, UPT, UR38, 0x2, UPT ;  /* 0x000000022600788c */ /* 0x000fc8000bf05270 */
[----:B------:R-:W-:Y:S02]  /*6fb0*/  USEL UR61, URZ, 0x1, UP0 ;  /* 0x000000013f3d7887 */ /* 0x000fe40008000000 */
[----:B------:R-:W-:Y:S02]  /*6fc0*/  USEL UR38, UR38, URZ, UP0 ;  /* 0x0000003f26267287 */ /* 0x000fe40008000000 */
[----:B------:R-:W-:Y:S01]  /*6fd0*/  ISETP.NE.AND P2, PT, RZ, UR6, PT ;  /* 0x00000006ff007c0c */ /* 0x000fe2000bf45270 */
[----:B------:R-:W-:-:S12]  /*6fe0*/  ULOP3.LUT UR61, UR60, UR61, URZ, 0x3c, !UPT ;  /* 0x0000003d3c3d7292 */ /* 0x000fd8000f8e3c3f */
[----:B------:R-:W-:Y:S05]  /*6ff0*/  @P2 BRA `(.L_x_5653) ;  /* 0x00000000002c2947 */ /* 0x000fea0003800000 */
[----:B------:R-:W-:Y:S05]  /*7000*/  @!P0 BRA `(.L_x_5654) ;  /* 0x0000000000048947 */ /* 0x000fea0003800000 */
[----:B------:R-:W-:Y:S01]  /*7010*/  BPT.TRAP 0x1 ;  /* 0x000000040000795c */ /* 0x000fe20000300000 */
.L_x_5654:
[----:B------:R-:W-:Y:S01]  /*7020*/  ULEA UR6, UR38, UR39, 0x3 ;  /* 0x0000002726067291 */ /* 0x000fe2000f8e183f */
[----:B------:R-:W-:-:S05]  /*7030*/  IMAD.U32 R15, RZ, RZ, UR61 ;  /* 0x0000003dff0f7e24 */ /* 0x000fca000f8e00ff */
[----:B------:R-:W-:-:S04]  /*7040*/  SHF.L.U32 R15, R15, 0x1f, RZ ;  /* 0x0000001f0f0f7819 */ /* 0x000fc800000006ff */
[----:B------:R1:W2:Y:S01]  /*7050*/  SYNCS.PHASECHK.TRANS64.TRYWAIT P1, [UR6+0x34830], R15 ;  /* 0x0348300fff0075a7 */ /* 0x0002a20008020146 */
[----:B------:R-:W-:Y:S05]  /*7060*/  @!P0 BRA `(.L_x_5655) ;  /* 0x0000000000048947 */ /* 0x000fea0003800000 */
[----:B------:R-:W-:Y:S01]  /*7070*/  BPT.TRAP 0x1 ;  /* 0x000000040000795c */ /* 0x000fe20000300000 */
.L_x_5655:
[----:B--2---:R-:W-:Y:S05]  /*7080*/  @P1 BRA `(.L_x_5653) ;  /* 0x0000000000081947 */ /* 0x004fea0003800000 */
[----:B------:R-:W2:Y:S02]  /*7090*/  SYNCS.PHASECHK.TRANS64.TRYWAIT P1, [UR6+0x34830], R15 ;  /* 0x0348300fff0075a7 */ /* 0x000ea40008020146 */
[----:B--2---:R-:W-:Y:S05]  /*70a0*/  @!P1 BRA `(.L_x_5656) ;  /* 0x0000009c00749947 */ /* 0x004fea0003800000 */
.L_x_5653:
        /* <DEDUP_REMOVED lines=623> */
.L_x_5658:
[----:B------:R-:W-:Y:S01]  /*97a0*/  ULEA UR6, UR37, UR39, 0x3 ;  /* 0x0000002725067291 */ /* 0x000fe2000f8e183f */
[----:B------:R-:W-:-:S05]  /*97b0*/  IMAD.U32 R15, RZ, RZ, UR60 ;  /* 0x0000003cff0f7e24 */ /* 0x000fca000f8e00ff */
[----:B------:R-:W-:-:S04]  /*97c0*/  SHF.L.U32 R15, R15, 0x1f, RZ ;  /* 0x0000001f0f0f7819 */ /* 0x000fc800000006ff */
[----:B------:R1:W2:Y:S01]  /*97d0*/  SYNCS.PHASECHK.TRANS64.TRYWAIT P1, [UR6+0x34850], R15 ;  /* 0x0348500fff0075a7 */ /* 0x0002a20008020146 */
[----:B------:R-:W-:Y:S05]  /*97e0*/  @!P0 BRA `(.L_x_5659) ;  /* 0x0000000000048947 */ /* 0x000fea0003800000 */
[----:B------:R-:W-:Y:S01]  /*97f0*/  BPT.TRAP 0x1 ;  /* 0x000000040000795c */ /* 0x000fe20000300000 */
.L_x_5659:
[----:B--2---:R-:W-:Y:S05]  /*9800*/  @P1 BRA `(.L_x_5657) ;  /* 0x0000000000081947 */ /* 0x004fea0003800000 */
[----:B------:R-:W2:Y:S02]  /*9810*/  SYNCS.PHASECHK.TRANS64.TRYWAIT P1, [UR6+0x34850], R15 ;  /* 0x0348500fff0075a7 */ /* 0x000ea40008020146 */
[----:B--2---:R-:W-:Y:S05]  /*9820*/  @!P1 BRA `(.L_x_5660) ;  /* 0x0000007400ac9947 */ /* 0x004fea0003800000 */
.L_x_5657:
[----:B------:R-:W-:Y:S01]  /*9830*/  UIADD3 UR6, UR39, 0x400, URZ ;  /* 0x0000040027067890 */ /* 0x000fe2000fffe03f */
[----:B------:R-:W-:Y:S01]  /*9840*/  WARPGROUP.ARRIVE ;  /* 0x00000000000079c5 */ /* 0x000fe20000000000 */
[----:B------:R-:W-:-:S05]  /*9850*/  UMOV UR11, 0x40000040 ;  /* 0x40000040000b7882 */ /* 0x000fca0000000000 */
[----:B--2---:R-:W2:Y:S01]  /*9860*/  S2R R20, SR_TID.X ;  /* 0x0000000000147919 */ /* 0x004ea20000002100 */
[----:B------:R-:W-:-:S04]  /*9870*/  USHF.R.U32.HI UR6, URZ, 0x4, UR6 ;  /* 0x000000043f067899 */ /* 0x000fc80008011606 */
[----:B------:R-:W-:-:S04]  /*9880*/  ULOP3.LUT UR6, UR6, 0x3fff, URZ, 0xc0, !UPT ;  /* 0x00003fff06067892 */ /* 0x000fc8000f8ec03f */
[----:B------:R-:W-:-:S04]  /*9890*/  ULOP3.LUT UR6, UR6, 0x5800000, URZ, 0xfc, !UPT ;  /* 0x0580000006067892 */ /* 0x000fc8000f8efc3f */
[----:B------:R-:W-:-:S07]  /*98a0*/  UIMAD UR6, UR37, 0xb00, UR6 ;  /* 0x00000b00250678a4 */ /* 0x000fce000f8e0206 */
[----:B------:R-:W-:Y:S02]  /*98b0*/  UMOV UR10, UR6 ;  /* 0x00000006000a7c82 */ /* 0x000fe40008000000 */
[----:B------:R-:W-:Y:S01]  /*98c0*/  HGMMA.64x128x16.F32 R24, R176, gdesc[UR8].tnspB, R24, gsb0 ;  /* 0x41e00008b0187df0 */ /* 0x000fe20008000818 */
[----:B------:R-:W-:Y:S01]  /*98d0*/  UIADD3 UR10, UR6, 0x80, URZ ;  /* 0x00000080060a7890 */ /* 0x000fe2000fffe03f */
[----:B------:R-:W-:Y:S01]  /*98e0*/  UMOV UR11, 0x40000040 ;  /* 0x40000040000b7882 */ /* 0x000fe20000000000 */
[----:B--2---:R-:W-:-:S04]  /*98f0*/  SHF.R.U32.HI R20, RZ, 0x7, R20 ;  /* 0x00000007ff147819 */ /* 0x004fc80000011614 */
[----:B-1----:R-:W-:Y:S01]  /*9900*/  IADD3 R15, -R20, 0xb, RZ ;  /* 0x0000000b140f7810 */ /* 0x002fe20007ffe1ff */
[----:B------:R-:W-:Y:S02]  /*9910*/  WARPGROUP.DEPBAR.LE gsb0, 0x0 ;  /* 0x00008000000079c5 */ /* 0x000fe40000010000 */
[----:B------:R-:W-:-:S06]  /*9920*/  WARPGROUP.ARRIVE ;  /* 0x00000000000079c5 */ /* 0x000fcc0000000000 */
[----:B------:R-:W-:Y:S01]  /*9930*/  HGMMA.64x128x16.F32 R24, R180, gdesc[UR8].tnspB, R24, gsb0 ;  /* 0x41e00008b4187df0 */ /* 0x000fe20008000818 */
[----:B------:R-:W-:Y:S01]  /*9940*/  UIADD3 UR10, UR6, 0x100, URZ ;  /* 0x00000100060a7890 */ /* 0x000fe2000fffe03f */
[----:B------:R-:W-:Y:S01]  /*9950*/  UMOV UR11, 0x40000040 ;  /* 0x40000040000b7882 */ /* 0x000fe20000000000 */
[----:B------:R-:W-:Y:S02]  /*9960*/  WARPGROUP.DEPBAR.LE gsb0, 0x0 ;  /* 0x00008000000079c5 */ /* 0x000fe40000010000 */
[----:B------:R-:W-:-:S07]  /*9970*/  WARPGROUP.ARRIVE ;  /* 0x00000000000079c5 */ /* 0x000fce0000000000 */
        /* <DEDUP_REMOVED lines=41> */
[----:B------:R-:W-:Y:S03]  /*9c10*/  HGMMA.64x128x16.F32 R24, R216, gdesc[UR8].tnspB, R24, gsb0 ;  /* 0x41e00008d8187df0 */ /* 0x000fe60008000818 */
[----:B------:R-:W-:Y:S02]  /*9c20*/  WARPGROUP.DEPBAR.LE gsb0, 0x0 ;  /* 0x00008000000079c5 */ /* 0x000fe40000010000 */
[----:B------:R1:W-:Y:S06]  /*9c30*/  BAR.ARV R15, 0x100 ;  /* 0x0004000f0000751d */ /* 0x0003ec0000002000 */
[----:B------:R-:W-:Y:S05]  /*9c40*/  @!P0 BRA `(.L_x_5661) ;  /* 0x0000000000048947 */ /* 0x000fea0003800000 */
[----:B------:R-:W-:Y:S01]  /*9c50*/  BPT.TRAP 0x1 ;  /* 0x000000040000795c */ /* 0x000fe20000300000 */
.L_x_5661:
[----:B-1----:R-:W-:Y:S01]  /*9c60*/  FMUL.FTZ R15, R168, UR7 ;  /* 0x00000007a80f7c20 */ /* 0x002fe20008410000 */
[----:B------:R-:W-:Y:S01]  /*9c70*/  FMUL.FTZ R21, R170, UR7 ;  /* 0x00000007aa157c20 */ /* 0x000fe20008410000 */
[----:B------:R-:W-:Y:S01]  /*9c80*/  FMUL.FTZ R20, R169, UR7 ;  /* 0x00000007a9147c20 */ /* 0x000fe20008410000 */
[----:B------:R-:W-:Y:S01]  /*9c90*/  FMUL.FTZ R168, R171, UR7 ;  /* 0x00000007aba87c20 */ /* 0x000fe20008410000 */
[----:B------:R-:W-:Y:S01]  /*9ca0*/  FMUL.FTZ R169, R172, UR7 ;  /* 0x00000007aca97c20 */ /* 0x000fe20008410000 */
[----:B------:R-:W2:Y:S01]  /*9cb0*/  LDL R230, [R1+0x4] ;  /* 0x0000040001e67983 */ /* 0x000ea20000100800 */
        /* <DEDUP_REMOVED lines=33> */
[----:B----4-:R-:W-:Y:S01]  /*9ed0*/  FMNMX.FTZ R104, R20, R217, !PT ;  /* 0x000000d914687209 */ /* 0x010fe20007810000 */
        /* <DEDUP_REMOVED lines=69> */
[----:B------:R-:W-:Y:S01]  /*a330*/  ISETP.NE.AND P1, PT, R23, RZ, PT ;  /* 0x000000ff1700720c */ /* 0x000fe20003f25270 */
[----:B------:R-:W3:Y:S01]  /*a340*/  MUFU.TANH R166, R166 ;  /* 0x000000a600a67308 */ /* 0x000ee20000002400 */
[----:B----4-:R-:W-:-:S07]  /*a350*/  FMNMX.FTZ R229, R163, R106, !PT ;  /* 0x0000006aa3e57209 */ /* 0x010fce0007810000 */
[----:B------:R-:W4:Y:S01]  /*a360*/  MUFU.TANH R165, R165 ;  /* 0x000000a500a57308 */ /* 0x000f220000002400 */
[----:B-1----:R-:W-:-:S07]  /*a370*/  FMNMX.FTZ R104, R164, R219, !PT ;  /* 0x000000dba4687209 */ /* 0x002fce0007810000 */
[----:B------:R-:W1:Y:S01]  /*a380*/  MUFU.TANH R167, R167 ;  /* 0x000000a700a77308 */ /* 0x000e620000002400 */
[----:B---3--:R-:W-:-:S07]  /*a390*/  FMNMX.FTZ R106, R166, R229, !PT ;  /* 0x000000e5a66a7209 */ /* 0x008fce0007810000 */
[----:B------:R-:W3:Y:S01]  /*a3a0*/  MUFU.TANH R152, R152 ;  /* 0x0000009800987308 */ /* 0x000ee20000002400 */
[----:B----4-:R-:W-:-:S07]  /*a3b0*/  FMNMX.FTZ R219, R165, R104, !PT ;  /* 0x00000068a5db7209 */ /* 0x010fce0007810000 */
[----:B------:R-:W4:Y:S01]  /*a3c0*/  MUFU.TANH R154, R154 ;  /* 0x0000009a009a7308 */ /* 0x000f220000002400 */
[----:B-1----:R-:W-:-:S07]  /*a3d0*/  FMNMX.FTZ R229, R167, R106, !PT ;  /* 0x0000006aa7e57209 */ /* 0x002fce0007810000 */
[----:B------:R-:W1:Y:S01]  /*a3e0*/  MUFU.TANH R153, R153 ;  /* 0x0000009900997308 */ /* 0x000e620000002400 */
[----:B---3--:R-:W-:Y:S01]  /*a3f0*/  FMNMX.FTZ R104, R152, R219, !PT ;  /* 0x000000db98687209 */ /* 0x008fe20007810000 */
[----:B------:R-:W-:-:S06]  /*a400*/  FMUL.FTZ R219, R96, UR7 ;  /* 0x0000000760db7c20 */ /* 0x000fcc0008410000 */
[----:B------:R-:W3:Y:S01]  /*a410*/  MUFU.TANH R155, R155 ;  /* 0x0000009b009b7308 */ /* 0x000ee20000002400 */
[----:B----4-:R-:W-:-:S07]  /*a420*/  FMNMX.FTZ R96, R154, R229, !PT ;  /* 0x000000e59a607209 */ /* 0x010fce0007810000 */
[----:B------:R-:W4:Y:S01]  /*a430*/  MUFU.TANH R156, R156 ;  /* 0x0000009c009c7308 */ /* 0x000f220000002400 */
[----:B-1----:R-:W-:-:S07]  /*a440*/  FMNMX.FTZ R229, R153, R104, !PT ;  /* 0x0000006899e57209 */ /* 0x002fce0007810000 */
[----:B------:R-:W1:Y:S01]  /*a450*/  MUFU.TANH R157, R157 ;  /* 0x0000009d009d7308 */ /* 0x000e620000002400 */
[----:B---3--:R-:W-:-:S07]  /*a460*/  FMNMX.FTZ R231, R155, R96, !PT ;  /* 0x000000609be77209 */ /* 0x008fce0007810000 */
[----:B------:R-:W3:Y:S01]  /*a470*/  MUFU.TANH R158, R158 ;  /* 0x0000009e009e7308 */ /* 0x000ee20000002400 */
[----:B----4-:R-:W-:Y:S01]  /*a480*/  FMNMX.FTZ R96, R156, R229, !PT ;  /* 0x000000e59c607209 */ /* 0x010fe20007810000 */
[----:B------:R-:W-:-:S06]  /*a490*/  FMUL.FTZ R229, R97, UR7 ;  /* 0x0000000761e57c20 */ /* 0x000fcc0008410000 */
[----:B------:R-:W4:Y:S01]  /*a4a0*/  MUFU.TANH R144, R144 ;  /* 0x0000009000907308 */ /* 0x000f220000002400 */
[----:B-1----:R-:W-:-:S07]  /*a4b0*/  FMNMX.FTZ R97, R157, R96, !PT ;  /* 0x000000609d617209 */ /* 0x002fce0007810000 */
[----:B------:R-:W1:Y:S01]  /*a4c0*/  MUFU.TANH R159, R159 ;  /* 0x0000009f009f7308 */ /* 0x000e620000002400 */
[----:B---3--:R-:W-:Y:S01]  /*a4d0*/  FMNMX.FTZ R104, R158, R231, !PT ;  /* 0x000000e79e687209 */ /* 0x008fe20007810000 */
[----:B------:R-:W-:-:S06]  /*a4e0*/  FMUL.FTZ R231, R100, UR7 ;  /* 0x0000000764e77c20 */ /* 0x000fcc0008410000 */
[----:B------:R-:W3:Y:S01]  /*a4f0*/  MUFU.TANH R145, R145 ;  /* 0x0000009100917308 */ /* 0x000ee20000002400 */
[----:B----4-:R-:W-:Y:S01]  /*a500*/  FMNMX.FTZ R96, R144, R97, !PT ;  /* 0x0000006190607209 */ /* 0x010fe20007810000 */
[----:B------:R-:W-:-:S06]  /*a510*/  FMUL.FTZ R97, R98, UR7 ;  /* 0x0000000762617c20 */ /* 0x000fcc0008410000 */
        /* <DEDUP_REMOVED lines=123> */
[----:B---3--:R-:W-:-:S05]  /*acd0*/  FMNMX.FTZ R92, R116, R89, !PT ;  /* 0x00000059745c7209 */ /* 0x008fca0007810000 */
[----:B------:R-:W3:Y:S01]  /*ace0*/  SHFL.BFLY PT, R89, R92, 0x2, 0x1f ;  /* 0x0c401f005c597f89 */ /* 0x000ee200000e0000 */
[----:B----4-:R-:W-:-:S04]  /*acf0*/  FMNMX.FTZ R88, R90, R91, !PT ;  /* 0x0000005b5a587209 */ /* 0x010fc80007810000 */
[----:B-1----:R-:W-:-:S05]  /*ad00*/  FMNMX.FTZ R93, R95, R88, !PT ;  /* 0x000000585f5d7209 */ /* 0x002fca0007810000 */
[----:B------:R-:W1:Y:S01]  /*ad10*/  SHFL.BFLY PT, R88, R93, 0x2, 0x1f ;  /* 0x0c401f005d587f89 */ /* 0x000e6200000e0000 */
[----:B---3--:R-:W-:-:S05]  /*ad20*/  FMNMX.FTZ R94, R92, R89, !PT ;  /* 0x000000595c5e7209 */ /* 0x008fca0007810000 */
[----:B------:R-:W3:Y:S01]  /*ad30*/  SHFL.BFLY PT, R89, R94, 0x1, 0x1f ;  /* 0x0c201f005e597f89 */ /* 0x000ee200000e0000 */
[----:B-1----:R-:W-:Y:S02]  /*ad40*/  FMNMX.FTZ R96, R93, R88, !PT ;  /* 0x000000585d607209 */ /* 0x002fe40007810000 */
[----:B------:R-:W1:Y:S03]  /*ad50*/  LDC R88, c[0x0][0x988] ;  /* 0x00026200ff587b82 */ /* 0x000e660000000800 */
[----:B------:R-:W4:Y:S01]  /*ad60*/  SHFL.BFLY PT, R91, R96, 0x1, 0x1f ;  /* 0x0c201f00605b7f89 */ /* 0x000f2200000e0000 */
[----:B---3--:R-:W-:-:S05]  /*ad70*/  FMNMX.FTZ R89, R94, R89, !PT ;  /* 0x000000595e597209 */ /* 0x008fca0007810000 */
[C---:B------:R-:W-:Y:S01]  /*ad80*/  FADD.FTZ R12, -R89.reuse, R12 ;  /* 0x0000000c590c7221 */ /* 0x040fe20000010100 */
[----:B-1----:R-:W-:-:S03]  /*ad90*/  FMUL.FTZ R118, R89, R88 ;  /* 0x0000005859767220 */ /* 0x002fc60000410000 */
[-C--:B------:R-:W-:Y:S01]  /*ada0*/  FMUL.FTZ R98, R12, R88.reuse ;  /* 0x000000580c627220 */ /* 0x080fe20000410000 */
[----:B----4-:R-:W-:Y:S01]  /*adb0*/  FMNMX.FTZ R91, R96, R91, !PT ;  /* 0x0000005b605b7209 */ /* 0x010fe20007810000 */
[-CC-:B------:R-:W-:Y:S01]  /*adc0*/  FFMA.FTZ R216, R110, R88.reuse, -R118.reuse ;  /* 0x000000586ed87223 */ /* 0x180fe20000010876 */
[-CC-:B------:R-:W-:Y:S01]  /*add0*/  FFMA.FTZ R176, R15, R88.reuse, -R118.reuse ;  /* 0x000000580fb07223 */ /* 0x180fe20000010876 */
[-CC-:B------:R-:W-:Y:S01]  /*ade0*/  FFMA.FTZ R108, R20, R88.reuse, -R118.reuse ;  /* 0x00000058146c7223 */ /* 0x180fe20000010876 */
[-C--:B------:R-:W-:Y:S01]  /*adf0*/  FFMA.FTZ R15, R112, R88.reuse, -R118 ;  /* 0x00000058700f7223 */ /* 0x080fe20000010876 */
[C---:B------:R-:W-:Y:S01]  /*ae00*/  FADD.FTZ R12, -R91.reuse, R14 ;  /* 0x0000000e5b0c7221 */ /* 0x040fe20000010100 */
[-C--:B------:R-:W-:Y:S01]  /*ae10*/  FMUL.FTZ R110, R91, R88.reuse ;  /* 0x000000585b6e7220 */ /* 0x080fe20000410000 */
[----:B------:R-:W-:Y:S01]  /*ae20*/  MUFU.EX2 R93, R98 ;  /* 0x00000062005d7308 */ /* 0x000fe20000000800 */
[-C--:B------:R-:W-:Y:S01]  /*ae30*/  FFMA.FTZ R178, R169, R88.reuse, -R118 ;  /* 0x00000058a9b27223 */ /* 0x080fe20000010876 */
[-C--:B------:R-:W-:Y:S01]  /*ae40*/  FMUL.FTZ R12, R12, R88.reuse ;  /* 0x000000580c0c7220 */ /* 0x080fe20000410000 */
[-CC-:B------:R-:W-:Y:S01]  /*ae50*/  FFMA.FTZ R21, R21, R88.reuse, -R110.reuse ;  /* 0x0000005815157223 */ /* 0x180fe2000001086e */
[-C--:B------:R-:W-:Y:S01]  /*ae60*/  FFMA.FTZ R112, R168, R88.reuse, -R110 ;  /* 0x00000058a8707223 */ /* 0x080fe2000001086e */
[-C--:B------:R-:W-:Y:S01]  /*ae70*/  FFMA.FTZ R192, R179, R88.reuse, -R118 ;  /* 0x00000058b3c07223 */ /* 0x080fe20000010876 */
[-C--:B------:R-:W-:Y:S01]  /*ae80*/  FFMA.FTZ R179, R171, R88.reuse, -R110 ;  /* 0x00000058abb37223 */ /* 0x080fe2000001086e */
[-CC-:B------:R-:W-:Y:S01]  /*ae90*/  FFMA.FTZ R106, R170, R88.reuse, -R118.reuse ;  /* 0x00000058aa6a7223 */ /* 0x180fe20000010876 */
[----:B------:R-:W1:Y:S01]  /*aea0*/  MUFU.EX2 R176, R176 ;  /* 0x000000b000b07308 */ /* 0x000e620000000800 */
[-C--:B------:R-:W-:Y:S01]  /*aeb0*/  FFMA.FTZ R218, R114, R88.reuse, -R118 ;  /* 0x0000005872da7223 */ /* 0x080fe20000010876 */
[-C--:B------:R-:W-:Y:S01]  /*aec0*/  FFMA.FTZ R114, R172, R88.reuse, -R110 ;  /* 0x00000058ac727223 */ /* 0x080fe2000001086e */
[-CC-:B------:R-:W-:Y:S01]  /*aed0*/  FFMA.FTZ R212, R219, R88.reuse, -R118.reuse ;  /* 0x00000058dbd47223 */ /* 0x180fe20000010876 */
[-CC-:B------:R-:W-:Y:S01]  /*aee0*/  FFMA.FTZ R180, R160, R88.reuse, -R118.reuse ;  /* 0x00000058a0b47223 */ /* 0x180fe20000010876 */
[-C--:B------:R-:W-:Y:S01]  /*aef0*/  FFMA.FTZ R219, R116, R88.reuse, -R118 ;  /* 0x0000005874db7223 */ /* 0x080fe20000010876 */
[-C--:B------:R-:W-:Y:S01]  /*af00*/  FFMA.FTZ R116, R162, R88.reuse, -R110 ;  /* 0x00000058a2747223 */ /* 0x080fe2000001086e */
[-CC-:B------:R-:W-:Y:S01]  /*af10*/  FFMA.FTZ R104, R161, R88.reuse, -R118.reuse ;  /* 0x00000058a1687223 */ /* 0x180fe20000010876 */
[----:B------:R-:W-:Y:S01]  /*af20*/  MUFU.EX2 R12, R12 ;  /* 0x0000000c000c7308 */ /* 0x000fe20000000800 */
[-CC-:B------:R-:W-:Y:S01]  /*af30*/  FFMA.FTZ R102, R165, R88.reuse, -R118.reuse ;  /* 0x00000058a5667223 */ /* 0x180fe20000010876 */
[-C--:B------:R-:W-:Y:S01]  /*af40*/  FFMA.FTZ R165, R201, R88.reuse, -R118 ;  /* 0x00000058c9a57223 */ /* 0x080fe20000010876 */
[-CC-:B------:R-:W-:Y:S01]  /*af50*/  FFMA.FTZ R163, R163, R88.reuse, -R110.reuse ;  /* 0x00000058a3a37223 */ /* 0x180fe2000001086e */
[-C--:B------:R-:W-:Y:S01]  /*af60*/  FFMA.FTZ R201, R121, R88.reuse, -R110 ;  /* 0x0000005879c97223 */ /* 0x080fe2000001086e */
[-CC-:B------:R-:W-:Y:S01]  /*af70*/  FFMA.FTZ R182, R164, R88.reuse, -R118.reuse ;  /* 0x00000058a4b67223 */ /* 0x180fe20000010876 */
[-C--:B------:R-:W-:Y:S01]  /*af80*/  FFMA.FTZ R194, R183, R88.reuse, -R118 ;  /* 0x00000058b7c27223 */ /* 0x080fe20000010876 */
[----:B------:R-:W-:Y:S01]  /*af90*/  FFMA.FTZ R183, R166, R88, -R110 ;  /* 0x00000058a6b77223 */ /* 0x000fe2000001086e */
        /* <DEDUP_REMOVED lines=16> */
[----:B------:R-:W4:Y:S01]  /*b0a0*/  MUFU.EX2 R112, R112 ;  /* 0x0000007000707308 */ /* 0x000f220000000800 */
        /* <DEDUP_REMOVED lines=8> */
[----:B-1----:R-:W-:Y:S01]  /*b130*/  FADD.FTZ R121, R108, R121 ;  /* 0x000000796c797221 */ /* 0x002fe20000010000 */
        /* <DEDUP_REMOVED lines=9> */
[-C--:B------:R-:W-:Y:S01]  /*b1d0*/  FFMA.FTZ R137, R233, R88.reuse, -R118 ;  /* 0x00000058e9897223 */ /* 0x080fe20000010876 */
[----:B----4-:R-:W-:Y:S01]  /*b1e0*/  FADD.FTZ R10, R112, R11 ;  /* 0x0000000b700a7221 */ /* 0x010fe20000010000 */
[-CC-:B------:R-:W-:Y:S01]  /*b1f0*/  FFMA.FTZ R118, R167, R88.reuse, -R110.reuse ;  /* 0x00000058a7767223 */ /* 0x180fe2000001086e */
[-CC-:B------:R-:W-:Y:S01]  /*b200*/  FFMA.FTZ R185, R154, R88.reuse, -R110.reuse ;  /* 0x000000589ab97223 */ /* 0x180fe2000001086e */
[-CC-:B------:R-:W-:Y:S01]  /*b210*/  FFMA.FTZ R120, R155, R88.reuse, -R110.reuse ;  /* 0x000000589b787223 */ /* 0x180fe2000001086e */
[----:B------:R-:W4:Y:S01]  /*b220*/  MUFU.EX2 R106, R106 ;  /* 0x0000006a006a7308 */ /* 0x000f220000000800 */
        /* <DEDUP_REMOVED lines=16> */
[----:B----4-:R-:W-:Y:S01]  /*b330*/  FADD.FTZ R121, R106, R121 ;  /* 0x000000796a797221 */ /* 0x010fe20000010000 */
[-CC-:B------:R-:W-:Y:S01]  /*b340*/  FFMA.FTZ R199, R133, R88.reuse, -R110.reuse ;  /* 0x0000005885c77223 */ /* 0x180fe2000001086e */
[-CC-:B------:R-:W-:Y:S01]  /*b350*/  FFMA.FTZ R134, R135, R88.reuse, -R110.reuse ;  /* 0x0000005887867223 */ /* 0x180fe2000001086e */
[-CC-:B------:R-:W-:Y:S01]  /*b360*/  FFMA.FTZ R136, R123, R88.reuse, -R110.reuse ;  /* 0x000000587b887223 */ /* 0x180fe2000001086e */
        /* <DEDUP_REMOVED lines=18> */
[----:B------:R-:W-:Y:S01]  /*b490*/  FFMA.FTZ R95, R95, R88, -R110 ;  /* 0x000000585f5f7223 */ /* 0x000fe2000001086e */
[----:B------:R-:W1:Y:S01]  /*b4a0*/  MUFU.EX2 R163, R163 ;  /* 0x000000a300a37308 */ /* 0x000e620000000800 */
[----:B----4-:R-:W-:-:S07]  /*b4b0*/  FADD.FTZ R10, R116, R11 ;  /* 0x0000000b740a7221 */ /* 0x010fce0000010000 */
[----:B------:R-:W4:Y:S01]  /*b4c0*/  MUFU.EX2 R182, R182 ;  /* 0x000000b600b67308 */ /* 0x000f220000000800 */
[----:B---3--:R-:W-:-:S07]  /*b4d0*/  FADD.FTZ R121, R104, R121 ;  /* 0x0000007968797221 */ /* 0x008fce0000010000 */
[----:B------:R-:W3:Y:S01]  /*b4e0*/  MUFU.EX2 R183, R183 ;  /* 0x000000b700b77308 */ /* 0x000ee20000000800 */
[----:B-1----:R-:W-:-:S07]  /*b4f0*/  FADD.FTZ R10, R163, R10 ;  /* 0x0000000aa30a7221 */ /* 0x002fce0000010000 */
        /* <DEDUP_REMOVED lines=77> */
[----:B-1----:R-:W-:Y:S01]  /*b9d0*/  FADD.FTZ R97, R169, R148 ;  /* 0x00000094a9617221 */ /* 0x002fe20000010000 */
[----:B------:R-:W-:Y:S01]  /*b9e0*/  FFMA.FTZ R148, R99, R88, -R110 ;  /* 0x0000005863947223 */ /* 0x000fe2000001086e */
[----:B------:R-:W-:-:S05]  /*b9f0*/  IMAD.U32 R99, RZ, RZ, UR38 ;  /* 0x00000026ff637e24 */ /* 0x000fca000f8e00ff */
[----:B------:R-:W1:Y:S01]  /*ba00*/  MUFU.EX2 R203, R203 ;  /* 0x000000cb00cb7308 */ /* 0x000e620000000800 */
[----:B----4-:R-:W-:Y:S01]  /*ba10*/  FADD.FTZ R10, R136, R11 ;  /* 0x0000000b880a7221 */ /* 0x010fe20000010000 */
[----:B------:R-:W-:-:S06]  /*ba20*/  @P1 LEA R99, R99, UR39, 0x3 ;  /* 0x0000002763631c11 */ /* 0x000fcc000f8e18ff */
        /* <DEDUP_REMOVED lines=13> */
[----:B---3--:R-:W-:Y:S01]  /*bb00*/  FADD.FTZ R97, R161, R150 ;  /* 0x00000096a1617221 */ /* 0x008fe20000010000 */
[----:B------:R-:W-:-:S06]  /*bb10*/  FFMA.FTZ R150, R103, R88, -R110 ;  /* 0x0000005867967223 */ /* 0x000fcc000001086e */
        /* <DEDUP_REMOVED lines=15> */
[----:B----4-:R-:W-:Y:S01]  /*bc10*/  FADD.FTZ R97, R153, R152 ;  /* 0x0000009899617221 */ /* 0x010fe20000010000 */
[----:B------:R-:W-:-:S06]  /*bc20*/  FFMA.FTZ R152, R237, R88, -R110 ;  /* 0x00000058ed987223 */ /* 0x000fcc000001086e */
        /* <DEDUP_REMOVED lines=14> */
[----:B------:R-:W-:-:S05]  /*bd10*/  @P1 VIADD R10, R99, 0x34840 ;  /* 0x00034840630a1836 */ /* 0x000fca0000000000 */
[----:B--2---:R-:W-:Y:S01]  /*bd20*/  @P1 PRMT R10, R230, 0x654, R10 ;  /* 0x00000654e60a1816 */ /* 0x004fe2000000000a */
[----:B------:R-:W2:Y:S01]  /*bd30*/  MUFU.EX2 R214, R214 ;  /* 0x000000d600d67308 */ /* 0x000ea20000000800 */
[----:B-1----:R-:W-:Y:S02]  /*bd40*/  FADD.FTZ R97, R145, R154 ;  /* 0x0000009a91617221 */ /* 0x002fe40000010000 */
[----:B------:R1:W-:Y:S05]  /*bd50*/  @P1 SYNCS.ARRIVE.TRANS64.RED.A1T0 RZ, [R10+URZ], RZ ;  /* 0x000000ff0aff19a7 */ /* 0x0003ea000810043f */
[----:B------:R-:W3:Y:S01]  /*bd60*/  MUFU.EX2 R215, R215 ;  /* 0x000000d700d77308 */ /* 0x000ee20000000800 */
[----:B----4-:R-:W-:-:S07]  /*bd70*/  FADD.FTZ R154, R148, R11 ;  /* 0x0000000b949a7221 */ /* 0x010fce0000010000 */
[----:B------:R-:W4:Y:S01]  /*bd80*/  MUFU.EX2 R137, R137 ;  /* 0x0000008900897308 */ /* 0x000f220000000800 */
[----:B--2---:R-:W-:-:S07]  /*bd90*/  FADD.FTZ R110, R214, R97 ;  /* 0x00000061d66e7221 */ /* 0x004fce0000010000 */
[----:B------:R-:W1:Y:S01]  /*bda0*/  MUFU.EX2 R150, R150 ;  /* 0x0000009600967308 */ /* 0x000e620000000800 */
[----:B---3--:R-:W-:-:S07]  /*bdb0*/  FADD.FTZ R11, R215, R154 ;  /* 0x0000009ad70b7221 */ /* 0x008fce0000010000 */
[----:B------:R-:W2:Y:S01]  /*bdc0*/  MUFU.EX2 R216, R216 ;  /* 0x000000d800d87308 */ /* 0x000ea20000000800 */
[----:B----4-:R-:W-:-:S07]  /*bdd0*/  FADD.FTZ R97, R137, R110 ;  /* 0x0000006e89617221 */ /* 0x010fce0000010000 */
        /* <DEDUP_REMOVED lines=14> */
[----:B--2---:R-:W-:-:S03]  /*bec0*/  FADD.FTZ R10, R219, R10 ;  /* 0x0000000adb0a7221 */ /* 0x004fc60000010000 */
[----:B---3--:R-:W-:Y:S01]  /*bed0*/  FADD.FTZ R11, R95, R110 ;  /* 0x0000006e5f0b7221 */ /* 0x008fe20000010000 */
[----:B------:R-:W-:Y:S06]  /*bee0*/  @!P0 BRA `(.L_x_5662) ;  /* 0x0000000000048947 */ /* 0x000fec0003800000 */
[----:B------:R-:W-:Y:S01]  /*bef0*/  BPT.TRAP 0x1 ;  /* 0x000000040000795c */ /* 0x000fe20000300000 */
.L_x_5662:
[----:B------:R-:W2:Y:S01]  /*bf00*/  LDL R99, [R1] ;  /* 0x0000000001637983 */ /* 0x000ea20000100800 */
[----:B------:R-:W-:Y:S01]  /*bf10*/  ISETP.NE.AND P1, PT, R22, RZ, PT ;  /* 0x000000ff1600720c */ /* 0x000fe20003f25270 */
[----:B------:R-:W-:Y:S01]  /*bf20*/  UMOV UR60, UR61 ;  /* 0x0000003d003c7c82 */ /* 0x000fe20008000000 */
[----:B------:R-:W-:Y:S01]  /*bf30*/  MOV R97, UR37 ;  /* 0x0000002500617c02 */ /* 0x000fe20008000f00 */
[----:B------:R-:W-:Y:S01]  /*bf40*/  UMOV UR37, UR38 ;  /* 0x0000002600257c82 */ /* 0x000fe20008000000 */
        /* <DEDUP_REMOVED lines=9> */
[----:B------:R-:W-:Y:S01]  /*bfe0*/  @P1 LEA R97, R97, UR39, 0x3 ;  /* 0x0000002761611c11 */ /* 0x000fe2000f8e18ff */
[-C--:B------:R-:W-:Y:S01]  /*bff0*/  FMUL.FTZ R39, R39, R12.reuse ;  /* 0x0000000c27277220 */ /* 0x080fe20000410000 */
[-C--:B------:R-:W-:Y:S01]  /*c000*/  FMUL.FTZ R42, R42, R12.reuse ;  /* 0x0000000c2a2a7220 */ /* 0x080fe20000410000 */
[-C--:B------:R-:W-:Y:S01]  /*c010*/  FMUL.FTZ R43, R43, R12.reuse ;  /* 0x0000000c2b2b7220 */ /* 0x080fe20000410000 */
[----:B------:R-:W-:Y:S01]  /*c020*/  FMUL.FTZ R46, R46, R12 ;  /* 0x0000000c2e2e7220 */ /* 0x000fe20000410000 */
[----:B------:R-:W-:-:S02]  /*c030*/  @P1 VIADD R97, R97, 0x34860 ;  /* 0x0003486061611836 */ /* 0x000fc40000000000 */
        /* <DEDUP_REMOVED lines=86> */
[----:B------:R-:W-:Y:S01]  /*c5a0*/  IMAD.MOV.U32 R14, RZ, RZ, R91 ;  /* 0x000000ffff0e7224 */ /* 0x000fe200078e005b */
[----:B------:R-:W-:Y:S01]  /*c5b0*/  F2FP.F16.F32.PACK_AB R210, R149, R210 ;  /* 0x000000d295d2723e */ /* 0x000fe200000000ff */
[----:B------:R-:W-:Y:S01]  /*c5c0*/  IMAD.MOV.U32 R12, RZ, RZ, R89 ;  /* 0x000000ffff0c7224 */ /* 0x000fe200078e0059 */
        /* <DEDUP_REMOVED lines=8> */
[----:B--2---:R-:W-:-:S04]  /*c650*/  @P1 PRMT R97, R99, 0x654, R97 ;  /* 0x0000065463611816 */ /* 0x004fc80000000061 */
[----:B------:R1:W-:Y:S01]  /*c660*/  @P1 SYNCS.ARRIVE.TRANS64.RED.A1T0 RZ, [R97+URZ], RZ ;  /* 0x000000ff61ff19a7 */ /* 0x0003e2000810043f */
[C---:B------:R-:W-:Y:S01]  /*c670*/  ISETP.GT.AND P1, PT, R13.reuse, RZ, PT ;  /* 0x000000ff0d00720c */ /* 0x040fe20003f24270 */
[----:B------:R-:W-:-:S12]  /*c680*/  VIADD R13, R13, 0xffffffff ;  /* 0xffffffff0d0d7836 */ /* 0x000fd80000000000 */
[----:B-1----:R-:W-:Y:S05]  /*c690*/  @P1 BRA `(.L_x_5663) ;  /* 0xffffffa800381947 */ /* 0x002fea000383ffff */
.L_x_5652:
[----:B------:R-:W-:Y:S06]  /*c6a0*/  BAR.ARV 0x8, 0x120 ;  /* 0x0204800000007b1d */ /* 0x000fec0000002000 */
[----:B------:R-:W-:Y:S05]  /*c6b0*/  @!P0 BRA `(.L_x_5664) ;  /* 0x0000000000048947 */ /* 0x000fea0003800000 */
[----:B------:R-:W-:Y:S01]  /*c6c0*/  BPT.TRAP 0x1 ;  /* 0x000000040000795c */ /* 0x000fe20000300000 */
.L_x_5664:
[----:B------:R-:W-:Y:S01]  /*c6d0*/  ULEA UR5, UR38, UR39, 0x3 ;  /* 0x0000002726057291 */ /* 0x000fe2000f8e183f */
[----:B------:R-:W-:-:S05]  /*c6e0*/  IMAD.U32 R0, RZ, RZ, UR61 ;  /* 0x0000003dff007e24 */ /* 0x000fca000f8e00ff */
[----:B------:R-:W-:-:S04]  /*c6f0*/  SHF.L.U32 R0, R0, 0x1f, RZ ;  /* 0x0000001f00007819 */ /* 0x000fc800000006ff */
[----:B------:R1:W2:Y:S01]  /*c700*/  SYNCS.PHASECHK.TRANS64.TRYWAIT P1, [UR5+0x34850], R0 ;  /* 0x03485000ff0075a7 */ /* 0x0002a20008020145 */
[----:B------:R-:W-:Y:S05]  /*c710*/  @!P0 BRA `(.L_x_5665) ;  /* 0x0000000000048947 */ /* 0x000fea0003800000 */
[----:B------:R-:W-:Y:S01]  /*c720*/  BPT.TRAP 0x1 ;  /* 0x000000040000795c */ /* 0x000fe20000300000 */
.L_x_5665:
[----:B--2---:R-:W-:Y:S05]  /*c730*/  @P1 BRA `(.L_x_5666) ;  /* 0x0000000000081947 */ /* 0x004fea0003800000 */
[----:B------:R-:W2:Y:S02]  /*c740*/  SYNCS.PHASECHK.TRANS64.TRYWAIT P1, [UR5+0x34850], R0 ;  /* 0x03485000ff0075a7 */ /* 0x000ea40008020145 */
[----:B--2---:R-:W-:Y:S05]  /*c750*/  @!P1 BRA `(.L_x_5667) ;  /* 0x0000004400f89947 */ /* 0x004fea0003800000 */
.L_x_5666:
[----:B------:R-:W-:Y:S01]  /*c760*/  UIADD3 UR4, UR39, 0x400, URZ ;  /* 0x0000040027047890 */ /* 0x000fe2000fffe03f */
[----:B------:R-:W-:Y:S01]  /*c770*/  WARPGROUP.ARRIVE ;  /* 0x00000000000079c5 */ /* 0x000fe20000000000 */
[----:B------:R-:W-:Y:S01]  /*c780*/  UMOV UR7, 0x40000040 ;  /* 0x4000004000077882 */ /* 0x000fe20000000000 */
[----:B--2---:R-:W2:Y:S01]  /*c790*/  SHFL.BFLY PT, R3, R10, 0x2, 0x1f ;  /* 0x0c401f000a037f89 */ /* 0x004ea200000e0000 */
[----:B------:R-:W-:Y:S01]  /*c7a0*/  USHF.R.U32.HI UR4, URZ, 0x4, UR4 ;  /* 0x000000043f047899 */ /* 0x000fe20008011604 */
[----:B------:R-:W-:Y:S01]  /*c7b0*/  IMAD.MOV.U32 R4, RZ, RZ, RZ ;  /* 0x000000ffff047224 */ /* 0x000fe200078e00ff */
[----:B------:R-:W-:Y:S01]  /*c7c0*/  MOV R7, RZ ;  /* 0x000000ff00077202 */ /* 0x000fe20000000f00 */
[----:B-1----:R-:W1:Y:S01]  /*c7d0*/  SHFL.BFLY PT, R0, R11, 0x2, 0x1f ;  /* 0x0c401f000b007f89 */ /* 0x002e6200000e0000 */
[----:B------:R-:W-:-:S04]  /*c7e0*/  ULOP3.LUT UR4, UR4, 0x3fff, URZ, 0xc0, !UPT ;  /* 0x00003fff04047892 */ /* 0x000fc8000f8ec03f */
[----:B------:R-:W-:-:S04]  /*c7f0*/  ULOP3.LUT UR4, UR4, 0x5800000, URZ, 0xfc, !UPT ;  /* 0x0580000004047892 */ /* 0x000fc8000f8efc3f */
[----:B------:R-:W-:-:S07]  /*c800*/  UIMAD UR4, UR38, 0xb00, UR4 ;  /* 0x00000b00260478a4 */ /* 0x000fce000f8e0204 */
[----:B------:R-:W-:Y:S02]  /*c810*/  UMOV UR6, UR4 ;  /* 0x0000000400067c82 */ /* 0x000fe40008000000 */
[----:B------:R-:W-:Y:S01]  /*c820*/  HGMMA.64x128x16.F32 R24, R176, gdesc[UR4].tnspB, R24, gsb0 ;  /* 0x41e00004b0187df0 */ /* 0x000fe20008000818 */
[----:B------:R-:W-:Y:S01]  /*c830*/  UIADD3 UR6, UR4, 0x80, URZ ;  /* 0x0000008004067890 */ /* 0x000fe2000fffe03f */
[----:B--2---:R-:W-:Y:S01]  /*c840*/  FADD.FTZ R3, R3, R10 ;  /* 0x0000000a03037221 */ /* 0x004fe20000010000 */
[----:B------:R-:W-:Y:S01]  /*c850*/  UMOV UR7, 0x40000040 ;  /* 0x4000004000077882 */ /* 0x000fe20000000000 */
[----:B-1----:R-:W-:-:S03]  /*c860*/  FADD.FTZ R2, R0, R11 ;  /* 0x0000000b00027221 */ /* 0x002fc60000010000 */
[----:B------:R-:W1:Y:S04]  /*c870*/  SHFL.BFLY PT, R0, R3, 0x1, 0x1f ;  /* 0x0c201f0003007f89 */ /* 0x000e6800000e0000 */
[----:B------:R-:W2:Y:S01]  /*c880*/  SHFL.BFLY PT, R5, R2, 0x1, 0x1f ;  /* 0x0c201f0002057f89 */ /* 0x000ea200000e0000 */
[----:B-1----:R-:W-:Y:S01]  /*c890*/  FADD.FTZ R9, R3, R0 ;  /* 0x0000000003097221 */ /* 0x002fe20000010000 */
[----:B------:R-:W-:Y:S02]  /*c8a0*/  IMAD.MOV.U32 R0, RZ, RZ, -0x800000 ;  /* 0xff800000ff007424 */ /* 0x000fe400078e00ff */
[----:B--2---:R-:W-:Y:S02]  /*c8b0*/  FADD.FTZ R12, R2, R5 ;  /* 0x00000005020c7221 */ /* 0x004fe40000010000 */
[----:B------:R-:W-:Y:S01]  /*c8c0*/  FSETP.NE.FTZ.AND P1, PT, R9, RZ, PT ;  /* 0x000000ff0900720b */ /* 0x000fe20003f35000 */
[----:B------:R-:W-:-:S02]  /*c8d0*/  IMAD.MOV.U32 R2, RZ, RZ, -0x800000 ;  /* 0xff800000ff027424 */ /* 0x000fc400078e00ff */
        /* <DEDUP_REMOVED lines=61> */
[----:B-1-34-:R-:W-:Y:S05]  /*ccb0*/  @!P0 BRA `(.L_x_5668) ;  /* 0x0000000000048947 */ /* 0x01afea0003800000 */
[----:B------:R-:W-:Y:S01]  /*ccc0*/  BPT.TRAP 0x1 ;  /* 0x000000040000795c */ /* 0x000fe20000300000 */
.L_x_5668:
[----:B------:R-:W2:Y:S01]  /*ccd0*/  LDL R9, [R1] ;  /* 0x0000000001097983 */ /* 0x000ea20000100800 */
[----:B------:R-:W-:Y:S01]  /*cce0*/  IADD3 R5, P0, R16, 0x20, RZ ;  /* 0x0000002010057810 */ /* 0x000fe20007f1e0ff */
[-C--:B------:R-:W-:Y:S01]  /*ccf0*/  FMUL.FTZ R8, R26, R7.reuse ;  /* 0x000000071a087220 */ /* 0x080fe20000410000 */
[----:B------:R-:W-:Y:S01]  /*cd00*/  ISETP.NE.AND P3, PT, R22, RZ, PT ;  /* 0x000000ff1600720c */ /* 0x000fe20003f65270 */
[----:B------:R-:W-:Y:S01]  /*cd10*/  IMAD.U32 R3, RZ, RZ, UR5 ;  /* 0x00000005ff037e24 */ /* 0x000fe2000f8e00ff */
[----:B------:R-:W-:Y:S01]  /*cd20*/  LOP3.LUT R26, R5, 0x380, RZ, 0xc0, !PT ;  /* 0x00000380051a7812 */ /* 0x000fe200078ec0ff */
[-C--:B------:R-:W-:Y:S01]  /*cd30*/  FMUL.FTZ R27, R27, R7.reuse ;  /* 0x000000071b1b7220 */ /* 0x080fe20000410000 */
[-C--:B------:R-:W-:Y:S01]  /*cd40*/  FMUL.FTZ R31, R31, R7.reuse ;  /* 0x000000071f1f7220 */ /* 0x080fe20000410000 */
[-C--:B------:R-:W-:Y:S01]  /*cd50*/  FMUL.FTZ R30, R30, R7.reuse ;  /* 0x000000071e1e7220 */ /* 0x080fe20000410000 */
[----:B------:R-:W-:Y:S01]  /*cd60*/  SHF.R.U64 R26, R26, 0x3, RZ ;  /* 0x000000031a1a7819 */ /* 0x000fe200000012ff */
[-C--:B------:R-:W-:Y:S01]  /*cd70*/  FMUL.FTZ R35, R35, R7.reuse ;  /* 0x0000000723237220 */ /* 0x080fe20000410000 */
[-C--:B------:R-:W-:Y:S01]  /*cd80*/  FMUL.FTZ R34, R34, R7.reuse ;  /* 0x0000000722227220 */ /* 0x080fe20000410000 */
[----:B------:R-:W-:Y:S01]  /*cd90*/  FMUL.FTZ R39, R39, R7 ;  /* 0x0000000727277220 */ /* 0x000fe20000410000 */
[----:B------:R-:W-:Y:S01]  /*cda0*/  LOP3.LUT R26, R26, R5, RZ, 0x3c, !PT ;  /* 0x000000051a1a7212 */ /* 0x000fe200078e3cff */
[----:B------:R-:W-:Y:S01]  /*cdb0*/  FMUL.FTZ R38, R38, R7 ;  /* 0x0000000726267220 */ /* 0x000fe20000410000 */
[----:B------:R-:W-:Y:S01]  /*cdc0*/  LOP3.LUT R5, R16, 0x380, RZ, 0xc0, !PT ;  /* 0x0000038010057812 */ /* 0x000fe200078ec0ff */
[----:B------:R-:W-:-:S02]  /*cdd0*/  @P3 VIADD R3, R3, 0x34860 ;  /* 0x0003486003033836 */ /* 0x000fc40000000000 */
[-C--:B------:R-:W-:Y:S01]  /*cde0*/  FMUL.FTZ R43, R43, R7.reuse ;  /* 0x000000072b2b7220 */ /* 0x080fe20000410000 */
[-C--:B------:R-:W-:Y:S01]  /*cdf0*/  FMUL.FTZ R42, R42, R7.reuse ;  /* 0x000000072a2a7220 */ /* 0x080fe20000410000 */
[----:B------:R-:W-:Y:S01]  /*ce00*/  SHF.R.U64 R5, R5, 0x3, RZ ;  /* 0x0000000305057819 */ /* 0x000fe200000012ff */
        /* <DEDUP_REMOVED lines=56> */
[----:B------:R-:W-:Y:S01]  /*d190*/  LOP3.LUT R4, R5, R16, RZ, 0x3c, !PT ;  /* 0x0000001005047212 */ /* 0x000fe200078e3cff */
[--C-:B------:R-:W-:Y:S01]  /*d1a0*/  IMAD.MOV.U32 R5, RZ, RZ, R17.reuse ;  /* 0x000000ffff057224 */ /* 0x100fe200078e0011 */
[----:B------:R-:W-:Y:S01]  /*d1b0*/  LOP3.LUT R14, R15, 0x380, RZ, 0xc0, !PT ;  /* 0x000003800f0e7812 */ /* 0x000fe200078ec0ff */
[----:B------:R-:W-:Y:S01]  /*d1c0*/  UIADD3 UR35, -UR36, URZ, URZ ;  /* 0x0000003f24237290 */ /* 0x000fe2000fffe13f */
[----:B------:R-:W-:Y:S01]  /*d1d0*/  LOP3.LUT R24, R7, 0x380, RZ, 0xc0, !PT ;  /* 0x0000038007187812 */ /* 0x000fe200078ec0ff */
[----:B------:R-:W-:Y:S01]  /*d1e0*/  ULDC UR4, c[0x0][0xdb4] ;  /* 0x00036d0000047ab9 */ /* 0x000fe20000000800 */
[----:B------:R-:W-:Y:S01]  /*d1f0*/  SHF.R.U64 R14, R14, 0x3, RZ ;  /* 0x000000030e0e7819 */ /* 0x000fe200000012ff */
[----:B------:R-:W-:Y:S01]  /*d200*/  ULDC UR5, c[0x0][0xda8] ;  /* 0x00036a0000057ab9 */ /* 0x000fe20000000800 */
[----:B------:R-:W-:Y:S01]  /*d210*/  R2UR UR7, R224 ;  /* 0x00000000e00772ca */ /* 0x000fe200000e0000 */
[----:B------:R-:W-:Y:S01]  /*d220*/  ULDC.64 UR8, c[0x0][0xb70] ;  /* 0x0002dc0000087ab9 */ /* 0x000fe20000000a00 */
[----:B------:R-:W-:Y:S01]  /*d230*/  SHF.R.U64 R24, R24, 0x3, RZ ;  /* 0x0000000318187819 */ /* 0x000fe200000012ff */
[----:B------:R-:W-:Y:S01]  /*d240*/  ULDC.64 UR12, c[0x0][0x208] ;  /* 0x00008200000c7ab9 */ /* 0x000fe20000000a00 */
[----:B------:R-:W-:Y:S01]  /*d250*/  LOP3.LUT R14, R14, R15, RZ, 0x3c, !PT ;  /* 0x0000000f0e0e7212 */ /* 0x000fe200078e3cff */
[----:B------:R-:W-:Y:S01]  /*d260*/  IMAD.X R15, RZ, RZ, R17, P6 ;  /* 0x000000ffff0f7224 */ /* 0x000fe200030e0611 */
[----:B------:R-:W-:-:S02]  /*d270*/  LOP3.LUT R24, R24, R7, RZ, 0x3c, !PT ;  /* 0x0000000718187212 */ /* 0x000fc400078e3cff */
[----:B------:R-:W-:Y:S02]  /*d280*/  R2UR UR6, R223 ;  /* 0x00000000df0672ca */ /* 0x000fe400000e0000 */
[C---:B------:R-:W-:Y:S02]  /*d290*/  IADD3 R21, P2, R16.reuse, 0x60, RZ ;  /* 0x0000006010157810 */ /* 0x040fe40007f5e0ff */
[C---:B------:R-:W-:Y:S01]  /*d2a0*/  IADD3 R11, P4, R16.reuse, 0x4040, RZ ;  /* 0x00004040100b7810 */ /* 0x040fe20007f9e0ff */
[----:B------:R-:W-:Y:S01]  /*d2b0*/  UIMAD UR35, UR4, UR35, UR7 ;  /* 0x00000023042372a4 */ /* 0x000fe2000f8e0207 */
[----:B------:R-:W-:Y:S01]  /*d2c0*/  LOP3.LUT R20, R21, 0x380, RZ, 0xc0, !PT ;  /* 0x0000038015147812 */ /* 0x000fe200078ec0ff */
[----:B------:R-:W-:Y:S01]  /*d2d0*/  UIADD3 UR34, -UR7, URZ, URZ ;  /* 0x0000003f07227290 */ /* 0x000fe2000fffe13f */
[----:B------:R-:W-:Y:S01]  /*d2e0*/  IADD3 R13, P5, R16, 0x4020, RZ ;  /* 0x00004020100d7810 */ /* 0x000fe20007fbe0ff */
[----:B------:R-:W-:Y:S01]  /*d2f0*/  USHF.R.S32.HI UR4, URZ, 0x1f, UR35 ;  /* 0x0000001f3f047899 */ /* 0x000fe20008011423 */
[----:B------:R-:W-:Y:S01]  /*d300*/  SHF.R.U64 R20, R20, 0x3, RZ ;  /* 0x0000000314147819 */ /* 0x000fe200000012ff */
[----:B------:R-:W-:Y:S01]  /*d310*/  USHF.R.S32.HI UR7, URZ, 0x1f, UR36 ;  /* 0x0000001f3f077899 */ /* 0x000fe20008011424 */
[----:B------:R-:W-:Y:S01]  /*d320*/  LOP3.LUT R10, R11, 0x380, RZ, 0xc0, !PT ;  /* 0x000003800b0a7812 */ /* 0x000fe200078ec0ff */
[----:B------:R-:W-:Y:S01]  /*d330*/  UIMAD UR34, UR5, UR34, UR6 ;  /* 0x00000022052272a4 */ /* 0x000fe2000f8e0206 */
[----:B------:R-:W-:Y:S01]  /*d340*/  LOP3.LUT R12, R13, 0x380, RZ, 0xc0, !PT ;  /* 0x000003800d0c7812 */ /* 0x000fe200078ec0ff */
[----:B------:R-:W-:Y:S01]  /*d350*/  UIMAD UR6, UR4, UR8, URZ ;  /* 0x00000008040672a4 */ /* 0x000fe2000f8e023f */
[----:B------:R-:W-:Y:S01]  /*d360*/  LOP3.LUT R20, R20, R21, RZ, 0x3c, !PT ;  /* 0x0000001514147212 */ /* 0x000fe200078e3cff */
[----:B------:R-:W-:Y:S01]  /*d370*/  USHF.L.U32 UR34, UR34, 0x7, URZ ;  /* 0x0000000722227899 */ /* 0x000fe2000800063f */
[----:B------:R-:W-:Y:S01]  /*d380*/  SHF.R.U64 R10, R10, 0x3, RZ ;  /* 0x000000030a0a7819 */ /* 0x000fe200000012ff */
[----:B------:R-:W-:Y:S01]  /*d390*/  UIMAD.WIDE.U32 UR4, UR35, UR8, URZ ;  /* 0x00000008230472a5 */ /* 0x000fe2000f8e003f */
[----:B------:R-:W-:Y:S01]  /*d3a0*/  IMAD.X R21, RZ, RZ, R17, P2 ;  /* 0x000000ffff157224 */ /* 0x000fe200010e0611 */
[----:B------:R-:W-:Y:S01]  /*d3b0*/  UIMAD UR6, UR35, UR9, UR6 ;  /* 0x00000009230672a4 */ /* 0x000fe2000f8e0206 */
[----:B------:R-:W-:-:S02]  /*d3c0*/  SHF.R.U64 R12, R12, 0x3, RZ ;  /* 0x000000030c0c7819 */ /* 0x000fc400000012ff */
[----:B------:R-:W-:Y:S01]  /*d3d0*/  LOP3.LUT R10, R10, R11, RZ, 0x3c, !PT ;  /* 0x0000000b0a0a7212 */ /* 0x000fe200078e3cff */
[----:B------:R-:W-:Y:S01]  /*d3e0*/  UIADD3 UR6, UR5, UR6, URZ ;  /* 0x0000000605067290 */ /* 0x000fe2000fffe03f */
[----:B------:R-:W-:Y:S01]  /*d3f0*/  LOP3.LUT R12, R12, R13, RZ, 0x3c, !PT ;  /* 0x0000000d0c0c7212 */ /* 0x000fe200078e3cff */
[--C-:B------:R-:W-:Y:S01]  /*d400*/  IMAD.X R11, RZ, RZ, R17.reuse, P4 ;  /* 0x000000ffff0b7224 */ /* 0x100fe200020e0611 */
[----:B------:R-:W-:Y:S01]  /*d410*/  F2FP.F16.F32.PACK_AB R64, R65, R64 ;  /* 0x000000404140723e */ /* 0x000fe200000000ff */
[----:B------:R-:W-:Y:S01]  /*d420*/  IMAD.X R13, RZ, RZ, R17, P5 ;  /* 0x000000ffff0d7224 */ /* 0x000fe200028e0611 */
[----:B------:R-:W-:Y:S02]  /*d430*/  F2FP.F16.F32.PACK_AB R65, R67, R66 ;  /* 0x000000424341723e */ /* 0x000fe400000000ff */
[----:B------:R-:W-:Y:S02]  /*d440*/  MOV R19, R10 ;  /* 0x0000000a00137202 */ /* 0x000fe40000000f00 */
        /* <DEDUP_REMOVED lines=13> */
[----:B--2---:R-:W-:-:S04]  /*d520*/  @P3 PRMT R3, R9, 0x654, R3 ;  /* 0x0000065409033816 */ /* 0x004fc80000000003 */
[----:B------:R1:W-:Y:S01]  /*d530*/  @P3 SYNCS.ARRIVE.TRANS64.RED.A1T0 RZ, [R3+URZ], RZ ;  /* 0x000000ff03ff39a7 */ /* 0x0003e2000810043f */
[----:B------:R-:W-:Y:S01]  /*d540*/  BAR.SYNC.DEFER_BLOCKING 0x1, 0x100 ;  /* 0x0044000000007b1d */ /* 0x000fe20000010000 */
[----:B------:R-:W-:-:S04]  /*d550*/  IADD3 R9, P3, R16, 0x4060, RZ ;  /* 0x0000406010097810 */ /* 0x000fc80007f7e0ff */
[----:B------:R-:W-:Y:S02]  /*d560*/  LOP3.LUT R7, R9, 0x380, RZ, 0xc0, !PT ;  /* 0x0000038009077812 */ /* 0x000fe400078ec0ff */
[----:B-1----:R-:W-:Y:S02]  /*d570*/  MOV R3, R4 ;  /* 0x0000000400037202 */ /* 0x002fe40000000f00 */
[----:B------:R-:W-:Y:S01]  /*d580*/  F2FP.F16.F32.PACK_AB R5, R27, R8 ;  /* 0x000000081b05723e */ /* 0x000fe200000000ff */
[----:B------:R-:W-:Y:S01]  /*d590*/  IMAD.X R27, RZ, RZ, R17, P0 ;  /* 0x000000ffff1b7224 */ /* 0x000fe200000e0611 */
[----:B------:R-:W-:Y:S02]  /*d5a0*/  F2FP.F16.F32.PACK_AB R4, R25, R6 ;  /* 0x000000061904723e */ /* 0x000fe400000000ff */
[----:B------:R-:W-:Y:S02]  /*d5b0*/  IADD3.X R25, RZ, R17, RZ, P1, !PT ;  /* 0x00000011ff197210 */ /* 0x000fe40000ffe4ff */
[----:B------:R-:W-:-:S02]  /*d5c0*/  F2FP.F16.F32.PACK_AB R6, R29, R28 ;  /* 0x0000001c1d06723e */ /* 0x000fc400000000ff */
[----:B------:R-:W-:Y:S02]  /*d5d0*/  MOV R28, R26 ;  /* 0x0000001a001c7202 */ /* 0x000fe40000000f00 */
[----:B------:R-:W-:Y:S02]  /*d5e0*/  MOV R27, R24 ;  /* 0x00000018001b7202 */ /* 0x000fe40000000f00 */
[----:B------:R-:W-:Y:S02]  /*d5f0*/  MOV R25, R14 ;  /* 0x0000000e00197202 */ /* 0x000fe40000000f00 */
[----:B------:R-:W1:Y:S01]  /*d600*/  LDC.64 R14, c[0x0][0xb78] ;  /* 0x0002de00ff0e7b82 */ /* 0x000e620000000a00 */
[----:B------:R-:W-:Y:S02]  /*d610*/  SHF.R.U64 R8, R7, 0x3, RZ ;  /* 0x0000000307087819 */ /* 0x000fe400000012ff */
[----:B------:R-:W-:Y:S01]  /*d620*/  F2FP.F16.F32.PACK_AB R7, R31, R30 ;  /* 0x0000001e1f07723e */ /* 0x000fe200000000ff */
[----:B------:R-:W-:Y:S01]  /*d630*/  VIADD R31, R227, UR34 ;  /* 0x00000022e31f7c36 */ /* 0x000fe20008000000 */
[----:B------:R-:W-:Y:S01]  /*d640*/  LOP3.LUT R8, R8, R9, RZ, 0x3c, !PT ;  /* 0x0000000908087212 */ /* 0x000fe200078e3cff */
[----:B------:R-:W-:Y:S01]  /*d650*/  IMAD.X R9, RZ, RZ, R17, P3 ;  /* 0x000000ffff097224 */ /* 0x000fe200018e0611 */
[----:B------:R-:W-:Y:S01]  /*d660*/  MOV R26, R20 ;  /* 0x00000014001a7202 */ /* 0x000fe20000000f00 */
[----:B------:R2:W-:Y:S01]  /*d670*/  STSM.16.M88.4 [R3], R4 ;  /* 0x0000000403007844 */ /* 0x0005e20000000200 */
[----:B------:R-:W-:Y:S01]  /*d680*/  LOP3.LUT P0, RZ, R222, 0x3, RZ, 0xc0, !PT ;  /* 0x00000003deff7812 */ /* 0x000fe2000780c0ff */
[----:B------:R-:W-:Y:S01]  /*d690*/  IMAD.U32 R21, RZ, RZ, UR5 ;  /* 0x00000005ff157e24 */ /* 0x000fe2000f8e00ff */
[----:B------:R-:W-:Y:S01]  /*d6a0*/  MOV R20, UR4 ;  /* 0x0000000400147c02 */ /* 0x000fe20008000f00 */
[----:B------:R-:W-:Y:S01]  /*d6b0*/  IMAD.U32 R21, RZ, RZ, UR6 ;  /* 0x00000006ff157e24 */ /* 0x000fe2000f8e00ff */
[----:B------:R-:W-:Y:S01]  /*d6c0*/  ULDC UR4, c[0x0][0xa88] ;  /* 0x0002a20000047ab9 */ /* 0x000fe20000000800 */
[----:B------:R-:W-:-:S02]  /*d6d0*/  MOV R24, R12 ;  /* 0x0000000c00187202 */ /* 0x000fc40000000f00 */
[----:B------:R-:W-:Y:S02]  /*d6e0*/  F2FP.F16.F32.PACK_AB R12, R49, R48 ;  /* 0x00000030310c723e */ /* 0x000fe400000000ff */
[----:B------:R-:W-:Y:S02]  /*d6f0*/  F2FP.F16.F32.PACK_AB R13, R51, R50 ;  /* 0x00000032330d723e */ /* 0x000fe400000000ff */
[----:B------:R-:W-:Y:S02]  /*d700*/  SHF.R.S32.HI R29, RZ, 0x1f, R31 ;  /* 0x0000001fff1d7819 */ /* 0x000fe4000001141f */
[----:B--2---:R-:W-:Y:S01]  /*d710*/  MOV R3, R8 ;  /* 0x0000000800037202 */ /* 0x004fe20000000f00 */
[----:B------:R-:W-:Y:S01]  /*d720*/  VIADD R9, R31, 0x8 ;  /* 0x000000081f097836 */ /* 0x000fe20000000000 */
[----:B------:R-:W-:Y:S01]  /*d730*/  F2FP.F16.F32.PACK_AB R4, R33, R32 ;  /* 0x000000202104723e */ /* 0x000fe200000000ff */
[C---:B-1----:R-:W-:Y:S01]  /*d740*/  IMAD R8, R14.reuse, UR7, RZ ;  /* 0x000000070e087c24 */ /* 0x042fe2000f8e02ff */
[----:B------:R-:W-:Y:S01]  /*d750*/  F2FP.F16.F32.PACK_AB R5, R35, R34 ;  /* 0x000000222305723e */ /* 0x000fe200000000ff */
[----:B------:R-:W-:Y:S01]  /*d760*/  IMAD.WIDE.U32 R20, R14, UR36, R20 ;  /* 0x000000240e147c25 */ /* 0x000fe2000f8e0014 */
[----:B------:R-:W-:-:S02]  /*d770*/  F2FP.F16.F32.PACK_AB R6, R37, R36 ;  /* 0x000000242506723e */ /* 0x000fc400000000ff */
[----:B------:R-:W-:Y:S01]  /*d780*/  F2FP.F16.F32.PACK_AB R7, R39, R38 ;  /* 0x000000262707723e */ /* 0x000fe200000000ff */
[----:B------:R-:W-:Y:S01]  /*d790*/  IMAD R30, R15, UR36, R8 ;  /* 0x000000240f1e7c24 */ /* 0x000fe2000f8e0208 */
[----:B------:R-:W-:Y:S02]  /*d7a0*/  ISETP.GE.OR P1, PT, R9, UR4, P0 ;  /* 0x0000000409007c0c */ /* 0x000fe40008726670 */
[----:B------:R-:W-:Y:S01]  /*d7b0*/  F2FP.F16.F32.PACK_AB R8, R41, R40 ;  /* 0x000000282908723e */ /* 0x000fe200000000ff */
[----:B------:R1:W-:Y:S01]  /*d7c0*/  STSM.16.M88.4 [R28], R4 ;  /* 0x000000041c007844 */ /* 0x0003e20000000200 */
[----:B------:R-:W-:Y:S02]  /*d7d0*/  F2FP.F16.F32.PACK_AB R9, R43, R42 ;  /* 0x0000002a2b09723e */ /* 0x000fe400000000ff */
[----:B------:R-:W-:Y:S02]  /*d7e0*/  F2FP.F16.F32.PACK_AB R14, R53, R52 ;  /* 0x00000034350e723e */ /* 0x000fe400000000ff */
[----:B------:R-:W-:Y:S01]  /*d7f0*/  F2FP.F16.F32.PACK_AB R15, R55, R54 ;  /* 0x00000036370f723e */ /* 0x000fe200000000ff */
[----:B------:R-:W-:Y:S01]  /*d800*/  STSM.16.M88.4 [R27], R8 ;  /* 0x000000081b007844 */ /* 0x000fe20000000200 */
[----:B------:R-:W-:-:S02]  /*d810*/  IADD3 R20, P2, R31, R20, RZ ;  /* 0x000000141f147210 */ /* 0x000fc40007f5e0ff */
[----:B------:R-:W-:Y:S01]  /*d820*/  ISETP.GE.OR P0, PT, R31, UR4, P0 ;  /* 0x000000041f007c0c */ /* 0x000fe20008706670 */
[----:B------:R-:W-:Y:S01]  /*d830*/  STSM.16.M88.4 [R26], R12 ;  /* 0x0000000c1a007844 */ /* 0x000fe20000000200 */
[----:B------:R-:W-:Y:S01]  /*d840*/  ULDC.64 UR4, c[0x0][0xb40] ;  /* 0x0002d00000047ab9 */ /* 0x000fe20000000a00 */
[----:B------:R-:W-:Y:S02]  /*d850*/  IADD3.X R29, R29, R21, R30, P2, !PT ;  /* 0x000000151d1d7210 */ /* 0x000fe400017fe41e */
[----:B-1----:R-:W-:Y:S02]  /*d860*/  F2FP.F16.F32.PACK_AB R4, R57, R56 ;  /* 0x000000383904723e */ /* 0x002fe400000000ff */
[----:B------:R-:W-:Y:S02]  /*d870*/  F2FP.F16.F32.PACK_AB R5, R59, R58 ;  /* 0x0000003a3b05723e */ /* 0x000fe400000000ff */
[----:B------:R-:W-:Y:S02]  /*d880*/  F2FP.F16.F32.PACK_AB R6, R61, R60 ;  /* 0x0000003c3d06723e */ /* 0x000fe400000000ff */
[----:B------:R-:W-:-:S05]  /*d890*/  F2FP.F16.F32.PACK_AB R7, R63, R62 ;  /* 0x0000003e3f07723e */ /* 0x000fca00000000ff */
[----:B------:R1:W-:Y:S04]  /*d8a0*/  STSM.16.M88.4 [R25], R4 ;  /* 0x0000000419007844 */ /* 0x0003e80000000200 */
[----:B------:R-:W-:Y:S04]  /*d8b0*/  STSM.16.M88.4 [R24], R64 ;  /* 0x0000004018007844 */ /* 0x000fe80000000200 */
[----:B------:R-:W-:Y:S04]  /*d8c0*/  STSM.16.M88.4 [R19], R72 ;  /* 0x0000004813007844 */ /* 0x000fe80000000200 */
[----:B------:R-:W-:Y:S01]  /*d8d0*/  STSM.16.M88.4 [R3], R80 ;  /* 0x0000005003007844 */ /* 0x000fe20000000200 */
[----:B------:R-:W-:Y:S01]  /*d8e0*/  @!PT LDS RZ, [RZ] ;  /* 0x00000000fffff984 */ /* 0x000fe20000000800 */
[----:B------:R-:W-:Y:S01]  /*d8f0*/  @!PT LDS RZ, [RZ] ;  /* 0x00000000fffff984 */ /* 0x000fe20000000800 */
[----:B------:R-:W-:Y:S01]  /*d900*/  @!PT LDS RZ, [RZ] ;  /* 0x00000000fffff984 */ /* 0x000fe20000000800 */
[----:B------:R-:W-:Y:S01]  /*d910*/  @!PT LDS RZ, [RZ] ;  /* 0x00000000fffff984 */ /* 0x000fe20000000800 */
[----:B------:R2:W-:Y:S06]  /*d920*/  MEMBAR.ALL.CTA ;  /* 0x0000000000007992 */ /* 0x0005ec0000008000 */
[----:B--2---:R-:W2:Y:S02]  /*d930*/  FENCE.VIEW.ASYNC.S ;  /* 0x00000000000073c6 */ /* 0x004ea40000000000 */
[----:B--2---:R-:W-:Y:S06]  /*d940*/  BAR.ARV 0x1, 0x120 ;  /* 0x0044800000007b1d */ /* 0x004fec0000002000 */
[C---:B-1----:R-:W-:Y:S01]  /*d950*/  LEA R4, P2, R20.reuse, UR4, 0x2 ;  /* 0x0000000414047c11 */ /* 0x042fe2000f8410ff */
[----:B------:R-:W-:Y:S01]  /*d960*/  ULDC UR4, c[0x0][0xc] ;  /* 0x0000030000047ab9 */ /* 0x000fe20000000800 */
[----:B------:R-:W1:Y:S01]  /*d970*/  SHFL.IDX PT, R6, R226, RZ, 0x1f ;  /* 0x00001fffe2067589 */ /* 0x000e6200000e0000 */
[----:B------:R-:W-:Y:S01]  /*d980*/  UIADD3 UR10, UR4, UR10, URZ ;  /* 0x0000000a040a7290 */ /* 0x000fe2000fffe03f */
[----:B------:R-:W-:-:S05]  /*d990*/  LEA.HI.X R5, R20, UR5, R29, 0x2, P2 ;  /* 0x0000000514057c11 */ /* 0x000fca00090f141d */
[----:B------:R2:W-:Y:S01]  /*d9a0*/  @!P0 STG.E desc[UR12][R4.64], R2 ;  /* 0x0000000204008986 */ /* 0x0005e2000c10190c */
[----:B------:R-:W-:-:S03]  /*d9b0*/  IMAD.U32 R220, RZ, RZ, UR10 ;  /* 0x0000000affdc7e24 */ /* 0x000fc6000f8e00ff */
        /* <DEDUP_REMOVED lines=14> */
[----:B------:R-:W-:Y:S01]  /*daa0*/  UMOV UR7, 0x40 ;  /* 0x0000004000077882 */ /* 0x000fe20000000000 */
[----:B------:R-:W-:-:S05]  /*dab0*/  UMOV UR8, 0x1 ;  /* 0x0000000100087882 */ /* 0x000fca0000000000 */
[----:B------:R1:W-:Y:S02]  /*dac0*/  UTMASTG.5D [UR32], [UR4] ;  /* 0x00000020040073b5 */ /* 0x0003e40008020000 */
[----:B-1----:R-:W-:Y:S01]  /*dad0*/  UMOV UR32, UR6 ;  /* 0x0000000600207c82 */ /* 0x002fe20008000000 */
[----:B------:R-:W-:Y:S01]  /*dae0*/  UMOV UR33, UR7 ;  /* 0x0000000700217c82 */ /* 0x000fe20008000000 */
[----:B------:R-:W-:Y:S01]  /*daf0*/  UIADD3 UR6, UR39, 0x34820, URZ ;  /* 0x0003482027067890 */ /* 0x000fe2000fffe03f */
[----:B------:R1:W-:Y:S03]  /*db00*/  UTMASTG.5D [UR32], [UR4] ;  /* 0x00000020040073b5 */ /* 0x0003e60008020000 */
[----:B------:R-:W-:Y:S02]  /*db10*/  UPRMT UR7, URZ, 0x654, UR6 ;  /* 0x000006543f077896 */ /* 0x000fe40008000006 */
[----:B------:R-:W-:Y:S01]  /*db20*/  UPRMT UR6, UR8, 0x654, UR6 ;  /* 0x0000065408067896 */ /* 0x000fe20008000006 */
[----:B------:R0:W-:Y:S01]  /*db30*/  UTMACMDFLUSH ;  /* 0x00000000000079b7 */ /* 0x0001e20000000000 */
[----:B------:R-:W-:-:S05]  /*db40*/  DEPBAR.LE SB0, 0x0 ;  /* 0x000080000000791a */ /* 0x000fca0000000000 */
[----:B------:R-:W-:Y:S02]  /*db50*/  SYNCS.ARRIVE.TRANS64.RED.A1T0 RZ, [UR7], RZ ;  /* 0x000000ffffff79a7 */ /* 0x000fe40008100407 */
[----:B-1----:R-:W-:Y:S03]  /*db60*/  SYNCS.ARRIVE.TRANS64.RED.A1T0 RZ, [UR6], RZ ;  /* 0x000000ffffff79a7 */ /* 0x002fe60008100406 */
.L_x_5670:
[----:B------:R-:W-:Y:S05]  /*db70*/  BSYNC B0 ;  /* 0x0000000000007941 */ /* 0x000fea0003800000 */
.L_x_5669:
[----:B------:R-:W1:Y:S01]  /*db80*/  LDC R0, c[0x0][0xda4] ;  /* 0x00036900ff007b82 */ /* 0x000e620000000800 */
[----:B------:R-:W-:Y:S01]  /*db90*/  R2UR UR5, R220 ;  /* 0x00000000dc0572ca */ /* 0x000fe200000e0000 */
[----:B------:R-:W-:Y:S01]  /*dba0*/  UIADD3 UR38, UR38, 0x1, URZ ;  /* 0x0000000126267890 */ /* 0x000fe2000fffe03f */
[----:B------:R-:W-:-:S03]  /*dbb0*/  VIADD R221, R221, 0x1 ;  /* 0x00000001dddd7836 */ /* 0x000fc60000000000 */
[----:B------:R-:W-:-:S04]  /*dbc0*/  UISETP.NE.AND UP0, UPT, UR38, 0x2, UPT ;  /* 0x000000022600788c */ /* 0x000fc8000bf05270 */
[----:B------:R-:W-:Y:S02]  /*dbd0*/  USEL UR4, URZ, 0x1, UP0 ;  /* 0x000000013f047887 */ /* 0x000fe40008000000 */
[----:B------:R-:W-:Y:S02]  /*dbe0*/  USEL UR38, UR38, URZ, UP0 ;  /* 0x0000003f26267287 */ /* 0x000fe40008000000 */
[----:B------:R-:W-:Y:S01]  /*dbf0*/  ULOP3.LUT UR61, UR61, UR4, URZ, 0x3c, !UPT ;  /* 0x000000043d3d7292 */ /* 0x000fe2000f8e3c3f */
[----:B-1----:R-:W-:-:S13]  /*dc00*/  ISETP.LE.AND P0, PT, R0, UR5, PT ;  /* 0x0000000500007c0c */ /* 0x002fda000bf03270 */
[----:B------:R-:W-:Y:S05]  /*dc10*/  @!P0 BRA `(.L_x_5671) ;  /* 0xffffff3400b08947 */ /* 0x000fea000383ffff */
[----:B------:R-:W-:Y:S05]  /*dc20*/  EXIT ;  /* 0x000000000000794d */ /* 0x000fea0003800000 */
.L_x_5643:
        /* <DEDUP_REMOVED lines=30> */
.L_x_5723:
        /* <DEDUP_REMOVED lines=14> */
[----:B--2---:R-:W-:-:S04]  /*def0*/  @P0 IMAD.HI.U32 R2, R4, R2, RZ ;  /* 0x0000000204020227 */ /* 0x004fc800078e00ff */
[----:B------:R-:W-:Y:S01]  /*df00*/  IMAD.MOV.U32 R6, RZ, RZ, R4 ;  /* 0x000000ffff067224 */ /* 0x000fe200078e0004 */
[----:B----4-:R-:W-:Y:S01]  /*df10*/  @P0 SHF.R.U32.HI R6, RZ, R3, R2 ;  /* 0x00000003ff060219 */ /* 0x010fe20000011602 */
[----:B------:R-:W1:Y:S04]  /*df20*/  LDC R4, c[0x0][0x2e0] ;  /* 0x0000b800ff047b82 */ /* 0x000e680000000800 */
[----:B------:R-:W-:Y:S01]  /*df30*/  IMAD.MOV.U32 R7, RZ, RZ, R6 ;  /* 0x000000ffff077224 */ /* 0x000fe200078e0006 */
[----:B------:R2:W-:Y:S03]  /*df40*/  STL [R1+0x10], R6 ;  /* 0x0000100601007387 */ /* 0x0005e60000100800 */
[----:B------:R-:W4:Y:S01]  /*df50*/  @P1 LDC.64 R2, c[0x0][0xdb8] ;  /* 0x00036e00ff021b82 */ /* 0x000f220000000a00 */
[----:B-1----:R-:W-:-:S02]  /*df60*/  IMAD R9, R4, UR4, RZ ;  /* 0x0000000404097c24 */ /* 0x002fc4000f8e02ff */
[----:B----4-:R-:W-:-:S05]  /*df70*/  @P1 IMAD.HI.U32 R2, R6, R2, RZ ;  /* 0x0000000206021227 */ /* 0x010fca00078e00ff */
[----:B------:R-:W-:Y:S02]  /*df80*/  @P1 SHF.R.U32.HI R7, RZ, R3, R2 ;  /* 0x00000003ff071219 */ /* 0x000fe40000011602 */
[----:B------:R-:W-:-:S03]  /*df90*/  MOV R2, 0x400 ;  /* 0x0000040000027802 */ /* 0x000fc60000000f00 */
[----:B------:R-:W-:Y:S01]  /*dfa0*/  IMAD.MOV R3, RZ, RZ, -R7 ;  /* 0x000000ffff037224 */ /* 0x000fe200078e0a07 */
[----:B---3--:R-:W-:Y:S01]  /*dfb0*/  LEA R8, R5, R2, 0x18 ;  /* 0x0000000205087211 */ /* 0x008fe200078ec0ff */
[----:B------:R2:W-:Y:S01]  /*dfc0*/  STL [R1], R7 ;  /* 0x0000000701007387 */ /* 0x0005e20000100800 */
[----:B------:R-:W-:-:S03]  /*dfd0*/  IADD3 R2, R9, 0xaf, RZ ;  /* 0x000000af09027810 */ /* 0x000fc60007ffe0ff */
[----:B------:R-:W-:Y:S01]  /*dfe0*/  VIADD R4, R8, 0x1e400 ;  /* 0x0001e40008047836 */ /* 0x000fe20000000000 */
[----:B------:R2:W-:Y:S01]  /*dff0*/  STL [R1+0x20], R9 ;  /* 0x0000200901007387 */ /* 0x0005e20000100800 */
[----:B------:R-:W-:-:S03]  /*e000*/  IMAD.HI R2, R2, 0x2e8ba2e9, RZ ;  /* 0x2e8ba2e902027827 */ /* 0x000fc600078e02ff */
[----:B------:R-:W-:Y:S01]  /*e010*/  LOP3.LUT P0, RZ, R4, 0x3ff, RZ, 0xc0, !PT ;  /* 0x000003ff04ff7812 */ /* 0x000fe2000780c0ff */
[----:B------:R-:W-:Y:S01]  /*e020*/  IMAD R4, R0, R3, R6 ;  /* 0x0000000300047224 */ /* 0x000fe200078e0206 */
[----:B------:R-:W-:Y:S01]  /*e030*/  SHF.R.U32.HI R3, RZ, 0x1f, R2 ;  /* 0x0000001fff037819 */ /* 0x000fe20000011602 */
[----:B------:R2:W-:Y:S03]  /*e040*/  STL [R1+0x8], R8 ;  /* 0x0000080801007387 */ /* 0x0005e60000100800 */
[----:B------:R-:W-:Y:S01]  /*e050*/  LEA.HI.SX32 R0, R2, R3, 0x1b ;  /* 0x0000000302007211 */ /* 0x000fe200078fdaff */
[----:B------:R2:W-:Y:S04]  /*e060*/  STL [R1+0x4], R4 ;  /* 0x0000040401007387 */ /* 0x0005e80000100800 */
        /* <DEDUP_REMOVED lines=17> */
[----:B-1----:R-:W-:Y:S05]  /*e180*/  CALL.ABS.NOINC R2 ;  /* 0x0000000002007343 */ /* 0x002fea0003c00000 */
.L_x_5673:
        /* <DEDUP_REMOVED lines=12> */
[----:B------:R-:W-:Y:S01]  /*e250*/  MOV R13, RZ ;  /* 0x000000ff000d7202 */ /* 0x000fe20000000f00 */
[----:B------:R-:W-:Y:S02]  /*e260*/  IMAD.U32 R7, RZ, RZ, UR9 ;  /* 0x00000009ff077e24 */ /* 0x000fe4000f8e00ff */
[----:B------:R-:W-:-:S02]  /*e270*/  IMAD.U32 R10, RZ, RZ, UR4 ;  /* 0x00000004ff0a7e24 */ /* 0x000fc4000f8e00ff */
[----:B------:R-:W-:Y:S02]  /*e280*/  IMAD.U32 R11, RZ, RZ, UR5 ;  /* 0x00000005ff0b7e24 */ /* 0x000fe4000f8e00ff */
[----:B------:R-:W-:Y:S02]  /*e290*/  IMAD.MOV.U32 R8, RZ, RZ, 0x70 ;  /* 0x00000070ff087424 */ /* 0x000fe400078e00ff */
[----:B-1----:R-:W-:-:S07]  /*e2a0*/  IMAD.MOV.U32 R12, RZ, RZ, 0x1 ;  /* 0x00000001ff0c7424 */ /* 0x002fce00078e00ff */
[----:B------:R-:W-:-:S07]  /*e2b0*/  LEPC R20, `(.L_x_5675) ;  /* 0x000000001014794e */ /* 0x000fce0000000000 */
[----:B--2---:R-:W-:Y:S05]  /*e2c0*/  CALL.ABS.NOINC R2 ;  /* 0x0000000002007343 */ /* 0x004fea0003c00000 */
.L_x_5675:
[----:B------:R-:W-:Y:S01]  /*e2d0*/  MOV R2, 0x0 ;  /* 0x0000000000027802 */ /* 0x000fe20000000f00 */
[----:B------:R-:W-:Y:S01]  /*e2e0*/  ULDC.64 UR6, c[0x4][0x1b8] ;  /* 0x01006e0000067ab9 */ /* 0x000fe20000000a00 */
[----:B------:R-:W-:Y:S01]  /*e2f0*/  ULDC.64 UR8, c[0x4][0x1c0] ;  /* 0x0100700000087ab9 */ /* 0x000fe20000000a00 */
[----:B------:R-:W-:Y:S01]  /*e300*/  ULDC.64 UR4, c[0x4][0xc0] ;  /* 0x0100300000047ab9 */ /* 0x000fe20000000a00 */
[----:B------:R-:W-:Y:S01]  /*e310*/  IMAD.U32 R4, RZ, RZ, UR6 ;  /* 0x00000006ff047e24 */ /* 0x000fe2000f8e00ff */
[----:B------:R-:W-:Y:S01]  /*e320*/  MOV R8, 0x70 ;  /* 0x0000007000087802 */ /* 0x000fe20000000f00 */
[----:B------:R-:W1:Y:S01]  /*e330*/  LDC.64 R2, c[0x4][R2] ;  /* 0x0100000002027b82 */ /* 0x000e620000000a00 */
[----:B------:R-:W-:Y:S02]  /*e340*/  IMAD.U32 R5, RZ, RZ, UR7 ;  /* 0x00000007ff057e24 */ /* 0x000fe4000f8e00ff */
[----:B------:R-:W-:Y:S02]  /*e350*/  IMAD.U32 R6, RZ, RZ, UR8 ;  /* 0x00000008ff067e24 */ /* 0x000fe4000f8e00ff */
[----:B------:R-:W-:-:S02]  /*e360*/  IMAD.U32 R7, RZ, RZ, UR9 ;  /* 0x00000009ff077e24 */ /* 0x000fc4000f8e00ff */
[----:B------:R-:W-:Y:S02]  /*e370*/  IMAD.U32 R10, RZ, RZ, UR4 ;  /* 0x00000004ff0a7e24 */ /* 0x000fe4000f8e00ff */
[----:B------:R-:W-:Y:S02]  /*e380*/  IMAD.U32 R11, RZ, RZ, UR5 ;  /* 0x00000005ff0b7e24 */ /* 0x000fe4000f8e00ff */
[----:B------:R-:W-:Y:S02]  /*e390*/  IMAD.MOV.U32 R12, RZ, RZ, 0x1 ;  /* 0x00000001ff0c7424 */ /* 0x000fe400078e00ff */
[----:B------:R-:W-:-:S07]  /*e3a0*/  IMAD.MOV.U32 R13, RZ, RZ, RZ ;  /* 0x000000ffff0d7224 */ /* 0x000fce00078e00ff */
[----:B------:R-:W-:-:S07]  /*e3b0*/  LEPC R20, `(.L_x_5674) ;  /* 0x000000001014794e */ /* 0x000fce0000000000 */
[----:B-1----:R-:W-:Y:S05]  /*e3c0*/  CALL.ABS.NOINC R2 ;  /* 0x0000000002007343 */ /* 0x002fea0003c00000 */
.L_x_5674:
        /* <DEDUP_REMOVED lines=24> */
[----:B------:R-:W-:-:S04]  /*e550*/  IMAD R7, R7, UR4, R4 ;  /* 0x0000000407077c24 */ /* 0x000fc8000f8e0204 */
[----:B------:R-:W-:-:S04]  /*e560*/  IMAD.SHL.U32 R7, R7, 0x80, RZ ;  /* 0x0000008007077824 */ /* 0x000fc800078e00ff */
[----:B------:R-:W-:-:S05]  /*e570*/  VOTEU.ALL UP1, P1 ;  /* 0x00000000003f7886 */ /* 0x000fca0000820000 */
[----:B------:R-:W-:-:S04]  /*e580*/  @!UP1 UIADD3 UR8, UP0, UR36, 0x270, URZ ;  /* 0x0000027024089890 */ /* 0x000fc8000ff1e03f */
[----:B------:R-:W-:-:S03]  /*e590*/  @!UP1 UIADD3.X UR9, URZ, UR37, URZ, UP0, !UPT ;  /* 0x000000253f099290 */ /* 0x000fc600087fe43f */
[----:B-1----:R-:W-:-:S09]  /*e5a0*/  VOTEU.ALL UP0, P1 ;  /* 0x00000000003f7886 */ /* 0x002fd20000800000 */
.L_x_5676:
        /* <DEDUP_REMOVED lines=15> */
.L_x_5677:
        /* <DEDUP_REMOVED lines=20> */
.L_x_5739:
[----:B------:R-:W2:Y:S01]  /*e7e0*/  LDL R8, [R1+0x14] ;  /* 0x0000140001087983 */ /* 0x000ea20000100800 */
[----:B------:R-:W-:Y:S01]  /*e7f0*/  UMOV UR4, 0xffffffff ;  /* 0xffffffff00047882 */ /* 0x000fe20000000000 */
[--C-:B------:R-:W-:Y:S01]  /*e800*/  SHF.R.S32.HI R12, RZ, 0x1f, R6.reuse ;  /* 0x0000001fff0c7819 */ /* 0x100fe20000011406 */
[----:B------:R-:W-:Y:S01]  /*e810*/  IMAD.MOV.U32 R4, RZ, RZ, R6 ;  /* 0x000000ffff047224 */ /* 0x000fe200078e0006 */
[----:B--2---:R-:W-:Y:S01]  /*e820*/  IADD3 R8, R8, -0x1, RZ ;  /* 0xffffffff08087810 */ /* 0x004fe20007ffe0ff */
[----:B------:R-:W-:Y:S06]  /*e830*/  BRA.DIV UR4, `(.L_x_5679) ;  /* 0x0000002a040c7947 */ /* 0x000fec000b800000 */
[----:B------:R-:W-:-:S13]  /*e840*/  ELECT P6, URZ, PT ;  /* 0x00000000003f782f */ /* 0x000fda00038c0000 */
.L_x_5742:
[----:B------:R-:W-:Y:S05]  /*e850*/  @!P6 BRA `(.L_x_5680) ;  /* 0x000000040010e947 */ /* 0x000fea0003800000 */
        /* <DEDUP_REMOVED lines=21> */
.L_x_5681:
[----:B------:R-:W2:Y:S01]  /*e9b0*/  S2R R9, SR_CgaCtaId ;  /* 0x0000000000097919 */ /* 0x000ea20000008800 */
[----:B------:R-:W-:-:S04]  /*e9c0*/  MOV R5, 0x400 ;  /* 0x0000040000057802 */ /* 0x000fc80000000f00 */
[----:B--2---:R-:W-:Y:S02]  /*e9d0*/  LEA R5, R9, R5, 0x18 ;  /* 0x0000000509057211 */ /* 0x004fe400078ec0ff */
[----:B------:R-:W-:-:S03]  /*e9e0*/  SHF.L.U32 R9, R17, 0x1f, RZ ;  /* 0x0000001f11097819 */ /* 0x000fc600000006ff */
[----:B------:R-:W-:-:S04]  /*e9f0*/  IMAD R5, R16, 0x8, R5 ;  /* 0x0000000810057824 */ /* 0x000fc800078e0205 */
[----:B------:R-:W2:Y:S02]  /*ea00*/  SYNCS.PHASECHK.TRANS64.TRYWAIT P1, [R5+URZ+0x34840], R9 ;  /* 0x03484009050075a7 */ /* 0x000ea4000802017f */
[----:B--2---:R-:W-:Y:S05]  /*ea10*/  @!P1 BRA `(.L_x_5682) ;  /* 0x0000002400b49947 */ /* 0x004fea0003800000 */
.L_x_5743:
[----:B------:R-:W3:Y:S01]  /*ea20*/  LDL R10, [R1+0xc] ;  /* 0x00000c00010a7983 */ /* 0x000ee20000100800 */
[----:B------:R-:W4:Y:S02]  /*ea30*/  S2R R11, SR_TID.X ;  /* 0x00000000000b7919 */ /* 0x000f240000002100 */
[----:B----4-:R-:W-:-:S13]  /*ea40*/  LOP3.LUT P1, RZ, R11, 0x7f, RZ, 0xc0, !PT ;  /* 0x0000007f0bff7812 */ /* 0x010fda000782c0ff */
[----:B--2---:R-:W-:-:S04]  /*ea50*/  @!P1 MOV R9, 0xb000 ;  /* 0x0000b00000099802 */ /* 0x004fc80000000f00 */
[----:B------:R3:W-:Y:S02]  /*ea60*/  @!P1 SYNCS.ARRIVE.TRANS64 RZ, [R5+URZ+0x34830], R9 ;  /* 0x0348300905ff99a7 */ /* 0x0007e4000800003f */
[----:B---3--:R-:W-:-:S04]  /*ea70*/  PRMT R9, R10, 0x9910, RZ ;  /* 0x000099100a097816 */ /* 0x008fc800000000ff */
[----:B------:R-:W-:-:S13]  /*ea80*/  ISETP.NE.AND P1, PT, R9, 0x2, PT ;  /* 0x000000020900780c */ /* 0x000fda0003f25270 */
[----:B------:R-:W-:Y:S05]  /*ea90*/  @P1 BRA `(.L_x_5683) ;  /* 0x0000000000041947 */ /* 0x000fea0003800000 */
[----:B------:R-:W-:Y:S01]  /*eaa0*/  BPT.TRAP 0x1 ;  /* 0x000000040000795c */ /* 0x000fe20000300000 */
.L_x_5683:
[----:B------:R-:W-:-:S13]  /*eab0*/  ISETP.NE.AND P1, PT, R19, RZ, PT ;  /* 0x000000ff1300720c */ /* 0x000fda0003f25270 */
[----:B------:R-:W-:Y:S05]  /*eac0*/  @P1 BRA `(.L_x_5684) ;  /* 0x0000000000041947 */ /* 0x000fea0003800000 */
[----:B------:R-:W-:Y:S01]  /*ead0*/  BPT.TRAP 0x1 ;  /* 0x000000040000795c */ /* 0x000fe20000300000 */
.L_x_5684:
        /* <DEDUP_REMOVED lines=12> */
[----:B------:R-:W-:-:S04]  /*eba0*/  UMOV UR15, 0x40 ;  /* 0x00000040000f7882 */ /* 0x000fc80000000000 */
        /* <DEDUP_REMOVED lines=8> */
[----:B------:R-:W-:-:S03]  /*ec30*/  UIADD3 UR14, UR6, 0x23c00, URZ ;  /* 0x00023c00060e7890 */ /* 0x000fc6000fffe03f */
[----:B------:R-:W-:-:S04]  /*ec40*/  UMOV UR6, 0x0 ;  /* 0x0000000000067882 */ /* 0x000fc80000000000 */
[----:B------:R2:W-:Y:S02]  /*ec50*/  UTMALDG.4D.MULTICAST [UR8], [UR4], UR16, desc[UR6] ;  /* 0x00000608040073b4 */ /* 0x0005e40008019810 */
[----:B--2---:R-:W-:Y:S01]  /*ec60*/  UMOV UR8, UR14 ;  /* 0x0000000e00087c82 */ /* 0x004fe20008000000 */
[----:B------:R-:W-:Y:S02]  /*ec70*/  UMOV UR10, UR15 ;  /* 0x0000000f000a7c82 */ /* 0x000fe40008000000 */
[----:B------:R2:W-:Y:S02]  /*ec80*/  UTMALDG.4D.MULTICAST [UR8], [UR4], UR16, desc[UR6] ;  /* 0x00000608040073b4 */ /* 0x0005e40008019810 */
[----:B--2---:R-:W-:Y:S01]  /*ec90*/  NOP ;  /* 0x0000000000007918 */ /* 0x004fe20000000000 */
.L_x_5680:
        /* <DEDUP_REMOVED lines=8> */
[C---:B------:R-:W-:Y:S01]  /*ed20*/  @P1 R2UR UR11, R7.reuse ;  /* 0x00000000070b12ca */ /* 0x040fe200000e0000 */
[----:B------:R-:W-:Y:S01]  /*ed30*/  UIADD3 UR4, UP0, UR36, 0x270, URZ ;  /* 0x0000027024047890 */ /* 0x000fe2000ff1e03f */
[----:B------:R-:W-:-:S03]  /*ed40*/  @P1 R2UR UR19, R7 ;  /* 0x00000000071312ca */ /* 0x000fc600000e0000 */
[----:B------:R-:W-:Y:S01]  /*ed50*/  UIADD3.X UR5, URZ, UR37, URZ, UP0, !UPT ;  /* 0x000000253f057290 */ /* 0x000fe200087fe43f */
[----:B-1----:R-:W-:-:S04]  /*ed60*/  LEA R10, R11, R10, 0x18 ;  /* 0x0000000a0b0a7211 */ /* 0x002fc800078ec0ff */
[----:B------:R-:W-:Y:S01]  /*ed70*/  R2UR UR16, R10 ;  /* 0x000000000a1072ca */ /* 0x000fe200000e0000 */
[----:B------:R-:W-:Y:S01]  /*ed80*/  @P1 IMAD.MOV.U32 R6, RZ, RZ, 0x8000 ;  /* 0x00008000ff061424 */ /* 0x000fe200078e00ff */
[----:B------:R-:W-:Y:S11]  /*ed90*/  BAR.SYNC.DEFER_BLOCKING 0x8, 0x120 ;  /* 0x0204800000007b1d */ /* 0x000ff60000010000 */
        /* <DEDUP_REMOVED lines=14> */
[C---:B---3--:R-:W-:Y:S02]  /*ee80*/  @P1 R2UR UR12, R14.reuse ;  /* 0x000000000e0c12ca */ /* 0x048fe400000e0000 */
[----:B------:R-:W-:Y:S02]  /*ee90*/  @P1 R2UR UR20, R14 ;  /* 0x000000000e1412ca */ /* 0x000fe400000e0000 */
[----:B----4-:R-:W-:-:S04]  /*eea0*/  LOP3.LUT R6, R13, 0x1, RZ, 0xc, !PT ;  /* 0x000000010d067812 */ /* 0x010fc800078e0cff */
[----:B------:R-:W-:-:S05]  /*eeb0*/  SHF.L.U32 R6, R6, 0x1f, RZ ;  /* 0x0000001f06067819 */ /* 0x000fca00000006ff */
[----:B------:R1:W-:Y:S02]  /*eec0*/  UTMALDG.4D [UR8], [UR4], desc[UR6] ;  /* 0x00000608040075b4 */ /* 0x0003e40008019000 */
[----:B------:R1:W-:Y:S01]  /*eed0*/  UTMALDG.4D [UR16], [UR4], desc[UR14] ;  /* 0x00000e10040075b4 */ /* 0x0003e20008019000 */
[----:B------:R-:W2:Y:S01]  /*eee0*/  SYNCS.PHASECHK.TRANS64.TRYWAIT P1, [R10+URZ+0x34820], R6 ;  /* 0x034820060a0075a7 */ /* 0x000ea2000802017f */
[----:B-----5:R-:W-:Y:S01]  /*eef0*/  ISETP.GE.AND P2, PT, R9, 0xb1, PT ;  /* 0x000000b10900780c */ /* 0x020fe20003f46270 */
[----:B-12---:R-:W-:-:S12]  /*ef00*/  @!P1 BRA `(.L_x_5686) ;  /* 0x00000020008c9947 */ /* 0x006fd80003800000 */
.L_x_5744:
[----:B------:R-:W-:Y:S05]  /*ef10*/  BSYNC B0 ;  /* 0x0000000000007941 */ /* 0x000fea0003800000 */
.L_x_5685:
        /* <DEDUP_REMOVED lines=38> */
.L_x_5691:
[----:B-1----:R-:W1:Y:S01]  /*f180*/  S2R R3, SR_CgaCtaId ;  /* 0x0000000000037919 */ /* 0x002e620000008800 */
[----:B------:R-:W-:-:S04]  /*f190*/  MOV R2, 0x400 ;  /* 0x0000040000027802 */ /* 0x000fc80000000f00 */
[----:B-1----:R-:W-:Y:S02]  /*f1a0*/  LEA R2, R3, R2, 0x18 ;  /* 0x0000000203027211 */ /* 0x002fe400078ec0ff */
[----:B------:R-:W-:Y:S02]  /*f1b0*/  SHF.L.U32 R3, R13, 0x1f, RZ ;  /* 0x0000001f0d037819 */ /* 0x000fe400000006ff */
[----:B------:R-:W-:-:S04]  /*f1c0*/  LEA R2, R9, R2, 0x3 ;  /* 0x0000000209027211 */ /* 0x000fc800078e18ff */
[----:B------:R-:W1:Y:S02]  /*f1d0*/  SYNCS.PHASECHK.TRANS64.TRYWAIT P1, [R2+URZ+0x34840], R3 ;  /* 0x03484003020075a7 */ /* 0x000e64000802017f */
[----:B-1----:R-:W-:Y:S05]  /*f1e0*/  @!P1 BRA `(.L_x_5692) ;  /* 0x0000001c00f49947 */ /* 0x002fea0003800000 */
.L_x_5745:
[----:B------:R-:W2:Y:S01]  /*f1f0*/  LDL R10, [R1+0xc] ;  /* 0x00000c00010a7983 */ /* 0x000ea20000100800 */
[----:B------:R-:W3:Y:S02]  /*f200*/  S2R R11, SR_TID.X ;  /* 0x00000000000b7919 */ /* 0x000ee40000002100 */
[----:B---3--:R-:W-:-:S13]  /*f210*/  LOP3.LUT P1, RZ, R11, 0x7f, RZ, 0xc0, !PT ;  /* 0x0000007f0bff7812 */ /* 0x008fda000782c0ff */
[----:B-1----:R-:W-:-:S04]  /*f220*/  @!P1 IMAD.MOV.U32 R3, RZ, RZ, 0xb000 ;  /* 0x0000b000ff039424 */ /* 0x002fc800078e00ff */
[----:B------:R2:W-:Y:S02]  /*f230*/  @!P1 SYNCS.ARRIVE.TRANS64 RZ, [R2+URZ+0x34830], R3 ;  /* 0x0348300302ff99a7 */ /* 0x0005e4000800003f */
[----:B--2---:R-:W-:-:S04]  /*f240*/  PRMT R3, R10, 0x9910, RZ ;  /* 0x000099100a037816 */ /* 0x004fc800000000ff */
[----:B------:R-:W-:-:S13]  /*f250*/  ISETP.NE.AND P2, PT, R3, 0x2, PT ;  /* 0x000000020300780c */ /* 0x000fda0003f45270 */
[----:B------:R-:W-:Y:S05]  /*f260*/  @P2 BRA `(.L_x_5693) ;  /* 0x0000000000042947 */ /* 0x000fea0003800000 */
[----:B------:R-:W-:Y:S01]  /*f270*/  BPT.TRAP 0x1 ;  /* 0x000000040000795c */ /* 0x000fe20000300000 */
.L_x_5693:
[----:B------:R-:W-:-:S13]  /*f280*/  ISETP.NE.AND P1, PT, R19, RZ, PT ;  /* 0x000000ff1300720c */ /* 0x000fda0003f25270 */
[----:B------:R-:W-:Y:S05]  /*f290*/  @P1 BRA `(.L_x_5694) ;  /* 0x0000000000041947 */ /* 0x000fea0003800000 */
[----:B------:R-:W-:Y:S01]  /*f2a0*/  BPT.TRAP 0x1 ;  /* 0x000000040000795c */ /* 0x000fe20000300000 */
.L_x_5694:
        /* <DEDUP_REMOVED lines=14> */
[----:B------:R-:W-:-:S02]  /*f390*/  SHF.L.U32 R3, R17, 0x1f, RZ ;  /* 0x0000001f11037819 */ /* 0x000fc400000006ff */
        /* <DEDUP_REMOVED lines=8> */
[----:B------:R-:W-:-:S05]  /*f420*/  UIADD3 UR15, UR8, 0x23c00, URZ ;  /* 0x00023c00080f7890 */ /* 0x000fca000fffe03f */
[----:B------:R-:W-:Y:S02]  /*f430*/  UMOV UR8, UR14 ;  /* 0x0000000e00087c82 */ /* 0x000fe40008000000 */
[----:B------:R1:W-:Y:S02]  /*f440*/  UTMALDG.4D.MULTICAST [UR8], [UR4], UR17, desc[UR6] ;  /* 0x00000608040073b4 */ /* 0x0003e40008019811 */
[----:B-1----:R-:W-:Y:S01]  /*f450*/  UMOV UR8, UR15 ;  /* 0x0000000f00087c82 */ /* 0x002fe20008000000 */
[----:B------:R-:W-:Y:S02]  /*f460*/  UMOV UR10, UR16 ;  /* 0x00000010000a7c82 */ /* 0x000fe40008000000 */
[----:B------:R1:W-:Y:S01]  /*f470*/  UTMALDG.4D.MULTICAST [UR8], [UR4], UR17, desc[UR6] ;  /* 0x00000608040073b4 */ /* 0x0003e20008019811 */
[----:B------:R-:W2:Y:S02]  /*f480*/  SYNCS.PHASECHK.TRANS64.TRYWAIT P1, [R2+URZ+0x34860], R3 ;  /* 0x03486003020075a7 */ /* 0x000ea4000802017f */
[----:B-12---:R-:W-:Y:S05]  /*f490*/  @!P1 BRA `(.L_x_5695) ;  /* 0x0000001c005c9947 */ /* 0x006fea0003800000 */
.L_x_5746:
[----:B------:R-:W2:Y:S02]  /*f4a0*/  S2R R10, SR_TID.X ;  /* 0x00000000000a7919 */ /* 0x000ea40000002100 */
[----:B--2---:R-:W-:-:S13]  /*f4b0*/  LOP3.LUT P1, RZ, R10, 0x7f, RZ, 0xc0, !PT ;  /* 0x0000007f0aff7812 */ /* 0x004fda000782c0ff */
[----:B-1----:R-:W-:-:S04]  /*f4c0*/  @!P1 IMAD.MOV.U32 R3, RZ, RZ, 0xb000 ;  /* 0x0000b000ff039424 */ /* 0x002fc800078e00ff */
[----:B------:R1:W-:Y:S01]  /*f4d0*/  @!P1 SYNCS.ARRIVE.TRANS64 RZ, [R2+URZ+0x34850], R3 ;  /* 0x0348500302ff99a7 */ /* 0x0003e2000800003f */
[----:B------:R-:W-:Y:S05]  /*f4e0*/  @P2 BRA `(.L_x_5696) ;  /* 0x0000000000042947 */ /* 0x000fea0003800000 */
[----:B------:R-:W-:Y:S01]  /*f4f0*/  BPT.TRAP 0x1 ;  /* 0x000000040000795c */ /* 0x000fe20000300000 */
.L_x_5696:
[----:B------:R-:W-:-:S13]  /*f500*/  ISETP.NE.AND P1, PT, R19, RZ, PT ;  /* 0x000000ff1300720c */ /* 0x000fda0003f25270 */
[----:B------:R-:W-:Y:S05]  /*f510*/  @P1 BRA `(.L_x_5697) ;  /* 0x0000000000041947 */ /* 0x000fea0003800000 */
[----:B------:R-:W-:Y:S01]  /*f520*/  BPT.TRAP 0x1 ;  /* 0x000000040000795c */ /* 0x000fe20000300000 */
.L_x_5697:
        /* <DEDUP_REMOVED lines=19> */
[----:B--2---:R-:W-:-:S05]  /*f660*/  LEA R10, R11, R10, 0x18 ;  /* 0x0000000a0b0a7211 */ /* 0x004fca00078ec0ff */
[----:B------:R-:W-:-:S05]  /*f670*/  IMAD R3, R3, 0x2, R10 ;  /* 0x0000000203037824 */ /* 0x000fca00078e020a */
[----:B------:R-:W-:-:S13]  /*f680*/  R2UR UR14, R3 ;  /* 0x00000000030e72ca */ /* 0x000fda00000e0000 */
[----:B------:R-:W-:Y:S02]  /*f690*/  UIADD3 UR8, UR14, 0x400, URZ ;  /* 0x000004000e087890 */ /* 0x000fe4000fffe03f */
[----:B------:R-:W-:-:S07]  /*f6a0*/  UIADD3 UR14, UR14, 0x5c00, URZ ;  /* 0x00005c000e0e7890 */ /* 0x000fce000fffe03f */
[----:B------:R1:W-:Y:S02]  /*f6b0*/  UTMALDG.4D.MULTICAST [UR8], [UR4], UR16, desc[UR6] ;  /* 0x00000608040073b4 */ /* 0x0003e40008019810 */
[----:B-1----:R-:W-:Y:S01]  /*f6c0*/  UMOV UR8, UR14 ;  /* 0x0000000e00087c82 */ /* 0x002fe20008000000 */
[----:B------:R-:W-:Y:S02]  /*f6d0*/  UMOV UR10, UR15 ;  /* 0x0000000f000a7c82 */ /* 0x000fe40008000000 */
[----:B------:R1:W-:Y:S02]  /*f6e0*/  UTMALDG.4D.MULTICAST [UR8], [UR4], UR16, desc[UR6] ;  /* 0x00000608040073b4 */ /* 0x0003e40008019810 */
[----:B-1----:R-:W-:Y:S01]  /*f6f0*/  NOP ;  /* 0x0000000000007918 */ /* 0x002fe20000000000 */
.L_x_5690:
[----:B------:R-:W-:Y:S05]  /*f700*/  BSYNC B0 ;  /* 0x0000000000007941 */ /* 0x000fea0003800000 */
.L_x_5689:
[----:B------:R-:W2:Y:S01]  /*f710*/  LDL.LU R2, [R1+0x14] ;  /* 0x0000140001027983 */ /* 0x000ea20000300800 */
[----:B------:R-:W-:Y:S02]  /*f720*/  IMAD.MOV.U32 R16, RZ, RZ, R9 ;  /* 0x000000ffff107224 */ /* 0x000fe400078e0009 */
[----:B------:R-:W-:Y:S02]  /*f730*/  IMAD.MOV.U32 R17, RZ, RZ, R13 ;  /* 0x000000ffff117224 */ /* 0x000fe400078e000d */
[----:B--2---:R-:W-:-:S07]  /*f740*/  VIADD R6, R2, 0xfffffffd ;  /* 0xfffffffd02067836 */ /* 0x004fce0000000000 */
.L_x_5688:
[----:B------:R-:W-:Y:S01]  /*f750*/  IMAD.MOV R3, RZ, RZ, -R14 ;  /* 0x000000ffff037224 */ /* 0x000fe200078e0a0e */
[----:B------:R-:W-:Y:S04]  /*f760*/  BSSY B0, `(.L_x_5687) ;  /* 0x00000f1000007945 */ /* 0x000fe80003800000 */
[----:B------:R-:W-:-:S13]  /*f770*/  ISETP.NE.AND P1, PT, R8, R3, PT ;  /* 0x000000030800720c */ /* 0x000fda0003f25270 */
[----:B------:R-:W-:Y:S05]  /*f780*/  @!P1 BRA `(.L_x_5698) ;  /* 0x0000000c00b89947 */ /* 0x000fea0003800000 */
[----:B------:R-:W-:-:S07]  /*f790*/  IMAD.MOV.U32 R8, RZ, RZ, R5 ;  /* 0x000000ffff087224 */ /* 0x000fce00078e0005 */
.L_x_5717:
[----:B------:R-:W-:Y:S01]  /*f7a0*/  VIADD R7, R16, 0x1 ;  /* 0x0000000110077836 */ /* 0x000fe20000000000 */
[----:B------:R-:W-:Y:S04]  /*f7b0*/  BSSY B1, `(.L_x_5699) ;  /* 0x0000073000017945 */ /* 0x000fe80003800000 */
[----:B------:R-:W-:-:S04]  /*f7c0*/  ISETP.NE.AND P1, PT, R7, 0x2, PT ;  /* 0x000000020700780c */ /* 0x000fc80003f25270 */
[----:B-1----:R-:W-:Y:S02]  /*f7d0*/  SEL R10, RZ, 0x1, P1 ;  /* 0x00000001ff0a7807 */ /* 0x002fe40000800000 */
        /* <DEDUP_REMOVED lines=24> */
.L_x_5701:
[----:B------:R-:W2:Y:S01]  /*f960*/  S2R R3, SR_CgaCtaId ;  /* 0x0000000000037919 */ /* 0x000ea20000008800 */
[----:B------:R-:W-:-:S04]  /*f970*/  MOV R2, 0x400 ;  /* 0x0000040000027802 */ /* 0x000fc80000000f00 */
[----:B--2---:R-:W-:Y:S02]  /*f980*/  LEA R2, R3, R2, 0x18 ;  /* 0x0000000203027211 */ /* 0x004fe400078ec0ff */
[----:B------:R-:W-:-:S03]  /*f990*/  SHF.L.U32 R3, R10, 0x1f, RZ ;  /* 0x0000001f0a037819 */ /* 0x000fc600000006ff */
[----:B------:R-:W-:-:S04]  /*f9a0*/  IMAD R2, R7, 0x8, R2 ;  /* 0x0000000807027824 */ /* 0x000fc800078e0202 */
[----:B------:R-:W2:Y:S02]  /*f9b0*/  SYNCS.PHASECHK.TRANS64.TRYWAIT P1, [R2+URZ+0x34840], R3 ;  /* 0x03484003020075a7 */ /* 0x000ea4000802017f */
[----:B--2---:R-:W-:Y:S05]  /*f9c0*/  @!P1 BRA `(.L_x_5702) ;  /* 0x0000001800249947 */ /* 0x004fea0003800000 */
.L_x_5747:
        /* <DEDUP_REMOVED lines=9> */
.L_x_5703:
[----:B------:R-:W-:-:S13]  /*fa60*/  ISETP.NE.AND P1, PT, R19, RZ, PT ;  /* 0x000000ff1300720c */ /* 0x000fda0003f25270 */
[----:B------:R-:W-:Y:S05]  /*fa70*/  @P1 BRA `(.L_x_5704) ;  /* 0x0000000000041947 */ /* 0x000fea0003800000 */
[----:B------:R-:W-:Y:S01]  /*fa80*/  BPT.TRAP 0x1 ;  /* 0x000000040000795c */ /* 0x000fe20000300000 */
.L_x_5704:
        /* <DEDUP_REMOVED lines=31> */
.L_x_5748:
[----:B------:R-:W2:Y:S02]  /*fc80*/  S2R R3, SR_TID.X ;  /* 0x0000000000037919 */ /* 0x000ea40000002100 */
[----:B--2---:R-:W-:-:S13]  /*fc90*/  LOP3.LUT P1, RZ, R3, 0x7f, RZ, 0xc0, !PT ;  /* 0x0000007f03ff7812 */ /* 0x004fda000782c0ff */
[----:B------:R-:W-:-:S04]  /*fca0*/  @!P1 IMAD.MOV.U32 R3, RZ, RZ, 0xb000 ;  /* 0x0000b000ff039424 */ /* 0x000fc800078e00ff */
[----:B------:R2:W-:Y:S01]  /*fcb0*/  @!P1 SYNCS.ARRIVE.TRANS64 RZ, [R2+URZ+0x34850], R3 ;  /* 0x0348500302ff99a7 */ /* 0x0005e2000800003f */
[----:B------:R-:W-:Y:S05]  /*fcc0*/  @P2 BRA `(.L_x_5706) ;  /* 0x0000000000042947 */ /* 0x000fea0003800000 */
[----:B------:R-:W-:Y:S01]  /*fcd0*/  BPT.TRAP 0x1 ;  /* 0x000000040000795c */ /* 0x000fe20000300000 */
.L_x_5706:
[----:B------:R-:W-:-:S13]  /*fce0*/  ISETP.NE.AND P1, PT, R19, RZ, PT ;  /* 0x000000ff1300720c */ /* 0x000fda0003f25270 */
[----:B------:R-:W-:Y:S05]  /*fcf0*/  @P1 BRA `(.L_x_5707) ;  /* 0x0000000000041947 */ /* 0x000fea0003800000 */
[----:B------:R-:W-:Y:S01]  /*fd00*/  BPT.TRAP 0x1 ;  /* 0x000000040000795c */ /* 0x000fe20000300000 */
.L_x_5707:
        /* <DEDUP_REMOVED lines=13> */
[----:B------:R-:W-:-:S02]  /*fde0*/  IMAD.MOV.U32 R18, RZ, RZ, R11 ;  /* 0x000000ffff127224 */ /* 0x000fc400078e000b */
        /* <DEDUP_REMOVED lines=15> */
.L_x_5700:
[----:B------:R-:W-:Y:S05]  /*fee0*/  BSYNC B1 ;  /* 0x0000000000017941 */ /* 0x000fea0003800000 */
.L_x_5699:
        /* <DEDUP_REMOVED lines=28> */
.L_x_5710:
[----:B------:R-:W2:Y:S01]  /*100b0*/  S2R R3, SR_CgaCtaId ;  /* 0x0000000000037919 */ /* 0x000ea20000008800 */
[----:B------:R-:W-:-:S04]  /*100c0*/  MOV R2, 0x400 ;  /* 0x0000040000027802 */ /* 0x000fc80000000f00 */
[----:B--2---:R-:W-:Y:S02]  /*100d0*/  LEA R2, R3, R2, 0x18 ;  /* 0x0000000203027211 */ /* 0x004fe400078ec0ff */
[----:B------:R-:W-:-:S03]  /*100e0*/  SHF.L.U32 R3, R17, 0x1f, RZ ;  /* 0x0000001f11037819 */ /* 0x000fc600000006ff */
[----:B------:R-:W-:-:S04]  /*100f0*/  IMAD R2, R16, 0x8, R2 ;  /* 0x0000000810027824 */ /* 0x000fc800078e0202 */
[----:B------:R-:W2:Y:S02]  /*10100*/  SYNCS.PHASECHK.TRANS64.TRYWAIT P1, [R2+URZ+0x34840], R3 ;  /* 0x03484003020075a7 */ /* 0x000ea4000802017f */
[----:B--2---:R-:W-:Y:S05]  /*10110*/  @!P1 BRA `(.L_x_5711) ;  /* 0x0000001000789947 */ /* 0x004fea0003800000 */
.L_x_5749:
[----:B-1----:R-:W3:Y:S01]  /*10120*/  LDL R9, [R1+0xc] ;  /* 0x00000c0001097983 */ /* 0x002ee20000100800 */
[----:B------:R-:W1:Y:S02]  /*10130*/  S2R R13, SR_TID.X ;  /* 0x00000000000d7919 */ /* 0x000e640000002100 */
[----:B-1----:R-:W-:-:S13]  /*10140*/  LOP3.LUT P1, RZ, R13, 0x7f, RZ, 0xc0, !PT ;  /* 0x0000007f0dff7812 */ /* 0x002fda000782c0ff */
[----:B--2---:R-:W-:-:S04]  /*10150*/  @!P1 MOV R3, 0xb000 ;  /* 0x0000b00000039802 */ /* 0x004fc80000000f00 */
[----:B------:R3:W-:Y:S02]  /*10160*/  @!P1 SYNCS.ARRIVE.TRANS64 RZ, [R2+URZ+0x34830], R3 ;  /* 0x0348300302ff99a7 */ /* 0x0007e4000800003f */
[----:B---3--:R-:W-:-:S04]  /*10170*/  PRMT R3, R9, 0x9910, RZ ;  /* 0x0000991009037816 */ /* 0x008fc800000000ff */
[----:B------:R-:W-:-:S13]  /*10180*/  ISETP.NE.AND P2, PT, R3, 0x2, PT ;  /* 0x000000020300780c */ /* 0x000fda0003f45270 */
[----:B------:R-:W-:Y:S05]  /*10190*/  @P2 BRA `(.L_x_5712) ;  /* 0x0000000000042947 */ /* 0x000fea0003800000 */
[----:B------:R-:W-:Y:S01]  /*101a0*/  BPT.TRAP 0x1 ;  /* 0x000000040000795c */ /* 0x000fe20000300000 */
.L_x_5712:
[----:B------:R-:W-:-:S13]  /*101b0*/  ISETP.NE.AND P1, PT, R19, RZ, PT ;  /* 0x000000ff1300720c */ /* 0x000fda0003f25270 */
[----:B------:R-:W-:Y:S05]  /*101c0*/  @P1 BRA `(.L_x_5713) ;  /* 0x0000000000041947 */ /* 0x000fea0003800000 */
[----:B------:R-:W-:Y:S01]  /*101d0*/  BPT.TRAP 0x1 ;  /* 0x000000040000795c */ /* 0x000fe20000300000 */
.L_x_5713:
        /* <DEDUP_REMOVED lines=31> */
.L_x_5750:
[----:B------:R-:W2:Y:S02]  /*103d0*/  S2R R3, SR_TID.X ;  /* 0x0000000000037919 */ /* 0x000ea40000002100 */
[----:B--2---:R-:W-:-:S13]  /*103e0*/  LOP3.LUT P1, RZ, R3, 0x7f, RZ, 0xc0, !PT ;  /* 0x0000007f03ff7812 */ /* 0x004fda000782c0ff */
[----:B------:R-:W-:-:S04]  /*103f0*/  @!P1 IMAD.MOV.U32 R3, RZ, RZ, 0xb000 ;  /* 0x0000b000ff039424 */ /* 0x000fc800078e00ff */
[----:B------:R2:W-:Y:S01]  /*10400*/  @!P1 SYNCS.ARRIVE.TRANS64 RZ, [R2+URZ+0x34850], R3 ;  /* 0x0348500302ff99a7 */ /* 0x0005e2000800003f */
[----:B------:R-:W-:Y:S05]  /*10410*/  @P2 BRA `(.L_x_5715) ;  /* 0x0000000000042947 */ /* 0x000fea0003800000 */
[----:B------:R-:W-:Y:S01]  /*10420*/  BPT.TRAP 0x1 ;  /* 0x000000040000795c */ /* 0x000fe20000300000 */
.L_x_5715:
[----:B------:R-:W-:-:S13]  /*10430*/  ISETP.NE.AND P1, PT, R19, RZ, PT ;  /* 0x000000ff1300720c */ /* 0x000fda0003f25270 */
[----:B------:R-:W-:Y:S05]  /*10440*/  @P1 BRA `(.L_x_5716) ;  /* 0x0000000000041947 */ /* 0x000fea0003800000 */
[----:B------:R-:W-:Y:S01]  /*10450*/  BPT.TRAP 0x1 ;  /* 0x000000040000795c */ /* 0x000fe20000300000 */
.L_x_5716:
        /* <DEDUP_REMOVED lines=23> */
[----:B------:R-:W-:-:S07]  /*105d0*/  UIADD3 UR14, UR14, 0x5c00, URZ ;  /* 0x00005c000e0e7890 */ /* 0x000fce000fffe03f */
[----:B------:R2:W-:Y:S02]  /*105e0*/  UTMALDG.4D.MULTICAST [UR8], [UR4], UR16, desc[UR6] ;  /* 0x00000608040073b4 */ /* 0x0005e40008019810 */
[----:B--2---:R-:W-:Y:S01]  /*105f0*/  UMOV UR8, UR14 ;  /* 0x0000000e00087c82 */ /* 0x004fe20008000000 */
[----:B------:R-:W-:Y:S02]  /*10600*/  UMOV UR10, UR15 ;  /* 0x0000000f000a7c82 */ /* 0x000fe40008000000 */
[----:B------:R2:W-:Y:S02]  /*10610*/  UTMALDG.4D.MULTICAST [UR8], [UR4], UR16, desc[UR6] ;  /* 0x00000608040073b4 */ /* 0x0005e40008019810 */
[----:B--2---:R-:W-:Y:S01]  /*10620*/  NOP ;  /* 0x0000000000007918 */ /* 0x004fe20000000000 */
.L_x_5709:
[----:B------:R-:W-:Y:S05]  /*10630*/  BSYNC B1 ;  /* 0x0000000000017941 */ /* 0x000fea0003800000 */
.L_x_5708:
[C---:B------:R-:W-:Y:S01]  /*10640*/  ISETP.GT.AND P1, PT, R6.reuse, 0x1, PT ;  /* 0x000000010600780c */ /* 0x040fe20003f24270 */
[----:B------:R-:W-:-:S12]  /*10650*/  VIADD R6, R6, 0xfffffffe ;  /* 0xfffffffe06067836 */ /* 0x000fd80000000000 */
[----:B------:R-:W-:Y:S05]  /*10660*/  @P1 BRA `(.L_x_5717) ;  /* 0xfffffff0004c1947 */ /* 0x000fea000383ffff */
.L_x_5698:
[----:B------:R-:W-:Y:S05]  /*10670*/  BSYNC B0 ;  /* 0x0000000000007941 */ /* 0x000fea0003800000 */
.L_x_5687:
        /* <DEDUP_REMOVED lines=9> */
.L_x_5751:
        /* <DEDUP_REMOVED lines=9> */
.L_x_5721:
[----:B------:R-:W-:-:S13]  /*107a0*/  ISETP.NE.AND P0, PT, R19, RZ, PT ;  /* 0x000000ff1300720c */ /* 0x000fda0003f05270 */
[----:B------:R-:W-:Y:S05]  /*107b0*/  @P0 BRA `(.L_x_5722) ;  /* 0x0000000000040947 */ /* 0x000fea0003800000 */
[----:B------:R-:W-:Y:S01]  /*107c0*/  BPT.TRAP 0x1 ;  /* 0x000000040000795c */ /* 0x000fe20000300000 */
.L_x_5722:
        /* <DEDUP_REMOVED lines=12> */
[----:B------:R-:W-:-:S06]  /*10890*/  UMOV UR15, 0x40 ;  /* 0x00000040000f7882 */ /* 0x000fcc0000000000 */
[----:B------:R-:W-:Y:S02]  /*108a0*/  UIMAD UR11, UR11, 0xb0, UR5 ;  /* 0x000000b00b0b78a4 */ /* 0x000fe4000f8e0205 */
[----:B------:R-:W-:Y:S02]  /*108b0*/  UIADD3 UR9, UR9, 0x34850, URZ ;  /* 0x0003485009097890 */ /* 0x000fe4000fffe03f */
[----:B------:R-:W-:Y:S01]  /*108c0*/  UIADD3.X UR5, URZ, UR37, URZ, UP0, !UPT ;  /* 0x000000253f057290 */ /* 0x000fe200087fe43f */
[----:B-1----:R-:W-:-:S05]  /*108d0*/  LEA R3, R4, R3, 0x18 ;  /* 0x0000000304037211 */ /* 0x002fca00078ec0ff */
[----:B------:R-:W-:-:S05]  /*108e0*/  IMAD R21, R21, 0x2, R3 ;  /* 0x0000000215157824 */ /* 0x000fca00078e0203 */
[----:B------:R-:W-:-:S13]  /*108f0*/  R2UR UR6, R21 ;  /* 0x00000000150672ca */ /* 0x000fda00000e0000 */
[----:B------:R-:W-:Y:S02]  /*10900*/  UIADD3 UR8, UR6, 0x400, URZ ;  /* 0x0000040006087890 */ /* 0x000fe4000fffe03f */
[----:B------:R-:W-:-:S03]  /*10910*/  UIADD3 UR14, UR6, 0x5c00, URZ ;  /* 0x00005c00060e7890 */ /* 0x000fc6000fffe03f */
[----:B------:R-:W-:-:S04]  /*10920*/  UMOV UR6, 0x0 ;  /* 0x0000000000067882 */ /* 0x000fc80000000000 */
[----:B------:R1:W-:Y:S02]  /*10930*/  UTMALDG.4D.MULTICAST [UR8], [UR4], UR16, desc[UR6] ;  /* 0x00000608040073b4 */ /* 0x0003e40008019810 */
[----:B-1----:R-:W-:Y:S01]  /*10940*/  UMOV UR8, UR14 ;  /* 0x0000000e00087c82 */ /* 0x002fe20008000000 */
[----:B------:R-:W-:Y:S02]  /*10950*/  UMOV UR10, UR15 ;  /* 0x0000000f000a7c82 */ /* 0x000fe40008000000 */
[----:B------:R2:W-:Y:S02]  /*10960*/  UTMALDG.4D.MULTICAST [UR8], [UR4], UR16, desc[UR6] ;  /* 0x00000608040073b4 */ /* 0x0005e40008019810 */
[----:B--2---:R-:W-:Y:S01]  /*10970*/  NOP ;  /* 0x0000000000007918 */ /* 0x004fe20000000000 */
.L_x_5719:
[----:B------:R-:W-:Y:S05]  /*10980*/  BSYNC B0 ;  /* 0x0000000000007941 */ /* 0x000fea0003800000 */
.L_x_5718:
[----:B------:R-:W2:Y:S01]  /*10990*/  LDL.LU R0, [R1+0x18] ;  /* 0x0000180001007983 */ /* 0x000ea20000300800 */
[----:B------:R-:W-:-:S03]  /*109a0*/  ULDC UR4, c[0x0][0xda4] ;  /* 0x0003690000047ab9 */ /* 0x000fc60000000800 */
[----:B-1----:R-:W3:Y:S01]  /*109b0*/  LDL.LU R2, [R1+0x24] ;  /* 0x0000240001027983 */ /* 0x002ee20000300800 */
        /* <DEDUP_REMOVED lines=8> */
[----:B-1----:R-:W-:-:S04]  /*10a40*/  SEL R0, RZ, 0x1, P0 ;  /* 0x00000001ff007807 */ /* 0x002fc80000000000 */
[----:B------:R-:W-:-:S05]  /*10a50*/  LOP3.LUT R17, R17, R0, RZ, 0x3c, !PT ;  /* 0x0000000011117212 */ /* 0x000fca00078e3cff */
[----:B--2---:R-:W-:Y:S05]  /*10a60*/  @!P1 BRA `(.L_x_5723) ;  /* 0xffffffd000e89947 */ /* 0x004fea000383ffff */
[----:B------:R-:W-:-:S07]  /*10a70*/  LOP3.LUT R2, R2, 0x1, RZ, 0xc, !PT ;  /* 0x0000000102027812 */ /* 0x000fce00078e0cff */
.L_x_5672:
[----:B------:R-:W1:Y:S01]  /*10a80*/  S2R R3, SR_CgaCtaId ;  /* 0x0000000000037919 */ /* 0x000e620000008800 */
[----:B------:R-:W-:Y:S01]  /*10a90*/  MOV R0, 0x400 ;  /* 0x0000040000007802 */ /* 0x000fe20000000f00 */
[----:B------:R-:W-:Y:S03]  /*10aa0*/  BSSY B0, `(.L_x_5724) ;  /* 0x0000005000007945 */ /* 0x000fe60003800000 */
[----:B-1----:R-:W-:Y:S02]  /*10ab0*/  LEA R0, R3, R0, 0x18 ;  /* 0x0000000003007211 */ /* 0x002fe400078ec0ff */
[----:B------:R-:W-:-:S04]  /*10ac0*/  SHF.L.U32 R3, R2, 0x1f, RZ ;  /* 0x0000001f02037819 */ /* 0x000fc800000006ff */
[----:B------:R-:W1:Y:S02]  /*10ad0*/  SYNCS.PHASECHK.TRANS64.TRYWAIT P0, [R0+URZ+0x34820], R3 ;  /* 0x03482003000075a7 */ /* 0x000e64000800017f */
[----:B-1----:R-:W-:Y:S05]  /*10ae0*/  @!P0 BRA `(.L_x_5725) ;  /* 0x0000000800408947 */ /* 0x002fea0003800000 */
.L_x_5752:
[----:B------:R-:W-:Y:S05]  /*10af0*/  BSYNC B0 ;  /* 0x0000000000007941 */ /* 0x000fea0003800000 */
.L_x_5724:
[----:B------:R-:W-:-:S03]  /*10b00*/  UMOV UR4, 0xffffffff ;  /* 0xffffffff00047882 */ /* 0x000fc60000000000 */
[----:B------:R-:W-:Y:S05]  /*10b10*/  BRA.DIV UR4, `(.L_x_5726) ;  /* 0x0000000a04487947 */ /* 0x000fea000b800000 */
[----:B------:R-:W2:Y:S02]  /*10b20*/  S2R R2, SR_TID.X ;  /* 0x0000000000027919 */ /* 0x000ea40000002100 */
[----:B--2---:R-:W-:-:S04]  /*10b30*/  SHF.R.U32.HI R2, RZ, 0x5, R2 ;  /* 0x00000005ff027819 */ /* 0x004fc80000011602 */
[----:B------:R-:W-:-:S05]  /*10b40*/  LOP3.LUT R2, R2, 0x3, RZ, 0xc0, !PT ;  /* 0x0000000302027812 */ /* 0x000fca00078ec0ff */
[----:B------:R2:W3:Y:S02]  /*10b50*/  SHFL.IDX PT, R14, R2, RZ, 0x1f ;  /* 0x00001fff020e7589 */ /* 0x0004e400000e0000 */
.L_x_5755:
[----:B---3--:R-:W-:Y:S01]  /*10b60*/  ISETP.NE.AND P0, PT, R14, RZ, PT ;  /* 0x000000ff0e00720c */ /* 0x008fe20003f05270 */
[----:B------:R-:W-:-:S12]  /*10b70*/  BSSY B0, `(.L_x_5727) ;  /* 0x0000024000007945 */ /* 0x000fd80003800000 */
[----:B------:R-:W-:Y:S05]  /*10b80*/  @P0 BRA `(.L_x_5728) ;  /* 0x0000000000880947 */ /* 0x000fea0003800000 */
[----:B------:R-:W-:-:S03]  /*10b90*/  UMOV UR4, 0xffffffff ;  /* 0xffffffff00047882 */ /* 0x000fc60000000000 */
[----:B------:R-:W-:Y:S05]  /*10ba0*/  BRA.DIV UR4, `(.L_x_5729) ;  /* 0x0000000a04587947 */ /* 0x000fea000b800000 */
[----:B------:R-:W-:-:S13]  /*10bb0*/  ELECT P6, URZ, PT ;  /* 0x00000000003f782f */ /* 0x000fda00038c0000 */
.L_x_5758:
[----:B------:R-:W-:Y:S05]  /*10bc0*/  @!P6 BRA `(.L_x_5728) ;  /* 0x000000000078e947 */ /* 0x000fea0003800000 */
[----:B--2---:R-:W2:Y:S02]  /*10bd0*/  LDL.LU R2, [R1+0x1c] ;  /* 0x00001c0001027983 */ /* 0x004ea40000300800 */
[----:B--2---:R-:W-:-:S04]  /*10be0*/  LOP3.LUT R2, R2, 0x2, RZ, 0xfc, !PT ;  /* 0x0000000202027812 */ /* 0x004fc800078efcff */
[----:B------:R-:W-:-:S13]  /*10bf0*/  ISETP.NE.AND P2, PT, R2, 0x3, PT ;  /* 0x000000030200780c */ /* 0x000fda0003f45270 */
[----:B------:R-:W-:Y:S05]  /*10c00*/  @!P2 BRA `(.L_x_5730) ;  /* 0x000000000004a947 */ /* 0x000fea0003800000 */
[----:B------:R-:W-:Y:S01]  /*10c10*/  BPT.TRAP 0x1 ;  /* 0x000000040000795c */ /* 0x000fe20000300000 */
.L_x_5730:
        /* <DEDUP_REMOVED lines=12> */
.L_x_5759:
[----:B------:R-:W2:Y:S02]  /*10ce0*/  SYNCS.PHASECHK.TRANS64.TRYWAIT P0, [R3+URZ], R2 ;  /* 0x00000002030075a7 */ /* 0x000ea4000800017f */
[----:B--2---:R-:W-:Y:S05]  /*10cf0*/  @!P0 BRA `(.L_x_5732) ;  /* 0x0000000800388947 */ /* 0x004fea0003800000 */
.L_x_5760:
[----:B------:R-:W-:Y:S05]  /*10d00*/  @!P2 BRA `(.L_x_5733) ;  /* 0x000000000004a947 */ /* 0x000fea0003800000 */
[----:B------:R-:W-:Y:S01]  /*10d10*/  BPT.TRAP 0x1 ;  /* 0x000000040000795c */ /* 0x000fe20000300000 */
.L_x_5733:
[----:B--2---:R-:W-:-:S05]  /*10d20*/  IADD3 R3, R0, 0x34860, RZ ;  /* 0x0003486000037810 */ /* 0x004fca0007ffe0ff */
[----:B------:R-:W-:-:S04]  /*10d30*/  IMAD R16, R16, 0x8, R3 ;  /* 0x0000000810107824 */ /* 0x000fc800078e0203 */
[----:B------:R-:W2:Y:S02]  /*10d40*/  SYNCS.PHASECHK.TRANS64.TRYWAIT P0, [R16+URZ], R5 ;  /* 0x00000005100075a7 */ /* 0x000ea4000800017f */
[----:B--2---:R-:W-:Y:S05]  /*10d50*/  @!P0 BRA `(.L_x_5734) ;  /* 0x0000000800348947 */ /* 0x004fea0003800000 */
.L_x_5761:
[----:B------:R-:W-:-:S07]  /*10d60*/  IMAD R3, R4, 0x8, R3 ;  /* 0x0000000804037824 */ /* 0x000fce00078e0203 */
.L_x_5735:
[----:B---3--:R3:W4:Y:S02]  /*10d70*/  SYNCS.PHASECHK.TRANS64.TRYWAIT P0, [R3+URZ], R2 ;  /* 0x00000002030075a7 */ /* 0x008724000800017f */
[----:B----4-:R-:W-:Y:S05]  /*10d80*/  @!P0 NANOSLEEP.SYNCS 0x989680 ;  /* 0x009896800000895d */ /* 0x010fea0003900000 */
[----:B------:R-:W4:Y:S02]  /*10d90*/  @!P0 SYNCS.PHASECHK.TRANS64 P0, [R3+URZ], R2 ;  /* 0x00000002030085a7 */ /* 0x000f24000800007f */
[----:B----4-:R-:W-:Y:S05]  /*10da0*/  @!P0 BRA `(.L_x_5735) ;  /* 0xfffffffc00f08947 */ /* 0x010fea000383ffff */
.L_x_5728:
[----:B------:R-:W-:Y:S05]  /*10db0*/  BSYNC B0 ;  /* 0x0000000000007941 */ /* 0x000fea0003800000 */
.L_x_5727:
[----:B------:R-:W-:Y:S05]  /*10dc0*/  EXIT ;  /* 0x000000000000794d */ /* 0x000fea0003800000 */
.L_x_5646:
[----:B-1----:R-:W-:-:S04]  /*10dd0*/  IMAD.U32 R3, RZ, RZ, UR39 ;  /* 0x00000027ff037e24 */ /* 0x002fc8000f8e00ff */
[----:B------:R1:W2:Y:S03]  /*10de0*/  SYNCS.PHASECHK.TRANS64.TRYWAIT P1, [R3+URZ+0x34800], R0 ;  /* 0x03480000030075a7 */ /* 0x0002a6000802017f */
[----:B--2---:R-:W-:Y:S05]  /*10df0*/  @!P1 NANOSLEEP.SYNCS 0x989680 ;  /* 0x009896800000995d */ /* 0x004fea0003900000 */
[----:B------:R-:W2:Y:S02]  /*10e00*/  @!P1 SYNCS.PHASECHK.TRANS64 P1, [R3+URZ+0x34800], R0 ;  /* 0x03480000030095a7 */ /* 0x000ea4000802007f */
[----:B--2---:R-:W-:Y:S05]  /*10e10*/  @!P1 BRA `(.L_x_5646) ;  /* 0xfffffffc00ec9947 */ /* 0x004fea000383ffff */
[----:B------:R-:W-:Y:S05]  /*10e20*/  BRA `(.L_x_5736) ;  /* 0xffffff0800247947 */ /* 0x000fea000383ffff */
.L_x_5650:
[----:B--2---:R2:W3:Y:S02]  /*10e30*/  SYNCS.PHASECHK.TRANS64.TRYWAIT P1, [R10+URZ+0x34830], R3 ;  /* 0x034830030a0075a7 */ /* 0x0044e4000802017f */
[----:B---3--:R-:W-:Y:S05]  /*10e40*/  @!P1 NANOSLEEP.SYNCS 0x989680 ;  /* 0x009896800000995d */ /* 0x008fea0003900000 */
[----:B------:R-:W3:Y:S02]  /*10e50*/  @!P1 SYNCS.PHASECHK.TRANS64 P1, [R10+URZ+0x34830], R3 ;  /* 0x034830030a0095a7 */ /* 0x000ee4000802007f */
[----:B---3--:R-:W-:Y:S05]  /*10e60*/  @!P1 BRA `(.L_x_5650) ;  /* 0xfffffffc00f09947 */ /* 0x008fea000383ffff */
[----:B------:R-:W-:Y:S05]  /*10e70*/  BRA `(.L_x_5649) ;  /* 0xffffff0800407947 */ /* 0x000fea000383ffff */
.L_x_5656:
[----:B--2---:R-:W-:-:S04]  /*10e80*/  IMAD.U32 R20, RZ, RZ, UR6 ;  /* 0x00000006ff147e24 */ /* 0x004fc8000f8e00ff */
[----:B------:R2:W3:Y:S03]  /*10e90*/  SYNCS.PHASECHK.TRANS64.TRYWAIT P1, [R20+URZ+0x34830], R15 ;  /* 0x0348300f140075a7 */ /* 0x0004e6000802017f */
[----:B---3--:R-:W-:Y:S05]  /*10ea0*/  @!P1 NANOSLEEP.SYNCS 0x989680 ;  /* 0x009896800000995d */ /* 0x008fea0003900000 */
[----:B------:R-:W3:Y:S02]  /*10eb0*/  @!P1 SYNCS.PHASECHK.TRANS64 P1, [R20+URZ+0x34830], R15 ;  /* 0x0348300f140095a7 */ /* 0x000ee4000802007f */
[----:B---3--:R-:W-:Y:S05]  /*10ec0*/  @!P1 BRA `(.L_x_5656) ;  /* 0xfffffffc00ec9947 */ /* 0x008fea000383ffff */
[----:B------:R-:W-:Y:S05]  /*10ed0*/  BRA `(.L_x_5653) ;  /* 0xffffff6000747947 */ /* 0x000fea000383ffff */
.L_x_5660:
[----:B--2---:R-:W-:-:S04]  /*10ee0*/  IMAD.U32 R20, RZ, RZ, UR6 ;  /* 0x00000006ff147e24 */ /* 0x004fc8000f8e00ff */
[----:B------:R2:W3:Y:S03]  /*10ef0*/  SYNCS.PHASECHK.TRANS64.TRYWAIT P1, [R20+URZ+0x34850], R15 ;  /* 0x0348500f140075a7 */ /* 0x0004e6000802017f */
[----:B---3--:R-:W-:Y:S05]  /*10f00*/  @!P1 NANOSLEEP.SYNCS 0x989680 ;  /* 0x009896800000995d */ /* 0x008fea0003900000 */
[----:B------:R-:W3:Y:S02]  /*10f10*/  @!P1 SYNCS.PHASECHK.TRANS64 P1, [R20+URZ+0x34850], R15 ;  /* 0x0348500f140095a7 */ /* 0x000ee4000802007f */
[----:B---3--:R-:W-:Y:S05]  /*10f20*/  @!P1 BRA `(.L_x_5660) ;  /* 0xfffffffc00ec9947 */ /* 0x008fea000383ffff */
[----:B------:R-:W-:Y:S05]  /*10f30*/  BRA `(.L_x_5657) ;  /* 0xffffff88003c7947 */ /* 0x000fea000383ffff */
.L_x_5667:
[----:B--2---:R-:W-:-:S04]  /*10f40*/  MOV R3, UR5 ;  /* 0x0000000500037c02 */ /* 0x004fc80008000f00 */
[----:B------:R2:W3:Y:S03]  /*10f50*/  SYNCS.PHASECHK.TRANS64.TRYWAIT P1, [R3+URZ+0x34850], R0 ;  /* 0x03485000030075a7 */ /* 0x0004e6000802017f */
[----:B---3--:R-:W-:Y:S05]  /*10f60*/  @!P1 NANOSLEEP.SYNCS 0x989680 ;  /* 0x009896800000995d */ /* 0x008fea0003900000 */
[----:B------:R-:W3:Y:S02]  /*10f70*/  @!P1 SYNCS.PHASECHK.TRANS64 P1, [R3+URZ+0x34850], R0 ;  /* 0x03485000030095a7 */ /* 0x000ee4000802007f */
[----:B---3--:R-:W-:Y:S05]  /*10f80*/  @!P1 BRA `(.L_x_5667) ;  /* 0xfffffffc00ec9947 */ /* 0x008fea000383ffff */
[----:B------:R-:W-:Y:S05]  /*10f90*/  BRA `(.L_x_5666) ;  /* 0xffffffb400f07947 */ /* 0x000fea000383ffff */
.L_x_5678:
[----:B------:R-:W1:Y:S01]  /*10fa0*/  S2R R4, SR_TID.X ;  /* 0x0000000000047919 */ /* 0x000e620000002100 */
[----:B------:R-:W-:Y:S01]  /*10fb0*/  BSSY B0, `(.L_x_5737) ;  /* 0x000000a000007945 */ /* 0x000fe20003800000 */
        /* <DEDUP_REMOVED lines=9> */
.L_x_5738:
[----:B------:R-:W-:Y:S05]  /*11050*/  BSYNC B0 ;  /* 0x0000000000007941 */ /* 0x000fea0003800000 */
.L_x_5737:
[----:B------:R-:W-:Y:S05]  /*11060*/  BRA `(.L_x_5739) ;  /* 0xffffffd400dc7947 */ /* 0x000fea000383ffff */
.L_x_5679:
[----:B------:R-:W-:Y:S01]  /*11070*/  BSSY B0, `(.L_x_5740) ;  /* 0x0000006000007945 */ /* 0x000fe20003800000 */
[----:B------:R-:W-:-:S07]  /*11080*/  IMAD.MOV.U32 R15, RZ, RZ, -0x1 ;  /* 0xffffffffff0f7424 */ /* 0x000fce00078e00ff */
[----:B------:R-:W-:Y:S05]  /*11090*/  WARPSYNC.COLLECTIVE R15, `(.L_x_5741) ;  /* 0x000000000f0c7348 */ /* 0x000fea0003c00000 */
[----:B------:R-:W-:Y:S02]  /*110a0*/  ELECT P6, UR62, PT ;  /* 0x00000000003e782f */ /* 0x000fe400038c0000 */
[----:B------:R-:W-:Y:S01]  /*110b0*/  MOV R14, UR62 ;  /* 0x0000003e000e7c02 */ /* 0x000fe20008000f00 */
[----:B------:R-:W-:Y:S10]  /*110c0*/  ENDCOLLECTIVE ;  /* 0x000000000000791b */ /* 0x000ff40003800000 */
.L_x_5741:
[----:B------:R-:W-:Y:S05]  /*110d0*/  BSYNC B0 ;  /* 0x0000000000007941 */ /* 0x000fea0003800000 */
.L_x_5740:
[----:B------:R-:W-:Y:S05]  /*110e0*/  BRA `(.L_x_5742) ;  /* 0xffffffd400d87947 */ /* 0x000fea000383ffff */
.L_x_5682:
[----:B--2---:R2:W3:Y:S02]  /*110f0*/  SYNCS.PHASECHK.TRANS64.TRYWAIT P1, [R5+URZ+0x34840], R9 ;  /* 0x03484009050075a7 */ /* 0x0044e4000802017f */
[----:B---3--:R-:W-:Y:S05]  /*11100*/  @!P1 NANOSLEEP.SYNCS 0x989680 ;  /* 0x009896800000995d */ /* 0x008fea0003900000 */
[----:B------:R-:W3:Y:S02]  /*11110*/  @!P1 SYNCS.PHASECHK.TRANS64 P1, [R5+URZ+0x34840], R9 ;  /* 0x03484009050095a7 */ /* 0x000ee4000802007f */
[----:B---3--:R-:W-:Y:S05]  /*11120*/  @!P1 BRA `(.L_x_5682) ;  /* 0xfffffffc00f09947 */ /* 0x008fea000383ffff */
[----:B------:R-:W-:Y:S05]  /*11130*/  BRA `(.L_x_5743) ;  /* 0xffffffd800387947 */ /* 0x000fea000383ffff */
.L_x_5686:
        /* <DEDUP_REMOVED lines=8> */
.L_x_5692:
[----:B-1----:R1:W2:Y:S02]  /*111c0*/  SYNCS.PHASECHK.TRANS64.TRYWAIT P1, [R2+URZ+0x34840], R3 ;  /* 0x03484003020075a7 */ /* 0x0022a4000802017f */
[----:B--2---:R-:W-:Y:S05]  /*111d0*/  @!P1 NANOSLEEP.SYNCS 0x989680 ;  /* 0x009896800000995d */ /* 0x004fea0003900000 */
[----:B------:R-:W2:Y:S02]  /*111e0*/  @!P1 SYNCS.PHASECHK.TRANS64 P1, [R2+URZ+0x34840], R3 ;  /* 0x03484003020095a7 */ /* 0x000ea4000802007f */
[----:B--2---:R-:W-:Y:S05]  /*111f0*/  @!P1 BRA `(.L_x_5692) ;  /* 0xfffffffc00f09947 */ /* 0x004fea000383ffff */
[----:B------:R-:W-:Y:S05]  /*11200*/  BRA `(.L_x_5745) ;  /* 0xffffffdc00f87947 */ /* 0x000fea000383ffff */
.L_x_5695:
[----:B-1----:R1:W2:Y:S02]  /*11210*/  SYNCS.PHASECHK.TRANS64.TRYWAIT P1, [R2+URZ+0x34860], R3 ;  /* 0x03486003020075a7 */ /* 0x0022a4000802017f */
[----:B--2---:R-:W-:Y:S05]  /*11220*/  @!P1 NANOSLEEP.SYNCS 0x989680 ;  /* 0x009896800000995d */ /* 0x004fea0003900000 */
[----:B------:R-:W2:Y:S02]  /*11230*/  @!P1 SYNCS.PHASECHK.TRANS64 P1, [R2+URZ+0x34860], R3 ;  /* 0x03486003020095a7 */ /* 0x000ea4000802007f */
[----:B--2---:R-:W-:Y:S05]  /*11240*/  @!P1 BRA `(.L_x_5695) ;  /* 0xfffffffc00f09947 */ /* 0x004fea000383ffff */
[----:B------:R-:W-:Y:S05]  /*11250*/  BRA `(.L_x_5746) ;  /* 0xffffffe000907947 */ /* 0x000fea000383ffff */
.L_x_5702:
[----:B--2---:R2:W3:Y:S02]  /*11260*/  SYNCS.PHASECHK.TRANS64.TRYWAIT P1, [R2+URZ+0x34840], R3 ;  /* 0x03484003020075a7 */ /* 0x0044e4000802017f */
[----:B---3--:R-:W-:Y:S05]  /*11270*/  @!P1 NANOSLEEP.SYNCS 0x989680 ;  /* 0x009896800000995d */ /* 0x008fea0003900000 */
[----:B------:R-:W3:Y:S02]  /*11280*/  @!P1 SYNCS.PHASECHK.TRANS64 P1, [R2+URZ+0x34840], R3 ;  /* 0x03484003020095a7 */ /* 0x000ee4000802007f */
[----:B---3--:R-:W-:Y:S05]  /*11290*/  @!P1 BRA `(.L_x_5702) ;  /* 0xfffffffc00f09947 */ /* 0x008fea000383ffff */
[----:B------:R-:W-:Y:S05]  /*112a0*/  BRA `(.L_x_5747) ;  /* 0xffffffe400c87947 */ /* 0x000fea000383ffff */
.L_x_5705:
[----:B-1----:R1:W2:Y:S02]  /*112b0*/  SYNCS.PHASECHK.TRANS64.TRYWAIT P1, [R2+URZ+0x34860], R17 ;  /* 0x03486011020075a7 */ /* 0x0022a4000802017f */
[----:B--2---:R-:W-:Y:S05]  /*112c0*/  @!P1 NANOSLEEP.SYNCS 0x989680 ;  /* 0x009896800000995d */ /* 0x004fea0003900000 */
[----:B------:R-:W2:Y:S02]  /*112d0*/  @!P1 SYNCS.PHASECHK.TRANS64 P1, [R2+URZ+0x34860], R17 ;  /* 0x03486011020095a7 */ /* 0x000ea4000802007f */
[----:B--2---:R-:W-:Y:S05]  /*112e0*/  @!P1 BRA `(.L_x_5705) ;  /* 0xfffffffc00f09947 */ /* 0x004fea000383ffff */
[----:B------:R-:W-:Y:S05]  /*112f0*/  BRA `(.L_x_5748) ;  /* 0xffffffe800607947 */ /* 0x000fea000383ffff */
.L_x_5711:
[----:B--2---:R2:W3:Y:S02]  /*11300*/  SYNCS.PHASECHK.TRANS64.TRYWAIT P1, [R2+URZ+0x34840], R3 ;  /* 0x03484003020075a7 */ /* 0x0044e4000802017f */
[----:B---3--:R-:W-:Y:S05]  /*11310*/  @!P1 NANOSLEEP.SYNCS 0x989680 ;  /* 0x009896800000995d */ /* 0x008fea0003900000 */
[----:B------:R-:W3:Y:S02]  /*11320*/  @!P1 SYNCS.PHASECHK.TRANS64 P1, [R2+URZ+0x34840], R3 ;  /* 0x03484003020095a7 */ /* 0x000ee4000802007f */
[----:B---3--:R-:W-:Y:S05]  /*11330*/  @!P1 BRA `(.L_x_5711) ;  /* 0xfffffffc00f09947 */ /* 0x008fea000383ffff */
[----:B------:R-:W-:Y:S05]  /*11340*/  BRA `(.L_x_5749) ;  /* 0xffffffec00747947 */ /* 0x000fea000383ffff */
.L_x_5714:
[----:B-1----:R1:W2:Y:S02]  /*11350*/  SYNCS.PHASECHK.TRANS64.TRYWAIT P1, [R2+URZ+0x34860], R10 ;  /* 0x0348600a020075a7 */ /* 0x0022a4000802017f */
[----:B--2---:R-:W-:Y:S05]  /*11360*/  @!P1 NANOSLEEP.SYNCS 0x989680 ;  /* 0x009896800000995d */ /* 0x004fea0003900000 */
[----:B------:R-:W2:Y:S02]  /*11370*/  @!P1 SYNCS.PHASECHK.TRANS64 P1, [R2+URZ+0x34860], R10 ;  /* 0x0348600a020095a7 */ /* 0x000ea4000802007f */
[----:B--2---:R-:W-:Y:S05]  /*11380*/  @!P1 BRA `(.L_x_5714) ;  /* 0xfffffffc00f09947 */ /* 0x004fea000383ffff */
[----:B------:R-:W-:Y:S05]  /*11390*/  BRA `(.L_x_5750) ;  /* 0xfffffff0000c7947 */ /* 0x000fea000383ffff */
.L_x_5720:
[----:B-1----:R1:W2:Y:S02]  /*113a0*/  SYNCS.PHASECHK.TRANS64.TRYWAIT P0, [R2+URZ+0x34860], R3 ;  /* 0x03486003020075a7 */ /* 0x0022a4000800017f */
[----:B--2---:R-:W-:Y:S05]  /*113b0*/  @!P0 NANOSLEEP.SYNCS 0x989680 ;  /* 0x009896800000895d */ /* 0x004fea0003900000 */
[----:B------:R-:W2:Y:S02]  /*113c0*/  @!P0 SYNCS.PHASECHK.TRANS64 P0, [R2+URZ+0x34860], R3 ;  /* 0x03486003020085a7 */ /* 0x000ea4000800007f */
[----:B--2---:R-:W-:Y:S05]  /*113d0*/  @!P0 BRA `(.L_x_5720) ;  /* 0xfffffffc00f08947 */ /* 0x004fea000383ffff */
[----:B------:R-:W-:Y:S05]  /*113e0*/  BRA `(.L_x_5751) ;  /* 0xfffffff000c87947 */ /* 0x000fea000383ffff */
.L_x_5725:
[----:B-1----:R1:W2:Y:S02]  /*113f0*/  SYNCS.PHASECHK.TRANS64.TRYWAIT P0, [R0+URZ+0x34820], R3 ;  /* 0x03482003000075a7 */ /* 0x0022a4000800017f */
[----:B--2---:R-:W-:Y:S05]  /*11400*/  @!P0 NANOSLEEP.SYNCS 0x989680 ;  /* 0x009896800000895d */ /* 0x004fea0003900000 */
[----:B------:R-:W2:Y:S02]  /*11410*/  @!P0 SYNCS.PHASECHK.TRANS64 P0, [R0+URZ+0x34820], R3 ;  /* 0x03482003000085a7 */ /* 0x000ea4000800007f */
[----:B--2---:R-:W-:Y:S05]  /*11420*/  @!P0 BRA `(.L_x_5725) ;  /* 0xfffffffc00f08947 */ /* 0x004fea000383ffff */
[----:B------:R-:W-:Y:S05]  /*11430*/  BRA `(.L_x_5752) ;  /* 0xfffffff400ac7947 */ /* 0x000fea000383ffff */
.L_x_5726:
[----:B------:R-:W2:Y:S01]  /*11440*/  S2R R2, SR_TID.X ;  /* 0x0000000000027919 */ /* 0x000ea20000002100 */
[----:B------:R-:W-:Y:S01]  /*11450*/  BSSY B0, `(.L_x_5753) ;  /* 0x000000a000007945 */ /* 0x000fe20003800000 */
[----:B------:R-:W-:Y:S02]  /*11460*/  IMAD.MOV.U32 R12, RZ, RZ, RZ ;  /* 0x000000ffff0c7224 */ /* 0x000fe400078e00ff */
[----:B------:R-:W-:Y:S02]  /*11470*/  IMAD.MOV.U32 R11, RZ, RZ, 0x1f ;  /* 0x0000001fff0b7424 */ /* 0x000fe400078e00ff */
[----:B------:R-:W-:Y:S01]  /*11480*/  IMAD.MOV.U32 R15, RZ, RZ, -0x1 ;  /* 0xffffffffff0f7424 */ /* 0x000fe200078e00ff */
[----:B--2---:R-:W-:-:S04]  /*11490*/  SHF.R.U32.HI R2, RZ, 0x5, R2 ;  /* 0x00000005ff027819 */ /* 0x004fc80000011602 */
[----:B------:R-:W-:-:S04]  /*114a0*/  LOP3.LUT R2, R2, 0x3, RZ, 0xc0, !PT ;  /* 0x0000000302027812 */ /* 0x000fc800078ec0ff */
[----:B------:R-:W-:-:S07]  /*114b0*/  MOV R13, R2 ;  /* 0x00000002000d7202 */ /* 0x000fce0000000f00 */
[----:B-1----:R-:W-:Y:S05]  /*114c0*/  WARPSYNC.COLLECTIVE R15, `(.L_x_5754) ;  /* 0x000000000f087348 */ /* 0x002fea0003c00000 */
[----:B------:R2:W3:Y:S02]  /*114d0*/  SHFL.IDX P6, R14, R13, R12, R11 ;  /* 0x0000000c0d0e7389 */ /* 0x0004e400000c000b */
[----:B-123--:R-:W-:Y:S01]  /*114e0*/  ENDCOLLECTIVE ;  /* 0x000000000000791b */ /* 0x00efe20003800000 */
.L_x_5754:
[----:B------:R-:W-:Y:S05]  /*114f0*/  BSYNC B0 ;  /* 0x0000000000007941 */ /* 0x000fea0003800000 */
.L_x_5753:
[----:B------:R-:W-:Y:S05]  /*11500*/  BRA `(.L_x_5755) ;  /* 0xfffffff400947947 */ /* 0x000fea000383ffff */
.L_x_5729:
[----:B------:R-:W-:Y:S01]  /*11510*/  BSSY B1, `(.L_x_5756) ;  /* 0x0000006000017945 */ /* 0x000fe20003800000 */
[----:B------:R-:W-:-:S07]  /*11520*/  IMAD.MOV.U32 R15, RZ, RZ, -0x1 ;  /* 0xffffffffff0f7424 */ /* 0x000fce00078e00ff */
[----:B-12---:R-:W-:Y:S05]  /*11530*/  WARPSYNC.COLLECTIVE R15, `(.L_x_5757) ;  /* 0x000000000f0c7348 */ /* 0x006fea0003c00000 */
[----:B------:R-:W-:Y:S02]  /*11540*/  ELECT P6, UR62, PT ;  /* 0x00000000003e782f */ /* 0x000fe400038c0000 */
[----:B------:R-:W-:Y:S01]  /*11550*/  MOV R14, UR62 ;  /* 0x0000003e000e7c02 */ /* 0x000fe20008000f00 */
[----:B-12---:R-:W-:Y:S10]  /*11560*/  ENDCOLLECTIVE ;  /* 0x000000000000791b */ /* 0x006ff40003800000 */
.L_x_5757:
[----:B------:R-:W-:Y:S05]  /*11570*/  BSYNC B1 ;  /* 0x0000000000017941 */ /* 0x000fea0003800000 */
.L_x_5756:
[----:B------:R-:W-:Y:S05]  /*11580*/  BRA `(.L_x_5758) ;  /* 0xfffffff4008c7947 */ /* 0x000fea000383ffff */
.L_x_5731:
[----:B-1----:R1:W2:Y:S02]  /*11590*/  SYNCS.PHASECHK.TRANS64.TRYWAIT P0, [R6+URZ], R5 ;  /* 0x00000005060075a7 */ /* 0x0022a4000800017f */
[----:B--2---:R-:W-:Y:S05]  /*115a0*/  @!P0 NANOSLEEP.SYNCS 0x989680 ;  /* 0x009896800000895d */ /* 0x004fea0003900000 */
[----:B------:R-:W2:Y:S02]  /*115b0*/  @!P0 SYNCS.PHASECHK.TRANS64 P0, [R6+URZ], R5 ;  /* 0x00000005060085a7 */ /* 0x000ea4000800007f */
[----:B--2---:R-:W-:Y:S05]  /*115c0*/  @!P0 BRA `(.L_x_5731) ;  /* 0xfffffffc00f08947 */ /* 0x004fea000383ffff */
[----:B------:R-:W-:Y:S05]  /*115d0*/  BRA `(.L_x_5759) ;  /* 0xfffffff400c07947 */ /* 0x000fea000383ffff */
.L_x_5732:
[----:B--2---:R2:W3:Y:S02]  /*115e0*/  SYNCS.PHASECHK.TRANS64.TRYWAIT P0, [R3+URZ], R2 ;  /* 0x00000002030075a7 */ /* 0x0044e4000800017f */
[----:B---3--:R-:W-:Y:S05]  /*115f0*/  @!P0 NANOSLEEP.SYNCS 0x989680 ;  /* 0x009896800000895d */ /* 0x008fea0003900000 */
[----:B------:R-:W3:Y:S02]  /*11600*/  @!P0 SYNCS.PHASECHK.TRANS64 P0, [R3+URZ], R2 ;  /* 0x00000002030085a7 */ /* 0x000ee4000800007f */
[----:B---3--:R-:W-:Y:S05]  /*11610*/  @!P0 BRA `(.L_x_5732) ;  /* 0xfffffffc00f08947 */ /* 0x008fea000383ffff */
[----:B------:R-:W-:Y:S05]  /*11620*/  BRA `(.L_x_5760) ;  /* 0xfffffff400b47947 */ /* 0x000fea000383ffff */
.L_x_5734:
[----:B--2---:R2:W3:Y:S02]  /*11630*/  SYNCS.PHASECHK.TRANS64.TRYWAIT P0, [R16+URZ], R5 ;  /* 0x00000005100075a7 */ /* 0x0044e4000800017f */
[----:B---3--:R-:W-:Y:S05]  /*11640*/  @!P0 NANOSLEEP.SYNCS 0x989680 ;  /* 0x009896800000895d */ /* 0x008fea0003900000 */
[----:B------:R-:W3:Y:S02]  /*11650*/  @!P0 SYNCS.PHASECHK.TRANS64 P0, [R16+URZ], R5 ;  /* 0x00000005100085a7 */ /* 0x000ee4000800007f */
[----:B---3--:R-:W-:Y:S05]  /*11660*/  @!P0 BRA `(.L_x_5734) ;  /* 0xfffffffc00f08947 */ /* 0x008fea000383ffff */
[----:B------:R-:W-:Y:S05]  /*11670*/  BRA `(.L_x_5761) ;  /* 0xfffffff400b87947 */ /* 0x000fea000383ffff */
.L_x_5762:
        /* <DEDUP_REMOVED lines=16> */
.L_x_12767:


//--------------------- .text._ZN7cutlass13device_kernelIN5flash11enable_sm90INS1_16FlashAttnFwdSm90INS1_25CollectiveMainloopFwdSm90ILi2EN4cute5tupleIJNS5_1CILi1EEES8_S8_EEENS6_IJNS7_ILi128EEENS7_ILi176EEESA_EEELi128ENS_6half_tEfNS_4arch4Sm90ELb0ELb0ELb1ELb1ELb0ELb0ELb0ELb1ELb1ELb0ELb0ELb0EEENS1_21CollectiveEpilogueFwdINS6_IJSA_SA_SB_EEES9_SD_SF_Li256ELb1ELb0ELb0ELb0EEENS1_36VarlenDynamicPersistentTileSchedulerILi128ELi176ELi256ELi32ELb0ELb0ELb1ELb0ELb1ELb1EEEEEEEEEvNT_6ParamsE --------------------------
	.section	.text._ZN7cutlass13device_kernelIN5flash11enable_sm90INS1_16FlashAttnFwdSm90INS1_25CollectiveMainloopFwdSm90ILi2EN4cute5tupleIJNS5_1CILi1EEES8_S8_EEENS6_IJNS7_ILi128EEENS7_ILi176EEESA_EEELi128ENS_6half_tEfNS_4arch4Sm90ELb0ELb0ELb1ELb1ELb0ELb0ELb0ELb1ELb1ELb0ELb0ELb0EEENS1_21CollectiveEpilogueFwdINS6_IJSA_SA_SB_EEES9_SD_SF_Li256ELb1ELb0ELb0ELb0EEENS1_36VarlenDynamicPersistentTileSchedulerILi128ELi176ELi256ELi32ELb0ELb0ELb1ELb0ELb1ELb1EEEEEEEEEvNT_6ParamsE,"ax",@progbits
	.align	128
.text._ZN7cutlass13device_kernelIN5flash11enable_sm90INS1_16FlashAttnFwdSm90INS1_25CollectiveMainloopFwdSm90ILi2EN4cute5tupleIJNS5_1CILi1EEES8_S8_EEENS6_IJNS7_ILi128EEENS7_ILi176EEESA_EEELi128ENS_6half_tEfNS_4arch4Sm90ELb0ELb0ELb1ELb1ELb0ELb0ELb0ELb1ELb1ELb0ELb0ELb0EEENS1_21CollectiveEpilogueFwdINS6_IJSA_SA_SB_EEES9_SD_SF_Li256ELb1ELb0ELb0ELb0EEENS1_36VarlenDynamicPersistentTileSchedulerILi128ELi176ELi256ELi32ELb0ELb0ELb1ELb0ELb1ELb1EEEEEEEEEvNT_6ParamsE:
        .type           _ZN7cutlass13device_kernelIN5flash11enable_sm90INS1_16FlashAttnFwdSm90INS1_25CollectiveMainloopFwdSm90ILi2EN4cute5tupleIJNS5_1CILi1EEES8_S8_EEENS6_IJNS7_ILi128EEENS7_ILi176EEESA_EEELi128ENS_6half_tEfNS_4arch4Sm90ELb0ELb0ELb1ELb1ELb0ELb0ELb0ELb1ELb1ELb0ELb0ELb0EEENS1_21CollectiveEpilogueFwdINS6_IJSA_SA_SB_EEES9_SD_SF_Li256ELb1ELb0ELb0ELb0EEENS1_36VarlenDynamicPersistentTileSchedulerILi128ELi176ELi256ELi32ELb0ELb0ELb1ELb0ELb1ELb1EEEEEEEEEvNT_6ParamsE,@function
        .size           _ZN7cutlass13device_kernelIN5flash11enable_sm90INS1_16FlashAttnFwdSm90INS1_25CollectiveMainloopFwdSm90ILi2EN4cute5tupleIJNS5_1CILi1EEES8_S8_EEENS6_IJNS7_ILi128EEENS7_ILi176EEESA_EEELi128ENS_6half_tEfNS_4arch4Sm90ELb0ELb0ELb1ELb1ELb0ELb0ELb0ELb1ELb1ELb0ELb0ELb0EEENS1_21CollectiveEpilogueFwdINS6_IJSA_SA_SB_EEES9_SD_SF_Li256ELb1ELb0ELb0ELb0EEENS1_36VarlenDynamicPersistentTileSchedulerILi128ELi176ELi256ELi32ELb0ELb0ELb1ELb0ELb1ELb1EEEEEEEEEvNT_6ParamsE,(.L_x_12768 - _ZN7cutlass13device_kernelIN5flash11enable_sm90INS1_16FlashAttnFwdSm90INS1_25CollectiveMainloopFwdSm90ILi2EN4cute5tupleIJNS5_1CILi1EEES8_S8_EEENS6_IJNS7_ILi128EEENS7_ILi176EEESA_EEELi128ENS_6half_tEfNS_4arch4Sm90ELb0ELb0ELb1ELb1ELb0ELb0ELb0ELb1ELb1ELb0ELb0ELb0EEENS1_21CollectiveEpilogueFwdINS6_IJSA_SA_SB_EEES9_SD_SF_Li256ELb1ELb0ELb0ELb0EEENS1_36VarlenDynamicPersistentTileSchedulerILi128ELi176ELi256ELi32ELb0ELb0ELb1ELb0ELb1ELb1EEEEEEEEEvNT_6ParamsE)
        .other          _ZN7cutlass13device_kernelIN5flash11enable_sm90INS1_16FlashAttnFwdSm90INS1_25CollectiveMainloopFwdSm90ILi2EN4cute5tupleIJNS5_1CILi1EEES8_S8_EEENS6_IJNS7_ILi128EEENS7_ILi176EEESA_EEELi128ENS_6half_tEfNS_4arch4Sm90ELb0ELb0ELb1ELb1ELb0ELb0ELb0ELb1ELb1ELb0ELb0ELb0EEENS1_21CollectiveEpilogueFwdINS6_IJSA_SA_SB_EEES9_SD_SF_Li256ELb1ELb0ELb0ELb0EEENS1_36VarlenDynamicPersistentTileSchedulerILi128ELi176ELi256ELi32ELb0ELb0ELb1ELb0ELb1ELb1EEEEEEEEEvNT_6ParamsE,@"STO_CUDA_ENTRY STV_DEFAULT"
_ZN7cutlass13device_kernelIN5flash11enable_sm90INS1_16FlashAttnFwdSm90INS1_25CollectiveMainloopFwdSm90ILi2EN4cute5tupleIJNS5_1CILi1EEES8_S8_EEENS6_IJNS7_ILi128EEENS7_ILi176EEESA_EEELi128ENS_6half_tEfNS_4arch4Sm90ELb0ELb0ELb1ELb1ELb0ELb0ELb0ELb1ELb1ELb0ELb0ELb0EEENS1_21CollectiveEpilogueFwdINS6_IJSA_SA_SB_EEES9_SD_SF_Li256ELb1ELb0ELb0ELb0EEENS1_36VarlenDynamicPersistentTileSchedulerILi128ELi176ELi256ELi32ELb0ELb0ELb1ELb0ELb1ELb1EEEEEEEEEvNT_6ParamsE:
        /* <DEDUP_REMOVED lines=20> */
.L_x_5764:
[----:B------:R-:W-:Y:S05]  /*0140*/  BSYNC B0 ;  /* 0x0000000000007941 */ /* 0x000fea0003800000 */
.L_x_5763:
[----:B------:R-:W-:Y:S01]  /*0150*/  VOTEU.ANY UP0, P0 ;  /* 0x00000000003f7886 */ /* 0x000fe20000000100 */
[----:B------:R-:W0:Y:S01]  /*0160*/  SHFL.IDX PT, R2, R0, RZ, 0x1f ;  /* 0x00001fff00027589 */ /* 0x000e2200000e0000 */
[----:B------:R-:W-:Y:S01]  /*0170*/  UMOV UR4, 0x1 ;  /* 0x0000000100047882 */ /* 0x000fe20000000000 */
[----:B------:R-:W-:Y:S01]  /*0180*/  UMOV UR7, 0x100 ;  /* 0x0000010000077882 */ /* 0x000fe20000000000 */
[----:B------:R-:W-:Y:S01]  /*0190*/  SHF.R.U32.HI R3, RZ, 0x7, R3 ;  /* 0x00000007ff037819 */ /* 0x000fe20000011603 */
[----:B------:R-:W1:Y:S01]  /*01a0*/  @UP0 S2UR UR8, SR_CgaCtaId ;  /* 0x00000000000809c3 */ /* 0x000e620000008800 */
[----:B------:R-:W-:Y:S01]  /*01b0*/  @UP0 UMOV UR6, 0x400 ;  /* 0x0000040000060882 */ /* 0x000fe20000000000 */
[----:B------:R-:W-:-:S04]  /*01c0*/  @UP0 UIADD3 UR4, -UR4, 0x100000, URZ ;  /* 0x0010000004040890 */ /* 0x000fc8000fffe13f */
[----:B------:R-:W-:Y:S02]  /*01d0*/  @UP0 USHF.L.U32 UR5, UR4, 0xb, URZ ;  /* 0x0000000b04050899 */ /* 0x000fe4000800063f */
[----:B------:R-:W-:Y:S01]  /*01e0*/  @UP0 USHF.L.U32 UR4, UR4, 0x1, URZ ;  /* 0x0000000104040899 */ /* 0x000fe2000800063f */
[----:B------:R-:W-:Y:S01]  /*01f0*/  VOTEU.ANY UP1, P0 ;  /* 0x00000000003f7886 */ /* 0x000fe20000020100 */
[----:B0-----:R-:W-:Y:S02]  /*0200*/  ISETP.NE.AND P1, PT, R2, RZ, PT ;  /* 0x000000ff0200720c */ /* 0x001fe40003f25270 */
[----:B------:R0:W2:Y:S01]  /*0210*/  SHFL.IDX PT, R2, R3, RZ, 0x1f ;  /* 0x00001fff03027589 */ /* 0x0000a200000e0000 */
[----:B-1----:R-:W-:Y:S02]  /*0220*/  @UP0 ULEA UR8, UR8, UR6, 0x18 ;  /* 0x0000000608080291 */ /* 0x002fe4000f8ec03f */
[----:B------:R-:W-:-:S04]  /*0230*/  @UP0 UIADD3 UR6, -UR7, 0x100000, URZ ;  /* 0x0010000007060890 */ /* 0x000fc8000fffe13f */
[----:B------:R-:W-:Y:S02]  /*0240*/  @UP0 USHF.L.U32 UR7, UR6, 0xb, URZ ;  /* 0x0000000b06070899 */ /* 0x000fe4000800063f */
[----:B------:R-:W-:Y:S01]  /*0250*/  @UP0 USHF.L.U32 UR6, UR6, 0x1, URZ ;  /* 0x0000000106060899 */ /* 0x000fe2000800063f */
[----:B------:R-:W-:Y:S01]  /*0260*/  VOTEU.ANY UP0, P0 ;  /* 0x00000000003f7886 */ /* 0x000fe20000000100 */
[----:B------:R-:W1:Y:S04]  /*0270*/  FENCE.VIEW.ASYNC.S ;  /* 0x00000000000073c6 */ /* 0x000e680000000000 */
[----:B-1----:R0:W1:Y:S06]  /*0280*/  @UP0 SYNCS.EXCH.64 URZ, [UR8+0x34800], UR4 ;  /* 0x03480004083f05b2 */ /* 0x00206c0008000100 */
[----:B------:R0:W3:Y:S02]  /*0290*/  @UP1 SYNCS.EXCH.64 URZ, [UR8+0x34820], UR6 ;  /* 0x03482006083f15b2 */ /* 0x0000e40008000100 */
[----:B0-----:R-:W-:Y:S05]  /*02a0*/  @P1 BRA `(.L_x_5765) ;  /* 0x0000000000481947 */ /* 0x001fea0003800000 */
[----:B------:R-:W0:Y:S01]  /*02b0*/  S2UR UR5, SR_CgaCtaId ;  /* 0x00000000000579c3 */ /* 0x000e220000008800 */
        /* <DEDUP_REMOVED lines=15> */
[----:B------:R0:W0:Y:S01]  /*03b0*/  SYNCS.EXCH.64 URZ, [UR8+0x34848], UR4 ;  /* 0x03484804083f75b2 */ /* 0x0000220008000100 */
[----:B------:R-:W-:Y:S01]  /*03c0*/  NOP ;  /* 0x0000000000007918 */ /* 0x000fe20000000000 */
.L_x_5765:
[----:B------:R-:W5:Y:S01]  /*03d0*/  SHFL.IDX PT, R3, R0, RZ, 0x1f ;  /* 0x00001fff00037589 */ /* 0x000f6200000e0000 */
[----:B------:R-:W-:Y:S01]  /*03e0*/  NOP ;  /* 0x0000000000007918 */ /* 0x000fe20000000000 */
[----:B-----5:R-:W-:-:S13]  /*03f0*/  ISETP.NE.AND P0, PT, R3, RZ, PT ;  /* 0x000000ff0300720c */ /* 0x020fda0003f05270 */
        /* <DEDUP_REMOVED lines=17> */
[----:B------:R0:W0:Y:S01]  /*0510*/  SYNCS.EXCH.64 URZ, [UR8+0x34868], UR6 ;  /* 0x03486806083f75b2 */ /* 0x0000220008000100 */
[----:B------:R-:W-:Y:S01]  /*0520*/  NOP ;  /* 0x0000000000007918 */ /* 0x000fe20000000000 */
.L_x_5766:
[----:B------:R-:W5:Y:S01]  /*0530*/  SHFL.IDX PT, R3, R0, RZ, 0x1f ;  /* 0x00001fff00037589 */ /* 0x000f6200000e0000 */
[----:B------:R-:W-:Y:S01]  /*0540*/  NOP ;  /* 0x0000000000007918 */ /* 0x000fe20000000000 */
[----:B-----5:R-:W-:-:S13]  /*0550*/  ISETP.NE.AND P0, PT, R3, RZ, PT ;  /* 0x000000ff0300720c */ /* 0x020fda0003f05270 */
        /* <DEDUP_REMOVED lines=13> */
[----:B------:R0:W0:Y:S01]  /*0630*/  SYNCS.EXCH.64 URZ, [UR6+0x34888], UR4 ;  /* 0x03488804063f75b2 */ /* 0x0000220008000100 */
[----:B------:R-:W-:Y:S01]  /*0640*/  NOP ;  /* 0x0000000000007918 */ /* 0x000fe20000000000 */
.L_x_5767:
        /* <DEDUP_REMOVED lines=22> */
.L_x_5768:
        /* <DEDUP_REMOVED lines=22> */
.L_x_5769:
[----:B--2---:R-:W-:Y:S01]  /*0910*/  ISETP.NE.AND P0, PT, R2, RZ, PT ;  /* 0x000000ff0200720c */ /* 0x004fe20003f05270 */
[----:B------:R-:W-:Y:S01]  /*0920*/  IMAD.MOV.U32 R2, RZ, RZ, 0x1 ;  /* 0x00000001ff027424 */ /* 0x000fe200078e00ff */
[----:B------:R-:W-:-:S04]  /*0930*/  NOP ;  /* 0x0000000000007918 */ /* 0x000fc80000000000 */
[----:B------:R-:W-:-:S05]  /*0940*/  SEL R2, R2, 0x2, !P0 ;  /* 0x0000000202027807 */ /* 0x000fca0004000000 */
[----:B------:R2:W-:Y:S01]  /*0950*/  STL [R1+0x30], R2 ;  /* 0x0000300201007387 */ /* 0x0005e20000100800 */
[----:B01-34-:R-:W-:Y:S06]  /*0960*/  BAR.SYNC.DEFER_BLOCKING 0x0 ;  /* 0x0000000000007b1d */ /* 0x01bfec0000010000 */
[----:B------:R-:W-:Y:S05]  /*0970*/  @!P0 BRA `(.L_x_5770) ;  /* 0x000000e800008947 */ /* 0x000fea0003800000 */
.L_x_5771:
[----:B------:R-:W-:-:S08]  /*0980*/  NOP ;  /* 0x0000000000007918 */ /* 0x000fd00000000000 */
[----:B------:R-:W0:Y:S02]  /*0990*/  USETMAXREG.TRY_ALLOC.CTAPOOL UP0, 0xf0 ;  /* 0x000000f0000079c8 */ /* 0x000e240008000600 */
[----:B0-----:R-:W-:-:S13]  /*09a0*/  PLOP3.LUT P0, PT, PT, PT, UP0, 0x80, 0x0 ;  /* 0x000000000000781c */ /* 0x001fda0003f0f008 */
[----:B------:R-:W-:Y:S05]  /*09b0*/  @!P0 BRA `(.L_x_5771) ;  /* 0xfffffffc00f08947 */ /* 0x000fea000383ffff */
[----:B--2---:R-:W0:Y:S01]  /*09c0*/  S2R R2, SR_TID.X ;  /* 0x0000000000027919 */ /* 0x004e220000002100 */
[----:B------:R-:W1:Y:S01]  /*09d0*/  S2UR UR5, SR_CgaCtaId ;  /* 0x00000000000579c3 */ /* 0x000e620000008800 */
[----:B------:R-:W-:-:S07]  /*09e0*/  UMOV UR4, 0x400 ;  /* 0x0000040000047882 */ /* 0x000fce0000000000 */
[----:B------:R-:W-:Y:S06]  /*09f0*/  BAR.ARV 0x8, 0x120 ;  /* 0x0204800000007b1d */ /* 0x000fec0000002000 */
[----:B-1----:R-:W-:Y:S01]  /*0a00*/  ULEA UR4, UR5, UR4, 0x18 ;  /* 0x0000000405047291 */ /* 0x002fe2000f8ec03f */
[----:B0-----:R-:W-:-:S04]  /*0a10*/  LOP3.LUT R0, R2, 0xffffff80, RZ, 0xc0, !PT ;  /* 0xffffff8002007812 */ /* 0x001fc800078ec0ff */
[----:B------:R-:W-:-:S13]  /*0a20*/  ISETP.NE.AND P0, PT, R0, 0x80, PT ;  /* 0x000000800000780c */ /* 0x000fda0003f05270 */
[----:B------:R-:W-:Y:S08]  /*0a30*/  @!P0 BAR.ARV 0x9, 0x100 ;  /* 0x0244000000008b1d */ /* 0x000ff00000002000 */
[----:B------:R-:W-:Y:S06]  /*0a40*/  BAR.SYNC.DEFER_BLOCKING 0x5, 0x120 ;  /* 0x0144800000007b1d */ /* 0x000fec0000010000 */
[----:B------:R-:W0:Y:S01]  /*0a50*/  LDS.128 R48, [UR4+0x348d0] ;  /* 0x0348d004ff307984 */ /* 0x000e220008000c00 */
[----:B------:R-:W-:Y:S01]  /*0a60*/  ULDC UR4, c[0x0][0xc14] ;  /* 0x0003050000047ab9 */ /* 0x000fe20000000800 */
[----:B------:R-:W-:Y:S06]  /*0a70*/  BAR.ARV 0x4, 0x120 ;  /* 0x0104800000007b1d */ /* 0x000fec0000002000 */
[----:B0-----:R-:W-:-:S13]  /*0a80*/  ISETP.GE.AND P0, PT, R51, UR4, PT ;  /* 0x0000000433007c0c */ /* 0x001fda000bf06270 */
[----:B------:R-:W-:Y:S05]  /*0a90*/  @P0 EXIT ;  /* 0x000000000000094d */ /* 0x000fea0003800000 */
[----:B------:R-:W2:Y:S01]  /*0aa0*/  LDL.LU R11, [R1+0x30] ;  /* 0x00003000010b7983 */ /* 0x000ea20000300800 */
[----:B------:R-:W-:-:S05]  /*0ab0*/  VIADD R229, R2, 0xffffff80 ;  /* 0xffffff8002e57836 */ /* 0x000fca0000000000 */
        /* <DEDUP_REMOVED lines=10> */
[CC--:B------:R-:W-:Y:S02]  /*0b60*/  LEA.HI R4, R0.reuse, R229.reuse, RZ, 0x5 ;  /* 0x000000e500047211 */ /* 0x0c0fe400078f28ff */
[----:B------:R-:W-:-:S02]  /*0b70*/  LEA.HI R3, R0, R229, RZ, 0x4 ;  /* 0x000000e500037211 */ /* 0x000fc400078f20ff */
[----:B------:R-:W-:Y:S02]  /*0b80*/  LOP3.LUT R10, R10, 0xfffffff8, RZ, 0xc0, !PT ;  /* 0xfffffff80a0a7812 */ /* 0x000fe400078ec0ff */
[----:B------:R-:W-:Y:S02]  /*0b90*/  LEA.HI R7, R7, R224, RZ, 0x5 ;  /* 0x000000e007077211 */ /* 0x000fe400078f28ff */
[----:B------:R-:W-:Y:S01]  /*0ba0*/  LEA.HI R2, R2, R225, RZ, 0x1 ;  /* 0x000000e102027211 */ /* 0x000fe200078f08ff */
[----:B------:R-:W-:Y:S01]  /*0bb0*/  IMAD.SHL.U32 R5, R4, 0x20, RZ ;  /* 0x0000002004057824 */ /* 0x000fe200078e00ff */
[----:B------:R-:W-:Y:S02]  /*0bc0*/  LOP3.LUT R4, R3, 0x3fffff0, RZ, 0xc0, !PT ;  /* 0x03fffff003047812 */ /* 0x000fe400078ec0ff */
[----:B------:R-:W-:Y:S02]  /*0bd0*/  IADD3 R10, R9, -R10, RZ ;  /* 0x8000000a090a7210 */ /* 0x000fe40007ffe0ff */
[----:B------:R-:W-:-:S02]  /*0be0*/  SHF.R.S32.HI R7, RZ, 0x5, R7 ;  /* 0x00000005ff077819 */ /* 0x000fc40000011407 */
[----:B------:R-:W-:Y:S02]  /*0bf0*/  LOP3.LUT R2, R2, 0x3fffffe, RZ, 0xc0, !PT ;  /* 0x03fffffe02027812 */ /* 0x000fe400078ec0ff */
[----:B------:R-:W-:Y:S01]  /*0c00*/  SHF.R.S32.HI R6, RZ, 0x4, R3 ;  /* 0x00000004ff067819 */ /* 0x000fe20000011403 */
[----:B------:R-:W-:Y:S01]  /*0c10*/  IMAD.IADD R4, R229, 0x1, -R4 ;  /* 0x00000001e5047824 */ /* 0x000fe200078e0a04 */
[----:B------:R-:W-:Y:S01]  /*0c20*/  LOP3.LUT R5, R5, 0xfffffc00, RZ, 0xc0, !PT ;  /* 0xfffffc0005057812 */ /* 0x000fe200078ec0ff */
[----:B------:R-:W-:Y:S01]  /*0c30*/  IMAD R7, R7, 0x10, R10 ;  /* 0x0000001007077824 */ /* 0x000fe200078e020a */
[----:B------:R-:W-:Y:S01]  /*0c40*/  LEA.HI R3, R3, R6, RZ, 0x1 ;  /* 0x0000000603037211 */ /* 0x000fe200078f08ff */
[----:B------:R-:W-:Y:S01]  /*0c50*/  IMAD.IADD R2, R225, 0x1, -R2 ;  /* 0x00000001e1027824 */ /* 0x000fe200078e0a02 */
[----:B------:R-:W-:Y:S01]  /*0c60*/  LEA.HI R0, R0, R229, RZ, 0x3 ;  /* 0x000000e500007211 */ /* 0x000fe200078f18ff */
[----:B------:R-:W-:Y:S01]  /*0c70*/  IMAD R4, R4, 0x40, R5 ;  /* 0x0000004004047824 */ /* 0x000fe200078e0205 */
[----:B------:R-:W-:Y:S01]  /*0c80*/  LOP3.LUT R3, R3, 0x1ffffffe, RZ, 0xc0, !PT ;  /* 0x1ffffffe03037812 */ /* 0x000fe200078ec0ff */
[----:B------:R-:W-:Y:S01]  /*0c90*/  IMAD R227, R2, 0x40, R7 ;  /* 0x0000004002e37824 */ /* 0x000fe200078e0207 */
[----:B------:R-:W-:-:S02]  /*0ca0*/  LOP3.LUT R5, R8, 0x7ffffffc, RZ, 0xc0, !PT ;  /* 0x7ffffffc08057812 */ /* 0x000fc400078ec0ff */
[----:B------:R-:W-:Y:S01]  /*0cb0*/  LOP3.LUT R2, R0, 0x1ffffff8, RZ, 0xc0, !PT ;  /* 0x1ffffff800027812 */ /* 0x000fe200078ec0ff */
[----:B------:R-:W-:Y:S02]  /*0cc0*/  IMAD.IADD R3, R6, 0x1, -R3 ;  /* 0x0000000106037824 */ /* 0x000fe400078e0a03 */
[----:B------:R-:W-:Y:S02]  /*0cd0*/  IMAD.MOV.U32 R226, RZ, RZ, -0x2 ;  /* 0xfffffffeffe27424 */ /* 0x000fe400078e00ff */
[----:B------:R-:W-:Y:S02]  /*0ce0*/  IMAD.IADD R5, R224, 0x1, -R5 ;  /* 0x00000001e0057824 */ /* 0x000fe400078e0a05 */
[----:B------:R-:W-:Y:S01]  /*0cf0*/  IMAD.IADD R17, R229, 0x1, -R2 ;  /* 0x00000001e5117824 */ /* 0x000fe200078e0a02 */
[----:B------:R-:W-:Y:S01]  /*0d00*/  MOV R16, RZ ;  /* 0x000000ff00107202 */ /* 0x000fe20000000f00 */
[----:B------:R-:W-:Y:S01]  /*0d10*/  IMAD R228, R3, 0x8, R4 ;  /* 0x0000000803e47824 */ /* 0x000fe200078e0204 */
[----:B------:R-:W-:Y:S01]  /*0d20*/  SHF.R.S32.HI R18, RZ, 0x3, R0 ;  /* 0x00000003ff127819 */ /* 0x000fe20000011400 */
[----:B------:R-:W-:-:S02]  /*0d30*/  IMAD R226, R5, R226, 0xb0 ;  /* 0x000000b005e27424 */ /* 0x000fc400078e02e2 */
[----:B------:R-:W-:Y:S02]  /*0d40*/  IMAD.MOV.U32 R223, RZ, RZ, RZ ;  /* 0x000000ffffdf7224 */ /* 0x000fe400078e00ff */
[----:B------:R-:W-:Y:S02]  /*0d50*/  IMAD.MOV.U32 R2, RZ, RZ, RZ ;  /* 0x000000ffff027224 */ /* 0x000fe400078e00ff */
[----:B------:R-:W-:Y:S01]  /*0d60*/  IMAD.SHL.U32 R17, R17, 0x8, RZ ;  /* 0x0000000811117824 */ /* 0x000fe200078e00ff */
[----:B--2---:R-:W-:-:S07]  /*0d70*/  LOP3.LUT R22, R11, 0x1, RZ, 0xfc, !PT ;  /* 0x000000010b167812 */ /* 0x004fce00078efcff */
.L_x_5814:
[----:B0---45:R-:W0:Y:S01]  /*0d80*/  LDC.64 R4, c[0x0][0xc60] ;  /* 0x00031800ff047b82 */ /* 0x031e220000000a00 */
[----:B------:R-:W-:Y:S01]  /*0d90*/  ULDC.64 UR8, c[0x0][0x208] ;  /* 0x0000820000087ab9 */ /* 0x000fe20000000a00 */
[----:B------:R-:W-:Y:S01]  /*0da0*/  ULDC.64 UR4, c[0x0][0xa28] ;  /* 0x00028a0000047ab9 */ /* 0x000fe20000000a00 */
[----:B------:R-:W-:Y:S01]  /*0db0*/  IMAD.MOV.U32 R0, RZ, RZ, RZ ;  /* 0x000000ffff007224 */ /* 0x000fe200078e00ff */
[----:B------:R-:W-:Y:S01]  /*0dc0*/  ULDC.64 UR6, c[0x0][0xa20] ;  /* 0x0002880000067ab9 */ /* 0x000fe20000000a00 */
[----:B0-----:R-:W-:-:S05]  /*0dd0*/  IMAD.WIDE R4, R51, 0x4, R4 ;  /* 0x0000000433047825 */ /* 0x001fca00078e0204 */
        /* <DEDUP_REMOVED lines=16> */
[C---:B------:R-:W-:Y:S02]  /*0ee0*/  @P0 LEA R4, P1, R23.reuse, UR6, 0x2 ;  /* 0x0000000617040c11 */ /* 0x040fe4000f8210ff */
[----:B------:R-:W-:Y:S02]  /*0ef0*/  IMAD.U32 R81, RZ, RZ, UR4 ;  /* 0x00000004ff517e24 */ /* 0x000fe4000f8e00ff */
[----:B------:R-:W-:-:S05]  /*0f00*/  @P0 LEA.HI.X R5, R23, UR7, R222, 0x2, P1 ;  /* 0x0000000717050c11 */ /* 0x000fca00088f14de */
[----:B------:R0:W5:Y:S01]  /*0f10*/  @P0 LDG.E R81, desc[UR8][R4.64] ;  /* 0x0000000804510981 */ /* 0x000162000c1e1900 */
[----:B---3--:R-:W-:Y:S05]  /*0f20*/  @P0 BRA `(.L_x_5772) ;  /* 0x0000000000280947 */ /* 0x008fea0003800000 */
        /* <DEDUP_REMOVED lines=10> */
.L_x_5772:
[----:B-----5:R-:W-:Y:S01]  /*0fd0*/  IMAD.IADD R81, R81, 0x1, -R0 ;  /* 0x0000000151517824 */ /* 0x020fe200078e0a00 */
[----:B------:R-:W-:Y:S01]  /*0fe0*/  MOV R220, R50 ;  /* 0x0000003200dc7202 */ /* 0x000fe20000000f00 */
[----:B------:R-:W-:Y:S01]  /*0ff0*/  IMAD.MOV.U32 R221, RZ, RZ, R49 ;  /* 0x000000ffffdd7224 */ /* 0x000fe200078e0031 */
[----:B------:R-:W-:Y:S01]  /*1000*/  PLOP3.LUT P0, PT, PT, PT, PT, 0x80, 0x0 ;  /* 0x000000000000781c */ /* 0x000fe20003f0f070 */
[C---:B------:R-:W-:Y:S01]  /*1010*/  VIADD R0, R81.reuse, 0xaf ;  /* 0x000000af51007836 */ /* 0x040fe20000000000 */
[----:B------:R-:W-:Y:S01]  /*1020*/  ISETP.GE.AND P1, PT, R81, 0x1, PT ;  /* 0x000000015100780c */ /* 0x000fe20003f26270 */
[----:B------:R-:W-:Y:S01]  /*1030*/  IMAD.MOV.U32 R87, RZ, RZ, RZ ;  /* 0x000000ffff577224 */ /* 0x000fe200078e00ff */
[----:B------:R-:W-:Y:S01]  /*1040*/  CS2R R32, SRZ ;  /* 0x0000000000207805 */ /* 0x000fe2000001ff00 */
[----:B------:R-:W-:Y:S01]  /*1050*/  IMAD.HI R0, R0, 0x2e8ba2e9, RZ ;  /* 0x2e8ba2e900007827 */ /* 0x000fe200078e02ff */
[----:B------:R-:W-:Y:S02]  /*1060*/  CS2R R36, SRZ ;  /* 0x0000000000247805 */ /* 0x000fe4000001ff00 */
[----:B------:R-:W-:-:S02]  /*1070*/  CS2R R34, SRZ ;  /* 0x0000000000227805 */ /* 0x000fc4000001ff00 */
[----:B------:R-:W-:Y:S01]  /*1080*/  CS2R R40, SRZ ;  /* 0x0000000000287805 */ /* 0x000fe2000001ff00 */
[----:B------:R-:W-:Y:S01]  /*1090*/  IMAD.MOV.U32 R29, RZ, RZ, RZ ;  /* 0x000000ffff1d7224 */ /* 0x000fe200078e00ff */
[----:B------:R-:W-:Y:S02]  /*10a0*/  SHF.R.U32.HI R3, RZ, 0x1f, R0 ;  /* 0x0000001fff037819 */ /* 0x000fe40000011600 */
[----:B------:R-:W-:Y:S02]  /*10b0*/  CS2R R38, SRZ ;  /* 0x0000000000267805 */ /* 0x000fe4000001ff00 */
[----:B------:R-:W-:Y:S02]  /*10c0*/  CS2R R44, SRZ ;  /* 0x00000000002c7805 */ /* 0x000fe4000001ff00 */
[----:B------:R-:W-:Y:S02]  /*10d0*/  CS2R R42, SRZ ;  /* 0x00000000002a7805 */ /* 0x000fe4000001ff00 */
[----:B------:R-:W-:Y:S01]  /*10e0*/  LEA.HI.SX32 R120, R0, R3, 0x1b ;  /* 0x0000000300787211 */ /* 0x000fe200078fdaff */
[----:B------:R-:W-:Y:S01]  /*10f0*/  IMAD.MOV.U32 R3, RZ, RZ, RZ ;  /* 0x000000ffff037224 */ /* 0x000fe200078e00ff */
        /* <DEDUP_REMOVED lines=22> */
[----:B0-----:R-:W-:Y:S01]  /*1260*/  CS2R R6, SRZ ;  /* 0x0000000000067805 */ /* 0x001fe2000001ff00 */
[----:B------:R-:W-:Y:S01]  /*1270*/  IMAD.MOV.U32 R8, RZ, RZ, RZ ;  /* 0x000000ffff087224 */ /* 0x000fe200078e00ff */
[----:B------:R-:W-:Y:S01]  /*1280*/  CS2R R106, SRZ ;  /* 0x00000000006a7805 */ /* 0x000fe2000001ff00 */
        /* <DEDUP_REMOVED lines=34> */
.L_x_5774:
[----:B------:R-:W0:Y:S01]  /*14b0*/  S2UR UR5, SR_CgaCtaId ;  /* 0x00000000000579c3 */ /* 0x000e220000008800 */
[----:B------:R-:W-:Y:S01]  /*14c0*/  LEA.HI R0, R223, R223, RZ, 0x1 ;  /* 0x000000dfdf007211 */ /* 0x000fe200078f08ff */
[----:B------:R-:W-:Y:S01]  /*14d0*/  UMOV UR4, 0x400 ;  /* 0x0000040000047882 */ /* 0x000fe20000000000 */
[----:B------:R-:W-:Y:S01]  /*14e0*/  BSSY B0, `(.L_x_5775) ;  /* 0x0000009000007945 */ /* 0x000fe20003800000 */
[----:B------:R-:W-:Y:S02]  /*14f0*/  ISETP.NE.AND P0, PT, R22, 0x3, PT ;  /* 0x000000031600780c */ /* 0x000fe40003f05270 */
[----:B------:R-:W-:-:S04]  /*1500*/  LOP3.LUT R0, R0, 0xfffffffe, RZ, 0xc0, !PT ;  /* 0xfffffffe00007812 */ /* 0x000fc800078ec0ff */
[----:B------:R-:W-:-:S04]  /*1510*/  IADD3 R3, R223, -R0, RZ ;  /* 0x80000000df037210 */ /* 0x000fc80007ffe0ff */
[----:B------:R-:W-:Y:S01]  /*1520*/  SHF.L.U32 R3, R3, 0x1f, RZ ;  /* 0x0000001f03037819 */ /* 0x000fe200000006ff */
[----:B0-----:R-:W-:-:S06]  /*1530*/  ULEA UR4, UR5, UR4, 0x18 ;  /* 0x0000000405047291 */ /* 0x001fcc000f8ec03f */
[----:B------:R-:W-:-:S04]  /*1540*/  IMAD.U32 R0, RZ, RZ, UR4 ;  /* 0x00000004ff007e24 */ /* 0x000fc8000f8e00ff */
[----:B------:R-:W0:Y:S02]  /*1550*/  SYNCS.PHASECHK.TRANS64.TRYWAIT P1, [R0+URZ+0x34800], R3 ;  /* 0x03480003000075a7 */ /* 0x000e24000802017f */
[----:B0-----:R-:W-:Y:S05]  /*1560*/  @!P1 BRA `(.L_x_5776) ;  /* 0x0000012400a89947 */ /* 0x001fea0003800000 */
.L_x_5899:
[----:B------:R-:W-:Y:S05]  /*1570*/  BSYNC B0 ;  /* 0x0000000000007941 */ /* 0x000fea0003800000 */
.L_x_5775:
[----:B------:R-:W-:Y:S05]  /*1580*/  @!P0 BRA `(.L_x_5777) ;  /* 0x0000000000048947 */ /* 0x000fea0003800000 */
[----:B------:R-:W-:Y:S01]  /*1590*/  BPT.TRAP 0x1 ;  /* 0x000000040000795c */ /* 0x000fe20000300000 */
.L_x_5777:
[----:B------:R-:W-:Y:S01]  /*15a0*/  IMAD R10, R2, 0x8, R0 ;  /* 0x00000008020a7824 */ /* 0x000fe200078e0200 */
[----:B0-----:R-:W-:-:S04]  /*15b0*/  SHF.L.U32 R3, R16, 0x1f, RZ ;  /* 0x0000001f10037819 */ /* 0x001fc800000006ff */
[----:B------:R0:W1:Y:S01]  /*15c0*/  SYNCS.PHASECHK.TRANS64.TRYWAIT P2, [R10+URZ+0x34830], R3 ;  /* 0x034830030a0075a7 */ /* 0x000062000804017f */
[----:B------:R-:W-:Y:S05]  /*15d0*/  @!P0 BRA `(.L_x_5778) ;  /* 0x0000000000048947 */ /* 0x000fea0003800000 */
[----:B------:R-:W-:Y:S01]  /*15e0*/  BPT.TRAP 0x1 ;  /* 0x000000040000795c */ /* 0x000fe20000300000 */
.L_x_5778:
[----:B------:R-:W2:Y:S01]  /*15f0*/  S2R R4, SR_TID.X ;  /* 0x0000000000047919 */ /* 0x000ea20000002100 */
[----:B------:R-:W-:Y:S01]  /*1600*/  IMAD.MOV.U32 R87, RZ, RZ, RZ ;  /* 0x000000ffff577224 */ /* 0x000fe200078e00ff */
[----:B--2---:R-:W-:Y:S01]  /*1610*/  LOP3.LUT P1, RZ, R4, 0x7f, RZ, 0xc0, !PT ;  /* 0x0000007f04ff7812 */ /* 0x004fe2000782c0ff */
[----:B-1----:R-:W-:-:S12]  /*1620*/  @P2 BRA `(.L_x_5779) ;  /* 0x0000000000082947 */ /* 0x002fd80003800000 */
[----:B------:R-:W1:Y:S02]  /*1630*/  SYNCS.PHASECHK.TRANS64.TRYWAIT P2, [R10+URZ+0x34830], R3 ;  /* 0x034830030a0075a7 */ /* 0x000e64000804017f */
[----:B-1----:R-:W-:Y:S05]  /*1640*/  @!P2 BRA `(.L_x_5780) ;  /* 0x000001240084a947 */ /* 0x002fea0003800000 */
.L_x_5779:
        /* <DEDUP_REMOVED lines=8> */
[----:B------:R-:W-:Y:S01]  /*16d0*/  IMAD.U32 R9, RZ, RZ, UR5 ;  /* 0x00000005ff097e24 */ /* 0x000fe2000f8e00ff */
[----:B------:R-:W-:Y:S01]  /*16e0*/  UMOV UR4, UR25 ;  /* 0x0000001900047c82 */ /* 0x000fe20008000000 */
[----:B------:R-:W-:Y:S01]  /*16f0*/  LOP3.LUT R3, R3, 0x3fff, RZ, 0xc0, !PT ;  /* 0x00003fff03037812 */ /* 0x000fe200078ec0ff */
[----:B------:R-:W-:Y:S01]  /*1700*/  UMOV UR44, UR4 ;  /* 0x00000004002c7c82 */ /* 0x000fe20008000000 */
[----:B------:R-:W-:Y:S01]  /*1710*/  IMAD.U32 R8, RZ, RZ, UR4 ;  /* 0x00000004ff087e24 */ /* 0x000fe2000f8e00ff */
[----:B------:R-:W-:Y:S01]  /*1720*/  UMOV UR8, UR44 ;  /* 0x0000002c00087c82 */ /* 0x000fe20008000000 */
[----:B------:R-:W-:Y:S01]  /*1730*/  LOP3.LUT R3, R3, 0x10000, RZ, 0xfc, !PT ;  /* 0x0001000003037812 */ /* 0x000fe200078efcff */
[----:B------:R-:W-:Y:S01]  /*1740*/  UMOV UR9, UR45 ;  /* 0x0000002d00097c82 */ /* 0x000fe20008000000 */
[----:B------:R-:W-:Y:S01]  /*1750*/  UMOV UR11, 0x40000040 ;  /* 0x40000040000b7882 */ /* 0x000fe20000000000 */
[----:B------:R-:W-:Y:S01]  /*1760*/  UMOV UR12, UR44 ;  /* 0x0000002c000c7c82 */ /* 0x000fe20008000000 */
[----:B------:R-:W-:Y:S01]  /*1770*/  UMOV UR13, UR45 ;  /* 0x0000002d000d7c82 */ /* 0x000fe20008000000 */
[----:B------:R-:W-:Y:S01]  /*1780*/  IMAD R4, R2, 0xb00, R3 ;  /* 0x00000b0002047824 */ /* 0x000fe200078e0203 */
[----:B------:R-:W-:Y:S01]  /*1790*/  UMOV UR15, 0x40000040 ;  /* 0x40000040000f7882 */ /* 0x000fe20000000000 */
[----:B------:R-:W-:Y:S01]  /*17a0*/  UMOV UR32, UR44 ;  /* 0x0000002c00207c82 */ /* 0x000fe20008000000 */
[----:B------:R-:W-:Y:S01]  /*17b0*/  UMOV UR33, UR45 ;  /* 0x0000002d00217c82 */ /* 0x000fe20008000000 */
[----:B------:R-:W-:Y:S01]  /*17c0*/  UMOV UR35, 0x40000040 ;  /* 0x4000004000237882 */ /* 0x000fe20000000000 */
[----:B------:R-:W-:Y:S01]  /*17d0*/  R2UR UR24, R4 ;  /* 0x00000000041872ca */ /* 0x000fe200000e0000 */
[----:B------:R-:W-:Y:S01]  /*17e0*/  UMOV UR28, UR44 ;  /* 0x0000002c001c7c82 */ /* 0x000fe20008000000 */
[----:B------:R-:W-:Y:S01]  /*17f0*/  UMOV UR29, UR45 ;  /* 0x0000002d001d7c82 */ /* 0x000fe20008000000 */
[----:B------:R-:W-:Y:S01]  /*1800*/  UMOV UR31, 0x40000040 ;  /* 0x40000040001f7882 */ /* 0x000fe20000000000 */
        /* <DEDUP_REMOVED lines=10> */
[----:B------:R-:W-:Y:S01]  /*18b0*/  UIADD3 UR10, UR24, 0x100, URZ ;  /* 0x00000100180a7890 */ /* 0x000fe2000fffe03f */
[----:B------:R-:W-:Y:S01]  /*18c0*/  HGMMA.64x16x16.F32 R112, gdesc[UR4], RZ, !UPT, gsb0 ;  /* 0x00200000047079f0 */ /* 0x000fe2000c0008ff */
[----:B------:R-:W-:Y:S01]  /*18d0*/  UIADD3 UR6, UR24, 0x80, URZ ;  /* 0x0000008018067890 */ /* 0x000fe2000fffe03f */
[----:B------:R-:W-:Y:S01]  /*18e0*/  P2R R122, PR, RZ, 0x1 ;  /* 0x00000001ff7a7803 */ /* 0x000fe20000000000 */
[----:B------:R-:W-:Y:S01]  /*18f0*/  UMOV UR4, UR44 ;  /* 0x0000002c00047c82 */ /* 0x000fe20008000000 */
[----:B------:R-:W-:Y:S01]  /*1900*/  UMOV UR5, UR45 ;  /* 0x0000002d00057c82 */ /* 0x000fe20008000000 */
[----:B------:R-:W-:Y:S01]  /*1910*/  UMOV UR7, 0x40000040 ;  /* 0x4000004000077882 */ /* 0x000fe20000000000 */
[----:B------:R-:W-:Y:S01]  /*1920*/  UIADD3 UR14, UR24, 0x180, URZ ;  /* 0x00000180180e7890 */ /* 0x000fe2000fffe03f */
[----:B------:R-:W-:Y:S01]  /*1930*/  @!P1 VIADD R10, R10, 0x34840 ;  /* 0x000348400a0a9836 */ /* 0x000fe20000000000 */
[----:B------:R-:W-:-:S02]  /*1940*/  UIADD3 UR34, UR24, 0x200, URZ ;  /* 0x0000020018227890 */ /* 0x000fc4000fffe03f */
[----:B------:R-:W-:Y:S02]  /*1950*/  UIADD3 UR30, UR24, 0x280, URZ ;  /* 0x00000280181e7890 */ /* 0x000fe4000fffe03f */
[----:B------:R-:W-:Y:S02]  /*1960*/  UIADD3 UR22, UR24, 0x300, URZ ;  /* 0x0000030018167890 */ /* 0x000fe4000fffe03f */
[----:B------:R-:W-:Y:S02]  /*1970*/  UIADD3 UR18, UR24, 0x380, URZ ;  /* 0x0000038018127890 */ /* 0x000fe4000fffe03f */
[----:B------:R-:W-:Y:S02]  /*1980*/  UIADD3 UR38, UR24, 0x400, URZ ;  /* 0x0000040018267890 */ /* 0x000fe4000fffe03f */
        /* <DEDUP_REMOVED lines=527> */
[----:B------:R-:W-:Y:S08]  /*3a80*/  MUFU.TANH R13, R13 ;  /* 0x0000000d000d7308 */ /* 0x000ff00000002400 */
[----:B------:R-:W1:Y:S08]  /*3a90*/  MUFU.TANH R14, R14 ;  /* 0x0000000e000e7308 */ /* 0x000e700000002400 */
[----:B------:R-:W2:Y:S08]  /*3aa0*/  MUFU.TANH R20, R20 ;  /* 0x0000001400147308 */ /* 0x000eb00000002400 */
[----:B------:R-:W3:Y:S08]  /*3ab0*/  MUFU.TANH R11, R11 ;  /* 0x0000000b000b7308 */ /* 0x000ef00000002400 */
        /* <DEDUP_REMOVED lines=34> */
[----:B------:R-:W-:Y:S01]  /*3ce0*/  FMUL.FTZ R98, R98, UR6 ;  /* 0x0000000662627c20 */ /* 0x000fe20008410000 */
[----:B------:R-:W-:Y:S01]  /*3cf0*/  FMUL.FTZ R102, R102, UR6 ;  /* 0x0000000666667c20 */ /* 0x000fe20008410000 */
[----:B------:R-:W5:Y:S08]  /*3d00*/  MUFU.TANH R105, R105 ;  /* 0x0000006900697308 */ /* 0x000f700000002400 */
        /* <DEDUP_REMOVED lines=9> */
[----:B------:R-:W-:Y:S02]  /*3da0*/  FMUL.FTZ R88, R88, UR6 ;  /* 0x0000000658587c20 */ /* 0x000fe40008410000 */
[----:B------:R-:W5:Y:S01]  /*3db0*/  MUFU.TANH R106, R106 ;  /* 0x0000006a006a7308 */ /* 0x000f620000002400 */
        /* <DEDUP_REMOVED lines=10> */
[----:B------:R-:W5:Y:S08]  /*3e60*/  MUFU.TANH R98, R98 ;  /* 0x0000006200627308 */ /* 0x000f700000002400 */
[----:B------:R-:W5:Y:S08]  /*3e70*/  MUFU.TANH R88, R88 ;  /* 0x0000005800587308 */ /* 0x000f700000002400 */
[----:B------:R-:W5:Y:S08]  /*3e80*/  MUFU.TANH R89, R89 ;  /* 0x0000005900597308 */ /* 0x000f700000002400 */
[----:B------:R-:W5:Y:S01]  /*3e90*/  MUFU.TANH R102, R102 ;  /* 0x0000006600667308 */ /* 0x000f620000002400 */
[----:B------:R-:W-:-:S02]  /*3ea0*/  WARPGROUP.DEPBAR.LE gsb0, 0x0 ;  /* 0x00008000000079c5 */ /* 0x000fc40000010000 */
[----:B------:R-:W-:-:S05]  /*3eb0*/  WARPGROUP.ARRIVE ;  /* 0x00000000000079c5 */ /* 0x000fca0000000000 */
[----:B------:R-:W5:Y:S01]  /*3ec0*/  MUFU.TANH R92, R92 ;  /* 0x0000005c005c7308 */ /* 0x000f620000002400 */
[----:B------:R-:W-:Y:S01]  /*3ed0*/  FMUL.FTZ R72, R72, UR6 ;  /* 0x0000000648487c20 */ /* 0x000fe20008410000 */
[----:B------:R-:W-:Y:S01]  /*3ee0*/  FMUL.FTZ R73, R73, UR6 ;  /* 0x0000000649497c20 */ /* 0x000fe20008410000 */
[----:B------:R-:W-:Y:S01]  /*3ef0*/  FMUL.FTZ R76, R76, UR6 ;  /* 0x000000064c4c7c20 */ /* 0x000fe20008410000 */
[----:B------:R-:W-:Y:S01]  /*3f00*/  FMUL.FTZ R77, R77, UR6 ;  /* 0x000000064d4d7c20 */ /* 0x000fe20008410000 */
[----:B------:R-:W-:Y:S01]  /*3f10*/  HGMMA.64x16x16.F32 R64, gdesc[UR20], R64, gsb0 ;  /* 0x00200000144079f0 */ /* 0x000fe20008000840 */
[----:B------:R-:W-:Y:S01]  /*3f20*/  UIADD3 UR22, UR24, 0x886, URZ ;  /* 0x0000088618167890 */ /* 0x000fe2000fffe03f */
[----:B------:R-:W-:Y:S01]  /*3f30*/  FMUL.FTZ R74, R74, UR6 ;  /* 0x000000064a4a7c20 */ /* 0x000fe20008410000 */
[----:B------:R-:W-:Y:S01]  /*3f40*/  UMOV UR23, 0x40000040 ;  /* 0x4000004000177882 */ /* 0x000fe20000000000 */
[----:B------:R-:W5:Y:S01]  /*3f50*/  MUFU.TANH R93, R93 ;  /* 0x0000005d005d7308 */ /* 0x000f620000002400 */
[----:B------:R-:W-:Y:S01]  /*3f60*/  FMUL.FTZ R75, R75, UR6 ;  /* 0x000000064b4b7c20 */ /* 0x000fe20008410000 */
[----:B------:R-:W-:Y:S01]  /*3f70*/  FMUL.FTZ R78, R78, UR6 ;  /* 0x000000064e4e7c20 */ /* 0x000fe20008410000 */
[----:B------:R-:W-:-:S05]  /*3f80*/  FMUL.FTZ R79, R79, UR6 ;  /* 0x000000064f4f7c20 */ /* 0x000fca0008410000 */
[----:B------:R-:W5:Y:S08]  /*3f90*/  MUFU.TANH R90, R90 ;  /* 0x0000005a005a7308 */ /* 0x000f700000002400 */
[----:B------:R-:W5:Y:S08]  /*3fa0*/  MUFU.TANH R72, R72 ;  /* 0x0000004800487308 */ /* 0x000f700000002400 */
[----:B------:R-:W5:Y:S08]  /*3fb0*/  MUFU.TANH R73, R73 ;  /* 0x0000004900497308 */ /* 0x000f700000002400 */
        /* <DEDUP_REMOVED lines=17> */
[----:B------:R-:W-:Y:S08]  /*40d0*/  MUFU.TANH R64, R69 ;  /* 0x0000004500407308 */ /* 0x000ff00000002400 */
[----:B------:R-:W-:Y:S08]  /*40e0*/  MUFU.TANH R116, R67 ;  /* 0x0000004300747308 */ /* 0x000ff00000002400 */
[----:B------:R-:W5:Y:S08]  /*40f0*/  MUFU.TANH R77, R77 ;  /* 0x0000004d004d7308 */ /* 0x000f700000002400 */
[----:B------:R-:W5:Y:S08]  /*4100*/  MUFU.TANH R74, R74 ;  /* 0x0000004a004a7308 */ /* 0x000f700000002400 */
[----:B------:R-:W5:Y:S01]  /*4110*/  MUFU.TANH R75, R75 ;  /* 0x0000004b004b7308 */ /* 0x000f620000002400 */
[----:B------:R-:W-:-:S02]  /*4120*/  WARPGROUP.DEPBAR.LE gsb0, 0x0 ;  /* 0x00008000000079c5 */ /* 0x000fc40000010000 */
[----:B------:R-:W-:Y:S01]  /*4130*/  WARPGROUP.ARRIVE ;  /* 0x00000000000079c5 */ /* 0x000fe20000000000 */
[----:B0-----:R-:W-:Y:S01]  /*4140*/  FMUL.FTZ R66, R56, UR6 ;  /* 0x0000000638427c20 */ /* 0x001fe20008410000 */
[----:B------:R-:W-:Y:S01]  /*4150*/  FMUL.FTZ R56, R57, UR6 ;  /* 0x0000000639387c20 */ /* 0x000fe20008410000 */
[----:B------:R-:W-:Y:S01]  /*4160*/  FMUL.FTZ R57, R58, UR6 ;  /* 0x000000063a397c20 */ /* 0x000fe20008410000 */
[----:B------:R-:W-:Y:S01]  /*4170*/  FMUL.FTZ R58, R61, UR6 ;  /* 0x000000063d3a7c20 */ /* 0x000fe20008410000 */
[----:B------:R-:W-:Y:S01]  /*4180*/  IMAD.IADD R61, R226, 0x1, R81 ;  /* 0x00000001e23d7824 */ /* 0x000fe200078e0251 */
        /* <DEDUP_REMOVED lines=8> */
[----:B------:R-:W-:Y:S08]  /*4210*/  MUFU.TANH R128, R63 ;  /* 0x0000003f00807308 */ /* 0x000ff00000002400 */
[----:B------:R1:W-:Y:S08]  /*4220*/  MUFU.TANH R126, R59 ;  /* 0x0000003b007e7308 */ /* 0x0003f00000002400 */
[----:B------:R-:W5:Y:S08]  /*4230*/  MUFU.TANH R141, R65 ;  /* 0x00000041008d7308 */ /* 0x000f700000002400 */
[----:B------:R-:W5:Y:S08]  /*4240*/  MUFU.TANH R78, R78 ;  /* 0x0000004e004e7308 */ /* 0x000f700000002400 */
[----:B------:R-:W5:Y:S08]  /*4250*/  MUFU.TANH R68, R68 ;  /* 0x0000004400447308 */ /* 0x000f700000002400 */
[----:B------:R-:W5:Y:S01]  /*4260*/  MUFU.TANH R79, R79 ;  /* 0x0000004f004f7308 */ /* 0x000f620000002400 */
[----:B------:R-:W-:-:S02]  /*4270*/  WARPGROUP.DEPBAR.LE gsb0, 0x0 ;  /* 0x00008000000079c5 */ /* 0x000fc40000010000 */
[----:B------:R-:W-:Y:S01]  /*4280*/  WARPGROUP.ARRIVE ;  /* 0x00000000000079c5 */ /* 0x000fe20000000000 */
[----:B0-----:R-:W-:Y:S01]  /*4290*/  FMUL.FTZ R57, R48, UR6 ;  /* 0x0000000630397c20 */ /* 0x001fe20008410000 */
[----:B------:R-:W-:Y:S02]  /*42a0*/  IMAD R48, R120, -0xb0, R61 ;  /* 0xffffff5078307824 */ /* 0x000fe400078e023d */
[----:B------:R-:W-:Y:S01]  /*42b0*/  FMUL.FTZ R49, R49, UR6 ;  /* 0x0000000631317c20 */ /* 0x000fe20008410000 */
[----:B------:R-:W-:Y:S01]  /*42c0*/  FMUL.FTZ R51, R51, UR6 ;  /* 0x0000000633337c20 */ /* 0x000fe20008410000 */
[----:B------:R-:W-:Y:S01]  /*42d0*/  FMUL.FTZ R53, R53, UR6 ;  /* 0x0000000635357c20 */ /* 0x000fe20008410000 */
[----:B------:R-:W-:Y:S01]  /*42e0*/  HGMMA.64x16x16.F32 R40, gdesc[UR20], R40, gsb0 ;  /* 0x00200000142879f0 */ /* 0x000fe20008000828 */
[C---:B------:R-:W-:Y:S01]  /*42f0*/  ISETP.GT.AND P5, PT, R48.reuse, RZ, PT ;  /* 0x000000ff3000720c */ /* 0x040fe20003fa4270 */
[----:B------:R-:W-:Y:S01]  /*4300*/  UIADD3 UR22, UR24, 0xa06, URZ ;  /* 0x00000a0618167890 */ /* 0x000fe2000fffe03f */
[C---:B------:R-:W-:Y:S01]  /*4310*/  ISETP.GT.AND P4, PT, R48.reuse, 0x1, PT ;  /* 0x000000013000780c */ /* 0x040fe20003f84270 */
[----:B------:R-:W-:Y:S01]  /*4320*/  UMOV UR23, 0x40000040 ;  /* 0x4000004000177882 */ /* 0x000fe20000000000 */
[----:B------:R-:W-:Y:S01]  /*4330*/  ISETP.GT.AND P2, PT, R48, 0x8, PT ;  /* 0x000000083000780c */ /* 0x000fe20003f44270 */
[----:B------:R0:W-:Y:S01]  /*4340*/  MUFU.TANH R161, R49 ;  /* 0x0000003100a17308 */ /* 0x0001e20000002400 */
[----:B------:R-:W-:Y:S01]  /*4350*/  FSEL R91, R12, -INF , P5 ;  /* 0xff8000000c5b7808 */ /* 0x000fe20002800000 */
[----:B-1----:R-:W-:Y:S01]  /*4360*/  FMUL.FTZ R59, R55, UR6 ;  /* 0x00000006373b7c20 */ /* 0x002fe20008410000 */
[----:B------:R-:W-:Y:S01]  /*4370*/  FSEL R95, R14, -INF , P2 ;  /* 0xff8000000e5f7808 */ /* 0x000fe20001000000 */
[----:B------:R-:W-:Y:S01]  /*4380*/  FMUL.FTZ R52, R52, UR6 ;  /* 0x0000000634347c20 */ /* 0x000fe20008410000 */
[----:B------:R-:W-:Y:S01]  /*4390*/  ISETP.GT.AND P3, PT, R48, 0x9, PT ;  /* 0x000000093000780c */ /* 0x000fe20003f64270 */
[----:B------:R-:W-:Y:S01]  /*43a0*/  FMUL.FTZ R50, R50, UR6 ;  /* 0x0000000632327c20 */ /* 0x000fe20008410000 */
[----:B------:R-:W-:Y:S01]  /*43b0*/  ISETP.GT.AND P6, PT, R48, 0x10, PT ;  /* 0x000000103000780c */ /* 0x000fe20003fc4270 */
[----:B------:R-:W-:Y:S01]  /*43c0*/  MUFU.TANH R165, R53 ;  /* 0x0000003500a57308 */ /* 0x000fe20000002400 */
[----:B--2---:R-:W-:Y:S01]  /*43d0*/  FSEL R99, R20, -INF , P3 ;  /* 0xff80000014637808 */ /* 0x004fe20001800000 */
[----:B------:R-:W-:Y:S01]  /*43e0*/  FMUL.FTZ R54, R54, UR6 ;  /* 0x0000000636367c20 */ /* 0x000fe20008410000 */
[----:B---3--:R-:W-:-:S02]  /*43f0*/  FSEL R11, R11, -INF , P5 ;  /* 0xff8000000b0b7808 */ /* 0x008fc40002800000 */
[----:B------:R-:W-:Y:S02]  /*4400*/  ISETP.GT.AND P5, PT, R48, 0x11, PT ;  /* 0x000000113000780c */ /* 0x000fe40003fa4270 */
[----:B----4-:R-:W-:Y:S01]  /*4410*/  FSEL R101, R80, -INF , P6 ;  /* 0xff80000050657808 */ /* 0x010fe20003000000 */
[----:B------:R-:W-:Y:S01]  /*4420*/  MUFU.TANH R159, R57 ;  /* 0x00000039009f7308 */ /* 0x000fe20000002400 */
[----:B------:R-:W-:Y:S01]  /*4430*/  FSEL R12, R15, -INF , P4 ;  /* 0xff8000000f0c7808 */ /* 0x000fe20002000000 */
[----:B------:R-:W-:Y:S01]  /*4440*/  IMAD.MOV.U32 R80, RZ, RZ, R87 ;  /* 0x000000ffff507224 */ /* 0x000fe200078e0057 */
[----:B-----5:R-:W-:Y:S02]  /*4450*/  FSEL R103, R82, -INF , P5 ;  /* 0xff80000052677808 */ /* 0x020fe40002800000 */
[----:B------:R-:W-:Y:S02]  /*4460*/  FSEL R15, R83, -INF , P3 ;  /* 0xff800000530f7808 */ /* 0x000fe40001800000 */
[----:B------:R-:W-:Y:S01]  /*4470*/  ISETP.GT.AND P3, PT, R48, 0x20, PT ;  /* 0x000000203000780c */ /* 0x000fe20003f64270 */
[----:B------:R-:W1:Y:S01]  /*4480*/  MUFU.TANH R56, R56 ;  /* 0x0000003800387308 */ /* 0x000e620000002400 */
[----:B------:R-:W-:-:S02]  /*4490*/  MOV R82, R87 ;  /* 0x0000005700527202 */ /* 0x000fc40000000f00 */
[----:B------:R-:W-:-:S05]  /*44a0*/  FSEL R113, R105, -INF , P3 ;  /* 0xff80000069717808 */ /* 0x000fca0001800000 */
[----:B------:R-:W-:Y:S08]  /*44b0*/  MUFU.TANH R60, R60 ;  /* 0x0000003c003c7308 */ /* 0x000ff00000002400 */
[----:B------:R-:W2:Y:S01]  /*44c0*/  MUFU.TANH R62, R62 ;  /* 0x0000003e003e7308 */ /* 0x000ea20000002400 */
[----:B------:R-:W-:Y:S02]  /*44d0*/  WARPGROUP.DEPBAR.LE gsb0, 0x0 ;  /* 0x00008000000079c5 */ /* 0x000fe40000010000 */
        /* <DEDUP_REMOVED lines=24> */
[----:B------:R-:W-:Y:S01]  /*4660*/  MUFU.TANH R167, R61 ;  /* 0x0000003d00a77308 */ /* 0x000fe20000002400 */
[----:B------:R-:W-:Y:S01]  /*4670*/  FMNMX.FTZ R14, R107, R14, !PT ;  /* 0x0000000e6b0e7209 */ /* 0x000fe20007810000 */
[----:B------:R-:W-:Y:S01]  /*4680*/  FMUL.FTZ R46, R46, UR6 ;  /* 0x000000062e2e7c20 */ /* 0x000fe20008410000 */
[----:B------:R-:W-:Y:S01]  /*4690*/  ISETP.GT.AND P6, PT, R48, 0x21, PT ;  /* 0x000000213000780c */ /* 0x000fe20003fc4270 */
[----:B------:R-:W-:Y:S01]  /*46a0*/  IMAD.MOV.U32 R84, RZ, RZ, R87 ;  /* 0x000000ffff547224 */ /* 0x000fe200078e0057 */
[----:B------:R-:W-:-:S02]  /*46b0*/  FMNMX.FTZ R14, R111, R14, !PT ;  /* 0x0000000e6f0e7209 */ /* 0x000fc40007810000 */
[----:B------:R-:W-:Y:S01]  /*46c0*/  FSEL R41, R86, -INF , P5 ;  /* 0xff80000056297808 */ /* 0x000fe20002800000 */
[----:B------:R-:W-:Y:S01]  /*46d0*/  MUFU.TANH R169, R63 ;  /* 0x0000003f00a97308 */ /* 0x000fe20000002400 */
[----:B------:R-:W-:Y:S01]  /*46e0*/  ISETP.GT.AND P5, PT, R48, 0x28, PT ;  /* 0x000000283000780c */ /* 0x000fe20003fa4270 */
[----:B------:R-:W-:Y:S01]  /*46f0*/  IMAD.MOV.U32 R86, RZ, RZ, R87 ;  /* 0x000000ffff567224 */ /* 0x000fe200078e0057 */
[----:B------:R-:W-:Y:S02]  /*4700*/  FSEL R115, R96, -INF , P6 ;  /* 0xff80000060737808 */ /* 0x000fe40003000000 */
[----:B------:R-:W-:Y:S02]  /*4710*/  FMNMX.FTZ R14, R113, R14, !PT ;  /* 0x0000000e710e7209 */ /* 0x000fe40007810000 */
[----:B------:R-:W-:Y:S01]  /*4720*/  FSEL R43, R110, -INF , P4 ;  /* 0xff8000006e2b7808 */ /* 0x000fe20002000000 */
[----:B------:R-:W4:Y:S01]  /*4730*/  MUFU.TANH R66, R66 ;  /* 0x0000004200427308 */ /* 0x000f220000002400 */
[----:B------:R-:W-:-:S02]  /*4740*/  ISETP.GT.AND P4, PT, R48, 0x29, PT ;  /* 0x000000293000780c */ /* 0x000fc40003f84270 */
[----:B------:R-:W-:Y:S02]  /*4750*/  FSEL R117, R100, -INF , P5 ;  /* 0xff80000064757808 */ /* 0x000fe40002800000 */
[----:B------:R-:W-:Y:S02]  /*4760*/  FMNMX.FTZ R14, R115, R14, !PT ;  /* 0x0000000e730e7209 */ /* 0x000fe40007810000 */
[----:B------:R-:W-:Y:S01]  /*4770*/  FSEL R45, R106, -INF , P2 ;  /* 0xff8000006a2d7808 */ /* 0x000fe20001000000 */
[----:B------:R-:W-:Y:S01]  /*4780*/  MUFU.TANH R118, R71 ;  /* 0x0000004700767308 */ /* 0x000fe20000002400 */
[----:B------:R-:W-:Y:S02]  /*4790*/  ISETP.GT.AND P2, PT, R48, 0x30, PT ;  /* 0x000000303000780c */ /* 0x000fe40003f44270 */
[----:B------:R-:W-:Y:S02]  /*47a0*/  FSEL R119, R119, -INF , P4 ;  /* 0xff80000077777808 */ /* 0x000fe40002000000 */
[----:B------:R-:W-:-:S02]  /*47b0*/  FMNMX.FTZ R14, R117, R14, !PT ;  /* 0x0000000e750e7209 */ /* 0x000fc40007810000 */
[----:B------:R-:W-:Y:S01]  /*47c0*/  FSEL R47, R98, -INF , P3 ;  /* 0xff800000622f7808 */ /* 0x000fe20001800000 */
[----:B------:R-:W-:Y:S01]  /*47d0*/  MUFU.TANH R70, R70 ;  /* 0x0000004600467308 */ /* 0x000fe20000002400 */
[----:B------:R-:W-:Y:S02]  /*47e0*/  ISETP.GT.AND P3, PT, R48, 0x31, PT ;  /* 0x000000313000780c */ /* 0x000fe40003f64270 */
[----:B------:R-:W-:Y:S01]  /*47f0*/  FSEL R121, R88, -INF , P2 ;  /* 0xff80000058797808 */ /* 0x000fe20001000000 */
[----:B------:R-:W-:Y:S02]  /*4800*/  WARPGROUP.DEPBAR.LE gsb0, 0x0 ;  /* 0x00008000000079c5 */ /* 0x000fe40000010000 */
[----:B------:R-:W-:Y:S01]  /*4810*/  FMNMX.FTZ R14, R119, R14, !PT ;  /* 0x0000000e770e7209 */ /* 0x000fe20007810000 */
[----:B------:R-:W-:Y:S01]  /*4820*/  FMUL.FTZ R32, R32, UR6 ;  /* 0x0000000620207c20 */ /* 0x000fe20008410000 */
[----:B0-----:R-:W-:Y:S01]  /*4830*/  FSEL R49, R97, -INF , P6 ;  /* 0xff80000061317808 */ /* 0x001fe20003000000 */
[----:B------:R-:W-:Y:S01]  /*4840*/  WARPGROUP.ARRIVE ;  /* 0x00000000000079c5 */ /* 0x000fe20000000000 */
[----:B------:R-:W-:Y:S01]  /*4850*/  ISETP.GT.AND P6, PT, R48, 0x38, PT ;  /* 0x000000383000780c */ /* 0x000fe20003fc4270 */
[----:B------:R0:W5:Y:S01]  /*4860*/  MUFU.TANH R97, R59 ;  /* 0x0000003b00617308 */ /* 0x0001620000002400 */
[----:B------:R-:W-:Y:S01]  /*4870*/  FSEL R123, R89, -INF , P3 ;  /* 0xff800000597b7808 */ /* 0x000fe20001800000 */
[----:B------:R-:W-:Y:S01]  /*4880*/  FMUL.FTZ R36, R36, UR6 ;  /* 0x0000000624247c20 */ /* 0x000fe20008410000 */
[----:B------:R-:W-:Y:S01]  /*4890*/  FMNMX.FTZ R14, R121, R14, !PT ;  /* 0x0000000e790e7209 */ /* 0x000fe20007810000 */
[----:B------:R-:W-:Y:S01]  /*48a0*/  HGMMA.64x16x16.F32 R24, gdesc[UR20], R24, gsb0 ;  /* 0x00200000141879f0 */ /* 0x000fe20008000818 */
[----:B---3--:R-:W-:Y:S01]  /*48b0*/  FSEL R51, R102, -INF , P5 ;  /* 0xff80000066337808 */ /* 0x008fe20002800000 */
[----:B------:R-:W-:Y:S01]  /*48c0*/  FMUL.FTZ R34, R34, UR6 ;  /* 0x0000000622227c20 */ /* 0x000fe20008410000 */
[----:B------:R-:W-:Y:S01]  /*48d0*/  ISETP.GT.AND P5, PT, R48, 0x39, PT ;  /* 0x000000393000780c */ /* 0x000fe20003fa4270 */
[----:B------:R-:W3:Y:S01]  /*48e0*/  MUFU.TANH R32, R32 ;  /* 0x0000002000207308 */ /* 0x000ee20000002400 */
[----:B------:R-:W-:Y:S01]  /*48f0*/  FSEL R125, R92, -INF , P6 ;  /* 0xff8000005c7d7808 */ /* 0x000fe20003000000 */
[----:B------:R-:W-:Y:S01]  /*4900*/  FMUL.FTZ R38, R38, UR6 ;  /* 0x0000000626267c20 */ /* 0x000fe20008410000 */
[----:B------:R-:W-:Y:S01]  /*4910*/  FMNMX.FTZ R14, R123, R14, !PT ;  /* 0x0000000e7b0e7209 */ /* 0x000fe20007810000 */
[----:B------:R-:W-:Y:S01]  /*4920*/  FMUL.FTZ R39, R39, UR6 ;  /* 0x0000000627277c20 */ /* 0x000fe20008410000 */
[----:B------:R-:W-:Y:S01]  /*4930*/  FSEL R53, R108, -INF , P4 ;  /* 0xff8000006c357808 */ /* 0x000fe20002000000 */
[----:B------:R-:W-:Y:S01]  /*4940*/  IMAD.U32 R88, RZ, RZ, UR7 ;  /* 0x00000007ff587e24 */ /* 0x000fe2000f8e00ff */
[----:B------:R-:W-:Y:S01]  /*4950*/  ISETP.GT.AND P4, PT, R48, 0x40, PT ;  /* 0x000000403000780c */ /* 0x000fe20003f84270 */
[----:B------:R1:W-:Y:S01]  /*4960*/  MUFU.TANH R105, R67 ;  /* 0x0000004300697308 */ /* 0x0003e20000002400 */
[----:B------:R-:W-:-:S02]  /*4970*/  FSEL R127, R93, -INF , P5 ;  /* 0xff8000005d7f7808 */ /* 0x000fc40002800000 */
[----:B------:R-:W-:Y:S02]  /*4980*/  FMNMX.FTZ R14, R125, R14, !PT ;  /* 0x0000000e7d0e7209 */ /* 0x000fe40007810000 */
[----:B------:R-:W-:Y:S02]  /*4990*/  FSEL R55, R90, -INF , P2 ;  /* 0xff8000005a377808 */ /* 0x000fe40001000000 */
[----:B------:R-:W-:Y:S01]  /*49a0*/  ISETP.GT.AND P2, PT, R48, 0x41, PT ;  /* 0x000000413000780c */ /* 0x000fe20003f44270 */
[----:B------:R-:W3:Y:S01]  /*49b0*/  MUFU.TANH R58, R58 ;  /* 0x0000003a003a7308 */ /* 0x000ee20000002400 */
[----:B------:R-:W-:Y:S01]  /*49c0*/  FSEL R129, R72, -INF , P4 ;  /* 0xff80000048817808 */ /* 0x000fe20002000000 */
[----:B------:R-:W-:Y:S01]  /*49d0*/  IMAD.MOV.U32 R72, RZ, RZ, R87 ;  /* 0x000000ffff487224 */ /* 0x000fe200078e0057 */
[----:B------:R-:W-:Y:S02]  /*49e0*/  FMNMX.FTZ R14, R127, R14, !PT ;  /* 0x0000000e7f0e7209 */ /* 0x000fe40007810000 */
[----:B------:R-:W-:-:S02]  /*49f0*/  FSEL R57, R109, -INF , P3 ;  /* 0xff8000006d397808 */ /* 0x000fc40001800000 */
[----:B------:R-:W-:Y:S01]  /*4a00*/  ISETP.GT.AND P3, PT, R48, 0x48, PT ;  /* 0x000000483000780c */ /* 0x000fe20003f64270 */
[----:B------:R2:W-:Y:S01]  /*4a10*/  MUFU.TANH R109, R69 ;  /* 0x00000045006d7308 */ /* 0x0005e20000002400 */
[----:B------:R-:W-:Y:S02]  /*4a20*/  FSEL R131, R73, -INF , P2 ;  /* 0xff80000049837808 */ /* 0x000fe40001000000 */
[----:B------:R-:W-:Y:S02]  /*4a30*/  FMNMX.FTZ R14, R129, R14, !PT ;  /* 0x0000000e810e7209 */ /* 0x000fe40007810000 */
[----:B0-----:R-:W-:Y:S02]  /*4a40*/  FSEL R59, R94, -INF , P6 ;  /* 0xff8000005e3b7808 */ /* 0x001fe40003000000 */
[----:B------:R-:W-:Y:S01]  /*4a50*/  ISETP.GT.AND P6, PT, R48, 0x49, PT ;  /* 0x000000493000780c */ /* 0x000fe20003fc4270 */
[----:B------:R-:W0:Y:S01]  /*4a60*/  MUFU.TANH R52, R52 ;  /* 0x0000003400347308 */ /* 0x000e220000002400 */
[----:B------:R-:W-:Y:S01]  /*4a70*/  FSEL R133, R76, -INF , P3 ;  /* 0xff8000004c857808 */ /* 0x000fe20001800000 */
[----:B------:R-:W-:Y:S01]  /*4a80*/  IMAD.MOV.U32 R76, RZ, RZ, R87 ;  /* 0x000000ffff4c7224 */ /* 0x000fe200078e0057 */
[----:B------:R-:W-:-:S02]  /*4a90*/  FMNMX.FTZ R14, R131, R14, !PT ;  /* 0x0000000e830e7209 */ /* 0x000fc40007810000 */
[----:B------:R-:W-:Y:S02]  /*4aa0*/  FSEL R61, R112, -INF , P5 ;  /* 0xff800000703d7808 */ /* 0x000fe40002800000 */
[----:B------:R-:W-:Y:S01]  /*4ab0*/  ISETP.GT.AND P5, PT, R48, 0x50, PT ;  /* 0x000000503000780c */ /* 0x000fe20003fa4270 */
[----:B------:R-:W0:Y:S01]  /*4ac0*/  MUFU.TANH R50, R50 ;  /* 0x0000003200327308 */ /* 0x000e220000002400 */
[----:B------:R-:W-:Y:S02]  /*4ad0*/  FSEL R135, R77, -INF , P6 ;  /* 0xff8000004d877808 */ /* 0x000fe40003000000 */
[----:B------:R-:W-:Y:S01]  /*4ae0*/  FMNMX.FTZ R20, R133, R14, !PT ;  /* 0x0000000e85147209 */ /* 0x000fe20007810000 */
[----:B------:R-:W-:Y:S01]  /*4af0*/  FMUL.FTZ R14, R33, UR6 ;  /* 0x00000006210e7c20 */ /* 0x000fe20008410000 */
[----:B------:R-:W-:Y:S01]  /*4b00*/  FSEL R63, R74, -INF , P4 ;  /* 0xff8000004a3f7808 */ /* 0x000fe20002000000 */
[----:B------:R-:W-:Y:S01]  /*4b10*/  IMAD.MOV.U32 R74, RZ, RZ, R87 ;  /* 0x000000ffff4a7224 */ /* 0x000fe200078e0057 */
[----:B------:R-:W-:Y:S01]  /*4b20*/  ISETP.GT.AND P4, PT, R48, 0x51, PT ;  /* 0x000000513000780c */ /* 0x000fe20003f84270 */
[----:B------:R-:W0:Y:S01]  /*4b30*/  MUFU.TANH R54, R54 ;  /* 0x0000003600367308 */ /* 0x000e220000002400 */
[----:B------:R-:W-:Y:S01]  /*4b40*/  FSEL R137, R137, -INF , P5 ;  /* 0xff80000089897808 */ /* 0x000fe20002800000 */
[----:B------:R-:W-:-:S02]  /*4b50*/  WARPGROUP.DEPBAR.LE gsb0, 0x0 ;  /* 0x00008000000079c5 */ /* 0x000fc40000010000 */
[----:B------:R-:W-:Y:S01]  /*4b60*/  FMNMX.FTZ R20, R135, R20, !PT ;  /* 0x0000001487147209 */ /* 0x000fe20007810000 */
[----:B------:R-:W-:Y:S01]  /*4b70*/  FMUL.FTZ R24, R24, UR6 ;  /* 0x0000000618187c20 */ /* 0x000fe20008410000 */
[----:B------:R-:W-:Y:S01]  /*4b80*/  FSEL R65, R75, -INF , P2 ;  /* 0xff8000004b417808 */ /* 0x000fe20001000000 */
[----:B------:R-:W-:Y:S01]  /*4b90*/  FMUL.FTZ R28, R28, UR6 ;  /* 0x000000061c1c7c20 */ /* 0x000fe20008410000 */
[----:B------:R-:W-:Y:S01]  /*4ba0*/  ISETP.GT.AND P2, PT, R48, 0x58, PT ;  /* 0x000000583000780c */ /* 0x000fe20003f44270 */
[----:B------:R-:W0:Y:S01]  /*4bb0*/  MUFU.TANH R44, R44 ;  /* 0x0000002c002c7308 */ /* 0x000e220000002400 */
[----:B------:R-:W-:Y:S01]  /*4bc0*/  FSEL R141, R141, -INF , P4 ;  /* 0xff8000008d8d7808 */ /* 0x000fe20002000000 */
[----:B------:R-:W-:Y:S01]  /*4bd0*/  FMUL.FTZ R26, R26, UR6 ;  /* 0x000000061a1a7c20 */ /* 0x000fe20008410000 */
[----:B------:R-:W-:Y:S01]  /*4be0*/  FMNMX.FTZ R20, R137, R20, !PT ;  /* 0x0000001489147209 */ /* 0x000fe20007810000 */
[----:B------:R-:W-:Y:S01]  /*4bf0*/  FMUL.FTZ R30, R30, UR6 ;  /* 0x000000061e1e7c20 */ /* 0x000fe20008410000 */
[----:B------:R-:W-:-:S02]  /*4c00*/  FSEL R71, R114, -INF , P5 ;  /* 0xff80000072477808 */ /* 0x000fc40002800000 */
[----:B------:R-:W-:Y:S01]  /*4c10*/  FSEL R73, R116, -INF , P4 ;  /* 0xff80000074497808 */ /* 0x000fe20002000000 */
[----:B------:R-:W0:Y:S01]  /*4c20*/  MUFU.TANH R130, R130 ;  /* 0x0000008200827308 */ /* 0x000e220000002400 */
[----:B-1----:R-:W-:Y:S01]  /*4c30*/  FSEL R67, R78, -INF , P3 ;  /* 0xff8000004e437808 */ /* 0x002fe20001800000 */
[--C-:B------:R-:W-:Y:S01]  /*4c40*/  IMAD.MOV.U32 R78, RZ, RZ, R87.reuse ;  /* 0x000000ffff4e7224 */ /* 0x100fe200078e0057 */
[C---:B------:R-:W-:Y:S02]  /*4c50*/  ISETP.GT.AND P5, PT, R48.reuse, 0x61, PT ;  /* 0x000000613000780c */ /* 0x040fe40003fa4270 */
[C---:B------:R-:W-:Y:S02]  /*4c60*/  ISETP.GT.AND P4, PT, R48.reuse, 0x68, PT ;  /* 0x000000683000780c */ /* 0x040fe40003f84270 */
[----:B------:R-:W-:Y:S01]  /*4c70*/  ISETP.GT.AND P3, PT, R48, 0x59, PT ;  /* 0x000000593000780c */ /* 0x000fe20003f64270 */
[----:B------:R-:W1:Y:S01]  /*4c80*/  MUFU.TANH R14, R14 ;  /* 0x0000000e000e7308 */ /* 0x000e620000002400 */
[----:B------:R-:W-:Y:S01]  /*4c90*/  FSEL R145, R68, -INF , P2 ;  /* 0xff80000044917808 */ /* 0x000fe20001000000 */
[----:B------:R-:W-:Y:S01]  /*4ca0*/  IMAD.MOV.U32 R68, RZ, RZ, R87 ;  /* 0x000000ffff447224 */ /* 0x000fe200078e0057 */
[----:B------:R-:W-:-:S02]  /*4cb0*/  FMNMX.FTZ R20, R141, R20, !PT ;  /* 0x000000148d147209 */ /* 0x000fc40007810000 */
[----:B--2---:R-:W-:Y:S02]  /*4cc0*/  FSEL R69, R79, -INF , P6 ;  /* 0xff8000004f457808 */ /* 0x004fe40003000000 */
[----:B------:R-:W-:Y:S01]  /*4cd0*/  FSEL R153, R56, -INF , P5 ;  /* 0xff80000038997808 */ /* 0x000fe20002800000 */
[----:B------:R-:W2:Y:S01]  /*4ce0*/  MUFU.TANH R46, R46 ;  /* 0x0000002e002e7308 */ /* 0x000ea20000002400 */
[----:B------:R-:W-:Y:S01]  /*4cf0*/  FSEL R83, R62, -INF , P4 ;  /* 0xff8000003e537808 */ /* 0x000fe20002000000 */
[----:B------:R-:W-:Y:S01]  /*4d00*/  IMAD.MOV.U32 R62, RZ, RZ, R87 ;  /* 0x000000ffff3e7224 */ /* 0x000fe200078e0057 */
[----:B------:R-:W-:Y:S02]  /*4d10*/  FSEL R155, R60, -INF , P4 ;  /* 0xff8000003c9b7808 */ /* 0x000fe40002000000 */
[----:B------:R-:W-:Y:S02]  /*4d20*/  ISETP.GT.AND P6, PT, R48, 0x60, PT ;  /* 0x000000603000780c */ /* 0x000fe40003fc4270 */
[----:B------:R-:W-:Y:S01]  /*4d30*/  FSEL R149, R64, -INF , P3 ;  /* 0xff80000040957808 */ /* 0x000fe20001800000 */
[----:B------:R-:W2:Y:S01]  /*4d40*/  MUFU.TANH R36, R36 ;  /* 0x0000002400247308 */ /* 0x000ea20000002400 */
[----:B------:R-:W-:Y:S01]  /*4d50*/  FMNMX.FTZ R56, R145, R20, !PT ;  /* 0x0000001491387209 */ /* 0x000fe20007810000 */
[----:B------:R-:W-:Y:S01]  /*4d60*/  FMUL.FTZ R20, R35, UR6 ;  /* 0x0000000623147c20 */ /* 0x000fe20008410000 */
[----:B------:R-:W-:-:S02]  /*4d70*/  ISETP.GT.AND P4, PT, R48, 0x79, PT ;  /* 0x000000793000780c */ /* 0x000fc40003f84270 */
[----:B----4-:R-:W-:Y:S01]  /*4d80*/  FSEL R151, R66, -INF , P6 ;  /* 0xff80000042977808 */ /* 0x010fe20003000000 */
[----:B------:R-:W-:Y:S01]  /*4d90*/  IMAD.MOV.U32 R66, RZ, RZ, R87 ;  /* 0x000000ffff427224 */ /* 0x000fe200078e0057 */
[----:B------:R-:W-:Y:S01]  /*4da0*/  FMNMX.FTZ R56, R149, R56, !PT ;  /* 0x0000003895387209 */ /* 0x000fe20007810000 */
[----:B------:R-:W4:Y:S01]  /*4db0*/  MUFU.TANH R132, R132 ;  /* 0x0000008400847308 */ /* 0x000f220000002400 */
[----:B-----5:R-:W-:Y:S02]  /*4dc0*/  FSEL R97, R97, -INF , P4 ;  /* 0xff80000061617808 */ /* 0x020fe40002000000 */
[----:B------:R-:W-:Y:S02]  /*4dd0*/  FSEL R165, R165, -INF , P4 ;  /* 0xff800000a5a57808 */ /* 0x000fe40002000000 */
[----:B------:R-:W-:Y:S02]  /*4de0*/  ISETP.GT.AND P4, PT, R48, 0x90, PT ;  /* 0x000000903000780c */ /* 0x000fe40003f84270 */
[----:B------:R-:W-:Y:S01]  /*4df0*/  FMNMX.FTZ R56, R151, R56, !PT ;  /* 0x0000003897387209 */ /* 0x000fe20007810000 */
[----:B------:R-:W-:Y:S01]  /*4e00*/  MUFU.TANH R34, R34 ;  /* 0x0000002200227308 */ /* 0x000fe20000002400 */
[----:B---3--:R-:W-:-:S02]  /*4e10*/  FSEL R175, R32, -INF , P4 ;  /* 0xff80000020af7808 */ /* 0x008fc40002000000 */
[----:B------:R-:W-:Y:S02]  /*4e20*/  FMNMX.FTZ R32, R11, R12, !PT ;  /* 0x0000000c0b207209 */ /* 0x000fe40007810000 */
[----:B------:R-:W-:Y:S01]  /*4e30*/  FSEL R75, R70, -INF , P2 ;  /* 0xff800000464b7808 */ /* 0x000fe20001000000 */
[----:B------:R-:W-:Y:S01]  /*4e40*/  IMAD.MOV.U32 R70, RZ, RZ, R87 ;  /* 0x000000ffff467224 */ /* 0x000fe200078e0057 */
[----:B------:R-:W-:Y:S01]  /*4e50*/  ISETP.GT.AND P2, PT, R48, 0x69, PT ;  /* 0x000000693000780c */ /* 0x000fe20003f44270 */
[----:B------:R-:W-:Y:S01]  /*4e60*/  MUFU.TANH R24, R24 ;  /* 0x0000001800187308 */ /* 0x000fe20000002400 */
[----:B------:R-:W-:Y:S02]  /*4e70*/  FMNMX.FTZ R56, R153, R56, !PT ;  /* 0x0000003899387209 */ /* 0x000fe40007810000 */
[----:B------:R-:W-:Y:S02]  /*4e80*/  FMNMX.FTZ R32, R13, R32, !PT ;  /* 0x000000200d207209 */ /* 0x000fe40007810000 */
[----:B------:R-:W-:-:S02]  /*4e90*/  FSEL R77, R118, -INF , P3 ;  /* 0xff800000764d7808 */ /* 0x000fc40001800000 */
[----:B------:R-:W-:Y:S01]  /*4ea0*/  ISETP.GT.AND P3, PT, R48, 0x70, PT ;  /* 0x000000703000780c */ /* 0x000fe20003f64270 */
[----:B------:R-:W-:Y:S01]  /*4eb0*/  MUFU.TANH R20, R20 ;  /* 0x0000001400147308 */ /* 0x000fe20000002400 */
[----:B------:R-:W-:Y:S02]  /*4ec0*/  FSEL R157, R58, -INF , P2 ;  /* 0xff8000003a9d7808 */ /* 0x000fe40001000000 */
[----:B------:R-:W-:Y:S02]  /*4ed0*/  FMNMX.FTZ R56, R155, R56, !PT ;  /* 0x000000389b387209 */ /* 0x000fe40007810000 */
[----:B------:R-:W-:Y:S02]  /*4ee0*/  FMNMX.FTZ R32, R15, R32, !PT ;  /* 0x000000200f207209 */ /* 0x000fe40007810000 */
[----:B------:R-:W-:Y:S01]  /*4ef0*/  FSEL R79, R124, -INF , P6 ;  /* 0xff8000007c4f7808 */ /* 0x000fe20003000000 */
[----:B------:R-:W-:Y:S01]  /*4f00*/  MUFU.TANH R38, R38 ;  /* 0x0000002600267308 */ /* 0x000fe20000002400 */
[----:B------:R-:W-:-:S02]  /*4f10*/  ISETP.GT.AND P6, PT, R48, 0x71, PT ;  /* 0x000000713000780c */ /* 0x000fc40003fc4270 */
[----:B------:R-:W-:Y:S02]  /*4f20*/  FSEL R159, R159, -INF , P3 ;  /* 0xff8000009f9f7808 */ /* 0x000fe40001800000 */
[----:B------:R-:W-:Y:S02]  /*4f30*/  FMNMX.FTZ R56, R157, R56, !PT ;  /* 0x000000389d387209 */ /* 0x000fe40007810000 */
[----:B------:R-:W-:Y:S01]  /*4f40*/  FMNMX.FTZ R32, R21, R32, !PT ;  /* 0x0000002015207209 */ /* 0x000fe20007810000 */
[----:B------:R-:W-:Y:S01]  /*4f50*/  MUFU.TANH R28, R28 ;  /* 0x0000001c001c7308 */ /* 0x000fe20000002400 */
[----:B------:R-:W-:Y:S02]  /*4f60*/  FSEL R33, R126, -INF , P5 ;  /* 0xff8000007e217808 */ /* 0x000fe40002800000 */
[----:B------:R-:W-:Y:S02]  /*4f70*/  ISETP.GT.AND P5, PT, R48, 0x78, PT ;  /* 0x000000783000780c */ /* 0x000fe40003fa4270 */
[----:B------:R-:W-:-:S02]  /*4f80*/  FSEL R161, R161, -INF , P6 ;  /* 0xff800000a1a17808 */ /* 0x000fc40003000000 */
[----:B------:R-:W-:Y:S01]  /*4f90*/  FMNMX.FTZ R56, R159, R56, !PT ;  /* 0x000000389f387209 */ /* 0x000fe20007810000 */
[----:B------:R-:W-:Y:S01]  /*4fa0*/  MUFU.TANH R26, R26 ;  /* 0x0000001a001a7308 */ /* 0x000fe20000002400 */
[----:B------:R-:W-:Y:S02]  /*4fb0*/  FMNMX.FTZ R32, R41, R32, !PT ;  /* 0x0000002029207209 */ /* 0x000fe40007810000 */
[----:B0-----:R-:W-:Y:S02]  /*4fc0*/  FSEL R163, R52, -INF , P5 ;  /* 0xff80000034a37808 */ /* 0x001fe40002800000 */
[----:B------:R-:W-:Y:S02]  /*4fd0*/  FMNMX.FTZ R56, R161, R56, !PT ;  /* 0x00000038a1387209 */ /* 0x000fe40007810000 */
[----:B------:R-:W-:Y:S01]  /*4fe0*/  FMNMX.FTZ R32, R43, R32, !PT ;  /* 0x000000202b207209 */ /* 0x000fe20007810000 */
[----:B------:R-:W-:Y:S01]  /*4ff0*/  MUFU.TANH R30, R30 ;  /* 0x0000001e001e7308 */ /* 0x000fe20000002400 */
[----:B------:R-:W-:-:S02]  /*5000*/  FSEL R35, R128, -INF , P2 ;  /* 0xff80000080237808 */ /* 0x000fc40001000000 */
[----:B------:R-:W-:Y:S02]  /*5010*/  ISETP.GT.AND P2, PT, R48, 0x80, PT ;  /* 0x000000803000780c */ /* 0x000fe40003f44270 */
[----:B------:R-:W-:Y:S02]  /*5020*/  FMNMX.FTZ R56, R163, R56, !PT ;  /* 0x00000038a3387209 */ /* 0x000fe40007810000 */
[----:B------:R-:W-:Y:S02]  /*5030*/  FMNMX.FTZ R32, R45, R32, !PT ;  /* 0x000000202d207209 */ /* 0x000fe40007810000 */
[----:B------:R-:W-:Y:S01]  /*5040*/  FSEL R85, R50, -INF , P3 ;  /* 0xff80000032557808 */ /* 0x000fe20001800000 */
[----:B------:R-:W-:Y:S01]  /*5050*/  FMUL.FTZ R50, R37, UR6 ;  /* 0x0000000625327c20 */ /* 0x000fe20008410000 */
[----:B------:R-:W-:Y:S02]  /*5060*/  ISETP.GT.AND P3, PT, R48, 0x81, PT ;  /* 0x000000813000780c */ /* 0x000fe40003f64270 */
[----:B------:R-:W-:-:S02]  /*5070*/  FSEL R167, R167, -INF , P2 ;  /* 0xff800000a7a77808 */ /* 0x000fc40001000000 */
[----:B------:R-:W-:Y:S01]  /*5080*/  FMNMX.FTZ R56, R165, R56, !PT ;  /* 0x00000038a5387209 */ /* 0x000fe20007810000 */
[----:B------:R-:W0:Y:S01]  /*5090*/  MUFU.TANH R50, R50 ;  /* 0x0000003200327308 */ /* 0x000e220000002400 */
[----:B------:R-:W-:Y:S02]  /*50a0*/  FMNMX.FTZ R32, R47, R32, !PT ;  /* 0x000000202f207209 */ /* 0x000fe40007810000 */
[----:B------:R-:W-:Y:S01]  /*50b0*/  FSEL R37, R42, -INF , P6 ;  /* 0xff8000002a257808 */ /* 0x000fe20003000000 */
[----:B------:R-:W-:Y:S01]  /*50c0*/  FMUL.FTZ R42, R25, UR6 ;  /* 0x00000006192a7c20 */ /* 0x000fe20008410000 */
[----:B------:R-:W-:Y:S02]  /*50d0*/  ISETP.GT.AND P6, PT, R48, 0x88, PT ;  /* 0x000000883000780c */ /* 0x000fe40003fc4270 */
[----:B------:R-:W-:Y:S02]  /*50e0*/  FSEL R169, R169, -INF , P3 ;  /* 0xff800000a9a97808 */ /* 0x000fe40001800000 */
[----:B------:R-:W-:Y:S01]  /*50f0*/  FMNMX.FTZ R56, R167, R56, !PT ;  /* 0x00000038a7387209 */ /* 0x000fe20007810000 */
[----:B------:R-:W3:Y:S01]  /*5100*/  MUFU.TANH R42, R42 ;  /* 0x0000002a002a7308 */ /* 0x000ee20000002400 */
[----:B------:R-:W-:-:S02]  /*5110*/  FMNMX.FTZ R32, R49, R32, !PT ;  /* 0x0000002031207209 */ /* 0x000fc40007810000 */
[----:B------:R-:W-:Y:S02]  /*5120*/  FSEL R93, R54, -INF , P5 ;  /* 0xff800000365d7808 */ /* 0x000fe40002800000 */
[----:B------:R-:W-:Y:S02]  /*5130*/  ISETP.GT.AND P5, PT, R48, 0x89, PT ;  /* 0x000000893000780c */ /* 0x000fe40003fa4270 */
[----:B------:R-:W-:Y:S02]  /*5140*/  FSEL R171, R44, -INF , P6 ;  /* 0xff8000002cab7808 */ /* 0x000fe40003000000 */
[----:B------:R-:W-:Y:S02]  /*5150*/  FMNMX.FTZ R56, R169, R56, !PT ;  /* 0x00000038a9387209 */ /* 0x000fe40007810000 */
[----:B------:R-:W-:Y:S02]  /*5160*/  FMNMX.FTZ R32, R51, R32, !PT ;  /* 0x0000002033207209 */ /* 0x000fe40007810000 */
[----:B------:R-:W-:-:S02]  /*5170*/  FSEL R173, R130, -INF , P5 ;  /* 0xff80000082ad7808 */ /* 0x000fc40002800000 */
[----:B------:R-:W-:Y:S02]  /*5180*/  FMNMX.FTZ R56, R171, R56, !PT ;  /* 0x00000038ab387209 */ /* 0x000fe40007810000 */
[----:B------:R-:W-:Y:S02]  /*5190*/  FMNMX.FTZ R32, R53, R32, !PT ;  /* 0x0000002035207209 */ /* 0x000fe40007810000 */
[----:B------:R-:W-:Y:S02]  /*51a0*/  FSEL R109, R109, -INF , P3 ;  /* 0xff8000006d6d7808 */ /* 0x000fe40001800000 */
[----:B------:R-:W-:Y:S02]  /*51b0*/  ISETP.GT.AND P3, PT, R48, 0x91, PT ;  /* 0x000000913000780c */ /* 0x000fe40003f64270 */
[----:B------:R-:W-:Y:S02]  /*51c0*/  FMNMX.FTZ R56, R173, R56, !PT ;  /* 0x00000038ad387209 */ /* 0x000fe40007810000 */
[----:B------:R-:W-:-:S02]  /*51d0*/  FMNMX.FTZ R32, R55, R32, !PT ;  /* 0x0000002037207209 */ /* 0x000fc40007810000 */
[----:B------:R-:W-:Y:S02]  /*51e0*/  FSEL R105, R105, -INF , P2 ;  /* 0xff80000069697808 */ /* 0x000fe40001000000 */
[----:B------:R-:W-:Y:S02]  /*51f0*/  ISETP.GT.AND P2, PT, R48, 0x98, PT ;  /* 0x000000983000780c */ /* 0x000fe40003f44270 */
[----:B-1----:R-:W-:Y:S01]  /*5200*/  FSEL R177, R14, -INF , P3 ;  /* 0xff8000000eb17808 */ /* 0x002fe20001800000 */
[----:B------:R-:W-:Y:S01]  /*5210*/  FMUL.FTZ R14, R29, UR6 ;  /* 0x000000061d0e7c20 */ /* 0x000fe20008410000 */
[----:B------:R-:W-:Y:S02]  /*5220*/  FMNMX.FTZ R56, R175, R56, !PT ;  /* 0x00000038af387209 */ /* 0x000fe40007810000 */
[----:B------:R-:W-:Y:S02]  /*5230*/  FMNMX.FTZ R32, R57, R32, !PT ;  /* 0x0000002039207209 */ /* 0x000fe40007810000 */
[----:B--2---:R-:W-:Y:S01]  /*5240*/  FSEL R25, R46, -INF , P6 ;  /* 0xff8000002e197808 */ /* 0x004fe20003000000 */
[----:B------:R-:W1:Y:S01]  /*5250*/  MUFU.TANH R14, R14 ;  /* 0x0000000e000e7308 */ /* 0x000e620000002400 */
[----:B------:R-:W-:-:S02]  /*5260*/  ISETP.GT.AND P6, PT, R48, 0x99, PT ;  /* 0x000000993000780c */ /* 0x000fc40003fc4270 */
[----:B------:R-:W-:Y:S02]  /*5270*/  FSEL R179, R36, -INF , P2 ;  /* 0xff80000024b37808 */ /* 0x000fe40001000000 */
[----:B------:R-:W-:Y:S02]  /*5280*/  FMNMX.FTZ R56, R177, R56, !PT ;  /* 0x00000038b1387209 */ /* 0x000fe40007810000 */
[----:B------:R-:W-:Y:S02]  /*5290*/  FMNMX.FTZ R32, R59, R32, !PT ;  /* 0x000000203b207209 */ /* 0x000fe40007810000 */
[----:B----4-:R-:W-:Y:S02]  /*52a0*/  FSEL R29, R132, -INF , P5 ;  /* 0xff800000841d7808 */ /* 0x010fe40002800000 */
[----:B------:R-:W-:Y:S02]  /*52b0*/  ISETP.GT.AND P5, PT, R48, 0xa0, PT ;  /* 0x000000a03000780c */ /* 0x000fe40003fa4270 */
[----:B0-----:R-:W-:-:S02]  /*52c0*/  FSEL R181, R50, -INF , P6 ;  /* 0xff80000032b57808 */ /* 0x001fc40003000000 */
[----:B------:R-:W-:Y:S02]  /*52d0*/  FMNMX.FTZ R56, R179, R56, !PT ;  /* 0x00000038b3387209 */ /* 0x000fe40007810000 */
[----:B------:R-:W-:Y:S02]  /*52e0*/  FMNMX.FTZ R32, R61, R32, !PT ;  /* 0x000000203d207209 */ /* 0x000fe40007810000 */
[----:B------:R-:W-:Y:S02]  /*52f0*/  FSEL R139, R34, -INF , P4 ;  /* 0xff800000228b7808 */ /* 0x000fe40002000000 */
[----:B------:R-:W-:Y:S02]  /*5300*/  ISETP.GT.AND P4, PT, R48, 0xa1, PT ;  /* 0x000000a13000780c */ /* 0x000fe40003f84270 */
[----:B------:R-:W-:Y:S02]  /*5310*/  FSEL R183, R24, -INF , P5 ;  /* 0xff80000018b77808 */ /* 0x000fe40002800000 */
[----:B------:R-:W-:-:S02]  /*5320*/  FMNMX.FTZ R56, R181, R56, !PT ;  /* 0x00000038b5387209 */ /* 0x000fc40007810000 */
[----:B------:R-:W-:Y:S02]  /*5330*/  FMNMX.FTZ R32, R63, R32, !PT ;  /* 0x000000203f207209 */ /* 0x000fe40007810000 */
[----:B------:R-:W-:Y:S02]  /*5340*/  FSEL R143, R20, -INF , P3 ;  /* 0xff800000148f7808 */ /* 0x000fe40001800000 */
[----:B------:R-:W-:Y:S01]  /*5350*/  ISETP.GT.AND P3, PT, R48, 0xa8, PT ;  /* 0x000000a83000780c */ /* 0x000fe20003f64270 */
[----:B------:R-:W0:Y:S01]  /*5360*/  MUFU.TANH R20, R39 ;  /* 0x0000002700147308 */ /* 0x000e220000002400 */
[----:B---3--:R-:W-:Y:S02]  /*5370*/  FSEL R185, R42, -INF , P4 ;  /* 0xff8000002ab97808 */ /* 0x008fe40002000000 */
[----:B------:R-:W-:Y:S02]  /*5380*/  FMNMX.FTZ R56, R183, R56, !PT ;  /* 0x00000038b7387209 */ /* 0x000fe40007810000 */
[----:B------:R-:W-:-:S02]  /*5390*/  FMNMX.FTZ R32, R65, R32, !PT ;  /* 0x0000002041207209 */ /* 0x000fc40007810000 */
[----:B------:R-:W-:Y:S02]  /*53a0*/  FSEL R147, R38, -INF , P2 ;  /* 0xff80000026937808 */ /* 0x000fe40001000000 */
[----:B------:R-:W-:Y:S02]  /*53b0*/  ISETP.GT.AND P2, PT, R48, 0xa9, PT ;  /* 0x000000a93000780c */ /* 0x000fe40003f44270 */
[----:B------:R-:W-:Y:S01]  /*53c0*/  FSEL R187, R28, -INF , P3 ;  /* 0xff8000001cbb7808 */ /* 0x000fe20001800000 */
[----:B------:R-:W-:Y:S01]  /*53d0*/  FMUL.FTZ R28, R31, UR6 ;  /* 0x000000061f1c7c20 */ /* 0x000fe20008410000 */
[----:B------:R-:W-:Y:S02]  /*53e0*/  FMNMX.FTZ R56, R185, R56, !PT ;  /* 0x00000038b9387209 */ /* 0x000fe40007810000 */
[----:B------:R-:W-:Y:S02]  /*53f0*/  FMNMX.FTZ R32, R67, R32, !PT ;  /* 0x0000002043207209 */ /* 0x000fe40007810000 */
[----:B-1----:R-:W-:Y:S01]  /*5400*/  FSEL R189, R14, -INF , P2 ;  /* 0xff8000000ebd7808 */ /* 0x002fe20001000000 */
[----:B------:R-:W-:Y:S01]  /*5410*/  MUFU.TANH R28, R28 ;  /* 0x0000001c001c7308 */ /* 0x000fe20000002400 */
[----:B------:R-:W-:-:S02]  /*5420*/  FMNMX.FTZ R56, R187, R56, !PT ;  /* 0x00000038bb387209 */ /* 0x000fc40007810000 */
[----:B------:R-:W-:Y:S02]  /*5430*/  FMNMX.FTZ R32, R69, R32, !PT ;  /* 0x0000002045207209 */ /* 0x000fe40007810000 */
[----:B------:R-:W-:Y:S02]  /*5440*/  FMNMX.FTZ R56, R189, R56, !PT ;  /* 0x00000038bd387209 */ /* 0x000fe40007810000 */
[----:B------:R-:W-:Y:S02]  /*5450*/  FMNMX.FTZ R32, R71, R32, !PT ;  /* 0x0000002047207209 */ /* 0x000fe40007810000 */
[----:B------:R-:W-:Y:S01]  /*5460*/  MOV R64, R87 ;  /* 0x0000005700407202 */ /* 0x000fe20000000f00 */
[----:B------:R-:W1:Y:S01]  /*5470*/  SHFL.BFLY PT, R89, R56, 0x2, 0x1f ;  /* 0x0c401f0038597f89 */ /* 0x000e6200000e0000 */
[----:B------:R-:W-:-:S04]  /*5480*/  FMNMX.FTZ R32, R73, R32, !PT ;  /* 0x0000002049207209 */ /* 0x000fc80007810000 */
[----:B------:R-:W-:-:S04]  /*5490*/  FMNMX.FTZ R32, R75, R32, !PT ;  /* 0x000000204b207209 */ /* 0x000fc80007810000 */
[----:B------:R-:W-:-:S04]  /*54a0*/  FMNMX.FTZ R32, R77, R32, !PT ;  /* 0x000000204d207209 */ /* 0x000fc80007810000 */
[----:B------:R-:W-:-:S04]  /*54b0*/  FMNMX.FTZ R32, R79, R32, !PT ;  /* 0x000000204f207209 */ /* 0x000fc80007810000 */
[----:B------:R-:W-:-:S04]  /*54c0*/  FMNMX.FTZ R32, R33, R32, !PT ;  /* 0x0000002021207209 */ /* 0x000fc80007810000 */
[----:B------:R-:W-:Y:S02]  /*54d0*/  FMNMX.FTZ R32, R83, R32, !PT ;  /* 0x0000002053207209 */ /* 0x000fe40007810000 */
[----:B-1----:R-:W-:Y:S02]  /*54e0*/  FMNMX.FTZ R24, R56, R89, !PT ;  /* 0x0000005938187209 */ /* 0x002fe40007810000 */
[----:B------:R-:W-:-:S03]  /*54f0*/  FMNMX.FTZ R32, R35, R32, !PT ;  /* 0x0000002023207209 */ /* 0x000fc60007810000 */
[----:B------:R-:W1:Y:S01]  /*5500*/  SHFL.BFLY PT, R89, R24, 0x1, 0x1f ;  /* 0x0c201f0018597f89 */ /* 0x000e6200000e0000 */
[----:B------:R-:W-:-:S04]  /*5510*/  FMNMX.FTZ R32, R85, R32, !PT ;  /* 0x0000002055207209 */ /* 0x000fc80007810000 */
[----:B------:R-:W-:-:S04]  /*5520*/  FMNMX.FTZ R32, R37, R32, !PT ;  /* 0x0000002025207209 */ /* 0x000fc80007810000 */
[----:B------:R-:W-:-:S04]  /*5530*/  FMNMX.FTZ R32, R93, R32, !PT ;  /* 0x000000205d207209 */ /* 0x000fc80007810000 */
[----:B------:R-:W-:-:S04]  /*5540*/  FMNMX.FTZ R32, R97, R32, !PT ;  /* 0x0000002061207209 */ /* 0x000fc80007810000 */
[----:B------:R-:W-:-:S04]  /*5550*/  FMNMX.FTZ R32, R105, R32, !PT ;  /* 0x0000002069207209 */ /* 0x000fc80007810000 */
[----:B------:R-:W-:Y:S02]  /*5560*/  FMNMX.FTZ R32, R109, R32, !PT ;  /* 0x000000206d207209 */ /* 0x000fe40007810000 */
[----:B-1----:R-:W-:Y:S01]  /*5570*/  FMNMX.FTZ R89, R24, R89, !PT ;  /* 0x0000005918597209 */ /* 0x002fe20007810000 */
[----:B------:R-:W-:Y:S01]  /*5580*/  FMUL.FTZ R24, R27, UR6 ;  /* 0x000000061b187c20 */ /* 0x000fe20008410000 */
[----:B------:R-:W-:Y:S02]  /*5590*/  FMNMX.FTZ R32, R25, R32, !PT ;  /* 0x0000002019207209 */ /* 0x000fe40007810000 */
[C---:B------:R-:W-:Y:S01]  /*55a0*/  FSETP.NEU.FTZ.AND P0, PT, R89.reuse, -INF , PT ;  /* 0xff8000005900780b */ /* 0x040fe20003f1d000 */
[----:B------:R-:W-:Y:S01]  /*55b0*/  FMUL.FTZ R14, R89, R88 ;  /* 0x00000058590e7220 */ /* 0x000fe20000410000 */
[----:B------:R-:W-:Y:S01]  /*55c0*/  FMNMX.FTZ R32, R29, R32, !PT ;  /* 0x000000201d207209 */ /* 0x000fe20007810000 */
[----:B------:R-:W1:Y:S03]  /*55d0*/  MUFU.TANH R24, R24 ;  /* 0x0000001800187308 */ /* 0x000e660000002400 */
[----:B------:R-:W-:-:S02]  /*55e0*/  FMNMX.FTZ R32, R139, R32, !PT ;  /* 0x000000208b207209 */ /* 0x000fc40007810000 */
[----:B------:R-:W-:Y:S02]  /*55f0*/  FSEL R14, R14, RZ, P0 ;  /* 0x000000ff0e0e7208 */ /* 0x000fe40000000000 */
[----:B------:R-:W-:Y:S02]  /*5600*/  FMNMX.FTZ R32, R143, R32, !PT ;  /* 0x000000208f207209 */ /* 0x000fe40007810000 */
[----:B------:R-:W-:Y:S01]  /*5610*/  ISETP.NE.AND P0, PT, R122, RZ, PT ;  /* 0x000000ff7a00720c */ /* 0x000fe20003f05270 */
[-CC-:B------:R-:W-:Y:S01]  /*5620*/  FFMA.FTZ R190, R125, R88.reuse, -R14.reuse ;  /* 0x000000587dbe7223 */ /* 0x180fe2000001080e */
[----:B0-----:R-:W-:Y:S01]  /*5630*/  FSEL R125, R20, -INF , P6 ;  /* 0xff800000147d7808 */ /* 0x001fe20003000000 */
[--C-:B------:R-:W-:Y:S01]  /*5640*/  FFMA.FTZ R182, R107, R88, -R14.reuse ;  /* 0x000000586bb67223 */ /* 0x100fe2000001080e */
[----:B------:R-:W-:Y:S01]  /*5650*/  FMNMX.FTZ R32, R147, R32, !PT ;  /* 0x0000002093207209 */ /* 0x000fe20007810000 */
[-CC-:B------:R-:W-:Y:S01]  /*5660*/  FFMA.FTZ R107, R127, R88.reuse, -R14.reuse ;  /* 0x000000587f6b7223 */ /* 0x180fe2000001080e */
[----:B------:R-:W-:Y:S01]  /*5670*/  FSEL R127, R26, -INF , P5 ;  /* 0xff8000001a7f7808 */ /* 0x000fe20002800000 */
[--C-:B------:R-:W-:Y:S01]  /*5680*/  FFMA.FTZ R194, R133, R88, -R14.reuse ;  /* 0x0000005885c27223 */ /* 0x100fe2000001080e */
[----:B------:R-:W-:Y:S01]  /*5690*/  FMNMX.FTZ R32, R125, R32, !PT ;  /* 0x000000207d207209 */ /* 0x000fe20007810000 */
[-CC-:B------:R-:W-:Y:S01]  /*56a0*/  FFMA.FTZ R196, R137, R88.reuse, -R14.reuse ;  /* 0x0000005889c47223 */ /* 0x180fe2000001080e */
[----:B-1----:R-:W-:Y:S01]  /*56b0*/  FSEL R133, R24, -INF , P4 ;  /* 0xff80000018857808 */ /* 0x002fe20002000000 */
        /* <DEDUP_REMOVED lines=16> */
[-CC-:B------:R-:W-:Y:S01]  /*57c0*/  FFMA.FTZ R115, R141, R88.reuse, -R14.reuse ;  /* 0x000000588d737223 */ /* 0x180fe2000001080e */
[-CC-:B------:R-:W-:Y:S01]  /*57d0*/  FFMA.FTZ R141, R177, R88.reuse, -R14.reuse ;  /* 0x00000058b18d7223 */ /* 0x180fe2000001080e */
[----:B------:R-:W0:Y:S01]  /*57e0*/  SHFL.BFLY PT, R101, R32, 0x2, 0x1f ;  /* 0x0c401f0020657f89 */ /* 0x000e2200000e0000 */
        /* <DEDUP_REMOVED lines=22> */
[-CC-:B------:R-:W-:Y:S01]  /*5950*/  FFMA.FTZ R131, R169, R88.reuse, -R14.reuse ;  /* 0x00000058a9837223 */ /* 0x180fe2000001080e */
[----:B0-----:R-:W-:Y:S01]  /*5960*/  FMNMX.FTZ R20, R32, R101, !PT ;  /* 0x0000006520147209 */ /* 0x001fe20007810000 */
[-CC-:B------:R-:W-:Y:S01]  /*5970*/  FFMA.FTZ R210, R171, R88.reuse, -R14.reuse ;  /* 0x00000058abd27223 */ /* 0x180fe2000001080e */
[----:B------:R-:W0:Y:S01]  /*5980*/  MUFU.EX2 R180, R180 ;  /* 0x000000b400b47308 */ /* 0x000e220000000800 */
[-CC-:B------:R-:W-:Y:S01]  /*5990*/  FFMA.FTZ R135, R173, R88.reuse, -R14.reuse ;  /* 0x00000058ad877223 */ /* 0x180fe2000001080e */
[-CC-:B------:R-:W-:Y:S01]  /*59a0*/  FFMA.FTZ R212, R175, R88.reuse, -R14.reuse ;  /* 0x00000058afd47223 */ /* 0x180fe2000001080e */
[----:B------:R-:W4:Y:S01]  /*59b0*/  SHFL.BFLY PT, R101, R20, 0x1, 0x1f ;  /* 0x0c201f0014657f89 */ /* 0x000f2200000e0000 */
[-CC-:B------:R-:W-:Y:S01]  /*59c0*/  FFMA.FTZ R145, R181, R88.reuse, -R14.reuse ;  /* 0x00000058b5917223 */ /* 0x180fe2000001080e */
[-CC-:B------:R-:W-:Y:S01]  /*59d0*/  FFMA.FTZ R216, R183, R88.reuse, -R14.reuse ;  /* 0x00000058b7d87223 */ /* 0x180fe2000001080e */
[-CC-:B------:R-:W-:Y:S01]  /*59e0*/  FFMA.FTZ R151, R185, R88.reuse, -R14.reuse ;  /* 0x00000058b9977223 */ /* 0x180fe2000001080e */
[-CC-:B------:R-:W-:Y:S01]  /*59f0*/  FFMA.FTZ R218, R187, R88.reuse, -R14.reuse ;  /* 0x00000058bbda7223 */ /* 0x180fe2000001080e */
[----:B------:R-:W5:Y:S01]  /*5a00*/  MUFU.EX2 R39, R39 ;  /* 0x0000002700277308 */ /* 0x000f620000000800 */
[----:B------:R-:W-:-:S07]  /*5a10*/  FFMA.FTZ R153, R189, R88, -R14 ;  /* 0x00000058bd997223 */ /* 0x000fce000001080e */
[----:B------:R-:W5:Y:S08]  /*5a20*/  MUFU.EX2 R182, R182 ;  /* 0x000000b600b67308 */ /* 0x000f700000000800 */
[----:B------:R-:W5:Y:S01]  /*5a30*/  MUFU.EX2 R91, R91 ;  /* 0x0000005b005b7308 */ /* 0x000f620000000800 */
[----:B----4-:R-:W-:-:S04]  /*5a40*/  FMNMX.FTZ R101, R20, R101, !PT ;  /* 0x0000006514657209 */ /* 0x010fc80007810000 */
[C---:B------:R-:W-:Y:S01]  /*5a50*/  FSETP.NEU.FTZ.AND P2, PT, R101.reuse, -INF , PT ;  /* 0xff8000006500780b */ /* 0x040fe20003f5d000 */
[-C--:B------:R-:W-:Y:S02]  /*5a60*/  FMUL.FTZ R38, R101, R88.reuse ;  /* 0x0000005865267220 */ /* 0x080fe40000410000 */
[----:B------:R-:W4:Y:S03]  /*5a70*/  MUFU.EX2 R184, R184 ;  /* 0x000000b800b87308 */ /* 0x000f260000000800 */
[----:B------:R-:W-:Y:S02]  /*5a80*/  FSEL R38, R38, RZ, P2 ;  /* 0x000000ff26267208 */ /* 0x000fe40001000000 */
[----:B------:R-:W-:Y:S01]  /*5a90*/  ISETP.GE.AND P2, PT, R81, 0xb1, PT ;  /* 0x000000b15100780c */ /* 0x000fe20003f46270 */
[----:B------:R-:W-:Y:S02]  /*5aa0*/  IMAD.MOV.U32 R81, RZ, RZ, R87 ;  /* 0x000000ffff517224 */ /* 0x000fe400078e0057 */
[----:B------:R-:W-:Y:S01]  /*5ab0*/  MUFU.EX2 R95, R95 ;  /* 0x0000005f005f7308 */ /* 0x000fe20000000800 */
[-CC-:B------:R-:W-:Y:S01]  /*5ac0*/  FFMA.FTZ R177, R11, R88.reuse, -R38.reuse ;  /* 0x000000580bb17223 */ /* 0x180fe20000010826 */
[----:B-1----:R-:W-:Y:S01]  /*5ad0*/  FADD.FTZ R11, R176, R27 ;  /* 0x0000001bb00b7221 */ /* 0x002fe20000010000 */
[-CC-:B------:R-:W-:Y:S01]  /*5ae0*/  FFMA.FTZ R12, R12, R88.reuse, -R38.reuse ;  /* 0x000000580c0c7223 */ /* 0x180fe20000010826 */
[-CC-:B------:R-:W-:Y:S01]  /*5af0*/  FFMA.FTZ R179, R13, R88.reuse, -R38.reuse ;  /* 0x000000580db37223 */ /* 0x180fe20000010826 */
[-CC-:B------:R-:W-:Y:S01]  /*5b00*/  FFMA.FTZ R14, R15, R88.reuse, -R38.reuse ;  /* 0x000000580f0e7223 */ /* 0x180fe20000010826 */
[----:B--2---:R-:W-:Y:S01]  /*5b10*/  FADD.FTZ R42, R178, R11 ;  /* 0x0000000bb22a7221 */ /* 0x004fe20000010000 */
[-CC-:B------:R-:W-:Y:S01]  /*5b20*/  FFMA.FTZ R181, R21, R88.reuse, -R38.reuse ;  /* 0x0000005815b57223 */ /* 0x180fe20000010826 */
[----:B------:R-:W-:Y:S01]  /*5b30*/  MUFU.EX2 R177, R177 ;  /* 0x000000b100b17308 */ /* 0x000fe20000000800 */
[-C--:B------:R-:W-:Y:S01]  /*5b40*/  FFMA.FTZ R20, R41, R88.reuse, -R38 ;  /* 0x0000005829147223 */ /* 0x080fe20000010826 */
[----:B---3--:R-:W-:Y:S01]  /*5b50*/  FADD.FTZ R11, R31, R42 ;  /* 0x0000002a1f0b7221 */ /* 0x008fe20000010000 */
[-CC-:B------:R-:W-:Y:S01]  /*5b60*/  FFMA.FTZ R183, R43, R88.reuse, -R38.reuse ;  /* 0x000000582bb77223 */ /* 0x180fe20000010826 */
[-CC-:B------:R-:W-:Y:S01]  /*5b70*/  FFMA.FTZ R24, R45, R88.reuse, -R38.reuse ;  /* 0x000000582d187223 */ /* 0x180fe20000010826 */
[-CC-:B------:R-:W-:Y:S01]  /*5b80*/  FFMA.FTZ R185, R47, R88.reuse, -R38.reuse ;  /* 0x000000582fb97223 */ /* 0x180fe20000010826 */
[----:B0-----:R-:W-:Y:S01]  /*5b90*/  FADD.FTZ R42, R180, R11 ;  /* 0x0000000bb42a7221 */ /* 0x001fe20000010000 */
[-CC-:B------:R-:W-:Y:S01]  /*5ba0*/  FFMA.FTZ R26, R49, R88.reuse, -R38.reuse ;  /* 0x00000058311a7223 */ /* 0x180fe20000010826 */
[----:B------:R-:W0:Y:S01]  /*5bb0*/  MUFU.EX2 R12, R12 ;  /* 0x0000000c000c7308 */ /* 0x000e220000000800 */
[-C--:B------:R-:W-:Y:S01]  /*5bc0*/  FFMA.FTZ R187, R51, R88.reuse, -R38 ;  /* 0x0000005833bb7223 */ /* 0x080fe20000010826 */
[----:B-----5:R-:W-:Y:S01]  /*5bd0*/  FADD.FTZ R11, R39, R42 ;  /* 0x0000002a270b7221 */ /* 0x020fe20000010000 */
[-CC-:B------:R-:W-:Y:S01]  /*5be0*/  FFMA.FTZ R28, R53, R88.reuse, -R38.reuse ;  /* 0x00000058351c7223 */ /* 0x180fe20000010826 */
[-CC-:B------:R-:W-:Y:S01]  /*5bf0*/  FFMA.FTZ R189, R55, R88.reuse, -R38.reuse ;  /* 0x0000005837bd7223 */ /* 0x180fe20000010826 */
[-CC-:B------:R-:W-:Y:S01]  /*5c00*/  FFMA.FTZ R30, R57, R88.reuse, -R38.reuse ;  /* 0x00000058391e7223 */ /* 0x180fe20000010826 */
[----:B------:R-:W-:Y:S01]  /*5c10*/  FADD.FTZ R44, R182, R11 ;  /* 0x0000000bb62c7221 */ /* 0x000fe20000010000 */
[-CC-:B------:R-:W-:Y:S01]  /*5c20*/  FFMA.FTZ R191, R59, R88.reuse, -R38.reuse ;  /* 0x000000583bbf7223 */ /* 0x180fe20000010826 */
[----:B------:R-:W1:Y:S01]  /*5c30*/  MUFU.EX2 R179, R179 ;  /* 0x000000b300b37308 */ /* 0x000e620000000800 */
[-C--:B------:R-:W-:Y:S01]  /*5c40*/  FFMA.FTZ R32, R61, R88.reuse, -R38 ;  /* 0x000000583d207223 */ /* 0x080fe20000010826 */
[----:B------:R-:W-:Y:S01]  /*5c50*/  FADD.FTZ R11, R91, R44 ;  /* 0x0000002c5b0b7221 */ /* 0x000fe20000010000 */
[-CC-:B------:R-:W-:Y:S01]  /*5c60*/  FFMA.FTZ R193, R63, R88.reuse, -R38.reuse ;  /* 0x000000583fc17223 */ /* 0x180fe20000010826 */
[-CC-:B------:R-:W-:Y:S01]  /*5c70*/  FFMA.FTZ R34, R65, R88.reuse, -R38.reuse ;  /* 0x0000005841227223 */ /* 0x180fe20000010826 */
[-CC-:B------:R-:W-:Y:S01]  /*5c80*/  FFMA.FTZ R195, R67, R88.reuse, -R38.reuse ;  /* 0x0000005843c37223 */ /* 0x180fe20000010826 */
[----:B----4-:R-:W-:Y:S01]  /*5c90*/  FADD.FTZ R44, R184, R11 ;  /* 0x0000000bb82c7221 */ /* 0x010fe20000010000 */
[-C--:B------:R-:W-:Y:S01]  /*5ca0*/  FFMA.FTZ R36, R69, R88.reuse, -R38 ;  /* 0x0000005845247223 */ /* 0x080fe20000010826 */
[----:B------:R-:W2:Y:S01]  /*5cb0*/  MUFU.EX2 R186, R186 ;  /* 0x000000ba00ba7308 */ /* 0x000ea20000000800 */
[----:B0-----:R-:W-:Y:S01]  /*5cc0*/  FADD.FTZ R46, R177, R12 ;  /* 0x0000000cb12e7221 */ /* 0x001fe20000010000 */
[----:B------:R-:W-:Y:S01]  /*5cd0*/  FADD.FTZ R13, R95, R44 ;  /* 0x0000002c5f0d7221 */ /* 0x000fe20000010000 */
[-CC-:B------:R-:W-:Y:S01]  /*5ce0*/  FFMA.FTZ R197, R71, R88.reuse, -R38.reuse ;  /* 0x0000005847c57223 */ /* 0x180fe20000010826 */
[-CC-:B------:R-:W-:Y:S01]  /*5cf0*/  FFMA.FTZ R40, R73, R88.reuse, -R38.reuse ;  /* 0x0000005849287223 */ /* 0x180fe20000010826 */
[-CC-:B------:R-:W-:Y:S01]  /*5d00*/  FFMA.FTZ R199, R75, R88.reuse, -R38.reuse ;  /* 0x000000584bc77223 */ /* 0x180fe20000010826 */
[-CC-:B------:R-:W-:Y:S01]  /*5d10*/  FFMA.FTZ R42, R77, R88.reuse, -R38.reuse ;  /* 0x000000584d2a7223 */ /* 0x180fe20000010826 */
[-C--:B------:R-:W-:Y:S01]  /*5d20*/  FFMA.FTZ R201, R79, R88.reuse, -R38 ;  /* 0x000000584fc97223 */ /* 0x080fe20000010826 */
[----:B------:R-:W0:Y:S01]  /*5d30*/  MUFU.EX2 R14, R14 ;  /* 0x0000000e000e7308 */ /* 0x000e220000000800 */
        /* <DEDUP_REMOVED lines=11> */
[-CC-:B------:R-:W-:Y:S01]  /*5df0*/  FFMA.FTZ R25, R25, R88.reuse, -R38.reuse ;  /* 0x0000005819197223 */ /* 0x180fe20000010826 */
[-CC-:B------:R-:W-:Y:S01]  /*5e00*/  FFMA.FTZ R29, R29, R88.reuse, -R38.reuse ;  /* 0x000000581d1d7223 */ /* 0x180fe20000010826 */
[-CC-:B------:R-:W-:Y:S01]  /*5e10*/  FFMA.FTZ R139, R139, R88.reuse, -R38.reuse ;  /* 0x000000588b8b7223 */ /* 0x180fe20000010826 */
[-CC-:B------:R-:W-:Y:S01]  /*5e20*/  FFMA.FTZ R143, R143, R88.reuse, -R38.reuse ;  /* 0x000000588f8f7223 */ /* 0x180fe20000010826 */
[----:B------:R-:W2:Y:S01]  /*5e30*/  MUFU.EX2 R181, R181 ;  /* 0x000000b500b57308 */ /* 0x000ea20000000800 */
[----:B0-----:R-:W-:Y:S01]  /*5e40*/  FADD.FTZ R46, R14, R11 ;  /* 0x0000000b0e2e7221 */ /* 0x001fe20000010000 */
[-CC-:B------:R-:W-:Y:S01]  /*5e50*/  FFMA.FTZ R147, R147, R88.reuse, -R38.reuse ;  /* 0x0000005893937223 */ /* 0x180fe20000010826 */
[-CC-:B------:R-:W-:Y:S01]  /*5e60*/  FFMA.FTZ R125, R125, R88.reuse, -R38.reuse ;  /* 0x000000587d7d7223 */ /* 0x180fe20000010826 */
[-CC-:B------:R-:W-:Y:S01]  /*5e70*/  FFMA.FTZ R127, R127, R88.reuse, -R38.reuse ;  /* 0x000000587f7f7223 */ /* 0x180fe20000010826 */
[-CC-:B------:R-:W-:Y:S01]  /*5e80*/  FFMA.FTZ R133, R133, R88.reuse, -R38.reuse ;  /* 0x0000005885857223 */ /* 0x180fe20000010826 */
[-CC-:B------:R-:W-:Y:S01]  /*5e90*/  FFMA.FTZ R137, R137, R88.reuse, -R38.reuse ;  /* 0x0000005889897223 */ /* 0x180fe20000010826 */
[----:B------:R-:W-:Y:S01]  /*5ea0*/  FFMA.FTZ R149, R149, R88, -R38 ;  /* 0x0000005895957223 */ /* 0x000fe20000010826 */
[----:B------:R-:W0:Y:S01]  /*5eb0*/  MUFU.EX2 R188, R188 ;  /* 0x000000bc00bc7308 */ /* 0x000e220000000800 */
        /* <DEDUP_REMOVED lines=16> */
[----:B0-----:R-:W-:Y:S01]  /*5fc0*/  FADD.FTZ R46, R188, R13 ;  /* 0x0000000dbc2e7221 */ /* 0x001fe20000010000 */
[----:B------:R-:W-:Y:S01]  /*5fd0*/  F2FP.F16.F32.PACK_AB R184, R95, R184 ;  /* 0x000000b85fb8723e */ /* 0x000fe200000000ff */
[--C-:B------:R-:W-:Y:S01]  /*5fe0*/  IMAD.MOV.U32 R69, RZ, RZ, R87.reuse ;  /* 0x000000ffff457224 */ /* 0x100fe200078e0057 */
[----:B------:R-:W-:Y:S01]  /*5ff0*/  F2FP.F16.F32.PACK_AB R186, R99, R186 ;  /* 0x000000ba63ba723e */ /* 0x000fe200000000ff */
[--C-:B------:R-:W-:Y:S01]  /*6000*/  IMAD.MOV.U32 R67, RZ, RZ, R87.reuse ;  /* 0x000000ffff437224 */ /* 0x100fe200078e0057 */
[----:B------:R-:W-:Y:S01]  /*6010*/  MOV R73, R87 ;  /* 0x0000005700497202 */ /* 0x000fe20000000f00 */
[----:B------:R-:W-:Y:S01]  /*6020*/  IMAD.MOV.U32 R65, RZ, RZ, R87 ;  /* 0x000000ffff417224 */ /* 0x000fe200078e0057 */
[----:B------:R-:W0:Y:S01]  /*6030*/  MUFU.EX2 R183, R183 ;  /* 0x000000b700b77308 */ /* 0x000e220000000800 */
[C---:B-1----:R-:W-:Y:S01]  /*6040*/  FADD.FTZ R48, R20.reuse, R11 ;  /* 0x0000000b14307221 */ /* 0x042fe20000010000 */
[----:B------:R-:W-:Y:S01]  /*6050*/  F2FP.F16.F32.PACK_AB R181, R20, R181 ;  /* 0x000000b514b5723e */ /* 0x000fe200000000ff */
[--C-:B------:R-:W-:Y:S01]  /*6060*/  IMAD.MOV.U32 R63, RZ, RZ, R87.reuse ;  /* 0x000000ffff3f7224 */ /* 0x100fe200078e0057 */
[----:B------:R-:W-:Y:S01]  /*6070*/  MOV R55, R87 ;  /* 0x0000005700377202 */ /* 0x000fe20000000f00 */
[----:B------:R-:W-:-:S02]  /*6080*/  IMAD.MOV.U32 R61, RZ, RZ, R87 ;  /* 0x000000ffff3d7224 */ /* 0x000fc400078e0057 */
[--C-:B------:R-:W-:Y:S01]  /*6090*/  IMAD.MOV.U32 R59, RZ, RZ, R87.reuse ;  /* 0x000000ffff3b7224 */ /* 0x100fe200078e0057 */
[----:B------:R-:W1:Y:S01]  /*60a0*/  MUFU.EX2 R190, R190 ;  /* 0x000000be00be7308 */ /* 0x000e620000000800 */
[----:B--2---:R-:W-:Y:S01]  /*60b0*/  FADD.FTZ R13, R103, R46 ;  /* 0x0000002e670d7221 */ /* 0x004fe20000010000 */
[----:B------:R-:W-:Y:S01]  /*60c0*/  FFMA.FTZ R46, R35, R88, -R38 ;  /* 0x00000058232e7223 */ /* 0x000fe20000010826 */
[----:B------:R-:W-:Y:S01]  /*60d0*/  F2FP.F16.F32.PACK_AB R188, R103, R188 ;  /* 0x000000bc67bc723e */ /* 0x000fe200000000ff */
[--C-:B------:R-:W-:Y:S02]  /*60e0*/  IMAD.MOV.U32 R57, RZ, RZ, R87.reuse ;  /* 0x000000ffff397224 */ /* 0x100fe400078e0057 */
[--C-:B------:R-:W-:Y:S02]  /*60f0*/  IMAD.MOV.U32 R53, RZ, RZ, R87.reuse ;  /* 0x000000ffff357224 */ /* 0x100fe400078e0057 */
[----:B------:R-:W2:Y:S01]  /*6100*/  MUFU.EX2 R24, R24 ;  /* 0x0000001800187308 */ /* 0x000ea20000000800 */
[----:B0-----:R-:W-:Y:S01]  /*6110*/  FADD.FTZ R11, R183, R48 ;  /* 0x00000030b70b7221 */ /* 0x001fe20000010000 */
[----:B------:R-:W-:-:S02]  /*6120*/  IMAD.MOV.U32 R51, RZ, RZ, R87 ;  /* 0x000000ffff337224 */ /* 0x000fc400078e0057 */
[--C-:B------:R-:W-:Y:S02]  /*6130*/  IMAD.MOV.U32 R49, RZ, RZ, R87.reuse ;  /* 0x000000ffff317224 */ /* 0x100fe400078e0057 */
[----:B------:R-:W-:Y:S02]  /*6140*/  IMAD.MOV.U32 R47, RZ, RZ, R87 ;  /* 0x000000ffff2f7224 */ /* 0x000fe400078e0057 */
[----:B------:R-:W0:Y:S01]  /*6150*/  MUFU.EX2 R107, R107 ;  /* 0x0000006b006b7308 */ /* 0x000e220000000800 */
[----:B-1----:R-:W-:Y:S01]  /*6160*/  FADD.FTZ R50, R190, R13 ;  /* 0x0000000dbe327221 */ /* 0x002fe20000010000 */
[--C-:B------:R-:W-:Y:S02]  /*6170*/  IMAD.MOV.U32 R45, RZ, RZ, R87.reuse ;  /* 0x000000ffff2d7224 */ /* 0x100fe400078e0057 */
[--C-:B------:R-:W-:Y:S02]  /*6180*/  IMAD.MOV.U32 R43, RZ, RZ, R87.reuse ;  /* 0x000000ffff2b7224 */ /* 0x100fe400078e0057 */
[----:B------:R-:W-:-:S02]  /*6190*/  IMAD.MOV.U32 R41, RZ, RZ, R87 ;  /* 0x000000ffff297224 */ /* 0x000fc400078e0057 */
[----:B------:R-:W1:Y:S01]  /*61a0*/  MUFU.EX2 R185, R185 ;  /* 0x000000b900b97308 */ /* 0x000e620000000800 */
[C---:B--2---:R-:W-:Y:S01]  /*61b0*/  FADD.FTZ R48, R24.reuse, R11 ;  /* 0x0000000b18307221 */ /* 0x044fe20000010000 */
[----:B------:R-:W-:Y:S01]  /*61c0*/  F2FP.F16.F32.PACK_AB R183, R24, R183 ;  /* 0x000000b718b7723e */ /* 0x000fe200000000ff */
[--C-:B------:R-:W-:Y:S02]  /*61d0*/  IMAD.MOV.U32 R39, RZ, RZ, R87.reuse ;  /* 0x000000ffff277224 */ /* 0x100fe400078e0057 */
[--C-:B------:R-:W-:Y:S02]  /*61e0*/  IMAD.MOV.U32 R35, RZ, RZ, R87.reuse ;  /* 0x000000ffff237224 */ /* 0x100fe400078e0057 */
[--C-:B------:R-:W-:Y:S01]  /*61f0*/  IMAD.MOV.U32 R33, RZ, RZ, R87.reuse ;  /* 0x000000ffff217224 */ /* 0x100fe200078e0057 */
[----:B------:R-:W2:Y:S01]  /*6200*/  MUFU.EX2 R192, R192 ;  /* 0x000000c000c07308 */ /* 0x000ea20000000800 */
[C---:B0-----:R-:W-:Y:S01]  /*6210*/  FADD.FTZ R13, R107.reuse, R50 ;  /* 0x000000326b0d7221 */ /* 0x041fe20000010000 */
[----:B------:R-:W-:Y:S01]  /*6220*/  F2FP.F16.F32.PACK_AB R190, R107, R190 ;  /* 0x000000be6bbe723e */ /* 0x000fe200000000ff */
[----:B------:R-:W-:-:S02]  /*6230*/  IMAD.MOV.U32 R31, RZ, RZ, R87 ;  /* 0x000000ffff1f7224 */ /* 0x000fc400078e0057 */
[--C-:B------:R-:W-:Y:S02]  /*6240*/  IMAD.MOV.U32 R27, RZ, RZ, R87.reuse ;  /* 0x000000ffff1b7224 */ /* 0x100fe400078e0057 */
[----:B------:R-:W-:Y:S01]  /*6250*/  IMAD.MOV.U32 R24, RZ, RZ, R87 ;  /* 0x000000ffff187224 */ /* 0x000fe200078e0057 */
        /* <DEDUP_REMOVED lines=10> */
[----:B------:R-:W-:-:S06]  /*6300*/  F2FP.F16.F32.PACK_AB R192, R111, R192 ;  /* 0x000000c06fc0723e */ /* 0x000fcc00000000ff */
[----:B------:R-:W1:Y:S01]  /*6310*/  MUFU.EX2 R28, R28 ;  /* 0x0000001c001c7308 */ /* 0x000e620000000800 */
[----:B--2---:R-:W-:-:S07]  /*6320*/  FADD.FTZ R13, R187, R48 ;  /* 0x00000030bb0d7221 */ /* 0x004fce0000010000 */
[----:B------:R-:W2:Y:S01]  /*6330*/  MUFU.EX2 R189, R189 ;  /* 0x000000bd00bd7308 */ /* 0x000ea20000000800 */
[----:B0-----:R-:W-:Y:S01]  /*6340*/  FADD.FTZ R50, R194, R11 ;  /* 0x0000000bc2327221 */ /* 0x001fe20000010000 */
[----:B------:R-:W-:-:S04]  /*6350*/  @!P1 PRMT R11, RZ, 0x654, R10 ;  /* 0x00000654ff0b9816 */ /* 0x000fc8000000000a */
[----:B------:R2:W-:Y:S02]  /*6360*/  @!P1 SYNCS.ARRIVE.TRANS64.RED.A1T0 RZ, [R11+URZ], RZ ;  /* 0x000000ff0bff99a7 */ /* 0x0005e4000810043f */
[----:B------:R-:W0:Y:S01]  /*6370*/  MUFU.EX2 R113, R113 ;  /* 0x0000007100717308 */ /* 0x000e220000000800 */
[C---:B-1----:R-:W-:Y:S01]  /*6380*/  FADD.FTZ R48, R28.reuse, R13 ;  /* 0x0000000d1c307221 */ /* 0x042fe20000010000 */
[----:B------:R-:W-:Y:S02]  /*6390*/  F2FP.F16.F32.PACK_AB R187, R28, R187 ;  /* 0x000000bb1cbb723e */ /* 0x000fe400000000ff */
[----:B------:R-:W-:-:S04]  /*63a0*/  MOV R28, R87 ;  /* 0x00000057001c7202 */ /* 0x000fc80000000f00 */
[----:B------:R-:W1:Y:S01]  /*63b0*/  MUFU.EX2 R30, R30 ;  /* 0x0000001e001e7308 */ /* 0x000e620000000800 */
[----:B--2---:R-:W-:-:S07]  /*63c0*/  FADD.FTZ R11, R189, R48 ;  /* 0x00000030bd0b7221 */ /* 0x004fce0000010000 */
[----:B------:R-:W2:Y:S01]  /*63d0*/  MUFU.EX2 R196, R196 ;  /* 0x000000c400c47308 */ /* 0x000ea20000000800 */
[C---:B0-----:R-:W-:Y:S01]  /*63e0*/  FADD.FTZ R13, R113.reuse, R50 ;  /* 0x00000032710d7221 */ /* 0x041fe20000010000 */
[----:B------:R-:W-:-:S06]  /*63f0*/  F2FP.F16.F32.PACK_AB R194, R113, R194 ;  /* 0x000000c271c2723e */ /* 0x000fcc00000000ff */
[----:B------:R-:W0:Y:S01]  /*6400*/  MUFU.EX2 R191, R191 ;  /* 0x000000bf00bf7308 */ /* 0x000e220000000800 */
[C---:B-1----:R-:W-:Y:S01]  /*6410*/  FADD.FTZ R48, R30.reuse, R11 ;  /* 0x0000000b1e307221 */ /* 0x042fe20000010000 */
[----:B------:R-:W-:Y:S01]  /*6420*/  F2FP.F16.F32.PACK_AB R189, R30, R189 ;  /* 0x000000bd1ebd723e */ /* 0x000fe200000000ff */
[----:B------:R-:W-:-:S05]  /*6430*/  IMAD.MOV.U32 R30, RZ, RZ, R87 ;  /* 0x000000ffff1e7224 */ /* 0x000fca00078e0057 */
        /* <DEDUP_REMOVED lines=9> */
[----:B------:R-:W-:Y:S01]  /*64d0*/  F2FP.F16.F32.PACK_AB R191, R32, R191 ;  /* 0x000000bf20bf723e */ /* 0x000fe200000000ff */
[----:B------:R-:W-:-:S05]  /*64e0*/  IMAD.MOV.U32 R32, RZ, RZ, R87 ;  /* 0x000000ffff207224 */ /* 0x000fca00078e0057 */
        /* <DEDUP_REMOVED lines=64> */
[----:B------:R-:W-:Y:S02]  /*68f0*/  F2FP.F16.F32.PACK_AB R203, R46, R203 ;  /* 0x000000cb2ecb723e */ /* 0x000fe400000000ff */
[----:B------:R-:W-:-:S04]  /*6900*/  MOV R46, R87 ;  /* 0x00000057002e7202 */ /* 0x000fc80000000f00 */
[----:B------:R-:W2:Y:S01]  /*6910*/  MUFU.EX2 R135, R135 ;  /* 0x0000008700877308 */ /* 0x000ea20000000800 */
[----:B0-----:R-:W-:-:S07]  /*6920*/  FADD.FTZ R56, R210, R13 ;  /* 0x0000000dd2387221 */ /* 0x001fce0000010000 */
[----:B------:R0:W3:Y:S01]  /*6930*/  MUFU.EX2 R10, R37 ;  /* 0x00000025000a7308 */ /* 0x0000e20000000800 */
[----:B-1----:R-:W-:-:S07]  /*6940*/  FADD.FTZ R11, R205, R54 ;  /* 0x00000036cd0b7221 */ /* 0x002fce0000010000 */
[----:B------:R-:W1:Y:S01]  /*6950*/  MUFU.EX2 R212, R212 ;  /* 0x000000d400d47308 */ /* 0x000e620000000800 */
[C---:B--2---:R-:W-:Y:S01]  /*6960*/  FADD.FTZ R13, R135.reuse, R56 ;  /* 0x00000038870d7221 */ /* 0x044fe20000010000 */
[----:B------:R-:W-:Y:S02]  /*6970*/  F2FP.F16.F32.PACK_AB R210, R135, R210 ;  /* 0x000000d287d2723e */ /* 0x000fe400000000ff */
[----:B0-----:R-:W-:-:S04]  /*6980*/  MOV R37, R87 ;  /* 0x0000005700257202 */ /* 0x001fc80000000f00 */
[----:B------:R-:W0:Y:S01]  /*6990*/  MUFU.EX2 R93, R93 ;  /* 0x0000005d005d7308 */ /* 0x000e220000000800 */
[C---:B---3--:R-:W-:Y:S01]  /*69a0*/  FADD.FTZ R54, R10.reuse, R11 ;  /* 0x0000000b0a367221 */ /* 0x048fe20000010000 */
[----:B------:R-:W-:-:S06]  /*69b0*/  F2FP.F16.F32.PACK_AB R205, R10, R205 ;  /* 0x000000cd0acd723e */ /* 0x000fcc00000000ff */
[----:B------:R-:W2:Y:S01]  /*69c0*/  MUFU.EX2 R141, R141 ;  /* 0x0000008d008d7308 */ /* 0x000ea20000000800 */
[----:B-1----:R-:W-:-:S07]  /*69d0*/  FADD.FTZ R56, R212, R13 ;  /* 0x0000000dd4387221 */ /* 0x002fce0000010000 */
[----:B------:R-:W1:Y:S01]  /*69e0*/  MUFU.EX2 R48, R97 ;  /* 0x0000006100307308 */ /* 0x000e620000000800 */
[----:B0-----:R-:W-:-:S07]  /*69f0*/  FADD.FTZ R11, R93, R54 ;  /* 0x000000365d0b7221 */ /* 0x001fce0000010000 */
[----:B------:R-:W0:Y:S01]  /*6a00*/  MUFU.EX2 R214, R214 ;  /* 0x000000d600d67308 */ /* 0x000e220000000800 */
[C---:B--2---:R-:W-:Y:S01]  /*6a10*/  FADD.FTZ R13, R141.reuse, R56 ;  /* 0x000000388d0d7221 */ /* 0x044fe20000010000 */
[----:B------:R-:W-:-:S06]  /*6a20*/  F2FP.F16.F32.PACK_AB R212, R141, R212 ;  /* 0x000000d48dd4723e */ /* 0x000fcc00000000ff */
[----:B------:R-:W2:Y:S01]  /*6a30*/  MUFU.EX2 R105, R105 ;  /* 0x0000006900697308 */ /* 0x000ea20000000800 */
[C---:B-1----:R-:W-:Y:S01]  /*6a40*/  FADD.FTZ R56, R48.reuse, R11 ;  /* 0x0000000b30387221 */ /* 0x042fe20000010000 */
[----:B------:R-:W-:Y:S01]  /*6a50*/  F2FP.F16.F32.PACK_AB R207, R48, R93 ;  /* 0x0000005d30cf723e */ /* 0x000fe200000000ff */
[----:B------:R-:W-:-:S05]  /*6a60*/  IMAD.MOV.U32 R48, RZ, RZ, R87 ;  /* 0x000000ffff307224 */ /* 0x000fca00078e0057 */
        /* <DEDUP_REMOVED lines=12> */
[----:B--2---:R-:W-:-:S07]  /*6b30*/  FADD.FTZ R58, R216, R13 ;  /* 0x0000000dd83a7221 */ /* 0x004fce0000010000 */
[----:B------:R2:W3:Y:S01]  /*6b40*/  MUFU.EX2 R38, R29 ;  /* 0x0000001d00267308 */ /* 0x0004e20000000800 */
[----:B-1----:R-:W-:-:S07]  /*6b50*/  FADD.FTZ R11, R25, R56 ;  /* 0x00000038190b7221 */ /* 0x002fce0000010000 */
[----:B------:R-:W1:Y:S01]  /*6b60*/  MUFU.EX2 R218, R218 ;  /* 0x000000da00da7308 */ /* 0x000e620000000800 */
[C---:B0-----:R-:W-:Y:S01]  /*6b70*/  FADD.FTZ R13, R151.reuse, R58 ;  /* 0x0000003a970d7221 */ /* 0x041fe20000010000 */
[----:B------:R-:W-:Y:S01]  /*6b80*/  F2FP.F16.F32.PACK_AB R216, R151, R216 ;  /* 0x000000d897d8723e */ /* 0x000fe200000000ff */
[----:B--2---:R-:W-:-:S05]  /*6b90*/  IMAD.MOV.U32 R29, RZ, RZ, R87 ;  /* 0x000000ffff1d7224 */ /* 0x004fca00078e0057 */
[----:B------:R-:W0:Y:S01]  /*6ba0*/  MUFU.EX2 R139, R139 ;  /* 0x0000008b008b7308 */ /* 0x000e220000000800 */
[C---:B---3--:R-:W-:Y:S01]  /*6bb0*/  FADD.FTZ R58, R38.reuse, R11 ;  /* 0x0000000b263a7221 */ /* 0x048fe20000010000 */
[----:B------:R-:W-:Y:S01]  /*6bc0*/  F2FP.F16.F32.PACK_AB R211, R38, R25 ;  /* 0x0000001926d3723e */ /* 0x000fe200000000ff */
[--C-:B------:R-:W-:Y:S02]  /*6bd0*/  IMAD.MOV.U32 R38, RZ, RZ, R87.reuse ;  /* 0x000000ffff267224 */ /* 0x100fe400078e0057 */
[----:B------:R-:W-:-:S03]  /*6be0*/  IMAD.MOV.U32 R25, RZ, RZ, R87 ;  /* 0x000000ffff197224 */ /* 0x000fc600078e0057 */
[----:B------:R-:W2:Y:S01]  /*6bf0*/  MUFU.EX2 R52, R143 ;  /* 0x0000008f00347308 */ /* 0x000ea20000000800 */
[----:B-1----:R-:W-:-:S07]  /*6c00*/  FADD.FTZ R60, R218, R13 ;  /* 0x0000000dda3c7221 */ /* 0x002fce0000010000 */
[----:B------:R-:W1:Y:S01]  /*6c10*/  MUFU.EX2 R147, R147 ;  /* 0x0000009300937308 */ /* 0x000e620000000800 */
[----:B0-----:R-:W-:Y:S01]  /*6c20*/  FADD.FTZ R13, R139, R58 ;  /* 0x0000003a8b0d7221 */ /* 0x001fe20000010000 */
[----:B------:R-:W-:-:S06]  /*6c30*/  IMAD.MOV.U32 R58, RZ, RZ, R87 ;  /* 0x000000ffff3a7224 */ /* 0x000fcc00078e0057 */
[----:B------:R-:W0:Y:S01]  /*6c40*/  MUFU.EX2 R54, R125 ;  /* 0x0000007d00367308 */ /* 0x000e220000000800 */
[C---:B--2---:R-:W-:Y:S01]  /*6c50*/  FADD.FTZ R12, R52.reuse, R13 ;  /* 0x0000000d340c7221 */ /* 0x044fe20000010000 */
[----:B------:R-:W-:Y:S01]  /*6c60*/  F2FP.F16.F32.PACK_AB R213, R52, R139 ;  /* 0x0000008b34d5723e */ /* 0x000fe200000000ff */
[----:B------:R-:W-:-:S05]  /*6c70*/  IMAD.MOV.U32 R52, RZ, RZ, R87 ;  /* 0x000000ffff347224 */ /* 0x000fca00078e0057 */
[----:B------:R-:W2:Y:S01]  /*6c80*/  MUFU.EX2 R127, R127 ;  /* 0x0000007f007f7308 */ /* 0x000ea20000000800 */
[----:B-1----:R-:W-:-:S07]  /*6c90*/  FADD.FTZ R13, R147, R12 ;  /* 0x0000000c930d7221 */ /* 0x002fce0000010000 */
[----:B------:R-:W1:Y:S01]  /*6ca0*/  MUFU.EX2 R56, R133 ;  /* 0x0000008500387308 */ /* 0x000e620000000800 */
[C---:B0-----:R-:W-:Y:S01]  /*6cb0*/  FADD.FTZ R14, R54.reuse, R13 ;  /* 0x0000000d360e7221 */ /* 0x041fe20000010000 */
[----:B------:R-:W-:Y:S01]  /*6cc0*/  F2FP.F16.F32.PACK_AB R215, R54, R147 ;  /* 0x0000009336d7723e */ /* 0x000fe200000000ff */
[----:B------:R-:W-:-:S05]  /*6cd0*/  IMAD.MOV.U32 R54, RZ, RZ, R87 ;  /* 0x000000ffff367224 */ /* 0x000fca00078e0057 */
[----:B------:R-:W0:Y:S01]  /*6ce0*/  MUFU.EX2 R137, R137 ;  /* 0x0000008900897308 */ /* 0x000e220000000800 */
[----:B--2---:R-:W-:-:S07]  /*6cf0*/  FADD.FTZ R13, R127, R14 ;  /* 0x0000000e7f0d7221 */ /* 0x004fce0000010000 */
[----:B------:R-:W2:Y:S01]  /*6d00*/  MUFU.EX2 R153, R153 ;  /* 0x0000009900997308 */ /* 0x000ea20000000800 */
[C---:B-1----:R-:W-:Y:S01]  /*6d10*/  FADD.FTZ R10, R56.reuse, R13 ;  /* 0x0000000d380a7221 */ /* 0x042fe20000010000 */
[----:B------:R-:W-:Y:S01]  /*6d20*/  F2FP.F16.F32.PACK_AB R217, R56, R127 ;  /* 0x0000007f38d9723e */ /* 0x000fe200000000ff */
[----:B------:R-:W-:-:S05]  /*6d30*/  IMAD.MOV.U32 R56, RZ, RZ, R87 ;  /* 0x000000ffff387224 */ /* 0x000fca00078e0057 */
[----:B------:R-:W1:Y:S01]  /*6d40*/  MUFU.EX2 R12, R149 ;  /* 0x00000095000c7308 */ /* 0x000e620000000800 */
[----:B0-----:R-:W-:Y:S01]  /*6d50*/  FADD.FTZ R13, R137, R10 ;  /* 0x0000000a890d7221 */ /* 0x001fe20000010000 */
[C---:B--2---:R-:W-:Y:S01]  /*6d60*/  FADD.FTZ R11, R153.reuse, R60 ;  /* 0x0000003c990b7221 */ /* 0x044fe20000010000 */
[----:B------:R-:W-:Y:S01]  /*6d70*/  F2FP.F16.F32.PACK_AB R218, R153, R218 ;  /* 0x000000da99da723e */ /* 0x000fe200000000ff */
[----:B------:R-:W-:Y:S02]  /*6d80*/  IMAD.MOV.U32 R60, RZ, RZ, R87 ;  /* 0x000000ffff3c7224 */ /* 0x000fe400078e0057 */
[C---:B-1----:R-:W-:Y:S01]  /*6d90*/  FADD.FTZ R10, R12.reuse, R13 ;  /* 0x0000000d0c0a7221 */ /* 0x042fe20000010000 */
[----:B------:R-:W-:Y:S01]  /*6da0*/  F2FP.F16.F32.PACK_AB R219, R12, R137 ;  /* 0x000000890cdb723e */ /* 0x000fe200000000ff */
        /* <DEDUP_REMOVED lines=38> */
[----:B------:R-:W-:-:S06]  /*7010*/  ULDC UR7, c[0x0][0x9d8] ;  /* 0x0002760000077ab9 */ /* 0x000fcc0000000800 */
.L_x_5790:
[----:B------:R-:W-:Y:S01]  /*7020*/  UIADD3 UR6, UR60, 0x1, URZ ;  /* 0x000000013c067890 */ /* 0x000fe2000fffe03f */
[----:B------:R-:W-:-:S03]  /*7030*/  ISETP.NE.AND P3, PT, RZ, UR61, PT ;  /* 0x0000003dff007c0c */ /* 0x000fc6000bf65270 */
[----:B------:R-:W-:-:S04]  /*7040*/  UISETP.NE.AND UP0, UPT, UR6, 0x2, UPT ;  /* 0x000000020600788c */ /* 0x000fc8000bf05270 */
[----:B------:R-:W-:Y:S02]  /*7050*/  USEL UR10, URZ, 0x1, UP0 ;  /* 0x000000013f0a7887 */ /* 0x000fe40008000000 */
[----:B------:R-:W-:-:S04]  /*7060*/  USEL UR6, UR6, URZ, UP0 ;  /* 0x0000003f06067287 */ /* 0x000fc80008000000 */
[----:B------:R-:W-:Y:S02]  /*7070*/  LOP3.LUT R16, R15, UR10, RZ, 0x3c, !PT ;  /* 0x0000000a0f107c12 */ /* 0x000fe4000f8e3cff */
[----:B------:R-:W-:Y:S01]  /*7080*/  MOV R2, UR6 ;  /* 0x0000000600027c02 */ /* 0x000fe20008000f00 */
[----:B------:R-:W-:Y:S06]  /*7090*/  @P3 BRA `(.L_x_5782) ;  /* 0x0000000000343947 */ /* 0x000fec0003800000 */
[----:B------:R-:W-:Y:S05]  /*70a0*/  @!P0 BRA `(.L_x_5783) ;  /* 0x0000000000048947 */ /* 0x000fea0003800000 */
[----:B------:R-:W-:Y:S01]  /*70b0*/  BPT.TRAP 0x1 ;  /* 0x000000040000795c */ /* 0x000fe20000300000 */
.L_x_5783:
[----:B------:R-:W0:Y:S01]  /*70c0*/  S2UR UR10, SR_CgaCtaId ;  /* 0x00000000000a79c3 */ /* 0x000e220000008800 */
[----:B------:R-:W-:Y:S01]  /*70d0*/  UMOV UR6, 0x400 ;  /* 0x0000040000067882 */ /* 0x000fe20000000000 */
[----:B------:R-:W-:Y:S01]  /*70e0*/  SHF.L.U32 R21, R16, 0x1f, RZ ;  /* 0x0000001f10157819 */ /* 0x000fe200000006ff */
[----:B0-----:R-:W-:-:S06]  /*70f0*/  ULEA UR6, UR10, UR6, 0x18 ;  /* 0x000000060a067291 */ /* 0x001fcc000f8ec03f */
[----:B------:R-:W-:-:S04]  /*7100*/  LEA R0, R2, UR6, 0x3 ;  /* 0x0000000602007c11 */ /* 0x000fc8000f8e18ff */
[----:B------:R0:W1:Y:S01]  /*7110*/  SYNCS.PHASECHK.TRANS64.TRYWAIT P2, [R0+URZ+0x34830], R21 ;  /* 0x03483015000075a7 */ /* 0x000062000804017f */
[----:B------:R-:W-:Y:S05]  /*7120*/  @!P0 BRA `(.L_x_5784) ;  /* 0x0000000000048947 */ /* 0x000fea0003800000 */
[----:B------:R-:W-:Y:S01]  /*7130*/  BPT.TRAP 0x1 ;  /* 0x000000040000795c */ /* 0x000fe20000300000 */
.L_x_5784:
[----:B-1----:R-:W-:Y:S05]  /*7140*/  @P2 BRA `(.L_x_5782) ;  /* 0x0000000000082947 */ /* 0x002fea0003800000 */
[----:B------:R-:W1:Y:S02]  /*7150*/  SYNCS.PHASECHK.TRANS64.TRYWAIT P2, [R0+URZ+0x34830], R21 ;  /* 0x03483015000075a7 */ /* 0x000e64000804017f */
[----:B-1----:R-:W-:Y:S05]  /*7160*/  @!P2 BRA `(.L_x_5785) ;  /* 0x000000c800d0a947 */ /* 0x002fea0003800000 */
.L_x_5782:
[----:B------:R-:W2:Y:S01]  /*7170*/  S2R R20, SR_TID.X ;  /* 0x0000000000147919 */ /* 0x000ea20000002100 */
[----:B01----:R-:W-:Y:S01]  /*7180*/  IMAD R0, R2, 0xb00, R3 ;  /* 0x00000b0002007824 */ /* 0x003fe200078e0203 */
        /* <DEDUP_REMOVED lines=13> */
[----:B------:R-:W-:Y:S01]  /*7260*/  UMOV UR56, UR14 ;  /* 0x0000000e00387c82 */ /* 0x000fe20008000000 */
[----:B------:R-:W-:Y:S01]  /*7270*/  UMOV UR24, UR14 ;  /* 0x0000000e00187c82 */ /* 0x000fe20008000000 */
[----:B------:R-:W-:Y:S01]  /*7280*/  UMOV UR57, UR15 ;  /* 0x0000000f00397c82 */ /* 0x000fe20008000000 */
[----:B------:R-:W-:Y:S01]  /*7290*/  UMOV UR25, UR15 ;  /* 0x0000000f00197c82 */ /* 0x000fe20008000000 */
[----:B------:R-:W-:Y:S01]  /*72a0*/  UMOV UR58, UR6 ;  /* 0x00000006003a7c82 */ /* 0x000fe20008000000 */
[----:B------:R-:W-:Y:S01]  /*72b0*/  UIADD3 UR26, UR6, 0x80, URZ ;  /* 0x00000080061a7890 */ /* 0x000fe2000fffe03f */
[----:B------:R-:W-:Y:S01]  /*72c0*/  R2UR UR19, R7 ;  /* 0x00000000071372ca */ /* 0x000fe200000e0000 */
        /* <DEDUP_REMOVED lines=11> */
[----:B------:R-:W-:Y:S01]  /*7380*/  VIADD R0, R20, 0x8 ;  /* 0x0000000814007836 */ /* 0x000fe20000000000 */
        /* <DEDUP_REMOVED lines=578> */
[----:B0-----:R-:W-:Y:S05]  /*97b0*/  @P3 BRA `(.L_x_5786) ;  /* 0x0000000000343947 */ /* 0x001fea0003800000 */
[----:B------:R-:W-:Y:S05]  /*97c0*/  @!P0 BRA `(.L_x_5787) ;  /* 0x0000000000048947 */ /* 0x000fea0003800000 */
[----:B------:R-:W-:Y:S01]  /*97d0*/  BPT.TRAP 0x1 ;  /* 0x000000040000795c */ /* 0x000fe20000300000 */
.L_x_5787:
[----:B------:R-:W0:Y:S01]  /*97e0*/  S2UR UR10, SR_CgaCtaId ;  /* 0x00000000000a79c3 */ /* 0x000e220000008800 */
[----:B------:R-:W-:Y:S01]  /*97f0*/  UMOV UR6, 0x400 ;  /* 0x0000040000067882 */ /* 0x000fe20000000000 */
[----:B------:R-:W-:Y:S01]  /*9800*/  SHF.L.U32 R0, R15, 0x1f, RZ ;  /* 0x0000001f0f007819 */ /* 0x000fe200000006ff */
[----:B0-----:R-:W-:-:S04]  /*9810*/  ULEA UR6, UR10, UR6, 0x18 ;  /* 0x000000060a067291 */ /* 0x001fc8000f8ec03f */
[----:B------:R-:W-:-:S09]  /*9820*/  ULEA UR6, UR60, UR6, 0x3 ;  /* 0x000000063c067291 */ /* 0x000fd2000f8e183f */
[----:B------:R0:W1:Y:S01]  /*9830*/  SYNCS.PHASECHK.TRANS64.TRYWAIT P2, [UR6+0x34850], R0 ;  /* 0x03485000ff0075a7 */ /* 0x0000620008040146 */
[----:B------:R-:W-:Y:S05]  /*9840*/  @!P0 BRA `(.L_x_5788) ;  /* 0x0000000000048947 */ /* 0x000fea0003800000 */
[----:B------:R-:W-:Y:S01]  /*9850*/  BPT.TRAP 0x1 ;  /* 0x000000040000795c */ /* 0x000fe20000300000 */
.L_x_5788:
[----:B-1----:R-:W-:Y:S05]  /*9860*/  @P2 BRA `(.L_x_5786) ;  /* 0x0000000000082947 */ /* 0x002fea0003800000 */
[----:B------:R-:W1:Y:S02]  /*9870*/  SYNCS.PHASECHK.TRANS64.TRYWAIT P2, [UR6+0x34850], R0 ;  /* 0x03485000ff0075a7 */ /* 0x000e640008040146 */
[----:B-1----:R-:W-:Y:S05]  /*9880*/  @!P2 BRA `(.L_x_5789) ;  /* 0x000000a4001ca947 */ /* 0x002fea0003800000 */
.L_x_5786:
[----:B------:R-:W2:Y:S01]  /*9890*/  S2UR UR10, SR_CgaCtaId ;  /* 0x00000000000a79c3 */ /* 0x000ea20000008800 */
[----:B------:R-:W-:Y:S01]  /*98a0*/  UMOV UR6, 0x400 ;  /* 0x0000040000067882 */ /* 0x000fe20000000000 */
[----:B------:R-:W-:Y:S01]  /*98b0*/  WARPGROUP.ARRIVE ;  /* 0x00000000000079c5 */ /* 0x000fe20000000000 */
[----:B------:R-:W-:Y:S01]  /*98c0*/  UMOV UR11, 0x40000040 ;  /* 0x40000040000b7882 */ /* 0x000fe20000000000 */
[----:B-1----:R-:W-:Y:S01]  /*98d0*/  FMUL.FTZ R15, R168, UR7 ;  /* 0x00000007a80f7c20 */ /* 0x002fe20008410000 */
        /* <DEDUP_REMOVED lines=19> */
[----:B--2---:R-:W-:Y:S01]  /*9a10*/  ULEA UR6, UR10, UR6, 0x18 ;  /* 0x000000060a067291 */ /* 0x004fe2000f8ec03f */
[----:B------:R-:W-:Y:S01]  /*9a20*/  FMUL.FTZ R149, R149, UR7 ;  /* 0x0000000795957c20 */ /* 0x000fe20008410000 */
[----:B------:R-:W2:Y:S01]  /*9a30*/  MUFU.TANH R169, R169 ;  /* 0x000000a900a97308 */ /* 0x000ea20000002400 */
[----:B-1----:R-:W-:Y:S01]  /*9a40*/  FMNMX.FTZ R173, R15, R12, !PT ;  /* 0x0000000c0fad7209 */ /* 0x002fe20007810000 */
[----:B------:R-:W-:Y:S01]  /*9a50*/  FMUL.FTZ R136, R136, UR7 ;  /* 0x0000000788887c20 */ /* 0x000fe20008410000 */
[----:B------:R-:W-:Y:S01]  /*9a60*/  FMUL.FTZ R137, R137, UR7 ;  /* 0x0000000789897c20 */ /* 0x000fe20008410000 */
[----:B0-----:R-:W-:-:S02]  /*9a70*/  IMAD.U32 R0, RZ, RZ, UR6 ;  /* 0x00000006ff007e24 */ /* 0x001fc4000f8e00ff */
[----:B------:R-:W-:Y:S01]  /*9a80*/  FMUL.FTZ R140, R140, UR7 ;  /* 0x000000078c8c7c20 */ /* 0x000fe20008410000 */
[----:B------:R-:W-:Y:S01]  /*9a90*/  FMUL.FTZ R172, R175, UR7 ;  /* 0x00000007afac7c20 */ /* 0x000fe20008410000 */
[----:B------:R-:W-:Y:S01]  /*9aa0*/  FMUL.FTZ R141, R141, UR7 ;  /* 0x000000078d8d7c20 */ /* 0x000fe20008410000 */
[----:B------:R-:W0:Y:S01]  /*9ab0*/  MUFU.TANH R170, R170 ;  /* 0x000000aa00aa7308 */ /* 0x000e220000002400 */
[----:B------:R-:W-:Y:S01]  /*9ac0*/  R2UR UR6, R0 ;  /* 0x00000000000672ca */ /* 0x000fe200000e0000 */
[----:B------:R-:W-:Y:S01]  /*9ad0*/  FMUL.FTZ R128, R128, UR7 ;  /* 0x0000000780807c20 */ /* 0x000fe20008410000 */
[----:B---3--:R-:W-:Y:S01]  /*9ae0*/  FMNMX.FTZ R174, R20, R173, !PT ;  /* 0x000000ad14ae7209 */ /* 0x008fe20007810000 */
        /* <DEDUP_REMOVED lines=10> */
[----:B------:R-:W-:Y:S01]  /*9b90*/  UIADD3 UR6, UR6, 0x400, URZ ;  /* 0x0000040006067890 */ /* 0x000fe2000fffe03f */
[----:B------:R-:W-:Y:S01]  /*9ba0*/  FMUL.FTZ R113, R113, UR7 ;  /* 0x0000000771717c20 */ /* 0x000fe20008410000 */
[----:B------:R-:W2:Y:S01]  /*9bb0*/  MUFU.TANH R161, R161 ;  /* 0x000000a100a17308 */ /* 0x000ea20000002400 */
[----:B0-----:R-:W-:Y:S01]  /*9bc0*/  FMNMX.FTZ R173, R170, R173, !PT ;  /* 0x000000adaaad7209 */ /* 0x001fe20007810000 */
[----:B------:R-:W-:Y:S01]  /*9bd0*/  USHF.R.U32.HI UR6, URZ, 0x4, UR6 ;  /* 0x000000043f067899 */ /* 0x000fe20008011606 */
[----:B------:R-:W-:Y:S01]  /*9be0*/  FMUL.FTZ R116, R116, UR7 ;  /* 0x0000000774747c20 */ /* 0x000fe20008410000 */
[----:B------:R-:W-:Y:S01]  /*9bf0*/  FMUL.FTZ R117, R117, UR7 ;  /* 0x0000000775757c20 */ /* 0x000fe20008410000 */
[----:B------:R-:W-:Y:S01]  /*9c00*/  FMUL.FTZ R105, R105, UR7 ;  /* 0x0000000769697c20 */ /* 0x000fe20008410000 */
[----:B------:R-:W-:Y:S01]  /*9c10*/  ULOP3.LUT UR6, UR6, 0x3fff, URZ, 0xc0, !UPT ;  /* 0x00003fff06067892 */ /* 0x000fe2000f8ec03f */
[----:B------:R-:W-:Y:S01]  /*9c20*/  FMUL.FTZ R109, R109, UR7 ;  /* 0x000000076d6d7c20 */ /* 0x000fe20008410000 */
[----:B------:R-:W0:Y:S01]  /*9c30*/  MUFU.TANH R164, R164 ;  /* 0x000000a400a47308 */ /* 0x000e220000002400 */
[----:B-1----:R-:W-:Y:S01]  /*9c40*/  FMNMX.FTZ R174, R160, R173, !PT ;  /* 0x000000ada0ae7209 */ /* 0x002fe20007810000 */
[----:B------:R-:W-:Y:S01]  /*9c50*/  ULOP3.LUT UR6, UR6, 0x5800000, URZ, 0xfc, !UPT ;  /* 0x0580000006067892 */ /* 0x000fe2000f8efc3f */
[----:B------:R-:W-:Y:S01]  /*9c60*/  FMUL.FTZ R97, R97, UR7 ;  /* 0x0000000761617c20 */ /* 0x000fe20008410000 */
[----:B------:R-:W-:Y:S01]  /*9c70*/  FMUL.FTZ R101, R101, UR7 ;  /* 0x0000000765657c20 */ /* 0x000fe20008410000 */
[----:B------:R-:W-:Y:S01]  /*9c80*/  FMUL.FTZ R93, R93, UR7 ;  /* 0x000000075d5d7c20 */ /* 0x000fe20008410000 */
[----:B------:R-:W-:Y:S01]  /*9c90*/  UIMAD UR6, UR60, 0xb00, UR6 ;  /* 0x00000b003c0678a4 */ /* 0x000fe2000f8e0206 */
[----:B------:R-:W-:Y:S01]  /*9ca0*/  FMUL.FTZ R162, R162, UR7 ;  /* 0x00000007a2a27c20 */ /* 0x000fe20008410000 */
[----:B------:R-:W1:Y:S01]  /*9cb0*/  MUFU.TANH R165, R165 ;  /* 0x000000a500a57308 */ /* 0x000e620000002400 */
[----:B--2---:R-:W-:Y:S01]  /*9cc0*/  FMNMX.FTZ R173, R161, R174, !PT ;  /* 0x000000aea1ad7209 */ /* 0x004fe20007810000 */
[----:B------:R-:W-:Y:S01]  /*9cd0*/  FMUL.FTZ R163, R163, UR7 ;  /* 0x00000007a3a37c20 */ /* 0x000fe20008410000 */
[----:B------:R-:W-:Y:S01]  /*9ce0*/  FMUL.FTZ R166, R166, UR7 ;  /* 0x00000007a6a67c20 */ /* 0x000fe20008410000 */
[----:B------:R-:W-:Y:S01]  /*9cf0*/  FMUL.FTZ R167, R167, UR7 ;  /* 0x00000007a7a77c20 */ /* 0x000fe20008410000 */
[----:B------:R-:W-:Y:S01]  /*9d00*/  UMOV UR10, UR6 ;  /* 0x00000006000a7c82 */ /* 0x000fe20008000000 */
[----:B------:R-:W-:Y:S01]  /*9d10*/  FMUL.FTZ R154, R154, UR7 ;  /* 0x000000079a9a7c20 */ /* 0x000fe20008410000 */
[----:B------:R-:W-:Y:S01]  /*9d20*/  HGMMA.64x128x16.F32 R24, R176, gdesc[UR8].tnspB, R24, gsb0 ;  /* 0x41e00008b0187df0 */ /* 0x000fe20008000818 */
[----:B------:R-:W-:Y:S01]  /*9d30*/  UIADD3 UR10, UR6, 0x80, URZ ;  /* 0x00000080060a7890 */ /* 0x000fe2000fffe03f */
[----:B------:R-:W2:Y:S01]  /*9d40*/  MUFU.TANH R152, R152 ;  /* 0x0000009800987308 */ /* 0x000ea20000002400 */
[----:B------:R-:W-:Y:S01]  /*9d50*/  UMOV UR11, 0x40000040 ;  /* 0x40000040000b7882 */ /* 0x000fe20000000000 */
[----:B0-----:R-:W-:Y:S01]  /*9d60*/  FMNMX.FTZ R174, R164, R173, !PT ;  /* 0x000000ada4ae7209 */ /* 0x001fe20007810000 */
        /* <DEDUP_REMOVED lines=36> */
[----:B------:R-:W1:Y:S01]  /*9fb0*/  S2R R230, SR_TID.X ;  /* 0x0000000000e67919 */ /* 0x000e620000002100 */
[----:B------:R-:W3:Y:S01]  /*9fc0*/  MUFU.TANH R145, R145 ;  /* 0x0000009100917308 */ /* 0x000ee20000002400 */
[----:B--2---:R-:W-:-:S02]  /*9fd0*/  FMNMX.FTZ R173, R157, R174, !PT ;  /* 0x000000ae9dad7209 */ /* 0x004fc40007810000 */
[C---:B------:R-:W-:Y:S01]  /*9fe0*/  ISETP.GT.AND P2, PT, R14.reuse, RZ, PT ;  /* 0x000000ff0e00720c */ /* 0x040fe20003f44270 */
[----:B------:R-:W-:-:S04]  /*9ff0*/  VIADD R14, R14, 0xffffffff ;  /* 0xffffffff0e0e7836 */ /* 0x000fc80000000000 */
[----:B------:R-:W2:Y:S01]  /*a000*/  MUFU.TANH R148, R148 ;  /* 0x0000009400947308 */ /* 0x000ea20000002400 */
[----:B0-----:R-:W-:Y:S01]  /*a010*/  FMNMX.FTZ R174, R144, R173, !PT ;  /* 0x000000ad90ae7209 */ /* 0x001fe20007810000 */
[----:B------:R-:W-:-:S06]  /*a020*/  FMUL.FTZ R173, R118, UR7 ;  /* 0x0000000776ad7c20 */ /* 0x000fcc0008410000 */
[----:B------:R-:W0:Y:S01]  /*a030*/  MUFU.TANH R149, R149 ;  /* 0x0000009500957308 */ /* 0x000e220000002400 */
[----:B---3--:R-:W-:-:S07]  /*a040*/  FMNMX.FTZ R175, R145, R174, !PT ;  /* 0x000000ae91af7209 */ /* 0x008fce0007810000 */
[----:B------:R-:W3:Y:S01]  /*a050*/  MUFU.TANH R136, R136 ;  /* 0x0000008800887308 */ /* 0x000ee20000002400 */
[----:B--2---:R-:W-:Y:S01]  /*a060*/  FMNMX.FTZ R118, R148, R175, !PT ;  /* 0x000000af94767209 */ /* 0x004fe20007810000 */
[----:B------:R-:W-:Y:S01]  /*a070*/  FMUL.FTZ R175, R104, UR7 ;  /* 0x0000000768af7c20 */ /* 0x000fe20008410000 */
[----:B-1----:R-:W-:-:S05]  /*a080*/  SHF.R.U32.HI R230, RZ, 0x7, R230 ;  /* 0x00000007ffe67819 */ /* 0x002fca00000116e6 */
[----:B------:R-:W1:Y:S08]  /*a090*/  MUFU.TANH R137, R137 ;  /* 0x0000008900897308 */ /* 0x000e700000002400 */
[----:B------:R-:W2:Y:S08]  /*a0a0*/  MUFU.TANH R140, R140 ;  /* 0x0000008c008c7308 */ /* 0x000eb00000002400 */
[----:B------:R-:W4:Y:S08]  /*a0b0*/  MUFU.TANH R141, R141 ;  /* 0x0000008d008d7308 */ /* 0x000f300000002400 */
        /* <DEDUP_REMOVED lines=8> */
[----:B0-----:R-:W-:-:S04]  /*a140*/  FMNMX.FTZ R177, R149, R118, !PT ;  /* 0x0000007695b17209 */ /* 0x001fc80007810000 */
[----:B------:R-:W0:Y:S01]  /*a150*/  MUFU.TANH R124, R124 ;  /* 0x0000007c007c7308 */ /* 0x000e220000002400 */
[----:B---3--:R-:W-:Y:S01]  /*a160*/  FMNMX.FTZ R104, R136, R177, !PT ;  /* 0x000000b188687209 */ /* 0x008fe20007810000 */
[----:B------:R-:W-:Y:S01]  /*a170*/  HGMMA.64x128x16.F32 R24, R180, gdesc[UR8].tnspB, R24, gsb0 ;  /* 0x41e00008b4187df0 */ /* 0x000fe20008000818 */
[----:B------:R-:W-:Y:S01]  /*a180*/  UIADD3 UR10, UR6, 0x100, URZ ;  /* 0x00000100060a7890 */ /* 0x000fe2000fffe03f */
[----:B------:R-:W-:Y:S01]  /*a190*/  UMOV UR11, 0x40000040 ;  /* 0x40000040000b7882 */ /* 0x000fe20000000000 */
[----:B-1----:R-:W-:-:S03]  /*a1a0*/  FMNMX.FTZ R177, R137, R104, !PT ;  /* 0x0000006889b17209 */ /* 0x002fc60007810000 */
[----:B------:R-:W1:Y:S01]  /*a1b0*/  MUFU.TANH R125, R125 ;  /* 0x0000007d007d7308 */ /* 0x000e620000002400 */
[----:B--2---:R-:W-:Y:S01]  /*a1c0*/  FMNMX.FTZ R104, R140, R177, !PT ;  /* 0x000000b18c687209 */ /* 0x004fe20007810000 */
[----:B------:R-:W-:-:S03]  /*a1d0*/  FMUL.FTZ R177, R108, UR7 ;  /* 0x000000076cb17c20 */ /* 0x000fc60008410000 */
[----:B----4-:R-:W-:-:S03]  /*a1e0*/  FMNMX.FTZ R179, R141, R104, !PT ;  /* 0x000000688db37209 */ /* 0x010fc60007810000 */
[----:B------:R-:W2:Y:S01]  /*a1f0*/  MUFU.TANH R112, R112 ;  /* 0x0000007000707308 */ /* 0x000ea20000002400 */
[----:B-----5:R-:W-:-:S04]  /*a200*/  FMNMX.FTZ R104, R128, R179, !PT ;  /* 0x000000b380687209 */ /* 0x020fc80007810000 */
[----:B------:R-:W-:-:S03]  /*a210*/  FMNMX.FTZ R179, R129, R104, !PT ;  /* 0x0000006881b37209 */ /* 0x000fc60007810000 */
[----:B------:R-:W3:Y:S01]  /*a220*/  MUFU.TANH R113, R113 ;  /* 0x0000007100717308 */ /* 0x000ee20000002400 */
[----:B------:R-:W-:Y:S01]  /*a230*/  FMNMX.FTZ R104, R132, R179, !PT ;  /* 0x000000b384687209 */ /* 0x000fe20007810000 */
[----:B------:R-:W-:-:S06]  /*a240*/  FMUL.FTZ R179, R96, UR7 ;  /* 0x0000000760b37c20 */ /* 0x000fcc0008410000 */
        /* <DEDUP_REMOVED lines=17> */
[----:B------:R-:W-:-:S04]  /*a360*/  FMNMX.FTZ R181, R133, R104, !PT ;  /* 0x0000006885b57209 */ /* 0x000fc80007810000 */
[----:B------:R-:W-:Y:S01]  /*a370*/  FMNMX.FTZ R96, R120, R181, !PT ;  /* 0x000000b578607209 */ /* 0x000fe20007810000 */
[----:B------:R-:W-:Y:S01]  /*a380*/  HGMMA.64x128x16.F32 R24, R184, gdesc[UR8].tnspB, R24, gsb0 ;  /* 0x41e00008b8187df0 */ /* 0x000fe20008000818 */
[----:B------:R-:W-:Y:S01]  /*a390*/  UIADD3 UR10, UR6, 0x180, URZ ;  /* 0x00000180060a7890 */ /* 0x000fe2000fffe03f */
[----:B------:R-:W-:Y:S01]  /*a3a0*/  MUFU.TANH R163, R163 ;  /* 0x000000a300a37308 */ /* 0x000fe20000002400 */
[----:B------:R-:W-:Y:S01]  /*a3b0*/  UMOV UR11, 0x40000040 ;  /* 0x40000040000b7882 */ /* 0x000fe20000000000 */
[----:B------:R-:W-:-:S04]  /*a3c0*/  FMNMX.FTZ R181, R121, R96, !PT ;  /* 0x0000006079b57209 */ /* 0x000fc80007810000 */
[----:B0-----:R-:W-:Y:S01]  /*a3d0*/  FMNMX.FTZ R96, R124, R181, !PT ;  /* 0x000000b57c607209 */ /* 0x001fe20007810000 */
[----:B------:R-:W-:Y:S01]  /*a3e0*/  FMUL.FTZ R181, R100, UR7 ;  /* 0x0000000764b57c20 */ /* 0x000fe20008410000 */
[----:B------:R-:W-:Y:S02]  /*a3f0*/  MUFU.TANH R166, R166 ;  /* 0x000000a600a67308 */ /* 0x000fe40000002400 */
[----:B-1----:R-:W-:-:S04]  /*a400*/  FMNMX.FTZ R183, R125, R96, !PT ;  /* 0x000000607db77209 */ /* 0x002fc80007810000 */
[----:B--2---:R-:W-:Y:S02]  /*a410*/  FMNMX.FTZ R96, R112, R183, !PT ;  /* 0x000000b770607209 */ /* 0x004fe40007810000 */
[----:B------:R-:W0:Y:S02]  /*a420*/  MUFU.TANH R181, R181 ;  /* 0x000000b500b57308 */ /* 0x000e240000002400 */
[----:B---3--:R-:W-:-:S04]  /*a430*/  FMNMX.FTZ R183, R113, R96, !PT ;  /* 0x0000006071b77209 */ /* 0x008fc80007810000 */
[----:B----4-:R-:W-:Y:S01]  /*a440*/  FMNMX.FTZ R96, R116, R183, !PT ;  /* 0x000000b774607209 */ /* 0x010fe20007810000 */
[----:B------:R-:W-:Y:S01]  /*a450*/  FMUL.FTZ R183, R88, UR7 ;  /* 0x0000000758b77c20 */ /* 0x000fe20008410000 */
[----:B------:R-:W-:Y:S01]  /*a460*/  MUFU.TANH R167, R167 ;  /* 0x000000a700a77308 */ /* 0x000fe20000002400 */
[----:B------:R-:W1:Y:S01]  /*a470*/  LDC R88, c[0x0][0x988] ;  /* 0x00026200ff587b82 */ /* 0x000e620000000800 */
[----:B-----5:R-:W-:-:S04]  /*a480*/  FMNMX.FTZ R96, R117, R96, !PT ;  /* 0x0000006075607209 */ /* 0x020fc80007810000 */
[----:B------:R-:W-:Y:S02]  /*a490*/  FMNMX.FTZ R96, R175, R96, !PT ;  /* 0x00000060af607209 */ /* 0x000fe40007810000 */
[----:B------:R-:W2:Y:S02]  /*a4a0*/  MUFU.TANH R183, R183 ;  /* 0x000000b700b77308 */ /* 0x000ea40000002400 */
[----:B------:R-:W-:-:S04]  /*a4b0*/  FMNMX.FTZ R96, R105, R96, !PT ;  /* 0x0000006069607209 */ /* 0x000fc80007810000 */
[----:B------:R-:W-:Y:S02]  /*a4c0*/  FMNMX.FTZ R96, R177, R96, !PT ;  /* 0x00000060b1607209 */ /* 0x000fe40007810000 */
[----:B------:R-:W-:Y:S02]  /*a4d0*/  MUFU.TANH R154, R154 ;  /* 0x0000009a009a7308 */ /* 0x000fe40000002400 */
[----:B------:R-:W-:-:S04]  /*a4e0*/  FMNMX.FTZ R96, R109, R96, !PT ;  /* 0x000000606d607209 */ /* 0x000fc80007810000 */
[----:B------:R-:W-:Y:S02]  /*a4f0*/  FMNMX.FTZ R96, R179, R96, !PT ;  /* 0x00000060b3607209 */ /* 0x000fe40007810000 */
[----:B------:R-:W-:Y:S02]  /*a500*/  MUFU.TANH R155, R155 ;  /* 0x0000009b009b7308 */ /* 0x000fe40000002400 */
[----:B------:R-:W-:-:S04]  /*a510*/  FMNMX.FTZ R96, R97, R96, !PT ;  /* 0x0000006061607209 */ /* 0x000fc80007810000 */
[----:B0-----:R-:W-:Y:S02]  /*a520*/  FMNMX.FTZ R96, R181, R96, !PT ;  /* 0x00000060b5607209 */ /* 0x001fe40007810000 */
[----:B------:R-:W-:Y:S02]  /*a530*/  MUFU.TANH R158, R158 ;  /* 0x0000009e009e7308 */ /* 0x000fe40000002400 */
[----:B------:R-:W-:-:S04]  /*a540*/  FMNMX.FTZ R96, R101, R96, !PT ;  /* 0x0000006065607209 */ /* 0x000fc80007810000 */
[----:B--2---:R-:W-:Y:S02]  /*a550*/  FMNMX.FTZ R96, R183, R96, !PT ;  /* 0x00000060b7607209 */ /* 0x004fe40007810000 */
        /* <DEDUP_REMOVED lines=18> */
[----:B------:R-:W0:Y:S08]  /*a680*/  MUFU.TANH R185, R185 ;  /* 0x000000b900b97308 */ /* 0x000e300000002400 */
[----:B------:R-:W2:Y:S08]  /*a690*/  MUFU.TANH R187, R187 ;  /* 0x000000bb00bb7308 */ /* 0x000eb00000002400 */
[----:B------:R-:W-:Y:S01]  /*a6a0*/  MUFU.TANH R134, R134 ;  /* 0x0000008600867308 */ /* 0x000fe20000002400 */
[----:B0-----:R-:W-:-:S07]  /*a6b0*/  FMNMX.FTZ R96, R185, R96, !PT ;  /* 0x00000060b9607209 */ /* 0x001fce0007810000 */
[----:B------:R-:W-:Y:S01]  /*a6c0*/  MUFU.TANH R135, R135 ;  /* 0x0000008700877308 */ /* 0x000fe20000002400 */
[----:B--2---:R-:W-:-:S04]  /*a6d0*/  FMNMX.FTZ R96, R187, R96, !PT ;  /* 0x00000060bb607209 */ /* 0x004fc80007810000 */
[----:B------:R-:W-:-:S03]  /*a6e0*/  FMNMX.FTZ R96, R93, R96, !PT ;  /* 0x000000605d607209 */ /* 0x000fc60007810000 */
[----:B------:R-:W-:Y:S02]  /*a6f0*/  MUFU.TANH R122, R122 ;  /* 0x0000007a007a7308 */ /* 0x000fe40000002400 */
[----:B------:R-:W0:Y:S06]  /*a700*/  SHFL.BFLY PT, R89, R96, 0x2, 0x1f ;  /* 0x0c401f0060597f89 */ /* 0x000e2c00000e0000 */
[----:B------:R-:W-:Y:S08]  /*a710*/  MUFU.TANH R123, R123 ;  /* 0x0000007b007b7308 */ /* 0x000ff00000002400 */
[----:B------:R-:W-:Y:S08]  /*a720*/  MUFU.TANH R126, R126 ;  /* 0x0000007e007e7308 */ /* 0x000ff00000002400 */
[----:B------:R-:W-:Y:S01]  /*a730*/  MUFU.TANH R127, R127 ;  /* 0x0000007f007f7308 */ /* 0x000fe20000002400 */
[----:B0-----:R-:W-:-:S05]  /*a740*/  FMNMX.FTZ R89, R96, R89, !PT ;  /* 0x0000005960597209 */ /* 0x001fca0007810000 */
[----:B------:R-:W0:Y:S02]  /*a750*/  SHFL.BFLY PT, R92, R89, 0x1, 0x1f ;  /* 0x0c201f00595c7f89 */ /* 0x000e2400000e0000 */
[----:B------:R-:W-:Y:S08]  /*a760*/  MUFU.TANH R114, R114 ;  /* 0x0000007200727308 */ /* 0x000ff00000002400 */
[----:B------:R-:W-:Y:S08]  /*a770*/  MUFU.TANH R115, R115 ;  /* 0x0000007300737308 */ /* 0x000ff00000002400 */
[----:B------:R-:W-:Y:S01]  /*a780*/  MUFU.TANH R173, R173 ;  /* 0x000000ad00ad7308 */ /* 0x000fe20000002400 */
[----:B0-----:R-:W-:-:S07]  /*a790*/  FMNMX.FTZ R89, R89, R92, !PT ;  /* 0x0000005c59597209 */ /* 0x001fce0007810000 */
[----:B------:R-:W-:Y:S01]  /*a7a0*/  MUFU.TANH R119, R119 ;  /* 0x0000007700777308 */ /* 0x000fe20000002400 */
[----:B------:R-:W-:-:S04]  /*a7b0*/  FADD.FTZ R231, -R89, R12 ;  /* 0x0000000c59e77221 */ /* 0x000fc80000010100 */
[-C--:B-1----:R-:W-:Y:S01]  /*a7c0*/  FMUL.FTZ R12, R231, R88.reuse ;  /* 0x00000058e70c7220 */ /* 0x082fe20000410000 */
[-C--:B------:R-:W-:Y:S02]  /*a7d0*/  FMUL.FTZ R231, R89, R88.reuse ;  /* 0x0000005859e77220 */ /* 0x080fe40000410000 */
[----:B------:R-:W-:Y:S02]  /*a7e0*/  MUFU.TANH R107, R107 ;  /* 0x0000006b006b7308 */ /* 0x000fe40000002400 */
[-CC-:B------:R-:W-:Y:S01]  /*a7f0*/  FFMA.FTZ R176, R20, R88.reuse, -R231.reuse ;  /* 0x0000005814b07223 */ /* 0x180fe200000108e7 */
[----:B------:R-:W-:Y:S01]  /*a800*/  FMNMX.FTZ R20, R168, R13, !PT ;  /* 0x0000000da8147209 */ /* 0x000fe20007810000 */
[-CC-:B------:R-:W-:Y:S01]  /*a810*/  FFMA.FTZ R178, R169, R88.reuse, -R231.reuse ;  /* 0x00000058a9b27223 */ /* 0x180fe200000108e7 */
[-CC-:B------:R-:W-:Y:S01]  /*a820*/  FFMA.FTZ R15, R15, R88.reuse, -R231.reuse ;  /* 0x000000580f0f7223 */ /* 0x180fe200000108e7 */
[--C-:B------:R-:W-:Y:S01]  /*a830*/  FFMA.FTZ R169, R170, R88, -R231.reuse ;  /* 0x00000058aaa97223 */ /* 0x100fe200000108e7 */
[----:B------:R-:W-:Y:S01]  /*a840*/  FMNMX.FTZ R20, R21, R20, !PT ;  /* 0x0000001415147209 */ /* 0x000fe20007810000 */
[----:B------:R-:W-:Y:S01]  /*a850*/  MUFU.TANH R111, R111 ;  /* 0x0000006f006f7308 */ /* 0x000fe20000002400 */
[-CC-:B------:R-:W-:Y:S01]  /*a860*/  FFMA.FTZ R180, R160, R88.reuse, -R231.reuse ;  /* 0x00000058a0b47223 */ /* 0x180fe200000108e7 */
[-CC-:B------:R-:W-:Y:S01]  /*a870*/  FFMA.FTZ R182, R164, R88.reuse, -R231.reuse ;  /* 0x00000058a4b67223 */ /* 0x180fe200000108e7 */
[-CC-:B------:R-:W-:Y:S01]  /*a880*/  FFMA.FTZ R184, R152, R88.reuse, -R231.reuse ;  /* 0x0000005898b87223 */ /* 0x180fe200000108e7 */
[-CC-:B------:R-:W-:Y:S01]  /*a890*/  FFMA.FTZ R186, R156, R88.reuse, -R231.reuse ;  /* 0x000000589cba7223 */ /* 0x180fe200000108e7 */
[-CC-:B------:R-:W-:Y:S01]  /*a8a0*/  FFMA.FTZ R145, R145, R88.reuse, -R231.reuse ;  /* 0x0000005891917223 */ /* 0x180fe200000108e7 */
[-CC-:B------:R-:W-:Y:S01]  /*a8b0*/  FFMA.FTZ R149, R149, R88.reuse, -R231.reuse ;  /* 0x0000005895957223 */ /* 0x180fe200000108e7 */
[-CC-:B------:R-:W-:Y:S01]  /*a8c0*/  FFMA.FTZ R137, R137, R88.reuse, -R231.reuse ;  /* 0x0000005889897223 */ /* 0x180fe200000108e7 */
        /* <DEDUP_REMOVED lines=11> */
[----:B------:R-:W-:-:S05]  /*a980*/  FFMA.FTZ R187, R187, R88, -R231 ;  /* 0x00000058bbbb7223 */ /* 0x000fca00000108e7 */
[----:B------:R-:W-:Y:S01]  /*a990*/  MUFU.TANH R91, R91 ;  /* 0x0000005b005b7308 */ /* 0x000fe20000002400 */
[----:B------:R-:W-:Y:S02]  /*a9a0*/  WARPGROUP.DEPBAR.LE gsb0, 0x0 ;  /* 0x00008000000079c5 */ /* 0x000fe40000010000 */
[----:B------:R-:W-:Y:S01]  /*a9b0*/  WARPGROUP.ARRIVE ;  /* 0x00000000000079c5 */ /* 0x000fe20000000000 */
[----:B------:R-:W-:Y:S01]  /*a9c0*/  FMUL.FTZ R189, R106, UR7 ;  /* 0x000000076abd7c20 */ /* 0x000fe20008410000 */
[----:B------:R-:W-:-:S03]  /*a9d0*/  FMUL.FTZ R191, R110, UR7 ;  /* 0x000000076ebf7c20 */ /* 0x000fc60008410000 */
[----:B------:R-:W-:Y:S01]  /*a9e0*/  MUFU.TANH R95, R95 ;  /* 0x0000005f005f7308 */ /* 0x000fe20000002400 */
[-CC-:B------:R-:W-:Y:S01]  /*a9f0*/  FFMA.FTZ R188, R144, R88.reuse, -R231.reuse ;  /* 0x0000005890bc7223 */ /* 0x180fe200000108e7 */
[----:B------:R-:W-:Y:S01]  /*aa00*/  FFMA.FTZ R190, R148, R88, -R231 ;  /* 0x0000005894be7223 */ /* 0x000fe200000108e7 */
[----:B------:R-:W-:Y:S01]  /*aa10*/  HGMMA.64x128x16.F32 R24, R192, gdesc[UR8].tnspB, R24, gsb0 ;  /* 0x41e00008c0187df0 */ /* 0x000fe20008000818 */
[----:B------:R-:W-:Y:S01]  /*aa20*/  UIADD3 UR10, UR6, 0x280, URZ ;  /* 0x00000280060a7890 */ /* 0x000fe2000fffe03f */
[----:B------:R-:W-:-:S03]  /*aa30*/  UMOV UR11, 0x40000040 ;  /* 0x40000040000b7882 */ /* 0x000fc60000000000 */
[----:B------:R-:W-:Y:S08]  /*aa40*/  MUFU.TANH R189, R189 ;  /* 0x000000bd00bd7308 */ /* 0x000ff00000002400 */
[----:B------:R-:W-:Y:S08]  /*aa50*/  MUFU.TANH R191, R191 ;  /* 0x000000bf00bf7308 */ /* 0x000ff00000002400 */
[----:B------:R-:W-:Y:S08]  /*aa60*/  MUFU.EX2 R12, R12 ;  /* 0x0000000c000c7308 */ /* 0x000ff00000000800 */
[----:B------:R-:W0:Y:S08]  /*aa70*/  MUFU.EX2 R15, R15 ;  /* 0x0000000f000f7308 */ /* 0x000e300000000800 */
[----:B------:R-:W1:Y:S08]  /*aa80*/  MUFU.EX2 R176, R176 ;  /* 0x000000b000b07308 */ /* 0x000e700000000800 */
[----:B------:R-:W-:Y:S01]  /*aa90*/  MUFU.EX2 R178, R178 ;  /* 0x000000b200b27308 */ /* 0x000fe20000000800 */
[----:B0-----:R-:W-:-:S07]  /*aaa0*/  FFMA.FTZ R11, R12, R11, R15 ;  /* 0x0000000b0c0b7223 */ /* 0x001fce000001000f */
[----:B------:R-:W-:Y:S01]  /*aab0*/  MUFU.EX2 R169, R169 ;  /* 0x000000a900a97308 */ /* 0x000fe20000000800 */
[C---:B-1----:R-:W-:Y:S01]  /*aac0*/  FADD.FTZ R11, R176.reuse, R11 ;  /* 0x0000000bb00b7221 */ /* 0x042fe20000010000 */
        /* <DEDUP_REMOVED lines=14> */
[----:B------:R-:W-:Y:S01]  /*abb0*/  FMUL.FTZ R193, R98, UR7 ;  /* 0x0000000762c17c20 */ /* 0x000fe20008410000 */
[----:B------:R-:W-:Y:S01]  /*abc0*/  FMUL.FTZ R195, R102, UR7 ;  /* 0x0000000766c37c20 */ /* 0x000fe20008410000 */
[-CC-:B------:R-:W-:Y:S01]  /*abd0*/  FFMA.FTZ R192, R136, R88.reuse, -R231.reuse ;  /* 0x0000005888c07223 */ /* 0x180fe200000108e7 */
[----:B------:R-:W-:Y:S01]  /*abe0*/  FFMA.FTZ R194, R140, R88, -R231 ;  /* 0x000000588cc27223 */ /* 0x000fe200000108e7 */
[----:B------:R-:W-:Y:S01]  /*abf0*/  MUFU.EX2 R125, R125 ;  /* 0x0000007d007d7308 */ /* 0x000fe20000000800 */
[----:B------:R-:W-:Y:S01]  /*ac00*/  HGMMA.64x128x16.F32 R24, R196, gdesc[UR8].tnspB, R24, gsb0 ;  /* 0x41e00008c4187df0 */ /* 0x000fe20008000818 */
[----:B------:R-:W-:Y:S01]  /*ac10*/  UIADD3 UR10, UR6, 0x300, URZ ;  /* 0x00000300060a7890 */ /* 0x000fe2000fffe03f */
[----:B------:R-:W-:-:S05]  /*ac20*/  UMOV UR11, 0x40000040 ;  /* 0x40000040000b7882 */ /* 0x000fca0000000000 */
[----:B------:R-:W0:Y:S08]  /*ac30*/  MUFU.TANH R193, R193 ;  /* 0x000000c100c17308 */ /* 0x000e300000002400 */
[----:B------:R-:W1:Y:S08]  /*ac40*/  MUFU.TANH R195, R195 ;  /* 0x000000c300c37308 */ /* 0x000e700000002400 */
        /* <DEDUP_REMOVED lines=11> */
[-CC-:B------:R-:W-:Y:S01]  /*ad00*/  FFMA.FTZ R90, R157, R88.reuse, -R231.reuse ;  /* 0x000000589d5a7223 */ /* 0x180fe200000108e7 */
[----:B------:R-:W-:Y:S01]  /*ad10*/  FMUL.FTZ R199, R94, UR7 ;  /* 0x000000075ec77c20 */ /* 0x000fe20008410000 */
[-CC-:B------:R-:W-:Y:S01]  /*ad20*/  FFMA.FTZ R196, R128, R88.reuse, -R231.reuse ;  /* 0x0000005880c47223 */ /* 0x180fe200000108e7 */
[----:B------:R-:W-:Y:S01]  /*ad30*/  FFMA.FTZ R198, R132, R88, -R231 ;  /* 0x0000005884c67223 */ /* 0x000fe200000108e7 */
[----:B------:R-:W-:Y:S01]  /*ad40*/  HGMMA.64x128x16.F32 R24, R200, gdesc[UR8].tnspB, R24, gsb0 ;  /* 0x41e00008c8187df0 */ /* 0x000fe20008000818 */
[----:B------:R-:W-:Y:S01]  /*ad50*/  UIADD3 UR10, UR6, 0x380, URZ ;  /* 0x00000380060a7890 */ /* 0x000fe2000fffe03f */
[----:B------:R-:W2:Y:S01]  /*ad60*/  MUFU.TANH R197, R197 ;  /* 0x000000c500c57308 */ /* 0x000ea20000002400 */
[----:B------:R-:W-:-:S07]  /*ad70*/  UMOV UR11, 0x40000040 ;  /* 0x40000040000b7882 */ /* 0x000fce0000000000 */
[----:B------:R-:W3:Y:S08]  /*ad80*/  MUFU.TANH R199, R199 ;  /* 0x000000c700c77308 */ /* 0x000ef00000002400 */
[----:B------:R-:W-:Y:S08]  /*ad90*/  MUFU.EX2 R196, R196 ;  /* 0x000000c400c47308 */ /* 0x000ff00000000800 */
[----:B------:R-:W-:Y:S01]  /*ada0*/  MUFU.EX2 R198, R198 ;  /* 0x000000c600c67308 */ /* 0x000fe20000000800 */
[----:B------:R-:W-:-:S02]  /*adb0*/  WARPGROUP.DEPBAR.LE gsb0, 0x0 ;  /* 0x00008000000079c5 */ /* 0x000fc40000010000 */
[----:B------:R-:W-:Y:S01]  /*adc0*/  WARPGROUP.ARRIVE ;  /* 0x00000000000079c5 */ /* 0x000fe20000000000 */
[-CC-:B------:R-:W-:Y:S01]  /*add0*/  FFMA.FTZ R201, R161, R88.reuse, -R231.reuse ;  /* 0x00000058a1c97223 */ /* 0x180fe200000108e7 */
[-CC-:B------:R-:W-:Y:S01]  /*ade0*/  FFMA.FTZ R161, R165, R88.reuse, -R231.reuse ;  /* 0x00000058a5a17223 */ /* 0x180fe200000108e7 */
[--C-:B------:R-:W-:Y:S01]  /*adf0*/  FFMA.FTZ R165, R153, R88, -R231.reuse ;  /* 0x0000005899a57223 */ /* 0x100fe200000108e7 */
[----:B------:R-:W-:Y:S01]  /*ae00*/  FMNMX.FTZ R153, R171, R20, !PT ;  /* 0x00000014ab997209 */ /* 0x000fe20007810000 */
[-CC-:B------:R-:W-:Y:S01]  /*ae10*/  FFMA.FTZ R200, R120, R88.reuse, -R231.reuse ;  /* 0x0000005878c87223 */ /* 0x180fe200000108e7 */
[----:B------:R-:W-:Y:S01]  /*ae20*/  HGMMA.64x128x16.F32 R24, R204, gdesc[UR8].tnspB, R24, gsb0 ;  /* 0x41e00008cc187df0 */ /* 0x000fe20008000818 */
[----:B------:R-:W-:Y:S01]  /*ae30*/  UIADD3 UR10, UR6, 0x400, URZ ;  /* 0x00000400060a7890 */ /* 0x000fe2000fffe03f */
[----:B------:R-:W-:Y:S01]  /*ae40*/  FMNMX.FTZ R157, R172, R153, !PT ;  /* 0x00000099ac9d7209 */ /* 0x000fe20007810000 */
[----:B------:R-:W-:Y:S01]  /*ae50*/  UMOV UR11, 0x40000040 ;  /* 0x40000040000b7882 */ /* 0x000fe20000000000 */
[----:B------:R4:W-:Y:S01]  /*ae60*/  MUFU.EX2 R153, R90 ;  /* 0x0000005a00997308 */ /* 0x0009e20000000800 */
[----:B------:R-:W-:Y:S01]  /*ae70*/  FFMA.FTZ R202, R124, R88, -R231 ;  /* 0x000000587cca7223 */ /* 0x000fe200000108e7 */
[----:B------:R-:W-:Y:S01]  /*ae80*/  FMNMX.FTZ R20, R162, R157, !PT ;  /* 0x0000009da2147209 */ /* 0x000fe20007810000 */
[----:B------:R-:W-:Y:S01]  /*ae90*/  @!P1 IMAD R120, R2, 0x8, R0 ;  /* 0x0000000802789824 */ /* 0x000fe200078e0200 */
[----:B------:R-:W-:-:S02]  /*aea0*/  IADD3 R124, -R230, 0xb, RZ ;  /* 0x0000000be67c7810 */ /* 0x000fc40007ffe1ff */
[----:B------:R-:W-:Y:S01]  /*aeb0*/  FMNMX.FTZ R157, R163, R20, !PT ;  /* 0x00000014a39d7209 */ /* 0x000fe20007810000 */
[----:B------:R-:W-:Y:S01]  /*aec0*/  @!P1 VIADD R120, R120, 0x34840 ;  /* 0x0003484078789836 */ /* 0x000fe20000000000 */
[----:B------:R-:W-:Y:S02]  /*aed0*/  MUFU.EX2 R201, R201 ;  /* 0x000000c900c97308 */ /* 0x000fe40000000800 */
[----:B------:R-:W-:Y:S02]  /*aee0*/  FMNMX.FTZ R20, R166, R157, !PT ;  /* 0x0000009da6147209 */ /* 0x000fe40007810000 */
[----:B------:R-:W-:Y:S02]  /*aef0*/  @!P1 PRMT R128, RZ, 0x654, R120 ;  /* 0x00000654ff809816 */ /* 0x000fe40000000078 */
        /* <DEDUP_REMOVED lines=20> */
[----:B------:R-:W-:-:S03]  /*b040*/  FFMA.FTZ R157, R129, R88, -R231 ;  /* 0x00000058819d7223 */ /* 0x000fc600000108e7 */
[----:B------:R-:W-:-:S03]  /*b050*/  FMNMX.FTZ R129, R135, R20, !PT ;  /* 0x0000001487817209 */ /* 0x000fc60007810000 */
[----:B------:R-:W-:Y:S01]  /*b060*/  MUFU.EX2 R157, R157 ;  /* 0x0000009d009d7308 */ /* 0x000fe20000000800 */
        /* <DEDUP_REMOVED lines=15> */
[----:B------:R-:W-:Y:S01]  /*b160*/  FMNMX.FTZ R20, R99, R20, !PT ;  /* 0x0000001463147209 */ /* 0x000fe20007810000 */
[----:B------:R-:W-:Y:S02]  /*b170*/  WARPGROUP.DEPBAR.LE gsb0, 0x0 ;  /* 0x00008000000079c5 */ /* 0x000fe40000010000 */
[----:B------:R-:W-:Y:S01]  /*b180*/  WARPGROUP.ARRIVE ;  /* 0x00000000000079c5 */ /* 0x000fe20000000000 */
[----:B-1----:R-:W-:Y:S01]  /*b190*/  FMNMX.FTZ R20, R195, R20, !PT ;  /* 0x00000014c3147209 */ /* 0x002fe20007810000 */
[-CC-:B------:R-:W-:Y:S01]  /*b1a0*/  FFMA.FTZ R204, R112, R88.reuse, -R231.reuse ;  /* 0x0000005870cc7223 */ /* 0x180fe200000108e7 */
[----:B------:R-:W-:Y:S02]  /*b1b0*/  FFMA.FTZ R206, R116, R88, -R231 ;  /* 0x0000005874ce7223 */ /* 0x000fe400000108e7 */
[----:B------:R-:W-:Y:S01]  /*b1c0*/  FMNMX.FTZ R20, R103, R20, !PT ;  /* 0x0000001467147209 */ /* 0x000fe20007810000 */
[----:B------:R-:W-:Y:S01]  /*b1d0*/  HGMMA.64x128x16.F32 R24, R208, gdesc[UR8].tnspB, R24, gsb0 ;  /* 0x41e00008d0187df0 */ /* 0x000fe20008000818 */
[----:B------:R-:W-:Y:S01]  /*b1e0*/  UIADD3 UR10, UR6, 0x480, URZ ;  /* 0x00000480060a7890 */ /* 0x000fe2000fffe03f */
[----:B------:R-:W-:Y:S01]  /*b1f0*/  MUFU.EX2 R204, R204 ;  /* 0x000000cc00cc7308 */ /* 0x000fe20000000800 */
[----:B------:R-:W-:Y:S01]  /*b200*/  UMOV UR11, 0x40000040 ;  /* 0x40000040000b7882 */ /* 0x000fe20000000000 */
[----:B------:R-:W-:Y:S01]  /*b210*/  UIADD3 UR6, UR6, 0x500, URZ ;  /* 0x0000050006067890 */ /* 0x000fe2000fffe03f */
[----:B--2---:R-:W-:-:S04]  /*b220*/  FMNMX.FTZ R20, R197, R20, !PT ;  /* 0x00000014c5147209 */ /* 0x004fc80007810000 */
[----:B------:R-:W-:Y:S01]  /*b230*/  FMNMX.FTZ R20, R91, R20, !PT ;  /* 0x000000145b147209 */ /* 0x000fe20007810000 */
[----:B------:R-:W-:Y:S03]  /*b240*/  MUFU.EX2 R206, R206 ;  /* 0x000000ce00ce7308 */ /* 0x000fe60000000800 */
[----:B---3--:R-:W-:-:S04]  /*b250*/  FMNMX.FTZ R20, R199, R20, !PT ;  /* 0x00000014c7147209 */ /* 0x008fc80007810000 */
[----:B----4-:R-:W-:Y:S01]  /*b260*/  FMNMX.FTZ R90, R95, R20, !PT ;  /* 0x000000145f5a7209 */ /* 0x010fe20007810000 */
[----:B------:R-:W-:-:S04]  /*b270*/  FFMA.FTZ R20, R179, R88, -R231 ;  /* 0x00000058b3147223 */ /* 0x000fc800000108e7 */
[----:B------:R-:W0:Y:S02]  /*b280*/  SHFL.BFLY PT, R133, R90, 0x2, 0x1f ;  /* 0x0c401f005a857f89 */ /* 0x000e2400000e0000 */
[----:B------:R-:W1:Y:S01]  /*b290*/  MUFU.EX2 R20, R20 ;  /* 0x0000001400147308 */ /* 0x000e620000000800 */
[----:B0-----:R-:W-:Y:S01]  /*b2a0*/  FMNMX.FTZ R94, R90, R133, !PT ;  /* 0x000000855a5e7209 */ /* 0x001fe20007810000 */
[-CC-:B------:R-:W-:Y:S01]  /*b2b0*/  FFMA.FTZ R133, R101, R88.reuse, -R231.reuse ;  /* 0x0000005865857223 */ /* 0x180fe200000108e7 */
[----:B------:R-:W-:-:S05]  /*b2c0*/  FFMA.FTZ R90, R181, R88, -R231 ;  /* 0x00000058b55a7223 */ /* 0x000fca00000108e7 */
[----:B------:R-:W-:Y:S08]  /*b2d0*/  MUFU.EX2 R133, R133 ;  /* 0x0000008500857308 */ /* 0x000ff00000000800 */
[----:B------:R-:W0:Y:S01]  /*b2e0*/  MUFU.EX2 R90, R90 ;  /* 0x0000005a005a7308 */ /* 0x000e220000000800 */
[----:B------:R-:W-:Y:S02]  /*b2f0*/  WARPGROUP.DEPBAR.LE gsb0, 0x0 ;  /* 0x00008000000079c5 */ /* 0x000fe40000010000 */
[----:B------:R-:W-:Y:S01]  /*b300*/  WARPGROUP.ARRIVE ;  /* 0x00000000000079c5 */ /* 0x000fe20000000000 */
[-CC-:B------:R-:W-:Y:S01]  /*b310*/  FFMA.FTZ R210, R177, R88.reuse, -R231.reuse ;  /* 0x00000058b1d27223 */ /* 0x180fe200000108e7 */
[-CC-:B------:R-:W-:Y:S01]  /*b320*/  FFMA.FTZ R208, R175, R88.reuse, -R231.reuse ;  /* 0x00000058afd07223 */ /* 0x180fe200000108e7 */
[----:B------:R-:W2:Y:S01]  /*b330*/  SHFL.BFLY PT, R177, R94, 0x1, 0x1f ;  /* 0x0c201f005eb17f89 */ /* 0x000ea200000e0000 */
[-CC-:B------:R-:W-:Y:S01]  /*b340*/  FFMA.FTZ R175, R185, R88.reuse, -R231.reuse ;  /* 0x00000058b9af7223 */ /* 0x180fe200000108e7 */
[----:B------:R-:W-:Y:S01]  /*b350*/  FFMA.FTZ R231, R93, R88, -R231 ;  /* 0x000000585de77223 */ /* 0x000fe200000108e7 */
[----:B------:R-:W-:Y:S01]  /*b360*/  HGMMA.64x128x16.F32 R24, R212, gdesc[UR8].tnspB, R24, gsb0 ;  /* 0x41e00008d4187df0 */ /* 0x000fe20008000818 */
[----:B------:R-:W-:Y:S01]  /*b370*/  UMOV UR10, UR6 ;  /* 0x00000006000a7c82 */ /* 0x000fe20008000000 */
[----:B------:R-:W-:Y:S01]  /*b380*/  UMOV UR11, 0x40000040 ;  /* 0x40000040000b7882 */ /* 0x000fe20000000000 */
[----:B------:R-:W-:Y:S08]  /*b390*/  MUFU.EX2 R208, R208 ;  /* 0x000000d000d07308 */ /* 0x000ff00000000800 */
[----:B------:R-:W-:Y:S08]  /*b3a0*/  MUFU.EX2 R210, R210 ;  /* 0x000000d200d27308 */ /* 0x000ff00000000800 */
[----:B------:R-:W-:Y:S01]  /*b3b0*/  MUFU.EX2 R175, R175 ;  /* 0x000000af00af7308 */ /* 0x000fe20000000800 */
[----:B--2---:R-:W-:-:S05]  /*b3c0*/  FMNMX.FTZ R101, R94, R177, !PT ;  /* 0x000000b15e657209 */ /* 0x004fca0007810000 */
[C---:B------:R-:W-:Y:S01]  /*b3d0*/  FADD.FTZ R93, -R101.reuse, R13 ;  /* 0x0000000d655d7221 */ /* 0x040fe20000010100 */
[-C--:B------:R-:W-:Y:S01]  /*b3e0*/  FMUL.FTZ R181, R101, R88.reuse ;  /* 0x0000005865b57220 */ /* 0x080fe20000410000 */
[----:B------:R2:W-:Y:S02]  /*b3f0*/  MUFU.EX2 R94, R187 ;  /* 0x000000bb005e7308 */ /* 0x0005e40000000800 */
        /* <DEDUP_REMOVED lines=11> */
[----:B------:R-:W-:Y:S01]  /*b4b0*/  FFMA.FTZ R131, R135, R88, -R181 ;  /* 0x0000005887837223 */ /* 0x000fe200000108b5 */
[----:B------:R-:W-:-:S02]  /*b4c0*/  IMAD.U32 R135, RZ, RZ, UR60 ;  /* 0x0000003cff877e24 */ /* 0x000fc4000f8e00ff */
[-CC-:B------:R-:W-:Y:S01]  /*b4d0*/  FFMA.FTZ R185, R154, R88.reuse, -R181.reuse ;  /* 0x000000589ab97223 */ /* 0x180fe200000108b5 */
[----:B------:R-:W-:Y:S01]  /*b4e0*/  MUFU.EX2 R96, R96 ;  /* 0x0000006000607308 */ /* 0x000fe20000000800 */
[-CC-:B------:R-:W-:Y:S01]  /*b4f0*/  FFMA.FTZ R21, R130, R88.reuse, -R181.reuse ;  /* 0x0000005882157223 */ /* 0x180fe200000108b5 */
[-CC-:B------:R-:W-:Y:S01]  /*b500*/  FFMA.FTZ R122, R122, R88.reuse, -R181.reuse ;  /* 0x000000587a7a7223 */ /* 0x180fe200000108b5 */
[----:B------:R-:W-:Y:S02]  /*b510*/  @!P1 IMAD R130, R135, 0x8, R0 ;  /* 0x0000000887829824 */ /* 0x000fe400078e0200 */
[-CC-:B------:R-:W-:Y:S01]  /*b520*/  FFMA.FTZ R110, R155, R88.reuse, -R181.reuse ;  /* 0x000000589b6e7223 */ /* 0x180fe200000108b5 */
[-CC-:B--2---:R-:W-:Y:S01]  /*b530*/  FFMA.FTZ R187, R158, R88.reuse, -R181.reuse ;  /* 0x000000589ebb7223 */ /* 0x184fe200000108b5 */
[-CC-:B------:R-:W-:Y:S01]  /*b540*/  FFMA.FTZ R106, R159, R88.reuse, -R181.reuse ;  /* 0x000000589f6a7223 */ /* 0x180fe200000108b5 */
[-CC-:B------:R-:W-:Y:S01]  /*b550*/  FFMA.FTZ R205, R114, R88.reuse, -R181.reuse ;  /* 0x0000005872cd7223 */ /* 0x180fe200000108b5 */
[----:B------:R-:W-:Y:S01]  /*b560*/  MUFU.EX2 R177, R177 ;  /* 0x000000b100b17308 */ /* 0x000fe20000000800 */
[-CC-:B------:R-:W-:Y:S01]  /*b570*/  FFMA.FTZ R104, R146, R88.reuse, -R181.reuse ;  /* 0x0000005892687223 */ /* 0x180fe200000108b5 */
[-CC-:B------:R-:W-:Y:S01]  /*b580*/  FFMA.FTZ R203, R126, R88.reuse, -R181.reuse ;  /* 0x000000587ecb7223 */ /* 0x180fe200000108b5 */
[----:B------:R-:W-:Y:S01]  /*b590*/  FFMA.FTZ R155, R147, R88, -R181 ;  /* 0x00000058939b7223 */ /* 0x000fe200000108b5 */
[----:B------:R-:W-:-:S02]  /*b5a0*/  @!P1 VIADD R130, R130, 0x34860 ;  /* 0x0003486082829836 */ /* 0x000fc40000000000 */
[-CC-:B------:R-:W-:Y:S01]  /*b5b0*/  FFMA.FTZ R102, R150, R88.reuse, -R181.reuse ;  /* 0x0000005896667223 */ /* 0x180fe200000108b5 */
[-CC-:B------:R-:W-:Y:S01]  /*b5c0*/  FFMA.FTZ R147, R151, R88.reuse, -R181.reuse ;  /* 0x0000005897937223 */ /* 0x180fe200000108b5 */
[-CC-:B------:R-:W-:Y:S01]  /*b5d0*/  FFMA.FTZ R127, R127, R88.reuse, -R181.reuse ;  /* 0x000000587f7f7223 */ /* 0x180fe200000108b5 */
[----:B------:R-:W-:Y:S01]  /*b5e0*/  MUFU.EX2 R179, R179 ;  /* 0x000000b300b37308 */ /* 0x000fe20000000800 */
[----:B------:R-:W-:Y:S01]  /*b5f0*/  @!P1 PRMT R130, RZ, 0x654, R130 ;  /* 0x00000654ff829816 */ /* 0x000fe20000000082 */
        /* <DEDUP_REMOVED lines=11> */
[----:B------:R-:W-:-:S03]  /*b6b0*/  R2UR UR60, R2 ;  /* 0x00000000023c72ca */ /* 0x000fc600000e0000 */
        /* <DEDUP_REMOVED lines=11> */
[----:B-1----:R-:W-:Y:S02]  /*b770*/  F2FP.F16.F32.PACK_AB R212, R97, R20 ;  /* 0x0000001461d4723e */ /* 0x002fe400000000ff */
[----:B0-----:R-:W-:Y:S02]  /*b780*/  F2FP.F16.F32.PACK_AB R214, R133, R90 ;  /* 0x0000005a85d6723e */ /* 0x001fe400000000ff */
[----:B------:R-:W0:Y:S01]  /*b790*/  MUFU.EX2 R155, R155 ;  /* 0x0000009b009b7308 */ /* 0x000e220000000800 */
[----:B------:R-:W-:Y:S07]  /*b7a0*/  HGMMA.64x128x16.F32 R24, R216, gdesc[UR8].tnspB, R24, gsb0 ;  /* 0x41e00008d8187df0 */ /* 0x000fee0008000818 */
[----:B------:R-:W-:Y:S08]  /*b7b0*/  MUFU.EX2 R102, R102 ;  /* 0x0000006600667308 */ /* 0x000ff00000000800 */
[----:B------:R-:W1:Y:S01]  /*b7c0*/  MUFU.EX2 R147, R147 ;  /* 0x0000009300937308 */ /* 0x000e620000000800 */
[----:B0-----:R-:W-:-:S07]  /*b7d0*/  F2FP.F16.F32.PACK_AB R189, R155, R104 ;  /* 0x000000689bbd723e */ /* 0x001fce00000000ff */
[----:B------:R-:W-:Y:S08]  /*b7e0*/  MUFU.EX2 R100, R100 ;  /* 0x0000006400647308 */ /* 0x000ff00000000800 */
        /* <DEDUP_REMOVED lines=16> */
[----:B------:R1:W-:Y:S06]  /*b8f0*/  BAR.ARV R124, 0x100 ;  /* 0x0004007c0000751d */ /* 0x0003ec0000002000 */
[----:B------:R2:W-:Y:S01]  /*b900*/  @!P1 SYNCS.ARRIVE.TRANS64.RED.A1T0 RZ, [R128+URZ], RZ ;  /* 0x000000ff80ff99a7 */ /* 0x0005e2000810043f */
[----:B------:R-:W-:Y:S01]  /*b910*/  MUFU.EX2 R95, R95 ;  /* 0x0000005f005f7308 */ /* 0x000fe20000000800 */
[----:B-1----:R-:W-:Y:S01]  /*b920*/  FADD.FTZ R124, R178, R11 ;  /* 0x0000000bb27c7221 */ /* 0x002fe20000010000 */
[----:B------:R-:W-:Y:S01]  /*b930*/  FFMA.FTZ R11, R123, R88, -R181 ;  /* 0x000000587b0b7223 */ /* 0x000fe200000108b5 */
[----:B0-----:R-:W-:Y:S01]  /*b940*/  F2FP.F16.F32.PACK_AB R218, R13, R94 ;  /* 0x0000005e0dda723e */ /* 0x001fe200000000ff */
[-C--:B------:R-:W-:Y:S01]  /*b950*/  FMUL.FTZ R24, R24, R12.reuse ;  /* 0x0000000c18187220 */ /* 0x080fe20000410000 */
[----:B------:R-:W-:Y:S01]  /*b960*/  FADD.FTZ R135, R169, R124 ;  /* 0x0000007ca9877221 */ /* 0x000fe20000010000 */
[----:B------:R-:W-:Y:S01]  /*b970*/  FMUL.FTZ R25, R25, R12 ;  /* 0x0000000c19197220 */ /* 0x000fe20000410000 */
[----:B--2---:R-:W-:Y:S01]  /*b980*/  FFMA.FTZ R128, R93, R10, R96 ;  /* 0x0000000a5d807223 */ /* 0x004fe20000010060 */
[----:B------:R0:W-:Y:S01]  /*b990*/  @!P1 SYNCS.ARRIVE.TRANS64.RED.A1T0 RZ, [R130+URZ], RZ ;  /* 0x000000ff82ff99a7 */ /* 0x0001e2000810043f */
[----:B------:R1:W-:Y:S01]  /*b9a0*/  MUFU.EX2 R10, R122 ;  /* 0x0000007a000a7308 */ /* 0x0003e20000000800 */
[----:B------:R-:W-:Y:S01]  /*b9b0*/  FMUL.FTZ R28, R28, R12 ;  /* 0x0000000c1c1c7220 */ /* 0x000fe20000410000 */
[C---:B------:R-:W-:Y:S01]  /*b9c0*/  FADD.FTZ R128, R177.reuse, R128 ;  /* 0x00000080b1807221 */ /* 0x040fe20000010000 */
[----:B------:R-:W-:Y:S01]  /*b9d0*/  F2FP.F16.F32.PACK_AB R177, R177, R96 ;  /* 0x00000060b1b1723e */ /* 0x000fe200000000ff */
[-C--:B------:R-:W-:Y:S01]  /*b9e0*/  FMUL.FTZ R29, R29, R12.reuse ;  /* 0x0000000c1d1d7220 */ /* 0x080fe20000410000 */
[----:B------:R-:W-:Y:S01]  /*b9f0*/  FMUL.FTZ R32, R32, R12 ;  /* 0x0000000c20207220 */ /* 0x000fe20000410000 */
[----:B------:R-:W-:Y:S01]  /*ba00*/  FADD.FTZ R123, R179, R128 ;  /* 0x00000080b37b7221 */ /* 0x000fe20000010000 */
[----:B------:R-:W-:Y:S01]  /*ba10*/  F2FP.F16.F32.PACK_AB R179, R116, R179 ;  /* 0x000000b374b3723e */ /* 0x000fe200000000ff */
[----:B------:R-:W2:Y:S01]  /*ba20*/  MUFU.EX2 R11, R11 ;  /* 0x0000000b000b7308 */ /* 0x000ea20000000800 */
[----:B-1----:R-:W-:Y:S01]  /*ba30*/  FADD.FTZ R122, R180, R135 ;  /* 0x00000087b47a7221 */ /* 0x002fe20000010000 */
[----:B------:R-:W-:Y:S01]  /*ba40*/  FADD.FTZ R123, R116, R123 ;  /* 0x0000007b747b7221 */ /* 0x000fe20000010000 */
[----:B------:R-:W-:Y:S01]  /*ba50*/  F2FP.F16.F32.PACK_AB R180, R201, R180 ;  /* 0x000000b4c9b4723e */ /* 0x000fe200000000ff */
[-C--:B------:R-:W-:Y:S01]  /*ba60*/  FMUL.FTZ R33, R33, R12.reuse ;  /* 0x0000000c21217220 */ /* 0x080fe20000410000 */
[----:B------:R-:W-:Y:S01]  /*ba70*/  FMUL.FTZ R36, R36, R12 ;  /* 0x0000000c24247220 */ /* 0x000fe20000410000 */
[----:B------:R-:W-:Y:S01]  /*ba80*/  FADD.FTZ R124, R112, R123 ;  /* 0x0000007b707c7221 */ /* 0x000fe20000010000 */
[----:B------:R-:W-:Y:S01]  /*ba90*/  FADD.FTZ R123, R201, R122 ;  /* 0x0000007ac97b7221 */ /* 0x000fe20000010000 */
[----:B------:R-:W-:Y:S01]  /*baa0*/  FFMA.FTZ R122, R115, R88, -R181 ;  /* 0x00000058737a7223 */ /* 0x000fe200000108b5 */
[-C--:B------:R-:W-:Y:S01]  /*bab0*/  FMUL.FTZ R37, R37, R12.reuse ;  /* 0x0000000c25257220 */ /* 0x080fe20000410000 */
[----:B------:R-:W-:Y:S01]  /*bac0*/  FADD.FTZ R124, R163, R124 ;  /* 0x0000007ca37c7221 */ /* 0x000fe20000010000 */
[----:B------:R-:W-:Y:S01]  /*bad0*/  FADD.FTZ R114, R182, R123 ;  /* 0x0000007bb6727221 */ /* 0x000fe20000010000 */
[-C--:B------:R-:W-:Y:S01]  /*bae0*/  FMUL.FTZ R40, R40, R12.reuse ;  /* 0x0000000c28287220 */ /* 0x080fe20000410000 */
[----:B------:R-:W-:Y:S01]  /*baf0*/  FMUL.FTZ R41, R41, R12 ;  /* 0x0000000c29297220 */ /* 0x000fe20000410000 */
[----:B------:R-:W-:Y:S01]  /*bb00*/  FADD.FTZ R115, R183, R124 ;  /* 0x0000007cb7737221 */ /* 0x000fe20000010000 */
[----:B------:R-:W-:Y:S01]  /*bb10*/  FADD.FTZ R123, R161, R114 ;  /* 0x00000072a17b7221 */ /* 0x000fe20000010000 */
[-C--:B------:R-:W-:Y:S01]  /*bb20*/  FFMA.FTZ R124, R119, R88.reuse, -R181 ;  /* 0x00000058777c7223 */ /* 0x080fe200000108b5 */
[----:B------:R1:W3:Y:S01]  /*bb30*/  MUFU.EX2 R114, R127 ;  /* 0x0000007f00727308 */ /* 0x0002e20000000800 */
[----:B------:R-:W-:Y:S01]  /*bb40*/  FADD.FTZ R126, R118, R115 ;  /* 0x00000073767e7221 */ /* 0x000fe20000010000 */
[----:B------:R-:W-:Y:S01]  /*bb50*/  FADD.FTZ R128, R184, R123 ;  /* 0x0000007bb8807221 */ /* 0x000fe20000010000 */
[-CC-:B------:R-:W-:Y:S01]  /*bb60*/  FFMA.FTZ R123, R111, R88.reuse, -R181.reuse ;  /* 0x000000586f7b7223 */ /* 0x180fe200000108b5 */
[-CC-:B------:R-:W-:Y:S01]  /*bb70*/  FFMA.FTZ R119, R99, R88.reuse, -R181.reuse ;  /* 0x0000005863777223 */ /* 0x180fe200000108b5 */
[----:B------:R-:W-:Y:S01]  /*bb80*/  FADD.FTZ R115, R185, R126 ;  /* 0x0000007eb9737221 */ /* 0x000fe20000010000 */
[-C--:B------:R-:W-:Y:S01]  /*bb90*/  FFMA.FTZ R126, R107, R88.reuse, -R181 ;  /* 0x000000586b7e7223 */ /* 0x080fe200000108b5 */
[----:B------:R-:W-:Y:S01]  /*bba0*/  FADD.FTZ R107, R165, R128 ;  /* 0x00000080a56b7221 */ /* 0x000fe20000010000 */
[----:B------:R-:W4:Y:S01]  /*bbb0*/  MUFU.EX2 R122, R122 ;  /* 0x0000007a007a7308 */ /* 0x000f220000000800 */
[C---:B------:R-:W-:Y:S01]  /*bbc0*/  FADD.FTZ R128, R110.reuse, R115 ;  /* 0x000000736e807221 */ /* 0x040fe20000010000 */
[----:B------:R-:W-:Y:S01]  /*bbd0*/  F2FP.F16.F32.PACK_AB R185, R110, R185 ;  /* 0x000000b96eb9723e */ /* 0x000fe200000000ff */
[----:B0-----:R-:W-:Y:S01]  /*bbe0*/  FADD.FTZ R130, R186, R107 ;  /* 0x0000006bba827221 */ /* 0x001fe20000010000 */
[-C--:B------:R-:W-:Y:S01]  /*bbf0*/  FFMA.FTZ R107, R193, R88.reuse, -R181 ;  /* 0x00000058c16b7223 */ /* 0x080fe200000108b5 */
[----:B------:R-:W-:Y:S01]  /*bc00*/  FADD.FTZ R111, R187, R128 ;  /* 0x00000080bb6f7221 */ /* 0x000fe20000010000 */
[C---:B------:R-:W-:Y:S01]  /*bc10*/  F2FP.F16.F32.PACK_AB R187, R106.reuse, R187 ;  /* 0x000000bb6abb723e */ /* 0x040fe200000000ff */
[----:B------:R-:W-:Y:S01]  /*bc20*/  FADD.FTZ R115, R153, R130 ;  /* 0x0000008299737221 */ /* 0x000fe20000010000 */
[----:B------:R0:W-:Y:S01]  /*bc30*/  MUFU.EX2 R110, R123 ;  /* 0x0000007b006e7308 */ /* 0x0001e20000000800 */
[----:B-1----:R-:W-:Y:S01]  /*bc40*/  FADD.FTZ R127, R106, R111 ;  /* 0x0000006f6a7f7221 */ /* 0x002fe20000010000 */
[-C--:B------:R-:W-:Y:S01]  /*bc50*/  FFMA.FTZ R111, R195, R88.reuse, -R181 ;  /* 0x00000058c36f7223 */ /* 0x080fe200000108b5 */
[----:B------:R-:W-:Y:S01]  /*bc60*/  FADD.FTZ R128, R188, R115 ;  /* 0x00000073bc807221 */ /* 0x000fe20000010000 */
[----:B------:R-:W-:Y:S01]  /*bc70*/  FFMA.FTZ R115, R197, R88, -R181 ;  /* 0x00000058c5737223 */ /* 0x000fe200000108b5 */
[----:B------:R-:W-:Y:S01]  /*bc80*/  FADD.FTZ R130, R104, R127 ;  /* 0x0000007f68827221 */ /* 0x000fe20000010000 */
[----:B------:R-:W-:Y:S01]  /*bc90*/  F2FP.F16.F32.PACK_AB R193, R139, R100 ;  /* 0x000000648bc1723e */ /* 0x000fe200000000ff */
[----:B------:R-:W-:Y:S01]  /*bca0*/  FADD.FTZ R99, R145, R128 ;  /* 0x0000008091637221 */ /* 0x000fe20000010000 */
[----:B------:R-:W1:Y:S01]  /*bcb0*/  MUFU.EX2 R124, R124 ;  /* 0x0000007c007c7308 */ /* 0x000e620000000800 */
[----:B------:R-:W-:Y:S01]  /*bcc0*/  FADD.FTZ R127, R155, R130 ;  /* 0x000000829b7f7221 */ /* 0x000fe20000010000 */
[----:B------:R-:W-:Y:S01]  /*bcd0*/  F2FP.F16.F32.PACK_AB R195, R143, R98 ;  /* 0x000000628fc3723e */ /* 0x000fe200000000ff */
[----:B------:R-:W-:Y:S01]  /*bce0*/  FADD.FTZ R128, R190, R99 ;  /* 0x00000063be807221 */ /* 0x000fe20000010000 */
[-C--:B------:R-:W-:Y:S01]  /*bcf0*/  FFMA.FTZ R99, R91, R88.reuse, -R181 ;  /* 0x000000585b637223 */ /* 0x080fe200000108b5 */
[----:B------:R-:W-:Y:S01]  /*bd00*/  FADD.FTZ R130, R102, R127 ;  /* 0x0000007f66827221 */ /* 0x000fe20000010000 */
[----:B------:R-:W-:Y:S01]  /*bd10*/  FFMA.FTZ R91, R199, R88, -R181 ;  /* 0x00000058c75b7223 */ /* 0x000fe200000108b5 */
[----:B------:R-:W-:Y:S01]  /*bd20*/  FADD.FTZ R127, R149, R128 ;  /* 0x00000080957f7221 */ /* 0x000fe20000010000 */
[----:B------:R-:W-:Y:S01]  /*bd30*/  F2FP.F16.F32.PACK_AB R181, R163, R112 ;  /* 0x00000070a3b5723e */ /* 0x000fe200000000ff */
[----:B------:R-:W-:Y:S01]  /*bd40*/  FADD.FTZ R135, R147, R130 ;  /* 0x0000008293877221 */ /* 0x000fe20000010000 */
[----:B------:R-:W5:Y:S01]  /*bd50*/  MUFU.EX2 R96, R126 ;  /* 0x0000007e00607308 */ /* 0x000f620000000800 */
[----:B------:R-:W-:Y:S01]  /*bd60*/  FADD.FTZ R128, R192, R127 ;  /* 0x0000007fc0807221 */ /* 0x000fe20000010000 */
[----:B------:R-:W-:Y:S01]  /*bd70*/  F2FP.F16.F32.PACK_AB R197, R108, R21 ;  /* 0x000000156cc5723e */ /* 0x000fe200000000ff */
[----:B------:R-:W-:Y:S01]  /*bd80*/  FADD.FTZ R130, R100, R135 ;  /* 0x0000008764827221 */ /* 0x000fe20000010000 */
[----:B--2---:R-:W-:Y:S01]  /*bd90*/  F2FP.F16.F32.PACK_AB R201, R11, R10 ;  /* 0x0000000a0bc9723e */ /* 0x004fe200000000ff */
        /* <DEDUP_REMOVED lines=35> */
[----:B------:R2:W5:Y:S01]  /*bfd0*/  MUFU.EX2 R106, R107 ;  /* 0x0000006b006a7308 */ /* 0x0005620000000800 */
[----:B------:R-:W-:Y:S01]  /*bfe0*/  FADD.FTZ R104, R202, R15 ;  /* 0x0000000fca687221 */ /* 0x000fe20000010000 */
[-C--:B------:R-:W-:Y:S01]  /*bff0*/  FMUL.FTZ R73, R73, R12.reuse ;  /* 0x0000000c49497220 */ /* 0x080fe20000410000 */
[----:B------:R-:W-:Y:S01]  /*c000*/  FADD.FTZ R15, R203, R112 ;  /* 0x00000070cb0f7221 */ /* 0x000fe20000010000 */
[-C--:B------:R-:W-:Y:S01]  /*c010*/  FMUL.FTZ R76, R76, R12.reuse ;  /* 0x0000000c4c4c7220 */ /* 0x080fe20000410000 */
[----:B0-----:R-:W-:Y:S01]  /*c020*/  FADD.FTZ R123, R125, R104 ;  /* 0x000000687d7b7221 */ /* 0x001fe20000010000 */
[-C--:B------:R-:W-:Y:S01]  /*c030*/  FMUL.FTZ R77, R77, R12.reuse ;  /* 0x0000000c4d4d7220 */ /* 0x080fe20000410000 */
[----:B---3--:R-:W-:Y:S01]  /*c040*/  FADD.FTZ R102, R114, R15 ;  /* 0x0000000f72667221 */ /* 0x008fe20000010000 */
[-C--:B------:R-:W-:Y:S01]  /*c050*/  FMUL.FTZ R80, R80, R12.reuse ;  /* 0x0000000c50507220 */ /* 0x080fe20000410000 */
[----:B------:R-:W-:Y:S01]  /*c060*/  FADD.FTZ R100, R204, R123 ;  /* 0x0000007bcc647221 */ /* 0x000fe20000010000 */
[-C--:B------:R-:W-:Y:S01]  /*c070*/  FMUL.FTZ R81, R81, R12.reuse ;  /* 0x0000000c51517220 */ /* 0x080fe20000410000 */
[----:B------:R-:W-:Y:S01]  /*c080*/  FADD.FTZ R15, R205, R102 ;  /* 0x00000066cd0f7221 */ /* 0x000fe20000010000 */
[-C--:B------:R-:W-:Y:S01]  /*c090*/  FMUL.FTZ R84, R84, R12.reuse ;  /* 0x0000000c54547220 */ /* 0x080fe20000410000 */
[----:B--2---:R-:W-:Y:S01]  /*c0a0*/  FADD.FTZ R107, R113, R100 ;  /* 0x00000064716b7221 */ /* 0x004fe20000010000 */
[----:B------:R-:W0:Y:S01]  /*c0b0*/  MUFU.EX2 R102, R111 ;  /* 0x0000006f00667308 */ /* 0x000e220000000800 */
[----:B----4-:R-:W-:Y:S01]  /*c0c0*/  FADD.FTZ R98, R122, R15 ;  /* 0x0000000f7a627221 */ /* 0x010fe20000010000 */
[----:B------:R-:W-:Y:S01]  /*c0d0*/  FMUL.FTZ R85, R85, R12 ;  /* 0x0000000c55557220 */ /* 0x000fe20000410000 */
[----:B------:R-:W-:Y:S01]  /*c0e0*/  FADD.FTZ R100, R206, R107 ;  /* 0x0000006bce647221 */ /* 0x000fe20000010000 */
[----:B------:R-:W-:Y:S01]  /*c0f0*/  F2FP.F16.F32.PACK_AB R178, R169, R178 ;  /* 0x000000b2a9b2723e */ /* 0x000fe200000000ff */
[----:B------:R-:W-:Y:S01]  /*c100*/  FADD.FTZ R15, R207, R98 ;  /* 0x00000062cf0f7221 */ /* 0x000fe20000010000 */
[----:B------:R-:W-:Y:S01]  /*c110*/  F2FP.F16.F32.PACK_AB R182, R161, R182 ;  /* 0x000000b6a1b6723e */ /* 0x000fe200000000ff */
[----:B------:R-:W-:Y:S01]  /*c120*/  FADD.FTZ R21, R117, R100 ;  /* 0x0000006475157221 */ /* 0x000fe20000010000 */
[----:B------:R-:W-:Y:S01]  /*c130*/  F2FP.F16.F32.PACK_AB R183, R118, R183 ;  /* 0x000000b776b7723e */ /* 0x000fe200000000ff */
[----:B-1----:R-:W-:Y:S01]  /*c140*/  FADD.FTZ R98, R124, R15 ;  /* 0x0000000f7c627221 */ /* 0x002fe20000010000 */
[----:B------:R-:W-:Y:S01]  /*c150*/  F2FP.F16.F32.PACK_AB R184, R165, R184 ;  /* 0x000000b8a5b8723e */ /* 0x000fe200000000ff */
[----:B------:R-:W-:Y:S01]  /*c160*/  FADD.FTZ R100, R208, R21 ;  /* 0x00000015d0647221 */ /* 0x000fe20000010000 */
[----:B------:R-:W-:Y:S01]  /*c170*/  F2FP.F16.F32.PACK_AB R186, R153, R186 ;  /* 0x000000ba99ba723e */ /* 0x000fe200000000ff */
[----:B------:R-:W-:Y:S01]  /*c180*/  FADD.FTZ R15, R209, R98 ;  /* 0x00000062d10f7221 */ /* 0x000fe20000010000 */
[----:B------:R-:W-:Y:S01]  /*c190*/  F2FP.F16.F32.PACK_AB R188, R145, R188 ;  /* 0x000000bc91bc723e */ /* 0x000fe200000000ff */
[----:B------:R-:W-:Y:S01]  /*c1a0*/  FADD.FTZ R11, R105, R100 ;  /* 0x00000064690b7221 */ /* 0x000fe20000010000 */
[----:B------:R-:W-:Y:S01]  /*c1b0*/  F2FP.F16.F32.PACK_AB R190, R149, R190 ;  /* 0x000000be95be723e */ /* 0x000fe200000000ff */
[----:B-----5:R-:W-:Y:S01]  /*c1c0*/  FADD.FTZ R10, R96, R15 ;  /* 0x0000000f600a7221 */ /* 0x020fe20000010000 */
        /* <DEDUP_REMOVED lines=8> */
[----:B------:R-:W2:Y:S01]  /*c250*/  MUFU.EX2 R98, R91 ;  /* 0x0000005b00627308 */ /* 0x000ea20000000800 */
        /* <DEDUP_REMOVED lines=10> */
[----:B0-----:R-:W-:Y:S01]  /*c300*/  FADD.FTZ R11, R102, R11 ;  /* 0x0000000b660b7221 */ /* 0x001fe20000010000 */
[----:B------:R-:W-:Y:S01]  /*c310*/  F2FP.F16.F32.PACK_AB R204, R113, R204 ;  /* 0x000000cc71cc723e */ /* 0x000fe200000000ff */
        /* <DEDUP_REMOVED lines=14> */
[----:B--2---:R-:W-:Y:S01]  /*c400*/  FADD.FTZ R15, R98, R11 ;  /* 0x0000000b620f7221 */ /* 0x004fe20000010000 */
[----:B------:R-:W-:Y:S01]  /*c410*/  F2FP.F16.F32.PACK_AB R213, R119, R106 ;  /* 0x0000006a77d5723e */ /* 0x000fe200000000ff */
[----:B------:R-:W-:Y:S01]  /*c420*/  FADD.FTZ R11, R13, R10 ;  /* 0x0000000a0d0b7221 */ /* 0x000fe20000010000 */
[----:B------:R-:W-:Y:S01]  /*c430*/  F2FP.F16.F32.PACK_AB R215, R103, R102 ;  /* 0x0000006667d7723e */ /* 0x000fe200000000ff */
[----:B------:R-:W-:Y:S01]  /*c440*/  FADD.FTZ R10, R95, R15 ;  /* 0x0000000f5f0a7221 */ /* 0x000fe20000010000 */
        /* <DEDUP_REMOVED lines=35> */
[----:B------:R-:W-:Y:S01]  /*c680*/  MOV R15, R16 ;  /* 0x00000010000f7202 */ /* 0x000fe20000000f00 */
[----:B------:R-:W-:-:S02]  /*c690*/  IMAD.MOV.U32 R13, RZ, RZ, R101 ;  /* 0x000000ffff0d7224 */ /* 0x000fc400078e0065 */
[----:B------:R-:W-:Y:S01]  /*c6a0*/  IMAD.MOV.U32 R12, RZ, RZ, R89 ;  /* 0x000000ffff0c7224 */ /* 0x000fe200078e0059 */
[----:B------:R-:W-:Y:S06]  /*c6b0*/  @P2 BRA `(.L_x_5790) ;  /* 0xffffffa800582947 */ /* 0x000fec000383ffff */
.L_x_5781:
[----:B------:R-:W-:Y:S06]  /*c6c0*/  BAR.ARV 0x8, 0x120 ;  /* 0x0204800000007b1d */ /* 0x000fec0000002000 */
[----:B------:R-:W-:Y:S05]  /*c6d0*/  @!P0 BRA `(.L_x_5791) ;  /* 0x0000000000048947 */ /* 0x000fea0003800000 */
[----:B------:R-:W-:Y:S01]  /*c6e0*/  BPT.TRAP 0x1 ;  /* 0x000000040000795c */ /* 0x000fe20000300000 */
.L_x_5791:
[----:B------:R-:W-:Y:S01]  /*c6f0*/  IMAD R8, R2, 0x8, R0 ;  /* 0x0000000802087824 */ /* 0x000fe200078e0200 */
[----:B------:R-:W-:-:S04]  /*c700*/  SHF.L.U32 R3, R16, 0x1f, RZ ;  /* 0x0000001f10037819 */ /* 0x000fc800000006ff */
[----:B------:R0:W1:Y:S01]  /*c710*/  SYNCS.PHASECHK.TRANS64.TRYWAIT P2, [R8+URZ+0x34850], R3 ;  /* 0x03485003080075a7 */ /* 0x000062000804017f */
[----:B------:R-:W-:Y:S05]  /*c720*/  @!P0 BRA `(.L_x_5792) ;  /* 0x0000000000048947 */ /* 0x000fea0003800000 */
[----:B------:R-:W-:Y:S01]  /*c730*/  BPT.TRAP 0x1 ;  /* 0x000000040000795c */ /* 0x000fe20000300000 */
.L_x_5792:
[----:B-1----:R-:W-:Y:S05]  /*c740*/  @P2 BRA `(.L_x_5793) ;  /* 0x0000000000082947 */ /* 0x002fea0003800000 */
[----:B------:R-:W1:Y:S02]  /*c750*/  SYNCS.PHASECHK.TRANS64.TRYWAIT P0, [R8+URZ+0x34850], R3 ;  /* 0x03485003080075a7 */ /* 0x000e64000800017f */
[----:B-1----:R-:W-:Y:S05]  /*c760*/  @!P0 BRA `(.L_x_5794) ;  /* 0x00000074007c8947 */ /* 0x002fea0003800000 */
.L_x_5793:
[----:B------:R-:W-:Y:S05]  /*c770*/  WARPSYNC.ALL ;  /* 0x0000000000007948 */ /* 0x000fea0003800000 */
[----:B------:R-:W-:Y:S01]  /*c780*/  VIADD R0, R0, 0x400 ;  /* 0x0000040000007836 */ /* 0x000fe20000000000 */
[----:B------:R-:W-:Y:S01]  /*c790*/  WARPGROUP.ARRIVE ;  /* 0x00000000000079c5 */ /* 0x000fe20000000000 */
[----:B------:R-:W-:Y:S01]  /*c7a0*/  IMAD.MOV.U32 R7, RZ, RZ, 0x40000040 ;  /* 0x40000040ff077424 */ /* 0x000fe200078e00ff */
[----:B01----:R-:W-:Y:S01]  /*c7b0*/  SHFL.BFLY PT, R3, R10, 0x2, 0x1f ;  /* 0x0c401f000a037f89 */ /* 0x003fe200000e0000 */
[----:B------:R-:W-:Y:S01]  /*c7c0*/  IMAD.MOV.U32 R9, RZ, RZ, RZ ;  /* 0x000000ffff097224 */ /* 0x000fe200078e00ff */
[----:B------:R-:W-:Y:S01]  /*c7d0*/  SHF.R.U32.HI R0, RZ, 0x4, R0 ;  /* 0x00000004ff007819 */ /* 0x000fe20000011600 */
[----:B------:R-:W-:-:S03]  /*c7e0*/  VIADD R223, R223, 0x1 ;  /* 0x00000001dfdf7836 */ /* 0x000fc60000000000 */
[----:B------:R-:W-:-:S04]  /*c7f0*/  LOP3.LUT R0, R0, 0x3fff, RZ, 0xc0, !PT ;  /* 0x00003fff00007812 */ /* 0x000fc800078ec0ff */
[----:B------:R-:W-:Y:S02]  /*c800*/  LOP3.LUT R5, R0, 0x5800000, RZ, 0xfc, !PT ;  /* 0x0580000000057812 */ /* 0x000fe400078efcff */
[----:B------:R-:W0:Y:S03]  /*c810*/  SHFL.BFLY PT, R0, R11, 0x2, 0x1f ;  /* 0x0c401f000b007f89 */ /* 0x000e2600000e0000 */
[----:B------:R-:W-:Y:S02]  /*c820*/  IMAD R4, R2, 0xb00, R5 ;  /* 0x00000b0002047824 */ /* 0x000fe400078e0205 */
[----:B------:R-:W-:Y:S02]  /*c830*/  IMAD.MOV.U32 R5, RZ, RZ, 0x40000040 ;  /* 0x40000040ff057424 */ /* 0x000fe400078e00ff */
[C---:B------:R-:W-:Y:S01]  /*c840*/  VIADD R6, R4.reuse, 0x80 ;  /* 0x0000008004067836 */ /* 0x040fe20000000000 */
[----:B------:R-:W-:-:S02]  /*c850*/  R2UR UR6, R4 ;  /* 0x00000000040672ca */ /* 0x000fc400000e0000 */
[----:B------:R-:W-:Y:S01]  /*c860*/  R2UR UR7, R5 ;  /* 0x00000000050772ca */ /* 0x000fe200000e0000 */
[----:B------:R-:W-:-:S12]  /*c870*/  IMAD.MOV.U32 R5, RZ, RZ, 0x40000040 ;  /* 0x40000040ff057424 */ /* 0x000fd800078e00ff */
[----:B------:R-:W-:Y:S01]  /*c880*/  HGMMA.64x128x16.F32 R24, R176, gdesc[UR4].tnspB, R24, gsb0 ;  /* 0x41e00004b0187df0 */ /* 0x000fe20008000818 */
[----:B------:R-:W-:Y:S01]  /*c890*/  R2UR UR6, R6 ;  /* 0x00000000060672ca */ /* 0x000fe200000e0000 */
[----:B------:R-:W-:Y:S01]  /*c8a0*/  VIADD R6, R4, 0x100 ;  /* 0x0000010004067836 */ /* 0x000fe20000000000 */
[----:B------:R-:W-:Y:S01]  /*c8b0*/  R2UR UR7, R7 ;  /* 0x00000000070772ca */ /* 0x000fe200000e0000 */
[----:B0-----:R-:W-:Y:S01]  /*c8c0*/  FADD.FTZ R0, R0, R11 ;  /* 0x0000000b00007221 */ /* 0x001fe20000010000 */
[----:B------:R-:W-:Y:S01]  /*c8d0*/  MOV R7, 0x40000040 ;  /* 0x4000004000077802 */ /* 0x000fe20000000f00 */
[----:B------:R-:W-:Y:S01]  /*c8e0*/  VIADD R11, R2, 0x1 ;  /* 0x00000001020b7836 */ /* 0x000fe20000000000 */
[----:B------:R-:W-:-:S04]  /*c8f0*/  MOV R2, RZ ;  /* 0x000000ff00027202 */ /* 0x000fc80000000f00 */
[----:B------:R-:W-:Y:S01]  /*c900*/  ISETP.NE.AND P2, PT, R11, 0x2, PT ;  /* 0x000000020b00780c */ /* 0x000fe20003f45270 */
[----:B------:R-:W-:Y:S02]  /*c910*/  WARPGROUP.DEPBAR.LE gsb0, 0x0 ;  /* 0x00008000000079c5 */ /* 0x000fe40000010000 */
[----:B------:R-:W-:-:S06]  /*c920*/  WARPGROUP.ARRIVE ;  /* 0x00000000000079c5 */ /* 0x000fcc0000000000 */
[----:B------:R-:W-:Y:S01]  /*c930*/  HGMMA.64x128x16.F32 R24, R180, gdesc[UR4].tnspB, R24, gsb0 ;  /* 0x41e00004b4187df0 */ /* 0x000fe20008000818 */
[----:B------:R-:W-:Y:S01]  /*c940*/  R2UR UR6, R6 ;  /* 0x00000000060672ca */ /* 0x000fe200000e0000 */
[----:B------:R-:W-:Y:S01]  /*c950*/  VIADD R6, R4, 0x180 ;  /* 0x0000018004067836 */ /* 0x000fe20000000000 */
[----:B------:R-:W-:Y:S01]  /*c960*/  R2UR UR7, R7 ;  /* 0x00000000070772ca */ /* 0x000fe200000e0000 */
[----:B------:R-:W-:Y:S01]  /*c970*/  IMAD.MOV.U32 R7, RZ, RZ, 0x40000040 ;  /* 0x40000040ff077424 */ /* 0x000fe200078e00ff */
[----:B------:R-:W-:Y:S02]  /*c980*/  WARPGROUP.DEPBAR.LE gsb0, 0x0 ;  /* 0x00008000000079c5 */ /* 0x000fe40000010000 */
[----:B------:R-:W-:-:S09]  /*c990*/  WARPGROUP.ARRIVE ;  /* 0x00000000000079c5 */ /* 0x000fd20000000000 */
        /* <DEDUP_REMOVED lines=22> */
[----:B------:R-:W-:Y:S02]  /*cb00*/  R2UR UR6, R6 ;  /* 0x00000000060672ca */ /* 0x000fe400000e0000 */
[----:B------:R-:W-:Y:S01]  /*cb10*/  R2UR UR7, R7 ;  /* 0x00000000070772ca */ /* 0x000fe200000e0000 */
[----:B------:R-:W-:Y:S01]  /*cb20*/  IMAD.MOV.U32 R7, RZ, RZ, 0x40000040 ;  /* 0x40000040ff077424 */ /* 0x000fe200078e00ff */
[----:B------:R-:W-:Y:S01]  /*cb30*/  IADD3 R6, R4, 0x380, RZ ;  /* 0x0000038004067810 */ /* 0x000fe20007ffe0ff */
[----:B------:R-:W-:Y:S02]  /*cb40*/  WARPGROUP.DEPBAR.LE gsb0, 0x0 ;  /* 0x00008000000079c5 */ /* 0x000fe40000010000 */
[----:B------:R-:W-:-:S08]  /*cb50*/  WARPGROUP.ARRIVE ;  /* 0x00000000000079c5 */ /* 0x000fd00000000000 */
        /* <DEDUP_REMOVED lines=9> */
[C---:B------:R-:W-:Y:S01]  /*cbf0*/  VIADD R6, R4.reuse, 0x480 ;  /* 0x0000048004067836 */ /* 0x040fe20000000000 */
[----:B------:R-:W-:Y:S01]  /*cc00*/  R2UR UR7, R7 ;  /* 0x00000000070772ca */ /* 0x000fe200000e0000 */
[----:B------:R-:W-:Y:S02]  /*cc10*/  IMAD.MOV.U32 R7, RZ, RZ, 0x40000040 ;  /* 0x40000040ff077424 */ /* 0x000fe400078e00ff */
[----:B------:R-:W-:Y:S01]  /*cc20*/  VIADD R4, R4, 0x500 ;  /* 0x0000050004047836 */ /* 0x000fe20000000000 */
[----:B------:R-:W-:Y:S02]  /*cc30*/  WARPGROUP.DEPBAR.LE gsb0, 0x0 ;  /* 0x00008000000079c5 */ /* 0x000fe40000010000 */
[----:B------:R-:W-:-:S07]  /*cc40*/  WARPGROUP.ARRIVE ;  /* 0x00000000000079c5 */ /* 0x000fce0000000000 */
[----:B------:R-:W-:Y:S01]  /*cc50*/  HGMMA.64x128x16.F32 R24, R208, gdesc[UR4].tnspB, R24, gsb0 ;  /* 0x41e00004d0187df0 */ /* 0x000fe20008000818 */
[----:B------:R-:W-:Y:S02]  /*cc60*/  R2UR UR6, R6 ;  /* 0x00000000060672ca */ /* 0x000fe400000e0000 */
[----:B------:R-:W-:Y:S01]  /*cc70*/  R2UR UR7, R7 ;  /* 0x00000000070772ca */ /* 0x000fe200000e0000 */
[----:B------:R-:W-:-:S05]  /*cc80*/  @!P1 VIADD R7, R8, 0x34860 ;  /* 0x0003486008079836 */ /* 0x000fca0000000000 */
[----:B------:R-:W-:Y:S01]  /*cc90*/  @!P1 PRMT R7, RZ, 0x654, R7 ;  /* 0x00000654ff079816 */ /* 0x000fe20000000007 */
[----:B------:R-:W-:Y:S02]  /*cca0*/  WARPGROUP.DEPBAR.LE gsb0, 0x0 ;  /* 0x00008000000079c5 */ /* 0x000fe40000010000 */
[----:B------:R-:W-:-:S06]  /*ccb0*/  WARPGROUP.ARRIVE ;  /* 0x00000000000079c5 */ /* 0x000fcc0000000000 */
[----:B------:R-:W-:Y:S01]  /*ccc0*/  HGMMA.64x128x16.F32 R24, R212, gdesc[UR4].tnspB, R24, gsb0 ;  /* 0x41e00004d4187df0 */ /* 0x000fe20008000818 */
        /* <DEDUP_REMOVED lines=10> */
[----:B------:R-:W-:Y:S01]  /*cd70*/  LOP3.LUT R16, R16, R3, RZ, 0x3c, !PT ;  /* 0x0000000310107212 */ /* 0x000fe200078e3cff */
[----:B------:R-:W-:Y:S01]  /*cd80*/  IMAD.MOV.U32 R3, RZ, RZ, -0x800000 ;  /* 0xff800000ff037424 */ /* 0x000fe200078e00ff */
[----:B------:R-:W-:-:S09]  /*cd90*/  FSETP.NE.FTZ.AND P3, PT, R13, RZ, PT ;  /* 0x000000ff0d00720b */ /* 0x000fd20003f75000 */
[----:B------:R-:W0:Y:S01]  /*cda0*/  @P0 MUFU.LG2 R5, R12 ;  /* 0x0000000c00050308 */ /* 0x000e220000000c00 */
[----:B------:R-:W-:-:S03]  /*cdb0*/  @P0 FMUL.FTZ R4, R88, 0.69314718246459960938 ;  /* 0x3f31721858040820 */ /* 0x000fc60000410000 */
[----:B------:R-:W-:-:S04]  /*cdc0*/  @P3 FMUL.FTZ R15, R88, 0.69314718246459960938 ;  /* 0x3f317218580f3820 */ /* 0x000fc80000410000 */
        /* <DEDUP_REMOVED lines=10> */
[----:B------:R-:W-:Y:S03]  /*ce70*/  HGMMA.64x128x16.F32 R24, R216, gdesc[UR4].tnspB, R24, gsb0 ;  /* 0x41e00004d8187df0 */ /* 0x000fe60008000818 */
[----:B------:R-:W-:Y:S02]  /*ce80*/  WARPGROUP.DEPBAR.LE gsb0, 0x0 ;  /* 0x00008000000079c5 */ /* 0x000fe40000010000 */
        /* <DEDUP_REMOVED lines=65> */
[----:B------:R-:W-:-:S07]  /*d2a0*/  SEL R2, R11, RZ, P2 ;  /* 0x000000ff0b027207 */ /* 0x000fce0001000000 */
.L_x_5773:
        /* <DEDUP_REMOVED lines=11> */
[----:B------:R-:W-:Y:S01]  /*d360*/  F2FP.F16.F32.PACK_AB R6, R6, R105 ;  /* 0x000000690606723e */ /* 0x000fe200000000ff */
[----:B------:R-:W-:Y:S01]  /*d370*/  ULDC.64 UR6, c[0x0][0x208] ;  /* 0x0000820000067ab9 */ /* 0x000fe20000000a00 */
[----:B------:R-:W-:Y:S02]  /*d380*/  F2FP.F16.F32.PACK_AB R60, R57, R60 ;  /* 0x0000003c393c723e */ /* 0x000fe400000000ff */
[----:B------:R-:W-:Y:S02]  /*d390*/  F2FP.F16.F32.PACK_AB R52, R45, R52 ;  /* 0x000000342d34723e */ /* 0x000fe400000000ff */
[----:B------:R-:W-:Y:S02]  /*d3a0*/  F2FP.F16.F32.PACK_AB R40, R37, R40 ;  /* 0x000000282528723e */ /* 0x000fe400000000ff */
[----:B------:R-:W-:-:S02]  /*d3b0*/  MOV R20, R28 ;  /* 0x0000001c00147202 */ /* 0x000fc40000000f00 */
[----:B--2---:R-:W-:-:S03]  /*d3c0*/  MOV R21, R5 ;  /* 0x0000000500157202 */ /* 0x004fc60000000f00 */
[----:B------:R-:W-:-:S03]  /*d3d0*/  IMAD.WIDE R4, R228, 0x2, R20 ;  /* 0x00000002e4047825 */ /* 0x000fc600078e0214 */
[C---:B------:R-:W-:Y:S02]  /*d3e0*/  LOP3.LUT R9, R4.reuse, 0x380, RZ, 0xc0, !PT ;  /* 0x0000038004097812 */ /* 0x040fe400078ec0ff */
[C---:B------:R-:W-:Y:S02]  /*d3f0*/  IADD3 R63, P6, R4.reuse, 0x20, RZ ;  /* 0x00000020043f7810 */ /* 0x040fe40007fde0ff */
[----:B------:R-:W-:Y:S02]  /*d400*/  SHF.R.U64 R9, R9, 0x3, RZ ;  /* 0x0000000309097819 */ /* 0x000fe400000012ff */
        /* <DEDUP_REMOVED lines=8> */
[----:B------:R-:W-:Y:S01]  /*d490*/  BAR.SYNC.DEFER_BLOCKING 0x1, 0x100 ;  /* 0x0044000000007b1d */ /* 0x000fe20000010000 */
[----:B------:R-:W-:Y:S01]  /*d4a0*/  IADD3 R83, P0, R4, 0x4060, RZ ;  /* 0x0000406004537810 */ /* 0x000fe20007f1e0ff */
[--C-:B------:R-:W-:Y:S01]  /*d4b0*/  IMAD.X R11, RZ, RZ, R5.reuse, P2 ;  /* 0x000000ffff0b7224 */ /* 0x100fe200010e0605 */
[----:B------:R-:W-:Y:S01]  /*d4c0*/  LOP3.LUT R4, R9, R4, RZ, 0x3c, !PT ;  /* 0x0000000409047212 */ /* 0x000fe200078e3cff */
[--C-:B------:R-:W-:Y:S01]  /*d4d0*/  IMAD.X R9, RZ, RZ, R5.reuse, P1 ;  /* 0x000000ffff097224 */ /* 0x100fe200008e0605 */
[----:B------:R-:W-:Y:S01]  /*d4e0*/  IADD3.X R13, RZ, R5, RZ, P3, !PT ;  /* 0x00000005ff0d7210 */ /* 0x000fe20001ffe4ff */
[----:B------:R-:W-:Y:S01]  /*d4f0*/  IMAD.X R31, RZ, RZ, R5, P0 ;  /* 0x000000ffff1f7224 */ /* 0x000fe200000e0605 */
[----:B------:R-:W-:-:S02]  /*d500*/  LOP3.LUT R14, R67, 0x380, RZ, 0xc0, !PT ;  /* 0x00000380430e7812 */ /* 0x000fc400078ec0ff */
[----:B------:R-:W-:Y:S02]  /*d510*/  MOV R62, R4 ;  /* 0x00000004003e7202 */ /* 0x000fe40000000f00 */
[----:B------:R-:W-:Y:S02]  /*d520*/  LOP3.LUT R30, R71, 0x380, RZ, 0xc0, !PT ;  /* 0x00000380471e7812 */ /* 0x000fe400078ec0ff */
[----:B------:R-:W-:Y:S02]  /*d530*/  F2FP.F16.F32.PACK_AB R5, R10, R107 ;  /* 0x0000006b0a05723e */ /* 0x000fe400000000ff */
[----:B------:R-:W-:Y:S02]  /*d540*/  LOP3.LUT R10, R79, 0x380, RZ, 0xc0, !PT ;  /* 0x000003804f0a7812 */ /* 0x000fe400078ec0ff */
[----:B------:R-:W-:Y:S02]  /*d550*/  SHF.R.U64 R14, R14, 0x3, RZ ;  /* 0x000000030e0e7819 */ /* 0x000fe400000012ff */
[----:B------:R-:W-:-:S02]  /*d560*/  SHF.R.U64 R30, R30, 0x3, RZ ;  /* 0x000000031e1e7819 */ /* 0x000fc400000012ff */
[----:B------:R-:W-:Y:S02]  /*d570*/  SHF.R.U64 R10, R10, 0x3, RZ ;  /* 0x000000030a0a7819 */ /* 0x000fe400000012ff */
[----:B------:R-:W-:Y:S02]  /*d580*/  LOP3.LUT R24, R14, R67, RZ, 0x3c, !PT ;  /* 0x000000430e187212 */ /* 0x000fe400078e3cff */
[----:B------:R-:W-:Y:S02]  /*d590*/  LOP3.LUT R14, R30, R71, RZ, 0x3c, !PT ;  /* 0x000000471e0e7212 */ /* 0x000fe400078e3cff */
[----:B------:R-:W-:Y:S02]  /*d5a0*/  LOP3.LUT R30, R81, 0x380, RZ, 0xc0, !PT ;  /* 0x00000380511e7812 */ /* 0x000fe400078ec0ff */
[----:B------:R-:W-:Y:S02]  /*d5b0*/  LOP3.LUT R10, R10, R79, RZ, 0x3c, !PT ;  /* 0x0000004f0a0a7212 */ /* 0x000fe400078e3cff */
[----:B------:R-:W-:Y:S01]  /*d5c0*/  LOP3.LUT R12, R63, 0x380, RZ, 0xc0, !PT ;  /* 0x000003803f0c7812 */ /* 0x000fe200078ec0ff */
[----:B------:R-:W2:Y:S01]  /*d5d0*/  LDC.64 R78, c[0x0][0xbd8] ;  /* 0x0002f600ff4e7b82 */ /* 0x000ea20000000a00 */
[----:B-1----:R-:W-:-:S02]  /*d5e0*/  LOP3.LUT R48, R75, 0x380, RZ, 0xc0, !PT ;  /* 0x000003804b307812 */ /* 0x002fc400078ec0ff */
[----:B------:R-:W-:Y:S02]  /*d5f0*/  SHF.R.U64 R30, R30, 0x3, RZ ;  /* 0x000000031e1e7819 */ /* 0x000fe400000012ff */
[----:B------:R-:W-:Y:S02]  /*d600*/  SHF.R.U64 R12, R12, 0x3, RZ ;  /* 0x000000030c0c7819 */ /* 0x000fe400000012ff */
[----:B------:R-:W-:Y:S02]  /*d610*/  SHF.R.U64 R48, R48, 0x3, RZ ;  /* 0x0000000330307819 */ /* 0x000fe400000012ff */
[----:B------:R-:W-:Y:S02]  /*d620*/  F2FP.F16.F32.PACK_AB R4, R106, R109 ;  /* 0x0000006d6a04723e */ /* 0x000fe400000000ff */
[----:B------:R-:W-:Y:S02]  /*d630*/  LOP3.LUT R8, R30, R81, RZ, 0x3c, !PT ;  /* 0x000000511e087212 */ /* 0x000fe400078e3cff */
[----:B------:R-:W-:Y:S01]  /*d640*/  LOP3.LUT R26, R12, R63, RZ, 0x3c, !PT ;  /* 0x0000003f0c1a7212 */ /* 0x000fe200078e3cff */
[----:B------:R1:W-:Y:S01]  /*d650*/  STSM.16.M88.4 [R62], R4 ;  /* 0x000000043e007844 */ /* 0x0003e20000000200 */
[----:B------:R-:W-:-:S02]  /*d660*/  LOP3.LUT R12, R48, R75, RZ, 0x3c, !PT ;  /* 0x0000004b300c7212 */ /* 0x000fc400078e3cff */
[----:B------:R-:W-:Y:S02]  /*d670*/  MOV R67, R10 ;  /* 0x0000000a00437202 */ /* 0x000fe40000000f00 */
[----:B------:R-:W-:Y:S02]  /*d680*/  MOV R66, R8 ;  /* 0x0000000800427202 */ /* 0x000fe40000000f00 */
[----:B------:R-:W-:Y:S02]  /*d690*/  LOP3.LUT R48, R83, 0x380, RZ, 0xc0, !PT ;  /* 0x0000038053307812 */ /* 0x000fe400078ec0ff */
[----:B------:R-:W-:Y:S02]  /*d6a0*/  MOV R74, R26 ;  /* 0x0000001a004a7202 */ /* 0x000fe40000000f00 */
[----:B------:R-:W-:Y:S02]  /*d6b0*/  F2FP.F16.F32.PACK_AB R8, R103, R104 ;  /* 0x000000686708723e */ /* 0x000fe400000000ff */
[----:B------:R-:W-:-:S02]  /*d6c0*/  F2FP.F16.F32.PACK_AB R9, R101, R102 ;  /* 0x000000666509723e */ /* 0x000fc400000000ff */
[----:B------:R-:W-:Y:S02]  /*d6d0*/  F2FP.F16.F32.PACK_AB R10, R99, R100 ;  /* 0x00000064630a723e */ /* 0x000fe400000000ff */
[----:B------:R-:W-:Y:S02]  /*d6e0*/  F2FP.F16.F32.PACK_AB R11, R84, R85 ;  /* 0x00000055540b723e */ /* 0x000fe400000000ff */
[----:B------:R-:W-:Y:S02]  /*d6f0*/  MOV R71, R24 ;  /* 0x0000001800477202 */ /* 0x000fe40000000f00 */
[----:B-1----:R-:W-:Y:S01]  /*d700*/  F2FP.F16.F32.PACK_AB R4, R97, R98 ;  /* 0x000000626104723e */ /* 0x002fe200000000ff */
[----:B------:R-:W-:Y:S01]  /*d710*/  STSM.16.M88.4 [R74], R8 ;  /* 0x000000084a007844 */ /* 0x000fe20000000200 */
[----:B------:R-:W-:Y:S02]  /*d720*/  F2FP.F16.F32.PACK_AB R5, R77, R80 ;  /* 0x000000504d05723e */ /* 0x000fe400000000ff */
[----:B------:R-:W-:-:S02]  /*d730*/  F2FP.F16.F32.PACK_AB R6, R95, R96 ;  /* 0x000000605f06723e */ /* 0x000fc400000000ff */
[----:B------:R-:W-:Y:S02]  /*d740*/  F2FP.F16.F32.PACK_AB R7, R73, R76 ;  /* 0x0000004c4907723e */ /* 0x000fe400000000ff */
[----:B------:R-:W-:Y:S02]  /*d750*/  SHF.R.U64 R48, R48, 0x3, RZ ;  /* 0x0000000330307819 */ /* 0x000fe400000012ff */
[----:B------:R-:W-:Y:S01]  /*d760*/  MOV R70, R14 ;  /* 0x0000000e00467202 */ /* 0x000fe20000000f00 */
[----:B------:R1:W-:Y:S01]  /*d770*/  STSM.16.M88.4 [R71], R4 ;  /* 0x0000000447007844 */ /* 0x0003e20000000200 */
[----:B------:R-:W-:Y:S02]  /*d780*/  LOP3.LUT R30, R48, R83, RZ, 0x3c, !PT ;  /* 0x00000053301e7212 */ /* 0x000fe400078e3cff */
[----:B------:R-:W-:Y:S02]  /*d790*/  MOV R48, R12 ;  /* 0x0000000c00307202 */ /* 0x000fe40000000f00 */
[----:B------:R-:W-:-:S02]  /*d7a0*/  F2FP.F16.F32.PACK_AB R12, R93, R94 ;  /* 0x0000005e5d0c723e */ /* 0x000fc400000000ff */
[----:B------:R-:W-:Y:S02]  /*d7b0*/  F2FP.F16.F32.PACK_AB R13, R69, R72 ;  /* 0x00000048450d723e */ /* 0x000fe400000000ff */
[----:B------:R-:W-:Y:S02]  /*d7c0*/  F2FP.F16.F32.PACK_AB R14, R91, R92 ;  /* 0x0000005c5b0e723e */ /* 0x000fe400000000ff */
[----:B------:R-:W-:Y:S02]  /*d7d0*/  F2FP.F16.F32.PACK_AB R15, R65, R68 ;  /* 0x00000044410f723e */ /* 0x000fe400000000ff */
[----:B------:R-:W-:Y:S02]  /*d7e0*/  F2FP.F16.F32.PACK_AB R24, R89, R90 ;  /* 0x0000005a5918723e */ /* 0x000fe400000000ff */
[----:B------:R-:W-:Y:S01]  /*d7f0*/  F2FP.F16.F32.PACK_AB R25, R59, R64 ;  /* 0x000000403b19723e */ /* 0x000fe200000000ff */
[----:B-1----:R-:W-:Y:S01]  /*d800*/  IMAD.SHL.U32 R5, R23, 0x4, RZ ;  /* 0x0000000417057824 */ /* 0x002fe200078e00ff */
[----:B------:R-:W-:Y:S01]  /*d810*/  F2FP.F16.F32.PACK_AB R26, R61, R88 ;  /* 0x000000583d1a723e */ /* 0x000fe200000000ff */
[----:B------:R-:W-:Y:S01]  /*d820*/  STSM.16.M88.4 [R70], R12 ;  /* 0x0000000c46007844 */ /* 0x000fe20000000200 */
[----:B------:R-:W-:-:S02]  /*d830*/  F2FP.F16.F32.PACK_AB R27, R55, R58 ;  /* 0x0000003a371b723e */ /* 0x000fc400000000ff */
[----:B------:R-:W-:Y:S02]  /*d840*/  F2FP.F16.F32.PACK_AB R61, R47, R54 ;  /* 0x000000362f3d723e */ /* 0x000fe400000000ff */
[----:B------:R-:W-:Y:S01]  /*d850*/  F2FP.F16.F32.PACK_AB R62, R53, R56 ;  /* 0x00000038353e723e */ /* 0x000fe200000000ff */
[----:B------:R1:W-:Y:S01]  /*d860*/  STSM.16.M88.4 [R48], R24 ;  /* 0x0000001830007844 */ /* 0x0003e20000000200 */
[----:B------:R-:W-:Y:S02]  /*d870*/  F2FP.F16.F32.PACK_AB R63, R43, R46 ;  /* 0x0000002e2b3f723e */ /* 0x000fe400000000ff */
[----:B------:R-:W-:Y:S02]  /*d880*/  SHF.L.U64.HI R8, R23, 0x2, R222 ;  /* 0x0000000217087819 */ /* 0x000fe400000102de */
[----:B--2---:R-:W-:Y:S01]  /*d890*/  IADD3 R6, P1, R5, R78, RZ ;  /* 0x0000004e05067210 */ /* 0x004fe20007f3e0ff */
[----:B------:R2:W-:Y:S01]  /*d8a0*/  STSM.16.M88.4 [R67], R60 ;  /* 0x0000003c43007844 */ /* 0x0005e20000000200 */
[----:B------:R-:W-:-:S02]  /*d8b0*/  F2FP.F16.F32.PACK_AB R53, R39, R42 ;  /* 0x0000002a2735723e */ /* 0x000fc400000000ff */
[----:B------:R-:W-:Y:S01]  /*d8c0*/  F2FP.F16.F32.PACK_AB R54, R41, R44 ;  /* 0x0000002c2936723e */ /* 0x000fe200000000ff */
[----:B------:R-:W-:Y:S01]  /*d8d0*/  IMAD.X R7, R8, 0x1, R79, P1 ;  /* 0x0000000108077824 */ /* 0x000fe200008e064f */
[----:B------:R-:W-:Y:S02]  /*d8e0*/  F2FP.F16.F32.PACK_AB R55, R35, R38 ;  /* 0x000000262337723e */ /* 0x000fe400000000ff */
[----:B------:R-:W-:Y:S01]  /*d8f0*/  MOV R31, R30 ;  /* 0x0000001e001f7202 */ /* 0x000fe20000000f00 */
[----:B------:R-:W-:Y:S01]  /*d900*/  IMAD.MOV.U32 R30, RZ, RZ, RZ ;  /* 0x000000ffff1e7224 */ /* 0x000fe200078e00ff */
[----:B------:R-:W-:Y:S01]  /*d910*/  F2FP.F16.F32.PACK_AB R41, R33, R34 ;  /* 0x000000222129723e */ /* 0x000fe200000000ff */
[----:B------:R2:W-:Y:S01]  /*d920*/  STSM.16.M88.4 [R66], R52 ;  /* 0x0000003442007844 */ /* 0x0005e20000000200 */
[----:B------:R-:W-:Y:S02]  /*d930*/  F2FP.F16.F32.PACK_AB R42, R29, R36 ;  /* 0x000000241d2a723e */ /* 0x000fe400000000ff */
[----:B------:R-:W-:-:S02]  /*d940*/  F2FP.F16.F32.PACK_AB R43, R87, R32 ;  /* 0x00000020572b723e */ /* 0x000fc400000000ff */
[----:B------:R-:W-:Y:S01]  /*d950*/  ISETP.NE.U32.AND P1, PT, RZ, UR4, PT ;  /* 0x00000004ff007c0c */ /* 0x000fe2000bf25070 */
[----:B-1----:R-:W1:Y:S01]  /*d960*/  LDC R48, c[0x0][0xa88] ;  /* 0x0002a200ff307b82 */ /* 0x002e620000000800 */
[----:B------:R-:W-:Y:S01]  /*d970*/  ISETP.NE.U32.AND P0, PT, R78, RZ, PT ;  /* 0x000000ff4e00720c */ /* 0x000fe20003f05070 */
[----:B------:R2:W-:Y:S06]  /*d980*/  STSM.16.M88.4 [R31], R40 ;  /* 0x000000281f007844 */ /* 0x0005ec0000000200 */
[----:B------:R-:W-:Y:S01]  /*d990*/  BAR.SYNC.DEFER_BLOCKING 0x1, 0x100 ;  /* 0x0044000000007b1d */ /* 0x000fe20000010000 */
[----:B------:R-:W-:-:S02]  /*d9a0*/  ISETP.NE.AND.EX P1, PT, RZ, UR5, PT, P1 ;  /* 0x00000005ff007c0c */ /* 0x000fc4000bf25310 */
[----:B------:R-:W-:Y:S01]  /*d9b0*/  ISETP.NE.AND.EX P0, PT, R79, RZ, PT, P0 ;  /* 0x000000ff4f00720c */ /* 0x000fe20003f05300 */
[----:B------:R-:W-:-:S10]  /*d9c0*/  IMAD R9, R18, 0x40, R17 ;  /* 0x0000004012097824 */ /* 0x000fd400078e0211 */
[----:B------:R-:W-:-:S04]  /*d9d0*/  @P1 IADD3 R4, P2, R5, UR4, RZ ;  /* 0x0000000405041c10 */ /* 0x000fc8000ff5e0ff */
[----:B------:R-:W-:Y:S01]  /*d9e0*/  @P1 IADD3.X R5, R8, UR5, RZ, P2, !PT ;  /* 0x0000000508051c10 */ /* 0x000fe200097fe4ff */
[----:B------:R-:W-:Y:S01]  /*d9f0*/  IMAD.WIDE R20, R9, 0x2, R20 ;  /* 0x0000000209147825 */ /* 0x000fe200078e0214 */
[----:B------:R2:W5:Y:S04]  /*da00*/  @P0 LDG.E R30, desc[UR6][R6.64] ;  /* 0x00000006061e0981 */ /* 0x000568000c1e1900 */
[----:B-1----:R2:W5:Y:S01]  /*da10*/  @P1 LDG.E R48, desc[UR6][R4.64] ;  /* 0x0000000604301981 */ /* 0x002562000c1e1900 */
[----:B------:R-:W-:Y:S05]  /*da20*/  @P1 BRA `(.L_x_5797) ;  /* 0x0000000000141947 */ /* 0x000fea0003800000 */
[----:B------:R-:W-:Y:S05]  /*da30*/  @!P0 BRA `(.L_x_5797) ;  /* 0x0000000000108947 */ /* 0x000fea0003800000 */
[----:B------:R-:W-:Y:S02]  /*da40*/  ULDC.64 UR4, c[0x0][0x208] ;  /* 0x0000820000047ab9 */ /* 0x000fe40000000a00 */
[----:B--2---:R-:W2:Y:S04]  /*da50*/  LDG.E R5, desc[UR4][R6.64] ;  /* 0x0000000406057981 */ /* 0x004ea8000c1e1900 */
[----:B-----5:R-:W2:Y:S02]  /*da60*/  LDG.E R48, desc[UR4][R6.64+0x4] ;  /* 0x0000040406307981 */ /* 0x020ea4000c1e1900 */
[----:B--2---:R-:W-:-:S07]  /*da70*/  IMAD.IADD R48, R48, 0x1, -R5 ;  /* 0x0000000130307824 */ /* 0x004fce00078e0a05 */
.L_x_5797:
[----:B------:R-:W-:Y:S01]  /*da80*/  SHF.R.S32.HI R19, RZ, 0x1f, R220 ;  /* 0x0000001fff137819 */ /* 0x000fe200000114dc */
[----:B------:R-:W-:Y:S01]  /*da90*/  ULDC.64 UR4, c[0x0][0xb70] ;  /* 0x0002dc0000047ab9 */ /* 0x000fe20000000a00 */
[--C-:B--2--5:R-:W-:Y:S01]  /*daa0*/  SHF.R.S32.HI R31, RZ, 0x1f, R30.reuse ;  /* 0x0000001fff1f7819 */ /* 0x124fe2000001141e */
[----:B------:R-:W-:Y:S01]  /*dab0*/  IMAD R11, R221, 0x80, R227 ;  /* 0x00000080dd0b7824 */ /* 0x000fe200078e02e3 */
[----:B------:R-:W-:Y:S01]  /*dac0*/  SEL R222, R222, RZ, !P0 ;  /* 0x000000ffdede7207 */ /* 0x000fe20004000000 */
[----:B------:R-:W-:Y:S01]  /*dad0*/  IMAD R5, R19, UR4, RZ ;  /* 0x0000000413057c24 */ /* 0x000fe2000f8e02ff */
[----:B------:R-:W-:Y:S01]  /*dae0*/  SEL R29, R23, RZ, !P0 ;  /* 0x000000ff171d7207 */ /* 0x000fe20004000000 */
[----:B------:R-:W-:Y:S01]  /*daf0*/  ULDC.64 UR6, c[0x0][0x208] ;  /* 0x0000820000067ab9 */ /* 0x000fe20000000a00 */
[----:B------:R-:W-:Y:S01]  /*db00*/  IADD3 R13, P2, R20, 0x2000, RZ ;  /* 0x00002000140d7810 */ /* 0x000fe20007f5e0ff */
[----:B------:R-:W-:Y:S01]  /*db10*/  IMAD R7, R220, UR5, R5 ;  /* 0x00000005dc077c24 */ /* 0x000fe2000f8e0205 */
[----:B------:R-:W-:Y:S01]  /*db20*/  IADD3 R33, P3, R20, 0x1000, RZ ;  /* 0x0000100014217810 */ /* 0x000fe20007f7e0ff */
[----:B------:R-:W-:Y:S01]  /*db30*/  IMAD.WIDE.U32 R4, R220, UR4, R30 ;  /* 0x00000004dc047c25 */ /* 0x000fe2000f8e001e */
[----:B------:R-:W-:Y:S01]  /*db40*/  ULDC.64 UR4, c[0x0][0xb78] ;  /* 0x0002de0000047ab9 */ /* 0x000fe20000000a00 */
[----:B------:R-:W-:-:S02]  /*db50*/  LOP3.LUT R12, R13, 0x380, RZ, 0xc0, !PT ;  /* 0x000003800d0c7812 */ /* 0x000fc400078ec0ff */
[----:B------:R-:W-:Y:S02]  /*db60*/  IADD3 R9, P1, R20, 0x3000, RZ ;  /* 0x0000300014097810 */ /* 0x000fe40007f3e0ff */
[----:B------:R-:W-:Y:S01]  /*db70*/  IADD3 R5, R5, R7, RZ ;  /* 0x0000000705057210 */ /* 0x000fe20007ffe0ff */
[----:B------:R-:W-:Y:S01]  /*db80*/  IMAD R7, R222, UR4, RZ ;  /* 0x00000004de077c24 */ /* 0x000fe2000f8e02ff */
[----:B------:R-:W-:Y:S02]  /*db90*/  LOP3.LUT R32, R33, 0x380, RZ, 0xc0, !PT ;  /* 0x0000038021207812 */ /* 0x000fe400078ec0ff */
[----:B------:R-:W-:Y:S01]  /*dba0*/  SHF.R.U64 R12, R12, 0x3, RZ ;  /* 0x000000030c0c7819 */ /* 0x000fe200000012ff */
[----:B------:R-:W-:Y:S01]  /*dbb0*/  IMAD.WIDE.U32 R4, R29, UR4, R4 ;  /* 0x000000041d047c25 */ /* 0x000fe2000f8e0004 */
[----:B------:R-:W-:Y:S02]  /*dbc0*/  LOP3.LUT R6, R9, 0x380, RZ, 0xc0, !PT ;  /* 0x0000038009067812 */ /* 0x000fe400078ec0ff */
[----:B------:R-:W-:Y:S01]  /*dbd0*/  SHF.R.U64 R32, R32, 0x3, RZ ;  /* 0x0000000320207819 */ /* 0x000fe200000012ff */
[----:B------:R-:W-:Y:S01]  /*dbe0*/  IMAD R10, R29, UR5, R7 ;  /* 0x000000051d0a7c24 */ /* 0x000fe2000f8e0207 */
[----:B------:R-:W-:Y:S01]  /*dbf0*/  SHF.R.S32.HI R7, RZ, 0x1f, R11 ;  /* 0x0000001fff077819 */ /* 0x000fe2000001140b */
[----:B------:R-:W-:Y:S01]  /*dc00*/  ULDC.64 UR4, c[0x0][0xb40] ;  /* 0x0002d00000047ab9 */ /* 0x000fe20000000a00 */
[----:B------:R-:W-:-:S02]  /*dc10*/  IADD3 R8, P0, R11, R4, RZ ;  /* 0x000000040b087210 */ /* 0x000fc40007f1e0ff */
[----:B------:R-:W-:Y:S01]  /*dc20*/  LOP3.LUT R12, R12, R13, RZ, 0x3c, !PT ;  /* 0x0000000d0c0c7212 */ /* 0x000fe200078e3cff */
[----:B------:R-:W-:Y:S01]  /*dc30*/  IMAD.X R13, RZ, RZ, R21, P2 ;  /* 0x000000ffff0d7224 */ /* 0x000fe200010e0615 */
[----:B------:R-:W-:Y:S01]  /*dc40*/  IADD3.X R7, R7, R5, R10, P0, !PT ;  /* 0x0000000507077210 */ /* 0x000fe200007fe40a */
[----:B------:R-:W-:Y:S01]  /*dc50*/  VIADD R5, R11, 0x8 ;  /* 0x000000080b057836 */ /* 0x000fe20000000000 */
[----:B------:R-:W-:Y:S02]  /*dc60*/  LEA R54, P0, R8, UR4, 0x2 ;  /* 0x0000000408367c11 */ /* 0x000fe4000f8010ff */
[----:B------:R-:W-:Y:S02]  /*dc70*/  SHF.R.U64 R6, R6, 0x3, RZ ;  /* 0x0000000306067819 */ /* 0x000fe400000012ff */
[----:B------:R-:W-:Y:S01]  /*dc80*/  LEA.HI.X R55, R8, UR5, R7, 0x2, P0 ;  /* 0x0000000508377c11 */ /* 0x000fe200080f1407 */
[----:B------:R-:W-:Y:S01]  /*dc90*/  ULDC.64 UR4, c[0x0][0xaa0] ;  /* 0x0002a80000047ab9 */ /* 0x000fe20000000a00 */
[----:B------:R-:W-:-:S02]  /*dca0*/  IADD3 R45, P6, R20, 0x4000, RZ ;  /* 0x00004000142d7810 */ /* 0x000fc40007fde0ff */
[C---:B------:R-:W-:Y:S02]  /*dcb0*/  IADD3 R37, P5, R20.reuse, 0x5000, RZ ;  /* 0x0000500014257810 */ /* 0x040fe40007fbe0ff */
[----:B------:R-:W-:Y:S02]  /*dcc0*/  IADD3 R25, P4, R20, 0x6000, RZ ;  /* 0x0000600014197810 */ /* 0x000fe40007f9e0ff */
[----:B------:R-:W-:Y:S02]  /*dcd0*/  LOP3.LUT P0, RZ, R224, 0x3, RZ, 0xc0, !PT ;  /* 0x00000003e0ff7812 */ /* 0x000fe4000780c0ff */
[----:B------:R-:W-:Y:S02]  /*dce0*/  IADD3 R7, P2, R20, 0x7000, RZ ;  /* 0x0000700014077810 */ /* 0x000fe40007f5e0ff */
[----:B------:R-:W-:Y:S01]  /*dcf0*/  LOP3.LUT R32, R32, R33, RZ, 0x3c, !PT ;  /* 0x0000002120207212 */ /* 0x000fe200078e3cff */
[----:B------:R-:W-:Y:S01]  /*dd00*/  IMAD.X R33, RZ, RZ, R21, P3 ;  /* 0x000000ffff217224 */ /* 0x000fe200018e0615 */
[----:B------:R-:W-:-:S02]  /*dd10*/  LOP3.LUT R4, R6, R9, RZ, 0x3c, !PT ;  /* 0x0000000906047212 */ /* 0x000fc400078e3cff */
[----:B------:R-:W-:Y:S02]  /*dd20*/  LOP3.LUT R44, R45, 0x380, RZ, 0xc0, !PT ;  /* 0x000003802d2c7812 */ /* 0x000fe400078ec0ff */
[----:B------:R-:W-:Y:S02]  /*dd30*/  LOP3.LUT R36, R37, 0x380, RZ, 0xc0, !PT ;  /* 0x0000038025247812 */ /* 0x000fe400078ec0ff */
[----:B------:R-:W-:Y:S02]  /*dd40*/  LOP3.LUT R24, R25, 0x380, RZ, 0xc0, !PT ;  /* 0x0000038019187812 */ /* 0x000fe400078ec0ff */
[-C--:B------:R-:W-:Y:S02]  /*dd50*/  ISETP.GE.OR P3, PT, R11, R48.reuse, P0 ;  /* 0x000000300b00720c */ /* 0x080fe40000766670 */
[----:B------:R-:W-:Y:S02]  /*dd60*/  LOP3.LUT R9, R20, 0x380, RZ, 0xc0, !PT ;  /* 0x0000038014097812 */ /* 0x000fe400078ec0ff */
[----:B------:R-:W-:Y:S01]  /*dd70*/  ISETP.GE.OR P0, PT, R5, R48, P0 ;  /* 0x000000300500720c */ /* 0x000fe20000706670 */
[----:B------:R-:W-:Y:S01]  /*dd80*/  IMAD.X R5, RZ, RZ, R21, P1 ;  /* 0x000000ffff057224 */ /* 0x000fe200008e0615 */
[----:B------:R-:W-:-:S02]  /*dd90*/  LOP3.LUT R6, R7, 0x380, RZ, 0xc0, !PT ;  /* 0x0000038007067812 */ /* 0x000fc400078ec0ff */
[----:B------:R-:W-:Y:S02]  /*dda0*/  SHF.R.U64 R44, R44, 0x3, RZ ;  /* 0x000000032c2c7819 */ /* 0x000fe400000012ff */
[----:B------:R-:W-:Y:S02]  /*ddb0*/  SHF.R.U64 R36, R36, 0x3, RZ ;  /* 0x0000000324247819 */ /* 0x000fe400000012ff */
[----:B------:R-:W-:Y:S01]  /*ddc0*/  SHF.R.U64 R24, R24, 0x3, RZ ;  /* 0x0000000318187819 */ /* 0x000fe200000012ff */
[----:B------:R-:W-:Y:S01]  /*ddd0*/  @!P3 STG.E desc[UR6][R54.64], R0 ;  /* 0x000000003600b986 */ /* 0x000fe2000c101906 */
[----:B------:R-:W-:Y:S02]  /*dde0*/  SHF.R.U64 R9, R9, 0x3, RZ ;  /* 0x0000000309097819 */ /* 0x000fe400000012ff */
[----:B------:R-:W-:Y:S01]  /*ddf0*/  SHF.R.U64 R6, R6, 0x3, RZ ;  /* 0x0000000306067819 */ /* 0x000fe200000012ff */
[----:B------:R1:W-:Y:S01]  /*de00*/  @!P0 STG.E desc[UR6][R54.64+0x20], R3 ;  /* 0x0000200336008986 */ /* 0x0003e2000c101906 */
        /* <DEDUP_REMOVED lines=8> */
[----:B------:R-:W-:-:S02]  /*de90*/  IADD3.X R9, RZ, R21, RZ, P2, !PT ;  /* 0x00000015ff097210 */ /* 0x000fc400017fe4ff */
[----:B------:R-:W-:Y:S01]  /*dea0*/  LOP3.LUT R8, R6, R7, RZ, 0x3c, !PT ;  /* 0x0000000706087212 */ /* 0x000fe200078e3cff */
[----:B------:R2:W5:Y:S01]  /*deb0*/  LD.E.128 R40, desc[UR6][R20.64] ;  /* 0x0000000614287980 */ /* 0x000562000c101d00 */
[--C-:B------:R-:W-:Y:S01]  /*dec0*/  SHF.R.S32.HI R53, RZ, 0x1f, R17.reuse ;  /* 0x0000001fff357819 */ /* 0x100fe20000011411 */
[----:B-1----:R-:W-:Y:S02]  /*ded0*/  IMAD R3, R31, UR4, RZ ;  /* 0x000000041f037c24 */ /* 0x002fe4000f8e02ff */
[----:B------:R-:W5:Y:S01]  /*dee0*/  LD.E.128 R12, desc[UR6][R12.64] ;  /* 0x000000060c0c7980 */ /* 0x000f62000c101d00 */
[----:B------:R-:W-:-:S03]  /*def0*/  IMAD.MOV.U32 R52, RZ, RZ, R17 ;  /* 0x000000ffff347224 */ /* 0x000fc600078e0011 */
        /* <DEDUP_REMOVED lines=11> */
[----:B--2---:R-:W-:-:S04]  /*dfb0*/  IMAD.WIDE.U32 R20, R30, UR4, R52 ;  /* 0x000000041e147c25 */ /* 0x004fc8000f8e0034 */
[----:B------:R-:W-:Y:S01]  /*dfc0*/  IMAD R3, R30, UR5, R3 ;  /* 0x000000051e037c24 */ /* 0x000fe2000f8e0203 */
[----:B------:R-:W-:Y:S01]  /*dfd0*/  ULDC.64 UR4, c[0x0][0xae0] ;  /* 0x0002b80000047ab9 */ /* 0x000fe20000000a00 */
[----:B------:R-:W-:Y:S02]  /*dfe0*/  IMAD R48, R221, -0x80, R48 ;  /* 0xffffff80dd307824 */ /* 0x000fe400078e0230 */
[----:B------:R-:W-:Y:S02]  /*dff0*/  IMAD.IADD R21, R21, 0x1, R3 ;  /* 0x0000000115157824 */ /* 0x000fe400078e0203 */
[----:B------:R-:W-:Y:S02]  /*e000*/  IMAD R23, R19, UR4, RZ ;  /* 0x0000000413177c24 */ /* 0x000fe4000f8e02ff */
[C---:B------:R-:W-:Y:S01]  /*e010*/  VIADD R0, R18.reuse, 0x20 ;  /* 0x0000002012007836 */ /* 0x040fe20000000000 */
[----:B------:R-:W-:Y:S01]  /*e020*/  ISETP.GE.AND P2, PT, R18, R48, PT ;  /* 0x000000301200720c */ /* 0x000fe20003f46270 */
[----:B------:R-:W-:-:S02]  /*e030*/  IMAD R23, R220, UR5, R23 ;  /* 0x00000005dc177c24 */ /* 0x000fc4000f8e0217 */
[----:B------:R-:W-:Y:S01]  /*e040*/  IMAD.WIDE.U32 R20, R220, UR4, R20 ;  /* 0x00000004dc147c25 */ /* 0x000fe2000f8e0014 */
[----:B------:R-:W-:Y:S01]  /*e050*/  ULDC.64 UR4, c[0x0][0xae8] ;  /* 0x0002ba0000047ab9 */ /* 0x000fe20000000a00 */
[-C--:B------:R-:W-:Y:S02]  /*e060*/  ISETP.GE.AND P4, PT, R0, R48.reuse, PT ;  /* 0x000000300000720c */ /* 0x080fe40003f86270 */
[----:B------:R-:W-:Y:S02]  /*e070*/  VIADD R3, R18, 0x40 ;  /* 0x0000004012037836 */ /* 0x000fe40000000000 */
[----:B------:R-:W-:Y:S02]  /*e080*/  IMAD R0, R222, UR4, RZ ;  /* 0x00000004de007c24 */ /* 0x000fe4000f8e02ff */
[----:B0-----:R-:W-:Y:S02]  /*e090*/  VIADD R28, R28, 0x34820 ;  /* 0x000348201c1c7836 */ /* 0x001fe40000000000 */
[----:B------:R-:W-:Y:S01]  /*e0a0*/  VIADD R19, R18, 0x60 ;  /* 0x0000006012137836 */ /* 0x000fe20000000000 */
[----:B------:R-:W-:Y:S01]  /*e0b0*/  ISETP.GE.AND P0, PT, R3, R48, PT ;  /* 0x000000300300720c */ /* 0x000fe20003f06270 */
[----:B------:R-:W-:-:S02]  /*e0c0*/  IMAD.IADD R21, R21, 0x1, R23 ;  /* 0x0000000115157824 */ /* 0x000fc400078e0217 */
[----:B------:R-:W-:Y:S01]  /*e0d0*/  IMAD R3, R29, UR5, R0 ;  /* 0x000000051d037c24 */ /* 0x000fe2000f8e0200 */
[----:B------:R-:W-:Y:S02]  /*e0e0*/  PRMT R0, RZ, 0x654, R28 ;  /* 0x00000654ff007816 */ /* 0x000fe4000000001c */
[----:B------:R-:W-:Y:S01]  /*e0f0*/  ISETP.GE.AND P1, PT, R19, R48, PT ;  /* 0x000000301300720c */ /* 0x000fe20003f26270 */
[----:B------:R-:W-:Y:S01]  /*e100*/  IMAD.WIDE.U32 R30, R29, UR4, R20 ;  /* 0x000000041d1e7c25 */ /* 0x000fe2000f8e0014 */
[--C-:B------:R-:W-:Y:S01]  /*e110*/  SHF.R.S32.HI R19, RZ, 0x1f, R18.reuse ;  /* 0x0000001fff137819 */ /* 0x100fe20000011412 */
[----:B-1----:R0:W-:Y:S01]  /*e120*/  SYNCS.ARRIVE.TRANS64.RED.A1T0 RZ, [R0+URZ], RZ ;  /* 0x000000ff00ff79a7 */ /* 0x0021e2000810043f */
[----:B------:R-:W-:Y:S01]  /*e130*/  BSSY B1, `(.L_x_5798) ;  /* 0x0000015000017945 */ /* 0x000fe20003800000 */
[----:B------:R-:W-:Y:S02]  /*e140*/  IMAD.IADD R23, R31, 0x1, R3 ;  /* 0x000000011f177824 */ /* 0x000fe400078e0203 */
[----:B------:R-:W-:Y:S01]  /*e150*/  IMAD.WIDE R28, R221, 0x80, R18 ;  /* 0x00000080dd1c7825 */ /* 0x000fe200078e0212 */
[----:B------:R-:W-:Y:S06]  /*e160*/  @P2 BRA `(.L_x_5799) ;  /* 0x0000000000442947 */ /* 0x000fec0003800000 */
[----:B------:R-:W-:Y:S01]  /*e170*/  ULDC.64 UR4, c[0x0][0xad8] ;  /* 0x0002b60000047ab9 */ /* 0x000fe20000000a00 */
[----:B------:R-:W-:Y:S01]  /*e180*/  IMAD.MOV.U32 R20, RZ, RZ, R30 ;  /* 0x000000ffff147224 */ /* 0x000fe200078e001e */
[----:B0-----:R-:W-:Y:S01]  /*e190*/  IADD3 R0, R17, 0x40, RZ ;  /* 0x0000004011007810 */ /* 0x001fe20007ffe0ff */
[----:B------:R-:W-:Y:S01]  /*e1a0*/  IMAD.MOV.U32 R21, RZ, RZ, R23 ;  /* 0x000000ffff157224 */ /* 0x000fe200078e0017 */
[----:B------:R-:W-:Y:S01]  /*e1b0*/  ULDC.64 UR6, c[0x0][0xa80] ;  /* 0x0002a00000067ab9 */ /* 0x000fe20000000a00 */
[----:B------:R-:W-:Y:S01]  /*e1c0*/  IMAD R3, R29, UR4, RZ ;  /* 0x000000041d037c24 */ /* 0x000fe2000f8e02ff */
[----:B------:R-:W-:Y:S01]  /*e1d0*/  ULDC.64 UR8, c[0x0][0x208] ;  /* 0x0000820000087ab9 */ /* 0x000fe20000000a00 */
[C---:B------:R-:W-:Y:S01]  /*e1e0*/  IMAD.WIDE.U32 R20, R28.reuse, UR4, R20 ;  /* 0x000000041c147c25 */ /* 0x040fe2000f8e0014 */
[----:B------:R-:W-:Y:S02]  /*e1f0*/  ULDC UR4, c[0x0][0xa8c] ;  /* 0x0002a30000047ab9 */ /* 0x000fe40000000800 */
[----:B------:R-:W-:Y:S01]  /*e200*/  ISETP.GE.AND P2, PT, R17, UR4, PT ;  /* 0x0000000411007c0c */ /* 0x000fe2000bf46270 */
[----:B------:R-:W-:Y:S01]  /*e210*/  IMAD R3, R28, UR5, R3 ;  /* 0x000000051c037c24 */ /* 0x000fe2000f8e0203 */
[----:B------:R-:W-:-:S02]  /*e220*/  ISETP.GE.AND P3, PT, R0, UR4, PT ;  /* 0x0000000400007c0c */ /* 0x000fc4000bf66270 */
[----:B------:R-:W-:Y:S01]  /*e230*/  LEA R52, P5, R20, UR6, 0x1 ;  /* 0x0000000614347c11 */ /* 0x000fe2000f8a08ff */
[----:B------:R-:W-:-:S05]  /*e240*/  IMAD.IADD R3, R21, 0x1, R3 ;  /* 0x0000000115037824 */ /* 0x000fca00078e0203 */
[----:B------:R-:W-:-:S05]  /*e250*/  LEA.HI.X R53, R20, UR7, R3, 0x1, P5 ;  /* 0x0000000714357c11 */ /* 0x000fca000a8f0c03 */
[----:B-----5:R1:W-:Y:S04]  /*e260*/  @!P2 STG.E.128 desc[UR8][R52.64], R40 ;  /* 0x000000283400a986 */ /* 0x0203e8000c101d08 */
[----:B------:R1:W-:Y:S02]  /*e270*/  @!P3 STG.E.128 desc[UR8][R52.64+0x80], R44 ;  /* 0x0000802c3400b986 */ /* 0x0003e4000c101d08 */
.L_x_5799:
[----:B------:R-:W-:Y:S05]  /*e280*/  BSYNC B1 ;  /* 0x0000000000017941 */ /* 0x000fea0003800000 */
.L_x_5798:
[----:B------:R-:W-:Y:S04]  /*e290*/  BSSY B1, `(.L_x_5800) ;  /* 0x0000015000017945 */ /* 0x000fe80003800000 */
[----:B------:R-:W-:Y:S05]  /*e2a0*/  @P4 BRA `(.L_x_5801) ;  /* 0x00000000004c4947 */ /* 0x000fea0003800000 */
[----:B------:R-:W-:Y:S01]  /*e2b0*/  IADD3 R3, P2, R28, 0x20, RZ ;  /* 0x000000201c037810 */ /* 0x000fe20007f5e0ff */
[----:B------:R-:W-:Y:S01]  /*e2c0*/  ULDC.64 UR4, c[0x0][0xad8] ;  /* 0x0002b60000047ab9 */ /* 0x000fe20000000a00 */
[----:B------:R-:W-:Y:S01]  /*e2d0*/  IMAD.MOV.U32 R20, RZ, RZ, R30 ;  /* 0x000000ffff147224 */ /* 0x000fe200078e001e */
[----:B------:R-:W-:Y:S01]  /*e2e0*/  ULDC.64 UR6, c[0x0][0xa80] ;  /* 0x0002a00000067ab9 */ /* 0x000fe20000000a00 */
[----:B------:R-:W-:Y:S01]  /*e2f0*/  IMAD.MOV.U32 R21, RZ, RZ, R23 ;  /* 0x000000ffff157224 */ /* 0x000fe200078e0017 */
[----:B------:R-:W-:Y:S01]  /*e300*/  ULDC.64 UR8, c[0x0][0x208] ;  /* 0x0000820000087ab9 */ /* 0x000fe20000000a00 */
[----:B0-----:R-:W-:Y:S02]  /*e310*/  IMAD.X R0, RZ, RZ, R29, P2 ;  /* 0x000000ffff007224 */ /* 0x001fe400010e061d */
[----:B-1---5:R-:W-:Y:S02]  /*e320*/  VIADD R40, R17, 0x40 ;  /* 0x0000004011287836 */ /* 0x022fe40000000000 */
[----:B------:R-:W-:-:S02]  /*e330*/  IMAD R0, R0, UR4, RZ ;  /* 0x0000000400007c24 */ /* 0x000fc4000f8e02ff */
[----:B------:R-:W-:Y:S01]  /*e340*/  IMAD.WIDE.U32 R20, R3, UR4, R20 ;  /* 0x0000000403147c25 */ /* 0x000fe2000f8e0014 */
[----:B------:R-:W-:Y:S02]  /*e350*/  ULDC UR4, c[0x0][0xa8c] ;  /* 0x0002a30000047ab9 */ /* 0x000fe40000000800 */
[----:B------:R-:W-:Y:S01]  /*e360*/  ISETP.GE.AND P3, PT, R17, UR4, PT ;  /* 0x0000000411007c0c */ /* 0x000fe2000bf66270 */
[----:B------:R-:W-:Y:S01]  /*e370*/  IMAD R3, R3, UR5, R0 ;  /* 0x0000000503037c24 */ /* 0x000fe2000f8e0200 */
[----:B------:R-:W-:Y:S02]  /*e380*/  ISETP.GE.AND P4, PT, R40, UR4, PT ;  /* 0x0000000428007c0c */ /* 0x000fe4000bf86270 */
[----:B------:R-:W-:Y:S01]  /*e390*/  LEA R40, P2, R20, UR6, 0x1 ;  /* 0x0000000614287c11 */ /* 0x000fe2000f8408ff */
[----:B------:R-:W-:-:S05]  /*e3a0*/  IMAD.IADD R3, R21, 0x1, R3 ;  /* 0x0000000115037824 */ /* 0x000fca00078e0203 */
[----:B------:R-:W-:-:S05]  /*e3b0*/  LEA.HI.X R41, R20, UR7, R3, 0x1, P2 ;  /* 0x0000000714297c11 */ /* 0x000fca00090f0c03 */
[----:B------:R2:W-:Y:S04]  /*e3c0*/  @!P3 STG.E.128 desc[UR8][R40.64], R32 ;  /* 0x000000202800b986 */ /* 0x0005e8000c101d08 */
[----:B------:R2:W-:Y:S02]  /*e3d0*/  @!P4 STG.E.128 desc[UR8][R40.64+0x80], R36 ;  /* 0x000080242800c986 */ /* 0x0005e4000c101d08 */
.L_x_5801:
[----:B------:R-:W-:Y:S05]  /*e3e0*/  BSYNC B1 ;  /* 0x0000000000017941 */ /* 0x000fea0003800000 */
.L_x_5800:
[----:B------:R-:W-:Y:S04]  /*e3f0*/  BSSY B1, `(.L_x_5802) ;  /* 0x0000015000017945 */ /* 0x000fe80003800000 */
[----:B------:R-:W-:Y:S05]  /*e400*/  @P0 BRA `(.L_x_5803) ;  /* 0x00000000004c0947 */ /* 0x000fea0003800000 */
[----:B------:R-:W-:Y:S01]  /*e410*/  IADD3 R3, P0, R28, 0x40, RZ ;  /* 0x000000401c037810 */ /* 0x000fe20007f1e0ff */
[----:B------:R-:W-:Y:S01]  /*e420*/  ULDC.64 UR4, c[0x0][0xad8] ;  /* 0x0002b60000047ab9 */ /* 0x000fe20000000a00 */
[----:B------:R-:W-:Y:S01]  /*e430*/  IMAD.MOV.U32 R20, RZ, RZ, R30 ;  /* 0x000000ffff147224 */ /* 0x000fe200078e001e */
[----:B------:R-:W-:Y:S01]  /*e440*/  ULDC.64 UR6, c[0x0][0xa80] ;  /* 0x0002a00000067ab9 */ /* 0x000fe20000000a00 */
[----:B0-----:R-:W-:Y:S01]  /*e450*/  IADD3.X R0, RZ, R29, RZ, P0, !PT ;  /* 0x0000001dff007210 */ /* 0x001fe200007fe4ff */
[----:B------:R-:W-:Y:S01]  /*e460*/  IMAD.MOV.U32 R21, RZ, RZ, R23 ;  /* 0x000000ffff157224 */ /* 0x000fe200078e0017 */
[----:B------:R-:W-:Y:S01]  /*e470*/  ULDC.64 UR8, c[0x0][0x208] ;  /* 0x0000820000087ab9 */ /* 0x000fe20000000a00 */
[----:B--2--5:R-:W-:Y:S02]  /*e480*/  VIADD R32, R17, 0x40 ;  /* 0x0000004011207836 */ /* 0x024fe40000000000 */
[----:B------:R-:W-:Y:S02]  /*e490*/  IMAD R0, R0, UR4, RZ ;  /* 0x0000000400007c24 */ /* 0x000fe4000f8e02ff */
[----:B------:R-:W-:Y:S01]  /*e4a0*/  IMAD.WIDE.U32 R20, R3, UR4, R20 ;  /* 0x0000000403147c25 */ /* 0x000fe2000f8e0014 */
[----:B------:R-:W-:-:S02]  /*e4b0*/  ULDC UR4, c[0x0][0xa8c] ;  /* 0x0002a30000047ab9 */ /* 0x000fc40000000800 */
        /* <DEDUP_REMOVED lines=8> */
.L_x_5803:
[----:B------:R-:W-:Y:S05]  /*e540*/  BSYNC B1 ;  /* 0x0000000000017941 */ /* 0x000fea0003800000 */
.L_x_5802:
[----:B------:R-:W-:Y:S05]  /*e550*/  @P1 BRA `(.L_x_5804) ;  /* 0x0000000800f41947 */ /* 0x000fea0003800000 */
[----:B------:R-:W-:Y:S01]  /*e560*/  IADD3 R3, P0, R28, 0x60, RZ ;  /* 0x000000601c037810 */ /* 0x000fe20007f1e0ff */
[----:B------:R-:W-:Y:S01]  /*e570*/  ULDC.64 UR6, c[0x0][0xad8] ;  /* 0x0002b60000067ab9 */ /* 0x000fe20000000a00 */
[----:B---3-5:R-:W-:Y:S01]  /*e580*/  IMAD.MOV.U32 R12, RZ, RZ, R30 ;  /* 0x000000ffff0c7224 */ /* 0x028fe200078e001e */
[C---:B0-----:R-:W-:Y:S01]  /*e590*/  IADD3 R0, R17.reuse, 0x40, RZ ;  /* 0x0000004011007810 */ /* 0x041fe20007ffe0ff */
[----:B------:R-:W-:Y:S01]  /*e5a0*/  IMAD.MOV.U32 R13, RZ, RZ, R23 ;  /* 0x000000ffff0d7224 */ /* 0x000fe200078e0017 */
[----:B------:R-:W-:Y:S01]  /*e5b0*/  ULDC UR4, c[0x0][0xa8c] ;  /* 0x0002a30000047ab9 */ /* 0x000fe20000000800 */
[----:B------:R-:W-:Y:S01]  /*e5c0*/  IMAD.X R28, RZ, RZ, R29, P0 ;  /* 0x000000ffff1c7224 */ /* 0x000fe200000e061d */
[----:B------:R-:W-:Y:S01]  /*e5d0*/  ISETP.GE.AND P1, PT, R17, UR4, PT ;  /* 0x0000000411007c0c */ /* 0x000fe2000bf26270 */
[----:B------:R-:W-:Y:S01]  /*e5e0*/  IMAD.WIDE.U32 R12, R3, UR6, R12 ;  /* 0x00000006030c7c25 */ /* 0x000fe2000f8e000c */
[----:B------:R-:W-:-:S03]  /*e5f0*/  ULDC.64 UR8, c[0x0][0x208] ;  /* 0x0000820000087ab9 */ /* 0x000fc60000000a00 */
[----:B------:R-:W-:-:S04]  /*e600*/  IMAD R28, R28, UR6, RZ ;  /* 0x000000061c1c7c24 */ /* 0x000fc8000f8e02ff */
[----:B------:R-:W-:Y:S01]  /*e610*/  IMAD R3, R3, UR7, R28 ;  /* 0x0000000703037c24 */ /* 0x000fe2000f8e021c */
[----:B------:R-:W-:Y:S02]  /*e620*/  ULDC.64 UR6, c[0x0][0xa80] ;  /* 0x0002a00000067ab9 */ /* 0x000fe40000000a00 */
[----:B------:R-:W-:Y:S01]  /*e630*/  LEA R14, P0, R12, UR6, 0x1 ;  /* 0x000000060c0e7c11 */ /* 0x000fe2000f8008ff */
[----:B------:R-:W-:-:S05]  /*e640*/  IMAD.IADD R3, R13, 0x1, R3 ;  /* 0x000000010d037824 */ /* 0x000fca00078e0203 */
[----:B------:R-:W-:Y:S02]  /*e650*/  LEA.HI.X R15, R12, UR7, R3, 0x1, P0 ;  /* 0x000000070c0f7c11 */ /* 0x000fe400080f0c03 */
[----:B------:R-:W-:-:S03]  /*e660*/  ISETP.GE.AND P0, PT, R0, UR4, PT ;  /* 0x0000000400007c0c */ /* 0x000fc6000bf06270 */
[----:B------:R4:W-:Y:S10]  /*e670*/  @!P1 STG.E.128 desc[UR8][R14.64], R4 ;  /* 0x000000040e009986 */ /* 0x0009f4000c101d08 */
[----:B------:R-:W-:Y:S05]  /*e680*/  @P0 BRA `(.L_x_5804) ;  /* 0x0000000800a80947 */ /* 0x000fea0003800000 */
[----:B------:R-:W-:Y:S02]  /*e690*/  ULDC.64 UR4, c[0x0][0x208] ;  /* 0x0000820000047ab9 */ /* 0x000fe40000000a00 */
[----:B------:R0:W-:Y:S01]  /*e6a0*/  STG.E.128 desc[UR4][R14.64+0x80], R8 ;  /* 0x000080080e007986 */ /* 0x0001e2000c101d04 */
[----:B------:R-:W-:Y:S05]  /*e6b0*/  BRA `(.L_x_5804) ;  /* 0x00000008009c7947 */ /* 0x000fea0003800000 */
.L_x_5796:
[----:B------:R-:W2:Y:S01]  /*e6c0*/  LDC.64 R6, c[0x0][0xbd8] ;  /* 0x0002f600ff067b82 */ /* 0x000ea20000000a00 */
[C---:B------:R-:W-:Y:S01]  /*e6d0*/  IMAD.SHL.U32 R5, R23.reuse, 0x4, RZ ;  /* 0x0000000417057824 */ /* 0x040fe200078e00ff */
[----:B------:R-:W-:Y:S01]  /*e6e0*/  SHF.L.U64.HI R8, R23, 0x2, R222 ;  /* 0x0000000217087819 */ /* 0x000fe200000102de */
[----:B------:R-:W-:Y:S01]  /*e6f0*/  ULDC.64 UR4, c[0x0][0xbe0] ;  /* 0x0002f80000047ab9 */ /* 0x000fe20000000a00 */
[----:B------:R-:W-:Y:S01]  /*e700*/  IMAD.MOV.U32 R3, RZ, RZ, RZ ;  /* 0x000000ffff037224 */ /* 0x000fe200078e00ff */
[----:B------:R-:W-:-:S03]  /*e710*/  ULDC.64 UR6, c[0x0][0x208] ;  /* 0x0000820000067ab9 */ /* 0x000fc60000000a00 */
        /* <DEDUP_REMOVED lines=9> */
[----:B------:R-:W-:Y:S02]  /*e7b0*/  @P1 IADD3.X R5, R8, UR5, RZ, P2, !PT ;  /* 0x0000000508051c10 */ /* 0x000fe400097fe4ff */
[----:B------:R-:W-:-:S03]  /*e7c0*/  ISETP.GE.AND P2, PT, R229, 0x80, PT ;  /* 0x00000080e500780c */ /* 0x000fc60003f46270 */
[----:B---3--:R2:W5:Y:S01]  /*e7d0*/  @P1 LDG.E R0, desc[UR6][R4.64] ;  /* 0x0000000604001981 */ /* 0x008562000c1e1900 */
[----:B------:R-:W-:Y:S09]  /*e7e0*/  @P1 BRA `(.L_x_5805) ;  /* 0x0000000000141947 */ /* 0x000ff20003800000 */
[----:B------:R-:W-:Y:S05]  /*e7f0*/  @!P0 BRA `(.L_x_5805) ;  /* 0x0000000000108947 */ /* 0x000fea0003800000 */
[----:B------:R-:W-:Y:S02]  /*e800*/  ULDC.64 UR4, c[0x0][0x208] ;  /* 0x0000820000047ab9 */ /* 0x000fe40000000a00 */
[----:B--2---:R-:W2:Y:S04]  /*e810*/  LDG.E R5, desc[UR4][R6.64] ;  /* 0x0000000406057981 */ /* 0x004ea8000c1e1900 */
[----:B-----5:R-:W2:Y:S02]  /*e820*/  LDG.E R0, desc[UR4][R6.64+0x4] ;  /* 0x0000040406007981 */ /* 0x020ea4000c1e1900 */
[----:B--2---:R-:W-:-:S07]  /*e830*/  IMAD.IADD R0, R0, 0x1, -R5 ;  /* 0x0000000100007824 */ /* 0x004fce00078e0a05 */
.L_x_5805:
[----:B------:R-:W-:Y:S01]  /*e840*/  BSSY B1, `(.L_x_5806) ;  /* 0x000001e000017945 */ /* 0x000fe20003800000 */
[----:B------:R-:W-:Y:S02]  /*e850*/  SHF.R.S32.HI R9, RZ, 0x1f, R220 ;  /* 0x0000001fff097819 */ /* 0x000fe400000114dc */
[----:B------:R-:W-:Y:S02]  /*e860*/  SHF.R.S32.HI R10, RZ, 0x1f, R17 ;  /* 0x0000001fff0a7819 */ /* 0x000fe40000011411 */
[----:B------:R-:W-:Y:S02]  /*e870*/  SEL R23, R23, RZ, !P0 ;  /* 0x000000ff17177207 */ /* 0x000fe40004000000 */
[----:B------:R-:W-:Y:S02]  /*e880*/  SEL R222, R222, RZ, !P0 ;  /* 0x000000ffdede7207 */ /* 0x000fe40004000000 */
[----:B-----5:R-:W-:Y:S01]  /*e890*/  SHF.R.S32.HI R8, RZ, 0x1f, R3 ;  /* 0x0000001fff087819 */ /* 0x020fe20000011403 */
[----:B------:R-:W-:Y:S06]  /*e8a0*/  @P2 BRA `(.L_x_5807) ;  /* 0x00000000005c2947 */ /* 0x000fec0003800000 */
[----:B--2---:R-:W2:Y:S02]  /*e8b0*/  S2R R4, SR_TID.X ;  /* 0x0000000000047919 */ /* 0x004ea40000002100 */
[----:B--2---:R-:W-:-:S04]  /*e8c0*/  IMAD R4, R221, 0x80, R4 ;  /* 0x00000080dd047824 */ /* 0x004fc800078e0204 */
        /* <DEDUP_REMOVED lines=21> */
.L_x_5807:
[----:B------:R-:W-:Y:S05]  /*ea20*/  BSYNC B1 ;  /* 0x0000000000017941 */ /* 0x000fea0003800000 */
.L_x_5806:
        /* <DEDUP_REMOVED lines=9> */
[----:B------:R-:W-:Y:S02]  /*eac0*/  IMAD.IADD R5, R5, 0x1, R3 ;  /* 0x0000000105057824 */ /* 0x000fe400078e0203 */
[----:B------:R-:W-:Y:S01]  /*ead0*/  IMAD R3, R9, UR4, RZ ;  /* 0x0000000409037c24 */ /* 0x000fe2000f8e02ff */
[C---:B------:R-:W-:Y:S01]  /*eae0*/  ISETP.GE.AND P2, PT, R18.reuse, R7, PT ;  /* 0x000000071200720c */ /* 0x040fe20003f46270 */
[C---:B------:R-:W-:Y:S01]  /*eaf0*/  VIADD R6, R18.reuse, 0x20 ;  /* 0x0000002012067836 */ /* 0x040fe20000000000 */
[----:B------:R-:W-:Y:S01]  /*eb00*/  SHF.R.S32.HI R9, RZ, 0x1f, R18 ;  /* 0x0000001fff097819 */ /* 0x000fe20000011412 */
[----:B------:R-:W-:-:S02]  /*eb10*/  VIADD R0, R18, 0x40 ;  /* 0x0000004012007836 */ /* 0x000fc40000000000 */
[----:B------:R-:W-:Y:S01]  /*eb20*/  IMAD R3, R220, UR5, R3 ;  /* 0x00000005dc037c24 */ /* 0x000fe2000f8e0203 */
[-C--:B------:R-:W-:Y:S01]  /*eb30*/  ISETP.GE.AND P3, PT, R6, R7.reuse, PT ;  /* 0x000000070600720c */ /* 0x080fe20003f66270 */
[----:B------:R-:W-:Y:S01]  /*eb40*/  IMAD.WIDE.U32 R4, R220, UR4, R4 ;  /* 0x00000004dc047c25 */ /* 0x000fe2000f8e0004 */
[----:B------:R-:W-:Y:S01]  /*eb50*/  ULDC.64 UR4, c[0x0][0xae8] ;  /* 0x0002ba0000047ab9 */ /* 0x000fe20000000a00 */
[-C--:B------:R-:W-:Y:S02]  /*eb60*/  ISETP.GE.AND P1, PT, R0, R7.reuse, PT ;  /* 0x000000070000720c */ /* 0x080fe40003f26270 */
[----:B------:R-:W-:Y:S02]  /*eb70*/  VIADD R6, R18, 0x60 ;  /* 0x0000006012067836 */ /* 0x000fe40000000000 */
[----:B------:R-:W-:Y:S02]  /*eb80*/  IMAD.IADD R5, R5, 0x1, R3 ;  /* 0x0000000105057824 */ /* 0x000fe400078e0203 */
[----:B------:R-:W-:Y:S01]  /*eb90*/  IMAD R0, R222, UR4, RZ ;  /* 0x00000004de007c24 */ /* 0x000fe2000f8e02ff */
[----:B------:R-:W-:Y:S01]  /*eba0*/  ISETP.GE.AND P0, PT, R6, R7, PT ;  /* 0x000000070600720c */ /* 0x000fe20003f06270 */
[----:B------:R-:W-:-:S04]  /*ebb0*/  IMAD.WIDE.U32 R6, R23, UR4, R4 ;  /* 0x0000000417067c25 */ /* 0x000fc8000f8e0004 */
[----:B------:R-:W-:Y:S02]  /*ebc0*/  IMAD R3, R23, UR5, R0 ;  /* 0x0000000517037c24 */ /* 0x000fe4000f8e0200 */
[----:B------:R-:W-:-:S03]  /*ebd0*/  IMAD.MOV.U32 R8, RZ, RZ, R18 ;  /* 0x000000ffff087224 */ /* 0x000fc600078e0012 */
[----:B------:R-:W-:Y:S01]  /*ebe0*/  IADD3 R11, R7, R3, RZ ;  /* 0x00000003070b7210 */ /* 0x000fe20007ffe0ff */
[----:B------:R-:W-:Y:S01]  /*ebf0*/  IMAD.WIDE R8, R221, 0x80, R8 ;  /* 0x00000080dd087825 */ /* 0x000fe200078e0208 */
[----:B------:R-:W-:Y:S06]  /*ec00*/  @P2 BRA `(.L_x_5809) ;  /* 0x0000000000442947 */ /* 0x000fec0003800000 */
[----:B------:R-:W-:Y:S01]  /*ec10*/  ULDC.64 UR4, c[0x0][0xad8] ;  /* 0x0002b60000047ab9 */ /* 0x000fe20000000a00 */
[----:B------:R-:W-:Y:S01]  /*ec20*/  IMAD.MOV.U32 R4, RZ, RZ, R6 ;  /* 0x000000ffff047224 */ /* 0x000fe200078e0006 */
[----:B------:R-:W-:Y:S01]  /*ec30*/  ULDC.64 UR6, c[0x0][0xa80] ;  /* 0x0002a00000067ab9 */ /* 0x000fe20000000a00 */
[----:B------:R-:W-:Y:S01]  /*ec40*/  IMAD.MOV.U32 R5, RZ, RZ, R11 ;  /* 0x000000ffff057224 */ /* 0x000fe200078e000b */
[----:B------:R-:W-:Y:S01]  /*ec50*/  ULDC.64 UR8, c[0x0][0x208] ;  /* 0x0000820000087ab9 */ /* 0x000fe20000000a00 */
[----:B------:R-:W-:Y:S02]  /*ec60*/  IMAD R3, R9, UR4, RZ ;  /* 0x0000000409037c24 */ /* 0x000fe4000f8e02ff */
[----:B------:R-:W-:Y:S02]  /*ec70*/  VIADD R0, R17, 0x40 ;  /* 0x0000004011007836 */ /* 0x000fe40000000000 */
        /* <DEDUP_REMOVED lines=8> */
[----:B------:R2:W-:Y:S04]  /*ed00*/  @!P4 STG.E.128 desc[UR8][R12.64], RZ ;  /* 0x000000ff0c00c986 */ /* 0x0005e8000c101d08 */
[----:B------:R2:W-:Y:S02]  /*ed10*/  @!P5 STG.E.128 desc[UR8][R12.64+0x80], RZ ;  /* 0x000080ff0c00d986 */ /* 0x0005e4000c101d08 */
.L_x_5809:
[----:B------:R-:W-:Y:S05]  /*ed20*/  BSYNC B1 ;  /* 0x0000000000017941 */ /* 0x000fea0003800000 */
.L_x_5808:
        /* <DEDUP_REMOVED lines=8> */
[----:B------:R-:W-:Y:S02]  /*edb0*/  IMAD.X R0, RZ, RZ, R9, P2 ;  /* 0x000000ffff007224 */ /* 0x000fe400010e0609 */
[----:B------:R-:W-:Y:S02]  /*edc0*/  VIADD R10, R17, 0x40 ;  /* 0x00000040110a7836 */ /* 0x000fe40000000000 */
[----:B------:R-:W-:-:S02]  /*edd0*/  IMAD R0, R0, UR4, RZ ;  /* 0x0000000400007c24 */ /* 0x000fc4000f8e02ff */
[----:B------:R-:W-:Y:S01]  /*ede0*/  IMAD.WIDE.U32 R4, R3, UR4, R4 ;  /* 0x0000000403047c25 */ /* 0x000fe2000f8e0004 */
[----:B------:R-:W-:Y:S02]  /*edf0*/  ULDC UR4, c[0x0][0xa8c] ;  /* 0x0002a30000047ab9 */ /* 0x000fe40000000800 */
[----:B------:R-:W-:Y:S01]  /*ee00*/  ISETP.GE.AND P3, PT, R17, UR4, PT ;  /* 0x0000000411007c0c */ /* 0x000fe2000bf66270 */
[----:B------:R-:W-:Y:S01]  /*ee10*/  IMAD R3, R3, UR5, R0 ;  /* 0x0000000503037c24 */ /* 0x000fe2000f8e0200 */
[----:B------:R-:W-:Y:S02]  /*ee20*/  ISETP.GE.AND P4, PT, R10, UR4, PT ;  /* 0x000000040a007c0c */ /* 0x000fe4000bf86270 */
[----:B--2---:R-:W-:Y:S02]  /*ee30*/  LEA R12, P2, R4, UR6, 0x1 ;  /* 0x00000006040c7c11 */ /* 0x004fe4000f8408ff */
[----:B------:R-:W-:-:S04]  /*ee40*/  IADD3 R3, R5, R3, RZ ;  /* 0x0000000305037210 */ /* 0x000fc80007ffe0ff */
[----:B------:R-:W-:-:S05]  /*ee50*/  LEA.HI.X R13, R4, UR7, R3, 0x1, P2 ;  /* 0x00000007040d7c11 */ /* 0x000fca00090f0c03 */
[----:B------:R3:W-:Y:S04]  /*ee60*/  @!P3 STG.E.128 desc[UR8][R12.64], RZ ;  /* 0x000000ff0c00b986 */ /* 0x0007e8000c101d08 */
[----:B------:R3:W-:Y:S02]  /*ee70*/  @!P4 STG.E.128 desc[UR8][R12.64+0x80], RZ ;  /* 0x000080ff0c00c986 */ /* 0x0007e4000c101d08 */
.L_x_5811:
[----:B------:R-:W-:Y:S05]  /*ee80*/  BSYNC B1 ;  /* 0x0000000000017941 */ /* 0x000fea0003800000 */
.L_x_5810:
        /* <DEDUP_REMOVED lines=16> */
[----:B--23--:R-:W-:Y:S01]  /*ef90*/  LEA R12, P1, R4, UR6, 0x1 ;  /* 0x00000006040c7c11 */ /* 0x00cfe2000f8208ff */
[----:B------:R-:W-:-:S05]  /*efa0*/  IMAD.IADD R3, R5, 0x1, R3 ;  /* 0x0000000105037824 */ /* 0x000fca00078e0203 */
[----:B------:R-:W-:-:S05]  /*efb0*/  LEA.HI.X R13, R4, UR7, R3, 0x1, P1 ;  /* 0x00000007040d7c11 */ /* 0x000fca00088f0c03 */
[----:B------:R4:W-:Y:S04]  /*efc0*/  @!P2 STG.E.128 desc[UR8][R12.64], RZ ;  /* 0x000000ff0c00a986 */ /* 0x0009e8000c101d08 */
[----:B------:R4:W-:Y:S02]  /*efd0*/  @!P3 STG.E.128 desc[UR8][R12.64+0x80], RZ ;  /* 0x000080ff0c00b986 */ /* 0x0009e4000c101d08 */
.L_x_5813:
[----:B------:R-:W-:Y:S05]  /*efe0*/  BSYNC B1 ;  /* 0x0000000000017941 */ /* 0x000fea0003800000 */
.L_x_5812:
[----:B------:R-:W-:Y:S05]  /*eff0*/  @P0 BRA `(.L_x_5804) ;  /* 0x00000000004c0947 */ /* 0x000fea0003800000 */
[----:B------:R-:W-:Y:S01]  /*f000*/  IADD3 R3, P0, R8, 0x60, RZ ;  /* 0x0000006008037810 */ /* 0x000fe20007f1e0ff */
[----:B------:R-:W-:Y:S01]  /*f010*/  ULDC.64 UR4, c[0x0][0xad8] ;  /* 0x0002b60000047ab9 */ /* 0x000fe20000000a00 */
[----:B------:R-:W-:Y:S01]  /*f020*/  IMAD.MOV.U32 R4, RZ, RZ, R6 ;  /* 0x000000ffff047224 */ /* 0x000fe200078e0006 */
[----:B------:R-:W-:Y:S01]  /*f030*/  IADD3 R0, R17, 0x40, RZ ;  /* 0x0000004011007810 */ /* 0x000fe20007ffe0ff */
[----:B------:R-:W-:Y:S01]  /*f040*/  IMAD.MOV.U32 R5, RZ, RZ, R11 ;  /* 0x000000ffff057224 */ /* 0x000fe200078e000b */
[----:B------:R-:W-:Y:S01]  /*f050*/  ULDC.64 UR6, c[0x0][0xa80] ;  /* 0x0002a00000067ab9 */ /* 0x000fe20000000a00 */
[----:B------:R-:W-:Y:S01]  /*f060*/  IMAD.X R8, RZ, RZ, R9, P0 ;  /* 0x000000ffff087224 */ /* 0x000fe200000e0609 */
        /* <DEDUP_REMOVED lines=8> */
[----:B------:R-:W-:-:S05]  /*f0f0*/  IMAD.IADD R3, R5, 0x1, R3 ;  /* 0x0000000105037824 */ /* 0x000fca00078e0203 */
[----:B------:R-:W-:-:S05]  /*f100*/  LEA.HI.X R7, R4, UR7, R3, 0x1, P0 ;  /* 0x0000000704077c11 */ /* 0x000fca00080f0c03 */
[----:B------:R0:W-:Y:S04]  /*f110*/  @!P1 STG.E.128 desc[UR8][R6.64], RZ ;  /* 0x000000ff06009986 */ /* 0x0001e8000c101d08 */
[----:B------:R0:W-:Y:S02]  /*f120*/  @!P2 STG.E.128 desc[UR8][R6.64+0x80], RZ ;  /* 0x000080ff0600a986 */ /* 0x0001e4000c101d08 */
.L_x_5804:
[----:B------:R-:W-:Y:S05]  /*f130*/  BSYNC B0 ;  /* 0x0000000000007941 */ /* 0x000fea0003800000 */
.L_x_5795:
[----:B------:R-:W-:Y:S02]  /*f140*/  ULDC UR4, c[0x0][0xc14] ;  /* 0x0003050000047ab9 */ /* 0x000fe40000000800 */
[----:B-1----:R-:W-:-:S13]  /*f150*/  ISETP.GE.AND P0, PT, R51, UR4, PT ;  /* 0x0000000433007c0c */ /* 0x002fda000bf06270 */
[----:B------:R-:W-:Y:S05]  /*f160*/  @!P0 BRA `(.L_x_5814) ;  /* 0xffffff1c00048947 */ /* 0x000fea000383ffff */
[----:B------:R-:W-:Y:S05]  /*f170*/  EXIT ;  /* 0x000000000000794d */ /* 0x000fea0003800000 */
.L_x_5770:
[----:B------:R-:W-:-:S08]  /*f180*/  NOP ;  /* 0x0000000000007918 */ /* 0x000fd00000000000 */
[----:B--2---:R-:W0:-:S00]  /*f190*/  USETMAXREG.DEALLOC.CTAPOOL 0x18 ;  /* 0x00000018000079c8 */ /* 0x004e0000080e0500 */
        /* <DEDUP_REMOVED lines=60> */
.L_x_5819:
        /* <DEDUP_REMOVED lines=17> */
.L_x_5818:
[----:B------:R-:W-:Y:S05]  /*f670*/  BSYNC B0 ;  /* 0x0000000000007941 */ /* 0x000fea0003800000 */
.L_x_5817:
        /* <DEDUP_REMOVED lines=26> */
.L_x_5815:
        /* <DEDUP_REMOVED lines=16> */
.L_x_5820:
[----:B-1----:R-:W-:Y:S01]  /*f920*/  IMAD R16, R16, UR4, R7 ;  /* 0x0000000410107c24 */ /* 0x002fe2000f8e0207 */
[----:B------:R-:W-:Y:S01]  /*f930*/  IADD3 R19, R5, R19, RZ ;  /* 0x0000001305137210 */ /* 0x000fe20007ffe0ff */
[----:B------:R-:W-:Y:S02]  /*f940*/  IMAD R7, R11, R6, RZ ;  /* 0x000000060b077224 */ /* 0x000fe400078e02ff */
[----:B0-----:R-:W-:Y:S01]  /*f950*/  IMAD.MOV.U32 R2, RZ, RZ, RZ ;  /* 0x000000ffff027224 */ /* 0x001fe200078e00ff */
[----:B------:R-:W-:-:S03]  /*f960*/  IADD3 R17, -R16, UR6, RZ ;  /* 0x0000000610117c10 */ /* 0x000fc6000fffe1ff */
        /* <DEDUP_REMOVED lines=20> */
.L_x_5816:
[----:B------:R-:W-:Y:S02]  /*fab0*/  IMAD.MOV.U32 R17, RZ, RZ, RZ ;  /* 0x000000ffff117224 */ /* 0x000fe400078e00ff */
[----:B------:R-:W-:Y:S02]  /*fac0*/  IMAD.U32 R16, RZ, RZ, UR6 ;  /* 0x00000006ff107e24 */ /* 0x000fe4000f8e00ff */
[----:B------:R-:W-:-:S07]  /*fad0*/  IMAD.MOV.U32 R18, RZ, RZ, RZ ;  /* 0x000000ffff127224 */ /* 0x000fce00078e00ff */
.L_x_5821:
        /* <DEDUP_REMOVED lines=20> */
.L_x_5886:
        /* <DEDUP_REMOVED lines=9> */
[----:B------:R-:W-:Y:S01]  /*fcb0*/  ISETP.NE.AND.EX P0, PT, RZ, UR5, PT, P0 ;  /* 0x00000005ff007c0c */ /* 0x000fe2000bf05300 */
[----:B------:R-:W-:Y:S01]  /*fcc0*/  IMAD.MOV.U32 R6, RZ, RZ, RZ ;  /* 0x000000ffff067224 */ /* 0x000fe200078e00ff */
        /* <DEDUP_REMOVED lines=12> */
[----:B------:R-:W-:Y:S02]  /*fd90*/  ISETP.NE.U32.AND P0, PT, RZ, UR4, PT ;  /* 0x00000004ff007c0c */ /* 0x000fe4000bf05070 */
[C---:B------:R-:W-:Y:S02]  /*fda0*/  SHF.L.U32 R7, R5.reuse, 0x2, RZ ;  /* 0x0000000205077819 */ /* 0x040fe400000006ff */
        /* <DEDUP_REMOVED lines=29> */
.L_x_5823:
[--C-:B-1---5:R-:W-:Y:S01]  /*ff80*/  IMAD.IADD R2, R6, 0x1, -R0.reuse ;  /* 0x0000000106027824 */ /* 0x122fe200078e0a00 */
[----:B------:R-:W-:Y:S01]  /*ff90*/  BSSY B6, `(.L_x_5824) ;  /* 0x00002eb000067945 */ /* 0x000fe20003800000 */
[----:B------:R-:W-:Y:S02]  /*ffa0*/  IMAD.IADD R3, R7, 0x1, R0 ;  /* 0x0000000107037824 */ /* 0x000fe400078e0200 */
[C---:B------:R-:W-:Y:S01]  /*ffb0*/  VIADD R0, R2.reuse, 0xaf ;  /* 0x000000af02007836 */ /* 0x040fe20000000000 */
[----:B------:R-:W-:Y:S01]  /*ffc0*/  STL [R1+0x24], R2 ;  /* 0x0000240201007387 */ /* 0x000fe20000100800 */
[----:B------:R-:W-:Y:S02]  /*ffd0*/  ISETP.GT.AND P0, PT, R2, RZ, PT ;  /* 0x000000ff0200720c */ /* 0x000fe40003f04270 */
        /* <DEDUP_REMOVED lines=24> */
.L_x_5825:
        /* <DEDUP_REMOVED lines=23> */
.L_x_5827:
        /* <DEDUP_REMOVED lines=9> */
[----:B------:R-:W-:Y:S01]  /*10360*/  MOV R4, UR6 ;  /* 0x0000000600047c02 */ /* 0x000fe20008000f00 */
[----:B------:R-:W-:Y:S02]  /*10370*/  IMAD.U32 R5, RZ, RZ, UR7 ;  /* 0x00000007ff057e24 */ /* 0x000fe4000f8e00ff */
[----:B------:R-:W-:Y:S02]  /*10380*/  IMAD.U32 R6, RZ, RZ, UR8 ;  /* 0x00000008ff067e24 */ /* 0x000fe4000f8e00ff */
[----:B------:R-:W-:-:S02]  /*10390*/  IMAD.U32 R7, RZ, RZ, UR9 ;  /* 0x00000009ff077e24 */ /* 0x000fc4000f8e00ff */
[----:B------:R-:W-:Y:S02]  /*103a0*/  IMAD.U32 R10, RZ, RZ, UR4 ;  /* 0x00000004ff0a7e24 */ /* 0x000fe4000f8e00ff */
[----:B------:R-:W-:Y:S02]  /*103b0*/  IMAD.U32 R11, RZ, RZ, UR5 ;  /* 0x00000005ff0b7e24 */ /* 0x000fe4000f8e00ff */
[----:B------:R-:W-:Y:S02]  /*103c0*/  IMAD.MOV.U32 R8, RZ, RZ, 0x70 ;  /* 0x00000070ff087424 */ /* 0x000fe400078e00ff */
[----:B------:R-:W-:Y:S02]  /*103d0*/  IMAD.MOV.U32 R12, RZ, RZ, 0x1 ;  /* 0x00000001ff0c7424 */ /* 0x000fe400078e00ff */
[----:B0-----:R-:W-:-:S07]  /*103e0*/  IMAD.MOV.U32 R13, RZ, RZ, RZ ;  /* 0x000000ffff0d7224 */ /* 0x001fce00078e00ff */
[----:B------:R-:W-:-:S07]  /*103f0*/  LEPC R20, `(.L_x_5829) ;  /* 0x000000001014794e */ /* 0x000fce0000000000 */
[----:B-1----:R-:W-:Y:S05]  /*10400*/  CALL.ABS.NOINC R2 ;  /* 0x0000000002007343 */ /* 0x002fea0003c00000 */
.L_x_5829:
[----:B------:R-:W-:Y:S01]  /*10410*/  MOV R2, 0x0 ;  /* 0x0000000000027802 */ /* 0x000fe20000000f00 */
[----:B------:R-:W-:Y:S01]  /*10420*/  ULDC.64 UR6, c[0x4][0x1b8] ;  /* 0x01006e0000067ab9 */ /* 0x000fe20000000a00 */
[----:B------:R-:W-:Y:S01]  /*10430*/  ULDC.64 UR8, c[0x4][0x1c0] ;  /* 0x0100700000087ab9 */ /* 0x000fe20000000a00 */
[----:B------:R-:W-:Y:S01]  /*10440*/  ULDC.64 UR4, c[0x4][0xc0] ;  /* 0x0100300000047ab9 */ /* 0x000fe20000000a00 */
[----:B------:R-:W-:Y:S01]  /*10450*/  MOV R4, UR6 ;  /* 0x0000000600047c02 */ /* 0x000fe20008000f00 */
[----:B------:R-:W-:Y:S01]  /*10460*/  IMAD.U32 R5, RZ, RZ, UR7 ;  /* 0x00000007ff057e24 */ /* 0x000fe2000f8e00ff */
        /* <DEDUP_REMOVED lines=10> */
.L_x_5828:
        /* <DEDUP_REMOVED lines=20> */
[----:B------:R-:W-:-:S06]  /*10650*/  MOV R0, R8 ;  /* 0x0000000800007202 */ /* 0x000fcc0000000f00 */
        /* <DEDUP_REMOVED lines=11> */
.L_x_5830:
        /* <DEDUP_REMOVED lines=16> */
.L_x_5831:
        /* <DEDUP_REMOVED lines=16> */
.L_x_5902:
[----:B------:R-:W2:Y:S01]  /*10910*/  LDL R7, [R1+0x18] ;  /* 0x0000180001077983 */ /* 0x000ea20000100800 */
[----:B------:R-:W-:Y:S01]  /*10920*/  UMOV UR4, 0xffffffff ;  /* 0xffffffff00047882 */ /* 0x000fe20000000000 */
[----:B------:R-:W-:Y:S01]  /*10930*/  SHF.R.S32.HI R12, RZ, 0x1f, R0 ;  /* 0x0000001fff0c7819 */ /* 0x000fe20000011400 */
[----:B--2---:R-:W-:Y:S01]  /*10940*/  VIADD R7, R7, 0xffffffff ;  /* 0xffffffff07077836 */ /* 0x004fe20000000000 */
[----:B------:R-:W-:Y:S06]  /*10950*/  BRA.DIV UR4, `(.L_x_5833) ;  /* 0x0000003604487947 */ /* 0x000fec000b800000 */
[----:B------:R-:W-:-:S13]  /*10960*/  ELECT P6, URZ, PT ;  /* 0x00000000003f782f */ /* 0x000fda00038c0000 */
.L_x_5905:
        /* <DEDUP_REMOVED lines=25> */
.L_x_5835:
        /* <DEDUP_REMOVED lines=9> */
.L_x_5906:
        /* <DEDUP_REMOVED lines=11> */
.L_x_5837:
        /* <DEDUP_REMOVED lines=21> */
[----:B------:R-:W-:-:S03]  /*10d90*/  UIADD3 UR14, UR6, 0x23c00, URZ ;  /* 0x00023c00060e7890 */ /* 0x000fc6000fffe03f */
[----:B------:R-:W-:-:S04]  /*10da0*/  UMOV UR6, 0x0 ;  /* 0x0000000000067882 */ /* 0x000fc80000000000 */
[----:B------:R0:W-:Y:S02]  /*10db0*/  UTMALDG.4D [UR8], [UR4], desc[UR6] ;  /* 0x00000608040075b4 */ /* 0x0001e40008019000 */
[----:B0-----:R-:W-:Y:S01]  /*10dc0*/  UMOV UR8, UR14 ;  /* 0x0000000e00087c82 */ /* 0x001fe20008000000 */
[----:B------:R-:W-:Y:S02]  /*10dd0*/  UMOV UR10, UR15 ;  /* 0x0000000f000a7c82 */ /* 0x000fe40008000000 */
[----:B------:R0:W-:Y:S02]  /*10de0*/  UTMALDG.4D [UR8], [UR4], desc[UR6] ;  /* 0x00000608040075b4 */ /* 0x0001e40008019000 */
[----:B0-----:R-:W-:Y:S01]  /*10df0*/  NOP ;  /* 0x0000000000007918 */ /* 0x001fe20000000000 */
.L_x_5834:
        /* <DEDUP_REMOVED lines=9> */
[----:B------:R-:W-:Y:S01]  /*10e90*/  @P0 R2UR UR11, R17 ;  /* 0x00000000110b02ca */ /* 0x000fe200000e0000 */
[----:B------:R-:W-:Y:S01]  /*10ea0*/  UIADD3.X UR5, URZ, UR37, URZ, UP0, !UPT ;  /* 0x000000253f057290 */ /* 0x000fe200087fe43f */
[----:B------:R-:W-:Y:S01]  /*10eb0*/  BSSY B0, `(.L_x_5838) ;  /* 0x000001b000007945 */ /* 0x000fe20003800000 */
[----:B------:R-:W-:Y:S01]  /*10ec0*/  UMOV UR7, 0x12f00000 ;  /* 0x12f0000000077882 */ /* 0x000fe20000000000 */
[----:B------:R-:W-:Y:S01]  /*10ed0*/  UMOV UR10, URZ ;  /* 0x0000003f000a7c82 */ /* 0x000fe20008000000 */
[----:B------:R-:W-:Y:S01]  /*10ee0*/  UMOV UR14, 0x0 ;  /* 0x00000000000e7882 */ /* 0x000fe20000000000 */
[----:B------:R-:W-:Y:S01]  /*10ef0*/  UMOV UR15, 0x12f00000 ;  /* 0x12f00000000f7882 */ /* 0x000fe20000000000 */
[----:B------:R-:W-:Y:S01]  /*10f00*/  @P0 IMAD.MOV.U32 R8, RZ, RZ, 0x8000 ;  /* 0x00008000ff080424 */ /* 0x000fe200078e00ff */
[----:B0-----:R-:W-:Y:S01]  /*10f10*/  LEA R9, R10, R9, 0x18 ;  /* 0x000000090a097211 */ /* 0x001fe200078ec0ff */
[----:B------:R-:W-:Y:S03]  /*10f20*/  BAR.SYNC.DEFER_BLOCKING 0x8, 0x120 ;  /* 0x0204800000007b1d */ /* 0x000fe60000010000 */
[----:B------:R-:W-:-:S13]  /*10f30*/  R2UR UR16, R9 ;  /* 0x00000000091072ca */ /* 0x000fda00000e0000 */
[----:B------:R-:W-:Y:S02]  /*10f40*/  UIADD3 UR8, UR16, 0x16400, URZ ;  /* 0x0001640010087890 */ /* 0x000fe4000fffe03f */
[----:B------:R-:W-:Y:S01]  /*10f50*/  UIADD3 UR9, UR16, 0x34800, URZ ;  /* 0x0003480010097890 */ /* 0x000fe2000fffe03f */
[----:B------:R0:W-:Y:S08]  /*10f60*/  @P0 SYNCS.ARRIVE.TRANS64 RZ, [R9+URZ+0x34800], R8 ;  /* 0x0348000809ff09a7 */ /* 0x0001f0000800003f */
        /* <DEDUP_REMOVED lines=15> */
.L_x_5907:
[----:B------:R-:W-:Y:S05]  /*11060*/  BSYNC B0 ;  /* 0x0000000000007941 */ /* 0x000fea0003800000 */
.L_x_5838:
        /* <DEDUP_REMOVED lines=45> */
.L_x_5846:
[----:B0-----:R-:W0:Y:S01]  /*11340*/  S2R R3, SR_CgaCtaId ;  /* 0x0000000000037919 */ /* 0x001e220000008800 */
[----:B------:R-:W-:-:S04]  /*11350*/  MOV R2, 0x400 ;  /* 0x0000040000027802 */ /* 0x000fc80000000f00 */
[----:B0-----:R-:W-:Y:S02]  /*11360*/  LEA R2, R3, R2, 0x18 ;  /* 0x0000000203027211 */ /* 0x001fe400078ec0ff */
[----:B------:R-:W-:-:S03]  /*11370*/  SHF.L.U32 R3, R15, 0x1f, RZ ;  /* 0x0000001f0f037819 */ /* 0x000fc600000006ff */
[----:B------:R-:W-:-:S04]  /*11380*/  IMAD R2, R13, 0x8, R2 ;  /* 0x000000080d027824 */ /* 0x000fc800078e0202 */
[----:B------:R-:W0:Y:S02]  /*11390*/  SYNCS.PHASECHK.TRANS64.TRYWAIT P0, [R2+URZ+0x34840], R3 ;  /* 0x03484003020075a7 */ /* 0x000e24000800017f */
[----:B0-----:R-:W-:Y:S05]  /*113a0*/  @!P0 BRA `(.L_x_5847) ;  /* 0x0000002c00088947 */ /* 0x001fea0003800000 */
.L_x_5908:
        /* <DEDUP_REMOVED lines=11> */
.L_x_5848:
[----:B------:R-:W2:Y:S01]  /*11460*/  LDL R17, [R1+0x4] ;  /* 0x0000040001117983 */ /* 0x000ea20000100800 */
[----:B0-----:R-:W-:-:S03]  /*11470*/  MOV R3, 0x400 ;  /* 0x0000040000037802 */ /* 0x001fc60000000f00 */
[----:B------:R-:W3:Y:S04]  /*11480*/  LDL.LU R10, [R1+0x8] ;  /* 0x00000800010a7983 */ /* 0x000ee80000300800 */
[----:B------:R-:W4:Y:S01]  /*11490*/  LDL R9, [R1] ;  /* 0x0000000001097983 */ /* 0x000f220000100800 */
[----:B------:R-:W0:Y:S01]  /*114a0*/  S2R R11, SR_CgaCtaId ;  /* 0x00000000000b7919 */ /* 0x000e220000008800 */
[----:B------:R-:W-:Y:S02]  /*114b0*/  R2UR UR14, R2 ;  /* 0x00000000020e72ca */ /* 0x000fe400000e0000 */
[----:B------:R-:W-:Y:S01]  /*114c0*/  R2UR UR11, R6 ;  /* 0x00000000060b72ca */ /* 0x000fe200000e0000 */
[----:B------:R-:W-:Y:S01]  /*114d0*/  UIADD3 UR4, UP0, UR36, 0x370, URZ ;  /* 0x0000037024047890 */ /* 0x000fe2000ff1e03f */
[----:B------:R-:W-:-:S02]  /*114e0*/  R2UR UR12, R4 ;  /* 0x00000000040c72ca */ /* 0x000fc400000e0000 */
[----:B-----5:R-:W-:Y:S01]  /*114f0*/  R2UR UR13, R8 ;  /* 0x00000000080d72ca */ /* 0x020fe200000e0000 */
[----:B------:R-:W-:Y:S01]  /*11500*/  UIADD3.X UR5, URZ, UR37, URZ, UP0, !UPT ;  /* 0x000000253f057290 */ /* 0x000fe200087fe43f */
[----:B0-----:R-:W-:-:S05]  /*11510*/  LEA R3, R11, R3, 0x18 ;  /* 0x000000030b037211 */ /* 0x001fca00078ec0ff */
[----:B------:R-:W-:-:S05]  /*11520*/  IMAD R2, R13, 0xb000, R3 ;  /* 0x0000b0000d027824 */ /* 0x000fca00078e0203 */
[----:B------:R-:W-:Y:S01]  /*11530*/  R2UR UR8, R2 ;  /* 0x00000000020872ca */ /* 0x000fe200000e0000 */
[----:B------:R-:W-:Y:S01]  /*11540*/  VIADD R3, R3, 0x34800 ;  /* 0x0003480003037836 */ /* 0x000fe20000000000 */
[----:B------:R-:W-:Y:S01]  /*11550*/  UMOV UR10, URZ ;  /* 0x0000003f000a7c82 */ /* 0x000fe20008000000 */
[----:B------:R-:W-:Y:S01]  /*11560*/  UMOV UR6, 0x0 ;  /* 0x0000000000067882 */ /* 0x000fe20000000000 */
[----:B------:R-:W-:Y:S01]  /*11570*/  UMOV UR7, 0x14f00000 ;  /* 0x14f0000000077882 */ /* 0x000fe20000000000 */
[----:B------:R-:W-:-:S08]  /*11580*/  UMOV UR16, 0x40 ;  /* 0x0000004000107882 */ /* 0x000fd00000000000 */
[----:B------:R-:W-:Y:S01]  /*11590*/  UIADD3 UR15, UR8, 0x23c00, URZ ;  /* 0x00023c00080f7890 */ /* 0x000fe2000fffe03f */
[----:B--2---:R-:W-:-:S13]  /*115a0*/  R2UR UR9, R17 ;  /* 0x00000000110972ca */ /* 0x004fda00000e0000 */
[----:B------:R-:W-:Y:S02]  /*115b0*/  UIMAD UR11, UR11, 0xb0, UR9 ;  /* 0x000000b00b0b78a4 */ /* 0x000fe4000f8e0209 */
[----:B------:R-:W-:Y:S02]  /*115c0*/  UIADD3 UR9, UR14, 0x34830, URZ ;  /* 0x000348300e097890 */ /* 0x000fe4000fffe03f */
[----:B------:R-:W-:Y:S01]  /*115d0*/  UIADD3 UR14, UR8, 0x1e400, URZ ;  /* 0x0001e400080e7890 */ /* 0x000fe2000fffe03f */
[----:B---3--:R-:W-:Y:S01]  /*115e0*/  SHF.L.U32 R2, R10, 0x1f, RZ ;  /* 0x0000001f0a027819 */ /* 0x008fe200000006ff */
[----:B----4-:R-:W-:-:S05]  /*115f0*/  IMAD R3, R9, 0x8, R3 ;  /* 0x0000000809037824 */ /* 0x010fca00078e0203 */
[----:B------:R-:W-:Y:S02]  /*11600*/  UMOV UR8, UR14 ;  /* 0x0000000e00087c82 */ /* 0x000fe40008000000 */
[----:B------:R0:W-:Y:S02]  /*11610*/  UTMALDG.4D [UR8], [UR4], desc[UR6] ;  /* 0x00000608040075b4 */ /* 0x0001e40008019000 */
[----:B0-----:R-:W-:Y:S01]  /*11620*/  UMOV UR8, UR15 ;  /* 0x0000000f00087c82 */ /* 0x001fe20008000000 */
[----:B------:R-:W-:Y:S02]  /*11630*/  UMOV UR10, UR16 ;  /* 0x00000010000a7c82 */ /* 0x000fe40008000000 */
[----:B------:R0:W-:Y:S01]  /*11640*/  UTMALDG.4D [UR8], [UR4], desc[UR6] ;  /* 0x00000608040075b4 */ /* 0x0001e20008019000 */
[----:B------:R-:W1:Y:S02]  /*11650*/  SYNCS.PHASECHK.TRANS64.TRYWAIT P0, [R3+URZ+0x60], R2 ;  /* 0x00006002030075a7 */ /* 0x000e64000800017f */
[----:B01----:R-:W-:Y:S05]  /*11660*/  @!P0 BRA `(.L_x_5849) ;  /* 0x00000028006c8947 */ /* 0x003fea0003800000 */
.L_x_5909:
[----:B------:R-:W-:Y:S05]  /*11670*/  @P1 BRA `(.L_x_5850) ;  /* 0x0000000000301947 */ /* 0x000fea0003800000 */
[----:B------:R-:W1:Y:S01]  /*11680*/  S2R R9, SR_TID.X ;  /* 0x0000000000097919 */ /* 0x000e620000002100 */
[----:B------:R-:W-:Y:S01]  /*11690*/  MOV R10, 0x400 ;  /* 0x00000400000a7802 */ /* 0x000fe20000000f00 */
[----:B------:R-:W2:Y:S01]  /*116a0*/  S2R R11, SR_CgaCtaId ;  /* 0x00000000000b7919 */ /* 0x000ea20000008800 */
[----:B-1----:R-:W-:Y:S02]  /*116b0*/  LOP3.LUT R17, R9, 0x1f, RZ, 0xc0, !PT ;  /* 0x0000001f09117812 */ /* 0x002fe400078ec0ff */
[----:B------:R-:W3:Y:S02]  /*116c0*/  LDL R9, [R1] ;  /* 0x0000000001097983 */ /* 0x000ee40000100800 */
[----:B------:R-:W-:Y:S02]  /*116d0*/  ISETP.NE.AND P0, PT, R17, RZ, PT ;  /* 0x000000ff1100720c */ /* 0x000fe40003f05270 */
[----:B--2---:R-:W-:Y:S02]  /*116e0*/  LEA R10, R11, R10, 0x18 ;  /* 0x0000000a0b0a7211 */ /* 0x004fe400078ec0ff */
[----:B0-----:R-:W-:-:S03]  /*116f0*/  MOV R3, 0xb000 ;  /* 0x0000b00000037802 */ /* 0x001fc60000000f00 */
[----:B---3--:R-:W-:-:S04]  /*11700*/  IMAD R2, R9, 0x8, R10 ;  /* 0x0000000809027824 */ /* 0x008fc800078e020a */
[----:B------:R1:W-:Y:S02]  /*11710*/  SYNCS.ARRIVE.TRANS64 RZ, [R2+URZ+0x34850], R3 ;  /* 0x0348500302ff79a7 */ /* 0x0003e4000800003f */
[----:B------:R-:W-:Y:S05]  /*11720*/  @!P0 BRA `(.L_x_5850) ;  /* 0x0000000000048947 */ /* 0x000fea0003800000 */
[----:B------:R-:W-:Y:S01]  /*11730*/  BPT.TRAP 0x1 ;  /* 0x000000040000795c */ /* 0x000fe20000300000 */
.L_x_5850:
        /* <DEDUP_REMOVED lines=25> */
[----:B------:R-:W-:-:S07]  /*118d0*/  UIADD3 UR14, UR14, 0x5c00, URZ ;  /* 0x00005c000e0e7890 */ /* 0x000fce000fffe03f */
[----:B------:R1:W-:Y:S02]  /*118e0*/  UTMALDG.4D [UR8], [UR4], desc[UR6] ;  /* 0x00000608040075b4 */ /* 0x0003e40008019000 */
[----:B-1----:R-:W-:Y:S01]  /*118f0*/  UMOV UR8, UR14 ;  /* 0x0000000e00087c82 */ /* 0x002fe20008000000 */
[----:B------:R-:W-:Y:S02]  /*11900*/  UMOV UR10, UR15 ;  /* 0x0000000f000a7c82 */ /* 0x000fe40008000000 */
[----:B------:R0:W-:Y:S02]  /*11910*/  UTMALDG.4D [UR8], [UR4], desc[UR6] ;  /* 0x00000608040075b4 */ /* 0x0001e40008019000 */
[----:B0-----:R-:W-:Y:S01]  /*11920*/  NOP ;  /* 0x0000000000007918 */ /* 0x001fe20000000000 */
.L_x_5845:
[----:B------:R-:W-:Y:S05]  /*11930*/  BSYNC B2 ;  /* 0x0000000000027941 */ /* 0x000fea0003800000 */
.L_x_5844:
[----:B------:R-:W2:Y:S04]  /*11940*/  LDL.LU R2, [R1+0x18] ;  /* 0x0000180001027983 */ /* 0x000ea80000300800 */
[----:B------:R0:W-:Y:S04]  /*11950*/  STL [R1], R13 ;  /* 0x0000000d01007387 */ /* 0x0001e80000100800 */
[----:B------:R0:W-:Y:S02]  /*11960*/  STL [R1+0x8], R15 ;  /* 0x0000080f01007387 */ /* 0x0001e40000100800 */
[----:B0-2---:R-:W-:-:S07]  /*11970*/  VIADD R6, R2, 0xfffffffd ;  /* 0xfffffffd02067836 */ /* 0x005fce0000000000 */
.L_x_5843:
[----:B------:R-:W-:Y:S05]  /*11980*/  BSYNC B1 ;  /* 0x0000000000017941 */ /* 0x000fea0003800000 */
.L_x_5842:
[----:B------:R-:W-:-:S05]  /*11990*/  IMAD.MOV R14, RZ, RZ, -R14 ;  /* 0x000000ffff0e7224 */ /* 0x000fca00078e0a0e */
[----:B------:R-:W-:-:S13]  /*119a0*/  ISETP.NE.AND P0, PT, R7, R14, PT ;  /* 0x0000000e0700720c */ /* 0x000fda0003f05270 */
[----:B------:R-:W-:Y:S05]  /*119b0*/  @!P0 BRA `(.L_x_5841) ;  /* 0x0000000c00e08947 */ /* 0x000fea0003800000 */
[----:B------:R-:W-:-:S07]  /*119c0*/  IMAD.MOV.U32 R10, RZ, RZ, R5 ;  /* 0x000000ffff0a7224 */ /* 0x000fce00078e0005 */
.L_x_5865:
        /* <DEDUP_REMOVED lines=33> */
.L_x_5853:
[----:B------:R-:W1:Y:S01]  /*11be0*/  S2R R3, SR_CgaCtaId ;  /* 0x0000000000037919 */ /* 0x000e620000008800 */
[----:B------:R-:W-:-:S04]  /*11bf0*/  MOV R2, 0x400 ;  /* 0x0000040000027802 */ /* 0x000fc80000000f00 */
[----:B-1----:R-:W-:Y:S02]  /*11c00*/  LEA R2, R3, R2, 0x18 ;  /* 0x0000000203027211 */ /* 0x002fe400078ec0ff */
[----:B------:R-:W-:-:S03]  /*11c10*/  SHF.L.U32 R3, R8, 0x1f, RZ ;  /* 0x0000001f08037819 */ /* 0x000fc600000006ff */
[----:B------:R-:W-:-:S04]  /*11c20*/  IMAD R2, R7, 0x8, R2 ;  /* 0x0000000807027824 */ /* 0x000fc800078e0202 */
[----:B------:R-:W1:Y:S02]  /*11c30*/  SYNCS.PHASECHK.TRANS64.TRYWAIT P0, [R2+URZ+0x34840], R3 ;  /* 0x03484003020075a7 */ /* 0x000e64000800017f */
[----:B-1----:R-:W-:Y:S05]  /*11c40*/  @!P0 BRA `(.L_x_5854) ;  /* 0x0000002400088947 */ /* 0x002fea0003800000 */
.L_x_5910:
        /* <DEDUP_REMOVED lines=11> */
.L_x_5855:
[----:B------:R-:W2:Y:S01]  /*11d00*/  LDL R15, [R1+0x4] ;  /* 0x00000400010f7983 */ /* 0x000ea20000100800 */
[----:B------:R-:W-:-:S03]  /*11d10*/  MOV R13, 0x400 ;  /* 0x00000400000d7802 */ /* 0x000fc60000000f00 */
[----:B-1----:R-:W3:Y:S04]  /*11d20*/  LDL.LU R3, [R1+0x8] ;  /* 0x0000080001037983 */ /* 0x002ee80000300800 */
        /* <DEDUP_REMOVED lines=30> */
.L_x_5911:
        /* <DEDUP_REMOVED lines=8> */
.L_x_5857:
        /* <DEDUP_REMOVED lines=23> */
[----:B------:R-:W-:-:S03]  /*12100*/  UIADD3 UR14, UR6, 0x5c00, URZ ;  /* 0x00005c00060e7890 */ /* 0x000fc6000fffe03f */
[----:B------:R-:W-:-:S04]  /*12110*/  UMOV UR6, 0x0 ;  /* 0x0000000000067882 */ /* 0x000fc80000000000 */
[----:B------:R1:W-:Y:S02]  /*12120*/  UTMALDG.4D [UR8], [UR4], desc[UR6] ;  /* 0x00000608040075b4 */ /* 0x0003e40008019000 */
[----:B-1----:R-:W-:Y:S01]  /*12130*/  UMOV UR8, UR14 ;  /* 0x0000000e00087c82 */ /* 0x002fe20008000000 */
[----:B------:R-:W-:Y:S02]  /*12140*/  UMOV UR10, UR15 ;  /* 0x0000000f000a7c82 */ /* 0x000fe40008000000 */
[----:B------:R0:W-:Y:S02]  /*12150*/  UTMALDG.4D [UR8], [UR4], desc[UR6] ;  /* 0x00000608040075b4 */ /* 0x0001e40008019000 */
[----:B0-----:R-:W-:Y:S01]  /*12160*/  NOP ;  /* 0x0000000000007918 */ /* 0x001fe20000000000 */
.L_x_5852:
[----:B------:R-:W-:Y:S05]  /*12170*/  BSYNC B1 ;  /* 0x0000000000017941 */ /* 0x000fea0003800000 */
.L_x_5851:
        /* <DEDUP_REMOVED lines=32> */
.L_x_5860:
[----:B------:R-:W2:Y:S01]  /*12380*/  S2R R3, SR_CgaCtaId ;  /* 0x0000000000037919 */ /* 0x000ea20000008800 */
[----:B------:R-:W-:-:S04]  /*12390*/  MOV R2, 0x400 ;  /* 0x0000040000027802 */ /* 0x000fc80000000f00 */
[----:B--2---:R-:W-:Y:S02]  /*123a0*/  LEA R2, R3, R2, 0x18 ;  /* 0x0000000203027211 */ /* 0x004fe400078ec0ff */
[----:B------:R-:W-:-:S03]  /*123b0*/  SHF.L.U32 R3, R13, 0x1f, RZ ;  /* 0x0000001f0d037819 */ /* 0x000fc600000006ff */
[----:B------:R-:W-:-:S04]  /*123c0*/  IMAD R2, R14, 0x8, R2 ;  /* 0x000000080e027824 */ /* 0x000fc800078e0202 */
[----:B------:R-:W2:Y:S02]  /*123d0*/  SYNCS.PHASECHK.TRANS64.TRYWAIT P0, [R2+URZ+0x34840], R3 ;  /* 0x03484003020075a7 */ /* 0x000ea4000800017f */
[----:B--2---:R-:W-:Y:S05]  /*123e0*/  @!P0 BRA `(.L_x_5861) ;  /* 0x0000001c00488947 */ /* 0x004fea0003800000 */
.L_x_5912:
        /* <DEDUP_REMOVED lines=11> */
.L_x_5862:
        /* <DEDUP_REMOVED lines=24> */
[----:B------:R-:W-:Y:S01]  /*12620*/  UIADD3 UR15, UR8, 0x23c00, URZ ;  /* 0x00023c00080f7890 */ /* 0x000fe2000fffe03f */
[----:B------:R-:W-:-:S04]  /*12630*/  IMAD R2, R7, 0x8, R2 ;  /* 0x0000000807027824 */ /* 0x000fc800078e0202 */
[----:B------:R-:W-:Y:S02]  /*12640*/  UMOV UR8, UR14 ;  /* 0x0000000e00087c82 */ /* 0x000fe40008000000 */
[----:B------:R0:W-:Y:S02]  /*12650*/  UTMALDG.4D [UR8], [UR4], desc[UR6] ;  /* 0x00000608040075b4 */ /* 0x0001e40008019000 */
[----:B0-----:R-:W-:Y:S01]  /*12660*/  UMOV UR8, UR15 ;  /* 0x0000000f00087c82 */ /* 0x001fe20008000000 */
[----:B------:R-:W-:Y:S02]  /*12670*/  UMOV UR10, UR16 ;  /* 0x00000010000a7c82 */ /* 0x000fe40008000000 */
[----:B------:R0:W-:Y:S01]  /*12680*/  UTMALDG.4D [UR8], [UR4], desc[UR6] ;  /* 0x00000608040075b4 */ /* 0x0001e20008019000 */
[----:B------:R-:W1:Y:S02]  /*12690*/  SYNCS.PHASECHK.TRANS64.TRYWAIT P1, [R2+URZ+0x60], R8 ;  /* 0x00006008020075a7 */ /* 0x000e64000802017f */
[----:B01----:R-:W-:Y:S05]  /*126a0*/  @!P1 BRA `(.L_x_5863) ;  /* 0x0000001800ac9947 */ /* 0x003fea0003800000 */
.L_x_5913:
        /* <DEDUP_REMOVED lines=8> */
.L_x_5864:
        /* <DEDUP_REMOVED lines=26> */
[----:B------:R-:W-:Y:S02]  /*128d0*/  UMOV UR10, UR15 ;  /* 0x0000000f000a7c82 */ /* 0x000fe40008000000 */
[----:B------:R1:W-:Y:S02]  /*128e0*/  UTMALDG.4D [UR8], [UR4], desc[UR6] ;  /* 0x00000608040075b4 */ /* 0x0003e40008019000 */
[----:B-1----:R-:W-:Y:S01]  /*128f0*/  NOP ;  /* 0x0000000000007918 */ /* 0x002fe20000000000 */
.L_x_5859:
[----:B------:R-:W-:Y:S05]  /*12900*/  BSYNC B1 ;  /* 0x0000000000017941 */ /* 0x000fea0003800000 */
.L_x_5858:
[C---:B------:R-:W-:Y:S01]  /*12910*/  ISETP.GT.AND P0, PT, R6.reuse, 0x1, PT ;  /* 0x000000010600780c */ /* 0x040fe20003f04270 */
[----:B------:R-:W-:-:S12]  /*12920*/  VIADD R6, R6, 0xfffffffe ;  /* 0xfffffffe06067836 */ /* 0x000fd80000000000 */
[----:B------:R-:W-:Y:S05]  /*12930*/  @P0 BRA `(.L_x_5865) ;  /* 0xfffffff000240947 */ /* 0x000fea000383ffff */
.L_x_5841:
[----:B------:R-:W-:Y:S05]  /*12940*/  BSYNC B0 ;  /* 0x0000000000007941 */ /* 0x000fea0003800000 */
.L_x_5840:
        /* <DEDUP_REMOVED lines=18> */
.L_x_5867:
[----:B------:R-:W-:Y:S05]  /*12a70*/  BSYNC B0 ;  /* 0x0000000000007941 */ /* 0x000fea0003800000 */
.L_x_5866:
        /* <DEDUP_REMOVED lines=11> */
.L_x_5914:
        /* <DEDUP_REMOVED lines=11> */
.L_x_5871:
        /* <DEDUP_REMOVED lines=24> */
[----:B-1----:R-:W-:Y:S01]  /*12d60*/  UMOV UR8, UR14 ;  /* 0x0000000e00087c82 */ /* 0x002fe20008000000 */
[----:B------:R-:W-:Y:S02]  /*12d70*/  UMOV UR10, UR15 ;  /* 0x0000000f000a7c82 */ /* 0x000fe40008000000 */
[----:B------:R1:W-:Y:S02]  /*12d80*/  UTMALDG.4D [UR8], [UR4], desc[UR6] ;  /* 0x00000608040075b4 */ /* 0x0003e40008019000 */
[----:B-1----:R-:W-:Y:S01]  /*12d90*/  NOP ;  /* 0x0000000000007918 */ /* 0x002fe20000000000 */
.L_x_5869:
[----:B------:R-:W-:Y:S05]  /*12da0*/  BSYNC B0 ;  /* 0x0000000000007941 */ /* 0x000fea0003800000 */
.L_x_5868:
        /* <DEDUP_REMOVED lines=9> */
.L_x_5826:
[----:B------:R-:W-:Y:S05]  /*12e40*/  BSYNC B6 ;  /* 0x0000000000067941 */ /* 0x000fea0003800000 */
.L_x_5824:
[----:B------:R-:W-:-:S03]  /*12e50*/  UMOV UR4, 0xffffffff ;  /* 0xffffffff00047882 */ /* 0x000fc60000000000 */
[----:B------:R-:W-:Y:S05]  /*12e60*/  BRA.DIV UR4, `(.L_x_5872) ;  /* 0x0000001204e47947 */ /* 0x000fea000b800000 */
[----:B------:R2:W3:Y:S04]  /*12e70*/  SHFL.IDX PT, R4, R16, RZ, 0x1f ;  /* 0x00001fff10047589 */ /* 0x0004e800000e0000 */
[----:B------:R2:W4:Y:S02]  /*12e80*/  SHFL.IDX PT, R5, R16, 0x1, 0x1f ;  /* 0x00201f0010057f89 */ /* 0x00052400000e0000 */
.L_x_5918:
[----:B01----:R-:W0:Y:S01]  /*12e90*/  S2R R0, SR_TID.X ;  /* 0x0000000000007919 */ /* 0x003e220000002100 */
[----:B------:R-:W-:Y:S01]  /*12ea0*/  ULDC UR4, c[0x0][0xc14] ;  /* 0x0003050000047ab9 */ /* 0x000fe20000000800 */
[----:B------:R-:W-:Y:S01]  /*12eb0*/  BSSY B0, `(.L_x_5873) ;  /* 0x000000c000007945 */ /* 0x000fe20003800000 */
[----:B------:R-:W-:Y:S02]  /*12ec0*/  MOV R3, RZ ;  /* 0x000000ff00037202 */ /* 0x000fe40000000f00 */
        /* <DEDUP_REMOVED lines=10> */
.L_x_5874:
[----:B------:R-:W-:Y:S05]  /*12f70*/  BSYNC B0 ;  /* 0x0000000000007941 */ /* 0x000fea0003800000 */
.L_x_5873:
        /* <DEDUP_REMOVED lines=23> */
.L_x_5926:
[----:B------:R-:W-:Y:S02]  /*130f0*/  ULDC UR4, c[0x0][0xc10] ;  /* 0x0003040000047ab9 */ /* 0x000fe40000000800 */
[----:B--2---:R-:W-:-:S04]  /*13100*/  IMAD.U32 R16, RZ, RZ, UR4 ;  /* 0x00000004ff107e24 */ /* 0x004fc8000f8e00ff */
[----:B-1----:R-:W-:-:S04]  /*13110*/  IMAD R6, R14, R16, RZ ;  /* 0x000000100e067224 */ /* 0x002fc800078e02ff */
[----:B----4-:R-:W-:-:S05]  /*13120*/  IMAD.IADD R5, R5, 0x1, R6 ;  /* 0x0000000105057824 */ /* 0x010fca00078e0206 */
[----:B---3--:R-:W-:-:S13]  /*13130*/  ISETP.GT.AND P0, PT, R5, R4, PT ;  /* 0x000000040500720c */ /* 0x008fda0003f04270 */
[----:B------:R-:W-:Y:S05]  /*13140*/  @P0 BRA `(.L_x_5876) ;  /* 0x0000000000b80947 */ /* 0x000fea0003800000 */
[----:B------:R-:W1:Y:S02]  /*13150*/  LDC R0, c[0x0][0xc14] ;  /* 0x00030500ff007b82 */ /* 0x000e640000000800 */
.L_x_5881:
        /* <DEDUP_REMOVED lines=15> */
.L_x_5879:
[----:B------:R-:W-:Y:S05]  /*13250*/  BSYNC B0 ;  /* 0x0000000000007941 */ /* 0x000fea0003800000 */
.L_x_5878:
        /* <DEDUP_REMOVED lines=23> */
.L_x_5934:
[----:B------:R-:W-:Y:S02]  /*133d0*/  ULDC UR4, c[0x0][0xc10] ;  /* 0x0003040000047ab9 */ /* 0x000fe40000000800 */
[----:B------:R-:W-:-:S05]  /*133e0*/  MOV R16, UR4 ;  /* 0x0000000400107c02 */ /* 0x000fca0008000f00 */
[----:B-1----:R-:W-:-:S04]  /*133f0*/  IMAD R6, R14, R16, RZ ;  /* 0x000000100e067224 */ /* 0x002fc800078e02ff */
[----:B------:R-:W-:-:S05]  /*13400*/  IMAD.IADD R5, R6, 0x1, R5 ;  /* 0x0000000106057824 */ /* 0x000fca00078e0205 */
[----:B------:R-:W-:-:S13]  /*13410*/  ISETP.GT.AND P0, PT, R5, R4, PT ;  /* 0x000000040500720c */ /* 0x000fda0003f04270 */
[----:B------:R-:W-:Y:S05]  /*13420*/  @!P0 BRA `(.L_x_5881) ;  /* 0xfffffffc004c8947 */ /* 0x000fea000383ffff */
.L_x_5876:
        /* <DEDUP_REMOVED lines=8> */
.L_x_5938:
[----:B------:R-:W-:Y:S01]  /*134b0*/  ISETP.NE.AND P0, PT, R7, RZ, PT ;  /* 0x000000ff0700720c */ /* 0x000fe20003f05270 */
[----:B------:R-:W-:-:S12]  /*134c0*/  IMAD.MOV.U32 R14, RZ, RZ, RZ ;  /* 0x000000ffff0e7224 */ /* 0x000fd800078e00ff */
[----:B------:R-:W-:Y:S05]  /*134d0*/  @!P0 BRA `(.L_x_5883) ;  /* 0x0000000000108947 */ /* 0x000fea0003800000 */
[----:B------:R-:W-:Y:S01]  /*134e0*/  UMOV UR4, 0xffffffff ;  /* 0xffffffff00047882 */ /* 0x000fe20000000000 */
[----:B------:R-:W-:Y:S02]  /*134f0*/  VIADD R12, R5, 0xffffffff ;  /* 0xffffffff050c7836 */ /* 0x000fe40000000000 */
[----:B------:R-:W-:Y:S05]  /*13500*/  BRA.DIV UR4, `(.L_x_5884) ;  /* 0x0000001604707947 */ /* 0x000fea000b800000 */
[----:B------:R3:W4:Y:S02]  /*13510*/  SHFL.IDX PT, R14, R2, R12, 0x1f ;  /* 0x00001f0c020e7589 */ /* 0x00072400000e0000 */
.L_x_5883:
        /* <DEDUP_REMOVED lines=12> */
[----:B------:R-:W-:Y:S01]  /*135e0*/  IMAD.HI.U32 R3, R3, R11, R2 ;  /* 0x0000000b03037227 */ /* 0x000fe200078e0002 */
[----:B------:R-:W-:-:S04]  /*135f0*/  IADD3 R2, R4, -R16, RZ ;  /* 0x8000001004027210 */ /* 0x000fc80007ffe0ff */
        /* <DEDUP_REMOVED lines=17> */
.L_x_5877:
[----:B------:R-:W-:Y:S01]  /*13710*/  UMOV UR4, URZ ;  /* 0x0000003f00047c82 */ /* 0x000fe20008000000 */
[----:B------:R-:W-:Y:S01]  /*13720*/  UMOV UR5, URZ ;  /* 0x0000003f00057c82 */ /* 0x000fe20008000000 */
[----:B------:R-:W-:Y:S01]  /*13730*/  ULDC UR6, c[0x0][0xc14] ;  /* 0x0003050000067ab9 */ /* 0x000fe20000000800 */
[----:B------:R-:W-:Y:S02]  /*13740*/  IMAD.MOV.U32 R16, RZ, RZ, R4 ;  /* 0x000000ffff107224 */ /* 0x000fe400078e0004 */
[----:B------:R-:W-:Y:S02]  /*13750*/  IMAD.U32 R17, RZ, RZ, UR4 ;  /* 0x00000004ff117e24 */ /* 0x000fe4000f8e00ff */
[----:B------:R-:W-:Y:S02]  /*13760*/  IMAD.U32 R18, RZ, RZ, UR5 ;  /* 0x00000005ff127e24 */ /* 0x000fe4000f8e00ff */
[----:B------:R-:W-:-:S07]  /*13770*/  IMAD.U32 R19, RZ, RZ, UR6 ;  /* 0x00000006ff137e24 */ /* 0x000fce000f8e00ff */
.L_x_5885:
        /* <DEDUP_REMOVED lines=12> */
.L_x_5822:
        /* <DEDUP_REMOVED lines=12> */
.L_x_5941:
[----:B------:R-:W-:Y:S05]  /*13900*/  BSYNC B0 ;  /* 0x0000000000007941 */ /* 0x000fea0003800000 */
.L_x_5887:
[----:B------:R-:W-:-:S03]  /*13910*/  UMOV UR4, 0xffffffff ;  /* 0xffffffff00047882 */ /* 0x000fc60000000000 */
[----:B------:R-:W-:Y:S05]  /*13920*/  BRA.DIV UR4, `(.L_x_5889) ;  /* 0x0000001204a07947 */ /* 0x000fea000b800000 */
[----:B------:R-:W1:Y:S02]  /*13930*/  S2R R2, SR_TID.X ;  /* 0x0000000000027919 */ /* 0x000e640000002100 */
[----:B-1----:R-:W-:-:S04]  /*13940*/  SHF.R.U32.HI R2, RZ, 0x5, R2 ;  /* 0x00000005ff027819 */ /* 0x002fc80000011602 */
[----:B------:R-:W-:-:S05]  /*13950*/  LOP3.LUT R2, R2, 0x3, RZ, 0xc0, !PT ;  /* 0x0000000302027812 */ /* 0x000fca00078ec0ff */
[----:B------:R1:W2:Y:S02]  /*13960*/  SHFL.IDX PT, R14, R2, RZ, 0x1f ;  /* 0x00001fff020e7589 */ /* 0x0002a400000e0000 */
.L_x_5944:
[----:B--2---:R-:W-:Y:S01]  /*13970*/  ISETP.NE.AND P0, PT, R14, RZ, PT ;  /* 0x000000ff0e00720c */ /* 0x004fe20003f05270 */
[----:B------:R-:W-:-:S12]  /*13980*/  BSSY B0, `(.L_x_5890) ;  /* 0x0000027000007945 */ /* 0x000fd80003800000 */
[----:B------:R-:W-:Y:S05]  /*13990*/  @P0 BRA `(.L_x_5891) ;  /* 0x0000000000940947 */ /* 0x000fea0003800000 */
[----:B------:R-:W-:-:S03]  /*139a0*/  UMOV UR4, 0xffffffff ;  /* 0xffffffff00047882 */ /* 0x000fc60000000000 */
[----:B------:R-:W-:Y:S05]  /*139b0*/  BRA.DIV UR4, `(.L_x_5892) ;  /* 0x0000001204b07947 */ /* 0x000fea000b800000 */
[----:B------:R-:W-:-:S13]  /*139c0*/  ELECT P6, URZ, PT ;  /* 0x00000000003f782f */ /* 0x000fda00038c0000 */
.L_x_5947:
[----:B------:R-:W-:Y:S05]  /*139d0*/  @!P6 BRA `(.L_x_5891) ;  /* 0x000000000084e947 */ /* 0x000fea0003800000 */
[----:B-1----:R-:W2:Y:S02]  /*139e0*/  LDL.LU R2, [R1+0x30] ;  /* 0x0000300001027983 */ /* 0x002ea40000300800 */
[----:B--2---:R-:W-:-:S04]  /*139f0*/  LOP3.LUT R2, R2, 0x2, RZ, 0xfc, !PT ;  /* 0x0000000202027812 */ /* 0x004fc800078efcff */
[----:B------:R-:W-:-:S13]  /*13a00*/  ISETP.NE.AND P2, PT, R2, 0x3, PT ;  /* 0x000000030200780c */ /* 0x000fda0003f45270 */
[----:B------:R-:W-:Y:S05]  /*13a10*/  @!P2 BRA `(.L_x_5893) ;  /* 0x000000000004a947 */ /* 0x000fea0003800000 */
[----:B------:R-:W-:Y:S01]  /*13a20*/  BPT.TRAP 0x1 ;  /* 0x000000040000795c */ /* 0x000fe20000300000 */
.L_x_5893:
        /* <DEDUP_REMOVED lines=14> */
.L_x_5948:
[----:B------:R-:W1:Y:S02]  /*13b10*/  SYNCS.PHASECHK.TRANS64.TRYWAIT P0, [R7+URZ], R2 ;  /* 0x00000002070075a7 */ /* 0x000e64000800017f */
[----:B-1----:R-:W-:Y:S05]  /*13b20*/  @!P0 BRA `(.L_x_5895) ;  /* 0x0000001000888947 */ /* 0x002fea0003800000 */
.L_x_5949:
[----:B------:R-:W-:Y:S05]  /*13b30*/  @!P2 BRA `(.L_x_5896) ;  /* 0x000000000004a947 */ /* 0x000fea0003800000 */
[----:B------:R-:W-:Y:S01]  /*13b40*/  BPT.TRAP 0x1 ;  /* 0x000000040000795c */ /* 0x000fe20000300000 */
.L_x_5896:
[----:B------:R-:W2:Y:S01]  /*13b50*/  LDL.LU R4, [R1] ;  /* 0x0000000001047983 */ /* 0x000ea20000300800 */
[----:B------:R-:W-:-:S04]  /*13b60*/  VIADD R0, R0, 0x34860 ;  /* 0x0003486000007836 */ /* 0x000fc80000000000 */
[----:B--2---:R-:W-:-:S04]  /*13b70*/  IMAD R4, R4, 0x8, R0 ;  /* 0x0000000804047824 */ /* 0x004fc800078e0200 */
[----:B------:R-:W2:Y:S02]  /*13b80*/  SYNCS.PHASECHK.TRANS64.TRYWAIT P0, [R4+URZ], R5 ;  /* 0x00000005040075a7 */ /* 0x000ea4000800017f */
[----:B--2---:R-:W-:Y:S05]  /*13b90*/  @!P0 BRA `(.L_x_5897) ;  /* 0x0000001000808947 */ /* 0x004fea0003800000 */
.L_x_5950:
[----:B------:R-:W-:-:S07]  /*13ba0*/  IMAD R3, R3, 0x8, R0 ;  /* 0x0000000803037824 */ /* 0x000fce00078e0200 */
.L_x_5898:
[----:B---3--:R3:W4:Y:S02]  /*13bb0*/  SYNCS.PHASECHK.TRANS64.TRYWAIT P0, [R3+URZ], R2 ;  /* 0x00000002030075a7 */ /* 0x008724000800017f */
[----:B----4-:R-:W-:Y:S05]  /*13bc0*/  @!P0 NANOSLEEP.SYNCS 0x989680 ;  /* 0x009896800000895d */ /* 0x010fea0003900000 */
[----:B------:R-:W4:Y:S02]  /*13bd0*/  @!P0 SYNCS.PHASECHK.TRANS64 P0, [R3+URZ], R2 ;  /* 0x00000002030085a7 */ /* 0x000f24000800007f */
[----:B----4-:R-:W-:Y:S05]  /*13be0*/  @!P0 BRA `(.L_x_5898) ;  /* 0xfffffffc00f08947 */ /* 0x010fea000383ffff */
.L_x_5891:
[----:B------:R-:W-:Y:S05]  /*13bf0*/  BSYNC B0 ;  /* 0x0000000000007941 */ /* 0x000fea0003800000 */
.L_x_5890:
[----:B------:R-:W-:Y:S05]  /*13c00*/  EXIT ;  /* 0x000000000000794d */ /* 0x000fea0003800000 */
.L_x_5776:
[----:B0-----:R0:W1:Y:S02]  /*13c10*/  SYNCS.PHASECHK.TRANS64.TRYWAIT P1, [R0+URZ+0x34800], R3 ;  /* 0x03480003000075a7 */ /* 0x001064000802017f */
[----:B-1----:R-:W-:Y:S05]  /*13c20*/  @!P1 NANOSLEEP.SYNCS 0x989680 ;  /* 0x009896800000995d */ /* 0x002fea0003900000 */
[----:B------:R-:W1:Y:S02]  /*13c30*/  @!P1 SYNCS.PHASECHK.TRANS64 P1, [R0+URZ+0x34800], R3 ;  /* 0x03480003000095a7 */ /* 0x000e64000802007f */
[----:B-1----:R-:W-:Y:S05]  /*13c40*/  @!P1 BRA `(.L_x_5776) ;  /* 0xfffffffc00f09947 */ /* 0x002fea000383ffff */
[----:B------:R-:W-:Y:S05]  /*13c50*/  BRA `(.L_x_5899) ;  /* 0xfffffed800447947 */ /* 0x000fea000383ffff */
.L_x_5780:
[----:B-1----:R1:W2:Y:S02]  /*13c60*/  SYNCS.PHASECHK.TRANS64.TRYWAIT P2, [R10+URZ+0x34830], R3 ;  /* 0x034830030a0075a7 */ /* 0x0022a4000804017f */
[----:B--2---:R-:W-:Y:S05]  /*13c70*/  @!P2 NANOSLEEP.SYNCS 0x989680 ;  /* 0x009896800000a95d */ /* 0x004fea0003900000 */
[----:B------:R-:W2:Y:S02]  /*13c80*/  @!P2 SYNCS.PHASECHK.TRANS64 P2, [R10+URZ+0x34830], R3 ;  /* 0x034830030a00a5a7 */ /* 0x000ea4000804007f */
[----:B--2---:R-:W-:Y:S05]  /*13c90*/  @!P2 BRA `(.L_x_5780) ;  /* 0xfffffffc00f0a947 */ /* 0x004fea000383ffff */
[----:B------:R-:W-:Y:S05]  /*13ca0*/  BRA `(.L_x_5779) ;  /* 0xfffffed800687947 */ /* 0x000fea000383ffff */
.L_x_5785:
[----:B-1----:R1:W2:Y:S02]  /*13cb0*/  SYNCS.PHASECHK.TRANS64.TRYWAIT P2, [R0+URZ+0x34830], R21 ;  /* 0x03483015000075a7 */ /* 0x0022a4000804017f */
[----:B--2---:R-:W-:Y:S05]  /*13cc0*/  @!P2 NANOSLEEP.SYNCS 0x989680 ;  /* 0x009896800000a95d */ /* 0x004fea0003900000 */
[----:B------:R-:W2:Y:S02]  /*13cd0*/  @!P2 SYNCS.PHASECHK.TRANS64 P2, [R0+URZ+0x34830], R21 ;  /* 0x034830150000a5a7 */ /* 0x000ea4000804007f */
[----:B--2---:R-:W-:Y:S05]  /*13ce0*/  @!P2 BRA `(.L_x_5785) ;  /* 0xfffffffc00f0a947 */ /* 0x004fea000383ffff */
[----:B------:R-:W-:Y:S05]  /*13cf0*/  BRA `(.L_x_5782) ;  /* 0xffffff34001c7947 */ /* 0x000fea000383ffff */
.L_x_5789:
[----:B-1----:R-:W-:-:S04]  /*13d00*/  IMAD.U32 R15, RZ, RZ, UR6 ;  /* 0x00000006ff0f7e24 */ /* 0x002fc8000f8e00ff */
[----:B------:R1:W2:Y:S03]  /*13d10*/  SYNCS.PHASECHK.TRANS64.TRYWAIT P2, [R15+URZ+0x34850], R0 ;  /* 0x034850000f0075a7 */ /* 0x0002a6000804017f */
[----:B--2---:R-:W-:Y:S05]  /*13d20*/  @!P2 NANOSLEEP.SYNCS 0x989680 ;  /* 0x009896800000a95d */ /* 0x004fea0003900000 */
[----:B------:R-:W2:Y:S02]  /*13d30*/  @!P2 SYNCS.PHASECHK.TRANS64 P2, [R15+URZ+0x34850], R0 ;  /* 0x034850000f00a5a7 */ /* 0x000ea4000804007f */
[----:B--2---:R-:W-:Y:S05]  /*13d40*/  @!P2 BRA `(.L_x_5789) ;  /* 0xfffffffc00eca947 */ /* 0x004fea000383ffff */
[----:B------:R-:W-:Y:S05]  /*13d50*/  BRA `(.L_x_5786) ;  /* 0xffffff5800cc7947 */ /* 0x000fea000383ffff */
.L_x_5794:
[----:B-1----:R1:W2:Y:S02]  /*13d60*/  SYNCS.PHASECHK.TRANS64.TRYWAIT P0, [R8+URZ+0x34850], R3 ;  /* 0x03485003080075a7 */ /* 0x0022a4000800017f */
[----:B--2---:R-:W-:Y:S05]  /*13d70*/  @!P0 NANOSLEEP.SYNCS 0x989680 ;  /* 0x009896800000895d */ /* 0x004fea0003900000 */
[----:B------:R-:W2:Y:S02]  /*13d80*/  @!P0 SYNCS.PHASECHK.TRANS64 P0, [R8+URZ+0x34850], R3 ;  /* 0x03485003080085a7 */ /* 0x000ea4000800007f */
[----:B--2---:R-:W-:Y:S05]  /*13d90*/  @!P0 BRA `(.L_x_5794) ;  /* 0xfffffffc00f08947 */ /* 0x004fea000383ffff */
[----:B------:R-:W-:Y:S05]  /*13da0*/  BRA `(.L_x_5793) ;  /* 0xffffff8800707947 */ /* 0x000fea000383ffff */
.L_x_5832:
        /* <DEDUP_REMOVED lines=11> */
.L_x_5901:
[----:B------:R-:W-:Y:S05]  /*13e60*/  BSYNC B0 ;  /* 0x0000000000007941 */ /* 0x000fea0003800000 */
.L_x_5900:
[----:B------:R-:W-:Y:S05]  /*13e70*/  BRA `(.L_x_5902) ;  /* 0xffffffc800a47947 */ /* 0x000fea000383ffff */
.L_x_5833:
[----:B------:R-:W-:Y:S01]  /*13e80*/  BSSY B0, `(.L_x_5903) ;  /* 0x0000006000007945 */ /* 0x000fe20003800000 */
[----:B------:R-:W-:-:S07]  /*13e90*/  IMAD.MOV.U32 R15, RZ, RZ, -0x1 ;  /* 0xffffffffff0f7424 */ /* 0x000fce00078e00ff */
[----:B------:R-:W-:Y:S05]  /*13ea0*/  WARPSYNC.COLLECTIVE R15, `(.L_x_5904) ;  /* 0x000000000f0c7348 */ /* 0x000fea0003c00000 */
[----:B------:R-:W-:Y:S02]  /*13eb0*/  ELECT P6, UR62, PT ;  /* 0x00000000003e782f */ /* 0x000fe400038c0000 */
[----:B------:R-:W-:Y:S01]  /*13ec0*/  MOV R14, UR62 ;  /* 0x0000003e000e7c02 */ /* 0x000fe20008000f00 */
[----:B------:R-:W-:Y:S10]  /*13ed0*/  ENDCOLLECTIVE ;  /* 0x000000000000791b */ /* 0x000ff40003800000 */
.L_x_5904:
[----:B------:R-:W-:Y:S05]  /*13ee0*/  BSYNC B0 ;  /* 0x0000000000007941 */ /* 0x000fea0003800000 */
.L_x_5903:
[----:B------:R-:W-:Y:S05]  /*13ef0*/  BRA `(.L_x_5905) ;  /* 0xffffffc8009c7947 */ /* 0x000fea000383ffff */
.L_x_5836:
[----:B0-----:R0:W1:Y:S02]  /*13f00*/  SYNCS.PHASECHK.TRANS64.TRYWAIT P0, [R8+URZ+0x34840], R9 ;  /* 0x03484009080075a7 */ /* 0x001064000800017f */
[----:B-1----:R-:W-:Y:S05]  /*13f10*/  @!P0 NANOSLEEP.SYNCS 0x989680 ;  /* 0x009896800000895d */ /* 0x002fea0003900000 */
[----:B------:R-:W1:Y:S02]  /*13f20*/  @!P0 SYNCS.PHASECHK.TRANS64 P0, [R8+URZ+0x34840], R9 ;  /* 0x03484009080085a7 */ /* 0x000e64000800007f */
[----:B-1----:R-:W-:Y:S05]  /*13f30*/  @!P0 BRA `(.L_x_5836) ;  /* 0xfffffffc00f08947 */ /* 0x002fea000383ffff */
[----:B------:R-:W-:Y:S05]  /*13f40*/  BRA `(.L_x_5906) ;  /* 0xffffffcc00107947 */ /* 0x000fea000383ffff */
.L_x_5839:
        /* <DEDUP_REMOVED lines=8> */
.L_x_5847:
[----:B0-----:R0:W1:Y:S02]  /*13fd0*/  SYNCS.PHASECHK.TRANS64.TRYWAIT P0, [R2+URZ+0x34840], R3 ;  /* 0x03484003020075a7 */ /* 0x001064000800017f */
[----:B-1----:R-:W-:Y:S05]  /*13fe0*/  @!P0 NANOSLEEP.SYNCS 0x989680 ;  /* 0x009896800000895d */ /* 0x002fea0003900000 */
[----:B------:R-:W1:Y:S02]  /*13ff0*/  @!P0 SYNCS.PHASECHK.TRANS64 P0, [R2+URZ+0x34840], R3 ;  /* 0x03484003020085a7 */ /* 0x000e64000800007f */
[----:B-1----:R-:W-:Y:S05]  /*14000*/  @!P0 BRA `(.L_x_5847) ;  /* 0xfffffffc00f08947 */ /* 0x002fea000383ffff */
[----:B------:R-:W-:Y:S05]  /*14010*/  BRA `(.L_x_5908) ;  /* 0xffffffd000e47947 */ /* 0x000fea000383ffff */
.L_x_5849:
[----:B0-----:R0:W1:Y:S02]  /*14020*/  SYNCS.PHASECHK.TRANS64.TRYWAIT P0, [R3+URZ+0x60], R2 ;  /* 0x00006002030075a7 */ /* 0x001064000800017f */
[----:B-1----:R-:W-:Y:S05]  /*14030*/  @!P0 NANOSLEEP.SYNCS 0x989680 ;  /* 0x009896800000895d */ /* 0x002fea0003900000 */
[----:B------:R-:W1:Y:S02]  /*14040*/  @!P0 SYNCS.PHASECHK.TRANS64 P0, [R3+URZ+0x60], R2 ;  /* 0x00006002030085a7 */ /* 0x000e64000800007f */
[----:B-1----:R-:W-:Y:S05]  /*14050*/  @!P0 BRA `(.L_x_5849) ;  /* 0xfffffffc00f08947 */ /* 0x002fea000383ffff */
[----:B------:R-:W-:Y:S05]  /*14060*/  BRA `(.L_x_5909) ;  /* 0xffffffd400807947 */ /* 0x000fea000383ffff */
.L_x_5854:
[----:B-1----:R1:W2:Y:S02]  /*14070*/  SYNCS.PHASECHK.TRANS64.TRYWAIT P0, [R2+URZ+0x34840], R3 ;  /* 0x03484003020075a7 */ /* 0x0022a4000800017f */
[----:B--2---:R-:W-:Y:S05]  /*14080*/  @!P0 NANOSLEEP.SYNCS 0x989680 ;  /* 0x009896800000895d */ /* 0x004fea0003900000 */
[----:B------:R-:W2:Y:S02]  /*14090*/  @!P0 SYNCS.PHASECHK.TRANS64 P0, [R2+URZ+0x34840], R3 ;  /* 0x03484003020085a7 */ /* 0x000ea4000800007f */
[----:B--2---:R-:W-:Y:S05]  /*140a0*/  @!P0 BRA `(.L_x_5854) ;  /* 0xfffffffc00f08947 */ /* 0x004fea000383ffff */
[----:B------:R-:W-:Y:S05]  /*140b0*/  BRA `(.L_x_5910) ;  /* 0xffffffd800e47947 */ /* 0x000fea000383ffff */
.L_x_5856:
[----:B0-----:R0:W1:Y:S02]  /*140c0*/  SYNCS.PHASECHK.TRANS64.TRYWAIT P1, [R2+URZ+0x60], R3 ;  /* 0x00006003020075a7 */ /* 0x001064000802017f */
[----:B-1----:R-:W-:Y:S05]  /*140d0*/  @!P1 NANOSLEEP.SYNCS 0x989680 ;  /* 0x009896800000995d */ /* 0x002fea0003900000 */
[----:B------:R-:W1:Y:S02]  /*140e0*/  @!P1 SYNCS.PHASECHK.TRANS64 P1, [R2+URZ+0x60], R3 ;  /* 0x00006003020095a7 */ /* 0x000e64000802007f */
[----:B-1----:R-:W-:Y:S05]  /*140f0*/  @!P1 BRA `(.L_x_5856) ;  /* 0xfffffffc00f09947 */ /* 0x002fea000383ffff */
[----:B------:R-:W-:Y:S05]  /*14100*/  BRA `(.L_x_5911) ;  /* 0xffffffdc00807947 */ /* 0x000fea000383ffff */
.L_x_5861:
[----:B--2---:R2:W3:Y:S02]  /*14110*/  SYNCS.PHASECHK.TRANS64.TRYWAIT P0, [R2+URZ+0x34840], R3 ;  /* 0x03484003020075a7 */ /* 0x0044e4000800017f */
[----:B---3--:R-:W-:Y:S05]  /*14120*/  @!P0 NANOSLEEP.SYNCS 0x989680 ;  /* 0x009896800000895d */ /* 0x008fea0003900000 */
[----:B------:R-:W3:Y:S02]  /*14130*/  @!P0 SYNCS.PHASECHK.TRANS64 P0, [R2+URZ+0x34840], R3 ;  /* 0x03484003020085a7 */ /* 0x000ee4000800007f */
[----:B---3--:R-:W-:Y:S05]  /*14140*/  @!P0 BRA `(.L_x_5861) ;  /* 0xfffffffc00f08947 */ /* 0x008fea000383ffff */
[----:B------:R-:W-:Y:S05]  /*14150*/  BRA `(.L_x_5912) ;  /* 0xffffffe000a47947 */ /* 0x000fea000383ffff */
.L_x_5863:
[----:B0-----:R0:W1:Y:S02]  /*14160*/  SYNCS.PHASECHK.TRANS64.TRYWAIT P1, [R2+URZ+0x60], R8 ;  /* 0x00006008020075a7 */ /* 0x001064000802017f */
[----:B-1----:R-:W-:Y:S05]  /*14170*/  @!P1 NANOSLEEP.SYNCS 0x989680 ;  /* 0x009896800000995d */ /* 0x002fea0003900000 */
[----:B------:R-:W1:Y:S02]  /*14180*/  @!P1 SYNCS.PHASECHK.TRANS64 P1, [R2+URZ+0x60], R8 ;  /* 0x00006008020095a7 */ /* 0x000e64000802007f */
[----:B-1----:R-:W-:Y:S05]  /*14190*/  @!P1 BRA `(.L_x_5863) ;  /* 0xfffffffc00f09947 */ /* 0x002fea000383ffff */
[----:B------:R-:W-:Y:S05]  /*141a0*/  BRA `(.L_x_5913) ;  /* 0xffffffe400407947 */ /* 0x000fea000383ffff */
.L_x_5870:
[----:B-1----:R1:W2:Y:S02]  /*141b0*/  SYNCS.PHASECHK.TRANS64.TRYWAIT P0, [R3+URZ+0x34860], R0 ;  /* 0x03486000030075a7 */ /* 0x0022a4000800017f */
[----:B--2---:R-:W-:Y:S05]  /*141c0*/  @!P0 NANOSLEEP.SYNCS 0x989680 ;  /* 0x009896800000895d */ /* 0x004fea0003900000 */
[----:B------:R-:W2:Y:S02]  /*141d0*/  @!P0 SYNCS.PHASECHK.TRANS64 P0, [R3+URZ+0x34860], R0 ;  /* 0x03486000030085a7 */ /* 0x000ea4000800007f */
[----:B--2---:R-:W-:Y:S05]  /*141e0*/  @!P0 BRA `(.L_x_5870) ;  /* 0xfffffffc00f08947 */ /* 0x004fea000383ffff */
[----:B------:R-:W-:Y:S05]  /*141f0*/  BRA `(.L_x_5914) ;  /* 0xffffffe8004c7947 */ /* 0x000fea000383ffff */
.L_x_5872:
        /* <DEDUP_REMOVED lines=8> */
.L_x_5916:
[----:B------:R-:W-:Y:S05]  /*14280*/  BSYNC B0 ;  /* 0x0000000000007941 */ /* 0x000fea0003800000 */
.L_x_5915:
        /* <DEDUP_REMOVED lines=8> */
.L_x_5917:
[----:B------:R-:W-:Y:S01]  /*14310*/  IMAD.MOV.U32 R5, RZ, RZ, R14 ;  /* 0x000000ffff057224 */ /* 0x000fe200078e000e */
[----:B------:R-:W-:Y:S06]  /*14320*/  BRA `(.L_x_5918) ;  /* 0xffffffe800d87947 */ /* 0x000fec000383ffff */
.L_x_5875:
        /* <DEDUP_REMOVED lines=8> */
.L_x_5920:
[----:B------:R-:W-:Y:S05]  /*143b0*/  BSYNC B0 ;  /* 0x0000000000007941 */ /* 0x000fea0003800000 */
.L_x_5919:
[C---:B------:R-:W-:Y:S01]  /*143c0*/  ISETP.NE.AND P0, PT, R9.reuse, RZ, PT ;  /* 0x000000ff0900720c */ /* 0x040fe20003f05270 */
        /* <DEDUP_REMOVED lines=9> */
.L_x_5921:
        /* <DEDUP_REMOVED lines=8> */
.L_x_5922:
        /* <DEDUP_REMOVED lines=8> */
.L_x_5923:
        /* <DEDUP_REMOVED lines=8> */
.L_x_5924:
        /* <DEDUP_REMOVED lines=8> */
.L_x_5925:
[----:B------:R-:W-:Y:S05]  /*14660*/  BRA `(.L_x_5926) ;  /* 0xffffffe800a07947 */ /* 0x000fea000383ffff */
.L_x_5880:
        /* <DEDUP_REMOVED lines=8> */
.L_x_5928:
[----:B------:R-:W-:Y:S05]  /*146f0*/  BSYNC B0 ;  /* 0x0000000000007941 */ /* 0x000fea0003800000 */
.L_x_5927:
        /* <DEDUP_REMOVED lines=10> */
.L_x_5929:
        /* <DEDUP_REMOVED lines=8> */
.L_x_5930:
        /* <DEDUP_REMOVED lines=8> */
.L_x_5931:
        /* <DEDUP_REMOVED lines=8> */
.L_x_5932:
        /* <DEDUP_REMOVED lines=8> */
.L_x_5933:
[----:B------:R-:W-:Y:S05]  /*149a0*/  BRA `(.L_x_5934) ;  /* 0xffffffe800887947 */ /* 0x000fea000383ffff */
.L_x_5882:
[----:B------:R-:W-:Y:S01]  /*149b0*/  BSSY B0, `(.L_x_5935) ;  /* 0x0000006000007945 */ /* 0x000fe20003800000 */
[----:B------:R-:W-:Y:S02]  /*149c0*/  PLOP3.LUT P6, PT, P6, PT, PT, 0x8, 0x0 ;  /* 0x000000000000781c */ /* 0x000fe400037ce170 */
[----:B------:R-:W-:-:S11]  /*149d0*/  MOV R15, 0xffffffff ;  /* 0xffffffff000f7802 */ /* 0x000fd60000000f00 */
[----:B0-----:R-:W-:Y:S05]  /*149e0*/  WARPSYNC.COLLECTIVE R15, `(.L_x_5936) ;  /* 0x000000000f087348 */ /* 0x001fea0003c00000 */
[----:B------:R-:W-:Y:S01]  /*149f0*/  VOTE.ANY R14, PT, P6 ;  /* 0x00000000000e7806 */ /* 0x000fe200030e0100 */
[----:B0-----:R-:W-:Y:S06]  /*14a00*/  ENDCOLLECTIVE ;  /* 0x000000000000791b */ /* 0x001fec0003800000 */
.L_x_5936:
[----:B------:R-:W-:Y:S05]  /*14a10*/  BSYNC B0 ;  /* 0x0000000000007941 */ /* 0x000fea0003800000 */
.L_x_5935:
        /* <DEDUP_REMOVED lines=9> */
.L_x_5937:
[----:B------:R-:W-:Y:S01]  /*14ab0*/  IMAD.MOV.U32 R17, RZ, RZ, R14 ;  /* 0x000000ffff117224 */ /* 0x000fe200078e000e */
[----:B------:R-:W-:Y:S06]  /*14ac0*/  BRA `(.L_x_5938) ;  /* 0xffffffe800787947 */ /* 0x000fec000383ffff */
.L_x_5884:
[----:B------:R-:W-:Y:S01]  /*14ad0*/  BSSY B0, `(.L_x_5939) ;  /* 0x0000007000007945 */ /* 0x000fe20003800000 */
[----:B------:R-:W-:Y:S01]  /*14ae0*/  IMAD.MOV.U32 R13, RZ, RZ, R2 ;  /* 0x000000ffff0d7224 */ /* 0x000fe200078e0002 */
[----:B------:R-:W-:Y:S01]  /*14af0*/  MOV R11, 0x1f ;  /* 0x0000001f000b7802 */ /* 0x000fe20000000f00 */
[----:B------:R-:W-:-:S07]  /*14b00*/  IMAD.MOV.U32 R15, RZ, RZ, -0x1 ;  /* 0xffffffffff0f7424 */ /* 0x000fce00078e00ff */
[----:B012---:R-:W-:Y:S05]  /*14b10*/  WARPSYNC.COLLECTIVE R15, `(.L_x_5940) ;  /* 0x000000000f087348 */ /* 0x007fea0003c00000 */
[----:B------:R3:W4:Y:S02]  /*14b20*/  SHFL.IDX P6, R14, R13, R12, R11 ;  /* 0x0000000c0d0e7389 */ /* 0x00072400000c000b */
[----:B01234-:R-:W-:Y:S01]  /*14b30*/  ENDCOLLECTIVE ;  /* 0x000000000000791b */ /* 0x01ffe20003800000 */
.L_x_5940:
[----:B------:R-:W-:Y:S05]  /*14b40*/  BSYNC B0 ;  /* 0x0000000000007941 */ /* 0x000fea0003800000 */
.L_x_5939:
[----:B------:R-:W-:Y:S05]  /*14b50*/  BRA `(.L_x_5883) ;  /* 0xffffffe800707947 */ /* 0x000fea000383ffff */
.L_x_5888:
[----:B0-----:R0:W1:Y:S02]  /*14b60*/  SYNCS.PHASECHK.TRANS64.TRYWAIT P0, [R0+URZ+0x34820], R3 ;  /* 0x03482003000075a7 */ /* 0x001064000800017f */
[----:B-1----:R-:W-:Y:S05]  /*14b70*/  @!P0 NANOSLEEP.SYNCS 0x989680 ;  /* 0x009896800000895d */ /* 0x002fea0003900000 */
[----:B------:R-:W1:Y:S02]  /*14b80*/  @!P0 SYNCS.PHASECHK.TRANS64 P0, [R0+URZ+0x34820], R3 ;  /* 0x03482003000085a7 */ /* 0x000e64000800007f */
[----:B-1----:R-:W-:Y:S05]  /*14b90*/  @!P0 BRA `(.L_x_5888) ;  /* 0xfffffffc00f08947 */ /* 0x002fea000383ffff */
[----:B------:R-:W-:Y:S05]  /*14ba0*/  BRA `(.L_x_5941) ;  /* 0xffffffec00547947 */ /* 0x000fea000383ffff */
.L_x_5889:
        /* <DEDUP_REMOVED lines=8> */
[----:B0-----:R-:W-:Y:S05]  /*14c30*/  WARPSYNC.COLLECTIVE R15, `(.L_x_5943) ;  /* 0x000000000f087348 */ /* 0x001fea0003c00000 */
[----:B------:R1:W2:Y:S02]  /*14c40*/  SHFL.IDX P6, R14, R13, R12, R11 ;  /* 0x0000000c0d0e7389 */ /* 0x0002a400000c000b */
[----:B012---:R-:W-:Y:S01]  /*14c50*/  ENDCOLLECTIVE ;  /* 0x000000000000791b */ /* 0x007fe20003800000 */
.L_x_5943:
[----:B------:R-:W-:Y:S05]  /*14c60*/  BSYNC B0 ;  /* 0x0000000000007941 */ /* 0x000fea0003800000 */
.L_x_5942:
[----:B------:R-:W-:Y:S05]  /*14c70*/  BRA `(.L_x_5944) ;  /* 0xffffffec003c7947 */ /* 0x000fea000383ffff */
.L_x_5892:
[----:B------:R-:W-:Y:S01]  /*14c80*/  BSSY B1, `(.L_x_5945) ;  /* 0x0000006000017945 */ /* 0x000fe20003800000 */
[----:B------:R-:W-:-:S07]  /*14c90*/  IMAD.MOV.U32 R15, RZ, RZ, -0x1 ;  /* 0xffffffffff0f7424 */ /* 0x000fce00078e00ff */
[----:B01----:R-:W-:Y:S05]  /*14ca0*/  WARPSYNC.COLLECTIVE R15, `(.L_x_5946) ;  /* 0x000000000f0c7348 */ /* 0x003fea0003c00000 */
[----:B------:R-:W-:Y:S02]  /*14cb0*/  ELECT P6, UR62, PT ;  /* 0x00000000003e782f */ /* 0x000fe400038c0000 */
[----:B------:R-:W-:Y:S01]  /*14cc0*/  MOV R14, UR62 ;  /* 0x0000003e000e7c02 */ /* 0x000fe20008000f00 */
[----:B01----:R-:W-:Y:S10]  /*14cd0*/  ENDCOLLECTIVE ;  /* 0x000000000000791b */ /* 0x003ff40003800000 */
.L_x_5946:
[----:B------:R-:W-:Y:S05]  /*14ce0*/  BSYNC B1 ;  /* 0x0000000000017941 */ /* 0x000fea0003800000 */
.L_x_5945:
[----:B------:R-:W-:Y:S05]  /*14cf0*/  BRA `(.L_x_5947) ;  /* 0xffffffec00347947 */ /* 0x000fea000383ffff */
.L_x_5894:
[----:B0-----:R0:W1:Y:S02]  /*14d00*/  SYNCS.PHASECHK.TRANS64.TRYWAIT P0, [R6+URZ], R5 ;  /* 0x00000005060075a7 */ /* 0x001064000800017f */
[----:B-1----:R-:W-:Y:S05]  /*14d10*/  @!P0 NANOSLEEP.SYNCS 0x989680 ;  /* 0x009896800000895d */ /* 0x002fea0003900000 */
[----:B------:R-:W1:Y:S02]  /*14d20*/  @!P0 SYNCS.PHASECHK.TRANS64 P0, [R6+URZ], R5 ;  /* 0x00000005060085a7 */ /* 0x000e64000800007f */
[----:B-1----:R-:W-:Y:S05]  /*14d30*/  @!P0 BRA `(.L_x_5894) ;  /* 0xfffffffc00f08947 */ /* 0x002fea000383ffff */
[----:B------:R-:W-:Y:S05]  /*14d40*/  BRA `(.L_x_5948) ;  /* 0xffffffec00707947 */ /* 0x000fea000383ffff */
.L_x_5895:
[----:B-1----:R1:W2:Y:S02]  /*14d50*/  SYNCS.PHASECHK.TRANS64.TRYWAIT P0, [R7+URZ], R2 ;  /* 0x00000002070075a7 */ /* 0x0022a4000800017f */
[----:B--2---:R-:W-:Y:S05]  /*14d60*/  @!P0 NANOSLEEP.SYNCS 0x989680 ;  /* 0x009896800000895d */ /* 0x004fea0003900000 */
[----:B------:R-:W2:Y:S02]  /*14d70*/  @!P0 SYNCS.PHASECHK.TRANS64 P0, [R7+URZ], R2 ;  /* 0x00000002070085a7 */ /* 0x000ea4000800007f */
[----:B--2---:R-:W-:Y:S05]  /*14d80*/  @!P0 BRA `(.L_x_5895) ;  /* 0xfffffffc00f08947 */ /* 0x004fea000383ffff */
[----:B------:R-:W-:Y:S05]  /*14d90*/  BRA `(.L_x_5949) ;  /* 0xffffffec00647947 */ /* 0x000fea000383ffff */
.L_x_5897:
[----:B--2---:R2:W3:Y:S02]  /*14da0*/  SYNCS.PHASECHK.TRANS64.TRYWAIT P0, [R4+URZ], R5 ;  /* 0x00000005040075a7 */ /* 0x0044e4000800017f */
[----:B---3--:R-:W-:Y:S05]  /*14db0*/  @!P0 NANOSLEEP.SYNCS 0x989680 ;  /* 0x009896800000895d */ /* 0x008fea0003900000 */
[----:B------:R-:W3:Y:S02]  /*14dc0*/  @!P0 SYNCS.PHASECHK.TRANS64 P0, [R4+URZ], R5 ;  /* 0x00000005040085a7 */ /* 0x000ee4000800007f */
[----:B---3--:R-:W-:Y:S05]  /*14dd0*/  @!P0 BRA `(.L_x_5897) ;  /* 0xfffffffc00f08947 */ /* 0x008fea000383ffff */
[----:B------:R-:W-:Y:S05]  /*14de0*/  BRA `(.L_x_5950) ;  /* 0xffffffec006c7947 */ /* 0x000fea000383ffff */
.L_x_5951:
        /* <DEDUP_REMOVED lines=9> */
.L_x_12768:


//--------------------- .text._ZN7cutlass13device_kernelIN5flash11enable_sm90INS1_16FlashAttnFwdSm90INS1_25CollectiveMainloopFwdSm90ILi2EN4cute5tupleIJNS5_1CILi1EEES8_S8_EEENS6_IJNS7_ILi128EEENS7_ILi176EEESA_EEELi128ENS_6half_tEfNS_4arch4Sm90ELb0ELb0ELb1ELb1ELb0ELb1ELb0ELb1ELb1ELb0ELb0ELb0EEENS1_21CollectiveEpilogueFwdINS6_IJSA_SA_SB_EEES9_SD_SF_Li256ELb1ELb0ELb0ELb0EEENS1_36VarlenDynamicPersistentTileSchedulerILi128ELi176ELi256ELi32ELb0ELb0ELb1ELb0ELb1ELb1EEEEEEEEEvNT_6ParamsE --------------------------
	.section	.text._ZN7cutlass13device_kernelIN5flash11enable_sm90INS1_16FlashAttnFwdSm90INS1_25CollectiveMainloopFwdSm90ILi2EN4cute5tupleIJNS5_1CILi1EEES8_S8_EEENS6_IJNS7_ILi128EEENS7_ILi176EEESA_EEELi128ENS_6half_tEfNS_4arch4Sm90ELb0ELb0ELb1ELb1ELb0ELb1ELb0ELb1ELb1ELb0ELb0ELb0EEENS1_21CollectiveEpilogueFwdINS6_IJSA_SA_SB_EEES9_SD_SF_Li256ELb1ELb0ELb0ELb0EEENS1_36VarlenDynamicPersistentTileSchedulerILi128ELi176ELi256ELi32ELb0ELb0ELb1ELb0ELb1ELb1EEEEEEEEEvNT_6ParamsE,"ax",@progbits
	.align	128
.text._ZN7cutlass13device_kernelIN5flash11enable_sm90INS1_16FlashAttnFwdSm90INS1_25CollectiveMainloopFwdSm90ILi2EN4cute5tupleIJNS5_1CILi1EEES8_S8_EEENS6_IJNS7_ILi128EEENS7_ILi176EEESA_EEELi128ENS_6half_tEfNS_4arch4Sm90ELb0ELb0ELb1ELb1ELb0ELb1ELb0ELb1ELb1ELb0ELb0ELb0EEENS1_21CollectiveEpilogueFwdINS6_IJSA_SA_SB_EEES9_SD_SF_Li256ELb1ELb0ELb0ELb0EEENS1_36VarlenDynamicPersistentTileSchedulerILi128ELi176ELi256ELi32ELb0ELb0ELb1ELb0ELb1ELb1EEEEEEEEEvNT_6ParamsE:
        .type           _ZN7cutlass13device_kernelIN5flash11enable_sm90INS1_16FlashAttnFwdSm90INS1_25CollectiveMainloopFwdSm90ILi2EN4cute5tupleIJNS5_1CILi1EEES8_S8_EEENS6_IJNS7_ILi128EEENS7_ILi176EEESA_EEELi128ENS_6half_tEfNS_4arch4Sm90ELb0ELb0ELb1ELb1ELb0ELb1ELb0ELb1ELb1ELb0ELb0ELb0EEENS1_21CollectiveEpilogueFwdINS6_IJSA_SA_SB_EEES9_SD_SF_Li256ELb1ELb0ELb0ELb0EEENS1_36VarlenDynamicPersistentTileSchedulerILi128ELi176ELi256ELi32ELb0ELb0ELb1ELb0ELb1ELb1EEEEEEEEEvNT_6ParamsE,@function
        .size           _ZN7cutlass13device_kernelIN5flash11enable_sm90INS1_16FlashAttnFwdSm90INS1_25CollectiveMainloopFwdSm90ILi2EN4cute5tupleIJNS5_1CILi1EEES8_S8_EEENS6_IJNS7_ILi128EEENS7_ILi176EEESA_EEELi128ENS_6half_tEfNS_4arch4Sm90ELb0ELb0ELb1ELb1ELb0ELb1ELb0ELb1ELb1ELb0ELb0ELb0EEENS1_21CollectiveEpilogueFwdINS6_IJSA_SA_SB_EEES9_SD_SF_Li256ELb1ELb0ELb0ELb0EEENS1_36VarlenDynamicPersistentTileSchedulerILi128ELi176ELi256ELi32ELb0ELb0ELb1ELb0ELb1ELb1EEEEEEEEEvNT_6ParamsE,(.L_x_12769 - _ZN7cutlass13device_kernelIN5flash11enable_sm90INS1_16FlashAttnFwdSm90INS1_25CollectiveMainloopFwdSm90ILi2EN4cute5tupleIJNS5_1CILi1EEES8_S8_EEENS6_IJNS7_ILi128EEENS7_ILi176EEESA_EEELi128ENS_6half_tEfNS_4arch4Sm90ELb0ELb0ELb1ELb1ELb0ELb1ELb0ELb1ELb1ELb0ELb0ELb0EEENS1_21CollectiveEpilogueFwdINS6_IJSA_SA_SB_EEES9_SD_SF_Li256ELb1ELb0ELb0ELb0EEENS1_36VarlenDynamicPersistentTileSchedulerILi128ELi176ELi256ELi32ELb0ELb0ELb1ELb0ELb1ELb1EEEEEEEEEvNT_6ParamsE)
        .other          _ZN7cutlass13device_kernelIN5flash11enable_sm90INS1_16FlashAttnFwdSm90INS1_25CollectiveMainloopFwdSm90ILi2EN4cute5tupleIJNS5_1CILi1EEES8_S8_EEENS6_IJNS7_ILi128EEENS7_ILi176EEESA_EEELi128ENS_6half_tEfNS_4arch4Sm90ELb0ELb0ELb1ELb1ELb0ELb1ELb0ELb1ELb1ELb0ELb0ELb0EEENS1_21CollectiveEpilogueFwdINS6_IJSA_SA_SB_EEES9_SD_SF_Li256ELb1ELb0ELb0ELb0EEENS1_36VarlenDynamicPersistentTileSchedulerILi128ELi176ELi256ELi32ELb0ELb0ELb1ELb0ELb1ELb1EEEEEEEEEvNT_6ParamsE,@"STO_CUDA_ENTRY STV_DEFAULT"
_ZN7cutlass13device_kernelIN5flash11enable_sm90INS1_16FlashAttnFwdSm90INS1_25CollectiveMainloopFwdSm90ILi2EN4cute5tupleIJNS5_1CILi1EEES8_S8_EEENS6_IJNS7_ILi128EEENS7_ILi176EEESA_EEELi128ENS_6half_tEfNS_4arch4Sm90ELb0ELb0ELb1ELb1ELb0ELb1ELb0ELb1ELb1ELb0ELb0ELb0EEENS1_21CollectiveEpilogueFwdINS6_IJSA_SA_SB_EEES9_SD_SF_Li256ELb1ELb0ELb0ELb0EEENS1_36VarlenDynamicPersistentTileSchedulerILi128ELi176ELi256ELi32ELb0ELb0ELb1ELb0ELb1ELb1EEEEEEEEEvNT_6ParamsE:
[----:B------:R-:W0:Y:S02]  /*0000*/  LDC R1, c[0x0][0x28] ;  /* 0x00000a00ff017b82 */ /* 0x000e240000000800 */
[----:B0-----:R-:W-:Y:S01]  /*0010*/  VIADD R1, R1, 0xffffff60 ;  /* 0xffffff6001017836 */ /* 0x001fe20000000000 */
[----:B------:R-:W0:Y:S01]  /*0020*/  S2R R3, SR_TID.X ;  /* 0x0000000000037919 */ /* 0x000e220000002100 */
[----:B------:R-:W-:Y:S01]  /*0030*/  ELECT P0, URZ, PT ;  /* 0x00000000003f782f */ /* 0x000fe20003800000 */
[----:B------:R-:W-:Y:S01]  /*0040*/  BSSY B0, `(.L_x_5952) ;  /* 0x0000017000007945 */ /* 0x000fe20003800000 */
[--C-:B0-----:R-:W-:Y:S02]  /*0050*/  SHF.R.U32.HI R0, RZ, 0x5, R3.reuse ;  /* 0x00000005ff007819 */ /* 0x101fe40000011603 */
[----:B------:R-:W-:-:S03]  /*0060*/  SHF.R.U32.HI R4, RZ, 0x7, R3 ;  /* 0x00000007ff047819 */ /* 0x000fc60000011603 */
[----:B------:R-:W0:Y:S02]  /*0070*/  SHFL.IDX PT, R2, R0, RZ, 0x1f ;  /* 0x00001fff00027589 */ /* 0x000e2400000e0000 */
[----:B0-----:R-:W-:-:S13]  /*0080*/  ISETP.EQ.AND P0, PT, R2, RZ, P0 ;  /* 0x000000ff0200720c */ /* 0x001fda0000702270 */
        /* <DEDUP_REMOVED lines=18> */
.L_x_5953:
[----:B------:R-:W-:Y:S05]  /*01b0*/  BSYNC B0 ;  /* 0x0000000000007941 */ /* 0x000fea0003800000 */
.L_x_5952:
        /* <DEDUP_REMOVED lines=41> */
.L_x_5954:
        /* <DEDUP_REMOVED lines=22> */
.L_x_5955:
        /* <DEDUP_REMOVED lines=18> */
.L_x_5956:
        /* <DEDUP_REMOVED lines=22> */
.L_x_5957:
        /* <DEDUP_REMOVED lines=22> */
.L_x_5958:
[----:B------:R-:W-:Y:S01]  /*0990*/  PLOP3.LUT P0, PT, PT, PT, UP0, 0x80, 0x0 ;  /* 0x000000000000781c */ /* 0x000fe20003f0f008 */
[----:B------:R-:W-:Y:S01]  /*09a0*/  UMOV UR60, 0x1 ;  /* 0x00000001003c7882 */ /* 0x000fe20000000000 */
[----:B------:R-:W-:Y:S01]  /*09b0*/  NOP ;  /* 0x0000000000007918 */ /* 0x000fe20000000000 */
[----:B------:R-:W-:Y:S01]  /*09c0*/  USEL UR60, UR60, 0x2, !UP0 ;  /* 0x000000023c3c7887 */ /* 0x000fe2000c000000 */
[----:B------:R-:W-:Y:S01]  /*09d0*/  BSSY B7, `(.L_x_5959) ;  /* 0x0002485000077945 */ /* 0x000fe20003800000 */
[----:B012-4-:R-:W-:Y:S08]  /*09e0*/  BAR.SYNC.DEFER_BLOCKING 0x0 ;  /* 0x0000000000007b1d */ /* 0x017ff00000010000 */
[----:B------:R-:W-:Y:S05]  /*09f0*/  @!P0 BRA `(.L_x_5960) ;  /* 0x000001ec005c8947 */ /* 0x000fea0003800000 */
.L_x_5961:
[----:B------:R-:W-:-:S08]  /*0a00*/  NOP ;  /* 0x0000000000007918 */ /* 0x000fd00000000000 */
[----:B------:R-:W0:Y:S02]  /*0a10*/  USETMAXREG.TRY_ALLOC.CTAPOOL UP0, 0xf0 ;  /* 0x000000f0000079c8 */ /* 0x000e240008000600 */
[----:B0-----:R-:W-:-:S13]  /*0a20*/  PLOP3.LUT P0, PT, PT, PT, UP0, 0x80, 0x0 ;  /* 0x000000000000781c */ /* 0x001fda0003f0f008 */
[----:B------:R-:W-:Y:S05]  /*0a30*/  @!P0 BRA `(.L_x_5961) ;  /* 0xfffffffc00f08947 */ /* 0x000fea000383ffff */
[----:B------:R-:W2:Y:S01]  /*0a40*/  LDL.LU R0, [R1] ;  /* 0x0000000001007983 */ /* 0x000ea20000300800 */
[----:B------:R-:W-:Y:S01]  /*0a50*/  SHF.R.U32.HI R2, RZ, 0x7, R3 ;  /* 0x00000007ff027819 */ /* 0x000fe20000011603 */
[----:B------:R-:W0:Y:S01]  /*0a60*/  S2UR UR5, SR_CgaCtaId ;  /* 0x00000000000579c3 */ /* 0x000e220000008800 */
[----:B------:R-:W-:-:S07]  /*0a70*/  UMOV UR4, 0x400 ;  /* 0x0000040000047882 */ /* 0x000fce0000000000 */
[----:B------:R-:W-:Y:S06]  /*0a80*/  BAR.ARV 0x8, 0x120 ;  /* 0x0204800000007b1d */ /* 0x000fec0000002000 */
[----:B------:R-:W-:-:S13]  /*0a90*/  ISETP.NE.AND P0, PT, R2, 0x1, PT ;  /* 0x000000010200780c */ /* 0x000fda0003f05270 */
[----:B------:R-:W-:Y:S06]  /*0aa0*/  @!P0 BAR.ARV 0x9, 0x100 ;  /* 0x0244000000008b1d */ /* 0x000fec0000002000 */
[----:B0-----:R-:W-:Y:S02]  /*0ab0*/  ULEA UR4, UR5, UR4, 0x18 ;  /* 0x0000000405047291 */ /* 0x001fe4000f8ec03f */
[----:B------:R-:W-:Y:S04]  /*0ac0*/  BAR.SYNC.DEFER_BLOCKING 0x5, 0x120 ;  /* 0x0144800000007b1d */ /* 0x000fe80000010000 */
[----:B------:R-:W-:-:S02]  /*0ad0*/  IMAD.U32 R2, RZ, RZ, UR4 ;  /* 0x00000004ff027e24 */ /* 0x000fc4000f8e00ff */
[----:B------:R-:W-:-:S03]  /*0ae0*/  ULDC UR4, c[0x0][0xc14] ;  /* 0x0003050000047ab9 */ /* 0x000fc60000000800 */
[----:B------:R-:W0:Y:S01]  /*0af0*/  LDS.128 R156, [R2+0x348d0] ;  /* 0x0348d000029c7984 */ /* 0x000e220000000c00 */
[----:B------:R-:W-:Y:S06]  /*0b00*/  BAR.ARV 0x4, 0x120 ;  /* 0x0104800000007b1d */ /* 0x000fec0000002000 */
[----:B--2---:R-:W-:-:S04]  /*0b10*/  LOP3.LUT R0, R0, 0xffffffdf, RZ, 0xc0, !PT ;  /* 0xffffffdf00007812 */ /* 0x004fc800078ec0ff */
[----:B------:R-:W-:Y:S02]  /*0b20*/  @P0 LOP3.LUT R0, R0, 0x20, RZ, 0xfc, !PT ;  /* 0x0000002000000812 */ /* 0x000fe400078efcff */
[----:B0-----:R-:W-:-:S03]  /*0b30*/  ISETP.GE.AND P0, PT, R159, UR4, PT ;  /* 0x000000049f007c0c */ /* 0x001fc6000bf06270 */
[----:B------:R0:W-:Y:S10]  /*0b40*/  STL [R1], R0 ;  /* 0x0000000001007387 */ /* 0x0001f40000100800 */
[----:B0-----:R-:W-:Y:S05]  /*0b50*/  @P0 BRA `(.L_x_5962) ;  /* 0x0000024400b00947 */ /* 0x001fea0003800000 */
[----:B------:R-:W-:Y:S01]  /*0b60*/  VIADD R7, R3, 0xffffff80 ;  /* 0xffffff8003077836 */ /* 0x000fe20000000000 */
[----:B------:R-:W-:Y:S01]  /*0b70*/  R2UR UR4, R2 ;  /* 0x00000000020472ca */ /* 0x000fe200000e0000 */
[----:B------:R-:W-:Y:S01]  /*0b80*/  ULOP3.LUT UR5, UR60, 0x1, URZ, 0xfc, !UPT ;  /* 0x000000013c057892 */ /* 0x000fe2000f8efc3f */
[----:B------:R-:W-:Y:S01]  /*0b90*/  IMAD.MOV.U32 R220, RZ, RZ, RZ ;  /* 0x000000ffffdc7224 */ /* 0x000fe200078e00ff */
[----:B------:R-:W-:Y:S02]  /*0ba0*/  CS2R R228, SRZ ;  /* 0x0000000000e47805 */ /* 0x000fe4000001ff00 */
[----:B------:R-:W-:-:S04]  /*0bb0*/  SHF.R.S32.HI R0, RZ, 0x1f, R7 ;  /* 0x0000001fff007819 */ /* 0x000fc80000011407 */
[----:B------:R-:W-:-:S04]  /*0bc0*/  LEA.HI R3, R0, R7, RZ, 0x7 ;  /* 0x0000000700037211 */ /* 0x000fc800078f38ff */
[----:B------:R-:W-:Y:S01]  /*0bd0*/  LOP3.LUT R4, R3, 0xffffff80, RZ, 0xc0, !PT ;  /* 0xffffff8003047812 */ /* 0x000fe200078ec0ff */
[----:B------:R-:W-:Y:S01]  /*0be0*/  UIADD3 UR4, UR4, 0x16400, URZ ;  /* 0x0001640004047890 */ /* 0x000fe2000fffe03f */
[----:B------:R-:W-:Y:S02]  /*0bf0*/  SHF.R.S32.HI R8, RZ, 0x7, R3 ;  /* 0x00000007ff087819 */ /* 0x000fe40000011403 */
[----:B------:R-:W-:Y:S02]  /*0c00*/  IADD3 R9, R7, -R4, RZ ;  /* 0x8000000407097210 */ /* 0x000fe40007ffe0ff */
[----:B------:R-:W-:Y:S02]  /*0c10*/  LEA.HI R3, R3, R8, RZ, 0x1 ;  /* 0x0000000803037211 */ /* 0x000fe400078f08ff */
[----:B------:R-:W-:Y:S02]  /*0c20*/  SHF.R.S32.HI R4, RZ, 0x1f, R9 ;  /* 0x0000001fff047819 */ /* 0x000fe40000011409 */
[----:B------:R-:W-:-:S02]  /*0c30*/  LOP3.LUT R3, R3, 0x3fffffe, RZ, 0xc0, !PT ;  /* 0x03fffffe03037812 */ /* 0x000fc400078ec0ff */
[CC--:B------:R-:W-:Y:S02]  /*0c40*/  LEA.HI R5, R4.reuse, R9.reuse, RZ, 0x2 ;  /* 0x0000000904057211 */ /* 0x0c0fe400078f10ff */
[----:B------:R-:W-:Y:S01]  /*0c50*/  LEA.HI R4, R4, R9, RZ, 0x5 ;  /* 0x0000000904047211 */ /* 0x000fe200078f28ff */
[----:B------:R-:W-:Y:S01]  /*0c60*/  IMAD.IADD R3, R8, 0x1, -R3 ;  /* 0x0000000108037824 */ /* 0x000fe200078e0a03 */
[--C-:B------:R-:W-:Y:S02]  /*0c70*/  SHF.R.S32.HI R6, RZ, 0x2, R5.reuse ;  /* 0x00000002ff067819 */ /* 0x100fe40000011405 */
[----:B------:R-:W-:Y:S02]  /*0c80*/  SHF.R.S32.HI R5, RZ, 0x1f, R5 ;  /* 0x0000001fff057819 */ /* 0x000fe40000011405 */
[----:B------:R-:W-:Y:S02]  /*0c90*/  SHF.R.S32.HI R4, RZ, 0x5, R4 ;  /* 0x00000005ff047819 */ /* 0x000fe40000011404 */
[----:B------:R-:W-:-:S04]  /*0ca0*/  LEA.HI R5, R5, R6, RZ, 0x3 ;  /* 0x0000000605057211 */ /* 0x000fc800078f18ff */
[----:B------:R-:W-:-:S05]  /*0cb0*/  LOP3.LUT R5, R5, 0xfffffff8, RZ, 0xc0, !PT ;  /* 0xfffffff805057812 */ /* 0x000fca00078ec0ff */
[----:B------:R-:W-:-:S04]  /*0cc0*/  IMAD.IADD R5, R6, 0x1, -R5 ;  /* 0x0000000106057824 */ /* 0x000fc800078e0a05 */
[----:B------:R-:W-:-:S05]  /*0cd0*/  IMAD R4, R4, 0x10, R5 ;  /* 0x0000001004047824 */ /* 0x000fca00078e0205 */
[----:B------:R-:W-:Y:S01]  /*0ce0*/  LEA R3, R3, R4, 0x6 ;  /* 0x0000000403037211 */ /* 0x000fe200078e30ff */
[----:B------:R-:W-:-:S04]  /*0cf0*/  IMAD.U32 R4, RZ, RZ, UR5 ;  /* 0x00000005ff047e24 */ /* 0x000fc8000f8e00ff */
[----:B------:R0:W-:Y:S04]  /*0d00*/  STL [R1+0x90], R3 ;  /* 0x0000900301007387 */ /* 0x0001e80000100800 */
[----:B------:R-:W-:Y:S04]  /*0d10*/  STL [R1+0x84], RZ ;  /* 0x000084ff01007387 */ /* 0x000fe80000100800 */
[----:B------:R-:W-:Y:S01]  /*0d20*/  STL [R1+0x4], RZ ;  /* 0x000004ff01007387 */ /* 0x000fe20000100800 */
[CC--:B0-----:R-:W-:Y:S02]  /*0d30*/  LEA.HI R3, R0.reuse, R7.reuse, RZ, 0x6 ;  /* 0x0000000700037211 */ /* 0x0c1fe400078f30ff */
[----:B------:R-:W-:-:S03]  /*0d40*/  LEA.HI R0, R0, R7, RZ, 0x3 ;  /* 0x0000000700007211 */ /* 0x000fc600078f18ff */
[----:B------:R-:W-:Y:S01]  /*0d50*/  IMAD.SHL.U32 R4, R3, 0x8, RZ ;  /* 0x0000000803047824 */ /* 0x000fe200078e00ff */
[----:B------:R-:W-:Y:S02]  /*0d60*/  LOP3.LUT R3, R0, 0xfffffff8, RZ, 0xc0, !PT ;  /* 0xfffffff800037812 */ /* 0x000fe400078ec0ff */
[----:B------:R-:W-:Y:S02]  /*0d70*/  SHF.R.S32.HI R22, RZ, 0x3, R0 ;  /* 0x00000003ff167819 */ /* 0x000fe40000011400 */
[----:B------:R-:W-:Y:S01]  /*0d80*/  LOP3.LUT R14, R4, 0xfffffe00, RZ, 0xc0, !PT ;  /* 0xfffffe00040e7812 */ /* 0x000fe200078ec0ff */
[----:B------:R-:W-:Y:S01]  /*0d90*/  IMAD.U32 R4, RZ, RZ, UR4 ;  /* 0x00000004ff047e24 */ /* 0x000fe2000f8e00ff */
[----:B------:R-:W-:Y:S01]  /*0da0*/  IADD3 R3, R7, -R3, RZ ;  /* 0x8000000307037210 */ /* 0x000fe20007ffe0ff */
[C---:B------:R-:W-:Y:S01]  /*0db0*/  IMAD.SHL.U32 R0, R22.reuse, 0x40, RZ ;  /* 0x0000004016007824 */ /* 0x040fe200078e00ff */
[C---:B------:R-:W-:Y:S01]  /*0dc0*/  IADD3 R222, R22.reuse, 0x40, RZ ;  /* 0x0000004016de7810 */ /* 0x040fe20007ffe0ff */
[----:B------:R-:W-:Y:S01]  /*0dd0*/  VIADD R223, R22, 0x20 ;  /* 0x0000002016df7836 */ /* 0x000fe20000000000 */
[----:B------:R0:W-:Y:S01]  /*0de0*/  STL [R1+0x8c], R4 ;  /* 0x00008c0401007387 */ /* 0x0001e20000100800 */
[C---:B------:R-:W-:Y:S01]  /*0df0*/  SHF.L.U32 R16, R3.reuse, 0x3, RZ ;  /* 0x0000000303107819 */ /* 0x040fe200000006ff */
[----:B------:R-:W-:Y:S01]  /*0e00*/  IMAD.SHL.U32 R18, R3, 0x4, RZ ;  /* 0x0000000403127824 */ /* 0x000fe200078e00ff */
[----:B------:R-:W-:Y:S01]  /*0e10*/  LOP3.LUT R3, R0, 0x1c0, RZ, 0xc0, !PT ;  /* 0x000001c000037812 */ /* 0x000fe200078ec0ff */
[----:B------:R1:W-:Y:S01]  /*0e20*/  STL [R1+0x3c], R0 ;  /* 0x00003c0001007387 */ /* 0x0003e20000100800 */
[C---:B------:R-:W-:Y:S01]  /*0e30*/  VIADD R225, R22.reuse, 0x80 ;  /* 0x0000008016e17836 */ /* 0x040fe20000000000 */
[--C-:B------:R-:W-:Y:S01]  /*0e40*/  SHF.R.S32.HI R15, RZ, 0x1f, R222.reuse ;  /* 0x0000001fff0f7819 */ /* 0x100fe200000114de */
[C---:B------:R-:W-:Y:S01]  /*0e50*/  VIADD R224, R22.reuse, 0x60 ;  /* 0x0000006016e07836 */ /* 0x040fe20000000000 */
[--C-:B------:R-:W-:Y:S01]  /*0e60*/  SHF.R.S32.HI R6, RZ, 0x1f, R223.reuse ;  /* 0x0000001fff067819 */ /* 0x100fe200000114df */
[----:B------:R-:W-:Y:S01]  /*0e70*/  VIADD R226, R22, 0xa0 ;  /* 0x000000a016e27836 */ /* 0x000fe20000000000 */
[----:B------:R-:W-:Y:S01]  /*0e80*/  SHF.R.S32.HI R7, RZ, 0x1f, R222 ;  /* 0x0000001fff077819 */ /* 0x000fe200000114de */
[----:B0-----:R-:W-:Y:S01]  /*0e90*/  IMAD.SHL.U32 R4, R223, 0x40, RZ ;  /* 0x00000040df047824 */ /* 0x001fe200078e00ff */
[----:B------:R-:W-:Y:S01]  /*0ea0*/  SHF.R.S32.HI R20, RZ, 0x1f, R224 ;  /* 0x0000001fff147819 */ /* 0x000fe200000114e0 */
[----:B------:R-:W-:Y:S01]  /*0eb0*/  IMAD.SHL.U32 R10, R225, 0x40, RZ ;  /* 0x00000040e10a7824 */ /* 0x000fe200078e00ff */
[----:B-1----:R-:W-:Y:S01]  /*0ec0*/  SHF.R.S32.HI R0, RZ, 0x1f, R223 ;  /* 0x0000001fff007819 */ /* 0x002fe200000114df */
[----:B------:R-:W-:Y:S01]  /*0ed0*/  IMAD.SHL.U32 R5, R222, 0x40, RZ ;  /* 0x00000040de057824 */ /* 0x000fe200078e00ff */
[----:B------:R-:W-:Y:S01]  /*0ee0*/  SHF.L.U32 R8, R224, 0x6, RZ ;  /* 0x00000006e0087819 */ /* 0x000fe200000006ff */
[----:B------:R-:W-:Y:S01]  /*0ef0*/  IMAD.SHL.U32 R11, R226, 0x40, RZ ;  /* 0x00000040e20b7824 */ /* 0x000fe200078e00ff */
[----:B------:R-:W-:Y:S01]  /*0f00*/  LOP3.LUT R4, R4, 0x1c0, RZ, 0xc0, !PT ;  /* 0x000001c004047812 */ /* 0x000fe200078ec0ff */
[----:B------:R0:W-:Y:S01]  /*0f10*/  STL [R1+0x78], R0 ;  /* 0x0000780001007387 */ /* 0x0001e20000100800 */
[----:B------:R-:W-:Y:S01]  /*0f20*/  LOP3.LUT R10, R10, 0x1c0, RZ, 0xc0, !PT ;  /* 0x000001c00a0a7812 */ /* 0x000fe200078ec0ff */
[----:B------:R-:W-:Y:S01]  /*0f30*/  VIADD R221, R18, 0x20 ;  /* 0x0000002012dd7836 */ /* 0x000fe20000000000 */
[----:B------:R-:W-:Y:S01]  /*0f40*/  LOP3.LUT R5, R5, 0x1c0, RZ, 0xc0, !PT ;  /* 0x000001c005057812 */ /* 0x000fe200078ec0ff */
[----:B------:R1:W-:Y:S01]  /*0f50*/  STL [R1+0x74], R15 ;  /* 0x0000740f01007387 */ /* 0x0003e20000100800 */
[----:B------:R-:W-:-:S02]  /*0f60*/  LOP3.LUT R8, R8, 0x1c0, RZ, 0xc0, !PT ;  /* 0x000001c008087812 */ /* 0x000fc400078ec0ff */
[----:B------:R-:W-:Y:S01]  /*0f70*/  LEA.HI R6, R6, R223, RZ, 0x3 ;  /* 0x000000df06067211 */ /* 0x000fe200078f18ff */
[----:B------:R-:W-:Y:S01]  /*0f80*/  STL [R1+0x70], R20 ;  /* 0x0000701401007387 */ /* 0x000fe20000100800 */
[----:B------:R-:W-:Y:S02]  /*0f90*/  LEA.HI R7, R7, R222, RZ, 0x3 ;  /* 0x000000de07077211 */ /* 0x000fe400078f18ff */
[----:B0-----:R-:W-:Y:S01]  /*0fa0*/  LOP3.LUT R0, R3, 0x38, R16, 0xf8, !PT ;  /* 0x0000003803007812 */ /* 0x001fe200078ef810 */
[----:B------:R-:W-:Y:S01]  /*0fb0*/  IMAD.SHL.U32 R6, R6, 0x40, RZ ;  /* 0x0000004006067824 */ /* 0x000fe200078e00ff */
[----:B------:R-:W-:Y:S01]  /*0fc0*/  SHF.R.S32.HI R9, RZ, 0x1f, R224 ;  /* 0x0000001fff097819 */ /* 0x000fe200000114e0 */
[----:B------:R-:W-:Y:S01]  /*0fd0*/  IMAD.SHL.U32 R7, R7, 0x40, RZ ;  /* 0x0000004007077824 */ /* 0x000fe200078e00ff */
[----:B-1----:R-:W-:Y:S02]  /*0fe0*/  SHF.R.U32.HI R15, RZ, 0x3, R3 ;  /* 0x00000003ff0f7819 */ /* 0x002fe40000011603 */
[----:B------:R-:W-:-:S02]  /*0ff0*/  LOP3.LUT R3, R11, 0x1c0, RZ, 0xc0, !PT ;  /* 0x000001c00b037812 */ /* 0x000fc400078ec0ff */
[----:B------:R-:W-:Y:S01]  /*1000*/  LOP3.LUT R0, R14, R0, R15, 0xf6, !PT ;  /* 0x000000000e007212 */ /* 0x000fe200078ef60f */
[----:B------:R-:W-:Y:S01]  /*1010*/  STL [R1+0x64], R15 ;  /* 0x0000640f01007387 */ /* 0x000fe20000100800 */
[----:B------:R-:W-:Y:S02]  /*1020*/  SHF.R.S32.HI R13, RZ, 0x1f, R226 ;  /* 0x0000001fff0d7819 */ /* 0x000fe400000114e2 */
[----:B------:R-:W-:Y:S01]  /*1030*/  SHF.R.S32.HI R12, RZ, 0x1f, R225 ;  /* 0x0000001fff0c7819 */ /* 0x000fe200000114e1 */
[----:B------:R-:W-:Y:S01]  /*1040*/  STL [R1+0x38], R4 ;  /* 0x0000380401007387 */ /* 0x000fe20000100800 */
[----:B------:R-:W-:Y:S02]  /*1050*/  LEA.HI R9, R9, R224, RZ, 0x3 ;  /* 0x000000e009097211 */ /* 0x000fe400078f18ff */
[----:B------:R-:W-:Y:S01]  /*1060*/  LEA.HI R13, R13, R226, RZ, 0x3 ;  /* 0x000000e20d0d7211 */ /* 0x000fe200078f18ff */
[----:B------:R-:W-:Y:S01]  /*1070*/  STL [R1+0x44], R10 ;  /* 0x0000440a01007387 */ /* 0x000fe20000100800 */
[----:B------:R-:W-:Y:S01]  /*1080*/  LEA.HI R12, R12, R225, RZ, 0x3 ;  /* 0x000000e10c0c7211 */ /* 0x000fe200078f18ff */
[----:B------:R-:W-:Y:S01]  /*1090*/  IMAD.SHL.U32 R9, R9, 0x40, RZ ;  /* 0x0000004009097824 */ /* 0x000fe200078e00ff */
[----:B------:R-:W-:Y:S01]  /*10a0*/  SHF.R.S32.HI R23, RZ, 0x1f, R22 ;  /* 0x0000001fff177819 */ /* 0x000fe20000011416 */
[----:B------:R-:W-:Y:S01]  /*10b0*/  STL [R1+0x34], R5 ;  /* 0x0000340501007387 */ /* 0x000fe20000100800 */
[----:B------:R-:W-:Y:S01]  /*10c0*/  IMAD.SHL.U32 R13, R13, 0x40, RZ ;  /* 0x000000400d0d7824 */ /* 0x000fe200078e00ff */
[----:B------:R-:W-:-:S02]  /*10d0*/  SHF.L.U32 R12, R12, 0x6, RZ ;  /* 0x000000060c0c7819 */ /* 0x000fc400000006ff */
[----:B------:R0:W-:Y:S01]  /*10e0*/  STL [R1+0x40], R3 ;  /* 0x0000400301007387 */ /* 0x0001e20000100800 */
[----:B------:R-:W-:Y:S02]  /*10f0*/  SHF.R.S32.HI R17, RZ, 0x1f, R16 ;  /* 0x0000001fff117819 */ /* 0x000fe40000011410 */
[----:B------:R-:W-:Y:S01]  /*1100*/  IADD3 R227, R16, 0x40, RZ ;  /* 0x0000004010e37810 */ /* 0x000fe20007ffe0ff */
[----:B------:R-:W-:Y:S04]  /*1110*/  STL [R1+0x30], R8 ;  /* 0x0000300801007387 */ /* 0x000fe80000100800 */
[----:B------:R1:W-:Y:S01]  /*1120*/  STL [R1+0x60], R0 ;  /* 0x0000600001007387 */ /* 0x0003e20000100800 */
[----:B0-----:R-:W-:Y:S02]  /*1130*/  SHF.R.U32.HI R3, RZ, 0x3, R4 ;  /* 0x00000003ff037819 */ /* 0x001fe40000011604 */
[----:B------:R-:W-:-:S03]  /*1140*/  SHF.R.U32.HI R4, RZ, 0x3, R8 ;  /* 0x00000003ff047819 */ /* 0x000fc60000011608 */
[----:B------:R0:W-:Y:S01]  /*1150*/  STL [R1+0x5c], R3 ;  /* 0x00005c0301007387 */ /* 0x0001e20000100800 */
[----:B-1----:R-:W-:-:S05]  /*1160*/  SHF.R.U32.HI R0, RZ, 0x3, R5 ;  /* 0x00000003ff007819 */ /* 0x002fca0000011605 */
[----:B------:R1:W-:Y:S01]  /*1170*/  STL [R1+0x58], R0 ;  /* 0x0000580001007387 */ /* 0x0003e20000100800 */
[----:B0-----:R-:W-:-:S03]  /*1180*/  LOP3.LUT R3, R6, 0xfffffe00, RZ, 0xc0, !PT ;  /* 0xfffffe0006037812 */ /* 0x001fc600078ec0ff */
[----:B------:R0:W-:Y:S04]  /*1190*/  STL [R1+0x50], R4 ;  /* 0x0000500401007387 */ /* 0x0001e80000100800 */
[----:B------:R2:W-:Y:S01]  /*11a0*/  STL [R1+0x4c], R3 ;  /* 0x00004c0301007387 */ /* 0x0005e20000100800 */
[----:B-1----:R-:W-:Y:S02]  /*11b0*/  LOP3.LUT R0, R7, 0xfffffe00, RZ, 0xc0, !PT ;  /* 0xfffffe0007007812 */ /* 0x002fe400078ec0ff */
[----:B0-----:R-:W-:-:S03]  /*11c0*/  LOP3.LUT R4, R9, 0xfffffe00, RZ, 0xc0, !PT ;  /* 0xfffffe0009047812 */ /* 0x001fc600078ec0ff */
[----:B------:R0:W-:Y:S01]  /*11d0*/  STL [R1+0x48], R0 ;  /* 0x0000480001007387 */ /* 0x0001e20000100800 */
[----:B--2---:R-:W-:-:S03]  /*11e0*/  LOP3.LUT R3, R12, 0xfffffe00, RZ, 0xc0, !PT ;  /* 0xfffffe000c037812 */ /* 0x004fc600078ec0ff */
[----:B------:R1:W-:Y:S01]  /*11f0*/  STL [R1+0x54], R4 ;  /* 0x0000540401007387 */ /* 0x0003e20000100800 */
[----:B0-----:R-:W-:-:S05]  /*1200*/  LOP3.LUT R0, R13, 0xfffffe00, RZ, 0xc0, !PT ;  /* 0xfffffe000d007812 */ /* 0x001fca00078ec0ff */
[----:B------:R1:W-:Y:S04]  /*1210*/  STL [R1+0x68], R0 ;  /* 0x0000680001007387 */ /* 0x0003e80000100800 */
[----:B------:R1:W-:Y:S02]  /*1220*/  STL [R1+0x6c], R3 ;  /* 0x00006c0301007387 */ /* 0x0003e40000100800 */
.L_x_6180:
[----:B01---5:R-:W0:Y:S01]  /*1230*/  LDC.64 R4, c[0x0][0xc60] ;  /* 0x00031800ff047b82 */ /* 0x023e220000000a00 */
[----:B------:R-:W-:Y:S01]  /*1240*/  ULDC.64 UR4, c[0x0][0x208] ;  /* 0x0000820000047ab9 */ /* 0x000fe20000000a00 */
[----:B0-----:R-:W-:-:S05]  /*1250*/  IMAD.WIDE R4, R159, 0x4, R4 ;  /* 0x000000049f047825 */ /* 0x001fca00078e0204 */
[----:B--2---:R-:W2:Y:S01]  /*1260*/  LDG.E R10, desc[UR4][R4.64] ;  /* 0x00000004040a7981 */ /* 0x004ea2000c1e1900 */
[----:B------:R-:W-:Y:S05]  /*1270*/  YIELD ;  /* 0x0000000000007946 */ /* 0x000fea0003800000 */
[----:B------:R-:W-:Y:S01]  /*1280*/  ULDC.64 UR4, c[0x0][0xa28] ;  /* 0x00028a0000047ab9 */ /* 0x000fe20000000a00 */
[----:B------:R-:W-:Y:S01]  /*1290*/  ULDC.64 UR8, c[0x0][0xa18] ;  /* 0x0002860000087ab9 */ /* 0x000fe20000000a00 */
[----:B------:R-:W-:Y:S01]  /*12a0*/  ISETP.NE.U32.AND P1, PT, RZ, UR4, PT ;  /* 0x00000004ff007c0c */ /* 0x000fe2000bf25070 */
[----:B------:R-:W-:Y:S01]  /*12b0*/  ULDC.64 UR6, c[0x0][0xa08] ;  /* 0x0002820000067ab9 */ /* 0x000fe20000000a00 */
[----:B------:R-:W-:Y:S01]  /*12c0*/  IMAD.MOV.U32 R3, RZ, RZ, RZ ;  /* 0x000000ffff037224 */ /* 0x000fe200078e00ff */
[----:B------:R-:W-:Y:S01]  /*12d0*/  ISETP.NE.U32.AND P0, PT, RZ, UR6, PT ;  /* 0x00000006ff007c0c */ /* 0x000fe2000bf05070 */
[----:B------:R-:W-:Y:S01]  /*12e0*/  ULDC.64 UR10, c[0x0][0x208] ;  /* 0x00008200000a7ab9 */ /* 0x000fe20000000a00 */
[----:B------:R-:W-:-:S02]  /*12f0*/  ISETP.NE.AND.EX P1, PT, RZ, UR5, PT, P1 ;  /* 0x00000005ff007c0c */ /* 0x000fc4000bf25310 */
[----:B------:R-:W-:Y:S02]  /*1300*/  ISETP.NE.AND.EX P0, PT, RZ, UR7, PT, P0 ;  /* 0x00000007ff007c0c */ /* 0x000fe4000bf05300 */
[----:B------:R-:W-:Y:S02]  /*1310*/  MOV R29, RZ ;  /* 0x000000ff001d7202 */ /* 0x000fe40000000f00 */
[----:B--2---:R-:W-:Y:S01]  /*1320*/  SHF.R.S32.HI R0, RZ, 0x1f, R10 ;  /* 0x0000001fff007819 */ /* 0x004fe2000001140a */
[----:B------:R0:W-:Y:S06]  /*1330*/  STL [R1+0x7c], R10 ;  /* 0x00007c0a01007387 */ /* 0x0001ec0000100800 */
[C---:B---34-:R-:W-:Y:S01]  /*1340*/  @P1 LEA R6, P2, R10.reuse, UR4, 0x2 ;  /* 0x000000040a061c11 */ /* 0x058fe2000f8410ff */
[C---:B------:R-:W-:Y:S01]  /*1350*/  IMAD.SHL.U32 R28, R10.reuse, 0x4, RZ ;  /* 0x000000040a1c7824 */ /* 0x040fe200078e00ff */
[----:B------:R-:W-:-:S02]  /*1360*/  SHF.L.U64.HI R30, R10, 0x2, R0 ;  /* 0x000000020a1e7819 */ /* 0x000fc40000010200 */
[----:B------:R-:W-:Y:S02]  /*1370*/  @P1 LEA.HI.X R7, R10, UR5, R0, 0x2, P2 ;  /* 0x000000050a071c11 */ /* 0x000fe400090f1400 */
[----:B------:R-:W-:Y:S01]  /*1380*/  ISETP.NE.U32.AND P2, PT, RZ, UR8, PT ;  /* 0x00000008ff007c0c */ /* 0x000fe2000bf45070 */
[----:B------:R-:W-:Y:S01]  /*1390*/  ULDC UR4, c[0x0][0x288] ;  /* 0x0000a20000047ab9 */ /* 0x000fe20000000800 */
[----:B------:R-:W-:Y:S01]  /*13a0*/  IADD3 R8, P3, R28, UR6, RZ ;  /* 0x000000061c087c10 */ /* 0x000fe2000ff7e0ff */
[----:B------:R-:W-:Y:S01]  /*13b0*/  IMAD.U32 R156, RZ, RZ, UR4 ;  /* 0x00000004ff9c7e24 */ /* 0x000fe2000f8e00ff */
[----:B------:R-:W-:Y:S01]  /*13c0*/  ISETP.NE.AND.EX P2, PT, RZ, UR9, PT, P2 ;  /* 0x00000009ff007c0c */ /* 0x000fe2000bf45320 */
[----:B------:R-:W-:Y:S01]  /*13d0*/  ULDC.64 UR4, c[0x0][0x3f8] ;  /* 0x0000fe0000047ab9 */ /* 0x000fe20000000a00 */
[----:B------:R0:W5:Y:S01]  /*13e0*/  @P1 LDG.E R3, desc[UR10][R6.64] ;  /* 0x0000000a06031981 */ /* 0x000162000c1e1900 */
[----:B------:R-:W-:Y:S01]  /*13f0*/  UISETP.NE.U32.AND UP0, UPT, UR4, URZ, UPT ;  /* 0x0000003f0400728c */ /* 0x000fe2000bf05070 */
[----:B------:R-:W-:-:S02]  /*1400*/  IADD3.X R9, R30, UR7, RZ, P3, !PT ;  /* 0x000000071e097c10 */ /* 0x000fc40009ffe4ff */
[----:B------:R-:W-:Y:S01]  /*1410*/  ULDC UR4, c[0x0][0x404] ;  /* 0x0001010000047ab9 */ /* 0x000fe20000000800 */
[----:B------:R-:W-:Y:S02]  /*1420*/  UISETP.NE.AND.EX UP0, UPT, UR5, URZ, UPT, UP0 ;  /* 0x0000003f0500728c */ /* 0x000fe4000bf05300 */
[----:B------:R0:W5:Y:S01]  /*1430*/  @P0 LDG.E R29, desc[UR10][R8.64] ;  /* 0x0000000a081d0981 */ /* 0x000162000c1e1900 */
[----:B------:R-:W-:Y:S01]  /*1440*/  ULDC UR5, c[0x0][0x2e0] ;  /* 0x0000b80000057ab9 */ /* 0x000fe20000000800 */
[----:B------:R-:W-:Y:S02]  /*1450*/  USEL UR4, UR4, 0x1, UP0 ;  /* 0x0000000104047887 */ /* 0x000fe40008000000 */
[----:B------:R-:W-:Y:S02]  /*1460*/  @P2 IADD3 R4, P1, R28, UR8, RZ ;  /* 0x000000081c042c10 */ /* 0x000fe4000ff3e0ff */
[----:B------:R-:W-:Y:S02]  /*1470*/  UIMAD UR4, UR4, UR5, URZ ;  /* 0x00000005040472a4 */ /* 0x000fe4000f8e023f */
[----:B------:R-:W-:Y:S01]  /*1480*/  @P2 IADD3.X R5, R30, UR9, RZ, P1, !PT ;  /* 0x000000091e052c10 */ /* 0x000fe20008ffe4ff */
[----:B------:R-:W-:-:S02]  /*1490*/  ULDC UR5, c[0x0][0x338] ;  /* 0x0000ce0000057ab9 */ /* 0x000fc40000000800 */
[----:B------:R-:W-:Y:S01]  /*14a0*/  IMAD.U32 R25, RZ, RZ, UR5 ;  /* 0x00000005ff197e24 */ /* 0x000fe2000f8e00ff */
[----:B------:R-:W-:Y:S01]  /*14b0*/  MOV R26, UR4 ;  /* 0x00000004001a7c02 */ /* 0x000fe20008000f00 */
[----:B------:R0:W5:Y:S01]  /*14c0*/  @P2 LDG.E R156, desc[UR10][R4.64] ;  /* 0x0000000a049c2981 */ /* 0x000162000c1e1900 */
[----:B------:R-:W-:Y:S01]  /*14d0*/  IMAD.MOV.U32 R27, RZ, RZ, R10 ;  /* 0x000000ffff1b7224 */ /* 0x000fe200078e000a */
[----:B------:R-:W-:Y:S06]  /*14e0*/  @P2 BRA `(.L_x_5963) ;  /* 0x0000000000282947 */ /* 0x000fec0003800000 */
        /* <DEDUP_REMOVED lines=10> */
.L_x_5963:
[----:B------:R-:W-:Y:S01]  /*1590*/  ULDC.64 UR4, c[0x0][0xa20] ;  /* 0x0002880000047ab9 */ /* 0x000fe20000000a00 */
[----:B------:R1:W-:Y:S01]  /*15a0*/  STL [R1+0x88], R157 ;  /* 0x0000889d01007387 */ /* 0x0003e20000100800 */
[----:B------:R-:W-:-:S03]  /*15b0*/  ISETP.NE.U32.AND P1, PT, RZ, UR4, PT ;  /* 0x00000004ff007c0c */ /* 0x000fc6000bf25070 */
[----:B------:R1:W-:Y:S01]  /*15c0*/  STL [R1+0x80], R158 ;  /* 0x0000809e01007387 */ /* 0x0003e20000100800 */
[----:B------:R-:W-:-:S13]  /*15d0*/  ISETP.NE.AND.EX P1, PT, RZ, UR5, PT, P1 ;  /* 0x00000005ff007c0c */ /* 0x000fda000bf25310 */
[----:B-1----:R-:W-:Y:S05]  /*15e0*/  @!P1 BRA `(.L_x_5964) ;  /* 0x0000000000149947 */ /* 0x002fea0003800000 */
[----:B0-----:R-:W-:Y:S01]  /*15f0*/  IADD3 R4, P0, R28, UR4, RZ ;  /* 0x000000041c047c10 */ /* 0x001fe2000ff1e0ff */
[----:B------:R-:W-:-:S03]  /*1600*/  ULDC.64 UR6, c[0x0][0x208] ;  /* 0x0000820000067ab9 */ /* 0x000fc60000000a00 */
[----:B------:R-:W-:-:S05]  /*1610*/  IADD3.X R5, R30, UR5, RZ, P0, !PT ;  /* 0x000000051e057c10 */ /* 0x000fca00087fe4ff */
[----:B------:R1:W5:Y:S01]  /*1620*/  LDG.E R26, desc[UR6][R4.64] ;  /* 0x00000006041a7981 */ /* 0x000362000c1e1900 */
[----:B------:R-:W-:Y:S05]  /*1630*/  BRA `(.L_x_5965) ;  /* 0x0000000000147947 */ /* 0x000fea0003800000 */
.L_x_5964:
[----:B------:R-:W-:Y:S05]  /*1640*/  @!P0 BRA `(.L_x_5965) ;  /* 0x0000000000108947 */ /* 0x000fea0003800000 */
[----:B------:R-:W-:Y:S02]  /*1650*/  ULDC.64 UR4, c[0x0][0x208] ;  /* 0x0000820000047ab9 */ /* 0x000fe40000000a00 */
[----:B0-----:R-:W2:Y:S04]  /*1660*/  LDG.E R5, desc[UR4][R8.64] ;  /* 0x0000000408057981 */ /* 0x001ea8000c1e1900 */
[----:B------:R-:W2:Y:S02]  /*1670*/  LDG.E R26, desc[UR4][R8.64+0x4] ;  /* 0x00000404081a7981 */ /* 0x000ea4000c1e1900 */
[----:B--2---:R-:W-:-:S07]  /*1680*/  IMAD.IADD R26, R26, 0x1, -R5 ;  /* 0x000000011a1a7824 */ /* 0x004fce00078e0a05 */
.L_x_5965:
[----:B------:R-:W-:Y:S01]  /*1690*/  ULDC.64 UR4, c[0x0][0xa10] ;  /* 0x0002840000047ab9 */ /* 0x000fe20000000a00 */
[----:B------:R-:W-:Y:S01]  /*16a0*/  ULDC.64 UR6, c[0x0][0x208] ;  /* 0x0000820000067ab9 */ /* 0x000fe20000000a00 */
[----:B------:R-:W-:-:S04]  /*16b0*/  ISETP.NE.U32.AND P0, PT, RZ, UR4, PT ;  /* 0x00000004ff007c0c */ /* 0x000fc8000bf05070 */
[----:B------:R-:W-:Y:S01]  /*16c0*/  ISETP.NE.AND.EX P0, PT, RZ, UR5, PT, P0 ;  /* 0x00000005ff007c0c */ /* 0x000fe2000bf05300 */
[----:B------:R-:W-:-:S12]  /*16d0*/  ULDC.64 UR4, c[0x0][0xa30] ;  /* 0x00028c0000047ab9 */ /* 0x000fd80000000a00 */
[----:B01----:R-:W0:Y:S02]  /*16e0*/  @P0 LDC.64 R4, c[0x0][0xa10] ;  /* 0x00028400ff040b82 */ /* 0x003e240000000a00 */
[----:B0-----:R-:W-:-:S05]  /*16f0*/  @P0 IMAD.WIDE R4, R27, 0x4, R4 ;  /* 0x000000041b040825 */ /* 0x001fca00078e0204 */
[----:B------:R-:W2:Y:S04]  /*1700*/  @P0 LDG.E R0, desc[UR6][R4.64] ;  /* 0x0000000604000981 */ /* 0x000ea8000c1e1900 */
[----:B------:R0:W2:Y:S01]  /*1710*/  @P0 LDG.E R9, desc[UR6][R4.64+0x4] ;  /* 0x0000040604090981 */ /* 0x0000a2000c1e1900 */
[----:B-----5:R-:W-:Y:S01]  /*1720*/  IADD3 R8, -R3, R26, RZ ;  /* 0x0000001a03087210 */ /* 0x020fe20007ffe1ff */
[----:B------:R-:W-:Y:S01]  /*1730*/  IMAD.MOV.U32 R155, RZ, RZ, R26 ;  /* 0x000000ffff9b7224 */ /* 0x000fe200078e001a */
[----:B------:R-:W-:-:S04]  /*1740*/  ISETP.NE.U32.AND P1, PT, RZ, UR4, PT ;  /* 0x00000004ff007c0c */ /* 0x000fc8000bf25070 */
[----:B------:R-:W-:Y:S02]  /*1750*/  ISETP.NE.AND.EX P1, PT, RZ, UR5, PT, P1 ;  /* 0x00000005ff007c0c */ /* 0x000fe4000bf25310 */
[----:B0-----:R-:W-:-:S04]  /*1760*/  IADD3 R4, -R8, RZ, RZ ;  /* 0x000000ff08047210 */ /* 0x001fc80007ffe1ff */
[----:B------:R-:W-:-:S07]  /*1770*/  VIMNMX R4, RZ, R4, !PT ;  /* 0x00000004ff047248 */ /* 0x000fce0007fe0100 */
[----:B------:R-:W-:-:S04]  /*1780*/  @P1 IADD3 R6, P2, R28, UR4, RZ ;  /* 0x000000041c061c10 */ /* 0x000fc8000ff5e0ff */
[----:B------:R-:W-:-:S05]  /*1790*/  @P1 IADD3.X R7, R30, UR5, RZ, P2, !PT ;  /* 0x000000051e071c10 */ /* 0x000fca00097fe4ff */
[----:B------:R0:W5:Y:S01]  /*17a0*/  @P1 LDG.E R155, desc[UR6][R6.64] ;  /* 0x00000006069b1981 */ /* 0x000162000c1e1900 */
[----:B--2---:R-:W-:-:S04]  /*17b0*/  @P0 IMAD.IADD R25, R9, 0x1, -R0 ;  /* 0x0000000109190824 */ /* 0x004fc800078e0a00 */
[----:B------:R-:W-:-:S04]  /*17c0*/  IMAD.IADD R160, R8, 0x1, R25 ;  /* 0x0000000108a07824 */ /* 0x000fc800078e0219 */
[----:B------:R-:W-:-:S04]  /*17d0*/  VIADD R0, R160, 0xaf ;  /* 0x000000afa0007836 */ /* 0x000fc80000000000 */
[----:B------:R-:W-:-:S05]  /*17e0*/  IMAD.HI R0, R0, 0x2e8ba2e9, RZ ;  /* 0x2e8ba2e900007827 */ /* 0x000fca00078e02ff */
[----:B------:R-:W-:-:S04]  /*17f0*/  SHF.R.U32.HI R3, RZ, 0x1f, R0 ;  /* 0x0000001fff037819 */ /* 0x000fc80000011600 */
[----:B------:R-:W-:-:S05]  /*1800*/  LEA.HI.SX32 R162, R0, R3, 0x1b ;  /* 0x0000000300a27211 */ /* 0x000fca00078fdaff */
[----:B------:R-:W-:-:S05]  /*1810*/  IMAD R0, R162, 0xb0, -R8 ;  /* 0x000000b0a2007824 */ /* 0x000fca00078e0a08 */
[----:B------:R-:W-:-:S04]  /*1820*/  VIMNMX R3, R0, R25, PT ;  /* 0x0000001900037248 */ /* 0x000fc80003fe0100 */
[----:B------:R-:W-:Y:S01]  /*1830*/  ISETP.GT.AND P0, PT, R3, R4, PT ;  /* 0x000000040300720c */ /* 0x000fe20003f04270 */
[----:B------:R-:W-:-:S05]  /*1840*/  IMAD.WIDE.U32 R4, R4, -0x45d1745d, RZ ;  /* 0xba2e8ba304047825 */ /* 0x000fca00078e00ff */
[----:B------:R-:W-:-:S05]  /*1850*/  SHF.R.U32.HI R129, RZ, 0x7, R5 ;  /* 0x00000007ff817819 */ /* 0x000fca0000011605 */
[----:B------:R-:W-:Y:S02]  /*1860*/  IMAD.MOV.U32 R24, RZ, RZ, R129 ;  /* 0x000000ffff187224 */ /* 0x000fe400078e0081 */
[----:B------:R-:W-:-:S04]  /*1870*/  @P0 VIADD R0, R3, 0xaf ;  /* 0x000000af03000836 */ /* 0x000fc80000000000 */
[----:B------:R-:W-:-:S05]  /*1880*/  @P0 IMAD.HI R0, R0, 0x2e8ba2e9, RZ ;  /* 0x2e8ba2e900000827 */ /* 0x000fca00078e02ff */
[----:B------:R-:W-:-:S04]  /*1890*/  @P0 SHF.R.U32.HI R3, RZ, 0x1f, R0 ;  /* 0x0000001fff030819 */ /* 0x000fc80000011600 */
[----:B------:R-:W-:Y:S02]  /*18a0*/  @P0 LEA.HI.SX32 R24, R0, R3, 0x1b ;  /* 0x0000000300180211 */ /* 0x000fe400078fdaff */
[----:B------:R-:W-:Y:S02]  /*18b0*/  PLOP3.LUT P0, PT, PT, PT, PT, 0x80, 0x0 ;  /* 0x000000000000781c */ /* 0x000fe40003f0f070 */
        /* <DEDUP_REMOVED lines=22> */
.L_x_5968:
[----:B------:R-:W-:Y:S05]  /*1a20*/  BSYNC B6 ;  /* 0x0000000000067941 */ /* 0x000fea0003800000 */
.L_x_5967:
        /* <DEDUP_REMOVED lines=20> */
.L_x_5970:
[----:B------:R-:W-:Y:S05]  /*1b70*/  BSYNC B6 ;  /* 0x0000000000067941 */ /* 0x000fea0003800000 */
.L_x_5969:
[----:B------:R-:W2:Y:S01]  /*1b80*/  LDL.LU R21, [R1] ;  /* 0x0000000001157983 */ /* 0x000ea20000300800 */
[----:B------:R-:W-:Y:S01]  /*1b90*/  ULDC.64 UR4, c[0x0][0x9f8] ;  /* 0x00027e0000047ab9 */ /* 0x000fe20000000a00 */
[----:B------:R-:W-:Y:S01]  /*1ba0*/  ULDC.64 UR6, c[0x0][0x208] ;  /* 0x0000820000067ab9 */ /* 0x000fe20000000a00 */
[----:B------:R-:W-:Y:S01]  /*1bb0*/  ISETP.NE.U32.AND P0, PT, RZ, UR4, PT ;  /* 0x00000004ff007c0c */ /* 0x000fe2000bf05070 */
[----:B------:R-:W0:Y:S01]  /*1bc0*/  LDC R11, c[0x0][0x3d4] ;  /* 0x0000f500ff0b7b82 */ /* 0x000e220000000800 */
[----:B------:R-:W3:Y:S02]  /*1bd0*/  LDL R36, [R1+0x34] ;  /* 0x0000340001247983 */ /* 0x000ee40000100800 */
[----:B------:R-:W-:Y:S02]  /*1be0*/  ISETP.NE.AND.EX P0, PT, RZ, UR5, PT, P0 ;  /* 0x00000005ff007c0c */ /* 0x000fe4000bf05300 */
[----:B------:R-:W4:Y:S03]  /*1bf0*/  LDL R37, [R1+0x38] ;  /* 0x0000380001257983 */ /* 0x000f260000100800 */
[----:B------:R-:W1:Y:S01]  /*1c00*/  LDC R0, c[0x0][0x428] ;  /* 0x00010a00ff007b82 */ /* 0x000e620000000800 */
[----:B------:R-:W4:Y:S07]  /*1c10*/  LDL R35, [R1+0x5c] ;  /* 0x00005c0001237983 */ /* 0x000f2e0000100800 */
[----:B------:R-:W-:Y:S01]  /*1c20*/  @P0 IADD3 R4, P1, R28, UR4, RZ ;  /* 0x000000041c040c10 */ /* 0x000fe2000ff3e0ff */
[----:B------:R-:W-:Y:S01]  /*1c30*/  IMAD.IADD R123, R29, 0x1, R26 ;  /* 0x000000011d7b7824 */ /* 0x000fe200078e021a */
[----:B------:R-:W1:Y:S01]  /*1c40*/  S2R R20, SR_TID.X ;  /* 0x0000000000147919 */ /* 0x000e620000002100 */
[----:B------:R-:W1:Y:S01]  /*1c50*/  LDC.64 R96, c[0x0][0x2f0] ;  /* 0x0000bc00ff607b82 */ /* 0x000e620000000a00 */
[----:B------:R-:W-:Y:S01]  /*1c60*/  @P0 IADD3.X R5, R30, UR5, RZ, P1, !PT ;  /* 0x000000051e050c10 */ /* 0x000fe20008ffe4ff */
[----:B------:R-:W-:-:S04]  /*1c70*/  ULDC.64 UR4, c[0x0][0x2f8] ;  /* 0x0000be0000047ab9 */ /* 0x000fc80000000a00 */
[----:B------:R1:W3:Y:S01]  /*1c80*/  @P0 LDG.E R27, desc[UR6][R4.64] ;  /* 0x00000006041b0981 */ /* 0x0002e2000c1e1900 */
[----:B0-----:R-:W-:Y:S01]  /*1c90*/  ISETP.GE.AND P2, PT, R16, R11, PT ;  /* 0x0000000b1000720c */ /* 0x001fe20003f46270 */
[----:B------:R-:W-:Y:S01]  /*1ca0*/  ULDC.64 UR6, c[0x0][0xa08] ;  /* 0x0002820000067ab9 */ /* 0x000fe20000000a00 */
[----:B------:R-:W-:Y:S01]  /*1cb0*/  SHF.R.S32.HI R13, RZ, 0x1f, R123 ;  /* 0x0000001fff0d7819 */ /* 0x000fe2000001147b */
[----:B------:R-:W0:Y:S01]  /*1cc0*/  LDC.64 R106, c[0x0][0x3d8] ;  /* 0x0000f600ff6a7b82 */ /* 0x000e220000000a00 */
[----:B------:R-:W-:Y:S02]  /*1cd0*/  SHF.R.S32.HI R19, RZ, 0x1f, R18 ;  /* 0x0000001fff137819 */ /* 0x000fe40000011412 */
[----:B-1----:R-:W-:-:S05]  /*1ce0*/  ISETP.NE.AND P0, PT, R0, 0x1, PT ;  /* 0x000000010000780c */ /* 0x002fca0003f05270 */
[----:B------:R-:W1:Y:S01]  /*1cf0*/  LDC.64 R112, c[0x0][0x3e8] ;  /* 0x0000fa00ff707b82 */ /* 0x000e620000000a00 */
[----:B------:R-:W-:-:S07]  /*1d00*/  IMAD R6, R13, R96, RZ ;  /* 0x000000600d067224 */ /* 0x000fce00078e02ff */
[----:B------:R-:W1:Y:S01]  /*1d10*/  @P0 LDC R3, c[0x0][0x42c] ;  /* 0x00010b00ff030b82 */ /* 0x000e620000000800 */
[----:B------:R-:W-:Y:S01]  /*1d20*/  IMAD.WIDE.U32 R4, R123, R96, RZ ;  /* 0x000000607b047225 */ /* 0x000fe200078e00ff */
[----:B------:R-:W-:-:S06]  /*1d30*/  SHF.R.U32.HI R20, RZ, 0x7, R20 ;  /* 0x00000007ff147819 */ /* 0x000fcc0000011614 */
[----:B------:R-:W1:Y:S01]  /*1d40*/  @P0 LDC R7, c[0x0][0x430] ;  /* 0x00010c00ff070b82 */ /* 0x000e620000000800 */
[----:B------:R-:W-:Y:S01]  /*1d50*/  ISETP.NE.AND P6, PT, R20, 0x1, PT ;  /* 0x000000011400780c */ /* 0x000fe20003fc5270 */
[----:B0-----:R-:W-:-:S04]  /*1d60*/  IMAD.WIDE.U32 R102, R22, R106, R18 ;  /* 0x0000006a16667225 */ /* 0x001fc800078e0012 */
[----:B-1----:R-:W-:-:S04]  /*1d70*/  @P0 IMAD.HI.U32 R0, R158, R3, RZ ;  /* 0x000000039e000227 */ /* 0x002fc800078e00ff */
[----:B------:R-:W-:Y:S01]  /*1d80*/  IMAD R3, R123, R97, R6 ;  /* 0x000000617b037224 */ /* 0x000fe200078e0206 */
[----:B------:R-:W-:Y:S02]  /*1d90*/  @P0 SHF.R.U32.HI R158, RZ, R7, R0 ;  /* 0x00000007ff9e0219 */ /* 0x000fe40000011600 */
[----:B------:R-:W-:Y:S02]  /*1da0*/  ISETP.NE.U32.AND P0, PT, RZ, UR6, PT ;  /* 0x00000006ff007c0c */ /* 0x000fe4000bf05070 */
[----:B------:R-:W-:Y:S02]  /*1db0*/  SHF.R.S32.HI R6, RZ, 0x1f, R158 ;  /* 0x0000001fff067819 */ /* 0x000fe4000001149e */
[----:B------:R-:W-:Y:S02]  /*1dc0*/  ISETP.NE.AND.EX P0, PT, RZ, UR7, PT, P0 ;  /* 0x00000007ff007c0c */ /* 0x000fe4000bf05300 */
[----:B------:R-:W-:Y:S01]  /*1dd0*/  IADD3 R5, R5, R3, RZ ;  /* 0x0000000305057210 */ /* 0x000fe20007ffe0ff */
[----:B------:R-:W-:-:S04]  /*1de0*/  IMAD R3, R6, UR4, RZ ;  /* 0x0000000406037c24 */ /* 0x000fc8000f8e02ff */
[C---:B------:R-:W-:Y:S02]  /*1df0*/  IMAD R3, R158.reuse, UR5, R3 ;  /* 0x000000059e037c24 */ /* 0x040fe4000f8e0203 */
[----:B------:R-:W-:Y:S01]  /*1e00*/  IMAD.WIDE.U32 R4, R158, UR4, R4 ;  /* 0x000000049e047c25 */ /* 0x000fe2000f8e0004 */
[----:B------:R-:W-:-:S03]  /*1e10*/  ULDC.64 UR4, c[0x0][0x300] ;  /* 0x0000c00000047ab9 */ /* 0x000fc60000000a00 */
[----:B------:R-:W-:Y:S01]  /*1e20*/  IMAD.IADD R5, R5, 0x1, R3 ;  /* 0x0000000105057824 */ /* 0x000fe200078e0203 */
[----:B--2---:R-:W-:-:S04]  /*1e30*/  LOP3.LUT R21, R21, 0xfffffffe, RZ, 0xc0, !PT ;  /* 0xfffffffe15157812 */ /* 0x004fc800078ec0ff */
[----:B------:R-:W-:-:S05]  /*1e40*/  @P2 LOP3.LUT R21, R21, 0x1, RZ, 0xfc, !PT ;  /* 0x0000000115152812 */ /* 0x000fca00078efcff */
[----:B------:R0:W-:Y:S04]  /*1e50*/  STL [R1], R21 ;  /* 0x0000001501007387 */ /* 0x0001e80000100800 */
[----:B------:R-:W2:Y:S04]  /*1e60*/  LDL R31, [R1+0x58] ;  /* 0x00005800011f7983 */ /* 0x000ea80000100800 */
[----:B------:R-:W2:Y:S04]  /*1e70*/  LDL R33, [R1+0x48] ;  /* 0x0000480001217983 */ /* 0x000ea80000100800 */
[----:B------:R-:W2:Y:S04]  /*1e80*/  LDL R34, [R1+0x4c] ;  /* 0x00004c0001227983 */ /* 0x000ea80000100800 */
[----:B------:R-:W2:Y:S01]  /*1e90*/  LDL R29, [R1+0x3c] ;  /* 0x00003c00011d7983 */ /* 0x000ea20000100800 */
[----:B---3--:R-:W-:-:S03]  /*1ea0*/  SHF.R.S32.HI R0, RZ, 0x1f, R27 ;  /* 0x0000001fff007819 */ /* 0x008fc6000001141b */
[----:B------:R-:W3:Y:S01]  /*1eb0*/  LDL R26, [R1+0x54] ;  /* 0x00005400011a7983 */ /* 0x000ee20000100800 */
[----:B------:R-:W-:Y:S02]  /*1ec0*/  SEL R9, R27, RZ, !P0 ;  /* 0x000000ff1b097207 */ /* 0x000fe40004000000 */
[----:B------:R-:W-:Y:S01]  /*1ed0*/  SEL R8, R0, RZ, !P0 ;  /* 0x000000ff00087207 */ /* 0x000fe20004000000 */
[----:B------:R-:W3:Y:S02]  /*1ee0*/  LDL R27, [R1+0x44] ;  /* 0x00004400011b7983 */ /* 0x000ee40000100800 */
[----:B------:R-:W-:Y:S02]  /*1ef0*/  IMAD.WIDE.U32 R98, R9, UR4, R4 ;  /* 0x0000000409627c25 */ /* 0x000fe4000f8e0004 */
[----:B0-----:R-:W3:Y:S02]  /*1f00*/  LDL R21, [R1+0x6c] ;  /* 0x00006c0001157983 */ /* 0x001ee40000100800 */
[----:B------:R-:W-:-:S02]  /*1f10*/  IMAD R0, R8, UR4, RZ ;  /* 0x0000000408007c24 */ /* 0x000fc4000f8e02ff */
[----:B------:R-:W3:Y:S02]  /*1f20*/  LDL R14, [R1+0x68] ;  /* 0x00006800010e7983 */ /* 0x000ee40000100800 */
[----:B------:R-:W-:Y:S01]  /*1f30*/  IMAD R15, R9, UR5, R0 ;  /* 0x00000005090f7c24 */ /* 0x000fe2000f8e0200 */
[----:B------:R-:W-:Y:S05]  /*1f40*/  @!P6 WARPSYNC.ALL ;  /* 0x000000000000e948 */ /* 0x000fea0003800000 */
[----:B------:R-:W3:Y:S01]  /*1f50*/  LDL R12, [R1+0x64] ;  /* 0x00006400010c7983 */ /* 0x000ee20000100800 */
[----:B------:R-:W-:Y:S01]  /*1f60*/  ULDC.64 UR4, c[0x0][0x320] ;  /* 0x0000c80000047ab9 */ /* 0x000fe20000000a00 */
[----:B------:R-:W-:-:S02]  /*1f70*/  IMAD R0, R23, R106, RZ ;  /* 0x0000006a17007224 */ /* 0x000fc400078e02ff */
[----:B------:R-:W3:Y:S01]  /*1f80*/  LDL R32, [R1+0x30] ;  /* 0x0000300001207983 */ /* 0x000ee20000100800 */
[----:B------:R-:W-:Y:S02]  /*1f90*/  IMAD R3, R6, UR4, RZ ;  /* 0x0000000406037c24 */ /* 0x000fe4000f8e02ff */
[C---:B------:R-:W-:Y:S01]  /*1fa0*/  IMAD.WIDE.U32 R4, R158.reuse, UR4, R16 ;  /* 0x000000049e047c25 */ /* 0x040fe2000f8e0010 */
[----:B------:R-:W3:Y:S03]  /*1fb0*/  LDL R30, [R1+0x40] ;  /* 0x00004000011e7983 */ /* 0x000ee60000100800 */
[----:B------:R-:W-:Y:S01]  /*1fc0*/  IMAD R3, R158, UR5, R3 ;  /* 0x000000059e037c24 */ /* 0x000fe2000f8e0203 */
[----:B------:R-:W3:Y:S01]  /*1fd0*/  LDL R28, [R1+0x50] ;  /* 0x00005000011c7983 */ /* 0x000ee20000100800 */
[----:B------:R-:W-:Y:S01]  /*1fe0*/  ULDC.64 UR4, c[0x0][0x328] ;  /* 0x0000ca0000047ab9 */ /* 0x000fe20000000a00 */
[----:B------:R-:W-:-:S02]  /*1ff0*/  IMAD R7, R22, R107, R0 ;  /* 0x0000006b16077224 */ /* 0x000fc400078e0200 */
[----:B------:R-:W-:Y:S01]  /*2000*/  IMAD.IADD R101, R5, 0x1, R3 ;  /* 0x0000000105657824 */ /* 0x000fe200078e0203 */
[----:B------:R-:W-:Y:S01]  /*2010*/  SEL R3, R11, RZ, P2 ;  /* 0x000000ff0b037207 */ /* 0x000fe20001000000 */
[----:B------:R-:W-:-:S04]  /*2020*/  IMAD R0, R8, UR4, RZ ;  /* 0x0000000408007c24 */ /* 0x000fc8000f8e02ff */
[----:B------:R-:W-:Y:S02]  /*2030*/  IMAD.IADD R3, R16, 0x1, R3 ;  /* 0x0000000110037824 */ /* 0x000fe400078e0203 */
[----:B------:R-:W-:Y:S02]  /*2040*/  IMAD R41, R9, UR5, R0 ;  /* 0x0000000509297c24 */ /* 0x000fe4000f8e0200 */
[----:B------:R-:W-:Y:S01]  /*2050*/  IMAD.MOV.U32 R100, RZ, RZ, R4 ;  /* 0x000000ffff647224 */ /* 0x000fe200078e0004 */
[----:B------:R-:W-:Y:S01]  /*2060*/  SHF.R.S32.HI R0, RZ, 0x1f, R3 ;  /* 0x0000001fff007819 */ /* 0x000fe20000011403 */
[----:B------:R-:W-:Y:S01]  /*2070*/  IMAD.WIDE.U32 R4, R22, R106, R16 ;  /* 0x0000006a16047225 */ /* 0x000fe200078e0010 */
[----:B------:R-:W-:-:S03]  /*2080*/  IADD3 R103, R103, R7, RZ ;  /* 0x0000000767677210 */ /* 0x000fc60007ffe0ff */
[-C--:B------:R-:W-:Y:S01]  /*2090*/  IMAD R6, R23, R112.reuse, RZ ;  /* 0x0000007017067224 */ /* 0x080fe200078e02ff */
[----:B------:R-:W-:Y:S01]  /*20a0*/  LEA.HI R10, R0, R3, RZ, 0x3 ;  /* 0x00000003000a7211 */ /* 0x000fe200078f18ff */
[----:B------:R-:W-:Y:S02]  /*20b0*/  IMAD.IADD R5, R7, 0x1, R5 ;  /* 0x0000000107057824 */ /* 0x000fe400078e0205 */
[C---:B------:R-:W-:Y:S02]  /*20c0*/  IMAD R7, R22.reuse, R113, R6 ;  /* 0x0000007116077224 */ /* 0x040fe400078e0206 */
[----:B------:R-:W-:Y:S01]  /*20d0*/  IMAD.WIDE.U32 R110, R22, R112, R16 ;  /* 0x00000070166e7225 */ /* 0x000fe200078e0010 */
[----:B------:R-:W-:-:S03]  /*20e0*/  LOP3.LUT R6, R36, 0x38, R10, 0xf8, !PT ;  /* 0x0000003824067812 */ /* 0x000fc600078ef80a */
[----:B------:R-:W-:Y:S01]  /*20f0*/  IMAD.WIDE.U32 R108, R22, R112, R18 ;  /* 0x00000070166c7225 */ /* 0x000fe200078e0012 */
[----:B------:R-:W-:-:S03]  /*2100*/  IADD3 R111, R7, R111, RZ ;  /* 0x0000006f076f7210 */ /* 0x000fc60007ffe0ff */
[----:B------:R-:W-:Y:S01]  /*2110*/  IMAD.IADD R109, R109, 0x1, R7 ;  /* 0x000000016d6d7824 */ /* 0x000fe200078e0207 */
[----:B------:R-:W-:-:S04]  /*2120*/  LEA.HI R0, R0, R3, RZ, 0x6 ;  /* 0x0000000300007211 */ /* 0x000fc800078f30ff */
[----:B------:R-:W-:Y:S02]  /*2130*/  SHF.R.S32.HI R3, RZ, 0x6, R0 ;  /* 0x00000006ff037819 */ /* 0x000fe40000011400 */
[----:B----4-:R-:W-:-:S04]  /*2140*/  LOP3.LUT R0, R37, 0x38, R10, 0xf8, !PT ;  /* 0x0000003825007812 */ /* 0x010fc800078ef80a */
[----:B------:R-:W-:Y:S01]  /*2150*/  LOP3.LUT R0, R0, R35, RZ, 0x3c, !PT ;  /* 0x0000002300007212 */ /* 0x000fe200078e3cff */
[----:B------:R-:W-:Y:S01]  /*2160*/  IMAD.WIDE.U32 R100, R9, UR4, R100 ;  /* 0x0000000409647c25 */ /* 0x000fe2000f8e0064 */
[----:B-----5:R-:W-:Y:S01]  /*2170*/  SHF.R.S32.HI R9, RZ, 0x1f, R155 ;  /* 0x0000001fff097819 */ /* 0x020fe2000001149b */
[----:B------:R-:W-:Y:S01]  /*2180*/  ULDC UR4, c[0x0][0x2e4] ;  /* 0x0000b90000047ab9 */ /* 0x000fe20000000800 */
[C---:B------:R-:W-:Y:S01]  /*2190*/  SHF.L.U64.HI R115, R96.reuse, 0x5, R97 ;  /* 0x0000000560737819 */ /* 0x040fe20000010261 */
[----:B------:R-:W-:Y:S01]  /*21a0*/  IMAD.SHL.U32 R114, R96, 0x20, RZ ;  /* 0x0000002060727824 */ /* 0x000fe200078e00ff */
[----:B------:R-:W-:-:S03]  /*21b0*/  IADD3 R122, P0, R22, R123, RZ ;  /* 0x0000007b167a7210 */ /* 0x000fc60007f1e0ff */
[----:B------:R-:W-:-:S03]  /*21c0*/  IMAD.WIDE.U32 R116, R22, R96, R114 ;  /* 0x0000006016747225 */ /* 0x000fc600078e0072 */
[----:B------:R-:W-:Y:S01]  /*21d0*/  IADD3 R127, P1, R114, R116, RZ ;  /* 0x00000074727f7210 */ /* 0x000fe20007f3e0ff */
[----:B------:R-:W-:-:S03]  /*21e0*/  IMAD.X R123, R23, 0x1, R13, P0 ;  /* 0x00000001177b7824 */ /* 0x000fc600000e060d */
[----:B------:R-:W-:Y:S01]  /*21f0*/  IADD3 R130, P0, R127, R114, RZ ;  /* 0x000000727f827210 */ /* 0x000fe20007f1e0ff */
[----:B------:R-:W-:Y:S01]  /*2200*/  IMAD.WIDE.U32 R118, R22, R96, R16 ;  /* 0x0000006016767225 */ /* 0x000fe200078e0010 */
[----:B------:R-:W-:-:S03]  /*2210*/  SHF.L.U64.HI R144, R96, 0x6, R97 ;  /* 0x0000000660907819 */ /* 0x000fc60000010261 */
[----:B------:R-:W-:Y:S01]  /*2220*/  IMAD.IADD R15, R99, 0x1, R15 ;  /* 0x00000001630f7824 */ /* 0x000fe200078e020f */
[----:B------:R-:W-:Y:S01]  /*2230*/  SHF.L.U64.HI R139, R96, 0x7, R97 ;  /* 0x00000007608b7819 */ /* 0x000fe20000010261 */
[----:B------:R-:W-:Y:S01]  /*2240*/  IMAD R39, R97, 0xb0, RZ ;  /* 0x000000b061277824 */ /* 0x000fe200078e02ff */
[C---:B------:R-:W-:Y:S01]  /*2250*/  SHF.L.U64.HI R38, R106.reuse, 0x5, R107 ;  /* 0x000000056a267819 */ /* 0x040fe2000001026b */
[C---:B------:R-:W-:Y:S01]  /*2260*/  IMAD.WIDE.U32 R104, R155.reuse, R106, R4 ;  /* 0x0000006a9b687225 */ /* 0x040fe200078e0004 */
[C-C-:B------:R-:W-:Y:S02]  /*2270*/  SHF.L.U64.HI R37, R106.reuse, 0x6, R107.reuse ;  /* 0x000000066a257819 */ /* 0x140fe4000001026b */
[----:B------:R-:W-:Y:S01]  /*2280*/  SHF.L.U64.HI R36, R106, 0x7, R107 ;  /* 0x000000076a247819 */ /* 0x000fe2000001026b */
[----:B------:R-:W-:Y:S01]  /*2290*/  IMAD.WIDE.U32 R108, R155, R112, R108 ;  /* 0x000000709b6c7225 */ /* 0x000fe200078e006c */
[----:B------:R-:W-:Y:S02]  /*22a0*/  SHF.L.U64.HI R120, R112, 0x7, R113 ;  /* 0x0000000770787819 */ /* 0x000fe40000010271 */
[----:B------:R-:W-:Y:S01]  /*22b0*/  IADD3 R161, R20, 0x8, RZ ;  /* 0x0000000814a17810 */ /* 0x000fe20007ffe0ff */
[----:B------:R-:W-:Y:S01]  /*22c0*/  IMAD R143, R107, 0xb0, RZ ;  /* 0x000000b06b8f7824 */ /* 0x000fe200078e02ff */
[----:B------:R-:W-:Y:S01]  /*22d0*/  IADD3 R13, P2, R98, 0x40, RZ ;  /* 0x00000040620d7810 */ /* 0x000fe20007f5e0ff */
[----:B------:R-:W-:Y:S01]  /*22e0*/  IMAD.SHL.U32 R35, R106, 0x20, RZ ;  /* 0x000000206a237824 */ /* 0x000fe200078e00ff */
[----:B------:R-:W-:Y:S01]  /*22f0*/  LOP3.LUT R20, R10, 0xfffffff8, RZ, 0xc0, !PT ;  /* 0xfffffff80a147812 */ /* 0x000fe200078ec0ff */
[----:B------:R-:W-:-:S04]  /*2300*/  IMAD.WIDE.U32 R102, R155, R106, R102 ;  /* 0x0000006a9b667225 */ /* 0x000fc800078e0066 */
[----:B------:R-:W-:Y:S02]  /*2310*/  IMAD R5, R113, 0xb0, RZ ;  /* 0x000000b071057824 */ /* 0x000fe400078e02ff */
[----:B------:R-:W-:Y:S02]  /*2320*/  IMAD.SHL.U32 R121, R112, 0x80, RZ ;  /* 0x0000008070797824 */ /* 0x000fe400078e00ff */
[----:B------:R-:W-:-:S04]  /*2330*/  IMAD.WIDE.U32 R110, R155, R112, R110 ;  /* 0x000000709b6e7225 */ /* 0x000fc800078e006e */
[----:B------:R-:W-:Y:S01]  /*2340*/  IMAD.WIDE.U32 R158, R96, 0xb0, RZ ;  /* 0x000000b0609e7825 */ /* 0x000fe200078e00ff */
[----:B------:R-:W-:Y:S02]  /*2350*/  SHF.R.S32.HI R146, RZ, 0x1f, R225 ;  /* 0x0000001fff927819 */ /* 0x000fe400000114e1 */
[----:B------:R-:W-:Y:S02]  /*2360*/  SHF.R.S32.HI R145, RZ, 0x1f, R226 ;  /* 0x0000001fff917819 */ /* 0x000fe400000114e2 */
[----:B------:R-:W-:Y:S02]  /*2370*/  IADD3 R39, R159, R39, RZ ;  /* 0x000000279f277210 */ /* 0x000fe40007ffe0ff */
[----:B--2---:R-:W-:Y:S02]  /*2380*/  LOP3.LUT R7, R6, R31, RZ, 0x3c, !PT ;  /* 0x0000001f06077212 */ /* 0x004fe400078e3cff */
[----:B------:R-:W0:Y:S01]  /*2390*/  S2R R31, SR_TID.X ;  /* 0x00000000001f7919 */ /* 0x000e220000002100 */
[----:B------:R-:W-:-:S04]  /*23a0*/  IMAD R150, R3, 0x2c00, R33 ;  /* 0x00002c0003967824 */ /* 0x000fc800078e0221 */
[----:B------:R-:W-:Y:S02]  /*23b0*/  IMAD.IADD R150, R150, 0x1, R7 ;  /* 0x0000000196967824 */ /* 0x000fe400078e0207 */
[----:B------:R-:W-:Y:S01]  /*23c0*/  IMAD R151, R3, 0x2c00, R34 ;  /* 0x00002c0003977824 */ /* 0x000fe200078e0222 */
[----:B---3--:R-:W-:Y:S02]  /*23d0*/  SHF.R.U32.HI R138, RZ, 0x3, R27 ;  /* 0x00000003ff8a7819 */ /* 0x008fe4000001161b */
[----:B------:R-:W-:Y:S01]  /*23e0*/  LOP3.LUT R7, R27, 0x38, R10, 0xf8, !PT ;  /* 0x000000381b077812 */ /* 0x000fe200078ef80a */
[----:B0-----:R-:W-:-:S05]  /*23f0*/  VIADD R31, R31, 0xffffff80 ;  /* 0xffffff801f1f7836 */ /* 0x001fca0000000000 */
[----:B------:R-:W-:-:S04]  /*2400*/  SHF.R.S32.HI R27, RZ, 0x1f, R31 ;  /* 0x0000001fff1b7819 */ /* 0x000fc8000001141f */
[----:B------:R-:W-:Y:S01]  /*2410*/  LEA.HI R27, R27, R31, RZ, 0x6 ;  /* 0x0000001f1b1b7211 */ /* 0x000fe200078f30ff */
[----:B------:R-:W-:Y:S01]  /*2420*/  IMAD.IADD R151, R151, 0x1, R0 ;  /* 0x0000000197977824 */ /* 0x000fe200078e0200 */
[----:B------:R-:W-:Y:S02]  /*2430*/  LOP3.LUT R0, R10, 0x38, RZ, 0xc0, !PT ;  /* 0x000000380a007812 */ /* 0x000fe400078ec0ff */
[----:B------:R-:W-:Y:S02]  /*2440*/  SHF.L.U32 R27, R27, 0x3, RZ ;  /* 0x000000031b1b7819 */ /* 0x000fe400000006ff */
[----:B------:R-:W-:Y:S02]  /*2450*/  LOP3.LUT R0, R0, 0x1c0, R29, 0xf8, !PT ;  /* 0x000001c000007812 */ /* 0x000fe400078ef81d */
[----:B------:R-:W-:Y:S01]  /*2460*/  LOP3.LUT R27, R27, 0xfffffe00, RZ, 0xc0, !PT ;  /* 0xfffffe001b1b7812 */ /* 0x000fe200078ec0ff */
[C---:B------:R-:W-:Y:S02]  /*2470*/  IMAD R149, R3.reuse, 0x2c00, R26 ;  /* 0x00002c0003957824 */ /* 0x040fe400078e021a */
[----:B------:R-:W-:-:S02]  /*2480*/  IMAD R148, R3, 0x2c00, R21 ;  /* 0x00002c0003947824 */ /* 0x000fc400078e0215 */
[C---:B------:R-:W-:Y:S02]  /*2490*/  IMAD R154, R3.reuse, 0x2c00, R27 ;  /* 0x00002c00039a7824 */ /* 0x040fe400078e021b */
[----:B------:R-:W-:Y:S01]  /*24a0*/  IMAD R147, R3, 0x2c00, R14 ;  /* 0x00002c0003937824 */ /* 0x000fe200078e020e */
[----:B------:R-:W-:Y:S01]  /*24b0*/  LOP3.LUT R3, R0, R12, RZ, 0x3c, !PT ;  /* 0x0000000c00037212 */ /* 0x000fe200078e3cff */
[----:B------:R-:W-:-:S04]  /*24c0*/  IMAD R0, R9, R106, RZ ;  /* 0x0000006a09007224 */ /* 0x000fc800078e02ff */
[----:B------:R-:W-:Y:S02]  /*24d0*/  IMAD R27, R155, R107, R0 ;  /* 0x0000006b9b1b7224 */ /* 0x000fe400078e0200 */
[----:B------:R-:W-:-:S04]  /*24e0*/  IMAD R0, R9, R112, RZ ;  /* 0x0000007009007224 */ /* 0x000fc800078e02ff */
[----:B------:R-:W-:Y:S02]  /*24f0*/  IMAD R21, R155, R113, R0 ;  /* 0x000000719b157224 */ /* 0x000fe400078e0200 */
[----:B------:R-:W-:Y:S01]  /*2500*/  IMAD R0, R23, R96, RZ ;  /* 0x0000006017007224 */ /* 0x000fe200078e02ff */
[----:B------:R-:W-:-:S03]  /*2510*/  IADD3 R154, R154, R3, RZ ;  /* 0x000000039a9a7210 */ /* 0x000fc60007ffe0ff */
[----:B------:R-:W-:-:S04]  /*2520*/  IMAD R3, R22, R97, R0 ;  /* 0x0000006116037224 */ /* 0x000fc800078e0200 */
[----:B------:R-:W-:-:S04]  /*2530*/  IMAD.IADD R125, R3, 0x1, R117 ;  /* 0x00000001037d7824 */ /* 0x000fc800078e0275 */
[----:B------:R-:W-:-:S04]  /*2540*/  IMAD.X R126, R125, 0x1, R115, P1 ;  /* 0x000000017d7e7824 */ /* 0x000fc800008e0673 */
[--C-:B------:R-:W-:Y:S01]  /*2550*/  IMAD.X R128, R126, 0x1, R115.reuse, P0 ;  /* 0x000000017e807824 */ /* 0x100fe200000e0673 */
[----:B------:R-:W-:Y:S02]  /*2560*/  IADD3 R136, P0, R130, R114, RZ ;  /* 0x0000007282887210 */ /* 0x000fe40007f1e0ff */
[----:B------:R-:W-:Y:S02]  /*2570*/  SHF.R.U32.HI R137, RZ, 0x3, R30 ;  /* 0x00000003ff897819 */ /* 0x000fe4000001161e */
[--C-:B------:R-:W-:Y:S01]  /*2580*/  LOP3.LUT R6, R32, 0x38, R10.reuse, 0xf8, !PT ;  /* 0x0000003820067812 */ /* 0x100fe200078ef80a */
[----:B------:R-:W-:Y:S01]  /*2590*/  IMAD.X R131, R128, 0x1, R115, P0 ;  /* 0x0000000180837824 */ /* 0x000fe200000e0673 */
[----:B------:R-:W-:Y:S02]  /*25a0*/  LOP3.LUT R8, R30, 0x38, R10, 0xf8, !PT ;  /* 0x000000381e087812 */ /* 0x000fe400078ef80a */
[----:B------:R-:W-:Y:S02]  /*25b0*/  IADD3 R124, R119, R3, RZ ;  /* 0x00000003777c7210 */ /* 0x000fe40007ffe0ff */
[----:B------:R-:W-:Y:S01]  /*25c0*/  IADD3 R14, P0, R98, R118, RZ ;  /* 0x00000076620e7210 */ /* 0x000fe20007f1e0ff */
[----:B------:R-:W-:Y:S01]  /*25d0*/  IMAD.SHL.U32 R97, R11, 0x2, RZ ;  /* 0x000000020b617824 */ /* 0x000fe200078e00ff */
[----:B------:R-:W-:Y:S01]  /*25e0*/  LOP3.LUT R6, R6, R28, RZ, 0x3c, !PT ;  /* 0x0000001c06067212 */ /* 0x000fe200078e3cff */
[C---:B------:R-:W-:Y:S01]  /*25f0*/  IMAD.SHL.U32 R34, R106.reuse, 0x40, RZ ;  /* 0x000000406a227824 */ /* 0x040fe200078e00ff */
[----:B------:R-:W-:Y:S01]  /*2600*/  LOP3.LUT R7, R7, R138, RZ, 0x3c, !PT ;  /* 0x0000008a07077212 */ /* 0x000fe200078e3cff */
[----:B------:R-:W-:Y:S01]  /*2610*/  IMAD.SHL.U32 R33, R106, 0x80, RZ ;  /* 0x000000806a217824 */ /* 0x000fe200078e00ff */
[----:B------:R-:W-:Y:S01]  /*2620*/  LOP3.LUT R8, R8, R137, RZ, 0x3c, !PT ;  /* 0x0000008908087212 */ /* 0x000fe200078e3cff */
[C---:B------:R-:W-:Y:S01]  /*2630*/  IMAD.SHL.U32 R29, R112.reuse, 0x40, RZ ;  /* 0x00000040701d7824 */ /* 0x040fe200078e00ff */
[--C-:B------:R-:W-:Y:S01]  /*2640*/  SHF.L.U64.HI R32, R112, 0x5, R113.reuse ;  /* 0x0000000570207819 */ /* 0x100fe20000010271 */
[----:B------:R-:W-:Y:S01]  /*2650*/  IMAD.WIDE.U32 R106, R106, 0xb0, RZ ;  /* 0x000000b06a6a7825 */ /* 0x000fe200078e00ff */
[----:B------:R-:W-:-:S02]  /*2660*/  SHF.L.U64.HI R31, R112, 0x6, R113 ;  /* 0x00000006701f7819 */ /* 0x000fc40000010271 */
[C---:B------:R-:W-:Y:S01]  /*2670*/  SHF.L.U32 R30, R112.reuse, 0x5, RZ ;  /* 0x00000005701e7819 */ /* 0x040fe200000006ff */
[----:B------:R-:W-:Y:S01]  /*2680*/  IMAD.WIDE.U32 R112, R112, 0xb0, RZ ;  /* 0x000000b070707825 */ /* 0x000fe200078e00ff */
[----:B------:R-:W-:Y:S02]  /*2690*/  IADD3 R141, P3, R136, R114, RZ ;  /* 0x00000072888d7210 */ /* 0x000fe40007f7e0ff */
[----:B------:R-:W-:Y:S02]  /*26a0*/  IADD3.X R12, R124, R15, RZ, P0, !PT ;  /* 0x0000000f7c0c7210 */ /* 0x000fe400007fe4ff */
[----:B------:R-:W-:Y:S01]  /*26b0*/  IADD3 R11, P4, R14, 0x40, RZ ;  /* 0x000000400e0b7810 */ /* 0x000fe20007f9e0ff */
[----:B------:R-:W-:Y:S01]  /*26c0*/  IMAD.IADD R149, R149, 0x1, R6 ;  /* 0x0000000195957824 */ /* 0x000fe200078e0206 */
[----:B------:R-:W-:Y:S01]  /*26d0*/  IADD3 R26, R109, R21, RZ ;  /* 0x000000156d1a7210 */ /* 0x000fe20007ffe0ff */
[----:B------:R-:W-:Y:S01]  /*26e0*/  IMAD.IADD R148, R148, 0x1, R7 ;  /* 0x0000000194947824 */ /* 0x000fe200078e0207 */
[----:B------:R-:W-:Y:S01]  /*26f0*/  ISETP.GE.AND P0, PT, R16, UR4, PT ;  /* 0x0000000410007c0c */ /* 0x000fe2000bf06270 */
[----:B------:R-:W-:Y:S01]  /*2700*/  IMAD.IADD R147, R147, 0x1, R8 ;  /* 0x0000000193937824 */ /* 0x000fe200078e0208 */
[----:B------:R-:W-:Y:S01]  /*2710*/  ISETP.GE.AND P1, PT, R227, UR4, PT ;  /* 0x00000004e3007c0c */ /* 0x000fe2000bf26270 */
[----:B------:R-:W-:Y:S01]  /*2720*/  IMAD.IADD R28, R103, 0x1, R27 ;  /* 0x00000001671c7824 */ /* 0x000fe200078e021b */
[----:B------:R-:W-:Y:S01]  /*2730*/  SHF.R.S32.HI R10, RZ, 0x3, R10 ;  /* 0x00000003ff0a7819 */ /* 0x000fe2000001140a */
[----:B------:R-:W-:Y:S01]  /*2740*/  IMAD.IADD R143, R107, 0x1, R143 ;  /* 0x000000016b8f7824 */ /* 0x000fe200078e028f */
[----:B------:R-:W-:Y:S01]  /*2750*/  SHF.R.S32.HI R9, RZ, 0x1f, R20 ;  /* 0x0000001fff097819 */ /* 0x000fe20000011414 */
[----:B------:R-:W-:Y:S01]  /*2760*/  IMAD.IADD R142, R113, 0x1, R5 ;  /* 0x00000001718e7824 */ /* 0x000fe200078e0205 */
[----:B------:R-:W-:Y:S01]  /*2770*/  IADD3 R6, R101, R41, RZ ;  /* 0x0000002965067210 */ /* 0x000fe20007ffe0ff */
[----:B------:R-:W-:-:S02]  /*2780*/  IMAD.IADD R27, R27, 0x1, R105 ;  /* 0x000000011b1b7824 */ /* 0x000fc400078e0269 */
[----:B------:R-:W-:Y:S02]  /*2790*/  IMAD.IADD R21, R21, 0x1, R111 ;  /* 0x0000000115157824 */ /* 0x000fe400078e026f */
[----:B------:R-:W-:Y:S02]  /*27a0*/  IMAD.X R140, R131, 0x1, R115, P3 ;  /* 0x00000001838c7824 */ /* 0x000fe400018e0673 */
[----:B------:R-:W-:Y:S02]  /*27b0*/  IMAD.X R8, RZ, RZ, R15, P2 ;  /* 0x000000ffff087224 */ /* 0x000fe400010e060f */
[----:B------:R-:W-:Y:S01]  /*27c0*/  IMAD.X R7, RZ, RZ, R12, P4 ;  /* 0x000000ffff077224 */ /* 0x000fe200020e060c */
[----:B------:R-:W-:Y:S06]  /*27d0*/  @!P6 BAR.SYNC.DEFER_BLOCKING 0x9, 0x100 ;  /* 0x024400000000eb1d */ /* 0x000fec0000010000 */
.L_x_6094:
[----:B------:R-:W2:Y:S01]  /*27e0*/  LDL R0, [R1+0x60] ;  /* 0x0000600001007983 */ /* 0x000ea20000100800 */
[----:B------:R-:W0:Y:S03]  /*27f0*/  LDC R80, c[0x0][0x3d4] ;  /* 0x0000f500ff507b82 */ /* 0x000e260000000800 */
[----:B---34-:R-:W3:Y:S01]  /*2800*/  LDL.LU R46, [R1] ;  /* 0x00000000012e7983 */ /* 0x018ee20000300800 */
[----:B------:R-:W-:Y:S01]  /*2810*/  VIADD R24, R24, 0xffffffff ;  /* 0xffffffff18187836 */ /* 0x000fe20000000000 */
[----:B------:R-:W-:Y:S05]  /*2820*/  YIELD ;  /* 0x0000000000007946 */ /* 0x000fea0003800000 */
[----:B------:R-:W-:Y:S01]  /*2830*/  ISETP.GT.AND P3, PT, R24, R129, PT ;  /* 0x000000811800720c */ /* 0x000fe20003f64270 */
[----:B------:R-:W-:Y:S01]  /*2840*/  BSSY B0, `(.L_x_5971) ;  /* 0x000089d000007945 */ /* 0x000fe20003800000 */
[----:B0-----:R-:W-:Y:S01]  /*2850*/  ISETP.GE.AND P2, PT, R80, 0x1, PT ;  /* 0x000000015000780c */ /* 0x001fe20003f46270 */
[----:B--2---:R-:W-:Y:S01]  /*2860*/  IMAD R5, R220, 0x5800, R0 ;  /* 0x00005800dc057824 */ /* 0x004fe200078e0200 */
[----:B---3--:R-:W-:-:S03]  /*2870*/  LOP3.LUT R46, R46, 0xffffffef, RZ, 0xc0, !PT ;  /* 0xffffffef2e2e7812 */ /* 0x008fc600078ec0ff */
[----:B------:R-:W-:-:S06]  /*2880*/  IMAD R5, R5, 0x2, R2 ;  /* 0x0000000205057824 */ /* 0x000fcc00078e0202 */
[----:B------:R-:W-:-:S05]  /*2890*/  @P3 LOP3.LUT R46, R46, 0x10, RZ, 0xfc, !PT ;  /* 0x000000102e2e3812 */ /* 0x000fca00078efcff */
[----:B------:R0:W-:Y:S01]  /*28a0*/  STL [R1], R46 ;  /* 0x0000002e01007387 */ /* 0x0001e20000100800 */
[----:B-1----:R-:W-:Y:S05]  /*28b0*/  @!P2 BRA `(.L_x_5972) ;  /* 0x000000800008a947 */ /* 0x002fea0003800000 */
[----:B------:R-:W-:Y:S01]  /*28c0*/  ULDC.U8 UR4, c[0x0][0x3f0] ;  /* 0x0000fc0000047ab9 */ /* 0x000fe20000000000 */
[----:B------:R-:W-:Y:S01]  /*28d0*/  SHF.R.S32.HI R3, RZ, 0x1f, R24 ;  /* 0x0000001fff037819 */ /* 0x000fe20000011418 */
[-C--:B------:R-:W-:Y:S01]  /*28e0*/  IMAD R4, R143, R24.reuse, RZ ;  /* 0x000000188f047224 */ /* 0x080fe200078e02ff */
[----:B------:R-:W-:Y:S01]  /*28f0*/  ISETP.NE.AND P2, PT, RZ, UR4, PT ;  /* 0x00000004ff007c0c */ /* 0x000fe2000bf45270 */
[-C--:B------:R-:W-:Y:S02]  /*2900*/  IMAD R0, R39, R24.reuse, RZ ;  /* 0x0000001827007224 */ /* 0x080fe400078e02ff */
[----:B------:R-:W-:Y:S02]  /*2910*/  IMAD R40, R142, R24, RZ ;  /* 0x000000188e287224 */ /* 0x000fe400078e02ff */
[----:B------:R-:W-:Y:S02]  /*2920*/  IMAD R43, R3, R106, R4 ;  /* 0x0000006a032b7224 */ /* 0x000fe400078e0204 */
[----:B------:R-:W-:-:S02]  /*2930*/  IMAD R4, R24, -0xb0, R25 ;  /* 0xffffff5018047824 */ /* 0x000fc400078e0219 */
[----:B------:R-:W-:-:S03]  /*2940*/  IMAD.WIDE.U32 R92, R106, R24, RZ ;  /* 0x000000186a5c7225 */ /* 0x000fc600078e00ff */
[----:B------:R-:W-:Y:S01]  /*2950*/  VIMNMX R4, R4, 0xb0, PT ;  /* 0x000000b004047848 */ /* 0x000fe20003fe0100 */
[C---:B------:R-:W-:Y:S02]  /*2960*/  IMAD R41, R3.reuse, R158, R0 ;  /* 0x0000009e03297224 */ /* 0x040fe400078e0200 */
[----:B------:R-:W-:Y:S01]  /*2970*/  IMAD R45, R3, R112, R40 ;  /* 0x00000070032d7224 */ /* 0x000fe200078e0228 */
[----:B------:R-:W-:Y:S01]  /*2980*/  IADD3 R3, R93, R43, RZ ;  /* 0x0000002b5d037210 */ /* 0x000fe20007ffe0ff */
        /* <DEDUP_REMOVED lines=11> */
[----:B------:R-:W-:-:S03]  /*2a40*/  CS2R R152, SRZ ;  /* 0x0000000000987805 */ /* 0x000fc6000001ff00 */
[----:B------:R-:W-:Y:S05]  /*2a50*/  @P3 BRA `(.L_x_5975) ;  /* 0x0000000000543947 */ /* 0x000fea0003800000 */
        /* <DEDUP_REMOVED lines=21> */
.L_x_5975:
[----:B------:R-:W-:Y:S05]  /*2bb0*/  BSYNC B1 ;  /* 0x0000000000017941 */ /* 0x000fea0003800000 */
.L_x_5974:
[----:B------:R-:W-:Y:S01]  /*2bc0*/  ISETP.GE.AND P4, PT, R223, R4, PT ;  /* 0x00000004df00720c */ /* 0x000fe20003f86270 */
[----:B-1---5:R-:W-:Y:S01]  /*2bd0*/  IMAD.MOV.U32 R41, RZ, RZ, R87 ;  /* 0x000000ffff297224 */ /* 0x022fe200078e0057 */
[----:B------:R-:W-:Y:S01]  /*2be0*/  MOV R40, R86 ;  /* 0x0000005600287202 */ /* 0x000fe20000000f00 */
[----:B------:R-:W-:Y:S01]  /*2bf0*/  IMAD.MOV.U32 R42, RZ, RZ, R134 ;  /* 0x000000ffff2a7224 */ /* 0x000fe200078e0086 */
        /* <DEDUP_REMOVED lines=10> */
[----:B------:R-:W-:Y:S02]  /*2ca0*/  CS2R R78, SRZ ;  /* 0x00000000004e7805 */ /* 0x000fe4000001ff00 */
[----:B------:R-:W-:Y:S02]  /*2cb0*/  CS2R R84, SRZ ;  /* 0x0000000000547805 */ /* 0x000fe4000001ff00 */
[----:B------:R-:W-:Y:S02]  /*2cc0*/  PRMT R179, R42, 0x7610, R179 ;  /* 0x000076102ab37816 */ /* 0x000fe400000000b3 */
[----:B------:R-:W-:Y:S01]  /*2cd0*/  PRMT R189, R43, 0x7610, R189 ;  /* 0x000076102bbd7816 */ /* 0x000fe200000000bd */
        /* <DEDUP_REMOVED lines=22> */
.L_x_5977:
[----:B------:R-:W-:Y:S05]  /*2e40*/  BSYNC B1 ;  /* 0x0000000000017941 */ /* 0x000fea0003800000 */
.L_x_5976:
[----:B------:R-:W-:Y:S01]  /*2e50*/  ISETP.GE.AND P2, PT, R222, R4, PT ;  /* 0x00000004de00720c */ /* 0x000fe20003f46270 */
[----:B-1---5:R-:W-:Y:S01]  /*2e60*/  IMAD.MOV.U32 R40, RZ, RZ, R76 ;  /* 0x000000ffff287224 */ /* 0x022fe200078e004c */
[----:B------:R-:W-:Y:S01]  /*2e70*/  MOV R45, R46 ;  /* 0x0000002e002d7202 */ /* 0x000fe20000000f00 */
[----:B------:R-:W-:Y:S01]  /*2e80*/  IMAD.MOV.U32 R41, RZ, RZ, R77 ;  /* 0x000000ffff297224 */ /* 0x000fe200078e004d */
[----:B------:R-:W-:Y:S01]  /*2e90*/  MOV R43, R83 ;  /* 0x00000053002b7202 */ /* 0x000fe20000000f00 */
[----:B------:R-:W-:Y:S01]  /*2ea0*/  IMAD.MOV.U32 R42, RZ, RZ, R82 ;  /* 0x000000ffff2a7224 */ /* 0x000fe200078e0052 */
[----:B------:R-:W-:Y:S01]  /*2eb0*/  LOP3.LUT R45, R45, 0xfffffffb, RZ, 0xc0, !PT ;  /* 0xfffffffb2d2d7812 */ /* 0x000fe200078ec0ff */
[----:B------:R-:W-:Y:S01]  /*2ec0*/  BSSY B1, `(.L_x_5978) ;  /* 0x0000026000017945 */ /* 0x000fe20003800000 */
[----:B------:R-:W-:Y:S01]  /*2ed0*/  PRMT R182, R41, 0x5410, R40 ;  /* 0x0000541029b67816 */ /* 0x000fe20000000028 */
[----:B------:R-:W-:Y:S01]  /*2ee0*/  IMAD.MOV.U32 R40, RZ, RZ, R78 ;  /* 0x000000ffff287224 */ /* 0x000fe200078e004e */
[----:B------:R-:W-:Y:S01]  /*2ef0*/  PRMT R184, R43, 0x5410, R42 ;  /* 0x000054102bb87816 */ /* 0x000fe2000000002a */
[----:B------:R-:W-:Y:S01]  /*2f00*/  IMAD.MOV.U32 R41, RZ, RZ, R79 ;  /* 0x000000ffff297224 */ /* 0x000fe200078e004f */
[----:B------:R-:W-:Y:S01]  /*2f10*/  MOV R43, R85 ;  /* 0x00000055002b7202 */ /* 0x000fe20000000f00 */
[----:B------:R-:W-:Y:S01]  /*2f20*/  IMAD.MOV.U32 R42, RZ, RZ, R84 ;  /* 0x000000ffff2a7224 */ /* 0x000fe200078e0054 */
[----:B------:R-:W-:-:S02]  /*2f30*/  @P2 LOP3.LUT R45, R45, 0x4, RZ, 0xfc, !PT ;  /* 0x000000042d2d2812 */ /* 0x000fc400078efcff */
[----:B------:R-:W-:Y:S02]  /*2f40*/  CS2R R60, SRZ ;  /* 0x00000000003c7805 */ /* 0x000fe4000001ff00 */
[----:B------:R-:W-:Y:S02]  /*2f50*/  PRMT R183, R41, 0x5410, R40 ;  /* 0x0000541029b77816 */ /* 0x000fe40000000028 */
[----:B------:R-:W-:Y:S02]  /*2f60*/  CS2R R68, SRZ ;  /* 0x0000000000447805 */ /* 0x000fe4000001ff00 */
[----:B------:R-:W-:Y:S01]  /*2f70*/  PRMT R185, R42, 0x5410, R43 ;  /* 0x000054102ab97816 */ /* 0x000fe2000000002b */
[----:B------:R1:W-:Y:S01]  /*2f80*/  STL [R1], R45 ;  /* 0x0000002d01007387 */ /* 0x0003e20000100800 */
[----:B------:R-:W-:Y:S02]  /*2f90*/  CS2R R72, SRZ ;  /* 0x0000000000487805 */ /* 0x000fe4000001ff00 */
[----:B------:R-:W-:-:S02]  /*2fa0*/  CS2R R70, SRZ ;  /* 0x0000000000467805 */ /* 0x000fc4000001ff00 */
[----:B------:R-:W-:Y:S01]  /*2fb0*/  CS2R R74, SRZ ;  /* 0x00000000004a7805 */ /* 0x000fe2000001ff00 */
        /* <DEDUP_REMOVED lines=22> */
.L_x_5979:
[----:B------:R-:W-:Y:S05]  /*3120*/  BSYNC B1 ;  /* 0x0000000000017941 */ /* 0x000fea0003800000 */
.L_x_5978:
[----:B------:R-:W-:Y:S01]  /*3130*/  ISETP.GE.AND P2, PT, R224, R4, PT ;  /* 0x00000004e000720c */ /* 0x000fe20003f46270 */
[----:B------:R-:W-:Y:S01]  /*3140*/  IMAD.MOV.U32 R47, RZ, RZ, R45 ;  /* 0x000000ffff2f7224 */ /* 0x000fe200078e002d */
[----:B--2--5:R-:W-:Y:S01]  /*3150*/  MOV R42, R72 ;  /* 0x00000048002a7202 */ /* 0x024fe20000000f00 */
[----:B------:R-:W-:Y:S01]  /*3160*/  IMAD.MOV.U32 R40, RZ, RZ, R68 ;  /* 0x000000ffff287224 */ /* 0x000fe200078e0044 */
[----:B------:R-:W-:Y:S01]  /*3170*/  BSSY B1, `(.L_x_5980) ;  /* 0x0000031000017945 */ /* 0x000fe20003800000 */
[----:B------:R-:W-:Y:S01]  /*3180*/  IMAD.MOV.U32 R41, RZ, RZ, R69 ;  /* 0x000000ffff297224 */ /* 0x000fe200078e0045 */
[----:B------:R-:W-:Y:S01]  /*3190*/  LOP3.LUT R47, R47, 0xfffffff7, RZ, 0xc0, !PT ;  /* 0xfffffff72f2f7812 */ /* 0x000fe200078ec0ff */
[----:B------:R-:W-:Y:S01]  /*31a0*/  IMAD.MOV.U32 R43, RZ, RZ, R73 ;  /* 0x000000ffff2b7224 */ /* 0x000fe200078e0049 */
[----:B------:R-:W-:Y:S02]  /*31b0*/  CS2R R64, SRZ ;  /* 0x0000000000407805 */ /* 0x000fe4000001ff00 */
[----:B------:R-:W-:-:S02]  /*31c0*/  CS2R R62, SRZ ;  /* 0x00000000003e7805 */ /* 0x000fc4000001ff00 */
[----:B------:R-:W-:Y:S01]  /*31d0*/  PRMT R81, R41, 0x5410, R40 ;  /* 0x0000541029517816 */ /* 0x000fe20000000028 */
[----:B------:R-:W-:Y:S01]  /*31e0*/  IMAD.MOV.U32 R40, RZ, RZ, R70 ;  /* 0x000000ffff287224 */ /* 0x000fe200078e0046 */
[----:B------:R-:W-:Y:S01]  /*31f0*/  PRMT R166, R43, 0x5410, R42 ;  /* 0x000054102ba67816 */ /* 0x000fe2000000002a */
[----:B------:R-:W-:Y:S01]  /*3200*/  IMAD.MOV.U32 R41, RZ, RZ, R71 ;  /* 0x000000ffff297224 */ /* 0x000fe200078e0047 */
[----:B------:R-:W-:Y:S01]  /*3210*/  @P2 LOP3.LUT R47, R47, 0x8, RZ, 0xfc, !PT ;  /* 0x000000082f2f2812 */ /* 0x000fe200078efcff */
[----:B------:R-:W-:Y:S01]  /*3220*/  IMAD.MOV.U32 R43, RZ, RZ, R75 ;  /* 0x000000ffff2b7224 */ /* 0x000fe200078e004b */
[----:B------:R-:W-:Y:S02]  /*3230*/  MOV R42, R74 ;  /* 0x0000004a002a7202 */ /* 0x000fe40000000f00 */
[----:B------:R-:W-:Y:S02]  /*3240*/  CS2R R66, SRZ ;  /* 0x0000000000427805 */ /* 0x000fe4000001ff00 */
[----:B------:R-:W-:Y:S01]  /*3250*/  PRMT R89, R40, 0x5410, R41 ;  /* 0x0000541028597816 */ /* 0x000fe20000000029 */
[----:B------:R2:W-:Y:S01]  /*3260*/  STL [R1], R47 ;  /* 0x0000002f01007387 */ /* 0x0005e20000100800 */
[----:B------:R-:W-:Y:S01]  /*3270*/  PRMT R165, R43, 0x5410, R42 ;  /* 0x000054102ba57816 */ /* 0x000fe2000000002a */
[----:B------:R-:W-:Y:S06]  /*3280*/  @P2 BRA `(.L_x_5981) ;  /* 0x00000000007c2947 */ /* 0x000fec0003800000 */
[----:B------:R-:W3:Y:S01]  /*3290*/  LDC.64 R40, c[0x0][0x3d8] ;  /* 0x0000f600ff287b82 */ /* 0x000ee20000000a00 */
[----:B------:R-:W-:Y:S01]  /*32a0*/  IMAD.MOV.U32 R42, RZ, RZ, R92 ;  /* 0x000000ffff2a7224 */ /* 0x000fe200078e005c */
[----:B------:R-:W-:Y:S01]  /*32b0*/  ULDC.64 UR4, c[0x0][0x3c8] ;  /* 0x0000f20000047ab9 */ /* 0x000fe20000000a00 */
[----:B------:R-:W-:Y:S01]  /*32c0*/  IMAD.MOV.U32 R43, RZ, RZ, R3 ;  /* 0x000000ffff2b7224 */ /* 0x000fe200078e0003 */
[----:B------:R-:W-:Y:S02]  /*32d0*/  CS2R R64, SRZ ;  /* 0x0000000000407805 */ /* 0x000fe4000001ff00 */
[----:B------:R-:W-:Y:S01]  /*32e0*/  CS2R R66, SRZ ;  /* 0x0000000000427805 */ /* 0x000fe2000001ff00 */
[----:B------:R-:W-:Y:S01]  /*32f0*/  ULDC.64 UR6, c[0x0][0x208] ;  /* 0x0000820000067ab9 */ /* 0x000fe20000000a00 */
[----:B---3--:R-:W-:-:S04]  /*3300*/  IMAD.WIDE.U32 R42, R40, 0x60, R42 ;  /* 0x00000060282a7825 */ /* 0x008fc800078e002a */
[----:B------:R-:W-:Y:S01]  /*3310*/  IMAD R41, R41, 0x60, RZ ;  /* 0x0000006029297824 */ /* 0x000fe200078e02ff */
[----:B-1----:R-:W-:Y:S02]  /*3320*/  IADD3 R45, P2, R102, R42, RZ ;  /* 0x0000002a662d7210 */ /* 0x002fe40007f5e0ff */
[----:B------:R-:W-:Y:S02]  /*3330*/  MOV R42, R90 ;  /* 0x0000005a002a7202 */ /* 0x000fe40000000f00 */
[----:B0-----:R-:W-:Y:S01]  /*3340*/  IADD3.X R46, R28, R43, R41, P2, !PT ;  /* 0x0000002b1c2e7210 */ /* 0x001fe200017fe429 */
[----:B------:R-:W-:Y:S01]  /*3350*/  IMAD.MOV.U32 R43, RZ, RZ, R0 ;  /* 0x000000ffff2b7224 */ /* 0x000fe200078e0000 */
[----:B------:R-:W0:Y:S02]  /*3360*/  LDC.64 R40, c[0x0][0x3e8] ;  /* 0x0000fa00ff287b82 */ /* 0x000e240000000a00 */
[----:B0-----:R-:W-:-:S04]  /*3370*/  IMAD.WIDE.U32 R42, R40, 0x60, R42 ;  /* 0x00000060282a7825 */ /* 0x001fc800078e002a */
[----:B------:R-:W-:Y:S01]  /*3380*/  IMAD R41, R41, 0x60, RZ ;  /* 0x0000006029297824 */ /* 0x000fe200078e02ff */
[----:B------:R-:W-:-:S04]  /*3390*/  IADD3 R44, P2, R108, R42, RZ ;  /* 0x0000002a6c2c7210 */ /* 0x000fc80007f5e0ff */
[----:B------:R-:W-:Y:S02]  /*33a0*/  IADD3.X R43, R26, R43, R41, P2, !PT ;  /* 0x0000002b1a2b7210 */ /* 0x000fe400017fe429 */
        /* <DEDUP_REMOVED lines=13> */
.L_x_5981:
[----:B------:R-:W-:Y:S05]  /*3480*/  BSYNC B1 ;  /* 0x0000000000017941 */ /* 0x000fea0003800000 */
.L_x_5980:
[----:B------:R-:W-:Y:S01]  /*3490*/  ISETP.GE.AND P2, PT, R225, R4, PT ;  /* 0x00000004e100720c */ /* 0x000fe20003f46270 */
[----:B------:R-:W-:Y:S01]  /*34a0*/  IMAD.MOV.U32 R169, RZ, RZ, R47 ;  /* 0x000000ffffa97224 */ /* 0x000fe200078e002f */
[----:B---3-5:R-:W-:Y:S01]  /*34b0*/  MOV R41, R61 ;  /* 0x0000003d00297202 */ /* 0x028fe20000000f00 */
[----:B------:R-:W-:Y:S01]  /*34c0*/  IMAD.MOV.U32 R40, RZ, RZ, R60 ;  /* 0x000000ffff287224 */ /* 0x000fe200078e003c */
[----:B------:R-:W-:Y:S01]  /*34d0*/  BSSY B1, `(.L_x_5982) ;  /* 0x000002c000017945 */ /* 0x000fe20003800000 */
[----:B------:R-:W-:Y:S01]  /*34e0*/  IMAD.MOV.U32 R42, RZ, RZ, R64 ;  /* 0x000000ffff2a7224 */ /* 0x000fe200078e0040 */
[----:B------:R-:W-:Y:S01]  /*34f0*/  LOP3.LUT R169, R169, 0xfffffffd, RZ, 0xc0, !PT ;  /* 0xfffffffda9a97812 */ /* 0x000fe200078ec0ff */
[----:B------:R-:W-:Y:S01]  /*3500*/  IMAD.MOV.U32 R43, RZ, RZ, R65 ;  /* 0x000000ffff2b7224 */ /* 0x000fe200078e0041 */
[----:B------:R-:W-:Y:S01]  /*3510*/  PRMT R164, R41, 0x5410, R40 ;  /* 0x0000541029a47816 */ /* 0x000fe20000000028 */
[----:B------:R-:W-:Y:S01]  /*3520*/  IMAD.MOV.U32 R40, RZ, RZ, R62 ;  /* 0x000000ffff287224 */ /* 0x000fe200078e003e */
[----:B------:R-:W-:-:S02]  /*3530*/  MOV R41, R63 ;  /* 0x0000003f00297202 */ /* 0x000fc40000000f00 */
[----:B-1----:R-:W-:Y:S02]  /*3540*/  CS2R R44, SRZ ;  /* 0x00000000002c7805 */ /* 0x002fe4000001ff00 */
[----:B------:R-:W-:Y:S01]  /*3550*/  PRMT R168, R43, 0x5410, R42 ;  /* 0x000054102ba87816 */ /* 0x000fe2000000002a */
[----:B------:R-:W-:Y:S01]  /*3560*/  IMAD.MOV.U32 R42, RZ, RZ, R66 ;  /* 0x000000ffff2a7224 */ /* 0x000fe200078e0042 */
[----:B------:R-:W-:Y:S01]  /*3570*/  @P2 LOP3.LUT R169, R169, 0x2, RZ, 0xfc, !PT ;  /* 0x00000002a9a92812 */ /* 0x000fe200078efcff */
[----:B------:R-:W-:Y:S01]  /*3580*/  IMAD.MOV.U32 R43, RZ, RZ, R67 ;  /* 0x000000ffff2b7224 */ /* 0x000fe200078e0043 */
[----:B------:R-:W-:Y:S02]  /*3590*/  PRMT R163, R41, 0x5410, R40 ;  /* 0x0000541029a37816 */ /* 0x000fe40000000028 */
[----:B------:R-:W-:Y:S02]  /*35a0*/  CS2R R52, SRZ ;  /* 0x0000000000347805 */ /* 0x000fe4000001ff00 */
[----:B------:R-:W-:Y:S01]  /*35b0*/  CS2R R56, SRZ ;  /* 0x0000000000387805 */ /* 0x000fe2000001ff00 */
[----:B------:R1:W-:Y:S01]  /*35c0*/  STL [R1], R169 ;  /* 0x000000a901007387 */ /* 0x0003e20000100800 */
[----:B------:R-:W-:-:S02]  /*35d0*/  PRMT R167, R43, 0x5410, R42 ;  /* 0x000054102ba77816 */ /* 0x000fc4000000002a */
[----:B------:R-:W-:Y:S02]  /*35e0*/  CS2R R54, SRZ ;  /* 0x0000000000367805 */ /* 0x000fe4000001ff00 */
[----:B------:R-:W-:Y:S02]  /*35f0*/  CS2R R58, SRZ ;  /* 0x00000000003a7805 */ /* 0x000fe4000001ff00 */
[----:B------:R-:W-:Y:S02]  /*3600*/  CS2R R48, SRZ ;  /* 0x0000000000307805 */ /* 0x000fe4000001ff00 */
[----:B0-2---:R-:W-:Y:S02]  /*3610*/  CS2R R46, SRZ ;  /* 0x00000000002e7805 */ /* 0x005fe4000001ff00 */
[----:B------:R-:W-:Y:S01]  /*3620*/  CS2R R50, SRZ ;  /* 0x0000000000327805 */ /* 0x000fe2000001ff00 */
[----:B-1----:R-:W-:Y:S06]  /*3630*/  @P2 BRA `(.L_x_5983) ;  /* 0x0000000000542947 */ /* 0x002fec0003800000 */
        /* <DEDUP_REMOVED lines=21> */
.L_x_5983:
[----:B------:R-:W-:Y:S05]  /*3790*/  BSYNC B1 ;  /* 0x0000000000017941 */ /* 0x000fea0003800000 */
.L_x_5982:
[----:B------:R-:W-:Y:S01]  /*37a0*/  ISETP.GE.AND P5, PT, R226, R4, PT ;  /* 0x00000004e200720c */ /* 0x000fe20003fa6270 */
[----:B------:R-:W-:-:S12]  /*37b0*/  BSSY B1, `(.L_x_5984) ;  /* 0x000001f000017945 */ /* 0x000fd80003800000 */
[----:B------:R-:W-:Y:S05]  /*37c0*/  @P5 BRA `(.L_x_5985) ;  /* 0x0000000000745947 */ /* 0x000fea0003800000 */
[----:B0-----:R-:W0:Y:S01]  /*37d0*/  LDC.64 R40, c[0x0][0x3d8] ;  /* 0x0000f600ff287b82 */ /* 0x001e220000000a00 */
[----:B------:R-:W-:Y:S01]  /*37e0*/  IMAD.MOV.U32 R93, RZ, RZ, R3 ;  /* 0x000000ffff5d7224 */ /* 0x000fe200078e0003 */
[----:B------:R-:W-:Y:S01]  /*37f0*/  MOV R91, R0 ;  /* 0x00000000005b7202 */ /* 0x000fe20000000f00 */
[----:B------:R-:W-:Y:S01]  /*3800*/  ULDC.64 UR4, c[0x0][0x3c8] ;  /* 0x0000f20000047ab9 */ /* 0x000fe20000000a00 */
[----:B------:R-:W-:Y:S02]  /*3810*/  CS2R R48, SRZ ;  /* 0x0000000000307805 */ /* 0x000fe4000001ff00 */
[----:B------:R-:W-:Y:S01]  /*3820*/  CS2R R50, SRZ ;  /* 0x0000000000327805 */ /* 0x000fe2000001ff00 */
[----:B------:R-:W-:Y:S01]  /*3830*/  ULDC.64 UR6, c[0x0][0x208] ;  /* 0x0000820000067ab9 */ /* 0x000fe20000000a00 */
[----:B0-----:R-:W-:-:S04]  /*3840*/  IMAD.WIDE.U32 R92, R40, 0xa0, R92 ;  /* 0x000000a0285c7825 */ /* 0x001fc800078e005c */
[----:B------:R-:W-:Y:S01]  /*3850*/  IMAD R41, R41, 0xa0, RZ ;  /* 0x000000a029297824 */ /* 0x000fe200078e02ff */
[----:B------:R-:W-:-:S04]  /*3860*/  IADD3 R3, P2, R102, R92, RZ ;  /* 0x0000005c66037210 */ /* 0x000fc80007f5e0ff */
[----:B------:R-:W-:Y:S02]  /*3870*/  IADD3.X R92, R28, R93, R41, P2, !PT ;  /* 0x0000005d1c5c7210 */ /* 0x000fe400017fe429 */
        /* <DEDUP_REMOVED lines=18> */
.L_x_5985:
[----:B------:R-:W-:Y:S05]  /*39a0*/  BSYNC B1 ;  /* 0x0000000000017941 */ /* 0x000fea0003800000 */
.L_x_5984:
[----:B------:R-:W-:Y:S01]  /*39b0*/  ULOP3.LUT UR4, UR60, 0x1, URZ, 0xfc, !UPT ;  /* 0x000000013c047892 */ /* 0x000fe2000f8efc3f */
[----:B-----5:R-:W-:Y:S01]  /*39c0*/  IMAD.MOV.U32 R0, RZ, RZ, R52 ;  /* 0x000000ffff007224 */ /* 0x020fe200078e0034 */
[----:B01----:R-:W-:Y:S01]  /*39d0*/  MOV R41, R57 ;  /* 0x0000003900297202 */ /* 0x003fe20000000f00 */
[----:B------:R-:W-:Y:S01]  /*39e0*/  IMAD.MOV.U32 R3, RZ, RZ, R53 ;  /* 0x000000ffff037224 */ /* 0x000fe200078e0035 */
[----:B------:R-:W-:Y:S01]  /*39f0*/  UISETP.NE.AND UP0, UPT, UR4, 0x3, UPT ;  /* 0x000000030400788c */ /* 0x000fe2000bf05270 */
[----:B------:R-:W-:-:S03]  /*3a00*/  IMAD.MOV.U32 R40, RZ, RZ, R56 ;  /* 0x000000ffff287224 */ /* 0x000fc600078e0038 */
        /* <DEDUP_REMOVED lines=23> */
.L_x_5986:
[----:B------:R-:W-:Y:S01]  /*3b80*/  IMAD R3, R220, 0x8, R2 ;  /* 0x00000008dc037824 */ /* 0x000fe200078e0202 */
[----:B------:R-:W-:Y:S01]  /*3b90*/  SHF.L.U32 R0, R229, 0x1f, RZ ;  /* 0x0000001fe5007819 */ /* 0x000fe200000006ff */
[----:B------:R-:W-:Y:S03]  /*3ba0*/  BSSY B1, `(.L_x_5987) ;  /* 0x0000003000017945 */ /* 0x000fe60003800000 */
[----:B------:R-:W0:Y:S02]  /*3bb0*/  SYNCS.PHASECHK.TRANS64.TRYWAIT P6, [R3+URZ+0x34890], R0 ;  /* 0x03489000030075a7 */ /* 0x000e2400080c017f */
[----:B0-----:R-:W-:Y:S05]  /*3bc0*/  @!P6 BRA `(.L_x_5988) ;  /* 0x00000214009ce947 */ /* 0x001fea0003800000 */
.L_x_6286:
[----:B------:R-:W-:Y:S05]  /*3bd0*/  BSYNC B1 ;  /* 0x0000000000017941 */ /* 0x000fea0003800000 */
.L_x_5987:
[----:B------:R-:W-:Y:S04]  /*3be0*/  BSSY B1, `(.L_x_5989) ;  /* 0x0000074000017945 */ /* 0x000fe80003800000 */
[----:B------:R-:W-:Y:S05]  /*3bf0*/  @P3 BRA `(.L_x_5990) ;  /* 0x0000000400c83947 */ /* 0x000fea0003800000 */
[----:B------:R-:W-:Y:S01]  /*3c00*/  IADD3 R173, P3, R118, R132, RZ ;  /* 0x0000008476ad7210 */ /* 0x000fe20007f7e0ff */
[----:B------:R-:W-:Y:S04]  /*3c10*/  BSSY B2, `(.L_x_5991) ;  /* 0x000003b000027945 */ /* 0x000fe80003800000 */
[----:B------:R-:W-:Y:S01]  /*3c20*/  IMAD.X R174, R88, 0x1, R124, P3 ;  /* 0x0000000158ae7824 */ /* 0x000fe200018e067c */
[----:B------:R-:W-:Y:S07]  /*3c30*/  @P0 BRA `(.L_x_5992) ;  /* 0x0000000000e00947 */ /* 0x000fee0003800000 */
[----:B------:R1:W2:Y:S01]  /*3c40*/  LDS.128 R40, [R5+0x1e400] ;  /* 0x01e4000005287984 */ /* 0x0002a20000000c00 */
[----:B------:R-:W-:Y:S01]  /*3c50*/  IADD3 R91, P3, R173, R98, RZ ;  /* 0x00000062ad5b7210 */ /* 0x000fe20007f7e0ff */
[----:B------:R-:W-:Y:S04]  /*3c60*/  BSSY B3, `(.L_x_5993) ;  /* 0x0000030000037945 */ /* 0x000fe80003800000 */
[----:B------:R-:W-:Y:S01]  /*3c70*/  IMAD.X R176, R174, 0x1, R15, P3 ;  /* 0x00000001aeb07824 */ /* 0x000fe200018e060f */
[----:B------:R-:W-:-:S13]  /*3c80*/  ISETP.GE.AND P3, PT, R18, R80, PT ;  /* 0x000000501200720c */ /* 0x000fda0003f66270 */
[----:B-1----:R-:W-:Y:S05]  /*3c90*/  @P3 BRA `(.L_x_5994) ;  /* 0x0000000000b03947 */ /* 0x002fea0003800000 */
[----:B------:R-:W-:Y:S01]  /*3ca0*/  SHF.R.U64 R152, R152, 0x10, R153 ;  /* 0x0000001098987819 */ /* 0x000fe20000001299 */
[----:B------:R-:W-:Y:S01]  /*3cb0*/  HADD2.F32 R179, -RZ, R179.H0_H0 ;  /* 0x200000b3ffb37230 */ /* 0x000fe20000004100 */
[----:B--2---:R-:W-:Y:S02]  /*3cc0*/  MOV R175, R41 ;  /* 0x0000002900af7202 */ /* 0x004fe40000000f00 */
[--C-:B------:R-:W-:Y:S01]  /*3cd0*/  SHF.R.U64 R90, R134, 0x10, R135.reuse ;  /* 0x00000010865a7819 */ /* 0x100fe20000001287 */
[----:B------:R-:W-:Y:S01]  /*3ce0*/  HADD2.F32 R152, -RZ, R152.H0_H0 ;  /* 0x20000098ff987230 */ /* 0x000fe20000004100 */
[----:B------:R-:W-:Y:S01]  /*3cf0*/  SHF.R.U32.HI R135, RZ, 0x10, R135 ;  /* 0x00000010ff877819 */ /* 0x000fe20000011687 */
[--C-:B------:R-:W-:Y:S02]  /*3d00*/  HADD2.F32 R41, -RZ, R175.reuse.H1_H1 ;  /* 0x300000afff297230 */ /* 0x100fe40000004100 */
[----:B------:R-:W-:Y:S02]  /*3d10*/  HADD2.F32 R175, -RZ, R175.H0_H0 ;  /* 0x200000afffaf7230 */ /* 0x000fe40000004100 */
[----:B------:R-:W-:-:S02]  /*3d20*/  HADD2.F32 R90, -RZ, R90.H0_H0 ;  /* 0x2000005aff5a7230 */ /* 0x000fc40000004100 */
[-C--:B------:R-:W-:Y:S01]  /*3d30*/  FMUL.FTZ R134, R41, R152.reuse ;  /* 0x0000009829867220 */ /* 0x080fe20000410000 */
[----:B------:R-:W-:-:S03]  /*3d40*/  FMUL.FTZ R152, R175, R152 ;  /* 0x00000098af987220 */ /* 0x000fc60000410000 */
[-C--:B------:R-:W-:Y:S01]  /*3d50*/  FFMA.FTZ R134, R175, R90.reuse, -R134 ;  /* 0x0000005aaf867223 */ /* 0x080fe20000010886 */
[----:B------:R-:W-:Y:S02]  /*3d60*/  HADD2.F32 R175, -RZ, R187.H0_H0 ;  /* 0x200000bbffaf7230 */ /* 0x000fe40000004100 */
[----:B------:R-:W-:Y:S01]  /*3d70*/  FFMA.FTZ R41, R41, R90, R152 ;  /* 0x0000005a29297223 */ /* 0x000fe20000010098 */
[----:B------:R-:W-:Y:S01]  /*3d80*/  SHF.R.U32.HI R152, RZ, 0x10, R153 ;  /* 0x00000010ff987819 */ /* 0x000fe20000011699 */
[----:B------:R-:W-:Y:S02]  /*3d90*/  IMAD.MOV.U32 R153, RZ, RZ, R43 ;  /* 0x000000ffff997224 */ /* 0x000fe400078e002b */
[----:B------:R-:W-:Y:S01]  /*3da0*/  IMAD.MOV.U32 R90, RZ, RZ, R40 ;  /* 0x000000ffff5a7224 */ /* 0x000fe200078e0028 */
[----:B------:R-:W-:Y:S01]  /*3db0*/  F2FP.F16.F32.PACK_AB R41, R41, R134 ;  /* 0x000000862929723e */ /* 0x000fe200000000ff */
[----:B------:R-:W-:Y:S02]  /*3dc0*/  HADD2.F32 R40, -RZ, R152.H0_H0 ;  /* 0x20000098ff287230 */ /* 0x000fe40000004100 */
[----:B------:R-:W-:-:S02]  /*3dd0*/  HADD2.F32 R43, -RZ, R153.H1_H1 ;  /* 0x30000099ff2b7230 */ /* 0x000fc40000004100 */
[----:B------:R-:W-:Y:S02]  /*3de0*/  HADD2.F32 R153, -RZ, R153.H0_H0 ;  /* 0x20000099ff997230 */ /* 0x000fe40000004100 */
[----:B------:R-:W-:Y:S02]  /*3df0*/  HADD2.F32 R152, -RZ, R135.H0_H0 ;  /* 0x20000087ff987230 */ /* 0x000fe40000004100 */
[-C--:B------:R-:W-:Y:S01]  /*3e00*/  FMUL.FTZ R178, R43, R40.reuse ;  /* 0x000000282bb27220 */ /* 0x080fe20000410000 */
[----:B------:R-:W-:-:S03]  /*3e10*/  FMUL.FTZ R180, R153, R40 ;  /* 0x0000002899b47220 */ /* 0x000fc60000410000 */
[-C--:B------:R-:W-:Y:S01]  /*3e20*/  FFMA.FTZ R40, R153, R152.reuse, -R178 ;  /* 0x0000009899287223 */ /* 0x080fe200000108b2 */
[----:B------:R-:W-:Y:S02]  /*3e30*/  IMAD.MOV.U32 R153, RZ, RZ, R42 ;  /* 0x000000ffff997224 */ /* 0x000fe400078e002a */
[----:B------:R-:W-:Y:S01]  /*3e40*/  FFMA.FTZ R43, R43, R152, R180 ;  /* 0x000000982b2b7223 */ /* 0x000fe200000100b4 */
[--C-:B------:R-:W-:Y:S02]  /*3e50*/  HADD2.F32 R42, -RZ, R90.reuse.H1_H1 ;  /* 0x3000005aff2a7230 */ /* 0x100fe40000004100 */
[----:B------:R-:W-:Y:S02]  /*3e60*/  HADD2.F32 R152, -RZ, R90.H0_H0 ;  /* 0x2000005aff987230 */ /* 0x000fe40000004100 */
[----:B------:R-:W-:Y:S02]  /*3e70*/  HADD2.F32 R90, -RZ, R153.H1_H1 ;  /* 0x30000099ff5a7230 */ /* 0x000fe40000004100 */
[-C--:B------:R-:W-:Y:S01]  /*3e80*/  FMUL.FTZ R135, R42, R179.reuse ;  /* 0x000000b32a877220 */ /* 0x080fe20000410000 */
[----:B------:R-:W-:Y:S01]  /*3e90*/  F2FP.F16.F32.PACK_AB R43, R43, R40 ;  /* 0x000000282b2b723e */ /* 0x000fe200000000ff */
[----:B------:R-:W-:-:S02]  /*3ea0*/  FMUL.FTZ R179, R152, R179 ;  /* 0x000000b398b37220 */ /* 0x000fc40000410000 */
[-C--:B------:R-:W-:Y:S01]  /*3eb0*/  FFMA.FTZ R135, R152, R175.reuse, -R135 ;  /* 0x000000af98877223 */ /* 0x080fe20000010887 */
[----:B------:R-:W-:Y:S02]  /*3ec0*/  HADD2.F32 R152, -RZ, R153.H0_H0 ;  /* 0x20000099ff987230 */ /* 0x000fe40000004100 */
[----:B------:R-:W-:Y:S01]  /*3ed0*/  FFMA.FTZ R42, R42, R175, R179 ;  /* 0x000000af2a2a7223 */ /* 0x000fe200000100b3 */
[----:B------:R-:W-:Y:S02]  /*3ee0*/  HADD2.F32 R179, -RZ, R189.H0_H0 ;  /* 0x200000bdffb37230 */ /* 0x000fe40000004100 */
[----:B------:R-:W-:Y:S02]  /*3ef0*/  HADD2.F32 R153, -RZ, R187.H1_H1 ;  /* 0x300000bbff997230 */ /* 0x000fe40000004100 */
[----:B------:R-:W-:Y:S01]  /*3f00*/  F2FP.F16.F32.PACK_AB R40, R42, R135 ;  /* 0x000000872a28723e */ /* 0x000fe200000000ff */
[-C--:B------:R-:W-:Y:S01]  /*3f10*/  FMUL.FTZ R175, R90, R179.reuse ;  /* 0x000000b35aaf7220 */ /* 0x080fe20000410000 */
[----:B------:R-:W-:-:S03]  /*3f20*/  FMUL.FTZ R179, R152, R179 ;  /* 0x000000b398b37220 */ /* 0x000fc60000410000 */
[-C--:B------:R-:W-:Y:S01]  /*3f30*/  FFMA.FTZ R175, R152, R153.reuse, -R175 ;  /* 0x0000009998af7223 */ /* 0x080fe200000108af */
[----:B------:R-:W-:-:S05]  /*3f40*/  FFMA.FTZ R90, R90, R153, R179 ;  /* 0x000000995a5a7223 */ /* 0x000fca00000100b3 */
[----:B------:R-:W-:-:S07]  /*3f50*/  F2FP.F16.F32.PACK_AB R42, R90, R175 ;  /* 0x000000af5a2a723e */ /* 0x000fce00000000ff */
.L_x_5994:
[----:B------:R-:W-:Y:S05]  /*3f60*/  BSYNC B3 ;  /* 0x0000000000037941 */ /* 0x000fea0003800000 */
.L_x_5993:
[----:B------:R-:W-:Y:S01]  /*3f70*/  ULDC.64 UR4, c[0x0][0x2d8] ;  /* 0x0000b60000047ab9 */ /* 0x000fe20000000a00 */
[----:B------:R-:W-:Y:S01]  /*3f80*/  ULDC.64 UR6, c[0x0][0x208] ;  /* 0x0000820000067ab9 */ /* 0x000fe20000000a00 */
[----:B------:R-:W-:-:S04]  /*3f90*/  LEA R90, P3, R91, UR4, 0x1 ;  /* 0x000000045b5a7c11 */ /* 0x000fc8000f8608ff */
[----:B------:R-:W-:-:S05]  /*3fa0*/  LEA.HI.X R91, R91, UR5, R176, 0x1, P3 ;  /* 0x000000055b5b7c11 */ /* 0x000fca00098f0cb0 */
[----:B--2---:R1:W-:Y:S04]  /*3fb0*/  STG.E.128 desc[UR6][R90.64], R40 ;  /* 0x000000285a007986 */ /* 0x0043e8000c101d06 */
.L_x_5992:
[----:B------:R-:W-:Y:S05]  /*3fc0*/  BSYNC B2 ;  /* 0x0000000000027941 */ /* 0x000fea0003800000 */
.L_x_5991:
[----:B------:R-:W-:Y:S05]  /*3fd0*/  @P1 BRA `(.L_x_5990) ;  /* 0x0000000000d01947 */ /* 0x000fea0003800000 */
[----:B-1----:R1:W2:Y:S01]  /*3fe0*/  LDS.128 R40, [R5+0x23c00] ;  /* 0x023c000005287984 */ /* 0x0022a20000000c00 */
[----:B------:R-:W-:Y:S01]  /*3ff0*/  IADD3 R173, P3, R173, R13, RZ ;  /* 0x0000000dadad7210 */ /* 0x000fe20007f7e0ff */
[----:B------:R-:W-:Y:S03]  /*4000*/  BSSY B2, `(.L_x_5995) ;  /* 0x000002c000027945 */ /* 0x000fe60003800000 */
[----:B------:R-:W-:Y:S02]  /*4010*/  IADD3.X R174, R174, R8, RZ, P3, !PT ;  /* 0x00000008aeae7210 */ /* 0x000fe40001ffe4ff */
[----:B------:R-:W-:-:S13]  /*4020*/  ISETP.GE.AND P3, PT, R221, R80, PT ;  /* 0x00000050dd00720c */ /* 0x000fda0003f66270 */
[----:B-1----:R-:W-:Y:S05]  /*4030*/  @P3 BRA `(.L_x_5996) ;  /* 0x0000000000a03947 */ /* 0x002fea0003800000 */
[----:B------:R-:W-:Y:S01]  /*4040*/  SHF.R.U64 R90, R94, 0x10, R95 ;  /* 0x000000105e5a7819 */ /* 0x000fe2000000125f */
[--C-:B--2---:R-:W-:Y:S01]  /*4050*/  HADD2.F32 R134, -RZ, R41.reuse.H0_H0 ;  /* 0x20000029ff867230 */ /* 0x104fe20000004100 */
[----:B------:R-:W-:Y:S02]  /*4060*/  SHF.R.U64 R86, R86, 0x10, R87 ;  /* 0x0000001056567819 */ /* 0x000fe40000001257 */
[----:B------:R-:W-:Y:S01]  /*4070*/  SHF.R.U32.HI R94, RZ, 0x10, R95 ;  /* 0x00000010ff5e7819 */ /* 0x000fe2000001165f */
[----:B------:R-:W-:Y:S01]  /*4080*/  HADD2.F32 R91, -RZ, R90.H0_H0 ;  /* 0x2000005aff5b7230 */ /* 0x000fe20000004100 */
[----:B------:R-:W-:Y:S01]  /*4090*/  SHF.R.U32.HI R87, RZ, 0x10, R87 ;  /* 0x00000010ff577819 */ /* 0x000fe20000011657 */
[----:B------:R-:W-:Y:S02]  /*40a0*/  HADD2.F32 R90, -RZ, R41.H1_H1 ;  /* 0x30000029ff5a7230 */ /* 0x000fe40000004100 */
[----:B------:R-:W-:Y:S02]  /*40b0*/  HADD2.F32 R135, -RZ, R86.H0_H0 ;  /* 0x20000056ff877230 */ /* 0x000fe40000004100 */
[----:B------:R-:W-:-:S02]  /*40c0*/  HADD2.F32 R95, -RZ, R94.H0_H0 ;  /* 0x2000005eff5f7230 */ /* 0x000fc40000004100 */
[-C--:B------:R-:W-:Y:S01]  /*40d0*/  FMUL.FTZ R41, R90, R91.reuse ;  /* 0x0000005b5a297220 */ /* 0x080fe20000410000 */
[----:B------:R-:W-:Y:S02]  /*40e0*/  HADD2.F32 R94, -RZ, R43.H1_H1 ;  /* 0x3000002bff5e7230 */ /* 0x000fe40000004100 */
[C---:B------:R-:W-:Y:S01]  /*40f0*/  FMUL.FTZ R91, R134.reuse, R91 ;  /* 0x0000005b865b7220 */ /* 0x040fe20000410000 */
[----:B------:R-:W-:Y:S02]  /*4100*/  HADD2.F32 R153, -RZ, R87.H0_H0 ;  /* 0x20000057ff997230 */ /* 0x000fe40000004100 */
[----:B------:R-:W-:Y:S01]  /*4110*/  FFMA.FTZ R41, R134, R135, -R41 ;  /* 0x0000008786297223 */ /* 0x000fe20000010829 */
[----:B------:R-:W-:Y:S02]  /*4120*/  HADD2.F32 R134, -RZ, R43.H0_H0 ;  /* 0x2000002bff867230 */ /* 0x000fe40000004100 */
[----:B------:R-:W-:Y:S01]  /*4130*/  FMUL.FTZ R43, R94, R95 ;  /* 0x0000005f5e2b7220 */ /* 0x000fe20000410000 */
[----:B------:R-:W-:Y:S01]  /*4140*/  FFMA.FTZ R86, R90, R135, R91 ;  /* 0x000000875a567223 */ /* 0x000fe2000001005b */
[----:B------:R-:W-:-:S02]  /*4150*/  HADD2.F32 R87, -RZ, R188.H0_H0 ;  /* 0x200000bcff577230 */ /* 0x000fc40000004100 */
[C---:B------:R-:W-:Y:S01]  /*4160*/  FMUL.FTZ R95, R134.reuse, R95 ;  /* 0x0000005f865f7220 */ /* 0x040fe20000410000 */
[----:B------:R-:W-:Y:S02]  /*4170*/  HADD2.F32 R90, -RZ, R40.H1_H1 ;  /* 0x30000028ff5a7230 */ /* 0x000fe40000004100 */
        /* <DEDUP_REMOVED lines=8> */
[C---:B------:R-:W-:Y:S01]  /*4200*/  FMUL.FTZ R87, R134.reuse, R87 ;  /* 0x0000005786577220 */ /* 0x040fe20000410000 */
[----:B------:R-:W-:Y:S02]  /*4210*/  HADD2.F32 R153, -RZ, R42.H0_H0 ;  /* 0x2000002aff997230 */ /* 0x000fe40000004100 */
[-C--:B------:R-:W-:Y:S01]  /*4220*/  FFMA.FTZ R135, R134, R91.reuse, -R135 ;  /* 0x0000005b86877223 */ /* 0x080fe20000010887 */
[----:B------:R-:W-:Y:S02]  /*4230*/  HADD2.F32 R134, -RZ, R186.H1_H1 ;  /* 0x300000baff867230 */ /* 0x000fe40000004100 */
[-C--:B------:R-:W-:Y:S01]  /*4240*/  FMUL.FTZ R42, R95, R40.reuse ;  /* 0x000000285f2a7220 */ /* 0x080fe20000410000 */
[----:B------:R-:W-:Y:S01]  /*4250*/  FFMA.FTZ R90, R90, R91, R87 ;  /* 0x0000005b5a5a7223 */ /* 0x000fe20000010057 */
[C---:B------:R-:W-:Y:S01]  /*4260*/  FMUL.FTZ R40, R153.reuse, R40 ;  /* 0x0000002899287220 */ /* 0x040fe20000410000 */
[----:B------:R-:W-:Y:S01]  /*4270*/  F2FP.F16.F32.PACK_AB R43, R94, R43 ;  /* 0x0000002b5e2b723e */ /* 0x000fe200000000ff */
[----:B------:R-:W-:-:S02]  /*4280*/  FFMA.FTZ R42, R153, R134, -R42 ;  /* 0x00000086992a7223 */ /* 0x000fc4000001082a */
[----:B------:R-:W-:Y:S01]  /*4290*/  FFMA.FTZ R95, R95, R134, R40 ;  /* 0x000000865f5f7223 */ /* 0x000fe20000010028 */
[----:B------:R-:W-:-:S04]  /*42a0*/  F2FP.F16.F32.PACK_AB R40, R90, R135 ;  /* 0x000000875a28723e */ /* 0x000fc800000000ff */
[----:B------:R-:W-:-:S07]  /*42b0*/  F2FP.F16.F32.PACK_AB R42, R95, R42 ;  /* 0x0000002a5f2a723e */ /* 0x000fce00000000ff */
.L_x_5996:
[----:B------:R-:W-:Y:S05]  /*42c0*/  BSYNC B2 ;  /* 0x0000000000027941 */ /* 0x000fea0003800000 */
.L_x_5995:
[----:B------:R-:W-:Y:S01]  /*42d0*/  ULDC.64 UR4, c[0x0][0x2d8] ;  /* 0x0000b60000047ab9 */ /* 0x000fe20000000a00 */
[----:B------:R-:W-:Y:S01]  /*42e0*/  ULDC.64 UR6, c[0x0][0x208] ;  /* 0x0000820000067ab9 */ /* 0x000fe20000000a00 */
[----:B------:R-:W-:-:S04]  /*42f0*/  LEA R86, P3, R173, UR4, 0x1 ;  /* 0x00000004ad567c11 */ /* 0x000fc8000f8608ff */
[----:B------:R-:W-:-:S05]  /*4300*/  LEA.HI.X R87, R173, UR5, R174, 0x1, P3 ;  /* 0x00000005ad577c11 */ /* 0x000fca00098f0cae */
[----:B--2---:R2:W-:Y:S04]  /*4310*/  STG.E.128 desc[UR6][R86.64], R40 ;  /* 0x0000002856007986 */ /* 0x0045e8000c101d06 */
.L_x_5990:
[----:B------:R-:W-:Y:S05]  /*4320*/  BSYNC B1 ;  /* 0x0000000000017941 */ /* 0x000fea0003800000 */
.L_x_5989:
[----:B------:R-:W-:Y:S04]  /*4330*/  BSSY B1, `(.L_x_5997) ;  /* 0x0000072000017945 */ /* 0x000fe80003800000 */
[----:B------:R-:W-:Y:S05]  /*4340*/  @P4 BRA `(.L_x_5998) ;  /* 0x0000000400c04947 */ /* 0x000fea0003800000 */
[----:B--2---:R-:W-:Y:S01]  /*4350*/  IADD3 R86, P3, P4, R116, R132, R16 ;  /* 0x0000008474567210 */ /* 0x004fe20007c7e010 */
[----:B------:R-:W-:Y:S03]  /*4360*/  BSSY B2, `(.L_x_5999) ;  /* 0x0000038000027945 */ /* 0x000fe60003800000 */
[----:B------:R-:W-:Y:S01]  /*4370*/  IADD3.X R87, R125, R88, R17, P3, P4 ;  /* 0x000000587d577210 */ /* 0x000fe20001fe8411 */
[----:B------:R-:W-:Y:S08]  /*4380*/  @P0 BRA `(.L_x_6000) ;  /* 0x0000000000d40947 */ /* 0x000ff00003800000 */
[----:B-1----:R1:W2:Y:S01]  /*4390*/  LDS.128 R40, [R5+0x1f400] ;  /* 0x01f4000005287984 */ /* 0x0022a20000000c00 */
[----:B------:R-:W-:Y:S01]  /*43a0*/  IADD3 R90, P3, R86, R98, RZ ;  /* 0x00000062565a7210 */ /* 0x000fe20007f7e0ff */
[----:B------:R-:W-:Y:S04]  /*43b0*/  BSSY B3, `(.L_x_6001) ;  /* 0x000002d000037945 */ /* 0x000fe80003800000 */
[----:B------:R-:W-:Y:S01]  /*43c0*/  IMAD.X R91, R87, 0x1, R15, P3 ;  /* 0x00000001575b7824 */ /* 0x000fe200018e060f */
[----:B------:R-:W-:-:S13]  /*43d0*/  ISETP.GE.AND P3, PT, R18, R80, PT ;  /* 0x000000501200720c */ /* 0x000fda0003f66270 */
[----:B-1----:R-:W-:Y:S05]  /*43e0*/  @P3 BRA `(.L_x_6002) ;  /* 0x0000000000a43947 */ /* 0x002fea0003800000 */
[----:B------:R-:W-:Y:S01]  /*43f0*/  SHF.R.U64 R94, R82, 0x10, R83 ;  /* 0x00000010525e7819 */ /* 0x000fe20000001253 */
[----:B--2---:R-:W-:Y:S01]  /*4400*/  HADD2.F32 R134, -RZ, R43.H0_H0 ;  /* 0x2000002bff867230 */ /* 0x004fe20000004100 */
[----:B------:R-:W-:Y:S01]  /*4410*/  SHF.R.U32.HI R95, RZ, 0x10, R85 ;  /* 0x00000010ff5f7819 */ /* 0x000fe20000011655 */
[----:B------:R-:W-:Y:S01]  /*4420*/  HADD2.F32 R153, -RZ, R184.H0_H0 ;  /* 0x200000b8ff997230 */ /* 0x000fe20000004100 */
        /* <DEDUP_REMOVED lines=25> */
[----:B------:R-:W-:Y:S01]  /*45c0*/  HADD2.F32 R94, -RZ, R184.H1_H1 ;  /* 0x300000b8ff5e7230 */ /* 0x000fe20000004100 */
        /* <DEDUP_REMOVED lines=11> */
.L_x_6002:
[----:B------:R-:W-:Y:S05]  /*4680*/  BSYNC B3 ;  /* 0x0000000000037941 */ /* 0x000fea0003800000 */
.L_x_6001:
[----:B------:R-:W-:Y:S01]  /*4690*/  ULDC.64 UR4, c[0x0][0x2d8] ;  /* 0x0000b60000047ab9 */ /* 0x000fe20000000a00 */
[----:B------:R-:W-:Y:S01]  /*46a0*/  ULDC.64 UR6, c[0x0][0x208] ;  /* 0x0000820000067ab9 */ /* 0x000fe20000000a00 */
[----:B------:R-:W-:-:S04]  /*46b0*/  LEA R82, P3, R90, UR4, 0x1 ;  /* 0x000000045a527c11 */ /* 0x000fc8000f8608ff */
[----:B------:R-:W-:-:S05]  /*46c0*/  LEA.HI.X R83, R90, UR5, R91, 0x1, P3 ;  /* 0x000000055a537c11 */ /* 0x000fca00098f0c5b */
[----:B--2---:R2:W-:Y:S04]  /*46d0*/  STG.E.128 desc[UR6][R82.64], R40 ;  /* 0x0000002852007986 */ /* 0x0045e8000c101d06 */
.L_x_6000:
[----:B------:R-:W-:Y:S05]  /*46e0*/  BSYNC B2 ;  /* 0x0000000000027941 */ /* 0x000fea0003800000 */
.L_x_5999:
[----:B------:R-:W-:Y:S05]  /*46f0*/  @P1 BRA `(.L_x_5998) ;  /* 0x0000000000d41947 */ /* 0x000fea0003800000 */
[----:B-12---:R1:W2:Y:S01]  /*4700*/  LDS.128 R40, [R5+0x24c00] ;  /* 0x024c000005287984 */ /* 0x0062a20000000c00 */
[----:B------:R-:W-:Y:S01]  /*4710*/  IADD3 R86, P3, R86, R13, RZ ;  /* 0x0000000d56567210 */ /* 0x000fe20007f7e0ff */
[----:B------:R-:W-:Y:S04]  /*4720*/  BSSY B2, `(.L_x_6003) ;  /* 0x000002d000027945 */ /* 0x000fe80003800000 */
[----:B------:R-:W-:Y:S01]  /*4730*/  IMAD.X R87, R87, 0x1, R8, P3 ;  /* 0x0000000157577824 */ /* 0x000fe200018e0608 */
[----:B------:R-:W-:-:S13]  /*4740*/  ISETP.GE.AND P3, PT, R221, R80, PT ;  /* 0x00000050dd00720c */ /* 0x000fda0003f66270 */
[----:B-1----:R-:W-:Y:S05]  /*4750*/  @P3 BRA `(.L_x_6004) ;  /* 0x0000000000a43947 */ /* 0x002fea0003800000 */
[----:B------:R-:W-:Y:S02]  /*4760*/  SHF.R.U64 R82, R76, 0x10, R77 ;  /* 0x000000104c527819 */ /* 0x000fe4000000124d */
[----:B------:R-:W-:Y:S01]  /*4770*/  SHF.R.U64 R83, R78, 0x10, R79 ;  /* 0x000000104e537819 */ /* 0x000fe2000000124f */
[----:B--2---:R-:W-:Y:S01]  /*4780*/  HADD2.F32 R78, -RZ, R41.H0_H0 ;  /* 0x20000029ff4e7230 */ /* 0x004fe20000004100 */
[----:B------:R-:W-:Y:S02]  /*4790*/  SHF.R.U32.HI R76, RZ, 0x10, R77 ;  /* 0x00000010ff4c7819 */ /* 0x000fe4000001164d */
[----:B------:R-:W-:Y:S01]  /*47a0*/  SHF.R.U32.HI R90, RZ, 0x10, R79 ;  /* 0x00000010ff5a7819 */ /* 0x000fe2000001164f */
[----:B------:R-:W-:Y:S01]  /*47b0*/  HADD2.F32 R83, -RZ, R83.H0_H0 ;  /* 0x20000053ff537230 */ /* 0x000fe20000004100 */
[----:B------:R-:W-:Y:S01]  /*47c0*/  MOV R77, R43 ;  /* 0x0000002b004d7202 */ /* 0x000fe20000000f00 */
[----:B------:R-:W-:Y:S02]  /*47d0*/  HADD2.F32 R43, -RZ, R82.H0_H0 ;  /* 0x20000052ff2b7230 */ /* 0x000fe40000004100 */
[----:B------:R-:W-:-:S02]  /*47e0*/  HADD2.F32 R82, -RZ, R41.H1_H1 ;  /* 0x30000029ff527230 */ /* 0x000fc40000004100 */
[----:B------:R-:W-:Y:S02]  /*47f0*/  HADD2.F32 R90, -RZ, R90.H0_H0 ;  /* 0x2000005aff5a7230 */ /* 0x000fe40000004100 */
[--C-:B------:R-:W-:Y:S02]  /*4800*/  HADD2.F32 R79, -RZ, R77.reuse.H1_H1 ;  /* 0x3000004dff4f7230 */ /* 0x100fe40000004100 */
[-C--:B------:R-:W-:Y:S01]  /*4810*/  FMUL.FTZ R41, R82, R83.reuse ;  /* 0x0000005352297220 */ /* 0x080fe20000410000 */
[----:B------:R-:W-:Y:S02]  /*4820*/  HADD2.F32 R77, -RZ, R77.H0_H0 ;  /* 0x2000004dff4d7230 */ /* 0x000fe40000004100 */
[C---:B------:R-:W-:Y:S01]  /*4830*/  FMUL.FTZ R83, R78.reuse, R83 ;  /* 0x000000534e537220 */ /* 0x040fe20000410000 */
[----:B------:R-:W-:Y:S02]  /*4840*/  HADD2.F32 R84, -RZ, R76.H0_H0 ;  /* 0x2000004cff547230 */ /* 0x000fe40000004100 */
[-C--:B------:R-:W-:Y:S01]  /*4850*/  FMUL.FTZ R94, R79, R90.reuse ;  /* 0x0000005a4f5e7220 */ /* 0x080fe20000410000 */
[-C--:B------:R-:W-:Y:S01]  /*4860*/  FFMA.FTZ R41, R78, R43.reuse, -R41 ;  /* 0x0000002b4e297223 */ /* 0x080fe20000010829 */
[C---:B------:R-:W-:Y:S01]  /*4870*/  FMUL.FTZ R90, R77.reuse, R90 ;  /* 0x0000005a4d5a7220 */ /* 0x040fe20000410000 */
[----:B------:R-:W-:Y:S01]  /*4880*/  FFMA.FTZ R76, R82, R43, R83 ;  /* 0x0000002b524c7223 */ /* 0x000fe20000010053 */
[----:B------:R-:W-:Y:S01]  /*4890*/  FFMA.FTZ R43, R77, R84, -R94 ;  /* 0x000000544d2b7223 */ /* 0x000fe2000001085e */
[----:B------:R-:W-:-:S02]  /*48a0*/  HADD2.F32 R77, -RZ, R40.H1_H1 ;  /* 0x30000028ff4d7230 */ /* 0x000fc40000004100 */
[----:B------:R-:W-:Y:S01]  /*48b0*/  FFMA.FTZ R78, R79, R84, R90 ;  /* 0x000000544f4e7223 */ /* 0x000fe2000001005a */
[--C-:B------:R-:W-:Y:S01]  /*48c0*/  HADD2.F32 R83, -RZ, R183.reuse.H1_H1 ;  /* 0x300000b7ff537230 */ /* 0x100fe20000004100 */
[----:B------:R-:W-:Y:S01]  /*48d0*/  F2FP.F16.F32.PACK_AB R41, R76, R41 ;  /* 0x000000294c29723e */ /* 0x000fe200000000ff */
[----:B------:R-:W-:Y:S02]  /*48e0*/  HADD2.F32 R40, -RZ, R40.H0_H0 ;  /* 0x20000028ff287230 */ /* 0x000fe40000004100 */
[--C-:B------:R-:W-:Y:S02]  /*48f0*/  HADD2.F32 R79, -RZ, R42.reuse.H1_H1 ;  /* 0x3000002aff4f7230 */ /* 0x100fe40000004100 */
[-C--:B------:R-:W-:Y:S01]  /*4900*/  FMUL.FTZ R85, R77, R83.reuse ;  /* 0x000000534d557220 */ /* 0x080fe20000410000 */
[----:B------:R-:W-:Y:S02]  /*4910*/  HADD2.F32 R183, -RZ, R183.H0_H0 ;  /* 0x200000b7ffb77230 */ /* 0x000fe40000004100 */
        /* <DEDUP_REMOVED lines=13> */
.L_x_6004:
[----:B------:R-:W-:Y:S05]  /*49f0*/  BSYNC B2 ;  /* 0x0000000000027941 */ /* 0x000fea0003800000 */
.L_x_6003:
[----:B------:R-:W-:Y:S01]  /*4a00*/  ULDC.64 UR4, c[0x0][0x2d8] ;  /* 0x0000b60000047ab9 */ /* 0x000fe20000000a00 */
[----:B------:R-:W-:Y:S01]  /*4a10*/  ULDC.64 UR6, c[0x0][0x208] ;  /* 0x0000820000067ab9 */ /* 0x000fe20000000a00 */
[----:B------:R-:W-:-:S04]  /*4a20*/  LEA R76, P3, R86, UR4, 0x1 ;  /* 0x00000004564c7c11 */ /* 0x000fc8000f8608ff */
[----:B------:R-:W-:-:S05]  /*4a30*/  LEA.HI.X R77, R86, UR5, R87, 0x1, P3 ;  /* 0x00000005564d7c11 */ /* 0x000fca00098f0c57 */
[----:B--2---:R3:W-:Y:S04]  /*4a40*/  STG.E.128 desc[UR6][R76.64], R40 ;  /* 0x000000284c007986 */ /* 0x0047e8000c101d06 */
.L_x_5998:
[----:B------:R-:W-:Y:S05]  /*4a50*/  BSYNC B1 ;  /* 0x0000000000017941 */ /* 0x000fea0003800000 */
.L_x_5997:
[----:B-1----:R-:W4:Y:S01]  /*4a60*/  LDL R91, [R1] ;  /* 0x00000000015b7983 */ /* 0x002f220000100800 */
[----:B------:R-:W-:Y:S01]  /*4a70*/  BSSY B1, `(.L_x_6005) ;  /* 0x0000074000017945 */ /* 0x000fe20003800000 */
[----:B----4-:R-:W-:-:S13]  /*4a80*/  LOP3.LUT P3, RZ, R91, 0x4, RZ, 0xc0, !PT ;  /* 0x000000045bff7812 */ /* 0x010fda000786c0ff */
[----:B------:R-:W-:Y:S05]  /*4a90*/  @P3 BRA `(.L_x_6006) ;  /* 0x0000000400c43947 */ /* 0x000fea0003800000 */
[----:B---3--:R-:W-:Y:S01]  /*4aa0*/  IADD3 R77, P3, P4, R127, R132, R16 ;  /* 0x000000847f4d7210 */ /* 0x008fe20007c7e010 */
[----:B------:R-:W-:Y:S03]  /*4ab0*/  BSSY B2, `(.L_x_6007) ;  /* 0x0000039000027945 */ /* 0x000fe60003800000 */
[----:B------:R-:W-:Y:S01]  /*4ac0*/  IADD3.X R76, R126, R88, R17, P3, P4 ;  /* 0x000000587e4c7210 */ /* 0x000fe20001fe8411 */
[----:B------:R-:W-:Y:S08]  /*4ad0*/  @P0 BRA `(.L_x_6008) ;  /* 0x0000000000d80947 */ /* 0x000ff00003800000 */
[----:B--2---:R1:W2:Y:S01]  /*4ae0*/  LDS.128 R40, [R5+0x20400] ;  /* 0x0204000005287984 */ /* 0x0042a20000000c00 */
[----:B------:R-:W-:Y:S01]  /*4af0*/  IADD3 R78, P3, R77, R98, RZ ;  /* 0x000000624d4e7210 */ /* 0x000fe20007f7e0ff */
[----:B------:R-:W-:Y:S04]  /*4b00*/  BSSY B3, `(.L_x_6009) ;  /* 0x000002e000037945 */ /* 0x000fe80003800000 */
[----:B------:R-:W-:Y:S01]  /*4b10*/  IMAD.X R79, R76, 0x1, R15, P3 ;  /* 0x000000014c4f7824 */ /* 0x000fe200018e060f */
        /* <DEDUP_REMOVED lines=27> */
[----:B------:R-:W-:Y:S01]  /*4cd0*/  HADD2.F32 R73, -RZ, R72.H1_H1 ;  /* 0x30000048ff497230 */ /* 0x000fe20000004100 */
[----:B------:R-:W-:Y:S01]  /*4ce0*/  F2FP.F16.F32.PACK_AB R43, R84, R43 ;  /* 0x0000002b542b723e */ /* 0x000fe200000000ff */
[----:B------:R-:W-:Y:S02]  /*4cf0*/  HADD2.F32 R74, -RZ, R42.H1_H1 ;  /* 0x3000002aff4a7230 */ /* 0x000fe40000004100 */
[----:B------:R-:W-:Y:S02]  /*4d00*/  HADD2.F32 R72, -RZ, R72.H0_H0 ;  /* 0x20000048ff487230 */ /* 0x000fe40000004100 */
[----:B------:R-:W-:Y:S01]  /*4d10*/  FMUL.FTZ R85, R73, R82 ;  /* 0x0000005249557220 */ /* 0x000fe20000410000 */
[----:B------:R-:W-:Y:S02]  /*4d20*/  HADD2.F32 R42, -RZ, R42.H0_H0 ;  /* 0x2000002aff2a7230 */ /* 0x000fe40000004100 */
[----:B------:R-:W-:Y:S01]  /*4d30*/  FMUL.FTZ R87, R74, R165 ;  /* 0x000000a54a577220 */ /* 0x000fe20000410000 */
[----:B------:R-:W-:-:S02]  /*4d40*/  HADD2.F32 R75, -RZ, R166.H1_H1 ;  /* 0x300000a6ff4b7230 */ /* 0x000fc40000004100 */
[----:B------:R-:W-:Y:S01]  /*4d50*/  FMUL.FTZ R82, R72, R82 ;  /* 0x0000005248527220 */ /* 0x000fe20000410000 */
        /* <DEDUP_REMOVED lines=8> */
.L_x_6010:
[----:B------:R-:W-:Y:S05]  /*4de0*/  BSYNC B3 ;  /* 0x0000000000037941 */ /* 0x000fea0003800000 */
.L_x_6009:
[----:B------:R-:W-:Y:S01]  /*4df0*/  ULDC.64 UR4, c[0x0][0x2d8] ;  /* 0x0000b60000047ab9 */ /* 0x000fe20000000a00 */
[----:B------:R-:W-:Y:S01]  /*4e00*/  ULDC.64 UR6, c[0x0][0x208] ;  /* 0x0000820000067ab9 */ /* 0x000fe20000000a00 */
[----:B------:R-:W-:-:S04]  /*4e10*/  LEA R72, P3, R78, UR4, 0x1 ;  /* 0x000000044e487c11 */ /* 0x000fc8000f8608ff */
[----:B------:R-:W-:-:S05]  /*4e20*/  LEA.HI.X R73, R78, UR5, R79, 0x1, P3 ;  /* 0x000000054e497c11 */ /* 0x000fca00098f0c4f */
[----:B--2---:R1:W-:Y:S04]  /*4e30*/  STG.E.128 desc[UR6][R72.64], R40 ;  /* 0x0000002848007986 */ /* 0x0043e8000c101d06 */
.L_x_6008:
[----:B------:R-:W-:Y:S05]  /*4e40*/  BSYNC B2 ;  /* 0x0000000000027941 */ /* 0x000fea0003800000 */
.L_x_6007:
[----:B------:R-:W-:Y:S05]  /*4e50*/  @P1 BRA `(.L_x_6006) ;  /* 0x0000000000d41947 */ /* 0x000fea0003800000 */
[----:B-12---:R1:W2:Y:S01]  /*4e60*/  LDS.128 R40, [R5+0x25c00] ;  /* 0x025c000005287984 */ /* 0x0062a20000000c00 */
[----:B------:R-:W-:Y:S01]  /*4e70*/  IADD3 R77, P3, R77, R13, RZ ;  /* 0x0000000d4d4d7210 */ /* 0x000fe20007f7e0ff */
[----:B------:R-:W-:Y:S03]  /*4e80*/  BSSY B2, `(.L_x_6011) ;  /* 0x000002d000027945 */ /* 0x000fe60003800000 */
[----:B------:R-:W-:Y:S02]  /*4e90*/  IADD3.X R76, R76, R8, RZ, P3, !PT ;  /* 0x000000084c4c7210 */ /* 0x000fe40001ffe4ff */
        /* <DEDUP_REMOVED lines=43> */
.L_x_6012:
[----:B------:R-:W-:Y:S05]  /*5150*/  BSYNC B2 ;  /* 0x0000000000027941 */ /* 0x000fea0003800000 */
.L_x_6011:
[----:B------:R-:W-:Y:S01]  /*5160*/  ULDC.64 UR4, c[0x0][0x2d8] ;  /* 0x0000b60000047ab9 */ /* 0x000fe20000000a00 */
[----:B------:R-:W-:Y:S01]  /*5170*/  ULDC.64 UR6, c[0x0][0x208] ;  /* 0x0000820000067ab9 */ /* 0x000fe20000000a00 */
[----:B------:R-:W-:-:S04]  /*5180*/  LEA R68, P3, R77, UR4, 0x1 ;  /* 0x000000044d447c11 */ /* 0x000fc8000f8608ff */
[----:B------:R-:W-:-:S05]  /*5190*/  LEA.HI.X R69, R77, UR5, R76, 0x1, P3 ;  /* 0x000000054d457c11 */ /* 0x000fca00098f0c4c */
[----:B--2---:R4:W-:Y:S04]  /*51a0*/  STG.E.128 desc[UR6][R68.64], R40 ;  /* 0x0000002844007986 */ /* 0x0049e8000c101d06 */
.L_x_6006:
[----:B------:R-:W-:Y:S05]  /*51b0*/  BSYNC B1 ;  /* 0x0000000000017941 */ /* 0x000fea0003800000 */
.L_x_6005:
[----:B------:R-:W-:Y:S01]  /*51c0*/  LOP3.LUT P3, RZ, R91, 0x8, RZ, 0xc0, !PT ;  /* 0x000000085bff7812 */ /* 0x000fe2000786c0ff */
[----:B------:R-:W-:-:S12]  /*51d0*/  BSSY B1, `(.L_x_6013) ;  /* 0x0000072000017945 */ /* 0x000fd80003800000 */
[----:B------:R-:W-:Y:S05]  /*51e0*/  @P3 BRA `(.L_x_6014) ;  /* 0x0000000400c03947 */ /* 0x000fea0003800000 */
[----:B----4-:R-:W-:Y:S01]  /*51f0*/  IADD3 R69, P3, P4, R130, R132, R16 ;  /* 0x0000008482457210 */ /* 0x010fe20007c7e010 */
[----:B------:R-:W-:Y:S03]  /*5200*/  BSSY B2, `(.L_x_6015) ;  /* 0x0000038000027945 */ /* 0x000fe60003800000 */
[----:B------:R-:W-:Y:S01]  /*5210*/  IADD3.X R68, R128, R88, R17, P3, P4 ;  /* 0x0000005880447210 */ /* 0x000fe20001fe8411 */
[----:B------:R-:W-:Y:S08]  /*5220*/  @P0 BRA `(.L_x_6016) ;  /* 0x0000000000d40947 */ /* 0x000ff00003800000 */
[----:B-123--:R1:W2:Y:S01]  /*5230*/  LDS.128 R40, [R5+0x21400] ;  /* 0x0214000005287984 */ /* 0x00e2a20000000c00 */
        /* <DEDUP_REMOVED lines=46> */
.L_x_6018:
[----:B------:R-:W-:Y:S05]  /*5520*/  BSYNC B3 ;  /* 0x0000000000037941 */ /* 0x000fea0003800000 */
.L_x_6017:
[----:B------:R-:W-:Y:S01]  /*5530*/  ULDC.64 UR4, c[0x0][0x2d8] ;  /* 0x0000b60000047ab9 */ /* 0x000fe20000000a00 */
[----:B------:R-:W-:Y:S01]  /*5540*/  ULDC.64 UR6, c[0x0][0x208] ;  /* 0x0000820000067ab9 */ /* 0x000fe20000000a00 */
[----:B------:R-:W-:-:S04]  /*5550*/  LEA R64, P3, R70, UR4, 0x1 ;  /* 0x0000000446407c11 */ /* 0x000fc8000f8608ff */
[----:B------:R-:W-:-:S05]  /*5560*/  LEA.HI.X R65, R70, UR5, R71, 0x1, P3 ;  /* 0x0000000546417c11 */ /* 0x000fca00098f0c47 */
[----:B--2---:R4:W-:Y:S04]  /*5570*/  STG.E.128 desc[UR6][R64.64], R40 ;  /* 0x0000002840007986 */ /* 0x0049e8000c101d06 */
.L_x_6016:
[----:B------:R-:W-:Y:S05]  /*5580*/  BSYNC B2 ;  /* 0x0000000000027941 */ /* 0x000fea0003800000 */
.L_x_6015:
[----:B------:R-:W-:Y:S05]  /*5590*/  @P1 BRA `(.L_x_6014) ;  /* 0x0000000000d41947 */ /* 0x000fea0003800000 */
[----:B-1234-:R1:W2:Y:S01]  /*55a0*/  LDS.128 R40, [R5+0x26c00] ;  /* 0x026c000005287984 */ /* 0x01e2a20000000c00 */
        /* <DEDUP_REMOVED lines=46> */
.L_x_6020:
[----:B------:R-:W-:Y:S05]  /*5890*/  BSYNC B2 ;  /* 0x0000000000027941 */ /* 0x000fea0003800000 */
.L_x_6019:
[----:B------:R-:W-:Y:S01]  /*58a0*/  ULDC.64 UR4, c[0x0][0x2d8] ;  /* 0x0000b60000047ab9 */ /* 0x000fe20000000a00 */
[----:B------:R-:W-:Y:S01]  /*58b0*/  ULDC.64 UR6, c[0x0][0x208] ;  /* 0x0000820000067ab9 */ /* 0x000fe20000000a00 */
[----:B------:R-:W-:-:S04]  /*58c0*/  LEA R60, P3, R69, UR4, 0x1 ;  /* 0x00000004453c7c11 */ /* 0x000fc8000f8608ff */
[----:B------:R-:W-:-:S05]  /*58d0*/  LEA.HI.X R61, R69, UR5, R68, 0x1, P3 ;  /* 0x00000005453d7c11 */ /* 0x000fca00098f0c44 */
[----:B--2---:R1:W-:Y:S04]  /*58e0*/  STG.E.128 desc[UR6][R60.64], R40 ;  /* 0x000000283c007986 */ /* 0x0043e8000c101d06 */
.L_x_6014:
[----:B------:R-:W-:Y:S05]  /*58f0*/  BSYNC B1 ;  /* 0x0000000000017941 */ /* 0x000fea0003800000 */
.L_x_6013:
[----:B------:R-:W-:Y:S01]  /*5900*/  LOP3.LUT P3, RZ, R91, 0x2, RZ, 0xc0, !PT ;  /* 0x000000025bff7812 */ /* 0x000fe2000786c0ff */
[----:B------:R-:W-:-:S12]  /*5910*/  BSSY B1, `(.L_x_6021) ;  /* 0x0000072000017945 */ /* 0x000fd80003800000 */
[----:B------:R-:W-:Y:S05]  /*5920*/  @P3 BRA `(.L_x_6022) ;  /* 0x0000000400c03947 */ /* 0x000fea0003800000 */
[----:B------:R-:W-:Y:S01]  /*5930*/  IADD3 R67, P3, P4, R136, R132, R16 ;  /* 0x0000008488437210 */ /* 0x000fe20007c7e010 */
[----:B------:R-:W-:Y:S03]  /*5940*/  BSSY B2, `(.L_x_6023) ;  /* 0x0000038000027945 */ /* 0x000fe60003800000 */
[----:B----4-:R-:W-:Y:S01]  /*5950*/  IADD3.X R69, R131, R88, R17, P3, P4 ;  /* 0x0000005883457210 */ /* 0x010fe20001fe8411 */
        /* <DEDUP_REMOVED lines=48> */
.L_x_6026:
[----:B------:R-:W-:Y:S05]  /*5c60*/  BSYNC B3 ;  /* 0x0000000000037941 */ /* 0x000fea0003800000 */
.L_x_6025:
[----:B------:R-:W-:Y:S01]  /*5c70*/  ULDC.64 UR4, c[0x0][0x2d8] ;  /* 0x0000b60000047ab9 */ /* 0x000fe20000000a00 */
[----:B------:R-:W-:Y:S01]  /*5c80*/  ULDC.64 UR6, c[0x0][0x208] ;  /* 0x0000820000067ab9 */ /* 0x000fe20000000a00 */
[----:B------:R-:W-:-:S04]  /*5c90*/  LEA R56, P3, R65, UR4, 0x1 ;  /* 0x0000000441387c11 */ /* 0x000fc8000f8608ff */
[----:B------:R-:W-:-:S05]  /*5ca0*/  LEA.HI.X R57, R65, UR5, R68, 0x1, P3 ;  /* 0x0000000541397c11 */ /* 0x000fca00098f0c44 */
[----:B--2---:R4:W-:Y:S04]  /*5cb0*/  STG.E.128 desc[UR6][R56.64], R40 ;  /* 0x0000002838007986 */ /* 0x0049e8000c101d06 */
.L_x_6024:
[----:B------:R-:W-:Y:S05]  /*5cc0*/  BSYNC B2 ;  /* 0x0000000000027941 */ /* 0x000fea0003800000 */
.L_x_6023:
        /* <DEDUP_REMOVED lines=48> */
.L_x_6028:
[----:B------:R-:W-:Y:S05]  /*5fd0*/  BSYNC B2 ;  /* 0x0000000000027941 */ /* 0x000fea0003800000 */
.L_x_6027:
[----:B------:R-:W-:Y:S01]  /*5fe0*/  ULDC.64 UR4, c[0x0][0x2d8] ;  /* 0x0000b60000047ab9 */ /* 0x000fe20000000a00 */
[----:B------:R-:W-:Y:S01]  /*5ff0*/  ULDC.64 UR6, c[0x0][0x208] ;  /* 0x0000820000067ab9 */ /* 0x000fe20000000a00 */
[----:B------:R-:W-:-:S04]  /*6000*/  LEA R52, P3, R63, UR4, 0x1 ;  /* 0x000000043f347c11 */ /* 0x000fc8000f8608ff */
[----:B------:R-:W-:-:S05]  /*6010*/  LEA.HI.X R53, R63, UR5, R64, 0x1, P3 ;  /* 0x000000053f357c11 */ /* 0x000fca00098f0c40 */
[----:B--2---:R1:W-:Y:S04]  /*6020*/  STG.E.128 desc[UR6][R52.64], R40 ;  /* 0x0000002834007986 */ /* 0x0043e8000c101d06 */
.L_x_6022:
[----:B------:R-:W-:Y:S05]  /*6030*/  BSYNC B1 ;  /* 0x0000000000017941 */ /* 0x000fea0003800000 */
.L_x_6021:
[----:B------:R-:W-:Y:S05]  /*6040*/  @P5 BRA `(.L_x_6029) ;  /* 0x0000005000705947 */ /* 0x000fea0003800000 */
[----:B------:R-:W-:Y:S01]  /*6050*/  IADD3 R132, P3, P4, R141, R132, R16 ;  /* 0x000000848d847210 */ /* 0x000fe20007c7e010 */
[----:B------:R-:W-:Y:S03]  /*6060*/  BSSY B1, `(.L_x_6030) ;  /* 0x0000038000017945 */ /* 0x000fe60003800000 */
[----:B------:R-:W-:Y:S01]  /*6070*/  IADD3.X R88, R140, R88, R17, P3, P4 ;  /* 0x000000588c587210 */ /* 0x000fe20001fe8411 */
[----:B------:R-:W-:Y:S08]  /*6080*/  @P0 BRA `(.L_x_6031) ;  /* 0x0000000000d40947 */ /* 0x000ff00003800000 */
[----:B-1234-:R1:W2:Y:S01]  /*6090*/  LDS.128 R40, [R5+0x23400] ;  /* 0x0234000005287984 */ /* 0x01e2a20000000c00 */
[----:B------:R-:W-:Y:S01]  /*60a0*/  ISETP.GE.AND P4, PT, R18, R80, PT ;  /* 0x000000501200720c */ /* 0x000fe20003f86270 */
[----:B------:R-:W-:Y:S01]  /*60b0*/  BSSY B2, `(.L_x_6032) ;  /* 0x000002c000027945 */ /* 0x000fe20003800000 */
[----:B------:R-:W-:-:S11]  /*60c0*/  IADD3 R59, P3, R132, R98, RZ ;  /* 0x00000062843b7210 */ /* 0x000fd60007f7e0ff */
        /* <DEDUP_REMOVED lines=42> */
.L_x_6033:
[----:B------:R-:W-:Y:S05]  /*6370*/  BSYNC B2 ;  /* 0x0000000000027941 */ /* 0x000fea0003800000 */
.L_x_6032:
[----:B------:R-:W-:Y:S01]  /*6380*/  ULDC.64 UR4, c[0x0][0x2d8] ;  /* 0x0000b60000047ab9 */ /* 0x000fe20000000a00 */
[----:B------:R-:W-:Y:S01]  /*6390*/  IMAD.X R50, R88, 0x1, R15, P3 ;  /* 0x0000000158327824 */ /* 0x000fe200018e060f */
[----:B------:R-:W-:Y:S01]  /*63a0*/  LEA R48, P3, R59, UR4, 0x1 ;  /* 0x000000043b307c11 */ /* 0x000fe2000f8608ff */
[----:B------:R-:W-:-:S03]  /*63b0*/  ULDC.64 UR6, c[0x0][0x208] ;  /* 0x0000820000067ab9 */ /* 0x000fc60000000a00 */
[----:B------:R-:W-:-:S05]  /*63c0*/  LEA.HI.X R49, R59, UR5, R50, 0x1, P3 ;  /* 0x000000053b317c11 */ /* 0x000fca00098f0c32 */
[----:B--2---:R1:W-:Y:S04]  /*63d0*/  STG.E.128 desc[UR6][R48.64], R40 ;  /* 0x0000002830007986 */ /* 0x0043e8000c101d06 */
.L_x_6031:
[----:B------:R-:W-:Y:S05]  /*63e0*/  BSYNC B1 ;  /* 0x0000000000017941 */ /* 0x000fea0003800000 */
.L_x_6030:
[----:B------:R-:W-:Y:S05]  /*63f0*/  @P1 BRA `(.L_x_6029) ;  /* 0x0000004c00841947 */ /* 0x000fea0003800000 */
[----:B-1234-:R1:W2:Y:S01]  /*6400*/  LDS.128 R40, [R5+0x28c00] ;  /* 0x028c000005287984 */ /* 0x01e2a20000000c00 */
[----:B------:R-:W-:Y:S01]  /*6410*/  ISETP.GE.AND P4, PT, R221, R80, PT ;  /* 0x00000050dd00720c */ /* 0x000fe20003f86270 */
[----:B------:R-:W-:Y:S01]  /*6420*/  BSSY B1, `(.L_x_6034) ;  /* 0x000002c000017945 */ /* 0x000fe20003800000 */
[----:B------:R-:W-:-:S11]  /*6430*/  IADD3 R55, P3, R132, R13, RZ ;  /* 0x0000000d84377210 */ /* 0x000fd60007f7e0ff */
        /* <DEDUP_REMOVED lines=42> */
.L_x_6035:
[----:B------:R-:W-:Y:S05]  /*66e0*/  BSYNC B1 ;  /* 0x0000000000017941 */ /* 0x000fea0003800000 */
.L_x_6034:
[----:B------:R-:W-:Y:S01]  /*66f0*/  ULDC.64 UR4, c[0x0][0x2d8] ;  /* 0x0000b60000047ab9 */ /* 0x000fe20000000a00 */
[----:B------:R-:W-:Y:S01]  /*6700*/  IMAD.X R88, R88, 0x1, R8, P3 ;  /* 0x0000000158587824 */ /* 0x000fe200018e0608 */
[----:B------:R-:W-:Y:S01]  /*6710*/  LEA R44, P3, R55, UR4, 0x1 ;  /* 0x00000004372c7c11 */ /* 0x000fe2000f8608ff */
[----:B------:R-:W-:-:S03]  /*6720*/  ULDC.64 UR6, c[0x0][0x208] ;  /* 0x0000820000067ab9 */ /* 0x000fc60000000a00 */
[----:B------:R-:W-:-:S05]  /*6730*/  LEA.HI.X R45, R55, UR5, R88, 0x1, P3 ;  /* 0x00000005372d7c11 */ /* 0x000fca00098f0c58 */
[----:B--2---:R1:W-:Y:S01]  /*6740*/  STG.E.128 desc[UR6][R44.64], R40 ;  /* 0x000000282c007986 */ /* 0x0043e2000c101d06 */
[----:B------:R-:W-:Y:S05]  /*6750*/  BRA `(.L_x_6029) ;  /* 0x0000004800ac7947 */ /* 0x000fea0003800000 */
.L_x_5973:
[----:B------:R-:W-:Y:S01]  /*6760*/  ISETP.GE.AND P4, PT, R223, R4, PT ;  /* 0x00000004df00720c */ /* 0x000fe20003f86270 */
[----:B------:R-:W-:-:S03]  /*6770*/  ULDC.64 UR4, c[0x0][0x208] ;  /* 0x0000820000047ab9 */ /* 0x000fc60000000a00 */
[----:B------:R-:W-:-:S13]  /*6780*/  ISETP.GE.OR P4, PT, R16, R80, P4 ;  /* 0x000000501000720c */ /* 0x000fda0002786670 */
[----:B0-----:R-:W-:Y:S01]  /*6790*/  @!P4 IADD3 R46, P2, P3, R104, R92, R35 ;  /* 0x0000005c682ec210 */ /* 0x001fe20007b5e023 */
[----:B------:R-:W0:Y:S03]  /*67a0*/  @!P4 LDC.64 R56, c[0x0][0x3c8] ;  /* 0x0000f200ff38cb82 */ /* 0x000e260000000a00 */
[----:B------:R-:W-:Y:S02]  /*67b0*/  @!P4 IADD3.X R47, R27, R3, R38, P2, P3 ;  /* 0x000000031b2fc210 */ /* 0x000fe400017e6426 */
[----:B------:R-:W-:-:S03]  /*67c0*/  @!P4 IADD3 R44, P2, P3, R110, R90, R30 ;  /* 0x0000005a6e2cc210 */ /* 0x000fc60007b5e01e */
[----:B------:R-:W1:Y:S01]  /*67d0*/  @!P4 LDC.64 R58, c[0x0][0x3e0] ;  /* 0x0000f800ff3acb82 */ /* 0x000e620000000a00 */
[----:B------:R-:W-:Y:S02]  /*67e0*/  @!P4 IADD3.X R45, R21, R0, R32, P2, P3 ;  /* 0x00000000152dc210 */ /* 0x000fe400017e6420 */
[----:B------:R-:W-:-:S04]  /*67f0*/  ISETP.GE.AND P3, PT, R222, R4, PT ;  /* 0x00000004de00720c */ /* 0x000fc80003f66270 */
[----:B------:R-:W-:-:S13]  /*6800*/  ISETP.GE.OR P3, PT, R16, R80, P3 ;  /* 0x000000501000720c */ /* 0x000fda0001f66670 */
[----:B------:R-:W-:Y:S01]  /*6810*/  @!P3 IADD3 R42, P2, P5, R104, R34, R92 ;  /* 0x00000022682ab210 */ /* 0x000fe20007d5e05c */
[----:B------:R-:W2:Y:S03]  /*6820*/  @!P3 LDC.64 R64, c[0x0][0x3c8] ;  /* 0x0000f200ff40bb82 */ /* 0x000ea60000000a00 */
[----:B------:R-:W-:Y:S02]  /*6830*/  @!P3 IADD3.X R43, R27, R37, R3, P2, P5 ;  /* 0x000000251b2bb210 */ /* 0x000fe400017ea403 */
[----:B------:R-:W-:-:S03]  /*6840*/  @!P3 IADD3 R40, P2, P5, R110, R29, R90 ;  /* 0x0000001d6e28b210 */ /* 0x000fc60007d5e05a */
[----:B------:R-:W3:Y:S01]  /*6850*/  @!P3 LDC.64 R66, c[0x0][0x3e0] ;  /* 0x0000f800ff42bb82 */ /* 0x000ee20000000a00 */
[----:B------:R-:W-:Y:S02]  /*6860*/  @!P3 IADD3.X R41, R21, R31, R0, P2, P5 ;  /* 0x0000001f1529b210 */ /* 0x000fe400017ea400 */
[----:B------:R-:W-:-:S04]  /*6870*/  ISETP.GE.AND P2, PT, R225, R4, PT ;  /* 0x00000004e100720c */ /* 0x000fc80003f46270 */
[----:B------:R-:W-:-:S13]  /*6880*/  ISETP.GE.OR P2, PT, R16, R80, P2 ;  /* 0x000000501000720c */ /* 0x000fda0001746670 */
[----:B------:R-:W-:Y:S01]  /*6890*/  @!P2 IADD3 R70, P5, P6, R104, R33, R92 ;  /* 0x000000216846a210 */ /* 0x000fe20007ebe05c */
[----:B------:R-:W4:Y:S03]  /*68a0*/  @!P2 LDC.64 R72, c[0x0][0x3c8] ;  /* 0x0000f200ff48ab82 */ /* 0x000f260000000a00 */
[----:B------:R-:W-:Y:S02]  /*68b0*/  @!P2 IADD3.X R71, R27, R36, R3, P5, P6 ;  /* 0x000000241b47a210 */ /* 0x000fe40002fec403 */
[----:B------:R-:W-:-:S03]  /*68c0*/  @!P2 IADD3 R68, P5, P6, R110, R121, R90 ;  /* 0x000000796e44a210 */ /* 0x000fc60007ebe05a */
[----:B------:R-:W4:Y:S01]  /*68d0*/  @!P2 LDC.64 R74, c[0x0][0x3e0] ;  /* 0x0000f800ff4aab82 */ /* 0x000f220000000a00 */
[----:B------:R-:W-:Y:S02]  /*68e0*/  @!P2 IADD3.X R69, R21, R120, R0, P5, P6 ;  /* 0x000000781545a210 */ /* 0x000fe40002fec400 */
[----:B------:R-:W-:-:S04]  /*68f0*/  ISETP.GE.AND P5, PT, R22, R4, PT ;  /* 0x000000041600720c */ /* 0x000fc80003fa6270 */
[----:B------:R-:W-:-:S13]  /*6900*/  ISETP.GE.OR P5, PT, R16, R80, P5 ;  /* 0x000000501000720c */ /* 0x000fda0002fa6670 */
[----:B------:R-:W0:Y:S01]  /*6910*/  @!P5 LDC.64 R48, c[0x0][0x3c8] ;  /* 0x0000f200ff30db82 */ /* 0x000e220000000a00 */
[----:B------:R-:W-:-:S05]  /*6920*/  @!P5 IADD3 R50, P6, R104, R92, RZ ;  /* 0x0000005c6832d210 */ /* 0x000fca0007fde0ff */
[----:B------:R-:W-:Y:S01]  /*6930*/  @!P5 IMAD.X R51, R3, 0x1, R27, P6 ;  /* 0x000000010333d824 */ /* 0x000fe200030e061b */
[----:B0-----:R-:W-:-:S04]  /*6940*/  @!P5 LEA R48, P6, R50, R48, 0x1 ;  /* 0x000000303230d211 */ /* 0x001fc800078c08ff */
[----:B------:R-:W-:Y:S02]  /*6950*/  @!P5 LEA.HI.X R49, R50, R49, R51, 0x1, P6 ;  /* 0x000000313231d211 */ /* 0x000fe400030f0c33 */
[----:B------:R-:W0:Y:S01]  /*6960*/  @!P5 LDC.64 R50, c[0x0][0x3e0] ;  /* 0x0000f800ff32db82 */ /* 0x000e220000000a00 */
[----:B------:R-:W-:-:S05]  /*6970*/  @!P5 IADD3 R52, P6, R110, R90, RZ ;  /* 0x0000005a6e34d210 */ /* 0x000fca0007fde0ff */
[----:B------:R-:W-:Y:S01]  /*6980*/  @!P5 IMAD.X R53, R0, 0x1, R21, P6 ;  /* 0x000000010035d824 */ /* 0x000fe200030e0615 */
[----:B0-----:R-:W-:-:S04]  /*6990*/  @!P5 LEA R50, P6, R52, R50, 0x1 ;  /* 0x000000323432d211 */ /* 0x001fc800078c08ff */
[----:B------:R-:W-:Y:S02]  /*69a0*/  @!P5 LEA.HI.X R51, R52, R51, R53, 0x1, P6 ;  /* 0x000000333433d211 */ /* 0x000fe400030f0c35 */
[----:B------:R-:W-:-:S04]  /*69b0*/  @!P4 LEA R56, P6, R46, R56, 0x1 ;  /* 0x000000382e38c211 */ /* 0x000fc800078c08ff */
[----:B------:R-:W-:Y:S02]  /*69c0*/  @!P4 LEA.HI.X R57, R46, R57, R47, 0x1, P6 ;  /* 0x000000392e39c211 */ /* 0x000fe400030f0c2f */
[----:B------:R-:W-:Y:S02]  /*69d0*/  CS2R R46, SRZ ;  /* 0x00000000002e7805 */ /* 0x000fe4000001ff00 */
[----:B-1----:R-:W-:-:S04]  /*69e0*/  @!P4 LEA R58, P6, R44, R58, 0x1 ;  /* 0x0000003a2c3ac211 */ /* 0x002fc800078c08ff */
[----:B------:R-:W-:Y:S02]  /*69f0*/  @!P4 LEA.HI.X R59, R44, R59, R45, 0x1, P6 ;  /* 0x0000003b2c3bc211 */ /* 0x000fe400030f0c2d */
[----:B------:R-:W-:Y:S02]  /*6a00*/  CS2R R44, SRZ ;  /* 0x00000000002c7805 */ /* 0x000fe4000001ff00 */
[----:B--2---:R-:W-:-:S04]  /*6a10*/  @!P3 LEA R64, P6, R42, R64, 0x1 ;  /* 0x000000402a40b211 */ /* 0x004fc800078c08ff */
[----:B------:R-:W-:Y:S02]  /*6a20*/  @!P3 LEA.HI.X R65, R42, R65, R43, 0x1, P6 ;  /* 0x000000412a41b211 */ /* 0x000fe400030f0c2b */
[----:B------:R-:W-:Y:S02]  /*6a30*/  CS2R R42, SRZ ;  /* 0x00000000002a7805 */ /* 0x000fe4000001ff00 */
[C---:B---3--:R-:W-:Y:S01]  /*6a40*/  @!P3 LEA R66, P6, R40.reuse, R66, 0x1 ;  /* 0x000000422842b211 */ /* 0x048fe200078c08ff */
[----:B------:R0:W5:Y:S03]  /*6a50*/  @!P5 LDG.E.128 R44, desc[UR4][R50.64] ;  /* 0x00000004322cd981 */ /* 0x000166000c1e1d00 */
[----:B------:R-:W-:Y:S02]  /*6a60*/  @!P3 LEA.HI.X R67, R40, R67, R41, 0x1, P6 ;  /* 0x000000432843b211 */ /* 0x000fe400030f0c29 */
[----:B------:R-:W-:-:S02]  /*6a70*/  CS2R R40, SRZ ;  /* 0x0000000000287805 */ /* 0x000fc4000001ff00 */
[----:B------:R-:W-:Y:S02]  /*6a80*/  CS2R R54, SRZ ;  /* 0x0000000000367805 */ /* 0x000fe4000001ff00 */
[----:B------:R-:W-:Y:S02]  /*6a90*/  CS2R R52, SRZ ;  /* 0x0000000000347805 */ /* 0x000fe4000001ff00 */
[----:B------:R1:W5:Y:S01]  /*6aa0*/  @!P5 LDG.E.128 R40, desc[UR4][R48.64] ;  /* 0x000000043028d981 */ /* 0x000362000c1e1d00 */
[----:B0-----:R-:W-:Y:S02]  /*6ab0*/  CS2R R50, SRZ ;  /* 0x0000000000327805 */ /* 0x001fe4000001ff00 */
[----:B------:R-:W-:Y:S02]  /*6ac0*/  CS2R R62, SRZ ;  /* 0x00000000003e7805 */ /* 0x000fe4000001ff00 */
[----:B------:R-:W-:Y:S01]  /*6ad0*/  CS2R R60, SRZ ;  /* 0x00000000003c7805 */ /* 0x000fe2000001ff00 */
[----:B------:R0:W5:Y:S05]  /*6ae0*/  @!P4 LDG.E.128 R52, desc[UR4][R58.64] ;  /* 0x000000043a34c981 */ /* 0x00016a000c1e1d00 */
[----:B------:R-:W5:Y:S01]  /*6af0*/  @!P3 LDG.E.128 R60, desc[UR4][R66.64] ;  /* 0x00000004423cb981 */ /* 0x000f62000c1e1d00 */
[----:B-1----:R-:W-:-:S02]  /*6b00*/  CS2R R48, SRZ ;  /* 0x0000000000307805 */ /* 0x002fc4000001ff00 */
[----:B0-----:R-:W-:-:S04]  /*6b10*/  CS2R R58, SRZ ;  /* 0x00000000003a7805 */ /* 0x001fc8000001ff00 */
[----:B------:R0:W5:Y:S02]  /*6b20*/  @!P4 LDG.E.128 R48, desc[UR4][R56.64] ;  /* 0x000000043830c981 */ /* 0x000164000c1e1d00 */
[----:B0-----:R-:W-:-:S06]  /*6b30*/  CS2R R56, SRZ ;  /* 0x0000000000387805 */ /* 0x001fcc000001ff00 */
[----:B------:R0:W5:Y:S01]  /*6b40*/  @!P3 LDG.E.128 R56, desc[UR4][R64.64] ;  /* 0x000000044038b981 */ /* 0x000162000c1e1d00 */
[----:B----4-:R-:W-:-:S04]  /*6b50*/  @!P2 LEA R72, P3, R70, R72, 0x1 ;  /* 0x000000484648a211 */ /* 0x010fc800078608ff */
[----:B------:R-:W-:Y:S02]  /*6b60*/  @!P2 LEA.HI.X R73, R70, R73, R71, 0x1, P3 ;  /* 0x000000494649a211 */ /* 0x000fe400018f0c47 */
[----:B------:R-:W-:-:S04]  /*6b70*/  @!P2 LEA R74, P3, R68, R74, 0x1 ;  /* 0x0000004a444aa211 */ /* 0x000fc800078608ff */
[----:B------:R-:W-:Y:S02]  /*6b80*/  @!P2 LEA.HI.X R75, R68, R75, R69, 0x1, P3 ;  /* 0x0000004b444ba211 */ /* 0x000fe400018f0c45 */
[----:B------:R-:W-:-:S04]  /*6b90*/  ISETP.GE.AND P3, PT, R224, R4, PT ;  /* 0x00000004e000720c */ /* 0x000fc80003f66270 */
[----:B------:R-:W-:Y:S02]  /*6ba0*/  ISETP.GE.OR P3, PT, R16, R80, P3 ;  /* 0x000000501000720c */ /* 0x000fe40001f66670 */
[----:B------:R-:W-:Y:S02]  /*6bb0*/  CS2R R66, SRZ ;  /* 0x0000000000427805 */ /* 0x000fe4000001ff00 */
[----:B0-----:R-:W-:Y:S02]  /*6bc0*/  CS2R R64, SRZ ;  /* 0x0000000000407805 */ /* 0x001fe4000001ff00 */
[----:B------:R-:W-:Y:S02]  /*6bd0*/  CS2R R70, SRZ ;  /* 0x0000000000467805 */ /* 0x000fe4000001ff00 */
[----:B------:R-:W-:Y:S01]  /*6be0*/  CS2R R68, SRZ ;  /* 0x0000000000447805 */ /* 0x000fe2000001ff00 */
[----:B------:R-:W-:Y:S01]  /*6bf0*/  BSSY B1, `(.L_x_6036) ;  /* 0x0000021000017945 */ /* 0x000fe20003800000 */
[----:B------:R0:W5:Y:S04]  /*6c00*/  @!P2 LDG.E.128 R64, desc[UR4][R72.64] ;  /* 0x000000044840a981 */ /* 0x000168000c1e1d00 */
[----:B------:R1:W5:Y:S01]  /*6c10*/  @!P2 LDG.E.128 R68, desc[UR4][R74.64] ;  /* 0x000000044a44a981 */ /* 0x000362000c1e1d00 */
[----:B------:R-:W-:-:S02]  /*6c20*/  ISETP.GE.AND P2, PT, R226, R4, PT ;  /* 0x00000004e200720c */ /* 0x000fc40003f46270 */
[----:B------:R-:W-:Y:S02]  /*6c30*/  CS2R R78, SRZ ;  /* 0x00000000004e7805 */ /* 0x000fe4000001ff00 */
[----:B------:R-:W-:Y:S02]  /*6c40*/  CS2R R76, SRZ ;  /* 0x00000000004c7805 */ /* 0x000fe4000001ff00 */
[----:B------:R-:W-:Y:S02]  /*6c50*/  ISETP.GE.OR P2, PT, R16, R80, P2 ;  /* 0x000000501000720c */ /* 0x000fe40001746670 */
[----:B0-----:R-:W-:Y:S02]  /*6c60*/  CS2R R72, SRZ ;  /* 0x0000000000487805 */ /* 0x001fe4000001ff00 */
[----:B-1----:R-:W-:Y:S01]  /*6c70*/  CS2R R74, SRZ ;  /* 0x00000000004a7805 */ /* 0x002fe2000001ff00 */
[----:B------:R-:W-:Y:S08]  /*6c80*/  @P3 BRA `(.L_x_6037) ;  /* 0x00000000005c3947 */ /* 0x000ff00003800000 */
[----:B------:R-:W0:Y:S01]  /*6c90*/  LDC.64 R76, c[0x0][0x3d8] ;  /* 0x0000f600ff4c7b82 */ /* 0x000e220000000a00 */
[----:B------:R-:W-:Y:S01]  /*6ca0*/  MOV R74, R92 ;  /* 0x0000005c004a7202 */ /* 0x000fe20000000f00 */
[----:B------:R-:W-:Y:S01]  /*6cb0*/  IMAD.MOV.U32 R75, RZ, RZ, R3 ;  /* 0x000000ffff4b7224 */ /* 0x000fe200078e0003 */
[----:B------:R-:W-:Y:S01]  /*6cc0*/  ULDC.64 UR4, c[0x0][0x3c8] ;  /* 0x0000f20000047ab9 */ /* 0x000fe20000000a00 */
[----:B------:R-:W-:Y:S01]  /*6cd0*/  IMAD.MOV.U32 R78, RZ, RZ, R90 ;  /* 0x000000ffff4e7224 */ /* 0x000fe200078e005a */
[----:B------:R-:W-:Y:S01]  /*6ce0*/  ULDC.64 UR6, c[0x0][0x3e0] ;  /* 0x0000f80000067ab9 */ /* 0x000fe20000000a00 */
[----:B------:R-:W-:Y:S01]  /*6cf0*/  IMAD.MOV.U32 R79, RZ, RZ, R0 ;  /* 0x000000ffff4f7224 */ /* 0x000fe200078e0000 */
[----:B------:R-:W-:Y:S01]  /*6d00*/  ULDC.64 UR8, c[0x0][0x208] ;  /* 0x0000820000087ab9 */ /* 0x000fe20000000a00 */
[----:B------:R-:W1:Y:S01]  /*6d10*/  LDC.64 R72, c[0x0][0x3e8] ;  /* 0x0000fa00ff487b82 */ /* 0x000e620000000a00 */
[----:B0-----:R-:W-:-:S04]  /*6d20*/  IMAD.WIDE.U32 R74, R76, 0x60, R74 ;  /* 0x000000604c4a7825 */ /* 0x001fc800078e004a */
[----:B------:R-:W-:Y:S01]  /*6d30*/  IMAD R77, R77, 0x60, RZ ;  /* 0x000000604d4d7824 */ /* 0x000fe200078e02ff */
[----:B------:R-:W-:Y:S01]  /*6d40*/  IADD3 R76, P3, R104, R74, RZ ;  /* 0x0000004a684c7210 */ /* 0x000fe20007f7e0ff */
[----:B-1----:R-:W-:-:S03]  /*6d50*/  IMAD.WIDE.U32 R78, R72, 0x60, R78 ;  /* 0x00000060484e7825 */ /* 0x002fc600078e004e */
[----:B------:R-:W-:Y:S01]  /*6d60*/  IADD3.X R75, R27, R75, R77, P3, !PT ;  /* 0x0000004b1b4b7210 */ /* 0x000fe20001ffe44d */
[----:B------:R-:W-:Y:S01]  /*6d70*/  IMAD R73, R73, 0x60, RZ ;  /* 0x0000006049497824 */ /* 0x000fe200078e02ff */
[----:B------:R-:W-:-:S04]  /*6d80*/  IADD3 R74, P3, R110, R78, RZ ;  /* 0x0000004e6e4a7210 */ /* 0x000fc80007f7e0ff */
[----:B------:R-:W-:Y:S02]  /*6d90*/  IADD3.X R79, R21, R79, R73, P3, !PT ;  /* 0x0000004f154f7210 */ /* 0x000fe40001ffe449 */
[----:B------:R-:W-:-:S04]  /*6da0*/  LEA R72, P3, R76, UR4, 0x1 ;  /* 0x000000044c487c11 */ /* 0x000fc8000f8608ff */
[----:B------:R-:W-:Y:S02]  /*6db0*/  LEA.HI.X R73, R76, UR5, R75, 0x1, P3 ;  /* 0x000000054c497c11 */ /* 0x000fe400098f0c4b */
[----:B------:R-:W-:-:S04]  /*6dc0*/  LEA R76, P3, R74, UR6, 0x1 ;  /* 0x000000064a4c7c11 */ /* 0x000fc8000f8608ff */
[----:B------:R-:W-:Y:S02]  /*6dd0*/  LEA.HI.X R77, R74, UR7, R79, 0x1, P3 ;  /* 0x000000074a4d7c11 */ /* 0x000fe400098f0c4f */
[----:B------:R-:W5:Y:S04]  /*6de0*/  LDG.E.128 R72, desc[UR8][R72.64] ;  /* 0x0000000848487981 */ /* 0x000f68000c1e1d00 */
[----:B------:R-:W5:Y:S03]  /*6df0*/  LDG.E.128 R76, desc[UR8][R76.64] ;  /* 0x000000084c4c7981 */ /* 0x000f66000c1e1d00 */
.L_x_6037:
[----:B------:R-:W-:Y:S05]  /*6e00*/  BSYNC B1 ;  /* 0x0000000000017941 */ /* 0x000fea0003800000 */
.L_x_6036:
[----:B------:R-:W-:Y:S01]  /*6e10*/  BSSY B1, `(.L_x_6038) ;  /* 0x000001d000017945 */ /* 0x000fe20003800000 */
[----:B------:R-:W-:Y:S02]  /*6e20*/  ISETP.GE.AND P3, PT, R16, R80, PT ;  /* 0x000000501000720c */ /* 0x000fe40003f66270 */
[----:B------:R-:W-:Y:S02]  /*6e30*/  CS2R R82, SRZ ;  /* 0x0000000000527805 */ /* 0x000fe4000001ff00 */
[----:B------:R-:W-:Y:S02]  /*6e40*/  CS2R R80, SRZ ;  /* 0x0000000000507805 */ /* 0x000fe4000001ff00 */
[----:B------:R-:W-:Y:S02]  /*6e50*/  CS2R R86, SRZ ;  /* 0x0000000000567805 */ /* 0x000fe4000001ff00 */
[----:B-----5:R-:W-:Y:S02]  /*6e60*/  MOV R89, R74 ;  /* 0x0000004a00597202 */ /* 0x020fe40000000f00 */
[----:B------:R-:W-:Y:S01]  /*6e70*/  CS2R R84, SRZ ;  /* 0x0000000000547805 */ /* 0x000fe2000001ff00 */
[----:B------:R-:W-:Y:S06]  /*6e80*/  @P2 BRA `(.L_x_6039) ;  /* 0x0000000000542947 */ /* 0x000fec0003800000 */
[----:B------:R-:W0:Y:S01]  /*6e90*/  LDC.64 R82, c[0x0][0x3d8] ;  /* 0x0000f600ff527b82 */ /* 0x000e220000000a00 */
[----:B------:R-:W-:Y:S01]  /*6ea0*/  IMAD.MOV.U32 R93, RZ, RZ, R3 ;  /* 0x000000ffff5d7224 */ /* 0x000fe200078e0003 */
[----:B------:R-:W-:Y:S01]  /*6eb0*/  ULDC.64 UR4, c[0x0][0x3c8] ;  /* 0x0000f20000047ab9 */ /* 0x000fe20000000a00 */
[----:B------:R-:W-:Y:S01]  /*6ec0*/  IMAD.MOV.U32 R91, RZ, RZ, R0 ;  /* 0x000000ffff5b7224 */ /* 0x000fe200078e0000 */
[----:B------:R-:W-:Y:S01]  /*6ed0*/  ULDC.64 UR6, c[0x0][0x3e0] ;  /* 0x0000f80000067ab9 */ /* 0x000fe20000000a00 */
[----:B------:R-:W-:-:S03]  /*6ee0*/  ULDC.64 UR8, c[0x0][0x208] ;  /* 0x0000820000087ab9 */ /* 0x000fc60000000a00 */
        /* <DEDUP_REMOVED lines=12> */
[----:B------:R-:W-:Y:S01]  /*6fb0*/  LEA.HI.X R85, R0, UR7, R91, 0x1, P2 ;  /* 0x0000000700557c11 */ /* 0x000fe200090f0c5b */
[----:B------:R-:W5:Y:S05]  /*6fc0*/  LDG.E.128 R80, desc[UR8][R80.64] ;  /* 0x0000000850507981 */ /* 0x000f6a000c1e1d00 */
[----:B------:R-:W5:Y:S03]  /*6fd0*/  LDG.E.128 R84, desc[UR8][R84.64] ;  /* 0x0000000854547981 */ /* 0x000f66000c1e1d00 */
.L_x_6039:
[----:B------:R-:W-:Y:S05]  /*6fe0*/  BSYNC B1 ;  /* 0x0000000000017941 */ /* 0x000fea0003800000 */
.L_x_6038:
[----:B------:R-:W-:Y:S01]  /*6ff0*/  PRMT R171, R89, 0x7610, R171 ;  /* 0x0000761059ab7816 */ /* 0x000fe200000000ab */
[----:B------:R-:W-:Y:S01]  /*7000*/  IMAD.MOV.U32 R0, RZ, RZ, R75 ;  /* 0x000000ffff007224 */ /* 0x000fe200078e004b */
[----:B------:R-:W-:Y:S01]  /*7010*/  MOV R3, R72 ;  /* 0x0000004800037202 */ /* 0x000fe20000000f00 */
[----:B------:R-:W-:Y:S01]  /*7020*/  IMAD.MOV.U32 R90, RZ, RZ, R78 ;  /* 0x000000ffff5a7224 */ /* 0x000fe200078e004e */
[----:B------:R-:W-:Y:S01]  /*7030*/  ULOP3.LUT UR4, UR60, 0x1, URZ, 0xfc, !UPT ;  /* 0x000000013c047892 */ /* 0x000fe2000f8efc3f */
[----:B------:R-:W-:Y:S01]  /*7040*/  IMAD.MOV.U32 R89, RZ, RZ, R73 ;  /* 0x000000ffff597224 */ /* 0x000fe200078e0049 */
[----:B------:R-:W-:Y:S01]  /*7050*/  PRMT R171, R171, 0x5410, R0 ;  /* 0x00005410abab7816 */ /* 0x000fe20000000000 */
[----:B------:R-:W-:Y:S01]  /*7060*/  IMAD.MOV.U32 R0, RZ, RZ, R79 ;  /* 0x000000ffff007224 */ /* 0x000fe200078e004f */
[----:B------:R-:W-:Y:S01]  /*7070*/  PRMT R173, R90, 0x7610, R173 ;  /* 0x000076105aad7816 */ /* 0x000fe200000000ad */
[----:B-----5:R-:W-:Y:S01]  /*7080*/  IMAD.MOV.U32 R90, RZ, RZ, R82 ;  /* 0x000000ffff5a7224 */ /* 0x020fe200078e0052 */
        /* <DEDUP_REMOVED lines=30> */
[----:B------:R-:W-:Y:S01]  /*7270*/  PRMT R191, R90, 0x7610, R191 ;  /* 0x000076105abf7816 */ /* 0x000fe200000000bf */
[----:B------:R-:W-:Y:S01]  /*7280*/  IMAD.MOV.U32 R90, RZ, RZ, R50 ;  /* 0x000000ffff5a7224 */ /* 0x000fe200078e0032 */
[----:B------:R-:W-:Y:S02]  /*7290*/  MOV R3, R44 ;  /* 0x0000002c00037202 */ /* 0x000fe40000000f00 */
        /* <DEDUP_REMOVED lines=43> */
[----:B------:R-:W-:Y:S02]  /*7550*/  PRMT R167, R3, 0x5410, R89 ;  /* 0x0000541003a77816 */ /* 0x000fe40000000059 */
[----:B------:R-:W-:Y:S01]  /*7560*/  PRMT R170, R170, 0x5410, R0 ;  /* 0x00005410aaaa7816 */ /* 0x000fe20000000000 */
[----:B------:R-:W-:Y:S06]  /*7570*/  @!P2 BRA `(.L_x_6040) ;  /* 0x000000000004a947 */ /* 0x000fec0003800000 */
[----:B------:R-:W-:Y:S01]  /*7580*/  BPT.TRAP 0x1 ;  /* 0x000000040000795c */ /* 0x000fe20000300000 */
.L_x_6040:
[----:B------:R-:W-:Y:S01]  /*7590*/  IMAD R3, R220, 0x8, R2 ;  /* 0x00000008dc037824 */ /* 0x000fe200078e0202 */
[----:B------:R-:W-:Y:S01]  /*75a0*/  SHF.L.U32 R0, R229, 0x1f, RZ ;  /* 0x0000001fe5007819 */ /* 0x000fe200000006ff */
[----:B------:R-:W0:Y:S01]  /*75b0*/  LDC R152, c[0x0][0x2e4] ;  /* 0x0000b900ff987b82 */ /* 0x000e220000000800 */
[----:B------:R-:W-:Y:S01]  /*75c0*/  BSSY B1, `(.L_x_6041) ;  /* 0x0000006000017945 */ /* 0x000fe20003800000 */
[----:B------:R-:W-:Y:S01]  /*75d0*/  IMAD.MOV.U32 R133, RZ, RZ, R88 ;  /* 0x000000ffff857224 */ /* 0x000fe200078e0058 */
[----:B------:R-:W1:Y:S05]  /*75e0*/  SYNCS.PHASECHK.TRANS64.TRYWAIT P4, [R3+URZ+0x34890], R0 ;  /* 0x03489000030075a7 */ /* 0x000e6a000808017f */
[----:B------:R-:W2:Y:S01]  /*75f0*/  LDC.64 R134, c[0x0][0x2f0] ;  /* 0x0000bc00ff867b82 */ /* 0x000ea20000000a00 */
[----:B0-----:R-:W-:Y:S01]  /*7600*/  IADD3 R153, -R97, R152, RZ ;  /* 0x0000009861997210 */ /* 0x001fe20007ffe1ff */
[----:B-1----:R-:W-:Y:S06]  /*7610*/  @!P4 BRA `(.L_x_6042) ;  /* 0x000001dc001cc947 */ /* 0x002fec0003800000 */
.L_x_6287:
[----:B------:R-:W-:Y:S05]  /*7620*/  BSYNC B1 ;  /* 0x0000000000017941 */ /* 0x000fea0003800000 */
.L_x_6041:
[----:B------:R-:W-:Y:S01]  /*7630*/  ISETP.GE.OR P4, PT, R22, R4, P0 ;  /* 0x000000041600720c */ /* 0x000fe20000786670 */
[----:B------:R-:W-:-:S12]  /*7640*/  BSSY B1, `(.L_x_6043) ;  /* 0x000008a000017945 */ /* 0x000fd80003800000 */
[----:B------:R-:W-:Y:S05]  /*7650*/  @P4 BRA `(.L_x_6044) ;  /* 0x0000000800204947 */ /* 0x000fea0003800000 */
[----:B------:R-:W3:Y:S04]  /*7660*/  LDL R88, [R1] ;  /* 0x0000000001587983 */ /* 0x000ee80000100800 */
[----:B------:R-:W4:Y:S04]  /*7670*/  LDL R92, [R1+0x3c] ;  /* 0x00003c00015c7983 */ /* 0x000f280000100800 */
[----:B------:R-:W5:Y:S01]  /*7680*/  LDL R90, [R1+0x64] ;  /* 0x00006400015a7983 */ /* 0x000f620000100800 */
[----:B------:R-:W-:Y:S01]  /*7690*/  BSSY B2, `(.L_x_6045) ;  /* 0x0000072000027945 */ /* 0x000fe20003800000 */
[----:B------:R-:W1:Y:S02]  /*76a0*/  S2R R93, SR_TID.X ;  /* 0x00000000005d7919 */ /* 0x000e640000002100 */
[----:B-1----:R-:W-:-:S05]  /*76b0*/  VIADD R93, R93, 0xffffff80 ;  /* 0xffffff805d5d7836 */ /* 0x002fca0000000000 */
[----:B------:R-:W-:-:S04]  /*76c0*/  SHF.R.S32.HI R91, RZ, 0x1f, R93 ;  /* 0x0000001fff5b7819 */ /* 0x000fc8000001145d */
[----:B------:R-:W-:-:S05]  /*76d0*/  LEA.HI R91, R91, R93, RZ, 0x6 ;  /* 0x0000005d5b5b7211 */ /* 0x000fca00078f30ff */
[----:B------:R-:W-:-:S05]  /*76e0*/  IMAD.SHL.U32 R91, R91, 0x8, RZ ;  /* 0x000000085b5b7824 */ /* 0x000fca00078e00ff */
[----:B------:R-:W-:Y:S02]  /*76f0*/  LOP3.LUT R91, R91, 0xfffffe00, RZ, 0xc0, !PT ;  /* 0xfffffe005b5b7812 */ /* 0x000fe400078ec0ff */
[----:B---3--:R-:W-:-:S04]  /*7700*/  LOP3.LUT P5, RZ, R88, 0x1, RZ, 0xc0, !PT ;  /* 0x0000000158ff7812 */ /* 0x008fc800078ac0ff */
[----:B------:R-:W-:-:S04]  /*7710*/  SEL R88, R97, R153, !P5 ;  /* 0x0000009961587207 */ /* 0x000fc80006800000 */
[----:B------:R-:W-:-:S04]  /*7720*/  SHF.R.S32.HI R89, RZ, 0x1f, R88 ;  /* 0x0000001fff597819 */ /* 0x000fc80000011458 */
[----:B------:R-:W-:-:S04]  /*7730*/  LEA.HI R89, R89, R88, RZ, 0x4 ;  /* 0x0000005859597211 */ /* 0x000fc800078f20ff */
[----:B------:R-:W-:-:S04]  /*7740*/  LEA.HI.SX32 R88, R89, R10, 0x1c ;  /* 0x0000000a59587211 */ /* 0x000fc800078fe2ff */
[----:B------:R-:W-:Y:S01]  /*7750*/  SHF.R.S32.HI R89, RZ, 0x1f, R88 ;  /* 0x0000001fff597819 */ /* 0x000fe20000011458 */
[----:B------:R-:W-:-:S03]  /*7760*/  IMAD.SHL.U32 R175, R88, 0x8, RZ ;  /* 0x0000000858af7824 */ /* 0x000fc600078e00ff */
[----:B------:R-:W-:Y:S02]  /*7770*/  LEA.HI R88, R89, R88, RZ, 0x3 ;  /* 0x0000005859587211 */ /* 0x000fe400078f18ff */
[----:B------:R-:W-:Y:S02]  /*7780*/  LOP3.LUT R89, R175, 0x38, RZ, 0xc0, !PT ;  /* 0x00000038af597812 */ /* 0x000fe400078ec0ff */
[----:B------:R-:W-:Y:S02]  /*7790*/  SHF.R.S32.HI R88, RZ, 0x3, R88 ;  /* 0x00000003ff587819 */ /* 0x000fe40000011458 */
[----:B----4-:R-:W-:-:S03]  /*77a0*/  LOP3.LUT R89, R89, 0x1c0, R92, 0xf8, !PT ;  /* 0x000001c059597812 */ /* 0x010fc600078ef85c */
[----:B------:R-:W-:Y:S01]  /*77b0*/  IMAD R88, R88, 0x2c00, R91 ;  /* 0x00002c0058587824 */ /* 0x000fe200078e025b */
[----:B-----5:R-:W-:Y:S01]  /*77c0*/  LOP3.LUT R89, R89, R90, RZ, 0x3c, !PT ;  /* 0x0000005a59597212 */ /* 0x020fe200078e3cff */
[----:B------:R-:W-:-:S03]  /*77d0*/  IMAD R91, R220, 0x5800, R154 ;  /* 0x00005800dc5b7824 */ /* 0x000fc600078e029a */
[----:B------:R-:W-:Y:S01]  /*77e0*/  IADD3 R89, R88, R89, RZ ;  /* 0x0000005958597210 */ /* 0x000fe20007ffe0ff */
[----:B------:R-:W-:-:S04]  /*77f0*/  IMAD R88, R91, 0x2, R2 ;  /* 0x000000025b587824 */ /* 0x000fc800078e0202 */
[----:B------:R-:W-:-:S04]  /*7800*/  IMAD R89, R220, 0x5800, R89 ;  /* 0x00005800dc597824 */ /* 0x000fc800078e0259 */
[----:B------:R-:W-:Y:S02]  /*7810*/  IMAD R92, R89, 0x2, R2 ;  /* 0x00000002595c7824 */ /* 0x000fe400078e0202 */
[----:B------:R-:W1:Y:S04]  /*7820*/  LDS.128 R88, [R88+0x1e400] ;  /* 0x01e4000058587984 */ /* 0x000e680000000c00 */
[----:B------:R-:W3:Y:S01]  /*7830*/  LDS.128 R92, [R92+0x1e400] ;  /* 0x01e400005c5c7984 */ /* 0x000ee20000000c00 */
[----:B------:R-:W-:Y:S05]  /*7840*/  @P3 BRA `(.L_x_6046) ;  /* 0x0000000400583947 */ /* 0x000fea0003800000 */
[----:B---3--:R-:W-:Y:S01]  /*7850*/  IMAD.MOV.U32 R178, RZ, RZ, R93 ;  /* 0x000000ffffb27224 */ /* 0x008fe200078e005d */
[----:B-1----:R-:W-:Y:S01]  /*7860*/  MOV R93, R89 ;  /* 0x00000059005d7202 */ /* 0x002fe20000000f00 */
[----:B------:R-:W-:Y:S01]  /*7870*/  HADD2.F32 R179, -RZ, R179.H0_H0 ;  /* 0x200000b3ffb37230 */ /* 0x000fe20000004100 */
[--C-:B------:R-:W-:Y:S01]  /*7880*/  SHF.R.U64 R44, R44, 0x10, R45.reuse ;  /* 0x000000102c2c7819 */ /* 0x100fe2000000122d */
[----:B------:R-:W-:Y:S01]  /*7890*/  HADD2.F32 R89, -RZ, R180.H0_H0 ;  /* 0x200000b4ff597230 */ /* 0x000fe20000004100 */
[----:B------:R-:W-:Y:S01]  /*78a0*/  SHF.R.U32.HI R180, RZ, 0x10, R45 ;  /* 0x00000010ffb47819 */ /* 0x000fe2000001162d */
        /* <DEDUP_REMOVED lines=8> */
[----:B------:R-:W-:Y:S02]  /*7930*/  HADD2.F32 R45, -RZ, R95.H0_H0 ;  /* 0x2000005fff2d7230 */ /* 0x000fe40000004100 */
[-C--:B------:R-:W-:Y:S01]  /*7940*/  FFMA.FTZ R176, R176, R89.reuse, -R181 ;  /* 0x00000059b0b07223 */ /* 0x080fe200000108b5 */
[----:B------:R-:W-:Y:S02]  /*7950*/  HADD2.F32 R44, -RZ, R44.H0_H0 ;  /* 0x2000002cff2c7230 */ /* 0x000fe40000004100 */
[----:B------:R-:W-:Y:S01]  /*7960*/  FFMA.FTZ R174, R174, R89, R179 ;  /* 0x00000059aeae7223 */ /* 0x000fe200000100b3 */
[----:B------:R-:W-:Y:S01]  /*7970*/  HADD2.F32 R89, -RZ, R178.H1_H1 ;  /* 0x300000b2ff597230 */ /* 0x000fe20000004100 */
[----:B------:R-:W-:Y:S01]  /*7980*/  SHF.R.U32.HI R178, RZ, 0x10, R41 ;  /* 0x00000010ffb27819 */ /* 0x000fe20000011629 */
[--C-:B------:R-:W-:Y:S01]  /*7990*/  HADD2.F32 R41, -RZ, R91.reuse.H0_H0 ;  /* 0x2000005bff297230 */ /* 0x100fe20000004100 */
[----:B------:R-:W-:Y:S01]  /*79a0*/  SHF.R.U64 R42, R42, 0x10, R43 ;  /* 0x000000102a2a7819 */ /* 0x000fe2000000122b */
[----:B------:R-:W-:-:S02]  /*79b0*/  HADD2.F32 R91, -RZ, R91.H1_H1 ;  /* 0x3000005bff5b7230 */ /* 0x000fc40000004100 */
[-C--:B------:R-:W-:Y:S01]  /*79c0*/  FMUL.FTZ R182, R89, R180.reuse ;  /* 0x000000b459b67220 */ /* 0x080fe20000410000 */
[----:B------:R-:W-:Y:S02]  /*79d0*/  HADD2.F32 R178, -RZ, R178.H0_H0 ;  /* 0x200000b2ffb27230 */ /* 0x000fe40000004100 */
[----:B------:R-:W-:Y:S01]  /*79e0*/  FMUL.FTZ R180, R93, R180 ;  /* 0x000000b45db47220 */ /* 0x000fe20000410000 */
[----:B------:R-:W-:Y:S02]  /*79f0*/  HADD2.F32 R40, -RZ, R40.H0_H0 ;  /* 0x20000028ff287230 */ /* 0x000fe40000004100 */
[----:B------:R-:W-:Y:S02]  /*7a00*/  HADD2.F32 R181, -RZ, R191.H0_H0 ;  /* 0x200000bfffb57230 */ /* 0x000fe40000004100 */
[-C--:B------:R-:W-:Y:S01]  /*7a10*/  FFMA.FTZ R89, R89, R178.reuse, R180 ;  /* 0x000000b259597223 */ /* 0x080fe200000100b4 */
[--C-:B------:R-:W-:Y:S02]  /*7a20*/  HADD2.F32 R180, -RZ, R184.reuse.H1_H1 ;  /* 0x300000b8ffb47230 */ /* 0x100fe40000004100 */
[----:B------:R-:W-:Y:S01]  /*7a30*/  FFMA.FTZ R93, R93, R178, -R182 ;  /* 0x000000b25d5d7223 */ /* 0x000fe200000108b6 */
[----:B------:R-:W-:-:S02]  /*7a40*/  HADD2.F32 R178, -RZ, R184.H0_H0 ;  /* 0x200000b8ffb27230 */ /* 0x000fc40000004100 */
[----:B------:R-:W-:Y:S02]  /*7a50*/  HADD2.F32 R46, -RZ, R46.H0_H0 ;  /* 0x2000002eff2e7230 */ /* 0x000fe40000004100 */
[-C--:B------:R-:W-:Y:S01]  /*7a60*/  FMUL.FTZ R182, R45, R180.reuse ;  /* 0x000000b42db67220 */ /* 0x080fe20000410000 */
[----:B------:R-:W-:Y:S01]  /*7a70*/  FMUL.FTZ R180, R41, R180 ;  /* 0x000000b429b47220 */ /* 0x000fe20000410000 */
[----:B------:R-:W-:Y:S01]  /*7a80*/  HADD2.F32 R42, -RZ, R42.H0_H0 ;  /* 0x2000002aff2a7230 */ /* 0x000fe20000004100 */
[----:B------:R-:W-:Y:S01]  /*7a90*/  F2FP.F16.F32.PACK_AB R93, R93, R176 ;  /* 0x000000b05d5d723e */ /* 0x000fe200000000ff */
[-C--:B------:R-:W-:Y:S01]  /*7aa0*/  FFMA.FTZ R41, R41, R178.reuse, -R182 ;  /* 0x000000b229297223 */ /* 0x080fe200000108b6 */
[----:B------:R-:W-:Y:S01]  /*7ab0*/  FFMA.FTZ R180, R45, R178, R180 ;  /* 0x000000b22db47223 */ /* 0x000fe200000100b4 */
[----:B------:R-:W-:Y:S01]  /*7ac0*/  SHF.R.U32.HI R178, RZ, 0x10, R47 ;  /* 0x00000010ffb27819 */ /* 0x000fe2000001162f */
[----:B------:R-:W-:Y:S01]  /*7ad0*/  HADD2.F32 R45, -RZ, R95.H1_H1 ;  /* 0x3000005fff2d7230 */ /* 0x000fe20000004100 */
[----:B------:R-:W-:Y:S01]  /*7ae0*/  SHF.R.U32.HI R182, RZ, 0x10, R43 ;  /* 0x00000010ffb67819 */ /* 0x000fe2000001162b */
[----:B------:R-:W-:Y:S01]  /*7af0*/  HADD2.F32 R95, -RZ, R88.H0_H0 ;  /* 0x20000058ff5f7230 */ /* 0x000fe20000004100 */
[----:B------:R-:W-:Y:S01]  /*7b00*/  F2FP.F16.F32.PACK_AB R174, R89, R174 ;  /* 0x000000ae59ae723e */ /* 0x000fe200000000ff */
[----:B------:R-:W-:-:S02]  /*7b10*/  HADD2.F32 R178, -RZ, R178.H0_H0 ;  /* 0x200000b2ffb27230 */ /* 0x000fc40000004100 */
[----:B------:R-:W-:Y:S02]  /*7b20*/  HADD2.F32 R182, -RZ, R182.H0_H0 ;  /* 0x200000b6ffb67230 */ /* 0x000fe40000004100 */
[----:B------:R-:W-:Y:S02]  /*7b30*/  HADD2.F32 R47, -RZ, R190.H0_H0 ;  /* 0x200000beff2f7230 */ /* 0x000fe40000004100 */
[-C--:B------:R-:W-:Y:S01]  /*7b40*/  FMUL.FTZ R184, R45, R178.reuse ;  /* 0x000000b22db87220 */ /* 0x080fe20000410000 */
[C---:B------:R-:W-:Y:S01]  /*7b50*/  FMUL.FTZ R186, R91.reuse, R178 ;  /* 0x000000b25bba7220 */ /* 0x040fe20000410000 */
[----:B------:R-:W-:Y:S02]  /*7b60*/  HADD2.F32 R43, -RZ, R94.H1_H1 ;  /* 0x3000005eff2b7230 */ /* 0x000fe40000004100 */
[-C--:B------:R-:W-:Y:S01]  /*7b70*/  FFMA.FTZ R178, R91, R182.reuse, -R184 ;  /* 0x000000b65bb27223 */ /* 0x080fe200000108b8 */
[----:B------:R-:W-:Y:S01]  /*7b80*/  FFMA.FTZ R45, R45, R182, R186 ;  /* 0x000000b62d2d7223 */ /* 0x000fe200000100ba */
[----:B------:R-:W-:-:S02]  /*7b90*/  HADD2.F32 R186, -RZ, R191.H1_H1 ;  /* 0x300000bfffba7230 */ /* 0x000fc40000004100 */
[----:B------:R-:W-:Y:S01]  /*7ba0*/  HADD2.F32 R91, -RZ, R92.H0_H0 ;  /* 0x2000005cff5b7230 */ /* 0x000fe20000004100 */
[----:B------:R-:W-:Y:S01]  /*7bb0*/  F2FP.F16.F32.PACK_AB R41, R178, R41 ;  /* 0x00000029b229723e */ /* 0x000fe200000000ff */
[----:B------:R-:W-:Y:S01]  /*7bc0*/  HADD2.F32 R182, -RZ, R190.H1_H1 ;  /* 0x300000beffb67230 */ /* 0x000fe20000004100 */
[----:B------:R-:W-:Y:S01]  /*7bd0*/  F2FP.F16.F32.PACK_AB R45, R45, R180 ;  /* 0x000000b42d2d723e */ /* 0x000fe200000000ff */
[----:B------:R-:W-:Y:S02]  /*7be0*/  IMAD.MOV.U32 R89, RZ, RZ, R93 ;  /* 0x000000ffff597224 */ /* 0x000fe400078e005d */
[-C--:B------:R-:W-:Y:S01]  /*7bf0*/  FMUL.FTZ R184, R91, R186.reuse ;  /* 0x000000ba5bb87220 */ /* 0x080fe20000410000 */
[C---:B------:R-:W-:Y:S01]  /*7c00*/  FMUL.FTZ R186, R95.reuse, R186 ;  /* 0x000000ba5fba7220 */ /* 0x040fe20000410000 */
[----:B------:R-:W-:Y:S02]  /*7c10*/  IMAD.MOV.U32 R93, RZ, RZ, R174 ;  /* 0x000000ffff5d7224 */ /* 0x000fe400078e00ae */
[-C--:B------:R-:W-:Y:S01]  /*7c20*/  FFMA.FTZ R184, R95, R182.reuse, -R184 ;  /* 0x000000b65fb87223 */ /* 0x080fe200000108b8 */
[----:B------:R-:W-:Y:S01]  /*7c30*/  FFMA.FTZ R186, R91, R182, R186 ;  /* 0x000000b65bba7223 */ /* 0x000fe200000100ba */
[----:B------:R-:W-:-:S02]  /*7c40*/  HADD2.F32 R91, -RZ, R92.H1_H1 ;  /* 0x3000005cff5b7230 */ /* 0x000fc40000004100 */
[----:B------:R-:W-:-:S03]  /*7c50*/  HADD2.F32 R95, -RZ, R88.H1_H1 ;  /* 0x30000058ff5f7230 */ /* 0x000fc60000004100 */
[-C--:B------:R-:W-:Y:S02]  /*7c60*/  FMUL.FTZ R88, R91, R44.reuse ;  /* 0x0000002c5b587220 */ /* 0x080fe40000410000 */
[C---:B------:R-:W-:Y:S02]  /*7c70*/  FMUL.FTZ R44, R95.reuse, R44 ;  /* 0x0000002c5f2c7220 */ /* 0x040fe40000410000 */
[-C--:B------:R-:W-:Y:S02]  /*7c80*/  FFMA.FTZ R95, R95, R40.reuse, -R88 ;  /* 0x000000285f5f7223 */ /* 0x080fe40000010858 */
[----:B------:R-:W-:Y:S01]  /*7c90*/  FFMA.FTZ R91, R91, R40, R44 ;  /* 0x000000285b5b7223 */ /* 0x000fe2000001002c */
[----:B------:R-:W-:Y:S02]  /*7ca0*/  HADD2.F32 R40, -RZ, R94.H0_H0 ;  /* 0x2000005eff287230 */ /* 0x000fe40000004100 */
[----:B------:R-:W-:Y:S01]  /*7cb0*/  HADD2.F32 R44, -RZ, R90.H0_H0 ;  /* 0x2000005aff2c7230 */ /* 0x000fe20000004100 */
[----:B------:R-:W-:-:S02]  /*7cc0*/  F2FP.F16.F32.PACK_AB R88, R95, R184 ;  /* 0x000000b85f58723e */ /* 0x000fc400000000ff */
[-C--:B------:R-:W-:Y:S01]  /*7cd0*/  FMUL.FTZ R179, R40, R181.reuse ;  /* 0x000000b528b37220 */ /* 0x080fe20000410000 */
[----:B------:R-:W-:Y:S01]  /*7ce0*/  F2FP.F16.F32.PACK_AB R92, R91, R186 ;  /* 0x000000ba5b5c723e */ /* 0x000fe200000000ff */
[C---:B------:R-:W-:Y:S01]  /*7cf0*/  FMUL.FTZ R181, R44.reuse, R181 ;  /* 0x000000b52cb57220 */ /* 0x040fe20000410000 */
[----:B------:R-:W-:Y:S02]  /*7d00*/  IMAD.MOV.U32 R91, RZ, RZ, R41 ;  /* 0x000000ffff5b7224 */ /* 0x000fe400078e0029 */
[----:B------:R-:W-:Y:S01]  /*7d10*/  FFMA.FTZ R179, R44, R47, -R179 ;  /* 0x0000002f2cb37223 */ /* 0x000fe200000108b3 */
[----:B------:R-:W-:Y:S01]  /*7d20*/  MOV R95, R45 ;  /* 0x0000002d005f7202 */ /* 0x000fe20000000f00 */
[----:B------:R-:W-:Y:S01]  /*7d30*/  FFMA.FTZ R181, R40, R47, R181 ;  /* 0x0000002f28b57223 */ /* 0x000fe200000100b5 */
[----:B------:R-:W-:Y:S02]  /*7d40*/  HADD2.F32 R47, -RZ, R90.H1_H1 ;  /* 0x3000005aff2f7230 */ /* 0x000fe40000004100 */
[----:B------:R-:W-:-:S03]  /*7d50*/  FMUL.FTZ R40, R43, R46 ;  /* 0x0000002e2b287220 */ /* 0x000fc60000410000 */
[C---:B------:R-:W-:Y:S01]  /*7d60*/  FMUL.FTZ R46, R47.reuse, R46 ;  /* 0x0000002e2f2e7220 */ /* 0x040fe20000410000 */
[----:B------:R-:W-:-:S03]  /*7d70*/  FFMA.FTZ R40, R47, R42, -R40 ;  /* 0x0000002a2f287223 */ /* 0x000fc60000010828 */
[----:B------:R-:W-:Y:S02]  /*7d80*/  FFMA.FTZ R46, R43, R42, R46 ;  /* 0x0000002a2b2e7223 */ /* 0x000fe4000001002e */
[----:B------:R-:W-:-:S03]  /*7d90*/  F2FP.F16.F32.PACK_AB R90, R40, R179 ;  /* 0x000000b3285a723e */ /* 0x000fc600000000ff */
[----:B------:R-:W-:-:S07]  /*7da0*/  F2FP.F16.F32.PACK_AB R94, R46, R181 ;  /* 0x000000b52e5e723e */ /* 0x000fce00000000ff */
.L_x_6046:
[----:B------:R-:W-:Y:S05]  /*7db0*/  BSYNC B2 ;  /* 0x0000000000027941 */ /* 0x000fea0003800000 */
.L_x_6045:
[-C--:B--2---:R-:W-:Y:S01]  /*7dc0*/  IMAD R42, R23, R134.reuse, RZ ;  /* 0x00000086172a7224 */ /* 0x084fe200078e02ff */
[----:B------:R-:W-:Y:S01]  /*7dd0*/  ULDC.64 UR4, c[0x0][0x2d8] ;  /* 0x0000b60000047ab9 */ /* 0x000fe20000000a00 */
[----:B------:R-:W-:Y:S01]  /*7de0*/  IMAD.WIDE.U32 R40, R22, R134, R132 ;  /* 0x0000008616287225 */ /* 0x000fe200078e0084 */
[----:B------:R-:W-:-:S03]  /*7df0*/  ULDC.64 UR6, c[0x0][0x208] ;  /* 0x0000820000067ab9 */ /* 0x000fc60000000a00 */
[----:B------:R-:W-:-:S04]  /*7e00*/  IMAD R43, R22, R135, R42 ;  /* 0x00000087162b7224 */ /* 0x000fc800078e022a */
[----:B------:R-:W-:Y:S01]  /*7e10*/  IMAD.IADD R44, R43, 0x1, R41 ;  /* 0x000000012b2c7824 */ /* 0x000fe200078e0229 */
[----:B------:R-:W-:-:S04]  /*7e20*/  IADD3 R41, P4, P5, R98, R40, R20 ;  /* 0x0000002862297210 */ /* 0x000fc80007d9e014 */
[----:B------:R-:W-:Y:S02]  /*7e30*/  IADD3.X R42, R15, R44, R9, P4, P5 ;  /* 0x0000002c0f2a7210 */ /* 0x000fe400027ea409 */
[----:B------:R-:W-:-:S13]  /*7e40*/  ISETP.GE.AND P4, PT, R175, R152, PT ;  /* 0x00000098af00720c */ /* 0x000fda0003f86270 */
[--C-:B------:R-:W-:Y:S02]  /*7e50*/  @!P4 SHF.R.S32.HI R43, RZ, 0x1f, R175.reuse ;  /* 0x0000001fff2bc819 */ /* 0x100fe400000114af */
[----:B------:R-:W-:-:S04]  /*7e60*/  @!P4 IADD3 R175, P5, P6, R98, R40, R175 ;  /* 0x0000002862afc210 */ /* 0x000fc80007ebe0af */
[----:B------:R-:W-:Y:S02]  /*7e70*/  @!P4 IADD3.X R44, R15, R44, R43, P5, P6 ;  /* 0x0000002c0f2cc210 */ /* 0x000fe40002fec42b */
[----:B------:R-:W-:-:S04]  /*7e80*/  LEA R40, P5, R41, UR4, 0x1 ;  /* 0x0000000429287c11 */ /* 0x000fc8000f8a08ff */
[----:B------:R-:W-:Y:S02]  /*7e90*/  LEA.HI.X R41, R41, UR5, R42, 0x1, P5 ;  /* 0x0000000529297c11 */ /* 0x000fe4000a8f0c2a */
[----:B------:R-:W-:-:S03]  /*7ea0*/  @!P4 LEA R42, P5, R175, UR4, 0x1 ;  /* 0x00000004af2acc11 */ /* 0x000fc6000f8a08ff */
[----:B-1----:R1:W-:Y:S01]  /*7eb0*/  STG.E.128 desc[UR6][R40.64], R88 ;  /* 0x0000005828007986 */ /* 0x0023e2000c101d06 */
[----:B------:R-:W-:-:S05]  /*7ec0*/  @!P4 LEA.HI.X R43, R175, UR5, R44, 0x1, P5 ;  /* 0x00000005af2bcc11 */ /* 0x000fca000a8f0c2c */
[----:B---3--:R1:W-:Y:S04]  /*7ed0*/  @!P4 STG.E.128 desc[UR6][R42.64], R92 ;  /* 0x0000005c2a00c986 */ /* 0x0083e8000c101d06 */
.L_x_6044:
[----:B------:R-:W-:Y:S05]  /*7ee0*/  BSYNC B1 ;  /* 0x0000000000017941 */ /* 0x000fea0003800000 */
.L_x_6043:
[----:B------:R-:W-:Y:S01]  /*7ef0*/  ISETP.GE.OR P4, PT, R223, R4, P0 ;  /* 0x00000004df00720c */ /* 0x000fe20000786670 */
[----:B------:R-:W-:-:S12]  /*7f00*/  BSSY B1, `(.L_x_6047) ;  /* 0x0000088000017945 */ /* 0x000fd80003800000 */
[----:B------:R-:W-:Y:S05]  /*7f10*/  @P4 BRA `(.L_x_6048) ;  /* 0x0000000800184947 */ /* 0x000fea0003800000 */
[----:B-1----:R-:W3:Y:S04]  /*7f20*/  LDL R40, [R1+0x78] ;  /* 0x0000780001287983 */ /* 0x002ee80000100800 */
[----:B------:R-:W4:Y:S04]  /*7f30*/  LDL R41, [R1] ;  /* 0x0000000001297983 */ /* 0x000f280000100800 */
[----:B------:R-:W5:Y:S04]  /*7f40*/  LDL R44, [R1+0x38] ;  /* 0x00003800012c7983 */ /* 0x000f680000100800 */
[----:B------:R-:W5:Y:S04]  /*7f50*/  LDL R43, [R1+0x4c] ;  /* 0x00004c00012b7983 */ /* 0x000f680000100800 */
[----:B------:R-:W5:Y:S01]  /*7f60*/  LDL R42, [R1+0x5c] ;  /* 0x00005c00012a7983 */ /* 0x000f620000100800 */
[----:B--2---:R-:W-:Y:S01]  /*7f70*/  IMAD.WIDE.U32 R88, R223, R134, R132 ;  /* 0x00000086df587225 */ /* 0x004fe200078e0084 */
[----:B------:R-:W-:Y:S02]  /*7f80*/  BSSY B2, `(.L_x_6049) ;  /* 0x0000073000027945 */ /* 0x000fe40003800000 */
[----:B------:R-:W-:Y:S01]  /*7f90*/  IADD3 R90, P4, P5, R98, R88, R20 ;  /* 0x00000058625a7210 */ /* 0x000fe20007d9e014 */
[----:B---3--:R-:W-:Y:S01]  /*7fa0*/  IMAD R40, R40, R134, RZ ;  /* 0x0000008628287224 */ /* 0x008fe200078e02ff */
[----:B----4-:R-:W-:-:S03]  /*7fb0*/  LOP3.LUT P6, RZ, R41, 0x1, RZ, 0xc0, !PT ;  /* 0x0000000129ff7812 */ /* 0x010fc600078cc0ff */
[----:B------:R-:W-:Y:S01]  /*7fc0*/  IMAD R41, R223, R135, R40 ;  /* 0x00000087df297224 */ /* 0x000fe200078e0228 */
[----:B------:R-:W-:-:S03]  /*7fd0*/  SEL R40, R97, R153, !P6 ;  /* 0x0000009961287207 */ /* 0x000fc60007000000 */
[----:B------:R-:W-:Y:S01]  /*7fe0*/  IMAD.IADD R92, R89, 0x1, R41 ;  /* 0x00000001595c7824 */ /* 0x000fe200078e0229 */
[----:B------:R-:W-:-:S04]  /*7ff0*/  SHF.R.S32.HI R41, RZ, 0x1f, R40 ;  /* 0x0000001fff297819 */ /* 0x000fc80000011428 */
[----:B------:R-:W-:-:S04]  /*8000*/  LEA.HI R41, R41, R40, RZ, 0x4 ;  /* 0x0000002829297211 */ /* 0x000fc800078f20ff */
[----:B------:R-:W-:-:S04]  /*8010*/  LEA.HI.SX32 R93, R41, R10, 0x1c ;  /* 0x0000000a295d7211 */ /* 0x000fc800078fe2ff */
[----:B------:R-:W-:-:S04]  /*8020*/  SHF.R.S32.HI R40, RZ, 0x1f, R93 ;  /* 0x0000001fff287819 */ /* 0x000fc8000001145d */
[----:B------:R-:W-:Y:S01]  /*8030*/  LEA.HI R41, R40, R93, RZ, 0x3 ;  /* 0x0000005d28297211 */ /* 0x000fe200078f18ff */
[----:B------:R-:W-:-:S03]  /*8040*/  IMAD.SHL.U32 R93, R93, 0x8, RZ ;  /* 0x000000085d5d7824 */ /* 0x000fc600078e00ff */
[----:B------:R-:W-:Y:S02]  /*8050*/  SHF.R.S32.HI R41, RZ, 0x3, R41 ;  /* 0x00000003ff297819 */ /* 0x000fe40000011429 */
[----:B-----5:R-:W-:-:S03]  /*8060*/  LOP3.LUT R40, R44, 0x38, R93, 0xf8, !PT ;  /* 0x000000382c287812 */ /* 0x020fc600078ef85d */
[----:B------:R-:W-:Y:S01]  /*8070*/  IMAD R41, R41, 0x2c00, R43 ;  /* 0x00002c0029297824 */ /* 0x000fe200078e022b */
[----:B------:R-:W-:-:S04]  /*8080*/  LOP3.LUT R40, R40, R42, RZ, 0x3c, !PT ;  /* 0x0000002a28287212 */ /* 0x000fc800078e3cff */
[----:B------:R-:W-:Y:S01]  /*8090*/  IADD3 R41, R41, R40, RZ ;  /* 0x0000002829297210 */ /* 0x000fe20007ffe0ff */
[----:B------:R-:W-:-:S04]  /*80a0*/  IMAD R43, R220, 0x5800, R151 ;  /* 0x00005800dc2b7824 */ /* 0x000fc800078e0297 */
[----:B------:R-:W-:Y:S02]  /*80b0*/  IMAD R41, R220, 0x5800, R41 ;  /* 0x00005800dc297824 */ /* 0x000fe400078e0229 */
[--C-:B------:R-:W-:Y:S02]  /*80c0*/  IMAD R40, R43, 0x2, R2.reuse ;  /* 0x000000022b287824 */ /* 0x100fe400078e0202 */
[----:B------:R-:W-:-:S04]  /*80d0*/  IMAD R44, R41, 0x2, R2 ;  /* 0x00000002292c7824 */ /* 0x000fc800078e0202 */
[----:B------:R-:W1:Y:S04]  /*80e0*/  LDS.128 R40, [R40+0x1e400] ;  /* 0x01e4000028287984 */ /* 0x000e680000000c00 */
[----:B------:R-:W2:Y:S01]  /*80f0*/  LDS.128 R44, [R44+0x1e400] ;  /* 0x01e400002c2c7984 */ /* 0x000ea20000000c00 */
[----:B------:R-:W-:Y:S01]  /*8100*/  IADD3.X R91, R15, R92, R9, P4, P5 ;  /* 0x0000005c0f5b7210 */ /* 0x000fe200027ea409 */
[----:B------:R-:W-:Y:S06]  /*8110*/  @P3 BRA `(.L_x_6050) ;  /* 0x0000000400643947 */ /* 0x000fec0003800000 */
[----:B--2---:R-:W-:Y:S01]  /*8120*/  IMAD.MOV.U32 R95, RZ, RZ, R45 ;  /* 0x000000ffff5f7224 */ /* 0x004fe200078e002d */
[----:B-1----:R-:W-:Y:S01]  /*8130*/  MOV R45, R41 ;  /* 0x00000029002d7202 */ /* 0x002fe20000000f00 */
[----:B------:R-:W-:Y:S01]  /*8140*/  HADD2.F32 R175, -RZ, R194.H1_H1 ;  /* 0x300000c2ffaf7230 */ /* 0x000fe20000004100 */
[----:B------:R-:W-:Y:S01]  /*8150*/  SHF.R.U32.HI R178, RZ, 0x10, R53 ;  /* 0x00000010ffb27819 */ /* 0x000fe20000011635 */
        /* <DEDUP_REMOVED lines=15> */
[----:B------:R-:W-:Y:S01]  /*8250*/  SHF.R.U64 R50, R50, 0x10, R51 ;  /* 0x0000001032327819 */ /* 0x000fe20000001233 */
[----:B------:R-:W-:Y:S01]  /*8260*/  IMAD.MOV.U32 R95, RZ, RZ, R47 ;  /* 0x000000ffff5f7224 */ /* 0x000fe200078e002f */
[----:B------:R-:W-:Y:S01]  /*8270*/  SHF.R.U64 R54, R54, 0x10, R55 ;  /* 0x0000001036367819 */ /* 0x000fe20000001237 */
[----:B------:R-:W-:-:S02]  /*8280*/  HADD2.F32 R47, -RZ, R43.H0_H0 ;  /* 0x2000002bff2f7230 */ /* 0x000fc40000004100 */
[-C--:B------:R-:W-:Y:S01]  /*8290*/  FMUL.FTZ R180, R41, R178.reuse ;  /* 0x000000b229b47220 */ /* 0x080fe20000410000 */
[C---:B------:R-:W-:Y:S01]  /*82a0*/  FMUL.FTZ R178, R45.reuse, R178 ;  /* 0x000000b22db27220 */ /* 0x040fe20000410000 */
[----:B------:R-:W-:Y:S02]  /*82b0*/  HADD2.F32 R175, -RZ, R95.H0_H0 ;  /* 0x2000005fffaf7230 */ /* 0x000fe40000004100 */
[-C--:B------:R-:W-:Y:S01]  /*82c0*/  FFMA.FTZ R45, R45, R176.reuse, -R180 ;  /* 0x000000b02d2d7223 */ /* 0x080fe200000108b4 */
[----:B------:R-:W-:Y:S01]  /*82d0*/  FFMA.FTZ R41, R41, R176, R178 ;  /* 0x000000b029297223 */ /* 0x000fe200000100b2 */
[----:B------:R-:W-:Y:S02]  /*82e0*/  HADD2.F32 R178, -RZ, R193.H1_H1 ;  /* 0x300000c1ffb27230 */ /* 0x000fe40000004100 */
[----:B------:R-:W-:Y:S01]  /*82f0*/  HADD2.F32 R176, -RZ, R192.H0_H0 ;  /* 0x200000c0ffb07230 */ /* 0x000fe20000004100 */
[----:B------:R-:W-:Y:S01]  /*8300*/  F2FP.F16.F32.PACK_AB R45, R45, R174 ;  /* 0x000000ae2d2d723e */ /* 0x000fe200000000ff */
[----:B------:R-:W-:-:S02]  /*8310*/  HADD2.F32 R95, -RZ, R95.H1_H1 ;  /* 0x3000005fff5f7230 */ /* 0x000fc40000004100 */
[-C--:B------:R-:W-:Y:S01]  /*8320*/  FMUL.FTZ R180, R175, R178.reuse ;  /* 0x000000b2afb47220 */ /* 0x080fe20000410000 */
[----:B------:R-:W-:Y:S01]  /*8330*/  FMUL.FTZ R178, R47, R178 ;  /* 0x000000b22fb27220 */ /* 0x000fe20000410000 */
[----:B------:R-:W-:Y:S01]  /*8340*/  HADD2.F32 R43, -RZ, R43.H1_H1 ;  /* 0x3000002bff2b7230 */ /* 0x000fe20000004100 */
[----:B------:R-:W-:Y:S01]  /*8350*/  F2FP.F16.F32.PACK_AB R94, R41, R94 ;  /* 0x0000005e295e723e */ /* 0x000fe200000000ff */
[-C--:B------:R-:W-:Y:S01]  /*8360*/  FFMA.FTZ R47, R47, R176.reuse, -R180 ;  /* 0x000000b02f2f7223 */ /* 0x080fe200000108b4 */
[----:B------:R-:W-:Y:S01]  /*8370*/  FFMA.FTZ R178, R175, R176, R178 ;  /* 0x000000b0afb27223 */ /* 0x000fe200000100b2 */
[----:B------:R-:W-:Y:S01]  /*8380*/  SHF.R.U32.HI R176, RZ, 0x10, R55 ;  /* 0x00000010ffb07819 */ /* 0x000fe20000011637 */
[----:B------:R-:W-:Y:S01]  /*8390*/  HADD2.F32 R53, -RZ, R40.H0_H0 ;  /* 0x20000028ff357230 */ /* 0x000fe20000004100 */
[----:B------:R-:W-:Y:S01]  /*83a0*/  SHF.R.U32.HI R180, RZ, 0x10, R51 ;  /* 0x00000010ffb47819 */ /* 0x000fe20000011633 */
[----:B------:R-:W-:Y:S02]  /*83b0*/  HADD2.F32 R52, -RZ, R52.H0_H0 ;  /* 0x20000034ff347230 */ /* 0x000fe40000004100 */
[----:B------:R-:W-:-:S02]  /*83c0*/  HADD2.F32 R176, -RZ, R176.H0_H0 ;  /* 0x200000b0ffb07230 */ /* 0x000fc40000004100 */
[----:B------:R-:W-:Y:S02]  /*83d0*/  HADD2.F32 R180, -RZ, R180.H0_H0 ;  /* 0x200000b4ffb47230 */ /* 0x000fe40000004100 */
[----:B------:R-:W-:Y:S02]  /*83e0*/  HADD2.F32 R49, -RZ, R40.H1_H1 ;  /* 0x30000028ff317230 */ /* 0x000fe40000004100 */
[-C--:B------:R-:W-:Y:S01]  /*83f0*/  FMUL.FTZ R182, R95, R176.reuse ;  /* 0x000000b05fb67220 */ /* 0x080fe20000410000 */
[C---:B------:R-:W-:Y:S01]  /*8400*/  FMUL.FTZ R176, R43.reuse, R176 ;  /* 0x000000b02bb07220 */ /* 0x040fe20000410000 */
[----:B------:R-:W-:Y:S02]  /*8410*/  HADD2.F32 R48, -RZ, R48.H0_H0 ;  /* 0x20000030ff307230 */ /* 0x000fe40000004100 */
[-C--:B------:R-:W-:Y:S01]  /*8420*/  FFMA.FTZ R182, R43, R180.reuse, -R182 ;  /* 0x000000b42bb67223 */ /* 0x080fe200000108b6 */
[----:B------:R-:W-:Y:S02]  /*8430*/  HADD2.F32 R43, -RZ, R44.H0_H0 ;  /* 0x2000002cff2b7230 */ /* 0x000fe40000004100 */
[----:B------:R-:W-:Y:S01]  /*8440*/  FFMA.FTZ R95, R95, R180, R176 ;  /* 0x000000b45f5f7223 */ /* 0x000fe200000100b0 */
[----:B------:R-:W-:-:S02]  /*8450*/  HADD2.F32 R176, -RZ, R192.H1_H1 ;  /* 0x300000c0ffb07230 */ /* 0x000fc40000004100 */
[----:B------:R-:W-:Y:S02]  /*8460*/  HADD2.F32 R51, -RZ, R46.H0_H0 ;  /* 0x2000002eff337230 */ /* 0x000fe40000004100 */
[-C--:B------:R-:W-:Y:S01]  /*8470*/  FMUL.FTZ R180, R43, R184.reuse ;  /* 0x000000b82bb47220 */ /* 0x080fe20000410000 */
[C---:B------:R-:W-:Y:S01]  /*8480*/  FMUL.FTZ R184, R53.reuse, R184 ;  /* 0x000000b835b87220 */ /* 0x040fe20000410000 */
[----:B------:R-:W-:Y:S01]  /*8490*/  HADD2.F32 R54, -RZ, R54.H0_H0 ;  /* 0x20000036ff367230 */ /* 0x000fe20000004100 */
[----:B------:R-:W-:Y:S01]  /*84a0*/  F2FP.F16.F32.PACK_AB R47, R182, R47 ;  /* 0x0000002fb62f723e */ /* 0x000fe200000000ff */
[-C--:B------:R-:W-:Y:S01]  /*84b0*/  FFMA.FTZ R180, R53, R176.reuse, -R180 ;  /* 0x000000b035b47223 */ /* 0x080fe200000108b4 */
[----:B------:R-:W-:Y:S01]  /*84c0*/  FFMA.FTZ R184, R43, R176, R184 ;  /* 0x000000b02bb87223 */ /* 0x000fe200000100b8 */
[----:B------:R-:W-:Y:S01]  /*84d0*/  HADD2.F32 R43, -RZ, R44.H1_H1 ;  /* 0x3000002cff2b7230 */ /* 0x000fe20000004100 */
[----:B------:R-:W-:Y:S01]  /*84e0*/  F2FP.F16.F32.PACK_AB R95, R95, R178 ;  /* 0x000000b25f5f723e */ /* 0x000fe200000000ff */
[----:B------:R-:W-:-:S02]  /*84f0*/  HADD2.F32 R53, -RZ, R42.H0_H0 ;  /* 0x2000002aff357230 */ /* 0x000fc40000004100 */
[--C-:B------:R-:W-:Y:S02]  /*8500*/  HADD2.F32 R44, -RZ, R189.reuse.H0_H0 ;  /* 0x200000bdff2c7230 */ /* 0x100fe40000004100 */
[-C--:B------:R-:W-:Y:S01]  /*8510*/  FMUL.FTZ R40, R43, R52.reuse ;  /* 0x000000342b287220 */ /* 0x080fe20000410000 */
[C---:B------:R-:W-:Y:S01]  /*8520*/  FMUL.FTZ R52, R49.reuse, R52 ;  /* 0x0000003431347220 */ /* 0x040fe20000410000 */
[----:B------:R-:W-:Y:S02]  /*8530*/  HADD2.F32 R55, -RZ, R42.H1_H1 ;  /* 0x3000002aff377230 */ /* 0x000fe40000004100 */
[-C--:B------:R-:W-:Y:S01]  /*8540*/  FFMA.FTZ R49, R49, R48.reuse, -R40 ;  /* 0x0000003031317223 */ /* 0x080fe20000010828 */
[----:B------:R-:W-:Y:S02]  /*8550*/  HADD2.F32 R40, -RZ, R189.H1_H1 ;  /* 0x300000bdff287230 */ /* 0x000fe40000004100 */
[----:B------:R-:W-:Y:S01]  /*8560*/  FFMA.FTZ R43, R43, R48, R52 ;  /* 0x000000302b2b7223 */ /* 0x000fe20000010034 */
[----:B------:R-:W-:-:S02]  /*8570*/  HADD2.F32 R50, -RZ, R50.H0_H0 ;  /* 0x20000032ff327230 */ /* 0x000fc40000004100 */
[----:B------:R-:W-:Y:S02]  /*8580*/  IMAD.MOV.U32 R41, RZ, RZ, R45 ;  /* 0x000000ffff297224 */ /* 0x000fe400078e002d */
[-C--:B------:R-:W-:Y:S01]  /*8590*/  FMUL.FTZ R48, R51, R40.reuse ;  /* 0x0000002833307220 */ /* 0x080fe20000410000 */
[----:B------:R-:W-:Y:S01]  /*85a0*/  FMUL.FTZ R40, R53, R40 ;  /* 0x0000002835287220 */ /* 0x000fe20000410000 */
[----:B------:R-:W-:Y:S01]  /*85b0*/  F2FP.F16.F32.PACK_AB R43, R43, R184 ;  /* 0x000000b82b2b723e */ /* 0x000fe200000000ff */
[----:B------:R-:W-:Y:S02]  /*85c0*/  IMAD.MOV.U32 R45, RZ, RZ, R94 ;  /* 0x000000ffff2d7224 */ /* 0x000fe400078e005e */
[-C--:B------:R-:W-:Y:S01]  /*85d0*/  FFMA.FTZ R48, R53, R44.reuse, -R48 ;  /* 0x0000002c35307223 */ /* 0x080fe20000010830 */
[----:B------:R-:W-:Y:S02]  /*85e0*/  HADD2.F32 R53, -RZ, R46.H1_H1 ;  /* 0x3000002eff357230 */ /* 0x000fe40000004100 */
[----:B------:R-:W-:Y:S01]  /*85f0*/  FFMA.FTZ R40, R51, R44, R40 ;  /* 0x0000002c33287223 */ /* 0x000fe20000010028 */
[----:B------:R-:W-:-:S02]  /*8600*/  F2FP.F16.F32.PACK_AB R44, R49, R180 ;  /* 0x000000b4312c723e */ /* 0x000fc400000000ff */
[-C--:B------:R-:W-:Y:S01]  /*8610*/  FMUL.FTZ R42, R53, R54.reuse ;  /* 0x00000036352a7220 */ /* 0x080fe20000410000 */
[----:B------:R-:W-:-:S03]  /*8620*/  FMUL.FTZ R54, R55, R54 ;  /* 0x0000003637367220 */ /* 0x000fc60000410000 */
[-C--:B------:R-:W-:Y:S01]  /*8630*/  FFMA.FTZ R55, R55, R50.reuse, -R42 ;  /* 0x0000003237377223 */ /* 0x080fe2000001082a */
[----:B------:R-:W-:-:S04]  /*8640*/  FFMA.FTZ R53, R53, R50, R54 ;  /* 0x0000003235357223 */ /* 0x000fc80000010036 */
[----:B------:R-:W-:Y:S02]  /*8650*/  F2FP.F16.F32.PACK_AB R42, R55, R48 ;  /* 0x00000030372a723e */ /* 0x000fe400000000ff */
[----:B------:R-:W-:Y:S01]  /*8660*/  F2FP.F16.F32.PACK_AB R46, R53, R40 ;  /* 0x00000028352e723e */ /* 0x000fe200000000ff */
[----:B------:R-:W-:Y:S01]  /*8670*/  IMAD.MOV.U32 R40, RZ, RZ, R44 ;  /* 0x000000ffff287224 */ /* 0x000fe200078e002c */
[----:B------:R-:W-:Y:S01]  /*8680*/  MOV R44, R43 ;  /* 0x0000002b002c7202 */ /* 0x000fe20000000f00 */
[----:B------:R-:W-:Y:S02]  /*8690*/  IMAD.MOV.U32 R43, RZ, RZ, R47 ;  /* 0x000000ffff2b7224 */ /* 0x000fe400078e002f */
[----:B------:R-:W-:-:S07]  /*86a0*/  IMAD.MOV.U32 R47, RZ, RZ, R95 ;  /* 0x000000ffff2f7224 */ /* 0x000fce00078e005f */
.L_x_6050:
[----:B------:R-:W-:Y:S05]  /*86b0*/  BSYNC B2 ;  /* 0x0000000000027941 */ /* 0x000fea0003800000 */
.L_x_6049:
[----:B------:R-:W-:Y:S01]  /*86c0*/  ISETP.GE.AND P4, PT, R93, R152, PT ;  /* 0x000000985d00720c */ /* 0x000fe20003f86270 */
[----:B------:R-:W-:Y:S01]  /*86d0*/  ULDC.64 UR4, c[0x0][0x2d8] ;  /* 0x0000b60000047ab9 */ /* 0x000fe20000000a00 */
[----:B------:R-:W-:-:S11]  /*86e0*/  ULDC.64 UR6, c[0x0][0x208] ;  /* 0x0000820000067ab9 */ /* 0x000fd60000000a00 */
        /* <DEDUP_REMOVED lines=8> */
[----:B--2---:R3:W-:Y:S04]  /*8770*/  @!P4 STG.E.128 desc[UR6][R50.64], R44 ;  /* 0x0000002c3200c986 */ /* 0x0047e8000c101d06 */
.L_x_6048:
[----:B------:R-:W-:Y:S05]  /*8780*/  BSYNC B1 ;  /* 0x0000000000017941 */ /* 0x000fea0003800000 */
.L_x_6047:
[----:B------:R-:W-:Y:S01]  /*8790*/  ISETP.GE.OR P4, PT, R222, R4, P0 ;  /* 0x00000004de00720c */ /* 0x000fe20000786670 */
[----:B------:R-:W-:-:S12]  /*87a0*/  BSSY B1, `(.L_x_6051) ;  /* 0x0000080000017945 */ /* 0x000fd80003800000 */
[----:B------:R-:W-:Y:S05]  /*87b0*/  @P4 BRA `(.L_x_6052) ;  /* 0x0000000400f84947 */ /* 0x000fea0003800000 */
[----:B-1-3--:R-:W3:Y:S04]  /*87c0*/  LDL R40, [R1+0x74] ;  /* 0x0000740001287983 */ /* 0x00aee80000100800 */
        /* <DEDUP_REMOVED lines=10> */
[----:B------:R-:W-:-:S04]  /*8870*/  SEL R40, R97, R153, !P6 ;  /* 0x0000009961287207 */ /* 0x000fc80007000000 */
[----:B------:R-:W-:Y:S02]  /*8880*/  IADD3 R52, R49, R41, RZ ;  /* 0x0000002931347210 */ /* 0x000fe40007ffe0ff */
[----:B------:R-:W-:-:S04]  /*8890*/  SHF.R.S32.HI R41, RZ, 0x1f, R40 ;  /* 0x0000001fff297819 */ /* 0x000fc80000011428 */
[----:B------:R-:W-:-:S04]  /*88a0*/  LEA.HI R41, R41, R40, RZ, 0x4 ;  /* 0x0000002829297211 */ /* 0x000fc800078f20ff */
[----:B------:R-:W-:-:S04]  /*88b0*/  LEA.HI.SX32 R41, R41, R10, 0x1c ;  /* 0x0000000a29297211 */ /* 0x000fc800078fe2ff */
[----:B------:R-:W-:Y:S01]  /*88c0*/  SHF.R.S32.HI R40, RZ, 0x1f, R41 ;  /* 0x0000001fff287819 */ /* 0x000fe20000011429 */
[----:B------:R-:W-:-:S03]  /*88d0*/  IMAD.SHL.U32 R53, R41, 0x8, RZ ;  /* 0x0000000829357824 */ /* 0x000fc600078e00ff */
[----:B------:R-:W-:-:S04]  /*88e0*/  LEA.HI R40, R40, R41, RZ, 0x3 ;  /* 0x0000002928287211 */ /* 0x000fc800078f18ff */
[----:B------:R-:W-:Y:S02]  /*88f0*/  SHF.R.S32.HI R41, RZ, 0x3, R40 ;  /* 0x00000003ff297819 */ /* 0x000fe40000011428 */
[----:B-----5:R-:W-:-:S03]  /*8900*/  LOP3.LUT R40, R44, 0x38, R53, 0xf8, !PT ;  /* 0x000000382c287812 */ /* 0x020fc600078ef835 */
[----:B------:R-:W-:Y:S01]  /*8910*/  IMAD R41, R41, 0x2c00, R43 ;  /* 0x00002c0029297824 */ /* 0x000fe200078e022b */
[----:B------:R-:W-:-:S05]  /*8920*/  LOP3.LUT R40, R40, R42, RZ, 0x3c, !PT ;  /* 0x0000002a28287212 */ /* 0x000fca00078e3cff */
[----:B------:R-:W-:Y:S02]  /*8930*/  IMAD.IADD R43, R41, 0x1, R40 ;  /* 0x00000001292b7824 */ /* 0x000fe400078e0228 */
[C---:B------:R-:W-:Y:S02]  /*8940*/  IMAD R41, R220.reuse, 0x5800, R150 ;  /* 0x00005800dc297824 */ /* 0x040fe400078e0296 */
[----:B------:R-:W-:Y:S02]  /*8950*/  IMAD R43, R220, 0x5800, R43 ;  /* 0x00005800dc2b7824 */ /* 0x000fe400078e022b */
[----:B------:R-:W-:-:S03]  /*8960*/  IMAD R41, R41, 0x2, R2 ;  /* 0x0000000229297824 */ /* 0x000fc600078e0202 */
[----:B------:R-:W-:-:S03]  /*8970*/  LEA R44, R43, R2, 0x1 ;  /* 0x000000022b2c7211 */ /* 0x000fc600078e08ff */
[----:B------:R-:W1:Y:S04]  /*8980*/  LDS.128 R40, [R41+0x1e400] ;  /* 0x01e4000029287984 */ /* 0x000e680000000c00 */
[----:B------:R-:W2:Y:S01]  /*8990*/  LDS.128 R44, [R44+0x1e400] ;  /* 0x01e400002c2c7984 */ /* 0x000ea20000000c00 */
[----:B------:R-:W-:Y:S01]  /*89a0*/  IADD3.X R51, R15, R52, R9, P4, P5 ;  /* 0x000000340f337210 */ /* 0x000fe200027ea409 */
[----:B------:R-:W-:Y:S06]  /*89b0*/  @P3 BRA `(.L_x_6054) ;  /* 0x0000000400443947 */ /* 0x000fec0003800000 */
[--C-:B------:R-:W-:Y:S01]  /*89c0*/  SHF.R.U64 R55, R60, 0x10, R61.reuse ;  /* 0x000000103c377819 */ /* 0x100fe2000000123d */
[----:B------:R-:W-:Y:S01]  /*89d0*/  HADD2.F32 R89, -RZ, R188.H1_H1 ;  /* 0x300000bcff597230 */ /* 0x000fe20000004100 */
[----:B------:R-:W-:Y:S01]  /*89e0*/  SHF.R.U32.HI R60, RZ, 0x10, R61 ;  /* 0x00000010ff3c7819 */ /* 0x000fe2000001163d */
[----:B--2---:R-:W-:Y:S01]  /*89f0*/  IMAD.MOV.U32 R61, RZ, RZ, R45 ;  /* 0x000000ffff3d7224 */ /* 0x004fe200078e002d */
[--C-:B------:R-:W-:Y:S01]  /*8a00*/  SHF.R.U64 R54, R56, 0x10, R57.reuse ;  /* 0x0000001038367819 */ /* 0x100fe20000001239 */
[----:B-1----:R-:W-:Y:S01]  /*8a10*/  HADD2.F32 R90, -RZ, R41.H0_H0 ;  /* 0x20000029ff5a7230 */ /* 0x002fe20000004100 */
[----:B------:R-:W-:Y:S01]  /*8a20*/  SHF.R.U32.HI R56, RZ, 0x10, R57 ;  /* 0x00000010ff387819 */ /* 0x000fe20000011639 */
[----:B------:R-:W-:Y:S01]  /*8a30*/  HADD2.F32 R91, -RZ, R60.H0_H0 ;  /* 0x2000003cff5b7230 */ /* 0x000fe20000004100 */
[--C-:B------:R-:W-:Y:S01]  /*8a40*/  SHF.R.U64 R57, R58, 0x10, R59.reuse ;  /* 0x000000103a397819 */ /* 0x100fe2000000123b */
[--C-:B------:R-:W-:Y:S01]  /*8a50*/  HADD2.F32 R88, -RZ, R61.reuse.H0_H0 ;  /* 0x2000003dff587230 */ /* 0x100fe20000004100 */
[----:B------:R-:W-:Y:S01]  /*8a60*/  SHF.R.U32.HI R58, RZ, 0x10, R59 ;  /* 0x00000010ff3a7819 */ /* 0x000fe2000001163b */
[----:B------:R-:W-:Y:S01]  /*8a70*/  HADD2.F32 R61, -RZ, R61.H1_H1 ;  /* 0x3000003dff3d7230 */ /* 0x000fe20000004100 */
[--C-:B------:R-:W-:Y:S01]  /*8a80*/  SHF.R.U64 R59, R62, 0x10, R63.reuse ;  /* 0x000000103e3b7819 */ /* 0x100fe2000000123f */
[----:B------:R-:W-:Y:S01]  /*8a90*/  HADD2.F32 R60, -RZ, R41.H1_H1 ;  /* 0x30000029ff3c7230 */ /* 0x000fe20000004100 */
[----:B------:R-:W-:Y:S01]  /*8aa0*/  SHF.R.U32.HI R62, RZ, 0x10, R63 ;  /* 0x00000010ff3e7819 */ /* 0x000fe2000001163f */
[----:B------:R-:W-:-:S02]  /*8ab0*/  HADD2.F32 R63, -RZ, R56.H0_H0 ;  /* 0x20000038ff3f7230 */ /* 0x000fc40000004100 */
[C---:B------:R-:W-:Y:S01]  /*8ac0*/  FMUL.FTZ R93, R61.reuse, R91 ;  /* 0x0000005b3d5d7220 */ /* 0x040fe20000410000 */
[----:B------:R-:W-:Y:S02]  /*8ad0*/  HADD2.F32 R45, -RZ, R185.H1_H1 ;  /* 0x300000b9ff2d7230 */ /* 0x000fe40000004100 */
[----:B------:R-:W-:Y:S01]  /*8ae0*/  FMUL.FTZ R41, R88, R89 ;  /* 0x0000005958297220 */ /* 0x000fe20000410000 */
[----:B------:R-:W-:Y:S01]  /*8af0*/  FMUL.FTZ R92, R60, R91 ;  /* 0x0000005b3c5c7220 */ /* 0x000fe20000410000 */
[----:B------:R-:W-:Y:S01]  /*8b00*/  FMUL.FTZ R89, R90, R89 ;  /* 0x000000595a597220 */ /* 0x000fe20000410000 */
[----:B------:R-:W-:Y:S01]  /*8b10*/  FFMA.FTZ R56, R60, R63, -R93 ;  /* 0x0000003f3c387223 */ /* 0x000fe2000001085d */
[----:B------:R-:W-:Y:S01]  /*8b20*/  FFMA.FTZ R41, R90, R45, -R41 ;  /* 0x0000002d5a297223 */ /* 0x000fe20000010829 */
[----:B------:R-:W-:Y:S01]  /*8b30*/  FFMA.FTZ R60, R61, R63, R92 ;  /* 0x0000003f3d3c7223 */ /* 0x000fe2000001005c */
[--C-:B------:R-:W-:Y:S02]  /*8b40*/  HADD2.F32 R90, -RZ, R47.reuse.H0_H0 ;  /* 0x2000002fff5a7230 */ /* 0x100fe40000004100 */
[----:B------:R-:W-:Y:S01]  /*8b50*/  FFMA.FTZ R45, R88, R45, R89 ;  /* 0x0000002d582d7223 */ /* 0x000fe20000010059 */
[----:B------:R-:W-:Y:S01]  /*8b60*/  HADD2.F32 R61, -RZ, R47.H1_H1 ;  /* 0x3000002fff3d7230 */ /* 0x000fe20000004100 */
[----:B------:R-:W-:Y:S01]  /*8b70*/  F2FP.F16.F32.PACK_AB R41, R56, R41 ;  /* 0x000000293829723e */ /* 0x000fe200000000ff */
[----:B------:R-:W-:-:S02]  /*8b80*/  HADD2.F32 R47, -RZ, R62.H0_H0 ;  /* 0x2000003eff2f7230 */ /* 0x000fc40000004100 */
[----:B------:R-:W-:Y:S01]  /*8b90*/  HADD2.F32 R91, -RZ, R187.H1_H1 ;  /* 0x300000bbff5b7230 */ /* 0x000fe20000004100 */
[----:B------:R-:W-:Y:S01]  /*8ba0*/  F2FP.F16.F32.PACK_AB R45, R60, R45 ;  /* 0x0000002d3c2d723e */ /* 0x000fe200000000ff */
[--C-:B------:R-:W-:Y:S02]  /*8bb0*/  HADD2.F32 R62, -RZ, R43.reuse.H1_H1 ;  /* 0x3000002bff3e7230 */ /* 0x100fe40000004100 */
[----:B------:R-:W-:Y:S01]  /*8bc0*/  FMUL.FTZ R93, R61, R47 ;  /* 0x0000002f3d5d7220 */ /* 0x000fe20000410000 */
[----:B------:R-:W-:Y:S02]  /*8bd0*/  HADD2.F32 R88, -RZ, R43.H0_H0 ;  /* 0x2000002bff587230 */ /* 0x000fe40000004100 */
[----:B------:R-:W-:Y:S01]  /*8be0*/  FMUL.FTZ R43, R90, R91 ;  /* 0x0000005b5a2b7220 */ /* 0x000fe20000410000 */
[----:B------:R-:W-:Y:S02]  /*8bf0*/  HADD2.F32 R89, -RZ, R58.H0_H0 ;  /* 0x2000003aff597230 */ /* 0x000fe40000004100 */
[----:B------:R-:W-:Y:S01]  /*8c00*/  FMUL.FTZ R92, R62, R47 ;  /* 0x0000002f3e5c7220 */ /* 0x000fe20000410000 */
[----:B------:R-:W-:-:S02]  /*8c10*/  HADD2.F32 R63, -RZ, R183.H1_H1 ;  /* 0x300000b7ff3f7230 */ /* 0x000fc40000004100 */
[----:B------:R-:W-:Y:S01]  /*8c20*/  FMUL.FTZ R91, R88, R91 ;  /* 0x0000005b585b7220 */ /* 0x000fe20000410000 */
[----:B------:R-:W-:Y:S02]  /*8c30*/  HADD2.F32 R188, -RZ, R188.H0_H0 ;  /* 0x200000bcffbc7230 */ /* 0x000fe40000004100 */
[-C--:B------:R-:W-:Y:S01]  /*8c40*/  FFMA.FTZ R58, R62, R89.reuse, -R93 ;  /* 0x000000593e3a7223 */ /* 0x080fe2000001085d */
[----:B------:R-:W-:Y:S01]  /*8c50*/  FFMA.FTZ R62, R61, R89, R92 ;  /* 0x000000593d3e7223 */ /* 0x000fe2000001005c */
[-C--:B------:R-:W-:Y:S01]  /*8c60*/  FFMA.FTZ R43, R88, R63.reuse, -R43 ;  /* 0x0000003f582b7223 */ /* 0x080fe2000001082b */
        /* <DEDUP_REMOVED lines=8> */
[-C--:B------:R-:W-:Y:S01]  /*8cf0*/  FMUL.FTZ R40, R63, R188.reuse ;  /* 0x000000bc3f287220 */ /* 0x080fe20000410000 */
[----:B------:R-:W-:Y:S02]  /*8d00*/  HADD2.F32 R90, -RZ, R185.H0_H0 ;  /* 0x200000b9ff5a7230 */ /* 0x000fe40000004100 */
[----:B------:R-:W-:Y:S01]  /*8d10*/  FMUL.FTZ R44, R55, R188 ;  /* 0x000000bc372c7220 */ /* 0x000fe20000410000 */
[----:B------:R-:W-:Y:S02]  /*8d20*/  HADD2.F32 R54, -RZ, R54.H0_H0 ;  /* 0x20000036ff367230 */ /* 0x000fe40000004100 */
[-C--:B------:R-:W-:Y:S01]  /*8d30*/  FMUL.FTZ R92, R88, R89.reuse ;  /* 0x00000059585c7220 */ /* 0x080fe20000410000 */
[----:B------:R-:W-:Y:S01]  /*8d40*/  FMUL.FTZ R89, R61, R89 ;  /* 0x000000593d597220 */ /* 0x000fe20000410000 */
        /* <DEDUP_REMOVED lines=10> */
[----:B------:R-:W-:Y:S02]  /*8df0*/  HADD2.F32 R187, -RZ, R187.H0_H0 ;  /* 0x200000bbffbb7230 */ /* 0x000fe40000004100 */
[----:B------:R-:W-:Y:S02]  /*8e00*/  HADD2.F32 R42, -RZ, R42.H1_H1 ;  /* 0x3000002aff2a7230 */ /* 0x000fe40000004100 */
        /* <DEDUP_REMOVED lines=9> */
[----:B------:R-:W-:-:S04]  /*8ea0*/  FFMA.FTZ R63, R46, R57, R63 ;  /* 0x000000392e3f7223 */ /* 0x000fc8000001003f */
[----:B------:R-:W-:Y:S02]  /*8eb0*/  F2FP.F16.F32.PACK_AB R42, R42, R89 ;  /* 0x000000592a2a723e */ /* 0x000fe400000000ff */
[----:B------:R-:W-:-:S07]  /*8ec0*/  F2FP.F16.F32.PACK_AB R46, R63, R88 ;  /* 0x000000583f2e723e */ /* 0x000fce00000000ff */
.L_x_6054:
[----:B------:R-:W-:Y:S05]  /*8ed0*/  BSYNC B2 ;  /* 0x0000000000027941 */ /* 0x000fea0003800000 */
.L_x_6053:
        /* <DEDUP_REMOVED lines=12> */
.L_x_6052:
[----:B------:R-:W-:Y:S05]  /*8fa0*/  BSYNC B1 ;  /* 0x0000000000017941 */ /* 0x000fea0003800000 */
.L_x_6051:
[----:B------:R-:W-:Y:S01]  /*8fb0*/  ISETP.GE.OR P4, PT, R224, R4, P0 ;  /* 0x00000004e000720c */ /* 0x000fe20000786670 */
[----:B------:R-:W-:-:S12]  /*8fc0*/  BSSY B1, `(.L_x_6055) ;  /* 0x0000083000017945 */ /* 0x000fd80003800000 */
[----:B------:R-:W-:Y:S05]  /*8fd0*/  @P4 BRA `(.L_x_6056) ;  /* 0x0000000800044947 */ /* 0x000fea0003800000 */
[----:B-1-34-:R-:W3:Y:S04]  /*8fe0*/  LDL R40, [R1+0x70] ;  /* 0x0000700001287983 */ /* 0x01aee80000100800 */
        /* <DEDUP_REMOVED lines=31> */
[----:B------:R-:W-:Y:S01]  /*91e0*/  SHF.R.U32.HI R63, RZ, 0x10, R77 ;  /* 0x00000010ff3f7819 */ /* 0x000fe2000001164d */
[----:B--2---:R-:W-:Y:S01]  /*91f0*/  IMAD.MOV.U32 R58, RZ, RZ, R45 ;  /* 0x000000ffff3a7224 */ /* 0x004fe200078e002d */
[----:B------:R-:W-:Y:S01]  /*9200*/  SHF.R.U64 R54, R72, 0x10, R73 ;  /* 0x0000001048367819 */ /* 0x000fe20000001249 */
[----:B------:R-:W-:Y:S01]  /*9210*/  IMAD.MOV.U32 R59, RZ, RZ, R47 ;  /* 0x000000ffff3b7224 */ /* 0x000fe200078e002f */
[----:B------:R-:W-:Y:S01]  /*9220*/  SHF.R.U32.HI R61, RZ, 0x10, R73 ;  /* 0x00000010ff3d7819 */ /* 0x000fe20000011649 */
[----:B------:R-:W-:Y:S01]  /*9230*/  HADD2.F32 R63, -RZ, R63.H0_H0 ;  /* 0x2000003fff3f7230 */ /* 0x000fe20000004100 */
[----:B-1----:R-:W-:Y:S01]  /*9240*/  MOV R45, R43 ;  /* 0x0000002b002d7202 */ /* 0x002fe20000000f00 */
[--C-:B------:R-:W-:Y:S01]  /*9250*/  HADD2.F32 R47, -RZ, R58.reuse.H0_H0 ;  /* 0x2000003aff2f7230 */ /* 0x100fe20000004100 */
[----:B------:R-:W-:Y:S01]  /*9260*/  SHF.R.U64 R56, R76, 0x10, R77 ;  /* 0x000000104c387819 */ /* 0x000fe2000000124d */
[----:B------:R-:W-:Y:S01]  /*9270*/  HADD2.F32 R60, -RZ, R58.H1_H1 ;  /* 0x3000003aff3c7230 */ /* 0x000fe20000004100 */
[--C-:B------:R-:W-:Y:S01]  /*9280*/  SHF.R.U64 R57, R78, 0x10, R79.reuse ;  /* 0x000000104e397819 */ /* 0x100fe2000000124f */
[----:B------:R-:W-:Y:S01]  /*9290*/  HADD2.F32 R72, -RZ, R177.H1_H1 ;  /* 0x300000b1ff487230 */ /* 0x000fe20000004100 */
[----:B------:R-:W-:Y:S01]  /*92a0*/  SHF.R.U32.HI R78, RZ, 0x10, R79 ;  /* 0x00000010ff4e7819 */ /* 0x000fe2000001164f */
[----:B------:R-:W-:-:S02]  /*92b0*/  HADD2.F32 R58, -RZ, R41.H1_H1 ;  /* 0x30000029ff3a7230 */ /* 0x000fc40000004100 */
[-C--:B------:R-:W-:Y:S01]  /*92c0*/  FMUL.FTZ R73, R60, R63.reuse ;  /* 0x0000003f3c497220 */ /* 0x080fe20000410000 */
[----:B------:R-:W-:Y:S02]  /*92d0*/  HADD2.F32 R43, -RZ, R41.H0_H0 ;  /* 0x20000029ff2b7230 */ /* 0x000fe40000004100 */
[-C--:B------:R-:W-:Y:S01]  /*92e0*/  FMUL.FTZ R76, R47, R72.reuse ;  /* 0x000000482f4c7220 */ /* 0x080fe20000410000 */
[----:B------:R-:W-:Y:S02]  /*92f0*/  HADD2.F32 R62, -RZ, R172.H1_H1 ;  /* 0x300000acff3e7230 */ /* 0x000fe40000004100 */
[----:B------:R-:W-:Y:S01]  /*9300*/  FMUL.FTZ R63, R58, R63 ;  /* 0x0000003f3a3f7220 */ /* 0x000fe20000410000 */
[----:B------:R-:W-:Y:S02]  /*9310*/  HADD2.F32 R61, -RZ, R61.H0_H0 ;  /* 0x2000003dff3d7230 */ /* 0x000fe40000004100 */
[C---:B------:R-:W-:Y:S01]  /*9320*/  FMUL.FTZ R72, R43.reuse, R72 ;  /* 0x000000482b487220 */ /* 0x040fe20000410000 */
[----:B------:R-:W-:Y:S01]  /*9330*/  SHF.R.U64 R55, R74, 0x10, R75 ;  /* 0x000000104a377819 */ /* 0x000fe2000000124b */
[----:B------:R-:W-:Y:S01]  /*9340*/  FFMA.FTZ R41, R43, R62, -R76 ;  /* 0x0000003e2b297223 */ /* 0x000fe2000001084c */
[----:B------:R-:W-:-:S02]  /*9350*/  HADD2.F32 R76, -RZ, R173.H1_H1 ;  /* 0x300000adff4c7230 */ /* 0x000fc40000004100 */
[-C--:B------:R-:W-:Y:S01]  /*9360*/  FFMA.FTZ R58, R58, R61.reuse, -R73 ;  /* 0x0000003d3a3a7223 */ /* 0x080fe20000010849 */
[----:B------:R-:W-:Y:S01]  /*9370*/  FFMA.FTZ R60, R60, R61, R63 ;  /* 0x0000003d3c3c7223 */ /* 0x000fe2000001003f */
[----:B------:R-:W-:Y:S01]  /*9380*/  FFMA.FTZ R43, R47, R62, R72 ;  /* 0x0000003e2f2b7223 */ /* 0x000fe20000010048 */
[--C-:B------:R-:W-:Y:S01]  /*9390*/  HADD2.F32 R61, -RZ, R59.reuse.H0_H0 ;  /* 0x2000003bff3d7230 */ /* 0x100fe20000004100 */
[----:B------:R-:W-:Y:S01]  /*93a0*/  SHF.R.U32.HI R74, RZ, 0x10, R75 ;  /* 0x00000010ff4a7819 */ /* 0x000fe2000001164b */
[----:B------:R-:W-:Y:S01]  /*93b0*/  HADD2.F32 R59, -RZ, R59.H1_H1 ;  /* 0x3000003bff3b7230 */ /* 0x000fe20000004100 */
[----:B------:R-:W-:Y:S01]  /*93c0*/  F2FP.F16.F32.PACK_AB R41, R58, R41 ;  /* 0x000000293a29723e */ /* 0x000fe200000000ff */
[----:B------:R-:W-:Y:S02]  /*93d0*/  HADD2.F32 R47, -RZ, R45.H0_H0 ;  /* 0x2000002dff2f7230 */ /* 0x000fe40000004100 */
[----:B------:R-:W-:Y:S01]  /*93e0*/  FMUL.FTZ R88, R61, R76 ;  /* 0x0000004c3d587220 */ /* 0x000fe20000410000 */
[----:B------:R-:W-:-:S02]  /*93f0*/  HADD2.F32 R78, -RZ, R78.H0_H0 ;  /* 0x2000004eff4e7230 */ /* 0x000fc40000004100 */
[----:B------:R-:W-:Y:S02]  /*9400*/  HADD2.F32 R62, -RZ, R45.H1_H1 ;  /* 0x3000002dff3e7230 */ /* 0x000fe40000004100 */
        /* <DEDUP_REMOVED lines=19> */
[----:B------:R-:W-:Y:S02]  /*9540*/  HADD2.F32 R172, -RZ, R172.H0_H0 ;  /* 0x200000acffac7230 */ /* 0x000fe40000004100 */
[----:B------:R-:W-:Y:S01]  /*9550*/  FMUL.FTZ R75, R44, R63 ;  /* 0x0000003f2c4b7220 */ /* 0x000fe20000410000 */
[----:B------:R-:W-:-:S02]  /*9560*/  HADD2.F32 R61, -RZ, R54.H0_H0 ;  /* 0x20000036ff3d7230 */ /* 0x000fc40000004100 */
[----:B------:R-:W-:Y:S01]  /*9570*/  FMUL.FTZ R63, R40, R63 ;  /* 0x0000003f283f7220 */ /* 0x000fe20000410000 */
[C---:B------:R-:W-:Y:S01]  /*9580*/  FMUL.FTZ R54, R56.reuse, R177 ;  /* 0x000000b138367220 */ /* 0x040fe20000410000 */
[-C--:B------:R-:W-:Y:S01]  /*9590*/  FFMA.FTZ R73, R56, R172.reuse, -R73 ;  /* 0x000000ac38497223 */ /* 0x080fe20000010849 */
[----:B------:R-:W-:Y:S02]  /*95a0*/  HADD2.F32 R173, -RZ, R173.H0_H0 ;  /* 0x200000adffad7230 */ /* 0x000fe40000004100 */
[-C--:B------:R-:W-:Y:S01]  /*95b0*/  FFMA.FTZ R63, R44, R61.reuse, R63 ;  /* 0x0000003d2c3f7223 */ /* 0x080fe2000001003f */
[----:B------:R-:W-:Y:S01]  /*95c0*/  FFMA.FTZ R56, R40, R61, -R75 ;  /* 0x0000003d28387223 */ /* 0x000fe2000001084b */
        /* <DEDUP_REMOVED lines=21> */
.L_x_6058:
[----:B------:R-:W-:Y:S05]  /*9720*/  BSYNC B2 ;  /* 0x0000000000027941 */ /* 0x000fea0003800000 */
.L_x_6057:
        /* <DEDUP_REMOVED lines=12> */
.L_x_6056:
[----:B------:R-:W-:Y:S05]  /*97f0*/  BSYNC B1 ;  /* 0x0000000000017941 */ /* 0x000fea0003800000 */
.L_x_6055:
[----:B------:R-:W-:Y:S01]  /*9800*/  ISETP.GE.OR P4, PT, R225, R4, P0 ;  /* 0x00000004e100720c */ /* 0x000fe20000786670 */
[----:B------:R-:W-:-:S12]  /*9810*/  BSSY B1, `(.L_x_6059) ;  /* 0x0000084000017945 */ /* 0x000fd80003800000 */
[----:B------:R-:W-:Y:S05]  /*9820*/  @P4 BRA `(.L_x_6060) ;  /* 0x0000000800084947 */ /* 0x000fea0003800000 */
[----:B-1-34-:R-:W3:Y:S04]  /*9830*/  LDL R40, [R1] ;  /* 0x0000000001287983 */ /* 0x01aee80000100800 */
[----:B------:R-:W4:Y:S04]  /*9840*/  LDL R43, [R1+0x44] ;  /* 0x00004400012b7983 */ /* 0x000f280000100800 */
[----:B------:R-:W5:Y:S01]  /*9850*/  LDL R42, [R1+0x6c] ;  /* 0x00006c00012a7983 */ /* 0x000f620000100800 */
[----:B--2---:R-:W-:Y:S01]  /*9860*/  IMAD.WIDE.U32 R48, R225, R134, R132 ;  /* 0x00000086e1307225 */ /* 0x004fe200078e0084 */
[----:B------:R-:W-:Y:S02]  /*9870*/  BSSY B2, `(.L_x_6061) ;  /* 0x0000071000027945 */ /* 0x000fe40003800000 */
[----:B------:R-:W-:-:S02]  /*9880*/  IADD3 R50, P4, P5, R98, R48, R20 ;  /* 0x0000003062327210 */ /* 0x000fc40007d9e014 */
[----:B---3--:R-:W-:Y:S01]  /*9890*/  LOP3.LUT P6, RZ, R40, 0x1, RZ, 0xc0, !PT ;  /* 0x0000000128ff7812 */ /* 0x008fe200078cc0ff */
[----:B------:R-:W-:-:S04]  /*98a0*/  IMAD R40, R146, R134, RZ ;  /* 0x0000008692287224 */ /* 0x000fc800078e02ff */
[----:B------:R-:W-:Y:S01]  /*98b0*/  IMAD R41, R225, R135, R40 ;  /* 0x00000087e1297224 */ /* 0x000fe200078e0228 */
[----:B------:R-:W-:-:S03]  /*98c0*/  SEL R40, R97, R153, !P6 ;  /* 0x0000009961287207 */ /* 0x000fc60007000000 */
[----:B------:R-:W-:Y:S01]  /*98d0*/  IMAD.IADD R52, R49, 0x1, R41 ;  /* 0x0000000131347824 */ /* 0x000fe200078e0229 */
[----:B------:R-:W-:-:S04]  /*98e0*/  SHF.R.S32.HI R41, RZ, 0x1f, R40 ;  /* 0x0000001fff297819 */ /* 0x000fc80000011428 */
[----:B------:R-:W-:Y:S02]  /*98f0*/  LEA.HI R41, R41, R40, RZ, 0x4 ;  /* 0x0000002829297211 */ /* 0x000fe400078f20ff */
[----:B------:R-:W-:Y:S02]  /*9900*/  IADD3.X R51, R15, R52, R9, P4, P5 ;  /* 0x000000340f337210 */ /* 0x000fe400027ea409 */
[----:B------:R-:W-:-:S04]  /*9910*/  LEA.HI.SX32 R41, R41, R10, 0x1c ;  /* 0x0000000a29297211 */ /* 0x000fc800078fe2ff */
[----:B------:R-:W-:Y:S02]  /*9920*/  SHF.R.S32.HI R40, RZ, 0x1f, R41 ;  /* 0x0000001fff287819 */ /* 0x000fe40000011429 */
[----:B------:R-:W-:Y:S02]  /*9930*/  SHF.L.U32 R53, R41, 0x3, RZ ;  /* 0x0000000329357819 */ /* 0x000fe400000006ff */
[----:B------:R-:W-:Y:S02]  /*9940*/  LEA.HI R40, R40, R41, RZ, 0x3 ;  /* 0x0000002928287211 */ /* 0x000fe400078f18ff */
[----:B----4-:R-:W-:Y:S02]  /*9950*/  LOP3.LUT R41, R43, 0x38, R53, 0xf8, !PT ;  /* 0x000000382b297812 */ /* 0x010fe400078ef835 */
[----:B------:R-:W-:Y:S02]  /*9960*/  SHF.R.S32.HI R40, RZ, 0x3, R40 ;  /* 0x00000003ff287819 */ /* 0x000fe40000011428 */
[----:B------:R-:W-:-:S03]  /*9970*/  LOP3.LUT R41, R41, R138, RZ, 0x3c, !PT ;  /* 0x0000008a29297212 */ /* 0x000fc600078e3cff */
[----:B-----5:R-:W-:-:S04]  /*9980*/  IMAD R40, R40, 0x2c00, R42 ;  /* 0x00002c0028287824 */ /* 0x020fc800078e022a */
[----:B------:R-:W-:Y:S02]  /*9990*/  IMAD.IADD R43, R40, 0x1, R41 ;  /* 0x00000001282b7824 */ /* 0x000fe400078e0229 */
[C---:B------:R-:W-:Y:S02]  /*99a0*/  IMAD R41, R220.reuse, 0x5800, R148 ;  /* 0x00005800dc297824 */ /* 0x040fe400078e0294 */
[----:B------:R-:W-:Y:S02]  /*99b0*/  IMAD R43, R220, 0x5800, R43 ;  /* 0x00005800dc2b7824 */ /* 0x000fe400078e022b */
[--C-:B------:R-:W-:Y:S02]  /*99c0*/  IMAD R41, R41, 0x2, R2.reuse ;  /* 0x0000000229297824 */ /* 0x100fe400078e0202 */
[----:B------:R-:W-:-:S04]  /*99d0*/  IMAD R44, R43, 0x2, R2 ;  /* 0x000000022b2c7824 */ /* 0x000fc800078e0202 */
[----:B------:R-:W1:Y:S04]  /*99e0*/  LDS.128 R40, [R41+0x1e400] ;  /* 0x01e4000029287984 */ /* 0x000e680000000c00 */
[----:B------:R-:W2:Y:S01]  /*99f0*/  LDS.128 R44, [R44+0x1e400] ;  /* 0x01e400002c2c7984 */ /* 0x000ea20000000c00 */
[----:B------:R-:W-:Y:S05]  /*9a00*/  @P3 BRA `(.L_x_6062) ;  /* 0x00000004005c3947 */ /* 0x000fea0003800000 */
[----:B-1----:R-:W-:Y:S01]  /*9a10*/  MOV R58, R40 ;  /* 0x00000028003a7202 */ /* 0x002fe20000000f00 */
[----:B--2---:R-:W-:Y:S01]  /*9a20*/  IMAD.MOV.U32 R40, RZ, RZ, R45 ;  /* 0x000000ffff287224 */ /* 0x004fe200078e002d */
[----:B------:R-:W-:Y:S01]  /*9a30*/  SHF.R.U64 R56, R64, 0x10, R65 ;  /* 0x0000001040387819 */ /* 0x000fe20000001241 */
[----:B------:R-:W-:Y:S01]  /*9a40*/  IMAD.MOV.U32 R59, RZ, RZ, R44 ;  /* 0x000000ffff3b7224 */ /* 0x000fe200078e002c */
[----:B------:R-:W-:Y:S01]  /*9a50*/  SHF.R.U32.HI R64, RZ, 0x10, R69 ;  /* 0x00000010ff407819 */ /* 0x000fe20000011645 */
[----:B------:R-:W-:Y:S01]  /*9a60*/  HADD2.F32 R63, -RZ, R170.H1_H1 ;  /* 0x300000aaff3f7230 */ /* 0x000fe20000004100 */
[----:B------:R-:W-:Y:S01]  /*9a70*/  MOV R60, R47 ;  /* 0x0000002f003c7202 */ /* 0x000fe20000000f00 */
[--C-:B------:R-:W-:Y:S01]  /*9a80*/  HADD2.F32 R44, -RZ, R40.reuse.H0_H0 ;  /* 0x20000028ff2c7230 */ /* 0x100fe20000004100 */
[----:B------:R-:W-:Y:S01]  /*9a90*/  SHF.R.U32.HI R62, RZ, 0x10, R65 ;  /* 0x00000010ff3e7819 */ /* 0x000fe20000011641 */
[----:B------:R-:W-:Y:S01]  /*9aa0*/  HADD2.F32 R47, -RZ, R40.H1_H1 ;  /* 0x30000028ff2f7230 */ /* 0x000fe20000004100 */
[----:B------:R-:W-:Y:S01]  /*9ab0*/  SHF.R.U64 R54, R66, 0x10, R67 ;  /* 0x0000001042367819 */ /* 0x000fe20000001243 */
[----:B------:R-:W-:Y:S01]  /*9ac0*/  IMAD.MOV.U32 R45, RZ, RZ, R43 ;  /* 0x000000ffff2d7224 */ /* 0x000fe200078e002b */
[----:B------:R-:W-:Y:S01]  /*9ad0*/  SHF.R.U32.HI R65, RZ, 0x10, R71 ;  /* 0x00000010ff417819 */ /* 0x000fe20000011647 */
        /* <DEDUP_REMOVED lines=10> */
[----:B------:R-:W-:Y:S01]  /*9b80*/  FMUL.FTZ R64, R43, R64 ;  /* 0x000000402b407220 */ /* 0x000fe20000410000 */
[-C--:B------:R-:W-:Y:S01]  /*9b90*/  FFMA.FTZ R40, R40, R61.reuse, -R41 ;  /* 0x0000003d28287223 */ /* 0x080fe20000010829 */
[----:B------:R-:W-:Y:S01]  /*9ba0*/  FFMA.FTZ R41, R44, R61, R63 ;  /* 0x0000003d2c297223 */ /* 0x000fe2000001003f */
[----:B------:R-:W-:-:S02]  /*9bb0*/  HADD2.F32 R61, -RZ, R60.H0_H0 ;  /* 0x2000003cff3d7230 */ /* 0x000fc40000004100 */
[-C--:B------:R-:W-:Y:S01]  /*9bc0*/  FFMA.FTZ R44, R47, R62.reuse, R64 ;  /* 0x0000003e2f2c7223 */ /* 0x080fe20000010040 */
[----:B------:R-:W-:Y:S02]  /*9bd0*/  HADD2.F32 R64, -RZ, R167.H1_H1 ;  /* 0x300000a7ff407230 */ /* 0x000fe40000004100 */
[----:B------:R-:W-:Y:S01]  /*9be0*/  FFMA.FTZ R43, R43, R62, -R66 ;  /* 0x0000003e2b2b7223 */ /* 0x000fe20000010842 */
[----:B------:R-:W-:Y:S01]  /*9bf0*/  HADD2.F32 R47, -RZ, R45.H0_H0 ;  /* 0x2000002dff2f7230 */ /* 0x000fe20000004100 */
[----:B------:R-:W-:Y:S01]  /*9c00*/  SHF.R.U64 R55, R70, 0x10, R71 ;  /* 0x0000001046377819 */ /* 0x000fe20000001247 */
[----:B------:R-:W-:Y:S02]  /*9c10*/  HADD2.F32 R60, -RZ, R60.H1_H1 ;  /* 0x3000003cff3c7230 */ /* 0x000fe40000004100 */
[-C--:B------:R-:W-:Y:S01]  /*9c20*/  FMUL.FTZ R66, R61, R64.reuse ;  /* 0x000000403d427220 */ /* 0x080fe20000410000 */
[----:B------:R-:W-:Y:S02]  /*9c30*/  HADD2.F32 R65, -RZ, R65.H0_H0 ;  /* 0x20000041ff417230 */ /* 0x000fe40000004100 */
[----:B------:R-:W-:Y:S01]  /*9c40*/  FMUL.FTZ R64, R47, R64 ;  /* 0x000000402f407220 */ /* 0x000fe20000410000 */
[----:B------:R-:W-:Y:S01]  /*9c50*/  HADD2.F32 R45, -RZ, R45.H1_H1 ;  /* 0x3000002dff2d7230 */ /* 0x000fe20000004100 */
[----:B------:R-:W-:Y:S01]  /*9c60*/  F2FP.F16.F32.PACK_AB R43, R43, R40 ;  /* 0x000000282b2b723e */ /* 0x000fe200000000ff */
[----:B------:R-:W-:-:S02]  /*9c70*/  HADD2.F32 R62, -RZ, R169.H1_H1 ;  /* 0x300000a9ff3e7230 */ /* 0x000fc40000004100 */
[CC--:B------:R-:W-:Y:S01]  /*9c80*/  FMUL.FTZ R68, R60.reuse, R65.reuse ;  /* 0x000000413c447220 */ /* 0x0c0fe20000410000 */
[----:B------:R-:W-:Y:S02]  /*9c90*/  HADD2.F32 R63, -RZ, R67.H0_H0 ;  /* 0x20000043ff3f7230 */ /* 0x000fe40000004100 */
[----:B------:R-:W-:Y:S01]  /*9ca0*/  FMUL.FTZ R69, R45, R65 ;  /* 0x000000412d457220 */ /* 0x000fe20000410000 */
[----:B------:R-:W-:Y:S02]  /*9cb0*/  HADD2.F32 R57, -RZ, R57.H0_H0 ;  /* 0x20000039ff397230 */ /* 0x000fe40000004100 */
[-C--:B------:R-:W-:Y:S01]  /*9cc0*/  FFMA.FTZ R65, R47, R62.reuse, -R66 ;  /* 0x0000003e2f417223 */ /* 0x080fe20000010842 */
[----:B------:R-:W-:Y:S01]  /*9cd0*/  FFMA.FTZ R67, R61, R62, R64 ;  /* 0x0000003e3d437223 */ /* 0x000fe20000010040 */
[-C--:B------:R-:W-:Y:S01]  /*9ce0*/  FFMA.FTZ R68, R45, R63.reuse, -R68 ;  /* 0x0000003f2d447223 */ /* 0x080fe20000010844 */
[----:B------:R-:W-:Y:S02]  /*9cf0*/  HADD2.F32 R62, -RZ, R167.H0_H0 ;  /* 0x200000a7ff3e7230 */ /* 0x000fe40000004100 */
[----:B------:R-:W-:Y:S01]  /*9d00*/  FFMA.FTZ R70, R60, R63, R69 ;  /* 0x0000003f3c467223 */ /* 0x000fe20000010045 */
[----:B------:R-:W-:-:S02]  /*9d10*/  HADD2.F32 R47, -RZ, R59.H0_H0 ;  /* 0x2000003bff2f7230 */ /* 0x000fc40000004100 */
[--C-:B------:R-:W-:Y:S01]  /*9d20*/  HADD2.F32 R45, -RZ, R58.reuse.H0_H0 ;  /* 0x2000003aff2d7230 */ /* 0x100fe20000004100 */
[----:B------:R-:W-:Y:S01]  /*9d30*/  F2FP.F16.F32.PACK_AB R65, R68, R65 ;  /* 0x000000414441723e */ /* 0x000fe200000000ff */
[----:B------:R-:W-:Y:S02]  /*9d40*/  HADD2.F32 R60, -RZ, R169.H0_H0 ;  /* 0x200000a9ff3c7230 */ /* 0x000fe40000004100 */
[-C--:B------:R-:W-:Y:S01]  /*9d50*/  FMUL.FTZ R64, R47, R62.reuse ;  /* 0x0000003e2f407220 */ /* 0x080fe20000410000 */
[----:B------:R-:W-:Y:S02]  /*9d60*/  HADD2.F32 R59, -RZ, R59.H1_H1 ;  /* 0x3000003bff3b7230 */ /* 0x000fe40000004100 */
[C---:B------:R-:W-:Y:S01]  /*9d70*/  FMUL.FTZ R62, R45.reuse, R62 ;  /* 0x0000003e2d3e7220 */ /* 0x040fe20000410000 */
[----:B------:R-:W-:Y:S02]  /*9d80*/  HADD2.F32 R58, -RZ, R58.H1_H1 ;  /* 0x3000003aff3a7230 */ /* 0x000fe40000004100 */
[----:B------:R-:W-:Y:S01]  /*9d90*/  FFMA.FTZ R64, R45, R60, -R64 ;  /* 0x0000003c2d407223 */ /* 0x000fe20000010840 */
[----:B------:R-:W-:-:S02]  /*9da0*/  HADD2.F32 R168, -RZ, R168.H0_H0 ;  /* 0x200000a8ffa87230 */ /* 0x000fc40000004100 */
[----:B------:R-:W-:Y:S01]  /*9db0*/  FFMA.FTZ R62, R47, R60, R62 ;  /* 0x0000003c2f3e7223 */ /* 0x000fe2000001003e */
[-C--:B------:R-:W-:Y:S01]  /*9dc0*/  FMUL.FTZ R61, R59, R57.reuse ;  /* 0x000000393b3d7220 */ /* 0x080fe20000410000 */
[----:B------:R-:W-:Y:S01]  /*9dd0*/  FMUL.FTZ R66, R58, R57 ;  /* 0x000000393a427220 */ /* 0x000fe20000410000 */
[----:B------:R-:W-:Y:S02]  /*9de0*/  HADD2.F32 R47, -RZ, R46.H0_H0 ;  /* 0x2000002eff2f7230 */ /* 0x000fe40000004100 */
[----:B------:R-:W-:Y:S02]  /*9df0*/  HADD2.F32 R57, -RZ, R55.H0_H0 ;  /* 0x20000037ff397230 */ /* 0x000fe40000004100 */
[----:B------:R-:W-:Y:S02]  /*9e00*/  HADD2.F32 R45, -RZ, R42.H0_H0 ;  /* 0x2000002aff2d7230 */ /* 0x000fe40000004100 */
[----:B------:R-:W-:Y:S02]  /*9e10*/  HADD2.F32 R46, -RZ, R46.H1_H1 ;  /* 0x3000002eff2e7230 */ /* 0x000fe40000004100 */
[----:B------:R-:W-:-:S02]  /*9e20*/  HADD2.F32 R42, -RZ, R42.H1_H1 ;  /* 0x3000002aff2a7230 */ /* 0x000fc40000004100 */
[----:B------:R-:W-:Y:S02]  /*9e30*/  HADD2.F32 R55, -RZ, R54.H0_H0 ;  /* 0x20000036ff377230 */ /* 0x000fe40000004100 */
[-C--:B------:R-:W-:Y:S01]  /*9e40*/  FMUL.FTZ R54, R47, R168.reuse ;  /* 0x000000a82f367220 */ /* 0x080fe20000410000 */
[----:B------:R-:W-:Y:S02]  /*9e50*/  HADD2.F32 R56, -RZ, R56.H0_H0 ;  /* 0x20000038ff387230 */ /* 0x000fe40000004100 */
[-C--:B------:R-:W-:Y:S01]  /*9e60*/  FMUL.FTZ R63, R46, R57.reuse ;  /* 0x000000392e3f7220 */ /* 0x080fe20000410000 */
[----:B------:R-:W-:Y:S02]  /*9e70*/  HADD2.F32 R170, -RZ, R170.H0_H0 ;  /* 0x200000aaffaa7230 */ /* 0x000fe40000004100 */
[----:B------:R-:W-:Y:S01]  /*9e80*/  FMUL.FTZ R168, R45, R168 ;  /* 0x000000a82da87220 */ /* 0x000fe20000410000 */
[----:B------:R-:W-:Y:S01]  /*9e90*/  FMUL.FTZ R57, R42, R57 ;  /* 0x000000392a397220 */ /* 0x000fe20000410000 */
[-C--:B------:R-:W-:Y:S01]  /*9ea0*/  FFMA.FTZ R61, R58, R56.reuse, -R61 ;  /* 0x000000383a3d7223 */ /* 0x080fe2000001083d */
[----:B------:R-:W-:Y:S01]  /*9eb0*/  FFMA.FTZ R59, R59, R56, R66 ;  /* 0x000000383b3b7223 */ /* 0x000fe20000010042 */
        /* <DEDUP_REMOVED lines=10> */
[----:B------:R-:W-:Y:S02]  /*9f60*/  F2FP.F16.F32.PACK_AB R42, R63, R54 ;  /* 0x000000363f2a723e */ /* 0x000fe400000000ff */
[----:B------:R-:W-:-:S07]  /*9f70*/  F2FP.F16.F32.PACK_AB R46, R57, R168 ;  /* 0x000000a8392e723e */ /* 0x000fce00000000ff */
.L_x_6062:
[----:B------:R-:W-:Y:S05]  /*9f80*/  BSYNC B2 ;  /* 0x0000000000027941 */ /* 0x000fea0003800000 */
.L_x_6061:
        /* <DEDUP_REMOVED lines=12> */
.L_x_6060:
[----:B------:R-:W-:Y:S05]  /*a050*/  BSYNC B1 ;  /* 0x0000000000017941 */ /* 0x000fea0003800000 */
.L_x_6059:
[C---:B------:R-:W-:Y:S01]  /*a060*/  ISETP.GE.OR P4, PT, R226.reuse, R4, P0 ;  /* 0x00000004e200720c */ /* 0x040fe20000786670 */
[-C--:B-1234-:R-:W-:Y:S02]  /*a070*/  IMAD R40, R145, R134.reuse, RZ ;  /* 0x0000008691287224 */ /* 0x09efe400078e02ff */
[----:B------:R-:W-:-:S04]  /*a080*/  IMAD.WIDE.U32 R132, R226, R134, R132 ;  /* 0x00000086e2847225 */ /* 0x000fc800078e0084 */
[----:B------:R-:W-:-:S06]  /*a090*/  IMAD R135, R226, R135, R40 ;  /* 0x00000087e2877224 */ /* 0x000fcc00078e0228 */
[----:B------:R-:W-:Y:S05]  /*a0a0*/  @P4 BRA `(.L_x_6029) ;  /* 0x0000001000584947 */ /* 0x000fea0003800000 */
[----:B------:R-:W2:Y:S01]  /*a0b0*/  LDL R41, [R1] ;  /* 0x0000000001297983 */ /* 0x000ea20000100800 */
[----:B------:R-:W1:Y:S03]  /*a0c0*/  LDC.64 R48, c[0x0][0x2d8] ;  /* 0x0000b600ff307b82 */ /* 0x000e660000000a00 */
[----:B------:R-:W3:Y:S04]  /*a0d0*/  LDL R43, [R1+0x40] ;  /* 0x00004000012b7983 */ /* 0x000ee80000100800 */
[----:B------:R-:W4:Y:S01]  /*a0e0*/  LDL R42, [R1+0x68] ;  /* 0x00006800012a7983 */ /* 0x000f220000100800 */
[----:B------:R-:W-:Y:S01]  /*a0f0*/  IMAD.IADD R52, R133, 0x1, R135 ;  /* 0x0000000185347824 */ /* 0x000fe200078e0287 */
[----:B------:R-:W-:Y:S01]  /*a100*/  IADD3 R40, P4, P5, R98, R132, R20 ;  /* 0x0000008462287210 */ /* 0x000fe20007d9e014 */
[----:B------:R-:W-:Y:S01]  /*a110*/  BSSY B1, `(.L_x_6063) ;  /* 0x0000070000017945 */ /* 0x000fe20003800000 */
[----:B--2---:R-:W-:-:S02]  /*a120*/  LOP3.LUT P6, RZ, R41, 0x1, RZ, 0xc0, !PT ;  /* 0x0000000129ff7812 */ /* 0x004fc400078cc0ff */
[----:B------:R-:W-:Y:S02]  /*a130*/  IADD3.X R41, R15, R52, R9, P4, P5 ;  /* 0x000000340f297210 */ /* 0x000fe400027ea409 */
[C---:B-1----:R-:W-:Y:S02]  /*a140*/  LEA R50, P4, R40.reuse, R48, 0x1 ;  /* 0x0000003028327211 */ /* 0x042fe400078808ff */
[----:B------:R-:W-:Y:S02]  /*a150*/  SEL R153, R97, R153, !P6 ;  /* 0x0000009961997207 */ /* 0x000fe40007000000 */
[----:B------:R-:W-:Y:S02]  /*a160*/  LEA.HI.X R51, R40, R49, R41, 0x1, P4 ;  /* 0x0000003128337211 */ /* 0x000fe400020f0c29 */
[----:B------:R-:W-:-:S04]  /*a170*/  SHF.R.S32.HI R40, RZ, 0x1f, R153 ;  /* 0x0000001fff287819 */ /* 0x000fc80000011499 */
[----:B------:R-:W-:-:S04]  /*a180*/  LEA.HI R153, R40, R153, RZ, 0x4 ;  /* 0x0000009928997211 */ /* 0x000fc800078f20ff */
[----:B------:R-:W-:-:S04]  /*a190*/  LEA.HI.SX32 R153, R153, R10, 0x1c ;  /* 0x0000000a99997211 */ /* 0x000fc800078fe2ff */
[----:B------:R-:W-:Y:S02]  /*a1a0*/  SHF.R.S32.HI R40, RZ, 0x1f, R153 ;  /* 0x0000001fff287819 */ /* 0x000fe40000011499 */
[----:B------:R-:W-:Y:S02]  /*a1b0*/  SHF.L.U32 R53, R153, 0x3, RZ ;  /* 0x0000000399357819 */ /* 0x000fe400000006ff */
[----:B------:R-:W-:-:S04]  /*a1c0*/  LEA.HI R40, R40, R153, RZ, 0x3 ;  /* 0x0000009928287211 */ /* 0x000fc800078f18ff */
[----:B------:R-:W-:Y:S02]  /*a1d0*/  SHF.R.S32.HI R41, RZ, 0x3, R40 ;  /* 0x00000003ff297819 */ /* 0x000fe40000011428 */
[----:B---3--:R-:W-:-:S03]  /*a1e0*/  LOP3.LUT R40, R43, 0x38, R53, 0xf8, !PT ;  /* 0x000000382b287812 */ /* 0x008fc600078ef835 */
[----:B----4-:R-:W-:Y:S01]  /*a1f0*/  IMAD R41, R41, 0x2c00, R42 ;  /* 0x00002c0029297824 */ /* 0x010fe200078e022a */
[----:B------:R-:W-:-:S05]  /*a200*/  LOP3.LUT R40, R40, R137, RZ, 0x3c, !PT ;  /* 0x0000008928287212 */ /* 0x000fca00078e3cff */
        /* <DEDUP_REMOVED lines=8> */
[----:B------:R-:W-:Y:S01]  /*a290*/  SHF.R.U32.HI R60, RZ, 0x10, R85 ;  /* 0x00000010ff3c7819 */ /* 0x000fe20000011655 */
[----:B--2---:R-:W-:Y:S01]  /*a2a0*/  IMAD.MOV.U32 R56, RZ, RZ, R46 ;  /* 0x000000ffff387224 */ /* 0x004fe200078e002e */
[----:B------:R-:W-:Y:S01]  /*a2b0*/  MOV R55, R44 ;  /* 0x0000002c00377202 */ /* 0x000fe20000000f00 */
[----:B-1----:R-:W-:Y:S01]  /*a2c0*/  IMAD.MOV.U32 R44, RZ, RZ, R42 ;  /* 0x000000ffff2c7224 */ /* 0x002fe200078e002a */
        /* <DEDUP_REMOVED lines=44> */
[-C--:B------:R-:W-:Y:S01]  /*a590*/  FMUL.FTZ R46, R42, R166.reuse ;  /* 0x000000a62a2e7220 */ /* 0x080fe20000410000 */
[----:B------:R-:W-:Y:S01]  /*a5a0*/  HADD2.F32 R164, -RZ, R164.H0_H0 ;  /* 0x200000a4ffa47230 */ /* 0x000fe20000004100 */
[----:B------:R-:W-:Y:S01]  /*a5b0*/  F2FP.F16.F32.PACK_AB R65, R66, R65 ;  /* 0x000000414241723e */ /* 0x000fe200000000ff */
        /* <DEDUP_REMOVED lines=37> */
.L_x_6064:
[----:B------:R-:W-:Y:S05]  /*a810*/  BSYNC B1 ;  /* 0x0000000000017941 */ /* 0x000fea0003800000 */
.L_x_6063:
[----:B------:R-:W-:Y:S01]  /*a820*/  ISETP.GE.AND P3, PT, R53, R152, PT ;  /* 0x000000983500720c */ /* 0x000fe20003f66270 */
[----:B------:R-:W-:Y:S02]  /*a830*/  ULDC.64 UR4, c[0x0][0x208] ;  /* 0x0000820000047ab9 */ /* 0x000fe40000000a00 */
[----:B-1----:R1:W-:Y:S10]  /*a840*/  STG.E.128 desc[UR4][R50.64], R40 ;  /* 0x0000002832007986 */ /* 0x0023f4000c101d04 */
[----:B------:R-:W-:Y:S05]  /*a850*/  @P3 BRA `(.L_x_6029) ;  /* 0x00000008006c3947 */ /* 0x000fea0003800000 */
[--C-:B-1----:R-:W-:Y:S01]  /*a860*/  SHF.R.S32.HI R40, RZ, 0x1f, R53.reuse ;  /* 0x0000001fff287819 */ /* 0x102fe20000011435 */
[----:B------:R-:W-:Y:S01]  /*a870*/  ULDC.64 UR4, c[0x0][0x208] ;  /* 0x0000820000047ab9 */ /* 0x000fe20000000a00 */
[----:B------:R-:W-:-:S04]  /*a880*/  IADD3 R53, P3, P4, R98, R132, R53 ;  /* 0x0000008462357210 */ /* 0x000fc80007c7e035 */
[----:B------:R-:W-:Y:S02]  /*a890*/  IADD3.X R52, R15, R52, R40, P3, P4 ;  /* 0x000000340f347210 */ /* 0x000fe40001fe8428 */
[----:B------:R-:W-:-:S04]  /*a8a0*/  LEA R48, P3, R53, R48, 0x1 ;  /* 0x0000003035307211 */ /* 0x000fc800078608ff */
[----:B------:R-:W-:-:S05]  /*a8b0*/  LEA.HI.X R49, R53, R49, R52, 0x1, P3 ;  /* 0x0000003135317211 */ /* 0x000fca00018f0c34 */
[----:B--2---:R1:W-:Y:S01]  /*a8c0*/  STG.E.128 desc[UR4][R48.64], R44 ;  /* 0x0000002c30007986 */ /* 0x0043e2000c101d04 */
[----:B------:R-:W-:Y:S05]  /*a8d0*/  BRA `(.L_x_6029) ;  /* 0x00000008004c7947 */ /* 0x000fea0003800000 */
.L_x_5972:
[----:B------:R-:W-:-:S04]  /*a8e0*/  ULOP3.LUT UR4, UR60, 0x1, URZ, 0xfc, !UPT ;  /* 0x000000013c047892 */ /* 0x000fc8000f8efc3f */
[----:B------:R-:W-:-:S06]  /*a8f0*/  UISETP.NE.AND UP0, UPT, UR4, 0x3, UPT ;  /* 0x000000030400788c */ /* 0x000fcc000bf05270 */
[----:B------:R-:W-:-:S13]  /*a900*/  PLOP3.LUT P2, PT, PT, PT, UP0, 0x80, 0x0 ;  /* 0x000000000000781c */ /* 0x000fda0003f4f008 */
[----:B------:R-:W-:Y:S05]  /*a910*/  @!P2 BRA `(.L_x_6065) ;  /* 0x000000000004a947 */ /* 0x000fea0003800000 */
[----:B------:R-:W-:Y:S01]  /*a920*/  BPT.TRAP 0x1 ;  /* 0x000000040000795c */ /* 0x000fe20000300000 */
.L_x_6065:
[----:B------:R-:W-:Y:S01]  /*a930*/  LEA R3, R220, R2, 0x3 ;  /* 0x00000002dc037211 */ /* 0x000fe200078e18ff */
[----:B------:R-:W-:Y:S01]  /*a940*/  IMAD R4, R24, -0xb0, R25 ;  /* 0xffffff5018047824 */ /* 0x000fe200078e0219 */
[----:B------:R-:W-:Y:S01]  /*a950*/  SHF.L.U32 R0, R229, 0x1f, RZ ;  /* 0x0000001fe5007819 */ /* 0x000fe200000006ff */
[----:B------:R-:W-:Y:S01]  /*a960*/  BSSY B1, `(.L_x_6066) ;  /* 0x0000006000017945 */ /* 0x000fe20003800000 */
[----:B------:R-:W-:Y:S01]  /*a970*/  SHF.R.S32.HI R41, RZ, 0x1f, R24 ;  /* 0x0000001fff297819 */ /* 0x000fe20000011418 */
[----:B------:R-:W-:Y:S01]  /*a980*/  IMAD R40, R39, R24, RZ ;  /* 0x0000001827287224 */ /* 0x000fe200078e02ff */
[----:B------:R-:W1:Y:S01]  /*a990*/  SYNCS.PHASECHK.TRANS64.TRYWAIT P3, [R3+URZ+0x34890], R0 ;  /* 0x03489000030075a7 */ /* 0x000e62000806017f */
[----:B------:R-:W-:Y:S01]  /*a9a0*/  VIMNMX R4, R4, 0xb0, PT ;  /* 0x000000b004047848 */ /* 0x000fe20003fe0100 */
[----:B-1----:R-:W-:Y:S06]  /*a9b0*/  @!P3 BRA `(.L_x_6067) ;  /* 0x000001a80048b947 */ /* 0x002fec0003800000 */
.L_x_6288:
[----:B------:R-:W-:Y:S05]  /*a9c0*/  BSYNC B1 ;  /* 0x0000000000017941 */ /* 0x000fea0003800000 */
.L_x_6066:
[----:B------:R-:W-:Y:S01]  /*a9d0*/  ISETP.GE.AND P3, PT, R22, R4, PT ;  /* 0x000000041600720c */ /* 0x000fe20003f66270 */
[----:B------:R-:W-:Y:S01]  /*a9e0*/  IMAD R41, R41, R158, R40 ;  /* 0x0000009e29297224 */ /* 0x000fe200078e0228 */
[----:B------:R-:W-:Y:S01]  /*a9f0*/  BSSY B1, `(.L_x_6068) ;  /* 0x0000013000017945 */ /* 0x000fe20003800000 */
[----:B------:R-:W-:-:S04]  /*aa00*/  IMAD.WIDE.U32 R48, R158, R24, RZ ;  /* 0x000000189e307225 */ /* 0x000fc800078e00ff */
[----:B------:R-:W-:-:S06]  /*aa10*/  IMAD.IADD R58, R41, 0x1, R49 ;  /* 0x00000001293a7824 */ /* 0x000fcc00078e0231 */
[----:B------:R-:W-:Y:S05]  /*aa20*/  @P3 BRA `(.L_x_6069) ;  /* 0x00000000003c3947 */ /* 0x000fea0003800000 */
[----:B------:R-:W2:Y:S01]  /*aa30*/  @!P0 LDC.64 R50, c[0x0][0x2d8] ;  /* 0x0000b600ff328b82 */ /* 0x000ea20000000a00 */
[----:B------:R-:W3:Y:S01]  /*aa40*/  @!P0 LDS.128 R40, [R5+0x1e400] ;  /* 0x01e4000005288984 */ /* 0x000ee20000000c00 */
[----:B------:R-:W-:Y:S01]  /*aa50*/  @!P0 IADD3 R54, P3, R14, R48, RZ ;  /* 0x000000300e368210 */ /* 0x000fe20007f7e0ff */
[----:B------:R-:W-:Y:S02]  /*aa60*/  ULDC.64 UR4, c[0x0][0x208] ;  /* 0x0000820000047ab9 */ /* 0x000fe40000000a00 */
[----:B0-----:R-:W0:Y:S02]  /*aa70*/  @!P1 LDS.128 R44, [R5+0x23c00] ;  /* 0x023c0000052c9984 */ /* 0x001e240000000c00 */
[----:B------:R-:W-:Y:S01]  /*aa80*/  @!P0 IMAD.X R55, R58, 0x1, R12, P3 ;  /* 0x000000013a378824 */ /* 0x000fe200018e060c */
[----:B------:R-:W4:Y:S01]  /*aa90*/  @!P1 LDC.64 R52, c[0x0][0x2d8] ;  /* 0x0000b600ff349b82 */ /* 0x000f220000000a00 */
[----:B--2---:R-:W-:-:S04]  /*aaa0*/  @!P0 LEA R50, P3, R54, R50, 0x1 ;  /* 0x0000003236328211 */ /* 0x004fc800078608ff */
[----:B------:R-:W-:Y:S02]  /*aab0*/  @!P0 LEA.HI.X R51, R54, R51, R55, 0x1, P3 ;  /* 0x0000003336338211 */ /* 0x000fe400018f0c37 */
[----:B------:R-:W-:-:S05]  /*aac0*/  @!P1 IADD3 R54, P3, R11, R48, RZ ;  /* 0x000000300b369210 */ /* 0x000fca0007f7e0ff */
[----:B------:R-:W-:Y:S01]  /*aad0*/  @!P1 IMAD.X R55, R58, 0x1, R7, P3 ;  /* 0x000000013a379824 */ /* 0x000fe200018e0607 */
[----:B----4-:R-:W-:-:S04]  /*aae0*/  @!P1 LEA R52, P3, R54, R52, 0x1 ;  /* 0x0000003436349211 */ /* 0x010fc800078608ff */
[----:B------:R-:W-:Y:S01]  /*aaf0*/  @!P1 LEA.HI.X R53, R54, R53, R55, 0x1, P3 ;  /* 0x0000003536359211 */ /* 0x000fe200018f0c37 */
[----:B---3--:R2:W-:Y:S04]  /*ab00*/  @!P0 STG.E.128 desc[UR4][R50.64], R40 ;  /* 0x0000002832008986 */ /* 0x0085e8000c101d04 */
[----:B0-----:R2:W-:Y:S04]  /*ab10*/  @!P1 STG.E.128 desc[UR4][R52.64], R44 ;  /* 0x0000002c34009986 */ /* 0x0015e8000c101d04 */
.L_x_6069:
[----:B------:R-:W-:Y:S05]  /*ab20*/  BSYNC B1 ;  /* 0x0000000000017941 */ /* 0x000fea0003800000 */
.L_x_6068:
[----:B------:R-:W-:Y:S01]  /*ab30*/  ISETP.GE.AND P3, PT, R223, R4, PT ;  /* 0x00000004df00720c */ /* 0x000fe20003f66270 */
[----:B------:R-:W-:-:S12]  /*ab40*/  BSSY B1, `(.L_x_6070) ;  /* 0x0000013000017945 */ /* 0x000fd80003800000 */
[----:B------:R-:W-:Y:S05]  /*ab50*/  @P3 BRA `(.L_x_6071) ;  /* 0x0000000000443947 */ /* 0x000fea0003800000 */
[----:B--2---:R-:W2:Y:S01]  /*ab60*/  @!P0 LDC.64 R50, c[0x0][0x2d8] ;  /* 0x0000b600ff328b82 */ /* 0x004ea20000000a00 */
[----:B------:R-:W3:Y:S01]  /*ab70*/  @!P0 LDS.128 R40, [R5+0x1f400] ;  /* 0x01f4000005288984 */ /* 0x000ee20000000c00 */
[----:B------:R-:W-:Y:S01]  /*ab80*/  IADD3 R56, P3, R114, R48, RZ ;  /* 0x0000003072387210 */ /* 0x000fe20007f7e0ff */
[----:B------:R-:W-:Y:S02]  /*ab90*/  ULDC.64 UR4, c[0x0][0x208] ;  /* 0x0000820000047ab9 */ /* 0x000fe40000000a00 */
[----:B0-----:R-:W0:Y:S01]  /*aba0*/  @!P1 LDS.128 R44, [R5+0x24c00] ;  /* 0x024c0000052c9984 */ /* 0x001e220000000c00 */
[----:B------:R-:W-:Y:S02]  /*abb0*/  IADD3.X R57, R58, R115, RZ, P3, !PT ;  /* 0x000000733a397210 */ /* 0x000fe40001ffe4ff */
[----:B------:R-:W4:Y:S01]  /*abc0*/  @!P1 LDC.64 R52, c[0x0][0x2d8] ;  /* 0x0000b600ff349b82 */ /* 0x000f220000000a00 */
[----:B------:R-:W-:-:S05]  /*abd0*/  @!P0 IADD3 R54, P3, R56, R14, RZ ;  /* 0x0000000e38368210 */ /* 0x000fca0007f7e0ff */
[----:B------:R-:W-:Y:S01]  /*abe0*/  @!P0 IMAD.X R55, R57, 0x1, R12, P3 ;  /* 0x0000000139378824 */ /* 0x000fe200018e060c */
        /* <DEDUP_REMOVED lines=8> */
.L_x_6071:
[----:B------:R-:W-:Y:S05]  /*ac70*/  BSYNC B1 ;  /* 0x0000000000017941 */ /* 0x000fea0003800000 */
.L_x_6070:
[----:B------:R-:W-:Y:S01]  /*ac80*/  ISETP.GE.AND P3, PT, R222, R4, PT ;  /* 0x00000004de00720c */ /* 0x000fe20003f66270 */
[----:B------:R-:W-:-:S12]  /*ac90*/  BSSY B1, `(.L_x_6072) ;  /* 0x0000013000017945 */ /* 0x000fd80003800000 */
[----:B------:R-:W-:Y:S05]  /*aca0*/  @P3 BRA `(.L_x_6073) ;  /* 0x0000000000443947 */ /* 0x000fea0003800000 */
[----:B--23--:R-:W2:Y:S01]  /*acb0*/  @!P0 LDC.64 R50, c[0x0][0x2d8] ;  /* 0x0000b600ff328b82 */ /* 0x00cea20000000a00 */
[----:B------:R-:W3:Y:S01]  /*acc0*/  @!P0 LDS.128 R40, [R5+0x20400] ;  /* 0x0204000005288984 */ /* 0x000ee20000000c00 */
[----:B------:R-:W-:Y:S01]  /*acd0*/  LEA R56, P3, R96, R48, 0x6 ;  /* 0x0000003060387211 */ /* 0x000fe200078630ff */
[----:B------:R-:W-:Y:S02]  /*ace0*/  ULDC.64 UR4, c[0x0][0x208] ;  /* 0x0000820000047ab9 */ /* 0x000fe40000000a00 */
[----:B0-----:R-:W0:Y:S02]  /*acf0*/  @!P1 LDS.128 R44, [R5+0x25c00] ;  /* 0x025c0000052c9984 */ /* 0x001e240000000c00 */
[----:B------:R-:W-:Y:S01]  /*ad00*/  IMAD.X R57, R58, 0x1, R144, P3 ;  /* 0x000000013a397824 */ /* 0x000fe200018e0690 */
[----:B------:R-:W4:Y:S01]  /*ad10*/  @!P1 LDC.64 R52, c[0x0][0x2d8] ;  /* 0x0000b600ff349b82 */ /* 0x000f220000000a00 */
[----:B------:R-:W-:-:S04]  /*ad20*/  @!P0 IADD3 R54, P3, R56, R14, RZ ;  /* 0x0000000e38368210 */ /* 0x000fc80007f7e0ff */
[----:B------:R-:W-:Y:S02]  /*ad30*/  @!P0 IADD3.X R55, R57, R12, RZ, P3, !PT ;  /* 0x0000000c39378210 */ /* 0x000fe40001ffe4ff */
        /* <DEDUP_REMOVED lines=8> */
.L_x_6073:
[----:B------:R-:W-:Y:S05]  /*adc0*/  BSYNC B1 ;  /* 0x0000000000017941 */ /* 0x000fea0003800000 */
.L_x_6072:
[----:B------:R-:W-:Y:S01]  /*add0*/  ISETP.GE.AND P3, PT, R224, R4, PT ;  /* 0x00000004e000720c */ /* 0x000fe20003f66270 */
[----:B------:R-:W-:-:S12]  /*ade0*/  BSSY B1, `(.L_x_6074) ;  /* 0x0000017000017945 */ /* 0x000fd80003800000 */
[----:B------:R-:W-:Y:S05]  /*adf0*/  @P3 BRA `(.L_x_6075) ;  /* 0x0000000000543947 */ /* 0x000fea0003800000 */
[----:B------:R-:W5:Y:S01]  /*ae00*/  LDC.64 R54, c[0x0][0x2f0] ;  /* 0x0000bc00ff367b82 */ /* 0x000f620000000a00 */
[----:B--234-:R-:W2:Y:S01]  /*ae10*/  @!P0 LDS.128 R40, [R5+0x21400] ;  /* 0x0214000005288984 */ /* 0x01cea20000000c00 */
[----:B------:R-:W-:Y:S01]  /*ae20*/  IMAD.MOV.U32 R56, RZ, RZ, R48 ;  /* 0x000000ffff387224 */ /* 0x000fe200078e0030 */
[----:B------:R-:W-:Y:S01]  /*ae30*/  ULDC.64 UR4, c[0x0][0x208] ;  /* 0x0000820000047ab9 */ /* 0x000fe20000000a00 */
[----:B------:R-:W-:Y:S01]  /*ae40*/  IMAD.MOV.U32 R57, RZ, RZ, R58 ;  /* 0x000000ffff397224 */ /* 0x000fe200078e003a */
[----:B0-----:R-:W0:Y:S03]  /*ae50*/  @!P1 LDS.128 R44, [R5+0x26c00] ;  /* 0x026c0000052c9984 */ /* 0x001e260000000c00 */
[----:B------:R-:W3:Y:S08]  /*ae60*/  @!P0 LDC.64 R50, c[0x0][0x2d8] ;  /* 0x0000b600ff328b82 */ /* 0x000ef00000000a00 */
[----:B------:R-:W4:Y:S01]  /*ae70*/  @!P1 LDC.64 R52, c[0x0][0x2d8] ;  /* 0x0000b600ff349b82 */ /* 0x000f220000000a00 */
[----:B-----5:R-:W-:-:S04]  /*ae80*/  IMAD.WIDE.U32 R56, R54, 0x60, R56 ;  /* 0x0000006036387825 */ /* 0x020fc800078e0038 */
[----:B------:R-:W-:Y:S01]  /*ae90*/  IMAD R55, R55, 0x60, RZ ;  /* 0x0000006037377824 */ /* 0x000fe200078e02ff */
[----:B------:R-:W-:-:S04]  /*aea0*/  @!P0 IADD3 R54, P3, R14, R56, RZ ;  /* 0x000000380e368210 */ /* 0x000fc80007f7e0ff */
[----:B------:R-:W-:-:S05]  /*aeb0*/  IADD3 R57, R57, R55, RZ ;  /* 0x0000003739397210 */ /* 0x000fca0007ffe0ff */
[----:B------:R-:W-:Y:S01]  /*aec0*/  @!P0 IMAD.X R55, R57, 0x1, R12, P3 ;  /* 0x0000000139378824 */ /* 0x000fe200018e060c */
[----:B---3--:R-:W-:-:S04]  /*aed0*/  @!P0 LEA R50, P3, R54, R50, 0x1 ;  /* 0x0000003236328211 */ /* 0x008fc800078608ff */
[----:B------:R-:W-:Y:S02]  /*aee0*/  @!P0 LEA.HI.X R51, R54, R51, R55, 0x1, P3 ;  /* 0x0000003336338211 */ /* 0x000fe400018f0c37 */
[----:B------:R-:W-:-:S03]  /*aef0*/  @!P1 IADD3 R56, P3, R11, R56, RZ ;  /* 0x000000380b389210 */ /* 0x000fc60007f7e0ff */
[----:B--2---:R2:W-:Y:S02]  /*af00*/  @!P0 STG.E.128 desc[UR4][R50.64], R40 ;  /* 0x0000002832008986 */ /* 0x0045e4000c101d04 */
[----:B------:R-:W-:Y:S01]  /*af10*/  @!P1 IMAD.X R54, R57, 0x1, R7, P3 ;  /* 0x0000000139369824 */ /* 0x000fe200018e0607 */
[----:B----4-:R-:W-:-:S04]  /*af20*/  @!P1 LEA R52, P3, R56, R52, 0x1 ;  /* 0x0000003438349211 */ /* 0x010fc800078608ff */
[----:B------:R-:W-:-:S05]  /*af30*/  @!P1 LEA.HI.X R53, R56, R53, R54, 0x1, P3 ;  /* 0x0000003538359211 */ /* 0x000fca00018f0c36 */
[----:B0-----:R2:W-:Y:S04]  /*af40*/  @!P1 STG.E.128 desc[UR4][R52.64], R44 ;  /* 0x0000002c34009986 */ /* 0x0015e8000c101d04 */
.L_x_6075:
[----:B------:R-:W-:Y:S05]  /*af50*/  BSYNC B1 ;  /* 0x0000000000017941 */ /* 0x000fea0003800000 */
.L_x_6074:
[----:B------:R-:W-:Y:S01]  /*af60*/  ISETP.GE.AND P3, PT, R225, R4, PT ;  /* 0x00000004e100720c */ /* 0x000fe20003f66270 */
[----:B------:R-:W-:-:S12]  /*af70*/  BSSY B1, `(.L_x_6076) ;  /* 0x0000013000017945 */ /* 0x000fd80003800000 */
[----:B------:R-:W-:Y:S05]  /*af80*/  @P3 BRA `(.L_x_6077) ;  /* 0x0000000000443947 */ /* 0x000fea0003800000 */
[----:B--234-:R-:W2:Y:S01]  /*af90*/  @!P0 LDC.64 R50, c[0x0][0x2d8] ;  /* 0x0000b600ff328b82 */ /* 0x01cea20000000a00 */
        /* <DEDUP_REMOVED lines=16> */
.L_x_6077:
[----:B------:R-:W-:Y:S05]  /*b0a0*/  BSYNC B1 ;  /* 0x0000000000017941 */ /* 0x000fea0003800000 */
.L_x_6076:
[----:B------:R-:W-:-:S13]  /*b0b0*/  ISETP.GE.AND P3, PT, R226, R4, PT ;  /* 0x00000004e200720c */ /* 0x000fda0003f66270 */
[----:B------:R-:W-:Y:S05]  /*b0c0*/  @P3 BRA `(.L_x_6029) ;  /* 0x0000000000503947 */ /* 0x000fea0003800000 */
[----:B------:R-:W5:Y:S01]  /*b0d0*/  LDC.64 R54, c[0x0][0x2f0] ;  /* 0x0000bc00ff367b82 */ /* 0x000f620000000a00 */
[----:B--234-:R-:W2:Y:S01]  /*b0e0*/  @!P0 LDS.128 R40, [R5+0x23400] ;  /* 0x0234000005288984 */ /* 0x01cea20000000c00 */
[----:B------:R-:W-:Y:S01]  /*b0f0*/  IMAD.MOV.U32 R49, RZ, RZ, R58 ;  /* 0x000000ffff317224 */ /* 0x000fe200078e003a */
[----:B------:R-:W-:Y:S02]  /*b100*/  ULDC.64 UR4, c[0x0][0x208] ;  /* 0x0000820000047ab9 */ /* 0x000fe40000000a00 */
[----:B0-----:R-:W0:Y:S03]  /*b110*/  @!P1 LDS.128 R44, [R5+0x28c00] ;  /* 0x028c0000052c9984 */ /* 0x001e260000000c00 */
[----:B------:R-:W3:Y:S08]  /*b120*/  @!P0 LDC.64 R50, c[0x0][0x2d8] ;  /* 0x0000b600ff328b82 */ /* 0x000ef00000000a00 */
[----:B------:R-:W4:Y:S01]  /*b130*/  @!P1 LDC.64 R52, c[0x0][0x2d8] ;  /* 0x0000b600ff349b82 */ /* 0x000f220000000a00 */
[----:B-----5:R-:W-:-:S04]  /*b140*/  IMAD.WIDE.U32 R48, R54, 0xa0, R48 ;  /* 0x000000a036307825 */ /* 0x020fc800078e0030 */
[----:B------:R-:W-:-:S04]  /*b150*/  IMAD R55, R55, 0xa0, RZ ;  /* 0x000000a037377824 */ /* 0x000fc800078e02ff */
[----:B------:R-:W-:Y:S01]  /*b160*/  IMAD.IADD R55, R49, 0x1, R55 ;  /* 0x0000000131377824 */ /* 0x000fe200078e0237 */
[----:B------:R-:W-:-:S04]  /*b170*/  @!P0 IADD3 R49, P3, R14, R48, RZ ;  /* 0x000000300e318210 */ /* 0x000fc80007f7e0ff */
[----:B------:R-:W-:Y:S02]  /*b180*/  @!P0 IADD3.X R54, R55, R12, RZ, P3, !PT ;  /* 0x0000000c37368210 */ /* 0x000fe40001ffe4ff */
        /* <DEDUP_REMOVED lines=8> */
.L_x_6029:
[----:B------:R-:W-:Y:S05]  /*b210*/  BSYNC B0 ;  /* 0x0000000000007941 */ /* 0x000fea0003800000 */
.L_x_5971:
        /* <DEDUP_REMOVED lines=17> */
.L_x_6079:
[----:B------:R-:W-:Y:S05]  /*b330*/  BSYNC B0 ;  /* 0x0000000000007941 */ /* 0x000fea0003800000 */
.L_x_6078:
[----:B------:R-:W2:Y:S01]  /*b340*/  SYNCS.PHASECHK.TRANS64.TRYWAIT P2, [R3+URZ+0x348b0], R0 ;  /* 0x0348b000030075a7 */ /* 0x000ea2000804017f */
[----:B------:R-:W-:Y:S01]  /*b350*/  ULDC UR61, c[0x0][0x2e4] ;  /* 0x0000b900003d7ab9 */ /* 0x000fe20000000800 */
[----:B------:R-:W-:Y:S01]  /*b360*/  ULDC.64 UR38, c[0x0][0x318] ;  /* 0x0000c60000267ab9 */ /* 0x000fe20000000a00 */
[----:B------:R-:W-:Y:S01]  /*b370*/  ULDC.64 UR36, c[0x0][0x308] ;  /* 0x0000c20000247ab9 */ /* 0x000fe20000000a00 */
[----:B------:R-:W-:Y:S04]  /*b380*/  BSSY B0, `(.L_x_6080) ;  /* 0x0000002000007945 */ /* 0x000fe80003800000 */
[----:B--2---:R-:W-:Y:S05]  /*b390*/  @!P2 BRA `(.L_x_6081) ;  /* 0x0000019c00e4a947 */ /* 0x004fea0003800000 */
.L_x_6289:
[----:B------:R-:W-:Y:S05]  /*b3a0*/  BSYNC B0 ;  /* 0x0000000000007941 */ /* 0x000fea0003800000 */
.L_x_6080:
[----:B------:R-:W-:Y:S01]  /*b3b0*/  ISETP.GE.AND P2, PT, R22, R4, PT ;  /* 0x000000041600720c */ /* 0x000fe20003f46270 */
[----:B------:R-:W-:Y:S01]  /*b3c0*/  BSSY B0, `(.L_x_6082) ;  /* 0x0000012000007945 */ /* 0x000fe20003800000 */
[----:B------:R-:W-:-:S11]  /*b3d0*/  IMAD.WIDE R44, R24, 0xb0, R122 ;  /* 0x000000b0182c7825 */ /* 0x000fd600078e027a */
[----:B------:R-:W-:Y:S05]  /*b3e0*/  @P2 BRA `(.L_x_6083) ;  /* 0x00000000003c2947 */ /* 0x000fea0003800000 */
[----:B------:R-:W-:Y:S01]  /*b3f0*/  MOV R41, R6 ;  /* 0x0000000600297202 */ /* 0x000fe20000000f00 */
[----:B------:R-:W-:Y:S01]  /*b400*/  IMAD R43, R45, UR38, RZ ;  /* 0x000000262d2b7c24 */ /* 0x000fe2000f8e02ff */
[----:B------:R-:W-:Y:S01]  /*b410*/  ULDC.64 UR4, c[0x0][0x208] ;  /* 0x0000820000047ab9 */ /* 0x000fe20000000a00 */
[----:B-1----:R-:W-:Y:S02]  /*b420*/  IMAD.MOV.U32 R40, RZ, RZ, R100 ;  /* 0x000000ffff287224 */ /* 0x002fe400078e0064 */
[C---:B------:R-:W-:Y:S02]  /*b430*/  IMAD R43, R44.reuse, UR39, R43 ;  /* 0x000000272c2b7c24 */ /* 0x040fe4000f8e022b */
[----:B------:R-:W-:-:S04]  /*b440*/  IMAD.WIDE.U32 R40, R44, UR38, R40 ;  /* 0x000000262c287c25 */ /* 0x000fc8000f8e0028 */
[----:B------:R-:W-:Y:S01]  /*b450*/  IMAD.IADD R41, R41, 0x1, R43 ;  /* 0x0000000129297824 */ /* 0x000fe200078e022b */
[----:B0-----:R-:W-:-:S04]  /*b460*/  LEA R46, P2, R40, UR36, 0x1 ;  /* 0x00000024282e7c11 */ /* 0x001fc8000f8408ff */
[----:B------:R-:W-:Y:S02]  /*b470*/  LEA.HI.X R47, R40, UR37, R41, 0x1, P2 ;  /* 0x00000025282f7c11 */ /* 0x000fe400090f0c29 */
[----:B------:R-:W-:-:S13]  /*b480*/  ISETP.GE.AND P2, PT, R16, UR61, PT ;  /* 0x0000003d10007c0c */ /* 0x000fda000bf46270 */
[----:B------:R-:W0:Y:S04]  /*b490*/  @!P2 LDS.128 R40, [R5+0x400] ;  /* 0x000400000528a984 */ /* 0x000e280000000c00 */
[----:B0-----:R-:W-:Y:S01]  /*b4a0*/  @!P2 STG.E.128 desc[UR4][R46.64], R40 ;  /* 0x000000282e00a986 */ /* 0x001fe2000c101d04 */
[----:B------:R-:W-:-:S13]  /*b4b0*/  ISETP.GE.AND P2, PT, R227, UR61, PT ;  /* 0x0000003de3007c0c */ /* 0x000fda000bf46270 */
[----:B------:R-:W0:Y:S04]  /*b4c0*/  @!P2 LDS.128 R40, [R5+0x5c00] ;  /* 0x005c00000528a984 */ /* 0x000e280000000c00 */
[----:B0-----:R3:W-:Y:S02]  /*b4d0*/  @!P2 STG.E.128 desc[UR4][R46.64+0x80], R40 ;  /* 0x000080282e00a986 */ /* 0x0017e4000c101d04 */
.L_x_6083:
[----:B------:R-:W-:Y:S05]  /*b4e0*/  BSYNC B0 ;  /* 0x0000000000007941 */ /* 0x000fea0003800000 */
.L_x_6082:
[----:B------:R-:W-:Y:S01]  /*b4f0*/  ISETP.GE.AND P2, PT, R223, R4, PT ;  /* 0x00000004df00720c */ /* 0x000fe20003f46270 */
[----:B------:R-:W-:-:S12]  /*b500*/  BSSY B0, `(.L_x_6084) ;  /* 0x0000013000007945 */ /* 0x000fd80003800000 */
[----:B------:R-:W-:Y:S05]  /*b510*/  @P2 BRA `(.L_x_6085) ;  /* 0x0000000000442947 */ /* 0x000fea0003800000 */
[----:B---3--:R-:W-:Y:S01]  /*b520*/  IADD3 R43, P2, R44, 0x20, RZ ;  /* 0x000000202c2b7810 */ /* 0x008fe20007f5e0ff */
[----:B-1----:R-:W-:Y:S01]  /*b530*/  IMAD.MOV.U32 R40, RZ, RZ, R100 ;  /* 0x000000ffff287224 */ /* 0x002fe200078e0064 */
[----:B------:R-:W-:Y:S01]  /*b540*/  MOV R41, R6 ;  /* 0x0000000600297202 */ /* 0x000fe20000000f00 */
[----:B------:R-:W-:Y:S02]  /*b550*/  ULDC.64 UR4, c[0x0][0x208] ;  /* 0x0000820000047ab9 */ /* 0x000fe40000000a00 */
[----:B0-2---:R-:W-:Y:S02]  /*b560*/  IMAD.X R0, RZ, RZ, R45, P2 ;  /* 0x000000ffff007224 */ /* 0x005fe400010e062d */
[----:B------:R-:W-:-:S04]  /*b570*/  IMAD.WIDE.U32 R40, R43, UR38, R40 ;  /* 0x000000262b287c25 */ /* 0x000fc8000f8e0028 */
[----:B------:R-:W-:Y:S01]  /*b580*/  IMAD R0, R0, UR38, RZ ;  /* 0x0000002600007c24 */ /* 0x000fe2000f8e02ff */
[----:B------:R-:W-:-:S03]  /*b590*/  LEA R46, P2, R40, UR36, 0x1 ;  /* 0x00000024282e7c11 */ /* 0x000fc6000f8408ff */
[----:B------:R-:W-:-:S04]  /*b5a0*/  IMAD R43, R43, UR39, R0 ;  /* 0x000000272b2b7c24 */ /* 0x000fc8000f8e0200 */
[----:B------:R-:W-:-:S05]  /*b5b0*/  IMAD.IADD R41, R41, 0x1, R43 ;  /* 0x0000000129297824 */ /* 0x000fca00078e022b */
[----:B------:R-:W-:Y:S02]  /*b5c0*/  LEA.HI.X R47, R40, UR37, R41, 0x1, P2 ;  /* 0x00000025282f7c11 */ /* 0x000fe400090f0c29 */
[----:B------:R-:W-:-:S13]  /*b5d0*/  ISETP.GE.AND P2, PT, R16, UR61, PT ;  /* 0x0000003d10007c0c */ /* 0x000fda000bf46270 */
[----:B------:R-:W0:Y:S04]  /*b5e0*/  @!P2 LDS.128 R40, [R5+0x1400] ;  /* 0x001400000528a984 */ /* 0x000e280000000c00 */
[----:B0-----:R-:W-:Y:S01]  /*b5f0*/  @!P2 STG.E.128 desc[UR4][R46.64], R40 ;  /* 0x000000282e00a986 */ /* 0x001fe2000c101d04 */
[----:B------:R-:W-:-:S13]  /*b600*/  ISETP.GE.AND P2, PT, R227, UR61, PT ;  /* 0x0000003de3007c0c */ /* 0x000fda000bf46270 */
[----:B------:R-:W0:Y:S04]  /*b610*/  @!P2 LDS.128 R40, [R5+0x6c00] ;  /* 0x006c00000528a984 */ /* 0x000e280000000c00 */
[----:B0-----:R4:W-:Y:S02]  /*b620*/  @!P2 STG.E.128 desc[UR4][R46.64+0x80], R40 ;  /* 0x000080282e00a986 */ /* 0x0019e4000c101d04 */
.L_x_6085:
[----:B------:R-:W-:Y:S05]  /*b630*/  BSYNC B0 ;  /* 0x0000000000007941 */ /* 0x000fea0003800000 */
.L_x_6084:
[----:B------:R-:W-:Y:S01]  /*b640*/  ISETP.GE.AND P2, PT, R222, R4, PT ;  /* 0x00000004de00720c */ /* 0x000fe20003f46270 */
[----:B------:R-:W-:-:S12]  /*b650*/  BSSY B0, `(.L_x_6086) ;  /* 0x0000013000007945 */ /* 0x000fd80003800000 */
[----:B------:R-:W-:Y:S05]  /*b660*/  @P2 BRA `(.L_x_6087) ;  /* 0x0000000000442947 */ /* 0x000fea0003800000 */
[----:B---34-:R-:W-:Y:S01]  /*b670*/  IADD3 R43, P2, R44, 0x40, RZ ;  /* 0x000000402c2b7810 */ /* 0x018fe20007f5e0ff */
        /* <DEDUP_REMOVED lines=16> */
.L_x_6087:
[----:B------:R-:W-:Y:S05]  /*b780*/  BSYNC B0 ;  /* 0x0000000000007941 */ /* 0x000fea0003800000 */
.L_x_6086:
[----:B------:R-:W-:Y:S01]  /*b790*/  ISETP.GE.AND P2, PT, R224, R4, PT ;  /* 0x00000004e000720c */ /* 0x000fe20003f46270 */
[----:B------:R-:W-:-:S12]  /*b7a0*/  BSSY B0, `(.L_x_6088) ;  /* 0x0000013000007945 */ /* 0x000fd80003800000 */
[----:B------:R-:W-:Y:S05]  /*b7b0*/  @P2 BRA `(.L_x_6089) ;  /* 0x0000000000442947 */ /* 0x000fea0003800000 */
[----:B0--34-:R-:W-:Y:S01]  /*b7c0*/  IADD3 R43, P2, R44, 0x60, RZ ;  /* 0x000000602c2b7810 */ /* 0x019fe20007f5e0ff */
[----:B-1----:R-:W-:Y:S01]  /*b7d0*/  IMAD.MOV.U32 R40, RZ, RZ, R100 ;  /* 0x000000ffff287224 */ /* 0x002fe200078e0064 */
[----:B------:R-:W-:Y:S01]  /*b7e0*/  MOV R41, R6 ;  /* 0x0000000600297202 */ /* 0x000fe20000000f00 */
[----:B------:R-:W-:Y:S02]  /*b7f0*/  ULDC.64 UR4, c[0x0][0x208] ;  /* 0x0000820000047ab9 */ /* 0x000fe40000000a00 */
[----:B--2---:R-:W-:Y:S02]  /*b800*/  IMAD.X R0, RZ, RZ, R45, P2 ;  /* 0x000000ffff007224 */ /* 0x004fe400010e062d */
        /* <DEDUP_REMOVED lines=12> */
.L_x_6089:
[----:B------:R-:W-:Y:S05]  /*b8d0*/  BSYNC B0 ;  /* 0x0000000000007941 */ /* 0x000fea0003800000 */
.L_x_6088:
        /* <DEDUP_REMOVED lines=20> */
.L_x_6091:
[----:B------:R-:W-:Y:S05]  /*ba20*/  BSYNC B0 ;  /* 0x0000000000007941 */ /* 0x000fea0003800000 */
.L_x_6090:
[----:B------:R-:W-:Y:S01]  /*ba30*/  ISETP.GE.AND P2, PT, R226, R4, PT ;  /* 0x00000004e200720c */ /* 0x000fe20003f46270 */
[----:B------:R-:W-:-:S12]  /*ba40*/  BSSY B0, `(.L_x_6092) ;  /* 0x0000013000007945 */ /* 0x000fd80003800000 */
[----:B------:R-:W-:Y:S05]  /*ba50*/  @P2 BRA `(.L_x_6093) ;  /* 0x0000000000442947 */ /* 0x000fea0003800000 */
[----:B0--34-:R-:W-:Y:S01]  /*ba60*/  IADD3 R43, P2, R44, 0xa0, RZ ;  /* 0x000000a02c2b7810 */ /* 0x019fe20007f5e0ff */
[----:B-1----:R-:W-:Y:S01]  /*ba70*/  IMAD.MOV.U32 R40, RZ, RZ, R100 ;  /* 0x000000ffff287224 */ /* 0x002fe200078e0064 */
[----:B------:R-:W-:Y:S01]  /*ba80*/  MOV R41, R6 ;  /* 0x0000000600297202 */ /* 0x000fe20000000f00 */
        /* <DEDUP_REMOVED lines=14> */
.L_x_6093:
[----:B------:R-:W-:Y:S05]  /*bb70*/  BSYNC B0 ;  /* 0x0000000000007941 */ /* 0x000fea0003800000 */
.L_x_6092:
[----:B0-2---:R-:W2:Y:S01]  /*bb80*/  LDL R0, [R1] ;  /* 0x0000000001007983 */ /* 0x005ea20000100800 */
[----:B------:R-:W-:Y:S02]  /*bb90*/  VIADD R220, R220, 0x1 ;  /* 0x00000001dcdc7836 */ /* 0x000fe40000000000 */
[----:B------:R-:W-:Y:S01]  /*bba0*/  @!P3 VIADD R3, R3, 0x348c0 ;  /* 0x000348c00303b836 */ /* 0x000fe20000000000 */
[----:B------:R-:W-:Y:S01]  /*bbb0*/  @!PT LDS RZ, [RZ] ;  /* 0x00000000fffff984 */ /* 0x000fe20000000800 */
[----:B------:R-:W-:Y:S01]  /*bbc0*/  @!PT LDS RZ, [RZ] ;  /* 0x00000000fffff984 */ /* 0x000fe20000000800 */
[----:B------:R-:W-:Y:S01]  /*bbd0*/  @!PT LDS RZ, [RZ] ;  /* 0x00000000fffff984 */ /* 0x000fe20000000800 */
[----:B------:R-:W-:Y:S01]  /*bbe0*/  @!PT LDS RZ, [RZ] ;  /* 0x00000000fffff984 */ /* 0x000fe20000000800 */
[----:B------:R0:W-:Y:S06]  /*bbf0*/  MEMBAR.ALL.CTA ;  /* 0x0000000000007992 */ /* 0x0001ec0000008000 */
[----:B0-----:R-:W0:Y:S02]  /*bc00*/  FENCE.VIEW.ASYNC.S ;  /* 0x00000000000073c6 */ /* 0x001e240000000000 */
[----:B0-----:R0:W-:Y:S01]  /*bc10*/  BAR.SYNC.DEFER_BLOCKING R161, 0x80 ;  /* 0x000200a10000751d */ /* 0x0011e20000010000 */
[----:B------:R-:W-:-:S02]  /*bc20*/  ISETP.NE.AND P2, PT, R220, 0x2, PT ;  /* 0x00000002dc00780c */ /* 0x000fc40003f45270 */
[----:B------:R-:W-:Y:S02]  /*bc30*/  @!P3 PRMT R3, RZ, 0x654, R3 ;  /* 0x00000654ff03b816 */ /* 0x000fe40000000003 */
[----:B------:R-:W-:Y:S02]  /*bc40*/  SEL R220, R220, RZ, P2 ;  /* 0x000000ffdcdc7207 */ /* 0x000fe40001000000 */
[----:B------:R0:W-:Y:S01]  /*bc50*/  @!P3 SYNCS.ARRIVE.TRANS64.RED.A1T0 RZ, [R3+URZ], RZ ;  /* 0x000000ff03ffb9a7 */ /* 0x0001e2000810043f */
[----:B--2---:R-:W-:Y:S02]  /*bc60*/  LOP3.LUT P4, RZ, R0, 0x10, RZ, 0xc0, !PT ;  /* 0x0000001000ff7812 */ /* 0x004fe4000788c0ff */
[----:B------:R-:W-:-:S04]  /*bc70*/  SEL R0, RZ, 0x1, P2 ;  /* 0x00000001ff007807 */ /* 0x000fc80001000000 */
[----:B------:R-:W-:-:S07]  /*bc80*/  LOP3.LUT R229, R229, R0, RZ, 0x3c, !PT ;  /* 0x00000000e5e57212 */ /* 0x000fce00078e3cff */
[----:B0-----:R-:W-:Y:S05]  /*bc90*/  @P4 BRA `(.L_x_6094) ;  /* 0xffffff6800d04947 */ /* 0x001fea000383ffff */
[----:B------:R-:W0:Y:S01]  /*bca0*/  S2R R4, SR_TID.X ;  /* 0x0000000000047919 */ /* 0x000e220000002100 */
[----:B------:R-:W-:Y:S02]  /*bcb0*/  PLOP3.LUT P0, PT, PT, PT, PT, 0x8, 0x0 ;  /* 0x000000000000781c */ /* 0x000fe40003f0e170 */
[----:B0-----:R-:W-:-:S04]  /*bcc0*/  SHF.R.U32.HI R4, RZ, 0x7, R4 ;  /* 0x00000007ff047819 */ /* 0x001fc80000011604 */
[----:B------:R-:W-:-:S13]  /*bcd0*/  ISETP.NE.AND P4, PT, R4, 0x1, PT ;  /* 0x000000010400780c */ /* 0x000fda0003f85270 */
[----:B------:R-:W-:Y:S06]  /*bce0*/  @!P4 BAR.ARV 0x9, 0x100 ;  /* 0x024400000000cb1d */ /* 0x000fec0000002000 */
.L_x_5966:
[----:B------:R-:W-:Y:S01]  /*bcf0*/  ISETP.GE.AND P2, PT, R160, 0x1, PT ;  /* 0x00000001a000780c */ /* 0x000fe20003f46270 */
[----:B------:R-:W-:Y:S01]  /*bd00*/  IMAD.MOV.U32 R3, RZ, RZ, RZ ;  /* 0x000000ffff037224 */ /* 0x000fe200078e00ff */
[----:B------:R-:W-:Y:S01]  /*bd10*/  PLOP3.LUT P1, PT, PT, PT, PT, 0x80, 0x0 ;  /* 0x000000000000781c */ /* 0x000fe20003f2f070 */
[----:B------:R-:W-:Y:S01]  /*bd20*/  IMAD.MOV.U32 R87, RZ, RZ, RZ ;  /* 0x000000ffff577224 */ /* 0x000fe200078e00ff */
[----:B------:R-:W-:Y:S02]  /*bd30*/  MOV R0, RZ ;  /* 0x000000ff00007202 */ /* 0x000fe40000000f00 */
[----:B---34-:R-:W-:Y:S02]  /*bd40*/  CS2R R42, SRZ ;  /* 0x00000000002a7805 */ /* 0x018fe4000001ff00 */
[----:B------:R-:W-:Y:S01]  /*bd50*/  CS2R R36, SRZ ;  /* 0x0000000000247805 */ /* 0x000fe2000001ff00 */
[----:B------:R-:W-:Y:S01]  /*bd60*/  IMAD.MOV.U32 R39, RZ, RZ, RZ ;  /* 0x000000ffff277224 */ /* 0x000fe200078e00ff */
[----:B------:R-:W-:-:S02]  /*bd70*/  CS2R R46, SRZ ;  /* 0x00000000002e7805 */ /* 0x000fc4000001ff00 */
[----:B------:R-:W-:Y:S02]  /*bd80*/  CS2R R44, SRZ ;  /* 0x00000000002c7805 */ /* 0x000fe4000001ff00 */
[----:B-1----:R-:W-:Y:S02]  /*bd90*/  CS2R R40, SRZ ;  /* 0x0000000000287805 */ /* 0x002fe4000001ff00 */
        /* <DEDUP_REMOVED lines=24> */
[----:B------:R-:W-:Y:S02]  /*bf20*/  IMAD.MOV.U32 R102, RZ, RZ, RZ ;  /* 0x000000ffff667224 */ /* 0x000fe400078e00ff */
[----:B------:R-:W-:Y:S02]  /*bf30*/  IMAD.MOV.U32 R7, RZ, RZ, RZ ;  /* 0x000000ffff077224 */ /* 0x000fe400078e00ff */
[----:B------:R-:W-:Y:S01]  /*bf40*/  IMAD.MOV.U32 R106, RZ, RZ, RZ ;  /* 0x000000ffff6a7224 */ /* 0x000fe200078e00ff */
[----:B------:R-:W-:Y:S06]  /*bf50*/  @P0 BRA `(.L_x_6095) ;  /* 0x00000000000c0947 */ /* 0x000fec0003800000 */
[----:B------:R-:W0:Y:S01]  /*bf60*/  FENCE.VIEW.ASYNC.G ;  /* 0x00000000000073c6 */ /* 0x000e220000000100 */
[----:B------:R-:W-:Y:S05]  /*bf70*/  WARPSYNC.ALL ;  /* 0x0000000000007948 */ /* 0x000fea0003800000 */
[----:B0-----:R-:W-:Y:S06]  /*bf80*/  BAR.ARV 0xc, 0x120 ;  /* 0x0304800000007b1d */ /* 0x001fec0000002000 */
.L_x_6095:
[----:B------:R-:W-:Y:S01]  /*bf90*/  MOV R103, RZ ;  /* 0x000000ff00677202 */ /* 0x000fe20000000f00 */
[----:B------:R-:W-:Y:S01]  /*bfa0*/  IMAD.MOV.U32 R6, RZ, RZ, RZ ;  /* 0x000000ffff067224 */ /* 0x000fe200078e00ff */
[----:B------:R-:W-:Y:S06]  /*bfb0*/  @!P2 BRA `(.L_x_6096) ;  /* 0x0000011400f4a947 */ /* 0x000fec0003800000 */
[----:B------:R-:W-:-:S03]  /*bfc0*/  UMOV UR4, 0xffffffff ;  /* 0xffffffff00047882 */ /* 0x000fc60000000000 */
[----:B------:R-:W-:Y:S05]  /*bfd0*/  BRA.DIV UR4, `(.L_x_6097) ;  /* 0x0000019204e87947 */ /* 0x000fea000b800000 */
[----:B------:R-:W0:Y:S02]  /*bfe0*/  S2R R3, SR_TID.X ;  /* 0x0000000000037919 */ /* 0x000e240000002100 */
[----:B0-----:R-:W-:-:S05]  /*bff0*/  VIADD R3, R3, 0xffffff80 ;  /* 0xffffff8003037836 */ /* 0x001fca0000000000 */
[----:B------:R-:W-:-:S04]  /*c000*/  SHF.R.S32.HI R0, RZ, 0x1f, R3 ;  /* 0x0000001fff007819 */ /* 0x000fc80000011403 */
[----:B------:R-:W-:-:S04]  /*c010*/  LEA.HI R0, R0, R3, RZ, 0x7 ;  /* 0x0000000300007211 */ /* 0x000fc800078f38ff */
[----:B------:R-:W-:-:S06]  /*c020*/  SHF.R.S32.HI R0, RZ, 0x7, R0 ;  /* 0x00000007ff007819 */ /* 0x000fcc0000011400 */
[----:B------:R-:W0:Y:S04]  /*c030*/  SHFL.IDX PT, R0, R0, RZ, 0x1f ;  /* 0x00001fff00007589 */ /* 0x000e2800000e0000 */
[----:B0-----:R0:W-:Y:S02]  /*c040*/  STL [R1+0x28], R0 ;  /* 0x0000280001007387 */ /* 0x0011e40000100800 */
.L_x_6292:
[----:B0-----:R-:W2:Y:S04]  /*c050*/  LDL R0, [R1+0x8c] ;  /* 0x00008c0001007983 */ /* 0x001ea80000100800 */
[----:B------:R-:W3:Y:S01]  /*c060*/  LDL R3, [R1+0x28] ;  /* 0x0000280001037983 */ /* 0x000ee20000100800 */
[----:B--2---:R-:W-:Y:S02]  /*c070*/  R2UR UR4, R0 ;  /* 0x00000000000472ca */ /* 0x004fe400000e0000 */
[----:B---3--:R-:W-:-:S04]  /*c080*/  LEA.HI R0, R3, R3, RZ, 0x1 ;  /* 0x0000000303007211 */ /* 0x008fc800078f08ff */
[----:B------:R-:W-:-:S07]  /*c090*/  LOP3.LUT R0, R0, 0x1e, RZ, 0xc0, !PT ;  /* 0x0000001e00007812 */ /* 0x000fce00078ec0ff */
[----:B------:R-:W-:Y:S01]  /*c0a0*/  ULOP3.LUT UP0, URZ, UR4, 0x9f, URZ, 0xc0, !UPT ;  /* 0x0000009f043f7892 */ /* 0x000fe2000f80c03f */
[----:B------:R-:W-:-:S05]  /*c0b0*/  IMAD.IADD R0, R3, 0x1, -R0 ;  /* 0x0000000103007824 */ /* 0x000fca00078e0a00 */
[----:B------:R-:W-:Y:S02]  /*c0c0*/  PLOP3.LUT P0, PT, PT, PT, UP0, 0x80, 0x0 ;  /* 0x000000000000781c */ /* 0x000fe40003f0f008 */
[----:B------:R-:W-:-:S04]  /*c0d0*/  LEA R0, R0, UR4, 0xd ;  /* 0x0000000400007c11 */ /* 0x000fc8000f8e68ff */
[----:B------:R-:W-:-:S04]  /*c0e0*/  SHF.R.U32.HI R0, RZ, 0x4, R0 ;  /* 0x00000004ff007819 */ /* 0x000fc80000011600 */
[----:B------:R-:W-:-:S03]  /*c0f0*/  LOP3.LUT R32, R0, 0x3fff, RZ, 0xc0, !PT ;  /* 0x00003fff00207812 */ /* 0x000fc600078ec0ff */
[----:B------:R-:W-:Y:S05]  /*c100*/  @!P0 BRA `(.L_x_6098) ;  /* 0x0000000000408947 */ /* 0x000fea0003800000 */
[----:B------:R-:W-:Y:S01]  /*c110*/  MOV R0, 0x0 ;  /* 0x0000000000007802 */ /* 0x000fe20000000f00 */
[----:B------:R-:W-:Y:S01]  /*c120*/  ULDC.64 UR4, c[0x4][0x1b8] ;  /* 0x01006e0000047ab9 */ /* 0x000fe20000000a00 */
[----:B------:R-:W-:Y:S01]  /*c130*/  ULDC.64 UR6, c[0x4][0x1c0] ;  /* 0x0100700000067ab9 */ /* 0x000fe20000000a00 */
[----:B------:R-:W-:Y:S01]  /*c140*/  MOV R4, UR4 ;  /* 0x0000000400047c02 */ /* 0x000fe20008000f00 */
[----:B-1----:R0:W1:Y:S01]  /*c150*/  LDC.64 R14, c[0x4][R0] ;  /* 0x01000000000e7b82 */ /* 0x0020620000000a00 */
        /* <DEDUP_REMOVED lines=11> */
.L_x_6098:
        /* <DEDUP_REMOVED lines=8> */
[----:B------:R0:W2:Y:S03]  /*c290*/  SYNCS.PHASECHK.TRANS64.TRYWAIT P0, [R2+URZ+0x34800], R3 ;  /* 0x03480003020075a7 */ /* 0x0000a6000800017f */
[----:B--2---:R-:W-:Y:S05]  /*c2a0*/  @!P0 NANOSLEEP.SYNCS 0x989680 ;  /* 0x009896800000895d */ /* 0x004fea0003900000 */
[----:B------:R-:W2:Y:S01]  /*c2b0*/  @!P0 SYNCS.PHASECHK.TRANS64 P0, [R2+URZ+0x34800], R3 ;  /* 0x03480003020085a7 */ /* 0x000ea2000800007f */
[----:B------:R-:W-:Y:S04]  /*c2c0*/  BSSY B0, `(.L_x_6100) ;  /* 0x0000006000007945 */ /* 0x000fe80003800000 */
[----:B--2---:R-:W-:Y:S05]  /*c2d0*/  @P0 BRA `(.L_x_6101) ;  /* 0x0000000000100947 */ /* 0x004fea0003800000 */
.L_x_6102:
[----:B--2---:R2:W3:Y:S02]  /*c2e0*/  SYNCS.PHASECHK.TRANS64.TRYWAIT P0, [R2+URZ+0x34800], R3 ;  /* 0x03480003020075a7 */ /* 0x0044e4000800017f */
[----:B---3--:R-:W-:Y:S05]  /*c2f0*/  @!P0 NANOSLEEP.SYNCS 0x989680 ;  /* 0x009896800000895d */ /* 0x008fea0003900000 */
[----:B------:R-:W3:Y:S02]  /*c300*/  @!P0 SYNCS.PHASECHK.TRANS64 P0, [R2+URZ+0x34800], R3 ;  /* 0x03480003020085a7 */ /* 0x000ee4000800007f */
[----:B---3--:R-:W-:Y:S05]  /*c310*/  @!P0 BRA `(.L_x_6102) ;  /* 0xfffffffc00f08947 */ /* 0x008fea000383ffff */
.L_x_6101:
[----:B------:R-:W-:Y:S05]  /*c320*/  BSYNC B0 ;  /* 0x0000000000007941 */ /* 0x000fea0003800000 */
.L_x_6100:
[----:B------:R-:W-:Y:S05]  /*c330*/  BRA `(.L_x_6103) ;  /* 0x0000003800887947 */ /* 0x000fea0003800000 */
.L_x_6099:
[----:B------:R-:W2:Y:S01]  /*c340*/  LDL R33, [R1+0x8c] ;  /* 0x00008c0001217983 */ /* 0x000ea20000100800 */
[----:B-----5:R-:W-:Y:S01]  /*c350*/  SHF.R.S32.HI R0, RZ, 0x1f, R155 ;  /* 0x0000001fff007819 */ /* 0x020fe2000001149b */
[----:B------:R-:W-:Y:S01]  /*c360*/  ULDC.64 UR4, c[0x0][0x3d8] ;  /* 0x0000f60000047ab9 */ /* 0x000fe20000000a00 */
[----:B------:R-:W-:Y:S01]  /*c370*/  ULDC.64 UR6, c[0x0][0x3e8] ;  /* 0x0000fa0000067ab9 */ /* 0x000fe20000000a00 */
[----:B------:R-:W-:Y:S01]  /*c380*/  IMAD.WIDE.U32 R4, R155, UR4, RZ ;  /* 0x000000049b047c25 */ /* 0x000fe2000f8e00ff */
[----:B------:R-:W-:-:S03]  /*c390*/  SHF.R.S32.HI R10, RZ, 0x1f, R18 ;  /* 0x0000001fff0a7819 */ /* 0x000fc60000011412 */
[C---:B------:R-:W-:Y:S02]  /*c3a0*/  IMAD R6, R0.reuse, UR4, RZ ;  /* 0x0000000400067c24 */ /* 0x040fe4000f8e02ff */
[----:B------:R-:W-:Y:S02]  /*c3b0*/  IMAD R0, R0, UR6, RZ ;  /* 0x0000000600007c24 */ /* 0x000fe4000f8e02ff */
[C---:B------:R-:W-:Y:S01]  /*c3c0*/  IMAD R9, R155.reuse, UR5, R6 ;  /* 0x000000059b097c24 */ /* 0x040fe2000f8e0206 */
[----:B------:R-:W-:Y:S01]  /*c3d0*/  ULDC.64 UR4, c[0x0][0x3c8] ;  /* 0x0000f20000047ab9 */ /* 0x000fe20000000a00 */
[----:B------:R-:W-:Y:S01]  /*c3e0*/  IMAD R27, R155, UR7, R0 ;  /* 0x000000079b1b7c24 */ /* 0x000fe2000f8e0200 */
[-C--:B------:R-:W-:Y:S01]  /*c3f0*/  IADD3 R0, P0, R18, R4.reuse, RZ ;  /* 0x0000000412007210 */ /* 0x080fe20007f1e0ff */
[----:B------:R-:W-:Y:S01]  /*c400*/  IMAD.IADD R9, R9, 0x1, R5 ;  /* 0x0000000109097824 */ /* 0x000fe200078e0205 */
[----:B------:R-:W-:Y:S01]  /*c410*/  LEA R24, P1, R4, UR4, 0x1 ;  /* 0x0000000404187c11 */ /* 0x000fe2000f8208ff */
[----:B------:R-:W-:Y:S01]  /*c420*/  IMAD.WIDE.U32 R6, R155, UR6, RZ ;  /* 0x000000069b067c25 */ /* 0x000fe2000f8e00ff */
[----:B------:R-:W-:Y:S01]  /*c430*/  LEA R28, P2, R0, UR4, 0x1 ;  /* 0x00000004001c7c11 */ /* 0x000fe2000f8408ff */
[----:B------:R-:W-:Y:S01]  /*c440*/  ULDC.64 UR6, c[0x0][0x3e0] ;  /* 0x0000f80000067ab9 */ /* 0x000fe20000000a00 */
[--C-:B------:R-:W-:Y:S01]  /*c450*/  LEA.HI.X R25, R4, UR5, R9.reuse, 0x1, P1 ;  /* 0x0000000504197c11 */ /* 0x100fe200088f0c09 */
[----:B------:R-:W-:Y:S01]  /*c460*/  IMAD.X R3, R10, 0x1, R9, P0 ;  /* 0x000000010a037824 */ /* 0x000fe200000e0609 */
[----:B------:R-:W-:-:S02]  /*c470*/  IADD3 R5, P0, R16, R4, RZ ;  /* 0x0000000410057210 */ /* 0x000fc40007f1e0ff */
[-C--:B------:R-:W-:Y:S02]  /*c480*/  IADD3 R8, P4, R18, R6.reuse, RZ ;  /* 0x0000000612087210 */ /* 0x080fe40007f9e0ff */
[----:B------:R-:W-:Y:S01]  /*c490*/  LEA.HI.X R29, R0, UR5, R3, 0x1, P2 ;  /* 0x00000005001d7c11 */ /* 0x000fe200090f0c03 */
[----:B------:R-:W-:Y:S01]  /*c4a0*/  IMAD.X R4, R17, 0x1, R9, P0 ;  /* 0x0000000111047824 */ /* 0x000fe200000e0609 */
[----:B------:R-:W-:Y:S02]  /*c4b0*/  IADD3 R27, R27, R7, RZ ;  /* 0x000000071b1b7210 */ /* 0x000fe40007ffe0ff */
[----:B------:R-:W-:Y:S02]  /*c4c0*/  IADD3 R0, P3, R16, R6, RZ ;  /* 0x0000000610007210 */ /* 0x000fe40007f7e0ff */
[----:B------:R-:W-:Y:S01]  /*c4d0*/  LEA R26, P2, R6, UR6, 0x1 ;  /* 0x00000006061a7c11 */ /* 0x000fe2000f8408ff */
[--C-:B------:R-:W-:Y:S01]  /*c4e0*/  IMAD.X R7, R10, 0x1, R27.reuse, P4 ;  /* 0x000000010a077824 */ /* 0x100fe200020e061b */
[----:B------:R-:W-:Y:S01]  /*c4f0*/  LEA R30, P5, R8, UR6, 0x1 ;  /* 0x00000006081e7c11 */ /* 0x000fe2000f8a08ff */
[----:B------:R-:W-:Y:S01]  /*c500*/  IMAD.X R3, R17, 0x1, R27, P3 ;  /* 0x0000000111037824 */ /* 0x000fe200018e061b */
[----:B------:R-:W-:-:S02]  /*c510*/  LEA R34, P4, R5, UR4, 0x1 ;  /* 0x0000000405227c11 */ /* 0x000fc4000f8808ff */
[----:B------:R-:W-:Y:S02]  /*c520*/  LEA R36, P0, R0, UR6, 0x1 ;  /* 0x0000000600247c11 */ /* 0x000fe4000f8008ff */
[----:B------:R-:W-:Y:S02]  /*c530*/  LEA.HI.X R31, R8, UR7, R7, 0x1, P5 ;  /* 0x00000007081f7c11 */ /* 0x000fe4000a8f0c07 */
[----:B------:R-:W-:Y:S02]  /*c540*/  LEA.HI.X R27, R6, UR7, R27, 0x1, P2 ;  /* 0x00000007061b7c11 */ /* 0x000fe400090f0c1b */
        /* <DEDUP_REMOVED lines=21> */
[----:B-1----:R-:W-:Y:S05]  /*c6a0*/  CALL.ABS.NOINC R14 ;  /* 0x000000000e007343 */ /* 0x002fea0003c00000 */
.L_x_6104:
[----:B------:R-:W2:Y:S01]  /*c6b0*/  LDL R20, [R1+0x60] ;  /* 0x0000600001147983 */ /* 0x000ea20000100800 */
[----:B------:R-:W-:Y:S01]  /*c6c0*/  ULDC.U8 UR4, c[0x0][0x3f0] ;  /* 0x0000fc0000047ab9 */ /* 0x000fe20000000000 */
[----:B------:R-:W-:Y:S01]  /*c6d0*/  R2UR UR5, R33 ;  /* 0x00000000210572ca */ /* 0x000fe200000e0000 */
[----:B------:R-:W-:Y:S01]  /*c6e0*/  BSSY B0, `(.L_x_6105) ;  /* 0x000035f000007945 */ /* 0x000fe20003800000 */
[----:B------:R-:W-:-:S11]  /*c6f0*/  ISETP.NE.AND P0, PT, RZ, UR4, PT ;  /* 0x00000004ff007c0c */ /* 0x000fd6000bf05270 */
[----:B--2---:R-:W-:Y:S02]  /*c700*/  LEA R0, R20, UR5, 0x1 ;  /* 0x0000000514007c11 */ /* 0x004fe4000f8e08ff */
[----:B------:R-:W-:Y:S05]  /*c710*/  @!P0 BRA `(.L_x_6106) ;  /* 0x0000001800648947 */ /* 0x000fea0003800000 */
[----:B------:R-:W2:Y:S01]  /*c720*/  LDL R20, [R1+0x84] ;  /* 0x0000840001147983 */ /* 0x000ea20000100800 */
[----:B------:R-:W-:Y:S01]  /*c730*/  IMAD R3, R157, -0x80, R156 ;  /* 0xffffff809d037824 */ /* 0x000fe200078e029c */
[----:B------:R-:W-:Y:S01]  /*c740*/  BSSY B1, `(.L_x_6107) ;  /* 0x0000018000017945 */ /* 0x000fe20003800000 */
[----:B------:R-:W-:Y:S02]  /*c750*/  CS2R R6, SRZ ;  /* 0x0000000000067805 */ /* 0x000fe4000001ff00 */
[----:B------:R-:W-:Y:S02]  /*c760*/  CS2R R8, SRZ ;  /* 0x0000000000087805 */ /* 0x000fe4000001ff00 */
[----:B------:R-:W-:-:S04]  /*c770*/  VIMNMX R3, R3, 0x80, PT ;  /* 0x0000008003037848 */ /* 0x000fc80003fe0100 */
[----:B------:R-:W-:Y:S02]  /*c780*/  ISETP.GE.AND P1, PT, R22, R3, PT ;  /* 0x000000031600720c */ /* 0x000fe40003f26270 */
[----:B--2---:R-:W-:-:S04]  /*c790*/  LEA.HI R4, R20, R20, RZ, 0x1 ;  /* 0x0000001414047211 */ /* 0x004fc800078f08ff */
[----:B------:R-:W-:-:S05]  /*c7a0*/  LOP3.LUT R4, R4, 0xfffffffe, RZ, 0xc0, !PT ;  /* 0xfffffffe04047812 */ /* 0x000fca00078ec0ff */
[----:B------:R-:W-:Y:S01]  /*c7b0*/  IMAD.IADD R33, R20, 0x1, -R4 ;  /* 0x0000000114217824 */ /* 0x000fe200078e0a04 */
[----:B------:R-:W-:Y:S02]  /*c7c0*/  CS2R R4, SRZ ;  /* 0x0000000000047805 */ /* 0x000fe4000001ff00 */
[----:B------:R-:W-:Y:S02]  /*c7d0*/  CS2R R20, SRZ ;  /* 0x0000000000147805 */ /* 0x000fe4000001ff00 */
[----:B------:R-:W-:Y:S01]  /*c7e0*/  SHF.L.U32 R33, R33, 0x1f, RZ ;  /* 0x0000001f21217819 */ /* 0x000fe200000006ff */
[----:B------:R-:W-:Y:S06]  /*c7f0*/  @P1 BRA `(.L_x_6108) ;  /* 0x0000000000301947 */ /* 0x000fec0003800000 */
[----:B------:R-:W-:Y:S01]  /*c800*/  ULDC UR4, c[0x0][0x3d4] ;  /* 0x0000f50000047ab9 */ /* 0x000fe20000000800 */
[----:B------:R-:W-:Y:S02]  /*c810*/  CS2R R8, SRZ ;  /* 0x0000000000087805 */ /* 0x000fe4000001ff00 */
[----:B------:R-:W-:Y:S02]  /*c820*/  ISETP.GE.AND P0, PT, R18, UR4, PT ;  /* 0x0000000412007c0c */ /* 0x000fe4000bf06270 */
[----:B------:R-:W-:Y:S02]  /*c830*/  CS2R R20, SRZ ;  /* 0x0000000000147805 */ /* 0x000fe4000001ff00 */
[----:B------:R-:W-:Y:S02]  /*c840*/  ISETP.GE.AND P2, PT, R221, UR4, PT ;  /* 0x00000004dd007c0c */ /* 0x000fe4000bf46270 */
[----:B------:R-:W-:Y:S02]  /*c850*/  CS2R R4, SRZ ;  /* 0x0000000000047805 */ /* 0x000fe4000001ff00 */
[----:B------:R-:W-:Y:S01]  /*c860*/  CS2R R6, SRZ ;  /* 0x0000000000067805 */ /* 0x000fe2000001ff00 */
[----:B------:R-:W-:-:S04]  /*c870*/  ULDC.64 UR6, c[0x0][0x208] ;  /* 0x0000820000067ab9 */ /* 0x000fc80000000a00 */
[----:B------:R0:W5:Y:S04]  /*c880*/  @!P0 LDG.E.64 R8, desc[UR6][R28.64] ;  /* 0x000000061c088981 */ /* 0x000168000c1e1b00 */
[----:B------:R0:W5:Y:S04]  /*c890*/  @!P2 LDG.E.64 R20, desc[UR6][R28.64+0x40] ;  /* 0x000040061c14a981 */ /* 0x000168000c1e1b00 */
[----:B------:R0:W5:Y:S04]  /*c8a0*/  @!P0 LDG.E.64 R4, desc[UR6][R30.64] ;  /* 0x000000061e048981 */ /* 0x000168000c1e1b00 */
[----:B------:R0:W5:Y:S02]  /*c8b0*/  @!P2 LDG.E.64 R6, desc[UR6][R30.64+0x40] ;  /* 0x000040061e06a981 */ /* 0x000164000c1e1b00 */
.L_x_6108:
[----:B------:R-:W-:Y:S05]  /*c8c0*/  BSYNC B1 ;  /* 0x0000000000017941 */ /* 0x000fea0003800000 */
.L_x_6107:
[----:B------:R-:W-:-:S03]  /*c8d0*/  UMOV UR4, 0xffffffff ;  /* 0xffffffff00047882 */ /* 0x000fc60000000000 */
[----:B------:R-:W-:Y:S05]  /*c8e0*/  BRA.DIV UR4, `(.L_x_6109) ;  /* 0x0000018a04e47947 */ /* 0x000fea000b800000 */
.L_x_6295:
[----:B------:R-:W-:-:S03]  /*c8f0*/  UMOV UR4, 0xffffffff ;  /* 0xffffffff00047882 */ /* 0x000fc60000000000 */
[----:B------:R-:W-:Y:S05]  /*c900*/  BRA.DIV UR4, `(.L_x_6110) ;  /* 0x0000018e04047947 */ /* 0x000fea000b800000 */
.L_x_6298:
[----:B------:R-:W-:-:S03]  /*c910*/  UMOV UR4, 0xffffffff ;  /* 0xffffffff00047882 */ /* 0x000fc60000000000 */
[----:B------:R-:W-:Y:S05]  /*c920*/  BRA.DIV UR4, `(.L_x_6111) ;  /* 0x0000018e04247947 */ /* 0x000fea000b800000 */
.L_x_6301:
[----:B------:R-:W-:-:S03]  /*c930*/  UMOV UR4, 0xffffffff ;  /* 0xffffffff00047882 */ /* 0x000fc60000000000 */
[----:B------:R-:W-:Y:S05]  /*c940*/  BRA.DIV UR4, `(.L_x_6112) ;  /* 0x0000018e04447947 */ /* 0x000fea000b800000 */
.L_x_6304:
[----:B------:R-:W2:Y:S01]  /*c950*/  SYNCS.PHASECHK.TRANS64.TRYWAIT P0, [R2+URZ+0x34800], R33 ;  /* 0x03480021020075a7 */ /* 0x000ea2000800017f */
[----:B-----5:R-:W-:Y:S01]  /*c960*/  IMAD.MOV.U32 R12, RZ, RZ, R8 ;  /* 0x000000ffff0c7224 */ /* 0x020fe200078e0008 */
[--C-:B------:R-:W-:Y:S01]  /*c970*/  SHF.R.U64 R13, R8, 0x10, R9.reuse ;  /* 0x00000010080d7819 */ /* 0x100fe20000001209 */
[--C-:B------:R-:W-:Y:S01]  /*c980*/  IMAD.MOV.U32 R11, RZ, RZ, R9.reuse ;  /* 0x000000ffff0b7224 */ /* 0x100fe200078e0009 */
[----:B------:R-:W-:Y:S01]  /*c990*/  SHF.R.U32.HI R15, RZ, 0x10, R9 ;  /* 0x00000010ff0f7819 */ /* 0x000fe20000011609 */
[----:B------:R-:W-:Y:S01]  /*c9a0*/  IMAD.MOV.U32 R9, RZ, RZ, R21 ;  /* 0x000000ffff097224 */ /* 0x000fe200078e0015 */
[----:B------:R-:W-:Y:S01]  /*c9b0*/  MOV R8, R20 ;  /* 0x0000001400087202 */ /* 0x000fe20000000f00 */
[----:B-1----:R-:W-:Y:S01]  /*c9c0*/  IMAD.MOV.U32 R14, RZ, RZ, R4 ;  /* 0x000000ffff0e7224 */ /* 0x002fe200078e0004 */
[--C-:B------:R-:W-:Y:S01]  /*c9d0*/  SHF.R.U64 R24, R4, 0x10, R5.reuse ;  /* 0x0000001004187819 */ /* 0x100fe20000001205 */
[--C-:B------:R-:W-:Y:S01]  /*c9e0*/  IMAD.MOV.U32 R10, RZ, RZ, R5.reuse ;  /* 0x000000ffff0a7224 */ /* 0x100fe200078e0005 */
[----:B------:R-:W-:Y:S01]  /*c9f0*/  SHF.R.U32.HI R25, RZ, 0x10, R5 ;  /* 0x00000010ff197819 */ /* 0x000fe20000011605 */
[----:B------:R-:W-:Y:S01]  /*ca00*/  IMAD.MOV.U32 R5, RZ, RZ, R7 ;  /* 0x000000ffff057224 */ /* 0x000fe200078e0007 */
[--C-:B------:R-:W-:Y:S01]  /*ca10*/  SHF.R.U64 R20, R20, 0x10, R21.reuse ;  /* 0x0000001014147819 */ /* 0x100fe20000001215 */
[----:B------:R-:W-:Y:S01]  /*ca20*/  BSSY B1, `(.L_x_6113) ;  /* 0x000000d000017945 */ /* 0x000fe20003800000 */
[----:B------:R-:W-:-:S02]  /*ca30*/  SHF.R.U32.HI R21, RZ, 0x10, R21 ;  /* 0x00000010ff157819 */ /* 0x000fc40000011615 */
[----:B------:R-:W-:Y:S02]  /*ca40*/  MOV R4, R6 ;  /* 0x0000000600047202 */ /* 0x000fe40000000f00 */
[----:B------:R-:W-:Y:S02]  /*ca50*/  SHF.R.U64 R6, R6, 0x10, R7 ;  /* 0x0000001006067819 */ /* 0x000fe40000001207 */
[----:B------:R-:W-:Y:S02]  /*ca60*/  PRMT R13, R13, 0x5410, R15 ;  /* 0x000054100d0d7816 */ /* 0x000fe4000000000f */
[----:B------:R-:W-:Y:S02]  /*ca70*/  PRMT R8, R8, 0x5410, R9 ;  /* 0x0000541008087816 */ /* 0x000fe40000000009 */
[----:B------:R-:W-:Y:S02]  /*ca80*/  PRMT R14, R14, 0x5410, R10 ;  /* 0x000054100e0e7816 */ /* 0x000fe4000000000a */
[----:B------:R-:W-:-:S02]  /*ca90*/  SHF.R.U32.HI R7, RZ, 0x10, R7 ;  /* 0x00000010ff077819 */ /* 0x000fc40000011607 */
[----:B------:R-:W-:Y:S02]  /*caa0*/  PRMT R12, R12, 0x5410, R11 ;  /* 0x000054100c0c7816 */ /* 0x000fe4000000000b */
[----:B------:R-:W-:Y:S02]  /*cab0*/  PRMT R9, R20, 0x5410, R21 ;  /* 0x0000541014097816 */ /* 0x000fe40000000015 */
[----:B------:R-:W-:Y:S02]  /*cac0*/  PRMT R15, R24, 0x5410, R25 ;  /* 0x00005410180f7816 */ /* 0x000fe40000000019 */
[----:B------:R-:W-:Y:S01]  /*cad0*/  PRMT R10, R4, 0x5410, R5 ;  /* 0x00005410040a7816 */ /* 0x000fe20000000005 */
[----:B--2---:R-:W-:Y:S06]  /*cae0*/  @!P0 BRA `(.L_x_6114) ;  /* 0x0000018c00048947 */ /* 0x004fec0003800000 */
.L_x_6305:
[----:B------:R-:W-:Y:S05]  /*caf0*/  BSYNC B1 ;  /* 0x0000000000017941 */ /* 0x000fea0003800000 */
.L_x_6113:
[----:B------:R-:W-:Y:S01]  /*cb00*/  BSSY B1, `(.L_x_6115) ;  /* 0x0000056000017945 */ /* 0x000fe20003800000 */
[----:B------:R-:W-:-:S03]  /*cb10*/  PRMT R11, R6, 0x5410, R7 ;  /* 0x00005410060b7816 */ /* 0x000fc60000000007 */
[----:B------:R-:W-:Y:S05]  /*cb20*/  @P1 BRA `(.L_x_6116) ;  /* 0x00000004004c1947 */ /* 0x000fea0003800000 */
[----:B------:R-:W2:Y:S01]  /*cb30*/  LDC R4, c[0x0][0x3d4] ;  /* 0x0000f500ff047b82 */ /* 0x000ea20000000800 */
[----:B------:R-:W-:Y:S01]  /*cb40*/  BSSY B2, `(.L_x_6117) ;  /* 0x000002a000027945 */ /* 0x000fe20003800000 */
[-C--:B--2---:R-:W-:Y:S02]  /*cb50*/  ISETP.GE.AND P0, PT, R18, R4.reuse, PT ;  /* 0x000000041200720c */ /* 0x084fe40003f06270 */
[----:B------:R-:W-:-:S11]  /*cb60*/  ISETP.GE.AND P1, PT, R221, R4, PT ;  /* 0x00000004dd00720c */ /* 0x000fd60003f26270 */
[----:B------:R-:W-:Y:S05]  /*cb70*/  @P0 BRA `(.L_x_6118) ;  /* 0x0000000000980947 */ /* 0x000fea0003800000 */
[----:B------:R-:W2:Y:S01]  /*cb80*/  LDS.128 R4, [R0] ;  /* 0x0000000000047984 */ /* 0x000ea20000000c00 */
[----:B0-----:R-:W-:Y:S02]  /*cb90*/  HADD2.F32 R29, -RZ, R14.H0_H0 ;  /* 0x2000000eff1d7230 */ /* 0x001fe40000004100 */
[----:B------:R-:W-:Y:S02]  /*cba0*/  HADD2.F32 R27, -RZ, R12.H0_H0 ;  /* 0x2000000cff1b7230 */ /* 0x000fe40000004100 */
[----:B------:R-:W-:Y:S02]  /*cbb0*/  HADD2.F32 R26, -RZ, R13.H0_H0 ;  /* 0x2000000dff1a7230 */ /* 0x000fe40000004100 */
[----:B------:R-:W-:Y:S02]  /*cbc0*/  HADD2.F32 R28, -RZ, R15.H0_H0 ;  /* 0x2000000fff1c7230 */ /* 0x000fe40000004100 */
[--C-:B--2---:R-:W-:Y:S02]  /*cbd0*/  HADD2.F32 R20, -RZ, R4.reuse.H0_H0 ;  /* 0x20000004ff147230 */ /* 0x104fe40000004100 */
        /* <DEDUP_REMOVED lines=23> */
[-C--:B-1----:R-:W-:Y:S01]  /*cd50*/  FMUL.FTZ R33, R7, R4.reuse ;  /* 0x0000000407217220 */ /* 0x082fe20000410000 */
        /* <DEDUP_REMOVED lines=8> */
.L_x_6118:
[----:B------:R-:W-:Y:S05]  /*cde0*/  BSYNC B2 ;  /* 0x0000000000027941 */ /* 0x000fea0003800000 */
.L_x_6117:
[----:B------:R-:W-:Y:S05]  /*cdf0*/  @P1 BRA `(.L_x_6116) ;  /* 0x0000000000981947 */ /* 0x000fea0003800000 */
[----:B--2---:R-:W2:Y:S01]  /*ce00*/  LDS.128 R4, [R0+0x4000] ;  /* 0x0040000000047984 */ /* 0x004ea20000000c00 */
        /* <DEDUP_REMOVED lines=37> */
.L_x_6116:
[----:B------:R-:W-:Y:S05]  /*d060*/  BSYNC B1 ;  /* 0x0000000000017941 */ /* 0x000fea0003800000 */
.L_x_6115:
[----:B------:R-:W-:Y:S01]  /*d070*/  ISETP.GE.AND P0, PT, R223, R3, PT ;  /* 0x00000003df00720c */ /* 0x000fe20003f06270 */
[----:B------:R-:W-:-:S12]  /*d080*/  BSSY B1, `(.L_x_6119) ;  /* 0x0000055000017945 */ /* 0x000fd80003800000 */
[----:B------:R-:W-:Y:S05]  /*d090*/  @P0 BRA `(.L_x_6120) ;  /* 0x00000004004c0947 */ /* 0x000fea0003800000 */
[----:B--23--:R-:W2:Y:S01]  /*d0a0*/  LDC R4, c[0x0][0x3d4] ;  /* 0x0000f500ff047b82 */ /* 0x00cea20000000800 */
[----:B------:R-:W-:Y:S01]  /*d0b0*/  BSSY B2, `(.L_x_6121) ;  /* 0x000002a000027945 */ /* 0x000fe20003800000 */
[-C--:B--2---:R-:W-:Y:S02]  /*d0c0*/  ISETP.GE.AND P0, PT, R18, R4.reuse, PT ;  /* 0x000000041200720c */ /* 0x084fe40003f06270 */
[----:B------:R-:W-:-:S11]  /*d0d0*/  ISETP.GE.AND P1, PT, R221, R4, PT ;  /* 0x00000004dd00720c */ /* 0x000fd60003f26270 */
[----:B------:R-:W-:Y:S05]  /*d0e0*/  @P0 BRA `(.L_x_6122) ;  /* 0x0000000000980947 */ /* 0x000fea0003800000 */
[----:B------:R-:W2:Y:S01]  /*d0f0*/  LDS.128 R4, [R0+0x1000] ;  /* 0x0010000000047984 */ /* 0x000ea20000000c00 */
[----:B0-----:R-:W-:Y:S02]  /*d100*/  HADD2.F32 R28, -RZ, R12.H0_H0 ;  /* 0x2000000cff1c7230 */ /* 0x001fe40000004100 */
[--C-:B------:R-:W-:Y:S02]  /*d110*/  HADD2.F32 R30, -RZ, R14.reuse.H0_H0 ;  /* 0x2000000eff1e7230 */ /* 0x100fe40000004100 */
[----:B-1----:R-:W-:Y:S02]  /*d120*/  HADD2.F32 R33, -RZ, R15.H0_H0 ;  /* 0x2000000fff217230 */ /* 0x002fe40000004100 */
[----:B------:R-:W-:Y:S02]  /*d130*/  HADD2.F32 R31, -RZ, R13.H0_H0 ;  /* 0x2000000dff1f7230 */ /* 0x000fe40000004100 */
[----:B------:R-:W-:Y:S02]  /*d140*/  HADD2.F32 R34, -RZ, R14.H1_H1 ;  /* 0x3000000eff227230 */ /* 0x000fe40000004100 */
[----:B------:R-:W-:-:S02]  /*d150*/  HADD2.F32 R35, -RZ, R15.H1_H1 ;  /* 0x3000000fff237230 */ /* 0x000fc40000004100 */
[--C-:B--2---:R-:W-:Y:S02]  /*d160*/  HADD2.F32 R20, -RZ, R4.reuse.H0_H0 ;  /* 0x20000004ff147230 */ /* 0x104fe40000004100 */
        /* <DEDUP_REMOVED lines=30> */
.L_x_6122:
[----:B------:R-:W-:Y:S05]  /*d350*/  BSYNC B2 ;  /* 0x0000000000027941 */ /* 0x000fea0003800000 */
.L_x_6121:
[----:B------:R-:W-:Y:S05]  /*d360*/  @P1 BRA `(.L_x_6120) ;  /* 0x0000000000981947 */ /* 0x000fea0003800000 */
[----:B--2---:R-:W2:Y:S01]  /*d370*/  LDS.128 R4, [R0+0x5000] ;  /* 0x0050000000047984 */ /* 0x004ea20000000c00 */
        /* <DEDUP_REMOVED lines=37> */
.L_x_6120:
[----:B------:R-:W-:Y:S05]  /*d5d0*/  BSYNC B1 ;  /* 0x0000000000017941 */ /* 0x000fea0003800000 */
.L_x_6119:
[----:B------:R-:W-:Y:S01]  /*d5e0*/  ISETP.GE.AND P0, PT, R222, R3, PT ;  /* 0x00000003de00720c */ /* 0x000fe20003f06270 */
[----:B------:R-:W-:-:S12]  /*d5f0*/  BSSY B1, `(.L_x_6123) ;  /* 0x0000055000017945 */ /* 0x000fd80003800000 */
[----:B------:R-:W-:Y:S05]  /*d600*/  @P0 BRA `(.L_x_6124) ;  /* 0x00000004004c0947 */ /* 0x000fea0003800000 */
[----:B--234-:R-:W2:Y:S01]  /*d610*/  LDC R4, c[0x0][0x3d4] ;  /* 0x0000f500ff047b82 */ /* 0x01cea20000000800 */
        /* <DEDUP_REMOVED lines=42> */
.L_x_6126:
[----:B------:R-:W-:Y:S05]  /*d8c0*/  BSYNC B2 ;  /* 0x0000000000027941 */ /* 0x000fea0003800000 */
.L_x_6125:
        /* <DEDUP_REMOVED lines=39> */
.L_x_6124:
[----:B------:R-:W-:Y:S05]  /*db40*/  BSYNC B1 ;  /* 0x0000000000017941 */ /* 0x000fea0003800000 */
.L_x_6123:
[----:B------:R-:W-:-:S13]  /*db50*/  ISETP.GE.AND P0, PT, R224, R3, PT ;  /* 0x00000003e000720c */ /* 0x000fda0003f06270 */
[----:B------:R-:W-:Y:S05]  /*db60*/  @P0 BRA `(.L_x_6127) ;  /* 0x0000002000580947 */ /* 0x000fea0003800000 */
[----:B------:R-:W5:Y:S01]  /*db70*/  LDC R3, c[0x0][0x3d4] ;  /* 0x0000f500ff037b82 */ /* 0x000f620000000800 */
[----:B------:R-:W-:Y:S01]  /*db80*/  BSSY B1, `(.L_x_6128) ;  /* 0x000002a000017945 */ /* 0x000fe20003800000 */
[-C--:B-----5:R-:W-:Y:S02]  /*db90*/  ISETP.GE.AND P0, PT, R18, R3.reuse, PT ;  /* 0x000000031200720c */ /* 0x0a0fe40003f06270 */
[----:B------:R-:W-:-:S11]  /*dba0*/  ISETP.GE.AND P1, PT, R221, R3, PT ;  /* 0x00000003dd00720c */ /* 0x000fd60003f26270 */
[----:B------:R-:W-:Y:S05]  /*dbb0*/  @P0 BRA `(.L_x_6129) ;  /* 0x0000000000980947 */ /* 0x000fea0003800000 */
[----:B0-234-:R-:W0:Y:S01]  /*dbc0*/  LDS.128 R4, [R0+0x3000] ;  /* 0x0030000000047984 */ /* 0x01de220000000c00 */
        /* <DEDUP_REMOVED lines=11> */
[----:B------:R-:W-:Y:S01]  /*dc80*/  FMUL.FTZ R25, R34, R5 ;  /* 0x0000000522197220 */ /* 0x000fe20000410000 */
[----:B------:R-:W-:Y:S01]  /*dc90*/  FFMA.FTZ R4, R27, R3, -R26 ;  /* 0x000000031b047223 */ /* 0x000fe2000001081a */
[----:B------:R-:W-:-:S02]  /*dca0*/  HADD2.F32 R24, -RZ, R7.H0_H0 ;  /* 0x20000007ff187230 */ /* 0x000fc40000004100 */
[----:B------:R-:W-:Y:S01]  /*dcb0*/  FFMA.FTZ R3, R29, R3, R28 ;  /* 0x000000031d037223 */ /* 0x000fe2000001001c */
[C---:B------:R-:W-:Y:S01]  /*dcc0*/  FMUL.FTZ R27, R30.reuse, R5 ;  /* 0x000000051e1b7220 */ /* 0x040fe20000410000 */
[----:B------:R-:W-:Y:S02]  /*dcd0*/  HADD2.F32 R6, -RZ, R6.H1_H1 ;  /* 0x30000006ff067230 */ /* 0x000fe40000004100 */
[-C--:B------:R-:W-:Y:S01]  /*dce0*/  FFMA.FTZ R5, R30, R20.reuse, -R25 ;  /* 0x000000141e057223 */ /* 0x080fe20000010819 */
[----:B------:R-:W-:Y:S02]  /*dcf0*/  HADD2.F32 R7, -RZ, R7.H1_H1 ;  /* 0x30000007ff077230 */ /* 0x000fe40000004100 */
[----:B------:R-:W-:Y:S01]  /*dd00*/  FFMA.FTZ R20, R34, R20, R27 ;  /* 0x0000001422147223 */ /* 0x000fe2000001001b */
[----:B------:R-:W-:Y:S01]  /*dd10*/  HADD2.F32 R29, -RZ, R14.H1_H1 ;  /* 0x3000000eff1d7230 */ /* 0x000fe20000004100 */
[----:B------:R-:W-:Y:S01]  /*dd20*/  F2FP.F16.F32.PACK_AB R4, R3, R4 ;  /* 0x000000040304723e */ /* 0x000fe200000000ff */
[----:B------:R-:W-:-:S02]  /*dd30*/  HADD2.F32 R28, -RZ, R15.H1_H1 ;  /* 0x3000000fff1c7230 */ /* 0x000fc40000004100 */
[----:B------:R-:W-:Y:S02]  /*dd40*/  HADD2.F32 R25, -RZ, R12.H1_H1 ;  /* 0x3000000cff197230 */ /* 0x000fe40000004100 */
[-C--:B------:R-:W-:Y:S01]  /*dd50*/  FMUL.FTZ R12, R29, R6.reuse ;  /* 0x000000061d0c7220 */ /* 0x080fe20000410000 */
[----:B------:R-:W-:Y:S02]  /*dd60*/  HADD2.F32 R26, -RZ, R13.H1_H1 ;  /* 0x3000000dff1a7230 */ /* 0x000fe40000004100 */
[----:B------:R-:W-:Y:S01]  /*dd70*/  FMUL.FTZ R13, R28, R7 ;  /* 0x000000071c0d7220 */ /* 0x000fe20000410000 */
[----:B------:R-:W-:Y:S01]  /*dd80*/  F2FP.F16.F32.PACK_AB R5, R20, R5 ;  /* 0x000000051405723e */ /* 0x000fe200000000ff */
[C---:B------:R-:W-:Y:S01]  /*dd90*/  FMUL.FTZ R14, R25.reuse, R6 ;  /* 0x00000006190e7220 */ /* 0x040fe20000410000 */
[----:B------:R-:W-:Y:S01]  /*dda0*/  FFMA.FTZ R6, R25, R21, -R12 ;  /* 0x0000001519067223 */ /* 0x000fe2000001080c */
[C---:B------:R-:W-:Y:S01]  /*ddb0*/  FMUL.FTZ R15, R26.reuse, R7 ;  /* 0x000000071a0f7220 */ /* 0x040fe20000410000 */
[----:B------:R-:W-:Y:S01]  /*ddc0*/  FFMA.FTZ R7, R26, R24, -R13 ;  /* 0x000000181a077223 */ /* 0x000fe2000001080d */
[----:B------:R-:W-:-:S02]  /*ddd0*/  FFMA.FTZ R21, R29, R21, R14 ;  /* 0x000000151d157223 */ /* 0x000fc4000001000e */
[----:B------:R-:W-:-:S03]  /*dde0*/  FFMA.FTZ R24, R28, R24, R15 ;  /* 0x000000181c187223 */ /* 0x000fc6000001000f */
[----:B------:R-:W-:Y:S02]  /*ddf0*/  F2FP.F16.F32.PACK_AB R6, R21, R6 ;  /* 0x000000061506723e */ /* 0x000fe400000000ff */
[----:B------:R-:W-:-:S05]  /*de00*/  F2FP.F16.F32.PACK_AB R7, R24, R7 ;  /* 0x000000071807723e */ /* 0x000fca00000000ff */
[----:B------:R0:W-:Y:S02]  /*de10*/  STS.128 [R0+0x3000], R4 ;  /* 0x0030000400007388 */ /* 0x0001e40000000c00 */
.L_x_6129:
[----:B------:R-:W-:Y:S05]  /*de20*/  BSYNC B1 ;  /* 0x0000000000017941 */ /* 0x000fea0003800000 */
.L_x_6128:
        /* <DEDUP_REMOVED lines=38> */
[----:B------:R0:W-:Y:S01]  /*e090*/  STS.128 [R0+0x7000], R4 ;  /* 0x0070000400007388 */ /* 0x0001e20000000c00 */
[----:B------:R-:W-:Y:S05]  /*e0a0*/  BRA `(.L_x_6127) ;  /* 0x0000001c00087947 */ /* 0x000fea0003800000 */
.L_x_6106:
[----:B------:R-:W0:Y:S01]  /*e0b0*/  LDC R3, c[0x0][0x3d4] ;  /* 0x0000f500ff037b82 */ /* 0x000e220000000800 */
[----:B------:R-:W-:Y:S01]  /*e0c0*/  IMAD R156, R157, -0x80, R156 ;  /* 0xffffff809d9c7824 */ /* 0x000fe200078e029c */
[----:B------:R-:W-:Y:S02]  /*e0d0*/  CS2R R4, SRZ ;  /* 0x0000000000047805 */ /* 0x000fe4000001ff00 */
[----:B------:R-:W-:Y:S02]  /*e0e0*/  CS2R R6, SRZ ;  /* 0x0000000000067805 */ /* 0x000fe4000001ff00 */
[----:B------:R-:W-:Y:S02]  /*e0f0*/  CS2R R28, SRZ ;  /* 0x00000000001c7805 */ /* 0x000fe4000001ff00 */
[----:B------:R-:W-:Y:S02]  /*e100*/  CS2R R30, SRZ ;  /* 0x00000000001e7805 */ /* 0x000fe4000001ff00 */
[----:B------:R-:W-:Y:S01]  /*e110*/  VIMNMX R21, R156, 0x80, PT ;  /* 0x000000809c157848 */ /* 0x000fe20003fe0100 */
[----:B------:R-:W-:Y:S01]  /*e120*/  ULDC.64 UR4, c[0x0][0x208] ;  /* 0x0000820000047ab9 */ /* 0x000fe20000000a00 */
[----:B0-----:R-:W-:-:S04]  /*e130*/  ISETP.GE.AND P0, PT, R16, R3, PT ;  /* 0x000000031000720c */ /* 0x001fc80003f06270 */
[----:B------:R-:W-:-:S13]  /*e140*/  ISETP.GE.OR P1, PT, R22, R21, P0 ;  /* 0x000000151600720c */ /* 0x000fda0000726670 */
[----:B------:R0:W5:Y:S04]  /*e150*/  @!P1 LDG.E.128 R4, desc[UR4][R34.64] ;  /* 0x0000000422049981 */ /* 0x000168000c1e1d00 */
[----:B------:R0:W5:Y:S01]  /*e160*/  @!P1 LDG.E.128 R28, desc[UR4][R36.64] ;  /* 0x00000004241c9981 */ /* 0x000162000c1e1d00 */
[----:B------:R-:W-:-:S03]  /*e170*/  UMOV UR4, 0xffffffff ;  /* 0xffffffff00047882 */ /* 0x000fc60000000000 */
[----:B------:R-:W-:Y:S05]  /*e180*/  BRA.DIV UR4, `(.L_x_6130) ;  /* 0x0000017604707947 */ /* 0x000fea000b800000 */
.L_x_6308:
[----:B------:R-:W2:Y:S01]  /*e190*/  LDL R9, [R1+0x84] ;  /* 0x0000840001097983 */ /* 0x000ea20000100800 */
[----:B------:R-:W-:Y:S01]  /*e1a0*/  UMOV UR4, 0xffffffff ;  /* 0xffffffff00047882 */ /* 0x000fe20000000000 */
[----:B--2---:R-:W-:Y:S02]  /*e1b0*/  LEA.HI R8, R9, R9, RZ, 0x1 ;  /* 0x0000000909087211 */ /* 0x004fe400078f08ff */
[----:B------:R-:W-:Y:S05]  /*e1c0*/  BRA.DIV UR4, `(.L_x_6131) ;  /* 0x0000017604887947 */ /* 0x000fea000b800000 */
.L_x_6311:
[----:B------:R-:W-:Y:S01]  /*e1d0*/  UMOV UR4, 0xffffffff ;  /* 0xffffffff00047882 */ /* 0x000fe20000000000 */
[----:B------:R-:W-:Y:S02]  /*e1e0*/  LOP3.LUT R8, R8, 0xfffffffe, RZ, 0xc0, !PT ;  /* 0xfffffffe08087812 */ /* 0x000fe400078ec0ff */
[----:B------:R-:W-:Y:S05]  /*e1f0*/  BRA.DIV UR4, `(.L_x_6132) ;  /* 0x0000017604a47947 */ /* 0x000fea000b800000 */
.L_x_6314:
[----:B------:R-:W-:Y:S01]  /*e200*/  UMOV UR4, 0xffffffff ;  /* 0xffffffff00047882 */ /* 0x000fe20000000000 */
[----:B------:R-:W-:Y:S02]  /*e210*/  IMAD.IADD R8, R9, 0x1, -R8 ;  /* 0x0000000109087824 */ /* 0x000fe400078e0a08 */
[----:B------:R-:W-:Y:S05]  /*e220*/  BRA.DIV UR4, `(.L_x_6133) ;  /* 0x0000017604c07947 */ /* 0x000fea000b800000 */
.L_x_6317:
[----:B------:R-:W-:Y:S01]  /*e230*/  SHF.L.U32 R9, R8, 0x1f, RZ ;  /* 0x0000001f08097819 */ /* 0x000fe200000006ff */
[----:B------:R-:W2:Y:S01]  /*e240*/  S2R R10, SR_TID.X ;  /* 0x00000000000a7919 */ /* 0x000ea20000002100 */
[----:B-----5:R-:W-:Y:S01]  /*e250*/  IMAD.MOV.U32 R13, RZ, RZ, R4 ;  /* 0x000000ffff0d7224 */ /* 0x020fe200078e0004 */
[----:B-1----:R-:W-:Y:S01]  /*e260*/  SHF.R.U64 R14, R4, 0x10, R5 ;  /* 0x00000010040e7819 */ /* 0x002fe20000001205 */
[----:B------:R-:W1:Y:S01]  /*e270*/  SYNCS.PHASECHK.TRANS64.TRYWAIT P4, [R2+URZ+0x34800], R9 ;  /* 0x03480009020075a7 */ /* 0x000e62000808017f */
[----:B------:R-:W-:Y:S01]  /*e280*/  IMAD.MOV.U32 R15, RZ, RZ, R6 ;  /* 0x000000ffff0f7224 */ /* 0x000fe200078e0006 */
[-C--:B------:R-:W-:Y:S01]  /*e290*/  ISETP.GE.OR P1, PT, R22, R21.reuse, P0 ;  /* 0x000000151600720c */ /* 0x080fe20000726670 */
[----:B------:R-:W-:Y:S01]  /*e2a0*/  IMAD.MOV.U32 R4, RZ, RZ, R7 ;  /* 0x000000ffff047224 */ /* 0x000fe200078e0007 */
[-C--:B------:R-:W-:Y:S01]  /*e2b0*/  ISETP.GE.OR P2, PT, R223, R21.reuse, P0 ;  /* 0x00000015df00720c */ /* 0x080fe20000746670 */
[----:B------:R-:W-:Y:S01]  /*e2c0*/  IMAD.MOV.U32 R25, RZ, RZ, R30 ;  /* 0x000000ffff197224 */ /* 0x000fe200078e001e */
[-C--:B------:R-:W-:Y:S01]  /*e2d0*/  ISETP.GE.OR P3, PT, R222, R21.reuse, P0 ;  /* 0x00000015de00720c */ /* 0x080fe20000766670 */
[----:B------:R-:W-:Y:S01]  /*e2e0*/  BSSY B1, `(.L_x_6134) ;  /* 0x000001a000017945 */ /* 0x000fe20003800000 */
[----:B------:R-:W-:Y:S01]  /*e2f0*/  ISETP.GE.OR P0, PT, R224, R21, P0 ;  /* 0x00000015e000720c */ /* 0x000fe20000706670 */
[----:B------:R-:W-:Y:S01]  /*e300*/  IMAD.MOV.U32 R21, RZ, RZ, R28 ;  /* 0x000000ffff157224 */ /* 0x000fe200078e001c */
[----:B------:R-:W-:-:S02]  /*e310*/  PRMT R15, R15, 0x5410, R4 ;  /* 0x000054100f0f7816 */ /* 0x000fc40000000004 */
[----:B------:R-:W-:Y:S02]  /*e320*/  MOV R4, R29 ;  /* 0x0000001d00047202 */ /* 0x000fe40000000f00 */
[----:B------:R-:W-:Y:S02]  /*e330*/  MOV R8, R5 ;  /* 0x0000000500087202 */ /* 0x000fe40000000f00 */
[----:B------:R-:W-:Y:S02]  /*e340*/  SHF.R.U32.HI R5, RZ, 0x10, R5 ;  /* 0x00000010ff057819 */ /* 0x000fe40000011605 */
[--C-:B------:R-:W-:Y:S02]  /*e350*/  SHF.R.U64 R20, R6, 0x10, R7.reuse ;  /* 0x0000001006147819 */ /* 0x100fe40000001207 */
[----:B------:R-:W-:Y:S02]  /*e360*/  SHF.R.U32.HI R6, RZ, 0x10, R7 ;  /* 0x00000010ff067819 */ /* 0x000fe40000011607 */
[----:B------:R-:W-:-:S02]  /*e370*/  PRMT R21, R21, 0x5410, R4 ;  /* 0x0000541015157816 */ /* 0x000fc40000000004 */
[----:B------:R-:W-:Y:S01]  /*e380*/  PRMT R14, R14, 0x5410, R5 ;  /* 0x000054100e0e7816 */ /* 0x000fe20000000005 */
[----:B------:R-:W-:Y:S01]  /*e390*/  IMAD.MOV.U32 R5, RZ, RZ, R31 ;  /* 0x000000ffff057224 */ /* 0x000fe200078e001f */
[----:B------:R-:W-:Y:S02]  /*e3a0*/  PRMT R20, R20, 0x5410, R6 ;  /* 0x0000541014147816 */ /* 0x000fe40000000006 */
[--C-:B------:R-:W-:Y:S01]  /*e3b0*/  SHF.R.U64 R24, R28, 0x10, R29.reuse ;  /* 0x000000101c187819 */ /* 0x100fe2000000121d */
[----:B--2---:R-:W-:Y:S01]  /*e3c0*/  VIADD R10, R10, 0xffffff80 ;  /* 0xffffff800a0a7836 */ /* 0x004fe20000000000 */
[----:B------:R-:W-:Y:S02]  /*e3d0*/  SHF.R.U32.HI R6, RZ, 0x10, R29 ;  /* 0x00000010ff067819 */ /* 0x000fe4000001161d */
[----:B------:R-:W-:Y:S02]  /*e3e0*/  SHF.R.U64 R26, R30, 0x10, R31 ;  /* 0x000000101e1a7819 */ /* 0x000fe4000000121f */
[----:B------:R-:W-:-:S02]  /*e3f0*/  SHF.R.S32.HI R4, RZ, 0x1f, R10 ;  /* 0x0000001fff047819 */ /* 0x000fc4000001140a */
[----:B------:R-:W-:Y:S02]  /*e400*/  SHF.R.U32.HI R7, RZ, 0x10, R31 ;  /* 0x00000010ff077819 */ /* 0x000fe4000001161f */
[----:B------:R-:W-:Y:S02]  /*e410*/  LEA.HI R4, R4, R10, RZ, 0x3 ;  /* 0x0000000a04047211 */ /* 0x000fe400078f18ff */
[----:B------:R-:W-:Y:S02]  /*e420*/  PRMT R13, R13, 0x5410, R8 ;  /* 0x000054100d0d7816 */ /* 0x000fe40000000008 */
[----:B------:R-:W-:Y:S02]  /*e430*/  PRMT R24, R24, 0x5410, R6 ;  /* 0x0000541018187816 */ /* 0x000fe40000000006 */
[----:B------:R-:W-:Y:S02]  /*e440*/  PRMT R25, R25, 0x5410, R5 ;  /* 0x0000541019197816 */ /* 0x000fe40000000005 */
[----:B------:R-:W-:-:S02]  /*e450*/  PRMT R26, R26, 0x5410, R7 ;  /* 0x000054101a1a7816 */ /* 0x000fc40000000007 */
[----:B------:R-:W-:Y:S01]  /*e460*/  LOP3.LUT R4, R4, 0xfffffff8, RZ, 0xc0, !PT ;  /* 0xfffffff804047812 */ /* 0x000fe200078ec0ff */
[----:B-1----:R-:W-:Y:S06]  /*e470*/  @!P4 BRA `(.L_x_6135) ;  /* 0x000001740054c947 */ /* 0x002fec0003800000 */
.L_x_6318:
[----:B------:R-:W-:Y:S05]  /*e480*/  BSYNC B1 ;  /* 0x0000000000017941 */ /* 0x000fea0003800000 */
.L_x_6134:
[----:B------:R-:W2:Y:S01]  /*e490*/  S2R R8, SR_TID.X ;  /* 0x0000000000087919 */ /* 0x000ea20000002100 */
[----:B------:R-:W-:Y:S01]  /*e4a0*/  BSSY B1, `(.L_x_6136) ;  /* 0x0000061000017945 */ /* 0x000fe20003800000 */
[----:B--2---:R-:W-:-:S05]  /*e4b0*/  IADD3 R8, R8, -0x80, RZ ;  /* 0xffffff8008087810 */ /* 0x004fca0007ffe0ff */
[----:B------:R-:W-:Y:S01]  /*e4c0*/  IMAD.IADD R12, R8, 0x1, -R4 ;  /* 0x00000001080c7824 */ /* 0x000fe200078e0a04 */
[----:B------:R-:W-:Y:S06]  /*e4d0*/  @P1 BRA `(.L_x_6137) ;  /* 0x0000000400741947 */ /* 0x000fec0003800000 */
[----:B------:R-:W2:Y:S04]  /*e4e0*/  LDL R10, [R1+0x3c] ;  /* 0x00003c00010a7983 */ /* 0x000ea80000100800 */
[----:B------:R-:W1:Y:S01]  /*e4f0*/  LDL R6, [R1+0x64] ;  /* 0x0000640001067983 */ /* 0x000e620000100800 */
[----:B------:R-:W-:Y:S01]  /*e500*/  LEA.HI R4, R3, R12, RZ, 0x1d ;  /* 0x0000000c03047211 */ /* 0x000fe200078fe8ff */
[----:B0-----:R-:W-:Y:S02]  /*e510*/  HADD2.F32 R37, -RZ, R13.H0_H0 ;  /* 0x2000000dff257230 */ /* 0x001fe40000004100 */
[----:B------:R-:W-:Y:S01]  /*e520*/  HADD2.F32 R38, -RZ, R21.H0_H0 ;  /* 0x20000015ff267230 */ /* 0x000fe20000004100 */
[----:B------:R-:W-:Y:S01]  /*e530*/  SHF.R.S32.HI R7, RZ, 0x1f, R4 ;  /* 0x0000001fff077819 */ /* 0x000fe20000011404 */
[----:B------:R-:W-:-:S02]  /*e540*/  IMAD.SHL.U32 R5, R4, 0x8, RZ ;  /* 0x0000000804057824 */ /* 0x000fc400078e00ff */
[----:B------:R-:W-:Y:S01]  /*e550*/  HADD2.F32 R39, -RZ, R24.H0_H0 ;  /* 0x20000018ff277230 */ /* 0x000fe20000004100 */
[----:B------:R-:W-:Y:S02]  /*e560*/  LEA.HI R7, R7, R4, RZ, 0x3 ;  /* 0x0000000407077211 */ /* 0x000fe400078f18ff */
[----:B------:R-:W-:-:S03]  /*e570*/  LOP3.LUT R5, R5, 0x38, RZ, 0xc0, !PT ;  /* 0x0000003805057812 */ /* 0x000fc600078ec0ff */
[----:B------:R-:W-:Y:S01]  /*e580*/  IMAD.SHL.U32 R7, R7, 0x400, RZ ;  /* 0x0000040007077824 */ /* 0x000fe200078e00ff */
[----:B--2---:R-:W-:Y:S02]  /*e590*/  LOP3.LUT R5, R5, 0x1c0, R10, 0xf8, !PT ;  /* 0x000001c005057812 */ /* 0x004fe400078ef80a */
[----:B------:R-:W-:Y:S02]  /*e5a0*/  SHF.R.S32.HI R10, RZ, 0x1f, R8 ;  /* 0x0000001fff0a7819 */ /* 0x000fe40000011408 */
[----:B-1----:R-:W-:Y:S02]  /*e5b0*/  LOP3.LUT R9, R5, R6, RZ, 0x3c, !PT ;  /* 0x0000000605097212 */ /* 0x002fe400078e3cff */
[----:B------:R-:W-:Y:S02]  /*e5c0*/  LEA.HI R10, R10, R8, RZ, 0x6 ;  /* 0x000000080a0a7211 */ /* 0x000fe400078f30ff */
[----:B------:R-:W-:Y:S02]  /*e5d0*/  LOP3.LUT R8, R7, 0x7fffe000, RZ, 0xc0, !PT ;  /* 0x7fffe00007087812 */ /* 0x000fe400078ec0ff */
[----:B------:R-:W-:Y:S01]  /*e5e0*/  SHF.L.U32 R10, R10, 0x3, RZ ;  /* 0x000000030a0a7819 */ /* 0x000fe200000006ff */
[----:B------:R-:W0:Y:S03]  /*e5f0*/  LDS.128 R4, [R0] ;  /* 0x0000000000047984 */ /* 0x000e260000000c00 */
[----:B------:R-:W-:-:S04]  /*e600*/  LOP3.LUT R10, R10, 0xfffffe00, RZ, 0xc0, !PT ;  /* 0xfffffe000a0a7812 */ /* 0x000fc800078ec0ff */
[----:B------:R-:W-:-:S05]  /*e610*/  IADD3 R9, R9, R8, R10 ;  /* 0x0000000809097210 */ /* 0x000fca0007ffe00a */
[----:B------:R-:W-:-:S05]  /*e620*/  IMAD R27, R9, 0x2, R2 ;  /* 0x00000002091b7824 */ /* 0x000fca00078e0202 */
        /* <DEDUP_REMOVED lines=18> */
[----:B------:R-:W-:Y:S02]  /*e750*/  HADD2.F32 R37, -RZ, R21.H1_H1 ;  /* 0x30000015ff257230 */ /* 0x000fe40000004100 */
[-C--:B------:R-:W-:Y:S01]  /*e760*/  FMUL.FTZ R47, R8, R33.reuse ;  /* 0x00000021082f7220 */ /* 0x080fe20000410000 */
[----:B------:R-:W-:Y:S02]  /*e770*/  HADD2.F32 R28, -RZ, R13.H1_H1 ;  /* 0x3000000dff1c7230 */ /* 0x000fe40000004100 */
[----:B------:R-:W-:Y:S01]  /*e780*/  FFMA.FTZ R40, R4, R33, -R45 ;  /* 0x0000002104287223 */ /* 0x000fe2000001082d */
[----:B------:R-:W-:Y:S02]  /*e790*/  HADD2.F32 R9, -RZ, R9.H1_H1 ;  /* 0x30000009ff097230 */ /* 0x000fe40000004100 */
[----:B------:R-:W-:Y:S01]  /*e7a0*/  FMUL.FTZ R8, R34, R37 ;  /* 0x0000002522087220 */ /* 0x000fe20000410000 */
[----:B------:R-:W-:-:S02]  /*e7b0*/  HADD2.F32 R38, -RZ, R24.H1_H1 ;  /* 0x30000018ff267230 */ /* 0x000fc40000004100 */
[-C--:B------:R-:W-:Y:S01]  /*e7c0*/  FMUL.FTZ R42, R34, R28.reuse ;  /* 0x0000001c222a7220 */ /* 0x080fe20000410000 */
[----:B------:R-:W-:Y:S01]  /*e7d0*/  FFMA.FTZ R34, R4, R39, R47 ;  /* 0x0000002704227223 */ /* 0x000fe2000001002f */
[----:B------:R-:W-:Y:S02]  /*e7e0*/  HADD2.F32 R4, -RZ, R14.H1_H1 ;  /* 0x3000000eff047230 */ /* 0x000fe40000004100 */
        /* <DEDUP_REMOVED lines=8> */
[C---:B------:R-:W-:Y:S01]  /*e870*/  FMUL.FTZ R39, R35.reuse, R8 ;  /* 0x0000000823277220 */ /* 0x040fe20000410000 */
[----:B------:R-:W-:Y:S02]  /*e880*/  HADD2.F32 R29, -RZ, R26.H0_H0 ;  /* 0x2000001aff1d7230 */ /* 0x000fe40000004100 */
[----:B------:R-:W-:Y:S01]  /*e890*/  FMUL.FTZ R37, R35, R28 ;  /* 0x0000001c23257220 */ /* 0x000fe20000410000 */
[C---:B------:R-:W-:Y:S01]  /*e8a0*/  FFMA.FTZ R44, R5.reuse, R4, -R44 ;  /* 0x00000004052c7223 */ /* 0x040fe2000001082c */
[----:B------:R-:W-:Y:S02]  /*e8b0*/  HADD2.F32 R9, -RZ, R20.H0_H0 ;  /* 0x20000014ff097230 */ /* 0x000fe40000004100 */
[----:B------:R-:W-:Y:S01]  /*e8c0*/  FFMA.FTZ R35, R5, R38, R46 ;  /* 0x0000002605237223 */ /* 0x000fe2000001002e */
[----:B------:R-:W-:Y:S01]  /*e8d0*/  FMUL.FTZ R5, R10, R29 ;  /* 0x0000001d0a057220 */ /* 0x000fe20000410000 */
[----:B------:R-:W-:Y:S01]  /*e8e0*/  FFMA.FTZ R39, R30, R28, R39 ;  /* 0x0000001c1e277223 */ /* 0x000fe20000010027 */
[----:B------:R-:W-:-:S02]  /*e8f0*/  HADD2.F32 R36, -RZ, R11.H0_H0 ;  /* 0x2000000bff247230 */ /* 0x000fc40000004100 */
[-C--:B------:R-:W-:Y:S01]  /*e900*/  FMUL.FTZ R45, R10, R9.reuse ;  /* 0x000000090a2d7220 */ /* 0x080fe20000410000 */
[----:B------:R-:W-:Y:S01]  /*e910*/  FFMA.FTZ R28, R6, R9, -R5 ;  /* 0x00000009061c7223 */ /* 0x000fe20000010805 */
[----:B------:R-:W-:Y:S02]  /*e920*/  HADD2.F32 R11, -RZ, R11.H1_H1 ;  /* 0x3000000bff0b7230 */ /* 0x000fe40000004100 */
[----:B------:R-:W-:Y:S01]  /*e930*/  FFMA.FTZ R37, R30, R8, -R37 ;  /* 0x000000081e257223 */ /* 0x000fe20000010825 */
[----:B------:R-:W-:Y:S02]  /*e940*/  HADD2.F32 R5, -RZ, R25.H1_H1 ;  /* 0x30000019ff057230 */ /* 0x000fe40000004100 */
[----:B------:R-:W-:Y:S01]  /*e950*/  FFMA.FTZ R30, R6, R29, R45 ;  /* 0x0000001d061e7223 */ /* 0x000fe2000001002d */
[----:B------:R-:W-:Y:S02]  /*e960*/  HADD2.F32 R10, -RZ, R26.H1_H1 ;  /* 0x3000001aff0a7230 */ /* 0x000fe40000004100 */
[----:B------:R-:W-:-:S02]  /*e970*/  HADD2.F32 R4, -RZ, R15.H1_H1 ;  /* 0x3000000fff047230 */ /* 0x000fc40000004100 */
[CC--:B------:R-:W-:Y:S01]  /*e980*/  FMUL.FTZ R6, R36.reuse, R5.reuse ;  /* 0x0000000524067220 */ /* 0x0c0fe20000410000 */
[----:B------:R-:W-:Y:S02]  /*e990*/  HADD2.F32 R8, -RZ, R20.H1_H1 ;  /* 0x30000014ff087230 */ /* 0x000fe40000004100 */
[C---:B------:R-:W-:Y:S01]  /*e9a0*/  FMUL.FTZ R38, R11.reuse, R10 ;  /* 0x0000000a0b267220 */ /* 0x040fe20000410000 */
[----:B------:R-:W-:Y:S02]  /*e9b0*/  FMUL.FTZ R36, R36, R4 ;  /* 0x0000000424247220 */ /* 0x000fe40000410000 */
        /* <DEDUP_REMOVED lines=15> */
.L_x_6137:
[----:B------:R-:W-:Y:S05]  /*eab0*/  BSYNC B1 ;  /* 0x0000000000017941 */ /* 0x000fea0003800000 */
.L_x_6136:
[----:B------:R-:W-:Y:S04]  /*eac0*/  BSSY B1, `(.L_x_6138) ;  /* 0x0000060000017945 */ /* 0x000fe80003800000 */
[----:B------:R-:W-:Y:S05]  /*ead0*/  @P2 BRA `(.L_x_6139) ;  /* 0x0000000400782947 */ /* 0x000fea0003800000 */
[----:B--2---:R-:W2:Y:S04]  /*eae0*/  LDL R0, [R1+0x8c] ;  /* 0x00008c0001007983 */ /* 0x004ea80000100800 */
[----:B-1----:R-:W3:Y:S04]  /*eaf0*/  LDL R9, [R1+0x38] ;  /* 0x0000380001097983 */ /* 0x002ee80000100800 */
[----:B------:R-:W4:Y:S04]  /*eb00*/  LDL R7, [R1+0x5c] ;  /* 0x00005c0001077983 */ /* 0x000f280000100800 */
[----:B------:R-:W4:Y:S01]  /*eb10*/  LDL R8, [R1+0x4c] ;  /* 0x00004c0001087983 */ /* 0x000f220000100800 */
[----:B0-----:R-:W-:-:S02]  /*eb20*/  HADD2.F32 R37, -RZ, R13.H0_H0 ;  /* 0x2000000dff257230 */ /* 0x001fc40000004100 */
[--C-:B------:R-:W-:Y:S02]  /*eb30*/  HADD2.F32 R39, -RZ, R21.reuse.H0_H0 ;  /* 0x20000015ff277230 */ /* 0x100fe40000004100 */
[----:B------:R-:W-:Y:S02]  /*eb40*/  HADD2.F32 R44, -RZ, R24.H0_H0 ;  /* 0x20000018ff2c7230 */ /* 0x000fe40000004100 */
[----:B------:R-:W-:Y:S02]  /*eb50*/  HADD2.F32 R40, -RZ, R14.H0_H0 ;  /* 0x2000000eff287230 */ /* 0x000fe40000004100 */
[----:B------:R-:W-:Y:S02]  /*eb60*/  HADD2.F32 R46, -RZ, R21.H1_H1 ;  /* 0x30000015ff2e7230 */ /* 0x000fe40000004100 */
[----:B------:R-:W-:Y:S02]  /*eb70*/  HADD2.F32 R42, -RZ, R13.H1_H1 ;  /* 0x3000000dff2a7230 */ /* 0x000fe40000004100 */
[----:B------:R-:W-:-:S02]  /*eb80*/  HADD2.F32 R43, -RZ, R24.H1_H1 ;  /* 0x30000018ff2b7230 */ /* 0x000fc40000004100 */
[----:B------:R-:W-:Y:S02]  /*eb90*/  HADD2.F32 R41, -RZ, R15.H0_H0 ;  /* 0x2000000fff297230 */ /* 0x000fe40000004100 */
[----:B------:R-:W-:Y:S01]  /*eba0*/  HADD2.F32 R45, -RZ, R25.H0_H0 ;  /* 0x20000019ff2d7230 */ /* 0x000fe20000004100 */
[----:B--2---:R-:W-:Y:S02]  /*ebb0*/  R2UR UR4, R0 ;  /* 0x00000000000472ca */ /* 0x004fe400000e0000 */
[----:B------:R-:W-:Y:S02]  /*ebc0*/  LEA.HI R0, R3, R12, RZ, 0x1d ;  /* 0x0000000c03007211 */ /* 0x000fe400078fe8ff */
[----:B---3--:R-:W-:Y:S02]  /*ebd0*/  LOP3.LUT R6, R9, 0x38, R16, 0xf8, !PT ;  /* 0x0000003809067812 */ /* 0x008fe400078ef810 */
[----:B------:R-:W-:Y:S01]  /*ebe0*/  SHF.R.S32.HI R5, RZ, 0x1f, R0 ;  /* 0x0000001fff057819 */ /* 0x000fe20000011400 */
[----:B------:R-:W-:-:S03]  /*ebf0*/  IMAD.SHL.U32 R4, R0, 0x8, RZ ;  /* 0x0000000800047824 */ /* 0x000fc600078e00ff */
[----:B------:R-:W-:Y:S02]  /*ec00*/  LEA.HI R5, R5, R0, RZ, 0x3 ;  /* 0x0000000005057211 */ /* 0x000fe400078f18ff */
[----:B------:R-:W-:Y:S02]  /*ec10*/  LOP3.LUT R0, R9, 0x38, R4, 0xf8, !PT ;  /* 0x0000003809007812 */ /* 0x000fe400078ef804 */
[----:B----4-:R-:W-:Y:S01]  /*ec20*/  LOP3.LUT R6, R8, R6, R7, 0xf6, !PT ;  /* 0x0000000608067212 */ /* 0x010fe200078ef607 */
[----:B------:R-:W-:Y:S01]  /*ec30*/  IMAD.SHL.U32 R5, R5, 0x400, RZ ;  /* 0x0000040005057824 */ /* 0x000fe200078e00ff */
[----:B------:R-:W-:Y:S02]  /*ec40*/  LOP3.LUT R0, R0, R7, RZ, 0x3c, !PT ;  /* 0x0000000700007212 */ /* 0x000fe400078e3cff */
[----:B------:R-:W-:Y:S02]  /*ec50*/  LEA R47, R6, UR4, 0x1 ;  /* 0x00000004062f7c11 */ /* 0x000fe4000f8e08ff */
[----:B------:R-:W-:-:S03]  /*ec60*/  LOP3.LUT R9, R5, 0x7fffe000, RZ, 0xc0, !PT ;  /* 0x7fffe00005097812 */ /* 0x000fc600078ec0ff */
[----:B------:R-:W0:Y:S01]  /*ec70*/  LDS.128 R4, [R47] ;  /* 0x000000002f047984 */ /* 0x000e220000000c00 */
[----:B------:R-:W-:-:S04]  /*ec80*/  IADD3 R9, R0, R9, R8 ;  /* 0x0000000900097210 */ /* 0x000fc80007ffe008 */
[----:B------:R-:W-:-:S05]  /*ec90*/  LEA R0, R9, R2, 0x1 ;  /* 0x0000000209007211 */ /* 0x000fca00078e08ff */
[----:B------:R-:W1:Y:S01]  /*eca0*/  LDS.128 R8, [R0+0x16400] ;  /* 0x0164000000087984 */ /* 0x000e620000000c00 */
[--C-:B0-----:R-:W-:Y:S02]  /*ecb0*/  HADD2.F32 R27, -RZ, R4.reuse.H0_H0 ;  /* 0x20000004ff1b7230 */ /* 0x101fe40000004100 */
[----:B------:R-:W-:Y:S02]  /*ecc0*/  HADD2.F32 R4, -RZ, R4.H1_H1 ;  /* 0x30000004ff047230 */ /* 0x000fe40000004100 */
[--C-:B------:R-:W-:Y:S02]  /*ecd0*/  HADD2.F32 R28, -RZ, R5.reuse.H0_H0 ;  /* 0x20000005ff1c7230 */ /* 0x100fe40000004100 */
[----:B------:R-:W-:Y:S02]  /*ece0*/  HADD2.F32 R5, -RZ, R5.H1_H1 ;  /* 0x30000005ff057230 */ /* 0x000fe40000004100 */
[----:B------:R-:W-:Y:S02]  /*ecf0*/  HADD2.F32 R29, -RZ, R6.H0_H0 ;  /* 0x20000006ff1d7230 */ /* 0x000fe40000004100 */
[----:B-1----:R-:W-:-:S02]  /*ed00*/  HADD2.F32 R31, -RZ, R8.H0_H0 ;  /* 0x20000008ff1f7230 */ /* 0x002fc40000004100 */
        /* <DEDUP_REMOVED lines=9> */
[----:B------:R-:W-:-:S02]  /*eda0*/  HADD2.F32 R39, -RZ, R14.H1_H1 ;  /* 0x3000000eff277230 */ /* 0x000fc40000004100 */
[-C--:B------:R-:W-:Y:S01]  /*edb0*/  FMUL.FTZ R37, R46, R33.reuse ;  /* 0x000000212e257220 */ /* 0x080fe20000410000 */
[-C--:B------:R-:W-:Y:S01]  /*edc0*/  FFMA.FTZ R31, R40, R4.reuse, -R31 ;  /* 0x00000004281f7223 */ /* 0x080fe2000001081f */
[----:B------:R-:W-:Y:S01]  /*edd0*/  FMUL.FTZ R33, R42, R33 ;  /* 0x000000212a217220 */ /* 0x000fe20000410000 */
[----:B------:R-:W-:Y:S01]  /*ede0*/  FFMA.FTZ R27, R44, R4, R27 ;  /* 0x000000042c1b7223 */ /* 0x000fe2000001001b */
[--C-:B------:R-:W-:Y:S02]  /*edf0*/  HADD2.F32 R34, -RZ, R10.reuse.H0_H0 ;  /* 0x2000000aff227230 */ /* 0x100fe40000004100 */
[-C--:B------:R-:W-:Y:S01]  /*ee00*/  FMUL.FTZ R4, R43, R9.reuse ;  /* 0x000000092b047220 */ /* 0x080fe20000410000 */
[----:B------:R-:W-:Y:S02]  /*ee10*/  HADD2.F32 R10, -RZ, R10.H1_H1 ;  /* 0x3000000aff0a7230 */ /* 0x000fe40000004100 */
[----:B------:R-:W-:Y:S01]  /*ee20*/  FMUL.FTZ R8, R39, R9 ;  /* 0x0000000927087220 */ /* 0x000fe20000410000 */
[----:B------:R-:W-:-:S02]  /*ee30*/  HADD2.F32 R44, -RZ, R26.H0_H0 ;  /* 0x2000001aff2c7230 */ /* 0x000fc40000004100 */
[-C--:B------:R-:W-:Y:S01]  /*ee40*/  FFMA.FTZ R37, R42, R28.reuse, -R37 ;  /* 0x0000001c2a257223 */ /* 0x080fe20000010825 */
[----:B------:R-:W-:Y:S01]  /*ee50*/  FFMA.FTZ R33, R46, R28, R33 ;  /* 0x0000001c2e217223 */ /* 0x000fe20000010021 */
[-C--:B------:R-:W-:Y:S01]  /*ee60*/  FFMA.FTZ R28, R39, R5.reuse, -R4 ;  /* 0x00000005271c7223 */ /* 0x080fe20000010804 */
[----:B------:R-:W-:Y:S02]  /*ee70*/  HADD2.F32 R42, -RZ, R20.H0_H0 ;  /* 0x20000014ff2a7230 */ /* 0x000fe40000004100 */
[-C--:B------:R-:W-:Y:S01]  /*ee80*/  FMUL.FTZ R4, R45, R34.reuse ;  /* 0x000000222d047220 */ /* 0x080fe20000410000 */
[----:B------:R-:W-:Y:S01]  /*ee90*/  FMUL.FTZ R40, R41, R34 ;  /* 0x0000002229287220 */ /* 0x000fe20000410000 */
[----:B------:R-:W-:Y:S02]  /*eea0*/  HADD2.F32 R6, -RZ, R6.H1_H1 ;  /* 0x30000006ff067230 */ /* 0x000fe40000004100 */
[----:B------:R-:W-:Y:S01]  /*eeb0*/  FFMA.FTZ R34, R43, R5, R8 ;  /* 0x000000052b227223 */ /* 0x000fe20000010008 */
[-C--:B------:R-:W-:Y:S01]  /*eec0*/  FMUL.FTZ R5, R44, R10.reuse ;  /* 0x0000000a2c057220 */ /* 0x080fe20000410000 */
[----:B------:R-:W-:Y:S01]  /*eed0*/  FMUL.FTZ R9, R42, R10 ;  /* 0x0000000a2a097220 */ /* 0x000fe20000410000 */
[----:B------:R-:W-:-:S02]  /*eee0*/  HADD2.F32 R35, -RZ, R11.H0_H0 ;  /* 0x2000000bff237230 */ /* 0x000fc40000004100 */
[-C--:B------:R-:W-:Y:S01]  /*eef0*/  FFMA.FTZ R39, R41, R29.reuse, -R4 ;  /* 0x0000001d29277223 */ /* 0x080fe20000010804 */
[-C--:B------:R-:W-:Y:S01]  /*ef00*/  FFMA.FTZ R10, R42, R6.reuse, -R5 ;  /* 0x000000062a0a7223 */ /* 0x080fe20000010805 */
[----:B------:R-:W-:Y:S02]  /*ef10*/  HADD2.F32 R42, -RZ, R25.H1_H1 ;  /* 0x30000019ff2a7230 */ /* 0x000fe40000004100 */
[----:B------:R-:W-:Y:S01]  /*ef20*/  FFMA.FTZ R40, R45, R29, R40 ;  /* 0x0000001d2d287223 */ /* 0x000fe20000010028 */
[----:B------:R-:W-:Y:S02]  /*ef30*/  HADD2.F32 R8, -RZ, R15.H1_H1 ;  /* 0x3000000fff087230 */ /* 0x000fe40000004100 */
[----:B------:R-:W-:Y:S01]  /*ef40*/  FFMA.FTZ R29, R44, R6, R9 ;  /* 0x000000062c1d7223 */ /* 0x000fe20000010009 */
[----:B------:R-:W-:Y:S02]  /*ef50*/  HADD2.F32 R11, -RZ, R11.H1_H1 ;  /* 0x3000000bff0b7230 */ /* 0x000fe40000004100 */
[----:B------:R-:W-:Y:S01]  /*ef60*/  FMUL.FTZ R5, R42, R35 ;  /* 0x000000232a057220 */ /* 0x000fe20000410000 */
[----:B------:R-:W-:-:S02]  /*ef70*/  HADD2.F32 R43, -RZ, R26.H1_H1 ;  /* 0x3000001aff2b7230 */ /* 0x000fc40000004100 */
[----:B------:R-:W-:Y:S01]  /*ef80*/  FMUL.FTZ R35, R8, R35 ;  /* 0x0000002308237220 */ /* 0x000fe20000410000 */
[----:B------:R-:W-:Y:S01]  /*ef90*/  HADD2.F32 R41, -RZ, R20.H1_H1 ;  /* 0x30000014ff297230 */ /* 0x000fe20000004100 */
[----:B------:R-:W-:Y:S01]  /*efa0*/  F2FP.F16.F32.PACK_AB R9, R34, R33 ;  /* 0x000000212209723e */ /* 0x000fe200000000ff */
[--C-:B------:R-:W-:Y:S02]  /*efb0*/  HADD2.F32 R30, -RZ, R7.reuse.H0_H0 ;  /* 0x20000007ff1e7230 */ /* 0x100fe40000004100 */
[-C--:B------:R-:W-:Y:S01]  /*efc0*/  FMUL.FTZ R4, R43, R11.reuse ;  /* 0x0000000b2b047220 */ /* 0x080fe20000410000 */
[----:B------:R-:W-:Y:S02]  /*efd0*/  HADD2.F32 R7, -RZ, R7.H1_H1 ;  /* 0x30000007ff077230 */ /* 0x000fe40000004100 */
        /* <DEDUP_REMOVED lines=14> */
.L_x_6139:
[----:B------:R-:W-:Y:S05]  /*f0c0*/  BSYNC B1 ;  /* 0x0000000000017941 */ /* 0x000fea0003800000 */
.L_x_6138:
[----:B------:R-:W-:Y:S04]  /*f0d0*/  BSSY B1, `(.L_x_6140) ;  /* 0x0000060000017945 */ /* 0x000fe80003800000 */
[----:B------:R-:W-:Y:S05]  /*f0e0*/  @P3 BRA `(.L_x_6141) ;  /* 0x0000000400783947 */ /* 0x000fea0003800000 */
[----:B--23--:R-:W2:Y:S04]  /*f0f0*/  LDL R0, [R1+0x8c] ;  /* 0x00008c0001007983 */ /* 0x00cea80000100800 */
        /* <DEDUP_REMOVED lines=93> */
.L_x_6141:
[----:B------:R-:W-:Y:S05]  /*f6d0*/  BSYNC B1 ;  /* 0x0000000000017941 */ /* 0x000fea0003800000 */
.L_x_6140:
[----:B------:R-:W-:Y:S05]  /*f6e0*/  @P0 BRA `(.L_x_6127) ;  /* 0x0000000400780947 */ /* 0x000fea0003800000 */
[----:B--234-:R-:W2:Y:S04]  /*f6f0*/  LDL R0, [R1+0x8c] ;  /* 0x00008c0001007983 */ /* 0x01cea80000100800 */
[----:B------:R-:W3:Y:S04]  /*f700*/  LDL R7, [R1+0x30] ;  /* 0x0000300001077983 */ /* 0x000ee80000100800 */
[----:B------:R-:W4:Y:S04]  /*f710*/  LDL R6, [R1+0x50] ;  /* 0x0000500001067983 */ /* 0x000f280000100800 */
[----:B------:R-:W5:Y:S01]  /*f720*/  LDL R8, [R1+0x54] ;  /* 0x0000540001087983 */ /* 0x000f620000100800 */
[----:B------:R-:W-:Y:S01]  /*f730*/  LEA.HI R3, R3, R12, RZ, 0x1d ;  /* 0x0000000c03037211 */ /* 0x000fe200078fe8ff */
[----:B0-----:R-:W-:-:S02]  /*f740*/  HADD2.F32 R36, -RZ, R21.H0_H0 ;  /* 0x20000015ff247230 */ /* 0x001fc40000004100 */
[----:B------:R-:W-:Y:S01]  /*f750*/  HADD2.F32 R34, -RZ, R13.H0_H0 ;  /* 0x2000000dff227230 */ /* 0x000fe20000004100 */
[----:B------:R-:W-:Y:S01]  /*f760*/  SHF.R.S32.HI R4, RZ, 0x1f, R3 ;  /* 0x0000001fff047819 */ /* 0x000fe20000011403 */
[--C-:B------:R-:W-:Y:S02]  /*f770*/  HADD2.F32 R38, -RZ, R24.reuse.H0_H0 ;  /* 0x20000018ff267230 */ /* 0x100fe40000004100 */
[----:B------:R-:W-:Y:S01]  /*f780*/  HADD2.F32 R40, -RZ, R21.H1_H1 ;  /* 0x30000015ff287230 */ /* 0x000fe20000004100 */
[----:B------:R-:W-:Y:S01]  /*f790*/  LEA.HI R4, R4, R3, RZ, 0x3 ;  /* 0x0000000304047211 */ /* 0x000fe200078f18ff */
[----:B------:R-:W-:Y:S02]  /*f7a0*/  HADD2.F32 R41, -RZ, R24.H1_H1 ;  /* 0x30000018ff297230 */ /* 0x000fe40000004100 */
[----:B------:R-:W-:Y:S02]  /*f7b0*/  HADD2.F32 R39, -RZ, R15.H0_H0 ;  /* 0x2000000fff277230 */ /* 0x000fe40000004100 */
[----:B------:R-:W-:-:S02]  /*f7c0*/  IMAD.SHL.U32 R4, R4, 0x400, RZ ;  /* 0x0000040004047824 */ /* 0x000fc400078e00ff */
[----:B------:R-:W-:Y:S01]  /*f7d0*/  HADD2.F32 R43, -RZ, R25.H0_H0 ;  /* 0x20000019ff2b7230 */ /* 0x000fe20000004100 */
[----:B--2---:R-:W-:Y:S02]  /*f7e0*/  R2UR UR4, R0 ;  /* 0x00000000000472ca */ /* 0x004fe400000e0000 */
[----:B------:R-:W-:Y:S02]  /*f7f0*/  SHF.L.U32 R0, R3, 0x3, RZ ;  /* 0x0000000303007819 */ /* 0x000fe400000006ff */
[----:B------:R-:W-:Y:S02]  /*f800*/  LOP3.LUT R3, R4, 0x7fffe000, RZ, 0xc0, !PT ;  /* 0x7fffe00004037812 */ /* 0x000fe400078ec0ff */
[C---:B---3--:R-:W-:Y:S02]  /*f810*/  LOP3.LUT R0, R7.reuse, 0x38, R0, 0xf8, !PT ;  /* 0x0000003807007812 */ /* 0x048fe400078ef800 */
[----:B------:R-:W-:Y:S02]  /*f820*/  LOP3.LUT R5, R7, 0x38, R16, 0xf8, !PT ;  /* 0x0000003807057812 */ /* 0x000fe400078ef810 */
[----:B----4-:R-:W-:-:S02]  /*f830*/  LOP3.LUT R0, R0, R6, RZ, 0x3c, !PT ;  /* 0x0000000600007212 */ /* 0x010fc400078e3cff */
[----:B-----5:R-:W-:Y:S02]  /*f840*/  LOP3.LUT R5, R8, R5, R6, 0xf6, !PT ;  /* 0x0000000508057212 */ /* 0x020fe400078ef606 */
[----:B------:R-:W-:Y:S02]  /*f850*/  IADD3 R3, R0, R3, R8 ;  /* 0x0000000300037210 */ /* 0x000fe40007ffe008 */
[----:B------:R-:W-:-:S03]  /*f860*/  LEA R42, R5, UR4, 0x1 ;  /* 0x00000004052a7c11 */ /* 0x000fc6000f8e08ff */
[----:B------:R-:W-:Y:S02]  /*f870*/  IMAD R3, R3, 0x2, R2 ;  /* 0x0000000203037824 */ /* 0x000fe400078e0202 */
[----:B------:R-:W0:Y:S04]  /*f880*/  LDS.128 R4, [R42] ;  /* 0x000000002a047984 */ /* 0x000e280000000c00 */
[----:B-1----:R-:W1:Y:S01]  /*f890*/  LDS.128 R8, [R3+0x16400] ;  /* 0x0164000003087984 */ /* 0x002e620000000c00 */
[--C-:B0-----:R-:W-:Y:S02]  /*f8a0*/  HADD2.F32 R0, -RZ, R4.reuse.H0_H0 ;  /* 0x20000004ff007230 */ /* 0x101fe40000004100 */
[----:B------:R-:W-:Y:S02]  /*f8b0*/  HADD2.F32 R4, -RZ, R4.H1_H1 ;  /* 0x30000004ff047230 */ /* 0x000fe40000004100 */
[----:B-1----:R-:W-:-:S02]  /*f8c0*/  HADD2.F32 R29, -RZ, R8.H0_H0 ;  /* 0x20000008ff1d7230 */ /* 0x002fc40000004100 */
[----:B------:R-:W-:Y:S02]  /*f8d0*/  HADD2.F32 R8, -RZ, R8.H1_H1 ;  /* 0x30000008ff087230 */ /* 0x000fe40000004100 */
[--C-:B------:R-:W-:Y:S02]  /*f8e0*/  HADD2.F32 R30, -RZ, R9.reuse.H0_H0 ;  /* 0x20000009ff1e7230 */ /* 0x100fe40000004100 */
[-C--:B------:R-:W-:Y:S01]  /*f8f0*/  FMUL.FTZ R35, R36, R29.reuse ;  /* 0x0000001d24237220 */ /* 0x080fe20000410000 */
[----:B------:R-:W-:Y:S01]  /*f900*/  FMUL.FTZ R29, R34, R29 ;  /* 0x0000001d221d7220 */ /* 0x000fe20000410000 */
[----:B------:R-:W-:Y:S01]  /*f910*/  FMUL.FTZ R21, R38, R8 ;  /* 0x0000000826157220 */ /* 0x000fe20000410000 */
[----:B------:R-:W-:Y:S02]  /*f920*/  HADD2.F32 R9, -RZ, R9.H1_H1 ;  /* 0x30000009ff097230 */ /* 0x000fe40000004100 */
[----:B------:R-:W-:Y:S01]  /*f930*/  FFMA.FTZ R35, R34, R0, -R35 ;  /* 0x0000000022237223 */ /* 0x000fe20000010823 */
[----:B------:R-:W-:-:S02]  /*f940*/  HADD2.F32 R34, -RZ, R14.H0_H0 ;  /* 0x2000000eff227230 */ /* 0x000fc40000004100 */
[----:B------:R-:W-:Y:S01]  /*f950*/  FFMA.FTZ R29, R36, R0, R29 ;  /* 0x00000000241d7223 */ /* 0x000fe2000001001d */
[----:B------:R-:W-:Y:S02]  /*f960*/  HADD2.F32 R36, -RZ, R13.H1_H1 ;  /* 0x3000000dff247230 */ /* 0x000fe40000004100 */
[--C-:B------:R-:W-:Y:S02]  /*f970*/  HADD2.F32 R12, -RZ, R5.reuse.H0_H0 ;  /* 0x20000005ff0c7230 */ /* 0x100fe40000004100 */
[C---:B------:R-:W-:Y:S01]  /*f980*/  FMUL.FTZ R13, R34.reuse, R8 ;  /* 0x00000008220d7220 */ /* 0x040fe20000410000 */
[----:B------:R-:W-:Y:S01]  /*f990*/  FFMA.FTZ R0, R34, R4, -R21 ;  /* 0x0000000422007223 */ /* 0x000fe20000010815 */
[----:B------:R-:W-:Y:S02]  /*f9a0*/  HADD2.F32 R5, -RZ, R5.H1_H1 ;  /* 0x30000005ff057230 */ /* 0x000fe40000004100 */
[----:B------:R-:W-:Y:S01]  /*f9b0*/  FMUL.FTZ R21, R40, R30 ;  /* 0x0000001e28157220 */ /* 0x000fe20000410000 */
[----:B------:R-:W-:Y:S01]  /*f9c0*/  FFMA.FTZ R8, R38, R4, R13 ;  /* 0x0000000426087223 */ /* 0x000fe2000001000d */
[----:B------:R-:W-:-:S02]  /*f9d0*/  HADD2.F32 R13, -RZ, R14.H1_H1 ;  /* 0x3000000eff0d7230 */ /* 0x000fc40000004100 */
[C---:B------:R-:W-:Y:S01]  /*f9e0*/  FMUL.FTZ R37, R36.reuse, R30 ;  /* 0x0000001e24257220 */ /* 0x040fe20000410000 */
[--C-:B------:R-:W-:Y:S02]  /*f9f0*/  HADD2.F32 R31, -RZ, R10.reuse.H0_H0 ;  /* 0x2000000aff1f7230 */ /* 0x100fe40000004100 */
[-C--:B------:R-:W-:Y:S01]  /*fa00*/  FMUL.FTZ R4, R41, R9.reuse ;  /* 0x0000000929047220 */ /* 0x080fe20000410000 */
[----:B------:R-:W-:Y:S02]  /*fa10*/  HADD2.F32 R10, -RZ, R10.H1_H1 ;  /* 0x3000000aff0a7230 */ /* 0x000fe40000004100 */
[----:B------:R-:W-:Y:S01]  /*fa20*/  FMUL.FTZ R14, R13, R9 ;  /* 0x000000090d0e7220 */ /* 0x000fe20000410000 */
[----:B------:R-:W-:Y:S02]  /*fa30*/  HADD2.F32 R34, -RZ, R26.H0_H0 ;  /* 0x2000001aff227230 */ /* 0x000fe40000004100 */
[-C--:B------:R-:W-:Y:S01]  /*fa40*/  FFMA.FTZ R21, R36, R12.reuse, -R21 ;  /* 0x0000000c24157223 */ /* 0x080fe20000010815 */
[----:B------:R-:W-:Y:S01]  /*fa50*/  FFMA.FTZ R37, R40, R12, R37 ;  /* 0x0000000c28257223 */ /* 0x000fe20000010025 */
[----:B------:R-:W-:-:S02]  /*fa60*/  HADD2.F32 R27, -RZ, R6.H0_H0 ;  /* 0x20000006ff1b7230 */ /* 0x000fc40000004100 */
[----:B------:R-:W-:Y:S01]  /*fa70*/  FFMA.FTZ R12, R13, R5, -R4 ;  /* 0x000000050d0c7223 */ /* 0x000fe20000010804 */
[----:B------:R-:W-:Y:S02]  /*fa80*/  HADD2.F32 R30, -RZ, R20.H0_H0 ;  /* 0x20000014ff1e7230 */ /* 0x000fe40000004100 */
[-C--:B------:R-:W-:Y:S01]  /*fa90*/  FMUL.FTZ R4, R43, R31.reuse ;  /* 0x0000001f2b047220 */ /* 0x080fe20000410000 */
[----:B------:R-:W-:Y:S02]  /*faa0*/  HADD2.F32 R6, -RZ, R6.H1_H1 ;  /* 0x30000006ff067230 */ /* 0x000fe40000004100 */
[----:B------:R-:W-:Y:S01]  /*fab0*/  FMUL.FTZ R24, R39, R31 ;  /* 0x0000001f27187220 */ /* 0x000fe20000410000 */
[----:B------:R-:W-:Y:S01]  /*fac0*/  FFMA.FTZ R14, R41, R5, R14 ;  /* 0x00000005290e7223 */ /* 0x000fe2000001000e */
[-C--:B------:R-:W-:Y:S01]  /*fad0*/  FMUL.FTZ R5, R34, R10.reuse ;  /* 0x0000000a22057220 */ /* 0x080fe20000410000 */
[--C-:B------:R-:W-:Y:S02]  /*fae0*/  HADD2.F32 R33, -RZ, R11.reuse.H0_H0 ;  /* 0x2000000bff217230 */ /* 0x100fe40000004100 */
[-C--:B------:R-:W-:Y:S01]  /*faf0*/  FFMA.FTZ R13, R39, R27.reuse, -R4 ;  /* 0x0000001b270d7223 */ /* 0x080fe20000010804 */
[----:B------:R-:W-:Y:S01]  /*fb00*/  FFMA.FTZ R24, R43, R27, R24 ;  /* 0x0000001b2b187223 */ /* 0x000fe20000010018 */
[----:B------:R-:W-:Y:S01]  /*fb10*/  FMUL.FTZ R9, R30, R10 ;  /* 0x0000000a1e097220 */ /* 0x000fe20000410000 */
[----:B------:R-:W-:-:S02]  /*fb20*/  HADD2.F32 R11, -RZ, R11.H1_H1 ;  /* 0x3000000bff0b7230 */ /* 0x000fc40000004100 */
[-C--:B------:R-:W-:Y:S01]  /*fb30*/  FFMA.FTZ R10, R30, R6.reuse, -R5 ;  /* 0x000000061e0a7223 */ /* 0x080fe20000010805 */
[----:B------:R-:W-:Y:S01]  /*fb40*/  HADD2.F32 R36, -RZ, R25.H1_H1 ;  /* 0x30000019ff247230 */ /* 0x000fe20000004100 */
[----:B------:R-:W-:Y:S01]  /*fb50*/  F2FP.F16.F32.PACK_AB R8, R8, R29 ;  /* 0x0000001d0808723e */ /* 0x000fe200000000ff */
[----:B------:R-:W-:Y:S02]  /*fb60*/  HADD2.F32 R27, -RZ, R26.H1_H1 ;  /* 0x3000001aff1b7230 */ /* 0x000fe40000004100 */
[----:B------:R-:W-:Y:S02]  /*fb70*/  HADD2.F32 R30, -RZ, R15.H1_H1 ;  /* 0x3000000fff1e7230 */ /* 0x000fe40000004100 */
[----:B------:R-:W-:Y:S01]  /*fb80*/  FFMA.FTZ R15, R34, R6, R9 ;  /* 0x00000006220f7223 */ /* 0x000fe20000010009 */
[----:B------:R-:W-:Y:S02]  /*fb90*/  HADD2.F32 R25, -RZ, R20.H1_H1 ;  /* 0x30000014ff197230 */ /* 0x000fe40000004100 */
[----:B------:R-:W-:Y:S01]  /*fba0*/  FMUL.FTZ R5, R36, R33 ;  /* 0x0000002124057220 */ /* 0x000fe20000410000 */
[----:B------:R-:W-:-:S02]  /*fbb0*/  HADD2.F32 R28, -RZ, R7.H0_H0 ;  /* 0x20000007ff1c7230 */ /* 0x000fc40000004100 */
[----:B------:R-:W-:Y:S01]  /*fbc0*/  FMUL.FTZ R4, R27, R11 ;  /* 0x0000000b1b047220 */ /* 0x000fe20000410000 */
        /* <DEDUP_REMOVED lines=16> */
.L_x_6127:
[----:B------:R-:W-:Y:S05]  /*fcd0*/  BSYNC B0 ;  /* 0x0000000000007941 */ /* 0x000fea0003800000 */
.L_x_6105:
        /* <DEDUP_REMOVED lines=8> */
.L_x_6103:
[----:B------:R-:W-:-:S06]  /*fd60*/  ULOP3.LUT UR4, UR60, 0x1, URZ, 0xfc, !UPT ;  /* 0x000000013c047892 */ /* 0x000fcc000f8efc3f */
[----:B0-234-:R-:W-:-:S05]  /*fd70*/  IMAD.U32 R0, RZ, RZ, UR4 ;  /* 0x00000004ff007e24 */ /* 0x01dfca000f8e00ff */
[----:B------:R-:W-:-:S13]  /*fd80*/  ISETP.NE.AND P0, PT, R0, 0x3, PT ;  /* 0x000000030000780c */ /* 0x000fda0003f05270 */
[----:B------:R-:W-:Y:S05]  /*fd90*/  @!P0 BRA `(.L_x_6142) ;  /* 0x0000000000048947 */ /* 0x000fea0003800000 */
[----:B------:R-:W-:Y:S01]  /*fda0*/  BPT.TRAP 0x1 ;  /* 0x000000040000795c */ /* 0x000fe20000300000 */
.L_x_6142:
[----:B------:R-:W2:Y:S01]  /*fdb0*/  LDL R3, [R1+0x4] ;  /* 0x0000040001037983 */ /* 0x000ea20000100800 */
[----:B------:R-:W-:Y:S02]  /*fdc0*/  LEA R0, R228, R2, 0x3 ;  /* 0x00000002e4007211 */ /* 0x000fe400078e18ff */
[----:B--2---:R-:W-:-:S04]  /*fdd0*/  SHF.L.U32 R3, R3, 0x1f, RZ ;  /* 0x0000001f03037819 */ /* 0x004fc800000006ff */
[----:B------:R0:W2:Y:S01]  /*fde0*/  SYNCS.PHASECHK.TRANS64.TRYWAIT P2, [R0+URZ+0x34830], R3 ;  /* 0x03483003000075a7 */ /* 0x0000a2000804017f */
[----:B------:R-:W-:Y:S05]  /*fdf0*/  @!P0 BRA `(.L_x_6143) ;  /* 0x0000000000048947 */ /* 0x000fea0003800000 */
[----:B------:R-:W-:Y:S01]  /*fe00*/  BPT.TRAP 0x1 ;  /* 0x000000040000795c */ /* 0x000fe20000300000 */
.L_x_6143:
[----:B------:R-:W3:Y:S01]  /*fe10*/  S2R R4, SR_TID.X ;  /* 0x0000000000047919 */ /* 0x000ee20000002100 */
[----:B------:R-:W-:Y:S01]  /*fe20*/  IMAD.MOV.U32 R87, RZ, RZ, RZ ;  /* 0x000000ffff577224 */ /* 0x000fe200078e00ff */
[----:B---3--:R-:W-:-:S04]  /*fe30*/  LOP3.LUT R4, R4, 0x7f, RZ, 0xc0, !PT ;  /* 0x0000007f04047812 */ /* 0x008fc800078ec0ff */
[----:B------:R-:W-:Y:S01]  /*fe40*/  ISETP.NE.AND P1, PT, R4, RZ, PT ;  /* 0x000000ff0400720c */ /* 0x000fe20003f25270 */
[----:B--2---:R-:W-:-:S12]  /*fe50*/  @P2 BRA `(.L_x_6144) ;  /* 0x0000000000082947 */ /* 0x004fd80003800000 */
[----:B------:R-:W2:Y:S02]  /*fe60*/  SYNCS.PHASECHK.TRANS64.TRYWAIT P2, [R0+URZ+0x34830], R3 ;  /* 0x03483003000075a7 */ /* 0x000ea4000804017f */
[----:B--2---:R-:W-:Y:S05]  /*fe70*/  @!P2 BRA `(.L_x_6145) ;  /* 0x0000015800e8a947 */ /* 0x004fea0003800000 */
.L_x_6144:
[----:B------:R-:W-:Y:S05]  /*fe80*/  WARPSYNC.ALL ;  /* 0x0000000000007948 */ /* 0x000fea0003800000 */
[----:B0-2---:R-:W-:Y:S01]  /*fe90*/  VIADD R3, R2, 0x1e400 ;  /* 0x0001e40002037836 */ /* 0x005fe20000000000 */
[----:B------:R-:W-:Y:S01]  /*fea0*/  R2UR UR56, R32 ;  /* 0x00000000203872ca */ /* 0x000fe200000e0000 */
[----:B------:R-:W-:Y:S01]  /*feb0*/  IMAD.MOV.U32 R5, RZ, RZ, 0x40000040 ;  /* 0x40000040ff057424 */ /* 0x000fe200078e00ff */
[----:B------:R-:W-:Y:S01]  /*fec0*/  WARPGROUP.ARRIVE ;  /* 0x00000000000079c5 */ /* 0x000fe20000000000 */
[----:B------:R-:W-:Y:S01]  /*fed0*/  UMOV UR9, 0x40000040 ;  /* 0x4000004000097882 */ /* 0x000fe20000000000 */
[----:B------:R-:W-:Y:S01]  /*fee0*/  SHF.R.U32.HI R3, RZ, 0x4, R3 ;  /* 0x00000004ff037819 */ /* 0x000fe20000011603 */
[----:B------:R-:W-:Y:S01]  /*fef0*/  IMAD.MOV.U32 R11, RZ, RZ, 0x40000040 ;  /* 0x40000040ff0b7424 */ /* 0x000fe200078e00ff */
[----:B------:R-:W-:Y:S01]  /*ff00*/  R2UR UR11, R5 ;  /* 0x00000000050b72ca */ /* 0x000fe200000e0000 */
[----:B------:R-:W-:Y:S01]  /*ff10*/  IMAD.MOV.U32 R15, RZ, RZ, 0x40000040 ;  /* 0x40000040ff0f7424 */ /* 0x000fe200078e00ff */
[----:B------:R-:W-:Y:S01]  /*ff20*/  LOP3.LUT R3, R3, 0x3fff, RZ, 0xc0, !PT ;  /* 0x00003fff03037812 */ /* 0x000fe200078ec0ff */
[----:B------:R-:W0:Y:S01]  /*ff30*/  S2R R122, SR_TID.X ;  /* 0x00000000007a7919 */ /* 0x000e220000002100 */
[----:B------:R-:W-:Y:S01]  /*ff40*/  R2UR UR15, R11 ;  /* 0x000000000b0f72ca */ /* 0x000fe200000e0000 */
[----:B------:R-:W-:Y:S01]  /*ff50*/  @!P1 VIADD R0, R0, 0x34840 ;  /* 0x0003484000009836 */ /* 0x000fe20000000000 */
[----:B------:R-:W-:Y:S01]  /*ff60*/  LOP3.LUT R4, R3, 0x10000, RZ, 0xfc, !PT ;  /* 0x0001000003047812 */ /* 0x000fe200078efcff */
[----:B------:R-:W-:Y:S01]  /*ff70*/  ULOP3.LUT UR56, UR56, 0x10000, URZ, 0xfc, !UPT ;  /* 0x0001000038387892 */ /* 0x000fe2000f8efc3f */
[----:B------:R-:W-:Y:S01]  /*ff80*/  MOV R8, UR37 ;  /* 0x0000002500087c02 */ /* 0x000fe20008000f00 */
[----:B------:R-:W-:Y:S01]  /*ff90*/  UMOV UR37, UR9 ;  /* 0x0000000900257c82 */ /* 0x000fe20008000000 */
[----:B-1----:R-:W-:Y:S01]  /*ffa0*/  MOV R9, UR36 ;  /* 0x0000002400097c02 */ /* 0x002fe20008000f00 */
[----:B------:R1:W-:Y:S01]  /*ffb0*/  STL [R1+0x2c], R4 ;  /* 0x00002c0401007387 */ /* 0x0003e20000100800 */
[----:B------:R-:W-:Y:S01]  /*ffc0*/  UMOV UR13, UR37 ;  /* 0x00000025000d7c82 */ /* 0x000fe20008000000 */
[----:B------:R-:W-:Y:S01]  /*ffd0*/  MOV R13, 0x40000040 ;  /* 0x40000040000d7802 */ /* 0x000fe20000000f00 */
[----:B------:R-:W-:Y:S01]  /*ffe0*/  UMOV UR8, UR56 ;  /* 0x0000003800087c82 */ /* 0x000fe20008000000 */
[----:B------:R-:W-:Y:S01]  /*fff0*/  UMOV UR21, UR37 ;  /* 0x0000002500157c82 */ /* 0x000fe20008000000 */
[----:B------:R-:W-:Y:S01]  /*10000*/  UMOV UR36, UR8 ;  /* 0x0000000800247c82 */ /* 0x000fe20008000000 */
[----:B------:R-:W-:Y:S01]  /*10010*/  R2UR UR23, R13 ;  /* 0x000000000d1772ca */ /* 0x000fe200000e0000 */
[----:B------:R-:W-:Y:S01]  /*10020*/  UMOV UR12, UR36 ;  /* 0x00000024000c7c82 */ /* 0x000fe20008000000 */
[----:B------:R-:W-:Y:S01]  /*10030*/  UMOV UR20, UR36 ;  /* 0x0000002400147c82 */ /* 0x000fe20008000000 */
[----:B------:R-:W-:Y:S01]  /*10040*/  R2UR UR55, R15 ;  /* 0x000000000f3772ca */ /* 0x000fe200000e0000 */
[----:B-1----:R-:W-:Y:S01]  /*10050*/  IMAD R4, R228, 0xb00, R4 ;  /* 0x00000b00e4047824 */ /* 0x002fe200078e0204 */
[----:B------:R-:W-:Y:S01]  /*10060*/  UMOV UR52, UR36 ;  /* 0x0000002400347c82 */ /* 0x000fe20008000000 */
[----:B------:R-:W-:Y:S01]  /*10070*/  UMOV UR53, UR37 ;  /* 0x0000002500357c82 */ /* 0x000fe20008000000 */
[----:B------:R-:W-:Y:S01]  /*10080*/  R2UR UR35, R11 ;  /* 0x000000000b2372ca */ /* 0x000fe200000e0000 */
[C---:B------:R-:W-:Y:S01]  /*10090*/  VIADD R10, R4.reuse, 0x80 ;  /* 0x00000080040a7836 */ /* 0x040fe20000000000 */
[C---:B------:R-:W-:Y:S01]  /*100a0*/  R2UR UR10, R4.reuse ;  /* 0x00000000040a72ca */ /* 0x040fe200000e0000 */
[C---:B------:R-:W-:Y:S01]  /*100b0*/  VIADD R14, R4.reuse, 0x180 ;  /* 0x00000180040e7836 */ /* 0x040fe20000000000 */
[----:B------:R-:W-:Y:S01]  /*100c0*/  IADD3 R12, R4, 0x100, RZ ;  /* 0x00000100040c7810 */ /* 0x000fe20007ffe0ff */
[----:B------:R-:W-:Y:S01]  /*100d0*/  UMOV UR32, UR36 ;  /* 0x0000002400207c82 */ /* 0x000fe20008000000 */
[----:B------:R-:W-:Y:S01]  /*100e0*/  R2UR UR14, R10 ;  /* 0x000000000a0e72ca */ /* 0x000fe200000e0000 */
[----:B------:R-:W-:Y:S01]  /*100f0*/  VIADD R10, R4, 0x200 ;  /* 0x00000200040a7836 */ /* 0x000fe20000000000 */
[----:B------:R-:W-:Y:S01]  /*10100*/  R2UR UR22, R12 ;  /* 0x000000000c1672ca */ /* 0x000fe200000e0000 */
[----:B------:R-:W-:Y:S01]  /*10110*/  UMOV UR33, UR37 ;  /* 0x0000002500217c82 */ /* 0x000fe20008000000 */
[----:B------:R-:W-:Y:S01]  /*10120*/  R2UR UR54, R14 ;  /* 0x000000000e3672ca */ /* 0x000fe200000e0000 */
[----:B------:R-:W-:Y:S01]  /*10130*/  VIADD R12, R4, 0x280 ;  /* 0x00000280040c7836 */ /* 0x000fe20000000000 */
[----:B------:R-:W-:Y:S01]  /*10140*/  R2UR UR34, R10 ;  /* 0x000000000a2272ca */ /* 0x000fe200000e0000 */
[----:B------:R-:W-:Y:S01]  /*10150*/  UMOV UR28, UR36 ;  /* 0x00000024001c7c82 */ /* 0x000fe20008000000 */
[----:B------:R-:W-:Y:S01]  /*10160*/  R2UR UR31, R13 ;  /* 0x000000000d1f72ca */ /* 0x000fe200000e0000 */
[----:B------:R-:W-:Y:S01]  /*10170*/  HGMMA.64x16x16.F32 R112, gdesc[UR8], RZ, !UPT, gsb0 ;  /* 0x00200000087079f0 */ /* 0x000fe2000c0008ff */
[----:B------:R-:W-:Y:S01]  /*10180*/  R2UR UR30, R12 ;  /* 0x000000000c1e72ca */ /* 0x000fe200000e0000 */
[----:B------:R-:W-:Y:S01]  /*10190*/  UMOV UR29, UR37 ;  /* 0x00000025001d7c82 */ /* 0x000fe20008000000 */
[----:B------:R-:W-:Y:S01]  /*101a0*/  IADD3 R14, R4, 0x300, RZ ;  /* 0x00000300040e7810 */ /* 0x000fe20007ffe0ff */
[----:B------:R-:W-:Y:S01]  /*101b0*/  UMOV UR44, UR36 ;  /* 0x00000024002c7c82 */ /* 0x000fe20008000000 */
[----:B------:R-:W-:Y:S01]  /*101c0*/  R2UR UR47, R15 ;  /* 0x000000000f2f72ca */ /* 0x000fe200000e0000 */
[----:B------:R-:W-:Y:S01]  /*101d0*/  UMOV UR45, UR37 ;  /* 0x00000025002d7c82 */ /* 0x000fe20008000000 */
[----:B------:R-:W-:Y:S01]  /*101e0*/  R2UR UR46, R14 ;  /* 0x000000000e2e72ca */ /* 0x000fe200000e0000 */
[C---:B------:R-:W-:Y:S01]  /*101f0*/  VIADD R10, R4.reuse, 0x380 ;  /* 0x00000380040a7836 */ /* 0x040fe20000000000 */
[----:B------:R-:W-:Y:S01]  /*10200*/  R2UR UR27, R11 ;  /* 0x000000000b1b72ca */ /* 0x000fe200000e0000 */
[----:B------:R-:W-:Y:S01]  /*10210*/  UMOV UR24, UR36 ;  /* 0x0000002400187c82 */ /* 0x000fe20008000000 */
[----:B------:R-:W-:Y:S01]  /*10220*/  UMOV UR25, UR37 ;  /* 0x0000002500197c82 */ /* 0x000fe20008000000 */
[----:B------:R-:W-:Y:S01]  /*10230*/  VIADD R12, R4, 0x400 ;  /* 0x00000400040c7836 */ /* 0x000fe20000000000 */
[----:B------:R-:W-:Y:S01]  /*10240*/  R2UR UR26, R10 ;  /* 0x000000000a1a72ca */ /* 0x000fe200000e0000 */
        /* <DEDUP_REMOVED lines=8> */
[----:B------:R-:W-:Y:S01]  /*102d0*/  IADD3 R12, R4, 0x500, RZ ;  /* 0x00000500040c7810 */ /* 0x000fe20007ffe0ff */
[----:B------:R-:W-:Y:S01]  /*102e0*/  UMOV UR40, UR36 ;  /* 0x0000002400287c82 */ /* 0x000fe20008000000 */
[----:B------:R-:W-:Y:S01]  /*102f0*/  R2UR UR6, R10 ;  /* 0x000000000a0672ca */ /* 0x000fe200000e0000 */
[----:B------:R-:W-:Y:S01]  /*10300*/  UMOV UR41, UR37 ;  /* 0x0000002500297c82 */ /* 0x000fe20008000000 */
[----:B------:R-:W-:Y:S01]  /*10310*/  R2UR UR42, R12 ;  /* 0x000000000c2a72ca */ /* 0x000fe200000e0000 */
[----:B------:R-:W-:Y:S01]  /*10320*/  VIADD R10, R4, 0x2 ;  /* 0x00000002040a7836 */ /* 0x000fe20000000000 */
[----:B------:R-:W-:Y:S01]  /*10330*/  R2UR UR43, R13 ;  /* 0x000000000d2b72ca */ /* 0x000fe200000e0000 */
[----:B------:R-:W-:Y:S01]  /*10340*/  IMAD.MOV.U32 R11, RZ, RZ, 0x40000040 ;  /* 0x40000040ff0b7424 */ /* 0x000fe200078e00ff */
[----:B------:R-:W-:Y:S01]  /*10350*/  MOV R6, UR39 ;  /* 0x0000002700067c02 */ /* 0x000fe20008000f00 */
[----:B------:R-:W-:Y:S01]  /*10360*/  IMAD.U32 R20, RZ, RZ, UR8 ;  /* 0x00000008ff147e24 */ /* 0x000fe2000f8e00ff */
[----:B------:R-:W-:Y:S01]  /*10370*/  MOV R7, UR38 ;  /* 0x0000002600077c02 */ /* 0x000fe20008000f00 */
[----:B------:R-:W-:Y:S01]  /*10380*/  UIADD3 UR8, UR56, 0x2, URZ ;  /* 0x0000000238087890 */ /* 0x000fe2000fffe03f */
[----:B------:R-:W-:Y:S01]  /*10390*/  R2UR UR38, R10 ;  /* 0x000000000a2672ca */ /* 0x000fe200000e0000 */
[----:B------:R-:W-:Y:S01]  /*103a0*/  UMOV UR37, 0x40000040 ;  /* 0x4000004000257882 */ /* 0x000fe20000000000 */
[----:B------:R-:W-:Y:S01]  /*103b0*/  R2UR UR39, R11 ;  /* 0x000000000b2772ca */ /* 0x000fe200000e0000 */
[C---:B------:R-:W-:Y:S01]  /*103c0*/  VIADD R14, R4.reuse, 0x82 ;  /* 0x00000082040e7836 */ /* 0x040fe20000000000 */
[----:B------:R-:W-:Y:S01]  /*103d0*/  MOV R21, UR9 ;  /* 0x0000000900157c02 */ /* 0x000fe20008000f00 */
[----:B------:R-:W-:Y:S01]  /*103e0*/  IMAD.MOV.U32 R15, RZ, RZ, 0x40000040 ;  /* 0x40000040ff0f7424 */ /* 0x000fe200078e00ff */
[----:B------:R-:W-:Y:S01]  /*103f0*/  UMOV UR36, UR8 ;  /* 0x0000000800247c82 */ /* 0x000fe20008000000 */
[----:B------:R-:W-:Y:S01]  /*10400*/  VIADD R12, R4, 0x102 ;  /* 0x00000102040c7836 */ /* 0x000fe20000000000 */
[----:B------:R-:W-:Y:S01]  /*10410*/  R2UR UR10, R14 ;  /* 0x000000000e0a72ca */ /* 0x000fe200000e0000 */
[C---:B------:R-:W-:Y:S01]  /*10420*/  VIADD R10, R4.reuse, 0x182 ;  /* 0x00000182040a7836 */ /* 0x040fe20000000000 */
[----:B------:R-:W-:Y:S01]  /*10430*/  R2UR UR11, R15 ;  /* 0x000000000f0b72ca */ /* 0x000fe200000e0000 */
[----:B------:R-:W-:Y:S01]  /*10440*/  IMAD.MOV.U32 R11, RZ, RZ, 0x40000040 ;  /* 0x40000040ff0b7424 */ /* 0x000fe200078e00ff */
[----:B------:R-:W-:Y:S01]  /*10450*/  MOV R13, 0x40000040 ;  /* 0x40000040000d7802 */ /* 0x000fe20000000f00 */
[----:B------:R-:W-:Y:S01]  /*10460*/  VIADD R14, R4, 0x4 ;  /* 0x00000004040e7836 */ /* 0x000fe20000000000 */
[----:B------:R-:W-:Y:S01]  /*10470*/  R2UR UR50, R12 ;  /* 0x000000000c3272ca */ /* 0x000fe200000e0000 */
[----:B------:R-:W-:Y:S01]  /*10480*/  VIADD R12, R4, 0x202 ;  /* 0x00000202040c7836 */ /* 0x000fe20000000000 */
[----:B------:R-:W-:Y:S01]  /*10490*/  R2UR UR51, R13 ;  /* 0x000000000d3372ca */ /* 0x000fe200000e0000 */
[----:B------:R-:W-:Y:S01]  /*104a0*/  IMAD.MOV.U32 R15, RZ, RZ, 0x40000040 ;  /* 0x40000040ff0f7424 */ /* 0x000fe200078e00ff */
[----:B------:R-:W-:-:S02]  /*104b0*/  WARPGROUP.DEPBAR.LE gsb0, 0x0 ;  /* 0x00008000000079c5 */ /* 0x000fc40000010000 */
[----:B------:R-:W-:Y:S01]  /*104c0*/  WARPGROUP.ARRIVE ;  /* 0x00000000000079c5 */ /* 0x000fe20000000000 */
[----:B------:R-:W-:Y:S01]  /*104d0*/  MOV R13, 0x40000040 ;  /* 0x40000040000d7802 */ /* 0x000fe20000000f00 */
[----:B------:R1:W-:Y:S01]  /*104e0*/  STL.64 [R1+0x20], R20 ;  /* 0x0000201401007387 */ /* 0x0003e20000100a00 */
[----:B0-----:R-:W-:-:S03]  /*104f0*/  VIADD R122, R122, 0xffffff80 ;  /* 0xffffff807a7a7836 */ /* 0x001fc60000000000 */
[----:B------:R-:W-:Y:S01]  /*10500*/  HGMMA.64x16x16.F32 R104, gdesc[UR12], RZ, !UPT, gsb0 ;  /* 0x002000000c6879f0 */ /* 0x000fe2000c0008ff */
[----:B------:R-:W-:Y:S01]  /*10510*/  R2UR UR14, R10 ;  /* 0x000000000a0e72ca */ /* 0x000fe200000e0000 */
[----:B------:R-:W-:Y:S01]  /*10520*/  VIADD R10, R4, 0x282 ;  /* 0x00000282040a7836 */ /* 0x000fe20000000000 */
[----:B------:R-:W-:Y:S01]  /*10530*/  R2UR UR15, R11 ;  /* 0x000000000b0f72ca */ /* 0x000fe200000e0000 */
[----:B------:R-:W-:Y:S01]  /*10540*/  IMAD.MOV.U32 R11, RZ, RZ, 0x40000040 ;  /* 0x40000040ff0b7424 */ /* 0x000fe200078e00ff */
[----:B------:R-:W-:Y:S01]  /*10550*/  SHF.R.S32.HI R121, RZ, 0x1f, R122 ;  /* 0x0000001fff797819 */ /* 0x000fe2000001147a */
[----:B-1----:R-:W-:Y:S01]  /*10560*/  IMAD.U32 R21, RZ, RZ, UR37 ;  /* 0x00000025ff157e24 */ /* 0x002fe2000f8e00ff */
[----:B------:R-:W-:Y:S02]  /*10570*/  MOV R20, UR36 ;  /* 0x0000002400147c02 */ /* 0x000fe40008000f00 */
[----:B------:R-:W-:-:S03]  /*10580*/  LEA.HI R121, R121, R122, RZ, 0x7 ;  /* 0x0000007a79797211 */ /* 0x000fc600078f38ff */
[----:B------:R-:W-:Y:S01]  /*10590*/  STL.64 [R1+0x18], R20 ;  /* 0x0000181401007387 */ /* 0x000fe20000100a00 */
[----:B------:R-:W-:-:S05]  /*105a0*/  LOP3.LUT R121, R121, 0xffffff80, RZ, 0xc0, !PT ;  /* 0xffffff8079797812 */ /* 0x000fca00078ec0ff */
[----:B------:R-:W-:-:S05]  /*105b0*/  IMAD.IADD R121, R122, 0x1, -R121 ;  /* 0x000000017a797824 */ /* 0x000fca00078e0a79 */
[----:B------:R-:W-:-:S04]  /*105c0*/  SHF.R.S32.HI R5, RZ, 0x1f, R121 ;  /* 0x0000001fff057819 */ /* 0x000fc80000011479 */
[----:B------:R-:W-:-:S04]  /*105d0*/  LEA.HI R5, R5, R121, RZ, 0x2 ;  /* 0x0000007905057211 */ /* 0x000fc800078f10ff */
[----:B------:R-:W-:-:S04]  /*105e0*/  LOP3.LUT R5, R5, 0x7ffffffc, RZ, 0xc0, !PT ;  /* 0x7ffffffc05057812 */ /* 0x000fc800078ec0ff */
[----:B------:R-:W-:Y:S01]  /*105f0*/  IADD3 R5, R121, -R5, RZ ;  /* 0x8000000579057210 */ /* 0x000fe20007ffe0ff */
[----:B------:R-:W-:Y:S02]  /*10600*/  WARPGROUP.DEPBAR.LE gsb0, 0x0 ;  /* 0x00008000000079c5 */ /* 0x000fe40000010000 */
[----:B------:R-:W-:-:S06]  /*10610*/  WARPGROUP.ARRIVE ;  /* 0x00000000000079c5 */ /* 0x000fcc0000000000 */
[----:B------:R-:W-:Y:S01]  /*10620*/  HGMMA.64x16x16.F32 R96, gdesc[UR20], RZ, !UPT, gsb0 ;  /* 0x00200000146079f0 */ /* 0x000fe2000c0008ff */
        /* <DEDUP_REMOVED lines=8> */
[----:B------:R-:W-:Y:S01]  /*106b0*/  UMOV UR53, 0x40000040 ;  /* 0x4000004000357882 */ /* 0x000fe20000000000 */
[----:B------:R-:W-:Y:S01]  /*106c0*/  R2UR UR55, R15 ;  /* 0x000000000f3772ca */ /* 0x000fe200000e0000 */
[----:B------:R-:W-:Y:S02]  /*106d0*/  WARPGROUP.DEPBAR.LE gsb0, 0x0 ;  /* 0x00008000000079c5 */ /* 0x000fe40000010000 */
[----:B------:R-:W-:-:S06]  /*106e0*/  WARPGROUP.ARRIVE ;  /* 0x00000000000079c5 */ /* 0x000fcc0000000000 */
[----:B------:R-:W-:Y:S01]  /*106f0*/  HGMMA.64x16x16.F32 R72, gdesc[UR32], RZ, !UPT, gsb0 ;  /* 0x00200000204879f0 */ /* 0x000fe2000c0008ff */
[----:B------:R-:W-:Y:S01]  /*10700*/  R2UR UR34, R10 ;  /* 0x000000000a2272ca */ /* 0x000fe200000e0000 */
[----:B------:R-:W-:Y:S01]  /*10710*/  VIADD R10, R4, 0x382 ;  /* 0x00000382040a7836 */ /* 0x000fe20000000000 */
[----:B------:R-:W-:Y:S01]  /*10720*/  R2UR UR35, R11 ;  /* 0x000000000b2372ca */ /* 0x000fe200000e0000 */
[----:B------:R-:W-:Y:S01]  /*10730*/  IMAD.MOV.U32 R11, RZ, RZ, 0x40000040 ;  /* 0x40000040ff0b7424 */ /* 0x000fe200078e00ff */
        /* <DEDUP_REMOVED lines=44> */
[----:B------:R-:W-:Y:S01]  /*10a00*/  IMAD.U32 R13, RZ, RZ, UR53 ;  /* 0x00000035ff0d7e24 */ /* 0x000fe2000f8e00ff */
        /* <DEDUP_REMOVED lines=20> */
[----:B------:R-:W-:Y:S01]  /*10b50*/  IMAD.MOV.U32 R7, RZ, RZ, 0x40000040 ;  /* 0x40000040ff077424 */ /* 0x000fe200078e00ff */
[----:B------:R-:W-:Y:S02]  /*10b60*/  R2UR UR39, R6 ;  /* 0x00000000062772ca */ /* 0x000fe400000e0000 */
[----:B------:R-:W-:Y:S02]  /*10b70*/  IADD3 R6, R4, 0x84, RZ ;  /* 0x0000008404067810 */ /* 0x000fe40007ffe0ff */
[----:B------:R-:W-:Y:S01]  /*10b80*/  R2UR UR7, R7 ;  /* 0x00000000070772ca */ /* 0x000fe200000e0000 */
[----:B------:R-:W-:Y:S01]  /*10b90*/  IMAD.MOV.U32 R7, RZ, RZ, 0x40000040 ;  /* 0x40000040ff077424 */ /* 0x000fe200078e00ff */
[----:B------:R-:W-:Y:S01]  /*10ba0*/  R2UR UR6, R6 ;  /* 0x00000000060672ca */ /* 0x000fe200000e0000 */
[----:B------:R-:W-:Y:S01]  /*10bb0*/  VIADD R6, R4, 0x184 ;  /* 0x0000018404067836 */ /* 0x000fe20000000000 */
[----:B------:R-:W-:Y:S01]  /*10bc0*/  R2UR UR37, R8 ;  /* 0x00000000082572ca */ /* 0x000fe200000e0000 */
[----:B------:R-:W-:Y:S01]  /*10bd0*/  VIADD R8, R4, 0x104 ;  /* 0x0000010404087836 */ /* 0x000fe20000000000 */
[----:B------:R-:W-:-:S02]  /*10be0*/  R2UR UR36, R9 ;  /* 0x00000000092472ca */ /* 0x000fc400000e0000 */
[----:B------:R-:W-:Y:S01]  /*10bf0*/  MOV R9, 0x40000040 ;  /* 0x4000004000097802 */ /* 0x000fe20000000f00 */
        /* <DEDUP_REMOVED lines=10> */
[----:B------:R-:W-:Y:S02]  /*10ca0*/  UMOV UR49, 0x40000040 ;  /* 0x4000004000317882 */ /* 0x000fe40000000000 */
[----:B0-----:R-:W-:Y:S01]  /*10cb0*/  IMAD.U32 R13, RZ, RZ, UR49 ;  /* 0x00000031ff0d7e24 */ /* 0x001fe2000f8e00ff */
        /* <DEDUP_REMOVED lines=157> */
[----:B------:R-:W-:-:S02]  /*11690*/  R2UR UR47, R9 ;  /* 0x00000000092f72ca */ /* 0x000fc400000e0000 */
        /* <DEDUP_REMOVED lines=29> */
[----:B------:R-:W-:Y:S01]  /*11870*/  UMOV UR45, 0x40000040 ;  /* 0x40000040002d7882 */ /* 0x000fe20000000000 */
[----:B------:R-:W-:Y:S02]  /*11880*/  VIADD R6, R4, 0x600 ;  /* 0x0000060004067836 */ /* 0x000fe40000000000 */
[----:B------:R-:W-:Y:S02]  /*11890*/  IMAD.MOV.U32 R7, RZ, RZ, 0x40000040 ;  /* 0x40000040ff077424 */ /* 0x000fe400078e00ff */
[----:B------:R-:W-:Y:S01]  /*118a0*/  IMAD.U32 R237, RZ, RZ, UR45 ;  /* 0x0000002dffed7e24 */ /* 0x000fe2000f8e00ff */
[----:B------:R-:W-:-:S02]  /*118b0*/  WARPGROUP.DEPBAR.LE gsb0, 0x0 ;  /* 0x00008000000079c5 */ /* 0x000fc40000010000 */
        /* <DEDUP_REMOVED lines=15> */
[----:B------:R-:W-:Y:S01]  /*119b0*/  MOV R236, UR44 ;  /* 0x0000002c00ec7c02 */ /* 0x000fe20008000f00 */
        /* <DEDUP_REMOVED lines=87> */
[----:B------:R-:W-:Y:S01]  /*11f30*/  IMAD.MOV.U32 R7, RZ, RZ, 0x40000040 ;  /* 0x40000040ff077424 */ /* 0x000fe200078e00ff */
[----:B------:R-:W-:Y:S01]  /*11f40*/  IADD3 R6, R4, 0x602, RZ ;  /* 0x0000060204067810 */ /* 0x000fe20007ffe0ff */
[----:B------:R-:W-:Y:S01]  /*11f50*/  IMAD.U32 R235, RZ, RZ, UR41 ;  /* 0x00000029ffeb7e24 */ /* 0x000fe2000f8e00ff */
[----:B------:R-:W-:Y:S02]  /*11f60*/  WARPGROUP.DEPBAR.LE gsb0, 0x0 ;  /* 0x00008000000079c5 */ /* 0x000fe40000010000 */
[----:B------:R-:W-:-:S06]  /*11f70*/  WARPGROUP.ARRIVE ;  /* 0x00000000000079c5 */ /* 0x000fcc0000000000 */
[----:B------:R-:W-:Y:S01]  /*11f80*/  HGMMA.64x16x16.F32 R88, gdesc[UR16], R88, gsb0 ;  /* 0x00200000105879f0 */ /* 0x000fe20008000858 */
[----:B------:R-:W-:Y:S02]  /*11f90*/  UMOV UR17, UR41 ;  /* 0x0000002900117c82 */ /* 0x000fe40008000000 */
        /* <DEDUP_REMOVED lines=11> */
[----:B------:R-:W-:Y:S01]  /*12050*/  UIADD3 UR4, UR56, 0x402, URZ ;  /* 0x0000040238047890 */ /* 0x000fe2000fffe03f */
[----:B------:R-:W-:Y:S01]  /*12060*/  R2UR UR6, R6 ;  /* 0x00000000060672ca */ /* 0x000fe200000e0000 */
[----:B------:R-:W-:Y:S01]  /*12070*/  UMOV UR5, UR41 ;  /* 0x0000002900057c82 */ /* 0x000fe20008000000 */
[----:B------:R-:W-:Y:S01]  /*12080*/  R2UR UR7, R7 ;  /* 0x00000000070772ca */ /* 0x000fe200000e0000 */
[----:B------:R-:W-:Y:S02]  /*12090*/  VIADD R6, R4, 0x682 ;  /* 0x0000068204067836 */ /* 0x000fe40000000000 */
[----:B------:R-:W-:Y:S01]  /*120a0*/  IMAD.MOV.U32 R7, RZ, RZ, 0x40000040 ;  /* 0x40000040ff077424 */ /* 0x000fe200078e00ff */
[----:B------:R-:W-:Y:S02]  /*120b0*/  UMOV UR40, UR4 ;  /* 0x0000000400287c82 */ /* 0x000fe40008000000 */
[----:B------:R-:W-:Y:S01]  /*120c0*/  UMOV UR4, UR40 ;  /* 0x0000002800047c82 */ /* 0x000fe20008000000 */
[----:B------:R-:W-:Y:S01]  /*120d0*/  R2UR UR18, R6 ;  /* 0x00000000061272ca */ /* 0x000fe200000e0000 */
[----:B------:R-:W-:Y:S01]  /*120e0*/  UMOV UR16, UR40 ;  /* 0x0000002800107c82 */ /* 0x000fe20008000000 */
[----:B------:R-:W-:Y:S01]  /*120f0*/  R2UR UR19, R7 ;  /* 0x00000000071372ca */ /* 0x000fe200000e0000 */
[----:B------:R-:W-:Y:S01]  /*12100*/  VIADD R6, R4, 0x782 ;  /* 0x0000078204067836 */ /* 0x000fe20000000000 */
[----:B------:R-:W-:Y:S01]  /*12110*/  MOV R7, 0x40000040 ;  /* 0x4000004000077802 */ /* 0x000fe20000000f00 */
[----:B------:R-:W-:Y:S01]  /*12120*/  UMOV UR20, UR40 ;  /* 0x0000002800147c82 */ /* 0x000fe20008000000 */
[----:B------:R-:W-:Y:S01]  /*12130*/  UMOV UR32, UR40 ;  /* 0x0000002800207c82 */ /* 0x000fe20008000000 */
[----:B------:R-:W-:Y:S01]  /*12140*/  IMAD.U32 R234, RZ, RZ, UR40 ;  /* 0x00000028ffea7e24 */ /* 0x000fe2000f8e00ff */
[----:B------:R-:W-:-:S02]  /*12150*/  WARPGROUP.DEPBAR.LE gsb0, 0x0 ;  /* 0x00008000000079c5 */ /* 0x000fc40000010000 */
        /* <DEDUP_REMOVED lines=169> */
[----:B------:R-:W-:Y:S01]  /*12bf0*/  UIADD3 UR20, UR56, 0x406, URZ ;  /* 0x0000040638147890 */ /* 0x000fe2000fffe03f */
[----:B------:R-:W-:Y:S01]  /*12c00*/  R2UR UR23, R9 ;  /* 0x00000000091772ca */ /* 0x000fe200000e0000 */
[----:B------:R-:W-:Y:S01]  /*12c10*/  UMOV UR21, 0x40000040 ;  /* 0x4000004000157882 */ /* 0x000fe20000000000 */
[----:B------:R-:W-:Y:S02]  /*12c20*/  WARPGROUP.DEPBAR.LE gsb0, 0x0 ;  /* 0x00008000000079c5 */ /* 0x000fe40000010000 */
[----:B------:R-:W-:-:S06]  /*12c30*/  WARPGROUP.ARRIVE ;  /* 0x00000000000079c5 */ /* 0x000fcc0000000000 */
[----:B------:R-:W-:Y:S03]  /*12c40*/  HGMMA.64x16x16.F32 R56, gdesc[UR24], R56, gsb0 ;  /* 0x00200000183879f0 */ /* 0x000fe60008000838 */
        /* <DEDUP_REMOVED lines=24> */
[----:B------:R-:W-:Y:S01]  /*12dd0*/  WARPGROUP.ARRIVE ;  /* 0x00000000000079c5 */ /* 0x000fe20000000000 */
[----:B------:R-:W-:Y:S01]  /*12de0*/  FMUL.FTZ R15, R112, UR6 ;  /* 0x00000006700f7c20 */ /* 0x000fe20008410000 */
[----:B0-----:R-:W-:Y:S01]  /*12df0*/  FMUL.FTZ R13, R113, UR6 ;  /* 0x00000006710d7c20 */ /* 0x001fe20008410000 */
[----:B------:R-:W-:Y:S01]  /*12e00*/  FMUL.FTZ R12, R117, UR6 ;  /* 0x00000006750c7c20 */ /* 0x000fe20008410000 */
[----:B------:R-:W-:Y:S01]  /*12e10*/  FMUL.FTZ R112, R119, UR6 ;  /* 0x0000000677707c20 */ /* 0x000fe20008410000 */
[----:B------:R-:W-:-:S04]  /*12e20*/  FMUL.FTZ R14, R116, UR6 ;  /* 0x00000006740e7c20 */ /* 0x000fc80008410000 */
[----:B------:R-:W-:Y:S01]  /*12e30*/  HGMMA.64x16x16.F32 R104, gdesc[UR20], R104, gsb0 ;  /* 0x00200000146879f0 */ /* 0x000fe20008000868 */
[----:B------:R-:W-:Y:S01]  /*12e40*/  R2UR UR22, R6 ;  /* 0x00000000061672ca */ /* 0x000fe200000e0000 */
[----:B------:R-:W-:Y:S01]  /*12e50*/  VIADD R6, R4, 0x706 ;  /* 0x0000070604067836 */ /* 0x000fe20000000000 */
[----:B------:R-:W-:Y:S01]  /*12e60*/  R2UR UR23, R7 ;  /* 0x00000000071772ca */ /* 0x000fe200000e0000 */
[----:B------:R-:W0:Y:S01]  /*12e70*/  MUFU.TANH R13, R13 ;  /* 0x0000000d000d7308 */ /* 0x000e220000002400 */
[----:B------:R-:W-:Y:S01]  /*12e80*/  MOV R7, 0x40000040 ;  /* 0x4000004000077802 */ /* 0x000fe20000000f00 */
[----:B------:R-:W-:Y:S01]  /*12e90*/  FMUL.FTZ R120, R114, UR6 ;  /* 0x0000000672787c20 */ /* 0x000fe20008410000 */
[----:B------:R-:W-:Y:S01]  /*12ea0*/  FMUL.FTZ R113, R115, UR6 ;  /* 0x0000000673717c20 */ /* 0x000fe20008410000 */
[----:B------:R-:W-:-:S04]  /*12eb0*/  FMUL.FTZ R114, R118, UR6 ;  /* 0x0000000676727c20 */ /* 0x000fc80008410000 */
[----:B------:R-:W-:Y:S08]  /*12ec0*/  MUFU.TANH R12, R12 ;  /* 0x0000000c000c7308 */ /* 0x000ff00000002400 */
[----:B------:R-:W1:Y:S08]  /*12ed0*/  MUFU.TANH R112, R112 ;  /* 0x0000007000707308 */ /* 0x000e700000002400 */
[----:B------:R-:W2:Y:S08]  /*12ee0*/  MUFU.TANH R15, R15 ;  /* 0x0000000f000f7308 */ /* 0x000eb00000002400 */
        /* <DEDUP_REMOVED lines=10> */
[----:B------:R-:W-:Y:S01]  /*12f90*/  R2UR UR22, R6 ;  /* 0x00000000061672ca */ /* 0x000fe200000e0000 */
[----:B------:R-:W-:Y:S01]  /*12fa0*/  VIADD R6, R4, 0x786 ;  /* 0x0000078604067836 */ /* 0x000fe20000000000 */
[----:B------:R-:W-:Y:S01]  /*12fb0*/  R2UR UR23, R7 ;  /* 0x00000000071772ca */ /* 0x000fe200000e0000 */
[----:B------:R-:W-:-:S02]  /*12fc0*/  IMAD.MOV.U32 R7, RZ, RZ, 0x40000040 ;  /* 0x40000040ff077424 */ /* 0x000fc400078e00ff */
[----:B------:R-:W-:Y:S01]  /*12fd0*/  FMUL.FTZ R106, R106, UR6 ;  /* 0x000000066a6a7c20 */ /* 0x000fe20008410000 */
[----:B------:R-:W3:Y:S01]  /*12fe0*/  MUFU.TANH R10, R10 ;  /* 0x0000000a000a7308 */ /* 0x000ee20000002400 */
[----:B------:R-:W-:Y:S01]  /*12ff0*/  FMUL.FTZ R105, R107, UR6 ;  /* 0x000000066b697c20 */ /* 0x000fe20008410000 */
[----:B------:R-:W-:Y:S01]  /*13000*/  FMUL.FTZ R107, R110, UR6 ;  /* 0x000000066e6b7c20 */ /* 0x000fe20008410000 */
[----:B------:R-:W-:-:S05]  /*13010*/  FMUL.FTZ R104, R111, UR6 ;  /* 0x000000066f687c20 */ /* 0x000fca0008410000 */
[----:B------:R-:W4:Y:S08]  /*13020*/  MUFU.TANH R20, R20 ;  /* 0x0000001400147308 */ /* 0x000f300000002400 */
[----:B------:R-:W4:Y:S08]  /*13030*/  MUFU.TANH R114, R114 ;  /* 0x0000007200727308 */ /* 0x000f300000002400 */
[----:B------:R-:W4:Y:S08]  /*13040*/  MUFU.TANH R11, R11 ;  /* 0x0000000b000b7308 */ /* 0x000f300000002400 */
[----:B------:R-:W4:Y:S08]  /*13050*/  MUFU.TANH R82, R82 ;  /* 0x0000005200527308 */ /* 0x000f300000002400 */
[----:B------:R-:W4:Y:S01]  /*13060*/  MUFU.TANH R106, R106 ;  /* 0x0000006a006a7308 */ /* 0x000f220000002400 */
[----:B------:R-:W-:-:S02]  /*13070*/  WARPGROUP.DEPBAR.LE gsb0, 0x0 ;  /* 0x00008000000079c5 */ /* 0x000fc40000010000 */
[----:B------:R-:W-:Y:S01]  /*13080*/  WARPGROUP.ARRIVE ;  /* 0x00000000000079c5 */ /* 0x000fe20000000000 */
[----:B------:R-:W-:Y:S01]  /*13090*/  FMUL.FTZ R9, R97, UR6 ;  /* 0x0000000661097c20 */ /* 0x000fe20008410000 */
[----:B------:R-:W-:Y:S01]  /*130a0*/  FMUL.FTZ R97, R98, UR6 ;  /* 0x0000000662617c20 */ /* 0x000fe20008410000 */
[----:B------:R-:W-:Y:S02]  /*130b0*/  IMAD.MOV.U32 R98, RZ, RZ, -0x2 ;  /* 0xfffffffeff627424 */ /* 0x000fe400078e00ff */
[----:B------:R-:W-:Y:S01]  /*130c0*/  FMUL.FTZ R81, R100, UR6 ;  /* 0x0000000664517c20 */ /* 0x000fe20008410000 */
[----:B------:R-:W-:Y:S01]  /*130d0*/  FMUL.FTZ R86, R103, UR6 ;  /* 0x0000000667567c20 */ /* 0x000fe20008410000 */
[----:B------:R-:W-:Y:S01]  /*130e0*/  HGMMA.64x16x16.F32 R88, gdesc[UR20], R88, gsb0 ;  /* 0x00200000145879f0 */ /* 0x000fe20008000858 */
[----:B------:R-:W-:Y:S01]  /*130f0*/  R2UR UR22, R6 ;  /* 0x00000000061672ca */ /* 0x000fe200000e0000 */
[----:B------:R-:W-:Y:S01]  /*13100*/  VIADD R6, R4, 0x806 ;  /* 0x0000080604067836 */ /* 0x000fe20000000000 */
[----:B------:R-:W-:Y:S01]  /*13110*/  R2UR UR23, R7 ;  /* 0x00000000071772ca */ /* 0x000fe200000e0000 */
[----:B------:R-:W-:Y:S01]  /*13120*/  IMAD R5, R5, R98, 0xb0 ;  /* 0x000000b005057424 */ /* 0x000fe200078e0262 */
[----:B------:R-:W-:Y:S01]  /*13130*/  MOV R7, 0x40000040 ;  /* 0x4000004000077802 */ /* 0x000fe20000000f00 */
[----:B------:R-:W-:Y:S01]  /*13140*/  FMUL.FTZ R21, R96, UR6 ;  /* 0x0000000660157c20 */ /* 0x000fe20008410000 */
[----:B------:R-:W4:Y:S01]  /*13150*/  MUFU.TANH R105, R105 ;  /* 0x0000006900697308 */ /* 0x000f220000002400 */
[----:B------:R-:W-:-:S02]  /*13160*/  IMAD.IADD R5, R5, 0x1, R160 ;  /* 0x0000000105057824 */ /* 0x000fc400078e02a0 */
[----:B------:R-:W-:Y:S01]  /*13170*/  FMUL.FTZ R85, R99, UR6 ;  /* 0x0000000663557c20 */ /* 0x000fe20008410000 */
[----:B------:R-:W-:Y:S01]  /*13180*/  FMUL.FTZ R3, R101, UR6 ;  /* 0x0000000665037c20 */ /* 0x000fe20008410000 */
[----:B------:R-:W-:-:S03]  /*13190*/  FMUL.FTZ R96, R102, UR6 ;  /* 0x0000000666607c20 */ /* 0x000fc60008410000 */
        /* <DEDUP_REMOVED lines=8> */
[----:B------:R-:W-:-:S03]  /*13220*/  FMUL.FTZ R83, R88, UR6 ;  /* 0x0000000658537c20 */ /* 0x000fc60008410000 */
[----:B------:R-:W4:Y:S01]  /*13230*/  MUFU.TANH R97, R97 ;  /* 0x0000006100617308 */ /* 0x000f220000002400 */
[----:B------:R-:W-:Y:S01]  /*13240*/  FMUL.FTZ R8, R89, UR6 ;  /* 0x0000000659087c20 */ /* 0x000fe20008410000 */
[----:B------:R-:W-:Y:S01]  /*13250*/  FMUL.FTZ R90, R90, UR6 ;  /* 0x000000065a5a7c20 */ /* 0x000fe20008410000 */
[----:B------:R-:W-:Y:S01]  /*13260*/  HGMMA.64x16x16.F32 R72, gdesc[UR20], R72, gsb0 ;  /* 0x00200000144879f0 */ /* 0x000fe20008000848 */
        /* <DEDUP_REMOVED lines=8> */
[----:B------:R-:W-:-:S04]  /*132f0*/  FMUL.FTZ R91, R95, UR6 ;  /* 0x000000065f5b7c20 */ /* 0x000fc80008410000 */
[----:B------:R-:W4:Y:S08]  /*13300*/  MUFU.TANH R85, R85 ;  /* 0x0000005500557308 */ /* 0x000f300000002400 */
[----:B------:R-:W4:Y:S08]  /*13310*/  MUFU.TANH R83, R83 ;  /* 0x0000005300537308 */ /* 0x000f300000002400 */
[----:B------:R-:W4:Y:S08]  /*13320*/  MUFU.TANH R96, R96 ;  /* 0x0000006000607308 */ /* 0x000f300000002400 */
[----:B------:R-:W4:Y:S08]  /*13330*/  MUFU.TANH R8, R8 ;  /* 0x0000000800087308 */ /* 0x000f300000002400 */
[----:B------:R-:W4:Y:S01]  /*13340*/  MUFU.TANH R86, R86 ;  /* 0x0000005600567308 */ /* 0x000f220000002400 */
[----:B------:R-:W-:-:S02]  /*13350*/  WARPGROUP.DEPBAR.LE gsb0, 0x0 ;  /* 0x00008000000079c5 */ /* 0x000fc40000010000 */
[----:B------:R-:W-:Y:S01]  /*13360*/  WARPGROUP.ARRIVE ;  /* 0x00000000000079c5 */ /* 0x000fe20000000000 */
[----:B------:R-:W-:-:S04]  /*13370*/  FMUL.FTZ R92, R75, UR6 ;  /* 0x000000064b5c7c20 */ /* 0x000fc80008410000 */
[----:B------:R-:W4:Y:S01]  /*13380*/  MUFU.TANH R80, R80 ;  /* 0x0000005000507308 */ /* 0x000f220000002400 */
[----:B------:R-:W-:Y:S01]  /*13390*/  FMUL.FTZ R89, R72, UR6 ;  /* 0x0000000648597c20 */ /* 0x000fe20008410000 */
[----:B------:R-:W-:Y:S01]  /*133a0*/  FMUL.FTZ R72, R73, UR6 ;  /* 0x0000000649487c20 */ /* 0x000fe20008410000 */
[----:B------:R-:W-:Y:S01]  /*133b0*/  FMUL.FTZ R73, R76, UR6 ;  /* 0x000000064c497c20 */ /* 0x000fe20008410000 */
[----:B------:R-:W-:Y:S01]  /*133c0*/  HGMMA.64x16x16.F32 R64, gdesc[UR20], R64, gsb0 ;  /* 0x00200000144079f0 */ /* 0x000fe20008000840 */
[----:B------:R-:W-:Y:S01]  /*133d0*/  R2UR UR22, R6 ;  /* 0x00000000061672ca */ /* 0x000fe200000e0000 */
[----:B------:R-:W-:Y:S01]  /*133e0*/  VIADD R6, R4, 0x906 ;  /* 0x0000090604067836 */ /* 0x000fe20000000000 */
[----:B------:R-:W-:Y:S01]  /*133f0*/  R2UR UR23, R7 ;  /* 0x00000000071772ca */ /* 0x000fe200000e0000 */
[----:B------:R-:W4:Y:S01]  /*13400*/  MUFU.TANH R90, R90 ;  /* 0x0000005a005a7308 */ /* 0x000f220000002400 */
[----:B------:R-:W-:Y:S01]  /*13410*/  MOV R7, 0x40000040 ;  /* 0x4000004000077802 */ /* 0x000fe20000000f00 */
[----:B------:R-:W-:Y:S01]  /*13420*/  FMUL.FTZ R94, R74, UR6 ;  /* 0x000000064a5e7c20 */ /* 0x000fe20008410000 */
        /* <DEDUP_REMOVED lines=34> */
[----:B------:R-:W-:Y:S01]  /*13650*/  FMUL.FTZ R57, R60, UR6 ;  /* 0x000000063c397c20 */ /* 0x000fe20008410000 */
[----:B------:R-:W-:Y:S01]  /*13660*/  FMUL.FTZ R60, R63, UR6 ;  /* 0x000000063f3c7c20 */ /* 0x000fe20008410000 */
[----:B------:R-:W4:Y:S01]  /*13670*/  MUFU.TANH R65, R65 ;  /* 0x0000004100417308 */ /* 0x000f220000002400 */
[----:B------:R-:W-:Y:S01]  /*13680*/  HGMMA.64x16x16.F32 R48, gdesc[UR20], R48, gsb0 ;  /* 0x00200000143079f0 */ /* 0x000fe20008000830 */
[----:B------:R-:W-:Y:S01]  /*13690*/  R2UR UR22, R6 ;  /* 0x00000000061672ca */ /* 0x000fe200000e0000 */
[C---:B------:R-:W-:Y:S01]  /*136a0*/  VIADD R6, R4.reuse, 0xa06 ;  /* 0x00000a0604067836 */ /* 0x040fe20000000000 */
[----:B------:R-:W-:Y:S01]  /*136b0*/  R2UR UR23, R7 ;  /* 0x00000000071772ca */ /* 0x000fe200000e0000 */
[----:B------:R-:W-:Y:S01]  /*136c0*/  VIADD R4, R4, 0xa86 ;  /* 0x00000a8604047836 */ /* 0x000fe20000000000 */
[----:B------:R-:W-:Y:S01]  /*136d0*/  MOV R7, 0x40000040 ;  /* 0x4000004000077802 */ /* 0x000fe20000000f00 */
[----:B------:R-:W-:Y:S01]  /*136e0*/  FMUL.FTZ R58, R58, UR6 ;  /* 0x000000063a3a7c20 */ /* 0x000fe20008410000 */
[----:B------:R-:W-:Y:S01]  /*136f0*/  R2UR UR10, R6 ;  /* 0x00000000060a72ca */ /* 0x000fe200000e0000 */
[----:B------:R-:W-:Y:S01]  /*13700*/  FMUL.FTZ R6, R61, UR6 ;  /* 0x000000063d067c20 */ /* 0x000fe20008410000 */
[----:B------:R-:W-:Y:S01]  /*13710*/  R2UR UR11, R7 ;  /* 0x00000000070b72ca */ /* 0x000fe200000e0000 */
[----:B------:R-:W4:Y:S01]  /*13720*/  MUFU.TANH R76, R76 ;  /* 0x0000004c004c7308 */ /* 0x000f220000002400 */
[----:B------:R-:W-:Y:S01]  /*13730*/  FMUL.FTZ R71, R59, UR6 ;  /* 0x000000063b477c20 */ /* 0x000fe20008410000 */
[----:B------:R-:W-:-:S06]  /*13740*/  FMUL.FTZ R62, R62, UR6 ;  /* 0x000000063e3e7c20 */ /* 0x000fcc0008410000 */
        /* <DEDUP_REMOVED lines=13> */
[----:B------:R-:W-:Y:S01]  /*13820*/  R2UR UR22, R4 ;  /* 0x00000000041672ca */ /* 0x000fe200000e0000 */
[----:B------:R-:W-:Y:S01]  /*13830*/  FMUL.FTZ R53, R53, UR6 ;  /* 0x0000000635357c20 */ /* 0x000fe20008410000 */
[----:B------:R-:W-:Y:S01]  /*13840*/  FMUL.FTZ R48, R48, UR6 ;  /* 0x0000000630307c20 */ /* 0x000fe20008410000 */
[----:B------:R-:W-:Y:S01]  /*13850*/  FMUL.FTZ R55, R55, UR6 ;  /* 0x0000000637377c20 */ /* 0x000fe20008410000 */
[----:B------:R-:W-:-:S02]  /*13860*/  FMUL.FTZ R59, R52, UR6 ;  /* 0x00000006343b7c20 */ /* 0x000fc40008410000 */
[----:B------:R-:W4:Y:S08]  /*13870*/  MUFU.TANH R70, R70 ;  /* 0x0000004600467308 */ /* 0x000f300000002400 */
[----:B------:R-:W4:Y:S08]  /*13880*/  MUFU.TANH R56, R56 ;  /* 0x0000003800387308 */ /* 0x000f300000002400 */
[----:B------:R-:W4:Y:S08]  /*13890*/  MUFU.TANH R68, R68 ;  /* 0x0000004400447308 */ /* 0x000f300000002400 */
[----:B------:R-:W4:Y:S08]  /*138a0*/  MUFU.TANH R57, R57 ;  /* 0x0000003900397308 */ /* 0x000f300000002400 */
[----:B------:R-:W4:Y:S08]  /*138b0*/  MUFU.TANH R58, R58 ;  /* 0x0000003a003a7308 */ /* 0x000f300000002400 */
[----:B------:R-:W4:Y:S01]  /*138c0*/  MUFU.TANH R6, R6 ;  /* 0x0000000600067308 */ /* 0x000f220000002400 */
[----:B------:R-:W-:-:S02]  /*138d0*/  WARPGROUP.DEPBAR.LE gsb0, 0x0 ;  /* 0x00008000000079c5 */ /* 0x000fc40000010000 */
[----:B------:R-:W-:Y:S01]  /*138e0*/  WARPGROUP.ARRIVE ;  /* 0x00000000000079c5 */ /* 0x000fe20000000000 */
[----:B0-----:R-:W-:Y:S01]  /*138f0*/  FMUL.FTZ R49, R45, UR6 ;  /* 0x000000062d317c20 */ /* 0x001fe20008410000 */
[----:B------:R-:W-:Y:S01]  /*13900*/  FMUL.FTZ R161, R41, UR6 ;  /* 0x0000000629a17c20 */ /* 0x000fe20008410000 */
[----:B------:R-:W-:Y:S01]  /*13910*/  FMUL.FTZ R99, R47, UR6 ;  /* 0x000000062f637c20 */ /* 0x000fe20008410000 */
[----:B------:R-:W-:Y:S01]  /*13920*/  FMUL.FTZ R159, R40, UR6 ;  /* 0x00000006289f7c20 */ /* 0x000fe20008410000 */
[----:B------:R-:W-:Y:S01]  /*13930*/  FMUL.FTZ R61, R42, UR6 ;  /* 0x000000062a3d7c20 */ /* 0x000fe20008410000 */
[----:B------:R-:W-:Y:S01]  /*13940*/  HGMMA.64x16x16.F32 R32, gdesc[UR8], R32, gsb0 ;  /* 0x00200000082079f0 */ /* 0x000fe20008000820 */
[----:B------:R0:W-:Y:S01]  /*13950*/  MUFU.TANH R40, R7 ;  /* 0x0000000700287308 */ /* 0x0001e20000002400 */
[----:B------:R-:W-:Y:S01]  /*13960*/  FMUL.FTZ R98, R46, UR6 ;  /* 0x000000062e627c20 */ /* 0x000fe20008410000 */
[----:B------:R-:W-:Y:S01]  /*13970*/  FMUL.FTZ R43, R43, UR6 ;  /* 0x000000062b2b7c20 */ /* 0x000fe20008410000 */
[----:B------:R-:W-:-:S05]  /*13980*/  FMUL.FTZ R163, R44, UR6 ;  /* 0x000000062ca37c20 */ /* 0x000fca0008410000 */
[----:B------:R0:W-:Y:S08]  /*13990*/  MUFU.TANH R42, R51 ;  /* 0x00000033002a7308 */ /* 0x0001f00000002400 */
[----:B------:R-:W-:Y:S08]  /*139a0*/  MUFU.TANH R165, R49 ;  /* 0x0000003100a57308 */ /* 0x000ff00000002400 */
[----:B------:R-:W-:Y:S08]  /*139b0*/  MUFU.TANH R44, R53 ;  /* 0x00000035002c7308 */ /* 0x000ff00000002400 */
[----:B------:R-:W0:Y:S08]  /*139c0*/  MUFU.TANH R71, R71 ;  /* 0x0000004700477308 */ /* 0x000e300000002400 */
[----:B------:R-:W0:Y:S08]  /*139d0*/  MUFU.TANH R48, R48 ;  /* 0x0000003000307308 */ /* 0x000e300000002400 */
[----:B------:R-:W0:Y:S01]  /*139e0*/  MUFU.TANH R62, R62 ;  /* 0x0000003e003e7308 */ /* 0x000e220000002400 */
[----:B------:R-:W-:-:S02]  /*139f0*/  WARPGROUP.DEPBAR.LE gsb0, 0x0 ;  /* 0x00008000000079c5 */ /* 0x000fc40000010000 */
[----:B------:R-:W-:Y:S01]  /*13a00*/  FMUL.FTZ R100, R32, UR6 ;  /* 0x0000000620647c20 */ /* 0x000fe20008410000 */
[----:B------:R-:W-:Y:S02]  /*13a10*/  IMAD R32, R162, -0xb0, R5 ;  /* 0xffffff50a2207824 */ /* 0x000fe400078e0205 */
[----:B------:R-:W-:Y:S01]  /*13a20*/  FMUL.FTZ R63, R33, UR6 ;  /* 0x00000006213f7c20 */ /* 0x000fe20008410000 */
[----:B------:R-:W-:Y:S02]  /*13a30*/  IMAD.MOV.U32 R5, RZ, RZ, 0x40000040 ;  /* 0x40000040ff057424 */ /* 0x000fe400078e00ff */
[----:B------:R-:W-:Y:S01]  /*13a40*/  FMUL.FTZ R54, R35, UR6 ;  /* 0x0000000623367c20 */ /* 0x000fe20008410000 */
[----:B------:R-:W-:Y:S01]  /*13a50*/  FMUL.FTZ R46, R37, UR6 ;  /* 0x00000006252e7c20 */ /* 0x000fe20008410000 */
[----:B------:R-:W-:Y:S01]  /*13a60*/  ISETP.GT.AND P3, PT, R32, 0x1, PT ;  /* 0x000000012000780c */ /* 0x000fe20003f64270 */
[----:B------:R-:W-:Y:S01]  /*13a70*/  FMUL.FTZ R95, R34, UR6 ;  /* 0x00000006225f7c20 */ /* 0x000fe20008410000 */
[C---:B------:R-:W-:Y:S01]  /*13a80*/  ISETP.GT.AND P5, PT, R32.reuse, 0x9, PT ;  /* 0x000000092000780c */ /* 0x040fe20003fa4270 */
[----:B------:R-:W-:Y:S01]  /*13a90*/  FMUL.FTZ R34, R39, UR6 ;  /* 0x0000000627227c20 */ /* 0x000fe20008410000 */
[----:B------:R-:W-:Y:S01]  /*13aa0*/  ISETP.GT.AND P2, PT, R32, RZ, PT ;  /* 0x000000ff2000720c */ /* 0x000fe20003f44270 */
[----:B------:R-:W-:Y:S01]  /*13ab0*/  WARPGROUP.ARRIVE ;  /* 0x00000000000079c5 */ /* 0x000fe20000000000 */
[----:B------:R-:W-:Y:S01]  /*13ac0*/  FSEL R4, R13, -INF , P3 ;  /* 0xff8000000d047808 */ /* 0x000fe20001800000 */
[----:B------:R-:W-:Y:S01]  /*13ad0*/  FMUL.FTZ R52, R36, UR6 ;  /* 0x0000000624347c20 */ /* 0x000fe20008410000 */
[----:B-1----:R-:W-:Y:S01]  /*13ae0*/  FSEL R13, R112, -INF , P5 ;  /* 0xff800000700d7808 */ /* 0x002fe20002800000 */
[----:B------:R-:W1:Y:S01]  /*13af0*/  MUFU.TANH R60, R60 ;  /* 0x0000003c003c7308 */ /* 0x000e620000002400 */
[----:B------:R-:W-:Y:S01]  /*13b00*/  FSEL R45, R12, -INF , P5 ;  /* 0xff8000000c2d7808 */ /* 0x000fe20002800000 */
[----:B------:R-:W-:Y:S01]  /*13b10*/  FMUL.FTZ R38, R38, UR6 ;  /* 0x0000000626267c20 */ /* 0x000fe20008410000 */
[----:B------:R-:W-:-:S02]  /*13b20*/  ISETP.GT.AND P5, PT, R32, 0x19, PT ;  /* 0x000000192000780c */ /* 0x000fc40003fa4270 */
[----:B------:R-:W-:Y:S02]  /*13b30*/  ISETP.GT.AND P4, PT, R32, 0x8, PT ;  /* 0x000000082000780c */ /* 0x000fe40003f84270 */
[----:B--2---:R-:W-:Y:S01]  /*13b40*/  FSEL R33, R15, -INF , P2 ;  /* 0xff8000000f217808 */ /* 0x004fe20001000000 */
[----:B------:R-:W-:Y:S01]  /*13b50*/  MUFU.TANH R12, R55 ;  /* 0x00000037000c7308 */ /* 0x000fe20000002400 */
[----:B---3--:R-:W-:Y:S02]  /*13b60*/  FSEL R103, R10, -INF , P5 ;  /* 0xff8000000a677808 */ /* 0x008fe40002800000 */
[----:B------:R-:W-:Y:S02]  /*13b70*/  FSEL R41, R14, -INF , P4 ;  /* 0xff8000000e297808 */ /* 0x000fe40002000000 */
[----:B------:R-:W-:Y:S02]  /*13b80*/  FMNMX.FTZ R10, R33, R4, !PT ;  /* 0x00000004210a7209 */ /* 0x000fe40007810000 */
[----:B------:R-:W-:Y:S01]  /*13b90*/  R2UR UR23, R5 ;  /* 0x00000000051772ca */ /* 0x000fe200000e0000 */
[----:B------:R-:W2:Y:S01]  /*13ba0*/  MUFU.TANH R36, R59 ;  /* 0x0000003b00247308 */ /* 0x000ea20000002400 */
[----:B------:R-:W-:-:S02]  /*13bb0*/  FSEL R5, R120, -INF , P2 ;  /* 0xff80000078057808 */ /* 0x000fc40001000000 */
[C---:B------:R-:W-:Y:S02]  /*13bc0*/  ISETP.GT.AND P2, PT, R32.reuse, 0x10, PT ;  /* 0x000000102000780c */ /* 0x040fe40003f44270 */
[----:B------:R-:W-:Y:S02]  /*13bd0*/  FMNMX.FTZ R10, R41, R10, !PT ;  /* 0x0000000a290a7209 */ /* 0x000fe40007810000 */
[----:B------:R-:W-:Y:S01]  /*13be0*/  FSEL R113, R113, -INF , P3 ;  /* 0xff80000071717808 */ /* 0x000fe20001800000 */
[----:B------:R-:W-:Y:S01]  /*13bf0*/  MUFU.TANH R169, R63 ;  /* 0x0000003f00a97308 */ /* 0x000fe20000002400 */
[----:B------:R-:W-:Y:S02]  /*13c00*/  ISETP.GT.AND P3, PT, R32, 0x11, PT ;  /* 0x000000112000780c */ /* 0x000fe40003f64270 */
[----:B----4-:R-:W-:Y:S01]  /*13c10*/  FSEL R47, R20, -INF , P2 ;  /* 0xff800000142f7808 */ /* 0x010fe20001000000 */
[----:B------:R-:W-:Y:S01]  /*13c20*/  HGMMA.64x16x16.F32 R24, gdesc[UR20], R24, gsb0 ;  /* 0x00200000141879f0 */ /* 0x000fe20008000818 */
[----:B------:R-:W-:-:S02]  /*13c30*/  FMNMX.FTZ R14, R45, R10, !PT ;  /* 0x0000000a2d0e7209 */ /* 0x000fc40007810000 */
[----:B0-----:R-:W-:Y:S01]  /*13c40*/  FSEL R7, R114, -INF , P4 ;  /* 0xff80000072077808 */ /* 0x001fe20002000000 */
[----:B------:R-:W-:Y:S01]  /*13c50*/  MUFU.TANH R10, R61 ;  /* 0x0000003d000a7308 */ /* 0x000fe20000002400 */
[----:B------:R-:W-:Y:S02]  /*13c60*/  ISETP.GT.AND P4, PT, R32, 0x18, PT ;  /* 0x000000182000780c */ /* 0x000fe40003f84270 */
[----:B------:R-:W-:Y:S02]  /*13c70*/  FSEL R51, R11, -INF , P3 ;  /* 0xff8000000b337808 */ /* 0x000fe40001800000 */
[----:B------:R-:W-:Y:S02]  /*13c80*/  FMNMX.FTZ R14, R47, R14, !PT ;  /* 0x0000000e2f0e7209 */ /* 0x000fe40007810000 */
[----:B------:R-:W-:Y:S01]  /*13c90*/  FSEL R101, R82, -INF , P4 ;  /* 0xff80000052657808 */ /* 0x000fe20002000000 */
[----:B------:R-:W0:Y:S01]  /*13ca0*/  MUFU.TANH R159, R159 ;  /* 0x0000009f009f7308 */ /* 0x000e220000002400 */
[----:B------:R-:W-:Y:S01]  /*13cb0*/  FMNMX.FTZ R14, R51, R14, !PT ;  /* 0x0000000e330e7209 */ /* 0x000fe20007810000 */
[----:B------:R-:W-:Y:S01]  /*13cc0*/  IMAD.MOV.U32 R82, RZ, RZ, R87 ;  /* 0x000000ffff527224 */ /* 0x000fe200078e0057 */
[----:B------:R-:W-:-:S02]  /*13cd0*/  FSEL R15, R106, -INF , P2 ;  /* 0xff8000006a0f7808 */ /* 0x000fc40001000000 */
[C---:B------:R-:W-:Y:S02]  /*13ce0*/  ISETP.GT.AND P2, PT, R32.reuse, 0x20, PT ;  /* 0x000000202000780c */ /* 0x040fe40003f44270 */
[----:B------:R-:W-:Y:S01]  /*13cf0*/  FMNMX.FTZ R14, R101, R14, !PT ;  /* 0x0000000e650e7209 */ /* 0x000fe20007810000 */
[----:B------:R-:W3:Y:S01]  /*13d00*/  MUFU.TANH R79, R79 ;  /* 0x0000004f004f7308 */ /* 0x000ee20000002400 */
[----:B------:R-:W-:Y:S02]  /*13d10*/  FSEL R105, R105, -INF , P3 ;  /* 0xff80000069697808 */ /* 0x000fe40001800000 */
[----:B------:R-:W-:Y:S02]  /*13d20*/  ISETP.GT.AND P3, PT, R32, 0x21, PT ;  /* 0x000000212000780c */ /* 0x000fe40003f64270 */
[----:B------:R-:W-:Y:S02]  /*13d30*/  FSEL R109, R21, -INF , P2 ;  /* 0xff800000156d7808 */ /* 0x000fe40001000000 */
[----:B------:R-:W-:Y:S01]  /*13d40*/  FMNMX.FTZ R14, R103, R14, !PT ;  /* 0x0000000e670e7209 */ /* 0x000fe20007810000 */
[----:B------:R-:W4:Y:S01]  /*13d50*/  MUFU.TANH R161, R161 ;  /* 0x000000a100a17308 */ /* 0x000f220000002400 */
[----:B------:R-:W-:-:S02]  /*13d60*/  FSEL R107, R107, -INF , P4 ;  /* 0xff8000006b6b7808 */ /* 0x000fc40002000000 */
[----:B------:R-:W-:Y:S02]  /*13d70*/  ISETP.GT.AND P4, PT, R32, 0x28, PT ;  /* 0x000000282000780c */ /* 0x000fe40003f84270 */
[----:B------:R-:W-:Y:S02]  /*13d80*/  FSEL R111, R9, -INF , P3 ;  /* 0xff800000096f7808 */ /* 0x000fe40001800000 */
[----:B------:R-:W-:Y:S01]  /*13d90*/  FMNMX.FTZ R14, R109, R14, !PT ;  /* 0x0000000e6d0e7209 */ /* 0x000fe20007810000 */
[----:B------:R-:W4:Y:S01]  /*13da0*/  MUFU.TANH R163, R163 ;  /* 0x000000a300a37308 */ /* 0x000f220000002400 */
[----:B------:R-:W-:Y:S02]  /*13db0*/  FSEL R11, R104, -INF , P5 ;  /* 0xff800000680b7808 */ /* 0x000fe40002800000 */
[----:B------:R-:W-:Y:S02]  /*13dc0*/  ISETP.GT.AND P5, PT, R32, 0x29, PT ;  /* 0x000000292000780c */ /* 0x000fe40003fa4270 */
[----:B------:R-:W-:-:S02]  /*13dd0*/  FSEL R115, R81, -INF , P4 ;  /* 0xff80000051737808 */ /* 0x000fc40002000000 */
[----:B------:R-:W-:Y:S01]  /*13de0*/  FMNMX.FTZ R14, R111, R14, !PT ;  /* 0x0000000e6f0e7209 */ /* 0x000fe20007810000 */
[----:B------:R1:W4:Y:S01]  /*13df0*/  MUFU.TANH R81, R43 ;  /* 0x0000002b00517308 */ /* 0x0003220000002400 */
[----:B------:R-:W-:Y:S02]  /*13e00*/  FSEL R97, R97, -INF , P2 ;  /* 0xff80000061617808 */ /* 0x000fe40001000000 */
[----:B------:R-:W-:Y:S02]  /*13e10*/  ISETP.GT.AND P2, PT, R32, 0x30, PT ;  /* 0x000000302000780c */ /* 0x000fe40003f44270 */
[----:B------:R-:W-:Y:S02]  /*13e20*/  FSEL R117, R3, -INF , P5 ;  /* 0xff80000003757808 */ /* 0x000fe40002800000 */
[----:B------:R-:W-:Y:S01]  /*13e30*/  FMNMX.FTZ R14, R115, R14, !PT ;  /* 0x0000000e730e7209 */ /* 0x000fe20007810000 */
[----:B------:R-:W4:Y:S01]  /*13e40*/  MUFU.TANH R100, R100 ;  /* 0x0000006400647308 */ /* 0x000f220000002400 */
[----:B------:R-:W-:Y:S01]  /*13e50*/  FSEL R85, R85, -INF , P3 ;  /* 0xff80000055557808 */ /* 0x000fe20001800000 */
[----:B------:R-:W-:-:S02]  /*13e60*/  WARPGROUP.DEPBAR.LE gsb0, 0x0 ;  /* 0x00008000000079c5 */ /* 0x000fc40000010000 */
[----:B------:R-:W-:Y:S01]  /*13e70*/  ISETP.GT.AND P3, PT, R32, 0x31, PT ;  /* 0x000000312000780c */ /* 0x000fe20003f64270 */
[----:B------:R-:W-:Y:S01]  /*13e80*/  FMUL.FTZ R24, R24, UR6 ;  /* 0x0000000618187c20 */ /* 0x000fe20008410000 */
[----:B------:R-:W-:Y:S01]  /*13e90*/  FSEL R119, R83, -INF , P2 ;  /* 0xff80000053777808 */ /* 0x000fe20001000000 */
[----:B------:R-:W-:Y:S01]  /*13ea0*/  FMUL.FTZ R28, R28, UR6 ;  /* 0x000000061c1c7c20 */ /* 0x000fe20008410000 */
[----:B------:R-:W-:Y:S01]  /*13eb0*/  FMNMX.FTZ R14, R117, R14, !PT ;  /* 0x0000000e750e7209 */ /* 0x000fe20007810000 */
[----:B------:R-:W4:Y:S01]  /*13ec0*/  MUFU.TANH R98, R98 ;  /* 0x0000006200627308 */ /* 0x000f220000002400 */
[----:B------:R-:W-:Y:S02]  /*13ed0*/  FSEL R9, R96, -INF , P4 ;  /* 0xff80000060097808 */ /* 0x000fe40002000000 */
[----:B------:R-:W-:Y:S02]  /*13ee0*/  ISETP.GT.AND P4, PT, R32, 0x38, PT ;  /* 0x000000382000780c */ /* 0x000fe40003f84270 */
[----:B------:R-:W-:Y:S01]  /*13ef0*/  FSEL R121, R8, -INF , P3 ;  /* 0xff80000008797808 */ /* 0x000fe20001800000 */
[----:B------:R-:W-:Y:S01]  /*13f00*/  FMUL.FTZ R8, R29, UR6 ;  /* 0x000000061d087c20 */ /* 0x000fe20008410000 */
[----:B------:R-:W-:Y:S01]  /*13f10*/  FMNMX.FTZ R14, R119, R14, !PT ;  /* 0x0000000e770e7209 */ /* 0x000fe20007810000 */
[----:B------:R-:W4:Y:S01]  /*13f20*/  MUFU.TANH R83, R99 ;  /* 0x0000006300537308 */ /* 0x000f220000002400 */
[----:B------:R-:W-:Y:S01]  /*13f30*/  FSEL R21, R86, -INF , P5 ;  /* 0xff80000056157808 */ /* 0x000fe20002800000 */
[----:B------:R-:W-:Y:S01]  /*13f40*/  IMAD.MOV.U32 R86, RZ, RZ, R87 ;  /* 0x000000ffff567224 */ /* 0x000fe200078e0057 */
[----:B------:R-:W-:-:S02]  /*13f50*/  ISETP.GT.AND P5, PT, R32, 0x39, PT ;  /* 0x000000392000780c */ /* 0x000fc40003fa4270 */
[----:B------:R-:W-:Y:S02]  /*13f60*/  FSEL R123, R80, -INF , P4 ;  /* 0xff800000507b7808 */ /* 0x000fe40002000000 */
[----:B------:R-:W-:Y:S01]  /*13f70*/  FMNMX.FTZ R14, R121, R14, !PT ;  /* 0x0000000e790e7209 */ /* 0x000fe20007810000 */
[----:B------:R-:W4:Y:S01]  /*13f80*/  MUFU.TANH R52, R52 ;  /* 0x0000003400347308 */ /* 0x000f220000002400 */
[----:B------:R-:W-:Y:S02]  /*13f90*/  FSEL R3, R90, -INF , P2 ;  /* 0xff8000005a037808 */ /* 0x000fe40001000000 */
[----:B------:R-:W-:Y:S02]  /*13fa0*/  ISETP.GT.AND P2, PT, R32, 0x40, PT ;  /* 0x000000402000780c */ /* 0x000fe40003f44270 */
[----:B------:R-:W-:Y:S02]  /*13fb0*/  FSEL R125, R84, -INF , P5 ;  /* 0xff800000547d7808 */ /* 0x000fe40002800000 */
[----:B------:R-:W-:Y:S01]  /*13fc0*/  FMNMX.FTZ R14, R123, R14, !PT ;  /* 0x0000000e7b0e7209 */ /* 0x000fe20007810000 */
[----:B------:R-:W4:Y:S01]  /*13fd0*/  MUFU.TANH R95, R95 ;  /* 0x0000005f005f7308 */ /* 0x000f220000002400 */
[----:B------:R-:W-:-:S02]  /*13fe0*/  FSEL R35, R88, -INF , P3 ;  /* 0xff80000058237808 */ /* 0x000fc40001800000 */
[C---:B------:R-:W-:Y:S02]  /*13ff0*/  ISETP.GT.AND P3, PT, R32.reuse, 0x41, PT ;  /* 0x000000412000780c */ /* 0x040fe40003f64270 */
[----:B------:R-:W-:Y:S02]  /*14000*/  FSEL R127, R89, -INF , P2 ;  /* 0xff800000597f7808 */ /* 0x000fe40001000000 */
[----:B------:R-:W-:Y:S01]  /*14010*/  FMNMX.FTZ R14, R125, R14, !PT ;  /* 0x0000000e7d0e7209 */ /* 0x000fe20007810000 */
[----:B------:R-:W4:Y:S01]  /*14020*/  MUFU.TANH R46, R46 ;  /* 0x0000002e002e7308 */ /* 0x000f220000002400 */
[----:B------:R-:W-:Y:S02]  /*14030*/  FSEL R93, R93, -INF , P4 ;  /* 0xff8000005d5d7808 */ /* 0x000fe40002000000 */
[----:B------:R-:W-:Y:S02]  /*14040*/  ISETP.GT.AND P4, PT, R32, 0x48, PT ;  /* 0x000000482000780c */ /* 0x000fe40003f84270 */
[----:B------:R-:W-:-:S02]  /*14050*/  FSEL R129, R72, -INF , P3 ;  /* 0xff80000048817808 */ /* 0x000fc40001800000 */
        /* <DEDUP_REMOVED lines=8> */
[----:B------:R-:W-:Y:S02]  /*140e0*/  ISETP.GT.AND P2, PT, R32, 0x50, PT ;  /* 0x000000502000780c */ /* 0x000fe40003f44270 */
[----:B------:R-:W-:Y:S01]  /*140f0*/  FSEL R133, R74, -INF , P5 ;  /* 0xff8000004a857808 */ /* 0x000fe20002800000 */
[----:B------:R-:W-:Y:S01]  /*14100*/  IMAD.MOV.U32 R74, RZ, RZ, R87 ;  /* 0x000000ffff4a7224 */ /* 0x000fe200078e0057 */
[----:B------:R-:W-:Y:S01]  /*14110*/  FMNMX.FTZ R14, R131, R14, !PT ;  /* 0x0000000e830e7209 */ /* 0x000fe20007810000 */
[----:B------:R-:W4:Y:S01]  /*14120*/  MUFU.TANH R38, R38 ;  /* 0x0000002600267308 */ /* 0x000f220000002400 */
[----:B-1----:R-:W-:Y:S02]  /*14130*/  FSEL R43, R92, -INF , P3 ;  /* 0xff8000005c2b7808 */ /* 0x002fe40001800000 */
[----:B------:R-:W-:Y:S02]  /*14140*/  ISETP.GT.AND P3, PT, R32, 0x51, PT ;  /* 0x000000512000780c */ /* 0x000fe40003f64270 */
[----:B------:R-:W-:-:S02]  /*14150*/  FSEL R135, R75, -INF , P2 ;  /* 0xff8000004b877808 */ /* 0x000fc40001000000 */
[----:B------:R-:W-:Y:S01]  /*14160*/  FMNMX.FTZ R14, R133, R14, !PT ;  /* 0x0000000e850e7209 */ /* 0x000fe20007810000 */
[----:B------:R-:W-:Y:S01]  /*14170*/  MUFU.TANH R34, R34 ;  /* 0x0000002200227308 */ /* 0x000fe20000002400 */
        /* <DEDUP_REMOVED lines=8> */
[----:B------:R-:W-:Y:S01]  /*14200*/  FSEL R139, R66, -INF , P4 ;  /* 0xff800000428b7808 */ /* 0x000fe20002000000 */
[----:B------:R-:W-:Y:S01]  /*14210*/  IMAD.MOV.U32 R66, RZ, RZ, R87 ;  /* 0x000000ffff427224 */ /* 0x000fe200078e0057 */
[----:B------:R-:W-:Y:S01]  /*14220*/  FMNMX.FTZ R14, R137, R14, !PT ;  /* 0x0000000e890e7209 */ /* 0x000fe20007810000 */
[----:B------:R-:W-:Y:S01]  /*14230*/  MUFU.TANH R8, R8 ;  /* 0x0000000800087308 */ /* 0x000fe20000002400 */
[----:B------:R-:W-:Y:S02]  /*14240*/  FSEL R77, R77, -INF , P2 ;  /* 0xff8000004d4d7808 */ /* 0x000fe40001000000 */
[----:B------:R-:W-:Y:S02]  /*14250*/  ISETP.GT.AND P2, PT, R32, 0x60, PT ;  /* 0x000000602000780c */ /* 0x000fe40003f44270 */
[----:B------:R-:W-:-:S02]  /*14260*/  FSEL R141, R64, -INF , P5 ;  /* 0xff800000408d7808 */ /* 0x000fc40002800000 */
[----:B------:R-:W-:Y:S02]  /*14270*/  FMNMX.FTZ R14, R139, R14, !PT ;  /* 0x0000000e8b0e7209 */ /* 0x000fe40007810000 */
[----:B------:R-:W-:Y:S02]  /*14280*/  FSEL R67, R67, -INF , P3 ;  /* 0xff80000043437808 */ /* 0x000fe40001800000 */
[----:B------:R-:W-:Y:S02]  /*14290*/  ISETP.GT.AND P3, PT, R32, 0x61, PT ;  /* 0x000000612000780c */ /* 0x000fe40003f64270 */
[----:B------:R-:W-:Y:S02]  /*142a0*/  FSEL R143, R69, -INF , P2 ;  /* 0xff800000458f7808 */ /* 0x000fe40001000000 */
[----:B------:R-:W-:Y:S02]  /*142b0*/  FMNMX.FTZ R14, R141, R14, !PT ;  /* 0x0000000e8d0e7209 */ /* 0x000fe40007810000 */
[----:B------:R-:W-:Y:S01]  /*142c0*/  FSEL R55, R70, -INF , P4 ;  /* 0xff80000046377808 */ /* 0x000fe20002000000 */
[----:B------:R-:W-:Y:S01]  /*142d0*/  IMAD.MOV.U32 R70, RZ, RZ, R87 ;  /* 0x000000ffff467224 */ /* 0x000fe200078e0057 */
[----:B------:R-:W-:-:S02]  /*142e0*/  ISETP.GT.AND P4, PT, R32, 0x68, PT ;  /* 0x000000682000780c */ /* 0x000fc40003f84270 */
[----:B------:R-:W-:Y:S02]  /*142f0*/  FSEL R145, R56, -INF , P3 ;  /* 0xff80000038917808 */ /* 0x000fe40001800000 */
[----:B------:R-:W-:Y:S02]  /*14300*/  FMNMX.FTZ R14, R143, R14, !PT ;  /* 0x0000000e8f0e7209 */ /* 0x000fe40007810000 */
[----:B------:R-:W-:Y:S02]  /*14310*/  FSEL R59, R68, -INF , P5 ;  /* 0xff800000443b7808 */ /* 0x000fe40002800000 */
[----:B------:R-:W-:Y:S02]  /*14320*/  ISETP.GT.AND P5, PT, R32, 0x69, PT ;  /* 0x000000692000780c */ /* 0x000fe40003fa4270 */
[----:B------:R-:W-:Y:S02]  /*14330*/  FSEL R147, R57, -INF , P4 ;  /* 0xff80000039937808 */ /* 0x000fe40002000000 */
[----:B------:R-:W-:-:S02]  /*14340*/  FMNMX.FTZ R14, R145, R14, !PT ;  /* 0x0000000e910e7209 */ /* 0x000fc40007810000 */
[----:B------:R-:W-:Y:S01]  /*14350*/  FSEL R61, R58, -INF , P2 ;  /* 0xff8000003a3d7808 */ /* 0x000fe20001000000 */
[----:B------:R-:W-:Y:S01]  /*14360*/  IMAD.MOV.U32 R58, RZ, RZ, R87 ;  /* 0x000000ffff3a7224 */ /* 0x000fe200078e0057 */
[----:B------:R-:W-:Y:S02]  /*14370*/  ISETP.GT.AND P2, PT, R32, 0x70, PT ;  /* 0x000000702000780c */ /* 0x000fe40003f44270 */
[----:B------:R-:W-:Y:S01]  /*14380*/  FSEL R149, R6, -INF , P5 ;  /* 0xff80000006957808 */ /* 0x000fe20002800000 */
[----:B------:R-:W-:Y:S01]  /*14390*/  FMUL.FTZ R6, R25, UR6 ;  /* 0x0000000619067c20 */ /* 0x000fe20008410000 */
[----:B------:R-:W-:Y:S02]  /*143a0*/  FMNMX.FTZ R14, R147, R14, !PT ;  /* 0x0000000e930e7209 */ /* 0x000fe40007810000 */
[----:B------:R-:W-:Y:S02]  /*143b0*/  FSEL R63, R71, -INF , P3 ;  /* 0xff800000473f7808 */ /* 0x000fe40001800000 */
[----:B------:R-:W-:Y:S01]  /*143c0*/  ISETP.GT.AND P3, PT, R32, 0x71, PT ;  /* 0x000000712000780c */ /* 0x000fe20003f64270 */
[----:B------:R-:W1:Y:S01]  /*143d0*/  MUFU.TANH R6, R6 ;  /* 0x0000000600067308 */ /* 0x000e620000002400 */
[----:B------:R-:W-:-:S02]  /*143e0*/  FSEL R153, R48, -INF , P2 ;  /* 0xff80000030997808 */ /* 0x000fc40001000000 */
[----:B------:R-:W-:Y:S02]  /*143f0*/  FMNMX.FTZ R14, R149, R14, !PT ;  /* 0x0000000e950e7209 */ /* 0x000fe40007810000 */
[----:B------:R-:W-:Y:S01]  /*14400*/  FSEL R65, R62, -INF , P4 ;  /* 0xff8000003e417808 */ /* 0x000fe20002000000 */
[----:B------:R-:W-:Y:S01]  /*14410*/  IMAD.MOV.U32 R62, RZ, RZ, R87 ;  /* 0x000000ffff3e7224 */ /* 0x000fe200078e0057 */
[----:B------:R-:W-:Y:S02]  /*14420*/  ISETP.GT.AND P4, PT, R32, 0x78, PT ;  /* 0x000000782000780c */ /* 0x000fe40003f84270 */
[----:B------:R-:W-:Y:S02]  /*14430*/  FSEL R151, R50, -INF , P3 ;  /* 0xff80000032977808 */ /* 0x000fe40001800000 */
[----:B------:R-:W-:Y:S02]  /*14440*/  FMNMX.FTZ R14, R153, R14, !PT ;  /* 0x0000000e990e7209 */ /* 0x000fe40007810000 */
[----:B------:R-:W-:-:S02]  /*14450*/  FSEL R57, R60, -INF , P5 ;  /* 0xff8000003c397808 */ /* 0x000fc40002800000 */
[----:B------:R-:W-:Y:S02]  /*14460*/  ISETP.GT.AND P5, PT, R32, 0x79, PT ;  /* 0x000000792000780c */ /* 0x000fe40003fa4270 */
[----:B--2--5:R-:W-:Y:S02]  /*14470*/  FSEL R155, R36, -INF , P4 ;  /* 0xff800000249b7808 */ /* 0x024fe40002000000 */
[----:B------:R-:W-:Y:S02]  /*14480*/  FMNMX.FTZ R14, R151, R14, !PT ;  /* 0x0000000e970e7209 */ /* 0x000fe40007810000 */
[----:B------:R-:W-:Y:S02]  /*14490*/  FSEL R69, R40, -INF , P2 ;  /* 0xff80000028457808 */ /* 0x000fe40001000000 */
[----:B------:R-:W-:Y:S02]  /*144a0*/  ISETP.GT.AND P2, PT, R32, 0x80, PT ;  /* 0x000000802000780c */ /* 0x000fe40003f44270 */
[----:B------:R-:W-:-:S02]  /*144b0*/  FSEL R157, R44, -INF , P5 ;  /* 0xff8000002c9d7808 */ /* 0x000fc40002800000 */
[----:B------:R-:W-:Y:S02]  /*144c0*/  FMNMX.FTZ R14, R155, R14, !PT ;  /* 0x0000000e9b0e7209 */ /* 0x000fe40007810000 */
[----:B------:R-:W-:Y:S02]  /*144d0*/  FSEL R71, R42, -INF , P3 ;  /* 0xff8000002a477808 */ /* 0x000fe40001800000 */
[----:B------:R-:W-:Y:S02]  /*144e0*/  ISETP.GT.AND P3, PT, R32, 0x81, PT ;  /* 0x000000812000780c */ /* 0x000fe40003f64270 */
[----:B0-----:R-:W-:Y:S02]  /*144f0*/  FSEL R159, R159, -INF , P2 ;  /* 0xff8000009f9f7808 */ /* 0x001fe40001000000 */
[----:B------:R-:W-:Y:S02]  /*14500*/  FMNMX.FTZ R14, R157, R14, !PT ;  /* 0x0000000e9d0e7209 */ /* 0x000fe40007810000 */
[----:B---3--:R-:W-:-:S02]  /*14510*/  FSEL R73, R79, -INF , P4 ;  /* 0xff8000004f497808 */ /* 0x008fc40002000000 */
[----:B------:R-:W-:Y:S02]  /*14520*/  ISETP.GT.AND P4, PT, R32, 0x88, PT ;  /* 0x000000882000780c */ /* 0x000fe40003f84270 */
[----:B----4-:R-:W-:Y:S02]  /*14530*/  FSEL R161, R161, -INF , P3 ;  /* 0xff800000a1a17808 */ /* 0x010fe40001800000 */
[----:B------:R-:W-:Y:S02]  /*14540*/  FMNMX.FTZ R14, R159, R14, !PT ;  /* 0x0000000e9f0e7209 */ /* 0x000fe40007810000 */
[----:B------:R-:W-:Y:S01]  /*14550*/  FSEL R75, R12, -INF , P5 ;  /* 0xff8000000c4b7808 */ /* 0x000fe20002800000 */
[----:B------:R-:W-:Y:S01]  /*14560*/  FMUL.FTZ R12, R26, UR6 ;  /* 0x000000061a0c7c20 */ /* 0x000fe20008410000 */
[----:B------:R-:W-:Y:S02]  /*14570*/  ISETP.GT.AND P5, PT, R32, 0x89, PT ;  /* 0x000000892000780c */ /* 0x000fe40003fa4270 */
[----:B------:R-:W-:-:S02]  /*14580*/  FSEL R163, R163, -INF , P4 ;  /* 0xff800000a3a37808 */ /* 0x000fc40002000000 */
[----:B------:R-:W-:Y:S01]  /*14590*/  FMNMX.FTZ R14, R161, R14, !PT ;  /* 0x0000000ea10e7209 */ /* 0x000fe20007810000 */
[----:B------:R-:W0:Y:S01]  /*145a0*/  MUFU.TANH R12, R12 ;  /* 0x0000000c000c7308 */ /* 0x000e220000002400 */
[----:B------:R-:W-:Y:S01]  /*145b0*/  FSEL R79, R10, -INF , P2 ;  /* 0xff8000000a4f7808 */ /* 0x000fe20001000000 */
[----:B------:R-:W-:Y:S01]  /*145c0*/  FMUL.FTZ R10, R31, UR6 ;  /* 0x000000061f0a7c20 */ /* 0x000fe20008410000 */
[----:B------:R-:W-:Y:S02]  /*145d0*/  ISETP.GT.AND P2, PT, R32, 0x90, PT ;  /* 0x000000902000780c */ /* 0x000fe40003f44270 */
[----:B------:R-:W-:Y:S02]  /*145e0*/  FSEL R165, R165, -INF , P5 ;  /* 0xff800000a5a57808 */ /* 0x000fe40002800000 */
[----:B------:R-:W-:Y:S01]  /*145f0*/  FMNMX.FTZ R14, R163, R14, !PT ;  /* 0x0000000ea30e7209 */ /* 0x000fe20007810000 */
[----:B------:R-:W-:Y:S01]  /*14600*/  MUFU.TANH R10, R10 ;  /* 0x0000000a000a7308 */ /* 0x000fe20000002400 */
[----:B------:R-:W-:-:S02]  /*14610*/  FSEL R81, R81, -INF , P3 ;  /* 0xff80000051517808 */ /* 0x000fc40001800000 */
[----:B------:R-:W-:Y:S02]  /*14620*/  ISETP.GT.AND P3, PT, R32, 0x91, PT ;  /* 0x000000912000780c */ /* 0x000fe40003f64270 */
[----:B------:R-:W-:Y:S02]  /*14630*/  FSEL R167, R100, -INF , P2 ;  /* 0xff80000064a77808 */ /* 0x000fe40001000000 */
[----:B------:R-:W-:Y:S02]  /*14640*/  FMNMX.FTZ R14, R165, R14, !PT ;  /* 0x0000000ea50e7209 */ /* 0x000fe40007810000 */
        /* <DEDUP_REMOVED lines=8> */
[----:B------:R-:W-:-:S02]  /*146d0*/  FSEL R29, R95, -INF , P2 ;  /* 0xff8000005f1d7808 */ /* 0x000fc40001000000 */
[----:B------:R-:W-:Y:S02]  /*146e0*/  ISETP.GT.AND P2, PT, R32, 0xa0, PT ;  /* 0x000000a02000780c */ /* 0x000fe40003f44270 */
[----:B------:R-:W-:Y:S02]  /*146f0*/  FSEL R173, R46, -INF , P5 ;  /* 0xff8000002ead7808 */ /* 0x000fe40002800000 */
[----:B------:R-:W-:Y:S02]  /*14700*/  FMNMX.FTZ R14, R171, R14, !PT ;  /* 0x0000000eab0e7209 */ /* 0x000fe40007810000 */
[----:B------:R-:W-:Y:S01]  /*14710*/  FSEL R95, R54, -INF , P3 ;  /* 0xff800000365f7808 */ /* 0x000fe20001800000 */
[----:B------:R-:W-:Y:S01]  /*14720*/  IMAD.MOV.U32 R54, RZ, RZ, R87 ;  /* 0x000000ffff367224 */ /* 0x000fe200078e0057 */
[----:B------:R-:W-:Y:S02]  /*14730*/  ISETP.GT.AND P3, PT, R32, 0xa1, PT ;  /* 0x000000a12000780c */ /* 0x000fe40003f64270 */
[----:B------:R-:W-:-:S02]  /*14740*/  FSEL R175, R24, -INF , P2 ;  /* 0xff80000018af7808 */ /* 0x000fc40001000000 */
[----:B------:R-:W-:Y:S02]  /*14750*/  FMNMX.FTZ R14, R173, R14, !PT ;  /* 0x0000000ead0e7209 */ /* 0x000fe40007810000 */
[----:B------:R-:W-:Y:S02]  /*14760*/  FSEL R99, R38, -INF , P4 ;  /* 0xff80000026637808 */ /* 0x000fe40002000000 */
[----:B------:R-:W-:Y:S02]  /*14770*/  ISETP.GT.AND P4, PT, R32, 0xa8, PT ;  /* 0x000000a82000780c */ /* 0x000fe40003f84270 */
[----:B-1----:R-:W-:Y:S02]  /*14780*/  FSEL R177, R6, -INF , P3 ;  /* 0xff80000006b17808 */ /* 0x002fe40001800000 */
[----:B------:R-:W-:Y:S02]  /*14790*/  FMNMX.FTZ R14, R175, R14, !PT ;  /* 0x0000000eaf0e7209 */ /* 0x000fe40007810000 */
[----:B------:R-:W-:-:S02]  /*147a0*/  FSEL R89, R34, -INF , P5 ;  /* 0xff80000022597808 */ /* 0x000fc40002800000 */
[----:B------:R-:W-:Y:S02]  /*147b0*/  ISETP.GT.AND P5, PT, R32, 0xa9, PT ;  /* 0x000000a92000780c */ /* 0x000fe40003fa4270 */
[----:B------:R-:W-:Y:S02]  /*147c0*/  FSEL R181, R28, -INF , P4 ;  /* 0xff8000001cb57808 */ /* 0x000fe40002000000 */
[----:B------:R-:W-:Y:S02]  /*147d0*/  FMNMX.FTZ R14, R177, R14, !PT ;  /* 0x0000000eb10e7209 */ /* 0x000fe40007810000 */
[----:B------:R-:W-:Y:S02]  /*147e0*/  FSEL R179, R8, -INF , P5 ;  /* 0xff80000008b37808 */ /* 0x000fe40002800000 */
[----:B------:R-:W-:Y:S02]  /*147f0*/  FMNMX.FTZ R14, R181, R14, !PT ;  /* 0x0000000eb50e7209 */ /* 0x000fe40007810000 */
[----:B------:R-:W-:-:S02]  /*14800*/  MOV R90, UR7 ;  /* 0x00000007005a7c02 */ /* 0x000fc40008000f00 */
[----:B------:R-:W-:Y:S02]  /*14810*/  FMNMX.FTZ R14, R179, R14, !PT ;  /* 0x0000000eb30e7209 */ /* 0x000fe40007810000 */
[-C--:B------:R-:W-:Y:S02]  /*14820*/  MOV R84, R87.reuse ;  /* 0x0000005700547202 */ /* 0x080fe40000000f00 */
[-C--:B------:R-:W-:Y:S01]  /*14830*/  MOV R80, R87.reuse ;  /* 0x0000005700507202 */ /* 0x080fe20000000f00 */
[----:B------:R-:W1:Y:S01]  /*14840*/  SHFL.BFLY PT, R91, R14, 0x2, 0x1f ;  /* 0x0c401f000e5b7f89 */ /* 0x000e6200000e0000 */
[-C--:B------:R-:W-:Y:S02]  /*14850*/  MOV R76, R87.reuse ;  /* 0x00000057004c7202 */ /* 0x080fe40000000f00 */
[-C--:B------:R-:W-:Y:S02]  /*14860*/  MOV R72, R87.reuse ;  /* 0x0000005700487202 */ /* 0x080fe40000000f00 */
[----:B------:R-:W-:-:S02]  /*14870*/  MOV R68, R87 ;  /* 0x0000005700447202 */ /* 0x000fc40000000f00 */
[-C--:B------:R-:W-:Y:S02]  /*14880*/  MOV R64, R87.reuse ;  /* 0x0000005700407202 */ /* 0x080fe40000000f00 */
[-C--:B------:R-:W-:Y:S02]  /*14890*/  MOV R60, R87.reuse ;  /* 0x00000057003c7202 */ /* 0x080fe40000000f00 */
[----:B------:R-:W-:Y:S02]  /*148a0*/  MOV R56, R87 ;  /* 0x0000005700387202 */ /* 0x000fe40000000f00 */
[----:B-1----:R-:W-:Y:S01]  /*148b0*/  FMNMX.FTZ R8, R14, R91, !PT ;  /* 0x0000005b0e087209 */ /* 0x002fe20007810000 */
[----:B------:R-:W-:-:S04]  /*148c0*/  FMUL.FTZ R14, R27, UR6 ;  /* 0x000000061b0e7c20 */ /* 0x000fc80008410000 */
[----:B------:R-:W1:Y:S02]  /*148d0*/  SHFL.BFLY PT, R91, R8, 0x1, 0x1f ;  /* 0x0c201f00085b7f89 */ /* 0x000e6400000e0000 */
[----:B------:R-:W2:Y:S01]  /*148e0*/  MUFU.TANH R14, R14 ;  /* 0x0000000e000e7308 */ /* 0x000ea20000002400 */
[----:B-1----:R-:W-:Y:S01]  /*148f0*/  FMNMX.FTZ R91, R8, R91, !PT ;  /* 0x0000005b085b7209 */ /* 0x002fe20007810000 */
[----:B------:R-:W-:-:S03]  /*14900*/  FMUL.FTZ R8, R30, UR6 ;  /* 0x000000061e087c20 */ /* 0x000fc60008410000 */
[C---:B------:R-:W-:Y:S01]  /*14910*/  FSETP.NEU.FTZ.AND P6, PT, R91.reuse, -INF , PT ;  /* 0xff8000005b00780b */ /* 0x040fe20003fdd000 */
[----:B------:R-:W-:Y:S02]  /*14920*/  FMUL.FTZ R6, R91, R90 ;  /* 0x0000005a5b067220 */ /* 0x000fe40000410000 */
[----:B------:R-:W1:Y:S03]  /*14930*/  MUFU.TANH R8, R8 ;  /* 0x0000000800087308 */ /* 0x000e660000002400 */
[----:B------:R-:W-:-:S05]  /*14940*/  FSEL R6, R6, RZ, P6 ;  /* 0x000000ff06067208 */ /* 0x000fca0003000000 */
[-CC-:B------:R-:W-:Y:S01]  /*14950*/  FFMA.FTZ R27, R4, R90.reuse, -R6.reuse ;  /* 0x0000005a041b7223 */ /* 0x180fe20000010806 */
[----:B------:R-:W-:Y:S01]  /*14960*/  FMNMX.FTZ R4, R5, R113, !PT ;  /* 0x0000007105047209 */ /* 0x000fe20007810000 */
[-CC-:B------:R-:W-:Y:S01]  /*14970*/  FFMA.FTZ R182, R101, R90.reuse, -R6.reuse ;  /* 0x0000005a65b67223 */ /* 0x180fe20000010806 */
[-CC-:B------:R-:W-:Y:S01]  /*14980*/  FFMA.FTZ R101, R125, R90.reuse, -R6.reuse ;  /* 0x0000005a7d657223 */ /* 0x180fe20000010806 */
[----:B0-----:R-:W-:Y:S01]  /*14990*/  FSEL R125, R12, -INF , P2 ;  /* 0xff8000000c7d7808 */ /* 0x001fe20001000000 */
[--C-:B------:R-:W-:Y:S01]  /*149a0*/  FFMA.FTZ R178, R41, R90, -R6.reuse ;  /* 0x0000005a29b27223 */ /* 0x100fe20000010806 */
[----:B------:R-:W-:Y:S01]  /*149b0*/  FMNMX.FTZ R4, R7, R4, !PT ;  /* 0x0000000407047209 */ /* 0x000fe20007810000 */
[-CC-:B------:R-:W-:Y:S01]  /*149c0*/  FFMA.FTZ R41, R103, R90.reuse, -R6.reuse ;  /* 0x0000005a67297223 */ /* 0x180fe20000010806 */
[-CC-:B------:R-:W-:Y:S01]  /*149d0*/  FFMA.FTZ R103, R129, R90.reuse, -R6.reuse ;  /* 0x0000005a81677223 */ /* 0x180fe20000010806 */
[----:B--2---:R-:W-:Y:S01]  /*149e0*/  FSEL R129, R14, -INF , P3 ;  /* 0xff8000000e817808 */ /* 0x004fe20001800000 */
        /* <DEDUP_REMOVED lines=39> */
[----:B------:R-:W2:Y:S01]  /*14c60*/  MUFU.EX2 R31, R31 ;  /* 0x0000001f001f7308 */ /* 0x000ea20000000800 */
[--C-:B------:R-:W-:Y:S01]  /*14c70*/  FFMA.FTZ R121, R151, R90, -R6.reuse ;  /* 0x0000005a97797223 */ /* 0x100fe20000010806 */
[----:B------:R-:W-:Y:S01]  /*14c80*/  FMNMX.FTZ R4, R35, R4, !PT ;  /* 0x0000000423047209 */ /* 0x000fe20007810000 */
[-CC-:B------:R-:W-:Y:S01]  /*14c90*/  FFMA.FTZ R206, R155, R90.reuse, -R6.reuse ;  /* 0x0000005a9bce7223 */ /* 0x180fe20000010806 */
[-CC-:B------:R-:W-:Y:S01]  /*14ca0*/  FFMA.FTZ R123, R157, R90.reuse, -R6.reuse ;  /* 0x0000005a9d7b7223 */ /* 0x180fe20000010806 */
[--C-:B------:R-:W-:Y:S01]  /*14cb0*/  FFMA.FTZ R208, R159, R90, -R6.reuse ;  /* 0x0000005a9fd07223 */ /* 0x100fe20000010806 */
[----:B------:R-:W-:Y:S01]  /*14cc0*/  FMNMX.FTZ R4, R93, R4, !PT ;  /* 0x000000045d047209 */ /* 0x000fe20007810000 */
[-CC-:B------:R-:W-:Y:S01]  /*14cd0*/  FFMA.FTZ R127, R161, R90.reuse, -R6.reuse ;  /* 0x0000005aa17f7223 */ /* 0x180fe20000010806 */
[----:B------:R-:W3:Y:S01]  /*14ce0*/  MUFU.EX2 R180, R180 ;  /* 0x000000b400b47308 */ /* 0x000ee20000000800 */
[--C-:B------:R-:W-:Y:S01]  /*14cf0*/  FFMA.FTZ R210, R163, R90, -R6.reuse ;  /* 0x0000005aa3d27223 */ /* 0x100fe20000010806 */
[----:B------:R-:W-:Y:S01]  /*14d00*/  FMNMX.FTZ R4, R37, R4, !PT ;  /* 0x0000000425047209 */ /* 0x000fe20007810000 */
[-CC-:B------:R-:W-:Y:S01]  /*14d10*/  FFMA.FTZ R131, R165, R90.reuse, -R6.reuse ;  /* 0x0000005aa5837223 */ /* 0x180fe20000010806 */
[-CC-:B------:R-:W-:Y:S01]  /*14d20*/  FFMA.FTZ R212, R167, R90.reuse, -R6.reuse ;  /* 0x0000005aa7d47223 */ /* 0x180fe20000010806 */
[--C-:B------:R-:W-:Y:S01]  /*14d30*/  FFMA.FTZ R214, R171, R90, -R6.reuse ;  /* 0x0000005aabd67223 */ /* 0x100fe20000010806 */
[----:B------:R-:W-:Y:S01]  /*14d40*/  FMNMX.FTZ R4, R39, R4, !PT ;  /* 0x0000000427047209 */ /* 0x000fe20007810000 */
[-CC-:B------:R-:W-:Y:S01]  /*14d50*/  FFMA.FTZ R139, R173, R90.reuse, -R6.reuse ;  /* 0x0000005aad8b7223 */ /* 0x180fe20000010806 */
[----:B------:R-:W4:Y:S01]  /*14d60*/  MUFU.EX2 R33, R33 ;  /* 0x0000002100217308 */ /* 0x000f220000000800 */
[--C-:B------:R-:W-:Y:S01]  /*14d70*/  FFMA.FTZ R216, R175, R90, -R6.reuse ;  /* 0x0000005aafd87223 */ /* 0x100fe20000010806 */
[----:B------:R-:W-:Y:S01]  /*14d80*/  FMNMX.FTZ R4, R43, R4, !PT ;  /* 0x000000042b047209 */ /* 0x000fe20007810000 */
[----:B------:R-:W-:-:S03]  /*14d90*/  FFMA.FTZ R218, R181, R90, -R6 ;  /* 0x0000005ab5da7223 */ /* 0x000fc60000010806 */
[----:B------:R-:W-:Y:S02]  /*14da0*/  FMNMX.FTZ R4, R49, R4, !PT ;  /* 0x0000000431047209 */ /* 0x000fe40007810000 */
[----:B------:R-:W4:Y:S02]  /*14db0*/  MUFU.EX2 R182, R182 ;  /* 0x000000b600b67308 */ /* 0x000f240000000800 */
[----:B------:R-:W-:-:S04]  /*14dc0*/  FMNMX.FTZ R4, R53, R4, !PT ;  /* 0x0000000435047209 */ /* 0x000fc80007810000 */
[----:B------:R-:W-:Y:S02]  /*14dd0*/  FMNMX.FTZ R4, R77, R4, !PT ;  /* 0x000000044d047209 */ /* 0x000fe40007810000 */
[----:B------:R-:W4:Y:S02]  /*14de0*/  MUFU.EX2 R41, R41 ;  /* 0x0000002900297308 */ /* 0x000f240000000800 */
[----:B------:R-:W-:-:S04]  /*14df0*/  FMNMX.FTZ R4, R67, R4, !PT ;  /* 0x0000000443047209 */ /* 0x000fc80007810000 */
[----:B------:R-:W-:Y:S02]  /*14e00*/  FMNMX.FTZ R4, R55, R4, !PT ;  /* 0x0000000437047209 */ /* 0x000fe40007810000 */
[----:B------:R-:W4:Y:S02]  /*14e10*/  MUFU.EX2 R184, R184 ;  /* 0x000000b800b87308 */ /* 0x000f240000000800 */
        /* <DEDUP_REMOVED lines=30> */
[----:B------:R-:W-:-:S05]  /*15000*/  FMNMX.FTZ R4, R135, R4, !PT ;  /* 0x0000000487047209 */ /* 0x000fca0007810000 */
[----:B------:R-:W0:Y:S01]  /*15010*/  SHFL.BFLY PT, R137, R4, 0x2, 0x1f ;  /* 0x0c401f0004897f89 */ /* 0x000e2200000e0000 */
[----:B------:R-:W-:Y:S08]  /*15020*/  MUFU.EX2 R109, R109 ;  /* 0x0000006d006d7308 */ /* 0x000ff00000000800 */
[----:B------:R-:W-:Y:S08]  /*15030*/  MUFU.EX2 R196, R196 ;  /* 0x000000c400c47308 */ /* 0x000ff00000000800 */
[----:B------:R-:W-:Y:S01]  /*15040*/  MUFU.EX2 R111, R111 ;  /* 0x0000006f006f7308 */ /* 0x000fe20000000800 */
[----:B0-----:R-:W-:Y:S01]  /*15050*/  FMNMX.FTZ R8, R4, R137, !PT ;  /* 0x0000008904087209 */ /* 0x001fe20007810000 */
[-CC-:B------:R-:W-:Y:S01]  /*15060*/  FFMA.FTZ R4, R177, R90.reuse, -R6.reuse ;  /* 0x0000005ab1047223 */ /* 0x180fe20000010806 */
[----:B------:R-:W-:-:S05]  /*15070*/  FFMA.FTZ R137, R169, R90, -R6 ;  /* 0x0000005aa9897223 */ /* 0x000fca0000010806 */
[----:B------:R-:W-:Y:S01]  /*15080*/  MUFU.EX2 R198, R198 ;  /* 0x000000c600c67308 */ /* 0x000fe20000000800 */
[----:B------:R-:W0:Y:S07]  /*15090*/  SHFL.BFLY PT, R141, R8, 0x1, 0x1f ;  /* 0x0c201f00088d7f89 */ /* 0x000e2e00000e0000 */
[----:B------:R-:W-:Y:S08]  /*150a0*/  MUFU.EX2 R115, R115 ;  /* 0x0000007300737308 */ /* 0x000ff00000000800 */
[----:B------:R-:W-:Y:S08]  /*150b0*/  MUFU.EX2 R200, R200 ;  /* 0x000000c800c87308 */ /* 0x000ff00000000800 */
[----:B------:R-:W-:Y:S01]  /*150c0*/  MUFU.EX2 R117, R117 ;  /* 0x0000007500757308 */ /* 0x000fe20000000800 */
[----:B0-----:R-:W-:-:S04]  /*150d0*/  FMNMX.FTZ R92, R8, R141, !PT ;  /* 0x0000008d085c7209 */ /* 0x001fc80007810000 */
[C---:B------:R-:W-:Y:S01]  /*150e0*/  FSETP.NEU.FTZ.AND P2, PT, R92.reuse, -INF , PT ;  /* 0xff8000005c00780b */ /* 0x040fe20003f5d000 */
[----:B------:R-:W-:Y:S02]  /*150f0*/  FMUL.FTZ R26, R92, R90 ;  /* 0x0000005a5c1a7220 */ /* 0x000fe40000410000 */
[----:B------:R-:W-:Y:S03]  /*15100*/  MUFU.EX2 R141, R4 ;  /* 0x00000004008d7308 */ /* 0x000fe60000000800 */
[----:B------:R-:W-:Y:S02]  /*15110*/  FSEL R26, R26, RZ, P2 ;  /* 0x000000ff1a1a7208 */ /* 0x000fe40001000000 */
[----:B------:R-:W-:-:S03]  /*15120*/  ISETP.GE.AND P2, PT, R160, 0xb1, PT ;  /* 0x000000b1a000780c */ /* 0x000fc60003f46270 */
[----:B------:R-:W-:Y:S01]  /*15130*/  MUFU.EX2 R202, R202 ;  /* 0x000000ca00ca7308 */ /* 0x000fe20000000800 */
[-CC-:B------:R-:W-:Y:S01]  /*15140*/  FFMA.FTZ R189, R3, R90.reuse, -R26.reuse ;  /* 0x0000005a03bd7223 */ /* 0x180fe2000001081a */
[----:B------:R-:W-:Y:S01]  /*15150*/  FADD.FTZ R3, R176, R27 ;  /* 0x0000001bb0037221 */ /* 0x000fe20000010000 */
[-CC-:B------:R-:W-:Y:S01]  /*15160*/  FFMA.FTZ R177, R5, R90.reuse, -R26.reuse ;  /* 0x0000005a05b17223 */ /* 0x180fe2000001081a */
[-CC-:B------:R-:W-:Y:S01]  /*15170*/  FFMA.FTZ R113, R113, R90.reuse, -R26.reuse ;  /* 0x0000005a71717223 */ /* 0x180fe2000001081a */
[-CC-:B------:R-:W-:Y:S01]  /*15180*/  FFMA.FTZ R179, R7, R90.reuse, -R26.reuse ;  /* 0x0000005a07b37223 */ /* 0x180fe2000001081a */
[----:B-1----:R-:W-:Y:S01]  /*15190*/  FADD.FTZ R34, R178, R3 ;  /* 0x00000003b2227221 */ /* 0x002fe20000010000 */
[-CC-:B------:R-:W-:Y:S01]  /*151a0*/  FFMA.FTZ R6, R13, R90.reuse, -R26.reuse ;  /* 0x0000005a0d067223 */ /* 0x180fe2000001081a */
[----:B------:R-:W-:Y:S01]  /*151b0*/  MUFU.EX2 R4, R113 ;  /* 0x0000007100047308 */ /* 0x000fe20000000800 */
[-C--:B------:R-:W-:Y:S01]  /*151c0*/  FFMA.FTZ R181, R15, R90.reuse, -R26 ;  /* 0x0000005a0fb57223 */ /* 0x080fe2000001081a */
[----:B--2---:R-:W-:Y:S01]  /*151d0*/  FADD.FTZ R3, R31, R34 ;  /* 0x000000221f037221 */ /* 0x004fe20000010000 */
[-CC-:B------:R-:W-:Y:S01]  /*151e0*/  FFMA.FTZ R8, R105, R90.reuse, -R26.reuse ;  /* 0x0000005a69087223 */ /* 0x180fe2000001081a */
[-CC-:B------:R-:W-:Y:S01]  /*151f0*/  FFMA.FTZ R183, R107, R90.reuse, -R26.reuse ;  /* 0x0000005a6bb77223 */ /* 0x180fe2000001081a */
[-CC-:B------:R-:W-:Y:S01]  /*15200*/  FFMA.FTZ R10, R11, R90.reuse, -R26.reuse ;  /* 0x0000005a0b0a7223 */ /* 0x180fe2000001081a */
[----:B---3--:R-:W-:Y:S01]  /*15210*/  FADD.FTZ R34, R180, R3 ;  /* 0x00000003b4227221 */ /* 0x008fe20000010000 */
[-CC-:B------:R-:W-:Y:S01]  /*15220*/  FFMA.FTZ R185, R97, R90.reuse, -R26.reuse ;  /* 0x0000005a61b97223 */ /* 0x180fe2000001081a */
[----:B------:R-:W0:Y:S01]  /*15230*/  MUFU.EX2 R177, R177 ;  /* 0x000000b100b17308 */ /* 0x000e220000000800 */
[-C--:B------:R-:W-:Y:S01]  /*15240*/  FFMA.FTZ R12, R85, R90.reuse, -R26 ;  /* 0x0000005a550c7223 */ /* 0x080fe2000001081a */
[----:B----4-:R-:W-:Y:S01]  /*15250*/  FADD.FTZ R3, R33, R34 ;  /* 0x0000002221037221 */ /* 0x010fe20000010000 */
        /* <DEDUP_REMOVED lines=11> */
[----:B------:R-:W-:Y:S01]  /*15310*/  FADD.FTZ R36, R184, R3 ;  /* 0x00000003b8247221 */ /* 0x000fe20000010000 */
[-C--:B------:R-:W-:Y:S01]  /*15320*/  FFMA.FTZ R30, R53, R90.reuse, -R26 ;  /* 0x0000005a351e7223 */ /* 0x080fe2000001081a */
[----:B------:R-:W2:Y:S01]  /*15330*/  MUFU.EX2 R6, R6 ;  /* 0x0000000600067308 */ /* 0x000ea20000000800 */
[----:B0-----:R-:W-:Y:S01]  /*15340*/  FADD.FTZ R38, R177, R4 ;  /* 0x00000004b1267221 */ /* 0x001fe20000010000 */
[----:B------:R-:W-:Y:S01]  /*15350*/  FADD.FTZ R5, R45, R36 ;  /* 0x000000242d057221 */ /* 0x000fe20000010000 */
[-CC-:B------:R-:W-:Y:S01]  /*15360*/  FFMA.FTZ R197, R77, R90.reuse, -R26.reuse ;  /* 0x0000005a4dc57223 */ /* 0x180fe2000001081a */
[-CC-:B------:R-:W-:Y:S01]  /*15370*/  FFMA.FTZ R32, R67, R90.reuse, -R26.reuse ;  /* 0x0000005a43207223 */ /* 0x180fe2000001081a */
[-CC-:B------:R-:W-:Y:S01]  /*15380*/  FFMA.FTZ R199, R55, R90.reuse, -R26.reuse ;  /* 0x0000005a37c77223 */ /* 0x180fe2000001081a */
[----:B------:R-:W-:Y:S01]  /*15390*/  FADD.FTZ R40, R186, R5 ;  /* 0x00000005ba287221 */ /* 0x000fe20000010000 */
[-C--:B------:R-:W-:Y:S01]  /*153a0*/  FFMA.FTZ R34, R59, R90.reuse, -R26 ;  /* 0x0000005a3b227223 */ /* 0x080fe2000001081a */
[----:B------:R-:W0:Y:S01]  /*153b0*/  MUFU.EX2 R181, R181 ;  /* 0x000000b500b57308 */ /* 0x000e220000000800 */
[----:B-1----:R-:W-:Y:S01]  /*153c0*/  FADD.FTZ R3, R179, R38 ;  /* 0x00000026b3037221 */ /* 0x002fe20000010000 */
[----:B------:R-:W-:Y:S01]  /*153d0*/  FADD.FTZ R5, R47, R40 ;  /* 0x000000282f057221 */ /* 0x000fe20000010000 */
        /* <DEDUP_REMOVED lines=15> */
[----:B------:R-:W-:Y:S01]  /*154d0*/  FADD.FTZ R38, R188, R5 ;  /* 0x00000005bc267221 */ /* 0x000fe20000010000 */
[-CC-:B------:R-:W-:Y:S01]  /*154e0*/  FFMA.FTZ R99, R99, R90.reuse, -R26.reuse ;  /* 0x0000005a63637223 */ /* 0x180fe2000001081a */
[-CC-:B------:R-:W-:Y:S01]  /*154f0*/  FFMA.FTZ R89, R89, R90.reuse, -R26.reuse ;  /* 0x0000005a59597223 */ /* 0x180fe2000001081a */
[-C--:B------:R-:W-:Y:S01]  /*15500*/  FFMA.FTZ R125, R125, R90.reuse, -R26 ;  /* 0x0000005a7d7d7223 */ /* 0x080fe2000001081a */
[----:B------:R-:W-:Y:S01]  /*15510*/  FADD.FTZ R5, R51, R38 ;  /* 0x0000002633057221 */ /* 0x000fe20000010000 */
[-CC-:B------:R-:W-:Y:S01]  /*15520*/  FFMA.FTZ R38, R57, R90.reuse, -R26.reuse ;  /* 0x0000005a39267223 */ /* 0x180fe2000001081a */
[----:B------:R-:W0:Y:S01]  /*15530*/  MUFU.EX2 R10, R10 ;  /* 0x0000000a000a7308 */ /* 0x000e220000000800 */
[----:B-1----:R-:W-:Y:S01]  /*15540*/  FADD.FTZ R40, R8, R3 ;  /* 0x0000000308287221 */ /* 0x002fe20000010000 */
[----:B------:R-:W-:Y:S01]  /*15550*/  FADD.FTZ R42, R190, R5 ;  /* 0x00000005be2a7221 */ /* 0x000fe20000010000 */
[-CC-:B------:R-:W-:Y:S01]  /*15560*/  FFMA.FTZ R129, R129, R90.reuse, -R26.reuse ;  /* 0x0000005a81817223 */ /* 0x180fe2000001081a */
[-CC-:B------:R-:W-:Y:S01]  /*15570*/  FFMA.FTZ R133, R133, R90.reuse, -R26.reuse ;  /* 0x0000005a85857223 */ /* 0x180fe2000001081a */
[----:B------:R-:W-:Y:S01]  /*15580*/  FFMA.FTZ R135, R135, R90, -R26 ;  /* 0x0000005a87877223 */ /* 0x000fe2000001081a */
[----:B------:R-:W-:Y:S01]  /*15590*/  FADD.FTZ R5, R101, R42 ;  /* 0x0000002a65057221 */ /* 0x000fe20000010000 */
[----:B------:R-:W-:Y:S01]  /*155a0*/  F2FP.F16.F32.PACK_AB R177, R4, R177 ;  /* 0x000000b104b1723e */ /* 0x000fe200000000ff */
[----:B------:R-:W1:Y:S01]  /*155b0*/  MUFU.EX2 R185, R185 ;  /* 0x000000b900b97308 */ /* 0x000e620000000800 */
[----:B--2---:R-:W-:Y:S01]  /*155c0*/  FADD.FTZ R3, R183, R40 ;  /* 0x00000028b7037221 */ /* 0x004fe20000010000 */
[----:B------:R-:W-:Y:S01]  /*155d0*/  FADD.FTZ R42, R192, R5 ;  /* 0x00000005c02a7221 */ /* 0x000fe20000010000 */
[----:B------:R-:W-:Y:S01]  /*155e0*/  F2FP.F16.F32.PACK_AB R179, R6, R179 ;  /* 0x000000b306b3723e */ /* 0x000fe200000000ff */
[--C-:B------:R-:W-:Y:S01]  /*155f0*/  IMAD.MOV.U32 R85, RZ, RZ, R87.reuse ;  /* 0x000000ffff557224 */ /* 0x100fe200078e0057 */
[----:B------:R-:W-:Y:S01]  /*15600*/  F2FP.F16.F32.PACK_AB R176, R27, R176 ;  /* 0x000000b01bb0723e */ /* 0x000fe200000000ff */
[----:B------:R-:W-:Y:S01]  /*15610*/  IMAD.MOV.U32 R79, RZ, RZ, R87 ;  /* 0x000000ffff4f7224 */ /* 0x000fe200078e0057 */
[----:B------:R-:W-:Y:S01]  /*15620*/  F2FP.F16.F32.PACK_AB R178, R31, R178 ;  /* 0x000000b21fb2723e */ /* 0x000fe200000000ff */
[----:B------:R-:W2:Y:S01]  /*15630*/  MUFU.EX2 R12, R12 ;  /* 0x0000000c000c7308 */ /* 0x000ea20000000800 */
[----:B0-----:R-:W-:Y:S01]  /*15640*/  FADD.FTZ R40, R10, R3 ;  /* 0x000000030a287221 */ /* 0x001fe20000010000 */
[----:B------:R-:W-:Y:S01]  /*15650*/  F2FP.F16.F32.PACK_AB R180, R33, R180 ;  /* 0x000000b421b4723e */ /* 0x000fe200000000ff */
[--C-:B------:R-:W-:Y:S01]  /*15660*/  IMAD.MOV.U32 R77, RZ, RZ, R87.reuse ;  /* 0x000000ffff4d7224 */ /* 0x100fe200078e0057 */
[----:B------:R-:W-:Y:S01]  /*15670*/  F2FP.F16.F32.PACK_AB R182, R41, R182 ;  /* 0x000000b629b6723e */ /* 0x000fe200000000ff */
[--C-:B------:R-:W-:Y:S01]  /*15680*/  IMAD.MOV.U32 R73, RZ, RZ, R87.reuse ;  /* 0x000000ffff497224 */ /* 0x100fe200078e0057 */
[----:B------:R-:W-:Y:S01]  /*15690*/  F2FP.F16.F32.PACK_AB R184, R45, R184 ;  /* 0x000000b82db8723e */ /* 0x000fe200000000ff */
[--C-:B------:R-:W-:Y:S01]  /*156a0*/  IMAD.MOV.U32 R69, RZ, RZ, R87.reuse ;  /* 0x000000ffff457224 */ /* 0x100fe200078e0057 */
[----:B------:R-:W0:Y:S01]  /*156b0*/  MUFU.EX2 R187, R187 ;  /* 0x000000bb00bb7308 */ /* 0x000e220000000800 */
        /* <DEDUP_REMOVED lines=9> */
[C---:B------:R-:W-:Y:S01]  /*15750*/  FADD.FTZ R3, R103.reuse, R42 ;  /* 0x0000002a67037221 */ /* 0x040fe20000010000 */
[----:B------:R-:W-:Y:S01]  /*15760*/  F2FP.F16.F32.PACK_AB R185, R12, R185 ;  /* 0x000000b90cb9723e */ /* 0x000fe200000000ff */
[----:B------:R-:W-:Y:S01]  /*15770*/  IMAD.MOV.U32 R61, RZ, RZ, R87 ;  /* 0x000000ffff3d7224 */ /* 0x000fe200078e0057 */
[----:B------:R-:W-:Y:S01]  /*15780*/  F2FP.F16.F32.PACK_AB R192, R103, R192 ;  /* 0x000000c067c0723e */ /* 0x000fe200000000ff */
[----:B------:R-:W-:Y:S01]  /*15790*/  FADD.FTZ R42, R194, R3 ;  /* 0x00000003c22a7221 */ /* 0x000fe20000010000 */
[----:B------:R-:W-:Y:S01]  /*157a0*/  @!P1 PRMT R3, RZ, 0x654, R0 ;  /* 0x00000654ff039816 */ /* 0x000fe20000000000 */
[----:B------:R-:W2:Y:S01]  /*157b0*/  MUFU.EX2 R189, R189 ;  /* 0x000000bd00bd7308 */ /* 0x000ea20000000800 */
[----:B0-----:R-:W-:Y:S01]  /*157c0*/  FADD.FTZ R5, R187, R40 ;  /* 0x00000028bb057221 */ /* 0x001fe20000010000 */
[C---:B------:R-:W-:Y:S01]  /*157d0*/  F2FP.F16.F32.PACK_AB R194, R109.reuse, R194 ;  /* 0x000000c26dc2723e */ /* 0x040fe200000000ff */
[----:B------:R2:W-:Y:S01]  /*157e0*/  @!P1 SYNCS.ARRIVE.TRANS64.RED.A1T0 RZ, [R3+URZ], RZ ;  /* 0x000000ff03ff99a7 */ /* 0x0005e2000810043f */
[----:B------:R-:W-:Y:S01]  /*157f0*/  F2FP.F16.F32.PACK_AB R181, R8, R181 ;  /* 0x000000b508b5723e */ /* 0x000fe200000000ff */
[--C-:B------:R-:W-:Y:S01]  /*15800*/  IMAD.MOV.U32 R59, RZ, RZ, R87.reuse ;  /* 0x000000ffff3b7224 */ /* 0x100fe200078e0057 */
[----:B------:R-:W-:Y:S01]  /*15810*/  F2FP.F16.F32.PACK_AB R183, R10, R183 ;  /* 0x000000b70ab7723e */ /* 0x000fe200000000ff */
[----:B------:R-:W-:Y:S01]  /*15820*/  IMAD.MOV.U32 R57, RZ, RZ, R87 ;  /* 0x000000ffff397224 */ /* 0x000fe200078e0057 */
[----:B------:R-:W0:Y:S01]  /*15830*/  MUFU.EX2 R20, R20 ;  /* 0x0000001400147308 */ /* 0x000e220000000800 */
[C---:B-1----:R-:W-:Y:S01]  /*15840*/  FADD.FTZ R40, R14.reuse, R5 ;  /* 0x000000050e287221 */ /* 0x042fe20000010000 */
[----:B------:R-:W-:Y:S01]  /*15850*/  FADD.FTZ R5, R109, R42 ;  /* 0x0000002a6d057221 */ /* 0x000fe20000010000 */
[----:B------:R-:W-:Y:S01]  /*15860*/  F2FP.F16.F32.PACK_AB R187, R14, R187 ;  /* 0x000000bb0ebb723e */ /* 0x000fe200000000ff */
[----:B------:R-:W-:-:S02]  /*15870*/  IMAD.MOV.U32 R55, RZ, RZ, R87 ;  /* 0x000000ffff377224 */ /* 0x000fc400078e0057 */
[----:B------:R-:W-:Y:S01]  /*15880*/  FADD.FTZ R42, R196, R5 ;  /* 0x00000005c42a7221 */ /* 0x000fe20000010000 */
[----:B------:R-:W-:Y:S01]  /*15890*/  F2FP.F16.F32.PACK_AB R196, R111, R196 ;  /* 0x000000c46fc4723e */ /* 0x000fe200000000ff */
[----:B------:R-:W1:Y:S01]  /*158a0*/  MUFU.EX2 R191, R191 ;  /* 0x000000bf00bf7308 */ /* 0x000e620000000800 */
[----:B--2---:R-:W-:Y:S01]  /*158b0*/  FADD.FTZ R3, R189, R40 ;  /* 0x00000028bd037221 */ /* 0x004fe20000010000 */
[----:B------:R-:W-:Y:S01]  /*158c0*/  FADD.FTZ R5, R111, R42 ;  /* 0x0000002a6f057221 */ /* 0x000fe20000010000 */
[-CC-:B------:R-:W-:Y:S01]  /*158d0*/  FFMA.FTZ R40, R75, R90.reuse, -R26.reuse ;  /* 0x0000005a4b287223 */ /* 0x180fe2000001081a */
[----:B------:R-:W-:Y:S01]  /*158e0*/  FFMA.FTZ R42, R81, R90, -R26 ;  /* 0x0000005a512a7223 */ /* 0x000fe2000001081a */
[----:B------:R-:W-:Y:S02]  /*158f0*/  IMAD.MOV.U32 R81, RZ, RZ, R87 ;  /* 0x000000ffff517224 */ /* 0x000fe400078e0057 */
[----:B------:R-:W-:Y:S01]  /*15900*/  FADD.FTZ R46, R198, R5 ;  /* 0x00000005c62e7221 */ /* 0x000fe20000010000 */
[C---:B------:R-:W-:Y:S01]  /*15910*/  F2FP.F16.F32.PACK_AB R198, R115.reuse, R198 ;  /* 0x000000c673c6723e */ /* 0x040fe200000000ff */
[----:B------:R-:W2:Y:S01]  /*15920*/  MUFU.EX2 R24, R24 ;  /* 0x0000001800187308 */ /* 0x000ea20000000800 */
[C---:B0-----:R-:W-:Y:S01]  /*15930*/  FADD.FTZ R44, R20.reuse, R3 ;  /* 0x00000003142c7221 */ /* 0x041fe20000010000 */
[----:B------:R-:W-:Y:S01]  /*15940*/  FADD.FTZ R5, R115, R46 ;  /* 0x0000002e73057221 */ /* 0x000fe20000010000 */
[----:B------:R-:W-:Y:S01]  /*15950*/  F2FP.F16.F32.PACK_AB R189, R20, R189 ;  /* 0x000000bd14bd723e */ /* 0x000fe200000000ff */
[----:B------:R-:W-:-:S02]  /*15960*/  IMAD.MOV.U32 R75, RZ, RZ, R87 ;  /* 0x000000ffff4b7224 */ /* 0x000fc400078e0057 */
[----:B------:R-:W-:Y:S01]  /*15970*/  FADD.FTZ R46, R200, R5 ;  /* 0x00000005c82e7221 */ /* 0x000fe20000010000 */
[----:B------:R-:W-:Y:S01]  /*15980*/  F2FP.F16.F32.PACK_AB R200, R117, R200 ;  /* 0x000000c875c8723e */ /* 0x000fe200000000ff */
[----:B------:R-:W0:Y:S01]  /*15990*/  MUFU.EX2 R193, R193 ;  /* 0x000000c100c17308 */ /* 0x000e220000000800 */
[----:B-1----:R-:W-:Y:S01]  /*159a0*/  FADD.FTZ R3, R191, R44 ;  /* 0x0000002cbf037221 */ /* 0x002fe20000010000 */
[----:B------:R-:W-:Y:S01]  /*159b0*/  FADD.FTZ R5, R117, R46 ;  /* 0x0000002e75057221 */ /* 0x000fe20000010000 */
[--C-:B------:R-:W-:Y:S02]  /*159c0*/  IMAD.MOV.U32 R53, RZ, RZ, R87.reuse ;  /* 0x000000ffff357224 */ /* 0x100fe400078e0057 */
[----:B------:R-:W-:Y:S02]  /*159d0*/  IMAD.MOV.U32 R51, RZ, RZ, R87 ;  /* 0x000000ffff337224 */ /* 0x000fe400078e0057 */
[----:B------:R-:W-:Y:S01]  /*159e0*/  FADD.FTZ R46, R202, R5 ;  /* 0x00000005ca2e7221 */ /* 0x000fe20000010000 */
[----:B------:R-:W-:Y:S01]  /*159f0*/  IMAD.MOV.U32 R49, RZ, RZ, R87 ;  /* 0x000000ffff317224 */ /* 0x000fe200078e0057 */
[----:B------:R-:W1:Y:S01]  /*15a00*/  MUFU.EX2 R28, R28 ;  /* 0x0000001c001c7308 */ /* 0x000e620000000800 */
[C---:B--2---:R-:W-:Y:S01]  /*15a10*/  FADD.FTZ R44, R24.reuse, R3 ;  /* 0x00000003182c7221 */ /* 0x044fe20000010000 */
[----:B------:R-:W-:Y:S01]  /*15a20*/  F2FP.F16.F32.PACK_AB R191, R24, R191 ;  /* 0x000000bf18bf723e */ /* 0x000fe200000000ff */
[--C-:B------:R-:W-:Y:S01]  /*15a30*/  IMAD.MOV.U32 R47, RZ, RZ, R87.reuse ;  /* 0x000000ffff2f7224 */ /* 0x100fe200078e0057 */
[----:B------:R-:W-:Y:S01]  /*15a40*/  MOV R24, R87 ;  /* 0x0000005700187202 */ /* 0x000fe20000000f00 */
[----:B------:R-:W-:-:S02]  /*15a50*/  IMAD.MOV.U32 R45, RZ, RZ, R87 ;  /* 0x000000ffff2d7224 */ /* 0x000fc400078e0057 */
[--C-:B------:R-:W-:Y:S01]  /*15a60*/  IMAD.MOV.U32 R43, RZ, RZ, R87.reuse ;  /* 0x000000ffff2b7224 */ /* 0x100fe200078e0057 */
[----:B------:R-:W2:Y:S01]  /*15a70*/  MUFU.EX2 R195, R195 ;  /* 0x000000c300c37308 */ /* 0x000ea20000000800 */
[----:B0-----:R-:W-:Y:S01]  /*15a80*/  FADD.FTZ R3, R193, R44 ;  /* 0x0000002cc1037221 */ /* 0x001fe20000010000 */
[--C-:B------:R-:W-:Y:S02]  /*15a90*/  IMAD.MOV.U32 R41, RZ, RZ, R87.reuse ;  /* 0x000000ffff297224 */ /* 0x100fe400078e0057 */
[--C-:B------:R-:W-:Y:S02]  /*15aa0*/  IMAD.MOV.U32 R39, RZ, RZ, R87.reuse ;  /* 0x000000ffff277224 */ /* 0x100fe400078e0057 */
[----:B------:R-:W-:Y:S02]  /*15ab0*/  IMAD.MOV.U32 R37, RZ, RZ, R87 ;  /* 0x000000ffff257224 */ /* 0x000fe400078e0057 */
        /* <DEDUP_REMOVED lines=9> */
[--C-:B------:R-:W-:Y:S02]  /*15b50*/  IMAD.MOV.U32 R27, RZ, RZ, R87.reuse ;  /* 0x000000ffff1b7224 */ /* 0x100fe400078e0057 */
[----:B------:R-:W-:-:S04]  /*15b60*/  IMAD.MOV.U32 R25, RZ, RZ, R87 ;  /* 0x000000ffff197224 */ /* 0x000fc800078e0057 */
[----:B------:R-:W2:Y:S01]  /*15b70*/  MUFU.EX2 R119, R119 ;  /* 0x0000007700777308 */ /* 0x000ea20000000800 */
[C---:B0-----:R-:W-:Y:S01]  /*15b80*/  FADD.FTZ R44, R30.reuse, R3 ;  /* 0x000000031e2c7221 */ /* 0x041fe20000010000 */
[----:B------:R-:W-:Y:S01]  /*15b90*/  F2FP.F16.F32.PACK_AB R195, R30, R195 ;  /* 0x000000c31ec3723e */ /* 0x000fe200000000ff */
[----:B------:R-:W-:-:S05]  /*15ba0*/  IMAD.MOV.U32 R30, RZ, RZ, R87 ;  /* 0x000000ffff1e7224 */ /* 0x000fca00078e0057 */
[----:B------:R-:W0:Y:S01]  /*15bb0*/  MUFU.EX2 R32, R32 ;  /* 0x0000002000207308 */ /* 0x000e220000000800 */
[----:B-1----:R-:W-:-:S07]  /*15bc0*/  FADD.FTZ R3, R197, R44 ;  /* 0x0000002cc5037221 */ /* 0x002fce0000010000 */
[----:B------:R-:W1:Y:S01]  /*15bd0*/  MUFU.EX2 R204, R204 ;  /* 0x000000cc00cc7308 */ /* 0x000e620000000800 */
[C---:B--2---:R-:W-:Y:S01]  /*15be0*/  FADD.FTZ R5, R119.reuse, R46 ;  /* 0x0000002e77057221 */ /* 0x044fe20000010000 */
[----:B------:R-:W-:-:S06]  /*15bf0*/  F2FP.F16.F32.PACK_AB R202, R119, R202 ;  /* 0x000000ca77ca723e */ /* 0x000fcc00000000ff */
[----:B------:R-:W2:Y:S01]  /*15c00*/  MUFU.EX2 R199, R199 ;  /* 0x000000c700c77308 */ /* 0x000ea20000000800 */
[C---:B0-----:R-:W-:Y:S01]  /*15c10*/  FADD.FTZ R26, R32.reuse, R3 ;  /* 0x00000003201a7221 */ /* 0x041fe20000010000 */
[----:B------:R-:W-:Y:S02]  /*15c20*/  F2FP.F16.F32.PACK_AB R197, R32, R197 ;  /* 0x000000c520c5723e */ /* 0x000fe400000000ff */
[----:B------:R-:W-:-:S04]  /*15c30*/  MOV R32, R87 ;  /* 0x0000005700207202 */ /* 0x000fc80000000f00 */
        /* <DEDUP_REMOVED lines=35> */
[----:B------:R1:W3:Y:S01]  /*15e70*/  MUFU.EX2 R0, R71 ;  /* 0x0000004700007308 */ /* 0x0002e20000000800 */
[----:B--2---:R-:W-:-:S07]  /*15e80*/  FADD.FTZ R3, R205, R46 ;  /* 0x0000002ecd037221 */ /* 0x004fce0000010000 */
[----:B------:R-:W2:Y:S01]  /*15e90*/  MUFU.EX2 R212, R212 ;  /* 0x000000d400d47308 */ /* 0x000ea20000000800 */
[C---:B0-----:R-:W-:Y:S01]  /*15ea0*/  FADD.FTZ R5, R131.reuse, R48 ;  /* 0x0000003083057221 */ /* 0x041fe20000010000 */
[----:B------:R-:W-:Y:S01]  /*15eb0*/  F2FP.F16.F32.PACK_AB R210, R131, R210 ;  /* 0x000000d283d2723e */ /* 0x000fe200000000ff */
[----:B-1----:R-:W-:-:S05]  /*15ec0*/  IMAD.MOV.U32 R71, RZ, RZ, R87 ;  /* 0x000000ffff477224 */ /* 0x002fca00078e0057 */
[----:B------:R-:W0:Y:S01]  /*15ed0*/  MUFU.EX2 R207, R207 ;  /* 0x000000cf00cf7308 */ /* 0x000e220000000800 */
[C---:B---3--:R-:W-:Y:S01]  /*15ee0*/  FADD.FTZ R46, R0.reuse, R3 ;  /* 0x00000003002e7221 */ /* 0x048fe20000010000 */
        /* <DEDUP_REMOVED lines=23> */
[----:B------:R0:W3:Y:S01]  /*16060*/  MUFU.EX2 R26, R83 ;  /* 0x00000053001a7308 */ /* 0x0000e20000000800 */
[----:B-1----:R-:W-:Y:S01]  /*16070*/  FADD.FTZ R50, R216, R5 ;  /* 0x00000005d8327221 */ /* 0x002fe20000010000 */
[----:B------:R-:W-:-:S03]  /*16080*/  F2FP.F16.F32.PACK_AB R216, R141, R216 ;  /* 0x000000d88dd8723e */ /* 0x000fc600000000ff */
[----:B------:R-:W-:-:S03]  /*16090*/  FADD.FTZ R5, R141, R50 ;  /* 0x000000328d057221 */ /* 0x000fc60000010000 */
[----:B------:R-:W1:Y:S01]  /*160a0*/  MUFU.EX2 R29, R29 ;  /* 0x0000001d001d7308 */ /* 0x000e620000000800 */
[----:B--2---:R-:W-:Y:S01]  /*160b0*/  FADD.FTZ R3, R211, R48 ;  /* 0x00000030d3037221 */ /* 0x004fe20000010000 */
[----:B0-----:R-:W-:-:S06]  /*160c0*/  IMAD.MOV.U32 R83, RZ, RZ, R87 ;  /* 0x000000ffff537224 */ /* 0x001fcc00078e0057 */
[----:B------:R-:W0:Y:S01]  /*160d0*/  MUFU.EX2 R44, R95 ;  /* 0x0000005f002c7308 */ /* 0x000e220000000800 */
[C---:B---3--:R-:W-:Y:S01]  /*160e0*/  FADD.FTZ R50, R26.reuse, R3 ;  /* 0x000000031a327221 */ /* 0x048fe20000010000 */
[----:B------:R-:W-:Y:S01]  /*160f0*/  F2FP.F16.F32.PACK_AB R211, R26, R211 ;  /* 0x000000d31ad3723e */ /* 0x000fe200000000ff */
[----:B------:R-:W-:-:S05]  /*16100*/  IMAD.MOV.U32 R26, RZ, RZ, R87 ;  /* 0x000000ffff1a7224 */ /* 0x000fca00078e0057 */
[----:B------:R-:W2:Y:S01]  /*16110*/  MUFU.EX2 R99, R99 ;  /* 0x0000006300637308 */ /* 0x000ea20000000800 */
[----:B-1----:R-:W-:Y:S01]  /*16120*/  FADD.FTZ R3, R29, R50 ;  /* 0x000000321d037221 */ /* 0x002fe20000010000 */
[----:B------:R-:W-:-:S06]  /*16130*/  IMAD.MOV.U32 R50, RZ, RZ, R87 ;  /* 0x000000ffff327224 */ /* 0x000fcc00078e0057 */
[----:B------:R-:W1:Y:S01]  /*16140*/  MUFU.EX2 R46, R89 ;  /* 0x00000059002e7308 */ /* 0x000e620000000800 */
[C---:B0-----:R-:W-:Y:S01]  /*16150*/  FADD.FTZ R4, R44.reuse, R3 ;  /* 0x000000032c047221 */ /* 0x041fe20000010000 */
[----:B------:R-:W-:Y:S01]  /*16160*/  F2FP.F16.F32.PACK_AB R213, R44, R29 ;  /* 0x0000001d2cd5723e */ /* 0x000fe200000000ff */
[----:B------:R-:W-:Y:S01]  /*16170*/  IMAD.MOV.U32 R29, RZ, RZ, R87 ;  /* 0x000000ffff1d7224 */ /* 0x000fe200078e0057 */
[----:B------:R-:W-:-:S04]  /*16180*/  MOV R44, R87 ;  /* 0x00000057002c7202 */ /* 0x000fc80000000f00 */
[----:B------:R-:W0:Y:S01]  /*16190*/  MUFU.EX2 R125, R125 ;  /* 0x0000007d007d7308 */ /* 0x000e220000000800 */
[----:B--2---:R-:W-:-:S07]  /*161a0*/  FADD.FTZ R3, R99, R4 ;  /* 0x0000000463037221 */ /* 0x004fce0000010000 */
[----:B------:R-:W2:Y:S01]  /*161b0*/  MUFU.EX2 R48, R129 ;  /* 0x0000008100307308 */ /* 0x000ea20000000800 */
[C---:B-1----:R-:W-:Y:S01]  /*161c0*/  FADD.FTZ R6, R46.reuse, R3 ;  /* 0x000000032e067221 */ /* 0x042fe20000010000 */
[----:B------:R-:W-:Y:S01]  /*161d0*/  F2FP.F16.F32.PACK_AB R215, R46, R99 ;  /* 0x000000632ed7723e */ /* 0x000fe200000000ff */
[----:B------:R-:W-:-:S05]  /*161e0*/  IMAD.MOV.U32 R46, RZ, RZ, R87 ;  /* 0x000000ffff2e7224 */ /* 0x000fca00078e0057 */
[----:B------:R-:W1:Y:S01]  /*161f0*/  MUFU.EX2 R218, R218 ;  /* 0x000000da00da7308 */ /* 0x000e620000000800 */
[----:B0-----:R-:W-:-:S07]  /*16200*/  FADD.FTZ R3, R125, R6 ;  /* 0x000000067d037221 */ /* 0x001fce0000010000 */
[----:B------:R-:W0:Y:S01]  /*16210*/  MUFU.EX2 R133, R133 ;  /* 0x0000008500857308 */ /* 0x000e220000000800 */
[C---:B--2---:R-:W-:Y:S01]  /*16220*/  FADD.FTZ R0, R48.reuse, R3 ;  /* 0x0000000330007221 */ /* 0x044fe20000010000 */
[----:B------:R-:W-:Y:S02]  /*16230*/  F2FP.F16.F32.PACK_AB R217, R48, R125 ;  /* 0x0000007d30d9723e */ /* 0x000fe400000000ff */
[----:B------:R-:W-:-:S04]  /*16240*/  MOV R48, R87 ;  /* 0x0000005700307202 */ /* 0x000fc80000000f00 */
[----:B------:R-:W2:Y:S01]  /*16250*/  MUFU.EX2 R143, R143 ;  /* 0x0000008f008f7308 */ /* 0x000ea20000000800 */
[----:B-1----:R-:W-:-:S07]  /*16260*/  FADD.FTZ R52, R218, R5 ;  /* 0x00000005da347221 */ /* 0x002fce0000010000 */
[----:B------:R-:W1:Y:S01]  /*16270*/  MUFU.EX2 R4, R135 ;  /* 0x0000008700047308 */ /* 0x000e620000000800 */
[----:B0-----:R-:W-:Y:S01]  /*16280*/  FADD.FTZ R3, R133, R0 ;  /* 0x0000000085037221 */ /* 0x001fe20000010000 */
[C---:B--2---:R-:W-:Y:S01]  /*16290*/  FADD.FTZ R15, R143.reuse, R52 ;  /* 0x000000348f0f7221 */ /* 0x044fe20000010000 */
[----:B------:R-:W-:Y:S02]  /*162a0*/  F2FP.F16.F32.PACK_AB R218, R143, R218 ;  /* 0x000000da8fda723e */ /* 0x000fe400000000ff */
[----:B------:R-:W-:Y:S01]  /*162b0*/  MOV R52, R87 ;  /* 0x0000005700347202 */ /* 0x000fe20000000f00 */
[C---:B-1----:R-:W-:Y:S01]  /*162c0*/  FADD.FTZ R12, R4.reuse, R3 ;  /* 0x00000003040c7221 */ /* 0x042fe20000010000 */
[----:B------:R-:W-:Y:S01]  /*162d0*/  F2FP.F16.F32.PACK_AB R219, R4, R133 ;  /* 0x0000008504db723e */ /* 0x000fe200000000ff */
[----:B------:R-:W-:Y:S06]  /*162e0*/  @!P2 BRA `(.L_x_6146) ;  /* 0x000000680014a947 */ /* 0x000fec0003800000 */
[----:B------:R0:W5:Y:S01]  /*162f0*/  LDL.LU R4, [R1+0x4] ;  /* 0x0000040001047983 */ /* 0x0001620000300800 */
[----:B------:R-:W-:Y:S01]  /*16300*/  VIADD R10, R162, 0xfffffffe ;  /* 0xfffffffea20a7836 */ /* 0x000fe20000000000 */
[----:B------:R-:W-:Y:S01]  /*16310*/  MOV R5, R228 ;  /* 0x000000e400057202 */ /* 0x000fe20000000f00 */
        /* <DEDUP_REMOVED lines=33> */
[----:B0-----:R-:W-:-:S07]  /*16530*/  CS2R R24, SRZ ;  /* 0x0000000000187805 */ /* 0x001fce000001ff00 */
.L_x_6156:
[----:B------:R-:W2:Y:S01]  /*16540*/  LDL R6, [R1+0x28] ;  /* 0x0000280001067983 */ /* 0x000ea20000100800 */
[----:B------:R-:W-:Y:S01]  /*16550*/  VIADD R228, R5, 0x1 ;  /* 0x0000000105e47836 */ /* 0x000fe20000000000 */
[----:B------:R-:W-:Y:S05]  /*16560*/  YIELD ;  /* 0x0000000000007946 */ /* 0x000fea0003800000 */
[----:B------:R-:W-:-:S04]  /*16570*/  ISETP.NE.AND P3, PT, R228, 0x2, PT ;  /* 0x00000002e400780c */ /* 0x000fc80003f65270 */
[----:B------:R-:W-:Y:S02]  /*16580*/  SEL R7, RZ, 0x1, P3 ;  /* 0x00000001ff077807 */ /* 0x000fe40001800000 */
[----:B------:R-:W-:Y:S02]  /*16590*/  SEL R228, R228, RZ, P3 ;  /* 0x000000ffe4e47207 */ /* 0x000fe40001800000 */
[----:B-----5:R-:W-:-:S05]  /*165a0*/  LOP3.LUT R7, R4, R7, RZ, 0x3c, !PT ;  /* 0x0000000704077212 */ /* 0x020fca00078e3cff */
[----:B------:R0:W-:Y:S01]  /*165b0*/  STL [R1+0x4], R7 ;  /* 0x0000040701007387 */ /* 0x0001e20000100800 */
[----:B--2---:R-:W-:-:S13]  /*165c0*/  ISETP.NE.AND P2, PT, R6, RZ, PT ;  /* 0x000000ff0600720c */ /* 0x004fda0003f45270 */
[----:B0-----:R-:W-:Y:S05]  /*165d0*/  @P2 BRA `(.L_x_6147) ;  /* 0x0000000000302947 */ /* 0x001fea0003800000 */
[----:B------:R-:W-:Y:S05]  /*165e0*/  @!P0 BRA `(.L_x_6148) ;  /* 0x0000000000048947 */ /* 0x000fea0003800000 */
[----:B------:R-:W-:Y:S01]  /*165f0*/  BPT.TRAP 0x1 ;  /* 0x000000040000795c */ /* 0x000fe20000300000 */
.L_x_6148:
[----:B------:R-:W-:Y:S01]  /*16600*/  IMAD R6, R228, 0x8, R2 ;  /* 0x00000008e4067824 */ /* 0x000fe200078e0202 */
[----:B------:R-:W-:-:S04]  /*16610*/  SHF.L.U32 R7, R7, 0x1f, RZ ;  /* 0x0000001f07077819 */ /* 0x000fc800000006ff */
[----:B------:R0:W1:Y:S01]  /*16620*/  SYNCS.PHASECHK.TRANS64.TRYWAIT P3, [R6+URZ+0x34830], R7 ;  /* 0x03483007060075a7 */ /* 0x000062000806017f */
[----:B------:R-:W-:Y:S05]  /*16630*/  @!P0 BRA `(.L_x_6149) ;  /* 0x0000000000048947 */ /* 0x000fea0003800000 */
[----:B------:R-:W-:Y:S01]  /*16640*/  BPT.TRAP 0x1 ;  /* 0x000000040000795c */ /* 0x000fe20000300000 */
.L_x_6149:
[----:B------:R-:W-:Y:S04]  /*16650*/  BSSY B0, `(.L_x_6147) ;  /* 0x0000004000007945 */ /* 0x000fe80003800000 */
[----:B-1----:R-:W-:Y:S05]  /*16660*/  @P3 BRA `(.L_x_6150) ;  /* 0x0000000000083947 */ /* 0x002fea0003800000 */
[----:B------:R-:W1:Y:S02]  /*16670*/  SYNCS.PHASECHK.TRANS64.TRYWAIT P3, [R6+URZ+0x34830], R7 ;  /* 0x03483007060075a7 */ /* 0x000e64000806017f */
[----:B-1----:R-:W-:Y:S05]  /*16680*/  @!P3 BRA `(.L_x_6151) ;  /* 0x000000f000f8b947 */ /* 0x002fea0003800000 */
.L_x_6150:
[----:B------:R-:W-:Y:S05]  /*16690*/  BSYNC B0 ;  /* 0x0000000000007941 */ /* 0x000fea0003800000 */
.L_x_6147:
[----:B01----:R-:W2:Y:S04]  /*166a0*/  LDL R6, [R1+0x2c] ;  /* 0x00002c0001067983 */ /* 0x003ea80000100800 */
[----:B------:R-:W3:Y:S01]  /*166b0*/  LDL.64 R20, [R1+0x20] ;  /* 0x0000200001147983 */ /* 0x000ee20000100a00 */
[----:B------:R-:W0:Y:S01]  /*166c0*/  S2R R8, SR_TID.X ;  /* 0x0000000000087919 */ /* 0x000e220000002100 */
[----:B------:R-:W-:Y:S05]  /*166d0*/  WARPSYNC.ALL ;  /* 0x0000000000007948 */ /* 0x000fea0003800000 */
[----:B------:R-:W-:Y:S01]  /*166e0*/  IMAD.MOV.U32 R7, RZ, RZ, 0x40000040 ;  /* 0x40000040ff077424 */ /* 0x000fe200078e00ff */
[----:B0-----:R-:W-:-:S05]  /*166f0*/  SHF.R.U32.HI R8, RZ, 0x7, R8 ;  /* 0x00000007ff087819 */ /* 0x001fca0000011608 */
[----:B------:R-:W-:-:S05]  /*16700*/  VIADD R11, R8, 0x8 ;  /* 0x00000008080b7836 */ /* 0x000fca0000000000 */
[----:B------:R0:W-:Y:S01]  /*16710*/  BAR.SYNC.DEFER_BLOCKING R11, 0x100 ;  /* 0x0004000b0000751d */ /* 0x0001e20000010000 */
[----:B------:R-:W-:-:S05]  /*16720*/  R2UR UR55, R7 ;  /* 0x00000000073772ca */ /* 0x000fca00000e0000 */
[----:B------:R-:W-:Y:S01]  /*16730*/  WARPGROUP.ARRIVE ;  /* 0x00000000000079c5 */ /* 0x000fe20000000000 */
[----:B------:R-:W-:Y:S02]  /*16740*/  IMAD.MOV.U32 R89, RZ, RZ, 0x40000040 ;  /* 0x40000040ff597424 */ /* 0x000fe400078e00ff */
[----:B------:R-:W-:-:S03]  /*16750*/  IMAD.MOV.U32 R9, RZ, RZ, 0x40000040 ;  /* 0x40000040ff097424 */ /* 0x000fc600078e00ff */
[----:B------:R-:W-:Y:S02]  /*16760*/  R2UR UR59, R89 ;  /* 0x00000000593b72ca */ /* 0x000fe400000e0000 */
[----:B------:R-:W-:-:S11]  /*16770*/  R2UR UR7, R9 ;  /* 0x00000000090772ca */ /* 0x000fd600000e0000 */
[----:B------:R-:W-:Y:S02]  /*16780*/  MOV R7, UR59 ;  /* 0x0000003b00077c02 */ /* 0x000fe40008000f00 */
[----:B------:R-:W-:Y:S01]  /*16790*/  UMOV UR59, UR7 ;  /* 0x00000007003b7c82 */ /* 0x000fe20008000000 */
[C---:B------:R-:W-:Y:S02]  /*167a0*/  R2UR UR7, R9.reuse ;  /* 0x00000000090772ca */ /* 0x040fe400000e0000 */
[C---:B------:R-:W-:Y:S02]  /*167b0*/  R2UR UR19, R9.reuse ;  /* 0x00000000091372ca */ /* 0x040fe400000e0000 */
[C---:B------:R-:W-:Y:S02]  /*167c0*/  R2UR UR31, R9.reuse ;  /* 0x00000000091f72ca */ /* 0x040fe400000e0000 */
[----:B------:R-:W-:Y:S01]  /*167d0*/  R2UR UR43, R9 ;  /* 0x00000000092b72ca */ /* 0x000fe200000e0000 */
[----:B--2---:R-:W-:Y:S01]  /*167e0*/  IMAD R6, R228, 0xb00, R6 ;  /* 0x00000b00e4067824 */ /* 0x004fe200078e0206 */
[----:B---3--:R-:W-:-:S02]  /*167f0*/  R2UR UR22, R20 ;  /* 0x00000000141672ca */ /* 0x008fc400000e0000 */
[----:B------:R-:W-:Y:S02]  /*16800*/  R2UR UR23, R21 ;  /* 0x00000000151772ca */ /* 0x000fe400000e0000 */
[----:B------:R-:W-:-:S09]  /*16810*/  R2UR UR54, R6 ;  /* 0x00000000063672ca */ /* 0x000fd200000e0000 */
[----:B------:R-:W-:Y:S02]  /*16820*/  UMOV UR52, UR22 ;  /* 0x0000001600347c82 */ /* 0x000fe40008000000 */
[----:B------:R-:W-:Y:S02]  /*16830*/  UMOV UR53, UR23 ;  /* 0x0000001700357c82 */ /* 0x000fe40008000000 */
[----:B------:R-:W-:Y:S01]  /*16840*/  HGMMA.64x16x16.F32 R168, gdesc[UR52], RZ, !UPT, gsb0 ;  /* 0x0020000034a879f0 */ /* 0x000fe2000c0008ff */
[C---:B------:R-:W-:Y:S01]  /*16850*/  VIADD R88, R6.reuse, 0x100 ;  /* 0x0000010006587836 */ /* 0x040fe20000000000 */
[----:B------:R-:W-:-:S04]  /*16860*/  IADD3 R8, R6, 0x80, RZ ;  /* 0x0000008006087810 */ /* 0x000fc80007ffe0ff */
[----:B------:R-:W-:Y:S02]  /*16870*/  R2UR UR58, R88 ;  /* 0x00000000583a72ca */ /* 0x000fe400000e0000 */
[----:B------:R-:W-:Y:S01]  /*16880*/  R2UR UR6, R8 ;  /* 0x00000000080672ca */ /* 0x000fe200000e0000 */
[----:B------:R-:W-:Y:S01]  /*16890*/  UMOV UR56, UR22 ;  /* 0x0000001600387c82 */ /* 0x000fe20008000000 */
[----:B------:R-:W-:-:S09]  /*168a0*/  UMOV UR57, UR23 ;  /* 0x0000001700397c82 */ /* 0x000fd20008000000 */
[----:B0-----:R-:W-:Y:S02]  /*168b0*/  MOV R11, UR58 ;  /* 0x0000003a000b7c02 */ /* 0x001fe40008000f00 */
        /* <DEDUP_REMOVED lines=8> */
[----:B------:R-:W-:-:S04]  /*16940*/  IADD3 R8, R6, 0x180, RZ ;  /* 0x0000018006087810 */ /* 0x000fc80007ffe0ff */
[----:B------:R-:W-:Y:S01]  /*16950*/  R2UR UR6, R8 ;  /* 0x00000000080672ca */ /* 0x000fe200000e0000 */
[----:B------:R-:W-:-:S05]  /*16960*/  VIADD R8, R6, 0x300 ;  /* 0x0000030006087836 */ /* 0x000fca0000000000 */
[----:B------:R-:W-:Y:S02]  /*16970*/  R2UR UR18, R8 ;  /* 0x00000000081272ca */ /* 0x000fe400000e0000 */
[----:B------:R-:W-:Y:S01]  /*16980*/  IADD3 R8, R6, 0x480, RZ ;  /* 0x0000048006087810 */ /* 0x000fe20007ffe0ff */
[----:B------:R-:W-:Y:S02]  /*16990*/  WARPGROUP.DEPBAR.LE gsb0, 0x0 ;  /* 0x00008000000079c5 */ /* 0x000fe40000010000 */
[----:B------:R-:W-:-:S06]  /*169a0*/  WARPGROUP.ARRIVE ;  /* 0x00000000000079c5 */ /* 0x000fcc0000000000 */
[----:B------:R-:W-:Y:S01]  /*169b0*/  HGMMA.64x16x16.F32 R152, gdesc[UR56], RZ, !UPT, gsb0 ;  /* 0x00200000389879f0 */ /* 0x000fe2000c0008ff */
[----:B------:R-:W-:Y:S01]  /*169c0*/  R2UR UR30, R8 ;  /* 0x00000000081e72ca */ /* 0x000fe200000e0000 */
[----:B------:R-:W-:-:S05]  /*169d0*/  VIADD R8, R6, 0x2 ;  /* 0x0000000206087836 */ /* 0x000fca0000000000 */
[----:B------:R-:W-:Y:S01]  /*169e0*/  R2UR UR42, R8 ;  /* 0x00000000082a72ca */ /* 0x000fe200000e0000 */
[----:B------:R-:W-:Y:S01]  /*169f0*/  VIADD R8, R6, 0x182 ;  /* 0x0000018206087836 */ /* 0x000fe20000000000 */
[----:B------:R-:W-:Y:S01]  /*16a00*/  R2UR UR55, R9 ;  /* 0x00000000093772ca */ /* 0x000fe200000e0000 */
[----:B------:R-:W-:-:S03]  /*16a10*/  IMAD.MOV.U32 R9, RZ, RZ, 0x40000040 ;  /* 0x40000040ff097424 */ /* 0x000fc600078e00ff */
[----:B------:R-:W-:Y:S01]  /*16a20*/  R2UR UR54, R8 ;  /* 0x00000000083672ca */ /* 0x000fe200000e0000 */
[----:B------:R-:W-:Y:S01]  /*16a30*/  VIADD R8, R6, 0x282 ;  /* 0x0000028206087836 */ /* 0x000fe20000000000 */
[----:B------:R-:W-:-:S04]  /*16a40*/  R2UR UR59, R9 ;  /* 0x00000000093b72ca */ /* 0x000fc800000e0000 */
[----:B------:R-:W-:Y:S01]  /*16a50*/  R2UR UR58, R8 ;  /* 0x00000000083a72ca */ /* 0x000fe200000e0000 */
[----:B------:R-:W-:Y:S01]  /*16a60*/  UMOV UR56, UR22 ;  /* 0x0000001600387c82 */ /* 0x000fe20008000000 */
[----:B------:R-:W-:-:S07]  /*16a70*/  UMOV UR57, UR23 ;  /* 0x0000001700397c82 */ /* 0x000fce0008000000 */
[----:B------:R-:W-:Y:S01]  /*16a80*/  MOV R7, UR59 ;  /* 0x0000003b00077c02 */ /* 0x000fe20008000f00 */
[----:B------:R-:W-:-:S03]  /*16a90*/  UMOV UR59, UR7 ;  /* 0x00000007003b7c82 */ /* 0x000fc60008000000 */
[----:B------:R-:W-:Y:S01]  /*16aa0*/  MOV R11, UR58 ;  /* 0x0000003a000b7c02 */ /* 0x000fe20008000f00 */
[----:B------:R-:W-:Y:S01]  /*16ab0*/  UMOV UR58, UR6 ;  /* 0x00000006003a7c82 */ /* 0x000fe20008000000 */
[----:B------:R-:W-:Y:S02]  /*16ac0*/  WARPGROUP.DEPBAR.LE gsb0, 0x0 ;  /* 0x00008000000079c5 */ /* 0x000fe40000010000 */
[----:B------:R-:W-:-:S06]  /*16ad0*/  WARPGROUP.ARRIVE ;  /* 0x00000000000079c5 */ /* 0x000fcc0000000000 */
[----:B------:R-:W-:Y:S01]  /*16ae0*/  HGMMA.64x16x16.F32 R144, gdesc[UR56], RZ, !UPT, gsb0 ;  /* 0x00200000389079f0 */ /* 0x000fe2000c0008ff */
        /* <DEDUP_REMOVED lines=8> */
[----:B------:R-:W-:Y:S01]  /*16b70*/  HGMMA.64x16x16.F32 R136, gdesc[UR8], RZ, !UPT, gsb0 ;  /* 0x00200000088879f0 */ /* 0x000fe2000c0008ff */
[----:B------:R-:W-:Y:S01]  /*16b80*/  VIADD R88, R6, 0x280 ;  /* 0x0000028006587836 */ /* 0x000fe20000000000 */
[----:B------:R-:W-:-:S04]  /*16b90*/  R2UR UR15, R89 ;  /* 0x00000000590f72ca */ /* 0x000fc800000e0000 */
[----:B------:R-:W-:Y:S01]  /*16ba0*/  R2UR UR14, R88 ;  /* 0x00000000580e72ca */ /* 0x000fe200000e0000 */
[----:B------:R-:W-:Y:S01]  /*16bb0*/  UMOV UR12, UR22 ;  /* 0x00000016000c7c82 */ /* 0x000fe20008000000 */
[----:B------:R-:W-:Y:S01]  /*16bc0*/  UMOV UR13, UR23 ;  /* 0x00000017000d7c82 */ /* 0x000fe20008000000 */
[----:B------:R-:W-:Y:S02]  /*16bd0*/  WARPGROUP.DEPBAR.LE gsb0, 0x0 ;  /* 0x00008000000079c5 */ /* 0x000fe40000010000 */
[----:B------:R-:W-:-:S08]  /*16be0*/  WARPGROUP.ARRIVE ;  /* 0x00000000000079c5 */ /* 0x000fd00000000000 */
[----:B------:R-:W-:Y:S01]  /*16bf0*/  HGMMA.64x16x16.F32 R128, gdesc[UR12], RZ, !UPT, gsb0 ;  /* 0x002000000c8079f0 */ /* 0x000fe2000c0008ff */
[----:B------:R0:W-:Y:S04]  /*16c00*/  STL.64 [R1+0x98], R2 ;  /* 0x0000980201007387 */ /* 0x0001e80000100a00 */
[----:B0-----:R-:W2:Y:S01]  /*16c10*/  LDL.64 R2, [R1+0x18] ;  /* 0x0000180001027983 */ /* 0x001ea20000100a00 */
[----:B------:R-:W-:Y:S01]  /*16c20*/  UMOV UR16, UR22 ;  /* 0x0000001600107c82 */ /* 0x000fe20008000000 */
[----:B------:R-:W-:Y:S01]  /*16c30*/  UMOV UR17, UR23 ;  /* 0x0000001700117c82 */ /* 0x000fe20008000000 */
[----:B------:R-:W-:Y:S02]  /*16c40*/  WARPGROUP.DEPBAR.LE gsb0, 0x0 ;  /* 0x00008000000079c5 */ /* 0x000fe40000010000 */
[----:B------:R-:W-:-:S06]  /*16c50*/  WARPGROUP.ARRIVE ;  /* 0x00000000000079c5 */ /* 0x000fcc0000000000 */
[----:B------:R-:W-:Y:S01]  /*16c60*/  HGMMA.64x16x16.F32 R120, gdesc[UR16], RZ, !UPT, gsb0 ;  /* 0x00200000107879f0 */ /* 0x000fe2000c0008ff */
[----:B------:R-:W-:Y:S01]  /*16c70*/  VIADD R88, R6, 0x380 ;  /* 0x0000038006587836 */ /* 0x000fe20000000000 */
[----:B------:R-:W-:Y:S02]  /*16c80*/  MOV R233, UR39 ;  /* 0x0000002700e97c02 */ /* 0x000fe40008000f00 */
[----:B------:R-:W-:Y:S02]  /*16c90*/  MOV R232, UR38 ;  /* 0x0000002600e87c02 */ /* 0x000fe40008000f00 */
[----:B------:R-:W-:Y:S02]  /*16ca0*/  R2UR UR38, R88 ;  /* 0x00000000582672ca */ /* 0x000fe400000e0000 */
[----:B------:R-:W-:Y:S02]  /*16cb0*/  R2UR UR39, R89 ;  /* 0x00000000592772ca */ /* 0x000fe400000e0000 */
[----:B------:R-:W-:Y:S01]  /*16cc0*/  MOV R231, UR37 ;  /* 0x0000002500e77c02 */ /* 0x000fe20008000f00 */
[----:B------:R-:W-:Y:S01]  /*16cd0*/  UMOV UR37, UR23 ;  /* 0x0000001700257c82 */ /* 0x000fe20008000000 */
[----:B------:R-:W-:Y:S01]  /*16ce0*/  MOV R230, UR36 ;  /* 0x0000002400e67c02 */ /* 0x000fe20008000f00 */
[----:B------:R-:W-:Y:S01]  /*16cf0*/  UMOV UR36, UR22 ;  /* 0x0000001600247c82 */ /* 0x000fe20008000000 */
[----:B------:R-:W-:-:S02]  /*16d00*/  WARPGROUP.DEPBAR.LE gsb0, 0x0 ;  /* 0x00008000000079c5 */ /* 0x000fc40000010000 */
[----:B------:R-:W-:-:S06]  /*16d10*/  WARPGROUP.ARRIVE ;  /* 0x00000000000079c5 */ /* 0x000fcc0000000000 */
        /* <DEDUP_REMOVED lines=11> */
[----:B------:R-:W-:-:S05]  /*16dd0*/  VIADD R88, R6, 0x500 ;  /* 0x0000050006587836 */ /* 0x000fca0000000000 */
[----:B------:R-:W-:Y:S02]  /*16de0*/  R2UR UR34, R88 ;  /* 0x00000000582272ca */ /* 0x000fe400000e0000 */
[----:B------:R-:W-:Y:S02]  /*16df0*/  IADD3 R88, R6, 0x102, RZ ;  /* 0x0000010206587810 */ /* 0x000fe40007ffe0ff */
[----:B------:R-:W-:Y:S02]  /*16e00*/  R2UR UR35, R89 ;  /* 0x00000000592372ca */ /* 0x000fe400000e0000 */
[----:B------:R-:W-:Y:S01]  /*16e10*/  R2UR UR50, R88 ;  /* 0x00000000583272ca */ /* 0x000fe200000e0000 */
[----:B------:R-:W-:Y:S01]  /*16e20*/  VIADD R88, R6, 0x202 ;  /* 0x0000020206587836 */ /* 0x000fe20000000000 */
[----:B------:R-:W-:Y:S02]  /*16e30*/  WARPGROUP.DEPBAR.LE gsb0, 0x0 ;  /* 0x00008000000079c5 */ /* 0x000fe40000010000 */
[----:B------:R-:W-:-:S06]  /*16e40*/  WARPGROUP.ARRIVE ;  /* 0x00000000000079c5 */ /* 0x000fcc0000000000 */
[----:B------:R-:W-:Y:S01]  /*16e50*/  HGMMA.64x16x16.F32 R96, gdesc[UR28], RZ, !UPT, gsb0 ;  /* 0x002000001c6079f0 */ /* 0x000fe2000c0008ff */
[----:B------:R-:W-:Y:S02]  /*16e60*/  R2UR UR51, R89 ;  /* 0x00000000593372ca */ /* 0x000fe400000e0000 */
[----:B------:R-:W-:Y:S02]  /*16e70*/  MOV R89, 0x40000040 ;  /* 0x4000004000597802 */ /* 0x000fe40000000f00 */
[----:B------:R-:W-:Y:S02]  /*16e80*/  MOV R13, UR4 ;  /* 0x00000004000d7c02 */ /* 0x000fe40008000f00 */
[----:B------:R-:W-:Y:S02]  /*16e90*/  MOV R14, UR5 ;  /* 0x00000005000e7c02 */ /* 0x000fe40008000f00 */
[----:B------:R-:W-:Y:S01]  /*16ea0*/  R2UR UR4, R88 ;  /* 0x00000000580472ca */ /* 0x000fe200000e0000 */
[----:B------:R-:W-:Y:S01]  /*16eb0*/  VIADD R88, R6, 0x302 ;  /* 0x0000030206587836 */ /* 0x000fe20000000000 */
[----:B------:R-:W-:-:S02]  /*16ec0*/  R2UR UR5, R89 ;  /* 0x00000000590572ca */ /* 0x000fc400000e0000 */
[----:B------:R-:W-:Y:S02]  /*16ed0*/  MOV R89, 0x40000040 ;  /* 0x4000004000597802 */ /* 0x000fe40000000f00 */
[----:B------:R-:W-:Y:S01]  /*16ee0*/  R2UR UR6, R88 ;  /* 0x00000000580672ca */ /* 0x000fe200000e0000 */
[C---:B------:R-:W-:Y:S01]  /*16ef0*/  VIADD R88, R6.reuse, 0x402 ;  /* 0x0000040206587836 */ /* 0x040fe20000000000 */
[----:B------:R-:W-:Y:S01]  /*16f00*/  R2UR UR7, R89 ;  /* 0x00000000590772ca */ /* 0x000fe200000e0000 */
[----:B------:R-:W-:Y:S02]  /*16f10*/  IMAD.MOV.U32 R89, RZ, RZ, 0x40000040 ;  /* 0x40000040ff597424 */ /* 0x000fe400078e00ff */
[----:B------:R-:W-:Y:S01]  /*16f20*/  VIADD R90, R6, 0x82 ;  /* 0x00000082065a7836 */ /* 0x000fe20000000000 */
[----:B------:R-:W-:Y:S01]  /*16f30*/  R2UR UR14, R88 ;  /* 0x00000000580e72ca */ /* 0x000fe200000e0000 */
[----:B------:R-:W-:Y:S01]  /*16f40*/  VIADD R88, R6, 0x502 ;  /* 0x0000050206587836 */ /* 0x000fe20000000000 */
[----:B------:R-:W-:Y:S01]  /*16f50*/  R2UR UR15, R89 ;  /* 0x00000000590f72ca */ /* 0x000fe200000e0000 */
[----:B------:R-:W-:Y:S01]  /*16f60*/  IMAD.MOV.U32 R89, RZ, RZ, 0x40000040 ;  /* 0x40000040ff597424 */ /* 0x000fe200078e00ff */
[----:B------:R-:W-:-:S02]  /*16f70*/  R2UR UR46, R90 ;  /* 0x000000005a2e72ca */ /* 0x000fc400000e0000 */
        /* <DEDUP_REMOVED lines=8> */
[----:B------:R-:W-:Y:S02]  /*17000*/  MOV R21, UR21 ;  /* 0x0000001500157c02 */ /* 0x000fe40008000f00 */
[----:B------:R-:W-:Y:S02]  /*17010*/  MOV R20, UR20 ;  /* 0x0000001400147c02 */ /* 0x000fe40008000f00 */
[----:B--2---:R-:W-:Y:S02]  /*17020*/  R2UR UR20, R2 ;  /* 0x00000000021472ca */ /* 0x004fe400000e0000 */
[----:B------:R-:W-:Y:S01]  /*17030*/  R2UR UR21, R3 ;  /* 0x00000000031572ca */ /* 0x000fe200000e0000 */
[----:B------:R-:W-:Y:S01]  /*17040*/  UMOV UR58, UR4 ;  /* 0x00000004003a7c82 */ /* 0x000fe20008000000 */
[----:B------:R-:W-:Y:S01]  /*17050*/  UMOV UR59, UR5 ;  /* 0x00000005003b7c82 */ /* 0x000fe20008000000 */
[----:B------:R-:W2:Y:S08]  /*17060*/  LDL.64 R2, [R1+0x10] ;  /* 0x0000100001027983 */ /* 0x000eb00000100a00 */
[----:B------:R-:W-:-:S02]  /*17070*/  UMOV UR40, UR20 ;  /* 0x0000001400287c82 */ /* 0x000fc40008000000 */
        /* <DEDUP_REMOVED lines=47> */
[----:B------:R-:W-:Y:S01]  /*17370*/  IADD3 R8, R6, 0x482, RZ ;  /* 0x0000048206087810 */ /* 0x000fe20007ffe0ff */
[----:B------:R-:W-:Y:S02]  /*17380*/  WARPGROUP.DEPBAR.LE gsb0, 0x0 ;  /* 0x00008000000079c5 */ /* 0x000fe40000010000 */
[----:B------:R-:W-:-:S06]  /*17390*/  WARPGROUP.ARRIVE ;  /* 0x00000000000079c5 */ /* 0x000fcc0000000000 */
        /* <DEDUP_REMOVED lines=107> */
[----:B------:R-:W-:-:S09]  /*17a50*/  UMOV UR9, UR5 ;  /* 0x0000000500097c82 */ /* 0x000fd20008000000 */
[----:B------:R-:W-:Y:S01]  /*17a60*/  MOV R7, UR10 ;  /* 0x0000000a00077c02 */ /* 0x000fe20008000f00 */
[----:B------:R-:W-:Y:S01]  /*17a70*/  UMOV UR10, UR6 ;  /* 0x00000006000a7c82 */ /* 0x000fe20008000000 */
[----:B------:R-:W-:Y:S01]  /*17a80*/  MOV R11, UR11 ;  /* 0x0000000b000b7c02 */ /* 0x000fe20008000f00 */
        /* <DEDUP_REMOVED lines=119> */
[----:B------:R-:W-:Y:S02]  /*18200*/  R2UR UR7, R9 ;  /* 0x00000000090772ca */ /* 0x000fe400000e0000 */
        /* <DEDUP_REMOVED lines=8> */
[----:B------:R-:W-:Y:S02]  /*18290*/  IADD3 R8, R6, 0x780, RZ ;  /* 0x0000078006087810 */ /* 0x000fe40007ffe0ff */
[----:B------:R-:W-:Y:S02]  /*182a0*/  R2UR UR4, R236 ;  /* 0x00000000ec0472ca */ /* 0x000fe400000e0000 */
[----:B------:R-:W-:Y:S02]  /*182b0*/  R2UR UR5, R237 ;  /* 0x00000000ed0572ca */ /* 0x000fe400000e0000 */
[----:B------:R-:W-:Y:S01]  /*182c0*/  R2UR UR18, R8 ;  /* 0x00000000081272ca */ /* 0x000fe200000e0000 */
[----:B------:R-:W-:Y:S01]  /*182d0*/  VIADD R8, R6, 0x800 ;  /* 0x0000080006087836 */ /* 0x000fe20000000000 */
[----:B------:R-:W-:-:S02]  /*182e0*/  R2UR UR19, R9 ;  /* 0x00000000091372ca */ /* 0x000fc400000e0000 */
[----:B------:R-:W-:Y:S02]  /*182f0*/  MOV R9, 0x40000040 ;  /* 0x4000004000097802 */ /* 0x000fe40000000f00 */
[----:B------:R-:W-:Y:S01]  /*18300*/  R2UR UR38, R8 ;  /* 0x00000000082672ca */ /* 0x000fe200000e0000 */
[----:B------:R-:W-:Y:S01]  /*18310*/  VIADD R8, R6, 0x880 ;  /* 0x0000088006087836 */ /* 0x000fe20000000000 */
[----:B------:R-:W-:Y:S01]  /*18320*/  R2UR UR39, R9 ;  /* 0x00000000092772ca */ /* 0x000fe200000e0000 */
[----:B------:R-:W-:Y:S01]  /*18330*/  IMAD.MOV.U32 R9, RZ, RZ, 0x40000040 ;  /* 0x40000040ff097424 */ /* 0x000fe200078e00ff */
[----:B------:R-:W-:Y:S01]  /*18340*/  UMOV UR56, UR4 ;  /* 0x0000000400387c82 */ /* 0x000fe20008000000 */
[----:B------:R-:W-:Y:S01]  /*18350*/  UMOV UR57, UR5 ;  /* 0x0000000500397c82 */ /* 0x000fe20008000000 */
[----:B------:R-:W-:Y:S02]  /*18360*/  R2UR UR26, R8 ;  /* 0x00000000081a72ca */ /* 0x000fe400000e0000 */
[----:B------:R-:W-:Y:S01]  /*18370*/  R2UR UR27, R9 ;  /* 0x00000000091b72ca */ /* 0x000fe200000e0000 */
[----:B------:R-:W-:Y:S01]  /*18380*/  IMAD.MOV.U32 R9, RZ, RZ, 0x40000040 ;  /* 0x40000040ff097424 */ /* 0x000fe200078e00ff */
[----:B------:R-:W-:Y:S01]  /*18390*/  IADD3 R8, R6, 0x900, RZ ;  /* 0x0000090006087810 */ /* 0x000fe20007ffe0ff */
[----:B------:R-:W-:-:S02]  /*183a0*/  WARPGROUP.DEPBAR.LE gsb0, 0x0 ;  /* 0x00008000000079c5 */ /* 0x000fc40000010000 */
[----:B------:R-:W-:Y:S01]  /*183b0*/  WARPGROUP.ARRIVE ;  /* 0x00000000000079c5 */ /* 0x000fe20000000000 */
[----:B------:R-:W-:Y:S01]  /*183c0*/  R2UR UR30, R8 ;  /* 0x00000000081e72ca */ /* 0x000fe200000e0000 */
[----:B------:R-:W-:-:S04]  /*183d0*/  VIADD R8, R6, 0x980 ;  /* 0x0000098006087836 */ /* 0x000fc80000000000 */
[----:B------:R-:W-:Y:S01]  /*183e0*/  HGMMA.64x16x16.F32 R168, gdesc[UR56], R168, gsb0 ;  /* 0x0020000038a879f0 */ /* 0x000fe200080008a8 */
        /* <DEDUP_REMOVED lines=9> */
[----:B------:R-:W-:-:S04]  /*18480*/  IADD3 R8, R6, 0xa80, RZ ;  /* 0x00000a8006087810 */ /* 0x000fc80007ffe0ff */
        /* <DEDUP_REMOVED lines=16> */
[----:B------:R-:W-:Y:S02]  /*18590*/  R2UR UR58, R8 ;  /* 0x00000000083a72ca */ /* 0x000fe400000e0000 */
[----:B------:R-:W-:Y:S01]  /*185a0*/  R2UR UR59, R9 ;  /* 0x00000000093b72ca */ /* 0x000fe200000e0000 */
[----:B------:R-:W-:Y:S02]  /*185b0*/  WARPGROUP.DEPBAR.LE gsb0, 0x0 ;  /* 0x00008000000079c5 */ /* 0x000fe40000010000 */
[----:B------:R-:W-:Y:S01]  /*185c0*/  WARPGROUP.ARRIVE ;  /* 0x00000000000079c5 */ /* 0x000fe20000000000 */
[----:B------:R-:W-:Y:S01]  /*185d0*/  UMOV UR56, UR4 ;  /* 0x0000000400387c82 */ /* 0x000fe20008000000 */
[----:B------:R-:W-:-:S06]  /*185e0*/  UMOV UR57, UR5 ;  /* 0x0000000500397c82 */ /* 0x000fcc0008000000 */
[----:B------:R-:W-:Y:S01]  /*185f0*/  MOV R7, UR58 ;  /* 0x0000003a00077c02 */ /* 0x000fe20008000f00 */
[----:B------:R-:W-:Y:S01]  /*18600*/  UMOV UR58, UR6 ;  /* 0x00000006003a7c82 */ /* 0x000fe20008000000 */
[----:B------:R-:W-:Y:S01]  /*18610*/  MOV R11, UR59 ;  /* 0x0000003b000b7c02 */ /* 0x000fe20008000f00 */
[----:B------:R-:W-:Y:S02]  /*18620*/  UMOV UR59, UR7 ;  /* 0x00000007003b7c82 */ /* 0x000fe40008000000 */
        /* <DEDUP_REMOVED lines=236> */
[----:B------:R-:W-:Y:S02]  /*194f0*/  R2UR UR21, R21 ;  /* 0x00000000151572ca */ /* 0x000fe400000e0000 */
[----:B------:R-:W-:Y:S02]  /*19500*/  R2UR UR20, R20 ;  /* 0x00000000141472ca */ /* 0x000fe400000e0000 */
[----:B------:R-:W-:Y:S02]  /*19510*/  R2UR UR22, R8 ;  /* 0x00000000081672ca */ /* 0x000fe400000e0000 */
[----:B------:R-:W-:Y:S01]  /*19520*/  R2UR UR23, R9 ;  /* 0x00000000091772ca */ /* 0x000fe200000e0000 */
[----:B------:R-:W-:-:S02]  /*19530*/  WARPGROUP.DEPBAR.LE gsb0, 0x0 ;  /* 0x00008000000079c5 */ /* 0x000fc40000010000 */
        /* <DEDUP_REMOVED lines=93> */
[----:B------:R-:W-:Y:S02]  /*19b10*/  R2UR UR38, R232 ;  /* 0x00000000e82672ca */ /* 0x000fe400000e0000 */
[----:B------:R-:W-:Y:S02]  /*19b20*/  R2UR UR37, R231 ;  /* 0x00000000e72572ca */ /* 0x000fe400000e0000 */
[----:B------:R-:W-:Y:S01]  /*19b30*/  R2UR UR36, R230 ;  /* 0x00000000e62472ca */ /* 0x000fe200000e0000 */
[----:B------:R-:W-:Y:S02]  /*19b40*/  WARPGROUP.DEPBAR.LE gsb0, 0x0 ;  /* 0x00008000000079c5 */ /* 0x000fe40000010000 */
[----:B0-----:R-:W-:-:S12]  /*19b50*/  @P2 BRA `(.L_x_6152) ;  /* 0x0000000000282947 */ /* 0x001fd80003800000 */
[----:B------:R-:W-:Y:S05]  /*19b60*/  @!P0 BRA `(.L_x_6153) ;  /* 0x0000000000048947 */ /* 0x000fea0003800000 */
[----:B------:R-:W-:Y:S01]  /*19b70*/  BPT.TRAP 0x1 ;  /* 0x000000040000795c */ /* 0x000fe20000300000 */
.L_x_6153:
[----:B------:R-:W-:Y:S01]  /*19b80*/  SHF.L.U32 R4, R4, 0x1f, RZ ;  /* 0x0000001f04047819 */ /* 0x000fe200000006ff */
[----:B-----5:R-:W-:-:S04]  /*19b90*/  IMAD R6, R5, 0x8, R2 ;  /* 0x0000000805067824 */ /* 0x020fc800078e0202 */
[----:B------:R0:W1:Y:S01]  /*19ba0*/  SYNCS.PHASECHK.TRANS64.TRYWAIT P2, [R6+URZ+0x34850], R4 ;  /* 0x03485004060075a7 */ /* 0x000062000804017f */
[----:B------:R-:W-:Y:S05]  /*19bb0*/  @!P0 BRA `(.L_x_6154) ;  /* 0x0000000000048947 */ /* 0x000fea0003800000 */
[----:B------:R-:W-:Y:S01]  /*19bc0*/  BPT.TRAP 0x1 ;  /* 0x000000040000795c */ /* 0x000fe20000300000 */
.L_x_6154:
[----:B-1----:R-:W-:Y:S05]  /*19bd0*/  @P2 BRA `(.L_x_6152) ;  /* 0x0000000000082947 */ /* 0x002fea0003800000 */
[----:B------:R-:W1:Y:S02]  /*19be0*/  SYNCS.PHASECHK.TRANS64.TRYWAIT P2, [R6+URZ+0x34850], R4 ;  /* 0x03485004060075a7 */ /* 0x000e64000804017f */
[----:B-1----:R-:W-:Y:S05]  /*19bf0*/  @!P2 BRA `(.L_x_6155) ;  /* 0x000000bc00b0a947 */ /* 0x002fea0003800000 */
.L_x_6152:
[----:B01---5:R-:W-:Y:S01]  /*19c00*/  IADD3 R4, R2, 0x400, RZ ;  /* 0x0000040002047810 */ /* 0x023fe20007ffe0ff */
[----:B------:R-:W-:Y:S01]  /*19c10*/  IMAD.MOV.U32 R7, RZ, RZ, 0x40000040 ;  /* 0x40000040ff077424 */ /* 0x000fe200078e00ff */
[----:B------:R-:W-:Y:S05]  /*19c20*/  WARPSYNC.ALL ;  /* 0x0000000000007948 */ /* 0x000fea0003800000 */
[----:B------:R-:W-:Y:S01]  /*19c30*/  SHF.R.U32.HI R4, RZ, 0x4, R4 ;  /* 0x00000004ff047819 */ /* 0x000fe20000011604 */
[----:B------:R-:W-:Y:S01]  /*19c40*/  WARPGROUP.ARRIVE ;  /* 0x00000000000079c5 */ /* 0x000fe20000000000 */
[----:B------:R-:W-:Y:S01]  /*19c50*/  R2UR UR7, R7 ;  /* 0x00000000070772ca */ /* 0x000fe200000e0000 */
[----:B------:R-:W-:Y:S01]  /*19c60*/  ULDC UR9, c[0x0][0x9d8] ;  /* 0x0002760000097ab9 */ /* 0x000fe20000000800 */
[----:B------:R-:W-:Y:S01]  /*19c70*/  LOP3.LUT R4, R4, 0x3fff, RZ, 0xc0, !PT ;  /* 0x00003fff04047812 */ /* 0x000fe200078ec0ff */
[----:B------:R-:W-:Y:S01]  /*19c80*/  FMUL.FTZ R7, R169, UR9 ;  /* 0x00000009a9077c20 */ /* 0x000fe20008410000 */
[----:B------:R-:W-:Y:S01]  /*19c90*/  MOV R9, 0x40000040 ;  /* 0x4000004000097802 */ /* 0x000fe20000000f00 */
        /* <DEDUP_REMOVED lines=8> */
[----:B------:R-:W-:Y:S01]  /*19d20*/  FMUL.FTZ R161, R162, UR9 ;  /* 0x00000009a2a17c20 */ /* 0x000fe20008410000 */
[----:B------:R-:W-:Y:S01]  /*19d30*/  FMUL.FTZ R162, R163, UR9 ;  /* 0x00000009a3a27c20 */ /* 0x000fe20008410000 */
[C---:B------:R-:W-:Y:S01]  /*19d40*/  VIADD R8, R6.reuse, 0x80 ;  /* 0x0000008006087836 */ /* 0x040fe20000000000 */
[----:B------:R-:W-:Y:S01]  /*19d50*/  R2UR UR6, R6 ;  /* 0x00000000060672ca */ /* 0x000fe200000e0000 */
        /* <DEDUP_REMOVED lines=12> */
[----:B------:R-:W-:Y:S01]  /*19e20*/  HGMMA.64x128x16.F32 R24, R176, gdesc[UR4].tnspB, R24, gsb0 ;  /* 0x41e00004b0187df0 */ /* 0x000fe20008000818 */
[----:B------:R-:W-:Y:S01]  /*19e30*/  R2UR UR6, R8 ;  /* 0x00000000080672ca */ /* 0x000fe200000e0000 */
[----:B------:R-:W-:Y:S01]  /*19e40*/  VIADD R8, R6, 0x100 ;  /* 0x0000010006087836 */ /* 0x000fe20000000000 */
[----:B------:R-:W-:Y:S01]  /*19e50*/  R2UR UR7, R9 ;  /* 0x00000000090772ca */ /* 0x000fe200000e0000 */
[----:B------:R-:W-:Y:S01]  /*19e60*/  IMAD.MOV.U32 R9, RZ, RZ, 0x40000040 ;  /* 0x40000040ff097424 */ /* 0x000fe200078e00ff */
        /* <DEDUP_REMOVED lines=44> */
[----:B------:R-:W-:Y:S01]  /*1a130*/  ULDC UR8, c[0x0][0x988] ;  /* 0x0002620000087ab9 */ /* 0x000fe20000000800 */
        /* <DEDUP_REMOVED lines=47> */
[----:B------:R-:W1:Y:S01]  /*1a430*/  S2R R230, SR_TID.X ;  /* 0x0000000000e67919 */ /* 0x000e620000002100 */
[----:B------:R-:W-:-:S02]  /*1a440*/  ISETP.GT.AND P2, PT, R10, RZ, PT ;  /* 0x000000ff0a00720c */ /* 0x000fc40003f44270 */
[----:B------:R-:W-:Y:S01]  /*1a450*/  IADD3 R10, R10, -0x1, RZ ;  /* 0xffffffff0a0a7810 */ /* 0x000fe20007ffe0ff */
[----:B------:R-:W3:Y:S01]  /*1a460*/  MUFU.TANH R149, R149 ;  /* 0x0000009500957308 */ /* 0x000ee20000002400 */
[----:B--2---:R-:W-:-:S07]  /*1a470*/  FMNMX.FTZ R167, R145, R167, !PT ;  /* 0x000000a791a77209 */ /* 0x004fce0007810000 */
[----:B------:R-:W2:Y:S01]  /*1a480*/  MUFU.TANH R136, R136 ;  /* 0x0000008800887308 */ /* 0x000ea20000002400 */
[----:B0-----:R-:W-:-:S07]  /*1a490*/  FMNMX.FTZ R167, R148, R167, !PT ;  /* 0x000000a794a77209 */ /* 0x001fce0007810000 */
[----:B------:R-:W0:Y:S01]  /*1a4a0*/  MUFU.TANH R137, R137 ;  /* 0x0000008900897308 */ /* 0x000e220000002400 */
[----:B---3--:R-:W-:-:S07]  /*1a4b0*/  FMNMX.FTZ R167, R149, R167, !PT ;  /* 0x000000a795a77209 */ /* 0x008fce0007810000 */
[----:B------:R-:W3:Y:S01]  /*1a4c0*/  MUFU.TANH R140, R140 ;  /* 0x0000008c008c7308 */ /* 0x000ee20000002400 */
[----:B--2---:R-:W-:Y:S02]  /*1a4d0*/  FMNMX.FTZ R167, R136, R167, !PT ;  /* 0x000000a788a77209 */ /* 0x004fe40007810000 */
[----:B-1----:R-:W-:-:S05]  /*1a4e0*/  SHF.R.U32.HI R230, RZ, 0x7, R230 ;  /* 0x00000007ffe67819 */ /* 0x002fca00000116e6 */
[----:B------:R-:W1:Y:S01]  /*1a4f0*/  MUFU.TANH R141, R141 ;  /* 0x0000008d008d7308 */ /* 0x000e620000002400 */
[----:B0-----:R-:W-:-:S07]  /*1a500*/  FMNMX.FTZ R167, R137, R167, !PT ;  /* 0x000000a789a77209 */ /* 0x001fce0007810000 */
[----:B------:R-:W0:Y:S01]  /*1a510*/  MUFU.TANH R128, R128 ;  /* 0x0000008000807308 */ /* 0x000e220000002400 */
[----:B------:R-:W-:Y:S02]  /*1a520*/  WARPGROUP.DEPBAR.LE gsb0, 0x0 ;  /* 0x00008000000079c5 */ /* 0x000fe40000010000 */
[----:B------:R-:W-:Y:S01]  /*1a530*/  WARPGROUP.ARRIVE ;  /* 0x00000000000079c5 */ /* 0x000fe20000000000 */
[----:B---3--:R-:W-:-:S04]  /*1a540*/  FMNMX.FTZ R167, R140, R167, !PT ;  /* 0x000000a78ca77209 */ /* 0x008fc80007810000 */
[----:B------:R-:W2:Y:S01]  /*1a550*/  MUFU.TANH R129, R129 ;  /* 0x0000008100817308 */ /* 0x000ea20000002400 */
[----:B------:R-:W-:Y:S01]  /*1a560*/  HGMMA.64x128x16.F32 R24, R180, gdesc[UR4].tnspB, R24, gsb0 ;  /* 0x41e00004b4187df0 */ /* 0x000fe20008000818 */
[----:B------:R-:W-:Y:S02]  /*1a570*/  R2UR UR6, R8 ;  /* 0x00000000080672ca */ /* 0x000fe400000e0000 */
[----:B------:R-:W-:Y:S01]  /*1a580*/  R2UR UR7, R9 ;  /* 0x00000000090772ca */ /* 0x000fe200000e0000 */
[----:B------:R-:W-:Y:S01]  /*1a590*/  IMAD.MOV.U32 R9, RZ, RZ, 0x40000040 ;  /* 0x40000040ff097424 */ /* 0x000fe200078e00ff */
[----:B------:R-:W-:Y:S02]  /*1a5a0*/  IADD3 R8, R6, 0x180, RZ ;  /* 0x0000018006087810 */ /* 0x000fe40007ffe0ff */
[----:B------:R-:W3:Y:S01]  /*1a5b0*/  MUFU.TANH R132, R132 ;  /* 0x0000008400847308 */ /* 0x000ee20000002400 */
[----:B-1----:R-:W-:-:S04]  /*1a5c0*/  FMNMX.FTZ R167, R141, R167, !PT ;  /* 0x000000a78da77209 */ /* 0x002fc80007810000 */
[----:B0-----:R-:W-:-:S03]  /*1a5d0*/  FMNMX.FTZ R167, R128, R167, !PT ;  /* 0x000000a780a77209 */ /* 0x001fc60007810000 */
[----:B------:R-:W0:Y:S01]  /*1a5e0*/  MUFU.TANH R133, R133 ;  /* 0x0000008500857308 */ /* 0x000e220000002400 */
[----:B--2---:R-:W-:-:S07]  /*1a5f0*/  FMNMX.FTZ R167, R129, R167, !PT ;  /* 0x000000a781a77209 */ /* 0x004fce0007810000 */
[----:B------:R-:W1:Y:S01]  /*1a600*/  MUFU.TANH R120, R120 ;  /* 0x0000007800787308 */ /* 0x000e620000002400 */
[----:B---3--:R-:W-:-:S07]  /*1a610*/  FMNMX.FTZ R167, R132, R167, !PT ;  /* 0x000000a784a77209 */ /* 0x008fce0007810000 */
        /* <DEDUP_REMOVED lines=20> */
[----:B------:R-:W0:Y:S08]  /*1a760*/  MUFU.TANH R109, R109 ;  /* 0x0000006d006d7308 */ /* 0x000e300000002400 */
[----:B------:R-:W3:Y:S08]  /*1a770*/  MUFU.TANH R96, R96 ;  /* 0x0000006000607308 */ /* 0x000ef00000002400 */
[----:B------:R-:W4:Y:S08]  /*1a780*/  MUFU.TANH R97, R97 ;  /* 0x0000006100617308 */ /* 0x000f300000002400 */
[----:B------:R1:W-:Y:S01]  /*1a790*/  MUFU.TANH R167, R88 ;  /* 0x0000005800a77308 */ /* 0x0003e20000002400 */
[----:B------:R-:W-:-:S02]  /*1a7a0*/  WARPGROUP.DEPBAR.LE gsb0, 0x0 ;  /* 0x00008000000079c5 */ /* 0x000fc40000010000 */
[----:B------:R-:W-:Y:S01]  /*1a7b0*/  WARPGROUP.ARRIVE ;  /* 0x00000000000079c5 */ /* 0x000fe20000000000 */
[----:B-1----:R-:W-:-:S04]  /*1a7c0*/  FMNMX.FTZ R88, R105, R168, !PT ;  /* 0x000000a869587209 */ /* 0x002fc80007810000 */
[----:B------:R-:W1:Y:S01]  /*1a7d0*/  MUFU.TANH R100, R100 ;  /* 0x0000006400647308 */ /* 0x000e620000002400 */
[----:B--2---:R-:W-:Y:S01]  /*1a7e0*/  FMNMX.FTZ R88, R108, R88, !PT ;  /* 0x000000586c587209 */ /* 0x004fe20007810000 */
[----:B------:R-:W-:Y:S01]  /*1a7f0*/  HGMMA.64x128x16.F32 R24, R184, gdesc[UR4].tnspB, R24, gsb0 ;  /* 0x41e00004b8187df0 */ /* 0x000fe20008000818 */
[----:B------:R-:W-:Y:S01]  /*1a800*/  R2UR UR6, R8 ;  /* 0x00000000080672ca */ /* 0x000fe200000e0000 */
[----:B------:R-:W-:Y:S01]  /*1a810*/  VIADD R8, R6, 0x200 ;  /* 0x0000020006087836 */ /* 0x000fe20000000000 */
[----:B------:R-:W-:-:S03]  /*1a820*/  R2UR UR7, R9 ;  /* 0x00000000090772ca */ /* 0x000fc600000e0000 */
[----:B------:R-:W2:Y:S01]  /*1a830*/  MUFU.TANH R101, R101 ;  /* 0x0000006500657308 */ /* 0x000ea20000002400 */
[----:B------:R-:W-:Y:S02]  /*1a840*/  MOV R9, 0x40000040 ;  /* 0x4000004000097802 */ /* 0x000fe40000000f00 */
[----:B0-----:R-:W-:-:S04]  /*1a850*/  FMNMX.FTZ R88, R109, R88, !PT ;  /* 0x000000586d587209 */ /* 0x001fc80007810000 */
[----:B---3--:R-:W-:Y:S01]  /*1a860*/  FMNMX.FTZ R88, R96, R88, !PT ;  /* 0x0000005860587209 */ /* 0x008fe20007810000 */
[----:B------:R0:W3:Y:S03]  /*1a870*/  MUFU.TANH R168, R89 ;  /* 0x0000005900a87308 */ /* 0x0000e60000002400 */
[----:B----4-:R-:W-:-:S04]  /*1a880*/  FMNMX.FTZ R88, R97, R88, !PT ;  /* 0x0000005861587209 */ /* 0x010fc80007810000 */
[----:B-1----:R-:W-:Y:S01]  /*1a890*/  FMNMX.FTZ R88, R100, R88, !PT ;  /* 0x0000005864587209 */ /* 0x002fe20007810000 */
[----:B------:R-:W1:Y:S03]  /*1a8a0*/  MUFU.TANH R92, R92 ;  /* 0x0000005c005c7308 */ /* 0x000e660000002400 */
[----:B--2---:R-:W-:-:S04]  /*1a8b0*/  FMNMX.FTZ R88, R101, R88, !PT ;  /* 0x0000005865587209 */ /* 0x004fc80007810000 */
[----:B0-----:R-:W-:Y:S01]  /*1a8c0*/  FMNMX.FTZ R89, R167, R88, !PT ;  /* 0x00000058a7597209 */ /* 0x001fe20007810000 */
[----:B------:R-:W-:Y:S01]  /*1a8d0*/  VIADD R88, R6, 0x280 ;  /* 0x0000028006587836 */ /* 0x000fe20000000000 */
[----:B------:R-:W0:Y:S02]  /*1a8e0*/  MUFU.TANH R93, R93 ;  /* 0x0000005d005d7308 */ /* 0x000e240000002400 */
[----:B---3--:R-:W-:Y:S01]  /*1a8f0*/  FMNMX.FTZ R169, R168, R89, !PT ;  /* 0x00000059a8a97209 */ /* 0x008fe20007810000 */
[----:B------:R-:W-:-:S03]  /*1a900*/  IMAD.MOV.U32 R89, RZ, RZ, 0x40000040 ;  /* 0x40000040ff597424 */ /* 0x000fc600078e00ff */
[----:B-1----:R-:W-:Y:S02]  /*1a910*/  FMNMX.FTZ R169, R92, R169, !PT ;  /* 0x000000a95ca97209 */ /* 0x002fe40007810000 */
        /* <DEDUP_REMOVED lines=16> */
[----:B------:R-:W-:Y:S01]  /*1aa20*/  HGMMA.64x128x16.F32 R24, R188, gdesc[UR4].tnspB, R24, gsb0 ;  /* 0x41e00004bc187df0 */ /* 0x000fe20008000818 */
[----:B------:R-:W-:Y:S01]  /*1aa30*/  R2UR UR6, R8 ;  /* 0x00000000080672ca */ /* 0x000fe200000e0000 */
[----:B------:R-:W-:Y:S01]  /*1aa40*/  FMUL.FTZ R8, R170, UR9 ;  /* 0x00000009aa087c20 */ /* 0x000fe20008410000 */
[----:B------:R-:W-:Y:S01]  /*1aa50*/  R2UR UR7, R9 ;  /* 0x00000000090772ca */ /* 0x000fe200000e0000 */
[----:B------:R-:W-:Y:S01]  /*1aa60*/  FMUL.FTZ R170, R91, UR9 ;  /* 0x000000095baa7c20 */ /* 0x000fe20008410000 */
[----:B------:R-:W-:Y:S02]  /*1aa70*/  FMUL.FTZ R9, R171, UR9 ;  /* 0x00000009ab097c20 */ /* 0x000fe40008410000 */
[----:B------:R-:W-:Y:S08]  /*1aa80*/  MUFU.TANH R138, R138 ;  /* 0x0000008a008a7308 */ /* 0x000ff00000002400 */
        /* <DEDUP_REMOVED lines=20> */
[----:B------:R-:W-:Y:S02]  /*1abd0*/  R2UR UR6, R88 ;  /* 0x00000000580672ca */ /* 0x000fe400000e0000 */
[----:B------:R-:W-:-:S04]  /*1abe0*/  R2UR UR7, R89 ;  /* 0x00000000590772ca */ /* 0x000fc800000e0000 */
[----:B------:R-:W-:Y:S01]  /*1abf0*/  MUFU.TANH R106, R106 ;  /* 0x0000006a006a7308 */ /* 0x000fe20000002400 */
[----:B0-----:R-:W-:Y:S01]  /*1ac00*/  FMNMX.FTZ R88, R93, R169, !PT ;  /* 0x000000a95d587209 */ /* 0x001fe20007810000 */
[----:B------:R-:W-:Y:S01]  /*1ac10*/  FMUL.FTZ R169, R90, UR9 ;  /* 0x000000095aa97c20 */ /* 0x000fe20008410000 */
[----:B------:R-:W-:-:S03]  /*1ac20*/  MOV R90, UR8 ;  /* 0x00000008005a7c02 */ /* 0x000fc60008000f00 */
[----:B------:R-:W0:Y:S02]  /*1ac30*/  SHFL.BFLY PT, R89, R88, 0x2, 0x1f ;  /* 0x0c401f0058597f89 */ /* 0x000e2400000e0000 */
[----:B------:R-:W-:Y:S08]  /*1ac40*/  MUFU.TANH R107, R107 ;  /* 0x0000006b006b7308 */ /* 0x000ff00000002400 */
[----:B------:R-:W-:Y:S08]  /*1ac50*/  MUFU.TANH R110, R110 ;  /* 0x0000006e006e7308 */ /* 0x000ff00000002400 */
[----:B------:R-:W-:Y:S01]  /*1ac60*/  MUFU.TANH R111, R111 ;  /* 0x0000006f006f7308 */ /* 0x000fe20000002400 */
[----:B0-----:R-:W-:-:S07]  /*1ac70*/  FMNMX.FTZ R89, R88, R89, !PT ;  /* 0x0000005958597209 */ /* 0x001fce0007810000 */
[----:B------:R-:W-:Y:S01]  /*1ac80*/  MUFU.TANH R98, R98 ;  /* 0x0000006200627308 */ /* 0x000fe20000002400 */
[----:B------:R-:W0:Y:S07]  /*1ac90*/  SHFL.BFLY PT, R88, R89, 0x1, 0x1f ;  /* 0x0c201f0059587f89 */ /* 0x000e2e00000e0000 */
[----:B------:R-:W-:Y:S08]  /*1aca0*/  MUFU.TANH R99, R99 ;  /* 0x0000006300637308 */ /* 0x000ff00000002400 */
[----:B------:R-:W-:Y:S08]  /*1acb0*/  MUFU.TANH R102, R102 ;  /* 0x0000006600667308 */ /* 0x000ff00000002400 */
[----:B------:R-:W-:Y:S01]  /*1acc0*/  MUFU.TANH R103, R103 ;  /* 0x0000006700677308 */ /* 0x000fe20000002400 */
[----:B0-----:R-:W-:Y:S01]  /*1acd0*/  FMNMX.FTZ R91, R89, R88, !PT ;  /* 0x00000058595b7209 */ /* 0x001fe20007810000 */
[----:B------:R-:W-:-:S02]  /*1ace0*/  VIADD R88, R6, 0x300 ;  /* 0x0000030006587836 */ /* 0x000fc40000000000 */
[----:B------:R-:W-:Y:S02]  /*1acf0*/  IMAD.MOV.U32 R89, RZ, RZ, 0x40000040 ;  /* 0x40000040ff597424 */ /* 0x000fe400078e00ff */
[CC--:B------:R-:W-:Y:S02]  /*1ad00*/  FMUL.FTZ R171, R91.reuse, R90.reuse ;  /* 0x0000005a5bab7220 */ /* 0x0c0fe40000410000 */
[----:B------:R-:W-:Y:S01]  /*1ad10*/  MUFU.TANH R169, R169 ;  /* 0x000000a900a97308 */ /* 0x000fe20000002400 */
[----:B------:R-:W-:Y:S01]  /*1ad20*/  FADD.FTZ R3, -R91, R3 ;  /* 0x000000035b037221 */ /* 0x000fe20000010100 */
[-CC-:B------:R-:W-:Y:S01]  /*1ad30*/  FFMA.FTZ R176, R4, R90.reuse, -R171.reuse ;  /* 0x0000005a04b07223 */ /* 0x180fe200000108ab */
[-CC-:B------:R-:W-:Y:S01]  /*1ad40*/  FFMA.FTZ R4, R7, R90.reuse, -R171.reuse ;  /* 0x0000005a07047223 */ /* 0x180fe200000108ab */
[--C-:B------:R-:W-:Y:S01]  /*1ad50*/  FFMA.FTZ R7, R13, R90, -R171.reuse ;  /* 0x0000005a0d077223 */ /* 0x100fe200000108ab */
[----:B-1----:R-:W-:Y:S01]  /*1ad60*/  FMNMX.FTZ R13, R8, R0, !PT ;  /* 0x00000000080d7209 */ /* 0x002fe20007810000 */
[----:B------:R-:W-:-:S02]  /*1ad70*/  FFMA.FTZ R188, R144, R90, -R171 ;  /* 0x0000005a90bc7223 */ /* 0x000fc400000108ab */
[----:B------:R-:W-:Y:S01]  /*1ad80*/  MUFU.TANH R170, R170 ;  /* 0x000000aa00aa7308 */ /* 0x000fe20000002400 */
[-CC-:B------:R-:W-:Y:S01]  /*1ad90*/  FFMA.FTZ R178, R11, R90.reuse, -R171.reuse ;  /* 0x0000005a0bb27223 */ /* 0x180fe200000108ab */
[----:B--2---:R-:W-:Y:S01]  /*1ada0*/  FMNMX.FTZ R13, R9, R13, !PT ;  /* 0x0000000d090d7209 */ /* 0x004fe20007810000 */
[-CC-:B------:R-:W-:Y:S01]  /*1adb0*/  FFMA.FTZ R180, R21, R90.reuse, -R171.reuse ;  /* 0x0000005a15b47223 */ /* 0x180fe200000108ab */
[-CC-:B------:R-:W-:Y:S01]  /*1adc0*/  FFMA.FTZ R184, R152, R90.reuse, -R171.reuse ;  /* 0x0000005a98b87223 */ /* 0x180fe200000108ab */
[-CC-:B------:R-:W-:Y:S01]  /*1add0*/  FFMA.FTZ R144, R145, R90.reuse, -R171.reuse ;  /* 0x0000005a91907223 */ /* 0x180fe200000108ab */
[----:B------:R-:W-:Y:S01]  /*1ade0*/  FMNMX.FTZ R13, R14, R13, !PT ;  /* 0x0000000d0e0d7209 */ /* 0x000fe20007810000 */
        /* <DEDUP_REMOVED lines=11> */
[-C--:B------:R-:W-:Y:S01]  /*1aea0*/  FFMA.FTZ R129, R129, R90.reuse, -R171 ;  /* 0x0000005a81817223 */ /* 0x080fe200000108ab */
[----:B------:R-:W-:-:S05]  /*1aeb0*/  FMUL.FTZ R3, R3, R90 ;  /* 0x0000005a03037220 */ /* 0x000fca0000410000 */
[----:B------:R-:W-:Y:S08]  /*1aec0*/  MUFU.EX2 R176, R176 ;  /* 0x000000b000b07308 */ /* 0x000ff00000000800 */
[----:B------:R-:W0:Y:S08]  /*1aed0*/  MUFU.EX2 R3, R3 ;  /* 0x0000000300037308 */ /* 0x000e300000000800 */
[----:B------:R-:W1:Y:S08]  /*1aee0*/  MUFU.EX2 R4, R4 ;  /* 0x0000000400047308 */ /* 0x000e700000000800 */
[----:B------:R-:W2:Y:S01]  /*1aef0*/  MUFU.EX2 R178, R178 ;  /* 0x000000b200b27308 */ /* 0x000ea20000000800 */
[----:B0-----:R-:W-:-:S07]  /*1af00*/  FFMA.FTZ R15, R3, R15, R176 ;  /* 0x0000000f030f7223 */ /* 0x001fce00000100b0 */
[----:B------:R-:W0:Y:S01]  /*1af10*/  MUFU.EX2 R7, R7 ;  /* 0x0000000700077308 */ /* 0x000e220000000800 */
[C---:B-1----:R-:W-:Y:S01]  /*1af20*/  FADD.FTZ R15, R4.reuse, R15 ;  /* 0x0000000f040f7221 */ /* 0x042fe20000010000 */
[----:B------:R-:W-:-:S06]  /*1af30*/  F2FP.F16.F32.PACK_AB R176, R4, R176 ;  /* 0x000000b004b0723e */ /* 0x000fcc00000000ff */
[----:B------:R-:W-:Y:S01]  /*1af40*/  MUFU.EX2 R180, R180 ;  /* 0x000000b400b47308 */ /* 0x000fe20000000800 */
[----:B------:R-:W-:Y:S02]  /*1af50*/  WARPGROUP.DEPBAR.LE gsb0, 0x0 ;  /* 0x00008000000079c5 */ /* 0x000fe40000010000 */
[----:B------:R-:W-:Y:S01]  /*1af60*/  WARPGROUP.ARRIVE ;  /* 0x00000000000079c5 */ /* 0x000fe20000000000 */
[-CC-:B------:R-:W-:Y:S01]  /*1af70*/  FFMA.FTZ R192, R136, R90.reuse, -R171.reuse ;  /* 0x0000005a88c07223 */ /* 0x180fe200000108ab */
[-CC-:B------:R-:W-:Y:S01]  /*1af80*/  FFMA.FTZ R136, R137, R90.reuse, -R171.reuse ;  /* 0x0000005a89887223 */ /* 0x180fe200000108ab */
[----:B------:R-:W-:Y:S02]  /*1af90*/  FFMA.FTZ R194, R140, R90, -R171 ;  /* 0x0000005a8cc27223 */ /* 0x000fe400000108ab */
[----:B------:R-:W-:Y:S01]  /*1afa0*/  MUFU.EX2 R11, R11 ;  /* 0x0000000b000b7308 */ /* 0x000fe20000000800 */
[----:B------:R-:W-:Y:S01]  /*1afb0*/  HGMMA.64x128x16.F32 R24, R196, gdesc[UR4].tnspB, R24, gsb0 ;  /* 0x41e00004c4187df0 */ /* 0x000fe20008000818 */
[----:B------:R-:W-:-:S02]  /*1afc0*/  R2UR UR6, R88 ;  /* 0x00000000580672ca */ /* 0x000fc400000e0000 */
[----:B------:R-:W-:Y:S02]  /*1afd0*/  R2UR UR7, R89 ;  /* 0x00000000590772ca */ /* 0x000fe400000e0000 */
        /* <DEDUP_REMOVED lines=16> */
[----:B------:R-:W-:Y:S01]  /*1b0e0*/  IADD3 R88, R6, 0x380, RZ ;  /* 0x0000038006587810 */ /* 0x000fe20007ffe0ff */
[----:B------:R-:W-:Y:S01]  /*1b0f0*/  MUFU.EX2 R13, R157 ;  /* 0x0000009d000d7308 */ /* 0x000fe20000000800 */
[----:B------:R-:W-:-:S04]  /*1b100*/  FMNMX.FTZ R89, R150, R89, !PT ;  /* 0x0000005996597209 */ /* 0x000fc80007810000 */
[----:B------:R-:W-:Y:S01]  /*1b110*/  FMNMX.FTZ R137, R151, R89, !PT ;  /* 0x0000005997897209 */ /* 0x000fe20007810000 */
[----:B------:R-:W-:Y:S02]  /*1b120*/  IMAD.MOV.U32 R89, RZ, RZ, 0x40000040 ;  /* 0x40000040ff597424 */ /* 0x000fe400078e00ff */
[----:B------:R-:W-:Y:S01]  /*1b130*/  MUFU.EX2 R188, R188 ;  /* 0x000000bc00bc7308 */ /* 0x000fe20000000800 */
[----:B------:R-:W-:-:S04]  /*1b140*/  FMNMX.FTZ R137, R138, R137, !PT ;  /* 0x000000898a897209 */ /* 0x000fc80007810000 */
[----:B------:R-:W-:-:S03]  /*1b150*/  FMNMX.FTZ R137, R139, R137, !PT ;  /* 0x000000898b897209 */ /* 0x000fc60007810000 */
[----:B------:R-:W-:Y:S01]  /*1b160*/  MUFU.EX2 R144, R144 ;  /* 0x0000009000907308 */ /* 0x000fe20000000800 */
[----:B------:R-:W-:-:S07]  /*1b170*/  FMNMX.FTZ R137, R142, R137, !PT ;  /* 0x000000898e897209 */ /* 0x000fce0007810000 */
        /* <DEDUP_REMOVED lines=10> */
[----:B------:R-:W-:-:S03]  /*1b220*/  FFMA.FTZ R128, R133, R90, -R171 ;  /* 0x0000005a85807223 */ /* 0x000fc600000108ab */
[----:B------:R-:W-:Y:S01]  /*1b230*/  HGMMA.64x128x16.F32 R24, R200, gdesc[UR4].tnspB, R24, gsb0 ;  /* 0x41e00004c8187df0 */ /* 0x000fe20008000818 */
[----:B------:R-:W-:Y:S01]  /*1b240*/  R2UR UR6, R88 ;  /* 0x00000000580672ca */ /* 0x000fe200000e0000 */
[----:B------:R-:W-:Y:S01]  /*1b250*/  MUFU.EX2 R196, R196 ;  /* 0x000000c400c47308 */ /* 0x000fe20000000800 */
[----:B------:R-:W-:Y:S02]  /*1b260*/  R2UR UR7, R89 ;  /* 0x00000000590772ca */ /* 0x000fe400000e0000 */
[----:B------:R-:W-:-:S04]  /*1b270*/  FMNMX.FTZ R88, R143, R137, !PT ;  /* 0x000000898f587209 */ /* 0x000fc80007810000 */
[----:B------:R-:W-:Y:S01]  /*1b280*/  FMNMX.FTZ R88, R130, R88, !PT ;  /* 0x0000005882587209 */ /* 0x000fe20007810000 */
[----:B------:R1:W-:Y:S03]  /*1b290*/  MUFU.EX2 R137, R141 ;  /* 0x0000008d00897308 */ /* 0x0003e60000000800 */
        /* <DEDUP_REMOVED lines=20> */
[----:B------:R-:W-:-:S03]  /*1b3e0*/  VIADD R88, R6, 0x400 ;  /* 0x0000040006587836 */ /* 0x000fc60000000000 */
[----:B------:R-:W-:Y:S01]  /*1b3f0*/  FMNMX.FTZ R89, R103, R89, !PT ;  /* 0x0000005967597209 */ /* 0x000fe20007810000 */
[----:B------:R-:W-:Y:S02]  /*1b400*/  WARPGROUP.DEPBAR.LE gsb0, 0x0 ;  /* 0x00008000000079c5 */ /* 0x000fe40000010000 */
[----:B------:R-:W-:Y:S01]  /*1b410*/  WARPGROUP.ARRIVE ;  /* 0x00000000000079c5 */ /* 0x000fe20000000000 */
[-CC-:B------:R-:W-:Y:S01]  /*1b420*/  FFMA.FTZ R200, R120, R90.reuse, -R171.reuse ;  /* 0x0000005a78c87223 */ /* 0x180fe200000108ab */
[-CC-:B------:R-:W-:Y:S01]  /*1b430*/  FFMA.FTZ R120, R121, R90.reuse, -R171.reuse ;  /* 0x0000005a79787223 */ /* 0x180fe200000108ab */
[-CC-:B------:R-:W-:Y:S01]  /*1b440*/  FFMA.FTZ R202, R124, R90.reuse, -R171.reuse ;  /* 0x0000005a7cca7223 */ /* 0x180fe200000108ab */
[-CC-:B------:R-:W-:Y:S02]  /*1b450*/  FFMA.FTZ R121, R125, R90.reuse, -R171.reuse ;  /* 0x0000005a7d797223 */ /* 0x180fe400000108ab */
[----:B------:R-:W-:Y:S01]  /*1b460*/  HGMMA.64x128x16.F32 R24, R204, gdesc[UR4].tnspB, R24, gsb0 ;  /* 0x41e00004cc187df0 */ /* 0x000fe20008000818 */
[----:B------:R-:W-:Y:S01]  /*1b470*/  R2UR UR6, R88 ;  /* 0x00000000580672ca */ /* 0x000fe200000e0000 */
[----:B------:R-:W-:Y:S01]  /*1b480*/  FFMA.FTZ R88, R117, R90, -R171 ;  /* 0x0000005a75587223 */ /* 0x000fe200000108ab */
        /* <DEDUP_REMOVED lines=8> */
[----:B------:R-:W-:Y:S01]  /*1b510*/  FMNMX.FTZ R113, R169, R89, !PT ;  /* 0x00000059a9717209 */ /* 0x000fe20007810000 */
[----:B------:R-:W-:Y:S01]  /*1b520*/  WARPGROUP.ARRIVE ;  /* 0x00000000000079c5 */ /* 0x000fe20000000000 */
[----:B------:R-:W-:Y:S01]  /*1b530*/  MOV R89, 0x40000040 ;  /* 0x4000004000597802 */ /* 0x000fe20000000f00 */
[-CC-:B------:R-:W-:Y:S01]  /*1b540*/  FFMA.FTZ R206, R116, R90.reuse, -R171.reuse ;  /* 0x0000005a74ce7223 */ /* 0x180fe200000108ab */
[----:B------:R-:W-:Y:S01]  /*1b550*/  FMNMX.FTZ R113, R170, R113, !PT ;  /* 0x00000071aa717209 */ /* 0x000fe20007810000 */
[----:B------:R-:W-:Y:S01]  /*1b560*/  MUFU.EX2 R204, R204 ;  /* 0x000000cc00cc7308 */ /* 0x000fe20000000800 */
[----:B------:R-:W-:Y:S01]  /*1b570*/  R2UR UR7, R89 ;  /* 0x00000000590772ca */ /* 0x000fe200000e0000 */
[-CC-:B------:R-:W-:Y:S01]  /*1b580*/  FFMA.FTZ R89, R96, R90.reuse, -R171.reuse ;  /* 0x0000005a60597223 */ /* 0x180fe200000108ab */
[----:B------:R-:W-:Y:S01]  /*1b590*/  FMNMX.FTZ R113, R94, R113, !PT ;  /* 0x000000715e717209 */ /* 0x000fe20007810000 */
[-CC-:B------:R-:W-:Y:S01]  /*1b5a0*/  FFMA.FTZ R96, R97, R90.reuse, -R171.reuse ;  /* 0x0000005a61607223 */ /* 0x180fe200000108ab */
[-CC-:B------:R-:W-:Y:S01]  /*1b5b0*/  FFMA.FTZ R97, R100, R90.reuse, -R171.reuse ;  /* 0x0000005a64617223 */ /* 0x180fe200000108ab */
[-CC-:B------:R-:W-:Y:S01]  /*1b5c0*/  FFMA.FTZ R100, R101, R90.reuse, -R171.reuse ;  /* 0x0000005a65647223 */ /* 0x180fe200000108ab */
[----:B------:R-:W-:Y:S01]  /*1b5d0*/  FMNMX.FTZ R113, R95, R113, !PT ;  /* 0x000000715f717209 */ /* 0x000fe20007810000 */
[--C-:B------:R-:W-:Y:S01]  /*1b5e0*/  FFMA.FTZ R101, R167, R90, -R171.reuse ;  /* 0x0000005aa7657223 */ /* 0x100fe200000108ab */
[----:B------:R-:W-:Y:S03]  /*1b5f0*/  MUFU.EX2 R112, R112 ;  /* 0x0000007000707308 */ /* 0x000fe60000000800 */
[----:B------:R-:W3:Y:S02]  /*1b600*/  SHFL.BFLY PT, R116, R113, 0x2, 0x1f ;  /* 0x0c401f0071747f89 */ /* 0x000ee400000e0000 */
[----:B------:R-:W-:Y:S03]  /*1b610*/  HGMMA.64x128x16.F32 R24, R208, gdesc[UR4].tnspB, R24, gsb0 ;  /* 0x41e00004d0187df0 */ /* 0x000fe60008000818 */
[----:B------:R-:W-:Y:S08]  /*1b620*/  MUFU.EX2 R206, R206 ;  /* 0x000000ce00ce7308 */ /* 0x000ff00000000800 */
[----:B------:R-:W-:Y:S08]  /*1b630*/  MUFU.EX2 R89, R89 ;  /* 0x0000005900597308 */ /* 0x000ff00000000800 */
[----:B------:R-:W-:Y:S01]  /*1b640*/  MUFU.EX2 R96, R96 ;  /* 0x0000006000607308 */ /* 0x000fe20000000800 */
[----:B---3--:R-:W-:Y:S01]  /*1b650*/  FMNMX.FTZ R113, R113, R116, !PT ;  /* 0x0000007471717209 */ /* 0x008fe20007810000 */
[----:B------:R-:W-:-:S06]  /*1b660*/  FFMA.FTZ R116, R92, R90, -R171 ;  /* 0x0000005a5c747223 */ /* 0x000fcc00000108ab */
[----:B------:R-:W-:Y:S08]  /*1b670*/  MUFU.EX2 R97, R97 ;  /* 0x0000006100617308 */ /* 0x000ff00000000800 */
[----:B------:R-:W-:Y:S08]  /*1b680*/  MUFU.EX2 R100, R100 ;  /* 0x0000006400647308 */ /* 0x000ff00000000800 */
[----:B------:R-:W-:Y:S01]  /*1b690*/  MUFU.EX2 R101, R101 ;  /* 0x0000006500657308 */ /* 0x000fe20000000800 */
[----:B------:R-:W-:-:S02]  /*1b6a0*/  WARPGROUP.DEPBAR.LE gsb0, 0x0 ;  /* 0x00008000000079c5 */ /* 0x000fc40000010000 */
[-CC-:B------:R-:W-:Y:S01]  /*1b6b0*/  FFMA.FTZ R208, R104, R90.reuse, -R171.reuse ;  /* 0x0000005a68d07223 */ /* 0x180fe200000108ab */
[-CC-:B------:R-:W-:Y:S01]  /*1b6c0*/  FFMA.FTZ R104, R105, R90.reuse, -R171.reuse ;  /* 0x0000005a69687223 */ /* 0x180fe200000108ab */
[-CC-:B------:R-:W-:Y:S01]  /*1b6d0*/  FFMA.FTZ R105, R109, R90.reuse, -R171.reuse ;  /* 0x0000005a6d697223 */ /* 0x180fe200000108ab */
[----:B------:R-:W-:Y:S01]  /*1b6e0*/  WARPGROUP.ARRIVE ;  /* 0x00000000000079c5 */ /* 0x000fe20000000000 */
[----:B------:R-:W3:Y:S01]  /*1b6f0*/  SHFL.BFLY PT, R109, R113, 0x1, 0x1f ;  /* 0x0c201f00716d7f89 */ /* 0x000ee200000e0000 */
[-CC-:B------:R-:W-:Y:S01]  /*1b700*/  FFMA.FTZ R210, R108, R90.reuse, -R171.reuse ;  /* 0x0000005a6cd27223 */ /* 0x180fe200000108ab */
[-CC-:B------:R-:W-:Y:S01]  /*1b710*/  FFMA.FTZ R108, R168, R90.reuse, -R171.reuse ;  /* 0x0000005aa86c7223 */ /* 0x180fe200000108ab */
[----:B------:R-:W-:Y:S01]  /*1b720*/  FFMA.FTZ R171, R93, R90, -R171 ;  /* 0x0000005a5dab7223 */ /* 0x000fe200000108ab */
[----:B------:R-:W-:Y:S08]  /*1b730*/  MUFU.EX2 R208, R208 ;  /* 0x000000d000d07308 */ /* 0x000ff00000000800 */
[----:B------:R-:W-:Y:S08]  /*1b740*/  MUFU.EX2 R104, R104 ;  /* 0x0000006800687308 */ /* 0x000ff00000000800 */
[----:B------:R-:W-:Y:S01]  /*1b750*/  MUFU.EX2 R210, R210 ;  /* 0x000000d200d27308 */ /* 0x000fe20000000800 */
[----:B---3--:R-:W-:-:S07]  /*1b760*/  FMNMX.FTZ R92, R113, R109, !PT ;  /* 0x0000006d715c7209 */ /* 0x008fce0007810000 */
[----:B------:R-:W-:Y:S01]  /*1b770*/  MUFU.EX2 R109, R116 ;  /* 0x00000074006d7308 */ /* 0x000fe20000000800 */
[C---:B------:R-:W-:Y:S01]  /*1b780*/  FMUL.FTZ R113, R92.reuse, R90 ;  /* 0x0000005a5c717220 */ /* 0x040fe20000410000 */
[----:B------:R-:W-:-:S03]  /*1b790*/  FADD.FTZ R93, -R92, R0 ;  /* 0x000000005c5d7221 */ /* 0x000fc60000010100 */
[-CC-:B------:R-:W-:Y:S01]  /*1b7a0*/  FFMA.FTZ R177, R8, R90.reuse, -R113.reuse ;  /* 0x0000005a08b17223 */ /* 0x180fe20000010871 */
[-CC-:B------:R-:W-:Y:S01]  /*1b7b0*/  FFMA.FTZ R117, R9, R90.reuse, -R113.reuse ;  /* 0x0000005a09757223 */ /* 0x180fe20000010871 */
[----:B------:R-:W-:Y:S02]  /*1b7c0*/  VIADD R8, R6, 0x480 ;  /* 0x0000048006087836 */ /* 0x000fe40000000000 */
[-C--:B------:R-:W-:Y:S01]  /*1b7d0*/  FMUL.FTZ R93, R93, R90.reuse ;  /* 0x0000005a5d5d7220 */ /* 0x080fe20000410000 */
[----:B------:R-:W-:Y:S02]  /*1b7e0*/  IMAD.MOV.U32 R9, RZ, RZ, 0x40000040 ;  /* 0x40000040ff097424 */ /* 0x000fe400078e00ff */
[-CC-:B------:R-:W-:Y:S01]  /*1b7f0*/  FFMA.FTZ R179, R14, R90.reuse, -R113.reuse ;  /* 0x0000005a0eb37223 */ /* 0x180fe20000010871 */
[----:B------:R-:W-:Y:S01]  /*1b800*/  MUFU.EX2 R177, R177 ;  /* 0x000000b100b17308 */ /* 0x000fe20000000800 */
[----:B------:R-:W-:Y:S01]  /*1b810*/  R2UR UR6, R8 ;  /* 0x00000000080672ca */ /* 0x000fe200000e0000 */
[-CC-:B------:R-:W-:Y:S01]  /*1b820*/  FFMA.FTZ R14, R20, R90.reuse, -R113.reuse ;  /* 0x0000005a140e7223 */ /* 0x180fe20000010871 */
[----:B------:R-:W-:Y:S01]  /*1b830*/  R2UR UR7, R9 ;  /* 0x00000000090772ca */ /* 0x000fe200000e0000 */
[----:B------:R-:W-:Y:S01]  /*1b840*/  IMAD.MOV.U32 R9, RZ, RZ, 0x40000040 ;  /* 0x40000040ff097424 */ /* 0x000fe200078e00ff */
[----:B------:R-:W-:Y:S01]  /*1b850*/  IADD3 R8, R6, 0x500, RZ ;  /* 0x0000050006087810 */ /* 0x000fe20007ffe0ff */
[-CC-:B------:R-:W-:Y:S01]  /*1b860*/  FFMA.FTZ R181, R161, R90.reuse, -R113.reuse ;  /* 0x0000005aa1b57223 */ /* 0x180fe20000010871 */
[-CC-:B------:R-:W-:Y:S01]  /*1b870*/  FFMA.FTZ R20, R162, R90.reuse, -R113.reuse ;  /* 0x0000005aa2147223 */ /* 0x180fe20000010871 */
[----:B------:R-:W3:Y:S01]  /*1b880*/  MUFU.EX2 R93, R93 ;  /* 0x0000005d005d7308 */ /* 0x000ee20000000800 */
[-CC-:B------:R-:W-:Y:S01]  /*1b890*/  FFMA.FTZ R6, R131, R90.reuse, -R113.reuse ;  /* 0x0000005a83067223 */ /* 0x180fe20000010871 */
[-CC-:B------:R-:W-:Y:S01]  /*1b8a0*/  FFMA.FTZ R183, R165, R90.reuse, -R113.reuse ;  /* 0x0000005aa5b77223 */ /* 0x180fe20000010871 */
[-CC-:B-1----:R-:W-:Y:S01]  /*1b8b0*/  FFMA.FTZ R141, R166, R90.reuse, -R113.reuse ;  /* 0x0000005aa68d7223 */ /* 0x182fe20000010871 */
[-C--:B------:R-:W-:Y:S01]  /*1b8c0*/  FFMA.FTZ R201, R122, R90.reuse, -R113 ;  /* 0x0000005a7ac97223 */ /* 0x080fe20000010871 */
[----:B--2---:R-:W-:Y:S01]  /*1b8d0*/  FADD.FTZ R122, R178, R15 ;  /* 0x0000000fb27a7221 */ /* 0x004fe20000010000 */
[-CC-:B------:R-:W-:Y:S01]  /*1b8e0*/  FFMA.FTZ R185, R154, R90.reuse, -R113.reuse ;  /* 0x0000005a9ab97223 */ /* 0x180fe20000010871 */
[-CC-:B------:R-:W-:Y:S01]  /*1b8f0*/  FFMA.FTZ R197, R130, R90.reuse, -R113.reuse ;  /* 0x0000005a82c57223 */ /* 0x180fe20000010871 */
[----:B------:R-:W-:Y:S01]  /*1b900*/  HGMMA.64x128x16.F32 R24, R212, gdesc[UR4].tnspB, R24, gsb0 ;  /* 0x41e00004d4187df0 */ /* 0x000fe20008000818 */
[----:B------:R-:W-:Y:S01]  /*1b910*/  R2UR UR6, R8 ;  /* 0x00000000080672ca */ /* 0x000fe200000e0000 */
[----:B------:R1:W2:Y:S01]  /*1b920*/  MUFU.EX2 R116, R117 ;  /* 0x0000007500747308 */ /* 0x0002a20000000800 */
[----:B------:R-:W-:Y:S01]  /*1b930*/  R2UR UR7, R9 ;  /* 0x00000000090772ca */ /* 0x000fe200000e0000 */
[----:B------:R-:W-:Y:S01]  /*1b940*/  @!P1 IMAD R8, R228, 0x8, R2 ;  /* 0x00000008e4089824 */ /* 0x000fe200078e0202 */
[----:B------:R-:W-:Y:S01]  /*1b950*/  IADD3 R9, -R230, 0xb, RZ ;  /* 0x0000000be6097810 */ /* 0x000fe20007ffe1ff */
[----:B0-----:R-:W-:Y:S01]  /*1b960*/  FADD.FTZ R15, R7, R122 ;  /* 0x0000007a070f7221 */ /* 0x001fe20000010000 */
[-CC-:B------:R-:W-:Y:S01]  /*1b970*/  FFMA.FTZ R187, R158, R90.reuse, -R113.reuse ;  /* 0x0000005a9ebb7223 */ /* 0x180fe20000010871 */
[----:B------:R-:W-:Y:S01]  /*1b980*/  FFMA.FTZ R124, R159, R90, -R113 ;  /* 0x0000005a9f7c7223 */ /* 0x000fe20000010871 */
[----:B---3--:R-:W-:Y:S01]  /*1b990*/  FFMA.FTZ R131, R93, R12, R177 ;  /* 0x0000000c5d837223 */ /* 0x008fe200000100b1 */
[----:B------:R-:W-:Y:S01]  /*1b9a0*/  MUFU.EX2 R179, R179 ;  /* 0x000000b300b37308 */ /* 0x000fe20000000800 */
[----:B------:R-:W-:Y:S01]  /*1b9b0*/  @!P1 IADD3 R8, R8, 0x34840, RZ ;  /* 0x0003484008089810 */ /* 0x000fe20007ffe0ff */
[-C--:B-1----:R-:W-:Y:S01]  /*1b9c0*/  FFMA.FTZ R117, R155, R90.reuse, -R113 ;  /* 0x0000005a9b757223 */ /* 0x082fe20000010871 */
[----:B------:R-:W-:Y:S01]  /*1b9d0*/  FADD.FTZ R122, R180, R15 ;  /* 0x0000000fb47a7221 */ /* 0x000fe20000010000 */
[-CC-:B------:R-:W-:Y:S01]  /*1b9e0*/  FFMA.FTZ R205, R114, R90.reuse, -R113.reuse ;  /* 0x0000005a72cd7223 */ /* 0x180fe20000010871 */
[----:B------:R-:W-:Y:S01]  /*1b9f0*/  @!P1 PRMT R130, RZ, 0x654, R8 ;  /* 0x00000654ff829816 */ /* 0x000fe20000000008 */
[-CC-:B------:R-:W-:Y:S01]  /*1ba00*/  FFMA.FTZ R189, R146, R90.reuse, -R113.reuse ;  /* 0x0000005a92bd7223 */ /* 0x180fe20000010871 */
[-C--:B------:R-:W-:Y:S01]  /*1ba10*/  FFMA.FTZ R140, R147, R90.reuse, -R113 ;  /* 0x0000005a938c7223 */ /* 0x080fe20000010871 */
[----:B------:R-:W-:Y:S01]  /*1ba20*/  MUFU.EX2 R14, R14 ;  /* 0x0000000e000e7308 */ /* 0x000fe20000000800 */
[----:B--2---:R-:W-:Y:S01]  /*1ba30*/  FADD.FTZ R12, R116, R131 ;  /* 0x00000083740c7221 */ /* 0x004fe20000010000 */
        /* <DEDUP_REMOVED lines=24> */
[----:B------:R-:W-:Y:S01]  /*1bbc0*/  FFMA.FTZ R95, R95, R90, -R113 ;  /* 0x0000005a5f5f7223 */ /* 0x000fe20000010871 */
[----:B------:R-:W-:-:S02]  /*1bbd0*/  F2FP.F16.F32.PACK_AB R178, R7, R178 ;  /* 0x000000b207b2723e */ /* 0x000fc400000000ff */
[----:B------:R-:W-:Y:S02]  /*1bbe0*/  F2FP.F16.F32.PACK_AB R180, R11, R180 ;  /* 0x000000b40bb4723e */ /* 0x000fe400000000ff */
[----:B------:R-:W-:Y:S01]  /*1bbf0*/  F2FP.F16.F32.PACK_AB R177, R116, R177 ;  /* 0x000000b174b1723e */ /* 0x000fe200000000ff */
        /* <DEDUP_REMOVED lines=14> */
[----:B------:R-:W-:-:S04]  /*1bce0*/  F2FP.F16.F32.PACK_AB R212, R96, R89 ;  /* 0x0000005960d4723e */ /* 0x000fc800000000ff */
[----:B------:R-:W-:Y:S01]  /*1bcf0*/  MUFU.EX2 R133, R133 ;  /* 0x0000008500857308 */ /* 0x000fe20000000800 */
[----:B------:R-:W-:Y:S01]  /*1bd00*/  F2FP.F16.F32.PACK_AB R214, R100, R97 ;  /* 0x0000006164d6723e */ /* 0x000fe200000000ff */
[----:B------:R-:W-:Y:S06]  /*1bd10*/  HGMMA.64x128x16.F32 R24, R216, gdesc[UR4].tnspB, R24, gsb0 ;  /* 0x41e00004d8187df0 */ /* 0x000fec0008000818 */
        /* <DEDUP_REMOVED lines=13> */
[----:B------:R-:W1:Y:S01]  /*1bdf0*/  MUFU.EX2 R103, R103 ;  /* 0x0000006700677308 */ /* 0x000e620000000800 */
[----:B0-----:R-:W-:-:S07]  /*1be00*/  F2FP.F16.F32.PACK_AB R213, R99, R98 ;  /* 0x0000006263d5723e */ /* 0x001fce00000000ff */
[----:B------:R-:W-:Y:S08]  /*1be10*/  MUFU.EX2 R169, R169 ;  /* 0x000000a900a97308 */ /* 0x000ff00000000800 */
[----:B------:R-:W-:Y:S01]  /*1be20*/  MUFU.EX2 R170, R170 ;  /* 0x000000aa00aa7308 */ /* 0x000fe20000000800 */
[----:B-1----:R-:W-:-:S07]  /*1be30*/  F2FP.F16.F32.PACK_AB R215, R103, R102 ;  /* 0x0000006667d7723e */ /* 0x002fce00000000ff */
[----:B------:R-:W-:Y:S08]  /*1be40*/  MUFU.EX2 R95, R95 ;  /* 0x0000005f005f7308 */ /* 0x000ff00000000800 */
[----:B------:R-:W-:Y:S01]  /*1be50*/  MUFU.EX2 R105, R105 ;  /* 0x0000006900697308 */ /* 0x000fe20000000800 */
[----:B------:R-:W-:Y:S02]  /*1be60*/  WARPGROUP.DEPBAR.LE gsb0, 0x0 ;  /* 0x00008000000079c5 */ /* 0x000fe40000010000 */
[----:B------:R0:W-:Y:S06]  /*1be70*/  BAR.ARV R9, 0x100 ;  /* 0x000400090000751d */ /* 0x0001ec0000002000 */
[----:B------:R1:W-:Y:S01]  /*1be80*/  @!P1 SYNCS.ARRIVE.TRANS64.RED.A1T0 RZ, [R130+URZ], RZ ;  /* 0x000000ff82ff99a7 */ /* 0x0003e2000810043f */
[----:B------:R-:W-:Y:S01]  /*1be90*/  MUFU.EX2 R219, R94 ;  /* 0x0000005e00db7308 */ /* 0x000fe20000000800 */
[----:B0-----:R-:W-:Y:S01]  /*1bea0*/  FADD.FTZ R9, R179, R12 ;  /* 0x0000000cb3097221 */ /* 0x001fe20000010000 */
[----:B------:R-:W-:Y:S01]  /*1beb0*/  F2FP.F16.F32.PACK_AB R179, R14, R179 ;  /* 0x000000b30eb3723e */ /* 0x000fe200000000ff */
[-C--:B------:R-:W-:Y:S01]  /*1bec0*/  FMUL.FTZ R24, R24, R3.reuse ;  /* 0x0000000318187220 */ /* 0x080fe20000410000 */
[----:B------:R-:W-:Y:S01]  /*1bed0*/  FMUL.FTZ R25, R25, R3 ;  /* 0x0000000319197220 */ /* 0x000fe20000410000 */
[----:B------:R-:W-:Y:S01]  /*1bee0*/  FADD.FTZ R12, R14, R9 ;  /* 0x000000090e0c7221 */ /* 0x000fe20000010000 */
[----:B------:R-:W-:Y:S01]  /*1bef0*/  FFMA.FTZ R9, R127, R90, -R113 ;  /* 0x0000005a7f097223 */ /* 0x000fe20000010871 */
[----:B-1----:R-:W-:-:S02]  /*1bf00*/  @!P1 IMAD R130, R5, 0x8, R2 ;  /* 0x0000000805829824 */ /* 0x002fc400078e0202 */
[-CC-:B------:R-:W-:Y:S01]  /*1bf10*/  FFMA.FTZ R5, R123, R90.reuse, -R113.reuse ;  /* 0x0000005a7b057223 */ /* 0x180fe20000010871 */
[----:B------:R-:W-:Y:S01]  /*1bf20*/  FADD.FTZ R15, R181, R12 ;  /* 0x0000000cb50f7221 */ /* 0x000fe20000010000 */
[----:B------:R-:W-:Y:S01]  /*1bf30*/  FADD.FTZ R123, R11, R122 ;  /* 0x0000007a0b7b7221 */ /* 0x000fe20000010000 */
[-C--:B------:R-:W-:Y:S01]  /*1bf40*/  FFMA.FTZ R12, R115, R90.reuse, -R113 ;  /* 0x0000005a730c7223 */ /* 0x080fe20000010871 */
[C---:B------:R-:W-:Y:S01]  /*1bf50*/  F2FP.F16.F32.PACK_AB R181, R20.reuse, R181 ;  /* 0x000000b514b5723e */ /* 0x040fe200000000ff */
[----:B------:R-:W-:Y:S01]  /*1bf60*/  FADD.FTZ R122, R20, R15 ;  /* 0x0000000f147a7221 */ /* 0x000fe20000010000 */
[----:B------:R-:W-:Y:S01]  /*1bf70*/  FADD.FTZ R114, R182, R123 ;  /* 0x0000007bb6727221 */ /* 0x000fe20000010000 */
[----:B------:R-:W-:Y:S01]  /*1bf80*/  FFMA.FTZ R15, R119, R90, -R113 ;  /* 0x0000005a770f7223 */ /* 0x000fe20000010871 */
[----:B------:R-:W-:Y:S01]  /*1bf90*/  MUFU.EX2 R5, R5 ;  /* 0x0000000500057308 */ /* 0x000fe20000000800 */
[----:B------:R-:W-:Y:S01]  /*1bfa0*/  FADD.FTZ R122, R183, R122 ;  /* 0x0000007ab77a7221 */ /* 0x000fe20000010000 */
[----:B------:R-:W-:Y:S01]  /*1bfb0*/  FADD.FTZ R115, R21, R114 ;  /* 0x0000007215737221 */ /* 0x000fe20000010000 */
[----:B------:R-:W-:-:S02]  /*1bfc0*/  @!P1 VIADD R130, R130, 0x34860 ;  /* 0x0003486082829836 */ /* 0x000fc40000000000 */
[-C--:B------:R-:W-:Y:S01]  /*1bfd0*/  FMUL.FTZ R28, R28, R3.reuse ;  /* 0x000000031c1c7220 */ /* 0x080fe20000410000 */
[----:B------:R-:W-:Y:S01]  /*1bfe0*/  FADD.FTZ R122, R141, R122 ;  /* 0x0000007a8d7a7221 */ /* 0x000fe20000010000 */
[----:B------:R-:W-:Y:S01]  /*1bff0*/  FADD.FTZ R115, R184, R115 ;  /* 0x00000073b8737221 */ /* 0x000fe20000010000 */
[-C--:B------:R-:W-:Y:S01]  /*1c000*/  FMUL.FTZ R29, R29, R3.reuse ;  /* 0x000000031d1d7220 */ /* 0x080fe20000410000 */
[----:B------:R-:W-:Y:S01]  /*1c010*/  MUFU.EX2 R9, R9 ;  /* 0x0000000900097308 */ /* 0x000fe20000000800 */
[----:B------:R-:W-:Y:S01]  /*1c020*/  FADD.FTZ R122, R185, R122 ;  /* 0x0000007ab97a7221 */ /* 0x000fe20000010000 */
[----:B------:R-:W-:Y:S01]  /*1c030*/  FADD.FTZ R115, R152, R115 ;  /* 0x0000007398737221 */ /* 0x000fe20000010000 */
[----:B------:R-:W-:Y:S01]  /*1c040*/  @!P1 PRMT R130, RZ, 0x654, R130 ;  /* 0x00000654ff829816 */ /* 0x000fe20000000082 */
[-C--:B------:R-:W-:Y:S01]  /*1c050*/  FMUL.FTZ R32, R32, R3.reuse ;  /* 0x0000000320207220 */ /* 0x080fe20000410000 */
[----:B------:R-:W-:Y:S01]  /*1c060*/  FADD.FTZ R122, R117, R122 ;  /* 0x0000007a757a7221 */ /* 0x000fe20000010000 */
[----:B------:R-:W-:Y:S01]  /*1c070*/  FADD.FTZ R106, R186, R115 ;  /* 0x00000073ba6a7221 */ /* 0x000fe20000010000 */
[----:B------:R0:W-:Y:S01]  /*1c080*/  @!P1 SYNCS.ARRIVE.TRANS64.RED.A1T0 RZ, [R130+URZ], RZ ;  /* 0x000000ff82ff99a7 */ /* 0x0001e2000810043f */
[----:B------:R-:W-:Y:S01]  /*1c090*/  MUFU.EX2 R12, R12 ;  /* 0x0000000c000c7308 */ /* 0x000fe20000000800 */
[----:B------:R-:W-:Y:S01]  /*1c0a0*/  FADD.FTZ R115, R187, R122 ;  /* 0x0000007abb737221 */ /* 0x000fe20000010000 */
[----:B------:R-:W-:Y:S01]  /*1c0b0*/  FADD.FTZ R119, R13, R106 ;  /* 0x0000006a0d777221 */ /* 0x000fe20000010000 */
[-C--:B------:R-:W-:Y:S01]  /*1c0c0*/  FMUL.FTZ R33, R33, R3.reuse ;  /* 0x0000000321217220 */ /* 0x080fe20000410000 */
[-C--:B------:R-:W-:Y:S01]  /*1c0d0*/  FMUL.FTZ R36, R36, R3.reuse ;  /* 0x0000000324247220 */ /* 0x080fe20000410000 */
[----:B------:R-:W-:Y:S01]  /*1c0e0*/  FADD.FTZ R106, R124, R115 ;  /* 0x000000737c6a7221 */ /* 0x000fe20000010000 */
[----:B------:R-:W-:Y:S01]  /*1c0f0*/  FADD.FTZ R119, R188, R119 ;  /* 0x00000077bc777221 */ /* 0x000fe20000010000 */
[-C--:B------:R-:W-:Y:S01]  /*1c100*/  FMUL.FTZ R37, R37, R3.reuse ;  /* 0x0000000325257220 */ /* 0x080fe20000410000 */
        /* <DEDUP_REMOVED lines=16> */
[----:B------:R-:W1:Y:S01]  /*1c210*/  MUFU.EX2 R0, R171 ;  /* 0x000000ab00007308 */ /* 0x000e620000000800 */
[----:B------:R-:W-:Y:S01]  /*1c220*/  FADD.FTZ R113, R193, R106 ;  /* 0x0000006ac1717221 */ /* 0x000fe20000010000 */
[----:B------:R-:W-:Y:S01]  /*1c230*/  FADD.FTZ R115, R136, R115 ;  /* 0x0000007388737221 */ /* 0x000fe20000010000 */
[-C--:B------:R-:W-:Y:S01]  /*1c240*/  FMUL.FTZ R52, R52, R3.reuse ;  /* 0x0000000334347220 */ /* 0x080fe20000410000 */
[-C--:B------:R-:W-:Y:S01]  /*1c250*/  FMUL.FTZ R53, R53, R3.reuse ;  /* 0x0000000335357220 */ /* 0x080fe20000410000 */
[----:B------:R-:W-:Y:S01]  /*1c260*/  FADD.FTZ R4, R132, R113 ;  /* 0x0000007184047221 */ /* 0x000fe20000010000 */
[----:B------:R-:W-:Y:S01]  /*1c270*/  FADD.FTZ R106, R194, R115 ;  /* 0x00000073c26a7221 */ /* 0x000fe20000010000 */
[-C--:B------:R-:W-:Y:S01]  /*1c280*/  FMUL.FTZ R56, R56, R3.reuse ;  /* 0x0000000338387220 */ /* 0x080fe20000410000 */
[-C--:B------:R-:W-:Y:S01]  /*1c290*/  FMUL.FTZ R57, R57, R3.reuse ;  /* 0x0000000339397220 */ /* 0x080fe20000410000 */
[----:B------:R-:W-:Y:S01]  /*1c2a0*/  FADD.FTZ R14, R195, R4 ;  /* 0x00000004c30e7221 */ /* 0x000fe20000010000 */
[----:B------:R-:W-:Y:S01]  /*1c2b0*/  FADD.FTZ R7, R137, R106 ;  /* 0x0000006a89077221 */ /* 0x000fe20000010000 */
[----:B------:R-:W2:Y:S01]  /*1c2c0*/  MUFU.EX2 R4, R107 ;  /* 0x0000006b00047308 */ /* 0x000ea20000000800 */
[-C--:B------:R-:W-:Y:S01]  /*1c2d0*/  FMUL.FTZ R60, R60, R3.reuse ;  /* 0x000000033c3c7220 */ /* 0x080fe20000410000 */
[----:B------:R-:W-:Y:S01]  /*1c2e0*/  FADD.FTZ R14, R133, R14 ;  /* 0x0000000e850e7221 */ /* 0x000fe20000010000 */
[----:B------:R-:W-:Y:S01]  /*1c2f0*/  FADD.FTZ R20, R196, R7 ;  /* 0x00000007c4147221 */ /* 0x000fe20000010000 */
[-C--:B------:R-:W-:Y:S01]  /*1c300*/  FMUL.FTZ R61, R61, R3.reuse ;  /* 0x000000033d3d7220 */ /* 0x080fe20000410000 */
[----:B------:R-:W-:Y:S01]  /*1c310*/  FMUL.FTZ R64, R64, R3 ;  /* 0x0000000340407220 */ /* 0x000fe20000410000 */
[----:B------:R-:W-:Y:S01]  /*1c320*/  FADD.FTZ R7, R197, R14 ;  /* 0x0000000ec5077221 */ /* 0x000fe20000010000 */
[----:B------:R-:W-:Y:S01]  /*1c330*/  FADD.FTZ R11, R129, R20 ;  /* 0x00000014810b7221 */ /* 0x000fe20000010000 */
[C---:B------:R-:W-:Y:S01]  /*1c340*/  F2FP.F16.F32.PACK_AB R197, R6.reuse, R197 ;  /* 0x000000c506c5723e */ /* 0x040fe200000000ff */
[----:B------:R-:W-:Y:S01]  /*1c350*/  FMUL.FTZ R65, R65, R3 ;  /* 0x0000000341417220 */ /* 0x000fe20000410000 */
[----:B------:R-:W-:Y:S01]  /*1c360*/  FADD.FTZ R14, R6, R7 ;  /* 0x00000007060e7221 */ /* 0x000fe20000010000 */
[----:B------:R-:W-:Y:S01]  /*1c370*/  FADD.FTZ R11, R198, R11 ;  /* 0x0000000bc60b7221 */ /* 0x000fe20000010000 */
[----:B-1----:R-:W-:Y:S01]  /*1c380*/  F2FP.F16.F32.PACK_AB R218, R0, R109 ;  /* 0x0000006d00da723e */ /* 0x002fe200000000ff */
[----:B------:R-:W-:Y:S01]  /*1c390*/  FMUL.FTZ R68, R68, R3 ;  /* 0x0000000344447220 */ /* 0x000fe20000410000 */
[----:B------:R-:W-:Y:S01]  /*1c3a0*/  FADD.FTZ R7, R199, R14 ;  /* 0x0000000ec7077221 */ /* 0x000fe20000010000 */
[----:B------:R-:W-:Y:S01]  /*1c3b0*/  FADD.FTZ R11, R128, R11 ;  /* 0x0000000b800b7221 */ /* 0x000fe20000010000 */
[----:B------:R-:W1:Y:S01]  /*1c3c0*/  MUFU.EX2 R14, R111 ;  /* 0x0000006f000e7308 */ /* 0x000e620000000800 */
[C---:B------:R-:W-:Y:S01]  /*1c3d0*/  F2FP.F16.F32.PACK_AB R199, R8.reuse, R199 ;  /* 0x000000c708c7723e */ /* 0x040fe200000000ff */
[----:B------:R-:W-:Y:S01]  /*1c3e0*/  FADD.FTZ R20, R8, R7 ;  /* 0x0000000708147221 */ /* 0x000fe20000010000 */
[----:B------:R-:W-:Y:S01]  /*1c3f0*/  FADD.FTZ R11, R200, R11 ;  /* 0x0000000bc80b7221 */ /* 0x000fe20000010000 */
[-C--:B------:R-:W-:Y:S01]  /*1c400*/  FMUL.FTZ R69, R69, R3.reuse ;  /* 0x0000000345457220 */ /* 0x080fe20000410000 */
[----:B------:R-:W-:Y:S01]  /*1c410*/  FMUL.FTZ R72, R72, R3 ;  /* 0x0000000348487220 */ /* 0x000fe20000410000 */
[----:B------:R-:W-:Y:S01]  /*1c420*/  FADD.FTZ R20, R201, R20 ;  /* 0x00000014c9147221 */ /* 0x000fe20000010000 */
[----:B------:R-:W-:Y:S01]  /*1c430*/  FADD.FTZ R11, R120, R11 ;  /* 0x0000000b780b7221 */ /* 0x000fe20000010000 */
[----:B------:R-:W-:Y:S01]  /*1c440*/  F2FP.F16.F32.PACK_AB R201, R5, R201 ;  /* 0x000000c905c9723e */ /* 0x000fe200000000ff */
[-C--:B------:R-:W-:Y:S01]  /*1c450*/  FMUL.FTZ R73, R73, R3.reuse ;  /* 0x0000000349497220 */ /* 0x080fe20000410000 */
        /* <DEDUP_REMOVED lines=11> */
[----:B------:R-:W-:Y:S01]  /*1c510*/  FMUL.FTZ R85, R85, R3 ;  /* 0x0000000355557220 */ /* 0x000fe20000410000 */
        /* <DEDUP_REMOVED lines=17> */
[----:B--2---:R-:W-:Y:S01]  /*1c630*/  F2FP.F16.F32.PACK_AB R209, R4, R209 ;  /* 0x000000d104d1723e */ /* 0x004fe200000000ff */
        /* <DEDUP_REMOVED lines=43> */
[-C--:B------:R-:W-:Y:S01]  /*1c8f0*/  FMUL.FTZ R26, R26, R93.reuse ;  /* 0x0000005d1a1a7220 */ /* 0x080fe20000410000 */
[----:B------:R0:W5:Y:S01]  /*1c900*/  LDL R4, [R1+0x4] ;  /* 0x0000040001047983 */ /* 0x0001620000100800 */
        /* <DEDUP_REMOVED lines=31> */
[----:B------:R-:W-:Y:S01]  /*1cb00*/  IMAD.MOV.U32 R5, RZ, RZ, R228 ;  /* 0x000000ffff057224 */ /* 0x000fe200078e00e4 */
[----:B------:R-:W-:Y:S01]  /*1cb10*/  MOV R3, R91 ;  /* 0x0000005b00037202 */ /* 0x000fe20000000f00 */
[----:B------:R-:W-:Y:S01]  /*1cb20*/  IMAD.MOV.U32 R0, RZ, RZ, R92 ;  /* 0x000000ffff007224 */ /* 0x000fe200078e005c */
[----:B0-----:R-:W-:Y:S06]  /*1cb30*/  @P2 BRA `(.L_x_6156) ;  /* 0xffffff9800802947 */ /* 0x001fec000383ffff */
.L_x_6146:
[----:B------:R-:W-:Y:S05]  /*1cb40*/  WARPSYNC.ALL ;  /* 0x0000000000007948 */ /* 0x000fea0003800000 */
[----:B------:R-:W-:Y:S06]  /*1cb50*/  BAR.ARV 0x8, 0x120 ;  /* 0x0204800000007b1d */ /* 0x000fec0000002000 */
[----:B------:R-:W-:Y:S05]  /*1cb60*/  @!P0 BRA `(.L_x_6157) ;  /* 0x0000000000048947 */ /* 0x000fea0003800000 */
[----:B------:R-:W-:Y:S01]  /*1cb70*/  BPT.TRAP 0x1 ;  /* 0x000000040000795c */ /* 0x000fe20000300000 */
.L_x_6157:
[----:B------:R-:W2:Y:S01]  /*1cb80*/  LDL R0, [R1+0x4] ;  /* 0x0000040001007983 */ /* 0x000ea20000100800 */
[----:B------:R-:W-:Y:S01]  /*1cb90*/  IMAD R9, R228, 0x8, R2 ;  /* 0x00000008e4097824 */ /* 0x000fe200078e0202 */
[----:B--2---:R-:W-:-:S04]  /*1cba0*/  SHF.L.U32 R0, R0, 0x1f, RZ ;  /* 0x0000001f00007819 */ /* 0x004fc800000006ff */
[----:B------:R0:W1:Y:S01]  /*1cbb0*/  SYNCS.PHASECHK.TRANS64.TRYWAIT P2, [R9+URZ+0x34850], R0 ;  /* 0x03485000090075a7 */ /* 0x000062000804017f */
[----:B------:R-:W-:Y:S05]  /*1cbc0*/  @!P0 BRA `(.L_x_6158) ;  /* 0x0000000000048947 */ /* 0x000fea0003800000 */
[----:B------:R-:W-:Y:S01]  /*1cbd0*/  BPT.TRAP 0x1 ;  /* 0x000000040000795c */ /* 0x000fe20000300000 */
.L_x_6158:
[----:B------:R-:W-:-:S05]  /*1cbe0*/  VIADD R2, R2, 0x400 ;  /* 0x0000040002027836 */ /* 0x000fca0000000000 */
[----:B------:R-:W-:-:S04]  /*1cbf0*/  SHF.R.U32.HI R2, RZ, 0x4, R2 ;  /* 0x00000004ff027819 */ /* 0x000fc80000011602 */
[----:B------:R-:W-:-:S04]  /*1cc00*/  LOP3.LUT R2, R2, 0x3fff, RZ, 0xc0, !PT ;  /* 0x00003fff02027812 */ /* 0x000fc800078ec0ff */
[----:B------:R-:W-:Y:S01]  /*1cc10*/  LOP3.LUT R3, R2, 0x5800000, RZ, 0xfc, !PT ;  /* 0x0580000002037812 */ /* 0x000fe200078efcff */
[----:B-1----:R-:W-:Y:S06]  /*1cc20*/  @P2 BRA `(.L_x_6159) ;  /* 0x0000000000082947 */ /* 0x002fec0003800000 */
[----:B------:R-:W1:Y:S02]  /*1cc30*/  SYNCS.PHASECHK.TRANS64.TRYWAIT P0, [R9+URZ+0x34850], R0 ;  /* 0x03485000090075a7 */ /* 0x000e64000800017f */
[----:B-1----:R-:W-:Y:S05]  /*1cc40*/  @!P0 BRA `(.L_x_6160) ;  /* 0x0000008c00b08947 */ /* 0x002fea0003800000 */
.L_x_6159:
[----:B------:R-:W-:Y:S01]  /*1cc50*/  IMAD R2, R228, 0xb00, R3 ;  /* 0x00000b00e4027824 */ /* 0x000fe200078e0203 */
[----:B------:R-:W-:Y:S01]  /*1cc60*/  MOV R3, 0x40000040 ;  /* 0x4000004000037802 */ /* 0x000fe20000000f00 */
[----:B------:R-:W-:Y:S05]  /*1cc70*/  WARPSYNC.ALL ;  /* 0x0000000000007948 */ /* 0x000fea0003800000 */
[C---:B------:R-:W-:Y:S01]  /*1cc80*/  R2UR UR6, R2.reuse ;  /* 0x00000000020672ca */ /* 0x040fe200000e0000 */
[----:B------:R-:W2:Y:S01]  /*1cc90*/  LDL.LU R7, [R1+0x4] ;  /* 0x0000040001077983 */ /* 0x000ea20000300800 */
[----:B------:R-:W-:Y:S01]  /*1cca0*/  R2UR UR7, R3 ;  /* 0x00000000030772ca */ /* 0x000fe200000e0000 */
[----:B------:R-:W-:Y:S01]  /*1ccb0*/  WARPGROUP.ARRIVE ;  /* 0x00000000000079c5 */ /* 0x000fe20000000000 */
[----:B-----5:R-:W-:Y:S01]  /*1ccc0*/  VIADD R4, R2, 0x80 ;  /* 0x0000008002047836 */ /* 0x020fe20000000000 */
[----:B01----:R-:W0:Y:S01]  /*1ccd0*/  SHFL.BFLY PT, R0, R15, 0x2, 0x1f ;  /* 0x0c401f000f007f89 */ /* 0x003e2200000e0000 */
[----:B------:R-:W-:Y:S01]  /*1cce0*/  IMAD.MOV.U32 R5, RZ, RZ, 0x40000040 ;  /* 0x40000040ff057424 */ /* 0x000fe200078e00ff */
[----:B------:R-:W-:Y:S01]  /*1ccf0*/  IADD3 R228, R228, 0x1, RZ ;  /* 0x00000001e4e47810 */ /* 0x000fe20007ffe0ff */
[----:B------:R-:W-:-:S03]  /*1cd00*/  IMAD.MOV.U32 R3, RZ, RZ, 0x40000040 ;  /* 0x40000040ff037424 */ /* 0x000fc600078e00ff */
[----:B------:R-:W-:-:S04]  /*1cd10*/  ISETP.NE.AND P0, PT, R228, 0x2, PT ;  /* 0x00000002e400780c */ /* 0x000fc80003f05270 */
[----:B------:R-:W-:Y:S01]  /*1cd20*/  HGMMA.64x128x16.F32 R24, R176, gdesc[UR4].tnspB, R24, gsb0 ;  /* 0x41e00004b0187df0 */ /* 0x000fe20008000818 */
[----:B------:R-:W-:Y:S02]  /*1cd30*/  R2UR UR6, R4 ;  /* 0x00000000040672ca */ /* 0x000fe400000e0000 */
[----:B------:R-:W-:Y:S01]  /*1cd40*/  R2UR UR7, R5 ;  /* 0x00000000050772ca */ /* 0x000fe200000e0000 */
[----:B------:R-:W-:Y:S01]  /*1cd50*/  IMAD.MOV.U32 R5, RZ, RZ, 0x40000040 ;  /* 0x40000040ff057424 */ /* 0x000fe200078e00ff */
[----:B------:R-:W-:Y:S01]  /*1cd60*/  IADD3 R4, R2, 0x100, RZ ;  /* 0x0000010002047810 */ /* 0x000fe20007ffe0ff */
[----:B0-----:R-:W-:Y:S01]  /*1cd70*/  FADD.FTZ R0, R0, R15 ;  /* 0x0000000f00007221 */ /* 0x001fe20000010000 */
[----:B------:R-:W-:Y:S02]  /*1cd80*/  WARPGROUP.DEPBAR.LE gsb0, 0x0 ;  /* 0x00008000000079c5 */ /* 0x000fe40000010000 */
[----:B------:R-:W-:-:S07]  /*1cd90*/  WARPGROUP.ARRIVE ;  /* 0x00000000000079c5 */ /* 0x000fce0000000000 */
[----:B------:R-:W-:Y:S01]  /*1cda0*/  HGMMA.64x128x16.F32 R24, R180, gdesc[UR4].tnspB, R24, gsb0 ;  /* 0x41e00004b4187df0 */ /* 0x000fe20008000818 */
[----:B------:R-:W-:Y:S01]  /*1cdb0*/  R2UR UR6, R4 ;  /* 0x00000000040672ca */ /* 0x000fe200000e0000 */
[----:B------:R-:W-:Y:S01]  /*1cdc0*/  VIADD R4, R2, 0x180 ;  /* 0x0000018002047836 */ /* 0x000fe20000000000 */
[----:B------:R-:W-:Y:S02]  /*1cdd0*/  R2UR UR7, R5 ;  /* 0x00000000050772ca */ /* 0x000fe400000e0000 */
[----:B------:R-:W-:Y:S01]  /*1cde0*/  MOV R5, 0x40000040 ;  /* 0x4000004000057802 */ /* 0x000fe20000000f00 */
        /* <DEDUP_REMOVED lines=39> */
[C---:B------:R-:W-:Y:S01]  /*1d060*/  VIADD R4, R2.reuse, 0x480 ;  /* 0x0000048002047836 */ /* 0x040fe20000000000 */
[----:B------:R-:W-:Y:S01]  /*1d070*/  R2UR UR7, R5 ;  /* 0x00000000050772ca */ /* 0x000fe200000e0000 */
[----:B------:R-:W-:Y:S01]  /*1d080*/  VIADD R2, R2, 0x500 ;  /* 0x0000050002027836 */ /* 0x000fe20000000000 */
[----:B------:R-:W-:Y:S01]  /*1d090*/  MOV R5, 0x40000040 ;  /* 0x4000004000057802 */ /* 0x000fe20000000f00 */
[----:B------:R-:W-:Y:S02]  /*1d0a0*/  WARPGROUP.DEPBAR.LE gsb0, 0x0 ;  /* 0x00008000000079c5 */ /* 0x000fe40000010000 */
[----:B------:R-:W-:-:S08]  /*1d0b0*/  WARPGROUP.ARRIVE ;  /* 0x00000000000079c5 */ /* 0x000fd00000000000 */
[----:B------:R-:W-:Y:S01]  /*1d0c0*/  HGMMA.64x128x16.F32 R24, R208, gdesc[UR4].tnspB, R24, gsb0 ;  /* 0x41e00004d0187df0 */ /* 0x000fe20008000818 */
[----:B------:R-:W-:Y:S01]  /*1d0d0*/  R2UR UR6, R4 ;  /* 0x00000000040672ca */ /* 0x000fe200000e0000 */
[----:B------:R-:W-:Y:S01]  /*1d0e0*/  IMAD.MOV.U32 R4, RZ, RZ, RZ ;  /* 0x000000ffff047224 */ /* 0x000fe200078e00ff */
[----:B------:R-:W-:Y:S01]  /*1d0f0*/  R2UR UR7, R5 ;  /* 0x00000000050772ca */ /* 0x000fe200000e0000 */
[----:B------:R-:W-:Y:S02]  /*1d100*/  WARPGROUP.DEPBAR.LE gsb0, 0x0 ;  /* 0x00008000000079c5 */ /* 0x000fe40000010000 */
[----:B------:R-:W-:-:S10]  /*1d110*/  WARPGROUP.ARRIVE ;  /* 0x00000000000079c5 */ /* 0x000fd40000000000 */
[----:B------:R-:W-:Y:S01]  /*1d120*/  HGMMA.64x128x16.F32 R24, R212, gdesc[UR4].tnspB, R24, gsb0 ;  /* 0x41e00004d4187df0 */ /* 0x000fe20008000818 */
[----:B------:R-:W-:Y:S02]  /*1d130*/  R2UR UR7, R3 ;  /* 0x00000000030772ca */ /* 0x000fe400000e0000 */
[----:B------:R-:W0:Y:S01]  /*1d140*/  SHFL.BFLY PT, R3, R12, 0x2, 0x1f ;  /* 0x0c401f000c037f89 */ /* 0x000e2200000e0000 */
[----:B------:R-:W-:Y:S01]  /*1d150*/  R2UR UR6, R2 ;  /* 0x00000000020672ca */ /* 0x000fe200000e0000 */
[----:B0-----:R-:W-:Y:S02]  /*1d160*/  FADD.FTZ R2, R3, R12 ;  /* 0x0000000c03027221 */ /* 0x001fe40000010000 */
[----:B------:R-:W0:Y:S04]  /*1d170*/  SHFL.BFLY PT, R3, R0, 0x1, 0x1f ;  /* 0x0c201f0000037f89 */ /* 0x000e2800000e0000 */
[----:B------:R-:W1:Y:S01]  /*1d180*/  SHFL.BFLY PT, R5, R2, 0x1, 0x1f ;  /* 0x0c201f0002057f89 */ /* 0x000e6200000e0000 */
[----:B0-----:R-:W-:Y:S01]  /*1d190*/  FADD.FTZ R10, R0, R3 ;  /* 0x00000003000a7221 */ /* 0x001fe20000010000 */
[----:B------:R-:W-:Y:S01]  /*1d1a0*/  SEL R0, RZ, 0x1, P0 ;  /* 0x00000001ff007807 */ /* 0x000fe20000000000 */
[----:B-1----:R-:W-:-:S03]  /*1d1b0*/  FADD.FTZ R11, R2, R5 ;  /* 0x00000005020b7221 */ /* 0x002fc60000010000 */
[----:B------:R-:W-:Y:S02]  /*1d1c0*/  FSETP.NE.FTZ.AND P2, PT, R10, RZ, PT ;  /* 0x000000ff0a00720b */ /* 0x000fe40003f55000 */
[----:B--2---:R-:W-:Y:S02]  /*1d1d0*/  LOP3.LUT R7, R7, R0, RZ, 0x3c, !PT ;  /* 0x0000000007077212 */ /* 0x004fe400078e3cff */
[----:B------:R-:W-:-:S09]  /*1d1e0*/  FSETP.NE.FTZ.AND P3, PT, R11, RZ, PT ;  /* 0x000000ff0b00720b */ /* 0x000fd20003f75000 */
[----:B------:R-:W0:Y:S08]  /*1d1f0*/  @P2 MUFU.LG2 R5, R10 ;  /* 0x0000000a00052308 */ /* 0x000e300000000c00 */
[----:B------:R1:W-:Y:S01]  /*1d200*/  @P2 MUFU.RCP R4, R10 ;  /* 0x0000000a00042308 */ /* 0x0003e20000001000 */
[----:B------:R-:W-:-:S07]  /*1d210*/  IMAD.MOV.U32 R8, RZ, RZ, RZ ;  /* 0x000000ffff087224 */ /* 0x000fce00078e00ff */
[----:B------:R-:W2:Y:S01]  /*1d220*/  @P3 MUFU.LG2 R6, R11 ;  /* 0x0000000b00063308 */ /* 0x000ea20000000c00 */
[----:B-1----:R-:W3:Y:S01]  /*1d230*/  LDL.LU R10, [R1+0x84] ;  /* 0x00008400010a7983 */ /* 0x002ee20000300800 */
[----:B------:R-:W-:Y:S02]  /*1d240*/  WARPGROUP.DEPBAR.LE gsb0, 0x0 ;  /* 0x00008000000079c5 */ /* 0x000fe40000010000 */
[----:B------:R-:W-:-:S06]  /*1d250*/  WARPGROUP.ARRIVE ;  /* 0x00000000000079c5 */ /* 0x000fcc0000000000 */
[----:B------:R-:W-:Y:S01]  /*1d260*/  HGMMA.64x128x16.F32 R24, R216, gdesc[UR4].tnspB, R24, gsb0 ;  /* 0x41e00004d8187df0 */ /* 0x000fe20008000818 */
[----:B------:R2:W-:Y:S01]  /*1d270*/  STL [R1+0x4], R7 ;  /* 0x0000040701007387 */ /* 0x0005e20000100800 */
[----:B------:R-:W1:Y:S01]  /*1d280*/  @P3 MUFU.RCP R8, R11 ;  /* 0x0000000b00083308 */ /* 0x000e620000001000 */
[----:B------:R-:W-:Y:S02]  /*1d290*/  @!P1 VIADD R9, R9, 0x34860 ;  /* 0x0003486009099836 */ /* 0x000fe40000000000 */
[C---:B------:R-:W-:Y:S01]  /*1d2a0*/  @P2 FMUL.FTZ R2, R90.reuse, 0.69314718246459960938 ;  /* 0x3f3172185a022820 */ /* 0x040fe20000410000 */
[----:B------:R-:W-:Y:S01]  /*1d2b0*/  @P3 FMUL.FTZ R90, R90, 0.69314718246459960938 ;  /* 0x3f3172185a5a3820 */ /* 0x000fe20000410000 */
[----:B0-----:R-:W-:Y:S01]  /*1d2c0*/  @P2 FMUL.FTZ R5, R5, 0.69314718246459960938 ;  /* 0x3f31721805052820 */ /* 0x001fe20000410000 */
[----:B------:R-:W-:Y:S01]  /*1d2d0*/  MOV R3, 0xff800000 ;  /* 0xff80000000037802 */ /* 0x000fe20000000f00 */
[----:B------:R-:W-:Y:S02]  /*1d2e0*/  IMAD.MOV.U32 R0, RZ, RZ, -0x800000 ;  /* 0xff800000ff007424 */ /* 0x000fe400078e00ff */
[----:B--2---:R-:W-:Y:S01]  /*1d2f0*/  @P3 FMUL.FTZ R7, R6, 0.69314718246459960938 ;  /* 0x3f31721806073820 */ /* 0x004fe20000410000 */
[----:B------:R-:W-:Y:S01]  /*1d300*/  @!P1 PRMT R9, RZ, 0x654, R9 ;  /* 0x00000654ff099816 */ /* 0x000fe20000000009 */
[----:B------:R-:W-:-:S02]  /*1d310*/  @P2 FFMA.FTZ R3, R2, R91, R5 ;  /* 0x0000005b02032223 */ /* 0x000fc40000010005 */
[----:B------:R-:W-:Y:S01]  /*1d320*/  @P3 FFMA.FTZ R0, R90, R92, R7 ;  /* 0x0000005c5a003223 */ /* 0x000fe20000010007 */
[----:B------:R-:W-:Y:S01]  /*1d330*/  SEL R228, R228, RZ, P0 ;  /* 0x000000ffe4e47207 */ /* 0x000fe20000000000 */
        /* <DEDUP_REMOVED lines=29> */
[----:B------:R-:W-:Y:S01]  /*1d510*/  FMUL.FTZ R40, R80, R4 ;  /* 0x0000000450287220 */ /* 0x000fe20000410000 */
        /* <DEDUP_REMOVED lines=17> */
[----:B------:R-:W-:Y:S01]  /*1d630*/  FMUL.FTZ R102, R29, R4 ;  /* 0x000000041d667220 */ /* 0x000fe20000410000 */
[----:B------:R-:W-:Y:S01]  /*1d640*/  PLOP3.LUT P1, PT, PT, PT, PT, 0x8, 0x0 ;  /* 0x000000000000781c */ /* 0x000fe20003f2e170 */
        /* <DEDUP_REMOVED lines=18> */
[----:B---3--:R-:W-:-:S05]  /*1d770*/  IADD3 R10, R10, 0x1, RZ ;  /* 0x000000010a0a7810 */ /* 0x008fca0007ffe0ff */
[----:B------:R0:W-:Y:S02]  /*1d780*/  STL [R1+0x84], R10 ;  /* 0x0000840a01007387 */ /* 0x0001e40000100800 */
.L_x_6096:
[----:B------:R-:W2:Y:S01]  /*1d790*/  LDL R82, [R1+0x7c] ;  /* 0x00007c0001527983 */ /* 0x000ea20000100800 */
[----:B------:R-:W-:Y:S05]  /*1d7a0*/  WARPSYNC.ALL ;  /* 0x0000000000007948 */ /* 0x000fea0003800000 */
[----:B------:R-:W1:Y:S01]  /*1d7b0*/  S2UR UR5, SR_CgaCtaId ;  /* 0x00000000000579c3 */ /* 0x000e620000008800 */
[----:B------:R-:W-:Y:S01]  /*1d7c0*/  UMOV UR4, 0x400 ;  /* 0x0000040000047882 */ /* 0x000fe20000000000 */
[----:B------:R-:W-:Y:S01]  /*1d7d0*/  BSSY B0, `(.L_x_6161) ;  /* 0x00001f5000007945 */ /* 0x000fe20003800000 */
[----:B-1----:R-:W-:-:S06]  /*1d7e0*/  ULEA UR4, UR5, UR4, 0x18 ;  /* 0x0000000405047291 */ /* 0x002fcc000f8ec03f */
[----:B------:R-:W-:Y:S01]  /*1d7f0*/  IMAD.U32 R2, RZ, RZ, UR4 ;  /* 0x00000004ff027e24 */ /* 0x000fe2000f8e00ff */
[----:B------:R-:W-:Y:S06]  /*1d800*/  BAR.SYNC.DEFER_BLOCKING 0x5, 0x120 ;  /* 0x0144800000007b1d */ /* 0x000fec0000010000 */
[----:B------:R1:W3:Y:S02]  /*1d810*/  LDS.128 R156, [R2+0x348d0] ;  /* 0x0348d000029c7984 */ /* 0x0002e40000000c00 */
[----:B------:R-:W-:Y:S06]  /*1d820*/  BAR.ARV 0x4, 0x120 ;  /* 0x0104800000007b1d */ /* 0x000fec0000002000 */
[----:B--2---:R-:W-:Y:S01]  /*1d830*/  SHF.R.S32.HI R38, RZ, 0x1f, R82 ;  /* 0x0000001fff267819 */ /* 0x004fe20000011452 */
[----:B------:R-:W-:-:S03]  /*1d840*/  IMAD.SHL.U32 R74, R82, 0x4, RZ ;  /* 0x00000004524a7824 */ /* 0x000fc600078e00ff */
[----:B------:R-:W-:Y:S01]  /*1d850*/  SHF.L.U64.HI R78, R82, 0x2, R38 ;  /* 0x00000002524e7819 */ /* 0x000fe20000010226 */
[----:B-1-3--:R-:W-:Y:S06]  /*1d860*/  @P1 BRA `(.L_x_6162) ;  /* 0x0000001400241947 */ /* 0x00afec0003800000 */
[----:B------:R-:W2:Y:S01]  /*1d870*/  LDL R107, [R1+0x3c] ;  /* 0x00003c00016b7983 */ /* 0x000ea20000100800 */
[----:B------:R-:W-:Y:S05]  /*1d880*/  WARPSYNC.ALL ;  /* 0x0000000000007948 */ /* 0x000fea0003800000 */
[----:B------:R-:W1:Y:S01]  /*1d890*/  S2R R86, SR_TID.X ;  /* 0x0000000000567919 */ /* 0x000e620000002100 */
[----:B------:R-:W-:Y:S01]  /*1d8a0*/  ULDC.64 UR4, c[0x0][0xbd8] ;  /* 0x0002f60000047ab9 */ /* 0x000fe20000000a00 */
[----:B------:R-:W-:Y:S01]  /*1d8b0*/  F2FP.F16.F32.PACK_AB R31, R31, R54 ;  /* 0x000000361f1f723e */ /* 0x000fe200000000ff */
[----:B------:R-:W-:Y:S01]  /*1d8c0*/  ULDC.64 UR6, c[0x0][0x208] ;  /* 0x0000820000067ab9 */ /* 0x000fe20000000a00 */
[----:B------:R-:W3:Y:S01]  /*1d8d0*/  S2R R5, SR_SWINHI ;  /* 0x0000000000057919 */ /* 0x000ee20000002f00 */
[----:B------:R-:W-:-:S02]  /*1d8e0*/  F2FP.F16.F32.PACK_AB R32, R49, R32 ;  /* 0x000000203120723e */ /* 0x000fc400000000ff */
[----:B------:R-:W-:Y:S02]  /*1d8f0*/  F2FP.F16.F32.PACK_AB R35, R35, R50 ;  /* 0x000000322323723e */ /* 0x000fe400000000ff */
[----:B-1----:R-:W-:-:S04]  /*1d900*/  IADD3 R86, R86, -0x80, RZ ;  /* 0xffffff8056567810 */ /* 0x002fc80007ffe0ff */
[----:B------:R-:W-:Y:S02]  /*1d910*/  SHF.R.S32.HI R4, RZ, 0x1f, R86 ;  /* 0x0000001fff047819 */ /* 0x000fe40000011456 */
[----:B------:R-:W-:Y:S02]  /*1d920*/  MOV R20, R2 ;  /* 0x0000000200147202 */ /* 0x000fe40000000f00 */
[----:B---3--:R-:W-:Y:S02]  /*1d930*/  MOV R21, R5 ;  /* 0x0000000500157202 */ /* 0x008fe40000000f00 */
[CC--:B------:R-:W-:Y:S02]  /*1d940*/  LEA.HI R8, R4.reuse, R86.reuse, RZ, 0x4 ;  /* 0x0000005604087211 */ /* 0x0c0fe400078f20ff */
[----:B------:R-:W-:Y:S02]  /*1d950*/  LEA.HI R4, R4, R86, RZ, 0x5 ;  /* 0x0000005604047211 */ /* 0x000fe400078f28ff */
[----:B0-----:R-:W-:-:S03]  /*1d960*/  SHF.R.S32.HI R9, RZ, 0x4, R8 ;  /* 0x00000004ff097819 */ /* 0x001fc60000011408 */
[----:B------:R-:W-:Y:S01]  /*1d970*/  IMAD.SHL.U32 R10, R4, 0x20, RZ ;  /* 0x00000020040a7824 */ /* 0x000fe200078e00ff */
[C---:B------:R-:W-:Y:S02]  /*1d980*/  LOP3.LUT R4, R8.reuse, 0x3fffff0, RZ, 0xc0, !PT ;  /* 0x03fffff008047812 */ /* 0x040fe400078ec0ff */
[----:B------:R-:W-:Y:S02]  /*1d990*/  LEA.HI R8, R8, R9, RZ, 0x1 ;  /* 0x0000000908087211 */ /* 0x000fe400078f08ff */
[----:B------:R-:W-:Y:S01]  /*1d9a0*/  LOP3.LUT R11, R10, 0xfffffc00, RZ, 0xc0, !PT ;  /* 0xfffffc000a0b7812 */ /* 0x000fe200078ec0ff */
[----:B------:R-:W-:Y:S01]  /*1d9b0*/  IMAD.IADD R4, R86, 0x1, -R4 ;  /* 0x0000000156047824 */ /* 0x000fe200078e0a04 */
[----:B------:R-:W-:-:S04]  /*1d9c0*/  LOP3.LUT R8, R8, 0x1ffffffe, RZ, 0xc0, !PT ;  /* 0x1ffffffe08087812 */ /* 0x000fc800078ec0ff */
[----:B------:R-:W-:Y:S01]  /*1d9d0*/  LEA R11, R4, R11, 0x6 ;  /* 0x0000000b040b7211 */ /* 0x000fe200078e30ff */
[----:B------:R-:W-:-:S04]  /*1d9e0*/  IMAD.IADD R8, R9, 0x1, -R8 ;  /* 0x0000000109087824 */ /* 0x000fc800078e0a08 */
[----:B------:R-:W-:-:S04]  /*1d9f0*/  IMAD R5, R8, 0x8, R11 ;  /* 0x0000000808057824 */ /* 0x000fc800078e020b */
[----:B------:R-:W-:Y:S01]  /*1da00*/  IMAD.WIDE R4, R5, 0x2, R20 ;  /* 0x0000000205047825 */ /* 0x000fe200078e0214 */
[----:B------:R-:W-:Y:S02]  /*1da10*/  BAR.SYNC.DEFER_BLOCKING 0x1, 0x100 ;  /* 0x0044000000007b1d */ /* 0x000fe40000010000 */
[C---:B------:R-:W-:Y:S02]  /*1da20*/  IADD3 R71, P2, R4.reuse, 0x4000, RZ ;  /* 0x0000400004477810 */ /* 0x040fe40007f5e0ff */
[C---:B------:R-:W-:Y:S02]  /*1da30*/  LOP3.LUT R29, R4.reuse, 0x380, RZ, 0xc0, !PT ;  /* 0x00000380041d7812 */ /* 0x040fe400078ec0ff */
[C---:B------:R-:W-:Y:S02]  /*1da40*/  IADD3 R59, P5, R4.reuse, 0x20, RZ ;  /* 0x00000020043b7810 */ /* 0x040fe40007fbe0ff */
[----:B------:R-:W-:Y:S02]  /*1da50*/  IADD3 R63, P0, R4, 0x40, RZ ;  /* 0x00000040043f7810 */ /* 0x000fe40007f1e0ff */
[----:B------:R-:W-:-:S02]  /*1da60*/  LOP3.LUT R14, R71, 0x380, RZ, 0xc0, !PT ;  /* 0x00000380470e7812 */ /* 0x000fc400078ec0ff */
[C---:B------:R-:W-:Y:S01]  /*1da70*/  IADD3 R67, P1, R4.reuse, 0x60, RZ ;  /* 0x0000006004437810 */ /* 0x040fe20007f3e0ff */
[--C-:B------:R-:W-:Y:S01]  /*1da80*/  IMAD.X R11, RZ, RZ, R5.reuse, P0 ;  /* 0x000000ffff0b7224 */ /* 0x100fe200000e0605 */
[----:B------:R-:W-:Y:S02]  /*1da90*/  IADD3 R79, P4, R4, 0x4040, RZ ;  /* 0x00004040044f7810 */ /* 0x000fe40007f9e0ff */
[----:B------:R-:W-:Y:S01]  /*1daa0*/  SHF.R.U64 R29, R29, 0x3, RZ ;  /* 0x000000031d1d7819 */ /* 0x000fe200000012ff */
[--C-:B------:R-:W-:Y:S01]  /*1dab0*/  IMAD.X R13, RZ, RZ, R5.reuse, P1 ;  /* 0x000000ffff0d7224 */ /* 0x100fe200008e0605 */
[----:B------:R-:W-:Y:S01]  /*1dac0*/  IADD3.X R9, RZ, R5, RZ, P5, !PT ;  /* 0x00000005ff097210 */ /* 0x000fe20002ffe4ff */
[----:B------:R-:W-:Y:S01]  /*1dad0*/  IMAD.X R27, RZ, RZ, R5, P4 ;  /* 0x000000ffff1b7224 */ /* 0x000fe200020e0605 */
[----:B------:R-:W-:Y:S02]  /*1dae0*/  LOP3.LUT R8, R59, 0x380, RZ, 0xc0, !PT ;  /* 0x000003803b087812 */ /* 0x000fe400078ec0ff */
[----:B------:R-:W-:-:S02]  /*1daf0*/  LOP3.LUT R10, R63, 0x380, RZ, 0xc0, !PT ;  /* 0x000003803f0a7812 */ /* 0x000fc400078ec0ff */
[C---:B------:R-:W-:Y:S02]  /*1db00*/  IADD3 R83, P5, R4.reuse, 0x4060, RZ ;  /* 0x0000406004537810 */ /* 0x040fe40007fbe0ff */
[----:B------:R-:W-:Y:S02]  /*1db10*/  IADD3 R75, P3, R4, 0x4020, RZ ;  /* 0x00004020044b7810 */ /* 0x000fe40007f7e0ff */
[----:B------:R-:W-:Y:S02]  /*1db20*/  SHF.R.U64 R14, R14, 0x3, RZ ;  /* 0x000000030e0e7819 */ /* 0x000fe400000012ff */
[----:B------:R-:W-:Y:S01]  /*1db30*/  LOP3.LUT R12, R67, 0x380, RZ, 0xc0, !PT ;  /* 0x00000380430c7812 */ /* 0x000fe200078ec0ff */
[----:B------:R-:W-:Y:S01]  /*1db40*/  IMAD.X R25, RZ, RZ, R5, P3 ;  /* 0x000000ffff197224 */ /* 0x000fe200018e0605 */
[----:B------:R-:W-:Y:S02]  /*1db50*/  LOP3.LUT R4, R29, R4, RZ, 0x3c, !PT ;  /* 0x000000041d047212 */ /* 0x000fe400078e3cff */
[----:B------:R-:W-:-:S02]  /*1db60*/  LOP3.LUT R26, R79, 0x380, RZ, 0xc0, !PT ;  /* 0x000003804f1a7812 */ /* 0x000fc400078ec0ff */
[----:B------:R-:W-:Y:S02]  /*1db70*/  SHF.R.U64 R8, R8, 0x3, RZ ;  /* 0x0000000308087819 */ /* 0x000fe400000012ff */
[----:B------:R-:W-:Y:S02]  /*1db80*/  SHF.R.U64 R10, R10, 0x3, RZ ;  /* 0x000000030a0a7819 */ /* 0x000fe400000012ff */
[----:B------:R-:W-:Y:S02]  /*1db90*/  LOP3.LUT R28, R83, 0x380, RZ, 0xc0, !PT ;  /* 0x00000380531c7812 */ /* 0x000fe400078ec0ff */
[----:B------:R-:W-:Y:S02]  /*1dba0*/  LOP3.LUT R24, R75, 0x380, RZ, 0xc0, !PT ;  /* 0x000003804b187812 */ /* 0x000fe400078ec0ff */
[----:B------:R-:W-:Y:S02]  /*1dbb0*/  LOP3.LUT R14, R14, R71, RZ, 0x3c, !PT ;  /* 0x000000470e0e7212 */ /* 0x000fe400078e3cff */
[----:B------:R-:W-:-:S02]  /*1dbc0*/  SHF.R.U64 R12, R12, 0x3, RZ ;  /* 0x000000030c0c7819 */ /* 0x000fc400000012ff */
[----:B------:R-:W-:Y:S02]  /*1dbd0*/  SHF.R.U64 R26, R26, 0x3, RZ ;  /* 0x000000031a1a7819 */ /* 0x000fe400000012ff */
[----:B------:R-:W-:Y:S02]  /*1dbe0*/  MOV R71, R4 ;  /* 0x0000000400477202 */ /* 0x000fe40000000f00 */
[----:B------:R-:W-:Y:S02]  /*1dbf0*/  LOP3.LUT R8, R8, R59, RZ, 0x3c, !PT ;  /* 0x0000003b08087212 */ /* 0x000fe400078e3cff */
[----:B------:R-:W-:Y:S02]  /*1dc00*/  LOP3.LUT R10, R10, R63, RZ, 0x3c, !PT ;  /* 0x0000003f0a0a7212 */ /* 0x000fe400078e3cff */
[----:B------:R-:W-:Y:S02]  /*1dc10*/  F2FP.F16.F32.PACK_AB R4, R103, R6 ;  /* 0x000000066704723e */ /* 0x000fe400000000ff */
[----:B------:R-:W-:-:S02]  /*1dc20*/  IADD3.X R15, RZ, R5, RZ, P2, !PT ;  /* 0x00000005ff0f7210 */ /* 0x000fc400017fe4ff */
[----:B------:R-:W-:Y:S02]  /*1dc30*/  IADD3.X R29, RZ, R5, RZ, P5, !PT ;  /* 0x00000005ff1d7210 */ /* 0x000fe40002ffe4ff */
[----:B------:R-:W-:Y:S02]  /*1dc40*/  SHF.R.U64 R28, R28, 0x3, RZ ;  /* 0x000000031c1c7819 */ /* 0x000fe400000012ff */
[----:B------:R-:W-:Y:S02]  /*1dc50*/  F2FP.F16.F32.PACK_AB R6, R102, R7 ;  /* 0x000000076606723e */ /* 0x000fe400000000ff */
[----:B------:R-:W-:Y:S02]  /*1dc60*/  SHF.R.U64 R24, R24, 0x3, RZ ;  /* 0x0000000318187819 */ /* 0x000fe400000012ff */
[----:B------:R-:W-:Y:S02]  /*1dc70*/  F2FP.F16.F32.PACK_AB R5, R105, R106 ;  /* 0x0000006a6905723e */ /* 0x000fe400000000ff */
[----:B------:R-:W-:-:S02]  /*1dc80*/  F2FP.F16.F32.PACK_AB R7, R85, R104 ;  /* 0x000000685507723e */ /* 0x000fc400000000ff */
[----:B------:R-:W-:Y:S02]  /*1dc90*/  LOP3.LUT R12, R12, R67, RZ, 0x3c, !PT ;  /* 0x000000430c0c7212 */ /* 0x000fe400078e3cff */
[----:B------:R-:W-:Y:S01]  /*1dca0*/  LOP3.LUT R26, R26, R79, RZ, 0x3c, !PT ;  /* 0x0000004f1a1a7212 */ /* 0x000fe200078e3cff */
[----:B------:R0:W-:Y:S01]  /*1dcb0*/  STSM.16.M88.4 [R71], R4 ;  /* 0x0000000447007844 */ /* 0x0001e20000000200 */
[----:B------:R-:W-:Y:S02]  /*1dcc0*/  MOV R70, R8 ;  /* 0x0000000800467202 */ /* 0x000fe40000000f00 */
[----:B------:R-:W-:Y:S02]  /*1dcd0*/  MOV R67, R10 ;  /* 0x0000000a00437202 */ /* 0x000fe40000000f00 */
[----:B------:R-:W-:Y:S02]  /*1dce0*/  LOP3.LUT R28, R28, R83, RZ, 0x3c, !PT ;  /* 0x000000531c1c7212 */ /* 0x000fe400078e3cff */
[----:B------:R-:W-:-:S02]  /*1dcf0*/  F2FP.F16.F32.PACK_AB R8, R95, R94 ;  /* 0x0000005e5f08723e */ /* 0x000fc400000000ff */
[----:B------:R-:W-:Y:S02]  /*1dd00*/  F2FP.F16.F32.PACK_AB R9, R81, R84 ;  /* 0x000000545109723e */ /* 0x000fe400000000ff */
[----:B------:R-:W-:Y:S02]  /*1dd10*/  F2FP.F16.F32.PACK_AB R10, R100, R93 ;  /* 0x0000005d640a723e */ /* 0x000fe400000000ff */
[----:B------:R-:W-:Y:S02]  /*1dd20*/  F2FP.F16.F32.PACK_AB R11, R77, R80 ;  /* 0x000000504d0b723e */ /* 0x000fe400000000ff */
[----:B------:R-:W-:Y:S02]  /*1dd30*/  LOP3.LUT R24, R24, R75, RZ, 0x3c, !PT ;  /* 0x0000004b18187212 */ /* 0x000fe400078e3cff */
[----:B------:R-:W-:Y:S01]  /*1dd40*/  MOV R59, R26 ;  /* 0x0000001a003b7202 */ /* 0x000fe20000000f00 */
[----:B------:R1:W-:Y:S01]  /*1dd50*/  STSM.16.M88.4 [R70], R8 ;  /* 0x0000000846007844 */ /* 0x0003e20000000200 */
[----:B0-----:R-:W-:-:S02]  /*1dd60*/  F2FP.F16.F32.PACK_AB R4, R101, R92 ;  /* 0x0000005c6504723e */ /* 0x001fc400000000ff */
[----:B------:R-:W-:Y:S02]  /*1dd70*/  F2FP.F16.F32.PACK_AB R5, R73, R76 ;  /* 0x0000004c4905723e */ /* 0x000fe400000000ff */
[----:B------:R-:W-:Y:S02]  /*1dd80*/  F2FP.F16.F32.PACK_AB R6, R98, R91 ;  /* 0x0000005b6206723e */ /* 0x000fe400000000ff */
[----:B------:R-:W-:Y:S02]  /*1dd90*/  F2FP.F16.F32.PACK_AB R7, R69, R72 ;  /* 0x000000484507723e */ /* 0x000fe400000000ff */
[----:B------:R-:W-:Y:S02]  /*1dda0*/  F2FP.F16.F32.PACK_AB R27, R51, R58 ;  /* 0x0000003a331b723e */ /* 0x000fe400000000ff */
[----:B------:R-:W-:Y:S01]  /*1ddb0*/  MOV R66, R12 ;  /* 0x0000000c00427202 */ /* 0x000fe20000000f00 */
[----:B------:R0:W-:Y:S01]  /*1ddc0*/  STSM.16.M88.4 [R67], R4 ;  /* 0x0000000443007844 */ /* 0x0001e20000000200 */
[----:B------:R-:W-:-:S02]  /*1ddd0*/  MOV R63, R14 ;  /* 0x0000000e003f7202 */ /* 0x000fc40000000f00 */
[----:B------:R-:W-:Y:S02]  /*1dde0*/  MOV R51, R28 ;  /* 0x0000001c00337202 */ /* 0x000fe40000000f00 */
[----:B------:R-:W-:Y:S02]  /*1ddf0*/  MOV R62, R24 ;  /* 0x00000018003e7202 */ /* 0x000fe40000000f00 */
[----:B------:R-:W-:Y:S02]  /*1de00*/  F2FP.F16.F32.PACK_AB R12, R99, R90 ;  /* 0x0000005a630c723e */ /* 0x000fe400000000ff */
[----:B------:R-:W-:Y:S02]  /*1de10*/  F2FP.F16.F32.PACK_AB R13, R65, R68 ;  /* 0x00000044410d723e */ /* 0x000fe400000000ff */
[----:B------:R-:W-:Y:S02]  /*1de20*/  F2FP.F16.F32.PACK_AB R14, R96, R89 ;  /* 0x00000059600e723e */ /* 0x000fe400000000ff */
[----:B------:R-:W-:-:S02]  /*1de30*/  F2FP.F16.F32.PACK_AB R15, R61, R64 ;  /* 0x000000403d0f723e */ /* 0x000fc400000000ff */
[----:B------:R-:W-:Y:S01]  /*1de40*/  F2FP.F16.F32.PACK_AB R29, R30, R47 ;  /* 0x0000002f1e1d723e */ /* 0x000fe200000000ff */
[----:B------:R-:W-:Y:S01]  /*1de50*/  IMAD.MOV.U32 R47, RZ, RZ, RZ ;  /* 0x000000ffff2f7224 */ /* 0x000fe200078e00ff */
[----:B------:R-:W-:Y:S01]  /*1de60*/  F2FP.F16.F32.PACK_AB R24, R97, R88 ;  /* 0x000000586118723e */ /* 0x000fe200000000ff */
[----:B------:R2:W-:Y:S01]  /*1de70*/  STSM.16.M88.4 [R66], R12 ;  /* 0x0000000c42007844 */ /* 0x0005e20000000200 */
[----:B------:R-:W-:Y:S02]  /*1de80*/  F2FP.F16.F32.PACK_AB R25, R55, R60 ;  /* 0x0000003c3719723e */ /* 0x000fe400000000ff */
[----:B------:R-:W-:Y:S02]  /*1de90*/  F2FP.F16.F32.PACK_AB R26, R57, R56 ;  /* 0x00000038391a723e */ /* 0x000fe400000000ff */
[----:B------:R-:W-:Y:S02]  /*1dea0*/  F2FP.F16.F32.PACK_AB R30, R52, R33 ;  /* 0x00000021341e723e */ /* 0x000fe400000000ff */
[----:B------:R-:W-:Y:S01]  /*1deb0*/  ISETP.NE.U32.AND P2, PT, RZ, UR4, PT ;  /* 0x00000004ff007c0c */ /* 0x000fe2000bf45070 */
[----:B------:R-:W-:Y:S01]  /*1dec0*/  STSM.16.M88.4 [R63], R24 ;  /* 0x000000183f007844 */ /* 0x000fe20000000200 */
[----:B-1----:R-:W-:-:S02]  /*1ded0*/  IADD3 R10, P0, R74, UR4, RZ ;  /* 0x000000044a0a7c10 */ /* 0x002fc4000ff1e0ff */
[----:B------:R-:W-:Y:S02]  /*1dee0*/  F2FP.F16.F32.PACK_AB R28, R53, R44 ;  /* 0x0000002c351c723e */ /* 0x000fe400000000ff */
[----:B------:R-:W-:Y:S02]  /*1def0*/  F2FP.F16.F32.PACK_AB R33, R34, R43 ;  /* 0x0000002b2221723e */ /* 0x000fe400000000ff */
[----:B------:R-:W-:Y:S01]  /*1df00*/  F2FP.F16.F32.PACK_AB R34, R48, R41 ;  /* 0x000000293022723e */ /* 0x000fe200000000ff */
[----:B------:R-:W-:Y:S01]  /*1df10*/  STSM.16.M88.4 [R62], R28 ;  /* 0x0000001c3e007844 */ /* 0x000fe20000000200 */
[----:B0-----:R-:W-:Y:S02]  /*1df20*/  F2FP.F16.F32.PACK_AB R4, R45, R40 ;  /* 0x000000282d04723e */ /* 0x001fe400000000ff */
[----:B------:R-:W-:Y:S01]  /*1df30*/  F2FP.F16.F32.PACK_AB R5, R39, R46 ;  /* 0x0000002e2705723e */ /* 0x000fe200000000ff */
[----:B------:R-:W-:Y:S01]  /*1df40*/  STSM.16.M88.4 [R59], R32 ;  /* 0x000000203b007844 */ /* 0x000fe20000000200 */
[----:B------:R-:W-:-:S02]  /*1df50*/  F2FP.F16.F32.PACK_AB R6, R37, R36 ;  /* 0x000000242506723e */ /* 0x000fc400000000ff */
[----:B------:R-:W-:Y:S02]  /*1df60*/  F2FP.F16.F32.PACK_AB R7, R87, R42 ;  /* 0x0000002a5707723e */ /* 0x000fe400000000ff */
[----:B------:R-:W-:Y:S02]  /*1df70*/  ISETP.NE.AND.EX P2, PT, RZ, UR5, PT, P2 ;  /* 0x00000005ff007c0c */ /* 0x000fe4000bf45320 */
[----:B------:R-:W-:Y:S01]  /*1df80*/  IADD3.X R11, R78, UR5, RZ, P0, !PT ;  /* 0x000000054e0b7c10 */ /* 0x000fe200087fe4ff */
[----:B------:R-:W-:Y:S01]  /*1df90*/  ULDC.64 UR4, c[0x0][0xbe0] ;  /* 0x0002f80000047ab9 */ /* 0x000fe20000000a00 */
        /* <DEDUP_REMOVED lines=8> */
[----:B------:R1:W5:Y:S04]  /*1e020*/  @P2 LDG.E R47, desc[UR6][R10.64] ;  /* 0x000000060a2f2981 */ /* 0x000368000c1e1900 */
[----:B------:R1:W5:Y:S01]  /*1e030*/  @P0 LDG.E R46, desc[UR6][R8.64] ;  /* 0x00000006082e0981 */ /* 0x000362000c1e1900 */
[----:B--2---:R-:W-:-:S04]  /*1e040*/  IMAD.IADD R13, R16, 0x1, R107 ;  /* 0x00000001100d7824 */ /* 0x004fc800078e026b */
[----:B0-----:R-:W-:Y:S01]  /*1e050*/  IMAD.WIDE R4, R13, 0x2, R20 ;  /* 0x000000020d047825 */ /* 0x001fe200078e0214 */
[----:B-1----:R-:W-:Y:S06]  /*1e060*/  @P0 BRA `(.L_x_6163) ;  /* 0x0000000000140947 */ /* 0x002fec0003800000 */
[----:B------:R-:W-:Y:S05]  /*1e070*/  @!P2 BRA `(.L_x_6163) ;  /* 0x000000000010a947 */ /* 0x000fea0003800000 */
[----:B------:R-:W-:Y:S02]  /*1e080*/  ULDC.64 UR4, c[0x0][0x208] ;  /* 0x0000820000047ab9 */ /* 0x000fe40000000a00 */
[----:B------:R-:W2:Y:S04]  /*1e090*/  LDG.E R7, desc[UR4][R10.64] ;  /* 0x000000040a077981 */ /* 0x000ea8000c1e1900 */
[----:B-----5:R-:W2:Y:S02]  /*1e0a0*/  LDG.E R46, desc[UR4][R10.64+0x4] ;  /* 0x000004040a2e7981 */ /* 0x020ea4000c1e1900 */
[----:B--2---:R-:W-:-:S07]  /*1e0b0*/  IMAD.IADD R46, R46, 0x1, -R7 ;  /* 0x000000012e2e7824 */ /* 0x004fce00078e0a07 */
.L_x_6163:
[----:B------:R-:W2:Y:S01]  /*1e0c0*/  LDL R12, [R1+0x90] ;  /* 0x00009000010c7983 */ /* 0x000ea20000100800 */
[----:B------:R-:W-:-:S03]  /*1e0d0*/  ULDC.64 UR4, c[0x0][0xb70] ;  /* 0x0002dc0000047ab9 */ /* 0x000fc60000000a00 */
[----:B------:R-:W3:Y:S04]  /*1e0e0*/  LDL.LU R53, [R1+0x80] ;  /* 0x0000800001357983 */ /* 0x000ee80000300800 */
[----:B------:R-:W2:Y:S01]  /*1e0f0*/  LDL.LU R52, [R1+0x88] ;  /* 0x0000880001347983 */ /* 0x000ea20000300800 */
[--C-:B-----5:R-:W-:Y:S01]  /*1e100*/  SHF.R.S32.HI R21, RZ, 0x1f, R47.reuse ;  /* 0x0000001fff157819 */ /* 0x120fe2000001142f */
[----:B------:R-:W-:Y:S01]  /*1e110*/  IMAD.MOV.U32 R20, RZ, RZ, R47 ;  /* 0x000000ffff147224 */ /* 0x000fe200078e002f */
[----:B------:R-:W-:Y:S01]  /*1e120*/  IADD3 R9, P0, R4, 0x1000, RZ ;  /* 0x0000100004097810 */ /* 0x000fe20007f1e0ff */
[----:B------:R-:W-:Y:S01]  /*1e130*/  ULDC.64 UR6, c[0x0][0x208] ;  /* 0x0000820000067ab9 */ /* 0x000fe20000000a00 */
[----:B------:R-:W-:Y:S02]  /*1e140*/  SEL R50, R38, RZ, !P2 ;  /* 0x000000ff26327207 */ /* 0x000fe40005000000 */
[----:B------:R-:W-:-:S02]  /*1e150*/  LOP3.LUT R8, R9, 0x380, RZ, 0xc0, !PT ;  /* 0x0000038009087812 */ /* 0x000fc400078ec0ff */
[----:B------:R-:W-:Y:S02]  /*1e160*/  SEL R51, R82, RZ, !P2 ;  /* 0x000000ff52337207 */ /* 0x000fe40005000000 */
[----:B------:R-:W-:Y:S02]  /*1e170*/  SHF.R.U64 R8, R8, 0x3, RZ ;  /* 0x0000000308087819 */ /* 0x000fe400000012ff */
[----:B------:R-:W-:Y:S02]  /*1e180*/  SHF.R.S32.HI R14, RZ, 0x1f, R86 ;  /* 0x0000001fff0e7819 */ /* 0x000fe40000011456 */
[----:B------:R-:W-:Y:S02]  /*1e190*/  LOP3.LUT R8, R8, R9, RZ, 0x3c, !PT ;  /* 0x0000000908087212 */ /* 0x000fe400078e3cff */
[----:B------:R-:W-:Y:S02]  /*1e1a0*/  LEA.HI R14, R14, R86, RZ, 0x7 ;  /* 0x000000560e0e7211 */ /* 0x000fe400078f38ff */
[----:B------:R-:W-:-:S02]  /*1e1b0*/  IADD3 R13, P1, R4, 0x2000, RZ ;  /* 0x00002000040d7810 */ /* 0x000fc40007f3e0ff */
[----:B------:R-:W-:Y:S02]  /*1e1c0*/  LOP3.LUT R14, R14, 0xffffff80, RZ, 0xc0, !PT ;  /* 0xffffff800e0e7812 */ /* 0x000fe400078ec0ff */
[C---:B------:R-:W-:Y:S02]  /*1e1d0*/  IADD3 R25, P2, R4.reuse, 0x3000, RZ ;  /* 0x0000300004197810 */ /* 0x040fe40007f5e0ff */
[----:B------:R-:W-:Y:S01]  /*1e1e0*/  IADD3 R29, P3, R4, 0x4000, RZ ;  /* 0x00004000041d7810 */ /* 0x000fe20007f7e0ff */
[----:B------:R-:W-:Y:S01]  /*1e1f0*/  IMAD.IADD R14, R86, 0x1, -R14 ;  /* 0x00000001560e7824 */ /* 0x000fe200078e0a0e */
[----:B------:R-:W-:Y:S02]  /*1e200*/  LOP3.LUT R24, R25, 0x380, RZ, 0xc0, !PT ;  /* 0x0000038019187812 */ /* 0x000fe400078ec0ff */
[----:B------:R-:W-:Y:S02]  /*1e210*/  LOP3.LUT R28, R29, 0x380, RZ, 0xc0, !PT ;  /* 0x000003801d1c7812 */ /* 0x000fe400078ec0ff */
[----:B------:R-:W-:-:S02]  /*1e220*/  SHF.R.U64 R24, R24, 0x3, RZ ;  /* 0x0000000318187819 */ /* 0x000fc400000012ff */
[----:B------:R-:W-:Y:S02]  /*1e230*/  SHF.R.U64 R28, R28, 0x3, RZ ;  /* 0x000000031c1c7819 */ /* 0x000fe400000012ff */
[----:B------:R-:W-:Y:S02]  /*1e240*/  LOP3.LUT R24, R24, R25, RZ, 0x3c, !PT ;  /* 0x0000001918187212 */ /* 0x000fe400078e3cff */
[----:B------:R-:W-:Y:S02]  /*1e250*/  IADD3.X R25, RZ, R5, RZ, P2, !PT ;  /* 0x00000005ff197210 */ /* 0x000fe400017fe4ff */
[----:B------:R-:W-:Y:S01]  /*1e260*/  LOP3.LUT R28, R28, R29, RZ, 0x3c, !PT ;  /* 0x0000001d1c1c7212 */ /* 0x000fe200078e3cff */
[----:B------:R-:W-:Y:S01]  /*1e270*/  IMAD.X R29, RZ, RZ, R5, P3 ;  /* 0x000000ffff1d7224 */ /* 0x000fe200018e0605 */
[----:B------:R-:W-:Y:S01]  /*1e280*/  BSSY B1, `(.L_x_6164) ;  /* 0x0000067000017945 */ /* 0x000fe20003800000 */
[----:B---3--:R-:W-:Y:S01]  /*1e290*/  SHF.R.S32.HI R49, RZ, 0x1f, R53 ;  /* 0x0000001fff317819 */ /* 0x008fe20000011435 */
[----:B------:R-:W-:-:S04]  /*1e2a0*/  IMAD.WIDE.U32 R6, R53, UR4, R20 ;  /* 0x0000000435067c25 */ /* 0x000fc8000f8e0014 */
[----:B------:R-:W-:-:S04]  /*1e2b0*/  IMAD R10, R49, UR4, RZ ;  /* 0x00000004310a7c24 */ /* 0x000fc8000f8e02ff */
[----:B------:R-:W-:Y:S01]  /*1e2c0*/  IMAD R11, R53, UR5, R10 ;  /* 0x00000005350b7c24 */ /* 0x000fe2000f8e020a */
[----:B------:R-:W-:Y:S02]  /*1e2d0*/  ULDC.64 UR4, c[0x0][0xb78] ;  /* 0x0002de0000047ab9 */ /* 0x000fe40000000a00 */
[----:B------:R-:W-:Y:S02]  /*1e2e0*/  IMAD R9, R50, UR4, RZ ;  /* 0x0000000432097c24 */ /* 0x000fe4000f8e02ff */
[----:B------:R-:W-:Y:S01]  /*1e2f0*/  IADD3 R7, R7, R11, RZ ;  /* 0x0000000b07077210 */ /* 0x000fe20007ffe0ff */
[----:B--2---:R-:W-:Y:S01]  /*1e300*/  IMAD R11, R52, 0x80, R12 ;  /* 0x00000080340b7824 */ /* 0x004fe200078e020c */
[----:B------:R-:W-:Y:S01]  /*1e310*/  LOP3.LUT R12, R13, 0x380, RZ, 0xc0, !PT ;  /* 0x000003800d0c7812 */ /* 0x000fe200078ec0ff */
[C---:B------:R-:W-:Y:S02]  /*1e320*/  IMAD R10, R51.reuse, UR5, R9 ;  /* 0x00000005330a7c24 */ /* 0x040fe4000f8e0209 */
[----:B------:R-:W-:Y:S01]  /*1e330*/  IMAD.WIDE.U32 R6, R51, UR4, R6 ;  /* 0x0000000433067c25 */ /* 0x000fe2000f8e0006 */
[----:B------:R-:W-:Y:S01]  /*1e340*/  SHF.R.S32.HI R9, RZ, 0x1f, R11 ;  /* 0x0000001fff097819 */ /* 0x000fe2000001140b */
[----:B------:R-:W-:Y:S01]  /*1e350*/  ULDC.64 UR4, c[0x0][0xb40] ;  /* 0x0002d00000047ab9 */ /* 0x000fe20000000a00 */
[----:B------:R-:W-:-:S02]  /*1e360*/  SHF.R.U64 R12, R12, 0x3, RZ ;  /* 0x000000030c0c7819 */ /* 0x000fc400000012ff */
[----:B------:R-:W-:Y:S02]  /*1e370*/  IADD3 R6, P4, R11, R6, RZ ;  /* 0x000000060b067210 */ /* 0x000fe40007f9e0ff */
[----:B------:R-:W-:Y:S01]  /*1e380*/  LOP3.LUT R12, R12, R13, RZ, 0x3c, !PT ;  /* 0x0000000d0c0c7212 */ /* 0x000fe200078e3cff */
[----:B------:R-:W-:Y:S01]  /*1e390*/  IMAD.X R13, RZ, RZ, R5, P1 ;  /* 0x000000ffff0d7224 */ /* 0x000fe200008e0605 */
[----:B------:R-:W-:Y:S01]  /*1e3a0*/  IADD3.X R9, R9, R7, R10, P4, !PT ;  /* 0x0000000709097210 */ /* 0x000fe200027fe40a */
[----:B------:R-:W-:Y:S01]  /*1e3b0*/  VIADD R7, R11, 0x8 ;  /* 0x000000080b077836 */ /* 0x000fe20000000000 */
[----:B------:R-:W-:Y:S02]  /*1e3c0*/  LEA R44, P5, R6, UR4, 0x2 ;  /* 0x00000004062c7c11 */ /* 0x000fe4000f8a10ff */
[----:B------:R-:W-:Y:S02]  /*1e3d0*/  IADD3 R33, P4, R4, 0x5000, RZ ;  /* 0x0000500004217810 */ /* 0x000fe40007f9e0ff */
[----:B------:R-:W-:Y:S01]  /*1e3e0*/  LEA.HI.X R45, R6, UR5, R9, 0x2, P5 ;  /* 0x00000005062d7c11 */ /* 0x000fe2000a8f1409 */
[----:B------:R-:W-:Y:S01]  /*1e3f0*/  ULDC.64 UR4, c[0x0][0xaa0] ;  /* 0x0002a80000047ab9 */ /* 0x000fe20000000a00 */
[----:B------:R-:W-:-:S02]  /*1e400*/  IADD3.X R9, RZ, R5, RZ, P0, !PT ;  /* 0x00000005ff097210 */ /* 0x000fc400007fe4ff */
[----:B------:R-:W-:Y:S02]  /*1e410*/  LOP3.LUT P0, RZ, R14, 0x3, RZ, 0xc0, !PT ;  /* 0x000000030eff7812 */ /* 0x000fe4000780c0ff */
[C---:B------:R-:W-:Y:S02]  /*1e420*/  IADD3 R37, P5, R4.reuse, 0x6000, RZ ;  /* 0x0000600004257810 */ /* 0x040fe40007fbe0ff */
[-C--:B------:R-:W-:Y:S02]  /*1e430*/  ISETP.GE.OR P1, PT, R11, R46.reuse, P0 ;  /* 0x0000002e0b00720c */ /* 0x080fe40000726670 */
[C---:B------:R-:W-:Y:S02]  /*1e440*/  LOP3.LUT R6, R4.reuse, 0x380, RZ, 0xc0, !PT ;  /* 0x0000038004067812 */ /* 0x040fe400078ec0ff */
[----:B------:R-:W-:Y:S02]  /*1e450*/  IADD3 R11, P2, R4, 0x7000, RZ ;  /* 0x00007000040b7810 */ /* 0x000fe40007f5e0ff */
[----:B------:R-:W-:-:S02]  /*1e460*/  ISETP.GE.OR P0, PT, R7, R46, P0 ;  /* 0x0000002e0700720c */ /* 0x000fc40000706670 */
[----:B------:R-:W-:Y:S01]  /*1e470*/  LOP3.LUT R32, R33, 0x380, RZ, 0xc0, !PT ;  /* 0x0000038021207812 */ /* 0x000fe200078ec0ff */
[----:B------:R-:W-:Y:S01]  /*1e480*/  IMAD.X R41, RZ, RZ, R5, P2 ;  /* 0x000000ffff297224 */ /* 0x000fe200010e0605 */
[----:B------:R-:W-:Y:S02]  /*1e490*/  LOP3.LUT R36, R37, 0x380, RZ, 0xc0, !PT ;  /* 0x0000038025247812 */ /* 0x000fe400078ec0ff */
[----:B------:R-:W-:Y:S01]  /*1e4a0*/  SHF.R.U64 R7, R6, 0x3, RZ ;  /* 0x0000000306077819 */ /* 0x000fe200000012ff */
[----:B------:R-:W-:Y:S01]  /*1e4b0*/  @!P1 STG.E desc[UR6][R44.64], R3 ;  /* 0x000000032c009986 */ /* 0x000fe2000c101906 */
[----:B------:R-:W-:Y:S02]  /*1e4c0*/  LOP3.LUT R6, R11, 0x380, RZ, 0xc0, !PT ;  /* 0x000003800b067812 */ /* 0x000fe400078ec0ff */
[----:B------:R-:W-:Y:S02]  /*1e4d0*/  SHF.R.U64 R32, R32, 0x3, RZ ;  /* 0x0000000320207819 */ /* 0x000fe400000012ff */
[----:B------:R-:W-:Y:S01]  /*1e4e0*/  SHF.R.U64 R36, R36, 0x3, RZ ;  /* 0x0000000324247819 */ /* 0x000fe200000012ff */
[----:B------:R0:W-:Y:S01]  /*1e4f0*/  @!P0 STG.E desc[UR6][R44.64+0x20], R0 ;  /* 0x000020002c008986 */ /* 0x0001e2000c101906 */
[----:B------:R-:W-:-:S02]  /*1e500*/  SHF.R.U64 R6, R6, 0x3, RZ ;  /* 0x0000000306067819 */ /* 0x000fc400000012ff */
[----:B------:R-:W-:Y:S01]  /*1e510*/  LOP3.LUT R32, R32, R33, RZ, 0x3c, !PT ;  /* 0x0000002120207212 */ /* 0x000fe200078e3cff */
[----:B------:R-:W-:Y:S01]  /*1e520*/  IMAD.X R33, RZ, RZ, R5, P4 ;  /* 0x000000ffff217224 */ /* 0x000fe200020e0605 */
[----:B------:R-:W-:Y:S01]  /*1e530*/  LOP3.LUT R36, R36, R37, RZ, 0x3c, !PT ;  /* 0x0000002524247212 */ /* 0x000fe200078e3cff */
[----:B------:R-:W5:Y:S01]  /*1e540*/  LD.E.128 R12, desc[UR6][R12.64] ;  /* 0x000000060c0c7980 */ /* 0x000f62000c101d00 */
[----:B------:R-:W-:Y:S02]  /*1e550*/  LOP3.LUT R4, R7, R4, RZ, 0x3c, !PT ;  /* 0x0000000407047212 */ /* 0x000fe400078e3cff */
[----:B------:R-:W-:Y:S01]  /*1e560*/  IADD3.X R37, RZ, R5, RZ, P5, !PT ;  /* 0x00000005ff257210 */ /* 0x000fe20002ffe4ff */
[----:B------:R-:W5:Y:S01]  /*1e570*/  LD.E.128 R24, desc[UR6][R24.64] ;  /* 0x0000000618187980 */ /* 0x000f62000c101d00 */
[----:B------:R-:W-:Y:S01]  /*1e580*/  LOP3.LUT R40, R6, R11, RZ, 0x3c, !PT ;  /* 0x0000000b06287212 */ /* 0x000fe200078e3cff */
[----:B------:R-:W-:Y:S02]  /*1e590*/  IMAD R48, R21, UR4, RZ ;  /* 0x0000000415307c24 */ /* 0x000fe4000f8e02ff */
[----:B------:R-:W5:Y:S01]  /*1e5a0*/  LD.E.128 R4, desc[UR6][R4.64] ;  /* 0x0000000604047980 */ /* 0x000f62000c101d00 */
[----:B------:R-:W-:-:S03]  /*1e5b0*/  MOV R21, R17 ;  /* 0x0000001100157202 */ /* 0x000fc60000000f00 */
[----:B------:R-:W5:Y:S01]  /*1e5c0*/  LD.E.128 R8, desc[UR6][R8.64] ;  /* 0x0000000608087980 */ /* 0x000f62000c101d00 */
[----:B------:R-:W-:-:S03]  /*1e5d0*/  IMAD.MOV.U32 R20, RZ, RZ, R16 ;  /* 0x000000ffff147224 */ /* 0x000fc600078e0010 */
        /* <DEDUP_REMOVED lines=10> */
[----:B------:R-:W-:-:S04]  /*1e680*/  IMAD.WIDE.U32 R20, R47, UR4, R20 ;  /* 0x000000042f147c25 */ /* 0x000fc8000f8e0014 */
[----:B------:R-:W-:Y:S01]  /*1e690*/  IMAD R47, R47, UR5, R48 ;  /* 0x000000052f2f7c24 */ /* 0x000fe2000f8e0230 */
[----:B------:R-:W-:Y:S01]  /*1e6a0*/  ULDC.64 UR4, c[0x0][0xae0] ;  /* 0x0002b80000047ab9 */ /* 0x000fe20000000a00 */
[----:B0-----:R-:W-:Y:S02]  /*1e6b0*/  IMAD R45, R52, -0x80, R46 ;  /* 0xffffff80342d7824 */ /* 0x001fe400078e022e */
[----:B------:R-:W-:Y:S02]  /*1e6c0*/  IMAD.IADD R21, R21, 0x1, R47 ;  /* 0x0000000115157824 */ /* 0x000fe400078e022f */
[----:B------:R-:W-:Y:S01]  /*1e6d0*/  IMAD R0, R49, UR4, RZ ;  /* 0x0000000431007c24 */ /* 0x000fe2000f8e02ff */
[----:B------:R-:W-:Y:S01]  /*1e6e0*/  ISETP.GE.AND P3, PT, R22, R45, PT ;  /* 0x0000002d1600720c */ /* 0x000fe20003f66270 */
[----:B------:R-:W-:-:S04]  /*1e6f0*/  IMAD.WIDE.U32 R20, R53, UR4, R20 ;  /* 0x0000000435147c25 */ /* 0x000fc8000f8e0014 */
[----:B------:R-:W-:Y:S01]  /*1e700*/  IMAD R3, R53, UR5, R0 ;  /* 0x0000000535037c24 */ /* 0x000fe2000f8e0200 */
[----:B------:R-:W-:Y:S01]  /*1e710*/  IADD3 R0, R2, 0x34820, RZ ;  /* 0x0003482002007810 */ /* 0x000fe20007ffe0ff */
[----:B------:R-:W-:Y:S02]  /*1e720*/  ULDC.64 UR4, c[0x0][0xae8] ;  /* 0x0002ba0000047ab9 */ /* 0x000fe40000000a00 */
[----:B------:R-:W-:Y:S01]  /*1e730*/  IMAD R44, R50, UR4, RZ ;  /* 0x00000004322c7c24 */ /* 0x000fe2000f8e02ff */
[----:B------:R-:W-:Y:S01]  /*1e740*/  PRMT R0, RZ, 0x654, R0 ;  /* 0x00000654ff007816 */ /* 0x000fe20000000000 */
[----:B------:R-:W-:Y:S02]  /*1e750*/  IMAD.IADD R21, R21, 0x1, R3 ;  /* 0x0000000115157824 */ /* 0x000fe400078e0203 */
[C---:B------:R-:W-:Y:S01]  /*1e760*/  IMAD R3, R51.reuse, UR5, R44 ;  /* 0x0000000533037c24 */ /* 0x040fe2000f8e022c */
[----:B-1----:R0:W-:Y:S01]  /*1e770*/  SYNCS.ARRIVE.TRANS64.RED.A1T0 RZ, [R0+URZ], RZ ;  /* 0x000000ff00ff79a7 */ /* 0x0021e2000810043f */
[----:B------:R-:W-:Y:S01]  /*1e780*/  IMAD.WIDE.U32 R46, R51, UR4, R20 ;  /* 0x00000004332e7c25 */ /* 0x000fe2000f8e0014 */
[----:B------:R-:W-:-:S02]  /*1e790*/  ISETP.GE.AND P0, PT, R223, R45, PT ;  /* 0x0000002ddf00720c */ /* 0x000fc40003f06270 */
[-C--:B------:R-:W-:Y:S01]  /*1e7a0*/  ISETP.GE.AND P1, PT, R222, R45.reuse, PT ;  /* 0x0000002dde00720c */ /* 0x080fe20003f26270 */
[----:B------:R-:W-:Y:S01]  /*1e7b0*/  IMAD.IADD R51, R47, 0x1, R3 ;  /* 0x000000012f337824 */ /* 0x000fe200078e0203 */
[----:B------:R-:W-:Y:S01]  /*1e7c0*/  ISETP.GE.AND P2, PT, R224, R45, PT ;  /* 0x0000002de000720c */ /* 0x000fe20003f46270 */
[----:B------:R-:W-:Y:S01]  /*1e7d0*/  IMAD.WIDE R44, R52, 0x80, R22 ;  /* 0x00000080342c7825 */ /* 0x000fe200078e0216 */
[----:B0-----:R-:W-:Y:S11]  /*1e7e0*/  @P3 BRA `(.L_x_6165) ;  /* 0x0000000000403947 */ /* 0x001ff60003800000 */
        /* <DEDUP_REMOVED lines=9> */
[----:B------:R-:W-:Y:S01]  /*1e880*/  ULDC.64 UR6, c[0x0][0xa80] ;  /* 0x0002a00000067ab9 */ /* 0x000fe20000000a00 */
[----:B------:R-:W-:-:S02]  /*1e890*/  ULDC.64 UR8, c[0x0][0x208] ;  /* 0x0000820000087ab9 */ /* 0x000fc40000000a00 */
[----:B------:R-:W-:Y:S01]  /*1e8a0*/  IMAD.IADD R3, R21, 0x1, R3 ;  /* 0x0000000115037824 */ /* 0x000fe200078e0203 */
[----:B------:R-:W-:-:S04]  /*1e8b0*/  LEA R48, P5, R20, UR6, 0x1 ;  /* 0x0000000614307c11 */ /* 0x000fc8000f8a08ff */
[----:B------:R-:W-:-:S05]  /*1e8c0*/  LEA.HI.X R49, R20, UR7, R3, 0x1, P5 ;  /* 0x0000000714317c11 */ /* 0x000fca000a8f0c03 */
[----:B-----5:R0:W-:Y:S04]  /*1e8d0*/  @!P3 STG.E.128 desc[UR8][R48.64], R4 ;  /* 0x000000043000b986 */ /* 0x0201e8000c101d08 */
[----:B------:R0:W-:Y:S02]  /*1e8e0*/  @!P4 STG.E.128 desc[UR8][R48.64+0x80], R28 ;  /* 0x0000801c3000c986 */ /* 0x0001e4000c101d08 */
.L_x_6165:
[----:B------:R-:W-:Y:S05]  /*1e8f0*/  BSYNC B1 ;  /* 0x0000000000017941 */ /* 0x000fea0003800000 */
.L_x_6164:
[----:B------:R-:W-:Y:S04]  /*1e900*/  BSSY B1, `(.L_x_6166) ;  /* 0x0000014000017945 */ /* 0x000fe80003800000 */
[----:B------:R-:W-:Y:S05]  /*1e910*/  @P0 BRA `(.L_x_6167) ;  /* 0x0000000000480947 */ /* 0x000fea0003800000 */
[----:B------:R-:W-:Y:S01]  /*1e920*/  IADD3 R3, P0, R44, 0x20, RZ ;  /* 0x000000202c037810 */ /* 0x000fe20007f1e0ff */
[----:B------:R-:W-:Y:S01]  /*1e930*/  ULDC.64 UR6, c[0x0][0xad8] ;  /* 0x0002b60000067ab9 */ /* 0x000fe20000000a00 */
[----:B0----5:R-:W-:Y:S01]  /*1e940*/  MOV R4, R46 ;  /* 0x0000002e00047202 */ /* 0x021fe20000000f00 */
[----:B------:R-:W-:Y:S01]  /*1e950*/  IMAD.MOV.U32 R5, RZ, RZ, R51 ;  /* 0x000000ffff057224 */ /* 0x000fe200078e0033 */
[----:B------:R-:W-:Y:S01]  /*1e960*/  ULDC UR4, c[0x0][0xa8c] ;  /* 0x0002a30000047ab9 */ /* 0x000fe20000000800 */
[----:B------:R-:W-:Y:S01]  /*1e970*/  IMAD.X R0, RZ, RZ, R45, P0 ;  /* 0x000000ffff007224 */ /* 0x000fe200000e062d */
[----:B------:R-:W-:Y:S01]  /*1e980*/  ISETP.GE.AND P3, PT, R16, UR4, PT ;  /* 0x0000000410007c0c */ /* 0x000fe2000bf66270 */
[----:B------:R-:W-:Y:S01]  /*1e990*/  IMAD.WIDE.U32 R4, R3, UR6, R4 ;  /* 0x0000000603047c25 */ /* 0x000fe2000f8e0004 */
[----:B------:R-:W-:Y:S01]  /*1e9a0*/  ISETP.GE.AND P4, PT, R227, UR4, PT ;  /* 0x00000004e3007c0c */ /* 0x000fe2000bf86270 */
[----:B------:R-:W-:Y:S02]  /*1e9b0*/  ULDC.64 UR8, c[0x0][0x208] ;  /* 0x0000820000087ab9 */ /* 0x000fe40000000a00 */
[----:B------:R-:W-:-:S04]  /*1e9c0*/  IMAD R0, R0, UR6, RZ ;  /* 0x0000000600007c24 */ /* 0x000fc8000f8e02ff */
[----:B------:R-:W-:Y:S01]  /*1e9d0*/  IMAD R3, R3, UR7, R0 ;  /* 0x0000000703037c24 */ /* 0x000fe2000f8e0200 */
[----:B------:R-:W-:Y:S02]  /*1e9e0*/  ULDC.64 UR6, c[0x0][0xa80] ;  /* 0x0002a00000067ab9 */ /* 0x000fe40000000a00 */
[----:B------:R-:W-:Y:S01]  /*1e9f0*/  LEA R6, P0, R4, UR6, 0x1 ;  /* 0x0000000604067c11 */ /* 0x000fe2000f8008ff */
[----:B------:R-:W-:-:S05]  /*1ea00*/  IMAD.IADD R3, R5, 0x1, R3 ;  /* 0x0000000105037824 */ /* 0x000fca00078e0203 */
[----:B------:R-:W-:-:S05]  /*1ea10*/  LEA.HI.X R7, R4, UR7, R3, 0x1, P0 ;  /* 0x0000000704077c11 */ /* 0x000fca00080f0c03 */
[----:B------:R1:W-:Y:S04]  /*1ea20*/  @!P3 STG.E.128 desc[UR8][R6.64], R8 ;  /* 0x000000080600b986 */ /* 0x0003e8000c101d08 */
[----:B------:R1:W-:Y:S02]  /*1ea30*/  @!P4 STG.E.128 desc[UR8][R6.64+0x80], R32 ;  /* 0x000080200600c986 */ /* 0x0003e4000c101d08 */
.L_x_6167:
[----:B------:R-:W-:Y:S05]  /*1ea40*/  BSYNC B1 ;  /* 0x0000000000017941 */ /* 0x000fea0003800000 */
.L_x_6166:
[----:B------:R-:W-:Y:S04]  /*1ea50*/  BSSY B1, `(.L_x_6168) ;  /* 0x0000014000017945 */ /* 0x000fe80003800000 */
[----:B------:R-:W-:Y:S05]  /*1ea60*/  @P1 BRA `(.L_x_6169) ;  /* 0x0000000000481947 */ /* 0x000fea0003800000 */
[----:B------:R-:W-:Y:S01]  /*1ea70*/  IADD3 R3, P0, R44, 0x40, RZ ;  /* 0x000000402c037810 */ /* 0x000fe20007f1e0ff */
[----:B------:R-:W-:Y:S01]  /*1ea80*/  ULDC.64 UR6, c[0x0][0xad8] ;  /* 0x0002b60000067ab9 */ /* 0x000fe20000000a00 */
[----:B0----5:R-:W-:Y:S01]  /*1ea90*/  IMAD.MOV.U32 R4, RZ, RZ, R46 ;  /* 0x000000ffff047224 */ /* 0x021fe200078e002e */
[----:B------:R-:W-:Y:S01]  /*1eaa0*/  ULDC UR4, c[0x0][0xa8c] ;  /* 0x0002a30000047ab9 */ /* 0x000fe20000000800 */
[----:B------:R-:W-:Y:S01]  /*1eab0*/  IADD3.X R0, RZ, R45, RZ, P0, !PT ;  /* 0x0000002dff007210 */ /* 0x000fe200007fe4ff */
[----:B------:R-:W-:Y:S01]  /*1eac0*/  IMAD.MOV.U32 R5, RZ, RZ, R51 ;  /* 0x000000ffff057224 */ /* 0x000fe200078e0033 */
[----:B------:R-:W-:Y:S01]  /*1ead0*/  ISETP.GE.AND P1, PT, R16, UR4, PT ;  /* 0x0000000410007c0c */ /* 0x000fe2000bf26270 */
[----:B------:R-:W-:Y:S01]  /*1eae0*/  ULDC.64 UR8, c[0x0][0x208] ;  /* 0x0000820000087ab9 */ /* 0x000fe20000000a00 */
[----:B------:R-:W-:Y:S01]  /*1eaf0*/  ISETP.GE.AND P3, PT, R227, UR4, PT ;  /* 0x00000004e3007c0c */ /* 0x000fe2000bf66270 */
[----:B------:R-:W-:Y:S02]  /*1eb00*/  IMAD R0, R0, UR6, RZ ;  /* 0x0000000600007c24 */ /* 0x000fe4000f8e02ff */
[----:B------:R-:W-:-:S04]  /*1eb10*/  IMAD.WIDE.U32 R4, R3, UR6, R4 ;  /* 0x0000000603047c25 */ /* 0x000fc8000f8e0004 */
[----:B------:R-:W-:Y:S01]  /*1eb20*/  IMAD R3, R3, UR7, R0 ;  /* 0x0000000703037c24 */ /* 0x000fe2000f8e0200 */
[----:B------:R-:W-:Y:S02]  /*1eb30*/  ULDC.64 UR6, c[0x0][0xa80] ;  /* 0x0002a00000067ab9 */ /* 0x000fe40000000a00 */
[----:B-1----:R-:W-:Y:S02]  /*1eb40*/  LEA R6, P0, R4, UR6, 0x1 ;  /* 0x0000000604067c11 */ /* 0x002fe4000f8008ff */
[----:B------:R-:W-:-:S04]  /*1eb50*/  IADD3 R3, R5, R3, RZ ;  /* 0x0000000305037210 */ /* 0x000fc80007ffe0ff */
[----:B------:R-:W-:-:S05]  /*1eb60*/  LEA.HI.X R7, R4, UR7, R3, 0x1, P0 ;  /* 0x0000000704077c11 */ /* 0x000fca00080f0c03 */
[----:B------:R2:W-:Y:S04]  /*1eb70*/  @!P1 STG.E.128 desc[UR8][R6.64], R12 ;  /* 0x0000000c06009986 */ /* 0x0005e8000c101d08 */
[----:B------:R2:W-:Y:S02]  /*1eb80*/  @!P3 STG.E.128 desc[UR8][R6.64+0x80], R36 ;  /* 0x000080240600b986 */ /* 0x0005e4000c101d08 */
.L_x_6169:
[----:B------:R-:W-:Y:S05]  /*1eb90*/  BSYNC B1 ;  /* 0x0000000000017941 */ /* 0x000fea0003800000 */
.L_x_6168:
        /* <DEDUP_REMOVED lines=13> */
[----:B-12---:R-:W-:Y:S01]  /*1ec70*/  LEA R6, P0, R4, UR6, 0x1 ;  /* 0x0000000604067c11 */ /* 0x006fe2000f8008ff */
        /* <DEDUP_REMOVED lines=8> */
.L_x_6162:
[----:B------:R-:W-:Y:S01]  /*1ed00*/  ULDC.64 UR4, c[0x0][0xbd8] ;  /* 0x0002f60000047ab9 */ /* 0x000fe20000000a00 */
[----:B------:R-:W1:Y:S01]  /*1ed10*/  S2R R8, SR_TID.X ;  /* 0x0000000000087919 */ /* 0x000e620000002100 */
[----:B------:R-:W-:Y:S01]  /*1ed20*/  ISETP.NE.U32.AND P0, PT, RZ, UR4, PT ;  /* 0x00000004ff007c0c */ /* 0x000fe2000bf05070 */
[----:B------:R-:W-:Y:S01]  /*1ed30*/  IMAD.MOV.U32 R3, RZ, RZ, RZ ;  /* 0x000000ffff037224 */ /* 0x000fe200078e00ff */
[----:B------:R-:W-:Y:S01]  /*1ed40*/  IADD3 R4, P1, R74, UR4, RZ ;  /* 0x000000044a047c10 */ /* 0x000fe2000ff3e0ff */
[----:B------:R-:W-:Y:S01]  /*1ed50*/  ULDC.64 UR6, c[0x0][0x208] ;  /* 0x0000820000067ab9 */ /* 0x000fe20000000a00 */
[----:B------:R-:W-:Y:S02]  /*1ed60*/  ISETP.NE.AND.EX P0, PT, RZ, UR5, PT, P0 ;  /* 0x00000005ff007c0c */ /* 0x000fe4000bf05300 */
[----:B------:R-:W-:Y:S01]  /*1ed70*/  IADD3.X R5, R78, UR5, RZ, P1, !PT ;  /* 0x000000054e057c10 */ /* 0x000fe20008ffe4ff */
[----:B------:R-:W-:Y:S02]  /*1ed80*/  ULDC.64 UR4, c[0x0][0xbe0] ;  /* 0x0002f80000047ab9 */ /* 0x000fe40000000a00 */
[----:B------:R-:W-:-:S04]  /*1ed90*/  ISETP.NE.U32.AND P1, PT, RZ, UR4, PT ;  /* 0x00000004ff007c0c */ /* 0x000fc8000bf25070 */
[----:B------:R-:W-:-:S04]  /*1eda0*/  ISETP.NE.AND.EX P1, PT, RZ, UR5, PT, P1 ;  /* 0x00000005ff007c0c */ /* 0x000fc8000bf25310 */
[----:B------:R2:W5:Y:S09]  /*1edb0*/  @P0 LDG.E R3, desc[UR6][R4.64] ;  /* 0x0000000604030981 */ /* 0x000572000c1e1900 */
[----:B------:R-:W-:Y:S01]  /*1edc0*/  @P1 IADD3 R6, P2, R74, UR4, RZ ;  /* 0x000000044a061c10 */ /* 0x000fe2000ff5e0ff */
[----:B------:R-:W-:-:S02]  /*1edd0*/  ULDC UR4, c[0x0][0xa88] ;  /* 0x0002a20000047ab9 */ /* 0x000fc40000000800 */
[----:B------:R-:W-:Y:S01]  /*1ede0*/  IMAD.U32 R0, RZ, RZ, UR4 ;  /* 0x00000004ff007e24 */ /* 0x000fe2000f8e00ff */
[----:B------:R-:W-:Y:S02]  /*1edf0*/  @P1 IADD3.X R7, R78, UR5, RZ, P2, !PT ;  /* 0x000000054e071c10 */ /* 0x000fe400097fe4ff */
[----:B-1----:R-:W-:-:S03]  /*1ee00*/  IADD3 R8, R8, -0x80, RZ ;  /* 0xffffff8008087810 */ /* 0x002fc60007ffe0ff */
[----:B------:R2:W5:Y:S01]  /*1ee10*/  @P1 LDG.E R0, desc[UR6][R6.64] ;  /* 0x0000000606001981 */ /* 0x000562000c1e1900 */
[----:B------:R-:W-:Y:S01]  /*1ee20*/  ISETP.GE.AND P2, PT, R8, 0x80, PT ;  /* 0x000000800800780c */ /* 0x000fe20003f46270 */
[----:B------:R-:W-:-:S12]  /*1ee30*/  @P1 BRA `(.L_x_6171) ;  /* 0x0000000000141947 */ /* 0x000fd80003800000 */
[----:B------:R-:W-:Y:S05]  /*1ee40*/  @!P0 BRA `(.L_x_6171) ;  /* 0x0000000000108947 */ /* 0x000fea0003800000 */
[----:B------:R-:W-:Y:S02]  /*1ee50*/  ULDC.64 UR4, c[0x0][0x208] ;  /* 0x0000820000047ab9 */ /* 0x000fe40000000a00 */
[----:B--2---:R-:W2:Y:S04]  /*1ee60*/  LDG.E R7, desc[UR4][R4.64] ;  /* 0x0000000404077981 */ /* 0x004ea8000c1e1900 */
[----:B-----5:R-:W2:Y:S02]  /*1ee70*/  LDG.E R0, desc[UR4][R4.64+0x4] ;  /* 0x0000040404007981 */ /* 0x020ea4000c1e1900 */
[----:B--2---:R-:W-:-:S07]  /*1ee80*/  IMAD.IADD R0, R0, 0x1, -R7 ;  /* 0x0000000100007824 */ /* 0x004fce00078e0a07 */
.L_x_6171:
[----:B------:R-:W3:Y:S04]  /*1ee90*/  LDL R12, [R1+0x80] ;  /* 0x00008000010c7983 */ /* 0x000ee80000100800 */
[----:B0-----:R0:W5:Y:S01]  /*1eea0*/  LDL R10, [R1+0x88] ;  /* 0x00008800010a7983 */ /* 0x0011620000100800 */
[----:B------:R-:W-:Y:S01]  /*1eeb0*/  BSSY B1, `(.L_x_6172) ;  /* 0x000001d000017945 */ /* 0x000fe20003800000 */
[----:B------:R-:W-:Y:S02]  /*1eec0*/  SEL R11, R82, RZ, !P0 ;  /* 0x000000ff520b7207 */ /* 0x000fe40004000000 */
[----:B------:R-:W-:Y:S02]  /*1eed0*/  SEL R38, R38, RZ, !P0 ;  /* 0x000000ff26267207 */ /* 0x000fe40004000000 */
[----:B-----5:R-:W-:-:S02]  /*1eee0*/  SHF.R.S32.HI R8, RZ, 0x1f, R3 ;  /* 0x0000001fff087819 */ /* 0x020fc40000011403 */
[----:B---3--:R-:W-:Y:S01]  /*1eef0*/  SHF.R.S32.HI R9, RZ, 0x1f, R12 ;  /* 0x0000001fff097819 */ /* 0x008fe2000001140c */
[----:B0-----:R-:W-:Y:S06]  /*1ef00*/  @P2 BRA `(.L_x_6173) ;  /* 0x00000000005c2947 */ /* 0x001fec0003800000 */
[----:B--2---:R-:W0:Y:S02]  /*1ef10*/  S2R R4, SR_TID.X ;  /* 0x0000000000047919 */ /* 0x004e240000002100 */
[----:B0-----:R-:W-:-:S05]  /*1ef20*/  LEA R4, R10, R4, 0x7 ;  /* 0x000000040a047211 */ /* 0x001fca00078e38ff */
        /* <DEDUP_REMOVED lines=21> */
.L_x_6173:
[----:B------:R-:W-:Y:S05]  /*1f080*/  BSYNC B1 ;  /* 0x0000000000017941 */ /* 0x000fea0003800000 */
.L_x_6172:
[----:B------:R-:W-:Y:S01]  /*1f090*/  ULDC.64 UR4, c[0x0][0xaa0] ;  /* 0x0002a80000047ab9 */ /* 0x000fe20000000a00 */
[----:B0-2---:R-:W-:Y:S01]  /*1f0a0*/  MOV R5, R17 ;  /* 0x0000001100057202 */ /* 0x005fe20000000f00 */
        /* <DEDUP_REMOVED lines=11> */
[-C--:B------:R-:W-:Y:S01]  /*1f160*/  ISETP.GE.AND P2, PT, R223, R7.reuse, PT ;  /* 0x00000007df00720c */ /* 0x080fe20003f46270 */
[----:B------:R-:W-:Y:S01]  /*1f170*/  IMAD.WIDE.U32 R4, R12, UR4, R4 ;  /* 0x000000040c047c25 */ /* 0x000fe2000f8e0004 */
[----:B------:R-:W-:Y:S01]  /*1f180*/  ULDC.64 UR4, c[0x0][0xae8] ;  /* 0x0002ba0000047ab9 */ /* 0x000fe20000000a00 */
[----:B------:R-:W-:-:S02]  /*1f190*/  ISETP.GE.AND P0, PT, R222, R7, PT ;  /* 0x00000007de00720c */ /* 0x000fc40003f06270 */
[----:B------:R-:W-:Y:S01]  /*1f1a0*/  IMAD.IADD R5, R5, 0x1, R3 ;  /* 0x0000000105057824 */ /* 0x000fe200078e0203 */
[----:B------:R-:W-:Y:S01]  /*1f1b0*/  ISETP.GE.AND P1, PT, R224, R7, PT ;  /* 0x00000007e000720c */ /* 0x000fe20003f26270 */
[----:B------:R-:W-:Y:S02]  /*1f1c0*/  IMAD R0, R38, UR4, RZ ;  /* 0x0000000426007c24 */ /* 0x000fe4000f8e02ff */
[----:B------:R-:W-:Y:S01]  /*1f1d0*/  IMAD.WIDE.U32 R6, R11, UR4, R4 ;  /* 0x000000040b067c25 */ /* 0x000fe2000f8e0004 */
[----:B------:R-:W-:-:S03]  /*1f1e0*/  MOV R4, R22 ;  /* 0x0000001600047202 */ /* 0x000fc60000000f00 */
[----:B------:R-:W-:Y:S02]  /*1f1f0*/  IMAD R3, R11, UR5, R0 ;  /* 0x000000050b037c24 */ /* 0x000fe4000f8e0200 */
[----:B------:R-:W-:Y:S02]  /*1f200*/  IMAD.MOV.U32 R5, RZ, RZ, R23 ;  /* 0x000000ffff057224 */ /* 0x000fe400078e0017 */
[----:B------:R-:W-:Y:S02]  /*1f210*/  IMAD.IADD R11, R7, 0x1, R3 ;  /* 0x00000001070b7824 */ /* 0x000fe400078e0203 */
[----:B------:R-:W-:Y:S01]  /*1f220*/  IMAD.WIDE R8, R10, 0x80, R4 ;  /* 0x000000800a087825 */ /* 0x000fe200078e0204 */
        /* <DEDUP_REMOVED lines=16> */
[----:B------:R0:W-:Y:S02]  /*1f330*/  @!P5 STG.E.128 desc[UR8][R12.64+0x80], RZ ;  /* 0x000080ff0c00d986 */ /* 0x0001e4000c101d08 */
.L_x_6175:
[----:B------:R-:W-:Y:S05]  /*1f340*/  BSYNC B1 ;  /* 0x0000000000017941 */ /* 0x000fea0003800000 */
.L_x_6174:
[----:B------:R-:W-:Y:S04]  /*1f350*/  BSSY B1, `(.L_x_6176) ;  /* 0x0000014000017945 */ /* 0x000fe80003800000 */
        /* <DEDUP_REMOVED lines=14> */
[----:B0-----:R-:W-:Y:S02]  /*1f440*/  LEA R12, P2, R4, UR6, 0x1 ;  /* 0x00000006040c7c11 */ /* 0x001fe4000f8408ff */
[----:B------:R-:W-:-:S04]  /*1f450*/  IADD3 R3, R5, R3, RZ ;  /* 0x0000000305037210 */ /* 0x000fc80007ffe0ff */
[----:B------:R-:W-:-:S05]  /*1f460*/  LEA.HI.X R13, R4, UR7, R3, 0x1, P2 ;  /* 0x00000007040d7c11 */ /* 0x000fca00090f0c03 */
[----:B------:R1:W-:Y:S04]  /*1f470*/  @!P3 STG.E.128 desc[UR8][R12.64], RZ ;  /* 0x000000ff0c00b986 */ /* 0x0003e8000c101d08 */
[----:B------:R1:W-:Y:S02]  /*1f480*/  @!P4 STG.E.128 desc[UR8][R12.64+0x80], RZ ;  /* 0x000080ff0c00c986 */ /* 0x0003e4000c101d08 */
.L_x_6177:
[----:B------:R-:W-:Y:S05]  /*1f490*/  BSYNC B1 ;  /* 0x0000000000017941 */ /* 0x000fea0003800000 */
.L_x_6176:
[----:B------:R-:W-:Y:S04]  /*1f4a0*/  BSSY B1, `(.L_x_6178) ;  /* 0x0000014000017945 */ /* 0x000fe80003800000 */
        /* <DEDUP_REMOVED lines=14> */
[----:B01----:R-:W-:Y:S01]  /*1f590*/  LEA R12, P0, R4, UR6, 0x1 ;  /* 0x00000006040c7c11 */ /* 0x003fe2000f8008ff */
[----:B------:R-:W-:-:S05]  /*1f5a0*/  IMAD.IADD R3, R5, 0x1, R3 ;  /* 0x0000000105037824 */ /* 0x000fca00078e0203 */
[----:B------:R-:W-:-:S05]  /*1f5b0*/  LEA.HI.X R13, R4, UR7, R3, 0x1, P0 ;  /* 0x00000007040d7c11 */ /* 0x000fca00080f0c03 */
[----:B------:R2:W-:Y:S04]  /*1f5c0*/  @!P2 STG.E.128 desc[UR8][R12.64], RZ ;  /* 0x000000ff0c00a986 */ /* 0x0005e8000c101d08 */
[----:B------:R2:W-:Y:S02]  /*1f5d0*/  @!P3 STG.E.128 desc[UR8][R12.64+0x80], RZ ;  /* 0x000080ff0c00b986 */ /* 0x0005e4000c101d08 */
.L_x_6179:
[----:B------:R-:W-:Y:S05]  /*1f5e0*/  BSYNC B1 ;  /* 0x0000000000017941 */ /* 0x000fea0003800000 */
.L_x_6178:
        /* <DEDUP_REMOVED lines=17> */
[----:B------:R3:W-:Y:S04]  /*1f700*/  @!P1 STG.E.128 desc[UR8][R6.64], RZ ;  /* 0x000000ff06009986 */ /* 0x0007e8000c101d08 */
[----:B------:R3:W-:Y:S02]  /*1f710*/  @!P2 STG.E.128 desc[UR8][R6.64+0x80], RZ ;  /* 0x000080ff0600a986 */ /* 0x0007e4000c101d08 */
.L_x_6170:
[----:B------:R-:W-:Y:S05]  /*1f720*/  BSYNC B0 ;  /* 0x0000000000007941 */ /* 0x000fea0003800000 */
.L_x_6161:
[----:B------:R-:W-:Y:S02]  /*1f730*/  ULDC UR4, c[0x0][0xc14] ;  /* 0x0003050000047ab9 */ /* 0x000fe40000000800 */
[----:B------:R-:W-:-:S13]  /*1f740*/  ISETP.GE.AND P0, PT, R159, UR4, PT ;  /* 0x000000049f007c0c */ /* 0x000fda000bf06270 */
[----:B------:R-:W-:Y:S05]  /*1f750*/  @!P0 BRA `(.L_x_6180) ;  /* 0xfffffe1800b48947 */ /* 0x000fea000383ffff */
[----:B------:R-:W-:Y:S05]  /*1f760*/  BRA `(.L_x_5962) ;  /* 0x0000005800ac7947 */ /* 0x000fea0003800000 */
.L_x_5960:
[----:B------:R-:W-:-:S08]  /*1f770*/  NOP ;  /* 0x0000000000007918 */ /* 0x000fd00000000000 */
[----:B------:R-:W0:-:S00]  /*1f780*/  USETMAXREG.DEALLOC.CTAPOOL 0x18 ;  /* 0x00000018000079c8 */ /* 0x000e0000080e0500 */
[----:B0-----:R-:W-:-:S06]  /*1f790*/  LOP3.LUT R0, R0, 0x3, RZ, 0xc0, !PT ;  /* 0x0000000300007812 */ /* 0x001fcc00078ec0ff */
[----:B------:R-:W0:Y:S02]  /*1f7a0*/  SHFL.IDX PT, R0, R0, RZ, 0x1f ;  /* 0x00001fff00007589 */ /* 0x000e2400000e0000 */
[----:B0-----:R-:W-:-:S13]  /*1f7b0*/  ISETP.NE.AND P0, PT, R0, RZ, PT ;  /* 0x000000ff0000720c */ /* 0x001fda0003f05270 */
[----:B------:R-:W-:Y:S05]  /*1f7c0*/  @P0 BRA `(.L_x_5962) ;  /* 0x0000005800940947 */ /* 0x000fea0003800000 */
[----:B------:R-:W2:Y:S01]  /*1f7d0*/  LDL.LU R7, [R1] ;  /* 0x0000000001077983 */ /* 0x000ea20000300800 */
        /* <DEDUP_REMOVED lines=42> */
[----:B------:R-:W-:-:S05]  /*1fa80*/  @P0 LOP3.LUT R7, R7, 0x4, RZ, 0xfc, !PT ;  /* 0x0000000407070812 */ /* 0x000fca00078efcff */
[----:B------:R-:W-:Y:S01]  /*1fa90*/  STL [R1], R7 ;  /* 0x0000000701007387 */ /* 0x000fe20000100800 */
[----:B-1----:R-:W-:-:S05]  /*1faa0*/  SEL R2, R2, RZ, P0 ;  /* 0x000000ff02027207 */ /* 0x002fca0000000000 */
[----:B------:R-:W-:-:S05]  /*1fab0*/  IMAD.IADD R2, R5, 0x1, R2 ;  /* 0x0000000105027824 */ /* 0x000fca00078e0202 */
        /* <DEDUP_REMOVED lines=10> */
.L_x_6185:
        /* <DEDUP_REMOVED lines=17> */
.L_x_6184:
[----:B------:R-:W-:Y:S05]  /*1fc70*/  BSYNC B0 ;  /* 0x0000000000007941 */ /* 0x000fea0003800000 */
.L_x_6183:
        /* <DEDUP_REMOVED lines=25> */
[----:B------:R-:W-:Y:S02]  /*1fe10*/  IMAD.MOV.U32 R2, RZ, RZ, R7 ;  /* 0x000000ffff027224 */ /* 0x000fe400078e0007 */
[----:B------:R-:W-:-:S07]  /*1fe20*/  IMAD.MOV.U32 R7, RZ, RZ, R3 ;  /* 0x000000ffff077224 */ /* 0x000fce00078e0003 */
.L_x_6181:
        /* <DEDUP_REMOVED lines=14> */
[----:B------:R-:W-:-:S05]  /*1ff10*/  IADD3 R9, R4, -0x1, RZ ;  /* 0xffffffff04097810 */ /* 0x000fca0007ffe0ff */
[----:B------:R0:W1:Y:S02]  /*1ff20*/  SHFL.IDX PT, R16, R2, R9, 0x1f ;  /* 0x00001f0902107589 */ /* 0x00006400000e0000 */
.L_x_6186:
[----:B-1----:R-:W-:Y:S01]  /*1ff30*/  IMAD R16, R16, UR4, R7 ;  /* 0x0000000410107c24 */ /* 0x002fe2000f8e0207 */
[----:B------:R-:W-:Y:S01]  /*1ff40*/  IABS R6, R0 ;  /* 0x0000000000067213 */ /* 0x000fe20000000000 */
[----:B------:R-:W-:Y:S02]  /*1ff50*/  IMAD R7, R10, R5, RZ ;  /* 0x000000050a077224 */ /* 0x000fe400078e02ff */
[----:B0-----:R-:W-:Y:S02]  /*1ff60*/  IMAD.MOV.U32 R2, RZ, RZ, RZ ;  /* 0x000000ffff027224 */ /* 0x001fe400078e00ff */
[----:B------:R-:W-:Y:S02]  /*1ff70*/  IMAD.MOV R6, RZ, RZ, -R6 ;  /* 0x000000ffff067224 */ /* 0x000fe400078e0a06 */
[----:B------:R-:W-:Y:S01]  /*1ff80*/  IMAD.HI.U32 R2, R3, R7, R2 ;  /* 0x0000000703027227 */ /* 0x000fe200078e0002 */
[----:B------:R-:W-:-:S03]  /*1ff90*/  IADD3 R7, -R16, UR6, RZ ;  /* 0x0000000610077c10 */ /* 0x000fc6000fffe1ff */
[----:B------:R-:W-:Y:S01]  /*1ffa0*/  IMAD.IADD R19, R4, 0x1, R19 ;  /* 0x0000000104137824 */ /* 0x000fe200078e0213 */
        /* <DEDUP_REMOVED lines=12> */
[----:B------:R-:W-:-:S04]  /*20070*/  @!P0 LOP3.LUT R2, RZ, R0, RZ, 0x33, !PT ;  /* 0x00000000ff028212 */ /* 0x000fc800078e33ff */
[----:B------:R-:W-:Y:S01]  /*20080*/  MOV R18, R2 ;  /* 0x0000000200127202 */ /* 0x000fe20000000f00 */
[----:B------:R-:W-:-:S04]  /*20090*/  IMAD.MOV R17, RZ, RZ, -R2 ;  /* 0x000000ffff117224 */ /* 0x000fc800078e0a02 */
[----:B------:R-:W-:Y:S01]  /*200a0*/  IMAD R17, R0, R17, R7 ;  /* 0x0000001100117224 */ /* 0x000fe200078e0207 */
[----:B------:R-:W-:Y:S06]  /*200b0*/  BRA `(.L_x_6187) ;  /* 0x00000000000c7947 */ /* 0x000fec0003800000 */
.L_x_6182:
[----:B------:R-:W-:Y:S01]  /*200c0*/  IMAD.MOV.U32 R17, RZ, RZ, RZ ;  /* 0x000000ffff117224 */ /* 0x000fe200078e00ff */
[----:B------:R-:W-:Y:S01]  /*200d0*/  MOV R18, RZ ;  /* 0x000000ff00127202 */ /* 0x000fe20000000f00 */
[----:B------:R-:W-:-:S07]  /*200e0*/  IMAD.U32 R16, RZ, RZ, UR6 ;  /* 0x00000006ff107e24 */ /* 0x000fce000f8e00ff */
.L_x_6187:
[----:B------:R-:W2:Y:S01]  /*200f0*/  LDL.LU R2, [R1] ;  /* 0x0000000001027983 */ /* 0x000ea20000300800 */
[----:B------:R-:W0:Y:S02]  /*20100*/  S2R R5, SR_TID.X ;  /* 0x0000000000057919 */ /* 0x000e240000002100 */
[----:B0-----:R-:W-:-:S04]  /*20110*/  LOP3.LUT R5, R5, 0x1f, RZ, 0xc0, !PT ;  /* 0x0000001f05057812 */ /* 0x001fc800078ec0ff */
[----:B------:R-:W-:-:S13]  /*20120*/  ISETP.NE.AND P0, PT, R5, RZ, PT ;  /* 0x000000ff0500720c */ /* 0x000fda0003f05270 */
[----:B------:R-:W0:Y:S01]  /*20130*/  @!P0 S2R R3, SR_CgaCtaId ;  /* 0x0000000000038919 */ /* 0x000e220000008800 */
[----:B------:R-:W-:-:S04]  /*20140*/  @!P0 MOV R0, 0x400 ;  /* 0x0000040000008802 */ /* 0x000fc80000000f00 */
[----:B0-----:R-:W-:-:S05]  /*20150*/  @!P0 LEA R0, R3, R0, 0x18 ;  /* 0x0000000003008211 */ /* 0x001fca00078ec0ff */
[----:B------:R0:W-:Y:S02]  /*20160*/  @!P0 STS.128 [R0+0x348d0], R16 ;  /* 0x0348d01000008388 */ /* 0x0001e40000000c00 */
[----:B0-----:R-:W-:Y:S01]  /*20170*/  IMAD.MOV.U32 R0, RZ, RZ, 0x1 ;  /* 0x00000001ff007424 */ /* 0x001fe200078e00ff */
[----:B--2---:R-:W-:-:S04]  /*20180*/  LOP3.LUT R2, R2, 0xfffffeff, RZ, 0xc0, !PT ;  /* 0xfffffeff02027812 */ /* 0x004fc800078ec0ff */
[----:B------:R-:W-:Y:S01]  /*20190*/  @P0 LOP3.LUT R2, R2, 0x100, RZ, 0xfc, !PT ;  /* 0x0000010002020812 */ /* 0x000fe200078efcff */
[----:B------:R-:W-:Y:S06]  /*201a0*/  BAR.ARV 0x5, 0x120 ;  /* 0x0144800000007b1d */ /* 0x000fec0000002000 */
[----:B------:R-:W-:Y:S01]  /*201b0*/  ISETP.GE.AND P0, PT, R19, UR5, PT ;  /* 0x0000000513007c0c */ /* 0x000fe2000bf06270 */
[----:B------:R0:W-:Y:S04]  /*201c0*/  STL [R1], R2 ;  /* 0x0000000201007387 */ /* 0x0001e80000100800 */
[----:B------:R0:W-:Y:S04]  /*201d0*/  STL [R1+0x4], RZ ;  /* 0x000004ff01007387 */ /* 0x0001e80000100800 */
        /* <DEDUP_REMOVED lines=14> */
[----:B------:R0:W-:Y:S04]  /*202c0*/  STL [R1+0x4], RZ ;  /* 0x000004ff01007387 */ /* 0x0001e80000100800 */
[----:B------:R0:W-:Y:S01]  /*202d0*/  STL [R1+0xc], R0 ;  /* 0x00000c0001007387 */ /* 0x0001e20000100800 */
[----:B-1----:R-:W-:-:S04]  /*202e0*/  LOP3.LUT R4, R4, 0x7f, RZ, 0xc0, !PT ;  /* 0x0000007f04047812 */ /* 0x002fc800078ec0ff */
[C---:B------:R-:W-:Y:S02]  /*202f0*/  ISETP.NE.AND P2, PT, R4.reuse, RZ, PT ;  /* 0x000000ff0400720c */ /* 0x040fe40003f45270 */
[----:B------:R-:W-:-:S11]  /*20300*/  ISETP.NE.OR P0, PT, R4, RZ, !P1 ;  /* 0x000000ff0400720c */ /* 0x000fd60004f05670 */
[----:B------:R-:W-:-:S04]  /*20310*/  @P2 LOP3.LUT R2, R2, 0x2, RZ, 0xfc, !PT ;  /* 0x0000000202022812 */ /* 0x000fc800078efcff */
[----:B------:R-:W-:-:S05]  /*20320*/  @P0 LOP3.LUT R2, R2, 0x40, RZ, 0xfc, !PT ;  /* 0x0000004002020812 */ /* 0x000fca00078efcff */
[----:B------:R0:W-:Y:S02]  /*20330*/  STL [R1], R2 ;  /* 0x0000000201007387 */ /* 0x0001e40000100800 */
.L_x_6275:
        /* <DEDUP_REMOVED lines=49> */
[----:B0-----:R-:W-:Y:S01]  /*20650*/  IMAD.U32 R4, RZ, RZ, UR4 ;  /* 0x00000004ff047e24 */ /* 0x001fe2000f8e00ff */
[----:B------:R-:W-:Y:S01]  /*20660*/  ULDC UR4, c[0x0][0x338] ;  /* 0x0000ce0000047ab9 */ /* 0x000fe20000000800 */
[----:B------:R-:W-:Y:S02]  /*20670*/  ISETP.NE.AND.EX P0, PT, RZ, UR7, PT, P0 ;  /* 0x00000007ff007c0c */ /* 0x000fe4000bf05300 */
[----:B-1----:R-:W-:Y:S02]  /*20680*/  MOV R0, UR4 ;  /* 0x0000000400007c02 */ /* 0x002fe40008000f00 */
[----:B------:R2:W5:Y:S01]  /*20690*/  @P1 LDG.E R4, desc[UR8][R8.64] ;  /* 0x0000000808041981 */ /* 0x000562000c1e1900 */
[----:B------:R-:W-:Y:S08]  /*206a0*/  @P1 BRA `(.L_x_6189) ;  /* 0x0000000000141947 */ /* 0x000ff00003800000 */
[----:B------:R-:W-:Y:S05]  /*206b0*/  @!P2 BRA `(.L_x_6189) ;  /* 0x000000000010a947 */ /* 0x000fea0003800000 */
[----:B------:R-:W-:Y:S02]  /*206c0*/  ULDC.64 UR4, c[0x0][0x208] ;  /* 0x0000820000047ab9 */ /* 0x000fe40000000a00 */
[----:B-----5:R-:W3:Y:S04]  /*206d0*/  LDG.E R4, desc[UR4][R2.64] ;  /* 0x0000000402047981 */ /* 0x020ee8000c1e1900 */
[----:B--2---:R-:W3:Y:S02]  /*206e0*/  LDG.E R2, desc[UR4][R2.64+0x4] ;  /* 0x0000040402027981 */ /* 0x004ee4000c1e1900 */
[----:B---3--:R-:W-:-:S07]  /*206f0*/  IMAD.IADD R4, R2, 0x1, -R4 ;  /* 0x0000000102047824 */ /* 0x008fce00078e0a04 */
.L_x_6189:
[----:B------:R-:W-:Y:S02]  /*20700*/  ULDC.64 UR4, c[0x0][0x208] ;  /* 0x0000820000047ab9 */ /* 0x000fe40000000a00 */
[----:B--2---:R-:W2:Y:S04]  /*20710*/  @P0 LDG.E R2, desc[UR4][R6.64] ;  /* 0x0000000406020981 */ /* 0x004ea8000c1e1900 */
[----:B------:R-:W2:Y:S01]  /*20720*/  @P0 LDG.E R3, desc[UR4][R6.64+0x4] ;  /* 0x0000040406030981 */ /* 0x000ea2000c1e1900 */
[----:B-----5:R-:W-:Y:S01]  /*20730*/  IADD3 R4, -R5, R4, RZ ;  /* 0x0000000405047210 */ /* 0x020fe20007ffe1ff */
[----:B------:R-:W-:Y:S01]  /*20740*/  BSSY B0, `(.L_x_6190) ;  /* 0x00000e0000007945 */ /* 0x000fe20003800000 */
[----:B------:R-:W-:Y:S01]  /*20750*/  PLOP3.LUT P2, PT, PT, PT, PT, 0x80, 0x0 ;  /* 0x000000000000781c */ /* 0x000fe20003f4f070 */
[----:B--2---:R-:W-:-:S04]  /*20760*/  @P0 IMAD.IADD R0, R3, 0x1, -R2 ;  /* 0x0000000103000824 */ /* 0x004fc800078e0a02 */
[----:B------:R-:W-:-:S04]  /*20770*/  IMAD.IADD R8, R4, 0x1, R0 ;  /* 0x0000000104087824 */ /* 0x000fc800078e0200 */
[----:B------:R-:W-:Y:S01]  /*20780*/  VIADD R2, R8, 0xaf ;  /* 0x000000af08027836 */ /* 0x000fe20000000000 */
[----:B------:R0:W-:Y:S03]  /*20790*/  STL [R1+0x38], R8 ;  /* 0x0000380801007387 */ /* 0x0001e60000100800 */
[----:B------:R-:W-:-:S05]  /*207a0*/  IMAD.HI R2, R2, 0x2e8ba2e9, RZ ;  /* 0x2e8ba2e902027827 */ /* 0x000fca00078e02ff */
[----:B------:R-:W-:-:S04]  /*207b0*/  SHF.R.U32.HI R3, RZ, 0x1f, R2 ;  /* 0x0000001fff037819 */ /* 0x000fc80000011602 */
[----:B0-----:R-:W-:-:S05]  /*207c0*/  LEA.HI.SX32 R8, R2, R3, 0x1b ;  /* 0x0000000302087211 */ /* 0x001fca00078fdaff */
[----:B------:R-:W-:Y:S01]  /*207d0*/  IMAD R2, R8, 0xb0, -R4 ;  /* 0x000000b008027824 */ /* 0x000fe200078e0a04 */
[----:B------:R-:W-:Y:S01]  /*207e0*/  IADD3 R4, -R4, RZ, RZ ;  /* 0x000000ff04047210 */ /* 0x000fe20007ffe1ff */
[----:B------:R0:W-:Y:S03]  /*207f0*/  STL [R1+0x28], R8 ;  /* 0x0000280801007387 */ /* 0x0001e60000100800 */
[----:B------:R-:W-:Y:S02]  /*20800*/  VIMNMX R0, R2, R0, PT ;  /* 0x0000000002007248 */ /* 0x000fe40003fe0100 */
[----:B------:R-:W-:-:S04]  /*20810*/  VIMNMX R2, RZ, R4, !PT ;  /* 0x00000004ff027248 */ /* 0x000fc80007fe0100 */
[----:B------:R-:W-:Y:S01]  /*20820*/  ISETP.GT.AND P1, PT, R0, R2, PT ;  /* 0x000000020000720c */ /* 0x000fe20003f24270 */
[----:B0-----:R-:W-:Y:S01]  /*20830*/  IMAD.WIDE.U32 R8, R2, -0x45d1745d, RZ ;  /* 0xba2e8ba302087825 */ /* 0x001fe200078e00ff */
[----:B------:R-:W-:-:S06]  /*20840*/  MOV R8, RZ ;  /* 0x000000ff00087202 */ /* 0x000fcc0000000f00 */
[----:B------:R0:W5:Y:S05]  /*20850*/  @P0 LDG.E R8, desc[UR4][R6.64] ;  /* 0x0000000406080981 */ /* 0x00016a000c1e1900 */
[----:B------:R-:W-:Y:S01]  /*20860*/  @P1 VIADD R3, R0, 0xaf ;  /* 0x000000af00031836 */ /* 0x000fe20000000000 */
        /* <DEDUP_REMOVED lines=19> */
.L_x_6321:
[----:B------:R-:W-:-:S03]  /*209a0*/  UMOV UR4, 0xffffffff ;  /* 0xffffffff00047882 */ /* 0x000fc60000000000 */
[----:B------:R-:W-:Y:S05]  /*209b0*/  BRA.DIV UR4, `(.L_x_6193) ;  /* 0x00000052049c7947 */ /* 0x000fea000b800000 */
[----:B------:R-:W-:-:S13]  /*209c0*/  ELECT P6, URZ, PT ;  /* 0x00000000003f782f */ /* 0x000fda00038c0000 */
.L_x_6324:
        /* <DEDUP_REMOVED lines=12> */
.L_x_6325:
[----:B------:R-:W-:Y:S05]  /*20a90*/  BSYNC B1 ;  /* 0x0000000000017941 */ /* 0x000fea0003800000 */
.L_x_6194:
        /* <DEDUP_REMOVED lines=8> */
.L_x_6326:
        /* <DEDUP_REMOVED lines=11> */
.L_x_6199:
[----:B-1----:R-:W2:Y:S01]  /*20bd0*/  LDL R6, [R1+0x14] ;  /* 0x0000140001067983 */ /* 0x002ea20000100800 */
[----:B------:R-:W-:Y:S01]  /*20be0*/  R2UR UR9, R5 ;  /* 0x00000000050972ca */ /* 0x000fe200000e0000 */
[----:B-----5:R-:W-:Y:S01]  /*20bf0*/  IMAD R7, R4, 0xb0, R8 ;  /* 0x000000b004077824 */ /* 0x020fe200078e0208 */
[----:B------:R-:W-:Y:S01]  /*20c00*/  R2UR UR12, R2 ;  /* 0x00000000020c72ca */ /* 0x000fe200000e0000 */
[----:B------:R-:W-:Y:S01]  /*20c10*/  UIADD3 UR4, UP0, UR38, 0x570, URZ ;  /* 0x0000057026047890 */ /* 0x000fe2000ff1e03f */
[----:B------:R-:W-:Y:S01]  /*20c20*/  R2UR UR13, R3 ;  /* 0x00000000030d72ca */ /* 0x000fe200000e0000 */
[----:B------:R-:W-:Y:S01]  /*20c30*/  VIADD R7, R7, 0xffffff50 ;  /* 0xffffff5007077836 */ /* 0x000fe20000000000 */
[----:B------:R-:W-:Y:S01]  /*20c40*/  UMOV UR10, URZ ;  /* 0x0000003f000a7c82 */ /* 0x000fe20008000000 */
        /* <DEDUP_REMOVED lines=9> */
[----:B------:R-:W-:-:S07]  /*20ce0*/  UIADD3 UR14, UR14, 0x23c00, URZ ;  /* 0x00023c000e0e7890 */ /* 0x000fce000fffe03f */
[----:B------:R1:W-:Y:S02]  /*20cf0*/  UTMALDG.4D [UR8], [UR4], desc[UR6] ;  /* 0x00000608040075b4 */ /* 0x0003e40008019000 */
[----:B-1----:R-:W-:Y:S01]  /*20d00*/  UMOV UR8, UR14 ;  /* 0x0000000e00087c82 */ /* 0x002fe20008000000 */
[----:B------:R-:W-:Y:S02]  /*20d10*/  UMOV UR10, UR15 ;  /* 0x0000000f000a7c82 */ /* 0x000fe40008000000 */
[----:B------:R1:W-:Y:S01]  /*20d20*/  UTMALDG.4D [UR8], [UR4], desc[UR6] ;  /* 0x00000608040075b4 */ /* 0x0003e20008019000 */
[----:B------:R-:W2:Y:S02]  /*20d30*/  SYNCS.PHASECHK.TRANS64.TRYWAIT P0, [R5+URZ+0x348c0], R10 ;  /* 0x0348c00a050075a7 */ /* 0x000ea4000800017f */
[----:B-12---:R-:W-:Y:S05]  /*20d40*/  @!P0 BRA `(.L_x_6200) ;  /* 0x0000005000008947 */ /* 0x006fea0003800000 */
.L_x_6327:
        /* <DEDUP_REMOVED lines=8> */
.L_x_6201:
        /* <DEDUP_REMOVED lines=13> */
[----:B------:R-:W-:-:S07]  /*20ea0*/  UIADD3 UR14, UR14, 0x5c00, URZ ;  /* 0x00005c000e0e7890 */ /* 0x000fce000fffe03f */
[----:B------:R2:W-:Y:S02]  /*20eb0*/  UTMALDG.4D [UR8], [UR4], desc[UR6] ;  /* 0x00000608040075b4 */ /* 0x0005e40008019000 */
[----:B--2---:R-:W-:Y:S01]  /*20ec0*/  UMOV UR8, UR14 ;  /* 0x0000000e00087c82 */ /* 0x004fe20008000000 */
[----:B------:R-:W-:Y:S02]  /*20ed0*/  UMOV UR10, UR15 ;  /* 0x0000000f000a7c82 */ /* 0x000fe40008000000 */
[----:B------:R2:W-:Y:S02]  /*20ee0*/  UTMALDG.4D [UR8], [UR4], desc[UR6] ;  /* 0x00000608040075b4 */ /* 0x0005e40008019000 */
[----:B--2---:R-:W-:Y:S01]  /*20ef0*/  NOP ;  /* 0x0000000000007918 */ /* 0x004fe20000000000 */
.L_x_6197:
[----:B------:R-:W-:Y:S05]  /*20f00*/  BSYNC B1 ;  /* 0x0000000000017941 */ /* 0x000fea0003800000 */
.L_x_6196:
        /* <DEDUP_REMOVED lines=13> */
[C---:B-----5:R-:W-:Y:S02]  /*20fe0*/  IMAD R5, R4.reuse, 0xb0, R8 ;  /* 0x000000b004057824 */ /* 0x060fe400078e0208 */
[----:B------:R-:W-:-:S03]  /*20ff0*/  VIADD R4, R4, 0xffffffff ;  /* 0xffffffff04047836 */ /* 0x000fc60000000000 */
[----:B------:R-:W-:-:S07]  /*21000*/  IADD3 R5, R5, -0x160, RZ ;  /* 0xfffffea005057810 */ /* 0x000fce0007ffe0ff */
.L_x_6208:
        /* <DEDUP_REMOVED lines=9> */
.L_x_6328:
        /* <DEDUP_REMOVED lines=11> */
.L_x_6205:
        /* <DEDUP_REMOVED lines=22> */
.L_x_6329:
        /* <DEDUP_REMOVED lines=8> */
.L_x_6207:
        /* <DEDUP_REMOVED lines=19> */
.L_x_6203:
[----:B------:R-:W-:Y:S05]  /*21460*/  BSYNC B1 ;  /* 0x0000000000017941 */ /* 0x000fea0003800000 */
.L_x_6202:
[----:B01----:R-:W2:Y:S04]  /*21470*/  LDL.LU R6, [R1+0x14] ;  /* 0x0000140001067983 */ /* 0x003ea80000300800 */
[----:B------:R-:W3:Y:S01]  /*21480*/  LDL.LU R7, [R1+0x18] ;  /* 0x0000180001077983 */ /* 0x000ee20000300800 */
[----:B------:R-:W-:Y:S01]  /*21490*/  VIADD R4, R4, 0xffffffff ;  /* 0xffffffff04047836 */ /* 0x000fe20000000000 */
[----:B------:R-:W-:Y:S01]  /*214a0*/  IADD3 R5, R5, -0xb0, RZ ;  /* 0xffffff5005057810 */ /* 0x000fe20007ffe0ff */
        /* <DEDUP_REMOVED lines=9> */
.L_x_6191:
[----:B------:R-:W-:Y:S05]  /*21540*/  BSYNC B0 ;  /* 0x0000000000007941 */ /* 0x000fea0003800000 */
.L_x_6190:
        /* <DEDUP_REMOVED lines=24> */
.L_x_6210:
        /* <DEDUP_REMOVED lines=17> */
[----:B------:R-:W-:Y:S01]  /*217e0*/  MOV R12, 0x1 ;  /* 0x00000001000c7802 */ /* 0x000fe20000000f00 */
[----:B------:R-:W-:-:S02]  /*217f0*/  IMAD.U32 R11, RZ, RZ, UR5 ;  /* 0x00000005ff0b7e24 */ /* 0x000fc4000f8e00ff */
[----:B-----5:R-:W-:Y:S02]  /*21800*/  IMAD.MOV.U32 R8, RZ, RZ, 0x70 ;  /* 0x00000070ff087424 */ /* 0x020fe400078e00ff */
[----:B------:R-:W-:-:S07]  /*21810*/  IMAD.MOV.U32 R13, RZ, RZ, RZ ;  /* 0x000000ffff0d7224 */ /* 0x000fce00078e00ff */
[----:B------:R-:W-:-:S07]  /*21820*/  LEPC R20, `(.L_x_6212) ;  /* 0x000000001014794e */ /* 0x000fce0000000000 */
[----:B-1----:R-:W-:Y:S05]  /*21830*/  CALL.ABS.NOINC R2 ;  /* 0x0000000002007343 */ /* 0x002fea0003c00000 */
.L_x_6212:
        /* <DEDUP_REMOVED lines=11> */
[----:B0-----:R-:W-:Y:S01]  /*218f0*/  MOV R7, UR9 ;  /* 0x0000000900077c02 */ /* 0x001fe20008000f00 */
[----:B------:R-:W-:Y:S01]  /*21900*/  IMAD.U32 R6, RZ, RZ, UR8 ;  /* 0x00000008ff067e24 */ /* 0x000fe2000f8e00ff */
[----:B-----5:R-:W-:Y:S01]  /*21910*/  MOV R8, 0x70 ;  /* 0x0000007000087802 */ /* 0x020fe20000000f00 */
[----:B------:R-:W-:-:S02]  /*21920*/  IMAD.U32 R10, RZ, RZ, UR4 ;  /* 0x00000004ff0a7e24 */ /* 0x000fc4000f8e00ff */
[----:B------:R-:W-:Y:S02]  /*21930*/  IMAD.U32 R11, RZ, RZ, UR5 ;  /* 0x00000005ff0b7e24 */ /* 0x000fe4000f8e00ff */
[----:B------:R-:W-:Y:S02]  /*21940*/  IMAD.MOV.U32 R12, RZ, RZ, 0x1 ;  /* 0x00000001ff0c7424 */ /* 0x000fe400078e00ff */
[----:B-1----:R-:W-:-:S07]  /*21950*/  IMAD.MOV.U32 R13, RZ, RZ, RZ ;  /* 0x000000ffff0d7224 */ /* 0x002fce00078e00ff */
[----:B------:R-:W-:-:S07]  /*21960*/  LEPC R20, `(.L_x_6214) ;  /* 0x000000001014794e */ /* 0x000fce0000000000 */
[----:B--2---:R-:W-:Y:S05]  /*21970*/  CALL.ABS.NOINC R2 ;  /* 0x0000000002007343 */ /* 0x004fea0003c00000 */
.L_x_6214:
        /* <DEDUP_REMOVED lines=16> */
.L_x_6213:
        /* <DEDUP_REMOVED lines=23> */
[----:B-1----:R-:W-:Y:S01]  /*21bf0*/  ISETP.NE.AND P0, PT, R4, 0x1, PT ;  /* 0x000000010400780c */ /* 0x002fe20003f05270 */
[----:B------:R-:W-:-:S12]  /*21c00*/  IMAD.MOV.U32 R4, RZ, RZ, R18 ;  /* 0x000000ffff047224 */ /* 0x000fd800078e0012 */
[----:B--2---:R-:W1:Y:S08]  /*21c10*/  @P0 LDC R3, c[0x0][0x42c] ;  /* 0x00010b00ff030b82 */ /* 0x004e700000000800 */
[----:B------:R-:W2:Y:S01]  /*21c20*/  @P0 LDC R2, c[0x0][0x430] ;  /* 0x00010c00ff020b82 */ /* 0x000ea20000000800 */
[----:B-1----:R-:W-:-:S05]  /*21c30*/  @P0 IMAD.HI.U32 R3, R18, R3, RZ ;  /* 0x0000000312030227 */ /* 0x002fca00078e00ff */
[----:B--2---:R-:W-:Y:S02]  /*21c40*/  @P0 SHF.R.U32.HI R4, RZ, R2, R3 ;  /* 0x00000002ff040219 */ /* 0x004fe40000011603 */
[----:B------:R-:W-:-:S04]  /*21c50*/  ISETP.NE.U32.AND P0, PT, RZ, UR4, PT ;  /* 0x00000004ff007c0c */ /* 0x000fc8000bf05070 */
[----:B------:R-:W-:-:S04]  /*21c60*/  ISETP.NE.AND.EX P0, PT, RZ, UR5, PT, P0 ;  /* 0x00000005ff007c0c */ /* 0x000fc8000bf05300 */
[----:B------:R-:W-:-:S09]  /*21c70*/  SEL R2, R5, RZ, !P0 ;  /* 0x000000ff05027207 */ /* 0x000fd20004000000 */
.L_x_6215:
        /* <DEDUP_REMOVED lines=16> */
.L_x_6216:
        /* <DEDUP_REMOVED lines=16> */
.L_x_6332:
[----:B------:R-:W2:Y:S01]  /*21e80*/  LDL R3, [R1+0x28] ;  /* 0x0000280001037983 */ /* 0x000ea20000100800 */
[----:B------:R-:W-:Y:S01]  /*21e90*/  UMOV UR4, 0xffffffff ;  /* 0xffffffff00047882 */ /* 0x000fe20000000000 */
[----:B------:R-:W-:Y:S02]  /*21ea0*/  SHF.R.S32.HI R12, RZ, 0x1f, R0 ;  /* 0x0000001fff0c7819 */ /* 0x000fe40000011400 */
[----:B--2---:R-:W-:Y:S01]  /*21eb0*/  IADD3 R3, R3, -0x1, RZ ;  /* 0xffffffff03037810 */ /* 0x004fe20007ffe0ff */
[----:B------:R-:W-:Y:S06]  /*21ec0*/  BRA.DIV UR4, `(.L_x_6218) ;  /* 0x0000004204107947 */ /* 0x000fec000b800000 */
[----:B------:R-:W-:-:S13]  /*21ed0*/  ELECT P6, URZ, PT ;  /* 0x00000000003f782f */ /* 0x000fda00038c0000 */
.L_x_6335:
        /* <DEDUP_REMOVED lines=25> */
.L_x_6220:
[----:B------:R-:W2:Y:S01]  /*22070*/  LDL R6, [R1+0x4] ;  /* 0x0000040001067983 */ /* 0x000ea20000100800 */
        /* <DEDUP_REMOVED lines=8> */
.L_x_6336:
        /* <DEDUP_REMOVED lines=11> */
.L_x_6222:
[----:B------:R-:W2:Y:S01]  /*221b0*/  LDL R11, [R1+0x4] ;  /* 0x00000400010b7983 */ /* 0x000ea20000100800 */
        /* <DEDUP_REMOVED lines=27> */
.L_x_6219:
[----:B------:R-:W2:Y:S01]  /*22370*/  LDL.LU R11, [R1+0x34] ;  /* 0x00003400010b7983 */ /* 0x000ea20000300800 */
[----:B------:R-:W-:Y:S01]  /*22380*/  MOV R7, 0x400 ;  /* 0x0000040000077802 */ /* 0x000fe20000000f00 */
[----:B------:R-:W-:Y:S05]  /*22390*/  WARPSYNC.ALL ;  /* 0x0000000000007948 */ /* 0x000fea0003800000 */
[----:B------:R-:W0:Y:S01]  /*223a0*/  S2R R10, SR_CgaCtaId ;  /* 0x00000000000a7919 */ /* 0x000e220000008800 */
[----:B------:R-:W-:-:S13]  /*223b0*/  ELECT P0, URZ, PT ;  /* 0x00000000003f782f */ /* 0x000fda0003800000 */
[C---:B------:R-:W-:Y:S01]  /*223c0*/  @P0 R2UR UR13, R2.reuse ;  /* 0x00000000020d02ca */ /* 0x040fe200000e0000 */
[----:B------:R-:W-:Y:S01]  /*223d0*/  UIADD3 UR4, UP0, UR38, 0x270, URZ ;  /* 0x0000027026047890 */ /* 0x000fe2000ff1e03f */
[----:B------:R-:W-:Y:S01]  /*223e0*/  @P0 R2UR UR21, R2 ;  /* 0x00000000021502ca */ /* 0x000fe200000e0000 */
[----:B------:R-:W-:Y:S01]  /*223f0*/  UMOV UR6, 0x0 ;  /* 0x0000000000067882 */ /* 0x000fe20000000000 */
[C---:B------:R-:W-:Y:S01]  /*22400*/  @P0 R2UR UR12, R18.reuse ;  /* 0x00000000120c02ca */ /* 0x040fe200000e0000 */
[----:B------:R-:W-:Y:S01]  /*22410*/  UIADD3.X UR5, URZ, UR39, URZ, UP0, !UPT ;  /* 0x000000273f057290 */ /* 0x000fe200087fe43f */
[C---:B------:R-:W-:Y:S01]  /*22420*/  @P0 R2UR UR11, R17.reuse ;  /* 0x00000000110b02ca */ /* 0x040fe200000e0000 */
[----:B------:R-:W-:Y:S01]  /*22430*/  UMOV UR7, 0x12f00000 ;  /* 0x12f0000000077882 */ /* 0x000fe20000000000 */
[----:B------:R-:W-:Y:S01]  /*22440*/  @P0 R2UR UR20, R18 ;  /* 0x00000000121402ca */ /* 0x000fe200000e0000 */
[----:B------:R-:W-:Y:S01]  /*22450*/  UMOV UR10, URZ ;  /* 0x0000003f000a7c82 */ /* 0x000fe20008000000 */
[----:B------:R-:W-:Y:S01]  /*22460*/  @P0 R2UR UR19, R17 ;  /* 0x00000000111302ca */ /* 0x000fe200000e0000 */
        /* <DEDUP_REMOVED lines=23> */
.L_x_6337:
[----:B------:R-:W-:Y:S05]  /*225e0*/  BSYNC B0 ;  /* 0x0000000000007941 */ /* 0x000fea0003800000 */
.L_x_6223:
        /* <DEDUP_REMOVED lines=8> */
[----:B------:R-:W-:-:S04]  /*22670*/  VIADDMNMX R13, R13, R2, 0xffffffff, !PT ;  /* 0xffffffff0d0d7446 */ /* 0x000fc80007800102 */
[C---:B------:R-:W-:Y:S01]  /*22680*/  IADD3 R2, R6.reuse, R13, RZ ;  /* 0x0000000d06027210 */ /* 0x040fe20007ffe0ff */
[----:B------:R-:W-:-:S03]  /*22690*/  VIADD R6, R6, 0xfffffffe ;  /* 0xfffffffe06067836 */ /* 0x000fc60000000000 */
[----:B------:R-:W-:-:S04]  /*226a0*/  LOP3.LUT R2, R2, 0x1, RZ, 0xc0, !PT ;  /* 0x0000000102027812 */ /* 0x000fc800078ec0ff */
[----:B------:R-:W-:-:S13]  /*226b0*/  ISETP.NE.U32.AND P0, PT, R2, 0x1, PT ;  /* 0x000000010200780c */ /* 0x000fda0003f05070 */
[----:B------:R-:W-:Y:S05]  /*226c0*/  @P0 BRA `(.L_x_6228) ;  /* 0x00000008000c0947 */ /* 0x000fea0003800000 */
[----:B------:R-:W2:Y:S04]  /*226d0*/  LDL R7, [R1+0x4] ;  /* 0x0000040001077983 */ /* 0x000ea80000100800 */
        /* <DEDUP_REMOVED lines=31> */
.L_x_6231:
[----:B0-----:R-:W0:Y:S01]  /*228d0*/  S2R R9, SR_CgaCtaId ;  /* 0x0000000000097919 */ /* 0x001e220000008800 */
[----:B------:R-:W-:-:S04]  /*228e0*/  MOV R8, 0x400 ;  /* 0x0000040000087802 */ /* 0x000fc80000000f00 */
[----:B0-----:R-:W-:Y:S02]  /*228f0*/  LEA R8, R9, R8, 0x18 ;  /* 0x0000000809087211 */ /* 0x001fe400078ec0ff */
[----:B------:R-:W-:-:S03]  /*22900*/  SHF.L.U32 R9, R14, 0x1f, RZ ;  /* 0x0000001f0e097819 */ /* 0x000fc600000006ff */
[----:B------:R-:W-:-:S04]  /*22910*/  IMAD R8, R7, 0x8, R8 ;  /* 0x0000000807087824 */ /* 0x000fc800078e0208 */
[----:B------:R-:W0:Y:S02]  /*22920*/  SYNCS.PHASECHK.TRANS64.TRYWAIT P0, [R8+URZ+0x34840], R9 ;  /* 0x03484009080075a7 */ /* 0x000e24000800017f */
[----:B0-----:R-:W-:Y:S05]  /*22930*/  @!P0 BRA `(.L_x_6232) ;  /* 0x0000003400c88947 */ /* 0x001fea0003800000 */
.L_x_6338:
        /* <DEDUP_REMOVED lines=11> */
.L_x_6233:
[----:B------:R-:W2:Y:S04]  /*229f0*/  LDL R17, [R1+0x8] ;  /* 0x0000080001117983 */ /* 0x000ea80000100800 */
[----:B0-----:R-:W3:Y:S01]  /*22a00*/  LDL.LU R9, [R1+0xc] ;  /* 0x00000c0001097983 */ /* 0x001ee20000300800 */
[----:B------:R-:W-:-:S03]  /*22a10*/  MOV R11, 0x400 ;  /* 0x00000400000b7802 */ /* 0x000fc60000000f00 */
[----:B------:R-:W4:Y:S01]  /*22a20*/  LDL R10, [R1+0x4] ;  /* 0x00000400010a7983 */ /* 0x000f220000100800 */
        /* <DEDUP_REMOVED lines=15> */
[----:B------:R-:W-:-:S04]  /*22b20*/  UMOV UR16, 0x40 ;  /* 0x0000004000107882 */ /* 0x000fc80000000000 */
[----:B------:R-:W-:Y:S01]  /*22b30*/  UMOV UR8, UR14 ;  /* 0x0000000e00087c82 */ /* 0x000fe20008000000 */
        /* <DEDUP_REMOVED lines=9> */
[----:B------:R-:W1:Y:S02]  /*22bd0*/  SYNCS.PHASECHK.TRANS64.TRYWAIT P0, [R8+URZ+0x34860], R9 ;  /* 0x03486009080075a7 */ /* 0x000e64000800017f */
[----:B01----:R-:W-:Y:S05]  /*22be0*/  @!P0 BRA `(.L_x_6234) ;  /* 0x0000003400308947 */ /* 0x003fea0003800000 */
.L_x_6339:
        /* <DEDUP_REMOVED lines=10> */
.L_x_6235:
[----:B------:R-:W2:Y:S02]  /*22c90*/  LDL R9, [R1] ;  /* 0x0000000001097983 */ /* 0x000ea40000100800 */
[----:B--2---:R-:W-:-:S13]  /*22ca0*/  LOP3.LUT P0, RZ, R9, 0x40, RZ, 0xc0, !PT ;  /* 0x0000004009ff7812 */ /* 0x004fda000780c0ff */
[----:B------:R-:W-:Y:S05]  /*22cb0*/  @P0 BRA `(.L_x_6236) ;  /* 0x0000000000040947 */ /* 0x000fea0003800000 */
[----:B------:R-:W-:Y:S01]  /*22cc0*/  BPT.TRAP 0x1 ;  /* 0x000000040000795c */ /* 0x000fe20000300000 */
.L_x_6236:
[----:B------:R-:W2:Y:S01]  /*22cd0*/  LDL.LU R17, [R1+0x10] ;  /* 0x0000100001117983 */ /* 0x000ea20000300800 */
[----:B------:R-:W-:-:S03]  /*22ce0*/  MOV R11, 0x400 ;  /* 0x00000400000b7802 */ /* 0x000fc60000000f00 */
[----:B------:R-:W3:Y:S04]  /*22cf0*/  LDL.LU R9, [R1+0x4] ;  /* 0x0000040001097983 */ /* 0x000ee80000300800 */
        /* <DEDUP_REMOVED lines=21> */
[----:B------:R-:W-:-:S07]  /*22e50*/  UIADD3 UR14, UR14, 0x5c00, URZ ;  /* 0x00005c000e0e7890 */ /* 0x000fce000fffe03f */
[----:B------:R1:W-:Y:S02]  /*22e60*/  UTMALDG.4D [UR8], [UR4], desc[UR6] ;  /* 0x00000608040075b4 */ /* 0x0003e40008019000 */
[----:B-1----:R-:W-:Y:S01]  /*22e70*/  UMOV UR8, UR14 ;  /* 0x0000000e00087c82 */ /* 0x002fe20008000000 */
[----:B------:R-:W-:Y:S02]  /*22e80*/  UMOV UR10, UR15 ;  /* 0x0000000f000a7c82 */ /* 0x000fe40008000000 */
[----:B------:R0:W-:Y:S02]  /*22e90*/  UTMALDG.4D [UR8], [UR4], desc[UR6] ;  /* 0x00000608040075b4 */ /* 0x0001e40008019000 */
[----:B0-----:R-:W-:Y:S01]  /*22ea0*/  NOP ;  /* 0x0000000000007918 */ /* 0x001fe20000000000 */
.L_x_6230:
[----:B------:R-:W-:Y:S05]  /*22eb0*/  BSYNC B2 ;  /* 0x0000000000027941 */ /* 0x000fea0003800000 */
.L_x_6229:
[----:B------:R-:W2:Y:S04]  /*22ec0*/  LDL.LU R2, [R1+0x28] ;  /* 0x0000280001027983 */ /* 0x000ea80000300800 */
[----:B------:R0:W-:Y:S04]  /*22ed0*/  STL [R1+0x4], R7 ;  /* 0x0000040701007387 */ /* 0x0001e80000100800 */
[----:B------:R0:W-:Y:S02]  /*22ee0*/  STL [R1+0xc], R14 ;  /* 0x00000c0e01007387 */ /* 0x0001e40000100800 */
[----:B0-2---:R-:W-:-:S07]  /*22ef0*/  VIADD R6, R2, 0xfffffffd ;  /* 0xfffffffd02067836 */ /* 0x005fce0000000000 */
.L_x_6228:
[----:B------:R-:W-:Y:S05]  /*22f00*/  BSYNC B1 ;  /* 0x0000000000017941 */ /* 0x000fea0003800000 */
.L_x_6227:
[----:B------:R-:W-:-:S05]  /*22f10*/  IMAD.MOV R2, RZ, RZ, -R13 ;  /* 0x000000ffff027224 */ /* 0x000fca00078e0a0d */
[----:B------:R-:W-:-:S13]  /*22f20*/  ISETP.NE.AND P0, PT, R3, R2, PT ;  /* 0x000000020300720c */ /* 0x000fda0003f05270 */
[----:B------:R-:W-:Y:S05]  /*22f30*/  @!P0 BRA `(.L_x_6226) ;  /* 0x0000001000048947 */ /* 0x000fea0003800000 */
[----:B------:R-:W-:-:S07]  /*22f40*/  MOV R10, R5 ;  /* 0x00000005000a7202 */ /* 0x000fce0000000f00 */
.L_x_6253:
[----:B------:R-:W2:Y:S04]  /*22f50*/  LDL R3, [R1+0x4] ;  /* 0x0000040001037983 */ /* 0x000ea80000100800 */
        /* <DEDUP_REMOVED lines=32> */
.L_x_6239:
[----:B------:R-:W1:Y:S01]  /*23160*/  S2R R3, SR_CgaCtaId ;  /* 0x0000000000037919 */ /* 0x000e620000008800 */
[----:B------:R-:W-:-:S04]  /*23170*/  MOV R2, 0x400 ;  /* 0x0000040000027802 */ /* 0x000fc80000000f00 */
[----:B-1----:R-:W-:Y:S02]  /*23180*/  LEA R2, R3, R2, 0x18 ;  /* 0x0000000203027211 */ /* 0x002fe400078ec0ff */
[----:B------:R-:W-:Y:S02]  /*23190*/  SHF.L.U32 R3, R8, 0x1f, RZ ;  /* 0x0000001f08037819 */ /* 0x000fe400000006ff */
[----:B------:R-:W-:-:S04]  /*231a0*/  LEA R2, R7, R2, 0x3 ;  /* 0x0000000207027211 */ /* 0x000fc800078e18ff */
[----:B------:R-:W1:Y:S02]  /*231b0*/  SYNCS.PHASECHK.TRANS64.TRYWAIT P0, [R2+URZ+0x34840], R3 ;  /* 0x03484003020075a7 */ /* 0x000e64000800017f */
[----:B-1----:R-:W-:Y:S05]  /*231c0*/  @!P0 BRA `(.L_x_6240) ;  /* 0x0000002c00cc8947 */ /* 0x002fea0003800000 */
.L_x_6340:
        /* <DEDUP_REMOVED lines=11> */
.L_x_6241:
[----:B------:R-:W2:Y:S04]  /*23280*/  LDL R15, [R1+0x8] ;  /* 0x00000800010f7983 */ /* 0x000ea80000100800 */
[----:B-1----:R-:W3:Y:S01]  /*23290*/  LDL.LU R3, [R1+0xc] ;  /* 0x00000c0001037983 */ /* 0x002ee20000300800 */
        /* <DEDUP_REMOVED lines=30> */
.L_x_6341:
        /* <DEDUP_REMOVED lines=10> */
.L_x_6243:
[----:B------:R-:W2:Y:S02]  /*23520*/  LDL R3, [R1] ;  /* 0x0000000001037983 */ /* 0x000ea40000100800 */
[----:B--2---:R-:W-:-:S13]  /*23530*/  LOP3.LUT P0, RZ, R3, 0x40, RZ, 0xc0, !PT ;  /* 0x0000004003ff7812 */ /* 0x004fda000780c0ff */
[----:B------:R-:W-:Y:S05]  /*23540*/  @P0 BRA `(.L_x_6244) ;  /* 0x0000000000040947 */ /* 0x000fea0003800000 */
[----:B------:R-:W-:Y:S01]  /*23550*/  BPT.TRAP 0x1 ;  /* 0x000000040000795c */ /* 0x000fe20000300000 */
.L_x_6244:
        /* <DEDUP_REMOVED lines=30> */
.L_x_6238:
[----:B------:R-:W-:Y:S05]  /*23740*/  BSYNC B1 ;  /* 0x0000000000017941 */ /* 0x000fea0003800000 */
.L_x_6237:
[----:B------:R-:W-:Y:S01]  /*23750*/  VIADD R3, R7, 0x1 ;  /* 0x0000000107037836 */ /* 0x000fe20000000000 */
[----:B------:R-:W-:Y:S04]  /*23760*/  BSSY B1, `(.L_x_6245) ;  /* 0x000007b000017945 */ /* 0x000fe80003800000 */
[----:B------:R-:W-:-:S04]  /*23770*/  ISETP.NE.AND P0, PT, R3, 0x2, PT ;  /* 0x000000020300780c */ /* 0x000fc80003f05270 */
[----:B------:R-:W-:Y:S02]  /*23780*/  SEL R2, RZ, 0x1, P0 ;  /* 0x00000001ff027807 */ /* 0x000fe40000000000 */
[----:B------:R-:W-:Y:S02]  /*23790*/  SEL R14, R3, RZ, P0 ;  /* 0x000000ff030e7207 */ /* 0x000fe40000000000 */
[----:B------:R-:W-:-:S05]  /*237a0*/  LOP3.LUT R13, R8, R2, RZ, 0x3c, !PT ;  /* 0x00000002080d7212 */ /* 0x000fca00078e3cff */
[----:B------:R0:W-:Y:S04]  /*237b0*/  STL [R1+0xc], R13 ;  /* 0x00000c0d01007387 */ /* 0x0001e80000100800 */
[----:B------:R0:W-:Y:S01]  /*237c0*/  STL [R1+0x4], R14 ;  /* 0x0000040e01007387 */ /* 0x0001e20000100800 */
        /* <DEDUP_REMOVED lines=24> */
.L_x_6247:
[----:B------:R-:W2:Y:S01]  /*23950*/  S2R R3, SR_CgaCtaId ;  /* 0x0000000000037919 */ /* 0x000ea20000008800 */
[----:B------:R-:W-:-:S04]  /*23960*/  MOV R2, 0x400 ;  /* 0x0000040000027802 */ /* 0x000fc80000000f00 */
[----:B--2---:R-:W-:Y:S02]  /*23970*/  LEA R2, R3, R2, 0x18 ;  /* 0x0000000203027211 */ /* 0x004fe400078ec0ff */
[----:B------:R-:W-:-:S03]  /*23980*/  SHF.L.U32 R3, R13, 0x1f, RZ ;  /* 0x0000001f0d037819 */ /* 0x000fc600000006ff */
[----:B------:R-:W-:-:S04]  /*23990*/  IMAD R2, R14, 0x8, R2 ;  /* 0x000000080e027824 */ /* 0x000fc800078e0202 */
[----:B------:R-:W2:Y:S02]  /*239a0*/  SYNCS.PHASECHK.TRANS64.TRYWAIT P0, [R2+URZ+0x34840], R3 ;  /* 0x03484003020075a7 */ /* 0x000ea4000800017f */
[----:B--2---:R-:W-:Y:S05]  /*239b0*/  @!P0 BRA `(.L_x_6248) ;  /* 0x0000002400f88947 */ /* 0x004fea0003800000 */
.L_x_6342:
        /* <DEDUP_REMOVED lines=11> */
.L_x_6249:
[----:B0-----:R-:W3:Y:S04]  /*23a70*/  LDL R14, [R1+0x4] ;  /* 0x00000400010e7983 */ /* 0x001ee80000100800 */
        /* <DEDUP_REMOVED lines=12> */
[----:B------:R-:W-:-:S04]  /*23b40*/  SHF.L.U32 R8, R8, 0x1f, RZ ;  /* 0x0000001f08087819 */ /* 0x000fc800000006ff */
        /* <DEDUP_REMOVED lines=9> */
[----:B------:R-:W-:-:S03]  /*23be0*/  UIADD3 UR15, UR8, 0x23c00, URZ ;  /* 0x00023c00080f7890 */ /* 0x000fc6000fffe03f */
[----:B------:R-:W-:-:S04]  /*23bf0*/  UMOV UR8, UR14 ;  /* 0x0000000e00087c82 */ /* 0x000fc80008000000 */
[----:B------:R0:W-:Y:S02]  /*23c00*/  UTMALDG.4D [UR8], [UR4], desc[UR6] ;  /* 0x00000608040075b4 */ /* 0x0001e40008019000 */
[----:B0-----:R-:W-:Y:S01]  /*23c10*/  UMOV UR8, UR15 ;  /* 0x0000000f00087c82 */ /* 0x001fe20008000000 */
[----:B------:R-:W-:Y:S02]  /*23c20*/  UMOV UR10, UR16 ;  /* 0x00000010000a7c82 */ /* 0x000fe40008000000 */
[----:B------:R0:W-:Y:S01]  /*23c30*/  UTMALDG.4D [UR8], [UR4], desc[UR6] ;  /* 0x00000608040075b4 */ /* 0x0001e20008019000 */
[----:B------:R-:W1:Y:S02]  /*23c40*/  SYNCS.PHASECHK.TRANS64.TRYWAIT P0, [R2+URZ+0x34860], R8 ;  /* 0x03486008020075a7 */ /* 0x000e64000800017f */
[----:B01----:R-:W-:Y:S05]  /*23c50*/  @!P0 BRA `(.L_x_6250) ;  /* 0x0000002400648947 */ /* 0x003fea0003800000 */
.L_x_6343:
        /* <DEDUP_REMOVED lines=10> */
.L_x_6251:
[----:B------:R-:W2:Y:S02]  /*23d00*/  LDL R3, [R1] ;  /* 0x0000000001037983 */ /* 0x000ea40000100800 */
[----:B--2---:R-:W-:-:S13]  /*23d10*/  LOP3.LUT P0, RZ, R3, 0x40, RZ, 0xc0, !PT ;  /* 0x0000004003ff7812 */ /* 0x004fda000780c0ff */
[----:B------:R-:W-:Y:S05]  /*23d20*/  @P0 BRA `(.L_x_6252) ;  /* 0x0000000000040947 */ /* 0x000fea0003800000 */
[----:B------:R-:W-:Y:S01]  /*23d30*/  BPT.TRAP 0x1 ;  /* 0x000000040000795c */ /* 0x000fe20000300000 */
.L_x_6252:
        /* <DEDUP_REMOVED lines=29> */
.L_x_6246:
[----:B------:R-:W-:Y:S05]  /*23f10*/  BSYNC B1 ;  /* 0x0000000000017941 */ /* 0x000fea0003800000 */
.L_x_6245:
[C---:B------:R-:W-:Y:S02]  /*23f20*/  ISETP.GT.AND P0, PT, R6.reuse, 0x1, PT ;  /* 0x000000010600780c */ /* 0x040fe40003f04270 */
[----:B------:R-:W-:-:S11]  /*23f30*/  IADD3 R6, R6, -0x2, RZ ;  /* 0xfffffffe06067810 */ /* 0x000fd60007ffe0ff */
[----:B------:R-:W-:Y:S05]  /*23f40*/  @P0 BRA `(.L_x_6253) ;  /* 0xfffffff000000947 */ /* 0x000fea000383ffff */
.L_x_6226:
[----:B------:R-:W-:Y:S05]  /*23f50*/  BSYNC B0 ;  /* 0x0000000000007941 */ /* 0x000fea0003800000 */
.L_x_6225:
        /* <DEDUP_REMOVED lines=18> */
.L_x_6255:
[----:B------:R-:W-:Y:S05]  /*24080*/  BSYNC B0 ;  /* 0x0000000000007941 */ /* 0x000fea0003800000 */
.L_x_6254:
[----:B------:R-:W-:Y:S04]  /*24090*/  BSSY B0, `(.L_x_6256) ;  /* 0x0000035000007945 */ /* 0x000fe80003800000 */
[----:B------:R-:W-:Y:S05]  /*240a0*/  @!P6 BRA `(.L_x_6257) ;  /* 0x0000000000cce947 */ /* 0x000fea0003800000 */
[----:B------:R-:W2:Y:S01]  /*240b0*/  LDL R2, [R1+0x4] ;  /* 0x0000040001027983 */ /* 0x000ea20000100800 */
        /* <DEDUP_REMOVED lines=8> */
.L_x_6344:
        /* <DEDUP_REMOVED lines=10> */
.L_x_6259:
[----:B------:R-:W2:Y:S02]  /*241e0*/  LDL R0, [R1] ;  /* 0x0000000001007983 */ /* 0x000ea40000100800 */
[----:B--2---:R-:W-:-:S13]  /*241f0*/  LOP3.LUT P0, RZ, R0, 0x40, RZ, 0xc0, !PT ;  /* 0x0000004000ff7812 */ /* 0x004fda000780c0ff */
[----:B------:R-:W-:Y:S05]  /*24200*/  @P0 BRA `(.L_x_6260) ;  /* 0x0000000000040947 */ /* 0x000fea0003800000 */
[----:B------:R-:W-:Y:S01]  /*24210*/  BPT.TRAP 0x1 ;  /* 0x000000040000795c */ /* 0x000fe20000300000 */
.L_x_6260:
[----:B------:R-:W2:Y:S01]  /*24220*/  LDL R0, [R1+0x4] ;  /* 0x0000040001007983 */ /* 0x000ea20000100800 */
        /* <DEDUP_REMOVED lines=27> */
.L_x_6257:
[----:B------:R-:W-:Y:S05]  /*243e0*/  BSYNC B0 ;  /* 0x0000000000007941 */ /* 0x000fea0003800000 */
.L_x_6256:
[----:B------:R-:W2:Y:S04]  /*243f0*/  LDL.LU R0, [R1+0x4] ;  /* 0x0000040001007983 */ /* 0x000ea80000300800 */
[----:B------:R-:W3:Y:S01]  /*24400*/  LDL.LU R3, [R1+0xc] ;  /* 0x00000c0001037983 */ /* 0x000ee20000300800 */
[----:B--2---:R-:W-:-:S04]  /*24410*/  IADD3 R0, R0, 0x1, RZ ;  /* 0x0000000100007810 */ /* 0x004fc80007ffe0ff */
[----:B------:R-:W-:-:S04]  /*24420*/  ISETP.NE.AND P0, PT, R0, 0x2, PT ;  /* 0x000000020000780c */ /* 0x000fc80003f05270 */
[----:B------:R-:W-:Y:S02]  /*24430*/  SEL R2, RZ, 0x1, P0 ;  /* 0x00000001ff027807 */ /* 0x000fe40000000000 */
[----:B------:R-:W-:Y:S02]  /*24440*/  SEL R0, R0, RZ, P0 ;  /* 0x000000ff00007207 */ /* 0x000fe40000000000 */
[----:B---3--:R-:W-:-:S05]  /*24450*/  LOP3.LUT R3, R3, R2, RZ, 0x3c, !PT ;  /* 0x0000000203037212 */ /* 0x008fca00078e3cff */
[----:B------:R1:W-:Y:S04]  /*24460*/  STL [R1+0xc], R3 ;  /* 0x00000c0301007387 */ /* 0x0003e80000100800 */
[----:B------:R1:W-:Y:S02]  /*24470*/  STL [R1+0x4], R0 ;  /* 0x0000040001007387 */ /* 0x0003e40000100800 */
.L_x_6211:
[----:B------:R-:W-:Y:S05]  /*24480*/  BSYNC B6 ;  /* 0x0000000000067941 */ /* 0x000fea0003800000 */
.L_x_6209:
[----:B------:R-:W-:-:S03]  /*24490*/  UMOV UR4, 0xffffffff ;  /* 0xffffffff00047882 */ /* 0x000fc60000000000 */
[----:B------:R-:W-:Y:S05]  /*244a0*/  BRA.DIV UR4, `(.L_x_6261) ;  /* 0x0000001e04787947 */ /* 0x000fea000b800000 */
[----:B------:R2:W3:Y:S04]  /*244b0*/  SHFL.IDX PT, R4, R16, RZ, 0x1f ;  /* 0x00001fff10047589 */ /* 0x0004e800000e0000 */
[----:B------:R2:W4:Y:S02]  /*244c0*/  SHFL.IDX PT, R5, R16, 0x1, 0x1f ;  /* 0x00201f0010057f89 */ /* 0x00052400000e0000 */
.L_x_6348:
[----:B------:R-:W0:Y:S01]  /*244d0*/  S2R R9, SR_TID.X ;  /* 0x0000000000097919 */ /* 0x000e220000002100 */
[----:B------:R-:W-:Y:S01]  /*244e0*/  ULDC UR4, c[0x0][0xc14] ;  /* 0x0003050000047ab9 */ /* 0x000fe20000000800 */
[----:B------:R-:W-:Y:S01]  /*244f0*/  BSSY B0, `(.L_x_6262) ;  /* 0x000000c000007945 */ /* 0x000fe20003800000 */
[----:B-1----:R-:W-:Y:S01]  /*24500*/  IMAD.U32 R0, RZ, RZ, UR4 ;  /* 0x00000004ff007e24 */ /* 0x002fe2000f8e00ff */
[----:B------:R-:W-:Y:S02]  /*24510*/  MOV R3, RZ ;  /* 0x000000ff00037202 */ /* 0x000fe40000000f00 */
        /* <DEDUP_REMOVED lines=9> */
.L_x_6263:
[----:B------:R-:W-:Y:S05]  /*245b0*/  BSYNC B0 ;  /* 0x0000000000007941 */ /* 0x000fea0003800000 */
.L_x_6262:
        /* <DEDUP_REMOVED lines=23> */
.L_x_6356:
[----:B------:R-:W-:Y:S02]  /*24730*/  ULDC UR4, c[0x0][0xc10] ;  /* 0x0003040000047ab9 */ /* 0x000fe40000000800 */
[----:B--2---:R-:W-:-:S05]  /*24740*/  MOV R16, UR4 ;  /* 0x0000000400107c02 */ /* 0x004fca0008000f00 */
[----:B-1----:R-:W-:-:S04]  /*24750*/  IMAD R14, R14, R16, RZ ;  /* 0x000000100e0e7224 */ /* 0x002fc800078e02ff */
[----:B----4-:R-:W-:-:S05]  /*24760*/  IMAD.IADD R5, R5, 0x1, R14 ;  /* 0x0000000105057824 */ /* 0x010fca00078e020e */
[----:B---3--:R-:W-:-:S13]  /*24770*/  ISETP.GT.AND P0, PT, R5, R4, PT ;  /* 0x000000040500720c */ /* 0x008fda0003f04270 */
[----:B------:R-:W-:Y:S05]  /*24780*/  @P0 BRA `(.L_x_6265) ;  /* 0x0000000000b80947 */ /* 0x000fea0003800000 */
[----:B------:R-:W1:Y:S02]  /*24790*/  LDC R0, c[0x0][0xc14] ;  /* 0x00030500ff007b82 */ /* 0x000e640000000800 */
.L_x_6270:
        /* <DEDUP_REMOVED lines=15> */
.L_x_6268:
[----:B------:R-:W-:Y:S05]  /*24890*/  BSYNC B0 ;  /* 0x0000000000007941 */ /* 0x000fea0003800000 */
.L_x_6267:
        /* <DEDUP_REMOVED lines=17> */
[----:B--2---:R-:W-:-:S05]  /*249b0*/  SEL R8, R14, RZ, P1 ;  /* 0x000000ff0e087207 */ /* 0x004fca0000800000 */
[----:B------:R-:W-:-:S05]  /*249c0*/  IMAD.IADD R8, R7, 0x1, R8 ;  /* 0x0000000107087824 */ /* 0x000fca00078e0208 */
[----:B------:R-:W2:Y:S02]  /*249d0*/  SHFL.UP PT, R14, R8, 0x10, RZ ;  /* 0x06000000080e7989 */ /* 0x000ea400000e00ff */
[----:B--2---:R-:W-:-:S04]  /*249e0*/  SEL R9, R14, RZ, P0 ;  /* 0x000000ff0e097207 */ /* 0x004fc80000000000 */
[----:B01----:R-:W-:-:S05]  /*249f0*/  IADD3 R2, R8, R9, RZ ;  /* 0x0000000908027210 */ /* 0x003fca0007ffe0ff */
[----:B------:R0:W1:Y:S02]  /*24a00*/  SHFL.IDX PT, R14, R2, 0x1f, 0x1f ;  /* 0x03e01f00020e7f89 */ /* 0x00006400000e0000 */
.L_x_6364:
[----:B------:R-:W-:Y:S02]  /*24a10*/  ULDC UR4, c[0x0][0xc10] ;  /* 0x0003040000047ab9 */ /* 0x000fe40000000800 */
[----:B------:R-:W-:-:S04]  /*24a20*/  IMAD.U32 R16, RZ, RZ, UR4 ;  /* 0x00000004ff107e24 */ /* 0x000fc8000f8e00ff */
[----:B-1----:R-:W-:-:S04]  /*24a30*/  IMAD R14, R14, R16, RZ ;  /* 0x000000100e0e7224 */ /* 0x002fc800078e02ff */
[----:B------:R-:W-:-:S05]  /*24a40*/  IMAD.IADD R5, R14, 0x1, R5 ;  /* 0x000000010e057824 */ /* 0x000fca00078e0205 */
[----:B------:R-:W-:-:S13]  /*24a50*/  ISETP.GT.AND P0, PT, R5, R4, PT ;  /* 0x000000040500720c */ /* 0x000fda0003f04270 */
[----:B------:R-:W-:Y:S05]  /*24a60*/  @!P0 BRA `(.L_x_6270) ;  /* 0xfffffffc004c8947 */ /* 0x000fea000383ffff */
.L_x_6265:
        /* <DEDUP_REMOVED lines=8> */
.L_x_6368:
[----:B------:R-:W-:Y:S01]  /*24af0*/  ISETP.NE.AND P0, PT, R6, RZ, PT ;  /* 0x000000ff0600720c */ /* 0x000fe20003f05270 */
[----:B------:R-:W-:-:S12]  /*24b00*/  IMAD.MOV.U32 R14, RZ, RZ, RZ ;  /* 0x000000ffff0e7224 */ /* 0x000fd800078e00ff */
[----:B------:R-:W-:Y:S05]  /*24b10*/  @!P0 BRA `(.L_x_6272) ;  /* 0x0000000000108947 */ /* 0x000fea0003800000 */
[----:B------:R-:W-:Y:S01]  /*24b20*/  UMOV UR4, 0xffffffff ;  /* 0xffffffff00047882 */ /* 0x000fe20000000000 */
[----:B------:R-:W-:Y:S02]  /*24b30*/  VIADD R12, R5, 0xffffffff ;  /* 0xffffffff050c7836 */ /* 0x000fe40000000000 */
[----:B------:R-:W-:Y:S05]  /*24b40*/  BRA.DIV UR4, `(.L_x_6273) ;  /* 0x0000002204047947 */ /* 0x000fea000b800000 */
[----:B------:R3:W4:Y:S02]  /*24b50*/  SHFL.IDX PT, R14, R2, R12, 0x1f ;  /* 0x00001f0c020e7589 */ /* 0x00072400000e0000 */
.L_x_6272:
[----:B--2---:R-:W-:Y:S01]  /*24b60*/  IABS R6, R17 ;  /* 0x0000001100067213 */ /* 0x004fe20000000000 */
[----:B----4-:R-:W-:Y:S02]  /*24b70*/  IMAD R16, R14, R16, R7 ;  /* 0x000000100e107224 */ /* 0x010fe400078e0207 */
[----:B0--3--:R-:W-:Y:S01]  /*24b80*/  IMAD.MOV.U32 R2, RZ, RZ, RZ ;  /* 0x000000ffff027224 */ /* 0x009fe200078e00ff */
[----:B------:R-:W0:Y:S01]  /*24b90*/  I2F.RP R7, R6 ;  /* 0x0000000600077306 */ /* 0x000e220000209400 */
[----:B------:R-:W-:-:S07]  /*24ba0*/  IMAD.IADD R19, R5, 0x1, R19 ;  /* 0x0000000105137824 */ /* 0x000fce00078e0213 */
[----:B0-----:R-:W0:Y:S02]  /*24bb0*/  MUFU.RCP R7, R7 ;  /* 0x0000000700077308 */ /* 0x001e240000001000 */
[----:B0-----:R-:W-:-:S06]  /*24bc0*/  IADD3 R8, R7, 0xffffffe, RZ ;  /* 0x0ffffffe07087810 */ /* 0x001fcc0007ffe0ff */
[----:B-1----:R-:W0:Y:S02]  /*24bd0*/  F2I.FTZ.U32.TRUNC.NTZ R3, R8 ;  /* 0x0000000800037305 */ /* 0x002e24000021f000 */
[----:B0-----:R-:W-:-:S04]  /*24be0*/  IMAD.MOV R9, RZ, RZ, -R3 ;  /* 0x000000ffff097224 */ /* 0x001fc800078e0a03 */
[----:B------:R-:W-:-:S04]  /*24bf0*/  IMAD R9, R9, R6, RZ ;  /* 0x0000000609097224 */ /* 0x000fc800078e02ff */
[----:B------:R-:W-:Y:S01]  /*24c00*/  IMAD.HI.U32 R3, R3, R9, R2 ;  /* 0x0000000903037227 */ /* 0x000fe200078e0002 */
[----:B------:R-:W-:Y:S02]  /*24c10*/  IADD3 R2, R4, -R16, RZ ;  /* 0x8000001004027210 */ /* 0x000fe40007ffe0ff */
[----:B------:R-:W-:Y:S02]  /*24c20*/  IABS R9, R17 ;  /* 0x0000001100097213 */ /* 0x000fe40000000000 */
[----:B------:R-:W-:-:S03]  /*24c30*/  IABS R4, R2 ;  /* 0x0000000200047213 */ /* 0x000fc60000000000 */
[----:B------:R-:W-:Y:S02]  /*24c40*/  IMAD.MOV R7, RZ, RZ, -R9 ;  /* 0x000000ffff077224 */ /* 0x000fe400078e0a09 */
        /* <DEDUP_REMOVED lines=16> */
.L_x_6266:
[----:B------:R-:W-:Y:S01]  /*24d50*/  UMOV UR4, URZ ;  /* 0x0000003f00047c82 */ /* 0x000fe20008000000 */
[----:B------:R-:W-:Y:S01]  /*24d60*/  UMOV UR5, URZ ;  /* 0x0000003f00057c82 */ /* 0x000fe20008000000 */
[----:B------:R-:W-:Y:S01]  /*24d70*/  ULDC UR6, c[0x0][0xc14] ;  /* 0x0003050000067ab9 */ /* 0x000fe20000000800 */
[----:B------:R-:W-:Y:S01]  /*24d80*/  MOV R16, R4 ;  /* 0x0000000400107202 */ /* 0x000fe20000000f00 */
[----:B------:R-:W-:Y:S01]  /*24d90*/  IMAD.U32 R17, RZ, RZ, UR4 ;  /* 0x00000004ff117e24 */ /* 0x000fe2000f8e00ff */
[----:B------:R-:W-:Y:S01]  /*24da0*/  MOV R19, UR6 ;  /* 0x0000000600137c02 */ /* 0x000fe20008000f00 */
[----:B------:R-:W-:-:S07]  /*24db0*/  IMAD.U32 R18, RZ, RZ, UR5 ;  /* 0x00000005ff127e24 */ /* 0x000fce000f8e00ff */
.L_x_6274:
        /* <DEDUP_REMOVED lines=12> */
.L_x_6188:
        /* <DEDUP_REMOVED lines=12> */
.L_x_6371:
[----:B------:R-:W-:Y:S05]  /*24f40*/  BSYNC B0 ;  /* 0x0000000000007941 */ /* 0x000fea0003800000 */
.L_x_6276:
[----:B------:R-:W-:-:S03]  /*24f50*/  UMOV UR4, 0xffffffff ;  /* 0xffffffff00047882 */ /* 0x000fc60000000000 */
[----:B------:R-:W-:Y:S05]  /*24f60*/  BRA.DIV UR4, `(.L_x_6278) ;  /* 0x0000001e04347947 */ /* 0x000fea000b800000 */
[----:B------:R-:W1:Y:S02]  /*24f70*/  S2R R2, SR_TID.X ;  /* 0x0000000000027919 */ /* 0x000e640000002100 */
[----:B-1----:R-:W-:-:S04]  /*24f80*/  SHF.R.U32.HI R2, RZ, 0x5, R2 ;  /* 0x00000005ff027819 */ /* 0x002fc80000011602 */
[----:B------:R-:W-:-:S05]  /*24f90*/  LOP3.LUT R2, R2, 0x3, RZ, 0xc0, !PT ;  /* 0x0000000302027812 */ /* 0x000fca00078ec0ff */
[----:B------:R1:W2:Y:S02]  /*24fa0*/  SHFL.IDX PT, R14, R2, RZ, 0x1f ;  /* 0x00001fff020e7589 */ /* 0x0002a400000e0000 */
.L_x_6374:
[----:B--2---:R-:W-:-:S13]  /*24fb0*/  ISETP.NE.AND P0, PT, R14, RZ, PT ;  /* 0x000000ff0e00720c */ /* 0x004fda0003f05270 */
[----:B------:R-:W-:Y:S05]  /*24fc0*/  @P0 BRA `(.L_x_5962) ;  /* 0x0000000000940947 */ /* 0x000fea0003800000 */
[----:B------:R-:W-:-:S03]  /*24fd0*/  UMOV UR4, 0xffffffff ;  /* 0xffffffff00047882 */ /* 0x000fc60000000000 */
[----:B------:R-:W-:Y:S05]  /*24fe0*/  BRA.DIV UR4, `(.L_x_6279) ;  /* 0x0000001e04487947 */ /* 0x000fea000b800000 */
[----:B------:R-:W-:-:S13]  /*24ff0*/  ELECT P6, URZ, PT ;  /* 0x00000000003f782f */ /* 0x000fda00038c0000 */
.L_x_6377:
[----:B------:R-:W-:Y:S05]  /*25000*/  @!P6 BRA `(.L_x_5962) ;  /* 0x000000000084e947 */ /* 0x000fea0003800000 */
[----:B------:R-:W-:-:S06]  /*25010*/  ULOP3.LUT UR4, UR60, 0x2, URZ, 0xfc, !UPT ;  /* 0x000000023c047892 */ /* 0x000fcc000f8efc3f */
[----:B-1----:R-:W-:-:S04]  /*25020*/  MOV R2, UR4 ;  /* 0x0000000400027c02 */ /* 0x002fc80008000f00 */
[----:B------:R-:W-:-:S13]  /*25030*/  ISETP.NE.AND P2, PT, R2, 0x3, PT ;  /* 0x000000030200780c */ /* 0x000fda0003f45270 */
[----:B------:R-:W-:Y:S05]  /*25040*/  @!P2 BRA `(.L_x_6280) ;  /* 0x000000000004a947 */ /* 0x000fea0003800000 */
[----:B------:R-:W-:Y:S01]  /*25050*/  BPT.TRAP 0x1 ;  /* 0x000000040000795c */ /* 0x000fe20000300000 */
.L_x_6280:
[----:B0-----:R-:W2:Y:S04]  /*25060*/  LDL R3, [R1+0x4] ;  /* 0x0000040001037983 */ /* 0x001ea80000100800 */
        /* <DEDUP_REMOVED lines=13> */
.L_x_6378:
[----:B------:R-:W1:Y:S02]  /*25140*/  SYNCS.PHASECHK.TRANS64.TRYWAIT P0, [R7+URZ], R2 ;  /* 0x00000002070075a7 */ /* 0x000e64000800017f */
[----:B-1----:R-:W-:Y:S05]  /*25150*/  @!P0 BRA `(.L_x_6282) ;  /* 0x0000001c00208947 */ /* 0x002fea0003800000 */
.L_x_6379:
[----:B------:R-:W-:Y:S05]  /*25160*/  @!P2 BRA `(.L_x_6283) ;  /* 0x000000000004a947 */ /* 0x000fea0003800000 */
[----:B------:R-:W-:Y:S01]  /*25170*/  BPT.TRAP 0x1 ;  /* 0x000000040000795c */ /* 0x000fe20000300000 */
.L_x_6283:
[----:B------:R-:W2:Y:S01]  /*25180*/  LDL.LU R4, [R1+0x4] ;  /* 0x0000040001047983 */ /* 0x000ea20000300800 */
[----:B------:R-:W-:-:S05]  /*25190*/  VIADD R0, R0, 0x34860 ;  /* 0x0003486000007836 */ /* 0x000fca0000000000 */
[----:B--2---:R-:W-:-:S04]  /*251a0*/  LEA R4, R4, R0, 0x3 ;  /* 0x0000000004047211 */ /* 0x004fc800078e18ff */
[----:B------:R-:W2:Y:S02]  /*251b0*/  SYNCS.PHASECHK.TRANS64.TRYWAIT P0, [R4+URZ], R5 ;  /* 0x00000005040075a7 */ /* 0x000ea4000800017f */
[----:B--2---:R-:W-:Y:S05]  /*251c0*/  @!P0 BRA `(.L_x_6284) ;  /* 0x0000001c00188947 */ /* 0x004fea0003800000 */
.L_x_6380:
[----:B------:R-:W-:-:S07]  /*251d0*/  IMAD R3, R3, 0x8, R0 ;  /* 0x0000000803037824 */ /* 0x000fce00078e0200 */
.L_x_6285:
[----:B---3--:R3:W4:Y:S02]  /*251e0*/  SYNCS.PHASECHK.TRANS64.TRYWAIT P0, [R3+URZ], R2 ;  /* 0x00000002030075a7 */ /* 0x008724000800017f */
[----:B----4-:R-:W-:Y:S05]  /*251f0*/  @!P0 NANOSLEEP.SYNCS 0x989680 ;  /* 0x009896800000895d */ /* 0x010fea0003900000 */
[----:B------:R-:W4:Y:S02]  /*25200*/  @!P0 SYNCS.PHASECHK.TRANS64 P0, [R3+URZ], R2 ;  /* 0x00000002030085a7 */ /* 0x000f24000800007f */
[----:B----4-:R-:W-:Y:S05]  /*25210*/  @!P0 BRA `(.L_x_6285) ;  /* 0xfffffffc00f08947 */ /* 0x010fea000383ffff */
.L_x_5962:
[----:B------:R-:W-:Y:S05]  /*25220*/  BSYNC B7 ;  /* 0x0000000000077941 */ /* 0x000fea0003800000 */
.L_x_5959:
[----:B------:R-:W-:Y:S05]  /*25230*/  EXIT ;  /* 0x000000000000794d */ /* 0x000fea0003800000 */
.L_x_5988:
[----:B0-----:R0:W1:Y:S02]  /*25240*/  SYNCS.PHASECHK.TRANS64.TRYWAIT P6, [R3+URZ+0x34890], R0 ;  /* 0x03489000030075a7 */ /* 0x00106400080c017f */
[----:B-1----:R-:W-:Y:S05]  /*25250*/  @!P6 NANOSLEEP.SYNCS 0x989680 ;  /* 0x009896800000e95d */ /* 0x002fea0003900000 */
[----:B------:R-:W1:Y:S02]  /*25260*/  @!P6 SYNCS.PHASECHK.TRANS64 P6, [R3+URZ+0x34890], R0 ;  /* 0x034890000300e5a7 */ /* 0x000e6400080c007f */
[----:B-1----:R-:W-:Y:S05]  /*25270*/  @!P6 BRA `(.L_x_5988) ;  /* 0xfffffffc00f0e947 */ /* 0x002fea000383ffff */
[----:B------:R-:W-:Y:S05]  /*25280*/  BRA `(.L_x_6286) ;  /* 0xfffffde800507947 */ /* 0x000fea000383ffff */
.L_x_6042:
[----:B0-----:R0:W1:Y:S02]  /*25290*/  SYNCS.PHASECHK.TRANS64.TRYWAIT P4, [R3+URZ+0x34890], R0 ;  /* 0x03489000030075a7 */ /* 0x001064000808017f */
[----:B-1----:R-:W-:Y:S05]  /*252a0*/  @!P4 NANOSLEEP.SYNCS 0x989680 ;  /* 0x009896800000c95d */ /* 0x002fea0003900000 */
[----:B------:R-:W1:Y:S02]  /*252b0*/  @!P4 SYNCS.PHASECHK.TRANS64 P4, [R3+URZ+0x34890], R0 ;  /* 0x034890000300c5a7 */ /* 0x000e64000808007f */
[----:B-1----:R-:W-:Y:S05]  /*252c0*/  @!P4 BRA `(.L_x_6042) ;  /* 0xfffffffc00f0c947 */ /* 0x002fea000383ffff */
[----:B------:R-:W-:Y:S05]  /*252d0*/  BRA `(.L_x_6287) ;  /* 0xfffffe2000d07947 */ /* 0x000fea000383ffff */
.L_x_6067:
[----:B-1----:R1:W2:Y:S02]  /*252e0*/  SYNCS.PHASECHK.TRANS64.TRYWAIT P3, [R3+URZ+0x34890], R0 ;  /* 0x03489000030075a7 */ /* 0x0022a4000806017f */
[----:B--2---:R-:W-:Y:S05]  /*252f0*/  @!P3 NANOSLEEP.SYNCS 0x989680 ;  /* 0x009896800000b95d */ /* 0x004fea0003900000 */
[----:B------:R-:W2:Y:S02]  /*25300*/  @!P3 SYNCS.PHASECHK.TRANS64 P3, [R3+URZ+0x34890], R0 ;  /* 0x034890000300b5a7 */ /* 0x000ea4000806007f */
[----:B--2---:R-:W-:Y:S05]  /*25310*/  @!P3 BRA `(.L_x_6067) ;  /* 0xfffffffc00f0b947 */ /* 0x004fea000383ffff */
[----:B------:R-:W-:Y:S05]  /*25320*/  BRA `(.L_x_6288) ;  /* 0xfffffe5400a47947 */ /* 0x000fea000383ffff */
.L_x_6081:
[----:B--2---:R2:W3:Y:S02]  /*25330*/  SYNCS.PHASECHK.TRANS64.TRYWAIT P2, [R3+URZ+0x348b0], R0 ;  /* 0x0348b000030075a7 */ /* 0x0044e4000804017f */
[----:B---3--:R-:W-:Y:S05]  /*25340*/  @!P2 NANOSLEEP.SYNCS 0x989680 ;  /* 0x009896800000a95d */ /* 0x008fea0003900000 */
[----:B------:R-:W3:Y:S02]  /*25350*/  @!P2 SYNCS.PHASECHK.TRANS64 P2, [R3+URZ+0x348b0], R0 ;  /* 0x0348b0000300a5a7 */ /* 0x000ee4000804007f */
[----:B---3--:R-:W-:Y:S05]  /*25360*/  @!P2 BRA `(.L_x_6081) ;  /* 0xfffffffc00f0a947 */ /* 0x008fea000383ffff */
[----:B------:R-:W-:Y:S05]  /*25370*/  BRA `(.L_x_6289) ;  /* 0xfffffe6000087947 */ /* 0x000fea000383ffff */
.L_x_6097:
[----:B------:R-:W0:Y:S01]  /*25380*/  S2R R5, SR_TID.X ;  /* 0x0000000000057919 */ /* 0x000e220000002100 */
[----:B------:R-:W-:Y:S01]  /*25390*/  BSSY B0, `(.L_x_6290) ;  /* 0x000000c000007945 */ /* 0x000fe20003800000 */
[----:B------:R-:W-:Y:S01]  /*253a0*/  IMAD.MOV.U32 R12, RZ, RZ, RZ ;  /* 0x000000ffff0c7224 */ /* 0x000fe200078e00ff */
[----:B------:R-:W-:Y:S01]  /*253b0*/  MOV R15, 0xffffffff ;  /* 0xffffffff000f7802 */ /* 0x000fe20000000f00 */
[----:B------:R-:W-:Y:S02]  /*253c0*/  IMAD.MOV.U32 R11, RZ, RZ, 0x1f ;  /* 0x0000001fff0b7424 */ /* 0x000fe400078e00ff */
[----:B0-----:R-:W-:-:S05]  /*253d0*/  VIADD R5, R5, 0xffffff80 ;  /* 0xffffff8005057836 */ /* 0x001fca0000000000 */
[----:B------:R-:W-:-:S04]  /*253e0*/  SHF.R.S32.HI R4, RZ, 0x1f, R5 ;  /* 0x0000001fff047819 */ /* 0x000fc80000011405 */
[----:B------:R-:W-:-:S04]  /*253f0*/  LEA.HI R4, R4, R5, RZ, 0x7 ;  /* 0x0000000504047211 */ /* 0x000fc800078f38ff */
[----:B------:R-:W-:-:S04]  /*25400*/  SHF.R.S32.HI R4, RZ, 0x7, R4 ;  /* 0x00000007ff047819 */ /* 0x000fc80000011404 */
[----:B------:R-:W-:-:S07]  /*25410*/  MOV R13, R4 ;  /* 0x00000004000d7202 */ /* 0x000fce0000000f00 */
[----:B-----5:R-:W-:Y:S05]  /*25420*/  WARPSYNC.COLLECTIVE R15, `(.L_x_6291) ;  /* 0x000000000f087348 */ /* 0x020fea0003c00000 */
[----:B------:R0:W1:Y:S02]  /*25430*/  SHFL.IDX P6, R14, R13, R12, R11 ;  /* 0x0000000c0d0e7389 */ /* 0x00006400000c000b */
[----:B01---5:R-:W-:Y:S01]  /*25440*/  ENDCOLLECTIVE ;  /* 0x000000000000791b */ /* 0x023fe20003800000 */
.L_x_6291:
[----:B------:R-:W-:Y:S05]  /*25450*/  BSYNC B0 ;  /* 0x0000000000007941 */ /* 0x000fea0003800000 */
.L_x_6290:
[----:B------:R1:W-:Y:S01]  /*25460*/  STL [R1+0x28], R14 ;  /* 0x0000280e01007387 */ /* 0x0003e20000100800 */
[----:B------:R-:W-:Y:S05]  /*25470*/  BRA `(.L_x_6292) ;  /* 0xfffffe6800f47947 */ /* 0x000fea000383ffff */
.L_x_6109:
[----:B------:R-:W-:Y:S01]  /*25480*/  BSSY B1, `(.L_x_6293) ;  /* 0x0000008000017945 */ /* 0x000fe20003800000 */
[----:B------:R-:W-:Y:S01]  /*25490*/  IMAD.MOV.U32 R13, RZ, RZ, R25 ;  /* 0x000000ffff0d7224 */ /* 0x000fe200078e0019 */
[----:B------:R-:W-:Y:S01]  /*254a0*/  MOV R11, 0x181f ;  /* 0x0000181f000b7802 */ /* 0x000fe20000000f00 */
[----:B------:R-:W-:Y:S02]  /*254b0*/  IMAD.MOV.U32 R12, RZ, RZ, RZ ;  /* 0x000000ffff0c7224 */ /* 0x000fe400078e00ff */
[----:B------:R-:W-:-:S07]  /*254c0*/  IMAD.MOV.U32 R15, RZ, RZ, -0x1 ;  /* 0xffffffffff0f7424 */ /* 0x000fce00078e00ff */
[----:B01---5:R-:W-:Y:S05]  /*254d0*/  WARPSYNC.COLLECTIVE R15, `(.L_x_6294) ;  /* 0x000000000f087348 */ /* 0x023fea0003c00000 */
[----:B-1----:R1:W2:Y:S02]  /*254e0*/  SHFL.IDX P6, R14, R13, R12, R11 ;  /* 0x0000000c0d0e7389 */ /* 0x0022a400000c000b */
[----:B012--5:R-:W-:Y:S01]  /*254f0*/  ENDCOLLECTIVE ;  /* 0x000000000000791b */ /* 0x027fe20003800000 */
.L_x_6294:
[----:B------:R-:W-:Y:S05]  /*25500*/  BSYNC B1 ;  /* 0x0000000000017941 */ /* 0x000fea0003800000 */
.L_x_6293:
[----:B------:R-:W-:Y:S05]  /*25510*/  BRA `(.L_x_6295) ;  /* 0xfffffe7000f47947 */ /* 0x000fea000383ffff */
.L_x_6110:
[----:B------:R-:W-:Y:S01]  /*25520*/  BSSY B1, `(.L_x_6296) ;  /* 0x0000008000017945 */ /* 0x000fe20003800000 */
[----:B------:R-:W-:Y:S01]  /*25530*/  IMAD.MOV.U32 R13, RZ, RZ, R24 ;  /* 0x000000ffff0d7224 */ /* 0x000fe200078e0018 */
[----:B------:R-:W-:Y:S01]  /*25540*/  MOV R12, RZ ;  /* 0x000000ff000c7202 */ /* 0x000fe20000000f00 */
[----:B------:R-:W-:Y:S02]  /*25550*/  IMAD.MOV.U32 R11, RZ, RZ, 0x181f ;  /* 0x0000181fff0b7424 */ /* 0x000fe400078e00ff */
[----:B------:R-:W-:-:S07]  /*25560*/  IMAD.MOV.U32 R15, RZ, RZ, -0x1 ;  /* 0xffffffffff0f7424 */ /* 0x000fce00078e00ff */
[----:B01---5:R-:W-:Y:S05]  /*25570*/  WARPSYNC.COLLECTIVE R15, `(.L_x_6297) ;  /* 0x000000000f087348 */ /* 0x023fea0003c00000 */
[----:B-1----:R1:W2:Y:S02]  /*25580*/  SHFL.IDX P6, R14, R13, R12, R11 ;  /* 0x0000000c0d0e7389 */ /* 0x0022a400000c000b */
[----:B012--5:R-:W-:Y:S01]  /*25590*/  ENDCOLLECTIVE ;  /* 0x000000000000791b */ /* 0x027fe20003800000 */
.L_x_6297:
[----:B------:R-:W-:Y:S05]  /*255a0*/  BSYNC B1 ;  /* 0x0000000000017941 */ /* 0x000fea0003800000 */
.L_x_6296:
[----:B------:R-:W-:Y:S05]  /*255b0*/  BRA `(.L_x_6298) ;  /* 0xfffffe7000d47947 */ /* 0x000fea000383ffff */
.L_x_6111:
[----:B------:R-:W-:Y:S01]  /*255c0*/  BSSY B1, `(.L_x_6299) ;  /* 0x0000008000017945 */ /* 0x000fe20003800000 */
[----:B------:R-:W-:Y:S01]  /*255d0*/  MOV R13, R27 ;  /* 0x0000001b000d7202 */ /* 0x000fe20000000f00 */
[----:B------:R-:W-:Y:S01]  /*255e0*/  IMAD.MOV.U32 R12, RZ, RZ, RZ ;  /* 0x000000ffff0c7224 */ /* 0x000fe200078e00ff */
[----:B------:R-:W-:Y:S01]  /*255f0*/  MOV R15, 0xffffffff ;  /* 0xffffffff000f7802 */ /* 0x000fe20000000f00 */
[----:B------:R-:W-:-:S07]  /*25600*/  IMAD.MOV.U32 R11, RZ, RZ, 0x181f ;  /* 0x0000181fff0b7424 */ /* 0x000fce00078e00ff */
[----:B01---5:R-:W-:Y:S05]  /*25610*/  WARPSYNC.COLLECTIVE R15, `(.L_x_6300) ;  /* 0x000000000f087348 */ /* 0x023fea0003c00000 */
[----:B-1----:R1:W2:Y:S02]  /*25620*/  SHFL.IDX P6, R14, R13, R12, R11 ;  /* 0x0000000c0d0e7389 */ /* 0x0022a400000c000b */
[----:B012--5:R-:W-:Y:S01]  /*25630*/  ENDCOLLECTIVE ;  /* 0x000000000000791b */ /* 0x027fe20003800000 */
.L_x_6300:
[----:B------:R-:W-:Y:S05]  /*25640*/  BSYNC B1 ;  /* 0x0000000000017941 */ /* 0x000fea0003800000 */
.L_x_6299:
[----:B------:R-:W-:Y:S05]  /*25650*/  BRA `(.L_x_6301) ;  /* 0xfffffe7000b47947 */ /* 0x000fea000383ffff */
.L_x_6112:
        /* <DEDUP_REMOVED lines=8> */
.L_x_6303:
[----:B------:R-:W-:Y:S05]  /*256e0*/  BSYNC B1 ;  /* 0x0000000000017941 */ /* 0x000fea0003800000 */
.L_x_6302:
[----:B------:R-:W-:Y:S05]  /*256f0*/  BRA `(.L_x_6304) ;  /* 0xfffffe7000947947 */ /* 0x000fea000383ffff */
.L_x_6114:
[----:B-1----:R1:W2:Y:S02]  /*25700*/  SYNCS.PHASECHK.TRANS64.TRYWAIT P0, [R2+URZ+0x34800], R33 ;  /* 0x03480021020075a7 */ /* 0x0022a4000800017f */
[----:B--2---:R-:W-:Y:S05]  /*25710*/  @!P0 NANOSLEEP.SYNCS 0x989680 ;  /* 0x009896800000895d */ /* 0x004fea0003900000 */
[----:B------:R-:W2:Y:S02]  /*25720*/  @!P0 SYNCS.PHASECHK.TRANS64 P0, [R2+URZ+0x34800], R33 ;  /* 0x03480021020085a7 */ /* 0x000ea4000800007f */
[----:B--2---:R-:W-:Y:S05]  /*25730*/  @!P0 BRA `(.L_x_6114) ;  /* 0xfffffffc00f08947 */ /* 0x004fea000383ffff */
[----:B------:R-:W-:Y:S05]  /*25740*/  BRA `(.L_x_6305) ;  /* 0xfffffe7000e87947 */ /* 0x000fea000383ffff */
.L_x_6130:
        /* <DEDUP_REMOVED lines=8> */
.L_x_6307:
[----:B------:R-:W-:Y:S05]  /*257d0*/  BSYNC B1 ;  /* 0x0000000000017941 */ /* 0x000fea0003800000 */
.L_x_6306:
[----:B------:R-:W-:Y:S05]  /*257e0*/  BRA `(.L_x_6308) ;  /* 0xfffffe8800687947 */ /* 0x000fea000383ffff */
.L_x_6131:
        /* <DEDUP_REMOVED lines=8> */
.L_x_6310:
[----:B------:R-:W-:Y:S05]  /*25870*/  BSYNC B1 ;  /* 0x0000000000017941 */ /* 0x000fea0003800000 */
.L_x_6309:
[----:B------:R-:W-:Y:S05]  /*25880*/  BRA `(.L_x_6311) ;  /* 0xfffffe8800507947 */ /* 0x000fea000383ffff */
.L_x_6132:
        /* <DEDUP_REMOVED lines=8> */
.L_x_6313:
[----:B------:R-:W-:Y:S05]  /*25910*/  BSYNC B1 ;  /* 0x0000000000017941 */ /* 0x000fea0003800000 */
.L_x_6312:
[----:B------:R-:W-:Y:S05]  /*25920*/  BRA `(.L_x_6314) ;  /* 0xfffffe8800347947 */ /* 0x000fea000383ffff */
.L_x_6133:
        /* <DEDUP_REMOVED lines=8> */
.L_x_6316:
[----:B------:R-:W-:Y:S05]  /*259b0*/  BSYNC B1 ;  /* 0x0000000000017941 */ /* 0x000fea0003800000 */
.L_x_6315:
[----:B------:R-:W-:Y:S05]  /*259c0*/  BRA `(.L_x_6317) ;  /* 0xfffffe8800187947 */ /* 0x000fea000383ffff */
.L_x_6135:
[----:B-1----:R1:W2:Y:S02]  /*259d0*/  SYNCS.PHASECHK.TRANS64.TRYWAIT P4, [R2+URZ+0x34800], R9 ;  /* 0x03480009020075a7 */ /* 0x0022a4000808017f */
[----:B--2---:R-:W-:Y:S05]  /*259e0*/  @!P4 NANOSLEEP.SYNCS 0x989680 ;  /* 0x009896800000c95d */ /* 0x004fea0003900000 */
[----:B------:R-:W2:Y:S02]  /*259f0*/  @!P4 SYNCS.PHASECHK.TRANS64 P4, [R2+URZ+0x34800], R9 ;  /* 0x034800090200c5a7 */ /* 0x000ea4000808007f */
[----:B--2---:R-:W-:Y:S05]  /*25a00*/  @!P4 BRA `(.L_x_6135) ;  /* 0xfffffffc00f0c947 */ /* 0x004fea000383ffff */
[----:B------:R-:W-:Y:S05]  /*25a10*/  BRA `(.L_x_6318) ;  /* 0xfffffe8800987947 */ /* 0x000fea000383ffff */
.L_x_6145:
[----:B--2---:R2:W3:Y:S02]  /*25a20*/  SYNCS.PHASECHK.TRANS64.TRYWAIT P2, [R0+URZ+0x34830], R3 ;  /* 0x03483003000075a7 */ /* 0x0044e4000804017f */
[----:B---3--:R-:W-:Y:S05]  /*25a30*/  @!P2 NANOSLEEP.SYNCS 0x989680 ;  /* 0x009896800000a95d */ /* 0x008fea0003900000 */
[----:B------:R-:W3:Y:S02]  /*25a40*/  @!P2 SYNCS.PHASECHK.TRANS64 P2, [R0+URZ+0x34830], R3 ;  /* 0x034830030000a5a7 */ /* 0x000ee4000804007f */
[----:B---3--:R-:W-:Y:S05]  /*25a50*/  @!P2 BRA `(.L_x_6145) ;  /* 0xfffffffc00f0a947 */ /* 0x008fea000383ffff */
[----:B------:R-:W-:Y:S05]  /*25a60*/  BRA `(.L_x_6144) ;  /* 0xfffffea400047947 */ /* 0x000fea000383ffff */
.L_x_6151:
[----:B-1----:R1:W2:Y:S02]  /*25a70*/  SYNCS.PHASECHK.TRANS64.TRYWAIT P3, [R6+URZ+0x34830], R7 ;  /* 0x03483007060075a7 */ /* 0x0022a4000806017f */
[----:B--2---:R-:W-:Y:S05]  /*25a80*/  @!P3 NANOSLEEP.SYNCS 0x989680 ;  /* 0x009896800000b95d */ /* 0x004fea0003900000 */
[----:B------:R-:W2:Y:S02]  /*25a90*/  @!P3 SYNCS.PHASECHK.TRANS64 P3, [R6+URZ+0x34830], R7 ;  /* 0x034830070600b5a7 */ /* 0x000ea4000806007f */
[----:B--2---:R-:W-:Y:S05]  /*25aa0*/  @!P3 BRA `(.L_x_6151) ;  /* 0xfffffffc00f0b947 */ /* 0x004fea000383ffff */
[----:B------:R-:W-:Y:S05]  /*25ab0*/  BRA `(.L_x_6150) ;  /* 0xffffff0800f47947 */ /* 0x000fea000383ffff */
.L_x_6155:
[----:B-1----:R1:W2:Y:S02]  /*25ac0*/  SYNCS.PHASECHK.TRANS64.TRYWAIT P2, [R6+URZ+0x34850], R4 ;  /* 0x03485004060075a7 */ /* 0x0022a4000804017f */
[----:B--2---:R-:W-:Y:S05]  /*25ad0*/  @!P2 NANOSLEEP.SYNCS 0x989680 ;  /* 0x009896800000a95d */ /* 0x004fea0003900000 */
[----:B------:R-:W2:Y:S02]  /*25ae0*/  @!P2 SYNCS.PHASECHK.TRANS64 P2, [R6+URZ+0x34850], R4 ;  /* 0x034850040600a5a7 */ /* 0x000ea4000804007f */
[----:B--2---:R-:W-:Y:S05]  /*25af0*/  @!P2 BRA `(.L_x_6155) ;  /* 0xfffffffc00f0a947 */ /* 0x004fea000383ffff */
[----:B------:R-:W-:Y:S05]  /*25b00*/  BRA `(.L_x_6152) ;  /* 0xffffff40003c7947 */ /* 0x000fea000383ffff */
.L_x_6160:
[----:B-1----:R1:W2:Y:S02]  /*25b10*/  SYNCS.PHASECHK.TRANS64.TRYWAIT P0, [R9+URZ+0x34850], R0 ;  /* 0x03485000090075a7 */ /* 0x0022a4000800017f */
[----:B--2---:R-:W-:Y:S05]  /*25b20*/  @!P0 NANOSLEEP.SYNCS 0x989680 ;  /* 0x009896800000895d */ /* 0x004fea0003900000 */
[----:B------:R-:W2:Y:S02]  /*25b30*/  @!P0 SYNCS.PHASECHK.TRANS64 P0, [R9+URZ+0x34850], R0 ;  /* 0x03485000090085a7 */ /* 0x000ea4000800007f */
[----:B--2---:R-:W-:Y:S05]  /*25b40*/  @!P0 BRA `(.L_x_6160) ;  /* 0xfffffffc00f08947 */ /* 0x004fea000383ffff */
[----:B------:R-:W-:Y:S05]  /*25b50*/  BRA `(.L_x_6159) ;  /* 0xffffff70003c7947 */ /* 0x000fea000383ffff */
.L_x_6192:
[----:B------:R-:W0:Y:S01]  /*25b60*/  S2R R11, SR_TID.X ;  /* 0x00000000000b7919 */ /* 0x000e220000002100 */
[----:B------:R-:W-:Y:S01]  /*25b70*/  BSSY B1, `(.L_x_6319) ;  /* 0x000000a000017945 */ /* 0x000fe20003800000 */
[----:B------:R-:W-:Y:S01]  /*25b80*/  IMAD.MOV.U32 R12, RZ, RZ, RZ ;  /* 0x000000ffff0c7224 */ /* 0x000fe200078e00ff */
[----:B------:R-:W-:Y:S02]  /*25b90*/  MOV R15, 0xffffffff ;  /* 0xffffffff000f7802 */ /* 0x000fe40000000f00 */
[----:B0-----:R-:W-:-:S04]  /*25ba0*/  SHF.R.U32.HI R11, RZ, 0x5, R11 ;  /* 0x00000005ff0b7819 */ /* 0x001fc8000001160b */
[----:B------:R-:W-:-:S04]  /*25bb0*/  LOP3.LUT R11, R11, 0x3, RZ, 0xc0, !PT ;  /* 0x000000030b0b7812 */ /* 0x000fc800078ec0ff */
[----:B------:R-:W-:Y:S01]  /*25bc0*/  MOV R13, R11 ;  /* 0x0000000b000d7202 */ /* 0x000fe20000000f00 */
[----:B------:R-:W-:-:S07]  /*25bd0*/  IMAD.MOV.U32 R11, RZ, RZ, 0x1f ;  /* 0x0000001fff0b7424 */ /* 0x000fce00078e00ff */
[----:B-----5:R-:W-:Y:S05]  /*25be0*/  WARPSYNC.COLLECTIVE R15, `(.L_x_6320) ;  /* 0x000000000f087348 */ /* 0x020fea0003c00000 */
[----:B------:R0:W1:Y:S02]  /*25bf0*/  SHFL.IDX P6, R14, R13, R12, R11 ;  /* 0x0000000c0d0e7389 */ /* 0x00006400000c000b */
[----:B01---5:R-:W-:Y:S01]  /*25c00*/  ENDCOLLECTIVE ;  /* 0x000000000000791b */ /* 0x023fe20003800000 */
.L_x_6320:
[----:B------:R-:W-:Y:S05]  /*25c10*/  BSYNC B1 ;  /* 0x0000000000017941 */ /* 0x000fea0003800000 */
.L_x_6319:
[----:B------:R-:W-:Y:S05]  /*25c20*/  BRA `(.L_x_6321) ;  /* 0xffffffac005c7947 */ /* 0x000fea000383ffff */
.L_x_6193:
[----:B------:R-:W-:Y:S01]  /*25c30*/  BSSY B1, `(.L_x_6322) ;  /* 0x0000006000017945 */ /* 0x000fe20003800000 */
[----:B------:R-:W-:-:S07]  /*25c40*/  IMAD.MOV.U32 R15, RZ, RZ, -0x1 ;  /* 0xffffffffff0f7424 */ /* 0x000fce00078e00ff */
[----:B-----5:R-:W-:Y:S05]  /*25c50*/  WARPSYNC.COLLECTIVE R15, `(.L_x_6323) ;  /* 0x000000000f0c7348 */ /* 0x020fea0003c00000 */
[----:B------:R-:W-:Y:S02]  /*25c60*/  ELECT P6, UR62, PT ;  /* 0x00000000003e782f */ /* 0x000fe400038c0000 */
[----:B------:R-:W-:Y:S01]  /*25c70*/  MOV R14, UR62 ;  /* 0x0000003e000e7c02 */ /* 0x000fe20008000f00 */
[----:B-----5:R-:W-:Y:S10]  /*25c80*/  ENDCOLLECTIVE ;  /* 0x000000000000791b */ /* 0x020ff40003800000 */
.L_x_6323:
[----:B------:R-:W-:Y:S05]  /*25c90*/  BSYNC B1 ;  /* 0x0000000000017941 */ /* 0x000fea0003800000 */
.L_x_6322:
[----:B------:R-:W-:Y:S05]  /*25ca0*/  BRA `(.L_x_6324) ;  /* 0xffffffac00487947 */ /* 0x000fea000383ffff */
.L_x_6195:
[----:B0-----:R0:W1:Y:S02]  /*25cb0*/  SYNCS.PHASECHK.TRANS64.TRYWAIT P0, [R9+URZ+0x34820], R5 ;  /* 0x03482005090075a7 */ /* 0x001064000800017f */
[----:B-1----:R-:W-:Y:S05]  /*25cc0*/  @!P0 NANOSLEEP.SYNCS 0x989680 ;  /* 0x009896800000895d */ /* 0x002fea0003900000 */
[----:B------:R-:W1:Y:S02]  /*25cd0*/  @!P0 SYNCS.PHASECHK.TRANS64 P0, [R9+URZ+0x34820], R5 ;  /* 0x03482005090085a7 */ /* 0x000e64000800007f */
[----:B-1----:R-:W-:Y:S05]  /*25ce0*/  @!P0 BRA `(.L_x_6195) ;  /* 0xfffffffc00f08947 */ /* 0x002fea000383ffff */
[----:B------:R-:W-:Y:S05]  /*25cf0*/  BRA `(.L_x_6325) ;  /* 0xffffffac00647947 */ /* 0x000fea000383ffff */
.L_x_6198:
[----:B0-----:R0:W1:Y:S02]  /*25d00*/  SYNCS.PHASECHK.TRANS64.TRYWAIT P0, [R5+URZ+0x348a0], R10 ;  /* 0x0348a00a050075a7 */ /* 0x001064000800017f */
[----:B-1----:R-:W-:Y:S05]  /*25d10*/  @!P0 NANOSLEEP.SYNCS 0x989680 ;  /* 0x009896800000895d */ /* 0x002fea0003900000 */
[----:B------:R-:W1:Y:S02]  /*25d20*/  @!P0 SYNCS.PHASECHK.TRANS64 P0, [R5+URZ+0x348a0], R10 ;  /* 0x0348a00a050085a7 */ /* 0x000e64000800007f */
[----:B-1----:R-:W-:Y:S05]  /*25d30*/  @!P0 BRA `(.L_x_6198) ;  /* 0xfffffffc00f08947 */ /* 0x002fea000383ffff */
[----:B------:R-:W-:Y:S05]  /*25d40*/  BRA `(.L_x_6326) ;  /* 0xffffffac00747947 */ /* 0x000fea000383ffff */
.L_x_6200:
[----:B-1----:R1:W2:Y:S02]  /*25d50*/  SYNCS.PHASECHK.TRANS64.TRYWAIT P0, [R5+URZ+0x348c0], R10 ;  /* 0x0348c00a050075a7 */ /* 0x0022a4000800017f */
[----:B--2---:R-:W-:Y:S05]  /*25d60*/  @!P0 NANOSLEEP.SYNCS 0x989680 ;  /* 0x009896800000895d */ /* 0x004fea0003900000 */
[----:B------:R-:W2:Y:S02]  /*25d70*/  @!P0 SYNCS.PHASECHK.TRANS64 P0, [R5+URZ+0x348c0], R10 ;  /* 0x0348c00a050085a7 */ /* 0x000ea4000800007f */
[----:B--2---:R-:W-:Y:S05]  /*25d80*/  @!P0 BRA `(.L_x_6200) ;  /* 0xfffffffc00f08947 */ /* 0x004fea000383ffff */
[----:B------:R-:W-:Y:S05]  /*25d90*/  BRA `(.L_x_6327) ;  /* 0xffffffac00ec7947 */ /* 0x000fea000383ffff */
.L_x_6204:
[----:B0-----:R0:W1:Y:S02]  /*25da0*/  SYNCS.PHASECHK.TRANS64.TRYWAIT P0, [R6+URZ+0x348a0], R7 ;  /* 0x0348a007060075a7 */ /* 0x001064000800017f */
[----:B-1----:R-:W-:Y:S05]  /*25db0*/  @!P0 NANOSLEEP.SYNCS 0x989680 ;  /* 0x009896800000895d */ /* 0x002fea0003900000 */
[----:B------:R-:W1:Y:S02]  /*25dc0*/  @!P0 SYNCS.PHASECHK.TRANS64 P0, [R6+URZ+0x348a0], R7 ;  /* 0x0348a007060085a7 */ /* 0x000e64000800007f */
[----:B-1----:R-:W-:Y:S05]  /*25dd0*/  @!P0 BRA `(.L_x_6204) ;  /* 0xfffffffc00f08947 */ /* 0x002fea000383ffff */
[----:B------:R-:W-:Y:S05]  /*25de0*/  BRA `(.L_x_6328) ;  /* 0xffffffb000ac7947 */ /* 0x000fea000383ffff */
.L_x_6206:
[----:B-1----:R1:W2:Y:S02]  /*25df0*/  SYNCS.PHASECHK.TRANS64.TRYWAIT P1, [R6+URZ+0x348c0], R7 ;  /* 0x0348c007060075a7 */ /* 0x0022a4000802017f */
[----:B--2---:R-:W-:Y:S05]  /*25e00*/  @!P1 NANOSLEEP.SYNCS 0x989680 ;  /* 0x009896800000995d */ /* 0x004fea0003900000 */
[----:B------:R-:W2:Y:S02]  /*25e10*/  @!P1 SYNCS.PHASECHK.TRANS64 P1, [R6+URZ+0x348c0], R7 ;  /* 0x0348c007060095a7 */ /* 0x000ea4000802007f */
[----:B--2---:R-:W-:Y:S05]  /*25e20*/  @!P1 BRA `(.L_x_6206) ;  /* 0xfffffffc00f09947 */ /* 0x004fea000383ffff */
[----:B------:R-:W-:Y:S05]  /*25e30*/  BRA `(.L_x_6329) ;  /* 0xffffffb4001c7947 */ /* 0x000fea000383ffff */
.L_x_6217:
        /* <DEDUP_REMOVED lines=11> */
.L_x_6331:
[----:B------:R-:W-:Y:S05]  /*25ef0*/  BSYNC B0 ;  /* 0x0000000000007941 */ /* 0x000fea0003800000 */
.L_x_6330:
[----:B------:R-:W-:Y:S05]  /*25f00*/  BRA `(.L_x_6332) ;  /* 0xffffffbc00dc7947 */ /* 0x000fea000383ffff */
.L_x_6218:
[----:B------:R-:W-:Y:S01]  /*25f10*/  BSSY B0, `(.L_x_6333) ;  /* 0x0000006000007945 */ /* 0x000fe20003800000 */
[----:B------:R-:W-:-:S07]  /*25f20*/  MOV R15, 0xffffffff ;  /* 0xffffffff000f7802 */ /* 0x000fce0000000f00 */
[----:B------:R-:W-:Y:S05]  /*25f30*/  WARPSYNC.COLLECTIVE R15, `(.L_x_6334) ;  /* 0x000000000f0c7348 */ /* 0x000fea0003c00000 */
[----:B------:R-:W-:Y:S02]  /*25f40*/  ELECT P6, UR62, PT ;  /* 0x00000000003e782f */ /* 0x000fe400038c0000 */
[----:B------:R-:W-:Y:S01]  /*25f50*/  MOV R14, UR62 ;  /* 0x0000003e000e7c02 */ /* 0x000fe20008000f00 */
[----:B------:R-:W-:Y:S10]  /*25f60*/  ENDCOLLECTIVE ;  /* 0x000000000000791b */ /* 0x000ff40003800000 */
.L_x_6334:
[----:B------:R-:W-:Y:S05]  /*25f70*/  BSYNC B0 ;  /* 0x0000000000007941 */ /* 0x000fea0003800000 */
.L_x_6333:
[----:B------:R-:W-:Y:S05]  /*25f80*/  BRA `(.L_x_6335) ;  /* 0xffffffbc00d47947 */ /* 0x000fea000383ffff */
.L_x_6221:
[----:B0-----:R0:W1:Y:S02]  /*25f90*/  SYNCS.PHASECHK.TRANS64.TRYWAIT P0, [R6+URZ+0x34840], R7 ;  /* 0x03484007060075a7 */ /* 0x001064000800017f */
[----:B-1----:R-:W-:Y:S05]  /*25fa0*/  @!P0 NANOSLEEP.SYNCS 0x989680 ;  /* 0x009896800000895d */ /* 0x002fea0003900000 */
[----:B------:R-:W1:Y:S02]  /*25fb0*/  @!P0 SYNCS.PHASECHK.TRANS64 P0, [R6+URZ+0x34840], R7 ;  /* 0x03484007060085a7 */ /* 0x000e64000800007f */
[----:B-1----:R-:W-:Y:S05]  /*25fc0*/  @!P0 BRA `(.L_x_6221) ;  /* 0xfffffffc00f08947 */ /* 0x002fea000383ffff */
[----:B------:R-:W-:Y:S05]  /*25fd0*/  BRA `(.L_x_6336) ;  /* 0xffffffc000487947 */ /* 0x000fea000383ffff */
.L_x_6224:
        /* <DEDUP_REMOVED lines=8> */
.L_x_6232:
[----:B0-----:R0:W1:Y:S02]  /*26060*/  SYNCS.PHASECHK.TRANS64.TRYWAIT P0, [R8+URZ+0x34840], R9 ;  /* 0x03484009080075a7 */ /* 0x001064000800017f */
[----:B-1----:R-:W-:Y:S05]  /*26070*/  @!P0 NANOSLEEP.SYNCS 0x989680 ;  /* 0x009896800000895d */ /* 0x002fea0003900000 */
[----:B------:R-:W1:Y:S02]  /*26080*/  @!P0 SYNCS.PHASECHK.TRANS64 P0, [R8+URZ+0x34840], R9 ;  /* 0x03484009080085a7 */ /* 0x000e64000800007f */
[----:B-1----:R-:W-:Y:S05]  /*26090*/  @!P0 BRA `(.L_x_6232) ;  /* 0xfffffffc00f08947 */ /* 0x002fea000383ffff */
[----:B------:R-:W-:Y:S05]  /*260a0*/  BRA `(.L_x_6338) ;  /* 0xffffffc800247947 */ /* 0x000fea000383ffff */
.L_x_6234:
[----:B0-----:R0:W1:Y:S02]  /*260b0*/  SYNCS.PHASECHK.TRANS64.TRYWAIT P0, [R8+URZ+0x34860], R9 ;  /* 0x03486009080075a7 */ /* 0x001064000800017f */
[----:B-1----:R-:W-:Y:S05]  /*260c0*/  @!P0 NANOSLEEP.SYNCS 0x989680 ;  /* 0x009896800000895d */ /* 0x002fea0003900000 */
[----:B------:R-:W1:Y:S02]  /*260d0*/  @!P0 SYNCS.PHASECHK.TRANS64 P0, [R8+URZ+0x34860], R9 ;  /* 0x03486009080085a7 */ /* 0x000e64000800007f */
[----:B-1----:R-:W-:Y:S05]  /*260e0*/  @!P0 BRA `(.L_x_6234) ;  /* 0xfffffffc00f08947 */ /* 0x002fea000383ffff */
[----:B------:R-:W-:Y:S05]  /*260f0*/  BRA `(.L_x_6339) ;  /* 0xffffffc800bc7947 */ /* 0x000fea000383ffff */
.L_x_6240:
[----:B-1----:R1:W2:Y:S02]  /*26100*/  SYNCS.PHASECHK.TRANS64.TRYWAIT P0, [R2+URZ+0x34840], R3 ;  /* 0x03484003020075a7 */ /* 0x0022a4000800017f */
[----:B--2---:R-:W-:Y:S05]  /*26110*/  @!P0 NANOSLEEP.SYNCS 0x989680 ;  /* 0x009896800000895d */ /* 0x004fea0003900000 */
[----:B------:R-:W2:Y:S02]  /*26120*/  @!P0 SYNCS.PHASECHK.TRANS64 P0, [R2+URZ+0x34840], R3 ;  /* 0x03484003020085a7 */ /* 0x000ea4000800007f */
[----:B--2---:R-:W-:Y:S05]  /*26130*/  @!P0 BRA `(.L_x_6240) ;  /* 0xfffffffc00f08947 */ /* 0x004fea000383ffff */
[----:B------:R-:W-:Y:S05]  /*26140*/  BRA `(.L_x_6340) ;  /* 0xffffffd000207947 */ /* 0x000fea000383ffff */
.L_x_6242:
[----:B0-----:R0:W1:Y:S02]  /*26150*/  SYNCS.PHASECHK.TRANS64.TRYWAIT P0, [R2+URZ+0x34860], R3 ;  /* 0x03486003020075a7 */ /* 0x001064000800017f */
[----:B-1----:R-:W-:Y:S05]  /*26160*/  @!P0 NANOSLEEP.SYNCS 0x989680 ;  /* 0x009896800000895d */ /* 0x002fea0003900000 */
[----:B------:R-:W1:Y:S02]  /*26170*/  @!P0 SYNCS.PHASECHK.TRANS64 P0, [R2+URZ+0x34860], R3 ;  /* 0x03486003020085a7 */ /* 0x000e64000800007f */
[----:B-1----:R-:W-:Y:S05]  /*26180*/  @!P0 BRA `(.L_x_6242) ;  /* 0xfffffffc00f08947 */ /* 0x002fea000383ffff */
[----:B------:R-:W-:Y:S05]  /*26190*/  BRA `(.L_x_6341) ;  /* 0xffffffd000b87947 */ /* 0x000fea000383ffff */
.L_x_6248:
[----:B--2---:R2:W3:Y:S02]  /*261a0*/  SYNCS.PHASECHK.TRANS64.TRYWAIT P0, [R2+URZ+0x34840], R3 ;  /* 0x03484003020075a7 */ /* 0x0044e4000800017f */
[----:B---3--:R-:W-:Y:S05]  /*261b0*/  @!P0 NANOSLEEP.SYNCS 0x989680 ;  /* 0x009896800000895d */ /* 0x008fea0003900000 */
[----:B------:R-:W3:Y:S02]  /*261c0*/  @!P0 SYNCS.PHASECHK.TRANS64 P0, [R2+URZ+0x34840], R3 ;  /* 0x03484003020085a7 */ /* 0x000ee4000800007f */
[----:B---3--:R-:W-:Y:S05]  /*261d0*/  @!P0 BRA `(.L_x_6248) ;  /* 0xfffffffc00f08947 */ /* 0x008fea000383ffff */
[----:B------:R-:W-:Y:S05]  /*261e0*/  BRA `(.L_x_6342) ;  /* 0xffffffd400f47947 */ /* 0x000fea000383ffff */
.L_x_6250:
[----:B0-----:R0:W1:Y:S02]  /*261f0*/  SYNCS.PHASECHK.TRANS64.TRYWAIT P0, [R2+URZ+0x34860], R8 ;  /* 0x03486008020075a7 */ /* 0x001064000800017f */
[----:B-1----:R-:W-:Y:S05]  /*26200*/  @!P0 NANOSLEEP.SYNCS 0x989680 ;  /* 0x009896800000895d */ /* 0x002fea0003900000 */
[----:B------:R-:W1:Y:S02]  /*26210*/  @!P0 SYNCS.PHASECHK.TRANS64 P0, [R2+URZ+0x34860], R8 ;  /* 0x03486008020085a7 */ /* 0x000e64000800007f */
[----:B-1----:R-:W-:Y:S05]  /*26220*/  @!P0 BRA `(.L_x_6250) ;  /* 0xfffffffc00f08947 */ /* 0x002fea000383ffff */
[----:B------:R-:W-:Y:S05]  /*26230*/  BRA `(.L_x_6343) ;  /* 0xffffffd800887947 */ /* 0x000fea000383ffff */
.L_x_6258:
[----:B-1----:R1:W2:Y:S02]  /*26240*/  SYNCS.PHASECHK.TRANS64.TRYWAIT P0, [R3+URZ+0x34860], R0 ;  /* 0x03486000030075a7 */ /* 0x0022a4000800017f */
[----:B--2---:R-:W-:Y:S05]  /*26250*/  @!P0 NANOSLEEP.SYNCS 0x989680 ;  /* 0x009896800000895d */ /* 0x004fea0003900000 */
[----:B------:R-:W2:Y:S02]  /*26260*/  @!P0 SYNCS.PHASECHK.TRANS64 P0, [R3+URZ+0x34860], R0 ;  /* 0x03486000030085a7 */ /* 0x000ea4000800007f */
[----:B--2---:R-:W-:Y:S05]  /*26270*/  @!P0 BRA `(.L_x_6258) ;  /* 0xfffffffc00f08947 */ /* 0x004fea000383ffff */
[----:B------:R-:W-:Y:S05]  /*26280*/  BRA `(.L_x_6344) ;  /* 0xffffffdc00ac7947 */ /* 0x000fea000383ffff */
.L_x_6261:
[----:B------:R-:W-:Y:S01]  /*26290*/  BSSY B0, `(.L_x_6345) ;  /* 0x0000008000007945 */ /* 0x000fe20003800000 */
[----:B0-----:R-:W-:Y:S01]  /*262a0*/  IMAD.MOV.U32 R13, RZ, RZ, R16 ;  /* 0x000000ffff0d7224 */ /* 0x001fe200078e0010 */
[----:B------:R-:W-:Y:S01]  /*262b0*/  MOV R11, 0x1f ;  /* 0x0000001f000b7802 */ /* 0x000fe20000000f00 */
[----:B------:R-:W-:Y:S02]  /*262c0*/  IMAD.MOV.U32 R12, RZ, RZ, RZ ;  /* 0x000000ffff0c7224 */ /* 0x000fe400078e00ff */
[----:B------:R-:W-:-:S07]  /*262d0*/  IMAD.MOV.U32 R15, RZ, RZ, -0x1 ;  /* 0xffffffffff0f7424 */ /* 0x000fce00078e00ff */
[----:B-1---5:R-:W-:Y:S05]  /*262e0*/  WARPSYNC.COLLECTIVE R15, `(.L_x_6346) ;  /* 0x000000000f087348 */ /* 0x022fea0003c00000 */
[----:B------:R0:W2:Y:S02]  /*262f0*/  SHFL.IDX P6, R14, R13, R12, R11 ;  /* 0x0000000c0d0e7389 */ /* 0x0000a400000c000b */
[----:B012--5:R-:W-:Y:S01]  /*26300*/  ENDCOLLECTIVE ;  /* 0x000000000000791b */ /* 0x027fe20003800000 */
.L_x_6346:
[----:B------:R-:W-:Y:S05]  /*26310*/  BSYNC B0 ;  /* 0x0000000000007941 */ /* 0x000fea0003800000 */
.L_x_6345:
[----:B------:R-:W-:Y:S01]  /*26320*/  MOV R13, R16 ;  /* 0x00000010000d7202 */ /* 0x000fe20000000f00 */
[----:B------:R-:W-:Y:S01]  /*26330*/  IMAD.MOV.U32 R12, RZ, RZ, 0x1 ;  /* 0x00000001ff0c7424 */ /* 0x000fe200078e00ff */
[----:B------:R-:W-:Y:S01]  /*26340*/  MOV R15, 0xffffffff ;  /* 0xffffffff000f7802 */ /* 0x000fe20000000f00 */
[----:B------:R-:W-:Y:S02]  /*26350*/  IMAD.MOV.U32 R11, RZ, RZ, 0x1f ;  /* 0x0000001fff0b7424 */ /* 0x000fe400078e00ff */
[----:B------:R-:W-:-:S07]  /*26360*/  IMAD.MOV.U32 R4, RZ, RZ, R14 ;  /* 0x000000ffff047224 */ /* 0x000fce00078e000e */
[----:B------:R-:W-:Y:S05]  /*26370*/  WARPSYNC.COLLECTIVE R15, `(.L_x_6347) ;  /* 0x000000000f087348 */ /* 0x000fea0003c00000 */
[----:B------:R0:W1:Y:S02]  /*26380*/  SHFL.IDX P6, R14, R13, R12, R11 ;  /* 0x0000000c0d0e7389 */ /* 0x00006400000c000b */
[----:B01----:R-:W-:Y:S01]  /*26390*/  ENDCOLLECTIVE ;  /* 0x000000000000791b */ /* 0x003fe20003800000 */
.L_x_6347:
[----:B------:R-:W-:Y:S01]  /*263a0*/  IMAD.MOV.U32 R5, RZ, RZ, R14 ;  /* 0x000000ffff057224 */ /* 0x000fe200078e000e */
[----:B------:R-:W-:Y:S06]  /*263b0*/  BRA `(.L_x_6348) ;  /* 0xffffffe000447947 */ /* 0x000fec000383ffff */
.L_x_6264:
[----:B------:R-:W-:Y:S01]  /*263c0*/  BSSY B0, `(.L_x_6349) ;  /* 0x0000008000007945 */ /* 0x000fe20003800000 */
[----:B-----5:R-:W-:Y:S01]  /*263d0*/  IMAD.MOV.U32 R13, RZ, RZ, R3 ;  /* 0x000000ffff0d7224 */ /* 0x020fe200078e0003 */
[----:B------:R-:W-:Y:S01]  /*263e0*/  MOV R12, 0x1 ;  /* 0x00000001000c7802 */ /* 0x000fe20000000f00 */
[----:B------:R-:W-:Y:S02]  /*263f0*/  IMAD.MOV.U32 R11, RZ, RZ, RZ ;  /* 0x000000ffff0b7224 */ /* 0x000fe400078e00ff */
[----:B------:R-:W-:-:S07]  /*26400*/  IMAD.MOV.U32 R15, RZ, RZ, -0x1 ;  /* 0xffffffffff0f7424 */ /* 0x000fce00078e00ff */
[----:B0-234-:R-:W-:Y:S05]  /*26410*/  WARPSYNC.COLLECTIVE R15, `(.L_x_6350) ;  /* 0x000000000f087348 */ /* 0x01dfea0003c00000 */
[----:B------:R1:W0:Y:S02]  /*26420*/  SHFL.UP P6, R14, R13, R12, R11 ;  /* 0x0400000c0d0e7389 */ /* 0x00022400000c000b */
[----:B01234-:R-:W-:Y:S01]  /*26430*/  ENDCOLLECTIVE ;  /* 0x000000000000791b */ /* 0x01ffe20003800000 */
.L_x_6350:
[----:B------:R-:W-:Y:S05]  /*26440*/  BSYNC B0 ;  /* 0x0000000000007941 */ /* 0x000fea0003800000 */
.L_x_6349:
[C---:B------:R-:W-:Y:S01]  /*26450*/  ISETP.NE.AND P0, PT, R9.reuse, RZ, PT ;  /* 0x000000ff0900720c */ /* 0x040fe20003f05270 */
[----:B------:R-:W-:Y:S01]  /*26460*/  IMAD.MOV.U32 R12, RZ, RZ, 0x2 ;  /* 0x00000002ff0c7424 */ /* 0x000fe200078e00ff */
[----:B------:R-:W-:Y:S01]  /*26470*/  MOV R15, 0xffffffff ;  /* 0xffffffff000f7802 */ /* 0x000fe20000000f00 */
[----:B------:R-:W-:Y:S01]  /*26480*/  IMAD.MOV.U32 R11, RZ, RZ, RZ ;  /* 0x000000ffff0b7224 */ /* 0x000fe200078e00ff */
[----:B------:R-:W-:Y:S02]  /*26490*/  SEL R14, R14, RZ, P0 ;  /* 0x000000ff0e0e7207 */ /* 0x000fe40000000000 */
[----:B------:R-:W-:Y:S02]  /*264a0*/  ISETP.GE.U32.AND P0, PT, R9, 0x2, PT ;  /* 0x000000020900780c */ /* 0x000fe40003f06070 */
[----:B------:R-:W-:-:S11]  /*264b0*/  IADD3 R13, R3, R14, RZ ;  /* 0x0000000e030d7210 */ /* 0x000fd60007ffe0ff */
[----:B------:R-:W-:Y:S05]  /*264c0*/  WARPSYNC.COLLECTIVE R15, `(.L_x_6351) ;  /* 0x000000000f087348 */ /* 0x000fea0003c00000 */
[----:B------:R0:W1:Y:S02]  /*264d0*/  SHFL.UP P6, R14, R13, R12, R11 ;  /* 0x0400000c0d0e7389 */ /* 0x00006400000c000b */
[----:B01----:R-:W-:Y:S01]  /*264e0*/  ENDCOLLECTIVE ;  /* 0x000000000000791b */ /* 0x003fe20003800000 */
.L_x_6351:
        /* <DEDUP_REMOVED lines=8> */
.L_x_6352:
        /* <DEDUP_REMOVED lines=8> */
.L_x_6353:
        /* <DEDUP_REMOVED lines=8> */
.L_x_6354:
        /* <DEDUP_REMOVED lines=8> */
.L_x_6355:
[----:B------:R-:W-:Y:S05]  /*266f0*/  BRA `(.L_x_6356) ;  /* 0xffffffe0000c7947 */ /* 0x000fea000383ffff */
.L_x_6269:
[----:B------:R-:W-:Y:S01]  /*26700*/  BSSY B0, `(.L_x_6357) ;  /* 0x0000008000007945 */ /* 0x000fe20003800000 */
[----:B-----5:R-:W-:Y:S01]  /*26710*/  IMAD.MOV.U32 R13, RZ, RZ, R3 ;  /* 0x000000ffff0d7224 */ /* 0x020fe200078e0003 */
[----:B------:R-:W-:Y:S01]  /*26720*/  MOV R12, 0x1 ;  /* 0x00000001000c7802 */ /* 0x000fe20000000f00 */
[----:B------:R-:W-:Y:S02]  /*26730*/  IMAD.MOV.U32 R11, RZ, RZ, RZ ;  /* 0x000000ffff0b7224 */ /* 0x000fe400078e00ff */
[----:B------:R-:W-:-:S07]  /*26740*/  IMAD.MOV.U32 R15, RZ, RZ, -0x1 ;  /* 0xffffffffff0f7424 */ /* 0x000fce00078e00ff */
[----:B01----:R-:W-:Y:S05]  /*26750*/  WARPSYNC.COLLECTIVE R15, `(.L_x_6358) ;  /* 0x000000000f087348 */ /* 0x003fea0003c00000 */
[----:B------:R2:W3:Y:S02]  /*26760*/  SHFL.UP P6, R14, R13, R12, R11 ;  /* 0x0400000c0d0e7389 */ /* 0x0004e400000c000b */
[----:B0123--:R-:W-:Y:S01]  /*26770*/  ENDCOLLECTIVE ;  /* 0x000000000000791b */ /* 0x00ffe20003800000 */
.L_x_6358:
[----:B------:R-:W-:Y:S05]  /*26780*/  BSYNC B0 ;  /* 0x0000000000007941 */ /* 0x000fea0003800000 */
.L_x_6357:
        /* <DEDUP_REMOVED lines=10> */
.L_x_6359:
        /* <DEDUP_REMOVED lines=8> */
.L_x_6360:
        /* <DEDUP_REMOVED lines=8> */
.L_x_6361:
        /* <DEDUP_REMOVED lines=8> */
.L_x_6362:
        /* <DEDUP_REMOVED lines=8> */
.L_x_6363:
[----:B------:R-:W-:Y:S05]  /*26a30*/  BRA `(.L_x_6364) ;  /* 0xffffffdc00f47947 */ /* 0x000fea000383ffff */
.L_x_6271:
[----:B------:R-:W-:Y:S01]  /*26a40*/  BSSY B0, `(.L_x_6365) ;  /* 0x0000006000007945 */ /* 0x000fe20003800000 */
[----:B------:R-:W-:Y:S01]  /*26a50*/  PLOP3.LUT P6, PT, P6, PT, PT, 0x8, 0x0 ;  /* 0x000000000000781c */ /* 0x000fe200037ce170 */
[----:B------:R-:W-:-:S12]  /*26a60*/  IMAD.MOV.U32 R15, RZ, RZ, -0x1 ;  /* 0xffffffffff0f7424 */ /* 0x000fd800078e00ff */
[----:B0-----:R-:W-:Y:S05]  /*26a70*/  WARPSYNC.COLLECTIVE R15, `(.L_x_6366) ;  /* 0x000000000f087348 */ /* 0x001fea0003c00000 */
[----:B------:R-:W-:Y:S01]  /*26a80*/  VOTE.ANY R14, PT, P6 ;  /* 0x00000000000e7806 */ /* 0x000fe200030e0100 */
[----:B0-----:R-:W-:Y:S06]  /*26a90*/  ENDCOLLECTIVE ;  /* 0x000000000000791b */ /* 0x001fec0003800000 */
.L_x_6366:
[----:B------:R-:W-:Y:S05]  /*26aa0*/  BSYNC B0 ;  /* 0x0000000000007941 */ /* 0x000fea0003800000 */
.L_x_6365:
[----:B------:R-:W-:Y:S01]  /*26ab0*/  MOV R6, R14 ;  /* 0x0000000e00067202 */ /* 0x000fe20000000f00 */
[----:B------:R-:W-:Y:S01]  /*26ac0*/  IMAD.MOV.U32 R13, RZ, RZ, R3 ;  /* 0x000000ffff0d7224 */ /* 0x000fe200078e0003 */
[----:B------:R-:W-:Y:S01]  /*26ad0*/  MOV R11, 0x1f ;  /* 0x0000001f000b7802 */ /* 0x000fe20000000f00 */
[----:B------:R-:W-:Y:S01]  /*26ae0*/  IMAD.MOV.U32 R15, RZ, RZ, -0x1 ;  /* 0xffffffffff0f7424 */ /* 0x000fe200078e00ff */
[----:B------:R-:W0:Y:S02]  /*26af0*/  POPC R5, R6 ;  /* 0x0000000600057309 */ /* 0x000e240000000000 */
[----:B0-----:R-:W-:-:S07]  /*26b00*/  IMAD.MOV.U32 R12, RZ, RZ, R5 ;  /* 0x000000ffff0c7224 */ /* 0x001fce00078e0005 */
[----:B------:R-:W-:Y:S05]  /*26b10*/  WARPSYNC.COLLECTIVE R15, `(.L_x_6367) ;  /* 0x000000000f087348 */ /* 0x000fea0003c00000 */
[----:B------:R0:W1:Y:S02]  /*26b20*/  SHFL.IDX P6, R14, R13, R12, R11 ;  /* 0x0000000c0d0e7389 */ /* 0x00006400000c000b */
[----:B01----:R-:W-:Y:S01]  /*26b30*/  ENDCOLLECTIVE ;  /* 0x000000000000791b */ /* 0x003fe20003800000 */
.L_x_6367:
[----:B------:R-:W-:Y:S01]  /*26b40*/  IMAD.MOV.U32 R17, RZ, RZ, R14 ;  /* 0x000000ffff117224 */ /* 0x000fe200078e000e */
[----:B------:R-:W-:Y:S06]  /*26b50*/  BRA `(.L_x_6368) ;  /* 0xffffffdc00e47947 */ /* 0x000fec000383ffff */
.L_x_6273:
[----:B------:R-:W-:Y:S01]  /*26b60*/  BSSY B0, `(.L_x_6369) ;  /* 0x0000007000007945 */ /* 0x000fe20003800000 */
[----:B------:R-:W-:Y:S01]  /*26b70*/  MOV R13, R2 ;  /* 0x00000002000d7202 */ /* 0x000fe20000000f00 */
[----:B------:R-:W-:Y:S02]  /*26b80*/  IMAD.MOV.U32 R11, RZ, RZ, 0x1f ;  /* 0x0000001fff0b7424 */ /* 0x000fe400078e00ff */
[----:B------:R-:W-:-:S07]  /*26b90*/  IMAD.MOV.U32 R15, RZ, RZ, -0x1 ;  /* 0xffffffffff0f7424 */ /* 0x000fce00078e00ff */
[----:B012---:R-:W-:Y:S05]  /*26ba0*/  WARPSYNC.COLLECTIVE R15, `(.L_x_6370) ;  /* 0x000000000f087348 */ /* 0x007fea0003c00000 */
[----:B------:R3:W4:Y:S02]  /*26bb0*/  SHFL.IDX P6, R14, R13, R12, R11 ;  /* 0x0000000c0d0e7389 */ /* 0x00072400000c000b */
[----:B01234-:R-:W-:Y:S01]  /*26bc0*/  ENDCOLLECTIVE ;  /* 0x000000000000791b */ /* 0x01ffe20003800000 */
.L_x_6370:
[----:B------:R-:W-:Y:S05]  /*26bd0*/  BSYNC B0 ;  /* 0x0000000000007941 */ /* 0x000fea0003800000 */
.L_x_6369:
[----:B------:R-:W-:Y:S05]  /*26be0*/  BRA `(.L_x_6272) ;  /* 0xffffffdc00dc7947 */ /* 0x000fea000383ffff */
.L_x_6277:
[----:B0-----:R0:W1:Y:S02]  /*26bf0*/  SYNCS.PHASECHK.TRANS64.TRYWAIT P0, [R0+URZ+0x34820], R3 ;  /* 0x03482003000075a7 */ /* 0x001064000800017f */
[----:B-1----:R-:W-:Y:S05]  /*26c00*/  @!P0 NANOSLEEP.SYNCS 0x989680 ;  /* 0x009896800000895d */ /* 0x002fea0003900000 */
[----:B------:R-:W1:Y:S02]  /*26c10*/  @!P0 SYNCS.PHASECHK.TRANS64 P0, [R0+URZ+0x34820], R3 ;  /* 0x03482003000085a7 */ /* 0x000e64000800007f */
[----:B-1----:R-:W-:Y:S05]  /*26c20*/  @!P0 BRA `(.L_x_6277) ;  /* 0xfffffffc00f08947 */ /* 0x002fea000383ffff */
[----:B------:R-:W-:Y:S05]  /*26c30*/  BRA `(.L_x_6371) ;  /* 0xffffffe000c07947 */ /* 0x000fea000383ffff */
.L_x_6278:
        /* <DEDUP_REMOVED lines=11> */
.L_x_6373:
[----:B------:R-:W-:Y:S05]  /*26cf0*/  BSYNC B0 ;  /* 0x0000000000007941 */ /* 0x000fea0003800000 */
.L_x_6372:
[----:B------:R-:W-:Y:S05]  /*26d00*/  BRA `(.L_x_6374) ;  /* 0xffffffe000a87947 */ /* 0x000fea000383ffff */
.L_x_6279:
[----:B------:R-:W-:Y:S01]  /*26d10*/  BSSY B0, `(.L_x_6375) ;  /* 0x0000006000007945 */ /* 0x000fe20003800000 */
[----:B------:R-:W-:-:S07]  /*26d20*/  IMAD.MOV.U32 R15, RZ, RZ, -0x1 ;  /* 0xffffffffff0f7424 */ /* 0x000fce00078e00ff */
[----:B01----:R-:W-:Y:S05]  /*26d30*/  WARPSYNC.COLLECTIVE R15, `(.L_x_6376) ;  /* 0x000000000f0c7348 */ /* 0x003fea0003c00000 */
[----:B------:R-:W-:Y:S02]  /*26d40*/  ELECT P6, UR62, PT ;  /* 0x00000000003e782f */ /* 0x000fe400038c0000 */
[----:B------:R-:W-:Y:S01]  /*26d50*/  MOV R14, UR62 ;  /* 0x0000003e000e7c02 */ /* 0x000fe20008000f00 */
[----:B01----:R-:W-:Y:S10]  /*26d60*/  ENDCOLLECTIVE ;  /* 0x000000000000791b */ /* 0x003ff40003800000 */
.L_x_6376:
[----:B------:R-:W-:Y:S05]  /*26d70*/  BSYNC B0 ;  /* 0x0000000000007941 */ /* 0x000fea0003800000 */
.L_x_6375:
[----:B------:R-:W-:Y:S05]  /*26d80*/  BRA `(.L_x_6377) ;  /* 0xffffffe0009c7947 */ /* 0x000fea000383ffff */
.L_x_6281:
[----:B0-----:R0:W1:Y:S02]  /*26d90*/  SYNCS.PHASECHK.TRANS64.TRYWAIT P0, [R6+URZ], R5 ;  /* 0x00000005060075a7 */ /* 0x001064000800017f */
[----:B-1----:R-:W-:Y:S05]  /*26da0*/  @!P0 NANOSLEEP.SYNCS 0x989680 ;  /* 0x009896800000895d */ /* 0x002fea0003900000 */
[----:B------:R-:W1:Y:S02]  /*26db0*/  @!P0 SYNCS.PHASECHK.TRANS64 P0, [R6+URZ], R5 ;  /* 0x00000005060085a7 */ /* 0x000e64000800007f */
[----:B-1----:R-:W-:Y:S05]  /*26dc0*/  @!P0 BRA `(.L_x_6281) ;  /* 0xfffffffc00f08947 */ /* 0x002fea000383ffff */
[----:B------:R-:W-:Y:S05]  /*26dd0*/  BRA `(.L_x_6378) ;  /* 0xffffffe000d87947 */ /* 0x000fea000383ffff */
.L_x_6282:
[----:B-1----:R1:W2:Y:S02]  /*26de0*/  SYNCS.PHASECHK.TRANS64.TRYWAIT P0, [R7+URZ], R2 ;  /* 0x00000002070075a7 */ /* 0x0022a4000800017f */
[----:B--2---:R-:W-:Y:S05]  /*26df0*/  @!P0 NANOSLEEP.SYNCS 0x989680 ;  /* 0x009896800000895d */ /* 0x004fea0003900000 */
[----:B------:R-:W2:Y:S02]  /*26e00*/  @!P0 SYNCS.PHASECHK.TRANS64 P0, [R7+URZ], R2 ;  /* 0x00000002070085a7 */ /* 0x000ea4000800007f */
[----:B--2---:R-:W-:Y:S05]  /*26e10*/  @!P0 BRA `(.L_x_6282) ;  /* 0xfffffffc00f08947 */ /* 0x004fea000383ffff */
[----:B------:R-:W-:Y:S05]  /*26e20*/  BRA `(.L_x_6379) ;  /* 0xffffffe000cc7947 */ /* 0x000fea000383ffff */
.L_x_6284:
[----:B--2---:R2:W3:Y:S02]  /*26e30*/  SYNCS.PHASECHK.TRANS64.TRYWAIT P0, [R4+URZ], R5 ;  /* 0x00000005040075a7 */ /* 0x0044e4000800017f */
[----:B---3--:R-:W-:Y:S05]  /*26e40*/  @!P0 NANOSLEEP.SYNCS 0x989680 ;  /* 0x009896800000895d */ /* 0x008fea0003900000 */
[----:B------:R-:W3:Y:S02]  /*26e50*/  @!P0 SYNCS.PHASECHK.TRANS64 P0, [R4+URZ], R5 ;  /* 0x00000005040085a7 */ /* 0x000ee4000800007f */
[----:B---3--:R-:W-:Y:S05]  /*26e60*/  @!P0 BRA `(.L_x_6284) ;  /* 0xfffffffc00f08947 */ /* 0x008fea000383ffff */
[----:B------:R-:W-:Y:S05]  /*26e70*/  BRA `(.L_x_6380) ;  /* 0xffffffe000d47947 */ /* 0x000fea000383ffff */
.L_x_6381:
        /* <DEDUP_REMOVED lines=16> */
.L_x_12769:


//--------------------- .text._ZN7cutlass13device_kernelIN5flash11enable_sm90INS1_16FlashAttnFwdSm90INS1_25CollectiveMainloopFwdSm90ILi2EN4cute5tupleIJNS5_1CILi1EEES8_S8_EEENS6_IJNS7_ILi128EEESA_SA_EEELi128ENS_6half_tEfNS_4arch4Sm90ELb0ELb1ELb1ELb0ELb0ELb0ELb0ELb1ELb1ELb0ELb0ELb0EEENS1_21CollectiveEpilogueFwdISB_S9_SC_SE_Li256ELb0ELb0ELb0ELb0EEENS1_30DynamicPersistentTileSchedulerILi256ELi32ELb0ELb0ELb1EEEEEEEEEvNT_6ParamsE --------------------------
	.section	.text._ZN7cutlass13device_kernelIN5flash11enable_sm90INS1_16FlashAttnFwdSm90INS1_25CollectiveMainloopFwdSm90ILi2EN4cute5tupleIJNS5_1CILi1EEES8_S8_EEENS6_IJNS7_ILi128EEESA_SA_EEELi128ENS_6half_tEfNS_4arch4Sm90ELb0ELb1ELb1ELb0ELb0ELb0ELb0ELb1ELb1ELb0ELb0ELb0EEENS1_21CollectiveEpilogueFwdISB_S9_SC_SE_Li256ELb0ELb0ELb0ELb0EEENS1_30DynamicPersistentTileSchedulerILi256ELi32ELb0ELb0ELb1EEEEEEEEEvNT_6ParamsE,"ax",@progbits
	.align	128
.text._ZN7cutlass13device_kernelIN5flash11enable_sm90INS1_16FlashAttnFwdSm90INS1_25CollectiveMainloopFwdSm90ILi2EN4cute5tupleIJNS5_1CILi1EEES8_S8_EEENS6_IJNS7_ILi128EEESA_SA_EEELi128ENS_6half_tEfNS_4arch4Sm90ELb0ELb1ELb1ELb0ELb0ELb0ELb0ELb1ELb1ELb0ELb0ELb0EEENS1_21CollectiveEpilogueFwdISB_S9_SC_SE_Li256ELb0ELb0ELb0ELb0EEENS1_30DynamicPersistentTileSchedulerILi256ELi32ELb0ELb0ELb1EEEEEEEEEvNT_6ParamsE:
        .type           _ZN7cutlass13device_kernelIN5flash11enable_sm90INS1_16FlashAttnFwdSm90INS1_25CollectiveMainloopFwdSm90ILi2EN4cute5tupleIJNS5_1CILi1EEES8_S8_EEENS6_IJNS7_ILi128EEESA_SA_EEELi128ENS_6half_tEfNS_4arch4Sm90ELb0ELb1ELb1ELb0ELb0ELb0ELb0ELb1ELb1ELb0ELb0ELb0EEENS1_21CollectiveEpilogueFwdISB_S9_SC_SE_Li256ELb0ELb0ELb0ELb0EEENS1_30DynamicPersistentTileSchedulerILi256ELi32ELb0ELb0ELb1EEEEEEEEEvNT_6ParamsE,@function
        .size           _ZN7cutlass13device_kernelIN5flash11enable_sm90INS1_16FlashAttnFwdSm90INS1_25CollectiveMainloopFwdSm90ILi2EN4cute5tupleIJNS5_1CILi1EEES8_S8_EEENS6_IJNS7_ILi128EEESA_SA_EEELi128ENS_6half_tEfNS_4arch4Sm90ELb0ELb1ELb1ELb0ELb0ELb0ELb0ELb1ELb1ELb0ELb0ELb0EEENS1_21CollectiveEpilogueFwdISB_S9_SC_SE_Li256ELb0ELb0ELb0ELb0EEENS1_30DynamicPersistentTileSchedulerILi256ELi32ELb0ELb0ELb1EEEEEEEEEvNT_6ParamsE,(.L_x_12770 - _ZN7cutlass13device_kernelIN5flash11enable_sm90INS1_16FlashAttnFwdSm90INS1_25CollectiveMainloopFwdSm90ILi2EN4cute5tupleIJNS5_1CILi1EEES8_S8_EEENS6_IJNS7_ILi128EEESA_SA_EEELi128ENS_6half_tEfNS_4arch4Sm90ELb0ELb1ELb1ELb0ELb0ELb0ELb0ELb1ELb1ELb0ELb0ELb0EEENS1_21CollectiveEpilogueFwdISB_S9_SC_SE_Li256ELb0ELb0ELb0ELb0EEENS1_30DynamicPersistentTileSchedulerILi256ELi32ELb0ELb0ELb1EEEEEEEEEvNT_6ParamsE)
        .other          _ZN7cutlass13device_kernelIN5flash11enable_sm90INS1_16FlashAttnFwdSm90INS1_25CollectiveMainloopFwdSm90ILi2EN4cute5tupleIJNS5_1CILi1EEES8_S8_EEENS6_IJNS7_ILi128EEESA_SA_EEELi128ENS_6half_tEfNS_4arch4Sm90ELb0ELb1ELb1ELb0ELb0ELb0ELb0ELb1ELb1ELb0ELb0ELb0EEENS1_21CollectiveEpilogueFwdISB_S9_SC_SE_Li256ELb0ELb0ELb0ELb0EEENS1_30DynamicPersistentTileSchedulerILi256ELi32ELb0ELb0ELb1EEEEEEEEEvNT_6ParamsE,@"STO_CUDA_ENTRY STV_DEFAULT"
_ZN7cutlass13device_kernelIN5flash11enable_sm90INS1_16FlashAttnFwdSm90INS1_25CollectiveMainloopFwdSm90ILi2EN4cute5tupleIJNS5_1CILi1EEES8_S8_EEENS6_IJNS7_ILi128EEESA_SA_EEELi128ENS_6half_tEfNS_4arch4Sm90ELb0ELb1ELb1ELb0ELb0ELb0ELb0ELb1ELb1ELb0ELb0ELb0EEENS1_21CollectiveEpilogueFwdISB_S9_SC_SE_Li256ELb0ELb0ELb0ELb0EEENS1_30DynamicPersistentTileSchedulerILi256ELi32ELb0ELb0ELb1EEEEEEEEEvNT_6ParamsE:
[----:B------:R-:W1:Y:S01]  /*0000*/  LDC R1, c[0x0][0x28] ;  /* 0x00000a00ff017b82 */ /* 0x000e620000000800 */
[----:B------:R-:W2:Y:S01]  /*0010*/  S2R R3, SR_TID.X ;  /* 0x0000000000037919 */ /* 0x000ea20000002100 */
[----:B------:R-:W-:Y:S01]  /*0020*/  ELECT P0, URZ, PT ;  /* 0x00000000003f782f */ /* 0x000fe20003800000 */
[----:B------:R-:W-:Y:S01]  /*0030*/  BSSY B0, `(.L_x_6382) ;  /* 0x0000014000007945 */ /* 0x000fe20003800000 */
[--C-:B--2---:R-:W-:Y:S02]  /*0040*/  SHF.R.U32.HI R0, RZ, 0x5, R3.reuse ;  /* 0x00000005ff007819 */ /* 0x104fe40000011603 */
[----:B------:R-:W-:-:S03]  /*0050*/  SHF.R.U32.HI R17, RZ, 0x7, R3 ;  /* 0x00000007ff117819 */ /* 0x000fc60000011603 */
[----:B------:R-:W2:Y:S02]  /*0060*/  SHFL.IDX PT, R2, R0, RZ, 0x1f ;  /* 0x00001fff00027589 */ /* 0x000ea400000e0000 */
[----:B--2---:R-:W-:-:S13]  /*0070*/  ISETP.EQ.AND P0, PT, R2, RZ, P0 ;  /* 0x000000ff0200720c */ /* 0x004fda0000702270 */
[----:B-1----:R-:W-:Y:S05]  /*0080*/  @!P0 BRA `(.L_x_6383) ;  /* 0x0000000000388947 */ /* 0x002fea0003800000 */
        /* <DEDUP_REMOVED lines=14> */
.L_x_6383:
[----:B------:R-:W-:Y:S05]  /*0170*/  BSYNC B0 ;  /* 0x0000000000007941 */ /* 0x000fea0003800000 */
.L_x_6382:
        /* <DEDUP_REMOVED lines=37> */
.L_x_6384:
        /* <DEDUP_REMOVED lines=22> */
.L_x_6385:
        /* <DEDUP_REMOVED lines=18> */
.L_x_6386:
        /* <DEDUP_REMOVED lines=22> */
.L_x_6387:
        /* <DEDUP_REMOVED lines=22> */
.L_x_6388:
[----:B------:R-:W-:Y:S01]  /*0910*/  PLOP3.LUT P0, PT, PT, PT, UP0, 0x80, 0x0 ;  /* 0x000000000000781c */ /* 0x000fe20003f0f008 */
[----:B------:R-:W-:Y:S01]  /*0920*/  UMOV UR38, 0x1 ;  /* 0x0000000100267882 */ /* 0x000fe20000000000 */
[----:B------:R-:W-:Y:S01]  /*0930*/  NOP ;  /* 0x0000000000007918 */ /* 0x000fe20000000000 */
[----:B------:R-:W-:Y:S01]  /*0940*/  USEL UR38, UR38, 0x2, !UP0 ;  /* 0x0000000226267887 */ /* 0x000fe2000c000000 */
[----:B------:R-:W-:Y:S01]  /*0950*/  ULDC.64 UR50, c[0x0][0x208] ;  /* 0x0000820000327ab9 */ /* 0x000fe20000000a00 */
[----:B-123--:R-:W-:Y:S08]  /*0960*/  BAR.SYNC.DEFER_BLOCKING 0x0 ;  /* 0x0000000000007b1d */ /* 0x00eff00000010000 */
[----:B------:R-:W-:Y:S05]  /*0970*/  @!P0 BRA `(.L_x_6389) ;  /* 0x000000fc00e88947 */ /* 0x000fea0003800000 */
.L_x_6390:
[----:B------:R-:W-:-:S08]  /*0980*/  NOP ;  /* 0x0000000000007918 */ /* 0x000fd00000000000 */
[----:B------:R-:W1:Y:S02]  /*0990*/  USETMAXREG.TRY_ALLOC.CTAPOOL UP0, 0xf0 ;  /* 0x000000f0000079c8 */ /* 0x000e640008000600 */
[----:B-1----:R-:W-:-:S13]  /*09a0*/  PLOP3.LUT P0, PT, PT, PT, UP0, 0x80, 0x0 ;  /* 0x000000000000781c */ /* 0x002fda0003f0f008 */
[----:B------:R-:W-:Y:S05]  /*09b0*/  @!P0 BRA `(.L_x_6390) ;  /* 0xfffffffc00f08947 */ /* 0x000fea000383ffff */
[----:B------:R-:W1:Y:S01]  /*09c0*/  S2R R2, SR_TID.X ;  /* 0x0000000000027919 */ /* 0x000e620000002100 */
[----:B------:R-:W2:Y:S08]  /*09d0*/  S2UR UR7, SR_CTAID.X ;  /* 0x00000000000779c3 */ /* 0x000eb00000002500 */
[----:B------:R-:W-:Y:S08]  /*09e0*/  BAR.ARV 0x4, 0x120 ;  /* 0x0104800000007b1d */ /* 0x000ff00000002000 */
[----:B------:R-:W-:Y:S06]  /*09f0*/  BAR.ARV 0x8, 0x120 ;  /* 0x0204800000007b1d */ /* 0x000fec0000002000 */
[----:B-1----:R-:W-:-:S04]  /*0a00*/  LOP3.LUT R0, R2, 0xffffff80, RZ, 0xc0, !PT ;  /* 0xffffff8002007812 */ /* 0x002fc800078ec0ff */
[----:B------:R-:W-:Y:S02]  /*0a10*/  ISETP.NE.AND P0, PT, R0, 0x80, PT ;  /* 0x000000800000780c */ /* 0x000fe40003f05270 */
[----:B------:R-:W2:Y:S11]  /*0a20*/  LDC R0, c[0x0][0xda8] ;  /* 0x00036a00ff007b82 */ /* 0x000eb60000000800 */
[----:B------:R-:W-:Y:S06]  /*0a30*/  @!P0 BAR.ARV 0x9, 0x100 ;  /* 0x0244000000008b1d */ /* 0x000fec0000002000 */
[----:B--2---:R-:W-:-:S13]  /*0a40*/  ISETP.LE.AND P0, PT, R0, UR7, PT ;  /* 0x0000000700007c0c */ /* 0x004fda000bf03270 */
[----:B------:R-:W-:Y:S05]  /*0a50*/  @P0 EXIT ;  /* 0x000000000000094d */ /* 0x000fea0003800000 */
[----:B------:R-:W-:Y:S01]  /*0a60*/  VIADD R190, R2, 0xffffff80 ;  /* 0xffffff8002be7836 */ /* 0x000fe20000000000 */
[----:B------:R-:W1:Y:S01]  /*0a70*/  S2UR UR4, SR_CgaCtaId ;  /* 0x00000000000479c3 */ /* 0x000e620000008800 */
[----:B------:R-:W-:Y:S01]  /*0a80*/  UMOV UR39, 0x400 ;  /* 0x0000040000277882 */ /* 0x000fe20000000000 */
[----:B------:R-:W-:Y:S02]  /*0a90*/  ULOP3.LUT UR47, UR38, 0x1, URZ, 0xfc, !UPT ;  /* 0x00000001262f7892 */ /* 0x000fe4000f8efc3f */
[----:B------:R-:W-:Y:S01]  /*0aa0*/  SHF.R.S32.HI R3, RZ, 0x1f, R190 ;  /* 0x0000001fff037819 */ /* 0x000fe200000114be */
[----:B------:R-:W-:Y:S01]  /*0ab0*/  ULDC.64 UR54, c[0x0][0x198] ;  /* 0x0000660000367ab9 */ /* 0x000fe20000000a00 */
[----:B------:R-:W-:Y:S01]  /*0ac0*/  UMOV UR46, URZ ;  /* 0x0000003f002e7c82 */ /* 0x000fe20008000000 */
[----:B------:R-:W-:Y:S01]  /*0ad0*/  UMOV UR36, URZ ;  /* 0x0000003f00247c82 */ /* 0x000fe20008000000 */
[CC--:B------:R-:W-:Y:S01]  /*0ae0*/  LEA.HI R0, R3.reuse, R190.reuse, RZ, 0x4 ;  /* 0x000000be03007211 */ /* 0x0c0fe200078f20ff */
[----:B------:R-:W2:Y:S01]  /*0af0*/  S2UR UR6, SR_SWINHI ;  /* 0x00000000000679c3 */ /* 0x000ea20000002f00 */
[----:B------:R-:W-:Y:S01]  /*0b00*/  LEA.HI R5, R3, R190, RZ, 0x7 ;  /* 0x000000be03057211 */ /* 0x000fe200078f38ff */
[----:B------:R-:W-:Y:S01]  /*0b10*/  UMOV UR37, URZ ;  /* 0x0000003f00257c82 */ /* 0x000fe20008000000 */
[----:B------:R-:W-:-:S02]  /*0b20*/  SHF.R.S32.HI R7, RZ, 0x4, R0 ;  /* 0x00000004ff077819 */ /* 0x000fc40000011400 */
[----:B------:R-:W-:Y:S02]  /*0b30*/  LOP3.LUT R9, R5, 0xffffff80, RZ, 0xc0, !PT ;  /* 0xffffff8005097812 */ /* 0x000fe400078ec0ff */
[----:B------:R-:W-:Y:S02]  /*0b40*/  LEA.HI R2, R0, R7, RZ, 0x1 ;  /* 0x0000000700027211 */ /* 0x000fe400078f08ff */
[----:B------:R-:W-:Y:S01]  /*0b50*/  LEA.HI R189, R3, R190, RZ, 0x5 ;  /* 0x000000be03bd7211 */ /* 0x000fe200078f28ff */
[----:B------:R-:W-:Y:S01]  /*0b60*/  IMAD.IADD R186, R190, 0x1, -R9 ;  /* 0x00000001beba7824 */ /* 0x000fe200078e0a09 */
[----:B------:R-:W-:Y:S02]  /*0b70*/  LOP3.LUT R2, R2, 0x1ffffffe, RZ, 0xc0, !PT ;  /* 0x1ffffffe02027812 */ /* 0x000fe400078ec0ff */
[----:B------:R-:W-:Y:S02]  /*0b80*/  SHF.R.S32.HI R189, RZ, 0x5, R189 ;  /* 0x00000005ffbd7819 */ /* 0x000fe400000114bd */
[----:B------:R-:W-:Y:S01]  /*0b90*/  SHF.R.S32.HI R9, RZ, 0x1f, R186 ;  /* 0x0000001fff097819 */ /* 0x000fe200000114ba */
[----:B------:R-:W-:Y:S01]  /*0ba0*/  IMAD.IADD R2, R7, 0x1, -R2 ;  /* 0x0000000107027824 */ /* 0x000fe200078e0a02 */
[----:B------:R-:W-:Y:S01]  /*0bb0*/  LOP3.LUT R7, R0, 0x3fffff0, RZ, 0xc0, !PT ;  /* 0x03fffff000077812 */ /* 0x000fe200078ec0ff */
[----:B-1----:R-:W-:Y:S01]  /*0bc0*/  ULEA UR39, UR4, UR39, 0x18 ;  /* 0x0000002704277291 */ /* 0x002fe2000f8ec03f */
[----:B------:R-:W-:-:S02]  /*0bd0*/  LEA.HI R4, R9, R186, RZ, 0x2 ;  /* 0x000000ba09047211 */ /* 0x000fc400078f10ff */
[----:B------:R-:W-:Y:S01]  /*0be0*/  SHF.R.S32.HI R188, RZ, 0x7, R5 ;  /* 0x00000007ffbc7819 */ /* 0x000fe20000011405 */
[----:B------:R-:W-:Y:S01]  /*0bf0*/  IMAD.IADD R0, R190, 0x1, -R7 ;  /* 0x00000001be007824 */ /* 0x000fe200078e0a07 */
[--C-:B------:R-:W-:Y:S02]  /*0c00*/  SHF.R.S32.HI R6, RZ, 0x2, R4.reuse ;  /* 0x00000002ff067819 */ /* 0x100fe40000011404 */
[----:B------:R-:W-:Y:S01]  /*0c10*/  SHF.R.S32.HI R7, RZ, 0x1f, R4 ;  /* 0x0000001fff077819 */ /* 0x000fe20000011404 */
[----:B------:R-:W-:Y:S01]  /*0c20*/  IMAD R11, R189, 0x10, R0 ;  /* 0x00000010bd0b7824 */ /* 0x000fe200078e0200 */
[----:B------:R-:W-:Y:S01]  /*0c30*/  LEA.HI R9, R9, R186, RZ, 0x5 ;  /* 0x000000ba09097211 */ /* 0x000fe200078f28ff */
[----:B------:R-:W-:Y:S01]  /*0c40*/  UMOV UR4, UR39 ;  /* 0x0000002700047c82 */ /* 0x000fe20008000000 */
[----:B--2---:R-:W-:Y:S01]  /*0c50*/  UMOV UR5, UR6 ;  /* 0x0000000600057c82 */ /* 0x004fe20008000000 */
[----:B------:R-:W-:Y:S01]  /*0c60*/  LEA.HI R7, R7, R6, RZ, 0x3 ;  /* 0x0000000607077211 */ /* 0x000fe200078f18ff */
[----:B------:R-:W-:Y:S01]  /*0c70*/  IMAD R2, R11, 0x8, R2 ;  /* 0x000000080b027824 */ /* 0x000fe200078e0202 */
[----:B------:R-:W-:Y:S01]  /*0c80*/  LEA.HI R5, R5, R188, RZ, 0x1 ;  /* 0x000000bc05057211 */ /* 0x000fe200078f08ff */
[----:B------:R-:W-:Y:S01]  /*0c90*/  IMAD.U32 R18, RZ, RZ, UR4 ;  /* 0x00000004ff127e24 */ /* 0x000fe2000f8e00ff */
[----:B------:R-:W-:Y:S01]  /*0ca0*/  LOP3.LUT R7, R7, 0xfffffff8, RZ, 0xc0, !PT ;  /* 0xfffffff807077812 */ /* 0x000fe200078ec0ff */
[----:B------:R-:W-:Y:S01]  /*0cb0*/  IMAD.U32 R19, RZ, RZ, UR5 ;  /* 0x00000005ff137e24 */ /* 0x000fe2000f8e00ff */
[----:B------:R-:W-:Y:S01]  /*0cc0*/  SHF.R.S32.HI R9, RZ, 0x5, R9 ;  /* 0x00000005ff097819 */ /* 0x000fe20000011409 */
[----:B------:R-:W-:Y:S01]  /*0cd0*/  UMOV UR4, UR7 ;  /* 0x0000000700047c82 */ /* 0x000fe20008000000 */
[----:B------:R-:W-:Y:S01]  /*0ce0*/  LEA.HI R3, R3, R190, RZ, 0x3 ;  /* 0x000000be03037211 */ /* 0x000fe200078f18ff */
[----:B------:R-:W-:Y:S01]  /*0cf0*/  IMAD.IADD R6, R6, 0x1, -R7 ;  /* 0x0000000106067824 */ /* 0x000fe200078e0a07 */
[----:B------:R-:W-:Y:S01]  /*0d00*/  LOP3.LUT R7, R5, 0x3fffffe, RZ, 0xc0, !PT ;  /* 0x03fffffe05077812 */ /* 0x000fe200078ec0ff */
[----:B------:R-:W-:Y:S01]  /*0d10*/  IMAD.SHL.U32 R5, R2, 0x8, RZ ;  /* 0x0000000802057824 */ /* 0x000fe200078e00ff */
[----:B------:R-:W-:Y:S01]  /*0d20*/  SHF.R.S32.HI R184, RZ, 0x3, R3 ;  /* 0x00000003ffb87819 */ /* 0x000fe20000011403 */
[----:B------:R-:W-:-:S02]  /*0d30*/  IMAD R6, R9, 0x10, R6 ;  /* 0x0000001009067824 */ /* 0x000fc400078e0206 */
[----:B------:R-:W-:Y:S02]  /*0d40*/  IMAD.IADD R7, R188, 0x1, -R7 ;  /* 0x00000001bc077824 */ /* 0x000fe400078e0a07 */
[----:B------:R-:W-:Y:S01]  /*0d50*/  IMAD.WIDE R18, R5, 0x2, R18 ;  /* 0x0000000205127825 */ /* 0x000fe200078e0212 */
[----:B------:R-:W-:-:S03]  /*0d60*/  LOP3.LUT R5, R3, 0x1ffffff8, RZ, 0xc0, !PT ;  /* 0x1ffffff803057812 */ /* 0x000fc600078ec0ff */
[----:B------:R-:W-:Y:S01]  /*0d70*/  IMAD R187, R7, 0x40, R6 ;  /* 0x0000004007bb7824 */ /* 0x000fe200078e0206 */
[----:B------:R-:W-:Y:S01]  /*0d80*/  LOP3.LUT R7, R4, 0x7ffffffc, RZ, 0xc0, !PT ;  /* 0x7ffffffc04077812 */ /* 0x000fe200078ec0ff */
[----:B------:R-:W-:-:S04]  /*0d90*/  IMAD.IADD R5, R190, 0x1, -R5 ;  /* 0x00000001be057824 */ /* 0x000fc800078e0a05 */
[----:B------:R-:W-:Y:S02]  /*0da0*/  IMAD.SHL.U32 R22, R5, 0x8, RZ ;  /* 0x0000000805167824 */ /* 0x000fe400078e00ff */
[----:B------:R-:W-:-:S07]  /*0db0*/  IMAD.IADD R16, R186, 0x1, -R7 ;  /* 0x00000001ba107824 */ /* 0x000fce00078e0a07 */
.L_x_6483:
        /* <DEDUP_REMOVED lines=20> */
.L_x_6391:
[----:B------:R-:W-:Y:S01]  /*0f00*/  ULDC UR6, c[0x0][0xdc4] ;  /* 0x0003710000067ab9 */ /* 0x000fe20000000800 */
[----:B------:R-:W-:Y:S01]  /*0f10*/  UMOV UR48, UR7 ;  /* 0x0000000700307c82 */ /* 0x000fe20008000000 */
[----:B------:R-:W-:-:S11]  /*0f20*/  UISETP.NE.AND UP0, UPT, UR6, 0x1, UPT ;  /* 0x000000010600788c */ /* 0x000fd6000bf05270 */
[----:B------:R-:W-:Y:S02]  /*0f30*/  @UP0 ULDC.64 UR10, c[0x0][0xdc8] ;  /* 0x00037200000a0ab9 */ /* 0x000fe40000000a00 */
[----:B------:R-:W-:-:S04]  /*0f40*/  UIMAD.WIDE.U32 UR4, UR7, UR10, URZ ;  /* 0x0000000a070472a5 */ /* 0x000fc8000f8e003f */
[----:B------:R-:W-:-:S04]  /*0f50*/  @UP0 USHF.R.U32.HI UR48, URZ, UR11, UR5 ;  /* 0x0000000b3f300299 */ /* 0x000fc80008011605 */
[----:B------:R-:W-:-:S12]  /*0f60*/  UIMAD UR4, UR48, UR6, URZ ;  /* 0x00000006300472a4 */ /* 0x000fd8000f8e023f */
.L_x_6392:
[----:B------:R-:W-:Y:S01]  /*0f70*/  UIADD3 UR6, UR7, -UR4, URZ ;  /* 0x8000000407067290 */ /* 0x000fe2000fffe03f */
[----:B------:R-:W-:Y:S01]  /*0f80*/  ULDC UR43, c[0x0][0xdb8] ;  /* 0x00036e00002b7ab9 */ /* 0x000fe20000000800 */
[----:B------:R-:W-:Y:S02]  /*0f90*/  ULOP3.LUT UR7, URZ, UR48, URZ, 0x33, !UPT ;  /* 0x000000303f077292 */ /* 0x000fe4000f8e333f */
[----:B------:R-:W-:Y:S01]  /*0fa0*/  UISETP.NE.AND UP1, UPT, UR43, 0x1, UPT ;  /* 0x000000012b00788c */ /* 0x000fe2000bf25270 */
[----:B------:R-:W-:Y:S01]  /*0fb0*/  ULDC.64 UR12, c[0x0][0x3f8] ;  /* 0x0000fe00000c7ab9 */ /* 0x000fe20000000a00 */
[----:B------:R-:W-:Y:S01]  /*0fc0*/  ULDC UR42, c[0x0][0xdac] ;  /* 0x00036b00002a7ab9 */ /* 0x000fe20000000800 */
[----:B------:R-:W-:Y:S02]  /*0fd0*/  UISETP.NE.U32.AND UP0, UPT, UR12, URZ, UPT ;  /* 0x0000003f0c00728c */ /* 0x000fe4000bf05070 */
[----:B------:R-:W-:Y:S01]  /*0fe0*/  UIADD3 UR42, UR7, UR42, URZ ;  /* 0x0000002a072a7290 */ /* 0x000fe2000fffe03f */
[----:B------:R-:W-:Y:S01]  /*0ff0*/  ULDC.64 UR4, c[0x0][0x9e0] ;  /* 0x0002780000047ab9 */ /* 0x000fe20000000a00 */
[----:B------:R-:W-:Y:S01]  /*1000*/  ULDC UR11, c[0x0][0xdc4] ;  /* 0x00037100000b7ab9 */ /* 0x000fe20000000800 */
[----:B------:R-:W-:-:S02]  /*1010*/  UISETP.NE.AND.EX UP0, UPT, UR13, URZ, UPT, UP0 ;  /* 0x0000003f0d00728c */ /* 0x000fc4000bf05300 */
[----:B------:R-:W-:Y:S02]  /*1020*/  UISETP.GE.AND UP2, UPT, UR5, 0x1, UPT ;  /* 0x000000010500788c */ /* 0x000fe4000bf46270 */
[----:B------:R-:W-:Y:S01]  /*1030*/  USHF.L.U32 UR42, UR42, 0x7, URZ ;  /* 0x000000072a2a7899 */ /* 0x000fe2000800063f */
[----:B------:R-:W-:Y:S01]  /*1040*/  ULDC UR45, c[0x0][0x404] ;  /* 0x00010100002d7ab9 */ /* 0x000fe20000000800 */
[----:B------:R-:W-:Y:S01]  /*1050*/  ULDC UR9, c[0x0][0x288] ;  /* 0x0000a20000097ab9 */ /* 0x000fe20000000800 */
[----:B------:R-:W-:Y:S01]  /*1060*/  UIMAD UR8, UR8, UR11, UR6 ;  /* 0x0000000b080872a4 */ /* 0x000fe2000f8e0206 */
[----:B------:R-:W-:Y:S01]  /*1070*/  PLOP3.LUT P1, PT, PT, PT, UP2, 0x80, 0x0 ;  /* 0x000000000000781c */ /* 0x000fe20003f2f028 */
[----:B------:R-:W-:Y:S01]  /*1080*/  USEL UR45, UR45, 0x1, UP0 ;  /* 0x000000012d2d7887 */ /* 0x000fe20008000000 */
[----:B------:R-:W-:Y:S01]  /*1090*/  @UP1 ULDC UR6, c[0x0][0xdbc] ;  /* 0x00036f0000061ab9 */ /* 0x000fe20000000800 */
[----:B------:R-:W-:Y:S01]  /*10a0*/  UIADD3 UR53, UR42, 0x80, -UR9 ;  /* 0x000000802a357890 */ /* 0x000fe2000fffe809 */
[----:B------:R-:W-:Y:S01]  /*10b0*/  ULDC UR10, c[0x0][0x2e0] ;  /* 0x0000b800000a7ab9 */ /* 0x000fe20000000800 */
[----:B------:R-:W-:Y:S01]  /*10c0*/  UIMAD.WIDE.U32 UR6, UR8, UR6, URZ ;  /* 0x00000006080672a5 */ /* 0x000fe2000f8e003f */
[----:B------:R-:W-:Y:S01]  /*10d0*/  @UP1 ULDC UR11, c[0x0][0xdc0] ;  /* 0x00037000000b1ab9 */ /* 0x000fe20000000800 */
[----:B------:R-:W-:Y:S01]  /*10e0*/  UIMAD UR53, UR45, UR10, UR53 ;  /* 0x0000000a2d3572a4 */ /* 0x000fe2000f8e0235 */
[----:B------:R-:W-:Y:S01]  /*10f0*/  UMOV UR44, UR8 ;  /* 0x00000008002c7c82 */ /* 0x000fe20008000000 */
[----:B------:R-:W-:-:S02]  /*1100*/  @UP1 USHF.R.U32.HI UR44, URZ, UR11, UR7 ;  /* 0x0000000b3f2c1299 */ /* 0x000fc40008011607 */
[----:B------:R-:W-:Y:S02]  /*1110*/  UIADD3 UR4, UR53, UR4, URZ ;  /* 0x0000000435047290 */ /* 0x000fe4000fffe03f */
        /* <DEDUP_REMOVED lines=14> */
.L_x_6394:
[----:B------:R-:W-:-:S11]  /*1200*/  UISETP.NE.AND UP0, UPT, UR5, 0x1, UPT ;  /* 0x000000010500788c */ /* 0x000fd6000bf05270 */
[----:B------:R-:W-:Y:S02]  /*1210*/  @UP0 ULDC.64 UR12, c[0x0][0x9e8] ;  /* 0x00027a00000c0ab9 */ /* 0x000fe40000000a00 */
[----:B------:R-:W-:-:S04]  /*1220*/  UIMAD.WIDE.U32 UR6, UR4, UR12, URZ ;  /* 0x0000000c040672a5 */ /* 0x000fc8000f8e003f */
[----:B------:R-:W-:-:S12]  /*1230*/  @UP0 USHF.R.U32.HI UR4, URZ, UR13, UR7 ;  /* 0x0000000d3f040299 */ /* 0x000fd80008011607 */
.L_x_6395:
[----:B------:R-:W-:-:S06]  /*1240*/  UIMAD UR4, UR4, UR5, UR5 ;  /* 0x00000005040472a4 */ /* 0x000fcc000f8e0205 */
[----:B------:R-:W-:-:S07]  /*1250*/  VIMNMX R0, R0, UR4, PT ;  /* 0x0000000400007c48 */ /* 0x000fce000bfe0100 */
.L_x_6393:
[----:B------:R-:W-:Y:S01]  /*1260*/  UIMAD UR4, UR45, UR10, 0x7f ;  /* 0x0000007f2d0474a4 */ /* 0x000fe2000f8e020a */
[----:B------:R-:W-:Y:S01]  /*1270*/  VIADD R0, R0, 0x7f ;  /* 0x0000007f00007836 */ /* 0x000fe20000000000 */
[----:B------:R-:W-:Y:S02]  /*1280*/  UIADD3 UR7, UR42, -UR9, URZ ;  /* 0x800000092a077290 */ /* 0x000fe4000fffe03f */
[----:B------:R-:W-:Y:S02]  /*1290*/  USHF.R.S32.HI UR6, URZ, 0x1f, UR4 ;  /* 0x0000001f3f067899 */ /* 0x000fe40008011404 */
        /* <DEDUP_REMOVED lines=21> */
.L_x_6397:
[----:B------:R-:W-:-:S11]  /*13f0*/  UISETP.NE.AND UP0, UPT, UR5, 0x1, UPT ;  /* 0x000000010500788c */ /* 0x000fd6000bf05270 */
[----:B------:R-:W-:Y:S02]  /*1400*/  @UP0 ULDC.64 UR10, c[0x0][0x9e8] ;  /* 0x00027a00000a0ab9 */ /* 0x000fe40000000a00 */
[----:B------:R-:W-:-:S04]  /*1410*/  UIMAD.WIDE.U32 UR6, UR4, UR10, URZ ;  /* 0x0000000a040672a5 */ /* 0x000fc8000f8e003f */
[----:B------:R-:W-:-:S12]  /*1420*/  @UP0 USHF.R.U32.HI UR4, URZ, UR11, UR7 ;  /* 0x0000000b3f040299 */ /* 0x000fd80008011607 */
.L_x_6398:
[----:B------:R-:W-:-:S04]  /*1430*/  UIMAD UR4, UR4, UR5, URZ ;  /* 0x00000005040472a4 */ /* 0x000fc8000f8e023f */
[----:B------:R-:W-:-:S04]  /*1440*/  UISETP.LT.AND UP0, UPT, UR8, UR4, UPT ;  /* 0x000000040800728c */ /* 0x000fc8000bf01270 */
[----:B------:R-:W-:-:S12]  /*1450*/  USEL UR8, UR8, UR4, !UP0 ;  /* 0x0000000408087287 */ /* 0x000fd8000c000000 */
.L_x_6396:
        /* <DEDUP_REMOVED lines=39> */
[----:B------:R-:W-:Y:S01]  /*16d0*/  CS2R R90, SRZ ;  /* 0x00000000005a7805 */ /* 0x000fe2000001ff00 */
[----:B------:R-:W-:Y:S02]  /*16e0*/  IMAD.MOV.U32 R89, RZ, RZ, RZ ;  /* 0x000000ffff597224 */ /* 0x000fe400078e00ff */
        /* <DEDUP_REMOVED lines=30> */
.L_x_6400:
[----:B------:R-:W-:Y:S01]  /*18d0*/  ULEA.HI UR4, UR46, UR46, URZ, 0x1 ;  /* 0x0000002e2e047291 */ /* 0x000fe2000f8f083f */
[----:B------:R-:W-:-:S03]  /*18e0*/  IMAD.U32 R2, RZ, RZ, UR47 ;  /* 0x0000002fff027e24 */ /* 0x000fc6000f8e00ff */
[----:B------:R-:W-:Y:S02]  /*18f0*/  ULOP3.LUT UR4, UR4, 0xfffffffe, URZ, 0xc0, !UPT ;  /* 0xfffffffe04047892 */ /* 0x000fe4000f8ec03f */
[----:B------:R-:W-:Y:S02]  /*1900*/  ISETP.NE.AND P0, PT, R2, 0x3, PT ;  /* 0x000000030200780c */ /* 0x000fe40003f05270 */
[----:B------:R-:W-:-:S06]  /*1910*/  UIADD3 UR4, UR46, -UR4, URZ ;  /* 0x800000042e047290 */ /* 0x000fcc000fffe03f */
[----:B------:R-:W-:-:S05]  /*1920*/  IMAD.U32 R0, RZ, RZ, UR4 ;  /* 0x00000004ff007e24 */ /* 0x000fca000f8e00ff */
[----:B------:R-:W-:-:S04]  /*1930*/  SHF.L.U32 R0, R0, 0x1f, RZ ;  /* 0x0000001f00007819 */ /* 0x000fc800000006ff */
[----:B------:R-:W1:Y:S02]  /*1940*/  SYNCS.PHASECHK.TRANS64.TRYWAIT P1, [UR39+0x28800], R0 ;  /* 0x02880000ff0075a7 */ /* 0x000e640008020167 */
[----:B-1----:R-:W-:Y:S05]  /*1950*/  @!P1 BRA `(.L_x_6401) ;  /* 0x0000012000609947 */ /* 0x002fea0003800000 */
.L_x_6548:
[----:B------:R-:W-:Y:S05]  /*1960*/  @!P0 BRA `(.L_x_6402) ;  /* 0x0000000000048947 */ /* 0x000fea0003800000 */
[----:B------:R-:W-:Y:S01]  /*1970*/  BPT.TRAP 0x1 ;  /* 0x000000040000795c */ /* 0x000fe20000300000 */
.L_x_6402:
[----:B------:R-:W-:Y:S02]  /*1980*/  IMAD.U32 R89, RZ, RZ, UR37 ;  /* 0x00000025ff597e24 */ /* 0x000fe4000f8e00ff */
[----:B-1----:R-:W-:-:S03]  /*1990*/  IMAD.U32 R0, RZ, RZ, UR36 ;  /* 0x00000024ff007e24 */ /* 0x002fc6000f8e00ff */
[----:B------:R-:W-:Y:S02]  /*19a0*/  LEA R89, R89, UR39, 0x3 ;  /* 0x0000002759597c11 */ /* 0x000fe4000f8e18ff */
[----:B------:R-:W-:-:S04]  /*19b0*/  SHF.L.U32 R0, R0, 0x1f, RZ ;  /* 0x0000001f00007819 */ /* 0x000fc800000006ff */
[----:B------:R1:W2:Y:S01]  /*19c0*/  SYNCS.PHASECHK.TRANS64.TRYWAIT P2, [R89+URZ+0x28830], R0 ;  /* 0x02883000590075a7 */ /* 0x0002a2000804017f */
[----:B------:R-:W-:Y:S05]  /*19d0*/  @!P0 BRA `(.L_x_6403) ;  /* 0x0000000000048947 */ /* 0x000fea0003800000 */
[----:B------:R-:W-:Y:S01]  /*19e0*/  BPT.TRAP 0x1 ;  /* 0x000000040000795c */ /* 0x000fe20000300000 */
.L_x_6403:
[----:B------:R-:W3:Y:S02]  /*19f0*/  S2R R2, SR_TID.X ;  /* 0x0000000000027919 */ /* 0x000ee40000002100 */
[----:B---3--:R-:W-:Y:S01]  /*1a00*/  LOP3.LUT P1, RZ, R2, 0x7f, RZ, 0xc0, !PT ;  /* 0x0000007f02ff7812 */ /* 0x008fe2000782c0ff */
[----:B--2---:R-:W-:-:S12]  /*1a10*/  @P2 BRA `(.L_x_6404) ;  /* 0x0000000000082947 */ /* 0x004fd80003800000 */
[----:B------:R-:W2:Y:S02]  /*1a20*/  SYNCS.PHASECHK.TRANS64.TRYWAIT P2, [R89+URZ+0x28830], R0 ;  /* 0x02883000590075a7 */ /* 0x000ea4000804017f */
[----:B--2---:R-:W-:Y:S05]  /*1a30*/  @!P2 BRA `(.L_x_6405) ;  /* 0x000001200040a947 */ /* 0x004fea0003800000 */
.L_x_6404:
[----:B------:R-:W-:Y:S05]  /*1a40*/  WARPSYNC.ALL ;  /* 0x0000000000007948 */ /* 0x000fea0003800000 */
[----:B------:R-:W-:Y:S01]  /*1a50*/  UIADD3 UR4, UR39, 0x18400, URZ ;  /* 0x0001840027047890 */ /* 0x000fe2000fffe03f */
[----:B------:R-:W-:Y:S01]  /*1a60*/  WARPGROUP.ARRIVE ;  /* 0x00000000000079c5 */ /* 0x000fe20000000000 */
[----:B------:R-:W-:Y:S01]  /*1a70*/  ULOP3.LUT UR32, UR52, 0x10000, URZ, 0xfc, !UPT ;  /* 0x0001000034207892 */ /* 0x000fe2000f8efc3f */
[----:B------:R-:W3:Y:S01]  /*1a80*/  LDC R5, c[0x0][0x2e0] ;  /* 0x0000b800ff057b82 */ /* 0x000ee20000000800 */
[----:B------:R-:W-:Y:S01]  /*1a90*/  USHF.R.U32.HI UR4, URZ, 0x4, UR4 ;  /* 0x000000043f047899 */ /* 0x000fe20008011604 */
[----:B------:R-:W-:Y:S01]  /*1aa0*/  UMOV UR33, 0x40000040 ;  /* 0x4000004000217882 */ /* 0x000fe20000000000 */
[----:B------:R-:W-:-:S02]  /*1ab0*/  UMOV UR35, 0x40000040 ;  /* 0x4000004000237882 */ /* 0x000fc40000000000 */
[----:B------:R-:W-:Y:S01]  /*1ac0*/  ULOP3.LUT UR4, UR4, 0x3fff, URZ, 0xc0, !UPT ;  /* 0x00003fff04047892 */ /* 0x000fe2000f8ec03f */
[----:B------:R-:W-:Y:S01]  /*1ad0*/  UMOV UR5, 0x40000040 ;  /* 0x4000004000057882 */ /* 0x000fe20000000000 */
[----:B------:R-:W-:Y:S02]  /*1ae0*/  UMOV UR7, 0x40000040 ;  /* 0x4000004000077882 */ /* 0x000fe40000000000 */
[----:B------:R-:W-:Y:S01]  /*1af0*/  ULOP3.LUT UR49, UR4, 0x10000, URZ, 0xfc, !UPT ;  /* 0x0001000004317892 */ /* 0x000fe2000f8efc3f */
[----:B------:R-:W4:Y:S01]  /*1b00*/  LDC.64 R10, c[0x0][0x9e0] ;  /* 0x00027800ff0a7b82 */ /* 0x000f220000000a00 */
[----:B------:R-:W-:Y:S02]  /*1b10*/  UIADD3 UR4, UR32, 0x2, URZ ;  /* 0x0000000220047890 */ /* 0x000fe4000fffe03f */
[----:B------:R-:W-:Y:S02]  /*1b20*/  ULEA UR34, UR37, UR49, 0xb ;  /* 0x0000003125227291 */ /* 0x000fe4000f8e583f */
[----:B------:R-:W-:-:S02]  /*1b30*/  UIADD3 UR8, UR32, 0x4, URZ ;  /* 0x0000000420087890 */ /* 0x000fc4000fffe03f */
[----:B------:R-:W-:Y:S02]  /*1b40*/  UIADD3 UR6, UR34, 0x2, URZ ;  /* 0x0000000222067890 */ /* 0x000fe4000fffe03f */
[----:B------:R-:W-:Y:S01]  /*1b50*/  UIADD3 UR10, UR34, 0x4, URZ ;  /* 0x00000004220a7890 */ /* 0x000fe2000fffe03f */
[----:B------:R-:W-:Y:S02]  /*1b60*/  UMOV UR9, 0x40000040 ;  /* 0x4000004000097882 */ /* 0x000fe40000000000 */
[----:B------:R-:W-:Y:S01]  /*1b70*/  HGMMA.64x128x16.F32 R24, gdesc[UR32], RZ, !UPT, gsb0 ;  /* 0x01e00000201879f0 */ /* 0x000fe2000c0008ff */
        /* <DEDUP_REMOVED lines=10> */
[----:B----4-:R-:W-:Y:S01]  /*1c20*/  ISETP.GE.AND P2, PT, R11, 0x1, PT ;  /* 0x000000010b00780c */ /* 0x010fe20003f46270 */
        /* <DEDUP_REMOVED lines=13> */
[----:B------:R-:W-:Y:S01]  /*1d00*/  HGMMA.64x128x16.F32 R24, gdesc[UR4], R24, gsb0 ;  /* 0x01e00000041879f0 */ /* 0x000fe20008000818 */
[----:B------:R-:W-:Y:S02]  /*1d10*/  ULDC.64 UR6, c[0x0][0x9d8] ;  /* 0x0002760000067ab9 */ /* 0x000fe40000000a00 */
[----:B------:R-:W-:Y:S01]  /*1d20*/  ULOP3.LUT UR52, URZ, UR7, URZ, 0x33, !UPT ;  /* 0x000000073f347292 */ /* 0x000fe2000f8e333f */
[----:B------:R-:W-:Y:S02]  /*1d30*/  WARPGROUP.DEPBAR.LE gsb0, 0x0 ;  /* 0x00008000000079c5 */ /* 0x000fe40000010000 */
[----:B------:R-:W-:-:S06]  /*1d40*/  WARPGROUP.ARRIVE ;  /* 0x00000000000079c5 */ /* 0x000fcc0000000000 */
[----:B------:R-:W-:Y:S03]  /*1d50*/  HGMMA.64x128x16.F32 R24, gdesc[UR8], R24, gsb0 ;  /* 0x01e00000081879f0 */ /* 0x000fe60008000818 */
[----:B------:R-:W-:Y:S02]  /*1d60*/  WARPGROUP.DEPBAR.LE gsb0, 0x0 ;  /* 0x00008000000079c5 */ /* 0x000fe40000010000 */
[----:B------:R-:W-:-:S07]  /*1d70*/  WARPGROUP.ARRIVE ;  /* 0x00000000000079c5 */ /* 0x000fce0000000000 */
        /* <DEDUP_REMOVED lines=14> */
[----:B------:R-:W-:Y:S01]  /*1e60*/  FMUL.FTZ R4, R45, UR6 ;  /* 0x000000062d047c20 */ /* 0x000fe20008410000 */
[----:B-12---:R-:W-:Y:S01]  /*1e70*/  FMUL.FTZ R0, R41, UR6 ;  /* 0x0000000629007c20 */ /* 0x006fe20008410000 */
        /* <DEDUP_REMOVED lines=11> */
[----:B-1----:R-:W-:Y:S01]  /*1f30*/  FMUL.FTZ R4, R53, UR6 ;  /* 0x0000000635047c20 */ /* 0x002fe20008410000 */
[----:B------:R-:W-:Y:S01]  /*1f40*/  FMUL.FTZ R7, R27, UR6 ;  /* 0x000000061b077c20 */ /* 0x000fe20008410000 */
[----:B------:R-:W-:Y:S01]  /*1f50*/  FMUL.FTZ R51, R55, UR6 ;  /* 0x0000000637337c20 */ /* 0x000fe20008410000 */
[----:B------:R-:W-:Y:S01]  /*1f60*/  FMUL.FTZ R21, R35, UR6 ;  /* 0x0000000623157c20 */ /* 0x000fe20008410000 */
[----:B------:R-:W-:Y:S01]  /*1f70*/  FMUL.FTZ R27, R39, UR6 ;  /* 0x00000006271b7c20 */ /* 0x000fe20008410000 */
[----:B------:R-:W-:Y:S01]  /*1f80*/  FMUL.FTZ R55, R59, UR6 ;  /* 0x000000063b377c20 */ /* 0x000fe20008410000 */
[----:B------:R-:W-:Y:S01]  /*1f90*/  FMUL.FTZ R2, R24, UR6 ;  /* 0x0000000618027c20 */ /* 0x000fe20008410000 */
[----:B------:R1:W2:Y:S01]  /*1fa0*/  MUFU.TANH R102, R4 ;  /* 0x0000000400667308 */ /* 0x0002a20000002400 */
[----:B----4-:R-:W-:Y:S01]  /*1fb0*/  FMUL.FTZ R0, R49, UR6 ;  /* 0x0000000631007c20 */ /* 0x010fe20008410000 */
        /* <DEDUP_REMOVED lines=15> */
[----:B----4-:R-:W-:-:S02]  /*20b0*/  IMAD.MOV.U32 R37, RZ, RZ, -0x80 ;  /* 0xffffff80ff257424 */ /* 0x010fc400078e00ff */
[----:B------:R-:W-:Y:S01]  /*20c0*/  FMUL.FTZ R52, R52, UR6 ;  /* 0x0000000634347c20 */ /* 0x000fe20008410000 */
[----:B------:R-:W-:Y:S01]  /*20d0*/  FMUL.FTZ R49, R54, UR6 ;  /* 0x0000000636317c20 */ /* 0x000fe20008410000 */
[----:B------:R-:W-:Y:S01]  /*20e0*/  FMUL.FTZ R56, R56, UR6 ;  /* 0x0000000638387c20 */ /* 0x000fe20008410000 */
[----:B------:R-:W-:Y:S01]  /*20f0*/  FMUL.FTZ R53, R58, UR6 ;  /* 0x000000063a357c20 */ /* 0x000fe20008410000 */
[----:B------:R-:W-:Y:S01]  /*2100*/  FMUL.FTZ R60, R60, UR6 ;  /* 0x000000063c3c7c20 */ /* 0x000fe20008410000 */
[----:B------:R-:W-:Y:S01]  /*2110*/  FMUL.FTZ R59, R62, UR6 ;  /* 0x000000063e3b7c20 */ /* 0x000fe20008410000 */
[----:B------:R4:W2:Y:S01]  /*2120*/  MUFU.TANH R12, R29 ;  /* 0x0000001d000c7308 */ /* 0x0008a20000002400 */
[----:B-1----:R-:W1:Y:S01]  /*2130*/  LDC R4, c[0x0][0x288] ;  /* 0x0000a200ff047b82 */ /* 0x002e620000000800 */
[----:B------:R-:W-:Y:S01]  /*2140*/  FMUL.FTZ R64, R64, UR6 ;  /* 0x0000000640407c20 */ /* 0x000fe20008410000 */
[----:B------:R-:W-:Y:S01]  /*2150*/  FMUL.FTZ R68, R68, UR6 ;  /* 0x0000000644447c20 */ /* 0x000fe20008410000 */
[----:B------:R-:W-:Y:S01]  /*2160*/  FMUL.FTZ R67, R70, UR6 ;  /* 0x0000000646437c20 */ /* 0x000fe20008410000 */
[----:B------:R-:W-:Y:S01]  /*2170*/  FMUL.FTZ R72, R72, UR6 ;  /* 0x0000000648487c20 */ /* 0x000fe20008410000 */
[----:B------:R-:W-:Y:S01]  /*2180*/  FMUL.FTZ R74, R74, UR6 ;  /* 0x000000064a4a7c20 */ /* 0x000fe20008410000 */
[----:B------:R-:W-:Y:S01]  /*2190*/  FMUL.FTZ R75, R75, UR6 ;  /* 0x000000064b4b7c20 */ /* 0x000fe20008410000 */
[----:B------:R5:W1:Y:S01]  /*21a0*/  MUFU.TANH R106, R0 ;  /* 0x00000000006a7308 */ /* 0x000a620000002400 */
[----:B----4-:R-:W-:Y:S01]  /*21b0*/  FMUL.FTZ R29, R42, UR6 ;  /* 0x000000062a1d7c20 */ /* 0x010fe20008410000 */
[----:B------:R-:W-:-:S02]  /*21c0*/  IMAD R42, R88, R37, 0x80 ;  /* 0x00000080582a7424 */ /* 0x000fc400078e0225 */
[----:B------:R-:W-:Y:S01]  /*21d0*/  FMUL.FTZ R76, R76, UR6 ;  /* 0x000000064c4c7c20 */ /* 0x000fe20008410000 */
[----:B------:R-:W-:Y:S01]  /*21e0*/  FMUL.FTZ R79, R79, UR6 ;  /* 0x000000064f4f7c20 */ /* 0x000fe20008410000 */
[----:B------:R-:W-:Y:S01]  /*21f0*/  FMUL.FTZ R80, R80, UR6 ;  /* 0x0000000650507c20 */ /* 0x000fe20008410000 */
[----:B------:R-:W-:Y:S01]  /*2200*/  FMUL.FTZ R81, R81, UR6 ;  /* 0x0000000651517c20 */ /* 0x000fe20008410000 */
[----:B------:R-:W-:Y:S01]  /*2210*/  FMUL.FTZ R35, R82, UR6 ;  /* 0x0000000652237c20 */ /* 0x000fe20008410000 */
[----:B------:R3:W4:Y:S01]  /*2220*/  MUFU.TANH R98, R57 ;  /* 0x0000003900627308 */ /* 0x0007220000002400 */
[----:B-----5:R-:W-:Y:S01]  /*2230*/  FMUL.FTZ R0, R61, UR6 ;  /* 0x000000063d007c20 */ /* 0x020fe20008410000 */
[----:B------:R-:W-:Y:S01]  /*2240*/  FMUL.FTZ R61, R63, UR6 ;  /* 0x000000063f3d7c20 */ /* 0x000fe20008410000 */
[----:B------:R-:W-:Y:S01]  /*2250*/  FMUL.FTZ R63, R66, UR6 ;  /* 0x00000006423f7c20 */ /* 0x000fe20008410000 */
[----:B------:R-:W-:Y:S01]  /*2260*/  FMUL.FTZ R85, R85, UR6 ;  /* 0x0000000655557c20 */ /* 0x000fe20008410000 */
[----:B------:R-:W-:Y:S01]  /*2270*/  FMUL.FTZ R37, R86, UR6 ;  /* 0x0000000656257c20 */ /* 0x000fe20008410000 */
[----:B------:R-:W-:Y:S01]  /*2280*/  FMUL.FTZ R39, R87, UR6 ;  /* 0x0000000657277c20 */ /* 0x000fe20008410000 */
[----:B------:R-:W-:Y:S01]  /*2290*/  FMUL.FTZ R78, R78, UR6 ;  /* 0x000000064e4e7c20 */ /* 0x000fe20008410000 */
[----:B------:R5:W1:Y:S01]  /*22a0*/  MUFU.TANH R94, R0 ;  /* 0x00000000005e7308 */ /* 0x000a620000002400 */
[----:B---3--:R-:W-:-:S02]  /*22b0*/  IMAD R57, R5, UR45, R42 ;  /* 0x0000002d05397c24 */ /* 0x008fc4000f8e022a */
[----:B------:R-:W-:Y:S01]  /*22c0*/  FMUL.FTZ R84, R84, UR6 ;  /* 0x0000000654547c20 */ /* 0x000fe20008410000 */
[----:B------:R-:W-:Y:S01]  /*22d0*/  FMUL.FTZ R77, R77, UR6 ;  /* 0x000000064d4d7c20 */ /* 0x000fe20008410000 */
[----:B------:R-:W-:-:S03]  /*22e0*/  FMUL.FTZ R73, R73, UR6 ;  /* 0x0000000649497c20 */ /* 0x000fc60008410000 */
[----:B------:R3:W2:Y:S01]  /*22f0*/  MUFU.TANH R8, R25 ;  /* 0x0000001900087308 */ /* 0x0006a20000002400 */
[----:B-----5:R-:W-:Y:S01]  /*2300*/  FMUL.FTZ R0, R69, UR6 ;  /* 0x0000000645007c20 */ /* 0x020fe20008410000 */
[----:B------:R-:W-:Y:S01]  /*2310*/  FMUL.FTZ R69, R71, UR6 ;  /* 0x0000000647457c20 */ /* 0x000fe20008410000 */
[----:B-1----:R-:W-:-:S05]  /*2320*/  IADD3 R71, R57, 0x1, -R4 ;  /* 0x0000000139477810 */ /* 0x002fca0007ffe804 */
[----:B------:R1:W2:Y:S01]  /*2330*/  MUFU.TANH R124, R33 ;  /* 0x00000021007c7308 */ /* 0x0002a20000002400 */
[----:B---3--:R-:W-:Y:S01]  /*2340*/  FMUL.FTZ R25, R38, UR6 ;  /* 0x0000000626197c20 */ /* 0x008fe20008410000 */
[----:B------:R-:W-:Y:S01]  /*2350*/  IMAD R71, R16, -0x2, R71 ;  /* 0xfffffffe10477824 */ /* 0x000fe200078e0247 */
[----:B------:R-:W-:-:S05]  /*2360*/  LEA R38, R88, 0xffffff80, 0x7 ;  /* 0xffffff8058267811 */ /* 0x000fca00078e38ff */
[----:B------:R3:W2:Y:S01]  /*2370*/  MUFU.TANH R14, R0 ;  /* 0x00000000000e7308 */ /* 0x0006a20000002400 */
[----:B-1----:R-:W-:-:S07]  /*2380*/  FMUL.FTZ R33, R83, UR6 ;  /* 0x0000000653217c20 */ /* 0x002fce0008410000 */
[----:B------:R-:W1:Y:S01]  /*2390*/  MUFU.TANH R2, R2 ;  /* 0x0000000200027308 */ /* 0x000e620000002400 */
[----:B---3--:R-:W-:-:S05]  /*23a0*/  @!P1 VIADD R0, R89, 0x28840 ;  /* 0x0002884059009836 */ /* 0x008fca0000000000 */
[----:B------:R-:W-:Y:S02]  /*23b0*/  @!P1 PRMT R0, RZ, 0x654, R0 ;  /* 0x00000654ff009816 */ /* 0x000fe40000000000 */
[----:B------:R-:W3:Y:S02]  /*23c0*/  MUFU.TANH R3, R3 ;  /* 0x0000000300037308 */ /* 0x000ee40000002400 */
[----:B------:R5:W-:Y:S06]  /*23d0*/  @!P1 SYNCS.ARRIVE.TRANS64.RED.A1T0 RZ, [R0+URZ], RZ ;  /* 0x000000ff00ff99a7 */ /* 0x000bec000810043f */
[----:B------:R-:W1:Y:S01]  /*23e0*/  MUFU.TANH R7, R7 ;  /* 0x0000000700077308 */ /* 0x000e620000002400 */
[----:B-----5:R-:W-:-:S07]  /*23f0*/  VIADD R0, R187, UR42 ;  /* 0x0000002abb007c36 */ /* 0x020fce0008000000 */
        /* <DEDUP_REMOVED lines=49> */
[----:B-----5:R-:W-:-:S02]  /*2710*/  VIADD R77, R71, UR52 ;  /* 0x00000034474d7c36 */ /* 0x020fc40008000000 */
[----:B------:R-:W-:Y:S02]  /*2720*/  IMAD.IADD R71, R71, 0x1, R10 ;  /* 0x0000000147477824 */ /* 0x000fe400078e020a */
[----:B------:R-:W-:Y:S02]  /*2730*/  IMAD.IADD R30, R77, 0x1, R0 ;  /* 0x000000014d1e7824 */ /* 0x000fe400078e0200 */
[----:B----4-:R-:W-:-:S05]  /*2740*/  IMAD R73, R16, -0x2, R57 ;  /* 0xfffffffe10497824 */ /* 0x010fca00078e0239 */
[----:B------:R-:W-:Y:S01]  /*2750*/  VIADDMNMX R26, R0, R71, R73, PT ;  /* 0x00000047001a7246 */ /* 0x000fe20003800149 */
[----:B--23--:R-:W-:Y:S06]  /*2760*/  @!P2 BRA `(.L_x_6406) ;  /* 0x000000000054a947 */ /* 0x00cfec0003800000 */
[----:B------:R-:W-:Y:S01]  /*2770*/  IMAD R57, R5, UR45, R0 ;  /* 0x0000002d05397c24 */ /* 0x000fe2000f8e0200 */
[----:B------:R-:W-:Y:S03]  /*2780*/  BSSY B0, `(.L_x_6407) ;  /* 0x000000f000007945 */ /* 0x000fe60003800000 */
[----:B------:R-:W-:-:S05]  /*2790*/  IMAD.IADD R57, R57, 0x1, -R4 ;  /* 0x0000000139397824 */ /* 0x000fca00078e0a04 */
        /* <DEDUP_REMOVED lines=9> */
.L_x_6408:
[----:B------:R-:W-:-:S13]  /*2830*/  ISETP.NE.AND P3, PT, R11, 0x1, PT ;  /* 0x000000010b00780c */ /* 0x000fda0003f65270 */
[----:B------:R-:W2:Y:S02]  /*2840*/  @P3 LDC.64 R82, c[0x0][0x9e8] ;  /* 0x00027a00ff523b82 */ /* 0x000ea40000000a00 */
[----:B--2---:R-:W-:-:S05]  /*2850*/  @P3 IMAD.HI.U32 R6, R57, R82, RZ ;  /* 0x0000005239063227 */ /* 0x004fca00078e00ff */
[----:B------:R-:W-:-:S07]  /*2860*/  @P3 SHF.R.U32.HI R57, RZ, R83, R6 ;  /* 0x00000053ff393219 */ /* 0x000fce0000011606 */
.L_x_6409:
[----:B------:R-:W-:Y:S05]  /*2870*/  BSYNC B0 ;  /* 0x0000000000007941 */ /* 0x000fea0003800000 */
.L_x_6407:
[----:B------:R-:W-:-:S04]  /*2880*/  IMAD R57, R57, R11, -R38 ;  /* 0x0000000b39397224 */ /* 0x000fc800078e0a26 */
[----:B------:R-:W-:-:S05]  /*2890*/  IMAD R57, R16, -0x2, R57 ;  /* 0xfffffffe10397824 */ /* 0x000fca00078e0239 */
[----:B------:R-:W-:Y:S02]  /*28a0*/  VIMNMX R30, R30, R57, !PT ;  /* 0x000000391e1e7248 */ /* 0x000fe40007fe0100 */
[----:B------:R-:W-:-:S07]  /*28b0*/  VIADDMNMX R26, R57, R11, R26, PT ;  /* 0x0000000b391a7246 */ /* 0x000fce000380011a */
.L_x_6406:
[C---:B------:R-:W-:Y:S02]  /*28c0*/  ISETP.GE.AND P4, PT, R42.reuse, 0x9, PT ;  /* 0x000000092a00780c */ /* 0x040fe40003f86270 */
[----:B------:R-:W-:Y:S02]  /*28d0*/  ISETP.GE.AND P3, PT, R42, 0x2, PT ;  /* 0x000000022a00780c */ /* 0x000fe40003f66270 */
[----:B------:R-:W-:Y:S02]  /*28e0*/  P2R R46, PR, RZ, 0x10 ;  /* 0x00000010ff2e7803 */ /* 0x000fe40000000000 */
[C---:B------:R-:W-:Y:S02]  /*28f0*/  ISETP.GT.AND P4, PT, R30.reuse, 0x8, !P4 ;  /* 0x000000081e00780c */ /* 0x040fe40006784270 */
[----:B------:R-:W-:Y:S02]  /*2900*/  ISETP.GT.AND P5, PT, R30, 0x1, !P3 ;  /* 0x000000011e00780c */ /* 0x000fe40005fa4270 */
[----:B------:R-:W-:-:S02]  /*2910*/  ISETP.LT.OR P4, PT, R26, 0x9, P4 ;  /* 0x000000091a00780c */ /* 0x000fc40002781670 */
[----:B------:R-:W-:Y:S02]  /*2920*/  ISETP.GE.AND P6, PT, R42, 0xa, PT ;  /* 0x0000000a2a00780c */ /* 0x000fe40003fc6270 */
[----:B-1----:R-:W-:Y:S02]  /*2930*/  FSEL R182, R28, -INF , !P4 ;  /* 0xff8000001cb67808 */ /* 0x002fe40006000000 */
[----:B------:R-:W-:Y:S02]  /*2940*/  ISETP.LT.OR P5, PT, R26, 0x2, P5 ;  /* 0x000000021a00780c */ /* 0x000fe40002fa1670 */
[----:B------:R-:W-:Y:S02]  /*2950*/  ISETP.GT.AND P4, PT, R30, 0x9, !P6 ;  /* 0x000000091e00780c */ /* 0x000fe40007784270 */
[----:B------:R-:W-:Y:S02]  /*2960*/  FSEL R128, R8, -INF , !P5 ;  /* 0xff80000008807808 */ /* 0x000fe40006800000 */
        /* <DEDUP_REMOVED lines=126> */
[----:B------:R-:W-:-:S02]  /*3150*/  P2R R50, PR, RZ, 0x40 ;  /* 0x00000040ff327803 */ /* 0x000fc40000000000 */
        /* <DEDUP_REMOVED lines=14> */
[----:B------:R-:W-:Y:S01]  /*3240*/  VIADD R2, R0, 0x8 ;  /* 0x0000000800027836 */ /* 0x000fe20000000000 */
[----:B------:R-:W-:-:S03]  /*3250*/  ISETP.GE.AND P6, PT, R42, 0x7a, PT ;  /* 0x0000007a2a00780c */ /* 0x000fc60003fc6270 */
[----:B------:R-:W-:Y:S01]  /*3260*/  IMAD.IADD R57, R77, 0x1, R2 ;  /* 0x000000014d397824 */ /* 0x000fe200078e0202 */
[----:B------:R-:W-:Y:S02]  /*3270*/  P2R R117, PR, RZ, 0x40 ;  /* 0x00000040ff757803 */ /* 0x000fe40000000000 */
[----:B------:R-:W-:Y:S02]  /*3280*/  ISETP.GT.AND P6, PT, R30, 0x79, !P6 ;  /* 0x000000791e00780c */ /* 0x000fe400077c4270 */
[----:B------:R-:W-:Y:S02]  /*3290*/  VIADDMNMX R110, R2, R71, R73, PT ;  /* 0x00000047026e7246 */ /* 0x000fe40003800149 */
[----:B------:R-:W-:-:S04]  /*32a0*/  ISETP.LT.OR P6, PT, R26, 0x7a, P6 ;  /* 0x0000007a1a00780c */ /* 0x000fc800037c1670 */
[----:B------:R-:W-:Y:S01]  /*32b0*/  FSEL R26, R85, -INF , !P6 ;  /* 0xff800000551a7808 */ /* 0x000fe20007000000 */
[----:B------:R-:W-:Y:S08]  /*32c0*/  @!P2 BRA `(.L_x_6410) ;  /* 0x000000000054a947 */ /* 0x000ff00003800000 */
[----:B------:R-:W-:Y:S01]  /*32d0*/  IMAD R71, R5, UR45, R2 ;  /* 0x0000002d05477c24 */ /* 0x000fe2000f8e0202 */
[----:B------:R-:W-:Y:S03]  /*32e0*/  BSSY B0, `(.L_x_6411) ;  /* 0x000000f000007945 */ /* 0x000fe60003800000 */
[----:B------:R-:W-:-:S05]  /*32f0*/  IMAD.IADD R71, R71, 0x1, -R4 ;  /* 0x0000000147477824 */ /* 0x000fca00078e0a04 */
        /* <DEDUP_REMOVED lines=9> */
.L_x_6412:
[----:B------:R-:W-:-:S13]  /*3390*/  ISETP.NE.AND P6, PT, R11, 0x1, PT ;  /* 0x000000010b00780c */ /* 0x000fda0003fc5270 */
[----:B------:R-:W1:Y:S02]  /*33a0*/  @P6 LDC.64 R72, c[0x0][0x9e8] ;  /* 0x00027a00ff486b82 */ /* 0x000e640000000a00 */
[----:B-1----:R-:W-:-:S05]  /*33b0*/  @P6 IMAD.HI.U32 R30, R71, R72, RZ ;  /* 0x00000048471e6227 */ /* 0x002fca00078e00ff */
[----:B------:R-:W-:-:S07]  /*33c0*/  @P6 SHF.R.U32.HI R71, RZ, R73, R30 ;  /* 0x00000049ff476219 */ /* 0x000fce000001161e */
.L_x_6413:
[----:B------:R-:W-:Y:S05]  /*33d0*/  BSYNC B0 ;  /* 0x0000000000007941 */ /* 0x000fea0003800000 */
.L_x_6411:
[----:B------:R-:W-:-:S04]  /*33e0*/  IMAD R71, R71, R11, -R38 ;  /* 0x0000000b47477224 */ /* 0x000fc800078e0a26 */
[----:B------:R-:W-:-:S05]  /*33f0*/  IMAD R30, R16, -0x2, R71 ;  /* 0xfffffffe101e7824 */ /* 0x000fca00078e0247 */
[----:B------:R-:W-:Y:S02]  /*3400*/  VIMNMX R57, R57, R30, !PT ;  /* 0x0000001e39397248 */ /* 0x000fe40007fe0100 */
[----:B------:R-:W-:-:S07]  /*3410*/  VIADDMNMX R110, R30, R11, R110, PT ;  /* 0x0000000b1e6e7246 */ /* 0x000fce000380016e */
.L_x_6410:
[----:B------:R-:W-:Y:S01]  /*3420*/  ISETP.GT.AND P3, PT, R57, 0x1, !P3 ;  /* 0x000000013900780c */ /* 0x000fe20005f64270 */
[----:B------:R-:W-:Y:S01]  /*3430*/  ULDC UR6, c[0x0][0x988] ;  /* 0x0002620000067ab9 */ /* 0x000fe20000000800 */
[----:B------:R-:W-:Y:S01]  /*3440*/  ISETP.NE.AND P6, PT, R32, RZ, PT ;  /* 0x000000ff2000720c */ /* 0x000fe20003fc5270 */
[----:B------:R-:W-:Y:S01]  /*3450*/  IMAD R5, R5, UR45, -R4 ;  /* 0x0000002d05057c24 */ /* 0x000fe2000f8e0a04 */
[----:B------:R-:W-:Y:S02]  /*3460*/  ISETP.LT.OR P3, PT, R110, 0x2, P3 ;  /* 0x000000026e00780c */ /* 0x000fe40001f61670 */
[----:B------:R-:W-:Y:S02]  /*3470*/  ISETP.GT.AND P4, PT, R57, 0x71, !P4 ;  /* 0x000000713900780c */ /* 0x000fe40006784270 */
[----:B------:R-:W-:Y:S02]  /*3480*/  FSEL R30, R7, -INF , !P3 ;  /* 0xff800000071e7808 */ /* 0x000fe40005800000 */
[----:B------:R-:W-:-:S02]  /*3490*/  ISETP.NE.AND P3, PT, R46, RZ, PT ;  /* 0x000000ff2e00720c */ /* 0x000fc40003f65270 */
[----:B------:R-:W-:Y:S02]  /*34a0*/  FMNMX.FTZ R7, R180, R128, !PT ;  /* 0x00000080b4077209 */ /* 0x000fe40007810000 */
[----:B------:R-:W-:Y:S02]  /*34b0*/  ISETP.GT.AND P3, PT, R57, 0x8, !P3 ;  /* 0x000000083900780c */ /* 0x000fe40005f64270 */
[----:B------:R-:W-:Y:S02]  /*34c0*/  FMNMX.FTZ R7, R182, R7, !PT ;  /* 0x00000007b6077209 */ /* 0x000fe40007810000 */
[----:B------:R-:W-:Y:S02]  /*34d0*/  ISETP.LT.OR P3, PT, R110, 0x9, P3 ;  /* 0x000000096e00780c */ /* 0x000fe40001f61670 */
[----:B------:R-:W-:Y:S02]  /*34e0*/  FMNMX.FTZ R7, R130, R7, !PT ;  /* 0x0000000782077209 */ /* 0x000fe40007810000 */
[----:B------:R-:W-:Y:S01]  /*34f0*/  FSEL R32, R9, -INF , !P3 ;  /* 0xff80000009207808 */ /* 0x000fe20005800000 */
[----:B------:R-:W-:Y:S01]  /*3500*/  IMAD.U32 R9, RZ, RZ, UR6 ;  /* 0x00000006ff097e24 */ /* 0x000fe2000f8e00ff */
        /* <DEDUP_REMOVED lines=15> */
[----:B------:R-:W-:Y:S02]  /*3600*/  ISETP.NE.AND P6, PT, R40, RZ, PT ;  /* 0x000000ff2800720c */ /* 0x000fe40003fc5270 */
        /* <DEDUP_REMOVED lines=54> */
[C---:B------:R-:W-:Y:S02]  /*3970*/  ISETP.GT.AND P5, PT, R57.reuse, 0x78, !P5 ;  /* 0x000000783900780c */ /* 0x040fe40006fa4270 */
[----:B------:R-:W-:Y:S02]  /*3980*/  ISETP.GT.AND P3, PT, R57, 0x31, !P3 ;  /* 0x000000313900780c */ /* 0x000fe40005f64270 */
[C---:B------:R-:W-:Y:S02]  /*3990*/  ISETP.LT.OR P4, PT, R110.reuse, 0x72, P4 ;  /* 0x000000726e00780c */ /* 0x040fe40002781670 */
[----:B------:R-:W-:-:S02]  /*39a0*/  ISETP.LT.OR P3, PT, R110, 0x32, P3 ;  /* 0x000000326e00780c */ /* 0x000fc40001f61670 */
[----:B------:R-:W-:Y:S02]  /*39b0*/  ISETP.LT.OR P5, PT, R110, 0x79, P5 ;  /* 0x000000796e00780c */ /* 0x000fe40002fa1670 */
[----:B------:R-:W-:Y:S02]  /*39c0*/  FSEL R54, R47, -INF , !P3 ;  /* 0xff8000002f367808 */ /* 0x000fe40005800000 */
[----:B------:R-:W-:-:S04]  /*39d0*/  ISETP.NE.AND P3, PT, R89, RZ, PT ;  /* 0x000000ff5900720c */ /* 0x000fc80003f65270 */
[----:B------:R-:W-:-:S04]  /*39e0*/  ISETP.GT.AND P3, PT, R57, 0x38, !P3 ;  /* 0x000000383900780c */ /* 0x000fc80005f64270 */
[----:B------:R-:W-:Y:S02]  /*39f0*/  ISETP.LT.OR P3, PT, R110, 0x39, P3 ;  /* 0x000000396e00780c */ /* 0x000fe40001f61670 */
[----:B-1----:R-:W-:Y:S02]  /*3a00*/  FMNMX.FTZ R126, R13, R126, !PT ;  /* 0x0000007e0d7e7209 */ /* 0x002fe40007810000 */
[----:B------:R-:W-:Y:S02]  /*3a10*/  FSEL R56, R49, -INF , !P3 ;  /* 0xff80000031387808 */ /* 0x000fe40005800000 */
[----:B------:R-:W-:Y:S01]  /*3a20*/  ISETP.NE.AND P3, PT, R93, RZ, PT ;  /* 0x000000ff5d00720c */ /* 0x000fe20003f65270 */
[----:B------:R-:W1:Y:S03]  /*3a30*/  SHFL.BFLY PT, R7, R126, 0x1, 0x1f ;  /* 0x0c201f007e077f89 */ /* 0x000e6600000e0000 */
[----:B------:R-:W-:-:S04]  /*3a40*/  ISETP.GT.AND P3, PT, R57, 0x39, !P3 ;  /* 0x000000393900780c */ /* 0x000fc80005f64270 */
[----:B------:R-:W-:-:S04]  /*3a50*/  ISETP.LT.OR P3, PT, R110, 0x3a, P3 ;  /* 0x0000003a6e00780c */ /* 0x000fc80001f61670 */
[----:B------:R-:W-:Y:S02]  /*3a60*/  FSEL R58, R51, -INF , !P3 ;  /* 0xff800000333a7808 */ /* 0x000fe40005800000 */
[----:B------:R-:W-:Y:S02]  /*3a70*/  ISETP.GT.AND P3, PT, R57, 0x40, !P6 ;  /* 0x000000403900780c */ /* 0x000fe40007764270 */
[----:B------:R-:W-:Y:S02]  /*3a80*/  ISETP.NE.AND P6, PT, R60, RZ, PT ;  /* 0x000000ff3c00720c */ /* 0x000fe40003fc5270 */
[----:B------:R-:W-:-:S04]  /*3a90*/  ISETP.LT.OR P3, PT, R110, 0x41, P3 ;  /* 0x000000416e00780c */ /* 0x000fc80001f61670 */
[----:B------:R-:W-:Y:S02]  /*3aa0*/  FSEL R60, R53, -INF , !P3 ;  /* 0xff800000353c7808 */ /* 0x000fe40005800000 */
[----:B------:R-:W-:Y:S02]  /*3ab0*/  ISETP.NE.AND P3, PT, R95, RZ, PT ;  /* 0x000000ff5f00720c */ /* 0x000fe40003f65270 */
[----:B-1----:R-:W-:Y:S02]  /*3ac0*/  FMNMX.FTZ R7, R126, R7, !PT ;  /* 0x000000077e077209 */ /* 0x002fe40007810000 */
[----:B------:R-:W-:-:S03]  /*3ad0*/  ISETP.GT.AND P3, PT, R57, 0x41, !P3 ;  /* 0x000000413900780c */ /* 0x000fc60005f64270 */
[----:B------:R-:W-:Y:S01]  /*3ae0*/  FMUL.FTZ R15, R7, R9 ;  /* 0x00000009070f7220 */ /* 0x000fe20000410000 */
        /* <DEDUP_REMOVED lines=40> */
[----:B------:R-:W-:-:S04]  /*3d70*/  ISETP.LT.OR P3, PT, R110, 0x6a, P3 ;  /* 0x0000006a6e00780c */ /* 0x000fc80001f61670 */
[----:B------:R-:W-:Y:S02]  /*3d80*/  FSEL R72, R79, -INF , !P3 ;  /* 0xff8000004f487808 */ /* 0x000fe40005800000 */
[----:B------:R-:W-:-:S04]  /*3d90*/  FSETP.NEU.FTZ.AND P3, PT, R7, -INF , PT ;  /* 0xff8000000700780b */ /* 0x000fc80003f7d000 */
[----:B------:R-:W-:Y:S02]  /*3da0*/  FSEL R45, R15, RZ, P3 ;  /* 0x000000ff0f2d7208 */ /* 0x000fe40001800000 */
[----:B------:R-:W-:Y:S02]  /*3db0*/  ISETP.GT.AND P3, PT, R57, RZ, !P6 ;  /* 0x000000ff3900720c */ /* 0x000fe40007764270 */
[----:B------:R-:W-:Y:S01]  /*3dc0*/  ISETP.NE.AND P6, PT, R117, RZ, PT ;  /* 0x000000ff7500720c */ /* 0x000fe20003fc5270 */
[-CC-:B------:R-:W-:Y:S01]  /*3dd0*/  FFMA.FTZ R102, R102, R9.reuse, -R45.reuse ;  /* 0x0000000966667223 */ /* 0x180fe2000001082d */
[----:B------:R-:W-:Y:S01]  /*3de0*/  ISETP.LT.OR P3, PT, R110, 0x1, P3 ;  /* 0x000000016e00780c */ /* 0x000fe20001f61670 */
[-CC-:B------:R-:W-:Y:S01]  /*3df0*/  FFMA.FTZ R164, R100, R9.reuse, -R45.reuse ;  /* 0x0000000964a47223 */ /* 0x180fe2000001082d */
[----:B------:R-:W-:Y:S01]  /*3e00*/  ISETP.GT.AND P6, PT, R57, 0x79, !P6 ;  /* 0x000000793900780c */ /* 0x000fe200077c4270 */
[-CC-:B------:R-:W-:Y:S01]  /*3e10*/  FFMA.FTZ R170, R104, R9.reuse, -R45.reuse ;  /* 0x0000000968aa7223 */ /* 0x180fe2000001082d */
[----:B------:R-:W-:Y:S01]  /*3e20*/  FSEL R41, R3, -INF , !P3 ;  /* 0xff80000003297808 */ /* 0x000fe20005800000 */
[-CC-:B------:R-:W-:Y:S01]  /*3e30*/  FFMA.FTZ R180, R180, R9.reuse, -R45.reuse ;  /* 0x00000009b4b47223 */ /* 0x180fe2000001082d */
[----:B------:R-:W-:Y:S01]  /*3e40*/  ISETP.NE.AND P3, PT, R115, RZ, PT ;  /* 0x000000ff7300720c */ /* 0x000fe20003f65270 */
[-CC-:B------:R-:W-:Y:S01]  /*3e50*/  FFMA.FTZ R3, R128, R9.reuse, -R45.reuse ;  /* 0x0000000980037223 */ /* 0x180fe2000001082d */
        /* <DEDUP_REMOVED lines=13> */
[----:B------:R-:W1:Y:S01]  /*3f30*/  MUFU.EX2 R3, R3 ;  /* 0x0000000300037308 */ /* 0x000e620000000800 */
[----:B------:R-:W-:Y:S01]  /*3f40*/  ISETP.LT.OR P6, PT, R110, 0x7a, P6 ;  /* 0x0000007a6e00780c */ /* 0x000fe200037c1670 */
[--C-:B------:R-:W-:Y:S01]  /*3f50*/  FFMA.FTZ R176, R176, R9, -R45.reuse ;  /* 0x00000009b0b07223 */ /* 0x100fe2000001082d */
[----:B------:R-:W-:Y:S01]  /*3f60*/  FMNMX.FTZ R21, R38, R21, !PT ;  /* 0x0000001526157209 */ /* 0x000fe20007810000 */
[-CC-:B------:R-:W-:Y:S01]  /*3f70*/  FFMA.FTZ R124, R124, R9.reuse, -R45.reuse ;  /* 0x000000097c7c7223 */ /* 0x180fe2000001082d */
[----:B------:R-:W-:Y:S01]  /*3f80*/  FSEL R104, R39, -INF , !P6 ;  /* 0xff80000027687808 */ /* 0x000fe20007000000 */
        /* <DEDUP_REMOVED lines=28> */
[----:B------:R-:W4:Y:S01]  /*4150*/  MUFU.EX2 R176, R176 ;  /* 0x000000b000b07308 */ /* 0x000f220000000800 */
[----:B------:R-:W-:Y:S01]  /*4160*/  FMNMX.FTZ R27, R54, R27, !PT ;  /* 0x0000001b361b7209 */ /* 0x000fe20007810000 */
[----:B-1----:R-:W-:Y:S01]  /*4170*/  FADD.FTZ R53, R180, R3 ;  /* 0x00000003b4357221 */ /* 0x002fe20000010000 */
[----:B------:R-:W-:-:S02]  /*4180*/  F2FP.F16.F32.PACK_AB R180, R3, R180 ;  /* 0x000000b403b4723e */ /* 0x000fc400000000ff */
[----:B------:R-:W-:-:S03]  /*4190*/  FMNMX.FTZ R27, R56, R27, !PT ;  /* 0x0000001b381b7209 */ /* 0x000fc60007810000 */
[----:B------:R-:W1:Y:S01]  /*41a0*/  MUFU.EX2 R15, R124 ;  /* 0x0000007c000f7308 */ /* 0x000e620000000800 */
[----:B------:R-:W-:-:S04]  /*41b0*/  FMNMX.FTZ R27, R58, R27, !PT ;  /* 0x0000001b3a1b7209 */ /* 0x000fc80007810000 */
[----:B------:R-:W-:-:S03]  /*41c0*/  FMNMX.FTZ R29, R60, R27, !PT ;  /* 0x0000001b3c1d7209 */ /* 0x000fc60007810000 */
[----:B------:R-:W5:Y:S01]  /*41d0*/  MUFU.EX2 R178, R178 ;  /* 0x000000b200b27308 */ /* 0x000f620000000800 */
[----:B------:R-:W-:-:S04]  /*41e0*/  FMNMX.FTZ R29, R62, R29, !PT ;  /* 0x0000001d3e1d7209 */ /* 0x000fc80007810000 */
[----:B------:R-:W-:-:S03]  /*41f0*/  FMNMX.FTZ R29, R64, R29, !PT ;  /* 0x0000001d401d7209 */ /* 0x000fc60007810000 */
[----:B------:R2:W-:Y:S01]  /*4200*/  MUFU.EX2 R49, R20 ;  /* 0x0000001400317308 */ /* 0x0005e20000000800 */
[----:B------:R-:W-:-:S04]  /*4210*/  FMNMX.FTZ R29, R66, R29, !PT ;  /* 0x0000001d421d7209 */ /* 0x000fc80007810000 */
[----:B------:R-:W-:-:S03]  /*4220*/  FMNMX.FTZ R31, R68, R29, !PT ;  /* 0x0000001d441f7209 */ /* 0x000fc60007810000 */
[----:B------:R-:W5:Y:S01]  /*4230*/  MUFU.EX2 R21, R120 ;  /* 0x0000007800157308 */ /* 0x000f620000000800 */
[----:B------:R-:W-:Y:S01]  /*4240*/  FMNMX.FTZ R31, R70, R31, !PT ;  /* 0x0000001f461f7209 */ /* 0x000fe20007810000 */
[----:B--2---:R-:W-:Y:S01]  /*4250*/  FADD.FTZ R20, R182, R53 ;  /* 0x00000035b6147221 */ /* 0x004fe20000010000 */
[C---:B---3--:R-:W-:Y:S02]  /*4260*/  F2FP.F16.F32.PACK_AB R182, R13.reuse, R182 ;  /* 0x000000b60db6723e */ /* 0x048fe400000000ff */
[----:B------:R-:W-:Y:S01]  /*4270*/  FMNMX.FTZ R31, R82, R31, !PT ;  /* 0x0000001f521f7209 */ /* 0x000fe20007810000 */
[----:B------:R-:W-:Y:S02]  /*4280*/  FADD.FTZ R53, R13, R20 ;  /* 0x000000140d357221 */ /* 0x000fe40000010000 */
[----:B------:R-:W2:Y:S01]  /*4290*/  MUFU.EX2 R172, R172 ;  /* 0x000000ac00ac7308 */ /* 0x000ea20000000800 */
[----:B------:R-:W-:Y:S01]  /*42a0*/  FMNMX.FTZ R31, R78, R31, !PT ;  /* 0x0000001f4e1f7209 */ /* 0x000fe20007810000 */
[----:B----4-:R-:W-:Y:S01]  /*42b0*/  FADD.FTZ R20, R176, R53 ;  /* 0x00000035b0147221 */ /* 0x010fe20000010000 */
[----:B-1----:R-:W-:-:S02]  /*42c0*/  F2FP.F16.F32.PACK_AB R176, R15, R176 ;  /* 0x000000b00fb0723e */ /* 0x002fc400000000ff */
[----:B------:R-:W-:Y:S01]  /*42d0*/  FMNMX.FTZ R43, R76, R31, !PT ;  /* 0x0000001f4c2b7209 */ /* 0x000fe20007810000 */
[----:B------:R-:W-:Y:S02]  /*42e0*/  FADD.FTZ R53, R15, R20 ;  /* 0x000000140f357221 */ /* 0x000fe40000010000 */
[----:B------:R1:W-:Y:S01]  /*42f0*/  MUFU.EX2 R31, R102 ;  /* 0x00000066001f7308 */ /* 0x0003e20000000800 */
[----:B------:R-:W-:Y:S01]  /*4300*/  FMNMX.FTZ R43, R74, R43, !PT ;  /* 0x0000002b4a2b7209 */ /* 0x000fe20007810000 */
[----:B-----5:R-:W-:Y:S01]  /*4310*/  FADD.FTZ R20, R178, R53 ;  /* 0x00000035b2147221 */ /* 0x020fe20000010000 */
[C---:B------:R-:W-:Y:S02]  /*4320*/  F2FP.F16.F32.PACK_AB R178, R21.reuse, R178 ;  /* 0x000000b215b2723e */ /* 0x040fe400000000ff */
[----:B------:R-:W-:Y:S01]  /*4330*/  FMNMX.FTZ R43, R80, R43, !PT ;  /* 0x0000002b502b7209 */ /* 0x000fe20007810000 */
[----:B------:R-:W-:Y:S02]  /*4340*/  FADD.FTZ R55, R21, R20 ;  /* 0x0000001415377221 */ /* 0x000fe40000010000 */
[----:B------:R-:W3:Y:S01]  /*4350*/  MUFU.EX2 R25, R116 ;  /* 0x0000007400197308 */ /* 0x000ee20000000800 */
[----:B------:R-:W-:-:S02]  /*4360*/  FMNMX.FTZ R43, R72, R43, !PT ;  /* 0x0000002b482b7209 */ /* 0x000fc40007810000 */
[----:B-1----:R-:W-:Y:S01]  /*4370*/  FSEL R102, R33, -INF , !P4 ;  /* 0xff80000021667808 */ /* 0x002fe20006000000 */
[----:B------:R-:W-:Y:S01]  /*4380*/  FFMA.FTZ R33, R98, R9, -R45 ;  /* 0x0000000962217223 */ /* 0x000fe2000001082d */
[----:B------:R-:W-:Y:S02]  /*4390*/  FMNMX.FTZ R43, R100, R43, !PT ;  /* 0x0000002b642b7209 */ /* 0x000fe40007810000 */
[----:B------:R-:W-:Y:S01]  /*43a0*/  FSEL R98, R37, -INF , !P5 ;  /* 0xff80000025627808 */ /* 0x000fe20006800000 */
[----:B------:R-:W1:Y:S01]  /*43b0*/  MUFU.EX2 R174, R174 ;  /* 0x000000ae00ae7308 */ /* 0x000e620000000800 */
[----:B------:R-:W-:-:S04]  /*43c0*/  FMNMX.FTZ R43, R102, R43, !PT ;  /* 0x0000002b662b7209 */ /* 0x000fc80007810000 */
[----:B------:R-:W-:-:S03]  /*43d0*/  FMNMX.FTZ R43, R98, R43, !PT ;  /* 0x0000002b622b7209 */ /* 0x000fc60007810000 */
[----:B------:R-:W4:Y:S01]  /*43e0*/  MUFU.EX2 R27, R112 ;  /* 0x00000070001b7308 */ /* 0x000f220000000800 */
[----:B------:R-:W-:-:S05]  /*43f0*/  FMNMX.FTZ R43, R104, R43, !PT ;  /* 0x0000002b682b7209 */ /* 0x000fca0007810000 */
[----:B------:R-:W5:Y:S02]  /*4400*/  SHFL.BFLY PT, R94, R43, 0x2, 0x1f ;  /* 0x0c401f002b5e7f89 */ /* 0x000f6400000e0000 */
[----:B------:R-:W4:Y:S08]  /*4410*/  MUFU.EX2 R168, R168 ;  /* 0x000000a800a87308 */ /* 0x000f300000000800 */
[----:B------:R-:W4:Y:S08]  /*4420*/  MUFU.EX2 R29, R106 ;  /* 0x0000006a001d7308 */ /* 0x000f300000000800 */
[----:B------:R-:W-:Y:S01]  /*4430*/  MUFU.EX2 R170, R170 ;  /* 0x000000aa00aa7308 */ /* 0x000fe20000000800 */
[----:B-----5:R-:W-:-:S07]  /*4440*/  FMNMX.FTZ R94, R43, R94, !PT ;  /* 0x0000005e2b5e7209 */ /* 0x020fce0007810000 */
[----:B------:R5:W-:Y:S01]  /*4450*/  MUFU.EX2 R43, R24 ;  /* 0x00000018002b7308 */ /* 0x000be20000000800 */
[----:B------:R-:W2:Y:S07]  /*4460*/  SHFL.BFLY PT, R37, R94, 0x1, 0x1f ;  /* 0x0c201f005e257f89 */ /* 0x000eae00000e0000 */
[----:B------:R-:W-:Y:S08]  /*4470*/  MUFU.EX2 R164, R164 ;  /* 0x000000a400a47308 */ /* 0x000ff00000000800 */
[----:B------:R-:W-:Y:S08]  /*4480*/  MUFU.EX2 R33, R33 ;  /* 0x0000002100217308 */ /* 0x000ff00000000800 */
[----:B------:R-:W-:Y:S01]  /*4490*/  MUFU.EX2 R166, R166 ;  /* 0x000000a600a67308 */ /* 0x000fe20000000800 */
[----:B--2---:R-:W-:-:S04]  /*44a0*/  FMNMX.FTZ R8, R94, R37, !PT ;  /* 0x000000255e087209 */ /* 0x004fc80007810000 */
[C---:B------:R-:W-:Y:S01]  /*44b0*/  FSETP.NEU.FTZ.AND P3, PT, R8.reuse, -INF , PT ;  /* 0xff8000000800780b */ /* 0x040fe20003f7d000 */
[----:B-----5:R-:W-:Y:S02]  /*44c0*/  FMUL.FTZ R24, R8, R9 ;  /* 0x0000000908187220 */ /* 0x020fe40000410000 */
[----:B------:R-:W-:Y:S03]  /*44d0*/  MUFU.EX2 R35, R35 ;  /* 0x0000002300237308 */ /* 0x000fe60000000800 */
[----:B------:R-:W-:Y:S01]  /*44e0*/  FSEL R45, R24, RZ, P3 ;  /* 0x000000ff182d7208 */ /* 0x000fe20001800000 */
[----:B------:R-:W-:Y:S01]  /*44f0*/  FADD.FTZ R24, R172, R55 ;  /* 0x00000037ac187221 */ /* 0x000fe20000010000 */
[----:B---3--:R-:W-:-:S03]  /*4500*/  F2FP.F16.F32.PACK_AB R172, R25, R172 ;  /* 0x000000ac19ac723e */ /* 0x008fc600000000ff */
        /* <DEDUP_REMOVED lines=13> */
[----:B------:R-:W-:Y:S01]  /*45e0*/  FADD.FTZ R55, R25, R24 ;  /* 0x0000001819377221 */ /* 0x000fe20000010000 */
[-CC-:B------:R-:W-:Y:S01]  /*45f0*/  FFMA.FTZ R50, R50, R9.reuse, -R45.reuse ;  /* 0x0000000932327223 */ /* 0x180fe2000001082d */
[-C--:B------:R-:W-:Y:S01]  /*4600*/  FFMA.FTZ R52, R52, R9.reuse, -R45 ;  /* 0x0000000934347223 */ /* 0x080fe2000001082d */
[----:B------:R-:W2:Y:S01]  /*4610*/  MUFU.EX2 R30, R30 ;  /* 0x0000001e001e7308 */ /* 0x000ea20000000800 */
[----:B-1----:R-:W-:Y:S01]  /*4620*/  FADD.FTZ R24, R174, R55 ;  /* 0x00000037ae187221 */ /* 0x002fe20000010000 */
[-CC-:B------:R-:W-:Y:S01]  /*4630*/  FFMA.FTZ R54, R54, R9.reuse, -R45.reuse ;  /* 0x0000000936367223 */ /* 0x180fe2000001082d */
[-CC-:B------:R-:W-:Y:S01]  /*4640*/  FFMA.FTZ R56, R56, R9.reuse, -R45.reuse ;  /* 0x0000000938387223 */ /* 0x180fe2000001082d */
[-CC-:B------:R-:W-:Y:S01]  /*4650*/  FFMA.FTZ R58, R58, R9.reuse, -R45.reuse ;  /* 0x000000093a3a7223 */ /* 0x180fe2000001082d */
[----:B----4-:R-:W-:Y:S01]  /*4660*/  FADD.FTZ R55, R27, R24 ;  /* 0x000000181b377221 */ /* 0x010fe20000010000 */
        /* <DEDUP_REMOVED lines=9> */
[-C--:B------:R-:W-:Y:S01]  /*4700*/  FFMA.FTZ R82, R82, R9.reuse, -R45 ;  /* 0x0000000952527223 */ /* 0x080fe2000001082d */
[----:B------:R-:W3:Y:S01]  /*4710*/  MUFU.EX2 R183, R34 ;  /* 0x0000002200b77308 */ /* 0x000ee20000000800 */
[----:B--2---:R-:W-:Y:S01]  /*4720*/  FADD.FTZ R53, R41, R30 ;  /* 0x0000001e29357221 */ /* 0x004fe20000010000 */
[----:B------:R-:W-:Y:S01]  /*4730*/  FADD.FTZ R24, R170, R55 ;  /* 0x00000037aa187221 */ /* 0x000fe20000010000 */
[-CC-:B------:R-:W-:Y:S01]  /*4740*/  FFMA.FTZ R78, R78, R9.reuse, -R45.reuse ;  /* 0x000000094e4e7223 */ /* 0x180fe2000001082d */
[-CC-:B------:R-:W-:Y:S01]  /*4750*/  FFMA.FTZ R76, R76, R9.reuse, -R45.reuse ;  /* 0x000000094c4c7223 */ /* 0x180fe2000001082d */
[-CC-:B------:R-:W-:Y:S01]  /*4760*/  FFMA.FTZ R74, R74, R9.reuse, -R45.reuse ;  /* 0x000000094a4a7223 */ /* 0x180fe2000001082d */
[----:B------:R-:W-:Y:S01]  /*4770*/  FADD.FTZ R55, R31, R24 ;  /* 0x000000181f377221 */ /* 0x000fe20000010000 */
[-C--:B------:R-:W-:Y:S01]  /*4780*/  FFMA.FTZ R80, R80, R9.reuse, -R45 ;  /* 0x0000000950507223 */ /* 0x080fe2000001082d */
[----:B------:R-:W2:Y:S01]  /*4790*/  MUFU.EX2 R36, R36 ;  /* 0x0000002400247308 */ /* 0x000ea20000000800 */
[----:B-1----:R-:W-:Y:S01]  /*47a0*/  FADD.FTZ R20, R32, R53 ;  /* 0x0000003520147221 */ /* 0x002fe20000010000 */
[-CC-:B------:R-:W-:Y:S01]  /*47b0*/  FFMA.FTZ R72, R72, R9.reuse, -R45.reuse ;  /* 0x0000000948487223 */ /* 0x180fe2000001082d */
[-CC-:B------:R-:W-:Y:S01]  /*47c0*/  FFMA.FTZ R100, R100, R9.reuse, -R45.reuse ;  /* 0x0000000964647223 */ /* 0x180fe2000001082d */
[-CC-:B------:R-:W-:Y:S01]  /*47d0*/  FFMA.FTZ R102, R102, R9.reuse, -R45.reuse ;  /* 0x0000000966667223 */ /* 0x180fe2000001082d */
[-CC-:B------:R-:W-:Y:S01]  /*47e0*/  FFMA.FTZ R98, R98, R9.reuse, -R45.reuse ;  /* 0x0000000962627223 */ /* 0x180fe2000001082d */
[----:B------:R-:W-:Y:S01]  /*47f0*/  FFMA.FTZ R45, R104, R9, -R45 ;  /* 0x00000009682d7223 */ /* 0x000fe2000001082d */
[----:B------:R-:W-:Y:S01]  /*4800*/  F2FP.F16.F32.PACK_AB R174, R27, R174 ;  /* 0x000000ae1bae723e */ /* 0x000fe200000000ff */
[----:B------:R-:W1:Y:S01]  /*4810*/  MUFU.EX2 R177, R38 ;  /* 0x0000002600b17308 */ /* 0x000e620000000800 */
[----:B---3--:R-:W-:Y:S01]  /*4820*/  FADD.FTZ R53, R183, R20 ;  /* 0x00000014b7357221 */ /* 0x008fe20000010000 */
[----:B------:R-:W-:-:S02]  /*4830*/  F2FP.F16.F32.PACK_AB R168, R29, R168 ;  /* 0x000000a81da8723e */ /* 0x000fc400000000ff */
[----:B------:R-:W-:Y:S02]  /*4840*/  F2FP.F16.F32.PACK_AB R170, R31, R170 ;  /* 0x000000aa1faa723e */ /* 0x000fe400000000ff */
[----:B------:R-:W-:Y:S02]  /*4850*/  F2FP.F16.F32.PACK_AB R181, R30, R41 ;  /* 0x000000291eb5723e */ /* 0x000fe400000000ff */
[----:B------:R-:W3:Y:S01]  /*4860*/  MUFU.EX2 R40, R40 ;  /* 0x0000002800287308 */ /* 0x000ee20000000800 */
[----:B--2---:R-:W-:Y:S01]  /*4870*/  FADD.FTZ R20, R36, R53 ;  /* 0x0000003524147221 */ /* 0x004fe20000010000 */
[----:B------:R-:W-:-:S06]  /*4880*/  F2FP.F16.F32.PACK_AB R183, R183, R32 ;  /* 0x00000020b7b7723e */ /* 0x000fcc00000000ff */
[----:B------:R-:W2:Y:S01]  /*4890*/  MUFU.EX2 R179, R42 ;  /* 0x0000002a00b37308 */ /* 0x000ea20000000800 */
[C---:B-1----:R-:W-:Y:S01]  /*48a0*/  FADD.FTZ R53, R177.reuse, R20 ;  /* 0x00000014b1357221 */ /* 0x042fe20000010000 */
[----:B------:R-:W-:-:S06]  /*48b0*/  F2FP.F16.F32.PACK_AB R177, R177, R36 ;  /* 0x00000024b1b1723e */ /* 0x000fcc00000000ff */
        /* <DEDUP_REMOVED lines=8> */
[----:B---3--:R-:W-:Y:S01]  /*4940*/  FADD.FTZ R53, R173, R20 ;  /* 0x00000014ad357221 */ /* 0x008fe20000010000 */
[----:B------:R-:W-:Y:S01]  /*4950*/  FADD.FTZ R20, R164, R55 ;  /* 0x00000037a4147221 */ /* 0x000fe20000010000 */
[----:B------:R-:W-:Y:S02]  /*4960*/  F2FP.F16.F32.PACK_AB R164, R33, R164 ;  /* 0x000000a421a4723e */ /* 0x000fe400000000ff */
[----:B------:R-:W-:Y:S01]  /*4970*/  F2FP.F16.F32.PACK_AB R173, R173, R44 ;  /* 0x0000002cadad723e */ /* 0x000fe200000000ff */
[----:B------:R-:W-:Y:S02]  /*4980*/  FADD.FTZ R55, R33, R20 ;  /* 0x0000001421377221 */ /* 0x000fe40000010000 */
[----:B------:R-:W3:Y:S01]  /*4990*/  MUFU.EX2 R52, R52 ;  /* 0x0000003400347308 */ /* 0x000ee20000000800 */
[----:B--2---:R-:W-:Y:S01]  /*49a0*/  FADD.FTZ R4, R48, R53 ;  /* 0x0000003530047221 */ /* 0x004fe20000010000 */
[----:B------:R-:W-:Y:S01]  /*49b0*/  FADD.FTZ R20, R166, R55 ;  /* 0x00000037a6147221 */ /* 0x000fe20000010000 */
[----:B------:R-:W-:-:S03]  /*49c0*/  F2FP.F16.F32.PACK_AB R166, R35, R166 ;  /* 0x000000a623a6723e */ /* 0x000fc600000000ff */
[----:B------:R-:W-:Y:S02]  /*49d0*/  FADD.FTZ R55, R35, R20 ;  /* 0x0000001423377221 */ /* 0x000fe40000010000 */
[----:B------:R-:W2:Y:S01]  /*49e0*/  MUFU.EX2 R169, R54 ;  /* 0x0000003600a97308 */ /* 0x000ea20000000800 */
[C---:B-1----:R-:W-:Y:S01]  /*49f0*/  FADD.FTZ R53, R175.reuse, R4 ;  /* 0x00000004af357221 */ /* 0x042fe20000010000 */
[----:B------:R-:W-:Y:S01]  /*4a00*/  FADD.FTZ R20, R92, R55 ;  /* 0x000000375c147221 */ /* 0x000fe20000010000 */
[----:B------:R-:W-:-:S05]  /*4a10*/  F2FP.F16.F32.PACK_AB R175, R175, R48 ;  /* 0x00000030afaf723e */ /* 0x000fca00000000ff */
        /* <DEDUP_REMOVED lines=19> */
[----:B--2---:R-:W-:-:S07]  /*4b50*/  FADD.FTZ R20, R86, R55 ;  /* 0x0000003756147221 */ /* 0x004fce0000010000 */
[----:B------:R-:W2:Y:S01]  /*4b60*/  MUFU.EX2 R167, R66 ;  /* 0x0000004200a77308 */ /* 0x000ea20000000800 */
[----:B-1----:R-:W-:-:S07]  /*4b70*/  FADD.FTZ R4, R64, R3 ;  /* 0x0000000340047221 */ /* 0x002fce0000010000 */
[----:B------:R-:W1:Y:S01]  /*4b80*/  MUFU.EX2 R28, R28 ;  /* 0x0000001c001c7308 */ /* 0x000e620000000800 */
[C---:B---3--:R-:W-:Y:S01]  /*4b90*/  FADD.FTZ R13, R47.reuse, R20 ;  /* 0x000000142f0d7221 */ /* 0x048fe20000010000 */
[----:B------:R-:W-:-:S06]  /*4ba0*/  F2FP.F16.F32.PACK_AB R162, R47, R86 ;  /* 0x000000562fa2723e */ /* 0x000fcc00000000ff */
[----:B------:R-:W3:Y:S01]  /*4bb0*/  MUFU.EX2 R68, R68 ;  /* 0x0000004400447308 */ /* 0x000ee20000000800 */
[C---:B--2---:R-:W-:Y:S01]  /*4bc0*/  FADD.FTZ R3, R167.reuse, R4 ;  /* 0x00000004a7037221 */ /* 0x044fe20000010000 */
[----:B------:R-:W-:-:S06]  /*4bd0*/  F2FP.F16.F32.PACK_AB R167, R167, R64 ;  /* 0x00000040a7a7723e */ /* 0x000fcc00000000ff */
[----:B------:R-:W2:Y:S01]  /*4be0*/  MUFU.EX2 R161, R70 ;  /* 0x0000004600a17308 */ /* 0x000ea20000000800 */
[----:B-1----:R-:W-:Y:S01]  /*4bf0*/  FADD.FTZ R20, R28, R13 ;  /* 0x0000000d1c147221 */ /* 0x002fe20000010000 */
[----:B------:R-:W-:-:S03]  /*4c00*/  F2FP.F16.F32.PACK_AB R156, R43, R28 ;  /* 0x0000001c2b9c723e */ /* 0x000fc600000000ff */
[----:B------:R-:W-:-:S03]  /*4c10*/  FADD.FTZ R13, R43, R20 ;  /* 0x000000142b0d7221 */ /* 0x000fc60000010000 */
[----:B------:R-:W1:Y:S01]  /*4c20*/  MUFU.EX2 R12, R12 ;  /* 0x0000000c000c7308 */ /* 0x000e620000000800 */
[----:B---3--:R-:W-:-:S07]  /*4c30*/  FADD.FTZ R4, R68, R3 ;  /* 0x0000000344047221 */ /* 0x008fce0000010000 */
        /* <DEDUP_REMOVED lines=15> */
[----:B---3--:R-:W-:-:S07]  /*4d30*/  FADD.FTZ R4, R76, R3 ;  /* 0x000000034c047221 */ /* 0x008fce0000010000 */
[----:B------:R-:W3:Y:S01]  /*4d40*/  MUFU.EX2 R6, R6 ;  /* 0x0000000600067308 */ /* 0x000ee20000000800 */
[C---:B--2---:R-:W-:Y:S01]  /*4d50*/  FADD.FTZ R13, R14.reuse, R13 ;  /* 0x0000000d0e0d7221 */ /* 0x044fe20000010000 */
[----:B------:R-:W-:-:S06]  /*4d60*/  F2FP.F16.F32.PACK_AB R152, R14, R51 ;  /* 0x000000330e98723e */ /* 0x000fcc00000000ff */
[----:B------:R-:W2:Y:S01]  /*4d70*/  MUFU.EX2 R37, R26 ;  /* 0x0000001a00257308 */ /* 0x000ea20000000800 */
[C---:B-1----:R-:W-:Y:S01]  /*4d80*/  FADD.FTZ R3, R157.reuse, R4 ;  /* 0x000000049d037221 */ /* 0x042fe20000010000 */
[----:B------:R-:W-:-:S06]  /*4d90*/  F2FP.F16.F32.PACK_AB R157, R157, R76 ;  /* 0x0000004c9d9d723e */ /* 0x000fcc00000000ff */
[----:B------:R-:W1:Y:S01]  /*4da0*/  MUFU.EX2 R80, R80 ;  /* 0x0000005000507308 */ /* 0x000e620000000800 */
[----:B---3--:R-:W-:Y:S01]  /*4db0*/  FADD.FTZ R12, R6, R13 ;  /* 0x0000000d060c7221 */ /* 0x008fe20000010000 */
[----:B------:R-:W-:-:S04]  /*4dc0*/  VIADD R13, R5, UR42 ;  /* 0x0000002a050d7c36 */ /* 0x000fc80008000000 */
[----:B------:R-:W-:Y:S02]  /*4dd0*/  IMAD.IADD R10, R13, 0x1, R10 ;  /* 0x000000010d0a7824 */ /* 0x000fe400078e020a */
[----:B------:R-:W3:Y:S01]  /*4de0*/  MUFU.EX2 R159, R72 ;  /* 0x00000048009f7308 */ /* 0x000ee20000000800 */
[C---:B--2---:R-:W-:Y:S01]  /*4df0*/  F2FP.F16.F32.PACK_AB R154, R37.reuse, R6 ;  /* 0x00000006259a723e */ /* 0x044fe200000000ff */
[----:B------:R-:W-:-:S06]  /*4e00*/  FADD.FTZ R4, R37, R12 ;  /* 0x0000000c25047221 */ /* 0x000fcc0000010000 */
        /* <DEDUP_REMOVED lines=9> */
[----:B------:R-:W-:-:S03]  /*4ea0*/  F2FP.F16.F32.PACK_AB R153, R153, R100 ;  /* 0x000000649999723e */ /* 0x000fc600000000ff */
[----:B---3--:R-:W-:-:S04]  /*4eb0*/  FADD.FTZ R6, R98, R3 ;  /* 0x0000000362067221 */ /* 0x008fc80000010000 */
[C---:B--2---:R-:W-:Y:S01]  /*4ec0*/  FADD.FTZ R3, R45.reuse, R6 ;  /* 0x000000062d037221 */ /* 0x044fe20000010000 */
[----:B------:R-:W-:Y:S01]  /*4ed0*/  F2FP.F16.F32.PACK_AB R155, R45, R98 ;  /* 0x000000622d9b723e */ /* 0x000fe200000000ff */
[----:B------:R-:W-:Y:S01]  /*4ee0*/  VIADD R6, R88, 0xfffffffe ;  /* 0xfffffffe58067836 */ /* 0x000fe20000000000 */
        /* <DEDUP_REMOVED lines=11> */
.L_x_6415:
[----:B------:R-:W-:-:S13]  /*4fa0*/  ISETP.NE.AND P3, PT, R11, 0x1, PT ;  /* 0x000000010b00780c */ /* 0x000fda0003f65270 */
[----:B------:R-:W1:Y:S02]  /*4fb0*/  @P3 LDC.64 R14, c[0x0][0x9e8] ;  /* 0x00027a00ff0e3b82 */ /* 0x000e640000000a00 */
[----:B-1----:R-:W-:-:S05]  /*4fc0*/  @P3 IMAD.HI.U32 R14, R12, R14, RZ ;  /* 0x0000000e0c0e3227 */ /* 0x002fca00078e00ff */
[----:B------:R-:W-:-:S07]  /*4fd0*/  @P3 SHF.R.U32.HI R12, RZ, R15, R14 ;  /* 0x0000000fff0c3219 */ /* 0x000fce000001160e */
.L_x_6416:
[----:B------:R-:W-:-:S05]  /*4fe0*/  IMAD R11, R12, R11, R11 ;  /* 0x0000000b0c0b7224 */ /* 0x000fca00078e020b */
[----:B------:R-:W-:-:S07]  /*4ff0*/  VIMNMX R10, R10, R11, PT ;  /* 0x0000000b0a0a7248 */ /* 0x000fce0003fe0100 */
.L_x_6414:
[----:B------:R-:W-:Y:S02]  /*5000*/  SHF.R.S32.HI R11, RZ, 0x1f, R10 ;  /* 0x0000001fff0b7819 */ /* 0x000fe4000001140a */
[----:B------:R-:W-:Y:S02]  /*5010*/  CS2R R150, SRZ ;  /* 0x0000000000967805 */ /* 0x000fe4000001ff00 */
[----:B------:R-:W-:Y:S02]  /*5020*/  CS2R R148, SRZ ;  /* 0x0000000000947805 */ /* 0x000fe4000001ff00 */
[----:B------:R-:W-:Y:S02]  /*5030*/  CS2R R146, SRZ ;  /* 0x0000000000927805 */ /* 0x000fe4000001ff00 */
[----:B------:R-:W-:Y:S02]  /*5040*/  LEA.HI R11, R11, R10, RZ, 0x7 ;  /* 0x0000000a0b0b7211 */ /* 0x000fe400078f38ff */
[----:B------:R-:W-:-:S02]  /*5050*/  CS2R R144, SRZ ;  /* 0x0000000000907805 */ /* 0x000fc4000001ff00 */
[----:B------:R-:W-:Y:S02]  /*5060*/  CS2R R142, SRZ ;  /* 0x00000000008e7805 */ /* 0x000fe4000001ff00 */
[----:B------:R-:W-:Y:S02]  /*5070*/  CS2R R140, SRZ ;  /* 0x00000000008c7805 */ /* 0x000fe4000001ff00 */
[----:B------:R-:W-:Y:S02]  /*5080*/  SHF.R.S32.HI R11, RZ, 0x7, R11 ;  /* 0x00000007ff0b7819 */ /* 0x000fe4000001140b */
[----:B------:R-:W-:Y:S02]  /*5090*/  CS2R R138, SRZ ;  /* 0x00000000008a7805 */ /* 0x000fe4000001ff00 */
[----:B------:R-:W-:Y:S02]  /*50a0*/  CS2R R136, SRZ ;  /* 0x0000000000887805 */ /* 0x000fe4000001ff00 */
[----:B------:R-:W-:-:S02]  /*50b0*/  CS2R R134, SRZ ;  /* 0x0000000000867805 */ /* 0x000fc4000001ff00 */
[----:B------:R-:W-:Y:S02]  /*50c0*/  VIMNMX R11, R11, UR40, !PT ;  /* 0x000000280b0b7c48 */ /* 0x000fe4000ffe0100 */
[----:B------:R-:W-:Y:S02]  /*50d0*/  CS2R R132, SRZ ;  /* 0x0000000000847805 */ /* 0x000fe4000001ff00 */
[----:B------:R-:W-:Y:S02]  /*50e0*/  CS2R R130, SRZ ;  /* 0x0000000000827805 */ /* 0x000fe4000001ff00 */
[----:B------:R-:W-:Y:S02]  /*50f0*/  CS2R R128, SRZ ;  /* 0x0000000000807805 */ /* 0x000fe4000001ff00 */
[----:B------:R-:W-:Y:S02]  /*5100*/  ISETP.GE.AND P3, PT, R6, R11, PT ;  /* 0x0000000b0600720c */ /* 0x000fe40003f66270 */
        /* <DEDUP_REMOVED lines=20> */
[----:B------:R-:W-:Y:S06]  /*5250*/  @!P3 BRA `(.L_x_6417) ;  /* 0x000000380014b947 */ /* 0x000fec0003800000 */
[----:B------:R-:W-:Y:S01]  /*5260*/  IMAD.IADD R10, R0, 0x1, R5 ;  /* 0x00000001000a7824 */ /* 0x000fe200078e0205 */
[----:B------:R-:W-:Y:S01]  /*5270*/  ULDC UR56, c[0x0][0x9e4] ;  /* 0x0002790000387ab9 */ /* 0x000fe20000000800 */
[----:B------:R-:W-:Y:S01]  /*5280*/  IMAD.MOV.U32 R151, RZ, RZ, RZ ;  /* 0x000000ffff977224 */ /* 0x000fe200078e00ff */
[----:B------:R-:W-:Y:S01]  /*5290*/  ULDC UR58, c[0x0][0x288] ;  /* 0x0000a200003a7ab9 */ /* 0x000fe20000000800 */
[----:B------:R-:W-:Y:S01]  /*52a0*/  ULDC UR59, c[0x0][0x9d8] ;  /* 0x00027600003b7ab9 */ /* 0x000fe20000000800 */
[----:B------:R-:W-:-:S05]  /*52b0*/  ULDC UR57, c[0x0][0x9e0] ;  /* 0x0002780000397ab9 */ /* 0x000fca0000000800 */
.L_x_6434:
[----:B------:R-:W-:Y:S01]  /*52c0*/  UIADD3 UR61, UR37, 0x1, URZ ;  /* 0x00000001253d7890 */ /* 0x000fe2000fffe03f */
[----:B------:R-:W-:-:S03]  /*52d0*/  ISETP.NE.AND P4, PT, RZ, UR41, PT ;  /* 0x00000029ff007c0c */ /* 0x000fc6000bf85270 */
[----:B------:R-:W-:-:S04]  /*52e0*/  UISETP.NE.AND UP0, UPT, UR61, 0x2, UPT ;  /* 0x000000023d00788c */ /* 0x000fc8000bf05270 */
[----:B------:R-:W-:Y:S02]  /*52f0*/  USEL UR60, URZ, 0x1, UP0 ;  /* 0x000000013f3c7887 */ /* 0x000fe40008000000 */
[----:B------:R-:W-:Y:S02]  /*5300*/  USEL UR61, UR61, URZ, UP0 ;  /* 0x0000003f3d3d7287 */ /* 0x000fe40008000000 */
[----:B------:R-:W-:Y:S02]  /*5310*/  ULOP3.LUT UR60, UR36, UR60, URZ, 0x3c, !UPT ;  /* 0x0000003c243c7292 */ /* 0x000fe4000f8e3c3f */
[----:B------:R-:W-:Y:S10]  /*5320*/  @P4 BRA `(.L_x_6418) ;  /* 0x00000000002c4947 */ /* 0x000ff40003800000 */
[----:B------:R-:W-:Y:S05]  /*5330*/  @!P0 BRA `(.L_x_6419) ;  /* 0x0000000000048947 */ /* 0x000fea0003800000 */
[----:B------:R-:W-:Y:S01]  /*5340*/  BPT.TRAP 0x1 ;  /* 0x000000040000795c */ /* 0x000fe20000300000 */
.L_x_6419:
[----:B------:R-:W-:Y:S01]  /*5350*/  ULEA UR6, UR61, UR39, 0x3 ;  /* 0x000000273d067291 */ /* 0x000fe2000f8e183f */
[----:B------:R-:W-:-:S05]  /*5360*/  IMAD.U32 R9, RZ, RZ, UR60 ;  /* 0x0000003cff097e24 */ /* 0x000fca000f8e00ff */
[----:B------:R-:W-:-:S04]  /*5370*/  SHF.L.U32 R9, R9, 0x1f, RZ ;  /* 0x0000001f09097819 */ /* 0x000fc800000006ff */
[----:B------:R1:W2:Y:S01]  /*5380*/  SYNCS.PHASECHK.TRANS64.TRYWAIT P3, [UR6+0x28830], R9 ;  /* 0x02883009ff0075a7 */ /* 0x0002a20008060146 */
[----:B------:R-:W-:Y:S05]  /*5390*/  @!P0 BRA `(.L_x_6420) ;  /* 0x0000000000048947 */ /* 0x000fea0003800000 */
[----:B------:R-:W-:Y:S01]  /*53a0*/  BPT.TRAP 0x1 ;  /* 0x000000040000795c */ /* 0x000fe20000300000 */
.L_x_6420:
[----:B--2---:R-:W-:Y:S05]  /*53b0*/  @P3 BRA `(.L_x_6418) ;  /* 0x0000000000083947 */ /* 0x004fea0003800000 */
[----:B------:R-:W2:Y:S02]  /*53c0*/  SYNCS.PHASECHK.TRANS64.TRYWAIT P3, [UR6+0x28830], R9 ;  /* 0x02883009ff0075a7 */ /* 0x000ea40008060146 */
[----:B--2---:R-:W-:Y:S05]  /*53d0*/  @!P3 BRA `(.L_x_6421) ;  /* 0x000000e400ecb947 */ /* 0x004fea0003800000 */
.L_x_6418:
[----:B-12---:R-:W-:Y:S01]  /*53e0*/  VIADD R9, R17, 0x8 ;  /* 0x0000000811097836 */ /* 0x006fe20000000000 */
[----:B------:R-:W-:Y:S01]  /*53f0*/  ULEA UR34, UR61, UR49, 0xb ;  /* 0x000000313d227291 */ /* 0x000fe2000f8e583f */
[----:B------:R-:W-:Y:S01]  /*5400*/  UMOV UR35, 0x40000040 ;  /* 0x4000004000237882 */ /* 0x000fe20000000000 */
[----:B------:R-:W-:Y:S02]  /*5410*/  UMOV UR7, 0x40000040 ;  /* 0x4000004000077882 */ /* 0x000fe40000000000 */
[----:B------:R1:W-:Y:S01]  /*5420*/  BAR.SYNC.DEFER_BLOCKING R9, 0x100 ;  /* 0x000400090000751d */ /* 0x0003e20000010000 */
[----:B------:R-:W-:Y:S02]  /*5430*/  UIADD3 UR6, UR34, 0x2, URZ ;  /* 0x0000000222067890 */ /* 0x000fe4000fffe03f */
[----:B------:R-:W-:Y:S02]  /*5440*/  UIADD3 UR10, UR34, 0x4, URZ ;  /* 0x00000004220a7890 */ /* 0x000fe4000fffe03f */
[----:B------:R-:W-:Y:S01]  /*5450*/  UIADD3 UR14, UR34, 0x6, URZ ;  /* 0x00000006220e7890 */ /* 0x000fe2000fffe03f */
[----:B------:R-:W-:Y:S01]  /*5460*/  UMOV UR11, 0x40000040 ;  /* 0x40000040000b7882 */ /* 0x000fe20000000000 */
[----:B------:R-:W-:Y:S01]  /*5470*/  UMOV UR15, 0x40000040 ;  /* 0x40000040000f7882 */ /* 0x000fe20000000000 */
[----:B------:R-:W-:Y:S01]  /*5480*/  UIADD3 UR18, UR34, 0x400, URZ ;  /* 0x0000040022127890 */ /* 0x000fe2000fffe03f */
[----:B------:R-:W-:Y:S01]  /*5490*/  UMOV UR19, 0x40000040 ;  /* 0x4000004000137882 */ /* 0x000fe20000000000 */
[----:B------:R-:W-:Y:S01]  /*54a0*/  UIADD3 UR22, UR34, 0x402, URZ ;  /* 0x0000040222167890 */ /* 0x000fe2000fffe03f */
[----:B------:R-:W-:Y:S01]  /*54b0*/  UMOV UR23, 0x40000040 ;  /* 0x4000004000177882 */ /* 0x000fe20000000000 */
[----:B------:R-:W-:Y:S01]  /*54c0*/  UIADD3 UR26, UR34, 0x404, URZ ;  /* 0x00000404221a7890 */ /* 0x000fe2000fffe03f */
[----:B------:R-:W-:Y:S01]  /*54d0*/  UMOV UR27, 0x40000040 ;  /* 0x40000040001b7882 */ /* 0x000fe20000000000 */
[----:B------:R-:W-:Y:S01]  /*54e0*/  UIADD3 UR30, UR34, 0x406, URZ ;  /* 0x00000406221e7890 */ /* 0x000fe2000fffe03f */
[----:B------:R-:W-:Y:S01]  /*54f0*/  UMOV UR31, 0x40000040 ;  /* 0x40000040001f7882 */ /* 0x000fe20000000000 */
[----:B------:R-:W-:-:S06]  /*5500*/  WARPGROUP.ARRIVE ;  /* 0x00000000000079c5 */ /* 0x000fcc0000000000 */
[----:B------:R-:W-:Y:S03]  /*5510*/  HGMMA.64x128x16.F32 R24, gdesc[UR32], RZ, !UPT, gsb0 ;  /* 0x01e00000201879f0 */ /* 0x000fe6000c0008ff */
        /* <DEDUP_REMOVED lines=22> */
[----:B-1----:R-:W-:Y:S05]  /*5680*/  @P4 BRA `(.L_x_6422) ;  /* 0x00000000002c4947 */ /* 0x002fea0003800000 */
[----:B------:R-:W-:Y:S05]  /*5690*/  @!P0 BRA `(.L_x_6423) ;  /* 0x0000000000048947 */ /* 0x000fea0003800000 */
[----:B------:R-:W-:Y:S01]  /*56a0*/  BPT.TRAP 0x1 ;  /* 0x000000040000795c */ /* 0x000fe20000300000 */
.L_x_6423:
[----:B------:R-:W-:Y:S01]  /*56b0*/  ULEA UR6, UR37, UR39, 0x3 ;  /* 0x0000002725067291 */ /* 0x000fe2000f8e183f */
[----:B------:R-:W-:-:S05]  /*56c0*/  IMAD.U32 R9, RZ, RZ, UR36 ;  /* 0x00000024ff097e24 */ /* 0x000fca000f8e00ff */
[----:B------:R-:W-:-:S04]  /*56d0*/  SHF.L.U32 R9, R9, 0x1f, RZ ;  /* 0x0000001f09097819 */ /* 0x000fc800000006ff */
[----:B------:R1:W2:Y:S01]  /*56e0*/  SYNCS.PHASECHK.TRANS64.TRYWAIT P3, [UR6+0x28850], R9 ;  /* 0x02885009ff0075a7 */ /* 0x0002a20008060146 */
[----:B------:R-:W-:Y:S05]  /*56f0*/  @!P0 BRA `(.L_x_6424) ;  /* 0x0000000000048947 */ /* 0x000fea0003800000 */
[----:B------:R-:W-:Y:S01]  /*5700*/  BPT.TRAP 0x1 ;  /* 0x000000040000795c */ /* 0x000fe20000300000 */
.L_x_6424:
[----:B--2---:R-:W-:Y:S05]  /*5710*/  @P3 BRA `(.L_x_6422) ;  /* 0x0000000000083947 */ /* 0x004fea0003800000 */
[----:B------:R-:W2:Y:S02]  /*5720*/  SYNCS.PHASECHK.TRANS64.TRYWAIT P3, [UR6+0x28850], R9 ;  /* 0x02885009ff0075a7 */ /* 0x000ea40008060146 */
[----:B--2---:R-:W-:Y:S05]  /*5730*/  @!P3 BRA `(.L_x_6425) ;  /* 0x000000e4002cb947 */ /* 0x004fea0003800000 */
.L_x_6422:
        /* <DEDUP_REMOVED lines=9> */
[----:B--2---:R-:W-:Y:S01]  /*57d0*/  FMUL.FTZ R12, R26, UR59 ;  /* 0x0000003b1a0c7c20 */ /* 0x004fe20008410000 */
[----:B------:R-:W-:Y:S01]  /*57e0*/  FMUL.FTZ R13, R27, UR59 ;  /* 0x0000003b1b0d7c20 */ /* 0x000fe20008410000 */
[----:B------:R-:W-:Y:S01]  /*57f0*/  FMUL.FTZ R21, R34, UR59 ;  /* 0x0000003b22157c20 */ /* 0x000fe20008410000 */
[----:B------:R-:W-:Y:S01]  /*5800*/  ULOP3.LUT UR6, UR6, 0x4000000, URZ, 0xfc, !UPT ;  /* 0x0400000006067892 */ /* 0x000fe2000f8efc3f */
[----:B------:R-:W-:Y:S01]  /*5810*/  FMUL.FTZ R20, R35, UR59 ;  /* 0x0000003b23147c20 */ /* 0x000fe20008410000 */
[----:B-1----:R-:W-:Y:S01]  /*5820*/  FMUL.FTZ R9, R24, UR59 ;  /* 0x0000003b18097c20 */ /* 0x002fe20008410000 */
[----:B------:R-:W-:Y:S01]  /*5830*/  FMUL.FTZ R15, R31, UR59 ;  /* 0x0000003b1f0f7c20 */ /* 0x000fe20008410000 */
[----:B------:R-:W-:Y:S01]  /*5840*/  ULEA UR10, UR37, UR6, 0xb ;  /* 0x00000006250a7291 */ /* 0x000fe2000f8e583f */
        /* <DEDUP_REMOVED lines=10> */
[----:B------:R-:W-:Y:S01]  /*58f0*/  FMUL.FTZ R37, R59, UR59 ;  /* 0x0000003b3b257c20 */ /* 0x000fe20008410000 */
[----:B------:R-:W-:Y:S01]  /*5900*/  UMOV UR7, 0x40000040 ;  /* 0x4000004000077882 */ /* 0x000fe20000000000 */
        /* <DEDUP_REMOVED lines=17> */
[----:B------:R-:W1:Y:S08]  /*5a20*/  MUFU.TANH R9, R9 ;  /* 0x0000000900097308 */ /* 0x000e700000002400 */
[----:B------:R-:W2:Y:S08]  /*5a30*/  MUFU.TANH R12, R12 ;  /* 0x0000000c000c7308 */ /* 0x000eb00000002400 */
[----:B------:R-:W3:Y:S08]  /*5a40*/  MUFU.TANH R13, R13 ;  /* 0x0000000d000d7308 */ /* 0x000ef00000002400 */
        /* <DEDUP_REMOVED lines=14> */
[----:B------:R-:W-:-:S05]  /*5b30*/  WARPGROUP.ARRIVE ;  /* 0x00000000000079c5 */ /* 0x000fca0000000000 */
[----:B------:R-:W1:Y:S01]  /*5b40*/  MUFU.TANH R54, R54 ;  /* 0x0000003600367308 */ /* 0x000e620000002400 */
[----:B------:R-:W-:Y:S01]  /*5b50*/  HGMMA.64x128x16.F32 R88, R176, gdesc[UR4].tnspB, R88, gsb0 ;  /* 0x41e00004b0587df0 */ /* 0x000fe20008000858 */
[----:B------:R-:W-:Y:S01]  /*5b60*/  UIADD3 UR6, UR10, 0x100, URZ ;  /* 0x000001000a067890 */ /* 0x000fe2000fffe03f */
[----:B------:R-:W-:-:S05]  /*5b70*/  UMOV UR7, 0x40000040 ;  /* 0x4000004000077882 */ /* 0x000fca0000000000 */
        /* <DEDUP_REMOVED lines=26> */
[----:B------:R-:W-:Y:S01]  /*5d20*/  WARPGROUP.ARRIVE ;  /* 0x00000000000079c5 */ /* 0x000fe20000000000 */
[----:B------:R-:W-:Y:S01]  /*5d30*/  FMUL.FTZ R169, R48, UR59 ;  /* 0x0000003b30a97c20 */ /* 0x000fe20008410000 */
[----:B------:R-:W-:Y:S01]  /*5d40*/  FMUL.FTZ R48, R83, UR59 ;  /* 0x0000003b53307c20 */ /* 0x000fe20008410000 */
[----:B------:R-:W-:Y:S02]  /*5d50*/  IMAD.SHL.U32 R83, R6, 0x80, RZ ;  /* 0x0000008006537824 */ /* 0x000fe400078e00ff */
[----:B------:R-:W-:Y:S01]  /*5d60*/  FMUL.FTZ R168, R33, UR59 ;  /* 0x0000003b21a87c20 */ /* 0x000fe20008410000 */
[----:B------:R-:W-:Y:S01]  /*5d70*/  FMUL.FTZ R33, R46, UR59 ;  /* 0x0000003b2e217c20 */ /* 0x000fe20008410000 */
[----:B------:R-:W-:Y:S01]  /*5d80*/  HGMMA.64x128x16.F32 R88, R164, gdesc[UR4].tnspB, R88, gsb0 ;  /* 0x41e00004a4587df0 */ /* 0x000fe20008000858 */
[----:B------:R-:W-:Y:S01]  /*5d90*/  UIADD3 UR6, UR10, 0x280, URZ ;  /* 0x000002800a067890 */ /* 0x000fe2000fffe03f */
[----:B------:R-:W-:Y:S01]  /*5da0*/  IADD3 R60, -R83, 0x1, RZ ;  /* 0x00000001533c7810 */ /* 0x000fe20007ffe1ff */
[----:B------:R-:W-:Y:S01]  /*5db0*/  UMOV UR7, 0x40000040 ;  /* 0x4000004000077882 */ /* 0x000fe20000000000 */
        /* <DEDUP_REMOVED lines=10> */
[----:B------:R1:W1:Y:S01]  /*5e60*/  MUFU.TANH R79, R84 ;  /* 0x00000054004f7308 */ /* 0x0002620000002400 */
[----:B------:R-:W-:-:S02]  /*5e70*/  WARPGROUP.DEPBAR.LE gsb0, 0x0 ;  /* 0x00008000000079c5 */ /* 0x000fc40000010000 */
[----:B------:R-:W-:Y:S01]  /*5e80*/  WARPGROUP.ARRIVE ;  /* 0x00000000000079c5 */ /* 0x000fe20000000000 */
[----:B------:R-:W-:Y:S01]  /*5e90*/  FMUL.FTZ R166, R29, UR59 ;  /* 0x0000003b1da67c20 */ /* 0x000fe20008410000 */
[----:B------:R-:W-:Y:S01]  /*5ea0*/  FMUL.FTZ R29, R55, UR59 ;  /* 0x0000003b371d7c20 */ /* 0x000fe20008410000 */
[----:B------:R-:W-:Y:S01]  /*5eb0*/  FMUL.FTZ R55, R57, UR59 ;  /* 0x0000003b39377c20 */ /* 0x000fe20008410000 */
[----:B------:R-:W-:Y:S01]  /*5ec0*/  FMUL.FTZ R57, R61, UR59 ;  /* 0x0000003b3d397c20 */ /* 0x000fe20008410000 */
[----:B------:R-:W-:Y:S01]  /*5ed0*/  FMUL.FTZ R165, R28, UR59 ;  /* 0x0000003b1ca57c20 */ /* 0x000fe20008410000 */
[----:B------:R-:W-:Y:S01]  /*5ee0*/  HGMMA.64x128x16.F32 R88, R160, gdesc[UR4].tnspB, R88, gsb0 ;  /* 0x41e00004a0587df0 */ /* 0x000fe20008000858 */
[----:B------:R-:W-:Y:S01]  /*5ef0*/  UIADD3 UR6, UR10, 0x300, URZ ;  /* 0x000003000a067890 */ /* 0x000fe2000fffe03f */
[----:B------:R-:W5:Y:S01]  /*5f00*/  LDC R61, c[0x0][0x2e0] ;  /* 0x0000b800ff3d7b82 */ /* 0x000f620000000800 */
[----:B------:R-:W-:Y:S01]  /*5f10*/  UMOV UR7, 0x40000040 ;  /* 0x4000004000077882 */ /* 0x000fe20000000000 */
[----:B------:R-:W-:Y:S01]  /*5f20*/  FMUL.FTZ R28, R51, UR59 ;  /* 0x0000003b331c7c20 */ /* 0x000fe20008410000 */
[----:B------:R-:W-:-:S02]  /*5f30*/  IMAD.U32 R51, RZ, RZ, UR61 ;  /* 0x0000003dff337e24 */ /* 0x000fc4000f8e00ff */
[----:B------:R-:W-:Y:S01]  /*5f40*/  FMUL.FTZ R167, R32, UR59 ;  /* 0x0000003b20a77c20 */ /* 0x000fe20008410000 */
[----:B------:R-:W-:Y:S01]  /*5f50*/  FMUL.FTZ R164, R25, UR59 ;  /* 0x0000003b19a47c20 */ /* 0x000fe20008410000 */
[----:B------:R-:W-:Y:S01]  /*5f60*/  FMUL.FTZ R32, R42, UR59 ;  /* 0x0000003b2a207c20 */ /* 0x000fe20008410000 */
[----:B------:R-:W-:Y:S01]  /*5f70*/  FMUL.FTZ R25, R43, UR59 ;  /* 0x0000003b2b197c20 */ /* 0x000fe20008410000 */
[----:B------:R-:W-:Y:S01]  /*5f80*/  @!P1 LEA R51, R51, UR39, 0x3 ;  /* 0x0000002733339c11 */ /* 0x000fe2000f8e18ff */
[----:B------:R-:W-:Y:S01]  /*5f90*/  FMUL.FTZ R42, R66, UR59 ;  /* 0x0000003b422a7c20 */ /* 0x000fe20008410000 */
[----:B------:R-:W-:Y:S01]  /*5fa0*/  FMUL.FTZ R43, R70, UR59 ;  /* 0x0000003b462b7c20 */ /* 0x000fe20008410000 */
[----:B------:R-:W-:Y:S01]  /*5fb0*/  FMUL.FTZ R66, R72, UR59 ;  /* 0x0000003b48427c20 */ /* 0x000fe20008410000 */
[----:B------:R-:W1:Y:S01]  /*5fc0*/  MUFU.TANH R164, R164 ;  /* 0x000000a400a47308 */ /* 0x000e620000002400 */
[----:B------:R-:W-:-:S05]  /*5fd0*/  @!P1 VIADD R51, R51, 0x28840 ;  /* 0x0002884033339836 */ /* 0x000fca0000000000 */
[----:B------:R-:W-:Y:S02]  /*5fe0*/  @!P1 PRMT R51, RZ, 0x654, R51 ;  /* 0x00000654ff339816 */ /* 0x000fe40000000033 */
[----:B------:R-:W1:Y:S01]  /*5ff0*/  MUFU.TANH R165, R165 ;  /* 0x000000a500a57308 */ /* 0x000e620000002400 */
[----:B-----5:R-:W-:Y:S01]  /*6000*/  IMAD R61, R61, UR45, R60 ;  /* 0x0000002d3d3d7c24 */ /* 0x020fe2000f8e023c */
[----:B------:R-:W-:-:S06]  /*6010*/  IADD3 R60, -R17, 0xb, RZ ;  /* 0x0000000b113c7810 */ /* 0x000fcc0007ffe1ff */
[----:B------:R-:W1:Y:S01]  /*6020*/  MUFU.TANH R166, R166 ;  /* 0x000000a600a67308 */ /* 0x000e620000002400 */
[----:B------:R-:W-:-:S04]  /*6030*/  VIADD R61, R61, -UR58 ;  /* 0x8000003a3d3d7c36 */ /* 0x000fc80008000000 */
[----:B------:R-:W-:-:S03]  /*6040*/  IMAD R61, R16, -0x2, R61 ;  /* 0xfffffffe103d7824 */ /* 0x000fc600078e023d */
        /* <DEDUP_REMOVED lines=19> */
[----:B------:R-:W-:Y:S01]  /*6180*/  FMUL.FTZ R41, R71, UR59 ;  /* 0x0000003b47297c20 */ /* 0x000fe20008410000 */
[----:B------:R-:W-:Y:S01]  /*6190*/  UMOV UR7, 0x40000040 ;  /* 0x4000004000077882 */ /* 0x000fe20000000000 */
        /* <DEDUP_REMOVED lines=12> */
[----:B------:R-:W-:-:S02]  /*6260*/  WARPGROUP.DEPBAR.LE gsb0, 0x0 ;  /* 0x00008000000079c5 */ /* 0x000fc40000010000 */
[----:B------:R-:W-:-:S06]  /*6270*/  WARPGROUP.ARRIVE ;  /* 0x00000000000079c5 */ /* 0x000fcc0000000000 */
[----:B------:R-:W-:Y:S03]  /*6280*/  HGMMA.64x128x16.F32 R88, R152, gdesc[UR4].tnspB, R88, gsb0 ;  /* 0x41e0000498587df0 */ /* 0x000fe60008000858 */
[----:B------:R-:W-:Y:S02]  /*6290*/  WARPGROUP.DEPBAR.LE gsb0, 0x0 ;  /* 0x00008000000079c5 */ /* 0x000fe40000010000 */
[----:B------:R1:W-:Y:S06]  /*62a0*/  BAR.ARV R60, 0x100 ;  /* 0x0004003c0000751d */ /* 0x0003ec0000002000 */
[----:B------:R5:W-:Y:S01]  /*62b0*/  @!P1 SYNCS.ARRIVE.TRANS64.RED.A1T0 RZ, [R51+URZ], RZ ;  /* 0x000000ff33ff99a7 */ /* 0x000be2000810043f */
[----:B------:R-:W-:-:S04]  /*62c0*/  VIADD R153, R61, UR52 ;  /* 0x000000343d997c36 */ /* 0x000fc80008000000 */
[----:B------:R-:W-:Y:S02]  /*62d0*/  IMAD.IADD R67, R0, 0x1, R153 ;  /* 0x0000000100437824 */ /* 0x000fe400078e0299 */
[----:B-----5:R-:W-:Y:S01]  /*62e0*/  FMUL.FTZ R51, R87, UR59 ;  /* 0x0000003b57337c20 */ /* 0x020fe20008410000 */
[----:B------:R-:W-:-:S04]  /*62f0*/  VIADD R87, R61, UR57 ;  /* 0x000000393d577c36 */ /* 0x000fc80008000000 */
[----:B------:R-:W-:Y:S01]  /*6300*/  IMAD.IADD R65, R0, 0x1, R87 ;  /* 0x0000000100417824 */ /* 0x000fe200078e0257 */
        /* <DEDUP_REMOVED lines=13> */
.L_x_6428:
[----:B------:R-:W-:-:S05]  /*63e0*/  IMAD.U32 R68, RZ, RZ, UR56 ;  /* 0x00000038ff447e24 */ /* 0x000fca000f8e00ff */
[----:B------:R-:W-:-:S13]  /*63f0*/  ISETP.NE.AND P3, PT, R68, 0x1, PT ;  /* 0x000000014400780c */ /* 0x000fda0003f65270 */
[----:B-1----:R-:W1:Y:S01]  /*6400*/  @P3 LDC.64 R60, c[0x0][0x9e8] ;  /* 0x00027a00ff3c3b82 */ /* 0x002e620000000a00 */
[----:B------:R-:W-:-:S04]  /*6410*/  @P3 IMAD.IADD R69, R0, 0x1, R5 ;  /* 0x0000000100453824 */ /* 0x000fc800078e0205 */
[----:B-1----:R-:W-:-:S04]  /*6420*/  @P3 IMAD.HI.U32 R64, R69, R60, RZ ;  /* 0x0000003c45403227 */ /* 0x002fc800078e00ff */
[----:B------:R-:W-:Y:S01]  /*6430*/  IMAD.MOV.U32 R60, RZ, RZ, R10 ;  /* 0x000000ffff3c7224 */ /* 0x000fe200078e000a */
[----:B------:R-:W-:-:S07]  /*6440*/  @P3 SHF.R.U32.HI R60, RZ, R61, R64 ;  /* 0x0000003dff3c3219 */ /* 0x000fce0000011640 */
.L_x_6429:
[----:B------:R-:W-:Y:S05]  /*6450*/  BSYNC B0 ;  /* 0x0000000000007941 */ /* 0x000fea0003800000 */
.L_x_6427:
[----:B------:R-:W-:-:S04]  /*6460*/  IMAD R61, R60, R68, -R83 ;  /* 0x000000443c3d7224 */ /* 0x000fc800078e0a53 */
[----:B------:R-:W-:-:S05]  /*6470*/  IMAD R60, R16, -0x2, R61 ;  /* 0xfffffffe103c7824 */ /* 0x000fca00078e023d */
[----:B------:R-:W-:Y:S02]  /*6480*/  VIADDMNMX R65, R60, R68, R65, PT ;  /* 0x000000443c417246 */ /* 0x000fe40003800141 */
[----:B------:R-:W-:-:S07]  /*6490*/  VIMNMX R67, R67, R60, !PT ;  /* 0x0000003c43437248 */ /* 0x000fce0007fe0100 */
.L_x_6426:
[----:B------:R-:W-:-:S04]  /*64a0*/  ISETP.GT.AND P3, PT, R6, -0x1, PT ;  /* 0xffffffff0600780c */ /* 0x000fc80003f64270 */
[C---:B------:R-:W-:Y:S02]  /*64b0*/  ISETP.GT.AND P5, PT, R67.reuse, RZ, P3 ;  /* 0x000000ff4300720c */ /* 0x040fe40001fa4270 */
[----:B------:R-:W-:Y:S02]  /*64c0*/  ISETP.GT.AND P6, PT, R67, 0x1, P3 ;  /* 0x000000014300780c */ /* 0x000fe40001fc4270 */
[C---:B------:R-:W-:Y:S02]  /*64d0*/  ISETP.LT.OR P5, PT, R65.reuse, 0x1, P5 ;  /* 0x000000014100780c */ /* 0x040fe40002fa1670 */
[----:B------:R-:W-:Y:S02]  /*64e0*/  ISETP.LT.OR P6, PT, R65, 0x2, P6 ;  /* 0x000000024100780c */ /* 0x000fe400037c1670 */
[----:B-1----:R-:W-:Y:S02]  /*64f0*/  FSEL R182, R9, -INF , !P5 ;  /* 0xff80000009b67808 */ /* 0x002fe40006800000 */
        /* <DEDUP_REMOVED lines=44> */
[----:B------:R-:W-:Y:S01]  /*67c0*/  FSEL R84, R53, -INF , !P5 ;  /* 0xff80000035547808 */ /* 0x000fe20006800000 */
[----:B------:R-:W-:Y:S01]  /*67d0*/  IMAD.IADD R53, R2, 0x1, R87 ;  /* 0x0000000102357824 */ /* 0x000fe200078e0257 */
[----:B------:R-:W-:Y:S02]  /*67e0*/  FSEL R82, R54, -INF , !P6 ;  /* 0xff80000036527808 */ /* 0x000fe40007000000 */
[C---:B------:R-:W-:Y:S02]  /*67f0*/  ISETP.GT.AND P4, PT, R67.reuse, 0x41, P3 ;  /* 0x000000414300780c */ /* 0x040fe40001f84270 */
[C---:B------:R-:W-:Y:S02]  /*6800*/  ISETP.GT.AND P5, PT, R67.reuse, 0x48, P3 ;  /* 0x000000484300780c */ /* 0x040fe40001fa4270 */
[----:B------:R-:W-:-:S02]  /*6810*/  ISETP.GT.AND P6, PT, R67, 0x49, P3 ;  /* 0x000000494300780c */ /* 0x000fc40001fc4270 */
[C---:B------:R-:W-:Y:S02]  /*6820*/  ISETP.LT.OR P4, PT, R65.reuse, 0x42, P4 ;  /* 0x000000424100780c */ /* 0x040fe40002781670 */
[C---:B------:R-:W-:Y:S02]  /*6830*/  ISETP.LT.OR P5, PT, R65.reuse, 0x49, P5 ;  /* 0x000000494100780c */ /* 0x040fe40002fa1670 */
[----:B------:R-:W-:Y:S02]  /*6840*/  ISETP.LT.OR P6, PT, R65, 0x4a, P6 ;  /* 0x0000004a4100780c */ /* 0x000fe400037c1670 */
[----:B------:R-:W-:Y:S01]  /*6850*/  FSEL R80, R55, -INF , !P4 ;  /* 0xff80000037507808 */ /* 0x000fe20006000000 */
[----:B------:R-:W-:Y:S01]  /*6860*/  IMAD.IADD R55, R2, 0x1, R153 ;  /* 0x0000000102377824 */ /* 0x000fe200078e0299 */
        /* <DEDUP_REMOVED lines=51> */
.L_x_6432:
[----:B------:R-:W-:-:S05]  /*6ba0*/  IMAD.U32 R158, RZ, RZ, UR56 ;  /* 0x00000038ff9e7e24 */ /* 0x000fca000f8e00ff */
[----:B------:R-:W-:-:S13]  /*6bb0*/  ISETP.NE.AND P4, PT, R158, 0x1, PT ;  /* 0x000000019e00780c */ /* 0x000fda0003f85270 */
[----:B------:R-:W1:Y:S02]  /*6bc0*/  @P4 LDC.64 R34, c[0x0][0x9e8] ;  /* 0x00027a00ff224b82 */ /* 0x000e640000000a00 */
[----:B-1----:R-:W-:-:S05]  /*6bd0*/  @P4 IMAD.HI.U32 R34, R9, R34, RZ ;  /* 0x0000002209224227 */ /* 0x002fca00078e00ff */
[----:B------:R-:W-:-:S07]  /*6be0*/  @P4 SHF.R.U32.HI R9, RZ, R35, R34 ;  /* 0x00000023ff094219 */ /* 0x000fce0000011622 */
.L_x_6433:
[----:B------:R-:W-:Y:S05]  /*6bf0*/  BSYNC B0 ;  /* 0x0000000000007941 */ /* 0x000fea0003800000 */
.L_x_6431:
[----:B------:R-:W-:-:S04]  /*6c00*/  IMAD R9, R9, R158, -R83 ;  /* 0x0000009e09097224 */ /* 0x000fc800078e0a53 */
[----:B------:R-:W-:-:S05]  /*6c10*/  IMAD R34, R16, -0x2, R9 ;  /* 0xfffffffe10227824 */ /* 0x000fca00078e0209 */
[----:B------:R-:W-:Y:S02]  /*6c20*/  VIADDMNMX R53, R34, R158, R53, PT ;  /* 0x0000009e22357246 */ /* 0x000fe40003800135 */
[----:B------:R-:W-:-:S07]  /*6c30*/  VIMNMX R55, R55, R34, !PT ;  /* 0x0000002237377248 */ /* 0x000fce0007fe0100 */
.L_x_6430:
[----:B------:R-:W-:Y:S01]  /*6c40*/  FMNMX.FTZ R9, R182, R7, !PT ;  /* 0x00000007b6097209 */ /* 0x000fe20007810000 */
[----:B------:R-:W-:Y:S01]  /*6c50*/  UMOV UR36, UR60 ;  /* 0x0000003c00247c82 */ /* 0x000fe20008000000 */
[----:B------:R-:W-:Y:S02]  /*6c60*/  ISETP.GT.AND P5, PT, R55, 0x8, P3 ;  /* 0x000000083700780c */ /* 0x000fe40001fa4270 */
[----:B------:R-:W-:Y:S02]  /*6c70*/  FMNMX.FTZ R9, R180, R9, !PT ;  /* 0x00000009b4097209 */ /* 0x000fe40007810000 */
[----:B------:R-:W-:Y:S02]  /*6c80*/  ISETP.LT.OR P5, PT, R53, 0x9, P5 ;  /* 0x000000093500780c */ /* 0x000fe40002fa1670 */
[----:B------:R-:W-:Y:S02]  /*6c90*/  FMNMX.FTZ R9, R174, R9, !PT ;  /* 0x00000009ae097209 */ /* 0x000fe40007810000 */
[----:B------:R-:W-:-:S02]  /*6ca0*/  FSEL R158, R14, -INF , !P5 ;  /* 0xff8000000e9e7808 */ /* 0x000fc40006800000 */
[----:B------:R-:W-:Y:S02]  /*6cb0*/  FMNMX.FTZ R9, R196, R9, !PT ;  /* 0x00000009c4097209 */ /* 0x000fe40007810000 */
[C---:B------:R-:W-:Y:S02]  /*6cc0*/  ISETP.GT.AND P5, PT, R55.reuse, 0x11, P3 ;  /* 0x000000113700780c */ /* 0x040fe40001fa4270 */
[----:B------:R-:W-:Y:S02]  /*6cd0*/  FMNMX.FTZ R9, R176, R9, !PT ;  /* 0x00000009b0097209 */ /* 0x000fe40007810000 */
[----:B------:R-:W-:Y:S02]  /*6ce0*/  ISETP.GT.AND P4, PT, R55, 0x9, P3 ;  /* 0x000000093700780c */ /* 0x000fe40001f84270 */
[----:B------:R-:W-:Y:S02]  /*6cf0*/  FMNMX.FTZ R9, R194, R9, !PT ;  /* 0x00000009c2097209 */ /* 0x000fe40007810000 */
[----:B------:R-:W-:-:S02]  /*6d00*/  ISETP.LT.OR P5, PT, R53, 0x12, P5 ;  /* 0x000000123500780c */ /* 0x000fc40002fa1670 */
[----:B------:R-:W-:Y:S02]  /*6d10*/  FMNMX.FTZ R9, R178, R9, !PT ;  /* 0x00000009b2097209 */ /* 0x000fe40007810000 */
[----:B------:R-:W-:Y:S02]  /*6d20*/  ISETP.LT.OR P4, PT, R53, 0xa, P4 ;  /* 0x0000000a3500780c */ /* 0x000fe40002781670 */
[----:B------:R-:W-:Y:S02]  /*6d30*/  FMNMX.FTZ R9, R192, R9, !PT ;  /* 0x00000009c0097209 */ /* 0x000fe40007810000 */
[----:B------:R-:W-:Y:S02]  /*6d40*/  FSEL R20, R20, -INF , !P5 ;  /* 0xff80000014147808 */ /* 0x000fe40006800000 */
[----:B------:R-:W-:Y:S02]  /*6d50*/  FMNMX.FTZ R9, R172, R9, !PT ;  /* 0x00000009ac097209 */ /* 0x000fe40007810000 */
[----:B------:R-:W-:-:S02]  /*6d60*/  ISETP.GT.AND P5, PT, R55, 0x19, P3 ;  /* 0x000000193700780c */ /* 0x000fc40001fa4270 */
[----:B------:R-:W-:Y:S02]  /*6d70*/  FMNMX.FTZ R9, R156, R9, !PT ;  /* 0x000000099c097209 */ /* 0x000fe40007810000 */
[----:B------:R-:W-:Y:S02]  /*6d80*/  ISETP.GT.AND P6, PT, R55, 0x1, P3 ;  /* 0x000000013700780c */ /* 0x000fe40001fc4270 */
[----:B------:R-:W-:Y:S02]  /*6d90*/  FMNMX.FTZ R9, R162, R9, !PT ;  /* 0x00000009a2097209 */ /* 0x000fe40007810000 */
[----:B------:R-:W-:Y:S02]  /*6da0*/  FSEL R160, R15, -INF , !P4 ;  /* 0xff8000000fa07808 */ /* 0x000fe40006000000 */
[----:B------:R-:W-:Y:S02]  /*6db0*/  FMNMX.FTZ R9, R154, R9, !PT ;  /* 0x000000099a097209 */ /* 0x000fe40007810000 */
[----:B------:R-:W-:-:S02]  /*6dc0*/  ISETP.GT.AND P4, PT, R55, 0x18, P3 ;  /* 0x000000183700780c */ /* 0x000fc40001f84270 */
[----:B------:R-:W-:Y:S02]  /*6dd0*/  FMNMX.FTZ R9, R152, R9, !PT ;  /* 0x0000000998097209 */ /* 0x000fe40007810000 */
[C---:B------:R-:W-:Y:S02]  /*6de0*/  ISETP.LT.OR P5, PT, R53.reuse, 0x1a, P5 ;  /* 0x0000001a3500780c */ /* 0x040fe40002fa1670 */
[----:B------:R-:W-:Y:S02]  /*6df0*/  FMNMX.FTZ R9, R170, R9, !PT ;  /* 0x00000009aa097209 */ /* 0x000fe40007810000 */
[C---:B------:R-:W-:Y:S02]  /*6e00*/  ISETP.LT.OR P6, PT, R53.reuse, 0x2, P6 ;  /* 0x000000023500780c */ /* 0x040fe400037c1670 */
[----:B------:R-:W-:Y:S02]  /*6e10*/  FMNMX.FTZ R9, R86, R9, !PT ;  /* 0x0000000956097209 */ /* 0x000fe40007810000 */
[----:B------:R-:W-:-:S02]  /*6e20*/  ISETP.LT.OR P4, PT, R53, 0x19, P4 ;  /* 0x000000193500780c */ /* 0x000fc40002781670 */
[----:B------:R-:W-:Y:S02]  /*6e30*/  FMNMX.FTZ R9, R84, R9, !PT ;  /* 0x0000000954097209 */ /* 0x000fe40007810000 */
[----:B------:R-:W-:Y:S02]  /*6e40*/  FSEL R26, R26, -INF , !P5 ;  /* 0xff8000001a1a7808 */ /* 0x000fe40006800000 */
        /* <DEDUP_REMOVED lines=21> */
[----:B------:R-:W-:-:S02]  /*6fa0*/  ISETP.GT.AND P5, PT, R55, RZ, P3 ;  /* 0x000000ff3700720c */ /* 0x000fc40001fa4270 */
[----:B------:R-:W-:Y:S02]  /*6fb0*/  FMNMX.FTZ R9, R60, R9, !PT ;  /* 0x000000093c097209 */ /* 0x000fe40007810000 */
[----:B------:R-:W-:Y:S02]  /*6fc0*/  FSEL R32, R32, -INF , !P4 ;  /* 0xff80000020207808 */ /* 0x000fe40006000000 */
[----:B------:R-:W-:Y:S02]  /*6fd0*/  FMNMX.FTZ R9, R56, R9, !PT ;  /* 0x0000000938097209 */ /* 0x000fe40007810000 */
[----:B------:R-:W-:Y:S02]  /*6fe0*/  ISETP.GT.AND P4, PT, R55, 0x28, P3 ;  /* 0x000000283700780c */ /* 0x000fe40001f84270 */
[----:B------:R-:W-:Y:S02]  /*6ff0*/  FMNMX.FTZ R9, R58, R9, !PT ;  /* 0x000000093a097209 */ /* 0x000fe40007810000 */
[----:B------:R-:W-:-:S02]  /*7000*/  ISETP.LT.OR P5, PT, R53, 0x1, P5 ;  /* 0x000000013500780c */ /* 0x000fc40002fa1670 */
[----:B------:R-:W-:Y:S02]  /*7010*/  FMNMX.FTZ R9, R54, R9, !PT ;  /* 0x0000000936097209 */ /* 0x000fe40007810000 */
[----:B------:R-:W-:Y:S02]  /*7020*/  ISETP.LT.OR P4, PT, R53, 0x29, P4 ;  /* 0x000000293500780c */ /* 0x000fe40002781670 */
[----:B------:R-:W-:Y:S02]  /*7030*/  FMNMX.FTZ R35, R52, R9, !PT ;  /* 0x0000000934237209 */ /* 0x000fe40007810000 */
[----:B------:R-:W1:Y:S01]  /*7040*/  LDC R9, c[0x0][0x988] ;  /* 0x00026200ff097b82 */ /* 0x000e620000000800 */
[----:B------:R-:W-:Y:S02]  /*7050*/  FSEL R27, R12, -INF , !P5 ;  /* 0xff8000000c1b7808 */ /* 0x000fe40006800000 */
[----:B------:R-:W2:Y:S01]  /*7060*/  SHFL.BFLY PT, R34, R35, 0x2, 0x1f ;  /* 0x0c401f0023227f89 */ /* 0x000ea200000e0000 */
        /* <DEDUP_REMOVED lines=12> */
[----:B--2---:R-:W-:-:S02]  /*7130*/  FMNMX.FTZ R57, R35, R34, !PT ;  /* 0x0000002223397209 */ /* 0x004fc40007810000 */
[----:B------:R-:W-:Y:S02]  /*7140*/  FMNMX.FTZ R25, R166, R25, !PT ;  /* 0x00000019a6197209 */ /* 0x000fe40007810000 */
[----:B------:R-:W-:Y:S01]  /*7150*/  ISETP.GT.AND P5, PT, R55, 0x40, P3 ;  /* 0x000000403700780c */ /* 0x000fe20001fa4270 */
[----:B------:R-:W2:Y:S03]  /*7160*/  SHFL.BFLY PT, R34, R57, 0x1, 0x1f ;  /* 0x0c201f0039227f89 */ /* 0x000ea600000e0000 */
[----:B------:R-:W-:Y:S02]  /*7170*/  ISETP.LT.OR P5, PT, R53, 0x41, P5 ;  /* 0x000000413500780c */ /* 0x000fe40002fa1670 */
[----:B--2---:R-:W-:-:S04]  /*7180*/  FMNMX.FTZ R34, R57, R34, !PT ;  /* 0x0000002239227209 */ /* 0x004fc80007810000 */
[C---:B------:R-:W-:Y:S01]  /*7190*/  FSETP.NEU.FTZ.AND P6, PT, R34.reuse, -INF , PT ;  /* 0xff8000002200780b */ /* 0x040fe20003fdd000 */
[----:B-1----:R-:W-:-:S05]  /*71a0*/  FMUL.FTZ R35, R34, R9 ;  /* 0x0000000922237220 */ /* 0x002fca0000410000 */
[----:B------:R-:W-:-:S05]  /*71b0*/  FSEL R35, R35, RZ, P6 ;  /* 0x000000ff23237208 */ /* 0x000fca0003000000 */
[-CC-:B------:R-:W-:Y:S01]  /*71c0*/  FFMA.FTZ R13, R182, R9.reuse, -R35.reuse ;  /* 0x00000009b60d7223 */ /* 0x180fe20000010823 */
[-CC-:B------:R-:W-:Y:S01]  /*71d0*/  FFMA.FTZ R182, R174, R9.reuse, -R35.reuse ;  /* 0x00000009aeb67223 */ /* 0x180fe20000010823 */
[----:B------:R-:W-:Y:S01]  /*71e0*/  FSEL R174, R33, -INF , !P4 ;  /* 0xff80000021ae7808 */ /* 0x000fe20006000000 */
[-CC-:B------:R-:W-:Y:S01]  /*71f0*/  FFMA.FTZ R31, R194, R9.reuse, -R35.reuse ;  /* 0x00000009c21f7223 */ /* 0x180fe20000010823 */
[----:B------:R-:W-:Y:S01]  /*7200*/  ISETP.GT.AND P4, PT, R55, 0x29, P3 ;  /* 0x000000293700780c */ /* 0x000fe20001f84270 */
[-CC-:B------:R-:W-:Y:S01]  /*7210*/  FFMA.FTZ R15, R196, R9.reuse, -R35.reuse ;  /* 0x00000009c40f7223 */ /* 0x180fe20000010823 */
[-CC-:B------:R-:W-:Y:S01]  /*7220*/  FFMA.FTZ R162, R162, R9.reuse, -R35.reuse ;  /* 0x00000009a2a27223 */ /* 0x180fe20000010823 */
[----:B------:R1:W-:Y:S01]  /*7230*/  MUFU.EX2 R21, R31 ;  /* 0x0000001f00157308 */ /* 0x0003e20000000800 */
[----:B------:R-:W-:Y:S01]  /*7240*/  ISETP.LT.OR P4, PT, R53, 0x2a, P4 ;  /* 0x0000002a3500780c */ /* 0x000fe20002781670 */
[-CC-:B------:R-:W-:Y:S01]  /*7250*/  FFMA.FTZ R84, R84, R9.reuse, -R35.reuse ;  /* 0x0000000954547223 */ /* 0x180fe20000010823 */
[-CC-:B------:R-:W-:Y:S01]  /*7260*/  FFMA.FTZ R180, R180, R9.reuse, -R35.reuse ;  /* 0x00000009b4b47223 */ /* 0x180fe20000010823 */
[-CC-:B------:R-:W-:Y:S01]  /*7270*/  FFMA.FTZ R176, R176, R9.reuse, -R35.reuse ;  /* 0x00000009b0b07223 */ /* 0x180fe20000010823 */
[----:B------:R-:W-:Y:S01]  /*7280*/  FSEL R24, R24, -INF , !P4 ;  /* 0xff80000018187808 */ /* 0x000fe20006000000 */
[-CC-:B------:R-:W-:Y:S01]  /*7290*/  FFMA.FTZ R178, R178, R9.reuse, -R35.reuse ;  /* 0x00000009b2b27223 */ /* 0x180fe20000010823 */
[----:B------:R-:W-:Y:S01]  /*72a0*/  ISETP.GT.AND P4, PT, R55, 0x31, P3 ;  /* 0x000000313700780c */ /* 0x000fe20001f84270 */
[----:B------:R-:W-:Y:S01]  /*72b0*/  MUFU.EX2 R13, R13 ;  /* 0x0000000d000d7308 */ /* 0x000fe20000000800 */
[-CC-:B-1----:R-:W-:Y:S01]  /*72c0*/  FFMA.FTZ R31, R192, R9.reuse, -R35.reuse ;  /* 0x00000009c01f7223 */ /* 0x182fe20000010823 */
[----:B------:R-:W-:Y:S01]  /*72d0*/  FSEL R192, R39, -INF , !P5 ;  /* 0xff80000027c07808 */ /* 0x000fe20006800000 */
[-CC-:B------:R-:W-:Y:S01]  /*72e0*/  FFMA.FTZ R39, R152, R9.reuse, -R35.reuse ;  /* 0x0000000998277223 */ /* 0x180fe20000010823 */
[----:B------:R-:W-:Y:S01]  /*72f0*/  ISETP.LT.OR P4, PT, R53, 0x32, P4 ;  /* 0x000000323500780c */ /* 0x000fe20002781670 */
[-CC-:B------:R-:W-:Y:S01]  /*7300*/  FFMA.FTZ R172, R172, R9.reuse, -R35.reuse ;  /* 0x00000009acac7223 */ /* 0x180fe20000010823 */
[C---:B------:R-:W-:Y:S01]  /*7310*/  ISETP.GT.AND P5, PT, R55.reuse, 0x48, P3 ;  /* 0x000000483700780c */ /* 0x040fe20001fa4270 */
[-CC-:B------:R-:W-:Y:S01]  /*7320*/  FFMA.FTZ R64, R64, R9.reuse, -R35.reuse ;  /* 0x0000000940407223 */ /* 0x180fe20000010823 */
[----:B------:R-:W-:Y:S01]  /*7330*/  FSEL R28, R28, -INF , !P4 ;  /* 0xff8000001c1c7808 */ /* 0x000fe20006000000 */
[----:B------:R-:W-:Y:S01]  /*7340*/  MUFU.EX2 R180, R180 ;  /* 0x000000b400b47308 */ /* 0x000fe20000000800 */
[----:B------:R-:W-:Y:S01]  /*7350*/  ISETP.GT.AND P4, PT, R55, 0x39, P3 ;  /* 0x000000393700780c */ /* 0x000fe20001f84270 */
[-CC-:B------:R-:W-:Y:S01]  /*7360*/  FFMA.FTZ R60, R60, R9.reuse, -R35.reuse ;  /* 0x000000093c3c7223 */ /* 0x180fe20000010823 */
[C---:B------:R-:W-:Y:S01]  /*7370*/  ISETP.LT.OR P5, PT, R53.reuse, 0x49, P5 ;  /* 0x000000493500780c */ /* 0x040fe20002fa1670 */
[----:B------:R-:W-:Y:S01]  /*7380*/  FFMA.FTZ R52, R52, R9, -R35 ;  /* 0x0000000934347223 */ /* 0x000fe20000010823 */
[----:B------:R-:W-:-:S02]  /*7390*/  ISETP.LT.OR P4, PT, R53, 0x3a, P4 ;  /* 0x0000003a3500780c */ /* 0x000fc40002781670 */
[----:B------:R-:W-:Y:S01]  /*73a0*/  FSEL R38, R38, -INF , !P5 ;  /* 0xff80000026267808 */ /* 0x000fe20006800000 */
[----:B------:R-:W-:Y:S01]  /*73b0*/  MUFU.EX2 R182, R182 ;  /* 0x000000b600b67308 */ /* 0x000fe20000000800 */
[----:B------:R-:W-:Y:S02]  /*73c0*/  FSEL R194, R29, -INF , !P4 ;  /* 0xff8000001dc27808 */ /* 0x000fe40006000000 */
[----:B------:R-:W-:Y:S02]  /*73d0*/  FMNMX.FTZ R29, R26, R25, !PT ;  /* 0x000000191a1d7209 */ /* 0x000fe40007810000 */
[----:B------:R-:W-:Y:S02]  /*73e0*/  ISETP.GT.AND P4, PT, R55, 0x41, P3 ;  /* 0x000000413700780c */ /* 0x000fe40001f84270 */
[----:B------:R-:W-:Y:S01]  /*73f0*/  FMNMX.FTZ R29, R32, R29, !PT ;  /* 0x0000001d201d7209 */ /* 0x000fe20007810000 */
[----:B------:R1:W-:Y:S01]  /*7400*/  MUFU.EX2 R25, R31 ;  /* 0x0000001f00197308 */ /* 0x0003e20000000800 */
[----:B------:R-:W-:-:S02]  /*7410*/  ISETP.LT.OR P4, PT, R53, 0x42, P4 ;  /* 0x000000423500780c */ /* 0x000fc40002781670 */
[----:B------:R-:W-:Y:S02]  /*7420*/  FMNMX.FTZ R29, R168, R29, !PT ;  /* 0x0000001da81d7209 */ /* 0x000fe40007810000 */
[----:B------:R-:W-:Y:S01]  /*7430*/  FSEL R196, R37, -INF , !P4 ;  /* 0xff80000025c47808 */ /* 0x000fe20006000000 */
[----:B------:R-:W-:Y:S01]  /*7440*/  FFMA.FTZ R37, R156, R9, -R35 ;  /* 0x000000099c257223 */ /* 0x000fe20000010823 */
[----:B------:R-:W-:Y:S01]  /*7450*/  FMNMX.FTZ R29, R174, R29, !PT ;  /* 0x0000001dae1d7209 */ /* 0x000fe20007810000 */
[----:B------:R-:W-:Y:S01]  /*7460*/  MUFU.EX2 R15, R15 ;  /* 0x0000000f000f7308 */ /* 0x000fe20000000800 */
[C---:B------:R-:W-:Y:S02]  /*7470*/  ISETP.GT.AND P4, PT, R55.reuse, 0x49, P3 ;  /* 0x000000493700780c */ /* 0x040fe40001f84270 */
[----:B-1----:R-:W-:Y:S02]  /*7480*/  FMNMX.FTZ R31, R24, R29, !PT ;  /* 0x0000001d181f7209 */ /* 0x002fe40007810000 */
[----:B------:R-:W-:-:S02]  /*7490*/  ISETP.GT.AND P5, PT, R55, 0x50, P3 ;  /* 0x000000503700780c */ /* 0x000fc40001fa4270 */
[----:B------:R-:W-:Y:S01]  /*74a0*/  FMNMX.FTZ R31, R12, R31, !PT ;  /* 0x0000001f0c1f7209 */ /* 0x000fe20007810000 */
[----:B------:R1:W-:Y:S01]  /*74b0*/  MUFU.EX2 R29, R37 ;  /* 0x00000025001d7308 */ /* 0x0003e20000000800 */
[C---:B------:R-:W-:Y:S02]  /*74c0*/  ISETP.LT.OR P4, PT, R53.reuse, 0x4a, P4 ;  /* 0x0000004a3500780c */ /* 0x040fe40002781670 */
[----:B------:R-:W-:Y:S02]  /*74d0*/  FMNMX.FTZ R33, R28, R31, !PT ;  /* 0x0000001f1c217209 */ /* 0x000fe40007810000 */
[----:B------:R-:W-:Y:S02]  /*74e0*/  ISETP.LT.OR P5, PT, R53, 0x51, P5 ;  /* 0x000000513500780c */ /* 0x000fe40002fa1670 */
[----:B------:R-:W-:Y:S01]  /*74f0*/  FMNMX.FTZ R33, R30, R33, !PT ;  /* 0x000000211e217209 */ /* 0x000fe20007810000 */
[----:B------:R2:W-:Y:S01]  /*7500*/  MUFU.EX2 R31, R162 ;  /* 0x000000a2001f7308 */ /* 0x0005e20000000800 */
[----:B------:R-:W-:Y:S01]  /*7510*/  FSEL R156, R36, -INF , !P4 ;  /* 0xff800000249c7808 */ /* 0x000fe20006000000 */
[----:B------:R-:W-:Y:S01]  /*7520*/  FFMA.FTZ R36, R154, R9, -R35 ;  /* 0x000000099a247223 */ /* 0x000fe20000010823 */
[----:B------:R-:W-:-:S02]  /*7530*/  FMNMX.FTZ R33, R194, R33, !PT ;  /* 0x00000021c2217209 */ /* 0x000fc40007810000 */
[C---:B------:R-:W-:Y:S02]  /*7540*/  ISETP.GT.AND P4, PT, R55.reuse, 0x51, P3 ;  /* 0x000000513700780c */ /* 0x040fe40001f84270 */
[----:B------:R-:W-:Y:S01]  /*7550*/  FMNMX.FTZ R33, R192, R33, !PT ;  /* 0x00000021c0217209 */ /* 0x000fe20007810000 */
[----:B------:R-:W-:Y:S01]  /*7560*/  MUFU.EX2 R176, R176 ;  /* 0x000000b000b07308 */ /* 0x000fe20000000800 */
[----:B------:R-:W-:Y:S02]  /*7570*/  FSEL R42, R42, -INF , !P5 ;  /* 0xff8000002a2a7808 */ /* 0x000fe40006800000 */
[----:B-1----:R-:W-:Y:S02]  /*7580*/  FMNMX.FTZ R37, R196, R33, !PT ;  /* 0x00000021c4257209 */ /* 0x002fe40007810000 */
[----:B------:R-:W-:Y:S02]  /*7590*/  ISETP.GT.AND P5, PT, R55, 0x58, P3 ;  /* 0x000000583700780c */ /* 0x000fe40001fa4270 */
[----:B------:R-:W-:Y:S01]  /*75a0*/  ISETP.LT.OR P4, PT, R53, 0x52, P4 ;  /* 0x000000523500780c */ /* 0x000fe20002781670 */
[----:B------:R1:W-:Y:S01]  /*75b0*/  MUFU.EX2 R33, R39 ;  /* 0x0000002700217308 */ /* 0x0003e20000000800 */
[----:B------:R-:W-:-:S02]  /*75c0*/  FMNMX.FTZ R37, R38, R37, !PT ;  /* 0x0000002526257209 */ /* 0x000fc40007810000 */
[----:B------:R-:W-:Y:S02]  /*75d0*/  ISETP.LT.OR P5, PT, R53, 0x59, P5 ;  /* 0x000000593500780c */ /* 0x000fe40002fa1670 */
[----:B------:R-:W-:Y:S02]  /*75e0*/  FSEL R40, R40, -INF , !P4 ;  /* 0xff80000028287808 */ /* 0x000fe40006000000 */
[----:B------:R-:W-:Y:S01]  /*75f0*/  FMNMX.FTZ R37, R156, R37, !PT ;  /* 0x000000259c257209 */ /* 0x000fe20007810000 */
[----:B------:R-:W-:Y:S01]  /*7600*/  MUFU.EX2 R178, R178 ;  /* 0x000000b200b27308 */ /* 0x000fe20000000800 */
[----:B------:R-:W-:Y:S02]  /*7610*/  ISETP.GT.AND P4, PT, R55, 0x59, P3 ;  /* 0x000000593700780c */ /* 0x000fe40001f84270 */
[----:B------:R-:W-:Y:S01]  /*7620*/  FSEL R154, R43, -INF , !P5 ;  /* 0xff8000002b9a7808 */ /* 0x000fe20006800000 */
[----:B------:R-:W-:Y:S01]  /*7630*/  FFMA.FTZ R43, R82, R9, -R35 ;  /* 0x00000009522b7223 */ /* 0x000fe20000010823 */
[----:B------:R-:W-:-:S02]  /*7640*/  FMNMX.FTZ R37, R42, R37, !PT ;  /* 0x000000252a257209 */ /* 0x000fc40007810000 */
[----:B------:R-:W-:Y:S01]  /*7650*/  ISETP.GT.AND P5, PT, R55, 0x60, P3 ;  /* 0x000000603700780c */ /* 0x000fe20001fa4270 */
[----:B------:R-:W-:Y:S01]  /*7660*/  MUFU.EX2 R172, R172 ;  /* 0x000000ac00ac7308 */ /* 0x000fe20000000800 */
[C---:B------:R-:W-:Y:S02]  /*7670*/  ISETP.LT.OR P4, PT, R53.reuse, 0x5a, P4 ;  /* 0x0000005a3500780c */ /* 0x040fe40002781670 */
[----:B------:R-:W-:Y:S02]  /*7680*/  FMNMX.FTZ R37, R40, R37, !PT ;  /* 0x0000002528257209 */ /* 0x000fe40007810000 */
[----:B------:R-:W-:Y:S02]  /*7690*/  ISETP.LT.OR P5, PT, R53, 0x61, P5 ;  /* 0x000000613500780c */ /* 0x000fe40002fa1670 */
[----:B------:R-:W-:Y:S01]  /*76a0*/  FSEL R152, R41, -INF , !P4 ;  /* 0xff80000029987808 */ /* 0x000fe20006000000 */
[-CC-:B------:R-:W-:Y:S01]  /*76b0*/  FFMA.FTZ R41, R170, R9.reuse, -R35.reuse ;  /* 0x00000009aa297223 */ /* 0x180fe20000010823 */
[----:B------:R-:W-:Y:S01]  /*76c0*/  ISETP.GT.AND P4, PT, R55, 0x61, P3 ;  /* 0x000000613700780c */ /* 0x000fe20001f84270 */
[----:B------:R-:W-:Y:S01]  /*76d0*/  FFMA.FTZ R170, R86, R9, -R35 ;  /* 0x0000000956aa7223 */ /* 0x000fe20000010823 */
[----:B------:R-:W-:Y:S01]  /*76e0*/  FMNMX.FTZ R37, R154, R37, !PT ;  /* 0x000000259a257209 */ /* 0x000fe20007810000 */
[----:B------:R-:W-:Y:S01]  /*76f0*/  MUFU.EX2 R36, R36 ;  /* 0x0000002400247308 */ /* 0x000fe20000000800 */
[----:B--2---:R-:W-:-:S02]  /*7700*/  FSEL R162, R44, -INF , !P5 ;  /* 0xff8000002ca27808 */ /* 0x004fc40006800000 */
[----:B------:R-:W-:Y:S02]  /*7710*/  ISETP.GT.AND P5, PT, R55, 0x68, P3 ;  /* 0x000000683700780c */ /* 0x000fe40001fa4270 */
[C---:B------:R-:W-:Y:S02]  /*7720*/  ISETP.LT.OR P4, PT, R53.reuse, 0x62, P4 ;  /* 0x000000623500780c */ /* 0x040fe40002781670 */
[----:B-1----:R-:W-:Y:S01]  /*7730*/  FMNMX.FTZ R39, R152, R37, !PT ;  /* 0x0000002598277209 */ /* 0x002fe20007810000 */
[----:B------:R1:W-:Y:S01]  /*7740*/  MUFU.EX2 R44, R41 ;  /* 0x00000029002c7308 */ /* 0x0003e20000000800 */
[----:B------:R-:W-:Y:S02]  /*7750*/  ISETP.LT.OR P5, PT, R53, 0x69, P5 ;  /* 0x000000693500780c */ /* 0x000fe40002fa1670 */
[----:B------:R-:W-:Y:S01]  /*7760*/  FSEL R86, R45, -INF , !P4 ;  /* 0xff8000002d567808 */ /* 0x000fe20006000000 */
[----:B------:R-:W-:Y:S01]  /*7770*/  FFMA.FTZ R45, R80, R9, -R35 ;  /* 0x00000009502d7223 */ /* 0x000fe20000010823 */
[----:B------:R-:W-:-:S02]  /*7780*/  ISETP.GT.AND P4, PT, R55, 0x69, P3 ;  /* 0x000000693700780c */ /* 0x000fc40001f84270 */
[----:B------:R-:W-:Y:S01]  /*7790*/  FMNMX.FTZ R39, R162, R39, !PT ;  /* 0x00000027a2277209 */ /* 0x000fe20007810000 */
[----:B------:R2:W-:Y:S01]  /*77a0*/  MUFU.EX2 R37, R84 ;  /* 0x0000005400257308 */ /* 0x0005e20000000800 */
[----:B------:R-:W-:Y:S01]  /*77b0*/  FSEL R198, R47, -INF , !P5 ;  /* 0xff8000002fc67808 */ /* 0x000fe20006800000 */
[----:B------:R-:W-:Y:S01]  /*77c0*/  FFMA.FTZ R47, R78, R9, -R35 ;  /* 0x000000094e2f7223 */ /* 0x000fe20000010823 */
[----:B------:R-:W-:Y:S02]  /*77d0*/  ISETP.GT.AND P5, PT, R55, 0x70, P3 ;  /* 0x000000703700780c */ /* 0x000fe40001fa4270 */
[C---:B------:R-:W-:Y:S02]  /*77e0*/  ISETP.LT.OR P4, PT, R53.reuse, 0x6a, P4 ;  /* 0x0000006a3500780c */ /* 0x040fe40002781670 */
[----:B-1----:R-:W-:Y:S01]  /*77f0*/  FMNMX.FTZ R41, R86, R39, !PT ;  /* 0x0000002756297209 */ /* 0x002fe20007810000 */
[----:B------:R-:W-:Y:S01]  /*7800*/  MUFU.EX2 R170, R170 ;  /* 0x000000aa00aa7308 */ /* 0x000fe20000000800 */
[----:B------:R-:W-:-:S02]  /*7810*/  ISETP.LT.OR P5, PT, R53, 0x71, P5 ;  /* 0x000000713500780c */ /* 0x000fc40002fa1670 */
[----:B------:R-:W-:Y:S02]  /*7820*/  FSEL R46, R46, -INF , !P4 ;  /* 0xff8000002e2e7808 */ /* 0x000fe40006000000 */
[----:B------:R-:W-:Y:S02]  /*7830*/  ISETP.GT.AND P4, PT, R55, 0x71, P3 ;  /* 0x000000713700780c */ /* 0x000fe40001f84270 */
[----:B------:R-:W-:Y:S01]  /*7840*/  FMNMX.FTZ R41, R198, R41, !PT ;  /* 0x00000029c6297209 */ /* 0x000fe20007810000 */
[----:B------:R1:W-:Y:S01]  /*7850*/  MUFU.EX2 R39, R43 ;  /* 0x0000002b00277308 */ /* 0x0003e20000000800 */
[----:B------:R-:W-:Y:S02]  /*7860*/  FSEL R82, R49, -INF , !P5 ;  /* 0xff80000031527808 */ /* 0x000fe40006800000 */
[----:B------:R-:W-:Y:S02]  /*7870*/  ISETP.GT.AND P5, PT, R55, 0x78, P3 ;  /* 0x000000783700780c */ /* 0x000fe40001fa4270 */
[----:B------:R-:W-:-:S02]  /*7880*/  ISETP.LT.OR P4, PT, R53, 0x72, P4 ;  /* 0x000000723500780c */ /* 0x000fc40002781670 */
[----:B------:R-:W-:Y:S01]  /*7890*/  FMNMX.FTZ R41, R46, R41, !PT ;  /* 0x000000292e297209 */ /* 0x000fe20007810000 */
[----:B------:R-:W-:Y:S01]  /*78a0*/  MUFU.EX2 R64, R64 ;  /* 0x0000004000407308 */ /* 0x000fe20000000800 */
[----:B------:R-:W-:Y:S01]  /*78b0*/  ISETP.GT.AND P3, PT, R55, 0x79, P3 ;  /* 0x000000793700780c */ /* 0x000fe20001f64270 */
[----:B------:R-:W-:Y:S01]  /*78c0*/  FFMA.FTZ R55, R54, R9, -R35 ;  /* 0x0000000936377223 */ /* 0x000fe20000010823 */
[C---:B------:R-:W-:Y:S02]  /*78d0*/  ISETP.LT.OR P5, PT, R53.reuse, 0x79, P5 ;  /* 0x000000793500780c */ /* 0x040fe40002fa1670 */
[----:B------:R-:W-:Y:S02]  /*78e0*/  FSEL R80, R48, -INF , !P4 ;  /* 0xff80000030507808 */ /* 0x000fe40006000000 */
[----:B------:R-:W-:Y:S01]  /*78f0*/  FMNMX.FTZ R41, R82, R41, !PT ;  /* 0x0000002952297209 */ /* 0x000fe20007810000 */
[----:B------:R3:W-:Y:S01]  /*7900*/  MUFU.EX2 R48, R45 ;  /* 0x0000002d00307308 */ /* 0x0007e20000000800 */
[----:B------:R-:W-:-:S02]  /*7910*/  ISETP.LT.OR P3, PT, R53, 0x7a, P3 ;  /* 0x0000007a3500780c */ /* 0x000fc40001f61670 */
[----:B--2---:R-:W-:Y:S01]  /*7920*/  FSEL R84, R50, -INF , !P5 ;  /* 0xff80000032547808 */ /* 0x004fe20006800000 */
[--C-:B------:R-:W-:Y:S01]  /*7930*/  FFMA.FTZ R50, R72, R9, -R35.reuse ;  /* 0x0000000948327223 */ /* 0x100fe20000010823 */
[----:B-1----:R-:W-:Y:S02]  /*7940*/  FMNMX.FTZ R43, R80, R41, !PT ;  /* 0x00000029502b7209 */ /* 0x002fe40007810000 */
[----:B------:R-:W-:Y:S01]  /*7950*/  FSEL R78, R51, -INF , !P3 ;  /* 0xff800000334e7808 */ /* 0x000fe20005800000 */
[--C-:B------:R-:W-:Y:S01]  /*7960*/  FFMA.FTZ R51, R56, R9, -R35.reuse ;  /* 0x0000000938337223 */ /* 0x100fe20000010823 */
[----:B------:R-:W-:Y:S01]  /*7970*/  FMNMX.FTZ R43, R84, R43, !PT ;  /* 0x0000002b542b7209 */ /* 0x000fe20007810000 */
[--C-:B------:R-:W-:Y:S01]  /*7980*/  FFMA.FTZ R56, R58, R9, -R35.reuse ;  /* 0x000000093a387223 */ /* 0x100fe20000010823 */
[----:B------:R-:W-:Y:S01]  /*7990*/  FSEL R58, R34, RZ, P6 ;  /* 0x000000ff223a7208 */ /* 0x000fe20003000000 */
[----:B------:R1:W-:Y:S01]  /*79a0*/  MUFU.EX2 R41, R47 ;  /* 0x0000002f00297308 */ /* 0x0003e20000000800 */
[----:B------:R-:W-:Y:S01]  /*79b0*/  FMNMX.FTZ R49, R78, R43, !PT ;  /* 0x0000002b4e317209 */ /* 0x000fe20007810000 */
[-CC-:B------:R-:W-:Y:S01]  /*79c0*/  FFMA.FTZ R43, R68, R9.reuse, -R35.reuse ;  /* 0x00000009442b7223 */ /* 0x180fe20000010823 */
[-C--:B---3--:R-:W-:Y:S01]  /*79d0*/  FFMA.FTZ R45, R70, R9.reuse, -R35 ;  /* 0x00000009462d7223 */ /* 0x088fe20000010823 */
[----:B------:R-:W-:Y:S01]  /*79e0*/  FADD.FTZ R58, -R58, R7 ;  /* 0x000000073a3a7221 */ /* 0x000fe20000010100 */
[-CC-:B------:R-:W-:Y:S01]  /*79f0*/  FFMA.FTZ R68, R76, R9.reuse, -R35.reuse ;  /* 0x000000094c447223 */ /* 0x180fe20000010823 */
[----:B------:R-:W2:Y:S01]  /*7a00*/  SHFL.BFLY PT, R72, R49, 0x2, 0x1f ;  /* 0x0c401f0031487f89 */ /* 0x000ea200000e0000 */
[-CC-:B------:R-:W-:Y:S01]  /*7a10*/  FFMA.FTZ R70, R74, R9.reuse, -R35.reuse ;  /* 0x000000094a467223 */ /* 0x180fe20000010823 */
[-C--:B------:R-:W-:Y:S01]  /*7a20*/  FMUL.FTZ R58, R58, R9.reuse ;  /* 0x000000093a3a7220 */ /* 0x080fe20000410000 */
[-CC-:B-1----:R-:W-:Y:S01]  /*7a30*/  FFMA.FTZ R47, R66, R9.reuse, -R35.reuse ;  /* 0x00000009422f7223 */ /* 0x182fe20000010823 */
[----:B------:R-:W-:Y:S08]  /*7a40*/  MUFU.EX2 R50, R50 ;  /* 0x0000003200327308 */ /* 0x000ff00000000800 */
[----:B------:R-:W1:Y:S08]  /*7a50*/  MUFU.EX2 R58, R58 ;  /* 0x0000003a003a7308 */ /* 0x000e700000000800 */
[----:B------:R-:W-:Y:S01]  /*7a60*/  MUFU.EX2 R43, R43 ;  /* 0x0000002b002b7308 */ /* 0x000fe20000000800 */
[----:B--2---:R-:W-:Y:S01]  /*7a70*/  FMNMX.FTZ R72, R49, R72, !PT ;  /* 0x0000004831487209 */ /* 0x004fe20007810000 */
[----:B------:R-:W-:-:S06]  /*7a80*/  FFMA.FTZ R49, R62, R9, -R35 ;  /* 0x000000093e317223 */ /* 0x000fcc0000010823 */
[----:B------:R-:W-:Y:S01]  /*7a90*/  MUFU.EX2 R68, R68 ;  /* 0x0000004400447308 */ /* 0x000fe20000000800 */
[----:B------:R-:W2:Y:S01]  /*7aa0*/  SHFL.BFLY PT, R53, R72, 0x1, 0x1f ;  /* 0x0c201f0048357f89 */ /* 0x000ea200000e0000 */
[----:B-1----:R-:W-:Y:S01]  /*7ab0*/  FFMA.FTZ R7, R58, R4, R13 ;  /* 0x000000043a077223 */ /* 0x002fe2000001000d */
[-C--:B------:R-:W-:Y:S01]  /*7ac0*/  FMUL.FTZ R88, R88, R58.reuse ;  /* 0x0000003a58587220 */ /* 0x080fe20000410000 */
[-C--:B------:R-:W-:Y:S01]  /*7ad0*/  FMUL.FTZ R89, R89, R58.reuse ;  /* 0x0000003a59597220 */ /* 0x080fe20000410000 */
[-C--:B------:R-:W-:Y:S01]  /*7ae0*/  FMUL.FTZ R92, R92, R58.reuse ;  /* 0x0000003a5c5c7220 */ /* 0x080fe20000410000 */
[C---:B------:R-:W-:Y:S01]  /*7af0*/  FADD.FTZ R7, R180.reuse, R7 ;  /* 0x00000007b4077221 */ /* 0x040fe20000010000 */
[----:B------:R-:W-:Y:S01]  /*7b00*/  F2FP.F16.F32.PACK_AB R180, R180, R13 ;  /* 0x0000000db4b4723e */ /* 0x000fe200000000ff */
[----:B------:R-:W-:Y:S01]  /*7b10*/  MUFU.EX2 R45, R45 ;  /* 0x0000002d002d7308 */ /* 0x000fe20000000800 */
[----:B------:R-:W-:Y:S01]  /*7b20*/  FMUL.FTZ R93, R93, R58 ;  /* 0x0000003a5d5d7220 */ /* 0x000fe20000410000 */
[----:B------:R-:W-:Y:S01]  /*7b30*/  FADD.FTZ R4, R182, R7 ;  /* 0x00000007b6047221 */ /* 0x000fe20000010000 */
[----:B------:R-:W-:Y:S01]  /*7b40*/  F2FP.F16.F32.PACK_AB R182, R15, R182 ;  /* 0x000000b60fb6723e */ /* 0x000fe200000000ff */
[-C--:B------:R-:W-:Y:S01]  /*7b50*/  FMUL.FTZ R96, R96, R58.reuse ;  /* 0x0000003a60607220 */ /* 0x080fe20000410000 */
[-C--:B------:R-:W-:Y:S01]  /*7b60*/  FMUL.FTZ R97, R97, R58.reuse ;  /* 0x0000003a61617220 */ /* 0x080fe20000410000 */
[----:B------:R-:W-:Y:S01]  /*7b70*/  FADD.FTZ R7, R15, R4 ;  /* 0x000000040f077221 */ /* 0x000fe20000010000 */
[-C--:B------:R-:W-:Y:S01]  /*7b80*/  FMUL.FTZ R100, R100, R58.reuse ;  /* 0x0000003a64647220 */ /* 0x080fe20000410000 */
[----:B------:R-:W-:Y:S01]  /*7b90*/  MUFU.EX2 R70, R70 ;  /* 0x0000004600467308 */ /* 0x000fe20000000800 */
[----:B------:R-:W-:Y:S01]  /*7ba0*/  FMUL.FTZ R101, R101, R58 ;  /* 0x0000003a65657220 */ /* 0x000fe20000410000 */
[----:B------:R-:W-:Y:S01]  /*7bb0*/  FADD.FTZ R4, R176, R7 ;  /* 0x00000007b0047221 */ /* 0x000fe20000010000 */
[----:B------:R-:W-:Y:S01]  /*7bc0*/  F2FP.F16.F32.PACK_AB R176, R21, R176 ;  /* 0x000000b015b0723e */ /* 0x000fe200000000ff */
[-C--:B------:R-:W-:Y:S01]  /*7bd0*/  FMUL.FTZ R104, R104, R58.reuse ;  /* 0x0000003a68687220 */ /* 0x080fe20000410000 */
[-C--:B------:R-:W-:Y:S01]  /*7be0*/  FMUL.FTZ R105, R105, R58.reuse ;  /* 0x0000003a69697220 */ /* 0x080fe20000410000 */
[----:B------:R-:W-:Y:S01]  /*7bf0*/  FADD.FTZ R7, R21, R4 ;  /* 0x0000000415077221 */ /* 0x000fe20000010000 */
[----:B------:R-:W-:Y:S01]  /*7c00*/  FMUL.FTZ R108, R108, R58 ;  /* 0x0000003a6c6c7220 */ /* 0x000fe20000410000 */
[----:B------:R-:W-:Y:S01]  /*7c10*/  MUFU.EX2 R47, R47 ;  /* 0x0000002f002f7308 */ /* 0x000fe20000000800 */
[----:B--2---:R-:W-:Y:S01]  /*7c20*/  FMNMX.FTZ R54, R72, R53, !PT ;  /* 0x0000003548367209 */ /* 0x004fe20007810000 */
[----:B------:R-:W-:Y:S01]  /*7c30*/  FADD.FTZ R4, R178, R7 ;  /* 0x00000007b2047221 */ /* 0x000fe20000010000 */
[----:B------:R-:W-:Y:S01]  /*7c40*/  F2FP.F16.F32.PACK_AB R178, R25, R178 ;  /* 0x000000b219b2723e */ /* 0x000fe200000000ff */
[-C--:B------:R-:W-:Y:S01]  /*7c50*/  FMUL.FTZ R109, R109, R58.reuse ;  /* 0x0000003a6d6d7220 */ /* 0x080fe20000410000 */
[C---:B------:R-:W-:Y:S01]  /*7c60*/  FSETP.NEU.FTZ.AND P3, PT, R54.reuse, -INF , PT ;  /* 0xff8000003600780b */ /* 0x040fe20003f7d000 */
[----:B------:R-:W-:Y:S01]  /*7c70*/  FADD.FTZ R7, R25, R4 ;  /* 0x0000000419077221 */ /* 0x000fe20000010000 */
[-C--:B------:R-:W-:Y:S01]  /*7c80*/  FMUL.FTZ R35, R54, R9.reuse ;  /* 0x0000000936237220 */ /* 0x080fe20000410000 */
[----:B------:R1:W-:Y:S01]  /*7c90*/  MUFU.EX2 R53, R55 ;  /* 0x0000003700357308 */ /* 0x0003e20000000800 */
[----:B------:R-:W-:Y:S01]  /*7ca0*/  FMUL.FTZ R112, R112, R58 ;  /* 0x0000003a70707220 */ /* 0x000fe20000410000 */
[----:B------:R-:W-:Y:S01]  /*7cb0*/  FADD.FTZ R4, R172, R7 ;  /* 0x00000007ac047221 */ /* 0x000fe20000010000 */
[----:B------:R-:W-:Y:S01]  /*7cc0*/  IMAD.U32 R7, RZ, RZ, UR37 ;  /* 0x00000025ff077e24 */ /* 0x000fe2000f8e00ff */
[----:B------:R-:W-:Y:S01]  /*7cd0*/  FSEL R35, R35, RZ, P3 ;  /* 0x000000ff23237208 */ /* 0x000fe20001800000 */
[----:B------:R-:W-:Y:S01]  /*7ce0*/  UMOV UR37, UR61 ;  /* 0x0000003d00257c82 */ /* 0x000fe20008000000 */
[C---:B------:R-:W-:Y:S01]  /*7cf0*/  FADD.FTZ R4, R29.reuse, R4 ;  /* 0x000000041d047221 */ /* 0x040fe20000010000 */
[----:B------:R-:W-:Y:S01]  /*7d00*/  F2FP.F16.F32.PACK_AB R172, R29, R172 ;  /* 0x000000ac1dac723e */ /* 0x000fe200000000ff */
[----:B------:R-:W-:Y:S01]  /*7d10*/  MUFU.EX2 R49, R49 ;  /* 0x0000003100317308 */ /* 0x000fe20000000800 */
[-CC-:B------:R-:W-:Y:S01]  /*7d20*/  FFMA.FTZ R62, R27, R9.reuse, -R35.reuse ;  /* 0x000000091b3e7223 */ /* 0x180fe20000010823 */
[-CC-:B------:R-:W-:Y:S01]  /*7d30*/  FFMA.FTZ R171, R30, R9.reuse, -R35.reuse ;  /* 0x000000091eab7223 */ /* 0x180fe20000010823 */
[----:B------:R-:W-:Y:S01]  /*7d40*/  FADD.FTZ R27, R31, R4 ;  /* 0x000000041f1b7221 */ /* 0x000fe20000010000 */
[----:B------:R-:W-:Y:S01]  /*7d50*/  @!P1 LEA R30, R7, UR39, 0x3 ;  /* 0x00000027071e9c11 */ /* 0x000fe2000f8e18ff */
[-CC-:B------:R-:W-:Y:S01]  /*7d60*/  FFMA.FTZ R169, R12, R9.reuse, -R35.reuse ;  /* 0x000000090ca97223 */ /* 0x180fe20000010823 */
[----:B------:R-:W-:Y:S01]  /*7d70*/  FSEL R7, R54, RZ, P3 ;  /* 0x000000ff36077208 */ /* 0x000fe20001800000 */
[----:B------:R-:W-:Y:S01]  /*7d80*/  FFMA.FTZ R12, R28, R9, -R35 ;  /* 0x000000091c0c7223 */ /* 0x000fe20000010823 */
[----:B------:R-:W-:Y:S01]  /*7d90*/  FADD.FTZ R28, R36, R27 ;  /* 0x0000001b241c7221 */ /* 0x000fe20000010000 */
[----:B------:R-:W-:-:S02]  /*7da0*/  @!P1 VIADD R27, R30, 0x28860 ;  /* 0x000288601e1b9836 */ /* 0x000fc40000000000 */
[-C--:B------:R-:W-:Y:S01]  /*7db0*/  FFMA.FTZ R181, R164, R9.reuse, -R35 ;  /* 0x00000009a4b57223 */ /* 0x080fe20000010823 */
[----:B------:R-:W-:Y:S01]  /*7dc0*/  FADD.FTZ R4, -R7, R8 ;  /* 0x0000000807047221 */ /* 0x000fe20000010100 */
[----:B------:R-:W-:Y:S01]  /*7dd0*/  FADD.FTZ R7, R33, R28 ;  /* 0x0000001c21077221 */ /* 0x000fe20000010000 */
[----:B------:R-:W-:Y:S01]  /*7de0*/  MUFU.EX2 R62, R62 ;  /* 0x0000003e003e7308 */ /* 0x000fe20000000800 */
[----:B------:R-:W-:Y:S01]  /*7df0*/  @!P1 PRMT R28, RZ, 0x654, R27 ;  /* 0x00000654ff1c9816 */ /* 0x000fe2000000001b */
[-C--:B------:R-:W-:Y:S01]  /*7e00*/  FMUL.FTZ R4, R4, R9.reuse ;  /* 0x0000000904047220 */ /* 0x080fe20000410000 */
[----:B------:R-:W-:Y:S01]  /*7e10*/  FADD.FTZ R27, R44, R7 ;  /* 0x000000072c1b7221 */ /* 0x000fe20000010000 */
[-CC-:B------:R-:W-:Y:S01]  /*7e20*/  FFMA.FTZ R183, R158, R9.reuse, -R35.reuse ;  /* 0x000000099eb77223 */ /* 0x180fe20000010823 */
[-CC-:B------:R-:W-:Y:S01]  /*7e30*/  FFMA.FTZ R66, R160, R9.reuse, -R35.reuse ;  /* 0x00000009a0427223 */ /* 0x180fe20000010823 */
[-C--:B------:R-:W-:Y:S01]  /*7e40*/  FFMA.FTZ R177, R14, R9.reuse, -R35 ;  /* 0x000000090eb17223 */ /* 0x080fe20000010823 */
[----:B------:R-:W-:Y:S01]  /*7e50*/  FADD.FTZ R30, R170, R27 ;  /* 0x0000001baa1e7221 */ /* 0x000fe20000010000 */
[----:B------:R2:W3:Y:S01]  /*7e60*/  MUFU.EX2 R7, R4 ;  /* 0x0000000400077308 */ /* 0x0004e20000000800 */
[-CC-:B------:R-:W-:Y:S01]  /*7e70*/  FFMA.FTZ R14, R20, R9.reuse, -R35.reuse ;  /* 0x00000009140e7223 */ /* 0x180fe20000010823 */
[-CC-:B------:R-:W-:Y:S01]  /*7e80*/  FFMA.FTZ R179, R166, R9.reuse, -R35.reuse ;  /* 0x00000009a6b37223 */ /* 0x180fe20000010823 */
[----:B------:R-:W-:Y:S01]  /*7e90*/  FADD.FTZ R30, R37, R30 ;  /* 0x0000001e251e7221 */ /* 0x000fe20000010000 */
[-CC-:B------:R-:W-:Y:S01]  /*7ea0*/  FFMA.FTZ R20, R26, R9.reuse, -R35.reuse ;  /* 0x000000091a147223 */ /* 0x180fe20000010823 */
[-CC-:B------:R-:W-:Y:S01]  /*7eb0*/  FFMA.FTZ R173, R32, R9.reuse, -R35.reuse ;  /* 0x0000000920ad7223 */ /* 0x180fe20000010823 */
[-CC-:B------:R-:W-:Y:S01]  /*7ec0*/  FFMA.FTZ R26, R168, R9.reuse, -R35.reuse ;  /* 0x00000009a81a7223 */ /* 0x180fe20000010823 */
[----:B-1----:R-:W-:Y:S01]  /*7ed0*/  FADD.FTZ R55, R39, R30 ;  /* 0x0000001e27377221 */ /* 0x002fe20000010000 */
[----:B------:R-:W1:Y:S01]  /*7ee0*/  MUFU.EX2 R181, R181 ;  /* 0x000000b500b57308 */ /* 0x000e620000000800 */
[-CC-:B------:R-:W-:Y:S01]  /*7ef0*/  FFMA.FTZ R175, R174, R9.reuse, -R35.reuse ;  /* 0x00000009aeaf7223 */ /* 0x180fe20000010823 */
[-C--:B------:R-:W-:Y:S01]  /*7f00*/  FFMA.FTZ R24, R24, R9.reuse, -R35 ;  /* 0x0000000918187223 */ /* 0x080fe20000010823 */
[----:B--2---:R-:W-:Y:S01]  /*7f10*/  FADD.FTZ R4, R48, R55 ;  /* 0x0000003730047221 */ /* 0x004fe20000010000 */
[-CC-:B------:R-:W-:Y:S01]  /*7f20*/  FFMA.FTZ R194, R194, R9.reuse, -R35.reuse ;  /* 0x00000009c2c27223 */ /* 0x180fe20000010823 */
[--C-:B------:R-:W-:Y:S01]  /*7f30*/  FFMA.FTZ R165, R192, R9, -R35.reuse ;  /* 0x00000009c0a57223 */ /* 0x100fe20000010823 */
[----:B------:R2:W-:Y:S01]  /*7f40*/  @!P1 SYNCS.ARRIVE.TRANS64.RED.A1T0 RZ, [R28+URZ], RZ ;  /* 0x000000ff1cff99a7 */ /* 0x0005e2000810043f */
[----:B------:R-:W-:Y:S01]  /*7f50*/  FADD.FTZ R55, R41, R4 ;  /* 0x0000000429377221 */ /* 0x000fe20000010000 */
[----:B------:R-:W4:Y:S01]  /*7f60*/  MUFU.EX2 R183, R183 ;  /* 0x000000b700b77308 */ /* 0x000f220000000800 */
[----:B---3--:R-:W-:Y:S01]  /*7f70*/  FFMA.FTZ R4, R7, R3, R62 ;  /* 0x0000000307047223 */ /* 0x008fe2000001003e */
[-C--:B------:R-:W-:Y:S01]  /*7f80*/  FFMA.FTZ R38, R38, R9.reuse, -R35 ;  /* 0x0000000926267223 */ /* 0x080fe20000010823 */
[----:B------:R-:W-:Y:S01]  /*7f90*/  FADD.FTZ R32, R50, R55 ;  /* 0x0000003732207221 */ /* 0x000fe20000010000 */
[-CC-:B------:R-:W-:Y:S01]  /*7fa0*/  FFMA.FTZ R156, R156, R9.reuse, -R35.reuse ;  /* 0x000000099c9c7223 */ /* 0x180fe20000010823 */
[-CC-:B------:R-:W-:Y:S01]  /*7fb0*/  FFMA.FTZ R42, R42, R9.reuse, -R35.reuse ;  /* 0x000000092a2a7223 */ /* 0x180fe20000010823 */
[-CC-:B--2---:R-:W-:Y:S01]  /*7fc0*/  FFMA.FTZ R28, R196, R9.reuse, -R35.reuse ;  /* 0x00000009c41c7223 */ /* 0x184fe20000010823 */
[----:B------:R-:W-:Y:S01]  /*7fd0*/  FADD.FTZ R55, R43, R32 ;  /* 0x000000202b377221 */ /* 0x000fe20000010000 */
[----:B------:R-:W2:Y:S01]  /*7fe0*/  MUFU.EX2 R66, R66 ;  /* 0x0000004200427308 */ /* 0x000ea20000000800 */
[----:B-1----:R-:W-:Y:S01]  /*7ff0*/  FADD.FTZ R4, R181, R4 ;  /* 0x00000004b5047221 */ /* 0x002fe20000010000 */
[-C--:B------:R-:W-:Y:S01]  /*8000*/  FFMA.FTZ R40, R40, R9.reuse, -R35 ;  /* 0x0000000928287223 */ /* 0x080fe20000010823 */
[----:B------:R-:W-:Y:S01]  /*8010*/  FADD.FTZ R32, R68, R55 ;  /* 0x0000003744207221 */ /* 0x000fe20000010000 */
[-CC-:B------:R-:W-:Y:S01]  /*8020*/  FFMA.FTZ R154, R154, R9.reuse, -R35.reuse ;  /* 0x000000099a9a7223 */ /* 0x180fe20000010823 */
[--C-:B------:R-:W-:Y:S01]  /*8030*/  FFMA.FTZ R27, R152, R9, -R35.reuse ;  /* 0x00000009981b7223 */ /* 0x100fe20000010823 */
[----:B------:R-:W-:Y:S01]  /*8040*/  F2FP.F16.F32.PACK_AB R174, R36, R31 ;  /* 0x0000001f24ae723e */ /* 0x000fe200000000ff */
[----:B------:R-:W-:Y:S01]  /*8050*/  FADD.FTZ R13, R45, R32 ;  /* 0x000000202d0d7221 */ /* 0x000fe20000010000 */
[----:B------:R-:W1:Y:S01]  /*8060*/  MUFU.EX2 R177, R177 ;  /* 0x000000b100b17308 */ /* 0x000e620000000800 */
[----:B----4-:R-:W-:Y:S01]  /*8070*/  FADD.FTZ R3, R183, R4 ;  /* 0x00000004b7037221 */ /* 0x010fe20000010000 */
[-C--:B------:R-:W-:Y:S01]  /*8080*/  FFMA.FTZ R30, R162, R9.reuse, -R35 ;  /* 0x00000009a21e7223 */ /* 0x080fe20000010823 */
[----:B------:R-:W-:Y:S01]  /*8090*/  FADD.FTZ R32, R70, R13 ;  /* 0x0000000d46207221 */ /* 0x000fe20000010000 */
[-CC-:B------:R-:W-:Y:S01]  /*80a0*/  FFMA.FTZ R86, R86, R9.reuse, -R35.reuse ;  /* 0x0000000956567223 */ /* 0x180fe20000010823 */
[-CC-:B------:R-:W-:Y:S01]  /*80b0*/  FFMA.FTZ R198, R198, R9.reuse, -R35.reuse ;  /* 0x00000009c6c67223 */ /* 0x180fe20000010823 */
[-C--:B------:R-:W-:Y:S01]  /*80c0*/  FFMA.FTZ R46, R46, R9.reuse, -R35 ;  /* 0x000000092e2e7223 */ /* 0x080fe20000010823 */
[----:B------:R-:W-:Y:S01]  /*80d0*/  FADD.FTZ R13, R47, R32 ;  /* 0x000000202f0d7221 */ /* 0x000fe20000010000 */
[----:B------:R-:W3:Y:S01]  /*80e0*/  MUFU.EX2 R14, R14 ;  /* 0x0000000e000e7308 */ /* 0x000ee20000000800 */
[----:B--2---:R-:W-:Y:S01]  /*80f0*/  FADD.FTZ R4, R66, R3 ;  /* 0x0000000342047221 */ /* 0x004fe20000010000 */
[-C--:B------:R-:W-:Y:S01]  /*8100*/  FFMA.FTZ R82, R82, R9.reuse, -R35 ;  /* 0x0000000952527223 */ /* 0x080fe20000010823 */
[----:B------:R-:W-:Y:S01]  /*8110*/  FADD.FTZ R32, R64, R13 ;  /* 0x0000000d40207221 */ /* 0x000fe20000010000 */
[-CC-:B------:R-:W-:Y:S01]  /*8120*/  FFMA.FTZ R80, R80, R9.reuse, -R35.reuse ;  /* 0x0000000950507223 */ /* 0x180fe20000010823 */
[-CC-:B------:R-:W-:Y:S01]  /*8130*/  FFMA.FTZ R84, R84, R9.reuse, -R35.reuse ;  /* 0x0000000954547223 */ /* 0x180fe20000010823 */
[----:B------:R-:W-:Y:S01]  /*8140*/  FFMA.FTZ R35, R78, R9, -R35 ;  /* 0x000000094e237223 */ /* 0x000fe20000010823 */
[----:B------:R-:W-:Y:S01]  /*8150*/  FADD.FTZ R13, R49, R32 ;  /* 0x00000020310d7221 */ /* 0x000fe20000010000 */
[----:B------:R-:W2:Y:S01]  /*8160*/  MUFU.EX2 R179, R179 ;  /* 0x000000b300b37308 */ /* 0x000ea20000000800 */
[----:B-1----:R-:W-:Y:S01]  /*8170*/  FADD.FTZ R3, R177, R4 ;  /* 0x00000004b1037221 */ /* 0x002fe20000010000 */
[----:B------:R-:W-:Y:S01]  /*8180*/  ISETP.GT.AND P3, PT, R6, R11, PT ;  /* 0x0000000b0600720c */ /* 0x000fe20003f64270 */
[-C--:B------:R-:W-:Y:S01]  /*8190*/  FMUL.FTZ R90, R90, R7.reuse ;  /* 0x000000075a5a7220 */ /* 0x080fe20000410000 */
[-C--:B------:R-:W-:Y:S01]  /*81a0*/  FMUL.FTZ R91, R91, R7.reuse ;  /* 0x000000075b5b7220 */ /* 0x080fe20000410000 */
[-C--:B------:R-:W-:Y:S01]  /*81b0*/  FMUL.FTZ R94, R94, R7.reuse ;  /* 0x000000075e5e7220 */ /* 0x080fe20000410000 */
[-C--:B------:R-:W-:Y:S01]  /*81c0*/  FMUL.FTZ R95, R95, R7.reuse ;  /* 0x000000075f5f7220 */ /* 0x080fe20000410000 */
[-C--:B------:R-:W-:Y:S01]  /*81d0*/  FMUL.FTZ R98, R98, R7.reuse ;  /* 0x0000000762627220 */ /* 0x080fe20000410000 */
[----:B------:R-:W1:Y:S01]  /*81e0*/  MUFU.EX2 R20, R20 ;  /* 0x0000001400147308 */ /* 0x000e620000000800 */
[----:B---3--:R-:W-:Y:S01]  /*81f0*/  FADD.FTZ R4, R14, R3 ;  /* 0x000000030e047221 */ /* 0x008fe20000010000 */
[-C--:B------:R-:W-:Y:S01]  /*8200*/  FMUL.FTZ R99, R99, R7.reuse ;  /* 0x0000000763637220 */ /* 0x080fe20000410000 */
[-C--:B------:R-:W-:Y:S01]  /*8210*/  FMUL.FTZ R102, R102, R7.reuse ;  /* 0x0000000766667220 */ /* 0x080fe20000410000 */
[-C--:B------:R-:W-:Y:S01]  /*8220*/  FMUL.FTZ R103, R103, R7.reuse ;  /* 0x0000000767677220 */ /* 0x080fe20000410000 */
[-C--:B------:R-:W-:Y:S01]  /*8230*/  FMUL.FTZ R106, R106, R7.reuse ;  /* 0x000000076a6a7220 */ /* 0x080fe20000410000 */
[-C--:B------:R-:W-:Y:S01]  /*8240*/  FMUL.FTZ R107, R107, R7.reuse ;  /* 0x000000076b6b7220 */ /* 0x080fe20000410000 */
[-C--:B------:R-:W-:Y:S01]  /*8250*/  FMUL.FTZ R110, R110, R7.reuse ;  /* 0x000000076e6e7220 */ /* 0x080fe20000410000 */
[----:B------:R-:W3:Y:S01]  /*8260*/  MUFU.EX2 R173, R173 ;  /* 0x000000ad00ad7308 */ /* 0x000ee20000000800 */
[----:B--2---:R-:W-:Y:S01]  /*8270*/  FADD.FTZ R3, R179, R4 ;  /* 0x00000004b3037221 */ /* 0x004fe20000010000 */
[-C--:B------:R-:W-:Y:S01]  /*8280*/  FMUL.FTZ R111, R111, R7.reuse ;  /* 0x000000076f6f7220 */ /* 0x080fe20000410000 */
[-C--:B------:R-:W-:Y:S01]  /*8290*/  FMUL.FTZ R114, R114, R7.reuse ;  /* 0x0000000772727220 */ /* 0x080fe20000410000 */
[-C--:B------:R-:W-:Y:S01]  /*82a0*/  FMUL.FTZ R115, R115, R7.reuse ;  /* 0x0000000773737220 */ /* 0x080fe20000410000 */
[-C--:B------:R-:W-:Y:S01]  /*82b0*/  FMUL.FTZ R118, R118, R7.reuse ;  /* 0x0000000776767220 */ /* 0x080fe20000410000 */
[-C--:B------:R-:W-:Y:S01]  /*82c0*/  FMUL.FTZ R119, R119, R7.reuse ;  /* 0x0000000777777220 */ /* 0x080fe20000410000 */
[-C--:B------:R-:W-:Y:S01]  /*82d0*/  FMUL.FTZ R122, R122, R7.reuse ;  /* 0x000000077a7a7220 */ /* 0x080fe20000410000 */
[----:B------:R-:W2:Y:S01]  /*82e0*/  MUFU.EX2 R26, R26 ;  /* 0x0000001a001a7308 */ /* 0x000ea20000000800 */
[----:B-1----:R-:W-:Y:S01]  /*82f0*/  FADD.FTZ R4, R20, R3 ;  /* 0x0000000314047221 */ /* 0x002fe20000010000 */
[-C--:B------:R-:W-:Y:S01]  /*8300*/  FMUL.FTZ R123, R123, R7.reuse ;  /* 0x000000077b7b7220 */ /* 0x080fe20000410000 */
        /* <DEDUP_REMOVED lines=17> */
[----:B------:R-:W-:Y:S01]  /*8420*/  FMUL.FTZ R151, R151, R7 ;  /* 0x0000000797977220 */ /* 0x000fe20000410000 */
[----:B------:R-:W-:Y:S01]  /*8430*/  F2FP.F16.F32.PACK_AB R168, R44, R33 ;  /* 0x000000212ca8723e */ /* 0x000fe200000000ff */
[----:B------:R-:W-:Y:S01]  /*8440*/  FMUL.FTZ R113, R113, R58 ;  /* 0x0000003a71717220 */ /* 0x000fe20000410000 */
[----:B------:R-:W-:Y:S01]  /*8450*/  F2FP.F16.F32.PACK_AB R170, R37, R170 ;  /* 0x000000aa25aa723e */ /* 0x000fe200000000ff */
[----:B------:R-:W2:Y:S01]  /*8460*/  MUFU.EX2 R51, R51 ;  /* 0x0000003300337308 */ /* 0x000ea20000000800 */
[----:B-1----:R-:W-:Y:S01]  /*8470*/  FADD.FTZ R32, R60, R13 ;  /* 0x0000000d3c207221 */ /* 0x002fe20000010000 */
[----:B------:R-:W-:Y:S01]  /*8480*/  F2FP.F16.F32.PACK_AB R164, R48, R39 ;  /* 0x0000002730a4723e */ /* 0x000fe200000000ff */
[-C--:B------:R-:W-:Y:S01]  /*8490*/  FMUL.FTZ R116, R116, R58.reuse ;  /* 0x0000003a74747220 */ /* 0x080fe20000410000 */
[----:B------:R-:W-:Y:S01]  /*84a0*/  F2FP.F16.F32.PACK_AB R166, R50, R41 ;  /* 0x0000002932a6723e */ /* 0x000fe200000000ff */
[-C--:B------:R-:W-:Y:S01]  /*84b0*/  FMUL.FTZ R117, R117, R58.reuse ;  /* 0x0000003a75757220 */ /* 0x080fe20000410000 */
[----:B------:R-:W-:Y:S01]  /*84c0*/  F2FP.F16.F32.PACK_AB R160, R68, R43 ;  /* 0x0000002b44a0723e */ /* 0x000fe200000000ff */
[-C--:B------:R-:W-:Y:S01]  /*84d0*/  FMUL.FTZ R120, R120, R58.reuse ;  /* 0x0000003a78787220 */ /* 0x080fe20000410000 */
[----:B------:R-:W1:Y:S01]  /*84e0*/  MUFU.EX2 R24, R24 ;  /* 0x0000001800187308 */ /* 0x000e620000000800 */
[----:B---3--:R-:W-:Y:S01]  /*84f0*/  FADD.FTZ R3, R175, R4 ;  /* 0x00000004af037221 */ /* 0x008fe20000010000 */
[----:B------:R-:W-:Y:S01]  /*8500*/  F2FP.F16.F32.PACK_AB R162, R70, R45 ;  /* 0x0000002d46a2723e */ /* 0x000fe200000000ff */
[-C--:B------:R-:W-:Y:S01]  /*8510*/  FMUL.FTZ R121, R121, R58.reuse ;  /* 0x0000003a79797220 */ /* 0x080fe20000410000 */
[----:B------:R-:W-:Y:S01]  /*8520*/  F2FP.F16.F32.PACK_AB R158, R60, R49 ;  /* 0x000000313c9e723e */ /* 0x000fe200000000ff */
        /* <DEDUP_REMOVED lines=17> */
[----:B------:R-:W-:Y:S01]  /*8640*/  FMUL.FTZ R149, R149, R58 ;  /* 0x0000003a95957220 */ /* 0x000fe20000410000 */
[----:B------:R-:W-:Y:S01]  /*8650*/  F2FP.F16.F32.PACK_AB R181, R181, R62 ;  /* 0x0000003eb5b5723e */ /* 0x000fe200000000ff */
[----:B------:R-:W1:Y:S01]  /*8660*/  MUFU.EX2 R12, R12 ;  /* 0x0000000c000c7308 */ /* 0x000e620000000800 */
[C---:B---3--:R-:W-:Y:S01]  /*8670*/  FADD.FTZ R32, R56.reuse, R13 ;  /* 0x0000000d38207221 */ /* 0x048fe20000010000 */
[----:B------:R-:W-:Y:S01]  /*8680*/  F2FP.F16.F32.PACK_AB R152, R56, R51 ;  /* 0x000000333898723e */ /* 0x000fe200000000ff */
[----:B------:R-:W-:Y:S01]  /*8690*/  VIADD R6, R6, 0xffffffff ;  /* 0xffffffff06067836 */ /* 0x000fe20000000000 */
[----:B------:R-:W-:Y:S01]  /*86a0*/  F2FP.F16.F32.PACK_AB R183, R66, R183 ;  /* 0x000000b742b7723e */ /* 0x000fe200000000ff */
[----:B------:R-:W-:Y:S01]  /*86b0*/  FADD.FTZ R13, R53, R32 ;  /* 0x00000020350d7221 */ /* 0x000fe20000010000 */
[----:B------:R-:W-:Y:S01]  /*86c0*/  F2FP.F16.F32.PACK_AB R177, R14, R177 ;  /* 0x000000b10eb1723e */ /* 0x000fe200000000ff */
[----:B------:R-:W-:Y:S01]  /*86d0*/  IMAD.MOV.U32 R7, RZ, RZ, R34 ;  /* 0x000000ffff077224 */ /* 0x000fe200078e0022 */
[----:B------:R-:W3:Y:S01]  /*86e0*/  MUFU.EX2 R171, R171 ;  /* 0x000000ab00ab7308 */ /* 0x000ee20000000800 */
[----:B--2---:R-:W-:Y:S01]  /*86f0*/  FADD.FTZ R3, R169, R4 ;  /* 0x00000004a9037221 */ /* 0x004fe20000010000 */
[----:B------:R-:W-:-:S02]  /*8700*/  F2FP.F16.F32.PACK_AB R179, R20, R179 ;  /* 0x000000b314b3723e */ /* 0x000fc400000000ff */
[----:B------:R-:W-:Y:S02]  /*8710*/  F2FP.F16.F32.PACK_AB R173, R26, R173 ;  /* 0x000000ad1aad723e */ /* 0x000fe400000000ff */
[----:B------:R-:W-:Y:S02]  /*8720*/  F2FP.F16.F32.PACK_AB R175, R24, R175 ;  /* 0x000000af18af723e */ /* 0x000fe400000000ff */
[----:B------:R-:W2:Y:S01]  /*8730*/  MUFU.EX2 R8, R194 ;  /* 0x000000c200087308 */ /* 0x000ea20000000800 */
[C---:B-1----:R-:W-:Y:S01]  /*8740*/  FADD.FTZ R32, R12.reuse, R3 ;  /* 0x000000030c207221 */ /* 0x042fe20000010000 */
[----:B------:R-:W-:-:S06]  /*8750*/  F2FP.F16.F32.PACK_AB R169, R12, R169 ;  /* 0x000000a90ca9723e */ /* 0x000fcc00000000ff */
[----:B------:R-:W1:Y:S01]  /*8760*/  MUFU.EX2 R165, R165 ;  /* 0x000000a500a57308 */ /* 0x000e620000000800 */
[----:B---3--:R-:W-:-:S07]  /*8770*/  FADD.FTZ R3, R171, R32 ;  /* 0x00000020ab037221 */ /* 0x008fce0000010000 */
[----:B------:R-:W3:Y:S01]  /*8780*/  MUFU.EX2 R28, R28 ;  /* 0x0000001c001c7308 */ /* 0x000ee20000000800 */
[C---:B--2---:R-:W-:Y:S01]  /*8790*/  FADD.FTZ R32, R8.reuse, R3 ;  /* 0x0000000308207221 */ /* 0x044fe20000010000 */
[----:B------:R-:W-:Y:S01]  /*87a0*/  F2FP.F16.F32.PACK_AB R171, R8, R171 ;  /* 0x000000ab08ab723e */ /* 0x000fe200000000ff */
[----:B------:R-:W-:-:S05]  /*87b0*/  IMAD.MOV.U32 R8, RZ, RZ, R54 ;  /* 0x000000ffff087224 */ /* 0x000fca00078e0036 */
[----:B------:R-:W2:Y:S01]  /*87c0*/  MUFU.EX2 R38, R38 ;  /* 0x0000002600267308 */ /* 0x000ea20000000800 */
[----:B-1----:R-:W-:-:S07]  /*87d0*/  FADD.FTZ R3, R165, R32 ;  /* 0x00000020a5037221 */ /* 0x002fce0000010000 */
[----:B------:R1:W4:Y:S01]  /*87e0*/  MUFU.EX2 R167, R156 ;  /* 0x0000009c00a77308 */ /* 0x0003220000000800 */
[C---:B---3--:R-:W-:Y:S01]  /*87f0*/  FADD.FTZ R3, R28.reuse, R3 ;  /* 0x000000031c037221 */ /* 0x048fe20000010000 */
[----:B------:R-:W-:-:S06]  /*8800*/  F2FP.F16.F32.PACK_AB R165, R28, R165 ;  /* 0x000000a51ca5723e */ /* 0x000fcc00000000ff */
[----:B------:R-:W3:Y:S01]  /*8810*/  MUFU.EX2 R42, R42 ;  /* 0x0000002a002a7308 */ /* 0x000ee20000000800 */
[----:B--2---:R-:W-:Y:S01]  /*8820*/  FADD.FTZ R3, R38, R3 ;  /* 0x0000000326037221 */ /* 0x004fe20000010000 */
[----:B-1----:R-:W-:-:S06]  /*8830*/  F2FP.F16.F32.PACK_AB R156, R64, R47 ;  /* 0x0000002f409c723e */ /* 0x002fcc00000000ff */
[----:B------:R-:W1:Y:S01]  /*8840*/  MUFU.EX2 R40, R40 ;  /* 0x0000002800287308 */ /* 0x000e620000000800 */
[C---:B----4-:R-:W-:Y:S01]  /*8850*/  FADD.FTZ R3, R167.reuse, R3 ;  /* 0x00000003a7037221 */ /* 0x050fe20000010000 */
        /* <DEDUP_REMOVED lines=27> */
[----:B-1----:R-:W-:Y:S01]  /*8a10*/  FADD.FTZ R3, R84, R3 ;  /* 0x0000000354037221 */ /* 0x002fe20000010000 */
[C---:B--2---:R-:W-:Y:S01]  /*8a20*/  FADD.FTZ R4, R52.reuse, R13 ;  /* 0x0000000d34047221 */ /* 0x044fe20000010000 */
[----:B------:R-:W-:Y:S02]  /*8a30*/  F2FP.F16.F32.PACK_AB R154, R52, R53 ;  /* 0x00000035349a723e */ /* 0x000fe400000000ff */
[C---:B---3--:R-:W-:Y:S01]  /*8a40*/  FADD.FTZ R3, R35.reuse, R3 ;  /* 0x0000000323037221 */ /* 0x048fe20000010000 */
[----:B------:R-:W-:Y:S01]  /*8a50*/  F2FP.F16.F32.PACK_AB R155, R35, R84 ;  /* 0x00000054239b723e */ /* 0x000fe200000000ff */
[----:B------:R-:W-:Y:S06]  /*8a60*/  @P3 BRA `(.L_x_6434) ;  /* 0xffffffc800143947 */ /* 0x000fec000383ffff */
[----:B------:R-:W-:Y:S01]  /*8a70*/  IMAD.MOV.U32 R8, RZ, RZ, R54 ;  /* 0x000000ffff087224 */ /* 0x000fe200078e0036 */
[----:B------:R-:W-:Y:S01]  /*8a80*/  UMOV UR37, UR61 ;  /* 0x0000003d00257c82 */ /* 0x000fe20008000000 */
[----:B------:R-:W-:Y:S01]  /*8a90*/  IMAD.MOV.U32 R7, RZ, RZ, R34 ;  /* 0x000000ffff077224 */ /* 0x000fe200078e0022 */
[----:B------:R-:W-:-:S06]  /*8aa0*/  UMOV UR36, UR60 ;  /* 0x0000003c00247c82 */ /* 0x000fcc0008000000 */
.L_x_6417:
        /* <DEDUP_REMOVED lines=16> */
.L_x_6436:
[----:B------:R-:W-:-:S11]  /*8bb0*/  UISETP.NE.AND UP0, UPT, UR15, 0x1, UPT ;  /* 0x000000010f00788c */ /* 0x000fd6000bf05270 */
[----:B------:R-:W-:Y:S02]  /*8bc0*/  @UP0 ULDC.64 UR6, c[0x0][0x9e8] ;  /* 0x00027a0000060ab9 */ /* 0x000fe40000000a00 */
[----:B------:R-:W-:-:S04]  /*8bd0*/  UIMAD.WIDE.U32 UR10, UR53, UR6, URZ ;  /* 0x00000006350a72a5 */ /* 0x000fc8000f8e003f */
[----:B------:R-:W-:-:S12]  /*8be0*/  @UP0 USHF.R.U32.HI UR53, URZ, UR7, UR11 ;  /* 0x000000073f350299 */ /* 0x000fd8000801160b */
.L_x_6437:
[----:B------:R-:W-:-:S04]  /*8bf0*/  UIMAD UR53, UR53, UR15, URZ ;  /* 0x0000000f353572a4 */ /* 0x000fc8000f8e023f */
[----:B------:R-:W-:-:S04]  /*8c00*/  UISETP.LT.AND UP0, UPT, UR14, UR53, UPT ;  /* 0x000000350e00728c */ /* 0x000fc8000bf01270 */
[----:B------:R-:W-:-:S12]  /*8c10*/  USEL UR14, UR14, UR53, !UP0 ;  /* 0x000000350e0e7287 */ /* 0x000fd8000c000000 */
.L_x_6435:
        /* <DEDUP_REMOVED lines=13> */
.L_x_6447:
        /* <DEDUP_REMOVED lines=9> */
.L_x_6440:
[----:B------:R-:W-:Y:S01]  /*8d80*/  ULEA UR6, UR37, UR39, 0x3 ;  /* 0x0000002725067291 */ /* 0x000fe2000f8e183f */
[----:B------:R-:W-:-:S05]  /*8d90*/  IMAD.U32 R7, RZ, RZ, UR36 ;  /* 0x00000024ff077e24 */ /* 0x000fca000f8e00ff */
[----:B------:R-:W-:-:S04]  /*8da0*/  SHF.L.U32 R7, R7, 0x1f, RZ ;  /* 0x0000001f07077819 */ /* 0x000fc800000006ff */
[----:B------:R1:W2:Y:S01]  /*8db0*/  SYNCS.PHASECHK.TRANS64.TRYWAIT P2, [UR6+0x28830], R7 ;  /* 0x02883007ff0075a7 */ /* 0x0002a20008040146 */
[----:B------:R-:W-:Y:S05]  /*8dc0*/  @!P0 BRA `(.L_x_6441) ;  /* 0x0000000000048947 */ /* 0x000fea0003800000 */
[----:B------:R-:W-:Y:S01]  /*8dd0*/  BPT.TRAP 0x1 ;  /* 0x000000040000795c */ /* 0x000fe20000300000 */
.L_x_6441:
[----:B--2---:R-:W-:Y:S05]  /*8de0*/  @P2 BRA `(.L_x_6439) ;  /* 0x0000000000082947 */ /* 0x004fea0003800000 */
[----:B------:R-:W2:Y:S02]  /*8df0*/  SYNCS.PHASECHK.TRANS64.TRYWAIT P2, [UR6+0x28830], R7 ;  /* 0x02883007ff0075a7 */ /* 0x000ea40008040146 */
[----:B--2---:R-:W-:Y:S05]  /*8e00*/  @!P2 BRA `(.L_x_6442) ;  /* 0x000000ac0090a947 */ /* 0x004fea0003800000 */
.L_x_6439:
        /* <DEDUP_REMOVED lines=45> */
.L_x_6444:
[----:B------:R-:W-:Y:S01]  /*90e0*/  ULEA UR6, UR57, UR39, 0x3 ;  /* 0x0000002739067291 */ /* 0x000fe2000f8e183f */
[----:B------:R-:W-:-:S05]  /*90f0*/  IMAD.U32 R7, RZ, RZ, UR58 ;  /* 0x0000003aff077e24 */ /* 0x000fca000f8e00ff */
[----:B------:R-:W-:-:S04]  /*9100*/  SHF.L.U32 R7, R7, 0x1f, RZ ;  /* 0x0000001f07077819 */ /* 0x000fc800000006ff */
[----:B------:R1:W2:Y:S01]  /*9110*/  SYNCS.PHASECHK.TRANS64.TRYWAIT P2, [UR6+0x28850], R7 ;  /* 0x02885007ff0075a7 */ /* 0x0002a20008040146 */
[----:B------:R-:W-:Y:S05]  /*9120*/  @!P0 BRA `(.L_x_6445) ;  /* 0x0000000000048947 */ /* 0x000fea0003800000 */
[----:B------:R-:W-:Y:S01]  /*9130*/  BPT.TRAP 0x1 ;  /* 0x000000040000795c */ /* 0x000fe20000300000 */
.L_x_6445:
[----:B--2---:R-:W-:Y:S05]  /*9140*/  @P2 BRA `(.L_x_6443) ;  /* 0x0000000000082947 */ /* 0x004fea0003800000 */
[----:B------:R-:W2:Y:S02]  /*9150*/  SYNCS.PHASECHK.TRANS64.TRYWAIT P2, [UR6+0x28850], R7 ;  /* 0x02885007ff0075a7 */ /* 0x000ea40008040146 */
[----:B--2---:R-:W-:Y:S05]  /*9160*/  @!P2 BRA `(.L_x_6446) ;  /* 0x000000a800d0a947 */ /* 0x004fea0003800000 */
.L_x_6443:
[----:B------:R-:W-:Y:S01]  /*9170*/  UIADD3 UR6, UR39, 0x400, URZ ;  /* 0x0000040027067890 */ /* 0x000fe2000fffe03f */
[----:B------:R-:W-:Y:S01]  /*9180*/  WARPGROUP.ARRIVE ;  /* 0x00000000000079c5 */ /* 0x000fe20000000000 */
[----:B------:R-:W-:Y:S01]  /*9190*/  UMOV UR7, 0x40000040 ;  /* 0x4000004000077882 */ /* 0x000fe20000000000 */
[----:B--2---:R-:W-:Y:S01]  /*91a0*/  FMUL.FTZ R8, R24, UR53 ;  /* 0x0000003518087c20 */ /* 0x004fe20008410000 */
        /* <DEDUP_REMOVED lines=12> */
[----:B------:R-:W-:Y:S01]  /*9270*/  ULEA UR10, UR57, UR6, 0xb ;  /* 0x00000006390a7291 */ /* 0x000fe2000f8e583f */
        /* <DEDUP_REMOVED lines=56> */
[----:B------:R-:W1:Y:S01]  /*9600*/  LDC R9, c[0x0][0x988] ;  /* 0x00026200ff097b82 */ /* 0x000e620000000800 */
[----:B------:R-:W-:Y:S01]  /*9610*/  FMUL.FTZ R86, R86, UR53 ;  /* 0x0000003556567c20 */ /* 0x000fe20008410000 */
[----:B------:R-:W-:Y:S01]  /*9620*/  MUFU.TANH R198, R198 ;  /* 0x000000c600c67308 */ /* 0x000fe20000002400 */
[C---:B------:R-:W-:Y:S01]  /*9630*/  ISETP.GT.AND P2, PT, R6.reuse, UR56, PT ;  /* 0x0000003806007c0c */ /* 0x040fe2000bf44270 */
[----:B------:R-:W-:Y:S01]  /*9640*/  UMOV UR58, UR36 ;  /* 0x00000024003a7c82 */ /* 0x000fe20008000000 */
[----:B------:R-:W-:-:S05]  /*9650*/  VIADD R6, R6, 0xffffffff ;  /* 0xffffffff06067836 */ /* 0x000fca0000000000 */
[----:B------:R-:W-:Y:S08]  /*9660*/  MUFU.TANH R200, R200 ;  /* 0x000000c800c87308 */ /* 0x000ff00000002400 */
[----:B------:R-:W-:Y:S08]  /*9670*/  MUFU.TANH R202, R202 ;  /* 0x000000ca00ca7308 */ /* 0x000ff00000002400 */
[----:B------:R-:W-:Y:S08]  /*9680*/  MUFU.TANH R204, R204 ;  /* 0x000000cc00cc7308 */ /* 0x000ff00000002400 */
[----:B------:R-:W-:Y:S08]  /*9690*/  MUFU.TANH R206, R206 ;  /* 0x000000ce00ce7308 */ /* 0x000ff00000002400 */
[----:B------:R-:W-:Y:S08]  /*96a0*/  MUFU.TANH R208, R208 ;  /* 0x000000d000d07308 */ /* 0x000ff00000002400 */
[----:B------:R-:W-:Y:S08]  /*96b0*/  MUFU.TANH R210, R210 ;  /* 0x000000d200d27308 */ /* 0x000ff00000002400 */
[----:B------:R-:W-:Y:S08]  /*96c0*/  MUFU.TANH R212, R212 ;  /* 0x000000d400d47308 */ /* 0x000ff00000002400 */
[----:B------:R-:W2:Y:S08]  /*96d0*/  MUFU.TANH R14, R14 ;  /* 0x0000000e000e7308 */ /* 0x000eb00000002400 */
[----:B------:R-:W-:Y:S08]  /*96e0*/  MUFU.TANH R214, R214 ;  /* 0x000000d600d67308 */ /* 0x000ff00000002400 */
[----:B------:R-:W3:Y:S01]  /*96f0*/  MUFU.TANH R20, R20 ;  /* 0x0000001400147308 */ /* 0x000ee20000002400 */
[----:B--2---:R-:W-:-:S07]  /*9700*/  FMNMX.FTZ R25, R14, R11, !PT ;  /* 0x0000000b0e197209 */ /* 0x004fce0007810000 */
[----:B------:R-:W2:Y:S01]  /*9710*/  MUFU.TANH R26, R26 ;  /* 0x0000001a001a7308 */ /* 0x000ea20000002400 */
[----:B------:R-:W-:Y:S02]  /*9720*/  WARPGROUP.DEPBAR.LE gsb0, 0x0 ;  /* 0x00008000000079c5 */ /* 0x000fe40000010000 */
[----:B------:R-:W-:Y:S01]  /*9730*/  WARPGROUP.ARRIVE ;  /* 0x00000000000079c5 */ /* 0x000fe20000000000 */
[----:B------:R-:W-:-:S04]  /*9740*/  FMUL.FTZ R180, R33, UR53 ;  /* 0x0000003521b47c20 */ /* 0x000fc80008410000 */
[----:B------:R-:W4:Y:S01]  /*9750*/  MUFU.TANH R30, R30 ;  /* 0x0000001e001e7308 */ /* 0x000f220000002400 */
[----:B------:R-:W-:Y:S01]  /*9760*/  FMUL.FTZ R182, R35, UR53 ;  /* 0x0000003523b67c20 */ /* 0x000fe20008410000 */
[----:B---3--:R-:W-:Y:S01]  /*9770*/  FMNMX.FTZ R25, R20, R25, !PT ;  /* 0x0000001914197209 */ /* 0x008fe20007810000 */
[----:B------:R-:W-:Y:S01]  /*9780*/  HGMMA.64x128x16.F32 R88, R176, gdesc[UR4].tnspB, R88, gsb0 ;  /* 0x41e00004b0587df0 */ /* 0x000fe20008000858 */
[----:B------:R-:W-:Y:S01]  /*9790*/  UIADD3 UR6, UR10, 0x100, URZ ;  /* 0x000001000a067890 */ /* 0x000fe2000fffe03f */
[----:B------:R-:W-:-:S03]  /*97a0*/  UMOV UR7, 0x40000040 ;  /* 0x4000004000077882 */ /* 0x000fc60000000000 */
[----:B------:R-:W3:Y:S01]  /*97b0*/  MUFU.TANH R180, R180 ;  /* 0x000000b400b47308 */ /* 0x000ee20000002400 */
[----:B--2---:R-:W-:-:S07]  /*97c0*/  FMNMX.FTZ R25, R26, R25, !PT ;  /* 0x000000191a197209 */ /* 0x004fce0007810000 */
[----:B------:R-:W-:Y:S01]  /*97d0*/  MUFU.TANH R216, R216 ;  /* 0x000000d800d87308 */ /* 0x000fe20000002400 */
[----:B----4-:R-:W-:-:S07]  /*97e0*/  FMNMX.FTZ R25, R30, R25, !PT ;  /* 0x000000191e197209 */ /* 0x010fce0007810000 */
[----:B------:R-:W2:Y:S01]  /*97f0*/  MUFU.TANH R34, R34 ;  /* 0x0000002200227308 */ /* 0x000ea20000002400 */
[----:B---3--:R-:W-:-:S04]  /*9800*/  FMNMX.FTZ R7, R180, R7, !PT ;  /* 0x00000007b4077209 */ /* 0x008fc80007810000 */
[----:B------:R-:W-:-:S03]  /*9810*/  FMNMX.FTZ R7, R194, R7, !PT ;  /* 0x00000007c2077209 */ /* 0x000fc60007810000 */
[----:B------:R-:W-:Y:S01]  /*9820*/  MUFU.TANH R218, R218 ;  /* 0x000000da00da7308 */ /* 0x000fe20000002400 */
[----:B------:R-:W-:-:S04]  /*9830*/  FMNMX.FTZ R7, R192, R7, !PT ;  /* 0x00000007c0077209 */ /* 0x000fc80007810000 */
[----:B------:R-:W-:-:S03]  /*9840*/  FMNMX.FTZ R7, R196, R7, !PT ;  /* 0x00000007c4077209 */ /* 0x000fc60007810000 */
[----:B------:R-:W3:Y:S01]  /*9850*/  MUFU.TANH R182, R182 ;  /* 0x000000b600b67308 */ /* 0x000ee20000002400 */
[----:B------:R-:W-:Y:S02]  /*9860*/  FMNMX.FTZ R7, R198, R7, !PT ;  /* 0x00000007c6077209 */ /* 0x000fe40007810000 */
[----:B--2---:R-:W-:Y:S02]  /*9870*/  FMNMX.FTZ R25, R34, R25, !PT ;  /* 0x0000001922197209 */ /* 0x004fe40007810000 */
[----:B------:R-:W-:-:S03]  /*9880*/  FMNMX.FTZ R7, R200, R7, !PT ;  /* 0x00000007c8077209 */ /* 0x000fc60007810000 */
[----:B------:R-:W-:Y:S08]  /*9890*/  MUFU.TANH R220, R220 ;  /* 0x000000dc00dc7308 */ /* 0x000ff00000002400 */
[----:B------:R-:W2:Y:S01]  /*98a0*/  MUFU.TANH R36, R36 ;  /* 0x0000002400247308 */ /* 0x000ea20000002400 */
[----:B---3--:R-:W-:-:S07]  /*98b0*/  FMNMX.FTZ R29, R182, R25, !PT ;  /* 0x00000019b61d7209 */ /* 0x008fce0007810000 */
        /* <DEDUP_REMOVED lines=15> */
[----:B------:R-:W-:Y:S01]  /*99b0*/  MUFU.TANH R230, R230 ;  /* 0x000000e600e67308 */ /* 0x000fe20000002400 */
[----:B------:R-:W-:Y:S02]  /*99c0*/  WARPGROUP.DEPBAR.LE gsb0, 0x0 ;  /* 0x00008000000079c5 */ /* 0x000fe40000010000 */
[----:B------:R-:W-:Y:S01]  /*99d0*/  WARPGROUP.ARRIVE ;  /* 0x00000000000079c5 */ /* 0x000fe20000000000 */
[----:B------:R-:W-:Y:S01]  /*99e0*/  FMUL.FTZ R176, R45, UR53 ;  /* 0x000000352db07c20 */ /* 0x000fe20008410000 */
[----:B------:R-:W-:Y:S01]  /*99f0*/  FMUL.FTZ R178, R48, UR53 ;  /* 0x0000003530b27c20 */ /* 0x000fe20008410000 */
[----:B------:R-:W-:Y:S01]  /*9a00*/  FMUL.FTZ R48, R50, UR53 ;  /* 0x0000003532307c20 */ /* 0x000fe20008410000 */
[----:B------:R-:W-:Y:S01]  /*9a10*/  FMUL.FTZ R50, R51, UR53 ;  /* 0x0000003533327c20 */ /* 0x000fe20008410000 */
[----:B------:R-:W-:Y:S01]  /*9a20*/  MUFU.TANH R84, R84 ;  /* 0x0000005400547308 */ /* 0x000fe20000002400 */
[----:B------:R-:W-:Y:S01]  /*9a30*/  HGMMA.64x128x16.F32 R88, R172, gdesc[UR4].tnspB, R88, gsb0 ;  /* 0x41e00004ac587df0 */ /* 0x000fe20008000858 */
[----:B------:R-:W-:Y:S01]  /*9a40*/  UIADD3 UR6, UR10, 0x180, URZ ;  /* 0x000001800a067890 */ /* 0x000fe2000fffe03f */
[----:B---3--:R-:W-:Y:S01]  /*9a50*/  FMNMX.FTZ R31, R46, R31, !PT ;  /* 0x0000001f2e1f7209 */ /* 0x008fe20007810000 */
[----:B------:R-:W-:-:S04]  /*9a60*/  UMOV UR7, 0x40000040 ;  /* 0x4000004000077882 */ /* 0x000fc80000000000 */
[----:B------:R-:W2:Y:S08]  /*9a70*/  MUFU.TANH R176, R176 ;  /* 0x000000b000b07308 */ /* 0x000eb00000002400 */
[----:B------:R-:W3:Y:S08]  /*9a80*/  MUFU.TANH R178, R178 ;  /* 0x000000b200b27308 */ /* 0x000ef00000002400 */
[----:B------:R-:W4:Y:S01]  /*9a90*/  MUFU.TANH R48, R48 ;  /* 0x0000003000307308 */ /* 0x000f220000002400 */
[----:B--2---:R-:W-:-:S07]  /*9aa0*/  FMNMX.FTZ R7, R176, R7, !PT ;  /* 0x00000007b0077209 */ /* 0x004fce0007810000 */
[----:B------:R-:W2:Y:S01]  /*9ab0*/  MUFU.TANH R50, R50 ;  /* 0x0000003200327308 */ /* 0x000ea20000002400 */
[----:B---3--:R-:W-:-:S04]  /*9ac0*/  FMNMX.FTZ R7, R178, R7, !PT ;  /* 0x00000007b2077209 */ /* 0x008fc80007810000 */
[----:B------:R-:W-:-:S03]  /*9ad0*/  FMNMX.FTZ R7, R202, R7, !PT ;  /* 0x00000007ca077209 */ /* 0x000fc60007810000 */
[----:B------:R-:W3:Y:S01]  /*9ae0*/  MUFU.TANH R52, R52 ;  /* 0x0000003400347308 */ /* 0x000ee20000002400 */
[----:B------:R-:W-:Y:S02]  /*9af0*/  FMNMX.FTZ R7, R204, R7, !PT ;  /* 0x00000007cc077209 */ /* 0x000fe40007810000 */
[----:B----4-:R-:W-:Y:S02]  /*9b00*/  FMNMX.FTZ R31, R48, R31, !PT ;  /* 0x0000001f301f7209 */ /* 0x010fe40007810000 */
[----:B------:R-:W-:-:S03]  /*9b10*/  FMNMX.FTZ R7, R206, R7, !PT ;  /* 0x00000007ce077209 */ /* 0x000fc60007810000 */
[----:B------:R-:W4:Y:S01]  /*9b20*/  MUFU.TANH R54, R54 ;  /* 0x0000003600367308 */ /* 0x000f220000002400 */
[----:B------:R-:W-:Y:S02]  /*9b30*/  FMNMX.FTZ R7, R208, R7, !PT ;  /* 0x00000007d0077209 */ /* 0x000fe40007810000 */
[----:B--2---:R-:W-:Y:S02]  /*9b40*/  FMNMX.FTZ R33, R50, R31, !PT ;  /* 0x0000001f32217209 */ /* 0x004fe40007810000 */
[----:B------:R-:W-:-:S03]  /*9b50*/  FMNMX.FTZ R7, R210, R7, !PT ;  /* 0x00000007d2077209 */ /* 0x000fc60007810000 */
[----:B------:R-:W2:Y:S01]  /*9b60*/  MUFU.TANH R56, R56 ;  /* 0x0000003800387308 */ /* 0x000ea20000002400 */
[----:B------:R-:W-:Y:S02]  /*9b70*/  FMNMX.FTZ R7, R212, R7, !PT ;  /* 0x00000007d4077209 */ /* 0x000fe40007810000 */
[----:B---3--:R-:W-:Y:S02]  /*9b80*/  FMNMX.FTZ R33, R52, R33, !PT ;  /* 0x0000002134217209 */ /* 0x008fe40007810000 */
[----:B------:R-:W-:-:S03]  /*9b90*/  FMNMX.FTZ R7, R214, R7, !PT ;  /* 0x00000007d6077209 */ /* 0x000fc60007810000 */
[----:B------:R-:W3:Y:S01]  /*9ba0*/  MUFU.TANH R58, R58 ;  /* 0x0000003a003a7308 */ /* 0x000ee20000002400 */
[----:B----4-:R-:W-:-:S07]  /*9bb0*/  FMNMX.FTZ R33, R54, R33, !PT ;  /* 0x0000002136217209 */ /* 0x010fce0007810000 */
[----:B------:R-:W4:Y:S01]  /*9bc0*/  MUFU.TANH R60, R60 ;  /* 0x0000003c003c7308 */ /* 0x000f220000002400 */
[----:B--2---:R-:W-:-:S07]  /*9bd0*/  FMNMX.FTZ R33, R56, R33, !PT ;  /* 0x0000002138217209 */ /* 0x004fce0007810000 */
[----:B------:R-:W2:Y:S01]  /*9be0*/  MUFU.TANH R62, R62 ;  /* 0x0000003e003e7308 */ /* 0x000ea20000002400 */
[----:B---3--:R-:W-:-:S07]  /*9bf0*/  FMNMX.FTZ R37, R58, R33, !PT ;  /* 0x000000213a257209 */ /* 0x008fce0007810000 */
[----:B------:R-:W-:Y:S01]  /*9c00*/  MUFU.TANH R68, R68 ;  /* 0x0000004400447308 */ /* 0x000fe20000002400 */
[----:B----4-:R-:W-:-:S07]  /*9c10*/  FMNMX.FTZ R37, R60, R37, !PT ;  /* 0x000000253c257209 */ /* 0x010fce0007810000 */
[----:B------:R-:W-:Y:S01]  /*9c20*/  MUFU.TANH R70, R70 ;  /* 0x0000004600467308 */ /* 0x000fe20000002400 */
[----:B--2---:R-:W-:-:S07]  /*9c30*/  FMNMX.FTZ R37, R62, R37, !PT ;  /* 0x000000253e257209 */ /* 0x004fce0007810000 */
        /* <DEDUP_REMOVED lines=10> */
[----:B------:R-:W-:Y:S01]  /*9ce0*/  HGMMA.64x128x16.F32 R88, R168, gdesc[UR4].tnspB, R88, gsb0 ;  /* 0x41e00004a8587df0 */ /* 0x000fe20008000858 */
[----:B------:R-:W-:Y:S01]  /*9cf0*/  UIADD3 UR6, UR10, 0x200, URZ ;  /* 0x000002000a067890 */ /* 0x000fe2000fffe03f */
[----:B------:R-:W2:Y:S01]  /*9d00*/  MUFU.TANH R172, R172 ;  /* 0x000000ac00ac7308 */ /* 0x000ea20000002400 */
[----:B------:R-:W-:-:S07]  /*9d10*/  UMOV UR7, 0x40000040 ;  /* 0x4000004000077882 */ /* 0x000fce0000000000 */
[----:B------:R-:W3:Y:S08]  /*9d20*/  MUFU.TANH R174, R174 ;  /* 0x000000ae00ae7308 */ /* 0x000ef00000002400 */
[----:B------:R-:W4:Y:S01]  /*9d30*/  MUFU.TANH R64, R64 ;  /* 0x0000004000407308 */ /* 0x000f220000002400 */
[----:B--2---:R-:W-:-:S07]  /*9d40*/  FMNMX.FTZ R7, R172, R7, !PT ;  /* 0x00000007ac077209 */ /* 0x004fce0007810000 */
[----:B------:R-:W2:Y:S01]  /*9d50*/  MUFU.TANH R66, R66 ;  /* 0x0000004200427308 */ /* 0x000ea20000002400 */
[----:B---3--:R-:W-:-:S04]  /*9d60*/  FMNMX.FTZ R7, R174, R7, !PT ;  /* 0x00000007ae077209 */ /* 0x008fc80007810000 */
[----:B------:R-:W-:-:S04]  /*9d70*/  FMNMX.FTZ R7, R216, R7, !PT ;  /* 0x00000007d8077209 */ /* 0x000fc80007810000 */
[----:B------:R-:W-:Y:S02]  /*9d80*/  FMNMX.FTZ R7, R218, R7, !PT ;  /* 0x00000007da077209 */ /* 0x000fe40007810000 */
[----:B----4-:R-:W-:Y:S02]  /*9d90*/  FMNMX.FTZ R37, R64, R37, !PT ;  /* 0x0000002540257209 */ /* 0x010fe40007810000 */
[----:B------:R-:W-:-:S04]  /*9da0*/  FMNMX.FTZ R7, R220, R7, !PT ;  /* 0x00000007dc077209 */ /* 0x000fc80007810000 */
[----:B------:R-:W-:Y:S02]  /*9db0*/  FMNMX.FTZ R7, R222, R7, !PT ;  /* 0x00000007de077209 */ /* 0x000fe40007810000 */
[----:B--2---:R-:W-:Y:S02]  /*9dc0*/  FMNMX.FTZ R39, R66, R37, !PT ;  /* 0x0000002542277209 */ /* 0x004fe40007810000 */
        /* <DEDUP_REMOVED lines=8> */
[----:B------:R-:W-:-:S04]  /*9e50*/  FMNMX.FTZ R7, R230, R7, !PT ;  /* 0x00000007e6077209 */ /* 0x000fc80007810000 */
[----:B------:R-:W-:-:S05]  /*9e60*/  FMNMX.FTZ R7, R84, R7, !PT ;  /* 0x0000000754077209 */ /* 0x000fca0007810000 */
[----:B------:R-:W2:Y:S02]  /*9e70*/  SHFL.BFLY PT, R76, R7, 0x2, 0x1f ;  /* 0x0c401f00074c7f89 */ /* 0x000ea400000e0000 */
[----:B--2---:R-:W-:Y:S01]  /*9e80*/  FMNMX.FTZ R13, R7, R76, !PT ;  /* 0x0000004c070d7209 */ /* 0x004fe20007810000 */
[----:B------:R-:W-:Y:S01]  /*9e90*/  FMUL.FTZ R76, R78, UR53 ;  /* 0x000000354e4c7c20 */ /* 0x000fe20008410000 */
[----:B------:R-:W-:-:S03]  /*9ea0*/  FMUL.FTZ R78, R79, UR53 ;  /* 0x000000354f4e7c20 */ /* 0x000fc60008410000 */
[----:B------:R-:W2:Y:S02]  /*9eb0*/  SHFL.BFLY PT, R232, R13, 0x1, 0x1f ;  /* 0x0c201f000de87f89 */ /* 0x000ea400000e0000 */
[----:B------:R-:W3:Y:S08]  /*9ec0*/  MUFU.TANH R76, R76 ;  /* 0x0000004c004c7308 */ /* 0x000ef00000002400 */
[----:B------:R-:W4:Y:S01]  /*9ed0*/  MUFU.TANH R78, R78 ;  /* 0x0000004e004e7308 */ /* 0x000f220000002400 */
[----:B---3--:R-:W-:-:S02]  /*9ee0*/  FMNMX.FTZ R41, R76, R41, !PT ;  /* 0x000000294c297209 */ /* 0x008fc40007810000 */
[----:B--2---:R-:W-:Y:S02]  /*9ef0*/  FMNMX.FTZ R7, R13, R232, !PT ;  /* 0x000000e80d077209 */ /* 0x004fe40007810000 */
[----:B----4-:R-:W-:-:S03]  /*9f00*/  FMNMX.FTZ R41, R78, R41, !PT ;  /* 0x000000294e297209 */ /* 0x010fc60007810000 */
[C---:B------:R-:W-:Y:S01]  /*9f10*/  FADD.FTZ R10, -R7.reuse, R10 ;  /* 0x0000000a070a7221 */ /* 0x040fe20000010100 */
[----:B-1----:R-:W-:Y:S01]  /*9f20*/  FMUL.FTZ R35, R7, R9 ;  /* 0x0000000907237220 */ /* 0x002fe20000410000 */
[----:B------:R-:W-:Y:S02]  /*9f30*/  FMNMX.FTZ R41, R82, R41, !PT ;  /* 0x0000002952297209 */ /* 0x000fe40007810000 */
[-C--:B------:R-:W-:Y:S01]  /*9f40*/  FMUL.FTZ R13, R10, R9.reuse ;  /* 0x000000090a0d7220 */ /* 0x080fe20000410000 */
[-CC-:B------:R-:W-:Y:S01]  /*9f50*/  FFMA.FTZ R10, R8, R9.reuse, -R35.reuse ;  /* 0x00000009080a7223 */ /* 0x180fe20000010823 */
[-CC-:B------:R-:W-:Y:S01]  /*9f60*/  FFMA.FTZ R194, R194, R9.reuse, -R35.reuse ;  /* 0x00000009c2c27223 */ /* 0x180fe20000010823 */
[-CC-:B------:R-:W-:Y:S01]  /*9f70*/  FFMA.FTZ R196, R196, R9.reuse, -R35.reuse ;  /* 0x00000009c4c47223 */ /* 0x180fe20000010823 */
[-CC-:B------:R-:W-:Y:S01]  /*9f80*/  FFMA.FTZ R200, R200, R9.reuse, -R35.reuse ;  /* 0x00000009c8c87223 */ /* 0x180fe20000010823 */
[-CC-:B------:R-:W-:Y:S01]  /*9f90*/  FFMA.FTZ R15, R12, R9.reuse, -R35.reuse ;  /* 0x000000090c0f7223 */ /* 0x180fe20000010823 */
[-CC-:B------:R-:W-:Y:S01]  /*9fa0*/  FFMA.FTZ R12, R24, R9.reuse, -R35.reuse ;  /* 0x00000009180c7223 */ /* 0x180fe20000010823 */
[----:B------:R-:W-:Y:S01]  /*9fb0*/  FFMA.FTZ R21, R28, R9, -R35 ;  /* 0x000000091c157223 */ /* 0x000fe20000010823 */
[----:B------:R-:W-:-:S02]  /*9fc0*/  WARPGROUP.DEPBAR.LE gsb0, 0x0 ;  /* 0x00008000000079c5 */ /* 0x000fc40000010000 */
[----:B------:R-:W-:Y:S01]  /*9fd0*/  WARPGROUP.ARRIVE ;  /* 0x00000000000079c5 */ /* 0x000fe20000000000 */
[----:B------:R-:W-:Y:S01]  /*9fe0*/  FMUL.FTZ R168, R83, UR53 ;  /* 0x0000003553a87c20 */ /* 0x000fe20008410000 */
[----:B------:R-:W-:Y:S01]  /*9ff0*/  FMUL.FTZ R170, R87, UR53 ;  /* 0x0000003557aa7c20 */ /* 0x000fe20008410000 */
[-CC-:B------:R-:W-:Y:S01]  /*a000*/  FFMA.FTZ R24, R32, R9.reuse, -R35.reuse ;  /* 0x0000000920187223 */ /* 0x180fe20000010823 */
[----:B------:R1:W-:Y:S01]  /*a010*/  MUFU.EX2 R25, R194 ;  /* 0x000000c200197308 */ /* 0x0003e20000000800 */
[-CC-:B------:R-:W-:Y:S01]  /*a020*/  FFMA.FTZ R28, R192, R9.reuse, -R35.reuse ;  /* 0x00000009c01c7223 */ /* 0x180fe20000010823 */
[----:B------:R-:W-:Y:S01]  /*a030*/  HGMMA.64x128x16.F32 R88, R164, gdesc[UR4].tnspB, R88, gsb0 ;  /* 0x41e00004a4587df0 */ /* 0x000fe20008000858 */
[----:B------:R-:W-:Y:S01]  /*a040*/  UIADD3 UR6, UR10, 0x280, URZ ;  /* 0x000002800a067890 */ /* 0x000fe2000fffe03f */
[-CC-:B------:R-:W-:Y:S01]  /*a050*/  FFMA.FTZ R32, R198, R9.reuse, -R35.reuse ;  /* 0x00000009c6207223 */ /* 0x180fe20000010823 */
[----:B------:R-:W-:Y:S01]  /*a060*/  UMOV UR7, 0x40000040 ;  /* 0x4000004000077882 */ /* 0x000fe20000000000 */
[-CC-:B------:R-:W-:Y:S01]  /*a070*/  FFMA.FTZ R51, R80, R9.reuse, -R35.reuse ;  /* 0x0000000950337223 */ /* 0x180fe20000010823 */
[-CC-:B------:R-:W-:Y:S01]  /*a080*/  FFMA.FTZ R27, R180, R9.reuse, -R35.reuse ;  /* 0x00000009b41b7223 */ /* 0x180fe20000010823 */
[----:B------:R-:W2:Y:S01]  /*a090*/  MUFU.TANH R168, R168 ;  /* 0x000000a800a87308 */ /* 0x000ea20000002400 */
[-CC-:B------:R-:W-:Y:S01]  /*a0a0*/  FFMA.FTZ R178, R178, R9.reuse, -R35.reuse ;  /* 0x00000009b2b27223 */ /* 0x180fe20000010823 */
[-CC-:B------:R-:W-:Y:S01]  /*a0b0*/  FFMA.FTZ R204, R204, R9.reuse, -R35.reuse ;  /* 0x00000009cccc7223 */ /* 0x180fe20000010823 */
[-CC-:B------:R-:W-:Y:S01]  /*a0c0*/  FFMA.FTZ R208, R208, R9.reuse, -R35.reuse ;  /* 0x00000009d0d07223 */ /* 0x180fe20000010823 */
[-CC-:B------:R-:W-:Y:S01]  /*a0d0*/  FFMA.FTZ R212, R212, R9.reuse, -R35.reuse ;  /* 0x00000009d4d47223 */ /* 0x180fe20000010823 */
[-CC-:B------:R-:W-:Y:S01]  /*a0e0*/  FFMA.FTZ R192, R214, R9.reuse, -R35.reuse ;  /* 0x00000009d6c07223 */ /* 0x180fe20000010823 */
[-CC-:B-1----:R-:W-:Y:S01]  /*a0f0*/  FFMA.FTZ R194, R174, R9.reuse, -R35.reuse ;  /* 0x00000009aec27223 */ /* 0x182fe20000010823 */
[-CC-:B------:R-:W-:Y:S01]  /*a100*/  FFMA.FTZ R45, R216, R9.reuse, -R35.reuse ;  /* 0x00000009d82d7223 */ /* 0x180fe20000010823 */
[----:B------:R-:W1:Y:S01]  /*a110*/  MUFU.TANH R170, R170 ;  /* 0x000000aa00aa7308 */ /* 0x000e620000002400 */
[-CC-:B------:R-:W-:Y:S01]  /*a120*/  FFMA.FTZ R47, R220, R9.reuse, -R35.reuse ;  /* 0x00000009dc2f7223 */ /* 0x180fe20000010823 */
[-CC-:B------:R-:W-:Y:S01]  /*a130*/  FFMA.FTZ R198, R222, R9.reuse, -R35.reuse ;  /* 0x00000009dec67223 */ /* 0x180fe20000010823 */
[-CC-:B------:R-:W-:Y:S01]  /*a140*/  FFMA.FTZ R80, R228, R9.reuse, -R35.reuse ;  /* 0x00000009e4507223 */ /* 0x180fe20000010823 */
[-CC-:B------:R-:W-:Y:S01]  /*a150*/  FFMA.FTZ R230, R230, R9.reuse, -R35.reuse ;  /* 0x00000009e6e67223 */ /* 0x180fe20000010823 */
[----:B------:R-:W-:-:S03]  /*a160*/  FFMA.FTZ R84, R84, R9, -R35 ;  /* 0x0000000954547223 */ /* 0x000fc60000010823 */
[----:B------:R3:W-:Y:S01]  /*a170*/  MUFU.EX2 R29, R196 ;  /* 0x000000c4001d7308 */ /* 0x0007e20000000800 */
[----:B--2---:R-:W-:-:S04]  /*a180*/  FMNMX.FTZ R43, R168, R41, !PT ;  /* 0x00000029a82b7209 */ /* 0x004fc80007810000 */
[----:B------:R-:W-:-:S03]  /*a190*/  FMNMX.FTZ R43, R86, R43, !PT ;  /* 0x0000002b562b7209 */ /* 0x000fc60007810000 */
[----:B------:R2:W-:Y:S01]  /*a1a0*/  MUFU.EX2 R31, R200 ;  /* 0x000000c8001f7308 */ /* 0x0005e20000000800 */
[----:B-1----:R-:W-:Y:S01]  /*a1b0*/  FMNMX.FTZ R8, R170, R43, !PT ;  /* 0x0000002baa087209 */ /* 0x002fe20007810000 */
[-CC-:B------:R-:W-:Y:S01]  /*a1c0*/  FFMA.FTZ R43, R172, R9.reuse, -R35.reuse ;  /* 0x00000009ac2b7223 */ /* 0x180fe20000010823 */
[----:B---3--:R-:W-:-:S03]  /*a1d0*/  FFMA.FTZ R196, R218, R9, -R35 ;  /* 0x00000009dac47223 */ /* 0x008fc60000010823 */
[----:B------:R-:W1:Y:S02]  /*a1e0*/  SHFL.BFLY PT, R49, R8, 0x2, 0x1f ;  /* 0x0c401f0008317f89 */ /* 0x000e6400000e0000 */
[----:B------:R-:W-:Y:S01]  /*a1f0*/  MUFU.EX2 R13, R13 ;  /* 0x0000000d000d7308 */ /* 0x000fe20000000800 */
[----:B--2---:R-:W-:-:S07]  /*a200*/  FFMA.FTZ R200, R226, R9, -R35 ;  /* 0x00000009e2c87223 */ /* 0x004fce0000010823 */
[----:B------:R-:W2:Y:S08]  /*a210*/  MUFU.EX2 R10, R10 ;  /* 0x0000000a000a7308 */ /* 0x000eb00000000800 */
[----:B------:R-:W3:Y:S01]  /*a220*/  MUFU.EX2 R15, R15 ;  /* 0x0000000f000f7308 */ /* 0x000ee20000000800 */
[----:B-1----:R-:W-:Y:S01]  /*a230*/  FMNMX.FTZ R53, R8, R49, !PT ;  /* 0x0000003108357209 */ /* 0x002fe20007810000 */
[----:B------:R-:W-:-:S06]  /*a240*/  FFMA.FTZ R49, R224, R9, -R35 ;  /* 0x00000009e0317223 */ /* 0x000fcc0000010823 */
[----:B------:R-:W-:Y:S01]  /*a250*/  MUFU.EX2 R12, R12 ;  /* 0x0000000c000c7308 */ /* 0x000fe20000000800 */
[----:B--2---:R-:W-:Y:S01]  /*a260*/  FFMA.FTZ R4, R13, R4, R10 ;  /* 0x000000040d047223 */ /* 0x004fe2000001000a */
[----:B------:R-:W1:Y:S06]  /*a270*/  SHFL.BFLY PT, R8, R53, 0x1, 0x1f ;  /* 0x0c201f0035087f89 */ /* 0x000e6c00000e0000 */
[----:B------:R-:W-:Y:S01]  /*a280*/  MUFU.EX2 R21, R21 ;  /* 0x0000001500157308 */ /* 0x000fe20000000800 */
[----:B---3--:R-:W-:-:S07]  /*a290*/  F2FP.F16.F32.PACK_AB R180, R15, R10 ;  /* 0x0000000a0fb4723e */ /* 0x008fce00000000ff */
[----:B------:R-:W-:Y:S08]  /*a2a0*/  MUFU.EX2 R24, R24 ;  /* 0x0000001800187308 */ /* 0x000ff00000000800 */
[----:B------:R-:W-:Y:S01]  /*a2b0*/  MUFU.EX2 R27, R27 ;  /* 0x0000001b001b7308 */ /* 0x000fe20000000800 */
[----:B-1----:R-:W-:-:S07]  /*a2c0*/  FMNMX.FTZ R8, R53, R8, !PT ;  /* 0x0000000835087209 */ /* 0x002fce0007810000 */
[----:B------:R-:W1:Y:S08]  /*a2d0*/  MUFU.EX2 R28, R28 ;  /* 0x0000001c001c7308 */ /* 0x000e700000000800 */
[----:B------:R-:W2:Y:S08]  /*a2e0*/  MUFU.EX2 R32, R32 ;  /* 0x0000002000207308 */ /* 0x000eb00000000800 */
[----:B------:R1:W-:Y:S08]  /*a2f0*/  MUFU.EX2 R33, R178 ;  /* 0x000000b200217308 */ /* 0x0003f00000000800 */
[----:B------:R-:W-:Y:S01]  /*a300*/  MUFU.EX2 R37, R204 ;  /* 0x000000cc00257308 */ /* 0x000fe20000000800 */
[----:B-1----:R-:W-:-:S02]  /*a310*/  F2FP.F16.F32.PACK_AB R178, R28, R25 ;  /* 0x000000191cb2723e */ /* 0x002fc400000000ff */
[----:B--2---:R-:W-:-:S05]  /*a320*/  F2FP.F16.F32.PACK_AB R172, R32, R29 ;  /* 0x0000001d20ac723e */ /* 0x004fca00000000ff */
[----:B------:R-:W-:Y:S08]  /*a330*/  MUFU.EX2 R39, R208 ;  /* 0x000000d000277308 */ /* 0x000ff00000000800 */
[----:B------:R-:W-:Y:S01]  /*a340*/  MUFU.EX2 R41, R212 ;  /* 0x000000d400297308 */ /* 0x000fe20000000800 */
[----:B------:R-:W-:Y:S02]  /*a350*/  WARPGROUP.DEPBAR.LE gsb0, 0x0 ;  /* 0x00008000000079c5 */ /* 0x000fe40000010000 */
[----:B------:R-:W-:Y:S01]  /*a360*/  WARPGROUP.ARRIVE ;  /* 0x00000000000079c5 */ /* 0x000fe20000000000 */
[-CC-:B------:R-:W-:Y:S01]  /*a370*/  FFMA.FTZ R164, R176, R9.reuse, -R35.reuse ;  /* 0x00000009b0a47223 */ /* 0x180fe20000010823 */
[----:B------:R-:W-:-:S03]  /*a380*/  FFMA.FTZ R166, R202, R9, -R35 ;  /* 0x00000009caa67223 */ /* 0x000fc60000010823 */
[----:B------:R-:W-:Y:S01]  /*a390*/  MUFU.EX2 R192, R192 ;  /* 0x000000c000c07308 */ /* 0x000fe20000000800 */
[----:B------:R-:W-:Y:S01]  /*a3a0*/  F2FP.F16.F32.PACK_AB R176, R27, R24 ;  /* 0x000000181bb0723e */ /* 0x000fe200000000ff */
[----:B------:R-:W-:Y:S01]  /*a3b0*/  HGMMA.64x128x16.F32 R88, R160, gdesc[UR4].tnspB, R88, gsb0 ;  /* 0x41e00004a0587df0 */ /* 0x000fe20008000858 */
[----:B------:R-:W-:Y:S01]  /*a3c0*/  UIADD3 UR6, UR10, 0x300, URZ ;  /* 0x000003000a067890 */ /* 0x000fe2000fffe03f */
[----:B------:R-:W-:-:S04]  /*a3d0*/  UMOV UR7, 0x40000040 ;  /* 0x4000004000077882 */ /* 0x000fc80000000000 */
[----:B------:R-:W1:Y:S08]  /*a3e0*/  MUFU.EX2 R164, R164 ;  /* 0x000000a400a47308 */ /* 0x000e700000000800 */
        /* <DEDUP_REMOVED lines=12> */
[----:B------:R-:W-:Y:S08]  /*a4b0*/  MUFU.EX2 R53, R230 ;  /* 0x000000e600357308 */ /* 0x000ff00000000800 */
[----:B------:R-:W-:Y:S01]  /*a4c0*/  MUFU.EX2 R84, R84 ;  /* 0x0000005400547308 */ /* 0x000fe20000000800 */
[----:B------:R-:W-:-:S02]  /*a4d0*/  WARPGROUP.DEPBAR.LE gsb0, 0x0 ;  /* 0x00008000000079c5 */ /* 0x000fc40000010000 */
[----:B------:R-:W-:Y:S01]  /*a4e0*/  WARPGROUP.ARRIVE ;  /* 0x00000000000079c5 */ /* 0x000fe20000000000 */
[-CC-:B------:R-:W-:Y:S01]  /*a4f0*/  FFMA.FTZ R160, R206, R9.reuse, -R35.reuse ;  /* 0x00000009cea07223 */ /* 0x180fe20000010823 */
[----:B------:R-:W-:Y:S01]  /*a500*/  FFMA.FTZ R162, R210, R9, -R35 ;  /* 0x00000009d2a27223 */ /* 0x000fe20000010823 */
[----:B------:R-:W-:-:S03]  /*a510*/  IMAD.U32 R35, RZ, RZ, UR37 ;  /* 0x00000025ff237e24 */ /* 0x000fc6000f8e00ff */
[----:B------:R-:W-:Y:S01]  /*a520*/  HGMMA.64x128x16.F32 R88, R156, gdesc[UR4].tnspB, R88, gsb0 ;  /* 0x41e000049c587df0 */ /* 0x000fe20008000858 */
[----:B------:R-:W-:Y:S01]  /*a530*/  UIADD3 UR6, UR10, 0x380, URZ ;  /* 0x000003800a067890 */ /* 0x000fe2000fffe03f */
[----:B------:R-:W-:Y:S01]  /*a540*/  @!P1 LEA R35, R35, UR39, 0x3 ;  /* 0x0000002723239c11 */ /* 0x000fe2000f8e18ff */
[----:B------:R-:W-:Y:S01]  /*a550*/  UMOV UR7, 0x40000040 ;  /* 0x4000004000077882 */ /* 0x000fe20000000000 */
[----:B------:R-:W-:Y:S03]  /*a560*/  MUFU.EX2 R160, R160 ;  /* 0x000000a000a07308 */ /* 0x000fe60000000800 */
[----:B------:R-:W-:-:S05]  /*a570*/  @!P1 VIADD R35, R35, 0x28840 ;  /* 0x0002884023239836 */ /* 0x000fca0000000000 */
[----:B------:R-:W-:Y:S01]  /*a580*/  @!P1 PRMT R35, RZ, 0x654, R35 ;  /* 0x00000654ff239816 */ /* 0x000fe20000000023 */
[----:B------:R-:W-:Y:S01]  /*a590*/  MUFU.EX2 R162, R162 ;  /* 0x000000a200a27308 */ /* 0x000fe20000000800 */
[----:B------:R-:W-:Y:S02]  /*a5a0*/  WARPGROUP.DEPBAR.LE gsb0, 0x0 ;  /* 0x00008000000079c5 */ /* 0x000fe40000010000 */
[----:B------:R-:W-:Y:S01]  /*a5b0*/  WARPGROUP.ARRIVE ;  /* 0x00000000000079c5 */ /* 0x000fe20000000000 */
[C---:B------:R-:W-:Y:S01]  /*a5c0*/  FADD.FTZ R156, -R8.reuse, R11 ;  /* 0x0000000b089c7221 */ /* 0x040fe20000010100 */
[----:B------:R-:W-:Y:S01]  /*a5d0*/  FMUL.FTZ R11, R8, R9 ;  /* 0x00000009080b7220 */ /* 0x000fe20000410000 */
[----:B-1----:R-:W-:Y:S02]  /*a5e0*/  F2FP.F16.F32.PACK_AB R158, R200, R49 ;  /* 0x00000031c89e723e */ /* 0x002fe400000000ff */
[-C--:B------:R-:W-:Y:S01]  /*a5f0*/  FMUL.FTZ R156, R156, R9.reuse ;  /* 0x000000099c9c7220 */ /* 0x080fe20000410000 */
[----:B------:R-:W-:Y:S01]  /*a600*/  HGMMA.64x128x16.F32 R88, R152, gdesc[UR4].tnspB, R88, gsb0 ;  /* 0x41e0000498587df0 */ /* 0x000fe20008000858 */
[-CC-:B------:R-:W-:Y:S01]  /*a610*/  FFMA.FTZ R181, R14, R9.reuse, -R11.reuse ;  /* 0x000000090eb57223 */ /* 0x180fe2000001080b */
[-CC-:B------:R-:W-:Y:S01]  /*a620*/  FFMA.FTZ R14, R20, R9.reuse, -R11.reuse ;  /* 0x00000009140e7223 */ /* 0x180fe2000001080b */
[----:B------:R1:W-:Y:S01]  /*a630*/  MUFU.EX2 R202, R156 ;  /* 0x0000009c00ca7308 */ /* 0x0003e20000000800 */
[-CC-:B------:R-:W-:Y:S01]  /*a640*/  FFMA.FTZ R183, R26, R9.reuse, -R11.reuse ;  /* 0x000000091ab77223 */ /* 0x180fe2000001080b */
[-CC-:B------:R-:W-:Y:S01]  /*a650*/  FFMA.FTZ R20, R30, R9.reuse, -R11.reuse ;  /* 0x000000091e147223 */ /* 0x180fe2000001080b */
[-CC-:B------:R-:W-:Y:S01]  /*a660*/  FFMA.FTZ R177, R34, R9.reuse, -R11.reuse ;  /* 0x0000000922b17223 */ /* 0x180fe2000001080b */
[-CC-:B------:R-:W-:Y:S01]  /*a670*/  FFMA.FTZ R175, R44, R9.reuse, -R11.reuse ;  /* 0x000000092caf7223 */ /* 0x180fe2000001080b */
[----:B------:R-:W-:Y:S01]  /*a680*/  IADD3 R44, -R17, 0xb, RZ ;  /* 0x0000000b112c7810 */ /* 0x000fe20007ffe1ff */
[-CC-:B------:R-:W-:Y:S01]  /*a690*/  FFMA.FTZ R179, R36, R9.reuse, -R11.reuse ;  /* 0x0000000924b37223 */ /* 0x180fe2000001080b */
[-CC-:B------:R-:W-:Y:S01]  /*a6a0*/  FFMA.FTZ R26, R42, R9.reuse, -R11.reuse ;  /* 0x000000092a1a7223 */ /* 0x180fe2000001080b */
[----:B------:R-:W2:Y:S01]  /*a6b0*/  MUFU.EX2 R181, R181 ;  /* 0x000000b500b57308 */ /* 0x000ea20000000800 */
[-CC-:B-1----:R-:W-:Y:S01]  /*a6c0*/  FFMA.FTZ R156, R182, R9.reuse, -R11.reuse ;  /* 0x00000009b69c7223 */ /* 0x182fe2000001080b */
        /* <DEDUP_REMOVED lines=11> */
[----:B------:R-:W-:Y:S01]  /*a780*/  F2FP.F16.F32.PACK_AB R182, R21, R12 ;  /* 0x0000000c15b6723e */ /* 0x000fe200000000ff */
[-CC-:B------:R-:W-:Y:S01]  /*a790*/  FFMA.FTZ R64, R64, R9.reuse, -R11.reuse ;  /* 0x0000000940407223 */ /* 0x180fe2000001080b */
[----:B------:R-:W-:Y:S01]  /*a7a0*/  FFMA.FTZ R66, R66, R9, -R11 ;  /* 0x0000000942427223 */ /* 0x000fe2000001080b */
[----:B------:R-:W3:Y:S01]  /*a7b0*/  MUFU.EX2 R183, R183 ;  /* 0x000000b700b77308 */ /* 0x000ee20000000800 */
[----:B--2---:R-:W-:Y:S01]  /*a7c0*/  FFMA.FTZ R3, R202, R3, R181 ;  /* 0x00000003ca037223 */ /* 0x004fe200000100b5 */
        /* <DEDUP_REMOVED lines=9> */
[----:B------:R-:W-:Y:S01]  /*a860*/  FFMA.FTZ R86, R86, R9, -R11 ;  /* 0x0000000956567223 */ /* 0x000fe2000001080b */
[----:B------:R-:W-:Y:S01]  /*a870*/  IMAD.U32 R46, RZ, RZ, UR57 ;  /* 0x00000039ff2e7e24 */ /* 0x000fe2000f8e00ff */
[----:B------:R-:W-:Y:S01]  /*a880*/  UMOV UR57, UR37 ;  /* 0x0000002500397c82 */ /* 0x000fe20008000000 */
[----:B------:R-:W-:-:S02]  /*a890*/  F2FP.F16.F32.PACK_AB R181, R14, R181 ;  /* 0x000000b50eb5723e */ /* 0x000fc400000000ff */
[----:B------:R-:W1:Y:S01]  /*a8a0*/  MUFU.EX2 R177, R177 ;  /* 0x000000b100b17308 */ /* 0x000e620000000800 */
[----:B---3--:R-:W-:Y:S01]  /*a8b0*/  FADD.FTZ R3, R183, R42 ;  /* 0x0000002ab7037221 */ /* 0x008fe20000010000 */
[----:B------:R-:W-:-:S05]  /*a8c0*/  @!P1 LEA R46, R46, UR39, 0x3 ;  /* 0x000000272e2e9c11 */ /* 0x000fca000f8e18ff */
[----:B------:R-:W-:Y:S01]  /*a8d0*/  @!P1 VIADD R46, R46, 0x28860 ;  /* 0x000288602e2e9836 */ /* 0x000fe20000000000 */
[----:B------:R-:W3:Y:S01]  /*a8e0*/  MUFU.EX2 R156, R156 ;  /* 0x0000009c009c7308 */ /* 0x000ee20000000800 */
[C---:B--2---:R-:W-:Y:S01]  /*a8f0*/  FADD.FTZ R42, R20.reuse, R3 ;  /* 0x00000003142a7221 */ /* 0x044fe20000010000 */
[----:B------:R-:W-:Y:S02]  /*a900*/  F2FP.F16.F32.PACK_AB R183, R20, R183 ;  /* 0x000000b714b7723e */ /* 0x000fe400000000ff */
[----:B------:R-:W-:-:S04]  /*a910*/  @!P1 PRMT R46, RZ, 0x654, R46 ;  /* 0x00000654ff2e9816 */ /* 0x000fc8000000002e */
[----:B------:R-:W2:Y:S01]  /*a920*/  MUFU.EX2 R179, R179 ;  /* 0x000000b300b37308 */ /* 0x000ea20000000800 */
[----:B-1----:R-:W-:-:S07]  /*a930*/  FADD.FTZ R3, R177, R42 ;  /* 0x0000002ab1037221 */ /* 0x002fce0000010000 */
[----:B------:R-:W1:Y:S01]  /*a940*/  MUFU.EX2 R38, R38 ;  /* 0x0000002600267308 */ /* 0x000e620000000800 */
[C---:B---3--:R-:W-:Y:S01]  /*a950*/  FADD.FTZ R42, R156.reuse, R3 ;  /* 0x000000039c2a7221 */ /* 0x048fe20000010000 */
[----:B------:R-:W-:Y:S02]  /*a960*/  F2FP.F16.F32.PACK_AB R177, R156, R177 ;  /* 0x000000b19cb1723e */ /* 0x000fe400000000ff */
[----:B------:R-:W-:-:S04]  /*a970*/  F2FP.F16.F32.PACK_AB R156, R198, R47 ;  /* 0x0000002fc69c723e */ /* 0x000fc800000000ff */
[----:B------:R-:W3:Y:S08]  /*a980*/  MUFU.EX2 R173, R173 ;  /* 0x000000ad00ad7308 */ /* 0x000ef00000000800 */
[----:B------:R-:W4:Y:S08]  /*a990*/  MUFU.EX2 R26, R26 ;  /* 0x0000001a001a7308 */ /* 0x000f300000000800 */
        /* <DEDUP_REMOVED lines=8> */
[----:B------:R2:W-:Y:S06]  /*aa20*/  BAR.ARV R44, 0x100 ;  /* 0x0004002c0000751d */ /* 0x0005ec0000002000 */
[----:B------:R1:W-:Y:S01]  /*aa30*/  @!P1 SYNCS.ARRIVE.TRANS64.RED.A1T0 RZ, [R35+URZ], RZ ;  /* 0x000000ff23ff99a7 */ /* 0x0003e2000810043f */
[----:B------:R-:W5:Y:S01]  /*aa40*/  MUFU.EX2 R40, R40 ;  /* 0x0000002800287308 */ /* 0x000f620000000800 */
[----:B------:R-:W-:Y:S01]  /*aa50*/  F2FP.F16.F32.PACK_AB R152, R80, R51 ;  /* 0x000000335098723e */ /* 0x000fe200000000ff */
[----:B------:R-:W-:Y:S01]  /*aa60*/  FMUL.FTZ R88, R88, R13 ;  /* 0x0000000d58587220 */ /* 0x000fe20000410000 */
[----:B------:R-:W-:Y:S01]  /*aa70*/  F2FP.F16.F32.PACK_AB R154, R84, R53 ;  /* 0x00000035549a723e */ /* 0x000fe200000000ff */
[-C--:B------:R-:W-:Y:S01]  /*aa80*/  FMUL.FTZ R89, R89, R13.reuse ;  /* 0x0000000d59597220 */ /* 0x080fe20000410000 */
[-C--:B------:R-:W-:Y:S01]  /*aa90*/  FMUL.FTZ R92, R92, R13.reuse ;  /* 0x0000000d5c5c7220 */ /* 0x080fe20000410000 */
[----:B------:R-:W-:Y:S01]  /*aaa0*/  FMUL.FTZ R93, R93, R13 ;  /* 0x0000000d5d5d7220 */ /* 0x000fe20000410000 */
[----:B-1----:R-:W-:Y:S01]  /*aab0*/  FADD.FTZ R35, R15, R4 ;  /* 0x000000040f237221 */ /* 0x002fe20000010000 */
[----:B------:R-:W-:Y:S01]  /*aac0*/  FFMA.FTZ R4, R62, R9, -R11 ;  /* 0x000000093e047223 */ /* 0x000fe2000001080b */
[----:B------:R-:W1:Y:S01]  /*aad0*/  MUFU.EX2 R167, R167 ;  /* 0x000000a700a77308 */ /* 0x000e620000000800 */
[----:B------:R1:W-:Y:S01]  /*aae0*/  @!P1 SYNCS.ARRIVE.TRANS64.RED.A1T0 RZ, [R46+URZ], RZ ;  /* 0x000000ff2eff99a7 */ /* 0x0003e2000810043f */
[----:B--2---:R-:W-:Y:S01]  /*aaf0*/  FADD.FTZ R44, R12, R35 ;  /* 0x000000230c2c7221 */ /* 0x004fe20000010000 */
[-C--:B------:R-:W-:Y:S01]  /*ab00*/  FMUL.FTZ R96, R96, R13.reuse ;  /* 0x0000000d60607220 */ /* 0x080fe20000410000 */
[-C--:B------:R-:W-:Y:S01]  /*ab10*/  FMUL.FTZ R97, R97, R13.reuse ;  /* 0x0000000d61617220 */ /* 0x080fe20000410000 */
[-C--:B------:R-:W-:Y:S01]  /*ab20*/  FMUL.FTZ R100, R100, R13.reuse ;  /* 0x0000000d64647220 */ /* 0x080fe20000410000 */
[----:B------:R-:W-:Y:S01]  /*ab30*/  FADD.FTZ R35, R21, R44 ;  /* 0x0000002c15237221 */ /* 0x000fe20000010000 */
[-C--:B------:R-:W-:Y:S01]  /*ab40*/  FMUL.FTZ R101, R101, R13.reuse ;  /* 0x0000000d65657220 */ /* 0x080fe20000410000 */
[----:B------:R-:W2:Y:S01]  /*ab50*/  MUFU.EX2 R4, R4 ;  /* 0x0000000400047308 */ /* 0x000ea20000000800 */
[----:B------:R-:W-:Y:S01]  /*ab60*/  FMUL.FTZ R104, R104, R13 ;  /* 0x0000000d68687220 */ /* 0x000fe20000410000 */
[----:B------:R-:W-:Y:S01]  /*ab70*/  FADD.FTZ R44, R24, R35 ;  /* 0x00000023182c7221 */ /* 0x000fe20000010000 */
[----:B------:R-:W-:Y:S01]  /*ab80*/  FADD.FTZ R35, R179, R42 ;  /* 0x0000002ab3237221 */ /* 0x000fe20000010000 */
[----:B------:R-:W-:Y:S01]  /*ab90*/  F2FP.F16.F32.PACK_AB R179, R38, R179 ;  /* 0x000000b326b3723e */ /* 0x000fe200000000ff */
[-C--:B------:R-:W-:Y:S01]  /*aba0*/  FMUL.FTZ R105, R105, R13.reuse ;  /* 0x0000000d69697220 */ /* 0x080fe20000410000 */
[----:B------:R-:W-:Y:S01]  /*abb0*/  FADD.FTZ R44, R27, R44 ;  /* 0x0000002c1b2c7221 */ /* 0x000fe20000010000 */
[-C--:B------:R-:W-:Y:S01]  /*abc0*/  FMUL.FTZ R108, R108, R13.reuse ;  /* 0x0000000d6c6c7220 */ /* 0x080fe20000410000 */
[----:B------:R-:W2:Y:S01]  /*abd0*/  MUFU.EX2 R64, R64 ;  /* 0x0000004000407308 */ /* 0x000ea20000000800 */
[-C--:B------:R-:W-:Y:S01]  /*abe0*/  FMUL.FTZ R109, R109, R13.reuse ;  /* 0x0000000d6d6d7220 */ /* 0x080fe20000410000 */
[----:B------:R-:W-:Y:S01]  /*abf0*/  FADD.FTZ R3, R25, R44 ;  /* 0x0000002c19037221 */ /* 0x000fe20000010000 */
[----:B------:R-:W-:Y:S01]  /*ac00*/  FADD.FTZ R44, R38, R35 ;  /* 0x00000023262c7221 */ /* 0x000fe20000010000 */
[-C--:B------:R-:W-:Y:S01]  /*ac10*/  FMUL.FTZ R112, R112, R13.reuse ;  /* 0x0000000d70707220 */ /* 0x080fe20000410000 */
[----:B------:R-:W-:Y:S01]  /*ac20*/  FMUL.FTZ R113, R113, R13 ;  /* 0x0000000d71717220 */ /* 0x000fe20000410000 */
[----:B------:R-:W-:Y:S01]  /*ac30*/  FADD.FTZ R42, R28, R3 ;  /* 0x000000031c2a7221 */ /* 0x000fe20000010000 */
[----:B---3--:R-:W-:Y:S01]  /*ac40*/  FADD.FTZ R35, R173, R44 ;  /* 0x0000002cad237221 */ /* 0x008fe20000010000 */
[----:B------:R-:W3:Y:S01]  /*ac50*/  MUFU.EX2 R66, R66 ;  /* 0x0000004200427308 */ /* 0x000ee20000000800 */
[C---:B----4-:R-:W-:Y:S01]  /*ac60*/  F2FP.F16.F32.PACK_AB R173, R26.reuse, R173 ;  /* 0x000000ad1aad723e */ /* 0x050fe200000000ff */
[----:B------:R-:W-:Y:S01]  /*ac70*/  FADD.FTZ R3, R29, R42 ;  /* 0x0000002a1d037221 */ /* 0x000fe20000010000 */
[----:B------:R-:W-:Y:S01]  /*ac80*/  FADD.FTZ R44, R26, R35 ;  /* 0x000000231a2c7221 */ /* 0x000fe20000010000 */
[-C--:B------:R-:W-:Y:S01]  /*ac90*/  FMUL.FTZ R116, R116, R13.reuse ;  /* 0x0000000d74747220 */ /* 0x080fe20000410000 */
[----:B------:R-:W-:Y:S01]  /*aca0*/  FMUL.FTZ R117, R117, R13 ;  /* 0x0000000d75757220 */ /* 0x000fe20000410000 */
[----:B------:R-:W-:Y:S01]  /*acb0*/  FADD.FTZ R42, R32, R3 ;  /* 0x00000003202a7221 */ /* 0x000fe20000010000 */
[----:B-----5:R-:W-:Y:S01]  /*acc0*/  FADD.FTZ R55, R175, R44 ;  /* 0x0000002caf377221 */ /* 0x020fe20000010000 */
[----:B------:R-:W4:Y:S01]  /*acd0*/  MUFU.EX2 R68, R68 ;  /* 0x0000004400447308 */ /* 0x000f220000000800 */
[-C--:B------:R-:W-:Y:S01]  /*ace0*/  FFMA.FTZ R3, R168, R9.reuse, -R11 ;  /* 0x00000009a8037223 */ /* 0x080fe2000001080b */
[----:B------:R-:W-:Y:S01]  /*acf0*/  FADD.FTZ R35, R31, R42 ;  /* 0x0000002a1f237221 */ /* 0x000fe20000010000 */
[----:B------:R-:W-:Y:S01]  /*ad00*/  FADD.FTZ R44, R30, R55 ;  /* 0x000000371e2c7221 */ /* 0x000fe20000010000 */
[----:B------:R-:W-:Y:S01]  /*ad10*/  FFMA.FTZ R11, R170, R9, -R11 ;  /* 0x00000009aa0b7223 */ /* 0x000fe2000001080b */
[----:B------:R-:W-:Y:S01]  /*ad20*/  F2FP.F16.F32.PACK_AB R168, R166, R33 ;  /* 0x00000021a6a8723e */ /* 0x000fe200000000ff */
[----:B------:R-:W-:Y:S01]  /*ad30*/  FADD.FTZ R42, R164, R35 ;  /* 0x00000023a42a7221 */ /* 0x000fe20000010000 */
[----:B------:R-:W-:Y:S01]  /*ad40*/  FADD.FTZ R15, R169, R44 ;  /* 0x0000002ca90f7221 */ /* 0x000fe20000010000 */
[----:B------:R-:W5:Y:S01]  /*ad50*/  MUFU.EX2 R70, R70 ;  /* 0x0000004600467308 */ /* 0x000f620000000800 */
[----:B------:R-:W-:Y:S01]  /*ad60*/  F2FP.F16.F32.PACK_AB R170, R160, R37 ;  /* 0x00000025a0aa723e */ /* 0x000fe200000000ff */
[----:B------:R-:W-:Y:S01]  /*ad70*/  FADD.FTZ R35, R33, R42 ;  /* 0x0000002a21237221 */ /* 0x000fe20000010000 */
[----:B------:R-:W-:Y:S01]  /*ad80*/  FADD.FTZ R12, R34, R15 ;  /* 0x0000000f220c7221 */ /* 0x000fe20000010000 */
[----:B------:R-:W-:Y:S01]  /*ad90*/  F2FP.F16.F32.PACK_AB R164, R162, R39 ;  /* 0x00000027a2a4723e */ /* 0x000fe200000000ff */
[----:B------:R-:W-:Y:S01]  /*ada0*/  FMUL.FTZ R120, R120, R13 ;  /* 0x0000000d78787220 */ /* 0x000fe20000410000 */
        /* <DEDUP_REMOVED lines=13> */
[C---:B------:R-:W-:Y:S01]  /*ae80*/  FADD.FTZ R12, R40.reuse, R21 ;  /* 0x00000015280c7221 */ /* 0x040fe20000010000 */
[----:B------:R-:W-:Y:S01]  /*ae90*/  F2FP.F16.F32.PACK_AB R165, R40, R165 ;  /* 0x000000a528a5723e */ /* 0x000fe200000000ff */
[----:B------:R-:W-:Y:S01]  /*aea0*/  FMUL.FTZ R124, R124, R13 ;  /* 0x0000000d7c7c7220 */ /* 0x000fe20000410000 */
[----:B------:R-:W-:Y:S01]  /*aeb0*/  FADD.FTZ R10, R162, R15 ;  /* 0x0000000fa20a7221 */ /* 0x000fe20000010000 */
[----:B-1----:R-:W-:Y:S01]  /*aec0*/  FADD.FTZ R21, R167, R12 ;  /* 0x0000000ca7157221 */ /* 0x002fe20000010000 */
[----:B------:R-:W-:Y:S01]  /*aed0*/  MUFU.EX2 R76, R76 ;  /* 0x0000004c004c7308 */ /* 0x000fe20000000800 */
[C---:B--2---:R-:W-:Y:S01]  /*aee0*/  F2FP.F16.F32.PACK_AB R167, R4.reuse, R167 ;  /* 0x000000a704a7723e */ /* 0x044fe200000000ff */
[----:B------:R-:W-:Y:S01]  /*aef0*/  FADD.FTZ R15, R41, R10 ;  /* 0x0000000a290f7221 */ /* 0x000fe20000010000 */
[----:B------:R-:W-:Y:S01]  /*af00*/  FADD.FTZ R21, R4, R21 ;  /* 0x0000001504157221 */ /* 0x000fe20000010000 */
[C---:B------:R-:W-:Y:S01]  /*af10*/  F2FP.F16.F32.PACK_AB R166, R192.reuse, R41 ;  /* 0x00000029c0a6723e */ /* 0x040fe200000000ff */
[----:B------:R-:W-:Y:S01]  /*af20*/  FMUL.FTZ R125, R125, R13 ;  /* 0x0000000d7d7d7220 */ /* 0x000fe20000410000 */
[----:B------:R-:W-:Y:S01]  /*af30*/  FADD.FTZ R10, R192, R15 ;  /* 0x0000000fc00a7221 */ /* 0x000fe20000010000 */
[----:B------:R-:W-:Y:S01]  /*af40*/  FADD.FTZ R21, R64, R21 ;  /* 0x0000001540157221 */ /* 0x000fe20000010000 */
[----:B------:R-:W1:Y:S01]  /*af50*/  MUFU.EX2 R78, R78 ;  /* 0x0000004e004e7308 */ /* 0x000e620000000800 */
[----:B------:R-:W-:Y:S01]  /*af60*/  F2FP.F16.F32.PACK_AB R160, R194, R43 ;  /* 0x0000002bc2a0723e */ /* 0x000fe200000000ff */
[----:B------:R-:W-:Y:S01]  /*af70*/  FADD.FTZ R15, R43, R10 ;  /* 0x0000000a2b0f7221 */ /* 0x000fe20000010000 */
[C---:B---3--:R-:W-:Y:S01]  /*af80*/  FADD.FTZ R21, R66.reuse, R21 ;  /* 0x0000001542157221 */ /* 0x048fe20000010000 */
[----:B------:R-:W-:Y:S01]  /*af90*/  F2FP.F16.F32.PACK_AB R161, R66, R64 ;  /* 0x0000004042a1723e */ /* 0x000fe200000000ff */
[----:B------:R-:W-:Y:S01]  /*afa0*/  FMUL.FTZ R128, R128, R13 ;  /* 0x0000000d80807220 */ /* 0x000fe20000410000 */
[----:B------:R-:W-:Y:S01]  /*afb0*/  FADD.FTZ R10, R194, R15 ;  /* 0x0000000fc20a7221 */ /* 0x000fe20000010000 */
[----:B----4-:R-:W-:Y:S01]  /*afc0*/  FADD.FTZ R21, R68, R21 ;  /* 0x0000001544157221 */ /* 0x010fe20000010000 */
[----:B------:R-:W2:Y:S01]  /*afd0*/  MUFU.EX2 R82, R82 ;  /* 0x0000005200527308 */ /* 0x000ea20000000800 */
[----:B------:R-:W-:Y:S01]  /*afe0*/  F2FP.F16.F32.PACK_AB R162, R196, R45 ;  /* 0x0000002dc4a2723e */ /* 0x000fe200000000ff */
[----:B------:R-:W-:Y:S01]  /*aff0*/  FADD.FTZ R15, R45, R10 ;  /* 0x0000000a2d0f7221 */ /* 0x000fe20000010000 */
[C---:B-----5:R-:W-:Y:S01]  /*b000*/  FADD.FTZ R21, R70.reuse, R21 ;  /* 0x0000001546157221 */ /* 0x060fe20000010000 */
[----:B------:R-:W-:Y:S01]  /*b010*/  F2FP.F16.F32.PACK_AB R163, R70, R68 ;  /* 0x0000004446a3723e */ /* 0x000fe200000000ff */
[-C--:B------:R-:W-:Y:S01]  /*b020*/  FMUL.FTZ R129, R129, R13.reuse ;  /* 0x0000000d81817220 */ /* 0x080fe20000410000 */
[----:B------:R-:W-:Y:S01]  /*b030*/  FADD.FTZ R10, R196, R15 ;  /* 0x0000000fc40a7221 */ /* 0x000fe20000010000 */
[----:B------:R-:W-:Y:S01]  /*b040*/  FADD.FTZ R21, R72, R21 ;  /* 0x0000001548157221 */ /* 0x000fe20000010000 */
[----:B------:R3:W4:Y:S01]  /*b050*/  MUFU.EX2 R153, R3 ;  /* 0x0000000300997308 */ /* 0x0007220000000800 */
[C---:B------:R-:W-:Y:S01]  /*b060*/  F2FP.F16.F32.PACK_AB R157, R74.reuse, R72 ;  /* 0x000000484a9d723e */ /* 0x040fe200000000ff */
[----:B------:R-:W-:Y:S01]  /*b070*/  FADD.FTZ R15, R47, R10 ;  /* 0x0000000a2f0f7221 */ /* 0x000fe20000010000 */
[----:B------:R-:W-:Y:S01]  /*b080*/  FADD.FTZ R21, R74, R21 ;  /* 0x000000154a157221 */ /* 0x000fe20000010000 */
[----:B-1----:R-:W-:Y:S01]  /*b090*/  F2FP.F16.F32.PACK_AB R159, R78, R76 ;  /* 0x0000004c4e9f723e */ /* 0x002fe200000000ff */
[-C--:B------:R-:W-:Y:S01]  /*b0a0*/  FMUL.FTZ R132, R132, R13.reuse ;  /* 0x0000000d84847220 */ /* 0x080fe20000410000 */
[----:B------:R-:W-:Y:S01]  /*b0b0*/  FADD.FTZ R4, R198, R15 ;  /* 0x0000000fc6047221 */ /* 0x000fe20000010000 */
[----:B------:R-:W-:Y:S01]  /*b0c0*/  FADD.FTZ R21, R76, R21 ;  /* 0x000000154c157221 */ /* 0x000fe20000010000 */
[----:B------:R-:W1:Y:S01]  /*b0d0*/  MUFU.EX2 R86, R86 ;  /* 0x0000005600567308 */ /* 0x000e620000000800 */
[-C--:B------:R-:W-:Y:S01]  /*b0e0*/  FMUL.FTZ R133, R133, R13.reuse ;  /* 0x0000000d85857220 */ /* 0x080fe20000410000 */
[----:B---3--:R-:W-:Y:S01]  /*b0f0*/  FADD.FTZ R3, R49, R4 ;  /* 0x0000000431037221 */ /* 0x008fe20000010000 */
[----:B------:R-:W-:Y:S01]  /*b100*/  FADD.FTZ R21, R78, R21 ;  /* 0x000000154e157221 */ /* 0x000fe20000010000 */
[-C--:B------:R-:W-:Y:S01]  /*b110*/  FMUL.FTZ R136, R136, R13.reuse ;  /* 0x0000000d88887220 */ /* 0x080fe20000410000 */
[-C--:B------:R-:W-:Y:S01]  /*b120*/  FMUL.FTZ R137, R137, R13.reuse ;  /* 0x0000000d89897220 */ /* 0x080fe20000410000 */
[----:B------:R-:W-:Y:S01]  /*b130*/  FADD.FTZ R4, R200, R3 ;  /* 0x00000003c8047221 */ /* 0x000fe20000010000 */
[----:B--2---:R-:W-:Y:S01]  /*b140*/  FADD.FTZ R21, R82, R21 ;  /* 0x0000001552157221 */ /* 0x004fe20000010000 */
[----:B------:R-:W2:Y:S01]  /*b150*/  MUFU.EX2 R11, R11 ;  /* 0x0000000b000b7308 */ /* 0x000ea20000000800 */
[-C--:B------:R-:W-:Y:S01]  /*b160*/  FMUL.FTZ R140, R140, R13.reuse ;  /* 0x0000000d8c8c7220 */ /* 0x080fe20000410000 */
[----:B------:R-:W-:Y:S01]  /*b170*/  FADD.FTZ R3, R51, R4 ;  /* 0x0000000433037221 */ /* 0x000fe20000010000 */
[C---:B----4-:R-:W-:Y:S01]  /*b180*/  FADD.FTZ R21, R153.reuse, R21 ;  /* 0x0000001599157221 */ /* 0x050fe20000010000 */
[----:B------:R-:W-:Y:S01]  /*b190*/  F2FP.F16.F32.PACK_AB R153, R153, R82 ;  /* 0x000000529999723e */ /* 0x000fe200000000ff */
[-C--:B------:R-:W-:Y:S01]  /*b1a0*/  FMUL.FTZ R141, R141, R13.reuse ;  /* 0x0000000d8d8d7220 */ /* 0x080fe20000410000 */
[----:B------:R-:W-:Y:S01]  /*b1b0*/  FADD.FTZ R4, R80, R3 ;  /* 0x0000000350047221 */ /* 0x000fe20000010000 */
[-C--:B------:R-:W-:Y:S01]  /*b1c0*/  FMUL.FTZ R144, R144, R13.reuse ;  /* 0x0000000d90907220 */ /* 0x080fe20000410000 */
[-C--:B------:R-:W-:Y:S01]  /*b1d0*/  FMUL.FTZ R145, R145, R13.reuse ;  /* 0x0000000d91917220 */ /* 0x080fe20000410000 */
[----:B-1----:R-:W-:Y:S01]  /*b1e0*/  FADD.FTZ R21, R86, R21 ;  /* 0x0000001556157221 */ /* 0x002fe20000010000 */
[----:B------:R-:W-:Y:S01]  /*b1f0*/  FADD.FTZ R3, R53, R4 ;  /* 0x0000000435037221 */ /* 0x000fe20000010000 */
[-C--:B------:R-:W-:Y:S01]  /*b200*/  FMUL.FTZ R148, R148, R13.reuse ;  /* 0x0000000d94947220 */ /* 0x080fe20000410000 */
[----:B------:R-:W-:Y:S01]  /*b210*/  FMUL.FTZ R149, R149, R13 ;  /* 0x0000000d95957220 */ /* 0x000fe20000410000 */
[-C--:B------:R-:W-:Y:S01]  /*b220*/  FMUL.FTZ R90, R90, R202.reuse ;  /* 0x000000ca5a5a7220 */ /* 0x080fe20000410000 */
[----:B------:R-:W-:Y:S01]  /*b230*/  FADD.FTZ R4, R84, R3 ;  /* 0x0000000354047221 */ /* 0x000fe20000010000 */
[-C--:B------:R-:W-:Y:S01]  /*b240*/  FMUL.FTZ R91, R91, R202.reuse ;  /* 0x000000ca5b5b7220 */ /* 0x080fe20000410000 */
[----:B------:R-:W-:Y:S01]  /*b250*/  FMUL.FTZ R94, R94, R202 ;  /* 0x000000ca5e5e7220 */ /* 0x000fe20000410000 */
[C---:B--2---:R-:W-:Y:S01]  /*b260*/  FADD.FTZ R3, R11.reuse, R21 ;  /* 0x000000150b037221 */ /* 0x044fe20000010000 */
        /* <DEDUP_REMOVED lines=30> */
[----:B------:R-:W-:-:S02]  /*b450*/  IMAD.MOV.U32 R11, RZ, RZ, R8 ;  /* 0x000000ffff0b7224 */ /* 0x000fc400078e0008 */
[----:B------:R-:W-:Y:S01]  /*b460*/  IMAD.MOV.U32 R10, RZ, RZ, R7 ;  /* 0x000000ffff0a7224 */ /* 0x000fe200078e0007 */
[----:B------:R-:W-:Y:S06]  /*b470*/  @P2 BRA `(.L_x_6447) ;  /* 0xffffffd8001c2947 */ /* 0x000fec000383ffff */
.L_x_6438:
        /* <DEDUP_REMOVED lines=11> */
.L_x_6465:
        /* <DEDUP_REMOVED lines=9> */
.L_x_6450:
[----:B------:R-:W-:Y:S01]  /*b5c0*/  ULEA UR6, UR37, UR39, 0x3 ;  /* 0x0000002725067291 */ /* 0x000fe2000f8e183f */
[----:B------:R-:W-:-:S05]  /*b5d0*/  IMAD.U32 R7, RZ, RZ, UR36 ;  /* 0x00000024ff077e24 */ /* 0x000fca000f8e00ff */
[----:B------:R-:W-:-:S04]  /*b5e0*/  SHF.L.U32 R7, R7, 0x1f, RZ ;  /* 0x0000001f07077819 */ /* 0x000fc800000006ff */
[----:B------:R1:W2:Y:S01]  /*b5f0*/  SYNCS.PHASECHK.TRANS64.TRYWAIT P2, [UR6+0x28830], R7 ;  /* 0x02883007ff0075a7 */ /* 0x0002a20008040146 */
[----:B------:R-:W-:Y:S05]  /*b600*/  @!P0 BRA `(.L_x_6451) ;  /* 0x0000000000048947 */ /* 0x000fea0003800000 */
[----:B------:R-:W-:Y:S01]  /*b610*/  BPT.TRAP 0x1 ;  /* 0x000000040000795c */ /* 0x000fe20000300000 */
.L_x_6451:
[----:B--2---:R-:W-:Y:S05]  /*b620*/  @P2 BRA `(.L_x_6449) ;  /* 0x0000000000082947 */ /* 0x004fea0003800000 */
[----:B------:R-:W2:Y:S02]  /*b630*/  SYNCS.PHASECHK.TRANS64.TRYWAIT P2, [UR6+0x28830], R7 ;  /* 0x02883007ff0075a7 */ /* 0x000ea40008040146 */
[----:B--2---:R-:W-:Y:S05]  /*b640*/  @!P2 BRA `(.L_x_6452) ;  /* 0x0000008400b0a947 */ /* 0x004fea0003800000 */
.L_x_6449:
        /* <DEDUP_REMOVED lines=45> */
.L_x_6454:
[----:B------:R-:W-:Y:S01]  /*b920*/  ULEA UR6, UR59, UR39, 0x3 ;  /* 0x000000273b067291 */ /* 0x000fe2000f8e183f */
[----:B------:R-:W-:-:S05]  /*b930*/  IMAD.U32 R7, RZ, RZ, UR60 ;  /* 0x0000003cff077e24 */ /* 0x000fca000f8e00ff */
[----:B------:R-:W-:-:S04]  /*b940*/  SHF.L.U32 R7, R7, 0x1f, RZ ;  /* 0x0000001f07077819 */ /* 0x000fc800000006ff */
[----:B------:R1:W2:Y:S01]  /*b950*/  SYNCS.PHASECHK.TRANS64.TRYWAIT P2, [UR6+0x28850], R7 ;  /* 0x02885007ff0075a7 */ /* 0x0002a20008040146 */
[----:B------:R-:W-:Y:S05]  /*b960*/  @!P0 BRA `(.L_x_6455) ;  /* 0x0000000000048947 */ /* 0x000fea0003800000 */
[----:B------:R-:W-:Y:S01]  /*b970*/  BPT.TRAP 0x1 ;  /* 0x000000040000795c */ /* 0x000fe20000300000 */
.L_x_6455:
[----:B--2---:R-:W-:Y:S05]  /*b980*/  @P2 BRA `(.L_x_6453) ;  /* 0x0000000000082947 */ /* 0x004fea0003800000 */
[----:B------:R-:W2:Y:S02]  /*b990*/  SYNCS.PHASECHK.TRANS64.TRYWAIT P2, [UR6+0x28850], R7 ;  /* 0x02885007ff0075a7 */ /* 0x000ea40008040146 */
[----:B--2---:R-:W-:Y:S05]  /*b9a0*/  @!P2 BRA `(.L_x_6456) ;  /* 0x0000008000f0a947 */ /* 0x004fea0003800000 */
.L_x_6453:
        /* <DEDUP_REMOVED lines=9> */
[----:B------:R-:W-:Y:S01]  /*ba40*/  FMUL.FTZ R57, R60, UR58 ;  /* 0x0000003a3c397c20 */ /* 0x000fe20008410000 */
[----:B------:R-:W-:-:S02]  /*ba50*/  IMAD.U32 R60, RZ, RZ, UR37 ;  /* 0x00000025ff3c7e24 */ /* 0x000fc4000f8e00ff */
[----:B------:R-:W-:Y:S01]  /*ba60*/  FMUL.FTZ R15, R30, UR58 ;  /* 0x0000003a1e0f7c20 */ /* 0x000fe20008410000 */
[----:B------:R-:W-:Y:S01]  /*ba70*/  ULOP3.LUT UR6, UR6, 0x4000000, URZ, 0xfc, !UPT ;  /* 0x0400000006067892 */ /* 0x000fe2000f8efc3f */
[----:B------:R-:W-:Y:S01]  /*ba80*/  FMUL.FTZ R30, R54, UR58 ;  /* 0x0000003a361e7c20 */ /* 0x000fe20008410000 */
[----:B------:R-:W-:Y:S01]  /*ba90*/  FMUL.FTZ R21, R34, UR58 ;  /* 0x0000003a22157c20 */ /* 0x000fe20008410000 */
[----:B------:R-:W-:Y:S01]  /*baa0*/  @!P1 LEA R60, R60, UR39, 0x3 ;  /* 0x000000273c3c9c11 */ /* 0x000fe2000f8e18ff */
[----:B------:R-:W-:Y:S01]  /*bab0*/  ULEA UR10, UR59, UR6, 0xb ;  /* 0x000000063b0a7291 */ /* 0x000fe2000f8e583f */
[----:B--2---:R-:W-:Y:S01]  /*bac0*/  FMUL.FTZ R8, R26, UR58 ;  /* 0x0000003a1a087c20 */ /* 0x004fe20008410000 */
[----:B------:R-:W-:Y:S01]  /*bad0*/  FMUL.FTZ R34, R59, UR58 ;  /* 0x0000003a3b227c20 */ /* 0x000fe20008410000 */
[----:B------:R-:W-:Y:S01]  /*bae0*/  FMUL.FTZ R26, R51, UR58 ;  /* 0x0000003a331a7c20 */ /* 0x000fe20008410000 */
[----:B------:R-:W-:Y:S01]  /*baf0*/  FMUL.FTZ R59, R64, UR58 ;  /* 0x0000003a403b7c20 */ /* 0x000fe20008410000 */
[----:B-1----:R-:W-:Y:S01]  /*bb00*/  FMUL.FTZ R7, R24, UR58 ;  /* 0x0000003a18077c20 */ /* 0x002fe20008410000 */
        /* <DEDUP_REMOVED lines=75> */
[----:B------:R-:W1:Y:S01]  /*bfc0*/  MUFU.TANH R53, R53 ;  /* 0x0000003500357308 */ /* 0x000e620000002400 */
[----:B------:R-:W-:Y:S02]  /*bfd0*/  WARPGROUP.DEPBAR.LE gsb0, 0x0 ;  /* 0x00008000000079c5 */ /* 0x000fe40000010000 */
[----:B------:R-:W-:-:S06]  /*bfe0*/  WARPGROUP.ARRIVE ;  /* 0x00000000000079c5 */ /* 0x000fcc0000000000 */
[----:B------:R-:W-:Y:S01]  /*bff0*/  HGMMA.64x128x16.F32 R88, R168, gdesc[UR4].tnspB, R88, gsb0 ;  /* 0x41e00004a8587df0 */ /* 0x000fe20008000858 */
[----:B------:R-:W-:Y:S01]  /*c000*/  UIADD3 UR6, UR10, 0x200, URZ ;  /* 0x000002000a067890 */ /* 0x000fe2000fffe03f */
[----:B------:R-:W-:Y:S01]  /*c010*/  UMOV UR7, 0x40000040 ;  /* 0x4000004000077882 */ /* 0x000fe20000000000 */
[----:B------:R-:W-:Y:S02]  /*c020*/  WARPGROUP.DEPBAR.LE gsb0, 0x0 ;  /* 0x00008000000079c5 */ /* 0x000fe40000010000 */
[----:B------:R-:W-:Y:S01]  /*c030*/  WARPGROUP.ARRIVE ;  /* 0x00000000000079c5 */ /* 0x000fe20000000000 */
[----:B------:R-:W-:Y:S01]  /*c040*/  FMUL.FTZ R168, R36, UR58 ;  /* 0x0000003a24a87c20 */ /* 0x000fe20008410000 */
[----:B------:R-:W-:Y:S02]  /*c050*/  FMUL.FTZ R36, R71, UR58 ;  /* 0x0000003a47247c20 */ /* 0x000fe40008410000 */
[----:B------:R1:W1:Y:S03]  /*c060*/  MUFU.TANH R71, R76 ;  /* 0x0000004c00477308 */ /* 0x0002660000002400 */
[----:B------:R-:W-:Y:S01]  /*c070*/  HGMMA.64x128x16.F32 R88, R164, gdesc[UR4].tnspB, R88, gsb0 ;  /* 0x41e00004a4587df0 */ /* 0x000fe20008000858 */
[----:B------:R-:W-:Y:S01]  /*c080*/  UIADD3 UR6, UR10, 0x280, URZ ;  /* 0x000002800a067890 */ /* 0x000fe2000fffe03f */
[----:B------:R-:W-:-:S03]  /*c090*/  UMOV UR7, 0x40000040 ;  /* 0x4000004000077882 */ /* 0x000fc60000000000 */
        /* <DEDUP_REMOVED lines=14> */
[----:B------:R-:W-:Y:S01]  /*c180*/  FMUL.FTZ R46, R79, UR58 ;  /* 0x0000003a4f2e7c20 */ /* 0x000fe20008410000 */
[----:B------:R-:W-:-:S02]  /*c190*/  IMAD.SHL.U32 R79, R6, 0x80, RZ ;  /* 0x00000080064f7824 */ /* 0x000fc400078e00ff */
[----:B------:R-:W-:Y:S01]  /*c1a0*/  FMUL.FTZ R164, R28, UR58 ;  /* 0x0000003a1ca47c20 */ /* 0x000fe20008410000 */
[----:B------:R-:W-:Y:S01]  /*c1b0*/  FMUL.FTZ R28, R39, UR58 ;  /* 0x0000003a271c7c20 */ /* 0x000fe20008410000 */
[----:B------:R-:W-:Y:S01]  /*c1c0*/  FMUL.FTZ R39, R58, UR58 ;  /* 0x0000003a3a277c20 */ /* 0x000fe20008410000 */
[----:B------:R-:W-:Y:S01]  /*c1d0*/  FMUL.FTZ R58, R61, UR58 ;  /* 0x0000003a3d3a7c20 */ /* 0x000fe20008410000 */
[----:B------:R-:W-:Y:S01]  /*c1e0*/  IADD3 R54, -R79, 0x1, RZ ;  /* 0x000000014f367810 */ /* 0x000fe20007ffe1ff */
[----:B------:R-:W-:Y:S02]  /*c1f0*/  @!P1 VIADD R61, R60, 0x28840 ;  /* 0x000288403c3d9836 */ /* 0x000fe40000000000 */
[----:B------:R-:W-:Y:S01]  /*c200*/  FMUL.FTZ R166, R32, UR58 ;  /* 0x0000003a20a67c20 */ /* 0x000fe20008410000 */
[----:B------:R-:W-:Y:S01]  /*c210*/  FMUL.FTZ R32, R42, UR58 ;  /* 0x0000003a2a207c20 */ /* 0x000fe20008410000 */
[----:B------:R-:W-:Y:S01]  /*c220*/  FMUL.FTZ R42, R66, UR58 ;  /* 0x0000003a422a7c20 */ /* 0x000fe20008410000 */
[----:B------:R-:W1:Y:S01]  /*c230*/  MUFU.TANH R164, R164 ;  /* 0x000000a400a47308 */ /* 0x000e620000002400 */
[----:B------:R-:W-:-:S07]  /*c240*/  @!P1 PRMT R61, RZ, 0x654, R61 ;  /* 0x00000654ff3d9816 */ /* 0x000fce000000003d */
[----:B------:R1:W1:Y:S01]  /*c250*/  MUFU.TANH R66, R73 ;  /* 0x0000004900427308 */ /* 0x0002620000002400 */
[----:B-----5:R-:W-:Y:S02]  /*c260*/  IMAD R60, R65, UR45, R54 ;  /* 0x0000002d413c7c24 */ /* 0x020fe4000f8e0236 */
[----:B------:R-:W-:-:S05]  /*c270*/  FMUL.FTZ R54, R87, UR58 ;  /* 0x0000003a57367c20 */ /* 0x000fca0008410000 */
        /* <DEDUP_REMOVED lines=36> */
[----:B------:R-:W1:Y:S01]  /*c4c0*/  MUFU.TANH R54, R54 ;  /* 0x0000003600367308 */ /* 0x000e620000002400 */
[----:B------:R-:W-:-:S02]  /*c4d0*/  WARPGROUP.DEPBAR.LE gsb0, 0x0 ;  /* 0x00008000000079c5 */ /* 0x000fc40000010000 */
[----:B------:R-:W-:-:S06]  /*c4e0*/  WARPGROUP.ARRIVE ;  /* 0x00000000000079c5 */ /* 0x000fcc0000000000 */
[----:B------:R-:W-:Y:S03]  /*c4f0*/  HGMMA.64x128x16.F32 R88, R152, gdesc[UR4].tnspB, R88, gsb0 ;  /* 0x41e0000498587df0 */ /* 0x000fe60008000858 */
[----:B------:R-:W-:Y:S02]  /*c500*/  WARPGROUP.DEPBAR.LE gsb0, 0x0 ;  /* 0x00008000000079c5 */ /* 0x000fe40000010000 */
[----:B------:R1:W-:Y:S06]  /*c510*/  BAR.ARV R69, 0x100 ;  /* 0x000400450000751d */ /* 0x0003ec0000002000 */
[----:B------:R5:W-:Y:S02]  /*c520*/  @!P1 SYNCS.ARRIVE.TRANS64.RED.A1T0 RZ, [R61+URZ], RZ ;  /* 0x000000ff3dff99a7 */ /* 0x000be4000810043f */
[----:B-----5:R-:W-:-:S04]  /*c530*/  VIADD R61, R60, -UR57 ;  /* 0x800000393c3d7c36 */ /* 0x020fc80008000000 */
[----:B------:R-:W-:-:S04]  /*c540*/  IMAD R61, R16, -0x2, R61 ;  /* 0xfffffffe103d7824 */ /* 0x000fc800078e023d */
[C---:B------:R-:W-:Y:S02]  /*c550*/  VIADD R83, R61.reuse, UR56 ;  /* 0x000000383d537c36 */ /* 0x040fe40008000000 */
[----:B------:R-:W-:Y:S02]  /*c560*/  VIADD R87, R61, UR52 ;  /* 0x000000343d577c36 */ /* 0x000fe40008000000 */
[C---:B------:R-:W-:Y:S02]  /*c570*/  IMAD.IADD R65, R0.reuse, 0x1, R83 ;  /* 0x0000000100417824 */ /* 0x040fe400078e0253 */
[----:B------:R-:W-:Y:S01]  /*c580*/  IMAD.IADD R67, R0, 0x1, R87 ;  /* 0x0000000100437824 */ /* 0x000fe200078e0257 */
[----:B-1234-:R-:W-:Y:S06]  /*c590*/  @!P6 BRA `(.L_x_6457) ;  /* 0x00000000005ce947 */ /* 0x01efec0003800000 */
        /* <DEDUP_REMOVED lines=11> */
.L_x_6459:
[----:B------:R-:W-:-:S05]  /*c650*/  IMAD.U32 R70, RZ, RZ, UR53 ;  /* 0x00000035ff467e24 */ /* 0x000fca000f8e00ff */
[----:B------:R-:W-:-:S13]  /*c660*/  ISETP.NE.AND P2, PT, R70, 0x1, PT ;  /* 0x000000014600780c */ /* 0x000fda0003f45270 */
[----:B------:R-:W1:Y:S01]  /*c670*/  @P2 LDC.64 R60, c[0x0][0x9e8] ;  /* 0x00027a00ff3c2b82 */ /* 0x000e620000000a00 */
[----:B------:R-:W-:-:S04]  /*c680*/  @P2 IMAD.IADD R69, R0, 0x1, R5 ;  /* 0x0000000100452824 */ /* 0x000fc800078e0205 */
[----:B-1----:R-:W-:-:S04]  /*c690*/  @P2 IMAD.HI.U32 R72, R69, R60, RZ ;  /* 0x0000003c45482227 */ /* 0x002fc800078e00ff */
[----:B------:R-:W-:Y:S01]  /*c6a0*/  IMAD.MOV.U32 R60, RZ, RZ, R10 ;  /* 0x000000ffff3c7224 */ /* 0x000fe200078e000a */
[----:B------:R-:W-:-:S07]  /*c6b0*/  @P2 SHF.R.U32.HI R60, RZ, R61, R72 ;  /* 0x0000003dff3c2219 */ /* 0x000fce0000011648 */
.L_x_6460:
[----:B------:R-:W-:Y:S05]  /*c6c0*/  BSYNC B0 ;  /* 0x0000000000007941 */ /* 0x000fea0003800000 */
.L_x_6458:
[----:B------:R-:W-:-:S04]  /*c6d0*/  IMAD R61, R60, R70, -R79 ;  /* 0x000000463c3d7224 */ /* 0x000fc800078e0a4f */
[----:B------:R-:W-:-:S05]  /*c6e0*/  IMAD R60, R16, -0x2, R61 ;  /* 0xfffffffe103c7824 */ /* 0x000fca00078e023d */
[----:B------:R-:W-:Y:S02]  /*c6f0*/  VIADDMNMX R65, R60, R70, R65, PT ;  /* 0x000000463c417246 */ /* 0x000fe40003800141 */
[----:B------:R-:W-:-:S07]  /*c700*/  VIMNMX R67, R67, R60, !PT ;  /* 0x0000003c43437248 */ /* 0x000fce0007fe0100 */
.L_x_6457:
[----:B------:R-:W-:-:S04]  /*c710*/  ISETP.GT.AND P2, PT, R6, -0x1, PT ;  /* 0xffffffff0600780c */ /* 0x000fc80003f44270 */
[C---:B------:R-:W-:Y:S02]  /*c720*/  ISETP.GT.AND P4, PT, R67.reuse, RZ, P2 ;  /* 0x000000ff4300720c */ /* 0x040fe40001784270 */
[----:B------:R-:W-:Y:S02]  /*c730*/  ISETP.GT.AND P5, PT, R67, 0x1, P2 ;  /* 0x000000014300780c */ /* 0x000fe400017a4270 */
[C---:B------:R-:W-:Y:S02]  /*c740*/  ISETP.LT.OR P4, PT, R65.reuse, 0x1, P4 ;  /* 0x000000014100780c */ /* 0x040fe40002781670 */
[----:B------:R-:W-:Y:S02]  /*c750*/  ISETP.LT.OR P5, PT, R65, 0x2, P5 ;  /* 0x000000024100780c */ /* 0x000fe40002fa1670 */
        /* <DEDUP_REMOVED lines=38> */
[----:B------:R-:W-:Y:S01]  /*c9c0*/  IMAD.IADD R49, R2, 0x1, R83 ;  /* 0x0000000102317824 */ /* 0x000fe200078e0253 */
[----:B------:R-:W-:-:S02]  /*c9d0*/  ISETP.GT.AND P3, PT, R67, 0x38, P2 ;  /* 0x000000384300780c */ /* 0x000fc40001764270 */
[C---:B------:R-:W-:Y:S02]  /*c9e0*/  ISETP.GT.AND P4, PT, R67.reuse, 0x39, P2 ;  /* 0x000000394300780c */ /* 0x040fe40001784270 */
[----:B------:R-:W-:Y:S02]  /*c9f0*/  ISETP.GT.AND P5, PT, R67, 0x40, P2 ;  /* 0x000000404300780c */ /* 0x000fe400017a4270 */
[C---:B------:R-:W-:Y:S02]  /*ca00*/  ISETP.LT.OR P3, PT, R65.reuse, 0x39, P3 ;  /* 0x000000394100780c */ /* 0x040fe40001f61670 */
[C---:B------:R-:W-:Y:S02]  /*ca10*/  ISETP.LT.OR P4, PT, R65.reuse, 0x3a, P4 ;  /* 0x0000003a4100780c */ /* 0x040fe40002781670 */
[----:B------:R-:W-:Y:S02]  /*ca20*/  ISETP.LT.OR P5, PT, R65, 0x41, P5 ;  /* 0x000000414100780c */ /* 0x000fe40002fa1670 */
[----:B------:R-:W-:Y:S01]  /*ca30*/  FSEL R152, R51, -INF , !P3 ;  /* 0xff80000033987808 */ /* 0x000fe20005800000 */
[----:B------:R-:W-:Y:S01]  /*ca40*/  IMAD.IADD R51, R2, 0x1, R87 ;  /* 0x0000000102337824 */ /* 0x000fe200078e0257 */
[----:B------:R-:W-:-:S02]  /*ca50*/  FSEL R86, R52, -INF , !P4 ;  /* 0xff80000034567808 */ /* 0x000fc40006000000 */
[----:B------:R-:W-:Y:S02]  /*ca60*/  FSEL R84, R55, -INF , !P5 ;  /* 0xff80000037547808 */ /* 0x000fe40006800000 */
[C---:B------:R-:W-:Y:S02]  /*ca70*/  ISETP.GT.AND P3, PT, R67.reuse, 0x41, P2 ;  /* 0x000000414300780c */ /* 0x040fe40001764270 */
[C---:B------:R-:W-:Y:S02]  /*ca80*/  ISETP.GT.AND P4, PT, R67.reuse, 0x48, P2 ;  /* 0x000000484300780c */ /* 0x040fe40001784270 */
[----:B------:R-:W-:Y:S02]  /*ca90*/  ISETP.GT.AND P5, PT, R67, 0x49, P2 ;  /* 0x000000494300780c */ /* 0x000fe400017a4270 */
        /* <DEDUP_REMOVED lines=11> */
[----:B------:R-:W-:Y:S02]  /*cb50*/  ISETP.LT.OR P5, PT, R65, 0x59, P5 ;  /* 0x000000594100780c */ /* 0x000fe40002fa1670 */
[----:B------:R-:W-:Y:S02]  /*cb60*/  FSEL R70, R59, -INF , !P3 ;  /* 0xff8000003b467808 */ /* 0x000fe40005800000 */
        /* <DEDUP_REMOVED lines=42> */
.L_x_6463:
[----:B------:R-:W-:-:S05]  /*ce10*/  IMAD.U32 R160, RZ, RZ, UR53 ;  /* 0x00000035ffa07e24 */ /* 0x000fca000f8e00ff */
[----:B------:R-:W-:-:S13]  /*ce20*/  ISETP.NE.AND P3, PT, R160, 0x1, PT ;  /* 0x00000001a000780c */ /* 0x000fda0003f65270 */
[----:B------:R-:W1:Y:S02]  /*ce30*/  @P3 LDC.64 R40, c[0x0][0x9e8] ;  /* 0x00027a00ff283b82 */ /* 0x000e640000000a00 */
[----:B-1----:R-:W-:-:S05]  /*ce40*/  @P3 IMAD.HI.U32 R40, R7, R40, RZ ;  /* 0x0000002807283227 */ /* 0x002fca00078e00ff */
[----:B------:R-:W-:-:S07]  /*ce50*/  @P3 SHF.R.U32.HI R7, RZ, R41, R40 ;  /* 0x00000029ff073219 */ /* 0x000fce0000011628 */
.L_x_6464:
[----:B------:R-:W-:Y:S05]  /*ce60*/  BSYNC B0 ;  /* 0x0000000000007941 */ /* 0x000fea0003800000 */
.L_x_6462:
[----:B------:R-:W-:-:S04]  /*ce70*/  IMAD R7, R7, R160, -R79 ;  /* 0x000000a007077224 */ /* 0x000fc800078e0a4f */
[----:B------:R-:W-:-:S05]  /*ce80*/  IMAD R40, R16, -0x2, R7 ;  /* 0xfffffffe10287824 */ /* 0x000fca00078e0207 */
[----:B------:R-:W-:Y:S02]  /*ce90*/  VIADDMNMX R49, R40, R160, R49, PT ;  /* 0x000000a028317246 */ /* 0x000fe40003800131 */
[----:B------:R-:W-:-:S07]  /*cea0*/  VIMNMX R51, R51, R40, !PT ;  /* 0x0000002833337248 */ /* 0x000fce0007fe0100 */
.L_x_6461:
[----:B------:R-:W-:Y:S01]  /*ceb0*/  FMNMX.FTZ R7, R180, R11, !PT ;  /* 0x0000000bb4077209 */ /* 0x000fe20007810000 */
[----:B------:R-:W1:Y:S01]  /*cec0*/  LDC R9, c[0x0][0x988] ;  /* 0x00026200ff097b82 */ /* 0x000e620000000800 */
[----:B------:R-:W-:Y:S01]  /*ced0*/  ISETP.GT.AND P4, PT, R51, 0x8, P2 ;  /* 0x000000083300780c */ /* 0x000fe20001784270 */
[----:B------:R-:W-:Y:S01]  /*cee0*/  UMOV UR60, UR36 ;  /* 0x00000024003c7c82 */ /* 0x000fe20008000000 */
[----:B------:R-:W-:Y:S02]  /*cef0*/  FMNMX.FTZ R7, R170, R7, !PT ;  /* 0x00000007aa077209 */ /* 0x000fe40007810000 */
[----:B------:R-:W-:Y:S02]  /*cf00*/  ISETP.LT.OR P4, PT, R49, 0x9, P4 ;  /* 0x000000093100780c */ /* 0x000fe40002781670 */
[----:B------:R-:W-:Y:S02]  /*cf10*/  FMNMX.FTZ R7, R172, R7, !PT ;  /* 0x00000007ac077209 */ /* 0x000fe40007810000 */
[----:B------:R-:W-:-:S02]  /*cf20*/  ISETP.GT.AND P5, PT, R51, 0x1, P2 ;  /* 0x000000013300780c */ /* 0x000fc400017a4270 */
[----:B------:R-:W-:Y:S02]  /*cf30*/  FMNMX.FTZ R7, R192, R7, !PT ;  /* 0x00000007c0077209 */ /* 0x000fe40007810000 */
[----:B------:R-:W-:Y:S02]  /*cf40*/  ISETP.LT.OR P5, PT, R49, 0x2, P5 ;  /* 0x000000023100780c */ /* 0x000fe40002fa1670 */
[----:B------:R-:W-:Y:S02]  /*cf50*/  FMNMX.FTZ R7, R176, R7, !PT ;  /* 0x00000007b0077209 */ /* 0x000fe40007810000 */
[----:B------:R-:W-:Y:S02]  /*cf60*/  ISETP.GT.AND P3, PT, R51, 0x9, P2 ;  /* 0x000000093300780c */ /* 0x000fe40001764270 */
[----:B------:R-:W-:Y:S02]  /*cf70*/  FMNMX.FTZ R7, R196, R7, !PT ;  /* 0x00000007c4077209 */ /* 0x000fe40007810000 */
[----:B------:R-:W-:-:S02]  /*cf80*/  FSEL R164, R13, -INF , !P5 ;  /* 0xff8000000da47808 */ /* 0x000fc40006800000 */
[----:B------:R-:W-:Y:S02]  /*cf90*/  FMNMX.FTZ R7, R178, R7, !PT ;  /* 0x00000007b2077209 */ /* 0x000fe40007810000 */
[----:B------:R-:W-:Y:S02]  /*cfa0*/  ISETP.GT.AND P5, PT, R51, 0x10, P2 ;  /* 0x000000103300780c */ /* 0x000fe400017a4270 */
[----:B------:R-:W-:Y:S02]  /*cfb0*/  FMNMX.FTZ R7, R194, R7, !PT ;  /* 0x00000007c2077209 */ /* 0x000fe40007810000 */
[C---:B------:R-:W-:Y:S02]  /*cfc0*/  ISETP.LT.OR P3, PT, R49.reuse, 0xa, P3 ;  /* 0x0000000a3100780c */ /* 0x040fe40001f61670 */
[----:B------:R-:W-:Y:S02]  /*cfd0*/  FMNMX.FTZ R7, R174, R7, !PT ;  /* 0x00000007ae077209 */ /* 0x000fe40007810000 */
[----:B------:R-:W-:-:S02]  /*cfe0*/  ISETP.LT.OR P5, PT, R49, 0x11, P5 ;  /* 0x000000113100780c */ /* 0x000fc40002fa1670 */
        /* <DEDUP_REMOVED lines=23> */
[----:B------:R-:W2:Y:S02]  /*d160*/  SHFL.BFLY PT, R7, R40, 0x2, 0x1f ;  /* 0x0c401f0028077f89 */ /* 0x000ea400000e0000 */
[----:B--2---:R-:W-:Y:S02]  /*d170*/  FMNMX.FTZ R41, R40, R7, !PT ;  /* 0x0000000728297209 */ /* 0x004fe40007810000 */
[----:B------:R-:W-:Y:S02]  /*d180*/  FSEL R40, R15, -INF , !P4 ;  /* 0xff8000000f287808 */ /* 0x000fe40006000000 */
[----:B------:R-:W-:Y:S01]  /*d190*/  ISETP.GT.AND P4, PT, R51, 0x11, P2 ;  /* 0x000000113300780c */ /* 0x000fe20001784270 */
[----:B------:R-:W2:Y:S03]  /*d1a0*/  SHFL.BFLY PT, R160, R41, 0x1, 0x1f ;  /* 0x0c201f0029a07f89 */ /* 0x000ea600000e0000 */
[----:B------:R-:W-:-:S04]  /*d1b0*/  ISETP.LT.OR P4, PT, R49, 0x12, P4 ;  /* 0x000000123100780c */ /* 0x000fc80002781670 */
[----:B------:R-:W-:Y:S02]  /*d1c0*/  FSEL R20, R20, -INF , !P4 ;  /* 0xff80000014147808 */ /* 0x000fe40006000000 */
[----:B------:R-:W-:-:S04]  /*d1d0*/  ISETP.GT.AND P4, PT, R51, 0x19, P2 ;  /* 0x000000193300780c */ /* 0x000fc80001784270 */
[----:B------:R-:W-:-:S04]  /*d1e0*/  ISETP.LT.OR P4, PT, R49, 0x1a, P4 ;  /* 0x0000001a3100780c */ /* 0x000fc80002781670 */
[----:B------:R-:W-:Y:S02]  /*d1f0*/  FSEL R28, R28, -INF , !P4 ;  /* 0xff8000001c1c7808 */ /* 0x000fe40006000000 */
[----:B------:R-:W-:-:S04]  /*d200*/  ISETP.GT.AND P4, PT, R51, 0x21, P2 ;  /* 0x000000213300780c */ /* 0x000fc80001784270 */
[----:B------:R-:W-:Y:S02]  /*d210*/  ISETP.LT.OR P4, PT, R49, 0x22, P4 ;  /* 0x000000223100780c */ /* 0x000fe40002781670 */
[----:B--2---:R-:W-:Y:S02]  /*d220*/  FMNMX.FTZ R7, R41, R160, !PT ;  /* 0x000000a029077209 */ /* 0x004fe40007810000 */
[----:B------:R-:W-:Y:S02]  /*d230*/  FSEL R160, R14, -INF , !P3 ;  /* 0xff8000000ea07808 */ /* 0x000fe40005800000 */
[----:B------:R-:W-:Y:S01]  /*d240*/  FSEL R14, R21, -INF , !P5 ;  /* 0xff800000150e7808 */ /* 0x000fe20006800000 */
[C---:B-1----:R-:W-:Y:S01]  /*d250*/  FMUL.FTZ R41, R7.reuse, R9 ;  /* 0x0000000907297220 */ /* 0x042fe20000410000 */
[----:B------:R-:W-:Y:S02]  /*d260*/  FSETP.NEU.FTZ.AND P5, PT, R7, -INF , PT ;  /* 0xff8000000700780b */ /* 0x000fe40003fbd000 */
[----:B------:R-:W-:-:S02]  /*d270*/  ISETP.GT.AND P3, PT, R51, 0x18, P2 ;  /* 0x000000183300780c */ /* 0x000fc40001764270 */
[----:B------:R-:W-:Y:S02]  /*d280*/  FSEL R41, R41, RZ, P5 ;  /* 0x000000ff29297208 */ /* 0x000fe40002800000 */
[----:B------:R-:W-:-:S03]  /*d290*/  ISETP.LT.OR P3, PT, R49, 0x19, P3 ;  /* 0x000000193100780c */ /* 0x000fc60001f61670 */
[-CC-:B------:R-:W-:Y:S01]  /*d2a0*/  FFMA.FTZ R13, R180, R9.reuse, -R41.reuse ;  /* 0x00000009b40d7223 */ /* 0x180fe20000010829 */
[-CC-:B------:R-:W-:Y:S01]  /*d2b0*/  FFMA.FTZ R180, R170, R9.reuse, -R41.reuse ;  /* 0x00000009aab47223 */ /* 0x180fe20000010829 */
[----:B------:R-:W-:Y:S01]  /*d2c0*/  FSEL R170, R27, -INF , !P4 ;  /* 0xff8000001baa7808 */ /* 0x000fe20006000000 */
[-CC-:B------:R-:W-:Y:S01]  /*d2d0*/  FFMA.FTZ R182, R172, R9.reuse, -R41.reuse ;  /* 0x00000009acb67223 */ /* 0x180fe20000010829 */
[----:B------:R-:W-:Y:S01]  /*d2e0*/  ISETP.GT.AND P4, PT, R51, RZ, P2 ;  /* 0x000000ff3300720c */ /* 0x000fe20001784270 */
[-CC-:B------:R-:W-:Y:S01]  /*d2f0*/  FFMA.FTZ R15, R192, R9.reuse, -R41.reuse ;  /* 0x00000009c00f7223 */ /* 0x180fe20000010829 */
[----:B------:R-:W-:Y:S01]  /*d300*/  FSEL R168, R29, -INF , !P3 ;  /* 0xff8000001da87808 */ /* 0x000fe20005800000 */
[-CC-:B------:R-:W-:Y:S01]  /*d310*/  FFMA.FTZ R84, R84, R9.reuse, -R41.reuse ;  /* 0x0000000954547223 */ /* 0x180fe20000010829 */
[----:B------:R-:W-:Y:S01]  /*d320*/  ISETP.LT.OR P4, PT, R49, 0x1, P4 ;  /* 0x000000013100780c */ /* 0x000fe20002781670 */
[-CC-:B------:R-:W-:Y:S01]  /*d330*/  FFMA.FTZ R55, R56, R9.reuse, -R41.reuse ;  /* 0x0000000938377223 */ /* 0x180fe20000010829 */
[----:B------:R-:W-:Y:S01]  /*d340*/  ISETP.GT.AND P3, PT, R51, 0x20, P2 ;  /* 0x000000203300780c */ /* 0x000fe20001764270 */
[----:B------:R-:W-:Y:S01]  /*d350*/  MUFU.EX2 R13, R13 ;  /* 0x0000000d000d7308 */ /* 0x000fe20000000800 */
[----:B------:R-:W-:Y:S01]  /*d360*/  FSEL R29, R8, -INF , !P4 ;  /* 0xff800000081d7808 */ /* 0x000fe20006000000 */
[-CC-:B------:R-:W-:Y:S01]  /*d370*/  FFMA.FTZ R8, R196, R9.reuse, -R41.reuse ;  /* 0x00000009c4087223 */ /* 0x180fe20000010829 */
[----:B------:R-:W-:Y:S01]  /*d380*/  ISETP.LT.OR P3, PT, R49, 0x21, P3 ;  /* 0x000000213100780c */ /* 0x000fe20001f61670 */
[-CC-:B------:R-:W-:Y:S01]  /*d390*/  FFMA.FTZ R176, R176, R9.reuse, -R41.reuse ;  /* 0x00000009b0b07223 */ /* 0x180fe20000010829 */
[----:B------:R-:W-:Y:S01]  /*d3a0*/  FMNMX.FTZ R21, R29, R12, !PT ;  /* 0x0000000c1d157209 */ /* 0x000fe20007810000 */
[--C-:B------:R-:W-:Y:S01]  /*d3b0*/  FFMA.FTZ R178, R178, R9, -R41.reuse ;  /* 0x00000009b2b27223 */ /* 0x100fe20000010829 */
[----:B------:R-:W-:Y:S01]  /*d3c0*/  FSEL R32, R32, -INF , !P3 ;  /* 0xff80000020207808 */ /* 0x000fe20005800000 */
[----:B------:R-:W-:Y:S01]  /*d3d0*/  MUFU.EX2 R180, R180 ;  /* 0x000000b400b47308 */ /* 0x000fe20000000800 */
[----:B------:R-:W-:Y:S01]  /*d3e0*/  FMNMX.FTZ R21, R164, R21, !PT ;  /* 0x00000015a4157209 */ /* 0x000fe20007810000 */
[-CC-:B------:R-:W-:Y:S01]  /*d3f0*/  FFMA.FTZ R86, R86, R9.reuse, -R41.reuse ;  /* 0x0000000956567223 */ /* 0x180fe20000010829 */
[----:B------:R-:W-:Y:S01]  /*d400*/  ISETP.GT.AND P3, PT, R51, 0x28, P2 ;  /* 0x000000283300780c */ /* 0x000fe20001764270 */
[--C-:B------:R-:W-:Y:S01]  /*d410*/  FFMA.FTZ R66, R66, R9, -R41.reuse ;  /* 0x0000000942427223 */ /* 0x100fe20000010829 */
[----:B------:R-:W-:Y:S01]  /*d420*/  FMNMX.FTZ R21, R40, R21, !PT ;  /* 0x0000001528157209 */ /* 0x000fe20007810000 */
[--C-:B------:R-:W-:Y:S01]  /*d430*/  FFMA.FTZ R62, R62, R9, -R41.reuse ;  /* 0x000000093e3e7223 */ /* 0x100fe20000010829 */
[----:B------:R-:W-:Y:S01]  /*d440*/  ISETP.LT.OR P3, PT, R49, 0x29, P3 ;  /* 0x000000293100780c */ /* 0x000fe20001f61670 */
[----:B------:R-:W-:Y:S01]  /*d450*/  MUFU.EX2 R182, R182 ;  /* 0x000000b600b67308 */ /* 0x000fe20000000800 */
[----:B------:R-:W-:Y:S01]  /*d460*/  FMNMX.FTZ R27, R160, R21, !PT ;  /* 0x00000015a01b7209 */ /* 0x000fe20007810000 */
[----:B------:R-:W-:Y:S01]  /*d470*/  FFMA.FTZ R52, R52, R9, -R41 ;  /* 0x0000000934347223 */ /* 0x000fe20000010829 */
[----:B------:R-:W-:-:S02]  /*d480*/  FSEL R172, R33, -INF , !P3 ;  /* 0xff80000021ac7808 */ /* 0x000fc40005800000 */
[----:B------:R-:W-:Y:S02]  /*d490*/  FMNMX.FTZ R27, R14, R27, !PT ;  /* 0x0000001b0e1b7209 */ /* 0x000fe40007810000 */
[C---:B------:R-:W-:Y:S01]  /*d4a0*/  ISETP.GT.AND P3, PT, R51.reuse, 0x29, P2 ;  /* 0x000000293300780c */ /* 0x040fe20001764270 */
[----:B------:R1:W-:Y:S01]  /*d4b0*/  MUFU.EX2 R21, R8 ;  /* 0x0000000800157308 */ /* 0x0003e20000000800 */
[----:B------:R-:W-:Y:S02]  /*d4c0*/  FMNMX.FTZ R27, R20, R27, !PT ;  /* 0x0000001b141b7209 */ /* 0x000fe40007810000 */
[----:B------:R-:W-:Y:S02]  /*d4d0*/  ISETP.GT.AND P4, PT, R51, 0x30, P2 ;  /* 0x000000303300780c */ /* 0x000fe40001784270 */
[----:B------:R-:W-:Y:S02]  /*d4e0*/  FMNMX.FTZ R27, R168, R27, !PT ;  /* 0x0000001ba81b7209 */ /* 0x000fe40007810000 */
[C---:B------:R-:W-:Y:S01]  /*d4f0*/  ISETP.LT.OR P3, PT, R49.reuse, 0x2a, P3 ;  /* 0x0000002a3100780c */ /* 0x040fe20001f61670 */
[----:B------:R-:W-:Y:S01]  /*d500*/  MUFU.EX2 R15, R15 ;  /* 0x0000000f000f7308 */ /* 0x000fe20000000800 */
[----:B------:R-:W-:Y:S01]  /*d510*/  FMNMX.FTZ R27, R28, R27, !PT ;  /* 0x0000001b1c1b7209 */ /* 0x000fe20007810000 */
[----:B-1----:R-:W-:Y:S01]  /*d520*/  FFMA.FTZ R8, R174, R9, -R41 ;  /* 0x00000009ae087223 */ /* 0x002fe20000010829 */
[----:B------:R-:W-:-:S02]  /*d530*/  ISETP.LT.OR P4, PT, R49, 0x31, P4 ;  /* 0x000000313100780c */ /* 0x000fc40002781670 */
[----:B------:R-:W-:Y:S02]  /*d540*/  FSEL R24, R24, -INF , !P3 ;  /* 0xff80000018187808 */ /* 0x000fe40005800000 */
[----:B------:R-:W-:Y:S01]  /*d550*/  ISETP.GT.AND P3, PT, R51, 0x31, P2 ;  /* 0x000000313300780c */ /* 0x000fe20001764270 */
[----:B------:R-:W-:Y:S01]  /*d560*/  MUFU.EX2 R176, R176 ;  /* 0x000000b000b07308 */ /* 0x000fe20000000800 */
[----:B------:R-:W-:Y:S02]  /*d570*/  FMNMX.FTZ R27, R32, R27, !PT ;  /* 0x0000001b201b7209 */ /* 0x000fe40007810000 */
[----:B------:R-:W-:Y:S02]  /*d580*/  FSEL R192, R31, -INF , !P4 ;  /* 0xff8000001fc07808 */ /* 0x000fe40006000000 */
[----:B------:R-:W-:Y:S02]  /*d590*/  ISETP.GT.AND P4, PT, R51, 0x38, P2 ;  /* 0x000000383300780c */ /* 0x000fe40001784270 */
[----:B------:R-:W-:Y:S01]  /*d5a0*/  ISETP.LT.OR P3, PT, R49, 0x32, P3 ;  /* 0x000000323100780c */ /* 0x000fe20001f61670 */
[----:B------:R-:W-:Y:S01]  /*d5b0*/  MUFU.EX2 R178, R178 ;  /* 0x000000b200b27308 */ /* 0x000fe20000000800 */
[----:B------:R-:W-:-:S02]  /*d5c0*/  FMNMX.FTZ R31, R170, R27, !PT ;  /* 0x0000001baa1f7209 */ /* 0x000fc40007810000 */
[----:B------:R-:W-:Y:S02]  /*d5d0*/  ISETP.LT.OR P4, PT, R49, 0x39, P4 ;  /* 0x000000393100780c */ /* 0x000fe40002781670 */
[----:B------:R-:W-:Y:S02]  /*d5e0*/  FSEL R26, R26, -INF , !P3 ;  /* 0xff8000001a1a7808 */ /* 0x000fe40005800000 */
[----:B------:R-:W-:Y:S01]  /*d5f0*/  FMNMX.FTZ R31, R172, R31, !PT ;  /* 0x0000001fac1f7209 */ /* 0x000fe20007810000 */
[----:B------:R1:W-:Y:S01]  /*d600*/  MUFU.EX2 R27, R8 ;  /* 0x00000008001b7308 */ /* 0x0003e20000000800 */
[----:B------:R-:W-:Y:S02]  /*d610*/  ISETP.GT.AND P3, PT, R51, 0x39, P2 ;  /* 0x000000393300780c */ /* 0x000fe40001764270 */
[----:B------:R-:W-:Y:S02]  /*d620*/  FSEL R30, R30, -INF , !P4 ;  /* 0xff8000001e1e7808 */ /* 0x000fe40006000000 */
[----:B------:R-:W-:-:S02]  /*d630*/  FMNMX.FTZ R31, R24, R31, !PT ;  /* 0x0000001f181f7209 */ /* 0x000fc40007810000 */
[----:B------:R-:W-:Y:S01]  /*d640*/  ISETP.GT.AND P4, PT, R51, 0x40, P2 ;  /* 0x000000403300780c */ /* 0x000fe20001784270 */
[----:B------:R-:W-:Y:S01]  /*d650*/  MUFU.EX2 R86, R86 ;  /* 0x0000005600567308 */ /* 0x000fe20000000800 */
[C---:B------:R-:W-:Y:S01]  /*d660*/  ISETP.LT.OR P3, PT, R49.reuse, 0x3a, P3 ;  /* 0x0000003a3100780c */ /* 0x040fe20001f61670 */
[--C-:B-1----:R-:W-:Y:S01]  /*d670*/  FFMA.FTZ R8, R158, R9, -R41.reuse ;  /* 0x000000099e087223 */ /* 0x102fe20000010829 */
[----:B------:R-:W-:Y:S02]  /*d680*/  FMNMX.FTZ R31, R192, R31, !PT ;  /* 0x0000001fc01f7209 */ /* 0x000fe40007810000 */
[----:B------:R-:W-:Y:S02]  /*d690*/  ISETP.LT.OR P4, PT, R49, 0x41, P4 ;  /* 0x000000413100780c */ /* 0x000fe40002781670 */
[----:B------:R-:W-:Y:S01]  /*d6a0*/  FSEL R196, R25, -INF , !P3 ;  /* 0xff80000019c47808 */ /* 0x000fe20005800000 */
[----:B------:R-:W-:Y:S01]  /*d6b0*/  FFMA.FTZ R25, R194, R9, -R41 ;  /* 0x00000009c2197223 */ /* 0x000fe20000010829 */
[----:B------:R-:W-:Y:S01]  /*d6c0*/  ISETP.GT.AND P3, PT, R51, 0x41, P2 ;  /* 0x000000413300780c */ /* 0x000fe20001764270 */
[----:B------:R-:W-:Y:S01]  /*d6d0*/  MUFU.EX2 R66, R66 ;  /* 0x0000004200427308 */ /* 0x000fe20000000800 */
[----:B------:R-:W-:-:S02]  /*d6e0*/  FMNMX.FTZ R33, R26, R31, !PT ;  /* 0x0000001f1a217209 */ /* 0x000fc40007810000 */
[----:B------:R-:W-:Y:S02]  /*d6f0*/  FSEL R194, R39, -INF , !P4 ;  /* 0xff80000027c27808 */ /* 0x000fe40006000000 */
[----:B------:R-:W-:Y:S02]  /*d700*/  ISETP.GT.AND P4, PT, R51, 0x48, P2 ;  /* 0x000000483300780c */ /* 0x000fe40001784270 */
[C---:B------:R-:W-:Y:S01]  /*d710*/  ISETP.LT.OR P3, PT, R49.reuse, 0x42, P3 ;  /* 0x000000423100780c */ /* 0x040fe20001f61670 */
[----:B------:R1:W-:Y:S01]  /*d720*/  MUFU.EX2 R31, R8 ;  /* 0x00000008001f7308 */ /* 0x0003e20000000800 */
[----:B------:R-:W-:Y:S02]  /*d730*/  FMNMX.FTZ R33, R30, R33, !PT ;  /* 0x000000211e217209 */ /* 0x000fe40007810000 */
[----:B------:R-:W-:Y:S02]  /*d740*/  ISETP.LT.OR P4, PT, R49, 0x49, P4 ;  /* 0x000000493100780c */ /* 0x000fe40002781670 */
[----:B------:R-:W-:Y:S01]  /*d750*/  FSEL R174, R34, -INF , !P3 ;  /* 0xff80000022ae7808 */ /* 0x000fe20005800000 */
[--C-:B------:R-:W-:Y:S01]  /*d760*/  FFMA.FTZ R34, R166, R9, -R41.reuse ;  /* 0x00000009a6227223 */ /* 0x100fe20000010829 */
[----:B------:R-:W-:Y:S01]  /*d770*/  ISETP.GT.AND P3, PT, R51, 0x49, P2 ;  /* 0x000000493300780c */ /* 0x000fe20001764270 */
[----:B------:R-:W-:Y:S01]  /*d780*/  MUFU.EX2 R25, R25 ;  /* 0x0000001900197308 */ /* 0x000fe20000000800 */
[----:B------:R-:W-:Y:S01]  /*d790*/  FMNMX.FTZ R33, R196, R33, !PT ;  /* 0x00000021c4217209 */ /* 0x000fe20007810000 */
[----:B-1----:R-:W-:Y:S01]  /*d7a0*/  FFMA.FTZ R8, R156, R9, -R41 ;  /* 0x000000099c087223 */ /* 0x002fe20000010829 */
[----:B------:R-:W-:-:S02]  /*d7b0*/  FSEL R38, R38, -INF , !P4 ;  /* 0xff80000026267808 */ /* 0x000fc40006000000 */
[----:B------:R-:W-:Y:S02]  /*d7c0*/  ISETP.GT.AND P4, PT, R51, 0x50, P2 ;  /* 0x000000503300780c */ /* 0x000fe40001784270 */
[C---:B------:R-:W-:Y:S01]  /*d7d0*/  ISETP.LT.OR P3, PT, R49.reuse, 0x4a, P3 ;  /* 0x0000004a3100780c */ /* 0x040fe20001f61670 */
[----:B------:R-:W-:Y:S01]  /*d7e0*/  MUFU.EX2 R34, R34 ;  /* 0x0000002200227308 */ /* 0x000fe20000000800 */
[----:B------:R-:W-:Y:S02]  /*d7f0*/  FMNMX.FTZ R33, R194, R33, !PT ;  /* 0x00000021c2217209 */ /* 0x000fe40007810000 */
[----:B------:R-:W-:Y:S02]  /*d800*/  ISETP.LT.OR P4, PT, R49, 0x51, P4 ;  /* 0x000000513100780c */ /* 0x000fe40002781670 */
[----:B------:R-:W-:Y:S02]  /*d810*/  FSEL R166, R35, -INF , !P3 ;  /* 0xff80000023a67808 */ /* 0x000fe40005800000 */
[----:B------:R-:W-:Y:S01]  /*d820*/  ISETP.GT.AND P3, PT, R51, 0x51, P2 ;  /* 0x000000513300780c */ /* 0x000fe20001764270 */
[----:B------:R-:W-:Y:S01]  /*d830*/  MUFU.EX2 R62, R62 ;  /* 0x0000003e003e7308 */ /* 0x000fe20000000800 */
[----:B------:R-:W-:-:S02]  /*d840*/  FMNMX.FTZ R35, R174, R33, !PT ;  /* 0x00000021ae237209 */ /* 0x000fc40007810000 */
[----:B------:R-:W-:Y:S01]  /*d850*/  FSEL R158, R42, -INF , !P4 ;  /* 0xff8000002a9e7808 */ /* 0x000fe20006000000 */
[----:B------:R-:W-:Y:S01]  /*d860*/  FFMA.FTZ R42, R162, R9, -R41 ;  /* 0x00000009a22a7223 */ /* 0x000fe20000010829 */
[----:B------:R-:W-:Y:S02]  /*d870*/  ISETP.GT.AND P4, PT, R51, 0x58, P2 ;  /* 0x000000583300780c */ /* 0x000fe40001784270 */
[C---:B------:R-:W-:Y:S01]  /*d880*/  ISETP.LT.OR P3, PT, R49.reuse, 0x52, P3 ;  /* 0x000000523100780c */ /* 0x040fe20001f61670 */
[----:B------:R1:W-:Y:S01]  /*d890*/  MUFU.EX2 R33, R8 ;  /* 0x0000000800217308 */ /* 0x0003e20000000800 */
[----:B------:R-:W-:Y:S02]  /*d8a0*/  FMNMX.FTZ R35, R38, R35, !PT ;  /* 0x0000002326237209 */ /* 0x000fe40007810000 */
[----:B------:R-:W-:Y:S02]  /*d8b0*/  ISETP.LT.OR P4, PT, R49, 0x59, P4 ;  /* 0x000000593100780c */ /* 0x000fe40002781670 */
[----:B------:R-:W-:-:S02]  /*d8c0*/  FSEL R162, R37, -INF , !P3 ;  /* 0xff80000025a27808 */ /* 0x000fc40005800000 */
[----:B------:R-:W-:Y:S01]  /*d8d0*/  FMNMX.FTZ R35, R166, R35, !PT ;  /* 0x00000023a6237209 */ /* 0x000fe20007810000 */
[----:B------:R-:W-:Y:S01]  /*d8e0*/  MUFU.EX2 R42, R42 ;  /* 0x0000002a002a7308 */ /* 0x000fe20000000800 */
[----:B------:R-:W-:Y:S01]  /*d8f0*/  ISETP.GT.AND P3, PT, R51, 0x59, P2 ;  /* 0x000000593300780c */ /* 0x000fe20001764270 */
[----:B-1----:R-:W-:Y:S01]  /*d900*/  FFMA.FTZ R8, R152, R9, -R41 ;  /* 0x0000000998087223 */ /* 0x002fe20000010829 */
[----:B------:R-:W-:Y:S02]  /*d910*/  FSEL R198, R43, -INF , !P4 ;  /* 0xff8000002bc67808 */ /* 0x000fe40006000000 */
[----:B------:R-:W-:Y:S02]  /*d920*/  FMNMX.FTZ R35, R158, R35, !PT ;  /* 0x000000239e237209 */ /* 0x000fe40007810000 */
[----:B------:R-:W-:Y:S01]  /*d930*/  ISETP.GT.AND P4, PT, R51, 0x60, P2 ;  /* 0x000000603300780c */ /* 0x000fe20001784270 */
[----:B------:R-:W-:Y:S01]  /*d940*/  MUFU.EX2 R52, R52 ;  /* 0x0000003400347308 */ /* 0x000fe20000000800 */
[----:B------:R-:W-:-:S02]  /*d950*/  ISETP.LT.OR P3, PT, R49, 0x5a, P3 ;  /* 0x0000005a3100780c */ /* 0x000fc40001f61670 */
[----:B------:R-:W-:Y:S02]  /*d960*/  FMNMX.FTZ R37, R162, R35, !PT ;  /* 0x00000023a2257209 */ /* 0x000fe40007810000 */
[----:B------:R-:W-:Y:S02]  /*d970*/  ISETP.LT.OR P4, PT, R49, 0x61, P4 ;  /* 0x000000613100780c */ /* 0x000fe40002781670 */
[----:B------:R-:W-:Y:S01]  /*d980*/  FSEL R156, R36, -INF , !P3 ;  /* 0xff800000249c7808 */ /* 0x000fe20005800000 */
[----:B------:R-:W-:Y:S01]  /*d990*/  FFMA.FTZ R36, R154, R9, -R41 ;  /* 0x000000099a247223 */ /* 0x000fe20000010829 */
[----:B------:R-:W-:Y:S01]  /*d9a0*/  ISETP.GT.AND P3, PT, R51, 0x61, P2 ;  /* 0x000000613300780c */ /* 0x000fe20001764270 */
[----:B------:R-:W-:Y:S01]  /*d9b0*/  MUFU.EX2 R35, R8 ;  /* 0x0000000800237308 */ /* 0x000fe20000000800 */
[----:B------:R-:W-:Y:S02]  /*d9c0*/  FMNMX.FTZ R37, R198, R37, !PT ;  /* 0x00000025c6257209 */ /* 0x000fe40007810000 */
[----:B------:R-:W-:-:S02]  /*d9d0*/  FSEL R44, R44, -INF , !P4 ;  /* 0xff8000002c2c7808 */ /* 0x000fc40006000000 */
[----:B------:R-:W-:Y:S02]  /*d9e0*/  ISETP.GT.AND P4, PT, R51, 0x68, P2 ;  /* 0x000000683300780c */ /* 0x000fe40001784270 */
[C---:B------:R-:W-:Y:S01]  /*d9f0*/  ISETP.LT.OR P3, PT, R49.reuse, 0x62, P3 ;  /* 0x000000623100780c */ /* 0x040fe20001f61670 */
[----:B------:R-:W-:Y:S01]  /*da00*/  MUFU.EX2 R36, R36 ;  /* 0x0000002400247308 */ /* 0x000fe20000000800 */
[----:B------:R-:W-:Y:S02]  /*da10*/  FMNMX.FTZ R37, R156, R37, !PT ;  /* 0x000000259c257209 */ /* 0x000fe40007810000 */
[----:B------:R-:W-:Y:S02]  /*da20*/  ISETP.LT.OR P4, PT, R49, 0x69, P4 ;  /* 0x000000693100780c */ /* 0x000fe40002781670 */
[----:B------:R-:W-:Y:S01]  /*da30*/  FSEL R152, R45, -INF , !P3 ;  /* 0xff8000002d987808 */ /* 0x000fe20005800000 */
[----:B------:R-:W-:Y:S01]  /*da40*/  FFMA.FTZ R45, R82, R9, -R41 ;  /* 0x00000009522d7223 */ /* 0x000fe20000010829 */
[----:B------:R-:W-:-:S02]  /*da50*/  ISETP.GT.AND P3, PT, R51, 0x69, P2 ;  /* 0x000000693300780c */ /* 0x000fc40001764270 */
[----:B------:R-:W-:Y:S02]  /*da60*/  FMNMX.FTZ R37, R44, R37, !PT ;  /* 0x000000252c257209 */ /* 0x000fe40007810000 */
[----:B------:R-:W-:Y:S01]  /*da70*/  FSEL R154, R47, -INF , !P4 ;  /* 0xff8000002f9a7808 */ /* 0x000fe20006000000 */
[----:B------:R-:W-:Y:S01]  /*da80*/  FFMA.FTZ R47, R80, R9, -R41 ;  /* 0x00000009502f7223 */ /* 0x000fe20000010829 */
[----:B------:R-:W-:Y:S02]  /*da90*/  ISETP.GT.AND P4, PT, R51, 0x70, P2 ;  /* 0x000000703300780c */ /* 0x000fe40001784270 */
[C---:B------:R-:W-:Y:S02]  /*daa0*/  ISETP.LT.OR P3, PT, R49.reuse, 0x6a, P3 ;  /* 0x0000006a3100780c */ /* 0x040fe40001f61670 */
[----:B------:R-:W-:Y:S02]  /*dab0*/  FMNMX.FTZ R39, R152, R37, !PT ;  /* 0x0000002598277209 */ /* 0x000fe40007810000 */
[----:B------:R-:W-:Y:S01]  /*dac0*/  ISETP.LT.OR P4, PT, R49, 0x71, P4 ;  /* 0x000000713100780c */ /* 0x000fe20002781670 */
[----:B------:R1:W-:Y:S01]  /*dad0*/  MUFU.EX2 R37, R84 ;  /* 0x0000005400257308 */ /* 0x0003e20000000800 */
[----:B------:R-:W-:-:S02]  /*dae0*/  FSEL R46, R46, -INF , !P3 ;  /* 0xff8000002e2e7808 */ /* 0x000fc40005800000 */
[C---:B------:R-:W-:Y:S02]  /*daf0*/  ISETP.GT.AND P3, PT, R51.reuse, 0x71, P2 ;  /* 0x000000713300780c */ /* 0x040fe40001764270 */
[----:B------:R-:W-:Y:S02]  /*db00*/  FMNMX.FTZ R39, R154, R39, !PT ;  /* 0x000000279a277209 */ /* 0x000fe40007810000 */
[----:B------:R-:W-:Y:S02]  /*db10*/  FSEL R50, R50, -INF , !P4 ;  /* 0xff80000032327808 */ /* 0x000fe40006000000 */
[----:B------:R-:W-:Y:S02]  /*db20*/  ISETP.GT.AND P4, PT, R51, 0x78, P2 ;  /* 0x000000783300780c */ /* 0x000fe40001784270 */
[----:B------:R-:W-:Y:S02]  /*db30*/  ISETP.LT.OR P3, PT, R49, 0x72, P3 ;  /* 0x000000723100780c */ /* 0x000fe40001f61670 */
[----:B------:R-:W-:-:S02]  /*db40*/  FMNMX.FTZ R39, R46, R39, !PT ;  /* 0x000000272e277209 */ /* 0x000fc40007810000 */
[----:B------:R-:W-:Y:S01]  /*db50*/  ISETP.GT.AND P2, PT, R51, 0x79, P2 ;  /* 0x000000793300780c */ /* 0x000fe20001744270 */
[-CC-:B------:R-:W-:Y:S01]  /*db60*/  FFMA.FTZ R51, R58, R9.reuse, -R41.reuse ;  /* 0x000000093a337223 */ /* 0x180fe20000010829 */
[C---:B------:R-:W-:Y:S01]  /*db70*/  ISETP.LT.OR P4, PT, R49.reuse, 0x79, P4 ;  /* 0x000000793100780c */ /* 0x040fe20002781670 */
[----:B------:R-:W-:Y:S01]  /*db80*/  FFMA.FTZ R58, R60, R9, -R41 ;  /* 0x000000093c3a7223 */ /* 0x000fe20000010829 */
[----:B------:R-:W-:Y:S02]  /*db90*/  FSEL R82, R48, -INF , !P3 ;  /* 0xff80000030527808 */ /* 0x000fe40005800000 */
[----:B------:R-:W-:Y:S01]  /*dba0*/  FMNMX.FTZ R39, R50, R39, !PT ;  /* 0x0000002732277209 */ /* 0x000fe20007810000 */
[----:B------:R2:W-:Y:S01]  /*dbb0*/  MUFU.EX2 R48, R45 ;  /* 0x0000002d00307308 */ /* 0x0005e20000000800 */
[----:B------:R-:W-:Y:S02]  /*dbc0*/  ISETP.LT.OR P2, PT, R49, 0x7a, P2 ;  /* 0x0000007a3100780c */ /* 0x000fe40001741670 */
[----:B-1----:R-:W-:-:S02]  /*dbd0*/  FSEL R84, R53, -INF , !P4 ;  /* 0xff80000035547808 */ /* 0x002fc40006000000 */
[----:B------:R-:W-:Y:S02]  /*dbe0*/  FMNMX.FTZ R43, R82, R39, !PT ;  /* 0x00000027522b7209 */ /* 0x000fe40007810000 */
[----:B------:R-:W-:Y:S01]  /*dbf0*/  FSEL R80, R54, -INF , !P2 ;  /* 0xff80000036507808 */ /* 0x000fe20005000000 */
[----:B------:R1:W-:Y:S01]  /*dc00*/  MUFU.EX2 R39, R47 ;  /* 0x0000002f00277308 */ /* 0x0003e20000000800 */
[----:B------:R-:W-:Y:S01]  /*dc10*/  FMNMX.FTZ R43, R84, R43, !PT ;  /* 0x0000002b542b7209 */ /* 0x000fe20007810000 */
[-CC-:B--2---:R-:W-:Y:S01]  /*dc20*/  FFMA.FTZ R45, R72, R9.reuse, -R41.reuse ;  /* 0x00000009482d7223 */ /* 0x184fe20000010829 */
[----:B------:R-:W-:Y:S01]  /*dc30*/  FSEL R60, R7, RZ, P5 ;  /* 0x000000ff073c7208 */ /* 0x000fe20002800000 */
[--C-:B------:R-:W-:Y:S01]  /*dc40*/  FFMA.FTZ R54, R74, R9, -R41.reuse ;  /* 0x000000094a367223 */ /* 0x100fe20000010829 */
[----:B------:R-:W-:Y:S01]  /*dc50*/  FMNMX.FTZ R8, R80, R43, !PT ;  /* 0x0000002b50087209 */ /* 0x000fe20007810000 */
[-CC-:B------:R-:W-:Y:S01]  /*dc60*/  FFMA.FTZ R43, R70, R9.reuse, -R41.reuse ;  /* 0x00000009462b7223 */ /* 0x180fe20000010829 */
[-C--:B------:R-:W-:Y:S01]  /*dc70*/  FFMA.FTZ R70, R78, R9.reuse, -R41 ;  /* 0x000000094e467223 */ /* 0x080fe20000010829 */
[----:B------:R-:W-:Y:S01]  /*dc80*/  FADD.FTZ R60, -R60, R11 ;  /* 0x0000000b3c3c7221 */ /* 0x000fe20000010100 */
[-CC-:B------:R-:W-:Y:S01]  /*dc90*/  FFMA.FTZ R72, R76, R9.reuse, -R41.reuse ;  /* 0x000000094c487223 */ /* 0x180fe20000010829 */
[----:B------:R-:W2:Y:S01]  /*dca0*/  SHFL.BFLY PT, R49, R8, 0x2, 0x1f ;  /* 0x0c401f0008317f89 */ /* 0x000ea200000e0000 */
[-CC-:B-1----:R-:W-:Y:S01]  /*dcb0*/  FFMA.FTZ R47, R68, R9.reuse, -R41.reuse ;  /* 0x00000009442f7223 */ /* 0x182fe20000010829 */
[----:B------:R-:W-:Y:S01]  /*dcc0*/  FMUL.FTZ R56, R60, R9 ;  /* 0x000000093c387220 */ /* 0x000fe20000410000 */
[----:B------:R-:W-:Y:S08]  /*dcd0*/  MUFU.EX2 R54, R54 ;  /* 0x0000003600367308 */ /* 0x000ff00000000800 */
[----:B------:R-:W1:Y:S08]  /*dce0*/  MUFU.EX2 R56, R56 ;  /* 0x0000003800387308 */ /* 0x000e700000000800 */
[----:B------:R-:W-:Y:S01]  /*dcf0*/  MUFU.EX2 R43, R43 ;  /* 0x0000002b002b7308 */ /* 0x000fe20000000800 */
[----:B--2---:R-:W-:Y:S01]  /*dd00*/  FMNMX.FTZ R53, R8, R49, !PT ;  /* 0x0000003108357209 */ /* 0x004fe20007810000 */
[----:B------:R-:W-:-:S06]  /*dd10*/  FFMA.FTZ R49, R64, R9, -R41 ;  /* 0x0000000940317223 */ /* 0x000fcc0000010829 */
[----:B------:R-:W-:Y:S01]  /*dd20*/  MUFU.EX2 R70, R70 ;  /* 0x0000004600467308 */ /* 0x000fe20000000800 */
[-C--:B-1----:R-:W-:Y:S01]  /*dd30*/  FMUL.FTZ R88, R88, R56.reuse ;  /* 0x0000003858587220 */ /* 0x082fe20000410000 */
[----:B------:R-:W1:Y:S01]  /*dd40*/  SHFL.BFLY PT, R8, R53, 0x1, 0x1f ;  /* 0x0c201f0035087f89 */ /* 0x000e6200000e0000 */
[-C--:B------:R-:W-:Y:S01]  /*dd50*/  FMUL.FTZ R89, R89, R56.reuse ;  /* 0x0000003859597220 */ /* 0x080fe20000410000 */
[-C--:B------:R-:W-:Y:S01]  /*dd60*/  FMUL.FTZ R92, R92, R56.reuse ;  /* 0x000000385c5c7220 */ /* 0x080fe20000410000 */
[-C--:B------:R-:W-:Y:S01]  /*dd70*/  FMUL.FTZ R93, R93, R56.reuse ;  /* 0x000000385d5d7220 */ /* 0x080fe20000410000 */
[-C--:B------:R-:W-:Y:S01]  /*dd80*/  FMUL.FTZ R96, R96, R56.reuse ;  /* 0x0000003860607220 */ /* 0x080fe20000410000 */
[-C--:B------:R-:W-:Y:S01]  /*dd90*/  FMUL.FTZ R97, R97, R56.reuse ;  /* 0x0000003861617220 */ /* 0x080fe20000410000 */
[----:B------:R-:W-:Y:S01]  /*dda0*/  MUFU.EX2 R45, R45 ;  /* 0x0000002d002d7308 */ /* 0x000fe20000000800 */
[-C--:B------:R-:W-:Y:S01]  /*ddb0*/  FMUL.FTZ R100, R100, R56.reuse ;  /* 0x0000003864647220 */ /* 0x080fe20000410000 */
[-C--:B------:R-:W-:Y:S01]  /*ddc0*/  FMUL.FTZ R101, R101, R56.reuse ;  /* 0x0000003865657220 */ /* 0x080fe20000410000 */
        /* <DEDUP_REMOVED lines=14> */
[----:B------:R-:W-:Y:S01]  /*deb0*/  FMUL.FTZ R128, R128, R56 ;  /* 0x0000003880807220 */ /* 0x000fe20000410000 */
[----:B-1----:R-:W-:Y:S01]  /*dec0*/  FMNMX.FTZ R8, R53, R8, !PT ;  /* 0x0000000835087209 */ /* 0x002fe20007810000 */
[-C--:B------:R-:W-:Y:S01]  /*ded0*/  FMUL.FTZ R129, R129, R56.reuse ;  /* 0x0000003881817220 */ /* 0x080fe20000410000 */
[-C--:B------:R-:W-:Y:S01]  /*dee0*/  FMUL.FTZ R132, R132, R56.reuse ;  /* 0x0000003884847220 */ /* 0x080fe20000410000 */
[-C--:B------:R-:W-:Y:S01]  /*def0*/  FMUL.FTZ R133, R133, R56.reuse ;  /* 0x0000003885857220 */ /* 0x080fe20000410000 */
[C---:B------:R-:W-:Y:S01]  /*df00*/  FSETP.NEU.FTZ.AND P2, PT, R8.reuse, -INF , PT ;  /* 0xff8000000800780b */ /* 0x040fe20003f5d000 */
[-C--:B------:R-:W-:Y:S01]  /*df10*/  FMUL.FTZ R11, R8, R9.reuse ;  /* 0x00000009080b7220 */ /* 0x080fe20000410000 */
[----:B------:R1:W-:Y:S01]  /*df20*/  MUFU.EX2 R53, R55 ;  /* 0x0000003700357308 */ /* 0x0003e20000000800 */
[-C--:B------:R-:W-:Y:S01]  /*df30*/  FMUL.FTZ R136, R136, R56.reuse ;  /* 0x0000003888887220 */ /* 0x080fe20000410000 */
[-C--:B------:R-:W-:Y:S01]  /*df40*/  FMUL.FTZ R137, R137, R56.reuse ;  /* 0x0000003889897220 */ /* 0x080fe20000410000 */
[----:B------:R-:W-:Y:S01]  /*df50*/  FMUL.FTZ R140, R140, R56 ;  /* 0x000000388c8c7220 */ /* 0x000fe20000410000 */
[----:B------:R-:W-:Y:S01]  /*df60*/  FSEL R41, R11, RZ, P2 ;  /* 0x000000ff0b297208 */ /* 0x000fe20001000000 */
[----:B------:R-:W-:Y:S01]  /*df70*/  FFMA.FTZ R11, R56, R4, R13 ;  /* 0x00000004380b7223 */ /* 0x000fe2000001000d */
[-C--:B------:R-:W-:Y:S01]  /*df80*/  FMUL.FTZ R141, R141, R56.reuse ;  /* 0x000000388d8d7220 */ /* 0x080fe20000410000 */
[----:B------:R-:W-:Y:S01]  /*df90*/  FMUL.FTZ R144, R144, R56 ;  /* 0x0000003890907220 */ /* 0x000fe20000410000 */
[----:B------:R-:W-:Y:S01]  /*dfa0*/  MUFU.EX2 R49, R49 ;  /* 0x0000003100317308 */ /* 0x000fe20000000800 */
[----:B------:R-:W-:Y:S01]  /*dfb0*/  FADD.FTZ R11, R180, R11 ;  /* 0x0000000bb40b7221 */ /* 0x000fe20000010000 */
[----:B------:R-:W-:Y:S01]  /*dfc0*/  FFMA.FTZ R173, R32, R9, -R41 ;  /* 0x0000000920ad7223 */ /* 0x000fe20000010829 */
[----:B------:R-:W-:-:S02]  /*dfd0*/  IMAD.U32 R32, RZ, RZ, UR59 ;  /* 0x0000003bff207e24 */ /* 0x000fc4000f8e00ff */
[-C--:B------:R-:W-:Y:S01]  /*dfe0*/  FFMA.FTZ R60, R29, R9.reuse, -R41 ;  /* 0x000000091d3c7223 */ /* 0x080fe20000010829 */
[----:B------:R-:W-:Y:S01]  /*dff0*/  FADD.FTZ R4, R182, R11 ;  /* 0x0000000bb6047221 */ /* 0x000fe20000010000 */
[-CC-:B------:R-:W-:Y:S01]  /*e000*/  FFMA.FTZ R171, R30, R9.reuse, -R41.reuse ;  /* 0x000000091eab7223 */ /* 0x180fe20000010829 */
[-CC-:B------:R-:W-:Y:S01]  /*e010*/  FFMA.FTZ R181, R164, R9.reuse, -R41.reuse ;  /* 0x00000009a4b57223 */ /* 0x180fe20000010829 */
[----:B------:R-:W-:Y:S01]  /*e020*/  @!P1 LEA R32, R32, UR39, 0x3 ;  /* 0x0000002720209c11 */ /* 0x000fe2000f8e18ff */
[----:B------:R-:W-:Y:S01]  /*e030*/  FADD.FTZ R11, R15, R4 ;  /* 0x000000040f0b7221 */ /* 0x000fe20000010000 */
[----:B------:R-:W-:Y:S01]  /*e040*/  MUFU.EX2 R60, R60 ;  /* 0x0000003c003c7308 */ /* 0x000fe20000000800 */
[-CC-:B------:R-:W-:Y:S01]  /*e050*/  FFMA.FTZ R183, R40, R9.reuse, -R41.reuse ;  /* 0x0000000928b77223 */ /* 0x180fe20000010829 */
[-C--:B------:R-:W-:Y:S01]  /*e060*/  FFMA.FTZ R40, R160, R9.reuse, -R41 ;  /* 0x00000009a0287223 */ /* 0x080fe20000010829 */
[----:B------:R-:W-:Y:S01]  /*e070*/  FADD.FTZ R4, R176, R11 ;  /* 0x0000000bb0047221 */ /* 0x000fe20000010000 */
[-CC-:B------:R-:W-:Y:S01]  /*e080*/  FFMA.FTZ R177, R14, R9.reuse, -R41.reuse ;  /* 0x000000090eb17223 */ /* 0x180fe20000010829 */
[-CC-:B------:R-:W-:Y:S01]  /*e090*/  FFMA.FTZ R14, R20, R9.reuse, -R41.reuse ;  /* 0x00000009140e7223 */ /* 0x180fe20000010829 */
[-CC-:B------:R-:W-:Y:S01]  /*e0a0*/  FFMA.FTZ R179, R168, R9.reuse, -R41.reuse ;  /* 0x00000009a8b37223 */ /* 0x180fe20000010829 */
[----:B------:R-:W-:Y:S01]  /*e0b0*/  FADD.FTZ R11, R21, R4 ;  /* 0x00000004150b7221 */ /* 0x000fe20000010000 */
[----:B------:R-:W-:Y:S01]  /*e0c0*/  MUFU.EX2 R181, R181 ;  /* 0x000000b500b57308 */ /* 0x000fe20000000800 */
[-CC-:B------:R-:W-:Y:S01]  /*e0d0*/  FFMA.FTZ R20, R28, R9.reuse, -R41.reuse ;  /* 0x000000091c147223 */ /* 0x180fe20000010829 */
[-C--:B------:R-:W-:Y:S01]  /*e0e0*/  FFMA.FTZ R28, R170, R9.reuse, -R41 ;  /* 0x00000009aa1c7223 */ /* 0x080fe20000010829 */
[----:B------:R-:W-:Y:S01]  /*e0f0*/  FADD.FTZ R4, R178, R11 ;  /* 0x0000000bb2047221 */ /* 0x000fe20000010000 */
[-CC-:B------:R-:W-:Y:S01]  /*e100*/  FFMA.FTZ R175, R172, R9.reuse, -R41.reuse ;  /* 0x00000009acaf7223 */ /* 0x180fe20000010829 */
[--C-:B------:R-:W-:Y:S01]  /*e110*/  FFMA.FTZ R38, R38, R9, -R41.reuse ;  /* 0x0000000926267223 */ /* 0x100fe20000010829 */
[----:B------:R-:W-:Y:S01]  /*e120*/  F2FP.F16.F32.PACK_AB R180, R180, R13 ;  /* 0x0000000db4b4723e */ /* 0x000fe200000000ff */
[----:B------:R-:W-:Y:S01]  /*e130*/  FADD.FTZ R4, R25, R4 ;  /* 0x0000000419047221 */ /* 0x000fe20000010000 */
[----:B------:R-:W-:Y:S01]  /*e140*/  MUFU.EX2 R183, R183 ;  /* 0x000000b700b77308 */ /* 0x000fe20000000800 */
[-CC-:B------:R-:W-:Y:S01]  /*e150*/  FFMA.FTZ R24, R24, R9.reuse, -R41.reuse ;  /* 0x0000000918187223 */ /* 0x180fe20000010829 */
[-CC-:B------:R-:W-:Y:S01]  /*e160*/  FFMA.FTZ R169, R192, R9.reuse, -R41.reuse ;  /* 0x00000009c0a97223 */ /* 0x180fe20000010829 */
[----:B------:R-:W-:Y:S01]  /*e170*/  FADD.FTZ R11, R27, R4 ;  /* 0x000000041b0b7221 */ /* 0x000fe20000010000 */
[--C-:B------:R-:W-:Y:S01]  /*e180*/  FFMA.FTZ R26, R26, R9, -R41.reuse ;  /* 0x000000091a1a7223 */ /* 0x100fe20000010829 */
[----:B------:R-:W-:Y:S01]  /*e190*/  F2FP.F16.F32.PACK_AB R172, R34, R27 ;  /* 0x0000001b22ac723e */ /* 0x000fe200000000ff */
[-C--:B------:R-:W-:Y:S01]  /*e1a0*/  FFMA.FTZ R196, R196, R9.reuse, -R41 ;  /* 0x00000009c4c47223 */ /* 0x080fe20000010829 */
[----:B------:R-:W-:Y:S01]  /*e1b0*/  FADD.FTZ R4, R34, R11 ;  /* 0x0000000b22047221 */ /* 0x000fe20000010000 */
[----:B------:R-:W-:Y:S01]  /*e1c0*/  FSEL R11, R8, RZ, P2 ;  /* 0x000000ff080b7208 */ /* 0x000fe20001000000 */
[----:B------:R-:W-:Y:S01]  /*e1d0*/  MUFU.EX2 R40, R40 ;  /* 0x0000002800287308 */ /* 0x000fe20000000800 */
[-CC-:B------:R-:W-:Y:S01]  /*e1e0*/  FFMA.FTZ R165, R194, R9.reuse, -R41.reuse ;  /* 0x00000009c2a57223 */ /* 0x180fe20000010829 */
[----:B------:R-:W-:Y:S01]  /*e1f0*/  FADD.FTZ R29, R31, R4 ;  /* 0x000000041f1d7221 */ /* 0x000fe20000010000 */
[-CC-:B------:R-:W-:Y:S01]  /*e200*/  FFMA.FTZ R166, R166, R9.reuse, -R41.reuse ;  /* 0x00000009a6a67223 */ /* 0x180fe20000010829 */
[----:B------:R-:W-:Y:S01]  /*e210*/  FADD.FTZ R4, -R11, R12 ;  /* 0x0000000c0b047221 */ /* 0x000fe20000010100 */
[----:B------:R-:W-:Y:S01]  /*e220*/  FFMA.FTZ R158, R158, R9, -R41 ;  /* 0x000000099e9e7223 */ /* 0x000fe20000010829 */
[----:B------:R-:W-:Y:S01]  /*e230*/  FADD.FTZ R30, R42, R29 ;  /* 0x0000001d2a1e7221 */ /* 0x000fe20000010000 */
[----:B------:R-:W-:-:S02]  /*e240*/  @!P1 VIADD R29, R32, 0x28860 ;  /* 0x00028860201d9836 */ /* 0x000fc40000000000 */
[-C--:B------:R-:W-:Y:S01]  /*e250*/  FMUL.FTZ R4, R4, R9.reuse ;  /* 0x0000000904047220 */ /* 0x080fe20000410000 */
[----:B------:R-:W-:Y:S01]  /*e260*/  MUFU.EX2 R177, R177 ;  /* 0x000000b100b17308 */ /* 0x000fe20000000800 */
[----:B------:R-:W-:Y:S01]  /*e270*/  FADD.FTZ R11, R33, R30 ;  /* 0x0000001e210b7221 */ /* 0x000fe20000010000 */
[-C--:B------:R-:W-:Y:S01]  /*e280*/  FFMA.FTZ R162, R162, R9.reuse, -R41 ;  /* 0x00000009a2a27223 */ /* 0x080fe20000010829 */
[----:B------:R-:W-:Y:S01]  /*e290*/  @!P1 PRMT R29, RZ, 0x654, R29 ;  /* 0x00000654ff1d9816 */ /* 0x000fe2000000001d */
[-C--:B------:R-:W-:Y:S01]  /*e2a0*/  FFMA.FTZ R198, R198, R9.reuse, -R41 ;  /* 0x00000009c6c67223 */ /* 0x080fe20000010829 */
[----:B------:R-:W-:Y:S01]  /*e2b0*/  FADD.FTZ R30, R36, R11 ;  /* 0x0000000b241e7221 */ /* 0x000fe20000010000 */
[-CC-:B------:R-:W-:Y:S01]  /*e2c0*/  FFMA.FTZ R44, R44, R9.reuse, -R41.reuse ;  /* 0x000000092c2c7223 */ /* 0x180fe20000010829 */
[----:B------:R2:W-:Y:S01]  /*e2d0*/  @!P1 SYNCS.ARRIVE.TRANS64.RED.A1T0 RZ, [R29+URZ], RZ ;  /* 0x000000ff1dff99a7 */ /* 0x0005e2000810043f */
[----:B------:R-:W3:Y:S01]  /*e2e0*/  MUFU.EX2 R11, R4 ;  /* 0x00000004000b7308 */ /* 0x000ee20000000800 */
[-CC-:B------:R-:W-:Y:S01]  /*e2f0*/  FFMA.FTZ R46, R46, R9.reuse, -R41.reuse ;  /* 0x000000092e2e7223 */ /* 0x180fe20000010829 */
[-CC-:B------:R-:W-:Y:S01]  /*e300*/  FFMA.FTZ R50, R50, R9.reuse, -R41.reuse ;  /* 0x0000000932327223 */ /* 0x180fe20000010829 */
[-CC-:B------:R-:W-:Y:S01]  /*e310*/  FFMA.FTZ R82, R82, R9.reuse, -R41.reuse ;  /* 0x0000000952527223 */ /* 0x180fe20000010829 */
[-CC-:B------:R-:W-:Y:S01]  /*e320*/  FFMA.FTZ R84, R84, R9.reuse, -R41.reuse ;  /* 0x0000000954547223 */ /* 0x180fe20000010829 */
[----:B------:R-:W-:Y:S01]  /*e330*/  ISETP.GT.AND P2, PT, R6, UR40, PT ;  /* 0x0000002806007c0c */ /* 0x000fe2000bf44270 */
[----:B------:R-:W-:Y:S01]  /*e340*/  UMOV UR59, UR37 ;  /* 0x00000025003b7c82 */ /* 0x000fe20008000000 */
[----:B--2---:R-:W-:Y:S01]  /*e350*/  FADD.FTZ R29, R35, R30 ;  /* 0x0000001e231d7221 */ /* 0x004fe20000010000 */
[----:B------:R-:W2:Y:S01]  /*e360*/  MUFU.EX2 R14, R14 ;  /* 0x0000000e000e7308 */ /* 0x000ea20000000800 */
[-C--:B------:R-:W-:Y:S01]  /*e370*/  FFMA.FTZ R30, R174, R9.reuse, -R41 ;  /* 0x00000009ae1e7223 */ /* 0x080fe20000010829 */
[----:B------:R-:W-:Y:S01]  /*e380*/  F2FP.F16.F32.PACK_AB R182, R15, R182 ;  /* 0x000000b60fb6723e */ /* 0x000fe200000000ff */
[----:B------:R-:W-:Y:S01]  /*e390*/  FADD.FTZ R32, R86, R29 ;  /* 0x0000001d56207221 */ /* 0x000fe20000010000 */
[-CC-:B------:R-:W-:Y:S01]  /*e3a0*/  FFMA.FTZ R29, R156, R9.reuse, -R41.reuse ;  /* 0x000000099c1d7223 */ /* 0x180fe20000010829 */
[----:B------:R-:W-:Y:S01]  /*e3b0*/  F2FP.F16.F32.PACK_AB R176, R21, R176 ;  /* 0x000000b015b0723e */ /* 0x000fe200000000ff */
[----:B------:R-:W-:Y:S01]  /*e3c0*/  FMUL.FTZ R145, R145, R56 ;  /* 0x0000003891917220 */ /* 0x000fe20000410000 */
[----:B-1----:R-:W-:Y:S01]  /*e3d0*/  FADD.FTZ R55, R37, R32 ;  /* 0x0000002025377221 */ /* 0x002fe20000010000 */
[----:B------:R-:W1:Y:S01]  /*e3e0*/  MUFU.EX2 R179, R179 ;  /* 0x000000b300b37308 */ /* 0x000e620000000800 */
[----:B------:R-:W-:Y:S01]  /*e3f0*/  FFMA.FTZ R32, R152, R9, -R41 ;  /* 0x0000000998207223 */ /* 0x000fe20000010829 */
[----:B---3--:R-:W-:Y:S01]  /*e400*/  FMUL.FTZ R90, R90, R11 ;  /* 0x0000000b5a5a7220 */ /* 0x008fe20000410000 */
[----:B------:R-:W-:Y:S01]  /*e410*/  FADD.FTZ R4, R48, R55 ;  /* 0x0000003730047221 */ /* 0x000fe20000010000 */
[-CC-:B------:R-:W-:Y:S01]  /*e420*/  FFMA.FTZ R55, R154, R9.reuse, -R41.reuse ;  /* 0x000000099a377223 */ /* 0x180fe20000010829 */
[----:B------:R-:W-:Y:S01]  /*e430*/  FFMA.FTZ R41, R80, R9, -R41 ;  /* 0x0000000950297223 */ /* 0x000fe20000010829 */
[----:B------:R-:W-:Y:S01]  /*e440*/  FMUL.FTZ R91, R91, R11 ;  /* 0x0000000b5b5b7220 */ /* 0x000fe20000410000 */
[----:B------:R-:W-:Y:S01]  /*e450*/  FADD.FTZ R57, R39, R4 ;  /* 0x0000000427397221 */ /* 0x000fe20000010000 */
[----:B------:R-:W-:Y:S01]  /*e460*/  FFMA.FTZ R4, R11, R3, R60 ;  /* 0x000000030b047223 */ /* 0x000fe2000001003c */
[----:B------:R-:W3:Y:S01]  /*e470*/  MUFU.EX2 R20, R20 ;  /* 0x0000001400147308 */ /* 0x000ee20000000800 */
[-C--:B------:R-:W-:Y:S01]  /*e480*/  FMUL.FTZ R94, R94, R11.reuse ;  /* 0x0000000b5e5e7220 */ /* 0x080fe20000410000 */
[----:B------:R-:W-:Y:S01]  /*e490*/  FADD.FTZ R64, R54, R57 ;  /* 0x0000003936407221 */ /* 0x000fe20000010000 */
[----:B------:R-:W-:Y:S01]  /*e4a0*/  FADD.FTZ R4, R181, R4 ;  /* 0x00000004b5047221 */ /* 0x000fe20000010000 */
[-C--:B------:R-:W-:Y:S01]  /*e4b0*/  FMUL.FTZ R95, R95, R11.reuse ;  /* 0x0000000b5f5f7220 */ /* 0x080fe20000410000 */
[-C--:B------:R-:W-:Y:S01]  /*e4c0*/  FMUL.FTZ R98, R98, R11.reuse ;  /* 0x0000000b62627220 */ /* 0x080fe20000410000 */
[----:B------:R-:W-:Y:S01]  /*e4d0*/  FADD.FTZ R57, R43, R64 ;  /* 0x000000402b397221 */ /* 0x000fe20000010000 */
[----:B------:R-:W-:Y:S01]  /*e4e0*/  FADD.FTZ R3, R183, R4 ;  /* 0x00000004b7037221 */ /* 0x000fe20000010000 */
[----:B------:R-:W4:Y:S01]  /*e4f0*/  MUFU.EX2 R173, R173 ;  /* 0x000000ad00ad7308 */ /* 0x000f220000000800 */
[-C--:B------:R-:W-:Y:S01]  /*e500*/  FMUL.FTZ R99, R99, R11.reuse ;  /* 0x0000000b63637220 */ /* 0x080fe20000410000 */
[----:B------:R-:W-:Y:S01]  /*e510*/  FADD.FTZ R64, R70, R57 ;  /* 0x0000003946407221 */ /* 0x000fe20000010000 */
[----:B------:R-:W-:Y:S01]  /*e520*/  FADD.FTZ R4, R40, R3 ;  /* 0x0000000328047221 */ /* 0x000fe20000010000 */
[-C--:B------:R-:W-:Y:S01]  /*e530*/  FMUL.FTZ R102, R102, R11.reuse ;  /* 0x0000000b66667220 */ /* 0x080fe20000410000 */
[-C--:B------:R-:W-:Y:S01]  /*e540*/  FMUL.FTZ R103, R103, R11.reuse ;  /* 0x0000000b67677220 */ /* 0x080fe20000410000 */
[----:B------:R-:W-:Y:S01]  /*e550*/  FADD.FTZ R13, R45, R64 ;  /* 0x000000402d0d7221 */ /* 0x000fe20000010000 */
[----:B------:R-:W-:Y:S01]  /*e560*/  FADD.FTZ R3, R177, R4 ;  /* 0x00000004b1037221 */ /* 0x000fe20000010000 */
[----:B------:R-:W5:Y:S01]  /*e570*/  MUFU.EX2 R28, R28 ;  /* 0x0000001c001c7308 */ /* 0x000f620000000800 */
[-C--:B------:R-:W-:Y:S01]  /*e580*/  FMUL.FTZ R106, R106, R11.reuse ;  /* 0x0000000b6a6a7220 */ /* 0x080fe20000410000 */
[-C--:B------:R-:W-:Y:S01]  /*e590*/  FMUL.FTZ R107, R107, R11.reuse ;  /* 0x0000000b6b6b7220 */ /* 0x080fe20000410000 */
[----:B--2---:R-:W-:Y:S01]  /*e5a0*/  FADD.FTZ R4, R14, R3 ;  /* 0x000000030e047221 */ /* 0x004fe20000010000 */
[-C--:B------:R-:W-:Y:S01]  /*e5b0*/  FMUL.FTZ R110, R110, R11.reuse ;  /* 0x0000000b6e6e7220 */ /* 0x080fe20000410000 */
[-C--:B------:R-:W-:Y:S01]  /*e5c0*/  FMUL.FTZ R111, R111, R11.reuse ;  /* 0x0000000b6f6f7220 */ /* 0x080fe20000410000 */
[-C--:B------:R-:W-:Y:S01]  /*e5d0*/  FMUL.FTZ R114, R114, R11.reuse ;  /* 0x0000000b72727220 */ /* 0x080fe20000410000 */
[----:B-1----:R-:W-:Y:S01]  /*e5e0*/  FADD.FTZ R3, R179, R4 ;  /* 0x00000004b3037221 */ /* 0x002fe20000010000 */
[----:B------:R1:W-:Y:S01]  /*e5f0*/  MUFU.EX2 R68, R38 ;  /* 0x0000002600447308 */ /* 0x0003e20000000800 */
[-C--:B------:R-:W-:Y:S01]  /*e600*/  FMUL.FTZ R115, R115, R11.reuse ;  /* 0x0000000b73737220 */ /* 0x080fe20000410000 */
[-C--:B------:R-:W-:Y:S01]  /*e610*/  FMUL.FTZ R118, R118, R11.reuse ;  /* 0x0000000b76767220 */ /* 0x080fe20000410000 */
[----:B---3--:R-:W-:Y:S01]  /*e620*/  FADD.FTZ R4, R20, R3 ;  /* 0x0000000314047221 */ /* 0x008fe20000010000 */
[-C--:B------:R-:W-:Y:S01]  /*e630*/  FMUL.FTZ R119, R119, R11.reuse ;  /* 0x0000000b77777220 */ /* 0x080fe20000410000 */
[-C--:B------:R-:W-:Y:S01]  /*e640*/  FMUL.FTZ R122, R122, R11.reuse ;  /* 0x0000000b7a7a7220 */ /* 0x080fe20000410000 */
[-C--:B------:R-:W-:Y:S01]  /*e650*/  FMUL.FTZ R123, R123, R11.reuse ;  /* 0x0000000b7b7b7220 */ /* 0x080fe20000410000 */
[----:B----4-:R-:W-:Y:S01]  /*e660*/  FADD.FTZ R3, R173, R4 ;  /* 0x00000004ad037221 */ /* 0x010fe20000010000 */
[----:B------:R-:W2:Y:S01]  /*e670*/  MUFU.EX2 R175, R175 ;  /* 0x000000af00af7308 */ /* 0x000ea20000000800 */
[----:B-1----:R-:W-:Y:S01]  /*e680*/  FADD.FTZ R38, R72, R13 ;  /* 0x0000000d48267221 */ /* 0x002fe20000010000 */
[-C--:B------:R-:W-:Y:S01]  /*e690*/  FMUL.FTZ R126, R126, R11.reuse ;  /* 0x0000000b7e7e7220 */ /* 0x080fe20000410000 */
[----:B-----5:R-:W-:Y:S01]  /*e6a0*/  FADD.FTZ R4, R28, R3 ;  /* 0x000000031c047221 */ /* 0x020fe20000010000 */
[-C--:B------:R-:W-:Y:S01]  /*e6b0*/  FMUL.FTZ R127, R127, R11.reuse ;  /* 0x0000000b7f7f7220 */ /* 0x080fe20000410000 */
[----:B------:R-:W-:Y:S01]  /*e6c0*/  FADD.FTZ R13, R47, R38 ;  /* 0x000000262f0d7221 */ /* 0x000fe20000010000 */
[-C--:B------:R-:W-:Y:S01]  /*e6d0*/  FMUL.FTZ R130, R130, R11.reuse ;  /* 0x0000000b82827220 */ /* 0x080fe20000410000 */
[-C--:B------:R-:W-:Y:S01]  /*e6e0*/  FMUL.FTZ R131, R131, R11.reuse ;  /* 0x0000000b83837220 */ /* 0x080fe20000410000 */
[----:B------:R-:W1:Y:S01]  /*e6f0*/  MUFU.EX2 R51, R51 ;  /* 0x0000003300337308 */ /* 0x000e620000000800 */
[----:B------:R-:W-:Y:S01]  /*e700*/  FADD.FTZ R34, R66, R13 ;  /* 0x0000000d42227221 */ /* 0x000fe20000010000 */
[-C--:B------:R-:W-:Y:S01]  /*e710*/  FMUL.FTZ R134, R134, R11.reuse ;  /* 0x0000000b86867220 */ /* 0x080fe20000410000 */
[-C--:B------:R-:W-:Y:S01]  /*e720*/  FMUL.FTZ R135, R135, R11.reuse ;  /* 0x0000000b87877220 */ /* 0x080fe20000410000 */
[-C--:B------:R-:W-:Y:S01]  /*e730*/  FMUL.FTZ R138, R138, R11.reuse ;  /* 0x0000000b8a8a7220 */ /* 0x080fe20000410000 */
[----:B------:R-:W-:Y:S01]  /*e740*/  FADD.FTZ R13, R49, R34 ;  /* 0x00000022310d7221 */ /* 0x000fe20000010000 */
[-C--:B------:R-:W-:Y:S01]  /*e750*/  FMUL.FTZ R139, R139, R11.reuse ;  /* 0x0000000b8b8b7220 */ /* 0x080fe20000410000 */
[-C--:B------:R-:W-:Y:S01]  /*e760*/  FMUL.FTZ R142, R142, R11.reuse ;  /* 0x0000000b8e8e7220 */ /* 0x080fe20000410000 */
[----:B------:R-:W3:Y:S01]  /*e770*/  MUFU.EX2 R24, R24 ;  /* 0x0000001800187308 */ /* 0x000ee20000000800 */
[----:B------:R-:W-:Y:S01]  /*e780*/  FADD.FTZ R34, R62, R13 ;  /* 0x0000000d3e227221 */ /* 0x000fe20000010000 */
[----:B--2---:R-:W-:Y:S01]  /*e790*/  FADD.FTZ R3, R175, R4 ;  /* 0x00000004af037221 */ /* 0x004fe20000010000 */
[-C--:B------:R-:W-:Y:S01]  /*e7a0*/  FMUL.FTZ R143, R143, R11.reuse ;  /* 0x0000000b8f8f7220 */ /* 0x080fe20000410000 */
[-C--:B------:R-:W-:Y:S01]  /*e7b0*/  FMUL.FTZ R146, R146, R11.reuse ;  /* 0x0000000b92927220 */ /* 0x080fe20000410000 */
[-C--:B------:R-:W-:Y:S01]  /*e7c0*/  FMUL.FTZ R147, R147, R11.reuse ;  /* 0x0000000b93937220 */ /* 0x080fe20000410000 */
[-C--:B------:R-:W-:Y:S01]  /*e7d0*/  FMUL.FTZ R150, R150, R11.reuse ;  /* 0x0000000b96967220 */ /* 0x080fe20000410000 */
[----:B------:R-:W-:Y:S01]  /*e7e0*/  FMUL.FTZ R151, R151, R11 ;  /* 0x0000000b97977220 */ /* 0x000fe20000410000 */
[----:B------:R-:W2:Y:S01]  /*e7f0*/  MUFU.EX2 R58, R58 ;  /* 0x0000003a003a7308 */ /* 0x000ea20000000800 */
[----:B-1----:R-:W-:Y:S01]  /*e800*/  FADD.FTZ R13, R51, R34 ;  /* 0x00000022330d7221 */ /* 0x002fe20000010000 */
[----:B------:R-:W-:Y:S01]  /*e810*/  F2FP.F16.F32.PACK_AB R178, R25, R178 ;  /* 0x000000b219b2723e */ /* 0x000fe200000000ff */
[-C--:B------:R-:W-:Y:S01]  /*e820*/  FMUL.FTZ R148, R148, R56.reuse ;  /* 0x0000003894947220 */ /* 0x080fe20000410000 */
[----:B------:R-:W-:Y:S01]  /*e830*/  F2FP.F16.F32.PACK_AB R174, R42, R31 ;  /* 0x0000001f2aae723e */ /* 0x000fe200000000ff */
[----:B------:R-:W-:Y:S01]  /*e840*/  FMUL.FTZ R149, R149, R56 ;  /* 0x0000003895957220 */ /* 0x000fe20000410000 */
[----:B------:R-:W-:Y:S01]  /*e850*/  F2FP.F16.F32.PACK_AB R168, R36, R33 ;  /* 0x0000002124a8723e */ /* 0x000fe200000000ff */
[----:B------:R-:W-:Y:S01]  /*e860*/  VIADD R6, R6, 0xffffffff ;  /* 0xffffffff06067836 */ /* 0x000fe20000000000 */
[----:B------:R-:W1:Y:S01]  /*e870*/  MUFU.EX2 R169, R169 ;  /* 0x000000a900a97308 */ /* 0x000e620000000800 */
[----:B---3--:R-:W-:Y:S01]  /*e880*/  FADD.FTZ R4, R24, R3 ;  /* 0x0000000318047221 */ /* 0x008fe20000010000 */
[----:B------:R-:W-:Y:S01]  /*e890*/  F2FP.F16.F32.PACK_AB R170, R86, R35 ;  /* 0x0000002356aa723e */ /* 0x000fe200000000ff */
[----:B------:R-:W-:Y:S01]  /*e8a0*/  IMAD.MOV.U32 R11, RZ, RZ, R7 ;  /* 0x000000ffff0b7224 */ /* 0x000fe200078e0007 */
[----:B------:R-:W-:-:S02]  /*e8b0*/  F2FP.F16.F32.PACK_AB R164, R48, R37 ;  /* 0x0000002530a4723e */ /* 0x000fc400000000ff */
[----:B------:R-:W-:Y:S02]  /*e8c0*/  F2FP.F16.F32.PACK_AB R160, R70, R43 ;  /* 0x0000002b46a0723e */ /* 0x000fe400000000ff */
[----:B------:R-:W3:Y:S01]  /*e8d0*/  MUFU.EX2 R26, R26 ;  /* 0x0000001a001a7308 */ /* 0x000ee20000000800 */
[----:B--2---:R-:W-:Y:S01]  /*e8e0*/  FADD.FTZ R34, R58, R13 ;  /* 0x0000000d3a227221 */ /* 0x004fe20000010000 */
[----:B------:R-:W-:Y:S02]  /*e8f0*/  F2FP.F16.F32.PACK_AB R156, R66, R47 ;  /* 0x0000002f429c723e */ /* 0x000fe400000000ff */
[----:B------:R-:W-:Y:S01]  /*e900*/  F2FP.F16.F32.PACK_AB R152, R58, R51 ;  /* 0x000000333a98723e */ /* 0x000fe200000000ff */
[----:B------:R-:W-:Y:S01]  /*e910*/  FADD.FTZ R13, R53, R34 ;  /* 0x00000022350d7221 */ /* 0x000fe20000010000 */
[C---:B------:R-:W-:Y:S02]  /*e920*/  F2FP.F16.F32.PACK_AB R154, R52.reuse, R53 ;  /* 0x00000035349a723e */ /* 0x040fe400000000ff */
[----:B------:R-:W2:Y:S01]  /*e930*/  MUFU.EX2 R171, R171 ;  /* 0x000000ab00ab7308 */ /* 0x000ea20000000800 */
[----:B-1----:R-:W-:Y:S01]  /*e940*/  FADD.FTZ R3, R169, R4 ;  /* 0x00000004a9037221 */ /* 0x002fe20000010000 */
[----:B------:R-:W-:Y:S01]  /*e950*/  FADD.FTZ R4, R52, R13 ;  /* 0x0000000d34047221 */ /* 0x000fe20000010000 */
[----:B------:R-:W-:-:S02]  /*e960*/  F2FP.F16.F32.PACK_AB R181, R181, R60 ;  /* 0x0000003cb5b5723e */ /* 0x000fc400000000ff */
[----:B------:R-:W-:Y:S02]  /*e970*/  F2FP.F16.F32.PACK_AB R183, R40, R183 ;  /* 0x000000b728b7723e */ /* 0x000fe400000000ff */
[----:B------:R-:W-:Y:S01]  /*e980*/  F2FP.F16.F32.PACK_AB R177, R14, R177 ;  /* 0x000000b10eb1723e */ /* 0x000fe200000000ff */
[----:B------:R-:W1:Y:S01]  /*e990*/  MUFU.EX2 R12, R196 ;  /* 0x000000c4000c7308 */ /* 0x000e620000000800 */
[----:B---3--:R-:W-:Y:S01]  /*e9a0*/  FADD.FTZ R34, R26, R3 ;  /* 0x000000031a227221 */ /* 0x008fe20000010000 */
[----:B------:R-:W-:Y:S02]  /*e9b0*/  F2FP.F16.F32.PACK_AB R179, R20, R179 ;  /* 0x000000b314b3723e */ /* 0x000fe400000000ff */
[----:B------:R-:W-:Y:S02]  /*e9c0*/  F2FP.F16.F32.PACK_AB R173, R28, R173 ;  /* 0x000000ad1cad723e */ /* 0x000fe400000000ff */
[----:B------:R-:W-:Y:S02]  /*e9d0*/  F2FP.F16.F32.PACK_AB R175, R24, R175 ;  /* 0x000000af18af723e */ /* 0x000fe400000000ff */
[----:B------:R-:W3:Y:S01]  /*e9e0*/  MUFU.EX2 R165, R165 ;  /* 0x000000a500a57308 */ /* 0x000ee20000000800 */
[----:B--2---:R-:W-:Y:S01]  /*e9f0*/  FADD.FTZ R3, R171, R34 ;  /* 0x00000022ab037221 */ /* 0x004fe20000010000 */
[----:B------:R-:W-:-:S06]  /*ea00*/  F2FP.F16.F32.PACK_AB R169, R26, R169 ;  /* 0x000000a91aa9723e */ /* 0x000fcc00000000ff */
[----:B------:R-:W2:Y:S01]  /*ea10*/  MUFU.EX2 R30, R30 ;  /* 0x0000001e001e7308 */ /* 0x000ea20000000800 */
[C---:B-1----:R-:W-:Y:S01]  /*ea20*/  FADD.FTZ R34, R12.reuse, R3 ;  /* 0x000000030c227221 */ /* 0x042fe20000010000 */
[----:B------:R-:W-:Y:S01]  /*ea30*/  F2FP.F16.F32.PACK_AB R171, R12, R171 ;  /* 0x000000ab0cab723e */ /* 0x000fe200000000ff */
[----:B------:R-:W-:-:S05]  /*ea40*/  IMAD.MOV.U32 R12, RZ, RZ, R8 ;  /* 0x000000ffff0c7224 */ /* 0x000fca00078e0008 */
[----:B------:R1:W4:Y:S01]  /*ea50*/  MUFU.EX2 R167, R166 ;  /* 0x000000a600a77308 */ /* 0x0003220000000800 */
[----:B---3--:R-:W-:-:S07]  /*ea60*/  FADD.FTZ R3, R165, R34 ;  /* 0x00000022a5037221 */ /* 0x008fce0000010000 */
[----:B------:R3:W5:Y:S01]  /*ea70*/  MUFU.EX2 R64, R158 ;  /* 0x0000009e00407308 */ /* 0x0007620000000800 */
[----:B--2---:R-:W-:Y:S01]  /*ea80*/  FADD.FTZ R3, R30, R3 ;  /* 0x000000031e037221 */ /* 0x004fe20000010000 */
[----:B-1----:R-:W-:Y:S02]  /*ea90*/  F2FP.F16.F32.PACK_AB R166, R54, R39 ;  /* 0x0000002736a6723e */ /* 0x002fe400000000ff */
[----:B------:R-:W-:Y:S01]  /*eaa0*/  F2FP.F16.F32.PACK_AB R165, R30, R165 ;  /* 0x000000a51ea5723e */ /* 0x000fe200000000ff */
[----:B------:R-:W-:-:S03]  /*eab0*/  FADD.FTZ R3, R68, R3 ;  /* 0x0000000344037221 */ /* 0x000fc60000010000 */
[----:B------:R1:W2:Y:S01]  /*eac0*/  MUFU.EX2 R161, R162 ;  /* 0x000000a200a17308 */ /* 0x0002a20000000800 */
[C---:B----4-:R-:W-:Y:S01]  /*ead0*/  FADD.FTZ R3, R167.reuse, R3 ;  /* 0x00000003a7037221 */ /* 0x050fe20000010000 */
[----:B---3--:R-:W-:Y:S02]  /*eae0*/  F2FP.F16.F32.PACK_AB R158, R62, R49 ;  /* 0x000000313e9e723e */ /* 0x008fe400000000ff */
[----:B------:R-:W-:-:S04]  /*eaf0*/  F2FP.F16.F32.PACK_AB R167, R167, R68 ;  /* 0x00000044a7a7723e */ /* 0x000fc800000000ff */
[----:B------:R-:W3:Y:S01]  /*eb00*/  MUFU.EX2 R198, R198 ;  /* 0x000000c600c67308 */ /* 0x000ee20000000800 */
[----:B-----5:R-:W-:Y:S01]  /*eb10*/  FADD.FTZ R3, R64, R3 ;  /* 0x0000000340037221 */ /* 0x020fe20000010000 */
[----:B-1----:R-:W-:-:S06]  /*eb20*/  F2FP.F16.F32.PACK_AB R162, R72, R45 ;  /* 0x0000002d48a2723e */ /* 0x002fcc00000000ff */
        /* <DEDUP_REMOVED lines=22> */
[----:B------:R-:W-:-:S03]  /*ec90*/  F2FP.F16.F32.PACK_AB R153, R82, R50 ;  /* 0x000000325299723e */ /* 0x000fc600000000ff */
[----:B--2---:R-:W-:-:S04]  /*eca0*/  FADD.FTZ R3, R84, R3 ;  /* 0x0000000354037221 */ /* 0x004fc80000010000 */
[C---:B---3--:R-:W-:Y:S01]  /*ecb0*/  FADD.FTZ R3, R41.reuse, R3 ;  /* 0x0000000329037221 */ /* 0x048fe20000010000 */
[----:B------:R-:W-:Y:S01]  /*ecc0*/  F2FP.F16.F32.PACK_AB R155, R41, R84 ;  /* 0x00000054299b723e */ /* 0x000fe200000000ff */
[----:B------:R-:W-:Y:S06]  /*ecd0*/  @P2 BRA `(.L_x_6465) ;  /* 0xffffffc800142947 */ /* 0x000fec000383ffff */
.L_x_6448:
[----:B------:R-:W-:Y:S06]  /*ece0*/  BAR.ARV 0x8, 0x120 ;  /* 0x0204800000007b1d */ /* 0x000fec0000002000 */
[----:B------:R-:W-:Y:S05]  /*ecf0*/  @!P0 BRA `(.L_x_6466) ;  /* 0x0000000000048947 */ /* 0x000fea0003800000 */
[----:B------:R-:W-:Y:S01]  /*ed00*/  BPT.TRAP 0x1 ;  /* 0x000000040000795c */ /* 0x000fe20000300000 */
.L_x_6466:
[----:B------:R-:W-:Y:S01]  /*ed10*/  ULEA UR5, UR37, UR39, 0x3 ;  /* 0x0000002725057291 */ /* 0x000fe2000f8e183f */
[----:B------:R-:W-:-:S05]  /*ed20*/  IMAD.U32 R0, RZ, RZ, UR36 ;  /* 0x00000024ff007e24 */ /* 0x000fca000f8e00ff */
[----:B------:R-:W-:-:S04]  /*ed30*/  SHF.L.U32 R0, R0, 0x1f, RZ ;  /* 0x0000001f00007819 */ /* 0x000fc800000006ff */
[----:B------:R1:W2:Y:S01]  /*ed40*/  SYNCS.PHASECHK.TRANS64.TRYWAIT P2, [UR5+0x28850], R0 ;  /* 0x02885000ff0075a7 */ /* 0x0002a20008040145 */
[----:B------:R-:W-:Y:S05]  /*ed50*/  @!P0 BRA `(.L_x_6467) ;  /* 0x0000000000048947 */ /* 0x000fea0003800000 */
[----:B------:R-:W-:Y:S01]  /*ed60*/  BPT.TRAP 0x1 ;  /* 0x000000040000795c */ /* 0x000fe20000300000 */
.L_x_6467:
[----:B--2---:R-:W-:Y:S05]  /*ed70*/  @P2 BRA `(.L_x_6468) ;  /* 0x0000000000082947 */ /* 0x004fea0003800000 */
[----:B------:R-:W2:Y:S02]  /*ed80*/  SYNCS.PHASECHK.TRANS64.TRYWAIT P0, [UR5+0x28850], R0 ;  /* 0x02885000ff0075a7 */ /* 0x000ea40008000145 */
[----:B--2---:R-:W-:Y:S05]  /*ed90*/  @!P0 BRA `(.L_x_6469) ;  /* 0x00000050000c8947 */ /* 0x004fea0003800000 */
.L_x_6468:
[----:B------:R-:W-:Y:S01]  /*eda0*/  UIADD3 UR39, UR39, 0x400, URZ ;  /* 0x0000040027277890 */ /* 0x000fe2000fffe03f */
[----:B------:R-:W-:Y:S01]  /*edb0*/  WARPGROUP.ARRIVE ;  /* 0x00000000000079c5 */ /* 0x000fe20000000000 */
[----:B------:R-:W-:Y:S01]  /*edc0*/  UMOV UR7, 0x40000040 ;  /* 0x4000004000077882 */ /* 0x000fe20000000000 */
[----:B--2---:R-:W2:Y:S01]  /*edd0*/  SHFL.BFLY PT, R5, R4, 0x2, 0x1f ;  /* 0x0c401f0004057f89 */ /* 0x004ea200000e0000 */
[----:B------:R-:W-:Y:S01]  /*ede0*/  USHF.R.U32.HI UR39, URZ, 0x4, UR39 ;  /* 0x000000043f277899 */ /* 0x000fe20008011627 */
[----:B------:R-:W-:Y:S01]  /*edf0*/  IMAD.U32 R15, RZ, RZ, UR5 ;  /* 0x00000005ff0f7e24 */ /* 0x000fe2000f8e00ff */
[----:B------:R-:W-:Y:S01]  /*ee00*/  UIADD3 UR46, UR46, 0x1, URZ ;  /* 0x000000012e2e7890 */ /* 0x000fe2000fffe03f */
[----:B-1----:R-:W1:Y:S01]  /*ee10*/  SHFL.BFLY PT, R0, R3, 0x2, 0x1f ;  /* 0x0c401f0003007f89 */ /* 0x002e6200000e0000 */
[----:B------:R-:W-:-:S04]  /*ee20*/  ULOP3.LUT UR39, UR39, 0x3fff, URZ, 0xc0, !UPT ;  /* 0x00003fff27277892 */ /* 0x000fc8000f8ec03f */
[----:B------:R-:W-:-:S04]  /*ee30*/  ULOP3.LUT UR4, UR39, 0x4000000, URZ, 0xfc, !UPT ;  /* 0x0400000027047892 */ /* 0x000fc8000f8efc3f */
[----:B------:R-:W-:Y:S02]  /*ee40*/  ULEA UR4, UR37, UR4, 0xb ;  /* 0x0000000425047291 */ /* 0x000fe4000f8e583f */
[----:B------:R-:W-:-:S04]  /*ee50*/  UIADD3 UR37, UR37, 0x1, URZ ;  /* 0x0000000125257890 */ /* 0x000fc8000fffe03f */
[----:B------:R-:W-:Y:S01]  /*ee60*/  UISETP.NE.AND UP0, UPT, UR37, 0x2, UPT ;  /* 0x000000022500788c */ /* 0x000fe2000bf05270 */
[----:B------:R-:W-:Y:S02]  /*ee70*/  UMOV UR6, UR4 ;  /* 0x0000000400067c82 */ /* 0x000fe40008000000 */
[----:B------:R-:W-:Y:S01]  /*ee80*/  HGMMA.64x128x16.F32 R88, R180, gdesc[UR4].tnspB, R88, gsb0 ;  /* 0x41e00004b4587df0 */ /* 0x000fe20008000858 */
[----:B------:R-:W-:Y:S01]  /*ee90*/  UIADD3 UR6, UR4, 0x80, URZ ;  /* 0x0000008004067890 */ /* 0x000fe2000fffe03f */
[----:B--2---:R-:W-:Y:S01]  /*eea0*/  FADD.FTZ R5, R5, R4 ;  /* 0x0000000405057221 */ /* 0x004fe20000010000 */
[----:B------:R-:W-:Y:S01]  /*eeb0*/  UMOV UR7, 0x40000040 ;  /* 0x4000004000077882 */ /* 0x000fe20000000000 */
[----:B------:R-:W-:Y:S02]  /*eec0*/  IMAD.MOV.U32 R4, RZ, RZ, RZ ;  /* 0x000000ffff047224 */ /* 0x000fe400078e00ff */
[----:B-1----:R-:W-:Y:S01]  /*eed0*/  FADD.FTZ R2, R0, R3 ;  /* 0x0000000300027221 */ /* 0x002fe20000010000 */
[----:B------:R-:W-:Y:S01]  /*eee0*/  USEL UR37, UR37, URZ, UP0 ;  /* 0x0000003f25257287 */ /* 0x000fe20008000000 */
[----:B------:R-:W1:Y:S04]  /*eef0*/  SHFL.BFLY PT, R0, R5, 0x1, 0x1f ;  /* 0x0c201f0005007f89 */ /* 0x000e6800000e0000 */
[----:B------:R-:W2:Y:S01]  /*ef00*/  SHFL.BFLY PT, R11, R2, 0x1, 0x1f ;  /* 0x0c201f00020b7f89 */ /* 0x000ea200000e0000 */
[----:B-1----:R-:W-:Y:S01]  /*ef10*/  FADD.FTZ R13, R5, R0 ;  /* 0x00000000050d7221 */ /* 0x002fe20000010000 */
[----:B------:R-:W-:-:S02]  /*ef20*/  IMAD.MOV.U32 R0, RZ, RZ, -0x800000 ;  /* 0xff800000ff007424 */ /* 0x000fc400078e00ff */
[----:B--2---:R-:W-:Y:S02]  /*ef30*/  FADD.FTZ R14, R2, R11 ;  /* 0x0000000b020e7221 */ /* 0x004fe40000010000 */
[----:B------:R-:W-:Y:S01]  /*ef40*/  FSETP.NE.FTZ.AND P0, PT, R13, RZ, PT ;  /* 0x000000ff0d00720b */ /* 0x000fe20003f15000 */
[----:B------:R-:W-:Y:S02]  /*ef50*/  IMAD.MOV.U32 R11, RZ, RZ, RZ ;  /* 0x000000ffff0b7224 */ /* 0x000fe400078e00ff */
[----:B------:R-:W-:Y:S01]  /*ef60*/  IMAD.MOV.U32 R2, RZ, RZ, -0x800000 ;  /* 0xff800000ff027424 */ /* 0x000fe200078e00ff */
[----:B------:R-:W-:-:S09]  /*ef70*/  FSETP.NE.FTZ.AND P2, PT, R14, RZ, PT ;  /* 0x000000ff0e00720b */ /* 0x000fd20003f55000 */
[C---:B------:R-:W-:Y:S01]  /*ef80*/  @P0 FMUL.FTZ R6, R9.reuse, 0.69314718246459960938 ;  /* 0x3f31721809060820 */ /* 0x040fe20000410000 */
[----:B------:R-:W1:Y:S03]  /*ef90*/  @P0 MUFU.LG2 R10, R13 ;  /* 0x0000000d000a0308 */ /* 0x000e660000000c00 */
[----:B------:R-:W-:Y:S01]  /*efa0*/  @P2 FMUL.FTZ R20, R9, 0.69314718246459960938 ;  /* 0x3f31721809142820 */ /* 0x000fe20000410000 */
[----:B------:R-:W-:-:S04]  /*efb0*/  @!P1 VIADD R9, R15, 0x28860 ;  /* 0x000288600f099836 */ /* 0x000fc80000000000 */
[----:B------:R-:W2:Y:S01]  /*efc0*/  @P2 MUFU.LG2 R12, R14 ;  /* 0x0000000e000c2308 */ /* 0x000ea20000000c00 */
[----:B------:R-:W-:-:S07]  /*efd0*/  @!P1 PRMT R9, RZ, 0x654, R9 ;  /* 0x00000654ff099816 */ /* 0x000fce0000000009 */
[----:B------:R-:W3:Y:S01]  /*efe0*/  @P0 MUFU.RCP R4, R13 ;  /* 0x0000000d00040308 */ /* 0x000ee20000001000 */
[----:B-1----:R-:W-:-:S04]  /*eff0*/  @P0 FMUL.FTZ R3, R10, 0.69314718246459960938 ;  /* 0x3f3172180a030820 */ /* 0x002fc80000410000 */
[----:B------:R-:W-:Y:S01]  /*f000*/  @P0 FFMA.FTZ R2, R6, R7, R3 ;  /* 0x0000000706020223 */ /* 0x000fe20000010003 */
[----:B------:R-:W-:Y:S02]  /*f010*/  PLOP3.LUT P0, PT, PT, PT, PT, 0x8, 0x0 ;  /* 0x000000000000781c */ /* 0x000fe40003f0e170 */
[----:B------:R-:W1:Y:S01]  /*f020*/  @P2 MUFU.RCP R11, R14 ;  /* 0x0000000e000b2308 */ /* 0x000e620000001000 */
        /* <DEDUP_REMOVED lines=33> */
[----:B------:R-:W-:-:S04]  /*f240*/  USEL UR4, URZ, 0x1, UP0 ;  /* 0x000000013f047887 */ /* 0x000fc80008000000 */
[----:B------:R-:W-:Y:S01]  /*f250*/  ULOP3.LUT UR36, UR36, UR4, URZ, 0x3c, !UPT ;  /* 0x0000000424247292 */ /* 0x000fe2000f8e3c3f */
[----:B------:R-:W-:Y:S02]  /*f260*/  WARPGROUP.DEPBAR.LE gsb0, 0x0 ;  /* 0x00008000000079c5 */ /* 0x000fe40000010000 */
[----:B------:R-:W-:-:S06]  /*f270*/  WARPGROUP.ARRIVE ;  /* 0x00000000000079c5 */ /* 0x000fcc0000000000 */
[----:B------:R-:W-:Y:S03]  /*f280*/  HGMMA.64x128x16.F32 R88, R152, gdesc[UR4].tnspB, R88, gsb0 ;  /* 0x41e0000498587df0 */ /* 0x000fe60008000858 */
[----:B------:R-:W-:Y:S02]  /*f290*/  WARPGROUP.DEPBAR.LE gsb0, 0x0 ;  /* 0x00008000000079c5 */ /* 0x000fe40000010000 */
[----:B------:R2:W-:Y:S01]  /*f2a0*/  @!P1 SYNCS.ARRIVE.TRANS64.RED.A1T0 RZ, [R9+URZ], RZ ;  /* 0x000000ff09ff99a7 */ /* 0x0005e2000810043f */
[-C--:B---3--:R-:W-:Y:S01]  /*f2b0*/  FMUL.FTZ R8, R88, R4.reuse ;  /* 0x0000000458087220 */ /* 0x088fe20000410000 */
        /* <DEDUP_REMOVED lines=63> */
.L_x_6399:
        /* <DEDUP_REMOVED lines=11> */
[----:B------:R-:W-:Y:S01]  /*f760*/  BAR.SYNC.DEFER_BLOCKING 0x1, 0x100 ;  /* 0x0044000000007b1d */ /* 0x000fe20000010000 */
[----:B------:R-:W-:Y:S01]  /*f770*/  LOP3.LUT R26, R27, 0x380, RZ, 0xc0, !PT ;  /* 0x000003801b1a7812 */ /* 0x000fe200078ec0ff */
[----:B------:R-:W-:Y:S01]  /*f780*/  VIADD R4, R31, 0x8 ;  /* 0x000000081f047836 */ /* 0x000fe20000000000 */
[C---:B------:R-:W-:Y:S01]  /*f790*/  IADD3 R15, P4, R18.reuse, 0x4000, RZ ;  /* 0x00004000120f7810 */ /* 0x040fe20007f9e0ff */
[----:B------:R-:W-:Y:S01]  /*f7a0*/  USHF.R.S32.HI UR5, URZ, 0x1f, UR43 ;  /* 0x0000001f3f057899 */ /* 0x000fe2000801142b */
[----:B------:R-:W-:-:S03]  /*f7b0*/  LOP3.LUT R5, R18, 0x380, RZ, 0xc0, !PT ;  /* 0x0000038012057812 */ /* 0x000fc600078ec0ff */
[----:B------:R-:W1:Y:S01]  /*f7c0*/  LDC.64 R32, c[0x0][0xb78] ;  /* 0x0002de00ff207b82 */ /* 0x000e620000000a00 */
[----:B------:R-:W-:Y:S01]  /*f7d0*/  SHF.R.U64 R26, R26, 0x3, RZ ;  /* 0x000000031a1a7819 */ /* 0x000fe200000012ff */
[----:B------:R-:W-:Y:S01]  /*f7e0*/  ULDC UR10, c[0x0][0xa88] ;  /* 0x0002a200000a7ab9 */ /* 0x000fe20000000800 */
[----:B------:R-:W-:Y:S01]  /*f7f0*/  LOP3.LUT R24, R25, 0x380, RZ, 0xc0, !PT ;  /* 0x0000038019187812 */ /* 0x000fe200078ec0ff */
[----:B------:R-:W-:Y:S01]  /*f800*/  ULDC.64 UR8, c[0x0][0xb70] ;  /* 0x0002dc0000087ab9 */ /* 0x000fe20000000a00 */
[----:B------:R-:W-:Y:S01]  /*f810*/  LOP3.LUT P0, RZ, R186, 0x3, RZ, 0xc0, !PT ;  /* 0x00000003baff7812 */ /* 0x000fe2000780c0ff */
[----:B------:R-:W-:Y:S01]  /*f820*/  UIMAD UR5, UR5, UR8, URZ ;  /* 0x00000008050572a4 */ /* 0x000fe2000f8e023f */
[----:B------:R-:W-:Y:S01]  /*f830*/  LOP3.LUT R14, R15, 0x380, RZ, 0xc0, !PT ;  /* 0x000003800f0e7812 */ /* 0x000fe200078ec0ff */
[----:B------:R-:W-:Y:S01]  /*f840*/  UIMAD.WIDE.U32 UR6, UR43, UR8, URZ ;  /* 0x000000082b0672a5 */ /* 0x000fe2000f8e003f */
[----:B------:R-:W-:Y:S01]  /*f850*/  SHF.R.U64 R5, R5, 0x3, RZ ;  /* 0x0000000305057819 */ /* 0x000fe200000012ff */
[----:B------:R-:W-:Y:S01]  /*f860*/  UIMAD UR5, UR43, UR9, UR5 ;  /* 0x000000092b0572a4 */ /* 0x000fe2000f8e0205 */
[----:B------:R-:W-:Y:S01]  /*f870*/  LOP3.LUT R26, R26, R27, RZ, 0x3c, !PT ;  /* 0x0000001b1a1a7212 */ /* 0x000fe200078e3cff */
[----:B------:R-:W-:Y:S01]  /*f880*/  IMAD.X R27, RZ, RZ, R19, P2 ;  /* 0x000000ffff1b7224 */ /* 0x000fe200010e0613 */
[----:B------:R-:W-:Y:S01]  /*f890*/  SHF.R.U64 R24, R24, 0x3, RZ ;  /* 0x0000000318187819 */ /* 0x000fe200000012ff */
[----:B------:R-:W-:Y:S01]  /*f8a0*/  USHF.R.S32.HI UR8, URZ, 0x1f, UR44 ;  /* 0x0000001f3f087899 */ /* 0x000fe2000801142c */
[----:B------:R-:W-:Y:S01]  /*f8b0*/  IADD3 R11, P2, R18, 0x4040, RZ ;  /* 0x00004040120b7810 */ /* 0x000fe20007f5e0ff */
[----:B------:R-:W-:Y:S01]  /*f8c0*/  UIADD3 UR5, UR7, UR5, URZ ;  /* 0x0000000507057290 */ /* 0x000fe2000fffe03f */
[----:B------:R-:W-:-:S02]  /*f8d0*/  ISETP.GE.OR P1, PT, R4, UR10, P0 ;  /* 0x0000000a04007c0c */ /* 0x000fc40008726670 */
[----:B------:R-:W-:Y:S02]  /*f8e0*/  SHF.R.U64 R14, R14, 0x3, RZ ;  /* 0x000000030e0e7819 */ /* 0x000fe400000012ff */
[----:B------:R-:W-:Y:S02]  /*f8f0*/  IADD3 R21, P5, R18, 0x60, RZ ;  /* 0x0000006012157810 */ /* 0x000fe40007fbe0ff */
[----:B------:R-:W-:Y:S01]  /*f900*/  LOP3.LUT R4, R5, R18, RZ, 0x3c, !PT ;  /* 0x0000001205047212 */ /* 0x000fe200078e3cff */
[--C-:B------:R-:W-:Y:S01]  /*f910*/  IMAD.MOV.U32 R5, RZ, RZ, R19.reuse ;  /* 0x000000ffff057224 */ /* 0x100fe200078e0013 */
[----:B------:R-:W-:Y:S01]  /*f920*/  LOP3.LUT R24, R24, R25, RZ, 0x3c, !PT ;  /* 0x0000001918187212 */ /* 0x000fe200078e3cff */
[----:B------:R-:W-:Y:S01]  /*f930*/  IMAD.X R25, RZ, RZ, R19, P6 ;  /* 0x000000ffff197224 */ /* 0x000fe200030e0613 */
[----:B------:R-:W-:Y:S02]  /*f940*/  LOP3.LUT R10, R11, 0x380, RZ, 0xc0, !PT ;  /* 0x000003800b0a7812 */ /* 0x000fe400078ec0ff */
[----:B------:R-:W-:-:S02]  /*f950*/  LOP3.LUT R14, R14, R15, RZ, 0x3c, !PT ;  /* 0x0000000f0e0e7212 */ /* 0x000fc400078e3cff */
[----:B------:R-:W-:Y:S02]  /*f960*/  LOP3.LUT R20, R21, 0x380, RZ, 0xc0, !PT ;  /* 0x0000038015147812 */ /* 0x000fe400078ec0ff */
[C---:B------:R-:W-:Y:S02]  /*f970*/  IADD3 R13, P3, R18.reuse, 0x4020, RZ ;  /* 0x00004020120d7810 */ /* 0x040fe40007f7e0ff */
[----:B------:R-:W-:Y:S02]  /*f980*/  IADD3 R15, P6, R18, 0x4060, RZ ;  /* 0x00004060120f7810 */ /* 0x000fe40007fde0ff */
[----:B------:R-:W-:Y:S02]  /*f990*/  MOV R9, R4 ;  /* 0x0000000400097202 */ /* 0x000fe40000000f00 */
[----:B------:R-:W-:Y:S02]  /*f9a0*/  SHF.R.U64 R10, R10, 0x3, RZ ;  /* 0x000000030a0a7819 */ /* 0x000fe400000012ff */
[----:B------:R-:W-:-:S02]  /*f9b0*/  F2FP.F16.F32.PACK_AB R4, R89, R8 ;  /* 0x000000085904723e */ /* 0x000fc400000000ff */
[----:B------:R-:W-:Y:S02]  /*f9c0*/  SHF.R.U64 R20, R20, 0x3, RZ ;  /* 0x0000000314147819 */ /* 0x000fe400000012ff */
[----:B------:R-:W-:Y:S02]  /*f9d0*/  LOP3.LUT R12, R13, 0x380, RZ, 0xc0, !PT ;  /* 0x000003800d0c7812 */ /* 0x000fe400078ec0ff */
[----:B------:R-:W-:Y:S02]  /*f9e0*/  LOP3.LUT R8, R15, 0x380, RZ, 0xc0, !PT ;  /* 0x000003800f087812 */ /* 0x000fe400078ec0ff */
[----:B------:R-:W-:Y:S02]  /*f9f0*/  F2FP.F16.F32.PACK_AB R5, R91, R90 ;  /* 0x0000005a5b05723e */ /* 0x000fe400000000ff */
[----:B------:R-:W-:Y:S02]  /*fa00*/  F2FP.F16.F32.PACK_AB R6, R6, R3 ;  /* 0x000000030606723e */ /* 0x000fe400000000ff */
[----:B------:R-:W-:-:S02]  /*fa10*/  F2FP.F16.F32.PACK_AB R7, R7, R94 ;  /* 0x0000005e0707723e */ /* 0x000fc400000000ff */
[----:B------:R-:W-:Y:S01]  /*fa20*/  LOP3.LUT R10, R10, R11, RZ, 0x3c, !PT ;  /* 0x0000000b0a0a7212 */ /* 0x000fe200078e3cff */
[--C-:B------:R-:W-:Y:S01]  /*fa30*/  IMAD.X R11, RZ, RZ, R19.reuse, P2 ;  /* 0x000000ffff0b7224 */ /* 0x100fe200010e0613 */
[----:B------:R-:W-:Y:S01]  /*fa40*/  LOP3.LUT R20, R20, R21, RZ, 0x3c, !PT ;  /* 0x0000001514147212 */ /* 0x000fe200078e3cff */
[--C-:B------:R-:W-:Y:S01]  /*fa50*/  IMAD.X R21, RZ, RZ, R19.reuse, P5 ;  /* 0x000000ffff157224 */ /* 0x100fe200028e0613 */
[----:B------:R-:W-:Y:S01]  /*fa60*/  SHF.R.U64 R12, R12, 0x3, RZ ;  /* 0x000000030c0c7819 */ /* 0x000fe200000012ff */
[----:B------:R2:W-:Y:S01]  /*fa70*/  STSM.16.M88.4 [R9], R4 ;  /* 0x0000000409007844 */ /* 0x0005e20000000200 */
[----:B------:R-:W-:Y:S02]  /*fa80*/  SHF.R.U64 R8, R8, 0x3, RZ ;  /* 0x0000000308087819 */ /* 0x000fe400000012ff */
[----:B------:R-:W-:Y:S02]  /*fa90*/  MOV R28, R24 ;  /* 0x00000018001c7202 */ /* 0x000fe40000000f00 */
[----:B------:R-:W-:Y:S01]  /*faa0*/  LOP3.LUT R12, R12, R13, RZ, 0x3c, !PT ;  /* 0x0000000d0c0c7212 */ /* 0x000fe200078e3cff */
[--C-:B------:R-:W-:Y:S01]  /*fab0*/  IMAD.X R13, RZ, RZ, R19.reuse, P3 ;  /* 0x000000ffff0d7224 */ /* 0x100fe200018e0613 */
[----:B------:R-:W-:Y:S01]  /*fac0*/  LOP3.LUT R8, R8, R15, RZ, 0x3c, !PT ;  /* 0x0000000f08087212 */ /* 0x000fe200078e3cff */
[----:B------:R-:W-:Y:S01]  /*fad0*/  IMAD.X R15, RZ, RZ, R19, P4 ;  /* 0x000000ffff0f7224 */ /* 0x000fe200020e0613 */
[----:B------:R-:W-:Y:S01]  /*fae0*/  MOV R24, R10 ;  /* 0x0000000a00187202 */ /* 0x000fe20000000f00 */
[----:B-1----:R-:W-:Y:S01]  /*faf0*/  IMAD R10, R32, UR8, RZ ;  /* 0x00000008200a7c24 */ /* 0x002fe2000f8e02ff */
[----:B------:R-:W-:-:S02]  /*fb00*/  MOV R29, R26 ;  /* 0x0000001a001d7202 */ /* 0x000fc40000000f00 */
[----:B------:R-:W-:Y:S01]  /*fb10*/  MOV R27, R20 ;  /* 0x00000014001b7202 */ /* 0x000fe20000000f00 */
[----:B------:R-:W-:Y:S01]  /*fb20*/  IMAD.U32 R21, RZ, RZ, UR7 ;  /* 0x00000007ff157e24 */ /* 0x000fe2000f8e00ff */
[----:B------:R-:W-:Y:S01]  /*fb30*/  MOV R26, R14 ;  /* 0x0000000e001a7202 */ /* 0x000fe20000000f00 */
[----:B--2---:R-:W-:Y:S01]  /*fb40*/  IMAD.X R9, RZ, RZ, R19, P6 ;  /* 0x000000ffff097224 */ /* 0x004fe200030e0613 */
[----:B------:R-:W-:Y:S01]  /*fb50*/  F2FP.F16.F32.PACK_AB R4, R97, R96 ;  /* 0x000000606104723e */ /* 0x000fe200000000ff */
[----:B------:R-:W-:Y:S01]  /*fb60*/  IMAD.U32 R20, RZ, RZ, UR6 ;  /* 0x00000006ff147e24 */ /* 0x000fe2000f8e00ff */
[----:B------:R-:W-:Y:S01]  /*fb70*/  F2FP.F16.F32.PACK_AB R5, R99, R98 ;  /* 0x000000626305723e */ /* 0x000fe200000000ff */
[----:B------:R-:W-:Y:S01]  /*fb80*/  IMAD.U32 R21, RZ, RZ, UR5 ;  /* 0x00000005ff157e24 */ /* 0x000fe2000f8e00ff */
[----:B------:R-:W-:Y:S01]  /*fb90*/  F2FP.F16.F32.PACK_AB R6, R101, R100 ;  /* 0x000000646506723e */ /* 0x000fe200000000ff */
[----:B------:R-:W-:Y:S01]  /*fba0*/  IMAD R30, R33, UR44, R10 ;  /* 0x0000002c211e7c24 */ /* 0x000fe2000f8e020a */
[----:B------:R-:W-:Y:S01]  /*fbb0*/  F2FP.F16.F32.PACK_AB R7, R103, R102 ;  /* 0x000000666707723e */ /* 0x000fe200000000ff */
[----:B------:R-:W-:Y:S01]  /*fbc0*/  IMAD.WIDE.U32 R20, R32, UR44, R20 ;  /* 0x0000002c20147c25 */ /* 0x000fe2000f8e0014 */
[----:B------:R-:W-:Y:S01]  /*fbd0*/  MOV R3, R8 ;  /* 0x0000000800037202 */ /* 0x000fe20000000f00 */
[----:B------:R-:W-:Y:S01]  /*fbe0*/  ULDC.64 UR6, c[0x0][0xb40] ;  /* 0x0002d00000067ab9 */ /* 0x000fe20000000a00 */
[----:B------:R-:W-:Y:S01]  /*fbf0*/  MOV R25, R12 ;  /* 0x0000000c00197202 */ /* 0x000fe20000000f00 */
[----:B------:R1:W-:Y:S01]  /*fc00*/  STSM.16.M88.4 [R29], R4 ;  /* 0x000000041d007844 */ /* 0x0003e20000000200 */
        /* <DEDUP_REMOVED lines=68> */
.L_x_6473:
[----:B------:R-:W-:Y:S05]  /*10050*/  BSYNC B0 ;  /* 0x0000000000007941 */ /* 0x000fea0003800000 */
.L_x_6472:
[----:B------:R-:W-:Y:S05]  /*10060*/  BRA `(.L_x_6471) ;  /* 0x00000008001c7947 */ /* 0x000fea0003800000 */
.L_x_6470:
        /* <DEDUP_REMOVED lines=10> */
[----:B------:R-:W-:Y:S01]  /*10110*/  IMAD.U32 R2, RZ, RZ, UR42 ;  /* 0x0000002aff027e24 */ /* 0x000fe2000f8e00ff */
[----:B------:R-:W-:-:S04]  /*10120*/  ULDC UR5, c[0x0][0xa88] ;  /* 0x0002a20000057ab9 */ /* 0x000fc80000000800 */
        /* <DEDUP_REMOVED lines=19> */
.L_x_6475:
[----:B------:R-:W-:Y:S05]  /*10260*/  BSYNC B0 ;  /* 0x0000000000007941 */ /* 0x000fea0003800000 */
.L_x_6474:
[----:B------:R-:W-:Y:S01]  /*10270*/  ULDC UR5, c[0x0][0xa88] ;  /* 0x0002a20000057ab9 */ /* 0x000fe20000000800 */
[C---:B--2---:R-:W-:Y:S01]  /*10280*/  IMAD R0, R6.reuse, UR6, RZ ;  /* 0x0000000606007c24 */ /* 0x044fe2000f8e02ff */
[----:B------:R-:W-:Y:S01]  /*10290*/  UIADD3 UR42, -UR42, UR5, URZ ;  /* 0x000000052a2a7290 */ /* 0x000fe2000fffe13f */
[----:B----4-:R-:W-:Y:S01]  /*102a0*/  IMAD.WIDE.U32 R2, R6, UR43, R22 ;  /* 0x0000002b06027c25 */ /* 0x010fe2000f8e0016 */
[----:B------:R-:W-:Y:S01]  /*102b0*/  ULOP3.LUT UR48, URZ, UR48, URZ, 0x33, !UPT ;  /* 0x000000303f307292 */ /* 0x000fe2000f8e333f */
[----:B------:R-:W-:Y:S01]  /*102c0*/  SHF.R.S32.HI R185, RZ, 0x1f, R184 ;  /* 0x0000001fffb97819 */ /* 0x000fe200000114b8 */
[----:B------:R-:W-:Y:S01]  /*102d0*/  BSSY B0, `(.L_x_6476) ;  /* 0x0000021000007945 */ /* 0x000fe20003800000 */
[----:B------:R-:W-:Y:S01]  /*102e0*/  IMAD R5, R7, UR43, R0 ;  /* 0x0000002b07057c24 */ /* 0x000fe2000f8e0200 */
[C---:B------:R-:W-:Y:S01]  /*102f0*/  ISETP.GE.AND P2, PT, R184.reuse, UR42, PT ;  /* 0x0000002ab8007c0c */ /* 0x040fe2000bf46270 */
[C---:B------:R-:W-:Y:S02]  /*10300*/  VIADD R0, R184.reuse, 0x40 ;  /* 0x00000040b8007836 */ /* 0x040fe40000000000 */
[----:B------:R-:W-:-:S02]  /*10310*/  VIADD R4, R184, 0x20 ;  /* 0x00000020b8047836 */ /* 0x000fc40000000000 */
        /* <DEDUP_REMOVED lines=15> */
[----:B------:R-:W-:Y:S01]  /*10410*/  IMAD R9, R5, UR6, RZ ;  /* 0x0000000605097c24 */ /* 0x000fe2000f8e02ff */
[----:B------:R-:W-:Y:S01]  /*10420*/  ISETP.GE.AND P2, PT, R22, UR5, PT ;  /* 0x0000000516007c0c */ /* 0x000fe2000bf46270 */
[----:B------:R-:W-:Y:S01]  /*10430*/  IMAD.MOV.U32 R2, RZ, RZ, R6 ;  /* 0x000000ffff027224 */ /* 0x000fe200078e0006 */
[----:B------:R-:W-:Y:S01]  /*10440*/  ISETP.GE.AND P3, PT, R0, UR5, PT ;  /* 0x0000000500007c0c */ /* 0x000fe2000bf66270 */
[----:B------:R-:W-:Y:S02]  /*10450*/  IMAD.MOV.U32 R3, RZ, RZ, R11 ;  /* 0x000000ffff037224 */ /* 0x000fe400078e000b */
[C---:B------:R-:W-:Y:S02]  /*10460*/  IMAD R9, R4.reuse, UR7, R9 ;  /* 0x0000000704097c24 */ /* 0x040fe4000f8e0209 */
[----:B------:R-:W-:Y:S01]  /*10470*/  IMAD.WIDE.U32 R2, R4, UR6, R2 ;  /* 0x0000000604027c25 */ /* 0x000fe2000f8e0002 */
[----:B------:R-:W-:-:S03]  /*10480*/  ULDC.64 UR6, c[0x0][0xa80] ;  /* 0x0002a00000067ab9 */ /* 0x000fc60000000a00 */
[----:B------:R-:W-:Y:S01]  /*10490*/  IMAD.IADD R3, R3, 0x1, R9 ;  /* 0x0000000103037824 */ /* 0x000fe200078e0209 */
[----:B------:R-:W-:-:S04]  /*104a0*/  LEA R8, P5, R2, UR6, 0x1 ;  /* 0x0000000602087c11 */ /* 0x000fc8000f8a08ff */
[----:B------:R-:W-:-:S05]  /*104b0*/  LEA.HI.X R9, R2, UR7, R3, 0x1, P5 ;  /* 0x0000000702097c11 */ /* 0x000fca000a8f0c03 */
[----:B------:R1:W-:Y:S04]  /*104c0*/  @!P2 STG.E.128 desc[UR50][R8.64], RZ ;  /* 0x000000ff0800a986 */ /* 0x0003e8000c101d32 */
[----:B------:R1:W-:Y:S02]  /*104d0*/  @!P3 STG.E.128 desc[UR50][R8.64+0x80], RZ ;  /* 0x000080ff0800b986 */ /* 0x0003e4000c101d32 */
.L_x_6477:
[----:B------:R-:W-:Y:S05]  /*104e0*/  BSYNC B0 ;  /* 0x0000000000007941 */ /* 0x000fea0003800000 */
.L_x_6476:
[----:B------:R-:W-:Y:S04]  /*104f0*/  BSSY B0, `(.L_x_6478) ;  /* 0x0000014000007945 */ /* 0x000fe80003800000 */
[----:B------:R-:W-:Y:S05]  /*10500*/  @P4 BRA `(.L_x_6479) ;  /* 0x0000000000484947 */ /* 0x000fea0003800000 */
[----:B-1----:R-:W-:Y:S01]  /*10510*/  IADD3 R9, P2, R4, 0x20, RZ ;  /* 0x0000002004097810 */ /* 0x002fe20007f5e0ff */
[----:B------:R-:W-:Y:S01]  /*10520*/  ULDC.64 UR6, c[0x0][0xad8] ;  /* 0x0002b60000067ab9 */ /* 0x000fe20000000a00 */
[----:B------:R-:W-:Y:S01]  /*10530*/  IMAD.MOV.U32 R2, RZ, RZ, R6 ;  /* 0x000000ffff027224 */ /* 0x000fe200078e0006 */
[----:B------:R-:W-:Y:S01]  /*10540*/  ULDC UR5, c[0x0][0xa8c] ;  /* 0x0002a30000057ab9 */ /* 0x000fe20000000800 */
[----:B------:R-:W-:Y:S01]  /*10550*/  IMAD.MOV.U32 R3, RZ, RZ, R11 ;  /* 0x000000ffff037224 */ /* 0x000fe200078e000b */
[C---:B------:R-:W-:Y:S01]  /*10560*/  ISETP.GE.AND P3, PT, R22.reuse, UR5, PT ;  /* 0x0000000516007c0c */ /* 0x040fe2000bf66270 */
[----:B------:R-:W-:Y:S02]  /*10570*/  IMAD.X R0, RZ, RZ, R5, P2 ;  /* 0x000000ffff007224 */ /* 0x000fe400010e0605 */
        /* <DEDUP_REMOVED lines=10> */
[----:B------:R2:W-:Y:S02]  /*10620*/  @!P4 STG.E.128 desc[UR50][R8.64+0x80], RZ ;  /* 0x000080ff0800c986 */ /* 0x0005e4000c101d32 */
.L_x_6479:
[----:B------:R-:W-:Y:S05]  /*10630*/  BSYNC B0 ;  /* 0x0000000000007941 */ /* 0x000fea0003800000 */
.L_x_6478:
[----:B------:R-:W-:Y:S04]  /*10640*/  BSSY B0, `(.L_x_6480) ;  /* 0x0000014000007945 */ /* 0x000fe80003800000 */
[----:B------:R-:W-:Y:S05]  /*10650*/  @P0 BRA `(.L_x_6481) ;  /* 0x0000000000480947 */ /* 0x000fea0003800000 */
[----:B-12---:R-:W-:Y:S01]  /*10660*/  IADD3 R9, P0, R4, 0x40, RZ ;  /* 0x0000004004097810 */ /* 0x006fe20007f1e0ff */
        /* <DEDUP_REMOVED lines=17> */
.L_x_6481:
[----:B------:R-:W-:Y:S05]  /*10780*/  BSYNC B0 ;  /* 0x0000000000007941 */ /* 0x000fea0003800000 */
.L_x_6480:
[----:B------:R-:W-:Y:S04]  /*10790*/  BSSY B0, `(.L_x_6471) ;  /* 0x0000014000007945 */ /* 0x000fe80003800000 */
[----:B------:R-:W-:Y:S05]  /*107a0*/  @P1 BRA `(.L_x_6482) ;  /* 0x0000000000481947 */ /* 0x000fea0003800000 */
[----:B------:R-:W-:Y:S01]  /*107b0*/  IADD3 R7, P0, R4, 0x60, RZ ;  /* 0x0000006004077810 */ /* 0x000fe20007f1e0ff */
        /* <DEDUP_REMOVED lines=17> */
.L_x_6482:
[----:B------:R-:W-:Y:S05]  /*108d0*/  BSYNC B0 ;  /* 0x0000000000007941 */ /* 0x000fea0003800000 */
.L_x_6471:
[----:B------:R-:W5:Y:S02]  /*108e0*/  LDC R0, c[0x0][0xda8] ;  /* 0x00036a00ff007b82 */ /* 0x000f640000000800 */
[----:B-----5:R-:W-:-:S13]  /*108f0*/  ISETP.LE.AND P0, PT, R0, UR4, PT ;  /* 0x0000000400007c0c */ /* 0x020fda000bf03270 */
[----:B------:R-:W-:Y:S05]  /*10900*/  @!P0 BRA `(.L_x_6483) ;  /* 0xffffff04002c8947 */ /* 0x000fea000383ffff */
[----:B------:R-:W-:Y:S05]  /*10910*/  EXIT ;  /* 0x000000000000794d */ /* 0x000fea0003800000 */
.L_x_6389:
[----:B------:R-:W-:-:S08]  /*10920*/  NOP ;  /* 0x0000000000007918 */ /* 0x000fd00000000000 */
[----:B------:R-:W1:-:S00]  /*10930*/  USETMAXREG.DEALLOC.CTAPOOL 0x18 ;  /* 0x00000018000079c8 */ /* 0x000e4000080e0500 */
        /* <DEDUP_REMOVED lines=17> */
.L_x_6538:
        /* <DEDUP_REMOVED lines=21> */
.L_x_6485:
[----:B------:R-:W-:Y:S01]  /*10ba0*/  ULDC UR9, c[0x0][0xdc4] ;  /* 0x0003710000097ab9 */ /* 0x000fe20000000800 */
[----:B------:R-:W-:Y:S01]  /*10bb0*/  UMOV UR7, UR8 ;  /* 0x0000000800077c82 */ /* 0x000fe20008000000 */
[----:B------:R-:W-:-:S11]  /*10bc0*/  UISETP.NE.AND UP0, UPT, UR9, 0x1, UPT ;  /* 0x000000010900788c */ /* 0x000fd6000bf05270 */
[----:B------:R-:W-:Y:S02]  /*10bd0*/  @UP0 ULDC.64 UR10, c[0x0][0xdc8] ;  /* 0x00037200000a0ab9 */ /* 0x000fe40000000a00 */
[----:B------:R-:W-:-:S04]  /*10be0*/  UIMAD.WIDE.U32 UR4, UR8, UR10, URZ ;  /* 0x0000000a080472a5 */ /* 0x000fc8000f8e003f */
[----:B------:R-:W-:-:S04]  /*10bf0*/  @UP0 USHF.R.U32.HI UR7, URZ, UR11, UR5 ;  /* 0x0000000b3f070299 */ /* 0x000fc80008011605 */
[----:B------:R-:W-:-:S12]  /*10c00*/  UIMAD UR4, UR7, UR9, URZ ;  /* 0x00000009070472a4 */ /* 0x000fd8000f8e023f */
.L_x_6486:
        /* <DEDUP_REMOVED lines=40> */
.L_x_6488:
[----:B------:R-:W-:-:S11]  /*10e90*/  UISETP.NE.AND UP0, UPT, UR5, 0x1, UPT ;  /* 0x000000010500788c */ /* 0x000fd6000bf05270 */
[----:B------:R-:W-:Y:S02]  /*10ea0*/  @UP0 ULDC.64 UR14, c[0x0][0x9e8] ;  /* 0x00027a00000e0ab9 */ /* 0x000fe40000000a00 */
[----:B------:R-:W-:-:S04]  /*10eb0*/  UIMAD.WIDE.U32 UR6, UR8, UR14, URZ ;  /* 0x0000000e080672a5 */ /* 0x000fc8000f8e003f */
[----:B------:R-:W-:-:S12]  /*10ec0*/  @UP0 USHF.R.U32.HI UR8, URZ, UR15, UR7 ;  /* 0x0000000f3f080299 */ /* 0x000fd80008011607 */
.L_x_6489:
[----:B------:R-:W-:-:S04]  /*10ed0*/  UIMAD UR8, UR8, UR5, UR5 ;  /* 0x00000005080872a4 */ /* 0x000fc8000f8e0205 */
[----:B------:R-:W-:-:S04]  /*10ee0*/  UISETP.LT.AND UP0, UPT, UR4, UR8, UPT ;  /* 0x000000080400728c */ /* 0x000fc8000bf01270 */
[----:B------:R-:W-:-:S12]  /*10ef0*/  USEL UR4, UR4, UR8, UP0 ;  /* 0x0000000804047287 */ /* 0x000fd80008000000 */
.L_x_6487:
        /* <DEDUP_REMOVED lines=25> */
.L_x_6491:
[----:B------:R-:W-:-:S11]  /*11090*/  UISETP.NE.AND UP0, UPT, UR5, 0x1, UPT ;  /* 0x000000010500788c */ /* 0x000fd6000bf05270 */
[----:B------:R-:W-:Y:S02]  /*110a0*/  @UP0 ULDC.64 UR10, c[0x0][0x9e8] ;  /* 0x00027a00000a0ab9 */ /* 0x000fe40000000a00 */
[----:B------:R-:W-:-:S04]  /*110b0*/  UIMAD.WIDE.U32 UR6, UR4, UR10, URZ ;  /* 0x0000000a040672a5 */ /* 0x000fc8000f8e003f */
[----:B------:R-:W-:-:S12]  /*110c0*/  @UP0 USHF.R.U32.HI UR4, URZ, UR11, UR7 ;  /* 0x0000000b3f040299 */ /* 0x000fd80008011607 */
.L_x_6492:
[----:B------:R-:W-:-:S04]  /*110d0*/  UIMAD UR4, UR4, UR5, URZ ;  /* 0x00000005040472a4 */ /* 0x000fc8000f8e023f */
[----:B------:R-:W-:-:S04]  /*110e0*/  UISETP.LT.AND UP0, UPT, UR8, UR4, UPT ;  /* 0x000000040800728c */ /* 0x000fc8000bf01270 */
[----:B------:R-:W-:-:S12]  /*110f0*/  USEL UR8, UR8, UR4, !UP0 ;  /* 0x0000000408087287 */ /* 0x000fd8000c000000 */
.L_x_6490:
        /* <DEDUP_REMOVED lines=27> */
.L_x_6494:
        /* <DEDUP_REMOVED lines=23> */
.L_x_6496:
        /* <DEDUP_REMOVED lines=20> */
.L_x_6498:
        /* <DEDUP_REMOVED lines=15> */
.L_x_6497:
        /* <DEDUP_REMOVED lines=20> */
[----:B------:R-:W-:-:S07]  /*11790*/  UMOV UR6, 0xffffffff ;  /* 0xffffffff00067882 */ /* 0x000fce0000000000 */
        /* <DEDUP_REMOVED lines=10> */
[----:B-1----:R-:W-:-:S03]  /*11840*/  ISETP.NE.U32.AND P0, PT, R2, RZ, PT ;  /* 0x000000ff0200720c */ /* 0x002fc60003f05070 */
[----:B------:R-:W-:Y:S01]  /*11850*/  VIADD R5, R5, 0xffffffff ;  /* 0xffffffff05057836 */ /* 0x000fe20000000000 */
[----:B------:R-:W-:-:S04]  /*11860*/  ISETP.NE.AND.EX P0, PT, R3, RZ, PT, P0 ;  /* 0x000000ff0300720c */ /* 0x000fc80003f05300 */
[----:B----4-:R-:W-:Y:S01]  /*11870*/  SEL R6, R0, RZ, !P0 ;  /* 0x000000ff00067207 */ /* 0x010fe20004000000 */
[----:B--2---:R-:W-:Y:S08]  /*11880*/  BRA.DIV UR6, `(.L_x_6499) ;  /* 0x0000002606687947 */ /* 0x004ff0000b800000 */
.L_x_6550:
[----:B------:R-:W-:Y:S01]  /*11890*/  UMOV UR4, 0xffffffff ;  /* 0xffffffff00047882 */ /* 0x000fe20000000000 */
[----:B------:R-:W-:Y:S02]  /*118a0*/  SHF.R.S32.HI R18, RZ, 0x1f, R0 ;  /* 0x0000001fff127819 */ /* 0x000fe40000011400 */
[----:B------:R-:W-:Y:S05]  /*118b0*/  BRA.DIV UR4, `(.L_x_6500) ;  /* 0x0000002604887947 */ /* 0x000fea000b800000 */
[----:B------:R-:W-:-:S13]  /*118c0*/  ELECT P6, URZ, PT ;  /* 0x00000000003f782f */ /* 0x000fda00038c0000 */
.L_x_6553:
        /* <DEDUP_REMOVED lines=21> */
.L_x_6502:
[----:B------:R-:W2:Y:S01]  /*11a20*/  S2R R7, SR_TID.X ;  /* 0x0000000000077919 */ /* 0x000ea20000002100 */
[----:B-1----:R-:W-:Y:S02]  /*11a30*/  LEA R8, R16, UR39, 0x3 ;  /* 0x0000002710087c11 */ /* 0x002fe4000f8e18ff */
[----:B--2---:R-:W-:Y:S02]  /*11a40*/  LOP3.LUT R9, R7, 0x7f, RZ, 0xc0, !PT ;  /* 0x0000007f07097812 */ /* 0x004fe400078ec0ff */
[----:B------:R-:W-:Y:S02]  /*11a50*/  SHF.L.U32 R7, R17, 0x1f, RZ ;  /* 0x0000001f11077819 */ /* 0x000fe400000006ff */
[----:B------:R-:W-:Y:S02]  /*11a60*/  ISETP.NE.AND P3, PT, R9, RZ, PT ;  /* 0x000000ff0900720c */ /* 0x000fe40003f65270 */
[----:B------:R-:W1:Y:S02]  /*11a70*/  SYNCS.PHASECHK.TRANS64.TRYWAIT P2, [R8+URZ+0x28840], R7 ;  /* 0x02884007080075a7 */ /* 0x000e64000804017f */
[----:B-1----:R-:W-:Y:S09]  /*11a80*/  @!P2 BRA `(.L_x_6503) ;  /* 0x000000240034a947 */ /* 0x002ff20003800000 */
.L_x_6554:
        /* <DEDUP_REMOVED lines=8> */
.L_x_6504:
        /* <DEDUP_REMOVED lines=9> */
[----:B------:R-:W-:-:S04]  /*11ba0*/  UMOV UR15, 0x40 ;  /* 0x00000040000f7882 */ /* 0x000fc80000000000 */
[----:B------:R-:W-:Y:S02]  /*11bb0*/  ULEA UR6, UR6, UR39, 0xf ;  /* 0x0000002706067291 */ /* 0x000fe4000f8e783f */
[----:B------:R-:W-:Y:S02]  /*11bc0*/  UIADD3 UR9, UR9, 0x28830, URZ ;  /* 0x0002883009097890 */ /* 0x000fe4000fffe03f */
[----:B------:R-:W-:Y:S02]  /*11bd0*/  USHF.L.U32 UR11, UR11, 0x7, URZ ;  /* 0x000000070b0b7899 */ /* 0x000fe4000800063f */
        /* <DEDUP_REMOVED lines=8> */
.L_x_6501:
        /* <DEDUP_REMOVED lines=12> */
[----:B------:R-:W-:Y:S01]  /*11d20*/  UIADD3 UR16, UR39, 0x14400, URZ ;  /* 0x0001440027107890 */ /* 0x000fe2000fffe03f */
[----:B------:R-:W-:Y:S01]  /*11d30*/  UMOV UR11, UR41 ;  /* 0x00000029000b7c82 */ /* 0x000fe20008000000 */
[----:B------:R-:W-:Y:S01]  /*11d40*/  UMOV UR12, UR42 ;  /* 0x0000002a000c7c82 */ /* 0x000fe20008000000 */
[----:B------:R-:W-:Y:S01]  /*11d50*/  UMOV UR13, UR43 ;  /* 0x0000002b000d7c82 */ /* 0x000fe20008000000 */
[----:B------:R1:W-:Y:S01]  /*11d60*/  @P2 SYNCS.ARRIVE.TRANS64 RZ, [UR39+0x28800], R7 ;  /* 0x02880007ffff29a7 */ /* 0x0003e20008000027 */
[----:B------:R-:W-:Y:S01]  /*11d70*/  UMOV UR14, 0x0 ;  /* 0x00000000000e7882 */ /* 0x000fe20000000000 */
[----:B------:R-:W-:Y:S01]  /*11d80*/  UMOV UR15, 0x12f00000 ;  /* 0x12f00000000f7882 */ /* 0x000fe20000000000 */
[----:B------:R-:W-:Y:S01]  /*11d90*/  UMOV UR10, URZ ;  /* 0x0000003f000a7c82 */ /* 0x000fe20008000000 */
[----:B------:R-:W-:Y:S01]  /*11da0*/  UMOV UR19, UR41 ;  /* 0x0000002900137c82 */ /* 0x000fe20008000000 */
[----:B------:R-:W-:Y:S01]  /*11db0*/  UMOV UR20, UR42 ;  /* 0x0000002a00147c82 */ /* 0x000fe20008000000 */
[----:B------:R-:W-:Y:S01]  /*11dc0*/  UMOV UR21, UR43 ;  /* 0x0000002b00157c82 */ /* 0x000fe20008000000 */
[----:B------:R-:W-:Y:S01]  /*11dd0*/  UMOV UR18, 0x40 ;  /* 0x0000004000127882 */ /* 0x000fe20000000000 */
[----:B-1----:R-:W-:Y:S01]  /*11de0*/  IMAD.U32 R7, RZ, RZ, UR4 ;  /* 0x00000004ff077e24 */ /* 0x002fe2000f8e00ff */
[----:B------:R-:W-:Y:S01]  /*11df0*/  UMOV UR17, UR9 ;  /* 0x0000000900117c82 */ /* 0x000fe20008000000 */
[----:B------:R1:W-:Y:S03]  /*11e00*/  UTMALDG.4D [UR8], [UR6], desc[UR14] ;  /* 0x00000e08060075b4 */ /* 0x0003e60008019000 */
[----:B------:R-:W-:Y:S01]  /*11e10*/  SHF.L.U32 R7, R7, 0x1f, RZ ;  /* 0x0000001f07077819 */ /* 0x000fe200000006ff */
[----:B------:R1:W-:Y:S03]  /*11e20*/  UTMALDG.4D [UR16], [UR6], desc[UR14] ;  /* 0x00000e10060075b4 */ /* 0x0003e60008019000 */
[----:B------:R-:W2:Y:S02]  /*11e30*/  SYNCS.PHASECHK.TRANS64.TRYWAIT P2, [UR39+0x28820], R7 ;  /* 0x02882007ff0075a7 */ /* 0x000ea40008040167 */
[----:B-12---:R-:W-:Y:S05]  /*11e40*/  @!P2 BRA `(.L_x_6505) ;  /* 0x000000200058a947 */ /* 0x006fea0003800000 */
.L_x_6555:
        /* <DEDUP_REMOVED lines=23> */
[----:B------:R-:W-:Y:S02]  /*11fc0*/  ULDC.64 UR4, c[0x0][0x408] ;  /* 0x0001020000047ab9 */ /* 0x000fe40000000a00 */
        /* <DEDUP_REMOVED lines=9> */
[----:B------:R-:W-:-:S03]  /*12060*/  SHF.R.S32.HI R9, RZ, 0x1f, R8 ;  /* 0x0000001fff097819 */ /* 0x000fc60000011408 */
[----:B------:R-:W-:-:S04]  /*12070*/  IMAD.WIDE.U32 R8, R0, UR4, R8 ;  /* 0x0000000400087c25 */ /* 0x000fc8000f8e0008 */
[----:B------:R-:W-:Y:S01]  /*12080*/  IMAD.IADD R13, R13, 0x1, R9 ;  /* 0x000000010d0d7824 */ /* 0x000fe200078e0209 */
[----:B------:R-:W-:-:S04]  /*12090*/  LEA R2, P2, R8, R2, 0x2 ;  /* 0x0000000208027211 */ /* 0x000fc800078410ff */
[----:B------:R-:W-:-:S05]  /*120a0*/  LEA.HI.X R3, R8, R3, R13, 0x2, P2 ;  /* 0x0000000308037211 */ /* 0x000fca00010f140d */
[----:B------:R1:W5:Y:S04]  /*120b0*/  LDG.E R8, desc[UR50][R2.64] ;  /* 0x0000003202087981 */ /* 0x000368000c1e1900 */
.L_x_6510:
[----:B-1----:R-:W1:Y:S01]  /*120c0*/  S2R R2, SR_TID.X ;  /* 0x0000000000027919 */ /* 0x002e620000002100 */
[----:B------:R-:W-:Y:S02]  /*120d0*/  LEA R3, R10, UR39, 0x3 ;  /* 0x000000270a037c11 */ /* 0x000fe4000f8e18ff */
[----:B-1----:R-:W-:Y:S02]  /*120e0*/  LOP3.LUT R9, R2, 0x7f, RZ, 0xc0, !PT ;  /* 0x0000007f02097812 */ /* 0x002fe400078ec0ff */
[----:B------:R-:W-:Y:S02]  /*120f0*/  SHF.L.U32 R2, R12, 0x1f, RZ ;  /* 0x0000001f0c027819 */ /* 0x000fe400000006ff */
[----:B------:R-:W-:Y:S02]  /*12100*/  ISETP.NE.AND P2, PT, R9, RZ, PT ;  /* 0x000000ff0900720c */ /* 0x000fe40003f45270 */
[----:B------:R-:W1:Y:S02]  /*12110*/  SYNCS.PHASECHK.TRANS64.TRYWAIT P3, [R3+URZ+0x28840], R2 ;  /* 0x02884002030075a7 */ /* 0x000e64000806017f */
[----:B-1----:R-:W-:Y:S09]  /*12120*/  @!P3 BRA `(.L_x_6511) ;  /* 0x0000001c00b8b947 */ /* 0x002ff20003800000 */
.L_x_6556:
        /* <DEDUP_REMOVED lines=8> */
.L_x_6512:
        /* <DEDUP_REMOVED lines=12> */
[----:B-1----:R-:W-:Y:S01]  /*12270*/  SHF.L.U32 R3, R17, 0x1f, RZ ;  /* 0x0000001f11037819 */ /* 0x002fe200000006ff */
[----:B------:R-:W-:Y:S01]  /*12280*/  ULEA UR8, UR8, UR39, 0xf ;  /* 0x0000002708087291 */ /* 0x000fe2000f8e783f */
[----:B------:R-:W-:Y:S01]  /*12290*/  LEA R2, R16, UR17, 0x3 ;  /* 0x0000001110027c11 */ /* 0x000fe2000f8e18ff */
[----:B------:R-:W-:-:S02]  /*122a0*/  UIADD3 UR9, UR9, 0x28830, URZ ;  /* 0x0002883009097890 */ /* 0x000fc4000fffe03f */
[----:B------:R-:W-:Y:S02]  /*122b0*/  USHF.L.U32 UR11, UR11, 0x7, URZ ;  /* 0x000000070b0b7899 */ /* 0x000fe4000800063f */
        /* <DEDUP_REMOVED lines=9> */
.L_x_6557:
        /* <DEDUP_REMOVED lines=9> */
.L_x_6514:
        /* <DEDUP_REMOVED lines=12> */
[----:B------:R-:W-:Y:S02]  /*124a0*/  ULEA UR14, UR9, UR39, 0xf ;  /* 0x00000027090e7291 */ /* 0x000fe4000f8e783f */
[----:B------:R-:W-:Y:S02]  /*124b0*/  ULEA UR9, UR9, UR39, 0x3 ;  /* 0x0000002709097291 */ /* 0x000fe4000f8e183f */
[----:B------:R-:W-:Y:S02]  /*124c0*/  USHF.L.U32 UR11, UR11, 0x7, URZ ;  /* 0x000000070b0b7899 */ /* 0x000fe4000800063f */
        /* <DEDUP_REMOVED lines=8> */
.L_x_6509:
[----:B------:R-:W-:Y:S05]  /*12550*/  BSYNC B0 ;  /* 0x0000000000007941 */ /* 0x000fea0003800000 */
.L_x_6508:
[----:B------:R-:W-:Y:S01]  /*12560*/  UIADD3 UR4, UR45, -0x3, URZ ;  /* 0xfffffffd2d047890 */ /* 0x000fe2000fffe03f */
[----:B------:R-:W-:Y:S02]  /*12570*/  IMAD.MOV.U32 R16, RZ, RZ, R10 ;  /* 0x000000ffff107224 */ /* 0x000fe400078e000a */
[----:B------:R-:W-:-:S03]  /*12580*/  IMAD.MOV.U32 R17, RZ, RZ, R12 ;  /* 0x000000ffff117224 */ /* 0x000fc600078e000c */
[----:B------:R-:W-:-:S07]  /*12590*/  IMAD.U32 R7, RZ, RZ, UR4 ;  /* 0x00000004ff077e24 */ /* 0x000fce000f8e00ff */
.L_x_6507:
[----:B------:R-:W-:Y:S01]  /*125a0*/  ULOP3.LUT UR4, URZ, UR45, URZ, 0x33, !UPT ;  /* 0x0000002d3f047292 */ /* 0x000fe2000f8e333f */
[----:B------:R-:W-:Y:S01]  /*125b0*/  VIADD R11, R11, 0xfffffffe ;  /* 0xfffffffe0b0b7836 */ /* 0x000fe20000000000 */
[----:B------:R-:W-:Y:S04]  /*125c0*/  BSSY B0, `(.L_x_6506) ;  /* 0x00000cf000007945 */ /* 0x000fe80003800000 */
[----:B------:R-:W-:-:S13]  /*125d0*/  ISETP.NE.AND P2, PT, R11, UR4, PT ;  /* 0x000000040b007c0c */ /* 0x000fda000bf45270 */
[----:B------:R-:W-:Y:S05]  /*125e0*/  @!P2 BRA `(.L_x_6515) ;  /* 0x0000000c0030a947 */ /* 0x000fea0003800000 */
[----:B------:R-:W-:-:S07]  /*125f0*/  IMAD.MOV.U32 R8, RZ, RZ, R6 ;  /* 0x000000ffff087224 */ /* 0x000fce00078e0006 */
.L_x_6530:
        /* <DEDUP_REMOVED lines=27> */
.L_x_6518:
[----:B------:R-:W1:Y:S01]  /*127b0*/  S2R R2, SR_TID.X ;  /* 0x0000000000027919 */ /* 0x000e620000002100 */
[----:B------:R-:W-:Y:S02]  /*127c0*/  LEA R3, R10, UR39, 0x3 ;  /* 0x000000270a037c11 */ /* 0x000fe4000f8e18ff */
[----:B-1----:R-:W-:Y:S02]  /*127d0*/  LOP3.LUT R9, R2, 0x7f, RZ, 0xc0, !PT ;  /* 0x0000007f02097812 */ /* 0x002fe400078ec0ff */
[----:B------:R-:W-:Y:S02]  /*127e0*/  SHF.L.U32 R2, R11, 0x1f, RZ ;  /* 0x0000001f0b027819 */ /* 0x000fe400000006ff */
[----:B------:R-:W-:Y:S02]  /*127f0*/  ISETP.NE.AND P2, PT, R9, RZ, PT ;  /* 0x000000ff0900720c */ /* 0x000fe40003f45270 */
[----:B------:R-:W1:Y:S02]  /*12800*/  SYNCS.PHASECHK.TRANS64.TRYWAIT P3, [R3+URZ+0x28840], R2 ;  /* 0x02884002030075a7 */ /* 0x000e64000806017f */
[----:B-1----:R-:W-:Y:S09]  /*12810*/  @!P3 BRA `(.L_x_6519) ;  /* 0x000000180024b947 */ /* 0x002ff20003800000 */
.L_x_6558:
        /* <DEDUP_REMOVED lines=8> */
.L_x_6520:
        /* <DEDUP_REMOVED lines=12> */
[----:B------:R-:W-:Y:S01]  /*12960*/  SHF.L.U32 R17, R17, 0x1f, RZ ;  /* 0x0000001f11117819 */ /* 0x000fe200000006ff */
[----:B------:R-:W-:Y:S01]  /*12970*/  ULEA UR8, UR8, UR39, 0xf ;  /* 0x0000002708087291 */ /* 0x000fe2000f8e783f */
[----:B-1----:R-:W-:Y:S01]  /*12980*/  LEA R2, R16, UR17, 0x3 ;  /* 0x0000001110027c11 */ /* 0x002fe2000f8e18ff */
        /* <DEDUP_REMOVED lines=11> */
.L_x_6559:
        /* <DEDUP_REMOVED lines=8> */
.L_x_6522:
        /* <DEDUP_REMOVED lines=11> */
[----:B------:R-:W-:Y:S01]  /*12b70*/  IMAD.MOV.U32 R6, RZ, RZ, R8 ;  /* 0x000000ffff067224 */ /* 0x000fe200078e0008 */
[----:B------:R-:W-:Y:S02]  /*12b80*/  ULEA UR6, UR6, UR39, 0xf ;  /* 0x0000002706067291 */ /* 0x000fe4000f8e783f */
[----:B------:R-:W-:Y:S02]  /*12b90*/  USHF.L.U32 UR11, UR11, 0x7, URZ ;  /* 0x000000070b0b7899 */ /* 0x000fe4000800063f */
[----:B------:R-:W-:Y:S02]  /*12ba0*/  UIADD3 UR9, UR9, 0x50, URZ ;  /* 0x0000005009097890 */ /* 0x000fe4000fffe03f */
        /* <DEDUP_REMOVED lines=8> */
.L_x_6517:
[----:B------:R-:W-:Y:S05]  /*12c30*/  BSYNC B1 ;  /* 0x0000000000017941 */ /* 0x000fea0003800000 */
.L_x_6516:
        /* <DEDUP_REMOVED lines=27> */
.L_x_6525:
[----:B------:R-:W-:Y:S02]  /*12df0*/  LEA R2, R16, UR39, 0x3 ;  /* 0x0000002710027c11 */ /* 0x000fe4000f8e18ff */
[----:B------:R-:W-:-:S04]  /*12e00*/  SHF.L.U32 R3, R17, 0x1f, RZ ;  /* 0x0000001f11037819 */ /* 0x000fc800000006ff */
[----:B------:R-:W2:Y:S02]  /*12e10*/  SYNCS.PHASECHK.TRANS64.TRYWAIT P2, [R2+URZ+0x28840], R3 ;  /* 0x02884003020075a7 */ /* 0x000ea4000804017f */
[----:B--2---:R-:W-:Y:S05]  /*12e20*/  @!P2 BRA `(.L_x_6526) ;  /* 0x0000001000c8a947 */ /* 0x004fea0003800000 */
.L_x_6560:
        /* <DEDUP_REMOVED lines=11> */
.L_x_6527:
        /* <DEDUP_REMOVED lines=12> */
[----:B--2---:R-:W-:Y:S01]  /*12fa0*/  LEA R2, R10, UR17, 0x3 ;  /* 0x000000110a027c11 */ /* 0x004fe2000f8e18ff */
[----:B------:R-:W-:-:S02]  /*12fb0*/  ULEA UR8, UR9, UR39, 0xf ;  /* 0x0000002709087291 */ /* 0x000fc4000f8e783f */
[----:B------:R-:W-:Y:S02]  /*12fc0*/  ULEA UR9, UR9, UR17, 0x3 ;  /* 0x0000001109097291 */ /* 0x000fe4000f8e183f */
[----:B------:R-:W-:Y:S02]  /*12fd0*/  USHF.L.U32 UR11, UR11, 0x7, URZ ;  /* 0x000000070b0b7899 */ /* 0x000fe4000800063f */
[----:B------:R-:W-:Y:S02]  /*12fe0*/  UIADD3 UR14, UR8, 0x18400, URZ ;  /* 0x00018400080e7890 */ /* 0x000fe4000fffe03f */
[----:B------:R-:W-:Y:S02]  /*12ff0*/  UIADD3 UR9, UR9, 0x30, URZ ;  /* 0x0000003009097890 */ /* 0x000fe4000fffe03f */
[----:B------:R-:W-:-:S03]  /*13000*/  UIADD3 UR15, UR8, 0x1c400, URZ ;  /* 0x0001c400080f7890 */ /* 0x000fc6000fffe03f */
[----:B------:R-:W-:-:S04]  /*13010*/  UMOV UR8, UR14 ;  /* 0x0000000e00087c82 */ /* 0x000fc80008000000 */
[----:B------:R1:W-:Y:S02]  /*13020*/  UTMALDG.4D [UR8], [UR4], desc[UR6] ;  /* 0x00000608040075b4 */ /* 0x0003e40008019000 */
[----:B-1----:R-:W-:Y:S01]  /*13030*/  UMOV UR8, UR15 ;  /* 0x0000000f00087c82 */ /* 0x002fe20008000000 */
[----:B------:R-:W-:Y:S02]  /*13040*/  UMOV UR10, UR16 ;  /* 0x00000010000a7c82 */ /* 0x000fe40008000000 */
[----:B------:R1:W-:Y:S01]  /*13050*/  UTMALDG.4D [UR8], [UR4], desc[UR6] ;  /* 0x00000608040075b4 */ /* 0x0003e20008019000 */
[----:B------:R-:W2:Y:S02]  /*13060*/  SYNCS.PHASECHK.TRANS64.TRYWAIT P2, [R2+URZ+0x60], R11 ;  /* 0x0000600b020075a7 */ /* 0x000ea4000804017f */
[----:B-12---:R-:W-:Y:S05]  /*13070*/  @!P2 BRA `(.L_x_6528) ;  /* 0x000000100048a947 */ /* 0x006fea0003800000 */
.L_x_6561:
        /* <DEDUP_REMOVED lines=8> */
.L_x_6529:
        /* <DEDUP_REMOVED lines=23> */
.L_x_6524:
[----:B------:R-:W-:Y:S05]  /*13270*/  BSYNC B1 ;  /* 0x0000000000017941 */ /* 0x000fea0003800000 */
.L_x_6523:
[----:B------:R-:W-:Y:S01]  /*13280*/  ISETP.GT.AND P2, PT, R12, UR44, PT ;  /* 0x0000002c0c007c0c */ /* 0x000fe2000bf44270 */
[----:B------:R-:W-:-:S12]  /*13290*/  VIADD R7, R7, 0xfffffffe ;  /* 0xfffffffe07077836 */ /* 0x000fd80000000000 */
[----:B------:R-:W-:Y:S05]  /*132a0*/  @P2 BRA `(.L_x_6530) ;  /* 0xfffffff000d42947 */ /* 0x000fea000383ffff */
.L_x_6515:
[----:B------:R-:W-:Y:S05]  /*132b0*/  BSYNC B0 ;  /* 0x0000000000007941 */ /* 0x000fea0003800000 */
.L_x_6506:
        /* <DEDUP_REMOVED lines=14> */
.L_x_6532:
[----:B------:R-:W-:Y:S05]  /*133a0*/  BSYNC B0 ;  /* 0x0000000000007941 */ /* 0x000fea0003800000 */
.L_x_6531:
        /* <DEDUP_REMOVED lines=9> */
.L_x_6562:
        /* <DEDUP_REMOVED lines=8> */
.L_x_6536:
        /* <DEDUP_REMOVED lines=9> */
[----:B------:R-:W-:-:S04]  /*13550*/  UMOV UR15, 0x40 ;  /* 0x00000040000f7882 */ /* 0x000fc80000000000 */
        /* <DEDUP_REMOVED lines=11> */
.L_x_6534:
[----:B------:R-:W-:Y:S05]  /*13610*/  BSYNC B0 ;  /* 0x0000000000007941 */ /* 0x000fea0003800000 */
.L_x_6533:
[----:B------:R-:W-:Y:S02]  /*13620*/  VIADD R16, R16, 0x1 ;  /* 0x0000000110107836 */ /* 0x000fe40000000000 */
[----:B------:R-:W-:-:S03]  /*13630*/  IMAD.MOV.U32 R13, RZ, RZ, R19 ;  /* 0x000000ffff0d7224 */ /* 0x000fc600078e0013 */
[----:B------:R-:W-:-:S04]  /*13640*/  ISETP.NE.AND P0, PT, R16, 0x2, PT ;  /* 0x000000021000780c */ /* 0x000fc80003f05270 */
[----:B-1----:R-:W-:Y:S02]  /*13650*/  SEL R0, RZ, 0x1, P0 ;  /* 0x00000001ff007807 */ /* 0x002fe40000000000 */
[----:B------:R-:W-:Y:S02]  /*13660*/  SEL R16, R16, RZ, P0 ;  /* 0x000000ff10107207 */ /* 0x000fe40000000000 */
[----:B------:R-:W-:-:S07]  /*13670*/  LOP3.LUT R17, R17, R0, RZ, 0x3c, !PT ;  /* 0x0000000011117212 */ /* 0x000fce00078e3cff */
.L_x_6495:
[----:B------:R-:W-:Y:S05]  /*13680*/  BSYNC B6 ;  /* 0x0000000000067941 */ /* 0x000fea0003800000 */
.L_x_6493:
[----:B------:R-:W-:-:S03]  /*13690*/  UMOV UR4, 0xffffffff ;  /* 0xffffffff00047882 */ /* 0x000fc60000000000 */
[----:B------:R-:W-:Y:S05]  /*136a0*/  BRA.DIV UR4, `(.L_x_6537) ;  /* 0x0000000a04e47947 */ /* 0x000fea000b800000 */
[----:B------:R1:W2:Y:S02]  /*136b0*/  SHFL.IDX PT, R14, R13, RZ, 0x1f ;  /* 0x00001fff0d0e7589 */ /* 0x0002a400000e0000 */
.L_x_6565:
        /* <DEDUP_REMOVED lines=14> */
.L_x_6484:
        /* <DEDUP_REMOVED lines=11> */
.L_x_6566:
        /* <DEDUP_REMOVED lines=9> */
[----:B------:R-:W-:-:S06]  /*138e0*/  ULOP3.LUT UR4, UR38, 0x2, URZ, 0xfc, !UPT ;  /* 0x0000000226047892 */ /* 0x000fcc000f8efc3f */
[----:B------:R-:W-:-:S05]  /*138f0*/  IMAD.U32 R0, RZ, RZ, UR4 ;  /* 0x00000004ff007e24 */ /* 0x000fca000f8e00ff */
[----:B------:R-:W-:-:S13]  /*13900*/  ISETP.NE.AND P2, PT, R0, 0x3, PT ;  /* 0x000000030000780c */ /* 0x000fda0003f45270 */
[----:B------:R-:W-:Y:S05]  /*13910*/  @!P2 BRA `(.L_x_6542) ;  /* 0x000000000004a947 */ /* 0x000fea0003800000 */
[----:B------:R-:W-:Y:S01]  /*13920*/  BPT.TRAP 0x1 ;  /* 0x000000040000795c */ /* 0x000fe20000300000 */
.L_x_6542:
        /* <DEDUP_REMOVED lines=12> */
.L_x_6567:
[----:B------:R-:W3:Y:S02]  /*139f0*/  SYNCS.PHASECHK.TRANS64.TRYWAIT P0, [R3+URZ], R0 ;  /* 0x00000000030075a7 */ /* 0x000ee4000800017f */
[----:B---3--:R-:W-:Y:S05]  /*13a00*/  @!P0 BRA `(.L_x_6544) ;  /* 0x0000000800588947 */ /* 0x008fea0003800000 */
.L_x_6568:
[----:B------:R-:W-:Y:S05]  /*13a10*/  @!P2 BRA `(.L_x_6545) ;  /* 0x000000000004a947 */ /* 0x000fea0003800000 */
[----:B------:R-:W-:Y:S01]  /*13a20*/  BPT.TRAP 0x1 ;  /* 0x000000040000795c */ /* 0x000fe20000300000 */
.L_x_6545:
[----:B---3--:R-:W-:-:S04]  /*13a30*/  VIADD R3, R7, 0x28860 ;  /* 0x0002886007037836 */ /* 0x008fc80000000000 */
[----:B--2---:R-:W-:-:S04]  /*13a40*/  IMAD R5, R16, 0x8, R3 ;  /* 0x0000000810057824 */ /* 0x004fc800078e0203 */
[----:B------:R-:W2:Y:S02]  /*13a50*/  SYNCS.PHASECHK.TRANS64.TRYWAIT P0, [R5+URZ], R4 ;  /* 0x00000004050075a7 */ /* 0x000ea4000800017f */
[----:B--2---:R-:W-:Y:S05]  /*13a60*/  @!P0 BRA `(.L_x_6546) ;  /* 0x0000000800548947 */ /* 0x004fea0003800000 */
.L_x_6569:
[----:B------:R-:W-:-:S07]  /*13a70*/  IMAD R3, R2, 0x8, R3 ;  /* 0x0000000802037824 */ /* 0x000fce00078e0203 */
.L_x_6547:
[----:B---3--:R3:W4:Y:S02]  /*13a80*/  SYNCS.PHASECHK.TRANS64.TRYWAIT P0, [R3+URZ], R0 ;  /* 0x00000000030075a7 */ /* 0x008724000800017f */
[----:B----4-:R-:W-:Y:S05]  /*13a90*/  @!P0 NANOSLEEP.SYNCS 0x989680 ;  /* 0x009896800000895d */ /* 0x010fea0003900000 */
[----:B------:R-:W4:Y:S02]  /*13aa0*/  @!P0 SYNCS.PHASECHK.TRANS64 P0, [R3+URZ], R0 ;  /* 0x00000000030085a7 */ /* 0x000f24000800007f */
[----:B----4-:R-:W-:Y:S05]  /*13ab0*/  @!P0 BRA `(.L_x_6547) ;  /* 0xfffffffc00f08947 */ /* 0x010fea000383ffff */
.L_x_6541:
[----:B------:R-:W-:Y:S05]  /*13ac0*/  BSYNC B0 ;  /* 0x0000000000007941 */ /* 0x000fea0003800000 */
.L_x_6540:
[----:B------:R-:W-:Y:S05]  /*13ad0*/  EXIT ;  /* 0x000000000000794d */ /* 0x000fea0003800000 */
.L_x_6401:
[----:B-1----:R-:W-:-:S04]  /*13ae0*/  IMAD.U32 R3, RZ, RZ, UR39 ;  /* 0x00000027ff037e24 */ /* 0x002fc8000f8e00ff */
[----:B------:R1:W2:Y:S03]  /*13af0*/  SYNCS.PHASECHK.TRANS64.TRYWAIT P1, [R3+URZ+0x28800], R0 ;  /* 0x02880000030075a7 */ /* 0x0002a6000802017f */
[----:B--2---:R-:W-:Y:S05]  /*13b00*/  @!P1 NANOSLEEP.SYNCS 0x989680 ;  /* 0x009896800000995d */ /* 0x004fea0003900000 */
[----:B------:R-:W2:Y:S02]  /*13b10*/  @!P1 SYNCS.PHASECHK.TRANS64 P1, [R3+URZ+0x28800], R0 ;  /* 0x02880000030095a7 */ /* 0x000ea4000802007f */
[----:B--2---:R-:W-:Y:S05]  /*13b20*/  @!P1 BRA `(.L_x_6401) ;  /* 0xfffffffc00ec9947 */ /* 0x004fea000383ffff */
[----:B------:R-:W-:Y:S05]  /*13b30*/  BRA `(.L_x_6548) ;  /* 0xfffffedc00887947 */ /* 0x000fea000383ffff */
.L_x_6405:
[----:B--2---:R2:W3:Y:S02]  /*13b40*/  SYNCS.PHASECHK.TRANS64.TRYWAIT P2, [R89+URZ+0x28830], R0 ;  /* 0x02883000590075a7 */ /* 0x0044e4000804017f */
[----:B---3--:R-:W-:Y:S05]  /*13b50*/  @!P2 NANOSLEEP.SYNCS 0x989680 ;  /* 0x009896800000a95d */ /* 0x008fea0003900000 */
[----:B------:R-:W3:Y:S02]  /*13b60*/  @!P2 SYNCS.PHASECHK.TRANS64 P2, [R89+URZ+0x28830], R0 ;  /* 0x028830005900a5a7 */ /* 0x000ee4000804007f */
[----:B---3--:R-:W-:Y:S05]  /*13b70*/  @!P2 BRA `(.L_x_6405) ;  /* 0xfffffffc00f0a947 */ /* 0x008fea000383ffff */
[----:B------:R-:W-:Y:S05]  /*13b80*/  BRA `(.L_x_6404) ;  /* 0xfffffedc00ac7947 */ /* 0x000fea000383ffff */
.L_x_6421:
[----:B--2---:R-:W-:-:S04]  /*13b90*/  IMAD.U32 R12, RZ, RZ, UR6 ;  /* 0x00000006ff0c7e24 */ /* 0x004fc8000f8e00ff */
[----:B------:R2:W3:Y:S03]  /*13ba0*/  SYNCS.PHASECHK.TRANS64.TRYWAIT P3, [R12+URZ+0x28830], R9 ;  /* 0x028830090c0075a7 */ /* 0x0004e6000806017f */
[----:B---3--:R-:W-:Y:S05]  /*13bb0*/  @!P3 NANOSLEEP.SYNCS 0x989680 ;  /* 0x009896800000b95d */ /* 0x008fea0003900000 */
[----:B------:R-:W3:Y:S02]  /*13bc0*/  @!P3 SYNCS.PHASECHK.TRANS64 P3, [R12+URZ+0x28830], R9 ;  /* 0x028830090c00b5a7 */ /* 0x000ee4000806007f */
[----:B---3--:R-:W-:Y:S05]  /*13bd0*/  @!P3 BRA `(.L_x_6421) ;  /* 0xfffffffc00ecb947 */ /* 0x008fea000383ffff */
[----:B------:R-:W-:Y:S05]  /*13be0*/  BRA `(.L_x_6418) ;  /* 0xffffff1400fc7947 */ /* 0x000fea000383ffff */
.L_x_6425:
[----:B--2---:R-:W-:-:S04]  /*13bf0*/  IMAD.U32 R12, RZ, RZ, UR6 ;  /* 0x00000006ff0c7e24 */ /* 0x004fc8000f8e00ff */
[----:B------:R2:W3:Y:S03]  /*13c00*/  SYNCS.PHASECHK.TRANS64.TRYWAIT P3, [R12+URZ+0x28850], R9 ;  /* 0x028850090c0075a7 */ /* 0x0004e6000806017f */
[----:B---3--:R-:W-:Y:S05]  /*13c10*/  @!P3 NANOSLEEP.SYNCS 0x989680 ;  /* 0x009896800000b95d */ /* 0x008fea0003900000 */
[----:B------:R-:W3:Y:S02]  /*13c20*/  @!P3 SYNCS.PHASECHK.TRANS64 P3, [R12+URZ+0x28850], R9 ;  /* 0x028850090c00b5a7 */ /* 0x000ee4000806007f */
[----:B---3--:R-:W-:Y:S05]  /*13c30*/  @!P3 BRA `(.L_x_6425) ;  /* 0xfffffffc00ecb947 */ /* 0x008fea000383ffff */
[----:B------:R-:W-:Y:S05]  /*13c40*/  BRA `(.L_x_6422) ;  /* 0xffffff1800bc7947 */ /* 0x000fea000383ffff */
.L_x_6442:
[----:B--2---:R-:W-:-:S04]  /*13c50*/  IMAD.U32 R8, RZ, RZ, UR6 ;  /* 0x00000006ff087e24 */ /* 0x004fc8000f8e00ff */
[----:B------:R2:W3:Y:S03]  /*13c60*/  SYNCS.PHASECHK.TRANS64.TRYWAIT P2, [R8+URZ+0x28830], R7 ;  /* 0x02883007080075a7 */ /* 0x0004e6000804017f */
[----:B---3--:R-:W-:Y:S05]  /*13c70*/  @!P2 NANOSLEEP.SYNCS 0x989680 ;  /* 0x009896800000a95d */ /* 0x008fea0003900000 */
[----:B------:R-:W3:Y:S02]  /*13c80*/  @!P2 SYNCS.PHASECHK.TRANS64 P2, [R8+URZ+0x28830], R7 ;  /* 0x028830070800a5a7 */ /* 0x000ee4000804007f */
[----:B---3--:R-:W-:Y:S05]  /*13c90*/  @!P2 BRA `(.L_x_6442) ;  /* 0xfffffffc00eca947 */ /* 0x008fea000383ffff */
[----:B------:R-:W-:Y:S05]  /*13ca0*/  BRA `(.L_x_6439) ;  /* 0xffffff5000587947 */ /* 0x000fea000383ffff */
.L_x_6446:
[----:B--2---:R-:W-:-:S04]  /*13cb0*/  IMAD.U32 R8, RZ, RZ, UR6 ;  /* 0x00000006ff087e24 */ /* 0x004fc8000f8e00ff */
[----:B------:R2:W3:Y:S03]  /*13cc0*/  SYNCS.PHASECHK.TRANS64.TRYWAIT P2, [R8+URZ+0x28850], R7 ;  /* 0x02885007080075a7 */ /* 0x0004e6000804017f */
[----:B---3--:R-:W-:Y:S05]  /*13cd0*/  @!P2 NANOSLEEP.SYNCS 0x989680 ;  /* 0x009896800000a95d */ /* 0x008fea0003900000 */
[----:B------:R-:W3:Y:S02]  /*13ce0*/  @!P2 SYNCS.PHASECHK.TRANS64 P2, [R8+URZ+0x28850], R7 ;  /* 0x028850070800a5a7 */ /* 0x000ee4000804007f */
[----:B---3--:R-:W-:Y:S05]  /*13cf0*/  @!P2 BRA `(.L_x_6446) ;  /* 0xfffffffc00eca947 */ /* 0x008fea000383ffff */
[----:B------:R-:W-:Y:S05]  /*13d00*/  BRA `(.L_x_6443) ;  /* 0xffffff5400187947 */ /* 0x000fea000383ffff */
.L_x_6452:
[----:B--2---:R-:W-:-:S04]  /*13d10*/  IMAD.U32 R8, RZ, RZ, UR6 ;  /* 0x00000006ff087e24 */ /* 0x004fc8000f8e00ff */
[----:B------:R2:W3:Y:S03]  /*13d20*/  SYNCS.PHASECHK.TRANS64.TRYWAIT P2, [R8+URZ+0x28830], R7 ;  /* 0x02883007080075a7 */ /* 0x0004e6000804017f */
[----:B---3--:R-:W-:Y:S05]  /*13d30*/  @!P2 NANOSLEEP.SYNCS 0x989680 ;  /* 0x009896800000a95d */ /* 0x008fea0003900000 */
[----:B------:R-:W3:Y:S02]  /*13d40*/  @!P2 SYNCS.PHASECHK.TRANS64 P2, [R8+URZ+0x28830], R7 ;  /* 0x028830070800a5a7 */ /* 0x000ee4000804007f */
[----:B---3--:R-:W-:Y:S05]  /*13d50*/  @!P2 BRA `(.L_x_6452) ;  /* 0xfffffffc00eca947 */ /* 0x008fea000383ffff */
[----:B------:R-:W-:Y:S05]  /*13d60*/  BRA `(.L_x_6449) ;  /* 0xffffff7800387947 */ /* 0x000fea000383ffff */
.L_x_6456:
[----:B--2---:R-:W-:-:S04]  /*13d70*/  IMAD.U32 R8, RZ, RZ, UR6 ;  /* 0x00000006ff087e24 */ /* 0x004fc8000f8e00ff */
[----:B------:R2:W3:Y:S03]  /*13d80*/  SYNCS.PHASECHK.TRANS64.TRYWAIT P2, [R8+URZ+0x28850], R7 ;  /* 0x02885007080075a7 */ /* 0x0004e6000804017f */
[----:B---3--:R-:W-:Y:S05]  /*13d90*/  @!P2 NANOSLEEP.SYNCS 0x989680 ;  /* 0x009896800000a95d */ /* 0x008fea0003900000 */
[----:B------:R-:W3:Y:S02]  /*13da0*/  @!P2 SYNCS.PHASECHK.TRANS64 P2, [R8+URZ+0x28850], R7 ;  /* 0x028850070800a5a7 */ /* 0x000ee4000804007f */
[----:B---3--:R-:W-:Y:S05]  /*13db0*/  @!P2 BRA `(.L_x_6456) ;  /* 0xfffffffc00eca947 */ /* 0x008fea000383ffff */
[----:B------:R-:W-:Y:S05]  /*13dc0*/  BRA `(.L_x_6453) ;  /* 0xffffff7800f87947 */ /* 0x000fea000383ffff */
.L_x_6469:
[----:B--2---:R-:W-:-:S04]  /*13dd0*/  IMAD.U32 R5, RZ, RZ, UR5 ;  /* 0x00000005ff057e24 */ /* 0x004fc8000f8e00ff */
[----:B------:R2:W3:Y:S03]  /*13de0*/  SYNCS.PHASECHK.TRANS64.TRYWAIT P0, [R5+URZ+0x28850], R0 ;  /* 0x02885000050075a7 */ /* 0x0004e6000800017f */
[----:B---3--:R-:W-:Y:S05]  /*13df0*/  @!P0 NANOSLEEP.SYNCS 0x989680 ;  /* 0x009896800000895d */ /* 0x008fea0003900000 */
[----:B------:R-:W3:Y:S02]  /*13e00*/  @!P0 SYNCS.PHASECHK.TRANS64 P0, [R5+URZ+0x28850], R0 ;  /* 0x02885000050085a7 */ /* 0x000ee4000800007f */
[----:B---3--:R-:W-:Y:S05]  /*13e10*/  @!P0 BRA `(.L_x_6469) ;  /* 0xfffffffc00ec8947 */ /* 0x008fea000383ffff */
[----:B------:R-:W-:Y:S05]  /*13e20*/  BRA `(.L_x_6468) ;  /* 0xffffffac00dc7947 */ /* 0x000fea000383ffff */
.L_x_6499:
        /* <DEDUP_REMOVED lines=10> */
.L_x_6549:
[----:B------:R-:W-:Y:S05]  /*13ed0*/  BRA `(.L_x_6550) ;  /* 0xffffffd8006c7947 */ /* 0x000fea000383ffff */
.L_x_6500:
[----:B------:R-:W-:Y:S01]  /*13ee0*/  BSSY B0, `(.L_x_6551) ;  /* 0x0000006000007945 */ /* 0x000fe20003800000 */
[----:B------:R-:W-:-:S07]  /*13ef0*/  IMAD.MOV.U32 R15, RZ, RZ, -0x1 ;  /* 0xffffffffff0f7424 */ /* 0x000fce00078e00ff */
[----:B------:R-:W-:Y:S05]  /*13f00*/  WARPSYNC.COLLECTIVE R15, `(.L_x_6552) ;  /* 0x000000000f0c7348 */ /* 0x000fea0003c00000 */
[----:B------:R-:W-:Y:S02]  /*13f10*/  ELECT P6, UR62, PT ;  /* 0x00000000003e782f */ /* 0x000fe400038c0000 */
[----:B------:R-:W-:Y:S01]  /*13f20*/  MOV R14, UR62 ;  /* 0x0000003e000e7c02 */ /* 0x000fe20008000f00 */
[----:B------:R-:W-:Y:S10]  /*13f30*/  ENDCOLLECTIVE ;  /* 0x000000000000791b */ /* 0x000ff40003800000 */
.L_x_6552:
[----:B------:R-:W-:Y:S05]  /*13f40*/  BSYNC B0 ;  /* 0x0000000000007941 */ /* 0x000fea0003800000 */
.L_x_6551:
[----:B------:R-:W-:Y:S05]  /*13f50*/  BRA `(.L_x_6553) ;  /* 0xffffffd8005c7947 */ /* 0x000fea000383ffff */
.L_x_6503:
[----:B-1----:R1:W2:Y:S02]  /*13f60*/  SYNCS.PHASECHK.TRANS64.TRYWAIT P2, [R8+URZ+0x28840], R7 ;  /* 0x02884007080075a7 */ /* 0x0022a4000804017f */
[----:B--2---:R-:W-:Y:S05]  /*13f70*/  @!P2 NANOSLEEP.SYNCS 0x989680 ;  /* 0x009896800000a95d */ /* 0x004fea0003900000 */
[----:B------:R-:W2:Y:S02]  /*13f80*/  @!P2 SYNCS.PHASECHK.TRANS64 P2, [R8+URZ+0x28840], R7 ;  /* 0x028840070800a5a7 */ /* 0x000ea4000804007f */
[----:B--2---:R-:W-:Y:S05]  /*13f90*/  @!P2 BRA `(.L_x_6503) ;  /* 0xfffffffc00f0a947 */ /* 0x004fea000383ffff */
[----:B------:R-:W-:Y:S05]  /*13fa0*/  BRA `(.L_x_6554) ;  /* 0xffffffd800b87947 */ /* 0x000fea000383ffff */
.L_x_6505:
[----:B-1----:R-:W-:-:S04]  /*13fb0*/  IMAD.U32 R8, RZ, RZ, UR39 ;  /* 0x00000027ff087e24 */ /* 0x002fc8000f8e00ff */
[----:B------:R1:W2:Y:S03]  /*13fc0*/  SYNCS.PHASECHK.TRANS64.TRYWAIT P2, [R8+URZ+0x28820], R7 ;  /* 0x02882007080075a7 */ /* 0x0002a6000804017f */
[----:B--2---:R-:W-:Y:S05]  /*13fd0*/  @!P2 NANOSLEEP.SYNCS 0x989680 ;  /* 0x009896800000a95d */ /* 0x004fea0003900000 */
[----:B------:R-:W2:Y:S02]  /*13fe0*/  @!P2 SYNCS.PHASECHK.TRANS64 P2, [R8+URZ+0x28820], R7 ;  /* 0x028820070800a5a7 */ /* 0x000ea4000804007f */
[----:B--2---:R-:W-:Y:S05]  /*13ff0*/  @!P2 BRA `(.L_x_6505) ;  /* 0xfffffffc00eca947 */ /* 0x004fea000383ffff */
[----:B------:R-:W-:Y:S05]  /*14000*/  BRA `(.L_x_6555) ;  /* 0xffffffdc00907947 */ /* 0x000fea000383ffff */
.L_x_6511:
[----:B-1----:R1:W2:Y:S02]  /*14010*/  SYNCS.PHASECHK.TRANS64.TRYWAIT P3, [R3+URZ+0x28840], R2 ;  /* 0x02884002030075a7 */ /* 0x0022a4000806017f */
[----:B--2---:R-:W-:Y:S05]  /*14020*/  @!P3 NANOSLEEP.SYNCS 0x989680 ;  /* 0x009896800000b95d */ /* 0x004fea0003900000 */
[----:B------:R-:W2:Y:S02]  /*14030*/  @!P3 SYNCS.PHASECHK.TRANS64 P3, [R3+URZ+0x28840], R2 ;  /* 0x028840020300b5a7 */ /* 0x000ea4000806007f */
[----:B--2---:R-:W-:Y:S05]  /*14040*/  @!P3 BRA `(.L_x_6511) ;  /* 0xfffffffc00f0b947 */ /* 0x004fea000383ffff */
[----:B------:R-:W-:Y:S05]  /*14050*/  BRA `(.L_x_6556) ;  /* 0xffffffe000347947 */ /* 0x000fea000383ffff */
.L_x_6513:
[----:B-1----:R1:W2:Y:S02]  /*14060*/  SYNCS.PHASECHK.TRANS64.TRYWAIT P3, [R2+URZ+0x60], R3 ;  /* 0x00006003020075a7 */ /* 0x0022a4000806017f */
[----:B--2---:R-:W-:Y:S05]  /*14070*/  @!P3 NANOSLEEP.SYNCS 0x989680 ;  /* 0x009896800000b95d */ /* 0x004fea0003900000 */
[----:B------:R-:W2:Y:S02]  /*14080*/  @!P3 SYNCS.PHASECHK.TRANS64 P3, [R2+URZ+0x60], R3 ;  /* 0x000060030200b5a7 */ /* 0x000ea4000806007f */
[----:B--2---:R-:W-:Y:S05]  /*14090*/  @!P3 BRA `(.L_x_6513) ;  /* 0xfffffffc00f0b947 */ /* 0x004fea000383ffff */
[----:B------:R-:W-:Y:S05]  /*140a0*/  BRA `(.L_x_6557) ;  /* 0xffffffe000a87947 */ /* 0x000fea000383ffff */
.L_x_6519:
[----:B-1----:R1:W2:Y:S02]  /*140b0*/  SYNCS.PHASECHK.TRANS64.TRYWAIT P3, [R3+URZ+0x28840], R2 ;  /* 0x02884002030075a7 */ /* 0x0022a4000806017f */
[----:B--2---:R-:W-:Y:S05]  /*140c0*/  @!P3 NANOSLEEP.SYNCS 0x989680 ;  /* 0x009896800000b95d */ /* 0x004fea0003900000 */
[----:B------:R-:W2:Y:S02]  /*140d0*/  @!P3 SYNCS.PHASECHK.TRANS64 P3, [R3+URZ+0x28840], R2 ;  /* 0x028840020300b5a7 */ /* 0x000ea4000806007f */
[----:B--2---:R-:W-:Y:S05]  /*140e0*/  @!P3 BRA `(.L_x_6519) ;  /* 0xfffffffc00f0b947 */ /* 0x004fea000383ffff */
[----:B------:R-:W-:Y:S05]  /*140f0*/  BRA `(.L_x_6558) ;  /* 0xffffffe400c87947 */ /* 0x000fea000383ffff */
.L_x_6521:
[----:B-1----:R1:W2:Y:S02]  /*14100*/  SYNCS.PHASECHK.TRANS64.TRYWAIT P3, [R2+URZ+0x60], R17 ;  /* 0x00006011020075a7 */ /* 0x0022a4000806017f */
[----:B--2---:R-:W-:Y:S05]  /*14110*/  @!P3 NANOSLEEP.SYNCS 0x989680 ;  /* 0x009896800000b95d */ /* 0x004fea0003900000 */
[----:B------:R-:W2:Y:S02]  /*14120*/  @!P3 SYNCS.PHASECHK.TRANS64 P3, [R2+URZ+0x60], R17 ;  /* 0x000060110200b5a7 */ /* 0x000ea4000806007f */
[----:B--2---:R-:W-:Y:S05]  /*14130*/  @!P3 BRA `(.L_x_6521) ;  /* 0xfffffffc00f0b947 */ /* 0x004fea000383ffff */
[----:B------:R-:W-:Y:S05]  /*14140*/  BRA `(.L_x_6559) ;  /* 0xffffffe8003c7947 */ /* 0x000fea000383ffff */
.L_x_6526:
[----:B--2---:R2:W3:Y:S02]  /*14150*/  SYNCS.PHASECHK.TRANS64.TRYWAIT P2, [R2+URZ+0x28840], R3 ;  /* 0x02884003020075a7 */ /* 0x0044e4000804017f */
[----:B---3--:R-:W-:Y:S05]  /*14160*/  @!P2 NANOSLEEP.SYNCS 0x989680 ;  /* 0x009896800000a95d */ /* 0x008fea0003900000 */
[----:B------:R-:W3:Y:S02]  /*14170*/  @!P2 SYNCS.PHASECHK.TRANS64 P2, [R2+URZ+0x28840], R3 ;  /* 0x028840030200a5a7 */ /* 0x000ee4000804007f */
[----:B---3--:R-:W-:Y:S05]  /*14180*/  @!P2 BRA `(.L_x_6526) ;  /* 0xfffffffc00f0a947 */ /* 0x008fea000383ffff */
[----:B------:R-:W-:Y:S05]  /*14190*/  BRA `(.L_x_6560) ;  /* 0xffffffec00247947 */ /* 0x000fea000383ffff */
.L_x_6528:
[----:B-1----:R1:W2:Y:S02]  /*141a0*/  SYNCS.PHASECHK.TRANS64.TRYWAIT P2, [R2+URZ+0x60], R11 ;  /* 0x0000600b020075a7 */ /* 0x0022a4000804017f */
[----:B--2---:R-:W-:Y:S05]  /*141b0*/  @!P2 NANOSLEEP.SYNCS 0x989680 ;  /* 0x009896800000a95d */ /* 0x004fea0003900000 */
[----:B------:R-:W2:Y:S02]  /*141c0*/  @!P2 SYNCS.PHASECHK.TRANS64 P2, [R2+URZ+0x60], R11 ;  /* 0x0000600b0200a5a7 */ /* 0x000ea4000804007f */
[----:B--2---:R-:W-:Y:S05]  /*141d0*/  @!P2 BRA `(.L_x_6528) ;  /* 0xfffffffc00f0a947 */ /* 0x004fea000383ffff */
[----:B------:R-:W-:Y:S05]  /*141e0*/  BRA `(.L_x_6561) ;  /* 0xffffffec00a47947 */ /* 0x000fea000383ffff */
.L_x_6535:
[----:B-1----:R1:W2:Y:S02]  /*141f0*/  SYNCS.PHASECHK.TRANS64.TRYWAIT P0, [R3+URZ+0x28860], R0 ;  /* 0x02886000030075a7 */ /* 0x0022a4000800017f */
[----:B--2---:R-:W-:Y:S05]  /*14200*/  @!P0 NANOSLEEP.SYNCS 0x989680 ;  /* 0x009896800000895d */ /* 0x004fea0003900000 */
[----:B------:R-:W2:Y:S02]  /*14210*/  @!P0 SYNCS.PHASECHK.TRANS64 P0, [R3+URZ+0x28860], R0 ;  /* 0x02886000030085a7 */ /* 0x000ea4000800007f */
[----:B--2---:R-:W-:Y:S05]  /*14220*/  @!P0 BRA `(.L_x_6535) ;  /* 0xfffffffc00f08947 */ /* 0x004fea000383ffff */
[----:B------:R-:W-:Y:S05]  /*14230*/  BRA `(.L_x_6562) ;  /* 0xfffffff000807947 */ /* 0x000fea000383ffff */
.L_x_6537:
[----:B------:R-:W-:Y:S01]  /*14240*/  BSSY B0, `(.L_x_6563) ;  /* 0x0000007000007945 */ /* 0x000fe20003800000 */
[----:B------:R-:W-:Y:S02]  /*14250*/  IMAD.MOV.U32 R12, RZ, RZ, RZ ;  /* 0x000000ffff0c7224 */ /* 0x000fe400078e00ff */
[----:B------:R-:W-:Y:S02]  /*14260*/  IMAD.MOV.U32 R11, RZ, RZ, 0x1f ;  /* 0x0000001fff0b7424 */ /* 0x000fe400078e00ff */
[----:B------:R-:W-:-:S07]  /*14270*/  IMAD.MOV.U32 R15, RZ, RZ, -0x1 ;  /* 0xffffffffff0f7424 */ /* 0x000fce00078e00ff */
[----:B------:R-:W-:Y:S05]  /*14280*/  WARPSYNC.COLLECTIVE R15, `(.L_x_6564) ;  /* 0x000000000f087348 */ /* 0x000fea0003c00000 */
[----:B------:R1:W2:Y:S02]  /*14290*/  SHFL.IDX P6, R14, R13, R12, R11 ;  /* 0x0000000c0d0e7389 */ /* 0x0002a400000c000b */
[----:B-12---:R-:W-:Y:S01]  /*142a0*/  ENDCOLLECTIVE ;  /* 0x000000000000791b */ /* 0x006fe20003800000 */
.L_x_6564:
[----:B------:R-:W-:Y:S05]  /*142b0*/  BSYNC B0 ;  /* 0x0000000000007941 */ /* 0x000fea0003800000 */
.L_x_6563:
[----:B------:R-:W-:Y:S05]  /*142c0*/  BRA `(.L_x_6565) ;  /* 0xfffffff000fc7947 */ /* 0x000fea000383ffff */
.L_x_6539:
[----:B--2---:R2:W3:Y:S02]  /*142d0*/  SYNCS.PHASECHK.TRANS64.TRYWAIT P0, [R7+URZ+0x28820], R0 ;  /* 0x02882000070075a7 */ /* 0x0044e4000800017f */
[----:B---3--:R-:W-:Y:S05]  /*142e0*/  @!P0 NANOSLEEP.SYNCS 0x989680 ;  /* 0x009896800000895d */ /* 0x008fea0003900000 */
[----:B------:R-:W3:Y:S02]  /*142f0*/  @!P0 SYNCS.PHASECHK.TRANS64 P0, [R7+URZ+0x28820], R0 ;  /* 0x02882000070085a7 */ /* 0x000ee4000800007f */
[----:B---3--:R-:W-:Y:S05]  /*14300*/  @!P0 BRA `(.L_x_6539) ;  /* 0xfffffffc00f08947 */ /* 0x008fea000383ffff */
[----:B------:R-:W-:Y:S05]  /*14310*/  BRA `(.L_x_6566) ;  /* 0xfffffff4004c7947 */ /* 0x000fea000383ffff */
.L_x_6543:
[----:B--2---:R2:W3:Y:S02]  /*14320*/  SYNCS.PHASECHK.TRANS64.TRYWAIT P0, [R5+URZ], R4 ;  /* 0x00000004050075a7 */ /* 0x0044e4000800017f */
[----:B---3--:R-:W-:Y:S05]  /*14330*/  @!P0 NANOSLEEP.SYNCS 0x989680 ;  /* 0x009896800000895d */ /* 0x008fea0003900000 */
[----:B------:R-:W3:Y:S02]  /*14340*/  @!P0 SYNCS.PHASECHK.TRANS64 P0, [R5+URZ], R4 ;  /* 0x00000004050085a7 */ /* 0x000ee4000800007f */
[----:B---3--:R-:W-:Y:S05]  /*14350*/  @!P0 BRA `(.L_x_6543) ;  /* 0xfffffffc00f08947 */ /* 0x008fea000383ffff */
[----:B------:R-:W-:Y:S05]  /*14360*/  BRA `(.L_x_6567) ;  /* 0xfffffff400a07947 */ /* 0x000fea000383ffff */
.L_x_6544:
[----:B---3--:R3:W4:Y:S02]  /*14370*/  SYNCS.PHASECHK.TRANS64.TRYWAIT P0, [R3+URZ], R0 ;  /* 0x00000000030075a7 */ /* 0x008724000800017f */
[----:B----4-:R-:W-:Y:S05]  /*14380*/  @!P0 NANOSLEEP.SYNCS 0x989680 ;  /* 0x009896800000895d */ /* 0x010fea0003900000 */
[----:B------:R-:W4:Y:S02]  /*14390*/  @!P0 SYNCS.PHASECHK.TRANS64 P0, [R3+URZ], R0 ;  /* 0x00000000030085a7 */ /* 0x000f24000800007f */
[----:B----4-:R-:W-:Y:S05]  /*143a0*/  @!P0 BRA `(.L_x_6544) ;  /* 0xfffffffc00f08947 */ /* 0x010fea000383ffff */
[----:B------:R-:W-:Y:S05]  /*143b0*/  BRA `(.L_x_6568) ;  /* 0xfffffff400947947 */ /* 0x000fea000383ffff */
.L_x_6546:
[----:B--2---:R2:W3:Y:S02]  /*143c0*/  SYNCS.PHASECHK.TRANS64.TRYWAIT P0, [R5+URZ], R4 ;  /* 0x00000004050075a7 */ /* 0x0044e4000800017f */
[----:B---3--:R-:W-:Y:S05]  /*143d0*/  @!P0 NANOSLEEP.SYNCS 0x989680 ;  /* 0x009896800000895d */ /* 0x008fea0003900000 */
[----:B------:R-:W3:Y:S02]  /*143e0*/  @!P0 SYNCS.PHASECHK.TRANS64 P0, [R5+URZ], R4 ;  /* 0x00000004050085a7 */ /* 0x000ee4000800007f */
[----:B---3--:R-:W-:Y:S05]  /*143f0*/  @!P0 BRA `(.L_x_6546) ;  /* 0xfffffffc00f08947 */ /* 0x008fea000383ffff */
[----:B------:R-:W-:Y:S05]  /*14400*/  BRA `(.L_x_6569) ;  /* 0xfffffff400987947 */ /* 0x000fea000383ffff */
.L_x_6570:
        /* <DEDUP_REMOVED lines=15> */
.L_x_12770:


//--------------------- .text._ZN7cutlass13device_kernelIN5flash11enable_sm90INS1_16FlashAttnFwdSm90INS1_25CollectiveMainloopFwdSm90ILi2EN4cute5tupleIJNS5_1CILi1EEES8_S8_EEENS6_IJNS7_ILi128EEESA_SA_EEELi128ENS_6half_tEfNS_4arch4Sm90ELb0ELb1ELb1ELb1ELb0ELb0ELb0ELb1ELb1ELb0ELb0ELb0EEENS1_21CollectiveEpilogueFwdISB_S9_SC_SE_Li256ELb1ELb0ELb0ELb0EEENS1_36VarlenDynamicPersistentTileSchedulerILi128ELi128ELi256ELi32ELb0ELb0ELb1ELb1ELb0ELb1EEEEEEEEEvNT_6ParamsE --------------------------
	.section	.text._ZN7cutlass13device_kernelIN5flash11enable_sm90INS1_16FlashAttnFwdSm90INS1_25CollectiveMainloopFwdSm90ILi2EN4cute5tupleIJNS5_1CILi1EEES8_S8_EEENS6_IJNS7_ILi128EEESA_SA_EEELi128ENS_6half_tEfNS_4arch4Sm90ELb0ELb1ELb1ELb1ELb0ELb0ELb0ELb1ELb1ELb0ELb0ELb0EEENS1_21CollectiveEpilogueFwdISB_S9_SC_SE_Li256ELb1ELb0ELb0ELb0EEENS1_36VarlenDynamicPersistentTileSchedulerILi128ELi128ELi256ELi32ELb0ELb0ELb1ELb1ELb0ELb1EEEEEEEEEvNT_6ParamsE,"ax",@progbits
	.align	128
.text._ZN7cutlass13device_kernelIN5flash11enable_sm90INS1_16FlashAttnFwdSm90INS1_25CollectiveMainloopFwdSm90ILi2EN4cute5tupleIJNS5_1CILi1EEES8_S8_EEENS6_IJNS7_ILi128EEESA_SA_EEELi128ENS_6half_tEfNS_4arch4Sm90ELb0ELb1ELb1ELb1ELb0ELb0ELb0ELb1ELb1ELb0ELb0ELb0EEENS1_21CollectiveEpilogueFwdISB_S9_SC_SE_Li256ELb1ELb0ELb0ELb0EEENS1_36VarlenDynamicPersistentTileSchedulerILi128ELi128ELi256ELi32ELb0ELb0ELb1ELb1ELb0ELb1EEEEEEEEEvNT_6ParamsE:
        .type           _ZN7cutlass13device_kernelIN5flash11enable_sm90INS1_16FlashAttnFwdSm90INS1_25CollectiveMainloopFwdSm90ILi2EN4cute5tupleIJNS5_1CILi1EEES8_S8_EEENS6_IJNS7_ILi128EEESA_SA_EEELi128ENS_6half_tEfNS_4arch4Sm90ELb0ELb1ELb1ELb1ELb0ELb0ELb0ELb1ELb1ELb0ELb0ELb0EEENS1_21CollectiveEpilogueFwdISB_S9_SC_SE_Li256ELb1ELb0ELb0ELb0EEENS1_36VarlenDynamicPersistentTileSchedulerILi128ELi128ELi256ELi32ELb0ELb0ELb1ELb1ELb0ELb1EEEEEEEEEvNT_6ParamsE,@function
        .size           _ZN7cutlass13device_kernelIN5flash11enable_sm90INS1_16FlashAttnFwdSm90INS1_25CollectiveMainloopFwdSm90ILi2EN4cute5tupleIJNS5_1CILi1EEES8_S8_EEENS6_IJNS7_ILi128EEESA_SA_EEELi128ENS_6half_tEfNS_4arch4Sm90ELb0ELb1ELb1ELb1ELb0ELb0ELb0ELb1ELb1ELb0ELb0ELb0EEENS1_21CollectiveEpilogueFwdISB_S9_SC_SE_Li256ELb1ELb0ELb0ELb0EEENS1_36VarlenDynamicPersistentTileSchedulerILi128ELi128ELi256ELi32ELb0ELb0ELb1ELb1ELb0ELb1EEEEEEEEEvNT_6ParamsE,(.L_x_12771 - _ZN7cutlass13device_kernelIN5flash11enable_sm90INS1_16FlashAttnFwdSm90INS1_25CollectiveMainloopFwdSm90ILi2EN4cute5tupleIJNS5_1CILi1EEES8_S8_EEENS6_IJNS7_ILi128EEESA_SA_EEELi128ENS_6half_tEfNS_4arch4Sm90ELb0ELb1ELb1ELb1ELb0ELb0ELb0ELb1ELb1ELb0ELb0ELb0EEENS1_21CollectiveEpilogueFwdISB_S9_SC_SE_Li256ELb1ELb0ELb0ELb0EEENS1_36VarlenDynamicPersistentTileSchedulerILi128ELi128ELi256ELi32ELb0ELb0ELb1ELb1ELb0ELb1EEEEEEEEEvNT_6ParamsE)
        .other          _ZN7cutlass13device_kernelIN5flash11enable_sm90INS1_16FlashAttnFwdSm90INS1_25CollectiveMainloopFwdSm90ILi2EN4cute5tupleIJNS5_1CILi1EEES8_S8_EEENS6_IJNS7_ILi128EEESA_SA_EEELi128ENS_6half_tEfNS_4arch4Sm90ELb0ELb1ELb1ELb1ELb0ELb0ELb0ELb1ELb1ELb0ELb0ELb0EEENS1_21CollectiveEpilogueFwdISB_S9_SC_SE_Li256ELb1ELb0ELb0ELb0EEENS1_36VarlenDynamicPersistentTileSchedulerILi128ELi128ELi256ELi32ELb0ELb0ELb1ELb1ELb0ELb1EEEEEEEEEvNT_6ParamsE,@"STO_CUDA_ENTRY STV_DEFAULT"
_ZN7cutlass13device_kernelIN5flash11enable_sm90INS1_16FlashAttnFwdSm90INS1_25CollectiveMainloopFwdSm90ILi2EN4cute5tupleIJNS5_1CILi1EEES8_S8_EEENS6_IJNS7_ILi128EEESA_SA_EEELi128ENS_6half_tEfNS_4arch4Sm90ELb0ELb1ELb1ELb1ELb0ELb0ELb0ELb1ELb1ELb0ELb0ELb0EEENS1_21CollectiveEpilogueFwdISB_S9_SC_SE_Li256ELb1ELb0ELb0ELb0EEENS1_36VarlenDynamicPersistentTileSchedulerILi128ELi128ELi256ELi32ELb0ELb0ELb1ELb1ELb0ELb1EEEEEEEEEvNT_6ParamsE:
        /* <DEDUP_REMOVED lines=21> */
.L_x_6572:
[----:B------:R-:W-:Y:S05]  /*0150*/  BSYNC B0 ;  /* 0x0000000000007941 */ /* 0x000fea0003800000 */
.L_x_6571:
        /* <DEDUP_REMOVED lines=41> */
.L_x_6573:
        /* <DEDUP_REMOVED lines=22> */
.L_x_6574:
        /* <DEDUP_REMOVED lines=18> */
.L_x_6575:
        /* <DEDUP_REMOVED lines=22> */
.L_x_6576:
        /* <DEDUP_REMOVED lines=22> */
.L_x_6577:
[----:B------:R-:W-:Y:S01]  /*0930*/  PLOP3.LUT P0, PT, PT, PT, UP0, 0x80, 0x0 ;  /* 0x000000000000781c */ /* 0x000fe20003f0f008 */
[----:B------:R-:W-:Y:S01]  /*0940*/  UMOV UR36, 0x1 ;  /* 0x0000000100247882 */ /* 0x000fe20000000000 */
[----:B------:R-:W-:Y:S01]  /*0950*/  NOP ;  /* 0x0000000000007918 */ /* 0x000fe20000000000 */
[----:B------:R-:W-:Y:S01]  /*0960*/  USEL UR36, UR36, 0x2, !UP0 ;  /* 0x0000000224247887 */ /* 0x000fe2000c000000 */
[----:B------:R-:W-:Y:S01]  /*0970*/  ULDC.64 UR48, c[0x0][0x208] ;  /* 0x0000820000307ab9 */ /* 0x000fe20000000a00 */
[----:B012-4-:R-:W-:Y:S08]  /*0980*/  BAR.SYNC.DEFER_BLOCKING 0x0 ;  /* 0x0000000000007b1d */ /* 0x017ff00000010000 */
[----:B------:R-:W-:Y:S05]  /*0990*/  @!P0 BRA `(.L_x_6578) ;  /* 0x0000010c00ac8947 */ /* 0x000fea0003800000 */
.L_x_6579:
[----:B------:R-:W-:-:S08]  /*09a0*/  NOP ;  /* 0x0000000000007918 */ /* 0x000fd00000000000 */
[----:B------:R-:W0:Y:S02]  /*09b0*/  USETMAXREG.TRY_ALLOC.CTAPOOL UP0, 0xf0 ;  /* 0x000000f0000079c8 */ /* 0x000e240008000600 */
[----:B0-----:R-:W-:-:S13]  /*09c0*/  PLOP3.LUT P0, PT, PT, PT, UP0, 0x80, 0x0 ;  /* 0x000000000000781c */ /* 0x001fda0003f0f008 */
[----:B------:R-:W-:Y:S05]  /*09d0*/  @!P0 BRA `(.L_x_6579) ;  /* 0xfffffffc00f08947 */ /* 0x000fea000383ffff */
[----:B------:R-:W0:Y:S01]  /*09e0*/  S2R R2, SR_TID.X ;  /* 0x0000000000027919 */ /* 0x000e220000002100 */
        /* <DEDUP_REMOVED lines=13> */
[----:B------:R-:W-:Y:S01]  /*0ac0*/  VIADD R193, R2, 0xffffff80 ;  /* 0xffffff8002c17836 */ /* 0x000fe20000000000 */
[----:B------:R-:W-:Y:S01]  /*0ad0*/  R2UR UR6, R186 ;  /* 0x00000000ba0672ca */ /* 0x000fe200000e0000 */
[----:B------:R-:W-:Y:S01]  /*0ae0*/  ULOP3.LUT UR45, UR36, 0x1, URZ, 0xfc, !UPT ;  /* 0x00000001242d7892 */ /* 0x000fe2000f8efc3f */
[----:B------:R-:W-:Y:S01]  /*0af0*/  R2UR UR5, R187 ;  /* 0x00000000bb0572ca */ /* 0x000fe200000e0000 */
[----:B------:R-:W-:Y:S01]  /*0b00*/  UMOV UR44, URZ ;  /* 0x0000003f002c7c82 */ /* 0x000fe20008000000 */
[----:B------:R-:W-:Y:S01]  /*0b10*/  SHF.R.S32.HI R0, RZ, 0x1f, R193 ;  /* 0x0000001fff007819 */ /* 0x000fe200000114c1 */
[----:B------:R-:W-:Y:S01]  /*0b20*/  UMOV UR43, URZ ;  /* 0x0000003f002b7c82 */ /* 0x000fe20008000000 */
[----:B------:R-:W-:Y:S02]  /*0b30*/  UMOV UR42, URZ ;  /* 0x0000003f002a7c82 */ /* 0x000fe40008000000 */
[CC--:B------:R-:W-:Y:S02]  /*0b40*/  LEA.HI R2, R0.reuse, R193.reuse, RZ, 0x7 ;  /* 0x000000c100027211 */ /* 0x0c0fe400078f38ff */
[----:B------:R-:W-:-:S02]  /*0b50*/  LEA.HI R3, R0, R193, RZ, 0x4 ;  /* 0x000000c100037211 */ /* 0x000fc400078f20ff */
        /* <DEDUP_REMOVED lines=9> */
[--C-:B------:R-:W-:Y:S02]  /*0bf0*/  SHF.R.S32.HI R5, RZ, 0x2, R7.reuse ;  /* 0x00000002ff057819 */ /* 0x100fe40000011407 */
        /* <DEDUP_REMOVED lines=9> */
[----:B------:R-:W-:Y:S01]  /*0c90*/  SHF.R.S32.HI R6, RZ, 0x4, R3 ;  /* 0x00000004ff067819 */ /* 0x000fe20000011403 */
[----:B------:R-:W-:Y:S01]  /*0ca0*/  IMAD.SHL.U32 R5, R4, 0x20, RZ ;  /* 0x0000002004057824 */ /* 0x000fe200078e00ff */
[C---:B------:R-:W-:Y:S01]  /*0cb0*/  LOP3.LUT R4, R3.reuse, 0x3fffff0, RZ, 0xc0, !PT ;  /* 0x03fffff003047812 */ /* 0x040fe200078ec0ff */
[----:B------:R-:W-:Y:S01]  /*0cc0*/  IMAD R9, R8, 0x10, R9 ;  /* 0x0000001008097824 */ /* 0x000fe200078e0209 */
[----:B------:R-:W-:-:S02]  /*0cd0*/  LEA.HI R3, R3, R6, RZ, 0x1 ;  /* 0x0000000603037211 */ /* 0x000fc400078f08ff */
[----:B------:R-:W-:Y:S01]  /*0ce0*/  LOP3.LUT R5, R5, 0xfffffc00, RZ, 0xc0, !PT ;  /* 0xfffffc0005057812 */ /* 0x000fe200078ec0ff */
[----:B------:R-:W-:Y:S01]  /*0cf0*/  IMAD.IADD R4, R193, 0x1, -R4 ;  /* 0x00000001c1047824 */ /* 0x000fe200078e0a04 */
[----:B------:R-:W-:Y:S01]  /*0d00*/  LOP3.LUT R3, R3, 0x1ffffffe, RZ, 0xc0, !PT ;  /* 0x1ffffffe03037812 */ /* 0x000fe200078ec0ff */
[----:B------:R-:W-:Y:S01]  /*0d10*/  IMAD R190, R190, 0x40, R9 ;  /* 0x00000040bebe7824 */ /* 0x000fe200078e0209 */
[----:B------:R-:W-:Y:S01]  /*0d20*/  LOP3.LUT R2, R0, 0x1ffffff8, RZ, 0xc0, !PT ;  /* 0x1ffffff800027812 */ /* 0x000fe200078ec0ff */
[----:B------:R-:W-:Y:S01]  /*0d30*/  IMAD R4, R4, 0x40, R5 ;  /* 0x0000004004047824 */ /* 0x000fe200078e0205 */
[----:B------:R-:W-:Y:S01]  /*0d40*/  SHF.R.S32.HI R22, RZ, 0x3, R0 ;  /* 0x00000003ff167819 */ /* 0x000fe20000011400 */
[----:B------:R-:W-:Y:S02]  /*0d50*/  IMAD.IADD R3, R6, 0x1, -R3 ;  /* 0x0000000106037824 */ /* 0x000fe400078e0a03 */
[----:B------:R-:W-:Y:S02]  /*0d60*/  IMAD.IADD R2, R193, 0x1, -R2 ;  /* 0x00000001c1027824 */ /* 0x000fe400078e0a02 */
[----:B------:R-:W-:-:S02]  /*0d70*/  IMAD R192, R3, 0x8, R4 ;  /* 0x0000000803c07824 */ /* 0x000fc400078e0204 */
[----:B------:R-:W-:-:S07]  /*0d80*/  IMAD.SHL.U32 R19, R2, 0x8, RZ ;  /* 0x0000000802137824 */ /* 0x000fce00078e00ff */
.L_x_6679:
[----:B------:R-:W-:Y:S01]  /*0d90*/  ULDC.64 UR8, c[0x0][0xa28] ;  /* 0x00028a0000087ab9 */ /* 0x000fe20000000a00 */
[----:B0-----:R-:W0:Y:S01]  /*0da0*/  LDC R18, c[0x0][0x288] ;  /* 0x0000a200ff127b82 */ /* 0x001e220000000800 */
[----:B------:R-:W-:Y:S01]  /*0db0*/  UISETP.NE.U32.AND UP0, UPT, UR8, URZ, UPT ;  /* 0x0000003f0800728c */ /* 0x000fe2000bf05070 */
[----:B----45:R-:W-:-:S03]  /*0dc0*/  IMAD.MOV.U32 R6, RZ, RZ, RZ ;  /* 0x000000ffff067224 */ /* 0x030fc600078e00ff */
[----:B------:R-:W-:-:S03]  /*0dd0*/  UISETP.NE.AND.EX UP0, UPT, UR9, URZ, UPT, UP0 ;  /* 0x0000003f0900728c */ /* 0x000fc6000bf05300 */
[----:B------:R-:W-:Y:S01]  /*0de0*/  ULDC.64 UR8, c[0x0][0xa18] ;  /* 0x0002860000087ab9 */ /* 0x000fe20000000a00 */
[----:B-12---:R-:W1:Y:S01]  /*0df0*/  LDC.64 R8, c[0x0][0x3f8] ;  /* 0x0000fe00ff087b82 */ /* 0x006e620000000a00 */
        /* <DEDUP_REMOVED lines=8> */
[----:B------:R-:W-:Y:S01]  /*0e80*/  IMAD.U32 R2, RZ, RZ, UR8 ;  /* 0x00000008ff027e24 */ /* 0x000fe2000f8e00ff */
[----:B---3--:R-:W3:Y:S01]  /*0e90*/  LDC R17, c[0x0][0x2e0] ;  /* 0x0000b800ff117b82 */ /* 0x008ee20000000800 */
[----:B------:R-:W-:Y:S01]  /*0ea0*/  IMAD.U32 R3, RZ, RZ, UR9 ;  /* 0x00000009ff037e24 */ /* 0x000fe2000f8e00ff */
[----:B------:R-:W-:-:S04]  /*0eb0*/  @UP1 UIMAD.WIDE UR8, UR5, 0x4, UR10 ;  /* 0x00000004050818a5 */ /* 0x000fc8000f8e020a */
[----:B------:R4:W5:Y:S02]  /*0ec0*/  @P0 LDG.E R6, desc[UR48][R2.64] ;  /* 0x0000003002060981 */ /* 0x000964000c1e1900 */
[----:B------:R-:W-:Y:S02]  /*0ed0*/  IMAD.U32 R4, RZ, RZ, UR8 ;  /* 0x00000008ff047e24 */ /* 0x000fe4000f8e00ff */
[----:B------:R-:W-:Y:S01]  /*0ee0*/  IMAD.U32 R5, RZ, RZ, UR9 ;  /* 0x00000009ff057e24 */ /* 0x000fe2000f8e00ff */
[----:B------:R-:W-:-:S04]  /*0ef0*/  ULDC.64 UR8, c[0x0][0xa20] ;  /* 0x0002880000087ab9 */ /* 0x000fc80000000a00 */
[----:B0-----:R4:W5:Y:S01]  /*0f00*/  @P2 LDG.E R18, desc[UR48][R4.64] ;  /* 0x0000003004122981 */ /* 0x001962000c1e1900 */
[----:B-1----:R-:W-:Y:S01]  /*0f10*/  ISETP.NE.U32.AND P0, PT, R8, RZ, PT ;  /* 0x000000ff0800720c */ /* 0x002fe20003f05070 */
[----:B------:R-:W-:Y:S01]  /*0f20*/  UMOV UR37, UR6 ;  /* 0x0000000600257c82 */ /* 0x000fe20008000000 */
[----:B------:R-:W-:Y:S02]  /*0f30*/  ISETP.NE.U32.AND P1, PT, RZ, UR8, PT ;  /* 0x00000008ff007c0c */ /* 0x000fe4000bf25070 */
[----:B------:R-:W-:Y:S02]  /*0f40*/  ISETP.NE.AND.EX P0, PT, R9, RZ, PT, P0 ;  /* 0x000000ff0900720c */ /* 0x000fe40003f05300 */
[----:B------:R-:W-:Y:S02]  /*0f50*/  ISETP.NE.AND.EX P1, PT, RZ, UR9, PT, P1 ;  /* 0x00000009ff007c0c */ /* 0x000fe4000bf25310 */
[----:B--2---:R-:W-:Y:S01]  /*0f60*/  SEL R0, R0, 0x1, P0 ;  /* 0x0000000100007807 */ /* 0x004fe20000000000 */
[----:B----4-:R-:W-:Y:S10]  /*0f70*/  @P2 BRA `(.L_x_6580) ;  /* 0x00000000002c2947 */ /* 0x010ff40003800000 */
[----:B------:R-:W-:Y:S02]  /*0f80*/  ULDC.64 UR6, c[0x0][0xa00] ;  /* 0x0002800000067ab9 */ /* 0x000fe40000000a00 */
[----:B------:R-:W-:-:S04]  /*0f90*/  ISETP.NE.U32.AND P0, PT, RZ, UR6, PT ;  /* 0x00000006ff007c0c */ /* 0x000fc8000bf05070 */
[----:B------:R-:W-:-:S13]  /*0fa0*/  ISETP.NE.AND.EX P0, PT, RZ, UR7, PT, P0 ;  /* 0x00000007ff007c0c */ /* 0x000fda000bf05300 */
[----:B------:R-:W-:Y:S05]  /*0fb0*/  @!P0 BRA `(.L_x_6580) ;  /* 0x00000000001c8947 */ /* 0x000fea0003800000 */
[----:B------:R-:W-:Y:S02]  /*0fc0*/  ULDC.64 UR6, c[0x0][0xa00] ;  /* 0x0002800000067ab9 */ /* 0x000fe40000000a00 */
[----:B------:R-:W-:-:S06]  /*0fd0*/  UIMAD.WIDE UR6, UR5, 0x4, UR6 ;  /* 0x00000004050678a5 */ /* 0x000fcc000f8e0206 */
[----:B------:R-:W-:Y:S02]  /*0fe0*/  IMAD.U32 R2, RZ, RZ, UR6 ;  /* 0x00000006ff027e24 */ /* 0x000fe4000f8e00ff */
[----:B------:R-:W-:-:S05]  /*0ff0*/  IMAD.U32 R3, RZ, RZ, UR7 ;  /* 0x00000007ff037e24 */ /* 0x000fca000f8e00ff */
[----:B-----5:R-:W2:Y:S04]  /*1000*/  LDG.E R18, desc[UR48][R2.64] ;  /* 0x0000003002127981 */ /* 0x020ea8000c1e1900 */
[----:B------:R-:W2:Y:S02]  /*1010*/  LDG.E R5, desc[UR48][R2.64+0x4] ;  /* 0x0000043002057981 */ /* 0x000ea4000c1e1900 */
[----:B--2---:R-:W-:-:S07]  /*1020*/  IMAD.IADD R18, R5, 0x1, -R18 ;  /* 0x0000000105127824 */ /* 0x004fce00078e0a12 */
.L_x_6580:
[----:B------:R-:W-:Y:S01]  /*1030*/  UMOV UR38, UR5 ;  /* 0x0000000500267c82 */ /* 0x000fe20008000000 */
[----:B---3--:R-:W-:Y:S02]  /*1040*/  IMAD R17, R0, R17, RZ ;  /* 0x0000001100117224 */ /* 0x008fe400078e02ff */
[----:B------:R-:W-:Y:S01]  /*1050*/  IMAD.MOV.U32 R188, RZ, RZ, R185 ;  /* 0x000000ffffbc7224 */ /* 0x000fe200078e00b9 */
[----:B------:R-:W-:Y:S06]  /*1060*/  @!P1 BRA `(.L_x_6581) ;  /* 0x0000000000189947 */ /* 0x000fec0003800000 */
[----:B------:R-:W-:Y:S02]  /*1070*/  ULDC.64 UR6, c[0x0][0xa20] ;  /* 0x0002880000067ab9 */ /* 0x000fe40000000a00 */
[----:B------:R-:W-:-:S06]  /*1080*/  UIMAD.WIDE UR4, UR5, 0x4, UR6 ;  /* 0x00000004050478a5 */ /* 0x000fcc000f8e0206 */
[----:B------:R-:W-:Y:S02]  /*1090*/  IMAD.U32 R2, RZ, RZ, UR4 ;  /* 0x00000004ff027e24 */ /* 0x000fe4000f8e00ff */
[----:B------:R-:W-:-:S05]  /*10a0*/  IMAD.U32 R3, RZ, RZ, UR5 ;  /* 0x00000005ff037e24 */ /* 0x000fca000f8e00ff */
[----:B------:R0:W5:Y:S01]  /*10b0*/  LDG.E R17, desc[UR48][R2.64] ;  /* 0x0000003002117981 */ /* 0x000162000c1e1900 */
[----:B------:R-:W-:Y:S05]  /*10c0*/  BRA `(.L_x_6582) ;  /* 0x00000000002c7947 */ /* 0x000fea0003800000 */
.L_x_6581:
        /* <DEDUP_REMOVED lines=8> */
[----:B------:R-:W2:Y:S04]  /*1150*/  LDG.E R17, desc[UR48][R2.64] ;  /* 0x0000003002117981 */ /* 0x000ea8000c1e1900 */
[----:B------:R-:W2:Y:S02]  /*1160*/  LDG.E R0, desc[UR48][R2.64+0x4] ;  /* 0x0000043002007981 */ /* 0x000ea4000c1e1900 */
[----:B--2---:R-:W-:-:S07]  /*1170*/  IMAD.IADD R17, R0, 0x1, -R17 ;  /* 0x0000000100117824 */ /* 0x004fce00078e0a11 */
.L_x_6582:
        /* <DEDUP_REMOVED lines=17> */
.L_x_6584:
[----:B------:R-:W-:-:S13]  /*1290*/  ISETP.NE.AND P0, PT, R9, 0x1, PT ;  /* 0x000000010900780c */ /* 0x000fda0003f05270 */
[----:B------:R-:W0:Y:S02]  /*12a0*/  @P0 LDC.64 R4, c[0x0][0x9e8] ;  /* 0x00027a00ff040b82 */ /* 0x000e240000000a00 */
[----:B0-----:R-:W-:-:S05]  /*12b0*/  @P0 IMAD.HI.U32 R4, R2, R4, RZ ;  /* 0x0000000402040227 */ /* 0x001fca00078e00ff */
[----:B------:R-:W-:-:S07]  /*12c0*/  @P0 SHF.R.U32.HI R2, RZ, R5, R4 ;  /* 0x00000005ff020219 */ /* 0x000fce0000011604 */
.L_x_6585:
[----:B------:R-:W-:-:S05]  /*12d0*/  IMAD R3, R2, R9, R9 ;  /* 0x0000000902037224 */ /* 0x000fca00078e0209 */
[----:B------:R-:W-:-:S07]  /*12e0*/  VIMNMX R0, R0, R3, PT ;  /* 0x0000000300007248 */ /* 0x000fce0003fe0100 */
.L_x_6583:
        /* <DEDUP_REMOVED lines=24> */
.L_x_6587:
[----:B------:R-:W-:-:S13]  /*1470*/  ISETP.NE.AND P0, PT, R9, 0x1, PT ;  /* 0x000000010900780c */ /* 0x000fda0003f05270 */
[----:B------:R-:W0:Y:S02]  /*1480*/  @P0 LDC.64 R2, c[0x0][0x9e8] ;  /* 0x00027a00ff020b82 */ /* 0x000e240000000a00 */
[----:B0-----:R-:W-:-:S05]  /*1490*/  @P0 IMAD.HI.U32 R0, R4, R2, RZ ;  /* 0x0000000204000227 */ /* 0x001fca00078e00ff */
[----:B------:R-:W-:-:S07]  /*14a0*/  @P0 SHF.R.U32.HI R4, RZ, R3, R0 ;  /* 0x00000003ff040219 */ /* 0x000fce0000011600 */
.L_x_6588:
[----:B------:R-:W-:-:S05]  /*14b0*/  IMAD R4, R4, R9, RZ ;  /* 0x0000000904047224 */ /* 0x000fca00078e02ff */
[----:B------:R-:W-:-:S13]  /*14c0*/  R2UR UR5, R4 ;  /* 0x00000000040572ca */ /* 0x000fda00000e0000 */
[----:B------:R-:W-:-:S04]  /*14d0*/  UISETP.LT.AND UP0, UPT, UR4, UR5, UPT ;  /* 0x000000050400728c */ /* 0x000fc8000bf01270 */
[----:B------:R-:W-:-:S12]  /*14e0*/  USEL UR4, UR4, UR5, !UP0 ;  /* 0x0000000504047287 */ /* 0x000fd8000c000000 */
.L_x_6586:
[----:B------:R-:W-:Y:S01]  /*14f0*/  USHF.R.S32.HI UR5, URZ, 0x1f, UR4 ;  /* 0x0000001f3f057899 */ /* 0x000fe20008011404 */
[----:B------:R-:W-:Y:S01]  /*1500*/  PLOP3.LUT P0, PT, PT, PT, PT, 0x80, 0x0 ;  /* 0x000000000000781c */ /* 0x000fe20003f0f070 */
[----:B------:R-:W-:Y:S01]  /*1510*/  IMAD.MOV.U32 R0, RZ, RZ, RZ ;  /* 0x000000ffff007224 */ /* 0x000fe200078e00ff */
[----:B------:R-:W-:Y:S01]  /*1520*/  CS2R R150, SRZ ;  /* 0x0000000000967805 */ /* 0x000fe2000001ff00 */
[----:B------:R-:W-:Y:S01]  /*1530*/  ULEA.HI UR5, UR5, UR4, URZ, 0x7 ;  /* 0x0000000405057291 */ /* 0x000fe2000f8f383f */
[----:B------:R-:W-:Y:S01]  /*1540*/  IMAD.MOV.U32 R2, RZ, RZ, RZ ;  /* 0x000000ffff027224 */ /* 0x000fe200078e00ff */
        /* <DEDUP_REMOVED lines=69> */
.L_x_6590:
[----:B------:R-:W-:Y:S01]  /*19a0*/  ULEA.HI UR4, UR44, UR44, URZ, 0x1 ;  /* 0x0000002c2c047291 */ /* 0x000fe2000f8f083f */
[----:B------:R-:W-:-:S03]  /*19b0*/  IMAD.U32 R2, RZ, RZ, UR45 ;  /* 0x0000002dff027e24 */ /* 0x000fc6000f8e00ff */
[----:B------:R-:W-:Y:S02]  /*19c0*/  ULOP3.LUT UR4, UR4, 0xfffffffe, URZ, 0xc0, !UPT ;  /* 0xfffffffe04047892 */ /* 0x000fe4000f8ec03f */
[----:B------:R-:W-:Y:S02]  /*19d0*/  ISETP.NE.AND P0, PT, R2, 0x3, PT ;  /* 0x000000030200780c */ /* 0x000fe40003f05270 */
[----:B------:R-:W-:-:S06]  /*19e0*/  UIADD3 UR4, UR44, -UR4, URZ ;  /* 0x800000042c047290 */ /* 0x000fcc000fffe03f */
[----:B------:R-:W-:-:S05]  /*19f0*/  IMAD.U32 R0, RZ, RZ, UR4 ;  /* 0x00000004ff007e24 */ /* 0x000fca000f8e00ff */
[----:B------:R-:W-:-:S04]  /*1a00*/  SHF.L.U32 R0, R0, 0x1f, RZ ;  /* 0x0000001f00007819 */ /* 0x000fc800000006ff */
[----:B------:R-:W0:Y:S02]  /*1a10*/  SYNCS.PHASECHK.TRANS64.TRYWAIT P1, [UR41+0x28800], R0 ;  /* 0x02880000ff0075a7 */ /* 0x000e240008020169 */
[----:B0-----:R-:W-:Y:S05]  /*1a20*/  @!P1 BRA `(.L_x_6591) ;  /* 0x0000014c00e89947 */ /* 0x001fea0003800000 */
.L_x_6774:
[----:B------:R-:W-:Y:S05]  /*1a30*/  @!P0 BRA `(.L_x_6592) ;  /* 0x0000000000048947 */ /* 0x000fea0003800000 */
[----:B------:R-:W-:Y:S01]  /*1a40*/  BPT.TRAP 0x1 ;  /* 0x000000040000795c */ /* 0x000fe20000300000 */
.L_x_6592:
[----:B------:R-:W-:Y:S02]  /*1a50*/  IMAD.U32 R7, RZ, RZ, UR42 ;  /* 0x0000002aff077e24 */ /* 0x000fe4000f8e00ff */
[----:B0-----:R-:W-:-:S03]  /*1a60*/  IMAD.U32 R0, RZ, RZ, UR43 ;  /* 0x0000002bff007e24 */ /* 0x001fc6000f8e00ff */
[----:B------:R-:W-:Y:S02]  /*1a70*/  LEA R7, R7, UR41, 0x3 ;  /* 0x0000002907077c11 */ /* 0x000fe4000f8e18ff */
[----:B------:R-:W-:-:S04]  /*1a80*/  SHF.L.U32 R0, R0, 0x1f, RZ ;  /* 0x0000001f00007819 */ /* 0x000fc800000006ff */
[----:B------:R0:W1:Y:S01]  /*1a90*/  SYNCS.PHASECHK.TRANS64.TRYWAIT P2, [R7+URZ+0x28830], R0 ;  /* 0x02883000070075a7 */ /* 0x000062000804017f */
[----:B------:R-:W-:Y:S05]  /*1aa0*/  @!P0 BRA `(.L_x_6593) ;  /* 0x0000000000048947 */ /* 0x000fea0003800000 */
[----:B------:R-:W-:Y:S01]  /*1ab0*/  BPT.TRAP 0x1 ;  /* 0x000000040000795c */ /* 0x000fe20000300000 */
.L_x_6593:
[----:B------:R-:W2:Y:S02]  /*1ac0*/  S2R R2, SR_TID.X ;  /* 0x0000000000027919 */ /* 0x000ea40000002100 */
[----:B--2---:R-:W-:Y:S01]  /*1ad0*/  LOP3.LUT P1, RZ, R2, 0x7f, RZ, 0xc0, !PT ;  /* 0x0000007f02ff7812 */ /* 0x004fe2000782c0ff */
[----:B-1----:R-:W-:-:S12]  /*1ae0*/  @P2 BRA `(.L_x_6594) ;  /* 0x0000000000082947 */ /* 0x002fd80003800000 */
[----:B------:R-:W1:Y:S02]  /*1af0*/  SYNCS.PHASECHK.TRANS64.TRYWAIT P2, [R7+URZ+0x28830], R0 ;  /* 0x02883000070075a7 */ /* 0x000e64000804017f */
[----:B-1----:R-:W-:Y:S05]  /*1b00*/  @!P2 BRA `(.L_x_6595) ;  /* 0x0000014c00c8a947 */ /* 0x002fea0003800000 */
.L_x_6594:
[----:B------:R-:W-:Y:S05]  /*1b10*/  WARPSYNC.ALL ;  /* 0x0000000000007948 */ /* 0x000fea0003800000 */
[----:B------:R-:W-:Y:S01]  /*1b20*/  UIADD3 UR4, UR41, 0x18400, URZ ;  /* 0x0001840029047890 */ /* 0x000fe2000fffe03f */
[----:B------:R-:W-:Y:S01]  /*1b30*/  WARPGROUP.ARRIVE ;  /* 0x00000000000079c5 */ /* 0x000fe20000000000 */
[----:B------:R-:W-:Y:S01]  /*1b40*/  ULOP3.LUT UR32, UR47, 0x10000, URZ, 0xfc, !UPT ;  /* 0x000100002f207892 */ /* 0x000fe2000f8efc3f */
[----:B------:R-:W-:Y:S01]  /*1b50*/  IMAD.MOV.U32 R5, RZ, RZ, -0x80 ;  /* 0xffffff80ff057424 */ /* 0x000fe200078e00ff */
[----:B------:R-:W-:Y:S01]  /*1b60*/  USHF.R.U32.HI UR4, URZ, 0x4, UR4 ;  /* 0x000000043f047899 */ /* 0x000fe20008011604 */
[----:B01----:R-:W-:Y:S01]  /*1b70*/  @!P1 VIADD R0, R7, 0x28840 ;  /* 0x0002884007009836 */ /* 0x003fe20000000000 */
[----:B------:R-:W-:Y:S01]  /*1b80*/  UMOV UR33, 0x40000040 ;  /* 0x4000004000217882 */ /* 0x000fe20000000000 */
[----:B------:R-:W-:Y:S01]  /*1b90*/  UMOV UR35, 0x40000040 ;  /* 0x4000004000237882 */ /* 0x000fe20000000000 */
[----:B------:R-:W-:Y:S01]  /*1ba0*/  ULOP3.LUT UR4, UR4, 0x3fff, URZ, 0xc0, !UPT ;  /* 0x00003fff04047892 */ /* 0x000fe2000f8ec03f */
[----:B------:R-:W-:Y:S01]  /*1bb0*/  IMAD R112, R88, R5, 0x80 ;  /* 0x0000008058707424 */ /* 0x000fe200078e0205 */
[----:B------:R-:W-:Y:S01]  /*1bc0*/  UMOV UR5, 0x40000040 ;  /* 0x4000004000057882 */ /* 0x000fe20000000000 */
[----:B------:R-:W-:Y:S01]  /*1bd0*/  UMOV UR7, 0x40000040 ;  /* 0x4000004000077882 */ /* 0x000fe20000000000 */
[----:B------:R-:W-:Y:S01]  /*1be0*/  ULOP3.LUT UR46, UR4, 0x10000, URZ, 0xfc, !UPT ;  /* 0x00010000042e7892 */ /* 0x000fe2000f8efc3f */
[----:B------:R-:W-:Y:S01]  /*1bf0*/  IMAD.IADD R5, R17, 0x1, R112 ;  /* 0x0000000111057824 */ /* 0x000fe200078e0270 */
[----:B------:R-:W-:Y:S01]  /*1c00*/  UIADD3 UR4, UR32, 0x2, URZ ;  /* 0x0000000220047890 */ /* 0x000fe2000fffe03f */
[----:B------:R-:W-:Y:S01]  /*1c10*/  @!P1 PRMT R0, RZ, 0x654, R0 ;  /* 0x00000654ff009816 */ /* 0x000fe20000000000 */
[----:B------:R-:W-:-:S02]  /*1c20*/  ULEA UR34, UR42, UR46, 0xb ;  /* 0x0000002e2a227291 */ /* 0x000fc4000f8e583f */
[----:B------:R-:W-:Y:S01]  /*1c30*/  UIADD3 UR8, UR32, 0x4, URZ ;  /* 0x0000000420087890 */ /* 0x000fe2000fffe03f */
[----:B------:R-:W-:Y:S01]  /*1c40*/  IADD3 R7, -R18, 0x1, R5 ;  /* 0x0000000112077810 */ /* 0x000fe20007ffe105 */
[----:B------:R-:W-:Y:S02]  /*1c50*/  UIADD3 UR6, UR34, 0x2, URZ ;  /* 0x0000000222067890 */ /* 0x000fe4000fffe03f */
[----:B------:R-:W-:Y:S01]  /*1c60*/  UIADD3 UR10, UR34, 0x4, URZ ;  /* 0x00000004220a7890 */ /* 0x000fe2000fffe03f */
[----:B------:R-:W-:Y:S02]  /*1c70*/  UMOV UR9, 0x40000040 ;  /* 0x4000004000097882 */ /* 0x000fe40000000000 */
[----:B------:R-:W-:Y:S01]  /*1c80*/  HGMMA.64x128x16.F32 R24, gdesc[UR32], RZ, !UPT, gsb0 ;  /* 0x01e00000201879f0 */ /* 0x000fe2000c0008ff */
[----:B------:R-:W-:Y:S01]  /*1c90*/  UMOV UR11, 0x40000040 ;  /* 0x40000040000b7882 */ /* 0x000fe20000000000 */
        /* <DEDUP_REMOVED lines=25> */
[----:B------:R-:W-:Y:S01]  /*1e30*/  UISETP.GE.AND UP0, UPT, UR7, 0x1, UPT ;  /* 0x000000010700788c */ /* 0x000fe2000bf06270 */
[----:B------:R-:W-:-:S05]  /*1e40*/  VIADD R114, R7, UR6 ;  /* 0x0000000607727c36 */ /* 0x000fca0008000000 */
[----:B------:R-:W-:Y:S01]  /*1e50*/  PLOP3.LUT P2, PT, PT, PT, UP0, 0x40, 0x0 ;  /* 0x000000000000781c */ /* 0x000fe20003f4e808 */
        /* <DEDUP_REMOVED lines=44> */
[----:B0-----:R-:W-:Y:S01]  /*2120*/  FMUL.FTZ R28, R39, UR10 ;  /* 0x0000000a271c7c20 */ /* 0x001fe20008410000 */
[----:B------:R-:W-:Y:S01]  /*2130*/  FMUL.FTZ R41, R41, UR10 ;  /* 0x0000000a29297c20 */ /* 0x000fe20008410000 */
        /* <DEDUP_REMOVED lines=14> */
[----:B0-----:R-:W-:Y:S01]  /*2220*/  FMUL.FTZ R32, R43, UR10 ;  /* 0x0000000a2b207c20 */ /* 0x001fe20008410000 */
        /* <DEDUP_REMOVED lines=13> */
[----:B----4-:R-:W-:Y:S01]  /*2300*/  FMUL.FTZ R33, R82, UR10 ;  /* 0x0000000a52217c20 */ /* 0x010fe20008410000 */
        /* <DEDUP_REMOVED lines=10> */
[----:B------:R-:W-:Y:S01]  /*23b0*/  FMUL.FTZ R77, R77, UR10 ;  /* 0x0000000a4d4d7c20 */ /* 0x000fe20008410000 */
[----:B------:R-:W-:Y:S01]  /*23c0*/  FMUL.FTZ R78, R78, UR10 ;  /* 0x0000000a4e4e7c20 */ /* 0x000fe20008410000 */
[----:B------:R-:W-:Y:S01]  /*23d0*/  FMUL.FTZ R80, R80, UR10 ;  /* 0x0000000a50507c20 */ /* 0x000fe20008410000 */
[----:B------:R-:W-:Y:S01]  /*23e0*/  FMUL.FTZ R84, R84, UR10 ;  /* 0x0000000a54547c20 */ /* 0x000fe20008410000 */
[----:B------:R4:W-:Y:S02]  /*23f0*/  @!P1 SYNCS.ARRIVE.TRANS64.RED.A1T0 RZ, [R0+URZ], RZ ;  /* 0x000000ff00ff99a7 */ /* 0x0009e4000810043f */
[----:B------:R5:W1:Y:S01]  /*2400*/  MUFU.TANH R106, R44 ;  /* 0x0000002c006a7308 */ /* 0x000a620000002400 */
[----:B0-----:R-:W-:Y:S01]  /*2410*/  FMUL.FTZ R40, R51, UR10 ;  /* 0x0000000a33287c20 */ /* 0x001fe20008410000 */
[----:B------:R-:W-:Y:S01]  /*2420*/  LEA R51, R88, 0xffffff80, 0x7 ;  /* 0xffffff8058337811 */ /* 0x000fe200078e38ff */
[----:B----4-:R-:W-:-:S05]  /*2430*/  IMAD R0, R185, 0x80, R190 ;  /* 0x00000080b9007824 */ /* 0x010fca00078e02be */
[----:B------:R0:W4:Y:S01]  /*2440*/  MUFU.TANH R102, R48 ;  /* 0x0000003000667308 */ /* 0x0001220000002400 */
[----:B-----5:R-:W-:Y:S01]  /*2450*/  FMUL.FTZ R44, R55, UR10 ;  /* 0x0000000a372c7c20 */ /* 0x020fe20008410000 */
[----:B------:R-:W-:-:S05]  /*2460*/  IMAD R55, R16, -0x2, R5 ;  /* 0xfffffffe10377824 */ /* 0x000fca00078e0205 */
[----:B------:R-:W-:Y:S01]  /*2470*/  VIADDMNMX R5, R0, R114, R55, PT ;  /* 0x0000007200057246 */ /* 0x000fe20003800137 */
[----:B------:R1:W1:Y:S01]  /*2480*/  MUFU.TANH R43, R70 ;  /* 0x00000046002b7308 */ /* 0x0002620000002400 */
[----:B0-----:R-:W-:Y:S01]  /*2490*/  FMUL.FTZ R48, R59, UR10 ;  /* 0x0000000a3b307c20 */ /* 0x001fe20008410000 */
[----:B------:R-:W-:-:S04]  /*24a0*/  VIADD R59, R7, UR47 ;  /* 0x0000002f073b7c36 */ /* 0x000fc80008000000 */
        /* <DEDUP_REMOVED lines=43> */
[----:B------:R0:W0:Y:S08]  /*2760*/  MUFU.TANH R27, R76 ;  /* 0x0000004c001b7308 */ /* 0x0000300000002400 */
[----:B------:R0:W0:Y:S08]  /*2770*/  MUFU.TANH R70, R77 ;  /* 0x0000004d00467308 */ /* 0x0000300000002400 */
[----:B------:R0:W0:Y:S08]  /*2780*/  MUFU.TANH R62, R78 ;  /* 0x0000004e003e7308 */ /* 0x0000300000002400 */
[----:B------:R-:W0:Y:S08]  /*2790*/  MUFU.TANH R29, R29 ;  /* 0x0000001d001d7308 */ /* 0x000e300000002400 */
[----:B------:R0:W0:Y:S08]  /*27a0*/  MUFU.TANH R39, R80 ;  /* 0x0000005000277308 */ /* 0x0000300000002400 */
[----:B------:R-:W0:Y:S08]  /*27b0*/  MUFU.TANH R81, R81 ;  /* 0x0000005100517308 */ /* 0x000e300000002400 */
[----:B------:R-:W0:Y:S08]  /*27c0*/  MUFU.TANH R33, R33 ;  /* 0x0000002100217308 */ /* 0x000e300000002400 */
[----:B------:R-:W0:Y:S08]  /*27d0*/  MUFU.TANH R31, R31 ;  /* 0x0000001f001f7308 */ /* 0x000e300000002400 */
[----:B------:R0:W0:Y:S08]  /*27e0*/  MUFU.TANH R47, R84 ;  /* 0x00000054002f7308 */ /* 0x0000300000002400 */
[----:B------:R-:W0:Y:S08]  /*27f0*/  MUFU.TANH R85, R85 ;  /* 0x0000005500557308 */ /* 0x000e300000002400 */
[----:B------:R-:W0:Y:S08]  /*2800*/  MUFU.TANH R35, R35 ;  /* 0x0000002300237308 */ /* 0x000e300000002400 */
[----:B------:R-:W0:Y:S01]  /*2810*/  MUFU.TANH R37, R37 ;  /* 0x0000002500257308 */ /* 0x000e220000002400 */
[----:B-1234-:R-:W-:Y:S05]  /*2820*/  @P2 BRA `(.L_x_6596) ;  /* 0x0000000000582947 */ /* 0x01efea0003800000 */
        /* <DEDUP_REMOVED lines=12> */
.L_x_6598:
[----:B------:R-:W-:-:S06]  /*28f0*/  UISETP.NE.AND UP1, UPT, UR7, 0x1, UPT ;  /* 0x000000010700788c */ /* 0x000fcc000bf25270 */
[----:B------:R-:W-:-:S05]  /*2900*/  PLOP3.LUT P2, PT, PT, PT, UP1, 0x80, 0x0 ;  /* 0x000000000000781c */ /* 0x000fca0003f4f018 */
[----:B------:R-:W-:-:S08]  /*2910*/  @UP1 ULDC.64 UR10, c[0x0][0x9e8] ;  /* 0x00027a00000a1ab9 */ /* 0x000fd00000000a00 */
[----:B------:R-:W-:-:S05]  /*2920*/  @P2 IMAD.HI.U32 R9, R4, UR10, RZ ;  /* 0x0000000a04092c27 */ /* 0x000fca000f8e00ff */
[----:B------:R-:W-:-:S07]  /*2930*/  @P2 SHF.R.U32.HI R4, RZ, UR11, R9 ;  /* 0x0000000bff042c19 */ /* 0x000fce0008011609 */
.L_x_6599:
[----:B------:R-:W-:Y:S05]  /*2940*/  BSYNC B0 ;  /* 0x0000000000007941 */ /* 0x000fea0003800000 */
.L_x_6597:
[----:B------:R-:W-:-:S04]  /*2950*/  IMAD R9, R4, UR7, -R51 ;  /* 0x0000000704097c24 */ /* 0x000fc8000f8e0a33 */
[----:B------:R-:W-:-:S05]  /*2960*/  IMAD R4, R16, -0x2, R9 ;  /* 0xfffffffe10047824 */ /* 0x000fca00078e0209 */
[----:B------:R-:W-:Y:S02]  /*2970*/  VIMNMX R7, R7, R4, !PT ;  /* 0x0000000407077248 */ /* 0x000fe40007fe0100 */
[----:B------:R-:W-:-:S07]  /*2980*/  VIADDMNMX R5, R4, UR7, R5, PT ;  /* 0x0000000704057c46 */ /* 0x000fce000b800105 */
.L_x_6596:
[C---:B------:R-:W-:Y:S02]  /*2990*/  ISETP.GE.AND P2, PT, R112.reuse, 0x2, PT ;  /* 0x000000027000780c */ /* 0x040fe40003f46270 */
[C---:B------:R-:W-:Y:S02]  /*29a0*/  ISETP.GE.AND P5, PT, R112.reuse, 0xa, PT ;  /* 0x0000000a7000780c */ /* 0x040fe40003fa6270 */
[----:B------:R-:W-:Y:S02]  /*29b0*/  ISETP.GT.AND P3, PT, R7, 0x1, !P2 ;  /* 0x000000010700780c */ /* 0x000fe40005764270 */
[----:B------:R-:W-:Y:S02]  /*29c0*/  ISETP.GE.AND P4, PT, R112, 0x9, PT ;  /* 0x000000097000780c */ /* 0x000fe40003f86270 */
[----:B------:R-:W-:Y:S02]  /*29d0*/  ISETP.LT.OR P3, PT, R5, 0x2, P3 ;  /* 0x000000020500780c */ /* 0x000fe40001f61670 */
[----:B0-----:R-:W-:-:S02]  /*29e0*/  P2R R63, PR, RZ, 0x10 ;  /* 0x00000010ff3f7803 */ /* 0x001fc40000000000 */
[----:B------:R-:W-:Y:S02]  /*29f0*/  FSEL R116, R25, -INF , !P3 ;  /* 0xff80000019747808 */ /* 0x000fe40005800000 */
[----:B------:R-:W-:Y:S02]  /*2a00*/  ISETP.GT.AND P3, PT, R7, 0x9, !P5 ;  /* 0x000000090700780c */ /* 0x000fe40006f64270 */
[----:B------:R-:W-:Y:S02]  /*2a10*/  P2R R25, PR, RZ, 0x20 ;  /* 0x00000020ff197803 */ /* 0x000fe40000000000 */
[----:B------:R-:W-:Y:S02]  /*2a20*/  ISETP.LT.OR P3, PT, R5, 0xa, P3 ;  /* 0x0000000a0500780c */ /* 0x000fe40001f61670 */
[----:B------:R-:W-:Y:S02]  /*2a30*/  ISETP.GT.AND P4, PT, R7, 0x8, !P4 ;  /* 0x000000080700780c */ /* 0x000fe40006784270 */
        /* <DEDUP_REMOVED lines=123> */
[----:B------:R-:W-:Y:S02]  /*31f0*/  ISETP.GE.AND P3, PT, R112, 0x71, PT ;  /* 0x000000717000780c */ /* 0x000fe40003f66270 */
[----:B------:R-:W-:Y:S02]  /*3200*/  IADD3 R27, R59, 0x8, R0 ;  /* 0x000000083b1b7810 */ /* 0x000fe40007ffe000 */
[----:B------:R-:W-:-:S04]  /*3210*/  ISETP.GT.AND P4, PT, R7, 0x70, !P3 ;  /* 0x000000700700780c */ /* 0x000fc80005f84270 */
[----:B------:R-:W-:-:S04]  /*3220*/  ISETP.LT.OR P4, PT, R5, 0x71, P4 ;  /* 0x000000710500780c */ /* 0x000fc80002781670 */
[----:B------:R-:W-:Y:S01]  /*3230*/  FSEL R68, R39, -INF , !P4 ;  /* 0xff80000027447808 */ /* 0x000fe20006000000 */
[----:B------:R-:W-:Y:S01]  /*3240*/  VIADD R39, R0, 0x8 ;  /* 0x0000000800277836 */ /* 0x000fe20000000000 */
[----:B------:R-:W-:-:S04]  /*3250*/  ISETP.GE.AND P4, PT, R112, 0x72, PT ;  /* 0x000000727000780c */ /* 0x000fc80003f86270 */
[----:B------:R-:W-:Y:S02]  /*3260*/  ISETP.GT.AND P5, PT, R7, 0x71, !P4 ;  /* 0x000000710700780c */ /* 0x000fe400067a4270 */
[----:B------:R-:W-:Y:S02]  /*3270*/  VIADDMNMX R39, R39, R114, R55, PT ;  /* 0x0000007227277246 */ /* 0x000fe40003800137 */
        /* <DEDUP_REMOVED lines=32> */
.L_x_6602:
[----:B------:R-:W-:-:S06]  /*3480*/  UISETP.NE.AND UP1, UPT, UR7, 0x1, UPT ;  /* 0x000000010700788c */ /* 0x000fcc000bf25270 */
[----:B------:R-:W-:-:S05]  /*3490*/  PLOP3.LUT P6, PT, PT, PT, UP1, 0x80, 0x0 ;  /* 0x000000000000781c */ /* 0x000fca0003fcf018 */
[----:B------:R-:W-:-:S08]  /*34a0*/  @UP1 ULDC.64 UR10, c[0x0][0x9e8] ;  /* 0x00027a00000a1ab9 */ /* 0x000fd00000000a00 */
[----:B------:R-:W-:Y:S01]  /*34b0*/  @P6 IMAD.HI.U32 R5, R3, UR10, RZ ;  /* 0x0000000a03056c27 */ /* 0x000fe2000f8e00ff */
[----:B------:R-:W-:-:S13]  /*34c0*/  PLOP3.LUT P6, PT, PT, PT, UP1, 0x80, 0x0 ;  /* 0x000000000000781c */ /* 0x000fda0003fcf018 */
[----:B------:R-:W-:-:S07]  /*34d0*/  @P6 SHF.R.U32.HI R3, RZ, UR11, R5 ;  /* 0x0000000bff036c19 */ /* 0x000fce0008011605 */
.L_x_6603:
[----:B------:R-:W-:Y:S05]  /*34e0*/  BSYNC B0 ;  /* 0x0000000000007941 */ /* 0x000fea0003800000 */
.L_x_6601:
[----:B------:R-:W-:-:S04]  /*34f0*/  IMAD R3, R3, UR7, -R51 ;  /* 0x0000000703037c24 */ /* 0x000fc8000f8e0a33 */
[----:B------:R-:W-:-:S05]  /*3500*/  IMAD R52, R16, -0x2, R3 ;  /* 0xfffffffe10347824 */ /* 0x000fca00078e0203 */
[----:B------:R-:W-:Y:S02]  /*3510*/  VIMNMX R27, R27, R52, !PT ;  /* 0x000000341b1b7248 */ /* 0x000fe40007fe0100 */
[----:B------:R-:W-:-:S07]  /*3520*/  VIADDMNMX R39, R52, UR7, R39, PT ;  /* 0x0000000734277c46 */ /* 0x000fce000b800127 */
.L_x_6600:
[----:B------:R-:W-:Y:S01]  /*3530*/  ISETP.GT.AND P2, PT, R27, 0x1, !P2 ;  /* 0x000000011b00780c */ /* 0x000fe20005744270 */
[----:B------:R-:W-:Y:S01]  /*3540*/  ULDC UR10, c[0x0][0x988] ;  /* 0x00026200000a7ab9 */ /* 0x000fe20000000800 */
[----:B------:R-:W-:Y:S01]  /*3550*/  ISETP.NE.AND P6, PT, R77, RZ, PT ;  /* 0x000000ff4d00720c */ /* 0x000fe20003fc5270 */
[----:B------:R-:W-:Y:S01]  /*3560*/  IMAD.U32 R7, RZ, RZ, UR10 ;  /* 0x0000000aff077e24 */ /* 0x000fe2000f8e00ff */
        /* <DEDUP_REMOVED lines=76> */
[----:B------:R-:W-:Y:S01]  /*3a30*/  ISETP.GT.AND P3, PT, R27, 0x70, !P3 ;  /* 0x000000701b00780c */ /* 0x000fe20005f64270 */
[----:B------:R-:W0:Y:S01]  /*3a40*/  SHFL.BFLY PT, R112, R3, 0x2, 0x1f ;  /* 0x0c401f0003707f89 */ /* 0x000e2200000e0000 */
[----:B------:R-:W-:Y:S02]  /*3a50*/  FSEL R38, R38, -INF , !P2 ;  /* 0xff80000026267808 */ /* 0x000fe40005000000 */
[----:B------:R-:W-:Y:S02]  /*3a60*/  ISETP.NE.AND P2, PT, R87, RZ, PT ;  /* 0x000000ff5700720c */ /* 0x000fe40003f45270 */
[C---:B------:R-:W-:Y:S02]  /*3a70*/  ISETP.GT.AND P4, PT, R27.reuse, 0x71, !P4 ;  /* 0x000000711b00780c */ /* 0x040fe40006784270 */
[----:B------:R-:W-:Y:S02]  /*3a80*/  ISETP.GT.AND P2, PT, R27, 0x31, !P2 ;  /* 0x000000311b00780c */ /* 0x000fe40005744270 */
[----:B------:R-:W-:-:S02]  /*3a90*/  ISETP.LT.OR P3, PT, R39, 0x71, P3 ;  /* 0x000000712700780c */ /* 0x000fc40001f61670 */
[----:B------:R-:W-:Y:S02]  /*3aa0*/  ISETP.LT.OR P2, PT, R39, 0x32, P2 ;  /* 0x000000322700780c */ /* 0x000fe40001741670 */
[----:B------:R-:W-:Y:S02]  /*3ab0*/  ISETP.GT.AND P5, PT, R27, 0x78, !P5 ;  /* 0x000000781b00780c */ /* 0x000fe40006fa4270 */
[----:B------:R-:W-:Y:S02]  /*3ac0*/  FSEL R40, R40, -INF , !P2 ;  /* 0xff80000028287808 */ /* 0x000fe40005000000 */
[----:B------:R-:W-:Y:S02]  /*3ad0*/  ISETP.NE.AND P2, PT, R49, RZ, PT ;  /* 0x000000ff3100720c */ /* 0x000fe40003f45270 */
[----:B------:R-:W-:Y:S02]  /*3ae0*/  ISETP.LT.OR P4, PT, R39, 0x72, P4 ;  /* 0x000000722700780c */ /* 0x000fe40002781670 */
[----:B------:R-:W-:-:S02]  /*3af0*/  ISETP.GT.AND P2, PT, R27, 0x38, !P2 ;  /* 0x000000381b00780c */ /* 0x000fc40005744270 */
[C---:B------:R-:W-:Y:S02]  /*3b00*/  ISETP.LT.OR P5, PT, R39.reuse, 0x79, P5 ;  /* 0x000000792700780c */ /* 0x040fe40002fa1670 */
[----:B------:R-:W-:Y:S02]  /*3b10*/  ISETP.LT.OR P2, PT, R39, 0x39, P2 ;  /* 0x000000392700780c */ /* 0x000fe40001741670 */
[----:B0-----:R-:W-:Y:S02]  /*3b20*/  FMNMX.FTZ R112, R3, R112, !PT ;  /* 0x0000007003707209 */ /* 0x001fe40007810000 */
[----:B------:R-:W-:Y:S02]  /*3b30*/  FSEL R42, R42, -INF , !P2 ;  /* 0xff8000002a2a7808 */ /* 0x000fe40005000000 */
[----:B------:R-:W-:Y:S01]  /*3b40*/  ISETP.GT.AND P2, PT, R27, 0x39, !P6 ;  /* 0x000000391b00780c */ /* 0x000fe20007744270 */
[----:B------:R-:W0:Y:S01]  /*3b50*/  SHFL.BFLY PT, R5, R112, 0x1, 0x1f ;  /* 0x0c201f0070057f89 */ /* 0x000e2200000e0000 */
[----:B------:R-:W-:-:S02]  /*3b60*/  ISETP.NE.AND P6, PT, R73, RZ, PT ;  /* 0x000000ff4900720c */ /* 0x000fc40003fc5270 */
[----:B------:R-:W-:-:S04]  /*3b70*/  ISETP.LT.OR P2, PT, R39, 0x3a, P2 ;  /* 0x0000003a2700780c */ /* 0x000fc80001741670 */
[----:B------:R-:W-:Y:S02]  /*3b80*/  FSEL R44, R44, -INF , !P2 ;  /* 0xff8000002c2c7808 */ /* 0x000fe40005000000 */
[----:B------:R-:W-:-:S04]  /*3b90*/  ISETP.NE.AND P2, PT, R53, RZ, PT ;  /* 0x000000ff3500720c */ /* 0x000fc80003f45270 */
[----:B------:R-:W-:-:S04]  /*3ba0*/  ISETP.GT.AND P2, PT, R27, 0x40, !P2 ;  /* 0x000000401b00780c */ /* 0x000fc80005744270 */
[----:B------:R-:W-:-:S04]  /*3bb0*/  ISETP.LT.OR P2, PT, R39, 0x41, P2 ;  /* 0x000000412700780c */ /* 0x000fc80001741670 */
[----:B------:R-:W-:Y:S02]  /*3bc0*/  FSEL R46, R46, -INF , !P2 ;  /* 0xff8000002e2e7808 */ /* 0x000fe40005000000 */
[----:B------:R-:W-:Y:S02]  /*3bd0*/  ISETP.NE.AND P2, PT, R56, RZ, PT ;  /* 0x000000ff3800720c */ /* 0x000fe40003f45270 */
[----:B0-----:R-:W-:Y:S02]  /*3be0*/  FMNMX.FTZ R5, R112, R5, !PT ;  /* 0x0000000570057209 */ /* 0x001fe40007810000 */
        /* <DEDUP_REMOVED lines=36> */
[----:B------:R-:W-:Y:S01]  /*3e30*/  ISETP.NE.AND P6, PT, R9, RZ, PT ;  /* 0x000000ff0900720c */ /* 0x000fe20003fc5270 */
[----:B------:R-:W-:Y:S01]  /*3e40*/  FMUL.FTZ R9, R5, R7 ;  /* 0x0000000705097220 */ /* 0x000fe20000410000 */
        /* <DEDUP_REMOVED lines=9> */
[-CC-:B------:R-:W-:Y:S01]  /*3ee0*/  FFMA.FTZ R45, R96, R7.reuse, -R43.reuse ;  /* 0x00000007602d7223 */ /* 0x180fe2000001082b */
        /* <DEDUP_REMOVED lines=10> */
[--C-:B------:R-:W-:Y:S01]  /*3f90*/  FFMA.FTZ R182, R182, R7, -R43.reuse ;  /* 0x00000007b6b67223 */ /* 0x100fe2000001082b */
[----:B------:R-:W-:Y:S01]  /*3fa0*/  ISETP.LT.OR P2, PT, R39, 0x6a, P2 ;  /* 0x0000006a2700780c */ /* 0x000fe20001741670 */
[----:B------:R-:W-:Y:S01]  /*3fb0*/  MUFU.EX2 R180, R180 ;  /* 0x000000b400b47308 */ /* 0x000fe20000000800 */
[----:B------:R-:W-:Y:S01]  /*3fc0*/  FMNMX.FTZ R11, R14, R11, !PT ;  /* 0x0000000b0e0b7209 */ /* 0x000fe20007810000 */
[-CC-:B------:R-:W-:Y:S01]  /*3fd0*/  FFMA.FTZ R9, R118, R7.reuse, -R43.reuse ;  /* 0x0000000776097223 */ /* 0x180fe2000001082b */
[----:B------:R-:W-:Y:S01]  /*3fe0*/  FSEL R96, R29, -INF , !P2 ;  /* 0xff8000001d607808 */ /* 0x000fe20005000000 */
[--C-:B------:R-:W-:Y:S01]  /*3ff0*/  FFMA.FTZ R29, R92, R7, -R43.reuse ;  /* 0x000000075c1d7223 */ /* 0x100fe2000001082b */
[----:B------:R-:W-:Y:S01]  /*4000*/  FMNMX.FTZ R13, R20, R11, !PT ;  /* 0x0000000b140d7209 */ /* 0x000fe20007810000 */
[--C-:B------:R-:W-:Y:S01]  /*4010*/  FFMA.FTZ R176, R176, R7, -R43.reuse ;  /* 0x00000007b0b07223 */ /* 0x100fe2000001082b */
[----:B------:R-:W-:Y:S01]  /*4020*/  FSEL R94, R33, -INF , !P3 ;  /* 0xff800000215e7808 */ /* 0x000fe20005800000 */
[----:B------:R0:W-:Y:S01]  /*4030*/  MUFU.EX2 R11, R21 ;  /* 0x00000015000b7308 */ /* 0x0001e20000000800 */
[----:B------:R-:W-:Y:S01]  /*4040*/  FMNMX.FTZ R13, R24, R13, !PT ;  /* 0x0000000d180d7209 */ /* 0x000fe20007810000 */
[-CC-:B------:R-:W-:Y:S01]  /*4050*/  FFMA.FTZ R33, R86, R7.reuse, -R43.reuse ;  /* 0x0000000756217223 */ /* 0x180fe2000001082b */
[----:B------:R-:W-:Y:S01]  /*4060*/  ISETP.GT.AND P6, PT, R27, 0x79, !P6 ;  /* 0x000000791b00780c */ /* 0x000fe200077c4270 */
[--C-:B------:R-:W-:Y:S01]  /*4070*/  FFMA.FTZ R178, R178, R7, -R43.reuse ;  /* 0x00000007b2b27223 */ /* 0x100fe2000001082b */
[----:B------:R-:W-:Y:S01]  /*4080*/  FMNMX.FTZ R13, R26, R13, !PT ;  /* 0x0000000d1a0d7209 */ /* 0x000fe20007810000 */
[--C-:B------:R-:W-:Y:S01]  /*4090*/  FFMA.FTZ R8, R8, R7, -R43.reuse ;  /* 0x0000000708087223 */ /* 0x100fe2000001082b */
[----:B------:R-:W-:Y:S01]  /*40a0*/  FSEL R98, R31, -INF , !P4 ;  /* 0xff8000001f627808 */ /* 0x000fe20006000000 */
[----:B------:R-:W1:Y:S01]  /*40b0*/  MUFU.EX2 R3, R3 ;  /* 0x0000000300037308 */ /* 0x000e620000000800 */
[----:B------:R-:W-:Y:S01]  /*40c0*/  FMNMX.FTZ R13, R28, R13, !PT ;  /* 0x0000000d1c0d7209 */ /* 0x000fe20007810000 */
[-CC-:B------:R-:W-:Y:S01]  /*40d0*/  FFMA.FTZ R172, R110, R7.reuse, -R43.reuse ;  /* 0x000000076eac7223 */ /* 0x180fe2000001082b */
[----:B------:R-:W-:Y:S01]  /*40e0*/  ISETP.LT.OR P6, PT, R39, 0x7a, P6 ;  /* 0x0000007a2700780c */ /* 0x000fe200037c1670 */
[--C-:B------:R-:W-:Y:S01]  /*40f0*/  FFMA.FTZ R108, R108, R7, -R43.reuse ;  /* 0x000000076c6c7223 */ /* 0x100fe2000001082b */
[----:B------:R-:W-:Y:S01]  /*4100*/  FMNMX.FTZ R15, R30, R13, !PT ;  /* 0x0000000d1e0f7209 */ /* 0x000fe20007810000 */
[--C-:B------:R-:W-:Y:S01]  /*4110*/  FFMA.FTZ R174, R106, R7, -R43.reuse ;  /* 0x000000076aae7223 */ /* 0x100fe2000001082b */
[----:B------:R-:W-:Y:S01]  /*4120*/  FSEL R92, R35, -INF , !P5 ;  /* 0xff800000235c7808 */ /* 0x000fe20006800000 */
        /* <DEDUP_REMOVED lines=13> */
[----:B0-----:R-:W-:Y:S01]  /*4200*/  FMNMX.FTZ R21, R38, R15, !PT ;  /* 0x0000000f26157209 */ /* 0x001fe20007810000 */
[-CC-:B------:R-:W-:Y:S01]  /*4210*/  FFMA.FTZ R74, R74, R7.reuse, -R43.reuse ;  /* 0x000000074a4a7223 */ /* 0x180fe2000001082b */
[--C-:B------:R-:W-:Y:S01]  /*4220*/  FFMA.FTZ R72, R72, R7, -R43.reuse ;  /* 0x0000000748487223 */ /* 0x100fe2000001082b */
[----:B------:R-:W-:Y:S01]  /*4230*/  MUFU.EX2 R182, R182 ;  /* 0x000000b600b67308 */ /* 0x000fe20000000800 */
[----:B------:R-:W-:Y:S01]  /*4240*/  FMNMX.FTZ R21, R40, R21, !PT ;  /* 0x0000001528157209 */ /* 0x000fe20007810000 */
[-CC-:B------:R-:W-:Y:S01]  /*4250*/  FFMA.FTZ R70, R70, R7.reuse, -R43.reuse ;  /* 0x0000000746467223 */ /* 0x180fe2000001082b */
[-CC-:B------:R-:W-:Y:S01]  /*4260*/  FFMA.FTZ R68, R68, R7.reuse, -R43.reuse ;  /* 0x0000000744447223 */ /* 0x180fe2000001082b */
[----:B------:R-:W-:Y:S01]  /*4270*/  FFMA.FTZ R4, R4, R7, -R43 ;  /* 0x0000000704047223 */ /* 0x000fe2000001082b */
[----:B------:R-:W-:Y:S01]  /*4280*/  FMNMX.FTZ R21, R42, R21, !PT ;  /* 0x000000152a157209 */ /* 0x000fe20007810000 */
[----:B-1----:R-:W-:Y:S01]  /*4290*/  FADD.FTZ R47, R180, R3 ;  /* 0x00000003b42f7221 */ /* 0x002fe20000010000 */
[----:B------:R-:W-:Y:S01]  /*42a0*/  F2FP.F16.F32.PACK_AB R180, R3, R180 ;  /* 0x000000b403b4723e */ /* 0x000fe200000000ff */
[----:B------:R0:W-:Y:S01]  /*42b0*/  MUFU.EX2 R27, R45 ;  /* 0x0000002d001b7308 */ /* 0x0001e20000000800 */
[----:B------:R-:W-:-:S04]  /*42c0*/  FMNMX.FTZ R21, R44, R21, !PT ;  /* 0x000000152c157209 */ /* 0x000fc80007810000 */
[----:B--2---:R-:W-:-:S03]  /*42d0*/  FMNMX.FTZ R25, R46, R21, !PT ;  /* 0x000000152e197209 */ /* 0x004fc60007810000 */
[----:B------:R-:W-:Y:S01]  /*42e0*/  MUFU.EX2 R9, R9 ;  /* 0x0000000900097308 */ /* 0x000fe20000000800 */
[----:B------:R-:W-:Y:S01]  /*42f0*/  FMNMX.FTZ R25, R48, R25, !PT ;  /* 0x0000001930197209 */ /* 0x000fe20007810000 */
[----:B0-----:R-:W-:-:S03]  /*4300*/  FFMA.FTZ R45, R6, R7, -R43 ;  /* 0x00000007062d7223 */ /* 0x001fc6000001082b */
[----:B------:R-:W-:-:S03]  /*4310*/  FMNMX.FTZ R25, R50, R25, !PT ;  /* 0x0000001932197209 */ /* 0x000fc60007810000 */
[----:B------:R-:W-:Y:S01]  /*4320*/  MUFU.EX2 R176, R176 ;  /* 0x000000b000b07308 */ /* 0x000fe20000000800 */
[----:B------:R-:W-:-:S04]  /*4330*/  FMNMX.FTZ R25, R58, R25, !PT ;  /* 0x000000193a197209 */ /* 0x000fc80007810000 */
[----:B------:R-:W-:-:S03]  /*4340*/  FMNMX.FTZ R41, R66, R25, !PT ;  /* 0x0000001942297209 */ /* 0x000fc60007810000 */
[----:B------:R0:W-:Y:S01]  /*4350*/  MUFU.EX2 R25, R100 ;  /* 0x0000006400197308 */ /* 0x0001e20000000800 */
[----:B------:R-:W-:-:S04]  /*4360*/  FMNMX.FTZ R41, R60, R41, !PT ;  /* 0x000000293c297209 */ /* 0x000fc80007810000 */
[----:B------:R-:W-:-:S03]  /*4370*/  FMNMX.FTZ R41, R56, R41, !PT ;  /* 0x0000002938297209 */ /* 0x000fc60007810000 */
[----:B------:R-:W-:Y:S01]  /*4380*/  MUFU.EX2 R178, R178 ;  /* 0x000000b200b27308 */ /* 0x000fe20000000800 */
[----:B------:R-:W-:Y:S02]  /*4390*/  FMNMX.FTZ R41, R64, R41, !PT ;  /* 0x0000002940297209 */ /* 0x000fe40007810000 */
[----:B0-----:R-:W-:Y:S02]  /*43a0*/  FSEL R100, R37, -INF , !P6 ;  /* 0xff80000025647808 */ /* 0x001fe40007000000 */
        /* <DEDUP_REMOVED lines=19> */
[----:B------:R-:W1:Y:S08]  /*44e0*/  MUFU.EX2 R33, R33 ;  /* 0x0000002100217308 */ /* 0x000e700000000800 */
[----:B------:R-:W-:Y:S08]  /*44f0*/  MUFU.EX2 R84, R84 ;  /* 0x0000005400547308 */ /* 0x000ff00000000800 */
[----:B------:R-:W-:Y:S01]  /*4500*/  MUFU.EX2 R35, R82 ;  /* 0x0000005200237308 */ /* 0x000fe20000000800 */
[----:B-1----:R-:W-:-:S02]  /*4510*/  F2FP.F16.F32.PACK_AB R166, R33, R90 ;  /* 0x0000005a21a6723e */ /* 0x002fc400000000ff */
[----:B0-----:R-:W-:-:S04]  /*4520*/  FMNMX.FTZ R6, R86, R29, !PT ;  /* 0x0000001d56067209 */ /* 0x001fc80007810000 */
[C---:B------:R-:W-:Y:S01]  /*4530*/  FSETP.NEU.FTZ.AND P2, PT, R6.reuse, -INF , PT ;  /* 0xff8000000600780b */ /* 0x040fe20003f5d000 */
[-C--:B------:R-:W-:Y:S01]  /*4540*/  FMUL.FTZ R29, R6, R7.reuse ;  /* 0x00000007061d7220 */ /* 0x080fe20000410000 */
[----:B------:R-:W-:Y:S04]  /*4550*/  MUFU.EX2 R80, R80 ;  /* 0x0000005000507308 */ /* 0x000fe80000000800 */
[----:B------:R-:W-:Y:S02]  /*4560*/  FSEL R43, R29, RZ, P2 ;  /* 0x000000ff1d2b7208 */ /* 0x000fe40001000000 */
[----:B------:R-:W-:Y:S02]  /*4570*/  PLOP3.LUT P2, PT, PT, PT, UP0, 0x40, 0x0 ;  /* 0x000000000000781c */ /* 0x000fe40003f4e808 */
        /* <DEDUP_REMOVED lines=8> */
[----:B------:R-:W-:Y:S01]  /*4600*/  MUFU.EX2 R2, R2 ;  /* 0x0000000200027308 */ /* 0x000fe20000000800 */
        /* <DEDUP_REMOVED lines=21> */
[-C--:B------:R-:W-:Y:S01]  /*4760*/  FFMA.FTZ R66, R66, R7.reuse, -R43 ;  /* 0x0000000742427223 */ /* 0x080fe2000001082b */
[----:B------:R-:W-:Y:S01]  /*4770*/  F2FP.F16.F32.PACK_AB R182, R9, R182 ;  /* 0x000000b609b6723e */ /* 0x000fe200000000ff */
[----:B------:R-:W2:Y:S01]  /*4780*/  MUFU.EX2 R183, R14 ;  /* 0x0000000e00b77308 */ /* 0x000ea20000000800 */
[----:B------:R-:W-:Y:S01]  /*4790*/  FADD.FTZ R8, R172, R47 ;  /* 0x0000002fac087221 */ /* 0x000fe20000010000 */
[----:B0-----:R-:W-:Y:S01]  /*47a0*/  FADD.FTZ R47, R2, R181 ;  /* 0x000000b5022f7221 */ /* 0x001fe20000010000 */
[-CC-:B------:R-:W-:Y:S01]  /*47b0*/  FFMA.FTZ R60, R60, R7.reuse, -R43.reuse ;  /* 0x000000073c3c7223 */ /* 0x180fe2000001082b */
[-CC-:B------:R-:W-:Y:S01]  /*47c0*/  FFMA.FTZ R56, R56, R7.reuse, -R43.reuse ;  /* 0x0000000738387223 */ /* 0x180fe2000001082b */
[----:B------:R-:W-:Y:S01]  /*47d0*/  FADD.FTZ R49, R15, R8 ;  /* 0x000000080f317221 */ /* 0x000fe20000010000 */
[-CC-:B------:R-:W-:Y:S01]  /*47e0*/  FFMA.FTZ R64, R64, R7.reuse, -R43.reuse ;  /* 0x0000000740407223 */ /* 0x180fe2000001082b */
[-C--:B------:R-:W-:Y:S01]  /*47f0*/  FFMA.FTZ R54, R54, R7.reuse, -R43 ;  /* 0x0000000736367223 */ /* 0x080fe2000001082b */
[----:B------:R-:W0:Y:S01]  /*4800*/  MUFU.EX2 R20, R20 ;  /* 0x0000001400147308 */ /* 0x000e220000000800 */
[----:B-1----:R-:W-:Y:S01]  /*4810*/  FADD.FTZ R8, R12, R47 ;  /* 0x0000002f0c087221 */ /* 0x002fe20000010000 */
[----:B------:R-:W-:Y:S01]  /*4820*/  FADD.FTZ R10, R174, R49 ;  /* 0x00000031ae0a7221 */ /* 0x000fe20000010000 */
[-CC-:B------:R-:W-:Y:S01]  /*4830*/  FFMA.FTZ R52, R52, R7.reuse, -R43.reuse ;  /* 0x0000000734347223 */ /* 0x180fe2000001082b */
[-CC-:B------:R-:W-:Y:S01]  /*4840*/  FFMA.FTZ R62, R62, R7.reuse, -R43.reuse ;  /* 0x000000073e3e7223 */ /* 0x180fe2000001082b */
[-CC-:B------:R-:W-:Y:S01]  /*4850*/  FFMA.FTZ R96, R96, R7.reuse, -R43.reuse ;  /* 0x0000000760607223 */ /* 0x180fe2000001082b */
[----:B------:R-:W-:Y:S01]  /*4860*/  FADD.FTZ R49, R21, R10 ;  /* 0x0000000a15317221 */ /* 0x000fe20000010000 */
[-C--:B------:R-:W-:Y:S01]  /*4870*/  FFMA.FTZ R94, R94, R7.reuse, -R43 ;  /* 0x000000075e5e7223 */ /* 0x080fe2000001082b */
[----:B------:R-:W1:Y:S01]  /*4880*/  MUFU.EX2 R177, R24 ;  /* 0x0000001800b17308 */ /* 0x000e620000000800 */
[----:B--2---:R-:W-:Y:S01]  /*4890*/  FADD.FTZ R47, R183, R8 ;  /* 0x00000008b72f7221 */ /* 0x004fe20000010000 */
[----:B------:R-:W-:Y:S01]  /*48a0*/  FADD.FTZ R10, R168, R49 ;  /* 0x00000031a80a7221 */ /* 0x000fe20000010000 */
[-CC-:B------:R-:W-:Y:S01]  /*48b0*/  FFMA.FTZ R98, R98, R7.reuse, -R43.reuse ;  /* 0x0000000762627223 */ /* 0x180fe2000001082b */
[----:B------:R-:W-:Y:S01]  /*48c0*/  F2FP.F16.F32.PACK_AB R181, R181, R2 ;  /* 0x00000002b5b5723e */ /* 0x000fe200000000ff */
[-C--:B------:R-:W-:Y:S01]  /*48d0*/  FFMA.FTZ R92, R92, R7.reuse, -R43 ;  /* 0x000000075c5c7223 */ /* 0x080fe2000001082b */
[----:B------:R-:W-:Y:S01]  /*48e0*/  FADD.FTZ R49, R25, R10 ;  /* 0x0000000a19317221 */ /* 0x000fe20000010000 */
[----:B------:R-:W-:Y:S01]  /*48f0*/  F2FP.F16.F32.PACK_AB R176, R11, R176 ;  /* 0x000000b00bb0723e */ /* 0x000fe200000000ff */
[----:B------:R-:W2:Y:S01]  /*4900*/  MUFU.EX2 R26, R26 ;  /* 0x0000001a001a7308 */ /* 0x000ea20000000800 */
[----:B0-----:R-:W-:Y:S01]  /*4910*/  FADD.FTZ R8, R20, R47 ;  /* 0x0000002f14087221 */ /* 0x001fe20000010000 */
[----:B------:R-:W-:Y:S01]  /*4920*/  FADD.FTZ R10, R170, R49 ;  /* 0x00000031aa0a7221 */ /* 0x000fe20000010000 */
[----:B------:R-:W-:Y:S01]  /*4930*/  FFMA.FTZ R43, R100, R7, -R43 ;  /* 0x00000007642b7223 */ /* 0x000fe2000001082b */
[----:B------:R-:W-:-:S02]  /*4940*/  F2FP.F16.F32.PACK_AB R178, R13, R178 ;  /* 0x000000b20db2723e */ /* 0x000fc400000000ff */
[----:B------:R-:W-:Y:S01]  /*4950*/  FADD.FTZ R49, R27, R10 ;  /* 0x0000000a1b317221 */ /* 0x000fe20000010000 */
[----:B------:R-:W-:Y:S01]  /*4960*/  F2FP.F16.F32.PACK_AB R172, R15, R172 ;  /* 0x000000ac0fac723e */ /* 0x000fe200000000ff */
[----:B------:R-:W0:Y:S01]  /*4970*/  MUFU.EX2 R179, R28 ;  /* 0x0000001c00b37308 */ /* 0x000e220000000800 */
[----:B-1----:R-:W-:Y:S01]  /*4980*/  FADD.FTZ R47, R177, R8 ;  /* 0x00000008b12f7221 */ /* 0x002fe20000010000 */
[----:B------:R-:W-:Y:S01]  /*4990*/  FADD.FTZ R10, R164, R49 ;  /* 0x00000031a40a7221 */ /* 0x000fe20000010000 */
[----:B------:R-:W-:Y:S02]  /*49a0*/  F2FP.F16.F32.PACK_AB R174, R21, R174 ;  /* 0x000000ae15ae723e */ /* 0x000fe400000000ff */
[----:B------:R-:W-:Y:S01]  /*49b0*/  F2FP.F16.F32.PACK_AB R168, R25, R168 ;  /* 0x000000a819a8723e */ /* 0x000fe200000000ff */
[----:B------:R-:W-:Y:S01]  /*49c0*/  FADD.FTZ R49, R31, R10 ;  /* 0x0000000a1f317221 */ /* 0x000fe20000010000 */
[----:B------:R-:W-:Y:S01]  /*49d0*/  F2FP.F16.F32.PACK_AB R170, R27, R170 ;  /* 0x000000aa1baa723e */ /* 0x000fe200000000ff */
[----:B------:R-:W1:Y:S01]  /*49e0*/  MUFU.EX2 R30, R30 ;  /* 0x0000001e001e7308 */ /* 0x000e620000000800 */
[----:B--2---:R-:W-:Y:S01]  /*49f0*/  FADD.FTZ R8, R26, R47 ;  /* 0x0000002f1a087221 */ /* 0x004fe20000010000 */
[----:B------:R-:W-:Y:S01]  /*4a00*/  FADD.FTZ R10, R90, R49 ;  /* 0x000000315a0a7221 */ /* 0x000fe20000010000 */
[----:B------:R-:W-:-:S02]  /*4a10*/  F2FP.F16.F32.PACK_AB R164, R31, R164 ;  /* 0x000000a41fa4723e */ /* 0x000fc400000000ff */
[----:B------:R-:W-:Y:S01]  /*4a20*/  F2FP.F16.F32.PACK_AB R160, R35, R84 ;  /* 0x0000005423a0723e */ /* 0x000fe200000000ff */
[----:B------:R-:W-:Y:S01]  /*4a30*/  FADD.FTZ R49, R33, R10 ;  /* 0x0000000a21317221 */ /* 0x000fe20000010000 */
[----:B------:R-:W-:Y:S01]  /*4a40*/  F2FP.F16.F32.PACK_AB R183, R183, R12 ;  /* 0x0000000cb7b7723e */ /* 0x000fe200000000ff */
[----:B------:R-:W2:Y:S01]  /*4a50*/  MUFU.EX2 R173, R32 ;  /* 0x0000002000ad7308 */ /* 0x000ea20000000800 */
[----:B0-----:R-:W-:Y:S01]  /*4a60*/  FADD.FTZ R47, R179, R8 ;  /* 0x00000008b32f7221 */ /* 0x001fe20000010000 */
[----:B------:R-:W-:Y:S01]  /*4a70*/  FADD.FTZ R10, R84, R49 ;  /* 0x00000031540a7221 */ /* 0x000fe20000010000 */
[----:B------:R-:W-:Y:S02]  /*4a80*/  F2FP.F16.F32.PACK_AB R177, R177, R20 ;  /* 0x00000014b1b1723e */ /* 0x000fe400000000ff */
[----:B------:R-:W-:Y:S01]  /*4a90*/  F2FP.F16.F32.PACK_AB R179, R179, R26 ;  /* 0x0000001ab3b3723e */ /* 0x000fe200000000ff */
[----:B------:R-:W-:Y:S02]  /*4aa0*/  FADD.FTZ R49, R35, R10 ;  /* 0x0000000a23317221 */ /* 0x000fe40000010000 */
[----:B------:R-:W0:Y:S01]  /*4ab0*/  MUFU.EX2 R34, R34 ;  /* 0x0000002200227308 */ /* 0x000e220000000800 */
[----:B-1----:R-:W-:Y:S01]  /*4ac0*/  FADD.FTZ R8, R30, R47 ;  /* 0x0000002f1e087221 */ /* 0x002fe20000010000 */
[----:B------:R-:W-:-:S06]  /*4ad0*/  FADD.FTZ R10, R80, R49 ;  /* 0x00000031500a7221 */ /* 0x000fcc0000010000 */
        /* <DEDUP_REMOVED lines=54> */
[----:B--2---:R-:W-:Y:S01]  /*4e40*/  FADD.FTZ R10, R4, R9 ;  /* 0x00000009040a7221 */ /* 0x004fe20000010000 */
[C---:B------:R-:W-:Y:S01]  /*4e50*/  F2FP.F16.F32.PACK_AB R154, R29.reuse, R4 ;  /* 0x000000041d9a723e */ /* 0x040fe200000000ff */
[----:B------:R-:W-:Y:S02]  /*4e60*/  VIADD R4, R88, 0xfffffffe ;  /* 0xfffffffe58047836 */ /* 0x000fe40000000000 */
[----:B------:R-:W-:-:S03]  /*4e70*/  FADD.FTZ R3, R29, R10 ;  /* 0x0000000a1d037221 */ /* 0x000fc60000010000 */
[----:B------:R-:W2:Y:S01]  /*4e80*/  MUFU.EX2 R157, R52 ;  /* 0x00000034009d7308 */ /* 0x000ea20000000800 */
[C---:B0-----:R-:W-:Y:S01]  /*4e90*/  FADD.FTZ R9, R163.reuse, R8 ;  /* 0x00000008a3097221 */ /* 0x041fe20000010000 */
[----:B------:R-:W-:-:S06]  /*4ea0*/  F2FP.F16.F32.PACK_AB R163, R163, R56 ;  /* 0x00000038a3a3723e */ /* 0x000fcc00000000ff */
[----:B------:R-:W0:Y:S01]  /*4eb0*/  MUFU.EX2 R62, R62 ;  /* 0x0000003e003e7308 */ /* 0x000e220000000800 */
[----:B-1----:R-:W-:Y:S01]  /*4ec0*/  FADD.FTZ R2, R54, R9 ;  /* 0x0000000936027221 */ /* 0x002fe20000010000 */
[----:B------:R-:W-:-:S04]  /*4ed0*/  IMAD.IADD R9, R17, 0x1, -R18 ;  /* 0x0000000111097824 */ /* 0x000fc800078e0a12 */
[----:B------:R-:W-:Y:S02]  /*4ee0*/  IMAD R8, R185, 0x80, R9 ;  /* 0x00000080b9087824 */ /* 0x000fe400078e0209 */
[----:B------:R-:W1:Y:S01]  /*4ef0*/  MUFU.EX2 R159, R96 ;  /* 0x00000060009f7308 */ /* 0x000e620000000800 */
[C---:B--2---:R-:W-:Y:S01]  /*4f00*/  FADD.FTZ R11, R157.reuse, R2 ;  /* 0x000000029d0b7221 */ /* 0x044fe20000010000 */
[----:B------:R-:W-:Y:S02]  /*4f10*/  F2FP.F16.F32.PACK_AB R157, R157, R54 ;  /* 0x000000369d9d723e */ /* 0x000fe400000000ff */
[----:B------:R-:W-:-:S04]  /*4f20*/  R2UR UR10, R8 ;  /* 0x00000000080a72ca */ /* 0x000fc800000e0000 */
[----:B------:R-:W2:Y:S01]  /*4f30*/  MUFU.EX2 R94, R94 ;  /* 0x0000005e005e7308 */ /* 0x000ea20000000800 */
[----:B0-----:R-:W-:-:S07]  /*4f40*/  FADD.FTZ R2, R62, R11 ;  /* 0x0000000b3e027221 */ /* 0x001fce0000010000 */
[----:B------:R-:W0:Y:S01]  /*4f50*/  MUFU.EX2 R153, R98 ;  /* 0x0000006200997308 */ /* 0x000e220000000800 */
[C---:B-1----:R-:W-:Y:S01]  /*4f60*/  FADD.FTZ R11, R159.reuse, R2 ;  /* 0x000000029f0b7221 */ /* 0x042fe20000010000 */
[----:B------:R-:W-:Y:S01]  /*4f70*/  UIADD3 UR6, UR10, UR6, URZ ;  /* 0x000000060a067290 */ /* 0x000fe2000fffe03f */
[----:B------:R-:W-:-:S05]  /*4f80*/  F2FP.F16.F32.PACK_AB R159, R159, R62 ;  /* 0x0000003e9f9f723e */ /* 0x000fca00000000ff */
[----:B------:R-:W1:Y:S01]  /*4f90*/  MUFU.EX2 R92, R92 ;  /* 0x0000005c005c7308 */ /* 0x000e620000000800 */
[----:B--2---:R-:W-:-:S07]  /*4fa0*/  FADD.FTZ R2, R94, R11 ;  /* 0x0000000b5e027221 */ /* 0x004fce0000010000 */
[----:B------:R-:W2:Y:S01]  /*4fb0*/  MUFU.EX2 R43, R43 ;  /* 0x0000002b002b7308 */ /* 0x000ea20000000800 */
[C---:B0-----:R-:W-:Y:S01]  /*4fc0*/  FADD.FTZ R11, R153.reuse, R2 ;  /* 0x00000002990b7221 */ /* 0x041fe20000010000 */
[----:B------:R-:W-:-:S03]  /*4fd0*/  F2FP.F16.F32.PACK_AB R153, R153, R94 ;  /* 0x0000005e9999723e */ /* 0x000fc600000000ff */
[----:B-1----:R-:W-:-:S04]  /*4fe0*/  FADD.FTZ R2, R92, R11 ;  /* 0x0000000b5c027221 */ /* 0x002fc80000010000 */
        /* <DEDUP_REMOVED lines=14> */
.L_x_6605:
[----:B------:R-:W-:-:S11]  /*50d0*/  UISETP.NE.AND UP1, UPT, UR7, 0x1, UPT ;  /* 0x000000010700788c */ /* 0x000fd6000bf25270 */
[----:B------:R-:W-:Y:S02]  /*50e0*/  @UP1 ULDC.64 UR18, c[0x0][0x9e8] ;  /* 0x00027a0000121ab9 */ /* 0x000fe40000000a00 */
[----:B------:R-:W-:-:S04]  /*50f0*/  UIMAD.WIDE.U32 UR10, UR14, UR18, URZ ;  /* 0x000000120e0a72a5 */ /* 0x000fc8000f8e003f */
[----:B------:R-:W-:-:S12]  /*5100*/  @UP1 USHF.R.U32.HI UR14, URZ, UR19, UR11 ;  /* 0x000000133f0e1299 */ /* 0x000fd8000801160b */
.L_x_6606:
[----:B------:R-:W-:-:S04]  /*5110*/  UIMAD UR7, UR14, UR7, UR7 ;  /* 0x000000070e0772a4 */ /* 0x000fc8000f8e0207 */
[----:B------:R-:W-:-:S04]  /*5120*/  UISETP.LT.AND UP1, UPT, UR6, UR7, UPT ;  /* 0x000000070600728c */ /* 0x000fc8000bf21270 */
[----:B------:R-:W-:-:S12]  /*5130*/  USEL UR6, UR6, UR7, UP1 ;  /* 0x0000000706067287 */ /* 0x000fd80008800000 */
.L_x_6604:
[----:B------:R-:W-:Y:S01]  /*5140*/  USHF.R.S32.HI UR7, URZ, 0x1f, UR6 ;  /* 0x0000001f3f077899 */ /* 0x000fe20008011406 */
[----:B------:R-:W-:Y:S02]  /*5150*/  CS2R R150, SRZ ;  /* 0x0000000000967805 */ /* 0x000fe4000001ff00 */
[----:B------:R-:W-:Y:S02]  /*5160*/  CS2R R148, SRZ ;  /* 0x0000000000947805 */ /* 0x000fe4000001ff00 */
        /* <DEDUP_REMOVED lines=38> */
[----:B------:R-:W-:Y:S01]  /*53d0*/  IMAD.MOV.U32 R151, RZ, RZ, RZ ;  /* 0x000000ffff977224 */ /* 0x000fe200078e00ff */
[----:B------:R-:W-:Y:S01]  /*53e0*/  ULDC UR52, c[0x0][0x9d8] ;  /* 0x0002760000347ab9 */ /* 0x000fe20000000800 */
[----:B------:R-:W-:Y:S01]  /*53f0*/  VIADD R13, R15, 0x8 ;  /* 0x000000080f0d7836 */ /* 0x000fe20000000000 */
[----:B------:R-:W-:-:S04]  /*5400*/  ULDC UR51, c[0x0][0x9e0] ;  /* 0x0002780000337ab9 */ /* 0x000fc80000000800 */
[----:B------:R-:W-:-:S07]  /*5410*/  LOP3.LUT R11, RZ, R13, RZ, 0x33, !PT ;  /* 0x0000000dff0b7212 */ /* 0x000fce00078e33ff */
.L_x_6624:
        /* <DEDUP_REMOVED lines=9> */
.L_x_6609:
[----:B------:R-:W-:Y:S01]  /*54b0*/  ULEA UR6, UR54, UR41, 0x3 ;  /* 0x0000002936067291 */ /* 0x000fe2000f8e183f */
[----:B------:R-:W-:-:S05]  /*54c0*/  IMAD.U32 R7, RZ, RZ, UR53 ;  /* 0x00000035ff077e24 */ /* 0x000fca000f8e00ff */
[----:B------:R-:W-:-:S04]  /*54d0*/  SHF.L.U32 R7, R7, 0x1f, RZ ;  /* 0x0000001f07077819 */ /* 0x000fc800000006ff */
[----:B------:R0:W1:Y:S01]  /*54e0*/  SYNCS.PHASECHK.TRANS64.TRYWAIT P2, [UR6+0x28830], R7 ;  /* 0x02883007ff0075a7 */ /* 0x0000620008040146 */
[----:B------:R-:W-:Y:S05]  /*54f0*/  @!P0 BRA `(.L_x_6610) ;  /* 0x0000000000048947 */ /* 0x000fea0003800000 */
[----:B------:R-:W-:Y:S01]  /*5500*/  BPT.TRAP 0x1 ;  /* 0x000000040000795c */ /* 0x000fe20000300000 */
.L_x_6610:
[----:B-1----:R-:W-:Y:S05]  /*5510*/  @P2 BRA `(.L_x_6608) ;  /* 0x0000000000082947 */ /* 0x002fea0003800000 */
[----:B------:R-:W1:Y:S02]  /*5520*/  SYNCS.PHASECHK.TRANS64.TRYWAIT P2, [UR6+0x28830], R7 ;  /* 0x02883007ff0075a7 */ /* 0x000e640008040146 */
[----:B-1----:R-:W-:Y:S05]  /*5530*/  @!P2 BRA `(.L_x_6611) ;  /* 0x000001140050a947 */ /* 0x002fea0003800000 */
.L_x_6608:
[----:B-1----:R-:W1:Y:S01]  /*5540*/  S2R R8, SR_TID.X ;  /* 0x0000000000087919 */ /* 0x002e620000002100 */
[----:B------:R-:W-:Y:S01]  /*5550*/  ULEA UR34, UR54, UR46, 0xb ;  /* 0x0000002e36227291 */ /* 0x000fe2000f8e583f */
[----:B------:R-:W-:Y:S01]  /*5560*/  UMOV UR35, 0x40000040 ;  /* 0x4000004000237882 */ /* 0x000fe20000000000 */
[----:B------:R-:W-:Y:S02]  /*5570*/  UMOV UR7, 0x40000040 ;  /* 0x4000004000077882 */ /* 0x000fe40000000000 */
[----:B------:R-:W-:Y:S02]  /*5580*/  UIADD3 UR6, UR34, 0x2, URZ ;  /* 0x0000000222067890 */ /* 0x000fe4000fffe03f */
        /* <DEDUP_REMOVED lines=12> */
[----:B-1----:R-:W-:-:S05]  /*5650*/  SHF.R.U32.HI R8, RZ, 0x7, R8 ;  /* 0x00000007ff087819 */ /* 0x002fca0000011608 */
[----:B0-----:R-:W-:-:S05]  /*5660*/  VIADD R7, R8, 0x8 ;  /* 0x0000000808077836 */ /* 0x001fca0000000000 */
[----:B------:R0:W-:Y:S06]  /*5670*/  BAR.SYNC.DEFER_BLOCKING R7, 0x100 ;  /* 0x000400070000751d */ /* 0x0001ec0000010000 */
        /* <DEDUP_REMOVED lines=24> */
[----:B0-----:R-:W-:Y:S05]  /*5800*/  @P3 BRA `(.L_x_6612) ;  /* 0x00000000002c3947 */ /* 0x001fea0003800000 */
[----:B------:R-:W-:Y:S05]  /*5810*/  @!P0 BRA `(.L_x_6613) ;  /* 0x0000000000048947 */ /* 0x000fea0003800000 */
[----:B------:R-:W-:Y:S01]  /*5820*/  BPT.TRAP 0x1 ;  /* 0x000000040000795c */ /* 0x000fe20000300000 */
.L_x_6613:
[----:B------:R-:W-:Y:S01]  /*5830*/  ULEA UR6, UR42, UR41, 0x3 ;  /* 0x000000292a067291 */ /* 0x000fe2000f8e183f */
[----:B------:R-:W-:-:S05]  /*5840*/  IMAD.U32 R7, RZ, RZ, UR43 ;  /* 0x0000002bff077e24 */ /* 0x000fca000f8e00ff */
[----:B------:R-:W-:-:S04]  /*5850*/  SHF.L.U32 R7, R7, 0x1f, RZ ;  /* 0x0000001f07077819 */ /* 0x000fc800000006ff */
[----:B------:R0:W1:Y:S01]  /*5860*/  SYNCS.PHASECHK.TRANS64.TRYWAIT P2, [UR6+0x28850], R7 ;  /* 0x02885007ff0075a7 */ /* 0x0000620008040146 */
[----:B------:R-:W-:Y:S05]  /*5870*/  @!P0 BRA `(.L_x_6614) ;  /* 0x0000000000048947 */ /* 0x000fea0003800000 */
[----:B------:R-:W-:Y:S01]  /*5880*/  BPT.TRAP 0x1 ;  /* 0x000000040000795c */ /* 0x000fe20000300000 */
.L_x_6614:
[----:B-1----:R-:W-:Y:S05]  /*5890*/  @P2 BRA `(.L_x_6612) ;  /* 0x0000000000082947 */ /* 0x002fea0003800000 */
[----:B------:R-:W1:Y:S02]  /*58a0*/  SYNCS.PHASECHK.TRANS64.TRYWAIT P2, [UR6+0x28850], R7 ;  /* 0x02885007ff0075a7 */ /* 0x000e640008040146 */
[----:B-1----:R-:W-:Y:S05]  /*58b0*/  @!P2 BRA `(.L_x_6615) ;  /* 0x000001100088a947 */ /* 0x002fea0003800000 */
.L_x_6612:
[----:B------:R-:W-:Y:S01]  /*58c0*/  UIADD3 UR6, UR41, 0x400, URZ ;  /* 0x0000040029067890 */ /* 0x000fe2000fffe03f */
[----:B------:R-:W-:Y:S01]  /*58d0*/  WARPGROUP.ARRIVE ;  /* 0x00000000000079c5 */ /* 0x000fe20000000000 */
[----:B------:R-:W-:-:S05]  /*58e0*/  UMOV UR7, 0x40000040 ;  /* 0x4000004000077882 */ /* 0x000fca0000000000 */
[----:B------:R-:W2:Y:S01]  /*58f0*/  S2R R184, SR_TID.X ;  /* 0x0000000000b87919 */ /* 0x000ea20000002100 */
[----:B------:R-:W-:Y:S01]  /*5900*/  USHF.R.U32.HI UR6, URZ, 0x4, UR6 ;  /* 0x000000043f067899 */ /* 0x000fe20008011606 */
[----:B------:R-:W-:Y:S01]  /*5910*/  FMUL.FTZ R20, R34, UR52 ;  /* 0x0000003422147c20 */ /* 0x000fe20008410000 */
[----:B------:R-:W-:Y:S01]  /*5920*/  FMUL.FTZ R34, R36, UR52 ;  /* 0x0000003424227c20 */ /* 0x000fe20008410000 */
[----:B------:R-:W-:Y:S01]  /*5930*/  FMUL.FTZ R36, R58, UR52 ;  /* 0x000000343a247c20 */ /* 0x000fe20008410000 */
[----:B------:R-:W-:Y:S01]  /*5940*/  ULOP3.LUT UR6, UR6, 0x3fff, URZ, 0xc0, !UPT ;  /* 0x00003fff06067892 */ /* 0x000fe2000f8ec03f */
[----:B------:R-:W-:Y:S01]  /*5950*/  FMUL.FTZ R14, R31, UR52 ;  /* 0x000000341f0e7c20 */ /* 0x000fe20008410000 */
[----:B01----:R-:W-:Y:S01]  /*5960*/  FMUL.FTZ R7, R24, UR52 ;  /* 0x0000003418077c20 */ /* 0x003fe20008410000 */
[----:B------:R-:W-:Y:S01]  /*5970*/  FMUL.FTZ R31, R54, UR52 ;  /* 0x00000034361f7c20 */ /* 0x000fe20008410000 */
[----:B------:R-:W-:Y:S01]  /*5980*/  ULOP3.LUT UR6, UR6, 0x4000000, URZ, 0xfc, !UPT ;  /* 0x0400000006067892 */ /* 0x000fe2000f8efc3f */
[----:B------:R-:W-:Y:S01]  /*5990*/  FMUL.FTZ R8, R26, UR52 ;  /* 0x000000341a087c20 */ /* 0x000fe20008410000 */
[----:B------:R-:W-:Y:S01]  /*59a0*/  FMUL.FTZ R10, R27, UR52 ;  /* 0x000000341b0a7c20 */ /* 0x000fe20008410000 */
        /* <DEDUP_REMOVED lines=20> */
[----:B--2---:R-:W-:Y:S01]  /*5af0*/  SHF.R.U32.HI R184, RZ, 0x7, R184 ;  /* 0x00000007ffb87819 */ /* 0x004fe200000116b8 */
        /* <DEDUP_REMOVED lines=12> */
[----:B------:R-:W-:Y:S01]  /*5bc0*/  PLOP3.LUT P2, PT, PT, PT, UP0, 0x40, 0x0 ;  /* 0x000000000000781c */ /* 0x000fe20003f4e808 */
[----:B------:R-:W0:Y:S08]  /*5bd0*/  MUFU.TANH R7, R7 ;  /* 0x0000000700077308 */ /* 0x000e300000002400 */
[----:B------:R-:W1:Y:S08]  /*5be0*/  MUFU.TANH R8, R8 ;  /* 0x0000000800087308 */ /* 0x000e700000002400 */
[----:B------:R-:W2:Y:S08]  /*5bf0*/  MUFU.TANH R10, R10 ;  /* 0x0000000a000a7308 */ /* 0x000eb00000002400 */
        /* <DEDUP_REMOVED lines=15> */
[----:B------:R-:W-:Y:S01]  /*5cf0*/  HGMMA.64x128x16.F32 R88, R176, gdesc[UR4].tnspB, R88, gsb0 ;  /* 0x41e00004b0587df0 */ /* 0x000fe20008000858 */
[----:B------:R-:W-:Y:S01]  /*5d00*/  UIADD3 UR6, UR10, 0x100, URZ ;  /* 0x000001000a067890 */ /* 0x000fe2000fffe03f */
[----:B------:R-:W-:-:S05]  /*5d10*/  UMOV UR7, 0x40000040 ;  /* 0x4000004000077882 */ /* 0x000fca0000000000 */
        /* <DEDUP_REMOVED lines=30> */
[----:B------:R-:W-:-:S02]  /*5f00*/  FMUL.FTZ R170, R49, UR52 ;  /* 0x0000003431aa7c20 */ /* 0x000fc40008410000 */
[----:B------:R-:W-:Y:S01]  /*5f10*/  HGMMA.64x128x16.F32 R88, R164, gdesc[UR4].tnspB, R88, gsb0 ;  /* 0x41e00004a4587df0 */ /* 0x000fe20008000858 */
[----:B------:R-:W-:Y:S01]  /*5f20*/  UIADD3 UR6, UR10, 0x280, URZ ;  /* 0x000002800a067890 */ /* 0x000fe2000fffe03f */
[----:B------:R-:W-:Y:S01]  /*5f30*/  FMUL.FTZ R57, R61, UR52 ;  /* 0x000000343d397c20 */ /* 0x000fe20008410000 */
[----:B------:R-:W-:Y:S01]  /*5f40*/  UMOV UR7, 0x40000040 ;  /* 0x4000004000077882 */ /* 0x000fe20000000000 */
        /* <DEDUP_REMOVED lines=16> */
[----:B------:R-:W-:Y:S02]  /*6050*/  IMAD.U32 R51, RZ, RZ, UR54 ;  /* 0x00000036ff337e24 */ /* 0x000fe4000f8e00ff */
[----:B------:R-:W-:Y:S01]  /*6060*/  FMUL.FTZ R164, R25, UR52 ;  /* 0x0000003419a47c20 */ /* 0x000fe20008410000 */
[----:B------:R-:W-:Y:S01]  /*6070*/  FMUL.FTZ R165, R28, UR52 ;  /* 0x000000341ca57c20 */ /* 0x000fe20008410000 */
[----:B------:R-:W-:Y:S01]  /*6080*/  HGMMA.64x128x16.F32 R88, R160, gdesc[UR4].tnspB, R88, gsb0 ;  /* 0x41e00004a0587df0 */ /* 0x000fe20008000858 */
[----:B------:R-:W-:Y:S01]  /*6090*/  UIADD3 UR6, UR10, 0x300, URZ ;  /* 0x000003000a067890 */ /* 0x000fe2000fffe03f */
[----:B------:R-:W-:Y:S01]  /*60a0*/  @!P1 LEA R51, R51, UR41, 0x3 ;  /* 0x0000002933339c11 */ /* 0x000fe2000f8e18ff */
[----:B------:R-:W-:Y:S01]  /*60b0*/  UMOV UR7, 0x40000040 ;  /* 0x4000004000077882 */ /* 0x000fe20000000000 */
[----:B------:R-:W-:Y:S01]  /*60c0*/  FMUL.FTZ R167, R32, UR52 ;  /* 0x0000003420a77c20 */ /* 0x000fe20008410000 */
[----:B------:R-:W-:Y:S01]  /*60d0*/  FMUL.FTZ R25, R38, UR52 ;  /* 0x0000003426197c20 */ /* 0x000fe20008410000 */
[----:B------:R-:W-:Y:S01]  /*60e0*/  FMUL.FTZ R28, R42, UR52 ;  /* 0x000000342a1c7c20 */ /* 0x000fe20008410000 */
[----:B------:R-:W-:-:S02]  /*60f0*/  @!P1 VIADD R51, R51, 0x28840 ;  /* 0x0002884033339836 */ /* 0x000fc40000000000 */
[----:B------:R-:W-:Y:S01]  /*6100*/  FMUL.FTZ R32, R46, UR52 ;  /* 0x000000342e207c20 */ /* 0x000fe20008410000 */
[----:B------:R-:W-:Y:S01]  /*6110*/  FMUL.FTZ R38, R63, UR52 ;  /* 0x000000343f267c20 */ /* 0x000fe20008410000 */
[----:B------:R-:W-:Y:S01]  /*6120*/  FMUL.FTZ R63, R69, UR52 ;  /* 0x00000034453f7c20 */ /* 0x000fe20008410000 */
[----:B------:R-:W-:Y:S01]  /*6130*/  FMUL.FTZ R42, R71, UR52 ;  /* 0x00000034472a7c20 */ /* 0x000fe20008410000 */
[----:B------:R-:W-:Y:S01]  /*6140*/  @!P1 PRMT R51, RZ, 0x654, R51 ;  /* 0x00000654ff339816 */ /* 0x000fe20000000033 */
        /* <DEDUP_REMOVED lines=14> */
[----:B------:R0:W0:Y:S01]  /*6230*/  MUFU.TANH R79, R84 ;  /* 0x00000054004f7308 */ /* 0x0000220000002400 */
        /* <DEDUP_REMOVED lines=22> */
[----:B------:R0:W0:Y:S01]  /*63a0*/  MUFU.TANH R75, R80 ;  /* 0x00000050004b7308 */ /* 0x0000220000002400 */
[----:B------:R-:W-:-:S02]  /*63b0*/  WARPGROUP.DEPBAR.LE gsb0, 0x0 ;  /* 0x00008000000079c5 */ /* 0x000fc40000010000 */
[----:B------:R-:W-:Y:S01]  /*63c0*/  WARPGROUP.ARRIVE ;  /* 0x00000000000079c5 */ /* 0x000fe20000000000 */
[----:B------:R-:W-:-:S05]  /*63d0*/  IMAD.SHL.U32 R158, R4, 0x80, RZ ;  /* 0x00000080049e7824 */ /* 0x000fca00078e00ff */
[----:B------:R-:W-:Y:S01]  /*63e0*/  HGMMA.64x128x16.F32 R88, R152, gdesc[UR4].tnspB, R88, gsb0 ;  /* 0x41e0000498587df0 */ /* 0x000fe20008000858 */
[----:B------:R-:W-:-:S05]  /*63f0*/  IADD3 R59, R17, 0x1, -R158 ;  /* 0x00000001113b7810 */ /* 0x000fca0007ffe89e */
[----:B------:R-:W-:-:S04]  /*6400*/  IMAD.IADD R59, R59, 0x1, -R18 ;  /* 0x000000013b3b7824 */ /* 0x000fc800078e0a12 */
[----:B------:R-:W-:-:S04]  /*6410*/  IMAD R59, R16, -0x2, R59 ;  /* 0xfffffffe103b7824 */ /* 0x000fc800078e023b */
[----:B------:R-:W-:-:S04]  /*6420*/  VIADD R83, R59, UR51 ;  /* 0x000000333b537c36 */ /* 0x000fc80008000000 */
[----:B------:R-:W-:Y:S01]  /*6430*/  IMAD.IADD R65, R0, 0x1, R83 ;  /* 0x0000000100417824 */ /* 0x000fe200078e0253 */
[----:B------:R-:W-:Y:S02]  /*6440*/  WARPGROUP.DEPBAR.LE gsb0, 0x0 ;  /* 0x00008000000079c5 */ /* 0x000fe40000010000 */
[----:B------:R0:W-:Y:S06]  /*6450*/  BAR.ARV R58, 0x100 ;  /* 0x0004003a0000751d */ /* 0x0001ec0000002000 */
[----:B------:R5:W-:Y:S02]  /*6460*/  @!P1 SYNCS.ARRIVE.TRANS64.RED.A1T0 RZ, [R51+URZ], RZ ;  /* 0x000000ff33ff99a7 */ /* 0x000be4000810043f */
[----:B-----5:R-:W-:Y:S01]  /*6470*/  FMUL.FTZ R51, R87, UR52 ;  /* 0x0000003457337c20 */ /* 0x020fe20008410000 */
[----:B------:R-:W-:-:S04]  /*6480*/  VIADD R87, R59, UR47 ;  /* 0x0000002f3b577c36 */ /* 0x000fc80008000000 */
[----:B------:R-:W-:Y:S01]  /*6490*/  IMAD.IADD R67, R0, 0x1, R87 ;  /* 0x0000000100437824 */ /* 0x000fe200078e0257 */
        /* <DEDUP_REMOVED lines=14> */
.L_x_6618:
[----:B------:R-:W-:-:S05]  /*6580*/  IMAD.U32 R153, RZ, RZ, UR50 ;  /* 0x00000032ff997e24 */ /* 0x000fca000f8e00ff */
[----:B------:R-:W-:-:S13]  /*6590*/  ISETP.NE.AND P2, PT, R153, 0x1, PT ;  /* 0x000000019900780c */ /* 0x000fda0003f45270 */
[----:B0-----:R-:W0:Y:S02]  /*65a0*/  @P2 LDC.64 R58, c[0x0][0x9e8] ;  /* 0x00027a00ff3a2b82 */ /* 0x001e240000000a00 */
[----:B0-----:R-:W-:-:S04]  /*65b0*/  @P2 IMAD.HI.U32 R64, R15, R58, RZ ;  /* 0x0000003a0f402227 */ /* 0x001fc800078e00ff */
[----:B------:R-:W-:Y:S01]  /*65c0*/  IMAD.MOV.U32 R58, RZ, RZ, R15 ;  /* 0x000000ffff3a7224 */ /* 0x000fe200078e000f */
[----:B------:R-:W-:-:S07]  /*65d0*/  @P2 SHF.R.U32.HI R58, RZ, R59, R64 ;  /* 0x0000003bff3a2219 */ /* 0x000fce0000011640 */
.L_x_6619:
[----:B------:R-:W-:Y:S05]  /*65e0*/  BSYNC B0 ;  /* 0x0000000000007941 */ /* 0x000fea0003800000 */
.L_x_6617:
[----:B------:R-:W-:-:S04]  /*65f0*/  IMAD R59, R58, R153, -R158 ;  /* 0x000000993a3b7224 */ /* 0x000fc800078e0a9e */
[----:B------:R-:W-:-:S05]  /*6600*/  IMAD R58, R16, -0x2, R59 ;  /* 0xfffffffe103a7824 */ /* 0x000fca00078e023b */
[----:B------:R-:W-:Y:S02]  /*6610*/  VIADDMNMX R65, R58, R153, R65, PT ;  /* 0x000000993a417246 */ /* 0x000fe40003800141 */
[----:B------:R-:W-:-:S07]  /*6620*/  VIMNMX R67, R67, R58, !PT ;  /* 0x0000003a43437248 */ /* 0x000fce0007fe0100 */
.L_x_6616:
[----:B------:R-:W-:-:S04]  /*6630*/  ISETP.GT.AND P2, PT, R4, -0x1, PT ;  /* 0xffffffff0400780c */ /* 0x000fc80003f44270 */
[C---:B------:R-:W-:Y:S02]  /*6640*/  ISETP.GT.AND P5, PT, R67.reuse, RZ, P2 ;  /* 0x000000ff4300720c */ /* 0x040fe400017a4270 */
[----:B------:R-:W-:Y:S02]  /*6650*/  ISETP.GT.AND P4, PT, R67, 0x1, P2 ;  /* 0x000000014300780c */ /* 0x000fe40001784270 */
[----:B------:R-:W-:Y:S02]  /*6660*/  ISETP.LT.OR P5, PT, R65, 0x1, P5 ;  /* 0x000000014100780c */ /* 0x000fe40002fa1670 */
[----:B------:R-:W-:Y:S02]  /*6670*/  ISETP.GT.AND P6, PT, R67, 0x8, P2 ;  /* 0x000000084300780c */ /* 0x000fe400017c4270 */
[----:B0-----:R-:W-:Y:S02]  /*6680*/  FSEL R156, R7, -INF , !P5 ;  /* 0xff800000079c7808 */ /* 0x001fe40006800000 */
[----:B------:R-:W-:-:S02]  /*6690*/  ISETP.GT.AND P5, PT, R67, 0x10, P2 ;  /* 0x000000104300780c */ /* 0x000fc400017a4270 */
[----:B------:R-:W-:Y:S02]  /*66a0*/  ISETP.GT.AND P3, PT, R67, 0x9, P2 ;  /* 0x000000094300780c */ /* 0x000fe40001764270 */
[C---:B------:R-:W-:Y:S02]  /*66b0*/  ISETP.LT.OR P5, PT, R65.reuse, 0x11, P5 ;  /* 0x000000114100780c */ /* 0x040fe40002fa1670 */
[----:B------:R-:W-:Y:S02]  /*66c0*/  ISETP.LT.OR P4, PT, R65, 0x2, P4 ;  /* 0x000000024100780c */ /* 0x000fe40002781670 */
[----:B------:R-:W-:Y:S02]  /*66d0*/  FSEL R176, R167, -INF , !P5 ;  /* 0xff800000a7b07808 */ /* 0x000fe40006800000 */
[----:B------:R-:W-:Y:S02]  /*66e0*/  ISETP.GT.AND P5, PT, R67, 0x20, P2 ;  /* 0x000000204300780c */ /* 0x000fe400017a4270 */
[----:B------:R-:W-:-:S02]  /*66f0*/  ISETP.LT.OR P6, PT, R65, 0x9, P6 ;  /* 0x000000094100780c */ /* 0x000fc400037c1670 */
[C---:B------:R-:W-:Y:S02]  /*6700*/  ISETP.LT.OR P3, PT, R65.reuse, 0xa, P3 ;  /* 0x0000000a4100780c */ /* 0x040fe40001f61670 */
[----:B------:R-:W-:Y:S02]  /*6710*/  ISETP.LT.OR P5, PT, R65, 0x21, P5 ;  /* 0x000000214100780c */ /* 0x000fe40002fa1670 */
[----:B------:R-:W-:Y:S02]  /*6720*/  FSEL R182, R164, -INF , !P4 ;  /* 0xff800000a4b67808 */ /* 0x000fe40006000000 */
[----:B------:R-:W-:Y:S02]  /*6730*/  ISETP.GT.AND P4, PT, R67, 0x11, P2 ;  /* 0x000000114300780c */ /* 0x000fe40001784270 */
[----:B------:R-:W-:Y:S02]  /*6740*/  FSEL R164, R165, -INF , !P6 ;  /* 0xff800000a5a47808 */ /* 0x000fe40007000000 */
[----:B------:R-:W-:-:S02]  /*6750*/  FSEL R178, R166, -INF , !P3 ;  /* 0xff800000a6b27808 */ /* 0x000fc40005800000 */
        /* <DEDUP_REMOVED lines=76> */
[--C-:B------:R-:W-:Y:S02]  /*6c20*/  IADD3 R53, R83, 0x8, R0.reuse ;  /* 0x0000000853357810 */ /* 0x100fe40007ffe000 */
[----:B------:R-:W-:-:S02]  /*6c30*/  IADD3 R55, R87, 0x8, R0 ;  /* 0x0000000857377810 */ /* 0x000fc40007ffe000 */
[----:B------:R-:W-:Y:S02]  /*6c40*/  FSEL R56, R81, -INF , !P4 ;  /* 0xff80000051387808 */ /* 0x000fe40006000000 */
[----:B------:R-:W-:Y:S02]  /*6c50*/  FSEL R54, R79, -INF , !P6 ;  /* 0xff8000004f367808 */ /* 0x000fe40007000000 */
[----:B------:R-:W-:Y:S01]  /*6c60*/  FSEL R52, R85, -INF , !P3 ;  /* 0xff80000055347808 */ /* 0x000fe20005800000 */
[----:B------:R-:W-:Y:S06]  /*6c70*/  @P5 BRA `(.L_x_6620) ;  /* 0x0000000000585947 */ /* 0x000fec0003800000 */
[----:B------:R-:W-:Y:S01]  /*6c80*/  ISETP.GT.AND P3, PT, R13, -0x1, PT ;  /* 0xffffffff0d00780c */ /* 0x000fe20003f64270 */
[----:B------:R-:W-:-:S12]  /*6c90*/  BSSY B0, `(.L_x_6621) ;  /* 0x0000010000007945 */ /* 0x000fd80003800000 */
[----:B------:R-:W-:Y:S05]  /*6ca0*/  @P3 BRA `(.L_x_6622) ;  /* 0x0000000000203947 */ /* 0x000fea0003800000 */
[----:B------:R-:W-:Y:S02]  /*6cb0*/  IMAD.U32 R57, RZ, RZ, UR50 ;  /* 0x00000032ff397e24 */ /* 0x000fe4000f8e00ff */
[----:B------:R-:W-:-:S03]  /*6cc0*/  IMAD.MOV.U32 R7, RZ, RZ, R11 ;  /* 0x000000ffff077224 */ /* 0x000fc600078e000b */
[----:B------:R-:W-:-:S13]  /*6cd0*/  ISETP.NE.AND P3, PT, R57, 0x1, PT ;  /* 0x000000013900780c */ /* 0x000fda0003f65270 */
[----:B------:R-:W0:Y:S02]  /*6ce0*/  @P3 LDC.64 R34, c[0x0][0x9e8] ;  /* 0x00027a00ff223b82 */ /* 0x000e240000000a00 */
[----:B0-----:R-:W-:-:S05]  /*6cf0*/  @P3 IMAD.HI.U32 R34, R11, R34, RZ ;  /* 0x000000220b223227 */ /* 0x001fca00078e00ff */
[----:B------:R-:W-:-:S04]  /*6d00*/  @P3 SHF.R.U32.HI R7, RZ, R35, R34 ;  /* 0x00000023ff073219 */ /* 0x000fc80000011622 */
[----:B------:R-:W-:Y:S01]  /*6d10*/  LOP3.LUT R7, RZ, R7, RZ, 0x33, !PT ;  /* 0x00000007ff077212 */ /* 0x000fe200078e33ff */
[----:B------:R-:W-:Y:S06]  /*6d20*/  BRA `(.L_x_6623) ;  /* 0x0000000000187947 */ /* 0x000fec0003800000 */
.L_x_6622:
[----:B------:R-:W-:Y:S02]  /*6d30*/  IMAD.U32 R57, RZ, RZ, UR50 ;  /* 0x00000032ff397e24 */ /* 0x000fe4000f8e00ff */
[----:B------:R-:W-:-:S03]  /*6d40*/  IMAD.MOV.U32 R7, RZ, RZ, R13 ;  /* 0x000000ffff077224 */ /* 0x000fc600078e000d */
[----:B------:R-:W-:-:S13]  /*6d50*/  ISETP.NE.AND P3, PT, R57, 0x1, PT ;  /* 0x000000013900780c */ /* 0x000fda0003f65270 */
[----:B------:R-:W0:Y:S02]  /*6d60*/  @P3 LDC.64 R34, c[0x0][0x9e8] ;  /* 0x00027a00ff223b82 */ /* 0x000e240000000a00 */
[----:B0-----:R-:W-:-:S05]  /*6d70*/  @P3 IMAD.HI.U32 R34, R13, R34, RZ ;  /* 0x000000220d223227 */ /* 0x001fca00078e00ff */
[----:B------:R-:W-:-:S07]  /*6d80*/  @P3 SHF.R.U32.HI R7, RZ, R35, R34 ;  /* 0x00000023ff073219 */ /* 0x000fce0000011622 */
.L_x_6623:
[----:B------:R-:W-:Y:S05]  /*6d90*/  BSYNC B0 ;  /* 0x0000000000007941 */ /* 0x000fea0003800000 */
.L_x_6621:
[----:B------:R-:W-:-:S04]  /*6da0*/  IMAD R7, R7, R57, -R158 ;  /* 0x0000003907077224 */ /* 0x000fc800078e0a9e */
[----:B------:R-:W-:-:S05]  /*6db0*/  IMAD R34, R16, -0x2, R7 ;  /* 0xfffffffe10227824 */ /* 0x000fca00078e0207 */
[----:B------:R-:W-:Y:S02]  /*6dc0*/  VIADDMNMX R53, R34, R57, R53, PT ;  /* 0x0000003922357246 */ /* 0x000fe40003800135 */
[----:B------:R-:W-:-:S07]  /*6dd0*/  VIMNMX R55, R55, R34, !PT ;  /* 0x0000002237377248 */ /* 0x000fce0007fe0100 */
.L_x_6620:
        /* <DEDUP_REMOVED lines=10> */
[C---:B------:R-:W-:Y:S02]  /*6e80*/  ISETP.GT.AND P6, PT, R55.reuse, 0x8, P2 ;  /* 0x000000083700780c */ /* 0x040fe400017c4270 */
        /* <DEDUP_REMOVED lines=25> */
[----:B------:R-:W-:-:S02]  /*7020*/  ISETP.GT.AND P4, PT, R55, RZ, P2 ;  /* 0x000000ff3700720c */ /* 0x000fc40001784270 */
[----:B------:R-:W-:Y:S02]  /*7030*/  FMNMX.FTZ R7, R78, R7, !PT ;  /* 0x000000074e077209 */ /* 0x000fe40007810000 */
[----:B------:R-:W-:Y:S02]  /*7040*/  ISETP.LT.OR P4, PT, R53, 0x1, P4 ;  /* 0x000000013500780c */ /* 0x000fe40002781670 */
        /* <DEDUP_REMOVED lines=25> */
[----:B------:R-:W0:Y:S01]  /*71e0*/  LDC R7, c[0x0][0x988] ;  /* 0x00026200ff077b82 */ /* 0x000e220000000800 */
[----:B------:R-:W-:Y:S02]  /*71f0*/  ISETP.GT.AND P5, PT, R55, 0x39, P2 ;  /* 0x000000393700780c */ /* 0x000fe400017a4270 */
[----:B------:R-:W1:Y:S02]  /*7200*/  SHFL.BFLY PT, R34, R35, 0x2, 0x1f ;  /* 0x0c401f0023227f89 */ /* 0x000e6400000e0000 */
[----:B------:R-:W-:-:S04]  /*7210*/  ISETP.LT.OR P5, PT, R53, 0x3a, P5 ;  /* 0x0000003a3500780c */ /* 0x000fc80002fa1670 */
[----:B------:R-:W-:Y:S02]  /*7220*/  FSEL R184, R33, -INF , !P5 ;  /* 0xff80000021b87808 */ /* 0x000fe40006800000 */
[----:B------:R-:W-:-:S04]  /*7230*/  ISETP.GT.AND P5, PT, R55, 0x48, P2 ;  /* 0x000000483700780c */ /* 0x000fc800017a4270 */
[----:B------:R-:W-:Y:S02]  /*7240*/  ISETP.LT.OR P5, PT, R53, 0x49, P5 ;  /* 0x000000493500780c */ /* 0x000fe40002fa1670 */
[----:B-1----:R-:W-:-:S05]  /*7250*/  FMNMX.FTZ R57, R35, R34, !PT ;  /* 0x0000002223397209 */ /* 0x002fca0007810000 */
[----:B------:R-:W1:Y:S02]  /*7260*/  SHFL.BFLY PT, R34, R57, 0x1, 0x1f ;  /* 0x0c201f0039227f89 */ /* 0x000e6400000e0000 */
[----:B-1----:R-:W-:Y:S02]  /*7270*/  FMNMX.FTZ R34, R57, R34, !PT ;  /* 0x0000002239227209 */ /* 0x002fe40007810000 */
[----:B------:R-:W-:Y:S02]  /*7280*/  FSEL R57, R8, -INF , !P4 ;  /* 0xff80000008397808 */ /* 0x000fe40006000000 */
[C---:B------:R-:W-:Y:S01]  /*7290*/  FSETP.NEU.FTZ.AND P6, PT, R34.reuse, -INF , PT ;  /* 0xff8000002200780b */ /* 0x040fe20003fdd000 */
[----:B0-----:R-:W-:-:S05]  /*72a0*/  FMUL.FTZ R35, R34, R7 ;  /* 0x0000000722237220 */ /* 0x001fca0000410000 */
[----:B------:R-:W-:-:S05]  /*72b0*/  FSEL R35, R35, RZ, P6 ;  /* 0x000000ff23237208 */ /* 0x000fca0003000000 */
[-CC-:B------:R-:W-:Y:S01]  /*72c0*/  FFMA.FTZ R180, R156, R7.reuse, -R35.reuse ;  /* 0x000000079cb47223 */ /* 0x180fe20000010823 */
[----:B------:R-:W-:Y:S01]  /*72d0*/  FSEL R156, R25, -INF , !P3 ;  /* 0xff800000199c7808 */ /* 0x000fe20005800000 */
[-CC-:B------:R-:W-:Y:S01]  /*72e0*/  FFMA.FTZ R21, R182, R7.reuse, -R35.reuse ;  /* 0x00000007b6157223 */ /* 0x180fe20000010823 */
[----:B------:R-:W-:Y:S01]  /*72f0*/  ISETP.GT.AND P3, PT, R55, 0x21, P2 ;  /* 0x000000213700780c */ /* 0x000fe20001764270 */
[-CC-:B------:R-:W-:Y:S01]  /*7300*/  FFMA.FTZ R182, R164, R7.reuse, -R35.reuse ;  /* 0x00000007a4b67223 */ /* 0x180fe20000010823 */
[-CC-:B------:R-:W-:Y:S01]  /*7310*/  FFMA.FTZ R61, R174, R7.reuse, -R35.reuse ;  /* 0x00000007ae3d7223 */ /* 0x180fe20000010823 */
[-CC-:B------:R-:W-:Y:S01]  /*7320*/  FFMA.FTZ R25, R178, R7.reuse, -R35.reuse ;  /* 0x00000007b2197223 */ /* 0x180fe20000010823 */
[----:B------:R-:W-:Y:S01]  /*7330*/  ISETP.LT.OR P3, PT, R53, 0x22, P3 ;  /* 0x000000223500780c */ /* 0x000fe20001f61670 */
[-CC-:B------:R-:W-:Y:S01]  /*7340*/  FFMA.FTZ R178, R172, R7.reuse, -R35.reuse ;  /* 0x00000007acb27223 */ /* 0x180fe20000010823 */
[-CC-:B------:R-:W-:Y:S01]  /*7350*/  FFMA.FTZ R172, R166, R7.reuse, -R35.reuse ;  /* 0x00000007a6ac7223 */ /* 0x180fe20000010823 */
[-CC-:B------:R-:W-:Y:S01]  /*7360*/  FFMA.FTZ R33, R162, R7.reuse, -R35.reuse ;  /* 0x00000007a2217223 */ /* 0x180fe20000010823 */
        /* <DEDUP_REMOVED lines=11> */
[-CC-:B------:R-:W-:Y:S01]  /*7420*/  FFMA.FTZ R56, R56, R7.reuse, -R35.reuse ;  /* 0x0000000738387223 */ /* 0x180fe20000010823 */
[----:B------:R-:W-:Y:S01]  /*7430*/  ISETP.GT.AND P3, PT, R55, 0x31, P2 ;  /* 0x000000313700780c */ /* 0x000fe20001764270 */
[----:B------:R-:W-:Y:S01]  /*7440*/  FFMA.FTZ R52, R52, R7, -R35 ;  /* 0x0000000734347223 */ /* 0x000fe20000010823 */
[----:B------:R-:W-:-:S02]  /*7450*/  FMNMX.FTZ R59, R14, R27, !PT ;  /* 0x0000001b0e3b7209 */ /* 0x000fc40007810000 */
[----:B------:R-:W-:Y:S01]  /*7460*/  FSEL R26, R26, -INF , !P4 ;  /* 0xff8000001a1a7808 */ /* 0x000fe20006000000 */
[----:B------:R-:W-:Y:S01]  /*7470*/  MUFU.EX2 R182, R182 ;  /* 0x000000b600b67308 */ /* 0x000fe20000000800 */
[----:B------:R-:W-:Y:S02]  /*7480*/  FMNMX.FTZ R59, R20, R59, !PT ;  /* 0x0000003b143b7209 */ /* 0x000fe40007810000 */
[----:B------:R-:W-:Y:S02]  /*7490*/  ISETP.GT.AND P4, PT, R55, 0x38, P2 ;  /* 0x000000383700780c */ /* 0x000fe40001784270 */
[----:B------:R-:W-:Y:S02]  /*74a0*/  FMNMX.FTZ R59, R158, R59, !PT ;  /* 0x0000003b9e3b7209 */ /* 0x000fe40007810000 */
[----:B------:R-:W-:Y:S01]  /*74b0*/  ISETP.LT.OR P3, PT, R53, 0x32, P3 ;  /* 0x000000323500780c */ /* 0x000fe20001f61670 */
[----:B------:R-:W-:Y:S01]  /*74c0*/  MUFU.EX2 R25, R25 ;  /* 0x0000001900197308 */ /* 0x000fe20000000800 */
[----:B------:R-:W-:-:S02]  /*74d0*/  FMNMX.FTZ R59, R156, R59, !PT ;  /* 0x0000003b9c3b7209 */ /* 0x000fc40007810000 */
[----:B------:R-:W-:Y:S01]  /*74e0*/  FSEL R8, R29, -INF , !P3 ;  /* 0xff8000001d087808 */ /* 0x000fe20005800000 */
[----:B------:R-:W-:Y:S01]  /*74f0*/  FFMA.FTZ R29, R168, R7, -R35 ;  /* 0x00000007a81d7223 */ /* 0x000fe20000010823 */
[----:B------:R-:W-:Y:S02]  /*7500*/  FMNMX.FTZ R59, R24, R59, !PT ;  /* 0x0000003b183b7209 */ /* 0x000fe40007810000 */
[----:B------:R-:W-:Y:S01]  /*7510*/  ISETP.LT.OR P4, PT, R53, 0x39, P4 ;  /* 0x000000393500780c */ /* 0x000fe20002781670 */
[----:B------:R-:W-:Y:S01]  /*7520*/  MUFU.EX2 R176, R176 ;  /* 0x000000b000b07308 */ /* 0x000fe20000000800 */
[----:B------:R-:W-:Y:S02]  /*7530*/  FMNMX.FTZ R59, R28, R59, !PT ;  /* 0x0000003b1c3b7209 */ /* 0x000fe40007810000 */
[----:B------:R-:W-:Y:S02]  /*7540*/  ISETP.GT.AND P3, PT, R55, 0x40, P2 ;  /* 0x000000403700780c */ /* 0x000fe40001764270 */
[----:B------:R-:W-:-:S02]  /*7550*/  FMNMX.FTZ R59, R164, R59, !PT ;  /* 0x0000003ba43b7209 */ /* 0x000fc40007810000 */
[----:B------:R-:W-:Y:S01]  /*7560*/  FSEL R174, R31, -INF , !P4 ;  /* 0xff8000001fae7808 */ /* 0x000fe20006000000 */
[----:B------:R-:W-:Y:S01]  /*7570*/  FFMA.FTZ R31, R160, R7, -R35 ;  /* 0x00000007a01f7223 */ /* 0x000fe20000010823 */
[----:B------:R-:W-:Y:S01]  /*7580*/  FMNMX.FTZ R59, R32, R59, !PT ;  /* 0x0000003b203b7209 */ /* 0x000fe20007810000 */
[----:B------:R-:W-:Y:S01]  /*7590*/  MUFU.EX2 R27, R61 ;  /* 0x0000003d001b7308 */ /* 0x000fe20000000800 */
[----:B------:R-:W-:Y:S02]  /*75a0*/  ISETP.GT.AND P4, PT, R55, 0x41, P2 ;  /* 0x000000413700780c */ /* 0x000fe40001784270 */
[----:B------:R-:W-:Y:S02]  /*75b0*/  FMNMX.FTZ R59, R26, R59, !PT ;  /* 0x0000003b1a3b7209 */ /* 0x000fe40007810000 */
[C---:B------:R-:W-:Y:S02]  /*75c0*/  ISETP.LT.OR P3, PT, R53.reuse, 0x41, P3 ;  /* 0x000000413500780c */ /* 0x040fe40001f61670 */
[----:B------:R-:W-:Y:S01]  /*75d0*/  FMNMX.FTZ R59, R30, R59, !PT ;  /* 0x0000003b1e3b7209 */ /* 0x000fe20007810000 */
[----:B------:R-:W-:Y:S01]  /*75e0*/  MUFU.EX2 R178, R178 ;  /* 0x000000b200b27308 */ /* 0x000fe20000000800 */
[----:B------:R-:W-:-:S02]  /*75f0*/  ISETP.LT.OR P4, PT, R53, 0x42, P4 ;  /* 0x000000423500780c */ /* 0x000fc40002781670 */
[----:B------:R-:W-:Y:S02]  /*7600*/  FMNMX.FTZ R59, R8, R59, !PT ;  /* 0x0000003b083b7209 */ /* 0x000fe40007810000 */
[----:B------:R-:W-:Y:S02]  /*7610*/  FSEL R36, R36, -INF , !P3 ;  /* 0xff80000024247808 */ /* 0x000fe40005800000 */
[----:B------:R-:W-:Y:S01]  /*7620*/  FMNMX.FTZ R59, R174, R59, !PT ;  /* 0x0000003bae3b7209 */ /* 0x000fe20007810000 */
[----:B------:R-:W-:Y:S01]  /*7630*/  MUFU.EX2 R29, R29 ;  /* 0x0000001d001d7308 */ /* 0x000fe20000000800 */
[----:B------:R-:W-:Y:S02]  /*7640*/  ISETP.GT.AND P3, PT, R55, 0x49, P2 ;  /* 0x000000493700780c */ /* 0x000fe40001764270 */
[----:B------:R-:W-:Y:S02]  /*7650*/  FMNMX.FTZ R59, R184, R59, !PT ;  /* 0x0000003bb83b7209 */ /* 0x000fe40007810000 */
[----:B------:R-:W-:Y:S01]  /*7660*/  FSEL R166, R37, -INF , !P4 ;  /* 0xff80000025a67808 */ /* 0x000fe20006000000 */
[----:B------:R-:W-:Y:S01]  /*7670*/  FFMA.FTZ R37, R152, R7, -R35 ;  /* 0x0000000798257223 */ /* 0x000fe20000010823 */
[----:B------:R-:W-:Y:S01]  /*7680*/  FMNMX.FTZ R59, R36, R59, !PT ;  /* 0x0000003b243b7209 */ /* 0x000fe20007810000 */
[----:B------:R-:W-:Y:S01]  /*7690*/  MUFU.EX2 R172, R172 ;  /* 0x000000ac00ac7308 */ /* 0x000fe20000000800 */
[----:B------:R-:W-:-:S02]  /*76a0*/  ISETP.GT.AND P4, PT, R55, 0x50, P2 ;  /* 0x000000503700780c */ /* 0x000fc40001784270 */
[----:B------:R-:W-:Y:S02]  /*76b0*/  ISETP.LT.OR P3, PT, R53, 0x4a, P3 ;  /* 0x0000004a3500780c */ /* 0x000fe40001f61670 */
[----:B------:R-:W-:Y:S01]  /*76c0*/  FSEL R160, R39, -INF , !P5 ;  /* 0xff80000027a07808 */ /* 0x000fe20006800000 */
[--C-:B------:R-:W-:Y:S01]  /*76d0*/  FFMA.FTZ R39, R84, R7, -R35.reuse ;  /* 0x0000000754277223 */ /* 0x100fe20000010823 */
[----:B------:R-:W-:Y:S01]  /*76e0*/  FMNMX.FTZ R59, R166, R59, !PT ;  /* 0x0000003ba63b7209 */ /* 0x000fe20007810000 */
[----:B------:R-:W-:Y:S01]  /*76f0*/  MUFU.EX2 R31, R31 ;  /* 0x0000001f001f7308 */ /* 0x000fe20000000800 */
[----:B------:R-:W-:Y:S02]  /*7700*/  ISETP.GT.AND P5, PT, R55, 0x51, P2 ;  /* 0x000000513700780c */ /* 0x000fe400017a4270 */
[----:B------:R-:W-:Y:S01]  /*7710*/  FSEL R168, R38, -INF , !P3 ;  /* 0xff80000026a87808 */ /* 0x000fe20005800000 */
[----:B------:R-:W-:Y:S01]  /*7720*/  FFMA.FTZ R38, R154, R7, -R35 ;  /* 0x000000079a267223 */ /* 0x000fe20000010823 */
[----:B------:R-:W-:-:S02]  /*7730*/  ISETP.LT.OR P4, PT, R53, 0x51, P4 ;  /* 0x000000513500780c */ /* 0x000fc40002781670 */
[----:B------:R-:W-:Y:S01]  /*7740*/  FMNMX.FTZ R59, R160, R59, !PT ;  /* 0x0000003ba03b7209 */ /* 0x000fe20007810000 */
[----:B------:R-:W-:Y:S01]  /*7750*/  MUFU.EX2 R33, R33 ;  /* 0x0000002100217308 */ /* 0x000fe20000000800 */
[----:B------:R-:W-:Y:S02]  /*7760*/  ISETP.GT.AND P3, PT, R55, 0x58, P2 ;  /* 0x000000583700780c */ /* 0x000fe40001764270 */
[----:B------:R-:W-:Y:S02]  /*7770*/  ISETP.LT.OR P5, PT, R53, 0x52, P5 ;  /* 0x000000523500780c */ /* 0x000fe40002fa1670 */
[----:B------:R-:W-:Y:S02]  /*7780*/  FSEL R40, R40, -INF , !P4 ;  /* 0xff80000028287808 */ /* 0x000fe40006000000 */
[----:B------:R-:W-:Y:S01]  /*7790*/  FMNMX.FTZ R59, R168, R59, !PT ;  /* 0x0000003ba83b7209 */ /* 0x000fe20007810000 */
[----:B------:R-:W-:Y:S01]  /*77a0*/  MUFU.EX2 R38, R38 ;  /* 0x0000002600267308 */ /* 0x000fe20000000800 */
[----:B------:R-:W-:-:S02]  /*77b0*/  ISETP.GT.AND P4, PT, R55, 0x59, P2 ;  /* 0x000000593700780c */ /* 0x000fc40001784270 */
[----:B------:R-:W-:Y:S01]  /*77c0*/  FSEL R154, R41, -INF , !P5 ;  /* 0xff800000299a7808 */ /* 0x000fe20006800000 */
[--C-:B------:R-:W-:Y:S01]  /*77d0*/  FFMA.FTZ R41, R82, R7, -R35.reuse ;  /* 0x0000000752297223 */ /* 0x100fe20000010823 */
[----:B------:R-:W-:Y:S02]  /*77e0*/  ISETP.LT.OR P3, PT, R53, 0x59, P3 ;  /* 0x000000593500780c */ /* 0x000fe40001f61670 */
[----:B------:R-:W-:Y:S01]  /*77f0*/  FMNMX.FTZ R59, R40, R59, !PT ;  /* 0x0000003b283b7209 */ /* 0x000fe20007810000 */
[----:B------:R-:W-:Y:S01]  /*7800*/  MUFU.EX2 R37, R37 ;  /* 0x0000002500257308 */ /* 0x000fe20000000800 */
[----:B------:R-:W-:Y:S02]  /*7810*/  ISETP.GT.AND P5, PT, R55, 0x60, P2 ;  /* 0x000000603700780c */ /* 0x000fe400017a4270 */
[----:B------:R-:W-:Y:S02]  /*7820*/  ISETP.LT.OR P4, PT, R53, 0x5a, P4 ;  /* 0x0000005a3500780c */ /* 0x000fe40002781670 */
[----:B------:R-:W-:Y:S01]  /*7830*/  FSEL R152, R43, -INF , !P3 ;  /* 0xff8000002b987808 */ /* 0x000fe20005800000 */
[----:B------:R-:W-:Y:S01]  /*7840*/  FFMA.FTZ R43, R78, R7, -R35 ;  /* 0x000000074e2b7223 */ /* 0x000fe20000010823 */
[----:B------:R-:W-:Y:S01]  /*7850*/  FMNMX.FTZ R59, R154, R59, !PT ;  /* 0x0000003b9a3b7209 */ /* 0x000fe20007810000 */
[----:B------:R-:W-:Y:S01]  /*7860*/  MUFU.EX2 R39, R39 ;  /* 0x0000002700277308 */ /* 0x000fe20000000800 */
[----:B------:R-:W-:-:S02]  /*7870*/  ISETP.GT.AND P3, PT, R55, 0x61, P2 ;  /* 0x000000613700780c */ /* 0x000fc40001764270 */
[----:B------:R-:W-:Y:S01]  /*7880*/  FSEL R162, R42, -INF , !P4 ;  /* 0xff8000002aa27808 */ /* 0x000fe20006000000 */
[-CC-:B------:R-:W-:Y:S01]  /*7890*/  FFMA.FTZ R42, R170, R7.reuse, -R35.reuse ;  /* 0x00000007aa2a7223 */ /* 0x180fe20000010823 */
[----:B------:R-:W-:Y:S01]  /*78a0*/  ISETP.LT.OR P5, PT, R53, 0x61, P5 ;  /* 0x000000613500780c */ /* 0x000fe20002fa1670 */
[----:B------:R-:W-:Y:S01]  /*78b0*/  FFMA.FTZ R170, R86, R7, -R35 ;  /* 0x0000000756aa7223 */ /* 0x000fe20000010823 */
[----:B------:R-:W-:Y:S01]  /*78c0*/  FMNMX.FTZ R59, R152, R59, !PT ;  /* 0x0000003b983b7209 */ /* 0x000fe20007810000 */
[----:B------:R-:W-:Y:S01]  /*78d0*/  MUFU.EX2 R41, R41 ;  /* 0x0000002900297308 */ /* 0x000fe20000000800 */
[----:B------:R-:W-:Y:S02]  /*78e0*/  ISETP.GT.AND P4, PT, R55, 0x68, P2 ;  /* 0x000000683700780c */ /* 0x000fe40001784270 */
[----:B------:R-:W-:Y:S02]  /*78f0*/  ISETP.LT.OR P3, PT, R53, 0x62, P3 ;  /* 0x000000623500780c */ /* 0x000fe40001f61670 */
[----:B------:R-:W-:-:S02]  /*7900*/  FSEL R44, R44, -INF , !P5 ;  /* 0xff8000002c2c7808 */ /* 0x000fc40006800000 */
[----:B------:R-:W-:Y:S01]  /*7910*/  FMNMX.FTZ R59, R162, R59, !PT ;  /* 0x0000003ba23b7209 */ /* 0x000fe20007810000 */
[----:B------:R-:W-:Y:S01]  /*7920*/  MUFU.EX2 R42, R42 ;  /* 0x0000002a002a7308 */ /* 0x000fe20000000800 */
[----:B------:R-:W-:Y:S02]  /*7930*/  ISETP.GT.AND P5, PT, R55, 0x69, P2 ;  /* 0x000000693700780c */ /* 0x000fe400017a4270 */
[----:B------:R-:W-:Y:S01]  /*7940*/  FSEL R86, R45, -INF , !P3 ;  /* 0xff8000002d567808 */ /* 0x000fe20005800000 */
[-CC-:B------:R-:W-:Y:S01]  /*7950*/  FFMA.FTZ R45, R68, R7.reuse, -R35.reuse ;  /* 0x00000007442d7223 */ /* 0x180fe20000010823 */
[----:B------:R-:W-:Y:S01]  /*7960*/  ISETP.LT.OR P4, PT, R53, 0x69, P4 ;  /* 0x000000693500780c */ /* 0x000fe20002781670 */
[----:B------:R-:W-:Y:S01]  /*7970*/  FFMA.FTZ R68, R76, R7, -R35 ;  /* 0x000000074c447223 */ /* 0x000fe20000010823 */
[----:B------:R-:W-:Y:S01]  /*7980*/  FMNMX.FTZ R59, R44, R59, !PT ;  /* 0x0000003b2c3b7209 */ /* 0x000fe20007810000 */
[----:B------:R-:W-:Y:S01]  /*7990*/  MUFU.EX2 R170, R170 ;  /* 0x000000aa00aa7308 */ /* 0x000fe20000000800 */
[----:B------:R-:W-:-:S02]  /*79a0*/  ISETP.GT.AND P3, PT, R55, 0x70, P2 ;  /* 0x000000703700780c */ /* 0x000fc40001764270 */
[----:B------:R-:W-:Y:S02]  /*79b0*/  ISETP.LT.OR P5, PT, R53, 0x6a, P5 ;  /* 0x0000006a3500780c */ /* 0x000fe40002fa1670 */
[----:B------:R-:W-:Y:S01]  /*79c0*/  FSEL R84, R49, -INF , !P4 ;  /* 0xff80000031547808 */ /* 0x000fe20006000000 */
[----:B------:R-:W-:Y:S01]  /*79d0*/  FFMA.FTZ R49, R66, R7, -R35 ;  /* 0x0000000742317223 */ /* 0x000fe20000010823 */
[----:B------:R-:W-:Y:S01]  /*79e0*/  FMNMX.FTZ R59, R86, R59, !PT ;  /* 0x0000003b563b7209 */ /* 0x000fe20007810000 */
[----:B------:R-:W-:Y:S01]  /*79f0*/  MUFU.EX2 R43, R43 ;  /* 0x0000002b002b7308 */ /* 0x000fe20000000800 */
[----:B------:R-:W-:Y:S02]  /*7a00*/  ISETP.GT.AND P4, PT, R55, 0x71, P2 ;  /* 0x000000713700780c */ /* 0x000fe40001784270 */
[----:B------:R-:W-:Y:S02]  /*7a10*/  FSEL R46, R46, -INF , !P5 ;  /* 0xff8000002e2e7808 */ /* 0x000fe40006800000 */
[----:B------:R-:W-:-:S02]  /*7a20*/  ISETP.LT.OR P3, PT, R53, 0x71, P3 ;  /* 0x000000713500780c */ /* 0x000fc40001f61670 */
        /* <DEDUP_REMOVED lines=13> */
[-CC-:B------:R-:W-:Y:S01]  /*7b00*/  FFMA.FTZ R70, R74, R7.reuse, -R35.reuse ;  /* 0x000000074a467223 */ /* 0x180fe20000010823 */
[----:B------:R-:W-:Y:S01]  /*7b10*/  ISETP.LT.OR P2, PT, R53, 0x7a, P2 ;  /* 0x0000007a3500780c */ /* 0x000fe20001741670 */
[-CC-:B------:R-:W-:Y:S01]  /*7b20*/  FFMA.FTZ R53, R62, R7.reuse, -R35.reuse ;  /* 0x000000073e357223 */ /* 0x180fe20000010823 */
[----:B------:R-:W-:Y:S01]  /*7b30*/  FSEL R186, R50, -INF , !P5 ;  /* 0xff80000032ba7808 */ /* 0x000fe20006800000 */
[--C-:B------:R-:W-:Y:S01]  /*7b40*/  FFMA.FTZ R50, R72, R7, -R35.reuse ;  /* 0x0000000748327223 */ /* 0x100fe20000010823 */
[----:B------:R-:W-:Y:S01]  /*7b50*/  FMNMX.FTZ R59, R80, R59, !PT ;  /* 0x0000003b503b7209 */ /* 0x000fe20007810000 */
[----:B------:R-:W-:Y:S01]  /*7b60*/  MUFU.EX2 R48, R48 ;  /* 0x0000003000307308 */ /* 0x000fe20000000800 */
[----:B------:R-:W-:Y:S01]  /*7b70*/  FSEL R78, R51, -INF , !P2 ;  /* 0xff800000334e7808 */ /* 0x000fe20005000000 */
[----:B------:R-:W-:Y:S01]  /*7b80*/  FFMA.FTZ R51, R60, R7, -R35 ;  /* 0x000000073c337223 */ /* 0x000fe20000010823 */
[----:B------:R-:W-:-:S02]  /*7b90*/  FMNMX.FTZ R59, R186, R59, !PT ;  /* 0x0000003bba3b7209 */ /* 0x000fc40007810000 */
[----:B------:R-:W-:Y:S02]  /*7ba0*/  FSEL R60, R34, RZ, P6 ;  /* 0x000000ff223c7208 */ /* 0x000fe40003000000 */
[----:B------:R-:W-:Y:S01]  /*7bb0*/  FMNMX.FTZ R59, R78, R59, !PT ;  /* 0x0000003b4e3b7209 */ /* 0x000fe20007810000 */
[----:B------:R-:W-:Y:S02]  /*7bc0*/  MUFU.EX2 R50, R50 ;  /* 0x0000003200327308 */ /* 0x000fe40000000800 */
[----:B------:R-:W-:Y:S02]  /*7bd0*/  FADD.FTZ R60, -R60, R5 ;  /* 0x000000053c3c7221 */ /* 0x000fe40000010100 */
[----:B------:R-:W0:Y:S02]  /*7be0*/  SHFL.BFLY PT, R72, R59, 0x2, 0x1f ;  /* 0x0c401f003b487f89 */ /* 0x000e2400000e0000 */
[-C--:B------:R-:W-:Y:S02]  /*7bf0*/  FMUL.FTZ R5, R60, R7.reuse ;  /* 0x000000073c057220 */ /* 0x080fe40000410000 */
[----:B------:R-:W-:Y:S08]  /*7c00*/  MUFU.EX2 R47, R47 ;  /* 0x0000002f002f7308 */ /* 0x000ff00000000800 */
[----:B------:R-:W1:Y:S08]  /*7c10*/  MUFU.EX2 R5, R5 ;  /* 0x0000000500057308 */ /* 0x000e700000000800 */
[----:B------:R-:W-:Y:S01]  /*7c20*/  MUFU.EX2 R70, R70 ;  /* 0x0000004600467308 */ /* 0x000fe20000000800 */
[----:B0-----:R-:W-:Y:S01]  /*7c30*/  FMNMX.FTZ R72, R59, R72, !PT ;  /* 0x000000483b487209 */ /* 0x001fe20007810000 */
[----:B------:R-:W-:-:S06]  /*7c40*/  FFMA.FTZ R59, R54, R7, -R35 ;  /* 0x00000007363b7223 */ /* 0x000fcc0000010823 */
[----:B------:R-:W-:Y:S01]  /*7c50*/  MUFU.EX2 R49, R49 ;  /* 0x0000003100317308 */ /* 0x000fe20000000800 */
[----:B------:R-:W0:Y:S01]  /*7c60*/  SHFL.BFLY PT, R55, R72, 0x1, 0x1f ;  /* 0x0c201f0048377f89 */ /* 0x000e2200000e0000 */
[-C--:B-1----:R-:W-:Y:S01]  /*7c70*/  FMUL.FTZ R88, R88, R5.reuse ;  /* 0x0000000558587220 */ /* 0x082fe20000410000 */
        /* <DEDUP_REMOVED lines=20> */
[----:B------:R-:W-:Y:S01]  /*7dc0*/  FMUL.FTZ R125, R125, R5 ;  /* 0x000000057d7d7220 */ /* 0x000fe20000410000 */
[----:B------:R-:W-:Y:S01]  /*7dd0*/  MUFU.EX2 R58, R58 ;  /* 0x0000003a003a7308 */ /* 0x000fe20000000800 */
[----:B0-----:R-:W-:Y:S01]  /*7de0*/  FMNMX.FTZ R54, R72, R55, !PT ;  /* 0x0000003748367209 */ /* 0x001fe20007810000 */
[-C--:B------:R-:W-:Y:S01]  /*7df0*/  FMUL.FTZ R128, R128, R5.reuse ;  /* 0x0000000580807220 */ /* 0x080fe20000410000 */
[-C--:B------:R-:W-:Y:S01]  /*7e00*/  FMUL.FTZ R129, R129, R5.reuse ;  /* 0x0000000581817220 */ /* 0x080fe20000410000 */
[----:B------:R-:W-:Y:S01]  /*7e10*/  FMUL.FTZ R132, R132, R5 ;  /* 0x0000000584847220 */ /* 0x000fe20000410000 */
[C---:B------:R-:W-:Y:S01]  /*7e20*/  FSETP.NEU.FTZ.AND P2, PT, R54.reuse, -INF , PT ;  /* 0xff8000003600780b */ /* 0x040fe20003f5d000 */
[----:B------:R-:W-:Y:S01]  /*7e30*/  FMUL.FTZ R35, R54, R7 ;  /* 0x0000000736237220 */ /* 0x000fe20000410000 */
[-C--:B------:R-:W-:Y:S01]  /*7e40*/  FMUL.FTZ R133, R133, R5.reuse ;  /* 0x0000000585857220 */ /* 0x080fe20000410000 */
[----:B------:R-:W-:Y:S01]  /*7e50*/  MUFU.EX2 R53, R53 ;  /* 0x0000003500357308 */ /* 0x000fe20000000800 */
[-C--:B------:R-:W-:Y:S01]  /*7e60*/  FMUL.FTZ R136, R136, R5.reuse ;  /* 0x0000000588887220 */ /* 0x080fe20000410000 */
[-C--:B------:R-:W-:Y:S01]  /*7e70*/  FMUL.FTZ R137, R137, R5.reuse ;  /* 0x0000000589897220 */ /* 0x080fe20000410000 */
[----:B------:R-:W-:Y:S01]  /*7e80*/  FSEL R35, R35, RZ, P2 ;  /* 0x000000ff23237208 */ /* 0x000fe20001000000 */
[-C--:B------:R-:W-:Y:S01]  /*7e90*/  FMUL.FTZ R140, R140, R5.reuse ;  /* 0x000000058c8c7220 */ /* 0x080fe20000410000 */
[-C--:B------:R-:W-:Y:S01]  /*7ea0*/  FMUL.FTZ R141, R141, R5.reuse ;  /* 0x000000058d8d7220 */ /* 0x080fe20000410000 */
[-C--:B------:R-:W-:Y:S01]  /*7eb0*/  FMUL.FTZ R144, R144, R5.reuse ;  /* 0x0000000590907220 */ /* 0x080fe20000410000 */
[----:B------:R-:W-:Y:S01]  /*7ec0*/  FMUL.FTZ R145, R145, R5 ;  /* 0x0000000591917220 */ /* 0x000fe20000410000 */
[--C-:B------:R-:W-:Y:S01]  /*7ed0*/  FFMA.FTZ R173, R28, R7, -R35.reuse ;  /* 0x000000071cad7223 */ /* 0x100fe20000010823 */
[----:B------:R-:W-:Y:S01]  /*7ee0*/  FFMA.FTZ R28, R5, R3, R180 ;  /* 0x00000003051c7223 */ /* 0x000fe200000100b4 */
[----:B------:R-:W-:Y:S01]  /*7ef0*/  FFMA.FTZ R175, R32, R7, -R35 ;  /* 0x0000000720af7223 */ /* 0x000fe20000010823 */
[----:B------:R-:W-:-:S02]  /*7f00*/  IMAD.U32 R32, RZ, RZ, UR42 ;  /* 0x0000002aff207e24 */ /* 0x000fc4000f8e00ff */
[-CC-:B------:R-:W-:Y:S01]  /*7f10*/  FFMA.FTZ R181, R57, R7.reuse, -R35.reuse ;  /* 0x0000000739b57223 */ /* 0x180fe20000010823 */
[----:B------:R-:W-:Y:S01]  /*7f20*/  FADD.FTZ R3, R21, R28 ;  /* 0x0000001c15037221 */ /* 0x000fe20000010000 */
[-CC-:B------:R-:W-:Y:S01]  /*7f30*/  FFMA.FTZ R169, R30, R7.reuse, -R35.reuse ;  /* 0x000000071ea97223 */ /* 0x180fe20000010823 */
[-C--:B------:R-:W-:Y:S01]  /*7f40*/  FFMA.FTZ R10, R10, R7.reuse, -R35 ;  /* 0x000000070a0a7223 */ /* 0x080fe20000010823 */
[----:B------:R-:W-:Y:S01]  /*7f50*/  @!P1 LEA R32, R32, UR41, 0x3 ;  /* 0x0000002920209c11 */ /* 0x000fe2000f8e18ff */
[----:B------:R-:W-:Y:S01]  /*7f60*/  FADD.FTZ R28, R182, R3 ;  /* 0x00000003b61c7221 */ /* 0x000fe20000010000 */
[----:B------:R-:W-:Y:S01]  /*7f70*/  MUFU.EX2 R181, R181 ;  /* 0x000000b500b57308 */ /* 0x000fe20000000800 */
[-CC-:B------:R-:W-:Y:S01]  /*7f80*/  FFMA.FTZ R183, R12, R7.reuse, -R35.reuse ;  /* 0x000000070cb77223 */ /* 0x180fe20000010823 */
[----:B------:R-:W-:Y:S01]  /*7f90*/  FFMA.FTZ R12, R14, R7, -R35 ;  /* 0x000000070e0c7223 */ /* 0x000fe20000010823 */
[----:B------:R-:W-:Y:S01]  /*7fa0*/  FADD.FTZ R3, R25, R28 ;  /* 0x0000001c19037221 */ /* 0x000fe20000010000 */
[----:B------:R-:W-:-:S02]  /*7fb0*/  @!P1 VIADD R32, R32, 0x28860 ;  /* 0x0002886020209836 */ /* 0x000fc40000000000 */
[-CC-:B------:R-:W-:Y:S01]  /*7fc0*/  FFMA.FTZ R177, R20, R7.reuse, -R35.reuse ;  /* 0x0000000714b17223 */ /* 0x180fe20000010823 */
[-C--:B------:R-:W-:Y:S01]  /*7fd0*/  FFMA.FTZ R14, R158, R7.reuse, -R35 ;  /* 0x000000079e0e7223 */ /* 0x080fe20000010823 */
[----:B------:R-:W-:Y:S01]  /*7fe0*/  FADD.FTZ R28, R176, R3 ;  /* 0x00000003b01c7221 */ /* 0x000fe20000010000 */
[----:B------:R-:W-:Y:S01]  /*7ff0*/  MUFU.EX2 R10, R10 ;  /* 0x0000000a000a7308 */ /* 0x000fe20000000800 */
[----:B------:R-:W-:Y:S01]  /*8000*/  @!P1 PRMT R32, RZ, 0x654, R32 ;  /* 0x00000654ff209816 */ /* 0x000fe20000000020 */
[-CC-:B------:R-:W-:Y:S01]  /*8010*/  FFMA.FTZ R165, R36, R7.reuse, -R35.reuse ;  /* 0x0000000724a57223 */ /* 0x180fe20000010823 */
[----:B------:R-:W-:Y:S01]  /*8020*/  FADD.FTZ R3, R27, R28 ;  /* 0x0000001c1b037221 */ /* 0x000fe20000010000 */
[-CC-:B------:R-:W-:Y:S01]  /*8030*/  FFMA.FTZ R179, R156, R7.reuse, -R35.reuse ;  /* 0x000000079cb37223 */ /* 0x180fe20000010823 */
[----:B------:R0:W-:Y:S01]  /*8040*/  @!P1 SYNCS.ARRIVE.TRANS64.RED.A1T0 RZ, [R32+URZ], RZ ;  /* 0x000000ff20ff99a7 */ /* 0x0001e2000810043f */
[-C--:B------:R-:W-:Y:S01]  /*8050*/  FFMA.FTZ R20, R24, R7.reuse, -R35 ;  /* 0x0000000718147223 */ /* 0x080fe20000010823 */
[----:B------:R-:W-:Y:S01]  /*8060*/  FADD.FTZ R28, R178, R3 ;  /* 0x00000003b21c7221 */ /* 0x000fe20000010000 */
[----:B------:R-:W-:Y:S01]  /*8070*/  MUFU.EX2 R183, R183 ;  /* 0x000000b700b77308 */ /* 0x000fe20000000800 */
[-CC-:B------:R-:W-:Y:S01]  /*8080*/  FFMA.FTZ R24, R164, R7.reuse, -R35.reuse ;  /* 0x00000007a4187223 */ /* 0x180fe20000010823 */
[----:B------:R-:W-:Y:S01]  /*8090*/  F2FP.F16.F32.PACK_AB R180, R21, R180 ;  /* 0x000000b415b4723e */ /* 0x000fe200000000ff */
[----:B------:R-:W-:Y:S01]  /*80a0*/  FADD.FTZ R3, R29, R28 ;  /* 0x0000001c1d037221 */ /* 0x000fe20000010000 */
[-CC-:B------:R-:W-:Y:S01]  /*80b0*/  FFMA.FTZ R26, R26, R7.reuse, -R35.reuse ;  /* 0x000000071a1a7223 */ /* 0x180fe20000010823 */
[-CC-:B------:R-:W-:Y:S01]  /*80c0*/  FFMA.FTZ R8, R8, R7.reuse, -R35.reuse ;  /* 0x0000000708087223 */ /* 0x180fe20000010823 */
        /* <DEDUP_REMOVED lines=8> */
[-CC-:B------:R-:W-:Y:S01]  /*8150*/  FFMA.FTZ R40, R40, R7.reuse, -R35.reuse ;  /* 0x0000000728287223 */ /* 0x180fe20000010823 */
[----:B------:R-:W-:Y:S01]  /*8160*/  FADD.FTZ R57, R33, R28 ;  /* 0x0000001c21397221 */ /* 0x000fe20000010000 */
[-C--:B------:R-:W-:Y:S01]  /*8170*/  FFMA.FTZ R28, R184, R7.reuse, -R35 ;  /* 0x00000007b81c7223 */ /* 0x080fe20000010823 */
[-C--:B------:R-:W-:Y:S01]  /*8180*/  FMUL.FTZ R6, R6, R7.reuse ;  /* 0x0000000706067220 */ /* 0x080fe20000410000 */
[----:B------:R-:W-:Y:S01]  /*8190*/  MUFU.EX2 R177, R177 ;  /* 0x000000b100b17308 */ /* 0x000fe20000000800 */
[----:B------:R-:W-:Y:S01]  /*81a0*/  FADD.FTZ R30, R38, R57 ;  /* 0x00000039261e7221 */ /* 0x000fe20000010000 */
[-CC-:B------:R-:W-:Y:S01]  /*81b0*/  FFMA.FTZ R154, R154, R7.reuse, -R35.reuse ;  /* 0x000000079a9a7223 */ /* 0x180fe20000010823 */
[----:B------:R-:W-:Y:S01]  /*81c0*/  F2FP.F16.F32.PACK_AB R182, R25, R182 ;  /* 0x000000b619b6723e */ /* 0x000fe200000000ff */
        /* <DEDUP_REMOVED lines=8> */
[-C--:B------:R-:W-:Y:S01]  /*8250*/  FFMA.FTZ R46, R46, R7.reuse, -R35 ;  /* 0x000000072e2e7223 */ /* 0x080fe20000010823 */
[----:B0-----:R-:W-:Y:S01]  /*8260*/  FADD.FTZ R32, R170, R3 ;  /* 0x00000003aa207221 */ /* 0x001fe20000010000 */
[-CC-:B------:R-:W-:Y:S01]  /*8270*/  FFMA.FTZ R82, R82, R7.reuse, -R35.reuse ;  /* 0x0000000752527223 */ /* 0x180fe20000010823 */
[-CC-:B------:R-:W-:Y:S01]  /*8280*/  FFMA.FTZ R80, R80, R7.reuse, -R35.reuse ;  /* 0x0000000750507223 */ /* 0x180fe20000010823 */
[----:B------:R-:W0:Y:S01]  /*8290*/  MUFU.EX2 R14, R14 ;  /* 0x0000000e000e7308 */ /* 0x000e220000000800 */
[----:B------:R-:W-:Y:S01]  /*82a0*/  FADD.FTZ R32, R39, R32 ;  /* 0x0000002027207221 */ /* 0x000fe20000010000 */
[-CC-:B------:R-:W-:Y:S01]  /*82b0*/  FFMA.FTZ R186, R186, R7.reuse, -R35.reuse ;  /* 0x00000007baba7223 */ /* 0x180fe20000010823 */
[----:B------:R-:W-:Y:S01]  /*82c0*/  ISETP.GT.AND P2, PT, R4, UR55, PT ;  /* 0x0000003704007c0c */ /* 0x000fe2000bf44270 */
[----:B------:R-:W-:Y:S01]  /*82d0*/  UMOV UR42, UR54 ;  /* 0x00000036002a7c82 */ /* 0x000fe20008000000 */
[----:B------:R-:W-:Y:S01]  /*82e0*/  FADD.FTZ R3, R41, R32 ;  /* 0x0000002029037221 */ /* 0x000fe20000010000 */
[-CC-:B------:R-:W-:Y:S01]  /*82f0*/  FFMA.FTZ R32, R162, R7.reuse, -R35.reuse ;  /* 0x00000007a2207223 */ /* 0x180fe20000010823 */
[----:B------:R-:W-:Y:S01]  /*8300*/  FFMA.FTZ R35, R78, R7, -R35 ;  /* 0x000000074e237223 */ /* 0x000fe20000010823 */
[----:B------:R-:W2:Y:S01]  /*8310*/  MUFU.EX2 R179, R179 ;  /* 0x000000b300b37308 */ /* 0x000ea20000000800 */
[----:B------:R-:W-:Y:S01]  /*8320*/  FADD.FTZ R36, R48, R3 ;  /* 0x0000000330247221 */ /* 0x000fe20000010000 */
[----:B-1----:R-:W-:Y:S01]  /*8330*/  FFMA.FTZ R3, R6, R2, R181 ;  /* 0x0000000206037223 */ /* 0x002fe200000100b5 */
[-C--:B------:R-:W-:Y:S01]  /*8340*/  FMUL.FTZ R148, R148, R5.reuse ;  /* 0x0000000594947220 */ /* 0x080fe20000410000 */
[----:B------:R-:W-:Y:S01]  /*8350*/  FMUL.FTZ R149, R149, R5 ;  /* 0x0000000595957220 */ /* 0x000fe20000410000 */
        /* <DEDUP_REMOVED lines=11> */
[----:B------:R-:W3:Y:S01]  /*8410*/  MUFU.EX2 R173, R173 ;  /* 0x000000ad00ad7308 */ /* 0x000ee20000000800 */
[----:B------:R-:W-:Y:S01]  /*8420*/  FADD.FTZ R36, R68, R57 ;  /* 0x0000003944247221 */ /* 0x000fe20000010000 */
[----:B------:R-:W-:Y:S01]  /*8430*/  FADD.FTZ R3, R177, R2 ;  /* 0x00000002b1037221 */ /* 0x000fe20000010000 */
[-C--:B------:R-:W-:Y:S01]  /*8440*/  FMUL.FTZ R98, R98, R6.reuse ;  /* 0x0000000662627220 */ /* 0x080fe20000410000 */
[-C--:B------:R-:W-:Y:S01]  /*8450*/  FMUL.FTZ R99, R99, R6.reuse ;  /* 0x0000000663637220 */ /* 0x080fe20000410000 */
[----:B------:R-:W-:Y:S01]  /*8460*/  FADD.FTZ R21, R47, R36 ;  /* 0x000000242f157221 */ /* 0x000fe20000010000 */
[----:B0-----:R-:W-:Y:S01]  /*8470*/  FADD.FTZ R2, R14, R3 ;  /* 0x000000030e027221 */ /* 0x001fe20000010000 */
[-C--:B------:R-:W-:Y:S01]  /*8480*/  FMUL.FTZ R102, R102, R6.reuse ;  /* 0x0000000666667220 */ /* 0x080fe20000410000 */
[----:B------:R-:W0:Y:S01]  /*8490*/  MUFU.EX2 R24, R24 ;  /* 0x0000001800187308 */ /* 0x000e220000000800 */
[----:B------:R-:W-:Y:S01]  /*84a0*/  FADD.FTZ R36, R70, R21 ;  /* 0x0000001546247221 */ /* 0x000fe20000010000 */
[----:B--2---:R-:W-:Y:S01]  /*84b0*/  FADD.FTZ R3, R179, R2 ;  /* 0x00000002b3037221 */ /* 0x004fe20000010000 */
[-C--:B------:R-:W-:Y:S01]  /*84c0*/  FMUL.FTZ R103, R103, R6.reuse ;  /* 0x0000000667677220 */ /* 0x080fe20000410000 */
[-C--:B------:R-:W-:Y:S01]  /*84d0*/  FMUL.FTZ R106, R106, R6.reuse ;  /* 0x000000066a6a7220 */ /* 0x080fe20000410000 */
[----:B------:R-:W-:Y:S01]  /*84e0*/  FADD.FTZ R21, R49, R36 ;  /* 0x0000002431157221 */ /* 0x000fe20000010000 */
[----:B-1----:R-:W-:Y:S01]  /*84f0*/  FADD.FTZ R2, R20, R3 ;  /* 0x0000000314027221 */ /* 0x002fe20000010000 */
[-C--:B------:R-:W-:Y:S01]  /*8500*/  FMUL.FTZ R107, R107, R6.reuse ;  /* 0x000000066b6b7220 */ /* 0x080fe20000410000 */
[----:B------:R-:W1:Y:S01]  /*8510*/  MUFU.EX2 R175, R175 ;  /* 0x000000af00af7308 */ /* 0x000e620000000800 */
[----:B------:R-:W-:Y:S01]  /*8520*/  FADD.FTZ R36, R64, R21 ;  /* 0x0000001540247221 */ /* 0x000fe20000010000 */
[----:B---3--:R-:W-:Y:S01]  /*8530*/  FADD.FTZ R3, R173, R2 ;  /* 0x00000002ad037221 */ /* 0x008fe20000010000 */
[-C--:B------:R-:W-:Y:S01]  /*8540*/  FMUL.FTZ R110, R110, R6.reuse ;  /* 0x000000066e6e7220 */ /* 0x080fe20000410000 */
[-C--:B------:R-:W-:Y:S01]  /*8550*/  FMUL.FTZ R111, R111, R6.reuse ;  /* 0x000000066f6f7220 */ /* 0x080fe20000410000 */
[----:B------:R-:W-:Y:S01]  /*8560*/  FADD.FTZ R21, R51, R36 ;  /* 0x0000002433157221 */ /* 0x000fe20000010000 */
[-C--:B------:R-:W-:Y:S01]  /*8570*/  FMUL.FTZ R114, R114, R6.reuse ;  /* 0x0000000672727220 */ /* 0x080fe20000410000 */
[-C--:B------:R-:W-:Y:S01]  /*8580*/  FMUL.FTZ R115, R115, R6.reuse ;  /* 0x0000000673737220 */ /* 0x080fe20000410000 */
[----:B------:R-:W2:Y:S01]  /*8590*/  MUFU.EX2 R26, R26 ;  /* 0x0000001a001a7308 */ /* 0x000ea20000000800 */
[----:B0-----:R-:W-:Y:S01]  /*85a0*/  FADD.FTZ R2, R24, R3 ;  /* 0x0000000318027221 */ /* 0x001fe20000010000 */
[----:B------:R-:W-:Y:S01]  /*85b0*/  FADD.FTZ R36, R58, R21 ;  /* 0x000000153a247221 */ /* 0x000fe20000010000 */
[-C--:B------:R-:W-:Y:S01]  /*85c0*/  FMUL.FTZ R118, R118, R6.reuse ;  /* 0x0000000676767220 */ /* 0x080fe20000410000 */
[-C--:B------:R-:W-:Y:S01]  /*85d0*/  FMUL.FTZ R119, R119, R6.reuse ;  /* 0x0000000677777220 */ /* 0x080fe20000410000 */
[-C--:B------:R-:W-:Y:S01]  /*85e0*/  FMUL.FTZ R122, R122, R6.reuse ;  /* 0x000000067a7a7220 */ /* 0x080fe20000410000 */
[----:B------:R-:W-:Y:S01]  /*85f0*/  FADD.FTZ R21, R53, R36 ;  /* 0x0000002435157221 */ /* 0x000fe20000010000 */
[-C--:B------:R-:W-:Y:S01]  /*8600*/  FMUL.FTZ R123, R123, R6.reuse ;  /* 0x000000067b7b7220 */ /* 0x080fe20000410000 */
[----:B------:R-:W0:Y:S01]  /*8610*/  MUFU.EX2 R56, R56 ;  /* 0x0000003800387308 */ /* 0x000e220000000800 */
        /* <DEDUP_REMOVED lines=16> */
[----:B0-----:R-:W-:Y:S01]  /*8720*/  FADD.FTZ R36, R56, R21 ;  /* 0x0000001538247221 */ /* 0x001fe20000010000 */
[-C--:B------:R-:W-:Y:S01]  /*8730*/  FMUL.FTZ R150, R150, R6.reuse ;  /* 0x0000000696967220 */ /* 0x080fe20000410000 */
[----:B------:R-:W-:Y:S01]  /*8740*/  FMUL.FTZ R151, R151, R6 ;  /* 0x0000000697977220 */ /* 0x000fe20000410000 */
[----:B------:R-:W-:Y:S01]  /*8750*/  F2FP.F16.F32.PACK_AB R176, R27, R176 ;  /* 0x000000b01bb0723e */ /* 0x000fe200000000ff */
[----:B------:R-:W-:Y:S01]  /*8760*/  VIADD R4, R4, 0xffffffff ;  /* 0xffffffff04047836 */ /* 0x000fe20000000000 */
[----:B------:R-:W-:Y:S01]  /*8770*/  F2FP.F16.F32.PACK_AB R178, R29, R178 ;  /* 0x000000b21db2723e */ /* 0x000fe200000000ff */
[----:B------:R-:W-:Y:S01]  /*8780*/  IMAD.MOV.U32 R5, RZ, RZ, R34 ;  /* 0x000000ffff057224 */ /* 0x000fe200078e0022 */
[----:B------:R-:W0:Y:S01]  /*8790*/  MUFU.EX2 R171, R171 ;  /* 0x000000ab00ab7308 */ /* 0x000e220000000800 */
[----:B-1----:R-:W-:Y:S01]  /*87a0*/  FADD.FTZ R21, R169, R2 ;  /* 0x00000002a9157221 */ /* 0x002fe20000010000 */
[----:B------:R-:W-:Y:S01]  /*87b0*/  F2FP.F16.F32.PACK_AB R172, R31, R172 ;  /* 0x000000ac1fac723e */ /* 0x000fe200000000ff */
[----:B------:R-:W-:Y:S01]  /*87c0*/  IMAD.MOV.U32 R6, RZ, RZ, R54 ;  /* 0x000000ffff067224 */ /* 0x000fe200078e0036 */
[----:B------:R-:W-:-:S02]  /*87d0*/  F2FP.F16.F32.PACK_AB R174, R38, R33 ;  /* 0x0000002126ae723e */ /* 0x000fc400000000ff */
[----:B------:R-:W-:Y:S02]  /*87e0*/  F2FP.F16.F32.PACK_AB R170, R39, R170 ;  /* 0x000000aa27aa723e */ /* 0x000fe400000000ff */
[----:B------:R-:W1:Y:S01]  /*87f0*/  MUFU.EX2 R28, R28 ;  /* 0x0000001c001c7308 */ /* 0x000e620000000800 */
[----:B--2---:R-:W-:Y:S01]  /*8800*/  FADD.FTZ R2, R8, R21 ;  /* 0x0000001508027221 */ /* 0x004fe20000010000 */
[----:B------:R-:W-:Y:S02]  /*8810*/  F2FP.F16.F32.PACK_AB R164, R48, R41 ;  /* 0x0000002930a4723e */ /* 0x000fe400000000ff */
[----:B------:R-:W-:Y:S02]  /*8820*/  F2FP.F16.F32.PACK_AB R166, R50, R43 ;  /* 0x0000002b32a6723e */ /* 0x000fe400000000ff */
[----:B------:R-:W-:Y:S02]  /*8830*/  F2FP.F16.F32.PACK_AB R160, R68, R45 ;  /* 0x0000002d44a0723e */ /* 0x000fe400000000ff */
[----:B------:R-:W2:Y:S01]  /*8840*/  MUFU.EX2 R165, R165 ;  /* 0x000000a500a57308 */ /* 0x000ea20000000800 */
[----:B0-----:R-:W-:Y:S01]  /*8850*/  FADD.FTZ R21, R171, R2 ;  /* 0x00000002ab157221 */ /* 0x001fe20000010000 */
[----:B------:R-:W-:-:S02]  /*8860*/  F2FP.F16.F32.PACK_AB R162, R70, R47 ;  /* 0x0000002f46a2723e */ /* 0x000fc400000000ff */
[----:B------:R-:W-:Y:S02]  /*8870*/  F2FP.F16.F32.PACK_AB R156, R64, R49 ;  /* 0x00000031409c723e */ /* 0x000fe400000000ff */
[----:B------:R-:W-:Y:S02]  /*8880*/  F2FP.F16.F32.PACK_AB R158, R58, R51 ;  /* 0x000000333a9e723e */ /* 0x000fe400000000ff */
[----:B------:R-:W0:Y:S01]  /*8890*/  MUFU.EX2 R30, R30 ;  /* 0x0000001e001e7308 */ /* 0x000e220000000800 */
[----:B-1----:R-:W-:Y:S01]  /*88a0*/  FADD.FTZ R2, R28, R21 ;  /* 0x000000151c027221 */ /* 0x002fe20000010000 */
[----:B------:R-:W-:Y:S02]  /*88b0*/  F2FP.F16.F32.PACK_AB R181, R10, R181 ;  /* 0x000000b50ab5723e */ /* 0x000fe400000000ff */
[----:B------:R-:W-:Y:S02]  /*88c0*/  F2FP.F16.F32.PACK_AB R183, R12, R183 ;  /* 0x000000b70cb7723e */ /* 0x000fe400000000ff */
[----:B------:R-:W-:-:S02]  /*88d0*/  F2FP.F16.F32.PACK_AB R177, R14, R177 ;  /* 0x000000b10eb1723e */ /* 0x000fc400000000ff */
[----:B------:R-:W1:Y:S01]  /*88e0*/  MUFU.EX2 R167, R167 ;  /* 0x000000a700a77308 */ /* 0x000e620000000800 */
[----:B--2---:R-:W-:Y:S01]  /*88f0*/  FADD.FTZ R21, R165, R2 ;  /* 0x00000002a5157221 */ /* 0x004fe20000010000 */
[----:B------:R-:W-:Y:S02]  /*8900*/  F2FP.F16.F32.PACK_AB R179, R20, R179 ;  /* 0x000000b314b3723e */ /* 0x000fe400000000ff */
[----:B------:R-:W-:Y:S02]  /*8910*/  F2FP.F16.F32.PACK_AB R173, R24, R173 ;  /* 0x000000ad18ad723e */ /* 0x000fe400000000ff */
[----:B------:R-:W-:Y:S02]  /*8920*/  F2FP.F16.F32.PACK_AB R175, R26, R175 ;  /* 0x000000af1aaf723e */ /* 0x000fe400000000ff */
[----:B------:R2:W3:Y:S01]  /*8930*/  MUFU.EX2 R57, R168 ;  /* 0x000000a800397308 */ /* 0x0004e20000000800 */
[----:B0-----:R-:W-:Y:S01]  /*8940*/  FADD.FTZ R2, R30, R21 ;  /* 0x000000151e027221 */ /* 0x001fe20000010000 */
[----:B------:R-:W-:-:S02]  /*8950*/  F2FP.F16.F32.PACK_AB R169, R8, R169 ;  /* 0x000000a908a9723e */ /* 0x000fc400000000ff */
[----:B------:R-:W-:Y:S02]  /*8960*/  F2FP.F16.F32.PACK_AB R171, R28, R171 ;  /* 0x000000ab1cab723e */ /* 0x000fe400000000ff */
[----:B------:R-:W-:Y:S02]  /*8970*/  F2FP.F16.F32.PACK_AB R165, R30, R165 ;  /* 0x000000a51ea5723e */ /* 0x000fe400000000ff */
[----:B------:R-:W0:Y:S01]  /*8980*/  MUFU.EX2 R161, R40 ;  /* 0x0000002800a17308 */ /* 0x000e220000000800 */
[----:B-1----:R-:W-:Y:S01]  /*8990*/  FADD.FTZ R2, R167, R2 ;  /* 0x00000002a7027221 */ /* 0x002fe20000010000 */
[----:B--2---:R-:W-:-:S06]  /*89a0*/  F2FP.F16.F32.PACK_AB R168, R42, R37 ;  /* 0x000000252aa8723e */ /* 0x004fcc00000000ff */
[----:B------:R-:W1:Y:S01]  /*89b0*/  MUFU.EX2 R25, R154 ;  /* 0x0000009a00197308 */ /* 0x000e620000000800 */
[C---:B---3--:R-:W-:Y:S01]  /*89c0*/  FADD.FTZ R2, R57.reuse, R2 ;  /* 0x0000000239027221 */ /* 0x048fe20000010000 */
[----:B------:R-:W-:-:S06]  /*89d0*/  F2FP.F16.F32.PACK_AB R167, R57, R167 ;  /* 0x000000a739a7723e */ /* 0x000fcc00000000ff */
[----:B------:R2:W3:Y:S01]  /*89e0*/  MUFU.EX2 R163, R152 ;  /* 0x0000009800a37308 */ /* 0x0004e20000000800 */
[----:B0-----:R-:W-:-:S07]  /*89f0*/  FADD.FTZ R2, R161, R2 ;  /* 0x00000002a1027221 */ /* 0x001fce0000010000 */
[----:B------:R-:W0:Y:S01]  /*8a00*/  MUFU.EX2 R32, R32 ;  /* 0x0000002000207308 */ /* 0x000e220000000800 */
[C---:B-1----:R-:W-:Y:S01]  /*8a10*/  FADD.FTZ R2, R25.reuse, R2 ;  /* 0x0000000219027221 */ /* 0x042fe20000010000 */
[----:B--2---:R-:W-:Y:S02]  /*8a20*/  F2FP.F16.F32.PACK_AB R152, R56, R53 ;  /* 0x000000353898723e */ /* 0x004fe400000000ff */
[----:B------:R-:W-:-:S04]  /*8a30*/  F2FP.F16.F32.PACK_AB R161, R25, R161 ;  /* 0x000000a119a1723e */ /* 0x000fc800000000ff */
[----:B------:R-:W1:Y:S01]  /*8a40*/  MUFU.EX2 R157, R44 ;  /* 0x0000002c009d7308 */ /* 0x000e620000000800 */
[----:B---3--:R-:W-:-:S07]  /*8a50*/  FADD.FTZ R2, R163, R2 ;  /* 0x00000002a3027221 */ /* 0x008fce0000010000 */
        /* <DEDUP_REMOVED lines=21> */
[----:B--2---:R-:W-:Y:S01]  /*8bb0*/  FADD.FTZ R2, R155, R2 ;  /* 0x000000029b027221 */ /* 0x004fe20000010000 */
[C---:B0-----:R-:W-:Y:S01]  /*8bc0*/  FADD.FTZ R3, R52.reuse, R3 ;  /* 0x0000000334037221 */ /* 0x041fe20000010000 */
[----:B------:R-:W-:Y:S02]  /*8bd0*/  F2FP.F16.F32.PACK_AB R154, R52, R55 ;  /* 0x00000037349a723e */ /* 0x000fe400000000ff */
[C---:B-1----:R-:W-:Y:S01]  /*8be0*/  FADD.FTZ R2, R35.reuse, R2 ;  /* 0x0000000223027221 */ /* 0x042fe20000010000 */
[----:B------:R-:W-:Y:S01]  /*8bf0*/  F2FP.F16.F32.PACK_AB R155, R35, R155 ;  /* 0x0000009b239b723e */ /* 0x000fe200000000ff */
[----:B------:R-:W-:Y:S06]  /*8c00*/  @P2 BRA `(.L_x_6624) ;  /* 0xffffffc800042947 */ /* 0x000fec000383ffff */
[----:B------:R-:W-:Y:S01]  /*8c10*/  IMAD.MOV.U32 R6, RZ, RZ, R54 ;  /* 0x000000ffff067224 */ /* 0x000fe200078e0036 */
[----:B------:R-:W-:Y:S01]  /*8c20*/  UMOV UR42, UR54 ;  /* 0x00000036002a7c82 */ /* 0x000fe20008000000 */
[----:B------:R-:W-:Y:S01]  /*8c30*/  IMAD.MOV.U32 R5, RZ, RZ, R34 ;  /* 0x000000ffff057224 */ /* 0x000fe200078e0022 */
[----:B------:R-:W-:-:S06]  /*8c40*/  UMOV UR43, UR53 ;  /* 0x00000035002b7c82 */ /* 0x000fcc0008000000 */
.L_x_6607:
        /* <DEDUP_REMOVED lines=19> */
.L_x_6626:
[----:B------:R-:W-:-:S11]  /*8d80*/  UISETP.NE.AND UP0, UPT, UR14, 0x1, UPT ;  /* 0x000000010e00788c */ /* 0x000fd6000bf05270 */
[----:B------:R-:W-:Y:S02]  /*8d90*/  @UP0 ULDC.64 UR18, c[0x0][0x9e8] ;  /* 0x00027a0000120ab9 */ /* 0x000fe40000000a00 */
[----:B------:R-:W-:-:S04]  /*8da0*/  UIMAD.WIDE.U32 UR6, UR10, UR18, URZ ;  /* 0x000000120a0672a5 */ /* 0x000fc8000f8e003f */
[----:B------:R-:W-:-:S12]  /*8db0*/  @UP0 USHF.R.U32.HI UR10, URZ, UR19, UR7 ;  /* 0x000000133f0a0299 */ /* 0x000fd80008011607 */
.L_x_6627:
[----:B------:R-:W-:-:S04]  /*8dc0*/  UIMAD UR10, UR10, UR14, URZ ;  /* 0x0000000e0a0a72a4 */ /* 0x000fc8000f8e023f */
[----:B------:R-:W-:-:S04]  /*8dd0*/  UISETP.LT.AND UP0, UPT, UR11, UR10, UPT ;  /* 0x0000000a0b00728c */ /* 0x000fc8000bf01270 */
[----:B------:R-:W-:-:S12]  /*8de0*/  USEL UR11, UR11, UR10, !UP0 ;  /* 0x0000000a0b0b7287 */ /* 0x000fd8000c000000 */
.L_x_6625:
        /* <DEDUP_REMOVED lines=13> */
.L_x_6637:
        /* <DEDUP_REMOVED lines=9> */
.L_x_6630:
[----:B------:R-:W-:Y:S01]  /*8f50*/  ULEA UR6, UR42, UR41, 0x3 ;  /* 0x000000292a067291 */ /* 0x000fe2000f8e183f */
[----:B------:R-:W-:-:S05]  /*8f60*/  IMAD.U32 R5, RZ, RZ, UR43 ;  /* 0x0000002bff057e24 */ /* 0x000fca000f8e00ff */
[----:B------:R-:W-:-:S04]  /*8f70*/  SHF.L.U32 R5, R5, 0x1f, RZ ;  /* 0x0000001f05057819 */ /* 0x000fc800000006ff */
[----:B------:R0:W1:Y:S01]  /*8f80*/  SYNCS.PHASECHK.TRANS64.TRYWAIT P2, [UR6+0x28830], R5 ;  /* 0x02883005ff0075a7 */ /* 0x0000620008040146 */
[----:B------:R-:W-:Y:S05]  /*8f90*/  @!P0 BRA `(.L_x_6631) ;  /* 0x0000000000048947 */ /* 0x000fea0003800000 */
[----:B------:R-:W-:Y:S01]  /*8fa0*/  BPT.TRAP 0x1 ;  /* 0x000000040000795c */ /* 0x000fe20000300000 */
.L_x_6631:
[----:B-1----:R-:W-:Y:S05]  /*8fb0*/  @P2 BRA `(.L_x_6629) ;  /* 0x0000000000082947 */ /* 0x002fea0003800000 */
[----:B------:R-:W1:Y:S02]  /*8fc0*/  SYNCS.PHASECHK.TRANS64.TRYWAIT P2, [UR6+0x28830], R5 ;  /* 0x02883005ff0075a7 */ /* 0x000e640008040146 */
[----:B-1----:R-:W-:Y:S05]  /*8fd0*/  @!P2 BRA `(.L_x_6632) ;  /* 0x000000d800d8a947 */ /* 0x002fea0003800000 */
.L_x_6629:
        /* <DEDUP_REMOVED lines=47> */
.L_x_6634:
[----:B------:R-:W-:Y:S01]  /*92d0*/  ULEA UR6, UR52, UR41, 0x3 ;  /* 0x0000002934067291 */ /* 0x000fe2000f8e183f */
[----:B------:R-:W-:-:S05]  /*92e0*/  IMAD.U32 R5, RZ, RZ, UR53 ;  /* 0x00000035ff057e24 */ /* 0x000fca000f8e00ff */
[----:B------:R-:W-:-:S04]  /*92f0*/  SHF.L.U32 R5, R5, 0x1f, RZ ;  /* 0x0000001f05057819 */ /* 0x000fc800000006ff */
[----:B------:R0:W1:Y:S01]  /*9300*/  SYNCS.PHASECHK.TRANS64.TRYWAIT P2, [UR6+0x28850], R5 ;  /* 0x02885005ff0075a7 */ /* 0x0000620008040146 */
[----:B------:R-:W-:Y:S05]  /*9310*/  @!P0 BRA `(.L_x_6635) ;  /* 0x0000000000048947 */ /* 0x000fea0003800000 */
[----:B------:R-:W-:Y:S01]  /*9320*/  BPT.TRAP 0x1 ;  /* 0x000000040000795c */ /* 0x000fe20000300000 */
.L_x_6635:
[----:B-1----:R-:W-:Y:S05]  /*9330*/  @P2 BRA `(.L_x_6633) ;  /* 0x0000000000082947 */ /* 0x002fea0003800000 */
[----:B------:R-:W1:Y:S02]  /*9340*/  SYNCS.PHASECHK.TRANS64.TRYWAIT P2, [UR6+0x28850], R5 ;  /* 0x02885005ff0075a7 */ /* 0x000e640008040146 */
[----:B-1----:R-:W-:Y:S05]  /*9350*/  @!P2 BRA `(.L_x_6636) ;  /* 0x000000d80010a947 */ /* 0x002fea0003800000 */
.L_x_6633:
[----:B------:R-:W-:Y:S01]  /*9360*/  UIADD3 UR6, UR41, 0x400, URZ ;  /* 0x0000040029067890 */ /* 0x000fe2000fffe03f */
[----:B------:R-:W-:Y:S01]  /*9370*/  WARPGROUP.ARRIVE ;  /* 0x00000000000079c5 */ /* 0x000fe20000000000 */
[----:B------:R-:W-:Y:S01]  /*9380*/  UMOV UR7, 0x40000040 ;  /* 0x4000004000077882 */ /* 0x000fe20000000000 */
[----:B-1----:R-:W-:Y:S01]  /*9390*/  FMUL.FTZ R6, R24, UR50 ;  /* 0x0000003218067c20 */ /* 0x002fe20008410000 */
[----:B------:R-:W-:Y:S01]  /*93a0*/  USHF.R.U32.HI UR6, URZ, 0x4, UR6 ;  /* 0x000000043f067899 */ /* 0x000fe20008011606 */
[----:B------:R-:W-:Y:S01]  /*93b0*/  FMUL.FTZ R10, R25, UR50 ;  /* 0x00000032190a7c20 */ /* 0x000fe20008410000 */
[----:B------:R-:W-:Y:S01]  /*93c0*/  FMUL.FTZ R20, R28, UR50 ;  /* 0x000000321c147c20 */ /* 0x000fe20008410000 */
[----:B------:R-:W-:Y:S01]  /*93d0*/  FMUL.FTZ R12, R26, UR50 ;  /* 0x000000321a0c7c20 */ /* 0x000fe20008410000 */
[----:B------:R-:W-:Y:S01]  /*93e0*/  ULOP3.LUT UR6, UR6, 0x3fff, URZ, 0xc0, !UPT ;  /* 0x00003fff06067892 */ /* 0x000fe2000f8ec03f */
[----:B------:R-:W0:Y:S01]  /*93f0*/  MUFU.TANH R6, R6 ;  /* 0x0000000600067308 */ /* 0x000e220000002400 */
[----:B------:R-:W-:Y:S01]  /*9400*/  FMUL.FTZ R26, R29, UR50 ;  /* 0x000000321d1a7c20 */ /* 0x000fe20008410000 */
[----:B------:R-:W-:Y:S01]  /*9410*/  FMUL.FTZ R24, R30, UR50 ;  /* 0x000000321e187c20 */ /* 0x000fe20008410000 */
[----:B------:R-:W-:Y:S01]  /*9420*/  ULOP3.LUT UR6, UR6, 0x4000000, URZ, 0xfc, !UPT ;  /* 0x0400000006067892 */ /* 0x000fe2000f8efc3f */
[----:B------:R-:W-:Y:S01]  /*9430*/  FMUL.FTZ R30, R32, UR50 ;  /* 0x00000032201e7c20 */ /* 0x000fe20008410000 */
[----:B------:R-:W-:Y:S01]  /*9440*/  FMUL.FTZ R184, R37, UR50 ;  /* 0x0000003225b87c20 */ /* 0x000fe20008410000 */
[----:B------:R-:W-:Y:S01]  /*9450*/  FMUL.FTZ R186, R40, UR50 ;  /* 0x0000003228ba7c20 */ /* 0x000fe20008410000 */
[----:B------:R-:W-:Y:S01]  /*9460*/  ULEA UR10, UR52, UR6, 0xb ;  /* 0x00000006340a7291 */ /* 0x000fe2000f8e583f */
        /* <DEDUP_REMOVED lines=17> */
[----:B-1----:R-:W-:Y:S01]  /*9580*/  FMNMX.FTZ R5, R10, R5, !PT ;  /* 0x000000050a057209 */ /* 0x002fe20007810000 */
        /* <DEDUP_REMOVED lines=17> */
[----:B0-----:R-:W-:Y:S01]  /*96a0*/  FMNMX.FTZ R5, R26, R5, !PT ;  /* 0x000000051a057209 */ /* 0x001fe20007810000 */
        /* <DEDUP_REMOVED lines=19> */
[----:B------:R-:W0:Y:S01]  /*97e0*/  LDC R7, c[0x0][0x988] ;  /* 0x00026200ff077b82 */ /* 0x000e220000000800 */
[----:B------:R-:W-:Y:S01]  /*97f0*/  FMUL.FTZ R86, R86, UR50 ;  /* 0x0000003256567c20 */ /* 0x000fe20008410000 */
[----:B------:R-:W1:Y:S01]  /*9800*/  S2R R185, SR_TID.X ;  /* 0x0000000000b97919 */ /* 0x000e620000002100 */
[----:B------:R-:W-:Y:S01]  /*9810*/  MUFU.TANH R196, R196 ;  /* 0x000000c400c47308 */ /* 0x000fe20000002400 */
[C---:B------:R-:W-:Y:S01]  /*9820*/  ISETP.GT.AND P2, PT, R4.reuse, UR51, PT ;  /* 0x0000003304007c0c */ /* 0x040fe2000bf44270 */
[----:B------:R-:W-:Y:S01]  /*9830*/  UMOV UR53, UR43 ;  /* 0x0000002b00357c82 */ /* 0x000fe20008000000 */
[----:B------:R-:W-:-:S05]  /*9840*/  VIADD R4, R4, 0xffffffff ;  /* 0xffffffff04047836 */ /* 0x000fca0000000000 */
[----:B------:R-:W-:Y:S08]  /*9850*/  MUFU.TANH R198, R198 ;  /* 0x000000c600c67308 */ /* 0x000ff00000002400 */
[----:B------:R-:W-:Y:S08]  /*9860*/  MUFU.TANH R200, R200 ;  /* 0x000000c800c87308 */ /* 0x000ff00000002400 */
[----:B------:R-:W-:Y:S01]  /*9870*/  MUFU.TANH R202, R202 ;  /* 0x000000ca00ca7308 */ /* 0x000fe20000002400 */
[----:B-1----:R-:W-:-:S07]  /*9880*/  SHF.R.U32.HI R185, RZ, 0x7, R185 ;  /* 0x00000007ffb97819 */ /* 0x002fce00000116b9 */
[----:B------:R-:W-:Y:S08]  /*9890*/  MUFU.TANH R204, R204 ;  /* 0x000000cc00cc7308 */ /* 0x000ff00000002400 */
[----:B------:R-:W-:Y:S08]  /*98a0*/  MUFU.TANH R206, R206 ;  /* 0x000000ce00ce7308 */ /* 0x000ff00000002400 */
[----:B------:R-:W1:Y:S08]  /*98b0*/  MUFU.TANH R12, R12 ;  /* 0x0000000c000c7308 */ /* 0x000e700000002400 */
[----:B------:R-:W-:Y:S08]  /*98c0*/  MUFU.TANH R208, R208 ;  /* 0x000000d000d07308 */ /* 0x000ff00000002400 */
[----:B------:R-:W2:Y:S01]  /*98d0*/  MUFU.TANH R14, R14 ;  /* 0x0000000e000e7308 */ /* 0x000ea20000002400 */
[----:B-1----:R-:W-:-:S07]  /*98e0*/  FMNMX.FTZ R15, R12, R9, !PT ;  /* 0x000000090c0f7209 */ /* 0x002fce0007810000 */
[----:B------:R-:W-:Y:S08]  /*98f0*/  MUFU.TANH R210, R210 ;  /* 0x000000d200d27308 */ /* 0x000ff00000002400 */
[----:B------:R-:W1:Y:S01]  /*9900*/  MUFU.TANH R24, R24 ;  /* 0x0000001800187308 */ /* 0x000e620000002400 */
[----:B--2---:R-:W-:-:S07]  /*9910*/  FMNMX.FTZ R21, R14, R15, !PT ;  /* 0x0000000f0e157209 */ /* 0x004fce0007810000 */
[----:B------:R-:W2:Y:S01]  /*9920*/  MUFU.TANH R28, R28 ;  /* 0x0000001c001c7308 */ /* 0x000ea20000002400 */
[----:B------:R-:W-:Y:S02]  /*9930*/  WARPGROUP.DEPBAR.LE gsb0, 0x0 ;  /* 0x00008000000079c5 */ /* 0x000fe40000010000 */
[----:B------:R-:W-:Y:S01]  /*9940*/  WARPGROUP.ARRIVE ;  /* 0x00000000000079c5 */ /* 0x000fe20000000000 */
[----:B------:R-:W-:Y:S01]  /*9950*/  FMUL.FTZ R180, R33, UR50 ;  /* 0x0000003221b47c20 */ /* 0x000fe20008410000 */
[----:B------:R-:W-:-:S03]  /*9960*/  FMUL.FTZ R182, R36, UR50 ;  /* 0x0000003224b67c20 */ /* 0x000fc60008410000 */
[----:B------:R-:W3:Y:S01]  /*9970*/  MUFU.TANH R32, R32 ;  /* 0x0000002000207308 */ /* 0x000ee20000002400 */
[----:B------:R-:W-:Y:S01]  /*9980*/  FMUL.FTZ R36, R38, UR50 ;  /* 0x0000003226247c20 */ /* 0x000fe20008410000 */
[----:B------:R-:W-:Y:S01]  /*9990*/  FMUL.FTZ R38, R39, UR50 ;  /* 0x0000003227267c20 */ /* 0x000fe20008410000 */
[----:B------:R-:W-:Y:S01]  /*99a0*/  HGMMA.64x128x16.F32 R88, R176, gdesc[UR4].tnspB, R88, gsb0 ;  /* 0x41e00004b0587df0 */ /* 0x000fe20008000858 */
[----:B------:R-:W-:Y:S01]  /*99b0*/  UIADD3 UR6, UR10, 0x100, URZ ;  /* 0x000001000a067890 */ /* 0x000fe2000fffe03f */
[----:B-1----:R-:W-:Y:S01]  /*99c0*/  FMNMX.FTZ R21, R24, R21, !PT ;  /* 0x0000001518157209 */ /* 0x002fe20007810000 */
[----:B------:R-:W-:Y:S02]  /*99d0*/  UMOV UR7, 0x40000040 ;  /* 0x4000004000077882 */ /* 0x000fe40000000000 */
[----:B------:R-:W1:Y:S01]  /*99e0*/  MUFU.TANH R180, R180 ;  /* 0x000000b400b47308 */ /* 0x000e620000002400 */
[----:B--2---:R-:W-:-:S07]  /*99f0*/  FMNMX.FTZ R21, R28, R21, !PT ;  /* 0x000000151c157209 */ /* 0x004fce0007810000 */
[----:B------:R-:W2:Y:S01]  /*9a00*/  MUFU.TANH R182, R182 ;  /* 0x000000b600b67308 */ /* 0x000ea20000002400 */
[----:B---3--:R-:W-:-:S07]  /*9a10*/  FMNMX.FTZ R21, R32, R21, !PT ;  /* 0x0000001520157209 */ /* 0x008fce0007810000 */
[----:B------:R-:W-:Y:S01]  /*9a20*/  MUFU.TANH R212, R212 ;  /* 0x000000d400d47308 */ /* 0x000fe20000002400 */
[----:B-1----:R-:W-:-:S07]  /*9a30*/  FMNMX.FTZ R5, R180, R5, !PT ;  /* 0x00000005b4057209 */ /* 0x002fce0007810000 */
[----:B------:R-:W1:Y:S01]  /*9a40*/  MUFU.TANH R34, R34 ;  /* 0x0000002200227308 */ /* 0x000e620000002400 */
[----:B--2---:R-:W-:-:S04]  /*9a50*/  FMNMX.FTZ R5, R182, R5, !PT ;  /* 0x00000005b6057209 */ /* 0x004fc80007810000 */
[----:B------:R-:W-:-:S03]  /*9a60*/  FMNMX.FTZ R5, R184, R5, !PT ;  /* 0x00000005b8057209 */ /* 0x000fc60007810000 */
[----:B------:R-:W-:Y:S01]  /*9a70*/  MUFU.TANH R214, R214 ;  /* 0x000000d600d67308 */ /* 0x000fe20000002400 */
[----:B------:R-:W-:-:S04]  /*9a80*/  FMNMX.FTZ R5, R186, R5, !PT ;  /* 0x00000005ba057209 */ /* 0x000fc80007810000 */
[----:B------:R-:W-:-:S03]  /*9a90*/  FMNMX.FTZ R5, R194, R5, !PT ;  /* 0x00000005c2057209 */ /* 0x000fc60007810000 */
[----:B------:R-:W2:Y:S01]  /*9aa0*/  MUFU.TANH R36, R36 ;  /* 0x0000002400247308 */ /* 0x000ea20000002400 */
[----:B------:R-:W-:Y:S02]  /*9ab0*/  FMNMX.FTZ R5, R196, R5, !PT ;  /* 0x00000005c4057209 */ /* 0x000fe40007810000 */
[----:B-1----:R-:W-:-:S05]  /*9ac0*/  FMNMX.FTZ R25, R34, R21, !PT ;  /* 0x0000001522197209 */ /* 0x002fca0007810000 */
[----:B------:R-:W-:Y:S08]  /*9ad0*/  MUFU.TANH R216, R216 ;  /* 0x000000d800d87308 */ /* 0x000ff00000002400 */
[----:B------:R-:W1:Y:S01]  /*9ae0*/  MUFU.TANH R38, R38 ;  /* 0x0000002600267308 */ /* 0x000e620000002400 */
[----:B--2---:R-:W-:-:S07]  /*9af0*/  FMNMX.FTZ R25, R36, R25, !PT ;  /* 0x0000001924197209 */ /* 0x004fce0007810000 */
        /* <DEDUP_REMOVED lines=23> */
[----:B-1----:R-:W-:Y:S01]  /*9c70*/  FMNMX.FTZ R27, R46, R27, !PT ;  /* 0x0000001b2e1b7209 */ /* 0x002fe20007810000 */
[----:B------:R-:W-:-:S04]  /*9c80*/  UMOV UR7, 0x40000040 ;  /* 0x4000004000077882 */ /* 0x000fc80000000000 */
[----:B------:R-:W1:Y:S08]  /*9c90*/  MUFU.TANH R176, R176 ;  /* 0x000000b000b07308 */ /* 0x000e700000002400 */
[----:B------:R-:W2:Y:S08]  /*9ca0*/  MUFU.TANH R178, R178 ;  /* 0x000000b200b27308 */ /* 0x000eb00000002400 */
[----:B------:R-:W3:Y:S01]  /*9cb0*/  MUFU.TANH R48, R48 ;  /* 0x0000003000307308 */ /* 0x000ee20000002400 */
[----:B-1----:R-:W-:-:S07]  /*9cc0*/  FMNMX.FTZ R5, R176, R5, !PT ;  /* 0x00000005b0057209 */ /* 0x002fce0007810000 */
[----:B------:R-:W1:Y:S01]  /*9cd0*/  MUFU.TANH R50, R50 ;  /* 0x0000003200327308 */ /* 0x000e620000002400 */
[----:B--2---:R-:W-:-:S04]  /*9ce0*/  FMNMX.FTZ R5, R178, R5, !PT ;  /* 0x00000005b2057209 */ /* 0x004fc80007810000 */
[----:B------:R-:W-:-:S03]  /*9cf0*/  FMNMX.FTZ R5, R198, R5, !PT ;  /* 0x00000005c6057209 */ /* 0x000fc60007810000 */
[----:B------:R-:W2:Y:S01]  /*9d00*/  MUFU.TANH R52, R52 ;  /* 0x0000003400347308 */ /* 0x000ea20000002400 */
[----:B------:R-:W-:Y:S02]  /*9d10*/  FMNMX.FTZ R5, R200, R5, !PT ;  /* 0x00000005c8057209 */ /* 0x000fe40007810000 */
[----:B---3--:R-:W-:Y:S02]  /*9d20*/  FMNMX.FTZ R27, R48, R27, !PT ;  /* 0x0000001b301b7209 */ /* 0x008fe40007810000 */
[----:B------:R-:W-:-:S03]  /*9d30*/  FMNMX.FTZ R5, R202, R5, !PT ;  /* 0x00000005ca057209 */ /* 0x000fc60007810000 */
[----:B------:R-:W3:Y:S01]  /*9d40*/  MUFU.TANH R54, R54 ;  /* 0x0000003600367308 */ /* 0x000ee20000002400 */
[----:B------:R-:W-:Y:S02]  /*9d50*/  FMNMX.FTZ R5, R204, R5, !PT ;  /* 0x00000005cc057209 */ /* 0x000fe40007810000 */
[----:B-1----:R-:W-:Y:S02]  /*9d60*/  FMNMX.FTZ R29, R50, R27, !PT ;  /* 0x0000001b321d7209 */ /* 0x002fe40007810000 */
[----:B------:R-:W-:-:S03]  /*9d70*/  FMNMX.FTZ R5, R206, R5, !PT ;  /* 0x00000005ce057209 */ /* 0x000fc60007810000 */
[----:B------:R-:W1:Y:S01]  /*9d80*/  MUFU.TANH R56, R56 ;  /* 0x0000003800387308 */ /* 0x000e620000002400 */
[----:B------:R-:W-:Y:S02]  /*9d90*/  FMNMX.FTZ R5, R208, R5, !PT ;  /* 0x00000005d0057209 */ /* 0x000fe40007810000 */
[----:B--2---:R-:W-:Y:S02]  /*9da0*/  FMNMX.FTZ R29, R52, R29, !PT ;  /* 0x0000001d341d7209 */ /* 0x004fe40007810000 */
[----:B------:R-:W-:-:S03]  /*9db0*/  FMNMX.FTZ R5, R210, R5, !PT ;  /* 0x00000005d2057209 */ /* 0x000fc60007810000 */
[----:B------:R-:W2:Y:S01]  /*9dc0*/  MUFU.TANH R58, R58 ;  /* 0x0000003a003a7308 */ /* 0x000ea20000002400 */
[----:B---3--:R-:W-:-:S07]  /*9dd0*/  FMNMX.FTZ R29, R54, R29, !PT ;  /* 0x0000001d361d7209 */ /* 0x008fce0007810000 */
[----:B------:R-:W3:Y:S01]  /*9de0*/  MUFU.TANH R60, R60 ;  /* 0x0000003c003c7308 */ /* 0x000ee20000002400 */
[----:B-1----:R-:W-:-:S07]  /*9df0*/  FMNMX.FTZ R29, R56, R29, !PT ;  /* 0x0000001d381d7209 */ /* 0x002fce0007810000 */
[----:B------:R-:W1:Y:S01]  /*9e00*/  MUFU.TANH R62, R62 ;  /* 0x0000003e003e7308 */ /* 0x000e620000002400 */
[----:B--2---:R-:W-:-:S07]  /*9e10*/  FMNMX.FTZ R33, R58, R29, !PT ;  /* 0x0000001d3a217209 */ /* 0x004fce0007810000 */
[----:B------:R-:W-:Y:S01]  /*9e20*/  MUFU.TANH R68, R68 ;  /* 0x0000004400447308 */ /* 0x000fe20000002400 */
[----:B---3--:R-:W-:-:S07]  /*9e30*/  FMNMX.FTZ R33, R60, R33, !PT ;  /* 0x000000213c217209 */ /* 0x008fce0007810000 */
        /* <DEDUP_REMOVED lines=15> */
[----:B------:R-:W1:Y:S01]  /*9f30*/  MUFU.TANH R172, R172 ;  /* 0x000000ac00ac7308 */ /* 0x000e620000002400 */
[----:B------:R-:W-:-:S07]  /*9f40*/  UMOV UR7, 0x40000040 ;  /* 0x4000004000077882 */ /* 0x000fce0000000000 */
[----:B------:R-:W2:Y:S08]  /*9f50*/  MUFU.TANH R174, R174 ;  /* 0x000000ae00ae7308 */ /* 0x000eb00000002400 */
[----:B------:R-:W3:Y:S01]  /*9f60*/  MUFU.TANH R64, R64 ;  /* 0x0000004000407308 */ /* 0x000ee20000002400 */
[----:B-1----:R-:W-:-:S07]  /*9f70*/  FMNMX.FTZ R5, R172, R5, !PT ;  /* 0x00000005ac057209 */ /* 0x002fce0007810000 */
[----:B------:R-:W1:Y:S01]  /*9f80*/  MUFU.TANH R66, R66 ;  /* 0x0000004200427308 */ /* 0x000e620000002400 */
[----:B--2---:R-:W-:-:S04]  /*9f90*/  FMNMX.FTZ R5, R174, R5, !PT ;  /* 0x00000005ae057209 */ /* 0x004fc80007810000 */
[----:B------:R-:W-:-:S04]  /*9fa0*/  FMNMX.FTZ R5, R212, R5, !PT ;  /* 0x00000005d4057209 */ /* 0x000fc80007810000 */
[----:B------:R-:W-:Y:S02]  /*9fb0*/  FMNMX.FTZ R5, R214, R5, !PT ;  /* 0x00000005d6057209 */ /* 0x000fe40007810000 */
[----:B---3--:R-:W-:Y:S02]  /*9fc0*/  FMNMX.FTZ R33, R64, R33, !PT ;  /* 0x0000002140217209 */ /* 0x008fe40007810000 */
[----:B------:R-:W-:-:S04]  /*9fd0*/  FMNMX.FTZ R5, R216, R5, !PT ;  /* 0x00000005d8057209 */ /* 0x000fc80007810000 */
[----:B------:R-:W-:Y:S02]  /*9fe0*/  FMNMX.FTZ R5, R218, R5, !PT ;  /* 0x00000005da057209 */ /* 0x000fe40007810000 */
[----:B-1----:R-:W-:Y:S02]  /*9ff0*/  FMNMX.FTZ R35, R66, R33, !PT ;  /* 0x0000002142237209 */ /* 0x002fe40007810000 */
        /* <DEDUP_REMOVED lines=10> */
[----:B------:R-:W-:-:S05]  /*a0a0*/  FMNMX.FTZ R5, R224, R5, !PT ;  /* 0x00000005e0057209 */ /* 0x000fca0007810000 */
[----:B------:R-:W1:Y:S02]  /*a0b0*/  SHFL.BFLY PT, R84, R5, 0x2, 0x1f ;  /* 0x0c401f0005547f89 */ /* 0x000e6400000e0000 */
[----:B-1----:R-:W-:Y:S01]  /*a0c0*/  FMNMX.FTZ R11, R5, R84, !PT ;  /* 0x00000054050b7209 */ /* 0x002fe20007810000 */
[----:B------:R-:W-:-:S04]  /*a0d0*/  FMUL.FTZ R84, R79, UR50 ;  /* 0x000000324f547c20 */ /* 0x000fc80008410000 */
[----:B------:R-:W1:Y:S02]  /*a0e0*/  SHFL.BFLY PT, R228, R11, 0x1, 0x1f ;  /* 0x0c201f000be47f89 */ /* 0x000e6400000e0000 */
[----:B------:R-:W2:Y:S02]  /*a0f0*/  MUFU.TANH R84, R84 ;  /* 0x0000005400547308 */ /* 0x000ea40000002400 */
[----:B--2---:R-:W-:-:S04]  /*a100*/  FMNMX.FTZ R37, R84, R37, !PT ;  /* 0x0000002554257209 */ /* 0x004fc80007810000 */
[----:B------:R-:W-:Y:S02]  /*a110*/  FMNMX.FTZ R37, R82, R37, !PT ;  /* 0x0000002552257209 */ /* 0x000fe40007810000 */
[----:B-1----:R-:W-:-:S05]  /*a120*/  FMNMX.FTZ R5, R11, R228, !PT ;  /* 0x000000e40b057209 */ /* 0x002fca0007810000 */
[C---:B0-----:R-:W-:Y:S01]  /*a130*/  FMUL.FTZ R31, R5.reuse, R7 ;  /* 0x00000007051f7220 */ /* 0x041fe20000410000 */
[----:B------:R-:W-:-:S03]  /*a140*/  FADD.FTZ R8, -R5, R8 ;  /* 0x0000000805087221 */ /* 0x000fc60000010100 */
[-CC-:B------:R-:W-:Y:S01]  /*a150*/  FFMA.FTZ R11, R6, R7.reuse, -R31.reuse ;  /* 0x00000007060b7223 */ /* 0x180fe2000001081f */
[-CC-:B------:R-:W-:Y:S01]  /*a160*/  FFMA.FTZ R30, R30, R7.reuse, -R31.reuse ;  /* 0x000000071e1e7223 */ /* 0x180fe2000001081f */
[-CC-:B------:R-:W-:Y:S01]  /*a170*/  FFMA.FTZ R184, R184, R7.reuse, -R31.reuse ;  /* 0x00000007b8b87223 */ /* 0x180fe2000001081f */
[-CC-:B------:R-:W-:Y:S01]  /*a180*/  FFMA.FTZ R186, R186, R7.reuse, -R31.reuse ;  /* 0x00000007baba7223 */ /* 0x180fe2000001081f */
[-CC-:B------:R-:W-:Y:S01]  /*a190*/  FFMA.FTZ R196, R196, R7.reuse, -R31.reuse ;  /* 0x00000007c4c47223 */ /* 0x180fe2000001081f */
[-CC-:B------:R-:W-:Y:S01]  /*a1a0*/  FFMA.FTZ R200, R200, R7.reuse, -R31.reuse ;  /* 0x00000007c8c87223 */ /* 0x180fe2000001081f */
[----:B------:R-:W-:Y:S01]  /*a1b0*/  MUFU.EX2 R15, R30 ;  /* 0x0000001e000f7308 */ /* 0x000fe20000000800 */
[----:B------:R-:W-:Y:S02]  /*a1c0*/  WARPGROUP.DEPBAR.LE gsb0, 0x0 ;  /* 0x00008000000079c5 */ /* 0x000fe40000010000 */
[----:B------:R-:W-:Y:S01]  /*a1d0*/  WARPGROUP.ARRIVE ;  /* 0x00000000000079c5 */ /* 0x000fe20000000000 */
[----:B------:R-:W-:Y:S01]  /*a1e0*/  FMUL.FTZ R168, R83, UR50 ;  /* 0x0000003253a87c20 */ /* 0x000fe20008410000 */
[----:B------:R-:W-:Y:S01]  /*a1f0*/  FMUL.FTZ R170, R87, UR50 ;  /* 0x0000003257aa7c20 */ /* 0x000fe20008410000 */
[-CC-:B------:R-:W-:Y:S01]  /*a200*/  FFMA.FTZ R13, R20, R7.reuse, -R31.reuse ;  /* 0x00000007140d7223 */ /* 0x180fe2000001081f */
[-CC-:B------:R-:W-:Y:S01]  /*a210*/  FFMA.FTZ R20, R26, R7.reuse, -R31.reuse ;  /* 0x000000071a147223 */ /* 0x180fe2000001081f */
[----:B------:R0:W-:Y:S01]  /*a220*/  MUFU.EX2 R30, R184 ;  /* 0x000000b8001e7308 */ /* 0x0001e20000000800 */
[----:B------:R-:W-:Y:S01]  /*a230*/  HGMMA.64x128x16.F32 R88, R164, gdesc[UR4].tnspB, R88, gsb0 ;  /* 0x41e00004a4587df0 */ /* 0x000fe20008000858 */
[----:B------:R-:W-:Y:S01]  /*a240*/  UIADD3 UR6, UR10, 0x280, URZ ;  /* 0x000002800a067890 */ /* 0x000fe2000fffe03f */
[-CC-:B------:R-:W-:Y:S01]  /*a250*/  FFMA.FTZ R47, R80, R7.reuse, -R31.reuse ;  /* 0x00000007502f7223 */ /* 0x180fe2000001081f */
[----:B------:R-:W-:Y:S01]  /*a260*/  UMOV UR7, 0x40000040 ;  /* 0x4000004000077882 */ /* 0x000fe20000000000 */
[-CC-:B------:R-:W-:Y:S01]  /*a270*/  FFMA.FTZ R10, R10, R7.reuse, -R31.reuse ;  /* 0x000000070a0a7223 */ /* 0x180fe2000001081f */
[-CC-:B------:R-:W-:Y:S01]  /*a280*/  FFMA.FTZ R26, R180, R7.reuse, -R31.reuse ;  /* 0x00000007b41a7223 */ /* 0x180fe2000001081f */
[-CC-:B------:R-:W-:Y:S01]  /*a290*/  FFMA.FTZ R182, R182, R7.reuse, -R31.reuse ;  /* 0x00000007b6b67223 */ /* 0x180fe2000001081f */
[----:B------:R-:W1:Y:S01]  /*a2a0*/  MUFU.TANH R168, R168 ;  /* 0x000000a800a87308 */ /* 0x000e620000002400 */
[-CC-:B0-----:R-:W-:Y:S01]  /*a2b0*/  FFMA.FTZ R184, R198, R7.reuse, -R31.reuse ;  /* 0x00000007c6b87223 */ /* 0x181fe2000001081f */
[-CC-:B------:R-:W-:Y:S01]  /*a2c0*/  FFMA.FTZ R178, R178, R7.reuse, -R31.reuse ;  /* 0x00000007b2b27223 */ /* 0x180fe2000001081f */
[-CC-:B------:R-:W-:Y:S01]  /*a2d0*/  FFMA.FTZ R204, R204, R7.reuse, -R31.reuse ;  /* 0x00000007cccc7223 */ /* 0x180fe2000001081f */
[-CC-:B------:R-:W-:Y:S01]  /*a2e0*/  FFMA.FTZ R208, R208, R7.reuse, -R31.reuse ;  /* 0x00000007d0d07223 */ /* 0x180fe2000001081f */
[-CC-:B------:R-:W-:Y:S01]  /*a2f0*/  FFMA.FTZ R41, R212, R7.reuse, -R31.reuse ;  /* 0x00000007d4297223 */ /* 0x180fe2000001081f */
[-CC-:B------:R-:W-:Y:S01]  /*a300*/  FFMA.FTZ R43, R216, R7.reuse, -R31.reuse ;  /* 0x00000007d82b7223 */ /* 0x180fe2000001081f */
[-CC-:B------:R-:W-:Y:S01]  /*a310*/  FFMA.FTZ R198, R218, R7.reuse, -R31.reuse ;  /* 0x00000007dac67223 */ /* 0x180fe2000001081f */
[----:B------:R-:W0:Y:S01]  /*a320*/  MUFU.TANH R170, R170 ;  /* 0x000000aa00aa7308 */ /* 0x000e220000002400 */
[-CC-:B------:R-:W-:Y:S01]  /*a330*/  FFMA.FTZ R80, R222, R7.reuse, -R31.reuse ;  /* 0x00000007de507223 */ /* 0x180fe2000001081f */
[-C--:B------:R-:W-:Y:S01]  /*a340*/  FFMA.FTZ R226, R226, R7.reuse, -R31 ;  /* 0x00000007e2e27223 */ /* 0x080fe2000001081f */
[----:B------:R-:W-:-:S05]  /*a350*/  FMUL.FTZ R8, R8, R7 ;  /* 0x0000000708087220 */ /* 0x000fca0000410000 */
[----:B------:R2:W-:Y:S01]  /*a360*/  MUFU.EX2 R25, R186 ;  /* 0x000000ba00197308 */ /* 0x0005e20000000800 */
[----:B-1----:R-:W-:-:S04]  /*a370*/  FMNMX.FTZ R39, R168, R37, !PT ;  /* 0x00000025a8277209 */ /* 0x002fc80007810000 */
[----:B------:R-:W-:-:S03]  /*a380*/  FMNMX.FTZ R39, R86, R39, !PT ;  /* 0x0000002756277209 */ /* 0x000fc60007810000 */
[----:B------:R1:W-:Y:S01]  /*a390*/  MUFU.EX2 R27, R196 ;  /* 0x000000c4001b7308 */ /* 0x0003e20000000800 */
[----:B0-----:R-:W-:Y:S01]  /*a3a0*/  FMNMX.FTZ R6, R170, R39, !PT ;  /* 0x00000027aa067209 */ /* 0x001fe20007810000 */
[-CC-:B--2---:R-:W-:Y:S01]  /*a3b0*/  FFMA.FTZ R186, R210, R7.reuse, -R31.reuse ;  /* 0x00000007d2ba7223 */ /* 0x184fe2000001081f */
[----:B------:R-:W-:-:S03]  /*a3c0*/  FFMA.FTZ R39, R172, R7, -R31 ;  /* 0x00000007ac277223 */ /* 0x000fc6000001081f */
[----:B------:R-:W0:Y:S02]  /*a3d0*/  SHFL.BFLY PT, R45, R6, 0x2, 0x1f ;  /* 0x0c401f00062d7f89 */ /* 0x000e2400000e0000 */
[----:B------:R2:W-:Y:S01]  /*a3e0*/  MUFU.EX2 R33, R200 ;  /* 0x000000c800217308 */ /* 0x0005e20000000800 */
[----:B-1----:R-:W-:-:S07]  /*a3f0*/  FFMA.FTZ R196, R214, R7, -R31 ;  /* 0x00000007d6c47223 */ /* 0x002fce000001081f */
[----:B------:R-:W-:Y:S01]  /*a400*/  MUFU.EX2 R8, R8 ;  /* 0x0000000800087308 */ /* 0x000fe20000000800 */
[----:B--2---:R-:W-:-:S07]  /*a410*/  FFMA.FTZ R200, R224, R7, -R31 ;  /* 0x00000007e0c87223 */ /* 0x004fce000001081f */
[----:B------:R-:W1:Y:S01]  /*a420*/  MUFU.EX2 R11, R11 ;  /* 0x0000000b000b7308 */ /* 0x000e620000000800 */
[----:B0-----:R-:W-:Y:S01]  /*a430*/  FMNMX.FTZ R49, R6, R45, !PT ;  /* 0x0000002d06317209 */ /* 0x001fe20007810000 */
[-CC-:B------:R-:W-:Y:S01]  /*a440*/  FFMA.FTZ R45, R76, R7.reuse, -R31.reuse ;  /* 0x000000074c2d7223 */ /* 0x180fe2000001081f */
[----:B------:R-:W-:-:S05]  /*a450*/  FFMA.FTZ R76, R220, R7, -R31 ;  /* 0x00000007dc4c7223 */ /* 0x000fca000001081f */
[----:B------:R-:W0:Y:S01]  /*a460*/  MUFU.EX2 R10, R10 ;  /* 0x0000000a000a7308 */ /* 0x000e220000000800 */
[----:B------:R-:W2:Y:S07]  /*a470*/  SHFL.BFLY PT, R6, R49, 0x1, 0x1f ;  /* 0x0c201f0031067f89 */ /* 0x000eae00000e0000 */
[----:B------:R-:W-:Y:S01]  /*a480*/  MUFU.EX2 R13, R13 ;  /* 0x0000000d000d7308 */ /* 0x000fe20000000800 */
[----:B-1----:R-:W-:-:S07]  /*a490*/  FFMA.FTZ R3, R8, R3, R11 ;  /* 0x0000000308037223 */ /* 0x002fce000001000b */
[----:B------:R-:W1:Y:S01]  /*a4a0*/  MUFU.EX2 R20, R20 ;  /* 0x0000001400147308 */ /* 0x000e620000000800 */
[----:B0-----:R-:W-:-:S07]  /*a4b0*/  F2FP.F16.F32.PACK_AB R180, R10, R11 ;  /* 0x0000000b0ab4723e */ /* 0x001fce00000000ff */
[----:B------:R-:W-:Y:S01]  /*a4c0*/  MUFU.EX2 R26, R26 ;  /* 0x0000001a001a7308 */ /* 0x000fe20000000800 */
[----:B--2---:R-:W-:-:S07]  /*a4d0*/  FMNMX.FTZ R6, R49, R6, !PT ;  /* 0x0000000631067209 */ /* 0x004fce0007810000 */
[----:B------:R1:W0:Y:S08]  /*a4e0*/  MUFU.EX2 R21, R182 ;  /* 0x000000b600157308 */ /* 0x0002300000000800 */
[----:B------:R0:W-:Y:S01]  /*a4f0*/  MUFU.EX2 R29, R178 ;  /* 0x000000b2001d7308 */ /* 0x0001e20000000800 */
[----:B-1----:R-:W-:-:S07]  /*a500*/  F2FP.F16.F32.PACK_AB R182, R20, R13 ;  /* 0x0000000d14b6723e */ /* 0x002fce00000000ff */
[----:B------:R-:W-:Y:S01]  /*a510*/  MUFU.EX2 R184, R184 ;  /* 0x000000b800b87308 */ /* 0x000fe20000000800 */
[----:B0-----:R-:W-:-:S07]  /*a520*/  F2FP.F16.F32.PACK_AB R178, R30, R21 ;  /* 0x000000151eb2723e */ /* 0x001fce00000000ff */
[----:B------:R-:W-:Y:S08]  /*a530*/  MUFU.EX2 R35, R204 ;  /* 0x000000cc00237308 */ /* 0x000ff00000000800 */
[----:B------:R-:W-:Y:S08]  /*a540*/  MUFU.EX2 R37, R208 ;  /* 0x000000d000257308 */ /* 0x000ff00000000800 */
[----:B------:R-:W-:Y:S01]  /*a550*/  MUFU.EX2 R186, R186 ;  /* 0x000000ba00ba7308 */ /* 0x000fe20000000800 */
[----:B------:R-:W-:-:S02]  /*a560*/  WARPGROUP.DEPBAR.LE gsb0, 0x0 ;  /* 0x00008000000079c5 */ /* 0x000fc40000010000 */
[----:B------:R-:W-:Y:S01]  /*a570*/  WARPGROUP.ARRIVE ;  /* 0x00000000000079c5 */ /* 0x000fe20000000000 */
[-CC-:B------:R-:W-:Y:S01]  /*a580*/  FFMA.FTZ R164, R194, R7.reuse, -R31.reuse ;  /* 0x00000007c2a47223 */ /* 0x180fe2000001081f */
[-CC-:B------:R-:W-:Y:S01]  /*a590*/  FFMA.FTZ R166, R176, R7.reuse, -R31.reuse ;  /* 0x00000007b0a67223 */ /* 0x180fe2000001081f */
[----:B------:R-:W-:Y:S02]  /*a5a0*/  FFMA.FTZ R194, R174, R7, -R31 ;  /* 0x00000007aec27223 */ /* 0x000fe4000001081f */
[----:B------:R-:W-:Y:S01]  /*a5b0*/  MUFU.EX2 R39, R39 ;  /* 0x0000002700277308 */ /* 0x000fe20000000800 */
[----:B------:R-:W-:Y:S01]  /*a5c0*/  F2FP.F16.F32.PACK_AB R176, R26, R15 ;  /* 0x0000000f1ab0723e */ /* 0x000fe200000000ff */
[----:B------:R-:W-:Y:S01]  /*a5d0*/  HGMMA.64x128x16.F32 R88, R160, gdesc[UR4].tnspB, R88, gsb0 ;  /* 0x41e00004a0587df0 */ /* 0x000fe20008000858 */
[----:B------:R-:W-:Y:S01]  /*a5e0*/  UIADD3 UR6, UR10, 0x300, URZ ;  /* 0x000003000a067890 */ /* 0x000fe2000fffe03f */
[----:B------:R-:W-:-:S04]  /*a5f0*/  UMOV UR7, 0x40000040 ;  /* 0x4000004000077882 */ /* 0x000fc80000000000 */
[----:B------:R-:W0:Y:S08]  /*a600*/  MUFU.EX2 R164, R164 ;  /* 0x000000a400a47308 */ /* 0x000e300000000800 */
[----:B------:R-:W1:Y:S08]  /*a610*/  MUFU.EX2 R166, R166 ;  /* 0x000000a600a67308 */ /* 0x000e700000000800 */
[----:B------:R-:W-:Y:S01]  /*a620*/  MUFU.EX2 R194, R194 ;  /* 0x000000c200c27308 */ /* 0x000fe20000000800 */
[----:B0-----:R-:W-:-:S07]  /*a630*/  F2FP.F16.F32.PACK_AB R172, R164, R25 ;  /* 0x00000019a4ac723e */ /* 0x001fce00000000ff */
[----:B------:R-:W-:Y:S01]  /*a640*/  MUFU.EX2 R41, R41 ;  /* 0x0000002900297308 */ /* 0x000fe20000000800 */
[----:B-1----:R-:W-:-:S07]  /*a650*/  F2FP.F16.F32.PACK_AB R174, R166, R27 ;  /* 0x0000001ba6ae723e */ /* 0x002fce00000000ff */
[----:B------:R-:W-:Y:S08]  /*a660*/  MUFU.EX2 R196, R196 ;  /* 0x000000c400c47308 */ /* 0x000ff00000000800 */
[----:B------:R-:W-:Y:S08]  /*a670*/  MUFU.EX2 R43, R43 ;  /* 0x0000002b002b7308 */ /* 0x000ff00000000800 */
[----:B------:R-:W-:Y:S08]  /*a680*/  MUFU.EX2 R198, R198 ;  /* 0x000000c600c67308 */ /* 0x000ff00000000800 */
[----:B------:R-:W-:Y:S08]  /*a690*/  MUFU.EX2 R45, R45 ;  /* 0x0000002d002d7308 */ /* 0x000ff00000000800 */
[----:B------:R-:W0:Y:S08]  /*a6a0*/  MUFU.EX2 R76, R76 ;  /* 0x0000004c004c7308 */ /* 0x000e300000000800 */
[----:B------:R-:W-:Y:S08]  /*a6b0*/  MUFU.EX2 R47, R47 ;  /* 0x0000002f002f7308 */ /* 0x000ff00000000800 */
[----:B------:R-:W-:Y:S08]  /*a6c0*/  MUFU.EX2 R80, R80 ;  /* 0x0000005000507308 */ /* 0x000ff00000000800 */
[----:B------:R-:W-:Y:S08]  /*a6d0*/  MUFU.EX2 R49, R226 ;  /* 0x000000e200317308 */ /* 0x000ff00000000800 */
[----:B------:R-:W-:Y:S01]  /*a6e0*/  MUFU.EX2 R200, R200 ;  /* 0x000000c800c87308 */ /* 0x000fe20000000800 */
[----:B------:R-:W-:-:S02]  /*a6f0*/  WARPGROUP.DEPBAR.LE gsb0, 0x0 ;  /* 0x00008000000079c5 */ /* 0x000fc40000010000 */
[----:B------:R-:W-:Y:S01]  /*a700*/  WARPGROUP.ARRIVE ;  /* 0x00000000000079c5 */ /* 0x000fe20000000000 */
[-CC-:B------:R-:W-:Y:S01]  /*a710*/  FFMA.FTZ R160, R202, R7.reuse, -R31.reuse ;  /* 0x00000007caa07223 */ /* 0x180fe2000001081f */
[-C--:B------:R-:W-:Y:S01]  /*a720*/  FFMA.FTZ R162, R206, R7.reuse, -R31 ;  /* 0x00000007cea27223 */ /* 0x080fe2000001081f */
[----:B------:R-:W-:-:S03]  /*a730*/  FMUL.FTZ R31, R6, R7 ;  /* 0x00000007061f7220 */ /* 0x000fc60000410000 */
[----:B------:R-:W-:Y:S01]  /*a740*/  HGMMA.64x128x16.F32 R88, R156, gdesc[UR4].tnspB, R88, gsb0 ;  /* 0x41e000049c587df0 */ /* 0x000fe20008000858 */
[----:B------:R-:W-:Y:S01]  /*a750*/  UIADD3 UR6, UR10, 0x380, URZ ;  /* 0x000003800a067890 */ /* 0x000fe2000fffe03f */
[-CC-:B------:R-:W-:Y:S01]  /*a760*/  FFMA.FTZ R12, R12, R7.reuse, -R31.reuse ;  /* 0x000000070c0c7223 */ /* 0x180fe2000001081f */
[----:B------:R-:W-:Y:S01]  /*a770*/  UMOV UR7, 0x40000040 ;  /* 0x4000004000077882 */ /* 0x000fe20000000000 */
[-CC-:B------:R-:W-:Y:S01]  /*a780*/  FFMA.FTZ R181, R14, R7.reuse, -R31.reuse ;  /* 0x000000070eb57223 */ /* 0x180fe2000001081f */
[-CC-:B------:R-:W-:Y:S01]  /*a790*/  FFMA.FTZ R179, R36, R7.reuse, -R31.reuse ;  /* 0x0000000724b37223 */ /* 0x180fe2000001081f */
[-CC-:B------:R-:W-:Y:S01]  /*a7a0*/  FFMA.FTZ R36, R38, R7.reuse, -R31.reuse ;  /* 0x0000000726247223 */ /* 0x180fe2000001081f */
[----:B------:R-:W-:Y:S01]  /*a7b0*/  IMAD.U32 R38, RZ, RZ, UR42 ;  /* 0x0000002aff267e24 */ /* 0x000fe2000f8e00ff */
[----:B------:R-:W-:Y:S01]  /*a7c0*/  MUFU.EX2 R12, R12 ;  /* 0x0000000c000c7308 */ /* 0x000fe20000000800 */
[-CC-:B------:R-:W-:Y:S01]  /*a7d0*/  FFMA.FTZ R183, R24, R7.reuse, -R31.reuse ;  /* 0x0000000718b77223 */ /* 0x180fe2000001081f */
[-CC-:B------:R-:W-:Y:S01]  /*a7e0*/  FFMA.FTZ R177, R32, R7.reuse, -R31.reuse ;  /* 0x0000000720b17223 */ /* 0x180fe2000001081f */
[-CC-:B------:R-:W-:Y:S01]  /*a7f0*/  FFMA.FTZ R32, R42, R7.reuse, -R31.reuse ;  /* 0x000000072a207223 */ /* 0x180fe2000001081f */
[----:B------:R-:W-:Y:S01]  /*a800*/  @!P1 LEA R38, R38, UR41, 0x3 ;  /* 0x0000002926269c11 */ /* 0x000fe2000f8e18ff */
[-CC-:B------:R-:W-:Y:S01]  /*a810*/  FFMA.FTZ R34, R34, R7.reuse, -R31.reuse ;  /* 0x0000000722227223 */ /* 0x180fe2000001081f */
[----:B------:R-:W-:Y:S01]  /*a820*/  IADD3 R42, -R185, 0xb, RZ ;  /* 0x0000000bb92a7810 */ /* 0x000fe20007ffe1ff */
[----:B------:R-:W-:Y:S01]  /*a830*/  FFMA.FTZ R173, R40, R7, -R31 ;  /* 0x0000000728ad7223 */ /* 0x000fe2000001081f */
[----:B------:R-:W-:Y:S01]  /*a840*/  MUFU.EX2 R181, R181 ;  /* 0x000000b500b57308 */ /* 0x000fe20000000800 */
[----:B------:R-:W-:-:S02]  /*a850*/  @!P1 VIADD R38, R38, 0x28840 ;  /* 0x0002884026269836 */ /* 0x000fc40000000000 */
[-CC-:B------:R-:W-:Y:S01]  /*a860*/  FFMA.FTZ R175, R44, R7.reuse, -R31.reuse ;  /* 0x000000072caf7223 */ /* 0x180fe2000001081f */
[-CC-:B------:R-:W-:Y:S01]  /*a870*/  FFMA.FTZ R24, R46, R7.reuse, -R31.reuse ;  /* 0x000000072e187223 */ /* 0x180fe2000001081f */
[----:B------:R-:W-:Y:S02]  /*a880*/  IMAD.U32 R44, RZ, RZ, UR52 ;  /* 0x00000034ff2c7e24 */ /* 0x000fe4000f8e00ff */
[-CC-:B------:R-:W-:Y:S01]  /*a890*/  FFMA.FTZ R169, R48, R7.reuse, -R31.reuse ;  /* 0x0000000730a97223 */ /* 0x180fe2000001081f */
[----:B------:R-:W-:Y:S01]  /*a8a0*/  @!P1 PRMT R40, RZ, 0x654, R38 ;  /* 0x00000654ff289816 */ /* 0x000fe20000000026 */
[-CC-:B------:R-:W-:Y:S01]  /*a8b0*/  FFMA.FTZ R171, R52, R7.reuse, -R31.reuse ;  /* 0x0000000734ab7223 */ /* 0x180fe2000001081f */
[----:B------:R-:W-:Y:S01]  /*a8c0*/  MUFU.EX2 R183, R183 ;  /* 0x000000b700b77308 */ /* 0x000fe20000000800 */
[----:B------:R-:W-:Y:S01]  /*a8d0*/  @!P1 LEA R44, R44, UR41, 0x3 ;  /* 0x000000292c2c9c11 */ /* 0x000fe2000f8e18ff */
        /* <DEDUP_REMOVED lines=17> */
[----:B------:R-:W-:-:S05]  /*a9f0*/  UMOV UR52, UR42 ;  /* 0x0000002a00347c82 */ /* 0x000fca0008000000 */
        /* <DEDUP_REMOVED lines=14> */
[----:B------:R-:W-:-:S04]  /*aae0*/  FADD.FTZ R156, -R6, R9 ;  /* 0x00000009069c7221 */ /* 0x000fc80000010100 */
[----:B------:R-:W-:Y:S01]  /*aaf0*/  MUFU.EX2 R38, R38 ;  /* 0x0000002600267308 */ /* 0x000fe20000000800 */
[----:B0-----:R-:W-:Y:S01]  /*ab00*/  F2FP.F16.F32.PACK_AB R158, R76, R45 ;  /* 0x0000002d4c9e723e */ /* 0x001fe200000000ff */
[-C--:B------:R-:W-:Y:S01]  /*ab10*/  FMUL.FTZ R9, R156, R7.reuse ;  /* 0x000000079c097220 */ /* 0x080fe20000410000 */
[----:B------:R-:W-:Y:S01]  /*ab20*/  HGMMA.64x128x16.F32 R88, R152, gdesc[UR4].tnspB, R88, gsb0 ;  /* 0x41e0000498587df0 */ /* 0x000fe20008000858 */
[-CC-:B------:R-:W-:Y:S01]  /*ab30*/  FFMA.FTZ R156, R28, R7.reuse, -R31.reuse ;  /* 0x000000071c9c7223 */ /* 0x180fe2000001081f */
[----:B------:R-:W-:-:S03]  /*ab40*/  FFMA.FTZ R28, R50, R7, -R31 ;  /* 0x00000007321c7223 */ /* 0x000fc6000001081f */
[----:B------:R-:W-:Y:S08]  /*ab50*/  MUFU.EX2 R167, R167 ;  /* 0x000000a700a77308 */ /* 0x000ff00000000800 */
[----:B------:R-:W0:Y:S08]  /*ab60*/  MUFU.EX2 R9, R9 ;  /* 0x0000000900097308 */ /* 0x000e300000000800 */
[----:B------:R-:W1:Y:S08]  /*ab70*/  MUFU.EX2 R156, R156 ;  /* 0x0000009c009c7308 */ /* 0x000e700000000800 */
[----:B------:R-:W2:Y:S01]  /*ab80*/  MUFU.EX2 R28, R28 ;  /* 0x0000001c001c7308 */ /* 0x000ea20000000800 */
[----:B0-----:R-:W-:-:S04]  /*ab90*/  FFMA.FTZ R2, R9, R2, R12 ;  /* 0x0000000209027223 */ /* 0x001fc8000001000c */
[C---:B------:R-:W-:Y:S01]  /*aba0*/  FADD.FTZ R2, R181.reuse, R2 ;  /* 0x00000002b5027221 */ /* 0x040fe20000010000 */
[----:B------:R-:W-:Y:S02]  /*abb0*/  F2FP.F16.F32.PACK_AB R181, R181, R12 ;  /* 0x0000000cb5b5723e */ /* 0x000fe400000000ff */
[----:B------:R-:W0:Y:S01]  /*abc0*/  MUFU.EX2 R62, R62 ;  /* 0x0000003e003e7308 */ /* 0x000e220000000800 */
[----:B------:R-:W-:Y:S01]  /*abd0*/  FADD.FTZ R51, R183, R2 ;  /* 0x00000002b7337221 */ /* 0x000fe20000010000 */
[----:B-1----:R-:W-:-:S06]  /*abe0*/  F2FP.F16.F32.PACK_AB R183, R156, R183 ;  /* 0x000000b79cb7723e */ /* 0x002fcc00000000ff */
[----:B------:R-:W1:Y:S08]  /*abf0*/  MUFU.EX2 R161, R64 ;  /* 0x0000004000a17308 */ /* 0x000e700000000800 */
[----:B------:R-:W3:Y:S08]  /*ac00*/  MUFU.EX2 R66, R66 ;  /* 0x0000004200427308 */ /* 0x000ef00000000800 */
[----:B------:R-:W4:Y:S08]  /*ac10*/  MUFU.EX2 R163, R68 ;  /* 0x0000004400a37308 */ /* 0x000f300000000800 */
        /* <DEDUP_REMOVED lines=9> */
[----:B--2---:R-:W-:Y:S02]  /*acb0*/  @!P1 VIADD R42, R44, 0x28860 ;  /* 0x000288602c2a9836 */ /* 0x004fe40000000000 */
[-C--:B------:R-:W-:Y:S01]  /*acc0*/  FMUL.FTZ R88, R88, R8.reuse ;  /* 0x0000000858587220 */ /* 0x080fe20000410000 */
[-C--:B------:R-:W-:Y:S01]  /*acd0*/  FMUL.FTZ R89, R89, R8.reuse ;  /* 0x0000000859597220 */ /* 0x080fe20000410000 */
[-C--:B------:R-:W-:Y:S01]  /*ace0*/  FMUL.FTZ R92, R92, R8.reuse ;  /* 0x000000085c5c7220 */ /* 0x080fe20000410000 */
[-C--:B------:R-:W-:Y:S01]  /*acf0*/  FMUL.FTZ R93, R93, R8.reuse ;  /* 0x000000085d5d7220 */ /* 0x080fe20000410000 */
[----:B------:R-:W-:Y:S01]  /*ad00*/  @!P1 PRMT R42, RZ, 0x654, R42 ;  /* 0x00000654ff2a9816 */ /* 0x000fe2000000002a */
[----:B0-----:R-:W-:Y:S01]  /*ad10*/  FADD.FTZ R40, R10, R3 ;  /* 0x000000030a287221 */ /* 0x001fe20000010000 */
[----:B------:R-:W-:Y:S01]  /*ad20*/  MUFU.EX2 R155, R86 ;  /* 0x00000056009b7308 */ /* 0x000fe20000000800 */
[-C--:B------:R-:W-:Y:S01]  /*ad30*/  FMUL.FTZ R96, R96, R8.reuse ;  /* 0x0000000860607220 */ /* 0x080fe20000410000 */
[----:B------:R0:W-:Y:S01]  /*ad40*/  @!P1 SYNCS.ARRIVE.TRANS64.RED.A1T0 RZ, [R42+URZ], RZ ;  /* 0x000000ff2aff99a7 */ /* 0x0001e2000810043f */
        /* <DEDUP_REMOVED lines=30> */
[----:B------:R-:W-:Y:S01]  /*af30*/  F2FP.F16.F32.PACK_AB R164, R162, R35 ;  /* 0x00000023a2a4723e */ /* 0x000fe200000000ff */
[-C--:B------:R-:W-:Y:S01]  /*af40*/  FMUL.FTZ R125, R125, R8.reuse ;  /* 0x000000087d7d7220 */ /* 0x080fe20000410000 */
[----:B------:R-:W-:Y:S01]  /*af50*/  FADD.FTZ R3, R27, R2 ;  /* 0x000000021b037221 */ /* 0x000fe20000010000 */
[----:B0-----:R-:W-:Y:S01]  /*af60*/  FADD.FTZ R42, R24, R51 ;  /* 0x00000033182a7221 */ /* 0x001fe20000010000 */
[-CC-:B------:R-:W-:Y:S01]  /*af70*/  FFMA.FTZ R2, R168, R7.reuse, -R31.reuse ;  /* 0x00000007a8027223 */ /* 0x180fe2000001081f */
[----:B------:R-:W-:Y:S01]  /*af80*/  FFMA.FTZ R31, R170, R7, -R31 ;  /* 0x00000007aa1f7223 */ /* 0x000fe2000001081f */
[----:B------:R-:W-:Y:S01]  /*af90*/  FADD.FTZ R40, R166, R3 ;  /* 0x00000003a6287221 */ /* 0x000fe20000010000 */
[----:B------:R-:W-:Y:S01]  /*afa0*/  FADD.FTZ R11, R169, R42 ;  /* 0x0000002aa90b7221 */ /* 0x000fe20000010000 */
[----:B------:R-:W-:Y:S01]  /*afb0*/  F2FP.F16.F32.PACK_AB R170, R160, R33 ;  /* 0x00000021a0aa723e */ /* 0x000fe200000000ff */
[-C--:B------:R-:W-:Y:S01]  /*afc0*/  FMUL.FTZ R128, R128, R8.reuse ;  /* 0x0000000880807220 */ /* 0x080fe20000410000 */
[----:B------:R-:W-:Y:S01]  /*afd0*/  FADD.FTZ R3, R29, R40 ;  /* 0x000000281d037221 */ /* 0x000fe20000010000 */
[----:B------:R-:W-:Y:S01]  /*afe0*/  FADD.FTZ R20, R28, R11 ;  /* 0x0000000b1c147221 */ /* 0x000fe20000010000 */
[----:B------:R-:W-:Y:S01]  /*aff0*/  MUFU.EX2 R31, R31 ;  /* 0x0000001f001f7308 */ /* 0x000fe20000000800 */
        /* <DEDUP_REMOVED lines=16> */
[----:B------:R0:W2:Y:S01]  /*b100*/  MUFU.EX2 R11, R2 ;  /* 0x00000002000b7308 */ /* 0x0000a20000000800 */
[----:B------:R-:W-:Y:S01]  /*b110*/  FADD.FTZ R10, R162, R3 ;  /* 0x00000003a20a7221 */ /* 0x000fe20000010000 */
[----:B------:R-:W-:Y:S01]  /*b120*/  FADD.FTZ R12, R167, R12 ;  /* 0x0000000ca70c7221 */ /* 0x000fe20000010000 */
[-C--:B------:R-:W-:Y:S01]  /*b130*/  FMUL.FTZ R145, R145, R8.reuse ;  /* 0x0000000891917220 */ /* 0x080fe20000410000 */
[-C--:B------:R-:W-:Y:S01]  /*b140*/  FMUL.FTZ R148, R148, R8.reuse ;  /* 0x0000000894947220 */ /* 0x080fe20000410000 */
[----:B------:R-:W-:Y:S01]  /*b150*/  FADD.FTZ R3, R37, R10 ;  /* 0x0000000a25037221 */ /* 0x000fe20000010000 */
[----:B------:R-:W-:Y:S01]  /*b160*/  FADD.FTZ R12, R62, R12 ;  /* 0x0000000c3e0c7221 */ /* 0x000fe20000010000 */
[----:B------:R-:W-:Y:S01]  /*b170*/  FMUL.FTZ R149, R149, R8 ;  /* 0x0000000895957220 */ /* 0x000fe20000410000 */
[-C--:B------:R-:W-:Y:S01]  /*b180*/  FMUL.FTZ R90, R90, R9.reuse ;  /* 0x000000095a5a7220 */ /* 0x080fe20000410000 */
[----:B------:R-:W-:Y:S01]  /*b190*/  FADD.FTZ R10, R186, R3 ;  /* 0x00000003ba0a7221 */ /* 0x000fe20000010000 */
[----:B-1----:R-:W-:Y:S01]  /*b1a0*/  FADD.FTZ R12, R161, R12 ;  /* 0x0000000ca10c7221 */ /* 0x002fe20000010000 */
[-C--:B------:R-:W-:Y:S01]  /*b1b0*/  FMUL.FTZ R91, R91, R9.reuse ;  /* 0x000000095b5b7220 */ /* 0x080fe20000410000 */
[-C--:B------:R-:W-:Y:S01]  /*b1c0*/  FMUL.FTZ R94, R94, R9.reuse ;  /* 0x000000095e5e7220 */ /* 0x080fe20000410000 */
[----:B------:R-:W-:Y:S01]  /*b1d0*/  FADD.FTZ R3, R39, R10 ;  /* 0x0000000a27037221 */ /* 0x000fe20000010000 */
[----:B---3--:R-:W-:Y:S01]  /*b1e0*/  FADD.FTZ R12, R66, R12 ;  /* 0x0000000c420c7221 */ /* 0x008fe20000010000 */
[-C--:B------:R-:W-:Y:S01]  /*b1f0*/  FMUL.FTZ R95, R95, R9.reuse ;  /* 0x000000095f5f7220 */ /* 0x080fe20000410000 */
[-C--:B------:R-:W-:Y:S01]  /*b200*/  FMUL.FTZ R98, R98, R9.reuse ;  /* 0x0000000962627220 */ /* 0x080fe20000410000 */
[----:B------:R-:W-:Y:S01]  /*b210*/  FADD.FTZ R10, R194, R3 ;  /* 0x00000003c20a7221 */ /* 0x000fe20000010000 */
[----:B----4-:R-:W-:Y:S01]  /*b220*/  FADD.FTZ R12, R163, R12 ;  /* 0x0000000ca30c7221 */ /* 0x010fe20000010000 */
[-C--:B------:R-:W-:Y:S01]  /*b230*/  FMUL.FTZ R99, R99, R9.reuse ;  /* 0x0000000963637220 */ /* 0x080fe20000410000 */
[-C--:B------:R-:W-:Y:S01]  /*b240*/  FMUL.FTZ R102, R102, R9.reuse ;  /* 0x0000000966667220 */ /* 0x080fe20000410000 */
[----:B------:R-:W-:Y:S01]  /*b250*/  FADD.FTZ R3, R41, R10 ;  /* 0x0000000a29037221 */ /* 0x000fe20000010000 */
[----:B-----5:R-:W-:Y:S01]  /*b260*/  FADD.FTZ R12, R70, R12 ;  /* 0x0000000c460c7221 */ /* 0x020fe20000010000 */
        /* <DEDUP_REMOVED lines=18> */
[----:B0-----:R-:W-:Y:S01]  /*b390*/  FADD.FTZ R2, R76, R3 ;  /* 0x000000034c027221 */ /* 0x001fe20000010000 */
[----:B------:R-:W-:Y:S01]  /*b3a0*/  FADD.FTZ R12, R153, R12 ;  /* 0x0000000c990c7221 */ /* 0x000fe20000010000 */
[-C--:B------:R-:W-:Y:S01]  /*b3b0*/  FMUL.FTZ R123, R123, R9.reuse ;  /* 0x000000097b7b7220 */ /* 0x080fe20000410000 */
[-C--:B------:R-:W-:Y:S01]  /*b3c0*/  FMUL.FTZ R126, R126, R9.reuse ;  /* 0x000000097e7e7220 */ /* 0x080fe20000410000 */
[----:B------:R-:W-:Y:S01]  /*b3d0*/  FADD.FTZ R3, R47, R2 ;  /* 0x000000022f037221 */ /* 0x000fe20000010000 */
[----:B--2---:R-:W-:Y:S01]  /*b3e0*/  FADD.FTZ R12, R11, R12 ;  /* 0x0000000c0b0c7221 */ /* 0x004fe20000010000 */
[-C--:B------:R-:W-:Y:S01]  /*b3f0*/  FMUL.FTZ R127, R127, R9.reuse ;  /* 0x000000097f7f7220 */ /* 0x080fe20000410000 */
[-C--:B------:R-:W-:Y:S01]  /*b400*/  FMUL.FTZ R130, R130, R9.reuse ;  /* 0x0000000982827220 */ /* 0x080fe20000410000 */
[----:B------:R-:W-:Y:S01]  /*b410*/  FADD.FTZ R2, R80, R3 ;  /* 0x0000000350027221 */ /* 0x000fe20000010000 */
[----:B------:R-:W-:Y:S01]  /*b420*/  FADD.FTZ R12, R155, R12 ;  /* 0x0000000c9b0c7221 */ /* 0x000fe20000010000 */
[-C--:B------:R-:W-:Y:S01]  /*b430*/  FMUL.FTZ R131, R131, R9.reuse ;  /* 0x0000000983837220 */ /* 0x080fe20000410000 */
[-C--:B------:R-:W-:Y:S01]  /*b440*/  FMUL.FTZ R134, R134, R9.reuse ;  /* 0x0000000986867220 */ /* 0x080fe20000410000 */
[----:B------:R-:W-:Y:S01]  /*b450*/  FADD.FTZ R3, R49, R2 ;  /* 0x0000000231037221 */ /* 0x000fe20000010000 */
        /* <DEDUP_REMOVED lines=10> */
[----:B------:R-:W-:Y:S01]  /*b500*/  FADD.FTZ R3, R200, R3 ;  /* 0x00000003c8037221 */ /* 0x000fe20000010000 */
[----:B------:R-:W-:Y:S01]  /*b510*/  F2FP.F16.F32.PACK_AB R179, R36, R179 ;  /* 0x000000b324b3723e */ /* 0x000fe200000000ff */
[----:B------:R-:W-:Y:S01]  /*b520*/  FADD.FTZ R2, R31, R12 ;  /* 0x0000000c1f027221 */ /* 0x000fe20000010000 */
        /* <DEDUP_REMOVED lines=20> */
[----:B------:R-:W-:Y:S01]  /*b670*/  F2FP.F16.F32.PACK_AB R155, R31, R155 ;  /* 0x0000009b1f9b723e */ /* 0x000fe200000000ff */
[----:B------:R-:W-:Y:S06]  /*b680*/  @P2 BRA `(.L_x_6637) ;  /* 0xffffffd8000c2947 */ /* 0x000fec000383ffff */
.L_x_6628:
        /* <DEDUP_REMOVED lines=13> */
.L_x_6655:
        /* <DEDUP_REMOVED lines=9> */
.L_x_6640:
[----:B------:R-:W-:Y:S01]  /*b7f0*/  ULEA UR6, UR42, UR41, 0x3 ;  /* 0x000000292a067291 */ /* 0x000fe2000f8e183f */
[----:B------:R-:W-:-:S05]  /*b800*/  IMAD.U32 R5, RZ, RZ, UR43 ;  /* 0x0000002bff057e24 */ /* 0x000fca000f8e00ff */
[----:B------:R-:W-:-:S04]  /*b810*/  SHF.L.U32 R5, R5, 0x1f, RZ ;  /* 0x0000001f05057819 */ /* 0x000fc800000006ff */
[----:B------:R0:W1:Y:S01]  /*b820*/  SYNCS.PHASECHK.TRANS64.TRYWAIT P2, [UR6+0x28830], R5 ;  /* 0x02883005ff0075a7 */ /* 0x0000620008040146 */
[----:B------:R-:W-:Y:S05]  /*b830*/  @!P0 BRA `(.L_x_6641) ;  /* 0x0000000000048947 */ /* 0x000fea0003800000 */
[----:B------:R-:W-:Y:S01]  /*b840*/  BPT.TRAP 0x1 ;  /* 0x000000040000795c */ /* 0x000fe20000300000 */
.L_x_6641:
[----:B-1----:R-:W-:Y:S05]  /*b850*/  @P2 BRA `(.L_x_6639) ;  /* 0x0000000000082947 */ /* 0x002fea0003800000 */
[----:B------:R-:W1:Y:S02]  /*b860*/  SYNCS.PHASECHK.TRANS64.TRYWAIT P2, [UR6+0x28830], R5 ;  /* 0x02883005ff0075a7 */ /* 0x000e640008040146 */
[----:B-1----:R-:W-:Y:S05]  /*b870*/  @!P2 BRA `(.L_x_6642) ;  /* 0x000000b000e0a947 */ /* 0x002fea0003800000 */
.L_x_6639:
        /* <DEDUP_REMOVED lines=47> */
.L_x_6644:
[----:B------:R-:W-:Y:S01]  /*bb70*/  ULEA UR6, UR53, UR41, 0x3 ;  /* 0x0000002935067291 */ /* 0x000fe2000f8e183f */
[----:B------:R-:W-:-:S05]  /*bb80*/  IMAD.U32 R5, RZ, RZ, UR54 ;  /* 0x00000036ff057e24 */ /* 0x000fca000f8e00ff */
[----:B------:R-:W-:-:S04]  /*bb90*/  SHF.L.U32 R5, R5, 0x1f, RZ ;  /* 0x0000001f05057819 */ /* 0x000fc800000006ff */
[----:B------:R0:W1:Y:S01]  /*bba0*/  SYNCS.PHASECHK.TRANS64.TRYWAIT P2, [UR6+0x28850], R5 ;  /* 0x02885005ff0075a7 */ /* 0x0000620008040146 */
[----:B------:R-:W-:Y:S05]  /*bbb0*/  @!P0 BRA `(.L_x_6645) ;  /* 0x0000000000048947 */ /* 0x000fea0003800000 */
[----:B------:R-:W-:Y:S01]  /*bbc0*/  BPT.TRAP 0x1 ;  /* 0x000000040000795c */ /* 0x000fe20000300000 */
.L_x_6645:
[----:B-1----:R-:W-:Y:S05]  /*bbd0*/  @P2 BRA `(.L_x_6643) ;  /* 0x0000000000082947 */ /* 0x002fea0003800000 */
[----:B------:R-:W1:Y:S02]  /*bbe0*/  SYNCS.PHASECHK.TRANS64.TRYWAIT P2, [UR6+0x28850], R5 ;  /* 0x02885005ff0075a7 */ /* 0x000e640008040146 */
[----:B-1----:R-:W-:Y:S05]  /*bbf0*/  @!P2 BRA `(.L_x_6646) ;  /* 0x000000b00018a947 */ /* 0x002fea0003800000 */
.L_x_6643:
        /* <DEDUP_REMOVED lines=18> */
[----:B01----:R-:W-:Y:S01]  /*bd20*/  FMUL.FTZ R5, R24, UR52 ;  /* 0x0000003418057c20 */ /* 0x003fe20008410000 */
        /* <DEDUP_REMOVED lines=92> */
[----:B------:R-:W-:Y:S01]  /*c2f0*/  WARPGROUP.ARRIVE ;  /* 0x00000000000079c5 */ /* 0x000fe20000000000 */
[----:B------:R-:W-:Y:S01]  /*c300*/  FMUL.FTZ R168, R48, UR52 ;  /* 0x0000003430a87c20 */ /* 0x000fe20008410000 */
[----:B------:R-:W-:-:S05]  /*c310*/  FMUL.FTZ R48, R83, UR52 ;  /* 0x0000003453307c20 */ /* 0x000fca0008410000 */
[----:B------:R-:W-:Y:S01]  /*c320*/  HGMMA.64x128x16.F32 R88, R164, gdesc[UR4].tnspB, R88, gsb0 ;  /* 0x41e00004a4587df0 */ /* 0x000fe20008000858 */
        /* <DEDUP_REMOVED lines=16> */
[----:B------:R-:W-:Y:S01]  /*c430*/  IADD3 R58, -R184, 0xb, RZ ;  /* 0x0000000bb83a7810 */ /* 0x000fe20007ffe1ff */
[----:B------:R-:W-:Y:S01]  /*c440*/  FMUL.FTZ R166, R44, UR52 ;  /* 0x000000342ca67c20 */ /* 0x000fe20008410000 */
[----:B------:R-:W-:-:S02]  /*c450*/  @!P1 VIADD R54, R54, 0x28840 ;  /* 0x0002884036369836 */ /* 0x000fc40000000000 */
[----:B------:R-:W-:Y:S01]  /*c460*/  FMUL.FTZ R167, R45, UR52 ;  /* 0x000000342da77c20 */ /* 0x000fe20008410000 */
[----:B------:R-:W-:Y:S01]  /*c470*/  FMUL.FTZ R44, R75, UR52 ;  /* 0x000000344b2c7c20 */ /* 0x000fe20008410000 */
[----:B------:R-:W-:Y:S01]  /*c480*/  FMUL.FTZ R45, R79, UR52 ;  /* 0x000000344f2d7c20 */ /* 0x000fe20008410000 */
[----:B------:R-:W0:Y:S01]  /*c490*/  MUFU.TANH R164, R164 ;  /* 0x000000a400a47308 */ /* 0x000e220000002400 */
[----:B------:R-:W-:-:S07]  /*c4a0*/  @!P1 PRMT R54, RZ, 0x654, R54 ;  /* 0x00000654ff369816 */ /* 0x000fce0000000036 */
        /* <DEDUP_REMOVED lines=64> */
.L_x_6649:
[----:B------:R-:W-:-:S05]  /*c8b0*/  IMAD.U32 R153, RZ, RZ, UR50 ;  /* 0x00000032ff997e24 */ /* 0x000fca000f8e00ff */
[----:B------:R-:W-:-:S13]  /*c8c0*/  ISETP.NE.AND P2, PT, R153, 0x1, PT ;  /* 0x000000019900780c */ /* 0x000fda0003f45270 */
[----:B0-----:R-:W0:Y:S02]  /*c8d0*/  @P2 LDC.64 R58, c[0x0][0x9e8] ;  /* 0x00027a00ff3a2b82 */ /* 0x001e240000000a00 */
[----:B0-----:R-:W-:-:S04]  /*c8e0*/  @P2 IMAD.HI.U32 R66, R11, R58, RZ ;  /* 0x0000003a0b422227 */ /* 0x001fc800078e00ff */
[----:B------:R-:W-:Y:S01]  /*c8f0*/  IMAD.MOV.U32 R58, RZ, RZ, R11 ;  /* 0x000000ffff3a7224 */ /* 0x000fe200078e000b */
[----:B------:R-:W-:-:S07]  /*c900*/  @P2 SHF.R.U32.HI R58, RZ, R59, R66 ;  /* 0x0000003bff3a2219 */ /* 0x000fce0000011642 */
.L_x_6650:
[----:B------:R-:W-:Y:S05]  /*c910*/  BSYNC B0 ;  /* 0x0000000000007941 */ /* 0x000fea0003800000 */
.L_x_6648:
[----:B------:R-:W-:-:S04]  /*c920*/  IMAD R59, R58, R153, -R158 ;  /* 0x000000993a3b7224 */ /* 0x000fc800078e0a9e */
[----:B------:R-:W-:-:S05]  /*c930*/  IMAD R58, R16, -0x2, R59 ;  /* 0xfffffffe103a7824 */ /* 0x000fca00078e023b */
[----:B------:R-:W-:Y:S02]  /*c940*/  VIADDMNMX R65, R58, R153, R65, PT ;  /* 0x000000993a417246 */ /* 0x000fe40003800141 */
[----:B------:R-:W-:-:S07]  /*c950*/  VIMNMX R67, R67, R58, !PT ;  /* 0x0000003a43437248 */ /* 0x000fce0007fe0100 */
.L_x_6647:
[----:B------:R-:W-:-:S04]  /*c960*/  ISETP.GT.AND P2, PT, R4, -0x1, PT ;  /* 0xffffffff0400780c */ /* 0x000fc80003f44270 */
[C---:B------:R-:W-:Y:S02]  /*c970*/  ISETP.GT.AND P4, PT, R67.reuse, RZ, P2 ;  /* 0x000000ff4300720c */ /* 0x040fe40001784270 */
[----:B------:R-:W-:Y:S02]  /*c980*/  ISETP.GT.AND P5, PT, R67, 0x1, P2 ;  /* 0x000000014300780c */ /* 0x000fe400017a4270 */
[C---:B------:R-:W-:Y:S02]  /*c990*/  ISETP.LT.OR P4, PT, R65.reuse, 0x1, P4 ;  /* 0x000000014100780c */ /* 0x040fe40002781670 */
[----:B------:R-:W-:Y:S02]  /*c9a0*/  ISETP.LT.OR P5, PT, R65, 0x2, P5 ;  /* 0x000000024100780c */ /* 0x000fe40002fa1670 */
[----:B0-----:R-:W-:Y:S02]  /*c9b0*/  FSEL R180, R5, -INF , !P4 ;  /* 0xff80000005b47808 */ /* 0x001fe40006000000 */
        /* <DEDUP_REMOVED lines=105> */
.L_x_6653:
[----:B------:R-:W-:Y:S02]  /*d050*/  IMAD.U32 R7, RZ, RZ, UR50 ;  /* 0x00000032ff077e24 */ /* 0x000fe4000f8e00ff */
[----:B------:R-:W-:-:S03]  /*d060*/  IMAD.MOV.U32 R5, RZ, RZ, R13 ;  /* 0x000000ffff057224 */ /* 0x000fc600078e000d */
[----:B------:R-:W-:-:S13]  /*d070*/  ISETP.NE.AND P3, PT, R7, 0x1, PT ;  /* 0x000000010700780c */ /* 0x000fda0003f65270 */
[----:B------:R-:W0:Y:S02]  /*d080*/  @P3 LDC.64 R30, c[0x0][0x9e8] ;  /* 0x00027a00ff1e3b82 */ /* 0x000e240000000a00 */
[----:B0-----:R-:W-:-:S05]  /*d090*/  @P3 IMAD.HI.U32 R30, R13, R30, RZ ;  /* 0x0000001e0d1e3227 */ /* 0x001fca00078e00ff */
[----:B------:R-:W-:-:S07]  /*d0a0*/  @P3 SHF.R.U32.HI R5, RZ, R31, R30 ;  /* 0x0000001fff053219 */ /* 0x000fce000001161e */
.L_x_6654:
[----:B------:R-:W-:Y:S05]  /*d0b0*/  BSYNC B0 ;  /* 0x0000000000007941 */ /* 0x000fea0003800000 */
.L_x_6652:
[----:B------:R-:W-:-:S04]  /*d0c0*/  IMAD R5, R5, R7, -R158 ;  /* 0x0000000705057224 */ /* 0x000fc800078e0a9e */
[----:B------:R-:W-:-:S05]  /*d0d0*/  IMAD R30, R16, -0x2, R5 ;  /* 0xfffffffe101e7824 */ /* 0x000fca00078e0205 */
[----:B------:R-:W-:Y:S02]  /*d0e0*/  VIADDMNMX R49, R30, R7, R49, PT ;  /* 0x000000071e317246 */ /* 0x000fe40003800131 */
[----:B------:R-:W-:-:S07]  /*d0f0*/  VIMNMX R51, R51, R30, !PT ;  /* 0x0000001e33337248 */ /* 0x000fce0007fe0100 */
.L_x_6651:
[----:B------:R-:W-:Y:S01]  /*d100*/  FMNMX.FTZ R5, R180, R8, !PT ;  /* 0x00000008b4057209 */ /* 0x000fe20007810000 */
[----:B------:R-:W0:Y:S01]  /*d110*/  LDC R7, c[0x0][0x988] ;  /* 0x00026200ff077b82 */ /* 0x000e220000000800 */
        /* <DEDUP_REMOVED lines=67> */
[----:B------:R-:W-:Y:S01]  /*d550*/  ISETP.GT.AND P4, PT, R51, RZ, P2 ;  /* 0x000000ff3300720c */ /* 0x000fe20001784270 */
[----:B0-----:R-:W-:Y:S01]  /*d560*/  FMUL.FTZ R31, R5, R7 ;  /* 0x00000007051f7220 */ /* 0x001fe20000410000 */
[----:B------:R-:W-:Y:S02]  /*d570*/  FSEL R158, R12, -INF , !P5 ;  /* 0xff8000000c9e7808 */ /* 0x000fe40006800000 */
[----:B------:R-:W-:-:S02]  /*d580*/  ISETP.LT.OR P4, PT, R49, 0x1, P4 ;  /* 0x000000013100780c */ /* 0x000fc40002781670 */
[----:B------:R-:W-:Y:S02]  /*d590*/  ISETP.GT.AND P5, PT, R51, 0x10, P2 ;  /* 0x000000103300780c */ /* 0x000fe400017a4270 */
[----:B------:R-:W-:Y:S02]  /*d5a0*/  FSEL R33, R6, -INF , !P4 ;  /* 0xff80000006217808 */ /* 0x000fe40006000000 */
[----:B------:R-:W-:Y:S02]  /*d5b0*/  ISETP.LT.OR P5, PT, R49, 0x11, P5 ;  /* 0x000000113100780c */ /* 0x000fe40002fa1670 */
[----:B------:R-:W-:Y:S02]  /*d5c0*/  FMNMX.FTZ R27, R33, R10, !PT ;  /* 0x0000000a211b7209 */ /* 0x000fe40007810000 */
[----:B------:R-:W-:Y:S02]  /*d5d0*/  ISETP.GT.AND P4, PT, R51, 0x30, P2 ;  /* 0x000000303300780c */ /* 0x000fe40001784270 */
[----:B------:R-:W-:-:S02]  /*d5e0*/  FMNMX.FTZ R27, R158, R27, !PT ;  /* 0x0000001b9e1b7209 */ /* 0x000fc40007810000 */
[----:B------:R-:W-:Y:S02]  /*d5f0*/  FSEL R12, R21, -INF , !P5 ;  /* 0xff800000150c7808 */ /* 0x000fe40006800000 */
[----:B------:R-:W-:Y:S02]  /*d600*/  FMNMX.FTZ R27, R30, R27, !PT ;  /* 0x0000001b1e1b7209 */ /* 0x000fe40007810000 */
[----:B------:R-:W-:Y:S02]  /*d610*/  ISETP.LT.OR P4, PT, R49, 0x31, P4 ;  /* 0x000000313100780c */ /* 0x000fe40002781670 */
[----:B------:R-:W-:Y:S02]  /*d620*/  FMNMX.FTZ R27, R14, R27, !PT ;  /* 0x0000001b0e1b7209 */ /* 0x000fe40007810000 */
[----:B------:R-:W-:Y:S02]  /*d630*/  FSETP.NEU.FTZ.AND P5, PT, R5, -INF , PT ;  /* 0xff8000000500780b */ /* 0x000fe40003fbd000 */
[----:B------:R-:W-:-:S02]  /*d640*/  FMNMX.FTZ R27, R12, R27, !PT ;  /* 0x0000001b0c1b7209 */ /* 0x000fc40007810000 */
[----:B------:R-:W-:Y:S02]  /*d650*/  FSEL R32, R32, -INF , !P4 ;  /* 0xff80000020207808 */ /* 0x000fe40006000000 */
[----:B------:R-:W-:Y:S02]  /*d660*/  ISETP.GT.AND P4, PT, R51, 0x38, P2 ;  /* 0x000000383300780c */ /* 0x000fe40001784270 */
[----:B------:R-:W-:Y:S02]  /*d670*/  FMNMX.FTZ R27, R20, R27, !PT ;  /* 0x0000001b141b7209 */ /* 0x000fe40007810000 */
[----:B------:R-:W-:Y:S02]  /*d680*/  FSEL R31, R31, RZ, P5 ;  /* 0x000000ff1f1f7208 */ /* 0x000fe40002800000 */
[----:B------:R-:W-:Y:S02]  /*d690*/  ISETP.LT.OR P4, PT, R49, 0x39, P4 ;  /* 0x000000393100780c */ /* 0x000fe40002781670 */
        /* <DEDUP_REMOVED lines=9> */
[----:B------:R0:W-:Y:S01]  /*d730*/  MUFU.EX2 R25, R6 ;  /* 0x0000000600197308 */ /* 0x0001e20000000800 */
[----:B------:R-:W-:Y:S01]  /*d740*/  ISETP.GT.AND P3, PT, R51, 0x39, P2 ;  /* 0x000000393300780c */ /* 0x000fe20001764270 */
[--C-:B------:R-:W-:Y:S01]  /*d750*/  FFMA.FTZ R84, R84, R7, -R31.reuse ;  /* 0x0000000754547223 */ /* 0x100fe2000001081f */
[----:B------:R-:W-:Y:S01]  /*d760*/  FMNMX.FTZ R29, R26, R29, !PT ;  /* 0x0000001d1a1d7209 */ /* 0x000fe20007810000 */
[-CC-:B------:R-:W-:Y:S01]  /*d770*/  FFMA.FTZ R59, R56, R7.reuse, -R31.reuse ;  /* 0x00000007383b7223 */ /* 0x180fe2000001081f */
[----:B------:R-:W-:Y:S01]  /*d780*/  ISETP.LT.OR P3, PT, R49, 0x3a, P3 ;  /* 0x0000003a3100780c */ /* 0x000fe20001f61670 */
[--C-:B------:R-:W-:Y:S01]  /*d790*/  FFMA.FTZ R180, R180, R7, -R31.reuse ;  /* 0x00000007b4b47223 */ /* 0x100fe2000001081f */
[----:B------:R-:W-:Y:S01]  /*d7a0*/  FMNMX.FTZ R29, R34, R29, !PT ;  /* 0x0000001d221d7209 */ /* 0x000fe20007810000 */
[-CC-:B------:R-:W-:Y:S01]  /*d7b0*/  FFMA.FTZ R182, R182, R7.reuse, -R31.reuse ;  /* 0x00000007b6b67223 */ /* 0x180fe2000001081f */
[----:B------:R-:W-:Y:S01]  /*d7c0*/  FSEL R186, R35, -INF , !P3 ;  /* 0xff80000023ba7808 */ /* 0x000fe20005800000 */
[-CC-:B0-----:R-:W-:Y:S01]  /*d7d0*/  FFMA.FTZ R6, R172, R7.reuse, -R31.reuse ;  /* 0x00000007ac067223 */ /* 0x181fe2000001081f */
[C---:B------:R-:W-:Y:S01]  /*d7e0*/  ISETP.GT.AND P3, PT, R51.reuse, 0x41, P2 ;  /* 0x000000413300780c */ /* 0x040fe20001764270 */
[--C-:B------:R-:W-:Y:S01]  /*d7f0*/  FFMA.FTZ R172, R170, R7, -R31.reuse ;  /* 0x00000007aaac7223 */ /* 0x100fe2000001081f */
[----:B------:R-:W-:Y:S01]  /*d800*/  FMNMX.FTZ R35, R24, R29, !PT ;  /* 0x0000001d18237209 */ /* 0x000fe20007810000 */
[----:B------:R0:W-:Y:S01]  /*d810*/  MUFU.EX2 R27, R6 ;  /* 0x00000006001b7308 */ /* 0x0001e20000000800 */
[----:B------:R-:W-:Y:S01]  /*d820*/  ISETP.GT.AND P4, PT, R51, 0x40, P2 ;  /* 0x000000403300780c */ /* 0x000fe20001784270 */
[-CC-:B------:R-:W-:Y:S01]  /*d830*/  FFMA.FTZ R176, R176, R7.reuse, -R31.reuse ;  /* 0x00000007b0b07223 */ /* 0x180fe2000001081f */
[C---:B------:R-:W-:Y:S01]  /*d840*/  ISETP.LT.OR P3, PT, R49.reuse, 0x42, P3 ;  /* 0x000000423100780c */ /* 0x040fe20001f61670 */
[--C-:B------:R-:W-:Y:S01]  /*d850*/  FFMA.FTZ R178, R178, R7, -R31.reuse ;  /* 0x00000007b2b27223 */ /* 0x100fe2000001081f */
[----:B------:R-:W-:Y:S01]  /*d860*/  FMNMX.FTZ R35, R32, R35, !PT ;  /* 0x0000002320237209 */ /* 0x000fe20007810000 */
[-CC-:B------:R-:W-:Y:S01]  /*d870*/  FFMA.FTZ R168, R168, R7.reuse, -R31.reuse ;  /* 0x00000007a8a87223 */ /* 0x180fe2000001081f */
[----:B------:R-:W-:Y:S01]  /*d880*/  ISETP.LT.OR P4, PT, R49, 0x41, P4 ;  /* 0x000000413100780c */ /* 0x000fe20002781670 */
[-CC-:B------:R-:W-:Y:S01]  /*d890*/  FFMA.FTZ R66, R66, R7.reuse, -R31.reuse ;  /* 0x0000000742427223 */ /* 0x180fe2000001081f */
[----:B------:R-:W-:Y:S01]  /*d8a0*/  FSEL R170, R37, -INF , !P3 ;  /* 0xff80000025aa7808 */ /* 0x000fe20005800000 */
[--C-:B0-----:R-:W-:Y:S01]  /*d8b0*/  FFMA.FTZ R6, R160, R7, -R31.reuse ;  /* 0x00000007a0067223 */ /* 0x101fe2000001081f */
[----:B------:R-:W-:Y:S01]  /*d8c0*/  FMNMX.FTZ R37, R174, R35, !PT ;  /* 0x00000023ae257209 */ /* 0x000fe20007810000 */
[----:B------:R-:W-:Y:S01]  /*d8d0*/  FFMA.FTZ R62, R62, R7, -R31 ;  /* 0x000000073e3e7223 */ /* 0x000fe2000001081f */
[----:B------:R-:W-:Y:S01]  /*d8e0*/  FSEL R38, R38, -INF , !P4 ;  /* 0xff80000026267808 */ /* 0x000fe20006000000 */
[----:B------:R-:W-:Y:S01]  /*d8f0*/  MUFU.EX2 R35, R166 ;  /* 0x000000a600237308 */ /* 0x000fe20000000800 */
[----:B------:R-:W-:-:S02]  /*d900*/  ISETP.GT.AND P4, PT, R51, 0x48, P2 ;  /* 0x000000483300780c */ /* 0x000fc40001784270 */
[----:B------:R-:W-:Y:S02]  /*d910*/  FMNMX.FTZ R37, R184, R37, !PT ;  /* 0x00000025b8257209 */ /* 0x000fe40007810000 */
[----:B------:R-:W-:Y:S02]  /*d920*/  ISETP.GT.AND P3, PT, R51, 0x49, P2 ;  /* 0x000000493300780c */ /* 0x000fe40001764270 */
[C---:B------:R-:W-:Y:S01]  /*d930*/  ISETP.LT.OR P4, PT, R49.reuse, 0x49, P4 ;  /* 0x000000493100780c */ /* 0x040fe20002781670 */
[----:B------:R0:W-:Y:S01]  /*d940*/  MUFU.EX2 R29, R6 ;  /* 0x00000006001d7308 */ /* 0x0001e20000000800 */
[----:B------:R-:W-:Y:S02]  /*d950*/  FMNMX.FTZ R37, R186, R37, !PT ;  /* 0x00000025ba257209 */ /* 0x000fe40007810000 */
[----:B------:R-:W-:Y:S02]  /*d960*/  ISETP.LT.OR P3, PT, R49, 0x4a, P3 ;  /* 0x0000004a3100780c */ /* 0x000fe40001f61670 */
[----:B------:R-:W-:-:S02]  /*d970*/  FSEL R194, R39, -INF , !P4 ;  /* 0xff80000027c27808 */ /* 0x000fc40006000000 */
[C---:B------:R-:W-:Y:S01]  /*d980*/  ISETP.GT.AND P4, PT, R51.reuse, 0x50, P2 ;  /* 0x000000503300780c */ /* 0x040fe20001784270 */
[----:B------:R-:W-:Y:S01]  /*d990*/  MUFU.EX2 R180, R180 ;  /* 0x000000b400b47308 */ /* 0x000fe20000000800 */
[----:B------:R-:W-:Y:S01]  /*d9a0*/  FMNMX.FTZ R37, R38, R37, !PT ;  /* 0x0000002526257209 */ /* 0x000fe20007810000 */
[-CC-:B0-----:R-:W-:Y:S01]  /*d9b0*/  FFMA.FTZ R6, R154, R7.reuse, -R31.reuse ;  /* 0x000000079a067223 */ /* 0x181fe2000001081f */
[----:B------:R-:W-:Y:S01]  /*d9c0*/  FSEL R160, R36, -INF , !P3 ;  /* 0xff80000024a07808 */ /* 0x000fe20005800000 */
[----:B------:R-:W-:Y:S01]  /*d9d0*/  FFMA.FTZ R36, R156, R7, -R31 ;  /* 0x000000079c247223 */ /* 0x000fe2000001081f */
[----:B------:R-:W-:Y:S02]  /*d9e0*/  ISETP.GT.AND P3, PT, R51, 0x51, P2 ;  /* 0x000000513300780c */ /* 0x000fe40001764270 */
[----:B------:R-:W-:Y:S01]  /*d9f0*/  ISETP.LT.OR P4, PT, R49, 0x51, P4 ;  /* 0x000000513100780c */ /* 0x000fe20002781670 */
[----:B------:R-:W-:Y:S01]  /*da00*/  MUFU.EX2 R15, R15 ;  /* 0x0000000f000f7308 */ /* 0x000fe20000000800 */
[----:B------:R-:W-:-:S02]  /*da10*/  FMNMX.FTZ R37, R170, R37, !PT ;  /* 0x00000025aa257209 */ /* 0x000fc40007810000 */
[----:B------:R-:W-:Y:S02]  /*da20*/  ISETP.LT.OR P3, PT, R49, 0x52, P3 ;  /* 0x000000523100780c */ /* 0x000fe40001f61670 */
[----:B------:R-:W-:Y:S02]  /*da30*/  FSEL R42, R42, -INF , !P4 ;  /* 0xff8000002a2a7808 */ /* 0x000fe40006000000 */
[C---:B------:R-:W-:Y:S01]  /*da40*/  ISETP.GT.AND P4, PT, R51.reuse, 0x58, P2 ;  /* 0x000000583300780c */ /* 0x040fe20001784270 */
[----:B------:R-:W-:Y:S01]  /*da50*/  MUFU.EX2 R182, R182 ;  /* 0x000000b600b67308 */ /* 0x000fe20000000800 */
[----:B------:R-:W-:Y:S02]  /*da60*/  FMNMX.FTZ R37, R194, R37, !PT ;  /* 0x00000025c2257209 */ /* 0x000fe40007810000 */
[----:B------:R-:W-:Y:S02]  /*da70*/  FSEL R40, R40, -INF , !P3 ;  /* 0xff80000028287808 */ /* 0x000fe40005800000 */
[----:B------:R-:W-:-:S02]  /*da80*/  ISETP.GT.AND P3, PT, R51, 0x59, P2 ;  /* 0x000000593300780c */ /* 0x000fc40001764270 */
[C---:B------:R-:W-:Y:S01]  /*da90*/  ISETP.LT.OR P4, PT, R49.reuse, 0x59, P4 ;  /* 0x000000593100780c */ /* 0x040fe20002781670 */
[----:B------:R-:W-:Y:S01]  /*daa0*/  MUFU.EX2 R21, R21 ;  /* 0x0000001500157308 */ /* 0x000fe20000000800 */
[----:B------:R-:W-:Y:S02]  /*dab0*/  FMNMX.FTZ R39, R160, R37, !PT ;  /* 0x00000025a0277209 */ /* 0x000fe40007810000 */
[----:B------:R-:W-:Y:S02]  /*dac0*/  ISETP.LT.OR P3, PT, R49, 0x5a, P3 ;  /* 0x0000005a3100780c */ /* 0x000fe40001f61670 */
[----:B------:R-:W-:Y:S01]  /*dad0*/  FSEL R156, R43, -INF , !P4 ;  /* 0xff8000002b9c7808 */ /* 0x000fe20006000000 */
[----:B------:R-:W-:Y:S01]  /*dae0*/  FFMA.FTZ R43, R152, R7, -R31 ;  /* 0x00000007982b7223 */ /* 0x000fe2000001081f */
[----:B------:R-:W-:Y:S01]  /*daf0*/  FMNMX.FTZ R39, R42, R39, !PT ;  /* 0x000000272a277209 */ /* 0x000fe20007810000 */
[----:B------:R-:W-:Y:S01]  /*db00*/  MUFU.EX2 R37, R6 ;  /* 0x0000000600257308 */ /* 0x000fe20000000800 */
[----:B------:R-:W-:-:S02]  /*db10*/  ISETP.GT.AND P4, PT, R51, 0x60, P2 ;  /* 0x000000603300780c */ /* 0x000fc40001784270 */
[----:B------:R-:W-:Y:S02]  /*db20*/  FSEL R166, R41, -INF , !P3 ;  /* 0xff80000029a67808 */ /* 0x000fe40005800000 */
[----:B------:R-:W-:Y:S02]  /*db30*/  FMNMX.FTZ R41, R40, R39, !PT ;  /* 0x0000002728297209 */ /* 0x000fe40007810000 */
[----:B------:R-:W-:Y:S01]  /*db40*/  ISETP.LT.OR P4, PT, R49, 0x61, P4 ;  /* 0x000000613100780c */ /* 0x000fe20002781670 */
[----:B------:R0:W-:Y:S01]  /*db50*/  MUFU.EX2 R39, R43 ;  /* 0x0000002b00277308 */ /* 0x0001e20000000800 */
[----:B------:R-:W-:Y:S02]  /*db60*/  ISETP.GT.AND P3, PT, R51, 0x61, P2 ;  /* 0x000000613300780c */ /* 0x000fe40001764270 */
[----:B------:R-:W-:Y:S02]  /*db70*/  FMNMX.FTZ R41, R156, R41, !PT ;  /* 0x000000299c297209 */ /* 0x000fe40007810000 */
[----:B------:R-:W-:-:S02]  /*db80*/  FSEL R46, R46, -INF , !P4 ;  /* 0xff8000002e2e7808 */ /* 0x000fc40006000000 */
[----:B------:R-:W-:Y:S01]  /*db90*/  ISETP.GT.AND P4, PT, R51, 0x68, P2 ;  /* 0x000000683300780c */ /* 0x000fe20001784270 */
[----:B------:R-:W-:Y:S01]  /*dba0*/  MUFU.EX2 R176, R176 ;  /* 0x000000b000b07308 */ /* 0x000fe20000000800 */
[C---:B------:R-:W-:Y:S02]  /*dbb0*/  ISETP.LT.OR P3, PT, R49.reuse, 0x62, P3 ;  /* 0x000000623100780c */ /* 0x040fe40001f61670 */
[----:B------:R-:W-:Y:S02]  /*dbc0*/  FMNMX.FTZ R41, R166, R41, !PT ;  /* 0x00000029a6297209 */ /* 0x000fe40007810000 */
[----:B------:R-:W-:Y:S02]  /*dbd0*/  ISETP.LT.OR P4, PT, R49, 0x69, P4 ;  /* 0x000000693100780c */ /* 0x000fe40002781670 */
[----:B------:R-:W-:Y:S01]  /*dbe0*/  FSEL R152, R44, -INF , !P3 ;  /* 0xff8000002c987808 */ /* 0x000fe20005800000 */
[----:B------:R-:W-:Y:S01]  /*dbf0*/  FFMA.FTZ R44, R86, R7, -R31 ;  /* 0x00000007562c7223 */ /* 0x000fe2000001081f */
[----:B------:R-:W-:Y:S01]  /*dc00*/  ISETP.GT.AND P3, PT, R51, 0x69, P2 ;  /* 0x000000693300780c */ /* 0x000fe20001764270 */
[----:B------:R-:W-:Y:S01]  /*dc10*/  MUFU.EX2 R178, R178 ;  /* 0x000000b200b27308 */ /* 0x000fe20000000800 */
[----:B------:R-:W-:-:S02]  /*dc20*/  FMNMX.FTZ R41, R46, R41, !PT ;  /* 0x000000292e297209 */ /* 0x000fc40007810000 */
[----:B------:R-:W-:Y:S01]  /*dc30*/  FSEL R154, R47, -INF , !P4 ;  /* 0xff8000002f9a7808 */ /* 0x000fe20006000000 */
[----:B------:R-:W-:Y:S01]  /*dc40*/  FFMA.FTZ R47, R82, R7, -R31 ;  /* 0x00000007522f7223 */ /* 0x000fe2000001081f */
[----:B------:R-:W-:Y:S02]  /*dc50*/  ISETP.GT.AND P4, PT, R51, 0x70, P2 ;  /* 0x000000703300780c */ /* 0x000fe40001784270 */
[C---:B------:R-:W-:Y:S01]  /*dc60*/  ISETP.LT.OR P3, PT, R49.reuse, 0x6a, P3 ;  /* 0x0000006a3100780c */ /* 0x040fe20001f61670 */
[----:B------:R-:W-:Y:S01]  /*dc70*/  MUFU.EX2 R172, R172 ;  /* 0x000000ac00ac7308 */ /* 0x000fe20000000800 */
[----:B0-----:R-:W-:Y:S02]  /*dc80*/  FMNMX.FTZ R43, R152, R41, !PT ;  /* 0x00000029982b7209 */ /* 0x001fe40007810000 */
[----:B------:R-:W-:Y:S02]  /*dc90*/  ISETP.LT.OR P4, PT, R49, 0x71, P4 ;  /* 0x000000713100780c */ /* 0x000fe40002781670 */
[----:B------:R-:W-:-:S02]  /*dca0*/  FSEL R86, R45, -INF , !P3 ;  /* 0xff8000002d567808 */ /* 0x000fc40005800000 */
[C---:B------:R-:W-:Y:S01]  /*dcb0*/  ISETP.GT.AND P3, PT, R51.reuse, 0x71, P2 ;  /* 0x000000713300780c */ /* 0x040fe20001764270 */
[----:B------:R0:W-:Y:S01]  /*dcc0*/  MUFU.EX2 R41, R84 ;  /* 0x0000005400297308 */ /* 0x0001e20000000800 */
[----:B------:R-:W-:Y:S02]  /*dcd0*/  FMNMX.FTZ R43, R154, R43, !PT ;  /* 0x0000002b9a2b7209 */ /* 0x000fe40007810000 */
[----:B------:R-:W-:Y:S02]  /*dce0*/  FSEL R50, R50, -INF , !P4 ;  /* 0xff80000032327808 */ /* 0x000fe40006000000 */
[----:B------:R-:W-:Y:S02]  /*dcf0*/  ISETP.GT.AND P4, PT, R51, 0x78, P2 ;  /* 0x000000783300780c */ /* 0x000fe40001784270 */
[----:B------:R-:W-:Y:S01]  /*dd00*/  ISETP.LT.OR P3, PT, R49, 0x72, P3 ;  /* 0x000000723100780c */ /* 0x000fe20001f61670 */
[----:B------:R-:W-:Y:S01]  /*dd10*/  MUFU.EX2 R36, R36 ;  /* 0x0000002400247308 */ /* 0x000fe20000000800 */
[----:B------:R-:W-:-:S02]  /*dd20*/  FMNMX.FTZ R43, R86, R43, !PT ;  /* 0x0000002b562b7209 */ /* 0x000fc40007810000 */
[----:B------:R-:W-:Y:S02]  /*dd30*/  ISETP.GT.AND P2, PT, R51, 0x79, P2 ;  /* 0x000000793300780c */ /* 0x000fe40001744270 */
[C---:B------:R-:W-:Y:S02]  /*dd40*/  ISETP.LT.OR P4, PT, R49.reuse, 0x79, P4 ;  /* 0x000000793100780c */ /* 0x040fe40002781670 */
[----:B------:R-:W-:Y:S01]  /*dd50*/  FSEL R82, R48, -INF , !P3 ;  /* 0xff80000030527808 */ /* 0x000fe20005800000 */
[----:B------:R-:W-:Y:S01]  /*dd60*/  MUFU.EX2 R168, R168 ;  /* 0x000000a800a87308 */ /* 0x000fe20000000800 */
[----:B------:R-:W-:Y:S02]  /*dd70*/  FMNMX.FTZ R43, R50, R43, !PT ;  /* 0x0000002b322b7209 */ /* 0x000fe40007810000 */
[----:B------:R-:W-:Y:S01]  /*dd80*/  ISETP.LT.OR P2, PT, R49, 0x7a, P2 ;  /* 0x0000007a3100780c */ /* 0x000fe20001741670 */
[-CC-:B------:R-:W-:Y:S01]  /*dd90*/  FFMA.FTZ R49, R80, R7.reuse, -R31.reuse ;  /* 0x0000000750317223 */ /* 0x180fe2000001081f */
[----:B0-----:R-:W-:Y:S01]  /*dda0*/  FSEL R84, R53, -INF , !P4 ;  /* 0xff80000035547808 */ /* 0x001fe20006000000 */
[--C-:B------:R-:W-:Y:S01]  /*ddb0*/  FFMA.FTZ R53, R58, R7, -R31.reuse ;  /* 0x000000073a357223 */ /* 0x100fe2000001081f */
[----:B------:R-:W-:Y:S01]  /*ddc0*/  FMNMX.FTZ R45, R82, R43, !PT ;  /* 0x0000002b522d7209 */ /* 0x000fe20007810000 */
[----:B------:R0:W-:Y:S01]  /*ddd0*/  MUFU.EX2 R48, R47 ;  /* 0x0000002f00307308 */ /* 0x0001e20000000800 */
[----:B------:R-:W-:Y:S01]  /*dde0*/  FSEL R80, R54, -INF , !P2 ;  /* 0xff80000036507808 */ /* 0x000fe20005000000 */
[--C-:B------:R-:W-:Y:S01]  /*ddf0*/  FFMA.FTZ R54, R74, R7, -R31.reuse ;  /* 0x000000074a367223 */ /* 0x100fe2000001081f */
[----:B------:R-:W-:Y:S01]  /*de00*/  FMNMX.FTZ R45, R84, R45, !PT ;  /* 0x0000002d542d7209 */ /* 0x000fe20007810000 */
[----:B------:R-:W-:Y:S01]  /*de10*/  FFMA.FTZ R58, R60, R7, -R31 ;  /* 0x000000073c3a7223 */ /* 0x000fe2000001081f */
[----:B------:R-:W-:-:S02]  /*de20*/  FSEL R57, R5, RZ, P5 ;  /* 0x000000ff05397208 */ /* 0x000fc40002800000 */
[----:B------:R-:W-:Y:S01]  /*de30*/  FMNMX.FTZ R6, R80, R45, !PT ;  /* 0x0000002d50067209 */ /* 0x000fe20007810000 */
[----:B------:R1:W-:Y:S01]  /*de40*/  MUFU.EX2 R43, R49 ;  /* 0x00000031002b7308 */ /* 0x0003e20000000800 */
[-CC-:B------:R-:W-:Y:S01]  /*de50*/  FFMA.FTZ R45, R70, R7.reuse, -R31.reuse ;  /* 0x00000007462d7223 */ /* 0x180fe2000001081f */
[----:B------:R-:W-:Y:S01]  /*de60*/  FADD.FTZ R56, -R57, R8 ;  /* 0x0000000839387221 */ /* 0x000fe20000010100 */
[-CC-:B0-----:R-:W-:Y:S01]  /*de70*/  FFMA.FTZ R47, R72, R7.reuse, -R31.reuse ;  /* 0x00000007482f7223 */ /* 0x181fe2000001081f */
[----:B------:R-:W0:Y:S01]  /*de80*/  SHFL.BFLY PT, R51, R6, 0x2, 0x1f ;  /* 0x0c401f0006337f89 */ /* 0x000e2200000e0000 */
[-CC-:B------:R-:W-:Y:S01]  /*de90*/  FFMA.FTZ R70, R78, R7.reuse, -R31.reuse ;  /* 0x000000074e467223 */ /* 0x180fe2000001081f */
[-CC-:B------:R-:W-:Y:S01]  /*dea0*/  FFMA.FTZ R72, R76, R7.reuse, -R31.reuse ;  /* 0x000000074c487223 */ /* 0x180fe2000001081f */
[-CC-:B------:R-:W-:Y:S01]  /*deb0*/  FFMA.FTZ R8, R52, R7.reuse, -R31.reuse ;  /* 0x0000000734087223 */ /* 0x180fe2000001081f */
[----:B------:R-:W-:Y:S01]  /*dec0*/  MUFU.EX2 R44, R44 ;  /* 0x0000002c002c7308 */ /* 0x000fe20000000800 */
[----:B-1----:R-:W-:-:S07]  /*ded0*/  FFMA.FTZ R49, R68, R7, -R31 ;  /* 0x0000000744317223 */ /* 0x002fce000001081f */
[----:B------:R-:W-:Y:S08]  /*dee0*/  MUFU.EX2 R54, R54 ;  /* 0x0000003600367308 */ /* 0x000ff00000000800 */
[----:B------:R-:W-:Y:S01]  /*def0*/  MUFU.EX2 R45, R45 ;  /* 0x0000002d002d7308 */ /* 0x000fe20000000800 */
[----:B0-----:R-:W-:Y:S01]  /*df00*/  FMNMX.FTZ R55, R6, R51, !PT ;  /* 0x0000003306377209 */ /* 0x001fe20007810000 */
[-C--:B------:R-:W-:Y:S01]  /*df10*/  FFMA.FTZ R51, R64, R7.reuse, -R31 ;  /* 0x0000000740337223 */ /* 0x080fe2000001081f */
[----:B------:R-:W-:-:S05]  /*df20*/  FMUL.FTZ R31, R56, R7 ;  /* 0x00000007381f7220 */ /* 0x000fca0000410000 */
[----:B------:R-:W-:Y:S01]  /*df30*/  MUFU.EX2 R70, R70 ;  /* 0x0000004600467308 */ /* 0x000fe20000000800 */
[----:B------:R-:W0:Y:S07]  /*df40*/  SHFL.BFLY PT, R6, R55, 0x1, 0x1f ;  /* 0x0c201f0037067f89 */ /* 0x000e2e00000e0000 */
[----:B------:R-:W1:Y:S08]  /*df50*/  MUFU.EX2 R31, R31 ;  /* 0x0000001f001f7308 */ /* 0x000e700000000800 */
[----:B------:R-:W-:Y:S08]  /*df60*/  MUFU.EX2 R47, R47 ;  /* 0x0000002f002f7308 */ /* 0x000ff00000000800 */
[----:B------:R-:W-:Y:S01]  /*df70*/  MUFU.EX2 R72, R72 ;  /* 0x0000004800487308 */ /* 0x000fe20000000800 */
[----:B0-----:R-:W-:Y:S01]  /*df80*/  FMNMX.FTZ R6, R55, R6, !PT ;  /* 0x0000000637067209 */ /* 0x001fe20007810000 */
[-C--:B-1----:R-:W-:Y:S01]  /*df90*/  FMUL.FTZ R88, R88, R31.reuse ;  /* 0x0000001f58587220 */ /* 0x082fe20000410000 */
[-C--:B------:R-:W-:Y:S01]  /*dfa0*/  FMUL.FTZ R89, R89, R31.reuse ;  /* 0x0000001f59597220 */ /* 0x080fe20000410000 */
[----:B------:R-:W-:Y:S01]  /*dfb0*/  FMUL.FTZ R92, R92, R31 ;  /* 0x0000001f5c5c7220 */ /* 0x000fe20000410000 */
[C---:B------:R-:W-:Y:S01]  /*dfc0*/  FSETP.NEU.FTZ.AND P2, PT, R6.reuse, -INF , PT ;  /* 0xff8000000600780b */ /* 0x040fe20003f5d000 */
[----:B------:R-:W-:Y:S01]  /*dfd0*/  FMUL.FTZ R52, R6, R7 ;  /* 0x0000000706347220 */ /* 0x000fe20000410000 */
[-C--:B------:R-:W-:Y:S01]  /*dfe0*/  FMUL.FTZ R93, R93, R31.reuse ;  /* 0x0000001f5d5d7220 */ /* 0x080fe20000410000 */
[----:B------:R0:W-:Y:S01]  /*dff0*/  MUFU.EX2 R55, R59 ;  /* 0x0000003b00377308 */ /* 0x0001e20000000800 */
        /* <DEDUP_REMOVED lines=9> */
[-CC-:B------:R-:W-:Y:S01]  /*e090*/  FFMA.FTZ R183, R30, R7.reuse, -R57.reuse ;  /* 0x000000071eb77223 */ /* 0x180fe20000010839 */
[-CC-:B------:R-:W-:Y:S01]  /*e0a0*/  FFMA.FTZ R181, R33, R7.reuse, -R57.reuse ;  /* 0x0000000721b57223 */ /* 0x180fe20000010839 */
[----:B------:R-:W-:Y:S01]  /*e0b0*/  FFMA.FTZ R175, R34, R7, -R57 ;  /* 0x0000000722af7223 */ /* 0x000fe20000010839 */
[----:B------:R-:W-:Y:S01]  /*e0c0*/  FADD.FTZ R3, R15, R28 ;  /* 0x0000001c0f037221 */ /* 0x000fe20000010000 */
[----:B------:R-:W-:-:S02]  /*e0d0*/  IMAD.U32 R34, RZ, RZ, UR53 ;  /* 0x00000035ff227e24 */ /* 0x000fc4000f8e00ff */
[-CC-:B------:R-:W-:Y:S01]  /*e0e0*/  FFMA.FTZ R169, R32, R7.reuse, -R57.reuse ;  /* 0x0000000720a97223 */ /* 0x180fe20000010839 */
[-C--:B------:R-:W-:Y:S01]  /*e0f0*/  FFMA.FTZ R52, R158, R7.reuse, -R57 ;  /* 0x000000079e347223 */ /* 0x080fe20000010839 */
[----:B------:R-:W-:Y:S01]  /*e100*/  FADD.FTZ R28, R182, R3 ;  /* 0x00000003b61c7221 */ /* 0x000fe20000010000 */
[----:B------:R-:W-:Y:S01]  /*e110*/  MUFU.EX2 R181, R181 ;  /* 0x000000b500b57308 */ /* 0x000fe20000000800 */
[----:B------:R-:W-:Y:S01]  /*e120*/  @!P1 LEA R34, R34, UR41, 0x3 ;  /* 0x0000002922229c11 */ /* 0x000fe2000f8e18ff */
[-CC-:B------:R-:W-:Y:S01]  /*e130*/  FFMA.FTZ R14, R14, R7.reuse, -R57.reuse ;  /* 0x000000070e0e7223 */ /* 0x180fe20000010839 */
[----:B------:R-:W-:Y:S01]  /*e140*/  FADD.FTZ R3, R21, R28 ;  /* 0x0000001c15037221 */ /* 0x000fe20000010000 */
[-CC-:B------:R-:W-:Y:S01]  /*e150*/  FFMA.FTZ R177, R12, R7.reuse, -R57.reuse ;  /* 0x000000070cb17223 */ /* 0x180fe20000010839 */
[-C--:B------:R-:W-:Y:S01]  /*e160*/  FFMA.FTZ R12, R20, R7.reuse, -R57 ;  /* 0x00000007140c7223 */ /* 0x080fe20000010839 */
[----:B------:R-:W-:Y:S02]  /*e170*/  @!P1 VIADD R34, R34, 0x28860 ;  /* 0x0002886022229836 */ /* 0x000fe40000000000 */
[----:B------:R-:W-:Y:S01]  /*e180*/  FADD.FTZ R28, R176, R3 ;  /* 0x00000003b01c7221 */ /* 0x000fe20000010000 */
[----:B------:R-:W-:Y:S01]  /*e190*/  MUFU.EX2 R52, R52 ;  /* 0x0000003400347308 */ /* 0x000fe20000000800 */
[-CC-:B------:R-:W-:Y:S01]  /*e1a0*/  FFMA.FTZ R20, R162, R7.reuse, -R57.reuse ;  /* 0x00000007a2147223 */ /* 0x180fe20000010839 */
[-CC-:B------:R-:W-:Y:S01]  /*e1b0*/  FFMA.FTZ R173, R164, R7.reuse, -R57.reuse ;  /* 0x00000007a4ad7223 */ /* 0x180fe20000010839 */
[----:B------:R-:W-:Y:S01]  /*e1c0*/  FADD.FTZ R3, R25, R28 ;  /* 0x0000001c19037221 */ /* 0x000fe20000010000 */
[----:B------:R-:W-:Y:S01]  /*e1d0*/  @!P1 PRMT R34, RZ, 0x654, R34 ;  /* 0x00000654ff229816 */ /* 0x000fe20000000022 */
[-C--:B------:R-:W-:Y:S01]  /*e1e0*/  FFMA.FTZ R26, R26, R7.reuse, -R57 ;  /* 0x000000071a1a7223 */ /* 0x080fe20000010839 */
[----:B------:R-:W-:Y:S01]  /*e1f0*/  F2FP.F16.F32.PACK_AB R180, R15, R180 ;  /* 0x000000b40fb4723e */ /* 0x000fe200000000ff */
[----:B------:R-:W-:Y:S01]  /*e200*/  FADD.FTZ R30, R178, R3 ;  /* 0x00000003b21e7221 */ /* 0x000fe20000010000 */
[----:B------:R1:W-:Y:S01]  /*e210*/  @!P1 SYNCS.ARRIVE.TRANS64.RED.A1T0 RZ, [R34+URZ], RZ ;  /* 0x000000ff22ff99a7 */ /* 0x0003e2000810043f */
[----:B------:R-:W-:Y:S01]  /*e220*/  MUFU.EX2 R183, R183 ;  /* 0x000000b700b77308 */ /* 0x000fe20000000800 */
[-CC-:B------:R-:W-:Y:S01]  /*e230*/  FFMA.FTZ R24, R24, R7.reuse, -R57.reuse ;  /* 0x0000000718187223 */ /* 0x180fe20000010839 */
        /* <DEDUP_REMOVED lines=22> */
[-CC-:B------:R-:W-:Y:S01]  /*e3a0*/  FFMA.FTZ R86, R86, R7.reuse, -R57.reuse ;  /* 0x0000000756567223 */ /* 0x180fe20000010839 */
[----:B------:R-:W2:Y:S01]  /*e3b0*/  MUFU.EX2 R10, R10 ;  /* 0x0000000a000a7308 */ /* 0x000ea20000000800 */
[----:B------:R-:W-:Y:S01]  /*e3c0*/  FADD.FTZ R32, R37, R32 ;  /* 0x0000002025207221 */ /* 0x000fe20000010000 */
[-CC-:B------:R-:W-:Y:S01]  /*e3d0*/  FFMA.FTZ R50, R50, R7.reuse, -R57.reuse ;  /* 0x0000000732327223 */ /* 0x180fe20000010839 */
[-CC-:B------:R-:W-:Y:S01]  /*e3e0*/  FFMA.FTZ R82, R82, R7.reuse, -R57.reuse ;  /* 0x0000000752527223 */ /* 0x180fe20000010839 */
[----:B------:R-:W-:Y:S01]  /*e3f0*/  F2FP.F16.F32.PACK_AB R182, R21, R182 ;  /* 0x000000b615b6723e */ /* 0x000fe200000000ff */
[----:B------:R-:W-:Y:S01]  /*e400*/  FADD.FTZ R3, R39, R32 ;  /* 0x0000002027037221 */ /* 0x000fe20000010000 */
[----:B------:R-:W-:Y:S01]  /*e410*/  FFMA.FTZ R32, R170, R7, -R57 ;  /* 0x00000007aa207223 */ /* 0x000fe20000010839 */
[C---:B------:R-:W-:Y:S01]  /*e420*/  F2FP.F16.F32.PACK_AB R170, R44.reuse, R39 ;  /* 0x000000272caa723e */ /* 0x040fe200000000ff */
[----:B------:R-:W3:Y:S01]  /*e430*/  MUFU.EX2 R12, R12 ;  /* 0x0000000c000c7308 */ /* 0x000ee20000000800 */
[----:B-1----:R-:W-:Y:S01]  /*e440*/  FADD.FTZ R34, R44, R3 ;  /* 0x000000032c227221 */ /* 0x002fe20000010000 */
[-CC-:B------:R-:W-:Y:S01]  /*e450*/  FFMA.FTZ R3, R156, R7.reuse, -R57.reuse ;  /* 0x000000079c037223 */ /* 0x180fe20000010839 */
[--C-:B------:R-:W-:Y:S01]  /*e460*/  FFMA.FTZ R84, R84, R7, -R57.reuse ;  /* 0x0000000754547223 */ /* 0x100fe20000010839 */
[----:B------:R-:W-:Y:S01]  /*e470*/  F2FP.F16.F32.PACK_AB R174, R36, R35 ;  /* 0x0000002324ae723e */ /* 0x000fe200000000ff */
[----:B0-----:R-:W-:Y:S01]  /*e480*/  FADD.FTZ R59, R41, R34 ;  /* 0x00000022293b7221 */ /* 0x001fe20000010000 */
[-CC-:B------:R-:W-:Y:S01]  /*e490*/  FFMA.FTZ R34, R152, R7.reuse, -R57.reuse ;  /* 0x0000000798227223 */ /* 0x180fe20000010839 */
[----:B------:R-:W-:Y:S01]  /*e4a0*/  FFMA.FTZ R57, R80, R7, -R57 ;  /* 0x0000000750397223 */ /* 0x000fe20000010839 */
[----:B------:R-:W0:Y:S01]  /*e4b0*/  MUFU.EX2 R179, R179 ;  /* 0x000000b300b37308 */ /* 0x000e220000000800 */
[----:B------:R-:W-:Y:S01]  /*e4c0*/  FADD.FTZ R56, R48, R59 ;  /* 0x0000003b30387221 */ /* 0x000fe20000010000 */
[----:B--2---:R-:W-:Y:S01]  /*e4d0*/  FFMA.FTZ R59, R10, R2, R181 ;  /* 0x000000020a3b7223 */ /* 0x004fe200000100b5 */
[----:B------:R-:W-:Y:S01]  /*e4e0*/  ISETP.GT.AND P2, PT, R4, UR39, PT ;  /* 0x0000002704007c0c */ /* 0x000fe2000bf44270 */
[----:B------:R-:W-:Y:S01]  /*e4f0*/  UMOV UR53, UR42 ;  /* 0x0000002a00357c82 */ /* 0x000fe20008000000 */
        /* <DEDUP_REMOVED lines=11> */
[----:B------:R-:W2:Y:S01]  /*e5b0*/  MUFU.EX2 R173, R173 ;  /* 0x000000ad00ad7308 */ /* 0x000ea20000000800 */
[----:B------:R-:W-:Y:S01]  /*e5c0*/  FADD.FTZ R56, R70, R61 ;  /* 0x0000003d46387221 */ /* 0x000fe20000010000 */
[----:B------:R-:W-:Y:S01]  /*e5d0*/  FADD.FTZ R15, R177, R2 ;  /* 0x00000002b10f7221 */ /* 0x000fe20000010000 */
[-C--:B------:R-:W-:Y:S01]  /*e5e0*/  FMUL.FTZ R98, R98, R10.reuse ;  /* 0x0000000a62627220 */ /* 0x080fe20000410000 */
[-C--:B------:R-:W-:Y:S01]  /*e5f0*/  FMUL.FTZ R99, R99, R10.reuse ;  /* 0x0000000a63637220 */ /* 0x080fe20000410000 */
[----:B------:R-:W-:Y:S01]  /*e600*/  FADD.FTZ R59, R47, R56 ;  /* 0x000000382f3b7221 */ /* 0x000fe20000010000 */
[----:B---3--:R-:W-:Y:S01]  /*e610*/  FADD.FTZ R2, R12, R15 ;  /* 0x0000000f0c027221 */ /* 0x008fe20000010000 */
[-C--:B------:R-:W-:Y:S01]  /*e620*/  FMUL.FTZ R102, R102, R10.reuse ;  /* 0x0000000a66667220 */ /* 0x080fe20000410000 */
[----:B------:R-:W3:Y:S01]  /*e630*/  MUFU.EX2 R26, R26 ;  /* 0x0000001a001a7308 */ /* 0x000ee20000000800 */
[----:B------:R-:W-:Y:S01]  /*e640*/  FADD.FTZ R56, R72, R59 ;  /* 0x0000003b48387221 */ /* 0x000fe20000010000 */
[----:B0-----:R-:W-:Y:S01]  /*e650*/  FADD.FTZ R15, R179, R2 ;  /* 0x00000002b30f7221 */ /* 0x001fe20000010000 */
[-C--:B------:R-:W-:Y:S01]  /*e660*/  FMUL.FTZ R103, R103, R10.reuse ;  /* 0x0000000a67677220 */ /* 0x080fe20000410000 */
[-C--:B------:R-:W-:Y:S01]  /*e670*/  FMUL.FTZ R106, R106, R10.reuse ;  /* 0x0000000a6a6a7220 */ /* 0x080fe20000410000 */
[-C--:B------:R-:W-:Y:S01]  /*e680*/  FMUL.FTZ R107, R107, R10.reuse ;  /* 0x0000000a6b6b7220 */ /* 0x080fe20000410000 */
[----:B-1----:R-:W-:Y:S01]  /*e690*/  FADD.FTZ R2, R20, R15 ;  /* 0x0000000f14027221 */ /* 0x002fe20000010000 */
[-C--:B------:R-:W-:Y:S01]  /*e6a0*/  FMUL.FTZ R110, R110, R10.reuse ;  /* 0x0000000a6e6e7220 */ /* 0x080fe20000410000 */
[----:B------:R-:W0:Y:S01]  /*e6b0*/  MUFU.EX2 R175, R175 ;  /* 0x000000af00af7308 */ /* 0x000e220000000800 */
[-C--:B------:R-:W-:Y:S01]  /*e6c0*/  FMUL.FTZ R111, R111, R10.reuse ;  /* 0x0000000a6f6f7220 */ /* 0x080fe20000410000 */
[----:B--2---:R-:W-:Y:S01]  /*e6d0*/  FADD.FTZ R15, R173, R2 ;  /* 0x00000002ad0f7221 */ /* 0x004fe20000010000 */
        /* <DEDUP_REMOVED lines=16> */
[-C--:B------:R-:W-:Y:S01]  /*e7e0*/  FMUL.FTZ R138, R138, R10.reuse ;  /* 0x0000000a8a8a7220 */ /* 0x080fe20000410000 */
[-C--:B------:R-:W-:Y:S01]  /*e7f0*/  FMUL.FTZ R139, R139, R10.reuse ;  /* 0x0000000a8b8b7220 */ /* 0x080fe20000410000 */
[-C--:B------:R-:W-:Y:S01]  /*e800*/  FMUL.FTZ R142, R142, R10.reuse ;  /* 0x0000000a8e8e7220 */ /* 0x080fe20000410000 */
[-C--:B------:R-:W-:Y:S01]  /*e810*/  FMUL.FTZ R143, R143, R10.reuse ;  /* 0x0000000a8f8f7220 */ /* 0x080fe20000410000 */
[-C--:B------:R-:W-:Y:S01]  /*e820*/  FMUL.FTZ R146, R146, R10.reuse ;  /* 0x0000000a92927220 */ /* 0x080fe20000410000 */
[----:B------:R-:W0:Y:S01]  /*e830*/  MUFU.EX2 R28, R28 ;  /* 0x0000001c001c7308 */ /* 0x000e220000000800 */
[----:B-1----:R-:W-:Y:S01]  /*e840*/  FADD.FTZ R2, R24, R15 ;  /* 0x0000000f18027221 */ /* 0x002fe20000010000 */
[-C--:B------:R-:W-:Y:S01]  /*e850*/  FMUL.FTZ R147, R147, R10.reuse ;  /* 0x0000000a93937220 */ /* 0x080fe20000410000 */
[-C--:B------:R-:W-:Y:S01]  /*e860*/  FMUL.FTZ R150, R150, R10.reuse ;  /* 0x0000000a96967220 */ /* 0x080fe20000410000 */
[----:B------:R-:W-:Y:S01]  /*e870*/  FMUL.FTZ R151, R151, R10 ;  /* 0x0000000a97977220 */ /* 0x000fe20000410000 */
[----:B------:R-:W-:Y:S01]  /*e880*/  F2FP.F16.F32.PACK_AB R176, R25, R176 ;  /* 0x000000b019b0723e */ /* 0x000fe200000000ff */
[-C--:B------:R-:W-:Y:S01]  /*e890*/  FMUL.FTZ R108, R108, R31.reuse ;  /* 0x0000001f6c6c7220 */ /* 0x080fe20000410000 */
[----:B------:R-:W-:Y:S01]  /*e8a0*/  F2FP.F16.F32.PACK_AB R178, R27, R178 ;  /* 0x000000b21bb2723e */ /* 0x000fe200000000ff */
[----:B------:R-:W1:Y:S01]  /*e8b0*/  MUFU.EX2 R171, R171 ;  /* 0x000000ab00ab7308 */ /* 0x000e620000000800 */
[----:B--2---:R-:W-:Y:S01]  /*e8c0*/  FADD.FTZ R15, R169, R2 ;  /* 0x00000002a90f7221 */ /* 0x004fe20000010000 */
[----:B------:R-:W-:Y:S01]  /*e8d0*/  F2FP.F16.F32.PACK_AB R172, R29, R172 ;  /* 0x000000ac1dac723e */ /* 0x000fe200000000ff */
[-C--:B------:R-:W-:Y:S01]  /*e8e0*/  FMUL.FTZ R109, R109, R31.reuse ;  /* 0x0000001f6d6d7220 */ /* 0x080fe20000410000 */
[----:B------:R-:W-:Y:S01]  /*e8f0*/  F2FP.F16.F32.PACK_AB R168, R37, R168 ;  /* 0x000000a825a8723e */ /* 0x000fe200000000ff */
[----:B------:R-:W-:Y:S01]  /*e900*/  FMUL.FTZ R112, R112, R31 ;  /* 0x0000001f70707220 */ /* 0x000fe20000410000 */
[----:B------:R-:W-:Y:S01]  /*e910*/  F2FP.F16.F32.PACK_AB R164, R48, R41 ;  /* 0x0000002930a4723e */ /* 0x000fe200000000ff */
[----:B------:R-:W-:Y:S01]  /*e920*/  FMUL.FTZ R113, R113, R31 ;  /* 0x0000001f71717220 */ /* 0x000fe20000410000 */
[----:B------:R-:W2:Y:S01]  /*e930*/  MUFU.EX2 R30, R30 ;  /* 0x0000001e001e7308 */ /* 0x000ea20000000800 */
[----:B0-----:R-:W-:Y:S01]  /*e940*/  FADD.FTZ R2, R28, R15 ;  /* 0x0000000f1c027221 */ /* 0x001fe20000010000 */
[----:B------:R-:W-:Y:S01]  /*e950*/  F2FP.F16.F32.PACK_AB R166, R54, R43 ;  /* 0x0000002b36a6723e */ /* 0x000fe200000000ff */
[----:B------:R-:W-:Y:S01]  /*e960*/  FMUL.FTZ R116, R116, R31 ;  /* 0x0000001f74747220 */ /* 0x000fe20000410000 */
[----:B------:R-:W-:Y:S01]  /*e970*/  F2FP.F16.F32.PACK_AB R162, R72, R47 ;  /* 0x0000002f48a2723e */ /* 0x000fe200000000ff */
[-C--:B------:R-:W-:Y:S01]  /*e980*/  FMUL.FTZ R117, R117, R31.reuse ;  /* 0x0000001f75757220 */ /* 0x080fe20000410000 */
[-C--:B------:R-:W-:Y:S01]  /*e990*/  FMUL.FTZ R120, R120, R31.reuse ;  /* 0x0000001f78787220 */ /* 0x080fe20000410000 */
        /* <DEDUP_REMOVED lines=25> */
[----:B------:R0:W3:Y:S01]  /*eb30*/  MUFU.EX2 R167, R160 ;  /* 0x000000a000a77308 */ /* 0x0000e20000000800 */
[----:B-1----:R-:W-:Y:S01]  /*eb40*/  FADD.FTZ R15, R32, R15 ;  /* 0x0000000f200f7221 */ /* 0x002fe20000010000 */
[----:B------:R-:W-:-:S02]  /*eb50*/  F2FP.F16.F32.PACK_AB R177, R12, R177 ;  /* 0x000000b10cb1723e */ /* 0x000fc400000000ff */
[----:B------:R-:W-:Y:S02]  /*eb60*/  F2FP.F16.F32.PACK_AB R179, R20, R179 ;  /* 0x000000b314b3723e */ /* 0x000fe400000000ff */
[----:B------:R-:W-:Y:S02]  /*eb70*/  F2FP.F16.F32.PACK_AB R173, R26, R173 ;  /* 0x000000ad1aad723e */ /* 0x000fe400000000ff */
[----:B------:R-:W1:Y:S01]  /*eb80*/  MUFU.EX2 R42, R42 ;  /* 0x0000002a002a7308 */ /* 0x000e620000000800 */
[----:B--2---:R-:W-:Y:S01]  /*eb90*/  FADD.FTZ R15, R194, R15 ;  /* 0x0000000fc20f7221 */ /* 0x004fe20000010000 */
[----:B0-----:R-:W-:Y:S02]  /*eba0*/  F2FP.F16.F32.PACK_AB R160, R70, R45 ;  /* 0x0000002d46a0723e */ /* 0x001fe400000000ff */
[----:B------:R-:W-:Y:S02]  /*ebb0*/  F2FP.F16.F32.PACK_AB R175, R24, R175 ;  /* 0x000000af18af723e */ /* 0x000fe400000000ff */
[----:B------:R-:W-:-:S02]  /*ebc0*/  F2FP.F16.F32.PACK_AB R169, R28, R169 ;  /* 0x000000a91ca9723e */ /* 0x000fc400000000ff */
[----:B------:R-:W0:Y:S01]  /*ebd0*/  MUFU.EX2 R40, R40 ;  /* 0x0000002800287308 */ /* 0x000e220000000800 */
[C---:B---3--:R-:W-:Y:S01]  /*ebe0*/  FADD.FTZ R15, R167.reuse, R15 ;  /* 0x0000000fa70f7221 */ /* 0x048fe20000010000 */
[----:B------:R-:W-:Y:S02]  /*ebf0*/  F2FP.F16.F32.PACK_AB R171, R30, R171 ;  /* 0x000000ab1eab723e */ /* 0x000fe400000000ff */
[----:B------:R-:W-:Y:S02]  /*ec00*/  F2FP.F16.F32.PACK_AB R165, R32, R165 ;  /* 0x000000a520a5723e */ /* 0x000fe400000000ff */
[----:B------:R-:W-:Y:S02]  /*ec10*/  F2FP.F16.F32.PACK_AB R167, R167, R194 ;  /* 0x000000c2a7a7723e */ /* 0x000fe400000000ff */
        /* <DEDUP_REMOVED lines=19> */
[----:B------:R-:W-:-:S06]  /*ed50*/  F2FP.F16.F32.PACK_AB R157, R34, R46 ;  /* 0x0000002e229d723e */ /* 0x000fcc00000000ff */
[----:B------:R-:W0:Y:S01]  /*ed60*/  MUFU.EX2 R62, R62 ;  /* 0x0000003e003e7308 */ /* 0x000e220000000800 */
[----:B--2---:R-:W-:-:S07]  /*ed70*/  FADD.FTZ R21, R51, R36 ;  /* 0x0000002433157221 */ /* 0x004fce0000010000 */
[----:B------:R-:W2:Y:S01]  /*ed80*/  MUFU.EX2 R86, R86 ;  /* 0x0000005600567308 */ /* 0x000ea20000000800 */
[----:B-1----:R-:W-:-:S07]  /*ed90*/  FADD.FTZ R15, R38, R15 ;  /* 0x0000000f260f7221 */ /* 0x002fce0000010000 */
[----:B------:R-:W1:Y:S01]  /*eda0*/  MUFU.EX2 R53, R53 ;  /* 0x0000003500357308 */ /* 0x000e620000000800 */
[C---:B0-----:R-:W-:Y:S01]  /*edb0*/  FADD.FTZ R36, R62.reuse, R21 ;  /* 0x000000153e247221 */ /* 0x041fe20000010000 */
[----:B------:R-:W-:-:S06]  /*edc0*/  F2FP.F16.F32.PACK_AB R158, R62, R51 ;  /* 0x000000333e9e723e */ /* 0x000fcc00000000ff */
[----:B------:R-:W0:Y:S01]  /*edd0*/  MUFU.EX2 R50, R50 ;  /* 0x0000003200327308 */ /* 0x000e220000000800 */
[C---:B--2---:R-:W-:Y:S01]  /*ede0*/  FADD.FTZ R15, R86.reuse, R15 ;  /* 0x0000000f560f7221 */ /* 0x044fe20000010000 */
[----:B------:R-:W-:-:S06]  /*edf0*/  F2FP.F16.F32.PACK_AB R159, R86, R38 ;  /* 0x00000026569f723e */ /* 0x000fcc00000000ff */
[----:B------:R-:W2:Y:S01]  /*ee00*/  MUFU.EX2 R58, R58 ;  /* 0x0000003a003a7308 */ /* 0x000ea20000000800 */
[----:B-1----:R-:W-:-:S07]  /*ee10*/  FADD.FTZ R21, R53, R36 ;  /* 0x0000002435157221 */ /* 0x002fce0000010000 */
[----:B------:R-:W1:Y:S01]  /*ee20*/  MUFU.EX2 R82, R82 ;  /* 0x0000005200527308 */ /* 0x000e620000000800 */
[----:B0-----:R-:W-:-:S07]  /*ee30*/  FADD.FTZ R15, R50, R15 ;  /* 0x0000000f320f7221 */ /* 0x001fce0000010000 */
[----:B------:R-:W0:Y:S01]  /*ee40*/  MUFU.EX2 R84, R84 ;  /* 0x0000005400547308 */ /* 0x000e220000000800 */
[C---:B--2---:R-:W-:Y:S01]  /*ee50*/  FADD.FTZ R36, R58.reuse, R21 ;  /* 0x000000153a247221 */ /* 0x044fe20000010000 */
[----:B------:R-:W-:-:S03]  /*ee60*/  F2FP.F16.F32.PACK_AB R152, R58, R53 ;  /* 0x000000353a98723e */ /* 0x000fc600000000ff */
[----:B------:R-:W-:-:S03]  /*ee70*/  FADD.FTZ R21, R55, R36 ;  /* 0x0000002437157221 */ /* 0x000fc60000010000 */
[----:B------:R-:W2:Y:S01]  /*ee80*/  MUFU.EX2 R8, R8 ;  /* 0x0000000800087308 */ /* 0x000ea20000000800 */
[C---:B-1----:R-:W-:Y:S01]  /*ee90*/  FADD.FTZ R15, R82.reuse, R15 ;  /* 0x0000000f520f7221 */ /* 0x042fe20000010000 */
[----:B------:R-:W-:-:S06]  /*eea0*/  F2FP.F16.F32.PACK_AB R153, R82, R50 ;  /* 0x000000325299723e */ /* 0x000fcc00000000ff */
[----:B------:R-:W1:Y:S01]  /*eeb0*/  MUFU.EX2 R57, R57 ;  /* 0x0000003900397308 */ /* 0x000e620000000800 */
[----:B0-----:R-:W-:Y:S01]  /*eec0*/  FADD.FTZ R15, R84, R15 ;  /* 0x0000000f540f7221 */ /* 0x001fe20000010000 */
[C---:B--2---:R-:W-:Y:S01]  /*eed0*/  FADD.FTZ R3, R8.reuse, R21 ;  /* 0x0000001508037221 */ /* 0x044fe20000010000 */
[----:B------:R-:W-:Y:S01]  /*eee0*/  F2FP.F16.F32.PACK_AB R154, R8, R55 ;  /* 0x00000037089a723e */ /* 0x000fe200000000ff */
[----:B------:R-:W-:Y:S02]  /*eef0*/  IMAD.MOV.U32 R8, RZ, RZ, R5 ;  /* 0x000000ffff087224 */ /* 0x000fe400078e0005 */
[C---:B-1----:R-:W-:Y:S01]  /*ef00*/  FADD.FTZ R2, R57.reuse, R15 ;  /* 0x0000000f39027221 */ /* 0x042fe20000010000 */
[----:B------:R-:W-:Y:S01]  /*ef10*/  F2FP.F16.F32.PACK_AB R155, R57, R84 ;  /* 0x00000054399b723e */ /* 0x000fe200000000ff */
[----:B------:R-:W-:Y:S06]  /*ef20*/  @P2 BRA `(.L_x_6655) ;  /* 0xffffffc8000c2947 */ /* 0x000fec000383ffff */
.L_x_6638:
[----:B------:R-:W-:Y:S06]  /*ef30*/  BAR.ARV 0x8, 0x120 ;  /* 0x0204800000007b1d */ /* 0x000fec0000002000 */
[----:B------:R-:W-:Y:S05]  /*ef40*/  @!P0 BRA `(.L_x_6656) ;  /* 0x0000000000048947 */ /* 0x000fea0003800000 */
[----:B------:R-:W-:Y:S01]  /*ef50*/  BPT.TRAP 0x1 ;  /* 0x000000040000795c */ /* 0x000fe20000300000 */
.L_x_6656:
[----:B------:R-:W-:Y:S01]  /*ef60*/  ULEA UR5, UR42, UR41, 0x3 ;  /* 0x000000292a057291 */ /* 0x000fe2000f8e183f */
[----:B------:R-:W-:-:S05]  /*ef70*/  IMAD.U32 R0, RZ, RZ, UR43 ;  /* 0x0000002bff007e24 */ /* 0x000fca000f8e00ff */
[----:B------:R-:W-:-:S04]  /*ef80*/  SHF.L.U32 R0, R0, 0x1f, RZ ;  /* 0x0000001f00007819 */ /* 0x000fc800000006ff */
[----:B------:R0:W1:Y:S01]  /*ef90*/  SYNCS.PHASECHK.TRANS64.TRYWAIT P2, [UR5+0x28850], R0 ;  /* 0x02885000ff0075a7 */ /* 0x0000620008040145 */
[----:B------:R-:W-:Y:S05]  /*efa0*/  @!P0 BRA `(.L_x_6657) ;  /* 0x0000000000048947 */ /* 0x000fea0003800000 */
[----:B------:R-:W-:Y:S01]  /*efb0*/  BPT.TRAP 0x1 ;  /* 0x000000040000795c */ /* 0x000fe20000300000 */
.L_x_6657:
[----:B-1----:R-:W-:Y:S05]  /*efc0*/  @P2 BRA `(.L_x_6658) ;  /* 0x0000000000082947 */ /* 0x002fea0003800000 */
[----:B------:R-:W1:Y:S02]  /*efd0*/  SYNCS.PHASECHK.TRANS64.TRYWAIT P0, [UR5+0x28850], R0 ;  /* 0x02885000ff0075a7 */ /* 0x000e640008000145 */
[----:B-1----:R-:W-:Y:S05]  /*efe0*/  @!P0 BRA `(.L_x_6659) ;  /* 0x0000007c00348947 */ /* 0x002fea0003800000 */
.L_x_6658:
[----:B------:R-:W-:Y:S01]  /*eff0*/  UIADD3 UR41, UR41, 0x400, URZ ;  /* 0x0000040029297890 */ /* 0x000fe2000fffe03f */
[----:B------:R-:W-:Y:S01]  /*f000*/  WARPGROUP.ARRIVE ;  /* 0x00000000000079c5 */ /* 0x000fe20000000000 */
[----:B------:R-:W-:Y:S01]  /*f010*/  UMOV UR7, 0x40000040 ;  /* 0x4000004000077882 */ /* 0x000fe20000000000 */
[----:B01----:R-:W0:Y:S01]  /*f020*/  SHFL.BFLY PT, R0, R3, 0x2, 0x1f ;  /* 0x0c401f0003007f89 */ /* 0x003e2200000e0000 */
[----:B------:R-:W-:Y:S01]  /*f030*/  USHF.R.U32.HI UR41, URZ, 0x4, UR41 ;  /* 0x000000043f297899 */ /* 0x000fe20008011629 */
[----:B------:R-:W-:Y:S01]  /*f040*/  IMAD.U32 R15, RZ, RZ, UR5 ;  /* 0x00000005ff0f7e24 */ /* 0x000fe2000f8e00ff */
[----:B------:R-:W-:Y:S01]  /*f050*/  UIADD3 UR44, UR44, 0x1, URZ ;  /* 0x000000012c2c7890 */ /* 0x000fe2000fffe03f */
[----:B------:R-:W1:Y:S01]  /*f060*/  SHFL.BFLY PT, R9, R2, 0x2, 0x1f ;  /* 0x0c401f0002097f89 */ /* 0x000e6200000e0000 */
        /* <DEDUP_REMOVED lines=8> */
[----:B0-----:R-:W-:Y:S01]  /*f0f0*/  FADD.FTZ R0, R0, R3 ;  /* 0x0000000300007221 */ /* 0x001fe20000010000 */
[----:B------:R-:W-:Y:S01]  /*f100*/  UMOV UR7, 0x40000040 ;  /* 0x4000004000077882 */ /* 0x000fe20000000000 */
[----:B------:R-:W-:Y:S02]  /*f110*/  IMAD.MOV.U32 R3, RZ, RZ, RZ ;  /* 0x000000ffff037224 */ /* 0x000fe400078e00ff */
[----:B-1----:R-:W-:Y:S01]  /*f120*/  FADD.FTZ R4, R9, R2 ;  /* 0x0000000209047221 */ /* 0x002fe20000010000 */
[----:B------:R-:W-:Y:S01]  /*f130*/  IMAD.MOV.U32 R2, RZ, RZ, -0x800000 ;  /* 0xff800000ff027424 */ /* 0x000fe200078e00ff */
[----:B------:R-:W0:Y:S01]  /*f140*/  SHFL.BFLY PT, R9, R0, 0x1, 0x1f ;  /* 0x0c201f0000097f89 */ /* 0x000e2200000e0000 */
[----:B------:R-:W-:-:S03]  /*f150*/  USEL UR42, UR42, URZ, UP0 ;  /* 0x0000003f2a2a7287 */ /* 0x000fc60008000000 */
[----:B------:R-:W1:Y:S01]  /*f160*/  SHFL.BFLY PT, R11, R4, 0x1, 0x1f ;  /* 0x0c201f00040b7f89 */ /* 0x000e6200000e0000 */
[----:B0-----:R-:W-:Y:S01]  /*f170*/  FADD.FTZ R12, R0, R9 ;  /* 0x00000009000c7221 */ /* 0x001fe20000010000 */
[----:B------:R-:W-:Y:S02]  /*f180*/  IMAD.MOV.U32 R9, RZ, RZ, RZ ;  /* 0x000000ffff097224 */ /* 0x000fe400078e00ff */
[----:B------:R-:W-:Y:S02]  /*f190*/  IMAD.MOV.U32 R0, RZ, RZ, -0x800000 ;  /* 0xff800000ff007424 */ /* 0x000fe400078e00ff */
[----:B-1----:R-:W-:Y:S01]  /*f1a0*/  FADD.FTZ R13, R4, R11 ;  /* 0x0000000b040d7221 */ /* 0x002fe20000010000 */
[----:B------:R-:W-:-:S04]  /*f1b0*/  FSETP.NE.FTZ.AND P0, PT, R12, RZ, PT ;  /* 0x000000ff0c00720b */ /* 0x000fc80003f15000 */
        /* <DEDUP_REMOVED lines=8> */
[----:B------:R-:W-:Y:S01]  /*f240*/  @P0 FFMA.FTZ R2, R4, R5, R7 ;  /* 0x0000000504020223 */ /* 0x000fe20000010007 */
[----:B------:R-:W-:Y:S02]  /*f250*/  PLOP3.LUT P0, PT, PT, PT, PT, 0x8, 0x0 ;  /* 0x000000000000781c */ /* 0x000fe40003f0e170 */
[----:B------:R-:W-:Y:S01]  /*f260*/  @!P1 PRMT R4, RZ, 0x654, R8 ;  /* 0x00000654ff049816 */ /* 0x000fe20000000008 */
[----:B------:R-:W0:Y:S01]  /*f270*/  @P2 MUFU.RCP R9, R13 ;  /* 0x0000000d00092308 */ /* 0x000e220000001000 */
[----:B-1----:R-:W-:-:S04]  /*f280*/  @P2 FMUL.FTZ R11, R10, 0.69314718246459960938 ;  /* 0x3f3172180a0b2820 */ /* 0x002fc80000410000 */
        /* <DEDUP_REMOVED lines=103> */
.L_x_6589:
        /* <DEDUP_REMOVED lines=15> */
[----:B------:R-:W-:Y:S02]  /*f9f0*/  F2FP.F16.F32.PACK_AB R120, R121, R120 ;  /* 0x000000787978723e */ /* 0x000fe400000000ff */
[----:B------:R-:W-:Y:S01]  /*fa00*/  F2FP.F16.F32.PACK_AB R121, R123, R122 ;  /* 0x0000007a7b79723e */ /* 0x000fe200000000ff */
[----:B------:R-:W-:Y:S01]  /*fa10*/  UISETP.NE.AND.EX UP0, UPT, UR9, URZ, UPT, UP0 ;  /* 0x0000003f0900728c */ /* 0x000fe2000bf05300 */
[----:B------:R-:W-:Y:S02]  /*fa20*/  F2FP.F16.F32.PACK_AB R128, R129, R128 ;  /* 0x000000808180723e */ /* 0x000fe400000000ff */
[----:B------:R-:W-:Y:S01]  /*fa30*/  F2FP.F16.F32.PACK_AB R122, R125, R124 ;  /* 0x0000007c7d7a723e */ /* 0x000fe200000000ff */
[----:B------:R-:W-:Y:S01]  /*fa40*/  ULDC.64 UR8, c[0x0][0xbd8] ;  /* 0x0002f60000087ab9 */ /* 0x000fe20000000a00 */
[----:B------:R-:W-:Y:S01]  /*fa50*/  F2FP.F16.F32.PACK_AB R123, R127, R126 ;  /* 0x0000007e7f7b723e */ /* 0x000fe200000000ff */
[----:B------:R-:W-:Y:S01]  /*fa60*/  UIMAD.WIDE UR8, UR38, 0x4, UR8 ;  /* 0x00000004260878a5 */ /* 0x000fe2000f8e0208 */
        /* <DEDUP_REMOVED lines=9> */
[----:B------:R-:W-:Y:S02]  /*fb00*/  MOV R20, R3 ;  /* 0x0000000300147202 */ /* 0x000fe40000000f00 */
[----:B0-----:R-:W-:Y:S02]  /*fb10*/  MOV R21, R4 ;  /* 0x0000000400157202 */ /* 0x001fe40000000f00 */
[----:B------:R-:W-:Y:S02]  /*fb20*/  F2FP.F16.F32.PACK_AB R146, R149, R148 ;  /* 0x000000949592723e */ /* 0x000fe400000000ff */
[----:B------:R-:W-:Y:S01]  /*fb30*/  F2FP.F16.F32.PACK_AB R147, R151, R150 ;  /* 0x000000969793723e */ /* 0x000fe200000000ff */
[----:B------:R-:W-:-:S03]  /*fb40*/  IMAD.WIDE R4, R192, 0x2, R20 ;  /* 0x00000002c0047825 */ /* 0x000fc600078e0214 */
[C---:B------:R-:W-:Y:S02]  /*fb50*/  LOP3.LUT R9, R4.reuse, 0x380, RZ, 0xc0, !PT ;  /* 0x0000038004097812 */ /* 0x040fe400078ec0ff */
[C---:B------:R-:W-:Y:S02]  /*fb60*/  IADD3 R17, P6, R4.reuse, 0x20, RZ ;  /* 0x0000002004117810 */ /* 0x040fe40007fde0ff */
[C---:B------:R-:W-:Y:S02]  /*fb70*/  IADD3 R33, P5, R4.reuse, 0x40, RZ ;  /* 0x0000004004217810 */ /* 0x040fe40007fbe0ff */
[----:B------:R-:W-:Y:S01]  /*fb80*/  SHF.R.U64 R9, R9, 0x3, RZ ;  /* 0x0000000309097819 */ /* 0x000fe200000012ff */
[--C-:B------:R-:W-:Y:S01]  /*fb90*/  IMAD.X R29, RZ, RZ, R5.reuse, P6 ;  /* 0x000000ffff1d7224 */ /* 0x100fe200030e0605 */
[----:B------:R-:W-:Y:S01]  /*fba0*/  IADD3 R37, P3, R4, 0x4000, RZ ;  /* 0x0000400004257810 */ /* 0x000fe20007f7e0ff */
[----:B------:R-:W-:Y:S01]  /*fbb0*/  IMAD.X R27, RZ, RZ, R5, P5 ;  /* 0x000000ffff1b7224 */ /* 0x000fe200028e0605 */
[----:B------:R-:W-:-:S02]  /*fbc0*/  LOP3.LUT R10, R17, 0x380, RZ, 0xc0, !PT ;  /* 0x00000380110a7812 */ /* 0x000fc400078ec0ff */
[C---:B------:R-:W-:Y:S01]  /*fbd0*/  IADD3 R35, P4, R4.reuse, 0x60, RZ ;  /* 0x0000006004237810 */ /* 0x040fe20007f9e0ff */
[--C-:B------:R-:W-:Y:S01]  /*fbe0*/  IMAD.X R13, RZ, RZ, R5.reuse, P3 ;  /* 0x000000ffff0d7224 */ /* 0x100fe200018e0605 */
[C---:B------:R-:W-:Y:S02]  /*fbf0*/  IADD3 R39, P2, R4.reuse, 0x4020, RZ ;  /* 0x0000402004277810 */ /* 0x040fe40007f5e0ff */
[C---:B------:R-:W-:Y:S01]  /*fc00*/  IADD3 R24, P1, R4.reuse, 0x4040, RZ ;  /* 0x0000404004187810 */ /* 0x040fe20007f3e0ff */
[--C-:B------:R-:W-:Y:S01]  /*fc10*/  IMAD.X R15, RZ, RZ, R5.reuse, P4 ;  /* 0x000000ffff0f7224 */ /* 0x100fe200020e0605 */
[----:B------:R-:W-:Y:S01]  /*fc20*/  BAR.SYNC.DEFER_BLOCKING 0x1, 0x100 ;  /* 0x0044000000007b1d */ /* 0x000fe20000010000 */
[----:B------:R-:W-:Y:S01]  /*fc30*/  IADD3 R41, P0, R4, 0x4060, RZ ;  /* 0x0000406004297810 */ /* 0x000fe20007f1e0ff */
[--C-:B------:R-:W-:Y:S01]  /*fc40*/  IMAD.X R11, RZ, RZ, R5.reuse, P2 ;  /* 0x000000ffff0b7224 */ /* 0x100fe200010e0605 */
[----:B------:R-:W-:Y:S01]  /*fc50*/  LOP3.LUT R4, R9, R4, RZ, 0x3c, !PT ;  /* 0x0000000409047212 */ /* 0x000fe200078e3cff */
[--C-:B------:R-:W-:Y:S01]  /*fc60*/  IMAD.X R9, RZ, RZ, R5.reuse, P1 ;  /* 0x000000ffff097224 */ /* 0x100fe200008e0605 */
[----:B------:R-:W-:Y:S01]  /*fc70*/  LOP3.LUT R12, R33, 0x380, RZ, 0xc0, !PT ;  /* 0x00000380210c7812 */ /* 0x000fe200078ec0ff */
[----:B------:R-:W-:Y:S01]  /*fc80*/  IMAD.X R25, RZ, RZ, R5, P0 ;  /* 0x000000ffff197224 */ /* 0x000fe200000e0605 */
[----:B------:R-:W-:-:S02]  /*fc90*/  LOP3.LUT R18, R37, 0x380, RZ, 0xc0, !PT ;  /* 0x0000038025127812 */ /* 0x000fc400078ec0ff */
[----:B------:R-:W-:Y:S02]  /*fca0*/  SHF.R.U64 R10, R10, 0x3, RZ ;  /* 0x000000030a0a7819 */ /* 0x000fe400000012ff */
[----:B------:R-:W-:Y:S02]  /*fcb0*/  SHF.R.U64 R12, R12, 0x3, RZ ;  /* 0x000000030c0c7819 */ /* 0x000fe400000012ff */
[----:B------:R-:W-:Y:S02]  /*fcc0*/  MOV R30, R4 ;  /* 0x00000004001e7202 */ /* 0x000fe40000000f00 */
[----:B------:R-:W-:Y:S02]  /*fcd0*/  SHF.R.U64 R18, R18, 0x3, RZ ;  /* 0x0000000312127819 */ /* 0x000fe400000012ff */
[----:B------:R-:W-:Y:S02]  /*fce0*/  F2FP.F16.F32.PACK_AB R4, R89, R8 ;  /* 0x000000085904723e */ /* 0x000fe400000000ff */
[----:B------:R-:W-:-:S02]  /*fcf0*/  LOP3.LUT R28, R10, R17, RZ, 0x3c, !PT ;  /* 0x000000110a1c7212 */ /* 0x000fc400078e3cff */
[----:B------:R-:W-:Y:S02]  /*fd00*/  LOP3.LUT R8, R39, 0x380, RZ, 0xc0, !PT ;  /* 0x0000038027087812 */ /* 0x000fe400078ec0ff */
[----:B------:R-:W-:Y:S02]  /*fd10*/  LOP3.LUT R17, R24, 0x380, RZ, 0xc0, !PT ;  /* 0x0000038018117812 */ /* 0x000fe400078ec0ff */
[----:B------:R-:W-:Y:S02]  /*fd20*/  LOP3.LUT R26, R12, R33, RZ, 0x3c, !PT ;  /* 0x000000210c1a7212 */ /* 0x000fe400078e3cff */
[----:B------:R-:W-:Y:S02]  /*fd30*/  LOP3.LUT R14, R35, 0x380, RZ, 0xc0, !PT ;  /* 0x00000380230e7812 */ /* 0x000fe400078ec0ff */
[----:B------:R-:W-:Y:S02]  /*fd40*/  LOP3.LUT R12, R18, R37, RZ, 0x3c, !PT ;  /* 0x00000025120c7212 */ /* 0x000fe400078e3cff */
[----:B------:R-:W-:-:S02]  /*fd50*/  LOP3.LUT R18, R41, 0x380, RZ, 0xc0, !PT ;  /* 0x0000038029127812 */ /* 0x000fc400078ec0ff */
[----:B------:R-:W-:Y:S02]  /*fd60*/  SHF.R.U64 R8, R8, 0x3, RZ ;  /* 0x0000000308087819 */ /* 0x000fe400000012ff */
[----:B------:R-:W-:Y:S02]  /*fd70*/  SHF.R.U64 R17, R17, 0x3, RZ ;  /* 0x0000000311117819 */ /* 0x000fe400000012ff */
[----:B------:R-:W-:Y:S02]  /*fd80*/  SHF.R.U64 R14, R14, 0x3, RZ ;  /* 0x000000030e0e7819 */ /* 0x000fe400000012ff */
[----:B------:R-:W-:Y:S02]  /*fd90*/  SHF.R.U64 R18, R18, 0x3, RZ ;  /* 0x0000000312127819 */ /* 0x000fe400000012ff */
[----:B------:R-:W-:Y:S02]  /*fda0*/  LOP3.LUT R10, R8, R39, RZ, 0x3c, !PT ;  /* 0x00000027080a7212 */ /* 0x000fe400078e3cff */
[----:B------:R-:W-:-:S02]  /*fdb0*/  F2FP.F16.F32.PACK_AB R5, R91, R90 ;  /* 0x0000005a5b05723e */ /* 0x000fc400000000ff */
[----:B------:R-:W-:Y:S02]  /*fdc0*/  LOP3.LUT R8, R17, R24, RZ, 0x3c, !PT ;  /* 0x0000001811087212 */ /* 0x000fe400078e3cff */
[----:B------:R-:W-:Y:S01]  /*fdd0*/  LOP3.LUT R14, R14, R35, RZ, 0x3c, !PT ;  /* 0x000000230e0e7212 */ /* 0x000fe200078e3cff */
[----:B------:R0:W-:Y:S01]  /*fde0*/  STSM.16.M88.4 [R30], R4 ;  /* 0x000000041e007844 */ /* 0x0001e20000000200 */
[----:B------:R-:W-:Y:S02]  /*fdf0*/  MOV R29, R28 ;  /* 0x0000001c001d7202 */ /* 0x000fe40000000f00 */
[----:B------:R-:W-:Y:S02]  /*fe00*/  LOP3.LUT R24, R18, R41, RZ, 0x3c, !PT ;  /* 0x0000002912187212 */ /* 0x000fe400078e3cff */
[----:B------:R-:W-:Y:S02]  /*fe10*/  MOV R28, R26 ;  /* 0x0000001a001c7202 */ /* 0x000fe40000000f00 */
[----:B------:R-:W-:-:S02]  /*fe20*/  MOV R26, R10 ;  /* 0x0000000a001a7202 */ /* 0x000fc40000000f00 */
[----:B------:R-:W-:Y:S02]  /*fe30*/  MOV R18, R8 ;  /* 0x0000000800127202 */ /* 0x000fe40000000f00 */
[----:B------:R-:W-:Y:S02]  /*fe40*/  F2FP.F16.F32.PACK_AB R8, R97, R96 ;  /* 0x000000606108723e */ /* 0x000fe400000000ff */
[----:B------:R-:W-:Y:S02]  /*fe50*/  F2FP.F16.F32.PACK_AB R9, R99, R98 ;  /* 0x000000626309723e */ /* 0x000fe400000000ff */
[----:B------:R-:W-:Y:S02]  /*fe60*/  F2FP.F16.F32.PACK_AB R10, R101, R100 ;  /* 0x00000064650a723e */ /* 0x000fe400000000ff */
[----:B------:R-:W-:Y:S02]  /*fe70*/  F2FP.F16.F32.PACK_AB R11, R103, R102 ;  /* 0x00000066670b723e */ /* 0x000fe400000000ff */
[----:B------:R-:W-:-:S02]  /*fe80*/  MOV R17, R14 ;  /* 0x0000000e00117202 */ /* 0x000fc40000000f00 */
[----:B------:R-:W-:Y:S01]  /*fe90*/  MOV R27, R12 ;  /* 0x0000000c001b7202 */ /* 0x000fe20000000f00 */
[----:B------:R-:W-:Y:S01]  /*fea0*/  STSM.16.M88.4 [R29], R8 ;  /* 0x000000081d007844 */ /* 0x000fe20000000200 */
[----:B0-----:R-:W-:Y:S02]  /*feb0*/  F2FP.F16.F32.PACK_AB R4, R105, R104 ;  /* 0x000000686904723e */ /* 0x001fe400000000ff */
[----:B------:R-:W-:Y:S02]  /*fec0*/  F2FP.F16.F32.PACK_AB R5, R107, R106 ;  /* 0x0000006a6b05723e */ /* 0x000fe400000000ff */
[----:B------:R-:W-:Y:S02]  /*fed0*/  F2FP.F16.F32.PACK_AB R6, R109, R108 ;  /* 0x0000006c6d06723e */ /* 0x000fe400000000ff */
[----:B------:R-:W-:Y:S02]  /*fee0*/  F2FP.F16.F32.PACK_AB R7, R111, R110 ;  /* 0x0000006e6f07723e */ /* 0x000fe400000000ff */
[----:B------:R-:W-:-:S02]  /*fef0*/  F2FP.F16.F32.PACK_AB R12, R113, R112 ;  /* 0x00000070710c723e */ /* 0x000fc400000000ff */
[----:B------:R-:W-:Y:S01]  /*ff00*/  F2FP.F16.F32.PACK_AB R13, R115, R114 ;  /* 0x00000072730d723e */ /* 0x000fe200000000ff */
[----:B------:R0:W-:Y:S01]  /*ff10*/  STSM.16.M88.4 [R28], R4 ;  /* 0x000000041c007844 */ /* 0x0001e20000000200 */
[----:B------:R-:W-:Y:S02]  /*ff20*/  F2FP.F16.F32.PACK_AB R14, R117, R116 ;  /* 0x00000074750e723e */ /* 0x000fe400000000ff */
[----:B------:R-:W-:Y:S02]  /*ff30*/  F2FP.F16.F32.PACK_AB R15, R119, R118 ;  /* 0x00000076770f723e */ /* 0x000fe400000000ff */
[----:B------:R-:W-:Y:S02]  /*ff40*/  MOV R24, R24 ;  /* 0x0000001800187202 */ /* 0x000fe40000000f00 */
[----:B------:R-:W-:Y:S01]  /*ff50*/  PLOP3.LUT P0, PT, PT, PT, UP0, 0x80, 0x0 ;  /* 0x000000000000781c */ /* 0x000fe20003f0f008 */
[----:B------:R1:W-:Y:S04]  /*ff60*/  STSM.16.M88.4 [R17], R12 ;  /* 0x0000000c11007844 */ /* 0x0003e80000000200 */
[----:B------:R2:W-:Y:S04]  /*ff70*/  STSM.16.M88.4 [R27], R120 ;  /* 0x000000781b007844 */ /* 0x0005e80000000200 */
[----:B------:R2:W-:Y:S01]  /*ff80*/  STSM.16.M88.4 [R26], R128 ;  /* 0x000000801a007844 */ /* 0x0005e20000000200 */
[----:B0-----:R-:W-:-:S02]  /*ff90*/  IMAD.U32 R4, RZ, RZ, UR8 ;  /* 0x00000008ff047e24 */ /* 0x001fc4000f8e00ff */
[----:B------:R-:W-:Y:S01]  /*ffa0*/  IMAD.U32 R5, RZ, RZ, UR9 ;  /* 0x00000009ff057e24 */ /* 0x000fe2000f8e00ff */
[----:B------:R2:W-:Y:S01]  /*ffb0*/  STSM.16.M88.4 [R18], R136 ;  /* 0x0000008812007844 */ /* 0x0005e20000000200 */
[----:B------:R-:W-:-:S03]  /*ffc0*/  ULDC.64 UR8, c[0x0][0xbe0] ;  /* 0x0002f80000087ab9 */ /* 0x000fc60000000a00 */
[----:B------:R2:W-:Y:S01]  /*ffd0*/  STSM.16.M88.4 [R24], R144 ;  /* 0x0000009018007844 */ /* 0x0005e20000000200 */
[----:B------:R-:W-:Y:S06]  /*ffe0*/  BAR.SYNC.DEFER_BLOCKING 0x1, 0x100 ;  /* 0x0044000000007b1d */ /* 0x000fec0000010000 */
[----:B------:R-:W3:Y:S01]  /*fff0*/  @P0 LDG.E R6, desc[UR48][R4.64] ;  /* 0x0000003004060981 */ /* 0x000ee2000c1e1900 */
[----:B------:R-:W-:Y:S01]  /*10000*/  UISETP.NE.U32.AND UP1, UPT, UR8, URZ, UPT ;  /* 0x0000003f0800728c */ /* 0x000fe2000bf25070 */
[----:B-1----:R-:W0:Y:S01]  /*10010*/  LDC R17, c[0x0][0xa88] ;  /* 0x0002a200ff117b82 */ /* 0x002e220000000800 */
[----:B------:R-:W-:Y:S01]  /*10020*/  IMAD R7, R22, 0x40, R19 ;  /* 0x0000004016077824 */ /* 0x000fe200078e0213 */
[----:B------:R-:W-:Y:S01]  /*10030*/  UMOV UR4, URZ ;  /* 0x0000003f00047c82 */ /* 0x000fe20008000000 */
[----:B------:R-:W-:-:S02]  /*10040*/  UISETP.NE.AND.EX UP1, UPT, UR9, URZ, UPT, UP1 ;  /* 0x0000003f0900728c */ /* 0x000fc4000bf25310 */
[----:B------:R-:W-:-:S04]  /*10050*/  IMAD.WIDE R20, R7, 0x2, R20 ;  /* 0x0000000207147825 */ /* 0x000fc800078e0214 */
[----:B------:R-:W-:Y:S02]  /*10060*/  PLOP3.LUT P2, PT, PT, PT, UP1, 0x80, 0x0 ;  /* 0x000000000000781c */ /* 0x000fe40003f4f018 */
[----:B------:R-:W-:-:S03]  /*10070*/  IADD3 R29, P1, R20, 0x1000, RZ ;  /* 0x00001000141d7810 */ /* 0x000fc60007f3e0ff */
[----:B------:R-:W-:Y:S02]  /*10080*/  @UP1 ULDC.64 UR8, c[0x0][0xbe0] ;  /* 0x0002f80000081ab9 */ /* 0x000fe40000000a00 */
[----:B------:R-:W-:-:S06]  /*10090*/  @UP1 UIMAD.WIDE UR8, UR38, 0x4, UR8 ;  /* 0x00000004260818a5 */ /* 0x000fcc000f8e0208 */
[----:B------:R-:W-:Y:S01]  /*100a0*/  IMAD.U32 R7, RZ, RZ, UR9 ;  /* 0x00000009ff077e24 */ /* 0x000fe2000f8e00ff */
[----:B---3--:R-:W-:Y:S01]  /*100b0*/  @P0 R2UR UR4, R6 ;  /* 0x00000000060402ca */ /* 0x008fe200000e0000 */
[----:B------:R-:W-:-:S05]  /*100c0*/  IMAD.U32 R6, RZ, RZ, UR8 ;  /* 0x00000008ff067e24 */ /* 0x000fca000f8e00ff */
[----:B0-----:R2:W5:Y:S01]  /*100d0*/  @P2 LDG.E R17, desc[UR48][R6.64] ;  /* 0x0000003006112981 */ /* 0x001562000c1e1900 */
[----:B------:R-:W-:Y:S08]  /*100e0*/  @P2 BRA `(.L_x_6662) ;  /* 0x0000000000102947 */ /* 0x000ff00003800000 */
[----:B------:R-:W-:Y:S05]  /*100f0*/  @!P0 BRA `(.L_x_6662) ;  /* 0x00000000000c8947 */ /* 0x000fea0003800000 */
[----:B--2---:R-:W2:Y:S04]  /*10100*/  LDG.E R6, desc[UR48][R4.64] ;  /* 0x0000003004067981 */ /* 0x004ea8000c1e1900 */
[----:B-----5:R-:W2:Y:S02]  /*10110*/  LDG.E R17, desc[UR48][R4.64+0x4] ;  /* 0x0000043004117981 */ /* 0x020ea4000c1e1900 */
[----:B--2---:R-:W-:-:S07]  /*10120*/  IMAD.IADD R17, R17, 0x1, -R6 ;  /* 0x0000000111117824 */ /* 0x004fce00078e0a06 */
.L_x_6662:
[----:B------:R-:W-:Y:S01]  /*10130*/  USHF.R.S32.HI UR14, URZ, 0x1f, UR37 ;  /* 0x0000001f3f0e7899 */ /* 0x000fe20008011425 */
[----:B------:R-:W-:Y:S01]  /*10140*/  IMAD R8, R188, 0x80, R190 ;  /* 0x00000080bc087824 */ /* 0x000fe200078e02be */
[----:B------:R-:W-:Y:S01]  /*10150*/  ULDC.64 UR12, c[0x0][0xb70] ;  /* 0x0002dc00000c7ab9 */ /* 0x000fe20000000a00 */
[----:B------:R-:W-:Y:S01]  /*10160*/  USHF.R.S32.HI UR11, URZ, 0x1f, UR4 ;  /* 0x0000001f3f0b7899 */ /* 0x000fe20008011404 */
[C---:B------:R-:W-:Y:S01]  /*10170*/  IADD3 R13, P2, R20.reuse, 0x2000, RZ ;  /* 0x00002000140d7810 */ /* 0x040fe20007f5e0ff */
[----:B------:R-:W-:Y:S01]  /*10180*/  UIMAD UR7, UR14, UR12, URZ ;  /* 0x0000000c0e0772a4 */ /* 0x000fe2000f8e023f */
[----:B------:R-:W-:Y:S01]  /*10190*/  SHF.R.S32.HI R5, RZ, 0x1f, R8 ;  /* 0x0000001fff057819 */ /* 0x000fe20000011408 */
[----:B------:R-:W-:Y:S01]  /*101a0*/  UMOV UR10, UR4 ;  /* 0x00000004000a7c82 */ /* 0x000fe20008000000 */
[----:B------:R-:W-:Y:S01]  /*101b0*/  USEL UR15, UR38, URZ, !UP0 ;  /* 0x0000003f260f7287 */ /* 0x000fe2000c000000 */
[----:B--2---:R-:W-:Y:S01]  /*101c0*/  IADD3 R7, P6, R20, 0x3000, RZ ;  /* 0x0000300014077810 */ /* 0x004fe20007fde0ff */
[----:B------:R-:W-:Y:S01]  /*101d0*/  UIMAD.WIDE.U32 UR8, UR37, UR12, UR10 ;  /* 0x0000000c250872a5 */ /* 0x000fe2000f8e000a */
[----:B------:R-:W-:Y:S01]  /*101e0*/  LOP3.LUT R28, R29, 0x380, RZ, 0xc0, !PT ;  /* 0x000003801d1c7812 */ /* 0x000fe200078ec0ff */
[----:B------:R-:W-:Y:S01]  /*101f0*/  UIMAD UR10, UR37, UR13, UR7 ;  /* 0x0000000d250a72a4 */ /* 0x000fe2000f8e0207 */
[----:B------:R-:W-:Y:S01]  /*10200*/  LOP3.LUT R12, R13, 0x380, RZ, 0xc0, !PT ;  /* 0x000003800d0c7812 */ /* 0x000fe200078ec0ff */
[----:B------:R-:W-:Y:S01]  /*10210*/  USHF.R.S32.HI UR7, URZ, 0x1f, UR38 ;  /* 0x0000001f3f077899 */ /* 0x000fe20008011426 */
[----:B------:R-:W-:Y:S01]  /*10220*/  LOP3.LUT R4, R7, 0x380, RZ, 0xc0, !PT ;  /* 0x0000038007047812 */ /* 0x000fe200078ec0ff */
[----:B------:R-:W-:Y:S01]  /*10230*/  ULDC.64 UR12, c[0x0][0xb78] ;  /* 0x0002de00000c7ab9 */ /* 0x000fe20000000a00 */
[----:B------:R-:W-:Y:S01]  /*10240*/  UIADD3 UR9, UR9, UR10, URZ ;  /* 0x0000000a09097290 */ /* 0x000fe2000fffe03f */
[----:B------:R-:W-:Y:S01]  /*10250*/  SHF.R.U64 R28, R28, 0x3, RZ ;  /* 0x000000031c1c7819 */ /* 0x000fe200000012ff */
[----:B------:R-:W-:Y:S01]  /*10260*/  USEL UR16, UR7, URZ, !UP0 ;  /* 0x0000003f07107287 */ /* 0x000fe2000c000000 */
[----:B------:R-:W-:Y:S01]  /*10270*/  SHF.R.U64 R12, R12, 0x3, RZ ;  /* 0x000000030c0c7819 */ /* 0x000fe200000012ff */
[----:B------:R-:W-:Y:S01]  /*10280*/  UIMAD.WIDE.U32 UR8, UR15, UR12, UR8 ;  /* 0x0000000c0f0872a5 */ /* 0x000fe2000f8e0008 */
[----:B------:R-:W-:Y:S01]  /*10290*/  SHF.R.U64 R4, R4, 0x3, RZ ;  /* 0x0000000304047819 */ /* 0x000fe200000012ff */
[----:B------:R-:W-:Y:S01]  /*102a0*/  UIMAD UR7, UR16, UR12, URZ ;  /* 0x0000000c100772a4 */ /* 0x000fe2000f8e023f */
[----:B------:R-:W-:Y:S01]  /*102b0*/  LOP3.LUT R28, R28, R29, RZ, 0x3c, !PT ;  /* 0x0000001d1c1c7212 */ /* 0x000fe200078e3cff */
[--C-:B------:R-:W-:Y:S01]  /*102c0*/  IMAD.X R29, RZ, RZ, R21.reuse, P1 ;  /* 0x000000ffff1d7224 */ /* 0x100fe200008e0615 */
[----:B------:R-:W-:Y:S01]  /*102d0*/  LOP3.LUT R12, R12, R13, RZ, 0x3c, !PT ;  /* 0x0000000d0c0c7212 */ /* 0x000fe200078e3cff */
[----:B------:R-:W-:Y:S01]  /*102e0*/  UIMAD UR7, UR15, UR13, UR7 ;  /* 0x0000000d0f0772a4 */ /* 0x000fe2000f8e0207 */
[----:B------:R-:W-:Y:S01]  /*102f0*/  IADD3 R6, P0, R8, UR8, RZ ;  /* 0x0000000808067c10 */ /* 0x000fe2000ff1e0ff */
[----:B------:R-:W-:Y:S01]  /*10300*/  IMAD.X R13, RZ, RZ, R21, P2 ;  /* 0x000000ffff0d7224 */ /* 0x000fe200010e0615 */
[----:B------:R-:W-:-:S02]  /*10310*/  IADD3 R37, P5, R20, 0x4000, RZ ;  /* 0x0000400014257810 */ /* 0x000fc40007fbe0ff */
[----:B------:R-:W-:Y:S01]  /*10320*/  LOP3.LUT R4, R4, R7, RZ, 0x3c, !PT ;  /* 0x0000000704047212 */ /* 0x000fe200078e3cff */
[----:B------:R-:W-:Y:S01]  /*10330*/  IMAD.U32 R10, RZ, RZ, UR7 ;  /* 0x00000007ff0a7e24 */ /* 0x000fe2000f8e00ff */
[C---:B------:R-:W-:Y:S02]  /*10340*/  IADD3 R41, P4, R20.reuse, 0x5000, RZ ;  /* 0x0000500014297810 */ /* 0x040fe40007f9e0ff */
[C---:B------:R-:W-:Y:S02]  /*10350*/  IADD3 R25, P3, R20.reuse, 0x6000, RZ ;  /* 0x0000600014197810 */ /* 0x040fe40007f7e0ff */
[----:B------:R-:W-:Y:S01]  /*10360*/  IADD3.X R5, R5, UR9, R10, P0, !PT ;  /* 0x0000000905057c10 */ /* 0x000fe200087fe40a */
[----:B------:R-:W-:Y:S01]  /*10370*/  ULDC.64 UR8, c[0x0][0xb40] ;  /* 0x0002d00000087ab9 */ /* 0x000fe20000000a00 */
[----:B------:R-:W-:Y:S02]  /*10380*/  IADD3 R7, P2, R20, 0x7000, RZ ;  /* 0x0000700014077810 */ /* 0x000fe40007f5e0ff */
[----:B------:R-:W-:-:S02]  /*10390*/  LEA R46, P0, R6, UR8, 0x2 ;  /* 0x00000008062e7c11 */ /* 0x000fc4000f8010ff */
[----:B------:R-:W-:Y:S02]  /*103a0*/  LOP3.LUT R9, R20, 0x380, RZ, 0xc0, !PT ;  /* 0x0000038014097812 */ /* 0x000fe400078ec0ff */
[----:B------:R-:W-:Y:S01]  /*103b0*/  LEA.HI.X R47, R6, UR9, R5, 0x2, P0 ;  /* 0x00000009062f7c11 */ /* 0x000fe200080f1405 */
[C---:B------:R-:W-:Y:S01]  /*103c0*/  VIADD R6, R8.reuse, 0x8 ;  /* 0x0000000808067836 */ /* 0x040fe20000000000 */
[----:B------:R-:W-:Y:S01]  /*103d0*/  LOP3.LUT P0, RZ, R189, 0x3, RZ, 0xc0, !PT ;  /* 0x00000003bdff7812 */ /* 0x000fe2000780c0ff */
[----:B------:R-:W-:Y:S01]  /*103e0*/  IMAD.X R5, RZ, RZ, R21, P6 ;  /* 0x000000ffff057224 */ /* 0x000fe200030e0615 */
[----:B------:R-:W-:Y:S01]  /*103f0*/  LOP3.LUT R36, R37, 0x380, RZ, 0xc0, !PT ;  /* 0x0000038025247812 */ /* 0x000fe200078ec0ff */
[----:B------:R-:W-:Y:S01]  /*10400*/  ULDC.64 UR8, c[0x0][0xaa0] ;  /* 0x0002a80000087ab9 */ /* 0x000fe20000000a00 */
[-C--:B-----5:R-:W-:Y:S02]  /*10410*/  ISETP.GE.OR P1, PT, R8, R17.reuse, P0 ;  /* 0x000000110800720c */ /* 0x0a0fe40000726670 */
[----:B------:R-:W-:-:S02]  /*10420*/  ISETP.GE.OR P0, PT, R6, R17, P0 ;  /* 0x000000110600720c */ /* 0x000fc40000706670 */
[----:B------:R-:W-:Y:S02]  /*10430*/  LOP3.LUT R40, R41, 0x380, RZ, 0xc0, !PT ;  /* 0x0000038029287812 */ /* 0x000fe400078ec0ff */
[----:B------:R-:W-:Y:S02]  /*10440*/  LOP3.LUT R24, R25, 0x380, RZ, 0xc0, !PT ;  /* 0x0000038019187812 */ /* 0x000fe400078ec0ff */
[----:B------:R-:W-:Y:S02]  /*10450*/  LOP3.LUT R6, R7, 0x380, RZ, 0xc0, !PT ;  /* 0x0000038007067812 */ /* 0x000fe400078ec0ff */
[----:B------:R-:W-:Y:S02]  /*10460*/  SHF.R.U64 R9, R9, 0x3, RZ ;  /* 0x0000000309097819 */ /* 0x000fe400000012ff */
[----:B------:R-:W-:Y:S01]  /*10470*/  SHF.R.U64 R36, R36, 0x3, RZ ;  /* 0x0000000324247819 */ /* 0x000fe200000012ff */
[----:B------:R-:W-:Y:S01]  /*10480*/  @!P1 STG.E desc[UR48][R46.64], R2 ;  /* 0x000000022e009986 */ /* 0x000fe2000c101930 */
[----:B------:R-:W-:-:S02]  /*10490*/  SHF.R.U64 R40, R40, 0x3, RZ ;  /* 0x0000000328287819 */ /* 0x000fc400000012ff */
[----:B------:R-:W-:Y:S01]  /*104a0*/  SHF.R.U64 R24, R24, 0x3, RZ ;  /* 0x0000000318187819 */ /* 0x000fe200000012ff */
[----:B------:R0:W-:Y:S01]  /*104b0*/  @!P0 STG.E desc[UR48][R46.64+0x20], R0 ;  /* 0x000020002e008986 */ /* 0x0001e2000c101930 */
        /* <DEDUP_REMOVED lines=10> */
[----:B------:R-:W-:Y:S01]  /*10560*/  UIMAD UR7, UR11, UR8, URZ ;  /* 0x000000080b0772a4 */ /* 0x000fe2000f8e023f */
[----:B------:R1:W5:Y:S01]  /*10570*/  LD.E.128 R32, desc[UR48][R20.64] ;  /* 0x0000003014207980 */ /* 0x000362000c101d00 */
[--C-:B------:R-:W-:Y:S01]  /*10580*/  SHF.R.S32.HI R45, RZ, 0x1f, R19.reuse ;  /* 0x0000001fff2d7819 */ /* 0x100fe20000011413 */
[----:B------:R-:W-:Y:S01]  /*10590*/  IMAD.MOV.U32 R44, RZ, RZ, R19 ;  /* 0x000000ffff2c7224 */ /* 0x000fe200078e0013 */
[----:B------:R-:W-:Y:S01]  /*105a0*/  UIMAD UR7, UR4, UR9, UR7 ;  /* 0x00000009040772a4 */ /* 0x000fe2000f8e0207 */
[----:B------:R-:W5:Y:S04]  /*105b0*/  LD.E.128 R28, desc[UR48][R28.64] ;  /* 0x000000301c1c7980 */ /* 0x000f68000c101d00 */
[----:B------:R-:W5:Y:S01]  /*105c0*/  LD.E.128 R12, desc[UR48][R12.64] ;  /* 0x000000300c0c7980 */ /* 0x000f62000c101d00 */
[----:B-1----:R-:W-:Y:S01]  /*105d0*/  IMAD.U32 R21, RZ, RZ, UR8 ;  /* 0x00000008ff157e24 */ /* 0x002fe2000f8e00ff */
[----:B------:R-:W-:-:S02]  /*105e0*/  ULDC.64 UR8, c[0x0][0xae0] ;  /* 0x0002b80000087ab9 */ /* 0x000fc40000000a00 */
[----:B------:R-:W5:Y:S01]  /*105f0*/  LD.E.128 R4, desc[UR48][R4.64] ;  /* 0x0000003004047980 */ /* 0x000f62000c101d00 */
[----:B------:R-:W-:-:S03]  /*10600*/  IMAD.WIDE.U32 R20, R21, UR4, R44 ;  /* 0x0000000415147c25 */ /* 0x000fc6000f8e002c */
[----:B------:R-:W5:Y:S04]  /*10610*/  LD.E.128 R36, desc[UR48][R36.64] ;  /* 0x0000003024247980 */ /* 0x000f68000c101d00 */
[----:B------:R-:W5:Y:S04]  /*10620*/  LD.E.128 R40, desc[UR48][R40.64] ;  /* 0x0000003028287980 */ /* 0x000f68000c101d00 */
[----:B------:R-:W5:Y:S04]  /*10630*/  LD.E.128 R24, desc[UR48][R24.64] ;  /* 0x0000003018187980 */ /* 0x000f68000c101d00 */
[----:B------:R-:W5:Y:S01]  /*10640*/  LD.E.128 R8, desc[UR48][R8.64] ;  /* 0x0000003008087980 */ /* 0x000f62000c101d00 */
[----:B------:R-:W-:Y:S01]  /*10650*/  UIMAD UR4, UR14, UR8, URZ ;  /* 0x000000080e0472a4 */ /* 0x000fe2000f8e023f */
[----:B------:R-:W-:Y:S01]  /*10660*/  VIADD R21, R21, UR7 ;  /* 0x0000000715157c36 */ /* 0x000fe20008000000 */
[----:B------:R-:W-:Y:S01]  /*10670*/  BSSY B1, `(.L_x_6663) ;  /* 0x000002f000017945 */ /* 0x000fe20003800000 */
[----:B------:R-:W-:Y:S01]  /*10680*/  @!PT LDS RZ, [RZ] ;  /* 0x00000000fffff984 */ /* 0x000fe20000000800 */
[----:B------:R-:W-:Y:S01]  /*10690*/  @!PT LDS RZ, [RZ] ;  /* 0x00000000fffff984 */ /* 0x000fe20000000800 */
[----:B------:R-:W-:Y:S01]  /*106a0*/  @!PT LDS RZ, [RZ] ;  /* 0x00000000fffff984 */ /* 0x000fe20000000800 */
[----:B------:R-:W-:Y:S01]  /*106b0*/  @!PT LDS RZ, [RZ] ;  /* 0x00000000fffff984 */ /* 0x000fe20000000800 */
[----:B------:R1:W-:Y:S06]  /*106c0*/  MEMBAR.ALL.CTA ;  /* 0x0000000000007992 */ /* 0x0003ec0000008000 */
[----:B-1----:R-:W1:Y:S01]  /*106d0*/  FENCE.VIEW.ASYNC.S ;  /* 0x00000000000073c6 */ /* 0x002e620000000000 */
[----:B------:R-:W-:Y:S01]  /*106e0*/  IMAD.U32 R23, RZ, RZ, UR8 ;  /* 0x00000008ff177e24 */ /* 0x000fe2000f8e00ff */
[----:B------:R-:W-:Y:S01]  /*106f0*/  UIMAD UR4, UR37, UR9, UR4 ;  /* 0x00000009250472a4 */ /* 0x000fe2000f8e0204 */
[----:B------:R-:W-:-:S02]  /*10700*/  IMAD R17, R188, -0x80, R17 ;  /* 0xffffff80bc117824 */ /* 0x000fc400078e0211 */
[----:B------:R-:W-:Y:S01]  /*10710*/  IMAD.WIDE.U32 R20, R23, UR37, R20 ;  /* 0x0000002517147c25 */ /* 0x000fe2000f8e0014 */
[----:B------:R-:W-:Y:S01]  /*10720*/  ULDC.64 UR8, c[0x0][0xae8] ;  /* 0x0002ba0000087ab9 */ /* 0x000fe20000000a00 */
[----:B------:R-:W-:Y:S02]  /*10730*/  SHF.R.S32.HI R23, RZ, 0x1f, R22 ;  /* 0x0000001fff177819 */ /* 0x000fe40000011416 */
[CC--:B------:R-:W-:Y:S01]  /*10740*/  ISETP.GE.AND P2, PT, R22.reuse, R17.reuse, PT ;  /* 0x000000111600720c */ /* 0x0c0fe20003f46270 */
[----:B------:R-:W-:Y:S01]  /*10750*/  VIADD R21, R21, UR4 ;  /* 0x0000000415157c36 */ /* 0x000fe20008000000 */
[----:B------:R-:W-:Y:S01]  /*10760*/  UIMAD UR4, UR16, UR8, URZ ;  /* 0x00000008100472a4 */ /* 0x000fe2000f8e023f */
[----:B------:R-:W-:Y:S02]  /*10770*/  VIADD R3, R3, 0x28820 ;  /* 0x0002882003037836 */ /* 0x000fe40000000000 */
[C---:B0-----:R-:W-:Y:S01]  /*10780*/  VIADD R0, R22.reuse, 0x20 ;  /* 0x0000002016007836 */ /* 0x041fe20000000000 */
[----:B------:R-:W-:Y:S01]  /*10790*/  UIMAD UR4, UR15, UR9, UR4 ;  /* 0x000000090f0472a4 */ /* 0x000fe2000f8e0204 */
[----:B------:R-:W-:Y:S01]  /*107a0*/  IMAD.U32 R45, RZ, RZ, UR8 ;  /* 0x00000008ff2d7e24 */ /* 0x000fe2000f8e00ff */
[----:B------:R-:W-:Y:S01]  /*107b0*/  PRMT R3, RZ, 0x654, R3 ;  /* 0x00000654ff037816 */ /* 0x000fe20000000003 */
[----:B------:R-:W-:Y:S01]  /*107c0*/  VIADD R2, R22, 0x60 ;  /* 0x0000006016027836 */ /* 0x000fe20000000000 */
[----:B------:R-:W-:Y:S01]  /*107d0*/  ISETP.GE.AND P4, PT, R0, R17, PT ;  /* 0x000000110000720c */ /* 0x000fe20003f86270 */
[----:B------:R-:W-:-:S03]  /*107e0*/  IMAD.WIDE.U32 R44, R45, UR15, R20 ;  /* 0x0000000f2d2c7c25 */ /* 0x000fc6000f8e0014 */
[-C--:B------:R-:W-:Y:S01]  /*107f0*/  ISETP.GE.AND P1, PT, R2, R17.reuse, PT ;  /* 0x000000110200720c */ /* 0x080fe20003f26270 */
[----:B------:R-:W-:Y:S01]  /*10800*/  VIADD R0, R22, 0x40 ;  /* 0x0000004016007836 */ /* 0x000fe20000000000 */
[----:B-1----:R0:W-:Y:S01]  /*10810*/  SYNCS.ARRIVE.TRANS64.RED.A1T0 RZ, [R3+URZ], RZ ;  /* 0x000000ff03ff79a7 */ /* 0x0021e2000810043f */
[----:B------:R-:W-:Y:S02]  /*10820*/  VIADD R49, R45, UR4 ;  /* 0x000000042d317c36 */ /* 0x000fe40008000000 */
[----:B------:R-:W-:Y:S01]  /*10830*/  IMAD.WIDE R20, R188, 0x80, R22 ;  /* 0x00000080bc147825 */ /* 0x000fe200078e0216 */
[----:B------:R-:W-:Y:S01]  /*10840*/  ISETP.GE.AND P0, PT, R0, R17, PT ;  /* 0x000000110000720c */ /* 0x000fe20003f06270 */
[----:B------:R-:W-:-:S12]  /*10850*/  @P2 BRA `(.L_x_6664) ;  /* 0x0000000000402947 */ /* 0x000fd80003800000 */
[----:B------:R-:W-:Y:S01]  /*10860*/  ULDC.64 UR8, c[0x0][0xad8] ;  /* 0x0002b60000087ab9 */ /* 0x000fe20000000a00 */
[----:B------:R-:W-:Y:S01]  /*10870*/  VIADD R0, R19, 0x40 ;  /* 0x0000004013007836 */ /* 0x000fe20000000000 */
[----:B------:R-:W-:Y:S01]  /*10880*/  ULDC UR4, c[0x0][0xa8c] ;  /* 0x0002a30000047ab9 */ /* 0x000fe20000000800 */
[----:B------:R-:W-:Y:S01]  /*10890*/  IMAD R17, R21, UR8, RZ ;  /* 0x0000000815117c24 */ /* 0x000fe2000f8e02ff */
[----:B------:R-:W-:Y:S01]  /*108a0*/  ISETP.GE.AND P2, PT, R19, UR4, PT ;  /* 0x0000000413007c0c */ /* 0x000fe2000bf46270 */
[----:B------:R-:W-:Y:S01]  /*108b0*/  IMAD.MOV.U32 R2, RZ, RZ, R44 ;  /* 0x000000ffff027224 */ /* 0x000fe200078e002c */
[----:B------:R-:W-:Y:S01]  /*108c0*/  ISETP.GE.AND P3, PT, R0, UR4, PT ;  /* 0x0000000400007c0c */ /* 0x000fe2000bf66270 */
[----:B0-----:R-:W-:Y:S02]  /*108d0*/  IMAD.MOV.U32 R3, RZ, RZ, R49 ;  /* 0x000000ffff037224 */ /* 0x001fe400078e0031 */
[C---:B------:R-:W-:Y:S02]  /*108e0*/  IMAD R17, R20.reuse, UR9, R17 ;  /* 0x0000000914117c24 */ /* 0x040fe4000f8e0211 */
[----:B------:R-:W-:Y:S01]  /*108f0*/  IMAD.WIDE.U32 R2, R20, UR8, R2 ;  /* 0x0000000814027c25 */ /* 0x000fe2000f8e0002 */
[----:B------:R-:W-:-:S03]  /*10900*/  ULDC.64 UR8, c[0x0][0xa80] ;  /* 0x0002a00000087ab9 */ /* 0x000fc60000000a00 */
[----:B------:R-:W-:Y:S01]  /*10910*/  IMAD.IADD R3, R3, 0x1, R17 ;  /* 0x0000000103037824 */ /* 0x000fe200078e0211 */
[----:B------:R-:W-:-:S04]  /*10920*/  LEA R46, P5, R2, UR8, 0x1 ;  /* 0x00000008022e7c11 */ /* 0x000fc8000f8a08ff */
[----:B------:R-:W-:-:S05]  /*10930*/  LEA.HI.X R47, R2, UR9, R3, 0x1, P5 ;  /* 0x00000009022f7c11 */ /* 0x000fca000a8f0c03 */
[----:B-----5:R1:W-:Y:S04]  /*10940*/  @!P2 STG.E.128 desc[UR48][R46.64], R32 ;  /* 0x000000202e00a986 */ /* 0x0203e8000c101d30 */
[----:B------:R1:W-:Y:S02]  /*10950*/  @!P3 STG.E.128 desc[UR48][R46.64+0x80], R36 ;  /* 0x000080242e00b986 */ /* 0x0003e4000c101d30 */
.L_x_6664:
[----:B------:R-:W-:Y:S05]  /*10960*/  BSYNC B1 ;  /* 0x0000000000017941 */ /* 0x000fea0003800000 */
.L_x_6663:
[----:B------:R-:W-:Y:S04]  /*10970*/  BSSY B1, `(.L_x_6665) ;  /* 0x0000014000017945 */ /* 0x000fe80003800000 */
[----:B------:R-:W-:Y:S05]  /*10980*/  @P4 BRA `(.L_x_6666) ;  /* 0x0000000000484947 */ /* 0x000fea0003800000 */
[----:B------:R-:W-:Y:S01]  /*10990*/  IADD3 R17, P2, R20, 0x20, RZ ;  /* 0x0000002014117810 */ /* 0x000fe20007f5e0ff */
[----:B------:R-:W-:Y:S01]  /*109a0*/  ULDC.64 UR8, c[0x0][0xad8] ;  /* 0x0002b60000087ab9 */ /* 0x000fe20000000a00 */
[----:B------:R-:W-:Y:S01]  /*109b0*/  IMAD.MOV.U32 R2, RZ, RZ, R44 ;  /* 0x000000ffff027224 */ /* 0x000fe200078e002c */
[----:B------:R-:W-:Y:S01]  /*109c0*/  ULDC UR4, c[0x0][0xa8c] ;  /* 0x0002a30000047ab9 */ /* 0x000fe20000000800 */
[----:B0-----:R-:W-:Y:S01]  /*109d0*/  IMAD.MOV.U32 R3, RZ, RZ, R49 ;  /* 0x000000ffff037224 */ /* 0x001fe200078e0031 */
        /* <DEDUP_REMOVED lines=8> */
[----:B-1---5:R-:W-:Y:S01]  /*10a60*/  LEA R32, P2, R2, UR8, 0x1 ;  /* 0x0000000802207c11 */ /* 0x022fe2000f8408ff */
[----:B------:R-:W-:-:S05]  /*10a70*/  IMAD.IADD R3, R3, 0x1, R17 ;  /* 0x0000000103037824 */ /* 0x000fca00078e0211 */
[----:B------:R-:W-:-:S05]  /*10a80*/  LEA.HI.X R33, R2, UR9, R3, 0x1, P2 ;  /* 0x0000000902217c11 */ /* 0x000fca00090f0c03 */
[----:B------:R2:W-:Y:S04]  /*10a90*/  @!P3 STG.E.128 desc[UR48][R32.64], R28 ;  /* 0x0000001c2000b986 */ /* 0x0005e8000c101d30 */
[----:B------:R2:W-:Y:S02]  /*10aa0*/  @!P4 STG.E.128 desc[UR48][R32.64+0x80], R40 ;  /* 0x000080282000c986 */ /* 0x0005e4000c101d30 */
.L_x_6666:
[----:B------:R-:W-:Y:S05]  /*10ab0*/  BSYNC B1 ;  /* 0x0000000000017941 */ /* 0x000fea0003800000 */
.L_x_6665:
        /* <DEDUP_REMOVED lines=15> */
[----:B--2--5:R-:W-:Y:S01]  /*10bb0*/  LEA R28, P0, R2, UR8, 0x1 ;  /* 0x00000008021c7c11 */ /* 0x024fe2000f8008ff */
[----:B------:R-:W-:-:S05]  /*10bc0*/  IMAD.IADD R3, R3, 0x1, R17 ;  /* 0x0000000103037824 */ /* 0x000fca00078e0211 */
[----:B------:R-:W-:-:S05]  /*10bd0*/  LEA.HI.X R29, R2, UR9, R3, 0x1, P0 ;  /* 0x00000009021d7c11 */ /* 0x000fca00080f0c03 */
[----:B------:R3:W-:Y:S04]  /*10be0*/  @!P2 STG.E.128 desc[UR48][R28.64], R12 ;  /* 0x0000000c1c00a986 */ /* 0x0007e8000c101d30 */
[----:B------:R3:W-:Y:S02]  /*10bf0*/  @!P3 STG.E.128 desc[UR48][R28.64+0x80], R24 ;  /* 0x000080181c00b986 */ /* 0x0007e4000c101d30 */
.L_x_6668:
[----:B------:R-:W-:Y:S05]  /*10c00*/  BSYNC B1 ;  /* 0x0000000000017941 */ /* 0x000fea0003800000 */
.L_x_6667:
[----:B------:R-:W-:Y:S05]  /*10c10*/  @P1 BRA `(.L_x_6669) ;  /* 0x0000000800f41947 */ /* 0x000fea0003800000 */
[----:B---3-5:R-:W-:Y:S01]  /*10c20*/  IADD3 R13, P0, R20, 0x60, RZ ;  /* 0x00000060140d7810 */ /* 0x028fe20007f1e0ff */
[----:B------:R-:W-:Y:S01]  /*10c30*/  ULDC.64 UR8, c[0x0][0xad8] ;  /* 0x0002b60000087ab9 */ /* 0x000fe20000000a00 */
[----:B------:R-:W-:Y:S01]  /*10c40*/  IMAD.MOV.U32 R2, RZ, RZ, R44 ;  /* 0x000000ffff027224 */ /* 0x000fe200078e002c */
[----:B------:R-:W-:Y:S01]  /*10c50*/  ULDC UR4, c[0x0][0xa8c] ;  /* 0x0002a30000047ab9 */ /* 0x000fe20000000800 */
[----:B0-----:R-:W-:Y:S01]  /*10c60*/  IMAD.MOV.U32 R3, RZ, RZ, R49 ;  /* 0x000000ffff037224 */ /* 0x001fe200078e0031 */
[----:B------:R-:W-:Y:S01]  /*10c70*/  ISETP.GE.AND P1, PT, R19, UR4, PT ;  /* 0x0000000413007c0c */ /* 0x000fe2000bf26270 */
[----:B------:R-:W-:Y:S02]  /*10c80*/  IMAD.X R20, RZ, RZ, R21, P0 ;  /* 0x000000ffff147224 */ /* 0x000fe400000e0615 */
[----:B------:R-:W-:-:S04]  /*10c90*/  IMAD.WIDE.U32 R2, R13, UR8, R2 ;  /* 0x000000080d027c25 */ /* 0x000fc8000f8e0002 */
[----:B------:R-:W-:Y:S02]  /*10ca0*/  IMAD R20, R20, UR8, RZ ;  /* 0x0000000814147c24 */ /* 0x000fe4000f8e02ff */
[----:B------:R-:W-:Y:S02]  /*10cb0*/  VIADD R0, R19, 0x40 ;  /* 0x0000004013007836 */ /* 0x000fe40000000000 */
        /* <DEDUP_REMOVED lines=8> */
[----:B------:R0:W-:Y:S01]  /*10d40*/  STG.E.128 desc[UR48][R12.64+0x80], R8 ;  /* 0x000080080c007986 */ /* 0x0001e2000c101d30 */
[----:B------:R-:W-:Y:S05]  /*10d50*/  BRA `(.L_x_6669) ;  /* 0x0000000800a47947 */ /* 0x000fea0003800000 */
.L_x_6661:
[----:B------:R-:W-:Y:S01]  /*10d60*/  ULDC.64 UR8, c[0x0][0xbd8] ;  /* 0x0002f60000087ab9 */ /* 0x000fe20000000a00 */
[----:B------:R-:W-:Y:S01]  /*10d70*/  IMAD.MOV.U32 R9, RZ, RZ, RZ ;  /* 0x000000ffff097224 */ /* 0x000fe200078e00ff */
[----:B------:R-:W-:-:S04]  /*10d80*/  UISETP.NE.U32.AND UP0, UPT, UR8, URZ, UPT ;  /* 0x0000003f0800728c */ /* 0x000fc8000bf05070 */
[----:B------:R-:W-:-:S03]  /*10d90*/  UISETP.NE.AND.EX UP0, UPT, UR9, URZ, UPT, UP0 ;  /* 0x0000003f0900728c */ /* 0x000fc6000bf05300 */
[----:B------:R-:W-:Y:S02]  /*10da0*/  ULDC.64 UR8, c[0x0][0xbd8] ;  /* 0x0002f60000087ab9 */ /* 0x000fe40000000a00 */
        /* <DEDUP_REMOVED lines=13> */
[----:B------:R-:W-:-:S05]  /*10e80*/  IMAD.U32 R5, RZ, RZ, UR9 ;  /* 0x00000009ff057e24 */ /* 0x000fca000f8e00ff */
[----:B0-----:R1:W5:Y:S01]  /*10e90*/  @P2 LDG.E R7, desc[UR48][R4.64] ;  /* 0x0000003004072981 */ /* 0x001362000c1e1900 */
[----:B------:R-:W-:Y:S01]  /*10ea0*/  USHF.R.S32.HI UR8, URZ, 0x1f, UR37 ;  /* 0x0000001f3f087899 */ /* 0x000fe20008011425 */
[----:B------:R-:W-:Y:S01]  /*10eb0*/  ISETP.GT.AND P0, PT, R193, 0x7f, PT ;  /* 0x0000007fc100780c */ /* 0x000fe20003f04270 */
[----:B------:R-:W-:-:S12]  /*10ec0*/  @P2 BRA `(.L_x_6670) ;  /* 0x0000000000102947 */ /* 0x000fd80003800000 */
[----:B------:R-:W-:Y:S05]  /*10ed0*/  @!P1 BRA `(.L_x_6670) ;  /* 0x00000000000c9947 */ /* 0x000fea0003800000 */
[----:B------:R-:W2:Y:S04]  /*10ee0*/  LDG.E R0, desc[UR48][R2.64] ;  /* 0x0000003002007981 */ /* 0x000ea8000c1e1900 */
[----:B-----5:R-:W2:Y:S02]  /*10ef0*/  LDG.E R7, desc[UR48][R2.64+0x4] ;  /* 0x0000043002077981 */ /* 0x020ea4000c1e1900 */
[----:B--2---:R-:W-:-:S07]  /*10f00*/  IMAD.IADD R7, R7, 0x1, -R0 ;  /* 0x0000000107077824 */ /* 0x004fce00078e0a00 */
.L_x_6670:
[----:B------:R-:W-:Y:S01]  /*10f10*/  USHF.R.S32.HI UR4, URZ, 0x1f, UR38 ;  /* 0x0000001f3f047899 */ /* 0x000fe20008011426 */
[----:B------:R-:W-:Y:S01]  /*10f20*/  BSSY B1, `(.L_x_6671) ;  /* 0x000001e000017945 */ /* 0x000fe20003800000 */
[----:B------:R-:W-:Y:S01]  /*10f30*/  USEL UR10, UR38, URZ, !UP0 ;  /* 0x0000003f260a7287 */ /* 0x000fe2000c000000 */
[----:B------:R-:W-:Y:S01]  /*10f40*/  SHF.R.S32.HI R8, RZ, 0x1f, R19 ;  /* 0x0000001fff087819 */ /* 0x000fe20000011413 */
[----:B------:R-:W-:Y:S01]  /*10f50*/  USEL UR9, UR4, URZ, !UP0 ;  /* 0x0000003f04097287 */ /* 0x000fe2000c000000 */
[----:B-----5:R-:W-:Y:S01]  /*10f60*/  SHF.R.S32.HI R6, RZ, 0x1f, R9 ;  /* 0x0000001fff067819 */ /* 0x020fe20000011409 */
[----:B------:R-:W-:Y:S10]  /*10f70*/  @P0 BRA `(.L_x_6672) ;  /* 0x0000000000600947 */ /* 0x000ff40003800000 */
[----:B------:R-:W0:Y:S02]  /*10f80*/  S2R R0, SR_TID.X ;  /* 0x0000000000007919 */ /* 0x000e240000002100 */
[----:B0-----:R-:W-:-:S04]  /*10f90*/  IMAD R0, R188, 0x80, R0 ;  /* 0x00000080bc007824 */ /* 0x001fc800078e0200 */
[----:B------:R-:W-:-:S05]  /*10fa0*/  VIADD R0, R0, 0xffffff80 ;  /* 0xffffff8000007836 */ /* 0x000fca0000000000 */
[----:B------:R-:W-:-:S13]  /*10fb0*/  ISETP.GE.AND P0, PT, R0, R7, PT ;  /* 0x000000070000720c */ /* 0x000fda0003f06270 */
[----:B------:R-:W-:Y:S05]  /*10fc0*/  @P0 BRA `(.L_x_6672) ;  /* 0x00000000004c0947 */ /* 0x000fea0003800000 */
[C---:B-1----:R-:W-:Y:S01]  /*10fd0*/  IADD3 R2, P0, R0.reuse, R9, RZ ;  /* 0x0000000900027210 */ /* 0x042fe20007f1e0ff */
[----:B------:R-:W-:Y:S02]  /*10fe0*/  ULDC.64 UR12, c[0x0][0xb70] ;  /* 0x0002dc00000c7ab9 */ /* 0x000fe40000000a00 */
[----:B------:R-:W-:Y:S01]  /*10ff0*/  UIMAD UR4, UR8, UR12, URZ ;  /* 0x0000000c080472a4 */ /* 0x000fe2000f8e023f */
[----:B------:R-:W-:Y:S01]  /*11000*/  LEA.HI.X.SX32 R3, R0, R6, 0x1, P0 ;  /* 0x0000000600037211 */ /* 0x000fe200000f0eff */
[----:B------:R-:W-:Y:S02]  /*11010*/  IMAD.U32 R5, RZ, RZ, UR12 ;  /* 0x0000000cff057e24 */ /* 0x000fe4000f8e00ff */
[----:B------:R-:W-:Y:S02]  /*11020*/  UIMAD UR4, UR37, UR13, UR4 ;  /* 0x0000000d250472a4 */ /* 0x000fe4000f8e0204 */
[----:B------:R-:W-:Y:S01]  /*11030*/  IMAD.WIDE.U32 R2, R5, UR37, R2 ;  /* 0x0000002505027c25 */ /* 0x000fe2000f8e0002 */
[----:B------:R-:W-:-:S02]  /*11040*/  ULDC.64 UR12, c[0x0][0xb78] ;  /* 0x0002de00000c7ab9 */ /* 0x000fc40000000a00 */
        /* <DEDUP_REMOVED lines=11> */
.L_x_6672:
[----:B------:R-:W-:Y:S05]  /*11100*/  BSYNC B1 ;  /* 0x0000000000017941 */ /* 0x000fea0003800000 */
.L_x_6671:
        /* <DEDUP_REMOVED lines=33> */
[----:B------:R-:W-:Y:S01]  /*11320*/  VIADD R0, R19, 0x40 ;  /* 0x0000004013007836 */ /* 0x000fe20000000000 */
        /* <DEDUP_REMOVED lines=14> */
.L_x_6674:
[----:B------:R-:W-:Y:S05]  /*11410*/  BSYNC B1 ;  /* 0x0000000000017941 */ /* 0x000fea0003800000 */
.L_x_6673:
[----:B------:R-:W-:Y:S04]  /*11420*/  BSSY B1, `(.L_x_6675) ;  /* 0x0000014000017945 */ /* 0x000fe80003800000 */
[----:B------:R-:W-:Y:S05]  /*11430*/  @P3 BRA `(.L_x_6676) ;  /* 0x0000000000483947 */ /* 0x000fea0003800000 */
[----:B0-----:R-:W-:Y:S01]  /*11440*/  IADD3 R9, P2, R6, 0x20, RZ ;  /* 0x0000002006097810 */ /* 0x001fe20007f5e0ff */
        /* <DEDUP_REMOVED lines=17> */
.L_x_6676:
[----:B------:R-:W-:Y:S05]  /*11560*/  BSYNC B1 ;  /* 0x0000000000017941 */ /* 0x000fea0003800000 */
.L_x_6675:
[----:B------:R-:W-:Y:S04]  /*11570*/  BSSY B1, `(.L_x_6677) ;  /* 0x0000014000017945 */ /* 0x000fe80003800000 */
[----:B------:R-:W-:Y:S05]  /*11580*/  @P1 BRA `(.L_x_6678) ;  /* 0x0000000000481947 */ /* 0x000fea0003800000 */
[----:B01----:R-:W-:Y:S01]  /*11590*/  IADD3 R9, P1, R6, 0x40, RZ ;  /* 0x0000004006097810 */ /* 0x003fe20007f3e0ff */
        /* <DEDUP_REMOVED lines=17> */
.L_x_6678:
[----:B------:R-:W-:Y:S05]  /*116b0*/  BSYNC B1 ;  /* 0x0000000000017941 */ /* 0x000fea0003800000 */
.L_x_6677:
        /* <DEDUP_REMOVED lines=19> */
.L_x_6669:
[----:B------:R-:W-:Y:S05]  /*117f0*/  BSYNC B0 ;  /* 0x0000000000007941 */ /* 0x000fea0003800000 */
.L_x_6660:
[----:B------:R-:W-:Y:S02]  /*11800*/  ULDC UR4, c[0x0][0xc14] ;  /* 0x0003050000047ab9 */ /* 0x000fe40000000800 */
[----:B------:R-:W-:-:S06]  /*11810*/  UISETP.GE.AND UP0, UPT, UR5, UR4, UPT ;  /* 0x000000040500728c */ /* 0x000fcc000bf06270 */
[----:B------:R-:W-:-:S13]  /*11820*/  PLOP3.LUT P0, PT, PT, PT, UP0, 0x80, 0x0 ;  /* 0x000000000000781c */ /* 0x000fda0003f0f008 */
[----:B------:R-:W-:Y:S05]  /*11830*/  @!P0 BRA `(.L_x_6679) ;  /* 0xfffffef400548947 */ /* 0x000fea000383ffff */
[----:B------:R-:W-:Y:S05]  /*11840*/  EXIT ;  /* 0x000000000000794d */ /* 0x000fea0003800000 */
.L_x_6578:
[----:B------:R-:W-:-:S08]  /*11850*/  NOP ;  /* 0x0000000000007918 */ /* 0x000fd00000000000 */
[----:B------:R-:W0:-:S00]  /*11860*/  USETMAXREG.DEALLOC.CTAPOOL 0x18 ;  /* 0x00000018000079c8 */ /* 0x000e0000080e0500 */
        /* <DEDUP_REMOVED lines=35> */
[----:B0-----:R-:W-:Y:S01]  /*11aa0*/  SEL R3, R6, RZ, P0 ;  /* 0x000000ff06037207 */ /* 0x001fe20000000000 */
[----:B------:R-:W-:Y:S01]  /*11ab0*/  IMAD.MOV.U32 R6, RZ, RZ, RZ ;  /* 0x000000ffff067224 */ /* 0x000fe200078e00ff */
[----:B------:R-:W-:-:S03]  /*11ac0*/  ISETP.GE.U32.AND P0, PT, R7, 0x8, PT ;  /* 0x000000080700780c */ /* 0x000fc60003f06070 */
[----:B------:R-:W-:-:S05]  /*11ad0*/  IMAD.IADD R3, R4, 0x1, R3 ;  /* 0x0000000104037824 */ /* 0x000fca00078e0203 */
[----:B------:R-:W0:Y:S05]  /*11ae0*/  SHFL.UP PT, R2, R3, 0x8, RZ ;  /* 0x0500000003027989 */ /* 0x000e2a00000e00ff */
        /* <DEDUP_REMOVED lines=14> */
[----:B------:R-:W-:Y:S01]  /*11bd0*/  IMAD.MOV.U32 R5, RZ, RZ, R2 ;  /* 0x000000ffff057224 */ /* 0x000fe200078e0002 */
[----:B------:R-:W-:Y:S01]  /*11be0*/  ULDC UR5, c[0x0][0xc14] ;  /* 0x0003050000057ab9 */ /* 0x000fe20000000800 */
[----:B------:R-:W-:Y:S01]  /*11bf0*/  IMAD.MOV.U32 R6, RZ, RZ, RZ ;  /* 0x000000ffff067224 */ /* 0x000fe200078e00ff */
[----:B------:R-:W-:Y:S01]  /*11c00*/  ULDC UR7, c[0x0][0xc14] ;  /* 0x0003050000077ab9 */ /* 0x000fe20000000800 */
[----:B------:R-:W-:-:S05]  /*11c10*/  ULDC UR4, c[0x0][0xc10] ;  /* 0x0003040000047ab9 */ /* 0x000fca0000000800 */
.L_x_6684:
        /* <DEDUP_REMOVED lines=15> */
.L_x_6683:
[----:B------:R-:W-:Y:S05]  /*11d10*/  BSYNC B0 ;  /* 0x0000000000007941 */ /* 0x000fea0003800000 */
.L_x_6682:
        /* <DEDUP_REMOVED lines=25> */
.L_x_6680:
        /* <DEDUP_REMOVED lines=20> */
.L_x_6685:
        /* <DEDUP_REMOVED lines=25> */
[----:B------:R-:W-:-:S04]  /*12180*/  VIADDMNMX R10, R3, UR4, R10, PT ;  /* 0x00000004030a7c46 */ /* 0x000fc8000b80010a */
[-C--:B------:R-:W-:Y:S02]  /*12190*/  IABS R7, R10.reuse ;  /* 0x0000000a00077213 */ /* 0x080fe40000000000 */
[----:B------:R-:W-:Y:S02]  /*121a0*/  IABS R6, R10 ;  /* 0x0000000a00067213 */ /* 0x000fe40000000000 */
[----:B------:R-:W1:Y:S03]  /*121b0*/  I2F.RP R8, R7 ;  /* 0x0000000700087306 */ /* 0x000e660000209400 */
[----:B------:R-:W-:-:S05]  /*121c0*/  IMAD.MOV R6, RZ, RZ, -R6 ;  /* 0x000000ffff067224 */ /* 0x000fca00078e0a06 */
[----:B-1----:R-:W1:Y:S02]  /*121d0*/  MUFU.RCP R8, R8 ;  /* 0x0000000800087308 */ /* 0x002e640000001000 */
[----:B-1----:R-:W-:-:S06]  /*121e0*/  VIADD R3, R8, 0xffffffe ;  /* 0x0ffffffe08037836 */ /* 0x002fcc0000000000 */
[----:B------:R-:W1:Y:S02]  /*121f0*/  F2I.FTZ.U32.TRUNC.NTZ R3, R3 ;  /* 0x0000000300037305 */ /* 0x000e64000021f000 */
[----:B-1----:R-:W-:-:S04]  /*12200*/  IMAD.MOV R2, RZ, RZ, -R3 ;  /* 0x000000ffff027224 */ /* 0x002fc800078e0a03 */
[----:B------:R-:W-:Y:S02]  /*12210*/  IMAD R9, R2, R7, RZ ;  /* 0x0000000702097224 */ /* 0x000fe400078e02ff */
[----:B------:R-:W-:-:S04]  /*12220*/  IMAD.MOV.U32 R2, RZ, RZ, RZ ;  /* 0x000000ffff027224 */ /* 0x000fc800078e00ff */
[----:B------:R-:W-:Y:S01]  /*12230*/  IMAD.HI.U32 R2, R3, R9, R2 ;  /* 0x0000000903027227 */ /* 0x000fe200078e0002 */
[----:B------:R-:W-:Y:S02]  /*12240*/  IABS R9, R5 ;  /* 0x0000000500097213 */ /* 0x000fe40000000000 */
[C---:B------:R-:W-:Y:S01]  /*12250*/  LOP3.LUT R3, R5.reuse, R10, RZ, 0x3c, !PT ;  /* 0x0000000a05037212 */ /* 0x040fe200078e3cff */
[----:B------:R-:W-:Y:S02]  /*12260*/  IMAD.IADD R5, R5, 0x1, R4 ;  /* 0x0000000105057824 */ /* 0x000fe400078e0204 */
        /* <DEDUP_REMOVED lines=16> */
.L_x_6681:
[----:B------:R-:W-:Y:S02]  /*12370*/  IMAD.MOV.U32 R17, RZ, RZ, RZ ;  /* 0x000000ffff117224 */ /* 0x000fe400078e00ff */
[----:B------:R-:W-:Y:S02]  /*12380*/  IMAD.U32 R16, RZ, RZ, UR6 ;  /* 0x00000006ff107e24 */ /* 0x000fe4000f8e00ff */
[----:B------:R-:W-:-:S07]  /*12390*/  IMAD.MOV.U32 R18, RZ, RZ, RZ ;  /* 0x000000ffff127224 */ /* 0x000fce00078e00ff */
.L_x_6686:
        /* <DEDUP_REMOVED lines=20> */
.L_x_6761:
[----:B------:R-:W-:Y:S05]  /*124e0*/  YIELD ;  /* 0x0000000000007946 */ /* 0x000fea0003800000 */
[----:B------:R-:W-:Y:S01]  /*124f0*/  ULDC.64 UR4, c[0x0][0xa28] ;  /* 0x00028a0000047ab9 */ /* 0x000fe20000000a00 */
[----:B------:R-:W-:Y:S01]  /*12500*/  IMAD.MOV.U32 R4, RZ, RZ, RZ ;  /* 0x000000ffff047224 */ /* 0x000fe200078e00ff */
[----:B------:R-:W-:Y:S01]  /*12510*/  ISETP.NE.U32.AND P0, PT, RZ, UR4, PT ;  /* 0x00000004ff007c0c */ /* 0x000fe2000bf05070 */
[----:B-1----:R-:W-:Y:S01]  /*12520*/  IMAD.MOV.U32 R0, RZ, RZ, RZ ;  /* 0x000000ffff007224 */ /* 0x002fe200078e00ff */
[----:B------:R-:W-:Y:S02]  /*12530*/  ULDC.64 UR6, c[0x0][0xa08] ;  /* 0x0002820000067ab9 */ /* 0x000fe40000000a00 */
[----:B------:R-:W-:Y:S01]  /*12540*/  ISETP.NE.AND.EX P0, PT, RZ, UR5, PT, P0 ;  /* 0x00000005ff007c0c */ /* 0x000fe2000bf05300 */
[----:B------:R-:W-:-:S12]  /*12550*/  ULDC.64 UR4, c[0x0][0xa00] ;  /* 0x0002800000047ab9 */ /* 0x000fd80000000a00 */
        /* <DEDUP_REMOVED lines=16> */
[----:B------:R-:W-:-:S05]  /*12660*/  ULDC.64 UR4, c[0x0][0x3f8] ;  /* 0x0000fe0000047ab9 */ /* 0x000fca0000000a00 */
[----:B------:R1:W5:Y:S01]  /*12670*/  @P1 LDG.E R0, desc[UR48][R6.64] ;  /* 0x0000003006001981 */ /* 0x000362000c1e1900 */
[----:B------:R-:W-:Y:S01]  /*12680*/  UISETP.NE.U32.AND UP0, UPT, UR4, URZ, UPT ;  /* 0x0000003f0400728c */ /* 0x000fe2000bf05070 */
[----:B------:R-:W-:Y:S02]  /*12690*/  ISETP.NE.U32.AND P0, PT, RZ, UR6, PT ;  /* 0x00000006ff007c0c */ /* 0x000fe4000bf05070 */
[----:B------:R-:W-:Y:S01]  /*126a0*/  ULDC UR4, c[0x0][0x404] ;  /* 0x0001010000047ab9 */ /* 0x000fe20000000800 */
[----:B------:R-:W-:Y:S01]  /*126b0*/  UISETP.NE.AND.EX UP0, UPT, UR5, URZ, UPT, UP0 ;  /* 0x0000003f0500728c */ /* 0x000fe2000bf05300 */
[----:B------:R-:W-:Y:S02]  /*126c0*/  ISETP.NE.AND.EX P0, PT, RZ, UR7, PT, P0 ;  /* 0x00000007ff007c0c */ /* 0x000fe4000bf05300 */
[----:B------:R-:W-:Y:S01]  /*126d0*/  ULDC UR5, c[0x0][0x2e0] ;  /* 0x0000b80000057ab9 */ /* 0x000fe20000000800 */
[----:B------:R-:W-:-:S04]  /*126e0*/  USEL UR4, UR4, 0x1, UP0 ;  /* 0x0000000104047887 */ /* 0x000fc80008000000 */
[----:B------:R-:W-:-:S06]  /*126f0*/  UIMAD UR4, UR4, UR5, URZ ;  /* 0x00000005040472a4 */ /* 0x000fcc000f8e023f */
[----:B------:R-:W-:Y:S01]  /*12700*/  IMAD.U32 R5, RZ, RZ, UR4 ;  /* 0x00000004ff057e24 */ /* 0x000fe2000f8e00ff */
[----:B-1----:R-:W-:Y:S06]  /*12710*/  @P1 BRA `(.L_x_6688) ;  /* 0x0000000000101947 */ /* 0x002fec0003800000 */
[----:B------:R-:W-:Y:S05]  /*12720*/  @!P2 BRA `(.L_x_6688) ;  /* 0x00000000000ca947 */ /* 0x000fea0003800000 */
[----:B------:R-:W2:Y:S04]  /*12730*/  LDG.E R7, desc[UR48][R2.64] ;  /* 0x0000003002077981 */ /* 0x000ea8000c1e1900 */
[----:B-----5:R-:W2:Y:S02]  /*12740*/  LDG.E R0, desc[UR48][R2.64+0x4] ;  /* 0x0000043002007981 */ /* 0x020ea4000c1e1900 */
[----:B--2---:R-:W-:-:S07]  /*12750*/  IMAD.IADD R0, R0, 0x1, -R7 ;  /* 0x0000000100007824 */ /* 0x004fce00078e0a07 */
.L_x_6688:
[----:B------:R-:W1:Y:S01]  /*12760*/  LDC.64 R2, c[0x0][0xa08] ;  /* 0x00028200ff027b82 */ /* 0x000e620000000a00 */
[----:B------:R-:W-:Y:S01]  /*12770*/  IMAD.MOV.U32 R7, RZ, RZ, RZ ;  /* 0x000000ffff077224 */ /* 0x000fe200078e00ff */
[----:B------:R-:W-:Y:S01]  /*12780*/  ULDC.64 UR4, c[0x0][0xa20] ;  /* 0x0002880000047ab9 */ /* 0x000fe20000000a00 */
[----:B-1----:R-:W-:-:S05]  /*12790*/  IMAD.WIDE R2, R19, 0x4, R2 ;  /* 0x0000000413027825 */ /* 0x002fca00078e0202 */
[----:B------:R-:W2:Y:S01]  /*127a0*/  @P0 LDG.E R7, desc[UR48][R2.64] ;  /* 0x0000003002070981 */ /* 0x000ea2000c1e1900 */
[----:B------:R-:W-:-:S04]  /*127b0*/  ISETP.NE.U32.AND P1, PT, RZ, UR4, PT ;  /* 0x00000004ff007c0c */ /* 0x000fc8000bf25070 */
[----:B------:R-:W-:Y:S01]  /*127c0*/  ISETP.NE.AND.EX P1, PT, RZ, UR5, PT, P1 ;  /* 0x00000005ff007c0c */ /* 0x000fe2000bf25310 */
[----:B--2--5:R-:W-:-:S05]  /*127d0*/  IMAD.IADD R6, R7, 0x1, R4 ;  /* 0x0000000107067824 */ /* 0x024fca00078e0204 */
[----:B------:R1:W-:Y:S07]  /*127e0*/  STL [R1+0x4], R6 ;  /* 0x0000040601007387 */ /* 0x0003ee0000100800 */
[----:B------:R-:W-:Y:S05]  /*127f0*/  @!P1 BRA `(.L_x_6689) ;  /* 0x0000000000109947 */ /* 0x000fea0003800000 */
[----:B------:R-:W2:Y:S02]  /*12800*/  LDC.64 R2, c[0x0][0xa20] ;  /* 0x00028800ff027b82 */ /* 0x000ea40000000a00 */
[----:B--2---:R-:W-:-:S05]  /*12810*/  IMAD.WIDE R2, R19, 0x4, R2 ;  /* 0x0000000413027825 */ /* 0x004fca00078e0202 */
[----:B------:R2:W5:Y:S01]  /*12820*/  LDG.E R5, desc[UR48][R2.64] ;  /* 0x0000003002057981 */ /* 0x000562000c1e1900 */
[----:B------:R-:W-:Y:S05]  /*12830*/  BRA `(.L_x_6690) ;  /* 0x0000000000107947 */ /* 0x000fea0003800000 */
.L_x_6689:
[----:B------:R-:W-:Y:S05]  /*12840*/  @!P0 BRA `(.L_x_6690) ;  /* 0x00000000000c8947 */ /* 0x000fea0003800000 */
[----:B-1----:R-:W2:Y:S04]  /*12850*/  LDG.E R6, desc[UR48][R2.64] ;  /* 0x0000003002067981 */ /* 0x002ea8000c1e1900 */
[----:B------:R-:W2:Y:S02]  /*12860*/  LDG.E R5, desc[UR48][R2.64+0x4] ;  /* 0x0000043002057981 */ /* 0x000ea4000c1e1900 */
[----:B--2---:R-:W-:-:S07]  /*12870*/  IMAD.IADD R5, R5, 0x1, -R6 ;  /* 0x0000000105057824 */ /* 0x004fce00078e0a06 */
.L_x_6690:
        /* <DEDUP_REMOVED lines=18> */
.L_x_6693:
[----:B------:R-:W-:-:S13]  /*129a0*/  ISETP.NE.AND P1, PT, R3, 0x1, PT ;  /* 0x000000010300780c */ /* 0x000fda0003f25270 */
[----:B------:R-:W1:Y:S02]  /*129b0*/  @P1 LDC.64 R4, c[0x0][0x9e8] ;  /* 0x00027a00ff041b82 */ /* 0x000e640000000a00 */
[----:B-1----:R-:W-:-:S05]  /*129c0*/  @P1 IMAD.HI.U32 R4, R6, R4, RZ ;  /* 0x0000000406041227 */ /* 0x002fca00078e00ff */
[----:B------:R-:W-:-:S07]  /*129d0*/  @P1 SHF.R.U32.HI R6, RZ, R5, R4 ;  /* 0x00000005ff061219 */ /* 0x000fce0000011604 */
.L_x_6694:
[----:B------:R-:W-:Y:S05]  /*129e0*/  BSYNC B0 ;  /* 0x0000000000007941 */ /* 0x000fea0003800000 */
.L_x_6692:
[----:B------:R-:W-:-:S05]  /*129f0*/  IMAD R5, R6, R3, R3 ;  /* 0x0000000306057224 */ /* 0x000fca00078e0203 */
[----:B------:R-:W-:-:S07]  /*12a00*/  VIMNMX R2, R2, R5, PT ;  /* 0x0000000502027248 */ /* 0x000fce0003fe0100 */
.L_x_6691:
[----:B------:R-:W-:Y:S01]  /*12a10*/  VIADD R2, R2, 0x7f ;  /* 0x0000007f02027836 */ /* 0x000fe20000000000 */
[----:B------:R-:W-:Y:S01]  /*12a20*/  ULDC UR4, c[0x0][0x9dc] ;  /* 0x0002770000047ab9 */ /* 0x000fe20000000800 */
[----:B------:R-:W-:-:S03]  /*12a30*/  IMAD R0, R17, 0x80, -R0 ;  /* 0x0000008011007824 */ /* 0x000fc600078e0a00 */
[----:B------:R-:W-:-:S04]  /*12a40*/  SHF.R.S32.HI R5, RZ, 0x1f, R2 ;  /* 0x0000001fff057819 */ /* 0x000fc80000011402 */
[----:B------:R-:W-:Y:S01]  /*12a50*/  LEA.HI R4, R5, R2, RZ, 0x7 ;  /* 0x0000000205047211 */ /* 0x000fe200078f38ff */
[C---:B------:R-:W-:Y:S02]  /*12a60*/  VIADD R2, R7.reuse, 0x7f ;  /* 0x0000007f07027836 */ /* 0x040fe40000000000 */
[----:B------:R-:W-:Y:S01]  /*12a70*/  IMAD.IADD R7, R7, 0x1, R0 ;  /* 0x0000000107077824 */ /* 0x000fe200078e0200 */
[----:B------:R-:W-:Y:S02]  /*12a80*/  SHF.R.S32.HI R4, RZ, 0x7, R4 ;  /* 0x00000007ff047819 */ /* 0x000fe40000011404 */
[----:B------:R-:W-:Y:S01]  /*12a90*/  SHF.R.S32.HI R5, RZ, 0x1f, R2 ;  /* 0x0000001fff057819 */ /* 0x000fe20000011402 */
[----:B------:R-:W-:-:S03]  /*12aa0*/  VIADD R0, R7, -UR4 ;  /* 0x8000000407007c36 */ /* 0x000fc60008000000 */
[----:B------:R-:W-:-:S04]  /*12ab0*/  LEA.HI R5, R5, R2, RZ, 0x7 ;  /* 0x0000000205057211 */ /* 0x000fc800078f38ff */
[----:B------:R-:W-:-:S04]  /*12ac0*/  SHF.R.S32.HI R5, RZ, 0x7, R5 ;  /* 0x00000007ff057819 */ /* 0x000fc80000011405 */
        /* <DEDUP_REMOVED lines=13> */
.L_x_6697:
[----:B------:R-:W-:-:S13]  /*12ba0*/  ISETP.NE.AND P0, PT, R3, 0x1, PT ;  /* 0x000000010300780c */ /* 0x000fda0003f05270 */
[----:B------:R-:W2:Y:S02]  /*12bb0*/  @P0 LDC.64 R4, c[0x0][0x9e8] ;  /* 0x00027a00ff040b82 */ /* 0x000ea40000000a00 */
[----:B--2---:R-:W-:-:S05]  /*12bc0*/  @P0 IMAD.HI.U32 R4, R7, R4, RZ ;  /* 0x0000000407040227 */ /* 0x004fca00078e00ff */
[----:B------:R-:W-:-:S07]  /*12bd0*/  @P0 SHF.R.U32.HI R7, RZ, R5, R4 ;  /* 0x00000005ff070219 */ /* 0x000fce0000011604 */
.L_x_6698:
[----:B------:R-:W-:Y:S05]  /*12be0*/  BSYNC B0 ;  /* 0x0000000000007941 */ /* 0x000fea0003800000 */
.L_x_6696:
[----:B------:R-:W-:-:S05]  /*12bf0*/  IMAD R3, R7, R3, RZ ;  /* 0x0000000307037224 */ /* 0x000fca00078e02ff */
[----:B------:R-:W-:-:S07]  /*12c00*/  VIMNMX R0, R0, R3, !PT ;  /* 0x0000000300007248 */ /* 0x000fce0007fe0100 */
.L_x_6695:
        /* <DEDUP_REMOVED lines=15> */
[----:B------:R-:W2:Y:S08]  /*12d00*/  FLO.U32 R0, UR4 ;  /* 0x0000000400007d00 */ /* 0x000eb000080e0000 */
        /* <DEDUP_REMOVED lines=9> */
.L_x_6700:
        /* <DEDUP_REMOVED lines=17> */
[----:B------:R-:W-:Y:S02]  /*12eb0*/  IMAD.U32 R11, RZ, RZ, UR5 ;  /* 0x00000005ff0b7e24 */ /* 0x000fe4000f8e00ff */
[----:B------:R-:W-:Y:S02]  /*12ec0*/  IMAD.MOV.U32 R8, RZ, RZ, 0x70 ;  /* 0x00000070ff087424 */ /* 0x000fe400078e00ff */
[----:B------:R-:W-:Y:S02]  /*12ed0*/  IMAD.MOV.U32 R12, RZ, RZ, 0x1 ;  /* 0x00000001ff0c7424 */ /* 0x000fe400078e00ff */
[----:B0-----:R-:W-:-:S07]  /*12ee0*/  IMAD.MOV.U32 R13, RZ, RZ, RZ ;  /* 0x000000ffff0d7224 */ /* 0x001fce00078e00ff */
[----:B------:R-:W-:-:S07]  /*12ef0*/  LEPC R20, `(.L_x_6702) ;  /* 0x000000001014794e */ /* 0x000fce0000000000 */
[----:B--2---:R-:W-:Y:S05]  /*12f00*/  CALL.ABS.NOINC R2 ;  /* 0x0000000002007343 */ /* 0x004fea0003c00000 */
.L_x_6702:
        /* <DEDUP_REMOVED lines=14> */
[----:B------:R-:W-:Y:S02]  /*12ff0*/  IMAD.U32 R11, RZ, RZ, UR5 ;  /* 0x00000005ff0b7e24 */ /* 0x000fe4000f8e00ff */
[----:B------:R-:W-:Y:S02]  /*13000*/  IMAD.MOV.U32 R8, RZ, RZ, 0x70 ;  /* 0x00000070ff087424 */ /* 0x000fe400078e00ff */
[----:B------:R-:W-:Y:S02]  /*13010*/  IMAD.MOV.U32 R12, RZ, RZ, 0x1 ;  /* 0x00000001ff0c7424 */ /* 0x000fe400078e00ff */
[----:B0-2---:R-:W-:-:S07]  /*13020*/  IMAD.MOV.U32 R13, RZ, RZ, RZ ;  /* 0x000000ffff0d7224 */ /* 0x005fce00078e00ff */
[----:B------:R-:W-:-:S07]  /*13030*/  LEPC R20, `(.L_x_6704) ;  /* 0x000000001014794e */ /* 0x000fce0000000000 */
[----:B---3--:R-:W-:Y:S05]  /*13040*/  CALL.ABS.NOINC R2 ;  /* 0x0000000002007343 */ /* 0x008fea0003c00000 */
.L_x_6704:
        /* <DEDUP_REMOVED lines=16> */
.L_x_6703:
[----:B-1----:R-:W2:Y:S01]  /*13150*/  LDL.LU R6, [R1+0x1c] ;  /* 0x00001c0001067983 */ /* 0x002ea20000300800 */
[----:B------:R-:W1:Y:S01]  /*13160*/  LDC R0, c[0x0][0x428] ;  /* 0x00010a00ff007b82 */ /* 0x000e620000000800 */
[----:B------:R-:W-:Y:S01]  /*13170*/  IMAD.MOV.U32 R4, RZ, RZ, R18 ;  /* 0x000000ffff047224 */ /* 0x000fe200078e0012 */
[----:B------:R-:W-:Y:S01]  /*13180*/  ULDC.64 UR4, c[0x0][0x9f8] ;  /* 0x00027e0000047ab9 */ /* 0x000fe20000000a00 */
[----:B------:R-:W3:Y:S01]  /*13190*/  S2R R7, SR_TID.X ;  /* 0x0000000000077919 */ /* 0x000ee20000002100 */
        /* <DEDUP_REMOVED lines=23> */
.L_x_6705:
        /* <DEDUP_REMOVED lines=16> */
.L_x_6706:
        /* <DEDUP_REMOVED lines=18> */
.L_x_6777:
[----:B------:R-:W-:Y:S01]  /*13530*/  UMOV UR4, 0xffffffff ;  /* 0xffffffff00047882 */ /* 0x000fe20000000000 */
[----:B------:R-:W-:Y:S02]  /*13540*/  SHF.R.S32.HI R17, RZ, 0x1f, R0 ;  /* 0x0000001fff117819 */ /* 0x000fe40000011400 */
[----:B------:R-:W-:Y:S05]  /*13550*/  BRA.DIV UR4, `(.L_x_6708) ;  /* 0x0000003a04247947 */ /* 0x000fea000b800000 */
[----:B------:R-:W-:-:S13]  /*13560*/  ELECT P6, URZ, PT ;  /* 0x00000000003f782f */ /* 0x000fda00038c0000 */
.L_x_6780:
[----:B------:R-:W-:Y:S05]  /*13570*/  @!P6 BRA `(.L_x_6709) ;  /* 0x000000040010e947 */ /* 0x000fea0003800000 */
[----:B------:R-:W-:-:S04]  /*13580*/  ISETP.NE.U32.AND P0, PT, R2, RZ, PT ;  /* 0x000000ff0200720c */ /* 0x000fc80003f05070 */
[----:B------:R-:W-:-:S13]  /*13590*/  ISETP.NE.AND.EX P0, PT, R3, RZ, PT, P0 ;  /* 0x000000ff0300720c */ /* 0x000fda0003f05300 */
[----:B------:R-:W-:Y:S05]  /*135a0*/  @!P0 BRA `(.L_x_6710) ;  /* 0x0000000000488947 */ /* 0x000fea0003800000 */
[----:B------:R-:W1:Y:S01]  /*135b0*/  LDC R12, c[0x0][0x41c] ;  /* 0x00010700ff0c7b82 */ /* 0x000e620000000800 */
[----:B------:R-:W-:Y:S01]  /*135c0*/  IMAD.MOV.U32 R6, RZ, RZ, R5 ;  /* 0x000000ffff067224 */ /* 0x000fe200078e0005 */
        /* <DEDUP_REMOVED lines=16> */
.L_x_6710:
        /* <DEDUP_REMOVED lines=9> */
.L_x_6781:
        /* <DEDUP_REMOVED lines=11> */
.L_x_6712:
        /* <DEDUP_REMOVED lines=20> */
[----:B------:R-:W-:-:S03]  /*13950*/  UIADD3 UR14, UR6, 0x1c400, URZ ;  /* 0x0001c400060e7890 */ /* 0x000fc6000fffe03f */
[----:B------:R-:W-:-:S04]  /*13960*/  UMOV UR6, 0x0 ;  /* 0x0000000000067882 */ /* 0x000fc80000000000 */
[----:B------:R0:W-:Y:S02]  /*13970*/  UTMALDG.4D [UR8], [UR4], desc[UR6] ;  /* 0x00000608040075b4 */ /* 0x0001e40008019000 */
[----:B0-----:R-:W-:Y:S01]  /*13980*/  UMOV UR8, UR14 ;  /* 0x0000000e00087c82 */ /* 0x001fe20008000000 */
[----:B------:R-:W-:Y:S02]  /*13990*/  UMOV UR10, UR15 ;  /* 0x0000000f000a7c82 */ /* 0x000fe40008000000 */
[----:B------:R1:W-:Y:S02]  /*139a0*/  UTMALDG.4D [UR8], [UR4], desc[UR6] ;  /* 0x00000608040075b4 */ /* 0x0003e40008019000 */
[----:B-1----:R-:W-:Y:S01]  /*139b0*/  NOP ;  /* 0x0000000000007918 */ /* 0x002fe20000000000 */
.L_x_6709:
        /* <DEDUP_REMOVED lines=34> */
[----:B------:R-:W-:-:S05]  /*13be0*/  LOP3.LUT R7, R7, 0xfffffffe, RZ, 0xc0, !PT ;  /* 0xfffffffe07077812 */ /* 0x000fca00078ec0ff */
[----:B------:R-:W-:-:S05]  /*13bf0*/  IMAD.IADD R7, R12, 0x1, -R7 ;  /* 0x000000010c077824 */ /* 0x000fca00078e0a07 */
[----:B------:R-:W-:-:S04]  /*13c00*/  SHF.L.U32 R7, R7, 0x1f, RZ ;  /* 0x0000001f07077819 */ /* 0x000fc800000006ff */
[----:B------:R-:W2:Y:S02]  /*13c10*/  SYNCS.PHASECHK.TRANS64.TRYWAIT P0, [R10+URZ+0x28820], R7 ;  /* 0x028820070a0075a7 */ /* 0x000ea4000800017f */
[----:B-12---:R-:W-:Y:S05]  /*13c20*/  @!P0 BRA `(.L_x_6714) ;  /* 0x0000003000a48947 */ /* 0x006fea0003800000 */
.L_x_6782:
[----:B------:R-:W-:Y:S05]  /*13c30*/  BSYNC B0 ;  /* 0x0000000000007941 */ /* 0x000fea0003800000 */
.L_x_6713:
        /* <DEDUP_REMOVED lines=44> */
.L_x_6721:
[----:B0-----:R-:W0:Y:S01]  /*13f00*/  S2R R3, SR_CgaCtaId ;  /* 0x0000000000037919 */ /* 0x001e220000008800 */
[----:B------:R-:W-:-:S04]  /*13f10*/  MOV R2, 0x400 ;  /* 0x0000040000027802 */ /* 0x000fc80000000f00 */
[----:B0-----:R-:W-:Y:S02]  /*13f20*/  LEA R2, R3, R2, 0x18 ;  /* 0x0000000203027211 */ /* 0x001fe400078ec0ff */
[----:B------:R-:W-:-:S03]  /*13f30*/  SHF.L.U32 R3, R14, 0x1f, RZ ;  /* 0x0000001f0e037819 */ /* 0x000fc600000006ff */
[----:B------:R-:W-:-:S04]  /*13f40*/  IMAD R2, R12, 0x8, R2 ;  /* 0x000000080c027824 */ /* 0x000fc800078e0202 */
[----:B------:R-:W0:Y:S02]  /*13f50*/  SYNCS.PHASECHK.TRANS64.TRYWAIT P0, [R2+URZ+0x28840], R3 ;  /* 0x02884003020075a7 */ /* 0x000e24000800017f */
[----:B0-----:R-:W-:Y:S05]  /*13f60*/  @!P0 BRA `(.L_x_6722) ;  /* 0x0000002c00f48947 */ /* 0x001fea0003800000 */
.L_x_6783:
        /* <DEDUP_REMOVED lines=11> */
.L_x_6723:
        /* <DEDUP_REMOVED lines=21> */
[----:B------:R-:W-:Y:S02]  /*14170*/  ULEA UR11, UR11, UR9, 0x7 ;  /* 0x000000090b0b7291 */ /* 0x000fe4000f8e383f */
        /* <DEDUP_REMOVED lines=11> */
.L_x_6784:
        /* <DEDUP_REMOVED lines=13> */
.L_x_6725:
        /* <DEDUP_REMOVED lines=22> */
[----:B------:R-:W-:Y:S02]  /*14460*/  ULEA UR11, UR11, UR5, 0x7 ;  /* 0x000000050b0b7291 */ /* 0x000fe4000f8e383f */
[----:B------:R-:W-:Y:S02]  /*14470*/  UIADD3.X UR5, URZ, UR39, URZ, UP0, !UPT ;  /* 0x000000273f057290 */ /* 0x000fe400087fe43f */
[----:B------:R-:W-:Y:S02]  /*14480*/  UIADD3 UR8, UR14, 0x400, URZ ;  /* 0x000004000e087890 */ /* 0x000fe4000fffe03f */
[----:B------:R-:W-:-:S07]  /*14490*/  UIADD3 UR14, UR14, 0x4400, URZ ;  /* 0x000044000e0e7890 */ /* 0x000fce000fffe03f */
[----:B------:R0:W-:Y:S02]  /*144a0*/  UTMALDG.4D [UR8], [UR4], desc[UR6] ;  /* 0x00000608040075b4 */ /* 0x0001e40008019000 */
[----:B0-----:R-:W-:Y:S01]  /*144b0*/  UMOV UR8, UR14 ;  /* 0x0000000e00087c82 */ /* 0x001fe20008000000 */
[----:B------:R-:W-:Y:S02]  /*144c0*/  UMOV UR10, UR15 ;  /* 0x0000000f000a7c82 */ /* 0x000fe40008000000 */
[----:B------:R0:W-:Y:S02]  /*144d0*/  UTMALDG.4D [UR8], [UR4], desc[UR6] ;  /* 0x00000608040075b4 */ /* 0x0001e40008019000 */
[----:B0-----:R-:W-:Y:S01]  /*144e0*/  NOP ;  /* 0x0000000000007918 */ /* 0x001fe20000000000 */
.L_x_6720:
[----:B------:R-:W-:Y:S05]  /*144f0*/  BSYNC B2 ;  /* 0x0000000000027941 */ /* 0x000fea0003800000 */
.L_x_6719:
[----:B------:R-:W2:Y:S04]  /*14500*/  LDL R2, [R1+0x14] ;  /* 0x0000140001027983 */ /* 0x000ea80000100800 */
[----:B------:R0:W-:Y:S04]  /*14510*/  STL [R1], R12 ;  /* 0x0000000c01007387 */ /* 0x0001e80000100800 */
[----:B------:R0:W-:Y:S02]  /*14520*/  STL [R1+0x8], R14 ;  /* 0x0000080e01007387 */ /* 0x0001e40000100800 */
[----:B0-2---:R-:W-:-:S07]  /*14530*/  VIADD R7, R2, 0xfffffffd ;  /* 0xfffffffd02077836 */ /* 0x005fce0000000000 */
.L_x_6718:
[----:B------:R-:W-:Y:S05]  /*14540*/  BSYNC B1 ;  /* 0x0000000000017941 */ /* 0x000fea0003800000 */
.L_x_6717:
[----:B------:R-:W2:Y:S01]  /*14550*/  LDL.LU R2, [R1+0x14] ;  /* 0x0000140001027983 */ /* 0x000ea20000300800 */
[----:B------:R-:W-:Y:S01]  /*14560*/  VIADD R13, R13, 0xfffffffe ;  /* 0xfffffffe0d0d7836 */ /* 0x000fe20000000000 */
[----:B--2---:R-:W-:-:S04]  /*14570*/  LOP3.LUT R2, RZ, R2, RZ, 0x33, !PT ;  /* 0x00000002ff027212 */ /* 0x004fc800078e33ff */
[----:B------:R-:W-:-:S13]  /*14580*/  ISETP.NE.AND P0, PT, R13, R2, PT ;  /* 0x000000020d00720c */ /* 0x000fda0003f05270 */
[----:B------:R-:W-:Y:S05]  /*14590*/  @!P0 BRA `(.L_x_6716) ;  /* 0x0000000c00d88947 */ /* 0x000fea0003800000 */
[----:B------:R-:W-:-:S07]  /*145a0*/  IMAD.MOV.U32 R10, RZ, RZ, R6 ;  /* 0x000000ffff0a7224 */ /* 0x000fce00078e0006 */
.L_x_6740:
        /* <DEDUP_REMOVED lines=32> */
.L_x_6728:
[----:B------:R-:W1:Y:S01]  /*147b0*/  S2R R3, SR_CgaCtaId ;  /* 0x0000000000037919 */ /* 0x000e620000008800 */
[----:B------:R-:W-:-:S04]  /*147c0*/  MOV R2, 0x400 ;  /* 0x0000040000027802 */ /* 0x000fc80000000f00 */
[----:B-1----:R-:W-:Y:S02]  /*147d0*/  LEA R2, R3, R2, 0x18 ;  /* 0x0000000203027211 */ /* 0x002fe400078ec0ff */
[----:B------:R-:W-:-:S03]  /*147e0*/  SHF.L.U32 R3, R9, 0x1f, RZ ;  /* 0x0000001f09037819 */ /* 0x000fc600000006ff */
[----:B------:R-:W-:-:S04]  /*147f0*/  IMAD R2, R8, 0x8, R2 ;  /* 0x0000000808027824 */ /* 0x000fc800078e0202 */
[----:B------:R-:W1:Y:S02]  /*14800*/  SYNCS.PHASECHK.TRANS64.TRYWAIT P0, [R2+URZ+0x28840], R3 ;  /* 0x02884003020075a7 */ /* 0x000e64000800017f */
[----:B-1----:R-:W-:Y:S05]  /*14810*/  @!P0 BRA `(.L_x_6729) ;  /* 0x0000002400f08947 */ /* 0x002fea0003800000 */
.L_x_6785:
        /* <DEDUP_REMOVED lines=11> */
.L_x_6730:
        /* <DEDUP_REMOVED lines=33> */
.L_x_6786:
        /* <DEDUP_REMOVED lines=8> */
.L_x_6732:
        /* <DEDUP_REMOVED lines=14> */
[----:B------:R-:W-:Y:S02]  /*14c40*/  IMAD.MOV.U32 R5, RZ, RZ, R12 ;  /* 0x000000ffff057224 */ /* 0x000fe400078e000c */
[----:B------:R-:W-:Y:S02]  /*14c50*/  IMAD.MOV.U32 R6, RZ, RZ, R10 ;  /* 0x000000ffff067224 */ /* 0x000fe400078e000a */
        /* <DEDUP_REMOVED lines=13> */
.L_x_6727:
[----:B------:R-:W-:Y:S05]  /*14d30*/  BSYNC B1 ;  /* 0x0000000000017941 */ /* 0x000fea0003800000 */
.L_x_6726:
        /* <DEDUP_REMOVED lines=32> */
.L_x_6735:
[----:B------:R-:W2:Y:S01]  /*14f40*/  S2R R3, SR_CgaCtaId ;  /* 0x0000000000037919 */ /* 0x000ea20000008800 */
[----:B------:R-:W-:-:S04]  /*14f50*/  MOV R2, 0x400 ;  /* 0x0000040000027802 */ /* 0x000fc80000000f00 */
[----:B--2---:R-:W-:Y:S02]  /*14f60*/  LEA R2, R3, R2, 0x18 ;  /* 0x0000000203027211 */ /* 0x004fe400078ec0ff */
[----:B------:R-:W-:-:S03]  /*14f70*/  SHF.L.U32 R3, R14, 0x1f, RZ ;  /* 0x0000001f0e037819 */ /* 0x000fc600000006ff */
[----:B------:R-:W-:-:S04]  /*14f80*/  IMAD R2, R15, 0x8, R2 ;  /* 0x000000080f027824 */ /* 0x000fc800078e0202 */
[----:B------:R-:W2:Y:S02]  /*14f90*/  SYNCS.PHASECHK.TRANS64.TRYWAIT P0, [R2+URZ+0x28840], R3 ;  /* 0x02884003020075a7 */ /* 0x000ea4000800017f */
[----:B--2---:R-:W-:Y:S05]  /*14fa0*/  @!P0 BRA `(.L_x_6736) ;  /* 0x0000002000348947 */ /* 0x004fea0003800000 */
.L_x_6787:
        /* <DEDUP_REMOVED lines=11> */
.L_x_6737:
        /* <DEDUP_REMOVED lines=33> */
.L_x_6788:
        /* <DEDUP_REMOVED lines=8> */
.L_x_6739:
        /* <DEDUP_REMOVED lines=18> */
[----:B------:R-:W-:Y:S02]  /*15410*/  IMAD.MOV.U32 R5, RZ, RZ, R12 ;  /* 0x000000ffff057224 */ /* 0x000fe400078e000c */
[----:B------:R-:W-:Y:S01]  /*15420*/  IMAD.MOV.U32 R6, RZ, RZ, R10 ;  /* 0x000000ffff067224 */ /* 0x000fe200078e000a */
[----:B--2---:R-:W-:-:S13]  /*15430*/  R2UR UR5, R3 ;  /* 0x00000000030572ca */ /* 0x004fda00000e0000 */
[----:B------:R-:W-:Y:S02]  /*15440*/  ULEA UR11, UR11, UR5, 0x7 ;  /* 0x000000050b0b7291 */ /* 0x000fe4000f8e383f */
[----:B------:R-:W-:-:S09]  /*15450*/  UIADD3.X UR5, URZ, UR39, URZ, UP0, !UPT ;  /* 0x000000273f057290 */ /* 0x000fd200087fe43f */
[----:B------:R0:W-:Y:S02]  /*15460*/  UTMALDG.4D [UR8], [UR4], desc[UR6] ;  /* 0x00000608040075b4 */ /* 0x0001e40008019000 */
[----:B0-----:R-:W-:Y:S01]  /*15470*/  UMOV UR8, UR14 ;  /* 0x0000000e00087c82 */ /* 0x001fe20008000000 */
[----:B------:R-:W-:Y:S02]  /*15480*/  UMOV UR10, UR15 ;  /* 0x0000000f000a7c82 */ /* 0x000fe40008000000 */
[----:B------:R1:W-:Y:S02]  /*15490*/  UTMALDG.4D [UR8], [UR4], desc[UR6] ;  /* 0x00000608040075b4 */ /* 0x0003e40008019000 */
[----:B-1----:R-:W-:Y:S01]  /*154a0*/  NOP ;  /* 0x0000000000007918 */ /* 0x002fe20000000000 */
.L_x_6734:
[----:B------:R-:W-:Y:S05]  /*154b0*/  BSYNC B1 ;  /* 0x0000000000017941 */ /* 0x000fea0003800000 */
.L_x_6733:
[----:B------:R-:W2:Y:S01]  /*154c0*/  LDL R2, [R1+0x10] ;  /* 0x0000100001027983 */ /* 0x000ea20000100800 */
[----:B------:R-:W-:Y:S01]  /*154d0*/  VIADD R7, R7, 0xfffffffe ;  /* 0xfffffffe07077836 */ /* 0x000fe20000000000 */
[----:B--2---:R-:W-:-:S13]  /*154e0*/  ISETP.GT.AND P0, PT, R13, R2, PT ;  /* 0x000000020d00720c */ /* 0x004fda0003f04270 */
[----:B------:R-:W-:Y:S05]  /*154f0*/  @P0 BRA `(.L_x_6740) ;  /* 0xfffffff0002c0947 */ /* 0x000fea000383ffff */
.L_x_6716:
[----:B------:R-:W-:Y:S05]  /*15500*/  BSYNC B0 ;  /* 0x0000000000007941 */ /* 0x000fea0003800000 */
.L_x_6715:
        /* <DEDUP_REMOVED lines=17> */
.L_x_6742:
[----:B------:R-:W-:Y:S05]  /*15620*/  BSYNC B0 ;  /* 0x0000000000007941 */ /* 0x000fea0003800000 */
.L_x_6741:
        /* <DEDUP_REMOVED lines=11> */
.L_x_6789:
        /* <DEDUP_REMOVED lines=11> */
.L_x_6746:
        /* <DEDUP_REMOVED lines=20> */
[----:B------:R-:W-:-:S03]  /*158d0*/  UIADD3 UR14, UR6, 0x4400, URZ ;  /* 0x00004400060e7890 */ /* 0x000fc6000fffe03f */
[----:B------:R-:W-:-:S04]  /*158e0*/  UMOV UR6, 0x0 ;  /* 0x0000000000067882 */ /* 0x000fc80000000000 */
[----:B------:R1:W-:Y:S02]  /*158f0*/  UTMALDG.4D [UR8], [UR4], desc[UR6] ;  /* 0x00000608040075b4 */ /* 0x0003e40008019000 */
[----:B-1----:R-:W-:Y:S01]  /*15900*/  UMOV UR8, UR14 ;  /* 0x0000000e00087c82 */ /* 0x002fe20008000000 */
[----:B------:R-:W-:Y:S02]  /*15910*/  UMOV UR10, UR15 ;  /* 0x0000000f000a7c82 */ /* 0x000fe40008000000 */
[----:B------:R1:W-:Y:S02]  /*15920*/  UTMALDG.4D [UR8], [UR4], desc[UR6] ;  /* 0x00000608040075b4 */ /* 0x0003e40008019000 */
[----:B-1----:R-:W-:Y:S01]  /*15930*/  NOP ;  /* 0x0000000000007918 */ /* 0x002fe20000000000 */
.L_x_6744:
[----:B------:R-:W-:Y:S05]  /*15940*/  BSYNC B0 ;  /* 0x0000000000007941 */ /* 0x000fea0003800000 */
.L_x_6743:
        /* <DEDUP_REMOVED lines=9> */
.L_x_6701:
[----:B------:R-:W-:Y:S05]  /*159e0*/  BSYNC B6 ;  /* 0x0000000000067941 */ /* 0x000fea0003800000 */
.L_x_6699:
[----:B------:R-:W-:-:S03]  /*159f0*/  UMOV UR4, 0xffffffff ;  /* 0xffffffff00047882 */ /* 0x000fc60000000000 */
[----:B------:R-:W-:Y:S05]  /*15a00*/  BRA.DIV UR4, `(.L_x_6747) ;  /* 0x0000001604d87947 */ /* 0x000fea000b800000 */
[----:B------:R2:W3:Y:S04]  /*15a10*/  SHFL.IDX PT, R4, R16, RZ, 0x1f ;  /* 0x00001fff10047589 */ /* 0x0004e800000e0000 */
[----:B------:R2:W4:Y:S02]  /*15a20*/  SHFL.IDX PT, R7, R16, 0x1, 0x1f ;  /* 0x00201f0010077f89 */ /* 0x00052400000e0000 */
.L_x_6793:
        /* <DEDUP_REMOVED lines=10> */
[----:B------:R-:W1:Y:S02]  /*15ad0*/  LDC.64 R2, c[0x0][0xc58] ;  /* 0x00031600ff027b82 */ /* 0x000e640000000a00 */
[----:B-1----:R-:W-:-:S05]  /*15ae0*/  IMAD.WIDE R2, R5, 0x4, R2 ;  /* 0x0000000405027825 */ /* 0x002fca00078e0202 */
[----:B------:R1:W5:Y:S02]  /*15af0*/  LDG.E R17, desc[UR48][R2.64] ;  /* 0x0000003002117981 */ /* 0x000364000c1e1900 */
.L_x_6749:
[----:B------:R-:W-:Y:S05]  /*15b00*/  BSYNC B0 ;  /* 0x0000000000007941 */ /* 0x000fea0003800000 */
.L_x_6748:
        /* <DEDUP_REMOVED lines=23> */
.L_x_6801:
[----:B------:R-:W-:Y:S02]  /*15c80*/  ULDC UR4, c[0x0][0xc10] ;  /* 0x0003040000047ab9 */ /* 0x000fe40000000800 */
[----:B------:R-:W-:-:S04]  /*15c90*/  IMAD.U32 R5, RZ, RZ, UR4 ;  /* 0x00000004ff057e24 */ /* 0x000fc8000f8e00ff */
[----:B-1----:R-:W-:-:S04]  /*15ca0*/  IMAD R14, R14, R5, RZ ;  /* 0x000000050e0e7224 */ /* 0x002fc800078e02ff */
[----:B----4-:R-:W-:-:S05]  /*15cb0*/  IMAD.IADD R7, R7, 0x1, R14 ;  /* 0x0000000107077824 */ /* 0x010fca00078e020e */
[----:B---3--:R-:W-:-:S13]  /*15cc0*/  ISETP.GT.AND P0, PT, R7, R4, PT ;  /* 0x000000040700720c */ /* 0x008fda0003f04270 */
[----:B------:R-:W-:Y:S05]  /*15cd0*/  @P0 BRA `(.L_x_6751) ;  /* 0x0000000000b40947 */ /* 0x000fea0003800000 */
[----:B------:R-:W1:Y:S02]  /*15ce0*/  LDC R0, c[0x0][0xc14] ;  /* 0x00030500ff007b82 */ /* 0x000e640000000800 */
.L_x_6756:
        /* <DEDUP_REMOVED lines=14> */
.L_x_6754:
[----:B------:R-:W-:Y:S05]  /*15dd0*/  BSYNC B0 ;  /* 0x0000000000007941 */ /* 0x000fea0003800000 */
.L_x_6753:
        /* <DEDUP_REMOVED lines=23> */
.L_x_6809:
[----:B------:R-:W-:Y:S02]  /*15f50*/  ULDC UR4, c[0x0][0xc10] ;  /* 0x0003040000047ab9 */ /* 0x000fe40000000800 */
[----:B------:R-:W-:-:S04]  /*15f60*/  IMAD.U32 R5, RZ, RZ, UR4 ;  /* 0x00000004ff057e24 */ /* 0x000fc8000f8e00ff */
[----:B-1----:R-:W-:-:S04]  /*15f70*/  IMAD R14, R14, R5, RZ ;  /* 0x000000050e0e7224 */ /* 0x002fc800078e02ff */
[----:B------:R-:W-:-:S05]  /*15f80*/  IMAD.IADD R7, R14, 0x1, R7 ;  /* 0x000000010e077824 */ /* 0x000fca00078e0207 */
[----:B------:R-:W-:-:S13]  /*15f90*/  ISETP.GT.AND P0, PT, R7, R4, PT ;  /* 0x000000040700720c */ /* 0x000fda0003f04270 */
[----:B------:R-:W-:Y:S05]  /*15fa0*/  @!P0 BRA `(.L_x_6756) ;  /* 0xfffffffc00508947 */ /* 0x000fea000383ffff */
.L_x_6751:
[----:B--2---:R-:W-:Y:S01]  /*15fb0*/  IMAD.IADD R16, R7, 0x1, -R14 ;  /* 0x0000000107107824 */ /* 0x004fe200078e0a0e */
[----:B------:R-:W-:-:S03]  /*15fc0*/  UMOV UR4, 0xffffffff ;  /* 0xffffffff00047882 */ /* 0x000fc60000000000 */
[----:B------:R-:W-:-:S05]  /*15fd0*/  IMAD R3, R2, R5, R16 ;  /* 0x0000000502037224 */ /* 0x000fca00078e0210 */
[----:B------:R-:W-:Y:S01]  /*15fe0*/  ISETP.GT.AND P6, PT, R3, R4, PT ;  /* 0x000000040300720c */ /* 0x000fe20003fc4270 */
[----:B------:R-:W-:-:S12]  /*15ff0*/  BRA.DIV UR4, `(.L_x_6757) ;  /* 0x0000001a04487947 */ /* 0x000fd8000b800000 */
[----:B------:R-:W-:-:S04]  /*16000*/  VOTE.ANY R3, PT, !P6 ;  /* 0x0000000000037806 */ /* 0x000fc800070e0100 */
[----:B------:R-:W1:Y:S02]  /*16010*/  POPC R6, R3 ;  /* 0x0000000300067309 */ /* 0x000e640000000000 */
[----:B-1----:R1:W2:Y:S02]  /*16020*/  SHFL.IDX PT, R17, R17, R6, 0x1f ;  /* 0x00001f0611117589 */ /* 0x0022a400000e0000 */
.L_x_6813:
[----:B------:R-:W-:Y:S01]  /*16030*/  ISETP.NE.AND P0, PT, R3, RZ, PT ;  /* 0x000000ff0300720c */ /* 0x000fe20003f05270 */
[----:B------:R-:W-:-:S12]  /*16040*/  IMAD.MOV.U32 R7, RZ, RZ, RZ ;  /* 0x000000ffff077224 */ /* 0x000fd800078e00ff */
[----:B------:R-:W-:Y:S05]  /*16050*/  @!P0 BRA `(.L_x_6758) ;  /* 0x0000000000108947 */ /* 0x000fea0003800000 */
[----:B------:R-:W-:Y:S01]  /*16060*/  UMOV UR4, 0xffffffff ;  /* 0xffffffff00047882 */ /* 0x000fe20000000000 */
[----:B------:R-:W-:Y:S02]  /*16070*/  VIADD R12, R6, 0xffffffff ;  /* 0xffffffff060c7836 */ /* 0x000fe40000000000 */
[----:B------:R-:W-:Y:S05]  /*16080*/  BRA.DIV UR4, `(.L_x_6759) ;  /* 0x0000001a046c7947 */ /* 0x000fea000b800000 */
[----:B------:R3:W4:Y:S02]  /*16090*/  SHFL.IDX PT, R7, R2, R12, 0x1f ;  /* 0x00001f0c02077589 */ /* 0x00072400000e0000 */
.L_x_6758:
[----:B0--3--:R-:W0:Y:S01]  /*160a0*/  LDC.64 R2, c[0x0][0xc68] ;  /* 0x00031a00ff027b82 */ /* 0x009e220000000a00 */
[----:B------:R-:W-:-:S04]  /*160b0*/  IMAD.IADD R19, R6, 0x1, R19 ;  /* 0x0000000106137824 */ /* 0x000fc800078e0213 */
        /* <DEDUP_REMOVED lines=65> */
.L_x_6752:
[----:B------:R-:W-:Y:S01]  /*164d0*/  UMOV UR4, URZ ;  /* 0x0000003f00047c82 */ /* 0x000fe20008000000 */
[----:B------:R-:W-:Y:S01]  /*164e0*/  UMOV UR5, URZ ;  /* 0x0000003f00057c82 */ /* 0x000fe20008000000 */
[----:B------:R-:W-:Y:S01]  /*164f0*/  ULDC UR6, c[0x0][0xc14] ;  /* 0x0003050000067ab9 */ /* 0x000fe20000000800 */
[----:B--2---:R-:W-:Y:S02]  /*16500*/  IMAD.MOV.U32 R16, RZ, RZ, R4 ;  /* 0x000000ffff107224 */ /* 0x004fe400078e0004 */
[----:B------:R-:W-:Y:S02]  /*16510*/  IMAD.U32 R17, RZ, RZ, UR4 ;  /* 0x00000004ff117e24 */ /* 0x000fe4000f8e00ff */
[----:B------:R-:W-:Y:S02]  /*16520*/  IMAD.U32 R18, RZ, RZ, UR5 ;  /* 0x00000005ff127e24 */ /* 0x000fe4000f8e00ff */
[----:B------:R-:W-:-:S07]  /*16530*/  IMAD.U32 R19, RZ, RZ, UR6 ;  /* 0x00000006ff137e24 */ /* 0x000fce000f8e00ff */
.L_x_6760:
        /* <DEDUP_REMOVED lines=12> */
.L_x_6687:
        /* <DEDUP_REMOVED lines=12> */
.L_x_6816:
[----:B------:R-:W-:Y:S05]  /*166c0*/  BSYNC B0 ;  /* 0x0000000000007941 */ /* 0x000fea0003800000 */
.L_x_6762:
[----:B------:R-:W-:-:S03]  /*166d0*/  UMOV UR4, 0xffffffff ;  /* 0xffffffff00047882 */ /* 0x000fc60000000000 */
[----:B------:R-:W-:Y:S05]  /*166e0*/  BRA.DIV UR4, `(.L_x_6764) ;  /* 0x0000001604107947 */ /* 0x000fea000b800000 */
[----:B------:R-:W2:Y:S02]  /*166f0*/  S2R R2, SR_TID.X ;  /* 0x0000000000027919 */ /* 0x000ea40000002100 */
[----:B--2---:R-:W-:-:S04]  /*16700*/  SHF.R.U32.HI R2, RZ, 0x5, R2 ;  /* 0x00000005ff027819 */ /* 0x004fc80000011602 */
[----:B------:R-:W-:-:S05]  /*16710*/  LOP3.LUT R2, R2, 0x3, RZ, 0xc0, !PT ;  /* 0x0000000302027812 */ /* 0x000fca00078ec0ff */
[----:B------:R2:W3:Y:S02]  /*16720*/  SHFL.IDX PT, R14, R2, RZ, 0x1f ;  /* 0x00001fff020e7589 */ /* 0x0004e400000e0000 */
.L_x_6819:
[----:B---3--:R-:W-:Y:S01]  /*16730*/  ISETP.NE.AND P0, PT, R14, RZ, PT ;  /* 0x000000ff0e00720c */ /* 0x008fe20003f05270 */
[----:B------:R-:W-:-:S12]  /*16740*/  BSSY B0, `(.L_x_6765) ;  /* 0x0000027000007945 */ /* 0x000fd80003800000 */
[----:B------:R-:W-:Y:S05]  /*16750*/  @P0 BRA `(.L_x_6766) ;  /* 0x0000000000940947 */ /* 0x000fea0003800000 */
[----:B------:R-:W-:-:S03]  /*16760*/  UMOV UR4, 0xffffffff ;  /* 0xffffffff00047882 */ /* 0x000fc60000000000 */
[----:B------:R-:W-:Y:S05]  /*16770*/  BRA.DIV UR4, `(.L_x_6767) ;  /* 0x0000001604207947 */ /* 0x000fea000b800000 */
[----:B------:R-:W-:-:S13]  /*16780*/  ELECT P6, URZ, PT ;  /* 0x00000000003f782f */ /* 0x000fda00038c0000 */
.L_x_6822:
[----:B------:R-:W-:Y:S05]  /*16790*/  @!P6 BRA `(.L_x_6766) ;  /* 0x000000000084e947 */ /* 0x000fea0003800000 */
[----:B------:R-:W-:-:S06]  /*167a0*/  ULOP3.LUT UR4, UR36, 0x2, URZ, 0xfc, !UPT ;  /* 0x0000000224047892 */ /* 0x000fcc000f8efc3f */
[----:B--2---:R-:W-:-:S05]  /*167b0*/  IMAD.U32 R2, RZ, RZ, UR4 ;  /* 0x00000004ff027e24 */ /* 0x004fca000f8e00ff */
[----:B------:R-:W-:-:S13]  /*167c0*/  ISETP.NE.AND P2, PT, R2, 0x3, PT ;  /* 0x000000030200780c */ /* 0x000fda0003f45270 */
[----:B------:R-:W-:Y:S05]  /*167d0*/  @!P2 BRA `(.L_x_6768) ;  /* 0x000000000004a947 */ /* 0x000fea0003800000 */
[----:B------:R-:W-:Y:S01]  /*167e0*/  BPT.TRAP 0x1 ;  /* 0x000000040000795c */ /* 0x000fe20000300000 */
.L_x_6768:
        /* <DEDUP_REMOVED lines=14> */
.L_x_6823:
[----:B------:R-:W2:Y:S02]  /*168d0*/  SYNCS.PHASECHK.TRANS64.TRYWAIT P0, [R7+URZ], R2 ;  /* 0x00000002070075a7 */ /* 0x000ea4000800017f */
[----:B--2---:R-:W-:Y:S05]  /*168e0*/  @!P0 BRA `(.L_x_6770) ;  /* 0x0000001000f88947 */ /* 0x004fea0003800000 */
.L_x_6824:
[----:B------:R-:W-:Y:S05]  /*168f0*/  @!P2 BRA `(.L_x_6771) ;  /* 0x000000000004a947 */ /* 0x000fea0003800000 */
[----:B------:R-:W-:Y:S01]  /*16900*/  BPT.TRAP 0x1 ;  /* 0x000000040000795c */ /* 0x000fe20000300000 */
.L_x_6771:
[----:B------:R-:W3:Y:S01]  /*16910*/  LDL.LU R4, [R1] ;  /* 0x0000000001047983 */ /* 0x000ee20000300800 */
[----:B------:R-:W-:-:S04]  /*16920*/  VIADD R0, R0, 0x28860 ;  /* 0x0002886000007836 */ /* 0x000fc80000000000 */
[----:B---3--:R-:W-:-:S04]  /*16930*/  IMAD R4, R4, 0x8, R0 ;  /* 0x0000000804047824 */ /* 0x008fc800078e0200 */
[----:B------:R-:W3:Y:S02]  /*16940*/  SYNCS.PHASECHK.TRANS64.TRYWAIT P0, [R4+URZ], R5 ;  /* 0x00000005040075a7 */ /* 0x000ee4000800017f */
[----:B---3--:R-:W-:Y:S05]  /*16950*/  @!P0 BRA `(.L_x_6772) ;  /* 0x0000001000f08947 */ /* 0x008fea0003800000 */
.L_x_6825:
[----:B------:R-:W-:-:S07]  /*16960*/  IMAD R3, R3, 0x8, R0 ;  /* 0x0000000803037824 */ /* 0x000fce00078e0200 */
.L_x_6773:
[----:B----4-:R4:W0:Y:S02]  /*16970*/  SYNCS.PHASECHK.TRANS64.TRYWAIT P0, [R3+URZ], R2 ;  /* 0x00000002030075a7 */ /* 0x010824000800017f */
[----:B0-----:R-:W-:Y:S05]  /*16980*/  @!P0 NANOSLEEP.SYNCS 0x989680 ;  /* 0x009896800000895d */ /* 0x001fea0003900000 */
[----:B------:R-:W0:Y:S02]  /*16990*/  @!P0 SYNCS.PHASECHK.TRANS64 P0, [R3+URZ], R2 ;  /* 0x00000002030085a7 */ /* 0x000e24000800007f */
[----:B0-----:R-:W-:Y:S05]  /*169a0*/  @!P0 BRA `(.L_x_6773) ;  /* 0xfffffffc00f08947 */ /* 0x001fea000383ffff */
.L_x_6766:
[----:B------:R-:W-:Y:S05]  /*169b0*/  BSYNC B0 ;  /* 0x0000000000007941 */ /* 0x000fea0003800000 */
.L_x_6765:
[----:B------:R-:W-:Y:S05]  /*169c0*/  EXIT ;  /* 0x000000000000794d */ /* 0x000fea0003800000 */
.L_x_6591:
[----:B0-----:R-:W-:-:S04]  /*169d0*/  IMAD.U32 R3, RZ, RZ, UR41 ;  /* 0x00000029ff037e24 */ /* 0x001fc8000f8e00ff */
[----:B------:R0:W1:Y:S03]  /*169e0*/  SYNCS.PHASECHK.TRANS64.TRYWAIT P1, [R3+URZ+0x28800], R0 ;  /* 0x02880000030075a7 */ /* 0x000066000802017f */
[----:B-1----:R-:W-:Y:S05]  /*169f0*/  @!P1 NANOSLEEP.SYNCS 0x989680 ;  /* 0x009896800000995d */ /* 0x002fea0003900000 */
[----:B------:R-:W1:Y:S02]  /*16a00*/  @!P1 SYNCS.PHASECHK.TRANS64 P1, [R3+URZ+0x28800], R0 ;  /* 0x02880000030095a7 */ /* 0x000e64000802007f */
[----:B-1----:R-:W-:Y:S05]  /*16a10*/  @!P1 BRA `(.L_x_6591) ;  /* 0xfffffffc00ec9947 */ /* 0x002fea000383ffff */
[----:B------:R-:W-:Y:S05]  /*16a20*/  BRA `(.L_x_6774) ;  /* 0xfffffeb000007947 */ /* 0x000fea000383ffff */
.L_x_6595:
[----:B-1----:R1:W2:Y:S02]  /*16a30*/  SYNCS.PHASECHK.TRANS64.TRYWAIT P2, [R7+URZ+0x28830], R0 ;  /* 0x02883000070075a7 */ /* 0x0022a4000804017f */
[----:B--2---:R-:W-:Y:S05]  /*16a40*/  @!P2 NANOSLEEP.SYNCS 0x989680 ;  /* 0x009896800000a95d */ /* 0x004fea0003900000 */
[----:B------:R-:W2:Y:S02]  /*16a50*/  @!P2 SYNCS.PHASECHK.TRANS64 P2, [R7+URZ+0x28830], R0 ;  /* 0x028830000700a5a7 */ /* 0x000ea4000804007f */
[----:B--2---:R-:W-:Y:S05]  /*16a60*/  @!P2 BRA `(.L_x_6595) ;  /* 0xfffffffc00f0a947 */ /* 0x004fea000383ffff */
[----:B------:R-:W-:Y:S05]  /*16a70*/  BRA `(.L_x_6594) ;  /* 0xfffffeb000247947 */ /* 0x000fea000383ffff */
.L_x_6611:
[----:B-1----:R-:W-:-:S04]  /*16a80*/  IMAD.U32 R8, RZ, RZ, UR6 ;  /* 0x00000006ff087e24 */ /* 0x002fc8000f8e00ff */
[----:B------:R1:W2:Y:S03]  /*16a90*/  SYNCS.PHASECHK.TRANS64.TRYWAIT P2, [R8+URZ+0x28830], R7 ;  /* 0x02883007080075a7 */ /* 0x0002a6000804017f */
[----:B--2---:R-:W-:Y:S05]  /*16aa0*/  @!P2 NANOSLEEP.SYNCS 0x989680 ;  /* 0x009896800000a95d */ /* 0x004fea0003900000 */
[----:B------:R-:W2:Y:S02]  /*16ab0*/  @!P2 SYNCS.PHASECHK.TRANS64 P2, [R8+URZ+0x28830], R7 ;  /* 0x028830070800a5a7 */ /* 0x000ea4000804007f */
[----:B--2---:R-:W-:Y:S05]  /*16ac0*/  @!P2 BRA `(.L_x_6611) ;  /* 0xfffffffc00eca947 */ /* 0x004fea000383ffff */
[----:B------:R-:W-:Y:S05]  /*16ad0*/  BRA `(.L_x_6608) ;  /* 0xfffffee800987947 */ /* 0x000fea000383ffff */
.L_x_6615:
[----:B-1----:R-:W-:-:S04]  /*16ae0*/  IMAD.U32 R8, RZ, RZ, UR6 ;  /* 0x00000006ff087e24 */ /* 0x002fc8000f8e00ff */
[----:B------:R1:W2:Y:S03]  /*16af0*/  SYNCS.PHASECHK.TRANS64.TRYWAIT P2, [R8+URZ+0x28850], R7 ;  /* 0x02885007080075a7 */ /* 0x0002a6000804017f */
[----:B--2---:R-:W-:Y:S05]  /*16b00*/  @!P2 NANOSLEEP.SYNCS 0x989680 ;  /* 0x009896800000a95d */ /* 0x004fea0003900000 */
[----:B------:R-:W2:Y:S02]  /*16b10*/  @!P2 SYNCS.PHASECHK.TRANS64 P2, [R8+URZ+0x28850], R7 ;  /* 0x028850070800a5a7 */ /* 0x000ea4000804007f */
[----:B--2---:R-:W-:Y:S05]  /*16b20*/  @!P2 BRA `(.L_x_6615) ;  /* 0xfffffffc00eca947 */ /* 0x004fea000383ffff */
[----:B------:R-:W-:Y:S05]  /*16b30*/  BRA `(.L_x_6612) ;  /* 0xfffffeec00607947 */ /* 0x000fea000383ffff */
.L_x_6632:
[----:B-1----:R-:W-:-:S04]  /*16b40*/  IMAD.U32 R6, RZ, RZ, UR6 ;  /* 0x00000006ff067e24 */ /* 0x002fc8000f8e00ff */
[----:B------:R1:W2:Y:S03]  /*16b50*/  SYNCS.PHASECHK.TRANS64.TRYWAIT P2, [R6+URZ+0x28830], R5 ;  /* 0x02883005060075a7 */ /* 0x0002a6000804017f */
[----:B--2---:R-:W-:Y:S05]  /*16b60*/  @!P2 NANOSLEEP.SYNCS 0x989680 ;  /* 0x009896800000a95d */ /* 0x004fea0003900000 */
[----:B------:R-:W2:Y:S02]  /*16b70*/  @!P2 SYNCS.PHASECHK.TRANS64 P2, [R6+URZ+0x28830], R5 ;  /* 0x028830050600a5a7 */ /* 0x000ea4000804007f */
[----:B--2---:R-:W-:Y:S05]  /*16b80*/  @!P2 BRA `(.L_x_6632) ;  /* 0xfffffffc00eca947 */ /* 0x004fea000383ffff */
[----:B------:R-:W-:Y:S05]  /*16b90*/  BRA `(.L_x_6629) ;  /* 0xffffff2400107947 */ /* 0x000fea000383ffff */
.L_x_6636:
[----:B-1----:R-:W-:-:S04]  /*16ba0*/  IMAD.U32 R6, RZ, RZ, UR6 ;  /* 0x00000006ff067e24 */ /* 0x002fc8000f8e00ff */
[----:B------:R1:W2:Y:S03]  /*16bb0*/  SYNCS.PHASECHK.TRANS64.TRYWAIT P2, [R6+URZ+0x28850], R5 ;  /* 0x02885005060075a7 */ /* 0x0002a6000804017f */
[----:B--2---:R-:W-:Y:S05]  /*16bc0*/  @!P2 NANOSLEEP.SYNCS 0x989680 ;  /* 0x009896800000a95d */ /* 0x004fea0003900000 */
[----:B------:R-:W2:Y:S02]  /*16bd0*/  @!P2 SYNCS.PHASECHK.TRANS64 P2, [R6+URZ+0x28850], R5 ;  /* 0x028850050600a5a7 */ /* 0x000ea4000804007f */
[----:B--2---:R-:W-:Y:S05]  /*16be0*/  @!P2 BRA `(.L_x_6636) ;  /* 0xfffffffc00eca947 */ /* 0x004fea000383ffff */
[----:B------:R-:W-:Y:S05]  /*16bf0*/  BRA `(.L_x_6633) ;  /* 0xffffff2400d87947 */ /* 0x000fea000383ffff */
.L_x_6642:
[----:B-1----:R-:W-:-:S04]  /*16c00*/  IMAD.U32 R6, RZ, RZ, UR6 ;  /* 0x00000006ff067e24 */ /* 0x002fc8000f8e00ff */
[----:B------:R1:W2:Y:S03]  /*16c10*/  SYNCS.PHASECHK.TRANS64.TRYWAIT P2, [R6+URZ+0x28830], R5 ;  /* 0x02883005060075a7 */ /* 0x0002a6000804017f */
[----:B--2---:R-:W-:Y:S05]  /*16c20*/  @!P2 NANOSLEEP.SYNCS 0x989680 ;  /* 0x009896800000a95d */ /* 0x004fea0003900000 */
[----:B------:R-:W2:Y:S02]  /*16c30*/  @!P2 SYNCS.PHASECHK.TRANS64 P2, [R6+URZ+0x28830], R5 ;  /* 0x028830050600a5a7 */ /* 0x000ea4000804007f */
[----:B--2---:R-:W-:Y:S05]  /*16c40*/  @!P2 BRA `(.L_x_6642) ;  /* 0xfffffffc00eca947 */ /* 0x004fea000383ffff */
[----:B------:R-:W-:Y:S05]  /*16c50*/  BRA `(.L_x_6639) ;  /* 0xffffff4c00087947 */ /* 0x000fea000383ffff */
.L_x_6646:
[----:B-1----:R-:W-:-:S04]  /*16c60*/  IMAD.U32 R6, RZ, RZ, UR6 ;  /* 0x00000006ff067e24 */ /* 0x002fc8000f8e00ff */
[----:B------:R1:W2:Y:S03]  /*16c70*/  SYNCS.PHASECHK.TRANS64.TRYWAIT P2, [R6+URZ+0x28850], R5 ;  /* 0x02885005060075a7 */ /* 0x0002a6000804017f */
[----:B--2---:R-:W-:Y:S05]  /*16c80*/  @!P2 NANOSLEEP.SYNCS 0x989680 ;  /* 0x009896800000a95d */ /* 0x004fea0003900000 */
[----:B------:R-:W2:Y:S02]  /*16c90*/  @!P2 SYNCS.PHASECHK.TRANS64 P2, [R6+URZ+0x28850], R5 ;  /* 0x028850050600a5a7 */ /* 0x000ea4000804007f */
[----:B--2---:R-:W-:Y:S05]  /*16ca0*/  @!P2 BRA `(.L_x_6646) ;  /* 0xfffffffc00eca947 */ /* 0x004fea000383ffff */
[----:B------:R-:W-:Y:S05]  /*16cb0*/  BRA `(.L_x_6643) ;  /* 0xffffff4c00d07947 */ /* 0x000fea000383ffff */
.L_x_6659:
[----:B-1----:R-:W-:-:S04]  /*16cc0*/  IMAD.U32 R9, RZ, RZ, UR5 ;  /* 0x00000005ff097e24 */ /* 0x002fc8000f8e00ff */
[----:B------:R1:W2:Y:S03]  /*16cd0*/  SYNCS.PHASECHK.TRANS64.TRYWAIT P0, [R9+URZ+0x28850], R0 ;  /* 0x02885000090075a7 */ /* 0x0002a6000800017f */
[----:B--2---:R-:W-:Y:S05]  /*16ce0*/  @!P0 NANOSLEEP.SYNCS 0x989680 ;  /* 0x009896800000895d */ /* 0x004fea0003900000 */
[----:B------:R-:W2:Y:S02]  /*16cf0*/  @!P0 SYNCS.PHASECHK.TRANS64 P0, [R9+URZ+0x28850], R0 ;  /* 0x02885000090085a7 */ /* 0x000ea4000800007f */
[----:B--2---:R-:W-:Y:S05]  /*16d00*/  @!P0 BRA `(.L_x_6659) ;  /* 0xfffffffc00ec8947 */ /* 0x004fea000383ffff */
[----:B------:R-:W-:Y:S05]  /*16d10*/  BRA `(.L_x_6658) ;  /* 0xffffff8000b47947 */ /* 0x000fea000383ffff */
.L_x_6707:
        /* <DEDUP_REMOVED lines=11> */
.L_x_6776:
[----:B------:R-:W-:Y:S05]  /*16dd0*/  BSYNC B0 ;  /* 0x0000000000007941 */ /* 0x000fea0003800000 */
.L_x_6775:
[----:B------:R-:W-:Y:S05]  /*16de0*/  BRA `(.L_x_6777) ;  /* 0xffffffc400d07947 */ /* 0x000fea000383ffff */
.L_x_6708:
[----:B------:R-:W-:Y:S01]  /*16df0*/  BSSY B0, `(.L_x_6778) ;  /* 0x0000006000007945 */ /* 0x000fe20003800000 */
[----:B------:R-:W-:-:S07]  /*16e00*/  IMAD.MOV.U32 R15, RZ, RZ, -0x1 ;  /* 0xffffffffff0f7424 */ /* 0x000fce00078e00ff */
[----:B0-----:R-:W-:Y:S05]  /*16e10*/  WARPSYNC.COLLECTIVE R15, `(.L_x_6779) ;  /* 0x000000000f0c7348 */ /* 0x001fea0003c00000 */
[----:B------:R-:W-:Y:S02]  /*16e20*/  ELECT P6, UR62, PT ;  /* 0x00000000003e782f */ /* 0x000fe400038c0000 */
[----:B------:R-:W-:Y:S01]  /*16e30*/  MOV R14, UR62 ;  /* 0x0000003e000e7c02 */ /* 0x000fe20008000f00 */
[----:B0-----:R-:W-:Y:S10]  /*16e40*/  ENDCOLLECTIVE ;  /* 0x000000000000791b */ /* 0x001ff40003800000 */
.L_x_6779:
[----:B------:R-:W-:Y:S05]  /*16e50*/  BSYNC B0 ;  /* 0x0000000000007941 */ /* 0x000fea0003800000 */
.L_x_6778:
[----:B------:R-:W-:Y:S05]  /*16e60*/  BRA `(.L_x_6780) ;  /* 0xffffffc400c07947 */ /* 0x000fea000383ffff */
.L_x_6711:
[----:B-1----:R1:W2:Y:S02]  /*16e70*/  SYNCS.PHASECHK.TRANS64.TRYWAIT P0, [R9+URZ+0x28840], R10 ;  /* 0x0288400a090075a7 */ /* 0x0022a4000800017f */
[----:B--2---:R-:W-:Y:S05]  /*16e80*/  @!P0 NANOSLEEP.SYNCS 0x989680 ;  /* 0x009896800000895d */ /* 0x004fea0003900000 */
[----:B------:R-:W2:Y:S02]  /*16e90*/  @!P0 SYNCS.PHASECHK.TRANS64 P0, [R9+URZ+0x28840], R10 ;  /* 0x0288400a090085a7 */ /* 0x000ea4000800007f */
[----:B--2---:R-:W-:Y:S05]  /*16ea0*/  @!P0 BRA `(.L_x_6711) ;  /* 0xfffffffc00f08947 */ /* 0x004fea000383ffff */
[----:B------:R-:W-:Y:S05]  /*16eb0*/  BRA `(.L_x_6781) ;  /* 0xffffffc800287947 */ /* 0x000fea000383ffff */
.L_x_6714:
        /* <DEDUP_REMOVED lines=8> */
.L_x_6722:
[----:B0-----:R0:W1:Y:S02]  /*16f40*/  SYNCS.PHASECHK.TRANS64.TRYWAIT P0, [R2+URZ+0x28840], R3 ;  /* 0x02884003020075a7 */ /* 0x001064000800017f */
[----:B-1----:R-:W-:Y:S05]  /*16f50*/  @!P0 NANOSLEEP.SYNCS 0x989680 ;  /* 0x009896800000895d */ /* 0x002fea0003900000 */
[----:B------:R-:W1:Y:S02]  /*16f60*/  @!P0 SYNCS.PHASECHK.TRANS64 P0, [R2+URZ+0x28840], R3 ;  /* 0x02884003020085a7 */ /* 0x000e64000800007f */
[----:B-1----:R-:W-:Y:S05]  /*16f70*/  @!P0 BRA `(.L_x_6722) ;  /* 0xfffffffc00f08947 */ /* 0x002fea000383ffff */
[----:B------:R-:W-:Y:S05]  /*16f80*/  BRA `(.L_x_6783) ;  /* 0xffffffcc00f87947 */ /* 0x000fea000383ffff */
.L_x_6724:
[----:B0-----:R0:W1:Y:S02]  /*16f90*/  SYNCS.PHASECHK.TRANS64.TRYWAIT P0, [R3+URZ+0x60], R2 ;  /* 0x00006002030075a7 */ /* 0x001064000800017f */
[----:B-1----:R-:W-:Y:S05]  /*16fa0*/  @!P0 NANOSLEEP.SYNCS 0x989680 ;  /* 0x009896800000895d */ /* 0x002fea0003900000 */
[----:B------:R-:W1:Y:S02]  /*16fb0*/  @!P0 SYNCS.PHASECHK.TRANS64 P0, [R3+URZ+0x60], R2 ;  /* 0x00006002030085a7 */ /* 0x000e64000800007f */
[----:B-1----:R-:W-:Y:S05]  /*16fc0*/  @!P0 BRA `(.L_x_6724) ;  /* 0xfffffffc00f08947 */ /* 0x002fea000383ffff */
[----:B------:R-:W-:Y:S05]  /*16fd0*/  BRA `(.L_x_6784) ;  /* 0xffffffd000947947 */ /* 0x000fea000383ffff */
.L_x_6729:
[----:B-1----:R1:W2:Y:S02]  /*16fe0*/  SYNCS.PHASECHK.TRANS64.TRYWAIT P0, [R2+URZ+0x28840], R3 ;  /* 0x02884003020075a7 */ /* 0x0022a4000800017f */
[----:B--2---:R-:W-:Y:S05]  /*16ff0*/  @!P0 NANOSLEEP.SYNCS 0x989680 ;  /* 0x009896800000895d */ /* 0x004fea0003900000 */
[----:B------:R-:W2:Y:S02]  /*17000*/  @!P0 SYNCS.PHASECHK.TRANS64 P0, [R2+URZ+0x28840], R3 ;  /* 0x02884003020085a7 */ /* 0x000ea4000800007f */
[----:B--2---:R-:W-:Y:S05]  /*17010*/  @!P0 BRA `(.L_x_6729) ;  /* 0xfffffffc00f08947 */ /* 0x004fea000383ffff */
[----:B------:R-:W-:Y:S05]  /*17020*/  BRA `(.L_x_6785) ;  /* 0xffffffd400fc7947 */ /* 0x000fea000383ffff */
.L_x_6731:
[----:B0-----:R0:W1:Y:S02]  /*17030*/  SYNCS.PHASECHK.TRANS64.TRYWAIT P1, [R2+URZ+0x60], R3 ;  /* 0x00006003020075a7 */ /* 0x001064000802017f */
[----:B-1----:R-:W-:Y:S05]  /*17040*/  @!P1 NANOSLEEP.SYNCS 0x989680 ;  /* 0x009896800000995d */ /* 0x002fea0003900000 */
[----:B------:R-:W1:Y:S02]  /*17050*/  @!P1 SYNCS.PHASECHK.TRANS64 P1, [R2+URZ+0x60], R3 ;  /* 0x00006003020095a7 */ /* 0x000e64000802007f */
[----:B-1----:R-:W-:Y:S05]  /*17060*/  @!P1 BRA `(.L_x_6731) ;  /* 0xfffffffc00f09947 */ /* 0x002fea000383ffff */
[----:B------:R-:W-:Y:S05]  /*17070*/  BRA `(.L_x_6786) ;  /* 0xffffffd800987947 */ /* 0x000fea000383ffff */
.L_x_6736:
[----:B--2---:R2:W3:Y:S02]  /*17080*/  SYNCS.PHASECHK.TRANS64.TRYWAIT P0, [R2+URZ+0x28840], R3 ;  /* 0x02884003020075a7 */ /* 0x0044e4000800017f */
[----:B---3--:R-:W-:Y:S05]  /*17090*/  @!P0 NANOSLEEP.SYNCS 0x989680 ;  /* 0x009896800000895d */ /* 0x008fea0003900000 */
[----:B------:R-:W3:Y:S02]  /*170a0*/  @!P0 SYNCS.PHASECHK.TRANS64 P0, [R2+URZ+0x28840], R3 ;  /* 0x02884003020085a7 */ /* 0x000ee4000800007f */
[----:B---3--:R-:W-:Y:S05]  /*170b0*/  @!P0 BRA `(.L_x_6736) ;  /* 0xfffffffc00f08947 */ /* 0x008fea000383ffff */
[----:B------:R-:W-:Y:S05]  /*170c0*/  BRA `(.L_x_6787) ;  /* 0xffffffdc00b87947 */ /* 0x000fea000383ffff */
.L_x_6738:
[----:B0-----:R0:W1:Y:S02]  /*170d0*/  SYNCS.PHASECHK.TRANS64.TRYWAIT P1, [R2+URZ+0x60], R9 ;  /* 0x00006009020075a7 */ /* 0x001064000802017f */
[----:B-1----:R-:W-:Y:S05]  /*170e0*/  @!P1 NANOSLEEP.SYNCS 0x989680 ;  /* 0x009896800000995d */ /* 0x002fea0003900000 */
[----:B------:R-:W1:Y:S02]  /*170f0*/  @!P1 SYNCS.PHASECHK.TRANS64 P1, [R2+URZ+0x60], R9 ;  /* 0x00006009020095a7 */ /* 0x000e64000802007f */
[----:B-1----:R-:W-:Y:S05]  /*17100*/  @!P1 BRA `(.L_x_6738) ;  /* 0xfffffffc00f09947 */ /* 0x002fea000383ffff */
[----:B------:R-:W-:Y:S05]  /*17110*/  BRA `(.L_x_6788) ;  /* 0xffffffe000547947 */ /* 0x000fea000383ffff */
.L_x_6745:
[----:B-1----:R1:W2:Y:S02]  /*17120*/  SYNCS.PHASECHK.TRANS64.TRYWAIT P0, [R3+URZ+0x28860], R0 ;  /* 0x02886000030075a7 */ /* 0x0022a4000800017f */
[----:B--2---:R-:W-:Y:S05]  /*17130*/  @!P0 NANOSLEEP.SYNCS 0x989680 ;  /* 0x009896800000895d */ /* 0x004fea0003900000 */
[----:B------:R-:W2:Y:S02]  /*17140*/  @!P0 SYNCS.PHASECHK.TRANS64 P0, [R3+URZ+0x28860], R0 ;  /* 0x02886000030085a7 */ /* 0x000ea4000800007f */
[----:B--2---:R-:W-:Y:S05]  /*17150*/  @!P0 BRA `(.L_x_6745) ;  /* 0xfffffffc00f08947 */ /* 0x004fea000383ffff */
[----:B------:R-:W-:Y:S05]  /*17160*/  BRA `(.L_x_6789) ;  /* 0xffffffe4005c7947 */ /* 0x000fea000383ffff */
.L_x_6747:
        /* <DEDUP_REMOVED lines=8> */
.L_x_6791:
[----:B------:R-:W-:Y:S05]  /*171f0*/  BSYNC B0 ;  /* 0x0000000000007941 */ /* 0x000fea0003800000 */
.L_x_6790:
        /* <DEDUP_REMOVED lines=8> */
.L_x_6792:
[----:B------:R-:W-:Y:S01]  /*17280*/  IMAD.MOV.U32 R7, RZ, RZ, R14 ;  /* 0x000000ffff077224 */ /* 0x000fe200078e000e */
[----:B------:R-:W-:Y:S06]  /*17290*/  BRA `(.L_x_6793) ;  /* 0xffffffe400e47947 */ /* 0x000fec000383ffff */
.L_x_6750:
        /* <DEDUP_REMOVED lines=8> */
.L_x_6795:
[----:B------:R-:W-:Y:S05]  /*17320*/  BSYNC B0 ;  /* 0x0000000000007941 */ /* 0x000fea0003800000 */
.L_x_6794:
        /* <DEDUP_REMOVED lines=10> */
.L_x_6796:
        /* <DEDUP_REMOVED lines=8> */
.L_x_6797:
        /* <DEDUP_REMOVED lines=8> */
.L_x_6798:
        /* <DEDUP_REMOVED lines=8> */
.L_x_6799:
        /* <DEDUP_REMOVED lines=8> */
.L_x_6800:
[----:B------:R-:W-:Y:S05]  /*175d0*/  BRA `(.L_x_6801) ;  /* 0xffffffe400a87947 */ /* 0x000fea000383ffff */
.L_x_6755:
[----:B------:R-:W-:Y:S01]  /*175e0*/  BSSY B0, `(.L_x_6802) ;  /* 0x0000008000007945 */ /* 0x000fe20003800000 */
[----:B-----5:R-:W-:Y:S02]  /*175f0*/  IMAD.MOV.U32 R13, RZ, RZ, R17 ;  /* 0x000000ffff0d7224 */ /* 0x020fe400078e0011 */
[----:B------:R-:W-:Y:S02]  /*17600*/  IMAD.MOV.U32 R12, RZ, RZ, 0x1 ;  /* 0x00000001ff0c7424 */ /* 0x000fe400078e00ff */
[----:B------:R-:W-:Y:S02]  /*17610*/  IMAD.MOV.U32 R11, RZ, RZ, RZ ;  /* 0x000000ffff0b7224 */ /* 0x000fe400078e00ff */
[----:B------:R-:W-:-:S07]  /*17620*/  IMAD.MOV.U32 R15, RZ, RZ, -0x1 ;  /* 0xffffffffff0f7424 */ /* 0x000fce00078e00ff */
[----:B0-2---:R-:W-:Y:S05]  /*17630*/  WARPSYNC.COLLECTIVE R15, `(.L_x_6803) ;  /* 0x000000000f087348 */ /* 0x005fea0003c00000 */
[----:B------:R1:W3:Y:S02]  /*17640*/  SHFL.UP P6, R14, R13, R12, R11 ;  /* 0x0400000c0d0e7389 */ /* 0x0002e400000c000b */
[----:B0123--:R-:W-:Y:S01]  /*17650*/  ENDCOLLECTIVE ;  /* 0x000000000000791b */ /* 0x00ffe20003800000 */
.L_x_6803:
[----:B------:R-:W-:Y:S05]  /*17660*/  BSYNC B0 ;  /* 0x0000000000007941 */ /* 0x000fea0003800000 */
.L_x_6802:
        /* <DEDUP_REMOVED lines=10> */
.L_x_6804:
        /* <DEDUP_REMOVED lines=8> */
.L_x_6805:
        /* <DEDUP_REMOVED lines=8> */
.L_x_6806:
        /* <DEDUP_REMOVED lines=8> */
.L_x_6807:
        /* <DEDUP_REMOVED lines=8> */
.L_x_6808:
[----:B------:R-:W-:Y:S05]  /*17910*/  BRA `(.L_x_6809) ;  /* 0xffffffe4008c7947 */ /* 0x000fea000383ffff */
.L_x_6757:
[----:B------:R-:W-:Y:S01]  /*17920*/  BSSY B0, `(.L_x_6810) ;  /* 0x0000006000007945 */ /* 0x000fe20003800000 */
[----:B------:R-:W-:Y:S01]  /*17930*/  PLOP3.LUT P6, PT, P6, PT, PT, 0x8, 0x0 ;  /* 0x000000000000781c */ /* 0x000fe200037ce170 */
[----:B------:R-:W-:-:S12]  /*17940*/  IMAD.MOV.U32 R15, RZ, RZ, -0x1 ;  /* 0xffffffffff0f7424 */ /* 0x000fd800078e00ff */
[----:B0-----:R-:W-:Y:S05]  /*17950*/  WARPSYNC.COLLECTIVE R15, `(.L_x_6811) ;  /* 0x000000000f087348 */ /* 0x001fea0003c00000 */
[----:B------:R-:W-:Y:S01]  /*17960*/  VOTE.ANY R14, PT, P6 ;  /* 0x00000000000e7806 */ /* 0x000fe200030e0100 */
[----:B0-----:R-:W-:Y:S06]  /*17970*/  ENDCOLLECTIVE ;  /* 0x000000000000791b */ /* 0x001fec0003800000 */
.L_x_6811:
[----:B------:R-:W-:Y:S05]  /*17980*/  BSYNC B0 ;  /* 0x0000000000007941 */ /* 0x000fea0003800000 */
.L_x_6810:
        /* <DEDUP_REMOVED lines=9> */
.L_x_6812:
[----:B------:R-:W-:Y:S01]  /*17a20*/  IMAD.MOV.U32 R17, RZ, RZ, R14 ;  /* 0x000000ffff117224 */ /* 0x000fe200078e000e */
[----:B------:R-:W-:Y:S06]  /*17a30*/  BRA `(.L_x_6813) ;  /* 0xffffffe4007c7947 */ /* 0x000fec000383ffff */
.L_x_6759:
[----:B------:R-:W-:Y:S01]  /*17a40*/  BSSY B0, `(.L_x_6814) ;  /* 0x0000007000007945 */ /* 0x000fe20003800000 */
[----:B------:R-:W-:Y:S02]  /*17a50*/  IMAD.MOV.U32 R13, RZ, RZ, R2 ;  /* 0x000000ffff0d7224 */ /* 0x000fe400078e0002 */
[----:B------:R-:W-:Y:S02]  /*17a60*/  IMAD.MOV.U32 R11, RZ, RZ, 0x1f ;  /* 0x0000001fff0b7424 */ /* 0x000fe400078e00ff */
[----:B------:R-:W-:-:S07]  /*17a70*/  IMAD.MOV.U32 R15, RZ, RZ, -0x1 ;  /* 0xffffffffff0f7424 */ /* 0x000fce00078e00ff */
[----:B012---:R-:W-:Y:S05]  /*17a80*/  WARPSYNC.COLLECTIVE R15, `(.L_x_6815) ;  /* 0x000000000f087348 */ /* 0x007fea0003c00000 */
[----:B------:R3:W4:Y:S02]  /*17a90*/  SHFL.IDX P6, R14, R13, R12, R11 ;  /* 0x0000000c0d0e7389 */ /* 0x00072400000c000b */
[----:B01234-:R-:W-:Y:S01]  /*17aa0*/  ENDCOLLECTIVE ;  /* 0x000000000000791b */ /* 0x01ffe20003800000 */
.L_x_6815:
[----:B------:R-:W-:Y:S05]  /*17ab0*/  BSYNC B0 ;  /* 0x0000000000007941 */ /* 0x000fea0003800000 */
.L_x_6814:
[----:B------:R-:W-:Y:S01]  /*17ac0*/  IMAD.MOV.U32 R7, RZ, RZ, R14 ;  /* 0x000000ffff077224 */ /* 0x000fe200078e000e */
[----:B------:R-:W-:Y:S06]  /*17ad0*/  BRA `(.L_x_6758) ;  /* 0xffffffe400707947 */ /* 0x000fec000383ffff */
.L_x_6763:
[----:B-1----:R1:W2:Y:S02]  /*17ae0*/  SYNCS.PHASECHK.TRANS64.TRYWAIT P0, [R0+URZ+0x28820], R3 ;  /* 0x02882003000075a7 */ /* 0x0022a4000800017f */
[----:B--2---:R-:W-:Y:S05]  /*17af0*/  @!P0 NANOSLEEP.SYNCS 0x989680 ;  /* 0x009896800000895d */ /* 0x004fea0003900000 */
[----:B------:R-:W2:Y:S02]  /*17b00*/  @!P0 SYNCS.PHASECHK.TRANS64 P0, [R0+URZ+0x28820], R3 ;  /* 0x02882003000085a7 */ /* 0x000ea4000800007f */
[----:B--2---:R-:W-:Y:S05]  /*17b10*/  @!P0 BRA `(.L_x_6763) ;  /* 0xfffffffc00f08947 */ /* 0x004fea000383ffff */
[----:B------:R-:W-:Y:S05]  /*17b20*/  BRA `(.L_x_6816) ;  /* 0xffffffe800e47947 */ /* 0x000fea000383ffff */
.L_x_6764:
        /* <DEDUP_REMOVED lines=11> */
.L_x_6818:
[----:B------:R-:W-:Y:S05]  /*17be0*/  BSYNC B0 ;  /* 0x0000000000007941 */ /* 0x000fea0003800000 */
.L_x_6817:
[----:B------:R-:W-:Y:S05]  /*17bf0*/  BRA `(.L_x_6819) ;  /* 0xffffffe800cc7947 */ /* 0x000fea000383ffff */
.L_x_6767:
[----:B------:R-:W-:Y:S01]  /*17c00*/  BSSY B1, `(.L_x_6820) ;  /* 0x0000006000017945 */ /* 0x000fe20003800000 */
[----:B------:R-:W-:-:S07]  /*17c10*/  IMAD.MOV.U32 R15, RZ, RZ, -0x1 ;  /* 0xffffffffff0f7424 */ /* 0x000fce00078e00ff */
[----:B012---:R-:W-:Y:S05]  /*17c20*/  WARPSYNC.COLLECTIVE R15, `(.L_x_6821) ;  /* 0x000000000f0c7348 */ /* 0x007fea0003c00000 */
[----:B------:R-:W-:Y:S02]  /*17c30*/  ELECT P6, UR62, PT ;  /* 0x00000000003e782f */ /* 0x000fe400038c0000 */
[----:B------:R-:W-:Y:S01]  /*17c40*/  MOV R14, UR62 ;  /* 0x0000003e000e7c02 */ /* 0x000fe20008000f00 */
[----:B012---:R-:W-:Y:S10]  /*17c50*/  ENDCOLLECTIVE ;  /* 0x000000000000791b */ /* 0x007ff40003800000 */
.L_x_6821:
[----:B------:R-:W-:Y:S05]  /*17c60*/  BSYNC B1 ;  /* 0x0000000000017941 */ /* 0x000fea0003800000 */
.L_x_6820:
[----:B------:R-:W-:Y:S05]  /*17c70*/  BRA `(.L_x_6822) ;  /* 0xffffffe800c47947 */ /* 0x000fea000383ffff */
.L_x_6769:
[----:B-1----:R1:W2:Y:S02]  /*17c80*/  SYNCS.PHASECHK.TRANS64.TRYWAIT P0, [R6+URZ], R5 ;  /* 0x00000005060075a7 */ /* 0x0022a4000800017f */
[----:B--2---:R-:W-:Y:S05]  /*17c90*/  @!P0 NANOSLEEP.SYNCS 0x989680 ;  /* 0x009896800000895d */ /* 0x004fea0003900000 */
[----:B------:R-:W2:Y:S02]  /*17ca0*/  @!P0 SYNCS.PHASECHK.TRANS64 P0, [R6+URZ], R5 ;  /* 0x00000005060085a7 */ /* 0x000ea4000800007f */
[----:B--2---:R-:W-:Y:S05]  /*17cb0*/  @!P0 BRA `(.L_x_6769) ;  /* 0xfffffffc00f08947 */ /* 0x004fea000383ffff */
[----:B------:R-:W-:Y:S05]  /*17cc0*/  BRA `(.L_x_6823) ;  /* 0xffffffec00007947 */ /* 0x000fea000383ffff */
.L_x_6770:
[----:B--2---:R2:W3:Y:S02]  /*17cd0*/  SYNCS.PHASECHK.TRANS64.TRYWAIT P0, [R7+URZ], R2 ;  /* 0x00000002070075a7 */ /* 0x0044e4000800017f */
[----:B---3--:R-:W-:Y:S05]  /*17ce0*/  @!P0 NANOSLEEP.SYNCS 0x989680 ;  /* 0x009896800000895d */ /* 0x008fea0003900000 */
[----:B------:R-:W3:Y:S02]  /*17cf0*/  @!P0 SYNCS.PHASECHK.TRANS64 P0, [R7+URZ], R2 ;  /* 0x00000002070085a7 */ /* 0x000ee4000800007f */
[----:B---3--:R-:W-:Y:S05]  /*17d00*/  @!P0 BRA `(.L_x_6770) ;  /* 0xfffffffc00f08947 */ /* 0x008fea000383ffff */
[----:B------:R-:W-:Y:S05]  /*17d10*/  BRA `(.L_x_6824) ;  /* 0xffffffe800f47947 */ /* 0x000fea000383ffff */
.L_x_6772:
[----:B---3--:R3:W4:Y:S02]  /*17d20*/  SYNCS.PHASECHK.TRANS64.TRYWAIT P0, [R4+URZ], R5 ;  /* 0x00000005040075a7 */ /* 0x008724000800017f */
[----:B----4-:R-:W-:Y:S05]  /*17d30*/  @!P0 NANOSLEEP.SYNCS 0x989680 ;  /* 0x009896800000895d */ /* 0x010fea0003900000 */
[----:B------:R-:W4:Y:S02]  /*17d40*/  @!P0 SYNCS.PHASECHK.TRANS64 P0, [R4+URZ], R5 ;  /* 0x00000005040085a7 */ /* 0x000f24000800007f */
[----:B----4-:R-:W-:Y:S05]  /*17d50*/  @!P0 BRA `(.L_x_6772) ;  /* 0xfffffffc00f08947 */ /* 0x010fea000383ffff */
[----:B------:R-:W-:Y:S05]  /*17d60*/  BRA `(.L_x_6825) ;  /* 0xffffffe800fc7947 */ /* 0x000fea000383ffff */
.L_x_6826:
        /* <DEDUP_REMOVED lines=9> */
.L_x_12771:


//--------------------- .text._ZN7cutlass13device_kernelIN5flash11enable_sm90INS1_16FlashAttnFwdSm90INS1_25CollectiveMainloopFwdSm90ILi2EN4cute5tupleIJNS5_1CILi1EEES8_S8_EEENS6_IJNS7_ILi128EEESA_SA_EEELi128ENS_6half_tEfNS_4arch4Sm90ELb0ELb1ELb1ELb1ELb0ELb1ELb0ELb1ELb1ELb0ELb0ELb0EEENS1_21CollectiveEpilogueFwdISB_S9_SC_SE_Li256ELb1ELb0ELb0ELb0EEENS1_36VarlenDynamicPersistentTileSchedulerILi128ELi128ELi256ELi32ELb0ELb0ELb1ELb1ELb0ELb1EEEEEEEEEvNT_6ParamsE --------------------------
	.section	.text._ZN7cutlass13device_kernelIN5flash11enable_sm90INS1_16FlashAttnFwdSm90INS1_25CollectiveMainloopFwdSm90ILi2EN4cute5tupleIJNS5_1CILi1EEES8_S8_EEENS6_IJNS7_ILi128EEESA_SA_EEELi128ENS_6half_tEfNS_4arch4Sm90ELb0ELb1ELb1ELb1ELb0ELb1ELb0ELb1ELb1ELb0ELb0ELb0EEENS1_21CollectiveEpilogueFwdISB_S9_SC_SE_Li256ELb1ELb0ELb0ELb0EEENS1_36VarlenDynamicPersistentTileSchedulerILi128ELi128ELi256ELi32ELb0ELb0ELb1ELb1ELb0ELb1EEEEEEEEEvNT_6ParamsE,"ax",@progbits
	.align	128
.text._ZN7cutlass13device_kernelIN5flash11enable_sm90INS1_16FlashAttnFwdSm90INS1_25CollectiveMainloopFwdSm90ILi2EN4cute5tupleIJNS5_1CILi1EEES8_S8_EEENS6_IJNS7_ILi128EEESA_SA_EEELi128ENS_6half_tEfNS_4arch4Sm90ELb0ELb1ELb1ELb1ELb0ELb1ELb0ELb1ELb1ELb0ELb0ELb0EEENS1_21CollectiveEpilogueFwdISB_S9_SC_SE_Li256ELb1ELb0ELb0ELb0EEENS1_36VarlenDynamicPersistentTileSchedulerILi128ELi128ELi256ELi32ELb0ELb0ELb1ELb1ELb0ELb1EEEEEEEEEvNT_6ParamsE:
        .type           _ZN7cutlass13device_kernelIN5flash11enable_sm90INS1_16FlashAttnFwdSm90INS1_25CollectiveMainloopFwdSm90ILi2EN4cute5tupleIJNS5_1CILi1EEES8_S8_EEENS6_IJNS7_ILi128EEESA_SA_EEELi128ENS_6half_tEfNS_4arch4Sm90ELb0ELb1ELb1ELb1ELb0ELb1ELb0ELb1ELb1ELb0ELb0ELb0EEENS1_21CollectiveEpilogueFwdISB_S9_SC_SE_Li256ELb1ELb0ELb0ELb0EEENS1_36VarlenDynamicPersistentTileSchedulerILi128ELi128ELi256ELi32ELb0ELb0ELb1ELb1ELb0ELb1EEEEEEEEEvNT_6ParamsE,@function
        .size           _ZN7cutlass13device_kernelIN5flash11enable_sm90INS1_16FlashAttnFwdSm90INS1_25CollectiveMainloopFwdSm90ILi2EN4cute5tupleIJNS5_1CILi1EEES8_S8_EEENS6_IJNS7_ILi128EEESA_SA_EEELi128ENS_6half_tEfNS_4arch4Sm90ELb0ELb1ELb1ELb1ELb0ELb1ELb0ELb1ELb1ELb0ELb0ELb0EEENS1_21CollectiveEpilogueFwdISB_S9_SC_SE_Li256ELb1ELb0ELb0ELb0EEENS1_36VarlenDynamicPersistentTileSchedulerILi128ELi128ELi256ELi32ELb0ELb0ELb1ELb1ELb0ELb1EEEEEEEEEvNT_6ParamsE,(.L_x_12772 - _ZN7cutlass13device_kernelIN5flash11enable_sm90INS1_16FlashAttnFwdSm90INS1_25CollectiveMainloopFwdSm90ILi2EN4cute5tupleIJNS5_1CILi1EEES8_S8_EEENS6_IJNS7_ILi128EEESA_SA_EEELi128ENS_6half_tEfNS_4arch4Sm90ELb0ELb1ELb1ELb1ELb0ELb1ELb0ELb1ELb1ELb0ELb0ELb0EEENS1_21CollectiveEpilogueFwdISB_S9_SC_SE_Li256ELb1ELb0ELb0ELb0EEENS1_36VarlenDynamicPersistentTileSchedulerILi128ELi128ELi256ELi32ELb0ELb0ELb1ELb1ELb0ELb1EEEEEEEEEvNT_6ParamsE)
        .other          _ZN7cutlass13device_kernelIN5flash11enable_sm90INS1_16FlashAttnFwdSm90INS1_25CollectiveMainloopFwdSm90ILi2EN4cute5tupleIJNS5_1CILi1EEES8_S8_EEENS6_IJNS7_ILi128EEESA_SA_EEELi128ENS_6half_tEfNS_4arch4Sm90ELb0ELb1ELb1ELb1ELb0ELb1ELb0ELb1ELb1ELb0ELb0ELb0EEENS1_21CollectiveEpilogueFwdISB_S9_SC_SE_Li256ELb1ELb0ELb0ELb0EEENS1_36VarlenDynamicPersistentTileSchedulerILi128ELi128ELi256ELi32ELb0ELb0ELb1ELb1ELb0ELb1EEEEEEEEEvNT_6ParamsE,@"STO_CUDA_ENTRY STV_DEFAULT"
_ZN7cutlass13device_kernelIN5flash11enable_sm90INS1_16FlashAttnFwdSm90INS1_25CollectiveMainloopFwdSm90ILi2EN4cute5tupleIJNS5_1CILi1EEES8_S8_EEENS6_IJNS7_ILi128EEESA_SA_EEELi128ENS_6half_tEfNS_4arch4Sm90ELb0ELb1ELb1ELb1ELb0ELb1ELb0ELb1ELb1ELb0ELb0ELb0EEENS1_21CollectiveEpilogueFwdISB_S9_SC_SE_Li256ELb1ELb0ELb0ELb0EEENS1_36VarlenDynamicPersistentTileSchedulerILi128ELi128ELi256ELi32ELb0ELb0ELb1ELb1ELb0ELb1EEEEEEEEEvNT_6ParamsE:
        /* <DEDUP_REMOVED lines=27> */
.L_x_6828:
[----:B------:R-:W-:Y:S05]  /*01b0*/  BSYNC B0 ;  /* 0x0000000000007941 */ /* 0x000fea0003800000 */
.L_x_6827:
        /* <DEDUP_REMOVED lines=41> */
.L_x_6829:
        /* <DEDUP_REMOVED lines=22> */
.L_x_6830:
        /* <DEDUP_REMOVED lines=18> */
.L_x_6831:
        /* <DEDUP_REMOVED lines=22> */
.L_x_6832:
        /* <DEDUP_REMOVED lines=22> */
.L_x_6833:
[----:B------:R-:W-:Y:S01]  /*0990*/  PLOP3.LUT P0, PT, PT, PT, UP0, 0x80, 0x0 ;  /* 0x000000000000781c */ /* 0x000fe20003f0f008 */
[----:B------:R-:W-:Y:S01]  /*09a0*/  UMOV UR36, 0x1 ;  /* 0x0000000100247882 */ /* 0x000fe20000000000 */
[----:B------:R-:W-:Y:S01]  /*09b0*/  NOP ;  /* 0x0000000000007918 */ /* 0x000fe20000000000 */
[----:B------:R-:W-:Y:S01]  /*09c0*/  USEL UR36, UR36, 0x2, !UP0 ;  /* 0x0000000224247887 */ /* 0x000fe2000c000000 */
[----:B------:R-:W-:Y:S01]  /*09d0*/  BSSY B7, `(.L_x_6834) ;  /* 0x00023f2000077945 */ /* 0x000fe20003800000 */
[----:B------:R-:W-:Y:S01]  /*09e0*/  ULDC.64 UR56, c[0x0][0x208] ;  /* 0x0000820000387ab9 */ /* 0x000fe20000000a00 */
[----:B012-4-:R-:W-:Y:S07]  /*09f0*/  BAR.SYNC.DEFER_BLOCKING 0x0 ;  /* 0x0000000000007b1d */ /* 0x017fee0000010000 */
[----:B------:R-:W-:Y:S05]  /*0a00*/  @!P0 BRA `(.L_x_6835) ;  /* 0x000001d8009c8947 */ /* 0x000fea0003800000 */
.L_x_6836:
[----:B------:R-:W-:-:S08]  /*0a10*/  NOP ;  /* 0x0000000000007918 */ /* 0x000fd00000000000 */
[----:B------:R-:W0:Y:S02]  /*0a20*/  USETMAXREG.TRY_ALLOC.CTAPOOL UP0, 0xf0 ;  /* 0x000000f0000079c8 */ /* 0x000e240008000600 */
[----:B0-----:R-:W-:-:S13]  /*0a30*/  PLOP3.LUT P0, PT, PT, PT, UP0, 0x80, 0x0 ;  /* 0x000000000000781c */ /* 0x001fda0003f0f008 */
[----:B------:R-:W-:Y:S05]  /*0a40*/  @!P0 BRA `(.L_x_6836) ;  /* 0xfffffffc00f08947 */ /* 0x000fea000383ffff */
[----:B------:R-:W-:Y:S01]  /*0a50*/  SHF.R.U32.HI R0, RZ, 0x7, R3 ;  /* 0x00000007ff007819 */ /* 0x000fe20000011603 */
[----:B------:R-:W0:Y:S08]  /*0a60*/  S2UR UR5, SR_CgaCtaId ;  /* 0x00000000000579c3 */ /* 0x000e300000008800 */
[----:B------:R-:W-:Y:S06]  /*0a70*/  BAR.ARV 0x8, 0x120 ;  /* 0x0204800000007b1d */ /* 0x000fec0000002000 */
[----:B------:R-:W-:Y:S01]  /*0a80*/  ISETP.NE.AND P0, PT, R0, 0x1, PT ;  /* 0x000000010000780c */ /* 0x000fe20003f05270 */
[----:B------:R-:W-:-:S12]  /*0a90*/  UMOV UR4, 0x400 ;  /* 0x0000040000047882 */ /* 0x000fd80000000000 */
[----:B------:R-:W-:Y:S06]  /*0aa0*/  @!P0 BAR.ARV 0x9, 0x100 ;  /* 0x0244000000008b1d */ /* 0x000fec0000002000 */
[----:B0-----:R-:W-:Y:S02]  /*0ab0*/  ULEA UR4, UR5, UR4, 0x18 ;  /* 0x0000000405047291 */ /* 0x001fe4000f8ec03f */
[----:B------:R-:W-:Y:S04]  /*0ac0*/  BAR.SYNC.DEFER_BLOCKING 0x5, 0x120 ;  /* 0x0144800000007b1d */ /* 0x000fe80000010000 */
[----:B------:R-:W-:-:S02]  /*0ad0*/  IMAD.U32 R2, RZ, RZ, UR4 ;  /* 0x00000004ff027e24 */ /* 0x000fc4000f8e00ff */
[----:B------:R-:W-:-:S03]  /*0ae0*/  ULDC UR4, c[0x0][0xc14] ;  /* 0x0003050000047ab9 */ /* 0x000fc60000000800 */
[----:B------:R-:W0:Y:S01]  /*0af0*/  LDS.128 R196, [R2+0x288d0] ;  /* 0x0288d00002c47984 */ /* 0x000e220000000c00 */
[----:B------:R-:W-:Y:S06]  /*0b00*/  BAR.ARV 0x4, 0x120 ;  /* 0x0104800000007b1d */ /* 0x000fec0000002000 */
[----:B0-----:R-:W-:-:S13]  /*0b10*/  ISETP.GE.AND P0, PT, R199, UR4, PT ;  /* 0x00000004c7007c0c */ /* 0x001fda000bf06270 */
[----:B------:R-:W-:Y:S05]  /*0b20*/  @P0 BRA `(.L_x_6837) ;  /* 0x0000023c00700947 */ /* 0x000fea0003800000 */
[----:B------:R-:W-:Y:S01]  /*0b30*/  VIADD R229, R3, 0xffffff80 ;  /* 0xffffff8003e57836 */ /* 0x000fe20000000000 */
[----:B------:R-:W-:Y:S01]  /*0b40*/  R2UR UR38, R2 ;  /* 0x00000000022672ca */ /* 0x000fe200000e0000 */
[----:B------:R-:W-:Y:S01]  /*0b50*/  IMAD.MOV.U32 R221, RZ, RZ, RZ ;  /* 0x000000ffffdd7224 */ /* 0x000fe200078e00ff */
[----:B------:R-:W-:Y:S01]  /*0b60*/  CS2R R184, SRZ ;  /* 0x0000000000b87805 */ /* 0x000fe2000001ff00 */
[----:B------:R-:W-:Y:S01]  /*0b70*/  IMAD.MOV.U32 R194, RZ, RZ, RZ ;  /* 0x000000ffffc27224 */ /* 0x000fe200078e00ff */
[----:B------:R-:W-:Y:S01]  /*0b80*/  SHF.R.S32.HI R0, RZ, 0x1f, R229 ;  /* 0x0000001fff007819 */ /* 0x000fe200000114e5 */
[----:B------:R-:W-:Y:S01]  /*0b90*/  ULOP3.LUT UR39, UR36, 0x1, URZ, 0xfc, !UPT ;  /* 0x0000000124277892 */ /* 0x000fe2000f8efc3f */
[----:B------:R-:W-:Y:S02]  /*0ba0*/  MOV R186, RZ ;  /* 0x000000ff00ba7202 */ /* 0x000fe40000000f00 */
[CC--:B------:R-:W-:Y:S02]  /*0bb0*/  LEA.HI R4, R0.reuse, R229.reuse, RZ, 0x7 ;  /* 0x000000e500047211 */ /* 0x0c0fe400078f38ff */
[----:B------:R-:W-:-:S02]  /*0bc0*/  LEA.HI R5, R0, R229, RZ, 0x5 ;  /* 0x000000e500057211 */ /* 0x000fc400078f28ff */
[C---:B------:R-:W-:Y:S01]  /*0bd0*/  LOP3.LUT R6, R4.reuse, 0xffffff80, RZ, 0xc0, !PT ;  /* 0xffffff8004067812 */ /* 0x040fe200078ec0ff */
[----:B------:R-:W-:Y:S01]  /*0be0*/  UIADD3 UR38, UR38, 0x10400, URZ ;  /* 0x0001040026267890 */ /* 0x000fe2000fffe03f */
[----:B------:R-:W-:Y:S01]  /*0bf0*/  SHF.R.S32.HI R227, RZ, 0x7, R4 ;  /* 0x00000007ffe37819 */ /* 0x000fe20000011404 */
[----:B------:R-:W-:Y:S02]  /*0c00*/  IMAD.SHL.U32 R5, R5, 0x20, RZ ;  /* 0x0000002005057824 */ /* 0x000fe400078e00ff */
[----:B------:R-:W-:Y:S01]  /*0c10*/  IMAD.IADD R223, R229, 0x1, -R6 ;  /* 0x00000001e5df7824 */ /* 0x000fe200078e0a06 */
[----:B------:R-:W-:Y:S02]  /*0c20*/  LEA.HI R4, R4, R227, RZ, 0x1 ;  /* 0x000000e304047211 */ /* 0x000fe400078f08ff */
[----:B------:R-:W-:Y:S02]  /*0c30*/  LOP3.LUT R5, R5, 0xfffffc00, RZ, 0xc0, !PT ;  /* 0xfffffc0005057812 */ /* 0x000fe400078ec0ff */
[----:B------:R-:W-:-:S02]  /*0c40*/  SHF.R.S32.HI R10, RZ, 0x1f, R223 ;  /* 0x0000001fff0a7819 */ /* 0x000fc400000114df */
[----:B------:R-:W-:Y:S02]  /*0c50*/  LOP3.LUT R4, R4, 0x3fffffe, RZ, 0xc0, !PT ;  /* 0x03fffffe04047812 */ /* 0x000fe400078ec0ff */
[CC--:B------:R-:W-:Y:S02]  /*0c60*/  LEA.HI R7, R10.reuse, R223.reuse, RZ, 0x2 ;  /* 0x000000df0a077211 */ /* 0x0c0fe400078f10ff */
[----:B------:R-:W-:Y:S01]  /*0c70*/  LEA.HI R10, R10, R223, RZ, 0x5 ;  /* 0x000000df0a0a7211 */ /* 0x000fe200078f28ff */
[----:B------:R-:W-:Y:S01]  /*0c80*/  IMAD.IADD R4, R227, 0x1, -R4 ;  /* 0x00000001e3047824 */ /* 0x000fe200078e0a04 */
[--C-:B------:R-:W-:Y:S02]  /*0c90*/  SHF.R.S32.HI R6, RZ, 0x2, R7.reuse ;  /* 0x00000002ff067819 */ /* 0x100fe40000011407 */
[----:B------:R-:W-:Y:S02]  /*0ca0*/  SHF.R.S32.HI R3, RZ, 0x1f, R7 ;  /* 0x0000001fff037819 */ /* 0x000fe40000011407 */
[----:B------:R-:W-:-:S02]  /*0cb0*/  SHF.R.S32.HI R10, RZ, 0x5, R10 ;  /* 0x00000005ff0a7819 */ /* 0x000fc4000001140a */
[----:B------:R-:W-:Y:S02]  /*0cc0*/  LEA.HI R8, R3, R6, RZ, 0x3 ;  /* 0x0000000603087211 */ /* 0x000fe400078f18ff */
[----:B------:R-:W-:Y:S02]  /*0cd0*/  LEA.HI R3, R0, R229, RZ, 0x4 ;  /* 0x000000e500037211 */ /* 0x000fe400078f20ff */
[----:B------:R-:W-:Y:S02]  /*0ce0*/  LOP3.LUT R9, R8, 0xfffffff8, RZ, 0xc0, !PT ;  /* 0xfffffff808097812 */ /* 0x000fe400078ec0ff */
[----:B------:R-:W-:-:S03]  /*0cf0*/  SHF.R.S32.HI R8, RZ, 0x4, R3 ;  /* 0x00000004ff087819 */ /* 0x000fc60000011403 */
[----:B------:R-:W-:Y:S01]  /*0d00*/  IMAD.IADD R9, R6, 0x1, -R9 ;  /* 0x0000000106097824 */ /* 0x000fe200078e0a09 */
[C---:B------:R-:W-:Y:S02]  /*0d10*/  LOP3.LUT R6, R3.reuse, 0x3fffff0, RZ, 0xc0, !PT ;  /* 0x03fffff003067812 */ /* 0x040fe400078ec0ff */
[----:B------:R-:W-:Y:S01]  /*0d20*/  LEA.HI R3, R3, R8, RZ, 0x1 ;  /* 0x0000000803037211 */ /* 0x000fe200078f08ff */
[----:B------:R-:W-:Y:S02]  /*0d30*/  IMAD R9, R10, 0x10, R9 ;  /* 0x000000100a097824 */ /* 0x000fe400078e0209 */
[----:B------:R-:W-:Y:S01]  /*0d40*/  IMAD.IADD R6, R229, 0x1, -R6 ;  /* 0x00000001e5067824 */ /* 0x000fe200078e0a06 */
[----:B------:R-:W-:Y:S01]  /*0d50*/  LOP3.LUT R3, R3, 0x1ffffffe, RZ, 0xc0, !PT ;  /* 0x1ffffffe03037812 */ /* 0x000fe200078ec0ff */
[----:B------:R-:W-:-:S03]  /*0d60*/  IMAD R204, R4, 0x40, R9 ;  /* 0x0000004004cc7824 */ /* 0x000fc600078e0209 */
[----:B------:R-:W-:Y:S01]  /*0d70*/  LEA R6, R6, R5, 0x6 ;  /* 0x0000000506067211 */ /* 0x000fe200078e30ff */
[----:B------:R-:W-:-:S04]  /*0d80*/  IMAD.IADD R3, R8, 0x1, -R3 ;  /* 0x0000000108037824 */ /* 0x000fc800078e0a03 */
[----:B------:R-:W-:Y:S01]  /*0d90*/  IMAD R228, R3, 0x8, R6 ;  /* 0x0000000803e47824 */ /* 0x000fe200078e0206 */
[CC--:B------:R-:W-:Y:S02]  /*0da0*/  LEA.HI R3, R0.reuse, R229.reuse, RZ, 0x6 ;  /* 0x000000e500037211 */ /* 0x0c0fe400078f30ff */
[----:B------:R-:W-:-:S03]  /*0db0*/  LEA.HI R0, R0, R229, RZ, 0x3 ;  /* 0x000000e500007211 */ /* 0x000fc600078f18ff */
[----:B------:R-:W-:Y:S01]  /*0dc0*/  IMAD.SHL.U32 R3, R3, 0x8, RZ ;  /* 0x0000000803037824 */ /* 0x000fe200078e00ff */
[----:B------:R-:W-:Y:S02]  /*0dd0*/  SHF.R.S32.HI R18, RZ, 0x3, R0 ;  /* 0x00000003ff127819 */ /* 0x000fe40000011400 */
[----:B------:R-:W-:Y:S02]  /*0de0*/  LOP3.LUT R4, R0, 0xfffffff8, RZ, 0xc0, !PT ;  /* 0xfffffff800047812 */ /* 0x000fe400078ec0ff */
[----:B------:R-:W-:Y:S01]  /*0df0*/  LOP3.LUT R212, R3, 0xfffffe00, RZ, 0xc0, !PT ;  /* 0xfffffe0003d47812 */ /* 0x000fe200078ec0ff */
[C---:B------:R-:W-:Y:S01]  /*0e00*/  VIADD R189, R18.reuse, 0x20 ;  /* 0x0000002012bd7836 */ /* 0x040fe20000000000 */
[----:B------:R-:W-:Y:S01]  /*0e10*/  SHF.R.S32.HI R19, RZ, 0x1f, R18 ;  /* 0x0000001fff137819 */ /* 0x000fe20000011412 */
[C---:B------:R-:W-:Y:S02]  /*0e20*/  VIADD R188, R18.reuse, 0x40 ;  /* 0x0000004012bc7836 */ /* 0x040fe40000000000 */
[C---:B------:R-:W-:Y:S01]  /*0e30*/  VIADD R190, R18.reuse, 0x60 ;  /* 0x0000006012be7836 */ /* 0x040fe20000000000 */
[----:B------:R-:W-:Y:S01]  /*0e40*/  SHF.R.S32.HI R0, RZ, 0x1f, R189 ;  /* 0x0000001fff007819 */ /* 0x000fe200000114bd */
[----:B------:R-:W-:Y:S01]  /*0e50*/  IMAD.IADD R219, R229, 0x1, -R4 ;  /* 0x00000001e5db7824 */ /* 0x000fe200078e0a04 */
[----:B------:R-:W-:Y:S01]  /*0e60*/  SHF.R.S32.HI R5, RZ, 0x1f, R188 ;  /* 0x0000001fff057819 */ /* 0x000fe200000114bc */
[----:B------:R-:W-:Y:S01]  /*0e70*/  IMAD.SHL.U32 R203, R18, 0x40, RZ ;  /* 0x0000004012cb7824 */ /* 0x000fe200078e00ff */
[----:B------:R-:W-:Y:S01]  /*0e80*/  SHF.R.S32.HI R9, RZ, 0x1f, R190 ;  /* 0x0000001fff097819 */ /* 0x000fe200000114be */
[----:B------:R-:W-:Y:S01]  /*0e90*/  IMAD.SHL.U32 R201, R188, 0x40, RZ ;  /* 0x00000040bcc97824 */ /* 0x000fe200078e00ff */
[----:B------:R-:W-:Y:S01]  /*0ea0*/  LEA.HI R0, R0, R189, RZ, 0x3 ;  /* 0x000000bd00007211 */ /* 0x000fe200078f18ff */
[----:B------:R-:W-:Y:S01]  /*0eb0*/  IMAD.SHL.U32 R200, R190, 0x40, RZ ;  /* 0x00000040bec87824 */ /* 0x000fe200078e00ff */
[----:B------:R-:W-:Y:S01]  /*0ec0*/  LEA.HI R5, R5, R188, RZ, 0x3 ;  /* 0x000000bc05057211 */ /* 0x000fe200078f18ff */
[----:B------:R-:W-:Y:S01]  /*0ed0*/  IMAD.SHL.U32 R16, R219, 0x8, RZ ;  /* 0x00000008db107824 */ /* 0x000fe200078e00ff */
[----:B------:R-:W-:Y:S01]  /*0ee0*/  SHF.L.U32 R202, R189, 0x6, RZ ;  /* 0x00000006bdca7819 */ /* 0x000fe200000006ff */
[----:B------:R-:W-:Y:S01]  /*0ef0*/  IMAD.SHL.U32 R0, R0, 0x40, RZ ;  /* 0x0000004000007824 */ /* 0x000fe200078e00ff */
[----:B------:R-:W-:Y:S01]  /*0f00*/  LEA.HI R9, R9, R190, RZ, 0x3 ;  /* 0x000000be09097211 */ /* 0x000fe200078f18ff */
[----:B------:R-:W-:Y:S01]  /*0f10*/  IMAD.SHL.U32 R5, R5, 0x40, RZ ;  /* 0x0000004005057824 */ /* 0x000fe200078e00ff */
[----:B------:R-:W-:Y:S01]  /*0f20*/  LOP3.LUT R3, R203, 0x1c0, RZ, 0xc0, !PT ;  /* 0x000001c0cb037812 */ /* 0x000fe200078ec0ff */
[----:B------:R-:W-:Y:S01]  /*0f30*/  IMAD.SHL.U32 R22, R219, 0x4, RZ ;  /* 0x00000004db167824 */ /* 0x000fe200078e00ff */
[----:B------:R-:W-:Y:S01]  /*0f40*/  LOP3.LUT R202, R202, 0x1c0, RZ, 0xc0, !PT ;  /* 0x000001c0caca7812 */ /* 0x000fe200078ec0ff */
[----:B------:R-:W-:Y:S01]  /*0f50*/  VIADD R195, R16, 0x40 ;  /* 0x0000004010c37836 */ /* 0x000fe20000000000 */
[----:B------:R-:W-:Y:S01]  /*0f60*/  LOP3.LUT R201, R201, 0x1c0, RZ, 0xc0, !PT ;  /* 0x000001c0c9c97812 */ /* 0x000fe200078ec0ff */
[----:B------:R-:W-:Y:S01]  /*0f70*/  VIADD R187, R22, 0x20 ;  /* 0x0000002016bb7836 */ /* 0x000fe20000000000 */
[----:B------:R-:W-:-:S02]  /*0f80*/  LOP3.LUT R200, R200, 0x1c0, RZ, 0xc0, !PT ;  /* 0x000001c0c8c87812 */ /* 0x000fc400078ec0ff */
[----:B------:R-:W-:Y:S02]  /*0f90*/  SHF.L.U32 R9, R9, 0x6, RZ ;  /* 0x0000000609097819 */ /* 0x000fe400000006ff */
[----:B------:R-:W-:Y:S02]  /*0fa0*/  SHF.R.U32.HI R211, RZ, 0x3, R3 ;  /* 0x00000003ffd37819 */ /* 0x000fe40000011603 */
[----:B------:R-:W-:Y:S02]  /*0fb0*/  LOP3.LUT R214, R3, 0x38, R16, 0xf8, !PT ;  /* 0x0000003803d67812 */ /* 0x000fe400078ef810 */
[----:B------:R-:W-:Y:S02]  /*0fc0*/  LOP3.LUT R4, R7, 0x7ffffffc, RZ, 0xc0, !PT ;  /* 0x7ffffffc07047812 */ /* 0x000fe400078ec0ff */
[----:B------:R-:W-:Y:S02]  /*0fd0*/  SHF.R.U32.HI R209, RZ, 0x3, R202 ;  /* 0x00000003ffd17819 */ /* 0x000fe400000116ca */
[----:B------:R-:W-:Y:S01]  /*0fe0*/  LOP3.LUT R3, R202, 0x38, R16, 0xf8, !PT ;  /* 0x00000038ca037812 */ /* 0x000fe200078ef810 */
[----:B------:R-:W-:Y:S01]  /*0ff0*/  IMAD.IADD R191, R223, 0x1, -R4 ;  /* 0x00000001dfbf7824 */ /* 0x000fe200078e0a04 */
[----:B------:R-:W-:-:S02]  /*1000*/  SHF.R.U32.HI R207, RZ, 0x3, R201 ;  /* 0x00000003ffcf7819 */ /* 0x000fc400000116c9 */
[----:B------:R-:W-:Y:S02]  /*1010*/  LOP3.LUT R6, R201, 0x38, R16, 0xf8, !PT ;  /* 0x00000038c9067812 */ /* 0x000fe400078ef810 */
[----:B------:R-:W-:Y:S02]  /*1020*/  SHF.R.U32.HI R205, RZ, 0x3, R200 ;  /* 0x00000003ffcd7819 */ /* 0x000fe400000116c8 */
[----:B------:R-:W-:Y:S02]  /*1030*/  LOP3.LUT R7, R200, 0x38, R16, 0xf8, !PT ;  /* 0x00000038c8077812 */ /* 0x000fe400078ef810 */
[----:B------:R-:W-:Y:S02]  /*1040*/  LOP3.LUT R210, R0, 0xfffffe00, RZ, 0xc0, !PT ;  /* 0xfffffe0000d27812 */ /* 0x000fe400078ec0ff */
[----:B------:R-:W-:Y:S02]  /*1050*/  LOP3.LUT R208, R5, 0xfffffe00, RZ, 0xc0, !PT ;  /* 0xfffffe0005d07812 */ /* 0x000fe400078ec0ff */
[----:B------:R-:W-:-:S02]  /*1060*/  LOP3.LUT R206, R9, 0xfffffe00, RZ, 0xc0, !PT ;  /* 0xfffffe0009ce7812 */ /* 0x000fc400078ec0ff */
[----:B------:R-:W-:Y:S02]  /*1070*/  LOP3.LUT R214, R212, R214, R211, 0xf6, !PT ;  /* 0x000000d6d4d67212 */ /* 0x000fe400078ef6d3 */
[----:B------:R-:W-:Y:S02]  /*1080*/  LOP3.LUT R3, R210, R3, R209, 0xf6, !PT ;  /* 0x00000003d2037212 */ /* 0x000fe400078ef6d1 */
[----:B------:R-:W-:Y:S02]  /*1090*/  LOP3.LUT R6, R208, R6, R207, 0xf6, !PT ;  /* 0x00000006d0067212 */ /* 0x000fe400078ef6cf */
[----:B------:R-:W-:Y:S02]  /*10a0*/  LOP3.LUT R7, R206, R7, R205, 0xf6, !PT ;  /* 0x00000007ce077212 */ /* 0x000fe400078ef6cd */
[----:B------:R-:W-:Y:S02]  /*10b0*/  SHF.R.S32.HI R217, RZ, 0x1f, R189 ;  /* 0x0000001fffd97819 */ /* 0x000fe400000114bd */
[----:B------:R-:W-:-:S02]  /*10c0*/  SHF.R.S32.HI R216, RZ, 0x1f, R188 ;  /* 0x0000001fffd87819 */ /* 0x000fc400000114bc */
[----:B------:R-:W-:Y:S02]  /*10d0*/  SHF.R.S32.HI R215, RZ, 0x1f, R190 ;  /* 0x0000001fffd77819 */ /* 0x000fe400000114be */
[----:B------:R-:W-:Y:S02]  /*10e0*/  SHF.R.S32.HI R17, RZ, 0x1f, R16 ;  /* 0x0000001fff117819 */ /* 0x000fe40000011410 */
[----:B------:R-:W-:Y:S02]  /*10f0*/  LEA R213, R214, UR38, 0x1 ;  /* 0x00000026d6d57c11 */ /* 0x000fe4000f8e08ff */
[----:B------:R-:W-:Y:S02]  /*1100*/  LEA R226, R3, UR38, 0x1 ;  /* 0x0000002603e27c11 */ /* 0x000fe4000f8e08ff */
[----:B------:R-:W-:Y:S02]  /*1110*/  LEA R225, R6, UR38, 0x1 ;  /* 0x0000002606e17c11 */ /* 0x000fe4000f8e08ff */
[----:B------:R-:W-:-:S07]  /*1120*/  LEA R224, R7, UR38, 0x1 ;  /* 0x0000002607e07c11 */ /* 0x000fce000f8e08ff */
.L_x_7117:
[----:B------:R-:W-:Y:S05]  /*1130*/  YIELD ;  /* 0x0000000000007946 */ /* 0x000fea0003800000 */
[----:B------:R-:W-:Y:S01]  /*1140*/  ULDC.64 UR4, c[0x0][0xa28] ;  /* 0x00028a0000047ab9 */ /* 0x000fe20000000a00 */
[----:B0-2345:R-:W0:Y:S01]  /*1150*/  LDC.64 R6, c[0x0][0xa08] ;  /* 0x00028200ff067b82 */ /* 0x03de220000000a00 */
[----:B------:R-:W-:Y:S01]  /*1160*/  ISETP.NE.U32.AND P1, PT, RZ, UR4, PT ;  /* 0x00000004ff007c0c */ /* 0x000fe2000bf25070 */
[----:B------:R-:W-:Y:S02]  /*1170*/  IMAD.MOV.U32 R0, RZ, RZ, RZ ;  /* 0x000000ffff007224 */ /* 0x000fe400078e00ff */
[----:B------:R-:W-:Y:S01]  /*1180*/  IMAD.MOV.U32 R28, RZ, RZ, RZ ;  /* 0x000000ffff1c7224 */ /* 0x000fe200078e00ff */
[----:B------:R-:W-:Y:S01]  /*1190*/  ISETP.NE.AND.EX P1, PT, RZ, UR5, PT, P1 ;  /* 0x00000005ff007c0c */ /* 0x000fe2000bf25310 */
[----:B------:R-:W-:-:S02]  /*11a0*/  ULDC.64 UR4, c[0x0][0xa18] ;  /* 0x0002860000047ab9 */ /* 0x000fc40000000a00 */
        /* <DEDUP_REMOVED lines=11> */
[----:B------:R2:W5:Y:S01]  /*1260*/  @P0 LDG.E R28, desc[UR56][R10.64] ;  /* 0x000000380a1c0981 */ /* 0x000562000c1e1900 */
[----:B-1----:R-:W-:-:S05]  /*1270*/  @P1 IMAD.WIDE R4, R199, 0x4, R4 ;  /* 0x00000004c7041825 */ /* 0x002fca00078e0204 */
[----:B------:R2:W5:Y:S01]  /*1280*/  @P1 LDG.E R0, desc[UR56][R4.64] ;  /* 0x0000003804001981 */ /* 0x000562000c1e1900 */
[----:B0-----:R-:W-:-:S05]  /*1290*/  @P2 IMAD.WIDE R6, R199, 0x4, R8 ;  /* 0x00000004c7062825 */ /* 0x001fca00078e0208 */
[----:B------:R2:W5:Y:S01]  /*12a0*/  @P2 LDG.E R193, desc[UR56][R6.64] ;  /* 0x0000003806c12981 */ /* 0x000562000c1e1900 */
[----:B------:R-:W-:-:S03]  /*12b0*/  UISETP.NE.U32.AND UP0, UPT, UR4, URZ, UPT ;  /* 0x0000003f0400728c */ /* 0x000fc6000bf05070 */
[----:B------:R-:W-:Y:S01]  /*12c0*/  ULDC UR4, c[0x0][0x404] ;  /* 0x0001010000047ab9 */ /* 0x000fe20000000800 */
[----:B------:R-:W-:-:S03]  /*12d0*/  UISETP.NE.AND.EX UP0, UPT, UR5, URZ, UPT, UP0 ;  /* 0x0000003f0500728c */ /* 0x000fc6000bf05300 */
[----:B------:R-:W-:Y:S01]  /*12e0*/  ULDC UR5, c[0x0][0x2e0] ;  /* 0x0000b80000057ab9 */ /* 0x000fe20000000800 */
[----:B------:R-:W-:-:S04]  /*12f0*/  USEL UR4, UR4, 0x1, UP0 ;  /* 0x0000000104047887 */ /* 0x000fc80008000000 */
[----:B------:R-:W-:-:S03]  /*1300*/  UIMAD UR4, UR4, UR5, URZ ;  /* 0x00000005040472a4 */ /* 0x000fc6000f8e023f */
[----:B------:R-:W-:Y:S02]  /*1310*/  ULDC UR5, c[0x0][0x338] ;  /* 0x0000ce0000057ab9 */ /* 0x000fe40000000800 */
[----:B------:R-:W-:Y:S02]  /*1320*/  IMAD.U32 R24, RZ, RZ, UR5 ;  /* 0x00000005ff187e24 */ /* 0x000fe4000f8e00ff */
[----:B------:R-:W-:Y:S01]  /*1330*/  IMAD.U32 R27, RZ, RZ, UR4 ;  /* 0x00000004ff1b7e24 */ /* 0x000fe2000f8e00ff */
[----:B--2---:R-:W-:Y:S06]  /*1340*/  @P2 BRA `(.L_x_6838) ;  /* 0x0000000000242947 */ /* 0x004fec0003800000 */
        /* <DEDUP_REMOVED lines=9> */
.L_x_6838:
[----:B------:R-:W-:Y:S01]  /*13e0*/  ULDC.64 UR4, c[0x0][0xa20] ;  /* 0x0002880000047ab9 */ /* 0x000fe20000000a00 */
[----:B------:R-:W-:Y:S01]  /*13f0*/  MOV R222, R197 ;  /* 0x000000c500de7202 */ /* 0x000fe20000000f00 */
[----:B------:R-:W-:Y:S01]  /*1400*/  IMAD.MOV.U32 R218, RZ, RZ, R198 ;  /* 0x000000ffffda7224 */ /* 0x000fe200078e00c6 */
[----:B------:R-:W-:Y:S01]  /*1410*/  ISETP.NE.U32.AND P1, PT, RZ, UR4, PT ;  /* 0x00000004ff007c0c */ /* 0x000fe2000bf25070 */
[----:B------:R-:W-:-:S03]  /*1420*/  IMAD.MOV.U32 R220, RZ, RZ, R199 ;  /* 0x000000ffffdc7224 */ /* 0x000fc600078e00c7 */
[----:B------:R-:W-:-:S13]  /*1430*/  ISETP.NE.AND.EX P1, PT, RZ, UR5, PT, P1 ;  /* 0x00000005ff007c0c */ /* 0x000fda000bf25310 */
[----:B------:R-:W-:Y:S05]  /*1440*/  @!P1 BRA `(.L_x_6839) ;  /* 0x0000000000109947 */ /* 0x000fea0003800000 */
[----:B------:R-:W0:Y:S02]  /*1450*/  LDC.64 R4, c[0x0][0xa20] ;  /* 0x00028800ff047b82 */ /* 0x000e240000000a00 */
[----:B0-----:R-:W-:-:S05]  /*1460*/  IMAD.WIDE R4, R199, 0x4, R4 ;  /* 0x00000004c7047825 */ /* 0x001fca00078e0204 */
[----:B------:R0:W5:Y:S01]  /*1470*/  LDG.E R27, desc[UR56][R4.64] ;  /* 0x00000038041b7981 */ /* 0x000162000c1e1900 */
[----:B------:R-:W-:Y:S05]  /*1480*/  BRA `(.L_x_6840) ;  /* 0x0000000000107947 */ /* 0x000fea0003800000 */
.L_x_6839:
[----:B------:R-:W-:Y:S05]  /*1490*/  @!P0 BRA `(.L_x_6840) ;  /* 0x00000000000c8947 */ /* 0x000fea0003800000 */
[----:B------:R-:W2:Y:S04]  /*14a0*/  LDG.E R4, desc[UR56][R10.64] ;  /* 0x000000380a047981 */ /* 0x000ea8000c1e1900 */
[----:B------:R-:W2:Y:S02]  /*14b0*/  LDG.E R27, desc[UR56][R10.64+0x4] ;  /* 0x000004380a1b7981 */ /* 0x000ea4000c1e1900 */
[----:B--2---:R-:W-:-:S07]  /*14c0*/  IMAD.IADD R27, R27, 0x1, -R4 ;  /* 0x000000011b1b7824 */ /* 0x004fce00078e0a04 */
.L_x_6840:
[----:B------:R-:W-:Y:S01]  /*14d0*/  ULDC.64 UR4, c[0x0][0xa10] ;  /* 0x0002840000047ab9 */ /* 0x000fe20000000a00 */
[----:B------:R-:W1:Y:S01]  /*14e0*/  LDC.64 R10, c[0x0][0x9e0] ;  /* 0x00027800ff0a7b82 */ /* 0x000e620000000a00 */
[----:B------:R-:W-:-:S04]  /*14f0*/  ISETP.NE.U32.AND P0, PT, RZ, UR4, PT ;  /* 0x00000004ff007c0c */ /* 0x000fc8000bf05070 */
        /* <DEDUP_REMOVED lines=9> */
[----:B-----5:R-:W-:Y:S02]  /*1590*/  IMAD.MOV.U32 R117, RZ, RZ, R27 ;  /* 0x000000ffff757224 */ /* 0x020fe400078e001b */
[----:B--2---:R-:W-:-:S04]  /*15a0*/  @P1 IMAD.WIDE R6, R199, 0x4, R6 ;  /* 0x00000004c7061825 */ /* 0x004fc800078e0206 */
[----:B------:R-:W-:Y:S01]  /*15b0*/  IMAD.IADD R9, R27, 0x1, -R0 ;  /* 0x000000011b097824 */ /* 0x000fe200078e0a00 */
[----:B------:R0:W5:Y:S01]  /*15c0*/  @P1 LDG.E R117, desc[UR56][R6.64] ;  /* 0x0000003806751981 */ /* 0x000162000c1e1900 */
[----:B-1----:R-:W-:Y:S02]  /*15d0*/  ISETP.GE.AND P1, PT, R11, 0x1, PT ;  /* 0x000000010b00780c */ /* 0x002fe40003f26270 */
[----:B------:R-:W-:Y:S01]  /*15e0*/  LEA R119, R197, 0x80, 0x7 ;  /* 0x00000080c5777811 */ /* 0x000fe200078e38ff */
[----:B---3--:R-:W-:-:S04]  /*15f0*/  @P0 IMAD.IADD R24, R8, 0x1, -R3 ;  /* 0x0000000108180824 */ /* 0x008fc800078e0a03 */
[----:B------:R-:W-:-:S05]  /*1600*/  IMAD.IADD R192, R9, 0x1, R24 ;  /* 0x0000000109c07824 */ /* 0x000fca00078e0218 */
[C---:B------:R-:W-:Y:S02]  /*1610*/  IADD3 R0, R192.reuse, 0x7f, RZ ;  /* 0x0000007fc0007810 */ /* 0x040fe40007ffe0ff */
[----:B------:R-:W-:Y:S02]  /*1620*/  IADD3 R119, R192, R119, -R193 ;  /* 0x00000077c0777210 */ /* 0x000fe40007ffe8c1 */
[----:B------:R-:W-:-:S04]  /*1630*/  SHF.R.S32.HI R3, RZ, 0x1f, R0 ;  /* 0x0000001fff037819 */ /* 0x000fc80000011400 */
[----:B------:R-:W-:Y:S01]  /*1640*/  LEA.HI R3, R3, R0, RZ, 0x7 ;  /* 0x0000000003037211 */ /* 0x000fe200078f38ff */
[----:B------:R-:W-:-:S03]  /*1650*/  IMAD.IADD R0, R119, 0x1, R10 ;  /* 0x0000000177007824 */ /* 0x000fc600078e020a */
[----:B------:R-:W-:Y:S01]  /*1660*/  SHF.R.S32.HI R129, RZ, 0x7, R3 ;  /* 0x00000007ff817819 */ /* 0x000fe20000011403 */
[----:B0-----:R-:W-:Y:S06]  /*1670*/  @!P1 BRA `(.L_x_6841) ;  /* 0x0000000000489947 */ /* 0x001fec0003800000 */
        /* <DEDUP_REMOVED lines=11> */
.L_x_6843:
[----:B------:R-:W-:-:S13]  /*1730*/  ISETP.NE.AND P0, PT, R11, 0x1, PT ;  /* 0x000000010b00780c */ /* 0x000fda0003f05270 */
[----:B------:R-:W0:Y:S02]  /*1740*/  @P0 LDC.64 R4, c[0x0][0x9e8] ;  /* 0x00027a00ff040b82 */ /* 0x000e240000000a00 */
[----:B0-----:R-:W-:-:S05]  /*1750*/  @P0 IMAD.HI.U32 R4, R3, R4, RZ ;  /* 0x0000000403040227 */ /* 0x001fca00078e00ff */
[----:B------:R-:W-:-:S07]  /*1760*/  @P0 SHF.R.U32.HI R3, RZ, R5, R4 ;  /* 0x00000005ff030219 */ /* 0x000fce0000011604 */
.L_x_6844:
[----:B------:R-:W-:Y:S05]  /*1770*/  BSYNC B0 ;  /* 0x0000000000007941 */ /* 0x000fea0003800000 */
.L_x_6842:
[----:B------:R-:W-:-:S05]  /*1780*/  IMAD R3, R3, R11, R11 ;  /* 0x0000000b03037224 */ /* 0x000fca00078e020b */
[----:B------:R-:W-:-:S07]  /*1790*/  VIMNMX R0, R0, R3, PT ;  /* 0x0000000300007248 */ /* 0x000fce0003fe0100 */
.L_x_6841:
        /* <DEDUP_REMOVED lines=15> */
.L_x_6847:
[----:B------:R-:W-:Y:S01]  /*1890*/  ISETP.NE.AND P0, PT, R11, 0x1, PT ;  /* 0x000000010b00780c */ /* 0x000fe20003f05270 */
[----:B------:R-:W-:-:S12]  /*18a0*/  IMAD.MOV.U32 R4, RZ, RZ, R118 ;  /* 0x000000ffff047224 */ /* 0x000fd800078e0076 */
[----:B------:R-:W0:Y:S02]  /*18b0*/  @P0 LDC.64 R6, c[0x0][0x9e8] ;  /* 0x00027a00ff060b82 */ /* 0x000e240000000a00 */
[----:B0-----:R-:W-:-:S05]  /*18c0*/  @P0 IMAD.HI.U32 R6, R118, R6, RZ ;  /* 0x0000000676060227 */ /* 0x001fca00078e00ff */
[----:B------:R-:W-:-:S07]  /*18d0*/  @P0 SHF.R.U32.HI R4, RZ, R7, R6 ;  /* 0x00000007ff040219 */ /* 0x000fce0000011606 */
.L_x_6848:
[----:B------:R-:W-:Y:S05]  /*18e0*/  BSYNC B0 ;  /* 0x0000000000007941 */ /* 0x000fea0003800000 */
.L_x_6846:
[----:B------:R-:W-:-:S05]  /*18f0*/  IMAD R4, R4, R11, RZ ;  /* 0x0000000b04047224 */ /* 0x000fca00078e02ff */
[----:B------:R-:W-:-:S07]  /*1900*/  VIMNMX R3, R3, R4, !PT ;  /* 0x0000000403037248 */ /* 0x000fce0007fe0100 */
.L_x_6845:
[----:B------:R-:W-:Y:S02]  /*1910*/  IADD3 R0, R0, 0x7f, RZ ;  /* 0x0000007f00007810 */ /* 0x000fe40007ffe0ff */
[----:B------:R-:W-:Y:S02]  /*1920*/  SHF.R.S32.HI R4, RZ, 0x1f, R3 ;  /* 0x0000001fff047819 */ /* 0x000fe40000011403 */
[----:B------:R-:W-:Y:S02]  /*1930*/  SHF.R.S32.HI R5, RZ, 0x1f, R0 ;  /* 0x0000001fff057819 */ /* 0x000fe40000011400 */
[----:B------:R-:W-:Y:S02]  /*1940*/  LEA.HI R4, R4, R3, RZ, 0x7 ;  /* 0x0000000304047211 */ /* 0x000fe400078f38ff */
[----:B------:R-:W-:Y:S02]  /*1950*/  LEA.HI R5, R5, R0, RZ, 0x7 ;  /* 0x0000000005057211 */ /* 0x000fe400078f38ff */
[----:B------:R-:W-:-:S02]  /*1960*/  SHF.R.S32.HI R4, RZ, 0x7, R4 ;  /* 0x00000007ff047819 */ /* 0x000fc40000011404 */
[----:B------:R-:W-:Y:S02]  /*1970*/  SHF.R.S32.HI R0, RZ, 0x7, R5 ;  /* 0x00000007ff007819 */ /* 0x000fe40000011405 */
[----:B------:R-:W-:Y:S02]  /*1980*/  VIMNMX R4, RZ, R4, !PT ;  /* 0x00000004ff047248 */ /* 0x000fe40007fe0100 */
[----:B------:R-:W-:-:S03]  /*1990*/  VIMNMX R0, R129, R0, PT ;  /* 0x0000000081007248 */ /* 0x000fc60003fe0100 */
[--C-:B------:R-:W-:Y:S02]  /*19a0*/  IMAD R4, R4, 0x80, -R9.reuse ;  /* 0x0000008004047824 */ /* 0x100fe400078e0a09 */
[----:B------:R-:W-:-:S03]  /*19b0*/  IMAD R3, R0, 0x80, -R9 ;  /* 0x0000008000037824 */ /* 0x000fc600078e0a09 */
        /* <DEDUP_REMOVED lines=32> */
.L_x_6851:
[----:B------:R-:W-:Y:S05]  /*1bc0*/  BSYNC B6 ;  /* 0x0000000000067941 */ /* 0x000fea0003800000 */
.L_x_6850:
        /* <DEDUP_REMOVED lines=19> */
[----:B-1---5:R-:W-:Y:S05]  /*1d00*/  CALL.ABS.NOINC R14 ;  /* 0x000000000e007343 */ /* 0x022fea0003c00000 */
.L_x_6853:
[----:B------:R-:W-:Y:S05]  /*1d10*/  BSYNC B6 ;  /* 0x0000000000067941 */ /* 0x000fea0003800000 */
.L_x_6852:
[----:B------:R-:W-:Y:S01]  /*1d20*/  ULDC.64 UR4, c[0x0][0x9f8] ;  /* 0x00027e0000047ab9 */ /* 0x000fe20000000a00 */
[----:B------:R-:W0:Y:S01]  /*1d30*/  LDC R0, c[0x0][0x428] ;  /* 0x00010a00ff007b82 */ /* 0x000e220000000800 */
[----:B------:R-:W-:-:S07]  /*1d40*/  ISETP.NE.U32.AND P0, PT, RZ, UR4, PT ;  /* 0x00000004ff007c0c */ /* 0x000fce000bf05070 */
[----:B------:R-:W1:Y:S01]  /*1d50*/  LDC.64 R38, c[0x0][0x2f0] ;  /* 0x0000bc00ff267b82 */ /* 0x000e620000000a00 */
[----:B------:R-:W-:Y:S01]  /*1d60*/  ISETP.NE.AND.EX P0, PT, RZ, UR5, PT, P0 ;  /* 0x00000005ff007c0c */ /* 0x000fe2000bf05300 */
[----:B------:R-:W2:Y:S01]  /*1d70*/  S2R R30, SR_TID.X ;  /* 0x00000000001e7919 */ /* 0x000ea20000002100 */
[----:B------:R-:W-:Y:S01]  /*1d80*/  IMAD.IADD R43, R28, 0x1, R27 ;  /* 0x000000011c2b7824 */ /* 0x000fe200078e021b */
[----:B------:R-:W-:Y:S01]  /*1d90*/  ULDC.64 UR6, c[0x0][0xa08] ;  /* 0x0002820000067ab9 */ /* 0x000fe20000000a00 */
[----:B------:R-:W-:-:S03]  /*1da0*/  ULDC.64 UR4, c[0x0][0x2f8] ;  /* 0x0000be0000047ab9 */ /* 0x000fc60000000a00 */
[----:B------:R-:W3:Y:S08]  /*1db0*/  LDC.64 R32, c[0x0][0x3d8] ;  /* 0x0000f600ff207b82 */ /* 0x000ef00000000a00 */
[----:B------:R-:W4:Y:S08]  /*1dc0*/  @P0 LDC.64 R4, c[0x0][0x9f8] ;  /* 0x00027e00ff040b82 */ /* 0x000f300000000a00 */
[----:B------:R-:W1:Y:S01]  /*1dd0*/  LDC R27, c[0x0][0x3d4] ;  /* 0x0000f500ff1b7b82 */ /* 0x000e620000000800 */
[----:B----4-:R-:W-:-:S05]  /*1de0*/  @P0 IMAD.WIDE R4, R199, 0x4, R4 ;  /* 0x00000004c7040825 */ /* 0x010fca00078e0204 */
[----:B------:R4:W4:Y:S01]  /*1df0*/  @P0 LDG.E R199, desc[UR56][R4.64] ;  /* 0x0000003804c70981 */ /* 0x000922000c1e1900 */
[----:B0-----:R-:W-:Y:S01]  /*1e00*/  ISETP.NE.AND P0, PT, R0, 0x1, PT ;  /* 0x000000010000780c */ /* 0x001fe20003f05270 */
[C---:B---3--:R-:W-:Y:S01]  /*1e10*/  IMAD.WIDE.U32 R10, R18.reuse, R32, R16 ;  /* 0x00000020120a7225 */ /* 0x048fe200078e0010 */
[----:B------:R-:W-:Y:S02]  /*1e20*/  SHF.R.S32.HI R35, RZ, 0x1f, R43 ;  /* 0x0000001fff237819 */ /* 0x000fe4000001142b */
[----:B--2---:R-:W-:Y:S01]  /*1e30*/  SHF.R.U32.HI R30, RZ, 0x7, R30 ;  /* 0x00000007ff1e7819 */ /* 0x004fe2000001161e */
[-C--:B-1----:R-:W-:Y:S01]  /*1e40*/  IMAD.WIDE.U32 R40, R18, R38.reuse, R16 ;  /* 0x0000002612287225 */ /* 0x082fe200078e0010 */
[----:B------:R-:W-:Y:S02]  /*1e50*/  ISETP.GE.AND P1, PT, R16, R27, PT ;  /* 0x0000001b1000720c */ /* 0x000fe40003f26270 */
[----:B------:R-:W-:Y:S01]  /*1e60*/  ISETP.NE.AND P6, PT, R30, 0x1, PT ;  /* 0x000000011e00780c */ /* 0x000fe20003fc5270 */
[-C--:B------:R-:W-:Y:S01]  /*1e70*/  IMAD R6, R35, R38.reuse, RZ ;  /* 0x0000002623067224 */ /* 0x080fe200078e02ff */
[----:B------:R-:W-:Y:S01]  /*1e80*/  SHF.R.S32.HI R23, RZ, 0x1f, R22 ;  /* 0x0000001fff177819 */ /* 0x000fe20000011416 */
[-C--:B----4-:R-:W-:Y:S01]  /*1e90*/  IMAD.WIDE.U32 R4, R43, R38.reuse, RZ ;  /* 0x000000262b047225 */ /* 0x090fe200078e00ff */
[C---:B------:R-:W-:Y:S01]  /*1ea0*/  SHF.L.U64.HI R91, R38.reuse, 0x5, R39 ;  /* 0x00000005265b7819 */ /* 0x040fe20000010227 */
[----:B------:R-:W0:Y:S01]  /*1eb0*/  @P0 LDC R3, c[0x0][0x42c] ;  /* 0x00010b00ff030b82 */ /* 0x000e220000000800 */
[----:B------:R-:W-:Y:S01]  /*1ec0*/  SHF.L.U32 R90, R38, 0x5, RZ ;  /* 0x00000005265a7819 */ /* 0x000fe200000006ff */
[----:B------:R-:W-:Y:S01]  /*1ed0*/  VIADD R125, R30, 0x8 ;  /* 0x000000081e7d7836 */ /* 0x000fe20000000000 */
[--C-:B------:R-:W-:Y:S01]  /*1ee0*/  SHF.L.U64.HI R15, R32, 0x5, R33.reuse ;  /* 0x00000005200f7819 */ /* 0x100fe20000010221 */
[----:B------:R-:W-:Y:S01]  /*1ef0*/  IMAD.SHL.U32 R128, R38, 0x80, RZ ;  /* 0x0000008026807824 */ /* 0x000fe200078e00ff */
[----:B------:R-:W-:Y:S01]  /*1f00*/  SHF.L.U64.HI R110, R32, 0x7, R33 ;  /* 0x00000007206e7819 */ /* 0x000fe20000010221 */
[----:B------:R-:W-:Y:S01]  /*1f10*/  IMAD.WIDE.U32 R88, R18, R38, R90 ;  /* 0x0000002612587225 */ /* 0x000fe200078e005a */
[----:B------:R-:W-:Y:S01]  /*1f20*/  SHF.L.U32 R116, R27, 0x1, RZ ;  /* 0x000000011b747819 */ /* 0x000fe200000006ff */
[----:B------:R-:W1:Y:S01]  /*1f30*/  @P0 LDC R7, c[0x0][0x430] ;  /* 0x00010c00ff070b82 */ /* 0x000e620000000800 */
[----:B------:R-:W-:Y:S01]  /*1f40*/  SHF.L.U64.HI R105, R38, 0x6, R39 ;  /* 0x0000000626697819 */ /* 0x000fe20000010227 */
[----:B0-----:R-:W-:-:S04]  /*1f50*/  @P0 IMAD.HI.U32 R0, R198, R3, RZ ;  /* 0x00000003c6000227 */ /* 0x001fc800078e00ff */
[----:B------:R-:W-:Y:S01]  /*1f60*/  IMAD R3, R43, R39, R6 ;  /* 0x000000272b037224 */ /* 0x000fe200078e0206 */
[----:B-1----:R-:W-:-:S03]  /*1f70*/  @P0 SHF.R.U32.HI R198, RZ, R7, R0 ;  /* 0x00000007ffc60219 */ /* 0x002fc60000011600 */
[----:B------:R-:W-:Y:S01]  /*1f80*/  IMAD.IADD R5, R5, 0x1, R3 ;  /* 0x0000000105057824 */ /* 0x000fe200078e0203 */
[----:B------:R-:W-:Y:S01]  /*1f90*/  ISETP.NE.U32.AND P0, PT, RZ, UR6, PT ;  /* 0x00000006ff007c0c */ /* 0x000fe2000bf05070 */
[----:B------:R-:W0:Y:S01]  /*1fa0*/  LDC.64 R6, c[0x0][0x3e8] ;  /* 0x0000fa00ff067b82 */ /* 0x000e220000000a00 */
[----:B------:R-:W-:Y:S01]  /*1fb0*/  SHF.R.S32.HI R8, RZ, 0x1f, R198 ;  /* 0x0000001fff087819 */ /* 0x000fe200000114c6 */
[----:B------:R-:W-:Y:S01]  /*1fc0*/  IMAD.WIDE.U32 R4, R198, UR4, R4 ;  /* 0x00000004c6047c25 */ /* 0x000fe2000f8e0004 */
[----:B------:R-:W-:-:S03]  /*1fd0*/  ISETP.NE.AND.EX P0, PT, RZ, UR7, PT, P0 ;  /* 0x00000007ff007c0c */ /* 0x000fc6000bf05300 */
[----:B------:R-:W-:-:S04]  /*1fe0*/  IMAD R3, R8, UR4, RZ ;  /* 0x0000000408037c24 */ /* 0x000fc8000f8e02ff */
[----:B------:R-:W-:Y:S01]  /*1ff0*/  IMAD R3, R198, UR5, R3 ;  /* 0x00000005c6037c24 */ /* 0x000fe2000f8e0203 */
[----:B------:R-:W-:-:S03]  /*2000*/  ULDC.64 UR4, c[0x0][0x300] ;  /* 0x0000c00000047ab9 */ /* 0x000fc60000000a00 */
[----:B------:R-:W-:Y:S02]  /*2010*/  IMAD.IADD R5, R5, 0x1, R3 ;  /* 0x0000000105057824 */ /* 0x000fe400078e0203 */
[----:B0-----:R-:W-:Y:S01]  /*2020*/  IMAD R12, R19, R6, RZ ;  /* 0x00000006130c7224 */ /* 0x001fe200078e02ff */
[----:B------:R-:W-:-:S03]  /*2030*/  SHF.L.U64.HI R109, R6, 0x7, R7 ;  /* 0x00000007066d7819 */ /* 0x000fc60000010207 */
[----:B------:R-:W-:Y:S01]  /*2040*/  IMAD R85, R18, R7, R12 ;  /* 0x0000000712557224 */ /* 0x000fe200078e020c */
[----:B------:R-:W-:Y:S02]  /*2050*/  SHF.R.S32.HI R0, RZ, 0x1f, R199 ;  /* 0x0000001fff007819 */ /* 0x000fe400000114c7 */
[----:B------:R-:W-:Y:S02]  /*2060*/  SEL R97, R199, RZ, !P0 ;  /* 0x000000ffc7617207 */ /* 0x000fe40004000000 */
[----:B------:R-:W-:Y:S02]  /*2070*/  SEL R9, R0, RZ, !P0 ;  /* 0x000000ff00097207 */ /* 0x000fe40004000000 */
[----:B------:R-:W-:Y:S01]  /*2080*/  IADD3 R42, P0, R18, R43, RZ ;  /* 0x0000002b122a7210 */ /* 0x000fe20007f1e0ff */
[----:B------:R-:W-:-:S04]  /*2090*/  IMAD.WIDE.U32 R98, R97, UR4, R4 ;  /* 0x0000000461627c25 */ /* 0x000fc8000f8e0004 */
[----:B------:R-:W-:Y:S02]  /*20a0*/  IMAD R0, R9, UR4, RZ ;  /* 0x0000000409007c24 */ /* 0x000fe4000f8e02ff */
[----:B------:R-:W-:Y:S02]  /*20b0*/  IMAD.X R43, R19, 0x1, R35, P0 ;  /* 0x00000001132b7824 */ /* 0x000fe400000e0623 */
[----:B------:R-:W-:Y:S01]  /*20c0*/  IMAD R31, R97, UR5, R0 ;  /* 0x00000005611f7c24 */ /* 0x000fe2000f8e0200 */
[----:B------:R-:W-:Y:S05]  /*20d0*/  @!P6 WARPSYNC.ALL ;  /* 0x000000000000e948 */ /* 0x000fea0003800000 */
[----:B------:R-:W-:Y:S01]  /*20e0*/  ULDC.64 UR4, c[0x0][0x320] ;  /* 0x0000c80000047ab9 */ /* 0x000fe20000000a00 */
[----:B------:R-:W-:-:S02]  /*20f0*/  IMAD R0, R19, R32, RZ ;  /* 0x0000002013007224 */ /* 0x000fc400078e02ff */
[----:B------:R-:W-:Y:S02]  /*2100*/  IMAD R3, R8, UR4, RZ ;  /* 0x0000000408037c24 */ /* 0x000fe4000f8e02ff */
[----:B------:R-:W-:-:S04]  /*2110*/  IMAD.WIDE.U32 R4, R198, UR4, R16 ;  /* 0x00000004c6047c25 */ /* 0x000fc8000f8e0010 */
[----:B------:R-:W-:Y:S01]  /*2120*/  IMAD R3, R198, UR5, R3 ;  /* 0x00000005c6037c24 */ /* 0x000fe2000f8e0203 */
[----:B------:R-:W-:Y:S01]  /*2130*/  ULDC.64 UR4, c[0x0][0x328] ;  /* 0x0000ca0000047ab9 */ /* 0x000fe20000000a00 */
[C---:B------:R-:W-:Y:S01]  /*2140*/  IMAD R13, R18.reuse, R33, R0 ;  /* 0x00000021120d7224 */ /* 0x040fe200078e0200 */
[----:B------:R-:W-:Y:S01]  /*2150*/  P2R R0, PR, RZ, 0x2 ;  /* 0x00000002ff007803 */ /* 0x000fe20000000000 */
[----:B------:R-:W-:Y:S02]  /*2160*/  IMAD.IADD R5, R5, 0x1, R3 ;  /* 0x0000000105057824 */ /* 0x000fe400078e0203 */
[----:B------:R-:W-:Y:S02]  /*2170*/  IMAD R3, R9, UR4, RZ ;  /* 0x0000000409037c24 */ /* 0x000fe4000f8e02ff */
[----:B------:R-:W-:-:S04]  /*2180*/  IMAD.WIDE.U32 R8, R18, R6, R22 ;  /* 0x0000000612087225 */ /* 0x000fc800078e0016 */
[----:B------:R-:W-:Y:S01]  /*2190*/  IMAD R47, R97, UR5, R3 ;  /* 0x00000005612f7c24 */ /* 0x000fe2000f8e0203 */
[----:B------:R-:W-:Y:S01]  /*21a0*/  SEL R3, R27, RZ, P1 ;  /* 0x000000ff1b037207 */ /* 0x000fe20000800000 */
[----:B------:R-:W-:Y:S01]  /*21b0*/  IMAD.WIDE.U32 R96, R97, UR4, R4 ;  /* 0x0000000461607c25 */ /* 0x000fe2000f8e0004 */
[----:B------:R-:W-:Y:S01]  /*21c0*/  IADD3 R87, R9, R85, RZ ;  /* 0x0000005509577210 */ /* 0x000fe20007ffe0ff */
[----:B------:R-:W-:Y:S01]  /*21d0*/  ULDC UR4, c[0x0][0x2e4] ;  /* 0x0000b90000047ab9 */ /* 0x000fe20000000800 */
[----:B-----5:R-:W-:Y:S01]  /*21e0*/  SHF.R.S32.HI R9, RZ, 0x1f, R117 ;  /* 0x0000001fff097819 */ /* 0x020fe20000011475 */
[C---:B------:R-:W-:Y:S01]  /*21f0*/  IMAD.IADD R3, R16.reuse, 0x1, R3 ;  /* 0x0000000110037824 */ /* 0x040fe200078e0203 */
[----:B------:R-:W-:Y:S01]  /*2200*/  ISETP.GE.AND P2, PT, R16, UR4, PT ;  /* 0x0000000410007c0c */ /* 0x000fe2000bf46270 */
[----:B------:R-:W-:Y:S02]  /*2210*/  IMAD.MOV.U32 R86, RZ, RZ, R8 ;  /* 0x000000ffff567224 */ /* 0x000fe400078e0008 */
[----:B------:R-:W-:Y:S01]  /*2220*/  IMAD.WIDE.U32 R4, R18, R32, R22 ;  /* 0x0000002012047225 */ /* 0x000fe200078e0016 */
[----:B------:R-:W-:-:S03]  /*2230*/  SHF.R.S32.HI R14, RZ, 0x1f, R3 ;  /* 0x0000001fff0e7819 */ /* 0x000fc60000011403 */
[----:B------:R-:W-:Y:S01]  /*2240*/  IMAD.IADD R5, R5, 0x1, R13 ;  /* 0x0000000105057824 */ /* 0x000fe200078e020d */
[CC--:B------:R-:W-:Y:S01]  /*2250*/  LEA.HI R8, R14.reuse, R3.reuse, RZ, 0x6 ;  /* 0x000000030e087211 */ /* 0x0c0fe200078f30ff */
[----:B------:R-:W-:Y:S01]  /*2260*/  IMAD.IADD R11, R13, 0x1, R11 ;  /* 0x000000010d0b7824 */ /* 0x000fe200078e020b */
[----:B------:R-:W-:Y:S01]  /*2270*/  LEA.HI R37, R14, R3, RZ, 0x3 ;  /* 0x000000030e257211 */ /* 0x000fe200078f18ff */
[----:B------:R-:W-:-:S03]  /*2280*/  IMAD.WIDE.U32 R12, R18, R6, R16 ;  /* 0x00000006120c7225 */ /* 0x000fc600078e0010 */
[--C-:B------:R-:W-:Y:S01]  /*2290*/  LOP3.LUT R14, R201, 0x38, R37.reuse, 0xf8, !PT ;  /* 0x00000038c90e7812 */ /* 0x100fe200078ef825 */
[----:B------:R-:W-:Y:S01]  /*22a0*/  IMAD.SHL.U32 R3, R8, 0x80, RZ ;  /* 0x0000008008037824 */ /* 0x000fe200078e00ff */
[----:B------:R-:W-:Y:S01]  /*22b0*/  LOP3.LUT R8, R37, 0x38, RZ, 0xc0, !PT ;  /* 0x0000003825087812 */ /* 0x000fe200078ec0ff */
[----:B------:R-:W-:Y:S01]  /*22c0*/  IMAD.MOV.U32 R84, RZ, RZ, R12 ;  /* 0x000000ffff547224 */ /* 0x000fe200078e000c */
[----:B------:R-:W-:Y:S01]  /*22d0*/  LOP3.LUT R12, R202, 0x38, R37, 0xf8, !PT ;  /* 0x00000038ca0c7812 */ /* 0x000fe200078ef825 */
[----:B------:R-:W-:Y:S01]  /*22e0*/  IMAD.WIDE.U32 R94, R117, R32, R4 ;  /* 0x00000020755e7225 */ /* 0x000fe200078e0004 */
[----:B------:R-:W-:Y:S02]  /*22f0*/  LOP3.LUT R20, R200, 0x38, R37, 0xf8, !PT ;  /* 0x00000038c8147812 */ /* 0x000fe400078ef825 */
[----:B------:R-:W-:Y:S01]  /*2300*/  LOP3.LUT R8, R8, 0x1c0, R203, 0xf8, !PT ;  /* 0x000001c008087812 */ /* 0x000fe200078ef8cb */
[----:B------:R-:W-:Y:S01]  /*2310*/  IMAD R4, R9, R6, RZ ;  /* 0x0000000609047224 */ /* 0x000fe200078e02ff */
[----:B------:R-:W-:Y:S01]  /*2320*/  LOP3.LUT R3, R3, 0xffffe000, RZ, 0xc0, !PT ;  /* 0xffffe00003037812 */ /* 0x000fe200078ec0ff */
[----:B------:R-:W-:Y:S01]  /*2330*/  IMAD.IADD R30, R99, 0x1, R31 ;  /* 0x00000001631e7824 */ /* 0x000fe200078e021f */
[----:B------:R-:W-:Y:S01]  /*2340*/  LOP3.LUT R12, R12, R209, RZ, 0x3c, !PT ;  /* 0x000000d10c0c7212 */ /* 0x000fe200078e3cff */
[----:B------:R-:W-:Y:S01]  /*2350*/  IMAD R45, R117, R7, R4 ;  /* 0x00000007752d7224 */ /* 0x000fe200078e0204 */
[----:B------:R-:W-:Y:S01]  /*2360*/  LOP3.LUT R14, R14, R207, RZ, 0x3c, !PT ;  /* 0x000000cf0e0e7212 */ /* 0x000fe200078e3cff */
[-C--:B------:R-:W-:Y:S01]  /*2370*/  IMAD R28, R9, R32.reuse, RZ ;  /* 0x00000020091c7224 */ /* 0x080fe200078e02ff */
[----:B------:R-:W-:Y:S01]  /*2380*/  LOP3.LUT R20, R20, R205, RZ, 0x3c, !PT ;  /* 0x000000cd14147212 */ /* 0x000fe200078e3cff */
[----:B------:R-:W-:Y:S01]  /*2390*/  IMAD.IADD R85, R85, 0x1, R13 ;  /* 0x0000000155557824 */ /* 0x000fe200078e020d */
[----:B------:R-:W-:Y:S01]  /*23a0*/  LOP3.LUT R8, R8, R211, RZ, 0x3c, !PT ;  /* 0x000000d308087212 */ /* 0x000fe200078e3cff */
[C---:B------:R-:W-:Y:S01]  /*23b0*/  IMAD R29, R117.reuse, R33, R28 ;  /* 0x00000021751d7224 */ /* 0x040fe200078e021c */
[-C--:B------:R-:W-:Y:S01]  /*23c0*/  IADD3 R114, R12, R3.reuse, R210 ;  /* 0x000000030c727210 */ /* 0x080fe20007ffe0d2 */
[----:B------:R-:W-:Y:S01]  /*23d0*/  IMAD.WIDE.U32 R92, R117, R32, R10 ;  /* 0x00000020755c7225 */ /* 0x000fe200078e000a */
[----:B------:R-:W-:-:S02]  /*23e0*/  IADD3 R113, R14, R3, R208 ;  /* 0x000000030e717210 */ /* 0x000fc40007ffe0d0 */
[-C--:B------:R-:W-:Y:S01]  /*23f0*/  IADD3 R111, R20, R3.reuse, R206 ;  /* 0x00000003146f7210 */ /* 0x080fe20007ffe0ce */
[----:B------:R-:W-:Y:S01]  /*2400*/  IMAD.SHL.U32 R13, R32, 0x20, RZ ;  /* 0x00000020200d7824 */ /* 0x000fe200078e00ff */
[----:B------:R-:W-:Y:S01]  /*2410*/  IADD3 R115, R8, R3, R212 ;  /* 0x0000000308737210 */ /* 0x000fe20007ffe0d4 */
[----:B------:R-:W-:Y:S01]  /*2420*/  IMAD R3, R19, R38, RZ ;  /* 0x0000002613037224 */ /* 0x000fe200078e02ff */
[----:B------:R-:W-:Y:S01]  /*2430*/  IADD3 R4, P1, R90, R88, RZ ;  /* 0x000000585a047210 */ /* 0x000fe20007f3e0ff */
[----:B------:R-:W-:Y:S01]  /*2440*/  IMAD.SHL.U32 R12, R32, 0x40, RZ ;  /* 0x00000040200c7824 */ /* 0x000fe200078e00ff */
[----:B------:R-:W-:Y:S01]  /*2450*/  IADD3 R31, P0, R98, R40, RZ ;  /* 0x00000028621f7210 */ /* 0x000fe20007f1e0ff */
[----:B------:R-:W-:Y:S01]  /*2460*/  IMAD R21, R18, R39, R3 ;  /* 0x0000002712157224 */ /* 0x000fe200078e0203 */
[C---:B------:R-:W-:Y:S01]  /*2470*/  SHF.L.U64.HI R14, R32.reuse, 0x6, R33 ;  /* 0x00000006200e7819 */ /* 0x040fe20000010221 */
[----:B------:R-:W-:Y:S01]  /*2480*/  IMAD.SHL.U32 R11, R32, 0x80, RZ ;  /* 0x00000080200b7824 */ /* 0x000fe200078e00ff */
[----:B------:R-:W-:Y:S01]  /*2490*/  IADD3 R33, P3, R98, 0x40, RZ ;  /* 0x0000004062217810 */ /* 0x000fe20007f7e0ff */
[----:B------:R-:W-:Y:S01]  /*24a0*/  IMAD.IADD R5, R21, 0x1, R89 ;  /* 0x0000000115057824 */ /* 0x000fe200078e0259 */
[----:B------:R-:W-:Y:S01]  /*24b0*/  LOP3.LUT R32, R37, 0xfffffff8, RZ, 0xc0, !PT ;  /* 0xfffffff825207812 */ /* 0x000fe200078ec0ff */
[----:B------:R-:W-:Y:S01]  /*24c0*/  IMAD.IADD R21, R41, 0x1, R21 ;  /* 0x0000000129157824 */ /* 0x000fe200078e0215 */
[----:B------:R-:W-:Y:S01]  /*24d0*/  SHF.L.U64.HI R10, R6, 0x5, R7 ;  /* 0x00000005060a7819 */ /* 0x000fe20000010207 */
[----:B------:R-:W-:Y:S01]  /*24e0*/  IMAD.X R20, R5, 0x1, R91, P1 ;  /* 0x0000000105147824 */ /* 0x000fe200008e065b */
[----:B------:R-:W-:Y:S01]  /*24f0*/  IADD3 R107, P1, R4, R90, RZ ;  /* 0x0000005a046b7210 */ /* 0x000fe20007f3e0ff */
[----:B------:R-:W-:Y:S01]  /*2500*/  IMAD.WIDE.U32 R86, R117, R6, R86 ;  /* 0x0000000675567225 */ /* 0x000fe200078e0056 */
[----:B------:R-:W-:-:S02]  /*2510*/  IADD3.X R34, R21, R30, RZ, P0, !PT ;  /* 0x0000001e15227210 */ /* 0x000fc400007fe4ff */
[----:B------:R-:W-:Y:S01]  /*2520*/  IADD3 R35, P0, R31, 0x40, RZ ;  /* 0x000000401f237810 */ /* 0x000fe20007f1e0ff */
[----:B------:R-:W-:Y:S01]  /*2530*/  IMAD.WIDE.U32 R84, R117, R6, R84 ;  /* 0x0000000675547225 */ /* 0x000fe200078e0054 */
[----:B------:R-:W-:Y:S02]  /*2540*/  SHF.L.U64.HI R9, R6, 0x6, R7 ;  /* 0x0000000606097819 */ /* 0x000fe40000010207 */
[----:B------:R-:W-:Y:S01]  /*2550*/  SHF.L.U64.HI R3, R38, 0x7, R39 ;  /* 0x0000000726037819 */ /* 0x000fe20000010227 */
[C---:B------:R-:W-:Y:S01]  /*2560*/  IMAD.SHL.U32 R8, R6.reuse, 0x20, RZ ;  /* 0x0000002006087824 */ /* 0x040fe200078e00ff */
[----:B------:R-:W-:Y:S01]  /*2570*/  SHF.R.S32.HI R37, RZ, 0x3, R37 ;  /* 0x00000003ff257819 */ /* 0x000fe20000011425 */
[----:B------:R-:W-:Y:S01]  /*2580*/  IMAD.SHL.U32 R7, R6, 0x40, RZ ;  /* 0x0000004006077824 */ /* 0x000fe200078e00ff */
[----:B------:R-:W-:Y:S01]  /*2590*/  SHF.R.S32.HI R39, RZ, 0x1f, R32 ;  /* 0x0000001fff277819 */ /* 0x000fe20000011420 */
[----:B------:R-:W-:Y:S01]  /*25a0*/  IMAD.X R106, R20, 0x1, R91, P1 ;  /* 0x00000001146a7824 */ /* 0x000fe200008e065b */
[----:B------:R-:W-:Y:S01]  /*25b0*/  ISETP.GE.AND P1, PT, R195, UR4, PT ;  /* 0x00000004c3007c0c */ /* 0x000fe2000bf26270 */
[----:B------:R-:W-:-:S02]  /*25c0*/  IMAD.IADD R27, R95, 0x1, R29 ;  /* 0x000000015f1b7824 */ /* 0x000fc400078e021d */
[----:B------:R-:W-:Y:S02]  /*25d0*/  IMAD.IADD R28, R29, 0x1, R93 ;  /* 0x000000011d1c7824 */ /* 0x000fe400078e025d */
[----:B------:R-:W-:Y:S02]  /*25e0*/  IMAD.SHL.U32 R6, R6, 0x80, RZ ;  /* 0x0000008006067824 */ /* 0x000fe400078e00ff */
[----:B------:R-:W-:Y:S02]  /*25f0*/  IMAD.IADD R29, R87, 0x1, R45 ;  /* 0x00000001571d7824 */ /* 0x000fe400078e022d */
[----:B------:R-:W-:Y:S02]  /*2600*/  IMAD.IADD R36, R45, 0x1, R85 ;  /* 0x000000012d247824 */ /* 0x000fe400078e0255 */
[----:B------:R-:W-:Y:S02]  /*2610*/  IMAD.X R100, RZ, RZ, R30, P3 ;  /* 0x000000ffff647224 */ /* 0x000fe400018e061e */
[----:B------:R-:W-:-:S02]  /*2620*/  IMAD.X R101, RZ, RZ, R34, P0 ;  /* 0x000000ffff657224 */ /* 0x000fc400000e0622 */
[----:B------:R-:W-:Y:S01]  /*2630*/  IMAD.IADD R102, R97, 0x1, R47 ;  /* 0x0000000161667824 */ /* 0x000fe200078e022f */
[----:B------:R-:W-:Y:S06]  /*2640*/  @!P6 BAR.SYNC.DEFER_BLOCKING 0x9, 0x100 ;  /* 0x024400000000eb1d */ /* 0x000fec0000010000 */
.L_x_6939:
[----:B0-----:R-:W0:Y:S01]  /*2650*/  LDC R123, c[0x0][0x3d4] ;  /* 0x0000f500ff7b7b82 */ /* 0x001e220000000800 */
[----:B------:R-:W-:Y:S01]  /*2660*/  VIADD R26, R26, 0xffffffff ;  /* 0xffffffff1a1a7836 */ /* 0x000fe20000000000 */
[----:B------:R-:W-:Y:S05]  /*2670*/  YIELD ;  /* 0x0000000000007946 */ /* 0x000fea0003800000 */
[----:B------:R-:W-:Y:S01]  /*2680*/  IMAD R45, R185, 0x4000, R214 ;  /* 0x00004000b92d7824 */ /* 0x000fe200078e02d6 */
[----:B------:R-:W-:Y:S01]  /*2690*/  ISETP.GT.AND P3, PT, R26, R25, PT ;  /* 0x000000191a00720c */ /* 0x000fe20003f64270 */
[----:B------:R-:W-:Y:S02]  /*26a0*/  BSSY B0, `(.L_x_6854) ;  /* 0x000058d000007945 */ /* 0x000fe40003800000 */
[----:B------:R-:W-:Y:S01]  /*26b0*/  IMAD R108, R45, 0x2, R2 ;  /* 0x000000022d6c7824 */ /* 0x000fe200078e0202 */
[----:B------:R-:W-:-:S02]  /*26c0*/  P2R R104, PR, RZ, 0x8 ;  /* 0x00000008ff687803 */ /* 0x000fc40000000000 */
[----:B0-----:R-:W-:-:S13]  /*26d0*/  ISETP.GE.AND P0, PT, R123, 0x1, PT ;  /* 0x000000017b00780c */ /* 0x001fda0003f06270 */
[----:B------:R-:W-:Y:S05]  /*26e0*/  @!P0 BRA `(.L_x_6855) ;  /* 0x0000005000a08947 */ /* 0x000fea0003800000 */
        /* <DEDUP_REMOVED lines=10> */
[----:B------:R-:W-:Y:S01]  /*2790*/  IMAD R49, R45, R11, R46 ;  /* 0x0000000b2d317224 */ /* 0x000fe200078e022e */
[----:B------:R-:W-:Y:S01]  /*27a0*/  IADD3 R122, R121, R47, RZ ;  /* 0x0000002f797a7210 */ /* 0x000fe20007ffe0ff */
[----:B------:R-:W-:Y:S02]  /*27b0*/  IMAD R103, R45, R6, R48 ;  /* 0x000000062d677224 */ /* 0x000fe400078e0230 */
        /* <DEDUP_REMOVED lines=33> */
.L_x_6858:
[----:B------:R-:W-:Y:S05]  /*29d0*/  BSYNC B1 ;  /* 0x0000000000017941 */ /* 0x000fea0003800000 */
.L_x_6857:
[----:B------:R-:W-:Y:S01]  /*29e0*/  ISETP.GE.AND P4, PT, R189, R112, PT ;  /* 0x00000070bd00720c */ /* 0x000fe20003f86270 */
[----:B0----5:R-:W-:Y:S01]  /*29f0*/  IMAD.MOV.U32 R44, RZ, RZ, R72 ;  /* 0x000000ffff2c7224 */ /* 0x021fe200078e0048 */
        /* <DEDUP_REMOVED lines=12> */
[----:B------:R-:W-:-:S02]  /*2ac0*/  CS2R R68, SRZ ;  /* 0x0000000000447805 */ /* 0x000fc4000001ff00 */
[----:B------:R-:W-:Y:S02]  /*2ad0*/  CS2R R66, SRZ ;  /* 0x0000000000427805 */ /* 0x000fe4000001ff00 */
[----:B------:R-:W-:Y:S02]  /*2ae0*/  PRMT R135, R44, 0x5410, R45 ;  /* 0x000054102c877816 */ /* 0x000fe4000000002d */
[----:B------:R-:W-:Y:S02]  /*2af0*/  CS2R R70, SRZ ;  /* 0x0000000000467805 */ /* 0x000fe4000001ff00 */
[----:B------:R-:W-:Y:S01]  /*2b00*/  PRMT R142, R46, 0x7610, R142 ;  /* 0x000076102e8e7816 */ /* 0x000fe2000000008e */
[----:B------:R-:W-:Y:S06]  /*2b10*/  @P4 BRA `(.L_x_6860) ;  /* 0x0000000000504947 */ /* 0x000fec0003800000 */
[----:B------:R-:W-:Y:S01]  /*2b20*/  IADD3 R45, P0, P5, R94, R78, R13 ;  /* 0x0000004e5e2d7210 */ /* 0x000fe20007d1e00d */
[----:B------:R-:W-:Y:S01]  /*2b30*/  ULDC.64 UR4, c[0x0][0x3c8] ;  /* 0x0000f20000047ab9 */ /* 0x000fe20000000a00 */
[----:B------:R-:W-:Y:S02]  /*2b40*/  CS2R R68, SRZ ;  /* 0x0000000000447805 */ /* 0x000fe4000001ff00 */
[----:B------:R-:W-:Y:S02]  /*2b50*/  CS2R R70, SRZ ;  /* 0x0000000000467805 */ /* 0x000fe4000001ff00 */
[----:B------:R-:W-:Y:S02]  /*2b60*/  IADD3.X R46, R27, R124, R15, P0, P5 ;  /* 0x0000007c1b2e7210 */ /* 0x000fe400007ea40f */
        /* <DEDUP_REMOVED lines=15> */
.L_x_6860:
[----:B------:R-:W-:Y:S05]  /*2c60*/  BSYNC B1 ;  /* 0x0000000000017941 */ /* 0x000fea0003800000 */
.L_x_6859:
[----:B------:R-:W-:Y:S01]  /*2c70*/  ISETP.GE.AND P0, PT, R188, R112, PT ;  /* 0x00000070bc00720c */ /* 0x000fe20003f06270 */
[----:B0----5:R-:W-:Y:S01]  /*2c80*/  IMAD.MOV.U32 R44, RZ, RZ, R64 ;  /* 0x000000ffff2c7224 */ /* 0x021fe200078e0040 */
[----:B------:R-:W-:Y:S01]  /*2c90*/  MOV R47, R69 ;  /* 0x00000045002f7202 */ /* 0x000fe20000000f00 */
[----:B------:R-:W-:Y:S01]  /*2ca0*/  IMAD.MOV.U32 R45, RZ, RZ, R65 ;  /* 0x000000ffff2d7224 */ /* 0x000fe200078e0041 */
[----:B------:R-:W-:Y:S01]  /*2cb0*/  BSSY B1, `(.L_x_6861) ;  /* 0x0000028000017945 */ /* 0x000fe20003800000 */
[----:B------:R-:W-:Y:S01]  /*2cc0*/  IMAD.MOV.U32 R46, RZ, RZ, R68 ;  /* 0x000000ffff2e7224 */ /* 0x000fe200078e0044 */
[----:B------:R-:W-:Y:S02]  /*2cd0*/  CS2R R48, SRZ ;  /* 0x0000000000307805 */ /* 0x000fe4000001ff00 */
[----:B------:R-:W-:Y:S02]  /*2ce0*/  CS2R R56, SRZ ;  /* 0x0000000000387805 */ /* 0x000fe4000001ff00 */
[----:B------:R-:W-:Y:S01]  /*2cf0*/  PRMT R127, R45, 0x5410, R44 ;  /* 0x000054102d7f7816 */ /* 0x000fe2000000002c */
[----:B------:R-:W-:Y:S01]  /*2d00*/  IMAD.MOV.U32 R44, RZ, RZ, R66 ;  /* 0x000000ffff2c7224 */ /* 0x000fe200078e0042 */
[----:B------:R-:W-:Y:S01]  /*2d10*/  PRMT R130, R46, 0x5410, R47 ;  /* 0x000054102e827816 */ /* 0x000fe2000000002f */
[----:B------:R-:W-:Y:S01]  /*2d20*/  IMAD.MOV.U32 R45, RZ, RZ, R67 ;  /* 0x000000ffff2d7224 */ /* 0x000fe200078e0043 */
[----:B------:R-:W-:Y:S01]  /*2d30*/  CS2R R60, SRZ ;  /* 0x00000000003c7805 */ /* 0x000fe2000001ff00 */
[----:B------:R-:W-:Y:S01]  /*2d40*/  IMAD.MOV.U32 R46, RZ, RZ, R70 ;  /* 0x000000ffff2e7224 */ /* 0x000fe200078e0046 */
[----:B------:R-:W-:Y:S01]  /*2d50*/  CS2R R58, SRZ ;  /* 0x00000000003a7805 */ /* 0x000fe2000001ff00 */
[----:B------:R-:W-:Y:S01]  /*2d60*/  IMAD.MOV.U32 R47, RZ, RZ, R71 ;  /* 0x000000ffff2f7224 */ /* 0x000fe200078e0047 */
[----:B------:R-:W-:-:S02]  /*2d70*/  PRMT R126, R45, 0x5410, R44 ;  /* 0x000054102d7e7816 */ /* 0x000fc4000000002c */
[----:B------:R-:W-:Y:S02]  /*2d80*/  CS2R R62, SRZ ;  /* 0x00000000003e7805 */ /* 0x000fe4000001ff00 */
[----:B------:R-:W-:Y:S02]  /*2d90*/  CS2R R52, SRZ ;  /* 0x0000000000347805 */ /* 0x000fe4000001ff00 */
[----:B------:R-:W-:Y:S02]  /*2da0*/  CS2R R50, SRZ ;  /* 0x0000000000327805 */ /* 0x000fe4000001ff00 */
[----:B------:R-:W-:Y:S02]  /*2db0*/  PRMT R131, R46, 0x5410, R47 ;  /* 0x000054102e837816 */ /* 0x000fe4000000002f */
[----:B------:R-:W-:Y:S02]  /*2dc0*/  CS2R R54, SRZ ;  /* 0x0000000000367805 */ /* 0x000fe4000001ff00 */
[----:B------:R-:W-:Y:S01]  /*2dd0*/  P2R R137, PR, RZ, 0x1 ;  /* 0x00000001ff897803 */ /* 0x000fe20000000000 */
        /* <DEDUP_REMOVED lines=21> */
.L_x_6862:
[----:B------:R-:W-:Y:S05]  /*2f30*/  BSYNC B1 ;  /* 0x0000000000017941 */ /* 0x000fea0003800000 */
.L_x_6861:
[----:B------:R-:W-:Y:S01]  /*2f40*/  ISETP.GE.AND P5, PT, R190, R112, PT ;  /* 0x00000070be00720c */ /* 0x000fe20003fa6270 */
[----:B------:R-:W-:-:S12]  /*2f50*/  BSSY B1, `(.L_x_6863) ;  /* 0x000001e000017945 */ /* 0x000fd80003800000 */
[----:B------:R-:W-:Y:S05]  /*2f60*/  @P5 BRA `(.L_x_6864) ;  /* 0x0000000000705947 */ /* 0x000fea0003800000 */
[----:B0-----:R-:W0:Y:S01]  /*2f70*/  LDC.64 R44, c[0x0][0x3d8] ;  /* 0x0000f600ff2c7b82 */ /* 0x001e220000000a00 */
[----:B------:R-:W-:Y:S01]  /*2f80*/  IMAD.MOV.U32 R79, RZ, RZ, R124 ;  /* 0x000000ffff4f7224 */ /* 0x000fe200078e007c */
[----:B------:R-:W-:Y:S01]  /*2f90*/  ULDC.64 UR4, c[0x0][0x3c8] ;  /* 0x0000f20000047ab9 */ /* 0x000fe20000000a00 */
[----:B------:R-:W-:Y:S01]  /*2fa0*/  IMAD.MOV.U32 R77, RZ, RZ, R103 ;  /* 0x000000ffff4d7224 */ /* 0x000fe200078e0067 */
[----:B------:R-:W-:Y:S02]  /*2fb0*/  CS2R R52, SRZ ;  /* 0x0000000000347805 */ /* 0x000fe4000001ff00 */
[----:B------:R-:W-:Y:S01]  /*2fc0*/  CS2R R54, SRZ ;  /* 0x0000000000367805 */ /* 0x000fe2000001ff00 */
        /* <DEDUP_REMOVED lines=22> */
.L_x_6864:
[----:B------:R-:W-:Y:S05]  /*3130*/  BSYNC B1 ;  /* 0x0000000000017941 */ /* 0x000fea0003800000 */
.L_x_6863:
[----:B01---5:R-:W-:Y:S01]  /*3140*/  IMAD.MOV.U32 R44, RZ, RZ, R56 ;  /* 0x000000ffff2c7224 */ /* 0x023fe200078e0038 */
[----:B------:R-:W-:Y:S01]  /*3150*/  MOV R45, R57 ;  /* 0x00000039002d7202 */ /* 0x000fe20000000f00 */
[----:B------:R-:W-:Y:S01]  /*3160*/  IMAD.MOV.U32 R46, RZ, RZ, R60 ;  /* 0x000000ffff2e7224 */ /* 0x000fe200078e003c */
[----:B------:R-:W-:Y:S01]  /*3170*/  UISETP.NE.AND UP0, UPT, UR39, 0x3, UPT ;  /* 0x000000032700788c */ /* 0x000fe2000bf05270 */
[----:B------:R-:W-:Y:S01]  /*3180*/  IMAD.MOV.U32 R47, RZ, RZ, R61 ;  /* 0x000000ffff2f7224 */ /* 0x000fe200078e003d */
[----:B------:R-:W-:Y:S01]  /*3190*/  PRMT R136, R44, 0x5410, R45 ;  /* 0x000054102c887816 */ /* 0x000fe2000000002d */
[----:B------:R-:W-:Y:S01]  /*31a0*/  IMAD.MOV.U32 R44, RZ, RZ, R58 ;  /* 0x000000ffff2c7224 */ /* 0x000fe200078e003a */
[----:B------:R-:W-:Y:S01]  /*31b0*/  PRMT R139, R139, 0x5410, R46 ;  /* 0x000054108b8b7816 */ /* 0x000fe2000000002e */
[----:B------:R-:W-:Y:S01]  /*31c0*/  IMAD.MOV.U32 R45, RZ, RZ, R59 ;  /* 0x000000ffff2d7224 */ /* 0x000fe200078e003b */
[----:B------:R-:W-:Y:S01]  /*31d0*/  PRMT R140, R47, 0x7610, R140 ;  /* 0x000076102f8c7816 */ /* 0x000fe2000000008c */
[----:B------:R-:W-:Y:S01]  /*31e0*/  IMAD.MOV.U32 R46, RZ, RZ, R62 ;  /* 0x000000ffff2e7224 */ /* 0x000fe200078e003e */
[----:B------:R-:W-:Y:S01]  /*31f0*/  PLOP3.LUT P0, PT, PT, PT, UP0, 0x80, 0x0 ;  /* 0x000000000000781c */ /* 0x000fe20003f0f008 */
[----:B------:R-:W-:Y:S01]  /*3200*/  IMAD.MOV.U32 R47, RZ, RZ, R63 ;  /* 0x000000ffff2f7224 */ /* 0x000fe200078e003f */
[----:B------:R-:W-:Y:S01]  /*3210*/  PRMT R138, R44, 0x5410, R45 ;  /* 0x000054102c8a7816 */ /* 0x000fe2000000002d */
[----:B------:R-:W-:Y:S01]  /*3220*/  IMAD.MOV.U32 R44, RZ, RZ, R48 ;  /* 0x000000ffff2c7224 */ /* 0x000fe200078e0030 */
        /* <DEDUP_REMOVED lines=8> */
[----:B------:R-:W-:Y:S02]  /*32b0*/  IMAD.MOV.U32 R45, RZ, RZ, R51 ;  /* 0x000000ffff2d7224 */ /* 0x000fe400078e0033 */
[----:B------:R-:W-:Y:S02]  /*32c0*/  IMAD.MOV.U32 R46, RZ, RZ, R54 ;  /* 0x000000ffff2e7224 */ /* 0x000fe400078e0036 */
[----:B------:R-:W-:Y:S01]  /*32d0*/  IMAD.MOV.U32 R47, RZ, RZ, R55 ;  /* 0x000000ffff2f7224 */ /* 0x000fe200078e0037 */
[----:B------:R-:W-:-:S04]  /*32e0*/  PRMT R78, R45, 0x5410, R44 ;  /* 0x000054102d4e7816 */ /* 0x000fc8000000002c */
[----:B------:R-:W-:Y:S01]  /*32f0*/  PRMT R133, R46, 0x5410, R47 ;  /* 0x000054102e857816 */ /* 0x000fe2000000002f */
[----:B------:R-:W-:Y:S06]  /*3300*/  @!P0 BRA `(.L_x_6865) ;  /* 0x0000000000048947 */ /* 0x000fec0003800000 */
[----:B------:R-:W-:Y:S01]  /*3310*/  BPT.TRAP 0x1 ;  /* 0x000000040000795c */ /* 0x000fe20000300000 */
.L_x_6865:
[----:B------:R-:W-:Y:S01]  /*3320*/  IMAD R103, R185, 0x8, R2 ;  /* 0x00000008b9677824 */ /* 0x000fe200078e0202 */
[----:B------:R-:W-:Y:S01]  /*3330*/  SHF.L.U32 R124, R194, 0x1f, RZ ;  /* 0x0000001fc27c7819 */ /* 0x000fe200000006ff */
[----:B------:R-:W-:Y:S03]  /*3340*/  BSSY B1, `(.L_x_6866) ;  /* 0x0000003000017945 */ /* 0x000fe60003800000 */
[----:B------:R-:W0:Y:S02]  /*3350*/  SYNCS.PHASECHK.TRANS64.TRYWAIT P6, [R103+URZ+0x28890], R124 ;  /* 0x0288907c670075a7 */ /* 0x000e2400080c017f */
[----:B0-----:R-:W-:Y:S05]  /*3360*/  @!P6 BRA `(.L_x_6867) ;  /* 0x000002140068e947 */ /* 0x001fea0003800000 */
.L_x_7241:
[----:B------:R-:W-:Y:S05]  /*3370*/  BSYNC B1 ;  /* 0x0000000000017941 */ /* 0x000fea0003800000 */
.L_x_6866:
[----:B------:R-:W-:Y:S04]  /*3380*/  BSSY B1, `(.L_x_6868) ;  /* 0x0000070000017945 */ /* 0x000fe80003800000 */
[----:B------:R-:W-:Y:S05]  /*3390*/  @P3 BRA `(.L_x_6869) ;  /* 0x0000000400b83947 */ /* 0x000fea0003800000 */
[----:B------:R-:W-:Y:S01]  /*33a0*/  IADD3 R144, P3, R40, R120, RZ ;  /* 0x0000007828907210 */ /* 0x000fe20007f7e0ff */
[----:B------:R-:W-:Y:S03]  /*33b0*/  BSSY B2, `(.L_x_6870) ;  /* 0x0000037000027945 */ /* 0x000fe60003800000 */
[----:B------:R-:W-:Y:S01]  /*33c0*/  IADD3.X R143, R122, R21, RZ, P3, !PT ;  /* 0x000000157a8f7210 */ /* 0x000fe20001ffe4ff */
[----:B------:R-:W-:Y:S08]  /*33d0*/  @P2 BRA `(.L_x_6871) ;  /* 0x0000000000d02947 */ /* 0x000ff00003800000 */
[----:B------:R1:W2:Y:S01]  /*33e0*/  LDS.128 R44, [R108+0x18400] ;  /* 0x018400006c2c7984 */ /* 0x0002a20000000c00 */
[----:B------:R-:W-:Y:S01]  /*33f0*/  IADD3 R77, P3, R144, R98, RZ ;  /* 0x00000062904d7210 */ /* 0x000fe20007f7e0ff */
[----:B------:R-:W-:Y:S04]  /*3400*/  BSSY B3, `(.L_x_6872) ;  /* 0x000002d000037945 */ /* 0x000fe80003800000 */
[----:B------:R-:W-:Y:S01]  /*3410*/  IMAD.X R146, R143, 0x1, R30, P3 ;  /* 0x000000018f927824 */ /* 0x000fe200018e061e */
[----:B------:R-:W-:-:S13]  /*3420*/  ISETP.GE.AND P3, PT, R22, R123, PT ;  /* 0x0000007b1600720c */ /* 0x000fda0003f66270 */
[----:B-1----:R-:W-:Y:S05]  /*3430*/  @P3 BRA `(.L_x_6873) ;  /* 0x0000000000a43947 */ /* 0x002fea0003800000 */
[----:B------:R-:W-:Y:S01]  /*3440*/  SHF.R.U64 R148, R80, 0x10, R81 ;  /* 0x0000001050947819 */ /* 0x000fe20000001251 */
[----:B--2---:R-:W-:Y:S01]  /*3450*/  IMAD.MOV.U32 R76, RZ, RZ, R46 ;  /* 0x000000ffff4c7224 */ /* 0x004fe200078e002e */
[--C-:B------:R-:W-:Y:S01]  /*3460*/  SHF.R.U64 R80, R82, 0x10, R83.reuse ;  /* 0x0000001052507819 */ /* 0x100fe20000001253 */
[--C-:B------:R-:W-:Y:S01]  /*3470*/  HADD2.F32 R46, -RZ, R45.reuse.H1_H1 ;  /* 0x3000002dff2e7230 */ /* 0x100fe20000004100 */
[----:B------:R-:W-:Y:S01]  /*3480*/  SHF.R.U32.HI R145, RZ, 0x10, R83 ;  /* 0x00000010ff917819 */ /* 0x000fe20000011653 */
[----:B------:R-:W-:Y:S01]  /*3490*/  HADD2.F32 R45, -RZ, R45.H0_H0 ;  /* 0x2000002dff2d7230 */ /* 0x000fe20000004100 */
[----:B------:R-:W-:Y:S01]  /*34a0*/  SHF.R.U32.HI R147, RZ, 0x10, R81 ;  /* 0x00000010ff937819 */ /* 0x000fe20000011651 */
[----:B------:R-:W-:Y:S02]  /*34b0*/  HADD2.F32 R83, -RZ, R80.H0_H0 ;  /* 0x20000050ff537230 */ /* 0x000fe40000004100 */
[----:B------:R-:W-:Y:S02]  /*34c0*/  HADD2.F32 R145, -RZ, R145.H0_H0 ;  /* 0x20000091ff917230 */ /* 0x000fe40000004100 */
[----:B------:R-:W-:-:S02]  /*34d0*/  HADD2.F32 R80, -RZ, R47.H1_H1 ;  /* 0x3000002fff507230 */ /* 0x000fc40000004100 */
[----:B------:R-:W-:Y:S02]  /*34e0*/  HADD2.F32 R81, -RZ, R148.H0_H0 ;  /* 0x20000094ff517230 */ /* 0x000fe40000004100 */
[----:B------:R-:W-:Y:S01]  /*34f0*/  FMUL.FTZ R148, R46, R83 ;  /* 0x000000532e947220 */ /* 0x000fe20000410000 */
[----:B------:R-:W-:Y:S02]  /*3500*/  HADD2.F32 R47, -RZ, R47.H0_H0 ;  /* 0x2000002fff2f7230 */ /* 0x000fe40000004100 */
[----:B------:R-:W-:Y:S01]  /*3510*/  FMUL.FTZ R150, R80, R145 ;  /* 0x0000009150967220 */ /* 0x000fe20000410000 */
[----:B------:R-:W-:Y:S02]  /*3520*/  HADD2.F32 R82, -RZ, R147.H0_H0 ;  /* 0x20000093ff527230 */ /* 0x000fe40000004100 */
[C---:B------:R-:W-:Y:S01]  /*3530*/  FMUL.FTZ R83, R45.reuse, R83 ;  /* 0x000000532d537220 */ /* 0x040fe20000410000 */
[----:B------:R-:W-:Y:S01]  /*3540*/  FFMA.FTZ R148, R45, R81, -R148 ;  /* 0x000000512d947223 */ /* 0x000fe20000010894 */
[----:B------:R-:W-:Y:S01]  /*3550*/  FMUL.FTZ R145, R47, R145 ;  /* 0x000000912f917220 */ /* 0x000fe20000410000 */
[----:B------:R-:W-:-:S02]  /*3560*/  HADD2.F32 R45, -RZ, R44.H1_H1 ;  /* 0x3000002cff2d7230 */ /* 0x000fc40000004100 */
[-C--:B------:R-:W-:Y:S01]  /*3570*/  FFMA.FTZ R150, R47, R82.reuse, -R150 ;  /* 0x000000522f967223 */ /* 0x080fe20000010896 */
[----:B------:R-:W-:Y:S01]  /*3580*/  FFMA.FTZ R147, R46, R81, R83 ;  /* 0x000000512e937223 */ /* 0x000fe20000010053 */
[--C-:B------:R-:W-:Y:S02]  /*3590*/  HADD2.F32 R47, -RZ, R142.reuse.H1_H1 ;  /* 0x3000008eff2f7230 */ /* 0x100fe40000004100 */
[----:B------:R-:W-:Y:S01]  /*35a0*/  FFMA.FTZ R151, R80, R82, R145 ;  /* 0x0000005250977223 */ /* 0x000fe20000010091 */
[----:B------:R-:W-:Y:S02]  /*35b0*/  HADD2.F32 R142, -RZ, R142.H0_H0 ;  /* 0x2000008eff8e7230 */ /* 0x000fe40000004100 */
[----:B------:R-:W-:Y:S02]  /*35c0*/  HADD2.F32 R83, -RZ, R141.H1_H1 ;  /* 0x3000008dff537230 */ /* 0x000fe40000004100 */
[----:B------:R-:W-:Y:S02]  /*35d0*/  HADD2.F32 R46, -RZ, R76.H1_H1 ;  /* 0x3000004cff2e7230 */ /* 0x000fe40000004100 */
[----:B------:R-:W-:Y:S01]  /*35e0*/  FMUL.FTZ R145, R45, R142 ;  /* 0x0000008e2d917220 */ /* 0x000fe20000410000 */
[----:B------:R-:W-:-:S02]  /*35f0*/  HADD2.F32 R44, -RZ, R44.H0_H0 ;  /* 0x2000002cff2c7230 */ /* 0x000fc40000004100 */
[----:B------:R-:W-:Y:S02]  /*3600*/  HADD2.F32 R76, -RZ, R76.H0_H0 ;  /* 0x2000004cff4c7230 */ /* 0x000fe40000004100 */
[----:B------:R-:W-:Y:S01]  /*3610*/  FMUL.FTZ R149, R46, R83 ;  /* 0x000000532e957220 */ /* 0x000fe20000410000 */
[----:B------:R-:W-:Y:S02]  /*3620*/  HADD2.F32 R81, -RZ, R139.H0_H0 ;  /* 0x2000008bff517230 */ /* 0x000fe40000004100 */
[C---:B------:R-:W-:Y:S01]  /*3630*/  FMUL.FTZ R142, R44.reuse, R142 ;  /* 0x0000008e2c8e7220 */ /* 0x040fe20000410000 */
[----:B------:R-:W-:Y:S01]  /*3640*/  FFMA.FTZ R145, R44, R47, -R145 ;  /* 0x0000002f2c917223 */ /* 0x000fe20000010891 */
[C---:B------:R-:W-:Y:S02]  /*3650*/  FMUL.FTZ R83, R76.reuse, R83 ;  /* 0x000000534c537220 */ /* 0x040fe40000410000 */
[----:B------:R-:W-:Y:S01]  /*3660*/  FFMA.FTZ R142, R45, R47, R142 ;  /* 0x0000002f2d8e7223 */ /* 0x000fe2000001008e */
[-C--:B------:R-:W-:Y:S01]  /*3670*/  FFMA.FTZ R149, R76, R81.reuse, -R149 ;  /* 0x000000514c957223 */ /* 0x080fe20000010895 */
[----:B------:R-:W-:Y:S01]  /*3680*/  FFMA.FTZ R46, R46, R81, R83 ;  /* 0x000000512e2e7223 */ /* 0x000fe20000010053 */
[----:B------:R-:W-:-:S02]  /*3690*/  F2FP.F16.F32.PACK_AB R45, R147, R148 ;  /* 0x00000094932d723e */ /* 0x000fc400000000ff */
[----:B------:R-:W-:Y:S02]  /*36a0*/  F2FP.F16.F32.PACK_AB R47, R151, R150 ;  /* 0x00000096972f723e */ /* 0x000fe400000000ff */
[----:B------:R-:W-:Y:S02]  /*36b0*/  F2FP.F16.F32.PACK_AB R44, R142, R145 ;  /* 0x000000918e2c723e */ /* 0x000fe400000000ff */
[----:B------:R-:W-:-:S07]  /*36c0*/  F2FP.F16.F32.PACK_AB R46, R46, R149 ;  /* 0x000000952e2e723e */ /* 0x000fce00000000ff */
.L_x_6873:
[----:B------:R-:W-:Y:S05]  /*36d0*/  BSYNC B3 ;  /* 0x0000000000037941 */ /* 0x000fea0003800000 */
.L_x_6872:
[----:B------:R-:W-:Y:S02]  /*36e0*/  ULDC.64 UR4, c[0x0][0x2d8] ;  /* 0x0000b60000047ab9 */ /* 0x000fe40000000a00 */
[----:B------:R-:W-:-:S04]  /*36f0*/  LEA R76, P3, R77, UR4, 0x1 ;  /* 0x000000044d4c7c11 */ /* 0x000fc8000f8608ff */
[----:B------:R-:W-:-:S05]  /*3700*/  LEA.HI.X R77, R77, UR5, R146, 0x1, P3 ;  /* 0x000000054d4d7c11 */ /* 0x000fca00098f0c92 */
[----:B--2---:R1:W-:Y:S04]  /*3710*/  STG.E.128 desc[UR56][R76.64], R44 ;  /* 0x0000002c4c007986 */ /* 0x0043e8000c101d38 */
.L_x_6871:
[----:B------:R-:W-:Y:S05]  /*3720*/  BSYNC B2 ;  /* 0x0000000000027941 */ /* 0x000fea0003800000 */
.L_x_6870:
[----:B------:R-:W-:Y:S05]  /*3730*/  @P1 BRA `(.L_x_6869) ;  /* 0x0000000000d01947 */ /* 0x000fea0003800000 */
[----:B-1----:R1:W2:Y:S01]  /*3740*/  LDS.128 R44, [R108+0x1c400] ;  /* 0x01c400006c2c7984 */ /* 0x0022a20000000c00 */
        /* <DEDUP_REMOVED lines=46> */
.L_x_6875:
[----:B------:R-:W-:Y:S05]  /*3a30*/  BSYNC B2 ;  /* 0x0000000000027941 */ /* 0x000fea0003800000 */
.L_x_6874:
[----:B------:R-:W-:Y:S02]  /*3a40*/  ULDC.64 UR4, c[0x0][0x2d8] ;  /* 0x0000b60000047ab9 */ /* 0x000fe40000000a00 */
[----:B------:R-:W-:-:S04]  /*3a50*/  LEA R72, P3, R144, UR4, 0x1 ;  /* 0x0000000490487c11 */ /* 0x000fc8000f8608ff */
[----:B------:R-:W-:-:S05]  /*3a60*/  LEA.HI.X R73, R144, UR5, R143, 0x1, P3 ;  /* 0x0000000590497c11 */ /* 0x000fca00098f0c8f */
[----:B--2---:R2:W-:Y:S04]  /*3a70*/  STG.E.128 desc[UR56][R72.64], R44 ;  /* 0x0000002c48007986 */ /* 0x0045e8000c101d38 */
.L_x_6869:
[----:B------:R-:W-:Y:S05]  /*3a80*/  BSYNC B1 ;  /* 0x0000000000017941 */ /* 0x000fea0003800000 */
.L_x_6868:
[----:B------:R-:W-:Y:S04]  /*3a90*/  BSSY B1, `(.L_x_6876) ;  /* 0x0000070000017945 */ /* 0x000fe80003800000 */
[----:B------:R-:W-:Y:S05]  /*3aa0*/  @P4 BRA `(.L_x_6877) ;  /* 0x0000000400b84947 */ /* 0x000fea0003800000 */
[----:B------:R-:W-:Y:S01]  /*3ab0*/  IADD3 R83, P3, P4, R88, R120, R16 ;  /* 0x0000007858537210 */ /* 0x000fe20007c7e010 */
[----:B------:R-:W-:Y:S03]  /*3ac0*/  BSSY B2, `(.L_x_6878) ;  /* 0x0000037000027945 */ /* 0x000fe60003800000 */
[----:B------:R-:W-:Y:S01]  /*3ad0*/  IADD3.X R135, R5, R122, R17, P3, P4 ;  /* 0x0000007a05877210 */ /* 0x000fe20001fe8411 */
[----:B------:R-:W-:Y:S08]  /*3ae0*/  @P2 BRA `(.L_x_6879) ;  /* 0x0000000000d02947 */ /* 0x000ff00003800000 */
[----:B-12---:R1:W2:Y:S01]  /*3af0*/  LDS.128 R44, [R108+0x19400] ;  /* 0x019400006c2c7984 */ /* 0x0062a20000000c00 */
        /* <DEDUP_REMOVED lines=46> */
.L_x_6881:
[----:B------:R-:W-:Y:S05]  /*3de0*/  BSYNC B3 ;  /* 0x0000000000037941 */ /* 0x000fea0003800000 */
.L_x_6880:
[----:B------:R-:W-:Y:S02]  /*3df0*/  ULDC.64 UR4, c[0x0][0x2d8] ;  /* 0x0000b60000047ab9 */ /* 0x000fe40000000a00 */
[----:B------:R-:W-:-:S04]  /*3e00*/  LEA R68, P3, R81, UR4, 0x1 ;  /* 0x0000000451447c11 */ /* 0x000fc8000f8608ff */
[----:B------:R-:W-:-:S05]  /*3e10*/  LEA.HI.X R69, R81, UR5, R82, 0x1, P3 ;  /* 0x0000000551457c11 */ /* 0x000fca00098f0c52 */
[----:B--2---:R3:W-:Y:S04]  /*3e20*/  STG.E.128 desc[UR56][R68.64], R44 ;  /* 0x0000002c44007986 */ /* 0x0047e8000c101d38 */
.L_x_6879:
[----:B------:R-:W-:Y:S05]  /*3e30*/  BSYNC B2 ;  /* 0x0000000000027941 */ /* 0x000fea0003800000 */
.L_x_6878:
[----:B------:R-:W-:Y:S05]  /*3e40*/  @P1 BRA `(.L_x_6877) ;  /* 0x0000000000d01947 */ /* 0x000fea0003800000 */
[----:B-123--:R1:W2:Y:S01]  /*3e50*/  LDS.128 R44, [R108+0x1d400] ;  /* 0x01d400006c2c7984 */ /* 0x00e2a20000000c00 */
[----:B------:R-:W-:Y:S01]  /*3e60*/  IADD3 R75, P3, R83, R33, RZ ;  /* 0x00000021534b7210 */ /* 0x000fe20007f7e0ff */
[----:B------:R-:W-:Y:S04]  /*3e70*/  BSSY B2, `(.L_x_6882) ;  /* 0x000002d000027945 */ /* 0x000fe80003800000 */
[----:B------:R-:W-:Y:S01]  /*3e80*/  IMAD.X R76, R135, 0x1, R100, P3 ;  /* 0x00000001874c7824 */ /* 0x000fe200018e0664 */
        /* <DEDUP_REMOVED lines=10> */
[----:B------:R-:W-:-:S02]  /*3f30*/  HADD2.F32 R70, -RZ, R70.H0_H0 ;  /* 0x20000046ff467230 */ /* 0x000fc40000004100 */
[----:B------:R-:W-:Y:S02]  /*3f40*/  HADD2.F32 R46, -RZ, R45.H1_H1 ;  /* 0x3000002dff2e7230 */ /* 0x000fe40000004100 */
[--C-:B------:R-:W-:Y:S02]  /*3f50*/  HADD2.F32 R65, -RZ, R47.reuse.H1_H1 ;  /* 0x3000002fff417230 */ /* 0x100fe40000004100 */
[----:B------:R-:W-:Y:S02]  /*3f60*/  HADD2.F32 R47, -RZ, R47.H0_H0 ;  /* 0x2000002fff2f7230 */ /* 0x000fe40000004100 */
[----:B------:R-:W-:Y:S01]  /*3f70*/  FMUL.FTZ R72, R46, R67 ;  /* 0x000000432e487220 */ /* 0x000fe20000410000 */
[----:B------:R-:W-:Y:S02]  /*3f80*/  HADD2.F32 R45, -RZ, R45.H0_H0 ;  /* 0x2000002dff2d7230 */ /* 0x000fe40000004100 */
[-C--:B------:R-:W-:Y:S01]  /*3f90*/  FMUL.FTZ R74, R65, R70.reuse ;  /* 0x00000046414a7220 */ /* 0x080fe20000410000 */
[----:B------:R-:W-:-:S02]  /*3fa0*/  FMUL.FTZ R70, R47, R70 ;  /* 0x000000462f467220 */ /* 0x000fc40000410000 */
[C---:B------:R-:W-:Y:S01]  /*3fb0*/  FMUL.FTZ R67, R45.reuse, R67 ;  /* 0x000000432d437220 */ /* 0x040fe20000410000 */
[----:B------:R-:W-:Y:S01]  /*3fc0*/  FFMA.FTZ R72, R45, R66, -R72 ;  /* 0x000000422d487223 */ /* 0x000fe20000010848 */
[----:B------:R-:W-:Y:S01]  /*3fd0*/  FFMA.FTZ R73, R65, R68, R70 ;  /* 0x0000004441497223 */ /* 0x000fe20000010046 */
[----:B------:R-:W-:Y:S02]  /*3fe0*/  HADD2.F32 R45, -RZ, R44.H1_H1 ;  /* 0x3000002cff2d7230 */ /* 0x000fe40000004100 */
[----:B------:R-:W-:Y:S01]  /*3ff0*/  FFMA.FTZ R71, R46, R66, R67 ;  /* 0x000000422e477223 */ /* 0x000fe20000010043 */
[----:B------:R-:W-:Y:S02]  /*4000*/  HADD2.F32 R65, -RZ, R126.H1_H1 ;  /* 0x3000007eff417230 */ /* 0x000fe40000004100 */
[----:B------:R-:W-:Y:S01]  /*4010*/  FFMA.FTZ R74, R47, R68, -R74 ;  /* 0x000000442f4a7223 */ /* 0x000fe2000001084a */
[----:B------:R-:W-:Y:S02]  /*4020*/  HADD2.F32 R44, -RZ, R44.H0_H0 ;  /* 0x2000002cff2c7230 */ /* 0x000fe40000004100 */
[----:B------:R-:W-:-:S02]  /*4030*/  HADD2.F32 R67, -RZ, R126.H0_H0 ;  /* 0x2000007eff437230 */ /* 0x000fc40000004100 */
[CC--:B------:R-:W-:Y:S01]  /*4040*/  FMUL.FTZ R69, R45.reuse, R65.reuse ;  /* 0x000000412d457220 */ /* 0x0c0fe20000410000 */
[--C-:B------:R-:W-:Y:S02]  /*4050*/  HADD2.F32 R46, -RZ, R64.reuse.H1_H1 ;  /* 0x30000040ff2e7230 */ /* 0x100fe40000004100 */
        /* <DEDUP_REMOVED lines=14> */
.L_x_6883:
[----:B------:R-:W-:Y:S05]  /*4140*/  BSYNC B2 ;  /* 0x0000000000027941 */ /* 0x000fea0003800000 */
.L_x_6882:
[----:B------:R-:W-:Y:S02]  /*4150*/  ULDC.64 UR4, c[0x0][0x2d8] ;  /* 0x0000b60000047ab9 */ /* 0x000fe40000000a00 */
[----:B------:R-:W-:-:S04]  /*4160*/  LEA R64, P3, R75, UR4, 0x1 ;  /* 0x000000044b407c11 */ /* 0x000fc8000f8608ff */
[----:B------:R-:W-:-:S05]  /*4170*/  LEA.HI.X R65, R75, UR5, R76, 0x1, P3 ;  /* 0x000000054b417c11 */ /* 0x000fca00098f0c4c */
[----:B--2---:R4:W-:Y:S04]  /*4180*/  STG.E.128 desc[UR56][R64.64], R44 ;  /* 0x0000002c40007986 */ /* 0x0049e8000c101d38 */
.L_x_6877:
[----:B------:R-:W-:Y:S05]  /*4190*/  BSYNC B1 ;  /* 0x0000000000017941 */ /* 0x000fea0003800000 */
.L_x_6876:
[----:B------:R-:W-:Y:S01]  /*41a0*/  ISETP.NE.AND P3, PT, R137, RZ, PT ;  /* 0x000000ff8900720c */ /* 0x000fe20003f65270 */
[----:B------:R-:W-:-:S12]  /*41b0*/  BSSY B1, `(.L_x_6884) ;  /* 0x0000070000017945 */ /* 0x000fd80003800000 */
[----:B------:R-:W-:Y:S05]  /*41c0*/  @P3 BRA `(.L_x_6885) ;  /* 0x0000000400b83947 */ /* 0x000fea0003800000 */
[----:B------:R-:W-:Y:S01]  /*41d0*/  IADD3 R71, P3, P4, R4, R120, R16 ;  /* 0x0000007804477210 */ /* 0x000fe20007c7e010 */
[----:B------:R-:W-:Y:S03]  /*41e0*/  BSSY B2, `(.L_x_6886) ;  /* 0x0000037000027945 */ /* 0x000fe60003800000 */
[----:B--2---:R-:W-:Y:S01]  /*41f0*/  IADD3.X R73, R20, R122, R17, P3, P4 ;  /* 0x0000007a14497210 */ /* 0x004fe20001fe8411 */
[----:B------:R-:W-:Y:S08]  /*4200*/  @P2 BRA `(.L_x_6887) ;  /* 0x0000000000d02947 */ /* 0x000ff00003800000 */
[----:B-1-34-:R1:W2:Y:S01]  /*4210*/  LDS.128 R44, [R108+0x1a400] ;  /* 0x01a400006c2c7984 */ /* 0x01a2a20000000c00 */
        /* <DEDUP_REMOVED lines=27> */
[----:B------:R-:W-:Y:S02]  /*43d0*/  HADD2.F32 R61, -RZ, R140.H1_H1 ;  /* 0x3000008cff3d7230 */ /* 0x000fe40000004100 */
[----:B------:R-:W-:Y:S01]  /*43e0*/  FFMA.FTZ R70, R47, R64, -R70 ;  /* 0x000000402f467223 */ /* 0x000fe20000010846 */
[----:B------:R-:W-:Y:S02]  /*43f0*/  HADD2.F32 R141, -RZ, R141.H0_H0 ;  /* 0x2000008dff8d7230 */ /* 0x000fe40000004100 */
[--C-:B------:R-:W-:Y:S02]  /*4400*/  HADD2.F32 R46, -RZ, R60.reuse.H1_H1 ;  /* 0x3000003cff2e7230 */ /* 0x100fe40000004100 */
[----:B------:R-:W-:Y:S01]  /*4410*/  FMUL.FTZ R63, R45, R61 ;  /* 0x0000003d2d3f7220 */ /* 0x000fe20000410000 */
[----:B------:R-:W-:-:S02]  /*4420*/  HADD2.F32 R60, -RZ, R60.H0_H0 ;  /* 0x2000003cff3c7230 */ /* 0x000fc40000004100 */
[----:B------:R-:W-:Y:S01]  /*4430*/  FMUL.FTZ R62, R44, R61 ;  /* 0x0000003d2c3e7220 */ /* 0x000fe20000410000 */
[----:B------:R-:W-:Y:S02]  /*4440*/  HADD2.F32 R139, -RZ, R139.H1_H1 ;  /* 0x3000008bff8b7230 */ /* 0x000fe40000004100 */
        /* <DEDUP_REMOVED lines=11> */
.L_x_6889:
[----:B------:R-:W-:Y:S05]  /*4500*/  BSYNC B3 ;  /* 0x0000000000037941 */ /* 0x000fea0003800000 */
.L_x_6888:
[----:B------:R-:W-:Y:S02]  /*4510*/  ULDC.64 UR4, c[0x0][0x2d8] ;  /* 0x0000b60000047ab9 */ /* 0x000fe40000000a00 */
[----:B------:R-:W-:-:S04]  /*4520*/  LEA R60, P3, R69, UR4, 0x1 ;  /* 0x00000004453c7c11 */ /* 0x000fc8000f8608ff */
[----:B------:R-:W-:-:S05]  /*4530*/  LEA.HI.X R61, R69, UR5, R72, 0x1, P3 ;  /* 0x00000005453d7c11 */ /* 0x000fca00098f0c48 */
[----:B--2---:R2:W-:Y:S04]  /*4540*/  STG.E.128 desc[UR56][R60.64], R44 ;  /* 0x0000002c3c007986 */ /* 0x0045e8000c101d38 */
.L_x_6887:
[----:B------:R-:W-:Y:S05]  /*4550*/  BSYNC B2 ;  /* 0x0000000000027941 */ /* 0x000fea0003800000 */
.L_x_6886:
[----:B------:R-:W-:Y:S05]  /*4560*/  @P1 BRA `(.L_x_6885) ;  /* 0x0000000000d01947 */ /* 0x000fea0003800000 */
[----:B-1234-:R1:W2:Y:S01]  /*4570*/  LDS.128 R44, [R108+0x1e400] ;  /* 0x01e400006c2c7984 */ /* 0x01e2a20000000c00 */
        /* <DEDUP_REMOVED lines=21> */
[-C--:B------:R-:W-:Y:S01]  /*46d0*/  FFMA.FTZ R64, R45, R58.reuse, -R64 ;  /* 0x0000003a2d407223 */ /* 0x080fe20000010840 */
[----:B------:R-:W-:Y:S01]  /*46e0*/  FFMA.FTZ R63, R46, R58, R59 ;  /* 0x0000003a2e3f7223 */ /* 0x000fe2000001003b */
[----:B------:R-:W-:Y:S01]  /*46f0*/  FMUL.FTZ R62, R47, R62 ;  /* 0x0000003e2f3e7220 */ /* 0x000fe20000410000 */
        /* <DEDUP_REMOVED lines=22> */
.L_x_6891:
[----:B------:R-:W-:Y:S05]  /*4860*/  BSYNC B2 ;  /* 0x0000000000027941 */ /* 0x000fea0003800000 */
.L_x_6890:
[----:B------:R-:W-:Y:S02]  /*4870*/  ULDC.64 UR4, c[0x0][0x2d8] ;  /* 0x0000b60000047ab9 */ /* 0x000fe40000000a00 */
[----:B------:R-:W-:-:S04]  /*4880*/  LEA R56, P3, R68, UR4, 0x1 ;  /* 0x0000000444387c11 */ /* 0x000fc8000f8608ff */
[----:B------:R-:W-:-:S05]  /*4890*/  LEA.HI.X R57, R68, UR5, R69, 0x1, P3 ;  /* 0x0000000544397c11 */ /* 0x000fca00098f0c45 */
[----:B--2---:R1:W-:Y:S04]  /*48a0*/  STG.E.128 desc[UR56][R56.64], R44 ;  /* 0x0000002c38007986 */ /* 0x0043e8000c101d38 */
.L_x_6885:
[----:B------:R-:W-:Y:S05]  /*48b0*/  BSYNC B1 ;  /* 0x0000000000017941 */ /* 0x000fea0003800000 */
.L_x_6884:
[----:B------:R-:W-:Y:S05]  /*48c0*/  @P5 BRA `(.L_x_6892) ;  /* 0x0000003400a85947 */ /* 0x000fea0003800000 */
[----:B------:R-:W-:Y:S01]  /*48d0*/  IADD3 R120, P3, P4, R107, R120, R16 ;  /* 0x000000786b787210 */ /* 0x000fe20007c7e010 */
[----:B------:R-:W-:Y:S03]  /*48e0*/  BSSY B1, `(.L_x_6893) ;  /* 0x0000037000017945 */ /* 0x000fe60003800000 */
[----:B-1----:R-:W-:Y:S01]  /*48f0*/  IADD3.X R57, R106, R122, R17, P3, P4 ;  /* 0x0000007a6a397210 */ /* 0x002fe20001fe8411 */
[----:B------:R-:W-:Y:S08]  /*4900*/  @P2 BRA `(.L_x_6894) ;  /* 0x0000000000d02947 */ /* 0x000ff00003800000 */
[----:B--234-:R1:W2:Y:S01]  /*4910*/  LDS.128 R44, [R108+0x1b400] ;  /* 0x01b400006c2c7984 */ /* 0x01c2a20000000c00 */
        /* <DEDUP_REMOVED lines=45> */
.L_x_6896:
[----:B------:R-:W-:Y:S05]  /*4bf0*/  BSYNC B2 ;  /* 0x0000000000027941 */ /* 0x000fea0003800000 */
.L_x_6895:
[----:B------:R-:W-:Y:S01]  /*4c00*/  ULDC.64 UR4, c[0x0][0x2d8] ;  /* 0x0000b60000047ab9 */ /* 0x000fe20000000a00 */
[----:B------:R-:W-:Y:S01]  /*4c10*/  IMAD.X R53, R57, 0x1, R30, P3 ;  /* 0x0000000139357824 */ /* 0x000fe200018e061e */
[----:B------:R-:W-:-:S04]  /*4c20*/  LEA R52, P3, R64, UR4, 0x1 ;  /* 0x0000000440347c11 */ /* 0x000fc8000f8608ff */
[----:B------:R-:W-:-:S05]  /*4c30*/  LEA.HI.X R53, R64, UR5, R53, 0x1, P3 ;  /* 0x0000000540357c11 */ /* 0x000fca00098f0c35 */
[----:B--2---:R1:W-:Y:S04]  /*4c40*/  STG.E.128 desc[UR56][R52.64], R44 ;  /* 0x0000002c34007986 */ /* 0x0043e8000c101d38 */
.L_x_6894:
[----:B------:R-:W-:Y:S05]  /*4c50*/  BSYNC B1 ;  /* 0x0000000000017941 */ /* 0x000fea0003800000 */
.L_x_6893:
[----:B------:R-:W-:Y:S05]  /*4c60*/  @P1 BRA `(.L_x_6892) ;  /* 0x0000003000c01947 */ /* 0x000fea0003800000 */
        /* <DEDUP_REMOVED lines=27> */
[--C-:B------:R-:W-:Y:S02]  /*4e20*/  HADD2.F32 R49, -RZ, R78.reuse.H1_H1 ;  /* 0x3000004eff317230 */ /* 0x100fe40000004100 */
[----:B------:R-:W-:Y:S01]  /*4e30*/  FFMA.FTZ R58, R47, R52, -R58 ;  /* 0x000000342f3a7223 */ /* 0x000fe2000001083a */
[----:B------:R-:W-:Y:S02]  /*4e40*/  HADD2.F32 R51, -RZ, R78.H0_H0 ;  /* 0x2000004eff337230 */ /* 0x000fe40000004100 */
        /* <DEDUP_REMOVED lines=16> */
.L_x_6898:
[----:B------:R-:W-:Y:S05]  /*4f50*/  BSYNC B1 ;  /* 0x0000000000017941 */ /* 0x000fea0003800000 */
.L_x_6897:
[----:B------:R-:W-:Y:S01]  /*4f60*/  ULDC.64 UR4, c[0x0][0x2d8] ;  /* 0x0000b60000047ab9 */ /* 0x000fe20000000a00 */
[----:B------:R-:W-:Y:S02]  /*4f70*/  IADD3.X R57, R57, R100, RZ, P3, !PT ;  /* 0x0000006439397210 */ /* 0x000fe40001ffe4ff */
[----:B------:R-:W-:-:S04]  /*4f80*/  LEA R48, P3, R60, UR4, 0x1 ;  /* 0x000000043c307c11 */ /* 0x000fc8000f8608ff */
[----:B------:R-:W-:-:S05]  /*4f90*/  LEA.HI.X R49, R60, UR5, R57, 0x1, P3 ;  /* 0x000000053c317c11 */ /* 0x000fca00098f0c39 */
[----:B--2---:R1:W-:Y:S01]  /*4fa0*/  STG.E.128 desc[UR56][R48.64], R44 ;  /* 0x0000002c30007986 */ /* 0x0043e2000c101d38 */
[----:B------:R-:W-:Y:S05]  /*4fb0*/  BRA `(.L_x_6892) ;  /* 0x0000002c00ec7947 */ /* 0x000fea0003800000 */
.L_x_6856:
[----:B------:R-:W-:Y:S02]  /*4fc0*/  ISETP.GE.AND P3, PT, R189, R112, PT ;  /* 0x00000070bd00720c */ /* 0x000fe40003f66270 */
[----:B------:R-:W-:Y:S02]  /*4fd0*/  CS2R R50, SRZ ;  /* 0x0000000000327805 */ /* 0x000fe4000001ff00 */
[----:B------:R-:W-:-:S13]  /*4fe0*/  ISETP.GE.OR P3, PT, R16, R123, P3 ;  /* 0x0000007b1000720c */ /* 0x000fda0001f66670 */
[----:B------:R-:W-:Y:S01]  /*4ff0*/  @!P3 IADD3 R46, P0, P4, R92, R78, R13 ;  /* 0x0000004e5c2eb210 */ /* 0x000fe20007c1e00d */
        /* <DEDUP_REMOVED lines=15> */
[----:B------:R-:W4:Y:S01]  /*50f0*/  @!P4 LDC.64 R52, c[0x0][0x3c8] ;  /* 0x0000f200ff34cb82 */ /* 0x000f220000000a00 */
[----:B------:R-:W-:-:S05]  /*5100*/  @!P4 IADD3 R48, P5, R92, R78, RZ ;  /* 0x0000004e5c30c210 */ /* 0x000fca0007fbe0ff */
[----:B------:R-:W-:Y:S02]  /*5110*/  @!P4 IMAD.X R49, R124, 0x1, R28, P5 ;  /* 0x000000017c31c824 */ /* 0x000fe400028e061c */
[----:B------:R-:W0:Y:S01]  /*5120*/  @!P4 LDC.64 R54, c[0x0][0x3e0] ;  /* 0x0000f800ff36cb82 */ /* 0x000e220000000a00 */
[----:B----4-:R-:W-:-:S04]  /*5130*/  @!P4 LEA R52, P5, R48, R52, 0x1 ;  /* 0x000000343034c211 */ /* 0x010fc800078a08ff */
[----:B------:R-:W-:Y:S02]  /*5140*/  @!P4 LEA.HI.X R53, R48, R53, R49, 0x1, P5 ;  /* 0x000000353035c211 */ /* 0x000fe400028f0c31 */
[----:B------:R-:W-:-:S05]  /*5150*/  @!P4 IADD3 R48, P5, R84, R76, RZ ;  /* 0x0000004c5430c210 */ /* 0x000fca0007fbe0ff */
[----:B------:R-:W-:Y:S01]  /*5160*/  @!P4 IMAD.X R49, R103, 0x1, R36, P5 ;  /* 0x000000016731c824 */ /* 0x000fe200028e0624 */
[----:B0-----:R-:W-:-:S04]  /*5170*/  @!P4 LEA R54, P5, R48, R54, 0x1 ;  /* 0x000000363036c211 */ /* 0x001fc800078a08ff */
[----:B------:R-:W-:Y:S02]  /*5180*/  @!P4 LEA.HI.X R55, R48, R55, R49, 0x1, P5 ;  /* 0x000000373037c211 */ /* 0x000fe400028f0c31 */
[----:B------:R-:W-:Y:S02]  /*5190*/  CS2R R48, SRZ ;  /* 0x0000000000307805 */ /* 0x000fe4000001ff00 */
[----:B------:R-:W-:-:S04]  /*51a0*/  @!P3 LEA R60, P5, R46, R60, 0x1 ;  /* 0x0000003c2e3cb211 */ /* 0x000fc800078a08ff */
[----:B------:R-:W-:Y:S02]  /*51b0*/  @!P3 LEA.HI.X R61, R46, R61, R47, 0x1, P5 ;  /* 0x0000003d2e3db211 */ /* 0x000fe400028f0c2f */
[----:B------:R-:W-:Y:S02]  /*51c0*/  CS2R R46, SRZ ;  /* 0x00000000002e7805 */ /* 0x000fe4000001ff00 */
[C---:B-1----:R-:W-:Y:S01]  /*51d0*/  @!P3 LEA R62, P5, R44.reuse, R62, 0x1 ;  /* 0x0000003e2c3eb211 */ /* 0x042fe200078a08ff */
[----:B------:R0:W5:Y:S03]  /*51e0*/  @!P4 LDG.E.128 R48, desc[UR56][R54.64] ;  /* 0x000000383630c981 */ /* 0x000166000c1e1d00 */
[----:B------:R-:W-:Y:S02]  /*51f0*/  @!P3 LEA.HI.X R63, R44, R63, R45, 0x1, P5 ;  /* 0x0000003f2c3fb211 */ /* 0x000fe400028f0c2d */
[----:B------:R-:W-:-:S02]  /*5200*/  CS2R R44, SRZ ;  /* 0x00000000002c7805 */ /* 0x000fc4000001ff00 */
[----:B------:R-:W-:Y:S02]  /*5210*/  CS2R R58, SRZ ;  /* 0x00000000003a7805 */ /* 0x000fe4000001ff00 */
[----:B------:R-:W-:Y:S02]  /*5220*/  CS2R R56, SRZ ;  /* 0x0000000000387805 */ /* 0x000fe4000001ff00 */
[----:B------:R1:W5:Y:S01]  /*5230*/  @!P4 LDG.E.128 R44, desc[UR56][R52.64] ;  /* 0x00000038342cc981 */ /* 0x000362000c1e1d00 */
[----:B0-----:R-:W-:-:S03]  /*5240*/  CS2R R54, SRZ ;  /* 0x0000000000367805 */ /* 0x001fc6000001ff00 */
[----:B------:R0:W5:Y:S01]  /*5250*/  @!P3 LDG.E.128 R56, desc[UR56][R62.64] ;  /* 0x000000383e38b981 */ /* 0x000162000c1e1d00 */
[----:B-1----:R-:W-:-:S06]  /*5260*/  CS2R R52, SRZ ;  /* 0x0000000000347805 */ /* 0x002fcc000001ff00 */
[----:B------:R1:W5:Y:S01]  /*5270*/  @!P3 LDG.E.128 R52, desc[UR56][R60.64] ;  /* 0x000000383c34b981 */ /* 0x000362000c1e1d00 */
[----:B--2---:R-:W-:-:S04]  /*5280*/  @!P0 LEA R68, P3, R66, R68, 0x1 ;  /* 0x0000004442448211 */ /* 0x004fc800078608ff */
[----:B------:R-:W-:Y:S02]  /*5290*/  @!P0 LEA.HI.X R69, R66, R69, R67, 0x1, P3 ;  /* 0x0000004542458211 */ /* 0x000fe400018f0c43 */
[C---:B---3--:R-:W-:Y:S02]  /*52a0*/  @!P0 LEA R70, P3, R64.reuse, R70, 0x1 ;  /* 0x0000004640468211 */ /* 0x048fe400078608ff */
[----:B0-----:R-:W-:Y:S02]  /*52b0*/  CS2R R62, SRZ ;  /* 0x00000000003e7805 */ /* 0x001fe4000001ff00 */
[----:B------:R-:W-:Y:S02]  /*52c0*/  CS2R R66, SRZ ;  /* 0x0000000000427805 */ /* 0x000fe4000001ff00 */
[----:B-1----:R-:W-:Y:S02]  /*52d0*/  CS2R R60, SRZ ;  /* 0x00000000003c7805 */ /* 0x002fe4000001ff00 */
[----:B------:R-:W-:-:S02]  /*52e0*/  @!P0 LEA.HI.X R71, R64, R71, R65, 0x1, P3 ;  /* 0x0000004740478211 */ /* 0x000fc400018f0c41 */
[----:B------:R-:W-:Y:S02]  /*52f0*/  CS2R R64, SRZ ;  /* 0x0000000000407805 */ /* 0x000fe4000001ff00 */
[----:B------:R0:W5:Y:S04]  /*5300*/  @!P0 LDG.E.128 R60, desc[UR56][R68.64] ;  /* 0x00000038443c8981 */ /* 0x000168000c1e1d00 */
[----:B------:R1:W5:Y:S01]  /*5310*/  @!P0 LDG.E.128 R64, desc[UR56][R70.64] ;  /* 0x0000003846408981 */ /* 0x000362000c1e1d00 */
[----:B------:R-:W-:-:S04]  /*5320*/  ISETP.GE.AND P0, PT, R190, R112, PT ;  /* 0x00000070be00720c */ /* 0x000fc80003f06270 */
[CC--:B------:R-:W-:Y:S01]  /*5330*/  ISETP.GE.OR P0, PT, R16.reuse, R123.reuse, P0 ;  /* 0x0000007b1000720c */ /* 0x0c0fe20000706670 */
[----:B------:R-:W-:Y:S01]  /*5340*/  BSSY B1, `(.L_x_6899) ;  /* 0x000001c000017945 */ /* 0x000fe20003800000 */
[----:B------:R-:W-:Y:S02]  /*5350*/  ISETP.GE.AND P3, PT, R16, R123, PT ;  /* 0x0000007b1000720c */ /* 0x000fe40003f66270 */
[----:B0-----:R-:W-:Y:S02]  /*5360*/  CS2R R68, SRZ ;  /* 0x0000000000447805 */ /* 0x001fe4000001ff00 */
[----:B------:R-:W-:Y:S02]  /*5370*/  CS2R R74, SRZ ;  /* 0x00000000004a7805 */ /* 0x000fe4000001ff00 */
[----:B-1----:R-:W-:Y:S02]  /*5380*/  CS2R R70, SRZ ;  /* 0x0000000000467805 */ /* 0x002fe4000001ff00 */
[----:B------:R-:W-:-:S03]  /*5390*/  CS2R R72, SRZ ;  /* 0x0000000000487805 */ /* 0x000fc6000001ff00 */
[----:B------:R-:W-:Y:S05]  /*53a0*/  @P0 BRA `(.L_x_6900) ;  /* 0x0000000000540947 */ /* 0x000fea0003800000 */
[----:B------:R-:W0:Y:S01]  /*53b0*/  LDC.64 R68, c[0x0][0x3d8] ;  /* 0x0000f600ff447b82 */ /* 0x000e220000000a00 */
[----:B------:R-:W-:Y:S01]  /*53c0*/  IMAD.MOV.U32 R72, RZ, RZ, R78 ;  /* 0x000000ffff487224 */ /* 0x000fe200078e004e */
[----:B------:R-:W-:Y:S01]  /*53d0*/  ULDC.64 UR4, c[0x0][0x3c8] ;  /* 0x0000f20000047ab9 */ /* 0x000fe20000000a00 */
[----:B------:R-:W-:Y:S01]  /*53e0*/  IMAD.MOV.U32 R73, RZ, RZ, R124 ;  /* 0x000000ffff497224 */ /* 0x000fe200078e007c */
[----:B------:R-:W-:Y:S01]  /*53f0*/  ULDC.64 UR6, c[0x0][0x3e0] ;  /* 0x0000f80000067ab9 */ /* 0x000fe20000000a00 */
[----:B------:R-:W-:-:S03]  /*5400*/  IMAD.MOV.U32 R77, RZ, RZ, R103 ;  /* 0x000000ffff4d7224 */ /* 0x000fc600078e0067 */
        /* <DEDUP_REMOVED lines=15> */
.L_x_6900:
[----:B------:R-:W-:Y:S05]  /*5500*/  BSYNC B1 ;  /* 0x0000000000017941 */ /* 0x000fea0003800000 */
.L_x_6899:
[----:B-----5:R-:W-:Y:S01]  /*5510*/  IMAD.MOV.U32 R76, RZ, RZ, R70 ;  /* 0x000000ffff4c7224 */ /* 0x020fe200078e0046 */
[----:B------:R-:W-:Y:S01]  /*5520*/  MOV R78, R68 ;  /* 0x00000044004e7202 */ /* 0x000fe20000000f00 */
        /* <DEDUP_REMOVED lines=8> */
[----:B------:R-:W-:Y:S02]  /*55b0*/  IMAD.MOV.U32 R78, RZ, RZ, R72 ;  /* 0x000000ffff4e7224 */ /* 0x000fe400078e0048 */
[----:B------:R-:W-:Y:S01]  /*55c0*/  IMAD.MOV.U32 R79, RZ, RZ, R73 ;  /* 0x000000ffff4f7224 */ /* 0x000fe200078e0049 */
[----:B------:R-:W-:Y:S01]  /*55d0*/  PRMT R132, R77, 0x5410, R76 ;  /* 0x000054104d847816 */ /* 0x000fe2000000004c */
[----:B------:R-:W-:Y:S02]  /*55e0*/  IMAD.MOV.U32 R76, RZ, RZ, R46 ;  /* 0x000000ffff4c7224 */ /* 0x000fe400078e002e */
        /* <DEDUP_REMOVED lines=24> */
[----:B------:R-:W-:Y:S01]  /*5770*/  PRMT R142, R79, 0x7610, R142 ;  /* 0x000076104f8e7816 */ /* 0x000fe2000000008e */
[----:B------:R-:W-:Y:S02]  /*5780*/  IMAD.MOV.U32 R79, RZ, RZ, R57 ;  /* 0x000000ffff4f7224 */ /* 0x000fe400078e0039 */
        /* <DEDUP_REMOVED lines=18> */
.L_x_6901:
[----:B------:R-:W-:Y:S01]  /*58b0*/  IMAD R103, R185, 0x8, R2 ;  /* 0x00000008b9677824 */ /* 0x000fe200078e0202 */
[----:B------:R-:W-:Y:S01]  /*58c0*/  SHF.L.U32 R124, R194, 0x1f, RZ ;  /* 0x0000001fc27c7819 */ /* 0x000fe200000006ff */
[----:B------:R-:W0:Y:S01]  /*58d0*/  LDC R131, c[0x0][0x2e4] ;  /* 0x0000b900ff837b82 */ /* 0x000e220000000800 */
[----:B------:R-:W-:Y:S01]  /*58e0*/  IMAD.MOV.U32 R121, RZ, RZ, R122 ;  /* 0x000000ffff797224 */ /* 0x000fe200078e007a */
[----:B------:R-:W-:Y:S01]  /*58f0*/  BSSY B1, `(.L_x_6902) ;  /* 0x0000005000017945 */ /* 0x000fe20003800000 */
[----:B------:R-:W1:Y:S05]  /*5900*/  SYNCS.PHASECHK.TRANS64.TRYWAIT P4, [R103+URZ+0x28890], R124 ;  /* 0x0288907c670075a7 */ /* 0x000e6a000808017f */
[----:B------:R-:W2:Y:S01]  /*5910*/  LDC.64 R122, c[0x0][0x2f0] ;  /* 0x0000bc00ff7a7b82 */ /* 0x000ea20000000a00 */
[----:B0-----:R-:W-:Y:S01]  /*5920*/  IADD3 R133, -R116, R131, RZ ;  /* 0x0000008374857210 */ /* 0x001fe20007ffe1ff */
[----:B-1----:R-:W-:Y:S06]  /*5930*/  @!P4 BRA `(.L_x_6903) ;  /* 0x000001f00008c947 */ /* 0x002fec0003800000 */
.L_x_7242:
[----:B------:R-:W-:Y:S05]  /*5940*/  BSYNC B1 ;  /* 0x0000000000017941 */ /* 0x000fea0003800000 */
.L_x_6902:
[----:B------:R-:W-:Y:S01]  /*5950*/  ISETP.GE.OR P4, PT, R18, R112, P2 ;  /* 0x000000701200720c */ /* 0x000fe20001786670 */
[----:B------:R-:W-:-:S12]  /*5960*/  BSSY B1, `(.L_x_6904) ;  /* 0x000007c000017945 */ /* 0x000fd80003800000 */
[----:B------:R-:W-:Y:S05]  /*5970*/  @P4 BRA `(.L_x_6905) ;  /* 0x0000000400e84947 */ /* 0x000fea0003800000 */
[-C--:B--2---:R-:W-:Y:S01]  /*5980*/  IMAD R76, R19, R122.reuse, RZ ;  /* 0x0000007a134c7224 */ /* 0x084fe200078e02ff */
[----:B------:R-:W-:Y:S01]  /*5990*/  ISETP.NE.AND P6, PT, R0, RZ, PT ;  /* 0x000000ff0000720c */ /* 0x000fe20003fc5270 */
[C---:B------:R-:W-:Y:S01]  /*59a0*/  IMAD.WIDE.U32 R126, R18.reuse, R122, R120 ;  /* 0x0000007a127e7225 */ /* 0x040fe200078e0078 */
[----:B------:R-:W-:Y:S03]  /*59b0*/  BSSY B2, `(.L_x_6906) ;  /* 0x000006b000027945 */ /* 0x000fe60003800000 */
[----:B------:R-:W-:Y:S01]  /*59c0*/  IMAD R147, R18, R123, R76 ;  /* 0x0000007b12937224 */ /* 0x000fe200078e024c */
[----:B------:R-:W-:Y:S02]  /*59d0*/  SEL R76, R116, R133, !P6 ;  /* 0x00000085744c7207 */ /* 0x000fe40007000000 */
[----:B------:R-:W-:Y:S01]  /*59e0*/  IADD3 R144, P4, P5, R98, R126, R32 ;  /* 0x0000007e62907210 */ /* 0x000fe20007d9e020 */
[----:B------:R-:W-:Y:S01]  /*59f0*/  IMAD.IADD R147, R147, 0x1, R127 ;  /* 0x0000000193937824 */ /* 0x000fe200078e027f */
[----:B------:R-:W-:-:S04]  /*5a00*/  SHF.R.S32.HI R77, RZ, 0x1f, R76 ;  /* 0x0000001fff4d7819 */ /* 0x000fc8000001144c */
[----:B------:R-:W-:Y:S02]  /*5a10*/  LEA.HI R76, R77, R76, RZ, 0x4 ;  /* 0x0000004c4d4c7211 */ /* 0x000fe400078f20ff */
[----:B------:R-:W-:Y:S02]  /*5a20*/  IADD3.X R145, R30, R147, R39, P4, P5 ;  /* 0x000000931e917210 */ /* 0x000fe400027ea427 */
[----:B------:R-:W-:-:S04]  /*5a30*/  LEA.HI.SX32 R76, R76, R37, 0x1c ;  /* 0x000000254c4c7211 */ /* 0x000fc800078fe2ff */
[----:B------:R-:W-:Y:S01]  /*5a40*/  SHF.R.S32.HI R77, RZ, 0x1f, R76 ;  /* 0x0000001fff4d7819 */ /* 0x000fe2000001144c */
[----:B------:R-:W-:-:S03]  /*5a50*/  IMAD.SHL.U32 R149, R76, 0x8, RZ ;  /* 0x000000084c957824 */ /* 0x000fc600078e00ff */
[----:B------:R-:W-:Y:S02]  /*5a60*/  LEA.HI R77, R77, R76, RZ, 0x3 ;  /* 0x0000004c4d4d7211 */ /* 0x000fe400078f18ff */
[----:B------:R-:W-:-:S03]  /*5a70*/  LOP3.LUT R76, R149, 0x38, RZ, 0xc0, !PT ;  /* 0x00000038954c7812 */ /* 0x000fc600078ec0ff */
[----:B------:R-:W-:Y:S01]  /*5a80*/  IMAD.SHL.U32 R77, R77, 0x400, RZ ;  /* 0x000004004d4d7824 */ /* 0x000fe200078e00ff */
[----:B------:R-:W-:-:S04]  /*5a90*/  LOP3.LUT R76, R76, 0x1c0, R203, 0xf8, !PT ;  /* 0x000001c04c4c7812 */ /* 0x000fc800078ef8cb */
[----:B------:R-:W-:Y:S02]  /*5aa0*/  LOP3.LUT R77, R77, 0x7fffe000, RZ, 0xc0, !PT ;  /* 0x7fffe0004d4d7812 */ /* 0x000fe400078ec0ff */
[----:B------:R-:W-:-:S04]  /*5ab0*/  LOP3.LUT R76, R76, R211, RZ, 0x3c, !PT ;  /* 0x000000d34c4c7212 */ /* 0x000fc800078e3cff */
[----:B------:R-:W-:Y:S01]  /*5ac0*/  IADD3 R76, R76, R77, R212 ;  /* 0x0000004d4c4c7210 */ /* 0x000fe20007ffe0d4 */
[----:B------:R-:W-:-:S04]  /*5ad0*/  IMAD R77, R185, 0x4000, R115 ;  /* 0x00004000b94d7824 */ /* 0x000fc800078e0273 */
[----:B------:R-:W-:Y:S02]  /*5ae0*/  IMAD R79, R185, 0x4000, R76 ;  /* 0x00004000b94f7824 */ /* 0x000fe400078e024c */
[--C-:B------:R-:W-:Y:S02]  /*5af0*/  IMAD R77, R77, 0x2, R2.reuse ;  /* 0x000000024d4d7824 */ /* 0x100fe400078e0202 */
[----:B------:R-:W-:-:S04]  /*5b00*/  IMAD R80, R79, 0x2, R2 ;  /* 0x000000024f507824 */ /* 0x000fc800078e0202 */
[----:B------:R-:W1:Y:S04]  /*5b10*/  LDS.128 R76, [R77+0x18400] ;  /* 0x018400004d4c7984 */ /* 0x000e680000000c00 */
[----:B------:R-:W2:Y:S01]  /*5b20*/  LDS.128 R80, [R80+0x18400] ;  /* 0x0184000050507984 */ /* 0x000ea20000000c00 */
[----:B------:R-:W-:Y:S05]  /*5b30*/  @P3 BRA `(.L_x_6907) ;  /* 0x0000000400483947 */ /* 0x000fea0003800000 */
[----:B------:R-:W-:Y:S01]  /*5b40*/  SHF.R.U32.HI R153, RZ, 0x10, R49 ;  /* 0x00000010ff997819 */ /* 0x000fe20000011631 */
[--C-:B------:R-:W-:Y:S01]  /*5b50*/  HADD2.F32 R156, -RZ, R152.reuse.H0_H0 ;  /* 0x20000098ff9c7230 */ /* 0x100fe20000004100 */
[--C-:B------:R-:W-:Y:S01]  /*5b60*/  SHF.R.U64 R44, R44, 0x10, R45.reuse ;  /* 0x000000102c2c7819 */ /* 0x100fe2000000122d */
[----:B------:R-:W-:Y:S01]  /*5b70*/  HADD2.F32 R154, -RZ, R152.H1_H1 ;  /* 0x30000098ff9a7230 */ /* 0x000fe20000004100 */
[----:B------:R-:W-:Y:S01]  /*5b80*/  SHF.R.U32.HI R155, RZ, 0x10, R45 ;  /* 0x00000010ff9b7819 */ /* 0x000fe2000001162d */
[----:B------:R-:W-:Y:S01]  /*5b90*/  HADD2.F32 R153, -RZ, R153.H0_H0 ;  /* 0x20000099ff997230 */ /* 0x000fe20000004100 */
[----:B------:R-:W-:Y:S01]  /*5ba0*/  SHF.R.U64 R48, R48, 0x10, R49 ;  /* 0x0000001030307819 */ /* 0x000fe20000001231 */
[--C-:B--2---:R-:W-:Y:S01]  /*5bb0*/  HADD2.F32 R49, -RZ, R81.reuse.H0_H0 ;  /* 0x20000051ff317230 */ /* 0x104fe20000004100 */
[--C-:B------:R-:W-:Y:S01]  /*5bc0*/  SHF.R.U64 R45, R46, 0x10, R47.reuse ;  /* 0x000000102e2d7819 */ /* 0x100fe2000000122f */
[----:B------:R-:W-:Y:S01]  /*5bd0*/  HADD2.F32 R81, -RZ, R81.H1_H1 ;  /* 0x30000051ff517230 */ /* 0x000fe20000004100 */
[----:B------:R-:W-:Y:S01]  /*5be0*/  SHF.R.U32.HI R151, RZ, 0x10, R47 ;  /* 0x00000010ff977819 */ /* 0x000fe2000001162f */
[--C-:B-1----:R-:W-:Y:S01]  /*5bf0*/  HADD2.F32 R47, -RZ, R77.reuse.H0_H0 ;  /* 0x2000004dff2f7230 */ /* 0x102fe20000004100 */
[----:B------:R-:W-:Y:S01]  /*5c00*/  SHF.R.U64 R46, R50, 0x10, R51 ;  /* 0x00000010322e7819 */ /* 0x000fe20000001233 */
[----:B------:R-:W-:-:S02]  /*5c10*/  HADD2.F32 R50, -RZ, R77.H1_H1 ;  /* 0x3000004dff327230 */ /* 0x000fc40000004100 */
[-C--:B------:R-:W-:Y:S01]  /*5c20*/  FMUL.FTZ R158, R49, R156.reuse ;  /* 0x0000009c319e7220 */ /* 0x080fe20000410000 */
[----:B------:R-:W-:Y:S02]  /*5c30*/  HADD2.F32 R152, -RZ, R155.H0_H0 ;  /* 0x2000009bff987230 */ /* 0x000fe40000004100 */
[----:B------:R-:W-:Y:S01]  /*5c40*/  FMUL.FTZ R156, R47, R156 ;  /* 0x0000009c2f9c7220 */ /* 0x000fe20000410000 */
        /* <DEDUP_REMOVED lines=12> */
[----:B------:R-:W-:Y:S02]  /*5d10*/  HADD2.F32 R77, -RZ, R79.H0_H0 ;  /* 0x2000004fff4d7230 */ /* 0x000fe40000004100 */
[----:B------:R-:W-:Y:S02]  /*5d20*/  HADD2.F32 R83, -RZ, R83.H1_H1 ;  /* 0x30000053ff537230 */ /* 0x000fe40000004100 */
[-C--:B------:R-:W-:Y:S01]  /*5d30*/  FMUL.FTZ R160, R81, R150.reuse ;  /* 0x0000009651a07220 */ /* 0x080fe20000410000 */
[----:B------:R-:W-:Y:S02]  /*5d40*/  HADD2.F32 R158, -RZ, R51.H0_H0 ;  /* 0x20000033ff9e7230 */ /* 0x000fe40000004100 */
[----:B------:R-:W-:Y:S01]  /*5d50*/  FMUL.FTZ R150, R77, R150 ;  /* 0x000000964d967220 */ /* 0x000fe20000410000 */
[----:B------:R-:W-:-:S02]  /*5d60*/  HADD2.F32 R79, -RZ, R79.H1_H1 ;  /* 0x3000004fff4f7230 */ /* 0x000fc40000004100 */
[----:B------:R-:W-:Y:S01]  /*5d70*/  FFMA.FTZ R51, R77, R154, -R160 ;  /* 0x0000009a4d337223 */ /* 0x000fe200000108a0 */
[----:B------:R-:W-:Y:S02]  /*5d80*/  HADD2.F32 R156, -RZ, R151.H0_H0 ;  /* 0x20000097ff9c7230 */ /* 0x000fe40000004100 */
[----:B------:R-:W-:Y:S01]  /*5d90*/  FMUL.FTZ R162, R83, R158 ;  /* 0x0000009e53a27220 */ /* 0x000fe20000410000 */
[----:B------:R-:W-:Y:S01]  /*5da0*/  FFMA.FTZ R77, R81, R154, R150 ;  /* 0x0000009a514d7223 */ /* 0x000fe20000010096 */
[C---:B------:R-:W-:Y:S01]  /*5db0*/  FMUL.FTZ R158, R79.reuse, R158 ;  /* 0x0000009e4f9e7220 */ /* 0x040fe20000410000 */
[----:B------:R-:W-:Y:S02]  /*5dc0*/  HADD2.F32 R151, -RZ, R48.H0_H0 ;  /* 0x20000030ff977230 */ /* 0x000fe40000004100 */
[-C--:B------:R-:W-:Y:S01]  /*5dd0*/  FFMA.FTZ R150, R79, R156.reuse, -R162 ;  /* 0x0000009c4f967223 */ /* 0x080fe200000108a2 */
[----:B------:R-:W-:Y:S02]  /*5de0*/  HADD2.F32 R79, -RZ, R80.H0_H0 ;  /* 0x20000050ff4f7230 */ /* 0x000fe40000004100 */
[----:B------:R-:W-:Y:S01]  /*5df0*/  FFMA.FTZ R154, R83, R156, R158 ;  /* 0x0000009c539a7223 */ /* 0x000fe2000001009e */
[----:B------:R-:W-:-:S02]  /*5e00*/  HADD2.F32 R48, -RZ, R76.H0_H0 ;  /* 0x2000004cff307230 */ /* 0x000fc40000004100 */
[----:B------:R-:W-:Y:S02]  /*5e10*/  HADD2.F32 R80, -RZ, R80.H1_H1 ;  /* 0x30000050ff507230 */ /* 0x000fe40000004100 */
[----:B------:R-:W-:Y:S02]  /*5e20*/  HADD2.F32 R81, -RZ, R148.H0_H0 ;  /* 0x20000094ff517230 */ /* 0x000fe40000004100 */
[----:B------:R-:W-:Y:S02]  /*5e30*/  HADD2.F32 R76, -RZ, R76.H1_H1 ;  /* 0x3000004cff4c7230 */ /* 0x000fe40000004100 */
[-C--:B------:R-:W-:Y:S01]  /*5e40*/  FMUL.FTZ R155, R80, R151.reuse ;  /* 0x00000097509b7220 */ /* 0x080fe20000410000 */
[----:B------:R-:W-:Y:S02]  /*5e50*/  HADD2.F32 R148, -RZ, R148.H1_H1 ;  /* 0x30000094ff947230 */ /* 0x000fe40000004100 */
[----:B------:R-:W-:Y:S02]  /*5e60*/  HADD2.F32 R83, -RZ, R44.H0_H0 ;  /* 0x2000002cff537230 */ /* 0x000fe40000004100 */
[----:B------:R-:W-:Y:S01]  /*5e70*/  FMUL.FTZ R151, R76, R151 ;  /* 0x000000974c977220 */ /* 0x000fe20000410000 */
[----:B------:R-:W-:-:S02]  /*5e80*/  HADD2.F32 R44, -RZ, R78.H0_H0 ;  /* 0x2000004eff2c7230 */ /* 0x000fc40000004100 */
[CC--:B------:R-:W-:Y:S01]  /*5e90*/  FMUL.FTZ R153, R79.reuse, R148.reuse ;  /* 0x000000944f997220 */ /* 0x0c0fe20000410000 */
[----:B------:R-:W-:Y:S01]  /*5ea0*/  FMUL.FTZ R148, R48, R148 ;  /* 0x0000009430947220 */ /* 0x000fe20000410000 */
[-C--:B------:R-:W-:Y:S01]  /*5eb0*/  FFMA.FTZ R76, R76, R83.reuse, -R155 ;  /* 0x000000534c4c7223 */ /* 0x080fe2000001089b */
[----:B------:R-:W-:Y:S01]  /*5ec0*/  FFMA.FTZ R151, R80, R83, R151 ;  /* 0x0000005350977223 */ /* 0x000fe20000010097 */
[----:B------:R-:W-:Y:S02]  /*5ed0*/  HADD2.F32 R83, -RZ, R46.H0_H0 ;  /* 0x2000002eff537230 */ /* 0x000fe40000004100 */
[-C--:B------:R-:W-:Y:S01]  /*5ee0*/  FFMA.FTZ R153, R48, R81.reuse, -R153 ;  /* 0x0000005130997223 */ /* 0x080fe20000010899 */
[----:B------:R-:W-:Y:S01]  /*5ef0*/  FFMA.FTZ R148, R79, R81, R148 ;  /* 0x000000514f947223 */ /* 0x000fe20000010094 */
[----:B------:R-:W-:Y:S02]  /*5f00*/  HADD2.F32 R46, -RZ, R82.H0_H0 ;  /* 0x20000052ff2e7230 */ /* 0x000fe40000004100 */
[----:B------:R-:W-:Y:S01]  /*5f10*/  HADD2.F32 R81, -RZ, R146.H1_H1 ;  /* 0x30000092ff517230 */ /* 0x000fe20000004100 */
[----:B------:R-:W-:Y:S01]  /*5f20*/  F2FP.F16.F32.PACK_AB R76, R76, R153 ;  /* 0x000000994c4c723e */ /* 0x000fe200000000ff */
[----:B------:R-:W-:Y:S01]  /*5f30*/  HADD2.F32 R82, -RZ, R82.H1_H1 ;  /* 0x30000052ff527230 */ /* 0x000fe20000004100 */
[----:B------:R-:W-:Y:S01]  /*5f40*/  F2FP.F16.F32.PACK_AB R80, R151, R148 ;  /* 0x000000949750723e */ /* 0x000fe200000000ff */
[----:B------:R-:W-:-:S02]  /*5f50*/  HADD2.F32 R78, -RZ, R78.H1_H1 ;  /* 0x3000004eff4e7230 */ /* 0x000fc40000004100 */
[----:B------:R-:W-:Y:S01]  /*5f60*/  FMUL.FTZ R155, R46, R81 ;  /* 0x000000512e9b7220 */ /* 0x000fe20000410000 */
[----:B------:R-:W-:Y:S02]  /*5f70*/  HADD2.F32 R79, -RZ, R146.H0_H0 ;  /* 0x20000092ff4f7230 */ /* 0x000fe40000004100 */
[----:B------:R-:W-:Y:S01]  /*5f80*/  FMUL.FTZ R157, R82, R83 ;  /* 0x00000053529d7220 */ /* 0x000fe20000410000 */
[----:B------:R-:W-:Y:S02]  /*5f90*/  HADD2.F32 R45, -RZ, R45.H0_H0 ;  /* 0x2000002dff2d7230 */ /* 0x000fe40000004100 */
[----:B------:R-:W-:Y:S01]  /*5fa0*/  FMUL.FTZ R81, R44, R81 ;  /* 0x000000512c517220 */ /* 0x000fe20000410000 */
[----:B------:R-:W-:Y:S01]  /*5fb0*/  FMUL.FTZ R83, R78, R83 ;  /* 0x000000534e537220 */ /* 0x000fe20000410000 */
[-C--:B------:R-:W-:Y:S02]  /*5fc0*/  FFMA.FTZ R155, R44, R79.reuse, -R155 ;  /* 0x0000004f2c9b7223 */ /* 0x080fe4000001089b */
[----:B------:R-:W-:Y:S01]  /*5fd0*/  FFMA.FTZ R81, R46, R79, R81 ;  /* 0x0000004f2e517223 */ /* 0x000fe20000010051 */
[-C--:B------:R-:W-:Y:S01]  /*5fe0*/  FFMA.FTZ R82, R82, R45.reuse, R83 ;  /* 0x0000002d52527223 */ /* 0x080fe20000010053 */
[----:B------:R-:W-:Y:S01]  /*5ff0*/  FFMA.FTZ R78, R78, R45, -R157 ;  /* 0x0000002d4e4e7223 */ /* 0x000fe2000001089d */
[----:B------:R-:W-:-:S02]  /*6000*/  F2FP.F16.F32.PACK_AB R83, R154, R77 ;  /* 0x0000004d9a53723e */ /* 0x000fc400000000ff */
[----:B------:R-:W-:Y:S02]  /*6010*/  F2FP.F16.F32.PACK_AB R79, R150, R51 ;  /* 0x00000033964f723e */ /* 0x000fe400000000ff */
[----:B------:R-:W-:Y:S01]  /*6020*/  F2FP.F16.F32.PACK_AB R82, R82, R81 ;  /* 0x000000515252723e */ /* 0x000fe200000000ff */
[----:B------:R-:W-:Y:S01]  /*6030*/  IMAD.MOV.U32 R81, RZ, RZ, R49 ;  /* 0x000000ffff517224 */ /* 0x000fe200078e0031 */
[----:B------:R-:W-:Y:S02]  /*6040*/  F2FP.F16.F32.PACK_AB R78, R78, R155 ;  /* 0x0000009b4e4e723e */ /* 0x000fe400000000ff */
[----:B------:R-:W-:-:S07]  /*6050*/  MOV R77, R47 ;  /* 0x0000002f004d7202 */ /* 0x000fce0000000f00 */
.L_x_6907:
[----:B------:R-:W-:Y:S05]  /*6060*/  BSYNC B2 ;  /* 0x0000000000027941 */ /* 0x000fea0003800000 */
.L_x_6906:
[----:B------:R-:W-:Y:S01]  /*6070*/  ISETP.GE.AND P4, PT, R149, R131, PT ;  /* 0x000000839500720c */ /* 0x000fe20003f86270 */
[----:B------:R-:W-:-:S12]  /*6080*/  ULDC.64 UR4, c[0x0][0x2d8] ;  /* 0x0000b60000047ab9 */ /* 0x000fd80000000a00 */
        /* <DEDUP_REMOVED lines=9> */
.L_x_6905:
[----:B------:R-:W-:Y:S05]  /*6120*/  BSYNC B1 ;  /* 0x0000000000017941 */ /* 0x000fea0003800000 */
.L_x_6904:
[----:B------:R-:W-:Y:S01]  /*6130*/  ISETP.GE.OR P4, PT, R189, R112, P2 ;  /* 0x00000070bd00720c */ /* 0x000fe20001786670 */
[----:B------:R-:W-:-:S12]  /*6140*/  BSSY B1, `(.L_x_6908) ;  /* 0x0000080000017945 */ /* 0x000fd80003800000 */
[----:B------:R-:W-:Y:S05]  /*6150*/  @P4 BRA `(.L_x_6909) ;  /* 0x0000000400f84947 */ /* 0x000fea0003800000 */
[-C--:B-12---:R-:W-:Y:S01]  /*6160*/  IMAD R44, R217, R122.reuse, RZ ;  /* 0x0000007ad92c7224 */ /* 0x086fe200078e02ff */
        /* <DEDUP_REMOVED lines=14> */
[----:B------:R-:W-:-:S03]  /*6250*/  LOP3.LUT R44, R202, 0x38, R83, 0xf8, !PT ;  /* 0x00000038ca2c7812 */ /* 0x000fc600078ef853 */
[----:B------:R-:W-:Y:S01]  /*6260*/  IMAD.SHL.U32 R46, R45, 0x400, RZ ;  /* 0x000004002d2e7824 */ /* 0x000fe200078e00ff */
[----:B------:R-:W-:-:S04]  /*6270*/  LOP3.LUT R45, R44, R209, RZ, 0x3c, !PT ;  /* 0x000000d12c2d7212 */ /* 0x000fc800078e3cff */
[----:B------:R-:W-:-:S04]  /*6280*/  LOP3.LUT R44, R46, 0x7fffe000, RZ, 0xc0, !PT ;  /* 0x7fffe0002e2c7812 */ /* 0x000fc800078ec0ff */
[----:B------:R-:W-:Y:S01]  /*6290*/  IADD3 R44, R45, R44, R210 ;  /* 0x0000002c2d2c7210 */ /* 0x000fe20007ffe0d2 */
[----:B------:R-:W-:-:S04]  /*62a0*/  IMAD R45, R185, 0x4000, R114 ;  /* 0x00004000b92d7824 */ /* 0x000fc800078e0272 */
[----:B------:R-:W-:Y:S02]  /*62b0*/  IMAD R47, R185, 0x4000, R44 ;  /* 0x00004000b92f7824 */ /* 0x000fe400078e022c */
[----:B------:R-:W-:-:S03]  /*62c0*/  IMAD R45, R45, 0x2, R2 ;  /* 0x000000022d2d7824 */ /* 0x000fc600078e0202 */
[----:B------:R-:W-:-:S03]  /*62d0*/  LEA R48, R47, R2, 0x1 ;  /* 0x000000022f307211 */ /* 0x000fc600078e08ff */
[----:B------:R-:W1:Y:S04]  /*62e0*/  LDS.128 R44, [R45+0x18400] ;  /* 0x018400002d2c7984 */ /* 0x000e680000000c00 */
[----:B------:R-:W2:Y:S01]  /*62f0*/  LDS.128 R48, [R48+0x18400] ;  /* 0x0184000030307984 */ /* 0x000ea20000000c00 */
[----:B------:R-:W-:Y:S05]  /*6300*/  @P3 BRA `(.L_x_6911) ;  /* 0x00000004005c3947 */ /* 0x000fea0003800000 */
[----:B------:R-:W-:Y:S01]  /*6310*/  SHF.R.U64 R80, R52, 0x10, R53 ;  /* 0x0000001034507819 */ /* 0x000fe20000001235 */
[----:B------:R-:W-:Y:S01]  /*6320*/  HADD2.F32 R127, -RZ, R142.H1_H1 ;  /* 0x3000008eff7f7230 */ /* 0x000fe20000004100 */
[----:B------:R-:W-:Y:S01]  /*6330*/  SHF.R.U64 R52, R54, 0x10, R55 ;  /* 0x0000001036347819 */ /* 0x000fe20000001237 */
[----:B-1----:R-:W-:Y:S01]  /*6340*/  IMAD.MOV.U32 R54, RZ, RZ, R44 ;  /* 0x000000ffff367224 */ /* 0x002fe200078e002c */
[----:B------:R-:W-:Y:S01]  /*6350*/  SHF.R.U32.HI R82, RZ, 0x10, R57 ;  /* 0x00000010ff527819 */ /* 0x000fe20000011639 */
[----:B--2---:R-:W-:Y:S01]  /*6360*/  IMAD.MOV.U32 R44, RZ, RZ, R49 ;  /* 0x000000ffff2c7224 */ /* 0x004fe200078e0031 */
[----:B------:R-:W-:Y:S01]  /*6370*/  SHF.R.U64 R56, R56, 0x10, R57 ;  /* 0x0000001038387819 */ /* 0x000fe20000001239 */
[----:B------:R-:W-:Y:S01]  /*6380*/  IMAD.MOV.U32 R57, RZ, RZ, R51 ;  /* 0x000000ffff397224 */ /* 0x000fe200078e0033 */
[----:B------:R-:W-:Y:S01]  /*6390*/  SHF.R.U32.HI R145, RZ, 0x10, R55 ;  /* 0x00000010ff917819 */ /* 0x000fe20000011637 */
[----:B------:R-:W-:Y:S01]  /*63a0*/  IMAD.MOV.U32 R55, RZ, RZ, R48 ;  /* 0x000000ffff377224 */ /* 0x000fe200078e0030 */
[----:B------:R-:W-:Y:S01]  /*63b0*/  SHF.R.U32.HI R126, RZ, 0x10, R53 ;  /* 0x00000010ff7e7819 */ /* 0x000fe20000011635 */
[--C-:B------:R-:W-:Y:S01]  /*63c0*/  HADD2.F32 R48, -RZ, R44.reuse.H0_H0 ;  /* 0x2000002cff307230 */ /* 0x100fe20000004100 */
[--C-:B------:R-:W-:Y:S01]  /*63d0*/  SHF.R.U64 R53, R58, 0x10, R59.reuse ;  /* 0x000000103a357819 */ /* 0x100fe2000000123b */
[----:B------:R-:W-:Y:S01]  /*63e0*/  HADD2.F32 R51, -RZ, R44.H1_H1 ;  /* 0x3000002cff337230 */ /* 0x000fe20000004100 */
[----:B------:R-:W-:Y:S01]  /*63f0*/  SHF.R.U32.HI R144, RZ, 0x10, R59 ;  /* 0x00000010ff907819 */ /* 0x000fe2000001163b */
[----:B------:R-:W-:-:S02]  /*6400*/  IMAD.MOV.U32 R49, RZ, RZ, R47 ;  /* 0x000000ffff317224 */ /* 0x000fc400078e002f */
[--C-:B------:R-:W-:Y:S02]  /*6410*/  HADD2.F32 R44, -RZ, R45.reuse.H0_H0 ;  /* 0x2000002dff2c7230 */ /* 0x100fe40000004100 */
[----:B------:R-:W-:Y:S02]  /*6420*/  HADD2.F32 R82, -RZ, R82.H0_H0 ;  /* 0x20000052ff527230 */ /* 0x000fe40000004100 */
[----:B------:R-:W-:Y:S02]  /*6430*/  HADD2.F32 R47, -RZ, R45.H1_H1 ;  /* 0x3000002dff2f7230 */ /* 0x000fe40000004100 */
[-C--:B------:R-:W-:Y:S01]  /*6440*/  FMUL.FTZ R45, R48, R127.reuse ;  /* 0x0000007f302d7220 */ /* 0x080fe20000410000 */
[----:B------:R-:W-:Y:S02]  /*6450*/  HADD2.F32 R59, -RZ, R142.H0_H0 ;  /* 0x2000008eff3b7230 */ /* 0x000fe40000004100 */
[----:B------:R-:W-:Y:S01]  /*6460*/  FMUL.FTZ R127, R44, R127 ;  /* 0x0000007f2c7f7220 */ /* 0x000fe20000410000 */
[----:B------:R-:W-:-:S02]  /*6470*/  HADD2.F32 R58, -RZ, R126.H0_H0 ;  /* 0x2000007eff3a7230 */ /* 0x000fc40000004100 */
[-C--:B------:R-:W-:Y:S01]  /*6480*/  FMUL.FTZ R126, R51, R82.reuse ;  /* 0x00000052337e7220 */ /* 0x080fe20000410000 */
[C---:B------:R-:W-:Y:S01]  /*6490*/  FMUL.FTZ R82, R47.reuse, R82 ;  /* 0x000000522f527220 */ /* 0x040fe20000410000 */
[-C--:B------:R-:W-:Y:S01]  /*64a0*/  FFMA.FTZ R44, R44, R59.reuse, -R45 ;  /* 0x0000003b2c2c7223 */ /* 0x080fe2000001082d */
[----:B------:R-:W-:Y:S01]  /*64b0*/  FFMA.FTZ R45, R48, R59, R127 ;  /* 0x0000003b302d7223 */ /* 0x000fe2000001007f */
[-C--:B------:R-:W-:Y:S01]  /*64c0*/  FFMA.FTZ R47, R47, R58.reuse, -R126 ;  /* 0x0000003a2f2f7223 */ /* 0x080fe2000001087e */
[----:B------:R-:W-:Y:S01]  /*64d0*/  FFMA.FTZ R48, R51, R58, R82 ;  /* 0x0000003a33307223 */ /* 0x000fe20000010052 */
[----:B------:R-:W-:Y:S02]  /*64e0*/  HADD2.F32 R126, -RZ, R143.H1_H1 ;  /* 0x3000008fff7e7230 */ /* 0x000fe40000004100 */
[----:B------:R-:W-:Y:S01]  /*64f0*/  HADD2.F32 R58, -RZ, R57.H0_H0 ;  /* 0x20000039ff3a7230 */ /* 0x000fe20000004100 */
[----:B------:R-:W-:Y:S01]  /*6500*/  F2FP.F16.F32.PACK_AB R47, R47, R44 ;  /* 0x0000002c2f2f723e */ /* 0x000fe200000000ff */
[----:B------:R-:W-:-:S02]  /*6510*/  HADD2.F32 R51, -RZ, R49.H0_H0 ;  /* 0x20000031ff337230 */ /* 0x000fc40000004100 */
[----:B------:R-:W-:Y:S02]  /*6520*/  HADD2.F32 R57, -RZ, R57.H1_H1 ;  /* 0x30000039ff397230 */ /* 0x000fe40000004100 */
[----:B------:R-:W-:Y:S02]  /*6530*/  HADD2.F32 R142, -RZ, R144.H0_H0 ;  /* 0x20000090ff8e7230 */ /* 0x000fe40000004100 */
[-C--:B------:R-:W-:Y:S01]  /*6540*/  FMUL.FTZ R144, R58, R126.reuse ;  /* 0x0000007e3a907220 */ /* 0x080fe20000410000 */
[----:B------:R-:W-:Y:S02]  /*6550*/  HADD2.F32 R59, -RZ, R140.H1_H1 ;  /* 0x3000008cff3b7230 */ /* 0x000fe40000004100 */
[----:B------:R-:W-:Y:S01]  /*6560*/  FMUL.FTZ R127, R51, R126 ;  /* 0x0000007e337f7220 */ /* 0x000fe20000410000 */
[----:B------:R-:W-:Y:S02]  /*6570*/  HADD2.F32 R49, -RZ, R49.H1_H1 ;  /* 0x30000031ff317230 */ /* 0x000fe40000004100 */
[----:B------:R-:W-:Y:S01]  /*6580*/  FMUL.FTZ R146, R57, R142 ;  /* 0x0000008e39927220 */ /* 0x000fe20000410000 */
[----:B------:R-:W-:-:S02]  /*6590*/  HADD2.F32 R82, -RZ, R145.H0_H0 ;  /* 0x20000091ff527230 */ /* 0x000fc40000004100 */
[-C--:B------:R-:W-:Y:S01]  /*65a0*/  FFMA.FTZ R144, R51, R59.reuse, -R144 ;  /* 0x0000003b33907223 */ /* 0x080fe20000010890 */
[----:B------:R-:W-:Y:S01]  /*65b0*/  FFMA.FTZ R126, R58, R59, R127 ;  /* 0x0000003b3a7e7223 */ /* 0x000fe2000001007f */
[C---:B------:R-:W-:Y:S01]  /*65c0*/  FMUL.FTZ R142, R49.reuse, R142 ;  /* 0x0000008e318e7220 */ /* 0x040fe20000410000 */
[----:B------:R-:W-:Y:S02]  /*65d0*/  HADD2.F32 R58, -RZ, R141.H0_H0 ;  /* 0x2000008dff3a7230 */ /* 0x000fe40000004100 */
[-C--:B------:R-:W-:Y:S01]  /*65e0*/  FFMA.FTZ R145, R49, R82.reuse, -R146 ;  /* 0x0000005231917223 */ /* 0x080fe20000010892 */
[----:B------:R-:W-:Y:S02]  /*65f0*/  HADD2.F32 R51, -RZ, R55.H0_H0 ;  /* 0x20000037ff337230 */ /* 0x000fe40000004100 */
[----:B------:R-:W-:Y:S01]  /*6600*/  FFMA.FTZ R147, R57, R82, R142 ;  /* 0x0000005239937223 */ /* 0x000fe2000001008e */
[----:B------:R-:W-:Y:S02]  /*6610*/  HADD2.F32 R56, -RZ, R56.H0_H0 ;  /* 0x20000038ff387230 */ /* 0x000fe40000004100 */
        /* <DEDUP_REMOVED lines=10> */
[-C--:B------:R-:W-:Y:S01]  /*66c0*/  FFMA.FTZ R58, R51, R140.reuse, R58 ;  /* 0x0000008c333a7223 */ /* 0x080fe2000001003a */
[----:B------:R-:W-:-:S02]  /*66d0*/  FFMA.FTZ R82, R49, R140, -R82 ;  /* 0x0000008c31527223 */ /* 0x000fc40000010852 */
[-C--:B------:R-:W-:Y:S01]  /*66e0*/  FFMA.FTZ R59, R55, R80.reuse, R56 ;  /* 0x00000050373b7223 */ /* 0x080fe20000010038 */
[----:B------:R-:W-:Y:S02]  /*66f0*/  HADD2.F32 R51, -RZ, R50.H0_H0 ;  /* 0x20000032ff337230 */ /* 0x000fe40000004100 */
[----:B------:R-:W-:Y:S01]  /*6700*/  FFMA.FTZ R57, R54, R80, -R57 ;  /* 0x0000005036397223 */ /* 0x000fe20000010839 */
[----:B------:R-:W-:Y:S02]  /*6710*/  HADD2.F32 R56, -RZ, R143.H0_H0 ;  /* 0x2000008fff387230 */ /* 0x000fe40000004100 */
[----:B------:R-:W-:Y:S02]  /*6720*/  HADD2.F32 R55, -RZ, R53.H0_H0 ;  /* 0x20000035ff377230 */ /* 0x000fe40000004100 */
        /* <DEDUP_REMOVED lines=8> */
[C---:B------:R-:W-:Y:S01]  /*67b0*/  FMUL.FTZ R56, R49.reuse, R56 ;  /* 0x0000003831387220 */ /* 0x040fe20000410000 */
[----:B------:R-:W-:Y:S01]  /*67c0*/  FMUL.FTZ R55, R46, R55 ;  /* 0x000000372e377220 */ /* 0x000fe20000410000 */
[----:B------:R-:W-:-:S02]  /*67d0*/  FFMA.FTZ R52, R49, R54, -R52 ;  /* 0x0000003631347223 */ /* 0x000fc40000010834 */
[----:B------:R-:W-:Y:S01]  /*67e0*/  FFMA.FTZ R56, R51, R54, R56 ;  /* 0x0000003633387223 */ /* 0x000fe20000010038 */
[-C--:B------:R-:W-:Y:S01]  /*67f0*/  FFMA.FTZ R127, R46, R53.reuse, -R127 ;  /* 0x000000352e7f7223 */ /* 0x080fe2000001087f */
[----:B------:R-:W-:Y:S01]  /*6800*/  FFMA.FTZ R55, R50, R53, R55 ;  /* 0x0000003532377223 */ /* 0x000fe20000010037 */
[----:B------:R-:W-:Y:S01]  /*6810*/  F2FP.F16.F32.PACK_AB R49, R48, R45 ;  /* 0x0000002d3031723e */ /* 0x000fe200000000ff */
[----:B------:R-:W-:Y:S01]  /*6820*/  IMAD.MOV.U32 R45, RZ, RZ, R47 ;  /* 0x000000ffff2d7224 */ /* 0x000fe200078e002f */
[----:B------:R-:W-:Y:S01]  /*6830*/  F2FP.F16.F32.PACK_AB R51, R147, R126 ;  /* 0x0000007e9333723e */ /* 0x000fe200000000ff */
[----:B------:R-:W-:Y:S01]  /*6840*/  IMAD.MOV.U32 R47, RZ, RZ, R144 ;  /* 0x000000ffff2f7224 */ /* 0x000fe200078e0090 */
[----:B------:R-:W-:Y:S02]  /*6850*/  F2FP.F16.F32.PACK_AB R48, R59, R58 ;  /* 0x0000003a3b30723e */ /* 0x000fe400000000ff */
[----:B------:R-:W-:Y:S02]  /*6860*/  F2FP.F16.F32.PACK_AB R46, R127, R52 ;  /* 0x000000347f2e723e */ /* 0x000fe400000000ff */
[----:B------:R-:W-:-:S07]  /*6870*/  F2FP.F16.F32.PACK_AB R50, R55, R56 ;  /* 0x000000383732723e */ /* 0x000fce00000000ff */
.L_x_6911:
[----:B------:R-:W-:Y:S05]  /*6880*/  BSYNC B2 ;  /* 0x0000000000027941 */ /* 0x000fea0003800000 */
.L_x_6910:
        /* <DEDUP_REMOVED lines=11> */
.L_x_6909:
[----:B------:R-:W-:Y:S05]  /*6940*/  BSYNC B1 ;  /* 0x0000000000017941 */ /* 0x000fea0003800000 */
.L_x_6908:
[----:B------:R-:W-:Y:S01]  /*6950*/  ISETP.GE.OR P4, PT, R188, R112, P2 ;  /* 0x00000070bc00720c */ /* 0x000fe20001786670 */
[----:B------:R-:W-:-:S12]  /*6960*/  BSSY B1, `(.L_x_6912) ;  /* 0x000007f000017945 */ /* 0x000fd80003800000 */
[----:B------:R-:W-:Y:S05]  /*6970*/  @P4 BRA `(.L_x_6913) ;  /* 0x0000000400f44947 */ /* 0x000fea0003800000 */
[-C--:B-123--:R-:W-:Y:S01]  /*6980*/  IMAD R44, R216, R122.reuse, RZ ;  /* 0x0000007ad82c7224 */ /* 0x08efe200078e02ff */
[----:B------:R-:W-:Y:S01]  /*6990*/  ISETP.NE.AND P6, PT, R0, RZ, PT ;  /* 0x000000ff0000720c */ /* 0x000fe20003fc5270 */
[C---:B------:R-:W-:Y:S01]  /*69a0*/  IMAD.WIDE.U32 R52, R188.reuse, R122, R120 ;  /* 0x0000007abc347225 */ /* 0x040fe200078e0078 */
[----:B------:R-:W-:Y:S03]  /*69b0*/  BSSY B2, `(.L_x_6914) ;  /* 0x000006e000027945 */ /* 0x000fe60003800000 */
[----:B------:R-:W-:Y:S01]  /*69c0*/  IMAD R57, R188, R123, R44 ;  /* 0x0000007bbc397224 */ /* 0x000fe200078e022c */
[----:B------:R-:W-:Y:S02]  /*69d0*/  SEL R44, R116, R133, !P6 ;  /* 0x00000085742c7207 */ /* 0x000fe40007000000 */
[----:B------:R-:W-:Y:S02]  /*69e0*/  IADD3 R54, P4, P5, R98, R52, R32 ;  /* 0x0000003462367210 */ /* 0x000fe40007d9e020 */
[----:B------:R-:W-:-:S02]  /*69f0*/  SHF.R.S32.HI R45, RZ, 0x1f, R44 ;  /* 0x0000001fff2d7819 */ /* 0x000fc4000001142c */
[----:B------:R-:W-:Y:S02]  /*6a00*/  IADD3 R57, R53, R57, RZ ;  /* 0x0000003935397210 */ /* 0x000fe40007ffe0ff */
        /* <DEDUP_REMOVED lines=18> */
[--C-:B------:R-:W-:Y:S02]  /*6b30*/  SHF.R.U64 R79, R64, 0x10, R65.reuse ;  /* 0x00000010404f7819 */ /* 0x100fe40000001241 */
[----:B------:R-:W-:Y:S01]  /*6b40*/  SHF.R.U32.HI R64, RZ, 0x10, R65 ;  /* 0x00000010ff407819 */ /* 0x000fe20000011641 */
[----:B------:R-:W-:Y:S01]  /*6b50*/  HADD2.F32 R65, -RZ, R139.H1_H1 ;  /* 0x3000008bff417230 */ /* 0x000fe20000004100 */
[--C-:B------:R-:W-:Y:S01]  /*6b60*/  SHF.R.U64 R80, R60, 0x10, R61.reuse ;  /* 0x000000103c507819 */ /* 0x100fe2000000123d */
[----:B--2---:R-:W-:Y:S01]  /*6b70*/  IMAD.MOV.U32 R60, RZ, RZ, R48 ;  /* 0x000000ffff3c7224 */ /* 0x004fe200078e0030 */
[----:B------:R-:W-:Y:S01]  /*6b80*/  SHF.R.U32.HI R76, RZ, 0x10, R61 ;  /* 0x00000010ff4c7819 */ /* 0x000fe2000001163d */
[----:B------:R-:W-:Y:S01]  /*6b90*/  IMAD.MOV.U32 R61, RZ, RZ, R50 ;  /* 0x000000ffff3d7224 */ /* 0x000fe200078e0032 */
[----:B-1----:R-:W-:Y:S01]  /*6ba0*/  MOV R48, R46 ;  /* 0x0000002e00307202 */ /* 0x002fe20000000f00 */
[--C-:B------:R-:W-:Y:S01]  /*6bb0*/  HADD2.F32 R50, -RZ, R49.reuse.H0_H0 ;  /* 0x20000031ff327230 */ /* 0x100fe20000004100 */
[----:B------:R-:W-:Y:S01]  /*6bc0*/  SHF.R.U64 R58, R62, 0x10, R63 ;  /* 0x000000103e3a7819 */ /* 0x000fe2000000123f */
[----:B------:R-:W-:Y:S01]  /*6bd0*/  HADD2.F32 R49, -RZ, R49.H1_H1 ;  /* 0x30000031ff317230 */ /* 0x000fe20000004100 */
[----:B------:R-:W-:Y:S01]  /*6be0*/  SHF.R.U64 R59, R66, 0x10, R67 ;  /* 0x00000010423b7819 */ /* 0x000fe20000001243 */
[--C-:B------:R-:W-:Y:S01]  /*6bf0*/  HADD2.F32 R46, -RZ, R45.reuse.H0_H0 ;  /* 0x2000002dff2e7230 */ /* 0x100fe20000004100 */
[----:B------:R-:W-:Y:S01]  /*6c00*/  SHF.R.U32.HI R78, RZ, 0x10, R63 ;  /* 0x00000010ff4e7819 */ /* 0x000fe2000001163f */
[----:B------:R-:W-:Y:S01]  /*6c10*/  HADD2.F32 R64, -RZ, R64.H0_H0 ;  /* 0x20000040ff407230 */ /* 0x000fe20000004100 */
[----:B------:R-:W-:Y:S01]  /*6c20*/  SHF.R.U32.HI R77, RZ, 0x10, R67 ;  /* 0x00000010ff4d7819 */ /* 0x000fe20000011643 */
[----:B------:R-:W-:-:S02]  /*6c30*/  HADD2.F32 R45, -RZ, R45.H1_H1 ;  /* 0x3000002dff2d7230 */ /* 0x000fc40000004100 */
[-C--:B------:R-:W-:Y:S01]  /*6c40*/  FMUL.FTZ R67, R50, R65.reuse ;  /* 0x0000004132437220 */ /* 0x080fe20000410000 */
[----:B------:R-:W-:Y:S02]  /*6c50*/  HADD2.F32 R62, -RZ, R76.H0_H0 ;  /* 0x2000004cff3e7230 */ /* 0x000fe40000004100 */
[-C--:B------:R-:W-:Y:S01]  /*6c60*/  FMUL.FTZ R66, R49, R64.reuse ;  /* 0x0000004031427220 */ /* 0x080fe20000410000 */
[----:B------:R-:W-:Y:S02]  /*6c70*/  HADD2.F32 R63, -RZ, R137.H1_H1 ;  /* 0x30000089ff3f7230 */ /* 0x000fe40000004100 */
[C---:B------:R-:W-:Y:S01]  /*6c80*/  FMUL.FTZ R64, R45.reuse, R64 ;  /* 0x000000402d407220 */ /* 0x040fe20000410000 */
[C---:B------:R-:W-:Y:S01]  /*6c90*/  FMUL.FTZ R65, R46.reuse, R65 ;  /* 0x000000412e417220 */ /* 0x040fe20000410000 */
[-C--:B------:R-:W-:Y:S01]  /*6ca0*/  FFMA.FTZ R66, R45, R62.reuse, -R66 ;  /* 0x0000003e2d427223 */ /* 0x080fe20000010842 */
[----:B------:R-:W-:Y:S02]  /*6cb0*/  HADD2.F32 R45, -RZ, R47.H0_H0 ;  /* 0x2000002fff2d7230 */ /* 0x000fe40000004100 */
[----:B------:R-:W-:Y:S01]  /*6cc0*/  FFMA.FTZ R76, R49, R62, R64 ;  /* 0x0000003e314c7223 */ /* 0x000fe20000010040 */
[----:B------:R-:W-:Y:S01]  /*6cd0*/  FFMA.FTZ R67, R46, R63, -R67 ;  /* 0x0000003f2e437223 */ /* 0x000fe20000010843 */
[----:B------:R-:W-:-:S02]  /*6ce0*/  HADD2.F32 R62, -RZ, R138.H1_H1 ;  /* 0x3000008aff3e7230 */ /* 0x000fc40000004100 */
[----:B------:R-:W-:Y:S01]  /*6cf0*/  FFMA.FTZ R65, R50, R63, R65 ;  /* 0x0000003f32417223 */ /* 0x000fe20000010041 */
[--C-:B------:R-:W-:Y:S02]  /*6d00*/  HADD2.F32 R46, -RZ, R51.reuse.H0_H0 ;  /* 0x20000033ff2e7230 */ /* 0x100fe40000004100 */
[----:B------:R-:W-:Y:S02]  /*6d10*/  HADD2.F32 R49, -RZ, R136.H1_H1 ;  /* 0x30000088ff317230 */ /* 0x000fe40000004100 */
[----:B------:R-:W-:Y:S01]  /*6d20*/  FMUL.FTZ R63, R45, R62 ;  /* 0x0000003e2d3f7220 */ /* 0x000fe20000410000 */
[----:B------:R-:W-:Y:S02]  /*6d30*/  HADD2.F32 R51, -RZ, R51.H1_H1 ;  /* 0x30000033ff337230 */ /* 0x000fe40000004100 */
[----:B------:R-:W-:Y:S02]  /*6d40*/  HADD2.F32 R64, -RZ, R77.H0_H0 ;  /* 0x2000004dff407230 */ /* 0x000fe40000004100 */
[----:B------:R-:W-:Y:S01]  /*6d50*/  FFMA.FTZ R63, R46, R49, R63 ;  /* 0x000000312e3f7223 */ /* 0x000fe2000001003f */
[----:B------:R-:W-:-:S02]  /*6d60*/  HADD2.F32 R47, -RZ, R47.H1_H1 ;  /* 0x3000002fff2f7230 */ /* 0x000fc40000004100 */
[----:B------:R-:W-:Y:S02]  /*6d70*/  HADD2.F32 R50, -RZ, R78.H0_H0 ;  /* 0x2000004eff327230 */ /* 0x000fe40000004100 */
[----:B------:R-:W-:Y:S01]  /*6d80*/  FMUL.FTZ R78, R46, R62 ;  /* 0x0000003e2e4e7220 */ /* 0x000fe20000410000 */
[-C--:B------:R-:W-:Y:S01]  /*6d90*/  FMUL.FTZ R62, R51, R64.reuse ;  /* 0x00000040333e7220 */ /* 0x080fe20000410000 */
[----:B------:R-:W-:Y:S01]  /*6da0*/  FMUL.FTZ R64, R47, R64 ;  /* 0x000000402f407220 */ /* 0x000fe20000410000 */
[----:B------:R-:W-:Y:S02]  /*6db0*/  HADD2.F32 R139, -RZ, R139.H0_H0 ;  /* 0x2000008bff8b7230 */ /* 0x000fe40000004100 */
[----:B------:R-:W-:Y:S01]  /*6dc0*/  FFMA.FTZ R78, R45, R49, -R78 ;  /* 0x000000312d4e7223 */ /* 0x000fe2000001084e */
[----:B------:R-:W-:Y:S02]  /*6dd0*/  HADD2.F32 R46, -RZ, R60.H0_H0 ;  /* 0x2000003cff2e7230 */ /* 0x000fe40000004100 */
[----:B------:R-:W-:Y:S01]  /*6de0*/  FFMA.FTZ R77, R47, R50, -R62 ;  /* 0x000000322f4d7223 */ /* 0x000fe2000001083e */
[----:B------:R-:W-:-:S02]  /*6df0*/  HADD2.F32 R49, -RZ, R79.H0_H0 ;  /* 0x2000004fff317230 */ /* 0x000fc40000004100 */
        /* <DEDUP_REMOVED lines=40> */
[----:B------:R-:W-:-:S07]  /*7080*/  F2FP.F16.F32.PACK_AB R50, R61, R138 ;  /* 0x0000008a3d32723e */ /* 0x000fce00000000ff */
.L_x_6915:
[----:B------:R-:W-:Y:S05]  /*7090*/  BSYNC B2 ;  /* 0x0000000000027941 */ /* 0x000fea0003800000 */
.L_x_6914:
        /* <DEDUP_REMOVED lines=11> */
.L_x_6913:
[----:B------:R-:W-:Y:S05]  /*7150*/  BSYNC B1 ;  /* 0x0000000000017941 */ /* 0x000fea0003800000 */
.L_x_6912:
[C---:B------:R-:W-:Y:S01]  /*7160*/  ISETP.GE.OR P4, PT, R190.reuse, R112, P2 ;  /* 0x00000070be00720c */ /* 0x040fe20001786670 */
[-C--:B-1234-:R-:W-:Y:S02]  /*7170*/  IMAD R44, R215, R122.reuse, RZ ;  /* 0x0000007ad72c7224 */ /* 0x09efe400078e02ff */
[----:B------:R-:W-:-:S04]  /*7180*/  IMAD.WIDE.U32 R120, R190, R122, R120 ;  /* 0x0000007abe787225 */ /* 0x000fc800078e0078 */
[----:B------:R-:W-:-:S06]  /*7190*/  IMAD R57, R190, R123, R44 ;  /* 0x0000007bbe397224 */ /* 0x000fcc00078e022c */
[----:B------:R-:W-:Y:S05]  /*71a0*/  @P4 BRA `(.L_x_6892) ;  /* 0x0000000c00704947 */ /* 0x000fea0003800000 */
[----:B------:R-:W1:Y:S01]  /*71b0*/  LDC.64 R52, c[0x0][0x2d8] ;  /* 0x0000b600ff347b82 */ /* 0x000e620000000a00 */
[----:B------:R-:W-:Y:S01]  /*71c0*/  IMAD.IADD R57, R121, 0x1, R57 ;  /* 0x0000000179397824 */ /* 0x000fe200078e0239 */
[----:B------:R-:W-:Y:S01]  /*71d0*/  IADD3 R44, P4, P5, R98, R120, R32 ;  /* 0x00000078622c7210 */ /* 0x000fe20007d9e020 */
[----:B------:R-:W-:Y:S01]  /*71e0*/  BSSY B1, `(.L_x_6916) ;  /* 0x000006e000017945 */ /* 0x000fe20003800000 */
[----:B------:R-:W-:Y:S02]  /*71f0*/  ISETP.NE.AND P6, PT, R0, RZ, PT ;  /* 0x000000ff0000720c */ /* 0x000fe40003fc5270 */
[----:B------:R-:W-:Y:S02]  /*7200*/  IADD3.X R45, R30, R57, R39, P4, P5 ;  /* 0x000000391e2d7210 */ /* 0x000fe400027ea427 */
[----:B------:R-:W-:Y:S02]  /*7210*/  SEL R133, R116, R133, !P6 ;  /* 0x0000008574857207 */ /* 0x000fe40007000000 */
[----:B-1----:R-:W-:-:S04]  /*7220*/  LEA R54, P4, R44, R52, 0x1 ;  /* 0x000000342c367211 */ /* 0x002fc800078808ff */
[----:B------:R-:W-:Y:S02]  /*7230*/  LEA.HI.X R55, R44, R53, R45, 0x1, P4 ;  /* 0x000000352c377211 */ /* 0x000fe400020f0c2d */
[----:B------:R-:W-:-:S04]  /*7240*/  SHF.R.S32.HI R44, RZ, 0x1f, R133 ;  /* 0x0000001fff2c7819 */ /* 0x000fc80000011485 */
[----:B------:R-:W-:-:S04]  /*7250*/  LEA.HI R44, R44, R133, RZ, 0x4 ;  /* 0x000000852c2c7211 */ /* 0x000fc800078f20ff */
        /* <DEDUP_REMOVED lines=8> */
[----:B------:R-:W-:Y:S02]  /*72e0*/  IADD3 R44, R45, R44, R206 ;  /* 0x0000002c2d2c7210 */ /* 0x000fe40007ffe0ce */
[----:B------:R-:W-:-:S03]  /*72f0*/  LEA R45, R185, R111, 0xe ;  /* 0x0000006fb92d7211 */ /* 0x000fc600078e70ff */
        /* <DEDUP_REMOVED lines=8> */
[----:B------:R-:W-:Y:S01]  /*7380*/  SHF.R.U32.HI R60, RZ, 0x10, R69 ;  /* 0x00000010ff3c7819 */ /* 0x000fe20000011645 */
[----:B------:R-:W-:Y:S01]  /*7390*/  IMAD.MOV.U32 R58, RZ, RZ, R50 ;  /* 0x000000ffff3a7224 */ /* 0x000fe200078e0032 */
[--C-:B------:R-:W-:Y:S01]  /*73a0*/  SHF.R.U64 R67, R74, 0x10, R75.reuse ;  /* 0x000000104a437819 */ /* 0x100fe2000000124b */
[----:B-1----:R-:W-:Y:S01]  /*73b0*/  IMAD.MOV.U32 R48, RZ, RZ, R46 ;  /* 0x000000ffff307224 */ /* 0x002fe200078e002e */
[----:B------:R-:W-:Y:S01]  /*73c0*/  SHF.R.U32.HI R74, RZ, 0x10, R75 ;  /* 0x00000010ff4a7819 */ /* 0x000fe2000001164b */
[--C-:B------:R-:W-:Y:S01]  /*73d0*/  HADD2.F32 R50, -RZ, R49.reuse.H0_H0 ;  /* 0x20000031ff327230 */ /* 0x100fe20000004100 */
[----:B------:R-:W-:Y:S01]  /*73e0*/  SHF.R.U64 R76, R68, 0x10, R69 ;  /* 0x00000010444c7819 */ /* 0x000fe20000001245 */
[----:B------:R-:W-:Y:S01]  /*73f0*/  HADD2.F32 R49, -RZ, R49.H1_H1 ;  /* 0x30000031ff317230 */ /* 0x000fe20000004100 */
[----:B------:R-:W-:Y:S01]  /*7400*/  SHF.R.U64 R69, R72, 0x10, R73 ;  /* 0x0000001048457819 */ /* 0x000fe20000001249 */
[--C-:B------:R-:W-:Y:S01]  /*7410*/  HADD2.F32 R46, -RZ, R45.reuse.H0_H0 ;  /* 0x2000002dff2e7230 */ /* 0x100fe20000004100 */
[--C-:B------:R-:W-:Y:S01]  /*7420*/  SHF.R.U64 R72, R70, 0x10, R71.reuse ;  /* 0x0000001046487819 */ /* 0x100fe20000001247 */
[----:B------:R-:W-:Y:S01]  /*7430*/  HADD2.F32 R62, -RZ, R62.H0_H0 ;  /* 0x2000003eff3e7230 */ /* 0x000fe20000004100 */
[----:B------:R-:W-:Y:S01]  /*7440*/  SHF.R.U32.HI R70, RZ, 0x10, R71 ;  /* 0x00000010ff467819 */ /* 0x000fe20000011647 */
[----:B------:R-:W-:-:S02]  /*7450*/  HADD2.F32 R45, -RZ, R45.H1_H1 ;  /* 0x3000002dff2d7230 */ /* 0x000fc40000004100 */
[----:B------:R-:W-:Y:S02]  /*7460*/  HADD2.F32 R63, -RZ, R130.H0_H0 ;  /* 0x20000082ff3f7230 */ /* 0x000fe40000004100 */
[-C--:B------:R-:W-:Y:S01]  /*7470*/  FMUL.FTZ R64, R49, R62.reuse ;  /* 0x0000003e31407220 */ /* 0x080fe20000410000 */
[----:B------:R-:W-:Y:S02]  /*7480*/  HADD2.F32 R60, -RZ, R60.H0_H0 ;  /* 0x2000003cff3c7230 */ /* 0x000fe40000004100 */
[C---:B------:R-:W-:Y:S01]  /*7490*/  FMUL.FTZ R62, R45.reuse, R62 ;  /* 0x0000003e2d3e7220 */ /* 0x040fe20000410000 */
[----:B------:R-:W-:Y:S02]  /*74a0*/  HADD2.F32 R61, -RZ, R134.H0_H0 ;  /* 0x20000086ff3d7230 */ /* 0x000fe40000004100 */
[-C--:B------:R-:W-:Y:S01]  /*74b0*/  FMUL.FTZ R65, R50, R63.reuse ;  /* 0x0000003f32417220 */ /* 0x080fe20000410000 */
[C---:B------:R-:W-:Y:S01]  /*74c0*/  FMUL.FTZ R63, R46.reuse, R63 ;  /* 0x0000003f2e3f7220 */ /* 0x040fe20000410000 */
[-C--:B------:R-:W-:Y:S01]  /*74d0*/  FFMA.FTZ R64, R45, R60.reuse, -R64 ;  /* 0x0000003c2d407223 */ /* 0x080fe20000010840 */
[----:B------:R-:W-:Y:S01]  /*74e0*/  FFMA.FTZ R66, R49, R60, R62 ;  /* 0x0000003c31427223 */ /* 0x000fe2000001003e */
[----:B------:R-:W-:Y:S01]  /*74f0*/  FFMA.FTZ R65, R46, R61, -R65 ;  /* 0x0000003d2e417223 */ /* 0x000fe20000010841 */
[----:B------:R-:W-:-:S02]  /*7500*/  HADD2.F32 R60, -RZ, R132.H0_H0 ;  /* 0x20000084ff3c7230 */ /* 0x000fc40000004100 */
[----:B------:R-:W-:Y:S01]  /*7510*/  FFMA.FTZ R63, R50, R61, R63 ;  /* 0x0000003d323f7223 */ /* 0x000fe2000001003f */
[----:B------:R-:W-:Y:S02]  /*7520*/  HADD2.F32 R45, -RZ, R47.H0_H0 ;  /* 0x2000002fff2d7230 */ /* 0x000fe40000004100 */
[----:B------:R-:W-:Y:S02]  /*7530*/  HADD2.F32 R46, -RZ, R51.H0_H0 ;  /* 0x20000033ff2e7230 */ /* 0x000fe40000004100 */
[----:B------:R-:W-:Y:S02]  /*7540*/  HADD2.F32 R49, -RZ, R135.H0_H0 ;  /* 0x20000087ff317230 */ /* 0x000fe40000004100 */
        /* <DEDUP_REMOVED lines=11> */
[----:B------:R-:W-:-:S02]  /*7600*/  HADD2.F32 R130, -RZ, R130.H1_H1 ;  /* 0x30000082ff827230 */ /* 0x000fc40000004100 */
[-C--:B------:R-:W-:Y:S01]  /*7610*/  FFMA.FTZ R71, R47, R50.reuse, -R70 ;  /* 0x000000322f477223 */ /* 0x080fe20000010846 */
[----:B------:R-:W-:Y:S02]  /*7620*/  HADD2.F32 R49, -RZ, R69.H0_H0 ;  /* 0x20000045ff317230 */ /* 0x000fe40000004100 */
[----:B------:R-:W-:Y:S01]  /*7630*/  FFMA.FTZ R73, R51, R50, R62 ;  /* 0x0000003233497223 */ /* 0x000fe2000001003e */
[----:B------:R-:W-:Y:S02]  /*7640*/  HADD2.F32 R45, -RZ, R44.H0_H0 ;  /* 0x2000002cff2d7230 */ /* 0x000fe40000004100 */
[-C--:B------:R-:W-:Y:S01]  /*7650*/  FMUL.FTZ R50, R46, R130.reuse ;  /* 0x000000822e327220 */ /* 0x080fe20000410000 */
[----:B------:R-:W-:Y:S01]  /*7660*/  HADD2.F32 R56, -RZ, R56.H1_H1 ;  /* 0x30000038ff387230 */ /* 0x000fe20000004100 */
[----:B------:R-:W-:Y:S01]  /*7670*/  F2FP.F16.F32.PACK_AB R63, R66, R63 ;  /* 0x0000003f423f723e */ /* 0x000fe200000000ff */
[----:B------:R-:W-:Y:S02]  /*7680*/  HADD2.F32 R44, -RZ, R44.H1_H1 ;  /* 0x3000002cff2c7230 */ /* 0x000fe40000004100 */
[----:B------:R-:W-:Y:S01]  /*7690*/  FMUL.FTZ R51, R45, R130 ;  /* 0x000000822d337220 */ /* 0x000fe20000410000 */
[----:B------:R-:W-:-:S02]  /*76a0*/  HADD2.F32 R134, -RZ, R134.H1_H1 ;  /* 0x30000086ff867230 */ /* 0x000fc40000004100 */
[-C--:B------:R-:W-:Y:S01]  /*76b0*/  FMUL.FTZ R61, R56, R49.reuse ;  /* 0x00000031383d7220 */ /* 0x080fe20000410000 */
[----:B------:R-:W-:Y:S02]  /*76c0*/  HADD2.F32 R47, -RZ, R76.H0_H0 ;  /* 0x2000004cff2f7230 */ /* 0x000fe40000004100 */
[C---:B------:R-:W-:Y:S01]  /*76d0*/  FMUL.FTZ R49, R44.reuse, R49 ;  /* 0x000000312c317220 */ /* 0x040fe20000410000 */
[----:B------:R-:W-:Y:S02]  /*76e0*/  HADD2.F32 R132, -RZ, R132.H1_H1 ;  /* 0x30000084ff847230 */ /* 0x000fe40000004100 */
[----:B------:R-:W-:Y:S01]  /*76f0*/  FFMA.FTZ R50, R45, R134, -R50 ;  /* 0x000000862d327223 */ /* 0x000fe20000010832 */
[----:B------:R-:W-:Y:S02]  /*7700*/  HADD2.F32 R45, -RZ, R58.H0_H0 ;  /* 0x2000003aff2d7230 */ /* 0x000fe40000004100 */
[-C--:B------:R-:W-:Y:S01]  /*7710*/  FFMA.FTZ R61, R44, R47.reuse, -R61 ;  /* 0x0000002f2c3d7223 */ /* 0x080fe2000001083d */
[----:B------:R-:W-:Y:S01]  /*7720*/  FFMA.FTZ R56, R56, R47, R49 ;  /* 0x0000002f38387223 */ /* 0x000fe20000010031 */
[----:B------:R-:W-:-:S02]  /*7730*/  HADD2.F32 R49, -RZ, R67.H0_H0 ;  /* 0x20000043ff317230 */ /* 0x000fc40000004100 */
[----:B------:R-:W-:Y:S01]  /*7740*/  FFMA.FTZ R51, R46, R134, R51 ;  /* 0x000000862e337223 */ /* 0x000fe20000010033 */
[----:B------:R-:W-:Y:S02]  /*7750*/  HADD2.F32 R44, -RZ, R48.H0_H0 ;  /* 0x20000030ff2c7230 */ /* 0x000fe40000004100 */
[----:B------:R-:W-:Y:S01]  /*7760*/  FMUL.FTZ R67, R45, R132 ;  /* 0x000000842d437220 */ /* 0x000fe20000410000 */
[----:B------:R-:W-:Y:S01]  /*7770*/  HADD2.F32 R58, -RZ, R58.H1_H1 ;  /* 0x3000003aff3a7230 */ /* 0x000fe20000004100 */
[----:B------:R-:W-:Y:S01]  /*7780*/  F2FP.F16.F32.PACK_AB R60, R73, R60 ;  /* 0x0000003c493c723e */ /* 0x000fe200000000ff */
[----:B------:R-:W-:Y:S02]  /*7790*/  HADD2.F32 R48, -RZ, R48.H1_H1 ;  /* 0x30000030ff307230 */ /* 0x000fe40000004100 */
[----:B------:R-:W-:Y:S01]  /*77a0*/  FMUL.FTZ R132, R44, R132 ;  /* 0x000000842c847220 */ /* 0x000fe20000410000 */
[----:B------:R-:W-:Y:S02]  /*77b0*/  HADD2.F32 R135, -RZ, R135.H1_H1 ;  /* 0x30000087ff877230 */ /* 0x000fe40000004100 */
        /* <DEDUP_REMOVED lines=13> */
[----:B------:R-:W-:-:S02]  /*7890*/  F2FP.F16.F32.PACK_AB R50, R49, R132 ;  /* 0x000000843132723e */ /* 0x000fc400000000ff */
[----:B------:R-:W-:Y:S02]  /*78a0*/  F2FP.F16.F32.PACK_AB R47, R71, R68 ;  /* 0x00000044472f723e */ /* 0x000fe400000000ff */
[----:B------:R-:W-:-:S07]  /*78b0*/  MOV R49, R63 ;  /* 0x0000003f00317202 */ /* 0x000fce0000000f00 */
.L_x_6917:
[----:B------:R-:W-:Y:S05]  /*78c0*/  BSYNC B1 ;  /* 0x0000000000017941 */ /* 0x000fea0003800000 */
.L_x_6916:
[----:B-1----:R1:W-:Y:S01]  /*78d0*/  STG.E.128 desc[UR56][R54.64], R44 ;  /* 0x0000002c36007986 */ /* 0x0023e2000c101d38 */
[----:B------:R-:W-:-:S13]  /*78e0*/  ISETP.GE.AND P3, PT, R59, R131, PT ;  /* 0x000000833b00720c */ /* 0x000fda0003f66270 */
[----:B------:R-:W-:Y:S05]  /*78f0*/  @P3 BRA `(.L_x_6892) ;  /* 0x00000004009c3947 */ /* 0x000fea0003800000 */
[--C-:B-1----:R-:W-:Y:S02]  /*7900*/  SHF.R.S32.HI R44, RZ, 0x1f, R59.reuse ;  /* 0x0000001fff2c7819 */ /* 0x102fe4000001143b */
[----:B------:R-:W-:-:S04]  /*7910*/  IADD3 R59, P3, P4, R98, R120, R59 ;  /* 0x00000078623b7210 */ /* 0x000fc80007c7e03b */
[----:B------:R-:W-:Y:S02]  /*7920*/  IADD3.X R44, R30, R57, R44, P3, P4 ;  /* 0x000000391e2c7210 */ /* 0x000fe40001fe842c */
[----:B------:R-:W-:-:S04]  /*7930*/  LEA R52, P3, R59, R52, 0x1 ;  /* 0x000000343b347211 */ /* 0x000fc800078608ff */
[----:B------:R-:W-:-:S05]  /*7940*/  LEA.HI.X R53, R59, R53, R44, 0x1, P3 ;  /* 0x000000353b357211 */ /* 0x000fca00018f0c2c */
[----:B--2---:R1:W-:Y:S01]  /*7950*/  STG.E.128 desc[UR56][R52.64], R48 ;  /* 0x0000003034007986 */ /* 0x0043e2000c101d38 */
[----:B------:R-:W-:Y:S05]  /*7960*/  BRA `(.L_x_6892) ;  /* 0x0000000400807947 */ /* 0x000fea0003800000 */
.L_x_6855:
[----:B------:R-:W-:-:S06]  /*7970*/  UISETP.NE.AND UP0, UPT, UR39, 0x3, UPT ;  /* 0x000000032700788c */ /* 0x000fcc000bf05270 */
[----:B------:R-:W-:-:S13]  /*7980*/  PLOP3.LUT P0, PT, PT, PT, UP0, 0x80, 0x0 ;  /* 0x000000000000781c */ /* 0x000fda0003f0f008 */
[----:B------:R-:W-:Y:S05]  /*7990*/  @!P0 BRA `(.L_x_6918) ;  /* 0x0000000000048947 */ /* 0x000fea0003800000 */
[----:B------:R-:W-:Y:S01]  /*79a0*/  BPT.TRAP 0x1 ;  /* 0x000000040000795c */ /* 0x000fe20000300000 */
.L_x_6918:
[----:B------:R-:W-:Y:S01]  /*79b0*/  IMAD R103, R185, 0x8, R2 ;  /* 0x00000008b9677824 */ /* 0x000fe200078e0202 */
[----:B------:R-:W-:Y:S01]  /*79c0*/  SHF.L.U32 R124, R194, 0x1f, RZ ;  /* 0x0000001fc27c7819 */ /* 0x000fe200000006ff */
[----:B------:R-:W-:Y:S01]  /*79d0*/  IMAD R112, R26, -0x80, R24 ;  /* 0xffffff801a707824 */ /* 0x000fe200078e0218 */
[----:B------:R-:W-:Y:S01]  /*79e0*/  BSSY B1, `(.L_x_6919) ;  /* 0x0000006000017945 */ /* 0x000fe20003800000 */
[----:B------:R-:W-:Y:S01]  /*79f0*/  SHF.R.S32.HI R45, RZ, 0x1f, R26 ;  /* 0x0000001fff2d7819 */ /* 0x000fe2000001141a */
[----:B------:R-:W0:Y:S01]  /*7a00*/  SYNCS.PHASECHK.TRANS64.TRYWAIT P3, [R103+URZ+0x28890], R124 ;  /* 0x0288907c670075a7 */ /* 0x000e22000806017f */
[----:B------:R-:W-:Y:S01]  /*7a10*/  IMAD R44, R3, R26, RZ ;  /* 0x0000001a032c7224 */ /* 0x000fe200078e02ff */
[----:B------:R-:W-:Y:S01]  /*7a20*/  VIMNMX R112, R112, 0x80, PT ;  /* 0x0000008070707848 */ /* 0x000fe20003fe0100 */
[----:B0-----:R-:W-:Y:S06]  /*7a30*/  @!P3 BRA `(.L_x_6920) ;  /* 0x000001cc00dcb947 */ /* 0x001fec0003800000 */
.L_x_7243:
[----:B------:R-:W-:Y:S05]  /*7a40*/  BSYNC B1 ;  /* 0x0000000000017941 */ /* 0x000fea0003800000 */
.L_x_6919:
[----:B------:R-:W-:Y:S01]  /*7a50*/  ISETP.GE.AND P3, PT, R18, R112, PT ;  /* 0x000000701200720c */ /* 0x000fe20003f66270 */
[----:B------:R-:W-:Y:S01]  /*7a60*/  IMAD R45, R45, R128, R44 ;  /* 0x000000802d2d7224 */ /* 0x000fe200078e022c */
[----:B------:R-:W-:Y:S01]  /*7a70*/  BSSY B1, `(.L_x_6921) ;  /* 0x0000012000017945 */ /* 0x000fe20003800000 */
[----:B------:R-:W-:-:S04]  /*7a80*/  IMAD.WIDE.U32 R52, R128, R26, RZ ;  /* 0x0000001a80347225 */ /* 0x000fc800078e00ff */
[----:B------:R-:W-:-:S06]  /*7a90*/  IMAD.IADD R61, R45, 0x1, R53 ;  /* 0x000000012d3d7824 */ /* 0x000fcc00078e0235 */
[----:B------:R-:W-:Y:S05]  /*7aa0*/  @P3 BRA `(.L_x_6922) ;  /* 0x0000000000383947 */ /* 0x000fea0003800000 */
[----:B------:R-:W1:Y:S01]  /*7ab0*/  @!P2 LDC.64 R54, c[0x0][0x2d8] ;  /* 0x0000b600ff36ab82 */ /* 0x000e620000000a00 */
[----:B------:R-:W2:Y:S01]  /*7ac0*/  @!P2 LDS.128 R44, [R108+0x18400] ;  /* 0x018400006c2ca984 */ /* 0x000ea20000000c00 */
[----:B------:R-:W-:-:S03]  /*7ad0*/  @!P2 IADD3 R58, P3, R31, R52, RZ ;  /* 0x000000341f3aa210 */ /* 0x000fc60007f7e0ff */
[----:B------:R-:W3:Y:S02]  /*7ae0*/  @!P1 LDS.128 R48, [R108+0x1c400] ;  /* 0x01c400006c309984 */ /* 0x000ee40000000c00 */
[----:B------:R-:W-:Y:S01]  /*7af0*/  @!P2 IMAD.X R59, R61, 0x1, R34, P3 ;  /* 0x000000013d3ba824 */ /* 0x000fe200018e0622 */
[----:B------:R-:W4:Y:S01]  /*7b00*/  @!P1 LDC.64 R56, c[0x0][0x2d8] ;  /* 0x0000b600ff389b82 */ /* 0x000f220000000a00 */
[----:B-1----:R-:W-:-:S04]  /*7b10*/  @!P2 LEA R54, P3, R58, R54, 0x1 ;  /* 0x000000363a36a211 */ /* 0x002fc800078608ff */
[----:B------:R-:W-:Y:S02]  /*7b20*/  @!P2 LEA.HI.X R55, R58, R55, R59, 0x1, P3 ;  /* 0x000000373a37a211 */ /* 0x000fe400018f0c3b */
[----:B------:R-:W-:-:S05]  /*7b30*/  @!P1 IADD3 R58, P3, R35, R52, RZ ;  /* 0x00000034233a9210 */ /* 0x000fca0007f7e0ff */
[----:B------:R-:W-:Y:S01]  /*7b40*/  @!P1 IMAD.X R59, R61, 0x1, R101, P3 ;  /* 0x000000013d3b9824 */ /* 0x000fe200018e0665 */
[----:B----4-:R-:W-:-:S04]  /*7b50*/  @!P1 LEA R56, P3, R58, R56, 0x1 ;  /* 0x000000383a389211 */ /* 0x010fc800078608ff */
[----:B------:R-:W-:Y:S01]  /*7b60*/  @!P1 LEA.HI.X R57, R58, R57, R59, 0x1, P3 ;  /* 0x000000393a399211 */ /* 0x000fe200018f0c3b */
[----:B--2---:R1:W-:Y:S04]  /*7b70*/  @!P2 STG.E.128 desc[UR56][R54.64], R44 ;  /* 0x0000002c3600a986 */ /* 0x0043e8000c101d38 */
[----:B---3--:R1:W-:Y:S04]  /*7b80*/  @!P1 STG.E.128 desc[UR56][R56.64], R48 ;  /* 0x0000003038009986 */ /* 0x0083e8000c101d38 */
.L_x_6922:
[----:B------:R-:W-:Y:S05]  /*7b90*/  BSYNC B1 ;  /* 0x0000000000017941 */ /* 0x000fea0003800000 */
.L_x_6921:
[----:B------:R-:W-:Y:S01]  /*7ba0*/  ISETP.GE.AND P3, PT, R189, R112, PT ;  /* 0x00000070bd00720c */ /* 0x000fe20003f66270 */
[----:B------:R-:W-:-:S12]  /*7bb0*/  BSSY B1, `(.L_x_6923) ;  /* 0x0000012000017945 */ /* 0x000fd80003800000 */
[----:B------:R-:W-:Y:S05]  /*7bc0*/  @P3 BRA `(.L_x_6924) ;  /* 0x0000000000403947 */ /* 0x000fea0003800000 */
[----:B-1----:R-:W1:Y:S01]  /*7bd0*/  @!P2 LDC.64 R54, c[0x0][0x2d8] ;  /* 0x0000b600ff36ab82 */ /* 0x002e620000000a00 */
[----:B------:R-:W2:Y:S01]  /*7be0*/  @!P2 LDS.128 R44, [R108+0x19400] ;  /* 0x019400006c2ca984 */ /* 0x000ea20000000c00 */
[----:B------:R-:W-:-:S03]  /*7bf0*/  IADD3 R60, P3, R90, R52, RZ ;  /* 0x000000345a3c7210 */ /* 0x000fc60007f7e0ff */
[----:B------:R-:W3:Y:S02]  /*7c00*/  @!P1 LDS.128 R48, [R108+0x1d400] ;  /* 0x01d400006c309984 */ /* 0x000ee40000000c00 */
[----:B------:R-:W-:Y:S01]  /*7c10*/  IMAD.X R62, R61, 0x1, R91, P3 ;  /* 0x000000013d3e7824 */ /* 0x000fe200018e065b */
[----:B------:R-:W4:Y:S01]  /*7c20*/  @!P1 LDC.64 R56, c[0x0][0x2d8] ;  /* 0x0000b600ff389b82 */ /* 0x000f220000000a00 */
[----:B------:R-:W-:-:S05]  /*7c30*/  @!P2 IADD3 R58, P3, R60, R31, RZ ;  /* 0x0000001f3c3aa210 */ /* 0x000fca0007f7e0ff */
[----:B------:R-:W-:Y:S01]  /*7c40*/  @!P2 IMAD.X R59, R62, 0x1, R34, P3 ;  /* 0x000000013e3ba824 */ /* 0x000fe200018e0622 */
[----:B-1----:R-:W-:-:S04]  /*7c50*/  @!P2 LEA R54, P3, R58, R54, 0x1 ;  /* 0x000000363a36a211 */ /* 0x002fc800078608ff */
[----:B------:R-:W-:Y:S02]  /*7c60*/  @!P2 LEA.HI.X R55, R58, R55, R59, 0x1, P3 ;  /* 0x000000373a37a211 */ /* 0x000fe400018f0c3b */
[----:B------:R-:W-:-:S04]  /*7c70*/  @!P1 IADD3 R58, P3, R60, R35, RZ ;  /* 0x000000233c3a9210 */ /* 0x000fc80007f7e0ff */
[----:B------:R-:W-:Y:S02]  /*7c80*/  @!P1 IADD3.X R59, R62, R101, RZ, P3, !PT ;  /* 0x000000653e3b9210 */ /* 0x000fe40001ffe4ff */
[----:B----4-:R-:W-:-:S04]  /*7c90*/  @!P1 LEA R56, P3, R58, R56, 0x1 ;  /* 0x000000383a389211 */ /* 0x010fc800078608ff */
[----:B------:R-:W-:Y:S01]  /*7ca0*/  @!P1 LEA.HI.X R57, R58, R57, R59, 0x1, P3 ;  /* 0x000000393a399211 */ /* 0x000fe200018f0c3b */
[----:B--2---:R2:W-:Y:S04]  /*7cb0*/  @!P2 STG.E.128 desc[UR56][R54.64], R44 ;  /* 0x0000002c3600a986 */ /* 0x0045e8000c101d38 */
[----:B---3--:R2:W-:Y:S04]  /*7cc0*/  @!P1 STG.E.128 desc[UR56][R56.64], R48 ;  /* 0x0000003038009986 */ /* 0x0085e8000c101d38 */
.L_x_6924:
[----:B------:R-:W-:Y:S05]  /*7cd0*/  BSYNC B1 ;  /* 0x0000000000017941 */ /* 0x000fea0003800000 */
.L_x_6923:
[----:B------:R-:W-:Y:S01]  /*7ce0*/  ISETP.GE.AND P3, PT, R188, R112, PT ;  /* 0x00000070bc00720c */ /* 0x000fe20003f66270 */
[----:B------:R-:W-:-:S12]  /*7cf0*/  BSSY B1, `(.L_x_6925) ;  /* 0x0000012000017945 */ /* 0x000fd80003800000 */
[----:B------:R-:W-:Y:S05]  /*7d00*/  @P3 BRA `(.L_x_6926) ;  /* 0x0000000000403947 */ /* 0x000fea0003800000 */
[----:B-12---:R-:W1:Y:S01]  /*7d10*/  @!P2 LDC.64 R54, c[0x0][0x2d8] ;  /* 0x0000b600ff36ab82 */ /* 0x006e620000000a00 */
[----:B------:R-:W2:Y:S01]  /*7d20*/  @!P2 LDS.128 R44, [R108+0x1a400] ;  /* 0x01a400006c2ca984 */ /* 0x000ea20000000c00 */
[----:B------:R-:W-:-:S03]  /*7d30*/  LEA R60, P3, R38, R52, 0x6 ;  /* 0x00000034263c7211 */ /* 0x000fc600078630ff */
[----:B------:R-:W3:Y:S02]  /*7d40*/  @!P1 LDS.128 R48, [R108+0x1e400] ;  /* 0x01e400006c309984 */ /* 0x000ee40000000c00 */
[----:B------:R-:W-:Y:S01]  /*7d50*/  IMAD.X R62, R61, 0x1, R105, P3 ;  /* 0x000000013d3e7824 */ /* 0x000fe200018e0669 */
[----:B------:R-:W4:Y:S01]  /*7d60*/  @!P1 LDC.64 R56, c[0x0][0x2d8] ;  /* 0x0000b600ff389b82 */ /* 0x000f220000000a00 */
[----:B------:R-:W-:-:S05]  /*7d70*/  @!P2 IADD3 R58, P3, R60, R31, RZ ;  /* 0x0000001f3c3aa210 */ /* 0x000fca0007f7e0ff */
[----:B------:R-:W-:Y:S01]  /*7d80*/  @!P2 IMAD.X R59, R62, 0x1, R34, P3 ;  /* 0x000000013e3ba824 */ /* 0x000fe200018e0622 */
        /* <DEDUP_REMOVED lines=8> */
.L_x_6926:
[----:B------:R-:W-:Y:S05]  /*7e10*/  BSYNC B1 ;  /* 0x0000000000017941 */ /* 0x000fea0003800000 */
.L_x_6925:
[----:B------:R-:W-:-:S13]  /*7e20*/  ISETP.GE.AND P3, PT, R190, R112, PT ;  /* 0x00000070be00720c */ /* 0x000fda0003f66270 */
[----:B------:R-:W-:Y:S05]  /*7e30*/  @P3 BRA `(.L_x_6892) ;  /* 0x00000000004c3947 */ /* 0x000fea0003800000 */
[----:B------:R-:W3:Y:S01]  /*7e40*/  LDC.64 R58, c[0x0][0x2f0] ;  /* 0x0000bc00ff3a7b82 */ /* 0x000ee20000000a00 */
[----:B-12-4-:R-:W1:Y:S01]  /*7e50*/  @!P2 LDS.128 R44, [R108+0x1b400] ;  /* 0x01b400006c2ca984 */ /* 0x016e620000000c00 */
[----:B------:R-:W-:-:S03]  /*7e60*/  IMAD.MOV.U32 R53, RZ, RZ, R61 ;  /* 0x000000ffff357224 */ /* 0x000fc600078e003d */
[----:B------:R-:W2:Y:S03]  /*7e70*/  @!P1 LDS.128 R48, [R108+0x1f400] ;  /* 0x01f400006c309984 */ /* 0x000ea60000000c00 */
[----:B------:R-:W4:Y:S08]  /*7e80*/  @!P2 LDC.64 R54, c[0x0][0x2d8] ;  /* 0x0000b600ff36ab82 */ /* 0x000f300000000a00 */
[----:B------:R-:W5:Y:S01]  /*7e90*/  @!P1 LDC.64 R56, c[0x0][0x2d8] ;  /* 0x0000b600ff389b82 */ /* 0x000f620000000a00 */
[----:B---3--:R-:W-:-:S04]  /*7ea0*/  IMAD.WIDE.U32 R52, R58, 0x60, R52 ;  /* 0x000000603a347825 */ /* 0x008fc800078e0034 */
[----:B------:R-:W-:-:S04]  /*7eb0*/  IMAD R59, R59, 0x60, RZ ;  /* 0x000000603b3b7824 */ /* 0x000fc800078e02ff */
[----:B------:R-:W-:Y:S01]  /*7ec0*/  IMAD.IADD R59, R53, 0x1, R59 ;  /* 0x00000001353b7824 */ /* 0x000fe200078e023b */
[----:B------:R-:W-:-:S05]  /*7ed0*/  @!P2 IADD3 R53, P3, R31, R52, RZ ;  /* 0x000000341f35a210 */ /* 0x000fca0007f7e0ff */
[----:B------:R-:W-:Y:S01]  /*7ee0*/  @!P2 IMAD.X R58, R59, 0x1, R34, P3 ;  /* 0x000000013b3aa824 */ /* 0x000fe200018e0622 */
[----:B----4-:R-:W-:-:S04]  /*7ef0*/  @!P2 LEA R54, P3, R53, R54, 0x1 ;  /* 0x000000363536a211 */ /* 0x010fc800078608ff */
[----:B------:R-:W-:Y:S02]  /*7f00*/  @!P2 LEA.HI.X R55, R53, R55, R58, 0x1, P3 ;  /* 0x000000373537a211 */ /* 0x000fe400018f0c3a */
[----:B------:R-:W-:-:S03]  /*7f10*/  @!P1 IADD3 R52, P3, R35, R52, RZ ;  /* 0x0000003423349210 */ /* 0x000fc60007f7e0ff */
[----:B-1----:R1:W-:Y:S02]  /*7f20*/  @!P2 STG.E.128 desc[UR56][R54.64], R44 ;  /* 0x0000002c3600a986 */ /* 0x0023e4000c101d38 */
[----:B------:R-:W-:Y:S01]  /*7f30*/  @!P1 IMAD.X R53, R59, 0x1, R101, P3 ;  /* 0x000000013b359824 */ /* 0x000fe200018e0665 */
[----:B-----5:R-:W-:-:S04]  /*7f40*/  @!P1 LEA R56, P3, R52, R56, 0x1 ;  /* 0x0000003834389211 */ /* 0x020fc800078608ff */
[----:B------:R-:W-:-:S05]  /*7f50*/  @!P1 LEA.HI.X R57, R52, R57, R53, 0x1, P3 ;  /* 0x0000003934399211 */ /* 0x000fca00018f0c35 */
[----:B--2---:R1:W-:Y:S04]  /*7f60*/  @!P1 STG.E.128 desc[UR56][R56.64], R48 ;  /* 0x0000003038009986 */ /* 0x0043e8000c101d38 */
.L_x_6892:
[----:B------:R-:W-:Y:S05]  /*7f70*/  BSYNC B0 ;  /* 0x0000000000007941 */ /* 0x000fea0003800000 */
.L_x_6854:
        /* <DEDUP_REMOVED lines=17> */
.L_x_6928:
[----:B------:R-:W-:Y:S05]  /*8090*/  BSYNC B0 ;  /* 0x0000000000007941 */ /* 0x000fea0003800000 */
.L_x_6927:
[----:B------:R-:W2:Y:S01]  /*80a0*/  SYNCS.PHASECHK.TRANS64.TRYWAIT P0, [R103+URZ+0x288b0], R124 ;  /* 0x0288b07c670075a7 */ /* 0x000ea2000800017f */
[----:B------:R-:W-:Y:S01]  /*80b0*/  ULDC UR37, c[0x0][0x2e4] ;  /* 0x0000b90000257ab9 */ /* 0x000fe20000000800 */
[----:B------:R-:W-:Y:S01]  /*80c0*/  ULDC.64 UR40, c[0x0][0x318] ;  /* 0x0000c60000287ab9 */ /* 0x000fe20000000a00 */
[----:B------:R-:W-:Y:S01]  /*80d0*/  ULDC.64 UR42, c[0x0][0x308] ;  /* 0x0000c200002a7ab9 */ /* 0x000fe20000000a00 */
[----:B------:R-:W-:Y:S04]  /*80e0*/  BSSY B0, `(.L_x_6929) ;  /* 0x0000002000007945 */ /* 0x000fe80003800000 */
[----:B--2---:R-:W-:Y:S05]  /*80f0*/  @!P0 BRA `(.L_x_6930) ;  /* 0x000001c800408947 */ /* 0x004fea0003800000 */
.L_x_7244:
[----:B------:R-:W-:Y:S05]  /*8100*/  BSYNC B0 ;  /* 0x0000000000007941 */ /* 0x000fea0003800000 */
.L_x_6929:
[----:B------:R-:W-:Y:S01]  /*8110*/  ISETP.GE.AND P0, PT, R18, R112, PT ;  /* 0x000000701200720c */ /* 0x000fe20003f06270 */
[----:B------:R-:W-:Y:S01]  /*8120*/  BSSY B0, `(.L_x_6931) ;  /* 0x0000011000007945 */ /* 0x000fe20003800000 */
[----:B------:R-:W-:-:S11]  /*8130*/  IMAD.WIDE R48, R26, 0x80, R42 ;  /* 0x000000801a307825 */ /* 0x000fd600078e022a */
[----:B------:R-:W-:Y:S05]  /*8140*/  @P0 BRA `(.L_x_6932) ;  /* 0x0000000000380947 */ /* 0x000fea0003800000 */
[----:B------:R-:W-:Y:S02]  /*8150*/  IMAD R47, R49, UR40, RZ ;  /* 0x00000028312f7c24 */ /* 0x000fe4000f8e02ff */
[----:B-1----:R-:W-:Y:S02]  /*8160*/  IMAD.MOV.U32 R44, RZ, RZ, R96 ;  /* 0x000000ffff2c7224 */ /* 0x002fe400078e0060 */
[----:B------:R-:W-:Y:S02]  /*8170*/  IMAD.MOV.U32 R45, RZ, RZ, R102 ;  /* 0x000000ffff2d7224 */ /* 0x000fe400078e0066 */
[C---:B------:R-:W-:Y:S02]  /*8180*/  IMAD R47, R48.reuse, UR41, R47 ;  /* 0x00000029302f7c24 */ /* 0x040fe4000f8e022f */
[----:B------:R-:W-:-:S04]  /*8190*/  IMAD.WIDE.U32 R44, R48, UR40, R44 ;  /* 0x00000028302c7c25 */ /* 0x000fc8000f8e002c */
[----:B------:R-:W-:Y:S01]  /*81a0*/  IMAD.IADD R45, R45, 0x1, R47 ;  /* 0x000000012d2d7824 */ /* 0x000fe200078e022f */
[----:B------:R-:W-:-:S04]  /*81b0*/  LEA R50, P0, R44, UR42, 0x1 ;  /* 0x0000002a2c327c11 */ /* 0x000fc8000f8008ff */
[----:B------:R-:W-:Y:S02]  /*81c0*/  LEA.HI.X R51, R44, UR43, R45, 0x1, P0 ;  /* 0x0000002b2c337c11 */ /* 0x000fe400080f0c2d */
[----:B------:R-:W-:-:S13]  /*81d0*/  ISETP.GE.AND P0, PT, R16, UR37, PT ;  /* 0x0000002510007c0c */ /* 0x000fda000bf06270 */
[----:B------:R-:W1:Y:S04]  /*81e0*/  @!P0 LDS.128 R44, [R108+0x400] ;  /* 0x000400006c2c8984 */ /* 0x000e680000000c00 */
[----:B-1----:R-:W-:Y:S01]  /*81f0*/  @!P0 STG.E.128 desc[UR56][R50.64], R44 ;  /* 0x0000002c32008986 */ /* 0x002fe2000c101d38 */
[----:B------:R-:W-:-:S13]  /*8200*/  ISETP.GE.AND P0, PT, R195, UR37, PT ;  /* 0x00000025c3007c0c */ /* 0x000fda000bf06270 */
[----:B------:R-:W1:Y:S04]  /*8210*/  @!P0 LDS.128 R44, [R108+0x4400] ;  /* 0x004400006c2c8984 */ /* 0x000e680000000c00 */
[----:B-1----:R3:W-:Y:S02]  /*8220*/  @!P0 STG.E.128 desc[UR56][R50.64+0x80], R44 ;  /* 0x0000802c32008986 */ /* 0x0027e4000c101d38 */
.L_x_6932:
[----:B------:R-:W-:Y:S05]  /*8230*/  BSYNC B0 ;  /* 0x0000000000007941 */ /* 0x000fea0003800000 */
.L_x_6931:
[----:B------:R-:W-:Y:S01]  /*8240*/  ISETP.GE.AND P0, PT, R189, R112, PT ;  /* 0x00000070bd00720c */ /* 0x000fe20003f06270 */
[----:B------:R-:W-:-:S12]  /*8250*/  BSSY B0, `(.L_x_6933) ;  /* 0x0000012000007945 */ /* 0x000fd80003800000 */
[----:B------:R-:W-:Y:S05]  /*8260*/  @P0 BRA `(.L_x_6934) ;  /* 0x0000000000400947 */ /* 0x000fea0003800000 */
[----:B---3--:R-:W-:Y:S01]  /*8270*/  IADD3 R47, P0, R48, 0x20, RZ ;  /* 0x00000020302f7810 */ /* 0x008fe20007f1e0ff */
[----:B------:R-:W-:-:S04]  /*8280*/  IMAD.MOV.U32 R45, RZ, RZ, R102 ;  /* 0x000000ffff2d7224 */ /* 0x000fc800078e0066 */
[----:B-1----:R-:W-:-:S04]  /*8290*/  IMAD.X R44, RZ, RZ, R49, P0 ;  /* 0x000000ffff2c7224 */ /* 0x002fc800000e0631 */
[----:B------:R-:W-:Y:S02]  /*82a0*/  IMAD R46, R44, UR40, RZ ;  /* 0x000000282c2e7c24 */ /* 0x000fe4000f8e02ff */
[----:B------:R-:W-:-:S04]  /*82b0*/  IMAD.MOV.U32 R44, RZ, RZ, R96 ;  /* 0x000000ffff2c7224 */ /* 0x000fc800078e0060 */
[----:B------:R-:W-:-:S04]  /*82c0*/  IMAD.WIDE.U32 R44, R47, UR40, R44 ;  /* 0x000000282f2c7c25 */ /* 0x000fc8000f8e002c */
[----:B------:R-:W-:Y:S01]  /*82d0*/  IMAD R47, R47, UR41, R46 ;  /* 0x000000292f2f7c24 */ /* 0x000fe2000f8e022e */
[----:B------:R-:W-:-:S03]  /*82e0*/  LEA R50, P0, R44, UR42, 0x1 ;  /* 0x0000002a2c327c11 */ /* 0x000fc6000f8008ff */
[----:B------:R-:W-:-:S05]  /*82f0*/  IMAD.IADD R45, R45, 0x1, R47 ;  /* 0x000000012d2d7824 */ /* 0x000fca00078e022f */
[----:B------:R-:W-:Y:S02]  /*8300*/  LEA.HI.X R51, R44, UR43, R45, 0x1, P0 ;  /* 0x0000002b2c337c11 */ /* 0x000fe400080f0c2d */
[----:B------:R-:W-:-:S13]  /*8310*/  ISETP.GE.AND P0, PT, R16, UR37, PT ;  /* 0x0000002510007c0c */ /* 0x000fda000bf06270 */
[----:B------:R-:W1:Y:S04]  /*8320*/  @!P0 LDS.128 R44, [R108+0x1400] ;  /* 0x001400006c2c8984 */ /* 0x000e680000000c00 */
[----:B-1----:R-:W-:Y:S01]  /*8330*/  @!P0 STG.E.128 desc[UR56][R50.64], R44 ;  /* 0x0000002c32008986 */ /* 0x002fe2000c101d38 */
[----:B------:R-:W-:-:S13]  /*8340*/  ISETP.GE.AND P0, PT, R195, UR37, PT ;  /* 0x00000025c3007c0c */ /* 0x000fda000bf06270 */
[----:B------:R-:W1:Y:S04]  /*8350*/  @!P0 LDS.128 R44, [R108+0x5400] ;  /* 0x005400006c2c8984 */ /* 0x000e680000000c00 */
[----:B-1----:R4:W-:Y:S02]  /*8360*/  @!P0 STG.E.128 desc[UR56][R50.64+0x80], R44 ;  /* 0x0000802c32008986 */ /* 0x0029e4000c101d38 */
.L_x_6934:
[----:B------:R-:W-:Y:S05]  /*8370*/  BSYNC B0 ;  /* 0x0000000000007941 */ /* 0x000fea0003800000 */
.L_x_6933:
[----:B------:R-:W-:Y:S01]  /*8380*/  ISETP.GE.AND P0, PT, R188, R112, PT ;  /* 0x00000070bc00720c */ /* 0x000fe20003f06270 */
[----:B------:R-:W-:-:S12]  /*8390*/  BSSY B0, `(.L_x_6935) ;  /* 0x0000012000007945 */ /* 0x000fd80003800000 */
[----:B------:R-:W-:Y:S05]  /*83a0*/  @P0 BRA `(.L_x_6936) ;  /* 0x0000000000400947 */ /* 0x000fea0003800000 */
[----:B---34-:R-:W-:Y:S01]  /*83b0*/  IADD3 R47, P0, R48, 0x40, RZ ;  /* 0x00000040302f7810 */ /* 0x018fe20007f1e0ff */
[----:B------:R-:W-:-:S03]  /*83c0*/  IMAD.MOV.U32 R45, RZ, RZ, R102 ;  /* 0x000000ffff2d7224 */ /* 0x000fc600078e0066 */
[----:B-1----:R-:W-:-:S05]  /*83d0*/  IADD3.X R44, RZ, R49, RZ, P0, !PT ;  /* 0x00000031ff2c7210 */ /* 0x002fca00007fe4ff */
        /* <DEDUP_REMOVED lines=13> */
.L_x_6936:
[----:B------:R-:W-:Y:S05]  /*84b0*/  BSYNC B0 ;  /* 0x0000000000007941 */ /* 0x000fea0003800000 */
.L_x_6935:
[----:B------:R-:W-:Y:S01]  /*84c0*/  ISETP.GE.AND P0, PT, R190, R112, PT ;  /* 0x00000070be00720c */ /* 0x000fe20003f06270 */
[----:B------:R-:W-:-:S12]  /*84d0*/  BSSY B0, `(.L_x_6937) ;  /* 0x0000012000007945 */ /* 0x000fd80003800000 */
[----:B------:R-:W-:Y:S05]  /*84e0*/  @P0 BRA `(.L_x_6938) ;  /* 0x0000000000400947 */ /* 0x000fea0003800000 */
[----:B-1-34-:R-:W-:Y:S01]  /*84f0*/  IADD3 R47, P0, R48, 0x60, RZ ;  /* 0x00000060302f7810 */ /* 0x01afe20007f1e0ff */
[----:B------:R-:W-:Y:S02]  /*8500*/  IMAD.MOV.U32 R44, RZ, RZ, R96 ;  /* 0x000000ffff2c7224 */ /* 0x000fe400078e0060 */
[----:B------:R-:W-:Y:S02]  /*8510*/  IMAD.MOV.U32 R45, RZ, RZ, R102 ;  /* 0x000000ffff2d7224 */ /* 0x000fe400078e0066 */
        /* <DEDUP_REMOVED lines=13> */
.L_x_6938:
[----:B------:R-:W-:Y:S05]  /*85f0*/  BSYNC B0 ;  /* 0x0000000000007941 */ /* 0x000fea0003800000 */
.L_x_6937:
[----:B------:R-:W-:Y:S01]  /*8600*/  @!PT LDS RZ, [RZ] ;  /* 0x00000000fffff984 */ /* 0x000fe20000000800 */
[----:B------:R-:W-:Y:S01]  /*8610*/  @!PT LDS RZ, [RZ] ;  /* 0x00000000fffff984 */ /* 0x000fe20000000800 */
[----:B------:R-:W-:Y:S01]  /*8620*/  @!PT LDS RZ, [RZ] ;  /* 0x00000000fffff984 */ /* 0x000fe20000000800 */
[----:B------:R-:W-:Y:S01]  /*8630*/  @!PT LDS RZ, [RZ] ;  /* 0x00000000fffff984 */ /* 0x000fe20000000800 */
[----:B------:R5:W-:Y:S06]  /*8640*/  MEMBAR.ALL.CTA ;  /* 0x0000000000007992 */ /* 0x000bec0000008000 */
[----:B-----5:R-:W5:Y:S02]  /*8650*/  FENCE.VIEW.ASYNC.S ;  /* 0x00000000000073c6 */ /* 0x020f640000000000 */
[----:B-----5:R1:W-:Y:S01]  /*8660*/  BAR.SYNC.DEFER_BLOCKING R125, 0x80 ;  /* 0x0002007d0000751d */ /* 0x0203e20000010000 */
[----:B------:R-:W-:Y:S01]  /*8670*/  ISETP.NE.AND P4, PT, R104, RZ, PT ;  /* 0x000000ff6800720c */ /* 0x000fe20003f85270 */
[----:B------:R-:W-:Y:S01]  /*8680*/  VIADD R185, R185, 0x1 ;  /* 0x00000001b9b97836 */ /* 0x000fe20000000000 */
[----:B0-2---:R-:W-:-:S04]  /*8690*/  @!P3 IADD3 R103, R103, 0x288c0, RZ ;  /* 0x000288c06767b810 */ /* 0x005fc80007ffe0ff */
[C---:B------:R-:W-:Y:S02]  /*86a0*/  ISETP.NE.AND P0, PT, R185.reuse, 0x2, PT ;  /* 0x00000002b900780c */ /* 0x040fe40003f05270 */
[----:B------:R-:W-:Y:S02]  /*86b0*/  @!P3 PRMT R103, RZ, 0x654, R103 ;  /* 0x00000654ff67b816 */ /* 0x000fe40000000067 */
[----:B-1-34-:R-:W-:Y:S02]  /*86c0*/  SEL R45, RZ, 0x1, P0 ;  /* 0x00000001ff2d7807 */ /* 0x01afe40000000000 */
[----:B------:R-:W-:Y:S02]  /*86d0*/  SEL R185, R185, RZ, P0 ;  /* 0x000000ffb9b97207 */ /* 0x000fe40000000000 */
[----:B------:R-:W-:Y:S01]  /*86e0*/  LOP3.LUT R194, R194, R45, RZ, 0x3c, !PT ;  /* 0x0000002dc2c27212 */ /* 0x000fe200078e3cff */
[----:B------:R0:W-:Y:S01]  /*86f0*/  @!P3 SYNCS.ARRIVE.TRANS64.RED.A1T0 RZ, [R103+URZ], RZ ;  /* 0x000000ff67ffb9a7 */ /* 0x0001e2000810043f */
[----:B------:R-:W-:Y:S05]  /*8700*/  @P4 BRA `(.L_x_6939) ;  /* 0xffffff9c00d04947 */ /* 0x000fea000383ffff */
[----:B------:R-:W1:Y:S01]  /*8710*/  S2R R44, SR_TID.X ;  /* 0x00000000002c7919 */ /* 0x000e620000002100 */
[----:B------:R-:W-:Y:S02]  /*8720*/  PLOP3.LUT P0, PT, PT, PT, PT, 0x8, 0x0 ;  /* 0x000000000000781c */ /* 0x000fe40003f0e170 */
[----:B-1----:R-:W-:-:S04]  /*8730*/  SHF.R.U32.HI R44, RZ, 0x7, R44 ;  /* 0x00000007ff2c7819 */ /* 0x002fc8000001162c */
[----:B------:R-:W-:-:S13]  /*8740*/  ISETP.NE.AND P4, PT, R44, 0x1, PT ;  /* 0x000000012c00780c */ /* 0x000fda0003f85270 */
[----:B------:R-:W-:Y:S06]  /*8750*/  @!P4 BAR.ARV 0x9, 0x100 ;  /* 0x024400000000cb1d */ /* 0x000fec0000002000 */
.L_x_6849:
[----:B------:R-:W1:Y:S02]  /*8760*/  LDC.64 R6, c[0x0][0x9e0] ;  /* 0x00027800ff067b82 */ /* 0x000e640000000a00 */
[----:B-1----:R-:W-:Y:S01]  /*8770*/  ISETP.GE.AND P1, PT, R7, 0x1, PT ;  /* 0x000000010700780c */ /* 0x002fe20003f26270 */
[----:B------:R-:W-:-:S12]  /*8780*/  @P0 BRA `(.L_x_6940) ;  /* 0x00000000000c0947 */ /* 0x000fd80003800000 */
[----:B------:R-:W1:Y:S01]  /*8790*/  FENCE.VIEW.ASYNC.G ;  /* 0x00000000000073c6 */ /* 0x000e620000000100 */
[----:B------:R-:W-:Y:S05]  /*87a0*/  WARPSYNC.ALL ;  /* 0x0000000000007948 */ /* 0x000fea0003800000 */
[----:B-1----:R-:W-:Y:S06]  /*87b0*/  BAR.ARV 0xc, 0x120 ;  /* 0x0304800000007b1d */ /* 0x002fec0000002000 */
.L_x_6940:
        /* <DEDUP_REMOVED lines=13> */
.L_x_6943:
[----:B------:R-:W-:-:S13]  /*8890*/  ISETP.NE.AND P0, PT, R7, 0x1, PT ;  /* 0x000000010700780c */ /* 0x000fda0003f05270 */
[----:B------:R-:W1:Y:S02]  /*88a0*/  @P0 LDC.64 R4, c[0x0][0x9e8] ;  /* 0x00027a00ff040b82 */ /* 0x000e640000000a00 */
[----:B-1----:R-:W-:-:S05]  /*88b0*/  @P0 IMAD.HI.U32 R4, R3, R4, RZ ;  /* 0x0000000403040227 */ /* 0x002fca00078e00ff */
[----:B------:R-:W-:-:S07]  /*88c0*/  @P0 SHF.R.U32.HI R3, RZ, R5, R4 ;  /* 0x00000005ff030219 */ /* 0x000fce0000011604 */
.L_x_6944:
[----:B------:R-:W-:Y:S05]  /*88d0*/  BSYNC B0 ;  /* 0x0000000000007941 */ /* 0x000fea0003800000 */
.L_x_6942:
[----:B------:R-:W-:-:S05]  /*88e0*/  IMAD R3, R3, R7, R7 ;  /* 0x0000000703037224 */ /* 0x000fca00078e0207 */
[----:B------:R-:W-:-:S07]  /*88f0*/  VIMNMX R0, R0, R3, PT ;  /* 0x0000000300007248 */ /* 0x000fce0003fe0100 */
.L_x_6941:
[----:B------:R-:W-:Y:S01]  /*8900*/  VIADD R0, R0, 0x7f ;  /* 0x0000007f00007836 */ /* 0x000fe20000000000 */
[----:B------:R-:W-:-:S04]  /*8910*/  ULDC UR4, c[0x0][0x9dc] ;  /* 0x0002770000047ab9 */ /* 0x000fc80000000800 */
[----:B------:R-:W-:-:S04]  /*8920*/  SHF.R.S32.HI R3, RZ, 0x1f, R0 ;  /* 0x0000001fff037819 */ /* 0x000fc80000011400 */
[----:B------:R-:W-:-:S04]  /*8930*/  LEA.HI R3, R3, R0, RZ, 0x7 ;  /* 0x0000000003037211 */ /* 0x000fc800078f38ff */
[----:B------:R-:W-:Y:S01]  /*8940*/  SHF.R.S32.HI R0, RZ, 0x7, R3 ;  /* 0x00000007ff007819 */ /* 0x000fe20000011403 */
        /* <DEDUP_REMOVED lines=13> */
.L_x_6947:
[----:B------:R-:W-:-:S13]  /*8a20*/  ISETP.NE.AND P0, PT, R7, 0x1, PT ;  /* 0x000000010700780c */ /* 0x000fda0003f05270 */
[----:B------:R-:W1:Y:S02]  /*8a30*/  @P0 LDC.64 R4, c[0x0][0x9e8] ;  /* 0x00027a00ff040b82 */ /* 0x000e640000000a00 */
[----:B-1----:R-:W-:-:S05]  /*8a40*/  @P0 IMAD.HI.U32 R4, R118, R4, RZ ;  /* 0x0000000476040227 */ /* 0x002fca00078e00ff */
[----:B------:R-:W-:-:S07]  /*8a50*/  @P0 SHF.R.U32.HI R118, RZ, R5, R4 ;  /* 0x00000005ff760219 */ /* 0x000fce0000011604 */
.L_x_6948:
[----:B------:R-:W-:Y:S05]  /*8a60*/  BSYNC B0 ;  /* 0x0000000000007941 */ /* 0x000fea0003800000 */
.L_x_6946:
[----:B------:R-:W-:-:S05]  /*8a70*/  IMAD R118, R118, R7, RZ ;  /* 0x0000000776767224 */ /* 0x000fca00078e02ff */
[----:B------:R-:W-:-:S07]  /*8a80*/  VIMNMX R3, R3, R118, !PT ;  /* 0x0000007603037248 */ /* 0x000fce0007fe0100 */
.L_x_6945:
[----:B------:R-:W-:Y:S01]  /*8a90*/  SHF.R.S32.HI R4, RZ, 0x1f, R3 ;  /* 0x0000001fff047819 */ /* 0x000fe20000011403 */
[----:B------:R-:W-:Y:S01]  /*8aa0*/  IMAD.MOV.U32 R0, RZ, RZ, RZ ;  /* 0x000000ffff007224 */ /* 0x000fe200078e00ff */
[----:B------:R-:W-:Y:S02]  /*8ab0*/  PLOP3.LUT P0, PT, PT, PT, PT, 0x80, 0x0 ;  /* 0x000000000000781c */ /* 0x000fe40003f0f070 */
[----:B------:R-:W-:Y:S02]  /*8ac0*/  CS2R R150, SRZ ;  /* 0x0000000000967805 */ /* 0x000fe4000001ff00 */
[----:B------:R-:W-:Y:S02]  /*8ad0*/  LEA.HI R4, R4, R3, RZ, 0x7 ;  /* 0x0000000304047211 */ /* 0x000fe400078f38ff */
[----:B------:R-:W-:Y:S02]  /*8ae0*/  CS2R R148, SRZ ;  /* 0x0000000000947805 */ /* 0x000fe4000001ff00 */
[----:B------:R-:W-:-:S02]  /*8af0*/  MOV R3, RZ ;  /* 0x000000ff00037202 */ /* 0x000fc40000000f00 */
[----:B------:R-:W-:Y:S02]  /*8b00*/  CS2R R146, SRZ ;  /* 0x0000000000927805 */ /* 0x000fe4000001ff00 */
[----:B------:R-:W-:Y:S02]  /*8b10*/  SHF.R.S32.HI R4, RZ, 0x7, R4 ;  /* 0x00000007ff047819 */ /* 0x000fe40000011404 */
[----:B------:R-:W-:Y:S02]  /*8b20*/  CS2R R144, SRZ ;  /* 0x0000000000907805 */ /* 0x000fe4000001ff00 */
[----:B------:R-:W-:Y:S01]  /*8b30*/  CS2R R34, SRZ ;  /* 0x0000000000227805 */ /* 0x000fe2000001ff00 */
[----:B------:R-:W-:Y:S01]  /*8b40*/  IMAD.MOV.U32 R142, RZ, RZ, RZ ;  /* 0x000000ffff8e7224 */ /* 0x000fe200078e00ff */
[----:B------:R-:W-:Y:S01]  /*8b50*/  VIMNMX R198, RZ, R4, !PT ;  /* 0x00000004ffc67248 */ /* 0x000fe20007fe0100 */
[----:B------:R-:W-:Y:S01]  /*8b60*/  IMAD.MOV.U32 R141, RZ, RZ, RZ ;  /* 0x000000ffff8d7224 */ /* 0x000fe200078e00ff */
[----:B------:R-:W-:Y:S01]  /*8b70*/  CS2R R138, SRZ ;  /* 0x00000000008a7805 */ /* 0x000fe2000001ff00 */
[----:B------:R-:W-:Y:S01]  /*8b80*/  IMAD.MOV.U32 R137, RZ, RZ, RZ ;  /* 0x000000ffff897224 */ /* 0x000fe200078e00ff */
[----:B------:R-:W-:-:S02]  /*8b90*/  ISETP.GT.AND P1, PT, R129, R198, PT ;  /* 0x000000c68100720c */ /* 0x000fc40003f24270 */
[----:B------:R-:W-:Y:S02]  /*8ba0*/  CS2R R32, SRZ ;  /* 0x0000000000207805 */ /* 0x000fe4000001ff00 */
[----:B------:R-:W-:Y:S01]  /*8bb0*/  CS2R R134, SRZ ;  /* 0x0000000000867805 */ /* 0x000fe2000001ff00 */
[----:B------:R-:W-:Y:S01]  /*8bc0*/  IMAD.MOV.U32 R133, RZ, RZ, RZ ;  /* 0x000000ffff857224 */ /* 0x000fe200078e00ff */
[----:B------:R-:W-:Y:S02]  /*8bd0*/  CS2R R30, SRZ ;  /* 0x00000000001e7805 */ /* 0x000fe4000001ff00 */
[----:B------:R-:W-:Y:S01]  /*8be0*/  CS2R R130, SRZ ;  /* 0x0000000000827805 */ /* 0x000fe2000001ff00 */
[----:B------:R-:W-:Y:S01]  /*8bf0*/  IMAD.MOV.U32 R128, RZ, RZ, RZ ;  /* 0x000000ffff807224 */ /* 0x000fe200078e00ff */
        /* <DEDUP_REMOVED lines=12> */
[----:B0-----:R-:W-:Y:S02]  /*8cc0*/  CS2R R102, SRZ ;  /* 0x0000000000667805 */ /* 0x001fe4000001ff00 */
[----:B------:R-:W-:Y:S02]  /*8cd0*/  CS2R R100, SRZ ;  /* 0x0000000000647805 */ /* 0x000fe4000001ff00 */
[----:B------:R-:W-:-:S02]  /*8ce0*/  CS2R R98, SRZ ;  /* 0x0000000000627805 */ /* 0x000fc4000001ff00 */
[----:B------:R-:W-:Y:S02]  /*8cf0*/  CS2R R96, SRZ ;  /* 0x0000000000607805 */ /* 0x000fe4000001ff00 */
[----:B------:R-:W-:Y:S01]  /*8d00*/  CS2R R6, SRZ ;  /* 0x0000000000067805 */ /* 0x000fe2000001ff00 */
[----:B------:R-:W-:Y:S01]  /*8d10*/  IMAD.MOV.U32 R94, RZ, RZ, RZ ;  /* 0x000000ffff5e7224 */ /* 0x000fe200078e00ff */
[----:B------:R-:W-:Y:S02]  /*8d20*/  MOV R37, RZ ;  /* 0x000000ff00257202 */ /* 0x000fe40000000f00 */
[----:B------:R-:W-:Y:S02]  /*8d30*/  CS2R R90, SRZ ;  /* 0x00000000005a7805 */ /* 0x000fe4000001ff00 */
[----:B------:R-:W-:Y:S01]  /*8d40*/  CS2R R88, SRZ ;  /* 0x0000000000587805 */ /* 0x000fe2000001ff00 */
[----:B------:R-:W-:Y:S06]  /*8d50*/  @!P1 BRA `(.L_x_6949) ;  /* 0x0000013800849947 */ /* 0x000fec0003800000 */
[----:B------:R-:W-:-:S03]  /*8d60*/  UMOV UR4, 0xffffffff ;  /* 0xffffffff00047882 */ /* 0x000fc60000000000 */
[----:B------:R-:W-:Y:S05]  /*8d70*/  BRA.DIV UR4, `(.L_x_6950) ;  /* 0x000001be04347947 */ /* 0x000fea000b800000 */
[----:B------:R0:W1:Y:S02]  /*8d80*/  SHFL.IDX PT, R196, R227, RZ, 0x1f ;  /* 0x00001fffe3c47589 */ /* 0x00006400000e0000 */
.L_x_7247:
[----:B-1----:R-:W-:-:S04]  /*8d90*/  LEA.HI R0, R196, R196, RZ, 0x1 ;  /* 0x000000c4c4007211 */ /* 0x002fc800078f08ff */
[----:B------:R-:W-:Y:S01]  /*8da0*/  LOP3.LUT R3, R0, 0x1e, RZ, 0xc0, !PT ;  /* 0x0000001e00037812 */ /* 0x000fe200078ec0ff */
[----:B------:R-:W-:-:S04]  /*8db0*/  IMAD.U32 R0, RZ, RZ, UR38 ;  /* 0x00000026ff007e24 */ /* 0x000fc8000f8e00ff */
[----:B------:R-:W-:Y:S01]  /*8dc0*/  IMAD.IADD R3, R196, 0x1, -R3 ;  /* 0x00000001c4037824 */ /* 0x000fe200078e0a03 */
[----:B------:R-:W-:-:S04]  /*8dd0*/  LOP3.LUT P0, RZ, R0, 0x3ff, RZ, 0xc0, !PT ;  /* 0x000003ff00ff7812 */ /* 0x000fc8000780c0ff */
[----:B------:R-:W-:Y:S02]  /*8de0*/  LEA R3, R3, UR38, 0xd ;  /* 0x0000002603037c11 */ /* 0x000fe4000f8e68ff */
[----:B------:R-:W-:Y:S02]  /*8df0*/  P2R R24, PR, RZ, 0x1 ;  /* 0x00000001ff187803 */ /* 0x000fe40000000000 */
[----:B------:R-:W-:-:S04]  /*8e00*/  SHF.R.U32.HI R3, RZ, 0x4, R3 ;  /* 0x00000004ff037819 */ /* 0x000fc80000011603 */
[----:B------:R-:W-:Y:S01]  /*8e10*/  LOP3.LUT R52, R3, 0x3fff, RZ, 0xc0, !PT ;  /* 0x00003fff03347812 */ /* 0x000fe200078ec0ff */
[----:B------:R-:W-:Y:S06]  /*8e20*/  @!P0 BRA `(.L_x_6951) ;  /* 0x0000000000408947 */ /* 0x000fec0003800000 */
        /* <DEDUP_REMOVED lines=15> */
[----:B0-2--5:R-:W-:Y:S05]  /*8f20*/  CALL.ABS.NOINC R14 ;  /* 0x000000000e007343 */ /* 0x025fea0003c00000 */
.L_x_6951:
[----:B------:R-:W-:Y:S02]  /*8f30*/  ULDC UR4, c[0x0][0x3d4] ;  /* 0x0000f50000047ab9 */ /* 0x000fe40000000800 */
[----:B------:R-:W-:-:S13]  /*8f40*/  ISETP.LT.AND P0, PT, RZ, UR4, PT ;  /* 0x00000004ff007c0c */ /* 0x000fda000bf01270 */
[----:B------:R-:W-:Y:S05]  /*8f50*/  @P0 BRA `(.L_x_6952) ;  /* 0x00000000003c0947 */ /* 0x000fea0003800000 */
[----:B------:R-:W-:-:S04]  /*8f60*/  LEA.HI R0, R221, R221, RZ, 0x1 ;  /* 0x000000dddd007211 */ /* 0x000fc800078f08ff */
        /* <DEDUP_REMOVED lines=8> */
.L_x_6955:
[----:B--2---:R2:W3:Y:S02]  /*8ff0*/  SYNCS.PHASECHK.TRANS64.TRYWAIT P0, [R2+URZ+0x28800], R3 ;  /* 0x02880003020075a7 */ /* 0x0044e4000800017f */
[----:B---3--:R-:W-:Y:S05]  /*9000*/  @!P0 NANOSLEEP.SYNCS 0x989680 ;  /* 0x009896800000895d */ /* 0x008fea0003900000 */
[----:B------:R-:W3:Y:S02]  /*9010*/  @!P0 SYNCS.PHASECHK.TRANS64 P0, [R2+URZ+0x28800], R3 ;  /* 0x02880003020085a7 */ /* 0x000ee4000800007f */
[----:B---3--:R-:W-:Y:S05]  /*9020*/  @!P0 BRA `(.L_x_6955) ;  /* 0xfffffffc00f08947 */ /* 0x008fea000383ffff */
.L_x_6954:
[----:B------:R-:W-:Y:S05]  /*9030*/  BSYNC B0 ;  /* 0x0000000000007941 */ /* 0x000fea0003800000 */
.L_x_6953:
[----:B------:R-:W-:Y:S05]  /*9040*/  BRA `(.L_x_6956) ;  /* 0x0000005000347947 */ /* 0x000fea0003800000 */
.L_x_6952:
[----:B------:R-:W1:Y:S01]  /*9050*/  LDC.64 R12, c[0x0][0x3d8] ;  /* 0x0000f600ff0c7b82 */ /* 0x000e620000000a00 */
[----:B-----5:R-:W-:Y:S01]  /*9060*/  SHF.R.S32.HI R3, RZ, 0x1f, R117 ;  /* 0x0000001fff037819 */ /* 0x020fe20000011475 */
[----:B------:R-:W-:Y:S01]  /*9070*/  IMAD.MOV.U32 R6, RZ, RZ, R16 ;  /* 0x000000ffff067224 */ /* 0x000fe200078e0010 */
[----:B------:R-:W-:Y:S01]  /*9080*/  ISETP.NE.AND P4, PT, R24, RZ, PT ;  /* 0x000000ff1800720c */ /* 0x000fe20003f85270 */
[----:B------:R-:W-:Y:S01]  /*9090*/  IMAD.MOV.U32 R7, RZ, RZ, R17 ;  /* 0x000000ffff077224 */ /* 0x000fe200078e0011 */
[--C-:B------:R-:W-:Y:S01]  /*90a0*/  SHF.R.S32.HI R5, RZ, 0x1f, R22.reuse ;  /* 0x0000001fff057819 */ /* 0x100fe20000011416 */
[----:B------:R-:W-:Y:S02]  /*90b0*/  IMAD.MOV.U32 R4, RZ, RZ, R22 ;  /* 0x000000ffff047224 */ /* 0x000fe400078e0016 */
[----:B------:R-:W2:Y:S01]  /*90c0*/  LDC.64 R14, c[0x0][0x3e8] ;  /* 0x0000fa00ff0e7b82 */ /* 0x000ea20000000a00 */
[-C--:B-1----:R-:W-:Y:S01]  /*90d0*/  IMAD R0, R3, R12.reuse, RZ ;  /* 0x0000000c03007224 */ /* 0x082fe200078e02ff */
[----:B------:R-:W-:Y:S01]  /*90e0*/  SHF.L.U64.HI R30, R12, 0x5, R13 ;  /* 0x000000050c1e7819 */ /* 0x000fe2000001020d */
[----:B------:R-:W-:-:S04]  /*90f0*/  IMAD.WIDE.U32 R8, R18, R12, R6 ;  /* 0x0000000c12087225 */ /* 0x000fc800078e0006 */
[----:B------:R-:W-:Y:S02]  /*9100*/  IMAD R21, R19, R12, RZ ;  /* 0x0000000c13157224 */ /* 0x000fe400078e02ff */
[-C--:B--2---:R-:W-:Y:S01]  /*9110*/  IMAD R20, R3, R14.reuse, RZ ;  /* 0x0000000e03147224 */ /* 0x084fe200078e02ff */
[----:B------:R-:W-:Y:S01]  /*9120*/  SHF.L.U64.HI R28, R14, 0x5, R15 ;  /* 0x000000050e1c7819 */ /* 0x000fe2000001020f */
[----:B------:R-:W-:-:S04]  /*9130*/  IMAD.WIDE.U32 R10, R18, R14, R6 ;  /* 0x0000000e120a7225 */ /* 0x000fc800078e0006 */
[----:B------:R-:W-:-:S04]  /*9140*/  IMAD.WIDE.U32 R6, R18, R12, R4 ;  /* 0x0000000c12067225 */ /* 0x000fc800078e0004 */
[----:B------:R-:W-:-:S04]  /*9150*/  IMAD.WIDE.U32 R54, R117, R12, RZ ;  /* 0x0000000c75367225 */ /* 0x000fc800078e00ff */
[----:B------:R-:W-:Y:S01]  /*9160*/  IMAD R3, R19, R14, RZ ;  /* 0x0000000e13037224 */ /* 0x000fe200078e02ff */
[-C--:B------:R-:W-:Y:S01]  /*9170*/  IADD3 R27, P2, R8, R54.reuse, RZ ;  /* 0x00000036081b7210 */ /* 0x080fe20007f5e0ff */
[C---:B------:R-:W-:Y:S01]  /*9180*/  IMAD R59, R117.reuse, R13, R0 ;  /* 0x0000000d753b7224 */ /* 0x040fe200078e0200 */
[----:B------:R-:W-:Y:S01]  /*9190*/  IADD3 R63, P0, R6, R54, RZ ;  /* 0x00000036063f7210 */ /* 0x000fe20007f1e0ff */
[C---:B------:R-:W-:Y:S02]  /*91a0*/  IMAD R53, R117.reuse, R15, R20 ;  /* 0x0000000f75357224 */ /* 0x040fe400078e0214 */
[----:B------:R-:W-:Y:S01]  /*91b0*/  IMAD.WIDE.U32 R56, R117, R14, RZ ;  /* 0x0000000e75387225 */ /* 0x000fe200078e00ff */
[----:B------:R-:W-:-:S03]  /*91c0*/  IADD3 R59, R59, R55, RZ ;  /* 0x000000373b3b7210 */ /* 0x000fc60007ffe0ff */
[----:B------:R-:W-:Y:S01]  /*91d0*/  IMAD.WIDE.U32 R4, R18, R14, R4 ;  /* 0x0000000e12047225 */ /* 0x000fe200078e0004 */
[----:B------:R-:W-:-:S03]  /*91e0*/  IADD3 R33, P3, R10, R56, RZ ;  /* 0x000000380a217210 */ /* 0x000fc60007f7e0ff */
[----:B------:R-:W-:Y:S01]  /*91f0*/  IMAD R21, R18, R13, R21 ;  /* 0x0000000d12157224 */ /* 0x000fe200078e0215 */
[----:B------:R-:W-:Y:S01]  /*9200*/  IADD3 R61, P1, R4, R56, RZ ;  /* 0x00000038043d7210 */ /* 0x000fe20007f3e0ff */
[----:B------:R-:W-:Y:S02]  /*9210*/  IMAD R3, R18, R15, R3 ;  /* 0x0000000f12037224 */ /* 0x000fe400078e0203 */
[----:B------:R-:W-:Y:S01]  /*9220*/  IMAD.IADD R53, R53, 0x1, R57 ;  /* 0x0000000135357824 */ /* 0x000fe200078e0239 */
[C---:B------:R-:W-:Y:S01]  /*9230*/  IADD3.X R65, R59.reuse, R7, R21, P0, !PT ;  /* 0x000000073b417210 */ /* 0x040fe200007fe415 */
[----:B------:R-:W-:Y:S01]  /*9240*/  IMAD.SHL.U32 R29, R12, 0x20, RZ ;  /* 0x000000200c1d7824 */ /* 0x000fe200078e00ff */
[----:B------:R-:W-:Y:S01]  /*9250*/  IADD3.X R31, R59, R21, R9, P2, !PT ;  /* 0x000000153b1f7210 */ /* 0x000fe200017fe409 */
[----:B------:R-:W-:Y:S01]  /*9260*/  IMAD.SHL.U32 R24, R14, 0x20, RZ ;  /* 0x000000200e187824 */ /* 0x000fe200078e00ff */
[C---:B------:R-:W-:Y:S02]  /*9270*/  IADD3.X R75, R53.reuse, R5, R3, P1, !PT ;  /* 0x00000005354b7210 */ /* 0x040fe40000ffe403 */
[----:B------:R-:W-:Y:S01]  /*9280*/  IADD3.X R35, R53, R3, R11, P3, !PT ;  /* 0x0000000335237210 */ /* 0x000fe20001ffe40b */
        /* <DEDUP_REMOVED lines=16> */
[----:B0-2---:R-:W-:Y:S05]  /*9390*/  CALL.ABS.NOINC R14 ;  /* 0x000000000e007343 */ /* 0x005fea0003c00000 */
.L_x_6957:
[----:B------:R-:W1:Y:S01]  /*93a0*/  LDC.64 R12, c[0x0][0x3d8] ;  /* 0x0000f600ff0c7b82 */ /* 0x000e620000000a00 */
[----:B------:R-:W-:Y:S01]  /*93b0*/  SHF.R.S32.HI R3, RZ, 0x1f, R197 ;  /* 0x0000001fff037819 */ /* 0x000fe200000114c5 */
[----:B------:R-:W-:Y:S01]  /*93c0*/  ULDC.U8 UR4, c[0x0][0x3f0] ;  /* 0x0000fc0000047ab9 */ /* 0x000fe20000000000 */
[----:B------:R-:W-:Y:S01]  /*93d0*/  BSSY B0, `(.L_x_6958) ;  /* 0x00004cc000007945 */ /* 0x000fe20003800000 */
[----:B------:R-:W-:-:S04]  /*93e0*/  ISETP.NE.AND P0, PT, RZ, UR4, PT ;  /* 0x00000004ff007c0c */ /* 0x000fc8000bf05270 */
[----:B------:R-:W2:Y:S01]  /*93f0*/  LDC.64 R10, c[0x0][0x3e8] ;  /* 0x0000fa00ff0a7b82 */ /* 0x000ea20000000a00 */
[-C--:B-1----:R-:W-:Y:S02]  /*9400*/  IMAD R0, R3, R12.reuse, RZ ;  /* 0x0000000c03007224 */ /* 0x082fe400078e02ff */
[----:B------:R-:W-:-:S04]  /*9410*/  IMAD.WIDE.U32 R4, R197, R12, RZ ;  /* 0x0000000cc5047225 */ /* 0x000fc800078e00ff */
[-C--:B--2---:R-:W-:Y:S02]  /*9420*/  IMAD R6, R3, R10.reuse, RZ ;  /* 0x0000000a03067224 */ /* 0x084fe400078e02ff */
[C---:B------:R-:W-:Y:S02]  /*9430*/  IMAD R3, R197.reuse, R13, R0 ;  /* 0x0000000dc5037224 */ /* 0x040fe400078e0200 */
[----:B------:R-:W-:-:S04]  /*9440*/  IMAD.WIDE.U32 R8, R197, R10, RZ ;  /* 0x0000000ac5087225 */ /* 0x000fc800078e00ff */
[----:B------:R-:W-:Y:S02]  /*9450*/  IMAD R7, R197, R11, R6 ;  /* 0x0000000bc5077224 */ /* 0x000fe400078e0206 */
[----:B------:R-:W-:Y:S02]  /*9460*/  IMAD.IADD R5, R5, 0x1, R3 ;  /* 0x0000000105057824 */ /* 0x000fe400078e0203 */
[----:B------:R-:W-:Y:S02]  /*9470*/  IMAD R0, R197, -0x80, R193 ;  /* 0xffffff80c5007824 */ /* 0x000fe400078e02c1 */
[----:B------:R-:W-:Y:S01]  /*9480*/  IMAD.IADD R3, R9, 0x1, R7 ;  /* 0x0000000109037824 */ /* 0x000fe200078e0207 */
[C---:B------:R-:W-:Y:S01]  /*9490*/  SHF.L.U64.HI R7, R4.reuse, 0x7, R5 ;  /* 0x0000000704077819 */ /* 0x040fe20000010205 */
[----:B------:R-:W-:Y:S01]  /*94a0*/  IMAD.SHL.U32 R6, R4, 0x80, RZ ;  /* 0x0000008004067824 */ /* 0x000fe200078e00ff */
[C---:B------:R-:W-:Y:S02]  /*94b0*/  SHF.L.U32 R4, R8.reuse, 0x7, RZ ;  /* 0x0000000708047819 */ /* 0x040fe400000006ff */
[----:B------:R-:W-:-:S02]  /*94c0*/  SHF.L.U64.HI R5, R8, 0x7, R3 ;  /* 0x0000000708057819 */ /* 0x000fc40000010203 */
[----:B------:R-:W-:Y:S01]  /*94d0*/  VIMNMX R73, R0, 0x80, PT ;  /* 0x0000008000497848 */ /* 0x000fe20003fe0100 */
[----:B------:R-:W-:Y:S06]  /*94e0*/  @!P0 BRA `(.L_x_6959) ;  /* 0x0000002400b08947 */ /* 0x000fec0003800000 */
[----:B------:R-:W1:Y:S01]  /*94f0*/  LDC R0, c[0x0][0x428] ;  /* 0x00010a00ff007b82 */ /* 0x000e620000000800 */
[-C--:B------:R-:W-:Y:S01]  /*9500*/  ISETP.GE.AND P0, PT, R18, R73.reuse, PT ;  /* 0x000000491200720c */ /* 0x080fe20003f06270 */
[----:B------:R-:W-:Y:S01]  /*9510*/  BSSY B1, `(.L_x_6960) ;  /* 0x0000023000017945 */ /* 0x000fe20003800000 */
[----:B------:R-:W-:Y:S02]  /*9520*/  ISETP.GE.AND P1, PT, R189, R73, PT ;  /* 0x00000049bd00720c */ /* 0x000fe40003f26270 */
        /* <DEDUP_REMOVED lines=8> */
[----:B-1----:R-:W-:-:S13]  /*95b0*/  ISETP.NE.AND P4, PT, R0, 0x1, PT ;  /* 0x000000010000780c */ /* 0x002fda0003f85270 */
[----:B------:R-:W1:Y:S08]  /*95c0*/  @P4 LDC R20, c[0x0][0x42c] ;  /* 0x00010b00ff144b82 */ /* 0x000e700000000800 */
[----:B------:R-:W2:Y:S01]  /*95d0*/  @P4 LDC R21, c[0x0][0x430] ;  /* 0x00010c00ff154b82 */ /* 0x000ea20000000800 */
[----:B------:R-:W-:Y:S05]  /*95e0*/  @P0 BRA `(.L_x_6961) ;  /* 0x0000000000540947 */ /* 0x000fea0003800000 */
[----:B------:R-:W-:Y:S01]  /*95f0*/  IADD3 R3, P2, R6, R63, RZ ;  /* 0x0000003f06037210 */ /* 0x000fe20007f5e0ff */
[----:B------:R-:W-:Y:S01]  /*9600*/  ULDC.64 UR4, c[0x0][0x3c8] ;  /* 0x0000f20000047ab9 */ /* 0x000fe20000000a00 */
[----:B------:R-:W-:Y:S01]  /*9610*/  ULDC.64 UR6, c[0x0][0x3e0] ;  /* 0x0000f80000067ab9 */ /* 0x000fe20000000a00 */
[----:B------:R-:W-:Y:S02]  /*9620*/  CS2R R50, SRZ ;  /* 0x0000000000327805 */ /* 0x000fe4000001ff00 */
[----:B------:R-:W-:Y:S01]  /*9630*/  LEA R8, P3, R3, UR4, 0x1 ;  /* 0x0000000403087c11 */ /* 0x000fe2000f8608ff */
[----:B------:R-:W-:Y:S01]  /*9640*/  IMAD.X R14, R7, 0x1, R65, P2 ;  /* 0x00000001070e7824 */ /* 0x000fe200010e0641 */
[----:B------:R-:W-:Y:S01]  /*9650*/  ULDC UR4, c[0x0][0x3d4] ;  /* 0x0000f50000047ab9 */ /* 0x000fe20000000800 */
[----:B------:R-:W-:Y:S02]  /*9660*/  IADD3 R0, P2, R4, R61, RZ ;  /* 0x0000003d04007210 */ /* 0x000fe40007f5e0ff */
[----:B------:R-:W-:-:S02]  /*9670*/  CS2R R44, SRZ ;  /* 0x00000000002c7805 */ /* 0x000fc4000001ff00 */
[----:B------:R-:W-:Y:S02]  /*9680*/  ISETP.GE.AND P5, PT, R22, UR4, PT ;  /* 0x0000000416007c0c */ /* 0x000fe4000bfa6270 */
[----:B------:R-:W-:Y:S02]  /*9690*/  CS2R R48, SRZ ;  /* 0x0000000000307805 */ /* 0x000fe4000001ff00 */
[----:B------:R-:W-:Y:S01]  /*96a0*/  LEA.HI.X R9, R3, UR5, R14, 0x1, P3 ;  /* 0x0000000503097c11 */ /* 0x000fe200098f0c0e */
[----:B------:R-:W-:Y:S01]  /*96b0*/  IMAD.X R3, R5, 0x1, R75, P2 ;  /* 0x0000000105037824 */ /* 0x000fe200010e064b */
[----:B------:R-:W-:Y:S02]  /*96c0*/  ISETP.GE.AND P3, PT, R187, UR4, PT ;  /* 0x00000004bb007c0c */ /* 0x000fe4000bf66270 */
[----:B------:R-:W-:Y:S02]  /*96d0*/  CS2R R46, SRZ ;  /* 0x00000000002e7805 */ /* 0x000fe4000001ff00 */
[----:B------:R-:W-:-:S04]  /*96e0*/  LEA R14, P2, R0, UR6, 0x1 ;  /* 0x00000006000e7c11 */ /* 0x000fc8000f8408ff */
[----:B------:R-:W-:Y:S01]  /*96f0*/  LEA.HI.X R15, R0, UR7, R3, 0x1, P2 ;  /* 0x00000007000f7c11 */ /* 0x000fe200090f0c03 */
[----:B------:R3:W5:Y:S04]  /*9700*/  @!P5 LDG.E.64 R50, desc[UR56][R8.64] ;  /* 0x000000380832d981 */ /* 0x000768000c1e1b00 */
[----:B------:R3:W5:Y:S04]  /*9710*/  @!P3 LDG.E.64 R44, desc[UR56][R8.64+0x40] ;  /* 0x00004038082cb981 */ /* 0x000768000c1e1b00 */
[----:B------:R3:W5:Y:S04]  /*9720*/  @!P5 LDG.E.64 R48, desc[UR56][R14.64] ;  /* 0x000000380e30d981 */ /* 0x000768000c1e1b00 */
[----:B------:R3:W5:Y:S02]  /*9730*/  @!P3 LDG.E.64 R46, desc[UR56][R14.64+0x40] ;  /* 0x000040380e2eb981 */ /* 0x000764000c1e1b00 */
.L_x_6961:
[----:B------:R-:W-:Y:S05]  /*9740*/  BSYNC B1 ;  /* 0x0000000000017941 */ /* 0x000fea0003800000 */
.L_x_6960:
[----:B------:R-:W-:Y:S04]  /*9750*/  BSSY B1, `(.L_x_6962) ;  /* 0x0000017000017945 */ /* 0x000fe80003800000 */
[----:B------:R-:W-:Y:S05]  /*9760*/  @P1 BRA `(.L_x_6963) ;  /* 0x0000000000541947 */ /* 0x000fea0003800000 */
[----:B---3--:R-:W-:Y:S01]  /*9770*/  IADD3 R9, P2, P3, R63, R29, R6 ;  /* 0x0000001d3f097210 */ /* 0x008fe20007b5e006 */
[----:B------:R-:W-:Y:S01]  /*9780*/  ULDC.64 UR6, c[0x0][0x3c8] ;  /* 0x0000f20000067ab9 */ /* 0x000fe20000000a00 */
[----:B------:R-:W-:Y:S01]  /*9790*/  ULDC UR4, c[0x0][0x3d4] ;  /* 0x0000f50000047ab9 */ /* 0x000fe20000000800 */
[----:B------:R-:W-:Y:S01]  /*97a0*/  ULDC.64 UR8, c[0x0][0x3e0] ;  /* 0x0000f80000087ab9 */ /* 0x000fe20000000a00 */
[----:B------:R-:W-:Y:S02]  /*97b0*/  IADD3.X R14, R65, R30, R7, P2, P3 ;  /* 0x0000001e410e7210 */ /* 0x000fe400017e6407 */
[----:B------:R-:W-:Y:S02]  /*97c0*/  CS2R R42, SRZ ;  /* 0x00000000002a7805 */ /* 0x000fe4000001ff00 */
[----:B------:R-:W-:Y:S02]  /*97d0*/  IADD3 R0, P3, P5, R61, R24, R4 ;  /* 0x000000183d007210 */ /* 0x000fe40007d7e004 */
[----:B------:R-:W-:-:S02]  /*97e0*/  CS2R R36, SRZ ;  /* 0x0000000000247805 */ /* 0x000fc4000001ff00 */
[----:B------:R-:W-:Y:S02]  /*97f0*/  LEA R8, P2, R9, UR6, 0x1 ;  /* 0x0000000609087c11 */ /* 0x000fe4000f8408ff */
[----:B------:R-:W-:Y:S02]  /*9800*/  CS2R R40, SRZ ;  /* 0x0000000000287805 */ /* 0x000fe4000001ff00 */
[----:B------:R-:W-:Y:S02]  /*9810*/  IADD3.X R3, R75, R28, R5, P3, P5 ;  /* 0x0000001c4b037210 */ /* 0x000fe40001fea405 */
[----:B------:R-:W-:Y:S02]  /*9820*/  CS2R R38, SRZ ;  /* 0x0000000000267805 */ /* 0x000fe4000001ff00 */
[----:B------:R-:W-:Y:S02]  /*9830*/  ISETP.GE.AND P5, PT, R22, UR4, PT ;  /* 0x0000000416007c0c */ /* 0x000fe4000bfa6270 */
[----:B------:R-:W-:-:S02]  /*9840*/  ISETP.GE.AND P3, PT, R187, UR4, PT ;  /* 0x00000004bb007c0c */ /* 0x000fc4000bf66270 */
[----:B------:R-:W-:Y:S02]  /*9850*/  LEA.HI.X R9, R9, UR7, R14, 0x1, P2 ;  /* 0x0000000709097c11 */ /* 0x000fe400090f0c0e */
[----:B------:R-:W-:-:S04]  /*9860*/  LEA R14, P2, R0, UR8, 0x1 ;  /* 0x00000008000e7c11 */ /* 0x000fc8000f8408ff */
[----:B------:R-:W-:-:S03]  /*9870*/  LEA.HI.X R15, R0, UR9, R3, 0x1, P2 ;  /* 0x00000009000f7c11 */ /* 0x000fc600090f0c03 */
[----:B------:R4:W5:Y:S04]  /*9880*/  @!P5 LDG.E.64 R42, desc[UR56][R8.64] ;  /* 0x00000038082ad981 */ /* 0x000968000c1e1b00 */
[----:B------:R4:W5:Y:S04]  /*9890*/  @!P3 LDG.E.64 R36, desc[UR56][R8.64+0x40] ;  /* 0x000040380824b981 */ /* 0x000968000c1e1b00 */
[----:B------:R4:W5:Y:S04]  /*98a0*/  @!P5 LDG.E.64 R40, desc[UR56][R14.64] ;  /* 0x000000380e28d981 */ /* 0x000968000c1e1b00 */
[----:B------:R4:W5:Y:S02]  /*98b0*/  @!P3 LDG.E.64 R38, desc[UR56][R14.64+0x40] ;  /* 0x000040380e26b981 */ /* 0x000964000c1e1b00 */
.L_x_6963:
[----:B------:R-:W-:Y:S05]  /*98c0*/  BSYNC B1 ;  /* 0x0000000000017941 */ /* 0x000fea0003800000 */
.L_x_6962:
[----:B-----5:R-:W-:Y:S01]  /*98d0*/  IMAD.MOV.U32 R3, RZ, RZ, R48 ;  /* 0x000000ffff037224 */ /* 0x020fe200078e0030 */
[----:B---34-:R-:W-:Y:S01]  /*98e0*/  MOV R14, R49 ;  /* 0x00000031000e7202 */ /* 0x018fe20000000f00 */
[----:B------:R-:W-:Y:S01]  /*98f0*/  IMAD R0, R197, 0x80, R18 ;  /* 0x00000080c5007824 */ /* 0x000fe200078e0212 */
[-C--:B------:R-:W-:Y:S01]  /*9900*/  ISETP.GE.AND P2, PT, R188, R73.reuse, PT ;  /* 0x00000049bc00720c */ /* 0x080fe20003f46270 */
[----:B------:R-:W-:Y:S01]  /*9910*/  IMAD.MOV.U32 R15, RZ, RZ, R47 ;  /* 0x000000ffff0f7224 */ /* 0x000fe200078e002f */
[----:B------:R-:W-:Y:S01]  /*9920*/  PRMT R62, R3, 0x7610, R62 ;  /* 0x00007610033e7816 */ /* 0x000fe2000000003e */
[----:B------:R-:W-:Y:S01]  /*9930*/  IMAD R3, R219, 0x20, R0 ;  /* 0x00000020db037824 */ /* 0x000fe200078e0200 */
[----:B------:R-:W-:Y:S01]  /*9940*/  PRMT R60, R60, 0x5410, R14 ;  /* 0x000054103c3c7816 */ /* 0x000fe2000000000e */
[----:B------:R-:W-:Y:S01]  /*9950*/  IMAD.MOV.U32 R0, RZ, RZ, R46 ;  /* 0x000000ffff007224 */ /* 0x000fe200078e002e */
[----:B------:R-:W-:Y:S01]  /*9960*/  BSSY B1, `(.L_x_6964) ;  /* 0x0000041000017945 */ /* 0x000fe20003800000 */
[----:B------:R-:W-:Y:S01]  /*9970*/  IMAD.MOV.U32 R14, RZ, RZ, R50 ;  /* 0x000000ffff0e7224 */ /* 0x000fe200078e0032 */
[----:B------:R-:W-:Y:S01]  /*9980*/  ISETP.GE.AND P3, PT, R190, R73, PT ;  /* 0x00000049be00720c */ /* 0x000fe20003f66270 */
[----:B------:R-:W-:Y:S01]  /*9990*/  IMAD.MOV.U32 R8, RZ, RZ, R56 ;  /* 0x000000ffff087224 */ /* 0x000fe200078e0038 */
[----:B------:R-:W-:Y:S01]  /*99a0*/  PRMT R57, R57, 0x5410, R0 ;  /* 0x0000541039397816 */ /* 0x000fe20000000000 */
[----:B-1----:R-:W-:Y:S01]  /*99b0*/  @P4 IMAD.HI.U32 R0, R3, R20, RZ ;  /* 0x0000001403004227 */ /* 0x002fe200078e00ff */
[----:B------:R-:W-:-:S02]  /*99c0*/  PRMT R56, R15, 0x7610, R56 ;  /* 0x000076100f387816 */ /* 0x000fc40000000038 */
[----:B------:R-:W-:Y:S02]  /*99d0*/  CS2R R26, SRZ ;  /* 0x00000000001a7805 */ /* 0x000fe4000001ff00 */
[----:B------:R-:W-:Y:S01]  /*99e0*/  PRMT R62, R62, 0x5410, R14 ;  /* 0x000054103e3e7816 */ /* 0x000fe2000000000e */
[----:B------:R-:W-:Y:S01]  /*99f0*/  IMAD.MOV.U32 R20, RZ, RZ, R45 ;  /* 0x000000ffff147224 */ /* 0x000fe200078e002d */
[----:B--2---:R-:W-:Y:S01]  /*9a00*/  @P4 SHF.R.U32.HI R3, RZ, R21, R0 ;  /* 0x00000015ff034219 */ /* 0x004fe20000011600 */
[----:B------:R-:W-:Y:S01]  /*9a10*/  IMAD.MOV.U32 R15, RZ, RZ, R44 ;  /* 0x000000ffff0f7224 */ /* 0x000fe200078e002c */
[----:B------:R-:W-:Y:S01]  /*9a20*/  MOV R0, R40 ;  /* 0x0000002800007202 */ /* 0x000fe20000000f00 */
[----:B------:R-:W-:Y:S01]  /*9a30*/  IMAD.MOV.U32 R14, RZ, RZ, R51 ;  /* 0x000000ffff0e7224 */ /* 0x000fe200078e0033 */
[----:B------:R-:W-:Y:S01]  /*9a40*/  PRMT R56, R56, 0x5410, R20 ;  /* 0x0000541038387816 */ /* 0x000fe20000000014 */
[----:B------:R-:W-:Y:S01]  /*9a50*/  IMAD.MOV.U32 R20, RZ, RZ, R38 ;  /* 0x000000ffff147224 */ /* 0x000fe200078e0026 */
[----:B------:R-:W-:Y:S01]  /*9a60*/  PRMT R60, R15, 0x7610, R60 ;  /* 0x000076100f3c7816 */ /* 0x000fe2000000003c */
[----:B------:R-:W-:Y:S01]  /*9a70*/  IMAD.MOV.U32 R21, RZ, RZ, R39 ;  /* 0x000000ffff157224 */ /* 0x000fe200078e0027 */
[----:B------:R-:W-:Y:S01]  /*9a80*/  SHF.R.S32.HI R15, RZ, 0x1f, R3 ;  /* 0x0000001fff0f7819 */ /* 0x000fe20000011403 */
[----:B------:R-:W-:Y:S01]  /*9a90*/  IMAD.MOV.U32 R9, RZ, RZ, R53 ;  /* 0x000000ffff097224 */ /* 0x000fe200078e0035 */
[----:B------:R-:W-:Y:S01]  /*9aa0*/  PRMT R70, R14, 0x7610, R70 ;  /* 0x000076100e467816 */ /* 0x000fe20000000046 */
[----:B------:R-:W-:Y:S01]  /*9ab0*/  IMAD.MOV.U32 R14, RZ, RZ, R41 ;  /* 0x000000ffff0e7224 */ /* 0x000fe200078e0029 */
[----:B------:R-:W-:Y:S01]  /*9ac0*/  PRMT R53, R20, 0x5410, R21 ;  /* 0x0000541014357816 */ /* 0x000fe20000000015 */
[----:B------:R-:W-:Y:S01]  /*9ad0*/  IMAD.MOV.U32 R58, RZ, RZ, R54 ;  /* 0x000000ffff3a7224 */ /* 0x000fe200078e0036 */
[----:B------:R-:W-:Y:S01]  /*9ae0*/  PRMT R55, R55, 0x5410, R0 ;  /* 0x0000541037377816 */ /* 0x000fe20000000000 */
[C---:B------:R-:W-:Y:S01]  /*9af0*/  IMAD R20, R15.reuse, R10, RZ ;  /* 0x0000000a0f147224 */ /* 0x040fe200078e02ff */
[----:B------:R-:W-:Y:S01]  /*9b00*/  PRMT R54, R14, 0x7610, R54 ;  /* 0x000076100e367816 */ /* 0x000fe20000000036 */
[-C--:B------:R-:W-:Y:S01]  /*9b10*/  IMAD R0, R15, R12.reuse, RZ ;  /* 0x0000000c0f007224 */ /* 0x080fe200078e02ff */
[----:B------:R-:W-:Y:S01]  /*9b20*/  CS2R R32, SRZ ;  /* 0x0000000000207805 */ /* 0x000fe2000001ff00 */
[----:B------:R-:W-:Y:S01]  /*9b30*/  IMAD.WIDE.U32 R14, R3, R12, R58 ;  /* 0x0000000c030e7225 */ /* 0x000fe200078e003a */
[----:B------:R-:W-:-:S02]  /*9b40*/  CS2R R30, SRZ ;  /* 0x00000000001e7805 */ /* 0x000fc4000001ff00 */
[----:B------:R-:W-:Y:S02]  /*9b50*/  CS2R R34, SRZ ;  /* 0x0000000000227805 */ /* 0x000fe4000001ff00 */
[----:B------:R-:W-:Y:S01]  /*9b60*/  CS2R R24, SRZ ;  /* 0x0000000000187805 */ /* 0x000fe2000001ff00 */
[C---:B------:R-:W-:Y:S01]  /*9b70*/  IMAD.WIDE.U32 R58, R3.reuse, R10, R8 ;  /* 0x0000000a033a7225 */ /* 0x040fe200078e0008 */
[----:B------:R-:W-:Y:S02]  /*9b80*/  CS2R R8, SRZ ;  /* 0x0000000000087805 */ /* 0x000fe4000001ff00 */
[----:B------:R-:W-:Y:S01]  /*9b90*/  CS2R R28, SRZ ;  /* 0x00000000001c7805 */ /* 0x000fe2000001ff00 */
[C---:B------:R-:W-:Y:S01]  /*9ba0*/  IMAD R73, R3.reuse, R11, R20 ;  /* 0x0000000b03497224 */ /* 0x040fe200078e0214 */
[----:B------:R-:W-:Y:S01]  /*9bb0*/  CS2R R20, SRZ ;  /* 0x0000000000147805 */ /* 0x000fe2000001ff00 */
[----:B------:R-:W-:Y:S01]  /*9bc0*/  IMAD R71, R3, R13, R0 ;  /* 0x0000000d03477224 */ /* 0x000fe200078e0200 */
[----:B------:R-:W-:Y:S06]  /*9bd0*/  @P2 BRA `(.L_x_6965) ;  /* 0x0000000000642947 */ /* 0x000fec0003800000 */
[----:B------:R-:W-:Y:S01]  /*9be0*/  LEA R28, P4, R12, R6, 0x6 ;  /* 0x000000060c1c7211 */ /* 0x000fe200078830ff */
[----:B------:R-:W-:Y:S01]  /*9bf0*/  ULDC.64 UR4, c[0x0][0x3c8] ;  /* 0x0000f20000047ab9 */ /* 0x000fe20000000a00 */
[----:B------:R-:W-:Y:S01]  /*9c00*/  ULDC.64 UR6, c[0x0][0x3e0] ;  /* 0x0000f80000067ab9 */ /* 0x000fe20000000a00 */
[----:B------:R-:W-:Y:S02]  /*9c10*/  CS2R R34, SRZ ;  /* 0x0000000000227805 */ /* 0x000fe4000001ff00 */
[----:B------:R-:W-:Y:S02]  /*9c20*/  IADD3 R28, P5, R28, R63, RZ ;  /* 0x0000003f1c1c7210 */ /* 0x000fe40007fbe0ff */
[----:B------:R-:W-:Y:S02]  /*9c30*/  CS2R R32, SRZ ;  /* 0x0000000000207805 */ /* 0x000fe4000001ff00 */
[----:B------:R-:W-:Y:S02]  /*9c40*/  LEA.HI.X R30, R12, R7, R13, 0x6, P4 ;  /* 0x000000070c1e7211 */ /* 0x000fe400020f340d */
[----:B------:R-:W-:-:S03]  /*9c50*/  LEA R0, P4, R10, R4, 0x6 ;  /* 0x000000040a007211 */ /* 0x000fc600078830ff */
[----:B------:R-:W-:Y:S01]  /*9c60*/  IMAD.X R29, R30, 0x1, R65, P5 ;  /* 0x000000011e1d7824 */ /* 0x000fe200028e0641 */
[----:B------:R-:W-:Y:S02]  /*9c70*/  IADD3 R0, P5, R0, R61, RZ ;  /* 0x0000003d00007210 */ /* 0x000fe40007fbe0ff */
[----:B------:R-:W-:Y:S02]  /*9c80*/  CS2R R30, SRZ ;  /* 0x00000000001e7805 */ /* 0x000fe4000001ff00 */
[----:B------:R-:W-:Y:S02]  /*9c90*/  LEA.HI.X R3, R10, R5, R11, 0x6, P4 ;  /* 0x000000050a037211 */ /* 0x000fe400020f340b */
[----:B------:R-:W-:Y:S01]  /*9ca0*/  LEA R66, P4, R28, UR4, 0x1 ;  /* 0x000000041c427c11 */ /* 0x000fe2000f8808ff */
[----:B------:R-:W-:Y:S02]  /*9cb0*/  ULDC UR4, c[0x0][0x3d4] ;  /* 0x0000f50000047ab9 */ /* 0x000fe40000000800 */
[----:B------:R-:W-:Y:S01]  /*9cc0*/  IMAD.X R3, R3, 0x1, R75, P5 ;  /* 0x0000000103037824 */ /* 0x000fe200028e064b */
[----:B------:R-:W-:-:S02]  /*9cd0*/  LEA R68, P5, R0, UR6, 0x1 ;  /* 0x0000000600447c11 */ /* 0x000fc4000f8a08ff */
[----:B------:R-:W-:Y:S02]  /*9ce0*/  LEA.HI.X R67, R28, UR5, R29, 0x1, P4 ;  /* 0x000000051c437c11 */ /* 0x000fe4000a0f0c1d */
[----:B------:R-:W-:Y:S02]  /*9cf0*/  CS2R R28, SRZ ;  /* 0x00000000001c7805 */ /* 0x000fe4000001ff00 */
[----:B------:R-:W-:Y:S02]  /*9d00*/  LEA.HI.X R69, R0, UR7, R3, 0x1, P5 ;  /* 0x0000000700457c11 */ /* 0x000fe4000a8f0c03 */
[----:B------:R-:W-:Y:S02]  /*9d10*/  ISETP.GE.AND P4, PT, R22, UR4, PT ;  /* 0x0000000416007c0c */ /* 0x000fe4000bf86270 */
[----:B------:R-:W-:-:S11]  /*9d20*/  ISETP.GE.AND P5, PT, R187, UR4, PT ;  /* 0x00000004bb007c0c */ /* 0x000fd6000bfa6270 */
[----:B------:R1:W5:Y:S04]  /*9d30*/  @!P4 LDG.E.64 R34, desc[UR56][R66.64] ;  /* 0x000000384222c981 */ /* 0x000368000c1e1b00 */
[----:B------:R1:W5:Y:S04]  /*9d40*/  @!P5 LDG.E.64 R28, desc[UR56][R66.64+0x40] ;  /* 0x00004038421cd981 */ /* 0x000368000c1e1b00 */
[----:B------:R1:W5:Y:S04]  /*9d50*/  @!P4 LDG.E.64 R32, desc[UR56][R68.64] ;  /* 0x000000384420c981 */ /* 0x000368000c1e1b00 */
[----:B------:R1:W5:Y:S02]  /*9d60*/  @!P5 LDG.E.64 R30, desc[UR56][R68.64+0x40] ;  /* 0x00004038441ed981 */ /* 0x000364000c1e1b00 */
.L_x_6965:
[----:B------:R-:W-:Y:S05]  /*9d70*/  BSYNC B1 ;  /* 0x0000000000017941 */ /* 0x000fea0003800000 */
.L_x_6964:
        /* <DEDUP_REMOVED lines=14> */
[----:B------:R-:W-:Y:S02]  /*9e60*/  IADD3.X R0, R75, R0, R5, P5, !PT ;  /* 0x000000004b007210 */ /* 0x000fe40002ffe405 */
[----:B------:R-:W-:Y:S01]  /*9e70*/  LEA R4, P4, R63, UR4, 0x1 ;  /* 0x000000043f047c11 */ /* 0x000fe2000f8808ff */
[----:B------:R-:W-:Y:S01]  /*9e80*/  ULDC UR4, c[0x0][0x3d4] ;  /* 0x0000f50000047ab9 */ /* 0x000fe20000000800 */
[----:B------:R-:W-:Y:S02]  /*9e90*/  LEA R6, P5, R61, UR6, 0x1 ;  /* 0x000000063d067c11 */ /* 0x000fe4000f8a08ff */
[----:B------:R-:W-:Y:S02]  /*9ea0*/  LEA.HI.X R5, R63, UR5, R8, 0x1, P4 ;  /* 0x000000053f057c11 */ /* 0x000fe4000a0f0c08 */
[----:B------:R-:W-:-:S02]  /*9eb0*/  CS2R R8, SRZ ;  /* 0x0000000000087805 */ /* 0x000fc4000001ff00 */
[----:B------:R-:W-:Y:S02]  /*9ec0*/  LEA.HI.X R7, R61, UR7, R0, 0x1, P5 ;  /* 0x000000073d077c11 */ /* 0x000fe4000a8f0c00 */
[----:B------:R-:W-:Y:S02]  /*9ed0*/  ISETP.GE.AND P4, PT, R22, UR4, PT ;  /* 0x0000000416007c0c */ /* 0x000fe4000bf86270 */
[----:B------:R-:W-:-:S11]  /*9ee0*/  ISETP.GE.AND P5, PT, R187, UR4, PT ;  /* 0x00000004bb007c0c */ /* 0x000fd6000bfa6270 */
[----:B------:R2:W5:Y:S04]  /*9ef0*/  @!P4 LDG.E.64 R24, desc[UR56][R4.64] ;  /* 0x000000380418c981 */ /* 0x000568000c1e1b00 */
[----:B------:R2:W5:Y:S04]  /*9f00*/  @!P5 LDG.E.64 R8, desc[UR56][R4.64+0x40] ;  /* 0x000040380408d981 */ /* 0x000568000c1e1b00 */
[----:B------:R2:W5:Y:S04]  /*9f10*/  @!P4 LDG.E.64 R26, desc[UR56][R6.64] ;  /* 0x00000038061ac981 */ /* 0x000568000c1e1b00 */
[----:B------:R2:W5:Y:S02]  /*9f20*/  @!P5 LDG.E.64 R20, desc[UR56][R6.64+0x40] ;  /* 0x000040380614d981 */ /* 0x000564000c1e1b00 */
.L_x_6967:
[----:B------:R-:W-:Y:S05]  /*9f30*/  BSYNC B1 ;  /* 0x0000000000017941 */ /* 0x000fea0003800000 */
.L_x_6966:
[----:B------:R-:W-:Y:S01]  /*9f40*/  ULDC.64 UR4, c[0x0][0x3c8] ;  /* 0x0000f20000047ab9 */ /* 0x000fe20000000a00 */
[----:B------:R-:W-:Y:S01]  /*9f50*/  ULDC.64 UR6, c[0x0][0x3e0] ;  /* 0x0000f80000067ab9 */ /* 0x000fe20000000a00 */
[----:B------:R-:W-:Y:S01]  /*9f60*/  IMAD.IADD R3, R59, 0x1, R73 ;  /* 0x000000013b037824 */ /* 0x000fe200078e0249 */
[----:B--2---:R-:W-:Y:S01]  /*9f70*/  IADD3 R5, R15, R71, RZ ;  /* 0x000000470f057210 */ /* 0x004fe20007ffe0ff */
[----:B------:R-:W-:Y:S01]  /*9f80*/  IMAD.MOV.U32 R6, RZ, RZ, R42 ;  /* 0x000000ffff067224 */ /* 0x000fe200078e002a */
[----:B------:R-:W-:Y:S01]  /*9f90*/  LEA R4, P4, R14, UR4, 0x1 ;  /* 0x000000040e047c11 */ /* 0x000fe2000f8808ff */
[----:B------:R-:W-:Y:S01]  /*9fa0*/  IMAD.MOV.U32 R7, RZ, RZ, R43 ;  /* 0x000000ffff077224 */ /* 0x000fe200078e002b */
[----:B------:R-:W-:Y:S01]  /*9fb0*/  LEA R0, P5, R58, UR6, 0x1 ;  /* 0x000000063a007c11 */ /* 0x000fe2000f8a08ff */
[----:B------:R-:W-:Y:S01]  /*9fc0*/  UMOV UR4, 0xffffffff ;  /* 0xffffffff00047882 */ /* 0x000fe20000000000 */
[----:B------:R-:W-:Y:S02]  /*9fd0*/  LEA.HI.X R5, R14, UR5, R5, 0x1, P4 ;  /* 0x000000050e057c11 */ /* 0x000fe4000a0f0c05 */
[----:B------:R-:W-:-:S02]  /*9fe0*/  LEA.HI.X R3, R58, UR7, R3, 0x1, P5 ;  /* 0x000000073a037c11 */ /* 0x000fc4000a8f0c03 */
[----:B------:R-:W-:Y:S02]  /*9ff0*/  PRMT R59, R6, 0x7610, R59 ;  /* 0x00007610063b7816 */ /* 0x000fe4000000003b */
[----:B------:R-:W-:Y:S02]  /*a000*/  PRMT R57, R7, 0x7610, R57 ;  /* 0x0000761007397816 */ /* 0x000fe40000000039 */
[----:B------:R-:W-:Y:S01]  /*a010*/  LEA.HI R6, R221, R221, RZ, 0x1 ;  /* 0x000000dddd067211 */ /* 0x000fe200078f08ff */
[----:B------:R-:W-:Y:S06]  /*a020*/  BRA.DIV UR4, `(.L_x_6968) ;  /* 0x000001aa04b47947 */ /* 0x000fec000b800000 */
.L_x_7250:
[----:B------:R-:W-:-:S03]  /*a030*/  UMOV UR4, 0xffffffff ;  /* 0xffffffff00047882 */ /* 0x000fc60000000000 */
[----:B------:R-:W-:Y:S05]  /*a040*/  BRA.DIV UR4, `(.L_x_6969) ;  /* 0x000001aa04d47947 */ /* 0x000fea000b800000 */
.L_x_7253:
[----:B------:R-:W-:-:S03]  /*a050*/  UMOV UR4, 0xffffffff ;  /* 0xffffffff00047882 */ /* 0x000fc60000000000 */
[----:B------:R-:W-:Y:S05]  /*a060*/  BRA.DIV UR4, `(.L_x_6970) ;  /* 0x000001aa04f47947 */ /* 0x000fea000b800000 */
.L_x_7256:
[----:B------:R-:W-:-:S03]  /*a070*/  UMOV UR4, 0xffffffff ;  /* 0xffffffff00047882 */ /* 0x000fc60000000000 */
[----:B------:R-:W-:Y:S05]  /*a080*/  BRA.DIV UR4, `(.L_x_6971) ;  /* 0x000001ae04147947 */ /* 0x000fea000b800000 */
.L_x_7259:
[----:B------:R-:W-:-:S03]  /*a090*/  UMOV UR4, 0xffffffff ;  /* 0xffffffff00047882 */ /* 0x000fc60000000000 */
[----:B------:R-:W-:Y:S05]  /*a0a0*/  BRA.DIV UR4, `(.L_x_6972) ;  /* 0x000001ae04347947 */ /* 0x000fea000b800000 */
.L_x_7262:
[----:B------:R-:W-:-:S03]  /*a0b0*/  UMOV UR4, 0xffffffff ;  /* 0xffffffff00047882 */ /* 0x000fc60000000000 */
[----:B------:R-:W-:Y:S05]  /*a0c0*/  BRA.DIV UR4, `(.L_x_6973) ;  /* 0x000001ae04547947 */ /* 0x000fea000b800000 */
.L_x_7265:
[----:B------:R-:W-:-:S03]  /*a0d0*/  UMOV UR4, 0xffffffff ;  /* 0xffffffff00047882 */ /* 0x000fc60000000000 */
[----:B------:R-:W-:Y:S05]  /*a0e0*/  BRA.DIV UR4, `(.L_x_6974) ;  /* 0x000001ae04747947 */ /* 0x000fea000b800000 */
.L_x_7268:
[----:B------:R-:W-:-:S03]  /*a0f0*/  UMOV UR4, 0xffffffff ;  /* 0xffffffff00047882 */ /* 0x000fc60000000000 */
[----:B------:R-:W-:Y:S05]  /*a100*/  BRA.DIV UR4, `(.L_x_6975) ;  /* 0x000001ae04947947 */ /* 0x000fea000b800000 */
.L_x_7271:
[----:B------:R-:W-:-:S03]  /*a110*/  UMOV UR4, 0xffffffff ;  /* 0xffffffff00047882 */ /* 0x000fc60000000000 */
[----:B------:R-:W-:Y:S05]  /*a120*/  BRA.DIV UR4, `(.L_x_6976) ;  /* 0x000001ae04b47947 */ /* 0x000fea000b800000 */
.L_x_7274:
[----:B------:R-:W-:-:S03]  /*a130*/  UMOV UR4, 0xffffffff ;  /* 0xffffffff00047882 */ /* 0x000fc60000000000 */
[----:B------:R-:W-:Y:S05]  /*a140*/  BRA.DIV UR4, `(.L_x_6977) ;  /* 0x000001ae04d47947 */ /* 0x000fea000b800000 */
.L_x_7277:
[----:B------:R-:W-:-:S03]  /*a150*/  UMOV UR4, 0xffffffff ;  /* 0xffffffff00047882 */ /* 0x000fc60000000000 */
[----:B------:R-:W-:Y:S05]  /*a160*/  BRA.DIV UR4, `(.L_x_6978) ;  /* 0x000001ae04f47947 */ /* 0x000fea000b800000 */
.L_x_7280:
[----:B------:R-:W-:-:S03]  /*a170*/  UMOV UR4, 0xffffffff ;  /* 0xffffffff00047882 */ /* 0x000fc60000000000 */
[----:B------:R-:W-:Y:S05]  /*a180*/  BRA.DIV UR4, `(.L_x_6979) ;  /* 0x000001b204147947 */ /* 0x000fea000b800000 */
.L_x_7283:
[----:B------:R-:W-:-:S03]  /*a190*/  UMOV UR4, 0xffffffff ;  /* 0xffffffff00047882 */ /* 0x000fc60000000000 */
[----:B------:R-:W-:Y:S05]  /*a1a0*/  BRA.DIV UR4, `(.L_x_6980) ;  /* 0x000001b204347947 */ /* 0x000fea000b800000 */
.L_x_7286:
[----:B------:R-:W-:Y:S01]  /*a1b0*/  UMOV UR4, 0xffffffff ;  /* 0xffffffff00047882 */ /* 0x000fe20000000000 */
[----:B------:R-:W-:Y:S02]  /*a1c0*/  LOP3.LUT R6, R6, 0xfffffffe, RZ, 0xc0, !PT ;  /* 0xfffffffe06067812 */ /* 0x000fe400078ec0ff */
[----:B------:R-:W-:Y:S05]  /*a1d0*/  BRA.DIV UR4, `(.L_x_6981) ;  /* 0x000001b204507947 */ /* 0x000fea000b800000 */
.L_x_7289:
[----:B------:R-:W-:Y:S01]  /*a1e0*/  UMOV UR4, 0xffffffff ;  /* 0xffffffff00047882 */ /* 0x000fe20000000000 */
[----:B------:R-:W-:Y:S02]  /*a1f0*/  IMAD.IADD R6, R221, 0x1, -R6 ;  /* 0x00000001dd067824 */ /* 0x000fe400078e0a06 */
[----:B------:R-:W-:Y:S05]  /*a200*/  BRA.DIV UR4, `(.L_x_6982) ;  /* 0x000001b2046c7947 */ /* 0x000fea000b800000 */
.L_x_7292:
[----:B------:R-:W-:Y:S01]  /*a210*/  UMOV UR4, 0xffffffff ;  /* 0xffffffff00047882 */ /* 0x000fe20000000000 */
[----:B------:R-:W-:Y:S02]  /*a220*/  SHF.L.U32 R3, R6, 0x1f, RZ ;  /* 0x0000001f06037819 */ /* 0x000fe400000006ff */
[----:B------:R-:W-:Y:S05]  /*a230*/  BRA.DIV UR4, `(.L_x_6983) ;  /* 0x000001b204887947 */ /* 0x000fea000b800000 */
.L_x_7295:
[----:B------:R-:W2:Y:S01]  /*a240*/  SYNCS.PHASECHK.TRANS64.TRYWAIT P4, [R2+URZ+0x28800], R3 ;  /* 0x02880003020075a7 */ /* 0x000ea2000808017f */
[----:B------:R-:W-:Y:S01]  /*a250*/  IMAD.MOV.U32 R4, RZ, RZ, R37 ;  /* 0x000000ffff047224 */ /* 0x000fe200078e0025 */
[----:B------:R-:W-:Y:S01]  /*a260*/  BSSY B1, `(.L_x_6984) ;  /* 0x000001c000017945 */ /* 0x000fe20003800000 */
[----:B-----5:R-:W-:Y:S02]  /*a270*/  IMAD.MOV.U32 R5, RZ, RZ, R32 ;  /* 0x000000ffff057224 */ /* 0x020fe400078e0020 */
        /* <DEDUP_REMOVED lines=22> */
[----:B------:R-:W-:-:S03]  /*a3e0*/  IMAD.MOV.U32 R4, RZ, RZ, R8 ;  /* 0x000000ffff047224 */ /* 0x000fc600078e0008 */
[----:B------:R-:W-:Y:S01]  /*a3f0*/  PRMT R11, R5, 0x5410, R6 ;  /* 0x00005410050b7816 */ /* 0x000fe20000000006 */
[----:B------:R-:W-:Y:S01]  /*a400*/  IMAD.MOV.U32 R5, RZ, RZ, R9 ;  /* 0x000000ffff057224 */ /* 0x000fe200078e0009 */
[----:B--2---:R-:W-:Y:S06]  /*a410*/  @!P4 BRA `(.L_x_6985) ;  /* 0x000001b00038c947 */ /* 0x004fec0003800000 */
.L_x_7296:
[----:B------:R-:W-:Y:S05]  /*a420*/  BSYNC B1 ;  /* 0x0000000000017941 */ /* 0x000fea0003800000 */
.L_x_6984:
[----:B------:R-:W-:Y:S01]  /*a430*/  BSSY B1, `(.L_x_6986) ;  /* 0x000005e000017945 */ /* 0x000fe20003800000 */
[----:B--2---:R-:W-:-:S03]  /*a440*/  PRMT R3, R4, 0x5410, R5 ;  /* 0x0000541004037816 */ /* 0x004fc60000000005 */
[----:B------:R-:W-:Y:S05]  /*a450*/  @P0 BRA `(.L_x_6987) ;  /* 0x00000004006c0947 */ /* 0x000fea0003800000 */
[----:B------:R-:W2:Y:S01]  /*a460*/  LDC R4, c[0x0][0x3d4] ;  /* 0x0000f500ff047b82 */ /* 0x000ea20000000800 */
[----:B------:R-:W-:Y:S01]  /*a470*/  BSSY B2, `(.L_x_6988) ;  /* 0x000002e000027945 */ /* 0x000fe20003800000 */
[-C--:B--2---:R-:W-:Y:S02]  /*a480*/  ISETP.GE.AND P0, PT, R22, R4.reuse, PT ;  /* 0x000000041600720c */ /* 0x084fe40003f06270 */
[----:B------:R-:W-:-:S11]  /*a490*/  ISETP.GE.AND P4, PT, R187, R4, PT ;  /* 0x00000004bb00720c */ /* 0x000fd60003f86270 */
[----:B------:R-:W-:Y:S05]  /*a4a0*/  @P0 BRA `(.L_x_6989) ;  /* 0x0000000000a80947 */ /* 0x000fea0003800000 */
[----:B------:R-:W2:Y:S01]  /*a4b0*/  LDS.128 R4, [R213] ;  /* 0x00000000d5047984 */ /* 0x000ea20000000c00 */
[----:B------:R-:W-:Y:S01]  /*a4c0*/  SHF.R.U32.HI R61, RZ, 0x10, R51 ;  /* 0x00000010ff3d7819 */ /* 0x000fe20000011633 */
[--C-:B------:R-:W-:Y:S01]  /*a4d0*/  HADD2.F32 R58, -RZ, R62.reuse.H1_H1 ;  /* 0x3000003eff3a7230 */ /* 0x100fe20000004100 */
[----:B------:R-:W-:Y:S01]  /*a4e0*/  SHF.R.U32.HI R63, RZ, 0x10, R49 ;  /* 0x00000010ff3f7819 */ /* 0x000fe20000011631 */
[----:B------:R-:W-:Y:S01]  /*a4f0*/  HADD2.F32 R62, -RZ, R62.H0_H0 ;  /* 0x2000003eff3e7230 */ /* 0x000fe20000004100 */
[----:B-1----:R-:W-:Y:S01]  /*a500*/  SHF.R.U64 R69, R50, 0x10, R51 ;  /* 0x0000001032457819 */ /* 0x002fe20000001233 */
[----:B------:R-:W-:Y:S01]  /*a510*/  HADD2.F32 R61, -RZ, R61.H0_H0 ;  /* 0x2000003dff3d7230 */ /* 0x000fe20000004100 */
[----:B------:R-:W-:Y:S01]  /*a520*/  SHF.R.U64 R67, R48, 0x10, R49 ;  /* 0x0000001030437819 */ /* 0x000fe20000001231 */
[----:B------:R-:W-:Y:S02]  /*a530*/  HADD2.F32 R63, -RZ, R63.H0_H0 ;  /* 0x2000003fff3f7230 */ /* 0x000fe40000004100 */
[----:B--2---:R-:W-:-:S02]  /*a540*/  HADD2.F32 R50, -RZ, R7.H0_H0 ;  /* 0x20000007ff327230 */ /* 0x004fc40000004100 */
[----:B------:R-:W-:Y:S02]  /*a550*/  HADD2.F32 R51, -RZ, R7.H1_H1 ;  /* 0x30000007ff337230 */ /* 0x000fe40000004100 */
[--C-:B------:R-:W-:Y:S02]  /*a560*/  HADD2.F32 R7, -RZ, R4.reuse.H0_H0 ;  /* 0x20000004ff077230 */ /* 0x100fe40000004100 */
[----:B------:R-:W-:Y:S02]  /*a570*/  HADD2.F32 R4, -RZ, R4.H1_H1 ;  /* 0x30000004ff047230 */ /* 0x000fe40000004100 */
[C---:B------:R-:W-:Y:S01]  /*a580*/  FMUL.FTZ R66, R51.reuse, R61 ;  /* 0x0000003d33427220 */ /* 0x040fe20000410000 */
[-C--:B------:R-:W-:Y:S01]  /*a590*/  FMUL.FTZ R65, R51, R63.reuse ;  /* 0x0000003f33417220 */ /* 0x080fe20000410000 */
[--C-:B------:R-:W-:Y:S02]  /*a5a0*/  HADD2.F32 R48, -RZ, R6.reuse.H0_H0 ;  /* 0x20000006ff307230 */ /* 0x100fe40000004100 */
[----:B------:R-:W-:Y:S01]  /*a5b0*/  FMUL.FTZ R64, R4, R62 ;  /* 0x0000003e04407220 */ /* 0x000fe20000410000 */
[----:B------:R-:W-:Y:S01]  /*a5c0*/  FFMA.FTZ R68, R50, R63, R66 ;  /* 0x0000003f32447223 */ /* 0x000fe20000010042 */
[----:B------:R-:W-:-:S02]  /*a5d0*/  HADD2.F32 R49, -RZ, R6.H1_H1 ;  /* 0x30000006ff317230 */ /* 0x000fc40000004100 */
[-C--:B------:R-:W-:Y:S01]  /*a5e0*/  FMUL.FTZ R66, R4, R58.reuse ;  /* 0x0000003a04427220 */ /* 0x080fe20000410000 */
[C---:B------:R-:W-:Y:S01]  /*a5f0*/  FFMA.FTZ R64, R7.reuse, R58, -R64 ;  /* 0x0000003a07407223 */ /* 0x040fe20000010840 */
[--C-:B------:R-:W-:Y:S02]  /*a600*/  HADD2.F32 R6, -RZ, R5.reuse.H0_H0 ;  /* 0x20000005ff067230 */ /* 0x100fe40000004100 */
[----:B------:R-:W-:Y:S01]  /*a610*/  FFMA.FTZ R65, R50, R61, -R65 ;  /* 0x0000003d32417223 */ /* 0x000fe20000010841 */
[----:B------:R-:W-:Y:S02]  /*a620*/  HADD2.F32 R58, -RZ, R60.H1_H1 ;  /* 0x3000003cff3a7230 */ /* 0x000fe40000004100 */
[----:B------:R-:W-:Y:S01]  /*a630*/  FFMA.FTZ R61, R7, R62, R66 ;  /* 0x0000003e073d7223 */ /* 0x000fe20000010042 */
[----:B------:R-:W-:Y:S02]  /*a640*/  HADD2.F32 R5, -RZ, R5.H1_H1 ;  /* 0x30000005ff057230 */ /* 0x000fe40000004100 */
[----:B------:R-:W-:-:S02]  /*a650*/  HADD2.F32 R50, -RZ, R70.H0_H0 ;  /* 0x20000046ff327230 */ /* 0x000fc40000004100 */
[C---:B------:R-:W-:Y:S01]  /*a660*/  FMUL.FTZ R63, R49.reuse, R58 ;  /* 0x0000003a313f7220 */ /* 0x040fe20000410000 */
[----:B------:R-:W-:Y:S02]  /*a670*/  HADD2.F32 R51, -RZ, R67.H0_H0 ;  /* 0x20000043ff337230 */ /* 0x000fe40000004100 */
[----:B------:R-:W-:Y:S02]  /*a680*/  HADD2.F32 R4, -RZ, R69.H0_H0 ;  /* 0x20000045ff047230 */ /* 0x000fe40000004100 */
[-C--:B------:R-:W-:Y:S01]  /*a690*/  FMUL.FTZ R49, R49, R50.reuse ;  /* 0x0000003231317220 */ /* 0x080fe20000410000 */
[C---:B------:R-:W-:Y:S01]  /*a6a0*/  FFMA.FTZ R63, R48.reuse, R50, -R63 ;  /* 0x00000032303f7223 */ /* 0x040fe2000001083f */
[C---:B------:R-:W-:Y:S01]  /*a6b0*/  FMUL.FTZ R7, R5.reuse, R51 ;  /* 0x0000003305077220 */ /* 0x040fe20000410000 */
[----:B------:R-:W-:Y:S01]  /*a6c0*/  FMUL.FTZ R62, R5, R4 ;  /* 0x00000004053e7220 */ /* 0x000fe20000410000 */
[----:B------:R-:W-:Y:S02]  /*a6d0*/  FFMA.FTZ R48, R48, R58, R49 ;  /* 0x0000003a30307223 */ /* 0x000fe40000010031 */
[----:B------:R-:W-:Y:S01]  /*a6e0*/  FFMA.FTZ R5, R6, R4, -R7 ;  /* 0x0000000406057223 */ /* 0x000fe20000010807 */
[----:B------:R-:W-:Y:S01]  /*a6f0*/  F2FP.F16.F32.PACK_AB R7, R68, R65 ;  /* 0x000000414407723e */ /* 0x000fe200000000ff */
[----:B------:R-:W-:Y:S01]  /*a700*/  FFMA.FTZ R62, R6, R51, R62 ;  /* 0x00000033063e7223 */ /* 0x000fe2000001003e */
[----:B------:R-:W-:-:S02]  /*a710*/  F2FP.F16.F32.PACK_AB R4, R61, R64 ;  /* 0x000000403d04723e */ /* 0x000fc400000000ff */
[----:B------:R-:W-:Y:S02]  /*a720*/  F2FP.F16.F32.PACK_AB R6, R48, R63 ;  /* 0x0000003f3006723e */ /* 0x000fe400000000ff */
[----:B------:R-:W-:-:S05]  /*a730*/  F2FP.F16.F32.PACK_AB R5, R62, R5 ;  /* 0x000000053e05723e */ /* 0x000fca00000000ff */
[----:B------:R2:W-:Y:S02]  /*a740*/  STS.128 [R213], R4 ;  /* 0x00000004d5007388 */ /* 0x0005e40000000c00 */
.L_x_6989:
[----:B------:R-:W-:Y:S05]  /*a750*/  BSYNC B2 ;  /* 0x0000000000027941 */ /* 0x000fea0003800000 */
.L_x_6988:
[----:B------:R-:W-:Y:S05]  /*a760*/  @P4 BRA `(.L_x_6987) ;  /* 0x0000000000a84947 */ /* 0x000fea0003800000 */
[----:B--2---:R-:W2:Y:S01]  /*a770*/  LDS.128 R4, [R213+0x4000] ;  /* 0x00400000d5047984 */ /* 0x004ea20000000c00 */
[----:B------:R-:W-:Y:S01]  /*a780*/  SHF.R.U32.HI R50, RZ, 0x10, R47 ;  /* 0x00000010ff327819 */ /* 0x000fe2000001162f */
[----:B------:R-:W-:Y:S01]  /*a790*/  HADD2.F32 R60, -RZ, R60.H0_H0 ;  /* 0x2000003cff3c7230 */ /* 0x000fe20000004100 */
[----:B------:R-:W-:Y:S01]  /*a7a0*/  SHF.R.U32.HI R48, RZ, 0x10, R45 ;  /* 0x00000010ff307819 */ /* 0x000fe2000001162d */
[----:B------:R-:W-:Y:S01]  /*a7b0*/  HADD2.F32 R49, -RZ, R57.H1_H1 ;  /* 0x30000039ff317230 */ /* 0x000fe20000004100 */
[----:B------:R-:W-:Y:S01]  /*a7c0*/  SHF.R.U64 R62, R46, 0x10, R47 ;  /* 0x000000102e3e7819 */ /* 0x000fe2000000122f */
[----:B------:R-:W-:Y:S01]  /*a7d0*/  HADD2.F32 R50, -RZ, R50.H0_H0 ;  /* 0x20000032ff327230 */ /* 0x000fe20000004100 */
[----:B------:R-:W-:Y:S01]  /*a7e0*/  SHF.R.U64 R63, R44, 0x10, R45 ;  /* 0x000000102c3f7819 */ /* 0x000fe2000000122d */
[----:B------:R-:W-:Y:S02]  /*a7f0*/  HADD2.F32 R48, -RZ, R48.H0_H0 ;  /* 0x20000030ff307230 */ /* 0x000fe40000004100 */
[----:B--2---:R-:W-:-:S02]  /*a800*/  HADD2.F32 R47, -RZ, R7.H1_H1 ;  /* 0x30000007ff2f7230 */ /* 0x004fc40000004100 */
        /* <DEDUP_REMOVED lines=9> */
[--C-:B------:R-:W-:Y:S02]  /*a8a0*/  HADD2.F32 R47, -RZ, R56.reuse.H0_H0 ;  /* 0x20000038ff2f7230 */ /* 0x100fe40000004100 */
[C---:B------:R-:W-:Y:S01]  /*a8b0*/  FMUL.FTZ R58, R4.reuse, R49 ;  /* 0x00000031043a7220 */ /* 0x040fe20000410000 */
[--C-:B------:R-:W-:Y:S02]  /*a8c0*/  HADD2.F32 R6, -RZ, R5.reuse.H0_H0 ;  /* 0x20000005ff067230 */ /* 0x100fe40000004100 */
        /* <DEDUP_REMOVED lines=20> */
.L_x_6987:
[----:B------:R-:W-:Y:S05]  /*aa10*/  BSYNC B1 ;  /* 0x0000000000017941 */ /* 0x000fea0003800000 */
.L_x_6986:
[----:B------:R-:W-:Y:S04]  /*aa20*/  BSSY B1, `(.L_x_6990) ;  /* 0x000005d000017945 */ /* 0x000fe80003800000 */
[----:B------:R-:W-:Y:S05]  /*aa30*/  @P1 BRA `(.L_x_6991) ;  /* 0x00000004006c1947 */ /* 0x000fea0003800000 */
[----:B--23--:R-:W2:Y:S01]  /*aa40*/  LDC R4, c[0x0][0x3d4] ;  /* 0x0000f500ff047b82 */ /* 0x00cea20000000800 */
[----:B------:R-:W-:Y:S01]  /*aa50*/  BSSY B2, `(.L_x_6992) ;  /* 0x000002e000027945 */ /* 0x000fe20003800000 */
[-C--:B--2---:R-:W-:Y:S02]  /*aa60*/  ISETP.GE.AND P0, PT, R22, R4.reuse, PT ;  /* 0x000000041600720c */ /* 0x084fe40003f06270 */
[----:B------:R-:W-:-:S11]  /*aa70*/  ISETP.GE.AND P1, PT, R187, R4, PT ;  /* 0x00000004bb00720c */ /* 0x000fd60003f26270 */
[----:B------:R-:W-:Y:S05]  /*aa80*/  @P0 BRA `(.L_x_6993) ;  /* 0x0000000000a80947 */ /* 0x000fea0003800000 */
[----:B------:R-:W2:Y:S01]  /*aa90*/  LDS.128 R4, [R213+0x1000] ;  /* 0x00100000d5047984 */ /* 0x000ea20000000c00 */
        /* <DEDUP_REMOVED lines=9> */
[--C-:B--2---:R-:W-:Y:S02]  /*ab30*/  HADD2.F32 R43, -RZ, R7.reuse.H1_H1 ;  /* 0x30000007ff2b7230 */ /* 0x104fe40000004100 */
        /* <DEDUP_REMOVED lines=12> */
[----:B------:R-:W-:Y:S02]  /*ac00*/  HADD2.F32 R43, -RZ, R54.H0_H0 ;  /* 0x20000036ff2b7230 */ /* 0x000fe40000004100 */
[----:B------:R-:W-:-:S02]  /*ac10*/  HADD2.F32 R5, -RZ, R5.H1_H1 ;  /* 0x30000005ff057230 */ /* 0x000fc40000004100 */
[C---:B------:R-:W-:Y:S01]  /*ac20*/  FFMA.FTZ R45, R7.reuse, R45, R44 ;  /* 0x0000002d072d7223 */ /* 0x040fe2000001002c */
[----:B------:R-:W-:Y:S02]  /*ac30*/  HADD2.F32 R42, -RZ, R50.H0_H0 ;  /* 0x20000032ff2a7230 */ /* 0x000fe40000004100 */
[----:B------:R-:W-:Y:S01]  /*ac40*/  FFMA.FTZ R48, R7, R59, -R48 ;  /* 0x0000003b07307223 */ /* 0x000fe20000010830 */
        /* <DEDUP_REMOVED lines=14> */
.L_x_6993:
[----:B------:R-:W-:Y:S05]  /*ad30*/  BSYNC B2 ;  /* 0x0000000000027941 */ /* 0x000fea0003800000 */
.L_x_6992:
[----:B------:R-:W-:Y:S05]  /*ad40*/  @P1 BRA `(.L_x_6991) ;  /* 0x0000000000a81947 */ /* 0x000fea0003800000 */
[----:B--2---:R-:W2:Y:S01]  /*ad50*/  LDS.128 R4, [R213+0x5000] ;  /* 0x00500000d5047984 */ /* 0x004ea20000000c00 */
        /* <DEDUP_REMOVED lines=9> */
[----:B------:R-:W-:Y:S02]  /*adf0*/  HADD2.F32 R54, -RZ, R54.H1_H1 ;  /* 0x30000036ff367230 */ /* 0x000fe40000004100 */
[--C-:B--2---:R-:W-:Y:S02]  /*ae00*/  HADD2.F32 R39, -RZ, R7.reuse.H1_H1 ;  /* 0x30000007ff277230 */ /* 0x104fe40000004100 */
        /* <DEDUP_REMOVED lines=30> */
.L_x_6991:
[----:B------:R-:W-:Y:S05]  /*aff0*/  BSYNC B1 ;  /* 0x0000000000017941 */ /* 0x000fea0003800000 */
.L_x_6990:
[----:B------:R-:W-:Y:S04]  /*b000*/  BSSY B1, `(.L_x_6994) ;  /* 0x000005d000017945 */ /* 0x000fe80003800000 */
[----:B------:R-:W-:Y:S05]  /*b010*/  @P2 BRA `(.L_x_6995) ;  /* 0x00000004006c2947 */ /* 0x000fea0003800000 */
[----:B--234-:R-:W2:Y:S01]  /*b020*/  LDC R4, c[0x0][0x3d4] ;  /* 0x0000f500ff047b82 */ /* 0x01cea20000000800 */
[----:B------:R-:W-:Y:S01]  /*b030*/  BSSY B2, `(.L_x_6996) ;  /* 0x000002e000027945 */ /* 0x000fe20003800000 */
[-C--:B--2---:R-:W-:Y:S02]  /*b040*/  ISETP.GE.AND P0, PT, R22, R4.reuse, PT ;  /* 0x000000041600720c */ /* 0x084fe40003f06270 */
[----:B------:R-:W-:-:S11]  /*b050*/  ISETP.GE.AND P1, PT, R187, R4, PT ;  /* 0x00000004bb00720c */ /* 0x000fd60003f26270 */
[----:B------:R-:W-:Y:S05]  /*b060*/  @P0 BRA `(.L_x_6997) ;  /* 0x0000000000a80947 */ /* 0x000fea0003800000 */
[----:B------:R-:W2:Y:S01]  /*b070*/  LDS.128 R4, [R213+0x2000] ;  /* 0x00200000d5047984 */ /* 0x000ea20000000c00 */
        /* <DEDUP_REMOVED lines=41> */
.L_x_6997:
[----:B------:R-:W-:Y:S05]  /*b310*/  BSYNC B2 ;  /* 0x0000000000027941 */ /* 0x000fea0003800000 */
.L_x_6996:
[----:B------:R-:W-:Y:S05]  /*b320*/  @P1 BRA `(.L_x_6995) ;  /* 0x0000000000a81947 */ /* 0x000fea0003800000 */
[----:B--2---:R-:W2:Y:S01]  /*b330*/  LDS.128 R4, [R213+0x6000] ;  /* 0x00600000d5047984 */ /* 0x004ea20000000c00 */
        /* <DEDUP_REMOVED lines=9> */
[--C-:B--2---:R-:W-:Y:S02]  /*b3d0*/  HADD2.F32 R29, -RZ, R7.reuse.H1_H1 ;  /* 0x30000007ff1d7230 */ /* 0x104fe40000004100 */
        /* <DEDUP_REMOVED lines=13> */
[----:B------:R-:W-:Y:S01]  /*b4b0*/  FMUL.FTZ R33, R15, R13 ;  /* 0x0000000d0f217220 */ /* 0x000fe20000410000 */
[----:B------:R-:W-:Y:S02]  /*b4c0*/  HADD2.F32 R5, -RZ, R5.H1_H1 ;  /* 0x30000005ff057230 */ /* 0x000fe40000004100 */
[C---:B------:R-:W-:Y:S01]  /*b4d0*/  FFMA.FTZ R34, R7.reuse, R30, -R34 ;  /* 0x0000001e07227223 */ /* 0x040fe20000010822 */
[----:B------:R-:W-:Y:S02]  /*b4e0*/  HADD2.F32 R12, -RZ, R37.H0_H0 ;  /* 0x20000025ff0c7230 */ /* 0x000fe40000004100 */
[----:B------:R-:W-:Y:S01]  /*b4f0*/  FFMA.FTZ R29, R7, R32, R36 ;  /* 0x00000020071d7223 */ /* 0x000fe20000010024 */
        /* <DEDUP_REMOVED lines=13> */
.L_x_6995:
[----:B------:R-:W-:Y:S05]  /*b5d0*/  BSYNC B1 ;  /* 0x0000000000017941 */ /* 0x000fea0003800000 */
.L_x_6994:
[----:B------:R-:W-:Y:S05]  /*b5e0*/  @P3 BRA `(.L_x_6998) ;  /* 0x0000002800a83947 */ /* 0x000fea0003800000 */
[----:B--234-:R-:W2:Y:S01]  /*b5f0*/  LDC R4, c[0x0][0x3d4] ;  /* 0x0000f500ff047b82 */ /* 0x01cea20000000800 */
[----:B------:R-:W-:Y:S01]  /*b600*/  BSSY B1, `(.L_x_6999) ;  /* 0x000002e000017945 */ /* 0x000fe20003800000 */
[-C--:B--2---:R-:W-:Y:S02]  /*b610*/  ISETP.GE.AND P0, PT, R22, R4.reuse, PT ;  /* 0x000000041600720c */ /* 0x084fe40003f06270 */
[----:B------:R-:W-:-:S11]  /*b620*/  ISETP.GE.AND P1, PT, R187, R4, PT ;  /* 0x00000004bb00720c */ /* 0x000fd60003f26270 */
[----:B------:R-:W-:Y:S05]  /*b630*/  @P0 BRA `(.L_x_7000) ;  /* 0x0000000000a80947 */ /* 0x000fea0003800000 */
[----:B------:R-:W2:Y:S01]  /*b640*/  LDS.128 R4, [R213+0x3000] ;  /* 0x00300000d5047984 */ /* 0x000ea20000000c00 */
        /* <DEDUP_REMOVED lines=41> */
.L_x_7000:
[----:B------:R-:W-:Y:S05]  /*b8e0*/  BSYNC B1 ;  /* 0x0000000000017941 */ /* 0x000fea0003800000 */
.L_x_6999:
[----:B------:R-:W-:Y:S05]  /*b8f0*/  @P1 BRA `(.L_x_6998) ;  /* 0x0000002400e41947 */ /* 0x000fea0003800000 */
[----:B--2---:R-:W2:Y:S01]  /*b900*/  LDS.128 R4, [R213+0x7000] ;  /* 0x00700000d5047984 */ /* 0x004ea20000000c00 */
        /* <DEDUP_REMOVED lines=30> */
[C---:B------:R-:W-:Y:S02]  /*baf0*/  FMUL.FTZ R7, R5.reuse, R4 ;  /* 0x0000000405077220 */ /* 0x040fe40000410000 */
[-C--:B------:R-:W-:Y:S01]  /*bb00*/  FMUL.FTZ R9, R5, R0.reuse ;  /* 0x0000000005097220 */ /* 0x080fe20000410000 */
[----:B------:R-:W-:Y:S01]  /*bb10*/  FFMA.FTZ R13, R8, R3, -R13 ;  /* 0x00000003080d7223 */ /* 0x000fe2000001080d */
[----:B------:R-:W-:Y:S01]  /*bb20*/  FFMA.FTZ R5, R6, R0, -R7 ;  /* 0x0000000006057223 */ /* 0x000fe20000010807 */
        /* <DEDUP_REMOVED lines=8> */
.L_x_6959:
[----:B------:R-:W1:Y:S01]  /*bbb0*/  LDC R21, c[0x0][0x3d4] ;  /* 0x0000f500ff157b82 */ /* 0x000e620000000800 */
[-C--:B------:R-:W-:Y:S01]  /*bbc0*/  ISETP.GE.AND P0, PT, R189, R73.reuse, PT ;  /* 0x00000049bd00720c */ /* 0x080fe20003f06270 */
[----:B------:R-:W-:Y:S01]  /*bbd0*/  ULDC.64 UR4, c[0x0][0x3c8] ;  /* 0x0000f20000047ab9 */ /* 0x000fe20000000a00 */
[-C--:B------:R-:W-:Y:S01]  /*bbe0*/  ISETP.GE.AND P1, PT, R188, R73.reuse, PT ;  /* 0x00000049bc00720c */ /* 0x080fe20003f26270 */
[----:B------:R-:W-:Y:S01]  /*bbf0*/  ULDC.64 UR6, c[0x0][0x3e0] ;  /* 0x0000f80000067ab9 */ /* 0x000fe20000000a00 */
[-C--:B------:R-:W-:Y:S02]  /*bc00*/  ISETP.GE.AND P2, PT, R190, R73.reuse, PT ;  /* 0x00000049be00720c */ /* 0x080fe40003f46270 */
[----:B------:R-:W-:Y:S02]  /*bc10*/  ISETP.GE.AND P3, PT, R18, R73, PT ;  /* 0x000000491200720c */ /* 0x000fe40003f66270 */
[CC--:B-1----:R-:W-:Y:S02]  /*bc20*/  ISETP.GE.OR P0, PT, R16.reuse, R21.reuse, P0 ;  /* 0x000000151000720c */ /* 0x0c2fe40000706670 */
[----:B------:R-:W-:-:S02]  /*bc30*/  ISETP.GE.OR P1, PT, R16, R21, P1 ;  /* 0x000000151000720c */ /* 0x000fc40000f26670 */
[CC--:B------:R-:W-:Y:S02]  /*bc40*/  ISETP.GE.OR P2, PT, R16.reuse, R21.reuse, P2 ;  /* 0x000000151000720c */ /* 0x0c0fe40001746670 */
[----:B------:R-:W-:-:S07]  /*bc50*/  ISETP.GE.OR P3, PT, R16, R21, P3 ;  /* 0x000000151000720c */ /* 0x000fce0001f66670 */
[--C-:B------:R-:W-:Y:S01]  /*bc60*/  @!P0 IADD3 R29, P4, P5, R27, R29, R6.reuse ;  /* 0x0000001d1b1d8210 */ /* 0x100fe20007d9e006 */
[----:B------:R-:W1:Y:S03]  /*bc70*/  @!P0 LDC.64 R62, c[0x0][0x3e0] ;  /* 0x0000f800ff3e8b82 */ /* 0x000e660000000a00 */
[--C-:B------:R-:W-:Y:S01]  /*bc80*/  @!P0 IADD3.X R30, R31, R30, R7.reuse, P4, P5 ;  /* 0x0000001e1f1e8210 */ /* 0x100fe200027ea407 */
[C---:B------:R-:W-:Y:S01]  /*bc90*/  @!P2 IMAD.WIDE.U32 R8, R12.reuse, 0x60, R6 ;  /* 0x000000600c08a825 */ /* 0x040fe200078e0006 */
[----:B------:R-:W-:-:S03]  /*bca0*/  @!P1 LEA R0, P4, R12, R6, 0x6 ;  /* 0x000000060c009211 */ /* 0x000fc600078830ff */
[----:B------:R-:W2:Y:S01]  /*bcb0*/  @!P1 LDC.64 R66, c[0x0][0x3e0] ;  /* 0x0000f800ff429b82 */ /* 0x000ea20000000a00 */
[----:B------:R-:W-:Y:S01]  /*bcc0*/  @!P1 IADD3 R25, P5, R0, R27, RZ ;  /* 0x0000001b00199210 */ /* 0x000fe20007fbe0ff */
[----:B------:R-:W-:Y:S01]  /*bcd0*/  @!P2 IMAD R0, R13, 0x60, RZ ;  /* 0x000000600d00a824 */ /* 0x000fe200078e02ff */
[----:B------:R-:W-:Y:S02]  /*bce0*/  @!P1 LEA.HI.X R26, R12, R7, R13, 0x6, P4 ;  /* 0x000000070c1a9211 */ /* 0x000fe400020f340d */
[----:B------:R-:W-:Y:S02]  /*bcf0*/  @!P3 IADD3 R3, P4, R6, R27, RZ ;  /* 0x0000001b0603b210 */ /* 0x000fe40007f9e0ff */
[----:B------:R-:W-:Y:S01]  /*bd00*/  @!P1 IADD3.X R26, R26, R31, RZ, P5, !PT ;  /* 0x0000001f1a1a9210 */ /* 0x000fe20002ffe4ff */
[----:B------:R-:W3:Y:S01]  /*bd10*/  @!P2 LDC.64 R70, c[0x0][0x3e0] ;  /* 0x0000f800ff46ab82 */ /* 0x000ee20000000a00 */
[----:B------:R-:W-:Y:S01]  /*bd20*/  @!P2 IADD3 R6, P5, R27, R8, RZ ;  /* 0x000000081b06a210 */ /* 0x000fe20007fbe0ff */
[----:B------:R-:W-:-:S03]  /*bd30*/  @!P3 IMAD.X R14, R7, 0x1, R31, P4 ;  /* 0x00000001070eb824 */ /* 0x000fc600020e061f */
[----:B------:R-:W-:Y:S01]  /*bd40*/  @!P2 IADD3.X R7, R31, R0, R9, P5, !PT ;  /* 0x000000001f07a210 */ /* 0x000fe20002ffe409 */
[----:B------:R-:W-:Y:S01]  /*bd50*/  @!P2 IMAD R31, R11, 0x60, RZ ;  /* 0x000000600b1fa824 */ /* 0x000fe200078e02ff */
[----:B------:R-:W-:Y:S01]  /*bd60*/  @!P0 IADD3 R27, P4, P5, R33, R24, R4 ;  /* 0x00000018211b8210 */ /* 0x000fe20007d9e004 */
[----:B------:R-:W4:Y:S03]  /*bd70*/  @!P0 LDC.64 R60, c[0x0][0x3c8] ;  /* 0x0000f200ff3c8b82 */ /* 0x000f260000000a00 */
[----:B------:R-:W-:Y:S02]  /*bd80*/  @!P0 IADD3.X R28, R35, R28, R5, P4, P5 ;  /* 0x0000001c231c8210 */ /* 0x000fe400027ea405 */
[----:B------:R-:W-:Y:S02]  /*bd90*/  @!P3 IADD3 R15, P4, R4, R33, RZ ;  /* 0x00000021040fb210 */ /* 0x000fe40007f9e0ff */
[----:B------:R-:W-:Y:S01]  /*bda0*/  @!P1 LEA R20, P5, R10, R4, 0x6 ;  /* 0x000000040a149211 */ /* 0x000fe200078a30ff */
[----:B------:R-:W0:Y:S02]  /*bdb0*/  @!P1 LDC.64 R64, c[0x0][0x3c8] ;  /* 0x0000f200ff409b82 */ /* 0x000e240000000a00 */
[----:B------:R-:W-:Y:S01]  /*bdc0*/  @!P3 IMAD.X R32, R5, 0x1, R35, P4 ;  /* 0x000000010520b824 */ /* 0x000fe200020e0623 */
[----:B------:R-:W-:-:S02]  /*bdd0*/  @!P3 LEA R8, P4, R3, UR4, 0x1 ;  /* 0x000000040308bc11 */ /* 0x000fc4000f8808ff */
[C---:B------:R-:W-:Y:S01]  /*bde0*/  @!P1 LEA.HI.X R24, R10.reuse, R5, R11, 0x6, P5 ;  /* 0x000000050a189211 */ /* 0x040fe200028f340b */
[----:B------:R-:W-:Y:S01]  /*bdf0*/  @!P2 IMAD.WIDE.U32 R4, R10, 0x60, R4 ;  /* 0x000000600a04a825 */ /* 0x000fe200078e0004 */
[----:B------:R-:W-:Y:S01]  /*be00*/  @!P3 LEA.HI.X R9, R3, UR5, R14, 0x1, P4 ;  /* 0x000000050309bc11 */ /* 0x000fe2000a0f0c0e */
[----:B------:R-:W0:Y:S01]  /*be10*/  @!P2 LDC.64 R68, c[0x0][0x3c8] ;  /* 0x0000f200ff44ab82 */ /* 0x000e220000000a00 */
[C---:B------:R-:W-:Y:S02]  /*be20*/  @!P3 LEA R14, P4, R15.reuse, UR6, 0x1 ;  /* 0x000000060f0ebc11 */ /* 0x040fe4000f8808ff */
[----:B------:R-:W-:Y:S02]  /*be30*/  @!P1 IADD3 R20, P5, R20, R33, RZ ;  /* 0x0000002114149210 */ /* 0x000fe40007fbe0ff */
[----:B------:R-:W-:Y:S02]  /*be40*/  @!P3 LEA.HI.X R15, R15, UR7, R32, 0x1, P4 ;  /* 0x000000070f0fbc11 */ /* 0x000fe4000a0f0c20 */
[----:B-1----:R-:W-:Y:S01]  /*be50*/  @!P0 LEA R62, P4, R27, R62, 0x1 ;  /* 0x0000003e1b3e8211 */ /* 0x002fe200078808ff */
[----:B------:R-:W-:Y:S01]  /*be60*/  @!P1 IMAD.X R24, R24, 0x1, R35, P5 ;  /* 0x0000000118189824 */ /* 0x000fe200028e0623 */
[----:B------:R-:W-:-:S02]  /*be70*/  @!P2 IADD3 R0, P5, R33, R4, RZ ;  /* 0x000000042100a210 */ /* 0x000fc40007fbe0ff */
[----:B------:R-:W-:Y:S02]  /*be80*/  @!P0 LEA.HI.X R63, R27, R63, R28, 0x1, P4 ;  /* 0x0000003f1b3f8211 */ /* 0x000fe400020f0c1c */
[C---:B--2---:R-:W-:Y:S02]  /*be90*/  @!P1 LEA R66, P4, R20.reuse, R66, 0x1 ;  /* 0x0000004214429211 */ /* 0x044fe400078808ff */
[----:B------:R-:W-:Y:S02]  /*bea0*/  @!P2 IADD3.X R3, R35, R31, R5, P5, !PT ;  /* 0x0000001f2303a210 */ /* 0x000fe40002ffe405 */
[----:B------:R-:W-:Y:S02]  /*beb0*/  @!P1 LEA.HI.X R67, R20, R67, R24, 0x1, P4 ;  /* 0x0000004314439211 */ /* 0x000fe400020f0c18 */
[----:B------:R-:W-:Y:S02]  /*bec0*/  CS2R R32, SRZ ;  /* 0x0000000000207805 */ /* 0x000fe4000001ff00 */
[----:B---3--:R-:W-:-:S02]  /*bed0*/  @!P2 LEA R70, P4, R0, R70, 0x1 ;  /* 0x000000460046a211 */ /* 0x008fc400078808ff */
[----:B------:R-:W-:Y:S02]  /*bee0*/  CS2R R34, SRZ ;  /* 0x0000000000227805 */ /* 0x000fe4000001ff00 */
[C---:B----4-:R-:W-:Y:S02]  /*bef0*/  @!P0 LEA R60, P5, R29.reuse, R60, 0x1 ;  /* 0x0000003c1d3c8211 */ /* 0x050fe400078a08ff */
[----:B------:R-:W-:Y:S02]  /*bf00*/  CS2R R4, SRZ ;  /* 0x0000000000047805 */ /* 0x000fe4000001ff00 */
[----:B------:R-:W-:Y:S02]  /*bf10*/  @!P2 LEA.HI.X R71, R0, R71, R3, 0x1, P4 ;  /* 0x000000470047a211 */ /* 0x000fe400020f0c03 */
[----:B------:R-:W1:Y:S01]  /*bf20*/  LDC R0, c[0x0][0x428] ;  /* 0x00010a00ff007b82 */ /* 0x000e620000000800 */
[----:B------:R-:W-:Y:S02]  /*bf30*/  @!P0 LEA.HI.X R61, R29, R61, R30, 0x1, P5 ;  /* 0x0000003d1d3d8211 */ /* 0x000fe400028f0c1e */
[----:B------:R-:W-:-:S02]  /*bf40*/  CS2R R28, SRZ ;  /* 0x00000000001c7805 */ /* 0x000fc4000001ff00 */
[----:B------:R-:W-:Y:S02]  /*bf50*/  CS2R R30, SRZ ;  /* 0x00000000001e7805 */ /* 0x000fe4000001ff00 */
[C---:B0-----:R-:W-:Y:S01]  /*bf60*/  @!P1 LEA R64, P5, R25.reuse, R64, 0x1 ;  /* 0x0000004019409211 */ /* 0x041fe200078a08ff */
[----:B------:R-:W5:Y:S03]  /*bf70*/  @!P0 LDG.E.128 R32, desc[UR56][R62.64] ;  /* 0x000000383e208981 */ /* 0x000f66000c1e1d00 */
[----:B------:R-:W-:Y:S01]  /*bf80*/  @!P1 LEA.HI.X R65, R25, R65, R26, 0x1, P5 ;  /* 0x0000004119419211 */ /* 0x000fe200028f0c1a */
[----:B------:R-:W5:Y:S01]  /*bf90*/  @!P0 LDG.E.128 R28, desc[UR56][R60.64] ;  /* 0x000000383c1c8981 */ /* 0x000f62000c1e1d00 */
[----:B------:R-:W-:Y:S02]  /*bfa0*/  @!P2 LEA R68, P5, R6, R68, 0x1 ;  /* 0x000000440644a211 */ /* 0x000fe400078a08ff */
[----:B------:R-:W-:-:S02]  /*bfb0*/  CS2R R24, SRZ ;  /* 0x0000000000187805 */ /* 0x000fc4000001ff00 */
[----:B------:R-:W-:Y:S02]  /*bfc0*/  CS2R R26, SRZ ;  /* 0x00000000001a7805 */ /* 0x000fe4000001ff00 */
[----:B------:R-:W-:Y:S02]  /*bfd0*/  @!P2 LEA.HI.X R69, R6, R69, R7, 0x1, P5 ;  /* 0x000000450645a211 */ /* 0x000fe400028f0c07 */
[----:B------:R-:W-:Y:S01]  /*bfe0*/  CS2R R6, SRZ ;  /* 0x0000000000067805 */ /* 0x000fe2000001ff00 */
[----:B------:R-:W-:Y:S01]  /*bff0*/  IMAD.MOV.U32 R58, RZ, RZ, R54 ;  /* 0x000000ffff3a7224 */ /* 0x000fe200078e0036 */
[----:B------:R-:W-:Y:S01]  /*c000*/  MOV R57, R53 ;  /* 0x0000003500397202 */ /* 0x000fe20000000f00 */
[----:B------:R-:W5:Y:S04]  /*c010*/  @!P3 LDG.E.128 R24, desc[UR56][R14.64] ;  /* 0x000000380e18b981 */ /* 0x000f68000c1e1d00 */
[----:B------:R0:W5:Y:S01]  /*c020*/  @!P3 LDG.E.128 R4, desc[UR56][R8.64] ;  /* 0x000000380804b981 */ /* 0x000162000c1e1d00 */
[----:B-1----:R-:W-:-:S13]  /*c030*/  ISETP.NE.AND P0, PT, R0, 0x1, PT ;  /* 0x000000010000780c */ /* 0x002fda0003f05270 */
[----:B0-----:R-:W0:Y:S08]  /*c040*/  @P0 LDC R8, c[0x0][0x42c] ;  /* 0x00010b00ff080b82 */ /* 0x001e300000000800 */
[----:B------:R-:W1:Y:S01]  /*c050*/  @P0 LDC R9, c[0x0][0x430] ;  /* 0x00010c00ff090b82 */ /* 0x000e620000000800 */
[----:B------:R-:W-:-:S04]  /*c060*/  IMAD R0, R197, 0x80, R18 ;  /* 0x00000080c5007824 */ /* 0x000fc800078e0212 */
[----:B------:R-:W-:-:S04]  /*c070*/  IMAD R3, R219, 0x20, R0 ;  /* 0x00000020db037824 */ /* 0x000fc800078e0200 */
[----:B0-----:R-:W-:-:S05]  /*c080*/  @P0 IMAD.HI.U32 R0, R3, R8, RZ ;  /* 0x0000000803000227 */ /* 0x001fca00078e00ff */
[----:B-1----:R-:W-:-:S04]  /*c090*/  @P0 SHF.R.U32.HI R3, RZ, R9, R0 ;  /* 0x00000009ff030219 */ /* 0x002fc80000011600 */
[----:B------:R-:W-:Y:S01]  /*c0a0*/  SHF.R.S32.HI R9, RZ, 0x1f, R3 ;  /* 0x0000001fff097819 */ /* 0x000fe20000011403 */
[----:B------:R-:W-:-:S04]  /*c0b0*/  IMAD.WIDE.U32 R14, R3, R12, R58 ;  /* 0x0000000c030e7225 */ /* 0x000fc800078e003a */
[C---:B------:R-:W-:Y:S02]  /*c0c0*/  IMAD R0, R9.reuse, R12, RZ ;  /* 0x0000000c09007224 */ /* 0x040fe400078e02ff */
[-C--:B------:R-:W-:Y:S02]  /*c0d0*/  IMAD R8, R9, R10.reuse, RZ ;  /* 0x0000000a09087224 */ /* 0x080fe400078e02ff */
[C---:B------:R-:W-:Y:S02]  /*c0e0*/  IMAD R9, R3.reuse, R13, R0 ;  /* 0x0000000d03097224 */ /* 0x040fe400078e0200 */
[----:B------:R-:W-:-:S04]  /*c0f0*/  IMAD.WIDE.U32 R12, R3, R10, R56 ;  /* 0x0000000a030c7225 */ /* 0x000fc800078e0038 */
[----:B------:R-:W-:Y:S01]  /*c100*/  IMAD R3, R3, R11, R8 ;  /* 0x0000000b03037224 */ /* 0x000fe200078e0208 */
[----:B------:R-:W-:Y:S01]  /*c110*/  LEA R8, P4, R14, UR4, 0x1 ;  /* 0x000000040e087c11 */ /* 0x000fe2000f8808ff */
[----:B------:R-:W-:Y:S01]  /*c120*/  IMAD.IADD R9, R15, 0x1, R9 ;  /* 0x000000010f097824 */ /* 0x000fe200078e0209 */
        /* <DEDUP_REMOVED lines=8> */
[----:B------:R-:W-:Y:S01]  /*c1b0*/  LEA.HI.X R9, R14, UR5, R9, 0x1, P4 ;  /* 0x000000050e097c11 */ /* 0x000fe2000a0f0c09 */
[----:B------:R-:W-:Y:S01]  /*c1c0*/  IMAD.IADD R3, R13, 0x1, R3 ;  /* 0x000000010d037824 */ /* 0x000fe200078e0203 */
[----:B------:R-:W-:Y:S01]  /*c1d0*/  LEA R0, P4, R12, UR6, 0x1 ;  /* 0x000000060c007c11 */ /* 0x000fe2000f8808ff */
[----:B------:R-:W-:Y:S01]  /*c1e0*/  UMOV UR4, 0xffffffff ;  /* 0xffffffff00047882 */ /* 0x000fe20000000000 */
[----:B------:R-:W-:Y:S01]  /*c1f0*/  ISETP.GE.AND P0, PT, R16, R21, PT ;  /* 0x000000151000720c */ /* 0x000fe20003f06270 */
[----:B------:R0:W5:Y:S01]  /*c200*/  @!P1 LDG.E.128 R36, desc[UR56][R64.64] ;  /* 0x0000003840249981 */ /* 0x000162000c1e1d00 */
[----:B------:R-:W-:-:S02]  /*c210*/  LEA.HI.X R3, R12, UR7, R3, 0x1, P4 ;  /* 0x000000070c037c11 */ /* 0x000fc4000a0f0c03 */
[-C--:B------:R-:W-:Y:S01]  /*c220*/  ISETP.GE.OR P3, PT, R188, R73.reuse, P0 ;  /* 0x00000049bc00720c */ /* 0x080fe20000766670 */
[----:B------:R0:W5:Y:S01]  /*c230*/  @!P1 LDG.E.128 R40, desc[UR56][R66.64] ;  /* 0x0000003842289981 */ /* 0x000162000c1e1d00 */
[----:B------:R-:W-:-:S03]  /*c240*/  ISETP.GE.OR P1, PT, R18, R73, P0 ;  /* 0x000000491200720c */ /* 0x000fc60000726670 */
[----:B------:R0:W5:Y:S04]  /*c250*/  @!P2 LDG.E.128 R44, desc[UR56][R68.64] ;  /* 0x00000038442ca981 */ /* 0x000168000c1e1d00 */
[----:B------:R0:W5:Y:S01]  /*c260*/  @!P2 LDG.E.128 R48, desc[UR56][R70.64] ;  /* 0x000000384630a981 */ /* 0x000162000c1e1d00 */
[-C--:B------:R-:W-:Y:S02]  /*c270*/  ISETP.GE.OR P2, PT, R189, R73.reuse, P0 ;  /* 0x00000049bd00720c */ /* 0x080fe40000746670 */
[----:B------:R-:W-:Y:S01]  /*c280*/  ISETP.GE.OR P0, PT, R190, R73, P0 ;  /* 0x00000049be00720c */ /* 0x000fe20000706670 */
[----:B------:R-:W-:-:S12]  /*c290*/  BRA.DIV UR4, `(.L_x_7001) ;  /* 0x0000019204ac7947 */ /* 0x000fd8000b800000 */
.L_x_7299:
[----:B------:R-:W-:-:S03]  /*c2a0*/  UMOV UR4, 0xffffffff ;  /* 0xffffffff00047882 */ /* 0x000fc60000000000 */
[----:B------:R-:W-:Y:S05]  /*c2b0*/  BRA.DIV UR4, `(.L_x_7002) ;  /* 0x0000019204cc7947 */ /* 0x000fea000b800000 */
.L_x_7302:
[----:B------:R-:W-:-:S03]  /*c2c0*/  UMOV UR4, 0xffffffff ;  /* 0xffffffff00047882 */ /* 0x000fc60000000000 */
[----:B------:R-:W-:Y:S05]  /*c2d0*/  BRA.DIV UR4, `(.L_x_7003) ;  /* 0x0000019204ec7947 */ /* 0x000fea000b800000 */
.L_x_7305:
[----:B------:R-:W-:-:S03]  /*c2e0*/  UMOV UR4, 0xffffffff ;  /* 0xffffffff00047882 */ /* 0x000fc60000000000 */
[----:B------:R-:W-:Y:S05]  /*c2f0*/  BRA.DIV UR4, `(.L_x_7004) ;  /* 0x00000196040c7947 */ /* 0x000fea000b800000 */
.L_x_7308:
[----:B------:R-:W-:-:S03]  /*c300*/  UMOV UR4, 0xffffffff ;  /* 0xffffffff00047882 */ /* 0x000fc60000000000 */
[----:B------:R-:W-:Y:S05]  /*c310*/  BRA.DIV UR4, `(.L_x_7005) ;  /* 0x00000196042c7947 */ /* 0x000fea000b800000 */
.L_x_7311:
[----:B------:R-:W-:-:S03]  /*c320*/  UMOV UR4, 0xffffffff ;  /* 0xffffffff00047882 */ /* 0x000fc60000000000 */
[----:B------:R-:W-:Y:S05]  /*c330*/  BRA.DIV UR4, `(.L_x_7006) ;  /* 0x00000196044c7947 */ /* 0x000fea000b800000 */
.L_x_7314:
[----:B------:R-:W-:-:S03]  /*c340*/  UMOV UR4, 0xffffffff ;  /* 0xffffffff00047882 */ /* 0x000fc60000000000 */
[----:B------:R-:W-:Y:S05]  /*c350*/  BRA.DIV UR4, `(.L_x_7007) ;  /* 0x00000196046c7947 */ /* 0x000fea000b800000 */
.L_x_7317:
[----:B------:R-:W-:-:S03]  /*c360*/  UMOV UR4, 0xffffffff ;  /* 0xffffffff00047882 */ /* 0x000fc60000000000 */
[----:B------:R-:W-:Y:S05]  /*c370*/  BRA.DIV UR4, `(.L_x_7008) ;  /* 0x00000196048c7947 */ /* 0x000fea000b800000 */
.L_x_7320:
[----:B------:R-:W-:-:S03]  /*c380*/  UMOV UR4, 0xffffffff ;  /* 0xffffffff00047882 */ /* 0x000fc60000000000 */
[----:B------:R-:W-:Y:S05]  /*c390*/  BRA.DIV UR4, `(.L_x_7009) ;  /* 0x0000019604ac7947 */ /* 0x000fea000b800000 */
.L_x_7323:
[----:B------:R-:W-:-:S03]  /*c3a0*/  UMOV UR4, 0xffffffff ;  /* 0xffffffff00047882 */ /* 0x000fc60000000000 */
[----:B------:R-:W-:Y:S05]  /*c3b0*/  BRA.DIV UR4, `(.L_x_7010) ;  /* 0x0000019604cc7947 */ /* 0x000fea000b800000 */
.L_x_7326:
[----:B------:R-:W-:-:S03]  /*c3c0*/  UMOV UR4, 0xffffffff ;  /* 0xffffffff00047882 */ /* 0x000fc60000000000 */
[----:B------:R-:W-:Y:S05]  /*c3d0*/  BRA.DIV UR4, `(.L_x_7011) ;  /* 0x0000019604ec7947 */ /* 0x000fea000b800000 */
.L_x_7329:
[----:B------:R-:W-:-:S03]  /*c3e0*/  UMOV UR4, 0xffffffff ;  /* 0xffffffff00047882 */ /* 0x000fc60000000000 */
[----:B------:R-:W-:Y:S05]  /*c3f0*/  BRA.DIV UR4, `(.L_x_7012) ;  /* 0x0000019a040c7947 */ /* 0x000fea000b800000 */
.L_x_7332:
[----:B------:R-:W-:-:S03]  /*c400*/  UMOV UR4, 0xffffffff ;  /* 0xffffffff00047882 */ /* 0x000fc60000000000 */
[----:B------:R-:W-:Y:S05]  /*c410*/  BRA.DIV UR4, `(.L_x_7013) ;  /* 0x0000019a042c7947 */ /* 0x000fea000b800000 */
.L_x_7335:
[----:B------:R-:W-:-:S03]  /*c420*/  UMOV UR4, 0xffffffff ;  /* 0xffffffff00047882 */ /* 0x000fc60000000000 */
[----:B------:R-:W-:Y:S05]  /*c430*/  BRA.DIV UR4, `(.L_x_7014) ;  /* 0x0000019a044c7947 */ /* 0x000fea000b800000 */
.L_x_7338:
[----:B------:R-:W-:-:S03]  /*c440*/  UMOV UR4, 0xffffffff ;  /* 0xffffffff00047882 */ /* 0x000fc60000000000 */
[----:B------:R-:W-:Y:S05]  /*c450*/  BRA.DIV UR4, `(.L_x_7015) ;  /* 0x0000019a046c7947 */ /* 0x000fea000b800000 */
.L_x_7341:
[----:B------:R-:W-:-:S03]  /*c460*/  UMOV UR4, 0xffffffff ;  /* 0xffffffff00047882 */ /* 0x000fc60000000000 */
[----:B------:R-:W-:Y:S05]  /*c470*/  BRA.DIV UR4, `(.L_x_7016) ;  /* 0x0000019a048c7947 */ /* 0x000fea000b800000 */
.L_x_7344:
[----:B-----5:R-:W-:Y:S01]  /*c480*/  IMAD.MOV.U32 R8, RZ, RZ, R6 ;  /* 0x000000ffff087224 */ /* 0x020fe200078e0006 */
[----:B------:R-:W-:Y:S01]  /*c490*/  BSSY B1, `(.L_x_7017) ;  /* 0x000003b000017945 */ /* 0x000fe20003800000 */
[----:B------:R-:W-:Y:S02]  /*c4a0*/  IMAD.MOV.U32 R9, RZ, RZ, R7 ;  /* 0x000000ffff097224 */ /* 0x000fe400078e0007 */
[----:B------:R-:W-:Y:S02]  /*c4b0*/  IMAD.MOV.U32 R0, RZ, RZ, R4 ;  /* 0x000000ffff007224 */ /* 0x000fe400078e0004 */
[----:B------:R-:W-:Y:S01]  /*c4c0*/  IMAD.MOV.U32 R3, RZ, RZ, R5 ;  /* 0x000000ffff037224 */ /* 0x000fe200078e0005 */
[----:B------:R-:W-:Y:S01]  /*c4d0*/  PRMT R80, R8, 0x5410, R9 ;  /* 0x0000541008507816 */ /* 0x000fe20000000009 */
[----:B------:R-:W-:Y:S01]  /*c4e0*/  IMAD.MOV.U32 R8, RZ, RZ, R26 ;  /* 0x000000ffff087224 */ /* 0x000fe200078e001a */
[----:B0-----:R-:W-:Y:S01]  /*c4f0*/  PRMT R71, R71, 0x5410, R0 ;  /* 0x0000541047477816 */ /* 0x001fe20000000000 */
[----:B------:R-:W-:Y:S01]  /*c500*/  IMAD.MOV.U32 R9, RZ, RZ, R27 ;  /* 0x000000ffff097224 */ /* 0x000fe200078e001b */
[----:B------:R-:W-:Y:S01]  /*c510*/  MOV R0, R24 ;  /* 0x0000001800007202 */ /* 0x000fe20000000f00 */
[----:B------:R-:W-:Y:S01]  /*c520*/  IMAD.MOV.U32 R10, RZ, RZ, R31 ;  /* 0x000000ffff0a7224 */ /* 0x000fe200078e001f */
[----:B------:R-:W-:Y:S01]  /*c530*/  PRMT R64, R3, 0x7610, R64 ;  /* 0x0000761003407816 */ /* 0x000fe20000000040 */
[----:B------:R-:W-:Y:S01]  /*c540*/  IMAD.MOV.U32 R3, RZ, RZ, R25 ;  /* 0x000000ffff037224 */ /* 0x000fe200078e0019 */
[----:B------:R-:W-:Y:S01]  /*c550*/  PRMT R69, R0, 0x5410, R8 ;  /* 0x0000541000457816 */ /* 0x000fe20000000008 */
[----:B------:R-:W-:Y:S01]  /*c560*/  IMAD.MOV.U32 R8, RZ, RZ, R29 ;  /* 0x000000ffff087224 */ /* 0x000fe200078e001d */
[----:B------:R-:W-:-:S02]  /*c570*/  LEA.HI R0, R221, R221, RZ, 0x1 ;  /* 0x000000dddd007211 */ /* 0x000fc400078f08ff */
[----:B------:R-:W-:Y:S01]  /*c580*/  PRMT R71, R9, 0x7610, R71 ;  /* 0x0000761009477816 */ /* 0x000fe20000000047 */
[----:B------:R-:W-:Y:S01]  /*c590*/  IMAD.MOV.U32 R9, RZ, RZ, R30 ;  /* 0x000000ffff097224 */ /* 0x000fe200078e001e */
[----:B------:R-:W-:Y:S02]  /*c5a0*/  LOP3.LUT R0, R0, 0xfffffffe, RZ, 0xc0, !PT ;  /* 0xfffffffe00007812 */ /* 0x000fe400078ec0ff */
[----:B------:R-:W-:Y:S01]  /*c5b0*/  PRMT R65, R3, 0x7610, R65 ;  /* 0x0000761003417816 */ /* 0x000fe20000000041 */
[----:B------:R-:W-:Y:S01]  /*c5c0*/  IMAD.MOV.U32 R3, RZ, RZ, R28 ;  /* 0x000000ffff037224 */ /* 0x000fe200078e001c */
[----:B------:R-:W-:Y:S02]  /*c5d0*/  IADD3 R0, R221, -R0, RZ ;  /* 0x80000000dd007210 */ /* 0x000fe40007ffe0ff */
[----:B------:R-:W-:Y:S02]  /*c5e0*/  PRMT R60, R9, 0x7610, R60 ;  /* 0x00007610093c7816 */ /* 0x000fe4000000003c */
[----:B------:R-:W-:Y:S01]  /*c5f0*/  SHF.L.U32 R9, R0, 0x1f, RZ ;  /* 0x0000001f00097819 */ /* 0x000fe200000006ff */
[----:B------:R-:W-:Y:S01]  /*c600*/  IMAD.MOV.U32 R0, RZ, RZ, R34 ;  /* 0x000000ffff007224 */ /* 0x000fe200078e0022 */
[----:B------:R-:W-:Y:S01]  /*c610*/  PRMT R61, R3, 0x7610, R61 ;  /* 0x00007610033d7816 */ /* 0x000fe2000000003d */
[----:B------:R-:W-:Y:S01]  /*c620*/  IMAD.MOV.U32 R3, RZ, RZ, R32 ;  /* 0x000000ffff037224 */ /* 0x000fe200078e0020 */
[----:B------:R-:W0:Y:S01]  /*c630*/  SYNCS.PHASECHK.TRANS64.TRYWAIT P4, [R2+URZ+0x28800], R9 ;  /* 0x02880009020075a7 */ /* 0x000e22000808017f */
[----:B------:R-:W-:Y:S01]  /*c640*/  PRMT R62, R8, 0x7610, R62 ;  /* 0x00007610083e7816 */ /* 0x000fe2000000003e */
[----:B------:R-:W-:Y:S01]  /*c650*/  IMAD.MOV.U32 R8, RZ, RZ, R33 ;  /* 0x000000ffff087224 */ /* 0x000fe200078e0021 */
[----:B------:R-:W-:-:S02]  /*c660*/  PRMT R59, R59, 0x5410, R10 ;  /* 0x000054103b3b7816 */ /* 0x000fc4000000000a */
        /* <DEDUP_REMOVED lines=13> */
[----:B------:R-:W-:Y:S02]  /*c740*/  IMAD.MOV.U32 R0, RZ, RZ, R42 ;  /* 0x000000ffff007224 */ /* 0x000fe400078e002a */
[----:B------:R-:W-:Y:S01]  /*c750*/  IMAD.MOV.U32 R3, RZ, RZ, R43 ;  /* 0x000000ffff037224 */ /* 0x000fe200078e002b */
[----:B------:R-:W-:Y:S01]  /*c760*/  PRMT R56, R8, 0x5410, R10 ;  /* 0x0000541008387816 */ /* 0x000fe2000000000a */
[----:B------:R-:W-:Y:S01]  /*c770*/  IMAD.MOV.U32 R10, RZ, RZ, R45 ;  /* 0x000000ffff0a7224 */ /* 0x000fe200078e002d */
[----:B------:R-:W-:Y:S02]  /*c780*/  MOV R8, R44 ;  /* 0x0000002c00087202 */ /* 0x000fe40000000f00 */
[----:B------:R-:W-:Y:S01]  /*c790*/  PRMT R58, R0, 0x5410, R3 ;  /* 0x00005410003a7816 */ /* 0x000fe20000000003 */
[----:B------:R-:W-:Y:S01]  /*c7a0*/  IMAD.MOV.U32 R0, RZ, RZ, R48 ;  /* 0x000000ffff007224 */ /* 0x000fe200078e0030 */
[----:B------:R-:W-:Y:S01]  /*c7b0*/  PRMT R20, R8, 0x5410, R10 ;  /* 0x0000541008147816 */ /* 0x000fe2000000000a */
[----:B------:R-:W-:-:S02]  /*c7c0*/  IMAD.MOV.U32 R3, RZ, RZ, R49 ;  /* 0x000000ffff037224 */ /* 0x000fc400078e0031 */
[----:B------:R-:W-:Y:S02]  /*c7d0*/  IMAD.MOV.U32 R8, RZ, RZ, R46 ;  /* 0x000000ffff087224 */ /* 0x000fe400078e002e */
[----:B------:R-:W-:Y:S01]  /*c7e0*/  IMAD.MOV.U32 R10, RZ, RZ, R47 ;  /* 0x000000ffff0a7224 */ /* 0x000fe200078e002f */
[----:B------:R-:W-:Y:S01]  /*c7f0*/  PRMT R54, R0, 0x5410, R3 ;  /* 0x0000541000367816 */ /* 0x000fe20000000003 */
[----:B------:R-:W-:Y:S01]  /*c800*/  IMAD.MOV.U32 R0, RZ, RZ, R50 ;  /* 0x000000ffff007224 */ /* 0x000fe200078e0032 */
[----:B------:R-:W-:Y:S02]  /*c810*/  MOV R3, R51 ;  /* 0x0000003300037202 */ /* 0x000fe40000000f00 */
[----:B------:R-:W-:Y:S01]  /*c820*/  PRMT R53, R8, 0x5410, R10 ;  /* 0x0000541008357816 */ /* 0x000fe2000000000a */
[----:B0-----:R-:W-:Y:S06]  /*c830*/  @!P4 BRA `(.L_x_7018) ;  /* 0x0000019400c4c947 */ /* 0x001fec0003800000 */
.L_x_7345:
[----:B------:R-:W-:Y:S05]  /*c840*/  BSYNC B1 ;  /* 0x0000000000017941 */ /* 0x000fea0003800000 */
.L_x_7017:
[----:B------:R-:W-:Y:S04]  /*c850*/  BSSY B1, `(.L_x_7019) ;  /* 0x0000061000017945 */ /* 0x000fe80003800000 */
[----:B------:R-:W-:Y:S05]  /*c860*/  @P1 BRA `(.L_x_7020) ;  /* 0x00000004007c1947 */ /* 0x000fea0003800000 */
[----:B------:R-:W-:Y:S01]  /*c870*/  LEA.HI R8, R21, R219, RZ, 0x1d ;  /* 0x000000db15087211 */ /* 0x000fe200078fe8ff */
[----:B------:R-:W-:Y:S01]  /*c880*/  HADD2.F32 R65, -RZ, R65.H0_H0 ;  /* 0x20000041ff417230 */ /* 0x000fe20000004100 */
[----:B------:R-:W-:Y:S01]  /*c890*/  SHF.R.U64 R76, R24, 0x10, R25 ;  /* 0x00000010184c7819 */ /* 0x000fe20000001219 */
[----:B------:R-:W-:Y:S01]  /*c8a0*/  HADD2.F32 R64, -RZ, R64.H0_H0 ;  /* 0x20000040ff407230 */ /* 0x000fe20000004100 */
[----:B------:R-:W-:Y:S01]  /*c8b0*/  SHF.R.S32.HI R11, RZ, 0x1f, R8 ;  /* 0x0000001fff0b7819 */ /* 0x000fe20000011408 */
[----:B0-----:R-:W-:Y:S01]  /*c8c0*/  IMAD.SHL.U32 R9, R8, 0x8, RZ ;  /* 0x0000000808097824 */ /* 0x001fe200078e00ff */
[----:B------:R-:W-:Y:S02]  /*c8d0*/  SHF.R.U64 R79, R4, 0x10, R5 ;  /* 0x00000010044f7819 */ /* 0x000fe40000001205 */
[----:B------:R-:W-:Y:S02]  /*c8e0*/  LEA.HI R11, R11, R8, RZ, 0x3 ;  /* 0x000000080b0b7211 */ /* 0x000fe400078f18ff */
[----:B------:R-:W-:-:S02]  /*c8f0*/  LOP3.LUT R10, R9, 0x38, RZ, 0xc0, !PT ;  /* 0x00000038090a7812 */ /* 0x000fc400078ec0ff */
[----:B------:R-:W-:Y:S01]  /*c900*/  SHF.R.U32.HI R67, RZ, 0x10, R5 ;  /* 0x00000010ff437819 */ /* 0x000fe20000011605 */
[----:B------:R-:W-:Y:S01]  /*c910*/  IMAD.SHL.U32 R11, R11, 0x400, RZ ;  /* 0x000004000b0b7824 */ /* 0x000fe200078e00ff */
[----:B------:R-:W-:Y:S02]  /*c920*/  LOP3.LUT R10, R10, 0x1c0, R203, 0xf8, !PT ;  /* 0x000001c00a0a7812 */ /* 0x000fe400078ef8cb */
[----:B------:R-:W-:Y:S02]  /*c930*/  SHF.R.U32.HI R66, RZ, 0x10, R25 ;  /* 0x00000010ff427819 */ /* 0x000fe40000011619 */
[----:B------:R-:W-:Y:S02]  /*c940*/  LOP3.LUT R12, R10, R211, RZ, 0x3c, !PT ;  /* 0x000000d30a0c7212 */ /* 0x000fe400078e3cff */
[----:B------:R-:W-:Y:S01]  /*c950*/  LOP3.LUT R13, R11, 0x7fffe000, RZ, 0xc0, !PT ;  /* 0x7fffe0000b0d7812 */ /* 0x000fe200078ec0ff */
[----:B------:R-:W-:Y:S01]  /*c960*/  HADD2.F32 R66, -RZ, R66.H0_H0 ;  /* 0x20000042ff427230 */ /* 0x000fe20000004100 */
[----:B------:R-:W0:Y:S01]  /*c970*/  LDS.128 R8, [R213] ;  /* 0x00000000d5087984 */ /* 0x000e220000000c00 */
[----:B------:R-:W-:-:S02]  /*c980*/  SHF.R.U64 R75, R26, 0x10, R27 ;  /* 0x000000101a4b7819 */ /* 0x000fc4000000121b */
[----:B------:R-:W-:Y:S02]  /*c990*/  IADD3 R13, R12, R13, R212 ;  /* 0x0000000d0c0d7210 */ /* 0x000fe40007ffe0d4 */
[----:B------:R-:W-:Y:S02]  /*c9a0*/  SHF.R.U32.HI R73, RZ, 0x10, R27 ;  /* 0x00000010ff497819 */ /* 0x000fe4000001161b */
[--C-:B------:R-:W-:Y:S01]  /*c9b0*/  SHF.R.U32.HI R77, RZ, 0x10, R7.reuse ;  /* 0x00000010ff4d7819 */ /* 0x100fe20000011607 */
        /* <DEDUP_REMOVED lines=18> */
[----:B------:R-:W-:Y:S02]  /*cae0*/  HADD2.F32 R64, -RZ, R69.H0_H0 ;  /* 0x20000045ff407230 */ /* 0x000fe40000004100 */
[----:B------:R-:W-:Y:S01]  /*caf0*/  FFMA.FTZ R70, R5, R65, R70 ;  /* 0x0000004105467223 */ /* 0x000fe20000010046 */
[----:B------:R-:W-:Y:S02]  /*cb00*/  HADD2.F32 R5, -RZ, R71.H1_H1 ;  /* 0x30000047ff057230 */ /* 0x000fe40000004100 */
[----:B------:R-:W-:Y:S01]  /*cb10*/  FMUL.FTZ R74, R25, R24 ;  /* 0x00000018194a7220 */ /* 0x000fe20000410000 */
[----:B------:R-:W-:Y:S02]  /*cb20*/  HADD2.F32 R25, -RZ, R69.H1_H1 ;  /* 0x30000045ff197230 */ /* 0x000fe40000004100 */
[----:B------:R-:W-:Y:S01]  /*cb30*/  FMUL.FTZ R65, R13, R64 ;  /* 0x000000400d417220 */ /* 0x000fe20000410000 */
[----:B------:R-:W-:-:S02]  /*cb40*/  HADD2.F32 R26, -RZ, R14.H0_H0 ;  /* 0x2000000eff1a7230 */ /* 0x000fc40000004100 */
[-C--:B------:R-:W-:Y:S01]  /*cb50*/  FMUL.FTZ R13, R13, R5.reuse ;  /* 0x000000050d0d7220 */ /* 0x080fe20000410000 */
[C---:B------:R-:W-:Y:S01]  /*cb60*/  FFMA.FTZ R69, R9.reuse, R66, R74 ;  /* 0x0000004209457223 */ /* 0x040fe2000001004a */
        /* <DEDUP_REMOVED lines=10> */
[C---:B------:R-:W-:Y:S01]  /*cc10*/  FMUL.FTZ R72, R27.reuse, R64 ;  /* 0x000000401b487220 */ /* 0x040fe20000410000 */
[----:B------:R-:W-:Y:S02]  /*cc20*/  HADD2.F32 R26, -RZ, R73.H0_H0 ;  /* 0x20000049ff1a7230 */ /* 0x000fe40000004100 */
[-C--:B------:R-:W-:Y:S01]  /*cc30*/  FMUL.FTZ R27, R27, R4.reuse ;  /* 0x000000041b1b7220 */ /* 0x080fe20000410000 */
[----:B------:R-:W-:Y:S02]  /*cc40*/  HADD2.F32 R24, -RZ, R77.H0_H0 ;  /* 0x2000004dff187230 */ /* 0x000fe40000004100 */
[C---:B------:R-:W-:Y:S01]  /*cc50*/  FFMA.FTZ R71, R6.reuse, R5, -R9 ;  /* 0x0000000506477223 */ /* 0x040fe20000010809 */
[----:B------:R-:W-:Y:S01]  /*cc60*/  FFMA.FTZ R25, R6, R25, R13 ;  /* 0x0000001906197223 */ /* 0x000fe2000001000d */
[----:B------:R-:W-:Y:S01]  /*cc70*/  FFMA.FTZ R72, R7, R4, -R72 ;  /* 0x0000000407487223 */ /* 0x000fe20000010848 */
[----:B------:R-:W-:-:S02]  /*cc80*/  HADD2.F32 R12, -RZ, R12.H1_H1 ;  /* 0x3000000cff0c7230 */ /* 0x000fc40000004100 */
[----:B------:R-:W-:Y:S01]  /*cc90*/  FMUL.FTZ R6, R15, R26 ;  /* 0x0000001a0f067220 */ /* 0x000fe20000410000 */
[----:B------:R-:W-:Y:S02]  /*cca0*/  HADD2.F32 R14, -RZ, R14.H1_H1 ;  /* 0x3000000eff0e7230 */ /* 0x000fe40000004100 */
[----:B------:R-:W-:Y:S01]  /*ccb0*/  FFMA.FTZ R64, R7, R64, R27 ;  /* 0x0000004007407223 */ /* 0x000fe2000001001b */
[-C--:B------:R-:W-:Y:S01]  /*ccc0*/  FMUL.FTZ R4, R15, R24.reuse ;  /* 0x000000180f047220 */ /* 0x080fe20000410000 */
[----:B------:R-:W-:Y:S02]  /*ccd0*/  HADD2.F32 R9, -RZ, R76.H0_H0 ;  /* 0x2000004cff097230 */ /* 0x000fe40000004100 */
[C---:B------:R-:W-:Y:S01]  /*cce0*/  FFMA.FTZ R73, R11.reuse, R24, -R6 ;  /* 0x000000180b497223 */ /* 0x040fe20000010806 */
[----:B------:R-:W-:Y:S02]  /*ccf0*/  HADD2.F32 R13, -RZ, R75.H0_H0 ;  /* 0x2000004bff0d7230 */ /* 0x000fe40000004100 */
[----:B------:R-:W-:Y:S01]  /*cd00*/  FFMA.FTZ R75, R11, R26, R4 ;  /* 0x0000001a0b4b7223 */ /* 0x000fe20000010004 */
[----:B------:R-:W-:-:S02]  /*cd10*/  HADD2.F32 R5, -RZ, R79.H0_H0 ;  /* 0x2000004fff057230 */ /* 0x000fc40000004100 */
[----:B------:R-:W-:Y:S01]  /*cd20*/  FMUL.FTZ R11, R12, R9 ;  /* 0x000000090c0b7220 */ /* 0x000fe20000410000 */
[----:B------:R-:W-:Y:S02]  /*cd30*/  HADD2.F32 R7, -RZ, R78.H0_H0 ;  /* 0x2000004eff077230 */ /* 0x000fe40000004100 */
[----:B------:R-:W-:Y:S01]  /*cd40*/  FMUL.FTZ R27, R14, R13 ;  /* 0x0000000d0e1b7220 */ /* 0x000fe20000410000 */
[----:B------:R-:W-:Y:S02]  /*cd50*/  HADD2.F32 R10, -RZ, R10.H1_H1 ;  /* 0x3000000aff0a7230 */ /* 0x000fe40000004100 */
[-C--:B------:R-:W-:Y:S01]  /*cd60*/  FMUL.FTZ R12, R12, R5.reuse ;  /* 0x000000050c0c7220 */ /* 0x080fe20000410000 */
[----:B------:R-:W-:Y:S01]  /*cd70*/  FFMA.FTZ R4, R8, R5, -R11 ;  /* 0x0000000508047223 */ /* 0x000fe2000001080b */
[-C--:B------:R-:W-:Y:S01]  /*cd80*/  FMUL.FTZ R14, R14, R7.reuse ;  /* 0x000000070e0e7220 */ /* 0x080fe20000410000 */
        /* <DEDUP_REMOVED lines=13> */
.L_x_7020:
[----:B------:R-:W-:Y:S05]  /*ce60*/  BSYNC B1 ;  /* 0x0000000000017941 */ /* 0x000fea0003800000 */
.L_x_7019:
[----:B------:R-:W-:Y:S04]  /*ce70*/  BSSY B1, `(.L_x_7021) ;  /* 0x0000060000017945 */ /* 0x000fe80003800000 */
[----:B------:R-:W-:Y:S05]  /*ce80*/  @P2 BRA `(.L_x_7022) ;  /* 0x0000000400782947 */ /* 0x000fea0003800000 */
[----:B-1----:R-:W-:Y:S02]  /*ce90*/  LEA.HI R4, R21, R219, RZ, 0x1d ;  /* 0x000000db15047211 */ /* 0x002fe400078fe8ff */
[----:B------:R-:W-:Y:S01]  /*cea0*/  SHF.R.U64 R69, R30, 0x10, R31 ;  /* 0x000000101e457819 */ /* 0x000fe2000000121f */
[--C-:B------:R-:W-:Y:S01]  /*ceb0*/  HADD2.F32 R30, -RZ, R62.reuse.H0_H0 ;  /* 0x2000003eff1e7230 */ /* 0x100fe20000004100 */
[----:B------:R-:W-:Y:S01]  /*cec0*/  SHF.R.S32.HI R7, RZ, 0x1f, R4 ;  /* 0x0000001fff077819 */ /* 0x000fe20000011404 */
[----:B------:R-:W-:Y:S01]  /*ced0*/  IMAD.SHL.U32 R5, R4, 0x8, RZ ;  /* 0x0000000804057824 */ /* 0x000fe200078e00ff */
[----:B------:R-:W-:Y:S01]  /*cee0*/  SHF.R.U64 R65, R32, 0x10, R33 ;  /* 0x0000001020417819 */ /* 0x000fe20000001221 */
[----:B------:R-:W-:Y:S01]  /*cef0*/  HADD2.F32 R62, -RZ, R62.H1_H1 ;  /* 0x3000003eff3e7230 */ /* 0x000fe20000004100 */
[----:B------:R-:W-:Y:S02]  /*cf00*/  LEA.HI R7, R7, R4, RZ, 0x3 ;  /* 0x0000000407077211 */ /* 0x000fe400078f18ff */
[----:B------:R-:W-:-:S02]  /*cf10*/  LOP3.LUT R4, R202, 0x38, R5, 0xf8, !PT ;  /* 0x00000038ca047812 */ /* 0x000fc400078ef805 */
[--C-:B------:R-:W-:Y:S01]  /*cf20*/  SHF.R.U64 R70, R28, 0x10, R29.reuse ;  /* 0x000000101c467819 */ /* 0x100fe2000000121d */
[----:B------:R-:W-:Y:S01]  /*cf30*/  IMAD.SHL.U32 R7, R7, 0x400, RZ ;  /* 0x0000040007077824 */ /* 0x000fe200078e00ff */
[----:B0-----:R-:W-:Y:S02]  /*cf40*/  LOP3.LUT R9, R4, R209, RZ, 0x3c, !PT ;  /* 0x000000d104097212 */ /* 0x001fe400078e3cff */
[----:B------:R-:W-:Y:S02]  /*cf50*/  SHF.R.U32.HI R64, RZ, 0x10, R29 ;  /* 0x00000010ff407819 */ /* 0x000fe4000001161d */
[----:B------:R-:W-:Y:S02]  /*cf60*/  LOP3.LUT R8, R7, 0x7fffe000, RZ, 0xc0, !PT ;  /* 0x7fffe00007087812 */ /* 0x000fe400078ec0ff */
[----:B------:R-:W0:Y:S01]  /*cf70*/  LDS.128 R4, [R226] ;  /* 0x00000000e2047984 */ /* 0x000e220000000c00 */
[----:B------:R-:W-:Y:S02]  /*cf80*/  SHF.R.U32.HI R29, RZ, 0x10, R33 ;  /* 0x00000010ff1d7819 */ /* 0x000fe40000011621 */
[----:B------:R-:W-:-:S02]  /*cf90*/  IADD3 R9, R9, R8, R210 ;  /* 0x0000000809097210 */ /* 0x000fc40007ffe0d2 */
[----:B------:R-:W-:Y:S01]  /*cfa0*/  SHF.R.U32.HI R67, RZ, 0x10, R31 ;  /* 0x00000010ff437819 */ /* 0x000fe2000001161f */
[----:B------:R-:W-:Y:S01]  /*cfb0*/  HADD2.F32 R29, -RZ, R29.H0_H0 ;  /* 0x2000001dff1d7230 */ /* 0x000fe20000004100 */
[--C-:B------:R-:W-:Y:S01]  /*cfc0*/  SHF.R.U64 R63, R34, 0x10, R35.reuse ;  /* 0x00000010223f7819 */ /* 0x100fe20000001223 */
[----:B------:R-:W-:Y:S01]  /*cfd0*/  IMAD R12, R9, 0x2, R2 ;  /* 0x00000002090c7824 */ /* 0x000fe200078e0202 */
[----:B------:R-:W-:-:S04]  /*cfe0*/  SHF.R.U32.HI R35, RZ, 0x10, R35 ;  /* 0x00000010ff237819 */ /* 0x000fc80000011623 */
        /* <DEDUP_REMOVED lines=16> */
[--C-:B------:R-:W-:Y:S02]  /*d0f0*/  HADD2.F32 R32, -RZ, R61.reuse.H1_H1 ;  /* 0x3000003dff207230 */ /* 0x100fe40000004100 */
[----:B------:R-:W-:Y:S01]  /*d100*/  FFMA.FTZ R62, R13, R62, R34 ;  /* 0x0000003e0d3e7223 */ /* 0x000fe20000010022 */
[----:B------:R-:W-:Y:S02]  /*d110*/  HADD2.F32 R30, -RZ, R61.H0_H0 ;  /* 0x2000003dff1e7230 */ /* 0x000fe40000004100 */
[----:B------:R-:W-:Y:S01]  /*d120*/  FMUL.FTZ R13, R26, R25 ;  /* 0x000000191a0d7220 */ /* 0x000fe20000410000 */
[----:B------:R-:W-:Y:S02]  /*d130*/  HADD2.F32 R27, -RZ, R10.H0_H0 ;  /* 0x2000000aff1b7230 */ /* 0x000fe40000004100 */
[----:B------:R-:W-:Y:S01]  /*d140*/  FMUL.FTZ R34, R9, R32 ;  /* 0x0000002009227220 */ /* 0x000fe20000410000 */
[----:B------:R-:W-:-:S02]  /*d150*/  HADD2.F32 R26, -RZ, R60.H1_H1 ;  /* 0x3000003cff1a7230 */ /* 0x000fc40000004100 */
[-C--:B------:R-:W-:Y:S01]  /*d160*/  FMUL.FTZ R9, R9, R30.reuse ;  /* 0x0000001e09097220 */ /* 0x080fe20000410000 */
[----:B------:R-:W-:Y:S02]  /*d170*/  HADD2.F32 R60, -RZ, R60.H0_H0 ;  /* 0x2000003cff3c7230 */ /* 0x000fe40000004100 */
[C---:B------:R-:W-:Y:S01]  /*d180*/  FFMA.FTZ R34, R5.reuse, R30, -R34 ;  /* 0x0000001e05227223 */ /* 0x040fe20000010822 */
[----:B------:R-:W-:Y:S02]  /*d190*/  HADD2.F32 R28, -RZ, R11.H0_H0 ;  /* 0x2000000bff1c7230 */ /* 0x000fe40000004100 */
[----:B------:R-:W-:Y:S01]  /*d1a0*/  FFMA.FTZ R32, R5, R32, R9 ;  /* 0x0000002005207223 */ /* 0x000fe20000010009 */
[--C-:B------:R-:W-:Y:S02]  /*d1b0*/  HADD2.F32 R5, -RZ, R59.reuse.H1_H1 ;  /* 0x3000003bff057230 */ /* 0x100fe40000004100 */
[C---:B------:R-:W-:Y:S01]  /*d1c0*/  FFMA.FTZ R64, R14.reuse, R25, -R33 ;  /* 0x000000190e407223 */ /* 0x040fe20000010821 */
[----:B------:R-:W-:Y:S01]  /*d1d0*/  FFMA.FTZ R29, R14, R29, R13 ;  /* 0x0000001d0e1d7223 */ /* 0x000fe2000001000d */
[----:B------:R-:W-:-:S02]  /*d1e0*/  HADD2.F32 R59, -RZ, R59.H0_H0 ;  /* 0x2000003bff3b7230 */ /* 0x000fc40000004100 */
[C---:B------:R-:W-:Y:S01]  /*d1f0*/  FMUL.FTZ R14, R27.reuse, R26 ;  /* 0x0000001a1b0e7220 */ /* 0x040fe20000410000 */
[-C--:B------:R-:W-:Y:S01]  /*d200*/  FMUL.FTZ R66, R27, R60.reuse ;  /* 0x0000003c1b427220 */ /* 0x080fe20000410000 */
[----:B------:R-:W-:Y:S02]  /*d210*/  HADD2.F32 R11, -RZ, R11.H1_H1 ;  /* 0x3000000bff0b7230 */ /* 0x000fe40000004100 */
        /* <DEDUP_REMOVED lines=37> */
.L_x_7022:
[----:B------:R-:W-:Y:S05]  /*d470*/  BSYNC B1 ;  /* 0x0000000000017941 */ /* 0x000fea0003800000 */
.L_x_7021:
[----:B------:R-:W-:Y:S04]  /*d480*/  BSSY B1, `(.L_x_7023) ;  /* 0x0000060000017945 */ /* 0x000fe80003800000 */
[----:B------:R-:W-:Y:S05]  /*d490*/  @P3 BRA `(.L_x_7024) ;  /* 0x0000000400783947 */ /* 0x000fea0003800000 */
[----:B-12---:R-:W-:Y:S01]  /*d4a0*/  LEA.HI R4, R21, R219, RZ, 0x1d ;  /* 0x000000db15047211 */ /* 0x006fe200078fe8ff */
[----:B------:R-:W-:Y:S01]  /*d4b0*/  HADD2.F32 R34, -RZ, R57.H1_H1 ;  /* 0x30000039ff227230 */ /* 0x000fe20000004100 */
[----:B------:R-:W-:Y:S01]  /*d4c0*/  SHF.R.U32.HI R33, RZ, 0x10, R37 ;  /* 0x00000010ff217819 */ /* 0x000fe20000011625 */
[----:B------:R-:W-:Y:S01]  /*d4d0*/  HADD2.F32 R30, -RZ, R55.H1_H1 ;  /* 0x30000037ff1e7230 */ /* 0x000fe20000004100 */
[----:B------:R-:W-:Y:S02]  /*d4e0*/  SHF.R.S32.HI R5, RZ, 0x1f, R4 ;  /* 0x0000001fff057819 */ /* 0x000fe40000011404 */
[----:B------:R-:W-:Y:S02]  /*d4f0*/  SHF.L.U32 R6, R4, 0x3, RZ ;  /* 0x0000000304067819 */ /* 0x000fe400000006ff */
[----:B------:R-:W-:Y:S02]  /*d500*/  LEA.HI R5, R5, R4, RZ, 0x3 ;  /* 0x0000000405057211 */ /* 0x000fe400078f18ff */
[----:B------:R-:W-:-:S02]  /*d510*/  LOP3.LUT R4, R201, 0x38, R6, 0xf8, !PT ;  /* 0x00000038c9047812 */ /* 0x000fc400078ef806 */
[----:B------:R-:W-:Y:S01]  /*d520*/  SHF.R.U32.HI R29, RZ, 0x10, R41 ;  /* 0x00000010ff1d7819 */ /* 0x000fe20000011629 */
[----:B------:R-:W-:Y:S01]  /*d530*/  IMAD.SHL.U32 R5, R5, 0x400, RZ ;  /* 0x0000040005057824 */ /* 0x000fe200078e00ff */
[----:B0-----:R-:W-:Y:S02]  /*d540*/  LOP3.LUT R9, R4, R207, RZ, 0x3c, !PT ;  /* 0x000000cf04097212 */ /* 0x001fe400078e3cff */
[----:B------:R-:W-:Y:S01]  /*d550*/  SHF.R.U64 R60, R36, 0x10, R37 ;  /* 0x00000010243c7819 */ /* 0x000fe20000001225 */
[----:B------:R-:W-:Y:S01]  /*d560*/  HADD2.F32 R29, -RZ, R29.H0_H0 ;  /* 0x2000001dff1d7230 */ /* 0x000fe20000004100 */
[----:B------:R-:W-:Y:S02]  /*d570*/  LOP3.LUT R8, R5, 0x7fffe000, RZ, 0xc0, !PT ;  /* 0x7fffe00005087812 */ /* 0x000fe400078ec0ff */
[----:B------:R-:W0:Y:S01]  /*d580*/  LDS.128 R4, [R225] ;  /* 0x00000000e1047984 */ /* 0x000e220000000c00 */
[----:B------:R-:W-:Y:S02]  /*d590*/  SHF.R.U64 R59, R40, 0x10, R41 ;  /* 0x00000010283b7819 */ /* 0x000fe40000001229 */
[----:B------:R-:W-:-:S02]  /*d5a0*/  IADD3 R9, R9, R8, R208 ;  /* 0x0000000809097210 */ /* 0x000fc40007ffe0d0 */
[----:B------:R-:W-:Y:S02]  /*d5b0*/  SHF.R.U64 R41, R38, 0x10, R39 ;  /* 0x0000001026297819 */ /* 0x000fe40000001227 */
[----:B------:R-:W-:Y:S01]  /*d5c0*/  SHF.R.U64 R37, R42, 0x10, R43 ;  /* 0x000000102a257819 */ /* 0x000fe2000000122b */
[----:B------:R-:W-:Y:S01]  /*d5d0*/  IMAD R12, R9, 0x2, R2 ;  /* 0x00000002090c7824 */ /* 0x000fe200078e0202 */
[----:B------:R-:W-:Y:S02]  /*d5e0*/  SHF.R.U32.HI R39, RZ, 0x10, R39 ;  /* 0x00000010ff277819 */ /* 0x000fe40000011627 */
        /* <DEDUP_REMOVED lines=73> */
.L_x_7024:
[----:B------:R-:W-:Y:S05]  /*da80*/  BSYNC B1 ;  /* 0x0000000000017941 */ /* 0x000fea0003800000 */
.L_x_7023:
[----:B------:R-:W-:Y:S01]  /*da90*/  PRMT R36, R0, 0x5410, R3 ;  /* 0x0000541000247816 */ /* 0x000fe20000000003 */
[----:B------:R-:W-:Y:S06]  /*daa0*/  @P0 BRA `(.L_x_6998) ;  /* 0x0000000400780947 */ /* 0x000fec0003800000 */
[----:B------:R-:W-:Y:S01]  /*dab0*/  LEA.HI R21, R21, R219, RZ, 0x1d ;  /* 0x000000db15157211 */ /* 0x000fe200078fe8ff */
[----:B-123--:R-:W1:Y:S01]  /*dac0*/  LDS.128 R4, [R224] ;  /* 0x00000000e0047984 */ /* 0x00ee620000000c00 */
[----:B------:R-:W-:Y:S01]  /*dad0*/  HADD2.F32 R27, -RZ, R54.H1_H1 ;  /* 0x30000036ff1b7230 */ /* 0x000fe20000004100 */
[----:B------:R-:W-:Y:S01]  /*dae0*/  SHF.R.U64 R35, R44, 0x10, R45 ;  /* 0x000000102c237819 */ /* 0x000fe2000000122d */
[----:B------:R-:W-:Y:S01]  /*daf0*/  HADD2.F32 R26, -RZ, R20.H1_H1 ;  /* 0x30000014ff1a7230 */ /* 0x000fe20000004100 */
[----:B------:R-:W-:Y:S01]  /*db00*/  SHF.R.S32.HI R0, RZ, 0x1f, R21 ;  /* 0x0000001fff007819 */ /* 0x000fe20000011415 */
[----:B------:R-:W-:Y:S01]  /*db10*/  IMAD.SHL.U32 R3, R21, 0x8, RZ ;  /* 0x0000000815037824 */ /* 0x000fe200078e00ff */
[----:B------:R-:W-:Y:S01]  /*db20*/  SHF.R.U32.HI R44, RZ, 0x10, R45 ;  /* 0x00000010ff2c7819 */ /* 0x000fe2000001162d */
[----:B------:R-:W-:Y:S01]  /*db30*/  HADD2.F32 R54, -RZ, R54.H0_H0 ;  /* 0x20000036ff367230 */ /* 0x000fe20000004100 */
[----:B------:R-:W-:Y:S01]  /*db40*/  LEA.HI R21, R0, R21, RZ, 0x3 ;  /* 0x0000001500157211 */ /* 0x000fe200078f18ff */
[----:B------:R-:W-:Y:S01]  /*db50*/  HADD2.F32 R20, -RZ, R20.H0_H0 ;  /* 0x20000014ff147230 */ /* 0x000fe20000004100 */
[----:B------:R-:W-:-:S02]  /*db60*/  LOP3.LUT R0, R200, 0x38, R3, 0xf8, !PT ;  /* 0x00000038c8007812 */ /* 0x000fc400078ef803 */
[----:B------:R-:W-:Y:S01]  /*db70*/  SHF.R.U32.HI R28, RZ, 0x10, R49 ;  /* 0x00000010ff1c7819 */ /* 0x000fe20000011631 */
[----:B------:R-:W-:Y:S01]  /*db80*/  IMAD.SHL.U32 R21, R21, 0x400, RZ ;  /* 0x0000040015157824 */ /* 0x000fe200078e00ff */
[----:B------:R-:W-:Y:S02]  /*db90*/  LOP3.LUT R3, R0, R205, RZ, 0x3c, !PT ;  /* 0x000000cd00037212 */ /* 0x000fe400078e3cff */
[----:B------:R-:W-:Y:S01]  /*dba0*/  SHF.R.U64 R34, R46, 0x10, R47 ;  /* 0x000000102e227819 */ /* 0x000fe2000000122f */
[----:B------:R-:W-:Y:S01]  /*dbb0*/  HADD2.F32 R28, -RZ, R28.H0_H0 ;  /* 0x2000001cff1c7230 */ /* 0x000fe20000004100 */
[----:B------:R-:W-:Y:S02]  /*dbc0*/  LOP3.LUT R21, R21, 0x7fffe000, RZ, 0xc0, !PT ;  /* 0x7fffe00015157812 */ /* 0x000fe400078ec0ff */
[----:B------:R-:W-:Y:S02]  /*dbd0*/  SHF.R.U64 R31, R50, 0x10, R51 ;  /* 0x00000010321f7819 */ /* 0x000fe40000001233 */
[----:B------:R-:W-:-:S02]  /*dbe0*/  IADD3 R3, R3, R21, R206 ;  /* 0x0000001503037210 */ /* 0x000fc40007ffe0ce */
[----:B------:R-:W-:Y:S02]  /*dbf0*/  SHF.R.U32.HI R46, RZ, 0x10, R47 ;  /* 0x00000010ff2e7819 */ /* 0x000fe4000001162f */
[----:B------:R-:W-:Y:S01]  /*dc00*/  SHF.R.U32.HI R50, RZ, 0x10, R51 ;  /* 0x00000010ff327819 */ /* 0x000fe20000011633 */
[----:B------:R-:W-:Y:S01]  /*dc10*/  IMAD R3, R3, 0x2, R2 ;  /* 0x0000000203037824 */ /* 0x000fe200078e0202 */
[----:B------:R-:W-:-:S04]  /*dc20*/  SHF.R.U64 R33, R48, 0x10, R49 ;  /* 0x0000001030217819 */ /* 0x000fc80000001231 */
[----:B0-----:R-:W0:Y:S01]  /*dc30*/  LDS.128 R8, [R3+0x10400] ;  /* 0x0104000003087984 */ /* 0x001e220000000c00 */
[--C-:B-1----:R-:W-:Y:S02]  /*dc40*/  HADD2.F32 R12, -RZ, R5.reuse.H0_H0 ;  /* 0x20000005ff0c7230 */ /* 0x102fe40000004100 */
[----:B------:R-:W-:Y:S02]  /*dc50*/  HADD2.F32 R5, -RZ, R5.H1_H1 ;  /* 0x30000005ff057230 */ /* 0x000fe40000004100 */
[----:B------:R-:W-:Y:S02]  /*dc60*/  HADD2.F32 R0, -RZ, R4.H0_H0 ;  /* 0x20000004ff007230 */ /* 0x000fe40000004100 */
[----:B------:R-:W-:Y:S02]  /*dc70*/  HADD2.F32 R13, -RZ, R6.H0_H0 ;  /* 0x20000006ff0d7230 */ /* 0x000fe40000004100 */
[--C-:B------:R-:W-:Y:S02]  /*dc80*/  HADD2.F32 R14, -RZ, R7.reuse.H0_H0 ;  /* 0x20000007ff0e7230 */ /* 0x100fe40000004100 */
[----:B------:R-:W-:-:S02]  /*dc90*/  HADD2.F32 R7, -RZ, R7.H1_H1 ;  /* 0x30000007ff077230 */ /* 0x000fc40000004100 */
[----:B------:R-:W-:Y:S02]  /*dca0*/  HADD2.F32 R4, -RZ, R4.H1_H1 ;  /* 0x30000004ff047230 */ /* 0x000fe40000004100 */
[----:B------:R-:W-:Y:S02]  /*dcb0*/  HADD2.F32 R6, -RZ, R6.H1_H1 ;  /* 0x30000006ff067230 */ /* 0x000fe40000004100 */
[--C-:B0-----:R-:W-:Y:S02]  /*dcc0*/  HADD2.F32 R15, -RZ, R9.reuse.H0_H0 ;  /* 0x20000009ff0f7230 */ /* 0x101fe40000004100 */
[----:B------:R-:W-:Y:S02]  /*dcd0*/  HADD2.F32 R21, -RZ, R9.H1_H1 ;  /* 0x30000009ff157230 */ /* 0x000fe40000004100 */
[----:B------:R-:W-:Y:S02]  /*dce0*/  HADD2.F32 R9, -RZ, R8.H0_H0 ;  /* 0x20000008ff097230 */ /* 0x000fe40000004100 */
[C---:B------:R-:W-:Y:S01]  /*dcf0*/  FMUL.FTZ R29, R15.reuse, R27 ;  /* 0x0000001b0f1d7220 */ /* 0x040fe20000410000 */
[----:B------:R-:W-:Y:S01]  /*dd00*/  FMUL.FTZ R15, R15, R26 ;  /* 0x0000001a0f0f7220 */ /* 0x000fe20000410000 */
[----:B------:R-:W-:Y:S01]  /*dd10*/  FMUL.FTZ R30, R21, R28 ;  /* 0x0000001c151e7220 */ /* 0x000fe20000410000 */
[----:B------:R-:W-:-:S02]  /*dd20*/  HADD2.F32 R24, -RZ, R10.H0_H0 ;  /* 0x2000000aff187230 */ /* 0x000fc40000004100 */
[C---:B------:R-:W-:Y:S01]  /*dd30*/  FFMA.FTZ R29, R12.reuse, R26, -R29 ;  /* 0x0000001a0c1d7223 */ /* 0x040fe2000001081d */
[----:B------:R-:W-:Y:S02]  /*dd40*/  HADD2.F32 R26, -RZ, R44.H0_H0 ;  /* 0x2000002cff1a7230 */ /* 0x000fe40000004100 */
[----:B------:R-:W-:Y:S01]  /*dd50*/  FFMA.FTZ R27, R12, R27, R15 ;  /* 0x0000001b0c1b7223 */ /* 0x000fe2000001000f */
[C---:B------:R-:W-:Y:S01]  /*dd60*/  FMUL.FTZ R15, R9.reuse, R54 ;  /* 0x00000036090f7220 */ /* 0x040fe20000410000 */
[----:B------:R-:W-:Y:S02]  /*dd70*/  HADD2.F32 R12, -RZ, R36.H0_H0 ;  /* 0x20000024ff0c7230 */ /* 0x000fe40000004100 */
[----:B------:R-:W-:Y:S01]  /*dd80*/  FMUL.FTZ R9, R9, R20 ;  /* 0x0000001409097220 */ /* 0x000fe20000410000 */
[-C--:B------:R-:W-:Y:S01]  /*dd90*/  FMUL.FTZ R32, R21, R26.reuse ;  /* 0x0000001a15207220 */ /* 0x080fe20000410000 */
[C---:B------:R-:W-:Y:S01]  /*dda0*/  FFMA.FTZ R30, R5.reuse, R26, -R30 ;  /* 0x0000001a051e7223 */ /* 0x040fe2000001081e */
[C---:B------:R-:W-:Y:S01]  /*ddb0*/  FFMA.FTZ R15, R0.reuse, R20, -R15 ;  /* 0x00000014000f7223 */ /* 0x040fe2000001080f */
[----:B------:R-:W-:Y:S01]  /*ddc0*/  FFMA.FTZ R54, R0, R54, R9 ;  /* 0x0000003600367223 */ /* 0x000fe20000010009 */
[----:B------:R-:W-:Y:S01]  /*ddd0*/  FFMA.FTZ R32, R5, R28, R32 ;  /* 0x0000001c05207223 */ /* 0x000fe20000010020 */
[----:B------:R-:W-:-:S02]  /*dde0*/  HADD2.F32 R5, -RZ, R53.H0_H0 ;  /* 0x20000035ff057230 */ /* 0x000fc40000004100 */
[C---:B------:R-:W-:Y:S01]  /*ddf0*/  FMUL.FTZ R0, R24.reuse, R12 ;  /* 0x0000000c18007220 */ /* 0x040fe20000410000 */
[----:B------:R-:W-:Y:S02]  /*de00*/  HADD2.F32 R25, -RZ, R11.H0_H0 ;  /* 0x2000000bff197230 */ /* 0x000fe40000004100 */
[----:B------:R-:W-:Y:S02]  /*de10*/  HADD2.F32 R53, -RZ, R53.H1_H1 ;  /* 0x30000035ff357230 */ /* 0x000fe40000004100 */
[-C--:B------:R-:W-:Y:S01]  /*de20*/  FMUL.FTZ R26, R24, R5.reuse ;  /* 0x00000005181a7220 */ /* 0x080fe20000410000 */
[----:B------:R-:W-:Y:S02]  /*de30*/  HADD2.F32 R9, -RZ, R36.H1_H1 ;  /* 0x30000024ff097230 */ /* 0x000fe40000004100 */
[----:B------:R-:W-:Y:S01]  /*de40*/  FFMA.FTZ R24, R13, R5, -R0 ;  /* 0x000000050d187223 */ /* 0x000fe20000010800 */
[----:B------:R-:W-:Y:S02]  /*de50*/  HADD2.F32 R11, -RZ, R11.H1_H1 ;  /* 0x3000000bff0b7230 */ /* 0x000fe40000004100 */
[----:B------:R-:W-:Y:S01]  /*de60*/  FMUL.FTZ R28, R25, R53 ;  /* 0x00000035191c7220 */ /* 0x000fe20000410000 */
[----:B------:R-:W-:-:S02]  /*de70*/  HADD2.F32 R20, -RZ, R50.H0_H0 ;  /* 0x20000032ff147230 */ /* 0x000fc40000004100 */
[-C--:B------:R-:W-:Y:S01]  /*de80*/  FMUL.FTZ R5, R25, R9.reuse ;  /* 0x0000000919057220 */ /* 0x080fe20000410000 */
[----:B------:R-:W-:Y:S02]  /*de90*/  HADD2.F32 R0, -RZ, R46.H0_H0 ;  /* 0x2000002eff007230 */ /* 0x000fe40000004100 */
[----:B------:R-:W-:Y:S01]  /*dea0*/  FFMA.FTZ R26, R13, R12, R26 ;  /* 0x0000000c0d1a7223 */ /* 0x000fe2000001001a */
[C---:B------:R-:W-:Y:S01]  /*deb0*/  FFMA.FTZ R28, R14.reuse, R9, R28 ;  /* 0x000000090e1c7223 */ /* 0x040fe2000001001c */
[----:B------:R-:W-:Y:S01]  /*dec0*/  FFMA.FTZ R53, R14, R53, -R5 ;  /* 0x000000350e357223 */ /* 0x000fe20000010805 */
[C---:B------:R-:W-:Y:S01]  /*ded0*/  FMUL.FTZ R12, R11.reuse, R20 ;  /* 0x000000140b0c7220 */ /* 0x040fe20000410000 */
[----:B------:R-:W-:Y:S01]  /*dee0*/  FMUL.FTZ R14, R11, R0 ;  /* 0x000000000b0e7220 */ /* 0x000fe20000410000 */
[----:B------:R-:W-:Y:S02]  /*def0*/  HADD2.F32 R8, -RZ, R8.H1_H1 ;  /* 0x30000008ff087230 */ /* 0x000fe40000004100 */
[----:B------:R-:W-:-:S02]  /*df00*/  HADD2.F32 R10, -RZ, R10.H1_H1 ;  /* 0x3000000aff0a7230 */ /* 0x000fc40000004100 */
[C---:B------:R-:W-:Y:S01]  /*df10*/  FFMA.FTZ R12, R7.reuse, R0, -R12 ;  /* 0x00000000070c7223 */ /* 0x040fe2000001080c */
[----:B------:R-:W-:Y:S02]  /*df20*/  HADD2.F32 R11, -RZ, R33.H0_H0 ;  /* 0x20000021ff0b7230 */ /* 0x000fe40000004100 */
[----:B------:R-:W-:Y:S02]  /*df30*/  HADD2.F32 R13, -RZ, R31.H0_H0 ;  /* 0x2000001fff0d7230 */ /* 0x000fe40000004100 */
[----:B------:R-:W-:Y:S01]  /*df40*/  FFMA.FTZ R31, R7, R20, R14 ;  /* 0x00000014071f7223 */ /* 0x000fe2000001000e */
[----:B------:R-:W-:Y:S02]  /*df50*/  HADD2.F32 R5, -RZ, R35.H0_H0 ;  /* 0x20000023ff057230 */ /* 0x000fe40000004100 */
[----:B------:R-:W-:Y:S01]  /*df60*/  FMUL.FTZ R7, R8, R11 ;  /* 0x0000000b08077220 */ /* 0x000fe20000410000 */
[----:B------:R-:W-:Y:S02]  /*df70*/  HADD2.F32 R9, -RZ, R34.H0_H0 ;  /* 0x20000022ff097230 */ /* 0x000fe40000004100 */
[----:B------:R-:W-:Y:S01]  /*df80*/  FMUL.FTZ R25, R10, R13 ;  /* 0x0000000d0a197220 */ /* 0x000fe20000410000 */
[-C--:B------:R-:W-:Y:S01]  /*df90*/  FMUL.FTZ R8, R8, R5.reuse ;  /* 0x0000000508087220 */ /* 0x080fe20000410000 */
[----:B------:R-:W-:Y:S01]  /*dfa0*/  FFMA.FTZ R0, R4, R5, -R7 ;  /* 0x0000000504007223 */ /* 0x000fe20000010807 */
[-C--:B------:R-:W-:Y:S01]  /*dfb0*/  FMUL.FTZ R10, R10, R9.reuse ;  /* 0x000000090a0a7220 */ /* 0x080fe20000410000 */
[----:B------:R-:W-:Y:S01]  /*dfc0*/  FFMA.FTZ R25, R6, R9, -R25 ;  /* 0x0000000906197223 */ /* 0x000fe20000010819 */
[----:B------:R-:W-:Y:S01]  /*dfd0*/  FFMA.FTZ R21, R4, R11, R8 ;  /* 0x0000000b04157223 */ /* 0x000fe20000010008 */
[----:B------:R-:W-:Y:S01]  /*dfe0*/  F2FP.F16.F32.PACK_AB R7, R12, R53 ;  /* 0x000000350c07723e */ /* 0x000fe200000000ff */
        /* <DEDUP_REMOVED lines=10> */
.L_x_6998:
[----:B------:R-:W-:Y:S05]  /*e090*/  BSYNC B0 ;  /* 0x0000000000007941 */ /* 0x000fea0003800000 */
.L_x_6958:
        /* <DEDUP_REMOVED lines=8> */
.L_x_6956:
[----:B------:R-:W-:-:S05]  /*e120*/  IMAD.U32 R0, RZ, RZ, UR39 ;  /* 0x00000027ff007e24 */ /* 0x000fca000f8e00ff */
[----:B------:R-:W-:-:S13]  /*e130*/  ISETP.NE.AND P0, PT, R0, 0x3, PT ;  /* 0x000000030000780c */ /* 0x000fda0003f05270 */
[----:B------:R-:W-:Y:S05]  /*e140*/  @!P0 BRA `(.L_x_7025) ;  /* 0x0000000000048947 */ /* 0x000fea0003800000 */
[----:B------:R-:W-:Y:S01]  /*e150*/  BPT.TRAP 0x1 ;  /* 0x000000040000795c */ /* 0x000fe20000300000 */
.L_x_7025:
[----:B-1234-:R-:W-:Y:S02]  /*e160*/  LEA R8, R184, R2, 0x3 ;  /* 0x00000002b8087211 */ /* 0x01efe400078e18ff */
[----:B------:R-:W-:-:S04]  /*e170*/  SHF.L.U32 R3, R186, 0x1f, RZ ;  /* 0x0000001fba037819 */ /* 0x000fc800000006ff */
[----:B------:R1:W2:Y:S01]  /*e180*/  SYNCS.PHASECHK.TRANS64.TRYWAIT P2, [R8+URZ+0x28830], R3 ;  /* 0x02883003080075a7 */ /* 0x0002a2000804017f */
[----:B------:R-:W-:Y:S05]  /*e190*/  @!P0 BRA `(.L_x_7026) ;  /* 0x0000000000048947 */ /* 0x000fea0003800000 */
[----:B------:R-:W-:Y:S01]  /*e1a0*/  BPT.TRAP 0x1 ;  /* 0x000000040000795c */ /* 0x000fe20000300000 */
.L_x_7026:
[----:B------:R-:W3:Y:S02]  /*e1b0*/  S2R R0, SR_TID.X ;  /* 0x0000000000007919 */ /* 0x000ee40000002100 */
[----:B---3--:R-:W-:-:S04]  /*e1c0*/  LOP3.LUT R0, R0, 0x7f, RZ, 0xc0, !PT ;  /* 0x0000007f00007812 */ /* 0x008fc800078ec0ff */
[----:B------:R-:W-:Y:S01]  /*e1d0*/  ISETP.NE.AND P1, PT, R0, RZ, PT ;  /* 0x000000ff0000720c */ /* 0x000fe20003f25270 */
[----:B--2---:R-:W-:-:S12]  /*e1e0*/  @P2 BRA `(.L_x_7027) ;  /* 0x0000000000082947 */ /* 0x004fd80003800000 */
[----:B------:R-:W2:Y:S02]  /*e1f0*/  SYNCS.PHASECHK.TRANS64.TRYWAIT P2, [R8+URZ+0x28830], R3 ;  /* 0x02883003080075a7 */ /* 0x000ea4000804017f */
[----:B--2---:R-:W-:Y:S05]  /*e200*/  @!P2 BRA `(.L_x_7028) ;  /* 0x0000017c0064a947 */ /* 0x004fea0003800000 */
.L_x_7027:
[----:B------:R-:W-:Y:S05]  /*e210*/  WARPSYNC.ALL ;  /* 0x0000000000007948 */ /* 0x000fea0003800000 */
[----:B------:R-:W-:Y:S01]  /*e220*/  VIADD R0, R2, 0x18400 ;  /* 0x0001840002007836 */ /* 0x000fe20000000000 */
[----:B------:R-:W-:Y:S01]  /*e230*/  R2UR UR32, R52 ;  /* 0x00000000342072ca */ /* 0x000fe200000e0000 */
[----:B------:R-:W-:Y:S01]  /*e240*/  IMAD.MOV.U32 R7, RZ, RZ, 0x40000040 ;  /* 0x40000040ff077424 */ /* 0x000fe200078e00ff */
        /* <DEDUP_REMOVED lines=8> */
[----:B------:R-:W-:Y:S01]  /*e2d0*/  R2UR UR7, R11 ;  /* 0x000000000b0772ca */ /* 0x000fe200000e0000 */
[----:B------:R-:W-:Y:S01]  /*e2e0*/  UMOV UR13, 0x40000040 ;  /* 0x40000040000d7882 */ /* 0x000fe20000000000 */
[----:B------:R-:W-:Y:S01]  /*e2f0*/  LOP3.LUT R5, R0, 0x10000, RZ, 0xfc, !PT ;  /* 0x0001000000057812 */ /* 0x000fe200078efcff */
[----:B------:R-:W-:Y:S01]  /*e300*/  ULOP3.LUT UR32, UR32, 0x10000, URZ, 0xfc, !UPT ;  /* 0x0001000020207892 */ /* 0x000fe2000f8efc3f */
[----:B------:R-:W-:Y:S01]  /*e310*/  MOV R11, 0x40000040 ;  /* 0x40000040000b7802 */ /* 0x000fe20000000f00 */
[----:B------:R-:W-:Y:S01]  /*e320*/  UMOV UR17, 0x40000040 ;  /* 0x4000004000117882 */ /* 0x000fe20000000000 */
[----:B------:R-:W-:Y:S01]  /*e330*/  UMOV UR21, 0x40000040 ;  /* 0x4000004000157882 */ /* 0x000fe20000000000 */
[----:B------:R-:W-:Y:S01]  /*e340*/  IMAD R6, R184, 0x800, R5 ;  /* 0x00000800b8067824 */ /* 0x000fe200078e0205 */
[----:B------:R-:W-:Y:S01]  /*e350*/  UIADD3 UR4, UR32, 0x2, URZ ;  /* 0x0000000220047890 */ /* 0x000fe2000fffe03f */
[----:B------:R-:W-:Y:S01]  /*e360*/  R2UR UR11, R11 ;  /* 0x000000000b0b72ca */ /* 0x000fe200000e0000 */
[----:B------:R-:W-:Y:S01]  /*e370*/  UIADD3 UR8, UR32, 0x4, URZ ;  /* 0x0000000420087890 */ /* 0x000fe2000fffe03f */
[C---:B------:R-:W-:Y:S01]  /*e380*/  VIADD R10, R6.reuse, 0x2 ;  /* 0x00000002060a7836 */ /* 0x040fe20000000000 */
[----:B------:R-:W-:Y:S01]  /*e390*/  R2UR UR34, R6 ;  /* 0x00000000062272ca */ /* 0x000fe200000e0000 */
[----:B------:R-:W-:Y:S01]  /*e3a0*/  IMAD.MOV.U32 R11, RZ, RZ, 0x40000040 ;  /* 0x40000040ff0b7424 */ /* 0x000fe200078e00ff */
[----:B------:R-:W-:Y:S01]  /*e3b0*/  UIADD3 UR12, UR32, 0x6, URZ ;  /* 0x00000006200c7890 */ /* 0x000fe2000fffe03f */
[----:B------:R-:W-:Y:S01]  /*e3c0*/  IMAD.MOV.U32 R7, RZ, RZ, 0x40000040 ;  /* 0x40000040ff077424 */ /* 0x000fe200078e00ff */
[----:B------:R-:W-:Y:S01]  /*e3d0*/  R2UR UR6, R10 ;  /* 0x000000000a0672ca */ /* 0x000fe200000e0000 */
[----:B------:R-:W-:Y:S01]  /*e3e0*/  VIADD R10, R6, 0x4 ;  /* 0x00000004060a7836 */ /* 0x000fe20000000000 */
[----:B------:R-:W-:Y:S01]  /*e3f0*/  R2UR UR15, R11 ;  /* 0x000000000b0f72ca */ /* 0x000fe200000e0000 */
[----:B------:R-:W-:Y:S01]  /*e400*/  IMAD.MOV.U32 R11, RZ, RZ, 0x40000040 ;  /* 0x40000040ff0b7424 */ /* 0x000fe200078e00ff */
[----:B------:R-:W-:Y:S01]  /*e410*/  UIADD3 UR16, UR32, 0x400, URZ ;  /* 0x0000040020107890 */ /* 0x000fe2000fffe03f */
[----:B------:R-:W-:Y:S01]  /*e420*/  R2UR UR31, R7 ;  /* 0x00000000071f72ca */ /* 0x000fe200000e0000 */
[----:B------:R-:W-:Y:S01]  /*e430*/  UIADD3 UR20, UR32, 0x402, URZ ;  /* 0x0000040220147890 */ /* 0x000fe2000fffe03f */
[----:B------:R-:W-:Y:S01]  /*e440*/  R2UR UR10, R10 ;  /* 0x000000000a0a72ca */ /* 0x000fe200000e0000 */
[----:B------:R-:W-:Y:S01]  /*e450*/  VIADD R10, R6, 0x6 ;  /* 0x00000006060a7836 */ /* 0x000fe20000000000 */
[----:B------:R-:W-:Y:S01]  /*e460*/  HGMMA.64x128x16.F32 R24, gdesc[UR32], RZ, !UPT, gsb0 ;  /* 0x01e00000201879f0 */ /* 0x000fe2000c0008ff */
[----:B------:R-:W-:Y:S01]  /*e470*/  R2UR UR19, R11 ;  /* 0x000000000b1372ca */ /* 0x000fe200000e0000 */
[----:B------:R-:W-:Y:S01]  /*e480*/  IMAD.MOV.U32 R11, RZ, RZ, 0x40000040 ;  /* 0x40000040ff0b7424 */ /* 0x000fe200078e00ff */
[----:B------:R-:W-:Y:S01]  /*e490*/  UIADD3 UR24, UR32, 0x404, URZ ;  /* 0x0000040420187890 */ /* 0x000fe2000fffe03f */
[----:B------:R-:W-:Y:S01]  /*e4a0*/  R2UR UR14, R10 ;  /* 0x000000000a0e72ca */ /* 0x000fe200000e0000 */
[----:B------:R-:W-:Y:S01]  /*e4b0*/  VIADD R10, R6, 0x400 ;  /* 0x00000400060a7836 */ /* 0x000fe20000000000 */
[----:B------:R-:W-:Y:S01]  /*e4c0*/  UMOV UR25, 0x40000040 ;  /* 0x4000004000197882 */ /* 0x000fe20000000000 */
[----:B------:R-:W-:Y:S01]  /*e4d0*/  R2UR UR23, R11 ;  /* 0x000000000b1772ca */ /* 0x000fe200000e0000 */
[----:B------:R-:W-:Y:S01]  /*e4e0*/  IMAD.MOV.U32 R11, RZ, RZ, 0x40000040 ;  /* 0x40000040ff0b7424 */ /* 0x000fe200078e00ff */
[----:B------:R-:W-:Y:S01]  /*e4f0*/  UIADD3 UR28, UR32, 0x406, URZ ;  /* 0x00000406201c7890 */ /* 0x000fe2000fffe03f */
[----:B------:R-:W-:Y:S01]  /*e500*/  R2UR UR18, R10 ;  /* 0x000000000a1272ca */ /* 0x000fe200000e0000 */
[----:B------:R-:W-:Y:S01]  /*e510*/  VIADD R10, R6, 0x402 ;  /* 0x00000402060a7836 */ /* 0x000fe20000000000 */
[----:B------:R-:W-:Y:S01]  /*e520*/  UMOV UR29, 0x40000040 ;  /* 0x40000040001d7882 */ /* 0x000fe20000000000 */
[----:B------:R-:W-:Y:S01]  /*e530*/  R2UR UR27, R11 ;  /* 0x000000000b1b72ca */ /* 0x000fe200000e0000 */
[----:B------:R-:W-:Y:S01]  /*e540*/  ULDC.64 UR54, c[0x0][0x9d8] ;  /* 0x0002760000367ab9 */ /* 0x000fe20000000a00 */
[----:B------:R-:W-:Y:S01]  /*e550*/  IMAD.MOV.U32 R12, RZ, RZ, -0x80 ;  /* 0xffffff80ff0c7424 */ /* 0x000fe200078e00ff */
[----:B------:R-:W-:Y:S01]  /*e560*/  R2UR UR22, R10 ;  /* 0x000000000a1672ca */ /* 0x000fe200000e0000 */
[----:B-12---:R-:W-:Y:S01]  /*e570*/  @!P1 VIADD R8, R8, 0x28840 ;  /* 0x0002884008089836 */ /* 0x006fe20000000000 */
[C---:B------:R-:W-:Y:S01]  /*e580*/  IADD3 R10, R6.reuse, 0x404, RZ ;  /* 0x00000404060a7810 */ /* 0x040fe20007ffe0ff */
[----:B------:R-:W-:Y:S01]  /*e590*/  VIADD R6, R6, 0x406 ;  /* 0x0000040606067836 */ /* 0x000fe20000000000 */
[----:B------:R-:W-:-:S02]  /*e5a0*/  ULOP3.LUT UR55, URZ, UR55, URZ, 0x33, !UPT ;  /* 0x000000373f377292 */ /* 0x000fc4000f8e333f */
[----:B------:R-:W-:Y:S02]  /*e5b0*/  R2UR UR26, R10 ;  /* 0x000000000a1a72ca */ /* 0x000fe400000e0000 */
[----:B------:R-:W-:Y:S02]  /*e5c0*/  R2UR UR30, R6 ;  /* 0x00000000061e72ca */ /* 0x000fe400000e0000 */
[----:B------:R-:W1:Y:S01]  /*e5d0*/  LDC.64 R6, c[0x0][0x9e0] ;  /* 0x00027800ff067b82 */ /* 0x000e620000000a00 */
[----:B------:R-:W-:Y:S02]  /*e5e0*/  @!P1 PRMT R8, RZ, 0x654, R8 ;  /* 0x00000654ff089816 */ /* 0x000fe40000000008 */
[----:B-1----:R-:W-:Y:S01]  /*e5f0*/  ISETP.GE.AND P2, PT, R7, 0x1, PT ;  /* 0x000000010700780c */ /* 0x002fe20003f46270 */
        /* <DEDUP_REMOVED lines=25> */
[----:B0-----:R-:W-:Y:S01]  /*e790*/  FMUL.FTZ R9, R25, UR54 ;  /* 0x0000003619097c20 */ /* 0x001fe20008410000 */
[----:B------:R-:W-:Y:S01]  /*e7a0*/  FMUL.FTZ R60, R60, UR54 ;  /* 0x000000363c3c7c20 */ /* 0x000fe20008410000 */
[----:B------:R-:W-:Y:S01]  /*e7b0*/  FMUL.FTZ R61, R61, UR54 ;  /* 0x000000363d3d7c20 */ /* 0x000fe20008410000 */
[----:B------:R-:W-:-:S02]  /*e7c0*/  IMAD R79, R129, R12, 0x80 ;  /* 0x00000080814f7424 */ /* 0x000fc400078e020c */
        /* <DEDUP_REMOVED lines=26> */
[----:B------:R-:W-:-:S02]  /*e970*/  IMAD.IADD R42, R192, 0x1, R79 ;  /* 0x00000001c02a7824 */ /* 0x000fc400078e024f */
        /* <DEDUP_REMOVED lines=34> */
[----:B------:R0:W-:Y:S01]  /*eba0*/  @!P1 SYNCS.ARRIVE.TRANS64.RED.A1T0 RZ, [R8+URZ], RZ ;  /* 0x000000ff08ff99a7 */ /* 0x0001e2000810043f */
[----:B------:R-:W2:Y:S01]  /*ebb0*/  MUFU.TANH R4, R4 ;  /* 0x0000000400047308 */ /* 0x000ea20000002400 */
[----:B------:R-:W-:Y:S01]  /*ebc0*/  LEA R12, R197, R204, 0x7 ;  /* 0x000000ccc50c7211 */ /* 0x000fe200078e38ff */
[----:B------:R-:W-:Y:S01]  /*ebd0*/  IMAD R83, R191, -0x2, R42 ;  /* 0xfffffffebf537824 */ /* 0x000fe200078e022a */
[----:B------:R-:W-:-:S02]  /*ebe0*/  LEA R82, R129, 0xffffff80, 0x7 ;  /* 0xffffff8081527811 */ /* 0x000fc400078e38ff */
[----:B0-----:R-:W-:-:S03]  /*ebf0*/  IADD3 R8, -R193, 0x1, R42 ;  /* 0x00000001c1087810 */ /* 0x001fc60007ffe12a */
[----:B------:R-:W0:Y:S02]  /*ec00*/  MUFU.TANH R9, R9 ;  /* 0x0000000900097308 */ /* 0x000e240000002400 */
[----:B------:R-:W-:-:S06]  /*ec10*/  IMAD R43, R191, -0x2, R8 ;  /* 0xfffffffebf2b7824 */ /* 0x000fcc00078e0208 */
[----:B------:R-:W4:Y:S01]  /*ec20*/  MUFU.TANH R0, R0 ;  /* 0x0000000000007308 */ /* 0x000f220000002400 */
[C---:B------:R-:W-:Y:S02]  /*ec30*/  IMAD.IADD R86, R43.reuse, 0x1, R6 ;  /* 0x000000012b567824 */ /* 0x040fe400078e0206 */
[----:B------:R-:W-:-:S03]  /*ec40*/  VIADD R87, R43, UR55 ;  /* 0x000000372b577c36 */ /* 0x000fc60008000000 */
[----:B------:R-:W-:Y:S01]  /*ec50*/  VIADDMNMX R8, R12, R86, R83, PT ;  /* 0x000000560c087246 */ /* 0x000fe20003800153 */
[----:B------:R-:W-:Y:S01]  /*ec60*/  IMAD.IADD R58, R87, 0x1, R12 ;  /* 0x00000001573a7824 */ /* 0x000fe200078e020c */
        /* <DEDUP_REMOVED lines=39> */
[----:B------:R0:W0:Y:S08]  /*eee0*/  MUFU.TANH R95, R68 ;  /* 0x00000044005f7308 */ /* 0x0000300000002400 */
        /* <DEDUP_REMOVED lines=31> */
.L_x_7031:
[----:B------:R-:W-:-:S13]  /*f0e0*/  ISETP.NE.AND P3, PT, R7, 0x1, PT ;  /* 0x000000010700780c */ /* 0x000fda0003f65270 */
[----:B------:R-:W1:Y:S02]  /*f0f0*/  @P3 LDC.64 R42, c[0x0][0x9e8] ;  /* 0x00027a00ff2a3b82 */ /* 0x000e640000000a00 */
[----:B-1----:R-:W-:-:S05]  /*f100*/  @P3 IMAD.HI.U32 R42, R50, R42, RZ ;  /* 0x0000002a322a3227 */ /* 0x002fca00078e00ff */
[----:B------:R-:W-:-:S07]  /*f110*/  @P3 SHF.R.U32.HI R50, RZ, R43, R42 ;  /* 0x0000002bff323219 */ /* 0x000fce000001162a */
.L_x_7032:
[----:B------:R-:W-:Y:S05]  /*f120*/  BSYNC B0 ;  /* 0x0000000000007941 */ /* 0x000fea0003800000 */
.L_x_7030:
[----:B------:R-:W-:-:S04]  /*f130*/  IMAD R50, R50, R7, -R82 ;  /* 0x0000000732327224 */ /* 0x000fc800078e0a52 */
[----:B------:R-:W-:-:S05]  /*f140*/  IMAD R43, R191, -0x2, R50 ;  /* 0xfffffffebf2b7824 */ /* 0x000fca00078e0232 */
[----:B------:R-:W-:Y:S02]  /*f150*/  VIMNMX R58, R58, R43, !PT ;  /* 0x0000002b3a3a7248 */ /* 0x000fe40007fe0100 */
[----:B------:R-:W-:-:S07]  /*f160*/  VIADDMNMX R8, R43, R7, R8, PT ;  /* 0x000000072b087246 */ /* 0x000fce0003800108 */
.L_x_7029:
[C---:B------:R-:W-:Y:S02]  /*f170*/  ISETP.GE.AND P3, PT, R79.reuse, 0x2, PT ;  /* 0x000000024f00780c */ /* 0x040fe40003f66270 */
[----:B------:R-:W-:Y:S02]  /*f180*/  ISETP.GE.AND P5, PT, R79, 0x9, PT ;  /* 0x000000094f00780c */ /* 0x000fe40003fa6270 */
[----:B------:R-:W-:Y:S02]  /*f190*/  ISETP.GT.AND P4, PT, R58, 0x1, !P3 ;  /* 0x000000013a00780c */ /* 0x000fe40005f84270 */
[----:B------:R-:W-:Y:S02]  /*f1a0*/  P2R R100, PR, RZ, 0x20 ;  /* 0x00000020ff647803 */ /* 0x000fe40000000000 */
[----:B------:R-:W-:-:S04]  /*f1b0*/  ISETP.LT.OR P4, PT, R8, 0x2, P4 ;  /* 0x000000020800780c */ /* 0x000fc80002781670 */
[----:B0-----:R-:W-:Y:S02]  /*f1c0*/  FSEL R73, R9, -INF , !P4 ;  /* 0xff80000009497808 */ /* 0x001fe40006000000 */
[----:B------:R-:W-:Y:S02]  /*f1d0*/  ISETP.GT.AND P4, PT, R58, 0x8, !P5 ;  /* 0x000000083a00780c */ /* 0x000fe40006f84270 */
[----:B------:R-:W-:Y:S02]  /*f1e0*/  ISETP.GE.AND P5, PT, R79, 0xa, PT ;  /* 0x0000000a4f00780c */ /* 0x000fe40003fa6270 */
[----:B------:R-:W-:Y:S02]  /*f1f0*/  ISETP.LT.OR P4, PT, R8, 0x9, P4 ;  /* 0x000000090800780c */ /* 0x000fe40002781670 */
[----:B------:R-:W-:Y:S02]  /*f200*/  P2R R101, PR, RZ, 0x20 ;  /* 0x00000020ff657803 */ /* 0x000fe40000000000 */
[----:B------:R-:W-:-:S02]  /*f210*/  FSEL R88, R88, -INF , !P4 ;  /* 0xff80000058587808 */ /* 0x000fc40006000000 */
[----:B------:R-:W-:Y:S02]  /*f220*/  ISETP.GT.AND P4, PT, R58, 0x9, !P5 ;  /* 0x000000093a00780c */ /* 0x000fe40006f84270 */
[----:B------:R-:W-:Y:S02]  /*f230*/  ISETP.GE.AND P5, PT, R79, 0x11, PT ;  /* 0x000000114f00780c */ /* 0x000fe40003fa6270 */
[----:B------:R-:W-:Y:S02]  /*f240*/  ISETP.LT.OR P4, PT, R8, 0xa, P4 ;  /* 0x0000000a0800780c */ /* 0x000fe40002781670 */
[----:B------:R-:W-:Y:S02]  /*f250*/  P2R R102, PR, RZ, 0x20 ;  /* 0x00000020ff667803 */ /* 0x000fe40000000000 */
[----:B------:R-:W-:Y:S02]  /*f260*/  FSEL R75, R29, -INF , !P4 ;  /* 0xff8000001d4b7808 */ /* 0x000fe40006000000 */
[----:B------:R-:W-:-:S02]  /*f270*/  ISETP.GT.AND P4, PT, R58, 0x10, !P5 ;  /* 0x000000103a00780c */ /* 0x000fc40006f84270 */
[C---:B------:R-:W-:Y:S02]  /*f280*/  ISETP.GE.AND P5, PT, R79.reuse, 0x12, PT ;  /* 0x000000124f00780c */ /* 0x040fe40003fa6270 */
[----:B------:R-:W-:Y:S02]  /*f290*/  ISETP.LT.OR P4, PT, R8, 0x11, P4 ;  /* 0x000000110800780c */ /* 0x000fe40002781670 */
[----:B------:R-:W-:Y:S02]  /*f2a0*/  P2R R103, PR, RZ, 0x20 ;  /* 0x00000020ff677803 */ /* 0x000fe40000000000 */
[----:B------:R-:W-:Y:S02]  /*f2b0*/  FSEL R76, R32, -INF , !P4 ;  /* 0xff800000204c7808 */ /* 0x000fe40006000000 */
[----:B------:R-:W-:Y:S02]  /*f2c0*/  ISETP.GT.AND P4, PT, R58, 0x11, !P5 ;  /* 0x000000113a00780c */ /* 0x000fe40006f84270 */
[----:B------:R-:W-:-:S02]  /*f2d0*/  ISETP.GE.AND P5, PT, R79, 0x19, PT ;  /* 0x000000194f00780c */ /* 0x000fc40003fa6270 */
[----:B------:R-:W-:Y:S02]  /*f2e0*/  ISETP.LT.OR P4, PT, R8, 0x12, P4 ;  /* 0x000000120800780c */ /* 0x000fe40002781670 */
[----:B------:R-:W-:Y:S02]  /*f2f0*/  P2R R104, PR, RZ, 0x20 ;  /* 0x00000020ff687803 */ /* 0x000fe40000000000 */
[----:B------:R-:W-:Y:S02]  /*f300*/  FSEL R74, R33, -INF , !P4 ;  /* 0xff800000214a7808 */ /* 0x000fe40006000000 */
[----:B------:R-:W-:Y:S02]  /*f310*/  ISETP.GT.AND P4, PT, R58, 0x18, !P5 ;  /* 0x000000183a00780c */ /* 0x000fe40006f84270 */
[----:B------:R-:W-:Y:S02]  /*f320*/  ISETP.GE.AND P5, PT, R79, 0x1a, PT ;  /* 0x0000001a4f00780c */ /* 0x000fe40003fa6270 */
[----:B------:R-:W-:-:S02]  /*f330*/  ISETP.LT.OR P4, PT, R8, 0x19, P4 ;  /* 0x000000190800780c */ /* 0x000fc40002781670 */
[----:B------:R-:W-:Y:S02]  /*f340*/  P2R R105, PR, RZ, 0x20 ;  /* 0x00000020ff697803 */ /* 0x000fe40000000000 */
[----:B------:R-:W-:Y:S02]  /*f350*/  FSEL R89, R89, -INF , !P4 ;  /* 0xff80000059597808 */ /* 0x000fe40006000000 */
[----:B------:R-:W-:Y:S02]  /*f360*/  ISETP.GT.AND P4, PT, R58, 0x19, !P5 ;  /* 0x000000193a00780c */ /* 0x000fe40006f84270 */
[----:B------:R-:W-:Y:S02]  /*f370*/  ISETP.GE.AND P5, PT, R79, 0x21, PT ;  /* 0x000000214f00780c */ /* 0x000fe40003fa6270 */
[----:B------:R-:W-:-:S04]  /*f380*/  ISETP.LT.OR P4, PT, R8, 0x1a, P4 ;  /* 0x0000001a0800780c */ /* 0x000fc80002781670 */
        /* <DEDUP_REMOVED lines=104> */
[----:B------:R-:W-:Y:S02]  /*fa10*/  IADD3 R64, R87, 0x8, R12 ;  /* 0x0000000857407810 */ /* 0x000fe40007ffe00c */
        /* <DEDUP_REMOVED lines=16> */
[----:B------:R-:W-:Y:S01]  /*fb20*/  ISETP.GT.AND P6, PT, R58, 0x79, !P6 ;  /* 0x000000793a00780c */ /* 0x000fe200077c4270 */
[----:B------:R-:W-:-:S03]  /*fb30*/  VIADD R58, R12, 0x8 ;  /* 0x000000080c3a7836 */ /* 0x000fc60000000000 */
[----:B------:R-:W-:Y:S02]  /*fb40*/  ISETP.LT.OR P6, PT, R8, 0x7a, P6 ;  /* 0x0000007a0800780c */ /* 0x000fe400037c1670 */
[----:B------:R-:W-:Y:S02]  /*fb50*/  VIADDMNMX R58, R58, R86, R83, PT ;  /* 0x000000563a3a7246 */ /* 0x000fe40003800153 */
[----:B------:R-:W-:Y:S01]  /*fb60*/  FSEL R4, R85, -INF , !P6 ;  /* 0xff80000055047808 */ /* 0x000fe20007000000 */
[----:B------:R-:W-:Y:S08]  /*fb70*/  @!P2 BRA `(.L_x_7033) ;  /* 0x000000000054a947 */ /* 0x000ff00003800000 */
        /* <DEDUP_REMOVED lines=12> */
.L_x_7035:
[----:B------:R-:W-:-:S13]  /*fc40*/  ISETP.NE.AND P6, PT, R7, 0x1, PT ;  /* 0x000000010700780c */ /* 0x000fda0003fc5270 */
[----:B------:R-:W0:Y:S02]  /*fc50*/  @P6 LDC.64 R8, c[0x0][0x9e8] ;  /* 0x00027a00ff086b82 */ /* 0x000e240000000a00 */
[----:B0-----:R-:W-:-:S05]  /*fc60*/  @P6 IMAD.HI.U32 R8, R77, R8, RZ ;  /* 0x000000084d086227 */ /* 0x001fca00078e00ff */
[----:B------:R-:W-:-:S07]  /*fc70*/  @P6 SHF.R.U32.HI R77, RZ, R9, R8 ;  /* 0x00000009ff4d6219 */ /* 0x000fce0000011608 */
.L_x_7036:
[----:B------:R-:W-:Y:S05]  /*fc80*/  BSYNC B0 ;  /* 0x0000000000007941 */ /* 0x000fea0003800000 */
.L_x_7034:
[----:B------:R-:W-:-:S04]  /*fc90*/  IMAD R8, R77, R7, -R82 ;  /* 0x000000074d087224 */ /* 0x000fc800078e0a52 */
[----:B------:R-:W-:-:S05]  /*fca0*/  IMAD R9, R191, -0x2, R8 ;  /* 0xfffffffebf097824 */ /* 0x000fca00078e0208 */
[----:B------:R-:W-:Y:S02]  /*fcb0*/  VIMNMX R64, R64, R9, !PT ;  /* 0x0000000940407248 */ /* 0x000fe40007fe0100 */
[----:B------:R-:W-:-:S07]  /*fcc0*/  VIADDMNMX R58, R9, R7, R58, PT ;  /* 0x00000007093a7246 */ /* 0x000fce000380013a */
.L_x_7033:
[----:B------:R-:W-:Y:S01]  /*fcd0*/  ISETP.GT.AND P3, PT, R64, 0x1, !P3 ;  /* 0x000000014000780c */ /* 0x000fe20005f64270 */
[----:B------:R-:W-:Y:S01]  /*fce0*/  ULDC UR44, c[0x0][0x988] ;  /* 0x00026200002c7ab9 */ /* 0x000fe20000000800 */
[----:B------:R-:W-:Y:S02]  /*fcf0*/  ISETP.NE.AND P6, PT, R104, RZ, PT ;  /* 0x000000ff6800720c */ /* 0x000fe40003fc5270 */
[----:B------:R-:W-:Y:S02]  /*fd00*/  ISETP.LT.OR P3, PT, R58, 0x2, P3 ;  /* 0x000000023a00780c */ /* 0x000fe40001f61670 */
[----:B------:R-:W-:Y:S02]  /*fd10*/  ISETP.GT.AND P4, PT, R64, 0x71, !P4 ;  /* 0x000000714000780c */ /* 0x000fe40006784270 */
[----:B------:R-:W-:Y:S02]  /*fd20*/  FSEL R9, R3, -INF , !P3 ;  /* 0xff80000003097808 */ /* 0x000fe40005800000 */
[----:B------:R-:W-:-:S02]  /*fd30*/  ISETP.NE.AND P3, PT, R100, RZ, PT ;  /* 0x000000ff6400720c */ /* 0x000fc40003f65270 */
[C---:B------:R-:W-:Y:S02]  /*fd40*/  ISETP.GT.AND P5, PT, R64.reuse, 0x78, !P5 ;  /* 0x000000784000780c */ /* 0x040fe40006fa4270 */
[----:B------:R-:W-:Y:S02]  /*fd50*/  ISETP.GT.AND P3, PT, R64, 0x8, !P3 ;  /* 0x000000084000780c */ /* 0x000fe40005f64270 */
[C---:B------:R-:W-:Y:S02]  /*fd60*/  ISETP.LT.OR P4, PT, R58.reuse, 0x72, P4 ;  /* 0x000000723a00780c */ /* 0x040fe40002781670 */
[C---:B------:R-:W-:Y:S02]  /*fd70*/  ISETP.LT.OR P3, PT, R58.reuse, 0x9, P3 ;  /* 0x000000093a00780c */ /* 0x040fe40001f61670 */
[----:B------:R-:W-:Y:S02]  /*fd80*/  ISETP.LT.OR P5, PT, R58, 0x79, P5 ;  /* 0x000000793a00780c */ /* 0x000fe40002fa1670 */
[----:B------:R-:W-:-:S02]  /*fd90*/  FSEL R3, R10, -INF , !P3 ;  /* 0xff8000000a037808 */ /* 0x000fc40005800000 */
[----:B------:R-:W-:Y:S02]  /*fda0*/  ISETP.NE.AND P3, PT, R101, RZ, PT ;  /* 0x000000ff6500720c */ /* 0x000fe40003f65270 */
[----:B------:R-:W-:Y:S02]  /*fdb0*/  FSEL R38, R38, -INF , !P4 ;  /* 0xff80000026267808 */ /* 0x000fe40006000000 */
[----:B------:R-:W-:-:S04]  /*fdc0*/  ISETP.GT.AND P3, PT, R64, 0x9, !P3 ;  /* 0x000000094000780c */ /* 0x000fc80005f64270 */
        /* <DEDUP_REMOVED lines=78> */
[----:B------:R-:W0:Y:S03]  /*102b0*/  SHFL.BFLY PT, R11, R10, 0x2, 0x1f ;  /* 0x0c401f000a0b7f89 */ /* 0x000e2600000e0000 */
[----:B------:R-:W-:-:S04]  /*102c0*/  ISETP.GT.AND P3, PT, R64, 0x39, !P3 ;  /* 0x000000394000780c */ /* 0x000fc80005f64270 */
[----:B------:R-:W-:-:S04]  /*102d0*/  ISETP.LT.OR P3, PT, R58, 0x3a, P3 ;  /* 0x0000003a3a00780c */ /* 0x000fc80001f61670 */
[----:B------:R-:W-:Y:S02]  /*102e0*/  FSEL R31, R31, -INF , !P3 ;  /* 0xff8000001f1f7808 */ /* 0x000fe40005800000 */
[----:B------:R-:W-:-:S04]  /*102f0*/  ISETP.NE.AND P3, PT, R112, RZ, PT ;  /* 0x000000ff7000720c */ /* 0x000fc80003f65270 */
[----:B------:R-:W-:-:S04]  /*10300*/  ISETP.GT.AND P3, PT, R64, 0x40, !P3 ;  /* 0x000000404000780c */ /* 0x000fc80005f64270 */
[----:B------:R-:W-:Y:S02]  /*10310*/  ISETP.LT.OR P3, PT, R58, 0x41, P3 ;  /* 0x000000413a00780c */ /* 0x000fe40001f61670 */
[----:B0-----:R-:W-:Y:S02]  /*10320*/  FMNMX.FTZ R77, R10, R11, !PT ;  /* 0x0000000b0a4d7209 */ /* 0x001fe40007810000 */
[----:B------:R-:W-:Y:S02]  /*10330*/  FSEL R34, R34, -INF , !P3 ;  /* 0xff80000022227808 */ /* 0x000fe40005800000 */
[----:B------:R-:W-:Y:S02]  /*10340*/  ISETP.GT.AND P3, PT, R64, 0x41, !P6 ;  /* 0x000000414000780c */ /* 0x000fe40007764270 */
[----:B------:R-:W-:Y:S02]  /*10350*/  ISETP.NE.AND P6, PT, R116, RZ, PT ;  /* 0x000000ff7400720c */ /* 0x000fe40003fc5270 */
        /* <DEDUP_REMOVED lines=44> */
[----:B------:R-:W0:Y:S01]  /*10620*/  SHFL.BFLY PT, R80, R77, 0x1, 0x1f ;  /* 0x0c201f004d507f89 */ /* 0x000e2200000e0000 */
[----:B------:R-:W-:-:S04]  /*10630*/  ISETP.LT.OR P3, PT, R58, 0x71, P3 ;  /* 0x000000713a00780c */ /* 0x000fc80001f61670 */
[----:B------:R-:W-:Y:S02]  /*10640*/  FSEL R63, R63, -INF , !P3 ;  /* 0xff8000003f3f7808 */ /* 0x000fe40005800000 */
[----:B0-----:R-:W-:-:S04]  /*10650*/  FMNMX.FTZ R11, R77, R80, !PT ;  /* 0x000000504d0b7209 */ /* 0x001fc80007810000 */
[C---:B------:R-:W-:Y:S01]  /*10660*/  FSETP.NEU.FTZ.AND P3, PT, R11.reuse, -INF , PT ;  /* 0xff8000000b00780b */ /* 0x040fe20003f7d000 */
[----:B------:R-:W-:-:S05]  /*10670*/  FMUL.FTZ R79, R11, UR44 ;  /* 0x0000002c0b4f7c20 */ /* 0x000fca0008410000 */
[----:B------:R-:W-:Y:S02]  /*10680*/  FSEL R82, R79, RZ, P3 ;  /* 0x000000ff4f527208 */ /* 0x000fe40001800000 */
[----:B------:R-:W-:Y:S02]  /*10690*/  ISETP.GT.AND P3, PT, R64, RZ, !P6 ;  /* 0x000000ff4000720c */ /* 0x000fe40007764270 */
[----:B------:R-:W-:Y:S01]  /*106a0*/  ISETP.NE.AND P6, PT, R81, RZ, PT ;  /* 0x000000ff5100720c */ /* 0x000fe20003fc5270 */
[--C-:B------:R-:W-:Y:S01]  /*106b0*/  FFMA.FTZ R172, R71, UR44, -R82.reuse ;  /* 0x0000002c47ac7c23 */ /* 0x100fe20008010852 */
[----:B------:R-:W-:Y:S01]  /*106c0*/  ISETP.LT.OR P3, PT, R58, 0x1, P3 ;  /* 0x000000013a00780c */ /* 0x000fe20001f61670 */
[--C-:B------:R-:W-:Y:S01]  /*106d0*/  FFMA.FTZ R174, R69, UR44, -R82.reuse ;  /* 0x0000002c45ae7c23 */ /* 0x100fe20008010852 */
[--C-:B------:R-:W-:Y:S01]  /*106e0*/  FFMA.FTZ R170, R65, UR44, -R82.reuse ;  /* 0x0000002c41aa7c23 */ /* 0x100fe20008010852 */
[--C-:B------:R-:W-:Y:S01]  /*106f0*/  FFMA.FTZ R164, R52, UR44, -R82.reuse ;  /* 0x0000002c34a47c23 */ /* 0x100fe20008010852 */
[----:B------:R-:W-:Y:S01]  /*10700*/  FSEL R80, R0, -INF , !P3 ;  /* 0xff80000000507808 */ /* 0x000fe20005800000 */
[--C-:B------:R-:W-:Y:S01]  /*10710*/  FFMA.FTZ R52, R51, UR44, -R82.reuse ;  /* 0x0000002c33347c23 */ /* 0x100fe20008010852 */
[----:B------:R-:W-:Y:S01]  /*10720*/  ISETP.GT.AND P3, PT, R64, 0x79, !P6 ;  /* 0x000000794000780c */ /* 0x000fe20007764270 */
        /* <DEDUP_REMOVED lines=8> */
[----:B------:R-:W-:Y:S01]  /*107b0*/  MUFU.EX2 R180, R180 ;  /* 0x000000b400b47308 */ /* 0x000fe20000000800 */
[----:B------:R-:W-:Y:S01]  /*107c0*/  FMNMX.FTZ R0, R8, R77, !PT ;  /* 0x0000004d08007209 */ /* 0x000fe20007810000 */
[--C-:B------:R-:W-:Y:S01]  /*107d0*/  FFMA.FTZ R75, R75, UR44, -R82.reuse ;  /* 0x0000002c4b4b7c23 */ /* 0x100fe20008010852 */
[--C-:B------:R-:W-:Y:S01]  /*107e0*/  FFMA.FTZ R152, R33, UR44, -R82.reuse ;  /* 0x0000002c21987c23 */ /* 0x100fe20008010852 */
[--C-:B------:R-:W-:Y:S01]  /*107f0*/  FFMA.FTZ R33, R32, UR44, -R82.reuse ;  /* 0x0000002c20217c23 */ /* 0x100fe20008010852 */
[----:B------:R-:W-:Y:S01]  /*10800*/  FMNMX.FTZ R79, R13, R0, !PT ;  /* 0x000000000d4f7209 */ /* 0x000fe20007810000 */
[--C-:B------:R-:W-:Y:S01]  /*10810*/  FFMA.FTZ R176, R76, UR44, -R82.reuse ;  /* 0x0000002c4cb07c23 */ /* 0x100fe20008010852 */
[--C-:B------:R-:W-:Y:S01]  /*10820*/  FFMA.FTZ R77, R74, UR44, -R82.reuse ;  /* 0x0000002c4a4d7c23 */ /* 0x100fe20008010852 */
[----:B------:R-:W0:Y:S01]  /*10830*/  MUFU.EX2 R73, R73 ;  /* 0x0000004900497308 */ /* 0x000e220000000800 */
[----:B------:R-:W-:Y:S01]  /*10840*/  FMNMX.FTZ R0, R14, R79, !PT ;  /* 0x0000004f0e007209 */ /* 0x000fe20007810000 */
        /* <DEDUP_REMOVED lines=14> */
[----:B------:R-:W2:Y:S01]  /*10930*/  MUFU.EX2 R75, R75 ;  /* 0x0000004b004b7308 */ /* 0x000ea20000000800 */
        /* <DEDUP_REMOVED lines=8> */
[----:B------:R-:W-:Y:S01]  /*109c0*/  FMNMX.FTZ R0, R26, R71, !PT ;  /* 0x000000471a007209 */ /* 0x000fe20007810000 */
[--C-:B------:R-:W-:Y:S01]  /*109d0*/  FFMA.FTZ R71, R70, UR44, -R82.reuse ;  /* 0x0000002c46477c23 */ /* 0x100fe20008010852 */
[--C-:B------:R-:W-:Y:S01]  /*109e0*/  FFMA.FTZ R43, R43, UR44, -R82.reuse ;  /* 0x0000002c2b2b7c23 */ /* 0x100fe20008010852 */
[----:B------:R-:W-:Y:S01]  /*109f0*/  FFMA.FTZ R41, R41, UR44, -R82 ;  /* 0x0000002c29297c23 */ /* 0x000fe20008010852 */
[----:B------:R-:W-:-:S03]  /*10a00*/  FMNMX.FTZ R81, R27, R0, !PT ;  /* 0x000000001b517209 */ /* 0x000fc60007810000 */
[----:B------:R-:W4:Y:S01]  /*10a10*/  MUFU.EX2 R77, R77 ;  /* 0x0000004d004d7308 */ /* 0x000f220000000800 */
[----:B------:R-:W-:-:S04]  /*10a20*/  FMNMX.FTZ R81, R28, R81, !PT ;  /* 0x000000511c517209 */ /* 0x000fc80007810000 */
        /* <DEDUP_REMOVED lines=16> */
[----:B------:R-:W-:Y:S01]  /*10b30*/  MUFU.EX2 R69, R68 ;  /* 0x0000004400457308 */ /* 0x000fe20000000800 */
[----:B------:R-:W-:-:S04]  /*10b40*/  FMNMX.FTZ R0, R60, R65, !PT ;  /* 0x000000413c007209 */ /* 0x000fc80007810000 */
[----:B------:R-:W-:-:S03]  /*10b50*/  FMNMX.FTZ R65, R61, R0, !PT ;  /* 0x000000003d417209 */ /* 0x000fc60007810000 */
[----:B------:R-:W-:Y:S01]  /*10b60*/  MUFU.EX2 R168, R168 ;  /* 0x000000a800a87308 */ /* 0x000fe20000000800 */
[----:B------:R-:W-:-:S04]  /*10b70*/  FMNMX.FTZ R0, R62, R65, !PT ;  /* 0x000000413e007209 */ /* 0x000fc80007810000 */
[----:B------:R-:W-:Y:S02]  /*10b80*/  FMNMX.FTZ R51, R63, R0, !PT ;  /* 0x000000003f337209 */ /* 0x000fe40007810000 */
[----:B------:R-:W-:Y:S01]  /*10b90*/  FSEL R0, R39, -INF , !P5 ;  /* 0xff80000027007808 */ /* 0x000fe20006800000 */
        /* <DEDUP_REMOVED lines=15> */
[----:B0-----:R-:W-:-:S04]  /*10c90*/  FMNMX.FTZ R10, R44, R51, !PT ;  /* 0x000000332c0a7209 */ /* 0x001fc80007810000 */
[C---:B------:R-:W-:Y:S01]  /*10ca0*/  FSETP.NEU.FTZ.AND P3, PT, R10.reuse, -INF , PT ;  /* 0xff8000000a00780b */ /* 0x040fe20003f7d000 */
[----:B------:R-:W-:Y:S02]  /*10cb0*/  FMUL.FTZ R32, R10, UR44 ;  /* 0x0000002c0a207c20 */ /* 0x000fe40008410000 */
[----:B------:R-:W-:Y:S03]  /*10cc0*/  MUFU.EX2 R162, R162 ;  /* 0x000000a200a27308 */ /* 0x000fe60000000800 */
[----:B------:R-:W-:-:S05]  /*10cd0*/  FSEL R51, R32, RZ, P3 ;  /* 0x000000ff20337208 */ /* 0x000fca0001800000 */
[----:B------:R-:W-:Y:S01]  /*10ce0*/  MUFU.EX2 R45, R45 ;  /* 0x0000002d002d7308 */ /* 0x000fe20000000800 */
[----:B------:R-:W-:Y:S01]  /*10cf0*/  FFMA.FTZ R183, R3, UR44, -R51 ;  /* 0x0000002c03b77c23 */ /* 0x000fe20008010833 */
[----:B------:R-:W-:Y:S01]  /*10d00*/  FADD.FTZ R3, R180, R73 ;  /* 0x00000049b4037221 */ /* 0x000fe20000010000 */
[--C-:B------:R-:W-:Y:S01]  /*10d10*/  FFMA.FTZ R181, R80, UR44, -R51.reuse ;  /* 0x0000002c50b57c23 */ /* 0x100fe20008010833 */
[--C-:B------:R-:W-:Y:S01]  /*10d20*/  FFMA.FTZ R32, R9, UR44, -R51.reuse ;  /* 0x0000002c09207c23 */ /* 0x100fe20008010833 */
[----:B------:R-:W-:Y:S01]  /*10d30*/  FFMA.FTZ R8, R8, UR44, -R51 ;  /* 0x0000002c08087c23 */ /* 0x000fe20008010833 */
[----:B-1----:R-:W-:Y:S01]  /*10d40*/  FADD.FTZ R4, R182, R3 ;  /* 0x00000003b6047221 */ /* 0x002fe20000010000 */
[--C-:B------:R-:W-:Y:S01]  /*10d50*/  FFMA.FTZ R177, R13, UR44, -R51.reuse ;  /* 0x0000002c0db17c23 */ /* 0x100fe20008010833 */
[----:B------:R-:W-:Y:S01]  /*10d60*/  MUFU.EX2 R183, R183 ;  /* 0x000000b700b77308 */ /* 0x000fe20000000800 */
[--C-:B------:R-:W-:Y:S01]  /*10d70*/  FFMA.FTZ R14, R14, UR44, -R51.reuse ;  /* 0x0000002c0e0e7c23 */ /* 0x100fe20008010833 */
[----:B--2---:R-:W-:Y:S01]  /*10d80*/  FADD.FTZ R3, R75, R4 ;  /* 0x000000044b037221 */ /* 0x004fe20000010000 */
[--C-:B------:R-:W-:Y:S01]  /*10d90*/  FFMA.FTZ R179, R15, UR44, -R51.reuse ;  /* 0x0000002c0fb37c23 */ /* 0x100fe20008010833 */
[--C-:B------:R-:W-:Y:S01]  /*10da0*/  FFMA.FTZ R20, R20, UR44, -R51.reuse ;  /* 0x0000002c14147c23 */ /* 0x100fe20008010833 */
[----:B------:R-:W-:Y:S01]  /*10db0*/  FFMA.FTZ R173, R21, UR44, -R51 ;  /* 0x0000002c15ad7c23 */ /* 0x000fe20008010833 */
[----:B---3--:R-:W-:Y:S01]  /*10dc0*/  FADD.FTZ R4, R176, R3 ;  /* 0x00000003b0047221 */ /* 0x008fe20000010000 */
[--C-:B------:R-:W-:Y:S01]  /*10dd0*/  FFMA.FTZ R24, R24, UR44, -R51.reuse ;  /* 0x0000002c18187c23 */ /* 0x100fe20008010833 */
[----:B------:R-:W-:Y:S01]  /*10de0*/  MUFU.EX2 R181, R181 ;  /* 0x000000b500b57308 */ /* 0x000fe20000000800 */
[--C-:B------:R-:W-:Y:S01]  /*10df0*/  FFMA.FTZ R175, R25, UR44, -R51.reuse ;  /* 0x0000002c19af7c23 */ /* 0x100fe20008010833 */
[----:B----4-:R-:W-:Y:S01]  /*10e00*/  FADD.FTZ R3, R77, R4 ;  /* 0x000000044d037221 */ /* 0x010fe20000010000 */
[--C-:B------:R-:W-:Y:S01]  /*10e10*/  FFMA.FTZ R26, R26, UR44, -R51.reuse ;  /* 0x0000002c1a1a7c23 */ /* 0x100fe20008010833 */
[--C-:B------:R-:W-:Y:S01]  /*10e20*/  FFMA.FTZ R169, R27, UR44, -R51.reuse ;  /* 0x0000002c1ba97c23 */ /* 0x100fe20008010833 */
[----:B------:R-:W-:Y:S01]  /*10e30*/  FFMA.FTZ R28, R28, UR44, -R51 ;  /* 0x0000002c1c1c7c23 */ /* 0x000fe20008010833 */
[----:B------:R-:W-:Y:S01]  /*10e40*/  FADD.FTZ R4, R178, R3 ;  /* 0x00000003b2047221 */ /* 0x000fe20000010000 */
[--C-:B------:R-:W-:Y:S01]  /*10e50*/  FFMA.FTZ R171, R30, UR44, -R51.reuse ;  /* 0x0000002c1eab7c23 */ /* 0x100fe20008010833 */
[----:B------:R-:W0:Y:S01]  /*10e60*/  MUFU.EX2 R32, R32 ;  /* 0x0000002000207308 */ /* 0x000e220000000800 */
[--C-:B------:R-:W-:Y:S01]  /*10e70*/  FFMA.FTZ R30, R31, UR44, -R51.reuse ;  /* 0x0000002c1f1e7c23 */ /* 0x100fe20008010833 */
[----:B------:R-:W-:Y:S01]  /*10e80*/  FADD.FTZ R3, R79, R4 ;  /* 0x000000044f037221 */ /* 0x000fe20000010000 */
[--C-:B------:R-:W-:Y:S01]  /*10e90*/  FFMA.FTZ R34, R34, UR44, -R51.reuse ;  /* 0x0000002c22227c23 */ /* 0x100fe20008010833 */
[--C-:B------:R-:W-:Y:S01]  /*10ea0*/  FFMA.FTZ R35, R35, UR44, -R51.reuse ;  /* 0x0000002c23237c23 */ /* 0x100fe20008010833 */
[----:B------:R-:W-:Y:S01]  /*10eb0*/  FFMA.FTZ R36, R36, UR44, -R51 ;  /* 0x0000002c24247c23 */ /* 0x000fe20008010833 */
[----:B------:R-:W-:Y:S01]  /*10ec0*/  FADD.FTZ R42, R172, R3 ;  /* 0x00000003ac2a7221 */ /* 0x000fe20000010000 */
[--C-:B------:R-:W-:Y:S01]  /*10ed0*/  FFMA.FTZ R37, R37, UR44, -R51.reuse ;  /* 0x0000002c25257c23 */ /* 0x100fe20008010833 */
[----:B------:R-:W1:Y:S01]  /*10ee0*/  MUFU.EX2 R8, R8 ;  /* 0x0000000800087308 */ /* 0x000e620000000800 */
        /* <DEDUP_REMOVED lines=8> */
[----:B0-----:R-:W-:Y:S01]  /*10f70*/  FADD.FTZ R4, R181, R32 ;  /* 0x00000020b5047221 */ /* 0x001fe20000010000 */
[----:B------:R-:W-:Y:S01]  /*10f80*/  FADD.FTZ R9, R69, R42 ;  /* 0x0000002a45097221 */ /* 0x000fe20000010000 */
[--C-:B------:R-:W-:Y:S01]  /*10f90*/  FFMA.FTZ R60, R60, UR44, -R51.reuse ;  /* 0x0000002c3c3c7c23 */ /* 0x100fe20008010833 */
[----:B------:R-:W-:Y:S01]  /*10fa0*/  FFMA.FTZ R61, R61, UR44, -R51 ;  /* 0x0000002c3d3d7c23 */ /* 0x000fe20008010833 */
[----:B------:R-:W-:Y:S01]  /*10fb0*/  FADD.FTZ R3, R183, R4 ;  /* 0x00000004b7037221 */ /* 0x000fe20000010000 */
[----:B------:R-:W-:Y:S01]  /*10fc0*/  FADD.FTZ R42, R168, R9 ;  /* 0x00000009a82a7221 */ /* 0x000fe20000010000 */
[----:B------:R-:W-:Y:S01]  /*10fd0*/  FFMA.FTZ R62, R62, UR44, -R51 ;  /* 0x0000002c3e3e7c23 */ /* 0x000fe20008010833 */
[----:B------:R-:W0:Y:S01]  /*10fe0*/  MUFU.EX2 R14, R14 ;  /* 0x0000000e000e7308 */ /* 0x000e220000000800 */
[----:B-1----:R-:W-:Y:S01]  /*10ff0*/  FADD.FTZ R4, R8, R3 ;  /* 0x0000000308047221 */ /* 0x002fe20000010000 */
[----:B------:R-:W-:Y:S01]  /*11000*/  FADD.FTZ R9, R67, R42 ;  /* 0x0000002a43097221 */ /* 0x000fe20000010000 */
[--C-:B------:R-:W-:Y:S01]  /*11010*/  FFMA.FTZ R63, R63, UR44, -R51.reuse ;  /* 0x0000002c3f3f7c23 */ /* 0x100fe20008010833 */
[--C-:B------:R-:W-:Y:S01]  /*11020*/  FFMA.FTZ R38, R38, UR44, -R51.reuse ;  /* 0x0000002c26267c23 */ /* 0x100fe20008010833 */
[----:B------:R-:W-:Y:S01]  /*11030*/  FFMA.FTZ R0, R0, UR44, -R51 ;  /* 0x0000002c00007c23 */ /* 0x000fe20008010833 */
[----:B------:R-:W-:Y:S01]  /*11040*/  FADD.FTZ R42, R170, R9 ;  /* 0x00000009aa2a7221 */ /* 0x000fe20000010000 */
[----:B------:R-:W-:Y:S01]  /*11050*/  FFMA.FTZ R40, R40, UR44, -R51 ;  /* 0x0000002c28287c23 */ /* 0x000fe20008010833 */
[----:B------:R-:W1:Y:S01]  /*11060*/  MUFU.EX2 R179, R179 ;  /* 0x000000b300b37308 */ /* 0x000e620000000800 */
[----:B--2---:R-:W-:Y:S01]  /*11070*/  FADD.FTZ R3, R177, R4 ;  /* 0x00000004b1037221 */ /* 0x004fe20000010000 */
[----:B------:R-:W-:Y:S01]  /*11080*/  FADD.FTZ R9, R59, R42 ;  /* 0x0000002a3b097221 */ /* 0x000fe20000010000 */
[----:B------:R-:W-:Y:S01]  /*11090*/  F2FP.F16.F32.PACK_AB R183, R8, R183 ;  /* 0x000000b708b7723e */ /* 0x000fe200000000ff */
[----:B------:R-:W-:Y:S01]  /*110a0*/  IMAD.IADD R13, R192, 0x1, -R193 ;  /* 0x00000001c00d7824 */ /* 0x000fe200078e0ac1 */
[----:B------:R-:W-:Y:S01]  /*110b0*/  F2FP.F16.F32.PACK_AB R180, R73, R180 ;  /* 0x000000b449b4723e */ /* 0x000fe200000000ff */
[----:B------:R-:W-:Y:S01]  /*110c0*/  FADD.FTZ R42, R164, R9 ;  /* 0x00000009a42a7221 */ /* 0x000fe20000010000 */
[----:B------:R-:W-:Y:S01]  /*110d0*/  F2FP.F16.F32.PACK_AB R182, R75, R182 ;  /* 0x000000b64bb6723e */ /* 0x000fe200000000ff */
[----:B------:R-:W2:Y:S01]  /*110e0*/  MUFU.EX2 R20, R20 ;  /* 0x0000001400147308 */ /* 0x000ea20000000800 */
[----:B0-----:R-:W-:Y:S01]  /*110f0*/  FADD.FTZ R4, R14, R3 ;  /* 0x000000030e047221 */ /* 0x001fe20000010000 */
[----:B------:R-:W-:Y:S01]  /*11100*/  FADD.FTZ R9, R39, R42 ;  /* 0x0000002a27097221 */ /* 0x000fe20000010000 */
[----:B------:R-:W-:-:S02]  /*11110*/  F2FP.F16.F32.PACK_AB R176, R77, R176 ;  /* 0x000000b04db0723e */ /* 0x000fc400000000ff */
[----:B------:R-:W-:Y:S01]  /*11120*/  F2FP.F16.F32.PACK_AB R178, R79, R178 ;  /* 0x000000b24fb2723e */ /* 0x000fe200000000ff */
        /* <DEDUP_REMOVED lines=18> */
[C---:B------:R-:W-:Y:S01]  /*11250*/  FADD.FTZ R9, R45.reuse, R42 ;  /* 0x0000002a2d097221 */ /* 0x040fe20000010000 */
[----:B------:R-:W-:Y:S02]  /*11260*/  F2FP.F16.F32.PACK_AB R162, R45, R162 ;  /* 0x000000a22da2723e */ /* 0x000fe400000000ff */
[----:B------:R-:W-:Y:S02]  /*11270*/  F2FP.F16.F32.PACK_AB R181, R32, R181 ;  /* 0x000000b520b5723e */ /* 0x000fe400000000ff */
[----:B------:R-:W-:Y:S01]  /*11280*/  F2FP.F16.F32.PACK_AB R177, R14, R177 ;  /* 0x000000b10eb1723e */ /* 0x000fe200000000ff */
[----:B------:R-:W0:Y:S01]  /*11290*/  MUFU.EX2 R26, R26 ;  /* 0x0000001a001a7308 */ /* 0x000e220000000800 */
[----:B-1----:R-:W-:Y:S01]  /*112a0*/  FADD.FTZ R4, R24, R3 ;  /* 0x0000000318047221 */ /* 0x002fe20000010000 */
[----:B------:R-:W-:-:S02]  /*112b0*/  F2FP.F16.F32.PACK_AB R179, R20, R179 ;  /* 0x000000b314b3723e */ /* 0x000fc400000000ff */
[----:B------:R-:W-:-:S04]  /*112c0*/  F2FP.F16.F32.PACK_AB R173, R24, R173 ;  /* 0x000000ad18ad723e */ /* 0x000fc800000000ff */
        /* <DEDUP_REMOVED lines=51> */
[----:B-1----:R-:W-:Y:S01]  /*11600*/  FADD.FTZ R42, R154, R9 ;  /* 0x000000099a2a7221 */ /* 0x002fe20000010000 */
[----:B------:R-:W-:-:S05]  /*11610*/  LEA R9, R197, R13, 0x7 ;  /* 0x0000000dc5097211 */ /* 0x000fca00078e38ff */
[----:B------:R-:W-:Y:S01]  /*11620*/  IMAD.IADD R6, R9, 0x1, R6 ;  /* 0x0000000109067824 */ /* 0x000fe200078e0206 */
        /* <DEDUP_REMOVED lines=13> */
[----:B------:R2:W0:Y:S01]  /*11700*/  MUFU.EX2 R155, R0 ;  /* 0x00000000009b7308 */ /* 0x0004220000000800 */
[----:B-1----:R-:W-:-:S07]  /*11710*/  FADD.FTZ R3, R63, R8 ;  /* 0x000000083f037221 */ /* 0x002fce0000010000 */
[----:B------:R-:W1:Y:S01]  /*11720*/  MUFU.EX2 R40, R40 ;  /* 0x0000002800287308 */ /* 0x000e620000000800 */
[C---:B--2---:R-:W-:Y:S01]  /*11730*/  FADD.FTZ R0, R38.reuse, R3 ;  /* 0x0000000326007221 */ /* 0x044fe20000010000 */
[----:B------:R-:W-:-:S03]  /*11740*/  F2FP.F16.F32.PACK_AB R153, R38, R63 ;  /* 0x0000003f2699723e */ /* 0x000fc600000000ff */
[----:B0-----:R-:W-:-:S04]  /*11750*/  FADD.FTZ R3, R155, R0 ;  /* 0x000000009b037221 */ /* 0x001fc80000010000 */
[C---:B-1----:R-:W-:Y:S01]  /*11760*/  FADD.FTZ R0, R40.reuse, R3 ;  /* 0x0000000328007221 */ /* 0x042fe20000010000 */
[----:B------:R-:W-:Y:S01]  /*11770*/  F2FP.F16.F32.PACK_AB R155, R40, R155 ;  /* 0x0000009b289b723e */ /* 0x000fe200000000ff */
[----:B------:R-:W-:Y:S01]  /*11780*/  VIADD R3, R129, 0xfffffffe ;  /* 0xfffffffe81037836 */ /* 0x000fe20000000000 */
        /* <DEDUP_REMOVED lines=12> */
.L_x_7039:
[----:B------:R-:W-:-:S13]  /*11850*/  ISETP.NE.AND P3, PT, R7, 0x1, PT ;  /* 0x000000010700780c */ /* 0x000fda0003f65270 */
[----:B------:R-:W0:Y:S02]  /*11860*/  @P3 LDC.64 R14, c[0x0][0x9e8] ;  /* 0x00027a00ff0e3b82 */ /* 0x000e240000000a00 */
[----:B0-----:R-:W-:-:S05]  /*11870*/  @P3 IMAD.HI.U32 R14, R8, R14, RZ ;  /* 0x0000000e080e3227 */ /* 0x001fca00078e00ff */
[----:B------:R-:W-:-:S07]  /*11880*/  @P3 SHF.R.U32.HI R8, RZ, R15, R14 ;  /* 0x0000000fff083219 */ /* 0x000fce000001160e */
.L_x_7040:
[----:B------:R-:W-:Y:S05]  /*11890*/  BSYNC B0 ;  /* 0x0000000000007941 */ /* 0x000fea0003800000 */
.L_x_7038:
[----:B------:R-:W-:-:S05]  /*118a0*/  IMAD R7, R8, R7, R7 ;  /* 0x0000000708077224 */ /* 0x000fca00078e0207 */
[----:B------:R-:W-:-:S07]  /*118b0*/  VIMNMX R6, R6, R7, PT ;  /* 0x0000000706067248 */ /* 0x000fce0003fe0100 */
.L_x_7037:
[----:B------:R-:W-:Y:S01]  /*118c0*/  SHF.R.S32.HI R7, RZ, 0x1f, R6 ;  /* 0x0000001fff077819 */ /* 0x000fe20000011406 */
[----:B------:R-:W-:Y:S01]  /*118d0*/  ULDC UR49, c[0x0][0x9e4] ;  /* 0x0002790000317ab9 */ /* 0x000fe20000000800 */
[----:B------:R-:W-:Y:S01]  /*118e0*/  ULDC UR46, c[0x0][0x9e4] ;  /* 0x00027900002e7ab9 */ /* 0x000fe20000000800 */
[----:B------:R-:W-:Y:S01]  /*118f0*/  ULDC UR45, c[0x0][0x988] ;  /* 0x00026200002d7ab9 */ /* 0x000fe20000000800 */
[----:B------:R-:W-:Y:S01]  /*11900*/  LEA.HI R7, R7, R6, RZ, 0x7 ;  /* 0x0000000607077211 */ /* 0x000fe200078f38ff */
[----:B------:R-:W-:Y:S01]  /*11910*/  ULDC UR48, c[0x0][0x988] ;  /* 0x0002620000307ab9 */ /* 0x000fe20000000800 */
[----:B------:R-:W-:Y:S01]  /*11920*/  ULDC UR47, c[0x0][0x988] ;  /* 0x00026200002f7ab9 */ /* 0x000fe20000000800 */
[----:B------:R-:W-:Y:S01]  /*11930*/  ULDC UR54, c[0x0][0x9d8] ;  /* 0x0002760000367ab9 */ /* 0x000fe20000000800 */
[----:B------:R-:W-:Y:S01]  /*11940*/  SHF.R.S32.HI R7, RZ, 0x7, R7 ;  /* 0x00000007ff077819 */ /* 0x000fe20000011407 */
[----:B------:R-:W-:Y:S01]  /*11950*/  ULDC UR52, c[0x0][0x9d8] ;  /* 0x0002760000347ab9 */ /* 0x000fe20000000800 */
[----:B------:R-:W-:Y:S01]  /*11960*/  ULDC UR51, c[0x0][0x9d8] ;  /* 0x0002760000337ab9 */ /* 0x000fe20000000800 */
[----:B------:R-:W-:Y:S01]  /*11970*/  ULDC UR53, c[0x0][0x9e0] ;  /* 0x0002780000357ab9 */ /* 0x000fe20000000800 */
[----:B------:R-:W-:Y:S01]  /*11980*/  VIMNMX R14, R198, R7, !PT ;  /* 0x00000007c60e7248 */ /* 0x000fe20007fe0100 */
[----:B------:R-:W-:Y:S01]  /*11990*/  ULDC UR50, c[0x0][0x9e0] ;  /* 0x0002780000327ab9 */ /* 0x000fe20000000800 */
[----:B------:R-:W-:-:S02]  /*119a0*/  CS2R R150, SRZ ;  /* 0x0000000000967805 */ /* 0x000fc4000001ff00 */
[----:B------:R-:W-:Y:S02]  /*119b0*/  CS2R R148, SRZ ;  /* 0x0000000000947805 */ /* 0x000fe4000001ff00 */
        /* <DEDUP_REMOVED lines=16> */
[----:B-----5:R-:W-:-:S02]  /*11ac0*/  CS2R R116, SRZ ;  /* 0x0000000000747805 */ /* 0x020fc4000001ff00 */
        /* <DEDUP_REMOVED lines=15> */
[----:B------:R-:W-:Y:S02]  /*11bc0*/  IMAD.IADD R15, R12, 0x1, R13 ;  /* 0x000000010c0f7824 */ /* 0x000fe400078e020d */
[----:B------:R-:W-:-:S03]  /*11bd0*/  IMAD.MOV.U32 R151, RZ, RZ, RZ ;  /* 0x000000ffff977224 */ /* 0x000fc600078e00ff */
[----:B------:R-:W-:-:S07]  /*11be0*/  IADD3 R20, R15, 0x8, RZ ;  /* 0x000000080f147810 */ /* 0x000fce0007ffe0ff */
.L_x_7059:
[----:B------:R-:W-:Y:S01]  /*11bf0*/  ISETP.NE.AND P3, PT, R196, RZ, PT ;  /* 0x000000ffc400720c */ /* 0x000fe20003f65270 */
[----:B------:R-:W-:Y:S01]  /*11c00*/  VIADD R21, R184, 0x1 ;  /* 0x00000001b8157836 */ /* 0x000fe20000000000 */
[----:B------:R-:W-:Y:S05]  /*11c10*/  YIELD ;  /* 0x0000000000007946 */ /* 0x000fea0003800000 */
[----:B------:R-:W-:-:S04]  /*11c20*/  ISETP.NE.AND P4, PT, R21, 0x2, PT ;  /* 0x000000021500780c */ /* 0x000fc80003f85270 */
[----:B------:R-:W-:Y:S02]  /*11c30*/  SEL R199, RZ, 0x1, P4 ;  /* 0x00000001ffc77807 */ /* 0x000fe40002000000 */
[----:B------:R-:W-:Y:S02]  /*11c40*/  SEL R21, R21, RZ, P4 ;  /* 0x000000ff15157207 */ /* 0x000fe40002000000 */
[----:B------:R-:W-:Y:S01]  /*11c50*/  LOP3.LUT R199, R186, R199, RZ, 0x3c, !PT ;  /* 0x000000c7bac77212 */ /* 0x000fe200078e3cff */
[----:B------:R-:W-:Y:S06]  /*11c60*/  @P3 BRA `(.L_x_7042) ;  /* 0x0000000000303947 */ /* 0x000fec0003800000 */
[----:B------:R-:W-:Y:S05]  /*11c70*/  @!P0 BRA `(.L_x_7043) ;  /* 0x0000000000048947 */ /* 0x000fea0003800000 */
[----:B------:R-:W-:Y:S01]  /*11c80*/  BPT.TRAP 0x1 ;  /* 0x000000040000795c */ /* 0x000fe20000300000 */
.L_x_7043:
[----:B------:R-:W-:Y:S01]  /*11c90*/  IMAD R7, R21, 0x8, R2 ;  /* 0x0000000815077824 */ /* 0x000fe200078e0202 */
[----:B------:R-:W-:-:S04]  /*11ca0*/  SHF.L.U32 R6, R199, 0x1f, RZ ;  /* 0x0000001fc7067819 */ /* 0x000fc800000006ff */
[----:B------:R0:W1:Y:S01]  /*11cb0*/  SYNCS.PHASECHK.TRANS64.TRYWAIT P4, [R7+URZ+0x28830], R6 ;  /* 0x02883006070075a7 */ /* 0x000062000808017f */
[----:B------:R-:W-:Y:S05]  /*11cc0*/  @!P0 BRA `(.L_x_7044) ;  /* 0x0000000000048947 */ /* 0x000fea0003800000 */
[----:B------:R-:W-:Y:S01]  /*11cd0*/  BPT.TRAP 0x1 ;  /* 0x000000040000795c */ /* 0x000fe20000300000 */
.L_x_7044:
[----:B------:R-:W-:Y:S04]  /*11ce0*/  BSSY B0, `(.L_x_7042) ;  /* 0x0000004000007945 */ /* 0x000fe80003800000 */
[----:B-1----:R-:W-:Y:S05]  /*11cf0*/  @P4 BRA `(.L_x_7045) ;  /* 0x0000000000084947 */ /* 0x002fea0003800000 */
[----:B------:R-:W1:Y:S02]  /*11d00*/  SYNCS.PHASECHK.TRANS64.TRYWAIT P4, [R7+URZ+0x28830], R6 ;  /* 0x02883006070075a7 */ /* 0x000e64000808017f */
[----:B-1----:R-:W-:Y:S05]  /*11d10*/  @!P4 BRA `(.L_x_7046) ;  /* 0x0000014000b4c947 */ /* 0x002fea0003800000 */
.L_x_7045:
[----:B------:R-:W-:Y:S05]  /*11d20*/  BSYNC B0 ;  /* 0x0000000000007941 */ /* 0x000fea0003800000 */
.L_x_7042:
[----:B------:R-:W2:Y:S01]  /*11d30*/  S2R R8, SR_TID.X ;  /* 0x0000000000087919 */ /* 0x000ea20000002100 */
[----:B01----:R-:W-:Y:S01]  /*11d40*/  IMAD.MOV.U32 R7, RZ, RZ, 0x40000040 ;  /* 0x40000040ff077424 */ /* 0x003fe200078e00ff */
[----:B------:R-:W-:Y:S05]  /*11d50*/  WARPSYNC.ALL ;  /* 0x0000000000007948 */ /* 0x000fea0003800000 */
[----:B------:R-:W-:Y:S01]  /*11d60*/  R2UR UR35, R7 ;  /* 0x00000000072372ca */ /* 0x000fe200000e0000 */
[----:B------:R-:W-:Y:S01]  /*11d70*/  IMAD R6, R21, 0x800, R5 ;  /* 0x0000080015067824 */ /* 0x000fe200078e0205 */
[----:B------:R-:W-:-:S04]  /*11d80*/  MOV R9, 0x40000040 ;  /* 0x4000004000097802 */ /* 0x000fc80000000f00 */
[----:B------:R-:W-:Y:S02]  /*11d90*/  R2UR UR34, R6 ;  /* 0x00000000062272ca */ /* 0x000fe400000e0000 */
[----:B------:R-:W-:Y:S01]  /*11da0*/  R2UR UR7, R9 ;  /* 0x00000000090772ca */ /* 0x000fe200000e0000 */
[----:B------:R-:W-:-:S05]  /*11db0*/  IMAD.MOV.U32 R9, RZ, RZ, 0x40000040 ;  /* 0x40000040ff097424 */ /* 0x000fca00078e00ff */
[----:B------:R-:W-:Y:S01]  /*11dc0*/  R2UR UR11, R9 ;  /* 0x00000000090b72ca */ /* 0x000fe200000e0000 */
[----:B------:R-:W-:-:S05]  /*11dd0*/  IMAD.MOV.U32 R9, RZ, RZ, 0x40000040 ;  /* 0x40000040ff097424 */ /* 0x000fca00078e00ff */
[----:B------:R-:W-:Y:S01]  /*11de0*/  R2UR UR15, R9 ;  /* 0x00000000090f72ca */ /* 0x000fe200000e0000 */
[----:B------:R-:W-:Y:S01]  /*11df0*/  IMAD.MOV.U32 R9, RZ, RZ, 0x40000040 ;  /* 0x40000040ff097424 */ /* 0x000fe200078e00ff */
[----:B--2---:R-:W-:-:S04]  /*11e00*/  SHF.R.U32.HI R8, RZ, 0x7, R8 ;  /* 0x00000007ff087819 */ /* 0x004fc80000011608 */
[----:B------:R-:W-:Y:S01]  /*11e10*/  R2UR UR19, R9 ;  /* 0x00000000091372ca */ /* 0x000fe200000e0000 */
[----:B------:R-:W-:Y:S02]  /*11e20*/  IMAD.MOV.U32 R9, RZ, RZ, 0x40000040 ;  /* 0x40000040ff097424 */ /* 0x000fe400078e00ff */
[----:B------:R-:W-:Y:S02]  /*11e30*/  VIADD R7, R8, 0x8 ;  /* 0x0000000808077836 */ /* 0x000fe40000000000 */
[----:B------:R-:W-:Y:S01]  /*11e40*/  VIADD R8, R6, 0x2 ;  /* 0x0000000206087836 */ /* 0x000fe20000000000 */
[----:B------:R-:W-:Y:S01]  /*11e50*/  R2UR UR23, R9 ;  /* 0x00000000091772ca */ /* 0x000fe200000e0000 */
[----:B------:R-:W-:Y:S01]  /*11e60*/  IMAD.MOV.U32 R9, RZ, RZ, 0x40000040 ;  /* 0x40000040ff097424 */ /* 0x000fe200078e00ff */
[----:B------:R0:W-:Y:S02]  /*11e70*/  BAR.SYNC.DEFER_BLOCKING R7, 0x100 ;  /* 0x000400070000751d */ /* 0x0001e40000010000 */
[----:B------:R-:W-:Y:S01]  /*11e80*/  R2UR UR6, R8 ;  /* 0x00000000080672ca */ /* 0x000fe200000e0000 */
[----:B------:R-:W-:Y:S01]  /*11e90*/  VIADD R8, R6, 0x4 ;  /* 0x0000000406087836 */ /* 0x000fe20000000000 */
[----:B------:R-:W-:-:S04]  /*11ea0*/  R2UR UR27, R9 ;  /* 0x00000000091b72ca */ /* 0x000fc800000e0000 */
[----:B------:R-:W-:Y:S01]  /*11eb0*/  R2UR UR10, R8 ;  /* 0x00000000080a72ca */ /* 0x000fe200000e0000 */
[----:B------:R-:W-:Y:S02]  /*11ec0*/  VIADD R8, R6, 0x6 ;  /* 0x0000000606087836 */ /* 0x000fe40000000000 */
[----:B0-----:R-:W-:-:S03]  /*11ed0*/  IMAD.MOV.U32 R7, RZ, RZ, 0x40000040 ;  /* 0x40000040ff077424 */ /* 0x001fc600078e00ff */
[----:B------:R-:W-:Y:S01]  /*11ee0*/  R2UR UR14, R8 ;  /* 0x00000000080e72ca */ /* 0x000fe200000e0000 */
[----:B------:R-:W-:Y:S01]  /*11ef0*/  VIADD R8, R6, 0x400 ;  /* 0x0000040006087836 */ /* 0x000fe20000000000 */
[----:B------:R-:W-:-:S04]  /*11f00*/  R2UR UR31, R7 ;  /* 0x00000000071f72ca */ /* 0x000fc800000e0000 */
[----:B------:R-:W-:Y:S02]  /*11f10*/  R2UR UR18, R8 ;  /* 0x00000000081272ca */ /* 0x000fe400000e0000 */
[----:B------:R-:W-:Y:S01]  /*11f20*/  IADD3 R8, R6, 0x402, RZ ;  /* 0x0000040206087810 */ /* 0x000fe20007ffe0ff */
[----:B------:R-:W-:-:S03]  /*11f30*/  WARPGROUP.ARRIVE ;  /* 0x00000000000079c5 */ /* 0x000fc60000000000 */
[----:B------:R-:W-:Y:S01]  /*11f40*/  R2UR UR22, R8 ;  /* 0x00000000081672ca */ /* 0x000fe200000e0000 */
[C---:B------:R-:W-:Y:S02]  /*11f50*/  VIADD R8, R6.reuse, 0x404 ;  /* 0x0000040406087836 */ /* 0x040fe40000000000 */
[----:B------:R-:W-:Y:S01]  /*11f60*/  VIADD R6, R6, 0x406 ;  /* 0x0000040606067836 */ /* 0x000fe20000000000 */
[----:B------:R-:W-:Y:S02]  /*11f70*/  HGMMA.64x128x16.F32 R24, gdesc[UR32], RZ, !UPT, gsb0 ;  /* 0x01e00000201879f0 */ /* 0x000fe4000c0008ff */
[----:B------:R-:W-:Y:S02]  /*11f80*/  R2UR UR26, R8 ;  /* 0x00000000081a72ca */ /* 0x000fe400000e0000 */
[----:B------:R-:W-:Y:S01]  /*11f90*/  R2UR UR30, R6 ;  /* 0x00000000061e72ca */ /* 0x000fe200000e0000 */
        /* <DEDUP_REMOVED lines=22> */
[----:B------:R-:W-:Y:S05]  /*12100*/  @P3 BRA `(.L_x_7047) ;  /* 0x0000000000283947 */ /* 0x000fea0003800000 */
[----:B------:R-:W-:Y:S05]  /*12110*/  @!P0 BRA `(.L_x_7048) ;  /* 0x0000000000048947 */ /* 0x000fea0003800000 */
[----:B------:R-:W-:Y:S01]  /*12120*/  BPT.TRAP 0x1 ;  /* 0x000000040000795c */ /* 0x000fe20000300000 */
.L_x_7048:
[----:B------:R-:W-:Y:S01]  /*12130*/  SHF.L.U32 R6, R186, 0x1f, RZ ;  /* 0x0000001fba067819 */ /* 0x000fe200000006ff */
[----:B------:R-:W-:-:S04]  /*12140*/  IMAD R7, R184, 0x8, R2 ;  /* 0x00000008b8077824 */ /* 0x000fc800078e0202 */
[----:B------:R0:W1:Y:S01]  /*12150*/  SYNCS.PHASECHK.TRANS64.TRYWAIT P3, [R7+URZ+0x28850], R6 ;  /* 0x02885006070075a7 */ /* 0x000062000806017f */
[----:B------:R-:W-:Y:S05]  /*12160*/  @!P0 BRA `(.L_x_7049) ;  /* 0x0000000000048947 */ /* 0x000fea0003800000 */
[----:B------:R-:W-:Y:S01]  /*12170*/  BPT.TRAP 0x1 ;  /* 0x000000040000795c */ /* 0x000fe20000300000 */
.L_x_7049:
[----:B-1----:R-:W-:Y:S05]  /*12180*/  @P3 BRA `(.L_x_7047) ;  /* 0x0000000000083947 */ /* 0x002fea0003800000 */
[----:B------:R-:W1:Y:S02]  /*12190*/  SYNCS.PHASECHK.TRANS64.TRYWAIT P3, [R7+URZ+0x28850], R6 ;  /* 0x02885006070075a7 */ /* 0x000e64000806017f */
[----:B-1----:R-:W-:Y:S05]  /*121a0*/  @!P3 BRA `(.L_x_7050) ;  /* 0x0000013c00a4b947 */ /* 0x002fea0003800000 */
.L_x_7047:
[----:B01----:R-:W-:Y:S01]  /*121b0*/  IADD3 R6, R2, 0x400, RZ ;  /* 0x0000040002067810 */ /* 0x003fe20007ffe0ff */
[----:B------:R-:W-:Y:S05]  /*121c0*/  WARPSYNC.ALL ;  /* 0x0000000000007948 */ /* 0x000fea0003800000 */
[----:B------:R-:W-:Y:S01]  /*121d0*/  SHF.R.U32.HI R6, RZ, 0x4, R6 ;  /* 0x00000004ff067819 */ /* 0x000fe20000011606 */
[----:B------:R-:W-:Y:S01]  /*121e0*/  WARPGROUP.ARRIVE ;  /* 0x00000000000079c5 */ /* 0x000fe20000000000 */
[----:B------:R-:W-:-:S05]  /*121f0*/  IMAD.MOV.U32 R9, RZ, RZ, 0x40000040 ;  /* 0x40000040ff097424 */ /* 0x000fca00078e00ff */
[----:B------:R-:W0:Y:S01]  /*12200*/  S2R R186, SR_TID.X ;  /* 0x0000000000ba7919 */ /* 0x000e220000002100 */
[----:B------:R-:W-:Y:S01]  /*12210*/  LOP3.LUT R6, R6, 0x3fff, RZ, 0xc0, !PT ;  /* 0x00003fff06067812 */ /* 0x000fe200078ec0ff */
[----:B------:R-:W-:Y:S01]  /*12220*/  FMUL.FTZ R28, R28, UR54 ;  /* 0x000000361c1c7c20 */ /* 0x000fe20008410000 */
[----:B------:R-:W-:Y:S01]  /*12230*/  FMUL.FTZ R29, R29, UR54 ;  /* 0x000000361d1d7c20 */ /* 0x000fe20008410000 */
[----:B------:R-:W-:Y:S01]  /*12240*/  FMUL.FTZ R32, R32, UR54 ;  /* 0x0000003620207c20 */ /* 0x000fe20008410000 */
[----:B------:R-:W-:Y:S01]  /*12250*/  LOP3.LUT R7, R6, 0x4000000, RZ, 0xfc, !PT ;  /* 0x0400000006077812 */ /* 0x000fe200078efcff */
[----:B------:R-:W-:Y:S01]  /*12260*/  FMUL.FTZ R33, R33, UR54 ;  /* 0x0000003621217c20 */ /* 0x000fe20008410000 */
[----:B------:R-:W-:Y:S01]  /*12270*/  FMUL.FTZ R40, R40, UR54 ;  /* 0x0000003628287c20 */ /* 0x000fe20008410000 */
[----:B------:R-:W-:Y:S01]  /*12280*/  FMUL.FTZ R41, R41, UR54 ;  /* 0x0000003629297c20 */ /* 0x000fe20008410000 */
[----:B------:R-:W-:Y:S01]  /*12290*/  FMUL.FTZ R44, R44, UR54 ;  /* 0x000000362c2c7c20 */ /* 0x000fe20008410000 */
[----:B------:R-:W-:-:S02]  /*122a0*/  IMAD R6, R184, 0x800, R7 ;  /* 0x00000800b8067824 */ /* 0x000fc400078e0207 */
[----:B------:R-:W-:Y:S01]  /*122b0*/  FMUL.FTZ R45, R45, UR54 ;  /* 0x000000362d2d7c20 */ /* 0x000fe20008410000 */
[----:B------:R-:W-:Y:S02]  /*122c0*/  IMAD.MOV.U32 R7, RZ, RZ, 0x40000040 ;  /* 0x40000040ff077424 */ /* 0x000fe400078e00ff */
[----:B------:R-:W-:Y:S01]  /*122d0*/  FMUL.FTZ R48, R48, UR54 ;  /* 0x0000003630307c20 */ /* 0x000fe20008410000 */
[C---:B------:R-:W-:Y:S01]  /*122e0*/  VIADD R8, R6.reuse, 0x80 ;  /* 0x0000008006087836 */ /* 0x040fe20000000000 */
[----:B------:R-:W-:Y:S01]  /*122f0*/  R2UR UR6, R6 ;  /* 0x00000000060672ca */ /* 0x000fe200000e0000 */
[----:B------:R-:W-:Y:S01]  /*12300*/  FMUL.FTZ R49, R49, UR54 ;  /* 0x0000003631317c20 */ /* 0x000fe20008410000 */
[----:B------:R-:W-:Y:S01]  /*12310*/  R2UR UR7, R7 ;  /* 0x00000000070772ca */ /* 0x000fe200000e0000 */
[----:B------:R-:W-:Y:S02]  /*12320*/  IMAD.MOV.U32 R7, RZ, RZ, 0x40000040 ;  /* 0x40000040ff077424 */ /* 0x000fe400078e00ff */
[----:B------:R-:W-:Y:S01]  /*12330*/  FMUL.FTZ R77, R77, UR54 ;  /* 0x000000364d4d7c20 */ /* 0x000fe20008410000 */
[----:B------:R-:W-:Y:S01]  /*12340*/  FMUL.FTZ R81, R81, UR54 ;  /* 0x0000003651517c20 */ /* 0x000fe20008410000 */
[----:B------:R-:W1:Y:S08]  /*12350*/  MUFU.TANH R28, R28 ;  /* 0x0000001c001c7308 */ /* 0x000e700000002400 */
[----:B------:R-:W2:Y:S01]  /*12360*/  MUFU.TANH R29, R29 ;  /* 0x0000001d001d7308 */ /* 0x000ea20000002400 */
[----:B------:R-:W-:Y:S01]  /*12370*/  HGMMA.64x128x16.F32 R88, R180, gdesc[UR4].tnspB, R88, gsb0 ;  /* 0x41e00004b4587df0 */ /* 0x000fe20008000858 */
[----:B------:R-:W-:Y:S01]  /*12380*/  R2UR UR6, R8 ;  /* 0x00000000080672ca */ /* 0x000fe200000e0000 */
[----:B------:R-:W-:Y:S01]  /*12390*/  VIADD R8, R6, 0x100 ;  /* 0x0000010006087836 */ /* 0x000fe20000000000 */
[----:B------:R-:W-:Y:S01]  /*123a0*/  R2UR UR7, R9 ;  /* 0x00000000090772ca */ /* 0x000fe200000e0000 */
[----:B------:R-:W-:Y:S01]  /*123b0*/  IMAD.MOV.U32 R9, RZ, RZ, 0x40000040 ;  /* 0x40000040ff097424 */ /* 0x000fe200078e00ff */
[----:B0-----:R-:W-:-:S02]  /*123c0*/  SHF.R.U32.HI R186, RZ, 0x7, R186 ;  /* 0x00000007ffba7819 */ /* 0x001fc400000116ba */
[----:B------:R-:W0:Y:S08]  /*123d0*/  MUFU.TANH R32, R32 ;  /* 0x0000002000207308 */ /* 0x000e300000002400 */
        /* <DEDUP_REMOVED lines=36> */
[----:B------:R-:W-:Y:S01]  /*12620*/  VIADD R6, R6, 0x380 ;  /* 0x0000038006067836 */ /* 0x000fe20000000000 */
[----:B------:R-:W-:Y:S01]  /*12630*/  MOV R9, 0x40000040 ;  /* 0x4000004000097802 */ /* 0x000fe20000000f00 */
[----:B------:R-:W-:Y:S02]  /*12640*/  WARPGROUP.DEPBAR.LE gsb0, 0x0 ;  /* 0x00008000000079c5 */ /* 0x000fe40000010000 */
[----:B------:R-:W-:Y:S01]  /*12650*/  WARPGROUP.ARRIVE ;  /* 0x00000000000079c5 */ /* 0x000fe20000000000 */
[----:B------:R-:W-:Y:S01]  /*12660*/  FMUL.FTZ R164, R24, UR54 ;  /* 0x0000003618a47c20 */ /* 0x000fe20008410000 */
[----:B------:R-:W-:Y:S01]  /*12670*/  FMUL.FTZ R24, R26, UR54 ;  /* 0x000000361a187c20 */ /* 0x000fe20008410000 */
[----:B------:R-:W-:Y:S01]  /*12680*/  FMUL.FTZ R165, R25, UR54 ;  /* 0x0000003619a57c20 */ /* 0x000fe20008410000 */
[----:B------:R-:W-:Y:S01]  /*12690*/  FMUL.FTZ R26, R30, UR54 ;  /* 0x000000361e1a7c20 */ /* 0x000fe20008410000 */
[----:B------:R-:W-:-:S03]  /*126a0*/  FMUL.FTZ R25, R27, UR54 ;  /* 0x000000361b197c20 */ /* 0x000fc60008410000 */
[----:B------:R-:W-:Y:S01]  /*126b0*/  HGMMA.64x128x16.F32 R88, R160, gdesc[UR4].tnspB, R88, gsb0 ;  /* 0x41e00004a0587df0 */ /* 0x000fe20008000858 */
        /* <DEDUP_REMOVED lines=60> */
[----:B------:R-:W-:Y:S02]  /*12a80*/  R2UR UR6, R6 ;  /* 0x00000000060672ca */ /* 0x000fe400000e0000 */
[----:B------:R-:W-:Y:S01]  /*12a90*/  R2UR UR7, R7 ;  /* 0x00000000070772ca */ /* 0x000fe200000e0000 */
[----:B------:R-:W-:Y:S01]  /*12aa0*/  @!P1 IMAD R7, R21, 0x8, R2 ;  /* 0x0000000815079824 */ /* 0x000fe200078e0202 */
[----:B------:R-:W-:Y:S02]  /*12ab0*/  IADD3 R6, -R186, 0xb, RZ ;  /* 0x0000000bba067810 */ /* 0x000fe40007ffe1ff */
[----:B------:R-:W0:Y:S01]  /*12ac0*/  MUFU.TANH R42, R42 ;  /* 0x0000002a002a7308 */ /* 0x000e220000002400 */
[----:B------:R-:W-:-:S05]  /*12ad0*/  @!P1 VIADD R7, R7, 0x28840 ;  /* 0x0002884007079836 */ /* 0x000fca0000000000 */
[----:B------:R-:W-:Y:S02]  /*12ae0*/  @!P1 PRMT R7, RZ, 0x654, R7 ;  /* 0x00000654ff079816 */ /* 0x000fe40000000007 */
        /* <DEDUP_REMOVED lines=22> */
[----:B------:R-:W0:Y:S01]  /*12c50*/  MUFU.TANH R64, R64 ;  /* 0x0000004000407308 */ /* 0x000e220000002400 */
[----:B------:R-:W-:Y:S07]  /*12c60*/  HGMMA.64x128x16.F32 R88, R152, gdesc[UR4].tnspB, R88, gsb0 ;  /* 0x41e0000498587df0 */ /* 0x000fee0008000858 */
        /* <DEDUP_REMOVED lines=18> */
[----:B------:R-:W-:Y:S02]  /*12d90*/  IMAD.SHL.U32 R153, R3, 0x80, RZ ;  /* 0x0000008003997824 */ /* 0x000fe400078e00ff */
[----:B------:R-:W-:Y:S01]  /*12da0*/  FMUL.FTZ R152, R76, UR54 ;  /* 0x000000364c987c20 */ /* 0x000fe20008410000 */
[----:B------:R-:W-:Y:S02]  /*12db0*/  FMUL.FTZ R154, R84, UR54 ;  /* 0x00000036549a7c20 */ /* 0x000fe40008410000 */
[----:B------:R-:W0:Y:S01]  /*12dc0*/  MUFU.TANH R75, R75 ;  /* 0x0000004b004b7308 */ /* 0x000e220000002400 */
[----:B------:R0:W-:Y:S06]  /*12dd0*/  BAR.ARV R6, 0x100 ;  /* 0x000400060000751d */ /* 0x0001ec0000002000 */
[----:B------:R-:W-:Y:S01]  /*12de0*/  IADD3 R76, R192, 0x1, -R153 ;  /* 0x00000001c04c7810 */ /* 0x000fe20007ffe899 */
[----:B------:R-:W0:Y:S01]  /*12df0*/  MUFU.TANH R152, R152 ;  /* 0x0000009800987308 */ /* 0x000e220000002400 */
[----:B------:R0:W-:Y:S03]  /*12e00*/  @!P1 SYNCS.ARRIVE.TRANS64.RED.A1T0 RZ, [R7+URZ], RZ ;  /* 0x000000ff07ff99a7 */ /* 0x0001e6000810043f */
[----:B------:R-:W-:-:S04]  /*12e10*/  IMAD.IADD R76, R76, 0x1, -R193 ;  /* 0x000000014c4c7824 */ /* 0x000fc800078e0ac1 */
[----:B------:R-:W0:Y:S01]  /*12e20*/  MUFU.TANH R154, R154 ;  /* 0x0000009a009a7308 */ /* 0x000e220000002400 */
[----:B------:R-:W-:-:S04]  /*12e30*/  IMAD R76, R191, -0x2, R76 ;  /* 0xfffffffebf4c7824 */ /* 0x000fc800078e024c */
[C---:B------:R-:W-:Y:S01]  /*12e40*/  VIADD R87, R76.reuse, UR55 ;  /* 0x000000374c577c36 */ /* 0x040fe20008000000 */
[----:B------:R-:W-:-:S03]  /*12e50*/  IADD3 R85, R76, UR53, RZ ;  /* 0x000000354c557c10 */ /* 0x000fc6000fffe0ff */
[C---:B------:R-:W-:Y:S02]  /*12e60*/  IMAD.IADD R86, R12.reuse, 0x1, R87 ;  /* 0x000000010c567824 */ /* 0x040fe400078e0257 */
[----:B------:R-:W-:Y:S01]  /*12e70*/  IMAD.IADD R84, R12, 0x1, R85 ;  /* 0x000000010c547824 */ /* 0x000fe200078e0255 */
[----:B-1234-:R-:W-:Y:S06]  /*12e80*/  @!P2 BRA `(.L_x_7051) ;  /* 0x00000000005ca947 */ /* 0x01efec0003800000 */
[----:B------:R-:W-:Y:S01]  /*12e90*/  IMAD.IADD R83, R12, 0x1, R13 ;  /* 0x000000010c537824 */ /* 0x000fe200078e020d */
[----:B------:R-:W-:Y:S04]  /*12ea0*/  BSSY B0, `(.L_x_7052) ;  /* 0x0000011000007945 */ /* 0x000fe80003800000 */
        /* <DEDUP_REMOVED lines=10> */
.L_x_7053:
[----:B------:R-:W-:-:S05]  /*12f50*/  IMAD.U32 R78, RZ, RZ, UR49 ;  /* 0x00000031ff4e7e24 */ /* 0x000fca000f8e00ff */
[----:B------:R-:W-:-:S13]  /*12f60*/  ISETP.NE.AND P3, PT, R78, 0x1, PT ;  /* 0x000000014e00780c */ /* 0x000fda0003f65270 */
[----:B0-----:R-:W0:Y:S02]  /*12f70*/  @P3 LDC.64 R6, c[0x0][0x9e8] ;  /* 0x00027a00ff063b82 */ /* 0x001e240000000a00 */
[----:B0-----:R-:W-:Y:S01]  /*12f80*/  @P3 IMAD.HI.U32 R76, R83, R6, RZ ;  /* 0x00000006534c3227 */ /* 0x001fe200078e00ff */
[----:B------:R-:W-:-:S04]  /*12f90*/  MOV R6, R83 ;  /* 0x0000005300067202 */ /* 0x000fc80000000f00 */
[----:B------:R-:W-:-:S07]  /*12fa0*/  @P3 SHF.R.U32.HI R6, RZ, R7, R76 ;  /* 0x00000007ff063219 */ /* 0x000fce000001164c */
.L_x_7054:
[----:B------:R-:W-:Y:S05]  /*12fb0*/  BSYNC B0 ;  /* 0x0000000000007941 */ /* 0x000fea0003800000 */
.L_x_7052:
[----:B------:R-:W-:-:S04]  /*12fc0*/  IMAD R6, R6, R78, -R153 ;  /* 0x0000004e06067224 */ /* 0x000fc800078e0a99 */
[----:B------:R-:W-:-:S05]  /*12fd0*/  IMAD R7, R191, -0x2, R6 ;  /* 0xfffffffebf077824 */ /* 0x000fca00078e0206 */
[----:B------:R-:W-:Y:S02]  /*12fe0*/  VIADDMNMX R84, R7, R78, R84, PT ;  /* 0x0000004e07547246 */ /* 0x000fe40003800154 */
[----:B------:R-:W-:-:S07]  /*12ff0*/  VIMNMX R86, R86, R7, !PT ;  /* 0x0000000756567248 */ /* 0x000fce0007fe0100 */
.L_x_7051:
[----:B------:R-:W-:Y:S02]  /*13000*/  ISETP.GT.AND P3, PT, R3, -0x1, PT ;  /* 0xffffffff0300780c */ /* 0x000fe40003f64270 */
[----:B------:R-:W-:Y:S02]  /*13010*/  IADD3 R85, R85, 0x8, R12 ;  /* 0x0000000855557810 */ /* 0x000fe40007ffe00c */
[C---:B------:R-:W-:Y:S02]  /*13020*/  ISETP.GT.AND P5, PT, R86.reuse, RZ, P3 ;  /* 0x000000ff5600720c */ /* 0x040fe40001fa4270 */
[----:B------:R-:W-:Y:S02]  /*13030*/  ISETP.GT.AND P4, PT, R86, 0x1, P3 ;  /* 0x000000015600780c */ /* 0x000fe40001f84270 */
[C---:B------:R-:W-:Y:S02]  /*13040*/  ISETP.LT.OR P5, PT, R84.reuse, 0x1, P5 ;  /* 0x000000015400780c */ /* 0x040fe40002fa1670 */
[----:B------:R-:W-:-:S02]  /*13050*/  ISETP.LT.OR P4, PT, R84, 0x2, P4 ;  /* 0x000000025400780c */ /* 0x000fc40002781670 */
[----:B0-----:R-:W-:Y:S02]  /*13060*/  FSEL R164, R164, -INF , !P5 ;  /* 0xff800000a4a47808 */ /* 0x001fe40006800000 */
[----:B------:R-:W-:Y:S02]  /*13070*/  FSEL R165, R165, -INF , !P4 ;  /* 0xff800000a5a57808 */ /* 0x000fe40006000000 */
[C---:B------:R-:W-:Y:S02]  /*13080*/  ISETP.GT.AND P5, PT, R86.reuse, 0x8, P3 ;  /* 0x000000085600780c */ /* 0x040fe40001fa4270 */
[----:B------:R-:W-:Y:S02]  /*13090*/  ISETP.GT.AND P4, PT, R86, 0x9, P3 ;  /* 0x000000095600780c */ /* 0x000fe40001f84270 */
[C---:B------:R-:W-:Y:S02]  /*130a0*/  ISETP.LT.OR P5, PT, R84.reuse, 0x9, P5 ;  /* 0x000000095400780c */ /* 0x040fe40002fa1670 */
[----:B------:R-:W-:-:S02]  /*130b0*/  ISETP.LT.OR P4, PT, R84, 0xa, P4 ;  /* 0x0000000a5400780c */ /* 0x000fc40002781670 */
[----:B------:R-:W-:Y:S02]  /*130c0*/  FSEL R28, R28, -INF , !P5 ;  /* 0xff8000001c1c7808 */ /* 0x000fe40006800000 */
        /* <DEDUP_REMOVED lines=83> */
[----:B------:R-:W-:Y:S02]  /*13600*/  IADD3 R84, R87, 0x8, R12 ;  /* 0x0000000857547810 */ /* 0x000fe40007ffe00c */
[----:B------:R-:W-:Y:S02]  /*13610*/  FSEL R77, R154, -INF , !P5 ;  /* 0xff8000009a4d7808 */ /* 0x000fe40006800000 */
[----:B------:R-:W-:Y:S01]  /*13620*/  FSEL R80, R80, -INF , !P4 ;  /* 0xff80000050507808 */ /* 0x000fe20006000000 */
[----:B------:R-:W-:Y:S06]  /*13630*/  @!P2 BRA `(.L_x_7055) ;  /* 0x00000000005ca947 */ /* 0x000fec0003800000 */
[----:B------:R-:W-:Y:S01]  /*13640*/  ISETP.GT.AND P4, PT, R20, -0x1, PT ;  /* 0xffffffff1400780c */ /* 0x000fe20003f84270 */
[----:B------:R-:W-:-:S12]  /*13650*/  BSSY B0, `(.L_x_7056) ;  /* 0x0000011000007945 */ /* 0x000fd80003800000 */
[----:B------:R-:W-:Y:S05]  /*13660*/  @P4 BRA `(.L_x_7057) ;  /* 0x0000000000244947 */ /* 0x000fea0003800000 */
[----:B------:R-:W-:Y:S02]  /*13670*/  IMAD.U32 R152, RZ, RZ, UR49 ;  /* 0x00000031ff987e24 */ /* 0x000fe4000f8e00ff */
[----:B------:R-:W-:-:S03]  /*13680*/  VIADD R87, R15, 0x8 ;  /* 0x000000080f577836 */ /* 0x000fc60000000000 */
[----:B------:R-:W-:Y:S02]  /*13690*/  ISETP.NE.AND P4, PT, R152, 0x1, PT ;  /* 0x000000019800780c */ /* 0x000fe40003f85270 */
[----:B------:R-:W-:-:S11]  /*136a0*/  LOP3.LUT R87, RZ, R87, RZ, 0x33, !PT ;  /* 0x00000057ff577212 */ /* 0x000fd600078e33ff */
[----:B------:R-:W0:Y:S02]  /*136b0*/  @P4 LDC.64 R6, c[0x0][0x9e8] ;  /* 0x00027a00ff064b82 */ /* 0x000e240000000a00 */
[----:B0-----:R-:W-:-:S05]  /*136c0*/  @P4 IMAD.HI.U32 R6, R87, R6, RZ ;  /* 0x0000000657064227 */ /* 0x001fca00078e00ff */
[----:B------:R-:W-:-:S04]  /*136d0*/  @P4 SHF.R.U32.HI R87, RZ, R7, R6 ;  /* 0x00000007ff574219 */ /* 0x000fc80000011606 */
[----:B------:R-:W-:Y:S01]  /*136e0*/  LOP3.LUT R6, RZ, R87, RZ, 0x33, !PT ;  /* 0x00000057ff067212 */ /* 0x000fe200078e33ff */
[----:B------:R-:W-:Y:S06]  /*136f0*/  BRA `(.L_x_7058) ;  /* 0x0000000000187947 */ /* 0x000fec0003800000 */
.L_x_7057:
[----:B------:R-:W-:-:S05]  /*13700*/  IMAD.U32 R152, RZ, RZ, UR49 ;  /* 0x00000031ff987e24 */ /* 0x000fca000f8e00ff */
[----:B------:R-:W-:-:S13]  /*13710*/  ISETP.NE.AND P4, PT, R152, 0x1, PT ;  /* 0x000000019800780c */ /* 0x000fda0003f85270 */
[----:B------:R-:W0:Y:S02]  /*13720*/  @P4 LDC.64 R6, c[0x0][0x9e8] ;  /* 0x00027a00ff064b82 */ /* 0x000e240000000a00 */
[----:B0-----:R-:W-:-:S04]  /*13730*/  @P4 IMAD.HI.U32 R86, R20, R6, RZ ;  /* 0x0000000614564227 */ /* 0x001fc800078e00ff */
[----:B------:R-:W-:Y:S01]  /*13740*/  IMAD.MOV.U32 R6, RZ, RZ, R20 ;  /* 0x000000ffff067224 */ /* 0x000fe200078e0014 */
[----:B------:R-:W-:-:S07]  /*13750*/  @P4 SHF.R.U32.HI R6, RZ, R7, R86 ;  /* 0x00000007ff064219 */ /* 0x000fce0000011656 */
.L_x_7058:
[----:B------:R-:W-:Y:S05]  /*13760*/  BSYNC B0 ;  /* 0x0000000000007941 */ /* 0x000fea0003800000 */
.L_x_7056:
[----:B------:R-:W-:-:S04]  /*13770*/  IMAD R6, R6, R152, -R153 ;  /* 0x0000009806067224 */ /* 0x000fc800078e0a99 */
[----:B------:R-:W-:-:S05]  /*13780*/  IMAD R6, R191, -0x2, R6 ;  /* 0xfffffffebf067824 */ /* 0x000fca00078e0206 */
[----:B------:R-:W-:Y:S02]  /*13790*/  VIADDMNMX R85, R6, R152, R85, PT ;  /* 0x0000009806557246 */ /* 0x000fe40003800155 */
[----:B------:R-:W-:-:S07]  /*137a0*/  VIMNMX R84, R84, R6, !PT ;  /* 0x0000000654547248 */ /* 0x000fce0007fe0100 */
.L_x_7055:
[----:B------:R-:W-:Y:S01]  /*137b0*/  ISETP.GT.AND P5, PT, R84, 0x8, P3 ;  /* 0x000000085400780c */ /* 0x000fe20001fa4270 */
[----:B------:R-:W-:Y:S01]  /*137c0*/  UMOV UR44, UR48 ;  /* 0x00000030002c7c82 */ /* 0x000fe20008000000 */
[----:B------:R-:W-:Y:S01]  /*137d0*/  FMNMX.FTZ R6, R164, R11, !PT ;  /* 0x0000000ba4067209 */ /* 0x000fe20007810000 */
[----:B------:R-:W-:Y:S01]  /*137e0*/  IMAD.MOV.U32 R186, RZ, RZ, R199 ;  /* 0x000000ffffba7224 */ /* 0x000fe200078e00c7 */
[----:B------:R-:W-:Y:S02]  /*137f0*/  ISETP.LT.OR P5, PT, R85, 0x9, P5 ;  /* 0x000000095500780c */ /* 0x000fe40002fa1670 */
[----:B------:R-:W-:Y:S02]  /*13800*/  FMNMX.FTZ R7, R165, R6, !PT ;  /* 0x00000006a5077209 */ /* 0x000fe40007810000 */
[----:B------:R-:W-:Y:S02]  /*13810*/  FSEL R26, R26, -INF , !P5 ;  /* 0xff8000001a1a7808 */ /* 0x000fe40006800000 */
[----:B------:R-:W-:-:S02]  /*13820*/  ISETP.GT.AND P5, PT, R84, 0x10, P3 ;  /* 0x000000105400780c */ /* 0x000fc40001fa4270 */
[----:B------:R-:W-:Y:S02]  /*13830*/  FMNMX.FTZ R6, R28, R7, !PT ;  /* 0x000000071c067209 */ /* 0x000fe40007810000 */
[----:B------:R-:W-:Y:S02]  /*13840*/  ISETP.LT.OR P5, PT, R85, 0x11, P5 ;  /* 0x000000115500780c */ /* 0x000fe40002fa1670 */
[----:B------:R-:W-:Y:S02]  /*13850*/  FMNMX.FTZ R7, R29, R6, !PT ;  /* 0x000000061d077209 */ /* 0x000fe40007810000 */
[----:B------:R-:W-:Y:S02]  /*13860*/  FSEL R30, R30, -INF , !P5 ;  /* 0xff8000001e1e7808 */ /* 0x000fe40006800000 */
[----:B------:R-:W-:Y:S02]  /*13870*/  ISETP.GT.AND P5, PT, R84, 0x18, P3 ;  /* 0x000000185400780c */ /* 0x000fe40001fa4270 */
[----:B------:R-:W-:-:S02]  /*13880*/  FMNMX.FTZ R6, R32, R7, !PT ;  /* 0x0000000720067209 */ /* 0x000fc40007810000 */
[----:B------:R-:W-:Y:S02]  /*13890*/  ISETP.LT.OR P5, PT, R85, 0x19, P5 ;  /* 0x000000195500780c */ /* 0x000fe40002fa1670 */
[----:B------:R-:W-:Y:S02]  /*138a0*/  FMNMX.FTZ R7, R33, R6, !PT ;  /* 0x0000000621077209 */ /* 0x000fe40007810000 */
[----:B------:R-:W-:Y:S02]  /*138b0*/  FSEL R36, R36, -INF , !P5 ;  /* 0xff80000024247808 */ /* 0x000fe40006800000 */
[----:B------:R-:W-:Y:S02]  /*138c0*/  ISETP.GT.AND P5, PT, R84, 0x20, P3 ;  /* 0x000000205400780c */ /* 0x000fe40001fa4270 */
[----:B------:R-:W-:Y:S02]  /*138d0*/  FMNMX.FTZ R6, R34, R7, !PT ;  /* 0x0000000722067209 */ /* 0x000fe40007810000 */
[----:B------:R-:W-:-:S02]  /*138e0*/  ISETP.LT.OR P5, PT, R85, 0x21, P5 ;  /* 0x000000215500780c */ /* 0x000fc40002fa1670 */
[----:B------:R-:W-:Y:S02]  /*138f0*/  FMNMX.FTZ R7, R35, R6, !PT ;  /* 0x0000000623077209 */ /* 0x000fe40007810000 */
[----:B------:R-:W-:Y:S02]  /*13900*/  FSEL R38, R38, -INF , !P5 ;  /* 0xff80000026267808 */ /* 0x000fe40006800000 */
[----:B------:R-:W-:Y:S02]  /*13910*/  ISETP.GT.AND P5, PT, R84, 0x28, P3 ;  /* 0x000000285400780c */ /* 0x000fe40001fa4270 */
[----:B------:R-:W-:Y:S02]  /*13920*/  FMNMX.FTZ R6, R40, R7, !PT ;  /* 0x0000000728067209 */ /* 0x000fe40007810000 */
[----:B------:R-:W-:Y:S02]  /*13930*/  ISETP.LT.OR P5, PT, R85, 0x29, P5 ;  /* 0x000000295500780c */ /* 0x000fe40002fa1670 */
[----:B------:R-:W-:-:S02]  /*13940*/  FMNMX.FTZ R7, R41, R6, !PT ;  /* 0x0000000629077209 */ /* 0x000fc40007810000 */
[----:B------:R-:W-:Y:S02]  /*13950*/  FSEL R42, R42, -INF , !P5 ;  /* 0xff8000002a2a7808 */ /* 0x000fe40006800000 */
[----:B------:R-:W-:Y:S02]  /*13960*/  ISETP.GT.AND P5, PT, R84, 0x30, P3 ;  /* 0x000000305400780c */ /* 0x000fe40001fa4270 */
[----:B------:R-:W-:Y:S02]  /*13970*/  FMNMX.FTZ R6, R44, R7, !PT ;  /* 0x000000072c067209 */ /* 0x000fe40007810000 */
[----:B------:R-:W-:Y:S02]  /*13980*/  ISETP.LT.OR P5, PT, R85, 0x31, P5 ;  /* 0x000000315500780c */ /* 0x000fe40002fa1670 */
[----:B------:R-:W-:Y:S02]  /*13990*/  FMNMX.FTZ R7, R45, R6, !PT ;  /* 0x000000062d077209 */ /* 0x000fe40007810000 */
[----:B------:R-:W-:-:S02]  /*139a0*/  FSEL R46, R46, -INF , !P5 ;  /* 0xff8000002e2e7808 */ /* 0x000fc40006800000 */
[----:B------:R-:W-:Y:S02]  /*139b0*/  ISETP.GT.AND P5, PT, R84, 0x38, P3 ;  /* 0x000000385400780c */ /* 0x000fe40001fa4270 */
[----:B------:R-:W-:Y:S02]  /*139c0*/  FMNMX.FTZ R6, R48, R7, !PT ;  /* 0x0000000730067209 */ /* 0x000fe40007810000 */
        /* <DEDUP_REMOVED lines=14> */
[----:B------:R-:W-:Y:S02]  /*13ab0*/  ISETP.GT.AND P5, PT, R84, 0x48, P3 ;  /* 0x000000485400780c */ /* 0x000fe40001fa4270 */
[----:B------:R-:W-:-:S02]  /*13ac0*/  FMNMX.FTZ R7, R60, R7, !PT ;  /* 0x000000073c077209 */ /* 0x000fc40007810000 */
[C---:B------:R-:W-:Y:S02]  /*13ad0*/  ISETP.LT.OR P5, PT, R85.reuse, 0x49, P5 ;  /* 0x000000495500780c */ /* 0x040fe40002fa1670 */
[----:B------:R-:W-:Y:S02]  /*13ae0*/  ISETP.GT.AND P4, PT, R84, 0x1, P3 ;  /* 0x000000015400780c */ /* 0x000fe40001f84270 */
[----:B------:R-:W-:Y:S02]  /*13af0*/  FMNMX.FTZ R7, R62, R7, !PT ;  /* 0x000000073e077209 */ /* 0x000fe40007810000 */
[----:B------:R-:W-:Y:S02]  /*13b00*/  FSEL R56, R56, -INF , !P5 ;  /* 0xff80000038387808 */ /* 0x000fe40006800000 */
[----:B------:R-:W-:Y:S02]  /*13b10*/  ISETP.GT.AND P5, PT, R84, RZ, P3 ;  /* 0x000000ff5400720c */ /* 0x000fe40001fa4270 */
[----:B------:R-:W-:-:S02]  /*13b20*/  ISETP.LT.OR P4, PT, R85, 0x2, P4 ;  /* 0x000000025500780c */ /* 0x000fc40002781670 */
[----:B------:R-:W-:Y:S02]  /*13b30*/  FMNMX.FTZ R7, R64, R7, !PT ;  /* 0x0000000740077209 */ /* 0x000fe40007810000 */
[----:B------:R-:W-:Y:S02]  /*13b40*/  ISETP.LT.OR P5, PT, R85, 0x1, P5 ;  /* 0x000000015500780c */ /* 0x000fe40002fa1670 */
[----:B------:R-:W-:Y:S02]  /*13b50*/  FSEL R25, R25, -INF , !P4 ;  /* 0xff80000019197808 */ /* 0x000fe40006000000 */
[----:B------:R-:W-:Y:S02]  /*13b60*/  FMNMX.FTZ R6, R66, R7, !PT ;  /* 0x0000000742067209 */ /* 0x000fe40007810000 */
[----:B------:R-:W-:Y:S02]  /*13b70*/  ISETP.GT.AND P4, PT, R84, 0x9, P3 ;  /* 0x000000095400780c */ /* 0x000fe40001f84270 */
[----:B------:R-:W-:-:S02]  /*13b80*/  FSEL R153, R24, -INF , !P5 ;  /* 0xff80000018997808 */ /* 0x000fc40006800000 */
[----:B------:R-:W-:Y:S02]  /*13b90*/  FMNMX.FTZ R7, R67, R6, !PT ;  /* 0x0000000643077209 */ /* 0x000fe40007810000 */
[----:B------:R-:W-:Y:S02]  /*13ba0*/  ISETP.LT.OR P4, PT, R85, 0xa, P4 ;  /* 0x0000000a5500780c */ /* 0x000fe40002781670 */
[----:B------:R-:W-:Y:S02]  /*13bb0*/  FMNMX.FTZ R24, R153, R10, !PT ;  /* 0x0000000a99187209 */ /* 0x000fe40007810000 */
[----:B------:R-:W-:Y:S02]  /*13bc0*/  FMNMX.FTZ R6, R76, R7, !PT ;  /* 0x000000074c067209 */ /* 0x000fe40007810000 */
[----:B------:R-:W-:Y:S02]  /*13bd0*/  FSEL R27, R27, -INF , !P4 ;  /* 0xff8000001b1b7808 */ /* 0x000fe40006000000 */
[----:B------:R-:W-:-:S02]  /*13be0*/  ISETP.GT.AND P4, PT, R84, 0x11, P3 ;  /* 0x000000115400780c */ /* 0x000fc40001f84270 */
[----:B------:R-:W-:Y:S02]  /*13bf0*/  FMNMX.FTZ R155, R25, R24, !PT ;  /* 0x00000018199b7209 */ /* 0x000fe40007810000 */
[----:B------:R-:W-:Y:S02]  /*13c00*/  FMNMX.FTZ R7, R83, R6, !PT ;  /* 0x0000000653077209 */ /* 0x000fe40007810000 */
[----:B------:R-:W-:Y:S02]  /*13c10*/  ISETP.LT.OR P4, PT, R85, 0x12, P4 ;  /* 0x000000125500780c */ /* 0x000fe40002781670 */
[----:B------:R-:W-:Y:S02]  /*13c20*/  FMNMX.FTZ R24, R26, R155, !PT ;  /* 0x0000009b1a187209 */ /* 0x000fe40007810000 */
[----:B------:R-:W-:Y:S02]  /*13c30*/  ISETP.GT.AND P5, PT, R84, 0x49, P3 ;  /* 0x000000495400780c */ /* 0x000fe40001fa4270 */
[----:B------:R-:W-:-:S02]  /*13c40*/  FMNMX.FTZ R7, R82, R7, !PT ;  /* 0x0000000752077209 */ /* 0x000fc40007810000 */
[----:B------:R-:W-:Y:S02]  /*13c50*/  FSEL R31, R31, -INF , !P4 ;  /* 0xff8000001f1f7808 */ /* 0x000fe40006000000 */
[----:B------:R-:W-:Y:S02]  /*13c60*/  ISETP.GT.AND P4, PT, R84, 0x19, P3 ;  /* 0x000000195400780c */ /* 0x000fe40001f84270 */
[----:B------:R-:W-:Y:S02]  /*13c70*/  FMNMX.FTZ R155, R27, R24, !PT ;  /* 0x000000181b9b7209 */ /* 0x000fe40007810000 */
[C---:B------:R-:W-:Y:S02]  /*13c80*/  ISETP.LT.OR P5, PT, R85.reuse, 0x4a, P5 ;  /* 0x0000004a5500780c */ /* 0x040fe40002fa1670 */
[----:B------:R-:W-:Y:S02]  /*13c90*/  FMNMX.FTZ R6, R78, R7, !PT ;  /* 0x000000074e067209 */ /* 0x000fe40007810000 */
[----:B------:R-:W-:-:S02]  /*13ca0*/  ISETP.LT.OR P4, PT, R85, 0x1a, P4 ;  /* 0x0000001a5500780c */ /* 0x000fc40002781670 */
[----:B------:R-:W-:Y:S02]  /*13cb0*/  FMNMX.FTZ R24, R30, R155, !PT ;  /* 0x0000009b1e187209 */ /* 0x000fe40007810000 */
[----:B------:R-:W-:Y:S02]  /*13cc0*/  FSEL R57, R57, -INF , !P5 ;  /* 0xff80000039397808 */ /* 0x000fe40006800000 */
[----:B------:R-:W-:Y:S02]  /*13cd0*/  FMNMX.FTZ R6, R79, R6, !PT ;  /* 0x000000064f067209 */ /* 0x000fe40007810000 */
[----:B------:R-:W-:Y:S02]  /*13ce0*/  ISETP.GT.AND P5, PT, R84, 0x50, P3 ;  /* 0x000000505400780c */ /* 0x000fe40001fa4270 */
[----:B------:R-:W-:Y:S02]  /*13cf0*/  FSEL R37, R37, -INF , !P4 ;  /* 0xff80000025257808 */ /* 0x000fe40006000000 */
[----:B------:R-:W-:-:S02]  /*13d00*/  FMNMX.FTZ R155, R31, R24, !PT ;  /* 0x000000181f9b7209 */ /* 0x000fc40007810000 */
[----:B------:R-:W-:Y:S02]  /*13d10*/  ISETP.GT.AND P4, PT, R84, 0x21, P3 ;  /* 0x000000215400780c */ /* 0x000fe40001f84270 */
[----:B------:R-:W-:Y:S02]  /*13d20*/  FMNMX.FTZ R6, R81, R6, !PT ;  /* 0x0000000651067209 */ /* 0x000fe40007810000 */
[C---:B------:R-:W-:Y:S02]  /*13d30*/  ISETP.LT.OR P5, PT, R85.reuse, 0x51, P5 ;  /* 0x000000515500780c */ /* 0x040fe40002fa1670 */
[----:B------:R-:W-:Y:S02]  /*13d40*/  FMNMX.FTZ R24, R36, R155, !PT ;  /* 0x0000009b24187209 */ /* 0x000fe40007810000 */
[----:B------:R-:W-:Y:S02]  /*13d50*/  ISETP.LT.OR P4, PT, R85, 0x22, P4 ;  /* 0x000000225500780c */ /* 0x000fe40002781670 */
[----:B------:R-:W-:-:S02]  /*13d60*/  FMNMX.FTZ R7, R77, R6, !PT ;  /* 0x000000064d077209 */ /* 0x000fc40007810000 */
[----:B------:R-:W-:Y:S02]  /*13d70*/  FSEL R59, R59, -INF , !P5 ;  /* 0xff8000003b3b7808 */ /* 0x000fe40006800000 */
[----:B------:R-:W-:Y:S02]  /*13d80*/  ISETP.GT.AND P5, PT, R84, 0x51, P3 ;  /* 0x000000515400780c */ /* 0x000fe40001fa4270 */
[----:B------:R-:W-:Y:S02]  /*13d90*/  FMNMX.FTZ R155, R37, R24, !PT ;  /* 0x00000018259b7209 */ /* 0x000fe40007810000 */
[----:B------:R-:W-:Y:S02]  /*13da0*/  FSEL R39, R39, -INF , !P4 ;  /* 0xff80000027277808 */ /* 0x000fe40006000000 */
[----:B------:R-:W-:Y:S02]  /*13db0*/  FMNMX.FTZ R7, R80, R7, !PT ;  /* 0x0000000750077209 */ /* 0x000fe40007810000 */
[----:B------:R-:W-:-:S02]  /*13dc0*/  ISETP.GT.AND P4, PT, R84, 0x29, P3 ;  /* 0x000000295400780c */ /* 0x000fc40001f84270 */
[C---:B------:R-:W-:Y:S01]  /*13dd0*/  ISETP.LT.OR P5, PT, R85.reuse, 0x52, P5 ;  /* 0x000000525500780c */ /* 0x040fe20002fa1670 */
[----:B------:R-:W0:Y:S01]  /*13de0*/  SHFL.BFLY PT, R6, R7, 0x2, 0x1f ;  /* 0x0c401f0007067f89 */ /* 0x000e2200000e0000 */
[----:B------:R-:W-:Y:S02]  /*13df0*/  FMNMX.FTZ R24, R38, R155, !PT ;  /* 0x0000009b26187209 */ /* 0x000fe40007810000 */
[----:B------:R-:W-:Y:S02]  /*13e00*/  ISETP.LT.OR P4, PT, R85, 0x2a, P4 ;  /* 0x0000002a5500780c */ /* 0x000fe40002781670 */
[----:B------:R-:W-:Y:S02]  /*13e10*/  FSEL R61, R61, -INF , !P5 ;  /* 0xff8000003d3d7808 */ /* 0x000fe40006800000 */
[----:B------:R-:W-:Y:S02]  /*13e20*/  ISETP.GT.AND P5, PT, R84, 0x58, P3 ;  /* 0x000000585400780c */ /* 0x000fe40001fa4270 */
[----:B------:R-:W-:-:S02]  /*13e30*/  FMNMX.FTZ R155, R39, R24, !PT ;  /* 0x00000018279b7209 */ /* 0x000fc40007810000 */
[----:B------:R-:W-:Y:S02]  /*13e40*/  FSEL R43, R43, -INF , !P4 ;  /* 0xff8000002b2b7808 */ /* 0x000fe40006000000 */
[----:B------:R-:W-:Y:S02]  /*13e50*/  ISETP.GT.AND P4, PT, R84, 0x31, P3 ;  /* 0x000000315400780c */ /* 0x000fe40001f84270 */
[C---:B------:R-:W-:Y:S02]  /*13e60*/  ISETP.LT.OR P5, PT, R85.reuse, 0x59, P5 ;  /* 0x000000595500780c */ /* 0x040fe40002fa1670 */
[----:B------:R-:W-:Y:S02]  /*13e70*/  FMNMX.FTZ R24, R42, R155, !PT ;  /* 0x0000009b2a187209 */ /* 0x000fe40007810000 */
[----:B------:R-:W-:Y:S02]  /*13e80*/  ISETP.LT.OR P4, PT, R85, 0x32, P4 ;  /* 0x000000325500780c */ /* 0x000fe40002781670 */
[----:B------:R-:W-:-:S02]  /*13e90*/  FSEL R63, R63, -INF , !P5 ;  /* 0xff8000003f3f7808 */ /* 0x000fc40006800000 */
[----:B------:R-:W-:Y:S02]  /*13ea0*/  FMNMX.FTZ R155, R43, R24, !PT ;  /* 0x000000182b9b7209 */ /* 0x000fe40007810000 */
[C---:B------:R-:W-:Y:S02]  /*13eb0*/  ISETP.GT.AND P5, PT, R84.reuse, 0x59, P3 ;  /* 0x000000595400780c */ /* 0x040fe40001fa4270 */
[----:B------:R-:W-:Y:S02]  /*13ec0*/  FSEL R47, R47, -INF , !P4 ;  /* 0xff8000002f2f7808 */ /* 0x000fe40006000000 */
[----:B------:R-:W-:Y:S02]  /*13ed0*/  ISETP.GT.AND P4, PT, R84, 0x39, P3 ;  /* 0x000000395400780c */ /* 0x000fe40001f84270 */
[----:B------:R-:W-:Y:S02]  /*13ee0*/  FMNMX.FTZ R24, R46, R155, !PT ;  /* 0x0000009b2e187209 */ /* 0x000fe40007810000 */
[----:B------:R-:W-:-:S02]  /*13ef0*/  ISETP.LT.OR P5, PT, R85, 0x5a, P5 ;  /* 0x0000005a5500780c */ /* 0x000fc40002fa1670 */
[----:B------:R-:W-:Y:S02]  /*13f00*/  ISETP.LT.OR P4, PT, R85, 0x3a, P4 ;  /* 0x0000003a5500780c */ /* 0x000fe40002781670 */
[----:B------:R-:W-:Y:S02]  /*13f10*/  FMNMX.FTZ R155, R47, R24, !PT ;  /* 0x000000182f9b7209 */ /* 0x000fe40007810000 */
[----:B------:R-:W-:Y:S02]  /*13f20*/  FSEL R65, R65, -INF , !P5 ;  /* 0xff80000041417808 */ /* 0x000fe40006800000 */
[----:B------:R-:W-:Y:S02]  /*13f30*/  ISETP.GT.AND P5, PT, R84, 0x60, P3 ;  /* 0x000000605400780c */ /* 0x000fe40001fa4270 */
[----:B------:R-:W-:Y:S02]  /*13f40*/  FSEL R9, R9, -INF , !P4 ;  /* 0xff80000009097808 */ /* 0x000fe40006000000 */
[----:B------:R-:W-:-:S02]  /*13f50*/  FMNMX.FTZ R24, R8, R155, !PT ;  /* 0x0000009b08187209 */ /* 0x000fc40007810000 */
[----:B------:R-:W-:Y:S02]  /*13f60*/  ISETP.LT.OR P5, PT, R85, 0x61, P5 ;  /* 0x000000615500780c */ /* 0x000fe40002fa1670 */
[----:B0-----:R-:W-:Y:S02]  /*13f70*/  FMNMX.FTZ R6, R7, R6, !PT ;  /* 0x0000000607067209 */ /* 0x001fe40007810000 */
[----:B------:R-:W-:Y:S02]  /*13f80*/  FMNMX.FTZ R155, R9, R24, !PT ;  /* 0x00000018099b7209 */ /* 0x000fe40007810000 */
[----:B------:R-:W-:Y:S01]  /*13f90*/  FSEL R68, R68, -INF , !P5 ;  /* 0xff80000044447808 */ /* 0x000fe20006800000 */
[----:B------:R-:W0:Y:S01]  /*13fa0*/  SHFL.BFLY PT, R7, R6, 0x1, 0x1f ;  /* 0x0c201f0006077f89 */ /* 0x000e2200000e0000 */
        /* <DEDUP_REMOVED lines=14> */
[----:B0-----:R-:W-:Y:S02]  /*14090*/  FMNMX.FTZ R6, R6, R7, !PT ;  /* 0x0000000706067209 */ /* 0x001fe40007810000 */
[----:B------:R-:W-:Y:S02]  /*140a0*/  FMNMX.FTZ R24, R63, R24, !PT ;  /* 0x000000183f187209 */ /* 0x000fe40007810000 */
[----:B------:R-:W-:Y:S01]  /*140b0*/  FSEL R71, R71, -INF , !P5 ;  /* 0xff80000047477808 */ /* 0x000fe20006800000 */
[----:B------:R-:W-:Y:S01]  /*140c0*/  FMUL.FTZ R7, R6, UR44 ;  /* 0x0000002c06077c20 */ /* 0x000fe20008410000 */
[----:B------:R-:W-:Y:S02]  /*140d0*/  ISETP.GT.AND P5, PT, R84, 0x70, P3 ;  /* 0x000000705400780c */ /* 0x000fe40001fa4270 */
[----:B------:R-:W-:Y:S02]  /*140e0*/  FMNMX.FTZ R155, R65, R24, !PT ;  /* 0x00000018419b7209 */ /* 0x000fe40007810000 */
[----:B------:R-:W-:-:S02]  /*140f0*/  FSETP.NEU.FTZ.AND P4, PT, R6, -INF , PT ;  /* 0xff8000000600780b */ /* 0x000fc40003f9d000 */
[----:B------:R-:W-:Y:S02]  /*14100*/  ISETP.LT.OR P5, PT, R85, 0x71, P5 ;  /* 0x000000715500780c */ /* 0x000fe40002fa1670 */
[----:B------:R-:W-:Y:S02]  /*14110*/  FMNMX.FTZ R24, R68, R155, !PT ;  /* 0x0000009b44187209 */ /* 0x000fe40007810000 */
[----:B------:R-:W-:Y:S02]  /*14120*/  FSEL R7, R7, RZ, P4 ;  /* 0x000000ff07077208 */ /* 0x000fe40002000000 */
[----:B------:R-:W-:Y:S02]  /*14130*/  FSEL R72, R72, -INF , !P5 ;  /* 0xff80000048487808 */ /* 0x000fe40006800000 */
        /* <DEDUP_REMOVED lines=10> */
[C---:B------:R-:W-:Y:S01]  /*141e0*/  ISETP.GT.AND P5, PT, R84.reuse, 0x78, P3 ;  /* 0x000000785400780c */ /* 0x040fe20001fa4270 */
[--C-:B------:R-:W-:Y:S01]  /*141f0*/  FFMA.FTZ R180, R165, UR44, -R7.reuse ;  /* 0x0000002ca5b47c23 */ /* 0x100fe20008010807 */
[----:B------:R-:W-:Y:S01]  /*14200*/  FMNMX.FTZ R73, R71, R28, !PT ;  /* 0x0000001c47497209 */ /* 0x000fe20007810000 */
        /* <DEDUP_REMOVED lines=16> */
[--C-:B------:R-:W-:Y:S01]  /*14310*/  FFMA.FTZ R49, R49, UR44, -R7.reuse ;  /* 0x0000002c31317c23 */ /* 0x100fe20008010807 */
[----:B------:R-:W-:Y:S01]  /*14320*/  FSEL R32, R6, RZ, P4 ;  /* 0x000000ff06207208 */ /* 0x000fe20002000000 */
[--C-:B------:R-:W-:Y:S01]  /*14330*/  FFMA.FTZ R170, R50, UR44, -R7.reuse ;  /* 0x0000002c32aa7c23 */ /* 0x100fe20008010807 */
[----:B------:R-:W-:Y:S01]  /*14340*/  FMNMX.FTZ R85, R34, R85, !PT ;  /* 0x0000005522557209 */ /* 0x000fe20007810000 */
[--C-:B------:R-:W-:Y:S01]  /*14350*/  FFMA.FTZ R51, R51, UR44, -R7.reuse ;  /* 0x0000002c33337c23 */ /* 0x100fe20008010807 */
[----:B------:R-:W-:Y:S01]  /*14360*/  FFMA.FTZ R164, R54, UR44, -R7 ;  /* 0x0000002c36a47c23 */ /* 0x000fe20008010807 */
[----:B------:R-:W-:Y:S01]  /*14370*/  FADD.FTZ R32, -R32, R11 ;  /* 0x0000000b20207221 */ /* 0x000fe20000010100 */
[--C-:B------:R-:W-:Y:S01]  /*14380*/  FFMA.FTZ R55, R55, UR44, -R7.reuse ;  /* 0x0000002c37377c23 */ /* 0x100fe20008010807 */
[----:B------:R-:W0:Y:S01]  /*14390*/  SHFL.BFLY PT, R28, R85, 0x2, 0x1f ;  /* 0x0c401f00551c7f89 */ /* 0x000e2200000e0000 */
[--C-:B------:R-:W-:Y:S01]  /*143a0*/  FFMA.FTZ R166, R58, UR44, -R7.reuse ;  /* 0x0000002c3aa67c23 */ /* 0x100fe20008010807 */
        /* <DEDUP_REMOVED lines=11> */
[----:B------:R-:W-:Y:S08]  /*14460*/  MUFU.EX2 R87, R87 ;  /* 0x0000005700577308 */ /* 0x000ff00000000800 */
[----:B------:R-:W-:Y:S01]  /*14470*/  MUFU.EX2 R180, R180 ;  /* 0x000000b400b47308 */ /* 0x000fe20000000800 */
[----:B0-----:R-:W-:Y:S01]  /*14480*/  FMNMX.FTZ R28, R85, R28, !PT ;  /* 0x0000001c551c7209 */ /* 0x001fe20007810000 */
[----:B------:R-:W-:-:S04]  /*14490*/  FFMA.FTZ R85, R78, UR44, -R7 ;  /* 0x0000002c4e557c23 */ /* 0x000fc80008010807 */
        /* <DEDUP_REMOVED lines=8> */
[----:B------:R-:W-:-:S06]  /*14520*/  FMUL.FTZ R44, R7, UR44 ;  /* 0x0000002c072c7c20 */ /* 0x000fcc0008410000 */
[----:B------:R-:W0:Y:S01]  /*14530*/  MUFU.EX2 R28, R28 ;  /* 0x0000001c001c7308 */ /* 0x000e220000000800 */
[----:B------:R-:W-:-:S05]  /*14540*/  FSEL R44, R44, RZ, P3 ;  /* 0x000000ff2c2c7208 */ /* 0x000fca0001800000 */
[--C-:B------:R-:W-:Y:S01]  /*14550*/  FFMA.FTZ R32, R25, UR44, -R44.reuse ;  /* 0x0000002c19207c23 */ /* 0x100fe2000801082c */
[----:B------:R-:W-:Y:S01]  /*14560*/  FFMA.FTZ R171, R8, UR44, -R44 ;  /* 0x0000002c08ab7c23 */ /* 0x000fe2000801082c */
[----:B------:R-:W1:Y:S01]  /*14570*/  MUFU.EX2 R178, R178 ;  /* 0x000000b200b27308 */ /* 0x000e620000000800 */
[----:B------:R-:W-:Y:S02]  /*14580*/  @!P1 IMAD R8, R184, 0x8, R2 ;  /* 0x00000008b8089824 */ /* 0x000fe400078e0202 */
[--C-:B------:R-:W-:Y:S01]  /*14590*/  FFMA.FTZ R183, R26, UR44, -R44.reuse ;  /* 0x0000002c1ab77c23 */ /* 0x100fe2000801082c */
[--C-:B------:R-:W-:Y:S01]  /*145a0*/  FFMA.FTZ R26, R27, UR44, -R44.reuse ;  /* 0x0000002c1b1a7c23 */ /* 0x100fe2000801082c */
[--C-:B------:R-:W-:Y:S01]  /*145b0*/  FFMA.FTZ R181, R153, UR44, -R44.reuse ;  /* 0x0000002c99b57c23 */ /* 0x100fe2000801082c */
[----:B------:R-:W-:Y:S02]  /*145c0*/  @!P1 VIADD R8, R8, 0x28860 ;  /* 0x0002886008089836 */ /* 0x000fe40000000000 */
[--C-:B------:R-:W-:Y:S01]  /*145d0*/  FFMA.FTZ R9, R9, UR44, -R44.reuse ;  /* 0x0000002c09097c23 */ /* 0x100fe2000801082c */
[--C-:B------:R-:W-:Y:S01]  /*145e0*/  FFMA.FTZ R177, R30, UR44, -R44.reuse ;  /* 0x0000002c1eb17c23 */ /* 0x100fe2000801082c */
[----:B------:R-:W2:Y:S01]  /*145f0*/  MUFU.EX2 R35, R35 ;  /* 0x0000002300237308 */ /* 0x000ea20000000800 */
[----:B0-----:R-:W-:Y:S01]  /*14600*/  FFMA.FTZ R25, R28, R4, R87 ;  /* 0x000000041c197223 */ /* 0x001fe20000010057 */
[--C-:B------:R-:W-:Y:S01]  /*14610*/  FFMA.FTZ R30, R31, UR44, -R44.reuse ;  /* 0x0000002c1f1e7c23 */ /* 0x100fe2000801082c */
[--C-:B------:R-:W-:Y:S01]  /*14620*/  FFMA.FTZ R179, R36, UR44, -R44.reuse ;  /* 0x0000002c24b37c23 */ /* 0x100fe2000801082c */
[--C-:B------:R-:W-:Y:S01]  /*14630*/  FFMA.FTZ R36, R37, UR44, -R44.reuse ;  /* 0x0000002c25247c23 */ /* 0x100fe2000801082c */
[----:B------:R-:W-:Y:S01]  /*14640*/  FADD.FTZ R25, R180, R25 ;  /* 0x00000019b4197221 */ /* 0x000fe20000010000 */
[--C-:B------:R-:W-:Y:S01]  /*14650*/  FFMA.FTZ R173, R38, UR44, -R44.reuse ;  /* 0x0000002c26ad7c23 */ /* 0x100fe2000801082c */
[--C-:B------:R-:W-:Y:S01]  /*14660*/  FFMA.FTZ R38, R39, UR44, -R44.reuse ;  /* 0x0000002c27267c23 */ /* 0x100fe2000801082c */
[----:B------:R-:W0:Y:S01]  /*14670*/  MUFU.EX2 R172, R172 ;  /* 0x000000ac00ac7308 */ /* 0x000e220000000800 */
        /* <DEDUP_REMOVED lines=13> */
[--C-:B------:R-:W-:Y:S01]  /*14750*/  FFMA.FTZ R161, R59, UR44, -R44.reuse ;  /* 0x0000002c3ba17c23 */ /* 0x100fe2000801082c */
[--C-:B------:R-:W-:Y:S01]  /*14760*/  FFMA.FTZ R61, R61, UR44, -R44.reuse ;  /* 0x0000002c3d3d7c23 */ /* 0x100fe2000801082c */
[----:B------:R-:W4:Y:S01]  /*14770*/  MUFU.EX2 R174, R174 ;  /* 0x000000ae00ae7308 */ /* 0x000f220000000800 */
[----:B-1----:R-:W-:Y:S01]  /*14780*/  FADD.FTZ R4, R178, R25 ;  /* 0x00000019b2047221 */ /* 0x002fe20000010000 */
[--C-:B------:R-:W-:Y:S01]  /*14790*/  FFMA.FTZ R63, R63, UR44, -R44.reuse ;  /* 0x0000002c3f3f7c23 */ /* 0x100fe2000801082c */
[--C-:B------:R-:W-:Y:S01]  /*147a0*/  FFMA.FTZ R65, R65, UR44, -R44.reuse ;  /* 0x0000002c41417c23 */ /* 0x100fe2000801082c */
[----:B------:R-:W-:Y:S01]  /*147b0*/  FFMA.FTZ R68, R68, UR44, -R44 ;  /* 0x0000002c44447c23 */ /* 0x000fe2000801082c */
[----:B--2---:R-:W-:Y:S01]  /*147c0*/  FADD.FTZ R25, R35, R4 ;  /* 0x0000000423197221 */ /* 0x004fe20000010000 */
[--C-:B------:R-:W-:Y:S01]  /*147d0*/  FFMA.FTZ R69, R69, UR44, -R44.reuse ;  /* 0x0000002c45457c23 */ /* 0x100fe2000801082c */
[--C-:B------:R-:W-:Y:S01]  /*147e0*/  FFMA.FTZ R70, R70, UR44, -R44.reuse ;  /* 0x0000002c46467c23 */ /* 0x100fe2000801082c */
[----:B------:R-:W1:Y:S01]  /*147f0*/  MUFU.EX2 R45, R45 ;  /* 0x0000002d002d7308 */ /* 0x000e620000000800 */
[----:B0-----:R-:W-:Y:S01]  /*14800*/  FADD.FTZ R4, R172, R25 ;  /* 0x00000019ac047221 */ /* 0x001fe20000010000 */
[--C-:B------:R-:W-:Y:S01]  /*14810*/  FFMA.FTZ R71, R71, UR44, -R44.reuse ;  /* 0x0000002c47477c23 */ /* 0x100fe2000801082c */
[--C-:B------:R-:W-:Y:S01]  /*14820*/  FFMA.FTZ R72, R72, UR44, -R44.reuse ;  /* 0x0000002c48487c23 */ /* 0x100fe2000801082c */
[----:B------:R-:W-:Y:S01]  /*14830*/  FFMA.FTZ R24, R24, UR44, -R44 ;  /* 0x0000002c18187c23 */ /* 0x000fe2000801082c */
[----:B---3--:R-:W-:Y:S01]  /*14840*/  FADD.FTZ R25, R41, R4 ;  /* 0x0000000429197221 */ /* 0x008fe20000010000 */
[--C-:B------:R-:W-:Y:S01]  /*14850*/  FFMA.FTZ R74, R74, UR44, -R44.reuse ;  /* 0x0000002c4a4a7c23 */ /* 0x100fe2000801082c */
[----:B------:R-:W-:Y:S01]  /*14860*/  FFMA.FTZ R34, R34, UR44, -R44 ;  /* 0x0000002c22227c23 */ /* 0x000fe2000801082c */
[----:B------:R-:W0:Y:S01]  /*14870*/  MUFU.EX2 R168, R168 ;  /* 0x000000a800a87308 */ /* 0x000e220000000800 */
[----:B----4-:R-:W-:Y:S01]  /*14880*/  FADD.FTZ R4, R174, R25 ;  /* 0x00000019ae047221 */ /* 0x010fe20000010000 */
[----:B------:R-:W-:Y:S01]  /*14890*/  FSEL R25, R7, RZ, P3 ;  /* 0x000000ff07197208 */ /* 0x000fe20001800000 */
[----:B------:R-:W-:Y:S01]  /*148a0*/  FMUL.FTZ R88, R88, R28 ;  /* 0x0000001c58587220 */ /* 0x000fe20000410000 */
[----:B------:R-:W-:Y:S01]  /*148b0*/  ISETP.GT.AND P3, PT, R3, R14, PT ;  /* 0x0000000e0300720c */ /* 0x000fe20003f64270 */
[----:B------:R-:W-:Y:S01]  /*148c0*/  FMUL.FTZ R89, R89, R28 ;  /* 0x0000001c59597220 */ /* 0x000fe20000410000 */
[----:B------:R-:W-:Y:S01]  /*148d0*/  F2FP.F16.F32.PACK_AB R180, R180, R87 ;  /* 0x00000057b4b4723e */ /* 0x000fe200000000ff */
[----:B------:R-:W-:Y:S01]  /*148e0*/  FADD.FTZ R25, -R25, R10 ;  /* 0x0000000a19197221 */ /* 0x000fe20000010100 */
[----:B------:R-:W2:Y:S01]  /*148f0*/  MUFU.EX2 R49, R49 ;  /* 0x0000003100317308 */ /* 0x000ea20000000800 */
[----:B-1----:R-:W-:Y:S01]  /*14900*/  FADD.FTZ R27, R45, R4 ;  /* 0x000000042d1b7221 */ /* 0x002fe20000010000 */
[----:B------:R-:W-:Y:S01]  /*14910*/  F2FP.F16.F32.PACK_AB R182, R29, R182 ;  /* 0x000000b61db6723e */ /* 0x000fe200000000ff */
[----:B------:R-:W-:Y:S01]  /*14920*/  FMUL.FTZ R92, R92, R28 ;  /* 0x0000001c5c5c7220 */ /* 0x000fe20000410000 */
[----:B------:R-:W-:Y:S01]  /*14930*/  F2FP.F16.F32.PACK_AB R176, R33, R176 ;  /* 0x000000b021b0723e */ /* 0x000fe200000000ff */
[----:B------:R-:W-:Y:S01]  /*14940*/  FMUL.FTZ R93, R93, R28 ;  /* 0x0000001c5d5d7220 */ /* 0x000fe20000410000 */
[----:B------:R-:W-:Y:S01]  /*14950*/  F2FP.F16.F32.PACK_AB R178, R35, R178 ;  /* 0x000000b223b2723e */ /* 0x000fe200000000ff */
[----:B------:R-:W-:Y:S01]  /*14960*/  FMUL.FTZ R96, R96, R28 ;  /* 0x0000001c60607220 */ /* 0x000fe20000410000 */
[----:B------:R-:W1:Y:S01]  /*14970*/  MUFU.EX2 R170, R170 ;  /* 0x000000aa00aa7308 */ /* 0x000e620000000800 */
[----:B0-----:R-:W-:Y:S01]  /*14980*/  FADD.FTZ R4, R168, R27 ;  /* 0x0000001ba8047221 */ /* 0x001fe20000010000 */
[----:B------:R-:W-:Y:S01]  /*14990*/  @!P1 PRMT R27, RZ, 0x654, R8 ;  /* 0x00000654ff1b9816 */ /* 0x000fe20000000008 */
[----:B------:R-:W-:Y:S01]  /*149a0*/  FMUL.FTZ R8, R25, UR44 ;  /* 0x0000002c19087c20 */ /* 0x000fe20008410000 */
[----:B------:R-:W-:Y:S01]  /*149b0*/  F2FP.F16.F32.PACK_AB R172, R41, R172 ;  /* 0x000000ac29ac723e */ /* 0x000fe200000000ff */
[----:B------:R-:W-:Y:S01]  /*149c0*/  FMUL.FTZ R97, R97, R28 ;  /* 0x0000001c61617220 */ /* 0x000fe20000410000 */
[----:B------:R0:W-:Y:S01]  /*149d0*/  @!P1 SYNCS.ARRIVE.TRANS64.RED.A1T0 RZ, [R27+URZ], RZ ;  /* 0x000000ff1bff99a7 */ /* 0x0001e2000810043f */
[----:B------:R-:W-:Y:S01]  /*149e0*/  F2FP.F16.F32.PACK_AB R174, R45, R174 ;  /* 0x000000ae2dae723e */ /* 0x000fe200000000ff */
[----:B------:R-:W3:Y:S01]  /*149f0*/  MUFU.EX2 R51, R51 ;  /* 0x0000003300337308 */ /* 0x000ee20000000800 */
[C---:B--2---:R-:W-:Y:S01]  /*14a00*/  FADD.FTZ R25, R49.reuse, R4 ;  /* 0x0000000431197221 */ /* 0x044fe20000010000 */
[----:B------:R-:W-:Y:S01]  /*14a10*/  F2FP.F16.F32.PACK_AB R168, R49, R168 ;  /* 0x000000a831a8723e */ /* 0x000fe200000000ff */
[-C--:B------:R-:W-:Y:S01]  /*14a20*/  FMUL.FTZ R100, R100, R28.reuse ;  /* 0x0000001c64647220 */ /* 0x080fe20000410000 */
[-C--:B------:R-:W-:Y:S01]  /*14a30*/  FMUL.FTZ R101, R101, R28.reuse ;  /* 0x0000001c65657220 */ /* 0x080fe20000410000 */
[-C--:B------:R-:W-:Y:S01]  /*14a40*/  FMUL.FTZ R104, R104, R28.reuse ;  /* 0x0000001c68687220 */ /* 0x080fe20000410000 */
[-C--:B------:R-:W-:Y:S01]  /*14a50*/  FMUL.FTZ R105, R105, R28.reuse ;  /* 0x0000001c69697220 */ /* 0x080fe20000410000 */
[-C--:B------:R-:W-:Y:S01]  /*14a60*/  FMUL.FTZ R108, R108, R28.reuse ;  /* 0x0000001c6c6c7220 */ /* 0x080fe20000410000 */
[----:B------:R-:W-:Y:S01]  /*14a70*/  MUFU.EX2 R164, R164 ;  /* 0x000000a400a47308 */ /* 0x000fe20000000800 */
[----:B-1----:R-:W-:Y:S01]  /*14a80*/  FADD.FTZ R4, R170, R25 ;  /* 0x00000019aa047221 */ /* 0x002fe20000010000 */
[-C--:B------:R-:W-:Y:S01]  /*14a90*/  FMUL.FTZ R109, R109, R28.reuse ;  /* 0x0000001c6d6d7220 */ /* 0x080fe20000410000 */
[-C--:B------:R-:W-:Y:S01]  /*14aa0*/  FMUL.FTZ R112, R112, R28.reuse ;  /* 0x0000001c70707220 */ /* 0x080fe20000410000 */
[-C--:B------:R-:W-:Y:S01]  /*14ab0*/  FMUL.FTZ R113, R113, R28.reuse ;  /* 0x0000001c71717220 */ /* 0x080fe20000410000 */
[-C--:B------:R-:W-:Y:S01]  /*14ac0*/  FMUL.FTZ R116, R116, R28.reuse ;  /* 0x0000001c74747220 */ /* 0x080fe20000410000 */
[-C--:B------:R-:W-:Y:S01]  /*14ad0*/  FMUL.FTZ R117, R117, R28.reuse ;  /* 0x0000001c75757220 */ /* 0x080fe20000410000 */
[----:B------:R-:W-:Y:S01]  /*14ae0*/  FMUL.FTZ R120, R120, R28 ;  /* 0x0000001c78787220 */ /* 0x000fe20000410000 */
[----:B------:R-:W-:Y:S01]  /*14af0*/  MUFU.EX2 R55, R55 ;  /* 0x0000003700377308 */ /* 0x000fe20000000800 */
[----:B---3--:R-:W-:Y:S01]  /*14b00*/  F2FP.F16.F32.PACK_AB R170, R51, R170 ;  /* 0x000000aa33aa723e */ /* 0x008fe200000000ff */
        /* <DEDUP_REMOVED lines=16> */
[----:B------:R-:W-:Y:S01]  /*14c10*/  FMUL.FTZ R149, R149, R28 ;  /* 0x0000001c95957220 */ /* 0x000fe20000410000 */
[----:B------:R-:W-:Y:S01]  /*14c20*/  IADD3 R3, R3, -0x1, RZ ;  /* 0xffffffff03037810 */ /* 0x000fe20007ffe0ff */
[----:B------:R-:W-:-:S04]  /*14c30*/  IMAD.MOV.U32 R184, RZ, RZ, R21 ;  /* 0x000000ffffb87224 */ /* 0x000fc800078e0015 */
[----:B------:R-:W1:Y:S08]  /*14c40*/  MUFU.EX2 R8, R8 ;  /* 0x0000000800087308 */ /* 0x000e700000000800 */
[----:B------:R-:W2:Y:S08]  /*14c50*/  MUFU.EX2 R73, R60 ;  /* 0x0000003c00497308 */ /* 0x000eb00000000800 */
[----:B------:R3:W-:Y:S01]  /*14c60*/  MUFU.EX2 R10, R9 ;  /* 0x00000009000a7308 */ /* 0x0007e20000000800 */
[-C--:B-1----:R-:W-:Y:S01]  /*14c70*/  FMUL.FTZ R90, R90, R8.reuse ;  /* 0x000000085a5a7220 */ /* 0x082fe20000410000 */
        /* <DEDUP_REMOVED lines=10> */
[----:B------:R-:W-:Y:S01]  /*14d20*/  FMUL.FTZ R107, R107, R8 ;  /* 0x000000086b6b7220 */ /* 0x000fe20000410000 */
[----:B------:R-:W-:Y:S01]  /*14d30*/  FADD.FTZ R4, R164, R9 ;  /* 0x00000009a4047221 */ /* 0x000fe20000010000 */
[C---:B------:R-:W-:Y:S01]  /*14d40*/  F2FP.F16.F32.PACK_AB R164, R55.reuse, R164 ;  /* 0x000000a437a4723e */ /* 0x040fe200000000ff */
[-C--:B------:R-:W-:Y:S01]  /*14d50*/  FMUL.FTZ R110, R110, R8.reuse ;  /* 0x000000086e6e7220 */ /* 0x080fe20000410000 */
[----:B------:R-:W3:Y:S01]  /*14d60*/  MUFU.EX2 R160, R160 ;  /* 0x000000a000a07308 */ /* 0x000ee20000000800 */
[----:B------:R-:W-:Y:S01]  /*14d70*/  FADD.FTZ R9, R55, R4 ;  /* 0x0000000437097221 */ /* 0x000fe20000010000 */
[-C--:B------:R-:W-:Y:S01]  /*14d80*/  FMUL.FTZ R111, R111, R8.reuse ;  /* 0x000000086f6f7220 */ /* 0x080fe20000410000 */
[-C--:B------:R-:W-:Y:S01]  /*14d90*/  FMUL.FTZ R114, R114, R8.reuse ;  /* 0x0000000872727220 */ /* 0x080fe20000410000 */
[----:B------:R-:W-:Y:S01]  /*14da0*/  FMUL.FTZ R115, R115, R8 ;  /* 0x0000000873737220 */ /* 0x000fe20000410000 */
[----:B------:R-:W-:Y:S01]  /*14db0*/  FADD.FTZ R4, R166, R9 ;  /* 0x00000009a6047221 */ /* 0x000fe20000010000 */
[----:B------:R-:W-:Y:S01]  /*14dc0*/  FFMA.FTZ R9, R8, R0, R181 ;  /* 0x0000000008097223 */ /* 0x000fe200000100b5 */
[C---:B--2---:R-:W-:Y:S01]  /*14dd0*/  F2FP.F16.F32.PACK_AB R166, R73.reuse, R166 ;  /* 0x000000a649a6723e */ /* 0x044fe200000000ff */
[----:B------:R-:W2:Y:S01]  /*14de0*/  MUFU.EX2 R183, R183 ;  /* 0x000000b700b77308 */ /* 0x000ea20000000800 */
[----:B------:R-:W-:Y:S01]  /*14df0*/  FADD.FTZ R25, R73, R4 ;  /* 0x0000000449197221 */ /* 0x000fe20000010000 */
[C---:B-1----:R-:W-:Y:S01]  /*14e00*/  FADD.FTZ R0, R32.reuse, R9 ;  /* 0x0000000920007221 */ /* 0x042fe20000010000 */
[----:B------:R-:W-:Y:S01]  /*14e10*/  F2FP.F16.F32.PACK_AB R181, R32, R181 ;  /* 0x000000b520b5723e */ /* 0x000fe200000000ff */
        /* <DEDUP_REMOVED lines=19> */
[----:B------:R-:W-:Y:S01]  /*14f50*/  FMUL.FTZ R147, R147, R8 ;  /* 0x0000000893937220 */ /* 0x000fe20000410000 */
[----:B------:R-:W2:Y:S01]  /*14f60*/  MUFU.EX2 R162, R162 ;  /* 0x000000a200a27308 */ /* 0x000ea20000000800 */
[C---:B-1----:R-:W-:Y:S01]  /*14f70*/  FADD.FTZ R25, R75.reuse, R4 ;  /* 0x000000044b197221 */ /* 0x042fe20000010000 */
[----:B------:R-:W-:Y:S01]  /*14f80*/  F2FP.F16.F32.PACK_AB R160, R75, R160 ;  /* 0x000000a04ba0723e */ /* 0x000fe200000000ff */
[-C--:B------:R-:W-:Y:S01]  /*14f90*/  FMUL.FTZ R150, R150, R8.reuse ;  /* 0x0000000896967220 */ /* 0x080fe20000410000 */
[----:B------:R-:W-:-:S04]  /*14fa0*/  FMUL.FTZ R151, R151, R8 ;  /* 0x0000000897977220 */ /* 0x000fc80000410000 */
        /* <DEDUP_REMOVED lines=49> */
[----:B------:R-:W-:Y:S01]  /*152c0*/  F2FP.F16.F32.PACK_AB R154, R11, R154 ;  /* 0x0000009a0b9a723e */ /* 0x000fe200000000ff */
[----:B------:R-:W-:-:S05]  /*152d0*/  IMAD.MOV.U32 R11, RZ, RZ, R6 ;  /* 0x000000ffff0b7224 */ /* 0x000fca00078e0006 */
[----:B------:R-:W2:Y:S01]  /*152e0*/  MUFU.EX2 R165, R165 ;  /* 0x000000a500a57308 */ /* 0x000ea20000000800 */
[C---:B-1----:R-:W-:Y:S01]  /*152f0*/  FADD.FTZ R48, R42.reuse, R9 ;  /* 0x000000092a307221 */ /* 0x042fe20000010000 */
[----:B------:R-:W-:-:S06]  /*15300*/  F2FP.F16.F32.PACK_AB R169, R42, R169 ;  /* 0x000000a92aa9723e */ /* 0x000fcc00000000ff */
[----:B------:R-:W1:Y:S01]  /*15310*/  MUFU.EX2 R46, R46 ;  /* 0x0000002e002e7308 */ /* 0x000e620000000800 */
[----:B---3--:R-:W-:Y:S01]  /*15320*/  FADD.FTZ R9, R171, R48 ;  /* 0x00000030ab097221 */ /* 0x008fe20000010000 */
[----:B------:R-:W-:-:S03]  /*15330*/  F2FP.F16.F32.PACK_AB R171, R10, R171 ;  /* 0x000000ab0aab723e */ /* 0x000fc600000000ff */
[----:B------:R-:W-:Y:S01]  /*15340*/  FADD.FTZ R48, R10, R9 ;  /* 0x000000090a307221 */ /* 0x000fe20000010000 */
[----:B------:R-:W-:Y:S02]  /*15350*/  IMAD.MOV.U32 R10, RZ, RZ, R7 ;  /* 0x000000ffff0a7224 */ /* 0x000fe400078e0007 */
[----:B------:R-:W3:Y:S01]  /*15360*/  MUFU.EX2 R167, R167 ;  /* 0x000000a700a77308 */ /* 0x000ee20000000800 */
[----:B--2---:R-:W-:-:S07]  /*15370*/  FADD.FTZ R9, R165, R48 ;  /* 0x00000030a5097221 */ /* 0x004fce0000010000 */
        /* <DEDUP_REMOVED lines=36> */
[----:B0-----:R-:W-:Y:S06]  /*155c0*/  @P3 BRA `(.L_x_7059) ;  /* 0xffffffc400883947 */ /* 0x001fec000383ffff */
[----:B------:R-:W-:Y:S01]  /*155d0*/  IMAD.MOV.U32 R10, RZ, RZ, R7 ;  /* 0x000000ffff0a7224 */ /* 0x000fe200078e0007 */
[----:B------:R-:W-:Y:S01]  /*155e0*/  MOV R184, R21 ;  /* 0x0000001500b87202 */ /* 0x000fe20000000f00 */
[----:B------:R-:W-:Y:S02]  /*155f0*/  IMAD.MOV.U32 R11, RZ, RZ, R6 ;  /* 0x000000ffff0b7224 */ /* 0x000fe400078e0006 */
[----:B------:R-:W-:-:S07]  /*15600*/  IMAD.MOV.U32 R186, RZ, RZ, R199 ;  /* 0x000000ffffba7224 */ /* 0x000fce00078e00c7 */
.L_x_7041:
[----:B------:R-:W0:Y:S01]  /*15610*/  LDC R13, c[0x0][0x9e4] ;  /* 0x00027900ff0d7b82 */ /* 0x000e220000000800 */
[----:B------:R-:W-:Y:S01]  /*15620*/  IADD3 R6, R192, 0x80, -R193 ;  /* 0x00000080c0067810 */ /* 0x000fe20007ffe8c1 */
[----:B------:R-:W-:-:S04]  /*15630*/  ULDC UR6, c[0x0][0x9dc] ;  /* 0x0002770000067ab9 */ /* 0x000fc80000000800 */
[----:B------:R-:W-:-:S04]  /*15640*/  IMAD R6, R197, 0x80, R6 ;  /* 0x00000080c5067824 */ /* 0x000fc800078e0206 */
[----:B------:R-:W-:Y:S01]  /*15650*/  VIADD R7, R6, -UR6 ;  /* 0x8000000606077c36 */ /* 0x000fe20008000000 */
[----:B0-----:R-:W-:-:S13]  /*15660*/  ISETP.GE.AND P5, PT, R13, 0x1, PT ;  /* 0x000000010d00780c */ /* 0x001fda0003fa6270 */
        /* <DEDUP_REMOVED lines=11> */
.L_x_7062:
[----:B------:R-:W-:-:S13]  /*15720*/  ISETP.NE.AND P2, PT, R13, 0x1, PT ;  /* 0x000000010d00780c */ /* 0x000fda0003f45270 */
[----:B------:R-:W0:Y:S02]  /*15730*/  @P2 LDC.64 R8, c[0x0][0x9e8] ;  /* 0x00027a00ff082b82 */ /* 0x000e240000000a00 */
[----:B0-----:R-:W-:-:S05]  /*15740*/  @P2 IMAD.HI.U32 R8, R6, R8, RZ ;  /* 0x0000000806082227 */ /* 0x001fca00078e00ff */
[----:B------:R-:W-:-:S07]  /*15750*/  @P2 SHF.R.U32.HI R6, RZ, R9, R8 ;  /* 0x00000009ff062219 */ /* 0x000fce0000011608 */
.L_x_7063:
[----:B------:R-:W-:Y:S05]  /*15760*/  BSYNC B0 ;  /* 0x0000000000007941 */ /* 0x000fea0003800000 */
.L_x_7061:
[----:B------:R-:W-:-:S05]  /*15770*/  IMAD R6, R6, R13, RZ ;  /* 0x0000000d06067224 */ /* 0x000fca00078e02ff */
[----:B------:R-:W-:-:S07]  /*15780*/  VIMNMX R7, R7, R6, !PT ;  /* 0x0000000607077248 */ /* 0x000fce0007fe0100 */
.L_x_7060:
[----:B------:R-:W-:-:S05]  /*15790*/  VIADD R7, R7, 0x7f ;  /* 0x0000007f07077836 */ /* 0x000fca0000000000 */
[----:B------:R-:W-:-:S04]  /*157a0*/  SHF.R.S32.HI R6, RZ, 0x1f, R7 ;  /* 0x0000001fff067819 */ /* 0x000fc80000011407 */
[----:B------:R-:W-:-:S04]  /*157b0*/  LEA.HI R6, R6, R7, RZ, 0x7 ;  /* 0x0000000706067211 */ /* 0x000fc800078f38ff */
[----:B------:R-:W-:-:S04]  /*157c0*/  SHF.R.S32.HI R7, RZ, 0x7, R6 ;  /* 0x00000007ff077819 */ /* 0x000fc80000011406 */
[----:B------:R-:W-:-:S04]  /*157d0*/  VIMNMX R14, R198, R7, !PT ;  /* 0x00000007c60e7248 */ /* 0x000fc80007fe0100 */
[----:B------:R-:W-:-:S13]  /*157e0*/  ISETP.GE.AND P2, PT, R3, R14, PT ;  /* 0x0000000e0300720c */ /* 0x000fda0003f46270 */
[----:B------:R-:W-:Y:S05]  /*157f0*/  @!P2 BRA `(.L_x_7064) ;  /* 0x000000280084a947 */ /* 0x000fea0003800000 */
[----:B------:R-:W-:Y:S01]  /*15800*/  IMAD.MOV.U32 R13, RZ, RZ, R10 ;  /* 0x000000ffff0d7224 */ /* 0x000fe200078e000a */
[----:B------:R-:W-:Y:S01]  /*15810*/  MOV R20, R186 ;  /* 0x000000ba00147202 */ /* 0x000fe20000000f00 */
[----:B------:R-:W-:Y:S02]  /*15820*/  IMAD.MOV.U32 R12, RZ, RZ, R11 ;  /* 0x000000ffff0c7224 */ /* 0x000fe400078e000b */
[----:B------:R-:W-:-:S07]  /*15830*/  IMAD.MOV.U32 R15, RZ, RZ, R184 ;  /* 0x000000ffff0f7224 */ /* 0x000fce00078e00b8 */
.L_x_7074:
        /* <DEDUP_REMOVED lines=10> */
.L_x_7066:
[----:B------:R-:W-:Y:S01]  /*158e0*/  IMAD R6, R184, 0x8, R2 ;  /* 0x00000008b8067824 */ /* 0x000fe200078e0202 */
[----:B------:R-:W-:-:S04]  /*158f0*/  SHF.L.U32 R7, R186, 0x1f, RZ ;  /* 0x0000001fba077819 */ /* 0x000fc800000006ff */
[----:B------:R0:W1:Y:S01]  /*15900*/  SYNCS.PHASECHK.TRANS64.TRYWAIT P3, [R6+URZ+0x28830], R7 ;  /* 0x02883007060075a7 */ /* 0x000062000806017f */
[----:B------:R-:W-:Y:S05]  /*15910*/  @!P0 BRA `(.L_x_7067) ;  /* 0x0000000000048947 */ /* 0x000fea0003800000 */
[----:B------:R-:W-:Y:S01]  /*15920*/  BPT.TRAP 0x1 ;  /* 0x000000040000795c */ /* 0x000fe20000300000 */
.L_x_7067:
[----:B------:R-:W-:Y:S04]  /*15930*/  BSSY B0, `(.L_x_7065) ;  /* 0x0000004000007945 */ /* 0x000fe80003800000 */
[----:B-1----:R-:W-:Y:S05]  /*15940*/  @P3 BRA `(.L_x_7068) ;  /* 0x0000000000083947 */ /* 0x002fea0003800000 */
[----:B------:R-:W1:Y:S02]  /*15950*/  SYNCS.PHASECHK.TRANS64.TRYWAIT P3, [R6+URZ+0x28830], R7 ;  /* 0x02883007060075a7 */ /* 0x000e64000806017f */
[----:B-1----:R-:W-:Y:S05]  /*15960*/  @!P3 BRA `(.L_x_7069) ;  /* 0x0000010400c8b947 */ /* 0x002fea0003800000 */
.L_x_7068:
[----:B------:R-:W-:Y:S05]  /*15970*/  BSYNC B0 ;  /* 0x0000000000007941 */ /* 0x000fea0003800000 */
.L_x_7065:
[----:B------:R-:W2:Y:S01]  /*15980*/  S2R R8, SR_TID.X ;  /* 0x0000000000087919 */ /* 0x000ea20000002100 */
[----:B01----:R-:W-:Y:S01]  /*15990*/  IMAD.MOV.U32 R7, RZ, RZ, 0x40000040 ;  /* 0x40000040ff077424 */ /* 0x003fe200078e00ff */
[----:B------:R-:W-:Y:S05]  /*159a0*/  WARPSYNC.ALL ;  /* 0x0000000000007948 */ /* 0x000fea0003800000 */
[----:B------:R-:W-:Y:S01]  /*159b0*/  R2UR UR35, R7 ;  /* 0x00000000072372ca */ /* 0x000fe200000e0000 */
[----:B------:R-:W-:Y:S02]  /*159c0*/  IMAD R6, R184, 0x800, R5 ;  /* 0x00000800b8067824 */ /* 0x000fe400078e0205 */
[----:B------:R-:W-:-:S03]  /*159d0*/  IMAD.MOV.U32 R9, RZ, RZ, 0x40000040 ;  /* 0x40000040ff097424 */ /* 0x000fc600078e00ff */
[----:B------:R-:W-:Y:S02]  /*159e0*/  R2UR UR34, R6 ;  /* 0x00000000062272ca */ /* 0x000fe400000e0000 */
[----:B------:R-:W-:Y:S01]  /*159f0*/  R2UR UR7, R9 ;  /* 0x00000000090772ca */ /* 0x000fe200000e0000 */
[----:B------:R-:W-:-:S05]  /*15a00*/  IMAD.MOV.U32 R9, RZ, RZ, 0x40000040 ;  /* 0x40000040ff097424 */ /* 0x000fca00078e00ff */
[----:B------:R-:W-:Y:S01]  /*15a10*/  R2UR UR11, R9 ;  /* 0x00000000090b72ca */ /* 0x000fe200000e0000 */
[----:B------:R-:W-:-:S05]  /*15a20*/  IMAD.MOV.U32 R9, RZ, RZ, 0x40000040 ;  /* 0x40000040ff097424 */ /* 0x000fca00078e00ff */
[----:B------:R-:W-:Y:S02]  /*15a30*/  R2UR UR15, R9 ;  /* 0x00000000090f72ca */ /* 0x000fe400000e0000 */
[----:B------:R-:W-:Y:S02]  /*15a40*/  MOV R9, 0x40000040 ;  /* 0x4000004000097802 */ /* 0x000fe40000000f00 */
[----:B--2---:R-:W-:Y:S02]  /*15a50*/  SHF.R.U32.HI R8, RZ, 0x7, R8 ;  /* 0x00000007ff087819 */ /* 0x004fe40000011608 */
[----:B------:R-:W-:Y:S01]  /*15a60*/  R2UR UR19, R9 ;  /* 0x00000000091372ca */ /* 0x000fe200000e0000 */
[----:B------:R-:W-:Y:S02]  /*15a70*/  IMAD.MOV.U32 R9, RZ, RZ, 0x40000040 ;  /* 0x40000040ff097424 */ /* 0x000fe400078e00ff */
[----:B------:R-:W-:Y:S01]  /*15a80*/  VIADD R7, R8, 0x8 ;  /* 0x0000000808077836 */ /* 0x000fe20000000000 */
[----:B------:R-:W-:-:S02]  /*15a90*/  IADD3 R8, R6, 0x2, RZ ;  /* 0x0000000206087810 */ /* 0x000fc40007ffe0ff */
[----:B------:R-:W-:Y:S01]  /*15aa0*/  R2UR UR23, R9 ;  /* 0x00000000091772ca */ /* 0x000fe200000e0000 */
[----:B------:R-:W-:Y:S01]  /*15ab0*/  IMAD.MOV.U32 R9, RZ, RZ, 0x40000040 ;  /* 0x40000040ff097424 */ /* 0x000fe200078e00ff */
[----:B------:R0:W-:Y:S01]  /*15ac0*/  BAR.SYNC.DEFER_BLOCKING R7, 0x100 ;  /* 0x000400070000751d */ /* 0x0001e20000010000 */
[----:B------:R-:W-:Y:S01]  /*15ad0*/  R2UR UR6, R8 ;  /* 0x00000000080672ca */ /* 0x000fe200000e0000 */
[----:B------:R-:W-:Y:S02]  /*15ae0*/  VIADD R8, R6, 0x4 ;  /* 0x0000000406087836 */ /* 0x000fe40000000000 */
[----:B------:R-:W-:-:S03]  /*15af0*/  R2UR UR27, R9 ;  /* 0x00000000091b72ca */ /* 0x000fc600000e0000 */
[----:B------:R-:W-:Y:S01]  /*15b00*/  R2UR UR10, R8 ;  /* 0x00000000080a72ca */ /* 0x000fe200000e0000 */
[----:B------:R-:W-:Y:S02]  /*15b10*/  VIADD R8, R6, 0x6 ;  /* 0x0000000606087836 */ /* 0x000fe40000000000 */
[----:B0-----:R-:W-:-:S03]  /*15b20*/  IMAD.MOV.U32 R7, RZ, RZ, 0x40000040 ;  /* 0x40000040ff077424 */ /* 0x001fc600078e00ff */
[----:B------:R-:W-:Y:S01]  /*15b30*/  R2UR UR14, R8 ;  /* 0x00000000080e72ca */ /* 0x000fe200000e0000 */
[----:B------:R-:W-:Y:S01]  /*15b40*/  VIADD R8, R6, 0x400 ;  /* 0x0000040006087836 */ /* 0x000fe20000000000 */
[----:B------:R-:W-:-:S04]  /*15b50*/  R2UR UR31, R7 ;  /* 0x00000000071f72ca */ /* 0x000fc800000e0000 */
[----:B------:R-:W-:Y:S01]  /*15b60*/  R2UR UR18, R8 ;  /* 0x00000000081272ca */ /* 0x000fe200000e0000 */
[----:B------:R-:W-:Y:S01]  /*15b70*/  VIADD R8, R6, 0x402 ;  /* 0x0000040206087836 */ /* 0x000fe20000000000 */
[----:B------:R-:W-:-:S04]  /*15b80*/  WARPGROUP.ARRIVE ;  /* 0x00000000000079c5 */ /* 0x000fc80000000000 */
        /* <DEDUP_REMOVED lines=31> */
.L_x_7071:
[----:B------:R-:W-:Y:S02]  /*15d80*/  SHF.L.U32 R6, R20, 0x1f, RZ ;  /* 0x0000001f14067819 */ /* 0x000fe400000006ff */
[----:B------:R-:W-:-:S04]  /*15d90*/  LEA R7, R15, R2, 0x3 ;  /* 0x000000020f077211 */ /* 0x000fc800078e18ff */
[----:B------:R0:W1:Y:S01]  /*15da0*/  SYNCS.PHASECHK.TRANS64.TRYWAIT P2, [R7+URZ+0x28850], R6 ;  /* 0x02885006070075a7 */ /* 0x000062000804017f */
[----:B------:R-:W-:Y:S05]  /*15db0*/  @!P0 BRA `(.L_x_7072) ;  /* 0x0000000000048947 */ /* 0x000fea0003800000 */
[----:B------:R-:W-:Y:S01]  /*15dc0*/  BPT.TRAP 0x1 ;  /* 0x000000040000795c */ /* 0x000fe20000300000 */
.L_x_7072:
[----:B-1----:R-:W-:Y:S05]  /*15dd0*/  @P2 BRA `(.L_x_7070) ;  /* 0x0000000000082947 */ /* 0x002fea0003800000 */
[----:B------:R-:W1:Y:S02]  /*15de0*/  SYNCS.PHASECHK.TRANS64.TRYWAIT P2, [R7+URZ+0x28850], R6 ;  /* 0x02885006070075a7 */ /* 0x000e64000804017f */
[----:B-1----:R-:W-:Y:S05]  /*15df0*/  @!P2 BRA `(.L_x_7073) ;  /* 0x0000010000b8a947 */ /* 0x002fea0003800000 */
.L_x_7070:
[----:B01----:R-:W-:Y:S01]  /*15e00*/  VIADD R6, R2, 0x400 ;  /* 0x0000040002067836 */ /* 0x003fe20000000000 */
[----:B------:R-:W-:Y:S05]  /*15e10*/  WARPSYNC.ALL ;  /* 0x0000000000007948 */ /* 0x000fea0003800000 */
[----:B------:R-:W-:-:S04]  /*15e20*/  SHF.R.U32.HI R6, RZ, 0x4, R6 ;  /* 0x00000004ff067819 */ /* 0x000fc80000011606 */
[----:B------:R-:W-:-:S04]  /*15e30*/  LOP3.LUT R6, R6, 0x3fff, RZ, 0xc0, !PT ;  /* 0x00003fff06067812 */ /* 0x000fc800078ec0ff */
[----:B------:R-:W-:-:S05]  /*15e40*/  LOP3.LUT R6, R6, 0x4000000, RZ, 0xfc, !PT ;  /* 0x0400000006067812 */ /* 0x000fca00078efcff */
[----:B------:R-:W-:Y:S01]  /*15e50*/  IMAD R6, R15, 0x800, R6 ;  /* 0x000008000f067824 */ /* 0x000fe200078e0206 */
[----:B------:R-:W-:Y:S01]  /*15e60*/  WARPGROUP.ARRIVE ;  /* 0x00000000000079c5 */ /* 0x000fe20000000000 */
[----:B------:R-:W-:Y:S02]  /*15e70*/  IMAD.MOV.U32 R7, RZ, RZ, 0x40000040 ;  /* 0x40000040ff077424 */ /* 0x000fe400078e00ff */
[----:B------:R-:W-:Y:S01]  /*15e80*/  FMUL.FTZ R21, R24, UR52 ;  /* 0x0000003418157c20 */ /* 0x000fe20008410000 */
[C---:B------:R-:W-:Y:S01]  /*15e90*/  VIADD R8, R6.reuse, 0x80 ;  /* 0x0000008006087836 */ /* 0x040fe20000000000 */
[----:B------:R-:W-:Y:S01]  /*15ea0*/  R2UR UR6, R6 ;  /* 0x00000000060672ca */ /* 0x000fe200000e0000 */
[----:B------:R-:W-:Y:S01]  /*15eb0*/  IMAD.MOV.U32 R9, RZ, RZ, 0x40000040 ;  /* 0x40000040ff097424 */ /* 0x000fe200078e00ff */
[----:B------:R-:W-:Y:S01]  /*15ec0*/  R2UR UR7, R7 ;  /* 0x00000000070772ca */ /* 0x000fe200000e0000 */
        /* <DEDUP_REMOVED lines=12> */
[----:B------:R-:W-:Y:S01]  /*15f90*/  HGMMA.64x128x16.F32 R88, R180, gdesc[UR4].tnspB, R88, gsb0 ;  /* 0x41e00004b4587df0 */ /* 0x000fe20008000858 */
        /* <DEDUP_REMOVED lines=8> */
[----:B0-----:R-:W-:Y:S01]  /*16020*/  FMNMX.FTZ R60, R21, R12, !PT ;  /* 0x0000000c153c7209 */ /* 0x001fe20007810000 */
[----:B------:R-:W-:-:S02]  /*16030*/  VIADD R8, R6, 0x100 ;  /* 0x0000010006087836 */ /* 0x000fc40000000000 */
[----:B------:R-:W-:Y:S01]  /*16040*/  FMUL.FTZ R32, R36, UR52 ;  /* 0x0000003424207c20 */ /* 0x000fe20008410000 */
[----:B------:R-:W-:Y:S01]  /*16050*/  MOV R9, 0x40000040 ;  /* 0x4000004000097802 */ /* 0x000fe20000000f00 */
        /* <DEDUP_REMOVED lines=46> */
[----:B------:R-:W-:Y:S01]  /*16340*/  UMOV UR44, UR47 ;  /* 0x0000002f002c7c82 */ /* 0x000fe20008000000 */
        /* <DEDUP_REMOVED lines=16> */
[----:B------:R-:W3:Y:S01]  /*16450*/  S2R R199, SR_TID.X ;  /* 0x0000000000c77919 */ /* 0x000ee20000002100 */
[----:B------:R-:W4:Y:S01]  /*16460*/  MUFU.TANH R42, R42 ;  /* 0x0000002a002a7308 */ /* 0x000f220000002400 */
[C---:B------:R-:W-:Y:S01]  /*16470*/  ISETP.GT.AND P2, PT, R3.reuse, R14, PT ;  /* 0x0000000e0300720c */ /* 0x040fe20003f44270 */
[----:B------:R-:W-:-:S06]  /*16480*/  VIADD R3, R3, 0xffffffff ;  /* 0xffffffff03037836 */ /* 0x000fcc0000000000 */
[----:B------:R-:W5:Y:S08]  /*16490*/  MUFU.TANH R46, R46 ;  /* 0x0000002e002e7308 */ /* 0x000f700000002400 */
[----:B------:R-:W5:Y:S08]  /*164a0*/  MUFU.TANH R47, R47 ;  /* 0x0000002f002f7308 */ /* 0x000f700000002400 */
[----:B------:R-:W5:Y:S01]  /*164b0*/  MUFU.TANH R50, R50 ;  /* 0x0000003200327308 */ /* 0x000f620000002400 */
[----:B---3--:R-:W-:-:S07]  /*164c0*/  SHF.R.U32.HI R199, RZ, 0x7, R199 ;  /* 0x00000007ffc77819 */ /* 0x008fce00000116c7 */
[----:B------:R-:W3:Y:S08]  /*164d0*/  MUFU.TANH R51, R51 ;  /* 0x0000003300337308 */ /* 0x000ef00000002400 */
[----:B------:R-:W3:Y:S08]  /*164e0*/  MUFU.TANH R54, R54 ;  /* 0x0000003600367308 */ /* 0x000ef00000002400 */
[----:B------:R-:W3:Y:S08]  /*164f0*/  MUFU.TANH R55, R55 ;  /* 0x0000003700377308 */ /* 0x000ef00000002400 */
[----:B------:R-:W3:Y:S08]  /*16500*/  MUFU.TANH R57, R57 ;  /* 0x0000003900397308 */ /* 0x000ef00000002400 */
[----:B------:R-:W3:Y:S01]  /*16510*/  MUFU.TANH R58, R58 ;  /* 0x0000003a003a7308 */ /* 0x000ee20000002400 */
[----:B------:R-:W-:-:S02]  /*16520*/  WARPGROUP.DEPBAR.LE gsb0, 0x0 ;  /* 0x00008000000079c5 */ /* 0x000fc40000010000 */
[----:B------:R-:W-:-:S05]  /*16530*/  WARPGROUP.ARRIVE ;  /* 0x00000000000079c5 */ /* 0x000fca0000000000 */
[----:B------:R-:W3:Y:S01]  /*16540*/  MUFU.TANH R59, R59 ;  /* 0x0000003b003b7308 */ /* 0x000ee20000002400 */
[----:B------:R-:W-:Y:S01]  /*16550*/  HGMMA.64x128x16.F32 R88, R176, gdesc[UR4].tnspB, R88, gsb0 ;  /* 0x41e00004b0587df0 */ /* 0x000fe20008000858 */
[----:B------:R-:W-:Y:S02]  /*16560*/  R2UR UR6, R8 ;  /* 0x00000000080672ca */ /* 0x000fe400000e0000 */
[----:B------:R-:W-:Y:S02]  /*16570*/  R2UR UR7, R9 ;  /* 0x00000000090772ca */ /* 0x000fe400000e0000 */
[----:B--2---:R-:W-:Y:S02]  /*16580*/  FMNMX.FTZ R8, R38, R11, !PT ;  /* 0x0000000b26087209 */ /* 0x004fe40007810000 */
[----:B------:R-:W2:Y:S02]  /*16590*/  MUFU.TANH R60, R60 ;  /* 0x0000003c003c7308 */ /* 0x000ea40000002400 */
[----:B0-----:R-:W-:-:S04]  /*165a0*/  FMNMX.FTZ R8, R39, R8, !PT ;  /* 0x0000000827087209 */ /* 0x001fc80007810000 */
[----:B-1----:R-:W-:Y:S02]  /*165b0*/  FMNMX.FTZ R9, R41, R8, !PT ;  /* 0x0000000829097209 */ /* 0x002fe40007810000 */
[----:B------:R-:W0:Y:S02]  /*165c0*/  MUFU.TANH R61, R61 ;  /* 0x0000003d003d7308 */ /* 0x000e240000002400 */
[----:B----4-:R-:W-:-:S04]  /*165d0*/  FMNMX.FTZ R9, R42, R9, !PT ;  /* 0x000000092a097209 */ /* 0x010fc80007810000 */
[----:B-----5:R-:W-:Y:S02]  /*165e0*/  FMNMX.FTZ R8, R46, R9, !PT ;  /* 0x000000092e087209 */ /* 0x020fe40007810000 */
[----:B------:R-:W1:Y:S02]  /*165f0*/  MUFU.TANH R62, R62 ;  /* 0x0000003e003e7308 */ /* 0x000e640000002400 */
[----:B------:R-:W-:-:S04]  /*16600*/  FMNMX.FTZ R9, R47, R8, !PT ;  /* 0x000000082f097209 */ /* 0x000fc80007810000 */
[----:B------:R-:W-:Y:S02]  /*16610*/  FMNMX.FTZ R8, R50, R9, !PT ;  /* 0x0000000932087209 */ /* 0x000fe40007810000 */
[----:B------:R-:W4:Y:S02]  /*16620*/  MUFU.TANH R64, R64 ;  /* 0x0000004000407308 */ /* 0x000f240000002400 */
[----:B---3--:R-:W-:-:S04]  /*16630*/  FMNMX.FTZ R9, R51, R8, !PT ;  /* 0x0000000833097209 */ /* 0x008fc80007810000 */
[----:B------:R-:W-:Y:S02]  /*16640*/  FMNMX.FTZ R8, R54, R9, !PT ;  /* 0x0000000936087209 */ /* 0x000fe40007810000 */
[----:B------:R-:W3:Y:S02]  /*16650*/  MUFU.TANH R65, R65 ;  /* 0x0000004100417308 */ /* 0x000ee40000002400 */
[----:B------:R-:W-:-:S04]  /*16660*/  FMNMX.FTZ R8, R55, R8, !PT ;  /* 0x0000000837087209 */ /* 0x000fc80007810000 */
[----:B------:R-:W-:Y:S02]  /*16670*/  FMNMX.FTZ R9, R57, R8, !PT ;  /* 0x0000000839097209 */ /* 0x000fe40007810000 */
[----:B------:R-:W5:Y:S02]  /*16680*/  MUFU.TANH R68, R68 ;  /* 0x0000004400447308 */ /* 0x000f640000002400 */
[----:B------:R-:W-:-:S04]  /*16690*/  FMNMX.FTZ R8, R58, R9, !PT ;  /* 0x000000093a087209 */ /* 0x000fc80007810000 */
[----:B------:R-:W-:Y:S02]  /*166a0*/  FMNMX.FTZ R9, R59, R8, !PT ;  /* 0x000000083b097209 */ /* 0x000fe40007810000 */
[----:B------:R-:W5:Y:S02]  /*166b0*/  MUFU.TANH R72, R72 ;  /* 0x0000004800487308 */ /* 0x000f640000002400 */
[----:B--2---:R-:W-:-:S04]  /*166c0*/  FMNMX.FTZ R8, R60, R9, !PT ;  /* 0x000000093c087209 */ /* 0x004fc80007810000 */
[----:B0-----:R-:W-:Y:S02]  /*166d0*/  FMNMX.FTZ R9, R61, R8, !PT ;  /* 0x000000083d097209 */ /* 0x001fe40007810000 */
[----:B------:R-:W0:Y:S02]  /*166e0*/  MUFU.TANH R76, R76 ;  /* 0x0000004c004c7308 */ /* 0x000e240000002400 */
[----:B-1----:R-:W-:-:S04]  /*166f0*/  FMNMX.FTZ R9, R62, R9, !PT ;  /* 0x000000093e097209 */ /* 0x002fc80007810000 */
[----:B----4-:R-:W-:Y:S02]  /*16700*/  FMNMX.FTZ R8, R64, R9, !PT ;  /* 0x0000000940087209 */ /* 0x010fe40007810000 */
[----:B------:R-:W1:Y:S02]  /*16710*/  MUFU.TANH R69, R69 ;  /* 0x0000004500457308 */ /* 0x000e640000002400 */
[----:B---3--:R-:W-:Y:S01]  /*16720*/  FMNMX.FTZ R9, R65, R8, !PT ;  /* 0x0000000841097209 */ /* 0x008fe20007810000 */
[----:B------:R-:W-:-:S03]  /*16730*/  VIADD R8, R6, 0x180 ;  /* 0x0000018006087836 */ /* 0x000fc60000000000 */
[----:B-----5:R-:W-:Y:S01]  /*16740*/  FMNMX.FTZ R11, R68, R9, !PT ;  /* 0x00000009440b7209 */ /* 0x020fe20007810000 */
[----:B------:R-:W-:Y:S01]  /*16750*/  IMAD.MOV.U32 R9, RZ, RZ, 0x40000040 ;  /* 0x40000040ff097424 */ /* 0x000fe200078e00ff */
[----:B------:R-:W2:Y:S02]  /*16760*/  MUFU.TANH R77, R77 ;  /* 0x0000004d004d7308 */ /* 0x000ea40000002400 */
[----:B------:R-:W-:-:S06]  /*16770*/  FMNMX.FTZ R11, R72, R11, !PT ;  /* 0x0000000b480b7209 */ /* 0x000fcc0007810000 */
[----:B------:R-:W3:Y:S08]  /*16780*/  MUFU.TANH R73, R73 ;  /* 0x0000004900497308 */ /* 0x000ef00000002400 */
[----:B------:R-:W4:Y:S08]  /*16790*/  MUFU.TANH R20, R20 ;  /* 0x0000001400147308 */ /* 0x000f300000002400 */
[----:B------:R-:W5:Y:S08]  /*167a0*/  MUFU.TANH R24, R24 ;  /* 0x0000001800187308 */ /* 0x000f700000002400 */
[----:B------:R-:W5:Y:S08]  /*167b0*/  MUFU.TANH R25, R25 ;  /* 0x0000001900197308 */ /* 0x000f700000002400 */
[----:B------:R-:W5:Y:S08]  /*167c0*/  MUFU.TANH R27, R27 ;  /* 0x0000001b001b7308 */ /* 0x000f700000002400 */
[----:B------:R-:W5:Y:S08]  /*167d0*/  MUFU.TANH R29, R29 ;  /* 0x0000001d001d7308 */ /* 0x000f700000002400 */
[----:B------:R-:W5:Y:S01]  /*167e0*/  MUFU.TANH R31, R31 ;  /* 0x0000001f001f7308 */ /* 0x000f620000002400 */
[----:B------:R-:W-:-:S02]  /*167f0*/  WARPGROUP.DEPBAR.LE gsb0, 0x0 ;  /* 0x00008000000079c5 */ /* 0x000fc40000010000 */
[----:B------:R-:W-:-:S05]  /*16800*/  WARPGROUP.ARRIVE ;  /* 0x00000000000079c5 */ /* 0x000fca0000000000 */
[----:B------:R-:W5:Y:S01]  /*16810*/  MUFU.TANH R33, R33 ;  /* 0x0000002100217308 */ /* 0x000f620000002400 */
[----:B------:R-:W-:Y:S01]  /*16820*/  HGMMA.64x128x16.F32 R88, R172, gdesc[UR4].tnspB, R88, gsb0 ;  /* 0x41e00004ac587df0 */ /* 0x000fe20008000858 */
[----:B------:R-:W-:Y:S02]  /*16830*/  R2UR UR6, R8 ;  /* 0x00000000080672ca */ /* 0x000fe400000e0000 */
[----:B------:R-:W-:-:S04]  /*16840*/  R2UR UR7, R9 ;  /* 0x00000000090772ca */ /* 0x000fc800000e0000 */
[----:B------:R-:W5:Y:S01]  /*16850*/  MUFU.TANH R35, R35 ;  /* 0x0000002300237308 */ /* 0x000f620000002400 */
[----:B0-----:R-:W-:-:S04]  /*16860*/  FMNMX.FTZ R8, R76, R11, !PT ;  /* 0x0000000b4c087209 */ /* 0x001fc80007810000 */
[----:B-1----:R-:W-:-:S03]  /*16870*/  FMNMX.FTZ R8, R69, R8, !PT ;  /* 0x0000000845087209 */ /* 0x002fc60007810000 */
[----:B------:R-:W0:Y:S01]  /*16880*/  MUFU.TANH R36, R36 ;  /* 0x0000002400247308 */ /* 0x000e220000002400 */
[----:B--2---:R-:W-:-:S04]  /*16890*/  FMNMX.FTZ R8, R77, R8, !PT ;  /* 0x000000084d087209 */ /* 0x004fc80007810000 */
[----:B---3--:R-:W-:-:S03]  /*168a0*/  FMNMX.FTZ R8, R73, R8, !PT ;  /* 0x0000000849087209 */ /* 0x008fc60007810000 */
[----:B------:R-:W1:Y:S02]  /*168b0*/  MUFU.TANH R37, R37 ;  /* 0x0000002500257308 */ /* 0x000e640000002400 */
[----:B------:R-:W2:Y:S06]  /*168c0*/  SHFL.BFLY PT, R9, R8, 0x2, 0x1f ;  /* 0x0c401f0008097f89 */ /* 0x000eac00000e0000 */
[----:B------:R-:W3:Y:S08]  /*168d0*/  MUFU.TANH R40, R40 ;  /* 0x0000002800287308 */ /* 0x000ef00000002400 */
[----:B------:R-:W3:Y:S08]  /*168e0*/  MUFU.TANH R43, R43 ;  /* 0x0000002b002b7308 */ /* 0x000ef00000002400 */
[----:B------:R-:W3:Y:S01]  /*168f0*/  MUFU.TANH R44, R44 ;  /* 0x0000002c002c7308 */ /* 0x000ee20000002400 */
[----:B--2---:R-:W-:-:S05]  /*16900*/  FMNMX.FTZ R9, R8, R9, !PT ;  /* 0x0000000908097209 */ /* 0x004fca0007810000 */
[----:B------:R-:W2:Y:S02]  /*16910*/  SHFL.BFLY PT, R8, R9, 0x1, 0x1f ;  /* 0x0c201f0009087f89 */ /* 0x000ea400000e0000 */
[----:B------:R-:W3:Y:S08]  /*16920*/  MUFU.TANH R45, R45 ;  /* 0x0000002d002d7308 */ /* 0x000ef00000002400 */
[----:B------:R-:W3:Y:S08]  /*16930*/  MUFU.TANH R48, R48 ;  /* 0x0000003000307308 */ /* 0x000ef00000002400 */
[----:B------:R-:W3:Y:S01]  /*16940*/  MUFU.TANH R49, R49 ;  /* 0x0000003100317308 */ /* 0x000ee20000002400 */
[----:B--2---:R-:W-:Y:S01]  /*16950*/  FMNMX.FTZ R11, R9, R8, !PT ;  /* 0x00000008090b7209 */ /* 0x004fe20007810000 */
[----:B------:R-:W-:-:S06]  /*16960*/  IMAD.MOV.U32 R9, RZ, RZ, 0x40000040 ;  /* 0x40000040ff097424 */ /* 0x000fcc00078e00ff */
[----:B------:R-:W2:Y:S01]  /*16970*/  MUFU.TANH R52, R52 ;  /* 0x0000003400347308 */ /* 0x000ea20000002400 */
[C---:B------:R-:W-:Y:S01]  /*16980*/  FADD.FTZ R8, -R11.reuse, R12 ;  /* 0x0000000c0b087221 */ /* 0x040fe20000010100 */
[----:B------:R-:W-:-:S03]  /*16990*/  FMUL.FTZ R85, R11, UR44 ;  /* 0x0000002c0b557c20 */ /* 0x000fc60008410000 */
[----:B------:R-:W-:Y:S01]  /*169a0*/  FMUL.FTZ R67, R8, UR44 ;  /* 0x0000002c08437c20 */ /* 0x000fe20008410000 */
[----:B------:R-:W-:Y:S02]  /*169b0*/  VIADD R8, R6, 0x200 ;  /* 0x0000020006087836 */ /* 0x000fe40000000000 */
[--C-:B------:R-:W-:Y:S01]  /*169c0*/  FFMA.FTZ R180, R21, UR44, -R85.reuse ;  /* 0x0000002c15b47c23 */ /* 0x100fe20008010855 */
[--C-:B------:R-:W-:Y:S01]  /*169d0*/  FFMA.FTZ R21, R7, UR44, -R85.reuse ;  /* 0x0000002c07157c23 */ /* 0x100fe20008010855 */
[----:B----4-:R-:W-:Y:S01]  /*169e0*/  FMNMX.FTZ R7, R20, R13, !PT ;  /* 0x0000000d14077209 */ /* 0x010fe20007810000 */
[----:B------:R-:W4:Y:S01]  /*169f0*/  MUFU.TANH R53, R53 ;  /* 0x0000003500357308 */ /* 0x000f220000002400 */
[--C-:B------:R-:W-:Y:S01]  /*16a00*/  FFMA.FTZ R182, R10, UR44, -R85.reuse ;  /* 0x0000002c0ab67c23 */ /* 0x100fe20008010855 */
[--C-:B------:R-:W-:Y:S01]  /*16a10*/  FFMA.FTZ R87, R26, UR44, -R85.reuse ;  /* 0x0000002c1a577c23 */ /* 0x100fe20008010855 */
[--C-:B------:R-:W-:Y:S01]  /*16a20*/  FFMA.FTZ R176, R28, UR44, -R85.reuse ;  /* 0x0000002c1cb07c23 */ /* 0x100fe20008010855 */
[--C-:B------:R-:W-:Y:S01]  /*16a30*/  FFMA.FTZ R178, R32, UR44, -R85.reuse ;  /* 0x0000002c20b27c23 */ /* 0x100fe20008010855 */
[--C-:B------:R-:W-:Y:S01]  /*16a40*/  FFMA.FTZ R12, R64, UR44, -R85.reuse ;  /* 0x0000002c400c7c23 */ /* 0x100fe20008010855 */
[--C-:B------:R-:W-:Y:S01]  /*16a50*/  FFMA.FTZ R26, R68, UR44, -R85.reuse ;  /* 0x0000002c441a7c23 */ /* 0x100fe20008010855 */
[--C-:B------:R-:W-:Y:S01]  /*16a60*/  FFMA.FTZ R28, R76, UR44, -R85.reuse ;  /* 0x0000002c4c1c7c23 */ /* 0x100fe20008010855 */
[----:B------:R-:W4:Y:S01]  /*16a70*/  MUFU.TANH R56, R56 ;  /* 0x0000003800387308 */ /* 0x000f220000002400 */
[----:B------:R-:W-:-:S07]  /*16a80*/  FFMA.FTZ R69, R69, UR44, -R85 ;  /* 0x0000002c45457c23 */ /* 0x000fce0008010855 */
[----:B------:R-:W4:Y:S08]  /*16a90*/  MUFU.TANH R63, R63 ;  /* 0x0000003f003f7308 */ /* 0x000f300000002400 */
[----:B------:R-:W4:Y:S08]  /*16aa0*/  MUFU.TANH R66, R66 ;  /* 0x0000004200427308 */ /* 0x000f300000002400 */
[----:B------:R-:W4:Y:S08]  /*16ab0*/  MUFU.TANH R80, R80 ;  /* 0x0000005000507308 */ /* 0x000f300000002400 */
[----:B------:R-:W-:Y:S08]  /*16ac0*/  MUFU.TANH R70, R70 ;  /* 0x0000004600467308 */ /* 0x000ff00000002400 */
[----:B------:R-:W-:Y:S01]  /*16ad0*/  MUFU.TANH R71, R71 ;  /* 0x0000004700477308 */ /* 0x000fe20000002400 */
[----:B------:R-:W-:-:S02]  /*16ae0*/  WARPGROUP.DEPBAR.LE gsb0, 0x0 ;  /* 0x00008000000079c5 */ /* 0x000fc40000010000 */
[----:B------:R-:W-:-:S05]  /*16af0*/  WARPGROUP.ARRIVE ;  /* 0x00000000000079c5 */ /* 0x000fca0000000000 */
[----:B------:R-:W-:Y:S01]  /*16b00*/  MUFU.TANH R74, R74 ;  /* 0x0000004a004a7308 */ /* 0x000fe20000002400 */
[--C-:B------:R-:W-:Y:S01]  /*16b10*/  FFMA.FTZ R172, R38, UR44, -R85.reuse ;  /* 0x0000002c26ac7c23 */ /* 0x100fe20008010855 */
[--C-:B------:R-:W-:Y:S01]  /*16b20*/  FFMA.FTZ R174, R41, UR44, -R85.reuse ;  /* 0x0000002c29ae7c23 */ /* 0x100fe20008010855 */
[--C-:B------:R-:W-:Y:S01]  /*16b30*/  FFMA.FTZ R41, R47, UR44, -R85.reuse ;  /* 0x0000002c2f297c23 */ /* 0x100fe20008010855 */
[--C-:B------:R-:W-:Y:S01]  /*16b40*/  FFMA.FTZ R47, R51, UR44, -R85.reuse ;  /* 0x0000002c332f7c23 */ /* 0x100fe20008010855 */
[----:B------:R-:W-:Y:S01]  /*16b50*/  HGMMA.64x128x16.F32 R88, R168, gdesc[UR4].tnspB, R88, gsb0 ;  /* 0x41e00004a8587df0 */ /* 0x000fe20008000858 */
[----:B------:R-:W-:Y:S01]  /*16b60*/  R2UR UR6, R8 ;  /* 0x00000000080672ca */ /* 0x000fe200000e0000 */
[--C-:B------:R-:W-:Y:S01]  /*16b70*/  FFMA.FTZ R51, R55, UR44, -R85.reuse ;  /* 0x0000002c37337c23 */ /* 0x100fe20008010855 */
[----:B------:R-:W-:Y:S01]  /*16b80*/  R2UR UR7, R9 ;  /* 0x00000000090772ca */ /* 0x000fe200000e0000 */
[----:B------:R-:W-:Y:S01]  /*16b90*/  IMAD.MOV.U32 R9, RZ, RZ, 0x40000040 ;  /* 0x40000040ff097424 */ /* 0x000fe200078e00ff */
[----:B-----5:R-:W-:Y:S01]  /*16ba0*/  FMNMX.FTZ R8, R24, R7, !PT ;  /* 0x0000000718087209 */ /* 0x020fe20007810000 */
[----:B------:R-:W-:Y:S01]  /*16bb0*/  MUFU.TANH R75, R75 ;  /* 0x0000004b004b7308 */ /* 0x000fe20000002400 */
[----:B------:R-:W-:-:S02]  /*16bc0*/  FFMA.FTZ R55, R58, UR44, -R85 ;  /* 0x0000002c3a377c23 */ /* 0x000fc40008010855 */
[----:B------:R-:W-:-:S04]  /*16bd0*/  FMNMX.FTZ R8, R25, R8, !PT ;  /* 0x0000000819087209 */ /* 0x000fc80007810000 */
[----:B------:R-:W-:Y:S01]  /*16be0*/  FMNMX.FTZ R8, R27, R8, !PT ;  /* 0x000000081b087209 */ /* 0x000fe20007810000 */
[----:B------:R-:W-:Y:S03]  /*16bf0*/  MUFU.TANH R78, R78 ;  /* 0x0000004e004e7308 */ /* 0x000fe60000002400 */
[----:B------:R-:W-:-:S04]  /*16c00*/  FMNMX.FTZ R8, R29, R8, !PT ;  /* 0x000000081d087209 */ /* 0x000fc80007810000 */
[----:B------:R-:W-:Y:S01]  /*16c10*/  FMNMX.FTZ R8, R31, R8, !PT ;  /* 0x000000081f087209 */ /* 0x000fe20007810000 */
[----:B------:R-:W-:Y:S03]  /*16c20*/  MUFU.TANH R79, R79 ;  /* 0x0000004f004f7308 */ /* 0x000fe60000002400 */
[----:B------:R-:W-:-:S04]  /*16c30*/  FMNMX.FTZ R8, R33, R8, !PT ;  /* 0x0000000821087209 */ /* 0x000fc80007810000 */
[----:B------:R-:W-:Y:S01]  /*16c40*/  FMNMX.FTZ R7, R35, R8, !PT ;  /* 0x0000000823077209 */ /* 0x000fe20007810000 */
[----:B------:R-:W-:Y:S03]  /*16c50*/  MUFU.TANH R81, R81 ;  /* 0x0000005100517308 */ /* 0x000fe60000002400 */
[----:B0-----:R-:W-:-:S04]  /*16c60*/  FMNMX.FTZ R8, R36, R7, !PT ;  /* 0x0000000724087209 */ /* 0x001fc80007810000 */
[----:B-1----:R-:W-:Y:S01]  /*16c70*/  FMNMX.FTZ R7, R37, R8, !PT ;  /* 0x0000000825077209 */ /* 0x002fe20007810000 */
[----:B------:R-:W-:Y:S03]  /*16c80*/  MUFU.TANH R82, R82 ;  /* 0x0000005200527308 */ /* 0x000fe60000002400 */
[----:B---3--:R-:W-:-:S04]  /*16c90*/  FMNMX.FTZ R8, R40, R7, !PT ;  /* 0x0000000728087209 */ /* 0x008fc80007810000 */
[----:B------:R-:W-:Y:S01]  /*16ca0*/  FMNMX.FTZ R7, R43, R8, !PT ;  /* 0x000000082b077209 */ /* 0x000fe20007810000 */
[----:B------:R-:W-:Y:S03]  /*16cb0*/  MUFU.TANH R83, R83 ;  /* 0x0000005300537308 */ /* 0x000fe60000002400 */
[----:B------:R-:W-:-:S04]  /*16cc0*/  FMNMX.FTZ R8, R44, R7, !PT ;  /* 0x000000072c087209 */ /* 0x000fc80007810000 */
[----:B------:R-:W-:Y:S01]  /*16cd0*/  FMNMX.FTZ R7, R45, R8, !PT ;  /* 0x000000082d077209 */ /* 0x000fe20007810000 */
[----:B------:R-:W-:Y:S03]  /*16ce0*/  MUFU.TANH R84, R84 ;  /* 0x0000005400547308 */ /* 0x000fe60000002400 */
[----:B------:R-:W-:-:S04]  /*16cf0*/  FMNMX.FTZ R8, R48, R7, !PT ;  /* 0x0000000730087209 */ /* 0x000fc80007810000 */
[----:B------:R-:W-:Y:S01]  /*16d00*/  FMNMX.FTZ R7, R49, R8, !PT ;  /* 0x0000000831077209 */ /* 0x000fe20007810000 */
[----:B------:R-:W-:Y:S03]  /*16d10*/  MUFU.EX2 R67, R67 ;  /* 0x0000004300437308 */ /* 0x000fe60000000800 */
[----:B--2---:R-:W-:-:S04]  /*16d20*/  FMNMX.FTZ R8, R52, R7, !PT ;  /* 0x0000000734087209 */ /* 0x004fc80007810000 */
[----:B----4-:R-:W-:Y:S01]  /*16d30*/  FMNMX.FTZ R7, R53, R8, !PT ;  /* 0x0000000835077209 */ /* 0x010fe20007810000 */
[----:B------:R-:W-:Y:S01]  /*16d40*/  VIADD R8, R6, 0x280 ;  /* 0x0000028006087836 */ /* 0x000fe20000000000 */
[----:B------:R-:W0:Y:S02]  /*16d50*/  MUFU.EX2 R180, R180 ;  /* 0x000000b400b47308 */ /* 0x000e240000000800 */
[----:B------:R-:W-:-:S04]  /*16d60*/  FMNMX.FTZ R10, R56, R7, !PT ;  /* 0x00000007380a7209 */ /* 0x000fc80007810000 */
[----:B------:R-:W-:Y:S02]  /*16d70*/  FMNMX.FTZ R7, R63, R10, !PT ;  /* 0x0000000a3f077209 */ /* 0x000fe40007810000 */
[----:B------:R-:W1:Y:S02]  /*16d80*/  MUFU.EX2 R21, R21 ;  /* 0x0000001500157308 */ /* 0x000e640000000800 */
[----:B------:R-:W-:-:S04]  /*16d90*/  FMNMX.FTZ R7, R66, R7, !PT ;  /* 0x0000000742077209 */ /* 0x000fc80007810000 */
[----:B------:R-:W-:Y:S02]  /*16da0*/  FMNMX.FTZ R7, R80, R7, !PT ;  /* 0x0000000750077209 */ /* 0x000fe40007810000 */
[----:B------:R-:W2:Y:S01]  /*16db0*/  MUFU.EX2 R182, R182 ;  /* 0x000000b600b67308 */ /* 0x000ea20000000800 */
[----:B0-----:R-:W-:-:S07]  /*16dc0*/  FFMA.FTZ R4, R67, R4, R180 ;  /* 0x0000000443047223 */ /* 0x001fce00000100b4 */
[----:B------:R-:W-:Y:S01]  /*16dd0*/  MUFU.EX2 R87, R87 ;  /* 0x0000005700577308 */ /* 0x000fe20000000800 */
[----:B-1----:R-:W-:-:S07]  /*16de0*/  F2FP.F16.F32.PACK_AB R180, R21, R180 ;  /* 0x000000b415b4723e */ /* 0x002fce00000000ff */
        /* <DEDUP_REMOVED lines=11> */
[----:B------:R-:W-:Y:S01]  /*16ea0*/  MUFU.EX2 R47, R47 ;  /* 0x0000002f002f7308 */ /* 0x000fe20000000800 */
[----:B------:R-:W-:Y:S01]  /*16eb0*/  HGMMA.64x128x16.F32 R88, R164, gdesc[UR4].tnspB, R88, gsb0 ;  /* 0x41e00004a4587df0 */ /* 0x000fe20008000858 */
[----:B------:R-:W-:Y:S02]  /*16ec0*/  R2UR UR6, R8 ;  /* 0x00000000080672ca */ /* 0x000fe400000e0000 */
[----:B------:R-:W-:Y:S01]  /*16ed0*/  R2UR UR7, R9 ;  /* 0x00000000090772ca */ /* 0x000fe200000e0000 */
[----:B------:R-:W-:Y:S01]  /*16ee0*/  IMAD.MOV.U32 R9, RZ, RZ, 0x40000040 ;  /* 0x40000040ff097424 */ /* 0x000fe200078e00ff */
[----:B------:R-:W-:-:S02]  /*16ef0*/  FMNMX.FTZ R8, R70, R7, !PT ;  /* 0x0000000746087209 */ /* 0x000fc40007810000 */
        /* <DEDUP_REMOVED lines=18> */
[----:B0-----:R-:W-:-:S07]  /*17020*/  FMNMX.FTZ R10, R7, R8, !PT ;  /* 0x00000008070a7209 */ /* 0x001fce0007810000 */
[----:B------:R-:W-:Y:S01]  /*17030*/  MUFU.EX2 R28, R28 ;  /* 0x0000001c001c7308 */ /* 0x000fe20000000800 */
[C---:B------:R-:W-:Y:S01]  /*17040*/  IADD3 R8, R6.reuse, 0x300, RZ ;  /* 0x0000030006087810 */ /* 0x040fe20007ffe0ff */
[----:B------:R-:W-:Y:S01]  /*17050*/  VIADD R6, R6, 0x380 ;  /* 0x0000038006067836 */ /* 0x000fe20000000000 */
[----:B------:R-:W0:Y:S05]  /*17060*/  SHFL.BFLY PT, R7, R10, 0x1, 0x1f ;  /* 0x0c201f000a077f89 */ /* 0x000e2a00000e0000 */
[----:B------:R-:W-:Y:S01]  /*17070*/  MUFU.EX2 R69, R69 ;  /* 0x0000004500457308 */ /* 0x000fe20000000800 */
[----:B0-----:R-:W-:-:S05]  /*17080*/  FMNMX.FTZ R10, R10, R7, !PT ;  /* 0x000000070a0a7209 */ /* 0x001fca0007810000 */
[----:B------:R-:W-:-:S04]  /*17090*/  FADD.FTZ R7, -R10, R13 ;  /* 0x0000000d0a077221 */ /* 0x000fc80000010100 */
[----:B------:R-:W-:-:S04]  /*170a0*/  FMUL.FTZ R7, R7, UR44 ;  /* 0x0000002c07077c20 */ /* 0x000fc80008410000 */
[----:B------:R0:W-:Y:S02]  /*170b0*/  MUFU.EX2 R13, R7 ;  /* 0x00000007000d7308 */ /* 0x0001e40000000800 */
[----:B0-----:R-:W-:Y:S01]  /*170c0*/  IMAD.MOV.U32 R7, RZ, RZ, 0x40000040 ;  /* 0x40000040ff077424 */ /* 0x001fe200078e00ff */
[----:B------:R-:W-:Y:S02]  /*170d0*/  WARPGROUP.DEPBAR.LE gsb0, 0x0 ;  /* 0x00008000000079c5 */ /* 0x000fe40000010000 */
[----:B------:R-:W-:Y:S01]  /*170e0*/  WARPGROUP.ARRIVE ;  /* 0x00000000000079c5 */ /* 0x000fe20000000000 */
[--C-:B------:R-:W-:Y:S01]  /*170f0*/  FFMA.FTZ R165, R30, UR44, -R85.reuse ;  /* 0x0000002c1ea57c23 */ /* 0x100fe20008010855 */
[----:B------:R-:W-:Y:S01]  /*17100*/  FMUL.FTZ R30, R10, UR44 ;  /* 0x0000002c0a1e7c20 */ /* 0x000fe20008410000 */
[--C-:B------:R-:W-:Y:S01]  /*17110*/  FFMA.FTZ R167, R34, UR44, -R85.reuse ;  /* 0x0000002c22a77c23 */ /* 0x100fe20008010855 */
[--C-:B------:R-:W-:Y:S01]  /*17120*/  FFMA.FTZ R164, R54, UR44, -R85.reuse ;  /* 0x0000002c36a47c23 */ /* 0x100fe20008010855 */
[----:B------:R-:W-:Y:S01]  /*17130*/  FFMA.FTZ R166, R57, UR44, -R85 ;  /* 0x0000002c39a67c23 */ /* 0x000fe20008010855 */
[----:B------:R-:W-:Y:S01]  /*17140*/  HGMMA.64x128x16.F32 R88, R160, gdesc[UR4].tnspB, R88, gsb0 ;  /* 0x41e00004a0587df0 */ /* 0x000fe20008000858 */
[----:B------:R-:W-:Y:S01]  /*17150*/  R2UR UR6, R8 ;  /* 0x00000000080672ca */ /* 0x000fe200000e0000 */
[--C-:B------:R-:W-:Y:S01]  /*17160*/  FFMA.FTZ R20, R20, UR44, -R30.reuse ;  /* 0x0000002c14147c23 */ /* 0x100fe2000801081e */
[----:B------:R-:W-:Y:S01]  /*17170*/  R2UR UR7, R9 ;  /* 0x00000000090772ca */ /* 0x000fe200000e0000 */
[--C-:B------:R-:W-:Y:S01]  /*17180*/  FFMA.FTZ R181, R24, UR44, -R30.reuse ;  /* 0x0000002c18b57c23 */ /* 0x100fe2000801081e */
[--C-:B------:R-:W-:Y:S01]  /*17190*/  FFMA.FTZ R183, R25, UR44, -R30.reuse ;  /* 0x0000002c19b77c23 */ /* 0x100fe2000801081e */
[--C-:B------:R-:W-:Y:S01]  /*171a0*/  FFMA.FTZ R24, R27, UR44, -R30.reuse ;  /* 0x0000002c1b187c23 */ /* 0x100fe2000801081e */
[----:B------:R-:W-:Y:S01]  /*171b0*/  FFMA.FTZ R177, R29, UR44, -R30 ;  /* 0x0000002c1db17c23 */ /* 0x000fe2000801081e */
[----:B------:R-:W0:Y:S01]  /*171c0*/  MUFU.EX2 R20, R20 ;  /* 0x0000001400147308 */ /* 0x000e220000000800 */
[----:B------:R-:W-:-:S02]  /*171d0*/  @!P1 IMAD R27, R184, 0x8, R2 ;  /* 0x00000008b81b9824 */ /* 0x000fc400078e0202 */
[--C-:B------:R-:W-:Y:S01]  /*171e0*/  FFMA.FTZ R32, R31, UR44, -R30.reuse ;  /* 0x0000002c1f207c23 */ /* 0x100fe2000801081e */
[--C-:B------:R-:W-:Y:S01]  /*171f0*/  FFMA.FTZ R25, R44, UR44, -R30.reuse ;  /* 0x0000002c2c197c23 */ /* 0x100fe2000801081e */
[----:B------:R-:W-:Y:S01]  /*17200*/  FFMA.FTZ R179, R33, UR44, -R30 ;  /* 0x0000002c21b37c23 */ /* 0x000fe2000801081e */
[----:B------:R-:W-:Y:S01]  /*17210*/  @!P1 VIADD R27, R27, 0x28840 ;  /* 0x000288401b1b9836 */ /* 0x000fe20000000000 */
[----:B------:R-:W-:Y:S01]  /*17220*/  IADD3 R31, -R199, 0xb, RZ ;  /* 0x0000000bc71f7810 */ /* 0x000fe20007ffe1ff */
[----:B------:R-:W-:Y:S01]  /*17230*/  @!P1 IMAD R29, R15, 0x8, R2 ;  /* 0x000000080f1d9824 */ /* 0x000fe200078e0202 */
[----:B------:R-:W1:Y:S01]  /*17240*/  MUFU.EX2 R181, R181 ;  /* 0x000000b500b57308 */ /* 0x000e620000000800 */
[----:B------:R-:W-:Y:S01]  /*17250*/  FADD.FTZ R15, R21, R4 ;  /* 0x00000004150f7221 */ /* 0x000fe20000010000 */
[----:B------:R-:W-:Y:S01]  /*17260*/  @!P1 PRMT R27, RZ, 0x654, R27 ;  /* 0x00000654ff1b9816 */ /* 0x000fe2000000001b */
[--C-:B------:R-:W-:Y:S01]  /*17270*/  FFMA.FTZ R34, R35, UR44, -R30.reuse ;  /* 0x0000002c23227c23 */ /* 0x100fe2000801081e */
[----:B------:R-:W-:Y:S01]  /*17280*/  @!P1 IADD3 R29, R29, 0x28860, RZ ;  /* 0x000288601d1d9810 */ /* 0x000fe20007ffe0ff */
[----:B--2---:R-:W-:Y:S01]  /*17290*/  FADD.FTZ R4, R182, R15 ;  /* 0x0000000fb6047221 */ /* 0x004fe20000010000 */
[--C-:B------:R-:W-:Y:S01]  /*172a0*/  FFMA.FTZ R173, R36, UR44, -R30.reuse ;  /* 0x0000002c24ad7c23 */ /* 0x100fe2000801081e */
[----:B------:R-:W-:Y:S01]  /*172b0*/  FFMA.FTZ R36, R37, UR44, -R30 ;  /* 0x0000002c25247c23 */ /* 0x000fe2000801081e */
[----:B------:R-:W-:Y:S01]  /*172c0*/  MUFU.EX2 R183, R183 ;  /* 0x000000b700b77308 */ /* 0x000fe20000000800 */
[----:B0-----:R-:W-:Y:S01]  /*172d0*/  FFMA.FTZ R44, R13, R0, R20 ;  /* 0x000000000d2c7223 */ /* 0x001fe20000010014 */
[--C-:B------:R-:W-:Y:S01]  /*172e0*/  FFMA.FTZ R175, R40, UR44, -R30.reuse ;  /* 0x0000002c28af7c23 */ /* 0x100fe2000801081e */
[--C-:B------:R-:W-:Y:S01]  /*172f0*/  FFMA.FTZ R38, R43, UR44, -R30.reuse ;  /* 0x0000002c2b267c23 */ /* 0x100fe2000801081e */
[--C-:B------:R-:W-:Y:S01]  /*17300*/  FFMA.FTZ R171, R48, UR44, -R30.reuse ;  /* 0x0000002c30ab7c23 */ /* 0x100fe2000801081e */
[--C-:B------:R-:W-:Y:S01]  /*17310*/  FFMA.FTZ R40, R45, UR44, -R30.reuse ;  /* 0x0000002c2d287c23 */ /* 0x100fe2000801081e */
[--C-:B------:R-:W-:Y:S01]  /*17320*/  FFMA.FTZ R42, R53, UR44, -R30.reuse ;  /* 0x0000002c352a7c23 */ /* 0x100fe2000801081e */
[----:B------:R-:W-:Y:S01]  /*17330*/  FFMA.FTZ R56, R56, UR44, -R30 ;  /* 0x0000002c38387c23 */ /* 0x000fe2000801081e */
[----:B------:R-:W-:Y:S01]  /*17340*/  MUFU.EX2 R24, R24 ;  /* 0x0000001800187308 */ /* 0x000fe20000000800 */
[----:B-1----:R-:W-:Y:S01]  /*17350*/  FADD.FTZ R44, R181, R44 ;  /* 0x0000002cb52c7221 */ /* 0x002fe20000010000 */
[--C-:B------:R-:W-:Y:S01]  /*17360*/  FFMA.FTZ R15, R63, UR44, -R30.reuse ;  /* 0x0000002c3f0f7c23 */ /* 0x100fe2000801081e */
[----:B------:R-:W-:Y:S01]  /*17370*/  F2FP.F16.F32.PACK_AB R181, R181, R20 ;  /* 0x00000014b5b5723e */ /* 0x000fe200000000ff */
        /* <DEDUP_REMOVED lines=9> */
[----:B------:R-:W-:Y:S01]  /*17410*/  FFMA.FTZ R9, R73, UR44, -R85 ;  /* 0x0000002c49097c23 */ /* 0x000fe20008010855 */
[----:B------:R-:W-:-:S02]  /*17420*/  F2FP.F16.F32.PACK_AB R182, R87, R182 ;  /* 0x000000b657b6723e */ /* 0x000fc400000000ff */
        /* <DEDUP_REMOVED lines=13> */
[----:B------:R-:W-:-:S05]  /*17500*/  WARPGROUP.ARRIVE ;  /* 0x00000000000079c5 */ /* 0x000fca0000000000 */
[----:B------:R-:W-:Y:S01]  /*17510*/  MUFU.EX2 R164, R164 ;  /* 0x000000a400a47308 */ /* 0x000fe20000000800 */
        /* <DEDUP_REMOVED lines=8> */
[----:B------:R-:W-:Y:S01]  /*175a0*/  FFMA.FTZ R7, R52, UR44, -R30 ;  /* 0x0000002c34077c23 */ /* 0x000fe2000801081e */
[----:B------:R-:W-:Y:S01]  /*175b0*/  MUFU.EX2 R42, R42 ;  /* 0x0000002a002a7308 */ /* 0x000fe20000000800 */
[--C-:B------:R-:W-:Y:S01]  /*175c0*/  FFMA.FTZ R61, R62, UR44, -R85.reuse ;  /* 0x0000002c3e3d7c23 */ /* 0x100fe20008010855 */
[--C-:B------:R-:W-:Y:S01]  /*175d0*/  FFMA.FTZ R59, R65, UR44, -R85.reuse ;  /* 0x0000002c413b7c23 */ /* 0x100fe20008010855 */
[----:B------:R-:W-:-:S05]  /*175e0*/  FFMA.FTZ R65, R72, UR44, -R85 ;  /* 0x0000002c48417c23 */ /* 0x000fca0008010855 */
        /* <DEDUP_REMOVED lines=13> */
[----:B------:R-:W1:Y:S08]  /*176c0*/  MUFU.EX2 R65, R65 ;  /* 0x0000004100417308 */ /* 0x000e700000000800 */
[----:B------:R-:W2:Y:S08]  /*176d0*/  MUFU.EX2 R79, R79 ;  /* 0x0000004f004f7308 */ /* 0x000eb00000000800 */
[----:B------:R-:W-:Y:S08]  /*176e0*/  MUFU.EX2 R82, R82 ;  /* 0x0000005200527308 */ /* 0x000ff00000000800 */
[----:B------:R-:W-:Y:S01]  /*176f0*/  MUFU.EX2 R8, R8 ;  /* 0x0000000800087308 */ /* 0x000fe20000000800 */
[----:B------:R-:W-:-:S02]  /*17700*/  WARPGROUP.DEPBAR.LE gsb0, 0x0 ;  /* 0x00008000000079c5 */ /* 0x000fc40000010000 */
[----:B------:R-:W-:Y:S01]  /*17710*/  WARPGROUP.ARRIVE ;  /* 0x00000000000079c5 */ /* 0x000fe20000000000 */
[----:B------:R-:W-:Y:S01]  /*17720*/  FFMA.FTZ R157, R74, UR44, -R30 ;  /* 0x0000002c4a9d7c23 */ /* 0x000fe2000801081e */
[----:B0-----:R-:W-:Y:S02]  /*17730*/  F2FP.F16.F32.PACK_AB R156, R59, R12 ;  /* 0x0000000c3b9c723e */ /* 0x001fe400000000ff */
[----:B-1----:R-:W-:Y:S01]  /*17740*/  F2FP.F16.F32.PACK_AB R158, R65, R26 ;  /* 0x0000001a419e723e */ /* 0x002fe200000000ff */
[----:B------:R-:W-:Y:S01]  /*17750*/  MUFU.EX2 R9, R9 ;  /* 0x0000000900097308 */ /* 0x000fe20000000800 */
[----:B------:R-:W-:Y:S01]  /*17760*/  HGMMA.64x128x16.F32 R88, R152, gdesc[UR4].tnspB, R88, gsb0 ;  /* 0x41e0000498587df0 */ /* 0x000fe20008000858 */
[----:B--2---:R-:W-:-:S06]  /*17770*/  F2FP.F16.F32.PACK_AB R159, R79, R78 ;  /* 0x0000004e4f9f723e */ /* 0x004fcc00000000ff */
[----:B------:R-:W-:Y:S01]  /*17780*/  MUFU.EX2 R157, R157 ;  /* 0x0000009d009d7308 */ /* 0x000fe20000000800 */
[----:B------:R-:W-:Y:S02]  /*17790*/  WARPGROUP.DEPBAR.LE gsb0, 0x0 ;  /* 0x00008000000079c5 */ /* 0x000fe40000010000 */
[----:B------:R0:W-:Y:S06]  /*177a0*/  BAR.ARV R31, 0x100 ;  /* 0x0004001f0000751d */ /* 0x0001ec0000002000 */
[----:B------:R1:W-:Y:S01]  /*177b0*/  @!P1 SYNCS.ARRIVE.TRANS64.RED.A1T0 RZ, [R27+URZ], RZ ;  /* 0x000000ff1bff99a7 */ /* 0x0003e2000810043f */
[-C--:B------:R-:W-:Y:S01]  /*177c0*/  FMUL.FTZ R90, R90, R13.reuse ;  /* 0x0000000d5a5a7220 */ /* 0x080fe20000410000 */
[----:B0-----:R-:W-:Y:S01]  /*177d0*/  @!P1 PRMT R31, RZ, 0x654, R29 ;  /* 0x00000654ff1f9816 */ /* 0x001fe2000000001d */
[----:B------:R-:W-:Y:S01]  /*177e0*/  FADD.FTZ R29, R87, R4 ;  /* 0x00000004571d7221 */ /* 0x000fe20000010000 */
[-C--:B------:R-:W-:Y:S01]  /*177f0*/  FMUL.FTZ R91, R91, R13.reuse ;  /* 0x0000000d5b5b7220 */ /* 0x080fe20000410000 */
[-C--:B------:R-:W-:Y:S01]  /*17800*/  FMUL.FTZ R94, R94, R13.reuse ;  /* 0x0000000d5e5e7220 */ /* 0x080fe20000410000 */
[-C--:B------:R-:W-:Y:S01]  /*17810*/  FMUL.FTZ R95, R95, R13.reuse ;  /* 0x0000000d5f5f7220 */ /* 0x080fe20000410000 */
[----:B------:R-:W-:Y:S01]  /*17820*/  FMUL.FTZ R98, R98, R13 ;  /* 0x0000000d62627220 */ /* 0x000fe20000410000 */
[----:B-1----:R-:W-:Y:S01]  /*17830*/  FADD.FTZ R27, R183, R44 ;  /* 0x0000002cb71b7221 */ /* 0x002fe20000010000 */
[----:B------:R-:W-:Y:S01]  /*17840*/  FADD.FTZ R44, R176, R29 ;  /* 0x0000001db02c7221 */ /* 0x000fe20000010000 */
[C---:B------:R-:W-:Y:S01]  /*17850*/  F2FP.F16.F32.PACK_AB R183, R24.reuse, R183 ;  /* 0x000000b718b7723e */ /* 0x040fe200000000ff */
[----:B------:R0:W-:Y:S01]  /*17860*/  @!P1 SYNCS.ARRIVE.TRANS64.RED.A1T0 RZ, [R31+URZ], RZ ;  /* 0x000000ff1fff99a7 */ /* 0x0001e2000810043f */
[----:B------:R-:W-:Y:S01]  /*17870*/  FADD.FTZ R4, R24, R27 ;  /* 0x0000001b18047221 */ /* 0x000fe20000010000 */
[----:B------:R-:W-:Y:S01]  /*17880*/  FADD.FTZ R29, R165, R44 ;  /* 0x0000002ca51d7221 */ /* 0x000fe20000010000 */
[----:B------:R-:W-:Y:S01]  /*17890*/  FFMA.FTZ R44, R71, UR44, -R30 ;  /* 0x0000002c472c7c23 */ /* 0x000fe2000801081e */
[----:B------:R-:W-:Y:S01]  /*178a0*/  F2FP.F16.F32.PACK_AB R176, R165, R176 ;  /* 0x000000b0a5b0723e */ /* 0x000fe200000000ff */
[----:B------:R-:W-:Y:S01]  /*178b0*/  FADD.FTZ R27, R177, R4 ;  /* 0x00000004b11b7221 */ /* 0x000fe20000010000 */
[----:B------:R-:W-:Y:S01]  /*178c0*/  FADD.FTZ R48, R178, R29 ;  /* 0x0000001db2307221 */ /* 0x000fe20000010000 */
[----:B------:R-:W-:Y:S01]  /*178d0*/  FFMA.FTZ R4, R80, UR44, -R30 ;  /* 0x0000002c50047c23 */ /* 0x000fe2000801081e */
[C---:B------:R-:W-:Y:S01]  /*178e0*/  F2FP.F16.F32.PACK_AB R177, R32.reuse, R177 ;  /* 0x000000b120b1723e */ /* 0x040fe200000000ff */
[----:B------:R-:W-:Y:S01]  /*178f0*/  FADD.FTZ R46, R32, R27 ;  /* 0x0000001b202e7221 */ /* 0x000fe20000010000 */
[----:B------:R-:W-:Y:S01]  /*17900*/  FADD.FTZ R29, R167, R48 ;  /* 0x00000030a71d7221 */ /* 0x000fe20000010000 */
[----:B------:R-:W-:Y:S01]  /*17910*/  MUFU.EX2 R44, R44 ;  /* 0x0000002c002c7308 */ /* 0x000fe20000000800 */
[----:B------:R-:W-:Y:S01]  /*17920*/  F2FP.F16.F32.PACK_AB R165, R42, R7 ;  /* 0x000000072aa5723e */ /* 0x000fe200000000ff */
[----:B------:R-:W-:Y:S01]  /*17930*/  FADD.FTZ R27, R179, R46 ;  /* 0x0000002eb31b7221 */ /* 0x000fe20000010000 */
[----:B------:R-:W-:Y:S01]  /*17940*/  FADD.FTZ R48, R172, R29 ;  /* 0x0000001dac307221 */ /* 0x000fe20000010000 */
[C---:B------:R-:W-:Y:S01]  /*17950*/  F2FP.F16.F32.PACK_AB R172, R169.reuse, R172 ;  /* 0x000000aca9ac723e */ /* 0x040fe200000000ff */
[----:B------:R-:W-:Y:S01]  /*17960*/  FFMA.FTZ R30, R84, UR44, -R30 ;  /* 0x0000002c541e7c23 */ /* 0x000fe2000801081e */
[----:B------:R-:W-:Y:S01]  /*17970*/  FADD.FTZ R46, R34, R27 ;  /* 0x0000001b222e7221 */ /* 0x000fe20000010000 */
[----:B------:R-:W-:Y:S01]  /*17980*/  FADD.FTZ R29, R169, R48 ;  /* 0x00000030a91d7221 */ /* 0x000fe20000010000 */
[----:B------:R-:W1:Y:S01]  /*17990*/  MUFU.EX2 R4, R4 ;  /* 0x0000000400047308 */ /* 0x000e620000000800 */
[----:B------:R-:W-:Y:S01]  /*179a0*/  F2FP.F16.F32.PACK_AB R169, R40, R25 ;  /* 0x0000001928a9723e */ /* 0x000fe200000000ff */
[----:B------:R-:W-:Y:S01]  /*179b0*/  FADD.FTZ R27, R173, R46 ;  /* 0x0000002ead1b7221 */ /* 0x000fe20000010000 */
[----:B------:R-:W-:Y:S01]  /*179c0*/  FADD.FTZ R48, R174, R29 ;  /* 0x0000001dae307221 */ /* 0x000fe20000010000 */
[----:B------:R-:W-:Y:S01]  /*179d0*/  F2FP.F16.F32.PACK_AB R179, R34, R179 ;  /* 0x000000b322b3723e */ /* 0x000fe200000000ff */
[-C--:B------:R-:W-:Y:S01]  /*179e0*/  FMUL.FTZ R99, R99, R13.reuse ;  /* 0x0000000d63637220 */ /* 0x080fe20000410000 */
[----:B------:R-:W-:Y:S01]  /*179f0*/  FADD.FTZ R46, R36, R27 ;  /* 0x0000001b242e7221 */ /* 0x000fe20000010000 */
[----:B------:R-:W-:Y:S01]  /*17a00*/  FADD.FTZ R29, R39, R48 ;  /* 0x00000030271d7221 */ /* 0x000fe20000010000 */
[----:B------:R-:W-:Y:S01]  /*17a10*/  MUFU.EX2 R34, R81 ;  /* 0x0000005100227308 */ /* 0x000fe20000000800 */
        /* <DEDUP_REMOVED lines=15> */
[----:B------:R-:W-:Y:S01]  /*17b10*/  FMUL.FTZ R110, R110, R13 ;  /* 0x0000000d6e6e7220 */ /* 0x000fe20000410000 */
[----:B------:R-:W2:Y:S01]  /*17b20*/  MUFU.EX2 R20, R75 ;  /* 0x0000004b00147308 */ /* 0x000ea20000000800 */
[----:B------:R-:W-:Y:S01]  /*17b30*/  FADD.FTZ R21, R171, R46 ;  /* 0x0000002eab157221 */ /* 0x000fe20000010000 */
[----:B------:R-:W-:Y:S01]  /*17b40*/  FADD.FTZ R32, R164, R27 ;  /* 0x0000001ba4207221 */ /* 0x000fe20000010000 */
[C---:B------:R-:W-:Y:S01]  /*17b50*/  F2FP.F16.F32.PACK_AB R171, R6.reuse, R171 ;  /* 0x000000ab06ab723e */ /* 0x040fe200000000ff */
        /* <DEDUP_REMOVED lines=22> */
[----:B------:R-:W-:Y:S01]  /*17cc0*/  FADD.FTZ R25, R57, R24 ;  /* 0x0000001839197221 */ /* 0x000fe20000010000 */
[C---:B-1----:R-:W-:Y:S01]  /*17cd0*/  F2FP.F16.F32.PACK_AB R161, R4.reuse, R161 ;  /* 0x000000a104a1723e */ /* 0x042fe200000000ff */
        /* <DEDUP_REMOVED lines=15> */
[----:B------:R-:W1:Y:S01]  /*17dd0*/  MUFU.EX2 R6, R83 ;  /* 0x0000005300067308 */ /* 0x000e620000000800 */
[C---:B--2---:R-:W-:Y:S01]  /*17de0*/  F2FP.F16.F32.PACK_AB R157, R20.reuse, R157 ;  /* 0x0000009d149d723e */ /* 0x044fe200000000ff */
        /* <DEDUP_REMOVED lines=19> */
[-C--:B------:R-:W-:Y:S01]  /*17f20*/  FMUL.FTZ R93, R93, R67.reuse ;  /* 0x000000435d5d7220 */ /* 0x080fe20000410000 */
[----:B-1----:R-:W-:Y:S01]  /*17f30*/  FADD.FTZ R7, R6, R7 ;  /* 0x0000000706077221 */ /* 0x002fe20000010000 */
        /* <DEDUP_REMOVED lines=41> */
[----:B------:R-:W-:Y:S02]  /*181d0*/  IMAD.MOV.U32 R15, RZ, RZ, R184 ;  /* 0x000000ffff0f7224 */ /* 0x000fe400078e00b8 */
[----:B------:R-:W-:Y:S02]  /*181e0*/  IMAD.MOV.U32 R13, RZ, RZ, R10 ;  /* 0x000000ffff0d7224 */ /* 0x000fe400078e000a */
[----:B------:R-:W-:Y:S01]  /*181f0*/  IMAD.MOV.U32 R12, RZ, RZ, R11 ;  /* 0x000000ffff0c7224 */ /* 0x000fe200078e000b */
[----:B0-----:R-:W-:Y:S06]  /*18200*/  @P2 BRA `(.L_x_7074) ;  /* 0xffffffd4008c2947 */ /* 0x001fec000383ffff */
.L_x_7064:
[----:B------:R-:W-:-:S13]  /*18210*/  ISETP.GE.AND P2, PT, R3, R198, PT ;  /* 0x000000c60300720c */ /* 0x000fda0003f46270 */
[----:B------:R-:W-:Y:S05]  /*18220*/  @!P2 BRA `(.L_x_7075) ;  /* 0x00000038009ca947 */ /* 0x000fea0003800000 */
[----:B------:R-:W-:Y:S01]  /*18230*/  IMAD R15, R197, 0x80, R204 ;  /* 0x00000080c50f7824 */ /* 0x000fe200078e02cc */
[----:B------:R-:W-:Y:S01]  /*18240*/  MOV R12, R10 ;  /* 0x0000000a000c7202 */ /* 0x000fe20000000f00 */
[----:B------:R-:W-:Y:S02]  /*18250*/  IMAD.MOV.U32 R13, RZ, RZ, R11 ;  /* 0x000000ffff0d7224 */ /* 0x000fe400078e000b */
[----:B------:R-:W-:Y:S02]  /*18260*/  VIADD R15, R15, 0x8 ;  /* 0x000000080f0f7836 */ /* 0x000fe40000000000 */
[----:B------:R-:W-:Y:S02]  /*18270*/  IMAD.MOV.U32 R20, RZ, RZ, R186 ;  /* 0x000000ffff147224 */ /* 0x000fe400078e00ba */
[----:B------:R-:W-:Y:S01]  /*18280*/  IMAD.MOV.U32 R14, RZ, RZ, R184 ;  /* 0x000000ffff0e7224 */ /* 0x000fe200078e00b8 */
[----:B------:R-:W-:-:S07]  /*18290*/  IADD3 R15, R15, R192, -R193 ;  /* 0x000000c00f0f7210 */ /* 0x000fce0007ffe8c1 */
.L_x_7093:
        /* <DEDUP_REMOVED lines=10> */
.L_x_7077:
[----:B------:R-:W-:Y:S01]  /*18340*/  IMAD R6, R184, 0x8, R2 ;  /* 0x00000008b8067824 */ /* 0x000fe200078e0202 */
[----:B------:R-:W-:-:S04]  /*18350*/  SHF.L.U32 R7, R186, 0x1f, RZ ;  /* 0x0000001fba077819 */ /* 0x000fc800000006ff */
[----:B------:R0:W1:Y:S01]  /*18360*/  SYNCS.PHASECHK.TRANS64.TRYWAIT P3, [R6+URZ+0x28830], R7 ;  /* 0x02883007060075a7 */ /* 0x000062000806017f */
[----:B------:R-:W-:Y:S05]  /*18370*/  @!P0 BRA `(.L_x_7078) ;  /* 0x0000000000048947 */ /* 0x000fea0003800000 */
[----:B------:R-:W-:Y:S01]  /*18380*/  BPT.TRAP 0x1 ;  /* 0x000000040000795c */ /* 0x000fe20000300000 */
.L_x_7078:
[----:B------:R-:W-:Y:S04]  /*18390*/  BSSY B0, `(.L_x_7076) ;  /* 0x0000004000007945 */ /* 0x000fe80003800000 */
[----:B-1----:R-:W-:Y:S05]  /*183a0*/  @P3 BRA `(.L_x_7079) ;  /* 0x0000000000083947 */ /* 0x002fea0003800000 */
[----:B------:R-:W1:Y:S02]  /*183b0*/  SYNCS.PHASECHK.TRANS64.TRYWAIT P3, [R6+URZ+0x28830], R7 ;  /* 0x02883007060075a7 */ /* 0x000e64000806017f */
[----:B-1----:R-:W-:Y:S05]  /*183c0*/  @!P3 BRA `(.L_x_7080) ;  /* 0x000000dc0058b947 */ /* 0x002fea0003800000 */
.L_x_7079:
[----:B------:R-:W-:Y:S05]  /*183d0*/  BSYNC B0 ;  /* 0x0000000000007941 */ /* 0x000fea0003800000 */
.L_x_7076:
[----:B------:R-:W2:Y:S01]  /*183e0*/  S2R R8, SR_TID.X ;  /* 0x0000000000087919 */ /* 0x000ea20000002100 */
[----:B01----:R-:W-:Y:S01]  /*183f0*/  IMAD.MOV.U32 R7, RZ, RZ, 0x40000040 ;  /* 0x40000040ff077424 */ /* 0x003fe200078e00ff */
[----:B------:R-:W-:Y:S05]  /*18400*/  WARPSYNC.ALL ;  /* 0x0000000000007948 */ /* 0x000fea0003800000 */
[----:B------:R-:W-:Y:S01]  /*18410*/  R2UR UR35, R7 ;  /* 0x00000000072372ca */ /* 0x000fe200000e0000 */
[----:B------:R-:W-:Y:S01]  /*18420*/  IMAD.MOV.U32 R9, RZ, RZ, 0x40000040 ;  /* 0x40000040ff097424 */ /* 0x000fe200078e00ff */
[----:B------:R-:W-:-:S04]  /*18430*/  LEA R6, R184, R5, 0xb ;  /* 0x00000005b8067211 */ /* 0x000fc800078e58ff */
        /* <DEDUP_REMOVED lines=12> */
[----:B------:R-:W-:Y:S02]  /*18500*/  R2UR UR23, R9 ;  /* 0x00000000091772ca */ /* 0x000fe400000e0000 */
[----:B------:R0:W-:Y:S01]  /*18510*/  BAR.SYNC.DEFER_BLOCKING R7, 0x100 ;  /* 0x000400070000751d */ /* 0x0001e20000010000 */
[----:B------:R-:W-:Y:S02]  /*18520*/  MOV R9, 0x40000040 ;  /* 0x4000004000097802 */ /* 0x000fe40000000f00 */
[----:B------:R-:W-:Y:S01]  /*18530*/  R2UR UR6, R8 ;  /* 0x00000000080672ca */ /* 0x000fe200000e0000 */
[----:B------:R-:W-:Y:S01]  /*18540*/  VIADD R8, R6, 0x4 ;  /* 0x0000000406087836 */ /* 0x000fe20000000000 */
[----:B------:R-:W-:Y:S01]  /*18550*/  R2UR UR27, R9 ;  /* 0x00000000091b72ca */ /* 0x000fe200000e0000 */
[----:B0-----:R-:W-:-:S03]  /*18560*/  IMAD.MOV.U32 R7, RZ, RZ, 0x40000040 ;  /* 0x40000040ff077424 */ /* 0x001fc600078e00ff */
[----:B------:R-:W-:Y:S02]  /*18570*/  R2UR UR10, R8 ;  /* 0x00000000080a72ca */ /* 0x000fe400000e0000 */
[----:B------:R-:W-:Y:S02]  /*18580*/  IADD3 R8, R6, 0x6, RZ ;  /* 0x0000000606087810 */ /* 0x000fe40007ffe0ff */
[----:B------:R-:W-:Y:S02]  /*18590*/  R2UR UR31, R7 ;  /* 0x00000000071f72ca */ /* 0x000fe400000e0000 */
[----:B------:R-:W-:Y:S01]  /*185a0*/  R2UR UR14, R8 ;  /* 0x00000000080e72ca */ /* 0x000fe200000e0000 */
[----:B------:R-:W-:-:S05]  /*185b0*/  VIADD R8, R6, 0x400 ;  /* 0x0000040006087836 */ /* 0x000fca0000000000 */
[----:B------:R-:W-:Y:S01]  /*185c0*/  R2UR UR18, R8 ;  /* 0x00000000081272ca */ /* 0x000fe200000e0000 */
[----:B------:R-:W-:Y:S01]  /*185d0*/  VIADD R8, R6, 0x402 ;  /* 0x0000040206087836 */ /* 0x000fe20000000000 */
[----:B------:R-:W-:-:S04]  /*185e0*/  WARPGROUP.ARRIVE ;  /* 0x00000000000079c5 */ /* 0x000fc80000000000 */
[----:B------:R-:W-:Y:S01]  /*185f0*/  R2UR UR22, R8 ;  /* 0x00000000081672ca */ /* 0x000fe200000e0000 */
[C---:B------:R-:W-:Y:S01]  /*18600*/  VIADD R8, R6.reuse, 0x404 ;  /* 0x0000040406087836 */ /* 0x040fe20000000000 */
[----:B------:R-:W-:Y:S01]  /*18610*/  HGMMA.64x128x16.F32 R24, gdesc[UR32], RZ, !UPT, gsb0 ;  /* 0x01e00000201879f0 */ /* 0x000fe2000c0008ff */
[----:B------:R-:W-:-:S03]  /*18620*/  VIADD R6, R6, 0x406 ;  /* 0x0000040606067836 */ /* 0x000fc60000000000 */
        /* <DEDUP_REMOVED lines=27> */
.L_x_7082:
[----:B------:R-:W-:Y:S01]  /*187e0*/  SHF.L.U32 R6, R20, 0x1f, RZ ;  /* 0x0000001f14067819 */ /* 0x000fe200000006ff */
[----:B------:R-:W-:-:S04]  /*187f0*/  IMAD R7, R14, 0x8, R2 ;  /* 0x000000080e077824 */ /* 0x000fc800078e0202 */
[----:B------:R0:W1:Y:S01]  /*18800*/  SYNCS.PHASECHK.TRANS64.TRYWAIT P2, [R7+URZ+0x28850], R6 ;  /* 0x02885006070075a7 */ /* 0x000062000804017f */
[----:B------:R-:W-:Y:S05]  /*18810*/  @!P0 BRA `(.L_x_7083) ;  /* 0x0000000000048947 */ /* 0x000fea0003800000 */
[----:B------:R-:W-:Y:S01]  /*18820*/  BPT.TRAP 0x1 ;  /* 0x000000040000795c */ /* 0x000fe20000300000 */
.L_x_7083:
[----:B-1----:R-:W-:Y:S05]  /*18830*/  @P2 BRA `(.L_x_7081) ;  /* 0x0000000000082947 */ /* 0x002fea0003800000 */
[----:B------:R-:W1:Y:S02]  /*18840*/  SYNCS.PHASECHK.TRANS64.TRYWAIT P2, [R7+URZ+0x28850], R6 ;  /* 0x02885006070075a7 */ /* 0x000e64000804017f */
[----:B-1----:R-:W-:Y:S05]  /*18850*/  @!P2 BRA `(.L_x_7084) ;  /* 0x000000d80048a947 */ /* 0x002fea0003800000 */
.L_x_7081:
[----:B01----:R-:W-:Y:S01]  /*18860*/  VIADD R6, R2, 0x400 ;  /* 0x0000040002067836 */ /* 0x003fe20000000000 */
        /* <DEDUP_REMOVED lines=18> */
[----:B------:R-:W-:Y:S01]  /*18990*/  FMUL.FTZ R34, R37, UR51 ;  /* 0x0000003325227c20 */ /* 0x000fe20008410000 */
[C---:B------:R-:W-:Y:S01]  /*189a0*/  R2UR UR6, R6.reuse ;  /* 0x00000000060672ca */ /* 0x040fe200000e0000 */
[----:B------:R-:W-:Y:S01]  /*189b0*/  FMUL.FTZ R27, R29, UR51 ;  /* 0x000000331d1b7c20 */ /* 0x000fe20008410000 */
[----:B------:R-:W-:Y:S01]  /*189c0*/  R2UR UR7, R7 ;  /* 0x00000000070772ca */ /* 0x000fe200000e0000 */
[----:B------:R-:W-:Y:S01]  /*189d0*/  IMAD.MOV.U32 R7, RZ, RZ, 0x40000040 ;  /* 0x40000040ff077424 */ /* 0x000fe200078e00ff */
[----:B------:R-:W-:Y:S01]  /*189e0*/  IADD3 R8, R6, 0x80, RZ ;  /* 0x0000008006087810 */ /* 0x000fe20007ffe0ff */
        /* <DEDUP_REMOVED lines=10> */
[----:B------:R-:W-:Y:S01]  /*18a90*/  HGMMA.64x128x16.F32 R88, R180, gdesc[UR4].tnspB, R88, gsb0 ;  /* 0x41e00004b4587df0 */ /* 0x000fe20008000858 */
[----:B------:R-:W-:Y:S01]  /*18aa0*/  R2UR UR6, R8 ;  /* 0x00000000080672ca */ /* 0x000fe200000e0000 */
[----:B------:R-:W-:Y:S01]  /*18ab0*/  VIADD R8, R6, 0x100 ;  /* 0x0000010006087836 */ /* 0x000fe20000000000 */
[----:B------:R-:W-:Y:S01]  /*18ac0*/  R2UR UR7, R9 ;  /* 0x00000000090772ca */ /* 0x000fe200000e0000 */
[----:B------:R-:W-:-:S02]  /*18ad0*/  IMAD.MOV.U32 R9, RZ, RZ, 0x40000040 ;  /* 0x40000040ff097424 */ /* 0x000fc400078e00ff */
        /* <DEDUP_REMOVED lines=26> */
[----:B0-----:R-:W-:Y:S01]  /*18c80*/  SHF.R.U32.HI R199, RZ, 0x7, R199 ;  /* 0x00000007ffc77819 */ /* 0x001fe200000116c7 */
[----:B------:R-:W0:Y:S01]  /*18c90*/  MUFU.TANH R20, R20 ;  /* 0x0000001400147308 */ /* 0x000e220000002400 */
[----:B------:R-:W-:-:S07]  /*18ca0*/  IMAD R82, R197, 0x80, R204 ;  /* 0x00000080c5527824 */ /* 0x000fce00078e02cc */
        /* <DEDUP_REMOVED lines=45> */
[----:B------:R-:W-:Y:S02]  /*18f80*/  R2UR UR7, R9 ;  /* 0x00000000090772ca */ /* 0x000fe400000e0000 */
[----:B------:R-:W-:Y:S02]  /*18f90*/  MOV R9, 0x40000040 ;  /* 0x4000004000097802 */ /* 0x000fe40000000f00 */
        /* <DEDUP_REMOVED lines=57> */
[----:B------:R-:W-:Y:S01]  /*19330*/  @!P1 IMAD R7, R184, 0x8, R2 ;  /* 0x00000008b8079824 */ /* 0x000fe200078e0202 */
[----:B------:R-:W-:-:S03]  /*19340*/  IADD3 R6, R192, 0x1, -R81 ;  /* 0x00000001c0067810 */ /* 0x000fc60007ffe851 */
[----:B------:R-:W-:Y:S01]  /*19350*/  @!P1 VIADD R77, R7, 0x28840 ;  /* 0x00028840074d9836 */ /* 0x000fe20000000000 */
[----:B------:R-:W-:Y:S01]  /*19360*/  IADD3 R7, -R199, 0xb, RZ ;  /* 0x0000000bc7077810 */ /* 0x000fe20007ffe1ff */
[----:B------:R-:W-:-:S03]  /*19370*/  IMAD.IADD R6, R6, 0x1, -R193 ;  /* 0x0000000106067824 */ /* 0x000fc600078e0ac1 */
[----:B------:R-:W-:Y:S01]  /*19380*/  @!P1 PRMT R77, RZ, 0x654, R77 ;  /* 0x00000654ff4d9816 */ /* 0x000fe2000000004d */
[----:B------:R-:W-:-:S04]  /*19390*/  IMAD R6, R191, -0x2, R6 ;  /* 0xfffffffebf067824 */ /* 0x000fc800078e0206 */
[----:B------:R-:W-:-:S04]  /*193a0*/  VIADD R83, R6, UR55 ;  /* 0x0000003706537c36 */ /* 0x000fc80008000000 */
[----:B------:R-:W-:Y:S01]  /*193b0*/  IMAD.IADD R84, R82, 0x1, R83 ;  /* 0x0000000152547824 */ /* 0x000fe200078e0253 */
        /* <DEDUP_REMOVED lines=8> */
[----:B------:R-:W-:Y:S01]  /*19440*/  FMUL.FTZ R65, R79, UR51 ;  /* 0x000000334f417c20 */ /* 0x000fe20008410000 */
[----:B------:R-:W-:Y:S01]  /*19450*/  FMUL.FTZ R68, R86, UR51 ;  /* 0x0000003356447c20 */ /* 0x000fe20008410000 */
[----:B------:R-:W-:Y:S01]  /*19460*/  FMUL.FTZ R69, R87, UR51 ;  /* 0x0000003357457c20 */ /* 0x000fe20008410000 */
[----:B------:R-:W0:Y:S01]  /*19470*/  MUFU.TANH R157, R157 ;  /* 0x0000009d009d7308 */ /* 0x000e220000002400 */
[----:B------:R-:W-:-:S05]  /*19480*/  VIADD R79, R6, UR50 ;  /* 0x00000032064f7c36 */ /* 0x000fca0008000000 */
[----:B------:R-:W-:Y:S02]  /*19490*/  IADD3 R78, R82, R79, RZ ;  /* 0x0000004f524e7210 */ /* 0x000fe40007ffe0ff */
        /* <DEDUP_REMOVED lines=8> */
[----:B------:R0:W-:Y:S06]  /*19520*/  BAR.ARV R7, 0x100 ;  /* 0x000400070000751d */ /* 0x0001ec0000002000 */
[----:B------:R0:W-:Y:S01]  /*19530*/  @!P1 SYNCS.ARRIVE.TRANS64.RED.A1T0 RZ, [R77+URZ], RZ ;  /* 0x000000ff4dff99a7 */ /* 0x0001e2000810043f */
[----:B-1234-:R-:W-:Y:S05]  /*19540*/  @!P5 BRA `(.L_x_7085) ;  /* 0x00000000005cd947 */ /* 0x01efea0003800000 */
[----:B0-----:R-:W-:Y:S01]  /*19550*/  IADD3 R77, R82, R192, -R193 ;  /* 0x000000c0524d7210 */ /* 0x001fe20007ffe8c1 */
[----:B------:R-:W-:Y:S03]  /*19560*/  BSSY B0, `(.L_x_7086) ;  /* 0x0000011000007945 */ /* 0x000fe60003800000 */
[----:B------:R-:W-:-:S13]  /*19570*/  ISETP.GT.AND P2, PT, R77, -0x1, PT ;  /* 0xffffffff4d00780c */ /* 0x000fda0003f44270 */
[----:B------:R-:W-:Y:S05]  /*19580*/  @P2 BRA `(.L_x_7087) ;  /* 0x0000000000202947 */ /* 0x000fea0003800000 */
[----:B------:R-:W-:Y:S01]  /*19590*/  IMAD.U32 R86, RZ, RZ, UR46 ;  /* 0x0000002eff567e24 */ /* 0x000fe2000f8e00ff */
[----:B------:R-:W-:-:S04]  /*195a0*/  LOP3.LUT R77, RZ, R77, RZ, 0x33, !PT ;  /* 0x0000004dff4d7212 */ /* 0x000fc800078e33ff */
[----:B------:R-:W-:-:S13]  /*195b0*/  ISETP.NE.AND P2, PT, R86, 0x1, PT ;  /* 0x000000015600780c */ /* 0x000fda0003f45270 */
[----:B------:R-:W0:Y:S02]  /*195c0*/  @P2 LDC.64 R6, c[0x0][0x9e8] ;  /* 0x00027a00ff062b82 */ /* 0x000e240000000a00 */
[----:B0-----:R-:W-:-:S05]  /*195d0*/  @P2 IMAD.HI.U32 R6, R77, R6, RZ ;  /* 0x000000064d062227 */ /* 0x001fca00078e00ff */
[----:B------:R-:W-:-:S04]  /*195e0*/  @P2 SHF.R.U32.HI R77, RZ, R7, R6 ;  /* 0x00000007ff4d2219 */ /* 0x000fc80000011606 */
[----:B------:R-:W-:Y:S01]  /*195f0*/  LOP3.LUT R77, RZ, R77, RZ, 0x33, !PT ;  /* 0x0000004dff4d7212 */ /* 0x000fe200078e33ff */
[----:B------:R-:W-:Y:S06]  /*19600*/  BRA `(.L_x_7088) ;  /* 0x0000000000187947 */ /* 0x000fec0003800000 */
.L_x_7087:
[----:B------:R-:W-:Y:S01]  /*19610*/  IMAD.U32 R86, RZ, RZ, UR46 ;  /* 0x0000002eff567e24 */ /* 0x000fe2000f8e00ff */
[----:B------:R-:W-:-:S04]  /*19620*/  IADD3 R77, R82, R192, -R193 ;  /* 0x000000c0524d7210 */ /* 0x000fc80007ffe8c1 */
[----:B------:R-:W-:-:S13]  /*19630*/  ISETP.NE.AND P2, PT, R86, 0x1, PT ;  /* 0x000000015600780c */ /* 0x000fda0003f45270 */
[----:B------:R-:W0:Y:S02]  /*19640*/  @P2 LDC.64 R6, c[0x0][0x9e8] ;  /* 0x00027a00ff062b82 */ /* 0x000e240000000a00 */
[----:B0-----:R-:W-:-:S05]  /*19650*/  @P2 IMAD.HI.U32 R6, R77, R6, RZ ;  /* 0x000000064d062227 */ /* 0x001fca00078e00ff */
[----:B------:R-:W-:-:S07]  /*19660*/  @P2 SHF.R.U32.HI R77, RZ, R7, R6 ;  /* 0x00000007ff4d2219 */ /* 0x000fce0000011606 */
.L_x_7088:
[----:B------:R-:W-:Y:S05]  /*19670*/  BSYNC B0 ;  /* 0x0000000000007941 */ /* 0x000fea0003800000 */
.L_x_7086:
[----:B------:R-:W-:-:S04]  /*19680*/  IMAD R6, R77, R86, -R81 ;  /* 0x000000564d067224 */ /* 0x000fc800078e0a51 */
[----:B------:R-:W-:-:S05]  /*19690*/  IMAD R7, R191, -0x2, R6 ;  /* 0xfffffffebf077824 */ /* 0x000fca00078e0206 */
[----:B------:R-:W-:Y:S02]  /*196a0*/  VIADDMNMX R78, R7, R86, R78, PT ;  /* 0x00000056074e7246 */ /* 0x000fe4000380014e */
[----:B------:R-:W-:-:S07]  /*196b0*/  VIMNMX R84, R84, R7, !PT ;  /* 0x0000000754547248 */ /* 0x000fce0007fe0100 */
.L_x_7085:
[----:B------:R-:W-:Y:S02]  /*196c0*/  ISETP.GT.AND P2, PT, R3, -0x1, PT ;  /* 0xffffffff0300780c */ /* 0x000fe40003f44270 */
[----:B------:R-:W-:Y:S02]  /*196d0*/  IADD3 R79, R79, 0x8, R82 ;  /* 0x000000084f4f7810 */ /* 0x000fe40007ffe052 */
[C---:B------:R-:W-:Y:S02]  /*196e0*/  ISETP.GT.AND P4, PT, R84.reuse, RZ, P2 ;  /* 0x000000ff5400720c */ /* 0x040fe40001784270 */
[----:B------:R-:W-:Y:S02]  /*196f0*/  ISETP.GT.AND P3, PT, R84, 0x1, P2 ;  /* 0x000000015400780c */ /* 0x000fe40001764270 */
[C---:B------:R-:W-:Y:S02]  /*19700*/  ISETP.LT.OR P4, PT, R78.reuse, 0x1, P4 ;  /* 0x000000014e00780c */ /* 0x040fe40002781670 */
[----:B------:R-:W-:-:S02]  /*19710*/  ISETP.LT.OR P3, PT, R78, 0x2, P3 ;  /* 0x000000024e00780c */ /* 0x000fc40001f61670 */
[----:B0-----:R-:W-:Y:S02]  /*19720*/  FSEL R20, R20, -INF , !P4 ;  /* 0xff80000014147808 */ /* 0x001fe40006000000 */
[C---:B------:R-:W-:Y:S02]  /*19730*/  ISETP.GT.AND P4, PT, R84.reuse, 0x8, P2 ;  /* 0x000000085400780c */ /* 0x040fe40001784270 */
[----:B------:R-:W-:Y:S02]  /*19740*/  FSEL R21, R21, -INF , !P3 ;  /* 0xff80000015157808 */ /* 0x000fe40005800000 */
[----:B------:R-:W-:Y:S02]  /*19750*/  ISETP.GT.AND P3, PT, R84, 0x9, P2 ;  /* 0x000000095400780c */ /* 0x000fe40001764270 */
[C---:B------:R-:W-:Y:S02]  /*19760*/  ISETP.LT.OR P4, PT, R78.reuse, 0x9, P4 ;  /* 0x000000094e00780c */ /* 0x040fe40002781670 */
[----:B------:R-:W-:-:S02]  /*19770*/  ISETP.LT.OR P3, PT, R78, 0xa, P3 ;  /* 0x0000000a4e00780c */ /* 0x000fc40001f61670 */
[----:B------:R-:W-:Y:S02]  /*19780*/  FSEL R26, R26, -INF , !P4 ;  /* 0xff8000001a1a7808 */ /* 0x000fe40006000000 */
        /* <DEDUP_REMOVED lines=12> */
[----:B------:R-:W-:Y:S02]  /*19850*/  ISETP.GT.AND P4, PT, R84, 0x20, P2 ;  /* 0x000000205400780c */ /* 0x000fe40001784270 */
        /* <DEDUP_REMOVED lines=71> */
[----:B------:R-:W-:Y:S02]  /*19cd0*/  IADD3 R78, R83, 0x8, R82 ;  /* 0x00000008534e7810 */ /* 0x000fe40007ffe052 */
        /* <DEDUP_REMOVED lines=15> */
.L_x_7091:
[----:B------:R-:W-:-:S05]  /*19dd0*/  IMAD.U32 R84, RZ, RZ, UR46 ;  /* 0x0000002eff547e24 */ /* 0x000fca000f8e00ff */
[----:B------:R-:W-:-:S13]  /*19de0*/  ISETP.NE.AND P3, PT, R84, 0x1, PT ;  /* 0x000000015400780c */ /* 0x000fda0003f65270 */
[----:B------:R-:W0:Y:S02]  /*19df0*/  @P3 LDC.64 R6, c[0x0][0x9e8] ;  /* 0x00027a00ff063b82 */ /* 0x000e240000000a00 */
[----:B0-----:R-:W-:Y:S01]  /*19e00*/  @P3 IMAD.HI.U32 R80, R15, R6, RZ ;  /* 0x000000060f503227 */ /* 0x001fe200078e00ff */
[----:B------:R-:W-:-:S04]  /*19e10*/  MOV R6, R15 ;  /* 0x0000000f00067202 */ /* 0x000fc80000000f00 */
[----:B------:R-:W-:-:S07]  /*19e20*/  @P3 SHF.R.U32.HI R6, RZ, R7, R80 ;  /* 0x00000007ff063219 */ /* 0x000fce0000011650 */
.L_x_7092:
[----:B------:R-:W-:Y:S05]  /*19e30*/  BSYNC B0 ;  /* 0x0000000000007941 */ /* 0x000fea0003800000 */
.L_x_7090:
[----:B------:R-:W-:-:S04]  /*19e40*/  IMAD R6, R6, R84, -R81 ;  /* 0x0000005406067224 */ /* 0x000fc800078e0a51 */
[----:B------:R-:W-:-:S05]  /*19e50*/  IMAD R6, R191, -0x2, R6 ;  /* 0xfffffffebf067824 */ /* 0x000fca00078e0206 */
[----:B------:R-:W-:Y:S02]  /*19e60*/  VIADDMNMX R79, R6, R84, R79, PT ;  /* 0x00000054064f7246 */ /* 0x000fe4000380014f */
[----:B------:R-:W-:-:S07]  /*19e70*/  VIMNMX R78, R78, R6, !PT ;  /* 0x000000064e4e7248 */ /* 0x000fce0007fe0100 */
.L_x_7089:
        /* <DEDUP_REMOVED lines=65> */
[C---:B------:R-:W-:Y:S01]  /*1a290*/  ISETP.LT.OR P4, PT, R79.reuse, 0x49, P4 ;  /* 0x000000494f00780c */ /* 0x040fe20002781670 */
[----:B------:R-:W0:Y:S01]  /*1a2a0*/  SHFL.BFLY PT, R80, R7, 0x2, 0x1f ;  /* 0x0c401f0007507f89 */ /* 0x000e2200000e0000 */
[----:B------:R-:W-:-:S02]  /*1a2b0*/  ISETP.LT.OR P3, PT, R79, 0xa, P3 ;  /* 0x0000000a4f00780c */ /* 0x000fc40001f61670 */
[----:B------:R-:W-:Y:S02]  /*1a2c0*/  FSEL R53, R53, -INF , !P4 ;  /* 0xff80000035357808 */ /* 0x000fe40006000000 */
[----:B------:R-:W-:Y:S02]  /*1a2d0*/  FSEL R25, R25, -INF , !P3 ;  /* 0xff80000019197808 */ /* 0x000fe40005800000 */
[C---:B------:R-:W-:Y:S02]  /*1a2e0*/  ISETP.GT.AND P3, PT, R78.reuse, 0x11, P2 ;  /* 0x000000114e00780c */ /* 0x040fe40001764270 */
[----:B------:R-:W-:Y:S02]  /*1a2f0*/  ISETP.GT.AND P4, PT, R78, RZ, P2 ;  /* 0x000000ff4e00720c */ /* 0x000fe40001784270 */
[C---:B------:R-:W-:Y:S02]  /*1a300*/  ISETP.LT.OR P3, PT, R79.reuse, 0x12, P3 ;  /* 0x000000124f00780c */ /* 0x040fe40001f61670 */
[----:B------:R-:W-:-:S02]  /*1a310*/  ISETP.LT.OR P4, PT, R79, 0x1, P4 ;  /* 0x000000014f00780c */ /* 0x000fc40002781670 */
[----:B------:R-:W-:Y:S02]  /*1a320*/  FSEL R29, R29, -INF , !P3 ;  /* 0xff8000001d1d7808 */ /* 0x000fe40005800000 */
[----:B------:R-:W-:Y:S02]  /*1a330*/  ISETP.GT.AND P3, PT, R78, 0x19, P2 ;  /* 0x000000194e00780c */ /* 0x000fe40001764270 */
[----:B------:R-:W-:Y:S02]  /*1a340*/  FSEL R83, R10, -INF , !P4 ;  /* 0xff8000000a537808 */ /* 0x000fe40006000000 */
[----:B------:R-:W-:Y:S02]  /*1a350*/  ISETP.LT.OR P3, PT, R79, 0x1a, P3 ;  /* 0x0000001a4f00780c */ /* 0x000fe40001f61670 */
[----:B------:R-:W-:Y:S02]  /*1a360*/  ISETP.GT.AND P4, PT, R78, 0x49, P2 ;  /* 0x000000494e00780c */ /* 0x000fe40001784270 */
[----:B------:R-:W-:-:S02]  /*1a370*/  FSEL R35, R35, -INF , !P3 ;  /* 0xff80000023237808 */ /* 0x000fc40005800000 */
[C---:B------:R-:W-:Y:S02]  /*1a380*/  ISETP.GT.AND P3, PT, R78.reuse, 0x21, P2 ;  /* 0x000000214e00780c */ /* 0x040fe40001764270 */
[----:B0-----:R-:W-:Y:S02]  /*1a390*/  FMNMX.FTZ R80, R7, R80, !PT ;  /* 0x0000005007507209 */ /* 0x001fe40007810000 */
[C---:B------:R-:W-:Y:S02]  /*1a3a0*/  ISETP.LT.OR P3, PT, R79.reuse, 0x22, P3 ;  /* 0x000000224f00780c */ /* 0x040fe40001f61670 */
[----:B------:R-:W-:Y:S01]  /*1a3b0*/  ISETP.LT.OR P4, PT, R79, 0x4a, P4 ;  /* 0x0000004a4f00780c */ /* 0x000fe20002781670 */
[----:B------:R-:W0:Y:S01]  /*1a3c0*/  SHFL.BFLY PT, R11, R80, 0x1, 0x1f ;  /* 0x0c201f00500b7f89 */ /* 0x000e2200000e0000 */
[----:B------:R-:W-:Y:S02]  /*1a3d0*/  FSEL R37, R37, -INF , !P3 ;  /* 0xff80000025257808 */ /* 0x000fe40005800000 */
[----:B------:R-:W-:-:S02]  /*1a3e0*/  ISETP.GT.AND P3, PT, R78, 0x29, P2 ;  /* 0x000000294e00780c */ /* 0x000fc40001764270 */
[----:B------:R-:W-:Y:S02]  /*1a3f0*/  FSEL R55, R55, -INF , !P4 ;  /* 0xff80000037377808 */ /* 0x000fe40006000000 */
[----:B------:R-:W-:Y:S02]  /*1a400*/  ISETP.LT.OR P3, PT, R79, 0x2a, P3 ;  /* 0x0000002a4f00780c */ /* 0x000fe40001f61670 */
[C---:B------:R-:W-:Y:S02]  /*1a410*/  ISETP.GT.AND P4, PT, R78.reuse, 0x50, P2 ;  /* 0x000000504e00780c */ /* 0x040fe40001784270 */
[----:B------:R-:W-:Y:S02]  /*1a420*/  FSEL R41, R41, -INF , !P3 ;  /* 0xff80000029297808 */ /* 0x000fe40005800000 */
[----:B------:R-:W-:Y:S02]  /*1a430*/  ISETP.GT.AND P3, PT, R78, 0x31, P2 ;  /* 0x000000314e00780c */ /* 0x000fe40001764270 */
[----:B------:R-:W-:-:S02]  /*1a440*/  ISETP.LT.OR P4, PT, R79, 0x51, P4 ;  /* 0x000000514f00780c */ /* 0x000fc40002781670 */
[----:B------:R-:W-:Y:S02]  /*1a450*/  ISETP.LT.OR P3, PT, R79, 0x32, P3 ;  /* 0x000000324f00780c */ /* 0x000fe40001f61670 */
[----:B------:R-:W-:Y:S02]  /*1a460*/  FSEL R57, R57, -INF , !P4 ;  /* 0xff80000039397808 */ /* 0x000fe40006000000 */
[----:B------:R-:W-:Y:S02]  /*1a470*/  FSEL R45, R45, -INF , !P3 ;  /* 0xff8000002d2d7808 */ /* 0x000fe40005800000 */
[----:B------:R-:W-:Y:S02]  /*1a480*/  ISETP.GT.AND P3, PT, R78, 0x39, P2 ;  /* 0x000000394e00780c */ /* 0x000fe40001764270 */
[----:B0-----:R-:W-:Y:S02]  /*1a490*/  FMNMX.FTZ R11, R80, R11, !PT ;  /* 0x0000000b500b7209 */ /* 0x001fe40007810000 */
[----:B------:R-:W-:-:S02]  /*1a4a0*/  ISETP.LT.OR P3, PT, R79, 0x3a, P3 ;  /* 0x0000003a4f00780c */ /* 0x000fc40001f61670 */
[----:B------:R-:W-:Y:S01]  /*1a4b0*/  ISETP.GT.AND P4, PT, R78, 0x51, P2 ;  /* 0x000000514e00780c */ /* 0x000fe20001784270 */
[C---:B------:R-:W-:Y:S01]  /*1a4c0*/  FMUL.FTZ R7, R11.reuse, UR44 ;  /* 0x0000002c0b077c20 */ /* 0x040fe20008410000 */
[----:B------:R-:W-:Y:S02]  /*1a4d0*/  FSEL R8, R8, -INF , !P3 ;  /* 0xff80000008087808 */ /* 0x000fe40005800000 */
[----:B------:R-:W-:Y:S02]  /*1a4e0*/  FSETP.NEU.FTZ.AND P3, PT, R11, -INF , PT ;  /* 0xff8000000b00780b */ /* 0x000fe40003f7d000 */
[----:B------:R-:W-:Y:S02]  /*1a4f0*/  ISETP.LT.OR P4, PT, R79, 0x52, P4 ;  /* 0x000000524f00780c */ /* 0x000fe40002781670 */
[----:B------:R-:W-:Y:S02]  /*1a500*/  FSEL R7, R7, RZ, P3 ;  /* 0x000000ff07077208 */ /* 0x000fe40001800000 */
[----:B------:R-:W-:-:S02]  /*1a510*/  FSEL R59, R59, -INF , !P4 ;  /* 0xff8000003b3b7808 */ /* 0x000fc40006000000 */
[----:B------:R-:W-:Y:S01]  /*1a520*/  ISETP.GT.AND P4, PT, R78, 0x58, P2 ;  /* 0x000000584e00780c */ /* 0x000fe20001784270 */
        /* <DEDUP_REMOVED lines=8> */
[----:B------:R-:W-:Y:S01]  /*1a5b0*/  ISETP.LT.OR P4, PT, R79, 0x59, P4 ;  /* 0x000000594f00780c */ /* 0x000fe20002781670 */
[----:B------:R0:W-:Y:S01]  /*1a5c0*/  MUFU.EX2 R27, R20 ;  /* 0x00000014001b7308 */ /* 0x0001e20000000800 */
[----:B------:R-:W-:Y:S01]  /*1a5d0*/  FMNMX.FTZ R10, R24, R31, !PT ;  /* 0x0000001f180a7209 */ /* 0x000fe20007810000 */
[--C-:B------:R-:W-:Y:S01]  /*1a5e0*/  FFMA.FTZ R176, R30, UR44, -R7.reuse ;  /* 0x0000002c1eb07c23 */ /* 0x100fe20008010807 */
[----:B------:R-:W-:Y:S01]  /*1a5f0*/  FSEL R60, R60, -INF , !P4 ;  /* 0xff8000003c3c7808 */ /* 0x000fe20006000000 */
[--C-:B------:R-:W-:Y:S01]  /*1a600*/  FFMA.FTZ R172, R38, UR44, -R7.reuse ;  /* 0x0000002c26ac7c23 */ /* 0x100fe20008010807 */
[----:B------:R-:W-:Y:S01]  /*1a610*/  FMNMX.FTZ R31, R25, R10, !PT ;  /* 0x0000000a191f7209 */ /* 0x000fe20007810000 */
[--C-:B------:R-:W-:Y:S01]  /*1a620*/  FFMA.FTZ R182, R26, UR44, -R7.reuse ;  /* 0x0000002c1ab67c23 */ /* 0x100fe20008010807 */
[----:B------:R-:W-:Y:S01]  /*1a630*/  ISETP.GT.AND P4, PT, R78, 0x59, P2 ;  /* 0x000000594e00780c */ /* 0x000fe20001784270 */
[----:B------:R-:W-:Y:S01]  /*1a640*/  MUFU.EX2 R81, R81 ;  /* 0x0000005100517308 */ /* 0x000fe20000000800 */
        /* <DEDUP_REMOVED lines=10> */
[----:B------:R-:W-:Y:S01]  /*1a6f0*/  ISETP.GT.AND P4, PT, R78, 0x60, P2 ;  /* 0x000000604e00780c */ /* 0x000fe20001784270 */
[--C-:B------:R-:W-:Y:S01]  /*1a700*/  FFMA.FTZ R170, R49, UR44, -R7.reuse ;  /* 0x0000002c31aa7c23 */ /* 0x100fe20008010807 */
[----:B------:R-:W-:Y:S01]  /*1a710*/  FMNMX.FTZ R33, R35, R10, !PT ;  /* 0x0000000a23217209 */ /* 0x000fe20007810000 */
[--C-:B------:R-:W-:Y:S01]  /*1a720*/  FFMA.FTZ R49, R50, UR44, -R7.reuse ;  /* 0x0000002c32317c23 */ /* 0x100fe20008010807 */
[----:B------:R-:W-:Y:S01]  /*1a730*/  ISETP.LT.OR P4, PT, R79, 0x61, P4 ;  /* 0x000000614f00780c */ /* 0x000fe20002781670 */
[----:B------:R-:W-:Y:S01]  /*1a740*/  MUFU.EX2 R182, R182 ;  /* 0x000000b600b67308 */ /* 0x000fe20000000800 */
        /* <DEDUP_REMOVED lines=25> */
[----:B------:R-:W-:Y:S01]  /*1a8e0*/  FFMA.FTZ R154, R71, UR44, -R7 ;  /* 0x0000002c479a7c23 */ /* 0x000fe20008010807 */
[----:B------:R-:W-:-:S02]  /*1a8f0*/  FSEL R64, R64, -INF , !P4 ;  /* 0xff80000040407808 */ /* 0x000fc40006000000 */
[----:B------:R-:W-:Y:S02]  /*1a900*/  FMNMX.FTZ R10, R8, R43, !PT ;  /* 0x0000002b080a7209 */ /* 0x000fe40007810000 */
[----:B------:R-:W-:Y:S01]  /*1a910*/  ISETP.GT.AND P4, PT, R78, 0x69, P2 ;  /* 0x000000694e00780c */ /* 0x000fe20001784270 */
[----:B------:R-:W-:Y:S01]  /*1a920*/  MUFU.EX2 R31, R31 ;  /* 0x0000001f001f7308 */ /* 0x000fe20000000800 */
[----:B------:R-:W-:Y:S02]  /*1a930*/  FMNMX.FTZ R43, R51, R10, !PT ;  /* 0x0000000a332b7209 */ /* 0x000fe40007810000 */
[----:B------:R-:W-:Y:S02]  /*1a940*/  ISETP.LT.OR P4, PT, R79, 0x6a, P4 ;  /* 0x0000006a4f00780c */ /* 0x000fe40002781670 */
[----:B------:R-:W-:Y:S02]  /*1a950*/  FMNMX.FTZ R10, R52, R43, !PT ;  /* 0x0000002b340a7209 */ /* 0x000fe40007810000 */
[----:B0-----:R-:W-:Y:S01]  /*1a960*/  FSEL R20, R65, -INF , !P4 ;  /* 0xff80000041147808 */ /* 0x001fe20006000000 */
[----:B------:R-:W-:Y:S01]  /*1a970*/  MUFU.EX2 R172, R172 ;  /* 0x000000ac00ac7308 */ /* 0x000fe20000000800 */
[----:B------:R-:W-:-:S02]  /*1a980*/  FMNMX.FTZ R10, R53, R10, !PT ;  /* 0x0000000a350a7209 */ /* 0x000fc40007810000 */
[----:B------:R-:W-:Y:S02]  /*1a990*/  ISETP.GT.AND P4, PT, R78, 0x70, P2 ;  /* 0x000000704e00780c */ /* 0x000fe40001784270 */
[----:B------:R-:W-:Y:S02]  /*1a9a0*/  FMNMX.FTZ R10, R55, R10, !PT ;  /* 0x0000000a370a7209 */ /* 0x000fe40007810000 */
[----:B------:R-:W-:Y:S01]  /*1a9b0*/  ISETP.LT.OR P4, PT, R79, 0x71, P4 ;  /* 0x000000714f00780c */ /* 0x000fe20002781670 */
[----:B------:R-:W-:Y:S01]  /*1a9c0*/  MUFU.EX2 R33, R33 ;  /* 0x0000002100217308 */ /* 0x000fe20000000800 */
[----:B------:R-:W-:Y:S02]  /*1a9d0*/  FMNMX.FTZ R10, R57, R10, !PT ;  /* 0x0000000a390a7209 */ /* 0x000fe40007810000 */
[----:B------:R-:W-:Y:S02]  /*1a9e0*/  FSEL R66, R66, -INF , !P4 ;  /* 0xff80000042427808 */ /* 0x000fe40006000000 */
[----:B------:R-:W-:-:S02]  /*1a9f0*/  FMNMX.FTZ R85, R59, R10, !PT ;  /* 0x0000000a3b557209 */ /* 0x000fc40007810000 */
[----:B------:R-:W-:Y:S01]  /*1aa00*/  ISETP.GT.AND P4, PT, R78, 0x71, P2 ;  /* 0x000000714e00780c */ /* 0x000fe20001784270 */
[----:B------:R-:W-:Y:S01]  /*1aa10*/  MUFU.EX2 R174, R174 ;  /* 0x000000ae00ae7308 */ /* 0x000fe20000000800 */
[----:B------:R-:W-:Y:S02]  /*1aa20*/  FMNMX.FTZ R10, R60, R85, !PT ;  /* 0x000000553c0a7209 */ /* 0x000fe40007810000 */
[----:B------:R-:W-:Y:S02]  /*1aa30*/  ISETP.LT.OR P4, PT, R79, 0x72, P4 ;  /* 0x000000724f00780c */ /* 0x000fe40002781670 */
[----:B------:R-:W-:Y:S02]  /*1aa40*/  FMNMX.FTZ R9, R61, R10, !PT ;  /* 0x0000000a3d097209 */ /* 0x000fe40007810000 */
[----:B------:R-:W-:Y:S01]  /*1aa50*/  FSEL R30, R67, -INF , !P4 ;  /* 0xff800000431e7808 */ /* 0x000fe20006000000 */
[----:B------:R-:W-:Y:S01]  /*1aa60*/  MUFU.EX2 R39, R39 ;  /* 0x0000002700277308 */ /* 0x000fe20000000800 */
[----:B------:R-:W-:Y:S01]  /*1aa70*/  FMNMX.FTZ R10, R62, R9, !PT ;  /* 0x000000093e0a7209 */ /* 0x000fe20007810000 */
[----:B------:R-:W-:Y:S01]  /*1aa80*/  FFMA.FTZ R9, R54, UR44, -R7 ;  /* 0x0000002c36097c23 */ /* 0x000fe20008010807 */
[----:B------:R-:W-:-:S02]  /*1aa90*/  ISETP.GT.AND P4, PT, R78, 0x78, P2 ;  /* 0x000000784e00780c */ /* 0x000fc40001784270 */
[----:B------:R-:W-:Y:S02]  /*1aaa0*/  FMNMX.FTZ R65, R63, R10, !PT ;  /* 0x0000000a3f417209 */ /* 0x000fe40007810000 */
[----:B------:R-:W-:Y:S01]  /*1aab0*/  ISETP.GT.AND P2, PT, R78, 0x79, P2 ;  /* 0x000000794e00780c */ /* 0x000fe20001744270 */
[----:B------:R-:W-:Y:S01]  /*1aac0*/  MUFU.EX2 R168, R168 ;  /* 0x000000a800a87308 */ /* 0x000fe20000000800 */
[----:B------:R-:W-:Y:S02]  /*1aad0*/  FMNMX.FTZ R65, R64, R65, !PT ;  /* 0x0000004140417209 */ /* 0x000fe40007810000 */
[C---:B------:R-:W-:Y:S02]  /*1aae0*/  ISETP.LT.OR P4, PT, R79.reuse, 0x79, P4 ;  /* 0x000000794f00780c */ /* 0x040fe40002781670 */
[----:B------:R-:W-:Y:S02]  /*1aaf0*/  FMNMX.FTZ R65, R20, R65, !PT ;  /* 0x0000004114417209 */ /* 0x000fe40007810000 */
[----:B------:R-:W-:Y:S01]  /*1ab00*/  ISETP.LT.OR P2, PT, R79, 0x7a, P2 ;  /* 0x0000007a4f00780c */ /* 0x000fe20001741670 */
[----:B------:R-:W-:Y:S01]  /*1ab10*/  MUFU.EX2 R43, R48 ;  /* 0x00000030002b7308 */ /* 0x000fe20000000800 */
[----:B------:R-:W-:-:S02]  /*1ab20*/  FMNMX.FTZ R65, R66, R65, !PT ;  /* 0x0000004142417209 */ /* 0x000fc40007810000 */
[----:B------:R-:W-:Y:S02]  /*1ab30*/  FSEL R68, R68, -INF , !P4 ;  /* 0xff80000044447808 */ /* 0x000fe40006000000 */
[----:B------:R-:W-:Y:S02]  /*1ab40*/  FMNMX.FTZ R67, R30, R65, !PT ;  /* 0x000000411e437209 */ /* 0x000fe40007810000 */
[----:B------:R-:W-:Y:S01]  /*1ab50*/  FSEL R38, R69, -INF , !P2 ;  /* 0xff80000045267808 */ /* 0x000fe20005000000 */
[----:B------:R-:W-:Y:S01]  /*1ab60*/  MUFU.EX2 R170, R170 ;  /* 0x000000aa00aa7308 */ /* 0x000fe20000000800 */
        /* <DEDUP_REMOVED lines=8> */
[----:B------:R-:W-:Y:S01]  /*1abf0*/  MUFU.EX2 R49, R49 ;  /* 0x0000003100317308 */ /* 0x000fe20000000800 */
[----:B------:R-:W0:Y:S07]  /*1ac00*/  SHFL.BFLY PT, R79, R10, 0x2, 0x1f ;  /* 0x0c401f000a4f7f89 */ /* 0x000e2e00000e0000 */
[----:B------:R-:W-:Y:S08]  /*1ac10*/  MUFU.EX2 R164, R164 ;  /* 0x000000a400a47308 */ /* 0x000ff00000000800 */
[----:B------:R-:W-:Y:S08]  /*1ac20*/  MUFU.EX2 R9, R9 ;  /* 0x0000000900097308 */ /* 0x000ff00000000800 */
[----:B------:R-:W-:Y:S01]  /*1ac30*/  MUFU.EX2 R166, R166 ;  /* 0x000000a600a67308 */ /* 0x000fe20000000800 */
[----:B0-----:R-:W-:Y:S01]  /*1ac40*/  FMNMX.FTZ R26, R10, R79, !PT ;  /* 0x0000004f0a1a7209 */ /* 0x001fe20007810000 */
[--C-:B------:R-:W-:Y:S01]  /*1ac50*/  FFMA.FTZ R79, R72, UR44, -R7.reuse ;  /* 0x0000002c484f7c23 */ /* 0x100fe20008010807 */
[----:B------:R-:W-:-:S03]  /*1ac60*/  FFMA.FTZ R7, R74, UR44, -R7 ;  /* 0x0000002c4a077c23 */ /* 0x000fc60008010807 */
        /* <DEDUP_REMOVED lines=12> */
[--C-:B------:R-:W-:Y:S01]  /*1ad30*/  FFMA.FTZ R24, R25, UR44, -R13.reuse ;  /* 0x0000002c19187c23 */ /* 0x100fe2000801080d */
[--C-:B------:R-:W-:Y:S01]  /*1ad40*/  FFMA.FTZ R34, R6, UR44, -R13.reuse ;  /* 0x0000002c06227c23 */ /* 0x100fe2000801080d */
[----:B------:R-:W-:Y:S02]  /*1ad50*/  @!P1 IMAD R6, R14, 0x8, R2 ;  /* 0x000000080e069824 */ /* 0x000fe400078e0202 */
[--C-:B------:R-:W-:Y:S01]  /*1ad60*/  FFMA.FTZ R177, R28, UR44, -R13.reuse ;  /* 0x0000002c1cb17c23 */ /* 0x100fe2000801080d */
[--C-:B------:R-:W-:Y:S01]  /*1ad70*/  FFMA.FTZ R28, R29, UR44, -R13.reuse ;  /* 0x0000002c1d1c7c23 */ /* 0x100fe2000801080d */
[--C-:B------:R-:W-:Y:S01]  /*1ad80*/  FFMA.FTZ R181, R83, UR44, -R13.reuse ;  /* 0x0000002c53b57c23 */ /* 0x100fe2000801080d */
[----:B------:R-:W-:Y:S01]  /*1ad90*/  @!P1 VIADD R6, R6, 0x28860 ;  /* 0x0002886006069836 */ /* 0x000fe20000000000 */
[----:B------:R-:W-:Y:S01]  /*1ada0*/  MUFU.EX2 R34, R34 ;  /* 0x0000002200227308 */ /* 0x000fe20000000800 */
[--C-:B------:R-:W-:Y:S01]  /*1adb0*/  FFMA.FTZ R179, R32, UR44, -R13.reuse ;  /* 0x0000002c20b37c23 */ /* 0x100fe2000801080d */
[----:B------:R-:W-:Y:S01]  /*1adc0*/  FFMA.FTZ R32, R35, UR44, -R13 ;  /* 0x0000002c23207c23 */ /* 0x000fe2000801080d */
[----:B0-----:R-:W-:Y:S01]  /*1add0*/  FFMA.FTZ R25, R26, R4, R81 ;  /* 0x000000041a197223 */ /* 0x001fe20000010051 */
[--C-:B------:R-:W-:Y:S01]  /*1ade0*/  FFMA.FTZ R173, R36, UR44, -R13.reuse ;  /* 0x0000002c24ad7c23 */ /* 0x100fe2000801080d */
[--C-:B------:R-:W-:Y:S01]  /*1adf0*/  FFMA.FTZ R175, R40, UR44, -R13.reuse ;  /* 0x0000002c28af7c23 */ /* 0x100fe2000801080d */
[----:B------:R-:W-:Y:S01]  /*1ae00*/  FFMA.FTZ R36, R37, UR44, -R13 ;  /* 0x0000002c25247c23 */ /* 0x000fe2000801080d */
[----:B------:R-:W-:Y:S01]  /*1ae10*/  FADD.FTZ R25, R180, R25 ;  /* 0x00000019b4197221 */ /* 0x000fe20000010000 */
        /* <DEDUP_REMOVED lines=29> */
[----:B------:R-:W-:Y:S01]  /*1aff0*/  FFMA.FTZ R68, R68, UR44, -R13 ;  /* 0x0000002c44447c23 */ /* 0x000fe2000801080d */
[----:B------:R-:W-:Y:S01]  /*1b000*/  F2FP.F16.F32.PACK_AB R182, R21, R182 ;  /* 0x000000b615b6723e */ /* 0x000fe200000000ff */
[----:B------:R-:W-:Y:S01]  /*1b010*/  FADD.FTZ R25, R33, R4 ;  /* 0x0000000421197221 */ /* 0x000fe20000010000 */
[----:B------:R-:W-:Y:S01]  /*1b020*/  MUFU.EX2 R69, R69 ;  /* 0x0000004500457308 */ /* 0x000fe20000000800 */
[----:B------:R-:W-:Y:S01]  /*1b030*/  F2FP.F16.F32.PACK_AB R180, R180, R81 ;  /* 0x00000051b4b4723e */ /* 0x000fe200000000ff */
[-C--:B------:R-:W-:Y:S01]  /*1b040*/  FMUL.FTZ R88, R88, R26.reuse ;  /* 0x0000001a58587220 */ /* 0x080fe20000410000 */
[----:B------:R-:W-:Y:S01]  /*1b050*/  FADD.FTZ R4, R174, R25 ;  /* 0x00000019ae047221 */ /* 0x000fe20000010000 */
[----:B------:R-:W-:Y:S01]  /*1b060*/  FSEL R25, R10, RZ, P2 ;  /* 0x000000ff0a197208 */ /* 0x000fe20001000000 */
[----:B------:R-:W-:Y:S01]  /*1b070*/  FMUL.FTZ R89, R89, R26 ;  /* 0x0000001a59597220 */ /* 0x000fe20000410000 */
[----:B------:R-:W-:Y:S01]  /*1b080*/  ISETP.GT.AND P2, PT, R3, R198, PT ;  /* 0x000000c60300720c */ /* 0x000fe20003f44270 */
[----:B------:R-:W-:Y:S01]  /*1b090*/  FADD.FTZ R29, R39, R4 ;  /* 0x00000004271d7221 */ /* 0x000fe20000010000 */
[----:B------:R-:W-:Y:S01]  /*1b0a0*/  MUFU.EX2 R28, R28 ;  /* 0x0000001c001c7308 */ /* 0x000fe20000000800 */
[----:B------:R-:W-:Y:S01]  /*1b0b0*/  FADD.FTZ R25, -R25, R12 ;  /* 0x0000000c19197221 */ /* 0x000fe20000010100 */
[----:B------:R-:W-:Y:S01]  /*1b0c0*/  @!P1 PRMT R12, RZ, 0x654, R6 ;  /* 0x00000654ff0c9816 */ /* 0x000fe20000000006 */
[----:B------:R-:W-:Y:S01]  /*1b0d0*/  FADD.FTZ R4, R168, R29 ;  /* 0x0000001da8047221 */ /* 0x000fe20000010000 */
[----:B------:R-:W-:Y:S01]  /*1b0e0*/  F2FP.F16.F32.PACK_AB R176, R27, R176 ;  /* 0x000000b01bb0723e */ /* 0x000fe200000000ff */
[----:B------:R-:W-:Y:S01]  /*1b0f0*/  FMUL.FTZ R6, R25, UR44 ;  /* 0x0000002c19067c20 */ /* 0x000fe20008410000 */
[----:B------:R0:W-:Y:S01]  /*1b100*/  @!P1 SYNCS.ARRIVE.TRANS64.RED.A1T0 RZ, [R12+URZ], RZ ;  /* 0x000000ff0cff99a7 */ /* 0x0001e2000810043f */
[----:B------:R-:W-:Y:S01]  /*1b110*/  FADD.FTZ R25, R43, R4 ;  /* 0x000000042b197221 */ /* 0x000fe20000010000 */
[----:B------:R-:W-:Y:S01]  /*1b120*/  MUFU.EX2 R156, R156 ;  /* 0x0000009c009c7308 */ /* 0x000fe20000000800 */
[----:B------:R-:W-:Y:S01]  /*1b130*/  F2FP.F16.F32.PACK_AB R178, R31, R178 ;  /* 0x000000b21fb2723e */ /* 0x000fe200000000ff */
[----:B------:R-:W-:Y:S01]  /*1b140*/  FMUL.FTZ R92, R92, R26 ;  /* 0x0000001a5c5c7220 */ /* 0x000fe20000410000 */
[----:B------:R-:W-:Y:S01]  /*1b150*/  FADD.FTZ R4, R170, R25 ;  /* 0x00000019aa047221 */ /* 0x000fe20000010000 */
[----:B------:R-:W-:Y:S01]  /*1b160*/  F2FP.F16.F32.PACK_AB R172, R33, R172 ;  /* 0x000000ac21ac723e */ /* 0x000fe200000000ff */
[----:B------:R-:W-:Y:S01]  /*1b170*/  FMUL.FTZ R93, R93, R26 ;  /* 0x0000001a5d5d7220 */ /* 0x000fe20000410000 */
[--C-:B0-----:R-:W-:Y:S01]  /*1b180*/  FFMA.FTZ R12, R52, UR44, -R13.reuse ;  /* 0x0000002c340c7c23 */ /* 0x101fe2000801080d */
[----:B------:R-:W-:Y:S01]  /*1b190*/  FADD.FTZ R25, R49, R4 ;  /* 0x0000000431197221 */ /* 0x000fe20000010000 */
[----:B------:R-:W0:Y:S01]  /*1b1a0*/  MUFU.EX2 R6, R6 ;  /* 0x0000000600067308 */ /* 0x000e220000000800 */
[----:B------:R-:W-:Y:S01]  /*1b1b0*/  FFMA.FTZ R13, R38, UR44, -R13 ;  /* 0x0000002c260d7c23 */ /* 0x000fe2000801080d */
[----:B------:R-:W-:Y:S01]  /*1b1c0*/  F2FP.F16.F32.PACK_AB R174, R39, R174 ;  /* 0x000000ae27ae723e */ /* 0x000fe200000000ff */
[----:B------:R-:W-:Y:S01]  /*1b1d0*/  FADD.FTZ R4, R164, R25 ;  /* 0x00000019a4047221 */ /* 0x000fe20000010000 */
[----:B------:R-:W-:Y:S01]  /*1b1e0*/  F2FP.F16.F32.PACK_AB R164, R9, R164 ;  /* 0x000000a409a4723e */ /* 0x000fe200000000ff */
[----:B------:R-:W-:Y:S01]  /*1b1f0*/  FMUL.FTZ R96, R96, R26 ;  /* 0x0000001a60607220 */ /* 0x000fe20000410000 */
[----:B------:R-:W-:Y:S01]  /*1b200*/  F2FP.F16.F32.PACK_AB R168, R43, R168 ;  /* 0x000000a82ba8723e */ /* 0x000fe200000000ff */
[----:B------:R-:W-:Y:S01]  /*1b210*/  FADD.FTZ R25, R9, R4 ;  /* 0x0000000409197221 */ /* 0x000fe20000010000 */
[----:B------:R-:W-:Y:S01]  /*1b220*/  MUFU.EX2 R179, R179 ;  /* 0x000000b300b37308 */ /* 0x000fe20000000800 */
[----:B------:R-:W-:Y:S01]  /*1b230*/  F2FP.F16.F32.PACK_AB R170, R49, R170 ;  /* 0x000000aa31aa723e */ /* 0x000fe200000000ff */
[----:B------:R-:W-:Y:S01]  /*1b240*/  FMUL.FTZ R97, R97, R26 ;  /* 0x0000001a61617220 */ /* 0x000fe20000410000 */
[----:B------:R-:W-:Y:S01]  /*1b250*/  FADD.FTZ R4, R166, R25 ;  /* 0x00000019a6047221 */ /* 0x000fe20000010000 */
[----:B------:R-:W-:Y:S01]  /*1b260*/  F2FP.F16.F32.PACK_AB R166, R65, R166 ;  /* 0x000000a641a6723e */ /* 0x000fe200000000ff */
[-C--:B------:R-:W-:Y:S01]  /*1b270*/  FMUL.FTZ R100, R100, R26.reuse ;  /* 0x0000001a64647220 */ /* 0x080fe20000410000 */
[----:B------:R-:W-:Y:S01]  /*1b280*/  FMUL.FTZ R101, R101, R26 ;  /* 0x0000001a65657220 */ /* 0x000fe20000410000 */
[----:B------:R-:W-:Y:S01]  /*1b290*/  FADD.FTZ R29, R65, R4 ;  /* 0x00000004411d7221 */ /* 0x000fe20000010000 */
[----:B------:R-:W1:Y:S01]  /*1b2a0*/  MUFU.EX2 R77, R77 ;  /* 0x0000004d004d7308 */ /* 0x000e620000000800 */
[----:B0-----:R-:W-:Y:S01]  /*1b2b0*/  FFMA.FTZ R25, R6, R0, R181 ;  /* 0x0000000006197223 */ /* 0x001fe200000100b5 */
[----:B------:R-:W-:Y:S01]  /*1b2c0*/  FMUL.FTZ R104, R104, R26 ;  /* 0x0000001a68687220 */ /* 0x000fe20000410000 */
[----:B------:R-:W-:Y:S01]  /*1b2d0*/  FADD.FTZ R4, R160, R29 ;  /* 0x0000001da0047221 */ /* 0x000fe20000010000 */
[----:B------:R-:W-:Y:S01]  /*1b2e0*/  F2FP.F16.F32.PACK_AB R160, R67, R160 ;  /* 0x000000a043a0723e */ /* 0x000fe200000000ff */
[----:B------:R-:W-:Y:S01]  /*1b2f0*/  FADD.FTZ R0, R34, R25 ;  /* 0x0000001922007221 */ /* 0x000fe20000010000 */
[-C--:B------:R-:W-:Y:S01]  /*1b300*/  FMUL.FTZ R105, R105, R26.reuse ;  /* 0x0000001a69697220 */ /* 0x080fe20000410000 */
[----:B------:R-:W-:Y:S01]  /*1b310*/  FADD.FTZ R29, R67, R4 ;  /* 0x00000004431d7221 */ /* 0x000fe20000010000 */
[----:B------:R-:W0:Y:S01]  /*1b320*/  MUFU.EX2 R32, R32 ;  /* 0x0000002000207308 */ /* 0x000e220000000800 */
[----:B------:R-:W-:Y:S01]  /*1b330*/  FADD.FTZ R25, R183, R0 ;  /* 0x00000000b7197221 */ /* 0x000fe20000010000 */
[----:B------:R-:W-:Y:S01]  /*1b340*/  FMUL.FTZ R108, R108, R26 ;  /* 0x0000001a6c6c7220 */ /* 0x000fe20000410000 */
[----:B------:R-:W-:Y:S01]  /*1b350*/  FADD.FTZ R38, R162, R29 ;  /* 0x0000001da2267221 */ /* 0x000fe20000010000 */
[----:B------:R-:W-:Y:S01]  /*1b360*/  F2FP.F16.F32.PACK_AB R162, R69, R162 ;  /* 0x000000a245a2723e */ /* 0x000fe200000000ff */
[----:B------:R-:W-:Y:S01]  /*1b370*/  FADD.FTZ R4, R24, R25 ;  /* 0x0000001918047221 */ /* 0x000fe20000010000 */
[-C--:B------:R-:W-:Y:S01]  /*1b380*/  FMUL.FTZ R109, R109, R26.reuse ;  /* 0x0000001a6d6d7220 */ /* 0x080fe20000410000 */
[----:B------:R-:W-:Y:S01]  /*1b390*/  FADD.FTZ R25, R69, R38 ;  /* 0x0000002645197221 */ /* 0x000fe20000010000 */
[----:B------:R-:W2:Y:S01]  /*1b3a0*/  MUFU.EX2 R158, R158 ;  /* 0x0000009e009e7308 */ /* 0x000ea20000000800 */
[----:B------:R-:W-:Y:S01]  /*1b3b0*/  FADD.FTZ R21, R177, R4 ;  /* 0x00000004b1157221 */ /* 0x000fe20000010000 */
[----:B------:R-:W-:Y:S01]  /*1b3c0*/  FMUL.FTZ R112, R112, R26 ;  /* 0x0000001a70707220 */ /* 0x000fe20000410000 */
[----:B------:R-:W-:Y:S01]  /*1b3d0*/  FADD.FTZ R38, R156, R25 ;  /* 0x000000199c267221 */ /* 0x000fe20000010000 */
[----:B-1----:R-:W-:Y:S01]  /*1b3e0*/  F2FP.F16.F32.PACK_AB R156, R77, R156 ;  /* 0x0000009c4d9c723e */ /* 0x002fe200000000ff */
[----:B------:R-:W-:Y:S01]  /*1b3f0*/  FADD.FTZ R4, R28, R21 ;  /* 0x000000151c047221 */ /* 0x000fe20000010000 */
[-C--:B------:R-:W-:Y:S01]  /*1b400*/  FMUL.FTZ R113, R113, R26.reuse ;  /* 0x0000001a71717220 */ /* 0x080fe20000410000 */
[----:B------:R-:W-:Y:S01]  /*1b410*/  FADD.FTZ R25, R77, R38 ;  /* 0x000000264d197221 */ /* 0x000fe20000010000 */
[----:B------:R-:W1:Y:S01]  /*1b420*/  MUFU.EX2 R173, R173 ;  /* 0x000000ad00ad7308 */ /* 0x000e620000000800 */
[----:B------:R-:W-:Y:S01]  /*1b430*/  FADD.FTZ R21, R179, R4 ;  /* 0x00000004b3157221 */ /* 0x000fe20000010000 */
[-C--:B------:R-:W-:Y:S01]  /*1b440*/  FMUL.FTZ R116, R116, R26.reuse ;  /* 0x0000001a74747220 */ /* 0x080fe20000410000 */
[-C--:B------:R-:W-:Y:S01]  /*1b450*/  FMUL.FTZ R117, R117, R26.reuse ;  /* 0x0000001a75757220 */ /* 0x080fe20000410000 */
[-C--:B------:R-:W-:Y:S01]  /*1b460*/  FMUL.FTZ R120, R120, R26.reuse ;  /* 0x0000001a78787220 */ /* 0x080fe20000410000 */
[----:B0-----:R-:W-:Y:S01]  /*1b470*/  FADD.FTZ R4, R32, R21 ;  /* 0x0000001520047221 */ /* 0x001fe20000010000 */
[-C--:B------:R-:W-:Y:S01]  /*1b480*/  FMUL.FTZ R121, R121, R26.reuse ;  /* 0x0000001a79797220 */ /* 0x080fe20000410000 */
[-C--:B------:R-:W-:Y:S01]  /*1b490*/  FMUL.FTZ R124, R124, R26.reuse ;  /* 0x0000001a7c7c7220 */ /* 0x080fe20000410000 */
[----:B------:R-:W0:Y:S01]  /*1b4a0*/  MUFU.EX2 R79, R79 ;  /* 0x0000004f004f7308 */ /* 0x000e220000000800 */
        /* <DEDUP_REMOVED lines=14> */
[----:B------:R-:W-:Y:S01]  /*1b590*/  FMUL.FTZ R148, R148, R26 ;  /* 0x0000001a94947220 */ /* 0x000fe20000410000 */
[----:B------:R-:W1:Y:S01]  /*1b5a0*/  MUFU.EX2 R152, R152 ;  /* 0x0000009800987308 */ /* 0x000e620000000800 */
[C---:B0-----:R-:W-:Y:S01]  /*1b5b0*/  FADD.FTZ R21, R79.reuse, R38 ;  /* 0x000000264f157221 */ /* 0x041fe20000010000 */
[----:B------:R-:W-:Y:S01]  /*1b5c0*/  F2FP.F16.F32.PACK_AB R158, R79, R158 ;  /* 0x0000009e4f9e723e */ /* 0x000fe200000000ff */
[----:B------:R-:W-:Y:S01]  /*1b5d0*/  FMUL.FTZ R149, R149, R26 ;  /* 0x0000001a95957220 */ /* 0x000fe20000410000 */
[----:B------:R-:W-:Y:S01]  /*1b5e0*/  F2FP.F16.F32.PACK_AB R181, R34, R181 ;  /* 0x000000b522b5723e */ /* 0x000fe200000000ff */
[----:B------:R-:W-:Y:S01]  /*1b5f0*/  VIADD R3, R3, 0xffffffff ;  /* 0xffffffff03037836 */ /* 0x000fe20000000000 */
[----:B------:R-:W-:Y:S01]  /*1b600*/  F2FP.F16.F32.PACK_AB R183, R24, R183 ;  /* 0x000000b718b7723e */ /* 0x000fe200000000ff */
[-C--:B------:R-:W-:Y:S01]  /*1b610*/  FMUL.FTZ R90, R90, R6.reuse ;  /* 0x000000065a5a7220 */ /* 0x080fe20000410000 */
[----:B------:R-:W0:Y:S01]  /*1b620*/  MUFU.EX2 R175, R175 ;  /* 0x000000af00af7308 */ /* 0x000e220000000800 */
[----:B--2---:R-:W-:Y:S01]  /*1b630*/  FADD.FTZ R4, R36, R9 ;  /* 0x0000000924047221 */ /* 0x004fe20000010000 */
[----:B------:R-:W-:Y:S01]  /*1b640*/  F2FP.F16.F32.PACK_AB R177, R28, R177 ;  /* 0x000000b11cb1723e */ /* 0x000fe200000000ff */
[-C--:B------:R-:W-:Y:S01]  /*1b650*/  FMUL.FTZ R91, R91, R6.reuse ;  /* 0x000000065b5b7220 */ /* 0x080fe20000410000 */
[----:B------:R-:W-:Y:S01]  /*1b660*/  F2FP.F16.F32.PACK_AB R179, R32, R179 ;  /* 0x000000b320b3723e */ /* 0x000fe200000000ff */
[-C--:B------:R-:W-:Y:S01]  /*1b670*/  FMUL.FTZ R94, R94, R6.reuse ;  /* 0x000000065e5e7220 */ /* 0x080fe20000410000 */
[----:B------:R-:W-:Y:S01]  /*1b680*/  F2FP.F16.F32.PACK_AB R173, R36, R173 ;  /* 0x000000ad24ad723e */ /* 0x000fe200000000ff */
        /* <DEDUP_REMOVED lines=10> */
[----:B0-----:R-:W-:Y:S01]  /*1b730*/  FADD.FTZ R9, R175, R4 ;  /* 0x00000004af097221 */ /* 0x001fe20000010000 */
[-C--:B------:R-:W-:Y:S01]  /*1b740*/  FMUL.FTZ R110, R110, R6.reuse ;  /* 0x000000066e6e7220 */ /* 0x080fe20000410000 */
[-C--:B------:R-:W-:Y:S01]  /*1b750*/  FMUL.FTZ R111, R111, R6.reuse ;  /* 0x000000066f6f7220 */ /* 0x080fe20000410000 */
[-C--:B------:R-:W-:Y:S01]  /*1b760*/  FMUL.FTZ R114, R114, R6.reuse ;  /* 0x0000000672727220 */ /* 0x080fe20000410000 */
[-C--:B------:R-:W-:Y:S01]  /*1b770*/  FMUL.FTZ R115, R115, R6.reuse ;  /* 0x0000000673737220 */ /* 0x080fe20000410000 */
[-C--:B------:R-:W-:Y:S01]  /*1b780*/  FMUL.FTZ R118, R118, R6.reuse ;  /* 0x0000000676767220 */ /* 0x080fe20000410000 */
[----:B------:R-:W-:Y:S01]  /*1b790*/  FMUL.FTZ R119, R119, R6 ;  /* 0x0000000677777220 */ /* 0x000fe20000410000 */
[----:B------:R-:W0:Y:S01]  /*1b7a0*/  MUFU.EX2 R154, R154 ;  /* 0x0000009a009a7308 */ /* 0x000e220000000800 */
[C---:B--2---:R-:W-:Y:S01]  /*1b7b0*/  FADD.FTZ R21, R73.reuse, R38 ;  /* 0x0000002649157221 */ /* 0x044fe20000010000 */
[----:B------:R-:W-:Y:S01]  /*1b7c0*/  F2FP.F16.F32.PACK_AB R152, R73, R152 ;  /* 0x000000984998723e */ /* 0x000fe200000000ff */
[-C--:B------:R-:W-:Y:S01]  /*1b7d0*/  FMUL.FTZ R122, R122, R6.reuse ;  /* 0x000000067a7a7220 */ /* 0x080fe20000410000 */
[-C--:B------:R-:W-:Y:S01]  /*1b7e0*/  FMUL.FTZ R123, R123, R6.reuse ;  /* 0x000000067b7b7220 */ /* 0x080fe20000410000 */
[-C--:B------:R-:W-:Y:S01]  /*1b7f0*/  FMUL.FTZ R126, R126, R6.reuse ;  /* 0x000000067e7e7220 */ /* 0x080fe20000410000 */
[-C--:B------:R-:W-:Y:S01]  /*1b800*/  FMUL.FTZ R127, R127, R6.reuse ;  /* 0x000000067f7f7220 */ /* 0x080fe20000410000 */
[-C--:B------:R-:W-:Y:S01]  /*1b810*/  FMUL.FTZ R130, R130, R6.reuse ;  /* 0x0000000682827220 */ /* 0x080fe20000410000 */
[----:B------:R-:W2:Y:S01]  /*1b820*/  MUFU.EX2 R169, R169 ;  /* 0x000000a900a97308 */ /* 0x000ea20000000800 */
[C---:B-1----:R-:W-:Y:S01]  /*1b830*/  FADD.FTZ R4, R40.reuse, R9 ;  /* 0x0000000928047221 */ /* 0x042fe20000010000 */
[----:B------:R-:W-:Y:S01]  /*1b840*/  F2FP.F16.F32.PACK_AB R175, R40, R175 ;  /* 0x000000af28af723e */ /* 0x000fe200000000ff */
        /* <DEDUP_REMOVED lines=67> */
[----:B------:R-:W-:Y:S01]  /*1bc80*/  IMAD.MOV.U32 R13, RZ, RZ, R11 ;  /* 0x000000ffff0d7224 */ /* 0x000fe200078e000b */
[----:B------:R-:W-:Y:S06]  /*1bc90*/  @P2 BRA `(.L_x_7093) ;  /* 0xffffffc400802947 */ /* 0x000fec000383ffff */
.L_x_7075:
[----:B------:R-:W-:Y:S05]  /*1bca0*/  WARPSYNC.ALL ;  /* 0x0000000000007948 */ /* 0x000fea0003800000 */
[----:B------:R-:W-:Y:S06]  /*1bcb0*/  BAR.ARV 0x8, 0x120 ;  /* 0x0204800000007b1d */ /* 0x000fec0000002000 */
[----:B------:R-:W-:Y:S05]  /*1bcc0*/  @!P0 BRA `(.L_x_7094) ;  /* 0x0000000000048947 */ /* 0x000fea0003800000 */
[----:B------:R-:W-:Y:S01]  /*1bcd0*/  BPT.TRAP 0x1 ;  /* 0x000000040000795c */ /* 0x000fe20000300000 */
.L_x_7094:
[----:B------:R-:W-:Y:S01]  /*1bce0*/  IMAD R8, R184, 0x8, R2 ;  /* 0x00000008b8087824 */ /* 0x000fe200078e0202 */
[----:B------:R-:W-:-:S04]  /*1bcf0*/  SHF.L.U32 R3, R186, 0x1f, RZ ;  /* 0x0000001fba037819 */ /* 0x000fc800000006ff */
[----:B------:R0:W1:Y:S01]  /*1bd00*/  SYNCS.PHASECHK.TRANS64.TRYWAIT P2, [R8+URZ+0x28850], R3 ;  /* 0x02885003080075a7 */ /* 0x000062000804017f */
[----:B------:R-:W-:Y:S05]  /*1bd10*/  @!P0 BRA `(.L_x_7095) ;  /* 0x0000000000048947 */ /* 0x000fea0003800000 */
[----:B------:R-:W-:Y:S01]  /*1bd20*/  BPT.TRAP 0x1 ;  /* 0x000000040000795c */ /* 0x000fe20000300000 */
.L_x_7095:
[----:B------:R-:W-:-:S05]  /*1bd30*/  VIADD R2, R2, 0x400 ;  /* 0x0000040002027836 */ /* 0x000fca0000000000 */
[----:B------:R-:W-:-:S04]  /*1bd40*/  SHF.R.U32.HI R2, RZ, 0x4, R2 ;  /* 0x00000004ff027819 */ /* 0x000fc80000011602 */
[----:B------:R-:W-:-:S04]  /*1bd50*/  LOP3.LUT R2, R2, 0x3fff, RZ, 0xc0, !PT ;  /* 0x00003fff02027812 */ /* 0x000fc800078ec0ff */
[----:B------:R-:W-:Y:S01]  /*1bd60*/  LOP3.LUT R5, R2, 0x4000000, RZ, 0xfc, !PT ;  /* 0x0400000002057812 */ /* 0x000fe200078efcff */
[----:B-1----:R-:W-:Y:S06]  /*1bd70*/  @P2 BRA `(.L_x_7096) ;  /* 0x0000000000082947 */ /* 0x002fec0003800000 */
[----:B------:R-:W1:Y:S02]  /*1bd80*/  SYNCS.PHASECHK.TRANS64.TRYWAIT P0, [R8+URZ+0x28850], R3 ;  /* 0x02885003080075a7 */ /* 0x000e64000800017f */
[----:B-1----:R-:W-:Y:S05]  /*1bd90*/  @!P0 BRA `(.L_x_7097) ;  /* 0x000000a4000c8947 */ /* 0x002fea0003800000 */
.L_x_7096:
[----:B------:R-:W-:Y:S01]  /*1bda0*/  IMAD R2, R184, 0x800, R5 ;  /* 0x00000800b8027824 */ /* 0x000fe200078e0205 */
[----:B------:R-:W-:Y:S05]  /*1bdb0*/  WARPSYNC.ALL ;  /* 0x0000000000007948 */ /* 0x000fea0003800000 */
[----:B01----:R-:W-:Y:S01]  /*1bdc0*/  IMAD.MOV.U32 R3, RZ, RZ, 0x40000040 ;  /* 0x40000040ff037424 */ /* 0x003fe200078e00ff */
[C---:B------:R-:W-:Y:S01]  /*1bdd0*/  R2UR UR6, R2.reuse ;  /* 0x00000000020672ca */ /* 0x040fe200000e0000 */
[----:B------:R-:W-:Y:S01]  /*1bde0*/  WARPGROUP.ARRIVE ;  /* 0x00000000000079c5 */ /* 0x000fe20000000000 */
[----:B------:R-:W-:Y:S01]  /*1bdf0*/  VIADD R6, R2, 0x80 ;  /* 0x0000008002067836 */ /* 0x000fe20000000000 */
[----:B------:R-:W0:Y:S01]  /*1be00*/  SHFL.BFLY PT, R5, R0, 0x2, 0x1f ;  /* 0x0c401f0000057f89 */ /* 0x000e2200000e0000 */
[----:B------:R-:W-:Y:S01]  /*1be10*/  R2UR UR7, R3 ;  /* 0x00000000030772ca */ /* 0x000fe200000e0000 */
[----:B------:R-:W-:Y:S01]  /*1be20*/  IMAD.MOV.U32 R7, RZ, RZ, 0x40000040 ;  /* 0x40000040ff077424 */ /* 0x000fe200078e00ff */
[----:B------:R-:W-:Y:S01]  /*1be30*/  @!P1 IADD3 R9, R8, 0x28860, RZ ;  /* 0x0002886008099810 */ /* 0x000fe20007ffe0ff */
[----:B------:R-:W-:-:S02]  /*1be40*/  IMAD.MOV.U32 R3, RZ, RZ, 0x40000040 ;  /* 0x40000040ff037424 */ /* 0x000fc400078e00ff */
[----:B------:R-:W-:Y:S01]  /*1be50*/  IMAD.MOV.U32 R8, RZ, RZ, RZ ;  /* 0x000000ffff087224 */ /* 0x000fe200078e00ff */
[----:B------:R-:W-:Y:S01]  /*1be60*/  @!P1 PRMT R9, RZ, 0x654, R9 ;  /* 0x00000654ff099816 */ /* 0x000fe20000000009 */
[----:B------:R-:W-:Y:S02]  /*1be70*/  VIADD R184, R184, 0x1 ;  /* 0x00000001b8b87836 */ /* 0x000fe40000000000 */
[----:B------:R-:W-:Y:S02]  /*1be80*/  IMAD.U32 R14, RZ, RZ, UR44 ;  /* 0x0000002cff0e7e24 */ /* 0x000fe4000f8e00ff */
[----:B------:R-:W-:Y:S01]  /*1be90*/  VIADD R221, R221, 0x1 ;  /* 0x00000001dddd7836 */ /* 0x000fe20000000000 */
[----:B------:R-:W-:Y:S01]  /*1bea0*/  ISETP.NE.AND P2, PT, R184, 0x2, PT ;  /* 0x00000002b800780c */ /* 0x000fe20003f45270 */
[----:B------:R-:W-:Y:S01]  /*1beb0*/  HGMMA.64x128x16.F32 R88, R180, gdesc[UR4].tnspB, R88, gsb0 ;  /* 0x41e00004b4587df0 */ /* 0x000fe20008000858 */
[----:B------:R-:W-:Y:S02]  /*1bec0*/  R2UR UR6, R6 ;  /* 0x00000000060672ca */ /* 0x000fe400000e0000 */
[----:B------:R-:W-:Y:S01]  /*1bed0*/  R2UR UR7, R7 ;  /* 0x00000000070772ca */ /* 0x000fe200000e0000 */
[----:B------:R-:W-:Y:S01]  /*1bee0*/  IMAD.MOV.U32 R7, RZ, RZ, 0x40000040 ;  /* 0x40000040ff077424 */ /* 0x000fe200078e00ff */
[----:B------:R-:W-:-:S02]  /*1bef0*/  IADD3 R6, R2, 0x100, RZ ;  /* 0x0000010002067810 */ /* 0x000fc40007ffe0ff */
[----:B------:R-:W-:Y:S01]  /*1bf00*/  SEL R184, R184, RZ, P2 ;  /* 0x000000ffb8b87207 */ /* 0x000fe20001000000 */
[----:B0-----:R-:W-:Y:S01]  /*1bf10*/  FADD.FTZ R5, R5, R0 ;  /* 0x0000000005057221 */ /* 0x001fe20000010000 */
[----:B------:R-:W-:Y:S01]  /*1bf20*/  IMAD.MOV.U32 R0, RZ, RZ, -0x800000 ;  /* 0xff800000ff007424 */ /* 0x000fe200078e00ff */
        /* <DEDUP_REMOVED lines=34> */
[----:B------:R-:W0:Y:S02]  /*1c150*/  SHFL.BFLY PT, R6, R5, 0x1, 0x1f ;  /* 0x0c201f0005067f89 */ /* 0x000e2400000e0000 */
[----:B0-----:R-:W-:-:S05]  /*1c160*/  FADD.FTZ R13, R5, R6 ;  /* 0x00000006050d7221 */ /* 0x001fca0000010000 */
[----:B------:R-:W-:-:S13]  /*1c170*/  FSETP.NE.FTZ.AND P3, PT, R13, RZ, PT ;  /* 0x000000ff0d00720b */ /* 0x000fda0003f75000 */
[----:B------:R-:W0:Y:S01]  /*1c180*/  @P3 MUFU.LG2 R7, R13 ;  /* 0x0000000d00073308 */ /* 0x000e220000000c00 */
[----:B------:R-:W-:-:S07]  /*1c190*/  @P3 FMUL.FTZ R14, R14, 0.69314718246459960938 ;  /* 0x3f3172180e0e3820 */ /* 0x000fce0000410000 */
[----:B------:R-:W-:Y:S01]  /*1c1a0*/  @P3 MUFU.RCP R8, R13 ;  /* 0x0000000d00083308 */ /* 0x000fe20000001000 */
[----:B0-----:R-:W-:-:S04]  /*1c1b0*/  @P3 FMUL.FTZ R7, R7, 0.69314718246459960938 ;  /* 0x3f31721807073820 */ /* 0x001fc80000410000 */
[----:B------:R-:W-:Y:S01]  /*1c1c0*/  @P3 FFMA.FTZ R0, R14, R10, R7 ;  /* 0x0000000a0e003223 */ /* 0x000fe20000010007 */
[----:B------:R-:W-:Y:S02]  /*1c1d0*/  WARPGROUP.DEPBAR.LE gsb0, 0x0 ;  /* 0x00008000000079c5 */ /* 0x000fe40000010000 */
[----:B------:R-:W-:-:S06]  /*1c1e0*/  WARPGROUP.ARRIVE ;  /* 0x00000000000079c5 */ /* 0x000fcc0000000000 */
[----:B------:R-:W-:Y:S01]  /*1c1f0*/  HGMMA.64x128x16.F32 R88, R156, gdesc[UR4].tnspB, R88, gsb0 ;  /* 0x41e000049c587df0 */ /* 0x000fe20008000858 */
[----:B------:R-:W-:Y:S02]  /*1c200*/  R2UR UR6, R2 ;  /* 0x00000000020672ca */ /* 0x000fe400000e0000 */
[----:B------:R-:W-:Y:S02]  /*1c210*/  R2UR UR7, R3 ;  /* 0x00000000030772ca */ /* 0x000fe400000e0000 */
[----:B------:R-:W0:Y:S02]  /*1c220*/  SHFL.BFLY PT, R3, R4, 0x2, 0x1f ;  /* 0x0c401f0004037f89 */ /* 0x000e2400000e0000 */
[----:B0-----:R-:W-:Y:S01]  /*1c230*/  FADD.FTZ R3, R3, R4 ;  /* 0x0000000403037221 */ /* 0x001fe20000010000 */
[----:B------:R-:W-:-:S04]  /*1c240*/  IMAD.U32 R4, RZ, RZ, UR44 ;  /* 0x0000002cff047e24 */ /* 0x000fc8000f8e00ff */
[----:B------:R-:W0:Y:S02]  /*1c250*/  SHFL.BFLY PT, R2, R3, 0x1, 0x1f ;  /* 0x0c201f0003027f89 */ /* 0x000e2400000e0000 */
[----:B0-----:R-:W-:Y:S01]  /*1c260*/  FADD.FTZ R12, R3, R2 ;  /* 0x00000002030c7221 */ /* 0x001fe20000010000 */
[----:B------:R-:W-:Y:S01]  /*1c270*/  IMAD.MOV.U32 R2, RZ, RZ, RZ ;  /* 0x000000ffff027224 */ /* 0x000fe200078e00ff */
[----:B------:R-:W-:-:S03]  /*1c280*/  SEL R3, RZ, 0x1, P2 ;  /* 0x00000001ff037807 */ /* 0x000fc60001000000 */
[----:B------:R-:W-:Y:S02]  /*1c290*/  FSETP.NE.FTZ.AND P0, PT, R12, RZ, PT ;  /* 0x000000ff0c00720b */ /* 0x000fe40003f15000 */
[----:B------:R-:W-:Y:S01]  /*1c2a0*/  LOP3.LUT R186, R186, R3, RZ, 0x3c, !PT ;  /* 0x00000003baba7212 */ /* 0x000fe200078e3cff */
[----:B------:R-:W-:-:S10]  /*1c2b0*/  IMAD.MOV.U32 R3, RZ, RZ, -0x800000 ;  /* 0xff800000ff037424 */ /* 0x000fd400078e00ff */
[----:B------:R-:W0:Y:S01]  /*1c2c0*/  @P0 MUFU.LG2 R6, R12 ;  /* 0x0000000c00060308 */ /* 0x000e220000000c00 */
[----:B------:R-:W-:-:S07]  /*1c2d0*/  @P0 FMUL.FTZ R4, R4, 0.69314718246459960938 ;  /* 0x3f31721804040820 */ /* 0x000fce0000410000 */
[----:B------:R-:W1:Y:S01]  /*1c2e0*/  @P0 MUFU.RCP R2, R12 ;  /* 0x0000000c00020308 */ /* 0x000e620000001000 */
[----:B0-----:R-:W-:-:S04]  /*1c2f0*/  @P0 FMUL.FTZ R5, R6, 0.69314718246459960938 ;  /* 0x3f31721806050820 */ /* 0x001fc80000410000 */
[----:B------:R-:W-:Y:S01]  /*1c300*/  @P0 FFMA.FTZ R3, R4, R11, R5 ;  /* 0x0000000b04030223 */ /* 0x000fe20000010005 */
[----:B------:R-:W-:Y:S01]  /*1c310*/  PLOP3.LUT P0, PT, PT, PT, PT, 0x8, 0x0 ;  /* 0x000000000000781c */ /* 0x000fe20003f0e170 */
[----:B------:R-:W-:Y:S02]  /*1c320*/  WARPGROUP.DEPBAR.LE gsb0, 0x0 ;  /* 0x00008000000079c5 */ /* 0x000fe40000010000 */
[----:B------:R-:W-:-:S06]  /*1c330*/  WARPGROUP.ARRIVE ;  /* 0x00000000000079c5 */ /* 0x000fcc0000000000 */
[----:B------:R-:W-:Y:S03]  /*1c340*/  HGMMA.64x128x16.F32 R88, R152, gdesc[UR4].tnspB, R88, gsb0 ;  /* 0x41e0000498587df0 */ /* 0x000fe60008000858 */
        /* <DEDUP_REMOVED lines=66> */
.L_x_6949:
[----:B------:R-:W-:Y:S05]  /*1c770*/  WARPSYNC.ALL ;  /* 0x0000000000007948 */ /* 0x000fea0003800000 */
        /* <DEDUP_REMOVED lines=9> */
[----:B------:R-:W2:Y:S01]  /*1c810*/  S2R R5, SR_SWINHI ;  /* 0x0000000000057919 */ /* 0x000ea20000002f00 */
[----:B------:R-:W-:Y:S05]  /*1c820*/  WARPSYNC.ALL ;  /* 0x0000000000007948 */ /* 0x000fea0003800000 */
[----:B------:R-:W-:Y:S01]  /*1c830*/  BAR.SYNC.DEFER_BLOCKING 0x1, 0x100 ;  /* 0x0044000000007b1d */ /* 0x000fe20000010000 */
[----:B------:R-:W-:Y:S02]  /*1c840*/  F2FP.F16.F32.PACK_AB R6, R6, R37 ;  /* 0x000000250606723e */ /* 0x000fe400000000ff */
[----:B------:R-:W-:Y:S02]  /*1c850*/  F2FP.F16.F32.PACK_AB R7, R7, R94 ;  /* 0x0000005e0707723e */ /* 0x000fe400000000ff */
[----:B------:R-:W-:Y:S01]  /*1c860*/  F2FP.F16.F32.PACK_AB R30, R133, R30 ;  /* 0x0000001e851e723e */ /* 0x000fe200000000ff */
[----:B------:R-:W-:Y:S01]  /*1c870*/  ULDC.64 UR4, c[0x0][0xbd8] ;  /* 0x0002f60000047ab9 */ /* 0x000fe20000000a00 */
[----:B------:R-:W-:-:S02]  /*1c880*/  F2FP.F16.F32.PACK_AB R32, R137, R32 ;  /* 0x000000208920723e */ /* 0x000fc400000000ff */
[----:B------:R-:W-:Y:S02]  /*1c890*/  F2FP.F16.F32.PACK_AB R34, R141, R34 ;  /* 0x000000228d22723e */ /* 0x000fe400000000ff */
[----:B------:R-:W-:Y:S02]  /*1c8a0*/  F2FP.F16.F32.PACK_AB R35, R35, R142 ;  /* 0x0000008e2323723e */ /* 0x000fe400000000ff */
[----:B------:R-:W-:Y:S02]  /*1c8b0*/  MOV R20, R2 ;  /* 0x0000000200147202 */ /* 0x000fe40000000f00 */
[----:B--2---:R-:W-:-:S03]  /*1c8c0*/  MOV R21, R5 ;  /* 0x0000000500157202 */ /* 0x004fc60000000f00 */
[----:B------:R-:W-:-:S03]  /*1c8d0*/  IMAD.WIDE R4, R228, 0x2, R20 ;  /* 0x00000002e4047825 */ /* 0x000fc600078e0214 */
[C---:B------:R-:W-:Y:S02]  /*1c8e0*/  IADD3 R45, P2, R4.reuse, 0x4000, RZ ;  /* 0x00004000042d7810 */ /* 0x040fe40007f5e0ff */
[C---:B------:R-:W-:Y:S02]  /*1c8f0*/  IADD3 R39, P5, R4.reuse, 0x20, RZ ;  /* 0x0000002004277810 */ /* 0x040fe40007fbe0ff */
[C---:B------:R-:W-:Y:S01]  /*1c900*/  LOP3.LUT R29, R4.reuse, 0x380, RZ, 0xc0, !PT ;  /* 0x00000380041d7812 */ /* 0x040fe200078ec0ff */
[--C-:B------:R-:W-:Y:S01]  /*1c910*/  IMAD.X R15, RZ, RZ, R5.reuse, P2 ;  /* 0x000000ffff0f7224 */ /* 0x100fe200010e0605 */
[C---:B------:R-:W-:Y:S01]  /*1c920*/  IADD3 R41, P0, R4.reuse, 0x40, RZ ;  /* 0x0000004004297810 */ /* 0x040fe20007f1e0ff */
[--C-:B------:R-:W-:Y:S01]  /*1c930*/  IMAD.X R9, RZ, RZ, R5.reuse, P5 ;  /* 0x000000ffff097224 */ /* 0x100fe200028e0605 */
[----:B------:R-:W-:Y:S02]  /*1c940*/  ISETP.NE.U32.AND P2, PT, RZ, UR4, PT ;  /* 0x00000004ff007c0c */ /* 0x000fe4000bf45070 */
[----:B------:R-:W-:Y:S01]  /*1c950*/  IADD3 R43, P1, R4, 0x60, RZ ;  /* 0x00000060042b7810 */ /* 0x000fe20007f3e0ff */
[----:B------:R-:W-:Y:S01]  /*1c960*/  IMAD.X R11, RZ, RZ, R5, P0 ;  /* 0x000000ffff0b7224 */ /* 0x000fe200000e0605 */
[----:B------:R-:W-:-:S02]  /*1c970*/  SHF.R.U64 R29, R29, 0x3, RZ ;  /* 0x000000031d1d7819 */ /* 0x000fc400000012ff */
[C---:B------:R-:W-:Y:S01]  /*1c980*/  IADD3 R47, P3, R4.reuse, 0x4020, RZ ;  /* 0x00004020042f7810 */ /* 0x040fe20007f7e0ff */
[--C-:B------:R-:W-:Y:S01]  /*1c990*/  IMAD.X R13, RZ, RZ, R5.reuse, P1 ;  /* 0x000000ffff0d7224 */ /* 0x100fe200008e0605 */
[C---:B------:R-:W-:Y:S02]  /*1c9a0*/  IADD3 R49, P4, R4.reuse, 0x4040, RZ ;  /* 0x0000404004317810 */ /* 0x040fe40007f9e0ff */
[----:B------:R-:W-:Y:S01]  /*1c9b0*/  IADD3 R51, P5, R4, 0x4060, RZ ;  /* 0x0000406004337810 */ /* 0x000fe20007fbe0ff */
[--C-:B------:R-:W-:Y:S01]  /*1c9c0*/  IMAD.X R25, RZ, RZ, R5.reuse, P3 ;  /* 0x000000ffff197224 */ /* 0x100fe200018e0605 */
[----:B------:R-:W-:Y:S01]  /*1c9d0*/  LOP3.LUT R8, R39, 0x380, RZ, 0xc0, !PT ;  /* 0x0000038027087812 */ /* 0x000fe200078ec0ff */
[----:B------:R-:W-:Y:S01]  /*1c9e0*/  IMAD.X R27, RZ, RZ, R5, P4 ;  /* 0x000000ffff1b7224 */ /* 0x000fe200020e0605 */
[----:B------:R-:W-:Y:S02]  /*1c9f0*/  LOP3.LUT R10, R41, 0x380, RZ, 0xc0, !PT ;  /* 0x00000380290a7812 */ /* 0x000fe400078ec0ff */
[----:B------:R-:W-:Y:S01]  /*1ca00*/  ISETP.NE.AND.EX P2, PT, RZ, UR5, PT, P2 ;  /* 0x00000005ff007c0c */ /* 0x000fe2000bf45320 */
[----:B------:R-:W-:Y:S01]  /*1ca10*/  ULDC.64 UR4, c[0x0][0xbe0] ;  /* 0x0002f80000047ab9 */ /* 0x000fe20000000a00 */
[----:B------:R-:W-:-:S02]  /*1ca20*/  LOP3.LUT R12, R43, 0x380, RZ, 0xc0, !PT ;  /* 0x000003802b0c7812 */ /* 0x000fc400078ec0ff */
[----:B------:R-:W-:Y:S02]  /*1ca30*/  LOP3.LUT R4, R29, R4, RZ, 0x3c, !PT ;  /* 0x000000041d047212 */ /* 0x000fe400078e3cff */
[----:B------:R-:W-:Y:S02]  /*1ca40*/  LOP3.LUT R14, R45, 0x380, RZ, 0xc0, !PT ;  /* 0x000003802d0e7812 */ /* 0x000fe400078ec0ff */
[----:B------:R-:W-:Y:S02]  /*1ca50*/  SHF.R.U64 R8, R8, 0x3, RZ ;  /* 0x0000000308087819 */ /* 0x000fe400000012ff */
[----:B------:R-:W-:Y:S02]  /*1ca60*/  SHF.R.U64 R10, R10, 0x3, RZ ;  /* 0x000000030a0a7819 */ /* 0x000fe400000012ff */
[----:B------:R-:W-:Y:S02]  /*1ca70*/  LOP3.LUT R24, R47, 0x380, RZ, 0xc0, !PT ;  /* 0x000003802f187812 */ /* 0x000fe400078ec0ff */
[----:B------:R-:W-:-:S02]  /*1ca80*/  LOP3.LUT R26, R49, 0x380, RZ, 0xc0, !PT ;  /* 0x00000380311a7812 */ /* 0x000fc400078ec0ff */
[----:B------:R-:W-:Y:S02]  /*1ca90*/  LOP3.LUT R28, R51, 0x380, RZ, 0xc0, !PT ;  /* 0x00000380331c7812 */ /* 0x000fe400078ec0ff */
[----:B------:R-:W-:Y:S02]  /*1caa0*/  ISETP.NE.U32.AND P0, PT, RZ, UR4, PT ;  /* 0x00000004ff007c0c */ /* 0x000fe4000bf05070 */
[-C--:B------:R-:W-:Y:S02]  /*1cab0*/  IADD3.X R29, RZ, R5.reuse, RZ, P5, !PT ;  /* 0x00000005ff1d7210 */ /* 0x080fe40002ffe4ff */
[----:B------:R-:W-:Y:S02]  /*1cac0*/  SHF.R.U64 R12, R12, 0x3, RZ ;  /* 0x000000030c0c7819 */ /* 0x000fe400000012ff */
[----:B------:R-:W-:Y:S02]  /*1cad0*/  SHF.R.U64 R14, R14, 0x3, RZ ;  /* 0x000000030e0e7819 */ /* 0x000fe400000012ff */
[----:B------:R-:W-:-:S02]  /*1cae0*/  MOV R36, R4 ;  /* 0x0000000400247202 */ /* 0x000fc40000000f00 */
[----:B------:R-:W-:Y:S02]  /*1caf0*/  LOP3.LUT R8, R8, R39, RZ, 0x3c, !PT ;  /* 0x0000002708087212 */ /* 0x000fe400078e3cff */
[----:B------:R-:W-:Y:S02]  /*1cb00*/  LOP3.LUT R10, R10, R41, RZ, 0x3c, !PT ;  /* 0x000000290a0a7212 */ /* 0x000fe400078e3cff */
[----:B------:R-:W-:Y:S02]  /*1cb10*/  SHF.R.U64 R24, R24, 0x3, RZ ;  /* 0x0000000318187819 */ /* 0x000fe400000012ff */
[----:B------:R-:W-:Y:S02]  /*1cb20*/  SHF.R.U64 R26, R26, 0x3, RZ ;  /* 0x000000031a1a7819 */ /* 0x000fe400000012ff */
[----:B------:R-:W-:Y:S02]  /*1cb30*/  SHF.R.U64 R28, R28, 0x3, RZ ;  /* 0x000000031c1c7819 */ /* 0x000fe400000012ff */
[----:B------:R-:W-:-:S02]  /*1cb40*/  F2FP.F16.F32.PACK_AB R4, R89, R88 ;  /* 0x000000585904723e */ /* 0x000fc400000000ff */
[----:B------:R-:W-:Y:S02]  /*1cb50*/  F2FP.F16.F32.PACK_AB R5, R91, R90 ;  /* 0x0000005a5b05723e */ /* 0x000fe400000000ff */
[----:B------:R-:W-:Y:S02]  /*1cb60*/  ISETP.NE.AND.EX P0, PT, RZ, UR5, PT, P0 ;  /* 0x00000005ff007c0c */ /* 0x000fe4000bf05300 */
[----:B------:R-:W-:Y:S01]  /*1cb70*/  LOP3.LUT R12, R12, R43, RZ, 0x3c, !PT ;  /* 0x0000002b0c0c7212 */ /* 0x000fe200078e3cff */
[----:B------:R2:W-:Y:S01]  /*1cb80*/  STSM.16.M88.4 [R36], R4 ;  /* 0x0000000424007844 */ /* 0x0005e20000000200 */
[----:B------:R-:W-:Y:S02]  /*1cb90*/  LOP3.LUT R14, R14, R45, RZ, 0x3c, !PT ;  /* 0x0000002d0e0e7212 */ /* 0x000fe400078e3cff */
[----:B------:R-:W-:Y:S02]  /*1cba0*/  LOP3.LUT R24, R24, R47, RZ, 0x3c, !PT ;  /* 0x0000002f18187212 */ /* 0x000fe400078e3cff */
[----:B------:R-:W-:-:S02]  /*1cbb0*/  LOP3.LUT R26, R26, R49, RZ, 0x3c, !PT ;  /* 0x000000311a1a7212 */ /* 0x000fc400078e3cff */
[----:B------:R-:W-:Y:S02]  /*1cbc0*/  LOP3.LUT R28, R28, R51, RZ, 0x3c, !PT ;  /* 0x000000331c1c7212 */ /* 0x000fe400078e3cff */
[----:B------:R-:W-:Y:S02]  /*1cbd0*/  MOV R44, R8 ;  /* 0x00000008002c7202 */ /* 0x000fe40000000f00 */
[----:B------:R-:W-:Y:S02]  /*1cbe0*/  MOV R43, R10 ;  /* 0x0000000a002b7202 */ /* 0x000fe40000000f00 */
[----:B------:R-:W-:Y:S02]  /*1cbf0*/  F2FP.F16.F32.PACK_AB R8, R97, R96 ;  /* 0x000000606108723e */ /* 0x000fe400000000ff */
[----:B------:R-:W-:Y:S01]  /*1cc00*/  F2FP.F16.F32.PACK_AB R9, R99, R98 ;  /* 0x000000626309723e */ /* 0x000fe200000000ff */
[----:B--2---:R-:W2:Y:S01]  /*1cc10*/  LDC.64 R36, c[0x0][0xbd8] ;  /* 0x0002f600ff247b82 */ /* 0x004ea20000000a00 */
[----:B------:R-:W-:-:S02]  /*1cc20*/  F2FP.F16.F32.PACK_AB R10, R101, R100 ;  /* 0x00000064650a723e */ /* 0x000fc400000000ff */
[----:B------:R-:W-:Y:S02]  /*1cc30*/  F2FP.F16.F32.PACK_AB R11, R103, R102 ;  /* 0x00000066670b723e */ /* 0x000fe400000000ff */
[----:B------:R-:W-:Y:S02]  /*1cc40*/  F2FP.F16.F32.PACK_AB R4, R105, R104 ;  /* 0x000000686904723e */ /* 0x000fe400000000ff */
[----:B------:R-:W-:Y:S01]  /*1cc50*/  F2FP.F16.F32.PACK_AB R5, R107, R106 ;  /* 0x0000006a6b05723e */ /* 0x000fe200000000ff */
[----:B------:R3:W-:Y:S01]  /*1cc60*/  STSM.16.M88.4 [R44], R8 ;  /* 0x000000082c007844 */ /* 0x0007e20000000200 */
[----:B------:R-:W-:Y:S02]  /*1cc70*/  F2FP.F16.F32.PACK_AB R6, R109, R108 ;  /* 0x0000006c6d06723e */ /* 0x000fe400000000ff */
[----:B------:R-:W-:Y:S02]  /*1cc80*/  F2FP.F16.F32.PACK_AB R7, R111, R110 ;  /* 0x0000006e6f07723e */ /* 0x000fe400000000ff */
[----:B------:R-:W-:-:S02]  /*1cc90*/  MOV R42, R12 ;  /* 0x0000000c002a7202 */ /* 0x000fc40000000f00 */
[----:B------:R-:W-:Y:S01]  /*1cca0*/  MOV R41, R14 ;  /* 0x0000000e00297202 */ /* 0x000fe20000000f00 */
[----:B------:R4:W-:Y:S01]  /*1ccb0*/  STSM.16.M88.4 [R43], R4 ;  /* 0x000000042b007844 */ /* 0x0009e20000000200 */
[----:B------:R-:W-:Y:S02]  /*1ccc0*/  MOV R40, R24 ;  /* 0x0000001800287202 */ /* 0x000fe40000000f00 */
[----:B------:R-:W-:Y:S02]  /*1ccd0*/  MOV R39, R26 ;  /* 0x0000001a00277202 */ /* 0x000fe40000000f00 */
[----:B------:R-:W-:Y:S02]  /*1cce0*/  MOV R38, R28 ;  /* 0x0000001c00267202 */ /* 0x000fe40000000f00 */
[----:B------:R-:W-:Y:S01]  /*1ccf0*/  F2FP.F16.F32.PACK_AB R12, R113, R112 ;  /* 0x00000070710c723e */ /* 0x000fe200000000ff */
[----:B---3--:R-:W3:Y:S01]  /*1cd00*/  @P0 LDC.64 R8, c[0x0][0xbe0] ;  /* 0x0002f800ff080b82 */ /* 0x008ee20000000a00 */
[----:B------:R-:W-:Y:S01]  /*1cd10*/  F2FP.F16.F32.PACK_AB R13, R115, R114 ;  /* 0x00000072730d723e */ /* 0x000fe200000000ff */
[----:B------:R-:W-:Y:S01]  /*1cd20*/  ULDC UR4, c[0x0][0xa88] ;  /* 0x0002a20000047ab9 */ /* 0x000fe20000000800 */
[----:B------:R-:W-:Y:S01]  /*1cd30*/  F2FP.F16.F32.PACK_AB R14, R33, R116 ;  /* 0x00000074210e723e */ /* 0x000fe200000000ff */
[----:B------:R-:W-:Y:S01]  /*1cd40*/  IMAD.MOV.U32 R44, RZ, RZ, RZ ;  /* 0x000000ffff2c7224 */ /* 0x000fe200078e00ff */
[----:B------:R-:W-:Y:S01]  /*1cd50*/  F2FP.F16.F32.PACK_AB R15, R119, R118 ;  /* 0x00000076770f723e */ /* 0x000fe200000000ff */
[----:B--2---:R-:W-:Y:S01]  /*1cd60*/  IMAD.WIDE R36, R220, 0x4, R36 ;  /* 0x00000004dc247825 */ /* 0x004fe200078e0224 */
[----:B------:R-:W-:-:S02]  /*1cd70*/  F2FP.F16.F32.PACK_AB R24, R121, R120 ;  /* 0x000000787918723e */ /* 0x000fc400000000ff */
[----:B------:R-:W-:Y:S01]  /*1cd80*/  F2FP.F16.F32.PACK_AB R25, R123, R122 ;  /* 0x0000007a7b19723e */ /* 0x000fe200000000ff */
[----:B------:R2:W-:Y:S01]  /*1cd90*/  STSM.16.M88.4 [R42], R12 ;  /* 0x0000000c2a007844 */ /* 0x0005e20000000200 */
[----:B------:R-:W-:Y:S02]  /*1cda0*/  F2FP.F16.F32.PACK_AB R26, R125, R124 ;  /* 0x0000007c7d1a723e */ /* 0x000fe400000000ff */
[----:B------:R-:W-:Y:S02]  /*1cdb0*/  F2FP.F16.F32.PACK_AB R27, R127, R126 ;  /* 0x0000007e7f1b723e */ /* 0x000fe400000000ff */
[----:B------:R-:W-:Y:S02]  /*1cdc0*/  F2FP.F16.F32.PACK_AB R28, R31, R128 ;  /* 0x000000801f1c723e */ /* 0x000fe400000000ff */
[----:B------:R-:W-:Y:S01]  /*1cdd0*/  F2FP.F16.F32.PACK_AB R29, R131, R130 ;  /* 0x00000082831d723e */ /* 0x000fe200000000ff */
[----:B------:R2:W-:Y:S01]  /*1cde0*/  STSM.16.M88.4 [R41], R24 ;  /* 0x0000001829007844 */ /* 0x0005e20000000200 */
[----:B------:R-:W-:-:S02]  /*1cdf0*/  F2FP.F16.F32.PACK_AB R31, R135, R134 ;  /* 0x00000086871f723e */ /* 0x000fc400000000ff */
[----:B------:R-:W-:Y:S02]  /*1ce00*/  F2FP.F16.F32.PACK_AB R33, R139, R138 ;  /* 0x0000008a8b21723e */ /* 0x000fe400000000ff */
[----:B----4-:R-:W-:Y:S01]  /*1ce10*/  F2FP.F16.F32.PACK_AB R4, R145, R144 ;  /* 0x000000909104723e */ /* 0x010fe200000000ff */
[----:B------:R2:W-:Y:S01]  /*1ce20*/  STSM.16.M88.4 [R40], R28 ;  /* 0x0000001c28007844 */ /* 0x0005e20000000200 */
[----:B------:R-:W-:Y:S02]  /*1ce30*/  F2FP.F16.F32.PACK_AB R5, R147, R146 ;  /* 0x000000929305723e */ /* 0x000fe400000000ff */
[----:B------:R-:W-:Y:S01]  /*1ce40*/  F2FP.F16.F32.PACK_AB R6, R149, R148 ;  /* 0x000000949506723e */ /* 0x000fe200000000ff */
[----:B------:R2:W-:Y:S01]  /*1ce50*/  STSM.16.M88.4 [R39], R32 ;  /* 0x0000002027007844 */ /* 0x0005e20000000200 */
[----:B------:R-:W-:-:S05]  /*1ce60*/  F2FP.F16.F32.PACK_AB R7, R151, R150 ;  /* 0x000000969707723e */ /* 0x000fca00000000ff */
[----:B------:R2:W-:Y:S01]  /*1ce70*/  STSM.16.M88.4 [R38], R4 ;  /* 0x0000000426007844 */ /* 0x0005e20000000200 */
[----:B------:R-:W-:Y:S01]  /*1ce80*/  BAR.SYNC.DEFER_BLOCKING 0x1, 0x100 ;  /* 0x0044000000007b1d */ /* 0x000fe20000010000 */
[----:B------:R-:W-:Y:S02]  /*1ce90*/  IMAD.U32 R49, RZ, RZ, UR4 ;  /* 0x00000004ff317e24 */ /* 0x000fe4000f8e00ff */
[----:B---3--:R-:W-:-:S03]  /*1cea0*/  @P0 IMAD.WIDE R8, R220, 0x4, R8 ;  /* 0x00000004dc080825 */ /* 0x008fc600078e0208 */
[----:B------:R2:W5:Y:S01]  /*1ceb0*/  @P2 LDG.E R44, desc[UR56][R36.64] ;  /* 0x00000038242c2981 */ /* 0x000562000c1e1900 */
[----:B------:R-:W-:-:S03]  /*1cec0*/  IMAD.IADD R11, R16, 0x1, R203 ;  /* 0x00000001100b7824 */ /* 0x000fc600078e02cb */
[----:B------:R2:W5:Y:S01]  /*1ced0*/  @P0 LDG.E R49, desc[UR56][R8.64] ;  /* 0x0000003808310981 */ /* 0x000562000c1e1900 */
[----:B------:R-:W-:Y:S01]  /*1cee0*/  IMAD.WIDE R20, R11, 0x2, R20 ;  /* 0x000000020b147825 */ /* 0x000fe200078e0214 */
[----:B------:R-:W-:Y:S06]  /*1cef0*/  @P0 BRA `(.L_x_7100) ;  /* 0x0000000000100947 */ /* 0x000fec0003800000 */
[----:B------:R-:W-:Y:S05]  /*1cf00*/  @!P2 BRA `(.L_x_7100) ;  /* 0x00000000000ca947 */ /* 0x000fea0003800000 */
[----:B--2---:R-:W2:Y:S04]  /*1cf10*/  LDG.E R4, desc[UR56][R36.64] ;  /* 0x0000003824047981 */ /* 0x004ea8000c1e1900 */
[----:B-----5:R-:W2:Y:S02]  /*1cf20*/  LDG.E R49, desc[UR56][R36.64+0x4] ;  /* 0x0000043824317981 */ /* 0x020ea4000c1e1900 */
[----:B--2---:R-:W-:-:S07]  /*1cf30*/  IMAD.IADD R49, R49, 0x1, -R4 ;  /* 0x0000000131317824 */ /* 0x004fce00078e0a04 */
.L_x_7100:
[----:B------:R-:W-:Y:S01]  /*1cf40*/  SHF.R.S32.HI R48, RZ, 0x1f, R218 ;  /* 0x0000001fff307819 */ /* 0x000fe200000114da */
[----:B------:R-:W-:Y:S01]  /*1cf50*/  ULDC.64 UR4, c[0x0][0xb70] ;  /* 0x0002dc0000047ab9 */ /* 0x000fe20000000a00 */
[----:B-----5:R-:W-:Y:S01]  /*1cf60*/  SHF.R.S32.HI R45, RZ, 0x1f, R44 ;  /* 0x0000001fff2d7819 */ /* 0x020fe2000001142c */
[----:B------:R-:W-:Y:S01]  /*1cf70*/  IMAD R10, R222, 0x80, R204 ;  /* 0x00000080de0a7824 */ /* 0x000fe200078e02cc */
[----:B--2---:R-:W-:Y:S01]  /*1cf80*/  SHF.R.S32.HI R6, RZ, 0x1f, R220 ;  /* 0x0000001fff067819 */ /* 0x004fe200000114dc */
[----:B------:R-:W-:Y:S01]  /*1cf90*/  IMAD R7, R48, UR4, RZ ;  /* 0x0000000430077c24 */ /* 0x000fe2000f8e02ff */
[----:B------:R-:W-:Y:S01]  /*1cfa0*/  SEL R51, R220, RZ, !P2 ;  /* 0x000000ffdc337207 */ /* 0x000fe20005000000 */
[----:B------:R-:W-:Y:S01]  /*1cfb0*/  IMAD.WIDE.U32 R4, R218, UR4, R44 ;  /* 0x00000004da047c25 */ /* 0x000fe2000f8e002c */
[----:B------:R-:W-:Y:S02]  /*1cfc0*/  SEL R50, R6, RZ, !P2 ;  /* 0x000000ff06327207 */ /* 0x000fe40005000000 */
[----:B------:R-:W-:Y:S01]  /*1cfd0*/  IADD3 R9, P0, R20, 0x1000, RZ ;  /* 0x0000100014097810 */ /* 0x000fe20007f1e0ff */
[----:B------:R-:W-:Y:S01]  /*1cfe0*/  IMAD R7, R218, UR5, R7 ;  /* 0x00000005da077c24 */ /* 0x000fe2000f8e0207 */
[----:B------:R-:W-:Y:S01]  /*1cff0*/  ULDC.64 UR4, c[0x0][0xb78] ;  /* 0x0002de0000047ab9 */ /* 0x000fe20000000a00 */
[----:B------:R-:W-:Y:S01]  /*1d000*/  IADD3 R25, P2, R20, 0x3000, RZ ;  /* 0x0000300014197810 */ /* 0x000fe20007f5e0ff */
[----:B------:R-:W-:Y:S01]  /*1d010*/  IMAD R6, R50, UR4, RZ ;  /* 0x0000000432067c24 */ /* 0x000fe2000f8e02ff */
[----:B------:R-:W-:Y:S01]  /*1d020*/  LOP3.LUT R8, R9, 0x380, RZ, 0xc0, !PT ;  /* 0x0000038009087812 */ /* 0x000fe200078ec0ff */
[----:B------:R-:W-:Y:S01]  /*1d030*/  IMAD.IADD R5, R5, 0x1, R7 ;  /* 0x0000000105057824 */ /* 0x000fe200078e0207 */
[----:B------:R-:W-:Y:S01]  /*1d040*/  IADD3 R13, P1, R20, 0x2000, RZ ;  /* 0x00002000140d7810 */ /* 0x000fe20007f3e0ff */
[C---:B------:R-:W-:Y:S01]  /*1d050*/  IMAD R6, R51.reuse, UR5, R6 ;  /* 0x0000000533067c24 */ /* 0x040fe2000f8e0206 */
[----:B------:R-:W-:Y:S01]  /*1d060*/  SHF.R.S32.HI R7, RZ, 0x1f, R10 ;  /* 0x0000001fff077819 */ /* 0x000fe2000001140a */
[----:B------:R-:W-:Y:S01]  /*1d070*/  IMAD.WIDE.U32 R4, R51, UR4, R4 ;  /* 0x0000000433047c25 */ /* 0x000fe2000f8e0004 */
[----:B------:R-:W-:Y:S01]  /*1d080*/  LOP3.LUT R24, R25, 0x380, RZ, 0xc0, !PT ;  /* 0x0000038019187812 */ /* 0x000fe200078ec0ff */
[----:B------:R-:W-:Y:S01]  /*1d090*/  ULDC.64 UR4, c[0x0][0xb40] ;  /* 0x0002d00000047ab9 */ /* 0x000fe20000000a00 */
[----:B------:R-:W-:-:S02]  /*1d0a0*/  SHF.R.U64 R8, R8, 0x3, RZ ;  /* 0x0000000308087819 */ /* 0x000fc400000012ff */
[----:B------:R-:W-:Y:S02]  /*1d0b0*/  IADD3 R4, P3, R10, R4, RZ ;  /* 0x000000040a047210 */ /* 0x000fe40007f7e0ff */
[----:B------:R-:W-:Y:S02]  /*1d0c0*/  LOP3.LUT R12, R13, 0x380, RZ, 0xc0, !PT ;  /* 0x000003800d0c7812 */ /* 0x000fe400078ec0ff */
[----:B------:R-:W-:Y:S02]  /*1d0d0*/  IADD3.X R7, R7, R5, R6, P3, !PT ;  /* 0x0000000507077210 */ /* 0x000fe40001ffe406 */
[----:B------:R-:W-:Y:S02]  /*1d0e0*/  LEA R46, P3, R4, UR4, 0x2 ;  /* 0x00000004042e7c11 */ /* 0x000fe4000f8610ff */
[----:B------:R-:W-:Y:S02]  /*1d0f0*/  SHF.R.U64 R24, R24, 0x3, RZ ;  /* 0x0000000318187819 */ /* 0x000fe400000012ff */
[----:B------:R-:W-:-:S02]  /*1d100*/  LOP3.LUT R8, R8, R9, RZ, 0x3c, !PT ;  /* 0x0000000908087212 */ /* 0x000fc400078e3cff */
[----:B------:R-:W-:Y:S02]  /*1d110*/  SHF.R.U64 R12, R12, 0x3, RZ ;  /* 0x000000030c0c7819 */ /* 0x000fe400000012ff */
[----:B------:R-:W-:Y:S01]  /*1d120*/  LEA.HI.X R47, R4, UR5, R7, 0x2, P3 ;  /* 0x00000005042f7c11 */ /* 0x000fe200098f1407 */
[----:B------:R-:W-:Y:S01]  /*1d130*/  VIADD R4, R10, 0x8 ;  /* 0x000000080a047836 */ /* 0x000fe20000000000 */
[----:B------:R-:W-:Y:S01]  /*1d140*/  IADD3.X R9, RZ, R21, RZ, P0, !PT ;  /* 0x00000015ff097210 */ /* 0x000fe200007fe4ff */
[----:B------:R-:W-:Y:S01]  /*1d150*/  ULDC.64 UR4, c[0x0][0xaa0] ;  /* 0x0002a80000047ab9 */ /* 0x000fe20000000a00 */
[----:B------:R-:W-:Y:S01]  /*1d160*/  LOP3.LUT R24, R24, R25, RZ, 0x3c, !PT ;  /* 0x0000001918187212 */ /* 0x000fe200078e3cff */
[----:B------:R-:W-:Y:S01]  /*1d170*/  IMAD.X R25, RZ, RZ, R21, P2 ;  /* 0x000000ffff197224 */ /* 0x000fe200010e0615 */
[----:B------:R-:W-:Y:S02]  /*1d180*/  LOP3.LUT P0, RZ, R223, 0x3, RZ, 0xc0, !PT ;  /* 0x00000003dfff7812 */ /* 0x000fe4000780c0ff */
[----:B------:R-:W-:-:S02]  /*1d190*/  IADD3 R29, P5, R20, 0x4000, RZ ;  /* 0x00004000141d7810 */ /* 0x000fc40007fbe0ff */
[C---:B------:R-:W-:Y:S02]  /*1d1a0*/  IADD3 R33, P4, R20.reuse, 0x5000, RZ ;  /* 0x0000500014217810 */ /* 0x040fe40007f9e0ff */
[----:B------:R-:W-:Y:S02]  /*1d1b0*/  IADD3 R37, P3, R20, 0x6000, RZ ;  /* 0x0000600014257810 */ /* 0x000fe40007f7e0ff */
[----:B------:R-:W-:Y:S01]  /*1d1c0*/  LOP3.LUT R12, R12, R13, RZ, 0x3c, !PT ;  /* 0x0000000d0c0c7212 */ /* 0x000fe200078e3cff */
[----:B------:R-:W-:Y:S01]  /*1d1d0*/  IMAD.X R13, RZ, RZ, R21, P1 ;  /* 0x000000ffff0d7224 */ /* 0x000fe200008e0615 */
[----:B------:R-:W-:Y:S02]  /*1d1e0*/  IADD3 R5, P2, R20, 0x7000, RZ ;  /* 0x0000700014057810 */ /* 0x000fe40007f5e0ff */
[----:B------:R-:W-:Y:S02]  /*1d1f0*/  ISETP.GE.OR P1, PT, R10, R49, P0 ;  /* 0x000000310a00720c */ /* 0x000fe40000726670 */
[----:B------:R-:W-:-:S02]  /*1d200*/  LOP3.LUT R28, R29, 0x380, RZ, 0xc0, !PT ;  /* 0x000003801d1c7812 */ /* 0x000fc400078ec0ff */
[----:B------:R-:W-:Y:S02]  /*1d210*/  LOP3.LUT R32, R33, 0x380, RZ, 0xc0, !PT ;  /* 0x0000038021207812 */ /* 0x000fe400078ec0ff */
[----:B------:R-:W-:Y:S02]  /*1d220*/  LOP3.LUT R36, R37, 0x380, RZ, 0xc0, !PT ;  /* 0x0000038025247812 */ /* 0x000fe400078ec0ff */
[----:B------:R-:W-:Y:S02]  /*1d230*/  ISETP.GE.OR P0, PT, R4, R49, P0 ;  /* 0x000000310400720c */ /* 0x000fe40000706670 */
[----:B------:R-:W-:Y:S02]  /*1d240*/  LOP3.LUT R4, R5, 0x380, RZ, 0xc0, !PT ;  /* 0x0000038005047812 */ /* 0x000fe400078ec0ff */
[----:B------:R-:W-:Y:S01]  /*1d250*/  LOP3.LUT R7, R20, 0x380, RZ, 0xc0, !PT ;  /* 0x0000038014077812 */ /* 0x000fe200078ec0ff */
[----:B------:R2:W-:Y:S01]  /*1d260*/  @!P1 STG.E desc[UR56][R46.64], R3 ;  /* 0x000000032e009986 */ /* 0x0005e2000c101938 */
[----:B------:R-:W-:-:S02]  /*1d270*/  SHF.R.U64 R28, R28, 0x3, RZ ;  /* 0x000000031c1c7819 */ /* 0x000fc400000012ff */
[----:B------:R-:W-:Y:S02]  /*1d280*/  SHF.R.U64 R32, R32, 0x3, RZ ;  /* 0x0000000320207819 */ /* 0x000fe400000012ff */
[----:B------:R-:W-:Y:S02]  /*1d290*/  SHF.R.U64 R36, R36, 0x3, RZ ;  /* 0x0000000324247819 */ /* 0x000fe400000012ff */
        /* <DEDUP_REMOVED lines=12> */
[----:B------:R-:W-:Y:S01]  /*1d360*/  LOP3.LUT R20, R7, R20, RZ, 0x3c, !PT ;  /* 0x0000001407147212 */ /* 0x000fe200078e3cff */
[----:B------:R-:W5:Y:S01]  /*1d370*/  LD.E.128 R12, desc[UR56][R12.64] ;  /* 0x000000380c0c7980 */ /* 0x000f62000c101d00 */
[----:B--2---:R-:W-:-:S03]  /*1d380*/  IMAD R3, R45, UR4, RZ ;  /* 0x000000042d037c24 */ /* 0x004fc6000f8e02ff */
[----:B------:R2:W5:Y:S04]  /*1d390*/  LD.E.128 R4, desc[UR56][R20.64] ;  /* 0x0000003814047980 */ /* 0x000568000c101d00 */
[----:B------:R-:W5:Y:S04]  /*1d3a0*/  LD.E.128 R24, desc[UR56][R24.64] ;  /* 0x0000003818187980 */ /* 0x000f68000c101d00 */
[----:B------:R-:W5:Y:S04]  /*1d3b0*/  LD.E.128 R28, desc[UR56][R28.64] ;  /* 0x000000381c1c7980 */ /* 0x000f68000c101d00 */
[----:B------:R-:W5:Y:S01]  /*1d3c0*/  LD.E.128 R32, desc[UR56][R32.64] ;  /* 0x0000003820207980 */ /* 0x000f62000c101d00 */
[----:B--2---:R-:W-:-:S03]  /*1d3d0*/  IMAD.MOV.U32 R20, RZ, RZ, R16 ;  /* 0x000000ffff147224 */ /* 0x004fc600078e0010 */
[----:B------:R-:W5:Y:S01]  /*1d3e0*/  LD.E.128 R36, desc[UR56][R36.64] ;  /* 0x0000003824247980 */ /* 0x000f62000c101d00 */
[----:B------:R-:W-:-:S03]  /*1d3f0*/  IMAD.MOV.U32 R21, RZ, RZ, R17 ;  /* 0x000000ffff157224 */ /* 0x000fc600078e0011 */
        /* <DEDUP_REMOVED lines=11> */
[----:B------:R-:W-:Y:S02]  /*1d4b0*/  IMAD.IADD R21, R21, 0x1, R3 ;  /* 0x0000000115157824 */ /* 0x000fe400078e0203 */
[----:B------:R-:W-:Y:S01]  /*1d4c0*/  IMAD R3, R48, UR4, RZ ;  /* 0x0000000430037c24 */ /* 0x000fe2000f8e02ff */
[----:B------:R-:W-:Y:S01]  /*1d4d0*/  ISETP.GE.AND P3, PT, R18, R49, PT ;  /* 0x000000311200720c */ /* 0x000fe20003f66270 */
[----:B------:R-:W-:-:S04]  /*1d4e0*/  IMAD.WIDE.U32 R20, R218, UR4, R20 ;  /* 0x00000004da147c25 */ /* 0x000fc8000f8e0014 */
[----:B------:R-:W-:Y:S01]  /*1d4f0*/  IMAD R3, R218, UR5, R3 ;  /* 0x00000005da037c24 */ /* 0x000fe2000f8e0203 */
[----:B------:R-:W-:Y:S01]  /*1d500*/  ULDC.64 UR4, c[0x0][0xae8] ;  /* 0x0002ba0000047ab9 */ /* 0x000fe20000000a00 */
[----:B---3--:R-:W-:Y:S02]  /*1d510*/  VIADD R0, R2, 0x28820 ;  /* 0x0002882002007836 */ /* 0x008fe40000000000 */
[----:B------:R-:W-:Y:S02]  /*1d520*/  IMAD R44, R50, UR4, RZ ;  /* 0x00000004322c7c24 */ /* 0x000fe4000f8e02ff */
[----:B------:R-:W-:Y:S01]  /*1d530*/  IMAD.IADD R21, R21, 0x1, R3 ;  /* 0x0000000115157824 */ /* 0x000fe200078e0203 */
[----:B------:R-:W-:Y:S01]  /*1d540*/  PRMT R0, RZ, 0x654, R0 ;  /* 0x00000654ff007816 */ /* 0x000fe20000000000 */
[C---:B------:R-:W-:Y:S01]  /*1d550*/  IMAD R3, R51.reuse, UR5, R44 ;  /* 0x0000000533037c24 */ /* 0x040fe2000f8e022c */
[----:B------:R-:W-:Y:S01]  /*1d560*/  BSSY B1, `(.L_x_7101) ;  /* 0x0000018000017945 */ /* 0x000fe20003800000 */
[----:B------:R-:W-:Y:S01]  /*1d570*/  IMAD.WIDE.U32 R46, R51, UR4, R20 ;  /* 0x00000004332e7c25 */ /* 0x000fe2000f8e0014 */
[----:B--2---:R2:W-:Y:S01]  /*1d580*/  SYNCS.ARRIVE.TRANS64.RED.A1T0 RZ, [R0+URZ], RZ ;  /* 0x000000ff00ff79a7 */ /* 0x0045e2000810043f */
[----:B------:R-:W-:-:S02]  /*1d590*/  ISETP.GE.AND P0, PT, R189, R49, PT ;  /* 0x00000031bd00720c */ /* 0x000fc40003f06270 */
[-C--:B------:R-:W-:Y:S01]  /*1d5a0*/  ISETP.GE.AND P1, PT, R188, R49.reuse, PT ;  /* 0x00000031bc00720c */ /* 0x080fe20003f26270 */
[----:B------:R-:W-:Y:S01]  /*1d5b0*/  IMAD.WIDE R44, R222, 0x80, R18 ;  /* 0x00000080de2c7825 */ /* 0x000fe200078e0212 */
[----:B------:R-:W-:-:S03]  /*1d5c0*/  ISETP.GE.AND P2, PT, R190, R49, PT ;  /* 0x00000031be00720c */ /* 0x000fc60003f46270 */
[----:B------:R-:W-:Y:S01]  /*1d5d0*/  IMAD.IADD R51, R47, 0x1, R3 ;  /* 0x000000012f337824 */ /* 0x000fe200078e0203 */
[----:B--2---:R-:W-:Y:S09]  /*1d5e0*/  @P3 BRA `(.L_x_7102) ;  /* 0x00000000003c3947 */ /* 0x004ff20003800000 */
        /* <DEDUP_REMOVED lines=9> */
[----:B------:R-:W-:-:S03]  /*1d680*/  ULDC.64 UR6, c[0x0][0xa80] ;  /* 0x0002a00000067ab9 */ /* 0x000fc60000000a00 */
[----:B------:R-:W-:Y:S01]  /*1d690*/  IMAD.IADD R3, R21, 0x1, R3 ;  /* 0x0000000115037824 */ /* 0x000fe200078e0203 */
[----:B------:R-:W-:-:S04]  /*1d6a0*/  LEA R48, P5, R20, UR6, 0x1 ;  /* 0x0000000614307c11 */ /* 0x000fc8000f8a08ff */
[----:B------:R-:W-:-:S05]  /*1d6b0*/  LEA.HI.X R49, R20, UR7, R3, 0x1, P5 ;  /* 0x0000000714317c11 */ /* 0x000fca000a8f0c03 */
[----:B-----5:R2:W-:Y:S04]  /*1d6c0*/  @!P3 STG.E.128 desc[UR56][R48.64], R4 ;  /* 0x000000043000b986 */ /* 0x0205e8000c101d38 */
[----:B------:R2:W-:Y:S02]  /*1d6d0*/  @!P4 STG.E.128 desc[UR56][R48.64+0x80], R28 ;  /* 0x0000801c3000c986 */ /* 0x0005e4000c101d38 */
.L_x_7102:
[----:B------:R-:W-:Y:S05]  /*1d6e0*/  BSYNC B1 ;  /* 0x0000000000017941 */ /* 0x000fea0003800000 */
.L_x_7101:
[----:B------:R-:W-:Y:S04]  /*1d6f0*/  BSSY B1, `(.L_x_7103) ;  /* 0x0000013000017945 */ /* 0x000fe80003800000 */
[----:B------:R-:W-:Y:S05]  /*1d700*/  @P0 BRA `(.L_x_7104) ;  /* 0x0000000000440947 */ /* 0x000fea0003800000 */
[----:B------:R-:W-:Y:S01]  /*1d710*/  IADD3 R3, P0, R44, 0x20, RZ ;  /* 0x000000202c037810 */ /* 0x000fe20007f1e0ff */
[----:B------:R-:W-:Y:S01]  /*1d720*/  ULDC.64 UR6, c[0x0][0xad8] ;  /* 0x0002b60000067ab9 */ /* 0x000fe20000000a00 */
[----:B--2--5:R-:W-:Y:S01]  /*1d730*/  IMAD.MOV.U32 R4, RZ, RZ, R46 ;  /* 0x000000ffff047224 */ /* 0x024fe200078e002e */
[----:B------:R-:W-:Y:S01]  /*1d740*/  ULDC UR4, c[0x0][0xa8c] ;  /* 0x0002a30000047ab9 */ /* 0x000fe20000000800 */
[----:B------:R-:W-:Y:S01]  /*1d750*/  IMAD.MOV.U32 R5, RZ, RZ, R51 ;  /* 0x000000ffff057224 */ /* 0x000fe200078e0033 */
[----:B------:R-:W-:Y:S01]  /*1d760*/  ISETP.GE.AND P3, PT, R16, UR4, PT ;  /* 0x0000000410007c0c */ /* 0x000fe2000bf66270 */
[----:B------:R-:W-:Y:S01]  /*1d770*/  IMAD.X R0, RZ, RZ, R45, P0 ;  /* 0x000000ffff007224 */ /* 0x000fe200000e062d */
[----:B------:R-:W-:Y:S01]  /*1d780*/  ISETP.GE.AND P4, PT, R195, UR4, PT ;  /* 0x00000004c3007c0c */ /* 0x000fe2000bf86270 */
[----:B------:R-:W-:-:S04]  /*1d790*/  IMAD.WIDE.U32 R4, R3, UR6, R4 ;  /* 0x0000000603047c25 */ /* 0x000fc8000f8e0004 */
        /* <DEDUP_REMOVED lines=8> */
.L_x_7104:
[----:B------:R-:W-:Y:S05]  /*1d820*/  BSYNC B1 ;  /* 0x0000000000017941 */ /* 0x000fea0003800000 */
.L_x_7103:
[----:B------:R-:W-:Y:S04]  /*1d830*/  BSSY B1, `(.L_x_7105) ;  /* 0x0000013000017945 */ /* 0x000fe80003800000 */
[----:B------:R-:W-:Y:S05]  /*1d840*/  @P1 BRA `(.L_x_7106) ;  /* 0x0000000000441947 */ /* 0x000fea0003800000 */
[----:B------:R-:W-:Y:S01]  /*1d850*/  IADD3 R3, P0, R44, 0x40, RZ ;  /* 0x000000402c037810 */ /* 0x000fe20007f1e0ff */
[----:B------:R-:W-:Y:S01]  /*1d860*/  ULDC.64 UR6, c[0x0][0xad8] ;  /* 0x0002b60000067ab9 */ /* 0x000fe20000000a00 */
[----:B--2--5:R-:W-:Y:S01]  /*1d870*/  IMAD.MOV.U32 R4, RZ, RZ, R46 ;  /* 0x000000ffff047224 */ /* 0x024fe200078e002e */
[----:B------:R-:W-:Y:S01]  /*1d880*/  ULDC UR4, c[0x0][0xa8c] ;  /* 0x0002a30000047ab9 */ /* 0x000fe20000000800 */
[----:B------:R-:W-:Y:S01]  /*1d890*/  IADD3.X R0, RZ, R45, RZ, P0, !PT ;  /* 0x0000002dff007210 */ /* 0x000fe200007fe4ff */
[----:B------:R-:W-:Y:S01]  /*1d8a0*/  IMAD.MOV.U32 R5, RZ, RZ, R51 ;  /* 0x000000ffff057224 */ /* 0x000fe200078e0033 */
[----:B------:R-:W-:Y:S02]  /*1d8b0*/  ISETP.GE.AND P1, PT, R16, UR4, PT ;  /* 0x0000000410007c0c */ /* 0x000fe4000bf26270 */
[----:B------:R-:W-:Y:S01]  /*1d8c0*/  ISETP.GE.AND P3, PT, R195, UR4, PT ;  /* 0x00000004c3007c0c */ /* 0x000fe2000bf66270 */
[----:B------:R-:W-:Y:S02]  /*1d8d0*/  IMAD R0, R0, UR6, RZ ;  /* 0x0000000600007c24 */ /* 0x000fe4000f8e02ff */
[----:B------:R-:W-:-:S04]  /*1d8e0*/  IMAD.WIDE.U32 R4, R3, UR6, R4 ;  /* 0x0000000603047c25 */ /* 0x000fc8000f8e0004 */
[----:B------:R-:W-:Y:S01]  /*1d8f0*/  IMAD R3, R3, UR7, R0 ;  /* 0x0000000703037c24 */ /* 0x000fe2000f8e0200 */
[----:B------:R-:W-:Y:S02]  /*1d900*/  ULDC.64 UR6, c[0x0][0xa80] ;  /* 0x0002a00000067ab9 */ /* 0x000fe40000000a00 */
[----:B---3--:R-:W-:Y:S01]  /*1d910*/  LEA R6, P0, R4, UR6, 0x1 ;  /* 0x0000000604067c11 */ /* 0x008fe2000f8008ff */
[----:B------:R-:W-:-:S05]  /*1d920*/  IMAD.IADD R3, R5, 0x1, R3 ;  /* 0x0000000105037824 */ /* 0x000fca00078e0203 */
[----:B------:R-:W-:-:S05]  /*1d930*/  LEA.HI.X R7, R4, UR7, R3, 0x1, P0 ;  /* 0x0000000704077c11 */ /* 0x000fca00080f0c03 */
[----:B------:R4:W-:Y:S04]  /*1d940*/  @!P1 STG.E.128 desc[UR56][R6.64], R12 ;  /* 0x0000000c06009986 */ /* 0x0009e8000c101d38 */
[----:B------:R4:W-:Y:S02]  /*1d950*/  @!P3 STG.E.128 desc[UR56][R6.64+0x80], R36 ;  /* 0x000080240600b986 */ /* 0x0009e4000c101d38 */
.L_x_7106:
[----:B------:R-:W-:Y:S05]  /*1d960*/  BSYNC B1 ;  /* 0x0000000000017941 */ /* 0x000fea0003800000 */
.L_x_7105:
[----:B------:R-:W-:Y:S05]  /*1d970*/  @P2 BRA `(.L_x_7107) ;  /* 0x0000000800ac2947 */ /* 0x000fea0003800000 */
[----:B------:R-:W-:Y:S01]  /*1d980*/  IADD3 R3, P0, R44, 0x60, RZ ;  /* 0x000000602c037810 */ /* 0x000fe20007f1e0ff */
[----:B------:R-:W-:Y:S01]  /*1d990*/  ULDC.64 UR6, c[0x0][0xad8] ;  /* 0x0002b60000067ab9 */ /* 0x000fe20000000a00 */
[----:B--2--5:R-:W-:Y:S01]  /*1d9a0*/  IMAD.MOV.U32 R4, RZ, RZ, R46 ;  /* 0x000000ffff047224 */ /* 0x024fe200078e002e */
[----:B------:R-:W-:Y:S01]  /*1d9b0*/  ULDC UR4, c[0x0][0xa8c] ;  /* 0x0002a30000047ab9 */ /* 0x000fe20000000800 */
[----:B------:R-:W-:Y:S01]  /*1d9c0*/  IMAD.MOV.U32 R5, RZ, RZ, R51 ;  /* 0x000000ffff057224 */ /* 0x000fe200078e0033 */
[----:B------:R-:W-:Y:S01]  /*1d9d0*/  ISETP.GE.AND P1, PT, R16, UR4, PT ;  /* 0x0000000410007c0c */ /* 0x000fe2000bf26270 */
[----:B------:R-:W-:Y:S02]  /*1d9e0*/  IMAD.X R44, RZ, RZ, R45, P0 ;  /* 0x000000ffff2c7224 */ /* 0x000fe400000e062d */
[----:B------:R-:W-:-:S04]  /*1d9f0*/  IMAD.WIDE.U32 R4, R3, UR6, R4 ;  /* 0x0000000603047c25 */ /* 0x000fc8000f8e0004 */
[----:B------:R-:W-:-:S04]  /*1da00*/  IMAD R44, R44, UR6, RZ ;  /* 0x000000062c2c7c24 */ /* 0x000fc8000f8e02ff */
[----:B------:R-:W-:Y:S01]  /*1da10*/  IMAD R3, R3, UR7, R44 ;  /* 0x0000000703037c24 */ /* 0x000fe2000f8e022c */
[----:B------:R-:W-:Y:S02]  /*1da20*/  ULDC.64 UR6, c[0x0][0xa80] ;  /* 0x0002a00000067ab9 */ /* 0x000fe40000000a00 */
[----:B---34-:R-:W-:Y:S02]  /*1da30*/  LEA R6, P0, R4, UR6, 0x1 ;  /* 0x0000000604067c11 */ /* 0x018fe4000f8008ff */
[----:B------:R-:W-:-:S04]  /*1da40*/  IADD3 R3, R5, R3, RZ ;  /* 0x0000000305037210 */ /* 0x000fc80007ffe0ff */
[----:B------:R-:W-:Y:S02]  /*1da50*/  LEA.HI.X R7, R4, UR7, R3, 0x1, P0 ;  /* 0x0000000704077c11 */ /* 0x000fe400080f0c03 */
[----:B------:R-:W-:-:S03]  /*1da60*/  ISETP.GE.AND P0, PT, R195, UR4, PT ;  /* 0x00000004c3007c0c */ /* 0x000fc6000bf06270 */
[----:B------:R2:W-:Y:S10]  /*1da70*/  @!P1 STG.E.128 desc[UR56][R6.64], R24 ;  /* 0x0000001806009986 */ /* 0x0005f4000c101d38 */
[----:B------:R-:W-:Y:S05]  /*1da80*/  @P0 BRA `(.L_x_7107) ;  /* 0x0000000800680947 */ /* 0x000fea0003800000 */
[----:B------:R3:W-:Y:S01]  /*1da90*/  STG.E.128 desc[UR56][R6.64+0x80], R40 ;  /* 0x0000802806007986 */ /* 0x0007e2000c101d38 */
[----:B------:R-:W-:Y:S05]  /*1daa0*/  BRA `(.L_x_7107) ;  /* 0x0000000800607947 */ /* 0x000fea0003800000 */
.L_x_7099:
[----:B------:R-:W-:Y:S01]  /*1dab0*/  ULDC.64 UR4, c[0x0][0xbd8] ;  /* 0x0002f60000047ab9 */ /* 0x000fe20000000a00 */
[----:B------:R-:W2:Y:S01]  /*1dac0*/  LDC.64 R4, c[0x0][0xbd8] ;  /* 0x0002f600ff047b82 */ /* 0x000ea20000000a00 */
[----:B------:R-:W-:Y:S01]  /*1dad0*/  ISETP.NE.U32.AND P0, PT, RZ, UR4, PT ;  /* 0x00000004ff007c0c */ /* 0x000fe2000bf05070 */
[----:B------:R-:W-:-:S03]  /*1dae0*/  IMAD.MOV.U32 R9, RZ, RZ, RZ ;  /* 0x000000ffff097224 */ /* 0x000fc600078e00ff */
[----:B------:R-:W-:Y:S01]  /*1daf0*/  ISETP.NE.AND.EX P0, PT, RZ, UR5, PT, P0 ;  /* 0x00000005ff007c0c */ /* 0x000fe2000bf05300 */
[----:B------:R-:W-:Y:S02]  /*1db00*/  ULDC.64 UR4, c[0x0][0xbe0] ;  /* 0x0002f80000047ab9 */ /* 0x000fe40000000a00 */
[----:B------:R-:W-:-:S04]  /*1db10*/  ISETP.NE.U32.AND P1, PT, RZ, UR4, PT ;  /* 0x00000004ff007c0c */ /* 0x000fc8000bf25070 */
[----:B------:R-:W-:Y:S01]  /*1db20*/  ISETP.NE.AND.EX P1, PT, RZ, UR5, PT, P1 ;  /* 0x00000005ff007c0c */ /* 0x000fe2000bf25310 */
[----:B--2---:R-:W-:-:S12]  /*1db30*/  IMAD.WIDE R4, R220, 0x4, R4 ;  /* 0x00000004dc047825 */ /* 0x004fd800078e0204 */
[----:B------:R-:W2:Y:S01]  /*1db40*/  @P1 LDC.64 R6, c[0x0][0xbe0] ;  /* 0x0002f800ff061b82 */ /* 0x000ea20000000a00 */
[----:B------:R-:W-:Y:S02]  /*1db50*/  ULDC UR4, c[0x0][0xa88] ;  /* 0x0002a20000047ab9 */ /* 0x000fe40000000800 */
[----:B------:R-:W-:Y:S01]  /*1db60*/  IMAD.U32 R3, RZ, RZ, UR4 ;  /* 0x00000004ff037e24 */ /* 0x000fe2000f8e00ff */
[----:B------:R3:W5:Y:S01]  /*1db70*/  @P0 LDG.E R9, desc[UR56][R4.64] ;  /* 0x0000003804090981 */ /* 0x000762000c1e1900 */
[----:B--2---:R-:W-:-:S05]  /*1db80*/  @P1 IMAD.WIDE R6, R220, 0x4, R6 ;  /* 0x00000004dc061825 */ /* 0x004fca00078e0206 */
[----:B------:R3:W5:Y:S01]  /*1db90*/  @P1 LDG.E R3, desc[UR56][R6.64] ;  /* 0x0000003806031981 */ /* 0x000762000c1e1900 */
[----:B------:R-:W-:Y:S02]  /*1dba0*/  ISETP.GT.AND P2, PT, R229, 0x7f, PT ;  /* 0x0000007fe500780c */ /* 0x000fe40003f44270 */
[----:B------:R-:W-:Y:S01]  /*1dbb0*/  SHF.R.S32.HI R8, RZ, 0x1f, R220 ;  /* 0x0000001fff087819 */ /* 0x000fe200000114dc */
[----:B------:R-:W-:Y:S10]  /*1dbc0*/  @P1 BRA `(.L_x_7108) ;  /* 0x0000000000101947 */ /* 0x000ff40003800000 */
[----:B------:R-:W-:Y:S05]  /*1dbd0*/  @!P0 BRA `(.L_x_7108) ;  /* 0x00000000000c8947 */ /* 0x000fea0003800000 */
[----:B------:R-:W2:Y:S04]  /*1dbe0*/  LDG.E R0, desc[UR56][R4.64] ;  /* 0x0000003804007981 */ /* 0x000ea8000c1e1900 */
[----:B-----5:R-:W2:Y:S02]  /*1dbf0*/  LDG.E R3, desc[UR56][R4.64+0x4] ;  /* 0x0000043804037981 */ /* 0x020ea4000c1e1900 */
[----:B--2---:R-:W-:-:S07]  /*1dc00*/  IMAD.IADD R3, R3, 0x1, -R0 ;  /* 0x0000000103037824 */ /* 0x004fce00078e0a00 */
.L_x_7108:
[----:B------:R-:W-:Y:S01]  /*1dc10*/  BSSY B1, `(.L_x_7109) ;  /* 0x000001c000017945 */ /* 0x000fe20003800000 */
[----:B------:R-:W-:Y:S02]  /*1dc20*/  SEL R12, R8, RZ, !P0 ;  /* 0x000000ff080c7207 */ /* 0x000fe40004000000 */
[----:B------:R-:W-:Y:S02]  /*1dc30*/  SHF.R.S32.HI R10, RZ, 0x1f, R218 ;  /* 0x0000001fff0a7819 */ /* 0x000fe400000114da */
[----:B------:R-:W-:Y:S02]  /*1dc40*/  SEL R11, R220, RZ, !P0 ;  /* 0x000000ffdc0b7207 */ /* 0x000fe40004000000 */
[----:B-----5:R-:W-:Y:S01]  /*1dc50*/  SHF.R.S32.HI R8, RZ, 0x1f, R9 ;  /* 0x0000001fff087819 */ /* 0x020fe20000011409 */
[----:B------:R-:W-:Y:S06]  /*1dc60*/  @P2 BRA `(.L_x_7110) ;  /* 0x0000000000582947 */ /* 0x000fec0003800000 */
[----:B---3--:R-:W2:Y:S02]  /*1dc70*/  S2R R5, SR_TID.X ;  /* 0x0000000000057919 */ /* 0x008ea40000002100 */
[----:B--2---:R-:W-:-:S04]  /*1dc80*/  IMAD R0, R222, 0x80, R5 ;  /* 0x00000080de007824 */ /* 0x004fc800078e0205 */
        /* <DEDUP_REMOVED lines=20> */
.L_x_7110:
[----:B------:R-:W-:Y:S05]  /*1ddd0*/  BSYNC B1 ;  /* 0x0000000000017941 */ /* 0x000fea0003800000 */
.L_x_7109:
[----:B------:R-:W-:Y:S01]  /*1dde0*/  ULDC.64 UR4, c[0x0][0xaa0] ;  /* 0x0002a80000047ab9 */ /* 0x000fe20000000a00 */
[----:B---3--:R-:W-:Y:S01]  /*1ddf0*/  IMAD.MOV.U32 R4, RZ, RZ, R16 ;  /* 0x000000ffff047224 */ /* 0x008fe200078e0010 */
[----:B------:R-:W-:Y:S01]  /*1de00*/  BSSY B1, `(.L_x_7111) ;  /* 0x0000028000017945 */ /* 0x000fe20003800000 */
[----:B--2---:R-:W-:Y:S02]  /*1de10*/  IMAD.MOV.U32 R5, RZ, RZ, R17 ;  /* 0x000000ffff057224 */ /* 0x004fe400078e0011 */
        /* <DEDUP_REMOVED lines=24> */
[----:B------:R-:W-:Y:S01]  /*1dfa0*/  IMAD.MOV.U32 R4, RZ, RZ, R6 ;  /* 0x000000ffff047224 */ /* 0x000fe200078e0006 */
[----:B------:R-:W-:Y:S01]  /*1dfb0*/  ULDC UR4, c[0x0][0xa8c] ;  /* 0x0002a30000047ab9 */ /* 0x000fe20000000800 */
[----:B------:R-:W-:Y:S01]  /*1dfc0*/  IMAD R3, R9, UR6, RZ ;  /* 0x0000000609037c24 */ /* 0x000fe2000f8e02ff */
[----:B------:R-:W-:Y:S01]  /*1dfd0*/  ISETP.GE.AND P4, PT, R16, UR4, PT ;  /* 0x0000000410007c0c */ /* 0x000fe2000bf86270 */
[----:B------:R-:W-:Y:S01]  /*1dfe0*/  IMAD.MOV.U32 R5, RZ, RZ, R11 ;  /* 0x000000ffff057224 */ /* 0x000fe200078e000b */
[----:B------:R-:W-:Y:S01]  /*1dff0*/  ISETP.GE.AND P5, PT, R195, UR4, PT ;  /* 0x00000004c3007c0c */ /* 0x000fe2000bfa6270 */
        /* <DEDUP_REMOVED lines=8> */
.L_x_7112:
[----:B------:R-:W-:Y:S05]  /*1e080*/  BSYNC B1 ;  /* 0x0000000000017941 */ /* 0x000fea0003800000 */
.L_x_7111:
        /* <DEDUP_REMOVED lines=10> */
[----:B------:R-:W-:-:S03]  /*1e130*/  ISETP.GE.AND P4, PT, R195, UR4, PT ;  /* 0x00000004c3007c0c */ /* 0x000fc6000bf86270 */
[----:B------:R-:W-:-:S04]  /*1e140*/  IMAD R0, R0, UR6, RZ ;  /* 0x0000000600007c24 */ /* 0x000fc8000f8e02ff */
[----:B------:R-:W-:Y:S01]  /*1e150*/  IMAD R3, R3, UR7, R0 ;  /* 0x0000000703037c24 */ /* 0x000fe2000f8e0200 */
[----:B------:R-:W-:Y:S02]  /*1e160*/  ULDC.64 UR6, c[0x0][0xa80] ;  /* 0x0002a00000067ab9 */ /* 0x000fe40000000a00 */
[----:B--2---:R-:W-:Y:S01]  /*1e170*/  LEA R12, P2, R4, UR6, 0x1 ;  /* 0x00000006040c7c11 */ /* 0x004fe2000f8408ff */
[----:B------:R-:W-:-:S05]  /*1e180*/  IMAD.IADD R3, R5, 0x1, R3 ;  /* 0x0000000105037824 */ /* 0x000fca00078e0203 */
[----:B------:R-:W-:-:S05]  /*1e190*/  LEA.HI.X R13, R4, UR7, R3, 0x1, P2 ;  /* 0x00000007040d7c11 */ /* 0x000fca00090f0c03 */
[----:B------:R3:W-:Y:S04]  /*1e1a0*/  @!P3 STG.E.128 desc[UR56][R12.64], RZ ;  /* 0x000000ff0c00b986 */ /* 0x0007e8000c101d38 */
[----:B------:R3:W-:Y:S02]  /*1e1b0*/  @!P4 STG.E.128 desc[UR56][R12.64+0x80], RZ ;  /* 0x000080ff0c00c986 */ /* 0x0007e4000c101d38 */
.L_x_7114:
[----:B------:R-:W-:Y:S05]  /*1e1c0*/  BSYNC B1 ;  /* 0x0000000000017941 */ /* 0x000fea0003800000 */
.L_x_7113:
[----:B------:R-:W-:Y:S04]  /*1e1d0*/  BSSY B1, `(.L_x_7115) ;  /* 0x0000013000017945 */ /* 0x000fe80003800000 */
[----:B------:R-:W-:Y:S05]  /*1e1e0*/  @P0 BRA `(.L_x_7116) ;  /* 0x0000000000440947 */ /* 0x000fea0003800000 */
[----:B------:R-:W-:Y:S01]  /*1e1f0*/  IADD3 R3, P0, R8, 0x40, RZ ;  /* 0x0000004008037810 */ /* 0x000fe20007f1e0ff */
[----:B------:R-:W-:Y:S01]  /*1e200*/  ULDC.64 UR6, c[0x0][0xad8] ;  /* 0x0002b60000067ab9 */ /* 0x000fe20000000a00 */
[----:B------:R-:W-:Y:S01]  /*1e210*/  IMAD.MOV.U32 R4, RZ, RZ, R6 ;  /* 0x000000ffff047224 */ /* 0x000fe200078e0006 */
        /* <DEDUP_REMOVED lines=9> */
[----:B--23--:R-:W-:Y:S01]  /*1e2b0*/  LEA R12, P0, R4, UR6, 0x1 ;  /* 0x00000006040c7c11 */ /* 0x00cfe2000f8008ff */
[----:B------:R-:W-:-:S05]  /*1e2c0*/  IMAD.IADD R3, R5, 0x1, R3 ;  /* 0x0000000105037824 */ /* 0x000fca00078e0203 */
[----:B------:R-:W-:-:S05]  /*1e2d0*/  LEA.HI.X R13, R4, UR7, R3, 0x1, P0 ;  /* 0x00000007040d7c11 */ /* 0x000fca00080f0c03 */
[----:B------:R4:W-:Y:S04]  /*1e2e0*/  @!P2 STG.E.128 desc[UR56][R12.64], RZ ;  /* 0x000000ff0c00a986 */ /* 0x0009e8000c101d38 */
[----:B------:R4:W-:Y:S02]  /*1e2f0*/  @!P3 STG.E.128 desc[UR56][R12.64+0x80], RZ ;  /* 0x000080ff0c00b986 */ /* 0x0009e4000c101d38 */
.L_x_7116:
[----:B------:R-:W-:Y:S05]  /*1e300*/  BSYNC B1 ;  /* 0x0000000000017941 */ /* 0x000fea0003800000 */
.L_x_7115:
        /* <DEDUP_REMOVED lines=18> */
.L_x_7107:
[----:B------:R-:W-:Y:S05]  /*1e430*/  BSYNC B0 ;  /* 0x0000000000007941 */ /* 0x000fea0003800000 */
.L_x_7098:
[----:B------:R-:W-:Y:S02]  /*1e440*/  ULDC UR4, c[0x0][0xc14] ;  /* 0x0003050000047ab9 */ /* 0x000fe40000000800 */
[----:B-1----:R-:W-:-:S13]  /*1e450*/  ISETP.GE.AND P0, PT, R199, UR4, PT ;  /* 0x00000004c7007c0c */ /* 0x002fda000bf06270 */
[----:B------:R-:W-:Y:S05]  /*1e460*/  @!P0 BRA `(.L_x_7117) ;  /* 0xfffffe2c00308947 */ /* 0x000fea000383ffff */
[----:B------:R-:W-:Y:S05]  /*1e470*/  BRA `(.L_x_6837) ;  /* 0x00000064001c7947 */ /* 0x000fea0003800000 */
.L_x_6835:
        /* <DEDUP_REMOVED lines=61> */
.L_x_7122:
        /* <DEDUP_REMOVED lines=16> */
.L_x_7121:
[----:B------:R-:W-:Y:S05]  /*1e950*/  BSYNC B0 ;  /* 0x0000000000007941 */ /* 0x000fea0003800000 */
.L_x_7120:
        /* <DEDUP_REMOVED lines=25> */
.L_x_7118:
        /* <DEDUP_REMOVED lines=20> */
.L_x_7123:
[----:B-12---:R-:W-:Y:S01]  /*1ec30*/  IMAD.MOV R0, RZ, RZ, -R3 ;  /* 0x000000ffff007224 */ /* 0x006fe200078e0a03 */
[----:B------:R-:W-:Y:S01]  /*1ec40*/  MOV R2, RZ ;  /* 0x000000ff00027202 */ /* 0x000fe20000000f00 */
[----:B---3--:R-:W-:Y:S02]  /*1ec50*/  IMAD R16, R16, UR4, R5 ;  /* 0x0000000410107c24 */ /* 0x008fe4000f8e0205 */
[----:B------:R-:W-:Y:S01]  /*1ec60*/  IMAD R5, R0, R9, RZ ;  /* 0x0000000900057224 */ /* 0x000fe200078e02ff */
[----:B------:R-:W-:-:S03]  /*1ec70*/  IABS R0, R6 ;  /* 0x0000000600007213 */ /* 0x000fc60000000000 */
[----:B------:R-:W-:Y:S01]  /*1ec80*/  IMAD.HI.U32 R2, R3, R5, R2 ;  /* 0x0000000503027227 */ /* 0x000fe200078e0002 */
[----:B------:R-:W-:-:S03]  /*1ec90*/  IADD3 R5, -R16, UR6, RZ ;  /* 0x0000000610057c10 */ /* 0x000fc6000fffe1ff */
[----:B------:R-:W-:Y:S01]  /*1eca0*/  IMAD.MOV R0, RZ, RZ, -R0 ;  /* 0x000000ffff007224 */ /* 0x000fe200078e0a00 */
        /* <DEDUP_REMOVED lines=23> */
[----:B-1----:R-:W-:-:S02]  /*1ee20*/  IADD3 R3, R7, 0xffffffe, RZ ;  /* 0x0ffffffe07037810 */ /* 0x002fc40007ffe0ff */
[----:B------:R-:W-:-:S04]  /*1ee30*/  IABS R7, R5 ;  /* 0x0000000500077213 */ /* 0x000fc80000000000 */
[----:B------:R-:W1:Y:S02]  /*1ee40*/  F2I.FTZ.U32.TRUNC.NTZ R3, R3 ;  /* 0x0000000300037305 */ /* 0x000e64000021f000 */
[----:B-1----:R-:W-:-:S04]  /*1ee50*/  IMAD.MOV R9, RZ, RZ, -R3 ;  /* 0x000000ffff097224 */ /* 0x002fc800078e0a03 */
[----:B------:R-:W-:-:S04]  /*1ee60*/  IMAD R9, R9, R4, RZ ;  /* 0x0000000409097224 */ /* 0x000fc800078e02ff */
[----:B------:R-:W-:-:S04]  /*1ee70*/  IMAD.HI.U32 R2, R3, R9, R2 ;  /* 0x0000000903027227 */ /* 0x000fc800078e0002 */
[----:B------:R-:W-:Y:S02]  /*1ee80*/  IMAD.MOV R3, RZ, RZ, -R6 ;  /* 0x000000ffff037224 */ /* 0x000fe400078e0a06 */
[----:B------:R-:W-:-:S04]  /*1ee90*/  IMAD.HI.U32 R2, R2, R7, RZ ;  /* 0x0000000702027227 */ /* 0x000fc800078e00ff */
        /* <DEDUP_REMOVED lines=17> */
.L_x_7119:
[----:B------:R-:W-:Y:S01]  /*1efb0*/  IMAD.MOV.U32 R17, RZ, RZ, RZ ;  /* 0x000000ffff117224 */ /* 0x000fe200078e00ff */
[----:B------:R-:W-:Y:S01]  /*1efc0*/  MOV R18, RZ ;  /* 0x000000ff00127202 */ /* 0x000fe20000000f00 */
[----:B------:R-:W-:-:S07]  /*1efd0*/  IMAD.U32 R16, RZ, RZ, UR6 ;  /* 0x00000006ff107e24 */ /* 0x000fce000f8e00ff */
.L_x_7124:
        /* <DEDUP_REMOVED lines=18> */
[----:B------:R-:W2:Y:S01]  /*1f100*/  S2R R4, SR_TID.X ;  /* 0x0000000000047919 */ /* 0x000ea20000002100 */
[----:B------:R-:W-:Y:S01]  /*1f110*/  ISETP.NE.AND P1, PT, R5, RZ, PT ;  /* 0x000000ff0500720c */ /* 0x000fe20003f25270 */
[----:B-1----:R-:W-:Y:S01]  /*1f120*/  IMAD.MOV.U32 R0, RZ, RZ, 0x1 ;  /* 0x00000001ff007424 */ /* 0x002fe200078e00ff */
        /* <DEDUP_REMOVED lines=10> */
[----:B--2---:R-:W-:-:S04]  /*1f1d0*/  LOP3.LUT R4, R4, 0x7f, RZ, 0xc0, !PT ;  /* 0x0000007f04047812 */ /* 0x004fc800078ec0ff */
[C---:B------:R-:W-:Y:S02]  /*1f1e0*/  ISETP.NE.AND P2, PT, R4.reuse, RZ, PT ;  /* 0x000000ff0400720c */ /* 0x040fe40003f45270 */
[----:B------:R-:W-:-:S11]  /*1f1f0*/  ISETP.NE.OR P0, PT, R4, RZ, !P1 ;  /* 0x000000ff0400720c */ /* 0x000fd60004f05670 */
[----:B------:R-:W-:-:S04]  /*1f200*/  @P2 LOP3.LUT R2, R2, 0x2, RZ, 0xfc, !PT ;  /* 0x0000000202022812 */ /* 0x000fc800078efcff */
[----:B------:R-:W-:-:S05]  /*1f210*/  @P0 LOP3.LUT R2, R2, 0x40, RZ, 0xfc, !PT ;  /* 0x0000004002020812 */ /* 0x000fca00078efcff */
[----:B------:R1:W-:Y:S02]  /*1f220*/  STL [R1+0x14], R2 ;  /* 0x0000140201007387 */ /* 0x0003e40000100800 */
.L_x_7230:
[----:B------:R-:W-:Y:S05]  /*1f230*/  YIELD ;  /* 0x0000000000007946 */ /* 0x000fea0003800000 */
[----:B------:R-:W-:Y:S01]  /*1f240*/  ULDC.64 UR4, c[0x0][0xa28] ;  /* 0x00028a0000047ab9 */ /* 0x000fe20000000a00 */
[----:B------:R-:W-:Y:S01]  /*1f250*/  IMAD.MOV.U32 R8, RZ, RZ, RZ ;  /* 0x000000ffff087224 */ /* 0x000fe200078e00ff */
[----:B------:R-:W-:Y:S01]  /*1f260*/  ISETP.NE.U32.AND P0, PT, RZ, UR4, PT ;  /* 0x00000004ff007c0c */ /* 0x000fe2000bf05070 */
[----:B-1----:R-:W-:Y:S01]  /*1f270*/  IMAD.MOV.U32 R0, RZ, RZ, RZ ;  /* 0x000000ffff007224 */ /* 0x002fe200078e00ff */
[----:B------:R-:W-:Y:S01]  /*1f280*/  ULDC.64 UR8, c[0x0][0xa08] ;  /* 0x0002820000087ab9 */ /* 0x000fe20000000a00 */
[----:B------:R-:W-:Y:S01]  /*1f290*/  ULDC.64 UR10, c[0x0][0xa10] ;  /* 0x00028400000a7ab9 */ /* 0x000fe20000000a00 */
[----:B------:R-:W-:Y:S01]  /*1f2a0*/  ISETP.NE.AND.EX P0, PT, RZ, UR5, PT, P0 ;  /* 0x00000005ff007c0c */ /* 0x000fe2000bf05300 */
[----:B------:R-:W-:-:S12]  /*1f2b0*/  ULDC.64 UR4, c[0x0][0xa00] ;  /* 0x0002800000047ab9 */ /* 0x000fd80000000a00 */
[----:B--2---:R-:W1:Y:S02]  /*1f2c0*/  @P0 LDC.64 R2, c[0x0][0xa28] ;  /* 0x00028a00ff020b82 */ /* 0x004e640000000a00 */
[----:B-1----:R-:W-:-:S05]  /*1f2d0*/  @P0 IMAD.WIDE R2, R19, 0x4, R2 ;  /* 0x0000000413020825 */ /* 0x002fca00078e0202 */
[----:B------:R1:W5:Y:S01]  /*1f2e0*/  @P0 LDG.E R8, desc[UR56][R2.64] ;  /* 0x0000003802080981 */ /* 0x000362000c1e1900 */
[----:B------:R-:W-:-:S04]  /*1f2f0*/  ISETP.NE.U32.AND P0, PT, RZ, UR4, PT ;  /* 0x00000004ff007c0c */ /* 0x000fc8000bf05070 */
        /* <DEDUP_REMOVED lines=9> */
[----:B------:R-:W-:Y:S01]  /*1f390*/  ISETP.NE.U32.AND P2, PT, RZ, UR8, PT ;  /* 0x00000008ff007c0c */ /* 0x000fe2000bf45070 */
[----:B------:R-:W-:-:S03]  /*1f3a0*/  ULDC UR6, c[0x0][0x338] ;  /* 0x0000ce0000067ab9 */ /* 0x000fc60000000800 */
[----:B------:R-:W-:Y:S02]  /*1f3b0*/  ISETP.NE.AND.EX P3, PT, RZ, UR9, PT, P2 ;  /* 0x00000009ff007c0c */ /* 0x000fe4000bf65320 */
[----:B------:R-:W-:Y:S01]  /*1f3c0*/  ISETP.NE.U32.AND P2, PT, RZ, UR10, PT ;  /* 0x0000000aff007c0c */ /* 0x000fe2000bf45070 */
[----:B------:R-:W-:-:S03]  /*1f3d0*/  IMAD.U32 R10, RZ, RZ, UR6 ;  /* 0x00000006ff0a7e24 */ /* 0x000fc6000f8e00ff */
        /* <DEDUP_REMOVED lines=12> */
[----:B-1----:R-:W-:Y:S01]  /*1f4a0*/  MOV R5, UR4 ;  /* 0x0000000400057c02 */ /* 0x002fe20008000f00 */
[----:B------:R-:W-:Y:S06]  /*1f4b0*/  @P1 BRA `(.L_x_7126) ;  /* 0x0000000000101947 */ /* 0x000fec0003800000 */
[----:B------:R-:W-:Y:S05]  /*1f4c0*/  @!P0 BRA `(.L_x_7126) ;  /* 0x00000000000c8947 */ /* 0x000fea0003800000 */
[----:B------:R-:W2:Y:S04]  /*1f4d0*/  LDG.E R7, desc[UR56][R2.64] ;  /* 0x0000003802077981 */ /* 0x000ea8000c1e1900 */
[----:B-----5:R-:W2:Y:S02]  /*1f4e0*/  LDG.E R0, desc[UR56][R2.64+0x4] ;  /* 0x0000043802007981 */ /* 0x020ea4000c1e1900 */
[----:B--2---:R-:W-:-:S07]  /*1f4f0*/  IMAD.IADD R0, R0, 0x1, -R7 ;  /* 0x0000000100007824 */ /* 0x004fce00078e0a07 */
.L_x_7126:
[----:B------:R-:W1:Y:S01]  /*1f500*/  LDC.64 R6, c[0x0][0xa08] ;  /* 0x00028200ff067b82 */ /* 0x000e620000000a00 */
[----:B------:R-:W-:Y:S01]  /*1f510*/  IMAD.MOV.U32 R9, RZ, RZ, RZ ;  /* 0x000000ffff097224 */ /* 0x000fe200078e00ff */
[----:B------:R-:W-:-:S06]  /*1f520*/  ULDC.64 UR4, c[0x0][0xa20] ;  /* 0x0002880000047ab9 */ /* 0x000fcc0000000a00 */
[----:B------:R-:W2:Y:S01]  /*1f530*/  LDC.64 R2, c[0x0][0xa10] ;  /* 0x00028400ff027b82 */ /* 0x000ea20000000a00 */
[----:B-1----:R-:W-:-:S05]  /*1f540*/  IMAD.WIDE R6, R19, 0x4, R6 ;  /* 0x0000000413067825 */ /* 0x002fca00078e0206 */
[----:B------:R-:W3:Y:S01]  /*1f550*/  @P3 LDG.E R9, desc[UR56][R6.64] ;  /* 0x0000003806093981 */ /* 0x000ee2000c1e1900 */
[----:B------:R-:W-:Y:S02]  /*1f560*/  IMAD.MOV.U32 R4, RZ, RZ, RZ ;  /* 0x000000ffff047224 */ /* 0x000fe400078e00ff */
[----:B--2---:R-:W-:-:S05]  /*1f570*/  IMAD.WIDE R2, R19, 0x4, R2 ;  /* 0x0000000413027825 */ /* 0x004fca00078e0202 */
[----:B------:R1:W5:Y:S01]  /*1f580*/  @P2 LDG.E R4, desc[UR56][R2.64] ;  /* 0x0000003802042981 */ /* 0x000362000c1e1900 */
[----:B------:R-:W-:-:S04]  /*1f590*/  ISETP.NE.U32.AND P0, PT, RZ, UR4, PT ;  /* 0x00000004ff007c0c */ /* 0x000fc8000bf05070 */
[----:B------:R-:W-:Y:S01]  /*1f5a0*/  ISETP.NE.AND.EX P0, PT, RZ, UR5, PT, P0 ;  /* 0x00000005ff007c0c */ /* 0x000fe2000bf05300 */
[----:B---3-5:R-:W-:-:S05]  /*1f5b0*/  IMAD.IADD R9, R9, 0x1, R8 ;  /* 0x0000000109097824 */ /* 0x028fca00078e0208 */
[----:B------:R1:W-:Y:S07]  /*1f5c0*/  STL [R1+0x4], R9 ;  /* 0x0000040901007387 */ /* 0x0003ee0000100800 */
[----:B------:R-:W-:Y:S05]  /*1f5d0*/  @!P0 BRA `(.L_x_7127) ;  /* 0x0000000000108947 */ /* 0x000fea0003800000 */
[----:B------:R-:W2:Y:S02]  /*1f5e0*/  LDC.64 R6, c[0x0][0xa20] ;  /* 0x00028800ff067b82 */ /* 0x000ea40000000a00 */
[----:B--2---:R-:W-:-:S05]  /*1f5f0*/  IMAD.WIDE R6, R19, 0x4, R6 ;  /* 0x0000000413067825 */ /* 0x004fca00078e0206 */
[----:B------:R2:W5:Y:S01]  /*1f600*/  LDG.E R5, desc[UR56][R6.64] ;  /* 0x0000003806057981 */ /* 0x000562000c1e1900 */
[----:B------:R-:W-:Y:S05]  /*1f610*/  BRA `(.L_x_7128) ;  /* 0x0000000000107947 */ /* 0x000fea0003800000 */
.L_x_7127:
[----:B------:R-:W-:Y:S05]  /*1f620*/  @!P3 BRA `(.L_x_7128) ;  /* 0x00000000000cb947 */ /* 0x000fea0003800000 */
[----:B------:R-:W2:Y:S04]  /*1f630*/  LDG.E R5, desc[UR56][R6.64] ;  /* 0x0000003806057981 */ /* 0x000ea8000c1e1900 */
[----:B------:R-:W2:Y:S02]  /*1f640*/  LDG.E R6, desc[UR56][R6.64+0x4] ;  /* 0x0000043806067981 */ /* 0x000ea4000c1e1900 */
[----:B--2---:R-:W-:-:S07]  /*1f650*/  IMAD.IADD R5, R6, 0x1, -R5 ;  /* 0x0000000106057824 */ /* 0x004fce00078e0a05 */
.L_x_7128:
[----:B--2---:R-:W2:Y:S04]  /*1f660*/  @P2 LDG.E R6, desc[UR56][R2.64] ;  /* 0x0000003802062981 */ /* 0x004ea8000c1e1900 */
[----:B-1----:R-:W2:Y:S01]  /*1f670*/  @P2 LDG.E R2, desc[UR56][R2.64+0x4] ;  /* 0x0000043802022981 */ /* 0x002ea2000c1e1900 */
[----:B-----5:R-:W-:Y:S02]  /*1f680*/  IADD3 R8, -R8, R5, RZ ;  /* 0x0000000508087210 */ /* 0x020fe40007ffe1ff */
[----:B------:R-:W-:Y:S01]  /*1f690*/  LEA R20, R17, 0x80, 0x7 ;  /* 0x0000008011147811 */ /* 0x000fe200078e38ff */
[----:B--2---:R-:W-:-:S04]  /*1f6a0*/  @P2 IMAD.IADD R10, R2, 0x1, -R6 ;  /* 0x00000001020a2824 */ /* 0x004fc800078e0a06 */
[----:B------:R-:W-:-:S04]  /*1f6b0*/  IMAD.IADD R5, R8, 0x1, R10 ;  /* 0x0000000108057824 */ /* 0x000fc800078e020a */
[C---:B------:R-:W-:Y:S01]  /*1f6c0*/  VIADD R21, R5.reuse, 0x7f ;  /* 0x0000007f05157836 */ /* 0x040fe20000000000 */
[----:B------:R-:W-:-:S04]  /*1f6d0*/  IADD3 R20, R5, R20, -R0 ;  /* 0x0000001405147210 */ /* 0x000fc80007ffe800 */
        /* <DEDUP_REMOVED lines=18> */
.L_x_7131:
[----:B------:R-:W-:-:S13]  /*1f800*/  ISETP.NE.AND P0, PT, R3, 0x1, PT ;  /* 0x000000010300780c */ /* 0x000fda0003f05270 */
[----:B------:R-:W1:Y:S02]  /*1f810*/  @P0 LDC.64 R6, c[0x0][0x9e8] ;  /* 0x00027a00ff060b82 */ /* 0x000e640000000a00 */
[----:B-1----:R-:W-:-:S05]  /*1f820*/  @P0 IMAD.HI.U32 R6, R9, R6, RZ ;  /* 0x0000000609060227 */ /* 0x002fca00078e00ff */
[----:B------:R-:W-:-:S07]  /*1f830*/  @P0 SHF.R.U32.HI R9, RZ, R7, R6 ;  /* 0x00000007ff090219 */ /* 0x000fce0000011606 */
.L_x_7132:
[----:B------:R-:W-:Y:S05]  /*1f840*/  BSYNC B0 ;  /* 0x0000000000007941 */ /* 0x000fea0003800000 */
.L_x_7130:
[----:B------:R-:W-:-:S05]  /*1f850*/  IMAD R9, R9, R3, R3 ;  /* 0x0000000309097224 */ /* 0x000fca00078e0203 */
[----:B------:R-:W-:-:S07]  /*1f860*/  VIMNMX R2, R2, R9, PT ;  /* 0x0000000902027248 */ /* 0x000fce0003fe0100 */
.L_x_7129:
[----:B------:R-:W-:Y:S01]  /*1f870*/  IMAD R0, R17, 0x80, -R0 ;  /* 0x0000008011007824 */ /* 0x000fe200078e0a00 */
[----:B------:R-:W-:-:S04]  /*1f880*/  ULDC UR4, c[0x0][0x9dc] ;  /* 0x0002770000047ab9 */ /* 0x000fc80000000800 */
[----:B------:R-:W-:-:S05]  /*1f890*/  IADD3 R0, R5, R0, RZ ;  /* 0x0000000005007210 */ /* 0x000fca0007ffe0ff */
[----:B------:R-:W-:Y:S01]  /*1f8a0*/  VIADD R5, R0, -UR4 ;  /* 0x8000000400057c36 */ /* 0x000fe20008000000 */
        /* <DEDUP_REMOVED lines=11> */
.L_x_7135:
[----:B------:R-:W-:Y:S01]  /*1f960*/  ISETP.NE.AND P0, PT, R3, 0x1, PT ;  /* 0x000000010300780c */ /* 0x000fe20003f05270 */
[----:B------:R-:W-:-:S12]  /*1f970*/  IMAD.MOV.U32 R9, RZ, RZ, R0 ;  /* 0x000000ffff097224 */ /* 0x000fd800078e0000 */
[----:B------:R-:W1:Y:S02]  /*1f980*/  @P0 LDC.64 R6, c[0x0][0x9e8] ;  /* 0x00027a00ff060b82 */ /* 0x000e640000000a00 */
[----:B-1----:R-:W-:-:S05]  /*1f990*/  @P0 IMAD.HI.U32 R6, R0, R6, RZ ;  /* 0x0000000600060227 */ /* 0x002fca00078e00ff */
[----:B------:R-:W-:-:S07]  /*1f9a0*/  @P0 SHF.R.U32.HI R9, RZ, R7, R6 ;  /* 0x00000007ff090219 */ /* 0x000fce0000011606 */
.L_x_7136:
[----:B------:R-:W-:Y:S05]  /*1f9b0*/  BSYNC B0 ;  /* 0x0000000000007941 */ /* 0x000fea0003800000 */
.L_x_7134:
[----:B------:R-:W-:-:S05]  /*1f9c0*/  IMAD R3, R9, R3, RZ ;  /* 0x0000000309037224 */ /* 0x000fca00078e02ff */
[----:B------:R-:W-:-:S07]  /*1f9d0*/  VIMNMX R5, R5, R3, !PT ;  /* 0x0000000305057248 */ /* 0x000fce0007fe0100 */
.L_x_7133:
        /* <DEDUP_REMOVED lines=12> */
[----:B------:R-:W-:Y:S01]  /*1faa0*/  VIMNMX R3, R3, R10, PT ;  /* 0x0000000a03037248 */ /* 0x000fe20003fe0100 */
[----:B------:R-:W-:-:S05]  /*1fab0*/  IMAD R2, R2, 0x80, -R8 ;  /* 0x0000008002027824 */ /* 0x000fca00078e0a08 */
        /* <DEDUP_REMOVED lines=20> */
.L_x_7348:
[----:B------:R-:W-:-:S03]  /*1fc00*/  UMOV UR4, 0xffffffff ;  /* 0xffffffff00047882 */ /* 0x000fc60000000000 */
[----:B------:R-:W-:Y:S05]  /*1fc10*/  BRA.DIV UR4, `(.L_x_7140) ;  /* 0x0000006604b47947 */ /* 0x000fea000b800000 */
[----:B------:R-:W-:-:S13]  /*1fc20*/  ELECT P6, URZ, PT ;  /* 0x00000000003f782f */ /* 0x000fda00038c0000 */
.L_x_7351:
[----:B------:R-:W2:Y:S01]  /*1fc30*/  LDL R7, [R1+0x24] ;  /* 0x0000240001077983 */ /* 0x000ea20000100800 */
[----:B------:R-:W-:Y:S01]  /*1fc40*/  BSSY B1, `(.L_x_7141) ;  /* 0x000000b000017945 */ /* 0x000fe20003800000 */
[----:B0-----:R-:W0:Y:S01]  /*1fc50*/  S2R R11, SR_CgaCtaId ;  /* 0x00000000000b7919 */ /* 0x001e220000008800 */
        /* <DEDUP_REMOVED lines=9> */
.L_x_7352:
[----:B------:R-:W-:Y:S05]  /*1fcf0*/  BSYNC B1 ;  /* 0x0000000000017941 */ /* 0x000fea0003800000 */
.L_x_7141:
        /* <DEDUP_REMOVED lines=8> */
.L_x_7353:
        /* <DEDUP_REMOVED lines=11> */
.L_x_7146:
        /* <DEDUP_REMOVED lines=8> */
[----:B------:R-:W-:-:S06]  /*1feb0*/  UMOV UR15, 0x40 ;  /* 0x00000040000f7882 */ /* 0x000fcc0000000000 */
[----:B------:R-:W-:Y:S01]  /*1fec0*/  UIADD3 UR9, UR9, 0x28890, URZ ;  /* 0x0002889009097890 */ /* 0x000fe2000fffe03f */
[----:B--2---:R-:W-:-:S05]  /*1fed0*/  IMAD R8, R8, 0x8000, R11 ;  /* 0x0000800008087824 */ /* 0x004fca00078e020b */
[----:B------:R-:W-:Y:S02]  /*1fee0*/  R2UR UR6, R8 ;  /* 0x00000000080672ca */ /* 0x000fe400000e0000 */
[----:B------:R-:W-:-:S05]  /*1fef0*/  LEA R8, R6, R4, 0x7 ;  /* 0x0000000406087211 */ /* 0x000fca00078e38ff */
[----:B------:R-:W-:-:S05]  /*1ff00*/  VIADD R8, R8, 0xffffff80 ;  /* 0xffffff8008087836 */ /* 0x000fca0000000000 */
[----:B------:R-:W-:Y:S01]  /*1ff10*/  R2UR UR11, R8 ;  /* 0x00000000080b72ca */ /* 0x000fe200000e0000 */
[----:B------:R-:W-:Y:S02]  /*1ff20*/  UIADD3 UR8, UR6, 0x18400, URZ ;  /* 0x0001840006087890 */ /* 0x000fe4000fffe03f */
[----:B------:R-:W-:-:S03]  /*1ff30*/  UIADD3 UR14, UR6, 0x1c400, URZ ;  /* 0x0001c400060e7890 */ /* 0x000fc6000fffe03f */
[----:B------:R-:W-:-:S07]  /*1ff40*/  UMOV UR6, 0x0 ;  /* 0x0000000000067882 */ /* 0x000fce0000000000 */
[----:B------:R1:W-:Y:S02]  /*1ff50*/  UTMALDG.4D [UR8], [UR4], desc[UR6] ;  /* 0x00000608040075b4 */ /* 0x0003e40008019000 */
[----:B-1----:R-:W-:Y:S01]  /*1ff60*/  UMOV UR8, UR14 ;  /* 0x0000000e00087c82 */ /* 0x002fe20008000000 */
[----:B------:R-:W-:Y:S02]  /*1ff70*/  UMOV UR10, UR15 ;  /* 0x0000000f000a7c82 */ /* 0x000fe40008000000 */
[----:B------:R1:W-:Y:S01]  /*1ff80*/  UTMALDG.4D [UR8], [UR4], desc[UR6] ;  /* 0x00000608040075b4 */ /* 0x0003e20008019000 */
[----:B------:R-:W2:Y:S02]  /*1ff90*/  SYNCS.PHASECHK.TRANS64.TRYWAIT P0, [R7+URZ+0x288c0], R9 ;  /* 0x0288c009070075a7 */ /* 0x000ea4000800017f */
[----:B-12---:R-:W-:Y:S05]  /*1ffa0*/  @!P0 BRA `(.L_x_7147) ;  /* 0x0000006400188947 */ /* 0x006fea0003800000 */
.L_x_7354:
[----:B------:R-:W0:Y:S02]  /*1ffb0*/  LDL R10, [R1+0xc] ;  /* 0x00000c00010a7983 */ /* 0x000e240000100800 */
[----:B01----:R-:W-:Y:S01]  /*1ffc0*/  IMAD.SHL.U32 R9, R10, 0x4000, RZ ;  /* 0x000040000a097824 */ /* 0x003fe200078e00ff */
        /* <DEDUP_REMOVED lines=8> */
.L_x_7148:
        /* <DEDUP_REMOVED lines=11> */
[----:B------:R-:W-:-:S04]  /*20100*/  UIADD3 UR9, UR9, 0x288b0, URZ ;  /* 0x000288b009097890 */ /* 0x000fc8000fffe03f */
        /* <DEDUP_REMOVED lines=8> */
.L_x_7144:
[----:B------:R-:W-:Y:S05]  /*20190*/  BSYNC B1 ;  /* 0x0000000000017941 */ /* 0x000fea0003800000 */
.L_x_7143:
[----:B0-----:R-:W2:Y:S04]  /*201a0*/  LDL.LU R7, [R1+0xc] ;  /* 0x00000c0001077983 */ /* 0x001ea80000300800 */
[----:B------:R-:W3:Y:S01]  /*201b0*/  LDL.LU R9, [R1+0x10] ;  /* 0x0000100001097983 */ /* 0x000ee20000300800 */
[----:B------:R-:W-:Y:S01]  /*201c0*/  VIADD R6, R6, 0xfffffffe ;  /* 0xfffffffe06067836 */ /* 0x000fe20000000000 */
[----:B------:R-:W-:Y:S01]  /*201d0*/  PLOP3.LUT P3, PT, PT, PT, PT, 0x8, 0x0 ;  /* 0x000000000000781c */ /* 0x000fe20003f6e170 */
[----:B--2---:R-:W-:-:S05]  /*201e0*/  VIADD R7, R7, 0x1 ;  /* 0x0000000107077836 */ /* 0x004fca0000000000 */
        /* <DEDUP_REMOVED lines=8> */
.L_x_7155:
[----:B------:R-:W-:Y:S05]  /*20270*/  YIELD ;  /* 0x0000000000007946 */ /* 0x000fea0003800000 */
[----:B------:R-:W-:Y:S04]  /*20280*/  BSSY B1, `(.L_x_7149) ;  /* 0x0000045000017945 */ /* 0x000fe80003800000 */
[----:B--2---:R-:W-:Y:S05]  /*20290*/  @!P6 BRA `(.L_x_7150) ;  /* 0x00000004000ce947 */ /* 0x004fea0003800000 */
[----:B-1----:R-:W2:Y:S04]  /*202a0*/  LDL R7, [R1+0xc] ;  /* 0x00000c0001077983 */ /* 0x002ea80000100800 */
[----:B------:R-:W3:Y:S01]  /*202b0*/  LDL R8, [R1+0x10] ;  /* 0x0000100001087983 */ /* 0x000ee20000100800 */
[----:B--2---:R-:W-:Y:S02]  /*202c0*/  LEA R7, R7, R11, 0x3 ;  /* 0x0000000b07077211 */ /* 0x004fe400078e18ff */
[----:B---3--:R-:W-:-:S04]  /*202d0*/  SHF.L.U32 R8, R8, 0x1f, RZ ;  /* 0x0000001f08087819 */ /* 0x008fc800000006ff */
[----:B------:R-:W0:Y:S02]  /*202e0*/  SYNCS.PHASECHK.TRANS64.TRYWAIT P0, [R7+URZ+0x288a0], R8 ;  /* 0x0288a008070075a7 */ /* 0x000e24000800017f */
[----:B0-----:R-:W-:Y:S05]  /*202f0*/  @!P0 BRA `(.L_x_7151) ;  /* 0x0000006000588947 */ /* 0x001fea0003800000 */
.L_x_7355:
        /* <DEDUP_REMOVED lines=11> */
.L_x_7152:
[----:B-1----:R-:W2:Y:S01]  /*203b0*/  LDL R9, [R1+0xc] ;  /* 0x00000c0001097983 */ /* 0x002ea20000100800 */
[----:B------:R-:W-:Y:S01]  /*203c0*/  R2UR UR9, R7 ;  /* 0x00000000070972ca */ /* 0x000fe200000e0000 */
[----:B------:R-:W-:Y:S01]  /*203d0*/  IMAD R10, R6, 0x80, R4 ;  /* 0x00000080060a7824 */ /* 0x000fe200078e0204 */
        /* <DEDUP_REMOVED lines=8> */
[----:B------:R-:W-:-:S03]  /*20460*/  UMOV UR15, 0x40 ;  /* 0x00000040000f7882 */ /* 0x000fc60000000000 */
        /* <DEDUP_REMOVED lines=11> */
.L_x_7356:
        /* <DEDUP_REMOVED lines=8> */
.L_x_7154:
        /* <DEDUP_REMOVED lines=19> */
.L_x_7150:
[----:B------:R-:W-:Y:S05]  /*206d0*/  BSYNC B1 ;  /* 0x0000000000017941 */ /* 0x000fea0003800000 */
.L_x_7149:
        /* <DEDUP_REMOVED lines=12> */
.L_x_7138:
[----:B------:R-:W-:Y:S05]  /*207a0*/  BSYNC B0 ;  /* 0x0000000000007941 */ /* 0x000fea0003800000 */
.L_x_7137:
        /* <DEDUP_REMOVED lines=17> */
.L_x_7158:
[----:B------:R-:W-:-:S13]  /*208c0*/  ISETP.NE.AND P0, PT, R3, 0x1, PT ;  /* 0x000000010300780c */ /* 0x000fda0003f05270 */
[----:B------:R-:W3:Y:S02]  /*208d0*/  @P0 LDC.64 R4, c[0x0][0x9e8] ;  /* 0x00027a00ff040b82 */ /* 0x000ee40000000a00 */
[----:B---3--:R-:W-:-:S05]  /*208e0*/  @P0 IMAD.HI.U32 R4, R6, R4, RZ ;  /* 0x0000000406040227 */ /* 0x008fca00078e00ff */
[----:B------:R-:W-:-:S07]  /*208f0*/  @P0 SHF.R.U32.HI R6, RZ, R5, R4 ;  /* 0x00000005ff060219 */ /* 0x000fce0000011604 */
.L_x_7159:
[----:B------:R-:W-:Y:S05]  /*20900*/  BSYNC B0 ;  /* 0x0000000000007941 */ /* 0x000fea0003800000 */
.L_x_7157:
[----:B------:R-:W-:-:S05]  /*20910*/  IMAD R5, R6, R3, R3 ;  /* 0x0000000306057224 */ /* 0x000fca00078e0203 */
[----:B------:R-:W-:-:S07]  /*20920*/  VIMNMX R2, R2, R5, PT ;  /* 0x0000000502027248 */ /* 0x000fce0003fe0100 */
.L_x_7156:
[----:B------:R-:W-:Y:S01]  /*20930*/  VIADD R2, R2, 0x7f ;  /* 0x0000007f02027836 */ /* 0x000fe20000000000 */
[----:B------:R-:W-:-:S04]  /*20940*/  ULDC UR4, c[0x0][0x9dc] ;  /* 0x0002770000047ab9 */ /* 0x000fc80000000800 */
        /* <DEDUP_REMOVED lines=11> */
[----:B-12---:R-:W-:-:S11]  /*20a00*/  LOP3.LUT R7, RZ, R0, RZ, 0x33, !PT ;  /* 0x00000000ff077212 */ /* 0x006fd600078e33ff */
[----:B------:R-:W1:Y:S02]  /*20a10*/  @P0 LDC.64 R4, c[0x0][0x9e8] ;  /* 0x00027a00ff040b82 */ /* 0x000e640000000a00 */
[----:B-1----:R-:W-:-:S05]  /*20a20*/  @P0 IMAD.HI.U32 R4, R7, R4, RZ ;  /* 0x0000000407040227 */ /* 0x002fca00078e00ff */
[----:B------:R-:W-:-:S04]  /*20a30*/  @P0 SHF.R.U32.HI R7, RZ, R5, R4 ;  /* 0x00000005ff070219 */ /* 0x000fc80000011604 */
[----:B------:R-:W-:Y:S01]  /*20a40*/  LOP3.LUT R0, RZ, R7, RZ, 0x33, !PT ;  /* 0x00000007ff007212 */ /* 0x000fe200078e33ff */
[----:B------:R-:W-:Y:S06]  /*20a50*/  BRA `(.L_x_7163) ;  /* 0x0000000000107947 */ /* 0x000fec0003800000 */
.L_x_7162:
[----:B------:R-:W-:-:S13]  /*20a60*/  ISETP.NE.AND P0, PT, R3, 0x1, PT ;  /* 0x000000010300780c */ /* 0x000fda0003f05270 */
[----:B------:R-:W4:Y:S02]  /*20a70*/  @P0 LDC.64 R4, c[0x0][0x9e8] ;  /* 0x00027a00ff040b82 */ /* 0x000f240000000a00 */
[----:B----4-:R-:W-:-:S05]  /*20a80*/  @P0 IMAD.HI.U32 R4, R0, R4, RZ ;  /* 0x0000000400040227 */ /* 0x010fca00078e00ff */
[----:B------:R-:W-:-:S07]  /*20a90*/  @P0 SHF.R.U32.HI R0, RZ, R5, R4 ;  /* 0x00000005ff000219 */ /* 0x000fce0000011604 */
.L_x_7163:
[----:B------:R-:W-:Y:S05]  /*20aa0*/  BSYNC B0 ;  /* 0x0000000000007941 */ /* 0x000fea0003800000 */
.L_x_7161:
[----:B------:R-:W-:-:S05]  /*20ab0*/  IMAD R3, R0, R3, RZ ;  /* 0x0000000300037224 */ /* 0x000fca00078e02ff */
[----:B------:R-:W-:-:S07]  /*20ac0*/  VIMNMX R2, R2, R3, !PT ;  /* 0x0000000302027248 */ /* 0x000fce0007fe0100 */
.L_x_7160:
        /* <DEDUP_REMOVED lines=25> */
.L_x_7165:
        /* <DEDUP_REMOVED lines=11> */
[----:B------:R-:W-:Y:S01]  /*20d10*/  IMAD.U32 R4, RZ, RZ, UR6 ;  /* 0x00000006ff047e24 */ /* 0x000fe2000f8e00ff */
[----:B------:R-:W-:Y:S01]  /*20d20*/  MOV R5, UR7 ;  /* 0x0000000700057c02 */ /* 0x000fe20008000f00 */
[----:B------:R-:W4:Y:S01]  /*20d30*/  LDC.64 R2, c[0x4][R2] ;  /* 0x0100000002027b82 */ /* 0x000f220000000a00 */
[----:B---3--:R-:W-:Y:S01]  /*20d40*/  IMAD.U32 R6, RZ, RZ, UR8 ;  /* 0x00000008ff067e24 */ /* 0x008fe2000f8e00ff */
[----:B------:R-:W-:Y:S01]  /*20d50*/  MOV R13, RZ ;  /* 0x000000ff000d7202 */ /* 0x000fe20000000f00 */
[----:B-12---:R-:W-:Y:S02]  /*20d60*/  IMAD.U32 R7, RZ, RZ, UR9 ;  /* 0x00000009ff077e24 */ /* 0x006fe4000f8e00ff */
[----:B------:R-:W-:-:S02]  /*20d70*/  IMAD.U32 R10, RZ, RZ, UR4 ;  /* 0x00000004ff0a7e24 */ /* 0x000fc4000f8e00ff */
[----:B0-----:R-:W-:Y:S02]  /*20d80*/  IMAD.U32 R11, RZ, RZ, UR5 ;  /* 0x00000005ff0b7e24 */ /* 0x001fe4000f8e00ff */
[----:B------:R-:W-:Y:S02]  /*20d90*/  IMAD.MOV.U32 R8, RZ, RZ, 0x70 ;  /* 0x00000070ff087424 */ /* 0x000fe400078e00ff */
[----:B------:R-:W-:-:S07]  /*20da0*/  IMAD.MOV.U32 R12, RZ, RZ, 0x1 ;  /* 0x00000001ff0c7424 */ /* 0x000fce00078e00ff */
[----:B------:R-:W-:-:S07]  /*20db0*/  LEPC R20, `(.L_x_7167) ;  /* 0x000000001014794e */ /* 0x000fce0000000000 */
[----:B----4-:R-:W-:Y:S05]  /*20dc0*/  CALL.ABS.NOINC R2 ;  /* 0x0000000002007343 */ /* 0x010fea0003c00000 */
.L_x_7167:
        /* <DEDUP_REMOVED lines=10> */
[----:B0-----:R-:W-:Y:S01]  /*20e70*/  MOV R11, UR5 ;  /* 0x00000005000b7c02 */ /* 0x001fe20008000f00 */
[----:B------:R-:W-:Y:S02]  /*20e80*/  IMAD.U32 R5, RZ, RZ, UR7 ;  /* 0x00000007ff057e24 */ /* 0x000fe4000f8e00ff */
[----:B---3--:R-:W-:Y:S02]  /*20e90*/  IMAD.U32 R6, RZ, RZ, UR8 ;  /* 0x00000008ff067e24 */ /* 0x008fe4000f8e00ff */
[----:B-12---:R-:W-:-:S02]  /*20ea0*/  IMAD.U32 R7, RZ, RZ, UR9 ;  /* 0x00000009ff077e24 */ /* 0x006fc4000f8e00ff */
[----:B------:R-:W-:Y:S02]  /*20eb0*/  IMAD.U32 R10, RZ, RZ, UR4 ;  /* 0x00000004ff0a7e24 */ /* 0x000fe4000f8e00ff */
[----:B------:R-:W-:Y:S02]  /*20ec0*/  IMAD.MOV.U32 R8, RZ, RZ, 0x70 ;  /* 0x00000070ff087424 */ /* 0x000fe400078e00ff */
[----:B------:R-:W-:Y:S02]  /*20ed0*/  IMAD.MOV.U32 R12, RZ, RZ, 0x1 ;  /* 0x00000001ff0c7424 */ /* 0x000fe400078e00ff */
[----:B------:R-:W-:-:S07]  /*20ee0*/  IMAD.MOV.U32 R13, RZ, RZ, RZ ;  /* 0x000000ffff0d7224 */ /* 0x000fce00078e00ff */
[----:B------:R-:W-:-:S07]  /*20ef0*/  LEPC R20, `(.L_x_7169) ;  /* 0x000000001014794e */ /* 0x000fce0000000000 */
[----:B----4-:R-:W-:Y:S05]  /*20f00*/  CALL.ABS.NOINC R2 ;  /* 0x0000000002007343 */ /* 0x010fea0003c00000 */
.L_x_7169:
        /* <DEDUP_REMOVED lines=16> */
.L_x_7168:
[----:B------:R-:W4:Y:S01]  /*21010*/  LDL.LU R4, [R1+0x28] ;  /* 0x0000280001047983 */ /* 0x000f220000300800 */
[----:B------:R-:W0:Y:S01]  /*21020*/  LDC R0, c[0x0][0x428] ;  /* 0x00010a00ff007b82 */ /* 0x000e220000000800 */
[----:B------:R-:W-:Y:S01]  /*21030*/  ULDC.64 UR4, c[0x0][0x9f8] ;  /* 0x00027e0000047ab9 */ /* 0x000fe20000000a00 */
[----:B------:R-:W-:Y:S01]  /*21040*/  IMAD.MOV.U32 R5, RZ, RZ, R19 ;  /* 0x000000ffff057224 */ /* 0x000fe200078e0013 */
        /* <DEDUP_REMOVED lines=14> */
[----:B------:R-:W-:Y:S02]  /*21130*/  SEL R2, R19, RZ, !P0 ;  /* 0x000000ff13027207 */ /* 0x000fe40004000000 */
[----:B----4-:R-:W-:Y:S02]  /*21140*/  LEA R3, R17, R4, 0x7 ;  /* 0x0000000411037211 */ /* 0x010fe400078e38ff */
        /* <DEDUP_REMOVED lines=8> */
.L_x_7170:
        /* <DEDUP_REMOVED lines=16> */
.L_x_7171:
        /* <DEDUP_REMOVED lines=18> */
.L_x_7359:
[----:B------:R-:W-:Y:S01]  /*213f0*/  UMOV UR4, 0xffffffff ;  /* 0xffffffff00047882 */ /* 0x000fe20000000000 */
[----:B------:R-:W-:Y:S02]  /*21400*/  SHF.R.S32.HI R17, RZ, 0x1f, R5 ;  /* 0x0000001fff117819 */ /* 0x000fe40000011405 */
[----:B------:R-:W-:Y:S05]  /*21410*/  BRA.DIV UR4, `(.L_x_7173) ;  /* 0x00000052046c7947 */ /* 0x000fea000b800000 */
[----:B------:R-:W-:-:S13]  /*21420*/  ELECT P6, URZ, PT ;  /* 0x00000000003f782f */ /* 0x000fda00038c0000 */
.L_x_7362:
        /* <DEDUP_REMOVED lines=21> */
.L_x_7175:
        /* <DEDUP_REMOVED lines=9> */
.L_x_7363:
        /* <DEDUP_REMOVED lines=11> */
.L_x_7177:
        /* <DEDUP_REMOVED lines=27> */
.L_x_7174:
        /* <DEDUP_REMOVED lines=39> */
.L_x_7364:
[----:B------:R-:W-:Y:S05]  /*21ae0*/  BSYNC B0 ;  /* 0x0000000000007941 */ /* 0x000fea0003800000 */
.L_x_7178:
        /* <DEDUP_REMOVED lines=9> */
[----:B------:R-:W-:-:S04]  /*21b80*/  VIADDMNMX R13, R13, 0x1, R2, !PT ;  /* 0x000000010d0d7846 */ /* 0x000fc80007800102 */
[----:B------:R-:W-:-:S04]  /*21b90*/  IADD3 R2, R3, R13, RZ ;  /* 0x0000000d03027210 */ /* 0x000fc80007ffe0ff */
        /* <DEDUP_REMOVED lines=33> */
.L_x_7186:
[----:B0-----:R-:W0:Y:S01]  /*21db0*/  S2R R8, SR_CgaCtaId ;  /* 0x0000000000087919 */ /* 0x001e220000008800 */
[----:B------:R-:W-:-:S04]  /*21dc0*/  MOV R3, 0x400 ;  /* 0x0000040000037802 */ /* 0x000fc80000000f00 */
[----:B0-----:R-:W-:Y:S02]  /*21dd0*/  LEA R3, R8, R3, 0x18 ;  /* 0x0000000308037211 */ /* 0x001fe400078ec0ff */
[----:B------:R-:W-:-:S03]  /*21de0*/  SHF.L.U32 R8, R14, 0x1f, RZ ;  /* 0x0000001f0e087819 */ /* 0x000fc600000006ff */
[----:B------:R-:W-:-:S04]  /*21df0*/  IMAD R3, R12, 0x8, R3 ;  /* 0x000000080c037824 */ /* 0x000fc800078e0203 */
[----:B------:R-:W0:Y:S02]  /*21e00*/  SYNCS.PHASECHK.TRANS64.TRYWAIT P0, [R3+URZ+0x28840], R8 ;  /* 0x02884008030075a7 */ /* 0x000e24000800017f */
[----:B0-----:R-:W-:Y:S05]  /*21e10*/  @!P0 BRA `(.L_x_7187) ;  /* 0x0000004800408947 */ /* 0x001fea0003800000 */
.L_x_7365:
        /* <DEDUP_REMOVED lines=11> */
.L_x_7188:
        /* <DEDUP_REMOVED lines=32> */
.L_x_7366:
        /* <DEDUP_REMOVED lines=10> */
.L_x_7190:
[----:B------:R-:W2:Y:S02]  /*22170*/  LDL R8, [R1+0x14] ;  /* 0x0000140001087983 */ /* 0x000ea40000100800 */
[----:B--2---:R-:W-:-:S13]  /*22180*/  LOP3.LUT P0, RZ, R8, 0x40, RZ, 0xc0, !PT ;  /* 0x0000004008ff7812 */ /* 0x004fda000780c0ff */
[----:B------:R-:W-:Y:S05]  /*22190*/  @P0 BRA `(.L_x_7191) ;  /* 0x0000000000040947 */ /* 0x000fea0003800000 */
[----:B------:R-:W-:Y:S01]  /*221a0*/  BPT.TRAP 0x1 ;  /* 0x000000040000795c */ /* 0x000fe20000300000 */
.L_x_7191:
        /* <DEDUP_REMOVED lines=16> */
[----:B--2---:R-:W-:Y:S01]  /*222b0*/  IMAD R4, R9, 0x8000, R10 ;  /* 0x0000800009047824 */ /* 0x004fe200078e020a */
[----:B---3--:R-:W-:-:S04]  /*222c0*/  R2UR UR5, R8 ;  /* 0x00000000080572ca */ /* 0x008fc800000e0000 */
[----:B------:R-:W-:-:S09]  /*222d0*/  R2UR UR14, R4 ;  /* 0x00000000040e72ca */ /* 0x000fd200000e0000 */
[----:B------:R-:W-:-:S04]  /*222e0*/  ULEA UR11, UR11, UR5, 0x7 ;  /* 0x000000050b0b7291 */ /* 0x000fc8000f8e383f */
[----:B------:R-:W-:Y:S02]  /*222f0*/  UIADD3 UR8, UR14, 0x400, URZ ;  /* 0x000004000e087890 */ /* 0x000fe4000fffe03f */
[----:B------:R-:W-:Y:S02]  /*22300*/  UIADD3.X UR5, URZ, UR41, URZ, UP0, !UPT ;  /* 0x000000293f057290 */ /* 0x000fe400087fe43f */
[----:B------:R-:W-:-:S07]  /*22310*/  UIADD3 UR14, UR14, 0x4400, URZ ;  /* 0x000044000e0e7890 */ /* 0x000fce000fffe03f */
[----:B------:R0:W-:Y:S01]  /*22320*/  UTMALDG.4D [UR8], [UR4], desc[UR6] ;  /* 0x00000608040075b4 */ /* 0x0001e20008019000 */
[----:B------:R-:W-:Y:S01]  /*22330*/  IMAD.MOV.U32 R4, RZ, RZ, R7 ;  /* 0x000000ffff047224 */ /* 0x000fe200078e0007 */
[----:B0-----:R-:W-:Y:S01]  /*22340*/  UMOV UR8, UR14 ;  /* 0x0000000e00087c82 */ /* 0x001fe20008000000 */
[----:B------:R-:W-:Y:S02]  /*22350*/  UMOV UR10, UR15 ;  /* 0x0000000f000a7c82 */ /* 0x000fe40008000000 */
[----:B------:R0:W-:Y:S02]  /*22360*/  UTMALDG.4D [UR8], [UR4], desc[UR6] ;  /* 0x00000608040075b4 */ /* 0x0001e40008019000 */
[----:B0-----:R-:W-:Y:S01]  /*22370*/  NOP ;  /* 0x0000000000007918 */ /* 0x001fe20000000000 */
.L_x_7185:
[----:B------:R-:W-:Y:S05]  /*22380*/  BSYNC B2 ;  /* 0x0000000000027941 */ /* 0x000fea0003800000 */
.L_x_7184:
[----:B------:R-:W2:Y:S04]  /*22390*/  LDL R2, [R1+0x20] ;  /* 0x0000200001027983 */ /* 0x000ea80000100800 */
[----:B------:R0:W-:Y:S04]  /*223a0*/  STL [R1+0x8], R14 ;  /* 0x0000080e01007387 */ /* 0x0001e80000100800 */
[----:B------:R0:W-:Y:S02]  /*223b0*/  STL [R1], R12 ;  /* 0x0000000c01007387 */ /* 0x0001e40000100800 */
[----:B0-2---:R-:W-:-:S07]  /*223c0*/  IADD3 R7, R2, -0x3, RZ ;  /* 0xfffffffd02077810 */ /* 0x005fce0007ffe0ff */
.L_x_7183:
[----:B------:R-:W-:Y:S05]  /*223d0*/  BSYNC B1 ;  /* 0x0000000000017941 */ /* 0x000fea0003800000 */
.L_x_7182:
[----:B------:R-:W2:Y:S01]  /*223e0*/  LDL.LU R2, [R1+0x20] ;  /* 0x0000200001027983 */ /* 0x000ea20000300800 */
[----:B------:R-:W-:Y:S01]  /*223f0*/  VIADD R13, R13, 0xfffffffe ;  /* 0xfffffffe0d0d7836 */ /* 0x000fe20000000000 */
[----:B--2---:R-:W-:-:S04]  /*22400*/  LOP3.LUT R2, RZ, R2, RZ, 0x33, !PT ;  /* 0x00000002ff027212 */ /* 0x004fc800078e33ff */
[----:B------:R-:W-:-:S13]  /*22410*/  ISETP.NE.AND P0, PT, R13, R2, PT ;  /* 0x000000020d00720c */ /* 0x000fda0003f05270 */
[----:B------:R-:W-:Y:S05]  /*22420*/  @!P0 BRA `(.L_x_7181) ;  /* 0x0000000c00fc8947 */ /* 0x000fea0003800000 */
[----:B------:R-:W-:-:S07]  /*22430*/  IMAD.MOV.U32 R13, RZ, RZ, R6 ;  /* 0x000000ffff0d7224 */ /* 0x000fce00078e0006 */
.L_x_7208:
        /* <DEDUP_REMOVED lines=32> */
.L_x_7194:
[----:B------:R-:W1:Y:S01]  /*22640*/  S2R R3, SR_CgaCtaId ;  /* 0x0000000000037919 */ /* 0x000e620000008800 */
[----:B------:R-:W-:-:S04]  /*22650*/  MOV R2, 0x400 ;  /* 0x0000040000027802 */ /* 0x000fc80000000f00 */
[----:B-1----:R-:W-:Y:S02]  /*22660*/  LEA R2, R3, R2, 0x18 ;  /* 0x0000000203027211 */ /* 0x002fe400078ec0ff */
[----:B------:R-:W-:-:S03]  /*22670*/  SHF.L.U32 R3, R9, 0x1f, RZ ;  /* 0x0000001f09037819 */ /* 0x000fc600000006ff */
[----:B------:R-:W-:-:S04]  /*22680*/  IMAD R2, R8, 0x8, R2 ;  /* 0x0000000808027824 */ /* 0x000fc800078e0202 */
[----:B------:R-:W1:Y:S02]  /*22690*/  SYNCS.PHASECHK.TRANS64.TRYWAIT P0, [R2+URZ+0x28840], R3 ;  /* 0x02884003020075a7 */ /* 0x000e64000800017f */
[----:B-1----:R-:W-:Y:S05]  /*226a0*/  @!P0 BRA `(.L_x_7195) ;  /* 0x0000004000448947 */ /* 0x002fea0003800000 */
.L_x_7367:
        /* <DEDUP_REMOVED lines=11> */
.L_x_7196:
        /* <DEDUP_REMOVED lines=32> */
.L_x_7368:
        /* <DEDUP_REMOVED lines=10> */
.L_x_7198:
[----:B------:R-:W2:Y:S02]  /*22a00*/  LDL R3, [R1+0x14] ;  /* 0x0000140001037983 */ /* 0x000ea40000100800 */
[----:B--2---:R-:W-:-:S13]  /*22a10*/  LOP3.LUT P0, RZ, R3, 0x40, RZ, 0xc0, !PT ;  /* 0x0000004003ff7812 */ /* 0x004fda000780c0ff */
[----:B------:R-:W-:Y:S05]  /*22a20*/  @P0 BRA `(.L_x_7199) ;  /* 0x0000000000040947 */ /* 0x000fea0003800000 */
[----:B------:R-:W-:Y:S01]  /*22a30*/  BPT.TRAP 0x1 ;  /* 0x000000040000795c */ /* 0x000fe20000300000 */
.L_x_7199:
        /* <DEDUP_REMOVED lines=29> */
.L_x_7193:
[----:B------:R-:W-:Y:S05]  /*22c10*/  BSYNC B1 ;  /* 0x0000000000017941 */ /* 0x000fea0003800000 */
.L_x_7192:
        /* <DEDUP_REMOVED lines=32> */
.L_x_7202:
[----:B------:R-:W2:Y:S01]  /*22e20*/  S2R R3, SR_CgaCtaId ;  /* 0x0000000000037919 */ /* 0x000ea20000008800 */
[----:B------:R-:W-:-:S04]  /*22e30*/  MOV R2, 0x400 ;  /* 0x0000040000027802 */ /* 0x000fc80000000f00 */
[----:B--2---:R-:W-:Y:S02]  /*22e40*/  LEA R2, R3, R2, 0x18 ;  /* 0x0000000203027211 */ /* 0x004fe400078ec0ff */
[----:B------:R-:W-:-:S03]  /*22e50*/  SHF.L.U32 R3, R14, 0x1f, RZ ;  /* 0x0000001f0e037819 */ /* 0x000fc600000006ff */
[----:B------:R-:W-:-:S04]  /*22e60*/  IMAD R2, R15, 0x8, R2 ;  /* 0x000000080f027824 */ /* 0x000fc800078e0202 */
[----:B------:R-:W2:Y:S02]  /*22e70*/  SYNCS.PHASECHK.TRANS64.TRYWAIT P0, [R2+URZ+0x28840], R3 ;  /* 0x02884003020075a7 */ /* 0x000ea4000800017f */
[----:B--2---:R-:W-:Y:S05]  /*22e80*/  @!P0 BRA `(.L_x_7203) ;  /* 0x0000003800748947 */ /* 0x004fea0003800000 */
.L_x_7369:
        /* <DEDUP_REMOVED lines=11> */
.L_x_7204:
        /* <DEDUP_REMOVED lines=18> */
[----:B------:R-:W-:Y:S01]  /*23060*/  R2UR UR8, R2 ;  /* 0x00000000020872ca */ /* 0x000fe200000e0000 */
[----:B------:R-:W-:-:S08]  /*23070*/  IMAD R2, R8, 0x8, R3 ;  /* 0x0000000808027824 */ /* 0x000fd000078e0203 */
[----:B------:R-:W-:-:S04]  /*23080*/  ULEA UR11, UR11, UR5, 0x7 ;  /* 0x000000050b0b7291 */ /* 0x000fc8000f8e383f */
        /* <DEDUP_REMOVED lines=10> */
.L_x_7370:
        /* <DEDUP_REMOVED lines=10> */
.L_x_7206:
[----:B------:R-:W2:Y:S02]  /*231d0*/  LDL R3, [R1+0x14] ;  /* 0x0000140001037983 */ /* 0x000ea40000100800 */
[----:B--2---:R-:W-:-:S13]  /*231e0*/  LOP3.LUT P0, RZ, R3, 0x40, RZ, 0xc0, !PT ;  /* 0x0000004003ff7812 */ /* 0x004fda000780c0ff */
[----:B------:R-:W-:Y:S05]  /*231f0*/  @P0 BRA `(.L_x_7207) ;  /* 0x0000000000040947 */ /* 0x000fea0003800000 */
[----:B------:R-:W-:Y:S01]  /*23200*/  BPT.TRAP 0x1 ;  /* 0x000000040000795c */ /* 0x000fe20000300000 */
.L_x_7207:
        /* <DEDUP_REMOVED lines=18> */
[----:B------:R-:W-:Y:S01]  /*23330*/  MOV R4, R10 ;  /* 0x0000000a00047202 */ /* 0x000fe20000000f00 */
        /* <DEDUP_REMOVED lines=9> */
.L_x_7201:
[----:B------:R-:W-:Y:S05]  /*233d0*/  BSYNC B1 ;  /* 0x0000000000017941 */ /* 0x000fea0003800000 */
.L_x_7200:
[----:B------:R-:W2:Y:S01]  /*233e0*/  LDL R2, [R1+0x18] ;  /* 0x0000180001027983 */ /* 0x000ea20000100800 */
[----:B------:R-:W-:Y:S01]  /*233f0*/  VIADD R7, R7, 0xfffffffe ;  /* 0xfffffffe07077836 */ /* 0x000fe20000000000 */
[----:B--2---:R-:W-:-:S13]  /*23400*/  ISETP.GT.AND P0, PT, R11, R2, PT ;  /* 0x000000020b00720c */ /* 0x004fda0003f04270 */
[----:B------:R-:W-:Y:S05]  /*23410*/  @P0 BRA `(.L_x_7208) ;  /* 0xfffffff000080947 */ /* 0x000fea000383ffff */
.L_x_7181:
[----:B------:R-:W-:Y:S05]  /*23420*/  BSYNC B0 ;  /* 0x0000000000007941 */ /* 0x000fea0003800000 */
.L_x_7180:
        /* <DEDUP_REMOVED lines=17> */
.L_x_7210:
[----:B------:R-:W-:Y:S05]  /*23540*/  BSYNC B0 ;  /* 0x0000000000007941 */ /* 0x000fea0003800000 */
.L_x_7209:
        /* <DEDUP_REMOVED lines=11> */
.L_x_7371:
        /* <DEDUP_REMOVED lines=10> */
.L_x_7214:
[----:B------:R-:W2:Y:S02]  /*236a0*/  LDL R2, [R1+0x14] ;  /* 0x0000140001027983 */ /* 0x000ea40000100800 */
[----:B--2---:R-:W-:-:S13]  /*236b0*/  LOP3.LUT P0, RZ, R2, 0x40, RZ, 0xc0, !PT ;  /* 0x0000004002ff7812 */ /* 0x004fda000780c0ff */
[----:B------:R-:W-:Y:S05]  /*236c0*/  @P0 BRA `(.L_x_7215) ;  /* 0x0000000000040947 */ /* 0x000fea0003800000 */
[----:B------:R-:W-:Y:S01]  /*236d0*/  BPT.TRAP 0x1 ;  /* 0x000000040000795c */ /* 0x000fe20000300000 */
.L_x_7215:
        /* <DEDUP_REMOVED lines=27> */
.L_x_7212:
[----:B------:R-:W-:Y:S05]  /*23890*/  BSYNC B0 ;  /* 0x0000000000007941 */ /* 0x000fea0003800000 */
.L_x_7211:
        /* <DEDUP_REMOVED lines=9> */
.L_x_7166:
[----:B------:R-:W-:Y:S05]  /*23930*/  BSYNC B6 ;  /* 0x0000000000067941 */ /* 0x000fea0003800000 */
.L_x_7164:
[----:B------:R-:W-:-:S03]  /*23940*/  UMOV UR4, 0xffffffff ;  /* 0xffffffff00047882 */ /* 0x000fc60000000000 */
[----:B------:R-:W-:Y:S05]  /*23950*/  BRA.DIV UR4, `(.L_x_7216) ;  /* 0x0000002e04fc7947 */ /* 0x000fea000b800000 */
[----:B------:R4:W0:Y:S04]  /*23960*/  SHFL.IDX PT, R4, R16, RZ, 0x1f ;  /* 0x00001fff10047589 */ /* 0x00082800000e0000 */
[----:B------:R-:W0:Y:S02]  /*23970*/  SHFL.IDX PT, R16, R16, 0x1, 0x1f ;  /* 0x00201f0010107f89 */ /* 0x000e2400000e0000 */
.L_x_7375:
[----:B-12---:R-:W1:Y:S01]  /*23980*/  S2R R7, SR_TID.X ;  /* 0x0000000000077919 */ /* 0x006e620000002100 */
[----:B------:R-:W-:Y:S01]  /*23990*/  ULDC UR4, c[0x0][0xc14] ;  /* 0x0003050000047ab9 */ /* 0x000fe20000000800 */
[----:B------:R-:W-:Y:S01]  /*239a0*/  BSSY B0, `(.L_x_7217) ;  /* 0x000000b000007945 */ /* 0x000fe20003800000 */
[----:B------:R-:W-:Y:S02]  /*239b0*/  IMAD.U32 R0, RZ, RZ, UR4 ;  /* 0x00000004ff007e24 */ /* 0x000fe4000f8e00ff */
[----:B------:R-:W-:Y:S01]  /*239c0*/  IMAD.MOV.U32 R17, RZ, RZ, RZ ;  /* 0x000000ffff117224 */ /* 0x000fe200078e00ff */
[----:B-1----:R-:W-:-:S04]  /*239d0*/  LOP3.LUT R7, R7, 0x1f, RZ, 0xc0, !PT ;  /* 0x0000001f07077812 */ /* 0x002fc800078ec0ff */
[C---:B------:R-:W-:Y:S02]  /*239e0*/  ISETP.NE.AND P0, PT, R7.reuse, 0x1f, PT ;  /* 0x0000001f0700780c */ /* 0x040fe40003f05270 */
[----:B------:R-:W-:-:S04]  /*239f0*/  IADD3 R5, R7, R19, RZ ;  /* 0x0000001307057210 */ /* 0x000fc80007ffe0ff */
[----:B------:R-:W-:-:S13]  /*23a00*/  ISETP.GE.OR P0, PT, R5, R0, !P0 ;  /* 0x000000000500720c */ /* 0x000fda0004706670 */
[----:B------:R-:W-:Y:S05]  /*23a10*/  @P0 BRA `(.L_x_7218) ;  /* 0x00000000000c0947 */ /* 0x000fea0003800000 */
[----:B------:R-:W1:Y:S02]  /*23a20*/  LDC.64 R2, c[0x0][0xc58] ;  /* 0x00031600ff027b82 */ /* 0x000e640000000a00 */
[----:B-1----:R-:W-:-:S05]  /*23a30*/  IMAD.WIDE R2, R5, 0x4, R2 ;  /* 0x0000000405027825 */ /* 0x002fca00078e0202 */
[----:B------:R1:W5:Y:S02]  /*23a40*/  LDG.E R17, desc[UR56][R2.64] ;  /* 0x0000003802117981 */ /* 0x000364000c1e1900 */
.L_x_7218:
[----:B------:R-:W-:Y:S05]  /*23a50*/  BSYNC B0 ;  /* 0x0000000000007941 */ /* 0x000fea0003800000 */
.L_x_7217:
        /* <DEDUP_REMOVED lines=11> */
[----:B-1----:R-:W-:-:S05]  /*23b10*/  IMAD.IADD R3, R13, 0x1, R14 ;  /* 0x000000010d037824 */ /* 0x002fca00078e020e */
        /* <DEDUP_REMOVED lines=11> */
.L_x_7383:
[----:B------:R-:W-:Y:S02]  /*23bd0*/  ULDC UR4, c[0x0][0xc10] ;  /* 0x0003040000047ab9 */ /* 0x000fe40000000800 */
[----:B------:R-:W-:-:S04]  /*23be0*/  IMAD.U32 R5, RZ, RZ, UR4 ;  /* 0x00000004ff057e24 */ /* 0x000fc8000f8e00ff */
[----:B-1----:R-:W-:-:S04]  /*23bf0*/  IMAD R3, R14, R5, RZ ;  /* 0x000000050e037224 */ /* 0x002fc800078e02ff */
[----:B----4-:R-:W-:-:S05]  /*23c00*/  IMAD.IADD R16, R16, 0x1, R3 ;  /* 0x0000000110107824 */ /* 0x010fca00078e0203 */
[----:B------:R-:W-:-:S13]  /*23c10*/  ISETP.GT.AND P0, PT, R16, R4, PT ;  /* 0x000000041000720c */ /* 0x000fda0003f04270 */
[----:B------:R-:W-:Y:S05]  /*23c20*/  @P0 BRA `(.L_x_7220) ;  /* 0x0000000000b40947 */ /* 0x000fea0003800000 */
[----:B------:R-:W1:Y:S02]  /*23c30*/  LDC R0, c[0x0][0xc14] ;  /* 0x00030500ff007b82 */ /* 0x000e640000000800 */
.L_x_7225:
[----:B------:R-:W-:-:S05]  /*23c40*/  VIADD R19, R19, 0x1f ;  /* 0x0000001f13137836 */ /* 0x000fca0000000000 */
[----:B-1----:R-:W-:-:S13]  /*23c50*/  ISETP.GE.AND P0, PT, R19, R0, PT ;  /* 0x000000001300720c */ /* 0x002fda0003f06270 */
[----:B------:R-:W-:Y:S05]  /*23c60*/  @P0 BRA `(.L_x_7221) ;  /* 0x0000000400ec0947 */ /* 0x000fea0003800000 */
[----:B------:R-:W1:Y:S01]  /*23c70*/  S2R R7, SR_TID.X ;  /* 0x0000000000077919 */ /* 0x000e620000002100 */
[----:B------:R-:W-:Y:S01]  /*23c80*/  BSSY B0, `(.L_x_7222) ;  /* 0x000000a000007945 */ /* 0x000fe20003800000 */
[----:B------:R-:W-:Y:S01]  /*23c90*/  IMAD.MOV.U32 R17, RZ, RZ, RZ ;  /* 0x000000ffff117224 */ /* 0x000fe200078e00ff */
        /* <DEDUP_REMOVED lines=8> */
.L_x_7223:
[----:B------:R-:W-:Y:S05]  /*23d20*/  BSYNC B0 ;  /* 0x0000000000007941 */ /* 0x000fea0003800000 */
.L_x_7222:
        /* <DEDUP_REMOVED lines=11> */
[----:B-1----:R-:W-:-:S05]  /*23de0*/  IADD3 R3, R13, R14, RZ ;  /* 0x0000000e0d037210 */ /* 0x002fca0007ffe0ff */
        /* <DEDUP_REMOVED lines=11> */
.L_x_7391:
[----:B------:R-:W-:Y:S02]  /*23ea0*/  ULDC UR4, c[0x0][0xc10] ;  /* 0x0003040000047ab9 */ /* 0x000fe40000000800 */
[----:B------:R-:W-:-:S04]  /*23eb0*/  IMAD.U32 R5, RZ, RZ, UR4 ;  /* 0x00000004ff057e24 */ /* 0x000fc8000f8e00ff */
[----:B-1----:R-:W-:-:S04]  /*23ec0*/  IMAD R3, R14, R5, RZ ;  /* 0x000000050e037224 */ /* 0x002fc800078e02ff */
[----:B------:R-:W-:-:S05]  /*23ed0*/  IMAD.IADD R16, R3, 0x1, R16 ;  /* 0x0000000103107824 */ /* 0x000fca00078e0210 */
[----:B------:R-:W-:-:S13]  /*23ee0*/  ISETP.GT.AND P0, PT, R16, R4, PT ;  /* 0x000000041000720c */ /* 0x000fda0003f04270 */
[----:B------:R-:W-:Y:S05]  /*23ef0*/  @!P0 BRA `(.L_x_7225) ;  /* 0xfffffffc00508947 */ /* 0x000fea000383ffff */
.L_x_7220:
        /* <DEDUP_REMOVED lines=8> */
.L_x_7395:
[----:B------:R-:W-:Y:S02]  /*23f80*/  ISETP.NE.AND P0, PT, R3, RZ, PT ;  /* 0x000000ff0300720c */ /* 0x000fe40003f05270 */
[----:B------:R-:W-:-:S11]  /*23f90*/  MOV R7, RZ ;  /* 0x000000ff00077202 */ /* 0x000fd60000000f00 */
[----:B------:R-:W-:Y:S05]  /*23fa0*/  @!P0 BRA `(.L_x_7227) ;  /* 0x0000000000108947 */ /* 0x000fea0003800000 */
[----:B------:R-:W-:Y:S01]  /*23fb0*/  UMOV UR4, 0xffffffff ;  /* 0xffffffff00047882 */ /* 0x000fe20000000000 */
[----:B------:R-:W-:Y:S02]  /*23fc0*/  VIADD R12, R6, 0xffffffff ;  /* 0xffffffff060c7836 */ /* 0x000fe40000000000 */
[----:B------:R-:W-:Y:S05]  /*23fd0*/  BRA.DIV UR4, `(.L_x_7228) ;  /* 0x0000003204907947 */ /* 0x000fea000b800000 */
[----:B------:R3:W4:Y:S02]  /*23fe0*/  SHFL.IDX PT, R7, R2, R12, 0x1f ;  /* 0x00001f0c02077589 */ /* 0x00072400000e0000 */
.L_x_7227:
[----:B0--3--:R-:W0:Y:S01]  /*23ff0*/  LDC.64 R2, c[0x0][0xc68] ;  /* 0x00031a00ff027b82 */ /* 0x009e220000000a00 */
[----:B------:R-:W-:-:S04]  /*24000*/  IMAD.IADD R19, R6, 0x1, R19 ;  /* 0x0000000106137824 */ /* 0x000fc800078e0213 */
[----:B0-----:R-:W-:-:S05]  /*24010*/  IMAD.WIDE R2, R19, 0x4, R2 ;  /* 0x0000000413027825 */ /* 0x001fca00078e0202 */
[----:B------:R-:W1:Y:S01]  /*24020*/  LDG.E R9, desc[UR56][R2.64] ;  /* 0x0000003802097981 */ /* 0x000e62000c1e1900 */
[----:B----4-:R-:W-:-:S04]  /*24030*/  IMAD R16, R7, R5, R16 ;  /* 0x0000000507107224 */ /* 0x010fc800078e0210 */
[----:B------:R-:W-:Y:S02]  /*24040*/  IMAD.IADD R7, R4, 0x1, -R16 ;  /* 0x0000000104077824 */ /* 0x000fe400078e0a10 */
[----:B-12---:R-:W-:-:S05]  /*24050*/  IMAD R6, R17, R9, RZ ;  /* 0x0000000911067224 */ /* 0x006fca00078e02ff */
        /* <DEDUP_REMOVED lines=29> */
[----:B------:R-:W-:-:S04]  /*24230*/  VIADDMNMX R9, R8, R5, R9, PT ;  /* 0x0000000508097246 */ /* 0x000fc80003800109 */
        /* <DEDUP_REMOVED lines=11> */
[----:B------:R-:W-:-:S04]  /*242f0*/  IMAD.HI.U32 R2, R2, R3, RZ ;  /* 0x0000000302027227 */ /* 0x000fc800078e00ff */
[----:B------:R-:W-:-:S04]  /*24300*/  IMAD.MOV R8, RZ, RZ, -R7 ;  /* 0x000000ffff087224 */ /* 0x000fc800078e0a07 */
[----:B------:R-:W-:Y:S01]  /*24310*/  IMAD R8, R2, R8, R3 ;  /* 0x0000000802087224 */ /* 0x000fe200078e0203 */
[----:B------:R-:W-:-:S04]  /*24320*/  LOP3.LUT R3, R6, R9, RZ, 0x3c, !PT ;  /* 0x0000000906037212 */ /* 0x000fc800078e3cff */
[----:B------:R-:W-:-:S13]  /*24330*/  ISETP.GT.U32.AND P0, PT, R5, R8, PT ;  /* 0x000000080500720c */ /* 0x000fda0003f04070 */
[----:B------:R-:W-:Y:S02]  /*24340*/  @!P0 IMAD.IADD R8, R8, 0x1, -R5 ;  /* 0x0000000108088824 */ /* 0x000fe400078e0a05 */
[----:B------:R-:W-:-:S03]  /*24350*/  @!P0 VIADD R2, R2, 0x1 ;  /* 0x0000000102028836 */ /* 0x000fc60000000000 */
[----:B------:R-:W-:-:S13]  /*24360*/  ISETP.GE.U32.AND P0, PT, R8, R5, PT ;  /* 0x000000050800720c */ /* 0x000fda0003f06070 */
[----:B------:R-:W-:Y:S02]  /*24370*/  @P0 IADD3 R2, R2, 0x1, RZ ;  /* 0x0000000102020810 */ /* 0x000fe40007ffe0ff */
[----:B------:R-:W-:Y:S01]  /*24380*/  ISETP.GE.AND P0, PT, R3, RZ, PT ;  /* 0x000000ff0300720c */ /* 0x000fe20003f06270 */
[----:B------:R-:W-:-:S12]  /*24390*/  IMAD.IADD R3, R6, 0x1, R4 ;  /* 0x0000000106037824 */ /* 0x000fd800078e0204 */
        /* <DEDUP_REMOVED lines=8> */
.L_x_7221:
[----:B------:R-:W-:Y:S01]  /*24420*/  UMOV UR4, URZ ;  /* 0x0000003f00047c82 */ /* 0x000fe20008000000 */
[----:B------:R-:W-:Y:S01]  /*24430*/  UMOV UR5, URZ ;  /* 0x0000003f00057c82 */ /* 0x000fe20008000000 */
[----:B------:R-:W-:Y:S01]  /*24440*/  ULDC UR6, c[0x0][0xc14] ;  /* 0x0003050000067ab9 */ /* 0x000fe20000000800 */
[----:B------:R-:W-:Y:S01]  /*24450*/  IMAD.MOV.U32 R16, RZ, RZ, R4 ;  /* 0x000000ffff107224 */ /* 0x000fe200078e0004 */
[----:B------:R-:W-:Y:S01]  /*24460*/  MOV R18, UR5 ;  /* 0x0000000500127c02 */ /* 0x000fe20008000f00 */
[----:B------:R-:W-:Y:S02]  /*24470*/  IMAD.U32 R17, RZ, RZ, UR4 ;  /* 0x00000004ff117e24 */ /* 0x000fe4000f8e00ff */
[----:B------:R-:W-:-:S07]  /*24480*/  IMAD.U32 R19, RZ, RZ, UR6 ;  /* 0x00000006ff137e24 */ /* 0x000fce000f8e00ff */
.L_x_7229:
        /* <DEDUP_REMOVED lines=12> */
.L_x_7125:
        /* <DEDUP_REMOVED lines=12> */
.L_x_7398:
[----:B------:R-:W-:Y:S05]  /*24610*/  BSYNC B0 ;  /* 0x0000000000007941 */ /* 0x000fea0003800000 */
.L_x_7231:
[----:B------:R-:W-:-:S03]  /*24620*/  UMOV UR4, 0xffffffff ;  /* 0xffffffff00047882 */ /* 0x000fc60000000000 */
[----:B------:R-:W-:Y:S05]  /*24630*/  BRA.DIV UR4, `(.L_x_7233) ;  /* 0x0000002e04347947 */ /* 0x000fea000b800000 */
[----:B------:R-:W2:Y:S02]  /*24640*/  S2R R2, SR_TID.X ;  /* 0x0000000000027919 */ /* 0x000ea40000002100 */
[----:B--2---:R-:W-:-:S04]  /*24650*/  SHF.R.U32.HI R2, RZ, 0x5, R2 ;  /* 0x00000005ff027819 */ /* 0x004fc80000011602 */
[----:B------:R-:W-:-:S05]  /*24660*/  LOP3.LUT R2, R2, 0x3, RZ, 0xc0, !PT ;  /* 0x0000000302027812 */ /* 0x000fca00078ec0ff */
[----:B------:R2:W3:Y:S02]  /*24670*/  SHFL.IDX PT, R14, R2, RZ, 0x1f ;  /* 0x00001fff020e7589 */ /* 0x0004e400000e0000 */
.L_x_7401:
[----:B---3--:R-:W-:-:S13]  /*24680*/  ISETP.NE.AND P0, PT, R14, RZ, PT ;  /* 0x000000ff0e00720c */ /* 0x008fda0003f05270 */
[----:B------:R-:W-:Y:S05]  /*24690*/  @P0 BRA `(.L_x_6837) ;  /* 0x0000000000940947 */ /* 0x000fea0003800000 */
[----:B------:R-:W-:-:S03]  /*246a0*/  UMOV UR4, 0xffffffff ;  /* 0xffffffff00047882 */ /* 0x000fc60000000000 */
[----:B------:R-:W-:Y:S05]  /*246b0*/  BRA.DIV UR4, `(.L_x_7234) ;  /* 0x0000002e04487947 */ /* 0x000fea000b800000 */
[----:B------:R-:W-:-:S13]  /*246c0*/  ELECT P6, URZ, PT ;  /* 0x00000000003f782f */ /* 0x000fda00038c0000 */
.L_x_7404:
[----:B------:R-:W-:Y:S05]  /*246d0*/  @!P6 BRA `(.L_x_6837) ;  /* 0x000000000084e947 */ /* 0x000fea0003800000 */
[----:B------:R-:W-:-:S06]  /*246e0*/  ULOP3.LUT UR4, UR36, 0x2, URZ, 0xfc, !UPT ;  /* 0x0000000224047892 */ /* 0x000fcc000f8efc3f */
[----:B--2---:R-:W-:-:S05]  /*246f0*/  IMAD.U32 R2, RZ, RZ, UR4 ;  /* 0x00000004ff027e24 */ /* 0x004fca000f8e00ff */
[----:B------:R-:W-:-:S13]  /*24700*/  ISETP.NE.AND P2, PT, R2, 0x3, PT ;  /* 0x000000030200780c */ /* 0x000fda0003f45270 */
[----:B------:R-:W-:Y:S05]  /*24710*/  @!P2 BRA `(.L_x_7235) ;  /* 0x000000000004a947 */ /* 0x000fea0003800000 */
[----:B------:R-:W-:Y:S01]  /*24720*/  BPT.TRAP 0x1 ;  /* 0x000000040000795c */ /* 0x000fe20000300000 */
.L_x_7235:
        /* <DEDUP_REMOVED lines=14> */
.L_x_7405:
[----:B------:R-:W2:Y:S02]  /*24810*/  SYNCS.PHASECHK.TRANS64.TRYWAIT P0, [R7+URZ], R2 ;  /* 0x00000002070075a7 */ /* 0x000ea4000800017f */
[----:B--2---:R-:W-:Y:S05]  /*24820*/  @!P0 BRA `(.L_x_7237) ;  /* 0x0000002c00208947 */ /* 0x004fea0003800000 */
.L_x_7406:
[----:B------:R-:W-:Y:S05]  /*24830*/  @!P2 BRA `(.L_x_7238) ;  /* 0x000000000004a947 */ /* 0x000fea0003800000 */
[----:B------:R-:W-:Y:S01]  /*24840*/  BPT.TRAP 0x1 ;  /* 0x000000040000795c */ /* 0x000fe20000300000 */
.L_x_7238:
[----:B------:R-:W3:Y:S01]  /*24850*/  LDL.LU R4, [R1] ;  /* 0x0000000001047983 */ /* 0x000ee20000300800 */
[----:B------:R-:W-:-:S04]  /*24860*/  VIADD R0, R0, 0x28860 ;  /* 0x0002886000007836 */ /* 0x000fc80000000000 */
[----:B---3--:R-:W-:-:S04]  /*24870*/  IMAD R4, R4, 0x8, R0 ;  /* 0x0000000804047824 */ /* 0x008fc800078e0200 */
[----:B------:R-:W3:Y:S02]  /*24880*/  SYNCS.PHASECHK.TRANS64.TRYWAIT P0, [R4+URZ], R5 ;  /* 0x00000005040075a7 */ /* 0x000ee4000800017f */
[----:B---3--:R-:W-:Y:S05]  /*24890*/  @!P0 BRA `(.L_x_7239) ;  /* 0x0000002c00188947 */ /* 0x008fea0003800000 */
.L_x_7407:
[----:B------:R-:W-:-:S07]  /*248a0*/  IMAD R3, R3, 0x8, R0 ;  /* 0x0000000803037824 */ /* 0x000fce00078e0200 */
.L_x_7240:
[----:B----4-:R4:W0:Y:S02]  /*248b0*/  SYNCS.PHASECHK.TRANS64.TRYWAIT P0, [R3+URZ], R2 ;  /* 0x00000002030075a7 */ /* 0x010824000800017f */
[----:B0-----:R-:W-:Y:S05]  /*248c0*/  @!P0 NANOSLEEP.SYNCS 0x989680 ;  /* 0x009896800000895d */ /* 0x001fea0003900000 */
[----:B------:R-:W0:Y:S02]  /*248d0*/  @!P0 SYNCS.PHASECHK.TRANS64 P0, [R3+URZ], R2 ;  /* 0x00000002030085a7 */ /* 0x000e24000800007f */
[----:B0-----:R-:W-:Y:S05]  /*248e0*/  @!P0 BRA `(.L_x_7240) ;  /* 0xfffffffc00f08947 */ /* 0x001fea000383ffff */
.L_x_6837:
[----:B------:R-:W-:Y:S05]  /*248f0*/  BSYNC B7 ;  /* 0x0000000000077941 */ /* 0x000fea0003800000 */
.L_x_6834:
[----:B------:R-:W-:Y:S05]  /*24900*/  EXIT ;  /* 0x000000000000794d */ /* 0x000fea0003800000 */
.L_x_6867:
[----:B0-----:R0:W1:Y:S02]  /*24910*/  SYNCS.PHASECHK.TRANS64.TRYWAIT P6, [R103+URZ+0x28890], R124 ;  /* 0x0288907c670075a7 */ /* 0x00106400080c017f */
[----:B-1----:R-:W-:Y:S05]  /*24920*/  @!P6 NANOSLEEP.SYNCS 0x989680 ;  /* 0x009896800000e95d */ /* 0x002fea0003900000 */
[----:B------:R-:W1:Y:S02]  /*24930*/  @!P6 SYNCS.PHASECHK.TRANS64 P6, [R103+URZ+0x28890], R124 ;  /* 0x0288907c6700e5a7 */ /* 0x000e6400080c007f */
[----:B-1----:R-:W-:Y:S05]  /*24940*/  @!P6 BRA `(.L_x_6867) ;  /* 0xfffffffc00f0e947 */ /* 0x002fea000383ffff */
[----:B------:R-:W-:Y:S05]  /*24950*/  BRA `(.L_x_7241) ;  /* 0xfffffde800847947 */ /* 0x000fea000383ffff */
.L_x_6903:
[----:B0-----:R0:W1:Y:S02]  /*24960*/  SYNCS.PHASECHK.TRANS64.TRYWAIT P4, [R103+URZ+0x28890], R124 ;  /* 0x0288907c670075a7 */ /* 0x001064000808017f */
[----:B-1----:R-:W-:Y:S05]  /*24970*/  @!P4 NANOSLEEP.SYNCS 0x989680 ;  /* 0x009896800000c95d */ /* 0x002fea0003900000 */
[----:B------:R-:W1:Y:S02]  /*24980*/  @!P4 SYNCS.PHASECHK.TRANS64 P4, [R103+URZ+0x28890], R124 ;  /* 0x0288907c6700c5a7 */ /* 0x000e64000808007f */
[----:B-1----:R-:W-:Y:S05]  /*24990*/  @!P4 BRA `(.L_x_6903) ;  /* 0xfffffffc00f0c947 */ /* 0x002fea000383ffff */
[----:B------:R-:W-:Y:S05]  /*249a0*/  BRA `(.L_x_7242) ;  /* 0xfffffe0c00e47947 */ /* 0x000fea000383ffff */
.L_x_6920:
[----:B0-----:R0:W1:Y:S02]  /*249b0*/  SYNCS.PHASECHK.TRANS64.TRYWAIT P3, [R103+URZ+0x28890], R124 ;  /* 0x0288907c670075a7 */ /* 0x001064000806017f */
[----:B-1----:R-:W-:Y:S05]  /*249c0*/  @!P3 NANOSLEEP.SYNCS 0x989680 ;  /* 0x009896800000b95d */ /* 0x002fea0003900000 */
[----:B------:R-:W1:Y:S02]  /*249d0*/  @!P3 SYNCS.PHASECHK.TRANS64 P3, [R103+URZ+0x28890], R124 ;  /* 0x0288907c6700b5a7 */ /* 0x000e64000806007f */
[----:B-1----:R-:W-:Y:S05]  /*249e0*/  @!P3 BRA `(.L_x_6920) ;  /* 0xfffffffc00f0b947 */ /* 0x002fea000383ffff */
[----:B------:R-:W-:Y:S05]  /*249f0*/  BRA `(.L_x_7243) ;  /* 0xfffffe3000107947 */ /* 0x000fea000383ffff */
.L_x_6930:
[----:B--2---:R2:W3:Y:S02]  /*24a00*/  SYNCS.PHASECHK.TRANS64.TRYWAIT P0, [R103+URZ+0x288b0], R124 ;  /* 0x0288b07c670075a7 */ /* 0x0044e4000800017f */
[----:B---3--:R-:W-:Y:S05]  /*24a10*/  @!P0 NANOSLEEP.SYNCS 0x989680 ;  /* 0x009896800000895d */ /* 0x008fea0003900000 */
[----:B------:R-:W3:Y:S02]  /*24a20*/  @!P0 SYNCS.PHASECHK.TRANS64 P0, [R103+URZ+0x288b0], R124 ;  /* 0x0288b07c670085a7 */ /* 0x000ee4000800007f */
[----:B---3--:R-:W-:Y:S05]  /*24a30*/  @!P0 BRA `(.L_x_6930) ;  /* 0xfffffffc00f08947 */ /* 0x008fea000383ffff */
[----:B------:R-:W-:Y:S05]  /*24a40*/  BRA `(.L_x_7244) ;  /* 0xfffffe3400ac7947 */ /* 0x000fea000383ffff */
.L_x_6950:
        /* <DEDUP_REMOVED lines=8> */
.L_x_7246:
[----:B------:R-:W-:Y:S05]  /*24ad0*/  BSYNC B0 ;  /* 0x0000000000007941 */ /* 0x000fea0003800000 */
.L_x_7245:
[----:B------:R-:W-:Y:S01]  /*24ae0*/  IMAD.MOV.U32 R196, RZ, RZ, R14 ;  /* 0x000000ffffc47224 */ /* 0x000fe200078e000e */
[----:B------:R-:W-:Y:S06]  /*24af0*/  BRA `(.L_x_7247) ;  /* 0xfffffe4000a47947 */ /* 0x000fec000383ffff */
.L_x_6968:
[----:B------:R-:W-:Y:S01]  /*24b00*/  BSSY B1, `(.L_x_7248) ;  /* 0x0000008000017945 */ /* 0x000fe20003800000 */
[----:B------:R-:W-:Y:S02]  /*24b10*/  IMAD.MOV.U32 R13, RZ, RZ, R5 ;  /* 0x000000ffff0d7224 */ /* 0x000fe400078e0005 */
[----:B------:R-:W-:Y:S02]  /*24b20*/  IMAD.MOV.U32 R12, RZ, RZ, RZ ;  /* 0x000000ffff0c7224 */ /* 0x000fe400078e00ff */
[----:B------:R-:W-:Y:S02]  /*24b30*/  IMAD.MOV.U32 R11, RZ, RZ, 0x181f ;  /* 0x0000181fff0b7424 */ /* 0x000fe400078e00ff */
[----:B------:R-:W-:-:S07]  /*24b40*/  IMAD.MOV.U32 R15, RZ, RZ, -0x1 ;  /* 0xffffffffff0f7424 */ /* 0x000fce00078e00ff */
[----:B01---5:R-:W-:Y:S05]  /*24b50*/  WARPSYNC.COLLECTIVE R15, `(.L_x_7249) ;  /* 0x000000000f087348 */ /* 0x023fea0003c00000 */
[----:B------:R2:W3:Y:S02]  /*24b60*/  SHFL.IDX P6, R14, R13, R12, R11 ;  /* 0x0000000c0d0e7389 */ /* 0x0004e400000c000b */
[----:B0123-5:R-:W-:Y:S01]  /*24b70*/  ENDCOLLECTIVE ;  /* 0x000000000000791b */ /* 0x02ffe20003800000 */
.L_x_7249:
[----:B------:R-:W-:Y:S05]  /*24b80*/  BSYNC B1 ;  /* 0x0000000000017941 */ /* 0x000fea0003800000 */
.L_x_7248:
[----:B------:R-:W-:Y:S05]  /*24b90*/  BRA `(.L_x_7250) ;  /* 0xfffffe5400247947 */ /* 0x000fea000383ffff */
.L_x_6969:
[----:B------:R-:W-:Y:S01]  /*24ba0*/  BSSY B1, `(.L_x_7251) ;  /* 0x0000008000017945 */ /* 0x000fe20003800000 */
[----:B------:R-:W-:Y:S01]  /*24bb0*/  MOV R13, R4 ;  /* 0x00000004000d7202 */ /* 0x000fe20000000f00 */
[----:B------:R-:W-:Y:S02]  /*24bc0*/  IMAD.MOV.U32 R12, RZ, RZ, RZ ;  /* 0x000000ffff0c7224 */ /* 0x000fe400078e00ff */
[----:B------:R-:W-:Y:S02]  /*24bd0*/  IMAD.MOV.U32 R11, RZ, RZ, 0x181f ;  /* 0x0000181fff0b7424 */ /* 0x000fe400078e00ff */
[----:B------:R-:W-:-:S07]  /*24be0*/  IMAD.MOV.U32 R15, RZ, RZ, -0x1 ;  /* 0xffffffffff0f7424 */ /* 0x000fce00078e00ff */
[----:B01---5:R-:W-:Y:S05]  /*24bf0*/  WARPSYNC.COLLECTIVE R15, `(.L_x_7252) ;  /* 0x000000000f087348 */ /* 0x023fea0003c00000 */
[----:B------:R2:W3:Y:S02]  /*24c00*/  SHFL.IDX P6, R14, R13, R12, R11 ;  /* 0x0000000c0d0e7389 */ /* 0x0004e400000c000b */
[----:B0123-5:R-:W-:Y:S01]  /*24c10*/  ENDCOLLECTIVE ;  /* 0x000000000000791b */ /* 0x02ffe20003800000 */
.L_x_7252:
[----:B------:R-:W-:Y:S05]  /*24c20*/  BSYNC B1 ;  /* 0x0000000000017941 */ /* 0x000fea0003800000 */
.L_x_7251:
[----:B------:R-:W-:Y:S05]  /*24c30*/  BRA `(.L_x_7253) ;  /* 0xfffffe5400047947 */ /* 0x000fea000383ffff */
.L_x_6970:
[----:B------:R-:W-:Y:S01]  /*24c40*/  BSSY B1, `(.L_x_7254) ;  /* 0x0000008000017945 */ /* 0x000fe20003800000 */
[----:B------:R-:W-:Y:S01]  /*24c50*/  IMAD.MOV.U32 R13, RZ, RZ, R3 ;  /* 0x000000ffff0d7224 */ /* 0x000fe200078e0003 */
[----:B------:R-:W-:Y:S01]  /*24c60*/  MOV R15, 0xffffffff ;  /* 0xffffffff000f7802 */ /* 0x000fe20000000f00 */
[----:B------:R-:W-:Y:S02]  /*24c70*/  IMAD.MOV.U32 R12, RZ, RZ, RZ ;  /* 0x000000ffff0c7224 */ /* 0x000fe400078e00ff */
[----:B------:R-:W-:-:S07]  /*24c80*/  IMAD.MOV.U32 R11, RZ, RZ, 0x181f ;  /* 0x0000181fff0b7424 */ /* 0x000fce00078e00ff */
[----:B01---5:R-:W-:Y:S05]  /*24c90*/  WARPSYNC.COLLECTIVE R15, `(.L_x_7255) ;  /* 0x000000000f087348 */ /* 0x023fea0003c00000 */
[----:B------:R2:W3:Y:S02]  /*24ca0*/  SHFL.IDX P6, R14, R13, R12, R11 ;  /* 0x0000000c0d0e7389 */ /* 0x0004e400000c000b */
[----:B0123-5:R-:W-:Y:S01]  /*24cb0*/  ENDCOLLECTIVE ;  /* 0x000000000000791b */ /* 0x02ffe20003800000 */
.L_x_7255:
[----:B------:R-:W-:Y:S05]  /*24cc0*/  BSYNC B1 ;  /* 0x0000000000017941 */ /* 0x000fea0003800000 */
.L_x_7254:
[----:B------:R-:W-:Y:S05]  /*24cd0*/  BRA `(.L_x_7256) ;  /* 0xfffffe5000e47947 */ /* 0x000fea000383ffff */
.L_x_6971:
        /* <DEDUP_REMOVED lines=8> */
.L_x_7258:
[----:B------:R-:W-:Y:S05]  /*24d60*/  BSYNC B1 ;  /* 0x0000000000017941 */ /* 0x000fea0003800000 */
.L_x_7257:
[----:B------:R-:W-:Y:S05]  /*24d70*/  BRA `(.L_x_7259) ;  /* 0xfffffe5000c47947 */ /* 0x000fea000383ffff */
.L_x_6972:
[----:B------:R-:W-:Y:S01]  /*24d80*/  BSSY B1, `(.L_x_7260) ;  /* 0x0000008000017945 */ /* 0x000fe20003800000 */
[----:B------:R-:W-:Y:S01]  /*24d90*/  IMAD.MOV.U32 R13, RZ, RZ, R5 ;  /* 0x000000ffff0d7224 */ /* 0x000fe200078e0005 */
[----:B------:R-:W-:Y:S01]  /*24da0*/  MOV R11, 0x181f ;  /* 0x0000181f000b7802 */ /* 0x000fe20000000f00 */
[----:B------:R-:W-:Y:S02]  /*24db0*/  IMAD.MOV.U32 R12, RZ, RZ, 0x1 ;  /* 0x00000001ff0c7424 */ /* 0x000fe400078e00ff */
[----:B------:R-:W-:-:S07]  /*24dc0*/  IMAD.MOV.U32 R15, RZ, RZ, -0x1 ;  /* 0xffffffffff0f7424 */ /* 0x000fce00078e00ff */
[----:B01---5:R-:W-:Y:S05]  /*24dd0*/  WARPSYNC.COLLECTIVE R15, `(.L_x_7261) ;  /* 0x000000000f087348 */ /* 0x023fea0003c00000 */
[----:B------:R2:W3:Y:S02]  /*24de0*/  SHFL.IDX P6, R14, R13, R12, R11 ;  /* 0x0000000c0d0e7389 */ /* 0x0004e400000c000b */
[----:B0123-5:R-:W-:Y:S01]  /*24df0*/  ENDCOLLECTIVE ;  /* 0x000000000000791b */ /* 0x02ffe20003800000 */
.L_x_7261:
[----:B------:R-:W-:Y:S05]  /*24e00*/  BSYNC B1 ;  /* 0x0000000000017941 */ /* 0x000fea0003800000 */
.L_x_7260:
[----:B------:R-:W-:Y:S05]  /*24e10*/  BRA `(.L_x_7262) ;  /* 0xfffffe5000a47947 */ /* 0x000fea000383ffff */
.L_x_6973:
[----:B------:R-:W-:Y:S01]  /*24e20*/  BSSY B1, `(.L_x_7263) ;  /* 0x0000008000017945 */ /* 0x000fe20003800000 */
[----:B------:R-:W-:Y:S02]  /*24e30*/  IMAD.MOV.U32 R13, RZ, RZ, R4 ;  /* 0x000000ffff0d7224 */ /* 0x000fe400078e0004 */
[----:B------:R-:W-:Y:S02]  /*24e40*/  IMAD.MOV.U32 R12, RZ, RZ, 0x1 ;  /* 0x00000001ff0c7424 */ /* 0x000fe400078e00ff */
[----:B------:R-:W-:Y:S02]  /*24e50*/  IMAD.MOV.U32 R11, RZ, RZ, 0x181f ;  /* 0x0000181fff0b7424 */ /* 0x000fe400078e00ff */
[----:B------:R-:W-:-:S07]  /*24e60*/  IMAD.MOV.U32 R15, RZ, RZ, -0x1 ;  /* 0xffffffffff0f7424 */ /* 0x000fce00078e00ff */
[----:B01---5:R-:W-:Y:S05]  /*24e70*/  WARPSYNC.COLLECTIVE R15, `(.L_x_7264) ;  /* 0x000000000f087348 */ /* 0x023fea0003c00000 */
[----:B------:R2:W3:Y:S02]  /*24e80*/  SHFL.IDX P6, R14, R13, R12, R11 ;  /* 0x0000000c0d0e7389 */ /* 0x0004e400000c000b */
[----:B0123-5:R-:W-:Y:S01]  /*24e90*/  ENDCOLLECTIVE ;  /* 0x000000000000791b */ /* 0x02ffe20003800000 */
.L_x_7264:
[----:B------:R-:W-:Y:S05]  /*24ea0*/  BSYNC B1 ;  /* 0x0000000000017941 */ /* 0x000fea0003800000 */
.L_x_7263:
[----:B------:R-:W-:Y:S05]  /*24eb0*/  BRA `(.L_x_7265) ;  /* 0xfffffe5000847947 */ /* 0x000fea000383ffff */
.L_x_6974:
        /* <DEDUP_REMOVED lines=8> */
.L_x_7267:
[----:B------:R-:W-:Y:S05]  /*24f40*/  BSYNC B1 ;  /* 0x0000000000017941 */ /* 0x000fea0003800000 */
.L_x_7266:
[----:B------:R-:W-:Y:S05]  /*24f50*/  BRA `(.L_x_7268) ;  /* 0xfffffe5000647947 */ /* 0x000fea000383ffff */
.L_x_6975:
        /* <DEDUP_REMOVED lines=8> */
.L_x_7270:
[----:B------:R-:W-:Y:S05]  /*24fe0*/  BSYNC B1 ;  /* 0x0000000000017941 */ /* 0x000fea0003800000 */
.L_x_7269:
[----:B------:R-:W-:Y:S05]  /*24ff0*/  BRA `(.L_x_7271) ;  /* 0xfffffe5000447947 */ /* 0x000fea000383ffff */
.L_x_6976:
[----:B------:R-:W-:Y:S01]  /*25000*/  BSSY B1, `(.L_x_7272) ;  /* 0x0000008000017945 */ /* 0x000fe20003800000 */
[----:B------:R-:W-:Y:S01]  /*25010*/  MOV R13, R5 ;  /* 0x00000005000d7202 */ /* 0x000fe20000000f00 */
[----:B------:R-:W-:Y:S02]  /*25020*/  IMAD.MOV.U32 R12, RZ, RZ, 0x2 ;  /* 0x00000002ff0c7424 */ /* 0x000fe400078e00ff */
[----:B------:R-:W-:Y:S02]  /*25030*/  IMAD.MOV.U32 R11, RZ, RZ, 0x181f ;  /* 0x0000181fff0b7424 */ /* 0x000fe400078e00ff */
[----:B------:R-:W-:-:S07]  /*25040*/  IMAD.MOV.U32 R15, RZ, RZ, -0x1 ;  /* 0xffffffffff0f7424 */ /* 0x000fce00078e00ff */
[----:B01---5:R-:W-:Y:S05]  /*25050*/  WARPSYNC.COLLECTIVE R15, `(.L_x_7273) ;  /* 0x000000000f087348 */ /* 0x023fea0003c00000 */
[----:B------:R2:W3:Y:S02]  /*25060*/  SHFL.IDX P6, R14, R13, R12, R11 ;  /* 0x0000000c0d0e7389 */ /* 0x0004e400000c000b */
[----:B0123-5:R-:W-:Y:S01]  /*25070*/  ENDCOLLECTIVE ;  /* 0x000000000000791b */ /* 0x02ffe20003800000 */
.L_x_7273:
[----:B------:R-:W-:Y:S05]  /*25080*/  BSYNC B1 ;  /* 0x0000000000017941 */ /* 0x000fea0003800000 */
.L_x_7272:
[----:B------:R-:W-:Y:S05]  /*25090*/  BRA `(.L_x_7274) ;  /* 0xfffffe5000247947 */ /* 0x000fea000383ffff */
.L_x_6977:
[----:B------:R-:W-:Y:S01]  /*250a0*/  BSSY B1, `(.L_x_7275) ;  /* 0x0000008000017945 */ /* 0x000fe20003800000 */
[----:B------:R-:W-:Y:S01]  /*250b0*/  IMAD.MOV.U32 R13, RZ, RZ, R4 ;  /* 0x000000ffff0d7224 */ /* 0x000fe200078e0004 */
[----:B------:R-:W-:Y:S01]  /*250c0*/  MOV R15, 0xffffffff ;  /* 0xffffffff000f7802 */ /* 0x000fe20000000f00 */
[----:B------:R-:W-:Y:S02]  /*250d0*/  IMAD.MOV.U32 R12, RZ, RZ, 0x2 ;  /* 0x00000002ff0c7424 */ /* 0x000fe400078e00ff */
[----:B------:R-:W-:-:S07]  /*250e0*/  IMAD.MOV.U32 R11, RZ, RZ, 0x181f ;  /* 0x0000181fff0b7424 */ /* 0x000fce00078e00ff */
[----:B01---5:R-:W-:Y:S05]  /*250f0*/  WARPSYNC.COLLECTIVE R15, `(.L_x_7276) ;  /* 0x000000000f087348 */ /* 0x023fea0003c00000 */
[----:B------:R2:W3:Y:S02]  /*25100*/  SHFL.IDX P6, R14, R13, R12, R11 ;  /* 0x0000000c0d0e7389 */ /* 0x0004e400000c000b */
[----:B0123-5:R-:W-:Y:S01]  /*25110*/  ENDCOLLECTIVE ;  /* 0x000000000000791b */ /* 0x02ffe20003800000 */
.L_x_7276:
[----:B------:R-:W-:Y:S05]  /*25120*/  BSYNC B1 ;  /* 0x0000000000017941 */ /* 0x000fea0003800000 */
.L_x_7275:
[----:B------:R-:W-:Y:S05]  /*25130*/  BRA `(.L_x_7277) ;  /* 0xfffffe5000047947 */ /* 0x000fea000383ffff */
.L_x_6978:
        /* <DEDUP_REMOVED lines=8> */
.L_x_7279:
[----:B------:R-:W-:Y:S05]  /*251c0*/  BSYNC B1 ;  /* 0x0000000000017941 */ /* 0x000fea0003800000 */
.L_x_7278:
[----:B------:R-:W-:Y:S05]  /*251d0*/  BRA `(.L_x_7280) ;  /* 0xfffffe4c00e47947 */ /* 0x000fea000383ffff */
.L_x_6979:
        /* <DEDUP_REMOVED lines=8> */
.L_x_7282:
[----:B------:R-:W-:Y:S05]  /*25260*/  BSYNC B1 ;  /* 0x0000000000017941 */ /* 0x000fea0003800000 */
.L_x_7281:
[----:B------:R-:W-:Y:S05]  /*25270*/  BRA `(.L_x_7283) ;  /* 0xfffffe4c00c47947 */ /* 0x000fea000383ffff */
.L_x_6980:
        /* <DEDUP_REMOVED lines=8> */
.L_x_7285:
[----:B------:R-:W-:Y:S05]  /*25300*/  BSYNC B1 ;  /* 0x0000000000017941 */ /* 0x000fea0003800000 */
.L_x_7284:
[----:B------:R-:W-:Y:S05]  /*25310*/  BRA `(.L_x_7286) ;  /* 0xfffffe4c00a47947 */ /* 0x000fea000383ffff */
.L_x_6981:
        /* <DEDUP_REMOVED lines=8> */
.L_x_7288:
[----:B------:R-:W-:Y:S05]  /*253a0*/  BSYNC B1 ;  /* 0x0000000000017941 */ /* 0x000fea0003800000 */
.L_x_7287:
[----:B------:R-:W-:Y:S05]  /*253b0*/  BRA `(.L_x_7289) ;  /* 0xfffffe4c00887947 */ /* 0x000fea000383ffff */
.L_x_6982:
        /* <DEDUP_REMOVED lines=8> */
.L_x_7291:
[----:B------:R-:W-:Y:S05]  /*25440*/  BSYNC B1 ;  /* 0x0000000000017941 */ /* 0x000fea0003800000 */
.L_x_7290:
[----:B------:R-:W-:Y:S05]  /*25450*/  BRA `(.L_x_7292) ;  /* 0xfffffe4c006c7947 */ /* 0x000fea000383ffff */
.L_x_6983:
        /* <DEDUP_REMOVED lines=8> */
.L_x_7294:
[----:B------:R-:W-:Y:S05]  /*254e0*/  BSYNC B1 ;  /* 0x0000000000017941 */ /* 0x000fea0003800000 */
.L_x_7293:
[----:B------:R-:W-:Y:S05]  /*254f0*/  BRA `(.L_x_7295) ;  /* 0xfffffe4c00507947 */ /* 0x000fea000383ffff */
.L_x_6985:
[----:B--2---:R2:W3:Y:S02]  /*25500*/  SYNCS.PHASECHK.TRANS64.TRYWAIT P4, [R2+URZ+0x28800], R3 ;  /* 0x02880003020075a7 */ /* 0x0044e4000808017f */
[----:B---3--:R-:W-:Y:S05]  /*25510*/  @!P4 NANOSLEEP.SYNCS 0x989680 ;  /* 0x009896800000c95d */ /* 0x008fea0003900000 */
[----:B------:R-:W3:Y:S02]  /*25520*/  @!P4 SYNCS.PHASECHK.TRANS64 P4, [R2+URZ+0x28800], R3 ;  /* 0x028800030200c5a7 */ /* 0x000ee4000808007f */
[----:B---3--:R-:W-:Y:S05]  /*25530*/  @!P4 BRA `(.L_x_6985) ;  /* 0xfffffffc00f0c947 */ /* 0x008fea000383ffff */
[----:B------:R-:W-:Y:S05]  /*25540*/  BRA `(.L_x_7296) ;  /* 0xfffffe4c00b47947 */ /* 0x000fea000383ffff */
.L_x_7001:
[----:B------:R-:W-:Y:S01]  /*25550*/  BSSY B1, `(.L_x_7297) ;  /* 0x0000008000017945 */ /* 0x000fe20003800000 */
[----:B------:R-:W-:Y:S01]  /*25560*/  IMAD.MOV.U32 R13, RZ, RZ, R9 ;  /* 0x000000ffff0d7224 */ /* 0x000fe200078e0009 */
[----:B------:R-:W-:Y:S01]  /*25570*/  MOV R15, 0xffffffff ;  /* 0xffffffff000f7802 */ /* 0x000fe20000000f00 */
[----:B------:R-:W-:Y:S02]  /*25580*/  IMAD.MOV.U32 R12, RZ, RZ, RZ ;  /* 0x000000ffff0c7224 */ /* 0x000fe400078e00ff */
[----:B------:R-:W-:-:S07]  /*25590*/  IMAD.MOV.U32 R11, RZ, RZ, 0x181f ;  /* 0x0000181fff0b7424 */ /* 0x000fce00078e00ff */
[----:B0----5:R-:W-:Y:S05]  /*255a0*/  WARPSYNC.COLLECTIVE R15, `(.L_x_7298) ;  /* 0x000000000f087348 */ /* 0x021fea0003c00000 */
[----:B------:R1:W2:Y:S02]  /*255b0*/  SHFL.IDX P6, R14, R13, R12, R11 ;  /* 0x0000000c0d0e7389 */ /* 0x0002a400000c000b */
[----:B012--5:R-:W-:Y:S01]  /*255c0*/  ENDCOLLECTIVE ;  /* 0x000000000000791b */ /* 0x027fe20003800000 */
.L_x_7298:
[----:B------:R-:W-:Y:S05]  /*255d0*/  BSYNC B1 ;  /* 0x0000000000017941 */ /* 0x000fea0003800000 */
.L_x_7297:
[----:B------:R-:W-:Y:S05]  /*255e0*/  BRA `(.L_x_7299) ;  /* 0xfffffe6c002c7947 */ /* 0x000fea000383ffff */
.L_x_7002:
[----:B------:R-:W-:Y:S01]  /*255f0*/  BSSY B1, `(.L_x_7300) ;  /* 0x0000008000017945 */ /* 0x000fe20003800000 */
[----:B------:R-:W-:Y:S02]  /*25600*/  IMAD.MOV.U32 R13, RZ, RZ, R8 ;  /* 0x000000ffff0d7224 */ /* 0x000fe400078e0008 */
[----:B------:R-:W-:Y:S02]  /*25610*/  IMAD.MOV.U32 R12, RZ, RZ, RZ ;  /* 0x000000ffff0c7224 */ /* 0x000fe400078e00ff */
[----:B------:R-:W-:Y:S02]  /*25620*/  IMAD.MOV.U32 R11, RZ, RZ, 0x181f ;  /* 0x0000181fff0b7424 */ /* 0x000fe400078e00ff */
[----:B------:R-:W-:-:S07]  /*25630*/  IMAD.MOV.U32 R15, RZ, RZ, -0x1 ;  /* 0xffffffffff0f7424 */ /* 0x000fce00078e00ff */
[----:B0----5:R-:W-:Y:S05]  /*25640*/  WARPSYNC.COLLECTIVE R15, `(.L_x_7301) ;  /* 0x000000000f087348 */ /* 0x021fea0003c00000 */
[----:B------:R1:W2:Y:S02]  /*25650*/  SHFL.IDX P6, R14, R13, R12, R11 ;  /* 0x0000000c0d0e7389 */ /* 0x0002a400000c000b */
[----:B012--5:R-:W-:Y:S01]  /*25660*/  ENDCOLLECTIVE ;  /* 0x000000000000791b */ /* 0x027fe20003800000 */
.L_x_7301:
[----:B------:R-:W-:Y:S05]  /*25670*/  BSYNC B1 ;  /* 0x0000000000017941 */ /* 0x000fea0003800000 */
.L_x_7300:
[----:B------:R-:W-:Y:S05]  /*25680*/  BRA `(.L_x_7302) ;  /* 0xfffffe6c000c7947 */ /* 0x000fea000383ffff */
.L_x_7003:
[----:B------:R-:W-:Y:S01]  /*25690*/  BSSY B1, `(.L_x_7303) ;  /* 0x0000008000017945 */ /* 0x000fe20003800000 */
[----:B------:R-:W-:Y:S01]  /*256a0*/  IMAD.MOV.U32 R13, RZ, RZ, R3 ;  /* 0x000000ffff0d7224 */ /* 0x000fe200078e0003 */
[----:B------:R-:W-:Y:S01]  /*256b0*/  MOV R11, 0x181f ;  /* 0x0000181f000b7802 */ /* 0x000fe20000000f00 */
[----:B------:R-:W-:Y:S02]  /*256c0*/  IMAD.MOV.U32 R12, RZ, RZ, RZ ;  /* 0x000000ffff0c7224 */ /* 0x000fe400078e00ff */
[----:B------:R-:W-:-:S07]  /*256d0*/  IMAD.MOV.U32 R15, RZ, RZ, -0x1 ;  /* 0xffffffffff0f7424 */ /* 0x000fce00078e00ff */
[----:B0----5:R-:W-:Y:S05]  /*256e0*/  WARPSYNC.COLLECTIVE R15, `(.L_x_7304) ;  /* 0x000000000f087348 */ /* 0x021fea0003c00000 */
[----:B------:R1:W2:Y:S02]  /*256f0*/  SHFL.IDX P6, R14, R13, R12, R11 ;  /* 0x0000000c0d0e7389 */ /* 0x0002a400000c000b */
[----:B012--5:R-:W-:Y:S01]  /*25700*/  ENDCOLLECTIVE ;  /* 0x000000000000791b */ /* 0x027fe20003800000 */
.L_x_7304:
[----:B------:R-:W-:Y:S05]  /*25710*/  BSYNC B1 ;  /* 0x0000000000017941 */ /* 0x000fea0003800000 */
.L_x_7303:
[----:B------:R-:W-:Y:S05]  /*25720*/  BRA `(.L_x_7305) ;  /* 0xfffffe6800ec7947 */ /* 0x000fea000383ffff */
.L_x_7004:
        /* <DEDUP_REMOVED lines=8> */
.L_x_7307:
[----:B------:R-:W-:Y:S05]  /*257b0*/  BSYNC B1 ;  /* 0x0000000000017941 */ /* 0x000fea0003800000 */
.L_x_7306:
[----:B------:R-:W-:Y:S05]  /*257c0*/  BRA `(.L_x_7308) ;  /* 0xfffffe6800cc7947 */ /* 0x000fea000383ffff */
.L_x_7005:
[----:B------:R-:W-:Y:S01]  /*257d0*/  BSSY B1, `(.L_x_7309) ;  /* 0x0000008000017945 */ /* 0x000fe20003800000 */
[----:B------:R-:W-:Y:S01]  /*257e0*/  IMAD.MOV.U32 R13, RZ, RZ, R9 ;  /* 0x000000ffff0d7224 */ /* 0x000fe200078e0009 */
[----:B------:R-:W-:Y:S01]  /*257f0*/  MOV R12, 0x1 ;  /* 0x00000001000c7802 */ /* 0x000fe20000000f00 */
[----:B------:R-:W-:Y:S02]  /*25800*/  IMAD.MOV.U32 R11, RZ, RZ, 0x181f ;  /* 0x0000181fff0b7424 */ /* 0x000fe400078e00ff */
[----:B------:R-:W-:-:S07]  /*25810*/  IMAD.MOV.U32 R15, RZ, RZ, -0x1 ;  /* 0xffffffffff0f7424 */ /* 0x000fce00078e00ff */
[----:B0----5:R-:W-:Y:S05]  /*25820*/  WARPSYNC.COLLECTIVE R15, `(.L_x_7310) ;  /* 0x000000000f087348 */ /* 0x021fea0003c00000 */
[----:B------:R1:W2:Y:S02]  /*25830*/  SHFL.IDX P6, R14, R13, R12, R11 ;  /* 0x0000000c0d0e7389 */ /* 0x0002a400000c000b */
[----:B012--5:R-:W-:Y:S01]  /*25840*/  ENDCOLLECTIVE ;  /* 0x000000000000791b */ /* 0x027fe20003800000 */
.L_x_7310:
[----:B------:R-:W-:Y:S05]  /*25850*/  BSYNC B1 ;  /* 0x0000000000017941 */ /* 0x000fea0003800000 */
.L_x_7309:
[----:B------:R-:W-:Y:S05]  /*25860*/  BRA `(.L_x_7311) ;  /* 0xfffffe6800ac7947 */ /* 0x000fea000383ffff */
.L_x_7006:
[----:B------:R-:W-:Y:S01]  /*25870*/  BSSY B1, `(.L_x_7312) ;  /* 0x0000008000017945 */ /* 0x000fe20003800000 */
[----:B------:R-:W-:Y:S02]  /*25880*/  IMAD.MOV.U32 R13, RZ, RZ, R8 ;  /* 0x000000ffff0d7224 */ /* 0x000fe400078e0008 */
[----:B------:R-:W-:Y:S02]  /*25890*/  IMAD.MOV.U32 R12, RZ, RZ, 0x1 ;  /* 0x00000001ff0c7424 */ /* 0x000fe400078e00ff */
[----:B------:R-:W-:Y:S02]  /*258a0*/  IMAD.MOV.U32 R11, RZ, RZ, 0x181f ;  /* 0x0000181fff0b7424 */ /* 0x000fe400078e00ff */
[----:B------:R-:W-:-:S07]  /*258b0*/  IMAD.MOV.U32 R15, RZ, RZ, -0x1 ;  /* 0xffffffffff0f7424 */ /* 0x000fce00078e00ff */
[----:B0----5:R-:W-:Y:S05]  /*258c0*/  WARPSYNC.COLLECTIVE R15, `(.L_x_7313) ;  /* 0x000000000f087348 */ /* 0x021fea0003c00000 */
[----:B------:R1:W2:Y:S02]  /*258d0*/  SHFL.IDX P6, R14, R13, R12, R11 ;  /* 0x0000000c0d0e7389 */ /* 0x0002a400000c000b */
[----:B012--5:R-:W-:Y:S01]  /*258e0*/  ENDCOLLECTIVE ;  /* 0x000000000000791b */ /* 0x027fe20003800000 */
.L_x_7313:
[----:B------:R-:W-:Y:S05]  /*258f0*/  BSYNC B1 ;  /* 0x0000000000017941 */ /* 0x000fea0003800000 */
.L_x_7312:
[----:B------:R-:W-:Y:S05]  /*25900*/  BRA `(.L_x_7314) ;  /* 0xfffffe68008c7947 */ /* 0x000fea000383ffff */
.L_x_7007:
[----:B------:R-:W-:Y:S01]  /*25910*/  BSSY B1, `(.L_x_7315) ;  /* 0x0000008000017945 */ /* 0x000fe20003800000 */
[----:B------:R-:W-:Y:S01]  /*25920*/  MOV R13, R3 ;  /* 0x00000003000d7202 */ /* 0x000fe20000000f00 */
[----:B------:R-:W-:Y:S02]  /*25930*/  IMAD.MOV.U32 R12, RZ, RZ, 0x1 ;  /* 0x00000001ff0c7424 */ /* 0x000fe400078e00ff */
[----:B------:R-:W-:Y:S02]  /*25940*/  IMAD.MOV.U32 R11, RZ, RZ, 0x181f ;  /* 0x0000181fff0b7424 */ /* 0x000fe400078e00ff */
[----:B------:R-:W-:-:S07]  /*25950*/  IMAD.MOV.U32 R15, RZ, RZ, -0x1 ;  /* 0xffffffffff0f7424 */ /* 0x000fce00078e00ff */
[----:B0----5:R-:W-:Y:S05]  /*25960*/  WARPSYNC.COLLECTIVE R15, `(.L_x_7316) ;  /* 0x000000000f087348 */ /* 0x021fea0003c00000 */
[----:B------:R1:W2:Y:S02]  /*25970*/  SHFL.IDX P6, R14, R13, R12, R11 ;  /* 0x0000000c0d0e7389 */ /* 0x0002a400000c000b */
[----:B012--5:R-:W-:Y:S01]  /*25980*/  ENDCOLLECTIVE ;  /* 0x000000000000791b */ /* 0x027fe20003800000 */
.L_x_7316:
[----:B------:R-:W-:Y:S05]  /*25990*/  BSYNC B1 ;  /* 0x0000000000017941 */ /* 0x000fea0003800000 */
.L_x_7315:
[----:B------:R-:W-:Y:S05]  /*259a0*/  BRA `(.L_x_7317) ;  /* 0xfffffe68006c7947 */ /* 0x000fea000383ffff */
.L_x_7008:
[----:B------:R-:W-:Y:S01]  /*259b0*/  BSSY B1, `(.L_x_7318) ;  /* 0x0000008000017945 */ /* 0x000fe20003800000 */
[----:B------:R-:W-:Y:S01]  /*259c0*/  IMAD.MOV.U32 R13, RZ, RZ, R0 ;  /* 0x000000ffff0d7224 */ /* 0x000fe200078e0000 */
[----:B------:R-:W-:Y:S01]  /*259d0*/  MOV R15, 0xffffffff ;  /* 0xffffffff000f7802 */ /* 0x000fe20000000f00 */
[----:B------:R-:W-:Y:S02]  /*259e0*/  IMAD.MOV.U32 R12, RZ, RZ, 0x1 ;  /* 0x00000001ff0c7424 */ /* 0x000fe400078e00ff */
[----:B------:R-:W-:-:S07]  /*259f0*/  IMAD.MOV.U32 R11, RZ, RZ, 0x181f ;  /* 0x0000181fff0b7424 */ /* 0x000fce00078e00ff */
[----:B0----5:R-:W-:Y:S05]  /*25a00*/  WARPSYNC.COLLECTIVE R15, `(.L_x_7319) ;  /* 0x000000000f087348 */ /* 0x021fea0003c00000 */
[----:B------:R1:W2:Y:S02]  /*25a10*/  SHFL.IDX P6, R14, R13, R12, R11 ;  /* 0x0000000c0d0e7389 */ /* 0x0002a400000c000b */
[----:B012--5:R-:W-:Y:S01]  /*25a20*/  ENDCOLLECTIVE ;  /* 0x000000000000791b */ /* 0x027fe20003800000 */
.L_x_7319:
[----:B------:R-:W-:Y:S05]  /*25a30*/  BSYNC B1 ;  /* 0x0000000000017941 */ /* 0x000fea0003800000 */
.L_x_7318:
[----:B------:R-:W-:Y:S05]  /*25a40*/  BRA `(.L_x_7320) ;  /* 0xfffffe68004c7947 */ /* 0x000fea000383ffff */
.L_x_7009:
        /* <DEDUP_REMOVED lines=8> */
.L_x_7322:
[----:B------:R-:W-:Y:S05]  /*25ad0*/  BSYNC B1 ;  /* 0x0000000000017941 */ /* 0x000fea0003800000 */
.L_x_7321:
[----:B------:R-:W-:Y:S05]  /*25ae0*/  BRA `(.L_x_7323) ;  /* 0xfffffe68002c7947 */ /* 0x000fea000383ffff */
.L_x_7010:
        /* <DEDUP_REMOVED lines=8> */
.L_x_7325:
[----:B------:R-:W-:Y:S05]  /*25b70*/  BSYNC B1 ;  /* 0x0000000000017941 */ /* 0x000fea0003800000 */
.L_x_7324:
[----:B------:R-:W-:Y:S05]  /*25b80*/  BRA `(.L_x_7326) ;  /* 0xfffffe68000c7947 */ /* 0x000fea000383ffff */
.L_x_7011:
        /* <DEDUP_REMOVED lines=8> */
.L_x_7328:
[----:B------:R-:W-:Y:S05]  /*25c10*/  BSYNC B1 ;  /* 0x0000000000017941 */ /* 0x000fea0003800000 */
.L_x_7327:
[----:B------:R-:W-:Y:S05]  /*25c20*/  BRA `(.L_x_7329) ;  /* 0xfffffe6400ec7947 */ /* 0x000fea000383ffff */
.L_x_7012:
        /* <DEDUP_REMOVED lines=8> */
.L_x_7331:
[----:B------:R-:W-:Y:S05]  /*25cb0*/  BSYNC B1 ;  /* 0x0000000000017941 */ /* 0x000fea0003800000 */
.L_x_7330:
[----:B------:R-:W-:Y:S05]  /*25cc0*/  BRA `(.L_x_7332) ;  /* 0xfffffe6400cc7947 */ /* 0x000fea000383ffff */
.L_x_7013:
        /* <DEDUP_REMOVED lines=8> */
.L_x_7334:
[----:B------:R-:W-:Y:S05]  /*25d50*/  BSYNC B1 ;  /* 0x0000000000017941 */ /* 0x000fea0003800000 */
.L_x_7333:
[----:B------:R-:W-:Y:S05]  /*25d60*/  BRA `(.L_x_7335) ;  /* 0xfffffe6400ac7947 */ /* 0x000fea000383ffff */
.L_x_7014:
        /* <DEDUP_REMOVED lines=8> */
.L_x_7337:
[----:B------:R-:W-:Y:S05]  /*25df0*/  BSYNC B1 ;  /* 0x0000000000017941 */ /* 0x000fea0003800000 */
.L_x_7336:
[----:B------:R-:W-:Y:S05]  /*25e00*/  BRA `(.L_x_7338) ;  /* 0xfffffe64008c7947 */ /* 0x000fea000383ffff */
.L_x_7015:
        /* <DEDUP_REMOVED lines=8> */
.L_x_7340:
[----:B------:R-:W-:Y:S05]  /*25e90*/  BSYNC B1 ;  /* 0x0000000000017941 */ /* 0x000fea0003800000 */
.L_x_7339:
[----:B------:R-:W-:Y:S05]  /*25ea0*/  BRA `(.L_x_7341) ;  /* 0xfffffe64006c7947 */ /* 0x000fea000383ffff */
.L_x_7016:
        /* <DEDUP_REMOVED lines=8> */
.L_x_7343:
[----:B------:R-:W-:Y:S05]  /*25f30*/  BSYNC B1 ;  /* 0x0000000000017941 */ /* 0x000fea0003800000 */
.L_x_7342:
[----:B------:R-:W-:Y:S05]  /*25f40*/  BRA `(.L_x_7344) ;  /* 0xfffffe64004c7947 */ /* 0x000fea000383ffff */
.L_x_7018:
[----:B0-----:R0:W1:Y:S02]  /*25f50*/  SYNCS.PHASECHK.TRANS64.TRYWAIT P4, [R2+URZ+0x28800], R9 ;  /* 0x02880009020075a7 */ /* 0x001064000808017f */
[----:B-1----:R-:W-:Y:S05]  /*25f60*/  @!P4 NANOSLEEP.SYNCS 0x989680 ;  /* 0x009896800000c95d */ /* 0x002fea0003900000 */
[----:B------:R-:W1:Y:S02]  /*25f70*/  @!P4 SYNCS.PHASECHK.TRANS64 P4, [R2+URZ+0x28800], R9 ;  /* 0x028800090200c5a7 */ /* 0x000e64000808007f */
[----:B-1----:R-:W-:Y:S05]  /*25f80*/  @!P4 BRA `(.L_x_7018) ;  /* 0xfffffffc00f0c947 */ /* 0x002fea000383ffff */
[----:B------:R-:W-:Y:S05]  /*25f90*/  BRA `(.L_x_7345) ;  /* 0xfffffe6800287947 */ /* 0x000fea000383ffff */
.L_x_7028:
[----:B--2---:R2:W3:Y:S02]  /*25fa0*/  SYNCS.PHASECHK.TRANS64.TRYWAIT P2, [R8+URZ+0x28830], R3 ;  /* 0x02883003080075a7 */ /* 0x0044e4000804017f */
[----:B---3--:R-:W-:Y:S05]  /*25fb0*/  @!P2 NANOSLEEP.SYNCS 0x989680 ;  /* 0x009896800000a95d */ /* 0x008fea0003900000 */
[----:B------:R-:W3:Y:S02]  /*25fc0*/  @!P2 SYNCS.PHASECHK.TRANS64 P2, [R8+URZ+0x28830], R3 ;  /* 0x028830030800a5a7 */ /* 0x000ee4000804007f */
[----:B---3--:R-:W-:Y:S05]  /*25fd0*/  @!P2 BRA `(.L_x_7028) ;  /* 0xfffffffc00f0a947 */ /* 0x008fea000383ffff */
[----:B------:R-:W-:Y:S05]  /*25fe0*/  BRA `(.L_x_7027) ;  /* 0xfffffe8000887947 */ /* 0x000fea000383ffff */
.L_x_7046:
[----:B-1----:R1:W2:Y:S02]  /*25ff0*/  SYNCS.PHASECHK.TRANS64.TRYWAIT P4, [R7+URZ+0x28830], R6 ;  /* 0x02883006070075a7 */ /* 0x0022a4000808017f */
[----:B--2---:R-:W-:Y:S05]  /*26000*/  @!P4 NANOSLEEP.SYNCS 0x989680 ;  /* 0x009896800000c95d */ /* 0x004fea0003900000 */
[----:B------:R-:W2:Y:S02]  /*26010*/  @!P4 SYNCS.PHASECHK.TRANS64 P4, [R7+URZ+0x28830], R6 ;  /* 0x028830060700c5a7 */ /* 0x000ea4000808007f */
[----:B--2---:R-:W-:Y:S05]  /*26020*/  @!P4 BRA `(.L_x_7046) ;  /* 0xfffffffc00f0c947 */ /* 0x004fea000383ffff */
[----:B------:R-:W-:Y:S05]  /*26030*/  BRA `(.L_x_7045) ;  /* 0xfffffebc00387947 */ /* 0x000fea000383ffff */
.L_x_7050:
[----:B-1----:R1:W2:Y:S02]  /*26040*/  SYNCS.PHASECHK.TRANS64.TRYWAIT P3, [R7+URZ+0x28850], R6 ;  /* 0x02885006070075a7 */ /* 0x0022a4000806017f */
[----:B--2---:R-:W-:Y:S05]  /*26050*/  @!P3 NANOSLEEP.SYNCS 0x989680 ;  /* 0x009896800000b95d */ /* 0x004fea0003900000 */
[----:B------:R-:W2:Y:S02]  /*26060*/  @!P3 SYNCS.PHASECHK.TRANS64 P3, [R7+URZ+0x28850], R6 ;  /* 0x028850060700b5a7 */ /* 0x000ea4000806007f */
[----:B--2---:R-:W-:Y:S05]  /*26070*/  @!P3 BRA `(.L_x_7050) ;  /* 0xfffffffc00f0b947 */ /* 0x004fea000383ffff */
[----:B------:R-:W-:Y:S05]  /*26080*/  BRA `(.L_x_7047) ;  /* 0xfffffec000487947 */ /* 0x000fea000383ffff */
.L_x_7069:
[----:B-1----:R1:W2:Y:S02]  /*26090*/  SYNCS.PHASECHK.TRANS64.TRYWAIT P3, [R6+URZ+0x28830], R7 ;  /* 0x02883007060075a7 */ /* 0x0022a4000806017f */
[----:B--2---:R-:W-:Y:S05]  /*260a0*/  @!P3 NANOSLEEP.SYNCS 0x989680 ;  /* 0x009896800000b95d */ /* 0x004fea0003900000 */
[----:B------:R-:W2:Y:S02]  /*260b0*/  @!P3 SYNCS.PHASECHK.TRANS64 P3, [R6+URZ+0x28830], R7 ;  /* 0x028830070600b5a7 */ /* 0x000ea4000806007f */
[----:B--2---:R-:W-:Y:S05]  /*260c0*/  @!P3 BRA `(.L_x_7069) ;  /* 0xfffffffc00f0b947 */ /* 0x004fea000383ffff */
[----:B------:R-:W-:Y:S05]  /*260d0*/  BRA `(.L_x_7068) ;  /* 0xfffffef800247947 */ /* 0x000fea000383ffff */
.L_x_7073:
[----:B-1----:R1:W2:Y:S02]  /*260e0*/  SYNCS.PHASECHK.TRANS64.TRYWAIT P2, [R7+URZ+0x28850], R6 ;  /* 0x02885006070075a7 */ /* 0x0022a4000804017f */
[----:B--2---:R-:W-:Y:S05]  /*260f0*/  @!P2 NANOSLEEP.SYNCS 0x989680 ;  /* 0x009896800000a95d */ /* 0x004fea0003900000 */
[----:B------:R-:W2:Y:S02]  /*26100*/  @!P2 SYNCS.PHASECHK.TRANS64 P2, [R7+URZ+0x28850], R6 ;  /* 0x028850060700a5a7 */ /* 0x000ea4000804007f */
[----:B--2---:R-:W-:Y:S05]  /*26110*/  @!P2 BRA `(.L_x_7073) ;  /* 0xfffffffc00f0a947 */ /* 0x004fea000383ffff */
[----:B------:R-:W-:Y:S05]  /*26120*/  BRA `(.L_x_7070) ;  /* 0xfffffefc00347947 */ /* 0x000fea000383ffff */
.L_x_7080:
[----:B-1----:R1:W2:Y:S02]  /*26130*/  SYNCS.PHASECHK.TRANS64.TRYWAIT P3, [R6+URZ+0x28830], R7 ;  /* 0x02883007060075a7 */ /* 0x0022a4000806017f */
[----:B--2---:R-:W-:Y:S05]  /*26140*/  @!P3 NANOSLEEP.SYNCS 0x989680 ;  /* 0x009896800000b95d */ /* 0x004fea0003900000 */
[----:B------:R-:W2:Y:S02]  /*26150*/  @!P3 SYNCS.PHASECHK.TRANS64 P3, [R6+URZ+0x28830], R7 ;  /* 0x028830070600b5a7 */ /* 0x000ea4000806007f */
[----:B--2---:R-:W-:Y:S05]  /*26160*/  @!P3 BRA `(.L_x_7080) ;  /* 0xfffffffc00f0b947 */ /* 0x004fea000383ffff */
[----:B------:R-:W-:Y:S05]  /*26170*/  BRA `(.L_x_7079) ;  /* 0xffffff2000947947 */ /* 0x000fea000383ffff */
.L_x_7084:
[----:B-1----:R1:W2:Y:S02]  /*26180*/  SYNCS.PHASECHK.TRANS64.TRYWAIT P2, [R7+URZ+0x28850], R6 ;  /* 0x02885006070075a7 */ /* 0x0022a4000804017f */
[----:B--2---:R-:W-:Y:S05]  /*26190*/  @!P2 NANOSLEEP.SYNCS 0x989680 ;  /* 0x009896800000a95d */ /* 0x004fea0003900000 */
[----:B------:R-:W2:Y:S02]  /*261a0*/  @!P2 SYNCS.PHASECHK.TRANS64 P2, [R7+URZ+0x28850], R6 ;  /* 0x028850060700a5a7 */ /* 0x000ea4000804007f */
[----:B--2---:R-:W-:Y:S05]  /*261b0*/  @!P2 BRA `(.L_x_7084) ;  /* 0xfffffffc00f0a947 */ /* 0x004fea000383ffff */
[----:B------:R-:W-:Y:S05]  /*261c0*/  BRA `(.L_x_7081) ;  /* 0xffffff2400a47947 */ /* 0x000fea000383ffff */
.L_x_7097:
[----:B-1----:R1:W2:Y:S02]  /*261d0*/  SYNCS.PHASECHK.TRANS64.TRYWAIT P0, [R8+URZ+0x28850], R3 ;  /* 0x02885003080075a7 */ /* 0x0022a4000800017f */
[----:B--2---:R-:W-:Y:S05]  /*261e0*/  @!P0 NANOSLEEP.SYNCS 0x989680 ;  /* 0x009896800000895d */ /* 0x004fea0003900000 */
[----:B------:R-:W2:Y:S02]  /*261f0*/  @!P0 SYNCS.PHASECHK.TRANS64 P0, [R8+URZ+0x28850], R3 ;  /* 0x02885003080085a7 */ /* 0x000ea4000800007f */
[----:B--2---:R-:W-:Y:S05]  /*26200*/  @!P0 BRA `(.L_x_7097) ;  /* 0xfffffffc00f08947 */ /* 0x004fea000383ffff */
[----:B------:R-:W-:Y:S05]  /*26210*/  BRA `(.L_x_7096) ;  /* 0xffffff5800e07947 */ /* 0x000fea000383ffff */
.L_x_7139:
[----:B------:R-:W1:Y:S01]  /*26220*/  S2R R9, SR_TID.X ;  /* 0x0000000000097919 */ /* 0x000e620000002100 */
[----:B------:R-:W-:Y:S01]  /*26230*/  BSSY B1, `(.L_x_7346) ;  /* 0x000000a000017945 */ /* 0x000fe20003800000 */
[----:B------:R-:W-:Y:S01]  /*26240*/  IMAD.MOV.U32 R12, RZ, RZ, RZ ;  /* 0x000000ffff0c7224 */ /* 0x000fe200078e00ff */
[----:B0-----:R-:W-:Y:S01]  /*26250*/  MOV R11, 0x1f ;  /* 0x0000001f000b7802 */ /* 0x001fe20000000f00 */
[----:B------:R-:W-:Y:S01]  /*26260*/  IMAD.MOV.U32 R15, RZ, RZ, -0x1 ;  /* 0xffffffffff0f7424 */ /* 0x000fe200078e00ff */
[----:B-1----:R-:W-:-:S04]  /*26270*/  SHF.R.U32.HI R9, RZ, 0x5, R9 ;  /* 0x00000005ff097819 */ /* 0x002fc80000011609 */
[----:B------:R-:W-:-:S05]  /*26280*/  LOP3.LUT R9, R9, 0x3, RZ, 0xc0, !PT ;  /* 0x0000000309097812 */ /* 0x000fca00078ec0ff */
[----:B------:R-:W-:-:S07]  /*26290*/  IMAD.MOV.U32 R13, RZ, RZ, R9 ;  /* 0x000000ffff0d7224 */ /* 0x000fce00078e0009 */
[----:B------:R-:W-:Y:S05]  /*262a0*/  WARPSYNC.COLLECTIVE R15, `(.L_x_7347) ;  /* 0x000000000f087348 */ /* 0x000fea0003c00000 */
[----:B------:R0:W1:Y:S02]  /*262b0*/  SHFL.IDX P6, R14, R13, R12, R11 ;  /* 0x0000000c0d0e7389 */ /* 0x00006400000c000b */
[----:B01----:R-:W-:Y:S01]  /*262c0*/  ENDCOLLECTIVE ;  /* 0x000000000000791b */ /* 0x003fe20003800000 */
.L_x_7347:
[----:B------:R-:W-:Y:S05]  /*262d0*/  BSYNC B1 ;  /* 0x0000000000017941 */ /* 0x000fea0003800000 */
.L_x_7346:
[----:B------:R-:W-:Y:S05]  /*262e0*/  BRA `(.L_x_7348) ;  /* 0xffffff9800447947 */ /* 0x000fea000383ffff */
.L_x_7140:
[----:B------:R-:W-:Y:S01]  /*262f0*/  BSSY B1, `(.L_x_7349) ;  /* 0x0000006000017945 */ /* 0x000fe20003800000 */
[----:B------:R-:W-:-:S07]  /*26300*/  IMAD.MOV.U32 R15, RZ, RZ, -0x1 ;  /* 0xffffffffff0f7424 */ /* 0x000fce00078e00ff */
[----:B0-----:R-:W-:Y:S05]  /*26310*/  WARPSYNC.COLLECTIVE R15, `(.L_x_7350) ;  /* 0x000000000f0c7348 */ /* 0x001fea0003c00000 */
[----:B------:R-:W-:Y:S02]  /*26320*/  ELECT P6, UR62, PT ;  /* 0x00000000003e782f */ /* 0x000fe400038c0000 */
[----:B------:R-:W-:Y:S01]  /*26330*/  MOV R14, UR62 ;  /* 0x0000003e000e7c02 */ /* 0x000fe20008000f00 */
[----:B0-----:R-:W-:Y:S10]  /*26340*/  ENDCOLLECTIVE ;  /* 0x000000000000791b */ /* 0x001ff40003800000 */
.L_x_7350:
[----:B------:R-:W-:Y:S05]  /*26350*/  BSYNC B1 ;  /* 0x0000000000017941 */ /* 0x000fea0003800000 */
.L_x_7349:
[----:B------:R-:W-:Y:S05]  /*26360*/  BRA `(.L_x_7351) ;  /* 0xffffff9800307947 */ /* 0x000fea000383ffff */
.L_x_7142:
[----:B0-----:R0:W1:Y:S02]  /*26370*/  SYNCS.PHASECHK.TRANS64.TRYWAIT P0, [R11+URZ+0x28820], R7 ;  /* 0x028820070b0075a7 */ /* 0x001064000800017f */
[----:B-1----:R-:W-:Y:S05]  /*26380*/  @!P0 NANOSLEEP.SYNCS 0x989680 ;  /* 0x009896800000895d */ /* 0x002fea0003900000 */
[----:B------:R-:W1:Y:S02]  /*26390*/  @!P0 SYNCS.PHASECHK.TRANS64 P0, [R11+URZ+0x28820], R7 ;  /* 0x028820070b0085a7 */ /* 0x000e64000800007f */
[----:B-1----:R-:W-:Y:S05]  /*263a0*/  @!P0 BRA `(.L_x_7142) ;  /* 0xfffffffc00f08947 */ /* 0x002fea000383ffff */
[----:B------:R-:W-:Y:S05]  /*263b0*/  BRA `(.L_x_7352) ;  /* 0xffffff98004c7947 */ /* 0x000fea000383ffff */
.L_x_7145:
[----:B0-----:R0:W1:Y:S02]  /*263c0*/  SYNCS.PHASECHK.TRANS64.TRYWAIT P0, [R7+URZ+0x288a0], R9 ;  /* 0x0288a009070075a7 */ /* 0x001064000800017f */
[----:B-1----:R-:W-:Y:S05]  /*263d0*/  @!P0 NANOSLEEP.SYNCS 0x989680 ;  /* 0x009896800000895d */ /* 0x002fea0003900000 */
[----:B------:R-:W1:Y:S02]  /*263e0*/  @!P0 SYNCS.PHASECHK.TRANS64 P0, [R7+URZ+0x288a0], R9 ;  /* 0x0288a009070085a7 */ /* 0x000e64000800007f */
[----:B-1----:R-:W-:Y:S05]  /*263f0*/  @!P0 BRA `(.L_x_7145) ;  /* 0xfffffffc00f08947 */ /* 0x002fea000383ffff */
[----:B------:R-:W-:Y:S05]  /*26400*/  BRA `(.L_x_7353) ;  /* 0xffffff98005c7947 */ /* 0x000fea000383ffff */
.L_x_7147:
[----:B-1----:R1:W2:Y:S02]  /*26410*/  SYNCS.PHASECHK.TRANS64.TRYWAIT P0, [R7+URZ+0x288c0], R9 ;  /* 0x0288c009070075a7 */ /* 0x0022a4000800017f */
[----:B--2---:R-:W-:Y:S05]  /*26420*/  @!P0 NANOSLEEP.SYNCS 0x989680 ;  /* 0x009896800000895d */ /* 0x004fea0003900000 */
[----:B------:R-:W2:Y:S02]  /*26430*/  @!P0 SYNCS.PHASECHK.TRANS64 P0, [R7+URZ+0x288c0], R9 ;  /* 0x0288c009070085a7 */ /* 0x000ea4000800007f */
[----:B--2---:R-:W-:Y:S05]  /*26440*/  @!P0 BRA `(.L_x_7147) ;  /* 0xfffffffc00f08947 */ /* 0x004fea000383ffff */
[----:B------:R-:W-:Y:S05]  /*26450*/  BRA `(.L_x_7354) ;  /* 0xffffff9800d47947 */ /* 0x000fea000383ffff */
.L_x_7151:
[----:B0-----:R0:W1:Y:S02]  /*26460*/  SYNCS.PHASECHK.TRANS64.TRYWAIT P0, [R7+URZ+0x288a0], R8 ;  /* 0x0288a008070075a7 */ /* 0x001064000800017f */
[----:B-1----:R-:W-:Y:S05]  /*26470*/  @!P0 NANOSLEEP.SYNCS 0x989680 ;  /* 0x009896800000895d */ /* 0x002fea0003900000 */
[----:B------:R-:W1:Y:S02]  /*26480*/  @!P0 SYNCS.PHASECHK.TRANS64 P0, [R7+URZ+0x288a0], R8 ;  /* 0x0288a008070085a7 */ /* 0x000e64000800007f */
[----:B-1----:R-:W-:Y:S05]  /*26490*/  @!P0 BRA `(.L_x_7151) ;  /* 0xfffffffc00f08947 */ /* 0x002fea000383ffff */
[----:B------:R-:W-:Y:S05]  /*264a0*/  BRA `(.L_x_7355) ;  /* 0xffffff9c00947947 */ /* 0x000fea000383ffff */
.L_x_7153:
[----:B-1----:R1:W2:Y:S02]  /*264b0*/  SYNCS.PHASECHK.TRANS64.TRYWAIT P1, [R7+URZ+0x288c0], R8 ;  /* 0x0288c008070075a7 */ /* 0x0022a4000802017f */
[----:B--2---:R-:W-:Y:S05]  /*264c0*/  @!P1 NANOSLEEP.SYNCS 0x989680 ;  /* 0x009896800000995d */ /* 0x004fea0003900000 */
[----:B------:R-:W2:Y:S02]  /*264d0*/  @!P1 SYNCS.PHASECHK.TRANS64 P1, [R7+URZ+0x288c0], R8 ;  /* 0x0288c008070095a7 */ /* 0x000ea4000802007f */
[----:B--2---:R-:W-:Y:S05]  /*264e0*/  @!P1 BRA `(.L_x_7153) ;  /* 0xfffffffc00f09947 */ /* 0x004fea000383ffff */
[----:B------:R-:W-:Y:S05]  /*264f0*/  BRA `(.L_x_7356) ;  /* 0xffffffa000087947 */ /* 0x000fea000383ffff */
.L_x_7172:
[----:B------:R-:W0:Y:S01]  /*26500*/  S2R R7, SR_TID.X ;  /* 0x0000000000077919 */ /* 0x000e220000002100 */
[----:B------:R-:W-:Y:S01]  /*26510*/  BSSY B0, `(.L_x_7357) ;  /* 0x000000a000007945 */ /* 0x000fe20003800000 */
[----:B------:R-:W-:Y:S02]  /*26520*/  IMAD.MOV.U32 R12, RZ, RZ, RZ ;  /* 0x000000ffff0c7224 */ /* 0x000fe400078e00ff */
        /* <DEDUP_REMOVED lines=8> */
.L_x_7358:
[----:B------:R-:W-:Y:S05]  /*265b0*/  BSYNC B0 ;  /* 0x0000000000007941 */ /* 0x000fea0003800000 */
.L_x_7357:
[----:B------:R-:W-:Y:S05]  /*265c0*/  BRA `(.L_x_7359) ;  /* 0xffffffac00887947 */ /* 0x000fea000383ffff */
.L_x_7173:
[----:B------:R-:W-:Y:S01]  /*265d0*/  BSSY B0, `(.L_x_7360) ;  /* 0x0000006000007945 */ /* 0x000fe20003800000 */
[----:B------:R-:W-:-:S07]  /*265e0*/  MOV R15, 0xffffffff ;  /* 0xffffffff000f7802 */ /* 0x000fce0000000f00 */
[----:B------:R-:W-:Y:S05]  /*265f0*/  WARPSYNC.COLLECTIVE R15, `(.L_x_7361) ;  /* 0x000000000f0c7348 */ /* 0x000fea0003c00000 */
[----:B------:R-:W-:Y:S02]  /*26600*/  ELECT P6, UR62, PT ;  /* 0x00000000003e782f */ /* 0x000fe400038c0000 */
[----:B------:R-:W-:Y:S01]  /*26610*/  MOV R14, UR62 ;  /* 0x0000003e000e7c02 */ /* 0x000fe20008000f00 */
[----:B------:R-:W-:Y:S10]  /*26620*/  ENDCOLLECTIVE ;  /* 0x000000000000791b */ /* 0x000ff40003800000 */
.L_x_7361:
[----:B------:R-:W-:Y:S05]  /*26630*/  BSYNC B0 ;  /* 0x0000000000007941 */ /* 0x000fea0003800000 */
.L_x_7360:
[----:B------:R-:W-:Y:S05]  /*26640*/  BRA `(.L_x_7362) ;  /* 0xffffffac00787947 */ /* 0x000fea000383ffff */
.L_x_7176:
[----:B0-----:R0:W1:Y:S02]  /*26650*/  SYNCS.PHASECHK.TRANS64.TRYWAIT P0, [R7+URZ+0x28840], R10 ;  /* 0x0288400a070075a7 */ /* 0x001064000800017f */
[----:B-1----:R-:W-:Y:S05]  /*26660*/  @!P0 NANOSLEEP.SYNCS 0x989680 ;  /* 0x009896800000895d */ /* 0x002fea0003900000 */
[----:B------:R-:W1:Y:S02]  /*26670*/  @!P0 SYNCS.PHASECHK.TRANS64 P0, [R7+URZ+0x28840], R10 ;  /* 0x0288400a070085a7 */ /* 0x000e64000800007f */
[----:B-1----:R-:W-:Y:S05]  /*26680*/  @!P0 BRA `(.L_x_7176) ;  /* 0xfffffffc00f08947 */ /* 0x002fea000383ffff */
[----:B------:R-:W-:Y:S05]  /*26690*/  BRA `(.L_x_7363) ;  /* 0xffffffac00dc7947 */ /* 0x000fea000383ffff */
.L_x_7179:
        /* <DEDUP_REMOVED lines=8> */
.L_x_7187:
[----:B0-----:R0:W1:Y:S02]  /*26720*/  SYNCS.PHASECHK.TRANS64.TRYWAIT P0, [R3+URZ+0x28840], R8 ;  /* 0x02884008030075a7 */ /* 0x001064000800017f */
[----:B-1----:R-:W-:Y:S05]  /*26730*/  @!P0 NANOSLEEP.SYNCS 0x989680 ;  /* 0x009896800000895d */ /* 0x002fea0003900000 */
[----:B------:R-:W1:Y:S02]  /*26740*/  @!P0 SYNCS.PHASECHK.TRANS64 P0, [R3+URZ+0x28840], R8 ;  /* 0x02884008030085a7 */ /* 0x000e64000800007f */
[----:B-1----:R-:W-:Y:S05]  /*26750*/  @!P0 BRA `(.L_x_7187) ;  /* 0xfffffffc00f08947 */ /* 0x002fea000383ffff */
[----:B------:R-:W-:Y:S05]  /*26760*/  BRA `(.L_x_7365) ;  /* 0xffffffb400ac7947 */ /* 0x000fea000383ffff */
.L_x_7189:
[----:B0-----:R0:W1:Y:S02]  /*26770*/  SYNCS.PHASECHK.TRANS64.TRYWAIT P0, [R3+URZ+0x28860], R8 ;  /* 0x02886008030075a7 */ /* 0x001064000800017f */
[----:B-1----:R-:W-:Y:S05]  /*26780*/  @!P0 NANOSLEEP.SYNCS 0x989680 ;  /* 0x009896800000895d */ /* 0x002fea0003900000 */
[----:B------:R-:W1:Y:S02]  /*26790*/  @!P0 SYNCS.PHASECHK.TRANS64 P0, [R3+URZ+0x28860], R8 ;  /* 0x02886008030085a7 */ /* 0x000e64000800007f */
[----:B-1----:R-:W-:Y:S05]  /*267a0*/  @!P0 BRA `(.L_x_7189) ;  /* 0xfffffffc00f08947 */ /* 0x002fea000383ffff */
[----:B------:R-:W-:Y:S05]  /*267b0*/  BRA `(.L_x_7366) ;  /* 0xffffffb800447947 */ /* 0x000fea000383ffff */
.L_x_7195:
[----:B-1----:R1:W2:Y:S02]  /*267c0*/  SYNCS.PHASECHK.TRANS64.TRYWAIT P0, [R2+URZ+0x28840], R3 ;  /* 0x02884003020075a7 */ /* 0x0022a4000800017f */
[----:B--2---:R-:W-:Y:S05]  /*267d0*/  @!P0 NANOSLEEP.SYNCS 0x989680 ;  /* 0x009896800000895d */ /* 0x004fea0003900000 */
[----:B------:R-:W2:Y:S02]  /*267e0*/  @!P0 SYNCS.PHASECHK.TRANS64 P0, [R2+URZ+0x28840], R3 ;  /* 0x02884003020085a7 */ /* 0x000ea4000800007f */
[----:B--2---:R-:W-:Y:S05]  /*267f0*/  @!P0 BRA `(.L_x_7195) ;  /* 0xfffffffc00f08947 */ /* 0x004fea000383ffff */
[----:B------:R-:W-:Y:S05]  /*26800*/  BRA `(.L_x_7367) ;  /* 0xffffffbc00a87947 */ /* 0x000fea000383ffff */
.L_x_7197:
[----:B0-----:R0:W1:Y:S02]  /*26810*/  SYNCS.PHASECHK.TRANS64.TRYWAIT P0, [R2+URZ+0x28860], R3 ;  /* 0x02886003020075a7 */ /* 0x001064000800017f */
[----:B-1----:R-:W-:Y:S05]  /*26820*/  @!P0 NANOSLEEP.SYNCS 0x989680 ;  /* 0x009896800000895d */ /* 0x002fea0003900000 */
[----:B------:R-:W1:Y:S02]  /*26830*/  @!P0 SYNCS.PHASECHK.TRANS64 P0, [R2+URZ+0x28860], R3 ;  /* 0x02886003020085a7 */ /* 0x000e64000800007f */
[----:B-1----:R-:W-:Y:S05]  /*26840*/  @!P0 BRA `(.L_x_7197) ;  /* 0xfffffffc00f08947 */ /* 0x002fea000383ffff */
[----:B------:R-:W-:Y:S05]  /*26850*/  BRA `(.L_x_7368) ;  /* 0xffffffc000407947 */ /* 0x000fea000383ffff */
.L_x_7203:
[----:B--2---:R2:W3:Y:S02]  /*26860*/  SYNCS.PHASECHK.TRANS64.TRYWAIT P0, [R2+URZ+0x28840], R3 ;  /* 0x02884003020075a7 */ /* 0x0044e4000800017f */
[----:B---3--:R-:W-:Y:S05]  /*26870*/  @!P0 NANOSLEEP.SYNCS 0x989680 ;  /* 0x009896800000895d */ /* 0x008fea0003900000 */
[----:B------:R-:W3:Y:S02]  /*26880*/  @!P0 SYNCS.PHASECHK.TRANS64 P0, [R2+URZ+0x28840], R3 ;  /* 0x02884003020085a7 */ /* 0x000ee4000800007f */
[----:B---3--:R-:W-:Y:S05]  /*26890*/  @!P0 BRA `(.L_x_7203) ;  /* 0xfffffffc00f08947 */ /* 0x008fea000383ffff */
[----:B------:R-:W-:Y:S05]  /*268a0*/  BRA `(.L_x_7369) ;  /* 0xffffffc400787947 */ /* 0x000fea000383ffff */
.L_x_7205:
[----:B0-----:R0:W1:Y:S02]  /*268b0*/  SYNCS.PHASECHK.TRANS64.TRYWAIT P0, [R2+URZ+0x28860], R9 ;  /* 0x02886009020075a7 */ /* 0x001064000800017f */
[----:B-1----:R-:W-:Y:S05]  /*268c0*/  @!P0 NANOSLEEP.SYNCS 0x989680 ;  /* 0x009896800000895d */ /* 0x002fea0003900000 */
[----:B------:R-:W1:Y:S02]  /*268d0*/  @!P0 SYNCS.PHASECHK.TRANS64 P0, [R2+URZ+0x28860], R9 ;  /* 0x02886009020085a7 */ /* 0x000e64000800007f */
[----:B-1----:R-:W-:Y:S05]  /*268e0*/  @!P0 BRA `(.L_x_7205) ;  /* 0xfffffffc00f08947 */ /* 0x002fea000383ffff */
[----:B------:R-:W-:Y:S05]  /*268f0*/  BRA `(.L_x_7370) ;  /* 0xffffffc8000c7947 */ /* 0x000fea000383ffff */
.L_x_7213:
[----:B-1----:R1:W2:Y:S02]  /*26900*/  SYNCS.PHASECHK.TRANS64.TRYWAIT P0, [R3+URZ+0x28860], R2 ;  /* 0x02886002030075a7 */ /* 0x0022a4000800017f */
[----:B--2---:R-:W-:Y:S05]  /*26910*/  @!P0 NANOSLEEP.SYNCS 0x989680 ;  /* 0x009896800000895d */ /* 0x004fea0003900000 */
[----:B------:R-:W2:Y:S02]  /*26920*/  @!P0 SYNCS.PHASECHK.TRANS64 P0, [R3+URZ+0x28860], R2 ;  /* 0x02886002030085a7 */ /* 0x000ea4000800007f */
[----:B--2---:R-:W-:Y:S05]  /*26930*/  @!P0 BRA `(.L_x_7213) ;  /* 0xfffffffc00f08947 */ /* 0x004fea000383ffff */
[----:B------:R-:W-:Y:S05]  /*26940*/  BRA `(.L_x_7371) ;  /* 0xffffffcc002c7947 */ /* 0x000fea000383ffff */
.L_x_7216:
[----:B------:R-:W-:Y:S01]  /*26950*/  BSSY B0, `(.L_x_7372) ;  /* 0x0000008000007945 */ /* 0x000fe20003800000 */
[----:B------:R-:W-:Y:S02]  /*26960*/  IMAD.MOV.U32 R13, RZ, RZ, R16 ;  /* 0x000000ffff0d7224 */ /* 0x000fe400078e0010 */
[----:B------:R-:W-:Y:S02]  /*26970*/  IMAD.MOV.U32 R12, RZ, RZ, RZ ;  /* 0x000000ffff0c7224 */ /* 0x000fe400078e00ff */
[----:B0-----:R-:W-:Y:S02]  /*26980*/  IMAD.MOV.U32 R11, RZ, RZ, 0x1f ;  /* 0x0000001fff0b7424 */ /* 0x001fe400078e00ff */
[----:B------:R-:W-:-:S07]  /*26990*/  IMAD.MOV.U32 R15, RZ, RZ, -0x1 ;  /* 0xffffffffff0f7424 */ /* 0x000fce00078e00ff */
[----:B-123--:R-:W-:Y:S05]  /*269a0*/  WARPSYNC.COLLECTIVE R15, `(.L_x_7373) ;  /* 0x000000000f087348 */ /* 0x00efea0003c00000 */
[----:B------:R0:W4:Y:S02]  /*269b0*/  SHFL.IDX P6, R14, R13, R12, R11 ;  /* 0x0000000c0d0e7389 */ /* 0x00012400000c000b */
[----:B01234-:R-:W-:Y:S01]  /*269c0*/  ENDCOLLECTIVE ;  /* 0x000000000000791b */ /* 0x01ffe20003800000 */
.L_x_7373:
[----:B------:R-:W-:Y:S05]  /*269d0*/  BSYNC B0 ;  /* 0x0000000000007941 */ /* 0x000fea0003800000 */
.L_x_7372:
        /* <DEDUP_REMOVED lines=8> */
.L_x_7374:
[----:B------:R-:W-:Y:S01]  /*26a60*/  IMAD.MOV.U32 R16, RZ, RZ, R14 ;  /* 0x000000ffff107224 */ /* 0x000fe200078e000e */
[----:B------:R-:W-:Y:S06]  /*26a70*/  BRA `(.L_x_7375) ;  /* 0xffffffcc00c07947 */ /* 0x000fec000383ffff */
.L_x_7219:
[----:B------:R-:W-:Y:S01]  /*26a80*/  BSSY B0, `(.L_x_7376) ;  /* 0x0000008000007945 */ /* 0x000fe20003800000 */
[----:B-----5:R-:W-:Y:S01]  /*26a90*/  IMAD.MOV.U32 R13, RZ, RZ, R17 ;  /* 0x000000ffff0d7224 */ /* 0x020fe200078e0011 */
[----:B0-----:R-:W-:Y:S01]  /*26aa0*/  MOV R15, 0xffffffff ;  /* 0xffffffff000f7802 */ /* 0x001fe20000000f00 */
[----:B------:R-:W-:Y:S02]  /*26ab0*/  IMAD.MOV.U32 R12, RZ, RZ, 0x1 ;  /* 0x00000001ff0c7424 */ /* 0x000fe400078e00ff */
[----:B------:R-:W-:-:S07]  /*26ac0*/  IMAD.MOV.U32 R11, RZ, RZ, RZ ;  /* 0x000000ffff0b7224 */ /* 0x000fce00078e00ff */
[----:B-1-34-:R-:W-:Y:S05]  /*26ad0*/  WARPSYNC.COLLECTIVE R15, `(.L_x_7377) ;  /* 0x000000000f087348 */ /* 0x01afea0003c00000 */
[----:B------:R0:W2:Y:S02]  /*26ae0*/  SHFL.UP P6, R14, R13, R12, R11 ;  /* 0x0400000c0d0e7389 */ /* 0x0000a400000c000b */
[----:B01234-:R-:W-:Y:S01]  /*26af0*/  ENDCOLLECTIVE ;  /* 0x000000000000791b */ /* 0x01ffe20003800000 */
.L_x_7377:
[----:B------:R-:W-:Y:S05]  /*26b00*/  BSYNC B0 ;  /* 0x0000000000007941 */ /* 0x000fea0003800000 */
.L_x_7376:
        /* <DEDUP_REMOVED lines=10> */
.L_x_7378:
        /* <DEDUP_REMOVED lines=8> */
.L_x_7379:
        /* <DEDUP_REMOVED lines=8> */
.L_x_7380:
        /* <DEDUP_REMOVED lines=8> */
.L_x_7381:
[----:B------:R-:W-:Y:S02]  /*26d30*/  IMAD.MOV.U32 R12, RZ, RZ, 0x1f ;  /* 0x0000001fff0c7424 */ /* 0x000fe400078e00ff */
[----:B------:R-:W-:Y:S01]  /*26d40*/  IMAD.MOV.U32 R11, RZ, RZ, 0x1f ;  /* 0x0000001fff0b7424 */ /* 0x000fe200078e00ff */
[----:B------:R-:W-:-:S04]  /*26d50*/  SEL R3, R14, RZ, P0 ;  /* 0x000000ff0e037207 */ /* 0x000fc80000000000 */
[----:B------:R-:W-:-:S05]  /*26d60*/  IADD3 R2, R6, R3, RZ ;  /* 0x0000000306027210 */ /* 0x000fca0007ffe0ff */
[----:B------:R-:W-:-:S07]  /*26d70*/  IMAD.MOV.U32 R13, RZ, RZ, R2 ;  /* 0x000000ffff0d7224 */ /* 0x000fce00078e0002 */
[----:B------:R-:W-:Y:S05]  /*26d80*/  WARPSYNC.COLLECTIVE R15, `(.L_x_7382) ;  /* 0x000000000f087348 */ /* 0x000fea0003c00000 */
[----:B------:R0:W1:Y:S02]  /*26d90*/  SHFL.IDX P6, R14, R13, R12, R11 ;  /* 0x0000000c0d0e7389 */ /* 0x00006400000c000b */
[----:B01----:R-:W-:Y:S01]  /*26da0*/  ENDCOLLECTIVE ;  /* 0x000000000000791b */ /* 0x003fe20003800000 */
.L_x_7382:
[----:B------:R-:W-:Y:S05]  /*26db0*/  BRA `(.L_x_7383) ;  /* 0xffffffcc00847947 */ /* 0x000fea000383ffff */
.L_x_7224:
[----:B------:R-:W-:Y:S01]  /*26dc0*/  BSSY B0, `(.L_x_7384) ;  /* 0x0000008000007945 */ /* 0x000fe20003800000 */
[----:B-----5:R-:W-:Y:S01]  /*26dd0*/  IMAD.MOV.U32 R13, RZ, RZ, R17 ;  /* 0x000000ffff0d7224 */ /* 0x020fe200078e0011 */
[----:B------:R-:W-:Y:S01]  /*26de0*/  MOV R15, 0xffffffff ;  /* 0xffffffff000f7802 */ /* 0x000fe20000000f00 */
[----:B------:R-:W-:Y:S02]  /*26df0*/  IMAD.MOV.U32 R12, RZ, RZ, 0x1 ;  /* 0x00000001ff0c7424 */ /* 0x000fe400078e00ff */
[----:B------:R-:W-:-:S07]  /*26e00*/  IMAD.MOV.U32 R11, RZ, RZ, RZ ;  /* 0x000000ffff0b7224 */ /* 0x000fce00078e00ff */
[----:B01----:R-:W-:Y:S05]  /*26e10*/  WARPSYNC.COLLECTIVE R15, `(.L_x_7385) ;  /* 0x000000000f087348 */ /* 0x003fea0003c00000 */
[----:B------:R2:W3:Y:S02]  /*26e20*/  SHFL.UP P6, R14, R13, R12, R11 ;  /* 0x0400000c0d0e7389 */ /* 0x0004e400000c000b */
[----:B0123--:R-:W-:Y:S01]  /*26e30*/  ENDCOLLECTIVE ;  /* 0x000000000000791b */ /* 0x00ffe20003800000 */
.L_x_7385:
[----:B------:R-:W-:Y:S05]  /*26e40*/  BSYNC B0 ;  /* 0x0000000000007941 */ /* 0x000fea0003800000 */
.L_x_7384:
        /* <DEDUP_REMOVED lines=10> */
.L_x_7386:
        /* <DEDUP_REMOVED lines=8> */
.L_x_7387:
        /* <DEDUP_REMOVED lines=8> */
.L_x_7388:
        /* <DEDUP_REMOVED lines=8> */
.L_x_7389:
        /* <DEDUP_REMOVED lines=8> */
.L_x_7390:
[----:B------:R-:W-:Y:S05]  /*270f0*/  BRA `(.L_x_7391) ;  /* 0xffffffcc00687947 */ /* 0x000fea000383ffff */
.L_x_7226:
[----:B------:R-:W-:Y:S01]  /*27100*/  BSSY B0, `(.L_x_7392) ;  /* 0x0000006000007945 */ /* 0x000fe20003800000 */
[----:B------:R-:W-:Y:S01]  /*27110*/  PLOP3.LUT P6, PT, P6, PT, PT, 0x8, 0x0 ;  /* 0x000000000000781c */ /* 0x000fe200037ce170 */
[----:B------:R-:W-:-:S12]  /*27120*/  IMAD.MOV.U32 R15, RZ, RZ, -0x1 ;  /* 0xffffffffff0f7424 */ /* 0x000fd800078e00ff */
[----:B0-----:R-:W-:Y:S05]  /*27130*/  WARPSYNC.COLLECTIVE R15, `(.L_x_7393) ;  /* 0x000000000f087348 */ /* 0x001fea0003c00000 */
[----:B------:R-:W-:Y:S01]  /*27140*/  VOTE.ANY R14, PT, P6 ;  /* 0x00000000000e7806 */ /* 0x000fe200030e0100 */
[----:B0-----:R-:W-:Y:S06]  /*27150*/  ENDCOLLECTIVE ;  /* 0x000000000000791b */ /* 0x001fec0003800000 */
.L_x_7393:
[----:B------:R-:W-:Y:S05]  /*27160*/  BSYNC B0 ;  /* 0x0000000000007941 */ /* 0x000fea0003800000 */
.L_x_7392:
[----:B------:R-:W-:Y:S02]  /*27170*/  IMAD.MOV.U32 R3, RZ, RZ, R14 ;  /* 0x000000ffff037224 */ /* 0x000fe400078e000e */
[----:B------:R-:W-:Y:S02]  /*27180*/  IMAD.MOV.U32 R13, RZ, RZ, R17 ;  /* 0x000000ffff0d7224 */ /* 0x000fe400078e0011 */
[----:B------:R-:W0:Y:S01]  /*27190*/  POPC R6, R3 ;  /* 0x0000000300067309 */ /* 0x000e220000000000 */
[----:B------:R-:W-:Y:S02]  /*271a0*/  IMAD.MOV.U32 R11, RZ, RZ, 0x1f ;  /* 0x0000001fff0b7424 */ /* 0x000fe400078e00ff */
[----:B------:R-:W-:Y:S01]  /*271b0*/  IMAD.MOV.U32 R15, RZ, RZ, -0x1 ;  /* 0xffffffffff0f7424 */ /* 0x000fe200078e00ff */
[----:B0-----:R-:W-:-:S07]  /*271c0*/  MOV R12, R6 ;  /* 0x00000006000c7202 */ /* 0x001fce0000000f00 */
[----:B------:R-:W-:Y:S05]  /*271d0*/  WARPSYNC.COLLECTIVE R15, `(.L_x_7394) ;  /* 0x000000000f087348 */ /* 0x000fea0003c00000 */
[----:B------:R0:W1:Y:S02]  /*271e0*/  SHFL.IDX P6, R14, R13, R12, R11 ;  /* 0x0000000c0d0e7389 */ /* 0x00006400000c000b */
[----:B01----:R-:W-:Y:S01]  /*271f0*/  ENDCOLLECTIVE ;  /* 0x000000000000791b */ /* 0x003fe20003800000 */
.L_x_7394:
[----:B------:R-:W-:Y:S01]  /*27200*/  IMAD.MOV.U32 R17, RZ, RZ, R14 ;  /* 0x000000ffff117224 */ /* 0x000fe200078e000e */
[----:B------:R-:W-:Y:S06]  /*27210*/  BRA `(.L_x_7395) ;  /* 0xffffffcc00587947 */ /* 0x000fec000383ffff */
.L_x_7228:
[----:B------:R-:W-:Y:S01]  /*27220*/  BSSY B0, `(.L_x_7396) ;  /* 0x0000007000007945 */ /* 0x000fe20003800000 */
[----:B------:R-:W-:Y:S02]  /*27230*/  IMAD.MOV.U32 R13, RZ, RZ, R2 ;  /* 0x000000ffff0d7224 */ /* 0x000fe400078e0002 */
[----:B------:R-:W-:Y:S02]  /*27240*/  IMAD.MOV.U32 R11, RZ, RZ, 0x1f ;  /* 0x0000001fff0b7424 */ /* 0x000fe400078e00ff */
[----:B------:R-:W-:-:S07]  /*27250*/  IMAD.MOV.U32 R15, RZ, RZ, -0x1 ;  /* 0xffffffffff0f7424 */ /* 0x000fce00078e00ff */
[----:B012---:R-:W-:Y:S05]  /*27260*/  WARPSYNC.COLLECTIVE R15, `(.L_x_7397) ;  /* 0x000000000f087348 */ /* 0x007fea0003c00000 */
[----:B------:R3:W4:Y:S02]  /*27270*/  SHFL.IDX P6, R14, R13, R12, R11 ;  /* 0x0000000c0d0e7389 */ /* 0x00072400000c000b */
[----:B01234-:R-:W-:Y:S01]  /*27280*/  ENDCOLLECTIVE ;  /* 0x000000000000791b */ /* 0x01ffe20003800000 */
.L_x_7397:
[----:B------:R-:W-:Y:S05]  /*27290*/  BSYNC B0 ;  /* 0x0000000000007941 */ /* 0x000fea0003800000 */
.L_x_7396:
[----:B------:R-:W-:Y:S01]  /*272a0*/  MOV R7, R14 ;  /* 0x0000000e00077202 */ /* 0x000fe20000000f00 */
[----:B------:R-:W-:Y:S06]  /*272b0*/  BRA `(.L_x_7227) ;  /* 0xffffffcc004c7947 */ /* 0x000fec000383ffff */
.L_x_7232:
[----:B-1----:R1:W2:Y:S02]  /*272c0*/  SYNCS.PHASECHK.TRANS64.TRYWAIT P0, [R0+URZ+0x28820], R3 ;  /* 0x02882003000075a7 */ /* 0x0022a4000800017f */
[----:B--2---:R-:W-:Y:S05]  /*272d0*/  @!P0 NANOSLEEP.SYNCS 0x989680 ;  /* 0x009896800000895d */ /* 0x004fea0003900000 */
[----:B------:R-:W2:Y:S02]  /*272e0*/  @!P0 SYNCS.PHASECHK.TRANS64 P0, [R0+URZ+0x28820], R3 ;  /* 0x02882003000085a7 */ /* 0x000ea4000800007f */
[----:B--2---:R-:W-:Y:S05]  /*272f0*/  @!P0 BRA `(.L_x_7232) ;  /* 0xfffffffc00f08947 */ /* 0x004fea000383ffff */
[----:B------:R-:W-:Y:S05]  /*27300*/  BRA `(.L_x_7398) ;  /* 0xffffffd000c07947 */ /* 0x000fea000383ffff */
.L_x_7233:
        /* <DEDUP_REMOVED lines=11> */
.L_x_7400:
[----:B------:R-:W-:Y:S05]  /*273c0*/  BSYNC B0 ;  /* 0x0000000000007941 */ /* 0x000fea0003800000 */
.L_x_7399:
[----:B------:R-:W-:Y:S05]  /*273d0*/  BRA `(.L_x_7401) ;  /* 0xffffffd000a87947 */ /* 0x000fea000383ffff */
.L_x_7234:
[----:B------:R-:W-:Y:S01]  /*273e0*/  BSSY B0, `(.L_x_7402) ;  /* 0x0000006000007945 */ /* 0x000fe20003800000 */
[----:B------:R-:W-:-:S07]  /*273f0*/  IMAD.MOV.U32 R15, RZ, RZ, -0x1 ;  /* 0xffffffffff0f7424 */ /* 0x000fce00078e00ff */
[----:B012---:R-:W-:Y:S05]  /*27400*/  WARPSYNC.COLLECTIVE R15, `(.L_x_7403) ;  /* 0x000000000f0c7348 */ /* 0x007fea0003c00000 */
[----:B------:R-:W-:Y:S02]  /*27410*/  ELECT P6, UR62, PT ;  /* 0x00000000003e782f */ /* 0x000fe400038c0000 */
[----:B------:R-:W-:Y:S01]  /*27420*/  MOV R14, UR62 ;  /* 0x0000003e000e7c02 */ /* 0x000fe20008000f00 */
[----:B012---:R-:W-:Y:S10]  /*27430*/  ENDCOLLECTIVE ;  /* 0x000000000000791b */ /* 0x007ff40003800000 */
.L_x_7403:
[----:B------:R-:W-:Y:S05]  /*27440*/  BSYNC B0 ;  /* 0x0000000000007941 */ /* 0x000fea0003800000 */
.L_x_7402:
[----:B------:R-:W-:Y:S05]  /*27450*/  BRA `(.L_x_7404) ;  /* 0xffffffd0009c7947 */ /* 0x000fea000383ffff */
.L_x_7236:
[----:B-1----:R1:W2:Y:S02]  /*27460*/  SYNCS.PHASECHK.TRANS64.TRYWAIT P0, [R6+URZ], R5 ;  /* 0x00000005060075a7 */ /* 0x0022a4000800017f */
[----:B--2---:R-:W-:Y:S05]  /*27470*/  @!P0 NANOSLEEP.SYNCS 0x989680 ;  /* 0x009896800000895d */ /* 0x004fea0003900000 */
[----:B------:R-:W2:Y:S02]  /*27480*/  @!P0 SYNCS.PHASECHK.TRANS64 P0, [R6+URZ], R5 ;  /* 0x00000005060085a7 */ /* 0x000ea4000800007f */
[----:B--2---:R-:W-:Y:S05]  /*27490*/  @!P0 BRA `(.L_x_7236) ;  /* 0xfffffffc00f08947 */ /* 0x004fea000383ffff */
[----:B------:R-:W-:Y:S05]  /*274a0*/  BRA `(.L_x_7405) ;  /* 0xffffffd000d87947 */ /* 0x000fea000383ffff */
.L_x_7237:
[----:B--2---:R2:W3:Y:S02]  /*274b0*/  SYNCS.PHASECHK.TRANS64.TRYWAIT P0, [R7+URZ], R2 ;  /* 0x00000002070075a7 */ /* 0x0044e4000800017f */
[----:B---3--:R-:W-:Y:S05]  /*274c0*/  @!P0 NANOSLEEP.SYNCS 0x989680 ;  /* 0x009896800000895d */ /* 0x008fea0003900000 */
[----:B------:R-:W3:Y:S02]  /*274d0*/  @!P0 SYNCS.PHASECHK.TRANS64 P0, [R7+URZ], R2 ;  /* 0x00000002070085a7 */ /* 0x000ee4000800007f */
[----:B---3--:R-:W-:Y:S05]  /*274e0*/  @!P0 BRA `(.L_x_7237) ;  /* 0xfffffffc00f08947 */ /* 0x008fea000383ffff */
[----:B------:R-:W-:Y:S05]  /*274f0*/  BRA `(.L_x_7406) ;  /* 0xffffffd000cc7947 */ /* 0x000fea000383ffff */
.L_x_7239:
[----:B---3--:R3:W4:Y:S02]  /*27500*/  SYNCS.PHASECHK.TRANS64.TRYWAIT P0, [R4+URZ], R5 ;  /* 0x00000005040075a7 */ /* 0x008724000800017f */
[----:B----4-:R-:W-:Y:S05]  /*27510*/  @!P0 NANOSLEEP.SYNCS 0x989680 ;  /* 0x009896800000895d */ /* 0x010fea0003900000 */
[----:B------:R-:W4:Y:S02]  /*27520*/  @!P0 SYNCS.PHASECHK.TRANS64 P0, [R4+URZ], R5 ;  /* 0x00000005040085a7 */ /* 0x000f24000800007f */
[----:B----4-:R-:W-:Y:S05]  /*27530*/  @!P0 BRA `(.L_x_7239) ;  /* 0xfffffffc00f08947 */ /* 0x010fea000383ffff */
[----:B------:R-:W-:Y:S05]  /*27540*/  BRA `(.L_x_7407) ;  /* 0xffffffd000d47947 */ /* 0x000fea000383ffff */
.L_x_7408:
        /* <DEDUP_REMOVED lines=11> */
.L_x_12772:


//--------------------- .text._ZN7cutlass13device_kernelIN5flash11enable_sm90INS1_16FlashAttnFwdSm90INS1_25CollectiveMainloopFwdSm90ILi2EN4cute5tupleIJNS5_1CILi1EEES8_S8_EEENS6_IJNS7_ILi128EEESA_SA_EEELi128ENS_6half_tEfNS_4arch4Sm90ELb1ELb0ELb1ELb0ELb0ELb0ELb0ELb1ELb1ELb0ELb0ELb0EEENS1_21CollectiveEpilogueFwdISB_S9_SC_SE_Li256ELb0ELb0ELb0ELb0EEENS1_30DynamicPersistentTileSchedulerILi256ELi32ELb0ELb0ELb1EEEEEEEEEvNT_6ParamsE --------------------------
	.section	.text._ZN7cutlass13device_kernelIN5flash11enable_sm90INS1_16FlashAttnFwdSm90INS1_25CollectiveMainloopFwdSm90ILi2EN4cute5tupleIJNS5_1CILi1EEES8_S8_EEENS6_IJNS7_ILi128EEESA_SA_EEELi128ENS_6half_tEfNS_4arch4Sm90ELb1ELb0ELb1ELb0ELb0ELb0ELb0ELb1ELb1ELb0ELb0ELb0EEENS1_21CollectiveEpilogueFwdISB_S9_SC_SE_Li256ELb0ELb0ELb0ELb0EEENS1_30DynamicPersistentTileSchedulerILi256ELi32ELb0ELb0ELb1EEEEEEEEEvNT_6ParamsE,"ax",@progbits
	.align	128
.text._ZN7cutlass13device_kernelIN5flash11enable_sm90INS1_16FlashAttnFwdSm90INS1_25CollectiveMainloopFwdSm90ILi2EN4cute5tupleIJNS5_1CILi1EEES8_S8_EEENS6_IJNS7_ILi128EEESA_SA_EEELi128ENS_6half_tEfNS_4arch4Sm90ELb1ELb0ELb1ELb0ELb0ELb0ELb0ELb1ELb1ELb0ELb0ELb0EEENS1_21CollectiveEpilogueFwdISB_S9_SC_SE_Li256ELb0ELb0ELb0ELb0EEENS1_30DynamicPersistentTileSchedulerILi256ELi32ELb0ELb0ELb1EEEEEEEEEvNT_6ParamsE:
        .type           _ZN7cutlass13device_kernelIN5flash11enable_sm90INS1_16FlashAttnFwdSm90INS1_25CollectiveMainloopFwdSm90ILi2EN4cute5tupleIJNS5_1CILi1EEES8_S8_EEENS6_IJNS7_ILi128EEESA_SA_EEELi128ENS_6half_tEfNS_4arch4Sm90ELb1ELb0ELb1ELb0ELb0ELb0ELb0ELb1ELb1ELb0ELb0ELb0EEENS1_21CollectiveEpilogueFwdISB_S9_SC_SE_Li256ELb0ELb0ELb0ELb0EEENS1_30DynamicPersistentTileSchedulerILi256ELi32ELb0ELb0ELb1EEEEEEEEEvNT_6ParamsE,@function
        .size           _ZN7cutlass13device_kernelIN5flash11enable_sm90INS1_16FlashAttnFwdSm90INS1_25CollectiveMainloopFwdSm90ILi2EN4cute5tupleIJNS5_1CILi1EEES8_S8_EEENS6_IJNS7_ILi128EEESA_SA_EEELi128ENS_6half_tEfNS_4arch4Sm90ELb1ELb0ELb1ELb0ELb0ELb0ELb0ELb1ELb1ELb0ELb0ELb0EEENS1_21CollectiveEpilogueFwdISB_S9_SC_SE_Li256ELb0ELb0ELb0ELb0EEENS1_30DynamicPersistentTileSchedulerILi256ELi32ELb0ELb0ELb1EEEEEEEEEvNT_6ParamsE,(.L_x_12773 - _ZN7cutlass13device_kernelIN5flash11enable_sm90INS1_16FlashAttnFwdSm90INS1_25CollectiveMainloopFwdSm90ILi2EN4cute5tupleIJNS5_1CILi1EEES8_S8_EEENS6_IJNS7_ILi128EEESA_SA_EEELi128ENS_6half_tEfNS_4arch4Sm90ELb1ELb0ELb1ELb0ELb0ELb0ELb0ELb1ELb1ELb0ELb0ELb0EEENS1_21CollectiveEpilogueFwdISB_S9_SC_SE_Li256ELb0ELb0ELb0ELb0EEENS1_30DynamicPersistentTileSchedulerILi256ELi32ELb0ELb0ELb1EEEEEEEEEvNT_6ParamsE)
        .other          _ZN7cutlass13device_kernelIN5flash11enable_sm90INS1_16FlashAttnFwdSm90INS1_25CollectiveMainloopFwdSm90ILi2EN4cute5tupleIJNS5_1CILi1EEES8_S8_EEENS6_IJNS7_ILi128EEESA_SA_EEELi128ENS_6half_tEfNS_4arch4Sm90ELb1ELb0ELb1ELb0ELb0ELb0ELb0ELb1ELb1ELb0ELb0ELb0EEENS1_21CollectiveEpilogueFwdISB_S9_SC_SE_Li256ELb0ELb0ELb0ELb0EEENS1_30DynamicPersistentTileSchedulerILi256ELi32ELb0ELb0ELb1EEEEEEEEEvNT_6ParamsE,@"STO_CUDA_ENTRY STV_DEFAULT"
_ZN7cutlass13device_kernelIN5flash11enable_sm90INS1_16FlashAttnFwdSm90INS1_25CollectiveMainloopFwdSm90ILi2EN4cute5tupleIJNS5_1CILi1EEES8_S8_EEENS6_IJNS7_ILi128EEESA_SA_EEELi128ENS_6half_tEfNS_4arch4Sm90ELb1ELb0ELb1ELb0ELb0ELb0ELb0ELb1ELb1ELb0ELb0ELb0EEENS1_21CollectiveEpilogueFwdISB_S9_SC_SE_Li256ELb0ELb0ELb0ELb0EEENS1_30DynamicPersistentTileSchedulerILi256ELi32ELb0ELb0ELb1EEEEEEEEEvNT_6ParamsE:
        /* <DEDUP_REMOVED lines=23> */
.L_x_7410:
[----:B------:R-:W-:Y:S05]  /*0170*/  BSYNC B0 ;  /* 0x0000000000007941 */ /* 0x000fea0003800000 */
.L_x_7409:
        /* <DEDUP_REMOVED lines=37> */
.L_x_7411:
        /* <DEDUP_REMOVED lines=22> */
.L_x_7412:
        /* <DEDUP_REMOVED lines=18> */
.L_x_7413:
        /* <DEDUP_REMOVED lines=22> */
.L_x_7414:
        /* <DEDUP_REMOVED lines=22> */
.L_x_7415:
[----:B------:R-:W-:Y:S01]  /*0910*/  PLOP3.LUT P0, PT, PT, PT, UP0, 0x80, 0x0 ;  /* 0x000000000000781c */ /* 0x000fe20003f0f008 */
[----:B------:R-:W-:Y:S01]  /*0920*/  UMOV UR59, 0x1 ;  /* 0x00000001003b7882 */ /* 0x000fe20000000000 */
[----:B------:R-:W-:Y:S01]  /*0930*/  NOP ;  /* 0x0000000000007918 */ /* 0x000fe20000000000 */
[----:B------:R-:W-:Y:S01]  /*0940*/  USEL UR59, UR59, 0x2, !UP0 ;  /* 0x000000023b3b7887 */ /* 0x000fe2000c000000 */
[----:B------:R-:W-:Y:S01]  /*0950*/  ULDC.64 UR52, c[0x0][0x208] ;  /* 0x0000820000347ab9 */ /* 0x000fe20000000a00 */
[----:B-123--:R-:W-:Y:S08]  /*0960*/  BAR.SYNC.DEFER_BLOCKING 0x0 ;  /* 0x0000000000007b1d */ /* 0x00eff00000010000 */
[----:B------:R-:W-:Y:S05]  /*0970*/  @!P0 BRA `(.L_x_7416) ;  /* 0x000000b000788947 */ /* 0x000fea0003800000 */
.L_x_7417:
        /* <DEDUP_REMOVED lines=42> */
[----:B------:R-:W-:Y:S01]  /*0c20*/  UMOV UR4, UR38 ;  /* 0x0000002600047c82 */ /* 0x000fe20008000000 */
[----:B--2---:R-:W-:Y:S01]  /*0c30*/  UMOV UR5, UR6 ;  /* 0x0000000600057c82 */ /* 0x004fe20008000000 */
[----:B------:R-:W-:Y:S01]  /*0c40*/  LEA R8, R188, R3, 0x4 ;  /* 0x00000003bc087211 */ /* 0x000fe200078e20ff */
[----:B------:R-:W-:Y:S01]  /*0c50*/  IMAD.U32 R16, RZ, RZ, UR4 ;  /* 0x00000004ff107e24 */ /* 0x000fe2000f8e00ff */
[----:B------:R-:W-:Y:S01]  /*0c60*/  LEA.HI R2, R2, R187, RZ, 0x1 ;  /* 0x000000bb02027211 */ /* 0x000fe200078f08ff */
[----:B------:R-:W-:Y:S01]  /*0c70*/  IMAD.U32 R17, RZ, RZ, UR5 ;  /* 0x00000005ff117e24 */ /* 0x000fe2000f8e00ff */
[----:B------:R-:W-:Y:S01]  /*0c80*/  LEA.HI R9, R9, R4, RZ, 0x3 ;  /* 0x0000000409097211 */ /* 0x000fe200078f18ff */
[----:B------:R-:W-:Y:S01]  /*0c90*/  IMAD R3, R8, 0x8, R5 ;  /* 0x0000000808037824 */ /* 0x000fe200078e0205 */
[----:B------:R-:W-:Y:S01]  /*0ca0*/  LOP3.LUT R2, R2, 0x3fffffe, RZ, 0xc0, !PT ;  /* 0x03fffffe02027812 */ /* 0x000fe200078ec0ff */
[----:B------:R-:W-:Y:S01]  /*0cb0*/  UMOV UR4, UR7 ;  /* 0x0000000700047c82 */ /* 0x000fe20008000000 */
[----:B------:R-:W-:-:S02]  /*0cc0*/  LEA.HI R0, R0, R189, RZ, 0x3 ;  /* 0x000000bd00007211 */ /* 0x000fc400078f18ff */
[----:B------:R-:W-:Y:S01]  /*0cd0*/  LOP3.LUT R9, R9, 0xfffffff8, RZ, 0xc0, !PT ;  /* 0xfffffff809097812 */ /* 0x000fe200078ec0ff */
[----:B------:R-:W-:Y:S01]  /*0ce0*/  IMAD.IADD R22, R187, 0x1, -R2 ;  /* 0x00000001bb167824 */ /* 0x000fe200078e0a02 */
[----:B------:R-:W-:Y:S02]  /*0cf0*/  LEA.HI R7, R7, R186, RZ, 0x5 ;  /* 0x000000ba07077211 */ /* 0x000fe400078f28ff */
[----:B------:R-:W-:Y:S01]  /*0d00*/  SHF.L.U32 R3, R3, 0x3, RZ ;  /* 0x0000000303037819 */ /* 0x000fe200000006ff */
[----:B------:R-:W-:Y:S01]  /*0d10*/  IMAD.IADD R4, R4, 0x1, -R9 ;  /* 0x0000000104047824 */ /* 0x000fe200078e0a09 */
[----:B------:R-:W-:Y:S02]  /*0d20*/  LOP3.LUT R2, R0, 0x1ffffff8, RZ, 0xc0, !PT ;  /* 0x1ffffff800027812 */ /* 0x000fe400078ec0ff */
[----:B------:R-:W-:Y:S01]  /*0d30*/  SHF.R.S32.HI R7, RZ, 0x5, R7 ;  /* 0x00000005ff077819 */ /* 0x000fe20000011407 */
[----:B------:R-:W-:Y:S01]  /*0d40*/  IMAD.WIDE R16, R3, 0x2, R16 ;  /* 0x0000000203107825 */ /* 0x000fe200078e0210 */
[----:B------:R-:W-:-:S02]  /*0d50*/  LOP3.LUT R3, R6, 0x7ffffffc, RZ, 0xc0, !PT ;  /* 0x7ffffffc06037812 */ /* 0x000fc400078ec0ff */
[----:B------:R-:W-:Y:S01]  /*0d60*/  SHF.R.S32.HI R184, RZ, 0x3, R0 ;  /* 0x00000003ffb87819 */ /* 0x000fe20000011400 */
[----:B------:R-:W-:Y:S02]  /*0d70*/  IMAD.IADD R2, R189, 0x1, -R2 ;  /* 0x00000001bd027824 */ /* 0x000fe400078e0a02 */
[----:B------:R-:W-:-:S03]  /*0d80*/  IMAD R7, R7, 0x10, R4 ;  /* 0x0000001007077824 */ /* 0x000fc600078e0204 */
[----:B------:R-:W-:Y:S01]  /*0d90*/  SHF.L.U32 R18, R2, 0x3, RZ ;  /* 0x0000000302127819 */ /* 0x000fe200000006ff */
[----:B------:R-:W-:Y:S02]  /*0da0*/  IMAD R22, R22, 0x40, R7 ;  /* 0x0000004016167824 */ /* 0x000fe400078e0207 */
[----:B------:R-:W-:-:S07]  /*0db0*/  IMAD.IADD R2, R186, 0x1, -R3 ;  /* 0x00000001ba027824 */ /* 0x000fce00078e0a03 */
.L_x_7464:
        /* <DEDUP_REMOVED lines=20> */
.L_x_7418:
[----:B------:R-:W-:Y:S01]  /*0f00*/  ULDC UR6, c[0x0][0xdc4] ;  /* 0x0003710000067ab9 */ /* 0x000fe20000000800 */
[----:B------:R-:W-:Y:S01]  /*0f10*/  UMOV UR47, UR7 ;  /* 0x00000007002f7c82 */ /* 0x000fe20008000000 */
[----:B------:R-:W-:-:S11]  /*0f20*/  UISETP.NE.AND UP0, UPT, UR6, 0x1, UPT ;  /* 0x000000010600788c */ /* 0x000fd6000bf05270 */
[----:B------:R-:W-:Y:S02]  /*0f30*/  @UP0 ULDC.64 UR10, c[0x0][0xdc8] ;  /* 0x00037200000a0ab9 */ /* 0x000fe40000000a00 */
[----:B------:R-:W-:-:S04]  /*0f40*/  UIMAD.WIDE.U32 UR4, UR7, UR10, URZ ;  /* 0x0000000a070472a5 */ /* 0x000fc8000f8e003f */
[----:B------:R-:W-:-:S04]  /*0f50*/  @UP0 USHF.R.U32.HI UR47, URZ, UR11, UR5 ;  /* 0x0000000b3f2f0299 */ /* 0x000fc80008011605 */
[----:B------:R-:W-:-:S12]  /*0f60*/  UIMAD UR4, UR47, UR6, URZ ;  /* 0x000000062f0472a4 */ /* 0x000fd8000f8e023f */
.L_x_7419:
[----:B------:R-:W-:Y:S01]  /*0f70*/  ULOP3.LUT UR5, URZ, UR47, URZ, 0x33, !UPT ;  /* 0x0000002f3f057292 */ /* 0x000fe2000f8e333f */
[----:B------:R-:W-:Y:S01]  /*0f80*/  PLOP3.LUT P0, PT, PT, PT, PT, 0x80, 0x0 ;  /* 0x000000000000781c */ /* 0x000fe20003f0f070 */
[----:B------:R-:W-:Y:S01]  /*0f90*/  ULDC.64 UR10, c[0x0][0x3f8] ;  /* 0x0000fe00000a7ab9 */ /* 0x000fe20000000a00 */
[----:B------:R-:W-:Y:S01]  /*0fa0*/  ULDC UR6, c[0x0][0xdac] ;  /* 0x00036b0000067ab9 */ /* 0x000fe20000000800 */
[----:B------:R-:W-:Y:S01]  /*0fb0*/  UISETP.NE.U32.AND UP0, UPT, UR10, URZ, UPT ;  /* 0x0000003f0a00728c */ /* 0x000fe2000bf05070 */
[----:B------:R-:W-:Y:S01]  /*0fc0*/  IMAD.MOV.U32 R0, RZ, RZ, RZ ;  /* 0x000000ffff007224 */ /* 0x000fe200078e00ff */
[----:B------:R-:W-:Y:S01]  /*0fd0*/  UIADD3 UR5, UR5, UR6, URZ ;  /* 0x0000000605057290 */ /* 0x000fe2000fffe03f */
[----:B------:R-:W-:Y:S01]  /*0fe0*/  IMAD.MOV.U32 R3, RZ, RZ, RZ ;  /* 0x000000ffff037224 */ /* 0x000fe200078e00ff */
[----:B------:R-:W-:Y:S01]  /*0ff0*/  UISETP.NE.AND.EX UP0, UPT, UR11, URZ, UPT, UP0 ;  /* 0x0000003f0b00728c */ /* 0x000fe2000bf05300 */
[----:B------:R-:W-:Y:S01]  /*1000*/  IMAD.MOV.U32 R151, RZ, RZ, RZ ;  /* 0x000000ffff977224 */ /* 0x000fe200078e00ff */
[----:B------:R-:W-:Y:S01]  /*1010*/  USHF.L.U32 UR42, UR5, 0x7, URZ ;  /* 0x00000007052a7899 */ /* 0x000fe2000800063f */
[----:B------:R-:W-:Y:S01]  /*1020*/  CS2R R28, SRZ ;  /* 0x00000000001c7805 */ /* 0x000fe2000001ff00 */
[----:B------:R-:W-:Y:S01]  /*1030*/  ULDC UR40, c[0x0][0x404] ;  /* 0x0001010000287ab9 */ /* 0x000fe20000000800 */
[----:B------:R-:W-:Y:S01]  /*1040*/  ULDC UR9, c[0x0][0x288] ;  /* 0x0000a20000097ab9 */ /* 0x000fe20000000800 */
[----:B------:R-:W-:Y:S01]  /*1050*/  UIADD3 UR4, UR7, -UR4, URZ ;  /* 0x8000000407047290 */ /* 0x000fe2000fffe03f */
[----:B------:R-:W-:Y:S01]  /*1060*/  CS2R R30, SRZ ;  /* 0x00000000001e7805 */ /* 0x000fe2000001ff00 */
[----:B------:R-:W-:Y:S01]  /*1070*/  USEL UR40, UR40, 0x1, UP0 ;  /* 0x0000000128287887 */ /* 0x000fe20008000000 */
[----:B------:R-:W-:Y:S01]  /*1080*/  CS2R R32, SRZ ;  /* 0x0000000000207805 */ /* 0x000fe2000001ff00 */
[----:B------:R-:W-:Y:S01]  /*1090*/  UIADD3 UR5, UR42, 0xff, -UR9 ;  /* 0x000000ff2a057890 */ /* 0x000fe2000fffe809 */
[----:B------:R-:W-:Y:S01]  /*10a0*/  CS2R R34, SRZ ;  /* 0x0000000000227805 */ /* 0x000fe2000001ff00 */
[----:B------:R-:W-:Y:S01]  /*10b0*/  ULDC UR10, c[0x0][0xdc4] ;  /* 0x00037100000a7ab9 */ /* 0x000fe20000000800 */
[----:B------:R-:W-:Y:S01]  /*10c0*/  ULDC UR7, c[0x0][0x2e0] ;  /* 0x0000b80000077ab9 */ /* 0x000fe20000000800 */
[----:B------:R-:W-:Y:S01]  /*10d0*/  UIMAD UR10, UR8, UR10, UR4 ;  /* 0x0000000a080a72a4 */ /* 0x000fe2000f8e0204 */
[----:B------:R-:W-:Y:S01]  /*10e0*/  CS2R R36, SRZ ;  /* 0x0000000000247805 */ /* 0x000fe2000001ff00 */
[----:B------:R-:W-:Y:S01]  /*10f0*/  UIMAD UR4, UR40, UR7, 0x7f ;  /* 0x0000007f280474a4 */ /* 0x000fe2000f8e0207 */
[----:B------:R-:W-:Y:S01]  /*1100*/  CS2R R38, SRZ ;  /* 0x0000000000267805 */ /* 0x000fe2000001ff00 */
[----:B------:R-:W-:Y:S01]  /*1110*/  UIMAD UR6, UR40, UR7, UR5 ;  /* 0x00000007280672a4 */ /* 0x000fe2000f8e0205 */
[----:B------:R-:W-:Y:S01]  /*1120*/  CS2R R40, SRZ ;  /* 0x0000000000287805 */ /* 0x000fe2000001ff00 */
[----:B------:R-:W-:Y:S01]  /*1130*/  USHF.R.S32.HI UR5, URZ, 0x1f, UR4 ;  /* 0x0000001f3f057899 */ /* 0x000fe20008011404 */
[----:B------:R-:W-:Y:S01]  /*1140*/  CS2R R42, SRZ ;  /* 0x00000000002a7805 */ /* 0x000fe2000001ff00 */
[----:B------:R-:W-:Y:S01]  /*1150*/  USHF.R.S32.HI UR7, URZ, 0x1f, UR6 ;  /* 0x0000001f3f077899 */ /* 0x000fe20008011406 */
[----:B------:R-:W-:Y:S01]  /*1160*/  CS2R R44, SRZ ;  /* 0x00000000002c7805 */ /* 0x000fe2000001ff00 */
[----:B------:R-:W-:Y:S01]  /*1170*/  ULEA.HI UR5, UR5, UR4, URZ, 0x7 ;  /* 0x0000000405057291 */ /* 0x000fe2000f8f383f */
[----:B------:R-:W-:Y:S01]  /*1180*/  CS2R R46, SRZ ;  /* 0x00000000002e7805 */ /* 0x000fe2000001ff00 */
[----:B------:R-:W-:Y:S01]  /*1190*/  ULEA.HI UR7, UR7, UR6, URZ, 0x7 ;  /* 0x0000000607077291 */ /* 0x000fe2000f8f383f */
[----:B------:R-:W-:Y:S01]  /*11a0*/  CS2R R48, SRZ ;  /* 0x0000000000307805 */ /* 0x000fe2000001ff00 */
[----:B------:R-:W-:Y:S01]  /*11b0*/  USHF.R.S32.HI UR41, URZ, 0x7, UR5 ;  /* 0x000000073f297899 */ /* 0x000fe20008011405 */
[----:B------:R-:W-:Y:S01]  /*11c0*/  CS2R R50, SRZ ;  /* 0x0000000000327805 */ /* 0x000fe2000001ff00 */
[----:B------:R-:W-:Y:S01]  /*11d0*/  USHF.R.S32.HI UR7, URZ, 0x7, UR7 ;  /* 0x000000073f077899 */ /* 0x000fe20008011407 */
[----:B------:R-:W-:Y:S01]  /*11e0*/  CS2R R52, SRZ ;  /* 0x0000000000347805 */ /* 0x000fe2000001ff00 */
[----:B------:R-:W-:Y:S01]  /*11f0*/  ULDC UR43, c[0x0][0xdb8] ;  /* 0x00036e00002b7ab9 */ /* 0x000fe20000000800 */
[----:B------:R-:W-:Y:S01]  /*1200*/  UMOV UR44, UR10 ;  /* 0x0000000a002c7c82 */ /* 0x000fe20008000000 */
[----:B------:R-:W-:Y:S01]  /*1210*/  UISETP.LT.AND UP0, UPT, UR41, UR7, UPT ;  /* 0x000000072900728c */ /* 0x000fe2000bf01270 */
[----:B------:R-:W-:Y:S01]  /*1220*/  CS2R R54, SRZ ;  /* 0x0000000000367805 */ /* 0x000fe2000001ff00 */
[----:B------:R-:W-:Y:S01]  /*1230*/  UISETP.NE.AND UP1, UPT, UR43, 0x1, UPT ;  /* 0x000000012b00788c */ /* 0x000fe2000bf25270 */
[----:B------:R-:W-:Y:S01]  /*1240*/  CS2R R56, SRZ ;  /* 0x0000000000387805 */ /* 0x000fe2000001ff00 */
[----:B------:R-:W-:Y:S01]  /*1250*/  USEL UR41, UR41, UR7, UP0 ;  /* 0x0000000729297287 */ /* 0x000fe20008000000 */
[----:B------:R-:W-:-:S02]  /*1260*/  CS2R R58, SRZ ;  /* 0x00000000003a7805 */ /* 0x000fc4000001ff00 */
[----:B------:R-:W-:Y:S02]  /*1270*/  CS2R R60, SRZ ;  /* 0x00000000003c7805 */ /* 0x000fe4000001ff00 */
[----:B------:R-:W-:Y:S01]  /*1280*/  CS2R R62, SRZ ;  /* 0x00000000003e7805 */ /* 0x000fe2000001ff00 */
[----:B------:R-:W-:Y:S01]  /*1290*/  UISETP.GE.AND UP0, UPT, UR41, 0x1, UPT ;  /* 0x000000012900788c */ /* 0x000fe2000bf06270 */
[----:B------:R-:W-:Y:S02]  /*12a0*/  CS2R R64, SRZ ;  /* 0x0000000000407805 */ /* 0x000fe4000001ff00 */
[----:B------:R-:W-:Y:S02]  /*12b0*/  CS2R R66, SRZ ;  /* 0x0000000000427805 */ /* 0x000fe4000001ff00 */
[----:B------:R-:W-:Y:S02]  /*12c0*/  CS2R R68, SRZ ;  /* 0x0000000000447805 */ /* 0x000fe4000001ff00 */
[----:B------:R-:W-:Y:S01]  /*12d0*/  CS2R R70, SRZ ;  /* 0x0000000000467805 */ /* 0x000fe2000001ff00 */
[----:B------:R-:W-:Y:S01]  /*12e0*/  @UP1 ULDC UR8, c[0x0][0xdbc] ;  /* 0x00036f0000081ab9 */ /* 0x000fe20000000800 */
[----:B------:R-:W-:Y:S01]  /*12f0*/  PLOP3.LUT P1, PT, PT, PT, UP0, 0x80, 0x0 ;  /* 0x000000000000781c */ /* 0x000fe20003f2f008 */
[----:B------:R-:W-:Y:S01]  /*1300*/  UIMAD.WIDE.U32 UR4, UR10, UR8, URZ ;  /* 0x000000080a0472a5 */ /* 0x000fe2000f8e003f */
[----:B------:R-:W-:Y:S01]  /*1310*/  CS2R R72, SRZ ;  /* 0x0000000000487805 */ /* 0x000fe2000001ff00 */
[----:B------:R-:W-:Y:S01]  /*1320*/  @UP1 ULDC UR6, c[0x0][0xdc0] ;  /* 0x0003700000061ab9 */ /* 0x000fe20000000800 */
[----:B------:R-:W-:Y:S01]  /*1330*/  CS2R R74, SRZ ;  /* 0x00000000004a7805 */ /* 0x000fe2000001ff00 */
[----:B------:R-:W-:Y:S01]  /*1340*/  @UP1 USHF.R.U32.HI UR44, URZ, UR6, UR5 ;  /* 0x000000063f2c1299 */ /* 0x000fe20008011605 */
[----:B------:R-:W-:-:S02]  /*1350*/  CS2R R76, SRZ ;  /* 0x00000000004c7805 */ /* 0x000fc4000001ff00 */
[----:B------:R-:W-:Y:S02]  /*1360*/  CS2R R8, SRZ ;  /* 0x0000000000087805 */ /* 0x000fe4000001ff00 */
[----:B------:R-:W-:Y:S01]  /*1370*/  CS2R R78, SRZ ;  /* 0x00000000004e7805 */ /* 0x000fe2000001ff00 */
[----:B------:R-:W-:Y:S01]  /*1380*/  UIADD3 UR4, -UR44, URZ, URZ ;  /* 0x0000003f2c047290 */ /* 0x000fe2000fffe13f */
[----:B------:R-:W-:Y:S01]  /*1390*/  MOV R80, RZ ;  /* 0x000000ff00507202 */ /* 0x000fe20000000f00 */
[----:B------:R-:W-:Y:S01]  /*13a0*/  IMAD.MOV.U32 R82, RZ, RZ, RZ ;  /* 0x000000ffff527224 */ /* 0x000fe200078e00ff */
[----:B------:R-:W-:Y:S01]  /*13b0*/  CS2R R6, SRZ ;  /* 0x0000000000067805 */ /* 0x000fe2000001ff00 */
[----:B------:R-:W-:Y:S01]  /*13c0*/  UIMAD UR43, UR43, UR4, UR10 ;  /* 0x000000042b2b72a4 */ /* 0x000fe2000f8e020a */
[----:B------:R-:W-:Y:S02]  /*13d0*/  CS2R R10, SRZ ;  /* 0x00000000000a7805 */ /* 0x000fe4000001ff00 */
[----:B------:R-:W-:Y:S01]  /*13e0*/  CS2R R12, SRZ ;  /* 0x00000000000c7805 */ /* 0x000fe2000001ff00 */
[----:B------:R-:W-:Y:S01]  /*13f0*/  IMAD.MOV.U32 R15, RZ, RZ, RZ ;  /* 0x000000ffff0f7224 */ /* 0x000fe200078e00ff */
[----:B------:R-:W-:Y:S07]  /*1400*/  @!P1 BRA `(.L_x_7420) ;  /* 0x0000009400389947 */ /* 0x000fee0003800000 */
        /* <DEDUP_REMOVED lines=28> */
.L_x_7421:
[----:B------:R-:W-:Y:S01]  /*15d0*/  ULEA.HI UR4, UR57, UR57, URZ, 0x1 ;  /* 0x0000003939047291 */ /* 0x000fe2000f8f083f */
[----:B------:R-:W-:-:S03]  /*15e0*/  MOV R3, UR58 ;  /* 0x0000003a00037c02 */ /* 0x000fc60008000f00 */
[----:B------:R-:W-:Y:S01]  /*15f0*/  ULOP3.LUT UR4, UR4, 0xfffffffe, URZ, 0xc0, !UPT ;  /* 0xfffffffe04047892 */ /* 0x000fe2000f8ec03f */
[----:B------:R-:W-:-:S03]  /*1600*/  ISETP.NE.AND P0, PT, R3, 0x3, PT ;  /* 0x000000030300780c */ /* 0x000fc60003f05270 */
[----:B------:R-:W-:-:S06]  /*1610*/  UIADD3 UR4, UR57, -UR4, URZ ;  /* 0x8000000439047290 */ /* 0x000fcc000fffe03f */
[----:B------:R-:W-:-:S05]  /*1620*/  IMAD.U32 R0, RZ, RZ, UR4 ;  /* 0x00000004ff007e24 */ /* 0x000fca000f8e00ff */
[----:B------:R-:W-:-:S04]  /*1630*/  SHF.L.U32 R0, R0, 0x1f, RZ ;  /* 0x0000001f00007819 */ /* 0x000fc800000006ff */
[----:B------:R-:W1:Y:S02]  /*1640*/  SYNCS.PHASECHK.TRANS64.TRYWAIT P1, [UR38+0x28800], R0 ;  /* 0x02880000ff0075a7 */ /* 0x000e640008020166 */
[----:B-1----:R-:W-:Y:S05]  /*1650*/  @!P1 BRA `(.L_x_7422) ;  /* 0x000000d000909947 */ /* 0x002fea0003800000 */
.L_x_7523:
[----:B------:R-:W-:Y:S05]  /*1660*/  @!P0 BRA `(.L_x_7423) ;  /* 0x0000000000048947 */ /* 0x000fea0003800000 */
[----:B------:R-:W-:Y:S01]  /*1670*/  BPT.TRAP 0x1 ;  /* 0x000000040000795c */ /* 0x000fe20000300000 */
.L_x_7423:
[----:B-1----:R-:W-:Y:S02]  /*1680*/  IMAD.U32 R0, RZ, RZ, UR37 ;  /* 0x00000025ff007e24 */ /* 0x002fe4000f8e00ff */
[----:B------:R-:W-:-:S03]  /*1690*/  IMAD.U32 R3, RZ, RZ, UR36 ;  /* 0x00000024ff037e24 */ /* 0x000fc6000f8e00ff */
[----:B------:R-:W-:Y:S02]  /*16a0*/  LEA R0, R0, UR38, 0x3 ;  /* 0x0000002600007c11 */ /* 0x000fe4000f8e18ff */
[----:B------:R-:W-:-:S04]  /*16b0*/  SHF.L.U32 R3, R3, 0x1f, RZ ;  /* 0x0000001f03037819 */ /* 0x000fc800000006ff */
[----:B------:R1:W2:Y:S01]  /*16c0*/  SYNCS.PHASECHK.TRANS64.TRYWAIT P2, [R0+URZ+0x28830], R3 ;  /* 0x02883003000075a7 */ /* 0x0002a2000804017f */
[----:B------:R-:W-:Y:S05]  /*16d0*/  @!P0 BRA `(.L_x_7424) ;  /* 0x0000000000048947 */ /* 0x000fea0003800000 */
[----:B------:R-:W-:Y:S01]  /*16e0*/  BPT.TRAP 0x1 ;  /* 0x000000040000795c */ /* 0x000fe20000300000 */
.L_x_7424:
[----:B------:R-:W3:Y:S01]  /*16f0*/  S2R R4, SR_TID.X ;  /* 0x0000000000047919 */ /* 0x000ee20000002100 */
[----:B------:R-:W-:Y:S01]  /*1700*/  IMAD.MOV.U32 R151, RZ, RZ, RZ ;  /* 0x000000ffff977224 */ /* 0x000fe200078e00ff */
[----:B---3--:R-:W-:Y:S01]  /*1710*/  LOP3.LUT P1, RZ, R4, 0x7f, RZ, 0xc0, !PT ;  /* 0x0000007f04ff7812 */ /* 0x008fe2000782c0ff */
[----:B--2---:R-:W-:-:S12]  /*1720*/  @P2 BRA `(.L_x_7425) ;  /* 0x0000000000082947 */ /* 0x004fd80003800000 */
[----:B------:R-:W2:Y:S02]  /*1730*/  SYNCS.PHASECHK.TRANS64.TRYWAIT P2, [R0+URZ+0x28830], R3 ;  /* 0x02883003000075a7 */ /* 0x000ea4000804017f */
[----:B--2---:R-:W-:Y:S05]  /*1740*/  @!P2 BRA `(.L_x_7426) ;  /* 0x000000d0006ca947 */ /* 0x004fea0003800000 */
.L_x_7425:
[----:B------:R-:W-:Y:S05]  /*1750*/  WARPSYNC.ALL ;  /* 0x0000000000007948 */ /* 0x000fea0003800000 */
[----:B------:R-:W-:Y:S01]  /*1760*/  UIADD3 UR4, UR38, 0x18400, URZ ;  /* 0x0001840026047890 */ /* 0x000fe2000fffe03f */
[----:B------:R-:W-:Y:S01]  /*1770*/  WARPGROUP.ARRIVE ;  /* 0x00000000000079c5 */ /* 0x000fe20000000000 */
[----:B------:R-:W-:Y:S01]  /*1780*/  ULOP3.LUT UR48, UR48, 0x10000, URZ, 0xfc, !UPT ;  /* 0x0001000030307892 */ /* 0x000fe2000f8efc3f */
[----:B-12---:R-:W-:Y:S01]  /*1790*/  @!P1 IADD3 R0, R0, 0x28840, RZ ;  /* 0x0002884000009810 */ /* 0x006fe20007ffe0ff */
[----:B------:R-:W-:Y:S01]  /*17a0*/  USHF.R.U32.HI UR4, URZ, 0x4, UR4 ;  /* 0x000000043f047899 */ /* 0x000fe20008011604 */
[--C-:B------:R-:W-:Y:S01]  /*17b0*/  IMAD.MOV.U32 R150, RZ, RZ, R151.reuse ;  /* 0x000000ffff967224 */ /* 0x100fe200078e0097 */
[----:B------:R-:W-:Y:S01]  /*17c0*/  UMOV UR49, 0x40000040 ;  /* 0x4000004000317882 */ /* 0x000fe20000000000 */
[----:B------:R-:W-:Y:S01]  /*17d0*/  UMOV UR51, 0x40000040 ;  /* 0x4000004000337882 */ /* 0x000fe20000000000 */
[----:B------:R-:W-:Y:S01]  /*17e0*/  ULOP3.LUT UR4, UR4, 0x3fff, URZ, 0xc0, !UPT ;  /* 0x00003fff04047892 */ /* 0x000fe2000f8ec03f */
[----:B------:R-:W-:Y:S01]  /*17f0*/  @!P1 PRMT R0, RZ, 0x654, R0 ;  /* 0x00000654ff009816 */ /* 0x000fe20000000000 */
[----:B------:R-:W-:Y:S01]  /*1800*/  UIADD3 UR8, UR48, 0x2, URZ ;  /* 0x0000000230087890 */ /* 0x000fe2000fffe03f */
[--C-:B------:R-:W-:Y:S01]  /*1810*/  IMAD.MOV.U32 R149, RZ, RZ, R151.reuse ;  /* 0x000000ffff957224 */ /* 0x100fe200078e0097 */
[----:B------:R-:W-:Y:S01]  /*1820*/  ULOP3.LUT UR39, UR4, 0x10000, URZ, 0xfc, !UPT ;  /* 0x0001000004277892 */ /* 0x000fe2000f8efc3f */
[--C-:B------:R-:W-:Y:S01]  /*1830*/  IMAD.MOV.U32 R148, RZ, RZ, R151.reuse ;  /* 0x000000ffff947224 */ /* 0x100fe200078e0097 */
[----:B------:R-:W-:Y:S01]  /*1840*/  UMOV UR9, 0x40000040 ;  /* 0x4000004000097882 */ /* 0x000fe20000000000 */
[----:B------:R-:W-:Y:S01]  /*1850*/  UMOV UR11, 0x40000040 ;  /* 0x40000040000b7882 */ /* 0x000fe20000000000 */
[----:B------:R-:W-:Y:S01]  /*1860*/  ULEA UR50, UR37, UR39, 0xb ;  /* 0x0000002725327291 */ /* 0x000fe2000f8e583f */
[-C--:B------:R-:W-:Y:S01]  /*1870*/  MOV R147, R151.reuse ;  /* 0x0000009700937202 */ /* 0x080fe20000000f00 */
[----:B------:R-:W-:Y:S01]  /*1880*/  UIADD3 UR12, UR48, 0x4, URZ ;  /* 0x00000004300c7890 */ /* 0x000fe2000fffe03f */
[--C-:B------:R-:W-:Y:S01]  /*1890*/  IMAD.MOV.U32 R146, RZ, RZ, R151.reuse ;  /* 0x000000ffff927224 */ /* 0x100fe200078e0097 */
[----:B------:R-:W-:Y:S01]  /*18a0*/  UIADD3 UR10, UR50, 0x2, URZ ;  /* 0x00000002320a7890 */ /* 0x000fe2000fffe03f */
[--C-:B------:R-:W-:Y:S01]  /*18b0*/  IMAD.MOV.U32 R145, RZ, RZ, R151.reuse ;  /* 0x000000ffff917224 */ /* 0x100fe200078e0097 */
[----:B------:R-:W-:Y:S01]  /*18c0*/  UIADD3 UR14, UR50, 0x4, URZ ;  /* 0x00000004320e7890 */ /* 0x000fe2000fffe03f */
[--C-:B------:R-:W-:Y:S01]  /*18d0*/  IMAD.MOV.U32 R144, RZ, RZ, R151.reuse ;  /* 0x000000ffff907224 */ /* 0x100fe200078e0097 */
[----:B------:R-:W-:Y:S01]  /*18e0*/  UMOV UR13, 0x40000040 ;  /* 0x40000040000d7882 */ /* 0x000fe20000000000 */
[----:B------:R-:W-:Y:S01]  /*18f0*/  HGMMA.64x128x16.F32 R24, gdesc[UR48], RZ, !UPT, gsb0 ;  /* 0x01e00000301879f0 */ /* 0x000fe2000c0008ff */
[----:B------:R-:W-:Y:S01]  /*1900*/  UMOV UR15, 0x40000040 ;  /* 0x40000040000f7882 */ /* 0x000fe20000000000 */
[----:B------:R-:W-:Y:S01]  /*1910*/  UIADD3 UR16, UR48, 0x6, URZ ;  /* 0x0000000630107890 */ /* 0x000fe2000fffe03f */
[-C--:B------:R-:W-:Y:S01]  /*1920*/  MOV R143, R151.reuse ;  /* 0x00000097008f7202 */ /* 0x080fe20000000f00 */
[----:B------:R-:W-:Y:S01]  /*1930*/  UIADD3 UR18, UR50, 0x6, URZ ;  /* 0x0000000632127890 */ /* 0x000fe2000fffe03f */
[--C-:B------:R-:W-:Y:S01]  /*1940*/  IMAD.MOV.U32 R142, RZ, RZ, R151.reuse ;  /* 0x000000ffff8e7224 */ /* 0x100fe200078e0097 */
[----:B------:R-:W-:Y:S01]  /*1950*/  UMOV UR17, 0x40000040 ;  /* 0x4000004000117882 */ /* 0x000fe20000000000 */
[----:B------:R-:W-:Y:S01]  /*1960*/  UMOV UR19, 0x40000040 ;  /* 0x4000004000137882 */ /* 0x000fe20000000000 */
[----:B------:R-:W-:Y:S01]  /*1970*/  UIADD3 UR20, UR48, 0x400, URZ ;  /* 0x0000040030147890 */ /* 0x000fe2000fffe03f */
[--C-:B------:R-:W-:Y:S01]  /*1980*/  IMAD.MOV.U32 R141, RZ, RZ, R151.reuse ;  /* 0x000000ffff8d7224 */ /* 0x100fe200078e0097 */
[----:B------:R-:W-:Y:S01]  /*1990*/  UIADD3 UR22, UR50, 0x400, URZ ;  /* 0x0000040032167890 */ /* 0x000fe2000fffe03f */
[--C-:B------:R-:W-:Y:S01]  /*19a0*/  IMAD.MOV.U32 R140, RZ, RZ, R151.reuse ;  /* 0x000000ffff8c7224 */ /* 0x100fe200078e0097 */
[----:B------:R-:W-:Y:S01]  /*19b0*/  UMOV UR21, 0x40000040 ;  /* 0x4000004000157882 */ /* 0x000fe20000000000 */
        /* <DEDUP_REMOVED lines=19> */
[----:B------:R-:W-:Y:S01]  /*1af0*/  UMOV UR4, 0xffffff80 ;  /* 0xffffff8000047882 */ /* 0x000fe20000000000 */
[----:B------:R-:W-:Y:S01]  /*1b00*/  ULDC UR5, c[0x0][0x2e0] ;  /* 0x0000b80000057ab9 */ /* 0x000fe20000000800 */
[----:B------:R-:W-:Y:S01]  /*1b10*/  UIMAD UR4, UR41, UR4, 0x80 ;  /* 0x00000080290474a4 */ /* 0x000fe2000f8e0204 */
[--C-:B------:R-:W-:Y:S01]  /*1b20*/  IMAD.MOV.U32 R133, RZ, RZ, R151.reuse ;  /* 0x000000ffff857224 */ /* 0x100fe200078e0097 */
[----:B------:R-:W-:Y:S01]  /*1b30*/  ULDC UR7, c[0x0][0x288] ;  /* 0x0000a20000077ab9 */ /* 0x000fe20000000800 */
[--C-:B------:R-:W-:Y:S01]  /*1b40*/  IMAD.MOV.U32 R132, RZ, RZ, R151.reuse ;  /* 0x000000ffff847224 */ /* 0x100fe200078e0097 */
[----:B------:R-:W-:Y:S01]  /*1b50*/  UIMAD UR4, UR40, UR5, UR4 ;  /* 0x00000005280472a4 */ /* 0x000fe2000f8e0204 */
[-C--:B------:R-:W-:Y:S01]  /*1b60*/  MOV R131, R151.reuse ;  /* 0x0000009700837202 */ /* 0x080fe20000000f00 */
[----:B------:R-:W-:Y:S01]  /*1b70*/  UIMAD UR40, UR40, UR5, -UR7 ;  /* 0x00000005282872a4 */ /* 0x000fe2000f8e0a07 */
[--C-:B------:R-:W-:Y:S01]  /*1b80*/  IMAD.MOV.U32 R130, RZ, RZ, R151.reuse ;  /* 0x000000ffff827224 */ /* 0x100fe200078e0097 */
[----:B------:R-:W-:Y:S01]  /*1b90*/  UIADD3 UR6, UR4, 0x1, -UR7 ;  /* 0x0000000104067890 */ /* 0x000fe2000fffe807 */
[--C-:B------:R-:W-:Y:S01]  /*1ba0*/  IMAD.MOV.U32 R129, RZ, RZ, R151.reuse ;  /* 0x000000ffff817224 */ /* 0x100fe200078e0097 */
[----:B------:R-:W-:Y:S01]  /*1bb0*/  UIADD3 UR40, UR42, UR40, URZ ;  /* 0x000000282a287290 */ /* 0x000fe2000fffe03f */
[----:B------:R-:W-:Y:S01]  /*1bc0*/  IMAD.U32 R9, RZ, RZ, UR4 ;  /* 0x00000004ff097e24 */ /* 0x000fe2000f8e00ff */
[----:B------:R-:W-:Y:S01]  /*1bd0*/  ULDC UR4, c[0x0][0x988] ;  /* 0x0002620000047ab9 */ /* 0x000fe20000000800 */
[--C-:B------:R-:W-:Y:S01]  /*1be0*/  IMAD.MOV.U32 R128, RZ, RZ, R151.reuse ;  /* 0x000000ffff807224 */ /* 0x100fe200078e0097 */
[----:B------:R-:W-:Y:S01]  /*1bf0*/  MOV R89, UR6 ;  /* 0x0000000600597c02 */ /* 0x000fe20008000f00 */
[----:B------:R-:W-:Y:S01]  /*1c00*/  UIADD3 UR6, UR41, -0x2, URZ ;  /* 0xfffffffe29067890 */ /* 0x000fe2000fffe03f */
[-C--:B------:R-:W-:Y:S01]  /*1c10*/  MOV R127, R151.reuse ;  /* 0x00000097007f7202 */ /* 0x080fe20000000f00 */
[----:B------:R-:W-:Y:S01]  /*1c20*/  IMAD.MOV.U32 R126, RZ, RZ, R151 ;  /* 0x000000ffff7e7224 */ /* 0x000fe200078e0097 */
[-C--:B------:R-:W-:Y:S01]  /*1c30*/  MOV R123, R151.reuse ;  /* 0x00000097007b7202 */ /* 0x080fe20000000f00 */
[----:B------:R-:W-:Y:S01]  /*1c40*/  IMAD R89, R2, -0x2, R89 ;  /* 0xfffffffe02597824 */ /* 0x000fe200078e0259 */
        /* <DEDUP_REMOVED lines=27> */
[----:B------:R-:W-:Y:S01]  /*1e00*/  HGMMA.64x128x16.F32 R24, gdesc[UR8], R24, gsb0 ;  /* 0x01e00000081879f0 */ /* 0x000fe20008000818 */
[----:B------:R-:W-:Y:S02]  /*1e10*/  ULDC UR10, c[0x0][0x9d8] ;  /* 0x00027600000a7ab9 */ /* 0x000fe40000000800 */
        /* <DEDUP_REMOVED lines=23> */
[----:B------:R-:W-:Y:S02]  /*1f90*/  VIADD R40, R22, UR42 ;  /* 0x0000002a16287c36 */ /* 0x000fe40008000000 */
[----:B------:R-:W-:Y:S01]  /*1fa0*/  FMUL.FTZ R10, R36, UR10 ;  /* 0x0000000a240a7c20 */ /* 0x000fe20008410000 */
[----:B------:R-:W1:Y:S01]  /*1fb0*/  MUFU.TANH R26, R26 ;  /* 0x0000001a001a7308 */ /* 0x000e620000002400 */
[----:B------:R-:W-:Y:S01]  /*1fc0*/  FMUL.FTZ R31, R31, UR10 ;  /* 0x0000000a1f1f7c20 */ /* 0x000fe20008410000 */
[----:B------:R-:W-:Y:S01]  /*1fd0*/  IMAD R36, R2, -0x2, R9 ;  /* 0xfffffffe02247824 */ /* 0x000fe200078e0209 */
[----:B------:R-:W-:Y:S01]  /*1fe0*/  IADD3 R9, R89, 0x8, R40 ;  /* 0x0000000859097810 */ /* 0x000fe20007ffe028 */
[----:B------:R-:W-:Y:S01]  /*1ff0*/  FMUL.FTZ R34, R34, UR10 ;  /* 0x0000000a22227c20 */ /* 0x000fe20008410000 */
[----:B------:R-:W-:Y:S01]  /*2000*/  FMUL.FTZ R35, R35, UR10 ;  /* 0x0000000a23237c20 */ /* 0x000fe20008410000 */
[----:B------:R-:W-:Y:S01]  /*2010*/  FMUL.FTZ R38, R38, UR10 ;  /* 0x0000000a26267c20 */ /* 0x000fe20008410000 */
[----:B------:R-:W-:Y:S01]  /*2020*/  VIMNMX R9, R36, R9, PT ;  /* 0x0000000924097248 */ /* 0x000fe20003fe0100 */
[----:B------:R-:W2:Y:S01]  /*2030*/  MUFU.TANH R27, R27 ;  /* 0x0000001b001b7308 */ /* 0x000ea20000002400 */
[----:B------:R-:W-:Y:S01]  /*2040*/  FMUL.FTZ R39, R39, UR10 ;  /* 0x0000000a27277c20 */ /* 0x000fe20008410000 */
[----:B------:R-:W-:Y:S01]  /*2050*/  FMUL.FTZ R42, R42, UR10 ;  /* 0x0000000a2a2a7c20 */ /* 0x000fe20008410000 */
[----:B------:R-:W-:Y:S01]  /*2060*/  ISETP.GT.AND P2, PT, R9, RZ, PT ;  /* 0x000000ff0900720c */ /* 0x000fe20003f44270 */
[----:B------:R-:W-:Y:S01]  /*2070*/  FMUL.FTZ R43, R43, UR10 ;  /* 0x0000000a2b2b7c20 */ /* 0x000fe20008410000 */
[C---:B------:R-:W-:Y:S01]  /*2080*/  ISETP.GT.AND P3, PT, R9.reuse, 0x1, PT ;  /* 0x000000010900780c */ /* 0x040fe20003f64270 */
[----:B------:R-:W-:Y:S01]  /*2090*/  FMUL.FTZ R46, R46, UR10 ;  /* 0x0000000a2e2e7c20 */ /* 0x000fe20008410000 */
[----:B------:R-:W-:Y:S01]  /*20a0*/  ISETP.GT.AND P4, PT, R9, 0x8, PT ;  /* 0x000000080900780c */ /* 0x000fe20003f84270 */
[----:B------:R-:W3:Y:S01]  /*20b0*/  MUFU.TANH R30, R30 ;  /* 0x0000001e001e7308 */ /* 0x000ee20000002400 */
        /* <DEDUP_REMOVED lines=8> */
[----:B--2---:R-:W-:Y:S01]  /*2140*/  FSEL R26, R27, -INF , P3 ;  /* 0xff8000001b1a7808 */ /* 0x004fe20001800000 */
[----:B------:R-:W-:Y:S01]  /*2150*/  FMUL.FTZ R20, R45, UR10 ;  /* 0x0000000a2d147c20 */ /* 0x000fe20008410000 */
[----:B------:R-:W-:Y:S01]  /*2160*/  ISETP.GT.AND P3, PT, R9, 0x10, PT ;  /* 0x000000100900780c */ /* 0x000fe20003f64270 */
[----:B------:R-:W-:Y:S01]  /*2170*/  FMUL.FTZ R54, R54, UR10 ;  /* 0x0000000a36367c20 */ /* 0x000fe20008410000 */
[----:B------:R-:W-:Y:S01]  /*2180*/  FMNMX.FTZ R4, R91, R26, !PT ;  /* 0x0000001a5b047209 */ /* 0x000fe20007810000 */
[----:B------:R-:W-:Y:S01]  /*2190*/  FMUL.FTZ R55, R55, UR10 ;  /* 0x0000000a37377c20 */ /* 0x000fe20008410000 */
[----:B------:R-:W-:Y:S01]  /*21a0*/  FMUL.FTZ R15, R41, UR10 ;  /* 0x0000000a290f7c20 */ /* 0x000fe20008410000 */
[----:B------:R-:W2:Y:S01]  /*21b0*/  MUFU.TANH R34, R34 ;  /* 0x0000002200227308 */ /* 0x000ea20000002400 */
        /* <DEDUP_REMOVED lines=8> */
[----:B-1----:R-:W-:Y:S01]  /*2240*/  FSEL R95, R31, -INF , P2 ;  /* 0xff8000001f5f7808 */ /* 0x002fe20001000000 */
[----:B------:R-:W-:Y:S01]  /*2250*/  FMUL.FTZ R66, R66, UR10 ;  /* 0x0000000a42427c20 */ /* 0x000fe20008410000 */
[----:B------:R-:W-:Y:S01]  /*2260*/  ISETP.GT.AND P2, PT, R9, 0x11, PT ;  /* 0x000000110900780c */ /* 0x000fe20003f44270 */
[----:B------:R-:W-:Y:S01]  /*2270*/  FMUL.FTZ R67, R67, UR10 ;  /* 0x0000000a43437c20 */ /* 0x000fe20008410000 */
[----:B------:R-:W-:Y:S01]  /*2280*/  FMNMX.FTZ R4, R95, R4, !PT ;  /* 0x000000045f047209 */ /* 0x000fe20007810000 */
        /* <DEDUP_REMOVED lines=13> */
[----:B------:R-:W-:Y:S01]  /*2360*/  ISETP.GT.AND P2, PT, R9, 0x19, PT ;  /* 0x000000190900780c */ /* 0x000fe20003f44270 */
        /* <DEDUP_REMOVED lines=19> */
[----:B------:R-:W-:Y:S01]  /*24a0*/  VIADDMNMX R36, R40, R89, R36, PT ;  /* 0x0000005928247246 */ /* 0x000fe20003800124 */
[----:B------:R-:W2:Y:S01]  /*24b0*/  MUFU.TANH R46, R46 ;  /* 0x0000002e002e7308 */ /* 0x000ea20000002400 */
[----:B---3--:R-:W-:Y:S01]  /*24c0*/  FSEL R105, R42, -INF , P3 ;  /* 0xff8000002a697808 */ /* 0x008fe20001800000 */
[----:B------:R-:W-:Y:S01]  /*24d0*/  FMUL.FTZ R14, R44, UR10 ;  /* 0x0000000a2c0e7c20 */ /* 0x000fe20008410000 */
[----:B------:R-:W-:Y:S01]  /*24e0*/  ISETP.GT.AND P3, PT, R9, 0x28, PT ;  /* 0x000000280900780c */ /* 0x000fe20003f64270 */
[----:B------:R-:W-:Y:S01]  /*24f0*/  FMUL.FTZ R21, R48, UR10 ;  /* 0x0000000a30157c20 */ /* 0x000fe20008410000 */
[----:B------:R-:W-:Y:S01]  /*2500*/  FMNMX.FTZ R4, R105, R4, !PT ;  /* 0x0000000469047209 */ /* 0x000fe20007810000 */
[----:B------:R-:W-:Y:S01]  /*2510*/  FMUL.FTZ R24, R52, UR10 ;  /* 0x0000000a34187c20 */ /* 0x000fe20008410000 */
[----:B------:R-:W-:Y:S01]  /*2520*/  ISETP.GT.AND P4, PT, R36, 0x8, PT ;  /* 0x000000082400780c */ /* 0x000fe20003f84270 */
        /* <DEDUP_REMOVED lines=30> */
[----:B------:R1:W-:Y:S02]  /*2710*/  @!P1 SYNCS.ARRIVE.TRANS64.RED.A1T0 RZ, [R0+URZ], RZ ;  /* 0x000000ff00ff99a7 */ /* 0x0003e4000810043f */
        /* <DEDUP_REMOVED lines=8> */
[----:B------:R-:W3:Y:S01]  /*27a0*/  MUFU.TANH R59, R59 ;  /* 0x0000003b003b7308 */ /* 0x000ee20000002400 */
[----:B----4-:R-:W-:Y:S02]  /*27b0*/  FSEL R39, R55, -INF , P2 ;  /* 0xff80000037277808 */ /* 0x010fe40001000000 */
[----:B------:R-:W-:Y:S02]  /*27c0*/  ISETP.GT.AND P2, PT, R9, 0x41, PT ;  /* 0x000000410900780c */ /* 0x000fe40003f44270 */
[----:B------:R-:W-:-:S03]  /*27d0*/  FMNMX.FTZ R4, R39, R4, !PT ;  /* 0x0000000427047209 */ /* 0x000fc60007810000 */
[----:B------:R-:W4:Y:S01]  /*27e0*/  MUFU.TANH R62, R62 ;  /* 0x0000003e003e7308 */ /* 0x000f220000002400 */
        /* <DEDUP_REMOVED lines=50> */
[----:B------:R-:W-:Y:S01]  /*2b10*/  FMNMX.FTZ R30, R63, R4, !PT ;  /* 0x000000043f1e7209 */ /* 0x000fe20007810000 */
[----:B------:R-:W-:Y:S02]  /*2b20*/  FMUL.FTZ R4, R61, UR10 ;  /* 0x0000000a3d047c20 */ /* 0x000fe40008410000 */
[----:B------:R-:W2:Y:S01]  /*2b30*/  MUFU.TANH R71, R87 ;  /* 0x0000005700477308 */ /* 0x000ea20000002400 */
[----:B---3--:R-:W-:Y:S02]  /*2b40*/  FSEL R67, R67, -INF , P2 ;  /* 0xff80000043437808 */ /* 0x008fe40001000000 */
[----:B------:R-:W-:-:S02]  /*2b50*/  ISETP.GT.AND P2, PT, R9, 0x79, PT ;  /* 0x000000790900780c */ /* 0x000fc40003f44270 */
[----:B------:R-:W-:-:S03]  /*2b60*/  FMNMX.FTZ R34, R67, R30, !PT ;  /* 0x0000001e43227209 */ /* 0x000fc60007810000 */
[----:B------:R-:W-:Y:S01]  /*2b70*/  MUFU.TANH R30, R4 ;  /* 0x00000004001e7308 */ /* 0x000fe20000002400 */
[----:B----4-:R-:W-:Y:S02]  /*2b80*/  FSEL R61, R86, -INF , P3 ;  /* 0xff800000563d7808 */ /* 0x010fe40001800000 */
[----:B------:R-:W-:Y:S02]  /*2b90*/  ISETP.GT.AND P3, PT, R36, 0x1, PT ;  /* 0x000000012400780c */ /* 0x000fe40003f64270 */
[----:B------:R-:W-:-:S03]  /*2ba0*/  FMNMX.FTZ R34, R61, R34, !PT ;  /* 0x000000223d227209 */ /* 0x000fc60007810000 */
[----:B------:R-:W-:Y:S01]  /*2bb0*/  MUFU.TANH R3, R3 ;  /* 0x0000000300037308 */ /* 0x000fe20000002400 */
[----:B--2---:R-:W-:-:S04]  /*2bc0*/  FSEL R71, R71, -INF , P2 ;  /* 0xff80000047477808 */ /* 0x004fc80001000000 */
[----:B------:R-:W-:-:S03]  /*2bd0*/  FMNMX.FTZ R34, R71, R34, !PT ;  /* 0x0000002247227209 */ /* 0x000fc60007810000 */
[----:B------:R-:W2:Y:S02]  /*2be0*/  MUFU.TANH R5, R5 ;  /* 0x0000000500057308 */ /* 0x000ea40000002400 */
[----:B------:R-:W3:Y:S06]  /*2bf0*/  SHFL.BFLY PT, R9, R34, 0x2, 0x1f ;  /* 0x0c401f0022097f89 */ /* 0x000eec00000e0000 */
[----:B------:R-:W4:Y:S08]  /*2c00*/  MUFU.TANH R6, R6 ;  /* 0x0000000600067308 */ /* 0x000f300000002400 */
[----:B------:R-:W-:Y:S01]  /*2c10*/  MUFU.TANH R7, R7 ;  /* 0x0000000700077308 */ /* 0x000fe20000002400 */
[----:B--2---:R-:W-:-:S02]  /*2c20*/  FSEL R5, R5, -INF , P3 ;  /* 0xff80000005057808 */ /* 0x004fc40001800000 */
[----:B------:R-:W-:-:S05]  /*2c30*/  ISETP.GT.AND P3, PT, R36, 0x10, PT ;  /* 0x000000102400780c */ /* 0x000fca0003f64270 */
[----:B------:R-:W2:Y:S01]  /*2c40*/  MUFU.TANH R8, R8 ;  /* 0x0000000800087308 */ /* 0x000ea20000002400 */
[----:B----4-:R-:W-:Y:S02]  /*2c50*/  FSEL R75, R6, -INF , P4 ;  /* 0xff800000064b7808 */ /* 0x010fe40002000000 */
[----:B---3--:R-:W-:-:S05]  /*2c60*/  FMNMX.FTZ R4, R34, R9, !PT ;  /* 0x0000000922047209 */ /* 0x008fca0007810000 */
[----:B------:R-:W3:Y:S01]  /*2c70*/  SHFL.BFLY PT, R9, R4, 0x1, 0x1f ;  /* 0x0c201f0004097f89 */ /* 0x000ee200000e0000 */
[----:B------:R-:W-:Y:S08]  /*2c80*/  MUFU.TANH R11, R11 ;  /* 0x0000000b000b7308 */ /* 0x000ff00000002400 */
[----:B------:R-:W4:Y:S01]  /*2c90*/  MUFU.TANH R10, R10 ;  /* 0x0000000a000a7308 */ /* 0x000f220000002400 */
[----:B--2---:R-:W-:-:S02]  /*2ca0*/  FSEL R83, R8, -INF , P3 ;  /* 0xff80000008537808 */ /* 0x004fc40001800000 */
[----:B------:R-:W-:-:S05]  /*2cb0*/  ISETP.GT.AND P3, PT, R36, 0x18, PT ;  /* 0x000000182400780c */ /* 0x000fca0003f64270 */
[----:B------:R-:W2:Y:S01]  /*2cc0*/  MUFU.TANH R12, R12 ;  /* 0x0000000c000c7308 */ /* 0x000ea20000002400 */
[----:B---3--:R-:W-:Y:S01]  /*2cd0*/  FMNMX.FTZ R9, R4, R9, !PT ;  /* 0x0000000904097209 */ /* 0x008fe20007810000 */
[----:B------:R-:W-:-:S06]  /*2ce0*/  IMAD.U32 R4, RZ, RZ, UR4 ;  /* 0x00000004ff047e24 */ /* 0x000fcc000f8e00ff */
[----:B------:R-:W3:Y:S01]  /*2cf0*/  MUFU.TANH R13, R13 ;  /* 0x0000000d000d7308 */ /* 0x000ee20000002400 */
[----:B----4-:R-:W-:Y:S01]  /*2d00*/  FSEL R87, R10, -INF , P3 ;  /* 0xff8000000a577808 */ /* 0x010fe20001800000 */
[----:B------:R-:W-:Y:S01]  /*2d10*/  USHF.R.S32.HI UR4, URZ, 0x1f, UR40 ;  /* 0x0000001f3f047899 */ /* 0x000fe20008011428 */
[C---:B------:R-:W-:Y:S01]  /*2d20*/  FMUL.FTZ R34, R9.reuse, R4 ;  /* 0x0000000409227220 */ /* 0x040fe20000410000 */
[----:B------:R-:W-:Y:S02]  /*2d30*/  FSETP.NEU.FTZ.AND P2, PT, R9, -INF , PT ;  /* 0xff8000000900780b */ /* 0x000fe40003f5d000 */
[----:B------:R-:W-:Y:S01]  /*2d40*/  ISETP.GT.AND P3, PT, R36, 0x20, PT ;  /* 0x000000202400780c */ /* 0x000fe20003f64270 */
[----:B------:R-:W-:Y:S01]  /*2d50*/  ULEA.HI UR4, UR4, UR40, URZ, 0x7 ;  /* 0x0000002804047291 */ /* 0x000fe2000f8f383f */
[----:B------:R-:W-:Y:S01]  /*2d60*/  FSEL R38, R34, RZ, P2 ;  /* 0x000000ff22267208 */ /* 0x000fe20001000000 */
[----:B------:R-:W4:Y:S01]  /*2d70*/  MUFU.TANH R15, R15 ;  /* 0x0000000f000f7308 */ /* 0x000f220000002400 */
[----:B------:R-:W-:Y:S01]  /*2d80*/  ISETP.GT.AND P2, PT, R36, RZ, PT ;  /* 0x000000ff2400720c */ /* 0x000fe20003f44270 */
[----:B------:R-:W-:-:S02]  /*2d90*/  USHF.R.S32.HI UR4, URZ, 0x7, UR4 ;  /* 0x000000073f047899 */ /* 0x000fc40008011404 */
[-CC-:B------:R-:W-:Y:S01]  /*2da0*/  FFMA.FTZ R181, R91, R4.reuse, -R38.reuse ;  /* 0x000000045bb57223 */ /* 0x180fe20000010826 */
[----:B------:R-:W-:Y:S01]  /*2db0*/  FSEL R3, R3, -INF , P2 ;  /* 0xff80000003037808 */ /* 0x000fe20001000000 */
[-CC-:B------:R-:W-:Y:S01]  /*2dc0*/  FFMA.FTZ R183, R93, R4.reuse, -R38.reuse ;  /* 0x000000045db77223 */ /* 0x180fe20000010826 */
[C---:B------:R-:W-:Y:S01]  /*2dd0*/  ISETP.GT.AND P2, PT, R36.reuse, 0x9, PT ;  /* 0x000000092400780c */ /* 0x040fe20003f44270 */
[----:B------:R-:W5:Y:S01]  /*2de0*/  MUFU.TANH R14, R14 ;  /* 0x0000000e000e7308 */ /* 0x000f620000002400 */
[----:B------:R-:W-:Y:S01]  /*2df0*/  FMNMX.FTZ R34, R3, R5, !PT ;  /* 0x0000000503227209 */ /* 0x000fe20007810000 */
[-CC-:B------:R-:W-:Y:S01]  /*2e00*/  FFMA.FTZ R6, R95, R4.reuse, -R38.reuse ;  /* 0x000000045f067223 */ /* 0x180fe20000010826 */
[----:B------:R-:W-:Y:S01]  /*2e10*/  FSEL R79, R7, -INF , P2 ;  /* 0xff800000074f7808 */ /* 0x000fe20001000000 */
[--C-:B------:R-:W-:Y:S01]  /*2e20*/  FFMA.FTZ R177, R97, R4, -R38.reuse ;  /* 0x0000000461b17223 */ /* 0x100fe20000010826 */
[----:B------:R-:W-:Y:S01]  /*2e30*/  FMNMX.FTZ R34, R75, R34, !PT ;  /* 0x000000224b227209 */ /* 0x000fe20007810000 */
[--C-:B------:R-:W-:Y:S01]  /*2e40*/  FFMA.FTZ R8, R99, R4, -R38.reuse ;  /* 0x0000000463087223 */ /* 0x100fe20000010826 */
[C---:B------:R-:W-:Y:S01]  /*2e50*/  ISETP.GT.AND P2, PT, R36.reuse, 0x11, PT ;  /* 0x000000112400780c */ /* 0x040fe20003f44270 */
[----:B------:R-:W1:Y:S01]  /*2e60*/  MUFU.TANH R20, R20 ;  /* 0x0000001400147308 */ /* 0x000e620000002400 */
[----:B------:R-:W-:Y:S01]  /*2e70*/  FMNMX.FTZ R34, R79, R34, !PT ;  /* 0x000000224f227209 */ /* 0x000fe20007810000 */
[-CC-:B------:R-:W-:Y:S01]  /*2e80*/  FFMA.FTZ R179, R101, R4.reuse, -R38.reuse ;  /* 0x0000000465b37223 */ /* 0x180fe20000010826 */
[----:B------:R-:W-:Y:S01]  /*2e90*/  FSEL R11, R11, -INF , P2 ;  /* 0xff8000000b0b7808 */ /* 0x000fe20001000000 */
[--C-:B------:R-:W-:Y:S01]  /*2ea0*/  FFMA.FTZ R10, R103, R4, -R38.reuse ;  /* 0x00000004670a7223 */ /* 0x100fe20000010826 */
[----:B------:R-:W-:Y:S01]  /*2eb0*/  FMNMX.FTZ R34, R83, R34, !PT ;  /* 0x0000002253227209 */ /* 0x000fe20007810000 */
[--C-:B------:R-:W-:Y:S01]  /*2ec0*/  FFMA.FTZ R173, R105, R4, -R38.reuse ;  /* 0x0000000469ad7223 */ /* 0x100fe20000010826 */
[----:B------:R-:W-:Y:S01]  /*2ed0*/  ISETP.GT.AND P2, PT, R36, 0x19, PT ;  /* 0x000000192400780c */ /* 0x000fe20003f44270 */
[----:B------:R-:W1:Y:S01]  /*2ee0*/  MUFU.TANH R21, R21 ;  /* 0x0000001500157308 */ /* 0x000e620000002400 */
[----:B------:R-:W-:Y:S01]  /*2ef0*/  FMNMX.FTZ R34, R11, R34, !PT ;  /* 0x000000220b227209 */ /* 0x000fe20007810000 */
[-CC-:B------:R-:W-:Y:S01]  /*2f00*/  FFMA.FTZ R169, R49, R4.reuse, -R38.reuse ;  /* 0x0000000431a97223 */ /* 0x180fe20000010826 */
[----:B--2---:R-:W-:Y:S01]  /*2f10*/  FSEL R89, R12, -INF , P2 ;  /* 0xff8000000c597808 */ /* 0x004fe20001000000 */
[--C-:B------:R-:W-:Y:S01]  /*2f20*/  FFMA.FTZ R171, R41, R4, -R38.reuse ;  /* 0x0000000429ab7223 */ /* 0x100fe20000010826 */
[----:B------:R-:W-:Y:S01]  /*2f30*/  FMNMX.FTZ R34, R87, R34, !PT ;  /* 0x0000002257227209 */ /* 0x000fe20007810000 */
[-CC-:B------:R-:W-:Y:S01]  /*2f40*/  FFMA.FTZ R153, R33, R4.reuse, -R38.reuse ;  /* 0x0000000421997223 */ /* 0x180fe20000010826 */
[----:B------:R-:W-:Y:S01]  /*2f50*/  ISETP.GT.AND P2, PT, R36, 0x21, PT ;  /* 0x000000212400780c */ /* 0x000fe20003f44270 */
[----:B------:R-:W2:Y:S01]  /*2f60*/  MUFU.TANH R25, R25 ;  /* 0x0000001900197308 */ /* 0x000ea20000002400 */
[----:B---3--:R-:W-:Y:S01]  /*2f70*/  FSEL R13, R13, -INF , P3 ;  /* 0xff8000000d0d7808 */ /* 0x008fe20001800000 */
[--C-:B------:R-:W-:Y:S01]  /*2f80*/  FFMA.FTZ R27, R27, R4, -R38.reuse ;  /* 0x000000041b1b7223 */ /* 0x100fe20000010826 */
[----:B------:R-:W-:Y:S01]  /*2f90*/  FMNMX.FTZ R34, R89, R34, !PT ;  /* 0x0000002259227209 */ /* 0x000fe20007810000 */
[-CC-:B------:R-:W-:Y:S01]  /*2fa0*/  FFMA.FTZ R26, R26, R4.reuse, -R38.reuse ;  /* 0x000000041a1a7223 */ /* 0x180fe20000010826 */
[C---:B------:R-:W-:Y:S01]  /*2fb0*/  ISETP.GT.AND P3, PT, R36.reuse, 0x28, PT ;  /* 0x000000282400780c */ /* 0x040fe20003f64270 */
[--C-:B------:R-:W-:Y:S01]  /*2fc0*/  FFMA.FTZ R12, R107, R4, -R38.reuse ;  /* 0x000000046b0c7223 */ /* 0x100fe20000010826 */
[----:B----4-:R-:W-:Y:S01]  /*2fd0*/  FSEL R15, R15, -INF , P2 ;  /* 0xff8000000f0f7808 */ /* 0x010fe20001000000 */
[----:B------:R-:W3:Y:S01]  /*2fe0*/  MUFU.TANH R24, R24 ;  /* 0x0000001800187308 */ /* 0x000ee20000002400 */
[----:B------:R-:W-:Y:S01]  /*2ff0*/  FMNMX.FTZ R34, R13, R34, !PT ;  /* 0x000000220d227209 */ /* 0x000fe20007810000 */
[-CC-:B------:R-:W-:Y:S01]  /*3000*/  FFMA.FTZ R175, R109, R4.reuse, -R38.reuse ;  /* 0x000000046daf7223 */ /* 0x180fe20000010826 */
[----:B------:R-:W-:Y:S01]  /*3010*/  ISETP.GT.AND P2, PT, R36, 0x29, PT ;  /* 0x000000292400780c */ /* 0x000fe20003f44270 */
[-CC-:B------:R-:W-:Y:S01]  /*3020*/  FFMA.FTZ R31, R31, R4.reuse, -R38.reuse ;  /* 0x000000041f1f7223 */ /* 0x180fe20000010826 */
[----:B-----5:R-:W-:Y:S01]  /*3030*/  FSEL R91, R14, -INF , P3 ;  /* 0xff8000000e5b7808 */ /* 0x020fe20001800000 */
[--C-:B------:R-:W-:Y:S01]  /*3040*/  FFMA.FTZ R14, R111, R4, -R38.reuse ;  /* 0x000000046f0e7223 */ /* 0x100fe20000010826 */
[----:B------:R-:W-:Y:S01]  /*3050*/  FMNMX.FTZ R34, R15, R34, !PT ;  /* 0x000000220f227209 */ /* 0x000fe20007810000 */
[----:B------:R-:W4:Y:S01]  /*3060*/  MUFU.TANH R28, R28 ;  /* 0x0000001c001c7308 */ /* 0x000f220000002400 */
[----:B------:R-:W-:Y:S01]  /*3070*/  ISETP.GT.AND P3, PT, R36, 0x30, PT ;  /* 0x000000302400780c */ /* 0x000fe20003f64270 */
[-CC-:B------:R-:W-:Y:S01]  /*3080*/  FFMA.FTZ R35, R35, R4.reuse, -R38.reuse ;  /* 0x0000000423237223 */ /* 0x180fe20000010826 */
[----:B-1----:R-:W-:Y:S01]  /*3090*/  FSEL R93, R20, -INF , P2 ;  /* 0xff800000145d7808 */ /* 0x002fe20001000000 */
[--C-:B------:R-:W-:Y:S01]  /*30a0*/  FFMA.FTZ R20, R45, R4, -R38.reuse ;  /* 0x000000042d147223 */ /* 0x100fe20000010826 */
[----:B------:R-:W-:Y:S01]  /*30b0*/  FMNMX.FTZ R34, R91, R34, !PT ;  /* 0x000000225b227209 */ /* 0x000fe20007810000 */
[-CC-:B------:R-:W-:Y:S01]  /*30c0*/  FFMA.FTZ R37, R37, R4.reuse, -R38.reuse ;  /* 0x0000000425257223 */ /* 0x180fe20000010826 */
[C---:B------:R-:W-:Y:S01]  /*30d0*/  ISETP.GT.AND P2, PT, R36.reuse, 0x31, PT ;  /* 0x000000312400780c */ /* 0x040fe20003f44270 */
[----:B------:R-:W1:Y:S01]  /*30e0*/  MUFU.TANH R29, R29 ;  /* 0x0000001d001d7308 */ /* 0x000e620000002400 */
[----:B------:R-:W-:Y:S01]  /*30f0*/  FSEL R21, R21, -INF , P3 ;  /* 0xff80000015157808 */ /* 0x000fe20001800000 */
[--C-:B------:R-:W-:Y:S01]  /*3100*/  FFMA.FTZ R43, R43, R4, -R38.reuse ;  /* 0x000000042b2b7223 */ /* 0x100fe20000010826 */
[----:B------:R-:W-:Y:S01]  /*3110*/  FMNMX.FTZ R34, R93, R34, !PT ;  /* 0x000000225d227209 */ /* 0x000fe20007810000 */
[-CC-:B------:R-:W-:Y:S01]  /*3120*/  FFMA.FTZ R47, R47, R4.reuse, -R38.reuse ;  /* 0x000000042f2f7223 */ /* 0x180fe20000010826 */
[C---:B------:R-:W-:Y:S01]  /*3130*/  ISETP.GT.AND P3, PT, R36.reuse, 0x38, PT ;  /* 0x000000382400780c */ /* 0x040fe20003f64270 */
[--C-:B------:R-:W-:Y:S01]  /*3140*/  FFMA.FTZ R51, R51, R4, -R38.reuse ;  /* 0x0000000433337223 */ /* 0x100fe20000010826 */
[----:B--2---:R-:W-:Y:S01]  /*3150*/  FSEL R25, R25, -INF , P2 ;  /* 0xff80000019197808 */ /* 0x004fe20001000000 */
[----:B------:R-:W2:Y:S01]  /*3160*/  MUFU.TANH R32, R32 ;  /* 0x0000002000207308 */ /* 0x000ea20000002400 */
[----:B------:R-:W-:Y:S01]  /*3170*/  FMNMX.FTZ R34, R21, R34, !PT ;  /* 0x0000002215227209 */ /* 0x000fe20007810000 */
[-CC-:B------:R-:W-:Y:S01]  /*3180*/  FFMA.FTZ R53, R53, R4.reuse, -R38.reuse ;  /* 0x0000000435357223 */ /* 0x180fe20000010826 */
[----:B------:R-:W-:Y:S01]  /*3190*/  ISETP.GT.AND P2, PT, R36, 0x39, PT ;  /* 0x000000392400780c */ /* 0x000fe20003f44270 */
[-CC-:B------:R-:W-:Y:S01]  /*31a0*/  FFMA.FTZ R55, R55, R4.reuse, -R38.reuse ;  /* 0x0000000437377223 */ /* 0x180fe20000010826 */
[----:B---3--:R-:W-:Y:S01]  /*31b0*/  FSEL R95, R24, -INF , P3 ;  /* 0xff800000185f7808 */ /* 0x008fe20001800000 */
[--C-:B------:R-:W-:Y:S01]  /*31c0*/  FFMA.FTZ R24, R39, R4, -R38.reuse ;  /* 0x0000000427187223 */ /* 0x100fe20000010826 */
[----:B------:R-:W-:Y:S01]  /*31d0*/  FMNMX.FTZ R34, R25, R34, !PT ;  /* 0x0000002219227209 */ /* 0x000fe20007810000 */
[----:B------:R-:W3:Y:S01]  /*31e0*/  MUFU.TANH R60, R60 ;  /* 0x0000003c003c7308 */ /* 0x000ee20000002400 */
[----:B------:R-:W-:Y:S01]  /*31f0*/  ISETP.GT.AND P3, PT, R36, 0x40, PT ;  /* 0x000000402400780c */ /* 0x000fe20003f64270 */
[-CC-:B------:R-:W-:Y:S01]  /*3200*/  FFMA.FTZ R57, R57, R4.reuse, -R38.reuse ;  /* 0x0000000439397223 */ /* 0x180fe20000010826 */
[----:B----4-:R-:W-:Y:S01]  /*3210*/  FSEL R97, R28, -INF , P2 ;  /* 0xff8000001c617808 */ /* 0x010fe20001000000 */
[--C-:B------:R-:W-:Y:S01]  /*3220*/  FFMA.FTZ R59, R59, R4, -R38.reuse ;  /* 0x000000043b3b7223 */ /* 0x100fe20000010826 */
[----:B------:R-:W-:Y:S01]  /*3230*/  FMNMX.FTZ R34, R95, R34, !PT ;  /* 0x000000225f227209 */ /* 0x000fe20007810000 */
[-CC-:B------:R-:W-:Y:S01]  /*3240*/  FFMA.FTZ R63, R63, R4.reuse, -R38.reuse ;  /* 0x000000043f3f7223 */ /* 0x180fe20000010826 */
[C---:B------:R-:W-:Y:S01]  /*3250*/  ISETP.GT.AND P2, PT, R36.reuse, 0x41, PT ;  /* 0x000000412400780c */ /* 0x040fe20003f44270 */
[----:B------:R-:W4:Y:S01]  /*3260*/  MUFU.TANH R64, R64 ;  /* 0x0000004000407308 */ /* 0x000f220000002400 */
[----:B-1----:R-:W-:Y:S01]  /*3270*/  FSEL R29, R29, -INF , P3 ;  /* 0xff8000001d1d7808 */ /* 0x002fe20001800000 */
[--C-:B------:R-:W-:Y:S01]  /*3280*/  FFMA.FTZ R67, R67, R4, -R38.reuse ;  /* 0x0000000443437223 */ /* 0x100fe20000010826 */
[----:B------:R-:W-:Y:S01]  /*3290*/  FMNMX.FTZ R34, R97, R34, !PT ;  /* 0x0000002261227209 */ /* 0x000fe20007810000 */
[--C-:B------:R-:W-:Y:S01]  /*32a0*/  FFMA.FTZ R61, R61, R4, -R38.reuse ;  /* 0x000000043d3d7223 */ /* 0x100fe20000010826 */
[----:B------:R-:W-:Y:S01]  /*32b0*/  ISETP.GT.AND P3, PT, R36, 0x48, PT ;  /* 0x000000482400780c */ /* 0x000fe20003f64270 */
[----:B------:R-:W-:Y:S01]  /*32c0*/  UISETP.LT.AND UP0, UPT, URZ, UR4, UPT ;  /* 0x000000043f00728c */ /* 0x000fe2000bf01270 */
[----:B--2---:R-:W-:Y:S01]  /*32d0*/  FSEL R99, R32, -INF , P2 ;  /* 0xff80000020637808 */ /* 0x004fe20001000000 */
[----:B------:R-:W1:Y:S01]  /*32e0*/  MUFU.TANH R65, R65 ;  /* 0x0000004100417308 */ /* 0x000e620000002400 */
[----:B------:R-:W-:Y:S01]  /*32f0*/  FMNMX.FTZ R34, R29, R34, !PT ;  /* 0x000000221d227209 */ /* 0x000fe20007810000 */
[----:B------:R-:W-:Y:S01]  /*3300*/  USEL UR45, URZ, UR4, !UP0 ;  /* 0x000000043f2d7287 */ /* 0x000fe2000c000000 */
[----:B------:R-:W-:Y:S01]  /*3310*/  ISETP.GT.AND P2, PT, R36, 0x49, PT ;  /* 0x000000492400780c */ /* 0x000fe20003f44270 */
[----:B------:R-:W-:Y:S01]  /*3320*/  FFMA.FTZ R38, R71, R4, -R38 ;  /* 0x0000000447267223 */ /* 0x000fe20000010826 */
[----:B---3--:R-:W-:Y:S01]  /*3330*/  FSEL R101, R60, -INF , P3 ;  /* 0xff8000003c657808 */ /* 0x008fe20001800000 */
[----:B------:R-:W-:Y:S01]  /*3340*/  UISETP.GE.AND UP0, UPT, UR6, UR45, UPT ;  /* 0x0000002d0600728c */ /* 0x000fe2000bf06270 */
[----:B------:R-:W-:Y:S01]  /*3350*/  FMNMX.FTZ R34, R99, R34, !PT ;  /* 0x0000002263227209 */ /* 0x000fe20007810000 */
[----:B------:R-:W2:Y:S01]  /*3360*/  MUFU.TANH R68, R68 ;  /* 0x0000004400447308 */ /* 0x000ea20000002400 */
[----:B------:R-:W-:Y:S01]  /*3370*/  ISETP.GT.AND P3, PT, R36, 0x50, PT ;  /* 0x000000502400780c */ /* 0x000fe20003f64270 */
[----:B------:R-:W-:Y:S01]  /*3380*/  IMAD.MOV.U32 R109, RZ, RZ, R151 ;  /* 0x000000ffff6d7224 */ /* 0x000fe200078e0097 */
[----:B------:R-:W-:-:S02]  /*3390*/  FSEL R103, R30, -INF , P2 ;  /* 0xff8000001e677808 */ /* 0x000fc40001000000 */
[----:B------:R-:W-:Y:S02]  /*33a0*/  FMNMX.FTZ R34, R101, R34, !PT ;  /* 0x0000002265227209 */ /* 0x000fe40007810000 */
[----:B------:R-:W-:Y:S01]  /*33b0*/  ISETP.GT.AND P2, PT, R36, 0x51, PT ;  /* 0x000000512400780c */ /* 0x000fe20003f44270 */
[----:B------:R-:W3:Y:S01]  /*33c0*/  MUFU.TANH R69, R69 ;  /* 0x0000004500457308 */ /* 0x000ee20000002400 */
[----:B----4-:R-:W-:Y:S02]  /*33d0*/  FSEL R105, R64, -INF , P3 ;  /* 0xff80000040697808 */ /* 0x010fe40001800000 */
[----:B------:R-:W-:Y:S02]  /*33e0*/  FMNMX.FTZ R34, R103, R34, !PT ;  /* 0x0000002267227209 */ /* 0x000fe40007810000 */
[----:B------:R-:W-:Y:S02]  /*33f0*/  ISETP.GT.AND P3, PT, R36, 0x58, PT ;  /* 0x000000582400780c */ /* 0x000fe40003f64270 */
[----:B-1----:R-:W-:Y:S01]  /*3400*/  FSEL R65, R65, -INF , P2 ;  /* 0xff80000041417808 */ /* 0x002fe20001000000 */
[----:B------:R-:W1:Y:S01]  /*3410*/  MUFU.TANH R72, R72 ;  /* 0x0000004800487308 */ /* 0x000e620000002400 */
[----:B------:R-:W-:-:S02]  /*3420*/  FMNMX.FTZ R34, R105, R34, !PT ;  /* 0x0000002269227209 */ /* 0x000fc40007810000 */
[----:B------:R-:W-:Y:S02]  /*3430*/  ISETP.GT.AND P2, PT, R36, 0x59, PT ;  /* 0x000000592400780c */ /* 0x000fe40003f44270 */
[----:B--2---:R-:W-:Y:S02]  /*3440*/  FSEL R49, R68, -INF , P3 ;  /* 0xff80000044317808 */ /* 0x004fe40001800000 */
[----:B------:R-:W-:Y:S01]  /*3450*/  FMNMX.FTZ R34, R65, R34, !PT ;  /* 0x0000002241227209 */ /* 0x000fe20007810000 */
[----:B------:R-:W2:Y:S01]  /*3460*/  MUFU.TANH R73, R73 ;  /* 0x0000004900497308 */ /* 0x000ea20000002400 */
[----:B------:R-:W-:Y:S02]  /*3470*/  ISETP.GT.AND P3, PT, R36, 0x60, PT ;  /* 0x000000602400780c */ /* 0x000fe40003f64270 */
[----:B---3--:R-:W-:Y:S02]  /*3480*/  FSEL R69, R69, -INF , P2 ;  /* 0xff80000045457808 */ /* 0x008fe40001000000 */
[----:B------:R-:W-:-:S02]  /*3490*/  FMNMX.FTZ R34, R49, R34, !PT ;  /* 0x0000002231227209 */ /* 0x000fc40007810000 */
[----:B------:R-:W-:Y:S01]  /*34a0*/  ISETP.GT.AND P2, PT, R36, 0x61, PT ;  /* 0x000000612400780c */ /* 0x000fe20003f44270 */
[----:B------:R-:W3:Y:S01]  /*34b0*/  MUFU.TANH R76, R76 ;  /* 0x0000004c004c7308 */ /* 0x000ee20000002400 */
[----:B-1----:R-:W-:Y:S02]  /*34c0*/  FSEL R45, R72, -INF , P3 ;  /* 0xff800000482d7808 */ /* 0x002fe40001800000 */
[----:B------:R-:W-:Y:S02]  /*34d0*/  FMNMX.FTZ R34, R69, R34, !PT ;  /* 0x0000002245227209 */ /* 0x000fe40007810000 */
[----:B------:R-:W-:Y:S02]  /*34e0*/  ISETP.GT.AND P3, PT, R36, 0x68, PT ;  /* 0x000000682400780c */ /* 0x000fe40003f64270 */
[----:B------:R-:W-:Y:S01]  /*34f0*/  FMNMX.FTZ R34, R45, R34, !PT ;  /* 0x000000222d227209 */ /* 0x000fe20007810000 */
[----:B------:R-:W1:Y:S01]  /*3500*/  MUFU.TANH R77, R77 ;  /* 0x0000004d004d7308 */ /* 0x000e620000002400 */
[----:B--2---:R-:W-:-:S02]  /*3510*/  FSEL R73, R73, -INF , P2 ;  /* 0xff80000049497808 */ /* 0x004fc40001000000 */
[----:B------:R-:W-:Y:S02]  /*3520*/  ISETP.GT.AND P2, PT, R36, 0x69, PT ;  /* 0x000000692400780c */ /* 0x000fe40003f44270 */
[----:B------:R-:W-:Y:S02]  /*3530*/  FMNMX.FTZ R34, R73, R34, !PT ;  /* 0x0000002249227209 */ /* 0x000fe40007810000 */
[----:B------:R-:W-:Y:S01]  /*3540*/  MOV R111, R151 ;  /* 0x00000097006f7202 */ /* 0x000fe20000000f00 */
[----:B------:R-:W2:Y:S01]  /*3550*/  MUFU.TANH R80, R80 ;  /* 0x0000005000507308 */ /* 0x000ea20000002400 */
[----:B---3--:R-:W-:Y:S02]  /*3560*/  FSEL R41, R76, -INF , P3 ;  /* 0xff8000004c297808 */ /* 0x008fe40001800000 */
[----:B------:R-:W-:Y:S02]  /*3570*/  ISETP.GT.AND P3, PT, R36, 0x70, PT ;  /* 0x000000702400780c */ /* 0x000fe40003f64270 */
[----:B------:R-:W-:-:S02]  /*3580*/  FMNMX.FTZ R34, R41, R34, !PT ;  /* 0x0000002229227209 */ /* 0x000fc40007810000 */
[----:B------:R-:W-:Y:S01]  /*3590*/  MOV R107, R151 ;  /* 0x00000097006b7202 */ /* 0x000fe20000000f00 */
[----:B------:R-:W3:Y:S01]  /*35a0*/  MUFU.TANH R81, R81 ;  /* 0x0000005100517308 */ /* 0x000ee20000002400 */
        /* <DEDUP_REMOVED lines=11> */
[----:B------:R-:W-:Y:S01]  /*3660*/  MUFU.EX2 R30, R27 ;  /* 0x0000001b001e7308 */ /* 0x000fe20000000800 */
[----:B-1----:R-:W-:-:S04]  /*3670*/  FSEL R33, R84, -INF , P3 ;  /* 0xff80000054217808 */ /* 0x002fc80001800000 */
[----:B------:R-:W-:-:S03]  /*3680*/  FMNMX.FTZ R34, R33, R34, !PT ;  /* 0x0000002221227209 */ /* 0x000fc60007810000 */
[----:B------:R-:W-:Y:S01]  /*3690*/  MUFU.EX2 R181, R181 ;  /* 0x000000b500b57308 */ /* 0x000fe20000000800 */
[----:B--2---:R-:W-:-:S04]  /*36a0*/  FSEL R85, R85, -INF , P2 ;  /* 0xff80000055557808 */ /* 0x004fc80001000000 */
[----:B------:R-:W-:-:S03]  /*36b0*/  FMNMX.FTZ R34, R85, R34, !PT ;  /* 0x0000002255227209 */ /* 0x000fc60007810000 */
[----:B------:R-:W1:Y:S02]  /*36c0*/  MUFU.EX2 R26, R26 ;  /* 0x0000001a001a7308 */ /* 0x000e640000000800 */
[----:B------:R-:W2:Y:S06]  /*36d0*/  SHFL.BFLY PT, R7, R34, 0x2, 0x1f ;  /* 0x0c401f0022077f89 */ /* 0x000eac00000e0000 */
[----:B------:R-:W3:Y:S08]  /*36e0*/  MUFU.EX2 R183, R183 ;  /* 0x000000b700b77308 */ /* 0x000ef00000000800 */
[----:B------:R-:W4:Y:S01]  /*36f0*/  MUFU.EX2 R6, R6 ;  /* 0x0000000600067308 */ /* 0x000f220000000800 */
[----:B-1----:R-:W-:Y:S01]  /*3700*/  FADD.FTZ R46, R181, R26 ;  /* 0x0000001ab52e7221 */ /* 0x002fe20000010000 */
[----:B------:R-:W-:-:S06]  /*3710*/  F2FP.F16.F32.PACK_AB R181, R26, R181 ;  /* 0x000000b51ab5723e */ /* 0x000fcc00000000ff */
[----:B------:R-:W1:Y:S01]  /*3720*/  MUFU.EX2 R177, R177 ;  /* 0x000000b100b17308 */ /* 0x000e620000000800 */
[----:B--2---:R-:W-:-:S05]  /*3730*/  FMNMX.FTZ R27, R34, R7, !PT ;  /* 0x00000007221b7209 */ /* 0x004fca0007810000 */
[----:B------:R-:W2:Y:S02]  /*3740*/  SHFL.BFLY PT, R28, R27, 0x1, 0x1f ;  /* 0x0c201f001b1c7f89 */ /* 0x000ea400000e0000 */
[----:B------:R-:W5:Y:S08]  /*3750*/  MUFU.EX2 R8, R8 ;  /* 0x0000000800087308 */ /* 0x000f700000000800 */
[----:B------:R-:W5:Y:S08]  /*3760*/  MUFU.EX2 R179, R179 ;  /* 0x000000b300b37308 */ /* 0x000f700000000800 */
[----:B------:R-:W-:Y:S01]  /*3770*/  MUFU.EX2 R10, R10 ;  /* 0x0000000a000a7308 */ /* 0x000fe20000000800 */
[----:B--2---:R-:W-:-:S07]  /*3780*/  FMNMX.FTZ R7, R27, R28, !PT ;  /* 0x0000001c1b077209 */ /* 0x004fce0007810000 */
[----:B------:R-:W-:Y:S01]  /*3790*/  MUFU.EX2 R173, R173 ;  /* 0x000000ad00ad7308 */ /* 0x000fe20000000800 */
        /* <DEDUP_REMOVED lines=19> */
[----:B---3--:R-:W-:Y:S01]  /*38d0*/  FADD.FTZ R5, R183, R46 ;  /* 0x0000002eb7057221 */ /* 0x008fe20000010000 */
[-CC-:B------:R-:W-:Y:S01]  /*38e0*/  FFMA.FTZ R21, R21, R4.reuse, -R28.reuse ;  /* 0x0000000415157223 */ /* 0x180fe2000001081c */
[-CC-:B------:R-:W-:Y:S01]  /*38f0*/  FFMA.FTZ R25, R25, R4.reuse, -R28.reuse ;  /* 0x0000000419197223 */ /* 0x180fe2000001081c */
[-CC-:B------:R-:W-:Y:S01]  /*3900*/  FFMA.FTZ R95, R95, R4.reuse, -R28.reuse ;  /* 0x000000045f5f7223 */ /* 0x180fe2000001081c */
[----:B----4-:R-:W-:Y:S01]  /*3910*/  FADD.FTZ R46, R6, R5 ;  /* 0x00000005062e7221 */ /* 0x010fe20000010000 */
[-CC-:B------:R-:W-:Y:S01]  /*3920*/  FFMA.FTZ R97, R97, R4.reuse, -R28.reuse ;  /* 0x0000000461617223 */ /* 0x180fe2000001081c */
[-C--:B------:R-:W-:Y:S01]  /*3930*/  FFMA.FTZ R29, R29, R4.reuse, -R28 ;  /* 0x000000041d1d7223 */ /* 0x080fe2000001081c */
[----:B------:R-:W3:Y:S01]  /*3940*/  MUFU.EX2 R75, R75 ;  /* 0x0000004b004b7308 */ /* 0x000ee20000000800 */
[----:B-1----:R-:W-:Y:S01]  /*3950*/  FADD.FTZ R5, R177, R46 ;  /* 0x0000002eb1057221 */ /* 0x002fe20000010000 */
[-CC-:B------:R-:W-:Y:S01]  /*3960*/  FFMA.FTZ R99, R99, R4.reuse, -R28.reuse ;  /* 0x0000000463637223 */ /* 0x180fe2000001081c */
[-CC-:B------:R-:W-:Y:S01]  /*3970*/  FFMA.FTZ R101, R101, R4.reuse, -R28.reuse ;  /* 0x0000000465657223 */ /* 0x180fe2000001081c */
[-CC-:B------:R-:W-:Y:S01]  /*3980*/  FFMA.FTZ R103, R103, R4.reuse, -R28.reuse ;  /* 0x0000000467677223 */ /* 0x180fe2000001081c */
[----:B-----5:R-:W-:Y:S01]  /*3990*/  FADD.FTZ R46, R8, R5 ;  /* 0x00000005082e7221 */ /* 0x020fe20000010000 */
[-CC-:B------:R-:W-:Y:S01]  /*39a0*/  FFMA.FTZ R105, R105, R4.reuse, -R28.reuse ;  /* 0x0000000469697223 */ /* 0x180fe2000001081c */
[-C--:B------:R-:W-:Y:S01]  /*39b0*/  FFMA.FTZ R65, R65, R4.reuse, -R28 ;  /* 0x0000000441417223 */ /* 0x080fe2000001081c */
[----:B------:R-:W1:Y:S01]  /*39c0*/  MUFU.EX2 R182, R79 ;  /* 0x0000004f00b67308 */ /* 0x000e620000000800 */
[----:B------:R-:W-:Y:S01]  /*39d0*/  FADD.FTZ R5, R179, R46 ;  /* 0x0000002eb3057221 */ /* 0x000fe20000010000 */
[----:B--2---:R-:W-:Y:S01]  /*39e0*/  FADD.FTZ R46, R3, R180 ;  /* 0x000000b4032e7221 */ /* 0x004fe20000010000 */
[-CC-:B------:R-:W-:Y:S01]  /*39f0*/  FFMA.FTZ R49, R49, R4.reuse, -R28.reuse ;  /* 0x0000000431317223 */ /* 0x180fe2000001081c */
[----:B------:R-:W-:Y:S01]  /*3a00*/  F2FP.F16.F32.PACK_AB R183, R6, R183 ;  /* 0x000000b706b7723e */ /* 0x000fe200000000ff */
[----:B------:R-:W-:Y:S01]  /*3a10*/  FADD.FTZ R48, R10, R5 ;  /* 0x000000050a307221 */ /* 0x000fe20000010000 */
        /* <DEDUP_REMOVED lines=12> */
[----:B------:R-:W-:Y:S01]  /*3ae0*/  FFMA.FTZ R28, R85, R4, -R28 ;  /* 0x00000004551c7223 */ /* 0x000fe2000001081c */
[----:B------:R-:W-:-:S02]  /*3af0*/  F2FP.F16.F32.PACK_AB R180, R180, R3 ;  /* 0x00000003b4b4723e */ /* 0x000fc400000000ff */
[----:B------:R-:W-:Y:S02]  /*3b00*/  F2FP.F16.F32.PACK_AB R177, R8, R177 ;  /* 0x000000b108b1723e */ /* 0x000fe400000000ff */
[----:B------:R-:W-:Y:S01]  /*3b10*/  F2FP.F16.F32.PACK_AB R179, R10, R179 ;  /* 0x000000b30ab3723e */ /* 0x000fe200000000ff */
[----:B------:R1:W4:Y:S01]  /*3b20*/  MUFU.EX2 R176, R11 ;  /* 0x0000000b00b07308 */ /* 0x0003220000000800 */
[----:B--2---:R-:W-:Y:S01]  /*3b30*/  FADD.FTZ R5, R83, R46 ;  /* 0x0000002e53057221 */ /* 0x004fe20000010000 */
[----:B------:R-:W-:-:S06]  /*3b40*/  F2FP.F16.F32.PACK_AB R182, R182, R75 ;  /* 0x0000004bb6b6723e */ /* 0x000fcc00000000ff */
[----:B------:R-:W2:Y:S01]  /*3b50*/  MUFU.EX2 R14, R14 ;  /* 0x0000000e000e7308 */ /* 0x000ea20000000800 */
[----:B-1----:R-:W-:Y:S01]  /*3b60*/  FADD.FTZ R11, R173, R48 ;  /* 0x00000030ad0b7221 */ /* 0x002fe20000010000 */
[----:B------:R-:W-:-:S03]  /*3b70*/  F2FP.F16.F32.PACK_AB R173, R12, R173 ;  /* 0x000000ad0cad723e */ /* 0x000fc600000000ff */
[----:B------:R-:W-:-:S03]  /*3b80*/  FADD.FTZ R48, R12, R11 ;  /* 0x0000000b0c307221 */ /* 0x000fc60000010000 */
[----:B------:R-:W1:Y:S01]  /*3b90*/  MUFU.EX2 R87, R87 ;  /* 0x0000005700577308 */ /* 0x000e620000000800 */
[----:B---3--:R-:W-:Y:S01]  /*3ba0*/  FADD.FTZ R11, R175, R48 ;  /* 0x00000030af0b7221 */ /* 0x008fe20000010000 */
[C---:B----4-:R-:W-:Y:S01]  /*3bb0*/  FADD.FTZ R46, R176.reuse, R5 ;  /* 0x00000005b02e7221 */ /* 0x050fe20000010000 */
[----:B------:R-:W-:-:S05]  /*3bc0*/  F2FP.F16.F32.PACK_AB R176, R176, R83 ;  /* 0x00000053b0b0723e */ /* 0x000fca00000000ff */
[----:B------:R-:W3:Y:S01]  /*3bd0*/  MUFU.EX2 R169, R169 ;  /* 0x000000a900a97308 */ /* 0x000ee20000000800 */
[C---:B--2---:R-:W-:Y:S01]  /*3be0*/  FADD.FTZ R48, R14.reuse, R11 ;  /* 0x0000000b0e307221 */ /* 0x044fe20000010000 */
[----:B------:R-:W-:-:S06]  /*3bf0*/  F2FP.F16.F32.PACK_AB R175, R14, R175 ;  /* 0x000000af0eaf723e */ /* 0x000fcc00000000ff */
[----:B------:R2:W4:Y:S01]  /*3c00*/  MUFU.EX2 R178, R89 ;  /* 0x0000005900b27308 */ /* 0x0005220000000800 */
[----:B-1----:R-:W-:-:S07]  /*3c10*/  FADD.FTZ R5, R87, R46 ;  /* 0x0000002e57057221 */ /* 0x002fce0000010000 */
[----:B------:R-:W1:Y:S01]  /*3c20*/  MUFU.EX2 R20, R20 ;  /* 0x0000001400147308 */ /* 0x000e620000000800 */
[----:B---3--:R-:W-:Y:S01]  /*3c30*/  FADD.FTZ R11, R169, R48 ;  /* 0x00000030a90b7221 */ /* 0x008fe20000010000 */
[----:B--2---:R-:W-:-:S06]  /*3c40*/  IMAD.MOV.U32 R89, RZ, RZ, R151 ;  /* 0x000000ffff597224 */ /* 0x004fcc00078e0097 */
[----:B------:R-:W2:Y:S01]  /*3c50*/  MUFU.EX2 R13, R13 ;  /* 0x0000000d000d7308 */ /* 0x000ea20000000800 */
[C---:B----4-:R-:W-:Y:S01]  /*3c60*/  FADD.FTZ R46, R178.reuse, R5 ;  /* 0x00000005b22e7221 */ /* 0x050fe20000010000 */
        /* <DEDUP_REMOVED lines=14> */
[----:B------:R2:W4:Y:S01]  /*3d50*/  MUFU.EX2 R174, R93 ;  /* 0x0000005d00ae7308 */ /* 0x0005220000000800 */
[----:B---3--:R-:W-:-:S07]  /*3d60*/  FADD.FTZ R5, R91, R0 ;  /* 0x000000005b057221 */ /* 0x008fce0000010000 */
[----:B------:R-:W3:Y:S01]  /*3d70*/  MUFU.EX2 R21, R21 ;  /* 0x0000001500157308 */ /* 0x000ee20000000800 */
[----:B-1----:R-:W-:Y:S01]  /*3d80*/  FADD.FTZ R11, R153, R46 ;  /* 0x0000002e990b7221 */ /* 0x002fe20000010000 */
[C---:B------:R-:W-:Y:S01]  /*3d90*/  F2FP.F16.F32.PACK_AB R153, R30.reuse, R153 ;  /* 0x000000991e99723e */ /* 0x040fe200000000ff */
[----:B--2---:R-:W-:Y:S02]  /*3da0*/  IMAD.MOV.U32 R93, RZ, RZ, R151 ;  /* 0x000000ffff5d7224 */ /* 0x004fe400078e0097 */
[----:B------:R-:W-:-:S03]  /*3db0*/  FADD.FTZ R46, R30, R11 ;  /* 0x0000000b1e2e7221 */ /* 0x000fc60000010000 */
[----:B------:R-:W1:Y:S01]  /*3dc0*/  MUFU.EX2 R31, R31 ;  /* 0x0000001f001f7308 */ /* 0x000e620000000800 */
[C---:B----4-:R-:W-:Y:S01]  /*3dd0*/  FADD.FTZ R0, R174.reuse, R5 ;  /* 0x00000005ae007221 */ /* 0x050fe20000010000 */
[----:B------:R-:W-:Y:S02]  /*3de0*/  F2FP.F16.F32.PACK_AB R174, R174, R91 ;  /* 0x0000005baeae723e */ /* 0x000fe400000000ff */
[----:B------:R-:W-:-:S04]  /*3df0*/  MOV R91, R151 ;  /* 0x00000097005b7202 */ /* 0x000fc80000000f00 */
        /* <DEDUP_REMOVED lines=9> */
[----:B------:R-:W-:-:S06]  /*3e90*/  F2FP.F16.F32.PACK_AB R155, R32, R31 ;  /* 0x0000001f209b723e */ /* 0x000fcc00000000ff */
[----:B------:R3:W4:Y:S01]  /*3ea0*/  MUFU.EX2 R170, R97 ;  /* 0x0000006100aa7308 */ /* 0x0007220000000800 */
[----:B-1----:R-:W-:-:S07]  /*3eb0*/  FADD.FTZ R5, R95, R0 ;  /* 0x000000005f057221 */ /* 0x002fce0000010000 */
[----:B------:R-:W1:Y:S01]  /*3ec0*/  MUFU.EX2 R36, R43 ;  /* 0x0000002b00247308 */ /* 0x000e620000000800 */
[----:B--2---:R-:W-:Y:S01]  /*3ed0*/  FADD.FTZ R11, R37, R46 ;  /* 0x0000002e250b7221 */ /* 0x004fe20000010000 */
[----:B---3--:R-:W-:-:S06]  /*3ee0*/  IMAD.MOV.U32 R97, RZ, RZ, R151 ;  /* 0x000000ffff617224 */ /* 0x008fcc00078e0097 */
[----:B------:R-:W2:Y:S01]  /*3ef0*/  MUFU.EX2 R29, R29 ;  /* 0x0000001d001d7308 */ /* 0x000ea20000000800 */
[C---:B----4-:R-:W-:Y:S01]  /*3f00*/  FADD.FTZ R0, R170.reuse, R5 ;  /* 0x00000005aa007221 */ /* 0x050fe20000010000 */
[----:B------:R-:W-:Y:S02]  /*3f10*/  F2FP.F16.F32.PACK_AB R170, R170, R95 ;  /* 0x0000005faaaa723e */ /* 0x000fe400000000ff */
[----:B------:R-:W-:-:S04]  /*3f20*/  MOV R95, R151 ;  /* 0x00000097005f7202 */ /* 0x000fc80000000f00 */
[----:B------:R-:W3:Y:S01]  /*3f30*/  MUFU.EX2 R47, R47 ;  /* 0x0000002f002f7308 */ /* 0x000ee20000000800 */
[C---:B-1----:R-:W-:Y:S01]  /*3f40*/  FADD.FTZ R46, R36.reuse, R11 ;  /* 0x0000000b242e7221 */ /* 0x042fe20000010000 */
[----:B------:R-:W-:-:S06]  /*3f50*/  F2FP.F16.F32.PACK_AB R157, R36, R37 ;  /* 0x00000025249d723e */ /* 0x000fcc00000000ff */
[----:B------:R1:W4:Y:S01]  /*3f60*/  MUFU.EX2 R152, R99 ;  /* 0x0000006300987308 */ /* 0x0003220000000800 */
[----:B--2---:R-:W-:-:S07]  /*3f70*/  FADD.FTZ R5, R29, R0 ;  /* 0x000000001d057221 */ /* 0x004fce0000010000 */
[----:B------:R-:W2:Y:S01]  /*3f80*/  MUFU.EX2 R40, R51 ;  /* 0x0000003300287308 */ /* 0x000ea20000000800 */
[----:B---3--:R-:W-:Y:S01]  /*3f90*/  FADD.FTZ R11, R47, R46 ;  /* 0x0000002e2f0b7221 */ /* 0x008fe20000010000 */
[----:B-1----:R-:W-:-:S06]  /*3fa0*/  MOV R99, R151 ;  /* 0x0000009700637202 */ /* 0x002fcc0000000f00 */
[----:B------:R-:W1:Y:S01]  /*3fb0*/  MUFU.EX2 R101, R101 ;  /* 0x0000006500657308 */ /* 0x000e620000000800 */
[C---:B----4-:R-:W-:Y:S01]  /*3fc0*/  FADD.FTZ R0, R152.reuse, R5 ;  /* 0x0000000598007221 */ /* 0x050fe20000010000 */
[----:B------:R-:W-:-:S06]  /*3fd0*/  F2FP.F16.F32.PACK_AB R152, R152, R29 ;  /* 0x0000001d9898723e */ /* 0x000fcc00000000ff */
[----:B------:R-:W3:Y:S01]  /*3fe0*/  MUFU.EX2 R53, R53 ;  /* 0x0000003500357308 */ /* 0x000ee20000000800 */
[C---:B--2---:R-:W-:Y:S01]  /*3ff0*/  FADD.FTZ R6, R40.reuse, R11 ;  /* 0x0000000b28067221 */ /* 0x044fe20000010000 */
[----:B------:R-:W-:-:S06]  /*4000*/  F2FP.F16.F32.PACK_AB R159, R40, R47 ;  /* 0x0000002f289f723e */ /* 0x000fcc00000000ff */
[----:B------:R2:W4:Y:S01]  /*4010*/  MUFU.EX2 R154, R103 ;  /* 0x00000067009a7308 */ /* 0x0005220000000800 */
[----:B-1----:R-:W-:-:S07]  /*4020*/  FADD.FTZ R5, R101, R0 ;  /* 0x0000000065057221 */ /* 0x002fce0000010000 */
[----:B------:R-:W1:Y:S01]  /*4030*/  MUFU.EX2 R34, R55 ;  /* 0x0000003700227308 */ /* 0x000e620000000800 */
[----:B---3--:R-:W-:Y:S01]  /*4040*/  FADD.FTZ R11, R53, R6 ;  /* 0x00000006350b7221 */ /* 0x008fe20000010000 */
[----:B--2---:R-:W-:-:S06]  /*4050*/  MOV R103, R151 ;  /* 0x0000009700677202 */ /* 0x004fcc0000000f00 */
[----:B------:R-:W2:Y:S01]  /*4060*/  MUFU.EX2 R105, R105 ;  /* 0x0000006900697308 */ /* 0x000ea20000000800 */
[C---:B----4-:R-:W-:Y:S01]  /*4070*/  FADD.FTZ R0, R154.reuse, R5 ;  /* 0x000000059a007221 */ /* 0x050fe20000010000 */
[----:B------:R-:W-:Y:S01]  /*4080*/  F2FP.F16.F32.PACK_AB R154, R154, R101 ;  /* 0x000000659a9a723e */ /* 0x000fe200000000ff */
[----:B------:R-:W-:-:S05]  /*4090*/  IMAD.MOV.U32 R101, RZ, RZ, R151 ;  /* 0x000000ffff657224 */ /* 0x000fca00078e0097 */
        /* <DEDUP_REMOVED lines=13> */
[----:B------:R-:W-:-:S06]  /*4170*/  F2FP.F16.F32.PACK_AB R163, R42, R57 ;  /* 0x000000392aa3723e */ /* 0x000fcc00000000ff */
        /* <DEDUP_REMOVED lines=28> */
[----:B--2---:R-:W-:Y:S01]  /*4340*/  FADD.FTZ R3, R33, R6 ;  /* 0x0000000621037221 */ /* 0x004fe20000010000 */
[C---:B---3--:R-:W-:Y:S01]  /*4350*/  FADD.FTZ R0, R38.reuse, R11 ;  /* 0x0000000b26007221 */ /* 0x048fe20000010000 */
[----:B------:R-:W-:Y:S02]  /*4360*/  F2FP.F16.F32.PACK_AB R167, R38, R61 ;  /* 0x0000003d26a7723e */ /* 0x000fe400000000ff */
[C---:B-1----:R-:W-:Y:S01]  /*4370*/  FADD.FTZ R3, R28.reuse, R3 ;  /* 0x000000031c037221 */ /* 0x042fe20000010000 */
[----:B------:R-:W-:Y:S01]  /*4380*/  F2FP.F16.F32.PACK_AB R166, R28, R33 ;  /* 0x000000211ca6723e */ /* 0x000fe200000000ff */
[----:B------:R-:W-:Y:S06]  /*4390*/  @!P2 BRA `(.L_x_7427) ;  /* 0x0000003000d8a947 */ /* 0x000fec0003800000 */
[----:B------:R-:W-:Y:S01]  /*43a0*/  MOV R6, R9 ;  /* 0x0000000900067202 */ /* 0x000fe20000000f00 */
[----:B------:R-:W-:Y:S01]  /*43b0*/  IMAD.MOV.U32 R5, RZ, RZ, R7 ;  /* 0x000000ffff057224 */ /* 0x000fe200078e0007 */
        /* <DEDUP_REMOVED lines=33> */
[----:B------:R-:W-:Y:S01]  /*45d0*/  UMOV UR5, UR37 ;  /* 0x0000002500057c82 */ /* 0x000fe20008000000 */
[----:B------:R-:W-:Y:S01]  /*45e0*/  ULDC UR55, c[0x0][0x2e0] ;  /* 0x0000b80000377ab9 */ /* 0x000fe20000000800 */
[----:B------:R-:W-:Y:S01]  /*45f0*/  ULDC UR54, c[0x0][0x288] ;  /* 0x0000a20000367ab9 */ /* 0x000fe20000000800 */
[----:B------:R-:W-:Y:S01]  /*4600*/  ULDC UR56, c[0x0][0x404] ;  /* 0x0001010000387ab9 */ /* 0x000fe20000000800 */
[----:B------:R-:W-:Y:S01]  /*4610*/  ULDC UR4, c[0x0][0x9d8] ;  /* 0x0002760000047ab9 */ /* 0x000fe20000000800 */
[----:B------:R-:W-:-:S05]  /*4620*/  ULDC.64 UR40, c[0x0][0x3f8] ;  /* 0x0000fe0000287ab9 */ /* 0x000fca0000000a00 */
.L_x_7436:
        /* <DEDUP_REMOVED lines=9> */
.L_x_7429:
[----:B------:R-:W-:Y:S01]  /*46c0*/  ULEA UR10, UR37, UR38, 0x3 ;  /* 0x00000026250a7291 */ /* 0x000fe2000f8e183f */
[----:B------:R-:W-:-:S05]  /*46d0*/  IMAD.U32 R4, RZ, RZ, UR36 ;  /* 0x00000024ff047e24 */ /* 0x000fca000f8e00ff */
[----:B------:R-:W-:-:S04]  /*46e0*/  SHF.L.U32 R4, R4, 0x1f, RZ ;  /* 0x0000001f04047819 */ /* 0x000fc800000006ff */
[----:B------:R1:W2:Y:S01]  /*46f0*/  SYNCS.PHASECHK.TRANS64.TRYWAIT P2, [UR10+0x28830], R4 ;  /* 0x02883004ff0075a7 */ /* 0x0002a2000804014a */
[----:B------:R-:W-:Y:S05]  /*4700*/  @!P0 BRA `(.L_x_7430) ;  /* 0x0000000000048947 */ /* 0x000fea0003800000 */
[----:B------:R-:W-:Y:S01]  /*4710*/  BPT.TRAP 0x1 ;  /* 0x000000040000795c */ /* 0x000fe20000300000 */
.L_x_7430:
[----:B--2---:R-:W-:Y:S05]  /*4720*/  @P2 BRA `(.L_x_7428) ;  /* 0x0000000000082947 */ /* 0x004fea0003800000 */
[----:B------:R-:W2:Y:S02]  /*4730*/  SYNCS.PHASECHK.TRANS64.TRYWAIT P2, [UR10+0x28830], R4 ;  /* 0x02883004ff0075a7 */ /* 0x000ea4000804014a */
[----:B--2---:R-:W-:Y:S05]  /*4740*/  @!P2 BRA `(.L_x_7431) ;  /* 0x000000a00080a947 */ /* 0x004fea0003800000 */
.L_x_7428:
[----:B-12---:R-:W-:Y:S01]  /*4750*/  VIADD R4, R23, 0x8 ;  /* 0x0000000817047836 */ /* 0x006fe20000000000 */
[----:B------:R-:W-:Y:S01]  /*4760*/  ULEA UR34, UR37, UR39, 0xb ;  /* 0x0000002725227291 */ /* 0x000fe2000f8e583f */
[----:B------:R-:W-:Y:S01]  /*4770*/  UMOV UR51, 0x40000040 ;  /* 0x4000004000337882 */ /* 0x000fe20000000000 */
[----:B------:R-:W-:Y:S02]  /*4780*/  UMOV UR11, 0x40000040 ;  /* 0x40000040000b7882 */ /* 0x000fe40000000000 */
[----:B------:R1:W-:Y:S01]  /*4790*/  BAR.SYNC.DEFER_BLOCKING R4, 0x100 ;  /* 0x000400040000751d */ /* 0x0003e20000010000 */
[----:B------:R-:W-:Y:S02]  /*47a0*/  UIADD3 UR10, UR34, 0x2, URZ ;  /* 0x00000002220a7890 */ /* 0x000fe4000fffe03f */
[----:B------:R-:W-:Y:S02]  /*47b0*/  UIADD3 UR14, UR34, 0x4, URZ ;  /* 0x00000004220e7890 */ /* 0x000fe4000fffe03f */
[----:B------:R-:W-:-:S02]  /*47c0*/  UIADD3 UR18, UR34, 0x6, URZ ;  /* 0x0000000622127890 */ /* 0x000fc4000fffe03f */
[----:B------:R-:W-:Y:S01]  /*47d0*/  UMOV UR50, UR34 ;  /* 0x0000002200327c82 */ /* 0x000fe20008000000 */
        /* <DEDUP_REMOVED lines=37> */
.L_x_7433:
[----:B------:R-:W-:Y:S01]  /*4a30*/  ULEA UR10, UR5, UR38, 0x3 ;  /* 0x00000026050a7291 */ /* 0x000fe2000f8e183f */
[----:B------:R-:W-:-:S04]  /*4a40*/  MOV R4, UR7 ;  /* 0x0000000700047c02 */ /* 0x000fc80008000f00 */
[----:B------:R-:W-:-:S04]  /*4a50*/  SHF.L.U32 R4, R4, 0x1f, RZ ;  /* 0x0000001f04047819 */ /* 0x000fc800000006ff */
[----:B------:R1:W2:Y:S01]  /*4a60*/  SYNCS.PHASECHK.TRANS64.TRYWAIT P2, [UR10+0x28850], R4 ;  /* 0x02885004ff0075a7 */ /* 0x0002a2000804014a */
[----:B------:R-:W-:Y:S05]  /*4a70*/  @!P0 BRA `(.L_x_7434) ;  /* 0x0000000000048947 */ /* 0x000fea0003800000 */
[----:B------:R-:W-:Y:S01]  /*4a80*/  BPT.TRAP 0x1 ;  /* 0x000000040000795c */ /* 0x000fe20000300000 */
.L_x_7434:
[----:B--2---:R-:W-:Y:S05]  /*4a90*/  @P2 BRA `(.L_x_7432) ;  /* 0x0000000000082947 */ /* 0x004fea0003800000 */
[----:B------:R-:W2:Y:S02]  /*4aa0*/  SYNCS.PHASECHK.TRANS64.TRYWAIT P2, [UR10+0x28850], R4 ;  /* 0x02885004ff0075a7 */ /* 0x000ea4000804014a */
[----:B--2---:R-:W-:Y:S05]  /*4ab0*/  @!P2 BRA `(.L_x_7435) ;  /* 0x0000009c00bca947 */ /* 0x004fea0003800000 */
.L_x_7432:
[----:B------:R-:W-:Y:S01]  /*4ac0*/  UIADD3 UR7, UR38, 0x400, URZ ;  /* 0x0000040026077890 */ /* 0x000fe2000fffe03f */
[----:B------:R-:W-:Y:S01]  /*4ad0*/  WARPGROUP.ARRIVE ;  /* 0x00000000000079c5 */ /* 0x000fe20000000000 */
[----:B------:R-:W-:Y:S01]  /*4ae0*/  UMOV UR11, 0x40000040 ;  /* 0x40000040000b7882 */ /* 0x000fe20000000000 */
[----:B------:R-:W-:Y:S01]  /*4af0*/  UISETP.NE.U32.AND UP0, UPT, UR40, URZ, UPT ;  /* 0x0000003f2800728c */ /* 0x000fe2000bf05070 */
[----:B------:R-:W-:Y:S01]  /*4b00*/  FMUL.FTZ R11, R31, UR4 ;  /* 0x000000041f0b7c20 */ /* 0x000fe20008410000 */
[----:B------:R-:W-:Y:S01]  /*4b10*/  USHF.R.U32.HI UR7, URZ, 0x4, UR7 ;  /* 0x000000043f077899 */ /* 0x000fe20008011607 */
[----:B-12---:R-:W-:Y:S01]  /*4b20*/  FMUL.FTZ R4, R24, UR4 ;  /* 0x0000000418047c20 */ /* 0x006fe20008410000 */
[----:B------:R-:W-:Y:S01]  /*4b30*/  UISETP.NE.AND.EX UP0, UPT, UR41, URZ, UPT, UP0 ;  /* 0x0000003f2900728c */ /* 0x000fe2000bf05300 */
[----:B------:R-:W-:Y:S01]  /*4b40*/  FMUL.FTZ R7, R25, UR4 ;  /* 0x0000000419077c20 */ /* 0x000fe20008410000 */
[----:B------:R-:W-:Y:S01]  /*4b50*/  ULOP3.LUT UR7, UR7, 0x3fff, URZ, 0xc0, !UPT ;  /* 0x00003fff07077892 */ /* 0x000fe2000f8ec03f */
[----:B------:R-:W-:Y:S01]  /*4b60*/  FMUL.FTZ R25, R28, UR4 ;  /* 0x000000041c197c20 */ /* 0x000fe20008410000 */
[----:B------:R-:W-:Y:S01]  /*4b70*/  FMUL.FTZ R40, R40, UR4 ;  /* 0x0000000428287c20 */ /* 0x000fe20008410000 */
[----:B------:R-:W1:Y:S01]  /*4b80*/  MUFU.TANH R4, R4 ;  /* 0x0000000400047308 */ /* 0x000e620000002400 */
[----:B------:R-:W-:Y:S01]  /*4b90*/  ULOP3.LUT UR7, UR7, 0x4000000, URZ, 0xfc, !UPT ;  /* 0x0400000007077892 */ /* 0x000fe2000f8efc3f */
[----:B------:R-:W-:Y:S01]  /*4ba0*/  FMUL.FTZ R8, R27, UR4 ;  /* 0x000000041b087c20 */ /* 0x000fe20008410000 */
[----:B------:R-:W-:Y:S01]  /*4bb0*/  FMUL.FTZ R27, R29, UR4 ;  /* 0x000000041d1b7c20 */ /* 0x000fe20008410000 */
[----:B------:R-:W-:Y:S01]  /*4bc0*/  FMUL.FTZ R191, R32, UR4 ;  /* 0x0000000420bf7c20 */ /* 0x000fe20008410000 */
[----:B------:R-:W-:Y:S01]  /*4bd0*/  ULEA UR7, UR5, UR7, 0xb ;  /* 0x0000000705077291 */ /* 0x000fe2000f8e583f */
[----:B------:R-:W-:Y:S01]  /*4be0*/  FMUL.FTZ R20, R42, UR4 ;  /* 0x000000042a147c20 */ /* 0x000fe20008410000 */
[----:B------:R-:W-:Y:S01]  /*4bf0*/  FMUL.FTZ R36, R36, UR4 ;  /* 0x0000000424247c20 */ /* 0x000fe20008410000 */
[----:B------:R-:W2:Y:S01]  /*4c00*/  MUFU.TANH R7, R7 ;  /* 0x0000000700077308 */ /* 0x000ea20000002400 */
        /* <DEDUP_REMOVED lines=49> */
[----:B------:R-:W-:-:S06]  /*4f20*/  FMUL.FTZ R70, R83, UR4 ;  /* 0x0000000453467c20 */ /* 0x000fcc0008410000 */
[----:B------:R-:W-:Y:S08]  /*4f30*/  MUFU.TANH R48, R48 ;  /* 0x0000003000307308 */ /* 0x000ff00000002400 */
[----:B------:R-:W-:Y:S08]  /*4f40*/  MUFU.TANH R49, R49 ;  /* 0x0000003100317308 */ /* 0x000ff00000002400 */
[----:B------:R-:W-:Y:S08]  /*4f50*/  MUFU.TANH R52, R52 ;  /* 0x0000003400347308 */ /* 0x000ff00000002400 */
[----:B------:R-:W-:Y:S08]  /*4f60*/  MUFU.TANH R53, R53 ;  /* 0x0000003500357308 */ /* 0x000ff00000002400 */
[----:B------:R-:W-:Y:S08]  /*4f70*/  MUFU.TANH R56, R56 ;  /* 0x0000003800387308 */ /* 0x000ff00000002400 */
[----:B------:R-:W-:Y:S08]  /*4f80*/  MUFU.TANH R57, R57 ;  /* 0x0000003900397308 */ /* 0x000ff00000002400 */
[----:B------:R1:W-:Y:S08]  /*4f90*/  MUFU.TANH R55, R60 ;  /* 0x0000003c00377308 */ /* 0x0003f00000002400 */
[----:B------:R2:W-:Y:S01]  /*4fa0*/  MUFU.TANH R51, R64 ;  /* 0x0000004000337308 */ /* 0x0005e20000002400 */
[----:B-1----:R-:W-:-:S07]  /*4fb0*/  FMUL.FTZ R60, R78, UR4 ;  /* 0x000000044e3c7c20 */ /* 0x002fce0008410000 */
[----:B------:R1:W-:Y:S01]  /*4fc0*/  MUFU.TANH R47, R68 ;  /* 0x00000044002f7308 */ /* 0x0003e20000002400 */
[----:B--2---:R-:W-:-:S07]  /*4fd0*/  FMUL.FTZ R64, R82, UR4 ;  /* 0x0000000452407c20 */ /* 0x004fce0008410000 */
[----:B------:R-:W-:Y:S01]  /*4fe0*/  MUFU.TANH R35, R80 ;  /* 0x0000005000237308 */ /* 0x000fe20000002400 */
[----:B-1----:R-:W-:-:S07]  /*4ff0*/  FMUL.FTZ R68, R86, UR4 ;  /* 0x0000000456447c20 */ /* 0x002fce0008410000 */
[----:B------:R-:W-:Y:S08]  /*5000*/  MUFU.TANH R39, R81 ;  /* 0x0000005100277308 */ /* 0x000ff00000002400 */
[----:B------:R-:W-:Y:S01]  /*5010*/  MUFU.TANH R9, R9 ;  /* 0x0000000900097308 */ /* 0x000fe20000002400 */
[----:B------:R-:W-:Y:S02]  /*5020*/  WARPGROUP.DEPBAR.LE gsb0, 0x0 ;  /* 0x00008000000079c5 */ /* 0x000fe40000010000 */
[----:B------:R-:W-:Y:S01]  /*5030*/  WARPGROUP.ARRIVE ;  /* 0x00000000000079c5 */ /* 0x000fe20000000000 */
[----:B------:R-:W-:-:S04]  /*5040*/  FMUL.FTZ R183, R33, UR4 ;  /* 0x0000000421b77c20 */ /* 0x000fc80008410000 */
[----:B------:R1:W-:Y:S01]  /*5050*/  MUFU.TANH R181, R36 ;  /* 0x0000002400b57308 */ /* 0x0003e20000002400 */
[----:B------:R-:W-:Y:S01]  /*5060*/  HGMMA.64x128x16.F32 R88, R176, gdesc[UR8].tnspB, R88, gsb0 ;  /* 0x41e00008b0587df0 */ /* 0x000fe20008000858 */
[----:B------:R-:W-:Y:S01]  /*5070*/  UIADD3 UR10, UR7, 0x100, URZ ;  /* 0x00000100070a7890 */ /* 0x000fe2000fffe03f */
[----:B------:R-:W-:-:S05]  /*5080*/  UMOV UR11, 0x40000040 ;  /* 0x40000040000b7882 */ /* 0x000fca0000000000 */
[----:B------:R-:W2:Y:S01]  /*5090*/  MUFU.TANH R183, R183 ;  /* 0x000000b700b77308 */ /* 0x000ea20000002400 */
[----:B-1----:R-:W-:Y:S01]  /*50a0*/  FMUL.FTZ R36, R58, UR4 ;  /* 0x000000043a247c20 */ /* 0x002fe20008410000 */
        /* <DEDUP_REMOVED lines=20> */
[----:B------:R-:W-:-:S04]  /*51f0*/  FMUL.FTZ R179, R37, UR4 ;  /* 0x0000000425b37c20 */ /* 0x000fc80008410000 */
[----:B------:R1:W-:Y:S01]  /*5200*/  MUFU.TANH R177, R40 ;  /* 0x0000002800b17308 */ /* 0x0003e20000002400 */
[----:B------:R-:W-:Y:S01]  /*5210*/  HGMMA.64x128x16.F32 R88, R172, gdesc[UR8].tnspB, R88, gsb0 ;  /* 0x41e00008ac587df0 */ /* 0x000fe20008000858 */
[----:B------:R-:W-:Y:S01]  /*5220*/  UMOV UR10, 0xffffff80 ;  /* 0xffffff80000a7882 */ /* 0x000fe20000000000 */
[----:B------:R-:W-:Y:S02]  /*5230*/  USEL UR11, UR56, 0x1, UP0 ;  /* 0x00000001380b7887 */ /* 0x000fe40008000000 */
[----:B------:R-:W-:-:S03]  /*5240*/  UIMAD UR10, UR6, UR10, 0x1 ;  /* 0x00000001060a74a4 */ /* 0x000fc6000f8e020a */
[----:B------:R-:W2:Y:S01]  /*5250*/  MUFU.TANH R179, R179 ;  /* 0x000000b300b37308 */ /* 0x000ea20000002400 */
[----:B------:R-:W-:Y:S02]  /*5260*/  UISETP.GT.AND UP0, UPT, UR6, UR45, UPT ;  /* 0x0000002d0600728c */ /* 0x000fe4000bf04270 */
[----:B------:R-:W-:Y:S02]  /*5270*/  UIADD3 UR10, UR42, UR10, URZ ;  /* 0x0000000a2a0a7290 */ /* 0x000fe4000fffe03f */
[----:B------:R-:W-:Y:S02]  /*5280*/  UIADD3 UR6, UR6, -0x1, URZ ;  /* 0xffffffff06067890 */ /* 0x000fe4000fffe03f */
[----:B------:R-:W-:Y:S01]  /*5290*/  UIMAD UR10, UR11, UR55, UR10 ;  /* 0x000000370b0a72a4 */ /* 0x000fe2000f8e020a */
[----:B------:R-:W-:Y:S02]  /*52a0*/  MUFU.TANH R37, R85 ;  /* 0x0000005500257308 */ /* 0x000fe40000002400 */
[----:B------:R-:W-:Y:S01]  /*52b0*/  UMOV UR11, 0x40000040 ;  /* 0x40000040000b7882 */ /* 0x000fe20000000000 */
[----:B------:R-:W-:-:S05]  /*52c0*/  UIADD3 UR10, UR10, -UR54, URZ ;  /* 0x800000360a0a7290 */ /* 0x000fca000fffe03f */
[----:B------:R-:W-:Y:S01]  /*52d0*/  MUFU.TANH R38, R38 ;  /* 0x0000002600267308 */ /* 0x000fe20000002400 */
[----:B------:R-:W-:Y:S01]  /*52e0*/  IMAD.U32 R31, RZ, RZ, UR10 ;  /* 0x0000000aff1f7e24 */ /* 0x000fe2000f8e00ff */
[----:B------:R-:W-:-:S03]  /*52f0*/  UIADD3 UR10, UR7, 0x180, URZ ;  /* 0x00000180070a7890 */ /* 0x000fc6000fffe03f */
[----:B------:R-:W-:-:S03]  /*5300*/  IMAD R31, R2, -0x2, R31 ;  /* 0xfffffffe021f7824 */ /* 0x000fc600078e021f */
[----:B------:R-:W-:Y:S01]  /*5310*/  MUFU.TANH R50, R50 ;  /* 0x0000003200327308 */ /* 0x000fe20000002400 */
[----:B-1----:R-:W-:-:S05]  /*5320*/  IMAD.IADD R40, R22, 0x1, R31 ;  /* 0x0000000116287824 */ /* 0x002fca00078e021f */
[C---:B------:R-:W-:Y:S02]  /*5330*/  ISETP.GT.AND P2, PT, R40.reuse, RZ, PT ;  /* 0x000000ff2800720c */ /* 0x040fe40003f44270 */
[----:B------:R-:W-:Y:S01]  /*5340*/  ISETP.GT.AND P3, PT, R40, 0x1, PT ;  /* 0x000000012800780c */ /* 0x000fe20003f64270 */
[----:B------:R-:W-:Y:S01]  /*5350*/  MUFU.TANH R31, R76 ;  /* 0x0000004c001f7308 */ /* 0x000fe20000002400 */
[----:B------:R-:W-:Y:S02]  /*5360*/  FSEL R42, R4, -INF , P2 ;  /* 0xff800000042a7808 */ /* 0x000fe40001000000 */
[----:B------:R-:W-:Y:S02]  /*5370*/  ISETP.GT.AND P2, PT, R40, 0x8, PT ;  /* 0x000000082800780c */ /* 0x000fe40003f44270 */
[----:B------:R-:W-:Y:S02]  /*5380*/  FSEL R43, R7, -INF , P3 ;  /* 0xff800000072b7808 */ /* 0x000fe40001800000 */
[----:B------:R-:W-:Y:S01]  /*5390*/  FMNMX.FTZ R4, R42, R5, !PT ;  /* 0x000000052a047209 */ /* 0x000fe20007810000 */
[----:B------:R-:W-:Y:S01]  /*53a0*/  MUFU.TANH R7, R65 ;  /* 0x0000004100077308 */ /* 0x000fe20000002400 */
[----:B------:R-:W-:-:S02]  /*53b0*/  ISETP.GT.AND P3, PT, R40, 0x9, PT ;  /* 0x000000092800780c */ /* 0x000fc40003f64270 */
[----:B---3--:R-:W-:Y:S01]  /*53c0*/  FSEL R45, R25, -INF , P2 ;  /* 0xff800000192d7808 */ /* 0x008fe20001000000 */
[----:B------:R-:W-:Y:S01]  /*53d0*/  FMUL.FTZ R25, R69, UR4 ;  /* 0x0000000445197c20 */ /* 0x000fe20008410000 */
[----:B------:R-:W-:Y:S02]  /*53e0*/  FMNMX.FTZ R46, R43, R4, !PT ;  /* 0x000000042b2e7209 */ /* 0x000fe40007810000 */
[C---:B------:R-:W-:Y:S01]  /*53f0*/  ISETP.GT.AND P2, PT, R40.reuse, 0x10, PT ;  /* 0x000000102800780c */ /* 0x040fe20003f44270 */
[----:B------:R-:W1:Y:S01]  /*5400*/  MUFU.TANH R4, R61 ;  /* 0x0000003d00047308 */ /* 0x000e620000002400 */
[----:B----4-:R-:W-:Y:S02]  /*5410*/  FSEL R193, R27, -INF , P3 ;  /* 0xff8000001bc17808 */ /* 0x010fe40001800000 */
[----:B------:R-:W-:Y:S02]  /*5420*/  FMNMX.FTZ R46, R45, R46, !PT ;  /* 0x0000002e2d2e7209 */ /* 0x000fe40007810000 */
[----:B------:R-:W-:-:S02]  /*5430*/  ISETP.GT.AND P3, PT, R40, 0x11, PT ;  /* 0x000000112800780c */ /* 0x000fc40003f64270 */
[----:B-----5:R-:W-:Y:S01]  /*5440*/  FSEL R191, R191, -INF , P2 ;  /* 0xff800000bfbf7808 */ /* 0x020fe20001000000 */
[----:B------:R-:W3:Y:S01]  /*5450*/  MUFU.TANH R25, R25 ;  /* 0x0000001900197308 */ /* 0x000ee20000002400 */
[----:B------:R-:W-:Y:S02]  /*5460*/  FMNMX.FTZ R46, R193, R46, !PT ;  /* 0x0000002ec12e7209 */ /* 0x000fe40007810000 */
[C---:B------:R-:W-:Y:S02]  /*5470*/  ISETP.GT.AND P2, PT, R40.reuse, 0x18, PT ;  /* 0x000000182800780c */ /* 0x040fe40003f44270 */
[----:B--2---:R-:W-:Y:S02]  /*5480*/  FSEL R183, R183, -INF , P3 ;  /* 0xff800000b7b77808 */ /* 0x004fe40001800000 */
[----:B------:R-:W-:Y:S01]  /*5490*/  FMNMX.FTZ R46, R191, R46, !PT ;  /* 0x0000002ebf2e7209 */ /* 0x000fe20007810000 */
[----:B------:R-:W-:Y:S01]  /*54a0*/  MUFU.TANH R27, R73 ;  /* 0x00000049001b7308 */ /* 0x000fe20000002400 */
[----:B------:R-:W-:-:S02]  /*54b0*/  ISETP.GT.AND P3, PT, R40, 0x19, PT ;  /* 0x000000192800780c */ /* 0x000fc40003f64270 */
[----:B------:R-:W-:Y:S02]  /*54c0*/  FSEL R181, R181, -INF , P2 ;  /* 0xff800000b5b57808 */ /* 0x000fe40001000000 */
[----:B------:R-:W-:Y:S02]  /*54d0*/  FMNMX.FTZ R46, R183, R46, !PT ;  /* 0x0000002eb72e7209 */ /* 0x000fe40007810000 */
[C---:B------:R-:W-:Y:S01]  /*54e0*/  ISETP.GT.AND P2, PT, R40.reuse, 0x20, PT ;  /* 0x000000202800780c */ /* 0x040fe20003f44270 */
[----:B------:R-:W-:Y:S01]  /*54f0*/  MUFU.TANH R54, R54 ;  /* 0x0000003600367308 */ /* 0x000fe20000002400 */
[----:B------:R-:W-:Y:S02]  /*5500*/  FSEL R179, R179, -INF , P3 ;  /* 0xff800000b3b37808 */ /* 0x000fe40001800000 */
[----:B------:R-:W-:Y:S02]  /*5510*/  FMNMX.FTZ R46, R181, R46, !PT ;  /* 0x0000002eb52e7209 */ /* 0x000fe40007810000 */
[----:B------:R-:W-:-:S02]  /*5520*/  ISETP.GT.AND P3, PT, R40, 0x21, PT ;  /* 0x000000212800780c */ /* 0x000fc40003f64270 */
[----:B------:R-:W-:Y:S01]  /*5530*/  FSEL R177, R177, -INF , P2 ;  /* 0xff800000b1b17808 */ /* 0x000fe20001000000 */
[----:B------:R-:W-:Y:S01]  /*5540*/  MUFU.TANH R58, R58 ;  /* 0x0000003a003a7308 */ /* 0x000fe20000002400 */
[----:B------:R-:W-:Y:S02]  /*5550*/  FMNMX.FTZ R46, R179, R46, !PT ;  /* 0x0000002eb32e7209 */ /* 0x000fe40007810000 */
[----:B------:R-:W-:Y:S02]  /*5560*/  ISETP.GT.AND P2, PT, R40, 0x28, PT ;  /* 0x000000282800780c */ /* 0x000fe40003f44270 */
[----:B------:R-:W-:-:S03]  /*5570*/  FMNMX.FTZ R46, R177, R46, !PT ;  /* 0x0000002eb12e7209 */ /* 0x000fc60007810000 */
[----:B------:R-:W-:Y:S08]  /*5580*/  MUFU.TANH R60, R60 ;  /* 0x0000003c003c7308 */ /* 0x000ff00000002400 */
[----:B------:R-:W-:Y:S08]  /*5590*/  MUFU.TANH R66, R66 ;  /* 0x0000004200427308 */ /* 0x000ff00000002400 */
[----:B------:R-:W-:Y:S08]  /*55a0*/  MUFU.TANH R64, R64 ;  /* 0x0000004000407308 */ /* 0x000ff00000002400 */
[----:B------:R-:W-:Y:S08]  /*55b0*/  MUFU.TANH R70, R70 ;  /* 0x0000004600467308 */ /* 0x000ff00000002400 */
[----:B------:R-:W-:Y:S01]  /*55c0*/  MUFU.TANH R68, R68 ;  /* 0x0000004400447308 */ /* 0x000fe20000002400 */
[----:B------:R-:W-:-:S02]  /*55d0*/  WARPGROUP.DEPBAR.LE gsb0, 0x0 ;  /* 0x00008000000079c5 */ /* 0x000fc40000010000 */
[----:B------:R-:W-:Y:S01]  /*55e0*/  WARPGROUP.ARRIVE ;  /* 0x00000000000079c5 */ /* 0x000fe20000000000 */
[----:B------:R-:W-:Y:S02]  /*55f0*/  FSEL R175, R41, -INF , P3 ;  /* 0xff80000029af7808 */ /* 0x000fe40001800000 */
[----:B------:R-:W-:Y:S02]  /*5600*/  ISETP.GT.AND P3, PT, R40, 0x29, PT ;  /* 0x000000292800780c */ /* 0x000fe40003f64270 */
[----:B------:R-:W-:Y:S01]  /*5610*/  MUFU.TANH R41, R84 ;  /* 0x0000005400297308 */ /* 0x000fe20000002400 */
[----:B------:R-:W-:Y:S01]  /*5620*/  FSEL R173, R44, -INF , P2 ;  /* 0xff8000002cad7808 */ /* 0x000fe20001000000 */
[----:B------:R-:W-:Y:S01]  /*5630*/  HGMMA.64x128x16.F32 R88, R168, gdesc[UR8].tnspB, R88, gsb0 ;  /* 0x41e00008a8587df0 */ /* 0x000fe20008000858 */
[----:B------:R-:W-:Y:S01]  /*5640*/  UIADD3 UR10, UR7, 0x200, URZ ;  /* 0x00000200070a7890 */ /* 0x000fe2000fffe03f */
[----:B------:R-:W-:Y:S01]  /*5650*/  FMNMX.FTZ R46, R175, R46, !PT ;  /* 0x0000002eaf2e7209 */ /* 0x000fe20007810000 */
[----:B------:R-:W-:Y:S01]  /*5660*/  UMOV UR11, 0x40000040 ;  /* 0x40000040000b7882 */ /* 0x000fe20000000000 */
[----:B------:R-:W-:-:S02]  /*5670*/  ISETP.GT.AND P2, PT, R40, 0x30, PT ;  /* 0x000000302800780c */ /* 0x000fc40003f44270 */
[----:B------:R-:W-:Y:S01]  /*5680*/  FMNMX.FTZ R46, R173, R46, !PT ;  /* 0x0000002ead2e7209 */ /* 0x000fe20007810000 */
[----:B------:R-:W-:Y:S02]  /*5690*/  WARPGROUP.DEPBAR.LE gsb0, 0x0 ;  /* 0x00008000000079c5 */ /* 0x000fe40000010000 */
[----:B------:R-:W-:Y:S01]  /*56a0*/  WARPGROUP.ARRIVE ;  /* 0x00000000000079c5 */ /* 0x000fe20000000000 */
[----:B------:R-:W-:Y:S02]  /*56b0*/  FSEL R171, R29, -INF , P3 ;  /* 0xff8000001dab7808 */ /* 0x000fe40001800000 */
[----:B------:R-:W-:Y:S01]  /*56c0*/  ISETP.GT.AND P3, PT, R40, 0x31, PT ;  /* 0x000000312800780c */ /* 0x000fe20003f64270 */
[----:B------:R2:W4:Y:S01]  /*56d0*/  MUFU.TANH R29, R72 ;  /* 0x00000048001d7308 */ /* 0x0005220000002400 */
[----:B------:R-:W-:Y:S01]  /*56e0*/  FSEL R169, R48, -INF , P2 ;  /* 0xff80000030a97808 */ /* 0x000fe20001000000 */
[----:B------:R-:W-:Y:S01]  /*56f0*/  HGMMA.64x128x16.F32 R88, R152, gdesc[UR8].tnspB, R88, gsb0 ;  /* 0x41e0000898587df0 */ /* 0x000fe20008000858 */
[----:B------:R-:W-:Y:S01]  /*5700*/  FMNMX.FTZ R46, R171, R46, !PT ;  /* 0x0000002eab2e7209 */ /* 0x000fe20007810000 */
[----:B------:R-:W-:Y:S01]  /*5710*/  UIADD3 UR10, UR7, 0x280, URZ ;  /* 0x00000280070a7890 */ /* 0x000fe2000fffe03f */
[C---:B------:R-:W-:Y:S01]  /*5720*/  ISETP.GT.AND P2, PT, R40.reuse, 0x38, PT ;  /* 0x000000382800780c */ /* 0x040fe20003f44270 */
[----:B------:R-:W-:Y:S01]  /*5730*/  UMOV UR11, 0x40000040 ;  /* 0x40000040000b7882 */ /* 0x000fe20000000000 */
[----:B------:R-:W-:Y:S01]  /*5740*/  FSEL R69, R49, -INF , P3 ;  /* 0xff80000031457808 */ /* 0x000fe20001800000 */
[----:B------:R-:W-:Y:S01]  /*5750*/  FMUL.FTZ R48, R63, UR4 ;  /* 0x000000043f307c20 */ /* 0x000fe20008410000 */
[----:B------:R-:W-:Y:S01]  /*5760*/  FMNMX.FTZ R46, R169, R46, !PT ;  /* 0x0000002ea92e7209 */ /* 0x000fe20007810000 */
[----:B--2---:R-:W-:Y:S01]  /*5770*/  FMUL.FTZ R72, R87, UR4 ;  /* 0x0000000457487c20 */ /* 0x004fe20008410000 */
[----:B------:R-:W-:-:S02]  /*5780*/  ISETP.GT.AND P3, PT, R40, 0x39, PT ;  /* 0x000000392800780c */ /* 0x000fc40003f64270 */
[----:B------:R-:W-:Y:S01]  /*5790*/  FSEL R65, R52, -INF , P2 ;  /* 0xff80000034417808 */ /* 0x000fe20001000000 */
[----:B------:R-:W-:Y:S01]  /*57a0*/  FMUL.FTZ R52, R67, UR4 ;  /* 0x0000000443347c20 */ /* 0x000fe20008410000 */
[----:B------:R-:W-:Y:S01]  /*57b0*/  FMNMX.FTZ R46, R69, R46, !PT ;  /* 0x0000002e452e7209 */ /* 0x000fe20007810000 */
[----:B------:R-:W-:Y:S01]  /*57c0*/  MUFU.TANH R48, R48 ;  /* 0x0000003000307308 */ /* 0x000fe20000002400 */
[C---:B------:R-:W-:Y:S02]  /*57d0*/  ISETP.GT.AND P2, PT, R40.reuse, 0x40, PT ;  /* 0x000000402800780c */ /* 0x040fe40003f44270 */
[----:B------:R-:W-:Y:S02]  /*57e0*/  FSEL R61, R53, -INF , P3 ;  /* 0xff800000353d7808 */ /* 0x000fe40001800000 */
[----:B------:R-:W-:Y:S02]  /*57f0*/  FMNMX.FTZ R46, R65, R46, !PT ;  /* 0x0000002e412e7209 */ /* 0x000fe40007810000 */
[----:B------:R-:W-:Y:S01]  /*5800*/  ISETP.GT.AND P3, PT, R40, 0x41, PT ;  /* 0x000000412800780c */ /* 0x000fe20003f64270 */
[----:B------:R-:W-:Y:S01]  /*5810*/  MUFU.TANH R52, R52 ;  /* 0x0000003400347308 */ /* 0x000fe20000002400 */
[----:B------:R-:W-:Y:S01]  /*5820*/  FSEL R59, R56, -INF , P2 ;  /* 0xff800000383b7808 */ /* 0x000fe20001000000 */
[----:B------:R-:W-:Y:S01]  /*5830*/  FMUL.FTZ R56, R74, UR4 ;  /* 0x000000044a387c20 */ /* 0x000fe20008410000 */
[----:B------:R-:W-:-:S02]  /*5840*/  FMNMX.FTZ R46, R61, R46, !PT ;  /* 0x0000002e3d2e7209 */ /* 0x000fc40007810000 */
[C---:B------:R-:W-:Y:S02]  /*5850*/  ISETP.GT.AND P2, PT, R40.reuse, 0x48, PT ;  /* 0x000000482800780c */ /* 0x040fe40003f44270 */
[----:B------:R-:W-:Y:S01]  /*5860*/  FSEL R57, R57, -INF , P3 ;  /* 0xff80000039397808 */ /* 0x000fe20001800000 */
[----:B------:R-:W-:Y:S01]  /*5870*/  MUFU.TANH R56, R56 ;  /* 0x0000003800387308 */ /* 0x000fe20000002400 */
[----:B------:R-:W-:Y:S02]  /*5880*/  FMNMX.FTZ R46, R59, R46, !PT ;  /* 0x0000002e3b2e7209 */ /* 0x000fe40007810000 */
[C---:B------:R-:W-:Y:S02]  /*5890*/  ISETP.GT.AND P3, PT, R40.reuse, 0x49, PT ;  /* 0x000000492800780c */ /* 0x040fe40003f64270 */
[----:B------:R-:W-:Y:S02]  /*58a0*/  FSEL R55, R55, -INF , P2 ;  /* 0xff80000037377808 */ /* 0x000fe40001000000 */
[----:B------:R-:W-:Y:S01]  /*58b0*/  FMNMX.FTZ R46, R57, R46, !PT ;  /* 0x0000002e392e7209 */ /* 0x000fe20007810000 */
[----:B------:R-:W-:Y:S01]  /*58c0*/  MUFU.TANH R72, R72 ;  /* 0x0000004800487308 */ /* 0x000fe20000002400 */
[----:B------:R-:W-:-:S02]  /*58d0*/  ISETP.GT.AND P2, PT, R40, 0x50, PT ;  /* 0x000000502800780c */ /* 0x000fc40003f44270 */
[----:B-1----:R-:W-:Y:S02]  /*58e0*/  FSEL R53, R4, -INF , P3 ;  /* 0xff80000004357808 */ /* 0x002fe40001800000 */
[----:B------:R-:W-:Y:S02]  /*58f0*/  FMNMX.FTZ R46, R55, R46, !PT ;  /* 0x0000002e372e7209 */ /* 0x000fe40007810000 */
[C---:B------:R-:W-:Y:S02]  /*5900*/  ISETP.GT.AND P3, PT, R40.reuse, 0x51, PT ;  /* 0x000000512800780c */ /* 0x040fe40003f64270 */
[----:B------:R-:W-:Y:S02]  /*5910*/  FSEL R51, R51, -INF , P2 ;  /* 0xff80000033337808 */ /* 0x000fe40001000000 */
[----:B------:R-:W-:Y:S02]  /*5920*/  FMNMX.FTZ R46, R53, R46, !PT ;  /* 0x0000002e352e7209 */ /* 0x000fe40007810000 */
[----:B------:R-:W-:-:S02]  /*5930*/  ISETP.GT.AND P2, PT, R40, 0x58, PT ;  /* 0x000000582800780c */ /* 0x000fc40003f44270 */
[----:B------:R-:W-:Y:S02]  /*5940*/  FSEL R49, R7, -INF , P3 ;  /* 0xff80000007317808 */ /* 0x000fe40001800000 */
[----:B------:R-:W-:Y:S02]  /*5950*/  FMNMX.FTZ R46, R51, R46, !PT ;  /* 0x0000002e332e7209 */ /* 0x000fe40007810000 */
[C---:B------:R-:W-:Y:S02]  /*5960*/  ISETP.GT.AND P3, PT, R40.reuse, 0x59, PT ;  /* 0x000000592800780c */ /* 0x040fe40003f64270 */
[----:B------:R-:W-:Y:S02]  /*5970*/  FSEL R47, R47, -INF , P2 ;  /* 0xff8000002f2f7808 */ /* 0x000fe40001000000 */
[----:B------:R-:W-:Y:S02]  /*5980*/  FMNMX.FTZ R46, R49, R46, !PT ;  /* 0x0000002e312e7209 */ /* 0x000fe40007810000 */
[----:B------:R-:W-:-:S02]  /*5990*/  ISETP.GT.AND P2, PT, R40, 0x60, PT ;  /* 0x000000602800780c */ /* 0x000fc40003f44270 */
[----:B---3--:R-:W-:Y:S02]  /*59a0*/  FSEL R25, R25, -INF , P3 ;  /* 0xff80000019197808 */ /* 0x008fe40001800000 */
[----:B------:R-:W-:Y:S02]  /*59b0*/  FMNMX.FTZ R46, R47, R46, !PT ;  /* 0x0000002e2f2e7209 */ /* 0x000fe40007810000 */
[C---:B------:R-:W-:Y:S02]  /*59c0*/  ISETP.GT.AND P3, PT, R40.reuse, 0x61, PT ;  /* 0x000000612800780c */ /* 0x040fe40003f64270 */
[----:B----4-:R-:W-:Y:S02]  /*59d0*/  FSEL R29, R29, -INF , P2 ;  /* 0xff8000001d1d7808 */ /* 0x010fe40001000000 */
        /* <DEDUP_REMOVED lines=8> */
[----:B------:R-:W-:Y:S02]  /*5a60*/  FSEL R33, R33, -INF , P3 ;  /* 0xff80000021217808 */ /* 0x000fe40001800000 */
[----:B------:R-:W-:Y:S01]  /*5a70*/  FMNMX.FTZ R4, R31, R46, !PT ;  /* 0x0000002e1f047209 */ /* 0x000fe20007810000 */
[----:B------:R-:W-:Y:S01]  /*5a80*/  FMUL.FTZ R46, R62, UR4 ;  /* 0x000000043e2e7c20 */ /* 0x000fe20008410000 */
[C---:B------:R-:W-:Y:S01]  /*5a90*/  ISETP.GT.AND P3, PT, R40.reuse, 0x71, PT ;  /* 0x000000712800780c */ /* 0x040fe20003f64270 */
[----:B------:R-:W-:Y:S01]  /*5aa0*/  FMUL.FTZ R62, R75, UR4 ;  /* 0x000000044b3e7c20 */ /* 0x000fe20008410000 */
[----:B------:R-:W-:Y:S02]  /*5ab0*/  FSEL R35, R35, -INF , P2 ;  /* 0xff80000023237808 */ /* 0x000fe40001000000 */
[----:B------:R-:W-:Y:S01]  /*5ac0*/  FMNMX.FTZ R4, R33, R4, !PT ;  /* 0x0000000421047209 */ /* 0x000fe20007810000 */
[----:B------:R-:W1:Y:S01]  /*5ad0*/  MUFU.TANH R46, R46 ;  /* 0x0000002e002e7308 */ /* 0x000e620000002400 */
[----:B------:R-:W-:-:S02]  /*5ae0*/  ISETP.GT.AND P2, PT, R40, 0x78, PT ;  /* 0x000000782800780c */ /* 0x000fc40003f44270 */
[----:B------:R-:W-:Y:S02]  /*5af0*/  FSEL R39, R39, -INF , P3 ;  /* 0xff80000027277808 */ /* 0x000fe40001800000 */
[----:B------:R-:W-:Y:S02]  /*5b00*/  FMNMX.FTZ R4, R35, R4, !PT ;  /* 0x0000000423047209 */ /* 0x000fe40007810000 */
[C---:B------:R-:W-:Y:S01]  /*5b10*/  ISETP.GT.AND P3, PT, R40.reuse, 0x79, PT ;  /* 0x000000792800780c */ /* 0x040fe20003f64270 */
[----:B------:R-:W-:Y:S01]  /*5b20*/  VIADD R40, R40, 0x8 ;  /* 0x0000000828287836 */ /* 0x000fe20000000000 */
[----:B------:R-:W-:Y:S01]  /*5b30*/  FSEL R41, R41, -INF , P2 ;  /* 0xff80000029297808 */ /* 0x000fe20001000000 */
[----:B------:R-:W2:Y:S01]  /*5b40*/  MUFU.TANH R62, R62 ;  /* 0x0000003e003e7308 */ /* 0x000ea20000002400 */
[----:B------:R-:W-:Y:S02]  /*5b50*/  FMNMX.FTZ R4, R39, R4, !PT ;  /* 0x0000000427047209 */ /* 0x000fe40007810000 */
[----:B------:R-:W-:-:S02]  /*5b60*/  FSEL R37, R37, -INF , P3 ;  /* 0xff80000025257808 */ /* 0x000fc40001800000 */
[----:B------:R-:W-:Y:S02]  /*5b70*/  FMNMX.FTZ R4, R41, R4, !PT ;  /* 0x0000000429047209 */ /* 0x000fe40007810000 */
[C---:B------:R-:W-:Y:S02]  /*5b80*/  ISETP.GT.AND P4, PT, R40.reuse, RZ, PT ;  /* 0x000000ff2800720c */ /* 0x040fe40003f84270 */
[----:B------:R-:W-:Y:S02]  /*5b90*/  FMNMX.FTZ R4, R37, R4, !PT ;  /* 0x0000000425047209 */ /* 0x000fe40007810000 */
[----:B------:R-:W-:Y:S02]  /*5ba0*/  ISETP.GT.AND P5, PT, R40, 0x1, PT ;  /* 0x000000012800780c */ /* 0x000fe40003fa4270 */
[----:B------:R-:W-:Y:S01]  /*5bb0*/  FSEL R63, R9, -INF , P4 ;  /* 0xff800000093f7808 */ /* 0x000fe20002000000 */
[----:B------:R-:W3:Y:S01]  /*5bc0*/  SHFL.BFLY PT, R7, R4, 0x2, 0x1f ;  /* 0x0c401f0004077f89 */ /* 0x000ee200000e0000 */
[----:B------:R-:W-:-:S02]  /*5bd0*/  FSEL R71, R8, -INF , P5 ;  /* 0xff80000008477808 */ /* 0x000fc40002800000 */
[C---:B------:R-:W-:Y:S02]  /*5be0*/  ISETP.GT.AND P3, PT, R40.reuse, 0x8, PT ;  /* 0x000000082800780c */ /* 0x040fe40003f64270 */
[----:B------:R-:W-:Y:S02]  /*5bf0*/  FMNMX.FTZ R8, R63, R6, !PT ;  /* 0x000000063f087209 */ /* 0x000fe40007810000 */
[----:B------:R-:W-:Y:S02]  /*5c00*/  ISETP.GT.AND P6, PT, R40, 0x9, PT ;  /* 0x000000092800780c */ /* 0x000fe40003fc4270 */
[----:B------:R-:W-:Y:S02]  /*5c10*/  FSEL R67, R10, -INF , P3 ;  /* 0xff8000000a437808 */ /* 0x000fe40001800000 */
[----:B------:R-:W-:Y:S02]  /*5c20*/  FMNMX.FTZ R8, R71, R8, !PT ;  /* 0x0000000847087209 */ /* 0x000fe40007810000 */
[----:B------:R-:W-:-:S02]  /*5c30*/  ISETP.GT.AND P4, PT, R40, 0x10, PT ;  /* 0x000000102800780c */ /* 0x000fc40003f84270 */
[----:B------:R-:W-:Y:S02]  /*5c40*/  FSEL R73, R11, -INF , P6 ;  /* 0xff8000000b497808 */ /* 0x000fe40003000000 */
[----:B------:R-:W-:Y:S02]  /*5c50*/  FMNMX.FTZ R8, R67, R8, !PT ;  /* 0x0000000843087209 */ /* 0x000fe40007810000 */
[----:B------:R-:W-:Y:S01]  /*5c60*/  ISETP.GT.AND P5, PT, R40, 0x11, PT ;  /* 0x000000112800780c */ /* 0x000fe20003fa4270 */
[----:B------:R-:W-:Y:S02]  /*5c70*/  WARPGROUP.DEPBAR.LE gsb0, 0x0 ;  /* 0x00008000000079c5 */ /* 0x000fe40000010000 */
[----:B------:R-:W-:Y:S01]  /*5c80*/  WARPGROUP.ARRIVE ;  /* 0x00000000000079c5 */ /* 0x000fe20000000000 */
[----:B------:R-:W-:Y:S02]  /*5c90*/  FSEL R75, R13, -INF , P4 ;  /* 0xff8000000d4b7808 */ /* 0x000fe40002000000 */
[----:B---3--:R-:W-:-:S02]  /*5ca0*/  FMNMX.FTZ R44, R4, R7, !PT ;  /* 0x00000007042c7209 */ /* 0x008fc40007810000 */
[----:B------:R-:W-:Y:S01]  /*5cb0*/  FMNMX.FTZ R8, R73, R8, !PT ;  /* 0x0000000849087209 */ /* 0x000fe20007810000 */
[----:B------:R-:W-:Y:S01]  /*5cc0*/  HGMMA.64x128x16.F32 R88, R156, gdesc[UR8].tnspB, R88, gsb0 ;  /* 0x41e000089c587df0 */ /* 0x000fe20008000858 */
[----:B------:R-:W-:Y:S01]  /*5cd0*/  UIADD3 UR10, UR7, 0x300, URZ ;  /* 0x00000300070a7890 */ /* 0x000fe2000fffe03f */
[----:B------:R-:W3:Y:S01]  /*5ce0*/  SHFL.BFLY PT, R7, R44, 0x1, 0x1f ;  /* 0x0c201f002c077f89 */ /* 0x000ee200000e0000 */
[----:B------:R-:W4:Y:S01]  /*5cf0*/  LDC R4, c[0x0][0x988] ;  /* 0x00026200ff047b82 */ /* 0x000f220000000800 */
[----:B------:R-:W-:Y:S01]  /*5d00*/  UMOV UR11, 0x40000040 ;  /* 0x40000040000b7882 */ /* 0x000fe20000000000 */
[----:B------:R-:W-:Y:S02]  /*5d10*/  ISETP.GT.AND P3, PT, R40, 0x18, PT ;  /* 0x000000182800780c */ /* 0x000fe40003f64270 */
[----:B------:R-:W-:Y:S02]  /*5d20*/  FSEL R77, R12, -INF , P5 ;  /* 0xff8000000c4d7808 */ /* 0x000fe40002800000 */
[----:B------:R-:W-:-:S02]  /*5d30*/  FMNMX.FTZ R8, R75, R8, !PT ;  /* 0x000000084b087209 */ /* 0x000fc40007810000 */
[----:B------:R-:W-:Y:S02]  /*5d40*/  ISETP.GT.AND P6, PT, R40, 0x19, PT ;  /* 0x000000192800780c */ /* 0x000fe40003fc4270 */
[----:B------:R-:W-:Y:S02]  /*5d50*/  FSEL R79, R14, -INF , P3 ;  /* 0xff8000000e4f7808 */ /* 0x000fe40001800000 */
[----:B------:R-:W-:Y:S02]  /*5d60*/  FMNMX.FTZ R8, R77, R8, !PT ;  /* 0x000000084d087209 */ /* 0x000fe40007810000 */
[----:B------:R-:W-:Y:S02]  /*5d70*/  ISETP.GT.AND P4, PT, R40, 0x20, PT ;  /* 0x000000202800780c */ /* 0x000fe40003f84270 */
[----:B------:R-:W-:Y:S02]  /*5d80*/  FSEL R81, R15, -INF , P6 ;  /* 0xff8000000f517808 */ /* 0x000fe40003000000 */
[----:B------:R-:W-:-:S02]  /*5d90*/  FMNMX.FTZ R8, R79, R8, !PT ;  /* 0x000000084f087209 */ /* 0x000fc40007810000 */
[----:B------:R-:W-:Y:S02]  /*5da0*/  ISETP.GT.AND P5, PT, R40, 0x21, PT ;  /* 0x000000212800780c */ /* 0x000fe40003fa4270 */
[----:B------:R-:W-:Y:S02]  /*5db0*/  FSEL R83, R20, -INF , P4 ;  /* 0xff80000014537808 */ /* 0x000fe40002000000 */
[----:B------:R-:W-:Y:S02]  /*5dc0*/  FMNMX.FTZ R8, R81, R8, !PT ;  /* 0x0000000851087209 */ /* 0x000fe40007810000 */
[----:B---3--:R-:W-:Y:S02]  /*5dd0*/  FMNMX.FTZ R7, R44, R7, !PT ;  /* 0x000000072c077209 */ /* 0x008fe40007810000 */
[----:B------:R-:W-:Y:S02]  /*5de0*/  ISETP.GT.AND P3, PT, R40, 0x28, PT ;  /* 0x000000282800780c */ /* 0x000fe40003f64270 */
[----:B------:R-:W-:Y:S01]  /*5df0*/  FSEL R85, R21, -INF , P5 ;  /* 0xff80000015557808 */ /* 0x000fe20002800000 */
[----:B----4-:R-:W-:Y:S01]  /*5e00*/  FMUL.FTZ R44, R7, R4 ;  /* 0x00000004072c7220 */ /* 0x010fe20000410000 */
[----:B------:R-:W-:-:S02]  /*5e10*/  FMNMX.FTZ R8, R83, R8, !PT ;  /* 0x0000000853087209 */ /* 0x000fc40007810000 */
[----:B------:R-:W-:Y:S02]  /*5e20*/  ISETP.GT.AND P6, PT, R40, 0x29, PT ;  /* 0x000000292800780c */ /* 0x000fe40003fc4270 */
[----:B------:R-:W-:Y:S02]  /*5e30*/  FSEL R87, R24, -INF , P3 ;  /* 0xff80000018577808 */ /* 0x000fe40001800000 */
[----:B------:R-:W-:Y:S02]  /*5e40*/  FMNMX.FTZ R8, R85, R8, !PT ;  /* 0x0000000855087209 */ /* 0x000fe40007810000 */
[----:B------:R-:W-:Y:S02]  /*5e50*/  FSETP.NEU.FTZ.AND P2, PT, R7, -INF , PT ;  /* 0xff8000000700780b */ /* 0x000fe40003f5d000 */
[----:B------:R-:W-:Y:S02]  /*5e60*/  ISETP.GT.AND P4, PT, R40, 0x30, PT ;  /* 0x000000302800780c */ /* 0x000fe40003f84270 */
[----:B------:R-:W-:-:S02]  /*5e70*/  FSEL R153, R26, -INF , P6 ;  /* 0xff8000001a997808 */ /* 0x000fc40003000000 */
[----:B------:R-:W-:Y:S02]  /*5e80*/  FMNMX.FTZ R8, R87, R8, !PT ;  /* 0x0000000857087209 */ /* 0x000fe40007810000 */
[----:B------:R-:W-:Y:S02]  /*5e90*/  FSEL R44, R44, RZ, P2 ;  /* 0x000000ff2c2c7208 */ /* 0x000fe40001000000 */
[----:B------:R-:W-:Y:S02]  /*5ea0*/  ISETP.GT.AND P5, PT, R40, 0x31, PT ;  /* 0x000000312800780c */ /* 0x000fe40003fa4270 */
[----:B------:R-:W-:Y:S01]  /*5eb0*/  FSEL R155, R28, -INF , P4 ;  /* 0xff8000001c9b7808 */ /* 0x000fe20002000000 */
[--C-:B------:R-:W-:Y:S01]  /*5ec0*/  FFMA.FTZ R15, R175, R4, -R44.reuse ;  /* 0x00000004af0f7223 */ /* 0x100fe2000001082c */
[----:B------:R-:W-:Y:S01]  /*5ed0*/  FMNMX.FTZ R8, R153, R8, !PT ;  /* 0x0000000899087209 */ /* 0x000fe20007810000 */
[-CC-:B------:R-:W-:Y:S01]  /*5ee0*/  FFMA.FTZ R172, R177, R4.reuse, -R44.reuse ;  /* 0x00000004b1ac7223 */ /* 0x180fe2000001082c */
[----:B------:R-:W-:Y:S01]  /*5ef0*/  ISETP.GT.AND P3, PT, R40, 0x38, PT ;  /* 0x000000382800780c */ /* 0x000fe20003f64270 */
[-CC-:B------:R-:W-:Y:S01]  /*5f00*/  FFMA.FTZ R174, R173, R4.reuse, -R44.reuse ;  /* 0x00000004adae7223 */ /* 0x180fe2000001082c */
        /* <DEDUP_REMOVED lines=30> */
[----:B-1----:R-:W-:Y:S01]  /*60f0*/  FSEL R181, R46, -INF , P4 ;  /* 0xff8000002eb57808 */ /* 0x002fe20002000000 */
        /* <DEDUP_REMOVED lines=22> */
[----:B------:R-:W-:Y:S01]  /*6260*/  FFMA.FTZ R37, R37, R4, -R44 ;  /* 0x0000000425257223 */ /* 0x000fe2000001082c */
[----:B------:R-:W-:Y:S01]  /*6270*/  FSEL R169, R54, -INF , P5 ;  /* 0xff80000036a97808 */ /* 0x000fe20002800000 */
[----:B------:R-:W-:Y:S01]  /*6280*/  IMAD.U32 R50, RZ, RZ, UR5 ;  /* 0x00000005ff327e24 */ /* 0x000fe2000f8e00ff */
[----:B------:R-:W-:Y:S01]  /*6290*/  FMNMX.FTZ R8, R183, R8, !PT ;  /* 0x00000008b7087209 */ /* 0x000fe20007810000 */
[----:B------:R-:W-:Y:S01]  /*62a0*/  UMOV UR5, UR37 ;  /* 0x0000002500057c82 */ /* 0x000fe20008000000 */
        /* <DEDUP_REMOVED lines=9> */
[----:B--2---:R-:W-:-:S02]  /*6340*/  FSEL R197, R62, -INF , P5 ;  /* 0xff8000003ec57808 */ /* 0x004fc40002800000 */
[----:B------:R-:W-:Y:S01]  /*6350*/  FMNMX.FTZ R8, R195, R8, !PT ;  /* 0x00000008c3087209 */ /* 0x000fe20007810000 */
[----:B------:R-:W-:Y:S01]  /*6360*/  MUFU.EX2 R178, R178 ;  /* 0x000000b200b27308 */ /* 0x000fe20000000800 */
[----:B------:R-:W-:Y:S02]  /*6370*/  ISETP.GT.AND P4, PT, R40, 0x69, PT ;  /* 0x000000692800780c */ /* 0x000fe40003f84270 */
[----:B------:R-:W-:Y:S02]  /*6380*/  FSEL R199, R60, -INF , P3 ;  /* 0xff8000003cc77808 */ /* 0x000fe40001800000 */
[----:B------:R-:W-:Y:S01]  /*6390*/  FMNMX.FTZ R8, R197, R8, !PT ;  /* 0x00000008c5087209 */ /* 0x000fe20007810000 */
[----:B------:R-:W-:Y:S02]  /*63a0*/  WARPGROUP.DEPBAR.LE gsb0, 0x0 ;  /* 0x00008000000079c5 */ /* 0x000fe40000010000 */
[----:B------:R-:W-:Y:S01]  /*63b0*/  WARPGROUP.ARRIVE ;  /* 0x00000000000079c5 */ /* 0x000fe20000000000 */
[----:B------:R-:W-:Y:S01]  /*63c0*/  ISETP.GT.AND P5, PT, R40, 0x70, PT ;  /* 0x000000702800780c */ /* 0x000fe20003fa4270 */
[----:B------:R-:W-:Y:S01]  /*63d0*/  MUFU.EX2 R13, R13 ;  /* 0x0000000d000d7308 */ /* 0x000fe20000000800 */
[----:B------:R-:W-:Y:S01]  /*63e0*/  FSEL R59, R66, -INF , P4 ;  /* 0xff800000423b7808 */ /* 0x000fe20002000000 */
[--C-:B------:R-:W-:Y:S01]  /*63f0*/  FFMA.FTZ R156, R51, R4, -R44.reuse ;  /* 0x00000004339c7223 */ /* 0x100fe2000001082c */
[----:B------:R-:W-:Y:S01]  /*6400*/  FMNMX.FTZ R8, R199, R8, !PT ;  /* 0x00000008c7087209 */ /* 0x000fe20007810000 */
[----:B------:R-:W-:Y:S01]  /*6410*/  HGMMA.64x128x16.F32 R88, R160, gdesc[UR8].tnspB, R88, gsb0 ;  /* 0x41e00008a0587df0 */ /* 0x000fe20008000858 */
[----:B------:R-:W-:Y:S01]  /*6420*/  ISETP.GT.AND P3, PT, R40, 0x71, PT ;  /* 0x000000712800780c */ /* 0x000fe20003f64270 */
[----:B------:R-:W-:Y:S01]  /*6430*/  UIADD3 UR10, UR7, 0x380, URZ ;  /* 0x00000380070a7890 */ /* 0x000fe2000fffe03f */
[----:B------:R-:W-:Y:S01]  /*6440*/  FSEL R201, R64, -INF , P5 ;  /* 0xff80000040c97808 */ /* 0x000fe20002800000 */
[----:B------:R-:W-:Y:S01]  /*6450*/  UMOV UR11, 0x40000040 ;  /* 0x40000040000b7882 */ /* 0x000fe20000000000 */
[----:B------:R-:W-:Y:S01]  /*6460*/  FMNMX.FTZ R8, R59, R8, !PT ;  /* 0x000000083b087209 */ /* 0x000fe20007810000 */
[----:B------:R-:W-:Y:S01]  /*6470*/  MUFU.EX2 R172, R172 ;  /* 0x000000ac00ac7308 */ /* 0x000fe20000000800 */
[----:B------:R-:W-:Y:S01]  /*6480*/  ISETP.GT.AND P4, PT, R40, 0x78, PT ;  /* 0x000000782800780c */ /* 0x000fe20003f84270 */
[----:B------:R-:W-:Y:S01]  /*6490*/  FFMA.FTZ R158, R47, R4, -R44 ;  /* 0x000000042f9e7223 */ /* 0x000fe2000001082c */
[----:B------:R-:W-:Y:S01]  /*64a0*/  FSEL R203, R70, -INF , P3 ;  /* 0xff80000046cb7808 */ /* 0x000fe20001800000 */
[----:B------:R-:W-:Y:S01]  /*64b0*/  UMOV UR7, UR36 ;  /* 0x0000002400077c82 */ /* 0x000fe20008000000 */
[----:B------:R-:W-:-:S02]  /*64c0*/  FMNMX.FTZ R8, R201, R8, !PT ;  /* 0x00000008c9087209 */ /* 0x000fc40007810000 */
[----:B------:R-:W-:Y:S01]  /*64d0*/  ISETP.GT.AND P5, PT, R40, 0x79, PT ;  /* 0x000000792800780c */ /* 0x000fe20003fa4270 */
[----:B------:R-:W-:Y:S01]  /*64e0*/  MUFU.EX2 R15, R15 ;  /* 0x0000000f000f7308 */ /* 0x000fe20000000800 */
[----:B------:R-:W-:Y:S02]  /*64f0*/  FSEL R205, R68, -INF , P4 ;  /* 0xff80000044cd7808 */ /* 0x000fe40002000000 */
[----:B------:R-:W-:Y:S02]  /*6500*/  FMNMX.FTZ R8, R203, R8, !PT ;  /* 0x00000008cb087209 */ /* 0x000fe40007810000 */
[----:B------:R-:W-:Y:S02]  /*6510*/  FSEL R55, R72, -INF , P5 ;  /* 0xff80000048377808 */ /* 0x000fe40002800000 */
[----:B------:R-:W-:Y:S01]  /*6520*/  FMNMX.FTZ R8, R205, R8, !PT ;  /* 0x00000008cd087209 */ /* 0x000fe20007810000 */
[----:B------:R-:W-:Y:S01]  /*6530*/  MUFU.EX2 R174, R174 ;  /* 0x000000ae00ae7308 */ /* 0x000fe20000000800 */
[----:B------:R-:W-:-:S02]  /*6540*/  FSEL R20, R7, RZ, P2 ;  /* 0x000000ff07147208 */ /* 0x000fc40001000000 */
[----:B------:R-:W-:Y:S01]  /*6550*/  FMNMX.FTZ R9, R55, R8, !PT ;  /* 0x0000000837097209 */ /* 0x000fe20007810000 */
[-CC-:B------:R-:W-:Y:S01]  /*6560*/  FFMA.FTZ R8, R29, R4.reuse, -R44.reuse ;  /* 0x000000041d087223 */ /* 0x180fe2000001082c */
[-C--:B------:R-:W-:Y:S01]  /*6570*/  FFMA.FTZ R29, R33, R4.reuse, -R44 ;  /* 0x00000004211d7223 */ /* 0x080fe2000001082c */
[----:B------:R-:W-:Y:S01]  /*6580*/  FADD.FTZ R33, -R20, R5 ;  /* 0x0000000514217221 */ /* 0x000fe20000010100 */
[----:B------:R-:W-:Y:S01]  /*6590*/  MOV R46, UR37 ;  /* 0x00000025002e7c02 */ /* 0x000fe20008000f00 */
[----:B------:R-:W1:Y:S01]  /*65a0*/  SHFL.BFLY PT, R10, R9, 0x2, 0x1f ;  /* 0x0c401f00090a7f89 */ /* 0x000e6200000e0000 */
[----:B------:R-:W-:Y:S01]  /*65b0*/  MUFU.EX2 R21, R21 ;  /* 0x0000001500157308 */ /* 0x000fe20000000800 */
[----:B------:R-:W-:Y:S01]  /*65c0*/  FMUL.FTZ R33, R33, R4 ;  /* 0x0000000421217220 */ /* 0x000fe20000410000 */
[----:B------:R-:W-:Y:S02]  /*65d0*/  @!P1 LEA R46, R46, UR38, 0x3 ;  /* 0x000000262e2e9c11 */ /* 0x000fe4000f8e18ff */
[----:B------:R-:W-:-:S03]  /*65e0*/  @!P1 LEA R50, R50, UR38, 0x3 ;  /* 0x0000002632329c11 */ /* 0x000fc6000f8e18ff */
[----:B------:R-:W-:Y:S01]  /*65f0*/  @!P1 VIADD R46, R46, 0x28840 ;  /* 0x000288402e2e9836 */ /* 0x000fe20000000000 */
[----:B------:R-:W2:Y:S01]  /*6600*/  MUFU.EX2 R33, R33 ;  /* 0x0000002100217308 */ /* 0x000ea20000000800 */
[----:B------:R-:W-:-:S03]  /*6610*/  @!P1 VIADD R50, R50, 0x28860 ;  /* 0x0002886032329836 */ /* 0x000fc60000000000 */
[----:B------:R-:W-:Y:S02]  /*6620*/  @!P1 PRMT R46, RZ, 0x654, R46 ;  /* 0x00000654ff2e9816 */ /* 0x000fe4000000002e */
[----:B------:R-:W-:Y:S02]  /*6630*/  @!P1 PRMT R50, RZ, 0x654, R50 ;  /* 0x00000654ff329816 */ /* 0x000fe40000000032 */
[----:B------:R-:W3:Y:S01]  /*6640*/  MUFU.EX2 R168, R168 ;  /* 0x000000a800a87308 */ /* 0x000ee20000000800 */
[----:B-1----:R-:W-:Y:S01]  /*6650*/  FMNMX.FTZ R14, R9, R10, !PT ;  /* 0x0000000a090e7209 */ /* 0x002fe20007810000 */
[-C--:B------:R-:W-:Y:S01]  /*6660*/  FFMA.FTZ R10, R31, R4.reuse, -R44 ;  /* 0x000000041f0a7223 */ /* 0x080fe2000001082c */
[----:B--2---:R-:W-:Y:S01]  /*6670*/  FFMA.FTZ R40, R33, R3, R180 ;  /* 0x0000000321287223 */ /* 0x004fe200000100b4 */
[----:B------:R-:W-:-:S04]  /*6680*/  FFMA.FTZ R31, R39, R4, -R44 ;  /* 0x00000004271f7223 */ /* 0x000fc8000001082c */
[----:B------:R1:W-:Y:S01]  /*6690*/  MUFU.EX2 R5, R37 ;  /* 0x0000002500057308 */ /* 0x0003e20000000800 */
[----:B------:R-:W2:Y:S01]  /*66a0*/  SHFL.BFLY PT, R9, R14, 0x1, 0x1f ;  /* 0x0c201f000e097f89 */ /* 0x000ea200000e0000 */
[C---:B------:R-:W-:Y:S01]  /*66b0*/  FADD.FTZ R3, R43.reuse, R40 ;  /* 0x000000282b037221 */ /* 0x040fe20000010000 */
[----:B------:R-:W-:-:S03]  /*66c0*/  F2FP.F16.F32.PACK_AB R180, R43, R180 ;  /* 0x000000b42bb4723e */ /* 0x000fc600000000ff */
[----:B------:R-:W-:Y:S01]  /*66d0*/  FADD.FTZ R42, R182, R3 ;  /* 0x00000003b62a7221 */ /* 0x000fe20000010000 */
[C---:B------:R-:W-:Y:S01]  /*66e0*/  F2FP.F16.F32.PACK_AB R182, R45.reuse, R182 ;  /* 0x000000b62db6723e */ /* 0x040fe200000000ff */
[----:B------:R-:W4:Y:S02]  /*66f0*/  MUFU.EX2 R69, R69 ;  /* 0x0000004500457308 */ /* 0x000f240000000800 */
[----:B------:R-:W-:-:S04]  /*6700*/  FADD.FTZ R3, R45, R42 ;  /* 0x0000002a2d037221 */ /* 0x000fc80000010000 */
[----:B------:R-:W-:Y:S01]  /*6710*/  FADD.FTZ R42, R176, R3 ;  /* 0x00000003b02a7221 */ /* 0x000fe20000010000 */
[C---:B------:R-:W-:Y:S01]  /*6720*/  F2FP.F16.F32.PACK_AB R176, R11.reuse, R176 ;  /* 0x000000b00bb0723e */ /* 0x040fe200000000ff */
[----:B------:R-:W-:Y:S02]  /*6730*/  MUFU.EX2 R170, R170 ;  /* 0x000000aa00aa7308 */ /* 0x000fe40000000800 */
[----:B------:R-:W-:-:S04]  /*6740*/  FADD.FTZ R3, R11, R42 ;  /* 0x0000002a0b037221 */ /* 0x000fc80000010000 */
[----:B------:R-:W-:Y:S01]  /*6750*/  FADD.FTZ R44, R178, R3 ;  /* 0x00000003b22c7221 */ /* 0x000fe20000010000 */
[----:B------:R-:W-:Y:S01]  /*6760*/  F2FP.F16.F32.PACK_AB R178, R13, R178 ;  /* 0x000000b20db2723e */ /* 0x000fe200000000ff */
[----:B------:R-:W-:Y:S01]  /*6770*/  MUFU.EX2 R61, R61 ;  /* 0x0000003d003d7308 */ /* 0x000fe20000000800 */
[----:B--2---:R-:W-:-:S04]  /*6780*/  FMNMX.FTZ R9, R14, R9, !PT ;  /* 0x000000090e097209 */ /* 0x004fc80007810000 */
[C---:B------:R-:W-:Y:S01]  /*6790*/  FSETP.NEU.FTZ.AND P2, PT, R9.reuse, -INF , PT ;  /* 0xff8000000900780b */ /* 0x040fe20003f5d000 */
[C---:B------:R-:W-:Y:S02]  /*67a0*/  FMUL.FTZ R32, R9.reuse, R4 ;  /* 0x0000000409207220 */ /* 0x040fe40000410000 */
[----:B------:R-:W-:Y:S01]  /*67b0*/  MUFU.EX2 R152, R152 ;  /* 0x0000009800987308 */ /* 0x000fe20000000800 */
[----:B------:R-:W-:Y:S02]  /*67c0*/  FSEL R3, R9, RZ, P2 ;  /* 0x000000ff09037208 */ /* 0x000fe40001000000 */
[----:B------:R-:W-:Y:S02]  /*67d0*/  FSEL R32, R32, RZ, P2 ;  /* 0x000000ff20207208 */ /* 0x000fe40001000000 */
[----:B------:R-:W-:-:S03]  /*67e0*/  PLOP3.LUT P2, PT, PT, PT, UP0, 0x80, 0x0 ;  /* 0x000000000000781c */ /* 0x000fc60003f4f008 */
[-C--:B------:R-:W-:Y:S01]  /*67f0*/  FFMA.FTZ R20, R71, R4.reuse, -R32 ;  /* 0x0000000447147223 */ /* 0x080fe20000010820 */
[----:B------:R-:W-:Y:S01]  /*6800*/  FADD.FTZ R71, R13, R44 ;  /* 0x0000002c0d477221 */ /* 0x000fe20000010000 */
[-CC-:B-1----:R-:W-:Y:S01]  /*6810*/  FFMA.FTZ R37, R73, R4.reuse, -R32.reuse ;  /* 0x0000000449257223 */ /* 0x182fe20000010820 */
[-CC-:B------:R-:W-:Y:S01]  /*6820*/  FFMA.FTZ R35, R63, R4.reuse, -R32.reuse ;  /* 0x000000043f237223 */ /* 0x180fe20000010820 */
[-C--:B------:R-:W-:Y:S01]  /*6830*/  FFMA.FTZ R24, R67, R4.reuse, -R32 ;  /* 0x0000000443187223 */ /* 0x080fe20000010820 */
[----:B------:R-:W-:Y:S01]  /*6840*/  FADD.FTZ R44, R172, R71 ;  /* 0x00000047ac2c7221 */ /* 0x000fe20000010000 */
[----:B------:R-:W-:Y:S01]  /*6850*/  FADD.FTZ R71, -R3, R6 ;  /* 0x0000000603477221 */ /* 0x000fe20000010100 */
[----:B------:R-:W-:Y:S01]  /*6860*/  IADD3 R3, -R23, 0xb, RZ ;  /* 0x0000000b17037810 */ /* 0x000fe20007ffe1ff */
[----:B------:R-:W-:Y:S01]  /*6870*/  MUFU.EX2 R20, R20 ;  /* 0x0000001400147308 */ /* 0x000fe20000000800 */
[----:B------:R-:W-:Y:S01]  /*6880*/  FADD.FTZ R73, R15, R44 ;  /* 0x0000002c0f497221 */ /* 0x000fe20000010000 */
[-C--:B------:R-:W-:Y:S01]  /*6890*/  FMUL.FTZ R6, R71, R4.reuse ;  /* 0x0000000447067220 */ /* 0x080fe20000410000 */
        /* <DEDUP_REMOVED lines=10> */
[----:B---3--:R-:W-:Y:S01]  /*6940*/  FADD.FTZ R48, R168, R71 ;  /* 0x00000047a8307221 */ /* 0x008fe20000010000 */
        /* <DEDUP_REMOVED lines=21> */
[----:B------:R-:W-:Y:S01]  /*6aa0*/  FFMA.FTZ R205, R205, R4, -R32 ;  /* 0x00000004cdcd7223 */ /* 0x000fe20000010820 */
[----:B------:R-:W-:-:S02]  /*6ab0*/  WARPGROUP.DEPBAR.LE gsb0, 0x0 ;  /* 0x00008000000079c5 */ /* 0x000fc40000010000 */
[----:B------:R-:W-:Y:S01]  /*6ac0*/  WARPGROUP.ARRIVE ;  /* 0x00000000000079c5 */ /* 0x000fe20000000000 */
[----:B------:R-:W-:Y:S01]  /*6ad0*/  F2FP.F16.F32.PACK_AB R172, R15, R172 ;  /* 0x000000ac0fac723e */ /* 0x000fe200000000ff */
[----:B------:R-:W-:Y:S01]  /*6ae0*/  MUFU.EX2 R154, R154 ;  /* 0x0000009a009a7308 */ /* 0x000fe20000000800 */
[----:B------:R-:W-:Y:S02]  /*6af0*/  F2FP.F16.F32.PACK_AB R174, R21, R174 ;  /* 0x000000ae15ae723e */ /* 0x000fe400000000ff */
[----:B----4-:R-:W-:Y:S01]  /*6b00*/  F2FP.F16.F32.PACK_AB R168, R69, R168 ;  /* 0x000000a845a8723e */ /* 0x010fe200000000ff */
[----:B------:R-:W-:Y:S01]  /*6b10*/  HGMMA.64x128x16.F32 R88, R164, gdesc[UR8].tnspB, R88, gsb0 ;  /* 0x41e00008a4587df0 */ /* 0x000fe20008000858 */
[----:B-1----:R-:W-:-:S03]  /*6b20*/  F2FP.F16.F32.PACK_AB R181, R20, R35 ;  /* 0x0000002314b5723e */ /* 0x002fc600000000ff */
[----:B------:R-:W1:Y:S08]  /*6b30*/  MUFU.EX2 R37, R37 ;  /* 0x0000002500257308 */ /* 0x000e700000000800 */
[----:B------:R-:W-:Y:S08]  /*6b40*/  MUFU.EX2 R53, R53 ;  /* 0x0000003500357308 */ /* 0x000ff00000000800 */
[----:B------:R-:W-:Y:S01]  /*6b50*/  MUFU.EX2 R26, R26 ;  /* 0x0000001a001a7308 */ /* 0x000fe20000000800 */
[----:B-1----:R-:W-:-:S07]  /*6b60*/  F2FP.F16.F32.PACK_AB R183, R37, R24 ;  /* 0x0000001825b7723e */ /* 0x002fce00000000ff */
[----:B------:R-:W-:Y:S08]  /*6b70*/  MUFU.EX2 R156, R156 ;  /* 0x0000009c009c7308 */ /* 0x000ff00000000800 */
[----:B------:R-:W1:Y:S08]  /*6b80*/  MUFU.EX2 R39, R39 ;  /* 0x0000002700277308 */ /* 0x000e700000000800 */
[----:B------:R2:W-:Y:S08]  /*6b90*/  MUFU.EX2 R14, R41 ;  /* 0x00000029000e7308 */ /* 0x0005f00000000800 */
[----:B------:R-:W-:Y:S01]  /*6ba0*/  MUFU.EX2 R49, R49 ;  /* 0x0000003100317308 */ /* 0x000fe20000000800 */
[-CC-:B--2---:R-:W-:Y:S01]  /*6bb0*/  FFMA.FTZ R41, R81, R4.reuse, -R32.reuse ;  /* 0x0000000451297223 */ /* 0x184fe20000010820 */
[----:B------:R-:W-:Y:S01]  /*6bc0*/  FFMA.FTZ R32, R55, R4, -R32 ;  /* 0x0000000437207223 */ /* 0x000fe20000010820 */
[----:B-1----:R-:W-:-:S05]  /*6bd0*/  F2FP.F16.F32.PACK_AB R177, R39, R26 ;  /* 0x0000001a27b1723e */ /* 0x002fca00000000ff */
[----:B------:R-:W-:Y:S08]  /*6be0*/  MUFU.EX2 R28, R28 ;  /* 0x0000001c001c7308 */ /* 0x000ff00000000800 */
[----:B------:R-:W-:Y:S08]  /*6bf0*/  MUFU.EX2 R158, R158 ;  /* 0x0000009e009e7308 */ /* 0x000ff00000000800 */
[----:B------:R-:W1:Y:S08]  /*6c00*/  MUFU.EX2 R41, R41 ;  /* 0x0000002900297308 */ /* 0x000e700000000800 */
[----:B------:R-:W-:Y:S08]  /*6c10*/  MUFU.EX2 R25, R25 ;  /* 0x0000001900197308 */ /* 0x000ff00000000800 */
[----:B------:R-:W-:Y:S01]  /*6c20*/  MUFU.EX2 R30, R30 ;  /* 0x0000001e001e7308 */ /* 0x000fe20000000800 */
[----:B-1----:R-:W-:-:S07]  /*6c30*/  F2FP.F16.F32.PACK_AB R179, R41, R28 ;  /* 0x0000001c29b3723e */ /* 0x002fce00000000ff */
[----:B------:R-:W-:Y:S08]  /*6c40*/  MUFU.EX2 R8, R8 ;  /* 0x0000000800087308 */ /* 0x000ff00000000800 */
[----:B------:R-:W1:Y:S08]  /*6c50*/  MUFU.EX2 R47, R47 ;  /* 0x0000002f002f7308 */ /* 0x000e700000000800 */
[----:B------:R-:W2:Y:S08]  /*6c60*/  MUFU.EX2 R27, R27 ;  /* 0x0000001b001b7308 */ /* 0x000eb00000000800 */
[----:B------:R-:W-:Y:S01]  /*6c70*/  MUFU.EX2 R34, R34 ;  /* 0x0000002200227308 */ /* 0x000fe20000000800 */
[----:B-1----:R-:W-:-:S07]  /*6c80*/  F2FP.F16.F32.PACK_AB R173, R47, R30 ;  /* 0x0000001e2fad723e */ /* 0x002fce00000000ff */
[----:B------:R-:W1:Y:S01]  /*6c90*/  MUFU.EX2 R10, R10 ;  /* 0x0000000a000a7308 */ /* 0x000e620000000800 */
[----:B--2---:R-:W-:-:S07]  /*6ca0*/  F2FP.F16.F32.PACK_AB R160, R27, R8 ;  /* 0x000000081ba0723e */ /* 0x004fce00000000ff */
[----:B------:R-:W-:Y:S01]  /*6cb0*/  MUFU.EX2 R51, R51 ;  /* 0x0000003300337308 */ /* 0x000fe20000000800 */
[----:B------:R-:W-:Y:S02]  /*6cc0*/  WARPGROUP.DEPBAR.LE gsb0, 0x0 ;  /* 0x00008000000079c5 */ /* 0x000fe40000010000 */
[----:B------:R2:W-:Y:S06]  /*6cd0*/  BAR.ARV R3, 0x100 ;  /* 0x000400030000751d */ /* 0x0005ec0000002000 */
[----:B------:R3:W-:Y:S01]  /*6ce0*/  @!P1 SYNCS.ARRIVE.TRANS64.RED.A1T0 RZ, [R46+URZ], RZ ;  /* 0x000000ff2eff99a7 */ /* 0x0007e2000810043f */
[----:B------:R-:W4:Y:S01]  /*6cf0*/  MUFU.EX2 R29, R29 ;  /* 0x0000001d001d7308 */ /* 0x000f220000000800 */
[----:B--2---:R-:W-:Y:S01]  /*6d00*/  FADD.FTZ R3, R69, R48 ;  /* 0x0000003045037221 */ /* 0x004fe20000010000 */
[----:B------:R-:W-:Y:S01]  /*6d10*/  F2FP.F16.F32.PACK_AB R166, R5, R14 ;  /* 0x0000000e05a6723e */ /* 0x000fe200000000ff */
[-C--:B------:R-:W-:Y:S01]  /*6d20*/  FMUL.FTZ R90, R90, R6.reuse ;  /* 0x000000065a5a7220 */ /* 0x080fe20000410000 */
[-C--:B------:R-:W-:Y:S01]  /*6d30*/  FMUL.FTZ R91, R91, R6.reuse ;  /* 0x000000065b5b7220 */ /* 0x080fe20000410000 */
[----:B------:R-:W-:Y:S01]  /*6d40*/  FADD.FTZ R48, R170, R3 ;  /* 0x00000003aa307221 */ /* 0x000fe20000010000 */
[-C--:B------:R-:W-:Y:S01]  /*6d50*/  FMUL.FTZ R94, R94, R6.reuse ;  /* 0x000000065e5e7220 */ /* 0x080fe20000410000 */
[----:B------:R2:W-:Y:S01]  /*6d60*/  @!P1 SYNCS.ARRIVE.TRANS64.RED.A1T0 RZ, [R50+URZ], RZ ;  /* 0x000000ff32ff99a7 */ /* 0x0005e2000810043f */
[----:B------:R-:W-:Y:S01]  /*6d70*/  MUFU.EX2 R36, R36 ;  /* 0x0000002400247308 */ /* 0x000fe20000000800 */
[----:B------:R-:W-:Y:S01]  /*6d80*/  FADD.FTZ R3, R61, R48 ;  /* 0x000000303d037221 */ /* 0x000fe20000010000 */
[-C--:B------:R-:W-:Y:S01]  /*6d90*/  FMUL.FTZ R95, R95, R6.reuse ;  /* 0x000000065f5f7220 */ /* 0x080fe20000410000 */
[-C--:B------:R-:W-:Y:S01]  /*6da0*/  FMUL.FTZ R98, R98, R6.reuse ;  /* 0x0000000662627220 */ /* 0x080fe20000410000 */
[----:B------:R-:W-:Y:S01]  /*6db0*/  FMUL.FTZ R99, R99, R6 ;  /* 0x0000000663637220 */ /* 0x000fe20000410000 */
[----:B---3--:R-:W-:Y:S01]  /*6dc0*/  FADD.FTZ R46, R152, R3 ;  /* 0x00000003982e7221 */ /* 0x008fe20000010000 */
[----:B------:R-:W-:Y:S01]  /*6dd0*/  FFMA.FTZ R3, R6, R0, R35 ;  /* 0x0000000006037223 */ /* 0x000fe20000010023 */
[-C--:B------:R-:W-:Y:S01]  /*6de0*/  FMUL.FTZ R102, R102, R6.reuse ;  /* 0x0000000666667220 */ /* 0x080fe20000410000 */
[----:B------:R-:W3:Y:S01]  /*6df0*/  MUFU.EX2 R12, R12 ;  /* 0x0000000c000c7308 */ /* 0x000ee20000000800 */
        /* <DEDUP_REMOVED lines=15> */
[----:B------:R-:W5:Y:S01]  /*6ef0*/  MUFU.EX2 R31, R31 ;  /* 0x0000001f001f7308 */ /* 0x000f620000000800 */
        /* <DEDUP_REMOVED lines=20> */
[----:B-1----:R-:W-:Y:S01]  /*7040*/  FADD.FTZ R46, R10, R11 ;  /* 0x0000000b0a2e7221 */ /* 0x002fe20000010000 */
[----:B------:R-:W-:Y:S01]  /*7050*/  FADD.FTZ R0, R34, R3 ;  /* 0x0000000322007221 */ /* 0x000fe20000010000 */
[-C--:B------:R-:W-:Y:S01]  /*7060*/  FMUL.FTZ R131, R131, R6.reuse ;  /* 0x0000000683837220 */ /* 0x080fe20000410000 */
[----:B------:R-:W1:Y:S01]  /*7070*/  MUFU.EX2 R153, R153 ;  /* 0x0000009900997308 */ /* 0x000e620000000800 */
[----:B----4-:R-:W-:Y:S01]  /*7080*/  FADD.FTZ R11, R29, R46 ;  /* 0x0000002e1d0b7221 */ /* 0x010fe20000010000 */
[----:B------:R-:W-:Y:S01]  /*7090*/  FADD.FTZ R3, R51, R0 ;  /* 0x0000000033037221 */ /* 0x000fe20000010000 */
[-C--:B------:R-:W-:Y:S01]  /*70a0*/  FMUL.FTZ R134, R134, R6.reuse ;  /* 0x0000000686867220 */ /* 0x080fe20000410000 */
[-C--:B------:R-:W-:Y:S01]  /*70b0*/  FMUL.FTZ R135, R135, R6.reuse ;  /* 0x0000000687877220 */ /* 0x080fe20000410000 */
[----:B---3--:R-:W-:Y:S01]  /*70c0*/  FADD.FTZ R46, R12, R11 ;  /* 0x0000000b0c2e7221 */ /* 0x008fe20000010000 */
[----:B------:R-:W-:Y:S01]  /*70d0*/  FADD.FTZ R0, R36, R3 ;  /* 0x0000000324007221 */ /* 0x000fe20000010000 */
[-C--:B------:R-:W-:Y:S01]  /*70e0*/  FMUL.FTZ R138, R138, R6.reuse ;  /* 0x000000068a8a7220 */ /* 0x080fe20000410000 */
[----:B------:R-:W3:Y:S01]  /*70f0*/  MUFU.EX2 R40, R40 ;  /* 0x0000002800287308 */ /* 0x000ee20000000800 */
[----:B-----5:R-:W-:Y:S01]  /*7100*/  FADD.FTZ R11, R31, R46 ;  /* 0x0000002e1f0b7221 */ /* 0x020fe20000010000 */
[----:B------:R-:W-:Y:S01]  /*7110*/  FADD.FTZ R3, R63, R0 ;  /* 0x000000003f037221 */ /* 0x000fe20000010000 */
[-C--:B------:R-:W-:Y:S01]  /*7120*/  FMUL.FTZ R139, R139, R6.reuse ;  /* 0x000000068b8b7220 */ /* 0x080fe20000410000 */
[-C--:B------:R-:W-:Y:S01]  /*7130*/  FMUL.FTZ R142, R142, R6.reuse ;  /* 0x000000068e8e7220 */ /* 0x080fe20000410000 */
[----:B------:R-:W-:Y:S01]  /*7140*/  FADD.FTZ R8, R14, R11 ;  /* 0x0000000b0e087221 */ /* 0x000fe20000010000 */
[----:B--2---:R-:W-:Y:S01]  /*7150*/  FADD.FTZ R0, R38, R3 ;  /* 0x0000000326007221 */ /* 0x004fe20000010000 */
[-C--:B------:R-:W-:Y:S01]  /*7160*/  FMUL.FTZ R143, R143, R6.reuse ;  /* 0x000000068f8f7220 */ /* 0x080fe20000410000 */
[----:B------:R-:W2:Y:S01]  /*7170*/  MUFU.EX2 R155, R155 ;  /* 0x0000009b009b7308 */ /* 0x000ea20000000800 */
[----:B------:R-:W-:Y:S01]  /*7180*/  FADD.FTZ R3, R5, R8 ;  /* 0x0000000805037221 */ /* 0x000fe20000010000 */
[----:B------:R-:W-:Y:S01]  /*7190*/  FADD.FTZ R0, R67, R0 ;  /* 0x0000000043007221 */ /* 0x000fe20000010000 */
[-C--:B------:R-:W-:Y:S01]  /*71a0*/  FMUL.FTZ R146, R146, R6.reuse ;  /* 0x0000000692927220 */ /* 0x080fe20000410000 */
[-C--:B------:R-:W-:Y:S01]  /*71b0*/  FMUL.FTZ R147, R147, R6.reuse ;  /* 0x0000000693937220 */ /* 0x080fe20000410000 */
[-C--:B------:R-:W-:Y:S01]  /*71c0*/  FMUL.FTZ R150, R150, R6.reuse ;  /* 0x0000000696967220 */ /* 0x080fe20000410000 */
[----:B-1----:R-:W-:Y:S01]  /*71d0*/  FADD.FTZ R5, R153, R0 ;  /* 0x0000000099057221 */ /* 0x002fe20000010000 */
[----:B------:R-:W-:Y:S01]  /*71e0*/  FMUL.FTZ R151, R151, R6 ;  /* 0x0000000697977220 */ /* 0x000fe20000410000 */
[----:B------:R-:W1:Y:S01]  /*71f0*/  MUFU.EX2 R42, R42 ;  /* 0x0000002a002a7308 */ /* 0x000e620000000800 */
[----:B------:R-:W-:Y:S01]  /*7200*/  F2FP.F16.F32.PACK_AB R170, R61, R170 ;  /* 0x000000aa3daa723e */ /* 0x000fe200000000ff */
[----:B---3--:R-:W-:Y:S01]  /*7210*/  FADD.FTZ R0, R40, R5 ;  /* 0x0000000528007221 */ /* 0x008fe20000010000 */
[----:B------:R-:W-:Y:S01]  /*7220*/  F2FP.F16.F32.PACK_AB R152, R57, R152 ;  /* 0x000000983998723e */ /* 0x000fe200000000ff */
[-C--:B------:R-:W-:Y:S01]  /*7230*/  FMUL.FTZ R88, R88, R33.reuse ;  /* 0x0000002158587220 */ /* 0x080fe20000410000 */
[----:B------:R-:W-:Y:S01]  /*7240*/  F2FP.F16.F32.PACK_AB R154, R53, R154 ;  /* 0x0000009a359a723e */ /* 0x000fe200000000ff */
[-C--:B------:R-:W-:Y:S01]  /*7250*/  FMUL.FTZ R89, R89, R33.reuse ;  /* 0x0000002159597220 */ /* 0x080fe20000410000 */
[----:B------:R-:W-:Y:S01]  /*7260*/  F2FP.F16.F32.PACK_AB R156, R49, R156 ;  /* 0x0000009c319c723e */ /* 0x000fe200000000ff */
[----:B------:R-:W3:Y:S01]  /*7270*/  MUFU.EX2 R157, R157 ;  /* 0x0000009d009d7308 */ /* 0x000ee20000000800 */
        /* <DEDUP_REMOVED lines=44> */
[----:B------:R-:W-:Y:S01]  /*7540*/  F2FP.F16.F32.PACK_AB R175, R51, R34 ;  /* 0x0000002233af723e */ /* 0x000fe200000000ff */
[----:B------:R-:W-:Y:S01]  /*7550*/  IMAD.MOV.U32 R6, RZ, RZ, R9 ;  /* 0x000000ffff067224 */ /* 0x000fe200078e0009 */
[----:B------:R-:W-:Y:S01]  /*7560*/  F2FP.F16.F32.PACK_AB R169, R63, R36 ;  /* 0x000000243fa9723e */ /* 0x000fe200000000ff */
[----:B------:R-:W3:Y:S01]  /*7570*/  MUFU.EX2 R163, R199 ;  /* 0x000000c700a37308 */ /* 0x000ee20000000800 */
[----:B--2---:R-:W-:Y:S01]  /*7580*/  FADD.FTZ R0, R161, R0 ;  /* 0x00000000a1007221 */ /* 0x004fe20000010000 */
[----:B------:R-:W-:-:S02]  /*7590*/  F2FP.F16.F32.PACK_AB R171, R67, R38 ;  /* 0x0000002643ab723e */ /* 0x000fc400000000ff */
[----:B------:R-:W-:Y:S02]  /*75a0*/  F2FP.F16.F32.PACK_AB R153, R40, R153 ;  /* 0x000000992899723e */ /* 0x000fe400000000ff */
[----:B------:R-:W-:Y:S02]  /*75b0*/  F2FP.F16.F32.PACK_AB R155, R42, R155 ;  /* 0x0000009b2a9b723e */ /* 0x000fe400000000ff */
[----:B------:R-:W2:Y:S01]  /*75c0*/  MUFU.EX2 R59, R59 ;  /* 0x0000003b003b7308 */ /* 0x000ea20000000800 */
[----:B-1----:R-:W-:Y:S01]  /*75d0*/  FADD.FTZ R0, R197, R0 ;  /* 0x00000000c5007221 */ /* 0x002fe20000010000 */
[----:B------:R-:W-:Y:S02]  /*75e0*/  F2FP.F16.F32.PACK_AB R157, R44, R157 ;  /* 0x0000009d2c9d723e */ /* 0x000fe400000000ff */
[----:B------:R-:W-:Y:S02]  /*75f0*/  F2FP.F16.F32.PACK_AB R159, R65, R159 ;  /* 0x0000009f419f723e */ /* 0x000fe400000000ff */
[----:B------:R-:W-:-:S02]  /*7600*/  F2FP.F16.F32.PACK_AB R161, R197, R161 ;  /* 0x000000a1c5a1723e */ /* 0x000fc400000000ff */
[----:B------:R-:W1:Y:S01]  /*7610*/  MUFU.EX2 R165, R201 ;  /* 0x000000c900a57308 */ /* 0x000e620000000800 */
[----:B---3--:R-:W-:Y:S01]  /*7620*/  FADD.FTZ R0, R163, R0 ;  /* 0x00000000a3007221 */ /* 0x008fe20000010000 */
[----:B------:R-:W-:-:S06]  /*7630*/  MOV R5, R7 ;  /* 0x0000000700057202 */ /* 0x000fcc0000000f00 */
[----:B------:R-:W3:Y:S01]  /*7640*/  MUFU.EX2 R203, R203 ;  /* 0x000000cb00cb7308 */ /* 0x000ee20000000800 */
[C---:B--2---:R-:W-:Y:S01]  /*7650*/  FADD.FTZ R0, R59.reuse, R0 ;  /* 0x000000003b007221 */ /* 0x044fe20000010000 */
[----:B------:R-:W-:-:S06]  /*7660*/  F2FP.F16.F32.PACK_AB R163, R59, R163 ;  /* 0x000000a33ba3723e */ /* 0x000fcc00000000ff */
[----:B------:R-:W2:Y:S01]  /*7670*/  MUFU.EX2 R167, R205 ;  /* 0x000000cd00a77308 */ /* 0x000ea20000000800 */
[----:B-1----:R-:W-:-:S07]  /*7680*/  FADD.FTZ R0, R165, R0 ;  /* 0x00000000a5007221 */ /* 0x002fce0000010000 */
[----:B------:R-:W1:Y:S01]  /*7690*/  MUFU.EX2 R32, R32 ;  /* 0x0000002000207308 */ /* 0x000e620000000800 */
[C---:B---3--:R-:W-:Y:S01]  /*76a0*/  FADD.FTZ R0, R203.reuse, R0 ;  /* 0x00000000cb007221 */ /* 0x048fe20000010000 */
[----:B------:R-:W-:-:S03]  /*76b0*/  F2FP.F16.F32.PACK_AB R165, R203, R165 ;  /* 0x000000a5cba5723e */ /* 0x000fc600000000ff */
[----:B--2---:R-:W-:-:S04]  /*76c0*/  FADD.FTZ R0, R167, R0 ;  /* 0x00000000a7007221 */ /* 0x004fc80000010000 */
[C---:B-1----:R-:W-:Y:S01]  /*76d0*/  FADD.FTZ R0, R32.reuse, R0 ;  /* 0x0000000020007221 */ /* 0x042fe20000010000 */
[----:B------:R-:W-:Y:S01]  /*76e0*/  F2FP.F16.F32.PACK_AB R167, R32, R167 ;  /* 0x000000a720a7723e */ /* 0x000fe200000000ff */
[----:B------:R-:W-:Y:S06]  /*76f0*/  @P2 BRA `(.L_x_7436) ;  /* 0xffffffcc00cc2947 */ /* 0x000fec000383ffff */
.L_x_7427:
[----:B------:R-:W-:-:S13]  /*7700*/  ISETP.LE.AND P2, PT, RZ, UR6, PT ;  /* 0x00000006ff007c0c */ /* 0x000fda000bf43270 */
[----:B------:R-:W-:Y:S05]  /*7710*/  @!P2 BRA `(.L_x_7437) ;  /* 0x000000280000a947 */ /* 0x000fea0003800000 */
[----:B------:R-:W-:Y:S01]  /*7720*/  IMAD.MOV.U32 R6, RZ, RZ, R9 ;  /* 0x000000ffff067224 */ /* 0x000fe200078e0009 */
[----:B------:R-:W-:Y:S01]  /*7730*/  UMOV UR4, UR36 ;  /* 0x0000002400047c82 */ /* 0x000fe20008000000 */
[----:B------:R-:W-:Y:S01]  /*7740*/  IMAD.MOV.U32 R8, RZ, RZ, R7 ;  /* 0x000000ffff087224 */ /* 0x000fe200078e0007 */
[----:B------:R-:W-:Y:S01]  /*7750*/  UMOV UR5, UR37 ;  /* 0x0000002500057c82 */ /* 0x000fe20008000000 */
[----:B------:R-:W-:-:S05]  /*7760*/  ULDC UR7, c[0x0][0x9d8] ;  /* 0x0002760000077ab9 */ /* 0x000fca0000000800 */
.L_x_7446:
        /* <DEDUP_REMOVED lines=9> */
.L_x_7439:
[----:B------:R-:W-:Y:S01]  /*7800*/  ULEA UR10, UR37, UR38, 0x3 ;  /* 0x00000026250a7291 */ /* 0x000fe2000f8e183f */
[----:B------:R-:W-:-:S04]  /*7810*/  MOV R4, UR36 ;  /* 0x0000002400047c02 */ /* 0x000fc80008000f00 */
[----:B------:R-:W-:-:S04]  /*7820*/  SHF.L.U32 R4, R4, 0x1f, RZ ;  /* 0x0000001f04047819 */ /* 0x000fc800000006ff */
[----:B------:R1:W2:Y:S01]  /*7830*/  SYNCS.PHASECHK.TRANS64.TRYWAIT P2, [UR10+0x28830], R4 ;  /* 0x02883004ff0075a7 */ /* 0x0002a2000804014a */
[----:B------:R-:W-:Y:S05]  /*7840*/  @!P0 BRA `(.L_x_7440) ;  /* 0x0000000000048947 */ /* 0x000fea0003800000 */
[----:B------:R-:W-:Y:S01]  /*7850*/  BPT.TRAP 0x1 ;  /* 0x000000040000795c */ /* 0x000fe20000300000 */
.L_x_7440:
[----:B--2---:R-:W-:Y:S05]  /*7860*/  @P2 BRA `(.L_x_7438) ;  /* 0x0000000000082947 */ /* 0x004fea0003800000 */
[----:B------:R-:W2:Y:S02]  /*7870*/  SYNCS.PHASECHK.TRANS64.TRYWAIT P2, [UR10+0x28830], R4 ;  /* 0x02883004ff0075a7 */ /* 0x000ea4000804014a */
[----:B--2---:R-:W-:Y:S05]  /*7880*/  @!P2 BRA `(.L_x_7441) ;  /* 0x000000700060a947 */ /* 0x004fea0003800000 */
.L_x_7438:
        /* <DEDUP_REMOVED lines=46> */
.L_x_7443:
[----:B------:R-:W-:Y:S01]  /*7b70*/  ULEA UR10, UR5, UR38, 0x3 ;  /* 0x00000026050a7291 */ /* 0x000fe2000f8e183f */
[----:B------:R-:W-:-:S05]  /*7b80*/  IMAD.U32 R4, RZ, RZ, UR4 ;  /* 0x00000004ff047e24 */ /* 0x000fca000f8e00ff */
[----:B------:R-:W-:-:S04]  /*7b90*/  SHF.L.U32 R4, R4, 0x1f, RZ ;  /* 0x0000001f04047819 */ /* 0x000fc800000006ff */
[----:B------:R1:W2:Y:S01]  /*7ba0*/  SYNCS.PHASECHK.TRANS64.TRYWAIT P2, [UR10+0x28850], R4 ;  /* 0x02885004ff0075a7 */ /* 0x0002a2000804014a */
[----:B------:R-:W-:Y:S05]  /*7bb0*/  @!P0 BRA `(.L_x_7444) ;  /* 0x0000000000048947 */ /* 0x000fea0003800000 */
[----:B------:R-:W-:Y:S01]  /*7bc0*/  BPT.TRAP 0x1 ;  /* 0x000000040000795c */ /* 0x000fe20000300000 */
.L_x_7444:
[----:B--2---:R-:W-:Y:S05]  /*7bd0*/  @P2 BRA `(.L_x_7442) ;  /* 0x0000000000082947 */ /* 0x004fea0003800000 */
[----:B------:R-:W2:Y:S02]  /*7be0*/  SYNCS.PHASECHK.TRANS64.TRYWAIT P2, [UR10+0x28850], R4 ;  /* 0x02885004ff0075a7 */ /* 0x000ea4000804014a */
[----:B--2---:R-:W-:Y:S05]  /*7bf0*/  @!P2 BRA `(.L_x_7445) ;  /* 0x0000006c009ca947 */ /* 0x004fea0003800000 */
.L_x_7442:
        /* <DEDUP_REMOVED lines=77> */
[----:B------:R-:W-:-:S06]  /*80d0*/  ISETP.LT.AND P2, PT, RZ, UR6, PT ;  /* 0x00000006ff007c0c */ /* 0x000fcc000bf41270 */
[----:B------:R-:W-:Y:S08]  /*80e0*/  MUFU.TANH R201, R201 ;  /* 0x000000c900c97308 */ /* 0x000ff00000002400 */
[----:B------:R-:W-:Y:S08]  /*80f0*/  MUFU.TANH R203, R203 ;  /* 0x000000cb00cb7308 */ /* 0x000ff00000002400 */
        /* <DEDUP_REMOVED lines=11> */
[----:B-1----:R-:W-:Y:S01]  /*81b0*/  FMNMX.FTZ R12, R21, R12, !PT ;  /* 0x0000000c150c7209 */ /* 0x002fe20007810000 */
[----:B------:R-:W-:-:S02]  /*81c0*/  WARPGROUP.DEPBAR.LE gsb0, 0x0 ;  /* 0x00008000000079c5 */ /* 0x000fc40000010000 */
[----:B------:R-:W-:Y:S01]  /*81d0*/  WARPGROUP.ARRIVE ;  /* 0x00000000000079c5 */ /* 0x000fe20000000000 */
[----:B------:R-:W-:Y:S01]  /*81e0*/  FMUL.FTZ R181, R32, UR7 ;  /* 0x0000000720b57c20 */ /* 0x000fe20008410000 */
[----:B------:R-:W-:Y:S02]  /*81f0*/  FMUL.FTZ R183, R33, UR7 ;  /* 0x0000000721b77c20 */ /* 0x000fe40008410000 */
[----:B------:R-:W1:Y:S01]  /*8200*/  MUFU.TANH R29, R29 ;  /* 0x0000001d001d7308 */ /* 0x000e620000002400 */
[----:B------:R-:W-:Y:S01]  /*8210*/  FMUL.FTZ R33, R38, UR7 ;  /* 0x0000000726217c20 */ /* 0x000fe20008410000 */
[----:B------:R-:W-:Y:S01]  /*8220*/  HGMMA.64x128x16.F32 R88, R176, gdesc[UR8].tnspB, R88, gsb0 ;  /* 0x41e00008b0587df0 */ /* 0x000fe20008000858 */
[----:B------:R-:W-:Y:S01]  /*8230*/  UIADD3 UR10, UR4, 0x100, URZ ;  /* 0x00000100040a7890 */ /* 0x000fe2000fffe03f */
[----:B------:R-:W-:-:S04]  /*8240*/  UMOV UR11, 0x40000040 ;  /* 0x40000040000b7882 */ /* 0x000fc80000000000 */
[----:B------:R-:W3:Y:S01]  /*8250*/  MUFU.TANH R181, R181 ;  /* 0x000000b500b57308 */ /* 0x000ee20000002400 */
[----:B--2---:R-:W-:-:S07]  /*8260*/  FMNMX.FTZ R12, R27, R12, !PT ;  /* 0x0000000c1b0c7209 */ /* 0x004fce0007810000 */
[----:B------:R-:W2:Y:S01]  /*8270*/  MUFU.TANH R183, R183 ;  /* 0x000000b700b77308 */ /* 0x000ea20000002400 */
[----:B-1----:R-:W-:-:S07]  /*8280*/  FMNMX.FTZ R12, R29, R12, !PT ;  /* 0x0000000c1d0c7209 */ /* 0x002fce0007810000 */
[----:B------:R-:W1:Y:S01]  /*8290*/  MUFU.TANH R31, R31 ;  /* 0x0000001f001f7308 */ /* 0x000e620000002400 */
[----:B---3--:R-:W-:-:S07]  /*82a0*/  FMNMX.FTZ R4, R181, R4, !PT ;  /* 0x00000004b5047209 */ /* 0x008fce0007810000 */
[----:B------:R-:W-:Y:S01]  /*82b0*/  MUFU.TANH R215, R215 ;  /* 0x000000d700d77308 */ /* 0x000fe20000002400 */
[----:B--2---:R-:W-:-:S04]  /*82c0*/  FMNMX.FTZ R4, R183, R4, !PT ;  /* 0x00000004b7047209 */ /* 0x004fc80007810000 */
[----:B------:R-:W-:-:S03]  /*82d0*/  FMNMX.FTZ R4, R191, R4, !PT ;  /* 0x00000004bf047209 */ /* 0x000fc60007810000 */
[----:B------:R-:W2:Y:S01]  /*82e0*/  MUFU.TANH R33, R33 ;  /* 0x0000002100217308 */ /* 0x000ea20000002400 */
[----:B------:R-:W-:Y:S02]  /*82f0*/  FMNMX.FTZ R4, R193, R4, !PT ;  /* 0x00000004c1047209 */ /* 0x000fe40007810000 */
[----:B-1----:R-:W-:Y:S02]  /*8300*/  FMNMX.FTZ R12, R31, R12, !PT ;  /* 0x0000000c1f0c7209 */ /* 0x002fe40007810000 */
[----:B------:R-:W-:-:S03]  /*8310*/  FMNMX.FTZ R4, R195, R4, !PT ;  /* 0x00000004c3047209 */ /* 0x000fc60007810000 */
[----:B------:R-:W-:Y:S01]  /*8320*/  MUFU.TANH R69, R69 ;  /* 0x0000004500457308 */ /* 0x000fe20000002400 */
[----:B------:R-:W-:-:S04]  /*8330*/  FMNMX.FTZ R4, R197, R4, !PT ;  /* 0x00000004c5047209 */ /* 0x000fc80007810000 */
[----:B------:R-:W-:-:S03]  /*8340*/  FMNMX.FTZ R4, R199, R4, !PT ;  /* 0x00000004c7047209 */ /* 0x000fc60007810000 */
        /* <DEDUP_REMOVED lines=16> */
[----:B-1----:R-:W-:-:S07]  /*8450*/  FMNMX.FTZ R12, R43, R12, !PT ;  /* 0x0000000c2b0c7209 */ /* 0x002fce0007810000 */
[----:B------:R-:W-:Y:S01]  /*8460*/  MUFU.TANH R47, R47 ;  /* 0x0000002f002f7308 */ /* 0x000fe20000002400 */
[----:B------:R-:W-:Y:S02]  /*8470*/  WARPGROUP.DEPBAR.LE gsb0, 0x0 ;  /* 0x00008000000079c5 */ /* 0x000fe40000010000 */
[----:B------:R-:W-:Y:S01]  /*8480*/  WARPGROUP.ARRIVE ;  /* 0x00000000000079c5 */ /* 0x000fe20000000000 */
[----:B------:R-:W-:Y:S01]  /*8490*/  FMUL.FTZ R177, R45, UR7 ;  /* 0x000000072db17c20 */ /* 0x000fe20008410000 */
[----:B------:R-:W-:Y:S01]  /*84a0*/  FMUL.FTZ R179, R48, UR7 ;  /* 0x0000000730b37c20 */ /* 0x000fe20008410000 */
[----:B------:R-:W-:Y:S02]  /*84b0*/  FMUL.FTZ R45, R50, UR7 ;  /* 0x00000007322d7c20 */ /* 0x000fe40008410000 */
[----:B------:R-:W-:Y:S01]  /*84c0*/  MUFU.TANH R225, R225 ;  /* 0x000000e100e17308 */ /* 0x000fe20000002400 */
[----:B------:R-:W-:Y:S01]  /*84d0*/  HGMMA.64x128x16.F32 R88, R172, gdesc[UR8].tnspB, R88, gsb0 ;  /* 0x41e00008ac587df0 */ /* 0x000fe20008000858 */
[----:B------:R-:W-:Y:S01]  /*84e0*/  UIADD3 UR10, UR4, 0x180, URZ ;  /* 0x00000180040a7890 */ /* 0x000fe2000fffe03f */
[----:B------:R-:W-:-:S05]  /*84f0*/  UMOV UR11, 0x40000040 ;  /* 0x40000040000b7882 */ /* 0x000fca0000000000 */
[----:B------:R-:W1:Y:S08]  /*8500*/  MUFU.TANH R177, R177 ;  /* 0x000000b100b17308 */ /* 0x000e700000002400 */
[----:B------:R-:W2:Y:S08]  /*8510*/  MUFU.TANH R179, R179 ;  /* 0x000000b300b37308 */ /* 0x000eb00000002400 */
[----:B------:R-:W3:Y:S01]  /*8520*/  MUFU.TANH R45, R45 ;  /* 0x0000002d002d7308 */ /* 0x000ee20000002400 */
[----:B-1----:R-:W-:-:S07]  /*8530*/  FMNMX.FTZ R4, R177, R4, !PT ;  /* 0x00000004b1047209 */ /* 0x002fce0007810000 */
[----:B------:R-:W1:Y:S01]  /*8540*/  MUFU.TANH R49, R49 ;  /* 0x0000003100317308 */ /* 0x000e620000002400 */
[----:B--2---:R-:W-:-:S04]  /*8550*/  FMNMX.FTZ R4, R179, R4, !PT ;  /* 0x00000004b3047209 */ /* 0x004fc80007810000 */
[----:B------:R-:W-:-:S03]  /*8560*/  FMNMX.FTZ R4, R201, R4, !PT ;  /* 0x00000004c9047209 */ /* 0x000fc60007810000 */
[----:B------:R-:W-:Y:S01]  /*8570*/  MUFU.TANH R85, R85 ;  /* 0x0000005500557308 */ /* 0x000fe20000002400 */
[----:B------:R-:W-:Y:S02]  /*8580*/  FMNMX.FTZ R4, R203, R4, !PT ;  /* 0x00000004cb047209 */ /* 0x000fe40007810000 */
[----:B---3--:R-:W-:Y:S02]  /*8590*/  FMNMX.FTZ R12, R45, R12, !PT ;  /* 0x0000000c2d0c7209 */ /* 0x008fe40007810000 */
[----:B------:R-:W-:Y:S02]  /*85a0*/  FMNMX.FTZ R4, R205, R4, !PT ;  /* 0x00000004cd047209 */ /* 0x000fe40007810000 */
[----:B------:R-:W-:Y:S01]  /*85b0*/  FMNMX.FTZ R12, R47, R12, !PT ;  /* 0x0000000c2f0c7209 */ /* 0x000fe20007810000 */
[----:B------:R-:W2:Y:S01]  /*85c0*/  MUFU.TANH R51, R51 ;  /* 0x0000003300337308 */ /* 0x000ea20000002400 */
[----:B------:R-:W-:Y:S02]  /*85d0*/  FMNMX.FTZ R4, R207, R4, !PT ;  /* 0x00000004cf047209 */ /* 0x000fe40007810000 */
[----:B-1----:R-:W-:-:S02]  /*85e0*/  FMNMX.FTZ R12, R49, R12, !PT ;  /* 0x0000000c310c7209 */ /* 0x002fc40007810000 */
[----:B------:R-:W-:-:S03]  /*85f0*/  FMNMX.FTZ R4, R209, R4, !PT ;  /* 0x00000004d1047209 */ /* 0x000fc60007810000 */
[----:B------:R-:W1:Y:S01]  /*8600*/  MUFU.TANH R53, R53 ;  /* 0x0000003500357308 */ /* 0x000e620000002400 */
[----:B------:R-:W-:-:S04]  /*8610*/  FMNMX.FTZ R4, R211, R4, !PT ;  /* 0x00000004d3047209 */ /* 0x000fc80007810000 */
[----:B------:R-:W-:-:S03]  /*8620*/  FMNMX.FTZ R4, R213, R4, !PT ;  /* 0x00000004d5047209 */ /* 0x000fc60007810000 */
        /* <DEDUP_REMOVED lines=10> */
[----:B------:R-:W-:Y:S01]  /*86d0*/  MUFU.TANH R67, R67 ;  /* 0x0000004300437308 */ /* 0x000fe20000002400 */
[----:B---3--:R-:W-:-:S07]  /*86e0*/  FMNMX.FTZ R12, R61, R12, !PT ;  /* 0x0000000c3d0c7209 */ /* 0x008fce0007810000 */
[----:B------:R-:W-:Y:S01]  /*86f0*/  MUFU.TANH R71, R71 ;  /* 0x0000004700477308 */ /* 0x000fe20000002400 */
[----:B--2---:R-:W-:-:S07]  /*8700*/  FMNMX.FTZ R12, R63, R12, !PT ;  /* 0x0000000c3f0c7209 */ /* 0x004fce0007810000 */
        /* <DEDUP_REMOVED lines=16> */
[----:B------:R-:W-:Y:S01]  /*8810*/  MUFU.TANH R87, R87 ;  /* 0x0000005700577308 */ /* 0x000fe20000002400 */
        /* <DEDUP_REMOVED lines=16> */
[----:B------:R-:W-:-:S05]  /*8920*/  FMNMX.FTZ R4, R85, R4, !PT ;  /* 0x0000000455047209 */ /* 0x000fca0007810000 */
[----:B------:R-:W1:Y:S02]  /*8930*/  SHFL.BFLY PT, R7, R4, 0x2, 0x1f ;  /* 0x0c401f0004077f89 */ /* 0x000e6400000e0000 */
[----:B-1----:R-:W-:Y:S02]  /*8940*/  FMNMX.FTZ R7, R4, R7, !PT ;  /* 0x0000000704077209 */ /* 0x002fe40007810000 */
[----:B------:R-:W1:Y:S03]  /*8950*/  LDC R4, c[0x0][0x988] ;  /* 0x00026200ff047b82 */ /* 0x000e660000000800 */
[----:B------:R-:W2:Y:S02]  /*8960*/  SHFL.BFLY PT, R10, R7, 0x1, 0x1f ;  /* 0x0c201f00070a7f89 */ /* 0x000ea400000e0000 */
[----:B--2---:R-:W-:-:S05]  /*8970*/  FMNMX.FTZ R7, R7, R10, !PT ;  /* 0x0000000a07077209 */ /* 0x004fca0007810000 */
[C---:B-1----:R-:W-:Y:S01]  /*8980*/  FMUL.FTZ R10, R7.reuse, R4 ;  /* 0x00000004070a7220 */ /* 0x042fe20000410000 */
[----:B------:R-:W-:-:S03]  /*8990*/  FADD.FTZ R227, -R7, R8 ;  /* 0x0000000807e37221 */ /* 0x000fc60000010100 */
[-CC-:B------:R-:W-:Y:S01]  /*89a0*/  FFMA.FTZ R180, R9, R4.reuse, -R10.reuse ;  /* 0x0000000409b47223 */ /* 0x180fe2000001080a */
[-CC-:B------:R-:W-:Y:S01]  /*89b0*/  FFMA.FTZ R182, R15, R4.reuse, -R10.reuse ;  /* 0x000000040fb67223 */ /* 0x180fe2000001080a */
[-CC-:B------:R-:W-:Y:S01]  /*89c0*/  FFMA.FTZ R15, R25, R4.reuse, -R10.reuse ;  /* 0x00000004190f7223 */ /* 0x180fe2000001080a */
[-CC-:B------:R-:W-:Y:S01]  /*89d0*/  FFMA.FTZ R25, R183, R4.reuse, -R10.reuse ;  /* 0x00000004b7197223 */ /* 0x180fe2000001080a */
[----:B------:R-:W-:Y:S02]  /*89e0*/  WARPGROUP.DEPBAR.LE gsb0, 0x0 ;  /* 0x00008000000079c5 */ /* 0x000fe40000010000 */
[----:B------:R-:W-:Y:S01]  /*89f0*/  WARPGROUP.ARRIVE ;  /* 0x00000000000079c5 */ /* 0x000fe20000000000 */
[----:B------:R-:W-:Y:S01]  /*8a00*/  FMUL.FTZ R169, R82, UR7 ;  /* 0x0000000752a97c20 */ /* 0x000fe20008410000 */
[----:B------:R-:W-:Y:S01]  /*8a10*/  FMUL.FTZ R171, R86, UR7 ;  /* 0x0000000756ab7c20 */ /* 0x000fe20008410000 */
[-CC-:B------:R-:W-:Y:S01]  /*8a20*/  FFMA.FTZ R178, R191, R4.reuse, -R10.reuse ;  /* 0x00000004bfb27223 */ /* 0x180fe2000001080a */
[-CC-:B------:R-:W-:Y:S01]  /*8a30*/  FFMA.FTZ R172, R195, R4.reuse, -R10.reuse ;  /* 0x00000004c3ac7223 */ /* 0x180fe2000001080a */
[-CC-:B------:R-:W-:Y:S01]  /*8a40*/  FFMA.FTZ R174, R199, R4.reuse, -R10.reuse ;  /* 0x00000004c7ae7223 */ /* 0x180fe2000001080a */
[----:B------:R-:W-:Y:S01]  /*8a50*/  HGMMA.64x128x16.F32 R88, R152, gdesc[UR8].tnspB, R88, gsb0 ;  /* 0x41e0000898587df0 */ /* 0x000fe20008000858 */
[----:B------:R-:W-:Y:S01]  /*8a60*/  UIADD3 UR10, UR4, 0x280, URZ ;  /* 0x00000280040a7890 */ /* 0x000fe2000fffe03f */
[----:B------:R-:W1:Y:S01]  /*8a70*/  MUFU.TANH R169, R169 ;  /* 0x000000a900a97308 */ /* 0x000e620000002400 */
[----:B------:R-:W-:Y:S01]  /*8a80*/  UMOV UR11, 0x40000040 ;  /* 0x40000040000b7882 */ /* 0x000fe20000000000 */
[-C--:B------:R-:W-:Y:S01]  /*8a90*/  FMUL.FTZ R8, R227, R4.reuse ;  /* 0x00000004e3087220 */ /* 0x080fe20000410000 */
[-CC-:B------:R-:W-:Y:S01]  /*8aa0*/  FFMA.FTZ R5, R5, R4.reuse, -R10.reuse ;  /* 0x0000000405057223 */ /* 0x180fe2000001080a */
[-CC-:B------:R-:W-:Y:S01]  /*8ab0*/  FFMA.FTZ R176, R181, R4.reuse, -R10.reuse ;  /* 0x00000004b5b07223 */ /* 0x180fe2000001080a */
[-CC-:B------:R-:W-:Y:S01]  /*8ac0*/  FFMA.FTZ R191, R177, R4.reuse, -R10.reuse ;  /* 0x00000004b1bf7223 */ /* 0x180fe2000001080a */
        /* <DEDUP_REMOVED lines=11> */
[----:B-1----:R-:W-:Y:S01]  /*8b80*/  FMNMX.FTZ R12, R169, R12, !PT ;  /* 0x0000000ca90c7209 */ /* 0x002fe20007810000 */
[----:B------:R-:W-:Y:S03]  /*8b90*/  MUFU.EX2 R8, R8 ;  /* 0x0000000800087308 */ /* 0x000fe60000000800 */
[----:B------:R-:W-:-:S04]  /*8ba0*/  FMNMX.FTZ R12, R83, R12, !PT ;  /* 0x0000000c530c7209 */ /* 0x000fc80007810000 */
[----:B--2---:R-:W-:Y:S01]  /*8bb0*/  FMNMX.FTZ R12, R171, R12, !PT ;  /* 0x0000000cab0c7209 */ /* 0x004fe20007810000 */
[----:B------:R-:W1:Y:S03]  /*8bc0*/  MUFU.EX2 R5, R5 ;  /* 0x0000000500057308 */ /* 0x000e660000000800 */
[----:B------:R-:W-:Y:S01]  /*8bd0*/  FMNMX.FTZ R9, R87, R12, !PT ;  /* 0x0000000c57097209 */ /* 0x000fe20007810000 */
[----:B------:R-:W-:-:S04]  /*8be0*/  FFMA.FTZ R12, R217, R4, -R10 ;  /* 0x00000004d90c7223 */ /* 0x000fc8000001080a */
[----:B------:R-:W2:Y:S01]  /*8bf0*/  SHFL.BFLY PT, R14, R9, 0x2, 0x1f ;  /* 0x0c401f00090e7f89 */ /* 0x000ea200000e0000 */
[----:B------:R-:W3:Y:S08]  /*8c00*/  MUFU.EX2 R180, R180 ;  /* 0x000000b400b47308 */ /* 0x000ef00000000800 */
[----:B------:R-:W4:Y:S01]  /*8c10*/  MUFU.EX2 R182, R182 ;  /* 0x000000b600b67308 */ /* 0x000f220000000800 */
[----:B-1----:R-:W-:-:S07]  /*8c20*/  FFMA.FTZ R3, R8, R3, R5 ;  /* 0x0000000308037223 */ /* 0x002fce0000010005 */
[----:B------:R-:W1:Y:S01]  /*8c30*/  MUFU.EX2 R15, R15 ;  /* 0x0000000f000f7308 */ /* 0x000e620000000800 */
[C---:B---3--:R-:W-:Y:S01]  /*8c40*/  FADD.FTZ R3, R180.reuse, R3 ;  /* 0x00000003b4037221 */ /* 0x048fe20000010000 */
[----:B------:R-:W-:Y:S02]  /*8c50*/  F2FP.F16.F32.PACK_AB R180, R180, R5 ;  /* 0x00000005b4b4723e */ /* 0x000fe400000000ff */
[----:B--2---:R-:W-:Y:S01]  /*8c60*/  FMNMX.FTZ R24, R9, R14, !PT ;  /* 0x0000000e09187209 */ /* 0x004fe20007810000 */
[----:B------:R-:W-:-:S03]  /*8c70*/  FFMA.FTZ R14, R219, R4, -R10 ;  /* 0x00000004db0e7223 */ /* 0x000fc6000001080a */
[----:B------:R-:W-:Y:S01]  /*8c80*/  MUFU.EX2 R176, R176 ;  /* 0x000000b000b07308 */ /* 0x000fe20000000800 */
[----:B----4-:R-:W-:Y:S01]  /*8c90*/  FADD.FTZ R44, R182, R3 ;  /* 0x00000003b62c7221 */ /* 0x010fe20000010000 */
[----:B------:R-:W2:Y:S06]  /*8ca0*/  SHFL.BFLY PT, R9, R24, 0x1, 0x1f ;  /* 0x0c201f0018097f89 */ /* 0x000eac00000e0000 */
[----:B------:R-:W-:Y:S01]  /*8cb0*/  MUFU.EX2 R25, R25 ;  /* 0x0000001900197308 */ /* 0x000fe20000000800 */
[----:B-1----:R-:W-:-:S07]  /*8cc0*/  F2FP.F16.F32.PACK_AB R182, R15, R182 ;  /* 0x000000b60fb6723e */ /* 0x002fce00000000ff */
[----:B------:R-:W-:Y:S08]  /*8cd0*/  MUFU.EX2 R178, R178 ;  /* 0x000000b200b27308 */ /* 0x000ff00000000800 */
[----:B------:R-:W-:Y:S01]  /*8ce0*/  MUFU.EX2 R172, R172 ;  /* 0x000000ac00ac7308 */ /* 0x000fe20000000800 */
[----:B--2---:R-:W-:-:S05]  /*8cf0*/  FMNMX.FTZ R9, R24, R9, !PT ;  /* 0x0000000918097209 */ /* 0x004fca0007810000 */
[-C--:B------:R-:W-:Y:S02]  /*8d00*/  FMUL.FTZ R40, R9, R4.reuse ;  /* 0x0000000409287220 */ /* 0x080fe40000410000 */
[----:B------:R-:W-:Y:S02]  /*8d10*/  MUFU.EX2 R174, R174 ;  /* 0x000000ae00ae7308 */ /* 0x000fe40000000800 */
[-CC-:B------:R-:W-:Y:S01]  /*8d20*/  FFMA.FTZ R183, R21, R4.reuse, -R40.reuse ;  /* 0x0000000415b77223 */ /* 0x180fe20000010828 */
[----:B------:R-:W-:Y:S02]  /*8d30*/  IMAD.U32 R21, RZ, RZ, UR37 ;  /* 0x00000025ff157e24 */ /* 0x000fe4000f8e00ff */
[-CC-:B------:R-:W-:Y:S01]  /*8d40*/  FFMA.FTZ R181, R13, R4.reuse, -R40.reuse ;  /* 0x000000040db57223 */ /* 0x180fe20000010828 */
[-CC-:B------:R-:W-:Y:S01]  /*8d50*/  FFMA.FTZ R177, R29, R4.reuse, -R40.reuse ;  /* 0x000000041db17223 */ /* 0x180fe20000010828 */
[-CC-:B------:R-:W-:Y:S01]  /*8d60*/  FFMA.FTZ R32, R27, R4.reuse, -R40.reuse ;  /* 0x000000041b207223 */ /* 0x180fe20000010828 */
[----:B------:R-:W-:Y:S01]  /*8d70*/  IADD3 R27, -R23, 0xb, RZ ;  /* 0x0000000b171b7810 */ /* 0x000fe20007ffe1ff */
[----:B------:R-:W-:Y:S01]  /*8d80*/  MUFU.EX2 R183, R183 ;  /* 0x000000b700b77308 */ /* 0x000fe20000000800 */
[----:B------:R-:W-:Y:S01]  /*8d90*/  @!P1 LEA R21, R21, UR38, 0x3 ;  /* 0x0000002615159c11 */ /* 0x000fe2000f8e18ff */
[-CC-:B------:R-:W-:Y:S01]  /*8da0*/  FFMA.FTZ R34, R31, R4.reuse, -R40.reuse ;  /* 0x000000041f227223 */ /* 0x180fe20000010828 */
[-CC-:B------:R-:W-:Y:S01]  /*8db0*/  FFMA.FTZ R179, R33, R4.reuse, -R40.reuse ;  /* 0x0000000421b37223 */ /* 0x180fe20000010828 */
[-CC-:B------:R-:W-:Y:S01]  /*8dc0*/  FFMA.FTZ R38, R35, R4.reuse, -R40.reuse ;  /* 0x0000000423267223 */ /* 0x180fe20000010828 */
[----:B------:R-:W-:Y:S01]  /*8dd0*/  @!P1 IADD3 R29, R21, 0x28840, RZ ;  /* 0x00028840151d9810 */ /* 0x000fe20007ffe0ff */
        /* <DEDUP_REMOVED lines=20> */
[----:B------:R-:W-:-:S06]  /*8f20*/  FFMA.FTZ R83, R83, R4, -R40 ;  /* 0x0000000453537223 */ /* 0x000fcc0000010828 */
[----:B------:R-:W-:Y:S01]  /*8f30*/  MUFU.EX2 R34, R34 ;  /* 0x0000002200227308 */ /* 0x000fe20000000800 */
[----:B------:R-:W-:Y:S02]  /*8f40*/  WARPGROUP.DEPBAR.LE gsb0, 0x0 ;  /* 0x00008000000079c5 */ /* 0x000fe40000010000 */
[----:B------:R-:W-:Y:S01]  /*8f50*/  WARPGROUP.ARRIVE ;  /* 0x00000000000079c5 */ /* 0x000fe20000000000 */
[-CC-:B------:R-:W-:Y:S01]  /*8f60*/  FFMA.FTZ R153, R193, R4.reuse, -R10.reuse ;  /* 0x00000004c1997223 */ /* 0x180fe2000001080a */
[-CC-:B------:R-:W-:Y:S01]  /*8f70*/  FFMA.FTZ R155, R197, R4.reuse, -R10.reuse ;  /* 0x00000004c59b7223 */ /* 0x180fe2000001080a */
[-CC-:B------:R-:W-:Y:S01]  /*8f80*/  FFMA.FTZ R193, R201, R4.reuse, -R10.reuse ;  /* 0x00000004c9c17223 */ /* 0x180fe2000001080a */
[-CC-:B------:R-:W-:Y:S01]  /*8f90*/  FFMA.FTZ R152, R207, R4.reuse, -R10.reuse ;  /* 0x00000004cf987223 */ /* 0x180fe2000001080a */
[-CC-:B------:R-:W-:Y:S01]  /*8fa0*/  FFMA.FTZ R154, R211, R4.reuse, -R10.reuse ;  /* 0x00000004d39a7223 */ /* 0x180fe2000001080a */
[----:B------:R-:W-:Y:S01]  /*8fb0*/  HGMMA.64x128x16.F32 R88, R156, gdesc[UR8].tnspB, R88, gsb0 ;  /* 0x41e000089c587df0 */ /* 0x000fe20008000858 */
[----:B------:R-:W-:Y:S01]  /*8fc0*/  UIADD3 UR10, UR4, 0x300, URZ ;  /* 0x00000300040a7890 */ /* 0x000fe2000fffe03f */
[-C--:B------:R-:W-:Y:S01]  /*8fd0*/  FFMA.FTZ R197, R175, R4.reuse, -R10 ;  /* 0x00000004afc57223 */ /* 0x080fe2000001080a */
[----:B------:R-:W-:Y:S01]  /*8fe0*/  UMOV UR11, 0x40000040 ;  /* 0x40000040000b7882 */ /* 0x000fe20000000000 */
        /* <DEDUP_REMOVED lines=25> */
[-CC-:B------:R-:W-:Y:S01]  /*9180*/  FFMA.FTZ R10, R11, R4.reuse, -R40.reuse ;  /* 0x000000040b0a7223 */ /* 0x180fe20000010828 */
[----:B------:R-:W-:Y:S01]  /*9190*/  HGMMA.64x128x16.F32 R88, R160, gdesc[UR8].tnspB, R88, gsb0 ;  /* 0x41e00008a0587df0 */ /* 0x000fe20008000858 */
[----:B------:R-:W-:Y:S01]  /*91a0*/  UIADD3 UR10, UR4, 0x380, URZ ;  /* 0x00000380040a7890 */ /* 0x000fe2000fffe03f */
[-CC-:B------:R-:W-:Y:S01]  /*91b0*/  FFMA.FTZ R173, R37, R4.reuse, -R40.reuse ;  /* 0x0000000425ad7223 */ /* 0x180fe20000010828 */
[----:B------:R-:W-:Y:S01]  /*91c0*/  UMOV UR11, 0x40000040 ;  /* 0x40000040000b7882 */ /* 0x000fe20000000000 */
[----:B------:R-:W-:Y:S01]  /*91d0*/  FFMA.FTZ R11, R45, R4, -R40 ;  /* 0x000000042d0b7223 */ /* 0x000fe20000010828 */
[----:B------:R-:W-:Y:S01]  /*91e0*/  MUFU.EX2 R10, R10 ;  /* 0x0000000a000a7308 */ /* 0x000fe20000000800 */
[----:B------:R-:W-:-:S07]  /*91f0*/  UMOV UR4, UR36 ;  /* 0x0000002400047c82 */ /* 0x000fce0008000000 */
        /* <DEDUP_REMOVED lines=18> */
[----:B------:R-:W-:Y:S01]  /*9320*/  WARPGROUP.ARRIVE ;  /* 0x00000000000079c5 */ /* 0x000fe20000000000 */
[----:B------:R-:W-:Y:S01]  /*9330*/  FADD.FTZ R161, -R9, R6 ;  /* 0x0000000609a17221 */ /* 0x000fe20000010100 */
[----:B------:R-:W-:Y:S01]  /*9340*/  FFMA.FTZ R6, R49, R4, -R40 ;  /* 0x0000000431067223 */ /* 0x000fe20000010828 */
[----:B-1----:R-:W-:Y:S02]  /*9350*/  F2FP.F16.F32.PACK_AB R160, R73, R12 ;  /* 0x0000000c49a0723e */ /* 0x002fe400000000ff */
[----:B------:R-:W-:Y:S01]  /*9360*/  FMUL.FTZ R161, R161, R4 ;  /* 0x00000004a1a17220 */ /* 0x000fe20000410000 */
[----:B------:R-:W-:Y:S01]  /*9370*/  HGMMA.64x128x16.F32 R88, R164, gdesc[UR8].tnspB, R88, gsb0 ;  /* 0x41e00008a4587df0 */ /* 0x000fe20008000858 */
[----:B------:R-:W1:Y:S08]  /*9380*/  MUFU.EX2 R77, R77 ;  /* 0x0000004d004d7308 */ /* 0x000e700000000800 */
[----:B------:R-:W2:Y:S08]  /*9390*/  MUFU.EX2 R201, R161 ;  /* 0x000000a100c97308 */ /* 0x000eb00000000800 */
[----:B------:R-:W-:Y:S01]  /*93a0*/  MUFU.EX2 R6, R6 ;  /* 0x0000000600067308 */ /* 0x000fe20000000800 */
[----:B-1----:R-:W-:-:S07]  /*93b0*/  F2FP.F16.F32.PACK_AB R162, R77, R14 ;  /* 0x0000000e4da2723e */ /* 0x002fce00000000ff */
[----:B------:R-:W-:Y:S01]  /*93c0*/  MUFU.EX2 R79, R79 ;  /* 0x0000004f004f7308 */ /* 0x000fe20000000800 */
[----:B--2---:R-:W-:-:S04]  /*93d0*/  FFMA.FTZ R42, R201, R0, R10 ;  /* 0x00000000c92a7223 */ /* 0x004fc8000001000a */
[C---:B------:R-:W-:Y:S01]  /*93e0*/  FADD.FTZ R42, R181.reuse, R42 ;  /* 0x0000002ab52a7221 */ /* 0x040fe20000010000 */
[----:B------:R-:W-:Y:S02]  /*93f0*/  F2FP.F16.F32.PACK_AB R181, R181, R10 ;  /* 0x0000000ab5b5723e */ /* 0x000fe400000000ff */
[----:B------:R-:W1:Y:S01]  /*9400*/  MUFU.EX2 R0, R57 ;  /* 0x0000003900007308 */ /* 0x000e620000000800 */
[----:B------:R-:W-:Y:S01]  /*9410*/  FADD.FTZ R3, R183, R42 ;  /* 0x0000002ab7037221 */ /* 0x000fe20000010000 */
[----:B------:R-:W-:-:S03]  /*9420*/  F2FP.F16.F32.PACK_AB R183, R32, R183 ;  /* 0x000000b720b7723e */ /* 0x000fc600000000ff */
[----:B------:R-:W-:-:S03]  /*9430*/  FADD.FTZ R42, R32, R3 ;  /* 0x00000003202a7221 */ /* 0x000fc60000010000 */
[----:B------:R-:W-:Y:S01]  /*9440*/  MUFU.EX2 R20, R20 ;  /* 0x0000001400147308 */ /* 0x000fe20000000800 */
        /* <DEDUP_REMOVED lines=10> */
[----:B------:R-:W-:Y:S01]  /*94f0*/  FADD.FTZ R42, R30, R3 ;  /* 0x000000031e2a7221 */ /* 0x000fe20000010000 */
[----:B------:R-:W-:Y:S01]  /*9500*/  FFMA.FTZ R3, R169, R4, -R40 ;  /* 0x00000004a9037223 */ /* 0x000fe20000010828 */
[----:B------:R-:W-:Y:S01]  /*9510*/  F2FP.F16.F32.PACK_AB R169, R28, R11 ;  /* 0x0000000b1ca9723e */ /* 0x000fe200000000ff */
[----:B------:R-:W-:Y:S08]  /*9520*/  MUFU.EX2 R24, R225 ;  /* 0x000000e100187308 */ /* 0x000ff00000000800 */
[----:B------:R-:W-:Y:S01]  /*9530*/  MUFU.EX2 R85, R85 ;  /* 0x0000005500557308 */ /* 0x000fe20000000800 */
[----:B------:R-:W-:-:S02]  /*9540*/  WARPGROUP.DEPBAR.LE gsb0, 0x0 ;  /* 0x00008000000079c5 */ /* 0x000fc40000010000 */
[----:B------:R2:W-:Y:S06]  /*9550*/  BAR.ARV R27, 0x100 ;  /* 0x0004001b0000751d */ /* 0x0005ec0000002000 */
        /* <DEDUP_REMOVED lines=8> */
[----:B---3--:R-:W-:Y:S01]  /*95e0*/  IMAD.U32 R29, RZ, RZ, UR5 ;  /* 0x00000005ff1d7e24 */ /* 0x008fe2000f8e00ff */
[----:B------:R-:W-:Y:S01]  /*95f0*/  UIADD3 UR5, UR6, -0x1, URZ ;  /* 0xffffffff06057890 */ /* 0x000fe2000fffe03f */
[-C--:B------:R-:W-:Y:S01]  /*9600*/  FMUL.FTZ R101, R101, R8.reuse ;  /* 0x0000000865657220 */ /* 0x080fe20000410000 */
[-C--:B------:R-:W-:Y:S01]  /*9610*/  FMUL.FTZ R104, R104, R8.reuse ;  /* 0x0000000868687220 */ /* 0x080fe20000410000 */
[-C--:B------:R-:W-:Y:S01]  /*9620*/  FMUL.FTZ R105, R105, R8.reuse ;  /* 0x0000000869697220 */ /* 0x080fe20000410000 */
[----:B------:R-:W-:Y:S01]  /*9630*/  @!P1 LEA R29, R29, UR38, 0x3 ;  /* 0x000000261d1d9c11 */ /* 0x000fe2000f8e18ff */
[-C--:B------:R-:W-:Y:S01]  /*9640*/  FMUL.FTZ R108, R108, R8.reuse ;  /* 0x000000086c6c7220 */ /* 0x080fe20000410000 */
[----:B------:R-:W-:Y:S01]  /*9650*/  FMUL.FTZ R109, R109, R8 ;  /* 0x000000086d6d7220 */ /* 0x000fe20000410000 */
[----:B------:R-:W-:Y:S01]  /*9660*/  UMOV UR6, UR5 ;  /* 0x0000000500067c82 */ /* 0x000fe20008000000 */
[----:B------:R-:W-:Y:S01]  /*9670*/  UMOV UR5, UR37 ;  /* 0x0000002500057c82 */ /* 0x000fe20008000000 */
[----:B--2---:R-:W-:-:S02]  /*9680*/  @!P1 VIADD R27, R29, 0x28860 ;  /* 0x000288601d1b9836 */ /* 0x004fc40000000000 */
[-C--:B------:R-:W-:Y:S01]  /*9690*/  FMUL.FTZ R112, R112, R8.reuse ;  /* 0x0000000870707220 */ /* 0x080fe20000410000 */
[-C--:B------:R-:W-:Y:S01]  /*96a0*/  FMUL.FTZ R113, R113, R8.reuse ;  /* 0x0000000871717220 */ /* 0x080fe20000410000 */
[-C--:B------:R-:W-:Y:S01]  /*96b0*/  FMUL.FTZ R116, R116, R8.reuse ;  /* 0x0000000874747220 */ /* 0x080fe20000410000 */
[-C--:B------:R-:W-:Y:S01]  /*96c0*/  FMUL.FTZ R117, R117, R8.reuse ;  /* 0x0000000875757220 */ /* 0x080fe20000410000 */
[----:B------:R-:W-:Y:S01]  /*96d0*/  @!P1 PRMT R29, RZ, 0x654, R27 ;  /* 0x00000654ff1d9816 */ /* 0x000fe2000000001b */
[----:B------:R-:W-:Y:S01]  /*96e0*/  FADD.FTZ R27, R15, R44 ;  /* 0x0000002c0f1b7221 */ /* 0x000fe20000010000 */
[-C--:B------:R-:W-:Y:S01]  /*96f0*/  FMUL.FTZ R120, R120, R8.reuse ;  /* 0x0000000878787220 */ /* 0x080fe20000410000 */
[-C--:B------:R-:W-:Y:S01]  /*9700*/  FMUL.FTZ R121, R121, R8.reuse ;  /* 0x0000000879797220 */ /* 0x080fe20000410000 */
[----:B------:R2:W-:Y:S01]  /*9710*/  @!P1 SYNCS.ARRIVE.TRANS64.RED.A1T0 RZ, [R29+URZ], RZ ;  /* 0x000000ff1dff99a7 */ /* 0x0005e2000810043f */
[----:B------:R-:W-:Y:S01]  /*9720*/  FADD.FTZ R44, R176, R27 ;  /* 0x0000001bb02c7221 */ /* 0x000fe20000010000 */
[-C--:B------:R-:W-:Y:S01]  /*9730*/  FMUL.FTZ R124, R124, R8.reuse ;  /* 0x000000087c7c7220 */ /* 0x080fe20000410000 */
[-C--:B------:R-:W-:Y:S01]  /*9740*/  FMUL.FTZ R125, R125, R8.reuse ;  /* 0x000000087d7d7220 */ /* 0x080fe20000410000 */
[-C--:B------:R-:W-:Y:S01]  /*9750*/  FMUL.FTZ R128, R128, R8.reuse ;  /* 0x0000000880807220 */ /* 0x080fe20000410000 */
[----:B------:R-:W-:Y:S01]  /*9760*/  FADD.FTZ R27, R25, R44 ;  /* 0x0000002c191b7221 */ /* 0x000fe20000010000 */
[-C--:B------:R-:W-:Y:S01]  /*9770*/  FMUL.FTZ R129, R129, R8.reuse ;  /* 0x0000000881817220 */ /* 0x080fe20000410000 */
[-C--:B------:R-:W-:Y:S01]  /*9780*/  FMUL.FTZ R132, R132, R8.reuse ;  /* 0x0000000884847220 */ /* 0x080fe20000410000 */
[----:B--2---:R-:W-:Y:S01]  /*9790*/  FADD.FTZ R29, R175, R42 ;  /* 0x0000002aaf1d7221 */ /* 0x004fe20000010000 */
[----:B------:R-:W-:Y:S01]  /*97a0*/  FADD.FTZ R44, R178, R27 ;  /* 0x0000001bb22c7221 */ /* 0x000fe20000010000 */
[C---:B------:R-:W-:Y:S01]  /*97b0*/  F2FP.F16.F32.PACK_AB R175, R26.reuse, R175 ;  /* 0x000000af1aaf723e */ /* 0x040fe200000000ff */
[----:B------:R-:W-:Y:S01]  /*97c0*/  FMUL.FTZ R133, R133, R8 ;  /* 0x0000000885857220 */ /* 0x000fe20000410000 */
[----:B------:R-:W-:Y:S01]  /*97d0*/  FADD.FTZ R42, R26, R29 ;  /* 0x0000001d1a2a7221 */ /* 0x000fe20000010000 */
[C---:B------:R-:W-:Y:S01]  /*97e0*/  FADD.FTZ R27, R153.reuse, R44 ;  /* 0x0000002c991b7221 */ /* 0x040fe20000010000 */
[----:B------:R-:W-:Y:S01]  /*97f0*/  MUFU.EX2 R26, R3 ;  /* 0x00000003001a7308 */ /* 0x000fe20000000800 */
[----:B------:R-:W-:Y:S01]  /*9800*/  F2FP.F16.F32.PACK_AB R178, R153, R178 ;  /* 0x000000b299b2723e */ /* 0x000fe200000000ff */
        /* <DEDUP_REMOVED lines=10> */
[----:B------:R-:W-:Y:S01]  /*98b0*/  FFMA.FTZ R27, R171, R4, -R40 ;  /* 0x00000004ab1b7223 */ /* 0x000fe20000010828 */
[C---:B------:R-:W-:Y:S01]  /*98c0*/  F2FP.F16.F32.PACK_AB R171, R13.reuse, R6 ;  /* 0x000000060dab723e */ /* 0x040fe200000000ff */
[----:B------:R-:W-:Y:S01]  /*98d0*/  FADD.FTZ R10, R13, R10 ;  /* 0x0000000a0d0a7221 */ /* 0x000fe20000010000 */
[----:B------:R-:W-:Y:S01]  /*98e0*/  FADD.FTZ R31, R191, R44 ;  /* 0x0000002cbf1f7221 */ /* 0x000fe20000010000 */
[----:B------:R-:W-:Y:S01]  /*98f0*/  FFMA.FTZ R40, R87, R4, -R40 ;  /* 0x0000000457287223 */ /* 0x000fe20000010828 */
[-C--:B------:R-:W-:Y:S01]  /*9900*/  FMUL.FTZ R140, R140, R8.reuse ;  /* 0x000000088c8c7220 */ /* 0x080fe20000410000 */
[-C--:B------:R-:W-:Y:S01]  /*9910*/  FMUL.FTZ R141, R141, R8.reuse ;  /* 0x000000088d8d7220 */ /* 0x080fe20000410000 */
[----:B------:R-:W-:Y:S01]  /*9920*/  FADD.FTZ R44, R168, R31 ;  /* 0x0000001fa82c7221 */ /* 0x000fe20000010000 */
[-C--:B------:R-:W-:Y:S01]  /*9930*/  FMUL.FTZ R144, R144, R8.reuse ;  /* 0x0000000890907220 */ /* 0x080fe20000410000 */
[-C--:B------:R-:W-:Y:S01]  /*9940*/  FMUL.FTZ R145, R145, R8.reuse ;  /* 0x0000000891917220 */ /* 0x080fe20000410000 */
[----:B------:R-:W-:Y:S01]  /*9950*/  MUFU.EX2 R40, R40 ;  /* 0x0000002800287308 */ /* 0x000fe20000000800 */
[----:B------:R-:W-:Y:S01]  /*9960*/  FADD.FTZ R15, R193, R44 ;  /* 0x0000002cc10f7221 */ /* 0x000fe20000010000 */
[-C--:B------:R-:W-:Y:S01]  /*9970*/  FMUL.FTZ R148, R148, R8.reuse ;  /* 0x0000000894947220 */ /* 0x080fe20000410000 */
[----:B------:R-:W-:Y:S01]  /*9980*/  FMUL.FTZ R149, R149, R8 ;  /* 0x0000000895957220 */ /* 0x000fe20000410000 */
[----:B------:R-:W-:Y:S01]  /*9990*/  F2FP.F16.F32.PACK_AB R176, R25, R176 ;  /* 0x000000b019b0723e */ /* 0x000fe200000000ff */
[----:B------:R-:W-:Y:S01]  /*99a0*/  FADD.FTZ R42, R170, R15 ;  /* 0x0000000faa2a7221 */ /* 0x000fe20000010000 */
[C---:B------:R-:W-:Y:S01]  /*99b0*/  F2FP.F16.F32.PACK_AB R170, R157.reuse, R170 ;  /* 0x000000aa9daa723e */ /* 0x040fe200000000ff */
[-C--:B------:R-:W-:Y:S01]  /*99c0*/  FMUL.FTZ R90, R90, R201.reuse ;  /* 0x000000c95a5a7220 */ /* 0x080fe20000410000 */
[----:B------:R-:W1:Y:S01]  /*99d0*/  MUFU.EX2 R44, R71 ;  /* 0x00000047002c7308 */ /* 0x000e620000000800 */
[----:B------:R-:W-:Y:S01]  /*99e0*/  FADD.FTZ R5, R157, R42 ;  /* 0x0000002a9d057221 */ /* 0x000fe20000010000 */
[----:B------:R-:W-:Y:S01]  /*99f0*/  F2FP.F16.F32.PACK_AB R174, R191, R174 ;  /* 0x000000aebfae723e */ /* 0x000fe200000000ff */
[-C--:B------:R-:W-:Y:S01]  /*9a00*/  FMUL.FTZ R91, R91, R201.reuse ;  /* 0x000000c95b5b7220 */ /* 0x080fe20000410000 */
[----:B------:R-:W-:Y:S01]  /*9a10*/  F2FP.F16.F32.PACK_AB R168, R193, R168 ;  /* 0x000000a8c1a8723e */ /* 0x000fe200000000ff */
[----:B------:R-:W-:Y:S01]  /*9a20*/  FADD.FTZ R32, R152, R5 ;  /* 0x0000000598207221 */ /* 0x000fe20000010000 */
[----:B------:R-:W-:Y:S01]  /*9a30*/  FADD.FTZ R5, R21, R10 ;  /* 0x0000000a15057221 */ /* 0x000fe20000010000 */
[C---:B------:R-:W-:Y:S01]  /*9a40*/  F2FP.F16.F32.PACK_AB R152, R159.reuse, R152 ;  /* 0x000000989f98723e */ /* 0x040fe200000000ff */
[----:B------:R-:W-:Y:S01]  /*9a50*/  FMUL.FTZ R94, R94, R201 ;  /* 0x000000c95e5e7220 */ /* 0x000fe20000410000 */
[----:B------:R-:W-:Y:S01]  /*9a60*/  FADD.FTZ R15, R159, R32 ;  /* 0x000000209f0f7221 */ /* 0x000fe20000010000 */
[C---:B------:R-:W-:Y:S01]  /*9a70*/  FADD.FTZ R5, R36.reuse, R5 ;  /* 0x0000000524057221 */ /* 0x040fe20000010000 */
[----:B------:R-:W2:Y:S01]  /*9a80*/  MUFU.EX2 R32, R81 ;  /* 0x0000005100207308 */ /* 0x000ea20000000800 */
[----:B------:R-:W-:Y:S01]  /*9a90*/  F2FP.F16.F32.PACK_AB R153, R36, R21 ;  /* 0x000000152499723e */ /* 0x000fe200000000ff */
        /* <DEDUP_REMOVED lines=22> */
[----:B-1----:R-:W-:Y:S01]  /*9c00*/  F2FP.F16.F32.PACK_AB R161, R75, R44 ;  /* 0x0000002c4ba1723e */ /* 0x002fe200000000ff */
[-C--:B------:R-:W-:Y:S01]  /*9c10*/  FMUL.FTZ R106, R106, R201.reuse ;  /* 0x000000c96a6a7220 */ /* 0x080fe20000410000 */
[----:B------:R-:W-:Y:S01]  /*9c20*/  FADD.FTZ R6, R12, R11 ;  /* 0x0000000b0c067221 */ /* 0x000fe20000010000 */
[----:B------:R-:W-:Y:S01]  /*9c30*/  FADD.FTZ R5, R44, R5 ;  /* 0x000000052c057221 */ /* 0x000fe20000010000 */
[----:B--2---:R-:W-:Y:S01]  /*9c40*/  F2FP.F16.F32.PACK_AB R163, R79, R32 ;  /* 0x000000204fa3723e */ /* 0x004fe200000000ff */
[-C--:B------:R-:W-:Y:S01]  /*9c50*/  FMUL.FTZ R107, R107, R201.reuse ;  /* 0x000000c96b6b7220 */ /* 0x080fe20000410000 */
        /* <DEDUP_REMOVED lines=19> */
[----:B-1----:R-:W-:Y:S01]  /*9d90*/  F2FP.F16.F32.PACK_AB R167, R40, R6 ;  /* 0x0000000628a7723e */ /* 0x002fe200000000ff */
        /* <DEDUP_REMOVED lines=23> */
[----:B------:R-:W-:Y:S06]  /*9f10*/  @P2 BRA `(.L_x_7446) ;  /* 0xffffffd800142947 */ /* 0x000fec000383ffff */
.L_x_7437:
[----:B------:R-:W-:Y:S06]  /*9f20*/  BAR.ARV 0x8, 0x120 ;  /* 0x0204800000007b1d */ /* 0x000fec0000002000 */
[----:B------:R-:W-:Y:S05]  /*9f30*/  @!P0 BRA `(.L_x_7447) ;  /* 0x0000000000048947 */ /* 0x000fea0003800000 */
[----:B------:R-:W-:Y:S01]  /*9f40*/  BPT.TRAP 0x1 ;  /* 0x000000040000795c */ /* 0x000fe20000300000 */
.L_x_7447:
[----:B------:R-:W-:Y:S01]  /*9f50*/  ULEA UR5, UR37, UR38, 0x3 ;  /* 0x0000002625057291 */ /* 0x000fe2000f8e183f */
[----:B------:R-:W-:-:S05]  /*9f60*/  IMAD.U32 R5, RZ, RZ, UR36 ;  /* 0x00000024ff057e24 */ /* 0x000fca000f8e00ff */
[----:B------:R-:W-:-:S04]  /*9f70*/  SHF.L.U32 R5, R5, 0x1f, RZ ;  /* 0x0000001f05057819 */ /* 0x000fc800000006ff */
[----:B------:R1:W2:Y:S01]  /*9f80*/  SYNCS.PHASECHK.TRANS64.TRYWAIT P2, [UR5+0x28850], R5 ;  /* 0x02885005ff0075a7 */ /* 0x0002a20008040145 */
[----:B------:R-:W-:Y:S05]  /*9f90*/  @!P0 BRA `(.L_x_7448) ;  /* 0x0000000000048947 */ /* 0x000fea0003800000 */
[----:B------:R-:W-:Y:S01]  /*9fa0*/  BPT.TRAP 0x1 ;  /* 0x000000040000795c */ /* 0x000fe20000300000 */
.L_x_7448:
[----:B--2---:R-:W-:Y:S05]  /*9fb0*/  @P2 BRA `(.L_x_7449) ;  /* 0x0000000000082947 */ /* 0x004fea0003800000 */
[----:B------:R-:W2:Y:S02]  /*9fc0*/  SYNCS.PHASECHK.TRANS64.TRYWAIT P0, [UR5+0x28850], R5 ;  /* 0x02885005ff0075a7 */ /* 0x000ea40008000145 */
[----:B--2---:R-:W-:Y:S05]  /*9fd0*/  @!P0 BRA `(.L_x_7450) ;  /* 0x0000004800bc8947 */ /* 0x004fea0003800000 */
.L_x_7449:
[----:B------:R-:W-:Y:S01]  /*9fe0*/  UIADD3 UR38, UR38, 0x400, URZ ;  /* 0x0000040026267890 */ /* 0x000fe2000fffe03f */
[----:B------:R-:W-:Y:S01]  /*9ff0*/  WARPGROUP.ARRIVE ;  /* 0x00000000000079c5 */ /* 0x000fe20000000000 */
[----:B------:R-:W-:Y:S01]  /*a000*/  UMOV UR7, 0x40000040 ;  /* 0x4000004000077882 */ /* 0x000fe20000000000 */
[----:B--2---:R-:W2:Y:S01]  /*a010*/  SHFL.BFLY PT, R6, R3, 0x2, 0x1f ;  /* 0x0c401f0003067f89 */ /* 0x004ea200000e0000 */
[----:B------:R-:W-:Y:S01]  /*a020*/  USHF.R.U32.HI UR38, URZ, 0x4, UR38 ;  /* 0x000000043f267899 */ /* 0x000fe20008011626 */
[----:B------:R-:W-:Y:S01]  /*a030*/  IMAD.MOV.U32 R29, RZ, RZ, RZ ;  /* 0x000000ffff1d7224 */ /* 0x000fe200078e00ff */
[----:B------:R-:W-:Y:S01]  /*a040*/  UIADD3 UR57, UR57, 0x1, URZ ;  /* 0x0000000139397890 */ /* 0x000fe2000fffe03f */
[----:B-1----:R-:W1:Y:S01]  /*a050*/  SHFL.BFLY PT, R5, R0, 0x2, 0x1f ;  /* 0x0c401f0000057f89 */ /* 0x002e6200000e0000 */
[----:B------:R-:W-:Y:S01]  /*a060*/  ULOP3.LUT UR38, UR38, 0x3fff, URZ, 0xc0, !UPT ;  /* 0x00003fff26267892 */ /* 0x000fe2000f8ec03f */
[----:B------:R-:W-:-:S03]  /*a070*/  IMAD.MOV.U32 R14, RZ, RZ, RZ ;  /* 0x000000ffff0e7224 */ /* 0x000fc600078e00ff */
        /* <DEDUP_REMOVED lines=9> */
[----:B------:R-:W-:Y:S01]  /*a110*/  MOV R3, 0xff800000 ;  /* 0xff80000000037802 */ /* 0x000fe20000000f00 */
[----:B-1----:R-:W-:Y:S01]  /*a120*/  FADD.FTZ R8, R5, R0 ;  /* 0x0000000005087221 */ /* 0x002fe20000010000 */
[----:B------:R-:W-:Y:S01]  /*a130*/  IMAD.MOV.U32 R0, RZ, RZ, -0x800000 ;  /* 0xff800000ff007424 */ /* 0x000fe200078e00ff */
[----:B------:R-:W1:Y:S01]  /*a140*/  SHFL.BFLY PT, R5, R6, 0x1, 0x1f ;  /* 0x0c201f0006057f89 */ /* 0x000e6200000e0000 */
[----:B------:R-:W-:-:S03]  /*a150*/  USEL UR37, UR37, URZ, UP0 ;  /* 0x0000003f25257287 */ /* 0x000fc60008000000 */
[----:B------:R-:W2:Y:S01]  /*a160*/  SHFL.BFLY PT, R11, R8, 0x1, 0x1f ;  /* 0x0c201f00080b7f89 */ /* 0x000ea200000e0000 */
[----:B-1----:R-:W-:Y:S01]  /*a170*/  FADD.FTZ R12, R6, R5 ;  /* 0x00000005060c7221 */ /* 0x002fe20000010000 */
[----:B--2---:R-:W-:-:S04]  /*a180*/  FADD.FTZ R11, R8, R11 ;  /* 0x0000000b080b7221 */ /* 0x004fc80000010000 */
[----:B------:R-:W-:Y:S01]  /*a190*/  FSETP.NE.FTZ.AND P0, PT, R12, RZ, PT ;  /* 0x000000ff0c00720b */ /* 0x000fe20003f15000 */
[----:B------:R-:W-:Y:S01]  /*a1a0*/  IMAD.U32 R8, RZ, RZ, UR5 ;  /* 0x00000005ff087e24 */ /* 0x000fe2000f8e00ff */
[----:B------:R-:W-:-:S11]  /*a1b0*/  FSETP.NE.FTZ.AND P2, PT, R11, RZ, PT ;  /* 0x000000ff0b00720b */ /* 0x000fd60003f55000 */
[C---:B------:R-:W-:Y:S01]  /*a1c0*/  @P0 FMUL.FTZ R6, R4.reuse, 0.69314718246459960938 ;  /* 0x3f31721804060820 */ /* 0x040fe20000410000 */
[----:B------:R-:W1:Y:S01]  /*a1d0*/  @P0 MUFU.LG2 R5, R12 ;  /* 0x0000000c00050308 */ /* 0x000e620000000c00 */
[----:B------:R-:W-:Y:S01]  /*a1e0*/  @P2 FMUL.FTZ R13, R4, 0.69314718246459960938 ;  /* 0x3f317218040d2820 */ /* 0x000fe20000410000 */
[----:B------:R-:W-:-:S06]  /*a1f0*/  @!P1 VIADD R4, R8, 0x28860 ;  /* 0x0002886008049836 */ /* 0x000fcc0000000000 */
[----:B------:R-:W2:Y:S01]  /*a200*/  @P2 MUFU.LG2 R10, R11 ;  /* 0x0000000b000a2308 */ /* 0x000ea20000000c00 */
[----:B------:R-:W-:-:S07]  /*a210*/  @!P1 PRMT R4, RZ, 0x654, R4 ;  /* 0x00000654ff049816 */ /* 0x000fce0000000004 */
[----:B------:R-:W3:Y:S01]  /*a220*/  @P0 MUFU.RCP R29, R12 ;  /* 0x0000000c001d0308 */ /* 0x000ee20000001000 */
[----:B-1----:R-:W-:-:S04]  /*a230*/  @P0 FMUL.FTZ R5, R5, 0.69314718246459960938 ;  /* 0x3f31721805050820 */ /* 0x002fc80000410000 */
[----:B------:R-:W-:Y:S01]  /*a240*/  @P0 FFMA.FTZ R3, R6, R7, R5 ;  /* 0x0000000706030223 */ /* 0x000fe20000010005 */
[----:B------:R-:W-:Y:S02]  /*a250*/  PLOP3.LUT P0, PT, PT, PT, PT, 0x8, 0x0 ;  /* 0x000000000000781c */ /* 0x000fe40003f0e170 */
[----:B------:R1:W4:Y:S01]  /*a260*/  @P2 MUFU.RCP R14, R11 ;  /* 0x0000000b000e2308 */ /* 0x0003220000001000 */
        /* <DEDUP_REMOVED lines=72> */
[-C--:B----4-:R-:W-:Y:S01]  /*a6f0*/  FMUL.FTZ R13, R90, R14.reuse ;  /* 0x0000000e5a0d7220 */ /* 0x090fe20000410000 */
        /* <DEDUP_REMOVED lines=31> */
.L_x_7420:
        /* <DEDUP_REMOVED lines=8> */
[----:B------:R-:W-:Y:S01]  /*a970*/  IADD3 R87, R22, UR42, RZ ;  /* 0x0000002a16577c10 */ /* 0x000fe2000fffe0ff */
[----:B------:R-:W-:Y:S01]  /*a980*/  ULDC UR10, c[0x0][0xa88] ;  /* 0x0002a200000a7ab9 */ /* 0x000fe20000000800 */
[C---:B------:R-:W-:Y:S01]  /*a990*/  IADD3 R27, P2, R16.reuse, 0x20, RZ ;  /* 0x00000020101b7810 */ /* 0x040fe20007f5e0ff */
[----:B------:R-:W1:Y:S01]  /*a9a0*/  LDC.64 R88, c[0x0][0xb78] ;  /* 0x0002de00ff587b82 */ /* 0x000e620000000a00 */
[C---:B------:R-:W-:Y:S01]  /*a9b0*/  IADD3 R21, P5, R16.reuse, 0x60, RZ ;  /* 0x0000006010157810 */ /* 0x040fe20007fbe0ff */
[----:B------:R-:W-:Y:S01]  /*a9c0*/  VIADD R4, R87, 0x8 ;  /* 0x0000000857047836 */ /* 0x000fe20000000000 */
[C---:B------:R-:W-:Y:S01]  /*a9d0*/  LOP3.LUT R5, R16.reuse, 0x380, RZ, 0xc0, !PT ;  /* 0x0000038010057812 */ /* 0x040fe200078ec0ff */
[----:B------:R-:W-:Y:S01]  /*a9e0*/  USHF.R.S32.HI UR5, URZ, 0x1f, UR43 ;  /* 0x0000001f3f057899 */ /* 0x000fe2000801142b */
[----:B------:R-:W-:Y:S01]  /*a9f0*/  IADD3 R81, P4, R16, 0x4000, RZ ;  /* 0x0000400010517810 */ /* 0x000fe20007f9e0ff */
[----:B------:R-:W-:Y:S01]  /*aa00*/  ULDC.64 UR8, c[0x0][0xb70] ;  /* 0x0002dc0000087ab9 */ /* 0x000fe20000000a00 */
[----:B------:R-:W-:Y:S01]  /*aa10*/  LOP3.LUT R26, R27, 0x380, RZ, 0xc0, !PT ;  /* 0x000003801b1a7812 */ /* 0x000fe200078ec0ff */
[----:B------:R-:W-:Y:S01]  /*aa20*/  UIMAD UR5, UR5, UR8, URZ ;  /* 0x00000008050572a4 */ /* 0x000fe2000f8e023f */
[----:B------:R-:W-:Y:S01]  /*aa30*/  LOP3.LUT P0, RZ, R186, 0x3, RZ, 0xc0, !PT ;  /* 0x00000003baff7812 */ /* 0x000fe2000780c0ff */
[----:B------:R-:W-:Y:S01]  /*aa40*/  UIMAD.WIDE.U32 UR6, UR43, UR8, URZ ;  /* 0x000000082b0672a5 */ /* 0x000fe2000f8e003f */
[----:B------:R-:W-:Y:S01]  /*aa50*/  LOP3.LUT R20, R21, 0x380, RZ, 0xc0, !PT ;  /* 0x0000038015147812 */ /* 0x000fe200078ec0ff */
[----:B------:R-:W-:Y:S01]  /*aa60*/  UIMAD UR5, UR43, UR9, UR5 ;  /* 0x000000092b0572a4 */ /* 0x000fe2000f8e0205 */
[----:B------:R-:W-:Y:S01]  /*aa70*/  SHF.R.U64 R5, R5, 0x3, RZ ;  /* 0x0000000305057819 */ /* 0x000fe200000012ff */
[----:B------:R-:W-:Y:S01]  /*aa80*/  USHF.R.S32.HI UR8, URZ, 0x1f, UR44 ;  /* 0x0000001f3f087899 */ /* 0x000fe2000801142c */
[----:B------:R-:W-:Y:S01]  /*aa90*/  IADD3 R25, P6, R16, 0x40, RZ ;  /* 0x0000004010197810 */ /* 0x000fe20007fde0ff */
[----:B------:R-:W-:Y:S01]  /*aaa0*/  UIADD3 UR5, UR7, UR5, URZ ;  /* 0x0000000507057290 */ /* 0x000fe2000fffe03f */
[----:B------:R-:W-:-:S02]  /*aab0*/  LOP3.LUT R14, R81, 0x380, RZ, 0xc0, !PT ;  /* 0x00000380510e7812 */ /* 0x000fc400078ec0ff */
[----:B------:R-:W-:Y:S02]  /*aac0*/  SHF.R.U64 R26, R26, 0x3, RZ ;  /* 0x000000031a1a7819 */ /* 0x000fe400000012ff */
[----:B------:R-:W-:Y:S02]  /*aad0*/  ISETP.GE.OR P1, PT, R4, UR10, P0 ;  /* 0x0000000a04007c0c */ /* 0x000fe40008726670 */
[----:B------:R-:W-:Y:S02]  /*aae0*/  SHF.R.U64 R20, R20, 0x3, RZ ;  /* 0x0000000314147819 */ /* 0x000fe400000012ff */
[----:B------:R-:W-:Y:S01]  /*aaf0*/  LOP3.LUT R4, R5, R16, RZ, 0x3c, !PT ;  /* 0x0000001005047212 */ /* 0x000fe200078e3cff */
[----:B------:R-:W-:Y:S01]  /*ab00*/  IMAD.MOV.U32 R5, RZ, RZ, R17 ;  /* 0x000000ffff057224 */ /* 0x000fe200078e0011 */
[----:B------:R-:W-:Y:S02]  /*ab10*/  LOP3.LUT R24, R25, 0x380, RZ, 0xc0, !PT ;  /* 0x0000038019187812 */ /* 0x000fe400078ec0ff */
[----:B------:R-:W-:-:S02]  /*ab20*/  SHF.R.U64 R14, R14, 0x3, RZ ;  /* 0x000000030e0e7819 */ /* 0x000fc400000012ff */
[----:B------:R-:W-:Y:S01]  /*ab30*/  LOP3.LUT R26, R26, R27, RZ, 0x3c, !PT ;  /* 0x0000001b1a1a7212 */ /* 0x000fe200078e3cff */
[----:B------:R-:W-:Y:S01]  /*ab40*/  IMAD.X R27, RZ, RZ, R17, P2 ;  /* 0x000000ffff1b7224 */ /* 0x000fe200010e0611 */
[----:B------:R-:W-:Y:S02]  /*ab50*/  LOP3.LUT R20, R20, R21, RZ, 0x3c, !PT ;  /* 0x0000001514147212 */ /* 0x000fe400078e3cff */
[----:B------:R-:W-:Y:S02]  /*ab60*/  IADD3 R21, P2, R16, 0x4040, RZ ;  /* 0x0000404010157810 */ /* 0x000fe40007f5e0ff */
[----:B------:R-:W-:Y:S02]  /*ab70*/  SHF.R.U64 R24, R24, 0x3, RZ ;  /* 0x0000000318187819 */ /* 0x000fe400000012ff */
[----:B------:R-:W-:Y:S02]  /*ab80*/  LOP3.LUT R14, R14, R81, RZ, 0x3c, !PT ;  /* 0x000000510e0e7212 */ /* 0x000fe400078e3cff */
[----:B------:R-:W-:-:S02]  /*ab90*/  MOV R81, R4 ;  /* 0x0000000400517202 */ /* 0x000fc40000000f00 */
[----:B------:R-:W-:Y:S02]  /*aba0*/  F2FP.F16.F32.PACK_AB R5, R10, R13 ;  /* 0x0000000d0a05723e */ /* 0x000fe400000000ff */
[----:B------:R-:W-:Y:S02]  /*abb0*/  LOP3.LUT R10, R21, 0x380, RZ, 0xc0, !PT ;  /* 0x00000380150a7812 */ /* 0x000fe400078ec0ff */
[----:B------:R-:W-:Y:S02]  /*abc0*/  LOP3.LUT R24, R24, R25, RZ, 0x3c, !PT ;  /* 0x0000001918187212 */ /* 0x000fe400078e3cff */
[----:B------:R-:W-:Y:S02]  /*abd0*/  IADD3.X R25, RZ, R17, RZ, P6, !PT ;  /* 0x00000011ff197210 */ /* 0x000fe400037fe4ff */
[----:B------:R-:W-:Y:S02]  /*abe0*/  IADD3 R84, P6, R16, 0x4060, RZ ;  /* 0x0000406010547810 */ /* 0x000fe40007fde0ff */
[----:B------:R-:W-:-:S02]  /*abf0*/  SHF.R.U64 R10, R10, 0x3, RZ ;  /* 0x000000030a0a7819 */ /* 0x000fc400000012ff */
[----:B------:R-:W-:Y:S02]  /*ac00*/  LOP3.LUT R13, R84, 0x380, RZ, 0xc0, !PT ;  /* 0x00000380540d7812 */ /* 0x000fe400078ec0ff */
[----:B------:R-:W-:Y:S01]  /*ac10*/  LOP3.LUT R10, R10, R21, RZ, 0x3c, !PT ;  /* 0x000000150a0a7212 */ /* 0x000fe200078e3cff */
[--C-:B------:R-:W-:Y:S01]  /*ac20*/  IMAD.X R21, RZ, RZ, R17.reuse, P5 ;  /* 0x000000ffff157224 */ /* 0x100fe200028e0611 */
[----:B------:R-:W-:Y:S02]  /*ac30*/  F2FP.F16.F32.PACK_AB R4, R12, R15 ;  /* 0x0000000f0c04723e */ /* 0x000fe400000000ff */
[----:B------:R-:W-:Y:S02]  /*ac40*/  IADD3 R15, P3, R16, 0x4020, RZ ;  /* 0x00004020100f7810 */ /* 0x000fe40007f7e0ff */
[----:B------:R-:W-:Y:S02]  /*ac50*/  F2FP.F16.F32.PACK_AB R6, R6, R11 ;  /* 0x0000000b0606723e */ /* 0x000fe400000000ff */
[----:B------:R-:W-:Y:S01]  /*ac60*/  SHF.R.U64 R11, R13, 0x3, RZ ;  /* 0x000000030d0b7819 */ /* 0x000fe200000012ff */
[----:B------:R-:W-:Y:S01]  /*ac70*/  IMAD.X R13, RZ, RZ, R17, P3 ;  /* 0x000000ffff0d7224 */ /* 0x000fe200018e0611 */
[----:B------:R-:W-:-:S02]  /*ac80*/  LOP3.LUT R12, R15, 0x380, RZ, 0xc0, !PT ;  /* 0x000003800f0c7812 */ /* 0x000fc400078ec0ff */
[----:B------:R-:W-:Y:S01]  /*ac90*/  F2FP.F16.F32.PACK_AB R7, R7, R8 ;  /* 0x000000080707723e */ /* 0x000fe200000000ff */
[----:B------:R-:W-:Y:S01]  /*aca0*/  BAR.SYNC.DEFER_BLOCKING 0x1, 0x100 ;  /* 0x0044000000007b1d */ /* 0x000fe20000010000 */
[----:B------:R-:W-:Y:S01]  /*acb0*/  MOV R85, R20 ;  /* 0x0000001400557202 */ /* 0x000fe20000000f00 */
[----:B------:R-:W-:Y:S01]  /*acc0*/  IMAD.U32 R21, RZ, RZ, UR7 ;  /* 0x00000007ff157e24 */ /* 0x000fe2000f8e00ff */
[----:B------:R-:W-:Y:S01]  /*acd0*/  LOP3.LUT R8, R11, R84, RZ, 0x3c, !PT ;  /* 0x000000540b087212 */ /* 0x000fe200078e3cff */
[----:B------:R-:W-:Y:S01]  /*ace0*/  IMAD.U32 R20, RZ, RZ, UR6 ;  /* 0x00000006ff147e24 */ /* 0x000fe2000f8e00ff */
[----:B------:R-:W-:Y:S01]  /*acf0*/  IADD3.X R11, RZ, R17, RZ, P2, !PT ;  /* 0x00000011ff0b7210 */ /* 0x000fe200017fe4ff */
[----:B------:R-:W-:Y:S01]  /*ad00*/  ULDC.64 UR6, c[0x0][0xb40] ;  /* 0x0002d00000067ab9 */ /* 0x000fe20000000a00 */
[----:B------:R-:W-:Y:S02]  /*ad10*/  MOV R21, UR5 ;  /* 0x0000000500157c02 */ /* 0x000fe40008000f00 */
[----:B------:R-:W-:-:S02]  /*ad20*/  SHF.R.U64 R12, R12, 0x3, RZ ;  /* 0x000000030c0c7819 */ /* 0x000fc400000012ff */
[----:B------:R-:W-:Y:S01]  /*ad30*/  MOV R26, R26 ;  /* 0x0000001a001a7202 */ /* 0x000fe20000000f00 */
[----:B-1----:R-:W-:Y:S01]  /*ad40*/  IMAD.WIDE.U32 R20, R88, UR44, R20 ;  /* 0x0000002c58147c25 */ /* 0x002fe2000f8e0014 */
[----:B------:R-:W-:Y:S02]  /*ad50*/  LOP3.LUT R12, R12, R15, RZ, 0x3c, !PT ;  /* 0x0000000f0c0c7212 */ /* 0x000fe400078e3cff */
[----:B------:R-:W-:Y:S01]  /*ad60*/  MOV R86, R24 ;  /* 0x0000001800567202 */ /* 0x000fe20000000f00 */
[----:B------:R-:W-:Y:S01]  /*ad70*/  IMAD.X R15, RZ, RZ, R17, P4 ;  /* 0x000000ffff0f7224 */ /* 0x000fe200020e0611 */
[----:B------:R-:W-:Y:S02]  /*ad80*/  SHF.R.S32.HI R25, RZ, 0x1f, R87 ;  /* 0x0000001fff197819 */ /* 0x000fe40000011457 */
[----:B------:R-:W-:Y:S02]  /*ad90*/  IADD3 R20, P2, R87, R20, RZ ;  /* 0x0000001457147210 */ /* 0x000fe40007f5e0ff */
[----:B------:R-:W-:-:S02]  /*ada0*/  MOV R84, R14 ;  /* 0x0000000e00547202 */ /* 0x000fc40000000f00 */
[----:B------:R-:W-:Y:S01]  /*adb0*/  MOV R83, R12 ;  /* 0x0000000c00537202 */ /* 0x000fe20000000f00 */
[----:B------:R1:W-:Y:S01]  /*adc0*/  STSM.16.M88.4 [R81], R4 ;  /* 0x0000000451007844 */ /* 0x0003e20000000200 */
        /* <DEDUP_REMOVED lines=8> */
[----:B-1----:R-:W-:Y:S01]  /*ae50*/  MOV R81, R10 ;  /* 0x0000000a00517202 */ /* 0x002fe20000000f00 */
[----:B------:R-:W-:Y:S01]  /*ae60*/  IMAD R10, R88, UR8, RZ ;  /* 0x00000008580a7c24 */ /* 0x000fe2000f8e02ff */
[----:B------:R-:W-:Y:S01]  /*ae70*/  F2FP.F16.F32.PACK_AB R6, R9, R78 ;  /* 0x0000004e0906723e */ /* 0x000fe200000000ff */
[----:B------:R-:W-:Y:S01]  /*ae80*/  IMAD.X R9, RZ, RZ, R17, P6 ;  /* 0x000000ffff097224 */ /* 0x000fe200030e0611 */
[----:B------:R-:W-:Y:S01]  /*ae90*/  F2FP.F16.F32.PACK_AB R4, R79, R82 ;  /* 0x000000524f04723e */ /* 0x000fe200000000ff */
[----:B------:R-:W-:Y:S01]  /*aea0*/  IMAD R24, R89, UR44, R10 ;  /* 0x0000002c59187c24 */ /* 0x000fe2000f8e020a */
[----:B------:R-:W-:-:S02]  /*aeb0*/  F2FP.F16.F32.PACK_AB R5, R77, R80 ;  /* 0x000000504d05723e */ /* 0x000fc400000000ff */
[----:B------:R-:W-:Y:S02]  /*aec0*/  F2FP.F16.F32.PACK_AB R7, R75, R76 ;  /* 0x0000004c4b07723e */ /* 0x000fe400000000ff */
[----:B------:R-:W-:Y:S02]  /*aed0*/  MOV R75, R8 ;  /* 0x00000008004b7202 */ /* 0x000fe40000000f00 */
[----:B------:R-:W-:Y:S01]  /*aee0*/  F2FP.F16.F32.PACK_AB R8, R73, R74 ;  /* 0x0000004a4908723e */ /* 0x000fe200000000ff */
[----:B------:R1:W-:Y:S01]  /*aef0*/  STSM.16.M88.4 [R26], R4 ;  /* 0x000000041a007844 */ /* 0x0003e20000000200 */
[----:B------:R-:W-:Y:S02]  /*af00*/  F2FP.F16.F32.PACK_AB R9, R71, R72 ;  /* 0x000000484709723e */ /* 0x000fe400000000ff */
[----:B------:R-:W-:Y:S02]  /*af10*/  F2FP.F16.F32.PACK_AB R10, R69, R70 ;  /* 0x00000046450a723e */ /* 0x000fe400000000ff */
[----:B------:R-:W-:-:S02]  /*af20*/  F2FP.F16.F32.PACK_AB R11, R67, R68 ;  /* 0x00000044430b723e */ /* 0x000fc400000000ff */
[----:B------:R-:W-:Y:S02]  /*af30*/  IADD3.X R21, R25, R21, R24, P2, !PT ;  /* 0x0000001519157210 */ /* 0x000fe400017fe418 */
[----:B------:R-:W-:Y:S01]  /*af40*/  F2FP.F16.F32.PACK_AB R24, R49, R50 ;  /* 0x000000323118723e */ /* 0x000fe200000000ff */
[----:B------:R-:W-:Y:S01]  /*af50*/  STSM.16.M88.4 [R86], R8 ;  /* 0x0000000856007844 */ /* 0x000fe20000000200 */
[----:B------:R-:W-:Y:S02]  /*af60*/  F2FP.F16.F32.PACK_AB R25, R47, R48 ;  /* 0x000000302f19723e */ /* 0x000fe400000000ff */
[----:B------:R-:W-:Y:S01]  /*af70*/  F2FP.F16.F32.PACK_AB R47, R35, R36 ;  /* 0x00000024232f723e */ /* 0x000fe200000000ff */
[----:B------:R-:W-:Y:S01]  /*af80*/  STSM.16.M88.4 [R85], R12 ;  /* 0x0000000c55007844 */ /* 0x000fe20000000200 */
[----:B------:R-:W-:Y:S02]  /*af90*/  F2FP.F16.F32.PACK_AB R150, R29, R30 ;  /* 0x0000001e1d96723e */ /* 0x000fe400000000ff */
[----:B-1----:R-:W-:-:S02]  /*afa0*/  F2FP.F16.F32.PACK_AB R4, R57, R58 ;  /* 0x0000003a3904723e */ /* 0x002fc400000000ff */
[----:B------:R-:W-:Y:S02]  /*afb0*/  F2FP.F16.F32.PACK_AB R5, R55, R56 ;  /* 0x000000383705723e */ /* 0x000fe400000000ff */
[----:B------:R-:W-:Y:S02]  /*afc0*/  F2FP.F16.F32.PACK_AB R6, R53, R54 ;  /* 0x000000363506723e */ /* 0x000fe400000000ff */
[----:B------:R-:W-:Y:S02]  /*afd0*/  F2FP.F16.F32.PACK_AB R7, R51, R52 ;  /* 0x000000343307723e */ /* 0x000fe400000000ff */
[----:B------:R-:W-:Y:S02]  /*afe0*/  F2FP.F16.F32.PACK_AB R26, R45, R46 ;  /* 0x0000002e2d1a723e */ /* 0x000fe400000000ff */
[----:B------:R-:W-:Y:S01]  /*aff0*/  F2FP.F16.F32.PACK_AB R45, R39, R40 ;  /* 0x00000028272d723e */ /* 0x000fe200000000ff */
[----:B------:R1:W-:Y:S01]  /*b000*/  STSM.16.M88.4 [R84], R4 ;  /* 0x0000000454007844 */ /* 0x0003e20000000200 */
[----:B------:R-:W-:-:S02]  /*b010*/  F2FP.F16.F32.PACK_AB R46, R37, R38 ;  /* 0x00000026252e723e */ /* 0x000fc400000000ff */
[----:B------:R-:W-:Y:S01]  /*b020*/  F2FP.F16.F32.PACK_AB R151, R151, R28 ;  /* 0x0000001c9797723e */ /* 0x000fe200000000ff */
[----:B------:R-:W-:Y:S01]  /*b030*/  STSM.16.M88.4 [R83], R24 ;  /* 0x0000001853007844 */ /* 0x000fe20000000200 */
[----:B------:R-:W-:-:S03]  /*b040*/  ISETP.GE.OR P0, PT, R87, UR10, P0 ;  /* 0x0000000a57007c0c */ /* 0x000fc60008706670 */
        /* <DEDUP_REMOVED lines=36> */
.L_x_7454:
[----:B------:R-:W-:Y:S05]  /*b290*/  BSYNC B0 ;  /* 0x0000000000007941 */ /* 0x000fea0003800000 */
.L_x_7453:
[----:B------:R-:W-:Y:S05]  /*b2a0*/  BRA `(.L_x_7452) ;  /* 0x00000008001c7947 */ /* 0x000fea0003800000 */
.L_x_7451:
        /* <DEDUP_REMOVED lines=28> */
[----:B------:R-:W-:Y:S02]  /*b470*/  LEA.HI.X R7, R4, UR9, R3, 0x2, P0 ;  /* 0x0000000904077c11 */ /* 0x000fe400080f1403 */
[----:B------:R-:W-:-:S05]  /*b480*/  MOV R3, 0xff800000 ;  /* 0xff80000000037802 */ /* 0x000fca0000000f00 */
[----:B------:R4:W-:Y:S02]  /*b490*/  STG.E desc[UR52][R6.64], R3 ;  /* 0x0000000306007986 */ /* 0x0009e4000c101934 */
.L_x_7456:
[----:B------:R-:W-:Y:S05]  /*b4a0*/  BSYNC B0 ;  /* 0x0000000000007941 */ /* 0x000fea0003800000 */
.L_x_7455:
[----:B------:R-:W-:Y:S01]  /*b4b0*/  ULDC UR5, c[0x0][0xa88] ;  /* 0x0002a20000057ab9 */ /* 0x000fe20000000800 */
[C---:B--2---:R-:W-:Y:S01]  /*b4c0*/  IMAD R0, R8.reuse, UR6, RZ ;  /* 0x0000000608007c24 */ /* 0x044fe2000f8e02ff */
[----:B------:R-:W-:Y:S01]  /*b4d0*/  UIADD3 UR42, -UR42, UR5, URZ ;  /* 0x000000052a2a7290 */ /* 0x000fe2000fffe13f */
[----:B------:R-:W-:Y:S01]  /*b4e0*/  IMAD.WIDE.U32 R4, R8, UR43, R18 ;  /* 0x0000002b08047c25 */ /* 0x000fe2000f8e0012 */
[----:B------:R-:W-:Y:S01]  /*b4f0*/  ULOP3.LUT UR47, URZ, UR47, URZ, 0x33, !UPT ;  /* 0x0000002f3f2f7292 */ /* 0x000fe2000f8e333f */
[----:B------:R-:W-:Y:S01]  /*b500*/  SHF.R.S32.HI R185, RZ, 0x1f, R184 ;  /* 0x0000001fffb97819 */ /* 0x000fe200000114b8 */
[----:B------:R-:W-:Y:S01]  /*b510*/  BSSY B0, `(.L_x_7457) ;  /* 0x0000021000007945 */ /* 0x000fe20003800000 */
[----:B----4-:R-:W-:Y:S01]  /*b520*/  IMAD R3, R9, UR43, R0 ;  /* 0x0000002b09037c24 */ /* 0x010fe2000f8e0200 */
[C---:B------:R-:W-:Y:S01]  /*b530*/  ISETP.GE.AND P2, PT, R184.reuse, UR42, PT ;  /* 0x0000002ab8007c0c */ /* 0x040fe2000bf46270 */
[C---:B------:R-:W-:Y:S02]  /*b540*/  VIADD R0, R184.reuse, 0x40 ;  /* 0x00000040b8007836 */ /* 0x040fe40000000000 */
[----:B------:R-:W-:Y:S01]  /*b550*/  VIADD R6, R184, 0x20 ;  /* 0x00000020b8067836 */ /* 0x000fe20000000000 */
[----:B------:R-:W-:Y:S01]  /*b560*/  IADD3 R5, R5, R3, RZ ;  /* 0x0000000305057210 */ /* 0x000fe20007ffe0ff */
[----:B-1----:R-:W-:Y:S01]  /*b570*/  VIADD R7, R14, UR47 ;  /* 0x0000002f0e077c36 */ /* 0x002fe20008000000 */
[----:B------:R-:W-:Y:S01]  /*b580*/  ISETP.GE.AND P0, PT, R0, UR42, PT ;  /* 0x0000002a00007c0c */ /* 0x000fe2000bf06270 */
[----:B---3--:R-:W-:Y:S01]  /*b590*/  IMAD R0, R10, UR7, RZ ;  /* 0x000000070a007c24 */ /* 0x008fe2000f8e02ff */
[----:B------:R-:W-:Y:S01]  /*b5a0*/  ISETP.GE.AND P4, PT, R6, UR42, PT ;  /* 0x0000002a06007c0c */ /* 0x000fe2000bf86270 */
[----:B------:R-:W-:-:S02]  /*b5b0*/  VIADD R6, R184, 0x60 ;  /* 0x00000060b8067836 */ /* 0x000fc40000000000 */
[----:B------:R-:W-:Y:S02]  /*b5c0*/  IMAD R3, R11, UR44, R0 ;  /* 0x0000002c0b037c24 */ /* 0x000fe4000f8e0200 */
[----:B------:R-:W-:Y:S01]  /*b5d0*/  IMAD.WIDE.U32 R8, R10, UR44, R4 ;  /* 0x0000002c0a087c25 */ /* 0x000fe2000f8e0004 */
[----:B------:R-:W-:-:S03]  /*b5e0*/  ISETP.GE.AND P1, PT, R6, UR42, PT ;  /* 0x0000002a06007c0c */ /* 0x000fc6000bf26270 */
[----:B------:R-:W-:-:S04]  /*b5f0*/  IMAD.WIDE R6, R7, 0x80, R184 ;  /* 0x0000008007067825 */ /* 0x000fc800078e02b8 */
[----:B------:R-:W-:Y:S01]  /*b600*/  IMAD.IADD R11, R9, 0x1, R3 ;  /* 0x00000001090b7824 */ /* 0x000fe200078e0203 */
[----:B------:R-:W-:Y:S06]  /*b610*/  @P2 BRA `(.L_x_7458) ;  /* 0x0000000000402947 */ /* 0x000fec0003800000 */
[----:B------:R-:W-:Y:S01]  /*b620*/  ULDC.64 UR6, c[0x0][0xad8] ;  /* 0x0002b60000067ab9 */ /* 0x000fe20000000a00 */
[----:B------:R-:W-:Y:S01]  /*b630*/  MOV R4, R8 ;  /* 0x0000000800047202 */ /* 0x000fe20000000f00 */
[----:B------:R-:W-:Y:S01]  /*b640*/  IMAD R3, R7, UR6, RZ ;  /* 0x0000000607037c24 */ /* 0x000fe2000f8e02ff */
[----:B------:R-:W-:Y:S01]  /*b650*/  ULDC UR5, c[0x0][0xa8c] ;  /* 0x0002a30000057ab9 */ /* 0x000fe20000000800 */
[C---:B------:R-:W-:Y:S01]  /*b660*/  VIADD R0, R18.reuse, 0x40 ;  /* 0x0000004012007836 */ /* 0x040fe20000000000 */
[----:B------:R-:W-:Y:S01]  /*b670*/  ISETP.GE.AND P2, PT, R18, UR5, PT ;  /* 0x0000000512007c0c */ /* 0x000fe2000bf46270 */
[----:B------:R-:W-:Y:S02]  /*b680*/  IMAD.MOV.U32 R5, RZ, RZ, R11 ;  /* 0x000000ffff057224 */ /* 0x000fe400078e000b */
[----:B------:R-:W-:Y:S01]  /*b690*/  IMAD R3, R6, UR7, R3 ;  /* 0x0000000706037c24 */ /* 0x000fe2000f8e0203 */
[----:B------:R-:W-:Y:S01]  /*b6a0*/  ISETP.GE.AND P3, PT, R0, UR5, PT ;  /* 0x0000000500007c0c */ /* 0x000fe2000bf66270 */
[----:B------:R-:W-:Y:S01]  /*b6b0*/  IMAD.WIDE.U32 R4, R6, UR6, R4 ;  /* 0x0000000606047c25 */ /* 0x000fe2000f8e0004 */
[----:B------:R-:W-:-:S03]  /*b6c0*/  ULDC.64 UR6, c[0x0][0xa80] ;  /* 0x0002a00000067ab9 */ /* 0x000fc60000000a00 */
[----:B------:R-:W-:Y:S01]  /*b6d0*/  IMAD.IADD R3, R5, 0x1, R3 ;  /* 0x0000000105037824 */ /* 0x000fe200078e0203 */
[----:B------:R-:W-:-:S04]  /*b6e0*/  LEA R12, P5, R4, UR6, 0x1 ;  /* 0x00000006040c7c11 */ /* 0x000fc8000f8a08ff */
[----:B------:R-:W-:-:S05]  /*b6f0*/  LEA.HI.X R13, R4, UR7, R3, 0x1, P5 ;  /* 0x00000007040d7c11 */ /* 0x000fca000a8f0c03 */
[----:B------:R1:W-:Y:S04]  /*b700*/  @!P2 STG.E.128 desc[UR52][R12.64], RZ ;  /* 0x000000ff0c00a986 */ /* 0x0003e8000c101d34 */
[----:B------:R1:W-:Y:S02]  /*b710*/  @!P3 STG.E.128 desc[UR52][R12.64+0x80], RZ ;  /* 0x000080ff0c00b986 */ /* 0x0003e4000c101d34 */
.L_x_7458:
[----:B------:R-:W-:Y:S05]  /*b720*/  BSYNC B0 ;  /* 0x0000000000007941 */ /* 0x000fea0003800000 */
.L_x_7457:
[----:B------:R-:W-:Y:S04]  /*b730*/  BSSY B0, `(.L_x_7459) ;  /* 0x0000014000007945 */ /* 0x000fe80003800000 */
[----:B------:R-:W-:Y:S05]  /*b740*/  @P4 BRA `(.L_x_7460) ;  /* 0x0000000000484947 */ /* 0x000fea0003800000 */
[----:B------:R-:W-:Y:S01]  /*b750*/  IADD3 R3, P2, R6, 0x20, RZ ;  /* 0x0000002006037810 */ /* 0x000fe20007f5e0ff */
[----:B------:R-:W-:Y:S01]  /*b760*/  ULDC.64 UR6, c[0x0][0xad8] ;  /* 0x0002b60000067ab9 */ /* 0x000fe20000000a00 */
[----:B------:R-:W-:Y:S01]  /*b770*/  IMAD.MOV.U32 R4, RZ, RZ, R8 ;  /* 0x000000ffff047224 */ /* 0x000fe200078e0008 */
[C---:B------:R-:W-:Y:S01]  /*b780*/  IADD3 R10, R18.reuse, 0x40, RZ ;  /* 0x00000040120a7810 */ /* 0x040fe20007ffe0ff */
        /* <DEDUP_REMOVED lines=9> */
[----:B-1----:R-:W-:Y:S01]  /*b820*/  LEA R12, P2, R4, UR6, 0x1 ;  /* 0x00000006040c7c11 */ /* 0x002fe2000f8408ff */
[----:B------:R-:W-:-:S05]  /*b830*/  IMAD.IADD R3, R5, 0x1, R3 ;  /* 0x0000000105037824 */ /* 0x000fca00078e0203 */
[----:B------:R-:W-:-:S05]  /*b840*/  LEA.HI.X R13, R4, UR7, R3, 0x1, P2 ;  /* 0x00000007040d7c11 */ /* 0x000fca00090f0c03 */
[----:B------:R2:W-:Y:S04]  /*b850*/  @!P3 STG.E.128 desc[UR52][R12.64], RZ ;  /* 0x000000ff0c00b986 */ /* 0x0005e8000c101d34 */
[----:B------:R2:W-:Y:S02]  /*b860*/  @!P4 STG.E.128 desc[UR52][R12.64+0x80], RZ ;  /* 0x000080ff0c00c986 */ /* 0x0005e4000c101d34 */
.L_x_7460:
[----:B------:R-:W-:Y:S05]  /*b870*/  BSYNC B0 ;  /* 0x0000000000007941 */ /* 0x000fea0003800000 */
.L_x_7459:
        /* <DEDUP_REMOVED lines=8> */
[C---:B------:R-:W-:Y:S01]  /*b900*/  ISETP.GE.AND P2, PT, R18.reuse, UR5, PT ;  /* 0x0000000512007c0c */ /* 0x040fe2000bf46270 */
[----:B------:R-:W-:Y:S02]  /*b910*/  VIADD R10, R18, 0x40 ;  /* 0x00000040120a7836 */ /* 0x000fe40000000000 */
[----:B------:R-:W-:Y:S02]  /*b920*/  IMAD R0, R0, UR6, RZ ;  /* 0x0000000600007c24 */ /* 0x000fe4000f8e02ff */
[----:B------:R-:W-:Y:S01]  /*b930*/  IMAD.WIDE.U32 R4, R3, UR6, R4 ;  /* 0x0000000603047c25 */ /* 0x000fe2000f8e0004 */
[----:B------:R-:W-:-:S03]  /*b940*/  ISETP.GE.AND P3, PT, R10, UR5, PT ;  /* 0x000000050a007c0c */ /* 0x000fc6000bf66270 */
[----:B------:R-:W-:Y:S01]  /*b950*/  IMAD R3, R3, UR7, R0 ;  /* 0x0000000703037c24 */ /* 0x000fe2000f8e0200 */
[----:B------:R-:W-:Y:S02]  /*b960*/  ULDC.64 UR6, c[0x0][0xa80] ;  /* 0x0002a00000067ab9 */ /* 0x000fe40000000a00 */
[----:B-12---:R-:W-:Y:S02]  /*b970*/  LEA R12, P0, R4, UR6, 0x1 ;  /* 0x00000006040c7c11 */ /* 0x006fe4000f8008ff */
[----:B------:R-:W-:-:S04]  /*b980*/  IADD3 R3, R5, R3, RZ ;  /* 0x0000000305037210 */ /* 0x000fc80007ffe0ff */
[----:B------:R-:W-:-:S05]  /*b990*/  LEA.HI.X R13, R4, UR7, R3, 0x1, P0 ;  /* 0x00000007040d7c11 */ /* 0x000fca00080f0c03 */
[----:B------:R3:W-:Y:S04]  /*b9a0*/  @!P2 STG.E.128 desc[UR52][R12.64], RZ ;  /* 0x000000ff0c00a986 */ /* 0x0007e8000c101d34 */
[----:B------:R3:W-:Y:S02]  /*b9b0*/  @!P3 STG.E.128 desc[UR52][R12.64+0x80], RZ ;  /* 0x000080ff0c00b986 */ /* 0x0007e4000c101d34 */
.L_x_7462:
[----:B------:R-:W-:Y:S05]  /*b9c0*/  BSYNC B0 ;  /* 0x0000000000007941 */ /* 0x000fea0003800000 */
.L_x_7461:
        /* <DEDUP_REMOVED lines=20> */
.L_x_7463:
[----:B------:R-:W-:Y:S05]  /*bb10*/  BSYNC B0 ;  /* 0x0000000000007941 */ /* 0x000fea0003800000 */
.L_x_7452:
[----:B------:R-:W5:Y:S02]  /*bb20*/  LDC R0, c[0x0][0xda8] ;  /* 0x00036a00ff007b82 */ /* 0x000f640000000800 */
[----:B-----5:R-:W-:-:S13]  /*bb30*/  ISETP.LE.AND P0, PT, R0, UR4, PT ;  /* 0x0000000400007c0c */ /* 0x020fda000bf03270 */
[----:B------:R-:W-:Y:S05]  /*bb40*/  @!P0 BRA `(.L_x_7464) ;  /* 0xffffff50009c8947 */ /* 0x000fea000383ffff */
[----:B------:R-:W-:Y:S05]  /*bb50*/  EXIT ;  /* 0x000000000000794d */ /* 0x000fea0003800000 */
.L_x_7416:
        /* <DEDUP_REMOVED lines=8> */
[----:B------:R-:W-:Y:S02]  /*bbe0*/  IMAD.MOV.U32 R17, RZ, RZ, 0x1 ;  /* 0x00000001ff117424 */ /* 0x000fe400078e00ff */
[----:B------:R-:W-:-:S04]  /*bbf0*/  IMAD.MOV.U32 R16, RZ, RZ, RZ ;  /* 0x000000ffff107224 */ /* 0x000fc800078e00ff */
[----:B------:R-:W1:Y:S02]  /*bc00*/  LDC R0, c[0x0][0xda8] ;  /* 0x00036a00ff007b82 */ /* 0x000e640000000800 */
[----:B-1----:R-:W-:-:S13]  /*bc10*/  ISETP.LE.AND P0, PT, R0, UR4, PT ;  /* 0x0000000400007c0c */ /* 0x002fda000bf03270 */
[----:B------:R-:W-:Y:S05]  /*bc20*/  @P0 BRA `(.L_x_7465) ;  /* 0x00000028004c0947 */ /* 0x000fea0003800000 */
[----:B------:R-:W1:Y:S01]  /*bc30*/  S2R R2, SR_TID.X ;  /* 0x0000000000027919 */ /* 0x000e620000002100 */
[----:B------:R-:W-:Y:S01]  /*bc40*/  MOV R18, UR4 ;  /* 0x0000000400127c02 */ /* 0x000fe20008000f00 */
[----:B------:R-:W-:Y:S01]  /*bc50*/  IMAD.MOV.U32 R16, RZ, RZ, RZ ;  /* 0x000000ffff107224 */ /* 0x000fe200078e00ff */
[----:B------:R-:W-:Y:S01]  /*bc60*/  ULDC UR48, c[0x0][0xc] ;  /* 0x0000030000307ab9 */ /* 0x000fe20000000800 */
[----:B------:R-:W-:Y:S01]  /*bc70*/  IMAD.MOV.U32 R17, RZ, RZ, 0x1 ;  /* 0x00000001ff117424 */ /* 0x000fe200078e00ff */
[----:B------:R-:W-:Y:S01]  /*bc80*/  ULDC.64 UR44, c[0x0][0x198] ;  /* 0x00006600002c7ab9 */ /* 0x000fe20000000a00 */
[----:B------:R-:W-:Y:S01]  /*bc90*/  UMOV UR47, URZ ;  /* 0x0000003f002f7c82 */ /* 0x000fe20008000000 */
[----:B-1----:R-:W-:-:S07]  /*bca0*/  LOP3.LUT R19, R2, 0x1f, RZ, 0xc0, !PT ;  /* 0x0000001f02137812 */ /* 0x002fce00078ec0ff */
.L_x_7513:
        /* <DEDUP_REMOVED lines=21> */
.L_x_7466:
[----:B------:R-:W-:Y:S01]  /*be00*/  ULDC UR9, c[0x0][0xdc4] ;  /* 0x0003710000097ab9 */ /* 0x000fe20000000800 */
[----:B------:R-:W-:Y:S01]  /*be10*/  UMOV UR7, UR8 ;  /* 0x0000000800077c82 */ /* 0x000fe20008000000 */
[----:B------:R-:W-:-:S11]  /*be20*/  UISETP.NE.AND UP0, UPT, UR9, 0x1, UPT ;  /* 0x000000010900788c */ /* 0x000fd6000bf05270 */
[----:B------:R-:W-:Y:S02]  /*be30*/  @UP0 ULDC.64 UR10, c[0x0][0xdc8] ;  /* 0x00037200000a0ab9 */ /* 0x000fe40000000a00 */
[----:B------:R-:W-:-:S04]  /*be40*/  UIMAD.WIDE.U32 UR4, UR8, UR10, URZ ;  /* 0x0000000a080472a5 */ /* 0x000fc8000f8e003f */
[----:B------:R-:W-:-:S04]  /*be50*/  @UP0 USHF.R.U32.HI UR7, URZ, UR11, UR5 ;  /* 0x0000000b3f070299 */ /* 0x000fc80008011605 */
[----:B------:R-:W-:-:S12]  /*be60*/  UIMAD UR4, UR7, UR9, URZ ;  /* 0x00000009070472a4 */ /* 0x000fd8000f8e023f */
.L_x_7467:
[----:B------:R-:W-:Y:S01]  /*be70*/  ULOP3.LUT UR5, URZ, UR7, URZ, 0x33, !UPT ;  /* 0x000000073f057292 */ /* 0x000fe2000f8e333f */
[----:B------:R-:W-:Y:S01]  /*be80*/  BSSY B6, `(.L_x_7468) ;  /* 0x000025e000067945 */ /* 0x000fe20003800000 */
[----:B------:R-:W-:Y:S01]  /*be90*/  ULDC.64 UR10, c[0x0][0x3f8] ;  /* 0x0000fe00000a7ab9 */ /* 0x000fe20000000a00 */
[----:B------:R-:W-:Y:S01]  /*bea0*/  ULDC UR7, c[0x0][0xdac] ;  /* 0x00036b0000077ab9 */ /* 0x000fe20000000800 */
[----:B------:R-:W-:Y:S02]  /*beb0*/  UISETP.NE.U32.AND UP0, UPT, UR10, URZ, UPT ;  /* 0x0000003f0a00728c */ /* 0x000fe4000bf05070 */
[----:B------:R-:W-:Y:S02]  /*bec0*/  UIADD3 UR5, UR5, UR7, URZ ;  /* 0x0000000705057290 */ /* 0x000fe4000fffe03f */
[----:B------:R-:W-:Y:S02]  /*bed0*/  UISETP.NE.AND.EX UP0, UPT, UR11, URZ, UPT, UP0 ;  /* 0x0000003f0b00728c */ /* 0x000fe4000bf05300 */
[----:B------:R-:W-:Y:S01]  /*bee0*/  USHF.L.U32 UR41, UR5, 0x7, URZ ;  /* 0x0000000705297899 */ /* 0x000fe2000800063f */
[----:B------:R-:W-:Y:S01]  /*bef0*/  ULDC UR7, c[0x0][0x404] ;  /* 0x0001010000077ab9 */ /* 0x000fe20000000800 */
[----:B------:R-:W-:Y:S01]  /*bf00*/  ULDC UR10, c[0x0][0x288] ;  /* 0x0000a200000a7ab9 */ /* 0x000fe20000000800 */
[----:B------:R-:W-:-:S02]  /*bf10*/  USEL UR7, UR7, 0x1, UP0 ;  /* 0x0000000107077887 */ /* 0x000fc40008000000 */
[----:B------:R-:W-:Y:S01]  /*bf20*/  UIADD3 UR5, UR41, 0xff, -UR10 ;  /* 0x000000ff29057890 */ /* 0x000fe2000fffe80a */
[----:B------:R-:W-:Y:S02]  /*bf30*/  ULDC UR9, c[0x0][0xdb8] ;  /* 0x00036e0000097ab9 */ /* 0x000fe40000000800 */
[----:B------:R-:W-:Y:S01]  /*bf40*/  ULDC UR10, c[0x0][0x2e0] ;  /* 0x0000b800000a7ab9 */ /* 0x000fe20000000800 */
[----:B------:R-:W-:Y:S02]  /*bf50*/  UISETP.NE.AND UP1, UPT, UR9, 0x1, UPT ;  /* 0x000000010900788c */ /* 0x000fe4000bf25270 */
[----:B------:R-:W-:Y:S02]  /*bf60*/  UIMAD UR11, UR7, UR10, 0x7f ;  /* 0x0000007f070b74a4 */ /* 0x000fe4000f8e020a */
[----:B------:R-:W-:Y:S02]  /*bf70*/  UIMAD UR5, UR7, UR10, UR5 ;  /* 0x0000000a070572a4 */ /* 0x000fe4000f8e0205 */
[----:B------:R-:W-:-:S02]  /*bf80*/  USHF.R.S32.HI UR10, URZ, 0x1f, UR11 ;  /* 0x0000001f3f0a7899 */ /* 0x000fc4000801140b */
[----:B------:R-:W-:Y:S02]  /*bf90*/  USHF.R.S32.HI UR7, URZ, 0x1f, UR5 ;  /* 0x0000001f3f077899 */ /* 0x000fe40008011405 */
[----:B------:R-:W-:Y:S02]  /*bfa0*/  ULEA.HI UR10, UR10, UR11, URZ, 0x7 ;  /* 0x0000000b0a0a7291 */ /* 0x000fe4000f8f383f */
[----:B------:R-:W-:Y:S02]  /*bfb0*/  ULEA.HI UR7, UR7, UR5, URZ, 0x7 ;  /* 0x0000000507077291 */ /* 0x000fe4000f8f383f */
[----:B------:R-:W-:Y:S02]  /*bfc0*/  USHF.R.S32.HI UR10, URZ, 0x7, UR10 ;  /* 0x000000073f0a7899 */ /* 0x000fe4000801140a */
[----:B------:R-:W-:Y:S02]  /*bfd0*/  USHF.R.S32.HI UR7, URZ, 0x7, UR7 ;  /* 0x000000073f077899 */ /* 0x000fe40008011407 */
[----:B------:R-:W-:-:S02]  /*bfe0*/  UIADD3 UR4, UR8, -UR4, URZ ;  /* 0x8000000408047290 */ /* 0x000fc4000fffe03f */
[----:B------:R-:W-:Y:S01]  /*bff0*/  UISETP.LT.AND UP0, UPT, UR10, UR7, UPT ;  /* 0x000000070a00728c */ /* 0x000fe2000bf01270 */
[----:B------:R-:W-:-:S03]  /*c000*/  ULDC UR8, c[0x0][0xdc4] ;  /* 0x0003710000087ab9 */ /* 0x000fc60000000800 */
[----:B------:R-:W-:Y:S02]  /*c010*/  USEL UR39, UR10, UR7, UP0 ;  /* 0x000000070a277287 */ /* 0x000fe40008000000 */
[----:B------:R-:W-:-:S03]  /*c020*/  UIMAD UR6, UR6, UR8, UR4 ;  /* 0x00000008060672a4 */ /* 0x000fc6000f8e0204 */
[----:B------:R-:W-:Y:S01]  /*c030*/  @UP1 ULDC UR4, c[0x0][0xdbc] ;  /* 0x00036f0000041ab9 */ /* 0x000fe20000000800 */
[----:B------:R-:W-:Y:S01]  /*c040*/  ISETP.LT.AND P0, PT, RZ, UR39, PT ;  /* 0x00000027ff007c0c */ /* 0x000fe2000bf01270 */
[----:B------:R-:W-:Y:S01]  /*c050*/  UIMAD.WIDE.U32 UR4, UR6, UR4, URZ ;  /* 0x00000004060472a5 */ /* 0x000fe2000f8e003f */
[----:B------:R-:W-:Y:S01]  /*c060*/  @UP1 ULDC UR8, c[0x0][0xdc0] ;  /* 0x0003700000081ab9 */ /* 0x000fe20000000800 */
[----:B------:R-:W-:Y:S02]  /*c070*/  UMOV UR43, UR6 ;  /* 0x00000006002b7c82 */ /* 0x000fe40008000000 */
        /* <DEDUP_REMOVED lines=20> */
.L_x_7469:
        /* <DEDUP_REMOVED lines=23> */
.L_x_7471:
        /* <DEDUP_REMOVED lines=20> */
.L_x_7473:
        /* <DEDUP_REMOVED lines=16> */
.L_x_7472:
[----:B------:R-:W-:Y:S01]  /*c570*/  ULDC.64 UR4, c[0x0][0x9f8] ;  /* 0x00027e0000047ab9 */ /* 0x000fe20000000a00 */
[----:B------:R-:W-:Y:S01]  /*c580*/  IMAD.U32 R5, RZ, RZ, UR43 ;  /* 0x0000002bff057e24 */ /* 0x000fe2000f8e00ff */
[----:B------:R-:W-:Y:S01]  /*c590*/  ISETP.NE.U32.AND P0, PT, RZ, UR4, PT ;  /* 0x00000004ff007c0c */ /* 0x000fe2000bf05070 */
[----:B------:R-:W1:Y:S01]  /*c5a0*/  LDC R4, c[0x0][0x428] ;  /* 0x00010a00ff047b82 */ /* 0x000e620000000800 */
[----:B------:R-:W-:Y:S02]  /*c5b0*/  MOV R0, UR43 ;  /* 0x0000002b00007c02 */ /* 0x000fe40008000f00 */
        /* <DEDUP_REMOVED lines=13> */
[----:B--2---:R-:W1:Y:S06]  /*c690*/  LDC.64 R2, c[0x0][0x3f8] ;  /* 0x0000fe00ff027b82 */ /* 0x004e6c0000000a00 */
[----:B------:R-:W-:-:S02]  /*c6a0*/  VOTEU.ALL UP1, P1 ;  /* 0x00000000003f7886 */ /* 0x000fc40000820000 */
[----:B------:R-:W2:Y:S03]  /*c6b0*/  @P0 LDC R5, c[0x0][0x42c] ;  /* 0x00010b00ff050b82 */ /* 0x000ea60000000800 */
[----:B------:R-:W-:-:S04]  /*c6c0*/  @!UP1 UIADD3 UR4, UP0, UR44, 0x270, URZ ;  /* 0x000002702c049890 */ /* 0x000fc8000ff1e03f */
[----:B------:R-:W-:Y:S01]  /*c6d0*/  @!UP1 UIADD3.X UR5, URZ, UR45, URZ, UP0, !UPT ;  /* 0x0000002d3f059290 */ /* 0x000fe200087fe43f */
[----:B------:R-:W4:Y:S08]  /*c6e0*/  @P0 LDC R6, c[0x0][0x430] ;  /* 0x00010c00ff060b82 */ /* 0x000f300000000800 */
[----:B------:R1:W-:Y:S01]  /*c6f0*/  @!UP1 UTMAPF.L2.4D [UR40], [UR4] ;  /* 0x00000028040095b8 */ /* 0x0003e20008018000 */
[----:B--2---:R-:W-:Y:S01]  /*c700*/  @P0 IMAD.HI.U32 R5, R5, UR42, RZ ;  /* 0x0000002a05050c27 */ /* 0x004fe2000f8e00ff */
[----:B------:R2:W-:Y:S04]  /*c710*/  @!UP1 UTMAPF.L2.4D [UR8], [UR4] ;  /* 0x00000008040095b8 */ /* 0x0005e80008018000 */
[----:B----4-:R-:W-:Y:S01]  /*c720*/  @P0 SHF.R.U32.HI R4, RZ, R6, R5 ;  /* 0x00000006ff040219 */ /* 0x010fe20000011605 */
[----:B------:R-:W-:Y:S01]  /*c730*/  IMAD.U32 R5, RZ, RZ, UR39 ;  /* 0x00000027ff057e24 */ /* 0x000fe2000f8e00ff */
[----:B-1----:R-:W-:-:S03]  /*c740*/  ISETP.NE.U32.AND P0, PT, R2, RZ, PT ;  /* 0x000000ff0200720c */ /* 0x002fc60003f05070 */
[----:B------:R-:W-:Y:S01]  /*c750*/  VIADD R5, R5, 0xffffffff ;  /* 0xffffffff05057836 */ /* 0x000fe20000000000 */
[----:B------:R-:W-:-:S04]  /*c760*/  ISETP.NE.AND.EX P0, PT, R3, RZ, PT, P0 ;  /* 0x000000ff0300720c */ /* 0x000fc80003f05300 */
[----:B---3--:R-:W-:Y:S01]  /*c770*/  SEL R6, R0, RZ, !P0 ;  /* 0x000000ff00067207 */ /* 0x008fe20004000000 */
[----:B--2---:R-:W-:Y:S08]  /*c780*/  BRA.DIV UR6, `(.L_x_7474) ;  /* 0x0000002206e87947 */ /* 0x004ff0000b800000 */
.L_x_7525:
[----:B------:R-:W-:Y:S01]  /*c790*/  UMOV UR4, 0xffffffff ;  /* 0xffffffff00047882 */ /* 0x000fe20000000000 */
[----:B------:R-:W-:Y:S02]  /*c7a0*/  SHF.R.S32.HI R12, RZ, 0x1f, R0 ;  /* 0x0000001fff0c7819 */ /* 0x000fe40000011400 */
[----:B------:R-:W-:Y:S05]  /*c7b0*/  BRA.DIV UR4, `(.L_x_7475) ;  /* 0x0000002604087947 */ /* 0x000fea000b800000 */
[----:B------:R-:W-:-:S13]  /*c7c0*/  ELECT P6, URZ, PT ;  /* 0x00000000003f782f */ /* 0x000fda00038c0000 */
.L_x_7528:
[----:B------:R-:W-:Y:S05]  /*c7d0*/  @!P6 BRA `(.L_x_7476) ;  /* 0x0000000000d8e947 */ /* 0x000fea0003800000 */
[----:B------:R-:W-:Y:S01]  /*c7e0*/  MOV R6, R0 ;  /* 0x0000000000067202 */ /* 0x000fe20000000f00 */
        /* <DEDUP_REMOVED lines=19> */
.L_x_7477:
[----:B------:R-:W2:Y:S01]  /*c920*/  S2R R7, SR_TID.X ;  /* 0x0000000000077919 */ /* 0x000ea20000002100 */
[----:B-1----:R-:W-:Y:S02]  /*c930*/  LEA R8, R16, UR38, 0x3 ;  /* 0x0000002610087c11 */ /* 0x002fe4000f8e18ff */
[----:B--2---:R-:W-:Y:S02]  /*c940*/  LOP3.LUT R9, R7, 0x7f, RZ, 0xc0, !PT ;  /* 0x0000007f07097812 */ /* 0x004fe400078ec0ff */
[----:B------:R-:W-:Y:S02]  /*c950*/  SHF.L.U32 R7, R17, 0x1f, RZ ;  /* 0x0000001f11077819 */ /* 0x000fe400000006ff */
[----:B------:R-:W-:Y:S02]  /*c960*/  ISETP.NE.AND P3, PT, R9, RZ, PT ;  /* 0x000000ff0900720c */ /* 0x000fe40003f65270 */
[----:B------:R-:W1:Y:S02]  /*c970*/  SYNCS.PHASECHK.TRANS64.TRYWAIT P2, [R8+URZ+0x28840], R7 ;  /* 0x02884007080075a7 */ /* 0x000e64000804017f */
[----:B-1----:R-:W-:Y:S09]  /*c980*/  @!P2 BRA `(.L_x_7478) ;  /* 0x0000002000b4a947 */ /* 0x002ff20003800000 */
.L_x_7529:
[----:B------:R-:W-:Y:S05]  /*c990*/  @P3 BRA `(.L_x_7479) ;  /* 0x0000000000143947 */ /* 0x000fea0003800000 */
[----:B------:R-:W-:Y:S01]  /*c9a0*/  ISETP.NE.AND P2, PT, R19, RZ, PT ;  /* 0x000000ff1300720c */ /* 0x000fe20003f45270 */
[----:B-1----:R-:W-:-:S04]  /*c9b0*/  IMAD.MOV.U32 R7, RZ, RZ, 0x8000 ;  /* 0x00008000ff077424 */ /* 0x002fc800078e00ff */
[----:B------:R2:W-:Y:S08]  /*c9c0*/  SYNCS.ARRIVE.TRANS64 RZ, [R8+URZ+0x28830], R7 ;  /* 0x0288300708ff79a7 */ /* 0x0005f0000800003f */
[----:B------:R-:W-:Y:S05]  /*c9d0*/  @!P2 BRA `(.L_x_7479) ;  /* 0x000000000004a947 */ /* 0x000fea0003800000 */
[----:B------:R-:W-:Y:S01]  /*c9e0*/  BPT.TRAP 0x1 ;  /* 0x000000040000795c */ /* 0x000fe20000300000 */
.L_x_7479:
        /* <DEDUP_REMOVED lines=17> */
[----:B---3--:R-:W-:Y:S01]  /*cb00*/  UMOV UR8, UR14 ;  /* 0x0000000e00087c82 */ /* 0x008fe20008000000 */
[----:B------:R-:W-:Y:S02]  /*cb10*/  UMOV UR10, UR15 ;  /* 0x0000000f000a7c82 */ /* 0x000fe40008000000 */
[----:B------:R3:W-:Y:S02]  /*cb20*/  UTMALDG.4D [UR8], [UR4], desc[UR6] ;  /* 0x00000608040075b4 */ /* 0x0007e40008019000 */
[----:B---3--:R-:W-:Y:S01]  /*cb30*/  NOP ;  /* 0x0000000000007918 */ /* 0x008fe20000000000 */
.L_x_7476:
        /* <DEDUP_REMOVED lines=9> */
[----:B-12---:R-:W-:Y:S01]  /*cbd0*/  @P2 IMAD.MOV.U32 R7, RZ, RZ, 0x8000 ;  /* 0x00008000ff072424 */ /* 0x006fe200078e00ff */
        /* <DEDUP_REMOVED lines=21> */
.L_x_7530:
        /* <DEDUP_REMOVED lines=17> */
[----:B------:R-:W-:Y:S02]  /*ce40*/  IMAD.MOV.U32 R8, RZ, RZ, R6 ;  /* 0x000000ffff087224 */ /* 0x000fe400078e0006 */
[----:B------:R-:W-:Y:S01]  /*ce50*/  IMAD.U32 R9, RZ, RZ, UR46 ;  /* 0x0000002eff097e24 */ /* 0x000fe2000f8e00ff */
[----:B------:R-:W-:Y:S06]  /*ce60*/  @!P0 BRA `(.L_x_7485) ;  /* 0x0000000000508947 */ /* 0x000fec0003800000 */
[----:B------:R-:W-:Y:S01]  /*ce70*/  ULDC UR7, c[0x0][0x41c] ;  /* 0x0001070000077ab9 */ /* 0x000fe20000000800 */
[----:B------:R-:W-:Y:S01]  /*ce80*/  UMOV UR6, UR46 ;  /* 0x0000002e00067c82 */ /* 0x000fe20008000000 */
[----:B------:R-:W-:-:S11]  /*ce90*/  UISETP.NE.AND UP0, UPT, UR7, 0x1, UPT ;  /* 0x000000010700788c */ /* 0x000fd6000bf05270 */
        /* <DEDUP_REMOVED lines=9> */
[----:B------:R-:W-:-:S04]  /*cf30*/  IMAD.WIDE.U32 R8, R0, UR8, R8 ;  /* 0x0000000800087c25 */ /* 0x000fc8000f8e0008 */
[----:B------:R-:W-:Y:S01]  /*cf40*/  IMAD.IADD R9, R11, 0x1, R9 ;  /* 0x000000010b097824 */ /* 0x000fe200078e0209 */
[----:B------:R-:W-:-:S04]  /*cf50*/  LEA R2, P2, R8, R2, 0x2 ;  /* 0x0000000208027211 */ /* 0x000fc800078410ff */
[----:B------:R-:W-:-:S05]  /*cf60*/  LEA.HI.X R3, R8, R3, R9, 0x2, P2 ;  /* 0x0000000308037211 */ /* 0x000fca00010f1409 */
[----:B------:R1:W5:Y:S01]  /*cf70*/  LDG.E R8, desc[UR52][R2.64] ;  /* 0x0000003402087981 */ /* 0x000362000c1e1900 */
[----:B------:R-:W-:-:S04]  /*cf80*/  UIADD3 UR4, -UR6, URZ, URZ ;  /* 0x0000003f06047290 */ /* 0x000fc8000fffe13f */
[----:B------:R-:W-:-:S06]  /*cf90*/  UIMAD UR4, UR7, UR4, UR46 ;  /* 0x00000004070472a4 */ /* 0x000fcc000f8e022e */
[----:B-1----:R-:W-:-:S07]  /*cfa0*/  IMAD.U32 R9, RZ, RZ, UR4 ;  /* 0x00000004ff097e24 */ /* 0x002fce000f8e00ff */
.L_x_7485:
[----:B------:R-:W1:Y:S01]  /*cfb0*/  S2R R2, SR_TID.X ;  /* 0x0000000000027919 */ /* 0x000e620000002100 */
[----:B------:R-:W-:Y:S02]  /*cfc0*/  LEA R3, R10, UR38, 0x3 ;  /* 0x000000260a037c11 */ /* 0x000fe4000f8e18ff */
[----:B-1----:R-:W-:Y:S02]  /*cfd0*/  LOP3.LUT R11, R2, 0x7f, RZ, 0xc0, !PT ;  /* 0x0000007f020b7812 */ /* 0x002fe400078ec0ff */
[----:B------:R-:W-:Y:S02]  /*cfe0*/  SHF.L.U32 R2, R7, 0x1f, RZ ;  /* 0x0000001f07027819 */ /* 0x000fe400000006ff */
[----:B------:R-:W-:Y:S02]  /*cff0*/  ISETP.NE.AND P2, PT, R11, RZ, PT ;  /* 0x000000ff0b00720c */ /* 0x000fe40003f45270 */
[----:B------:R-:W1:Y:S02]  /*d000*/  SYNCS.PHASECHK.TRANS64.TRYWAIT P3, [R3+URZ+0x28840], R2 ;  /* 0x02884002030075a7 */ /* 0x000e64000806017f */
[----:B-1----:R-:W-:Y:S09]  /*d010*/  @!P3 BRA `(.L_x_7486) ;  /* 0x0000001c003cb947 */ /* 0x002ff20003800000 */
.L_x_7531:
[----:B------:R-:W-:Y:S05]  /*d020*/  @P2 BRA `(.L_x_7487) ;  /* 0x0000000000142947 */ /* 0x000fea0003800000 */
[----:B------:R-:W-:Y:S02]  /*d030*/  ISETP.NE.AND P3, PT, R19, RZ, PT ;  /* 0x000000ff1300720c */ /* 0x000fe40003f65270 */
[----:B-1----:R-:W-:-:S04]  /*d040*/  MOV R2, 0x8000 ;  /* 0x0000800000027802 */ /* 0x002fc80000000f00 */
[----:B------:R2:W-:Y:S07]  /*d050*/  SYNCS.ARRIVE.TRANS64 RZ, [R3+URZ+0x28830], R2 ;  /* 0x0288300203ff79a7 */ /* 0x0005ee000800003f */
[----:B------:R-:W-:Y:S05]  /*d060*/  @!P3 BRA `(.L_x_7487) ;  /* 0x000000000004b947 */ /* 0x000fea0003800000 */
[----:B------:R-:W-:Y:S01]  /*d070*/  BPT.TRAP 0x1 ;  /* 0x000000040000795c */ /* 0x000fe20000300000 */
.L_x_7487:
        /* <DEDUP_REMOVED lines=12> */
[----:B-12---:R-:W-:Y:S01]  /*d140*/  SHF.L.U32 R3, R17, 0x1f, RZ ;  /* 0x0000001f11037819 */ /* 0x006fe200000006ff */
        /* <DEDUP_REMOVED lines=13> */
.L_x_7532:
[----:B------:R-:W-:Y:S05]  /*d220*/  @P2 BRA `(.L_x_7489) ;  /* 0x0000000000182947 */ /* 0x000fea0003800000 */
[----:B------:R-:W-:Y:S01]  /*d230*/  ISETP.NE.AND P2, PT, R19, RZ, PT ;  /* 0x000000ff1300720c */ /* 0x000fe20003f45270 */
[----:B-1----:R-:W-:Y:S01]  /*d240*/  IMAD.MOV.U32 R3, RZ, RZ, 0x8000 ;  /* 0x00008000ff037424 */ /* 0x002fe200078e00ff */
[----:B------:R-:W-:-:S04]  /*d250*/  LEA R2, R16, UR38, 0x3 ;  /* 0x0000002610027c11 */ /* 0x000fc8000f8e18ff */
[----:B------:R2:W-:Y:S07]  /*d260*/  SYNCS.ARRIVE.TRANS64 RZ, [R2+URZ+0x28850], R3 ;  /* 0x0288500302ff79a7 */ /* 0x0005ee000800003f */
[----:B------:R-:W-:Y:S05]  /*d270*/  @!P2 BRA `(.L_x_7489) ;  /* 0x000000000004a947 */ /* 0x000fea0003800000 */
[----:B------:R-:W-:Y:S01]  /*d280*/  BPT.TRAP 0x1 ;  /* 0x000000040000795c */ /* 0x000fe20000300000 */
.L_x_7489:
        /* <DEDUP_REMOVED lines=19> */
[----:B---3--:R-:W-:Y:S01]  /*d3c0*/  UMOV UR8, UR14 ;  /* 0x0000000e00087c82 */ /* 0x008fe20008000000 */
[----:B------:R-:W-:Y:S02]  /*d3d0*/  UMOV UR10, UR15 ;  /* 0x0000000f000a7c82 */ /* 0x000fe40008000000 */
[----:B------:R3:W-:Y:S02]  /*d3e0*/  UTMALDG.4D [UR8], [UR4], desc[UR6] ;  /* 0x00000608040075b4 */ /* 0x0007e40008019000 */
[----:B---3--:R-:W-:Y:S01]  /*d3f0*/  NOP ;  /* 0x0000000000007918 */ /* 0x008fe20000000000 */
.L_x_7484:
[----:B------:R-:W-:Y:S05]  /*d400*/  BSYNC B0 ;  /* 0x0000000000007941 */ /* 0x000fea0003800000 */
.L_x_7483:
[----:B------:R-:W-:Y:S01]  /*d410*/  UIADD3 UR4, UR39, -0x3, URZ ;  /* 0xfffffffd27047890 */ /* 0x000fe2000fffe03f */
[----:B------:R-:W-:Y:S01]  /*d420*/  IMAD.MOV.U32 R17, RZ, RZ, R7 ;  /* 0x000000ffff117224 */ /* 0x000fe200078e0007 */
[----:B------:R-:W-:-:S04]  /*d430*/  MOV R16, R10 ;  /* 0x0000000a00107202 */ /* 0x000fc80000000f00 */
[----:B------:R-:W-:-:S07]  /*d440*/  IMAD.U32 R7, RZ, RZ, UR4 ;  /* 0x00000004ff077e24 */ /* 0x000fce000f8e00ff */
.L_x_7482:
[----:B------:R-:W-:Y:S01]  /*d450*/  ISETP.NE.AND P2, PT, RZ, UR46, PT ;  /* 0x0000002eff007c0c */ /* 0x000fe2000bf45270 */
[----:B------:R-:W-:-:S12]  /*d460*/  BSSY B0, `(.L_x_7481) ;  /* 0x00000c5000007945 */ /* 0x000fd80003800000 */
[----:B------:R-:W-:Y:S05]  /*d470*/  @!P2 BRA `(.L_x_7490) ;  /* 0x0000000c000ca947 */ /* 0x000fea0003800000 */
[----:B------:R-:W-:-:S07]  /*d480*/  IMAD.MOV.U32 R8, RZ, RZ, R6 ;  /* 0x000000ffff087224 */ /* 0x000fce00078e0006 */
.L_x_7505:
        /* <DEDUP_REMOVED lines=27> */
.L_x_7493:
[----:B------:R-:W1:Y:S01]  /*d640*/  S2R R2, SR_TID.X ;  /* 0x0000000000027919 */ /* 0x000e620000002100 */
[----:B------:R-:W-:Y:S02]  /*d650*/  LEA R3, R10, UR38, 0x3 ;  /* 0x000000260a037c11 */ /* 0x000fe4000f8e18ff */
[----:B-1----:R-:W-:Y:S02]  /*d660*/  LOP3.LUT R9, R2, 0x7f, RZ, 0xc0, !PT ;  /* 0x0000007f02097812 */ /* 0x002fe400078ec0ff */
[----:B------:R-:W-:Y:S02]  /*d670*/  SHF.L.U32 R2, R11, 0x1f, RZ ;  /* 0x0000001f0b027819 */ /* 0x000fe400000006ff */
[----:B------:R-:W-:Y:S02]  /*d680*/  ISETP.NE.AND P2, PT, R9, RZ, PT ;  /* 0x000000ff0900720c */ /* 0x000fe40003f45270 */
[----:B------:R-:W1:Y:S02]  /*d690*/  SYNCS.PHASECHK.TRANS64.TRYWAIT P3, [R3+URZ+0x28840], R2 ;  /* 0x02884002030075a7 */ /* 0x000e64000806017f */
[----:B-1----:R-:W-:Y:S09]  /*d6a0*/  @!P3 BRA `(.L_x_7494) ;  /* 0x0000001400c0b947 */ /* 0x002ff20003800000 */
.L_x_7533:
[----:B------:R-:W-:Y:S05]  /*d6b0*/  @P2 BRA `(.L_x_7495) ;  /* 0x0000000000142947 */ /* 0x000fea0003800000 */
[----:B------:R-:W-:Y:S01]  /*d6c0*/  ISETP.NE.AND P3, PT, R19, RZ, PT ;  /* 0x000000ff1300720c */ /* 0x000fe20003f65270 */
[----:B-1----:R-:W-:-:S04]  /*d6d0*/  IMAD.MOV.U32 R2, RZ, RZ, 0x8000 ;  /* 0x00008000ff027424 */ /* 0x002fc800078e00ff */
[----:B------:R2:W-:Y:S08]  /*d6e0*/  SYNCS.ARRIVE.TRANS64 RZ, [R3+URZ+0x28830], R2 ;  /* 0x0288300203ff79a7 */ /* 0x0005f0000800003f */
[----:B------:R-:W-:Y:S05]  /*d6f0*/  @!P3 BRA `(.L_x_7495) ;  /* 0x000000000004b947 */ /* 0x000fea0003800000 */
[----:B------:R-:W-:Y:S01]  /*d700*/  BPT.TRAP 0x1 ;  /* 0x000000040000795c */ /* 0x000fe20000300000 */
.L_x_7495:
        /* <DEDUP_REMOVED lines=14> */
[----:B-12---:R-:W-:Y:S01]  /*d7f0*/  LEA R2, R16, UR17, 0x3 ;  /* 0x0000001110027c11 */ /* 0x006fe2000f8e18ff */
        /* <DEDUP_REMOVED lines=11> */
.L_x_7534:
[----:B------:R-:W-:Y:S05]  /*d8b0*/  @P2 BRA `(.L_x_7497) ;  /* 0x0000000000142947 */ /* 0x000fea0003800000 */
[----:B------:R-:W-:Y:S01]  /*d8c0*/  ISETP.NE.AND P2, PT, R19, RZ, PT ;  /* 0x000000ff1300720c */ /* 0x000fe20003f45270 */
[----:B------:R-:W-:-:S04]  /*d8d0*/  IMAD.MOV.U32 R3, RZ, RZ, 0x8000 ;  /* 0x00008000ff037424 */ /* 0x000fc800078e00ff */
[----:B------:R2:W-:Y:S08]  /*d8e0*/  SYNCS.ARRIVE.TRANS64 RZ, [R2+URZ+0x50], R3 ;  /* 0x0000500302ff79a7 */ /* 0x0005f0000800003f */
[----:B------:R-:W-:Y:S05]  /*d8f0*/  @!P2 BRA `(.L_x_7497) ;  /* 0x000000000004a947 */ /* 0x000fea0003800000 */
[----:B------:R-:W-:Y:S01]  /*d900*/  BPT.TRAP 0x1 ;  /* 0x000000040000795c */ /* 0x000fe20000300000 */
.L_x_7497:
        /* <DEDUP_REMOVED lines=10> */
[----:B------:R-:W-:Y:S01]  /*d9b0*/  IMAD.MOV.U32 R5, RZ, RZ, R13 ;  /* 0x000000ffff057224 */ /* 0x000fe200078e000d */
[----:B------:R-:W-:-:S02]  /*d9c0*/  MOV R6, R8 ;  /* 0x0000000800067202 */ /* 0x000fc40000000f00 */
[----:B------:R-:W-:Y:S02]  /*d9d0*/  ULEA UR6, UR6, UR38, 0xf ;  /* 0x0000002606067291 */ /* 0x000fe4000f8e783f */
[----:B------:R-:W-:Y:S02]  /*d9e0*/  USHF.L.U32 UR11, UR11, 0x7, URZ ;  /* 0x000000070b0b7899 */ /* 0x000fe4000800063f */
[----:B------:R-:W-:Y:S02]  /*d9f0*/  UIADD3 UR9, UR9, 0x50, URZ ;  /* 0x0000005009097890 */ /* 0x000fe4000fffe03f */
        /* <DEDUP_REMOVED lines=8> */
.L_x_7492:
[----:B------:R-:W-:Y:S05]  /*da80*/  BSYNC B1 ;  /* 0x0000000000017941 */ /* 0x000fea0003800000 */
.L_x_7491:
[----:B------:R-:W-:Y:S01]  /*da90*/  VIADD R16, R10, 0x1 ;  /* 0x000000010a107836 */ /* 0x000fe20000000000 */
[----:B------:R-:W-:Y:S04]  /*daa0*/  BSSY B1, `(.L_x_7498) ;  /* 0x000005d000017945 */ /* 0x000fe80003800000 */
[----:B------:R-:W-:-:S04]  /*dab0*/  ISETP.NE.AND P2, PT, R16, 0x2, PT ;  /* 0x000000021000780c */ /* 0x000fc80003f45270 */
[----:B-12---:R-:W-:Y:S02]  /*dac0*/  SEL R2, RZ, 0x1, P2 ;  /* 0x00000001ff027807 */ /* 0x006fe40001000000 */
[----:B------:R-:W-:Y:S02]  /*dad0*/  SEL R16, R16, RZ, P2 ;  /* 0x000000ff10107207 */ /* 0x000fe40001000000 */
[----:B------:R-:W-:Y:S01]  /*dae0*/  LOP3.LUT R17, R11, R2, RZ, 0x3c, !PT ;  /* 0x000000020b117212 */ /* 0x000fe200078e3cff */
[----:B------:R-:W-:Y:S06]  /*daf0*/  @!P6 BRA `(.L_x_7499) ;  /* 0x00000004005ce947 */ /* 0x000fec0003800000 */
[----:B------:R-:W-:Y:S01]  /*db00*/  VIADD R13, R7, 0xffffffff ;  /* 0xffffffff070d7836 */ /* 0x000fe20000000000 */
        /* <DEDUP_REMOVED lines=18> */
.L_x_7500:
[----:B------:R-:W1:Y:S01]  /*dc30*/  S2R R2, SR_TID.X ;  /* 0x0000000000027919 */ /* 0x000e620000002100 */
[----:B------:R-:W-:Y:S02]  /*dc40*/  SHF.L.U32 R3, R17, 0x1f, RZ ;  /* 0x0000001f11037819 */ /* 0x000fe400000006ff */
[----:B-1----:R-:W-:Y:S02]  /*dc50*/  LOP3.LUT R9, R2, 0x7f, RZ, 0xc0, !PT ;  /* 0x0000007f02097812 */ /* 0x002fe400078ec0ff */
[----:B------:R-:W-:Y:S02]  /*dc60*/  LEA R2, R16, UR38, 0x3 ;  /* 0x0000002610027c11 */ /* 0x000fe4000f8e18ff */
[----:B------:R-:W-:Y:S02]  /*dc70*/  ISETP.NE.AND P2, PT, R9, RZ, PT ;  /* 0x000000ff0900720c */ /* 0x000fe40003f45270 */
[----:B------:R-:W1:Y:S02]  /*dc80*/  SYNCS.PHASECHK.TRANS64.TRYWAIT P3, [R2+URZ+0x28840], R3 ;  /* 0x02884003020075a7 */ /* 0x000e64000806017f */
[----:B-1----:R-:W-:Y:S09]  /*dc90*/  @!P3 BRA `(.L_x_7501) ;  /* 0x00000010006cb947 */ /* 0x002ff20003800000 */
.L_x_7535:
[----:B------:R-:W-:Y:S05]  /*dca0*/  @P2 BRA `(.L_x_7502) ;  /* 0x0000000000142947 */ /* 0x000fea0003800000 */
[----:B------:R-:W-:Y:S01]  /*dcb0*/  ISETP.NE.AND P3, PT, R19, RZ, PT ;  /* 0x000000ff1300720c */ /* 0x000fe20003f65270 */
[----:B-1----:R-:W-:-:S04]  /*dcc0*/  IMAD.MOV.U32 R3, RZ, RZ, 0x8000 ;  /* 0x00008000ff037424 */ /* 0x002fc800078e00ff */
[----:B------:R2:W-:Y:S08]  /*dcd0*/  SYNCS.ARRIVE.TRANS64 RZ, [R2+URZ+0x28830], R3 ;  /* 0x0288300302ff79a7 */ /* 0x0005f0000800003f */
[----:B------:R-:W-:Y:S05]  /*dce0*/  @!P3 BRA `(.L_x_7502) ;  /* 0x000000000004b947 */ /* 0x000fea0003800000 */
[----:B------:R-:W-:Y:S01]  /*dcf0*/  BPT.TRAP 0x1 ;  /* 0x000000040000795c */ /* 0x000fe20000300000 */
.L_x_7502:
        /* <DEDUP_REMOVED lines=12> */
[----:B-12---:R-:W-:Y:S01]  /*ddc0*/  LEA R2, R10, UR17, 0x3 ;  /* 0x000000110a027c11 */ /* 0x006fe2000f8e18ff */
        /* <DEDUP_REMOVED lines=13> */
.L_x_7536:
[----:B------:R-:W-:Y:S05]  /*dea0*/  @P2 BRA `(.L_x_7504) ;  /* 0x0000000000142947 */ /* 0x000fea0003800000 */
[----:B------:R-:W-:Y:S01]  /*deb0*/  ISETP.NE.AND P2, PT, R19, RZ, PT ;  /* 0x000000ff1300720c */ /* 0x000fe20003f45270 */
[----:B------:R-:W-:-:S04]  /*dec0*/  IMAD.MOV.U32 R3, RZ, RZ, 0x8000 ;  /* 0x00008000ff037424 */ /* 0x000fc800078e00ff */
[----:B------:R2:W-:Y:S08]  /*ded0*/  SYNCS.ARRIVE.TRANS64 RZ, [R2+URZ+0x50], R3 ;  /* 0x0000500302ff79a7 */ /* 0x0005f0000800003f */
[----:B------:R-:W-:Y:S05]  /*dee0*/  @!P2 BRA `(.L_x_7504) ;  /* 0x000000000004a947 */ /* 0x000fea0003800000 */
[----:B------:R-:W-:Y:S01]  /*def0*/  BPT.TRAP 0x1 ;  /* 0x000000040000795c */ /* 0x000fe20000300000 */
.L_x_7504:
        /* <DEDUP_REMOVED lines=13> */
[----:B------:R-:W-:-:S02]  /*dfd0*/  ULEA UR14, UR14, UR38, 0xf ;  /* 0x000000260e0e7291 */ /* 0x000fc4000f8e783f */
        /* <DEDUP_REMOVED lines=9> */
.L_x_7499:
[----:B------:R-:W-:Y:S05]  /*e070*/  BSYNC B1 ;  /* 0x0000000000017941 */ /* 0x000fea0003800000 */
.L_x_7498:
[C---:B------:R-:W-:Y:S01]  /*e080*/  ISETP.GT.AND P2, PT, R7.reuse, 0x1, PT ;  /* 0x000000010700780c */ /* 0x040fe20003f44270 */
[----:B------:R-:W-:-:S12]  /*e090*/  VIADD R7, R7, 0xfffffffe ;  /* 0xfffffffe07077836 */ /* 0x000fd80000000000 */
[----:B------:R-:W-:Y:S05]  /*e0a0*/  @P2 BRA `(.L_x_7505) ;  /* 0xfffffff000f82947 */ /* 0x000fea000383ffff */
.L_x_7490:
[----:B------:R-:W-:Y:S05]  /*e0b0*/  BSYNC B0 ;  /* 0x0000000000007941 */ /* 0x000fea0003800000 */
.L_x_7481:
[----:B------:R-:W-:Y:S04]  /*e0c0*/  BSSY B0, `(.L_x_7506) ;  /* 0x000000e000007945 */ /* 0x000fe80003800000 */
[----:B------:R-:W-:Y:S05]  /*e0d0*/  @P1 BRA `(.L_x_7507) ;  /* 0x0000000000301947 */ /* 0x000fea0003800000 */
[----:B-1----:R-:W1:Y:S01]  /*e0e0*/  S2R R7, SR_LANEID ;  /* 0x0000000000077919 */ /* 0x002e620000000000 */
[----:B------:R-:W-:Y:S01]  /*e0f0*/  VOTEU.ANY UR4, UPT, PT ;  /* 0x0000000000047886 */ /* 0x000fe200038e0100 */
[----:B--2---:R-:W2:Y:S01]  /*e100*/  LDC.64 R2, c[0x0][0xdf0] ;  /* 0x00037c00ff027b82 */ /* 0x004ea20000000a00 */
        /* <DEDUP_REMOVED lines=9> */
.L_x_7507:
[----:B------:R-:W-:Y:S05]  /*e1a0*/  BSYNC B0 ;  /* 0x0000000000007941 */ /* 0x000fea0003800000 */
.L_x_7506:
        /* <DEDUP_REMOVED lines=9> */
.L_x_7537:
[----:B------:R-:W-:Y:S05]  /*e240*/  @P1 BRA `(.L_x_7511) ;  /* 0x0000000000141947 */ /* 0x000fea0003800000 */
[----:B------:R-:W-:Y:S01]  /*e250*/  ISETP.NE.AND P0, PT, R19, RZ, PT ;  /* 0x000000ff1300720c */ /* 0x000fe20003f05270 */
[----:B-1----:R-:W-:-:S04]  /*e260*/  IMAD.MOV.U32 R0, RZ, RZ, 0x8000 ;  /* 0x00008000ff007424 */ /* 0x002fc800078e00ff */
[----:B------:R2:W-:Y:S08]  /*e270*/  SYNCS.ARRIVE.TRANS64 RZ, [R3+URZ+0x28850], R0 ;  /* 0x0288500003ff79a7 */ /* 0x0005f0000800003f */
[----:B------:R-:W-:Y:S05]  /*e280*/  @!P0 BRA `(.L_x_7511) ;  /* 0x0000000000048947 */ /* 0x000fea0003800000 */
[----:B------:R-:W-:Y:S01]  /*e290*/  BPT.TRAP 0x1 ;  /* 0x000000040000795c */ /* 0x000fe20000300000 */
.L_x_7511:
        /* <DEDUP_REMOVED lines=21> */
.L_x_7509:
[----:B------:R-:W-:Y:S05]  /*e3f0*/  BSYNC B0 ;  /* 0x0000000000007941 */ /* 0x000fea0003800000 */
.L_x_7508:
[----:B------:R-:W-:Y:S01]  /*e400*/  IADD3 R16, R16, 0x1, RZ ;  /* 0x0000000110107810 */ /* 0x000fe20007ffe0ff */
[----:B------:R-:W-:-:S03]  /*e410*/  IMAD.MOV.U32 R13, RZ, RZ, R18 ;  /* 0x000000ffff0d7224 */ /* 0x000fc600078e0012 */
[----:B------:R-:W-:-:S04]  /*e420*/  ISETP.NE.AND P0, PT, R16, 0x2, PT ;  /* 0x000000021000780c */ /* 0x000fc80003f05270 */
[----:B-12---:R-:W-:Y:S02]  /*e430*/  SEL R0, RZ, 0x1, P0 ;  /* 0x00000001ff007807 */ /* 0x006fe40000000000 */
[----:B------:R-:W-:Y:S02]  /*e440*/  SEL R16, R16, RZ, P0 ;  /* 0x000000ff10107207 */ /* 0x000fe40000000000 */
[----:B------:R-:W-:-:S07]  /*e450*/  LOP3.LUT R17, R17, R0, RZ, 0x3c, !PT ;  /* 0x0000000011117212 */ /* 0x000fce00078e3cff */
.L_x_7470:
[----:B------:R-:W-:Y:S05]  /*e460*/  BSYNC B6 ;  /* 0x0000000000067941 */ /* 0x000fea0003800000 */
.L_x_7468:
[----:B------:R-:W-:-:S03]  /*e470*/  UMOV UR4, 0xffffffff ;  /* 0xffffffff00047882 */ /* 0x000fc60000000000 */
[----:B------:R-:W-:Y:S05]  /*e480*/  BRA.DIV UR4, `(.L_x_7512) ;  /* 0x0000000a04ac7947 */ /* 0x000fea000b800000 */
[----:B------:R1:W2:Y:S02]  /*e490*/  SHFL.IDX PT, R14, R13, RZ, 0x1f ;  /* 0x00001fff0d0e7589 */ /* 0x0002a400000e0000 */
.L_x_7540:
[----:B------:R-:W-:Y:S01]  /*e4a0*/  ISETP.NE.AND P0, PT, R19, RZ, PT ;  /* 0x000000ff1300720c */ /* 0x000fe20003f05270 */
[----:B------:R-:W-:Y:S05]  /*e4b0*/  WARPSYNC.ALL ;  /* 0x0000000000007948 */ /* 0x000fea0003800000 */
[----:B------:R-:W-:Y:S01]  /*e4c0*/  BAR.SYNC.DEFER_BLOCKING 0x4, 0x120 ;  /* 0x0104800000007b1d */ /* 0x000fe20000010000 */
[----:B--2---:R-:W-:-:S05]  /*e4d0*/  IMAD.MOV.U32 R18, RZ, RZ, R14 ;  /* 0x000000ffff127224 */ /* 0x004fca00078e000e */
        /* <DEDUP_REMOVED lines=8> */
.L_x_7465:
        /* <DEDUP_REMOVED lines=11> */
.L_x_7541:
        /* <DEDUP_REMOVED lines=10> */
[----:B------:R-:W-:-:S04]  /*e6b0*/  MOV R0, UR4 ;  /* 0x0000000400007c02 */ /* 0x000fc80008000f00 */
[----:B------:R-:W-:-:S13]  /*e6c0*/  ISETP.NE.AND P2, PT, R0, 0x3, PT ;  /* 0x000000030000780c */ /* 0x000fda0003f45270 */
[----:B------:R-:W-:Y:S05]  /*e6d0*/  @!P2 BRA `(.L_x_7517) ;  /* 0x000000000004a947 */ /* 0x000fea0003800000 */
[----:B------:R-:W-:Y:S01]  /*e6e0*/  BPT.TRAP 0x1 ;  /* 0x000000040000795c */ /* 0x000fe20000300000 */
.L_x_7517:
        /* <DEDUP_REMOVED lines=9> */
[----:B------:R-:W-:Y:S02]  /*e780*/  SHF.L.U32 R0, R17, 0x1f, RZ ;  /* 0x0000001f11007819 */ /* 0x000fe400000006ff */
[----:B------:R-:W-:Y:S01]  /*e790*/  LEA R3, R2, R3, 0x3 ;  /* 0x0000000302037211 */ /* 0x000fe200078e18ff */
[----:B--2---:R-:W-:Y:S06]  /*e7a0*/  @!P0 BRA `(.L_x_7518) ;  /* 0x00000008001c8947 */ /* 0x004fec0003800000 */
.L_x_7542:
[----:B------:R-:W3:Y:S02]  /*e7b0*/  SYNCS.PHASECHK.TRANS64.TRYWAIT P0, [R3+URZ], R0 ;  /* 0x00000000030075a7 */ /* 0x000ee4000800017f */
[----:B---3--:R-:W-:Y:S05]  /*e7c0*/  @!P0 BRA `(.L_x_7519) ;  /* 0x0000000800288947 */ /* 0x008fea0003800000 */
.L_x_7543:
[----:B------:R-:W-:Y:S05]  /*e7d0*/  @!P2 BRA `(.L_x_7520) ;  /* 0x000000000004a947 */ /* 0x000fea0003800000 */
[----:B------:R-:W-:Y:S01]  /*e7e0*/  BPT.TRAP 0x1 ;  /* 0x000000040000795c */ /* 0x000fe20000300000 */
.L_x_7520:
[----:B---3--:R-:W-:-:S04]  /*e7f0*/  VIADD R3, R7, 0x28860 ;  /* 0x0002886007037836 */ /* 0x008fc80000000000 */
[----:B--2---:R-:W-:-:S04]  /*e800*/  IMAD R5, R16, 0x8, R3 ;  /* 0x0000000810057824 */ /* 0x004fc800078e0203 */
[----:B------:R-:W2:Y:S02]  /*e810*/  SYNCS.PHASECHK.TRANS64.TRYWAIT P0, [R5+URZ], R4 ;  /* 0x00000004050075a7 */ /* 0x000ea4000800017f */
[----:B--2---:R-:W-:Y:S05]  /*e820*/  @!P0 BRA `(.L_x_7521) ;  /* 0x0000000800248947 */ /* 0x004fea0003800000 */
.L_x_7544:
[----:B------:R-:W-:-:S07]  /*e830*/  IMAD R3, R2, 0x8, R3 ;  /* 0x0000000802037824 */ /* 0x000fce00078e0203 */
.L_x_7522:
[----:B---3--:R3:W4:Y:S02]  /*e840*/  SYNCS.PHASECHK.TRANS64.TRYWAIT P0, [R3+URZ], R0 ;  /* 0x00000000030075a7 */ /* 0x008724000800017f */
[----:B----4-:R-:W-:Y:S05]  /*e850*/  @!P0 NANOSLEEP.SYNCS 0x989680 ;  /* 0x009896800000895d */ /* 0x010fea0003900000 */
[----:B------:R-:W4:Y:S02]  /*e860*/  @!P0 SYNCS.PHASECHK.TRANS64 P0, [R3+URZ], R0 ;  /* 0x00000000030085a7 */ /* 0x000f24000800007f */
[----:B----4-:R-:W-:Y:S05]  /*e870*/  @!P0 BRA `(.L_x_7522) ;  /* 0xfffffffc00f08947 */ /* 0x010fea000383ffff */
.L_x_7516:
[----:B------:R-:W-:Y:S05]  /*e880*/  BSYNC B0 ;  /* 0x0000000000007941 */ /* 0x000fea0003800000 */
.L_x_7515:
[----:B------:R-:W-:Y:S05]  /*e890*/  EXIT ;  /* 0x000000000000794d */ /* 0x000fea0003800000 */
.L_x_7422:
[----:B-1----:R-:W-:-:S04]  /*e8a0*/  MOV R3, UR38 ;  /* 0x0000002600037c02 */ /* 0x002fc80008000f00 */
[----:B------:R1:W2:Y:S03]  /*e8b0*/  SYNCS.PHASECHK.TRANS64.TRYWAIT P1, [R3+URZ+0x28800], R0 ;  /* 0x02880000030075a7 */ /* 0x0002a6000802017f */
[----:B--2---:R-:W-:Y:S05]  /*e8c0*/  @!P1 NANOSLEEP.SYNCS 0x989680 ;  /* 0x009896800000995d */ /* 0x004fea0003900000 */
[----:B------:R-:W2:Y:S02]  /*e8d0*/  @!P1 SYNCS.PHASECHK.TRANS64 P1, [R3+URZ+0x28800], R0 ;  /* 0x02880000030095a7 */ /* 0x000ea4000802007f */
[----:B--2---:R-:W-:Y:S05]  /*e8e0*/  @!P1 BRA `(.L_x_7422) ;  /* 0xfffffffc00ec9947 */ /* 0x004fea000383ffff */
[----:B------:R-:W-:Y:S05]  /*e8f0*/  BRA `(.L_x_7523) ;  /* 0xffffff2c00587947 */ /* 0x000fea000383ffff */
.L_x_7426:
[----:B--2---:R2:W3:Y:S02]  /*e900*/  SYNCS.PHASECHK.TRANS64.TRYWAIT P2, [R0+URZ+0x28830], R3 ;  /* 0x02883003000075a7 */ /* 0x0044e4000804017f */
[----:B---3--:R-:W-:Y:S05]  /*e910*/  @!P2 NANOSLEEP.SYNCS 0x989680 ;  /* 0x009896800000a95d */ /* 0x008fea0003900000 */
[----:B------:R-:W3:Y:S02]  /*e920*/  @!P2 SYNCS.PHASECHK.TRANS64 P2, [R0+URZ+0x28830], R3 ;  /* 0x028830030000a5a7 */ /* 0x000ee4000804007f */
[----:B---3--:R-:W-:Y:S05]  /*e930*/  @!P2 BRA `(.L_x_7426) ;  /* 0xfffffffc00f0a947 */ /* 0x008fea000383ffff */
[----:B------:R-:W-:Y:S05]  /*e940*/  BRA `(.L_x_7425) ;  /* 0xffffff2c00807947 */ /* 0x000fea000383ffff */
.L_x_7431:
[----:B--2---:R-:W-:-:S04]  /*e950*/  IMAD.U32 R7, RZ, RZ, UR10 ;  /* 0x0000000aff077e24 */ /* 0x004fc8000f8e00ff */
[----:B------:R2:W3:Y:S03]  /*e960*/  SYNCS.PHASECHK.TRANS64.TRYWAIT P2, [R7+URZ+0x28830], R4 ;  /* 0x02883004070075a7 */ /* 0x0004e6000804017f */
[----:B---3--:R-:W-:Y:S05]  /*e970*/  @!P2 NANOSLEEP.SYNCS 0x989680 ;  /* 0x009896800000a95d */ /* 0x008fea0003900000 */
[----:B------:R-:W3:Y:S02]  /*e980*/  @!P2 SYNCS.PHASECHK.TRANS64 P2, [R7+URZ+0x28830], R4 ;  /* 0x028830040700a5a7 */ /* 0x000ee4000804007f */
[----:B---3--:R-:W-:Y:S05]  /*e990*/  @!P2 BRA `(.L_x_7431) ;  /* 0xfffffffc00eca947 */ /* 0x008fea000383ffff */
[----:B------:R-:W-:Y:S05]  /*e9a0*/  BRA `(.L_x_7428) ;  /* 0xffffff5c00687947 */ /* 0x000fea000383ffff */
.L_x_7435:
[----:B--2---:R-:W-:-:S04]  /*e9b0*/  IMAD.U32 R7, RZ, RZ, UR10 ;  /* 0x0000000aff077e24 */ /* 0x004fc8000f8e00ff */
[----:B------:R2:W3:Y:S03]  /*e9c0*/  SYNCS.PHASECHK.TRANS64.TRYWAIT P2, [R7+URZ+0x28850], R4 ;  /* 0x02885004070075a7 */ /* 0x0004e6000804017f */
[----:B---3--:R-:W-:Y:S05]  /*e9d0*/  @!P2 NANOSLEEP.SYNCS 0x989680 ;  /* 0x009896800000a95d */ /* 0x008fea0003900000 */
[----:B------:R-:W3:Y:S02]  /*e9e0*/  @!P2 SYNCS.PHASECHK.TRANS64 P2, [R7+URZ+0x28850], R4 ;  /* 0x028850040700a5a7 */ /* 0x000ee4000804007f */
[----:B---3--:R-:W-:Y:S05]  /*e9f0*/  @!P2 BRA `(.L_x_7435) ;  /* 0xfffffffc00eca947 */ /* 0x008fea000383ffff */
[----:B------:R-:W-:Y:S05]  /*ea00*/  BRA `(.L_x_7432) ;  /* 0xffffff60002c7947 */ /* 0x000fea000383ffff */
.L_x_7441:
[----:B--2---:R-:W-:-:S04]  /*ea10*/  IMAD.U32 R5, RZ, RZ, UR10 ;  /* 0x0000000aff057e24 */ /* 0x004fc8000f8e00ff */
[----:B------:R2:W3:Y:S03]  /*ea20*/  SYNCS.PHASECHK.TRANS64.TRYWAIT P2, [R5+URZ+0x28830], R4 ;  /* 0x02883004050075a7 */ /* 0x0004e6000804017f */
[----:B---3--:R-:W-:Y:S05]  /*ea30*/  @!P2 NANOSLEEP.SYNCS 0x989680 ;  /* 0x009896800000a95d */ /* 0x008fea0003900000 */
[----:B------:R-:W3:Y:S02]  /*ea40*/  @!P2 SYNCS.PHASECHK.TRANS64 P2, [R5+URZ+0x28830], R4 ;  /* 0x028830040500a5a7 */ /* 0x000ee4000804007f */
[----:B---3--:R-:W-:Y:S05]  /*ea50*/  @!P2 BRA `(.L_x_7441) ;  /* 0xfffffffc00eca947 */ /* 0x008fea000383ffff */
[----:B------:R-:W-:Y:S05]  /*ea60*/  BRA `(.L_x_7438) ;  /* 0xffffff8c00887947 */ /* 0x000fea000383ffff */
.L_x_7445:
[----:B--2---:R-:W-:-:S04]  /*ea70*/  MOV R5, UR10 ;  /* 0x0000000a00057c02 */ /* 0x004fc80008000f00 */
[----:B------:R2:W3:Y:S03]  /*ea80*/  SYNCS.PHASECHK.TRANS64.TRYWAIT P2, [R5+URZ+0x28850], R4 ;  /* 0x02885004050075a7 */ /* 0x0004e6000804017f */
[----:B---3--:R-:W-:Y:S05]  /*ea90*/  @!P2 NANOSLEEP.SYNCS 0x989680 ;  /* 0x009896800000a95d */ /* 0x008fea0003900000 */
[----:B------:R-:W3:Y:S02]  /*eaa0*/  @!P2 SYNCS.PHASECHK.TRANS64 P2, [R5+URZ+0x28850], R4 ;  /* 0x028850040500a5a7 */ /* 0x000ee4000804007f */
[----:B---3--:R-:W-:Y:S05]  /*eab0*/  @!P2 BRA `(.L_x_7445) ;  /* 0xfffffffc00eca947 */ /* 0x008fea000383ffff */
[----:B------:R-:W-:Y:S05]  /*eac0*/  BRA `(.L_x_7442) ;  /* 0xffffff90004c7947 */ /* 0x000fea000383ffff */
.L_x_7450:
[----:B--2---:R-:W-:-:S04]  /*ead0*/  IMAD.U32 R6, RZ, RZ, UR5 ;  /* 0x00000005ff067e24 */ /* 0x004fc8000f8e00ff */
[----:B------:R2:W3:Y:S03]  /*eae0*/  SYNCS.PHASECHK.TRANS64.TRYWAIT P0, [R6+URZ+0x28850], R5 ;  /* 0x02885005060075a7 */ /* 0x0004e6000800017f */
[----:B---3--:R-:W-:Y:S05]  /*eaf0*/  @!P0 NANOSLEEP.SYNCS 0x989680 ;  /* 0x009896800000895d */ /* 0x008fea0003900000 */
[----:B------:R-:W3:Y:S02]  /*eb00*/  @!P0 SYNCS.PHASECHK.TRANS64 P0, [R6+URZ+0x28850], R5 ;  /* 0x02885005060085a7 */ /* 0x000ee4000800007f */
[----:B---3--:R-:W-:Y:S05]  /*eb10*/  @!P0 BRA `(.L_x_7450) ;  /* 0xfffffffc00ec8947 */ /* 0x008fea000383ffff */
[----:B------:R-:W-:Y:S05]  /*eb20*/  BRA `(.L_x_7449) ;  /* 0xffffffb4002c7947 */ /* 0x000fea000383ffff */
.L_x_7474:
[----:B------:R-:W1:Y:S01]  /*eb30*/  S2R R7, SR_TID.X ;  /* 0x0000000000077919 */ /* 0x000e620000002100 */
        /* <DEDUP_REMOVED lines=9> */
.L_x_7524:
[----:B------:R-:W-:Y:S05]  /*ebd0*/  BRA `(.L_x_7525) ;  /* 0xffffffd800ec7947 */ /* 0x000fea000383ffff */
.L_x_7475:
[----:B------:R-:W-:Y:S01]  /*ebe0*/  BSSY B0, `(.L_x_7526) ;  /* 0x0000006000007945 */ /* 0x000fe20003800000 */
[----:B------:R-:W-:-:S07]  /*ebf0*/  IMAD.MOV.U32 R15, RZ, RZ, -0x1 ;  /* 0xffffffffff0f7424 */ /* 0x000fce00078e00ff */
[----:B------:R-:W-:Y:S05]  /*ec00*/  WARPSYNC.COLLECTIVE R15, `(.L_x_7527) ;  /* 0x000000000f0c7348 */ /* 0x000fea0003c00000 */
[----:B------:R-:W-:Y:S02]  /*ec10*/  ELECT P6, UR62, PT ;  /* 0x00000000003e782f */ /* 0x000fe400038c0000 */
[----:B------:R-:W-:Y:S01]  /*ec20*/  MOV R14, UR62 ;  /* 0x0000003e000e7c02 */ /* 0x000fe20008000f00 */
[----:B------:R-:W-:Y:S10]  /*ec30*/  ENDCOLLECTIVE ;  /* 0x000000000000791b */ /* 0x000ff40003800000 */
.L_x_7527:
[----:B------:R-:W-:Y:S05]  /*ec40*/  BSYNC B0 ;  /* 0x0000000000007941 */ /* 0x000fea0003800000 */
.L_x_7526:
[----:B------:R-:W-:Y:S05]  /*ec50*/  BRA `(.L_x_7528) ;  /* 0xffffffd800dc7947 */ /* 0x000fea000383ffff */
.L_x_7478:
[----:B-1----:R1:W2:Y:S02]  /*ec60*/  SYNCS.PHASECHK.TRANS64.TRYWAIT P2, [R8+URZ+0x28840], R7 ;  /* 0x02884007080075a7 */ /* 0x0022a4000804017f */
[----:B--2---:R-:W-:Y:S05]  /*ec70*/  @!P2 NANOSLEEP.SYNCS 0x989680 ;  /* 0x009896800000a95d */ /* 0x004fea0003900000 */
[----:B------:R-:W2:Y:S02]  /*ec80*/  @!P2 SYNCS.PHASECHK.TRANS64 P2, [R8+URZ+0x28840], R7 ;  /* 0x028840070800a5a7 */ /* 0x000ea4000804007f */
[----:B--2---:R-:W-:Y:S05]  /*ec90*/  @!P2 BRA `(.L_x_7478) ;  /* 0xfffffffc00f0a947 */ /* 0x004fea000383ffff */
[----:B------:R-:W-:Y:S05]  /*eca0*/  BRA `(.L_x_7529) ;  /* 0xffffffdc00387947 */ /* 0x000fea000383ffff */
.L_x_7480:
[----:B-1----:R-:W-:-:S04]  /*ecb0*/  IMAD.U32 R8, RZ, RZ, UR38 ;  /* 0x00000026ff087e24 */ /* 0x002fc8000f8e00ff */
[----:B------:R1:W2:Y:S03]  /*ecc0*/  SYNCS.PHASECHK.TRANS64.TRYWAIT P2, [R8+URZ+0x28820], R7 ;  /* 0x02882007080075a7 */ /* 0x0002a6000804017f */
[----:B--2---:R-:W-:Y:S05]  /*ecd0*/  @!P2 NANOSLEEP.SYNCS 0x989680 ;  /* 0x009896800000a95d */ /* 0x004fea0003900000 */
[----:B------:R-:W2:Y:S02]  /*ece0*/  @!P2 SYNCS.PHASECHK.TRANS64 P2, [R8+URZ+0x28820], R7 ;  /* 0x028820070800a5a7 */ /* 0x000ea4000804007f */
[----:B--2---:R-:W-:Y:S05]  /*ecf0*/  @!P2 BRA `(.L_x_7480) ;  /* 0xfffffffc00eca947 */ /* 0x004fea000383ffff */
[----:B------:R-:W-:Y:S05]  /*ed00*/  BRA `(.L_x_7530) ;  /* 0xffffffe000087947 */ /* 0x000fea000383ffff */
.L_x_7486:
[----:B-1----:R1:W2:Y:S02]  /*ed10*/  SYNCS.PHASECHK.TRANS64.TRYWAIT P3, [R3+URZ+0x28840], R2 ;  /* 0x02884002030075a7 */ /* 0x0022a4000806017f */
[----:B--2---:R-:W-:Y:S05]  /*ed20*/  @!P3 NANOSLEEP.SYNCS 0x989680 ;  /* 0x009896800000b95d */ /* 0x004fea0003900000 */
[----:B------:R-:W2:Y:S02]  /*ed30*/  @!P3 SYNCS.PHASECHK.TRANS64 P3, [R3+URZ+0x28840], R2 ;  /* 0x028840020300b5a7 */ /* 0x000ea4000806007f */
[----:B--2---:R-:W-:Y:S05]  /*ed40*/  @!P3 BRA `(.L_x_7486) ;  /* 0xfffffffc00f0b947 */ /* 0x004fea000383ffff */
[----:B------:R-:W-:Y:S05]  /*ed50*/  BRA `(.L_x_7531) ;  /* 0xffffffe000b07947 */ /* 0x000fea000383ffff */
.L_x_7488:
[----:B-1----:R1:W2:Y:S02]  /*ed60*/  SYNCS.PHASECHK.TRANS64.TRYWAIT P3, [R2+URZ+0x60], R3 ;  /* 0x00006003020075a7 */ /* 0x0022a4000806017f */
[----:B--2---:R-:W-:Y:S05]  /*ed70*/  @!P3 NANOSLEEP.SYNCS 0x989680 ;  /* 0x009896800000b95d */ /* 0x004fea0003900000 */
[----:B------:R-:W2:Y:S02]  /*ed80*/  @!P3 SYNCS.PHASECHK.TRANS64 P3, [R2+URZ+0x60], R3 ;  /* 0x000060030200b5a7 */ /* 0x000ea4000806007f */
[----:B--2---:R-:W-:Y:S05]  /*ed90*/  @!P3 BRA `(.L_x_7488) ;  /* 0xfffffffc00f0b947 */ /* 0x004fea000383ffff */
[----:B------:R-:W-:Y:S05]  /*eda0*/  BRA `(.L_x_7532) ;  /* 0xffffffe4001c7947 */ /* 0x000fea000383ffff */
.L_x_7494:
[----:B-1----:R1:W2:Y:S02]  /*edb0*/  SYNCS.PHASECHK.TRANS64.TRYWAIT P3, [R3+URZ+0x28840], R2 ;  /* 0x02884002030075a7 */ /* 0x0022a4000806017f */
[----:B--2---:R-:W-:Y:S05]  /*edc0*/  @!P3 NANOSLEEP.SYNCS 0x989680 ;  /* 0x009896800000b95d */ /* 0x004fea0003900000 */
[----:B------:R-:W2:Y:S02]  /*edd0*/  @!P3 SYNCS.PHASECHK.TRANS64 P3, [R3+URZ+0x28840], R2 ;  /* 0x028840020300b5a7 */ /* 0x000ea4000806007f */
[----:B--2---:R-:W-:Y:S05]  /*ede0*/  @!P3 BRA `(.L_x_7494) ;  /* 0xfffffffc00f0b947 */ /* 0x004fea000383ffff */
[----:B------:R-:W-:Y:S05]  /*edf0*/  BRA `(.L_x_7533) ;  /* 0xffffffe8002c7947 */ /* 0x000fea000383ffff */
.L_x_7496:
[----:B-1----:R1:W2:Y:S02]  /*ee00*/  SYNCS.PHASECHK.TRANS64.TRYWAIT P3, [R2+URZ+0x60], R17 ;  /* 0x00006011020075a7 */ /* 0x0022a4000806017f */
[----:B--2---:R-:W-:Y:S05]  /*ee10*/  @!P3 NANOSLEEP.SYNCS 0x989680 ;  /* 0x009896800000b95d */ /* 0x004fea0003900000 */
[----:B------:R-:W2:Y:S02]  /*ee20*/  @!P3 SYNCS.PHASECHK.TRANS64 P3, [R2+URZ+0x60], R17 ;  /* 0x000060110200b5a7 */ /* 0x000ea4000806007f */
[----:B--2---:R-:W-:Y:S05]  /*ee30*/  @!P3 BRA `(.L_x_7496) ;  /* 0xfffffffc00f0b947 */ /* 0x004fea000383ffff */
[----:B------:R-:W-:Y:S05]  /*ee40*/  BRA `(.L_x_7534) ;  /* 0xffffffe800987947 */ /* 0x000fea000383ffff */
.L_x_7501:
[----:B-1----:R1:W2:Y:S02]  /*ee50*/  SYNCS.PHASECHK.TRANS64.TRYWAIT P3, [R2+URZ+0x28840], R3 ;  /* 0x02884003020075a7 */ /* 0x0022a4000806017f */
[----:B--2---:R-:W-:Y:S05]  /*ee60*/  @!P3 NANOSLEEP.SYNCS 0x989680 ;  /* 0x009896800000b95d */ /* 0x004fea0003900000 */
[----:B------:R-:W2:Y:S02]  /*ee70*/  @!P3 SYNCS.PHASECHK.TRANS64 P3, [R2+URZ+0x28840], R3 ;  /* 0x028840030200b5a7 */ /* 0x000ea4000806007f */
[----:B--2---:R-:W-:Y:S05]  /*ee80*/  @!P3 BRA `(.L_x_7501) ;  /* 0xfffffffc00f0b947 */ /* 0x004fea000383ffff */
[----:B------:R-:W-:Y:S05]  /*ee90*/  BRA `(.L_x_7535) ;  /* 0xffffffec00807947 */ /* 0x000fea000383ffff */
.L_x_7503:
[----:B-1----:R1:W2:Y:S02]  /*eea0*/  SYNCS.PHASECHK.TRANS64.TRYWAIT P3, [R2+URZ+0x60], R11 ;  /* 0x0000600b020075a7 */ /* 0x0022a4000806017f */
[----:B--2---:R-:W-:Y:S05]  /*eeb0*/  @!P3 NANOSLEEP.SYNCS 0x989680 ;  /* 0x009896800000b95d */ /* 0x004fea0003900000 */
[----:B------:R-:W2:Y:S02]  /*eec0*/  @!P3 SYNCS.PHASECHK.TRANS64 P3, [R2+URZ+0x60], R11 ;  /* 0x0000600b0200b5a7 */ /* 0x000ea4000806007f */
[----:B--2---:R-:W-:Y:S05]  /*eed0*/  @!P3 BRA `(.L_x_7503) ;  /* 0xfffffffc00f0b947 */ /* 0x004fea000383ffff */
[----:B------:R-:W-:Y:S05]  /*eee0*/  BRA `(.L_x_7536) ;  /* 0xffffffec00ec7947 */ /* 0x000fea000383ffff */
.L_x_7510:
[----:B-1----:R1:W2:Y:S02]  /*eef0*/  SYNCS.PHASECHK.TRANS64.TRYWAIT P0, [R3+URZ+0x28860], R0 ;  /* 0x02886000030075a7 */ /* 0x0022a4000800017f */
[----:B--2---:R-:W-:Y:S05]  /*ef00*/  @!P0 NANOSLEEP.SYNCS 0x989680 ;  /* 0x009896800000895d */ /* 0x004fea0003900000 */
[----:B------:R-:W2:Y:S02]  /*ef10*/  @!P0 SYNCS.PHASECHK.TRANS64 P0, [R3+URZ+0x28860], R0 ;  /* 0x02886000030085a7 */ /* 0x000ea4000800007f */
[----:B--2---:R-:W-:Y:S05]  /*ef20*/  @!P0 BRA `(.L_x_7510) ;  /* 0xfffffffc00f08947 */ /* 0x004fea000383ffff */
[----:B------:R-:W-:Y:S05]  /*ef30*/  BRA `(.L_x_7537) ;  /* 0xfffffff000c07947 */ /* 0x000fea000383ffff */
.L_x_7512:
[----:B------:R-:W-:Y:S01]  /*ef40*/  BSSY B0, `(.L_x_7538) ;  /* 0x0000007000007945 */ /* 0x000fe20003800000 */
[----:B------:R-:W-:Y:S01]  /*ef50*/  MOV R12, RZ ;  /* 0x000000ff000c7202 */ /* 0x000fe20000000f00 */
[----:B------:R-:W-:Y:S02]  /*ef60*/  IMAD.MOV.U32 R11, RZ, RZ, 0x1f ;  /* 0x0000001fff0b7424 */ /* 0x000fe400078e00ff */
[----:B------:R-:W-:-:S07]  /*ef70*/  IMAD.MOV.U32 R15, RZ, RZ, -0x1 ;  /* 0xffffffffff0f7424 */ /* 0x000fce00078e00ff */
[----:B------:R-:W-:Y:S05]  /*ef80*/  WARPSYNC.COLLECTIVE R15, `(.L_x_7539) ;  /* 0x000000000f087348 */ /* 0x000fea0003c00000 */
[----:B------:R1:W2:Y:S02]  /*ef90*/  SHFL.IDX P6, R14, R13, R12, R11 ;  /* 0x0000000c0d0e7389 */ /* 0x0002a400000c000b */
[----:B-12---:R-:W-:Y:S01]  /*efa0*/  ENDCOLLECTIVE ;  /* 0x000000000000791b */ /* 0x006fe20003800000 */
.L_x_7539:
[----:B------:R-:W-:Y:S05]  /*efb0*/  BSYNC B0 ;  /* 0x0000000000007941 */ /* 0x000fea0003800000 */
.L_x_7538:
[----:B------:R-:W-:Y:S05]  /*efc0*/  BRA `(.L_x_7540) ;  /* 0xfffffff400347947 */ /* 0x000fea000383ffff */
.L_x_7514:
[----:B--2---:R2:W3:Y:S02]  /*efd0*/  SYNCS.PHASECHK.TRANS64.TRYWAIT P0, [R7+URZ+0x28820], R0 ;  /* 0x02882000070075a7 */ /* 0x0044e4000800017f */
[----:B---3--:R-:W-:Y:S05]  /*efe0*/  @!P0 NANOSLEEP.SYNCS 0x989680 ;  /* 0x009896800000895d */ /* 0x008fea0003900000 */
[----:B------:R-:W3:Y:S02]  /*eff0*/  @!P0 SYNCS.PHASECHK.TRANS64 P0, [R7+URZ+0x28820], R0 ;  /* 0x02882000070085a7 */ /* 0x000ee4000800007f */
[----:B---3--:R-:W-:Y:S05]  /*f000*/  @!P0 BRA `(.L_x_7514) ;  /* 0xfffffffc00f08947 */ /* 0x008fea000383ffff */
[----:B------:R-:W-:Y:S05]  /*f010*/  BRA `(.L_x_7541) ;  /* 0xfffffff4007c7947 */ /* 0x000fea000383ffff */
.L_x_7518:
[----:B--2---:R2:W3:Y:S02]  /*f020*/  SYNCS.PHASECHK.TRANS64.TRYWAIT P0, [R5+URZ], R4 ;  /* 0x00000004050075a7 */ /* 0x0044e4000800017f */
[----:B---3--:R-:W-:Y:S05]  /*f030*/  @!P0 NANOSLEEP.SYNCS 0x989680 ;  /* 0x009896800000895d */ /* 0x008fea0003900000 */
[----:B------:R-:W3:Y:S02]  /*f040*/  @!P0 SYNCS.PHASECHK.TRANS64 P0, [R5+URZ], R4 ;  /* 0x00000004050085a7 */ /* 0x000ee4000800007f */
[----:B---3--:R-:W-:Y:S05]  /*f050*/  @!P0 BRA `(.L_x_7518) ;  /* 0xfffffffc00f08947 */ /* 0x008fea000383ffff */
[----:B------:R-:W-:Y:S05]  /*f060*/  BRA `(.L_x_7542) ;  /* 0xfffffff400d07947 */ /* 0x000fea000383ffff */
.L_x_7519:
[----:B---3--:R3:W4:Y:S02]  /*f070*/  SYNCS.PHASECHK.TRANS64.TRYWAIT P0, [R3+URZ], R0 ;  /* 0x00000000030075a7 */ /* 0x008724000800017f */
[----:B----4-:R-:W-:Y:S05]  /*f080*/  @!P0 NANOSLEEP.SYNCS 0x989680 ;  /* 0x009896800000895d */ /* 0x010fea0003900000 */
[----:B------:R-:W4:Y:S02]  /*f090*/  @!P0 SYNCS.PHASECHK.TRANS64 P0, [R3+URZ], R0 ;  /* 0x00000000030085a7 */ /* 0x000f24000800007f */
[----:B----4-:R-:W-:Y:S05]  /*f0a0*/  @!P0 BRA `(.L_x_7519) ;  /* 0xfffffffc00f08947 */ /* 0x010fea000383ffff */
[----:B------:R-:W-:Y:S05]  /*f0b0*/  BRA `(.L_x_7543) ;  /* 0xfffffff400c47947 */ /* 0x000fea000383ffff */
.L_x_7521:
[----:B--2---:R2:W3:Y:S02]  /*f0c0*/  SYNCS.PHASECHK.TRANS64.TRYWAIT P0, [R5+URZ], R4 ;  /* 0x00000004050075a7 */ /* 0x0044e4000800017f */
[----:B---3--:R-:W-:Y:S05]  /*f0d0*/  @!P0 NANOSLEEP.SYNCS 0x989680 ;  /* 0x009896800000895d */ /* 0x008fea0003900000 */
[----:B------:R-:W3:Y:S02]  /*f0e0*/  @!P0 SYNCS.PHASECHK.TRANS64 P0, [R5+URZ], R4 ;  /* 0x00000004050085a7 */ /* 0x000ee4000800007f */
[----:B---3--:R-:W-:Y:S05]  /*f0f0*/  @!P0 BRA `(.L_x_7521) ;  /* 0xfffffffc00f08947 */ /* 0x008fea000383ffff */
[----:B------:R-:W-:Y:S05]  /*f100*/  BRA `(.L_x_7544) ;  /* 0xfffffff400c87947 */ /* 0x000fea000383ffff */
.L_x_7545:
        /* <DEDUP_REMOVED lines=15> */
.L_x_12773:


//--------------------- .text._ZN7cutlass13device_kernelIN5flash11enable_sm90INS1_16FlashAttnFwdSm90INS1_25CollectiveMainloopFwdSm90ILi2EN4cute5tupleIJNS5_1CILi1EEES8_S8_EEENS6_IJNS7_ILi128EEESA_SA_EEELi128ENS_6half_tEfNS_4arch4Sm90ELb1ELb0ELb1ELb1ELb0ELb0ELb0ELb1ELb1ELb0ELb0ELb0EEENS1_21CollectiveEpilogueFwdISB_S9_SC_SE_Li256ELb1ELb0ELb0ELb0EEENS1_36VarlenDynamicPersistentTileSchedulerILi128ELi128ELi256ELi32ELb0ELb0ELb1ELb1ELb1ELb1EEEEEEEEEvNT_6ParamsE --------------------------
	.section	.text._ZN7cutlass13device_kernelIN5flash11enable_sm90INS1_16FlashAttnFwdSm90INS1_25CollectiveMainloopFwdSm90ILi2EN4cute5tupleIJNS5_1CILi1EEES8_S8_EEENS6_IJNS7_ILi128EEESA_SA_EEELi128ENS_6half_tEfNS_4arch4Sm90ELb1ELb0ELb1ELb1ELb0ELb0ELb0ELb1ELb1ELb0ELb0ELb0EEENS1_21CollectiveEpilogueFwdISB_S9_SC_SE_Li256ELb1ELb0ELb0ELb0EEENS1_36VarlenDynamicPersistentTileSchedulerILi128ELi128ELi256ELi32ELb0ELb0ELb1ELb1ELb1ELb1EEEEEEEEEvNT_6ParamsE,"ax",@progbits
	.align	128
.text._ZN7cutlass13device_kernelIN5flash11enable_sm90INS1_16FlashAttnFwdSm90INS1_25CollectiveMainloopFwdSm90ILi2EN4cute5tupleIJNS5_1CILi1EEES8_S8_EEENS6_IJNS7_ILi128EEESA_SA_EEELi128ENS_6half_tEfNS_4arch4Sm90ELb1ELb0ELb1ELb1ELb0ELb0ELb0ELb1ELb1ELb0ELb0ELb0EEENS1_21CollectiveEpilogueFwdISB_S9_SC_SE_Li256ELb1ELb0ELb0ELb0EEENS1_36VarlenDynamicPersistentTileSchedulerILi128ELi128ELi256ELi32ELb0ELb0ELb1ELb1ELb1ELb1EEEEEEEEEvNT_6ParamsE:
        .type           _ZN7cutlass13device_kernelIN5flash11enable_sm90INS1_16FlashAttnFwdSm90INS1_25CollectiveMainloopFwdSm90ILi2EN4cute5tupleIJNS5_1CILi1EEES8_S8_EEENS6_IJNS7_ILi128EEESA_SA_EEELi128ENS_6half_tEfNS_4arch4Sm90ELb1ELb0ELb1ELb1ELb0ELb0ELb0ELb1ELb1ELb0ELb0ELb0EEENS1_21CollectiveEpilogueFwdISB_S9_SC_SE_Li256ELb1ELb0ELb0ELb0EEENS1_36VarlenDynamicPersistentTileSchedulerILi128ELi128ELi256ELi32ELb0ELb0ELb1ELb1ELb1ELb1EEEEEEEEEvNT_6ParamsE,@function
        .size           _ZN7cutlass13device_kernelIN5flash11enable_sm90INS1_16FlashAttnFwdSm90INS1_25CollectiveMainloopFwdSm90ILi2EN4cute5tupleIJNS5_1CILi1EEES8_S8_EEENS6_IJNS7_ILi128EEESA_SA_EEELi128ENS_6half_tEfNS_4arch4Sm90ELb1ELb0ELb1ELb1ELb0ELb0ELb0ELb1ELb1ELb0ELb0ELb0EEENS1_21CollectiveEpilogueFwdISB_S9_SC_SE_Li256ELb1ELb0ELb0ELb0EEENS1_36VarlenDynamicPersistentTileSchedulerILi128ELi128ELi256ELi32ELb0ELb0ELb1ELb1ELb1ELb1EEEEEEEEEvNT_6ParamsE,(.L_x_12774 - _ZN7cutlass13device_kernelIN5flash11enable_sm90INS1_16FlashAttnFwdSm90INS1_25CollectiveMainloopFwdSm90ILi2EN4cute5tupleIJNS5_1CILi1EEES8_S8_EEENS6_IJNS7_ILi128EEESA_SA_EEELi128ENS_6half_tEfNS_4arch4Sm90ELb1ELb0ELb1ELb1ELb0ELb0ELb0ELb1ELb1ELb0ELb0ELb0EEENS1_21CollectiveEpilogueFwdISB_S9_SC_SE_Li256ELb1ELb0ELb0ELb0EEENS1_36VarlenDynamicPersistentTileSchedulerILi128ELi128ELi256ELi32ELb0ELb0ELb1ELb1ELb1ELb1EEEEEEEEEvNT_6ParamsE)
        .other          _ZN7cutlass13device_kernelIN5flash11enable_sm90INS1_16FlashAttnFwdSm90INS1_25CollectiveMainloopFwdSm90ILi2EN4cute5tupleIJNS5_1CILi1EEES8_S8_EEENS6_IJNS7_ILi128EEESA_SA_EEELi128ENS_6half_tEfNS_4arch4Sm90ELb1ELb0ELb1ELb1ELb0ELb0ELb0ELb1ELb1ELb0ELb0ELb0EEENS1_21CollectiveEpilogueFwdISB_S9_SC_SE_Li256ELb1ELb0ELb0ELb0EEENS1_36VarlenDynamicPersistentTileSchedulerILi128ELi128ELi256ELi32ELb0ELb0ELb1ELb1ELb1ELb1EEEEEEEEEvNT_6ParamsE,@"STO_CUDA_ENTRY STV_DEFAULT"
_ZN7cutlass13device_kernelIN5flash11enable_sm90INS1_16FlashAttnFwdSm90INS1_25CollectiveMainloopFwdSm90ILi2EN4cute5tupleIJNS5_1CILi1EEES8_S8_EEENS6_IJNS7_ILi128EEESA_SA_EEELi128ENS_6half_tEfNS_4arch4Sm90ELb1ELb0ELb1ELb1ELb0ELb0ELb0ELb1ELb1ELb0ELb0ELb0EEENS1_21CollectiveEpilogueFwdISB_S9_SC_SE_Li256ELb1ELb0ELb0ELb0EEENS1_36VarlenDynamicPersistentTileSchedulerILi128ELi128ELi256ELi32ELb0ELb0ELb1ELb1ELb1ELb1EEEEEEEEEvNT_6ParamsE:
        /* <DEDUP_REMOVED lines=21> */
.L_x_7547:
[----:B------:R-:W-:Y:S05]  /*0150*/  BSYNC B0 ;  /* 0x0000000000007941 */ /* 0x000fea0003800000 */
.L_x_7546:
        /* <DEDUP_REMOVED lines=41> */
.L_x_7548:
        /* <DEDUP_REMOVED lines=22> */
.L_x_7549:
        /* <DEDUP_REMOVED lines=18> */
.L_x_7550:
        /* <DEDUP_REMOVED lines=22> */
.L_x_7551:
        /* <DEDUP_REMOVED lines=22> */
.L_x_7552:
[----:B------:R-:W-:Y:S01]  /*0930*/  PLOP3.LUT P0, PT, PT, PT, UP0, 0x80, 0x0 ;  /* 0x000000000000781c */ /* 0x000fe20003f0f008 */
[----:B------:R-:W-:Y:S01]  /*0940*/  UMOV UR36, 0x1 ;  /* 0x0000000100247882 */ /* 0x000fe20000000000 */
[----:B------:R-:W-:Y:S01]  /*0950*/  NOP ;  /* 0x0000000000007918 */ /* 0x000fe20000000000 */
[----:B------:R-:W-:Y:S01]  /*0960*/  USEL UR36, UR36, 0x2, !UP0 ;  /* 0x0000000224247887 */ /* 0x000fe2000c000000 */
[----:B------:R-:W-:Y:S01]  /*0970*/  ULDC.64 UR48, c[0x0][0x208] ;  /* 0x0000820000307ab9 */ /* 0x000fe20000000a00 */
[----:B012-4-:R-:W-:Y:S08]  /*0980*/  BAR.SYNC.DEFER_BLOCKING 0x0 ;  /* 0x0000000000007b1d */ /* 0x017ff00000010000 */
[----:B------:R-:W-:Y:S05]  /*0990*/  @!P0 BRA `(.L_x_7553) ;  /* 0x000000c0000c8947 */ /* 0x000fea0003800000 */
.L_x_7554:
        /* <DEDUP_REMOVED lines=28> */
[C---:B------:R-:W-:Y:S02]  /*0b60*/  LOP3.LUT R23, R5.reuse, 0xffffff80, RZ, 0xc0, !PT ;  /* 0xffffff8005177812 */ /* 0x040fe400078ec0ff */
        /* <DEDUP_REMOVED lines=14> */
[----:B------:R-:W-:Y:S02]  /*0c50*/  LOP3.LUT R18, R6, 0x7ffffffc, RZ, 0xc0, !PT ;  /* 0x7ffffffc06127812 */ /* 0x000fe400078ec0ff */
[----:B------:R-:W-:Y:S02]  /*0c60*/  LOP3.LUT R8, R0, 0xfffffff8, RZ, 0xc0, !PT ;  /* 0xfffffff800087812 */ /* 0x000fe400078ec0ff */
[-C--:B------:R-:W-:Y:S01]  /*0c70*/  LEA.HI R0, R3, R186.reuse, RZ, 0x4 ;  /* 0x000000ba03007211 */ /* 0x080fe200078f20ff */
[----:B------:R-:W-:Y:S01]  /*0c80*/  IMAD.IADD R18, R23, 0x1, -R18 ;  /* 0x0000000117127824 */ /* 0x000fe200078e0a12 */
[----:B------:R-:W-:Y:S01]  /*0c90*/  LEA.HI R3, R3, R186, RZ, 0x3 ;  /* 0x000000ba03037211 */ /* 0x000fe200078f18ff */
[----:B------:R-:W-:Y:S01]  /*0ca0*/  IMAD.IADD R11, R7, 0x1, -R8 ;  /* 0x00000001070b7824 */ /* 0x000fe200078e0a08 */
[----:B------:R-:W-:-:S02]  /*0cb0*/  SHF.R.S32.HI R9, RZ, 0x4, R0 ;  /* 0x00000004ff097819 */ /* 0x000fc40000011400 */
[----:B------:R-:W-:Y:S01]  /*0cc0*/  LOP3.LUT R7, R0, 0x3fffff0, RZ, 0xc0, !PT ;  /* 0x03fffff000077812 */ /* 0x000fe200078ec0ff */
[----:B------:R-:W-:Y:S01]  /*0cd0*/  IMAD R4, R4, 0x10, R11 ;  /* 0x0000001004047824 */ /* 0x000fe200078e020b */
[----:B------:R-:W-:Y:S02]  /*0ce0*/  LEA.HI R0, R0, R9, RZ, 0x1 ;  /* 0x0000000900007211 */ /* 0x000fe400078f08ff */
[----:B------:R-:W-:Y:S01]  /*0cf0*/  LOP3.LUT R5, R3, 0x1ffffff8, RZ, 0xc0, !PT ;  /* 0x1ffffff803057812 */ /* 0x000fe200078ec0ff */
[----:B------:R-:W-:Y:S01]  /*0d00*/  IMAD.IADD R7, R186, 0x1, -R7 ;  /* 0x00000001ba077824 */ /* 0x000fe200078e0a07 */
[----:B------:R-:W-:Y:S01]  /*0d10*/  LOP3.LUT R0, R0, 0x1ffffffe, RZ, 0xc0, !PT ;  /* 0x1ffffffe00007812 */ /* 0x000fe200078ec0ff */
[----:B------:R-:W-:Y:S01]  /*0d20*/  IMAD R19, R19, 0x40, R4 ;  /* 0x0000004013137824 */ /* 0x000fe200078e0204 */
[----:B------:R-:W-:Y:S01]  /*0d30*/  SHF.R.S32.HI R16, RZ, 0x3, R3 ;  /* 0x00000003ff107819 */ /* 0x000fe20000011403 */
[----:B------:R-:W-:Y:S02]  /*0d40*/  IMAD R7, R7, 0x40, R2 ;  /* 0x0000004007077824 */ /* 0x000fe400078e0202 */
[----:B------:R-:W-:-:S02]  /*0d50*/  IMAD.IADD R0, R9, 0x1, -R0 ;  /* 0x0000000109007824 */ /* 0x000fc400078e0a00 */
[----:B------:R-:W-:-:S03]  /*0d60*/  IMAD.IADD R2, R186, 0x1, -R5 ;  /* 0x00000001ba027824 */ /* 0x000fc600078e0a05 */
[----:B------:R-:W-:Y:S01]  /*0d70*/  LEA R185, R0, R7, 0x3 ;  /* 0x0000000700b97211 */ /* 0x000fe200078e18ff */
[----:B------:R-:W-:-:S07]  /*0d80*/  IMAD.SHL.U32 R2, R2, 0x8, RZ ;  /* 0x0000000802027824 */ /* 0x000fce00078e00ff */
.L_x_7608:
[----:B0---45:R-:W0:Y:S01]  /*0d90*/  LDC.64 R4, c[0x0][0xc60] ;  /* 0x00031800ff047b82 */ /* 0x031e220000000a00 */
[----:B------:R-:W-:Y:S01]  /*0da0*/  ULDC.64 UR6, c[0x0][0xa28] ;  /* 0x00028a0000067ab9 */ /* 0x000fe20000000a00 */
[----:B------:R-:W-:Y:S01]  /*0db0*/  ULDC.64 UR8, c[0x0][0xa18] ;  /* 0x0002860000087ab9 */ /* 0x000fe20000000a00 */
[----:B------:R-:W-:Y:S01]  /*0dc0*/  ULDC UR4, c[0x0][0x404] ;  /* 0x0001010000047ab9 */ /* 0x000fe20000000800 */
        /* <DEDUP_REMOVED lines=10> */
[----:B------:R-:W-:-:S04]  /*0e70*/  @UP0 ULEA UR6, UP2, UR37, UR6, 0x2 ;  /* 0x0000000625060291 */ /* 0x000fc8000f84103f */
[----:B------:R-:W-:Y:S02]  /*0e80*/  @UP0 ULEA.HI.X UR7, UR37, UR7, UR38, 0x2, UP2 ;  /* 0x0000000725070291 */ /* 0x000fe400090f1426 */
[----:B------:R-:W-:Y:S01]  /*0e90*/  @UP1 ULEA UR8, UP0, UR37, UR8, 0x2 ;  /* 0x0000000825081291 */ /* 0x000fe2000f80103f */
[----:B------:R-:W-:-:S03]  /*0ea0*/  IMAD.U32 R4, RZ, RZ, UR6 ;  /* 0x00000006ff047e24 */ /* 0x000fc6000f8e00ff */
[----:B------:R-:W-:Y:S01]  /*0eb0*/  @UP1 ULEA.HI.X UR9, UR37, UR9, UR38, 0x2, UP0 ;  /* 0x0000000925091291 */ /* 0x000fe200080f1426 */
[----:B------:R-:W-:Y:S01]  /*0ec0*/  IMAD.U32 R5, RZ, RZ, UR7 ;  /* 0x00000007ff057e24 */ /* 0x000fe2000f8e00ff */
[----:B------:R-:W-:Y:S01]  /*0ed0*/  ULDC.64 UR6, c[0x0][0x3f8] ;  /* 0x0000fe0000067ab9 */ /* 0x000fe20000000a00 */
[----:B---3--:R-:W-:-:S03]  /*0ee0*/  IMAD.U32 R6, RZ, RZ, UR8 ;  /* 0x00000008ff067e24 */ /* 0x008fc6000f8e00ff */
[----:B------:R-:W-:Y:S01]  /*0ef0*/  IMAD.U32 R7, RZ, RZ, UR9 ;  /* 0x00000009ff077e24 */ /* 0x000fe2000f8e00ff */
[----:B------:R-:W2:Y:S01]  /*0f00*/  @P0 LDG.E R4, desc[UR48][R4.64] ;  /* 0x0000003004040981 */ /* 0x000ea2000c1e1900 */
[----:B------:R-:W-:Y:S01]  /*0f10*/  UISETP.NE.U32.AND UP0, UPT, UR6, URZ, UPT ;  /* 0x0000003f0600728c */ /* 0x000fe2000bf05070 */
[----:B------:R-:W-:Y:S02]  /*0f20*/  ULDC.64 UR8, c[0x0][0xa20] ;  /* 0x0002880000087ab9 */ /* 0x000fe40000000a00 */
[----:B------:R-:W3:Y:S01]  /*0f30*/  @P2 LDG.E R6, desc[UR48][R6.64] ;  /* 0x0000003006062981 */ /* 0x000ee2000c1e1900 */
[----:B------:R-:W-:Y:S01]  /*0f40*/  UISETP.NE.AND.EX UP0, UPT, UR7, URZ, UPT, UP0 ;  /* 0x0000003f0700728c */ /* 0x000fe2000bf05300 */
[----:B------:R-:W-:Y:S01]  /*0f50*/  ISETP.NE.U32.AND P1, PT, RZ, UR8, PT ;  /* 0x00000008ff007c0c */ /* 0x000fe2000bf25070 */
[----:B------:R-:W-:Y:S01]  /*0f60*/  ULDC UR6, c[0x0][0x2e0] ;  /* 0x0000b80000067ab9 */ /* 0x000fe20000000800 */
[----:B------:R-:W-:Y:S01]  /*0f70*/  UMOV UR47, URZ ;  /* 0x0000003f002f7c82 */ /* 0x000fe20008000000 */
[----:B------:R-:W-:Y:S01]  /*0f80*/  USEL UR4, UR4, 0x1, UP0 ;  /* 0x0000000104047887 */ /* 0x000fe20008000000 */
[----:B------:R-:W-:Y:S01]  /*0f90*/  ISETP.NE.AND.EX P1, PT, RZ, UR9, PT, P1 ;  /* 0x00000009ff007c0c */ /* 0x000fe2000bf25310 */
[----:B------:R-:W-:Y:S01]  /*0fa0*/  ULDC UR51, c[0x0][0x288] ;  /* 0x0000a20000337ab9 */ /* 0x000fe20000000800 */
[----:B------:R-:W-:Y:S01]  /*0fb0*/  UMOV UR39, UR5 ;  /* 0x0000000500277c82 */ /* 0x000fe20008000000 */
[----:B------:R-:W-:Y:S01]  /*0fc0*/  UIMAD UR6, UR4, UR6, URZ ;  /* 0x00000006040672a4 */ /* 0x000fe2000f8e023f */
[----:B--2---:R-:W-:-:S02]  /*0fd0*/  @P0 R2UR UR47, R4 ;  /* 0x00000000042f02ca */ /* 0x004fc400000e0000 */
[----:B---3--:R-:W-:Y:S01]  /*0fe0*/  @P2 R2UR UR51, R6 ;  /* 0x00000000063322ca */ /* 0x008fe200000e0000 */
[----:B-1----:R-:W-:-:S14]  /*0ff0*/  @P2 BRA `(.L_x_7555) ;  /* 0x0000000000342947 */ /* 0x002fdc0003800000 */
        /* <DEDUP_REMOVED lines=13> */
.L_x_7555:
[----:B------:R-:W-:Y:S01]  /*10d0*/  UMOV UR40, UR52 ;  /* 0x0000003400287c82 */ /* 0x000fe20008000000 */
[----:B------:R-:W-:Y:S05]  /*10e0*/  @!P1 BRA `(.L_x_7556) ;  /* 0x00000000001c9947 */ /* 0x000fea0003800000 */
[----:B------:R-:W-:-:S04]  /*10f0*/  ULEA UR4, UP0, UR37, UR8, 0x2 ;  /* 0x0000000825047291 */ /* 0x000fc8000f80103f */
[----:B------:R-:W-:Y:S02]  /*1100*/  ULEA.HI.X UR5, UR37, UR9, UR38, 0x2, UP0 ;  /* 0x0000000925057291 */ /* 0x000fe400080f1426 */
[----:B------:R-:W-:-:S04]  /*1110*/  MOV R4, UR4 ;  /* 0x0000000400047c02 */ /* 0x000fc80008000f00 */
[----:B------:R-:W-:-:S05]  /*1120*/  IMAD.U32 R5, RZ, RZ, UR5 ;  /* 0x00000005ff057e24 */ /* 0x000fca000f8e00ff */
[----:B------:R-:W2:Y:S02]  /*1130*/  LDG.E R4, desc[UR48][R4.64] ;  /* 0x0000003004047981 */ /* 0x000ea4000c1e1900 */
[----:B--2---:R-:W-:Y:S01]  /*1140*/  R2UR UR6, R4 ;  /* 0x00000000040672ca */ /* 0x004fe200000e0000 */
[----:B------:R-:W-:-:S14]  /*1150*/  BRA `(.L_x_7557) ;  /* 0x0000000000347947 */ /* 0x000fdc0003800000 */
.L_x_7556:
        /* <DEDUP_REMOVED lines=13> */
.L_x_7557:
[----:B------:R-:W-:Y:S01]  /*1230*/  UIADD3 UR47, -UR47, UR6, URZ ;  /* 0x000000062f2f7290 */ /* 0x000fe2000fffe13f */
[----:B------:R-:W-:Y:S01]  /*1240*/  PLOP3.LUT P0, PT, PT, PT, PT, 0x80, 0x0 ;  /* 0x000000000000781c */ /* 0x000fe20003f0f070 */
[----:B------:R-:W-:Y:S01]  /*1250*/  ULEA UR5, UR52, 0xff, 0x7 ;  /* 0x000000ff34057891 */ /* 0x000fe2000f8e383f */
[----:B------:R-:W-:Y:S01]  /*1260*/  IMAD.MOV.U32 R0, RZ, RZ, RZ ;  /* 0x000000ffff007224 */ /* 0x000fe200078e00ff */
[----:B------:R-:W-:Y:S01]  /*1270*/  UIADD3 UR4, UR47, 0x7f, URZ ;  /* 0x0000007f2f047890 */ /* 0x000fe2000fffe03f */
[----:B------:R-:W-:Y:S01]  /*1280*/  IMAD.MOV.U32 R3, RZ, RZ, RZ ;  /* 0x000000ffff037224 */ /* 0x000fe200078e00ff */
[----:B------:R-:W-:Y:S01]  /*1290*/  UIADD3 UR6, UR47, UR5, -UR51 ;  /* 0x000000052f067290 */ /* 0x000fe2000fffe833 */
[----:B------:R-:W-:Y:S01]  /*12a0*/  IMAD.MOV.U32 R151, RZ, RZ, RZ ;  /* 0x000000ffff977224 */ /* 0x000fe200078e00ff */
[----:B------:R-:W-:Y:S01]  /*12b0*/  USHF.R.S32.HI UR5, URZ, 0x1f, UR4 ;  /* 0x0000001f3f057899 */ /* 0x000fe20008011404 */
[----:B------:R-:W-:Y:S01]  /*12c0*/  CS2R R32, SRZ ;  /* 0x0000000000207805 */ /* 0x000fe2000001ff00 */
[----:B------:R-:W-:Y:S01]  /*12d0*/  USHF.R.S32.HI UR7, URZ, 0x1f, UR6 ;  /* 0x0000001f3f077899 */ /* 0x000fe20008011406 */
[----:B------:R-:W-:Y:S01]  /*12e0*/  IMAD.MOV.U32 R21, RZ, RZ, RZ ;  /* 0x000000ffff157224 */ /* 0x000fe200078e00ff */
[----:B------:R-:W-:Y:S01]  /*12f0*/  ULEA.HI UR5, UR5, UR4, URZ, 0x7 ;  /* 0x0000000405057291 */ /* 0x000fe2000f8f383f */
[----:B------:R-:W-:Y:S01]  /*1300*/  CS2R R34, SRZ ;  /* 0x0000000000227805 */ /* 0x000fe2000001ff00 */
[----:B------:R-:W-:Y:S01]  /*1310*/  ULEA.HI UR7, UR7, UR6, URZ, 0x7 ;  /* 0x0000000607077291 */ /* 0x000fe2000f8f383f */
[----:B------:R-:W-:Y:S01]  /*1320*/  CS2R R36, SRZ ;  /* 0x0000000000247805 */ /* 0x000fe2000001ff00 */
[----:B------:R-:W-:Y:S01]  /*1330*/  USHF.R.S32.HI UR5, URZ, 0x7, UR5 ;  /* 0x000000073f057899 */ /* 0x000fe20008011405 */
        /* <DEDUP_REMOVED lines=17> */
[----:B------:R-:W-:-:S02]  /*1450*/  CS2R R68, SRZ ;  /* 0x0000000000447805 */ /* 0x000fc4000001ff00 */
[----:B------:R-:W-:Y:S02]  /*1460*/  CS2R R70, SRZ ;  /* 0x0000000000467805 */ /* 0x000fe4000001ff00 */
[----:B------:R-:W-:Y:S02]  /*1470*/  PLOP3.LUT P1, PT, PT, PT, UP0, 0x80, 0x0 ;  /* 0x000000000000781c */ /* 0x000fe40003f2f008 */
        /* <DEDUP_REMOVED lines=12> */
[----:B------:R-:W-:Y:S01]  /*1540*/  MOV R153, RZ ;  /* 0x000000ff00997202 */ /* 0x000fe20000000f00 */
        /* <DEDUP_REMOVED lines=34> */
.L_x_7559:
[----:B------:R-:W-:Y:S01]  /*1770*/  ULEA.HI UR4, UR45, UR45, URZ, 0x1 ;  /* 0x0000002d2d047291 */ /* 0x000fe2000f8f083f */
[----:B------:R-:W-:-:S03]  /*1780*/  MOV R3, UR46 ;  /* 0x0000002e00037c02 */ /* 0x000fc60008000f00 */
[----:B------:R-:W-:Y:S01]  /*1790*/  ULOP3.LUT UR4, UR4, 0xfffffffe, URZ, 0xc0, !UPT ;  /* 0xfffffffe04047892 */ /* 0x000fe2000f8ec03f */
[----:B------:R-:W-:-:S03]  /*17a0*/  ISETP.NE.AND P0, PT, R3, 0x3, PT ;  /* 0x000000030300780c */ /* 0x000fc60003f05270 */
[----:B------:R-:W-:-:S06]  /*17b0*/  UIADD3 UR4, UR45, -UR4, URZ ;  /* 0x800000042d047290 */ /* 0x000fcc000fffe03f */
[----:B------:R-:W-:-:S05]  /*17c0*/  IMAD.U32 R0, RZ, RZ, UR4 ;  /* 0x00000004ff007e24 */ /* 0x000fca000f8e00ff */
[----:B------:R-:W-:-:S04]  /*17d0*/  SHF.L.U32 R0, R0, 0x1f, RZ ;  /* 0x0000001f00007819 */ /* 0x000fc800000006ff */
[----:B------:R-:W0:Y:S02]  /*17e0*/  SYNCS.PHASECHK.TRANS64.TRYWAIT P1, [UR41+0x28800], R0 ;  /* 0x02880000ff0075a7 */ /* 0x000e240008020169 */
[----:B0-----:R-:W-:Y:S05]  /*17f0*/  @!P1 BRA `(.L_x_7560) ;  /* 0x0000010000249947 */ /* 0x001fea0003800000 */
.L_x_7695:
[----:B------:R-:W-:Y:S05]  /*1800*/  @!P0 BRA `(.L_x_7561) ;  /* 0x0000000000048947 */ /* 0x000fea0003800000 */
[----:B------:R-:W-:Y:S01]  /*1810*/  BPT.TRAP 0x1 ;  /* 0x000000040000795c */ /* 0x000fe20000300000 */
.L_x_7561:
[----:B0-----:R-:W-:Y:S02]  /*1820*/  IMAD.U32 R0, RZ, RZ, UR43 ;  /* 0x0000002bff007e24 */ /* 0x001fe4000f8e00ff */
[----:B------:R-:W-:-:S03]  /*1830*/  IMAD.U32 R3, RZ, RZ, UR44 ;  /* 0x0000002cff037e24 */ /* 0x000fc6000f8e00ff */
[----:B------:R-:W-:Y:S02]  /*1840*/  LEA R0, R0, UR41, 0x3 ;  /* 0x0000002900007c11 */ /* 0x000fe4000f8e18ff */
[----:B------:R-:W-:-:S04]  /*1850*/  SHF.L.U32 R3, R3, 0x1f, RZ ;  /* 0x0000001f03037819 */ /* 0x000fc800000006ff */
[----:B------:R0:W1:Y:S01]  /*1860*/  SYNCS.PHASECHK.TRANS64.TRYWAIT P2, [R0+URZ+0x28830], R3 ;  /* 0x02883003000075a7 */ /* 0x000062000804017f */
[----:B------:R-:W-:Y:S05]  /*1870*/  @!P0 BRA `(.L_x_7562) ;  /* 0x0000000000048947 */ /* 0x000fea0003800000 */
[----:B------:R-:W-:Y:S01]  /*1880*/  BPT.TRAP 0x1 ;  /* 0x000000040000795c */ /* 0x000fe20000300000 */
.L_x_7562:
[----:B------:R-:W2:Y:S01]  /*1890*/  S2R R4, SR_TID.X ;  /* 0x0000000000047919 */ /* 0x000ea20000002100 */
[----:B------:R-:W-:Y:S01]  /*18a0*/  IMAD.MOV.U32 R151, RZ, RZ, RZ ;  /* 0x000000ffff977224 */ /* 0x000fe200078e00ff */
[----:B--2---:R-:W-:Y:S01]  /*18b0*/  LOP3.LUT P1, RZ, R4, 0x7f, RZ, 0xc0, !PT ;  /* 0x0000007f04ff7812 */ /* 0x004fe2000782c0ff */
[----:B-1----:R-:W-:-:S12]  /*18c0*/  @P2 BRA `(.L_x_7563) ;  /* 0x0000000000082947 */ /* 0x002fd80003800000 */
[----:B------:R-:W1:Y:S02]  /*18d0*/  SYNCS.PHASECHK.TRANS64.TRYWAIT P2, [R0+URZ+0x28830], R3 ;  /* 0x02883003000075a7 */ /* 0x000e64000804017f */
[----:B-1----:R-:W-:Y:S05]  /*18e0*/  @!P2 BRA `(.L_x_7564) ;  /* 0x000001000000a947 */ /* 0x002fea0003800000 */
.L_x_7563:
[----:B------:R-:W-:Y:S05]  /*18f0*/  WARPSYNC.ALL ;  /* 0x0000000000007948 */ /* 0x000fea0003800000 */
[----:B------:R-:W-:Y:S01]  /*1900*/  UIADD3 UR4, UR41, 0x18400, URZ ;  /* 0x0001840029047890 */ /* 0x000fe2000fffe03f */
[----:B------:R-:W-:Y:S01]  /*1910*/  WARPGROUP.ARRIVE ;  /* 0x00000000000079c5 */ /* 0x000fe20000000000 */
[----:B------:R-:W-:Y:S01]  /*1920*/  ULOP3.LUT UR32, UR53, 0x10000, URZ, 0xfc, !UPT ;  /* 0x0001000035207892 */ /* 0x000fe2000f8efc3f */
[----:B01----:R-:W-:Y:S01]  /*1930*/  @!P1 VIADD R0, R0, 0x28840 ;  /* 0x0002884000009836 */ /* 0x003fe20000000000 */
        /* <DEDUP_REMOVED lines=9> */
[-C--:B------:R-:W-:Y:S01]  /*19d0*/  MOV R149, R151.reuse ;  /* 0x0000009700957202 */ /* 0x080fe20000000f00 */
[----:B------:R-:W-:Y:S01]  /*19e0*/  UIADD3 UR4, UR32, 0x2, URZ ;  /* 0x0000000220047890 */ /* 0x000fe2000fffe03f */
[--C-:B------:R-:W-:Y:S01]  /*19f0*/  IMAD.MOV.U32 R148, RZ, RZ, R151.reuse ;  /* 0x000000ffff947224 */ /* 0x100fe200078e0097 */
[----:B------:R-:W-:Y:S01]  /*1a00*/  ULEA UR34, UR43, UR50, 0xb ;  /* 0x000000322b227291 */ /* 0x000fe2000f8e583f */
        /* <DEDUP_REMOVED lines=25> */
[-C--:B------:R-:W-:Y:S01]  /*1ba0*/  MOV R138, R151.reuse ;  /* 0x00000097008a7202 */ /* 0x080fe20000000f00 */
        /* <DEDUP_REMOVED lines=46> */
[----:B------:R-:W-:Y:S01]  /*1e90*/  IMAD.MOV.U32 R88, RZ, RZ, R151 ;  /* 0x000000ffff587224 */ /* 0x000fe200078e0097 */
[----:B------:R-:W-:Y:S02]  /*1ea0*/  WARPGROUP.DEPBAR.LE gsb0, 0x0 ;  /* 0x00008000000079c5 */ /* 0x000fe40000010000 */
[----:B------:R-:W-:-:S06]  /*1eb0*/  WARPGROUP.ARRIVE ;  /* 0x00000000000079c5 */ /* 0x000fcc0000000000 */
[----:B------:R-:W-:Y:S01]  /*1ec0*/  HGMMA.64x128x16.F32 R24, gdesc[UR4], R24, gsb0 ;  /* 0x01e00000041879f0 */ /* 0x000fe20008000818 */
[----:B------:R-:W-:Y:S02]  /*1ed0*/  UMOV UR6, 0xffffff80 ;  /* 0xffffff8000067882 */ /* 0x000fe40000000000 */
[----:B------:R-:W-:Y:S02]  /*1ee0*/  UIMAD UR6, UR56, UR6, 0x80 ;  /* 0x00000080380674a4 */ /* 0x000fe4000f8e0206 */
[----:B------:R-:W-:Y:S02]  /*1ef0*/  UIADD3 UR56, UR56, -0x2, URZ ;  /* 0xfffffffe38387890 */ /* 0x000fe4000fffe03f */
[----:B------:R-:W-:-:S04]  /*1f00*/  UIADD3 UR6, UR47, UR6, URZ ;  /* 0x000000062f067290 */ /* 0x000fc8000fffe03f */
[----:B------:R-:W-:Y:S02]  /*1f10*/  UIADD3 UR7, -UR51, 0x1, UR6 ;  /* 0x0000000133077890 */ /* 0x000fe4000fffe106 */
[----:B------:R-:W-:Y:S01]  /*1f20*/  IMAD.U32 R9, RZ, RZ, UR6 ;  /* 0x00000006ff097e24 */ /* 0x000fe2000f8e00ff */
[----:B------:R-:W-:-:S03]  /*1f30*/  ULDC UR6, c[0x0][0x988] ;  /* 0x0002620000067ab9 */ /* 0x000fc60000000800 */
[----:B------:R-:W-:-:S04]  /*1f40*/  IMAD.U32 R89, RZ, RZ, UR7 ;  /* 0x00000007ff597e24 */ /* 0x000fc8000f8e00ff */
[----:B------:R-:W-:Y:S01]  /*1f50*/  IMAD R89, R18, -0x2, R89 ;  /* 0xfffffffe12597824 */ /* 0x000fe200078e0259 */
        /* <DEDUP_REMOVED lines=23> */
[----:B------:R-:W-:Y:S02]  /*20d0*/  IMAD.U32 R40, RZ, RZ, UR52 ;  /* 0x00000034ff287e24 */ /* 0x000fe4000f8e00ff */
[----:B------:R-:W-:Y:S01]  /*20e0*/  FMUL.FTZ R30, R30, UR10 ;  /* 0x0000000a1e1e7c20 */ /* 0x000fe20008410000 */
[----:B------:R-:W-:Y:S01]  /*20f0*/  FMUL.FTZ R10, R36, UR10 ;  /* 0x0000000a240a7c20 */ /* 0x000fe20008410000 */
[----:B------:R-:W0:Y:S01]  /*2100*/  MUFU.TANH R26, R26 ;  /* 0x0000001a001a7308 */ /* 0x000e220000002400 */
[----:B------:R-:W-:-:S02]  /*2110*/  IMAD R40, R40, 0x80, R19 ;  /* 0x0000008028287824 */ /* 0x000fc400078e0213 */
[----:B------:R-:W-:Y:S01]  /*2120*/  FMUL.FTZ R31, R31, UR10 ;  /* 0x0000000a1f1f7c20 */ /* 0x000fe20008410000 */
[----:B------:R-:W-:Y:S02]  /*2130*/  IMAD R36, R18, -0x2, R9 ;  /* 0xfffffffe12247824 */ /* 0x000fe400078e0209 */
[----:B------:R-:W-:Y:S01]  /*2140*/  FMUL.FTZ R34, R34, UR10 ;  /* 0x0000000a22227c20 */ /* 0x000fe20008410000 */
[----:B------:R-:W-:Y:S01]  /*2150*/  FMUL.FTZ R35, R35, UR10 ;  /* 0x0000000a23237c20 */ /* 0x000fe20008410000 */
[----:B------:R-:W-:Y:S01]  /*2160*/  IADD3 R9, R89, 0x8, R40 ;  /* 0x0000000859097810 */ /* 0x000fe20007ffe028 */
[----:B------:R-:W-:Y:S01]  /*2170*/  FMUL.FTZ R38, R38, UR10 ;  /* 0x0000000a26267c20 */ /* 0x000fe20008410000 */
[----:B------:R-:W1:Y:S01]  /*2180*/  MUFU.TANH R27, R27 ;  /* 0x0000001b001b7308 */ /* 0x000e620000002400 */
[----:B------:R-:W-:Y:S01]  /*2190*/  FMUL.FTZ R39, R39, UR10 ;  /* 0x0000000a27277c20 */ /* 0x000fe20008410000 */
[----:B------:R-:W-:Y:S01]  /*21a0*/  VIMNMX R9, R36, R9, PT ;  /* 0x0000000924097248 */ /* 0x000fe20003fe0100 */
[----:B------:R-:W-:Y:S01]  /*21b0*/  FMUL.FTZ R42, R42, UR10 ;  /* 0x0000000a2a2a7c20 */ /* 0x000fe20008410000 */
[----:B------:R-:W-:Y:S01]  /*21c0*/  FMUL.FTZ R43, R43, UR10 ;  /* 0x0000000a2b2b7c20 */ /* 0x000fe20008410000 */
[----:B------:R-:W-:Y:S01]  /*21d0*/  FMUL.FTZ R46, R46, UR10 ;  /* 0x0000000a2e2e7c20 */ /* 0x000fe20008410000 */
[----:B------:R-:W-:Y:S01]  /*21e0*/  ISETP.GT.AND P2, PT, R9, RZ, PT ;  /* 0x000000ff0900720c */ /* 0x000fe20003f44270 */
[----:B------:R-:W-:Y:S01]  /*21f0*/  FMUL.FTZ R47, R47, UR10 ;  /* 0x0000000a2f2f7c20 */ /* 0x000fe20008410000 */
[----:B------:R-:W2:Y:S01]  /*2200*/  MUFU.TANH R30, R30 ;  /* 0x0000001e001e7308 */ /* 0x000ea20000002400 */
[----:B------:R-:W-:Y:S01]  /*2210*/  ISETP.GT.AND P3, PT, R9, 0x1, PT ;  /* 0x000000010900780c */ /* 0x000fe20003f64270 */
[----:B------:R-:W-:Y:S01]  /*2220*/  FMUL.FTZ R50, R50, UR10 ;  /* 0x0000000a32327c20 */ /* 0x000fe20008410000 */
[----:B0-----:R-:W-:Y:S01]  /*2230*/  FSEL R91, R26, -INF , P2 ;  /* 0xff8000001a5b7808 */ /* 0x001fe20001000000 */
[----:B------:R-:W-:Y:S01]  /*2240*/  FMUL.FTZ R51, R51, UR10 ;  /* 0x0000000a33337c20 */ /* 0x000fe20008410000 */
[----:B------:R-:W-:Y:S01]  /*2250*/  ISETP.GT.AND P4, PT, R9, 0x8, PT ;  /* 0x000000080900780c */ /* 0x000fe20003f84270 */
[----:B------:R-:W-:Y:S01]  /*2260*/  FMUL.FTZ R20, R45, UR10 ;  /* 0x0000000a2d147c20 */ /* 0x000fe20008410000 */
[----:B------:R-:W-:Y:S01]  /*2270*/  ISETP.GT.AND P2, PT, R9, 0x9, PT ;  /* 0x000000090900780c */ /* 0x000fe20003f44270 */
[----:B------:R-:W0:Y:S01]  /*2280*/  MUFU.TANH R31, R31 ;  /* 0x0000001f001f7308 */ /* 0x000e220000002400 */
        /* <DEDUP_REMOVED lines=10> */
[----:B------:R-:W-:Y:S01]  /*2330*/  FMUL.FTZ R11, R33, UR10 ;  /* 0x0000000a210b7c20 */ /* 0x000fe20008410000 */
[----:B------:R-:W-:Y:S01]  /*2340*/  FMUL.FTZ R62, R62, UR10 ;  /* 0x0000000a3e3e7c20 */ /* 0x000fe20008410000 */
[----:B------:R-:W-:Y:S01]  /*2350*/  FMNMX.FTZ R4, R93, R4, !PT ;  /* 0x000000045d047209 */ /* 0x000fe20007810000 */
[----:B------:R-:W-:Y:S01]  /*2360*/  FMUL.FTZ R63, R63, UR10 ;  /* 0x0000000a3f3f7c20 */ /* 0x000fe20008410000 */
[----:B------:R-:W-:Y:S01]  /*2370*/  FMUL.FTZ R66, R66, UR10 ;  /* 0x0000000a42427c20 */ /* 0x000fe20008410000 */
[----:B------:R-:W2:Y:S01]  /*2380*/  MUFU.TANH R35, R35 ;  /* 0x0000002300237308 */ /* 0x000ea20000002400 */
[----:B0-----:R-:W-:Y:S01]  /*2390*/  FSEL R95, R31, -INF , P2 ;  /* 0xff8000001f5f7808 */ /* 0x001fe20001000000 */
[----:B------:R-:W-:Y:S01]  /*23a0*/  FMUL.FTZ R67, R67, UR10 ;  /* 0x0000000a43437c20 */ /* 0x000fe20008410000 */
[----:B------:R-:W-:Y:S01]  /*23b0*/  ISETP.GT.AND P2, PT, R9, 0x11, PT ;  /* 0x000000110900780c */ /* 0x000fe20003f44270 */
[----:B------:R-:W-:Y:S01]  /*23c0*/  FMUL.FTZ R12, R37, UR10 ;  /* 0x0000000a250c7c20 */ /* 0x000fe20008410000 */
[----:B------:R-:W-:Y:S01]  /*23d0*/  FMNMX.FTZ R4, R95, R4, !PT ;  /* 0x000000045f047209 */ /* 0x000fe20007810000 */
[----:B------:R-:W-:Y:S01]  /*23e0*/  FMUL.FTZ R70, R70, UR10 ;  /* 0x0000000a46467c20 */ /* 0x000fe20008410000 */
[----:B------:R-:W-:Y:S01]  /*23f0*/  FMUL.FTZ R71, R71, UR10 ;  /* 0x0000000a47477c20 */ /* 0x000fe20008410000 */
        /* <DEDUP_REMOVED lines=41> */
[----:B0-----:R-:W-:Y:S01]  /*2690*/  FSEL R107, R43, -INF , P2 ;  /* 0xff8000002b6b7808 */ /* 0x001fe20001000000 */
[----:B------:R-:W-:Y:S01]  /*26a0*/  FMUL.FTZ R29, R56, UR10 ;  /* 0x0000000a381d7c20 */ /* 0x000fe20008410000 */
[----:B------:R-:W-:Y:S01]  /*26b0*/  ISETP.GT.AND P2, PT, R9, 0x29, PT ;  /* 0x000000290900780c */ /* 0x000fe20003f44270 */
[----:B------:R-:W-:Y:S01]  /*26c0*/  FMUL.FTZ R60, R60, UR10 ;  /* 0x0000000a3c3c7c20 */ /* 0x000fe20008410000 */
[----:B------:R-:W-:Y:S01]  /*26d0*/  FMNMX.FTZ R4, R107, R4, !PT ;  /* 0x000000046b047209 */ /* 0x000fe20007810000 */
        /* <DEDUP_REMOVED lines=25> */
[----:B------:R0:W-:Y:S01]  /*2870*/  @!P1 SYNCS.ARRIVE.TRANS64.RED.A1T0 RZ, [R0+URZ], RZ ;  /* 0x000000ff00ff99a7 */ /* 0x0001e2000810043f */
[----:B------:R-:W3:Y:S01]  /*2880*/  MUFU.TANH R55, R55 ;  /* 0x0000003700377308 */ /* 0x000ee20000002400 */
[----:B-1----:R-:W-:-:S02]  /*2890*/  FSEL R45, R45, -INF , P2 ;  /* 0xff8000002d2d7808 */ /* 0x002fc40001000000 */
        /* <DEDUP_REMOVED lines=61> */
[----:B------:R-:W-:Y:S01]  /*2c70*/  FMNMX.FTZ R30, R59, R4, !PT ;  /* 0x000000043b1e7209 */ /* 0x000fe20007810000 */
[----:B------:R-:W-:Y:S02]  /*2c80*/  FMUL.FTZ R4, R61, UR10 ;  /* 0x0000000a3d047c20 */ /* 0x000fe40008410000 */
[----:B------:R-:W1:Y:S01]  /*2c90*/  MUFU.TANH R67, R87 ;  /* 0x0000005700437308 */ /* 0x000e620000002400 */
[----:B--2---:R-:W-:Y:S02]  /*2ca0*/  FSEL R63, R63, -INF , P2 ;  /* 0xff8000003f3f7808 */ /* 0x004fe40001000000 */
[----:B------:R-:W-:-:S02]  /*2cb0*/  ISETP.GT.AND P2, PT, R9, 0x79, PT ;  /* 0x000000790900780c */ /* 0x000fc40003f44270 */
[----:B------:R-:W-:-:S03]  /*2cc0*/  FMNMX.FTZ R34, R63, R30, !PT ;  /* 0x0000001e3f227209 */ /* 0x000fc60007810000 */
[----:B------:R-:W-:Y:S01]  /*2cd0*/  MUFU.TANH R30, R4 ;  /* 0x00000004001e7308 */ /* 0x000fe20000002400 */
[----:B---3--:R-:W-:Y:S02]  /*2ce0*/  FSEL R61, R86, -INF , P3 ;  /* 0xff800000563d7808 */ /* 0x008fe40001800000 */
[----:B------:R-:W-:Y:S02]  /*2cf0*/  ISETP.GT.AND P3, PT, R36, 0x1, PT ;  /* 0x000000012400780c */ /* 0x000fe40003f64270 */
[----:B------:R-:W-:-:S03]  /*2d00*/  FMNMX.FTZ R34, R61, R34, !PT ;  /* 0x000000223d227209 */ /* 0x000fc60007810000 */
[----:B------:R-:W-:Y:S01]  /*2d10*/  MUFU.TANH R3, R3 ;  /* 0x0000000300037308 */ /* 0x000fe20000002400 */
[----:B-1----:R-:W-:-:S04]  /*2d20*/  FSEL R67, R67, -INF , P2 ;  /* 0xff80000043437808 */ /* 0x002fc80001000000 */
[----:B------:R-:W-:-:S03]  /*2d30*/  FMNMX.FTZ R34, R67, R34, !PT ;  /* 0x0000002243227209 */ /* 0x000fc60007810000 */
[----:B------:R-:W1:Y:S02]  /*2d40*/  MUFU.TANH R5, R5 ;  /* 0x0000000500057308 */ /* 0x000e640000002400 */
[----:B------:R-:W2:Y:S06]  /*2d50*/  SHFL.BFLY PT, R9, R34, 0x2, 0x1f ;  /* 0x0c401f0022097f89 */ /* 0x000eac00000e0000 */
[----:B------:R-:W3:Y:S08]  /*2d60*/  MUFU.TANH R6, R6 ;  /* 0x0000000600067308 */ /* 0x000ef00000002400 */
[----:B------:R-:W-:Y:S01]  /*2d70*/  MUFU.TANH R7, R7 ;  /* 0x0000000700077308 */ /* 0x000fe20000002400 */
[----:B-1----:R-:W-:-:S02]  /*2d80*/  FSEL R5, R5, -INF , P3 ;  /* 0xff80000005057808 */ /* 0x002fc40001800000 */
[----:B------:R-:W-:-:S05]  /*2d90*/  ISETP.GT.AND P3, PT, R36, 0x10, PT ;  /* 0x000000102400780c */ /* 0x000fca0003f64270 */
[----:B------:R-:W1:Y:S01]  /*2da0*/  MUFU.TANH R8, R8 ;  /* 0x0000000800087308 */ /* 0x000e620000002400 */
[----:B---3--:R-:W-:Y:S02]  /*2db0*/  FSEL R71, R6, -INF , P4 ;  /* 0xff80000006477808 */ /* 0x008fe40002000000 */
[----:B--2---:R-:W-:-:S05]  /*2dc0*/  FMNMX.FTZ R4, R34, R9, !PT ;  /* 0x0000000922047209 */ /* 0x004fca0007810000 */
[----:B------:R-:W2:Y:S01]  /*2dd0*/  SHFL.BFLY PT, R9, R4, 0x1, 0x1f ;  /* 0x0c201f0004097f89 */ /* 0x000ea200000e0000 */
[----:B------:R-:W-:Y:S08]  /*2de0*/  MUFU.TANH R11, R11 ;  /* 0x0000000b000b7308 */ /* 0x000ff00000002400 */
[----:B------:R-:W3:Y:S01]  /*2df0*/  MUFU.TANH R10, R10 ;  /* 0x0000000a000a7308 */ /* 0x000ee20000002400 */
[----:B-1----:R-:W-:-:S02]  /*2e00*/  FSEL R79, R8, -INF , P3 ;  /* 0xff800000084f7808 */ /* 0x002fc40001800000 */
[----:B------:R-:W-:-:S05]  /*2e10*/  ISETP.GT.AND P3, PT, R36, 0x18, PT ;  /* 0x000000182400780c */ /* 0x000fca0003f64270 */
[----:B------:R-:W1:Y:S01]  /*2e20*/  MUFU.TANH R12, R12 ;  /* 0x0000000c000c7308 */ /* 0x000e620000002400 */
[----:B--2---:R-:W-:Y:S01]  /*2e30*/  FMNMX.FTZ R9, R4, R9, !PT ;  /* 0x0000000904097209 */ /* 0x004fe20007810000 */
[----:B------:R-:W-:-:S06]  /*2e40*/  IMAD.U32 R4, RZ, RZ, UR6 ;  /* 0x00000006ff047e24 */ /* 0x000fcc000f8e00ff */
[----:B------:R-:W2:Y:S01]  /*2e50*/  MUFU.TANH R13, R13 ;  /* 0x0000000d000d7308 */ /* 0x000ea20000002400 */
[----:B---3--:R-:W-:Y:S01]  /*2e60*/  FSEL R83, R10, -INF , P3 ;  /* 0xff8000000a537808 */ /* 0x008fe20001800000 */
[----:B------:R-:W-:Y:S01]  /*2e70*/  UIADD3 UR6, UR47, -UR51, URZ ;  /* 0x800000332f067290 */ /* 0x000fe2000fffe03f */
[C---:B------:R-:W-:Y:S01]  /*2e80*/  FMUL.FTZ R34, R9.reuse, R4 ;  /* 0x0000000409227220 */ /* 0x040fe20000410000 */
[----:B------:R-:W-:Y:S02]  /*2e90*/  FSETP.NEU.FTZ.AND P2, PT, R9, -INF , PT ;  /* 0xff8000000900780b */ /* 0x000fe40003f5d000 */
[----:B------:R-:W-:Y:S01]  /*2ea0*/  ISETP.GT.AND P3, PT, R36, 0x20, PT ;  /* 0x000000202400780c */ /* 0x000fe20003f64270 */
[----:B------:R-:W-:Y:S01]  /*2eb0*/  ULEA UR6, UR52, UR6, 0x7 ;  /* 0x0000000634067291 */ /* 0x000fe2000f8e383f */
[----:B------:R-:W-:Y:S01]  /*2ec0*/  FSEL R38, R34, RZ, P2 ;  /* 0x000000ff22267208 */ /* 0x000fe20001000000 */
[----:B------:R-:W3:Y:S01]  /*2ed0*/  MUFU.TANH R15, R15 ;  /* 0x0000000f000f7308 */ /* 0x000ee20000002400 */
[----:B------:R-:W-:Y:S01]  /*2ee0*/  ISETP.GT.AND P2, PT, R36, RZ, PT ;  /* 0x000000ff2400720c */ /* 0x000fe20003f44270 */
[----:B------:R-:W-:-:S02]  /*2ef0*/  USHF.R.S32.HI UR7, URZ, 0x1f, UR6 ;  /* 0x0000001f3f077899 */ /* 0x000fc40008011406 */
[-CC-:B------:R-:W-:Y:S01]  /*2f00*/  FFMA.FTZ R181, R91, R4.reuse, -R38.reuse ;  /* 0x000000045bb57223 */ /* 0x180fe20000010826 */
[----:B------:R-:W-:Y:S01]  /*2f10*/  FSEL R3, R3, -INF , P2 ;  /* 0xff80000003037808 */ /* 0x000fe20001000000 */
[-CC-:B------:R-:W-:Y:S01]  /*2f20*/  FFMA.FTZ R183, R93, R4.reuse, -R38.reuse ;  /* 0x000000045db77223 */ /* 0x180fe20000010826 */
[C---:B------:R-:W-:Y:S01]  /*2f30*/  ISETP.GT.AND P2, PT, R36.reuse, 0x9, PT ;  /* 0x000000092400780c */ /* 0x040fe20003f44270 */
[----:B------:R-:W4:Y:S01]  /*2f40*/  MUFU.TANH R14, R14 ;  /* 0x0000000e000e7308 */ /* 0x000f220000002400 */
[----:B------:R-:W-:Y:S01]  /*2f50*/  FMNMX.FTZ R34, R3, R5, !PT ;  /* 0x0000000503227209 */ /* 0x000fe20007810000 */
[-CC-:B------:R-:W-:Y:S01]  /*2f60*/  FFMA.FTZ R6, R95, R4.reuse, -R38.reuse ;  /* 0x000000045f067223 */ /* 0x180fe20000010826 */
[----:B------:R-:W-:Y:S01]  /*2f70*/  FSEL R75, R7, -INF , P2 ;  /* 0xff800000074b7808 */ /* 0x000fe20001000000 */
[--C-:B------:R-:W-:Y:S01]  /*2f80*/  FFMA.FTZ R177, R97, R4, -R38.reuse ;  /* 0x0000000461b17223 */ /* 0x100fe20000010826 */
[----:B------:R-:W-:Y:S01]  /*2f90*/  FMNMX.FTZ R34, R71, R34, !PT ;  /* 0x0000002247227209 */ /* 0x000fe20007810000 */
[--C-:B------:R-:W-:Y:S01]  /*2fa0*/  FFMA.FTZ R8, R99, R4, -R38.reuse ;  /* 0x0000000463087223 */ /* 0x100fe20000010826 */
        /* <DEDUP_REMOVED lines=8> */
[----:B------:R-:W-:Y:S01]  /*3030*/  ISETP.GT.AND P2, PT, R36, 0x19, PT ;  /* 0x000000192400780c */ /* 0x000fe20003f44270 */
[----:B------:R-:W0:Y:S01]  /*3040*/  MUFU.TANH R21, R21 ;  /* 0x0000001500157308 */ /* 0x000e220000002400 */
[----:B------:R-:W-:Y:S01]  /*3050*/  FMNMX.FTZ R34, R11, R34, !PT ;  /* 0x000000220b227209 */ /* 0x000fe20007810000 */
[-CC-:B------:R-:W-:Y:S01]  /*3060*/  FFMA.FTZ R171, R41, R4.reuse, -R38.reuse ;  /* 0x0000000429ab7223 */ /* 0x180fe20000010826 */
[----:B-1----:R-:W-:Y:S01]  /*3070*/  FSEL R87, R12, -INF , P2 ;  /* 0xff8000000c577808 */ /* 0x002fe20001000000 */
[--C-:B------:R-:W-:Y:S01]  /*3080*/  FFMA.FTZ R153, R33, R4, -R38.reuse ;  /* 0x0000000421997223 */ /* 0x100fe20000010826 */
[----:B------:R-:W-:Y:S01]  /*3090*/  FMNMX.FTZ R34, R83, R34, !PT ;  /* 0x0000002253227209 */ /* 0x000fe20007810000 */
[-CC-:B------:R-:W-:Y:S01]  /*30a0*/  FFMA.FTZ R27, R27, R4.reuse, -R38.reuse ;  /* 0x000000041b1b7223 */ /* 0x180fe20000010826 */
[----:B------:R-:W-:Y:S01]  /*30b0*/  ISETP.GT.AND P2, PT, R36, 0x21, PT ;  /* 0x000000212400780c */ /* 0x000fe20003f44270 */
[----:B------:R-:W1:Y:S01]  /*30c0*/  MUFU.TANH R25, R25 ;  /* 0x0000001900197308 */ /* 0x000e620000002400 */
[----:B--2---:R-:W-:Y:S01]  /*30d0*/  FSEL R13, R13, -INF , P3 ;  /* 0xff8000000d0d7808 */ /* 0x004fe20001800000 */
[--C-:B------:R-:W-:Y:S01]  /*30e0*/  FFMA.FTZ R26, R26, R4, -R38.reuse ;  /* 0x000000041a1a7223 */ /* 0x100fe20000010826 */
[----:B------:R-:W-:Y:S01]  /*30f0*/  FMNMX.FTZ R34, R87, R34, !PT ;  /* 0x0000002257227209 */ /* 0x000fe20007810000 */
[-CC-:B------:R-:W-:Y:S01]  /*3100*/  FFMA.FTZ R12, R107, R4.reuse, -R38.reuse ;  /* 0x000000046b0c7223 */ /* 0x180fe20000010826 */
[C---:B------:R-:W-:Y:S01]  /*3110*/  ISETP.GT.AND P3, PT, R36.reuse, 0x28, PT ;  /* 0x000000282400780c */ /* 0x040fe20003f64270 */
[--C-:B------:R-:W-:Y:S01]  /*3120*/  FFMA.FTZ R175, R109, R4, -R38.reuse ;  /* 0x000000046daf7223 */ /* 0x100fe20000010826 */
[----:B---3--:R-:W-:Y:S01]  /*3130*/  FSEL R15, R15, -INF , P2 ;  /* 0xff8000000f0f7808 */ /* 0x008fe20001000000 */
[----:B------:R-:W2:Y:S01]  /*3140*/  MUFU.TANH R24, R24 ;  /* 0x0000001800187308 */ /* 0x000ea20000002400 */
[----:B------:R-:W-:Y:S01]  /*3150*/  FMNMX.FTZ R34, R13, R34, !PT ;  /* 0x000000220d227209 */ /* 0x000fe20007810000 */
[-CC-:B------:R-:W-:Y:S01]  /*3160*/  FFMA.FTZ R169, R113, R4.reuse, -R38.reuse ;  /* 0x0000000471a97223 */ /* 0x180fe20000010826 */
[----:B------:R-:W-:Y:S01]  /*3170*/  ISETP.GT.AND P2, PT, R36, 0x29, PT ;  /* 0x000000292400780c */ /* 0x000fe20003f44270 */
[-CC-:B------:R-:W-:Y:S01]  /*3180*/  FFMA.FTZ R31, R31, R4.reuse, -R38.reuse ;  /* 0x000000041f1f7223 */ /* 0x180fe20000010826 */
[----:B----4-:R-:W-:Y:S01]  /*3190*/  FSEL R89, R14, -INF , P3 ;  /* 0xff8000000e597808 */ /* 0x010fe20001800000 */
[--C-:B------:R-:W-:Y:S01]  /*31a0*/  FFMA.FTZ R14, R111, R4, -R38.reuse ;  /* 0x000000046f0e7223 */ /* 0x100fe20000010826 */
[----:B------:R-:W-:Y:S01]  /*31b0*/  FMNMX.FTZ R34, R15, R34, !PT ;  /* 0x000000220f227209 */ /* 0x000fe20007810000 */
[----:B------:R-:W3:Y:S01]  /*31c0*/  MUFU.TANH R28, R28 ;  /* 0x0000001c001c7308 */ /* 0x000ee20000002400 */
[----:B------:R-:W-:Y:S01]  /*31d0*/  ISETP.GT.AND P3, PT, R36, 0x30, PT ;  /* 0x000000302400780c */ /* 0x000fe20003f64270 */
[-CC-:B------:R-:W-:Y:S01]  /*31e0*/  FFMA.FTZ R35, R35, R4.reuse, -R38.reuse ;  /* 0x0000000423237223 */ /* 0x180fe20000010826 */
[----:B-----5:R-:W-:Y:S01]  /*31f0*/  FSEL R91, R20, -INF , P2 ;  /* 0xff800000145b7808 */ /* 0x020fe20001000000 */
[--C-:B------:R-:W-:Y:S01]  /*3200*/  FFMA.FTZ R20, R45, R4, -R38.reuse ;  /* 0x000000042d147223 */ /* 0x100fe20000010826 */
[----:B------:R-:W-:Y:S01]  /*3210*/  FMNMX.FTZ R34, R89, R34, !PT ;  /* 0x0000002259227209 */ /* 0x000fe20007810000 */
[-CC-:B------:R-:W-:Y:S01]  /*3220*/  FFMA.FTZ R37, R37, R4.reuse, -R38.reuse ;  /* 0x0000000425257223 */ /* 0x180fe20000010826 */
[C---:B------:R-:W-:Y:S01]  /*3230*/  ISETP.GT.AND P2, PT, R36.reuse, 0x31, PT ;  /* 0x000000312400780c */ /* 0x040fe20003f44270 */
[----:B------:R-:W4:Y:S01]  /*3240*/  MUFU.TANH R29, R29 ;  /* 0x0000001d001d7308 */ /* 0x000f220000002400 */
[----:B0-----:R-:W-:Y:S01]  /*3250*/  FSEL R21, R21, -INF , P3 ;  /* 0xff80000015157808 */ /* 0x001fe20001800000 */
[--C-:B------:R-:W-:Y:S01]  /*3260*/  FFMA.FTZ R43, R43, R4, -R38.reuse ;  /* 0x000000042b2b7223 */ /* 0x100fe20000010826 */
[----:B------:R-:W-:Y:S01]  /*3270*/  FMNMX.FTZ R34, R91, R34, !PT ;  /* 0x000000225b227209 */ /* 0x000fe20007810000 */
[-CC-:B------:R-:W-:Y:S01]  /*3280*/  FFMA.FTZ R47, R47, R4.reuse, -R38.reuse ;  /* 0x000000042f2f7223 */ /* 0x180fe20000010826 */
[C---:B------:R-:W-:Y:S01]  /*3290*/  ISETP.GT.AND P3, PT, R36.reuse, 0x38, PT ;  /* 0x000000382400780c */ /* 0x040fe20003f64270 */
[--C-:B------:R-:W-:Y:S01]  /*32a0*/  FFMA.FTZ R49, R49, R4, -R38.reuse ;  /* 0x0000000431317223 */ /* 0x100fe20000010826 */
[----:B-1----:R-:W-:Y:S01]  /*32b0*/  FSEL R25, R25, -INF , P2 ;  /* 0xff80000019197808 */ /* 0x002fe20001000000 */
[----:B------:R-:W0:Y:S01]  /*32c0*/  MUFU.TANH R32, R32 ;  /* 0x0000002000207308 */ /* 0x000e220000002400 */
[----:B------:R-:W-:Y:S01]  /*32d0*/  FMNMX.FTZ R34, R21, R34, !PT ;  /* 0x0000002215227209 */ /* 0x000fe20007810000 */
[-CC-:B------:R-:W-:Y:S01]  /*32e0*/  FFMA.FTZ R51, R51, R4.reuse, -R38.reuse ;  /* 0x0000000433337223 */ /* 0x180fe20000010826 */
[----:B------:R-:W-:Y:S01]  /*32f0*/  ISETP.GT.AND P2, PT, R36, 0x39, PT ;  /* 0x000000392400780c */ /* 0x000fe20003f44270 */
[-CC-:B------:R-:W-:Y:S01]  /*3300*/  FFMA.FTZ R53, R53, R4.reuse, -R38.reuse ;  /* 0x0000000435357223 */ /* 0x180fe20000010826 */
[----:B--2---:R-:W-:Y:S01]  /*3310*/  FSEL R93, R24, -INF , P3 ;  /* 0xff800000185d7808 */ /* 0x004fe20001800000 */
[--C-:B------:R-:W-:Y:S01]  /*3320*/  FFMA.FTZ R24, R39, R4, -R38.reuse ;  /* 0x0000000427187223 */ /* 0x100fe20000010826 */
[----:B------:R-:W-:Y:S01]  /*3330*/  FMNMX.FTZ R34, R25, R34, !PT ;  /* 0x0000002219227209 */ /* 0x000fe20007810000 */
[----:B------:R-:W1:Y:S01]  /*3340*/  MUFU.TANH R60, R60 ;  /* 0x0000003c003c7308 */ /* 0x000e620000002400 */
[----:B------:R-:W-:Y:S01]  /*3350*/  ISETP.GT.AND P3, PT, R36, 0x40, PT ;  /* 0x000000402400780c */ /* 0x000fe20003f64270 */
[-CC-:B------:R-:W-:Y:S01]  /*3360*/  FFMA.FTZ R55, R55, R4.reuse, -R38.reuse ;  /* 0x0000000437377223 */ /* 0x180fe20000010826 */
[----:B---3--:R-:W-:Y:S01]  /*3370*/  FSEL R95, R28, -INF , P2 ;  /* 0xff8000001c5f7808 */ /* 0x008fe20001000000 */
[--C-:B------:R-:W-:Y:S01]  /*3380*/  FFMA.FTZ R57, R57, R4, -R38.reuse ;  /* 0x0000000439397223 */ /* 0x100fe20000010826 */
[----:B------:R-:W-:Y:S01]  /*3390*/  FMNMX.FTZ R34, R93, R34, !PT ;  /* 0x000000225d227209 */ /* 0x000fe20007810000 */
[-CC-:B------:R-:W-:Y:S01]  /*33a0*/  FFMA.FTZ R59, R59, R4.reuse, -R38.reuse ;  /* 0x000000043b3b7223 */ /* 0x180fe20000010826 */
[C---:B------:R-:W-:Y:S01]  /*33b0*/  ISETP.GT.AND P2, PT, R36.reuse, 0x41, PT ;  /* 0x000000412400780c */ /* 0x040fe20003f44270 */
[----:B------:R-:W2:Y:S01]  /*33c0*/  MUFU.TANH R64, R64 ;  /* 0x0000004000407308 */ /* 0x000ea20000002400 */
[----:B----4-:R-:W-:Y:S01]  /*33d0*/  FSEL R29, R29, -INF , P3 ;  /* 0xff8000001d1d7808 */ /* 0x010fe20001800000 */
[--C-:B------:R-:W-:Y:S01]  /*33e0*/  FFMA.FTZ R63, R63, R4, -R38.reuse ;  /* 0x000000043f3f7223 */ /* 0x100fe20000010826 */
[----:B------:R-:W-:Y:S01]  /*33f0*/  FMNMX.FTZ R34, R95, R34, !PT ;  /* 0x000000225f227209 */ /* 0x000fe20007810000 */
[--C-:B------:R-:W-:Y:S01]  /*3400*/  FFMA.FTZ R61, R61, R4, -R38.reuse ;  /* 0x000000043d3d7223 */ /* 0x100fe20000010826 */
[----:B------:R-:W-:Y:S01]  /*3410*/  ISETP.GT.AND P3, PT, R36, 0x48, PT ;  /* 0x000000482400780c */ /* 0x000fe20003f64270 */
[----:B------:R-:W-:Y:S01]  /*3420*/  ULEA.HI UR7, UR7, UR6, URZ, 0x7 ;  /* 0x0000000607077291 */ /* 0x000fe2000f8f383f */
[----:B0-----:R-:W-:Y:S01]  /*3430*/  FSEL R97, R32, -INF , P2 ;  /* 0xff80000020617808 */ /* 0x001fe20001000000 */
[----:B------:R-:W0:Y:S01]  /*3440*/  MUFU.TANH R65, R65 ;  /* 0x0000004100417308 */ /* 0x000e220000002400 */
[----:B------:R-:W-:Y:S01]  /*3450*/  FMNMX.FTZ R34, R29, R34, !PT ;  /* 0x000000221d227209 */ /* 0x000fe20007810000 */
[----:B------:R-:W-:Y:S01]  /*3460*/  USHF.R.S32.HI UR7, URZ, 0x7, UR7 ;  /* 0x000000073f077899 */ /* 0x000fe20008011407 */
[----:B------:R-:W-:Y:S01]  /*3470*/  ISETP.GT.AND P2, PT, R36, 0x49, PT ;  /* 0x000000492400780c */ /* 0x000fe20003f44270 */
[----:B------:R-:W-:Y:S01]  /*3480*/  FFMA.FTZ R38, R67, R4, -R38 ;  /* 0x0000000443267223 */ /* 0x000fe20000010826 */
[----:B-1----:R-:W-:Y:S01]  /*3490*/  FSEL R99, R60, -INF , P3 ;  /* 0xff8000003c637808 */ /* 0x002fe20001800000 */
[----:B------:R-:W-:Y:S01]  /*34a0*/  UISETP.LT.AND UP0, UPT, URZ, UR7, UPT ;  /* 0x000000073f00728c */ /* 0x000fe2000bf01270 */
[----:B------:R-:W-:Y:S01]  /*34b0*/  FMNMX.FTZ R34, R97, R34, !PT ;  /* 0x0000002261227209 */ /* 0x000fe20007810000 */
[----:B------:R-:W1:Y:S01]  /*34c0*/  MUFU.TANH R68, R68 ;  /* 0x0000004400447308 */ /* 0x000e620000002400 */
[----:B------:R-:W-:Y:S01]  /*34d0*/  ISETP.GT.AND P3, PT, R36, 0x50, PT ;  /* 0x000000502400780c */ /* 0x000fe20003f64270 */
[----:B------:R-:W-:Y:S01]  /*34e0*/  USEL UR54, URZ, UR7, !UP0 ;  /* 0x000000073f367287 */ /* 0x000fe2000c000000 */
[----:B------:R-:W-:Y:S01]  /*34f0*/  FSEL R101, R30, -INF , P2 ;  /* 0xff8000001e657808 */ /* 0x000fe20001000000 */
[--C-:B------:R-:W-:Y:S01]  /*3500*/  IMAD.MOV.U32 R113, RZ, RZ, R151.reuse ;  /* 0x000000ffff717224 */ /* 0x100fe200078e0097 */
[----:B------:R-:W-:Y:S01]  /*3510*/  FMNMX.FTZ R34, R99, R34, !PT ;  /* 0x0000002263227209 */ /* 0x000fe20007810000 */
[----:B------:R-:W-:Y:S01]  /*3520*/  UISETP.GE.AND UP0, UPT, UR56, UR54, UPT ;  /* 0x000000363800728c */ /* 0x000fe2000bf06270 */
[----:B------:R-:W-:Y:S01]  /*3530*/  ISETP.GT.AND P2, PT, R36, 0x51, PT ;  /* 0x000000512400780c */ /* 0x000fe20003f44270 */
[----:B------:R-:W3:Y:S01]  /*3540*/  MUFU.TANH R69, R69 ;  /* 0x0000004500457308 */ /* 0x000ee20000002400 */
[----:B--2---:R-:W-:Y:S01]  /*3550*/  FSEL R103, R64, -INF , P3 ;  /* 0xff80000040677808 */ /* 0x004fe20001800000 */
[--C-:B------:R-:W-:Y:S01]  /*3560*/  IMAD.MOV.U32 R111, RZ, RZ, R151.reuse ;  /* 0x000000ffff6f7224 */ /* 0x100fe200078e0097 */
[----:B------:R-:W-:Y:S01]  /*3570*/  FMNMX.FTZ R34, R101, R34, !PT ;  /* 0x0000002265227209 */ /* 0x000fe20007810000 */
[--C-:B------:R-:W-:Y:S01]  /*3580*/  IMAD.MOV.U32 R109, RZ, RZ, R151.reuse ;  /* 0x000000ffff6d7224 */ /* 0x100fe200078e0097 */
[----:B------:R-:W-:Y:S01]  /*3590*/  ISETP.GT.AND P3, PT, R36, 0x58, PT ;  /* 0x000000582400780c */ /* 0x000fe20003f64270 */
[----:B------:R-:W-:Y:S01]  /*35a0*/  IMAD.MOV.U32 R107, RZ, RZ, R151 ;  /* 0x000000ffff6b7224 */ /* 0x000fe200078e0097 */
[----:B0-----:R-:W-:Y:S01]  /*35b0*/  FSEL R65, R65, -INF , P2 ;  /* 0xff80000041417808 */ /* 0x001fe20001000000 */
[----:B------:R-:W0:Y:S01]  /*35c0*/  MUFU.TANH R72, R72 ;  /* 0x0000004800487308 */ /* 0x000e220000002400 */
[----:B------:R-:W-:-:S02]  /*35d0*/  FMNMX.FTZ R34, R103, R34, !PT ;  /* 0x0000002267227209 */ /* 0x000fc40007810000 */
[----:B------:R-:W-:Y:S02]  /*35e0*/  ISETP.GT.AND P2, PT, R36, 0x59, PT ;  /* 0x000000592400780c */ /* 0x000fe40003f44270 */
[----:B-1----:R-:W-:Y:S02]  /*35f0*/  FSEL R105, R68, -INF , P3 ;  /* 0xff80000044697808 */ /* 0x002fe40001800000 */
[----:B------:R-:W-:Y:S01]  /*3600*/  FMNMX.FTZ R34, R65, R34, !PT ;  /* 0x0000002241227209 */ /* 0x000fe20007810000 */
[----:B------:R-:W1:Y:S01]  /*3610*/  MUFU.TANH R73, R73 ;  /* 0x0000004900497308 */ /* 0x000e620000002400 */
[----:B------:R-:W-:Y:S02]  /*3620*/  ISETP.GT.AND P3, PT, R36, 0x60, PT ;  /* 0x000000602400780c */ /* 0x000fe40003f64270 */
[----:B---3--:R-:W-:Y:S02]  /*3630*/  FSEL R69, R69, -INF , P2 ;  /* 0xff80000045457808 */ /* 0x008fe40001000000 */
[----:B------:R-:W-:-:S02]  /*3640*/  FMNMX.FTZ R34, R105, R34, !PT ;  /* 0x0000002269227209 */ /* 0x000fc40007810000 */
[----:B------:R-:W-:Y:S01]  /*3650*/  ISETP.GT.AND P2, PT, R36, 0x61, PT ;  /* 0x000000612400780c */ /* 0x000fe20003f44270 */
[----:B------:R-:W2:Y:S01]  /*3660*/  MUFU.TANH R76, R76 ;  /* 0x0000004c004c7308 */ /* 0x000ea20000002400 */
[----:B0-----:R-:W-:Y:S02]  /*3670*/  FSEL R45, R72, -INF , P3 ;  /* 0xff800000482d7808 */ /* 0x001fe40001800000 */
[----:B------:R-:W-:Y:S02]  /*3680*/  FMNMX.FTZ R34, R69, R34, !PT ;  /* 0x0000002245227209 */ /* 0x000fe40007810000 */
[----:B------:R-:W-:Y:S02]  /*3690*/  ISETP.GT.AND P3, PT, R36, 0x68, PT ;  /* 0x000000682400780c */ /* 0x000fe40003f64270 */
[----:B------:R-:W-:Y:S01]  /*36a0*/  FMNMX.FTZ R34, R45, R34, !PT ;  /* 0x000000222d227209 */ /* 0x000fe20007810000 */
[----:B------:R-:W0:Y:S01]  /*36b0*/  MUFU.TANH R77, R77 ;  /* 0x0000004d004d7308 */ /* 0x000e220000002400 */
        /* <DEDUP_REMOVED lines=19> */
[----:B------:R-:W-:Y:S01]  /*37f0*/  MUFU.EX2 R30, R27 ;  /* 0x0000001b001e7308 */ /* 0x000fe20000000800 */
[----:B0-----:R-:W-:-:S04]  /*3800*/  FSEL R33, R84, -INF , P3 ;  /* 0xff80000054217808 */ /* 0x001fc80001800000 */
[----:B------:R-:W-:-:S03]  /*3810*/  FMNMX.FTZ R34, R33, R34, !PT ;  /* 0x0000002221227209 */ /* 0x000fc60007810000 */
[----:B------:R-:W-:Y:S01]  /*3820*/  MUFU.EX2 R181, R181 ;  /* 0x000000b500b57308 */ /* 0x000fe20000000800 */
[----:B-1----:R-:W-:-:S04]  /*3830*/  FSEL R85, R85, -INF , P2 ;  /* 0xff80000055557808 */ /* 0x002fc80001000000 */
[----:B------:R-:W-:-:S03]  /*3840*/  FMNMX.FTZ R34, R85, R34, !PT ;  /* 0x0000002255227209 */ /* 0x000fc60007810000 */
[----:B------:R-:W0:Y:S02]  /*3850*/  MUFU.EX2 R26, R26 ;  /* 0x0000001a001a7308 */ /* 0x000e240000000800 */
[----:B------:R-:W1:Y:S06]  /*3860*/  SHFL.BFLY PT, R7, R34, 0x2, 0x1f ;  /* 0x0c401f0022077f89 */ /* 0x000e6c00000e0000 */
[----:B------:R-:W2:Y:S08]  /*3870*/  MUFU.EX2 R183, R183 ;  /* 0x000000b700b77308 */ /* 0x000eb00000000800 */
[----:B------:R-:W3:Y:S01]  /*3880*/  MUFU.EX2 R6, R6 ;  /* 0x0000000600067308 */ /* 0x000ee20000000800 */
[----:B0-----:R-:W-:Y:S01]  /*3890*/  FADD.FTZ R46, R181, R26 ;  /* 0x0000001ab52e7221 */ /* 0x001fe20000010000 */
[----:B------:R-:W-:-:S06]  /*38a0*/  F2FP.F16.F32.PACK_AB R181, R26, R181 ;  /* 0x000000b51ab5723e */ /* 0x000fcc00000000ff */
[----:B------:R-:W0:Y:S01]  /*38b0*/  MUFU.EX2 R177, R177 ;  /* 0x000000b100b17308 */ /* 0x000e220000000800 */
[----:B-1----:R-:W-:-:S05]  /*38c0*/  FMNMX.FTZ R27, R34, R7, !PT ;  /* 0x00000007221b7209 */ /* 0x002fca0007810000 */
[----:B------:R-:W1:Y:S02]  /*38d0*/  SHFL.BFLY PT, R28, R27, 0x1, 0x1f ;  /* 0x0c201f001b1c7f89 */ /* 0x000e6400000e0000 */
[----:B------:R-:W4:Y:S08]  /*38e0*/  MUFU.EX2 R8, R8 ;  /* 0x0000000800087308 */ /* 0x000f300000000800 */
[----:B------:R-:W5:Y:S08]  /*38f0*/  MUFU.EX2 R179, R179 ;  /* 0x000000b300b37308 */ /* 0x000f700000000800 */
[----:B------:R-:W-:Y:S01]  /*3900*/  MUFU.EX2 R10, R10 ;  /* 0x0000000a000a7308 */ /* 0x000fe20000000800 */
[----:B-1----:R-:W-:-:S07]  /*3910*/  FMNMX.FTZ R7, R27, R28, !PT ;  /* 0x0000001c1b077209 */ /* 0x002fce0007810000 */
        /* <DEDUP_REMOVED lines=21> */
[-CC-:B------:R-:W-:Y:S01]  /*3a70*/  FFMA.FTZ R21, R21, R4.reuse, -R28.reuse ;  /* 0x0000000415157223 */ /* 0x180fe2000001081c */
[-CC-:B------:R-:W-:Y:S01]  /*3a80*/  FFMA.FTZ R25, R25, R4.reuse, -R28.reuse ;  /* 0x0000000419197223 */ /* 0x180fe2000001081c */
[-CC-:B------:R-:W-:Y:S01]  /*3a90*/  FFMA.FTZ R93, R93, R4.reuse, -R28.reuse ;  /* 0x000000045d5d7223 */ /* 0x180fe2000001081c */
[----:B---3--:R-:W-:Y:S01]  /*3aa0*/  FADD.FTZ R46, R6, R5 ;  /* 0x00000005062e7221 */ /* 0x008fe20000010000 */
[-CC-:B------:R-:W-:Y:S01]  /*3ab0*/  FFMA.FTZ R95, R95, R4.reuse, -R28.reuse ;  /* 0x000000045f5f7223 */ /* 0x180fe2000001081c */
[-C--:B------:R-:W-:Y:S01]  /*3ac0*/  FFMA.FTZ R29, R29, R4.reuse, -R28 ;  /* 0x000000041d1d7223 */ /* 0x080fe2000001081c */
[----:B------:R-:W2:Y:S01]  /*3ad0*/  MUFU.EX2 R71, R71 ;  /* 0x0000004700477308 */ /* 0x000ea20000000800 */
[----:B0-----:R-:W-:Y:S01]  /*3ae0*/  FADD.FTZ R5, R177, R46 ;  /* 0x0000002eb1057221 */ /* 0x001fe20000010000 */
[-CC-:B------:R-:W-:Y:S01]  /*3af0*/  FFMA.FTZ R97, R97, R4.reuse, -R28.reuse ;  /* 0x0000000461617223 */ /* 0x180fe2000001081c */
[-CC-:B------:R-:W-:Y:S01]  /*3b00*/  FFMA.FTZ R99, R99, R4.reuse, -R28.reuse ;  /* 0x0000000463637223 */ /* 0x180fe2000001081c */
[-CC-:B------:R-:W-:Y:S01]  /*3b10*/  FFMA.FTZ R101, R101, R4.reuse, -R28.reuse ;  /* 0x0000000465657223 */ /* 0x180fe2000001081c */
[----:B----4-:R-:W-:Y:S01]  /*3b20*/  FADD.FTZ R46, R8, R5 ;  /* 0x00000005082e7221 */ /* 0x010fe20000010000 */
[-CC-:B------:R-:W-:Y:S01]  /*3b30*/  FFMA.FTZ R103, R103, R4.reuse, -R28.reuse ;  /* 0x0000000467677223 */ /* 0x180fe2000001081c */
[-C--:B------:R-:W-:Y:S01]  /*3b40*/  FFMA.FTZ R65, R65, R4.reuse, -R28 ;  /* 0x0000000441417223 */ /* 0x080fe2000001081c */
[----:B------:R-:W0:Y:S01]  /*3b50*/  MUFU.EX2 R182, R75 ;  /* 0x0000004b00b67308 */ /* 0x000e220000000800 */
[----:B-----5:R-:W-:Y:S01]  /*3b60*/  FADD.FTZ R5, R179, R46 ;  /* 0x0000002eb3057221 */ /* 0x020fe20000010000 */
[----:B-1----:R-:W-:Y:S01]  /*3b70*/  FADD.FTZ R46, R3, R180 ;  /* 0x000000b4032e7221 */ /* 0x002fe20000010000 */
[-CC-:B------:R-:W-:Y:S01]  /*3b80*/  FFMA.FTZ R105, R105, R4.reuse, -R28.reuse ;  /* 0x0000000469697223 */ /* 0x180fe2000001081c */
[----:B------:R-:W-:Y:S01]  /*3b90*/  F2FP.F16.F32.PACK_AB R183, R6, R183 ;  /* 0x000000b706b7723e */ /* 0x000fe200000000ff */
[----:B------:R-:W-:Y:S01]  /*3ba0*/  FADD.FTZ R48, R10, R5 ;  /* 0x000000050a307221 */ /* 0x000fe20000010000 */
[-CC-:B------:R-:W-:Y:S01]  /*3bb0*/  FFMA.FTZ R69, R69, R4.reuse, -R28.reuse ;  /* 0x0000000445457223 */ /* 0x180fe2000001081c */
[-C--:B------:R-:W-:Y:S01]  /*3bc0*/  FFMA.FTZ R45, R45, R4.reuse, -R28 ;  /* 0x000000042d2d7223 */ /* 0x080fe2000001081c */
        /* <DEDUP_REMOVED lines=10> */
[----:B------:R-:W-:Y:S01]  /*3c70*/  FFMA.FTZ R28, R85, R4, -R28 ;  /* 0x00000004551c7223 */ /* 0x000fe2000001081c */
[----:B------:R-:W-:-:S02]  /*3c80*/  F2FP.F16.F32.PACK_AB R180, R180, R3 ;  /* 0x00000003b4b4723e */ /* 0x000fc400000000ff */
[----:B------:R-:W-:Y:S02]  /*3c90*/  F2FP.F16.F32.PACK_AB R177, R8, R177 ;  /* 0x000000b108b1723e */ /* 0x000fe400000000ff */
[----:B------:R-:W-:Y:S01]  /*3ca0*/  F2FP.F16.F32.PACK_AB R179, R10, R179 ;  /* 0x000000b30ab3723e */ /* 0x000fe200000000ff */
[----:B------:R0:W3:Y:S01]  /*3cb0*/  MUFU.EX2 R176, R11 ;  /* 0x0000000b00b07308 */ /* 0x0000e20000000800 */
[----:B-1----:R-:W-:Y:S01]  /*3cc0*/  FADD.FTZ R5, R79, R46 ;  /* 0x0000002e4f057221 */ /* 0x002fe20000010000 */
[----:B------:R-:W-:-:S06]  /*3cd0*/  F2FP.F16.F32.PACK_AB R182, R182, R71 ;  /* 0x00000047b6b6723e */ /* 0x000fcc00000000ff */
[----:B------:R-:W1:Y:S01]  /*3ce0*/  MUFU.EX2 R14, R14 ;  /* 0x0000000e000e7308 */ /* 0x000e620000000800 */
[----:B0-----:R-:W-:Y:S01]  /*3cf0*/  FADD.FTZ R11, R173, R48 ;  /* 0x00000030ad0b7221 */ /* 0x001fe20000010000 */
[----:B------:R-:W-:-:S03]  /*3d00*/  F2FP.F16.F32.PACK_AB R173, R12, R173 ;  /* 0x000000ad0cad723e */ /* 0x000fc600000000ff */
[----:B------:R-:W-:-:S03]  /*3d10*/  FADD.FTZ R48, R12, R11 ;  /* 0x0000000b0c307221 */ /* 0x000fc60000010000 */
[----:B------:R-:W0:Y:S01]  /*3d20*/  MUFU.EX2 R83, R83 ;  /* 0x0000005300537308 */ /* 0x000e220000000800 */
[----:B--2---:R-:W-:Y:S01]  /*3d30*/  FADD.FTZ R11, R175, R48 ;  /* 0x00000030af0b7221 */ /* 0x004fe20000010000 */
[C---:B---3--:R-:W-:Y:S01]  /*3d40*/  FADD.FTZ R46, R176.reuse, R5 ;  /* 0x00000005b02e7221 */ /* 0x048fe20000010000 */
[----:B------:R-:W-:-:S05]  /*3d50*/  F2FP.F16.F32.PACK_AB R176, R176, R79 ;  /* 0x0000004fb0b0723e */ /* 0x000fca00000000ff */
        /* <DEDUP_REMOVED lines=23> */
[----:B------:R2:W3:Y:S01]  /*3ed0*/  MUFU.EX2 R174, R91 ;  /* 0x0000005b00ae7308 */ /* 0x0004e20000000800 */
[----:B-1----:R-:W-:-:S07]  /*3ee0*/  FADD.FTZ R5, R89, R0 ;  /* 0x0000000059057221 */ /* 0x002fce0000010000 */
[----:B------:R-:W1:Y:S01]  /*3ef0*/  MUFU.EX2 R21, R21 ;  /* 0x0000001500157308 */ /* 0x000e620000000800 */
[----:B0-----:R-:W-:Y:S01]  /*3f00*/  FADD.FTZ R11, R153, R46 ;  /* 0x0000002e990b7221 */ /* 0x001fe20000010000 */
[C---:B------:R-:W-:Y:S01]  /*3f10*/  F2FP.F16.F32.PACK_AB R153, R30.reuse, R153 ;  /* 0x000000991e99723e */ /* 0x040fe200000000ff */
[----:B--2---:R-:W-:Y:S02]  /*3f20*/  IMAD.MOV.U32 R91, RZ, RZ, R151 ;  /* 0x000000ffff5b7224 */ /* 0x004fe400078e0097 */
[----:B------:R-:W-:-:S03]  /*3f30*/  FADD.FTZ R46, R30, R11 ;  /* 0x0000000b1e2e7221 */ /* 0x000fc60000010000 */
[----:B------:R-:W0:Y:S01]  /*3f40*/  MUFU.EX2 R31, R31 ;  /* 0x0000001f001f7308 */ /* 0x000e220000000800 */
[C---:B---3--:R-:W-:Y:S01]  /*3f50*/  FADD.FTZ R0, R174.reuse, R5 ;  /* 0x00000005ae007221 */ /* 0x048fe20000010000 */
[----:B------:R-:W-:Y:S01]  /*3f60*/  F2FP.F16.F32.PACK_AB R174, R174, R89 ;  /* 0x00000059aeae723e */ /* 0x000fe200000000ff */
[----:B------:R-:W-:-:S05]  /*3f70*/  IMAD.MOV.U32 R89, RZ, RZ, R151 ;  /* 0x000000ffff597224 */ /* 0x000fca00078e0097 */
        /* <DEDUP_REMOVED lines=9> */
[----:B------:R-:W-:-:S06]  /*4010*/  F2FP.F16.F32.PACK_AB R155, R32, R31 ;  /* 0x0000001f209b723e */ /* 0x000fcc00000000ff */
[----:B------:R1:W3:Y:S01]  /*4020*/  MUFU.EX2 R170, R95 ;  /* 0x0000005f00aa7308 */ /* 0x0002e20000000800 */
[----:B0-----:R-:W-:-:S07]  /*4030*/  FADD.FTZ R5, R93, R0 ;  /* 0x000000005d057221 */ /* 0x001fce0000010000 */
[----:B------:R-:W0:Y:S01]  /*4040*/  MUFU.EX2 R36, R43 ;  /* 0x0000002b00247308 */ /* 0x000e220000000800 */
[----:B--2---:R-:W-:Y:S01]  /*4050*/  FADD.FTZ R11, R37, R46 ;  /* 0x0000002e250b7221 */ /* 0x004fe20000010000 */
[----:B-1----:R-:W-:-:S06]  /*4060*/  IMAD.MOV.U32 R95, RZ, RZ, R151 ;  /* 0x000000ffff5f7224 */ /* 0x002fcc00078e0097 */
[----:B------:R-:W1:Y:S01]  /*4070*/  MUFU.EX2 R29, R29 ;  /* 0x0000001d001d7308 */ /* 0x000e620000000800 */
[C---:B---3--:R-:W-:Y:S01]  /*4080*/  FADD.FTZ R0, R170.reuse, R5 ;  /* 0x00000005aa007221 */ /* 0x048fe20000010000 */
[----:B------:R-:W-:Y:S01]  /*4090*/  F2FP.F16.F32.PACK_AB R170, R170, R93 ;  /* 0x0000005daaaa723e */ /* 0x000fe200000000ff */
[----:B------:R-:W-:-:S05]  /*40a0*/  IMAD.MOV.U32 R93, RZ, RZ, R151 ;  /* 0x000000ffff5d7224 */ /* 0x000fca00078e0097 */
[----:B------:R-:W2:Y:S01]  /*40b0*/  MUFU.EX2 R47, R47 ;  /* 0x0000002f002f7308 */ /* 0x000ea20000000800 */
[C---:B0-----:R-:W-:Y:S01]  /*40c0*/  FADD.FTZ R46, R36.reuse, R11 ;  /* 0x0000000b242e7221 */ /* 0x041fe20000010000 */
[----:B------:R-:W-:-:S06]  /*40d0*/  F2FP.F16.F32.PACK_AB R157, R36, R37 ;  /* 0x00000025249d723e */ /* 0x000fcc00000000ff */
[----:B------:R0:W3:Y:S01]  /*40e0*/  MUFU.EX2 R152, R97 ;  /* 0x0000006100987308 */ /* 0x0000e20000000800 */
[----:B-1----:R-:W-:-:S07]  /*40f0*/  FADD.FTZ R5, R29, R0 ;  /* 0x000000001d057221 */ /* 0x002fce0000010000 */
[----:B------:R-:W1:Y:S01]  /*4100*/  MUFU.EX2 R40, R49 ;  /* 0x0000003100287308 */ /* 0x000e620000000800 */
[----:B--2---:R-:W-:Y:S01]  /*4110*/  FADD.FTZ R11, R47, R46 ;  /* 0x0000002e2f0b7221 */ /* 0x004fe20000010000 */
[----:B0-----:R-:W-:-:S06]  /*4120*/  IMAD.MOV.U32 R97, RZ, RZ, R151 ;  /* 0x000000ffff617224 */ /* 0x001fcc00078e0097 */
[----:B------:R-:W0:Y:S01]  /*4130*/  MUFU.EX2 R99, R99 ;  /* 0x0000006300637308 */ /* 0x000e220000000800 */
[C---:B---3--:R-:W-:Y:S01]  /*4140*/  FADD.FTZ R0, R152.reuse, R5 ;  /* 0x0000000598007221 */ /* 0x048fe20000010000 */
        /* <DEDUP_REMOVED lines=33> */
[----:B------:R-:W-:Y:S02]  /*4360*/  F2FP.F16.F32.PACK_AB R158, R158, R105 ;  /* 0x000000699e9e723e */ /* 0x000fe400000000ff */
[----:B------:R-:W-:-:S04]  /*4370*/  MOV R105, R151 ;  /* 0x0000009700697202 */ /* 0x000fc80000000f00 */
        /* <DEDUP_REMOVED lines=21> */
[----:B-1----:R-:W-:Y:S01]  /*44d0*/  FADD.FTZ R3, R33, R6 ;  /* 0x0000000621037221 */ /* 0x002fe20000010000 */
[C---:B--2---:R-:W-:Y:S01]  /*44e0*/  FADD.FTZ R0, R38.reuse, R11 ;  /* 0x0000000b26007221 */ /* 0x044fe20000010000 */
[----:B------:R-:W-:Y:S02]  /*44f0*/  F2FP.F16.F32.PACK_AB R167, R38, R61 ;  /* 0x0000003d26a7723e */ /* 0x000fe400000000ff */
[C---:B0-----:R-:W-:Y:S01]  /*4500*/  FADD.FTZ R3, R28.reuse, R3 ;  /* 0x000000031c037221 */ /* 0x041fe20000010000 */
[----:B------:R-:W-:Y:S01]  /*4510*/  F2FP.F16.F32.PACK_AB R166, R28, R33 ;  /* 0x000000211ca6723e */ /* 0x000fe200000000ff */
[----:B------:R-:W-:Y:S06]  /*4520*/  @!P2 BRA `(.L_x_7565) ;  /* 0x0000003000b4a947 */ /* 0x000fec0003800000 */
[----:B------:R-:W-:Y:S01]  /*4530*/  IMAD.MOV.U32 R6, RZ, RZ, R9 ;  /* 0x000000ffff067224 */ /* 0x000fe200078e0009 */
[----:B------:R-:W-:Y:S01]  /*4540*/  CS2R R150, SRZ ;  /* 0x0000000000967805 */ /* 0x000fe2000001ff00 */
        /* <DEDUP_REMOVED lines=32> */
[----:B------:R-:W-:Y:S01]  /*4750*/  UMOV UR57, UR44 ;  /* 0x0000002c00397c82 */ /* 0x000fe20008000000 */
[----:B------:R-:W-:Y:S01]  /*4760*/  UMOV UR55, UR43 ;  /* 0x0000002b00377c82 */ /* 0x000fe20008000000 */
[----:B------:R-:W-:-:S05]  /*4770*/  ULDC UR53, c[0x0][0x9d8] ;  /* 0x0002760000357ab9 */ /* 0x000fca0000000800 */
.L_x_7574:
        /* <DEDUP_REMOVED lines=9> */
.L_x_7567:
[----:B------:R-:W-:Y:S01]  /*4810*/  ULEA UR6, UR43, UR41, 0x3 ;  /* 0x000000292b067291 */ /* 0x000fe2000f8e183f */
[----:B------:R-:W-:-:S05]  /*4820*/  IMAD.U32 R4, RZ, RZ, UR44 ;  /* 0x0000002cff047e24 */ /* 0x000fca000f8e00ff */
[----:B------:R-:W-:-:S04]  /*4830*/  SHF.L.U32 R4, R4, 0x1f, RZ ;  /* 0x0000001f04047819 */ /* 0x000fc800000006ff */
[----:B------:R0:W1:Y:S01]  /*4840*/  SYNCS.PHASECHK.TRANS64.TRYWAIT P2, [UR6+0x28830], R4 ;  /* 0x02883004ff0075a7 */ /* 0x0000620008040146 */
[----:B------:R-:W-:Y:S05]  /*4850*/  @!P0 BRA `(.L_x_7568) ;  /* 0x0000000000048947 */ /* 0x000fea0003800000 */
[----:B------:R-:W-:Y:S01]  /*4860*/  BPT.TRAP 0x1 ;  /* 0x000000040000795c */ /* 0x000fe20000300000 */
.L_x_7568:
[----:B-1----:R-:W-:Y:S05]  /*4870*/  @P2 BRA `(.L_x_7566) ;  /* 0x0000000000082947 */ /* 0x002fea0003800000 */
[----:B------:R-:W1:Y:S02]  /*4880*/  SYNCS.PHASECHK.TRANS64.TRYWAIT P2, [UR6+0x28830], R4 ;  /* 0x02883004ff0075a7 */ /* 0x000e640008040146 */
[----:B-1----:R-:W-:Y:S05]  /*4890*/  @!P2 BRA `(.L_x_7569) ;  /* 0x000000d00028a947 */ /* 0x002fea0003800000 */
.L_x_7566:
[----:B01----:R-:W-:Y:S01]  /*48a0*/  VIADD R4, R22, 0x8 ;  /* 0x0000000816047836 */ /* 0x003fe20000000000 */
        /* <DEDUP_REMOVED lines=44> */
.L_x_7571:
[----:B------:R-:W-:Y:S01]  /*4b70*/  ULEA UR6, UR55, UR41, 0x3 ;  /* 0x0000002937067291 */ /* 0x000fe2000f8e183f */
[----:B------:R-:W-:-:S04]  /*4b80*/  MOV R4, UR57 ;  /* 0x0000003900047c02 */ /* 0x000fc80008000f00 */
[----:B------:R-:W-:-:S04]  /*4b90*/  SHF.L.U32 R4, R4, 0x1f, RZ ;  /* 0x0000001f04047819 */ /* 0x000fc800000006ff */
[----:B------:R0:W1:Y:S01]  /*4ba0*/  SYNCS.PHASECHK.TRANS64.TRYWAIT P2, [UR6+0x28850], R4 ;  /* 0x02885004ff0075a7 */ /* 0x0000620008040146 */
[----:B------:R-:W-:Y:S05]  /*4bb0*/  @!P0 BRA `(.L_x_7572) ;  /* 0x0000000000048947 */ /* 0x000fea0003800000 */
[----:B------:R-:W-:Y:S01]  /*4bc0*/  BPT.TRAP 0x1 ;  /* 0x000000040000795c */ /* 0x000fe20000300000 */
.L_x_7572:
[----:B-1----:R-:W-:Y:S05]  /*4bd0*/  @P2 BRA `(.L_x_7570) ;  /* 0x0000000000082947 */ /* 0x002fea0003800000 */
[----:B------:R-:W1:Y:S02]  /*4be0*/  SYNCS.PHASECHK.TRANS64.TRYWAIT P2, [UR6+0x28850], R4 ;  /* 0x02885004ff0075a7 */ /* 0x000e640008040146 */
[----:B-1----:R-:W-:Y:S05]  /*4bf0*/  @!P2 BRA `(.L_x_7573) ;  /* 0x000000cc0068a947 */ /* 0x002fea0003800000 */
.L_x_7570:
[----:B------:R-:W-:Y:S01]  /*4c00*/  UIADD3 UR6, UR41, 0x400, URZ ;  /* 0x0000040029067890 */ /* 0x000fe2000fffe03f */
[----:B------:R-:W-:Y:S01]  /*4c10*/  WARPGROUP.ARRIVE ;  /* 0x00000000000079c5 */ /* 0x000fe20000000000 */
[----:B------:R-:W-:Y:S01]  /*4c20*/  UMOV UR7, 0x40000040 ;  /* 0x4000004000077882 */ /* 0x000fe20000000000 */
[----:B01----:R-:W-:Y:S01]  /*4c30*/  FMUL.FTZ R4, R24, UR53 ;  /* 0x0000003518047c20 */ /* 0x003fe20008410000 */
        /* <DEDUP_REMOVED lines=56> */
[----:B-----5:R-:W-:Y:S01]  /*4fc0*/  FMUL.FTZ R37, R59, UR53 ;  /* 0x000000353b257c20 */ /* 0x020fe20008410000 */
        /* <DEDUP_REMOVED lines=9> */
[----:B------:R-:W-:Y:S01]  /*5060*/  UISETP.GT.AND UP0, UPT, UR56, UR54, UPT ;  /* 0x000000363800728c */ /* 0x000fe2000bf04270 */
[----:B------:R-:W-:-:S04]  /*5070*/  UMOV UR57, UR44 ;  /* 0x0000002c00397c82 */ /* 0x000fc80008000000 */
        /* <DEDUP_REMOVED lines=14> */
[----:B------:R5:W4:Y:S01]  /*5160*/  MUFU.TANH R183, R33 ;  /* 0x0000002100b77308 */ /* 0x000b220000002400 */
[----:B------:R-:W-:Y:S01]  /*5170*/  HGMMA.64x128x16.F32 R88, R176, gdesc[UR4].tnspB, R88, gsb0 ;  /* 0x41e00004b0587df0 */ /* 0x000fe20008000858 */
[----:B------:R-:W-:Y:S01]  /*5180*/  UIADD3 UR6, UR10, 0x100, URZ ;  /* 0x000001000a067890 */ /* 0x000fe2000fffe03f */
[----:B------:R-:W-:-:S05]  /*5190*/  UMOV UR7, 0x40000040 ;  /* 0x4000004000077882 */ /* 0x000fca0000000000 */
[----:B------:R0:W4:Y:S01]  /*51a0*/  MUFU.TANH R181, R36 ;  /* 0x0000002400b57308 */ /* 0x0001220000002400 */
[----:B-----5:R-:W-:-:S07]  /*51b0*/  FMUL.FTZ R33, R51, UR53 ;  /* 0x0000003533217c20 */ /* 0x020fce0008410000 */
[----:B------:R-:W-:Y:S01]  /*51c0*/  MUFU.TANH R51, R69 ;  /* 0x0000004500337308 */ /* 0x000fe20000002400 */
[----:B0-----:R-:W-:Y:S01]  /*51d0*/  FMUL.FTZ R36, R58, UR53 ;  /* 0x000000353a247c20 */ /* 0x001fe20008410000 */
[----:B------:R-:W-:-:S06]  /*51e0*/  FMUL.FTZ R58, R82, UR53 ;  /* 0x00000035523a7c20 */ /* 0x000fcc0008410000 */
[----:B------:R-:W-:Y:S08]  /*51f0*/  MUFU.TANH R47, R72 ;  /* 0x00000048002f7308 */ /* 0x000ff00000002400 */
[----:B------:R-:W-:Y:S08]  /*5200*/  MUFU.TANH R43, R76 ;  /* 0x0000004c002b7308 */ /* 0x000ff00000002400 */
[----:B------:R-:W-:Y:S08]  /*5210*/  MUFU.TANH R39, R77 ;  /* 0x0000004d00277308 */ /* 0x000ff00000002400 */
[----:B------:R-:W-:Y:S08]  /*5220*/  MUFU.TANH R15, R81 ;  /* 0x00000051000f7308 */ /* 0x000ff00000002400 */
[----:B------:R-:W-:Y:S08]  /*5230*/  MUFU.TANH R21, R84 ;  /* 0x0000005400157308 */ /* 0x000ff00000002400 */
[----:B------:R-:W0:Y:S08]  /*5240*/  MUFU.TANH R9, R9 ;  /* 0x0000000900097308 */ /* 0x000e300000002400 */
[----:B------:R-:W-:Y:S08]  /*5250*/  MUFU.TANH R8, R8 ;  /* 0x0000000800087308 */ /* 0x000ff00000002400 */
[----:B------:R-:W-:Y:S08]  /*5260*/  MUFU.TANH R10, R10 ;  /* 0x0000000a000a7308 */ /* 0x000ff00000002400 */
[----:B------:R-:W-:Y:S08]  /*5270*/  MUFU.TANH R11, R11 ;  /* 0x0000000b000b7308 */ /* 0x000ff00000002400 */
[----:B------:R-:W5:Y:S08]  /*5280*/  MUFU.TANH R12, R12 ;  /* 0x0000000c000c7308 */ /* 0x000f700000002400 */
[----:B------:R-:W-:Y:S08]  /*5290*/  MUFU.TANH R14, R14 ;  /* 0x0000000e000e7308 */ /* 0x000ff00000002400 */
[----:B------:R-:W-:Y:S08]  /*52a0*/  MUFU.TANH R20, R20 ;  /* 0x0000001400147308 */ /* 0x000ff00000002400 */
[----:B------:R-:W-:Y:S08]  /*52b0*/  MUFU.TANH R24, R24 ;  /* 0x0000001800187308 */ /* 0x000ff00000002400 */
[----:B------:R-:W5:Y:S08]  /*52c0*/  MUFU.TANH R26, R26 ;  /* 0x0000001a001a7308 */ /* 0x000f700000002400 */
[----:B------:R-:W-:Y:S08]  /*52d0*/  MUFU.TANH R28, R28 ;  /* 0x0000001c001c7308 */ /* 0x000ff00000002400 */
[----:B------:R-:W-:Y:S01]  /*52e0*/  MUFU.TANH R30, R30 ;  /* 0x0000001e001e7308 */ /* 0x000fe20000002400 */
[----:B------:R-:W-:-:S02]  /*52f0*/  WARPGROUP.DEPBAR.LE gsb0, 0x0 ;  /* 0x00008000000079c5 */ /* 0x000fc40000010000 */
[----:B------:R-:W-:-:S05]  /*5300*/  WARPGROUP.ARRIVE ;  /* 0x00000000000079c5 */ /* 0x000fca0000000000 */
[----:B------:R-:W-:Y:S01]  /*5310*/  MUFU.TANH R31, R31 ;  /* 0x0000001f001f7308 */ /* 0x000fe20000002400 */
[----:B------:R-:W-:Y:S01]  /*5320*/  HGMMA.64x128x16.F32 R88, R172, gdesc[UR4].tnspB, R88, gsb0 ;  /* 0x41e00004ac587df0 */ /* 0x000fe20008000858 */
[----:B------:R-:W-:Y:S01]  /*5330*/  UMOV UR6, 0xffffff80 ;  /* 0xffffff8000067882 */ /* 0x000fe20000000000 */
[----:B------:R-:W-:Y:S01]  /*5340*/  UMOV UR7, 0x40000040 ;  /* 0x4000004000077882 */ /* 0x000fe20000000000 */
[----:B------:R-:W-:Y:S02]  /*5350*/  UIMAD UR6, UR56, UR6, 0x1 ;  /* 0x00000001380674a4 */ /* 0x000fe4000f8e0206 */
[----:B------:R-:W-:Y:S02]  /*5360*/  UIADD3 UR56, UR56, -0x1, URZ ;  /* 0xffffffff38387890 */ /* 0x000fe4000fffe03f */
[----:B------:R-:W-:Y:S01]  /*5370*/  MUFU.TANH R32, R32 ;  /* 0x0000002000207308 */ /* 0x000fe20000002400 */
[----:B------:R-:W-:-:S04]  /*5380*/  ULEA UR6, UR52, UR6, 0x7 ;  /* 0x0000000634067291 */ /* 0x000fc8000f8e383f */
[----:B------:R-:W-:-:S03]  /*5390*/  UIADD3 UR6, -UR51, UR6, UR47 ;  /* 0x0000000633067290 */ /* 0x000fc6000fffe12f */
[----:B------:R-:W-:Y:S03]  /*53a0*/  MUFU.TANH R33, R33 ;  /* 0x0000002100217308 */ /* 0x000fe60000002400 */
[----:B------:R-:W-:Y:S01]  /*53b0*/  IMAD.U32 R13, RZ, RZ, UR6 ;  /* 0x00000006ff0d7e24 */ /* 0x000fe2000f8e00ff */
[----:B------:R-:W-:-:S03]  /*53c0*/  UIADD3 UR6, UR10, 0x180, URZ ;  /* 0x000001800a067890 */ /* 0x000fc6000fffe03f */
[----:B------:R-:W-:Y:S01]  /*53d0*/  IMAD R38, R18, -0x2, R13 ;  /* 0xfffffffe12267824 */ /* 0x000fe200078e020d */
[----:B------:R-:W-:Y:S03]  /*53e0*/  MUFU.TANH R34, R34 ;  /* 0x0000002200227308 */ /* 0x000fe60000002400 */
[----:B------:R-:W-:-:S04]  /*53f0*/  IMAD.IADD R27, R19, 0x1, R38 ;  /* 0x00000001131b7824 */ /* 0x000fc800078e0226 */
[C---:B------:R-:W-:Y:S01]  /*5400*/  VIADD R68, R27.reuse, 0x8 ;  /* 0x000000081b447836 */ /* 0x040fe20000000000 */
[C---:B------:R-:W-:Y:S01]  /*5410*/  ISETP.GT.AND P2, PT, R27.reuse, RZ, PT ;  /* 0x000000ff1b00720c */ /* 0x040fe20003f44270 */
[----:B------:R5:W-:Y:S01]  /*5420*/  MUFU.TANH R13, R85 ;  /* 0x00000055000d7308 */ /* 0x000be20000002400 */
[C---:B------:R-:W-:Y:S02]  /*5430*/  ISETP.GT.AND P3, PT, R27.reuse, 0x1, PT ;  /* 0x000000011b00780c */ /* 0x040fe40003f64270 */
[----:B------:R-:W-:Y:S02]  /*5440*/  FSEL R25, R4, -INF , P2 ;  /* 0xff80000004197808 */ /* 0x000fe40001000000 */
[----:B------:R-:W-:Y:S02]  /*5450*/  ISETP.GT.AND P2, PT, R27, 0x8, PT ;  /* 0x000000081b00780c */ /* 0x000fe40003f44270 */
[----:B-1----:R-:W-:Y:S01]  /*5460*/  FSEL R189, R7, -INF , P3 ;  /* 0xff80000007bd7808 */ /* 0x002fe20001800000 */
[----:B------:R-:W-:Y:S01]  /*5470*/  FMUL.FTZ R7, R73, UR53 ;  /* 0x0000003549077c20 */ /* 0x000fe20008410000 */
[----:B------:R-:W-:Y:S01]  /*5480*/  FMNMX.FTZ R4, R25, R5, !PT ;  /* 0x0000000519047209 */ /* 0x000fe20007810000 */
[----:B------:R-:W-:Y:S01]  /*5490*/  MUFU.TANH R35, R35 ;  /* 0x0000002300237308 */ /* 0x000fe20000002400 */
[----:B------:R-:W-:-:S02]  /*54a0*/  ISETP.GT.AND P3, PT, R27, 0x9, PT ;  /* 0x000000091b00780c */ /* 0x000fc40003f64270 */
[----:B--2---:R-:W-:Y:S02]  /*54b0*/  FSEL R191, R191, -INF , P2 ;  /* 0xff800000bfbf7808 */ /* 0x004fe40001000000 */
[----:B------:R-:W-:Y:S02]  /*54c0*/  FMNMX.FTZ R38, R189, R4, !PT ;  /* 0x00000004bd267209 */ /* 0x000fe40007810000 */
[----:B------:R-:W-:Y:S01]  /*54d0*/  ISETP.GT.AND P2, PT, R27, 0x10, PT ;  /* 0x000000101b00780c */ /* 0x000fe20003f44270 */
[----:B------:R1:W2:Y:S01]  /*54e0*/  MUFU.TANH R4, R61 ;  /* 0x0000003d00047308 */ /* 0x0002a20000002400 */
[----:B---3--:R-:W-:Y:S02]  /*54f0*/  FSEL R193, R193, -INF , P3 ;  /* 0xff800000c1c17808 */ /* 0x008fe40001800000 */
[----:B------:R-:W-:Y:S02]  /*5500*/  FMNMX.FTZ R38, R191, R38, !PT ;  /* 0x00000026bf267209 */ /* 0x000fe40007810000 */
[----:B------:R-:W-:-:S02]  /*5510*/  ISETP.GT.AND P3, PT, R27, 0x11, PT ;  /* 0x000000111b00780c */ /* 0x000fc40003f64270 */
[----:B----4-:R-:W-:Y:S01]  /*5520*/  FSEL R187, R187, -INF , P2 ;  /* 0xff800000bbbb7808 */ /* 0x010fe20001000000 */
[----:B------:R-:W3:Y:S01]  /*5530*/  MUFU.TANH R7, R7 ;  /* 0x0000000700077308 */ /* 0x000ee20000002400 */
[----:B------:R-:W-:Y:S02]  /*5540*/  FMNMX.FTZ R38, R193, R38, !PT ;  /* 0x00000026c1267209 */ /* 0x000fe40007810000 */
[----:B------:R-:W-:Y:S02]  /*5550*/  ISETP.GT.AND P2, PT, R27, 0x18, PT ;  /* 0x000000181b00780c */ /* 0x000fe40003f44270 */
[----:B------:R-:W-:Y:S02]  /*5560*/  FSEL R183, R183, -INF , P3 ;  /* 0xff800000b7b77808 */ /* 0x000fe40001800000 */
[----:B------:R-:W-:Y:S01]  /*5570*/  FMNMX.FTZ R38, R187, R38, !PT ;  /* 0x00000026bb267209 */ /* 0x000fe20007810000 */
[----:B------:R-:W-:Y:S01]  /*5580*/  MUFU.TANH R36, R36 ;  /* 0x0000002400247308 */ /* 0x000fe20000002400 */
[----:B------:R-:W-:-:S02]  /*5590*/  ISETP.GT.AND P3, PT, R27, 0x19, PT ;  /* 0x000000191b00780c */ /* 0x000fc40003f64270 */
[----:B------:R-:W-:Y:S02]  /*55a0*/  FSEL R181, R181, -INF , P2 ;  /* 0xff800000b5b57808 */ /* 0x000fe40001000000 */
[----:B------:R-:W-:Y:S02]  /*55b0*/  FMNMX.FTZ R38, R183, R38, !PT ;  /* 0x00000026b7267209 */ /* 0x000fe40007810000 */
[----:B------:R-:W-:Y:S01]  /*55c0*/  ISETP.GT.AND P2, PT, R27, 0x20, PT ;  /* 0x000000201b00780c */ /* 0x000fe20003f44270 */
[----:B------:R-:W-:Y:S01]  /*55d0*/  MUFU.TANH R37, R37 ;  /* 0x0000002500257308 */ /* 0x000fe20000002400 */
[----:B------:R-:W-:Y:S02]  /*55e0*/  FSEL R29, R29, -INF , P3 ;  /* 0xff8000001d1d7808 */ /* 0x000fe40001800000 */
[----:B------:R-:W-:Y:S02]  /*55f0*/  FMNMX.FTZ R38, R181, R38, !PT ;  /* 0x00000026b5267209 */ /* 0x000fe40007810000 */
[----:B------:R-:W-:-:S02]  /*5600*/  ISETP.GT.AND P3, PT, R27, 0x21, PT ;  /* 0x000000211b00780c */ /* 0x000fc40003f64270 */
[----:B------:R-:W-:Y:S01]  /*5610*/  FSEL R179, R40, -INF , P2 ;  /* 0xff80000028b37808 */ /* 0x000fe20001000000 */
[----:B------:R-:W-:Y:S01]  /*5620*/  FMUL.FTZ R40, R62, UR53 ;  /* 0x000000353e287c20 */ /* 0x000fe20008410000 */
[----:B------:R-:W-:Y:S01]  /*5630*/  FMNMX.FTZ R38, R29, R38, !PT ;  /* 0x000000261d267209 */ /* 0x000fe20007810000 */
[----:B------:R-:W-:Y:S01]  /*5640*/  MUFU.TANH R42, R42 ;  /* 0x0000002a002a7308 */ /* 0x000fe20000002400 */
[----:B------:R-:W-:Y:S02]  /*5650*/  ISETP.GT.AND P2, PT, R27, 0x28, PT ;  /* 0x000000281b00780c */ /* 0x000fe40003f44270 */
[----:B------:R-:W-:Y:S02]  /*5660*/  FSEL R177, R41, -INF , P3 ;  /* 0xff80000029b17808 */ /* 0x000fe40001800000 */
[----:B------:R-:W-:Y:S02]  /*5670*/  FMNMX.FTZ R38, R179, R38, !PT ;  /* 0x00000026b3267209 */ /* 0x000fe40007810000 */
[----:B------:R-:W-:Y:S01]  /*5680*/  ISETP.GT.AND P3, PT, R27, 0x29, PT ;  /* 0x000000291b00780c */ /* 0x000fe20003f64270 */
[----:B------:R-:W4:Y:S01]  /*5690*/  MUFU.TANH R41, R80 ;  /* 0x0000005000297308 */ /* 0x000f220000002400 */
[----:B------:R-:W-:-:S02]  /*56a0*/  FMNMX.FTZ R38, R177, R38, !PT ;  /* 0x00000026b1267209 */ /* 0x000fc40007810000 */
[C---:B------:R-:W-:Y:S02]  /*56b0*/  ISETP.GT.AND P4, PT, R68.reuse, RZ, PT ;  /* 0x000000ff4400720c */ /* 0x040fe40003f84270 */
[C---:B------:R-:W-:Y:S02]  /*56c0*/  ISETP.GT.AND P5, PT, R68.reuse, 0x1, PT ;  /* 0x000000014400780c */ /* 0x040fe40003fa4270 */
[----:B0-----:R-:W-:Y:S01]  /*56d0*/  FSEL R63, R9, -INF , P4 ;  /* 0xff800000093f7808 */ /* 0x001fe20002000000 */
[----:B------:R-:W0:Y:S01]  /*56e0*/  MUFU.TANH R40, R40 ;  /* 0x0000002800287308 */ /* 0x000e220000002400 */
[C---:B------:R-:W-:Y:S02]  /*56f0*/  ISETP.GT.AND P6, PT, R68.reuse, 0x9, PT ;  /* 0x000000094400780c */ /* 0x040fe40003fc4270 */
[----:B------:R-:W-:-:S04]  /*5700*/  ISETP.GT.AND P4, PT, R68, 0x10, PT ;  /* 0x000000104400780c */ /* 0x000fc80003f84270 */
[----:B-----5:R-:W-:Y:S01]  /*5710*/  FSEL R77, R12, -INF , P4 ;  /* 0xff8000000c4d7808 */ /* 0x020fe20002000000 */
[----:B------:R-:W-:Y:S01]  /*5720*/  MUFU.TANH R46, R46 ;  /* 0x0000002e002e7308 */ /* 0x000fe20000002400 */
[----:B------:R-:W-:-:S04]  /*5730*/  ISETP.GT.AND P4, PT, R68, 0x20, PT ;  /* 0x000000204400780c */ /* 0x000fc80003f84270 */
[----:B------:R-:W-:Y:S02]  /*5740*/  FSEL R85, R26, -INF , P4 ;  /* 0xff8000001a557808 */ /* 0x000fe40002000000 */
[----:B------:R-:W-:Y:S01]  /*5750*/  ISETP.GT.AND P4, PT, R68, 0x30, PT ;  /* 0x000000304400780c */ /* 0x000fe20003f84270 */
[----:B------:R-:W-:Y:S08]  /*5760*/  MUFU.TANH R50, R50 ;  /* 0x0000003200327308 */ /* 0x000ff00000002400 */
[----:B------:R-:W-:Y:S08]  /*5770*/  MUFU.TANH R54, R54 ;  /* 0x0000003600367308 */ /* 0x000ff00000002400 */
[----:B------:R-:W-:Y:S01]  /*5780*/  MUFU.TANH R58, R58 ;  /* 0x0000003a003a7308 */ /* 0x000fe20000002400 */
[----:B------:R-:W-:-:S02]  /*5790*/  WARPGROUP.DEPBAR.LE gsb0, 0x0 ;  /* 0x00008000000079c5 */ /* 0x000fc40000010000 */
[----:B------:R-:W-:Y:S01]  /*57a0*/  WARPGROUP.ARRIVE ;  /* 0x00000000000079c5 */ /* 0x000fe20000000000 */
[----:B------:R-:W-:Y:S01]  /*57b0*/  FSEL R175, R44, -INF , P2 ;  /* 0xff8000002caf7808 */ /* 0x000fe20001000000 */
[----:B------:R-:W-:Y:S01]  /*57c0*/  FMUL.FTZ R44, R66, UR53 ;  /* 0x00000035422c7c20 */ /* 0x000fe20008410000 */
[----:B------:R-:W-:Y:S01]  /*57d0*/  ISETP.GT.AND P2, PT, R27, 0x30, PT ;  /* 0x000000301b00780c */ /* 0x000fe20003f44270 */
[----:B------:R-:W-:Y:S01]  /*57e0*/  FMUL.FTZ R66, R87, UR53 ;  /* 0x0000003557427c20 */ /* 0x000fe20008410000 */
[----:B------:R-:W-:Y:S01]  /*57f0*/  FSEL R173, R45, -INF , P3 ;  /* 0xff8000002dad7808 */ /* 0x000fe20001800000 */
[----:B------:R-:W-:Y:S01]  /*5800*/  HGMMA.64x128x16.F32 R88, R168, gdesc[UR4].tnspB, R88, gsb0 ;  /* 0x41e00004a8587df0 */ /* 0x000fe20008000858 */
[----:B------:R-:W-:Y:S01]  /*5810*/  UIADD3 UR6, UR10, 0x200, URZ ;  /* 0x000002000a067890 */ /* 0x000fe2000fffe03f */
[----:B------:R-:W-:Y:S01]  /*5820*/  FMNMX.FTZ R38, R175, R38, !PT ;  /* 0x00000026af267209 */ /* 0x000fe20007810000 */
[----:B------:R-:W-:Y:S01]  /*5830*/  UMOV UR7, 0x40000040 ;  /* 0x4000004000077882 */ /* 0x000fe20000000000 */
[----:B------:R-:W-:Y:S01]  /*5840*/  ISETP.GT.AND P3, PT, R27, 0x31, PT ;  /* 0x000000311b00780c */ /* 0x000fe20003f64270 */
[----:B------:R-:W5:Y:S01]  /*5850*/  MUFU.TANH R44, R44 ;  /* 0x0000002c002c7308 */ /* 0x000f620000002400 */
[----:B------:R-:W-:-:S07]  /*5860*/  FMNMX.FTZ R38, R173, R38, !PT ;  /* 0x00000026ad267209 */ /* 0x000fce0007810000 */
[----:B------:R-:W-:Y:S01]  /*5870*/  MUFU.TANH R66, R66 ;  /* 0x0000004200427308 */ /* 0x000fe20000002400 */
[----:B------:R-:W-:Y:S02]  /*5880*/  WARPGROUP.DEPBAR.LE gsb0, 0x0 ;  /* 0x00008000000079c5 */ /* 0x000fe40000010000 */
[----:B------:R-:W-:Y:S01]  /*5890*/  WARPGROUP.ARRIVE ;  /* 0x00000000000079c5 */ /* 0x000fe20000000000 */
[----:B------:R-:W-:Y:S01]  /*58a0*/  FSEL R171, R48, -INF , P2 ;  /* 0xff80000030ab7808 */ /* 0x000fe20001000000 */
[----:B------:R-:W-:Y:S01]  /*58b0*/  FMUL.FTZ R48, R67, UR53 ;  /* 0x0000003543307c20 */ /* 0x000fe20008410000 */
[----:B------:R-:W-:Y:S02]  /*58c0*/  ISETP.GT.AND P2, PT, R27, 0x38, PT ;  /* 0x000000381b00780c */ /* 0x000fe40003f44270 */
[----:B------:R-:W-:Y:S01]  /*58d0*/  FSEL R169, R49, -INF , P3 ;  /* 0xff80000031a97808 */ /* 0x000fe20001800000 */
[----:B------:R-:W-:Y:S01]  /*58e0*/  HGMMA.64x128x16.F32 R88, R152, gdesc[UR4].tnspB, R88, gsb0 ;  /* 0x41e0000498587df0 */ /* 0x000fe20008000858 */
[----:B------:R-:W-:Y:S01]  /*58f0*/  FMNMX.FTZ R38, R171, R38, !PT ;  /* 0x00000026ab267209 */ /* 0x000fe20007810000 */
[----:B------:R-:W-:Y:S01]  /*5900*/  UIADD3 UR6, UR10, 0x280, URZ ;  /* 0x000002800a067890 */ /* 0x000fe2000fffe03f */
[----:B------:R-:W-:Y:S01]  /*5910*/  ISETP.GT.AND P3, PT, R27, 0x39, PT ;  /* 0x000000391b00780c */ /* 0x000fe20003f64270 */
[----:B------:R-:W-:Y:S01]  /*5920*/  UMOV UR7, 0x40000040 ;  /* 0x4000004000077882 */ /* 0x000fe20000000000 */
[----:B------:R-:W-:Y:S01]  /*5930*/  FSEL R73, R52, -INF , P2 ;  /* 0xff80000034497808 */ /* 0x000fe20001000000 */
[----:B------:R-:W-:Y:S01]  /*5940*/  FMUL.FTZ R52, R71, UR53 ;  /* 0x0000003547347c20 */ /* 0x000fe20008410000 */
[----:B------:R-:W-:Y:S01]  /*5950*/  FMNMX.FTZ R38, R169, R38, !PT ;  /* 0x00000026a9267209 */ /* 0x000fe20007810000 */
[----:B------:R-:W5:Y:S01]  /*5960*/  MUFU.TANH R48, R48 ;  /* 0x0000003000307308 */ /* 0x000f620000002400 */
[----:B------:R-:W-:-:S02]  /*5970*/  ISETP.GT.AND P2, PT, R27, 0x40, PT ;  /* 0x000000401b00780c */ /* 0x000fc40003f44270 */
[----:B------:R-:W-:Y:S02]  /*5980*/  FSEL R69, R53, -INF , P3 ;  /* 0xff80000035457808 */ /* 0x000fe40001800000 */
[----:B------:R-:W-:Y:S02]  /*5990*/  FMNMX.FTZ R38, R73, R38, !PT ;  /* 0x0000002649267209 */ /* 0x000fe40007810000 */
[----:B------:R-:W-:Y:S01]  /*59a0*/  ISETP.GT.AND P3, PT, R27, 0x41, PT ;  /* 0x000000411b00780c */ /* 0x000fe20003f64270 */
[----:B------:R-:W5:Y:S01]  /*59b0*/  MUFU.TANH R52, R52 ;  /* 0x0000003400347308 */ /* 0x000f620000002400 */
[----:B------:R-:W-:Y:S01]  /*59c0*/  FSEL R65, R56, -INF , P2 ;  /* 0xff80000038417808 */ /* 0x000fe20001000000 */
[----:B------:R-:W-:Y:S01]  /*59d0*/  FMUL.FTZ R56, R75, UR53 ;  /* 0x000000354b387c20 */ /* 0x000fe20008410000 */
[----:B------:R-:W-:Y:S02]  /*59e0*/  FMNMX.FTZ R38, R69, R38, !PT ;  /* 0x0000002645267209 */ /* 0x000fe40007810000 */
[----:B------:R-:W-:-:S02]  /*59f0*/  ISETP.GT.AND P2, PT, R27, 0x48, PT ;  /* 0x000000481b00780c */ /* 0x000fc40003f44270 */
[----:B-1----:R-:W-:Y:S01]  /*5a00*/  FSEL R61, R57, -INF , P3 ;  /* 0xff800000393d7808 */ /* 0x002fe20001800000 */
[----:B------:R-:W1:Y:S01]  /*5a10*/  MUFU.TANH R56, R56 ;  /* 0x0000003800387308 */ /* 0x000e620000002400 */
[----:B------:R-:W-:Y:S02]  /*5a20*/  FMNMX.FTZ R38, R65, R38, !PT ;  /* 0x0000002641267209 */ /* 0x000fe40007810000 */
[----:B------:R-:W-:Y:S02]  /*5a30*/  ISETP.GT.AND P3, PT, R27, 0x49, PT ;  /* 0x000000491b00780c */ /* 0x000fe40003f64270 */
[----:B------:R-:W-:Y:S01]  /*5a40*/  FSEL R53, R60, -INF , P2 ;  /* 0xff8000003c357808 */ /* 0x000fe20001000000 */
[----:B------:R-:W-:Y:S01]  /*5a50*/  FMUL.FTZ R60, R79, UR53 ;  /* 0x000000354f3c7c20 */ /* 0x000fe20008410000 */
[----:B------:R-:W-:Y:S02]  /*5a60*/  FMNMX.FTZ R38, R61, R38, !PT ;  /* 0x000000263d267209 */ /* 0x000fe40007810000 */
[----:B------:R-:W-:-:S02]  /*5a70*/  ISETP.GT.AND P2, PT, R27, 0x50, PT ;  /* 0x000000501b00780c */ /* 0x000fc40003f44270 */
[----:B--2---:R-:W-:Y:S01]  /*5a80*/  FSEL R49, R4, -INF , P3 ;  /* 0xff80000004317808 */ /* 0x004fe20001800000 */
[----:B------:R-:W2:Y:S01]  /*5a90*/  MUFU.TANH R60, R60 ;  /* 0x0000003c003c7308 */ /* 0x000ea20000002400 */
[----:B------:R-:W-:Y:S01]  /*5aa0*/  FMNMX.FTZ R38, R53, R38, !PT ;  /* 0x0000002635267209 */ /* 0x000fe20007810000 */
[----:B------:R-:W0:Y:S01]  /*5ab0*/  LDC R4, c[0x0][0x988] ;  /* 0x00026200ff047b82 */ /* 0x000e220000000800 */
[----:B------:R-:W-:Y:S02]  /*5ac0*/  ISETP.GT.AND P3, PT, R27, 0x51, PT ;  /* 0x000000511b00780c */ /* 0x000fe40003f64270 */
[----:B------:R-:W-:Y:S01]  /*5ad0*/  FSEL R57, R64, -INF , P2 ;  /* 0xff80000040397808 */ /* 0x000fe20001000000 */
[----:B------:R-:W-:Y:S01]  /*5ae0*/  FMUL.FTZ R64, R83, UR53 ;  /* 0x0000003553407c20 */ /* 0x000fe20008410000 */
[----:B------:R-:W-:Y:S02]  /*5af0*/  FMNMX.FTZ R38, R49, R38, !PT ;  /* 0x0000002631267209 */ /* 0x000fe40007810000 */
[----:B------:R-:W-:-:S02]  /*5b00*/  ISETP.GT.AND P2, PT, R27, 0x58, PT ;  /* 0x000000581b00780c */ /* 0x000fc40003f44270 */
[----:B------:R-:W-:Y:S01]  /*5b10*/  FSEL R59, R59, -INF , P3 ;  /* 0xff8000003b3b7808 */ /* 0x000fe20001800000 */
[----:B------:R-:W2:Y:S01]  /*5b20*/  MUFU.TANH R64, R64 ;  /* 0x0000004000407308 */ /* 0x000ea20000002400 */
[----:B------:R-:W-:Y:S02]  /*5b30*/  FMNMX.FTZ R38, R57, R38, !PT ;  /* 0x0000002639267209 */ /* 0x000fe40007810000 */
[----:B------:R-:W-:Y:S02]  /*5b40*/  ISETP.GT.AND P3, PT, R27, 0x59, PT ;  /* 0x000000591b00780c */ /* 0x000fe40003f64270 */
[----:B------:R-:W-:Y:S02]  /*5b50*/  FSEL R55, R55, -INF , P2 ;  /* 0xff80000037377808 */ /* 0x000fe40001000000 */
[----:B------:R-:W-:Y:S02]  /*5b60*/  FMNMX.FTZ R38, R59, R38, !PT ;  /* 0x000000263b267209 */ /* 0x000fe40007810000 */
[----:B------:R-:W-:-:S02]  /*5b70*/  ISETP.GT.AND P2, PT, R27, 0x60, PT ;  /* 0x000000601b00780c */ /* 0x000fc40003f44270 */
[----:B------:R-:W-:Y:S02]  /*5b80*/  FSEL R51, R51, -INF , P3 ;  /* 0xff80000033337808 */ /* 0x000fe40001800000 */
[----:B------:R-:W-:Y:S02]  /*5b90*/  FMNMX.FTZ R38, R55, R38, !PT ;  /* 0x0000002637267209 */ /* 0x000fe40007810000 */
[----:B------:R-:W-:Y:S02]  /*5ba0*/  ISETP.GT.AND P3, PT, R27, 0x61, PT ;  /* 0x000000611b00780c */ /* 0x000fe40003f64270 */
[----:B------:R-:W-:Y:S02]  /*5bb0*/  FSEL R47, R47, -INF , P2 ;  /* 0xff8000002f2f7808 */ /* 0x000fe40001000000 */
[----:B------:R-:W-:Y:S02]  /*5bc0*/  FMNMX.FTZ R38, R51, R38, !PT ;  /* 0x0000002633267209 */ /* 0x000fe40007810000 */
[----:B------:R-:W-:-:S02]  /*5bd0*/  ISETP.GT.AND P2, PT, R27, 0x68, PT ;  /* 0x000000681b00780c */ /* 0x000fc40003f44270 */
[----:B---3--:R-:W-:Y:S02]  /*5be0*/  FSEL R45, R7, -INF , P3 ;  /* 0xff800000072d7808 */ /* 0x008fe40001800000 */
        /* <DEDUP_REMOVED lines=8> */
[----:B----4-:R-:W-:Y:S02]  /*5c70*/  FSEL R41, R41, -INF , P2 ;  /* 0xff80000029297808 */ /* 0x010fe40001000000 */
[----:B------:R-:W-:Y:S02]  /*5c80*/  FMNMX.FTZ R38, R39, R38, !PT ;  /* 0x0000002627267209 */ /* 0x000fe40007810000 */
[----:B------:R-:W-:-:S02]  /*5c90*/  ISETP.GT.AND P2, PT, R27, 0x78, PT ;  /* 0x000000781b00780c */ /* 0x000fc40003f44270 */
[----:B------:R-:W-:Y:S02]  /*5ca0*/  FSEL R15, R15, -INF , P3 ;  /* 0xff8000000f0f7808 */ /* 0x000fe40001800000 */
[----:B------:R-:W-:Y:S02]  /*5cb0*/  FMNMX.FTZ R38, R41, R38, !PT ;  /* 0x0000002629267209 */ /* 0x000fe40007810000 */
[----:B------:R-:W-:Y:S02]  /*5cc0*/  ISETP.GT.AND P3, PT, R27, 0x79, PT ;  /* 0x000000791b00780c */ /* 0x000fe40003f64270 */
[----:B------:R-:W-:Y:S02]  /*5cd0*/  FSEL R21, R21, -INF , P2 ;  /* 0xff80000015157808 */ /* 0x000fe40001000000 */
[----:B------:R-:W-:Y:S02]  /*5ce0*/  FMNMX.FTZ R38, R15, R38, !PT ;  /* 0x000000260f267209 */ /* 0x000fe40007810000 */
[----:B------:R-:W-:-:S02]  /*5cf0*/  FSEL R13, R13, -INF , P3 ;  /* 0xff8000000d0d7808 */ /* 0x000fc40001800000 */
[----:B------:R-:W-:Y:S02]  /*5d00*/  FMNMX.FTZ R38, R21, R38, !PT ;  /* 0x0000002615267209 */ /* 0x000fe40007810000 */
[----:B------:R-:W-:Y:S02]  /*5d10*/  FSEL R71, R8, -INF , P5 ;  /* 0xff80000008477808 */ /* 0x000fe40002800000 */
[----:B------:R-:W-:Y:S02]  /*5d20*/  FMNMX.FTZ R38, R13, R38, !PT ;  /* 0x000000260d267209 */ /* 0x000fe40007810000 */
[----:B------:R-:W-:Y:S02]  /*5d30*/  ISETP.GT.AND P3, PT, R68, 0x8, PT ;  /* 0x000000084400780c */ /* 0x000fe40003f64270 */
[----:B------:R-:W-:Y:S01]  /*5d40*/  FMNMX.FTZ R8, R63, R6, !PT ;  /* 0x000000063f087209 */ /* 0x000fe20007810000 */
[----:B------:R-:W3:Y:S01]  /*5d50*/  SHFL.BFLY PT, R7, R38, 0x2, 0x1f ;  /* 0x0c401f0026077f89 */ /* 0x000ee200000e0000 */
[----:B------:R-:W-:-:S02]  /*5d60*/  FSEL R67, R10, -INF , P3 ;  /* 0xff8000000a437808 */ /* 0x000fc40001800000 */
[----:B------:R-:W-:Y:S02]  /*5d70*/  FMNMX.FTZ R8, R71, R8, !PT ;  /* 0x0000000847087209 */ /* 0x000fe40007810000 */
[----:B------:R-:W-:Y:S02]  /*5d80*/  FSEL R75, R11, -INF , P6 ;  /* 0xff8000000b4b7808 */ /* 0x000fe40003000000 */
[----:B------:R-:W-:Y:S02]  /*5d90*/  FMNMX.FTZ R8, R67, R8, !PT ;  /* 0x0000000843087209 */ /* 0x000fe40007810000 */
[C---:B------:R-:W-:Y:S02]  /*5da0*/  ISETP.GT.AND P5, PT, R68.reuse, 0x11, PT ;  /* 0x000000114400780c */ /* 0x040fe40003fa4270 */
[----:B------:R-:W-:Y:S02]  /*5db0*/  FMNMX.FTZ R8, R75, R8, !PT ;  /* 0x000000084b087209 */ /* 0x000fe40007810000 */
[----:B------:R-:W-:-:S02]  /*5dc0*/  ISETP.GT.AND P3, PT, R68, 0x18, PT ;  /* 0x000000184400780c */ /* 0x000fc40003f64270 */
[----:B------:R-:W-:Y:S02]  /*5dd0*/  FSEL R79, R14, -INF , P5 ;  /* 0xff8000000e4f7808 */ /* 0x000fe40002800000 */
[----:B------:R-:W-:Y:S02]  /*5de0*/  FMNMX.FTZ R8, R77, R8, !PT ;  /* 0x000000084d087209 */ /* 0x000fe40007810000 */
[----:B------:R-:W-:Y:S02]  /*5df0*/  ISETP.GT.AND P6, PT, R68, 0x19, PT ;  /* 0x000000194400780c */ /* 0x000fe40003fc4270 */
[----:B------:R-:W-:Y:S02]  /*5e00*/  FSEL R81, R20, -INF , P3 ;  /* 0xff80000014517808 */ /* 0x000fe40001800000 */
[----:B------:R-:W-:Y:S02]  /*5e10*/  FMNMX.FTZ R8, R79, R8, !PT ;  /* 0x000000084f087209 */ /* 0x000fe40007810000 */
[----:B---3--:R-:W-:Y:S01]  /*5e20*/  FMNMX.FTZ R62, R38, R7, !PT ;  /* 0x00000007263e7209 */ /* 0x008fe20007810000 */
[----:B------:R-:W-:-:S02]  /*5e30*/  WARPGROUP.DEPBAR.LE gsb0, 0x0 ;  /* 0x00008000000079c5 */ /* 0x000fc40000010000 */
[----:B------:R-:W-:Y:S01]  /*5e40*/  WARPGROUP.ARRIVE ;  /* 0x00000000000079c5 */ /* 0x000fe20000000000 */
[----:B------:R-:W-:Y:S01]  /*5e50*/  FSEL R83, R24, -INF , P6 ;  /* 0xff80000018537808 */ /* 0x000fe20003000000 */
[----:B------:R-:W3:Y:S01]  /*5e60*/  SHFL.BFLY PT, R7, R62, 0x1, 0x1f ;  /* 0x0c201f003e077f89 */ /* 0x000ee200000e0000 */
[----:B------:R-:W-:Y:S02]  /*5e70*/  FMNMX.FTZ R8, R81, R8, !PT ;  /* 0x0000000851087209 */ /* 0x000fe40007810000 */
[C---:B------:R-:W-:Y:S01]  /*5e80*/  ISETP.GT.AND P5, PT, R68.reuse, 0x21, PT ;  /* 0x000000214400780c */ /* 0x040fe20003fa4270 */
[----:B------:R-:W-:Y:S01]  /*5e90*/  HGMMA.64x128x16.F32 R88, R156, gdesc[UR4].tnspB, R88, gsb0 ;  /* 0x41e000049c587df0 */ /* 0x000fe20008000858 */
[----:B------:R-:W-:Y:S01]  /*5ea0*/  UIADD3 UR6, UR10, 0x300, URZ ;  /* 0x000003000a067890 */ /* 0x000fe2000fffe03f */
[----:B------:R-:W-:Y:S01]  /*5eb0*/  FMNMX.FTZ R8, R83, R8, !PT ;  /* 0x0000000853087209 */ /* 0x000fe20007810000 */
[----:B------:R-:W-:Y:S01]  /*5ec0*/  UMOV UR7, 0x40000040 ;  /* 0x4000004000077882 */ /* 0x000fe20000000000 */
        /* <DEDUP_REMOVED lines=8> */
[----:B---3--:R-:W-:Y:S01]  /*5f50*/  FMNMX.FTZ R7, R62, R7, !PT ;  /* 0x000000073e077209 */ /* 0x008fe20007810000 */
[----:B------:R-:W-:Y:S01]  /*5f60*/  FMUL.FTZ R62, R86, UR53 ;  /* 0x00000035563e7c20 */ /* 0x000fe20008410000 */
[C---:B------:R-:W-:Y:S02]  /*5f70*/  ISETP.GT.AND P5, PT, R68.reuse, 0x31, PT ;  /* 0x000000314400780c */ /* 0x040fe40003fa4270 */
[C---:B------:R-:W-:Y:S01]  /*5f80*/  FSETP.NEU.FTZ.AND P2, PT, R7.reuse, -INF , PT ;  /* 0xff8000000700780b */ /* 0x040fe20003f5d000 */
[----:B0-----:R-:W-:Y:S01]  /*5f90*/  FMUL.FTZ R38, R7, R4 ;  /* 0x0000000407267220 */ /* 0x001fe20000410000 */
[----:B------:R-:W-:Y:S01]  /*5fa0*/  FMNMX.FTZ R8, R155, R8, !PT ;  /* 0x000000089b087209 */ /* 0x000fe20007810000 */
[----:B------:R-:W0:Y:S01]  /*5fb0*/  MUFU.TANH R62, R62 ;  /* 0x0000003e003e7308 */ /* 0x000e220000002400 */
[----:B------:R-:W-:-:S02]  /*5fc0*/  ISETP.GT.AND P3, PT, R68, 0x38, PT ;  /* 0x000000384400780c */ /* 0x000fc40003f64270 */
[----:B------:R-:W-:Y:S02]  /*5fd0*/  FSEL R38, R38, RZ, P2 ;  /* 0x000000ff26267208 */ /* 0x000fe40001000000 */
[----:B------:R-:W-:-:S03]  /*5fe0*/  FSEL R20, R7, RZ, P2 ;  /* 0x000000ff07147208 */ /* 0x000fc60001000000 */
[-CC-:B------:R-:W-:Y:S01]  /*5ff0*/  FFMA.FTZ R172, R179, R4.reuse, -R38.reuse ;  /* 0x00000004b3ac7223 */ /* 0x180fe20000010826 */
[----:B------:R-:W-:Y:S01]  /*6000*/  FSEL R179, R32, -INF , P4 ;  /* 0xff80000020b37808 */ /* 0x000fe20002000000 */
        /* <DEDUP_REMOVED lines=43> */
[----:B-----5:R-:W-:Y:S01]  /*62c0*/  FSEL R189, R44, -INF , P3 ;  /* 0xff8000002cbd7808 */ /* 0x020fe20001800000 */
[--C-:B------:R-:W-:Y:S01]  /*62d0*/  FFMA.FTZ R39, R39, R4, -R38.reuse ;  /* 0x0000000427277223 */ /* 0x100fe20000010826 */
[----:B------:R-:W-:Y:S01]  /*62e0*/  FMNMX.FTZ R8, R187, R8, !PT ;  /* 0x00000008bb087209 */ /* 0x000fe20007810000 */
[-CC-:B------:R-:W-:Y:S01]  /*62f0*/  FFMA.FTZ R12, R41, R4.reuse, -R38.reuse ;  /* 0x00000004290c7223 */ /* 0x180fe20000010826 */
[----:B------:R-:W-:Y:S01]  /*6300*/  ISETP.GT.AND P5, PT, R68, 0x58, PT ;  /* 0x000000584400780c */ /* 0x000fe20003fa4270 */
[-CC-:B------:R-:W-:Y:S01]  /*6310*/  FFMA.FTZ R15, R15, R4.reuse, -R38.reuse ;  /* 0x000000040f0f7223 */ /* 0x180fe20000010826 */
[----:B------:R-:W-:Y:S01]  /*6320*/  FSEL R169, R48, -INF , P4 ;  /* 0xff80000030a97808 */ /* 0x000fe20002000000 */
[----:B------:R-:W-:Y:S01]  /*6330*/  FFMA.FTZ R21, R21, R4, -R38 ;  /* 0x0000000415157223 */ /* 0x000fe20000010826 */
[----:B------:R-:W-:Y:S01]  /*6340*/  FMNMX.FTZ R8, R189, R8, !PT ;  /* 0x00000008bd087209 */ /* 0x000fe20007810000 */
[----:B------:R-:W-:Y:S01]  /*6350*/  MUFU.EX2 R180, R180 ;  /* 0x000000b400b47308 */ /* 0x000fe20000000800 */
[----:B------:R-:W-:-:S02]  /*6360*/  ISETP.GT.AND P3, PT, R68, 0x59, PT ;  /* 0x000000594400780c */ /* 0x000fc40003f64270 */
[----:B------:R-:W-:Y:S01]  /*6370*/  FSEL R171, R46, -INF , P5 ;  /* 0xff8000002eab7808 */ /* 0x000fe20002800000 */
[----:B------:R-:W-:Y:S01]  /*6380*/  IMAD.U32 R46, RZ, RZ, UR43 ;  /* 0x0000002bff2e7e24 */ /* 0x000fe2000f8e00ff */
        /* <DEDUP_REMOVED lines=9> */
[----:B------:R-:W-:Y:S01]  /*6420*/  IMAD.U32 R50, RZ, RZ, UR55 ;  /* 0x00000037ff327e24 */ /* 0x000fe2000f8e00ff */
[----:B------:R-:W-:Y:S01]  /*6430*/  ISETP.GT.AND P3, PT, R68, 0x68, PT ;  /* 0x000000684400780c */ /* 0x000fe20003f64270 */
[----:B------:R-:W-:Y:S01]  /*6440*/  UMOV UR55, UR43 ;  /* 0x0000002b00377c82 */ /* 0x000fe20008000000 */
[----:B-1----:R-:W-:Y:S02]  /*6450*/  FSEL R193, R56, -INF , P5 ;  /* 0xff80000038c17808 */ /* 0x002fe40002800000 */
[----:B------:R-:W-:Y:S01]  /*6460*/  FMNMX.FTZ R8, R191, R8, !PT ;  /* 0x00000008bf087209 */ /* 0x000fe20007810000 */
[----:B------:R-:W-:Y:S01]  /*6470*/  MUFU.EX2 R27, R27 ;  /* 0x0000001b001b7308 */ /* 0x000fe20000000800 */
[----:B------:R-:W-:-:S02]  /*6480*/  ISETP.GT.AND P4, PT, R68, 0x69, PT ;  /* 0x000000694400780c */ /* 0x000fc40003f84270 */
[----:B------:R-:W-:Y:S02]  /*6490*/  FSEL R195, R54, -INF , P3 ;  /* 0xff80000036c37808 */ /* 0x000fe40001800000 */
[----:B------:R-:W-:Y:S02]  /*64a0*/  FMNMX.FTZ R8, R193, R8, !PT ;  /* 0x00000008c1087209 */ /* 0x000fe40007810000 */
[----:B------:R-:W-:Y:S01]  /*64b0*/  ISETP.GT.AND P5, PT, R68, 0x70, PT ;  /* 0x000000704400780c */ /* 0x000fe20003fa4270 */
[----:B------:R-:W-:Y:S01]  /*64c0*/  MUFU.EX2 R176, R176 ;  /* 0x000000b000b07308 */ /* 0x000fe20000000800 */
[----:B--2---:R-:W-:Y:S02]  /*64d0*/  FSEL R65, R60, -INF , P4 ;  /* 0xff8000003c417808 */ /* 0x004fe40002000000 */
        /* <DEDUP_REMOVED lines=10> */
[----:B0-----:R-:W-:Y:S01]  /*6580*/  FSEL R201, R62, -INF , P4 ;  /* 0xff8000003ec97808 */ /* 0x001fe20002000000 */
[----:B------:R-:W-:Y:S02]  /*6590*/  WARPGROUP.DEPBAR.LE gsb0, 0x0 ;  /* 0x00008000000079c5 */ /* 0x000fe40000010000 */
[----:B------:R-:W-:Y:S01]  /*65a0*/  WARPGROUP.ARRIVE ;  /* 0x00000000000079c5 */ /* 0x000fe20000000000 */
[----:B------:R-:W-:Y:S01]  /*65b0*/  FMNMX.FTZ R8, R199, R8, !PT ;  /* 0x00000008c7087209 */ /* 0x000fe20007810000 */
[-CC-:B------:R-:W-:Y:S01]  /*65c0*/  FFMA.FTZ R156, R57, R4.reuse, -R38.reuse ;  /* 0x00000004399c7223 */ /* 0x180fe20000010826 */
[----:B------:R-:W-:Y:S01]  /*65d0*/  FSEL R157, R66, -INF , P5 ;  /* 0xff800000429d7808 */ /* 0x000fe20002800000 */
[--C-:B------:R-:W-:Y:S01]  /*65e0*/  FFMA.FTZ R158, R55, R4, -R38.reuse ;  /* 0x00000004379e7223 */ /* 0x100fe20000010826 */
[----:B------:R-:W-:Y:S01]  /*65f0*/  FMNMX.FTZ R8, R201, R8, !PT ;  /* 0x00000008c9087209 */ /* 0x000fe20007810000 */
[----:B------:R-:W-:Y:S01]  /*6600*/  HGMMA.64x128x16.F32 R88, R160, gdesc[UR4].tnspB, R88, gsb0 ;  /* 0x41e00004a0587df0 */ /* 0x000fe20008000858 */
[----:B------:R-:W-:Y:S01]  /*6610*/  UIADD3 UR6, UR10, 0x380, URZ ;  /* 0x000003800a067890 */ /* 0x000fe2000fffe03f */
[----:B------:R-:W-:Y:S01]  /*6620*/  MUFU.EX2 R29, R29 ;  /* 0x0000001d001d7308 */ /* 0x000fe20000000800 */
[----:B------:R-:W-:Y:S01]  /*6630*/  FMNMX.FTZ R9, R157, R8, !PT ;  /* 0x000000089d097209 */ /* 0x000fe20007810000 */
[----:B------:R-:W-:Y:S01]  /*6640*/  UMOV UR7, 0x40000040 ;  /* 0x4000004000077882 */ /* 0x000fe20000000000 */
[----:B------:R-:W-:Y:S01]  /*6650*/  FFMA.FTZ R8, R47, R4, -R38 ;  /* 0x000000042f087223 */ /* 0x000fe20000010826 */
[----:B------:R-:W-:-:S02]  /*6660*/  @!P1 LEA R46, R46, UR41, 0x3 ;  /* 0x000000292e2e9c11 */ /* 0x000fc4000f8e18ff */
[----:B------:R-:W0:Y:S01]  /*6670*/  SHFL.BFLY PT, R10, R9, 0x2, 0x1f ;  /* 0x0c401f00090a7f89 */ /* 0x000e2200000e0000 */
[----:B------:R-:W-:Y:S01]  /*6680*/  @!P1 LEA R50, R50, UR41, 0x3 ;  /* 0x0000002932329c11 */ /* 0x000fe2000f8e18ff */
[----:B------:R-:W-:Y:S01]  /*6690*/  MUFU.EX2 R172, R172 ;  /* 0x000000ac00ac7308 */ /* 0x000fe20000000800 */
[----:B------:R-:W-:-:S03]  /*66a0*/  @!P1 VIADD R46, R46, 0x28840 ;  /* 0x000288402e2e9836 */ /* 0x000fc60000000000 */
[----:B------:R-:W-:Y:S02]  /*66b0*/  @!P1 VIADD R50, R50, 0x28860 ;  /* 0x0002886032329836 */ /* 0x000fe40000000000 */
[----:B------:R-:W-:Y:S02]  /*66c0*/  @!P1 PRMT R46, RZ, 0x654, R46 ;  /* 0x00000654ff2e9816 */ /* 0x000fe4000000002e */
[----:B------:R-:W-:Y:S01]  /*66d0*/  MUFU.EX2 R31, R31 ;  /* 0x0000001f001f7308 */ /* 0x000fe20000000800 */
[----:B------:R-:W-:-:S07]  /*66e0*/  @!P1 PRMT R50, RZ, 0x654, R50 ;  /* 0x00000654ff329816 */ /* 0x000fce0000000032 */
[----:B------:R-:W-:Y:S01]  /*66f0*/  MUFU.EX2 R174, R174 ;  /* 0x000000ae00ae7308 */ /* 0x000fe20000000800 */
[----:B0-----:R-:W-:Y:S01]  /*6700*/  FMNMX.FTZ R14, R9, R10, !PT ;  /* 0x0000000a090e7209 */ /* 0x001fe20007810000 */
[-CC-:B------:R-:W-:Y:S01]  /*6710*/  FFMA.FTZ R10, R43, R4.reuse, -R38.reuse ;  /* 0x000000042b0a7223 */ /* 0x180fe20000010826 */
[----:B------:R-:W-:Y:S01]  /*6720*/  FFMA.FTZ R38, R13, R4, -R38 ;  /* 0x000000040d267223 */ /* 0x000fe20000010826 */
[----:B------:R-:W-:-:S04]  /*6730*/  FADD.FTZ R13, -R20, R5 ;  /* 0x00000005140d7221 */ /* 0x000fc80000010100 */
[----:B------:R-:W-:Y:S01]  /*6740*/  MUFU.EX2 R33, R33 ;  /* 0x0000002100217308 */ /* 0x000fe20000000800 */
[----:B------:R-:W0:Y:S01]  /*6750*/  SHFL.BFLY PT, R9, R14, 0x1, 0x1f ;  /* 0x0c201f000e097f89 */ /* 0x000e2200000e0000 */
[----:B------:R-:W-:-:S06]  /*6760*/  FMUL.FTZ R13, R13, R4 ;  /* 0x000000040d0d7220 */ /* 0x000fcc0000410000 */
[----:B------:R-:W-:Y:S08]  /*6770*/  MUFU.EX2 R168, R168 ;  /* 0x000000a800a87308 */ /* 0x000ff00000000800 */
[----:B------:R-:W1:Y:S08]  /*6780*/  MUFU.EX2 R13, R13 ;  /* 0x0000000d000d7308 */ /* 0x000e700000000800 */
[----:B------:R-:W2:Y:S01]  /*6790*/  MUFU.EX2 R35, R35 ;  /* 0x0000002300237308 */ /* 0x000ea20000000800 */
[----:B0-----:R-:W-:-:S04]  /*67a0*/  FMNMX.FTZ R9, R14, R9, !PT ;  /* 0x000000090e097209 */ /* 0x001fc80007810000 */
[C---:B------:R-:W-:Y:S01]  /*67b0*/  FSETP.NEU.FTZ.AND P2, PT, R9.reuse, -INF , PT ;  /* 0xff8000000900780b */ /* 0x040fe20003f5d000 */
[----:B------:R-:W-:Y:S02]  /*67c0*/  FMUL.FTZ R34, R9, R4 ;  /* 0x0000000409227220 */ /* 0x000fe40000410000 */
[----:B------:R-:W-:Y:S01]  /*67d0*/  MUFU.EX2 R170, R170 ;  /* 0x000000aa00aa7308 */ /* 0x000fe20000000800 */
[----:B-1----:R-:W-:Y:S01]  /*67e0*/  FFMA.FTZ R40, R13, R3, R180 ;  /* 0x000000030d287223 */ /* 0x002fe200000100b4 */
[C---:B------:R-:W-:Y:S02]  /*67f0*/  F2FP.F16.F32.PACK_AB R180, R25.reuse, R180 ;  /* 0x000000b419b4723e */ /* 0x040fe400000000ff */
[----:B------:R-:W-:Y:S01]  /*6800*/  FSEL R34, R34, RZ, P2 ;  /* 0x000000ff22227208 */ /* 0x000fe20001000000 */
[----:B------:R-:W-:-:S03]  /*6810*/  FADD.FTZ R3, R25, R40 ;  /* 0x0000002819037221 */ /* 0x000fc60000010000 */
        /* <DEDUP_REMOVED lines=18> */
[----:B------:R-:W-:Y:S01]  /*6940*/  FSEL R3, R9, RZ, P2 ;  /* 0x000000ff09037208 */ /* 0x000fe20001000000 */
[-CC-:B------:R-:W-:Y:S01]  /*6950*/  FFMA.FTZ R55, R87, R4.reuse, -R34.reuse ;  /* 0x0000000457377223 */ /* 0x180fe20000010822 */
[-C--:B------:R-:W-:Y:S01]  /*6960*/  FFMA.FTZ R32, R153, R4.reuse, -R34 ;  /* 0x0000000499207223 */ /* 0x080fe20000010822 */
[----:B------:R-:W-:Y:S01]  /*6970*/  FADD.FTZ R37, R29, R44 ;  /* 0x0000002c1d257221 */ /* 0x000fe20000010000 */
[-C--:B------:R-:W-:Y:S01]  /*6980*/  FFMA.FTZ R57, R155, R4.reuse, -R34 ;  /* 0x000000049b397223 */ /* 0x080fe20000010822 */
[----:B------:R-:W-:Y:S01]  /*6990*/  FADD.FTZ R67, -R3, R6 ;  /* 0x0000000603437221 */ /* 0x000fe20000010100 */
[----:B------:R-:W-:Y:S01]  /*69a0*/  IADD3 R3, -R22, 0xb, RZ ;  /* 0x0000000b16037810 */ /* 0x000fe20007ffe1ff */
[----:B------:R-:W-:Y:S01]  /*69b0*/  FADD.FTZ R44, R172, R37 ;  /* 0x00000025ac2c7221 */ /* 0x000fe20000010000 */
[----:B------:R0:W-:Y:S01]  /*69c0*/  MUFU.EX2 R21, R63 ;  /* 0x0000003f00157308 */ /* 0x0001e20000000800 */
[-C--:B------:R-:W-:Y:S01]  /*69d0*/  FMUL.FTZ R6, R67, R4.reuse ;  /* 0x0000000443067220 */ /* 0x080fe20000410000 */
[-C--:B------:R-:W-:Y:S01]  /*69e0*/  FFMA.FTZ R36, R179, R4.reuse, -R34 ;  /* 0x00000004b3247223 */ /* 0x080fe20000010822 */
[----:B------:R-:W-:Y:S01]  /*69f0*/  FADD.FTZ R71, R31, R44 ;  /* 0x0000002c1f477221 */ /* 0x000fe20000010000 */
[--C-:B------:R-:W-:Y:S01]  /*6a00*/  FFMA.FTZ R59, R177, R4, -R34.reuse ;  /* 0x00000004b13b7223 */ /* 0x100fe20000010822 */
[----:B------:R-:W-:Y:S01]  /*6a10*/  F2FP.F16.F32.PACK_AB R176, R11, R176 ;  /* 0x000000b00bb0723e */ /* 0x000fe200000000ff */
[-CC-:B------:R-:W-:Y:S01]  /*6a20*/  FFMA.FTZ R153, R183, R4.reuse, -R34.reuse ;  /* 0x00000004b7997223 */ /* 0x180fe20000010822 */
[----:B------:R-:W-:Y:S01]  /*6a30*/  FADD.FTZ R44, R174, R71 ;  /* 0x00000047ae2c7221 */ /* 0x000fe20000010000 */
[----:B------:R-:W-:Y:S01]  /*6a40*/  MUFU.EX2 R6, R6 ;  /* 0x0000000600067308 */ /* 0x000fe20000000800 */
[-CC-:B0-----:R-:W-:Y:S01]  /*6a50*/  FFMA.FTZ R63, R175, R4.reuse, -R34.reuse ;  /* 0x00000004af3f7223 */ /* 0x181fe20000010822 */
        /* <DEDUP_REMOVED lines=17> */
[----:B------:R-:W-:-:S02]  /*6b70*/  PLOP3.LUT P2, PT, PT, PT, UP0, 0x80, 0x0 ;  /* 0x000000000000781c */ /* 0x000fc40003f4f008 */
[----:B------:R-:W-:Y:S02]  /*6b80*/  F2FP.F16.F32.PACK_AB R182, R27, R182 ;  /* 0x000000b61bb6723e */ /* 0x000fe400000000ff */
[----:B------:R-:W-:Y:S01]  /*6b90*/  F2FP.F16.F32.PACK_AB R178, R29, R178 ;  /* 0x000000b21db2723e */ /* 0x000fe200000000ff */
[----:B------:R-:W-:Y:S01]  /*6ba0*/  MUFU.EX2 R24, R24 ;  /* 0x0000001800187308 */ /* 0x000fe20000000800 */
[----:B------:R-:W-:Y:S02]  /*6bb0*/  F2FP.F16.F32.PACK_AB R172, R31, R172 ;  /* 0x000000ac1fac723e */ /* 0x000fe400000000ff */
[----:B------:R-:W-:Y:S02]  /*6bc0*/  F2FP.F16.F32.PACK_AB R174, R33, R174 ;  /* 0x000000ae21ae723e */ /* 0x000fe400000000ff */
[----:B--2---:R-:W-:Y:S01]  /*6bd0*/  F2FP.F16.F32.PACK_AB R168, R35, R168 ;  /* 0x000000a823a8723e */ /* 0x004fe200000000ff */
[----:B------:R-:W-:Y:S02]  /*6be0*/  WARPGROUP.DEPBAR.LE gsb0, 0x0 ;  /* 0x00008000000079c5 */ /* 0x000fe40000010000 */
[----:B------:R-:W-:Y:S01]  /*6bf0*/  WARPGROUP.ARRIVE ;  /* 0x00000000000079c5 */ /* 0x000fe20000000000 */
[----:B------:R-:W-:Y:S05]  /*6c00*/  MUFU.EX2 R154, R154 ;  /* 0x0000009a009a7308 */ /* 0x000fea0000000800 */
[----:B------:R-:W-:Y:S03]  /*6c10*/  HGMMA.64x128x16.F32 R88, R164, gdesc[UR4].tnspB, R88, gsb0 ;  /* 0x41e00004a4587df0 */ /* 0x000fe60008000858 */
[----:B------:R-:W0:Y:S08]  /*6c20*/  MUFU.EX2 R41, R41 ;  /* 0x0000002900297308 */ /* 0x000e300000000800 */
[----:B------:R-:W-:Y:S08]  /*6c30*/  MUFU.EX2 R49, R49 ;  /* 0x0000003100317308 */ /* 0x000ff00000000800 */
[----:B------:R-:W-:Y:S01]  /*6c40*/  MUFU.EX2 R26, R26 ;  /* 0x0000001a001a7308 */ /* 0x000fe20000000800 */
[----:B0-----:R-:W-:-:S07]  /*6c50*/  F2FP.F16.F32.PACK_AB R183, R41, R24 ;  /* 0x0000001829b7723e */ /* 0x001fce00000000ff */
[----:B------:R-:W-:Y:S08]  /*6c60*/  MUFU.EX2 R156, R156 ;  /* 0x0000009c009c7308 */ /* 0x000ff00000000800 */
        /* <DEDUP_REMOVED lines=11> */
[----:B------:R-:W1:Y:S08]  /*6d20*/  MUFU.EX2 R45, R45 ;  /* 0x0000002d002d7308 */ /* 0x000e700000000800 */
[----:B------:R-:W-:Y:S01]  /*6d30*/  MUFU.EX2 R32, R32 ;  /* 0x0000002000207308 */ /* 0x000fe20000000800 */
[----:B0-----:R-:W-:-:S07]  /*6d40*/  F2FP.F16.F32.PACK_AB R173, R55, R30 ;  /* 0x0000001e37ad723e */ /* 0x001fce00000000ff */
        /* <DEDUP_REMOVED lines=9> */
[-C--:B------:R-:W-:Y:S01]  /*6de0*/  FMUL.FTZ R90, R90, R6.reuse ;  /* 0x000000065a5a7220 */ /* 0x080fe20000410000 */
[-C--:B------:R-:W-:Y:S01]  /*6df0*/  FMUL.FTZ R91, R91, R6.reuse ;  /* 0x000000065b5b7220 */ /* 0x080fe20000410000 */
[-C--:B------:R-:W-:Y:S01]  /*6e00*/  FMUL.FTZ R94, R94, R6.reuse ;  /* 0x000000065e5e7220 */ /* 0x080fe20000410000 */
[----:B------:R-:W-:Y:S01]  /*6e10*/  FADD.FTZ R48, R170, R3 ;  /* 0x00000003aa307221 */ /* 0x000fe20000010000 */
[-C--:B------:R-:W-:Y:S01]  /*6e20*/  FMUL.FTZ R95, R95, R6.reuse ;  /* 0x000000065f5f7220 */ /* 0x080fe20000410000 */
[----:B------:R0:W-:Y:S01]  /*6e30*/  @!P1 SYNCS.ARRIVE.TRANS64.RED.A1T0 RZ, [R50+URZ], RZ ;  /* 0x000000ff32ff99a7 */ /* 0x0001e2000810043f */
[----:B------:R2:W3:Y:S01]  /*6e40*/  MUFU.EX2 R5, R38 ;  /* 0x0000002600057308 */ /* 0x0004e20000000800 */
[----:B------:R-:W-:Y:S01]  /*6e50*/  FADD.FTZ R3, R69, R48 ;  /* 0x0000003045037221 */ /* 0x000fe20000010000 */
[-C--:B------:R-:W-:Y:S01]  /*6e60*/  FMUL.FTZ R98, R98, R6.reuse ;  /* 0x0000000662627220 */ /* 0x080fe20000410000 */
[-C--:B------:R-:W-:Y:S01]  /*6e70*/  FMUL.FTZ R99, R99, R6.reuse ;  /* 0x0000000663637220 */ /* 0x080fe20000410000 */
[----:B------:R-:W-:Y:S01]  /*6e80*/  FMUL.FTZ R102, R102, R6 ;  /* 0x0000000666667220 */ /* 0x000fe20000410000 */
[----:B-1----:R-:W-:Y:S01]  /*6e90*/  FADD.FTZ R46, R152, R3 ;  /* 0x00000003982e7221 */ /* 0x002fe20000010000 */
[----:B------:R-:W-:Y:S01]  /*6ea0*/  FFMA.FTZ R3, R6, R0, R21 ;  /* 0x0000000006037223 */ /* 0x000fe20000010015 */
[----:B------:R-:W-:Y:S01]  /*6eb0*/  FMUL.FTZ R103, R103, R6 ;  /* 0x0000000667677220 */ /* 0x000fe20000410000 */
[----:B------:R-:W1:Y:S01]  /*6ec0*/  MUFU.EX2 R12, R12 ;  /* 0x0000000c000c7308 */ /* 0x000e620000000800 */
[----:B------:R-:W-:Y:S01]  /*6ed0*/  FADD.FTZ R67, R61, R46 ;  /* 0x0000002e3d437221 */ /* 0x000fe20000010000 */
[----:B------:R-:W-:Y:S01]  /*6ee0*/  FADD.FTZ R3, R20, R3 ;  /* 0x0000000314037221 */ /* 0x000fe20000010000 */
[-CC-:B--2---:R-:W-:Y:S01]  /*6ef0*/  FFMA.FTZ R38, R181, R4.reuse, -R34.reuse ;  /* 0x00000004b5267223 */ /* 0x184fe20000010822 */
[----:B------:R-:W-:Y:S01]  /*6f00*/  FFMA.FTZ R34, R157, R4, -R34 ;  /* 0x000000049d227223 */ /* 0x000fe20000010822 */
[----:B------:R-:W-:Y:S01]  /*6f10*/  FADD.FTZ R46, R154, R67 ;  /* 0x000000439a2e7221 */ /* 0x000fe20000010000 */
[----:B------:R-:W-:Y:S01]  /*6f20*/  FADD.FTZ R0, R24, R3 ;  /* 0x0000000318007221 */ /* 0x000fe20000010000 */
[----:B------:R-:W-:Y:S01]  /*6f30*/  FMUL.FTZ R106, R106, R6 ;  /* 0x000000066a6a7220 */ /* 0x000fe20000410000 */
[----:B------:R-:W-:Y:S01]  /*6f40*/  MUFU.EX2 R59, R59 ;  /* 0x0000003b003b7308 */ /* 0x000fe20000000800 */
[----:B------:R-:W-:Y:S01]  /*6f50*/  FADD.FTZ R67, R49, R46 ;  /* 0x0000002e31437221 */ /* 0x000fe20000010000 */
[----:B------:R-:W-:Y:S01]  /*6f60*/  FADD.FTZ R3, R41, R0 ;  /* 0x0000000029037221 */ /* 0x000fe20000010000 */
[----:B---3--:R-:W-:Y:S01]  /*6f70*/  F2FP.F16.F32.PACK_AB R166, R5, R14 ;  /* 0x0000000e05a6723e */ /* 0x008fe200000000ff */
        /* <DEDUP_REMOVED lines=20> */
[----:B------:R-:W4:Y:S01]  /*70c0*/  MUFU.EX2 R63, R63 ;  /* 0x0000003f003f7308 */ /* 0x000f220000000800 */
        /* <DEDUP_REMOVED lines=16> */
[----:B--2---:R-:W-:Y:S01]  /*71d0*/  FADD.FTZ R11, R15, R46 ;  /* 0x0000002e0f0b7221 */ /* 0x004fe20000010000 */
[----:B------:R-:W-:Y:S01]  /*71e0*/  FADD.FTZ R3, R59, R0 ;  /* 0x000000003b037221 */ /* 0x000fe20000010000 */
[-C--:B------:R-:W-:Y:S01]  /*71f0*/  FMUL.FTZ R135, R135, R6.reuse ;  /* 0x0000000687877220 */ /* 0x080fe20000410000 */
[-C--:B------:R-:W-:Y:S01]  /*7200*/  FMUL.FTZ R138, R138, R6.reuse ;  /* 0x000000068a8a7220 */ /* 0x080fe20000410000 */
[----:B------:R-:W-:Y:S01]  /*7210*/  FADD.FTZ R8, R14, R11 ;  /* 0x0000000b0e087221 */ /* 0x000fe20000010000 */
[----:B---3--:R-:W-:Y:S01]  /*7220*/  FADD.FTZ R0, R38, R3 ;  /* 0x0000000326007221 */ /* 0x008fe20000010000 */
[-C--:B------:R-:W-:Y:S01]  /*7230*/  FMUL.FTZ R139, R139, R6.reuse ;  /* 0x000000068b8b7220 */ /* 0x080fe20000410000 */
[----:B------:R-:W2:Y:S01]  /*7240*/  MUFU.EX2 R155, R155 ;  /* 0x0000009b009b7308 */ /* 0x000ea20000000800 */
[----:B------:R-:W-:Y:S01]  /*7250*/  FADD.FTZ R3, R5, R8 ;  /* 0x0000000805037221 */ /* 0x000fe20000010000 */
[----:B----4-:R-:W-:Y:S01]  /*7260*/  FADD.FTZ R0, R63, R0 ;  /* 0x000000003f007221 */ /* 0x010fe20000010000 */
[-C--:B------:R-:W-:Y:S01]  /*7270*/  FMUL.FTZ R142, R142, R6.reuse ;  /* 0x000000068e8e7220 */ /* 0x080fe20000410000 */
[-C--:B------:R-:W-:Y:S01]  /*7280*/  FMUL.FTZ R143, R143, R6.reuse ;  /* 0x000000068f8f7220 */ /* 0x080fe20000410000 */
[-C--:B------:R-:W-:Y:S01]  /*7290*/  FMUL.FTZ R146, R146, R6.reuse ;  /* 0x0000000692927220 */ /* 0x080fe20000410000 */
[----:B-----5:R-:W-:Y:S01]  /*72a0*/  FADD.FTZ R5, R153, R0 ;  /* 0x0000000099057221 */ /* 0x020fe20000010000 */
[-C--:B------:R-:W-:Y:S01]  /*72b0*/  FMUL.FTZ R147, R147, R6.reuse ;  /* 0x0000000693937220 */ /* 0x080fe20000410000 */
[----:B------:R-:W3:Y:S01]  /*72c0*/  MUFU.EX2 R42, R42 ;  /* 0x0000002a002a7308 */ /* 0x000ee20000000800 */
[-C--:B------:R-:W-:Y:S01]  /*72d0*/  FMUL.FTZ R150, R150, R6.reuse ;  /* 0x0000000696967220 */ /* 0x080fe20000410000 */
[----:B-1----:R-:W-:Y:S01]  /*72e0*/  FADD.FTZ R0, R40, R5 ;  /* 0x0000000528007221 */ /* 0x002fe20000010000 */
[----:B------:R-:W-:Y:S01]  /*72f0*/  FMUL.FTZ R151, R151, R6 ;  /* 0x0000000697977220 */ /* 0x000fe20000410000 */
[----:B------:R-:W-:Y:S01]  /*7300*/  F2FP.F16.F32.PACK_AB R170, R69, R170 ;  /* 0x000000aa45aa723e */ /* 0x000fe200000000ff */
[-C--:B------:R-:W-:Y:S01]  /*7310*/  FMUL.FTZ R88, R88, R13.reuse ;  /* 0x0000000d58587220 */ /* 0x080fe20000410000 */
[----:B------:R-:W-:Y:S01]  /*7320*/  F2FP.F16.F32.PACK_AB R152, R61, R152 ;  /* 0x000000983d98723e */ /* 0x000fe200000000ff */
[-C--:B------:R-:W-:Y:S01]  /*7330*/  FMUL.FTZ R89, R89, R13.reuse ;  /* 0x0000000d59597220 */ /* 0x080fe20000410000 */
[----:B------:R-:W1:Y:S01]  /*7340*/  MUFU.EX2 R37, R37 ;  /* 0x0000002500257308 */ /* 0x000e620000000800 */
        /* <DEDUP_REMOVED lines=48> */
[----:B--2---:R-:W-:Y:S01]  /*7650*/  FADD.FTZ R0, R161, R0 ;  /* 0x00000000a1007221 */ /* 0x004fe20000010000 */
[----:B------:R-:W-:Y:S01]  /*7660*/  F2FP.F16.F32.PACK_AB R175, R57, R32 ;  /* 0x0000002039af723e */ /* 0x000fe200000000ff */
[----:B------:R-:W-:Y:S01]  /*7670*/  IMAD.MOV.U32 R5, RZ, RZ, R7 ;  /* 0x000000ffff057224 */ /* 0x000fe200078e0007 */
[----:B------:R-:W-:Y:S01]  /*7680*/  F2FP.F16.F32.PACK_AB R169, R59, R36 ;  /* 0x000000243ba9723e */ /* 0x000fe200000000ff */
[----:B------:R-:W-:Y:S01]  /*7690*/  IMAD.MOV.U32 R6, RZ, RZ, R9 ;  /* 0x000000ffff067224 */ /* 0x000fe200078e0009 */
[----:B------:R-:W-:-:S02]  /*76a0*/  F2FP.F16.F32.PACK_AB R171, R63, R38 ;  /* 0x000000263fab723e */ /* 0x000fc400000000ff */
[----:B------:R-:W2:Y:S01]  /*76b0*/  MUFU.EX2 R65, R65 ;  /* 0x0000004100417308 */ /* 0x000ea20000000800 */
[----:B---3--:R-:W-:Y:S01]  /*76c0*/  FADD.FTZ R0, R193, R0 ;  /* 0x00000000c1007221 */ /* 0x008fe20000010000 */
[----:B------:R-:W-:Y:S02]  /*76d0*/  F2FP.F16.F32.PACK_AB R153, R40, R153 ;  /* 0x000000992899723e */ /* 0x000fe400000000ff */
[----:B------:R-:W-:Y:S02]  /*76e0*/  F2FP.F16.F32.PACK_AB R155, R42, R155 ;  /* 0x0000009b2a9b723e */ /* 0x000fe400000000ff */
[----:B------:R-:W-:Y:S02]  /*76f0*/  F2FP.F16.F32.PACK_AB R157, R44, R37 ;  /* 0x000000252c9d723e */ /* 0x000fe400000000ff */
[----:B------:R-:W3:Y:S01]  /*7700*/  MUFU.EX2 R165, R197 ;  /* 0x000000c500a57308 */ /* 0x000ee20000000800 */
[----:B-1----:R-:W-:Y:S01]  /*7710*/  FADD.FTZ R0, R163, R0 ;  /* 0x00000000a3007221 */ /* 0x002fe20000010000 */
[----:B------:R-:W-:-:S02]  /*7720*/  F2FP.F16.F32.PACK_AB R159, R73, R159 ;  /* 0x0000009f499f723e */ /* 0x000fc400000000ff */
[----:B------:R-:W-:-:S04]  /*7730*/  F2FP.F16.F32.PACK_AB R161, R193, R161 ;  /* 0x000000a1c1a1723e */ /* 0x000fc800000000ff */
        /* <DEDUP_REMOVED lines=11> */
[----:B0-----:R-:W-:Y:S06]  /*77f0*/  @P2 BRA `(.L_x_7574) ;  /* 0xffffffcc00e02947 */ /* 0x001fec000383ffff */
.L_x_7565:
[----:B------:R-:W-:-:S13]  /*7800*/  ISETP.LE.AND P2, PT, RZ, UR56, PT ;  /* 0x00000038ff007c0c */ /* 0x000fda000bf43270 */
[----:B------:R-:W-:Y:S05]  /*7810*/  @!P2 BRA `(.L_x_7575) ;  /* 0x0000002400fca947 */ /* 0x000fea0003800000 */
[----:B------:R-:W-:Y:S01]  /*7820*/  IMAD.MOV.U32 R6, RZ, RZ, R9 ;  /* 0x000000ffff067224 */ /* 0x000fe200078e0009 */
[----:B------:R-:W-:Y:S01]  /*7830*/  MOV R8, R7 ;  /* 0x0000000700087202 */ /* 0x000fe20000000f00 */
[----:B------:R-:W-:Y:S01]  /*7840*/  UMOV UR52, UR44 ;  /* 0x0000002c00347c82 */ /* 0x000fe20008000000 */
[----:B------:R-:W-:Y:S01]  /*7850*/  UMOV UR51, UR43 ;  /* 0x0000002b00337c82 */ /* 0x000fe20008000000 */
[----:B------:R-:W-:-:S05]  /*7860*/  ULDC UR47, c[0x0][0x9d8] ;  /* 0x00027600002f7ab9 */ /* 0x000fca0000000800 */
.L_x_7584:
        /* <DEDUP_REMOVED lines=9> */
.L_x_7577:
[----:B------:R-:W-:Y:S01]  /*7900*/  ULEA UR6, UR43, UR41, 0x3 ;  /* 0x000000292b067291 */ /* 0x000fe2000f8e183f */
[----:B------:R-:W-:-:S05]  /*7910*/  IMAD.U32 R4, RZ, RZ, UR44 ;  /* 0x0000002cff047e24 */ /* 0x000fca000f8e00ff */
[----:B------:R-:W-:-:S04]  /*7920*/  SHF.L.U32 R4, R4, 0x1f, RZ ;  /* 0x0000001f04047819 */ /* 0x000fc800000006ff */
[----:B------:R0:W1:Y:S01]  /*7930*/  SYNCS.PHASECHK.TRANS64.TRYWAIT P2, [UR6+0x28830], R4 ;  /* 0x02883004ff0075a7 */ /* 0x0000620008040146 */
[----:B------:R-:W-:Y:S05]  /*7940*/  @!P0 BRA `(.L_x_7578) ;  /* 0x0000000000048947 */ /* 0x000fea0003800000 */
[----:B------:R-:W-:Y:S01]  /*7950*/  BPT.TRAP 0x1 ;  /* 0x000000040000795c */ /* 0x000fe20000300000 */
.L_x_7578:
[----:B-1----:R-:W-:Y:S05]  /*7960*/  @P2 BRA `(.L_x_7576) ;  /* 0x0000000000082947 */ /* 0x002fea0003800000 */
[----:B------:R-:W1:Y:S02]  /*7970*/  SYNCS.PHASECHK.TRANS64.TRYWAIT P2, [UR6+0x28830], R4 ;  /* 0x02883004ff0075a7 */ /* 0x000e640008040146 */
[----:B-1----:R-:W-:Y:S05]  /*7980*/  @!P2 BRA `(.L_x_7579) ;  /* 0x000000a0001ca947 */ /* 0x002fea0003800000 */
.L_x_7576:
        /* <DEDUP_REMOVED lines=45> */
.L_x_7581:
[----:B------:R-:W-:Y:S01]  /*7c60*/  ULEA UR6, UR51, UR41, 0x3 ;  /* 0x0000002933067291 */ /* 0x000fe2000f8e183f */
[----:B------:R-:W-:-:S05]  /*7c70*/  IMAD.U32 R4, RZ, RZ, UR52 ;  /* 0x00000034ff047e24 */ /* 0x000fca000f8e00ff */
[----:B------:R-:W-:-:S04]  /*7c80*/  SHF.L.U32 R4, R4, 0x1f, RZ ;  /* 0x0000001f04047819 */ /* 0x000fc800000006ff */
[----:B------:R0:W1:Y:S01]  /*7c90*/  SYNCS.PHASECHK.TRANS64.TRYWAIT P2, [UR6+0x28850], R4 ;  /* 0x02885004ff0075a7 */ /* 0x0000620008040146 */
[----:B------:R-:W-:Y:S05]  /*7ca0*/  @!P0 BRA `(.L_x_7582) ;  /* 0x0000000000048947 */ /* 0x000fea0003800000 */
[----:B------:R-:W-:Y:S01]  /*7cb0*/  BPT.TRAP 0x1 ;  /* 0x000000040000795c */ /* 0x000fe20000300000 */
.L_x_7582:
[----:B-1----:R-:W-:Y:S05]  /*7cc0*/  @P2 BRA `(.L_x_7580) ;  /* 0x0000000000082947 */ /* 0x002fea0003800000 */
[----:B------:R-:W1:Y:S02]  /*7cd0*/  SYNCS.PHASECHK.TRANS64.TRYWAIT P2, [UR6+0x28850], R4 ;  /* 0x02885004ff0075a7 */ /* 0x000e640008040146 */
[----:B-1----:R-:W-:Y:S05]  /*7ce0*/  @!P2 BRA `(.L_x_7583) ;  /* 0x0000009c005ca947 */ /* 0x002fea0003800000 */
.L_x_7580:
        /* <DEDUP_REMOVED lines=27> */
[----:B------:R-:W-:Y:S01]  /*7ea0*/  MUFU.TANH R187, R187 ;  /* 0x000000bb00bb7308 */ /* 0x000fe20000002400 */
[----:B------:R-:W-:Y:S01]  /*7eb0*/  UMOV UR7, 0x40000040 ;  /* 0x4000004000077882 */ /* 0x000fe20000000000 */
[----:B0-----:R-:W-:Y:S01]  /*7ec0*/  FMNMX.FTZ R4, R5, R8, !PT ;  /* 0x0000000805047209 */ /* 0x001fe20007810000 */
[----:B------:R-:W-:Y:S01]  /*7ed0*/  FMUL.FTZ R47, R55, UR47 ;  /* 0x0000002f372f7c20 */ /* 0x000fe20008410000 */
[----:B------:R-:W-:Y:S01]  /*7ee0*/  FMUL.FTZ R55, R56, UR47 ;  /* 0x0000002f38377c20 */ /* 0x000fe20008410000 */
[----:B------:R-:W-:Y:S01]  /*7ef0*/  FMUL.FTZ R11, R26, UR47 ;  /* 0x0000002f1a0b7c20 */ /* 0x000fe20008410000 */
[----:B------:R-:W-:Y:S01]  /*7f00*/  FMUL.FTZ R57, R57, UR47 ;  /* 0x0000002f39397c20 */ /* 0x000fe20008410000 */
[----:B-1----:R-:W-:Y:S01]  /*7f10*/  FMNMX.FTZ R4, R9, R4, !PT ;  /* 0x0000000409047209 */ /* 0x002fe20007810000 */
        /* <DEDUP_REMOVED lines=38> */
[----:B------:R-:W-:Y:S01]  /*8180*/  ISETP.LT.AND P2, PT, RZ, UR56, PT ;  /* 0x00000038ff007c0c */ /* 0x000fe2000bf41270 */
[----:B------:R-:W-:Y:S01]  /*8190*/  UMOV UR52, UR44 ;  /* 0x0000002c00347c82 */ /* 0x000fe20008000000 */
        /* <DEDUP_REMOVED lines=14> */
[----:B0-----:R-:W-:Y:S01]  /*8280*/  FMNMX.FTZ R12, R15, R12, !PT ;  /* 0x0000000c0f0c7209 */ /* 0x001fe20007810000 */
[----:B------:R-:W-:-:S02]  /*8290*/  WARPGROUP.DEPBAR.LE gsb0, 0x0 ;  /* 0x00008000000079c5 */ /* 0x000fc40000010000 */
[----:B------:R-:W-:Y:S01]  /*82a0*/  WARPGROUP.ARRIVE ;  /* 0x00000000000079c5 */ /* 0x000fe20000000000 */
[----:B------:R-:W-:Y:S01]  /*82b0*/  FMUL.FTZ R181, R28, UR47 ;  /* 0x0000002f1cb57c20 */ /* 0x000fe20008410000 */
[----:B------:R-:W-:Y:S02]  /*82c0*/  FMUL.FTZ R183, R29, UR47 ;  /* 0x0000002f1db77c20 */ /* 0x000fe40008410000 */
[----:B------:R-:W0:Y:S01]  /*82d0*/  MUFU.TANH R25, R25 ;  /* 0x0000001900197308 */ /* 0x000e220000002400 */
[----:B------:R-:W-:Y:S01]  /*82e0*/  FMUL.FTZ R29, R38, UR47 ;  /* 0x0000002f261d7c20 */ /* 0x000fe20008410000 */
[----:B------:R-:W-:Y:S01]  /*82f0*/  HGMMA.64x128x16.F32 R88, R176, gdesc[UR4].tnspB, R88, gsb0 ;  /* 0x41e00004b0587df0 */ /* 0x000fe20008000858 */
[----:B------:R-:W-:Y:S01]  /*8300*/  UIADD3 UR6, UR10, 0x100, URZ ;  /* 0x000001000a067890 */ /* 0x000fe2000fffe03f */
[----:B------:R-:W-:-:S04]  /*8310*/  UMOV UR7, 0x40000040 ;  /* 0x4000004000077882 */ /* 0x000fc80000000000 */
[----:B------:R-:W2:Y:S01]  /*8320*/  MUFU.TANH R181, R181 ;  /* 0x000000b500b57308 */ /* 0x000ea20000002400 */
[----:B-1----:R-:W-:-:S07]  /*8330*/  FMNMX.FTZ R12, R21, R12, !PT ;  /* 0x0000000c150c7209 */ /* 0x002fce0007810000 */
[----:B------:R-:W1:Y:S01]  /*8340*/  MUFU.TANH R183, R183 ;  /* 0x000000b700b77308 */ /* 0x000e620000002400 */
[----:B0-----:R-:W-:-:S07]  /*8350*/  FMNMX.FTZ R12, R25, R12, !PT ;  /* 0x0000000c190c7209 */ /* 0x001fce0007810000 */
[----:B------:R-:W0:Y:S01]  /*8360*/  MUFU.TANH R27, R27 ;  /* 0x0000001b001b7308 */ /* 0x000e220000002400 */
[----:B--2---:R-:W-:-:S07]  /*8370*/  FMNMX.FTZ R4, R181, R4, !PT ;  /* 0x00000004b5047209 */ /* 0x004fce0007810000 */
[----:B------:R-:W-:Y:S01]  /*8380*/  MUFU.TANH R209, R209 ;  /* 0x000000d100d17308 */ /* 0x000fe20000002400 */
[----:B-1----:R-:W-:-:S04]  /*8390*/  FMNMX.FTZ R4, R183, R4, !PT ;  /* 0x00000004b7047209 */ /* 0x002fc80007810000 */
[----:B------:R-:W-:-:S03]  /*83a0*/  FMNMX.FTZ R4, R187, R4, !PT ;  /* 0x00000004bb047209 */ /* 0x000fc60007810000 */
[----:B------:R-:W1:Y:S01]  /*83b0*/  MUFU.TANH R29, R29 ;  /* 0x0000001d001d7308 */ /* 0x000e620000002400 */
[----:B------:R-:W-:Y:S02]  /*83c0*/  FMNMX.FTZ R4, R189, R4, !PT ;  /* 0x00000004bd047209 */ /* 0x000fe40007810000 */
[----:B0-----:R-:W-:Y:S02]  /*83d0*/  FMNMX.FTZ R12, R27, R12, !PT ;  /* 0x0000000c1b0c7209 */ /* 0x001fe40007810000 */
[----:B------:R-:W-:-:S03]  /*83e0*/  FMNMX.FTZ R4, R191, R4, !PT ;  /* 0x00000004bf047209 */ /* 0x000fc60007810000 */
[----:B------:R-:W-:Y:S01]  /*83f0*/  MUFU.TANH R211, R211 ;  /* 0x000000d300d37308 */ /* 0x000fe20000002400 */
[----:B------:R-:W-:-:S04]  /*8400*/  FMNMX.FTZ R4, R193, R4, !PT ;  /* 0x00000004c1047209 */ /* 0x000fc80007810000 */
[----:B------:R-:W-:-:S03]  /*8410*/  FMNMX.FTZ R4, R195, R4, !PT ;  /* 0x00000004c3047209 */ /* 0x000fc60007810000 */
[----:B------:R-:W0:Y:S01]  /*8420*/  MUFU.TANH R31, R31 ;  /* 0x0000001f001f7308 */ /* 0x000e220000002400 */
[----:B------:R-:W-:Y:S02]  /*8430*/  FMNMX.FTZ R4, R197, R4, !PT ;  /* 0x00000004c5047209 */ /* 0x000fe40007810000 */
[----:B-1----:R-:W-:Y:S02]  /*8440*/  FMNMX.FTZ R12, R29, R12, !PT ;  /* 0x0000000c1d0c7209 */ /* 0x002fe40007810000 */
[----:B------:R-:W-:-:S03]  /*8450*/  FMNMX.FTZ R4, R199, R4, !PT ;  /* 0x00000004c7047209 */ /* 0x000fc60007810000 */
        /* <DEDUP_REMOVED lines=15> */
[----:B------:R-:W-:Y:S01]  /*8550*/  MUFU.TANH R219, R219 ;  /* 0x000000db00db7308 */ /* 0x000fe20000002400 */
[----:B------:R-:W-:Y:S02]  /*8560*/  WARPGROUP.DEPBAR.LE gsb0, 0x0 ;  /* 0x00008000000079c5 */ /* 0x000fe40000010000 */
[----:B------:R-:W-:Y:S01]  /*8570*/  WARPGROUP.ARRIVE ;  /* 0x00000000000079c5 */ /* 0x000fe20000000000 */
[----:B------:R-:W-:Y:S01]  /*8580*/  FMUL.FTZ R177, R45, UR47 ;  /* 0x0000002f2db17c20 */ /* 0x000fe20008410000 */
[----:B------:R-:W-:Y:S01]  /*8590*/  FMUL.FTZ R179, R48, UR47 ;  /* 0x0000002f30b37c20 */ /* 0x000fe20008410000 */
[----:B------:R-:W-:Y:S02]  /*85a0*/  FMUL.FTZ R45, R54, UR47 ;  /* 0x0000002f362d7c20 */ /* 0x000fe40008410000 */
[----:B------:R-:W0:Y:S01]  /*85b0*/  MUFU.TANH R43, R43 ;  /* 0x0000002b002b7308 */ /* 0x000e220000002400 */
[----:B------:R-:W-:Y:S01]  /*85c0*/  HGMMA.64x128x16.F32 R88, R172, gdesc[UR4].tnspB, R88, gsb0 ;  /* 0x41e00004ac587df0 */ /* 0x000fe20008000858 */
[----:B------:R-:W-:Y:S01]  /*85d0*/  UIADD3 UR6, UR10, 0x180, URZ ;  /* 0x000001800a067890 */ /* 0x000fe2000fffe03f */
[----:B-1----:R-:W-:Y:S01]  /*85e0*/  FMNMX.FTZ R12, R41, R12, !PT ;  /* 0x0000000c290c7209 */ /* 0x002fe20007810000 */
[----:B------:R-:W-:-:S04]  /*85f0*/  UMOV UR7, 0x40000040 ;  /* 0x4000004000077882 */ /* 0x000fc80000000000 */
[----:B------:R-:W1:Y:S08]  /*8600*/  MUFU.TANH R177, R177 ;  /* 0x000000b100b17308 */ /* 0x000e700000002400 */
[----:B------:R-:W2:Y:S01]  /*8610*/  MUFU.TANH R179, R179 ;  /* 0x000000b300b37308 */ /* 0x000ea20000002400 */
[----:B0-----:R-:W-:-:S07]  /*8620*/  FMNMX.FTZ R12, R43, R12, !PT ;  /* 0x0000000c2b0c7209 */ /* 0x001fce0007810000 */
[----:B------:R-:W-:Y:S01]  /*8630*/  MUFU.TANH R221, R221 ;  /* 0x000000dd00dd7308 */ /* 0x000fe20000002400 */
[----:B-1----:R-:W-:-:S07]  /*8640*/  FMNMX.FTZ R4, R177, R4, !PT ;  /* 0x00000004b1047209 */ /* 0x002fce0007810000 */
[----:B------:R-:W0:Y:S01]  /*8650*/  MUFU.TANH R45, R45 ;  /* 0x0000002d002d7308 */ /* 0x000e220000002400 */
[----:B--2---:R-:W-:-:S04]  /*8660*/  FMNMX.FTZ R4, R179, R4, !PT ;  /* 0x00000004b3047209 */ /* 0x004fc80007810000 */
[----:B------:R-:W-:-:S03]  /*8670*/  FMNMX.FTZ R4, R201, R4, !PT ;  /* 0x00000004c9047209 */ /* 0x000fc60007810000 */
[----:B------:R-:W-:Y:S01]  /*8680*/  MUFU.TANH R85, R85 ;  /* 0x0000005500557308 */ /* 0x000fe20000002400 */
[----:B------:R-:W-:-:S04]  /*8690*/  FMNMX.FTZ R4, R203, R4, !PT ;  /* 0x00000004cb047209 */ /* 0x000fc80007810000 */
[----:B------:R-:W-:-:S03]  /*86a0*/  FMNMX.FTZ R4, R205, R4, !PT ;  /* 0x00000004cd047209 */ /* 0x000fc60007810000 */
[----:B------:R-:W1:Y:S01]  /*86b0*/  MUFU.TANH R47, R47 ;  /* 0x0000002f002f7308 */ /* 0x000e620000002400 */
[----:B------:R-:W-:Y:S02]  /*86c0*/  FMNMX.FTZ R4, R55, R4, !PT ;  /* 0x0000000437047209 */ /* 0x000fe40007810000 */
[----:B0-----:R-:W-:Y:S02]  /*86d0*/  FMNMX.FTZ R12, R45, R12, !PT ;  /* 0x0000000c2d0c7209 */ /* 0x001fe40007810000 */
[----:B------:R-:W-:-:S03]  /*86e0*/  FMNMX.FTZ R4, R57, R4, !PT ;  /* 0x0000000439047209 */ /* 0x000fc60007810000 */
[----:B------:R-:W0:Y:S01]  /*86f0*/  MUFU.TANH R49, R49 ;  /* 0x0000003100317308 */ /* 0x000e220000002400 */
[----:B------:R-:W-:-:S04]  /*8700*/  FMNMX.FTZ R4, R207, R4, !PT ;  /* 0x00000004cf047209 */ /* 0x000fc80007810000 */
[----:B------:R-:W-:-:S03]  /*8710*/  FMNMX.FTZ R4, R61, R4, !PT ;  /* 0x000000043d047209 */ /* 0x000fc60007810000 */
[----:B------:R-:W2:Y:S01]  /*8720*/  MUFU.TANH R51, R51 ;  /* 0x0000003300337308 */ /* 0x000ea20000002400 */
[----:B-1----:R-:W-:-:S07]  /*8730*/  FMNMX.FTZ R12, R47, R12, !PT ;  /* 0x0000000c2f0c7209 */ /* 0x002fce0007810000 */
[----:B------:R-:W1:Y:S01]  /*8740*/  MUFU.TANH R53, R53 ;  /* 0x0000003500357308 */ /* 0x000e620000002400 */
[----:B0-----:R-:W-:-:S07]  /*8750*/  FMNMX.FTZ R12, R49, R12, !PT ;  /* 0x0000000c310c7209 */ /* 0x001fce0007810000 */
[----:B------:R-:W0:Y:S01]  /*8760*/  MUFU.TANH R59, R59 ;  /* 0x0000003b003b7308 */ /* 0x000e220000002400 */
[----:B--2---:R-:W-:-:S07]  /*8770*/  FMNMX.FTZ R12, R51, R12, !PT ;  /* 0x0000000c330c7209 */ /* 0x004fce0007810000 */
[----:B------:R-:W2:Y:S01]  /*8780*/  MUFU.TANH R63, R63 ;  /* 0x0000003f003f7308 */ /* 0x000ea20000002400 */
[----:B-1----:R-:W-:-:S07]  /*8790*/  FMNMX.FTZ R12, R53, R12, !PT ;  /* 0x0000000c350c7209 */ /* 0x002fce0007810000 */
[----:B------:R-:W-:Y:S01]  /*87a0*/  MUFU.TANH R69, R69 ;  /* 0x0000004500457308 */ /* 0x000fe20000002400 */
[----:B0-----:R-:W-:-:S07]  /*87b0*/  FMNMX.FTZ R12, R59, R12, !PT ;  /* 0x0000000c3b0c7209 */ /* 0x001fce0007810000 */
        /* <DEDUP_REMOVED lines=15> */
[----:B------:R-:W-:-:S05]  /*88b0*/  UMOV UR7, 0x40000040 ;  /* 0x4000004000077882 */ /* 0x000fca0000000000 */
[----:B------:R-:W0:Y:S08]  /*88c0*/  MUFU.TANH R173, R173 ;  /* 0x000000ad00ad7308 */ /* 0x000e300000002400 */
        /* <DEDUP_REMOVED lines=38> */
[-C--:B------:R-:W-:Y:S01]  /*8b30*/  FMUL.FTZ R8, R223, R4.reuse ;  /* 0x00000004df087220 */ /* 0x080fe20000410000 */
[----:B------:R-:W-:Y:S01]  /*8b40*/  HGMMA.64x128x16.F32 R88, R152, gdesc[UR4].tnspB, R88, gsb0 ;  /* 0x41e0000498587df0 */ /* 0x000fe20008000858 */
[----:B------:R-:W-:Y:S01]  /*8b50*/  UIADD3 UR6, UR10, 0x280, URZ ;  /* 0x000002800a067890 */ /* 0x000fe2000fffe03f */
[----:B------:R-:W0:Y:S01]  /*8b60*/  MUFU.TANH R169, R169 ;  /* 0x000000a900a97308 */ /* 0x000e220000002400 */
[----:B------:R-:W-:Y:S01]  /*8b70*/  UMOV UR7, 0x40000040 ;  /* 0x4000004000077882 */ /* 0x000fe20000000000 */
[-CC-:B------:R-:W-:Y:S01]  /*8b80*/  FFMA.FTZ R5, R5, R4.reuse, -R10.reuse ;  /* 0x0000000405057223 */ /* 0x180fe2000001080a */
[-CC-:B------:R-:W-:Y:S01]  /*8b90*/  FFMA.FTZ R182, R181, R4.reuse, -R10.reuse ;  /* 0x00000004b5b67223 */ /* 0x180fe2000001080a */
[-CC-:B------:R-:W-:Y:S01]  /*8ba0*/  FFMA.FTZ R174, R199, R4.reuse, -R10.reuse ;  /* 0x00000004c7ae7223 */ /* 0x180fe2000001080a */
[-CC-:B------:R-:W-:Y:S01]  /*8bb0*/  FFMA.FTZ R191, R177, R4.reuse, -R10.reuse ;  /* 0x00000004b1bf7223 */ /* 0x180fe2000001080a */
[-CC-:B------:R-:W-:Y:S01]  /*8bc0*/  FFMA.FTZ R168, R179, R4.reuse, -R10.reuse ;  /* 0x00000004b3a87223 */ /* 0x180fe2000001080a */
[-CC-:B------:R-:W-:Y:S01]  /*8bd0*/  FFMA.FTZ R193, R201, R4.reuse, -R10.reuse ;  /* 0x00000004c9c17223 */ /* 0x180fe2000001080a */
[----:B------:R-:W1:Y:S01]  /*8be0*/  MUFU.TANH R171, R171 ;  /* 0x000000ab00ab7308 */ /* 0x000e620000002400 */
        /* <DEDUP_REMOVED lines=8> */
[----:B0-----:R-:W-:-:S04]  /*8c70*/  FMNMX.FTZ R12, R169, R12, !PT ;  /* 0x0000000ca90c7209 */ /* 0x001fc80007810000 */
[----:B------:R-:W-:-:S03]  /*8c80*/  FMNMX.FTZ R12, R83, R12, !PT ;  /* 0x0000000c530c7209 */ /* 0x000fc60007810000 */
[----:B------:R-:W0:Y:S01]  /*8c90*/  MUFU.EX2 R5, R5 ;  /* 0x0000000500057308 */ /* 0x000e220000000800 */
[----:B-1----:R-:W-:-:S04]  /*8ca0*/  FMNMX.FTZ R12, R171, R12, !PT ;  /* 0x0000000cab0c7209 */ /* 0x002fc80007810000 */
[----:B------:R-:W-:Y:S01]  /*8cb0*/  FMNMX.FTZ R9, R87, R12, !PT ;  /* 0x0000000c57097209 */ /* 0x000fe20007810000 */
[----:B------:R-:W-:Y:S02]  /*8cc0*/  FFMA.FTZ R12, R213, R4, -R10 ;  /* 0x00000004d50c7223 */ /* 0x000fe4000001080a */
[----:B------:R-:W1:Y:S02]  /*8cd0*/  MUFU.EX2 R180, R180 ;  /* 0x000000b400b47308 */ /* 0x000e640000000800 */
[----:B------:R-:W2:Y:S06]  /*8ce0*/  SHFL.BFLY PT, R14, R9, 0x2, 0x1f ;  /* 0x0c401f00090e7f89 */ /* 0x000eac00000e0000 */
[----:B------:R-:W3:Y:S01]  /*8cf0*/  MUFU.EX2 R182, R182 ;  /* 0x000000b600b67308 */ /* 0x000ee20000000800 */
[----:B0-----:R-:W-:-:S07]  /*8d00*/  FFMA.FTZ R3, R8, R3, R5 ;  /* 0x0000000308037223 */ /* 0x001fce0000010005 */
[----:B------:R-:W-:Y:S01]  /*8d10*/  MUFU.EX2 R176, R176 ;  /* 0x000000b000b07308 */ /* 0x000fe20000000800 */
[C---:B-1----:R-:W-:Y:S01]  /*8d20*/  FADD.FTZ R3, R180.reuse, R3 ;  /* 0x00000003b4037221 */ /* 0x042fe20000010000 */
[----:B------:R-:W-:-:S06]  /*8d30*/  F2FP.F16.F32.PACK_AB R180, R180, R5 ;  /* 0x00000005b4b4723e */ /* 0x000fcc00000000ff */
[----:B------:R-:W-:Y:S01]  /*8d40*/  MUFU.EX2 R178, R178 ;  /* 0x000000b200b27308 */ /* 0x000fe20000000800 */
[----:B---3--:R-:W-:Y:S01]  /*8d50*/  FADD.FTZ R44, R182, R3 ;  /* 0x00000003b62c7221 */ /* 0x008fe20000010000 */
[----:B--2---:R-:W-:Y:S01]  /*8d60*/  FMNMX.FTZ R24, R9, R14, !PT ;  /* 0x0000000e09187209 */ /* 0x004fe20007810000 */
[----:B------:R-:W-:-:S04]  /*8d70*/  FFMA.FTZ R14, R215, R4, -R10 ;  /* 0x00000004d70e7223 */ /* 0x000fc8000001080a */
[----:B------:R-:W0:Y:S01]  /*8d80*/  SHFL.BFLY PT, R9, R24, 0x1, 0x1f ;  /* 0x0c201f0018097f89 */ /* 0x000e2200000e0000 */
[----:B------:R-:W-:Y:S08]  /*8d90*/  MUFU.EX2 R187, R187 ;  /* 0x000000bb00bb7308 */ /* 0x000ff00000000800 */
[----:B------:R-:W-:Y:S08]  /*8da0*/  MUFU.EX2 R172, R172 ;  /* 0x000000ac00ac7308 */ /* 0x000ff00000000800 */
[----:B------:R-:W-:Y:S01]  /*8db0*/  MUFU.EX2 R174, R174 ;  /* 0x000000ae00ae7308 */ /* 0x000fe20000000800 */
[----:B0-----:R-:W-:-:S07]  /*8dc0*/  FMNMX.FTZ R9, R24, R9, !PT ;  /* 0x0000000918097209 */ /* 0x001fce0007810000 */
[----:B------:R-:W-:Y:S01]  /*8dd0*/  MUFU.EX2 R191, R191 ;  /* 0x000000bf00bf7308 */ /* 0x000fe20000000800 */
[----:B------:R-:W-:-:S04]  /*8de0*/  FMUL.FTZ R40, R9, R4 ;  /* 0x0000000409287220 */ /* 0x000fc80000410000 */
[-CC-:B------:R-:W-:Y:S01]  /*8df0*/  FFMA.FTZ R181, R13, R4.reuse, -R40.reuse ;  /* 0x000000040db57223 */ /* 0x180fe20000010828 */
[-CC-:B------:R-:W-:Y:S01]  /*8e00*/  FFMA.FTZ R177, R25, R4.reuse, -R40.reuse ;  /* 0x0000000419b17223 */ /* 0x180fe20000010828 */
[-CC-:B------:R-:W-:Y:S01]  /*8e10*/  FFMA.FTZ R36, R21, R4.reuse, -R40.reuse ;  /* 0x0000000415247223 */ /* 0x180fe20000010828 */
[----:B------:R-:W-:Y:S01]  /*8e20*/  IADD3 R21, -R22, 0xb, RZ ;  /* 0x0000000b16157810 */ /* 0x000fe20007ffe1ff */
        /* <DEDUP_REMOVED lines=21> */
[----:B------:R-:W-:-:S05]  /*8f80*/  FFMA.FTZ R83, R83, R4, -R40 ;  /* 0x0000000453537223 */ /* 0x000fca0000010828 */
[----:B------:R-:W-:Y:S08]  /*8f90*/  MUFU.EX2 R34, R34 ;  /* 0x0000002200227308 */ /* 0x000ff00000000800 */
[----:B------:R-:W-:Y:S01]  /*8fa0*/  MUFU.EX2 R179, R179 ;  /* 0x000000b300b37308 */ /* 0x000fe20000000800 */
[----:B------:R-:W-:Y:S02]  /*8fb0*/  WARPGROUP.DEPBAR.LE gsb0, 0x0 ;  /* 0x00008000000079c5 */ /* 0x000fe40000010000 */
[----:B------:R-:W-:Y:S01]  /*8fc0*/  WARPGROUP.ARRIVE ;  /* 0x00000000000079c5 */ /* 0x000fe20000000000 */
[-CC-:B------:R-:W-:Y:S01]  /*8fd0*/  FFMA.FTZ R153, R183, R4.reuse, -R10.reuse ;  /* 0x00000004b7997223 */ /* 0x180fe2000001080a */
[-CC-:B------:R-:W-:Y:S01]  /*8fe0*/  FFMA.FTZ R152, R55, R4.reuse, -R10.reuse ;  /* 0x0000000437987223 */ /* 0x180fe2000001080a */
[-C--:B------:R-:W-:Y:S01]  /*8ff0*/  FFMA.FTZ R55, R57, R4.reuse, -R10 ;  /* 0x0000000439377223 */ /* 0x080fe2000001080a */
[-C--:B------:R-:W-:Y:S01]  /*9000*/  FFMA.FTZ R183, R15, R4.reuse, -R40 ;  /* 0x000000040fb77223 */ /* 0x080fe20000010828 */
[-CC-:B------:R-:W-:Y:S01]  /*9010*/  FFMA.FTZ R155, R189, R4.reuse, -R10.reuse ;  /* 0x00000004bd9b7223 */ /* 0x180fe2000001080a */
[----:B------:R-:W-:Y:S01]  /*9020*/  HGMMA.64x128x16.F32 R88, R156, gdesc[UR4].tnspB, R88, gsb0 ;  /* 0x41e000049c587df0 */ /* 0x000fe20008000858 */
[----:B------:R-:W-:Y:S01]  /*9030*/  UIADD3 UR6, UR10, 0x300, URZ ;  /* 0x000003000a067890 */ /* 0x000fe2000fffe03f */
[----:B------:R-:W-:Y:S01]  /*9040*/  FFMA.FTZ R57, R61, R4, -R10 ;  /* 0x000000043d397223 */ /* 0x000fe2000001080a */
[----:B------:R-:W-:Y:S01]  /*9050*/  UMOV UR7, 0x40000040 ;  /* 0x4000004000077882 */ /* 0x000fe20000000000 */
[----:B------:R-:W-:-:S02]  /*9060*/  IMAD.U32 R15, RZ, RZ, UR43 ;  /* 0x0000002bff0f7e24 */ /* 0x000fc4000f8e00ff */
[-CC-:B------:R-:W-:Y:S01]  /*9070*/  FFMA.FTZ R189, R197, R4.reuse, -R10.reuse ;  /* 0x00000004c5bd7223 */ /* 0x180fe2000001080a */
[-CC-:B------:R-:W-:Y:S01]  /*9080*/  FFMA.FTZ R154, R207, R4.reuse, -R10.reuse ;  /* 0x00000004cf9a7223 */ /* 0x180fe2000001080a */
[-C--:B------:R-:W-:Y:S01]  /*9090*/  FFMA.FTZ R61, R175, R4.reuse, -R10 ;  /* 0x00000004af3d7223 */ /* 0x080fe2000001080a */
[----:B------:R-:W-:Y:S01]  /*90a0*/  MUFU.EX2 R183, R183 ;  /* 0x000000b700b77308 */ /* 0x000fe20000000800 */
[----:B------:R-:W-:Y:S01]  /*90b0*/  @!P1 LEA R15, R15, UR41, 0x3 ;  /* 0x000000290f0f9c11 */ /* 0x000fe2000f8e18ff */
[----:B------:R-:W-:-:S04]  /*90c0*/  FFMA.FTZ R175, R37, R4, -R40 ;  /* 0x0000000425af7223 */ /* 0x000fc80000010828 */
[----:B------:R-:W-:Y:S02]  /*90d0*/  @!P1 VIADD R25, R15, 0x28840 ;  /* 0x000288400f199836 */ /* 0x000fe40000000000 */
[----:B------:R-:W-:Y:S01]  /*90e0*/  FFMA.FTZ R15, R49, R4, -R40 ;  /* 0x00000004310f7223 */ /* 0x000fe20000010828 */
[----:B------:R-:W0:Y:S02]  /*90f0*/  MUFU.EX2 R153, R153 ;  /* 0x0000009900997308 */ /* 0x000e240000000800 */
[----:B------:R-:W-:-:S06]  /*9100*/  @!P1 PRMT R25, RZ, 0x654, R25 ;  /* 0x00000654ff199816 */ /* 0x000fcc0000000019 */
        /* <DEDUP_REMOVED lines=48> */
[----:B------:R-:W-:Y:S01]  /*9410*/  FADD.FTZ R161, -R9, R6 ;  /* 0x0000000609a17221 */ /* 0x000fe20000010100 */
[----:B------:R-:W-:-:S03]  /*9420*/  FFMA.FTZ R6, R45, R4, -R40 ;  /* 0x000000042d067223 */ /* 0x000fc60000010828 */
[----:B------:R-:W-:Y:S01]  /*9430*/  FMUL.FTZ R161, R161, R4 ;  /* 0x00000004a1a17220 */ /* 0x000fe20000410000 */
[----:B------:R-:W-:Y:S01]  /*9440*/  HGMMA.64x128x16.F32 R88, R164, gdesc[UR4].tnspB, R88, gsb0 ;  /* 0x41e00004a4587df0 */ /* 0x000fe20008000858 */
[----:B------:R-:W-:Y:S01]  /*9450*/  MUFU.EX2 R14, R14 ;  /* 0x0000000e000e7308 */ /* 0x000fe20000000800 */
[----:B------:R-:W-:Y:S01]  /*9460*/  UIADD3 UR6, UR56, -0x1, URZ ;  /* 0xffffffff38067890 */ /* 0x000fe2000fffe03f */
[----:B0-----:R-:W-:-:S06]  /*9470*/  F2FP.F16.F32.PACK_AB R160, R73, R12 ;  /* 0x0000000c49a0723e */ /* 0x001fcc00000000ff */
[----:B------:R-:W0:Y:S01]  /*9480*/  MUFU.EX2 R197, R161 ;  /* 0x000000a100c57308 */ /* 0x000e220000000800 */
[----:B------:R-:W-:-:S07]  /*9490*/  UMOV UR56, UR6 ;  /* 0x0000000600387c82 */ /* 0x000fce0008000000 */
[----:B------:R-:W-:Y:S08]  /*94a0*/  MUFU.EX2 R6, R6 ;  /* 0x0000000600067308 */ /* 0x000ff00000000800 */
[----:B------:R-:W1:Y:S01]  /*94b0*/  MUFU.EX2 R77, R77 ;  /* 0x0000004d004d7308 */ /* 0x000e620000000800 */
[----:B0-----:R-:W-:-:S04]  /*94c0*/  FFMA.FTZ R42, R197, R0, R10 ;  /* 0x00000000c52a7223 */ /* 0x001fc8000001000a */
[C---:B------:R-:W-:Y:S01]  /*94d0*/  FADD.FTZ R42, R181.reuse, R42 ;  /* 0x0000002ab52a7221 */ /* 0x040fe20000010000 */
[----:B------:R-:W-:Y:S02]  /*94e0*/  F2FP.F16.F32.PACK_AB R181, R181, R10 ;  /* 0x0000000ab5b5723e */ /* 0x000fe400000000ff */
[----:B------:R-:W0:Y:S01]  /*94f0*/  MUFU.EX2 R0, R53 ;  /* 0x0000003500007308 */ /* 0x000e220000000800 */
[----:B------:R-:W-:Y:S01]  /*9500*/  FADD.FTZ R3, R183, R42 ;  /* 0x0000002ab7037221 */ /* 0x000fe20000010000 */
[----:B------:R-:W-:-:S03]  /*9510*/  F2FP.F16.F32.PACK_AB R183, R36, R183 ;  /* 0x000000b724b7723e */ /* 0x000fc600000000ff */
[----:B------:R-:W-:-:S03]  /*9520*/  FADD.FTZ R42, R36, R3 ;  /* 0x00000003242a7221 */ /* 0x000fc60000010000 */
[----:B------:R-:W-:Y:S01]  /*9530*/  MUFU.EX2 R79, R79 ;  /* 0x0000004f004f7308 */ /* 0x000fe20000000800 */
[----:B------:R-:W-:Y:S01]  /*9540*/  FADD.FTZ R3, R177, R42 ;  /* 0x0000002ab1037221 */ /* 0x000fe20000010000 */
[C---:B------:R-:W-:Y:S02]  /*9550*/  F2FP.F16.F32.PACK_AB R177, R34.reuse, R177 ;  /* 0x000000b122b1723e */ /* 0x040fe400000000ff */
[----:B-1----:R-:W-:Y:S01]  /*9560*/  F2FP.F16.F32.PACK_AB R162, R77, R14 ;  /* 0x0000000e4da2723e */ /* 0x002fe200000000ff */
        /* <DEDUP_REMOVED lines=24> */
[----:B--2---:R-:W-:Y:S01]  /*96f0*/  IMAD.U32 R25, RZ, RZ, UR51 ;  /* 0x00000033ff197e24 */ /* 0x004fe2000f8e00ff */
[----:B------:R-:W-:Y:S01]  /*9700*/  UMOV UR51, UR43 ;  /* 0x0000002b00337c82 */ /* 0x000fe20008000000 */
[-C--:B------:R-:W-:Y:S01]  /*9710*/  FMUL.FTZ R101, R101, R8.reuse ;  /* 0x0000000865657220 */ /* 0x080fe20000410000 */
[-C--:B------:R-:W-:Y:S01]  /*9720*/  FMUL.FTZ R104, R104, R8.reuse ;  /* 0x0000000868687220 */ /* 0x080fe20000410000 */
[-C--:B------:R-:W-:Y:S01]  /*9730*/  FMUL.FTZ R105, R105, R8.reuse ;  /* 0x0000000869697220 */ /* 0x080fe20000410000 */
[----:B------:R-:W-:Y:S01]  /*9740*/  @!P1 LEA R25, R25, UR41, 0x3 ;  /* 0x0000002919199c11 */ /* 0x000fe2000f8e18ff */
[-C--:B------:R-:W-:Y:S01]  /*9750*/  FMUL.FTZ R108, R108, R8.reuse ;  /* 0x000000086c6c7220 */ /* 0x080fe20000410000 */
[-C--:B------:R-:W-:Y:S01]  /*9760*/  FMUL.FTZ R109, R109, R8.reuse ;  /* 0x000000086d6d7220 */ /* 0x080fe20000410000 */
[-C--:B------:R-:W-:Y:S01]  /*9770*/  FMUL.FTZ R112, R112, R8.reuse ;  /* 0x0000000870707220 */ /* 0x080fe20000410000 */
[----:B------:R-:W-:Y:S01]  /*9780*/  FMUL.FTZ R113, R113, R8 ;  /* 0x0000000871717220 */ /* 0x000fe20000410000 */
[----:B-1----:R-:W-:-:S02]  /*9790*/  @!P1 VIADD R21, R25, 0x28860 ;  /* 0x0002886019159836 */ /* 0x002fc40000000000 */
[-C--:B------:R-:W-:Y:S01]  /*97a0*/  FMUL.FTZ R116, R116, R8.reuse ;  /* 0x0000000874747220 */ /* 0x080fe20000410000 */
[-C--:B------:R-:W-:Y:S01]  /*97b0*/  FMUL.FTZ R117, R117, R8.reuse ;  /* 0x0000000875757220 */ /* 0x080fe20000410000 */
[-C--:B------:R-:W-:Y:S01]  /*97c0*/  FMUL.FTZ R120, R120, R8.reuse ;  /* 0x0000000878787220 */ /* 0x080fe20000410000 */
[-C--:B------:R-:W-:Y:S01]  /*97d0*/  FMUL.FTZ R121, R121, R8.reuse ;  /* 0x0000000879797220 */ /* 0x080fe20000410000 */
[----:B------:R-:W-:Y:S01]  /*97e0*/  @!P1 PRMT R25, RZ, 0x654, R21 ;  /* 0x00000654ff199816 */ /* 0x000fe20000000015 */
[----:B------:R-:W-:Y:S01]  /*97f0*/  FADD.FTZ R21, R153, R44 ;  /* 0x0000002c99157221 */ /* 0x000fe20000010000 */
[-C--:B------:R-:W-:Y:S01]  /*9800*/  FMUL.FTZ R124, R124, R8.reuse ;  /* 0x000000087c7c7220 */ /* 0x080fe20000410000 */
[----:B------:R-:W-:Y:S01]  /*9810*/  FMUL.FTZ R125, R125, R8 ;  /* 0x000000087d7d7220 */ /* 0x000fe20000410000 */
[----:B------:R1:W-:Y:S01]  /*9820*/  @!P1 SYNCS.ARRIVE.TRANS64.RED.A1T0 RZ, [R25+URZ], RZ ;  /* 0x000000ff19ff99a7 */ /* 0x0003e2000810043f */
[----:B------:R-:W-:Y:S01]  /*9830*/  FADD.FTZ R44, R176, R21 ;  /* 0x00000015b02c7221 */ /* 0x000fe20000010000 */
[----:B------:R-:W-:Y:S01]  /*9840*/  F2FP.F16.F32.PACK_AB R176, R155, R176 ;  /* 0x000000b09bb0723e */ /* 0x000fe200000000ff */
[-C--:B------:R-:W-:Y:S01]  /*9850*/  FMUL.FTZ R128, R128, R8.reuse ;  /* 0x0000000880807220 */ /* 0x080fe20000410000 */
[----:B------:R-:W-:Y:S01]  /*9860*/  FMUL.FTZ R129, R129, R8 ;  /* 0x0000000881817220 */ /* 0x000fe20000410000 */
[----:B------:R-:W-:Y:S01]  /*9870*/  FADD.FTZ R21, R155, R44 ;  /* 0x0000002c9b157221 */ /* 0x000fe20000010000 */
[----:B0-----:R-:W-:Y:S01]  /*9880*/  F2FP.F16.F32.PACK_AB R155, R59, R0 ;  /* 0x000000003b9b723e */ /* 0x001fe200000000ff */
[-C--:B------:R-:W-:Y:S01]  /*9890*/  FMUL.FTZ R132, R132, R8.reuse ;  /* 0x0000000884847220 */ /* 0x080fe20000410000 */
[----:B-1----:R-:W-:Y:S01]  /*98a0*/  FADD.FTZ R25, R175, R42 ;  /* 0x0000002aaf197221 */ /* 0x002fe20000010000 */
[----:B------:R-:W-:Y:S01]  /*98b0*/  FADD.FTZ R44, R178, R21 ;  /* 0x00000015b22c7221 */ /* 0x000fe20000010000 */
[C---:B------:R-:W-:Y:S01]  /*98c0*/  F2FP.F16.F32.PACK_AB R175, R26.reuse, R175 ;  /* 0x000000af1aaf723e */ /* 0x040fe200000000ff */
        /* <DEDUP_REMOVED lines=23> */
[----:B------:R-:W-:Y:S01]  /*9a40*/  FMUL.FTZ R149, R149, R8 ;  /* 0x0000000895957220 */ /* 0x000fe20000410000 */
[----:B------:R-:W-:Y:S01]  /*9a50*/  F2FP.F16.F32.PACK_AB R178, R187, R178 ;  /* 0x000000b2bbb2723e */ /* 0x000fe200000000ff */
[----:B------:R-:W-:Y:S01]  /*9a60*/  MUFU.EX2 R40, R40 ;  /* 0x0000002800287308 */ /* 0x000fe20000000800 */
[----:B------:R-:W-:Y:S01]  /*9a70*/  FADD.FTZ R25, R193, R44 ;  /* 0x0000002cc1197221 */ /* 0x000fe20000010000 */
[----:B------:R-:W-:Y:S01]  /*9a80*/  F2FP.F16.F32.PACK_AB R172, R189, R172 ;  /* 0x000000acbdac723e */ /* 0x000fe200000000ff */
[-C--:B------:R-:W-:Y:S01]  /*9a90*/  FMUL.FTZ R90, R90, R197.reuse ;  /* 0x000000c55a5a7220 */ /* 0x080fe20000410000 */
[----:B------:R-:W-:Y:S01]  /*9aa0*/  F2FP.F16.F32.PACK_AB R174, R191, R174 ;  /* 0x000000aebfae723e */ /* 0x000fe200000000ff */
[----:B------:R-:W-:Y:S01]  /*9ab0*/  FADD.FTZ R42, R170, R25 ;  /* 0x00000019aa2a7221 */ /* 0x000fe20000010000 */
[----:B------:R-:W-:Y:S01]  /*9ac0*/  F2FP.F16.F32.PACK_AB R170, R157, R170 ;  /* 0x000000aa9daa723e */ /* 0x000fe200000000ff */
[-C--:B------:R-:W-:Y:S01]  /*9ad0*/  FMUL.FTZ R91, R91, R197.reuse ;  /* 0x000000c55b5b7220 */ /* 0x080fe20000410000 */
[----:B------:R-:W0:Y:S01]  /*9ae0*/  MUFU.EX2 R44, R71 ;  /* 0x00000047002c7308 */ /* 0x000e220000000800 */
[----:B------:R-:W-:Y:S01]  /*9af0*/  FADD.FTZ R5, R157, R42 ;  /* 0x0000002a9d057221 */ /* 0x000fe20000010000 */
[----:B------:R-:W-:Y:S01]  /*9b00*/  F2FP.F16.F32.PACK_AB R168, R193, R168 ;  /* 0x000000a8c1a8723e */ /* 0x000fe200000000ff */
[----:B------:R-:W-:Y:S01]  /*9b10*/  FMUL.FTZ R94, R94, R197 ;  /* 0x000000c55e5e7220 */ /* 0x000fe20000410000 */
[----:B------:R-:W-:Y:S01]  /*9b20*/  F2FP.F16.F32.PACK_AB R153, R32, R15 ;  /* 0x0000000f2099723e */ /* 0x000fe200000000ff */
[----:B------:R-:W-:Y:S01]  /*9b30*/  FADD.FTZ R34, R152, R5 ;  /* 0x0000000598227221 */ /* 0x000fe20000010000 */
[----:B------:R-:W-:Y:S01]  /*9b40*/  FADD.FTZ R5, R15, R10 ;  /* 0x0000000a0f057221 */ /* 0x000fe20000010000 */
[----:B------:R-:W-:Y:S01]  /*9b50*/  F2FP.F16.F32.PACK_AB R152, R55, R152 ;  /* 0x000000983798723e */ /* 0x000fe200000000ff */
[-C--:B------:R-:W-:Y:S01]  /*9b60*/  FMUL.FTZ R95, R95, R197.reuse ;  /* 0x000000c55f5f7220 */ /* 0x080fe20000410000 */
[----:B------:R-:W-:Y:S01]  /*9b70*/  FADD.FTZ R25, R55, R34 ;  /* 0x0000002237197221 */ /* 0x000fe20000010000 */
[----:B------:R-:W-:Y:S01]  /*9b80*/  FADD.FTZ R5, R32, R5 ;  /* 0x0000000520057221 */ /* 0x000fe20000010000 */
[----:B------:R-:W1:Y:S01]  /*9b90*/  MUFU.EX2 R34, R81 ;  /* 0x0000005100227308 */ /* 0x000e620000000800 */
[----:B------:R-:W-:Y:S01]  /*9ba0*/  F2FP.F16.F32.PACK_AB R157, R65, R46 ;  /* 0x0000002e419d723e */ /* 0x000fe200000000ff */
[----:B------:R-:W-:Y:S01]  /*9bb0*/  FADD.FTZ R10, R154, R25 ;  /* 0x000000199a0a7221 */ /* 0x000fe20000010000 */
[----:B------:R-:W-:Y:S01]  /*9bc0*/  FADD.FTZ R5, R0, R5 ;  /* 0x0000000500057221 */ /* 0x000fe20000010000 */
[C---:B------:R-:W-:Y:S01]  /*9bd0*/  F2FP.F16.F32.PACK_AB R154, R57.reuse, R154 ;  /* 0x0000009a399a723e */ /* 0x040fe200000000ff */
[-C--:B------:R-:W-:Y:S01]  /*9be0*/  FMUL.FTZ R98, R98, R197.reuse ;  /* 0x000000c562627220 */ /* 0x080fe20000410000 */
[----:B------:R-:W-:Y:S01]  /*9bf0*/  FADD.FTZ R25, R57, R10 ;  /* 0x0000000a39197221 */ /* 0x000fe20000010000 */
[----:B------:R-:W-:Y:S01]  /*9c00*/  FADD.FTZ R5, R59, R5 ;  /* 0x000000053b057221 */ /* 0x000fe20000010000 */
[----:B0-----:R-:W-:Y:S01]  /*9c10*/  F2FP.F16.F32.PACK_AB R161, R75, R44 ;  /* 0x0000002c4ba1723e */ /* 0x001fe200000000ff */
[-C--:B------:R-:W-:Y:S01]  /*9c20*/  FMUL.FTZ R99, R99, R197.reuse ;  /* 0x000000c563637220 */ /* 0x080fe20000410000 */
[----:B------:R-:W-:Y:S01]  /*9c30*/  FADD.FTZ R10, R156, R25 ;  /* 0x000000199c0a7221 */ /* 0x000fe20000010000 */
[----:B------:R-:W-:Y:S01]  /*9c40*/  FADD.FTZ R5, R46, R5 ;  /* 0x000000052e057221 */ /* 0x000fe20000010000 */
[C---:B------:R-:W-:Y:S01]  /*9c50*/  F2FP.F16.F32.PACK_AB R156, R61.reuse, R156 ;  /* 0x0000009c3d9c723e */ /* 0x040fe200000000ff */
[-C--:B------:R-:W-:Y:S01]  /*9c60*/  FMUL.FTZ R102, R102, R197.reuse ;  /* 0x000000c566667220 */ /* 0x080fe20000410000 */
[----:B------:R-:W-:Y:S01]  /*9c70*/  FADD.FTZ R11, R61, R10 ;  /* 0x0000000a3d0b7221 */ /* 0x000fe20000010000 */
[----:B------:R-:W-:Y:S01]  /*9c80*/  FADD.FTZ R5, R65, R5 ;  /* 0x0000000541057221 */ /* 0x000fe20000010000 */
[----:B------:R-:W-:Y:S01]  /*9c90*/  F2FP.F16.F32.PACK_AB R164, R195, R20 ;  /* 0x00000014c3a4723e */ /* 0x000fe200000000ff */
[-C--:B------:R-:W-:Y:S01]  /*9ca0*/  FMUL.FTZ R103, R103, R197.reuse ;  /* 0x000000c567677220 */ /* 0x080fe20000410000 */
[----:B------:R-:W-:Y:S01]  /*9cb0*/  FADD.FTZ R10, R158, R11 ;  /* 0x0000000b9e0a7221 */ /* 0x000fe20000010000 */
[----:B------:R-:W-:Y:S01]  /*9cc0*/  FADD.FTZ R5, R48, R5 ;  /* 0x0000000530057221 */ /* 0x000fe20000010000 */
[C---:B------:R-:W-:Y:S01]  /*9cd0*/  F2FP.F16.F32.PACK_AB R158, R159.reuse, R158 ;  /* 0x0000009e9f9e723e */ /* 0x040fe200000000ff */
[-C--:B------:R-:W-:Y:S01]  /*9ce0*/  FMUL.FTZ R106, R106, R197.reuse ;  /* 0x000000c56a6a7220 */ /* 0x080fe20000410000 */
[----:B------:R-:W-:Y:S01]  /*9cf0*/  FADD.FTZ R11, R159, R10 ;  /* 0x0000000a9f0b7221 */ /* 0x000fe20000010000 */
[C---:B------:R-:W-:Y:S01]  /*9d00*/  FADD.FTZ R5, R69.reuse, R5 ;  /* 0x0000000545057221 */ /* 0x040fe20000010000 */
        /* <DEDUP_REMOVED lines=8> */
[----:B------:R-:W0:Y:S01]  /*9d90*/  MUFU.EX2 R6, R21 ;  /* 0x0000001500067308 */ /* 0x000e220000000800 */
[----:B------:R-:W-:Y:S01]  /*9da0*/  F2FP.F16.F32.PACK_AB R165, R83, R26 ;  /* 0x0000001a53a5723e */ /* 0x000fe200000000ff */
        /* <DEDUP_REMOVED lines=15> */
[----:B0-----:R-:W-:Y:S01]  /*9ea0*/  F2FP.F16.F32.PACK_AB R167, R40, R6 ;  /* 0x0000000628a7723e */ /* 0x001fe200000000ff */
        /* <DEDUP_REMOVED lines=22> */
.L_x_7575:
[----:B------:R-:W-:Y:S06]  /*a010*/  BAR.ARV 0x8, 0x120 ;  /* 0x0204800000007b1d */ /* 0x000fec0000002000 */
[----:B------:R-:W-:Y:S05]  /*a020*/  @!P0 BRA `(.L_x_7585) ;  /* 0x0000000000048947 */ /* 0x000fea0003800000 */
[----:B------:R-:W-:Y:S01]  /*a030*/  BPT.TRAP 0x1 ;  /* 0x000000040000795c */ /* 0x000fe20000300000 */
.L_x_7585:
[----:B------:R-:W-:Y:S01]  /*a040*/  ULEA UR5, UR43, UR41, 0x3 ;  /* 0x000000292b057291 */ /* 0x000fe2000f8e183f */
[----:B------:R-:W-:-:S05]  /*a050*/  IMAD.U32 R5, RZ, RZ, UR44 ;  /* 0x0000002cff057e24 */ /* 0x000fca000f8e00ff */
[----:B------:R-:W-:-:S04]  /*a060*/  SHF.L.U32 R5, R5, 0x1f, RZ ;  /* 0x0000001f05057819 */ /* 0x000fc800000006ff */
[----:B------:R0:W1:Y:S01]  /*a070*/  SYNCS.PHASECHK.TRANS64.TRYWAIT P2, [UR5+0x28850], R5 ;  /* 0x02885005ff0075a7 */ /* 0x0000620008040145 */
[----:B------:R-:W-:Y:S05]  /*a080*/  @!P0 BRA `(.L_x_7586) ;  /* 0x0000000000048947 */ /* 0x000fea0003800000 */
[----:B------:R-:W-:Y:S01]  /*a090*/  BPT.TRAP 0x1 ;  /* 0x000000040000795c */ /* 0x000fe20000300000 */
.L_x_7586:
[----:B-1----:R-:W-:Y:S05]  /*a0a0*/  @P2 BRA `(.L_x_7587) ;  /* 0x0000000000082947 */ /* 0x002fea0003800000 */
[----:B------:R-:W1:Y:S02]  /*a0b0*/  SYNCS.PHASECHK.TRANS64.TRYWAIT P0, [UR5+0x28850], R5 ;  /* 0x02885005ff0075a7 */ /* 0x000e640008000145 */
[----:B-1----:R-:W-:Y:S05]  /*a0c0*/  @!P0 BRA `(.L_x_7588) ;  /* 0x00000078007c8947 */ /* 0x002fea0003800000 */
.L_x_7587:
[----:B------:R-:W-:Y:S01]  /*a0d0*/  UIADD3 UR41, UR41, 0x400, URZ ;  /* 0x0000040029297890 */ /* 0x000fe2000fffe03f */
[----:B------:R-:W-:Y:S01]  /*a0e0*/  WARPGROUP.ARRIVE ;  /* 0x00000000000079c5 */ /* 0x000fe20000000000 */
[----:B------:R-:W-:Y:S01]  /*a0f0*/  UMOV UR7, 0x40000040 ;  /* 0x4000004000077882 */ /* 0x000fe20000000000 */
[----:B-1----:R-:W1:Y:S01]  /*a100*/  SHFL.BFLY PT, R6, R3, 0x2, 0x1f ;  /* 0x0c401f0003067f89 */ /* 0x002e6200000e0000 */
[----:B------:R-:W-:Y:S01]  /*a110*/  USHF.R.U32.HI UR41, URZ, 0x4, UR41 ;  /* 0x000000043f297899 */ /* 0x000fe20008011629 */
[----:B------:R-:W-:Y:S01]  /*a120*/  MOV R21, RZ ;  /* 0x000000ff00157202 */ /* 0x000fe20000000f00 */
[----:B------:R-:W-:Y:S01]  /*a130*/  IMAD.MOV.U32 R10, RZ, RZ, RZ ;  /* 0x000000ffff0a7224 */ /* 0x000fe200078e00ff */
[----:B0-----:R-:W0:Y:S01]  /*a140*/  SHFL.BFLY PT, R5, R0, 0x2, 0x1f ;  /* 0x0c401f0000057f89 */ /* 0x001e2200000e0000 */
[----:B------:R-:W-:Y:S02]  /*a150*/  ULOP3.LUT UR41, UR41, 0x3fff, URZ, 0xc0, !UPT ;  /* 0x00003fff29297892 */ /* 0x000fe4000f8ec03f */
[----:B------:R-:W-:-:S02]  /*a160*/  UIADD3 UR45, UR45, 0x1, URZ ;  /* 0x000000012d2d7890 */ /* 0x000fc4000fffe03f */
[----:B------:R-:W-:-:S04]  /*a170*/  ULOP3.LUT UR4, UR41, 0x4000000, URZ, 0xfc, !UPT ;  /* 0x0400000029047892 */ /* 0x000fc8000f8efc3f */
[----:B------:R-:W-:Y:S02]  /*a180*/  ULEA UR4, UR43, UR4, 0xb ;  /* 0x000000042b047291 */ /* 0x000fe4000f8e583f */
[----:B------:R-:W-:-:S04]  /*a190*/  UIADD3 UR43, UR43, 0x1, URZ ;  /* 0x000000012b2b7890 */ /* 0x000fc8000fffe03f */
[----:B------:R-:W-:Y:S01]  /*a1a0*/  UISETP.NE.AND UP0, UPT, UR43, 0x2, UPT ;  /* 0x000000022b00788c */ /* 0x000fe2000bf05270 */
[----:B------:R-:W-:Y:S02]  /*a1b0*/  UMOV UR6, UR4 ;  /* 0x0000000400067c82 */ /* 0x000fe40008000000 */
[----:B------:R-:W-:Y:S01]  /*a1c0*/  HGMMA.64x128x16.F32 R88, R180, gdesc[UR4].tnspB, R88, gsb0 ;  /* 0x41e00004b4587df0 */ /* 0x000fe20008000858 */
[----:B------:R-:W-:Y:S01]  /*a1d0*/  UIADD3 UR6, UR4, 0x80, URZ ;  /* 0x0000008004067890 */ /* 0x000fe2000fffe03f */
[----:B-1----:R-:W-:Y:S01]  /*a1e0*/  FADD.FTZ R6, R6, R3 ;  /* 0x0000000306067221 */ /* 0x002fe20000010000 */
[----:B------:R-:W-:Y:S01]  /*a1f0*/  UMOV UR7, 0x40000040 ;  /* 0x4000004000077882 */ /* 0x000fe20000000000 */
[----:B------:R-:W-:Y:S02]  /*a200*/  IMAD.MOV.U32 R3, RZ, RZ, -0x800000 ;  /* 0xff800000ff037424 */ /* 0x000fe400078e00ff */
[----:B0-----:R-:W-:Y:S01]  /*a210*/  FADD.FTZ R8, R5, R0 ;  /* 0x0000000005087221 */ /* 0x001fe20000010000 */
[----:B------:R-:W-:Y:S01]  /*a220*/  IMAD.MOV.U32 R0, RZ, RZ, -0x800000 ;  /* 0xff800000ff007424 */ /* 0x000fe200078e00ff */
[----:B------:R-:W0:Y:S01]  /*a230*/  SHFL.BFLY PT, R5, R6, 0x1, 0x1f ;  /* 0x0c201f0006057f89 */ /* 0x000e2200000e0000 */
[----:B------:R-:W-:-:S03]  /*a240*/  USEL UR43, UR43, URZ, UP0 ;  /* 0x0000003f2b2b7287 */ /* 0x000fc60008000000 */
[----:B------:R-:W1:Y:S01]  /*a250*/  SHFL.BFLY PT, R11, R8, 0x1, 0x1f ;  /* 0x0c201f00080b7f89 */ /* 0x000e6200000e0000 */
[----:B0-----:R-:W-:Y:S01]  /*a260*/  FADD.FTZ R12, R6, R5 ;  /* 0x00000005060c7221 */ /* 0x001fe20000010000 */
[----:B-1----:R-:W-:-:S04]  /*a270*/  FADD.FTZ R13, R8, R11 ;  /* 0x0000000b080d7221 */ /* 0x002fc80000010000 */
[----:B------:R-:W-:Y:S01]  /*a280*/  FSETP.NE.FTZ.AND P0, PT, R12, RZ, PT ;  /* 0x000000ff0c00720b */ /* 0x000fe20003f15000 */
[----:B------:R-:W-:Y:S01]  /*a290*/  IMAD.U32 R8, RZ, RZ, UR5 ;  /* 0x00000005ff087e24 */ /* 0x000fe2000f8e00ff */
[----:B------:R-:W-:-:S03]  /*a2a0*/  FSETP.NE.FTZ.AND P2, PT, R13, RZ, PT ;  /* 0x000000ff0d00720b */ /* 0x000fc60003f55000 */
[----:B------:R-:W-:-:S05]  /*a2b0*/  @!P1 VIADD R8, R8, 0x28860 ;  /* 0x0002886008089836 */ /* 0x000fca0000000000 */
[----:B------:R-:W-:-:S03]  /*a2c0*/  @!P1 PRMT R8, RZ, 0x654, R8 ;  /* 0x00000654ff089816 */ /* 0x000fc60000000008 */
[----:B------:R-:W0:Y:S01]  /*a2d0*/  @P0 MUFU.LG2 R5, R12 ;  /* 0x0000000c00050308 */ /* 0x000e220000000c00 */
[C---:B------:R-:W-:Y:S01]  /*a2e0*/  @P0 FMUL.FTZ R6, R4.reuse, 0.69314718246459960938 ;  /* 0x3f31721804060820 */ /* 0x040fe20000410000 */
[----:B------:R-:W-:-:S06]  /*a2f0*/  @P2 FMUL.FTZ R15, R4, 0.69314718246459960938 ;  /* 0x3f317218040f2820 */ /* 0x000fcc0000410000 */
        /* <DEDUP_REMOVED lines=78> */
[-C--:B0-----:R-:W-:Y:S01]  /*a7e0*/  FMUL.FTZ R93, R90, R10.reuse ;  /* 0x0000000a5a5d7220 */ /* 0x081fe20000410000 */
        /* <DEDUP_REMOVED lines=31> */
.L_x_7558:
        /* <DEDUP_REMOVED lines=19> */
[----:B------:R-:W-:Y:S01]  /*ab10*/  F2FP.F16.F32.PACK_AB R150, R21, R34 ;  /* 0x000000221596723e */ /* 0x000fe200000000ff */
[----:B------:R-:W-:Y:S01]  /*ab20*/  UISETP.NE.U32.AND UP1, UPT, UR6, URZ, UPT ;  /* 0x0000003f0600728c */ /* 0x000fe2000bf25070 */
[----:B------:R-:W-:Y:S01]  /*ab30*/  F2FP.F16.F32.PACK_AB R151, R151, R32 ;  /* 0x000000209797723e */ /* 0x000fe200000000ff */
[----:B------:R-:W-:-:S02]  /*ab40*/  USHF.L.U32 UR10, UR37, 0x2, URZ ;  /* 0x00000002250a7899 */ /* 0x000fc4000800063f */
[----:B------:R-:W-:Y:S02]  /*ab50*/  UISETP.NE.AND.EX UP1, UPT, UR7, URZ, UPT, UP1 ;  /* 0x0000003f0700728c */ /* 0x000fe4000bf25310 */
[----:B------:R-:W-:Y:S02]  /*ab60*/  USHF.L.U64.HI UR11, UR37, 0x2, UR38 ;  /* 0x00000002250b7899 */ /* 0x000fe40008010226 */
[----:B------:R-:W-:Y:S02]  /*ab70*/  UIADD3 UR4, UP2, UR10, UR6, URZ ;  /* 0x000000060a047290 */ /* 0x000fe4000ff5e03f */
[----:B------:R-:W-:Y:S02]  /*ab80*/  @UP0 UIADD3 UR6, UP3, UR10, UR8, URZ ;  /* 0x000000080a060290 */ /* 0x000fe4000ff7e03f */
[----:B------:R-:W-:Y:S02]  /*ab90*/  UIADD3.X UR8, UR11, UR7, URZ, UP2, !UPT ;  /* 0x000000070b087290 */ /* 0x000fe400097fe43f */
[----:B------:R-:W-:Y:S01]  /*aba0*/  @UP0 UIADD3.X UR7, UR11, UR9, URZ, UP3, !UPT ;  /* 0x000000090b070290 */ /* 0x000fe20009ffe43f */
[----:B------:R-:W-:-:S02]  /*abb0*/  MOV R24, R20 ;  /* 0x0000001400187202 */ /* 0x000fc40000000f00 */
[----:B0-----:R-:W-:-:S03]  /*abc0*/  MOV R25, R5 ;  /* 0x0000000500197202 */ /* 0x001fc60000000f00 */
[----:B------:R-:W-:-:S03]  /*abd0*/  IMAD.WIDE R4, R185, 0x2, R24 ;  /* 0x00000002b9047825 */ /* 0x000fc600078e0218 */
[C---:B------:R-:W-:Y:S02]  /*abe0*/  LOP3.LUT R9, R4.reuse, 0x380, RZ, 0xc0, !PT ;  /* 0x0000038004097812 */ /* 0x040fe400078ec0ff */
[C---:B------:R-:W-:Y:S02]  /*abf0*/  IADD3 R91, P5, R4.reuse, 0x40, RZ ;  /* 0x00000040045b7810 */ /* 0x040fe40007fbe0ff */
[C---:B------:R-:W-:Y:S02]  /*ac00*/  IADD3 R95, P4, R4.reuse, 0x60, RZ ;  /* 0x00000060045f7810 */ /* 0x040fe40007f9e0ff */
[----:B------:R-:W-:Y:S01]  /*ac10*/  SHF.R.U64 R9, R9, 0x3, RZ ;  /* 0x0000000309097819 */ /* 0x000fe200000012ff */
[--C-:B------:R-:W-:Y:S01]  /*ac20*/  IMAD.X R29, RZ, RZ, R5.reuse, P5 ;  /* 0x000000ffff1d7224 */ /* 0x100fe200028e0605 */
[C---:B------:R-:W-:Y:S01]  /*ac30*/  IADD3 R45, P6, R4.reuse, 0x20, RZ ;  /* 0x00000020042d7810 */ /* 0x040fe20007fde0ff */
[----:B------:R-:W-:Y:S01]  /*ac40*/  IMAD.X R27, RZ, RZ, R5, P4 ;  /* 0x000000ffff1b7224 */ /* 0x000fe200020e0605 */
[----:B------:R-:W-:-:S02]  /*ac50*/  IADD3 R97, P3, R4, 0x4000, RZ ;  /* 0x0000400004617810 */ /* 0x000fc40007f7e0ff */
[C---:B------:R-:W-:Y:S01]  /*ac60*/  IADD3 R99, P2, R4.reuse, 0x4020, RZ ;  /* 0x0000402004637810 */ /* 0x040fe20007f5e0ff */
[--C-:B------:R-:W-:Y:S01]  /*ac70*/  IMAD.X R31, RZ, RZ, R5.reuse, P6 ;  /* 0x000000ffff1f7224 */ /* 0x100fe200030e0605 */
[C---:B------:R-:W-:Y:S01]  /*ac80*/  IADD3 R101, P1, R4.reuse, 0x4040, RZ ;  /* 0x0000404004657810 */ /* 0x040fe20007f3e0ff */
[--C-:B------:R-:W-:Y:S01]  /*ac90*/  IMAD.X R11, RZ, RZ, R5.reuse, P3 ;  /* 0x000000ffff0b7224 */ /* 0x100fe200018e0605 */
[----:B------:R-:W-:Y:S01]  /*aca0*/  BAR.SYNC.DEFER_BLOCKING 0x1, 0x100 ;  /* 0x0044000000007b1d */ /* 0x000fe20000010000 */
[----:B------:R-:W-:Y:S02]  /*acb0*/  IADD3 R103, P0, R4, 0x4060, RZ ;  /* 0x0000406004677810 */ /* 0x000fe40007f1e0ff */
[----:B------:R-:W-:Y:S02]  /*acc0*/  LOP3.LUT R26, R91, 0x380, RZ, 0xc0, !PT ;  /* 0x000003805b1a7812 */ /* 0x000fe400078ec0ff */
[----:B------:R-:W-:Y:S01]  /*acd0*/  LOP3.LUT R4, R9, R4, RZ, 0x3c, !PT ;  /* 0x0000000409047212 */ /* 0x000fe200078e3cff */
[--C-:B------:R-:W-:Y:S01]  /*ace0*/  IMAD.X R9, RZ, RZ, R5.reuse, P2 ;  /* 0x000000ffff097224 */ /* 0x100fe200010e0605 */
[----:B------:R-:W-:Y:S01]  /*acf0*/  LOP3.LUT R44, R95, 0x380, RZ, 0xc0, !PT ;  /* 0x000003805f2c7812 */ /* 0x000fe200078ec0ff */
[----:B------:R-:W-:Y:S01]  /*ad00*/  IMAD.X R13, RZ, RZ, R5, P0 ;  /* 0x000000ffff0d7224 */ /* 0x000fe200000e0605 */
[----:B------:R-:W-:-:S02]  /*ad10*/  SHF.R.U64 R26, R26, 0x3, RZ ;  /* 0x000000031a1a7819 */ /* 0x000fc400000012ff */
[-C--:B------:R-:W-:Y:S02]  /*ad20*/  IADD3.X R15, RZ, R5.reuse, RZ, P1, !PT ;  /* 0x00000005ff0f7210 */ /* 0x080fe40000ffe4ff */
[----:B------:R-:W-:Y:S02]  /*ad30*/  SHF.R.U64 R44, R44, 0x3, RZ ;  /* 0x000000032c2c7819 */ /* 0x000fe400000012ff */
[----:B------:R-:W-:Y:S02]  /*ad40*/  MOV R90, R4 ;  /* 0x00000004005a7202 */ /* 0x000fe40000000f00 */
[----:B------:R-:W-:Y:S02]  /*ad50*/  LOP3.LUT R10, R45, 0x380, RZ, 0xc0, !PT ;  /* 0x000003802d0a7812 */ /* 0x000fe400078ec0ff */
[----:B------:R-:W-:Y:S02]  /*ad60*/  F2FP.F16.F32.PACK_AB R5, R12, R93 ;  /* 0x0000005d0c05723e */ /* 0x000fe400000000ff */
[----:B------:R-:W-:-:S02]  /*ad70*/  LOP3.LUT R46, R97, 0x380, RZ, 0xc0, !PT ;  /* 0x00000380612e7812 */ /* 0x000fc400078ec0ff */
[----:B------:R-:W-:Y:S02]  /*ad80*/  LOP3.LUT R12, R99, 0x380, RZ, 0xc0, !PT ;  /* 0x00000380630c7812 */ /* 0x000fe400078ec0ff */
[----:B------:R-:W-:Y:S02]  /*ad90*/  LOP3.LUT R28, R26, R91, RZ, 0x3c, !PT ;  /* 0x0000005b1a1c7212 */ /* 0x000fe400078e3cff */
[----:B------:R-:W-:Y:S02]  /*ada0*/  LOP3.LUT R26, R44, R95, RZ, 0x3c, !PT ;  /* 0x0000005f2c1a7212 */ /* 0x000fe400078e3cff */
[----:B------:R-:W-:Y:S02]  /*adb0*/  SHF.R.U64 R10, R10, 0x3, RZ ;  /* 0x000000030a0a7819 */ /* 0x000fe400000012ff */
[----:B------:R-:W-:Y:S02]  /*adc0*/  LOP3.LUT R44, R103, 0x380, RZ, 0xc0, !PT ;  /* 0x00000380672c7812 */ /* 0x000fe400078ec0ff */
[----:B------:R-:W-:-:S02]  /*add0*/  SHF.R.U64 R46, R46, 0x3, RZ ;  /* 0x000000032e2e7819 */ /* 0x000fc400000012ff */
[----:B------:R-:W-:Y:S02]  /*ade0*/  F2FP.F16.F32.PACK_AB R4, R14, R153 ;  /* 0x000000990e04723e */ /* 0x000fe400000000ff */
[----:B------:R-:W-:Y:S02]  /*adf0*/  SHF.R.U64 R12, R12, 0x3, RZ ;  /* 0x000000030c0c7819 */ /* 0x000fe400000012ff */
[----:B------:R-:W-:Y:S01]  /*ae00*/  LOP3.LUT R14, R101, 0x380, RZ, 0xc0, !PT ;  /* 0x00000380650e7812 */ /* 0x000fe200078ec0ff */
[----:B------:R0:W-:Y:S01]  /*ae10*/  STSM.16.M88.4 [R90], R4 ;  /* 0x000000045a007844 */ /* 0x0001e20000000200 */
[----:B------:R-:W-:Y:S02]  /*ae20*/  LOP3.LUT R30, R10, R45, RZ, 0x3c, !PT ;  /* 0x0000002d0a1e7212 */ /* 0x000fe400078e3cff */
[----:B------:R-:W-:Y:S02]  /*ae30*/  SHF.R.U64 R44, R44, 0x3, RZ ;  /* 0x000000032c2c7819 */ /* 0x000fe400000012ff */
[----:B------:R-:W-:-:S02]  /*ae40*/  LOP3.LUT R10, R46, R97, RZ, 0x3c, !PT ;  /* 0x000000612e0a7212 */ /* 0x000fc400078e3cff */
[----:B------:R-:W-:Y:S02]  /*ae50*/  LOP3.LUT R8, R12, R99, RZ, 0x3c, !PT ;  /* 0x000000630c087212 */ /* 0x000fe400078e3cff */
[----:B------:R-:W-:Y:S02]  /*ae60*/  SHF.R.U64 R14, R14, 0x3, RZ ;  /* 0x000000030e0e7819 */ /* 0x000fe400000012ff */
[----:B------:R-:W-:Y:S02]  /*ae70*/  LOP3.LUT R12, R44, R103, RZ, 0x3c, !PT ;  /* 0x000000672c0c7212 */ /* 0x000fe400078e3cff */
[----:B------:R-:W-:Y:S02]  /*ae80*/  MOV R45, R10 ;  /* 0x0000000a002d7202 */ /* 0x000fe40000000f00 */
[----:B------:R-:W-:Y:S02]  /*ae90*/  MOV R44, R8 ;  /* 0x00000008002c7202 */ /* 0x000fe40000000f00 */
[----:B------:R-:W-:-:S02]  /*aea0*/  LOP3.LUT R14, R14, R101, RZ, 0x3c, !PT ;  /* 0x000000650e0e7212 */ /* 0x000fc400078e3cff */
[----:B------:R-:W-:Y:S02]  /*aeb0*/  MOV R30, R30 ;  /* 0x0000001e001e7202 */ /* 0x000fe40000000f00 */
[----:B------:R-:W-:Y:S02]  /*aec0*/  F2FP.F16.F32.PACK_AB R8, R87, R92 ;  /* 0x0000005c5708723e */ /* 0x000fe400000000ff */
[----:B------:R-:W-:Y:S02]  /*aed0*/  F2FP.F16.F32.PACK_AB R9, R85, R88 ;  /* 0x000000585509723e */ /* 0x000fe400000000ff */
[----:B------:R-:W-:Y:S02]  /*aee0*/  F2FP.F16.F32.PACK_AB R10, R83, R86 ;  /* 0x00000056530a723e */ /* 0x000fe400000000ff */
[----:B------:R-:W-:Y:S02]  /*aef0*/  F2FP.F16.F32.PACK_AB R11, R81, R84 ;  /* 0x00000054510b723e */ /* 0x000fe400000000ff */
[----:B------:R-:W-:-:S02]  /*af00*/  MOV R46, R26 ;  /* 0x0000001a002e7202 */ /* 0x000fc40000000f00 */
[----:B------:R-:W-:Y:S01]  /*af10*/  MOV R89, R28 ;  /* 0x0000001c00597202 */ /* 0x000fe20000000f00 */
[----:B------:R1:W-:Y:S01]  /*af20*/  STSM.16.M88.4 [R30], R8 ;  /* 0x000000081e007844 */ /* 0x0003e20000000200 */
[----:B------:R-:W-:Y:S02]  /*af30*/  MOV R27, R14 ;  /* 0x0000000e001b7202 */ /* 0x000fe40000000f00 */
[----:B------:R-:W-:Y:S02]  /*af40*/  MOV R26, R12 ;  /* 0x0000000c001a7202 */ /* 0x000fe40000000f00 */
[----:B0-----:R-:W-:Y:S02]  /*af50*/  F2FP.F16.F32.PACK_AB R4, R79, R82 ;  /* 0x000000524f04723e */ /* 0x001fe400000000ff */
[----:B------:R-:W-:Y:S02]  /*af60*/  F2FP.F16.F32.PACK_AB R5, R77, R80 ;  /* 0x000000504d05723e */ /* 0x000fe400000000ff */
[----:B------:R-:W-:-:S02]  /*af70*/  F2FP.F16.F32.PACK_AB R6, R75, R78 ;  /* 0x0000004e4b06723e */ /* 0x000fc400000000ff */
[----:B------:R-:W-:Y:S02]  /*af80*/  F2FP.F16.F32.PACK_AB R7, R73, R76 ;  /* 0x0000004c4907723e */ /* 0x000fe400000000ff */
[----:B------:R-:W-:Y:S02]  /*af90*/  F2FP.F16.F32.PACK_AB R12, R71, R74 ;  /* 0x0000004a470c723e */ /* 0x000fe400000000ff */
[----:B------:R-:W-:Y:S01]  /*afa0*/  F2FP.F16.F32.PACK_AB R13, R69, R72 ;  /* 0x00000048450d723e */ /* 0x000fe200000000ff */
[----:B------:R0:W-:Y:S01]  /*afb0*/  STSM.16.M88.4 [R89], R4 ;  /* 0x0000000459007844 */ /* 0x0001e20000000200 */
[----:B------:R-:W-:Y:S02]  /*afc0*/  F2FP.F16.F32.PACK_AB R14, R67, R70 ;  /* 0x00000046430e723e */ /* 0x000fe400000000ff */
[----:B------:R-:W-:Y:S02]  /*afd0*/  F2FP.F16.F32.PACK_AB R15, R65, R68 ;  /* 0x00000044410f723e */ /* 0x000fe400000000ff */
[----:B-1----:R-:W-:-:S02]  /*afe0*/  F2FP.F16.F32.PACK_AB R8, R63, R66 ;  /* 0x000000423f08723e */ /* 0x002fc400000000ff */
[----:B------:R-:W-:Y:S01]  /*aff0*/  F2FP.F16.F32.PACK_AB R9, R61, R64 ;  /* 0x000000403d09723e */ /* 0x000fe200000000ff */
[----:B------:R-:W-:Y:S01]  /*b000*/  STSM.16.M88.4 [R46], R12 ;  /* 0x0000000c2e007844 */ /* 0x000fe20000000200 */
[----:B------:R-:W-:Y:S02]  /*b010*/  F2FP.F16.F32.PACK_AB R10, R59, R62 ;  /* 0x0000003e3b0a723e */ /* 0x000fe400000000ff */
[----:B------:R-:W-:Y:S02]  /*b020*/  F2FP.F16.F32.PACK_AB R11, R57, R60 ;  /* 0x0000003c390b723e */ /* 0x000fe400000000ff */
[----:B------:R-:W-:Y:S02]  /*b030*/  F2FP.F16.F32.PACK_AB R28, R55, R58 ;  /* 0x0000003a371c723e */ /* 0x000fe400000000ff */
[----:B------:R-:W-:Y:S01]  /*b040*/  F2FP.F16.F32.PACK_AB R29, R53, R56 ;  /* 0x00000038351d723e */ /* 0x000fe200000000ff */
[----:B------:R1:W-:Y:S01]  /*b050*/  STSM.16.M88.4 [R45], R8 ;  /* 0x000000082d007844 */ /* 0x0003e20000000200 */
[----:B------:R-:W-:Y:S01]  /*b060*/  F2FP.F16.F32.PACK_AB R30, R51, R54 ;  /* 0x00000036331e723e */ /* 0x000fe200000000ff */
[----:B0-----:R-:W-:Y:S01]  /*b070*/  IMAD.U32 R4, RZ, RZ, UR4 ;  /* 0x00000004ff047e24 */ /* 0x001fe2000f8e00ff */
[----:B------:R-:W-:Y:S01]  /*b080*/  F2FP.F16.F32.PACK_AB R31, R49, R52 ;  /* 0x00000034311f723e */ /* 0x000fe200000000ff */
[----:B------:R-:W-:Y:S01]  /*b090*/  IMAD.U32 R5, RZ, RZ, UR8 ;  /* 0x00000008ff057e24 */ /* 0x000fe2000f8e00ff */
[----:B------:R-:W-:-:S02]  /*b0a0*/  F2FP.F16.F32.PACK_AB R52, R43, R50 ;  /* 0x000000322b34723e */ /* 0x000fc400000000ff */
[----:B------:R-:W-:Y:S01]  /*b0b0*/  F2FP.F16.F32.PACK_AB R53, R41, R48 ;  /* 0x000000302935723e */ /* 0x000fe200000000ff */
[----:B------:R0:W-:Y:S01]  /*b0c0*/  STSM.16.M88.4 [R44], R28 ;  /* 0x0000001c2c007844 */ /* 0x0001e20000000200 */
[----:B------:R-:W-:Y:S02]  /*b0d0*/  F2FP.F16.F32.PACK_AB R54, R39, R42 ;  /* 0x0000002a2736723e */ /* 0x000fe400000000ff */
[----:B------:R-:W-:Y:S02]  /*b0e0*/  F2FP.F16.F32.PACK_AB R55, R37, R40 ;  /* 0x000000282537723e */ /* 0x000fe400000000ff */
[----:B------:R-:W-:Y:S02]  /*b0f0*/  PLOP3.LUT P0, PT, PT, PT, UP1, 0x80, 0x0 ;  /* 0x000000000000781c */ /* 0x000fe40003f0f018 */
[----:B------:R-:W-:Y:S01]  /*b100*/  PLOP3.LUT P2, PT, PT, PT, UP0, 0x80, 0x0 ;  /* 0x000000000000781c */ /* 0x000fe20003f4f008 */
[----:B------:R0:W-:Y:S04]  /*b110*/  STSM.16.M88.4 [R27], R52 ;  /* 0x000000341b007844 */ /* 0x0001e80000000200 */
[----:B------:R0:W-:Y:S01]  /*b120*/  STSM.16.M88.4 [R26], R148 ;  /* 0x000000941a007844 */ /* 0x0001e20000000200 */
[----:B------:R-:W-:Y:S01]  /*b130*/  BAR.SYNC.DEFER_BLOCKING 0x1, 0x100 ;  /* 0x0044000000007b1d */ /* 0x000fe20000010000 */
[----:B------:R-:W-:-:S02]  /*b140*/  IMAD.U32 R6, RZ, RZ, UR6 ;  /* 0x00000006ff067e24 */ /* 0x000fc4000f8e00ff */
[----:B------:R-:W-:-:S03]  /*b150*/  IMAD.U32 R7, RZ, RZ, UR7 ;  /* 0x00000007ff077e24 */ /* 0x000fc6000f8e00ff */
[----:B-1----:R-:W2:Y:S04]  /*b160*/  @P0 LDG.E R8, desc[UR48][R4.64] ;  /* 0x0000003004080981 */ /* 0x002ea8000c1e1900 */
[----:B------:R-:W3:Y:S01]  /*b170*/  @P2 LDG.E R6, desc[UR48][R6.64] ;  /* 0x0000003006062981 */ /* 0x000ee2000c1e1900 */
[----:B------:R-:W-:Y:S01]  /*b180*/  IMAD R9, R16, 0x40, R2 ;  /* 0x0000004010097824 */ /* 0x000fe200078e0202 */
[----:B------:R-:W-:Y:S01]  /*b190*/  UMOV UR4, URZ ;  /* 0x0000003f00047c82 */ /* 0x000fe20008000000 */
[----:B------:R-:W-:Y:S02]  /*b1a0*/  ULDC UR10, c[0x0][0xa88] ;  /* 0x0002a200000a7ab9 */ /* 0x000fe40000000800 */
[----:B------:R-:W-:-:S03]  /*b1b0*/  IMAD.WIDE R24, R9, 0x2, R24 ;  /* 0x0000000209187825 */ /* 0x000fc600078e0218 */
[----:B------:R-:W-:Y:S02]  /*b1c0*/  IADD3 R9, P1, R24, 0x1000, RZ ;  /* 0x0000100018097810 */ /* 0x000fe40007f3e0ff */
[----:B--2---:R-:W-:Y:S02]  /*b1d0*/  @P0 R2UR UR4, R8 ;  /* 0x00000000080402ca */ /* 0x004fe400000e0000 */
[----:B---3--:R-:W-:Y:S01]  /*b1e0*/  @P2 R2UR UR10, R6 ;  /* 0x00000000060a22ca */ /* 0x008fe200000e0000 */
[----:B0-----:R-:W-:-:S14]  /*b1f0*/  @P2 BRA `(.L_x_7591) ;  /* 0x0000000000182947 */ /* 0x001fdc0003800000 */
[----:B------:R-:W-:Y:S05]  /*b200*/  @!P0 BRA `(.L_x_7591) ;  /* 0x0000000000148947 */ /* 0x000fea0003800000 */
[----:B------:R-:W2:Y:S04]  /*b210*/  LDG.E R7, desc[UR48][R4.64] ;  /* 0x0000003004077981 */ /* 0x000ea8000c1e1900 */
[----:B------:R-:W3:Y:S01]  /*b220*/  LDG.E R6, desc[UR48][R4.64+0x4] ;  /* 0x0000043004067981 */ /* 0x000ee2000c1e1900 */
[----:B--2---:R-:W-:Y:S02]  /*b230*/  R2UR UR6, R7 ;  /* 0x00000000070672ca */ /* 0x004fe400000e0000 */
[----:B---3--:R-:W-:-:S13]  /*b240*/  R2UR UR10, R6 ;  /* 0x00000000060a72ca */ /* 0x008fda00000e0000 */
[----:B------:R-:W-:-:S12]  /*b250*/  UIADD3 UR10, -UR6, UR10, URZ ;  /* 0x0000000a060a7290 */ /* 0x000fd8000fffe13f */
.L_x_7591:
[----:B------:R-:W-:Y:S01]  /*b260*/  USHF.R.S32.HI UR14, URZ, 0x1f, UR39 ;  /* 0x0000001f3f0e7899 */ /* 0x000fe20008011427 */
[----:B------:R-:W-:Y:S01]  /*b270*/  IMAD.U32 R8, RZ, RZ, UR40 ;  /* 0x00000028ff087e24 */ /* 0x000fe2000f8e00ff */
[----:B------:R-:W-:Y:S01]  /*b280*/  ULDC.64 UR12, c[0x0][0xb70] ;  /* 0x0002dc00000c7ab9 */ /* 0x000fe20000000a00 */
[----:B------:R-:W-:Y:S01]  /*b290*/  USHF.R.S32.HI UR9, URZ, 0x1f, UR4 ;  /* 0x0000001f3f097899 */ /* 0x000fe20008011404 */
[----:B------:R-:W-:Y:S01]  /*b2a0*/  IADD3 R13, P2, R24, 0x2000, RZ ;  /* 0x00002000180d7810 */ /* 0x000fe20007f5e0ff */
[----:B------:R-:W-:Y:S01]  /*b2b0*/  UIMAD UR11, UR14, UR12, URZ ;  /* 0x0000000c0e0b72a4 */ /* 0x000fe2000f8e023f */
[----:B------:R-:W-:Y:S01]  /*b2c0*/  IMAD R8, R8, 0x80, R19 ;  /* 0x0000008008087824 */ /* 0x000fe200078e0213 */
[----:B------:R-:W-:Y:S01]  /*b2d0*/  UMOV UR8, UR4 ;  /* 0x0000000400087c82 */ /* 0x000fe20008000000 */
[----:B------:R-:W-:Y:S01]  /*b2e0*/  USEL UR38, UR38, URZ, !UP1 ;  /* 0x0000003f26267287 */ /* 0x000fe2000c800000 */
[----:B------:R-:W-:Y:S01]  /*b2f0*/  IADD3 R7, P6, R24, 0x3000, RZ ;  /* 0x0000300018077810 */ /* 0x000fe20007fde0ff */
[----:B------:R-:W-:Y:S01]  /*b300*/  UIMAD.WIDE.U32 UR6, UR39, UR12, UR8 ;  /* 0x0000000c270672a5 */ /* 0x000fe2000f8e0008 */
[----:B------:R-:W-:Y:S01]  /*b310*/  SHF.R.S32.HI R5, RZ, 0x1f, R8 ;  /* 0x0000001fff057819 */ /* 0x000fe20000011408 */
[----:B------:R-:W-:Y:S01]  /*b320*/  UIMAD UR11, UR39, UR13, UR11 ;  /* 0x0000000d270b72a4 */ /* 0x000fe2000f8e020b */
[----:B------:R-:W-:Y:S01]  /*b330*/  LOP3.LUT R12, R13, 0x380, RZ, 0xc0, !PT ;  /* 0x000003800d0c7812 */ /* 0x000fe200078ec0ff */
[----:B------:R-:W-:Y:S01]  /*b340*/  USEL UR37, UR37, URZ, !UP1 ;  /* 0x0000003f25257287 */ /* 0x000fe2000c800000 */
[----:B------:R-:W-:Y:S01]  /*b350*/  LOP3.LUT R4, R7, 0x380, RZ, 0xc0, !PT ;  /* 0x0000038007047812 */ /* 0x000fe200078ec0ff */
[----:B------:R-:W-:Y:S01]  /*b360*/  ULDC.64 UR12, c[0x0][0xb78] ;  /* 0x0002de00000c7ab9 */ /* 0x000fe20000000a00 */
[----:B------:R-:W-:Y:S01]  /*b370*/  UIADD3 UR7, UR7, UR11, URZ ;  /* 0x0000000b07077290 */ /* 0x000fe2000fffe03f */
[----:B------:R-:W-:Y:S01]  /*b380*/  SHF.R.U64 R12, R12, 0x3, RZ ;  /* 0x000000030c0c7819 */ /* 0x000fe200000012ff */
[----:B------:R-:W-:Y:S01]  /*b390*/  UIMAD UR8, UR38, UR12, URZ ;  /* 0x0000000c260872a4 */ /* 0x000fe2000f8e023f */
[----:B------:R-:W-:Y:S01]  /*b3a0*/  SHF.R.U64 R4, R4, 0x3, RZ ;  /* 0x0000000304047819 */ /* 0x000fe200000012ff */
[----:B------:R-:W-:Y:S01]  /*b3b0*/  UIMAD.WIDE.U32 UR6, UR37, UR12, UR6 ;  /* 0x0000000c250672a5 */ /* 0x000fe2000f8e0006 */
[----:B------:R-:W-:Y:S01]  /*b3c0*/  LOP3.LUT R12, R12, R13, RZ, 0x3c, !PT ;  /* 0x0000000d0c0c7212 */ /* 0x000fe200078e3cff */
[----:B------:R-:W-:Y:S01]  /*b3d0*/  UIMAD UR8, UR37, UR13, UR8 ;  /* 0x0000000d250872a4 */ /* 0x000fe2000f8e0208 */
[----:B------:R-:W-:Y:S01]  /*b3e0*/  IADD3 R37, P5, R24, 0x4000, RZ ;  /* 0x0000400018257810 */ /* 0x000fe20007fbe0ff */
[--C-:B------:R-:W-:Y:S01]  /*b3f0*/  IMAD.X R13, RZ, RZ, R25.reuse, P2 ;  /* 0x000000ffff0d7224 */ /* 0x100fe200010e0619 */
[----:B------:R-:W-:Y:S01]  /*b400*/  LOP3.LUT R4, R4, R7, RZ, 0x3c, !PT ;  /* 0x0000000704047212 */ /* 0x000fe200078e3cff */
[----:B------:R-:W-:Y:S01]  /*b410*/  IMAD.X R29, RZ, RZ, R25, P1 ;  /* 0x000000ffff1d7224 */ /* 0x000fe200008e0619 */
[----:B------:R-:W-:Y:S01]  /*b420*/  IADD3 R6, P0, R8, UR6, RZ ;  /* 0x0000000608067c10 */ /* 0x000fe2000ff1e0ff */
[----:B------:R-:W-:Y:S01]  /*b430*/  IMAD.U32 R10, RZ, RZ, UR8 ;  /* 0x00000008ff0a7e24 */ /* 0x000fe2000f8e00ff */
[C---:B------:R-:W-:Y:S01]  /*b440*/  IADD3 R41, P4, R24.reuse, 0x5000, RZ ;  /* 0x0000500018297810 */ /* 0x040fe20007f9e0ff */
[----:B------:R-:W-:Y:S01]  /*b450*/  ULDC.64 UR12, c[0x0][0xaa0] ;  /* 0x0002a800000c7ab9 */ /* 0x000fe20000000a00 */
[----:B------:R-:W-:-:S02]  /*b460*/  IADD3 R27, P3, R24, 0x6000, RZ ;  /* 0x00006000181b7810 */ /* 0x000fc40007f7e0ff */
[----:B------:R-:W-:Y:S01]  /*b470*/  IADD3.X R5, R5, UR7, R10, P0, !PT ;  /* 0x0000000705057c10 */ /* 0x000fe200087fe40a */
[----:B------:R-:W-:Y:S01]  /*b480*/  ULDC.64 UR6, c[0x0][0xb40] ;  /* 0x0002d00000067ab9 */ /* 0x000fe20000000a00 */
[----:B------:R-:W-:Y:S02]  /*b490*/  IADD3 R7, P2, R24, 0x7000, RZ ;  /* 0x0000700018077810 */ /* 0x000fe40007f5e0ff */
[C---:B------:R-:W-:Y:S02]  /*b4a0*/  LEA R44, P0, R6.reuse, UR6, 0x2 ;  /* 0x00000006062c7c11 */ /* 0x040fe4000f8010ff */
[----:B------:R-:W-:Y:S02]  /*b4b0*/  LOP3.LUT R28, R9, 0x380, RZ, 0xc0, !PT ;  /* 0x00000380091c7812 */ /* 0x000fe400078ec0ff */
[----:B------:R-:W-:Y:S02]  /*b4c0*/  LEA.HI.X R45, R6, UR7, R5, 0x2, P0 ;  /* 0x00000007062d7c11 */ /* 0x000fe400080f1405 */
[----:B------:R-:W-:-:S02]  /*b4d0*/  LOP3.LUT P0, RZ, R23, 0x3, RZ, 0xc0, !PT ;  /* 0x0000000317ff7812 */ /* 0x000fc4000780c0ff */
[C---:B------:R-:W-:Y:S02]  /*b4e0*/  IADD3 R5, R8.reuse, 0x8, RZ ;  /* 0x0000000808057810 */ /* 0x040fe40007ffe0ff */
[----:B------:R-:W-:Y:S02]  /*b4f0*/  ISETP.GE.OR P1, PT, R8, UR10, P0 ;  /* 0x0000000a08007c0c */ /* 0x000fe40008726670 */
[----:B------:R-:W-:Y:S01]  /*b500*/  ISETP.GE.OR P0, PT, R5, UR10, P0 ;  /* 0x0000000a05007c0c */ /* 0x000fe20008706670 */
[----:B------:R-:W-:Y:S01]  /*b510*/  IMAD.X R5, RZ, RZ, R25, P6 ;  /* 0x000000ffff057224 */ /* 0x000fe200030e0619 */
[----:B------:R-:W-:Y:S02]  /*b520*/  LOP3.LUT R36, R37, 0x380, RZ, 0xc0, !PT ;  /* 0x0000038025247812 */ /* 0x000fe400078ec0ff */
[----:B------:R-:W-:Y:S02]  /*b530*/  LOP3.LUT R40, R41, 0x380, RZ, 0xc0, !PT ;  /* 0x0000038029287812 */ /* 0x000fe400078ec0ff */
[----:B------:R-:W-:-:S02]  /*b540*/  LOP3.LUT R26, R27, 0x380, RZ, 0xc0, !PT ;  /* 0x000003801b1a7812 */ /* 0x000fc400078ec0ff */
[----:B------:R-:W-:Y:S02]  /*b550*/  LOP3.LUT R33, R24, 0x380, RZ, 0xc0, !PT ;  /* 0x0000038018217812 */ /* 0x000fe400078ec0ff */
[----:B------:R-:W-:Y:S01]  /*b560*/  LOP3.LUT R6, R7, 0x380, RZ, 0xc0, !PT ;  /* 0x0000038007067812 */ /* 0x000fe200078ec0ff */
[----:B------:R-:W-:Y:S01]  /*b570*/  @!P1 STG.E desc[UR48][R44.64], R3 ;  /* 0x000000032c009986 */ /* 0x000fe2000c101930 */
[----:B------:R-:W-:Y:S02]  /*b580*/  SHF.R.U64 R28, R28, 0x3, RZ ;  /* 0x000000031c1c7819 */ /* 0x000fe400000012ff */
[----:B------:R-:W-:Y:S01]  /*b590*/  SHF.R.U64 R36, R36, 0x3, RZ ;  /* 0x0000000324247819 */ /* 0x000fe200000012ff */
[----:B------:R-:W-:Y:S01]  /*b5a0*/  UIMAD UR6, UR9, UR12, URZ ;  /* 0x0000000c090672a4 */ /* 0x000fe2000f8e023f */
[----:B------:R-:W-:Y:S01]  /*b5b0*/  SHF.R.U64 R40, R40, 0x3, RZ ;  /* 0x0000000328287819 */ /* 0x000fe200000012ff */
[----:B------:R0:W-:Y:S01]  /*b5c0*/  @!P0 STG.E desc[UR48][R44.64+0x20], R0 ;  /* 0x000020002c008986 */ /* 0x0001e2000c101930 */
[----:B------:R-:W-:Y:S01]  /*b5d0*/  SHF.R.U64 R26, R26, 0x3, RZ ;  /* 0x000000031a1a7819 */ /* 0x000fe200000012ff */
[----:B------:R-:W-:Y:S01]  /*b5e0*/  ULDC.64 UR8, c[0x0][0xae0] ;  /* 0x0002b80000087ab9 */ /* 0x000fe20000000a00 */
[----:B------:R-:W-:Y:S01]  /*b5f0*/  SHF.R.U64 R33, R33, 0x3, RZ ;  /* 0x0000000321217819 */ /* 0x000fe200000012ff */
[----:B------:R-:W5:Y:S01]  /*b600*/  LD.E.128 R12, desc[UR48][R12.64] ;  /* 0x000000300c0c7980 */ /* 0x000f62000c101d00 */
[----:B------:R-:W-:-:S02]  /*b610*/  SHF.R.U64 R6, R6, 0x3, RZ ;  /* 0x0000000306067819 */ /* 0x000fc400000012ff */
        /* <DEDUP_REMOVED lines=10> */
[----:B------:R-:W-:Y:S01]  /*b6c0*/  LOP3.LUT R8, R6, R7, RZ, 0x3c, !PT ;  /* 0x0000000706087212 */ /* 0x000fe200078e3cff */
[----:B0-----:R-:W-:Y:S01]  /*b6d0*/  IMAD.U32 R45, RZ, RZ, UR12 ;  /* 0x0000000cff2d7e24 */ /* 0x001fe2000f8e00ff */
[----:B------:R-:W-:Y:S01]  /*b6e0*/  SHF.R.S32.HI R3, RZ, 0x1f, R2 ;  /* 0x0000001fff037819 */ /* 0x000fe20000011402 */
[----:B------:R-:W5:Y:S01]  /*b6f0*/  LD.E.128 R28, desc[UR48][R28.64] ;  /* 0x000000301c1c7980 */ /* 0x000f62000c101d00 */
[----:B------:R-:W-:-:S03]  /*b700*/  UIMAD UR6, UR4, UR13, UR6 ;  /* 0x0000000d040672a4 */ /* 0x000fc6000f8e0206 */
        /* <DEDUP_REMOVED lines=23> */
[----:B------:R-:W-:Y:S02]  /*b880*/  VIADD R20, R20, 0x28820 ;  /* 0x0002882014147836 */ /* 0x000fe40000000000 */
[C---:B------:R-:W-:Y:S02]  /*b890*/  VIADD R17, R16.reuse, 0x60 ;  /* 0x0000006010117836 */ /* 0x040fe40000000000 */
[----:B------:R-:W-:Y:S01]  /*b8a0*/  IMAD.U32 R49, RZ, RZ, UR6 ;  /* 0x00000006ff317e24 */ /* 0x000fe2000f8e00ff */
[----:B------:R-:W-:Y:S01]  /*b8b0*/  UIMAD UR4, UR37, UR7, UR4 ;  /* 0x00000007250472a4 */ /* 0x000fe2000f8e0204 */
[----:B------:R-:W-:Y:S01]  /*b8c0*/  VIADD R3, R16, 0x40 ;  /* 0x0000004010037836 */ /* 0x000fe20000000000 */
[----:B------:R-:W-:Y:S01]  /*b8d0*/  PRMT R20, RZ, 0x654, R20 ;  /* 0x00000654ff147816 */ /* 0x000fe20000000014 */
[----:B------:R-:W-:Y:S01]  /*b8e0*/  IMAD.WIDE.U32 R48, R49, UR37, R44 ;  /* 0x0000002531307c25 */ /* 0x000fe2000f8e002c */
[----:B------:R-:W-:-:S02]  /*b8f0*/  ISETP.GE.AND P1, PT, R17, UR10, PT ;  /* 0x0000000a11007c0c */ /* 0x000fc4000bf26270 */
[----:B------:R-:W-:Y:S01]  /*b900*/  ISETP.GE.AND P0, PT, R3, UR10, PT ;  /* 0x0000000a03007c0c */ /* 0x000fe2000bf06270 */
[----:B------:R-:W-:Y:S01]  /*b910*/  IMAD.U32 R3, RZ, RZ, UR40 ;  /* 0x00000028ff037e24 */ /* 0x000fe2000f8e00ff */
[--C-:B------:R-:W-:Y:S01]  /*b920*/  SHF.R.S32.HI R17, RZ, 0x1f, R16.reuse ;  /* 0x0000001fff117819 */ /* 0x100fe20000011410 */
[----:B0-----:R0:W-:Y:S01]  /*b930*/  SYNCS.ARRIVE.TRANS64.RED.A1T0 RZ, [R20+URZ], RZ ;  /* 0x000000ff14ff79a7 */ /* 0x0011e2000810043f */
[----:B------:R-:W-:Y:S01]  /*b940*/  IADD3 R0, R16, 0x20, RZ ;  /* 0x0000002010007810 */ /* 0x000fe20007ffe0ff */
[----:B------:R-:W-:Y:S01]  /*b950*/  VIADD R53, R49, UR4 ;  /* 0x0000000431357c36 */ /* 0x000fe20008000000 */
[----:B------:R-:W-:Y:S01]  /*b960*/  BSSY B1, `(.L_x_7592) ;  /* 0x0000014000017945 */ /* 0x000fe20003800000 */
[----:B------:R-:W-:Y:S01]  /*b970*/  IMAD.WIDE R44, R3, 0x80, R16 ;  /* 0x00000080032c7825 */ /* 0x000fe200078e0210 */
[----:B------:R-:W-:Y:S02]  /*b980*/  ISETP.GE.AND P4, PT, R0, UR10, PT ;  /* 0x0000000a00007c0c */ /* 0x000fe4000bf86270 */
[----:B------:R-:W-:Y:S11]  /*b990*/  @P2 BRA `(.L_x_7593) ;  /* 0x0000000000402947 */ /* 0x000ff60003800000 */
[----:B------:R-:W-:Y:S01]  /*b9a0*/  ULDC.64 UR6, c[0x0][0xad8] ;  /* 0x0002b60000067ab9 */ /* 0x000fe20000000a00 */
[C---:B------:R-:W-:Y:S01]  /*b9b0*/  VIADD R0, R2.reuse, 0x40 ;  /* 0x0000004002007836 */ /* 0x040fe20000000000 */
[----:B------:R-:W-:Y:S01]  /*b9c0*/  ULDC UR4, c[0x0][0xa8c] ;  /* 0x0002a30000047ab9 */ /* 0x000fe20000000800 */
[----:B------:R-:W-:Y:S01]  /*b9d0*/  IMAD R3, R45, UR6, RZ ;  /* 0x000000062d037c24 */ /* 0x000fe2000f8e02ff */
[----:B------:R-:W-:Y:S01]  /*b9e0*/  ISETP.GE.AND P2, PT, R2, UR4, PT ;  /* 0x0000000402007c0c */ /* 0x000fe2000bf46270 */
[----:B0-----:R-:W-:Y:S01]  /*b9f0*/  IMAD.MOV.U32 R20, RZ, RZ, R48 ;  /* 0x000000ffff147224 */ /* 0x001fe200078e0030 */
[----:B------:R-:W-:Y:S01]  /*ba00*/  ISETP.GE.AND P3, PT, R0, UR4, PT ;  /* 0x0000000400007c0c */ /* 0x000fe2000bf66270 */
[----:B------:R-:W-:Y:S02]  /*ba10*/  IMAD.MOV.U32 R21, RZ, RZ, R53 ;  /* 0x000000ffff157224 */ /* 0x000fe400078e0035 */
[C---:B------:R-:W-:Y:S02]  /*ba20*/  IMAD R3, R44.reuse, UR7, R3 ;  /* 0x000000072c037c24 */ /* 0x040fe4000f8e0203 */
[----:B------:R-:W-:Y:S01]  /*ba30*/  IMAD.WIDE.U32 R20, R44, UR6, R20 ;  /* 0x000000062c147c25 */ /* 0x000fe2000f8e0014 */
[----:B------:R-:W-:-:S02]  /*ba40*/  ULDC.64 UR6, c[0x0][0xa80] ;  /* 0x0002a00000067ab9 */ /* 0x000fc40000000a00 */
[----:B------:R-:W-:Y:S02]  /*ba50*/  LEA R50, P5, R20, UR6, 0x1 ;  /* 0x0000000614327c11 */ /* 0x000fe4000f8a08ff */
[----:B------:R-:W-:-:S04]  /*ba60*/  IADD3 R3, R21, R3, RZ ;  /* 0x0000000315037210 */ /* 0x000fc80007ffe0ff */
[----:B------:R-:W-:-:S05]  /*ba70*/  LEA.HI.X R51, R20, UR7, R3, 0x1, P5 ;  /* 0x0000000714337c11 */ /* 0x000fca000a8f0c03 */
[----:B-----5:R1:W-:Y:S04]  /*ba80*/  @!P2 STG.E.128 desc[UR48][R50.64], R32 ;  /* 0x000000203200a986 */ /* 0x0203e8000c101d30 */
[----:B------:R1:W-:Y:S02]  /*ba90*/  @!P3 STG.E.128 desc[UR48][R50.64+0x80], R36 ;  /* 0x000080243200b986 */ /* 0x0003e4000c101d30 */
.L_x_7593:
[----:B------:R-:W-:Y:S05]  /*baa0*/  BSYNC B1 ;  /* 0x0000000000017941 */ /* 0x000fea0003800000 */
.L_x_7592:
[----:B------:R-:W-:Y:S04]  /*bab0*/  BSSY B1, `(.L_x_7594) ;  /* 0x0000014000017945 */ /* 0x000fe80003800000 */
[----:B------:R-:W-:Y:S05]  /*bac0*/  @P4 BRA `(.L_x_7595) ;  /* 0x0000000000484947 */ /* 0x000fea0003800000 */
[----:B------:R-:W-:Y:S01]  /*bad0*/  IADD3 R3, P2, R44, 0x20, RZ ;  /* 0x000000202c037810 */ /* 0x000fe20007f5e0ff */
[----:B------:R-:W-:Y:S01]  /*bae0*/  ULDC.64 UR6, c[0x0][0xad8] ;  /* 0x0002b60000067ab9 */ /* 0x000fe20000000a00 */
[----:B0-----:R-:W-:Y:S01]  /*baf0*/  IMAD.MOV.U32 R20, RZ, RZ, R48 ;  /* 0x000000ffff147224 */ /* 0x001fe200078e0030 */
[----:B------:R-:W-:Y:S01]  /*bb00*/  ULDC UR4, c[0x0][0xa8c] ;  /* 0x0002a30000047ab9 */ /* 0x000fe20000000800 */
[----:B------:R-:W-:Y:S01]  /*bb10*/  IMAD.MOV.U32 R21, RZ, RZ, R53 ;  /* 0x000000ffff157224 */ /* 0x000fe200078e0035 */
[C---:B------:R-:W-:Y:S01]  /*bb20*/  ISETP.GE.AND P3, PT, R2.reuse, UR4, PT ;  /* 0x0000000402007c0c */ /* 0x040fe2000bf66270 */
[----:B------:R-:W-:Y:S02]  /*bb30*/  IMAD.X R0, RZ, RZ, R45, P2 ;  /* 0x000000ffff007224 */ /* 0x000fe400010e062d */
[----:B-1---5:R-:W-:Y:S02]  /*bb40*/  VIADD R32, R2, 0x40 ;  /* 0x0000004002207836 */ /* 0x022fe40000000000 */
        /* <DEDUP_REMOVED lines=9> */
[----:B------:R2:W-:Y:S02]  /*bbe0*/  @!P4 STG.E.128 desc[UR48][R32.64+0x80], R40 ;  /* 0x000080282000c986 */ /* 0x0005e4000c101d30 */
.L_x_7595:
[----:B------:R-:W-:Y:S05]  /*bbf0*/  BSYNC B1 ;  /* 0x0000000000017941 */ /* 0x000fea0003800000 */
.L_x_7594:
        /* <DEDUP_REMOVED lines=9> */
[----:B--2--5:R-:W-:Y:S02]  /*bc90*/  VIADD R28, R2, 0x40 ;  /* 0x00000040021c7836 */ /* 0x024fe40000000000 */
        /* <DEDUP_REMOVED lines=10> */
.L_x_7597:
[----:B------:R-:W-:Y:S05]  /*bd40*/  BSYNC B1 ;  /* 0x0000000000017941 */ /* 0x000fea0003800000 */
.L_x_7596:
[----:B------:R-:W-:Y:S05]  /*bd50*/  @P1 BRA `(.L_x_7598) ;  /* 0x0000000c00081947 */ /* 0x000fea0003800000 */
[----:B------:R-:W-:Y:S01]  /*bd60*/  IADD3 R3, P0, R44, 0x60, RZ ;  /* 0x000000602c037810 */ /* 0x000fe20007f1e0ff */
[----:B------:R-:W-:Y:S01]  /*bd70*/  ULDC.64 UR6, c[0x0][0xad8] ;  /* 0x0002b60000067ab9 */ /* 0x000fe20000000a00 */
[----:B---3-5:R-:W-:Y:S01]  /*bd80*/  IMAD.MOV.U32 R12, RZ, RZ, R48 ;  /* 0x000000ffff0c7224 */ /* 0x028fe200078e0030 */
[----:B------:R-:W-:Y:S01]  /*bd90*/  ULDC UR4, c[0x0][0xa8c] ;  /* 0x0002a30000047ab9 */ /* 0x000fe20000000800 */
[----:B------:R-:W-:Y:S01]  /*bda0*/  IADD3.X R44, RZ, R45, RZ, P0, !PT ;  /* 0x0000002dff2c7210 */ /* 0x000fe200007fe4ff */
[----:B------:R-:W-:Y:S01]  /*bdb0*/  IMAD.MOV.U32 R13, RZ, RZ, R53 ;  /* 0x000000ffff0d7224 */ /* 0x000fe200078e0035 */
[C---:B------:R-:W-:Y:S01]  /*bdc0*/  ISETP.GE.AND P1, PT, R2.reuse, UR4, PT ;  /* 0x0000000402007c0c */ /* 0x040fe2000bf26270 */
[----:B------:R-:W-:Y:S02]  /*bdd0*/  VIADD R0, R2, 0x40 ;  /* 0x0000004002007836 */ /* 0x000fe40000000000 */
[----:B------:R-:W-:Y:S02]  /*bde0*/  IMAD R44, R44, UR6, RZ ;  /* 0x000000062c2c7c24 */ /* 0x000fe4000f8e02ff */
[----:B------:R-:W-:-:S04]  /*bdf0*/  IMAD.WIDE.U32 R12, R3, UR6, R12 ;  /* 0x00000006030c7c25 */ /* 0x000fc8000f8e000c */
        /* <DEDUP_REMOVED lines=10> */
.L_x_7590:
[----:B------:R-:W-:Y:S01]  /*bea0*/  ULDC.64 UR6, c[0x0][0xbe0] ;  /* 0x0002f80000067ab9 */ /* 0x000fe20000000a00 */
[----:B------:R-:W-:Y:S02]  /*beb0*/  USHF.L.U32 UR4, UR37, 0x2, URZ ;  /* 0x0000000225047899 */ /* 0x000fe4000800063f */
[----:B------:R-:W-:Y:S01]  /*bec0*/  UISETP.NE.U32.AND UP0, UPT, UR6, URZ, UPT ;  /* 0x0000003f0600728c */ /* 0x000fe2000bf05070 */
[----:B------:R-:W-:Y:S01]  /*bed0*/  ULDC.64 UR8, c[0x0][0xbd8] ;  /* 0x0002f60000087ab9 */ /* 0x000fe20000000a00 */
[----:B------:R-:W-:Y:S02]  /*bee0*/  USHF.L.U64.HI UR10, UR37, 0x2, UR38 ;  /* 0x00000002250a7899 */ /* 0x000fe40008010226 */
[----:B------:R-:W-:Y:S02]  /*bef0*/  UISETP.NE.AND.EX UP1, UPT, UR7, URZ, UPT, UP0 ;  /* 0x0000003f0700728c */ /* 0x000fe4000bf25300 */
[----:B------:R-:W-:-:S04]  /*bf00*/  UISETP.NE.U32.AND UP0, UPT, UR8, URZ, UPT ;  /* 0x0000003f0800728c */ /* 0x000fc8000bf05070 */
[----:B------:R-:W-:Y:S01]  /*bf10*/  PLOP3.LUT P2, PT, PT, PT, UP1, 0x80, 0x0 ;  /* 0x000000000000781c */ /* 0x000fe20003f4f018 */
[----:B------:R-:W-:-:S04]  /*bf20*/  UISETP.NE.AND.EX UP0, UPT, UR9, URZ, UPT, UP0 ;  /* 0x0000003f0900728c */ /* 0x000fc8000bf05300 */
[----:B------:R-:W-:Y:S02]  /*bf30*/  @UP1 UIADD3 UR6, UP2, UR4, UR6, URZ ;  /* 0x0000000604061290 */ /* 0x000fe4000ff5e03f */
[----:B------:R-:W-:Y:S02]  /*bf40*/  PLOP3.LUT P1, PT, PT, PT, UP0, 0x80, 0x0 ;  /* 0x000000000000781c */ /* 0x000fe40003f2f008 */
[----:B------:R-:W-:Y:S02]  /*bf50*/  @UP1 UIADD3.X UR7, UR10, UR7, URZ, UP2, !UPT ;  /* 0x000000070a071290 */ /* 0x000fe400097fe43f */
[----:B------:R-:W-:Y:S01]  /*bf60*/  UIADD3 UR4, UP1, UR4, UR8, URZ ;  /* 0x0000000804047290 */ /* 0x000fe2000ff3e03f */
[----:B------:R-:W-:-:S03]  /*bf70*/  IMAD.U32 R6, RZ, RZ, UR6 ;  /* 0x00000006ff067e24 */ /* 0x000fc6000f8e00ff */
[----:B------:R-:W-:Y:S01]  /*bf80*/  IMAD.U32 R7, RZ, RZ, UR7 ;  /* 0x00000007ff077e24 */ /* 0x000fe2000f8e00ff */
[----:B------:R-:W-:Y:S01]  /*bf90*/  UIADD3.X UR6, UR10, UR9, URZ, UP1, !UPT ;  /* 0x000000090a067290 */ /* 0x000fe20008ffe43f */
[----:B------:R-:W-:-:S03]  /*bfa0*/  IMAD.MOV.U32 R9, RZ, RZ, RZ ;  /* 0x000000ffff097224 */ /* 0x000fc600078e00ff */
[----:B------:R-:W2:Y:S01]  /*bfb0*/  @P2 LDG.E R6, desc[UR48][R6.64] ;  /* 0x0000003006062981 */ /* 0x000ea2000c1e1900 */
[----:B------:R-:W-:Y:S02]  /*bfc0*/  IMAD.U32 R4, RZ, RZ, UR4 ;  /* 0x00000004ff047e24 */ /* 0x000fe4000f8e00ff */
[----:B------:R-:W-:-:S05]  /*bfd0*/  IMAD.U32 R5, RZ, RZ, UR6 ;  /* 0x00000006ff057e24 */ /* 0x000fca000f8e00ff */
[----:B------:R0:W5:Y:S01]  /*bfe0*/  @P1 LDG.E R9, desc[UR48][R4.64] ;  /* 0x0000003004091981 */ /* 0x000162000c1e1900 */
[----:B------:R-:W-:Y:S01]  /*bff0*/  ULDC UR4, c[0x0][0xa88] ;  /* 0x0002a20000047ab9 */ /* 0x000fe20000000800 */
[----:B------:R-:W-:Y:S02]  /*c000*/  ISETP.GT.AND P0, PT, R186, 0x7f, PT ;  /* 0x0000007fba00780c */ /* 0x000fe40003f04270 */
[----:B--2---:R-:W-:Y:S01]  /*c010*/  @P2 R2UR UR4, R6 ;  /* 0x00000000060422ca */ /* 0x004fe200000e0000 */
[----:B0-----:R-:W-:-:S14]  /*c020*/  @P2 BRA `(.L_x_7599) ;  /* 0x0000000000182947 */ /* 0x001fdc0003800000 */
[----:B------:R-:W-:Y:S05]  /*c030*/  @!P1 BRA `(.L_x_7599) ;  /* 0x0000000000149947 */ /* 0x000fea0003800000 */
[----:B------:R-:W2:Y:S04]  /*c040*/  LDG.E R3, desc[UR48][R4.64] ;  /* 0x0000003004037981 */ /* 0x000ea8000c1e1900 */
[----:B------:R-:W3:Y:S01]  /*c050*/  LDG.E R0, desc[UR48][R4.64+0x4] ;  /* 0x0000043004007981 */ /* 0x000ee2000c1e1900 */
[----:B--2---:R-:W-:Y:S02]  /*c060*/  R2UR UR6, R3 ;  /* 0x00000000030672ca */ /* 0x004fe400000e0000 */
[----:B---3--:R-:W-:-:S13]  /*c070*/  R2UR UR4, R0 ;  /* 0x00000000000472ca */ /* 0x008fda00000e0000 */
[----:B------:R-:W-:-:S12]  /*c080*/  UIADD3 UR4, -UR6, UR4, URZ ;  /* 0x0000000406047290 */ /* 0x000fd8000fffe13f */
.L_x_7599:
[----:B------:R-:W-:Y:S01]  /*c090*/  USHF.R.S32.HI UR8, URZ, 0x1f, UR39 ;  /* 0x0000001f3f087899 */ /* 0x000fe20008011427 */
[----:B------:R-:W-:Y:S01]  /*c0a0*/  BSSY B1, `(.L_x_7600) ;  /* 0x000001f000017945 */ /* 0x000fe20003800000 */
[----:B------:R-:W-:Y:S01]  /*c0b0*/  USEL UR37, UR37, URZ, !UP0 ;  /* 0x0000003f25257287 */ /* 0x000fe2000c000000 */
[----:B------:R-:W-:Y:S01]  /*c0c0*/  SHF.R.S32.HI R11, RZ, 0x1f, R2 ;  /* 0x0000001fff0b7819 */ /* 0x000fe20000011402 */
[----:B------:R-:W-:Y:S01]  /*c0d0*/  USEL UR38, UR38, URZ, !UP0 ;  /* 0x0000003f26267287 */ /* 0x000fe2000c000000 */
[----:B-----5:R-:W-:Y:S01]  /*c0e0*/  SHF.R.S32.HI R8, RZ, 0x1f, R9 ;  /* 0x0000001fff087819 */ /* 0x020fe20000011409 */
[----:B------:R-:W-:Y:S10]  /*c0f0*/  @P0 BRA `(.L_x_7601) ;  /* 0x0000000000640947 */ /* 0x000ff40003800000 */
[----:B------:R-:W0:Y:S01]  /*c100*/  S2R R3, SR_TID.X ;  /* 0x0000000000037919 */ /* 0x000e220000002100 */
[----:B------:R-:W-:-:S05]  /*c110*/  IMAD.U32 R0, RZ, RZ, UR40 ;  /* 0x00000028ff007e24 */ /* 0x000fca000f8e00ff */
[----:B0-----:R-:W-:-:S05]  /*c120*/  LEA R0, R0, R3, 0x7 ;  /* 0x0000000300007211 */ /* 0x001fca00078e38ff */
[----:B------:R-:W-:-:S05]  /*c130*/  VIADD R0, R0, 0xffffff80 ;  /* 0xffffff8000007836 */ /* 0x000fca0000000000 */
[----:B------:R-:W-:-:S13]  /*c140*/  ISETP.GE.AND P0, PT, R0, UR4, PT ;  /* 0x0000000400007c0c */ /* 0x000fda000bf06270 */
[----:B------:R-:W-:Y:S05]  /*c150*/  @P0 BRA `(.L_x_7601) ;  /* 0x00000000004c0947 */ /* 0x000fea0003800000 */
[C---:B------:R-:W-:Y:S01]  /*c160*/  IADD3 R4, P0, R0.reuse, R9, RZ ;  /* 0x0000000900047210 */ /* 0x040fe20007f1e0ff */
        /* <DEDUP_REMOVED lines=18> */
.L_x_7601:
[----:B------:R-:W-:Y:S05]  /*c290*/  BSYNC B1 ;  /* 0x0000000000017941 */ /* 0x000fea0003800000 */
.L_x_7600:
[----:B------:R-:W-:Y:S01]  /*c2a0*/  ULDC.64 UR6, c[0x0][0xaa0] ;  /* 0x0002a80000067ab9 */ /* 0x000fe20000000a00 */
[----:B0-----:R-:W-:Y:S01]  /*c2b0*/  IMAD.MOV.U32 R3, RZ, RZ, R11 ;  /* 0x000000ffff037224 */ /* 0x001fe200078e000b */
[----:B------:R-:W-:Y:S01]  /*c2c0*/  ULDC.64 UR10, c[0x0][0xae0] ;  /* 0x0002b800000a7ab9 */ /* 0x000fe20000000a00 */
[----:B------:R-:W-:Y:S01]  /*c2d0*/  IMAD R0, R8, UR6, RZ ;  /* 0x0000000608007c24 */ /* 0x000fe2000f8e02ff */
[----:B------:R-:W-:Y:S01]  /*c2e0*/  BSSY B1, `(.L_x_7602) ;  /* 0x000002c000017945 */ /* 0x000fe20003800000 */
[----:B------:R-:W-:Y:S01]  /*c2f0*/  IMAD.WIDE.U32 R4, R9, UR6, R2 ;  /* 0x0000000609047c25 */ /* 0x000fe2000f8e0002 */
[----:B------:R-:W-:-:S03]  /*c300*/  UIMAD UR6, UR8, UR10, URZ ;  /* 0x0000000a080672a4 */ /* 0x000fc6000f8e023f */
[----:B------:R-:W-:Y:S01]  /*c310*/  IMAD R9, R9, UR7, R0 ;  /* 0x0000000709097c24 */ /* 0x000fe2000f8e0200 */
[----:B------:R-:W-:Y:S01]  /*c320*/  UIMAD UR7, UR40, -0x80, UR4 ;  /* 0xffffff80280778a4 */ /* 0x000fe2000f8e0204 */
[----:B------:R-:W-:Y:S01]  /*c330*/  IMAD.U32 R3, RZ, RZ, UR10 ;  /* 0x0000000aff037e24 */ /* 0x000fe2000f8e00ff */
[----:B------:R-:W-:Y:S01]  /*c340*/  UIMAD UR6, UR39, UR11, UR6 ;  /* 0x0000000b270672a4 */ /* 0x000fe2000f8e0206 */
[----:B------:R-:W-:Y:S01]  /*c350*/  IMAD.IADD R5, R5, 0x1, R9 ;  /* 0x0000000105057824 */ /* 0x000fe200078e0209 */
[----:B------:R-:W-:Y:S01]  /*c360*/  ULDC.64 UR8, c[0x0][0xae8] ;  /* 0x0002ba0000087ab9 */ /* 0x000fe20000000a00 */
[C---:B------:R-:W-:Y:S01]  /*c370*/  VIADD R0, R16.reuse, 0x20 ;  /* 0x0000002010007836 */ /* 0x040fe20000000000 */
[----:B------:R-:W-:Y:S01]  /*c380*/  ISETP.GE.AND P2, PT, R16, UR7, PT ;  /* 0x0000000710007c0c */ /* 0x000fe2000bf46270 */
[----:B------:R-:W-:Y:S01]  /*c390*/  IMAD.WIDE.U32 R4, R3, UR39, R4 ;  /* 0x0000002703047c25 */ /* 0x000fe2000f8e0004 */
[----:B------:R-:W-:Y:S01]  /*c3a0*/  UIMAD UR4, UR38, UR8, URZ ;  /* 0x00000008260472a4 */ /* 0x000fe2000f8e023f */
[----:B------:R-:W-:-:S02]  /*c3b0*/  SHF.R.S32.HI R9, RZ, 0x1f, R16 ;  /* 0x0000001fff097819 */ /* 0x000fc40000011410 */
[----:B------:R-:W-:Y:S01]  /*c3c0*/  VIADD R5, R5, UR6 ;  /* 0x0000000605057c36 */ /* 0x000fe20008000000 */
[----:B------:R-:W-:Y:S01]  /*c3d0*/  UIMAD UR4, UR37, UR9, UR4 ;  /* 0x00000009250472a4 */ /* 0x000fe2000f8e0204 */
[----:B------:R-:W-:Y:S01]  /*c3e0*/  IMAD.U32 R7, RZ, RZ, UR8 ;  /* 0x00000008ff077e24 */ /* 0x000fe2000f8e00ff */
[----:B------:R-:W-:Y:S01]  /*c3f0*/  ISETP.GE.AND P3, PT, R0, UR7, PT ;  /* 0x0000000700007c0c */ /* 0x000fe2000bf66270 */
[C---:B------:R-:W-:Y:S01]  /*c400*/  VIADD R3, R16.reuse, 0x60 ;  /* 0x0000006010037836 */ /* 0x040fe20000000000 */
[----:B------:R-:W-:Y:S01]  /*c410*/  IADD3 R0, R16, 0x40, RZ ;  /* 0x0000004010007810 */ /* 0x000fe20007ffe0ff */
[----:B------:R-:W-:-:S03]  /*c420*/  IMAD.WIDE.U32 R6, R7, UR37, R4 ;  /* 0x0000002507067c25 */ /* 0x000fc6000f8e0004 */
[----:B------:R-:W-:Y:S01]  /*c430*/  ISETP.GE.AND P0, PT, R3, UR7, PT ;  /* 0x0000000703007c0c */ /* 0x000fe2000bf06270 */
[----:B------:R-:W-:Y:S01]  /*c440*/  IMAD.U32 R3, RZ, RZ, UR40 ;  /* 0x00000028ff037e24 */ /* 0x000fe2000f8e00ff */
[----:B------:R-:W-:Y:S01]  /*c450*/  ISETP.GE.AND P1, PT, R0, UR7, PT ;  /* 0x0000000700007c0c */ /* 0x000fe2000bf26270 */
[----:B------:R-:W-:Y:S02]  /*c460*/  IMAD.MOV.U32 R8, RZ, RZ, R16 ;  /* 0x000000ffff087224 */ /* 0x000fe400078e0010 */
[----:B------:R-:W-:Y:S02]  /*c470*/  VIADD R11, R7, UR4 ;  /* 0x00000004070b7c36 */ /* 0x000fe40008000000 */
[----:B------:R-:W-:Y:S01]  /*c480*/  IMAD.WIDE R8, R3, 0x80, R8 ;  /* 0x0000008003087825 */ /* 0x000fe200078e0208 */
[----:B------:R-:W-:Y:S07]  /*c490*/  @P2 BRA `(.L_x_7603) ;  /* 0x0000000000402947 */ /* 0x000fee0003800000 */
        /* <DEDUP_REMOVED lines=16> */
.L_x_7603:
[----:B------:R-:W-:Y:S05]  /*c5a0*/  BSYNC B1 ;  /* 0x0000000000017941 */ /* 0x000fea0003800000 */
.L_x_7602:
        /* <DEDUP_REMOVED lines=15> */
[----:B0-----:R-:W-:Y:S01]  /*c6a0*/  LEA R12, P2, R4, UR8, 0x1 ;  /* 0x00000008040c7c11 */ /* 0x001fe2000f8408ff */
[----:B------:R-:W-:-:S05]  /*c6b0*/  IMAD.IADD R3, R5, 0x1, R3 ;  /* 0x0000000105037824 */ /* 0x000fca00078e0203 */
[----:B------:R-:W-:-:S05]  /*c6c0*/  LEA.HI.X R13, R4, UR9, R3, 0x1, P2 ;  /* 0x00000009040d7c11 */ /* 0x000fca00090f0c03 */
[----:B------:R1:W-:Y:S04]  /*c6d0*/  @!P3 STG.E.128 desc[UR48][R12.64], RZ ;  /* 0x000000ff0c00b986 */ /* 0x0003e8000c101d30 */
[----:B------:R1:W-:Y:S02]  /*c6e0*/  @!P4 STG.E.128 desc[UR48][R12.64+0x80], RZ ;  /* 0x000080ff0c00c986 */ /* 0x0003e4000c101d30 */
.L_x_7605:
[----:B------:R-:W-:Y:S05]  /*c6f0*/  BSYNC B1 ;  /* 0x0000000000017941 */ /* 0x000fea0003800000 */
.L_x_7604:
        /* <DEDUP_REMOVED lines=15> */
[----:B01----:R-:W-:Y:S01]  /*c7f0*/  LEA R12, P1, R4, UR8, 0x1 ;  /* 0x00000008040c7c11 */ /* 0x003fe2000f8208ff */
[----:B------:R-:W-:-:S05]  /*c800*/  IMAD.IADD R3, R5, 0x1, R3 ;  /* 0x0000000105037824 */ /* 0x000fca00078e0203 */
[----:B------:R-:W-:-:S05]  /*c810*/  LEA.HI.X R13, R4, UR9, R3, 0x1, P1 ;  /* 0x00000009040d7c11 */ /* 0x000fca00088f0c03 */
[----:B------:R2:W-:Y:S04]  /*c820*/  @!P2 STG.E.128 desc[UR48][R12.64], RZ ;  /* 0x000000ff0c00a986 */ /* 0x0005e8000c101d30 */
[----:B------:R2:W-:Y:S02]  /*c830*/  @!P3 STG.E.128 desc[UR48][R12.64+0x80], RZ ;  /* 0x000080ff0c00b986 */ /* 0x0005e4000c101d30 */
.L_x_7607:
[----:B------:R-:W-:Y:S05]  /*c840*/  BSYNC B1 ;  /* 0x0000000000017941 */ /* 0x000fea0003800000 */
.L_x_7606:
[----:B------:R-:W-:Y:S05]  /*c850*/  @P0 BRA `(.L_x_7598) ;  /* 0x0000000000480947 */ /* 0x000fea0003800000 */
[----:B------:R-:W-:Y:S01]  /*c860*/  IADD3 R3, P0, R8, 0x60, RZ ;  /* 0x0000006008037810 */ /* 0x000fe20007f1e0ff */
[----:B------:R-:W-:Y:S01]  /*c870*/  ULDC.64 UR6, c[0x0][0xad8] ;  /* 0x0002b60000067ab9 */ /* 0x000fe20000000a00 */
[----:B------:R-:W-:Y:S01]  /*c880*/  MOV R4, R6 ;  /* 0x0000000600047202 */ /* 0x000fe20000000f00 */
[----:B------:R-:W-:Y:S01]  /*c890*/  IMAD.MOV.U32 R5, RZ, RZ, R11 ;  /* 0x000000ffff057224 */ /* 0x000fe200078e000b */
[----:B------:R-:W-:Y:S01]  /*c8a0*/  ULDC UR4, c[0x0][0xa8c] ;  /* 0x0002a30000047ab9 */ /* 0x000fe20000000800 */
[----:B------:R-:W-:Y:S01]  /*c8b0*/  IMAD.X R8, RZ, RZ, R9, P0 ;  /* 0x000000ffff087224 */ /* 0x000fe200000e0609 */
[C---:B------:R-:W-:Y:S01]  /*c8c0*/  ISETP.GE.AND P1, PT, R2.reuse, UR4, PT ;  /* 0x0000000402007c0c */ /* 0x040fe2000bf26270 */
[----:B------:R-:W-:Y:S02]  /*c8d0*/  VIADD R0, R2, 0x40 ;  /* 0x0000004002007836 */ /* 0x000fe40000000000 */
        /* <DEDUP_REMOVED lines=10> */
.L_x_7598:
[----:B------:R-:W-:Y:S05]  /*c980*/  BSYNC B0 ;  /* 0x0000000000007941 */ /* 0x000fea0003800000 */
.L_x_7589:
[----:B------:R-:W-:Y:S02]  /*c990*/  ULDC UR4, c[0x0][0xc14] ;  /* 0x0003050000047ab9 */ /* 0x000fe40000000800 */
[----:B------:R-:W-:-:S13]  /*c9a0*/  ISETP.GE.AND P0, PT, R47, UR4, PT ;  /* 0x000000042f007c0c */ /* 0x000fda000bf06270 */
[----:B------:R-:W-:Y:S05]  /*c9b0*/  @!P0 BRA `(.L_x_7608) ;  /* 0xffffff4000f48947 */ /* 0x000fea000383ffff */
[----:B------:R-:W-:Y:S05]  /*c9c0*/  EXIT ;  /* 0x000000000000794d */ /* 0x000fea0003800000 */
.L_x_7553:
        /* <DEDUP_REMOVED lines=39> */
[----:B------:R-:W-:Y:S01]  /*cc40*/  MOV R6, RZ ;  /* 0x000000ff00067202 */ /* 0x000fe20000000f00 */
        /* <DEDUP_REMOVED lines=21> */
.L_x_7613:
        /* <DEDUP_REMOVED lines=15> */
.L_x_7612:
[----:B------:R-:W-:Y:S05]  /*ce90*/  BSYNC B0 ;  /* 0x0000000000007941 */ /* 0x000fea0003800000 */
.L_x_7611:
        /* <DEDUP_REMOVED lines=25> */
.L_x_7609:
        /* <DEDUP_REMOVED lines=20> */
.L_x_7614:
        /* <DEDUP_REMOVED lines=56> */
.L_x_7610:
[----:B------:R-:W-:Y:S02]  /*d4f0*/  IMAD.MOV.U32 R17, RZ, RZ, RZ ;  /* 0x000000ffff117224 */ /* 0x000fe400078e00ff */
[----:B------:R-:W-:Y:S02]  /*d500*/  IMAD.U32 R16, RZ, RZ, UR6 ;  /* 0x00000006ff107e24 */ /* 0x000fe4000f8e00ff */
[----:B------:R-:W-:-:S07]  /*d510*/  IMAD.MOV.U32 R18, RZ, RZ, RZ ;  /* 0x000000ffff127224 */ /* 0x000fce00078e00ff */
.L_x_7615:
        /* <DEDUP_REMOVED lines=20> */
.L_x_7682:
[----:B--2---:R-:W2:Y:S02]  /*d660*/  LDC.64 R2, c[0x0][0xc60] ;  /* 0x00031800ff027b82 */ /* 0x004ea40000000a00 */
[----:B--2---:R-:W-:-:S05]  /*d670*/  IMAD.WIDE R2, R19, 0x4, R2 ;  /* 0x0000000413027825 */ /* 0x004fca00078e0202 */
[----:B------:R-:W2:Y:S01]  /*d680*/  LDG.E R5, desc[UR48][R2.64] ;  /* 0x0000003002057981 */ /* 0x000ea2000c1e1900 */
[----:B------:R-:W-:Y:S05]  /*d690*/  YIELD ;  /* 0x0000000000007946 */ /* 0x000fea0003800000 */
[----:B------:R-:W-:Y:S01]  /*d6a0*/  ULDC.64 UR4, c[0x0][0xa28] ;  /* 0x00028a0000047ab9 */ /* 0x000fe20000000a00 */
[----:B-1----:R-:W-:Y:S01]  /*d6b0*/  IMAD.MOV.U32 R0, RZ, RZ, RZ ;  /* 0x000000ffff007224 */ /* 0x002fe200078e00ff */
[----:B------:R-:W-:Y:S01]  /*d6c0*/  ISETP.NE.U32.AND P0, PT, RZ, UR4, PT ;  /* 0x00000004ff007c0c */ /* 0x000fe2000bf05070 */
[----:B------:R-:W-:Y:S01]  /*d6d0*/  IMAD.MOV.U32 R6, RZ, RZ, RZ ;  /* 0x000000ffff067224 */ /* 0x000fe200078e00ff */
[----:B------:R-:W-:-:S02]  /*d6e0*/  ULDC.64 UR6, c[0x0][0xa08] ;  /* 0x0002820000067ab9 */ /* 0x000fc40000000a00 */
[----:B------:R-:W-:Y:S02]  /*d6f0*/  ISETP.NE.AND.EX P0, PT, RZ, UR5, PT, P0 ;  /* 0x00000005ff007c0c */ /* 0x000fe4000bf05300 */
[----:B--2---:R-:W-:Y:S01]  /*d700*/  SHF.R.S32.HI R4, RZ, 0x1f, R5 ;  /* 0x0000001fff047819 */ /* 0x004fe20000011405 */
[----:B------:R1:W-:Y:S10]  /*d710*/  STL [R1+0x10], R5 ;  /* 0x0000100501007387 */ /* 0x0003f40000100800 */
[----:B------:R-:W-:-:S04]  /*d720*/  @P0 LEA R2, P1, R5, UR4, 0x2 ;  /* 0x0000000405020c11 */ /* 0x000fc8000f8210ff */
[C-C-:B------:R-:W-:Y:S01]  /*d730*/  @P0 LEA.HI.X R3, R5.reuse, UR5, R4.reuse, 0x2, P1 ;  /* 0x0000000505030c11 */ /* 0x140fe200088f1404 */
[----:B------:R-:W-:Y:S02]  /*d740*/  ULDC.64 UR4, c[0x0][0xa18] ;  /* 0x0002860000047ab9 */ /* 0x000fe40000000a00 */
[----:B------:R-:W-:Y:S02]  /*d750*/  ISETP.NE.U32.AND P1, PT, RZ, UR4, PT ;  /* 0x00000004ff007c0c */ /* 0x000fe4000bf25070 */
[C---:B------:R-:W-:Y:S01]  /*d760*/  SHF.L.U32 R11, R5.reuse, 0x2, RZ ;  /* 0x00000002050b7819 */ /* 0x040fe200000006ff */
[----:B------:R2:W5:Y:S01]  /*d770*/  @P0 LDG.E R0, desc[UR48][R2.64] ;  /* 0x0000003002000981 */ /* 0x000562000c1e1900 */
[----:B------:R-:W-:Y:S02]  /*d780*/  ISETP.NE.AND.EX P1, PT, RZ, UR5, PT, P1 ;  /* 0x00000005ff007c0c */ /* 0x000fe4000bf25310 */
[----:B------:R-:W-:Y:S01]  /*d790*/  SHF.L.U64.HI R10, R5, 0x2, R4 ;  /* 0x00000002050a7819 */ /* 0x000fe20000010204 */
[----:B------:R-:W-:Y:S04]  /*d7a0*/  STL [R1+0x18], R11 ;  /* 0x0000180b01007387 */ /* 0x000fe80000100800 */
[----:B------:R-:W-:Y:S06]  /*d7b0*/  STL [R1+0x1c], R10 ;  /* 0x00001c0a01007387 */ /* 0x000fec0000100800 */
        /* <DEDUP_REMOVED lines=11> */
[----:B------:R-:W-:-:S03]  /*d870*/  ISETP.NE.U32.AND P0, PT, RZ, UR6, PT ;  /* 0x00000006ff007c0c */ /* 0x000fc6000bf05070 */
[----:B--2---:R1:W-:Y:S02]  /*d880*/  STL [R1+0x24], R6 ;  /* 0x0000240601007387 */ /* 0x0043e40000100800 */
[----:B-1----:R-:W-:Y:S01]  /*d890*/  IMAD.U32 R6, RZ, RZ, UR4 ;  /* 0x00000004ff067e24 */ /* 0x002fe2000f8e00ff */
[----:B------:R-:W-:-:S05]  /*d8a0*/  ULDC.64 UR4, c[0x0][0x3f8] ;  /* 0x0000fe0000047ab9 */ /* 0x000fca0000000a00 */
[----:B------:R1:W5:Y:S01]  /*d8b0*/  @P1 LDG.E R6, desc[UR48][R8.64] ;  /* 0x0000003008061981 */ /* 0x000362000c1e1900 */
[----:B------:R-:W-:Y:S01]  /*d8c0*/  UISETP.NE.U32.AND UP0, UPT, UR4, URZ, UPT ;  /* 0x0000003f0400728c */ /* 0x000fe2000bf05070 */
[----:B------:R-:W-:Y:S02]  /*d8d0*/  ISETP.NE.AND.EX P0, PT, RZ, UR7, PT, P0 ;  /* 0x00000007ff007c0c */ /* 0x000fe4000bf05300 */
[----:B------:R-:W-:Y:S01]  /*d8e0*/  ULDC UR4, c[0x0][0x404] ;  /* 0x0001010000047ab9 */ /* 0x000fe20000000800 */
[----:B------:R-:W-:-:S03]  /*d8f0*/  UISETP.NE.AND.EX UP0, UPT, UR5, URZ, UPT, UP0 ;  /* 0x0000003f0500728c */ /* 0x000fc6000bf05300 */
[----:B------:R-:W-:Y:S01]  /*d900*/  ULDC UR5, c[0x0][0x2e0] ;  /* 0x0000b80000057ab9 */ /* 0x000fe20000000800 */
[----:B------:R-:W-:-:S04]  /*d910*/  USEL UR4, UR4, 0x1, UP0 ;  /* 0x0000000104047887 */ /* 0x000fc80008000000 */
[----:B------:R-:W-:-:S06]  /*d920*/  UIMAD UR4, UR4, UR5, URZ ;  /* 0x00000005040472a4 */ /* 0x000fcc000f8e023f */
[----:B------:R-:W-:Y:S01]  /*d930*/  IMAD.U32 R7, RZ, RZ, UR4 ;  /* 0x00000004ff077e24 */ /* 0x000fe2000f8e00ff */
[----:B-1----:R-:W-:Y:S06]  /*d940*/  @P1 BRA `(.L_x_7617) ;  /* 0x0000000000101947 */ /* 0x002fec0003800000 */
[----:B------:R-:W-:Y:S05]  /*d950*/  @!P2 BRA `(.L_x_7617) ;  /* 0x00000000000ca947 */ /* 0x000fea0003800000 */
[----:B-----5:R-:W2:Y:S04]  /*d960*/  LDG.E R6, desc[UR48][R2.64] ;  /* 0x0000003002067981 */ /* 0x020ea8000c1e1900 */
[----:B------:R-:W2:Y:S02]  /*d970*/  LDG.E R9, desc[UR48][R2.64+0x4] ;  /* 0x0000043002097981 */ /* 0x000ea4000c1e1900 */
[----:B--2---:R-:W-:-:S07]  /*d980*/  IMAD.IADD R6, R9, 0x1, -R6 ;  /* 0x0000000109067824 */ /* 0x004fce00078e0a06 */
.L_x_7617:
[----:B------:R-:W-:Y:S01]  /*d990*/  IMAD.MOV.U32 R3, RZ, RZ, RZ ;  /* 0x000000ffff037224 */ /* 0x000fe200078e00ff */
[----:B------:R-:W-:-:S05]  /*d9a0*/  ULDC.64 UR4, c[0x0][0xa20] ;  /* 0x0002880000047ab9 */ /* 0x000fca0000000a00 */
[----:B------:R-:W2:Y:S01]  /*d9b0*/  @P0 LDG.E R3, desc[UR48][R4.64] ;  /* 0x0000003004030981 */ /* 0x000ea2000c1e1900 */
[----:B------:R-:W-:-:S04]  /*d9c0*/  ISETP.NE.U32.AND P1, PT, RZ, UR4, PT ;  /* 0x00000004ff007c0c */ /* 0x000fc8000bf25070 */
[----:B------:R-:W-:Y:S01]  /*d9d0*/  ISETP.NE.AND.EX P1, PT, RZ, UR5, PT, P1 ;  /* 0x00000005ff007c0c */ /* 0x000fe2000bf25310 */
[----:B--2--5:R-:W-:-:S05]  /*d9e0*/  IMAD.IADD R2, R3, 0x1, R0 ;  /* 0x0000000103027824 */ /* 0x024fca00078e0200 */
[----:B------:R1:W-:Y:S07]  /*d9f0*/  STL [R1+0x4], R2 ;  /* 0x0000040201007387 */ /* 0x0003ee0000100800 */
[----:B------:R-:W-:Y:S05]  /*da00*/  @!P1 BRA `(.L_x_7618) ;  /* 0x0000000000109947 */ /* 0x000fea0003800000 */
[----:B-1----:R-:W-:-:S04]  /*da10*/  IADD3 R2, P0, R11, UR4, RZ ;  /* 0x000000040b027c10 */ /* 0x002fc8000ff1e0ff */
[----:B------:R-:W-:-:S05]  /*da20*/  IADD3.X R3, R10, UR5, RZ, P0, !PT ;  /* 0x000000050a037c10 */ /* 0x000fca00087fe4ff */
[----:B------:R1:W5:Y:S01]  /*da30*/  LDG.E R7, desc[UR48][R2.64] ;  /* 0x0000003002077981 */ /* 0x000362000c1e1900 */
[----:B------:R-:W-:Y:S05]  /*da40*/  BRA `(.L_x_7619) ;  /* 0x0000000000107947 */ /* 0x000fea0003800000 */
.L_x_7618:
[----:B------:R-:W-:Y:S05]  /*da50*/  @!P0 BRA `(.L_x_7619) ;  /* 0x00000000000c8947 */ /* 0x000fea0003800000 */
[----:B-1----:R-:W2:Y:S04]  /*da60*/  LDG.E R2, desc[UR48][R4.64] ;  /* 0x0000003004027981 */ /* 0x002ea8000c1e1900 */
[----:B------:R-:W2:Y:S02]  /*da70*/  LDG.E R7, desc[UR48][R4.64+0x4] ;  /* 0x0000043004077981 */ /* 0x000ea4000c1e1900 */
[----:B--2---:R-:W-:-:S07]  /*da80*/  IMAD.IADD R7, R7, 0x1, -R2 ;  /* 0x0000000107077824 */ /* 0x004fce00078e0a02 */
.L_x_7619:
[----:B-----5:R-:W-:Y:S01]  /*da90*/  IMAD.IADD R7, R7, 0x1, -R0 ;  /* 0x0000000107077824 */ /* 0x020fe200078e0a00 */
[----:B------:R-:W-:Y:S01]  /*daa0*/  LEA R0, R17, 0xff, 0x7 ;  /* 0x000000ff11007811 */ /* 0x000fe200078e38ff */
[----:B------:R-:W-:Y:S03]  /*dab0*/  BSSY B6, `(.L_x_7620) ;  /* 0x00002df000067945 */ /* 0x000fe60003800000 */
[C---:B------:R-:W-:Y:S01]  /*dac0*/  IADD3 R6, R7.reuse, R0, -R6 ;  /* 0x0000000007067210 */ /* 0x040fe20007ffe806 */
[----:B------:R-:W-:-:S03]  /*dad0*/  VIADD R7, R7, 0x7f ;  /* 0x0000007f07077836 */ /* 0x000fc60000000000 */
[----:B-1----:R-:W-:Y:S02]  /*dae0*/  SHF.R.S32.HI R3, RZ, 0x1f, R6 ;  /* 0x0000001fff037819 */ /* 0x002fe40000011406 */
[----:B------:R-:W-:Y:S02]  /*daf0*/  SHF.R.S32.HI R0, RZ, 0x1f, R7 ;  /* 0x0000001fff007819 */ /* 0x000fe40000011407 */
[----:B------:R-:W-:Y:S02]  /*db00*/  LEA.HI R3, R3, R6, RZ, 0x7 ;  /* 0x0000000603037211 */ /* 0x000fe400078f38ff */
[----:B------:R-:W-:Y:S02]  /*db10*/  LEA.HI R0, R0, R7, RZ, 0x7 ;  /* 0x0000000700007211 */ /* 0x000fe400078f38ff */
[----:B------:R-:W-:Y:S02]  /*db20*/  SHF.R.S32.HI R3, RZ, 0x7, R3 ;  /* 0x00000007ff037819 */ /* 0x000fe40000011403 */
[----:B------:R-:W-:-:S04]  /*db30*/  SHF.R.S32.HI R0, RZ, 0x7, R0 ;  /* 0x00000007ff007819 */ /* 0x000fc80000011400 */
        /* <DEDUP_REMOVED lines=21> */
.L_x_7621:
        /* <DEDUP_REMOVED lines=23> */
.L_x_7623:
        /* <DEDUP_REMOVED lines=17> */
[----:B01----:R-:W-:-:S07]  /*df10*/  IMAD.MOV.U32 R13, RZ, RZ, RZ ;  /* 0x000000ffff0d7224 */ /* 0x003fce00078e00ff */
[----:B------:R-:W-:-:S07]  /*df20*/  LEPC R20, `(.L_x_7625) ;  /* 0x000000001014794e */ /* 0x000fce0000000000 */
[----:B--2---:R-:W-:Y:S05]  /*df30*/  CALL.ABS.NOINC R2 ;  /* 0x0000000002007343 */ /* 0x004fea0003c00000 */
.L_x_7625:
        /* <DEDUP_REMOVED lines=16> */
.L_x_7624:
        /* <DEDUP_REMOVED lines=18> */
[----:B----4-:R-:W-:-:S06]  /*e160*/  IMAD.MOV.U32 R4, RZ, RZ, R7 ;  /* 0x000000ffff047224 */ /* 0x010fcc00078e0007 */
        /* <DEDUP_REMOVED lines=12> */
.L_x_7626:
        /* <DEDUP_REMOVED lines=16> */
.L_x_7627:
        /* <DEDUP_REMOVED lines=15> */
[----:B-----5:R-:W-:Y:S02]  /*e420*/  SEL R6, R4, RZ, !P0 ;  /* 0x000000ff04067207 */ /* 0x020fe40004000000 */
[----:B--2---:R-:W-:Y:S01]  /*e430*/  IADD3 R5, R5, -0x1, RZ ;  /* 0xffffffff05057810 */ /* 0x004fe20007ffe0ff */
[----:B------:R-:W-:Y:S06]  /*e440*/  BRA.DIV UR4, `(.L_x_7628) ;  /* 0x0000003604b47947 */ /* 0x000fec000b800000 */
.L_x_7698:
[----:B------:R-:W-:Y:S01]  /*e450*/  UMOV UR4, 0xffffffff ;  /* 0xffffffff00047882 */ /* 0x000fe20000000000 */
[----:B0-----:R-:W-:Y:S02]  /*e460*/  SHF.R.S32.HI R13, RZ, 0x1f, R4 ;  /* 0x0000001fff0d7819 */ /* 0x001fe40000011404 */
[----:B------:R-:W-:Y:S05]  /*e470*/  BRA.DIV UR4, `(.L_x_7629) ;  /* 0x0000003604dc7947 */ /* 0x000fea000b800000 */
[----:B------:R-:W-:-:S13]  /*e480*/  ELECT P6, URZ, PT ;  /* 0x00000000003f782f */ /* 0x000fda00038c0000 */
.L_x_7701:
[----:B------:R-:W-:Y:S05]  /*e490*/  @!P6 BRA `(.L_x_7630) ;  /* 0x000000040010e947 */ /* 0x000fea0003800000 */
[----:B------:R-:W-:-:S04]  /*e4a0*/  ISETP.NE.U32.AND P0, PT, R2, RZ, PT ;  /* 0x000000ff0200720c */ /* 0x000fc80003f05070 */
[----:B------:R-:W-:-:S13]  /*e4b0*/  ISETP.NE.AND.EX P0, PT, R3, RZ, PT, P0 ;  /* 0x000000ff0300720c */ /* 0x000fda0003f05300 */
[----:B------:R-:W-:Y:S05]  /*e4c0*/  @!P0 BRA `(.L_x_7631) ;  /* 0x0000000000488947 */ /* 0x000fea0003800000 */
[----:B------:R-:W0:Y:S01]  /*e4d0*/  LDC R10, c[0x0][0x41c] ;  /* 0x00010700ff0a7b82 */ /* 0x000e220000000800 */
[----:B------:R-:W-:Y:S01]  /*e4e0*/  IMAD.MOV.U32 R6, RZ, RZ, R5 ;  /* 0x000000ffff067224 */ /* 0x000fe200078e0005 */
[----:B------:R-:W-:Y:S01]  /*e4f0*/  ULDC.64 UR4, c[0x0][0x408] ;  /* 0x0001020000047ab9 */ /* 0x000fe20000000a00 */
[----:B0-----:R-:W-:-:S13]  /*e500*/  ISETP.NE.AND P0, PT, R10, 0x1, PT ;  /* 0x000000010a00780c */ /* 0x001fda0003f05270 */
[----:B------:R-:W0:Y:S02]  /*e510*/  @P0 LDC.64 R8, c[0x0][0x420] ;  /* 0x00010800ff080b82 */ /* 0x000e240000000a00 */
[----:B0-----:R-:W-:-:S05]  /*e520*/  @P0 IMAD.HI.U32 R8, R5, R8, RZ ;  /* 0x0000000805080227 */ /* 0x001fca00078e00ff */
[----:B------:R-:W-:-:S04]  /*e530*/  @P0 SHF.R.U32.HI R6, RZ, R9, R8 ;  /* 0x00000009ff060219 */ /* 0x000fc80000011608 */
[--C-:B------:R-:W-:Y:S01]  /*e540*/  SHF.R.S32.HI R9, RZ, 0x1f, R6.reuse ;  /* 0x0000001fff097819 */ /* 0x100fe20000011406 */
[----:B------:R-:W-:-:S04]  /*e550*/  IMAD.MOV R8, RZ, RZ, -R6 ;  /* 0x000000ffff087224 */ /* 0x000fc800078e0a06 */
        /* <DEDUP_REMOVED lines=9> */
.L_x_7631:
        /* <DEDUP_REMOVED lines=9> */
.L_x_7702:
        /* <DEDUP_REMOVED lines=11> */
.L_x_7633:
        /* <DEDUP_REMOVED lines=27> */
.L_x_7630:
        /* <DEDUP_REMOVED lines=39> */
.L_x_7703:
[----:B------:R-:W-:Y:S05]  /*eb50*/  BSYNC B0 ;  /* 0x0000000000007941 */ /* 0x000fea0003800000 */
.L_x_7634:
        /* <DEDUP_REMOVED lines=37> */
[----:B------:R-:W-:Y:S01]  /*edb0*/  IMAD.IADD R14, R14, 0x1, R9 ;  /* 0x000000010e0e7824 */ /* 0x000fe200078e0209 */
[----:B------:R-:W-:Y:S01]  /*edc0*/  LEA R2, P0, R8, R2, 0x2 ;  /* 0x0000000208027211 */ /* 0x000fe200078010ff */
[----:B------:R-:W-:-:S03]  /*edd0*/  IMAD R7, R15, R7, R10 ;  /* 0x000000070f077224 */ /* 0x000fc600078e020a */
[----:B------:R-:W-:-:S05]  /*ede0*/  LEA.HI.X R3, R8, R3, R14, 0x2, P0 ;  /* 0x0000000308037211 */ /* 0x000fca00000f140e */
[----:B------:R0:W5:Y:S04]  /*edf0*/  LDG.E R8, desc[UR48][R2.64] ;  /* 0x0000003002087981 */ /* 0x000168000c1e1900 */
.L_x_7642:
[----:B0-----:R-:W0:Y:S01]  /*ee00*/  S2R R3, SR_CgaCtaId ;  /* 0x0000000000037919 */ /* 0x001e220000008800 */
[----:B------:R-:W-:-:S04]  /*ee10*/  MOV R2, 0x400 ;  /* 0x0000040000027802 */ /* 0x000fc80000000f00 */
[----:B0-----:R-:W-:Y:S02]  /*ee20*/  LEA R2, R3, R2, 0x18 ;  /* 0x0000000203027211 */ /* 0x001fe400078ec0ff */
[----:B------:R-:W-:Y:S02]  /*ee30*/  SHF.L.U32 R3, R12, 0x1f, RZ ;  /* 0x0000001f0c037819 */ /* 0x000fe400000006ff */
[----:B------:R-:W-:-:S04]  /*ee40*/  LEA R2, R11, R2, 0x3 ;  /* 0x000000020b027211 */ /* 0x000fc800078e18ff */
[----:B------:R-:W0:Y:S02]  /*ee50*/  SYNCS.PHASECHK.TRANS64.TRYWAIT P0, [R2+URZ+0x28840], R3 ;  /* 0x02884003020075a7 */ /* 0x000e24000800017f */
[----:B0-----:R-:W-:Y:S05]  /*ee60*/  @!P0 BRA `(.L_x_7643) ;  /* 0x0000002c00b48947 */ /* 0x001fea0003800000 */
.L_x_7704:
        /* <DEDUP_REMOVED lines=11> */
.L_x_7644:
        /* <DEDUP_REMOVED lines=33> */
.L_x_7705:
        /* <DEDUP_REMOVED lines=13> */
.L_x_7646:
        /* <DEDUP_REMOVED lines=31> */
.L_x_7641:
[----:B------:R-:W-:Y:S05]  /*f3f0*/  BSYNC B2 ;  /* 0x0000000000027941 */ /* 0x000fea0003800000 */
.L_x_7640:
[----:B------:R-:W2:Y:S04]  /*f400*/  LDL.LU R2, [R1+0x14] ;  /* 0x0000140001027983 */ /* 0x000ea80000300800 */
[----:B------:R0:W-:Y:S04]  /*f410*/  STL [R1], R11 ;  /* 0x0000000b01007387 */ /* 0x0001e80000100800 */
[----:B------:R0:W-:Y:S02]  /*f420*/  STL [R1+0x8], R12 ;  /* 0x0000080c01007387 */ /* 0x0001e40000100800 */
[----:B0-2---:R-:W-:-:S07]  /*f430*/  VIADD R7, R2, 0xfffffffd ;  /* 0xfffffffd02077836 */ /* 0x005fce0000000000 */
.L_x_7639:
[----:B------:R-:W-:Y:S05]  /*f440*/  BSYNC B1 ;  /* 0x0000000000017941 */ /* 0x000fea0003800000 */
.L_x_7638:
[----:B------:R-:W-:-:S13]  /*f450*/  ISETP.NE.AND P0, PT, R10, RZ, PT ;  /* 0x000000ff0a00720c */ /* 0x000fda0003f05270 */
[----:B------:R-:W-:Y:S05]  /*f460*/  @!P0 BRA `(.L_x_7637) ;  /* 0x0000000c00d48947 */ /* 0x000fea0003800000 */
[----:B------:R-:W-:-:S07]  /*f470*/  IMAD.MOV.U32 R10, RZ, RZ, R6 ;  /* 0x000000ffff0a7224 */ /* 0x000fce00078e0006 */
.L_x_7661:
        /* <DEDUP_REMOVED lines=32> */
.L_x_7649:
[----:B------:R-:W1:Y:S01]  /*f680*/  S2R R3, SR_CgaCtaId ;  /* 0x0000000000037919 */ /* 0x000e620000008800 */
[----:B------:R-:W-:-:S04]  /*f690*/  MOV R2, 0x400 ;  /* 0x0000040000027802 */ /* 0x000fc80000000f00 */
[----:B-1----:R-:W-:Y:S02]  /*f6a0*/  LEA R2, R3, R2, 0x18 ;  /* 0x0000000203027211 */ /* 0x002fe400078ec0ff */
[----:B------:R-:W-:-:S03]  /*f6b0*/  SHF.L.U32 R3, R9, 0x1f, RZ ;  /* 0x0000001f09037819 */ /* 0x000fc600000006ff */
[----:B------:R-:W-:-:S04]  /*f6c0*/  IMAD R2, R8, 0x8, R2 ;  /* 0x0000000808027824 */ /* 0x000fc800078e0202 */
[----:B------:R-:W1:Y:S02]  /*f6d0*/  SYNCS.PHASECHK.TRANS64.TRYWAIT P0, [R2+URZ+0x28840], R3 ;  /* 0x02884003020075a7 */ /* 0x000e64000800017f */
[----:B-1----:R-:W-:Y:S05]  /*f6e0*/  @!P0 BRA `(.L_x_7650) ;  /* 0x0000002400bc8947 */ /* 0x002fea0003800000 */
.L_x_7706:
        /* <DEDUP_REMOVED lines=11> */
.L_x_7651:
        /* <DEDUP_REMOVED lines=33> */
.L_x_7707:
        /* <DEDUP_REMOVED lines=8> */
.L_x_7653:
        /* <DEDUP_REMOVED lines=29> */
.L_x_7648:
[----:B------:R-:W-:Y:S05]  /*fc00*/  BSYNC B1 ;  /* 0x0000000000017941 */ /* 0x000fea0003800000 */
.L_x_7647:
        /* <DEDUP_REMOVED lines=31> */
.L_x_7656:
[----:B------:R-:W2:Y:S01]  /*fe00*/  S2R R3, SR_CgaCtaId ;  /* 0x0000000000037919 */ /* 0x000ea20000008800 */
[----:B------:R-:W-:-:S04]  /*fe10*/  MOV R2, 0x400 ;  /* 0x0000040000027802 */ /* 0x000fc80000000f00 */
[----:B--2---:R-:W-:Y:S02]  /*fe20*/  LEA R2, R3, R2, 0x18 ;  /* 0x0000000203027211 */ /* 0x004fe400078ec0ff */
[----:B------:R-:W-:-:S03]  /*fe30*/  SHF.L.U32 R3, R14, 0x1f, RZ ;  /* 0x0000001f0e037819 */ /* 0x000fc600000006ff */
[----:B------:R-:W-:-:S04]  /*fe40*/  IMAD R2, R15, 0x8, R2 ;  /* 0x000000080f027824 */ /* 0x000fc800078e0202 */
[----:B------:R-:W2:Y:S02]  /*fe50*/  SYNCS.PHASECHK.TRANS64.TRYWAIT P0, [R2+URZ+0x28840], R3 ;  /* 0x02884003020075a7 */ /* 0x000ea4000800017f */
[----:B--2---:R-:W-:Y:S05]  /*fe60*/  @!P0 BRA `(.L_x_7657) ;  /* 0x0000002000048947 */ /* 0x004fea0003800000 */
.L_x_7708:
        /* <DEDUP_REMOVED lines=11> */
.L_x_7658:
        /* <DEDUP_REMOVED lines=33> */
.L_x_7709:
        /* <DEDUP_REMOVED lines=8> */
.L_x_7660:
        /* <DEDUP_REMOVED lines=28> */
.L_x_7655:
[----:B------:R-:W-:Y:S05]  /*10370*/  BSYNC B1 ;  /* 0x0000000000017941 */ /* 0x000fea0003800000 */
.L_x_7654:
[C---:B------:R-:W-:Y:S01]  /*10380*/  ISETP.GT.AND P0, PT, R7.reuse, 0x1, PT ;  /* 0x000000010700780c */ /* 0x040fe20003f04270 */
[----:B------:R-:W-:-:S04]  /*10390*/  VIADD R2, R7, 0xfffffffe ;  /* 0xfffffffe07027836 */ /* 0x000fc80000000000 */
[----:B------:R-:W-:-:S08]  /*103a0*/  IMAD.MOV.U32 R7, RZ, RZ, R2 ;  /* 0x000000ffff077224 */ /* 0x000fd000078e0002 */
[----:B------:R-:W-:Y:S05]  /*103b0*/  @P0 BRA `(.L_x_7661) ;  /* 0xfffffff000300947 */ /* 0x000fea000383ffff */
.L_x_7637:
[----:B------:R-:W-:Y:S05]  /*103c0*/  BSYNC B0 ;  /* 0x0000000000007941 */ /* 0x000fea0003800000 */
.L_x_7636:
        /* <DEDUP_REMOVED lines=17> */
.L_x_7663:
[----:B------:R-:W-:Y:S05]  /*104e0*/  BSYNC B0 ;  /* 0x0000000000007941 */ /* 0x000fea0003800000 */
.L_x_7662:
        /* <DEDUP_REMOVED lines=11> */
.L_x_7710:
        /* <DEDUP_REMOVED lines=11> */
.L_x_7667:
        /* <DEDUP_REMOVED lines=27> */
.L_x_7665:
[----:B------:R-:W-:Y:S05]  /*10800*/  BSYNC B0 ;  /* 0x0000000000007941 */ /* 0x000fea0003800000 */
.L_x_7664:
        /* <DEDUP_REMOVED lines=9> */
.L_x_7622:
[----:B------:R-:W-:Y:S05]  /*108a0*/  BSYNC B6 ;  /* 0x0000000000067941 */ /* 0x000fea0003800000 */
.L_x_7620:
[----:B------:R-:W-:-:S03]  /*108b0*/  UMOV UR4, 0xffffffff ;  /* 0xffffffff00047882 */ /* 0x000fc60000000000 */
[----:B------:R-:W-:Y:S05]  /*108c0*/  BRA.DIV UR4, `(.L_x_7668) ;  /* 0x0000001604a87947 */ /* 0x000fea000b800000 */
[----:B------:R2:W3:Y:S04]  /*108d0*/  SHFL.IDX PT, R4, R16, RZ, 0x1f ;  /* 0x00001fff10047589 */ /* 0x0004e800000e0000 */
[----:B------:R2:W4:Y:S02]  /*108e0*/  SHFL.IDX PT, R7, R16, 0x1, 0x1f ;  /* 0x00201f0010077f89 */ /* 0x00052400000e0000 */
.L_x_7714:
        /* <DEDUP_REMOVED lines=10> */
[----:B------:R-:W1:Y:S02]  /*10990*/  LDC.64 R2, c[0x0][0xc58] ;  /* 0x00031600ff027b82 */ /* 0x000e640000000a00 */
[----:B-1----:R-:W-:-:S05]  /*109a0*/  IMAD.WIDE R2, R5, 0x4, R2 ;  /* 0x0000000405027825 */ /* 0x002fca00078e0202 */
[----:B------:R1:W5:Y:S02]  /*109b0*/  LDG.E R17, desc[UR48][R2.64] ;  /* 0x0000003002117981 */ /* 0x000364000c1e1900 */
.L_x_7670:
[----:B------:R-:W-:Y:S05]  /*109c0*/  BSYNC B0 ;  /* 0x0000000000007941 */ /* 0x000fea0003800000 */
.L_x_7669:
        /* <DEDUP_REMOVED lines=23> */
.L_x_7722:
[----:B------:R-:W-:Y:S02]  /*10b40*/  ULDC UR4, c[0x0][0xc10] ;  /* 0x0003040000047ab9 */ /* 0x000fe40000000800 */
[----:B------:R-:W-:-:S04]  /*10b50*/  IMAD.U32 R5, RZ, RZ, UR4 ;  /* 0x00000004ff057e24 */ /* 0x000fc8000f8e00ff */
[----:B-1----:R-:W-:-:S04]  /*10b60*/  IMAD R14, R14, R5, RZ ;  /* 0x000000050e0e7224 */ /* 0x002fc800078e02ff */
[----:B----4-:R-:W-:-:S05]  /*10b70*/  IMAD.IADD R7, R7, 0x1, R14 ;  /* 0x0000000107077824 */ /* 0x010fca00078e020e */
[----:B---3--:R-:W-:-:S13]  /*10b80*/  ISETP.GT.AND P0, PT, R7, R4, PT ;  /* 0x000000040700720c */ /* 0x008fda0003f04270 */
[----:B------:R-:W-:Y:S05]  /*10b90*/  @P0 BRA `(.L_x_7672) ;  /* 0x0000000000b40947 */ /* 0x000fea0003800000 */
[----:B------:R-:W1:Y:S02]  /*10ba0*/  LDC R0, c[0x0][0xc14] ;  /* 0x00030500ff007b82 */ /* 0x000e640000000800 */
.L_x_7677:
        /* <DEDUP_REMOVED lines=14> */
.L_x_7675:
[----:B------:R-:W-:Y:S05]  /*10c90*/  BSYNC B0 ;  /* 0x0000000000007941 */ /* 0x000fea0003800000 */
.L_x_7674:
        /* <DEDUP_REMOVED lines=23> */
.L_x_7730:
[----:B------:R-:W-:Y:S02]  /*10e10*/  ULDC UR4, c[0x0][0xc10] ;  /* 0x0003040000047ab9 */ /* 0x000fe40000000800 */
[----:B------:R-:W-:-:S04]  /*10e20*/  IMAD.U32 R5, RZ, RZ, UR4 ;  /* 0x00000004ff057e24 */ /* 0x000fc8000f8e00ff */
[----:B-1----:R-:W-:-:S04]  /*10e30*/  IMAD R14, R14, R5, RZ ;  /* 0x000000050e0e7224 */ /* 0x002fc800078e02ff */
[----:B------:R-:W-:-:S05]  /*10e40*/  IMAD.IADD R7, R14, 0x1, R7 ;  /* 0x000000010e077824 */ /* 0x000fca00078e0207 */
[----:B------:R-:W-:-:S13]  /*10e50*/  ISETP.GT.AND P0, PT, R7, R4, PT ;  /* 0x000000040700720c */ /* 0x000fda0003f04270 */
[----:B------:R-:W-:Y:S05]  /*10e60*/  @!P0 BRA `(.L_x_7677) ;  /* 0xfffffffc00508947 */ /* 0x000fea000383ffff */
.L_x_7672:
        /* <DEDUP_REMOVED lines=8> */
.L_x_7734:
[----:B------:R-:W-:Y:S02]  /*10ef0*/  ISETP.NE.AND P0, PT, R3, RZ, PT ;  /* 0x000000ff0300720c */ /* 0x000fe40003f05270 */
[----:B------:R-:W-:-:S11]  /*10f00*/  MOV R7, RZ ;  /* 0x000000ff00077202 */ /* 0x000fd60000000f00 */
[----:B------:R-:W-:Y:S05]  /*10f10*/  @!P0 BRA `(.L_x_7679) ;  /* 0x0000000000108947 */ /* 0x000fea0003800000 */
[----:B------:R-:W-:Y:S01]  /*10f20*/  UMOV UR4, 0xffffffff ;  /* 0xffffffff00047882 */ /* 0x000fe20000000000 */
[----:B------:R-:W-:Y:S02]  /*10f30*/  VIADD R12, R6, 0xffffffff ;  /* 0xffffffff060c7836 */ /* 0x000fe40000000000 */
[----:B------:R-:W-:Y:S05]  /*10f40*/  BRA.DIV UR4, `(.L_x_7680) ;  /* 0x0000001a043c7947 */ /* 0x000fea000b800000 */
[----:B------:R3:W4:Y:S02]  /*10f50*/  SHFL.IDX PT, R7, R2, R12, 0x1f ;  /* 0x00001f0c02077589 */ /* 0x00072400000e0000 */
.L_x_7679:
        /* <DEDUP_REMOVED lines=67> */
.L_x_7673:
[----:B------:R-:W-:Y:S01]  /*11390*/  UMOV UR4, URZ ;  /* 0x0000003f00047c82 */ /* 0x000fe20008000000 */
[----:B------:R-:W-:Y:S01]  /*113a0*/  UMOV UR5, URZ ;  /* 0x0000003f00057c82 */ /* 0x000fe20008000000 */
[----:B------:R-:W-:Y:S01]  /*113b0*/  ULDC UR6, c[0x0][0xc14] ;  /* 0x0003050000067ab9 */ /* 0x000fe20000000800 */
[----:B--2---:R-:W-:Y:S02]  /*113c0*/  IMAD.MOV.U32 R16, RZ, RZ, R4 ;  /* 0x000000ffff107224 */ /* 0x004fe400078e0004 */
[----:B------:R-:W-:Y:S02]  /*113d0*/  IMAD.U32 R17, RZ, RZ, UR4 ;  /* 0x00000004ff117e24 */ /* 0x000fe4000f8e00ff */
[----:B------:R-:W-:Y:S02]  /*113e0*/  IMAD.U32 R18, RZ, RZ, UR5 ;  /* 0x00000005ff127e24 */ /* 0x000fe4000f8e00ff */
[----:B------:R-:W-:-:S07]  /*113f0*/  IMAD.U32 R19, RZ, RZ, UR6 ;  /* 0x00000006ff137e24 */ /* 0x000fce000f8e00ff */
.L_x_7681:
        /* <DEDUP_REMOVED lines=12> */
.L_x_7616:
        /* <DEDUP_REMOVED lines=12> */
.L_x_7737:
[----:B------:R-:W-:Y:S05]  /*11580*/  BSYNC B0 ;  /* 0x0000000000007941 */ /* 0x000fea0003800000 */
.L_x_7683:
[----:B------:R-:W-:-:S03]  /*11590*/  UMOV UR4, 0xffffffff ;  /* 0xffffffff00047882 */ /* 0x000fc60000000000 */
[----:B------:R-:W-:Y:S05]  /*115a0*/  BRA.DIV UR4, `(.L_x_7685) ;  /* 0x0000001204e07947 */ /* 0x000fea000b800000 */
[----:B------:R-:W2:Y:S02]  /*115b0*/  S2R R2, SR_TID.X ;  /* 0x0000000000027919 */ /* 0x000ea40000002100 */
[----:B--2---:R-:W-:-:S04]  /*115c0*/  SHF.R.U32.HI R2, RZ, 0x5, R2 ;  /* 0x00000005ff027819 */ /* 0x004fc80000011602 */
[----:B------:R-:W-:-:S05]  /*115d0*/  LOP3.LUT R2, R2, 0x3, RZ, 0xc0, !PT ;  /* 0x0000000302027812 */ /* 0x000fca00078ec0ff */
[----:B------:R2:W3:Y:S02]  /*115e0*/  SHFL.IDX PT, R14, R2, RZ, 0x1f ;  /* 0x00001fff020e7589 */ /* 0x0004e400000e0000 */
.L_x_7740:
[----:B---3--:R-:W-:Y:S01]  /*115f0*/  ISETP.NE.AND P0, PT, R14, RZ, PT ;  /* 0x000000ff0e00720c */ /* 0x008fe20003f05270 */
[----:B------:R-:W-:-:S12]  /*11600*/  BSSY B0, `(.L_x_7686) ;  /* 0x0000027000007945 */ /* 0x000fd80003800000 */
[----:B------:R-:W-:Y:S05]  /*11610*/  @P0 BRA `(.L_x_7687) ;  /* 0x0000000000940947 */ /* 0x000fea0003800000 */
[----:B------:R-:W-:-:S03]  /*11620*/  UMOV UR4, 0xffffffff ;  /* 0xffffffff00047882 */ /* 0x000fc60000000000 */
[----:B------:R-:W-:Y:S05]  /*11630*/  BRA.DIV UR4, `(.L_x_7688) ;  /* 0x0000001204f07947 */ /* 0x000fea000b800000 */
[----:B------:R-:W-:-:S13]  /*11640*/  ELECT P6, URZ, PT ;  /* 0x00000000003f782f */ /* 0x000fda00038c0000 */
.L_x_7743:
[----:B------:R-:W-:Y:S05]  /*11650*/  @!P6 BRA `(.L_x_7687) ;  /* 0x000000000084e947 */ /* 0x000fea0003800000 */
[----:B------:R-:W-:-:S06]  /*11660*/  ULOP3.LUT UR4, UR36, 0x2, URZ, 0xfc, !UPT ;  /* 0x0000000224047892 */ /* 0x000fcc000f8efc3f */
[----:B--2---:R-:W-:-:S05]  /*11670*/  IMAD.U32 R2, RZ, RZ, UR4 ;  /* 0x00000004ff027e24 */ /* 0x004fca000f8e00ff */
[----:B------:R-:W-:-:S13]  /*11680*/  ISETP.NE.AND P2, PT, R2, 0x3, PT ;  /* 0x000000030200780c */ /* 0x000fda0003f45270 */
[----:B------:R-:W-:Y:S05]  /*11690*/  @!P2 BRA `(.L_x_7689) ;  /* 0x000000000004a947 */ /* 0x000fea0003800000 */
[----:B------:R-:W-:Y:S01]  /*116a0*/  BPT.TRAP 0x1 ;  /* 0x000000040000795c */ /* 0x000fe20000300000 */
.L_x_7689:
        /* <DEDUP_REMOVED lines=14> */
.L_x_7744:
[----:B------:R-:W2:Y:S02]  /*11790*/  SYNCS.PHASECHK.TRANS64.TRYWAIT P0, [R7+URZ], R2 ;  /* 0x00000002070075a7 */ /* 0x000ea4000800017f */
[----:B--2---:R-:W-:Y:S05]  /*117a0*/  @!P0 BRA `(.L_x_7691) ;  /* 0x0000001000c88947 */ /* 0x004fea0003800000 */
.L_x_7745:
[----:B------:R-:W-:Y:S05]  /*117b0*/  @!P2 BRA `(.L_x_7692) ;  /* 0x000000000004a947 */ /* 0x000fea0003800000 */
[----:B------:R-:W-:Y:S01]  /*117c0*/  BPT.TRAP 0x1 ;  /* 0x000000040000795c */ /* 0x000fe20000300000 */
.L_x_7692:
[----:B------:R-:W3:Y:S01]  /*117d0*/  LDL.LU R4, [R1] ;  /* 0x0000000001047983 */ /* 0x000ee20000300800 */
[----:B------:R-:W-:-:S04]  /*117e0*/  VIADD R0, R0, 0x28860 ;  /* 0x0002886000007836 */ /* 0x000fc80000000000 */
[----:B---3--:R-:W-:-:S04]  /*117f0*/  IMAD R4, R4, 0x8, R0 ;  /* 0x0000000804047824 */ /* 0x008fc800078e0200 */
[----:B------:R-:W3:Y:S02]  /*11800*/  SYNCS.PHASECHK.TRANS64.TRYWAIT P0, [R4+URZ], R5 ;  /* 0x00000005040075a7 */ /* 0x000ee4000800017f */
[----:B---3--:R-:W-:Y:S05]  /*11810*/  @!P0 BRA `(.L_x_7693) ;  /* 0x0000001000c08947 */ /* 0x008fea0003800000 */
.L_x_7746:
[----:B------:R-:W-:-:S07]  /*11820*/  IMAD R3, R3, 0x8, R0 ;  /* 0x0000000803037824 */ /* 0x000fce00078e0200 */
.L_x_7694:
[----:B----4-:R4:W0:Y:S02]  /*11830*/  SYNCS.PHASECHK.TRANS64.TRYWAIT P0, [R3+URZ], R2 ;  /* 0x00000002030075a7 */ /* 0x010824000800017f */
[----:B0-----:R-:W-:Y:S05]  /*11840*/  @!P0 NANOSLEEP.SYNCS 0x989680 ;  /* 0x009896800000895d */ /* 0x001fea0003900000 */
[----:B------:R-:W0:Y:S02]  /*11850*/  @!P0 SYNCS.PHASECHK.TRANS64 P0, [R3+URZ], R2 ;  /* 0x00000002030085a7 */ /* 0x000e24000800007f */
[----:B0-----:R-:W-:Y:S05]  /*11860*/  @!P0 BRA `(.L_x_7694) ;  /* 0xfffffffc00f08947 */ /* 0x001fea000383ffff */
.L_x_7687:
[----:B------:R-:W-:Y:S05]  /*11870*/  BSYNC B0 ;  /* 0x0000000000007941 */ /* 0x000fea0003800000 */
.L_x_7686:
[----:B------:R-:W-:Y:S05]  /*11880*/  EXIT ;  /* 0x000000000000794d */ /* 0x000fea0003800000 */
.L_x_7560:
[----:B0-----:R-:W-:-:S04]  /*11890*/  MOV R3, UR41 ;  /* 0x0000002900037c02 */ /* 0x001fc80008000f00 */
[----:B------:R0:W1:Y:S03]  /*118a0*/  SYNCS.PHASECHK.TRANS64.TRYWAIT P1, [R3+URZ+0x28800], R0 ;  /* 0x02880000030075a7 */ /* 0x000066000802017f */
[----:B-1----:R-:W-:Y:S05]  /*118b0*/  @!P1 NANOSLEEP.SYNCS 0x989680 ;  /* 0x009896800000995d */ /* 0x002fea0003900000 */
[----:B------:R-:W1:Y:S02]  /*118c0*/  @!P1 SYNCS.PHASECHK.TRANS64 P1, [R3+URZ+0x28800], R0 ;  /* 0x02880000030095a7 */ /* 0x000e64000802007f */
[----:B-1----:R-:W-:Y:S05]  /*118d0*/  @!P1 BRA `(.L_x_7560) ;  /* 0xfffffffc00ec9947 */ /* 0x002fea000383ffff */
[----:B------:R-:W-:Y:S05]  /*118e0*/  BRA `(.L_x_7695) ;  /* 0xfffffefc00c47947 */ /* 0x000fea000383ffff */
.L_x_7564:
[----:B-1----:R1:W2:Y:S02]  /*118f0*/  SYNCS.PHASECHK.TRANS64.TRYWAIT P2, [R0+URZ+0x28830], R3 ;  /* 0x02883003000075a7 */ /* 0x0022a4000804017f */
[----:B--2---:R-:W-:Y:S05]  /*11900*/  @!P2 NANOSLEEP.SYNCS 0x989680 ;  /* 0x009896800000a95d */ /* 0x004fea0003900000 */
[----:B------:R-:W2:Y:S02]  /*11910*/  @!P2 SYNCS.PHASECHK.TRANS64 P2, [R0+URZ+0x28830], R3 ;  /* 0x028830030000a5a7 */ /* 0x000ea4000804007f */
[----:B--2---:R-:W-:Y:S05]  /*11920*/  @!P2 BRA `(.L_x_7564) ;  /* 0xfffffffc00f0a947 */ /* 0x004fea000383ffff */
[----:B------:R-:W-:Y:S05]  /*11930*/  BRA `(.L_x_7563) ;  /* 0xfffffefc00ec7947 */ /* 0x000fea000383ffff */
.L_x_7569:
[----:B-1----:R-:W-:-:S04]  /*11940*/  IMAD.U32 R7, RZ, RZ, UR6 ;  /* 0x00000006ff077e24 */ /* 0x002fc8000f8e00ff */
[----:B------:R1:W2:Y:S03]  /*11950*/  SYNCS.PHASECHK.TRANS64.TRYWAIT P2, [R7+URZ+0x28830], R4 ;  /* 0x02883004070075a7 */ /* 0x0002a6000804017f */
[----:B--2---:R-:W-:Y:S05]  /*11960*/  @!P2 NANOSLEEP.SYNCS 0x989680 ;  /* 0x009896800000a95d */ /* 0x004fea0003900000 */
[----:B------:R-:W2:Y:S02]  /*11970*/  @!P2 SYNCS.PHASECHK.TRANS64 P2, [R7+URZ+0x28830], R4 ;  /* 0x028830040700a5a7 */ /* 0x000ea4000804007f */
[----:B--2---:R-:W-:Y:S05]  /*11980*/  @!P2 BRA `(.L_x_7569) ;  /* 0xfffffffc00eca947 */ /* 0x004fea000383ffff */
[----:B------:R-:W-:Y:S05]  /*11990*/  BRA `(.L_x_7566) ;  /* 0xffffff2c00c07947 */ /* 0x000fea000383ffff */
.L_x_7573:
[----:B-1----:R-:W-:-:S04]  /*119a0*/  IMAD.U32 R7, RZ, RZ, UR6 ;  /* 0x00000006ff077e24 */ /* 0x002fc8000f8e00ff */
[----:B------:R1:W2:Y:S03]  /*119b0*/  SYNCS.PHASECHK.TRANS64.TRYWAIT P2, [R7+URZ+0x28850], R4 ;  /* 0x02885004070075a7 */ /* 0x0002a6000804017f */
[----:B--2---:R-:W-:Y:S05]  /*119c0*/  @!P2 NANOSLEEP.SYNCS 0x989680 ;  /* 0x009896800000a95d */ /* 0x004fea0003900000 */
[----:B------:R-:W2:Y:S02]  /*119d0*/  @!P2 SYNCS.PHASECHK.TRANS64 P2, [R7+URZ+0x28850], R4 ;  /* 0x028850040700a5a7 */ /* 0x000ea4000804007f */
[----:B--2---:R-:W-:Y:S05]  /*119e0*/  @!P2 BRA `(.L_x_7573) ;  /* 0xfffffffc00eca947 */ /* 0x004fea000383ffff */
[----:B------:R-:W-:Y:S05]  /*119f0*/  BRA `(.L_x_7570) ;  /* 0xffffff3000807947 */ /* 0x000fea000383ffff */
.L_x_7579:
[----:B-1----:R-:W-:-:S04]  /*11a00*/  IMAD.U32 R5, RZ, RZ, UR6 ;  /* 0x00000006ff057e24 */ /* 0x002fc8000f8e00ff */
[----:B------:R1:W2:Y:S03]  /*11a10*/  SYNCS.PHASECHK.TRANS64.TRYWAIT P2, [R5+URZ+0x28830], R4 ;  /* 0x02883004050075a7 */ /* 0x0002a6000804017f */
[----:B--2---:R-:W-:Y:S05]  /*11a20*/  @!P2 NANOSLEEP.SYNCS 0x989680 ;  /* 0x009896800000a95d */ /* 0x004fea0003900000 */
[----:B------:R-:W2:Y:S02]  /*11a30*/  @!P2 SYNCS.PHASECHK.TRANS64 P2, [R5+URZ+0x28830], R4 ;  /* 0x028830040500a5a7 */ /* 0x000ea4000804007f */
[----:B--2---:R-:W-:Y:S05]  /*11a40*/  @!P2 BRA `(.L_x_7579) ;  /* 0xfffffffc00eca947 */ /* 0x004fea000383ffff */
[----:B------:R-:W-:Y:S05]  /*11a50*/  BRA `(.L_x_7576) ;  /* 0xffffff5c00cc7947 */ /* 0x000fea000383ffff */
.L_x_7583:
[----:B-1----:R-:W-:-:S04]  /*11a60*/  IMAD.U32 R5, RZ, RZ, UR6 ;  /* 0x00000006ff057e24 */ /* 0x002fc8000f8e00ff */
[----:B------:R1:W2:Y:S03]  /*11a70*/  SYNCS.PHASECHK.TRANS64.TRYWAIT P2, [R5+URZ+0x28850], R4 ;  /* 0x02885004050075a7 */ /* 0x0002a6000804017f */
[----:B--2---:R-:W-:Y:S05]  /*11a80*/  @!P2 NANOSLEEP.SYNCS 0x989680 ;  /* 0x009896800000a95d */ /* 0x004fea0003900000 */
[----:B------:R-:W2:Y:S02]  /*11a90*/  @!P2 SYNCS.PHASECHK.TRANS64 P2, [R5+URZ+0x28850], R4 ;  /* 0x028850040500a5a7 */ /* 0x000ea4000804007f */
[----:B--2---:R-:W-:Y:S05]  /*11aa0*/  @!P2 BRA `(.L_x_7583) ;  /* 0xfffffffc00eca947 */ /* 0x004fea000383ffff */
[----:B------:R-:W-:Y:S05]  /*11ab0*/  BRA `(.L_x_7580) ;  /* 0xffffff60008c7947 */ /* 0x000fea000383ffff */
.L_x_7588:
[----:B-1----:R-:W-:-:S04]  /*11ac0*/  IMAD.U32 R6, RZ, RZ, UR5 ;  /* 0x00000005ff067e24 */ /* 0x002fc8000f8e00ff */
[----:B------:R1:W2:Y:S03]  /*11ad0*/  SYNCS.PHASECHK.TRANS64.TRYWAIT P0, [R6+URZ+0x28850], R5 ;  /* 0x02885005060075a7 */ /* 0x0002a6000800017f */
[----:B--2---:R-:W-:Y:S05]  /*11ae0*/  @!P0 NANOSLEEP.SYNCS 0x989680 ;  /* 0x009896800000895d */ /* 0x004fea0003900000 */
[----:B------:R-:W2:Y:S02]  /*11af0*/  @!P0 SYNCS.PHASECHK.TRANS64 P0, [R6+URZ+0x28850], R5 ;  /* 0x02885005060085a7 */ /* 0x000ea4000800007f */
[----:B--2---:R-:W-:Y:S05]  /*11b00*/  @!P0 BRA `(.L_x_7588) ;  /* 0xfffffffc00ec8947 */ /* 0x004fea000383ffff */
[----:B------:R-:W-:Y:S05]  /*11b10*/  BRA `(.L_x_7587) ;  /* 0xffffff84006c7947 */ /* 0x000fea000383ffff */
.L_x_7628:
        /* <DEDUP_REMOVED lines=11> */
.L_x_7697:
[----:B------:R-:W-:Y:S05]  /*11bd0*/  BSYNC B0 ;  /* 0x0000000000007941 */ /* 0x000fea0003800000 */
.L_x_7696:
[----:B------:R-:W-:Y:S05]  /*11be0*/  BRA `(.L_x_7698) ;  /* 0xffffffc800187947 */ /* 0x000fea000383ffff */
.L_x_7629:
[----:B------:R-:W-:Y:S01]  /*11bf0*/  BSSY B0, `(.L_x_7699) ;  /* 0x0000006000007945 */ /* 0x000fe20003800000 */
[----:B------:R-:W-:-:S07]  /*11c00*/  MOV R15, 0xffffffff ;  /* 0xffffffff000f7802 */ /* 0x000fce0000000f00 */
[----:B------:R-:W-:Y:S05]  /*11c10*/  WARPSYNC.COLLECTIVE R15, `(.L_x_7700) ;  /* 0x000000000f0c7348 */ /* 0x000fea0003c00000 */
[----:B------:R-:W-:Y:S02]  /*11c20*/  ELECT P6, UR62, PT ;  /* 0x00000000003e782f */ /* 0x000fe400038c0000 */
[----:B------:R-:W-:Y:S01]  /*11c30*/  MOV R14, UR62 ;  /* 0x0000003e000e7c02 */ /* 0x000fe20008000f00 */
[----:B------:R-:W-:Y:S10]  /*11c40*/  ENDCOLLECTIVE ;  /* 0x000000000000791b */ /* 0x000ff40003800000 */
.L_x_7700:
[----:B------:R-:W-:Y:S05]  /*11c50*/  BSYNC B0 ;  /* 0x0000000000007941 */ /* 0x000fea0003800000 */
.L_x_7699:
[----:B------:R-:W-:Y:S05]  /*11c60*/  BRA `(.L_x_7701) ;  /* 0xffffffc800087947 */ /* 0x000fea000383ffff */
.L_x_7632:
[----:B0-----:R0:W1:Y:S02]  /*11c70*/  SYNCS.PHASECHK.TRANS64.TRYWAIT P0, [R8+URZ+0x28840], R9 ;  /* 0x02884009080075a7 */ /* 0x001064000800017f */
[----:B-1----:R-:W-:Y:S05]  /*11c80*/  @!P0 NANOSLEEP.SYNCS 0x989680 ;  /* 0x009896800000895d */ /* 0x002fea0003900000 */
[----:B------:R-:W1:Y:S02]  /*11c90*/  @!P0 SYNCS.PHASECHK.TRANS64 P0, [R8+URZ+0x28840], R9 ;  /* 0x02884009080085a7 */ /* 0x000e64000800007f */
[----:B-1----:R-:W-:Y:S05]  /*11ca0*/  @!P0 BRA `(.L_x_7632) ;  /* 0xfffffffc00f08947 */ /* 0x002fea000383ffff */
[----:B------:R-:W-:Y:S05]  /*11cb0*/  BRA `(.L_x_7702) ;  /* 0xffffffc800707947 */ /* 0x000fea000383ffff */
.L_x_7635:
        /* <DEDUP_REMOVED lines=8> */
.L_x_7643:
[----:B0-----:R0:W1:Y:S02]  /*11d40*/  SYNCS.PHASECHK.TRANS64.TRYWAIT P0, [R2+URZ+0x28840], R3 ;  /* 0x02884003020075a7 */ /* 0x001064000800017f */
[----:B-1----:R-:W-:Y:S05]  /*11d50*/  @!P0 NANOSLEEP.SYNCS 0x989680 ;  /* 0x009896800000895d */ /* 0x002fea0003900000 */
[----:B------:R-:W1:Y:S02]  /*11d60*/  @!P0 SYNCS.PHASECHK.TRANS64 P0, [R2+URZ+0x28840], R3 ;  /* 0x02884003020085a7 */ /* 0x000e64000800007f */
[----:B-1----:R-:W-:Y:S05]  /*11d70*/  @!P0 BRA `(.L_x_7643) ;  /* 0xfffffffc00f08947 */ /* 0x002fea000383ffff */
[----:B------:R-:W-:Y:S05]  /*11d80*/  BRA `(.L_x_7704) ;  /* 0xffffffd000387947 */ /* 0x000fea000383ffff */
.L_x_7645:
[----:B0-----:R0:W1:Y:S02]  /*11d90*/  SYNCS.PHASECHK.TRANS64.TRYWAIT P0, [R2+URZ+0x60], R3 ;  /* 0x00006003020075a7 */ /* 0x001064000800017f */
[----:B-1----:R-:W-:Y:S05]  /*11da0*/  @!P0 NANOSLEEP.SYNCS 0x989680 ;  /* 0x009896800000895d */ /* 0x002fea0003900000 */
[----:B------:R-:W1:Y:S02]  /*11db0*/  @!P0 SYNCS.PHASECHK.TRANS64 P0, [R2+URZ+0x60], R3 ;  /* 0x00006003020085a7 */ /* 0x000e64000800007f */
[----:B-1----:R-:W-:Y:S05]  /*11dc0*/  @!P0 BRA `(.L_x_7645) ;  /* 0xfffffffc00f08947 */ /* 0x002fea000383ffff */
[----:B------:R-:W-:Y:S05]  /*11dd0*/  BRA `(.L_x_7705) ;  /* 0xffffffd000d47947 */ /* 0x000fea000383ffff */
.L_x_7650:
[----:B-1----:R1:W2:Y:S02]  /*11de0*/  SYNCS.PHASECHK.TRANS64.TRYWAIT P0, [R2+URZ+0x28840], R3 ;  /* 0x02884003020075a7 */ /* 0x0022a4000800017f */
[----:B--2---:R-:W-:Y:S05]  /*11df0*/  @!P0 NANOSLEEP.SYNCS 0x989680 ;  /* 0x009896800000895d */ /* 0x004fea0003900000 */
[----:B------:R-:W2:Y:S02]  /*11e00*/  @!P0 SYNCS.PHASECHK.TRANS64 P0, [R2+URZ+0x28840], R3 ;  /* 0x02884003020085a7 */ /* 0x000ea4000800007f */
[----:B--2---:R-:W-:Y:S05]  /*11e10*/  @!P0 BRA `(.L_x_7650) ;  /* 0xfffffffc00f08947 */ /* 0x004fea000383ffff */
[----:B------:R-:W-:Y:S05]  /*11e20*/  BRA `(.L_x_7706) ;  /* 0xffffffd800307947 */ /* 0x000fea000383ffff */
.L_x_7652:
[----:B0-----:R0:W1:Y:S02]  /*11e30*/  SYNCS.PHASECHK.TRANS64.TRYWAIT P1, [R2+URZ+0x60], R3 ;  /* 0x00006003020075a7 */ /* 0x001064000802017f */
[----:B-1----:R-:W-:Y:S05]  /*11e40*/  @!P1 NANOSLEEP.SYNCS 0x989680 ;  /* 0x009896800000995d */ /* 0x002fea0003900000 */
[----:B------:R-:W1:Y:S02]  /*11e50*/  @!P1 SYNCS.PHASECHK.TRANS64 P1, [R2+URZ+0x60], R3 ;  /* 0x00006003020095a7 */ /* 0x000e64000802007f */
[----:B-1----:R-:W-:Y:S05]  /*11e60*/  @!P1 BRA `(.L_x_7652) ;  /* 0xfffffffc00f09947 */ /* 0x002fea000383ffff */
[----:B------:R-:W-:Y:S05]  /*11e70*/  BRA `(.L_x_7707) ;  /* 0xffffffd800cc7947 */ /* 0x000fea000383ffff */
.L_x_7657:
[----:B--2---:R2:W3:Y:S02]  /*11e80*/  SYNCS.PHASECHK.TRANS64.TRYWAIT P0, [R2+URZ+0x28840], R3 ;  /* 0x02884003020075a7 */ /* 0x0044e4000800017f */
[----:B---3--:R-:W-:Y:S05]  /*11e90*/  @!P0 NANOSLEEP.SYNCS 0x989680 ;  /* 0x009896800000895d */ /* 0x008fea0003900000 */
[----:B------:R-:W3:Y:S02]  /*11ea0*/  @!P0 SYNCS.PHASECHK.TRANS64 P0, [R2+URZ+0x28840], R3 ;  /* 0x02884003020085a7 */ /* 0x000ee4000800007f */
[----:B---3--:R-:W-:Y:S05]  /*11eb0*/  @!P0 BRA `(.L_x_7657) ;  /* 0xfffffffc00f08947 */ /* 0x008fea000383ffff */
[----:B------:R-:W-:Y:S05]  /*11ec0*/  BRA `(.L_x_7708) ;  /* 0xffffffdc00e87947 */ /* 0x000fea000383ffff */
.L_x_7659:
[----:B0-----:R0:W1:Y:S02]  /*11ed0*/  SYNCS.PHASECHK.TRANS64.TRYWAIT P1, [R2+URZ+0x60], R9 ;  /* 0x00006009020075a7 */ /* 0x001064000802017f */
[----:B-1----:R-:W-:Y:S05]  /*11ee0*/  @!P1 NANOSLEEP.SYNCS 0x989680 ;  /* 0x009896800000995d */ /* 0x002fea0003900000 */
[----:B------:R-:W1:Y:S02]  /*11ef0*/  @!P1 SYNCS.PHASECHK.TRANS64 P1, [R2+URZ+0x60], R9 ;  /* 0x00006009020095a7 */ /* 0x000e64000802007f */
[----:B-1----:R-:W-:Y:S05]  /*11f00*/  @!P1 BRA `(.L_x_7659) ;  /* 0xfffffffc00f09947 */ /* 0x002fea000383ffff */
[----:B------:R-:W-:Y:S05]  /*11f10*/  BRA `(.L_x_7709) ;  /* 0xffffffe000847947 */ /* 0x000fea000383ffff */
.L_x_7666:
[----:B-1----:R1:W2:Y:S02]  /*11f20*/  SYNCS.PHASECHK.TRANS64.TRYWAIT P0, [R3+URZ+0x28860], R2 ;  /* 0x02886002030075a7 */ /* 0x0022a4000800017f */
[----:B--2---:R-:W-:Y:S05]  /*11f30*/  @!P0 NANOSLEEP.SYNCS 0x989680 ;  /* 0x009896800000895d */ /* 0x004fea0003900000 */
[----:B------:R-:W2:Y:S02]  /*11f40*/  @!P0 SYNCS.PHASECHK.TRANS64 P0, [R3+URZ+0x28860], R2 ;  /* 0x02886002030085a7 */ /* 0x000ea4000800007f */
[----:B--2---:R-:W-:Y:S05]  /*11f50*/  @!P0 BRA `(.L_x_7666) ;  /* 0xfffffffc00f08947 */ /* 0x004fea000383ffff */
[----:B------:R-:W-:Y:S05]  /*11f60*/  BRA `(.L_x_7710) ;  /* 0xffffffe4008c7947 */ /* 0x000fea000383ffff */
.L_x_7668:
        /* <DEDUP_REMOVED lines=8> */
.L_x_7712:
[----:B------:R-:W-:Y:S05]  /*11ff0*/  BSYNC B0 ;  /* 0x0000000000007941 */ /* 0x000fea0003800000 */
.L_x_7711:
        /* <DEDUP_REMOVED lines=8> */
.L_x_7713:
[----:B------:R-:W-:Y:S01]  /*12080*/  MOV R7, R14 ;  /* 0x0000000e00077202 */ /* 0x000fe20000000f00 */
[----:B------:R-:W-:Y:S06]  /*12090*/  BRA `(.L_x_7714) ;  /* 0xffffffe800147947 */ /* 0x000fec000383ffff */
.L_x_7671:
        /* <DEDUP_REMOVED lines=8> */
.L_x_7716:
[----:B------:R-:W-:Y:S05]  /*12120*/  BSYNC B0 ;  /* 0x0000000000007941 */ /* 0x000fea0003800000 */
.L_x_7715:
        /* <DEDUP_REMOVED lines=10> */
.L_x_7717:
        /* <DEDUP_REMOVED lines=8> */
.L_x_7718:
        /* <DEDUP_REMOVED lines=8> */
.L_x_7719:
        /* <DEDUP_REMOVED lines=8> */
.L_x_7720:
        /* <DEDUP_REMOVED lines=8> */
.L_x_7721:
[----:B------:R-:W-:Y:S05]  /*123d0*/  BRA `(.L_x_7722) ;  /* 0xffffffe400d87947 */ /* 0x000fea000383ffff */
.L_x_7676:
        /* <DEDUP_REMOVED lines=8> */
.L_x_7724:
[----:B------:R-:W-:Y:S05]  /*12460*/  BSYNC B0 ;  /* 0x0000000000007941 */ /* 0x000fea0003800000 */
.L_x_7723:
        /* <DEDUP_REMOVED lines=10> */
.L_x_7725:
        /* <DEDUP_REMOVED lines=8> */
.L_x_7726:
        /* <DEDUP_REMOVED lines=8> */
.L_x_7727:
        /* <DEDUP_REMOVED lines=8> */
.L_x_7728:
        /* <DEDUP_REMOVED lines=8> */
.L_x_7729:
[----:B------:R-:W-:Y:S05]  /*12710*/  BRA `(.L_x_7730) ;  /* 0xffffffe400bc7947 */ /* 0x000fea000383ffff */
.L_x_7678:
[----:B------:R-:W-:Y:S01]  /*12720*/  BSSY B0, `(.L_x_7731) ;  /* 0x0000006000007945 */ /* 0x000fe20003800000 */
[----:B------:R-:W-:Y:S01]  /*12730*/  PLOP3.LUT P6, PT, P6, PT, PT, 0x8, 0x0 ;  /* 0x000000000000781c */ /* 0x000fe200037ce170 */
[----:B------:R-:W-:-:S12]  /*12740*/  IMAD.MOV.U32 R15, RZ, RZ, -0x1 ;  /* 0xffffffffff0f7424 */ /* 0x000fd800078e00ff */
[----:B0-----:R-:W-:Y:S05]  /*12750*/  WARPSYNC.COLLECTIVE R15, `(.L_x_7732) ;  /* 0x000000000f087348 */ /* 0x001fea0003c00000 */
[----:B------:R-:W-:Y:S01]  /*12760*/  VOTE.ANY R14, PT, P6 ;  /* 0x00000000000e7806 */ /* 0x000fe200030e0100 */
[----:B0-----:R-:W-:Y:S06]  /*12770*/  ENDCOLLECTIVE ;  /* 0x000000000000791b */ /* 0x001fec0003800000 */
.L_x_7732:
[----:B------:R-:W-:Y:S05]  /*12780*/  BSYNC B0 ;  /* 0x0000000000007941 */ /* 0x000fea0003800000 */
.L_x_7731:
        /* <DEDUP_REMOVED lines=9> */
.L_x_7733:
[----:B------:R-:W-:Y:S01]  /*12820*/  IMAD.MOV.U32 R17, RZ, RZ, R14 ;  /* 0x000000ffff117224 */ /* 0x000fe200078e000e */
[----:B------:R-:W-:Y:S06]  /*12830*/  BRA `(.L_x_7734) ;  /* 0xffffffe400ac7947 */ /* 0x000fec000383ffff */
.L_x_7680:
[----:B------:R-:W-:Y:S01]  /*12840*/  BSSY B0, `(.L_x_7735) ;  /* 0x0000007000007945 */ /* 0x000fe20003800000 */
[----:B------:R-:W-:Y:S01]  /*12850*/  MOV R13, R2 ;  /* 0x00000002000d7202 */ /* 0x000fe20000000f00 */
[----:B------:R-:W-:Y:S02]  /*12860*/  IMAD.MOV.U32 R11, RZ, RZ, 0x1f ;  /* 0x0000001fff0b7424 */ /* 0x000fe400078e00ff */
[----:B------:R-:W-:-:S07]  /*12870*/  IMAD.MOV.U32 R15, RZ, RZ, -0x1 ;  /* 0xffffffffff0f7424 */ /* 0x000fce00078e00ff */
[----:B012---:R-:W-:Y:S05]  /*12880*/  WARPSYNC.COLLECTIVE R15, `(.L_x_7736) ;  /* 0x000000000f087348 */ /* 0x007fea0003c00000 */
[----:B------:R3:W4:Y:S02]  /*12890*/  SHFL.IDX P6, R14, R13, R12, R11 ;  /* 0x0000000c0d0e7389 */ /* 0x00072400000c000b */
[----:B01234-:R-:W-:Y:S01]  /*128a0*/  ENDCOLLECTIVE ;  /* 0x000000000000791b */ /* 0x01ffe20003800000 */
.L_x_7736:
[----:B------:R-:W-:Y:S05]  /*128b0*/  BSYNC B0 ;  /* 0x0000000000007941 */ /* 0x000fea0003800000 */
.L_x_7735:
[----:B------:R-:W-:Y:S01]  /*128c0*/  IMAD.MOV.U32 R7, RZ, RZ, R14 ;  /* 0x000000ffff077224 */ /* 0x000fe200078e000e */
[----:B------:R-:W-:Y:S06]  /*128d0*/  BRA `(.L_x_7679) ;  /* 0xffffffe400a07947 */ /* 0x000fec000383ffff */
.L_x_7684:
[----:B-1----:R1:W2:Y:S02]  /*128e0*/  SYNCS.PHASECHK.TRANS64.TRYWAIT P0, [R0+URZ+0x28820], R3 ;  /* 0x02882003000075a7 */ /* 0x0022a4000800017f */
[----:B--2---:R-:W-:Y:S05]  /*128f0*/  @!P0 NANOSLEEP.SYNCS 0x989680 ;  /* 0x009896800000895d */ /* 0x004fea0003900000 */
[----:B------:R-:W2:Y:S02]  /*12900*/  @!P0 SYNCS.PHASECHK.TRANS64 P0, [R0+URZ+0x28820], R3 ;  /* 0x02882003000085a7 */ /* 0x000ea4000800007f */
[----:B--2---:R-:W-:Y:S05]  /*12910*/  @!P0 BRA `(.L_x_7684) ;  /* 0xfffffffc00f08947 */ /* 0x004fea000383ffff */
[----:B------:R-:W-:Y:S05]  /*12920*/  BRA `(.L_x_7737) ;  /* 0xffffffec00147947 */ /* 0x000fea000383ffff */
.L_x_7685:
        /* <DEDUP_REMOVED lines=11> */
.L_x_7739:
[----:B------:R-:W-:Y:S05]  /*129e0*/  BSYNC B0 ;  /* 0x0000000000007941 */ /* 0x000fea0003800000 */
.L_x_7738:
[----:B------:R-:W-:Y:S05]  /*129f0*/  BRA `(.L_x_7740) ;  /* 0xffffffe800fc7947 */ /* 0x000fea000383ffff */
.L_x_7688:
[----:B------:R-:W-:Y:S01]  /*12a00*/  BSSY B1, `(.L_x_7741) ;  /* 0x0000006000017945 */ /* 0x000fe20003800000 */
[----:B------:R-:W-:-:S07]  /*12a10*/  IMAD.MOV.U32 R15, RZ, RZ, -0x1 ;  /* 0xffffffffff0f7424 */ /* 0x000fce00078e00ff */
[----:B012---:R-:W-:Y:S05]  /*12a20*/  WARPSYNC.COLLECTIVE R15, `(.L_x_7742) ;  /* 0x000000000f0c7348 */ /* 0x007fea0003c00000 */
[----:B------:R-:W-:Y:S02]  /*12a30*/  ELECT P6, UR62, PT ;  /* 0x00000000003e782f */ /* 0x000fe400038c0000 */
[----:B------:R-:W-:Y:S01]  /*12a40*/  MOV R14, UR62 ;  /* 0x0000003e000e7c02 */ /* 0x000fe20008000f00 */
[----:B012---:R-:W-:Y:S10]  /*12a50*/  ENDCOLLECTIVE ;  /* 0x000000000000791b */ /* 0x007ff40003800000 */
.L_x_7742:
[----:B------:R-:W-:Y:S05]  /*12a60*/  BSYNC B1 ;  /* 0x0000000000017941 */ /* 0x000fea0003800000 */
.L_x_7741:
[----:B------:R-:W-:Y:S05]  /*12a70*/  BRA `(.L_x_7743) ;  /* 0xffffffe800f47947 */ /* 0x000fea000383ffff */
.L_x_7690:
[----:B-1----:R1:W2:Y:S02]  /*12a80*/  SYNCS.PHASECHK.TRANS64.TRYWAIT P0, [R6+URZ], R5 ;  /* 0x00000005060075a7 */ /* 0x0022a4000800017f */
[----:B--2---:R-:W-:Y:S05]  /*12a90*/  @!P0 NANOSLEEP.SYNCS 0x989680 ;  /* 0x009896800000895d */ /* 0x004fea0003900000 */
[----:B------:R-:W2:Y:S02]  /*12aa0*/  @!P0 SYNCS.PHASECHK.TRANS64 P0, [R6+URZ], R5 ;  /* 0x00000005060085a7 */ /* 0x000ea4000800007f */
[----:B--2---:R-:W-:Y:S05]  /*12ab0*/  @!P0 BRA `(.L_x_7690) ;  /* 0xfffffffc00f08947 */ /* 0x004fea000383ffff */
[----:B------:R-:W-:Y:S05]  /*12ac0*/  BRA `(.L_x_7744) ;  /* 0xffffffec00307947 */ /* 0x000fea000383ffff */
.L_x_7691:
[----:B--2---:R2:W3:Y:S02]  /*12ad0*/  SYNCS.PHASECHK.TRANS64.TRYWAIT P0, [R7+URZ], R2 ;  /* 0x00000002070075a7 */ /* 0x0044e4000800017f */
[----:B---3--:R-:W-:Y:S05]  /*12ae0*/  @!P0 NANOSLEEP.SYNCS 0x989680 ;  /* 0x009896800000895d */ /* 0x008fea0003900000 */
[----:B------:R-:W3:Y:S02]  /*12af0*/  @!P0 SYNCS.PHASECHK.TRANS64 P0, [R7+URZ], R2 ;  /* 0x00000002070085a7 */ /* 0x000ee4000800007f */
[----:B---3--:R-:W-:Y:S05]  /*12b00*/  @!P0 BRA `(.L_x_7691) ;  /* 0xfffffffc00f08947 */ /* 0x008fea000383ffff */
[----:B------:R-:W-:Y:S05]  /*12b10*/  BRA `(.L_x_7745) ;  /* 0xffffffec00247947 */ /* 0x000fea000383ffff */
.L_x_7693:
[----:B---3--:R3:W4:Y:S02]  /*12b20*/  SYNCS.PHASECHK.TRANS64.TRYWAIT P0, [R4+URZ], R5 ;  /* 0x00000005040075a7 */ /* 0x008724000800017f */
[----:B----4-:R-:W-:Y:S05]  /*12b30*/  @!P0 NANOSLEEP.SYNCS 0x989680 ;  /* 0x009896800000895d */ /* 0x010fea0003900000 */
[----:B------:R-:W4:Y:S02]  /*12b40*/  @!P0 SYNCS.PHASECHK.TRANS64 P0, [R4+URZ], R5 ;  /* 0x00000005040085a7 */ /* 0x000f24000800007f */
[----:B----4-:R-:W-:Y:S05]  /*12b50*/  @!P0 BRA `(.L_x_7693) ;  /* 0xfffffffc00f08947 */ /* 0x010fea000383ffff */
[----:B------:R-:W-:Y:S05]  /*12b60*/  BRA `(.L_x_7746) ;  /* 0xffffffec002c7947 */ /* 0x000fea000383ffff */
.L_x_7747:
        /* <DEDUP_REMOVED lines=9> */
.L_x_12774:


//--------------------- .text._ZN7cutlass13device_kernelIN5flash11enable_sm90INS1_16FlashAttnFwdSm90INS1_25CollectiveMainloopFwdSm90ILi2EN4cute5tupleIJNS5_1CILi1EEES8_S8_EEENS6_IJNS7_ILi128EEESA_SA_EEELi128ENS_6half_tEfNS_4arch4Sm90ELb1ELb0ELb1ELb1ELb0ELb1ELb0ELb1ELb1ELb0ELb0ELb0EEENS1_21CollectiveEpilogueFwdISB_S9_SC_SE_Li256ELb1ELb0ELb0ELb0EEENS1_36VarlenDynamicPersistentTileSchedulerILi128ELi128ELi256ELi32ELb0ELb0ELb1ELb1ELb1ELb1EEEEEEEEEvNT_6ParamsE --------------------------
	.section	.text._ZN7cutlass13device_kernelIN5flash11enable_sm90INS1_16FlashAttnFwdSm90INS1_25CollectiveMainloopFwdSm90ILi2EN4cute5tupleIJNS5_1CILi1EEES8_S8_EEENS6_IJNS7_ILi128EEESA_SA_EEELi128ENS_6half_tEfNS_4arch4Sm90ELb1ELb0ELb1ELb1ELb0ELb1ELb0ELb1ELb1ELb0ELb0ELb0EEENS1_21CollectiveEpilogueFwdISB_S9_SC_SE_Li256ELb1ELb0ELb0ELb0EEENS1_36VarlenDynamicPersistentTileSchedulerILi128ELi128ELi256ELi32ELb0ELb0ELb1ELb1ELb1ELb1EEEEEEEEEvNT_6ParamsE,"ax",@progbits
	.align	128
.text._ZN7cutlass13device_kernelIN5flash11enable_sm90INS1_16FlashAttnFwdSm90INS1_25CollectiveMainloopFwdSm90ILi2EN4cute5tupleIJNS5_1CILi1EEES8_S8_EEENS6_IJNS7_ILi128EEESA_SA_EEELi128ENS_6half_tEfNS_4arch4Sm90ELb1ELb0ELb1ELb1ELb0ELb1ELb0ELb1ELb1ELb0ELb0ELb0EEENS1_21CollectiveEpilogueFwdISB_S9_SC_SE_Li256ELb1ELb0ELb0ELb0EEENS1_36VarlenDynamicPersistentTileSchedulerILi128ELi128ELi256ELi32ELb0ELb0ELb1ELb1ELb1ELb1EEEEEEEEEvNT_6ParamsE:
        .type           _ZN7cutlass13device_kernelIN5flash11enable_sm90INS1_16FlashAttnFwdSm90INS1_25CollectiveMainloopFwdSm90ILi2EN4cute5tupleIJNS5_1CILi1EEES8_S8_EEENS6_IJNS7_ILi128EEESA_SA_EEELi128ENS_6half_tEfNS_4arch4Sm90ELb1ELb0ELb1ELb1ELb0ELb1ELb0ELb1ELb1ELb0ELb0ELb0EEENS1_21CollectiveEpilogueFwdISB_S9_SC_SE_Li256ELb1ELb0ELb0ELb0EEENS1_36VarlenDynamicPersistentTileSchedulerILi128ELi128ELi256ELi32ELb0ELb0ELb1ELb1ELb1ELb1EEEEEEEEEvNT_6ParamsE,@function
        .size           _ZN7cutlass13device_kernelIN5flash11enable_sm90INS1_16FlashAttnFwdSm90INS1_25CollectiveMainloopFwdSm90ILi2EN4cute5tupleIJNS5_1CILi1EEES8_S8_EEENS6_IJNS7_ILi128EEESA_SA_EEELi128ENS_6half_tEfNS_4arch4Sm90ELb1ELb0ELb1ELb1ELb0ELb1ELb0ELb1ELb1ELb0ELb0ELb0EEENS1_21CollectiveEpilogueFwdISB_S9_SC_SE_Li256ELb1ELb0ELb0ELb0EEENS1_36VarlenDynamicPersistentTileSchedulerILi128ELi128ELi256ELi32ELb0ELb0ELb1ELb1ELb1ELb1EEEEEEEEEvNT_6ParamsE,(.L_x_12775 - _ZN7cutlass13device_kernelIN5flash11enable_sm90INS1_16FlashAttnFwdSm90INS1_25CollectiveMainloopFwdSm90ILi2EN4cute5tupleIJNS5_1CILi1EEES8_S8_EEENS6_IJNS7_ILi128EEESA_SA_EEELi128ENS_6half_tEfNS_4arch4Sm90ELb1ELb0ELb1ELb1ELb0ELb1ELb0ELb1ELb1ELb0ELb0ELb0EEENS1_21CollectiveEpilogueFwdISB_S9_SC_SE_Li256ELb1ELb0ELb0ELb0EEENS1_36VarlenDynamicPersistentTileSchedulerILi128ELi128ELi256ELi32ELb0ELb0ELb1ELb1ELb1ELb1EEEEEEEEEvNT_6ParamsE)
        .other          _ZN7cutlass13device_kernelIN5flash11enable_sm90INS1_16FlashAttnFwdSm90INS1_25CollectiveMainloopFwdSm90ILi2EN4cute5tupleIJNS5_1CILi1EEES8_S8_EEENS6_IJNS7_ILi128EEESA_SA_EEELi128ENS_6half_tEfNS_4arch4Sm90ELb1ELb0ELb1ELb1ELb0ELb1ELb0ELb1ELb1ELb0ELb0ELb0EEENS1_21CollectiveEpilogueFwdISB_S9_SC_SE_Li256ELb1ELb0ELb0ELb0EEENS1_36VarlenDynamicPersistentTileSchedulerILi128ELi128ELi256ELi32ELb0ELb0ELb1ELb1ELb1ELb1EEEEEEEEEvNT_6ParamsE,@"STO_CUDA_ENTRY STV_DEFAULT"
_ZN7cutlass13device_kernelIN5flash11enable_sm90INS1_16FlashAttnFwdSm90INS1_25CollectiveMainloopFwdSm90ILi2EN4cute5tupleIJNS5_1CILi1EEES8_S8_EEENS6_IJNS7_ILi128EEESA_SA_EEELi128ENS_6half_tEfNS_4arch4Sm90ELb1ELb0ELb1ELb1ELb0ELb1ELb0ELb1ELb1ELb0ELb0ELb0EEENS1_21CollectiveEpilogueFwdISB_S9_SC_SE_Li256ELb1ELb0ELb0ELb0EEENS1_36VarlenDynamicPersistentTileSchedulerILi128ELi128ELi256ELi32ELb0ELb0ELb1ELb1ELb1ELb1EEEEEEEEEvNT_6ParamsE:
        /* <DEDUP_REMOVED lines=26> */
.L_x_7749:
[----:B------:R-:W-:Y:S05]  /*01a0*/  BSYNC B0 ;  /* 0x0000000000007941 */ /* 0x000fea0003800000 */
.L_x_7748:
        /* <DEDUP_REMOVED lines=40> */
.L_x_7750:
        /* <DEDUP_REMOVED lines=22> */
.L_x_7751:
        /* <DEDUP_REMOVED lines=18> */
.L_x_7752:
        /* <DEDUP_REMOVED lines=22> */
.L_x_7753:
        /* <DEDUP_REMOVED lines=22> */
.L_x_7754:
[----:B--2---:R-:W-:Y:S01]  /*0970*/  ISETP.NE.AND P0, PT, R2, RZ, PT ;  /* 0x000000ff0200720c */ /* 0x004fe20003f05270 */
[----:B------:R-:W-:Y:S01]  /*0980*/  IMAD.MOV.U32 R2, RZ, RZ, 0x1 ;  /* 0x00000001ff027424 */ /* 0x000fe200078e00ff */
[----:B------:R-:W-:Y:S01]  /*0990*/  NOP ;  /* 0x0000000000007918 */ /* 0x000fe20000000000 */
[----:B------:R-:W-:Y:S01]  /*09a0*/  ULDC.64 UR38, c[0x0][0x208] ;  /* 0x0000820000267ab9 */ /* 0x000fe20000000a00 */
[----:B------:R-:W-:Y:S02]  /*09b0*/  BSSY B7, `(.L_x_7755) ;  /* 0x0001e48000077945 */ /* 0x000fe40003800000 */
[----:B------:R-:W-:-:S05]  /*09c0*/  SEL R2, R2, 0x2, !P0 ;  /* 0x0000000202027807 */ /* 0x000fca0004000000 */
[----:B------:R2:W-:Y:S01]  /*09d0*/  STL [R1+0x30], R2 ;  /* 0x0000300201007387 */ /* 0x0005e20000100800 */
[----:B01-34-:R-:W-:Y:S06]  /*09e0*/  BAR.SYNC.DEFER_BLOCKING 0x0 ;  /* 0x0000000000007b1d */ /* 0x01bfec0000010000 */
[----:B------:R-:W-:Y:S05]  /*09f0*/  @!P0 BRA `(.L_x_7756) ;  /* 0x0000018400608947 */ /* 0x000fea0003800000 */
.L_x_7757:
        /* <DEDUP_REMOVED lines=12> */
[----:B--2---:R-:W-:-:S02]  /*0ac0*/  IMAD.U32 R2, RZ, RZ, UR4 ;  /* 0x00000004ff027e24 */ /* 0x004fc4000f8e00ff */
[----:B------:R-:W-:-:S03]  /*0ad0*/  ULDC UR4, c[0x0][0xc14] ;  /* 0x0003050000047ab9 */ /* 0x000fc60000000800 */
[----:B------:R-:W0:Y:S01]  /*0ae0*/  LDS.128 R192, [R2+0x288d0] ;  /* 0x0288d00002c07984 */ /* 0x000e220000000c00 */
[----:B------:R-:W-:Y:S06]  /*0af0*/  BAR.ARV 0x4, 0x120 ;  /* 0x0104800000007b1d */ /* 0x000fec0000002000 */
[----:B0-----:R-:W-:-:S13]  /*0b00*/  ISETP.GE.AND P0, PT, R195, UR4, PT ;  /* 0x00000004c3007c0c */ /* 0x001fda000bf06270 */
[----:B------:R-:W-:Y:S05]  /*0b10*/  @P0 BRA `(.L_x_7758) ;  /* 0x000001e000c40947 */ /* 0x000fea0003800000 */
[----:B------:R-:W2:Y:S01]  /*0b20*/  LDL.LU R11, [R1+0x30] ;  /* 0x00003000010b7983 */ /* 0x000ea20000300800 */
[----:B------:R-:W-:Y:S01]  /*0b30*/  IADD3 R233, R3, -0x80, RZ ;  /* 0xffffff8003e97810 */ /* 0x000fe20007ffe0ff */
[----:B------:R-:W-:Y:S01]  /*0b40*/  VIADD R226, R2, 0x10400 ;  /* 0x0001040002e27836 */ /* 0x000fe20000000000 */
[----:B------:R-:W-:Y:S02]  /*0b50*/  MOV R223, RZ ;  /* 0x000000ff00df7202 */ /* 0x000fe40000000f00 */
[----:B------:R-:W-:Y:S02]  /*0b60*/  CS2R R184, SRZ ;  /* 0x0000000000b87805 */ /* 0x000fe4000001ff00 */
[----:B------:R-:W-:Y:S02]  /*0b70*/  SHF.R.S32.HI R0, RZ, 0x1f, R233 ;  /* 0x0000001fff007819 */ /* 0x000fe400000114e9 */
[----:B------:R-:W-:Y:S02]  /*0b80*/  CS2R R190, SRZ ;  /* 0x0000000000be7805 */ /* 0x000fe4000001ff00 */
[----:B------:R-:W-:-:S02]  /*0b90*/  LEA.HI R4, R0, R233, RZ, 0x7 ;  /* 0x000000e900047211 */ /* 0x000fc400078f38ff */
[----:B------:R-:W-:Y:S02]  /*0ba0*/  LEA.HI R5, R0, R233, RZ, 0x5 ;  /* 0x000000e900057211 */ /* 0x000fe400078f28ff */
[C---:B------:R-:W-:Y:S02]  /*0bb0*/  LOP3.LUT R6, R4.reuse, 0xffffff80, RZ, 0xc0, !PT ;  /* 0xffffff8004067812 */ /* 0x040fe400078ec0ff */
[----:B------:R-:W-:Y:S01]  /*0bc0*/  SHF.R.S32.HI R231, RZ, 0x7, R4 ;  /* 0x00000007ffe77819 */ /* 0x000fe20000011404 */
[----:B------:R-:W-:Y:S02]  /*0bd0*/  IMAD.SHL.U32 R5, R5, 0x20, RZ ;  /* 0x0000002005057824 */ /* 0x000fe400078e00ff */
[----:B------:R-:W-:Y:S01]  /*0be0*/  IMAD.IADD R227, R233, 0x1, -R6 ;  /* 0x00000001e9e37824 */ /* 0x000fe200078e0a06 */
[----:B------:R-:W-:Y:S02]  /*0bf0*/  LEA.HI R4, R4, R231, RZ, 0x1 ;  /* 0x000000e704047211 */ /* 0x000fe400078f08ff */
[----:B------:R-:W-:-:S02]  /*0c00*/  LOP3.LUT R5, R5, 0xfffffc00, RZ, 0xc0, !PT ;  /* 0xfffffc0005057812 */ /* 0x000fc400078ec0ff */
[----:B------:R-:W-:Y:S02]  /*0c10*/  SHF.R.S32.HI R10, RZ, 0x1f, R227 ;  /* 0x0000001fff0a7819 */ /* 0x000fe400000114e3 */
[----:B------:R-:W-:Y:S02]  /*0c20*/  LOP3.LUT R4, R4, 0x3fffffe, RZ, 0xc0, !PT ;  /* 0x03fffffe04047812 */ /* 0x000fe400078ec0ff */
[CC--:B------:R-:W-:Y:S02]  /*0c30*/  LEA.HI R7, R10.reuse, R227.reuse, RZ, 0x2 ;  /* 0x000000e30a077211 */ /* 0x0c0fe400078f10ff */
[----:B------:R-:W-:Y:S02]  /*0c40*/  LEA.HI R10, R10, R227, RZ, 0x5 ;  /* 0x000000e30a0a7211 */ /* 0x000fe400078f28ff */
[--C-:B------:R-:W-:Y:S02]  /*0c50*/  SHF.R.S32.HI R6, RZ, 0x2, R7.reuse ;  /* 0x00000002ff067819 */ /* 0x100fe40000011407 */
[----:B------:R-:W-:-:S02]  /*0c60*/  SHF.R.S32.HI R3, RZ, 0x1f, R7 ;  /* 0x0000001fff037819 */ /* 0x000fc40000011407 */
[----:B------:R-:W-:Y:S02]  /*0c70*/  SHF.R.S32.HI R10, RZ, 0x5, R10 ;  /* 0x00000005ff0a7819 */ /* 0x000fe4000001140a */
[----:B------:R-:W-:Y:S02]  /*0c80*/  LEA.HI R8, R3, R6, RZ, 0x3 ;  /* 0x0000000603087211 */ /* 0x000fe400078f18ff */
[----:B------:R-:W-:Y:S02]  /*0c90*/  LEA.HI R3, R0, R233, RZ, 0x4 ;  /* 0x000000e900037211 */ /* 0x000fe400078f20ff */
[----:B------:R-:W-:Y:S02]  /*0ca0*/  LOP3.LUT R9, R8, 0xfffffff8, RZ, 0xc0, !PT ;  /* 0xfffffff808097812 */ /* 0x000fe400078ec0ff */
[----:B------:R-:W-:Y:S02]  /*0cb0*/  SHF.R.S32.HI R8, RZ, 0x4, R3 ;  /* 0x00000004ff087819 */ /* 0x000fe40000011403 */
[----:B------:R-:W-:Y:S01]  /*0cc0*/  IADD3 R4, R231, -R4, RZ ;  /* 0x80000004e7047210 */ /* 0x000fe20007ffe0ff */
[----:B------:R-:W-:Y:S01]  /*0cd0*/  IMAD.IADD R9, R6, 0x1, -R9 ;  /* 0x0000000106097824 */ /* 0x000fe200078e0a09 */
[----:B------:R-:W-:-:S02]  /*0ce0*/  LOP3.LUT R6, R3, 0x3fffff0, RZ, 0xc0, !PT ;  /* 0x03fffff003067812 */ /* 0x000fc400078ec0ff */
[----:B------:R-:W-:Y:S01]  /*0cf0*/  LEA.HI R3, R3, R8, RZ, 0x1 ;  /* 0x0000000803037211 */ /* 0x000fe200078f08ff */
[----:B------:R-:W-:Y:S01]  /*0d00*/  IMAD R9, R10, 0x10, R9 ;  /* 0x000000100a097824 */ /* 0x000fe200078e0209 */
[----:B------:R-:W-:Y:S02]  /*0d10*/  IADD3 R6, R233, -R6, RZ ;  /* 0x80000006e9067210 */ /* 0x000fe40007ffe0ff */
[----:B------:R-:W-:Y:S01]  /*0d20*/  LOP3.LUT R3, R3, 0x1ffffffe, RZ, 0xc0, !PT ;  /* 0x1ffffffe03037812 */ /* 0x000fe200078ec0ff */
[----:B------:R-:W-:Y:S01]  /*0d30*/  IMAD R213, R4, 0x40, R9 ;  /* 0x0000004004d57824 */ /* 0x000fe200078e0209 */
[----:B------:R-:W-:Y:S01]  /*0d40*/  LOP3.LUT R212, R7, 0x7ffffffc, RZ, 0xc0, !PT ;  /* 0x7ffffffc07d47812 */ /* 0x000fe200078ec0ff */
[----:B------:R-:W-:Y:S02]  /*0d50*/  IMAD R6, R6, 0x40, R5 ;  /* 0x0000004006067824 */ /* 0x000fe400078e0205 */
[----:B------:R-:W-:Y:S02]  /*0d60*/  IMAD.IADD R3, R8, 0x1, -R3 ;  /* 0x0000000108037824 */ /* 0x000fe400078e0a03 */
[----:B------:R-:W-:-:S02]  /*0d70*/  IMAD.IADD R212, R227, 0x1, -R212 ;  /* 0x00000001e3d47824 */ /* 0x000fc400078e0ad4 */
[----:B------:R-:W-:Y:S01]  /*0d80*/  IMAD R232, R3, 0x8, R6 ;  /* 0x0000000803e87824 */ /* 0x000fe200078e0206 */
[CC--:B------:R-:W-:Y:S02]  /*0d90*/  LEA.HI R3, R0.reuse, R233.reuse, RZ, 0x6 ;  /* 0x000000e900037211 */ /* 0x0c0fe400078f30ff */
[----:B------:R-:W-:-:S03]  /*0da0*/  LEA.HI R0, R0, R233, RZ, 0x3 ;  /* 0x000000e900007211 */ /* 0x000fc600078f18ff */
[----:B------:R-:W-:Y:S01]  /*0db0*/  IMAD.SHL.U32 R3, R3, 0x8, RZ ;  /* 0x0000000803037824 */ /* 0x000fe200078e00ff */
[----:B------:R-:W-:Y:S02]  /*0dc0*/  SHF.R.S32.HI R18, RZ, 0x3, R0 ;  /* 0x00000003ff127819 */ /* 0x000fe40000011400 */
[----:B------:R-:W-:Y:S02]  /*0dd0*/  LOP3.LUT R4, R0, 0xfffffff8, RZ, 0xc0, !PT ;  /* 0xfffffff800047812 */ /* 0x000fe400078ec0ff */
[C---:B------:R-:W-:Y:S01]  /*0de0*/  IADD3 R188, R18.reuse, 0x20, RZ ;  /* 0x0000002012bc7810 */ /* 0x040fe20007ffe0ff */
[C---:B------:R-:W-:Y:S01]  /*0df0*/  VIADD R187, R18.reuse, 0x40 ;  /* 0x0000004012bb7836 */ /* 0x040fe20000000000 */
[----:B------:R-:W-:Y:S01]  /*0e00*/  LOP3.LUT R210, R3, 0xfffffe00, RZ, 0xc0, !PT ;  /* 0xfffffe0003d27812 */ /* 0x000fe200078ec0ff */
        /* <DEDUP_REMOVED lines=19> */
[----:B------:R-:W-:-:S02]  /*0f40*/  LOP3.LUT R199, R199, 0x1c0, RZ, 0xc0, !PT ;  /* 0x000001c0c7c77812 */ /* 0x000fc400078ec0ff */
[----:B------:R-:W-:Y:S02]  /*0f50*/  SHF.L.U32 R4, R4, 0x6, RZ ;  /* 0x0000000604047819 */ /* 0x000fe400000006ff */
[----:B------:R-:W-:Y:S02]  /*0f60*/  LOP3.LUT R200, R200, 0x1c0, RZ, 0xc0, !PT ;  /* 0x000001c0c8c87812 */ /* 0x000fe400078ec0ff */
[----:B------:R-:W-:Y:S02]  /*0f70*/  SHF.R.U32.HI R209, RZ, 0x3, R3 ;  /* 0x00000003ffd17819 */ /* 0x000fe40000011603 */
[--C-:B------:R-:W-:Y:S02]  /*0f80*/  LOP3.LUT R214, R3, 0x38, R16.reuse, 0xf8, !PT ;  /* 0x0000003803d67812 */ /* 0x100fe400078ef810 */
[----:B------:R-:W-:Y:S02]  /*0f90*/  SHF.R.U32.HI R207, RZ, 0x3, R201 ;  /* 0x00000003ffcf7819 */ /* 0x000fe400000116c9 */
[----:B------:R-:W-:-:S02]  /*0fa0*/  LOP3.LUT R3, R201, 0x38, R16, 0xf8, !PT ;  /* 0x00000038c9037812 */ /* 0x000fc400078ef810 */
[----:B------:R-:W-:Y:S02]  /*0fb0*/  SHF.R.U32.HI R203, RZ, 0x3, R199 ;  /* 0x00000003ffcb7819 */ /* 0x000fe400000116c7 */
[----:B------:R-:W-:Y:S02]  /*0fc0*/  LOP3.LUT R7, R199, 0x38, R16, 0xf8, !PT ;  /* 0x00000038c7077812 */ /* 0x000fe400078ef810 */
[----:B------:R-:W-:Y:S02]  /*0fd0*/  LOP3.LUT R208, R5, 0xfffffe00, RZ, 0xc0, !PT ;  /* 0xfffffe0005d07812 */ /* 0x000fe400078ec0ff */
[----:B------:R-:W-:Y:S02]  /*0fe0*/  LOP3.LUT R204, R4, 0xfffffe00, RZ, 0xc0, !PT ;  /* 0xfffffe0004cc7812 */ /* 0x000fe400078ec0ff */
[----:B------:R-:W-:Y:S02]  /*0ff0*/  SHF.R.U32.HI R205, RZ, 0x3, R200 ;  /* 0x00000003ffcd7819 */ /* 0x000fe400000116c8 */
[----:B------:R-:W-:-:S02]  /*1000*/  LOP3.LUT R6, R200, 0x38, R16, 0xf8, !PT ;  /* 0x00000038c8067812 */ /* 0x000fc400078ef810 */
[----:B------:R-:W-:Y:S02]  /*1010*/  LOP3.LUT R206, R0, 0xfffffe00, RZ, 0xc0, !PT ;  /* 0xfffffe0000ce7812 */ /* 0x000fe400078ec0ff */
[----:B------:R-:W-:Y:S02]  /*1020*/  LOP3.LUT R214, R210, R214, R209, 0xf6, !PT ;  /* 0x000000d6d2d67212 */ /* 0x000fe400078ef6d1 */
[----:B------:R-:W-:Y:S02]  /*1030*/  LOP3.LUT R3, R208, R3, R207, 0xf6, !PT ;  /* 0x00000003d0037212 */ /* 0x000fe400078ef6cf */
[----:B------:R-:W-:Y:S01]  /*1040*/  LOP3.LUT R7, R204, R7, R203, 0xf6, !PT ;  /* 0x00000007cc077212 */ /* 0x000fe200078ef6cb */
[--C-:B------:R-:W-:Y:S01]  /*1050*/  IMAD R211, R214, 0x2, R226.reuse ;  /* 0x00000002d6d37824 */ /* 0x100fe200078e02e2 */
[----:B------:R-:W-:Y:S01]  /*1060*/  LOP3.LUT R229, R206, R6, R205, 0xf6, !PT ;  /* 0x00000006cee57212 */ /* 0x000fe200078ef6cd */
[----:B------:R-:W-:Y:S01]  /*1070*/  IMAD R230, R3, 0x2, R226 ;  /* 0x0000000203e67824 */ /* 0x000fe200078e02e2 */
[----:B------:R-:W-:Y:S01]  /*1080*/  SHF.R.S32.HI R19, RZ, 0x1f, R18 ;  /* 0x0000001fff137819 */ /* 0x000fe20000011412 */
[----:B------:R-:W-:Y:S01]  /*1090*/  IMAD R228, R7, 0x2, R226 ;  /* 0x0000000207e47824 */ /* 0x000fe200078e02e2 */
[----:B------:R-:W-:-:S02]  /*10a0*/  SHF.R.S32.HI R217, RZ, 0x1f, R188 ;  /* 0x0000001fffd97819 */ /* 0x000fc400000114bc */
[----:B------:R-:W-:Y:S02]  /*10b0*/  SHF.R.S32.HI R216, RZ, 0x1f, R187 ;  /* 0x0000001fffd87819 */ /* 0x000fe400000114bb */
[----:B------:R-:W-:Y:S02]  /*10c0*/  SHF.R.S32.HI R215, RZ, 0x1f, R189 ;  /* 0x0000001fffd77819 */ /* 0x000fe400000114bd */
[----:B------:R-:W-:Y:S02]  /*10d0*/  SHF.R.S32.HI R17, RZ, 0x1f, R16 ;  /* 0x0000001fff117819 */ /* 0x000fe40000011410 */
[----:B------:R-:W-:Y:S02]  /*10e0*/  IADD3 R186, R22, 0x20, RZ ;  /* 0x0000002016ba7810 */ /* 0x000fe40007ffe0ff */
[----:B------:R-:W-:Y:S02]  /*10f0*/  LEA R229, R229, R226, 0x1 ;  /* 0x000000e2e5e57211 */ /* 0x000fe400078e08ff */
[----:B--2---:R-:W-:-:S07]  /*1100*/  LOP3.LUT R197, R11, 0x1, RZ, 0xfc, !PT ;  /* 0x000000010bc57812 */ /* 0x004fce00078efcff */
.L_x_7979:
[----:B0----5:R-:W0:Y:S02]  /*1110*/  LDC.64 R4, c[0x0][0xc60] ;  /* 0x00031800ff047b82 */ /* 0x021e240000000a00 */
[----:B0-----:R-:W-:-:S05]  /*1120*/  IMAD.WIDE R4, R195, 0x4, R4 ;  /* 0x00000004c3047825 */ /* 0x001fca00078e0204 */
[----:B------:R-:W2:Y:S01]  /*1130*/  LDG.E R222, desc[UR38][R4.64] ;  /* 0x0000002604de7981 */ /* 0x000ea2000c1e1900 */
[----:B------:R-:W-:Y:S05]  /*1140*/  YIELD ;  /* 0x0000000000007946 */ /* 0x000fea0003800000 */
[----:B------:R-:W-:Y:S01]  /*1150*/  ULDC.64 UR4, c[0x0][0xa28] ;  /* 0x00028a0000047ab9 */ /* 0x000fe20000000a00 */
[----:B------:R-:W-:Y:S01]  /*1160*/  ULDC.64 UR8, c[0x0][0xa18] ;  /* 0x0002860000087ab9 */ /* 0x000fe20000000a00 */
[----:B------:R-:W-:Y:S01]  /*1170*/  ISETP.NE.U32.AND P1, PT, RZ, UR4, PT ;  /* 0x00000004ff007c0c */ /* 0x000fe2000bf25070 */
[----:B------:R-:W-:Y:S01]  /*1180*/  ULDC.64 UR6, c[0x0][0xa08] ;  /* 0x0002820000067ab9 */ /* 0x000fe20000000a00 */
[----:B------:R-:W-:Y:S01]  /*1190*/  IMAD.MOV.U32 R3, RZ, RZ, RZ ;  /* 0x000000ffff037224 */ /* 0x000fe200078e00ff */
[----:B------:R-:W-:-:S02]  /*11a0*/  ISETP.NE.U32.AND P0, PT, RZ, UR6, PT ;  /* 0x00000006ff007c0c */ /* 0x000fc4000bf05070 */
[----:B------:R-:W-:Y:S02]  /*11b0*/  ISETP.NE.AND.EX P1, PT, RZ, UR5, PT, P1 ;  /* 0x00000005ff007c0c */ /* 0x000fe4000bf25310 */
[----:B------:R-:W-:Y:S02]  /*11c0*/  ISETP.NE.AND.EX P0, PT, RZ, UR7, PT, P0 ;  /* 0x00000007ff007c0c */ /* 0x000fe4000bf05300 */
[----:B------:R-:W-:Y:S02]  /*11d0*/  MOV R29, RZ ;  /* 0x000000ff001d7202 */ /* 0x000fe40000000f00 */
[----:B--2---:R-:W-:Y:S01]  /*11e0*/  SHF.R.S32.HI R225, RZ, 0x1f, R222 ;  /* 0x0000001fffe17819 */ /* 0x004fe200000114de */
[----:B------:R-:W-:-:S06]  /*11f0*/  IMAD.SHL.U32 R220, R222, 0x4, RZ ;  /* 0x00000004dedc7824 */ /* 0x000fcc00078e00ff */
[C---:B---34-:R-:W-:Y:S02]  /*1200*/  @P1 LEA R6, P2, R222.reuse, UR4, 0x2 ;  /* 0x00000004de061c11 */ /* 0x058fe4000f8410ff */
[C-C-:B------:R-:W-:Y:S02]  /*1210*/  SHF.L.U64.HI R221, R222.reuse, 0x2, R225.reuse ;  /* 0x00000002dedd7819 */ /* 0x140fe400000102e1 */
[----:B------:R-:W-:Y:S02]  /*1220*/  @P1 LEA.HI.X R7, R222, UR5, R225, 0x2, P2 ;  /* 0x00000005de071c11 */ /* 0x000fe400090f14e1 */
[----:B------:R-:W-:Y:S01]  /*1230*/  ISETP.NE.U32.AND P2, PT, RZ, UR8, PT ;  /* 0x00000008ff007c0c */ /* 0x000fe2000bf45070 */
[----:B------:R-:W-:Y:S01]  /*1240*/  ULDC UR4, c[0x0][0x288] ;  /* 0x0000a20000047ab9 */ /* 0x000fe20000000800 */
[----:B------:R-:W-:Y:S01]  /*1250*/  IADD3 R8, P3, R220, UR6, RZ ;  /* 0x00000006dc087c10 */ /* 0x000fe2000ff7e0ff */
[----:B------:R0:W5:Y:S01]  /*1260*/  @P1 LDG.E R3, desc[UR38][R6.64] ;  /* 0x0000002606031981 */ /* 0x000162000c1e1900 */
[----:B------:R-:W-:Y:S01]  /*1270*/  ISETP.NE.AND.EX P2, PT, RZ, UR9, PT, P2 ;  /* 0x00000009ff007c0c */ /* 0x000fe2000bf45320 */
[----:B------:R-:W-:Y:S01]  /*1280*/  IMAD.U32 R195, RZ, RZ, UR4 ;  /* 0x00000004ffc37e24 */ /* 0x000fe2000f8e00ff */
[----:B------:R-:W-:Y:S01]  /*1290*/  IADD3.X R9, R221, UR7, RZ, P3, !PT ;  /* 0x00000007dd097c10 */ /* 0x000fe20009ffe4ff */
[----:B------:R-:W-:-:S04]  /*12a0*/  ULDC.64 UR4, c[0x0][0x3f8] ;  /* 0x0000fe0000047ab9 */ /* 0x000fc80000000a00 */
[----:B------:R0:W5:Y:S06]  /*12b0*/  @P0 LDG.E R29, desc[UR38][R8.64] ;  /* 0x00000026081d0981 */ /* 0x00016c000c1e1900 */
[----:B------:R-:W-:-:S04]  /*12c0*/  @P2 IADD3 R4, P1, R220, UR8, RZ ;  /* 0x00000008dc042c10 */ /* 0x000fc8000ff3e0ff */
[----:B------:R-:W-:-:S05]  /*12d0*/  @P2 IADD3.X R5, R221, UR9, RZ, P1, !PT ;  /* 0x00000009dd052c10 */ /* 0x000fca0008ffe4ff */
        /* <DEDUP_REMOVED lines=8> */
[----:B------:R-:W-:Y:S01]  /*1360*/  IMAD.U32 R24, RZ, RZ, UR5 ;  /* 0x00000005ff187e24 */ /* 0x000fe2000f8e00ff */
[----:B------:R-:W-:Y:S01]  /*1370*/  MOV R28, UR4 ;  /* 0x00000004001c7c02 */ /* 0x000fe20008000f00 */
[----:B------:R-:W-:Y:S01]  /*1380*/  IMAD.MOV.U32 R27, RZ, RZ, R222 ;  /* 0x000000ffff1b7224 */ /* 0x000fe200078e00de */
[----:B01----:R-:W-:Y:S06]  /*1390*/  @P2 BRA `(.L_x_7759) ;  /* 0x0000000000242947 */ /* 0x003fec0003800000 */
        /* <DEDUP_REMOVED lines=9> */
.L_x_7759:
[----:B------:R-:W-:Y:S01]  /*1430*/  ULDC.64 UR4, c[0x0][0xa20] ;  /* 0x0002880000047ab9 */ /* 0x000fe20000000a00 */
[----:B------:R-:W-:Y:S01]  /*1440*/  IMAD.MOV.U32 R224, RZ, RZ, R193 ;  /* 0x000000ffffe07224 */ /* 0x000fe200078e00c1 */
[----:B------:R-:W-:Y:S01]  /*1450*/  ISETP.NE.U32.AND P1, PT, RZ, UR4, PT ;  /* 0x00000004ff007c0c */ /* 0x000fe2000bf25070 */
[----:B------:R-:W-:-:S03]  /*1460*/  IMAD.MOV.U32 R218, RZ, RZ, R194 ;  /* 0x000000ffffda7224 */ /* 0x000fc600078e00c2 */
[----:B------:R-:W-:-:S13]  /*1470*/  ISETP.NE.AND.EX P1, PT, RZ, UR5, PT, P1 ;  /* 0x00000005ff007c0c */ /* 0x000fda000bf25310 */
[----:B------:R-:W-:Y:S05]  /*1480*/  @!P1 BRA `(.L_x_7760) ;  /* 0x0000000000109947 */ /* 0x000fea0003800000 */
[----:B------:R-:W-:-:S04]  /*1490*/  IADD3 R4, P0, R220, UR4, RZ ;  /* 0x00000004dc047c10 */ /* 0x000fc8000ff1e0ff */
[----:B------:R-:W-:-:S05]  /*14a0*/  IADD3.X R5, R221, UR5, RZ, P0, !PT ;  /* 0x00000005dd057c10 */ /* 0x000fca00087fe4ff */
[----:B------:R0:W5:Y:S01]  /*14b0*/  LDG.E R28, desc[UR38][R4.64] ;  /* 0x00000026041c7981 */ /* 0x000162000c1e1900 */
[----:B------:R-:W-:Y:S05]  /*14c0*/  BRA `(.L_x_7761) ;  /* 0x0000000000107947 */ /* 0x000fea0003800000 */
.L_x_7760:
[----:B------:R-:W-:Y:S05]  /*14d0*/  @!P0 BRA `(.L_x_7761) ;  /* 0x00000000000c8947 */ /* 0x000fea0003800000 */
[----:B------:R-:W2:Y:S04]  /*14e0*/  LDG.E R5, desc[UR38][R8.64] ;  /* 0x0000002608057981 */ /* 0x000ea8000c1e1900 */
[----:B------:R-:W2:Y:S02]  /*14f0*/  LDG.E R28, desc[UR38][R8.64+0x4] ;  /* 0x00000426081c7981 */ /* 0x000ea4000c1e1900 */
[----:B--2---:R-:W-:-:S07]  /*1500*/  IADD3 R28, -R5, R28, RZ ;  /* 0x0000001c051c7210 */ /* 0x004fce0007ffe1ff */
.L_x_7761:
[----:B------:R-:W-:Y:S02]  /*1510*/  ULDC.64 UR4, c[0x0][0xa10] ;  /* 0x0002840000047ab9 */ /* 0x000fe40000000a00 */
[----:B------:R-:W-:-:S04]  /*1520*/  ISETP.NE.U32.AND P0, PT, RZ, UR4, PT ;  /* 0x00000004ff007c0c */ /* 0x000fc8000bf05070 */
[----:B------:R-:W-:Y:S01]  /*1530*/  ISETP.NE.AND.EX P0, PT, RZ, UR5, PT, P0 ;  /* 0x00000005ff007c0c */ /* 0x000fe2000bf05300 */
[----:B-----5:R-:W-:Y:S01]  /*1540*/  IMAD.IADD R8, R28, 0x1, -R3 ;  /* 0x000000011c087824 */ /* 0x020fe200078e0a03 */
[----:B------:R-:W-:-:S11]  /*1550*/  ULDC.64 UR4, c[0x0][0xa30] ;  /* 0x00028c0000047ab9 */ /* 0x000fd60000000a00 */
[----:B0-----:R-:W0:Y:S02]  /*1560*/  @P0 LDC.64 R4, c[0x0][0xa10] ;  /* 0x00028400ff040b82 */ /* 0x001e240000000a00 */
[----:B0-----:R-:W-:-:S05]  /*1570*/  @P0 IMAD.WIDE R4, R27, 0x4, R4 ;  /* 0x000000041b040825 */ /* 0x001fca00078e0204 */
[----:B------:R-:W2:Y:S04]  /*1580*/  @P0 LDG.E R0, desc[UR38][R4.64] ;  /* 0x0000002604000981 */ /* 0x000ea8000c1e1900 */
[----:B------:R-:W2:Y:S01]  /*1590*/  @P0 LDG.E R9, desc[UR38][R4.64+0x4] ;  /* 0x0000042604090981 */ /* 0x000ea2000c1e1900 */
[----:B------:R-:W-:Y:S01]  /*15a0*/  LEA R3, R193, 0xff, 0x7 ;  /* 0x000000ffc1037811 */ /* 0x000fe200078e38ff */
[----:B------:R-:W-:Y:S01]  /*15b0*/  IMAD.MOV R25, RZ, RZ, -R8 ;  /* 0x000000ffff197224 */ /* 0x000fe200078e0a08 */
[----:B------:R-:W-:Y:S01]  /*15c0*/  ISETP.NE.U32.AND P1, PT, RZ, UR4, PT ;  /* 0x00000004ff007c0c */ /* 0x000fe2000bf25070 */
[----:B------:R-:W-:-:S03]  /*15d0*/  IMAD.MOV.U32 R117, RZ, RZ, R28 ;  /* 0x000000ffff757224 */ /* 0x000fc600078e001c */
[----:B------:R-:W-:Y:S02]  /*15e0*/  VIMNMX R25, RZ, R25, !PT ;  /* 0x00000019ff197248 */ /* 0x000fe40007fe0100 */
[----:B------:R-:W-:-:S13]  /*15f0*/  ISETP.NE.AND.EX P1, PT, RZ, UR5, PT, P1 ;  /* 0x00000005ff007c0c */ /* 0x000fda000bf25310 */
[----:B------:R-:W-:-:S04]  /*1600*/  @P1 IADD3 R6, P2, R220, UR4, RZ ;  /* 0x00000004dc061c10 */ /* 0x000fc8000ff5e0ff */
[----:B------:R-:W-:-:S05]  /*1610*/  @P1 IADD3.X R7, R221, UR5, RZ, P2, !PT ;  /* 0x00000005dd071c10 */ /* 0x000fca00097fe4ff */
[----:B------:R0:W5:Y:S01]  /*1620*/  @P1 LDG.E R117, desc[UR38][R6.64] ;  /* 0x0000002606751981 */ /* 0x000162000c1e1900 */
[----:B--2---:R-:W-:-:S05]  /*1630*/  @P0 IMAD.IADD R24, R9, 0x1, -R0 ;  /* 0x0000000109180824 */ /* 0x004fca00078e0a00 */
[----:B------:R-:W-:-:S04]  /*1640*/  IADD3 R198, R8, R24, RZ ;  /* 0x0000001808c67210 */ /* 0x000fc80007ffe0ff */
[C---:B------:R-:W-:Y:S01]  /*1650*/  IADD3 R4, R198.reuse, R3, -R195 ;  /* 0x00000003c6047210 */ /* 0x040fe20007ffe8c3 */
[----:B------:R-:W-:-:S03]  /*1660*/  VIADD R0, R198, 0x7f ;  /* 0x0000007fc6007836 */ /* 0x000fc60000000000 */
[----:B------:R-:W-:Y:S02]  /*1670*/  SHF.R.S32.HI R5, RZ, 0x1f, R4 ;  /* 0x0000001fff057819 */ /* 0x000fe40000011404 */
[----:B------:R-:W-:Y:S02]  /*1680*/  SHF.R.S32.HI R3, RZ, 0x1f, R0 ;  /* 0x0000001fff037819 */ /* 0x000fe40000011400 */
[----:B------:R-:W-:Y:S02]  /*1690*/  LEA.HI R5, R5, R4, RZ, 0x7 ;  /* 0x0000000405057211 */ /* 0x000fe400078f38ff */
[----:B------:R-:W-:Y:S02]  /*16a0*/  LEA.HI R3, R3, R0, RZ, 0x7 ;  /* 0x0000000003037211 */ /* 0x000fe400078f38ff */
[----:B------:R-:W-:Y:S02]  /*16b0*/  SHF.R.S32.HI R0, RZ, 0x7, R5 ;  /* 0x00000007ff007819 */ /* 0x000fe40000011405 */
[----:B------:R-:W-:-:S04]  /*16c0*/  SHF.R.S32.HI R3, RZ, 0x7, R3 ;  /* 0x00000007ff037819 */ /* 0x000fc80000011403 */
[----:B------:R-:W-:-:S05]  /*16d0*/  VIMNMX R123, R3, R0, PT ;  /* 0x00000000037b7248 */ /* 0x000fca0003fe0100 */
[----:B------:R-:W-:-:S05]  /*16e0*/  IMAD R3, R123, 0x80, -R8 ;  /* 0x000000807b037824 */ /* 0x000fca00078e0a08 */
[----:B------:R-:W-:-:S04]  /*16f0*/  VIMNMX R0, R3, R24, PT ;  /* 0x0000001803007248 */ /* 0x000fc80003fe0100 */
[----:B------:R-:W-:Y:S02]  /*1700*/  ISETP.GT.AND P0, PT, R0, R25, PT ;  /* 0x000000190000720c */ /* 0x000fe40003f04270 */
[----:B------:R-:W-:-:S05]  /*1710*/  SHF.R.U32.HI R25, RZ, 0x7, R25 ;  /* 0x00000007ff197819 */ /* 0x000fca0000011619 */
[----:B------:R-:W-:-:S06]  /*1720*/  IMAD.MOV.U32 R26, RZ, RZ, R25 ;  /* 0x000000ffff1a7224 */ /* 0x000fcc00078e0019 */
[----:B------:R-:W-:-:S04]  /*1730*/  @P0 IADD3 R0, R0, 0x7f, RZ ;  /* 0x0000007f00000810 */ /* 0x000fc80007ffe0ff */
[----:B------:R-:W-:-:S04]  /*1740*/  @P0 SHF.R.S32.HI R3, RZ, 0x1f, R0 ;  /* 0x0000001fff030819 */ /* 0x000fc80000011400 */
[----:B------:R-:W-:-:S04]  /*1750*/  @P0 LEA.HI R3, R3, R0, RZ, 0x7 ;  /* 0x0000000003030211 */ /* 0x000fc800078f38ff */
[----:B------:R-:W-:Y:S02]  /*1760*/  @P0 SHF.R.S32.HI R26, RZ, 0x7, R3 ;  /* 0x00000007ff1a0819 */ /* 0x000fe40000011403 */
        /* <DEDUP_REMOVED lines=23> */
.L_x_7764:
[----:B------:R-:W-:Y:S05]  /*18e0*/  BSYNC B6 ;  /* 0x0000000000067941 */ /* 0x000fea0003800000 */
.L_x_7763:
        /* <DEDUP_REMOVED lines=20> */
.L_x_7766:
[----:B------:R-:W-:Y:S05]  /*1a30*/  BSYNC B6 ;  /* 0x0000000000067941 */ /* 0x000fea0003800000 */
.L_x_7765:
[----:B------:R-:W-:Y:S01]  /*1a40*/  ULDC.64 UR4, c[0x0][0x9f8] ;  /* 0x00027e0000047ab9 */ /* 0x000fe20000000a00 */
[----:B------:R-:W0:Y:S01]  /*1a50*/  LDC R0, c[0x0][0x428] ;  /* 0x00010a00ff007b82 */ /* 0x000e220000000800 */
[----:B------:R-:W-:-:S07]  /*1a60*/  ISETP.NE.U32.AND P0, PT, RZ, UR4, PT ;  /* 0x00000004ff007c0c */ /* 0x000fce000bf05070 */
[----:B------:R-:W1:Y:S01]  /*1a70*/  LDC.64 R40, c[0x0][0x2f0] ;  /* 0x0000bc00ff287b82 */ /* 0x000e620000000a00 */
[----:B------:R-:W-:Y:S01]  /*1a80*/  ISETP.NE.AND.EX P0, PT, RZ, UR5, PT, P0 ;  /* 0x00000005ff007c0c */ /* 0x000fe2000bf05300 */
[----:B------:R-:W2:Y:S01]  /*1a90*/  S2R R21, SR_TID.X ;  /* 0x0000000000157919 */ /* 0x000ea20000002100 */
[----:B------:R-:W-:Y:S01]  /*1aa0*/  IMAD.IADD R85, R29, 0x1, R28 ;  /* 0x000000011d557824 */ /* 0x000fe200078e021c */
[----:B------:R-:W-:-:S04]  /*1ab0*/  ULDC.64 UR6, c[0x0][0xa08] ;  /* 0x0002820000067ab9 */ /* 0x000fc80000000a00 */
[----:B------:R-:W3:Y:S06]  /*1ac0*/  LDC.64 R108, c[0x0][0x3d8] ;  /* 0x0000f600ff6c7b82 */ /* 0x000eec0000000a00 */
[----:B------:R-:W-:Y:S02]  /*1ad0*/  @P0 IADD3 R4, P1, R220, UR4, RZ ;  /* 0x00000004dc040c10 */ /* 0x000fe4000ff3e0ff */
[----:B------:R-:W4:Y:S02]  /*1ae0*/  LDC R29, c[0x0][0x3d4] ;  /* 0x0000f500ff1d7b82 */ /* 0x000f240000000800 */
[----:B------:R-:W-:Y:S01]  /*1af0*/  @P0 IADD3.X R5, R221, UR5, RZ, P1, !PT ;  /* 0x00000005dd050c10 */ /* 0x000fe20008ffe4ff */
[----:B------:R-:W-:-:S04]  /*1b00*/  ULDC.64 UR4, c[0x0][0x2f8] ;  /* 0x0000be0000047ab9 */ /* 0x000fc80000000a00 */
[----:B------:R2:W4:Y:S01]  /*1b10*/  @P0 LDG.E R27, desc[UR38][R4.64] ;  /* 0x00000026041b0981 */ /* 0x000522000c1e1900 */
[----:B0-----:R-:W-:Y:S01]  /*1b20*/  ISETP.NE.AND P0, PT, R0, 0x1, PT ;  /* 0x000000010000780c */ /* 0x001fe20003f05270 */
[----:B-1----:R-:W-:Y:S01]  /*1b30*/  IMAD.SHL.U32 R92, R40, 0x20, RZ ;  /* 0x00000020285c7824 */ /* 0x002fe200078e00ff */
[----:B------:R-:W-:Y:S01]  /*1b40*/  SHF.R.S32.HI R35, RZ, 0x1f, R85 ;  /* 0x0000001fff237819 */ /* 0x000fe20000011455 */
[-C--:B------:R-:W-:Y:S01]  /*1b50*/  IMAD.WIDE.U32 R42, R18, R40.reuse, R16 ;  /* 0x00000028122a7225 */ /* 0x080fe200078e0010 */
[----:B------:R-:W-:Y:S02]  /*1b60*/  SHF.R.S32.HI R23, RZ, 0x1f, R22 ;  /* 0x0000001fff177819 */ /* 0x000fe40000011416 */
[----:B------:R-:W-:Y:S01]  /*1b70*/  SHF.L.U64.HI R93, R40, 0x5, R41 ;  /* 0x00000005285d7819 */ /* 0x000fe20000010229 */
[-C--:B------:R-:W-:Y:S01]  /*1b80*/  IMAD R6, R35, R40.reuse, RZ ;  /* 0x0000002823067224 */ /* 0x080fe200078e02ff */
[----:B---3--:R-:W-:Y:S01]  /*1b90*/  SHF.L.U64.HI R15, R108, 0x5, R109 ;  /* 0x000000056c0f7819 */ /* 0x008fe2000001026d */
[----:B--2---:R-:W-:Y:S01]  /*1ba0*/  IMAD.WIDE.U32 R4, R85, R40, RZ ;  /* 0x0000002855047225 */ /* 0x004fe200078e00ff */
[----:B------:R-:W-:-:S03]  /*1bb0*/  SHF.R.U32.HI R21, RZ, 0x7, R21 ;  /* 0x00000007ff157819 */ /* 0x000fc60000011615 */
[----:B------:R-:W0:Y:S01]  /*1bc0*/  @P0 LDC R3, c[0x0][0x42c] ;  /* 0x00010b00ff030b82 */ /* 0x000e220000000800 */
[----:B------:R-:W-:Y:S01]  /*1bd0*/  ISETP.NE.AND P6, PT, R21, 0x1, PT ;  /* 0x000000011500780c */ /* 0x000fe20003fc5270 */
[----:B------:R-:W-:Y:S01]  /*1be0*/  IMAD.WIDE.U32 R10, R18, R108, R16 ;  /* 0x0000006c120a7225 */ /* 0x000fe200078e0010 */
[----:B----4-:R-:W-:-:S03]  /*1bf0*/  ISETP.GE.AND P2, PT, R16, R29, PT ;  /* 0x0000001d1000720c */ /* 0x010fc60003f46270 */
[----:B------:R-:W-:Y:S02]  /*1c00*/  IMAD.WIDE.U32 R90, R18, R40, R92 ;  /* 0x00000028125a7225 */ /* 0x000fe400078e005c */
[----:B------:R-:W1:Y:S02]  /*1c10*/  @P0 LDC R7, c[0x0][0x430] ;  /* 0x00010c00ff070b82 */ /* 0x000e640000000800 */
[----:B------:R-:W-:Y:S02]  /*1c20*/  IMAD.SHL.U32 R116, R29, 0x2, RZ ;  /* 0x000000021d747824 */ /* 0x000fe400078e00ff */
[----:B------:R-:W-:Y:S01]  /*1c30*/  VIADD R126, R21, 0x8 ;  /* 0x00000008157e7836 */ /* 0x000fe20000000000 */
[C---:B------:R-:W-:Y:S01]  /*1c40*/  SHF.L.U64.HI R21, R40.reuse, 0x6, R41 ;  /* 0x0000000628157819 */ /* 0x040fe20000010229 */
[----:B------:R-:W-:Y:S02]  /*1c50*/  IMAD.SHL.U32 R127, R40, 0x80, RZ ;  /* 0x00000080287f7824 */ /* 0x000fe400078e00ff */
        /* <DEDUP_REMOVED lines=11> */
[----:B------:R-:W-:-:S04]  /*1d10*/  ULDC.64 UR4, c[0x0][0x300] ;  /* 0x0000c00000047ab9 */ /* 0x000fc80000000a00 */
[----:B------:R-:W-:Y:S01]  /*1d20*/  IADD3 R5, R5, R3, RZ ;  /* 0x0000000305057210 */ /* 0x000fe20007ffe0ff */
[----:B0-----:R-:W-:-:S04]  /*1d30*/  IMAD R12, R19, R6, RZ ;  /* 0x00000006130c7224 */ /* 0x001fc800078e02ff */
[----:B------:R-:W-:Y:S01]  /*1d40*/  IMAD R87, R18, R7, R12 ;  /* 0x0000000712577224 */ /* 0x000fe200078e020c */
[----:B------:R-:W-:Y:S02]  /*1d50*/  SHF.R.S32.HI R0, RZ, 0x1f, R27 ;  /* 0x0000001fff007819 */ /* 0x000fe4000001141b */
[----:B------:R-:W-:Y:S02]  /*1d60*/  SEL R99, R27, RZ, !P0 ;  /* 0x000000ff1b637207 */ /* 0x000fe40004000000 */
[----:B------:R-:W-:Y:S02]  /*1d70*/  SEL R9, R0, RZ, !P0 ;  /* 0x000000ff00097207 */ /* 0x000fe40004000000 */
[----:B------:R-:W-:Y:S01]  /*1d80*/  IADD3 R84, P0, R18, R85, RZ ;  /* 0x0000005512547210 */ /* 0x000fe20007f1e0ff */
[----:B------:R-:W-:-:S04]  /*1d90*/  IMAD.WIDE.U32 R100, R99, UR4, R4 ;  /* 0x0000000463647c25 */ /* 0x000fc8000f8e0004 */
[----:B------:R-:W-:Y:S02]  /*1da0*/  IMAD R0, R9, UR4, RZ ;  /* 0x0000000409007c24 */ /* 0x000fe4000f8e02ff */
[----:B------:R-:W-:Y:S01]  /*1db0*/  IMAD.X R85, R19, 0x1, R35, P0 ;  /* 0x0000000113557824 */ /* 0x000fe200000e0623 */
[----:B------:R-:W-:Y:S01]  /*1dc0*/  IADD3 R35, P3, R100, 0x40, RZ ;  /* 0x0000004064237810 */ /* 0x000fe20007f7e0ff */
[----:B------:R-:W-:Y:S01]  /*1dd0*/  IMAD R33, R99, UR5, R0 ;  /* 0x0000000563217c24 */ /* 0x000fe2000f8e0200 */
[----:B------:R-:W-:Y:S05]  /*1de0*/  @!P6 WARPSYNC.ALL ;  /* 0x000000000000e948 */ /* 0x000fea0003800000 */
[----:B------:R-:W-:Y:S01]  /*1df0*/  ULDC.64 UR4, c[0x0][0x320] ;  /* 0x0000c80000047ab9 */ /* 0x000fe20000000a00 */
[----:B------:R-:W-:Y:S01]  /*1e00*/  IMAD R0, R19, R108, RZ ;  /* 0x0000006c13007224 */ /* 0x000fe200078e02ff */
[----:B------:R-:W-:Y:S01]  /*1e10*/  IADD3 R32, R101, R33, RZ ;  /* 0x0000002165207210 */ /* 0x000fe20007ffe0ff */
[----:B------:R-:W-:Y:S01]  /*1e20*/  IMAD R3, R8, UR4, RZ ;  /* 0x0000000408037c24 */ /* 0x000fe2000f8e02ff */
[----:B------:R-:W-:Y:S01]  /*1e30*/  @!P6 BAR.SYNC.DEFER_BLOCKING 0x9, 0x100 ;  /* 0x024400000000eb1d */ /* 0x000fe20000010000 */
[----:B------:R-:W-:Y:S01]  /*1e40*/  IMAD.WIDE.U32 R4, R194, UR4, R16 ;  /* 0x00000004c2047c25 */ /* 0x000fe2000f8e0010 */
[----:B------:R-:W-:-:S03]  /*1e50*/  IADD3 R33, P0, R100, R42, RZ ;  /* 0x0000002a64217210 */ /* 0x000fc60007f1e0ff */
        /* <DEDUP_REMOVED lines=9> */
[----:B------:R-:W-:Y:S02]  /*1ef0*/  IMAD.MOV.U32 R88, RZ, RZ, R8 ;  /* 0x000000ffff587224 */ /* 0x000fe400078e0008 */
[----:B------:R-:W-:Y:S01]  /*1f00*/  IMAD.WIDE.U32 R98, R99, UR4, R4 ;  /* 0x0000000463627c25 */ /* 0x000fe2000f8e0004 */
[----:B------:R-:W-:Y:S01]  /*1f10*/  IADD3 R3, R16, R3, RZ ;  /* 0x0000000310037210 */ /* 0x000fe20007ffe0ff */
[----:B------:R-:W-:Y:S02]  /*1f20*/  ULDC UR4, c[0x0][0x2e4] ;  /* 0x0000b90000047ab9 */ /* 0x000fe40000000800 */
[----:B------:R-:W-:Y:S01]  /*1f30*/  IMAD.WIDE.U32 R4, R18, R108, R22 ;  /* 0x0000006c12047225 */ /* 0x000fe200078e0016 */
[----:B------:R-:W-:Y:S02]  /*1f40*/  SHF.R.S32.HI R14, RZ, 0x1f, R3 ;  /* 0x0000001fff0e7819 */ /* 0x000fe40000011403 */
[----:B------:R-:W-:Y:S01]  /*1f50*/  ISETP.GE.AND P2, PT, R16, UR4, PT ;  /* 0x0000000410007c0c */ /* 0x000fe2000bf46270 */
[----:B------:R-:W-:Y:S01]  /*1f60*/  IMAD.IADD R89, R9, 0x1, R87 ;  /* 0x0000000109597824 */ /* 0x000fe200078e0257 */
[CC--:B------:R-:W-:Y:S01]  /*1f70*/  LEA.HI R8, R14.reuse, R3.reuse, RZ, 0x6 ;  /* 0x000000030e087211 */ /* 0x0c0fe200078f30ff */
[----:B------:R-:W-:Y:S01]  /*1f80*/  IMAD.IADD R5, R5, 0x1, R13 ;  /* 0x0000000105057824 */ /* 0x000fe200078e020d */
[----:B------:R-:W-:Y:S01]  /*1f90*/  LEA.HI R44, R14, R3, RZ, 0x3 ;  /* 0x000000030e2c7211 */ /* 0x000fe200078f18ff */
[----:B------:R-:W-:Y:S01]  /*1fa0*/  IMAD.IADD R11, R13, 0x1, R11 ;  /* 0x000000010d0b7824 */ /* 0x000fe200078e020b */
[----:B-----5:R-:W-:Y:S01]  /*1fb0*/  SHF.R.S32.HI R9, RZ, 0x1f, R117 ;  /* 0x0000001fff097819 */ /* 0x020fe20000011475 */
[----:B------:R-:W-:Y:S01]  /*1fc0*/  IMAD.SHL.U32 R8, R8, 0x80, RZ ;  /* 0x0000008008087824 */ /* 0x000fe200078e00ff */
[----:B------:R-:W-:Y:S01]  /*1fd0*/  LOP3.LUT R3, R44, 0x38, RZ, 0xc0, !PT ;  /* 0x000000382c037812 */ /* 0x000fe200078ec0ff */
[----:B------:R-:W-:Y:S01]  /*1fe0*/  IMAD.WIDE.U32 R12, R18, R6, R16 ;  /* 0x00000006120c7225 */ /* 0x000fe200078e0010 */
[----:B------:R-:W-:-:S02]  /*1ff0*/  LOP3.LUT R20, R199, 0x38, R44, 0xf8, !PT ;  /* 0x00000038c7147812 */ /* 0x000fc400078ef82c */
[----:B------:R-:W-:Y:S01]  /*2000*/  LOP3.LUT R115, R8, 0xffffe000, RZ, 0xc0, !PT ;  /* 0xffffe00008737812 */ /* 0x000fe200078ec0ff */
[----:B------:R-:W-:Y:S01]  /*2010*/  IMAD.WIDE.U32 R96, R117, R108, R4 ;  /* 0x0000006c75607225 */ /* 0x000fe200078e0004 */
[----:B------:R-:W-:Y:S02]  /*2020*/  LOP3.LUT R8, R3, 0x1c0, R202, 0xf8, !PT ;  /* 0x000001c003087812 */ /* 0x000fe400078ef8ca */
[----:B------:R-:W-:Y:S01]  /*2030*/  MOV R86, R12 ;  /* 0x0000000c00567202 */ /* 0x000fe20000000f00 */
[----:B------:R-:W-:Y:S01]  /*2040*/  IMAD R3, R19, R40, RZ ;  /* 0x0000002813037224 */ /* 0x000fe200078e02ff */
[--C-:B------:R-:W-:Y:S01]  /*2050*/  LOP3.LUT R14, R200, 0x38, R44.reuse, 0xf8, !PT ;  /* 0x00000038c80e7812 */ /* 0x100fe200078ef82c */
[----:B------:R-:W-:Y:S01]  /*2060*/  IMAD R4, R9, R6, RZ ;  /* 0x0000000609047224 */ /* 0x000fe200078e02ff */
[----:B------:R-:W-:Y:S01]  /*2070*/  LOP3.LUT R12, R201, 0x38, R44, 0xf8, !PT ;  /* 0x00000038c90c7812 */ /* 0x000fe200078ef82c */
[----:B------:R-:W-:Y:S01]  /*2080*/  IMAD R27, R18, R41, R3 ;  /* 0x00000029121b7224 */ /* 0x000fe200078e0203 */
[----:B------:R-:W-:Y:S01]  /*2090*/  LOP3.LUT R20, R20, R203, RZ, 0x3c, !PT ;  /* 0x000000cb14147212 */ /* 0x000fe200078e3cff */
[----:B------:R-:W-:Y:S01]  /*20a0*/  IMAD R39, R117, R7, R4 ;  /* 0x0000000775277224 */ /* 0x000fe200078e0204 */
[----:B------:R-:W-:Y:S01]  /*20b0*/  IADD3 R4, P1, R92, R90, RZ ;  /* 0x0000005a5c047210 */ /* 0x000fe20007f3e0ff */
[----:B------:R-:W-:Y:S01]  /*20c0*/  IMAD.IADD R5, R27, 0x1, R91 ;  /* 0x000000011b057824 */ /* 0x000fe200078e025b */
[----:B------:R-:W-:Y:S01]  /*20d0*/  LOP3.LUT R14, R14, R205, RZ, 0x3c, !PT ;  /* 0x000000cd0e0e7212 */ /* 0x000fe200078e3cff */
[-C--:B------:R-:W-:Y:S01]  /*20e0*/  IMAD R28, R9, R108.reuse, RZ ;  /* 0x0000006c091c7224 */ /* 0x080fe200078e02ff */
[----:B------:R-:W-:Y:S01]  /*20f0*/  LOP3.LUT R12, R12, R207, RZ, 0x3c, !PT ;  /* 0x000000cf0c0c7212 */ /* 0x000fe200078e3cff */
[----:B------:R-:W-:Y:S01]  /*2100*/  IMAD.IADD R87, R87, 0x1, R13 ;  /* 0x0000000157577824 */ /* 0x000fe200078e020d */
[----:B------:R-:W-:Y:S01]  /*2110*/  IADD3 R111, R20, R115, R204 ;  /* 0x00000073146f7210 */ /* 0x000fe20007ffe0cc */
[----:B------:R-:W-:Y:S01]  /*2120*/  IMAD.IADD R27, R43, 0x1, R27 ;  /* 0x000000012b1b7824 */ /* 0x000fe200078e021b */
[----:B------:R-:W-:Y:S01]  /*2130*/  LOP3.LUT R8, R8, R209, RZ, 0x3c, !PT ;  /* 0x000000d108087212 */ /* 0x000fe200078e3cff */
[----:B------:R-:W-:Y:S01]  /*2140*/  IMAD R31, R117, R109, R28 ;  /* 0x0000006d751f7224 */ /* 0x000fe200078e021c */
[----:B------:R-:W-:Y:S01]  /*2150*/  IADD3.X R20, R5, R93, RZ, P1, !PT ;  /* 0x0000005d05147210 */ /* 0x000fe20000ffe4ff */
[----:B------:R-:W-:Y:S01]  /*2160*/  IMAD.WIDE.U32 R94, R117, R108, R10 ;  /* 0x0000006c755e7225 */ /* 0x000fe200078e000a */
[----:B------:R-:W-:-:S02]  /*2170*/  IADD3 R112, R14, R115, R206 ;  /* 0x000000730e707210 */ /* 0x000fc40007ffe0ce */
[----:B------:R-:W-:Y:S01]  /*2180*/  IADD3 R107, P1, R4, R92, RZ ;  /* 0x0000005c046b7210 */ /* 0x000fe20007f3e0ff */
[CC--:B------:R-:W-:Y:S01]  /*2190*/  IMAD.WIDE.U32 R88, R117.reuse, R6.reuse, R88 ;  /* 0x0000000675587225 */ /* 0x0c0fe200078e0058 */
[-C--:B------:R-:W-:Y:S02]  /*21a0*/  IADD3 R113, R12, R115.reuse, R208 ;  /* 0x000000730c717210 */ /* 0x080fe40007ffe0d0 */
[----:B------:R-:W-:Y:S01]  /*21b0*/  SHF.L.U64.HI R14, R108, 0x6, R109 ;  /* 0x000000066c0e7819 */ /* 0x000fe2000001026d */
[----:B------:R-:W-:Y:S01]  /*21c0*/  IMAD.WIDE.U32 R86, R117, R6, R86 ;  /* 0x0000000675567225 */ /* 0x000fe200078e0056 */
[----:B------:R-:W-:Y:S02]  /*21d0*/  LOP3.LUT R34, R44, 0xfffffff8, RZ, 0xc0, !PT ;  /* 0xfffffff82c227812 */ /* 0x000fe400078ec0ff */
[C---:B------:R-:W-:Y:S01]  /*21e0*/  SHF.L.U64.HI R109, R108.reuse, 0x7, R109 ;  /* 0x000000076c6d7819 */ /* 0x040fe2000001026d */
[----:B------:R-:W-:Y:S01]  /*21f0*/  IMAD.X R36, R27, 0x1, R32, P0 ;  /* 0x000000011b247824 */ /* 0x000fe200000e0620 */
[----:B------:R-:W-:Y:S01]  /*2200*/  IADD3 R37, P0, R33, 0x40, RZ ;  /* 0x0000004021257810 */ /* 0x000fe20007f1e0ff */
[C---:B------:R-:W-:Y:S01]  /*2210*/  IMAD.SHL.U32 R13, R108.reuse, 0x20, RZ ;  /* 0x000000206c0d7824 */ /* 0x040fe200078e00ff */
[C---:B------:R-:W-:Y:S01]  /*2220*/  SHF.L.U32 R11, R108.reuse, 0x7, RZ ;  /* 0x000000076c0b7819 */ /* 0x040fe200000006ff */
[----:B------:R-:W-:Y:S01]  /*2230*/  IMAD.SHL.U32 R12, R108, 0x40, RZ ;  /* 0x000000406c0c7824 */ /* 0x000fe200078e00ff */
[----:B------:R-:W-:Y:S01]  /*2240*/  IADD3 R115, R8, R115, R210 ;  /* 0x0000007308737210 */ /* 0x000fe20007ffe0d2 */
[----:B------:R-:W-:Y:S01]  /*2250*/  IMAD.IADD R29, R97, 0x1, R31 ;  /* 0x00000001611d7824 */ /* 0x000fe200078e021f */
[C---:B------:R-:W-:Y:S01]  /*2260*/  SHF.L.U64.HI R10, R6.reuse, 0x5, R7 ;  /* 0x00000005060a7819 */ /* 0x040fe20000010207 */
[----:B------:R-:W-:Y:S01]  /*2270*/  IMAD.IADD R30, R31, 0x1, R95 ;  /* 0x000000011f1e7824 */ /* 0x000fe200078e025f */
[C-C-:B------:R-:W-:Y:S01]  /*2280*/  SHF.L.U64.HI R9, R6.reuse, 0x6, R7.reuse ;  /* 0x0000000606097819 */ /* 0x140fe20000010207 */
[C---:B------:R-:W-:Y:S01]  /*2290*/  IMAD.SHL.U32 R8, R6.reuse, 0x20, RZ ;  /* 0x0000002006087824 */ /* 0x040fe200078e00ff */
[C---:B------:R-:W-:Y:S01]  /*22a0*/  SHF.L.U64.HI R108, R6.reuse, 0x7, R7 ;  /* 0x00000007066c7819 */ /* 0x040fe20000010207 */
[----:B------:R-:W-:Y:S01]  /*22b0*/  IMAD.SHL.U32 R7, R6, 0x40, RZ ;  /* 0x0000004006077824 */ /* 0x000fe200078e00ff */
[----:B------:R-:W-:Y:S01]  /*22c0*/  SHF.L.U64.HI R3, R40, 0x7, R41 ;  /* 0x0000000728037819 */ /* 0x000fe20000010229 */
[----:B------:R-:W-:Y:S01]  /*22d0*/  IMAD.IADD R31, R89, 0x1, R39 ;  /* 0x00000001591f7824 */ /* 0x000fe200078e0227 */
[----:B------:R-:W-:Y:S01]  /*22e0*/  IADD3.X R28, R20, R93, RZ, P1, !PT ;  /* 0x0000005d141c7210 */ /* 0x000fe20000ffe4ff */
[----:B------:R-:W-:Y:S01]  /*22f0*/  IMAD.IADD R38, R39, 0x1, R87 ;  /* 0x0000000127267824 */ /* 0x000fe200078e0257 */
[----:B------:R-:W-:Y:S01]  /*2300*/  SHF.L.U32 R6, R6, 0x7, RZ ;  /* 0x0000000706067819 */ /* 0x000fe200000006ff */
[----:B------:R-:W-:Y:S01]  /*2310*/  IMAD.X R102, RZ, RZ, R32, P3 ;  /* 0x000000ffff667224 */ /* 0x000fe200018e0620 */
[----:B------:R-:W-:Y:S01]  /*2320*/  ISETP.GE.AND P1, PT, R196, UR4, PT ;  /* 0x00000004c4007c0c */ /* 0x000fe2000bf26270 */
[----:B------:R-:W-:Y:S01]  /*2330*/  IMAD.IADD R104, R99, 0x1, R45 ;  /* 0x0000000163687824 */ /* 0x000fe200078e022d */
[----:B------:R-:W-:-:S02]  /*2340*/  SHF.R.S32.HI R39, RZ, 0x3, R44 ;  /* 0x00000003ff277819 */ /* 0x000fc4000001142c */
[----:B------:R-:W-:Y:S02]  /*2350*/  SHF.R.S32.HI R41, RZ, 0x1f, R34 ;  /* 0x0000001fff297819 */ /* 0x000fe40000011422 */
[----:B------:R-:W-:-:S07]  /*2360*/  IADD3.X R103, RZ, R36, RZ, P0, !PT ;  /* 0x00000024ff677210 */ /* 0x000fce00007fe4ff */
.L_x_7852:
[----:B0-----:R-:W0:Y:S01]  /*2370*/  LDC R121, c[0x0][0x3d4] ;  /* 0x0000f500ff797b82 */ /* 0x001e220000000800 */
[----:B------:R-:W-:Y:S01]  /*2380*/  VIADD R26, R26, 0xffffffff ;  /* 0xffffffff1a1a7836 */ /* 0x000fe20000000000 */
[----:B------:R-:W-:Y:S05]  /*2390*/  YIELD ;  /* 0x0000000000007946 */ /* 0x000fea0003800000 */
[----:B------:R-:W-:Y:S01]  /*23a0*/  IMAD R45, R184, 0x4000, R214 ;  /* 0x00004000b82d7824 */ /* 0x000fe200078e02d6 */
[----:B------:R-:W-:Y:S01]  /*23b0*/  ISETP.GT.AND P3, PT, R26, R25, PT ;  /* 0x000000191a00720c */ /* 0x000fe20003f64270 */
[----:B------:R-:W-:Y:S03]  /*23c0*/  BSSY B0, `(.L_x_7767) ;  /* 0x0000587000007945 */ /* 0x000fe60003800000 */
[----:B------:R-:W-:-:S02]  /*23d0*/  LEA R110, R45, R2, 0x1 ;  /* 0x000000022d6e7211 */ /* 0x000fc400078e08ff */
[----:B------:R-:W-:Y:S02]  /*23e0*/  P2R R106, PR, RZ, 0x8 ;  /* 0x00000008ff6a7803 */ /* 0x000fe40000000000 */
        /* <DEDUP_REMOVED lines=8> */
[----:B------:R-:W-:Y:S02]  /*2470*/  IMAD R114, R26, -0x80, R24 ;  /* 0xffffff801a727824 */ /* 0x000fe400078e0218 */
[----:B------:R-:W-:-:S02]  /*2480*/  IMAD R45, R44, R127, R45 ;  /* 0x0000007f2c2d7224 */ /* 0x000fc400078e022d */
[----:B------:R-:W-:Y:S01]  /*2490*/  IMAD R47, R44, R11, R46 ;  /* 0x0000000b2c2f7224 */ /* 0x000fe200078e022e */
[----:B------:R-:W-:Y:S01]  /*24a0*/  VIMNMX R114, R114, 0x80, PT ;  /* 0x0000008072727848 */ /* 0x000fe20003fe0100 */
[----:B------:R-:W-:Y:S02]  /*24b0*/  IMAD R49, R44, R6, R49 ;  /* 0x000000062c317224 */ /* 0x000fe400078e0231 */
[----:B------:R-:W-:-:S04]  /*24c0*/  IMAD.WIDE.U32 R118, R127, R26, RZ ;  /* 0x0000001a7f767225 */ /* 0x000fc800078e00ff */
[----:B------:R-:W-:-:S04]  /*24d0*/  IMAD.WIDE.U32 R78, R11, R26, RZ ;  /* 0x0000001a0b4e7225 */ /* 0x000fc800078e00ff */
[----:B------:R-:W-:-:S04]  /*24e0*/  IMAD.WIDE.U32 R76, R6, R26, RZ ;  /* 0x0000001a064c7225 */ /* 0x000fc800078e00ff */
[----:B------:R-:W-:Y:S02]  /*24f0*/  IMAD.IADD R120, R119, 0x1, R45 ;  /* 0x0000000177787824 */ /* 0x000fe400078e022d */
        /* <DEDUP_REMOVED lines=14> */
[----:B------:R-:W-:Y:S02]  /*25e0*/  CS2R R82, SRZ ;  /* 0x0000000000527805 */ /* 0x000fe4000001ff00 */
[----:B------:R-:W-:Y:S02]  /*25f0*/  IADD3.X R46, R122, R29, RZ, P0, !PT ;  /* 0x0000001d7a2e7210 */ /* 0x000fe400007fe4ff */
        /* <DEDUP_REMOVED lines=15> */
.L_x_7771:
[----:B------:R-:W-:Y:S05]  /*26f0*/  BSYNC B1 ;  /* 0x0000000000017941 */ /* 0x000fea0003800000 */
.L_x_7770:
[----:B------:R-:W-:Y:S01]  /*2700*/  ISETP.GE.AND P4, PT, R188, R114, PT ;  /* 0x00000072bc00720c */ /* 0x000fe20003f86270 */
[----:B0----5:R-:W-:Y:S01]  /*2710*/  IMAD.MOV.U32 R44, RZ, RZ, R72 ;  /* 0x000000ffff2c7224 */ /* 0x021fe200078e0048 */
[----:B------:R-:W-:Y:S01]  /*2720*/  MOV R46, R80 ;  /* 0x00000050002e7202 */ /* 0x000fe20000000f00 */
[----:B------:R-:W-:Y:S01]  /*2730*/  IMAD.MOV.U32 R45, RZ, RZ, R73 ;  /* 0x000000ffff2d7224 */ /* 0x000fe200078e0049 */
[----:B------:R-:W-:Y:S01]  /*2740*/  BSSY B1, `(.L_x_7772) ;  /* 0x0000024000017945 */ /* 0x000fe20003800000 */
[----:B------:R-:W-:Y:S01]  /*2750*/  IMAD.MOV.U32 R47, RZ, RZ, R81 ;  /* 0x000000ffff2f7224 */ /* 0x000fe200078e0051 */
[----:B------:R-:W-:Y:S02]  /*2760*/  PRMT R140, R140, 0x5410, R46 ;  /* 0x000054108c8c7816 */ /* 0x000fe4000000002e */
[----:B------:R-:W-:Y:S02]  /*2770*/  CS2R R68, SRZ ;  /* 0x0000000000447805 */ /* 0x000fe4000001ff00 */
[----:B------:R-:W-:Y:S01]  /*2780*/  PRMT R132, R44, 0x5410, R45 ;  /* 0x000054102c847816 */ /* 0x000fe2000000002d */
[----:B------:R-:W-:Y:S01]  /*2790*/  IMAD.MOV.U32 R44, RZ, RZ, R74 ;  /* 0x000000ffff2c7224 */ /* 0x000fe200078e004a */
[----:B------:R-:W-:Y:S01]  /*27a0*/  PRMT R139, R47, 0x7610, R139 ;  /* 0x000076102f8b7816 */ /* 0x000fe2000000008b */
[----:B------:R-:W-:Y:S01]  /*27b0*/  IMAD.MOV.U32 R45, RZ, RZ, R75 ;  /* 0x000000ffff2d7224 */ /* 0x000fe200078e004b */
[----:B------:R-:W-:Y:S01]  /*27c0*/  MOV R46, R82 ;  /* 0x00000052002e7202 */ /* 0x000fe20000000f00 */
[----:B------:R-:W-:Y:S01]  /*27d0*/  IMAD.MOV.U32 R47, RZ, RZ, R83 ;  /* 0x000000ffff2f7224 */ /* 0x000fe200078e0053 */
[----:B------:R-:W-:-:S02]  /*27e0*/  CS2R R66, SRZ ;  /* 0x0000000000427805 */ /* 0x000fc4000001ff00 */
[----:B------:R-:W-:Y:S02]  /*27f0*/  CS2R R70, SRZ ;  /* 0x0000000000467805 */ /* 0x000fe4000001ff00 */
[----:B------:R-:W-:Y:S02]  /*2800*/  PRMT R133, R44, 0x5410, R45 ;  /* 0x000054102c857816 */ /* 0x000fe4000000002d */
[----:B------:R-:W-:Y:S02]  /*2810*/  PRMT R140, R46, 0x7610, R140 ;  /* 0x000076102e8c7816 */ /* 0x000fe4000000008c */
        /* <DEDUP_REMOVED lines=22> */
.L_x_7773:
[----:B------:R-:W-:Y:S05]  /*2980*/  BSYNC B1 ;  /* 0x0000000000017941 */ /* 0x000fea0003800000 */
.L_x_7772:
        /* <DEDUP_REMOVED lines=17> */
[----:B------:R-:W-:Y:S02]  /*2aa0*/  CS2R R62, SRZ ;  /* 0x00000000003e7805 */ /* 0x000fe4000001ff00 */
[----:B------:R-:W-:Y:S02]  /*2ab0*/  PRMT R129, R46, 0x5410, R47 ;  /* 0x000054102e817816 */ /* 0x000fe4000000002f */
[----:B------:R-:W-:Y:S02]  /*2ac0*/  CS2R R52, SRZ ;  /* 0x0000000000347805 */ /* 0x000fe4000001ff00 */
[----:B------:R-:W-:-:S02]  /*2ad0*/  CS2R R50, SRZ ;  /* 0x0000000000327805 */ /* 0x000fc4000001ff00 */
        /* <DEDUP_REMOVED lines=23> */
.L_x_7775:
[----:B------:R-:W-:Y:S05]  /*2c50*/  BSYNC B1 ;  /* 0x0000000000017941 */ /* 0x000fea0003800000 */
.L_x_7774:
        /* <DEDUP_REMOVED lines=31> */
.L_x_7777:
[----:B------:R-:W-:Y:S05]  /*2e50*/  BSYNC B1 ;  /* 0x0000000000017941 */ /* 0x000fea0003800000 */
.L_x_7776:
[----:B01---5:R-:W-:Y:S01]  /*2e60*/  IMAD.MOV.U32 R45, RZ, RZ, R57 ;  /* 0x000000ffff2d7224 */ /* 0x023fe200078e0039 */
[----:B------:R-:W-:Y:S01]  /*2e70*/  MOV R44, R56 ;  /* 0x00000038002c7202 */ /* 0x000fe20000000f00 */
[----:B------:R-:W-:Y:S01]  /*2e80*/  IMAD.MOV.U32 R46, RZ, RZ, R60 ;  /* 0x000000ffff2e7224 */ /* 0x000fe200078e003c */
[----:B------:R-:W-:Y:S01]  /*2e90*/  ISETP.NE.AND P0, PT, R197, 0x3, PT ;  /* 0x00000003c500780c */ /* 0x000fe20003f05270 */
        /* <DEDUP_REMOVED lines=19> */
[----:B------:R-:W-:-:S05]  /*2fd0*/  IMAD.MOV.U32 R47, RZ, RZ, R55 ;  /* 0x000000ffff2f7224 */ /* 0x000fca00078e0037 */
[----:B------:R-:W-:Y:S01]  /*2fe0*/  PRMT R131, R46, 0x5410, R47 ;  /* 0x000054102e837816 */ /* 0x000fe2000000002f */
[----:B------:R-:W-:Y:S06]  /*2ff0*/  @!P0 BRA `(.L_x_7778) ;  /* 0x0000000000048947 */ /* 0x000fec0003800000 */
[----:B------:R-:W-:Y:S01]  /*3000*/  BPT.TRAP 0x1 ;  /* 0x000000040000795c */ /* 0x000fe20000300000 */
.L_x_7778:
[----:B------:R-:W-:Y:S01]  /*3010*/  LEA R105, R184, R2, 0x3 ;  /* 0x00000002b8697211 */ /* 0x000fe200078e18ff */
[----:B------:R-:W-:Y:S01]  /*3020*/  BSSY B1, `(.L_x_7779) ;  /* 0x0000004000017945 */ /* 0x000fe20003800000 */
[----:B------:R-:W-:-:S04]  /*3030*/  SHF.L.U32 R122, R191, 0x1f, RZ ;  /* 0x0000001fbf7a7819 */ /* 0x000fc800000006ff */
[----:B------:R-:W0:Y:S02]  /*3040*/  SYNCS.PHASECHK.TRANS64.TRYWAIT P6, [R105+URZ+0x28890], R122 ;  /* 0x0288907a690075a7 */ /* 0x000e2400080c017f */
[----:B0-----:R-:W-:Y:S05]  /*3050*/  @!P6 BRA `(.L_x_7780) ;  /* 0x000001bc007ce947 */ /* 0x001fea0003800000 */
.L_x_8087:
[----:B------:R-:W-:Y:S05]  /*3060*/  BSYNC B1 ;  /* 0x0000000000017941 */ /* 0x000fea0003800000 */
.L_x_7779:
        /* <DEDUP_REMOVED lines=53> */
.L_x_7786:
[----:B------:R-:W-:Y:S05]  /*33c0*/  BSYNC B3 ;  /* 0x0000000000037941 */ /* 0x000fea0003800000 */
.L_x_7785:
[----:B------:R-:W-:Y:S02]  /*33d0*/  ULDC.64 UR4, c[0x0][0x2d8] ;  /* 0x0000b60000047ab9 */ /* 0x000fe40000000a00 */
[----:B------:R-:W-:-:S04]  /*33e0*/  LEA R76, P3, R77, UR4, 0x1 ;  /* 0x000000044d4c7c11 */ /* 0x000fc8000f8608ff */
[----:B------:R-:W-:-:S05]  /*33f0*/  LEA.HI.X R77, R77, UR5, R144, 0x1, P3 ;  /* 0x000000054d4d7c11 */ /* 0x000fca00098f0c90 */
[----:B--2---:R1:W-:Y:S04]  /*3400*/  STG.E.128 desc[UR38][R76.64], R44 ;  /* 0x0000002c4c007986 */ /* 0x0043e8000c101d26 */
.L_x_7784:
[----:B------:R-:W-:Y:S05]  /*3410*/  BSYNC B2 ;  /* 0x0000000000027941 */ /* 0x000fea0003800000 */
.L_x_7783:
[----:B------:R-:W-:Y:S05]  /*3420*/  @P1 BRA `(.L_x_7782) ;  /* 0x0000000000d01947 */ /* 0x000fea0003800000 */
[----:B-1----:R1:W2:Y:S01]  /*3430*/  LDS.128 R44, [R110+0x1c400] ;  /* 0x01c400006e2c7984 */ /* 0x0022a20000000c00 */
        /* <DEDUP_REMOVED lines=46> */
.L_x_7788:
[----:B------:R-:W-:Y:S05]  /*3720*/  BSYNC B2 ;  /* 0x0000000000027941 */ /* 0x000fea0003800000 */
.L_x_7787:
[----:B------:R-:W-:Y:S02]  /*3730*/  ULDC.64 UR4, c[0x0][0x2d8] ;  /* 0x0000b60000047ab9 */ /* 0x000fe40000000a00 */
[----:B------:R-:W-:-:S04]  /*3740*/  LEA R72, P3, R142, UR4, 0x1 ;  /* 0x000000048e487c11 */ /* 0x000fc8000f8608ff */
[----:B------:R-:W-:-:S05]  /*3750*/  LEA.HI.X R73, R142, UR5, R141, 0x1, P3 ;  /* 0x000000058e497c11 */ /* 0x000fca00098f0c8d */
[----:B--2---:R2:W-:Y:S04]  /*3760*/  STG.E.128 desc[UR38][R72.64], R44 ;  /* 0x0000002c48007986 */ /* 0x0045e8000c101d26 */
.L_x_7782:
[----:B------:R-:W-:Y:S05]  /*3770*/  BSYNC B1 ;  /* 0x0000000000017941 */ /* 0x000fea0003800000 */
.L_x_7781:
        /* <DEDUP_REMOVED lines=53> */
.L_x_7794:
[----:B------:R-:W-:Y:S05]  /*3ad0*/  BSYNC B3 ;  /* 0x0000000000037941 */ /* 0x000fea0003800000 */
.L_x_7793:
[----:B------:R-:W-:Y:S02]  /*3ae0*/  ULDC.64 UR4, c[0x0][0x2d8] ;  /* 0x0000b60000047ab9 */ /* 0x000fe40000000a00 */
[----:B------:R-:W-:-:S04]  /*3af0*/  LEA R68, P3, R74, UR4, 0x1 ;  /* 0x000000044a447c11 */ /* 0x000fc8000f8608ff */
[----:B------:R-:W-:-:S05]  /*3b00*/  LEA.HI.X R69, R74, UR5, R75, 0x1, P3 ;  /* 0x000000054a457c11 */ /* 0x000fca00098f0c4b */
[----:B--2---:R2:W-:Y:S04]  /*3b10*/  STG.E.128 desc[UR38][R68.64], R44 ;  /* 0x0000002c44007986 */ /* 0x0045e8000c101d26 */
.L_x_7792:
[----:B------:R-:W-:Y:S05]  /*3b20*/  BSYNC B2 ;  /* 0x0000000000027941 */ /* 0x000fea0003800000 */
.L_x_7791:
        /* <DEDUP_REMOVED lines=48> */
.L_x_7796:
[----:B------:R-:W-:Y:S05]  /*3e30*/  BSYNC B2 ;  /* 0x0000000000027941 */ /* 0x000fea0003800000 */
.L_x_7795:
[----:B------:R-:W-:Y:S02]  /*3e40*/  ULDC.64 UR4, c[0x0][0x2d8] ;  /* 0x0000b60000047ab9 */ /* 0x000fe40000000a00 */
[----:B------:R-:W-:-:S04]  /*3e50*/  LEA R64, P3, R75, UR4, 0x1 ;  /* 0x000000044b407c11 */ /* 0x000fc8000f8608ff */
[----:B------:R-:W-:-:S05]  /*3e60*/  LEA.HI.X R65, R75, UR5, R76, 0x1, P3 ;  /* 0x000000054b417c11 */ /* 0x000fca00098f0c4c */
[----:B--2---:R3:W-:Y:S04]  /*3e70*/  STG.E.128 desc[UR38][R64.64], R44 ;  /* 0x0000002c40007986 */ /* 0x0047e8000c101d26 */
.L_x_7790:
[----:B------:R-:W-:Y:S05]  /*3e80*/  BSYNC B1 ;  /* 0x0000000000017941 */ /* 0x000fea0003800000 */
.L_x_7789:
[----:B------:R-:W-:Y:S01]  /*3e90*/  ISETP.NE.AND P3, PT, R134, RZ, PT ;  /* 0x000000ff8600720c */ /* 0x000fe20003f65270 */
[----:B------:R-:W-:-:S12]  /*3ea0*/  BSSY B1, `(.L_x_7797) ;  /* 0x0000070000017945 */ /* 0x000fd80003800000 */
[----:B------:R-:W-:Y:S05]  /*3eb0*/  @P3 BRA `(.L_x_7798) ;  /* 0x0000000400b83947 */ /* 0x000fea0003800000 */
[----:B--2---:R-:W-:Y:S01]  /*3ec0*/  IADD3 R73, P3, P4, R4, R118, R16 ;  /* 0x0000007604497210 */ /* 0x004fe20007c7e010 */
[----:B------:R-:W-:Y:S03]  /*3ed0*/  BSSY B2, `(.L_x_7799) ;  /* 0x0000037000027945 */ /* 0x000fe60003800000 */
[----:B------:R-:W-:Y:S01]  /*3ee0*/  IADD3.X R75, R20, R120, R17, P3, P4 ;  /* 0x00000078144b7210 */ /* 0x000fe20001fe8411 */
[----:B------:R-:W-:Y:S08]  /*3ef0*/  @P2 BRA `(.L_x_7800) ;  /* 0x0000000000d02947 */ /* 0x000ff00003800000 */
[----:B-1-3--:R1:W2:Y:S01]  /*3f00*/  LDS.128 R44, [R110+0x1a400] ;  /* 0x01a400006e2c7984 */ /* 0x00a2a20000000c00 */
        /* <DEDUP_REMOVED lines=46> */
.L_x_7802:
[----:B------:R-:W-:Y:S05]  /*41f0*/  BSYNC B3 ;  /* 0x0000000000037941 */ /* 0x000fea0003800000 */
.L_x_7801:
[----:B------:R-:W-:Y:S02]  /*4200*/  ULDC.64 UR4, c[0x0][0x2d8] ;  /* 0x0000b60000047ab9 */ /* 0x000fe40000000a00 */
[----:B------:R-:W-:-:S04]  /*4210*/  LEA R60, P3, R71, UR4, 0x1 ;  /* 0x00000004473c7c11 */ /* 0x000fc8000f8608ff */
[----:B------:R-:W-:-:S05]  /*4220*/  LEA.HI.X R61, R71, UR5, R72, 0x1, P3 ;  /* 0x00000005473d7c11 */ /* 0x000fca00098f0c48 */
[----:B--2---:R2:W-:Y:S04]  /*4230*/  STG.E.128 desc[UR38][R60.64], R44 ;  /* 0x0000002c3c007986 */ /* 0x0045e8000c101d26 */
.L_x_7800:
[----:B------:R-:W-:Y:S05]  /*4240*/  BSYNC B2 ;  /* 0x0000000000027941 */ /* 0x000fea0003800000 */
.L_x_7799:
[----:B------:R-:W-:Y:S05]  /*4250*/  @P1 BRA `(.L_x_7798) ;  /* 0x0000000000d01947 */ /* 0x000fea0003800000 */
[----:B-123--:R1:W2:Y:S01]  /*4260*/  LDS.128 R44, [R110+0x1e400] ;  /* 0x01e400006e2c7984 */ /* 0x00e2a20000000c00 */
        /* <DEDUP_REMOVED lines=46> */
.L_x_7804:
[----:B------:R-:W-:Y:S05]  /*4550*/  BSYNC B2 ;  /* 0x0000000000027941 */ /* 0x000fea0003800000 */
.L_x_7803:
[----:B------:R-:W-:Y:S02]  /*4560*/  ULDC.64 UR4, c[0x0][0x2d8] ;  /* 0x0000b60000047ab9 */ /* 0x000fe40000000a00 */
[----:B------:R-:W-:-:S04]  /*4570*/  LEA R56, P3, R67, UR4, 0x1 ;  /* 0x0000000443387c11 */ /* 0x000fc8000f8608ff */
[----:B------:R-:W-:-:S05]  /*4580*/  LEA.HI.X R57, R67, UR5, R68, 0x1, P3 ;  /* 0x0000000543397c11 */ /* 0x000fca00098f0c44 */
[----:B--2---:R4:W-:Y:S04]  /*4590*/  STG.E.128 desc[UR38][R56.64], R44 ;  /* 0x0000002c38007986 */ /* 0x0049e8000c101d26 */
.L_x_7798:
[----:B------:R-:W-:Y:S05]  /*45a0*/  BSYNC B1 ;  /* 0x0000000000017941 */ /* 0x000fea0003800000 */
.L_x_7797:
[----:B------:R-:W-:Y:S05]  /*45b0*/  @P5 BRA `(.L_x_7805) ;  /* 0x00000034009c5947 */ /* 0x000fea0003800000 */
[----:B------:R-:W-:Y:S01]  /*45c0*/  IADD3 R118, P3, P4, R107, R118, R16 ;  /* 0x000000766b767210 */ /* 0x000fe20007c7e010 */
[----:B------:R-:W-:Y:S03]  /*45d0*/  BSSY B1, `(.L_x_7806) ;  /* 0x0000037000017945 */ /* 0x000fe60003800000 */
[----:B----4-:R-:W-:Y:S01]  /*45e0*/  IADD3.X R57, R28, R120, R17, P3, P4 ;  /* 0x000000781c397210 */ /* 0x010fe20001fe8411 */
[----:B------:R-:W-:Y:S08]  /*45f0*/  @P2 BRA `(.L_x_7807) ;  /* 0x0000000000d02947 */ /* 0x000ff00003800000 */
[----:B-123--:R1:W2:Y:S01]  /*4600*/  LDS.128 R44, [R110+0x1b400] ;  /* 0x01b400006e2c7984 */ /* 0x00e2a20000000c00 */
        /* <DEDUP_REMOVED lines=45> */
.L_x_7809:
[----:B------:R-:W-:Y:S05]  /*48e0*/  BSYNC B2 ;  /* 0x0000000000027941 */ /* 0x000fea0003800000 */
.L_x_7808:
[----:B------:R-:W-:Y:S01]  /*48f0*/  ULDC.64 UR4, c[0x0][0x2d8] ;  /* 0x0000b60000047ab9 */ /* 0x000fe20000000a00 */
[----:B------:R-:W-:Y:S01]  /*4900*/  IMAD.X R53, R57, 0x1, R32, P3 ;  /* 0x0000000139357824 */ /* 0x000fe200018e0620 */
[----:B------:R-:W-:-:S04]  /*4910*/  LEA R52, P3, R64, UR4, 0x1 ;  /* 0x0000000440347c11 */ /* 0x000fc8000f8608ff */
[----:B------:R-:W-:-:S05]  /*4920*/  LEA.HI.X R53, R64, UR5, R53, 0x1, P3 ;  /* 0x0000000540357c11 */ /* 0x000fca00098f0c35 */
[----:B--2---:R4:W-:Y:S04]  /*4930*/  STG.E.128 desc[UR38][R52.64], R44 ;  /* 0x0000002c34007986 */ /* 0x0049e8000c101d26 */
.L_x_7807:
[----:B------:R-:W-:Y:S05]  /*4940*/  BSYNC B1 ;  /* 0x0000000000017941 */ /* 0x000fea0003800000 */
.L_x_7806:
        /* <DEDUP_REMOVED lines=47> */
.L_x_7811:
[----:B------:R-:W-:Y:S05]  /*4c40*/  BSYNC B1 ;  /* 0x0000000000017941 */ /* 0x000fea0003800000 */
.L_x_7810:
[----:B------:R-:W-:Y:S01]  /*4c50*/  ULDC.64 UR4, c[0x0][0x2d8] ;  /* 0x0000b60000047ab9 */ /* 0x000fe20000000a00 */
[----:B------:R-:W-:Y:S01]  /*4c60*/  IMAD.X R57, R57, 0x1, R102, P3 ;  /* 0x0000000139397824 */ /* 0x000fe200018e0666 */
[----:B------:R-:W-:-:S04]  /*4c70*/  LEA R48, P3, R60, UR4, 0x1 ;  /* 0x000000043c307c11 */ /* 0x000fc8000f8608ff */
[----:B------:R-:W-:-:S05]  /*4c80*/  LEA.HI.X R49, R60, UR5, R57, 0x1, P3 ;  /* 0x000000053c317c11 */ /* 0x000fca00098f0c39 */
[----:B--2---:R1:W-:Y:S01]  /*4c90*/  STG.E.128 desc[UR38][R48.64], R44 ;  /* 0x0000002c30007986 */ /* 0x0043e2000c101d26 */
[----:B------:R-:W-:Y:S05]  /*4ca0*/  BRA `(.L_x_7805) ;  /* 0x0000002c00e07947 */ /* 0x000fea0003800000 */
.L_x_7769:
        /* <DEDUP_REMOVED lines=64> */
[----:B------:R-:W-:Y:S01]  /*50b0*/  MOV R72, R78 ;  /* 0x0000004e00487202 */ /* 0x000fe20000000f00 */
[----:B------:R-:W-:Y:S01]  /*50c0*/  IMAD.MOV.U32 R73, RZ, RZ, R122 ;  /* 0x000000ffff497224 */ /* 0x000fe200078e007a */
[----:B------:R-:W-:Y:S01]  /*50d0*/  ULDC.64 UR4, c[0x0][0x3c8] ;  /* 0x0000f20000047ab9 */ /* 0x000fe20000000a00 */
[----:B------:R-:W-:Y:S01]  /*50e0*/  IMAD.MOV.U32 R77, RZ, RZ, R105 ;  /* 0x000000ffff4d7224 */ /* 0x000fe200078e0069 */
        /* <DEDUP_REMOVED lines=16> */
.L_x_7813:
[----:B------:R-:W-:Y:S05]  /*51f0*/  BSYNC B1 ;  /* 0x0000000000017941 */ /* 0x000fea0003800000 */
.L_x_7812:
[----:B-----5:R-:W-:Y:S01]  /*5200*/  IMAD.MOV.U32 R76, RZ, RZ, R70 ;  /* 0x000000ffff4c7224 */ /* 0x020fe200078e0046 */
        /* <DEDUP_REMOVED lines=56> */
.L_x_7814:
[----:B------:R-:W-:Y:S01]  /*5590*/  IMAD R105, R184, 0x8, R2 ;  /* 0x00000008b8697824 */ /* 0x000fe200078e0202 */
[----:B------:R-:W-:Y:S01]  /*55a0*/  SHF.L.U32 R122, R191, 0x1f, RZ ;  /* 0x0000001fbf7a7819 */ /* 0x000fe200000006ff */
[----:B------:R-:W0:Y:S01]  /*55b0*/  LDC R129, c[0x0][0x2e4] ;  /* 0x0000b900ff817b82 */ /* 0x000e220000000800 */
[----:B------:R-:W-:Y:S01]  /*55c0*/  MOV R119, R120 ;  /* 0x0000007800777202 */ /* 0x000fe20000000f00 */
[----:B------:R-:W-:Y:S01]  /*55d0*/  BSSY B1, `(.L_x_7815) ;  /* 0x0000005000017945 */ /* 0x000fe20003800000 */
[----:B------:R-:W1:Y:S05]  /*55e0*/  SYNCS.PHASECHK.TRANS64.TRYWAIT P4, [R105+URZ+0x28890], R122 ;  /* 0x0288907a690075a7 */ /* 0x000e6a000808017f */
[----:B------:R-:W2:Y:S01]  /*55f0*/  LDC.64 R120, c[0x0][0x2f0] ;  /* 0x0000bc00ff787b82 */ /* 0x000ea20000000a00 */
[----:B0-----:R-:W-:Y:S01]  /*5600*/  IMAD.IADD R131, R129, 0x1, -R116 ;  /* 0x0000000181837824 */ /* 0x001fe200078e0a74 */
[----:B-1----:R-:W-:Y:S06]  /*5610*/  @!P4 BRA `(.L_x_7816) ;  /* 0x000001980020c947 */ /* 0x002fec0003800000 */
.L_x_8088:
[----:B------:R-:W-:Y:S05]  /*5620*/  BSYNC B1 ;  /* 0x0000000000017941 */ /* 0x000fea0003800000 */
.L_x_7815:
        /* <DEDUP_REMOVED lines=18> */
[----:B------:R-:W-:Y:S02]  /*5750*/  LOP3.LUT R77, R147, 0x38, RZ, 0xc0, !PT ;  /* 0x00000038934d7812 */ /* 0x000fe400078ec0ff */
[----:B------:R-:W-:Y:S02]  /*5760*/  SHF.L.U32 R78, R76, 0xa, RZ ;  /* 0x0000000a4c4e7819 */ /* 0x000fe400000006ff */
[----:B------:R-:W-:Y:S02]  /*5770*/  LOP3.LUT R76, R77, 0x1c0, R202, 0xf8, !PT ;  /* 0x000001c04d4c7812 */ /* 0x000fe400078ef8ca */
[----:B------:R-:W-:Y:S02]  /*5780*/  LOP3.LUT R77, R78, 0x7fffe000, RZ, 0xc0, !PT ;  /* 0x7fffe0004e4d7812 */ /* 0x000fe400078ec0ff */
[----:B------:R-:W-:-:S04]  /*5790*/  LOP3.LUT R76, R76, R209, RZ, 0x3c, !PT ;  /* 0x000000d14c4c7212 */ /* 0x000fc800078e3cff */
        /* <DEDUP_REMOVED lines=14> */
[----:B------:R-:W-:Y:S02]  /*5880*/  SHF.R.U64 R48, R48, 0x10, R49 ;  /* 0x0000001030307819 */ /* 0x000fe40000001231 */
[--C-:B------:R-:W-:Y:S01]  /*5890*/  SHF.R.U64 R45, R46, 0x10, R47.reuse ;  /* 0x000000102e2d7819 */ /* 0x100fe2000000122f */
[----:B------:R-:W-:Y:S01]  /*58a0*/  HADD2.F32 R152, -RZ, R152.H0_H0 ;  /* 0x20000098ff987230 */ /* 0x000fe20000004100 */
[----:B------:R-:W-:Y:S01]  /*58b0*/  SHF.R.U32.HI R49, RZ, 0x10, R47 ;  /* 0x00000010ff317819 */ /* 0x000fe2000001162f */
[----:B-1----:R-:W-:Y:S01]  /*58c0*/  HADD2.F32 R47, -RZ, R77.H0_H0 ;  /* 0x2000004dff2f7230 */ /* 0x002fe20000004100 */
[--C-:B------:R-:W-:Y:S01]  /*58d0*/  SHF.R.U64 R46, R50, 0x10, R51.reuse ;  /* 0x00000010322e7819 */ /* 0x100fe20000001233 */
[--C-:B--2---:R-:W-:Y:S01]  /*58e0*/  HADD2.F32 R50, -RZ, R81.reuse.H0_H0 ;  /* 0x20000051ff327230 */ /* 0x104fe20000004100 */
[----:B------:R-:W-:Y:S01]  /*58f0*/  SHF.R.U32.HI R149, RZ, 0x10, R51 ;  /* 0x00000010ff957819 */ /* 0x000fe20000011633 */
[----:B------:R-:W-:-:S02]  /*5900*/  HADD2.F32 R51, -RZ, R81.H1_H1 ;  /* 0x30000051ff337230 */ /* 0x000fc40000004100 */
[-C--:B------:R-:W-:Y:S01]  /*5910*/  FMUL.FTZ R81, R47, R150.reuse ;  /* 0x000000962f517220 */ /* 0x080fe20000410000 */
[----:B------:R-:W-:Y:S02]  /*5920*/  HADD2.F32 R77, -RZ, R77.H1_H1 ;  /* 0x3000004dff4d7230 */ /* 0x000fe40000004100 */
[C---:B------:R-:W-:Y:S01]  /*5930*/  FMUL.FTZ R156, R50.reuse, R150 ;  /* 0x00000096329c7220 */ /* 0x040fe20000410000 */
[----:B------:R-:W-:Y:S02]  /*5940*/  HADD2.F32 R45, -RZ, R45.H0_H0 ;  /* 0x2000002dff2d7230 */ /* 0x000fe40000004100 */
[-C--:B------:R-:W-:Y:S01]  /*5950*/  FMUL.FTZ R150, R51, R154.reuse ;  /* 0x0000009a33967220 */ /* 0x080fe20000410000 */
[-C--:B------:R-:W-:Y:S01]  /*5960*/  FFMA.FTZ R50, R50, R151.reuse, R81 ;  /* 0x0000009732327223 */ /* 0x080fe20000010051 */
[C---:B------:R-:W-:Y:S01]  /*5970*/  FMUL.FTZ R154, R77.reuse, R154 ;  /* 0x0000009a4d9a7220 */ /* 0x040fe20000410000 */
[----:B------:R-:W-:Y:S02]  /*5980*/  HADD2.F32 R81, -RZ, R83.H0_H0 ;  /* 0x20000053ff517230 */ /* 0x000fe40000004100 */
[-C--:B------:R-:W-:Y:S01]  /*5990*/  FFMA.FTZ R150, R77, R152.reuse, -R150 ;  /* 0x000000984d967223 */ /* 0x080fe20000010896 */
[----:B------:R-:W-:Y:S01]  /*59a0*/  FFMA.FTZ R47, R47, R151, -R156 ;  /* 0x000000972f2f7223 */ /* 0x000fe2000001089c */
[----:B------:R-:W-:Y:S01]  /*59b0*/  FFMA.FTZ R51, R51, R152, R154 ;  /* 0x0000009833337223 */ /* 0x000fe2000001009a */
[----:B------:R-:W-:-:S02]  /*59c0*/  HADD2.F32 R152, -RZ, R148.H0_H0 ;  /* 0x20000094ff987230 */ /* 0x000fc40000004100 */
[----:B------:R-:W-:Y:S01]  /*59d0*/  HADD2.F32 R148, -RZ, R148.H1_H1 ;  /* 0x30000094ff947230 */ /* 0x000fe20000004100 */
[----:B------:R-:W-:Y:S01]  /*59e0*/  F2FP.F16.F32.PACK_AB R47, R150, R47 ;  /* 0x0000002f962f723e */ /* 0x000fe200000000ff */
[----:B------:R-:W-:Y:S01]  /*59f0*/  HADD2.F32 R77, -RZ, R79.H0_H0 ;  /* 0x2000004fff4d7230 */ /* 0x000fe20000004100 */
[----:B------:R-:W-:Y:S01]  /*5a00*/  F2FP.F16.F32.PACK_AB R50, R51, R50 ;  /* 0x000000323332723e */ /* 0x000fe200000000ff */
[----:B------:R-:W-:Y:S02]  /*5a10*/  HADD2.F32 R83, -RZ, R83.H1_H1 ;  /* 0x30000053ff537230 */ /* 0x000fe40000004100 */
[-C--:B------:R-:W-:Y:S01]  /*5a20*/  FMUL.FTZ R158, R81, R148.reuse ;  /* 0x00000094519e7220 */ /* 0x080fe20000410000 */
[----:B------:R-:W-:Y:S02]  /*5a30*/  HADD2.F32 R156, -RZ, R149.H0_H0 ;  /* 0x20000095ff9c7230 */ /* 0x000fe40000004100 */
[----:B------:R-:W-:Y:S01]  /*5a40*/  FMUL.FTZ R148, R77, R148 ;  /* 0x000000944d947220 */ /* 0x000fe20000410000 */
[----:B------:R-:W-:-:S02]  /*5a50*/  HADD2.F32 R79, -RZ, R79.H1_H1 ;  /* 0x3000004fff4f7230 */ /* 0x000fc40000004100 */
[----:B------:R-:W-:Y:S02]  /*5a60*/  HADD2.F32 R154, -RZ, R49.H0_H0 ;  /* 0x20000031ff9a7230 */ /* 0x000fe40000004100 */
[----:B------:R-:W-:Y:S01]  /*5a70*/  FMUL.FTZ R160, R83, R156 ;  /* 0x0000009c53a07220 */ /* 0x000fe20000410000 */
        /* <DEDUP_REMOVED lines=32> */
[----:B------:R-:W-:Y:S01]  /*5c80*/  FMUL.FTZ R81, R44, R81 ;  /* 0x000000512c517220 */ /* 0x000fe20000410000 */
[----:B------:R-:W-:Y:S01]  /*5c90*/  FMUL.FTZ R83, R78, R83 ;  /* 0x000000534e537220 */ /* 0x000fe20000410000 */
[-C--:B------:R-:W-:Y:S02]  /*5ca0*/  FFMA.FTZ R153, R44, R79.reuse, -R153 ;  /* 0x0000004f2c997223 */ /* 0x080fe40000010899 */
[----:B------:R-:W-:Y:S01]  /*5cb0*/  FFMA.FTZ R81, R46, R79, R81 ;  /* 0x0000004f2e517223 */ /* 0x000fe20000010051 */
[-C--:B------:R-:W-:Y:S01]  /*5cc0*/  FFMA.FTZ R82, R82, R45.reuse, R83 ;  /* 0x0000002d52527223 */ /* 0x080fe20000010053 */
[----:B------:R-:W-:Y:S01]  /*5cd0*/  FFMA.FTZ R78, R78, R45, -R155 ;  /* 0x0000002d4e4e7223 */ /* 0x000fe2000001089b */
[----:B------:R-:W-:Y:S01]  /*5ce0*/  F2FP.F16.F32.PACK_AB R83, R152, R77 ;  /* 0x0000004d9853723e */ /* 0x000fe200000000ff */
[----:B------:R-:W-:Y:S01]  /*5cf0*/  IMAD.MOV.U32 R77, RZ, RZ, R47 ;  /* 0x000000ffff4d7224 */ /* 0x000fe200078e002f */
[----:B------:R-:W-:-:S02]  /*5d00*/  F2FP.F16.F32.PACK_AB R79, R148, R49 ;  /* 0x00000031944f723e */ /* 0x000fc400000000ff */
[----:B------:R-:W-:Y:S01]  /*5d10*/  F2FP.F16.F32.PACK_AB R82, R82, R81 ;  /* 0x000000515252723e */ /* 0x000fe200000000ff */
[----:B------:R-:W-:Y:S01]  /*5d20*/  IMAD.MOV.U32 R81, RZ, RZ, R50 ;  /* 0x000000ffff517224 */ /* 0x000fe200078e0032 */
[----:B------:R-:W-:-:S07]  /*5d30*/  F2FP.F16.F32.PACK_AB R78, R78, R153 ;  /* 0x000000994e4e723e */ /* 0x000fce00000000ff */
.L_x_7820:
[----:B------:R-:W-:Y:S05]  /*5d40*/  BSYNC B2 ;  /* 0x0000000000027941 */ /* 0x000fea0003800000 */
.L_x_7819:
        /* <DEDUP_REMOVED lines=11> */
.L_x_7818:
[----:B------:R-:W-:Y:S05]  /*5e00*/  BSYNC B1 ;  /* 0x0000000000017941 */ /* 0x000fea0003800000 */
.L_x_7817:
        /* <DEDUP_REMOVED lines=18> */
[----:B------:R-:W-:-:S03]  /*5f30*/  LOP3.LUT R44, R201, 0x38, R80, 0xf8, !PT ;  /* 0x00000038c92c7812 */ /* 0x000fc600078ef850 */
[----:B------:R-:W-:Y:S01]  /*5f40*/  IMAD.SHL.U32 R46, R45, 0x400, RZ ;  /* 0x000004002d2e7824 */ /* 0x000fe200078e00ff */
[----:B------:R-:W-:-:S04]  /*5f50*/  LOP3.LUT R45, R44, R207, RZ, 0x3c, !PT ;  /* 0x000000cf2c2d7212 */ /* 0x000fc800078e3cff */
[----:B------:R-:W-:-:S04]  /*5f60*/  LOP3.LUT R46, R46, 0x7fffe000, RZ, 0xc0, !PT ;  /* 0x7fffe0002e2e7812 */ /* 0x000fc800078ec0ff */
[----:B------:R-:W-:Y:S01]  /*5f70*/  IADD3 R47, R45, R46, R208 ;  /* 0x0000002e2d2f7210 */ /* 0x000fe20007ffe0d0 */
[----:B------:R-:W-:-:S04]  /*5f80*/  IMAD R45, R184, 0x4000, R113 ;  /* 0x00004000b82d7824 */ /* 0x000fc800078e0271 */
[----:B------:R-:W-:Y:S01]  /*5f90*/  IMAD R47, R184, 0x4000, R47 ;  /* 0x00004000b82f7824 */ /* 0x000fe200078e022f */
[----:B------:R-:W-:-:S03]  /*5fa0*/  LEA R45, R45, R2, 0x1 ;  /* 0x000000022d2d7211 */ /* 0x000fc600078e08ff */
[----:B------:R-:W-:-:S03]  /*5fb0*/  IMAD R48, R47, 0x2, R2 ;  /* 0x000000022f307824 */ /* 0x000fc600078e0202 */
        /* <DEDUP_REMOVED lines=13> */
[----:B------:R-:W-:Y:S01]  /*6090*/  MOV R55, R48 ;  /* 0x0000003000377202 */ /* 0x000fe20000000f00 */
[--C-:B------:R-:W-:Y:S01]  /*60a0*/  HADD2.F32 R48, -RZ, R44.reuse.H0_H0 ;  /* 0x2000002cff307230 */ /* 0x100fe20000004100 */
[----:B------:R-:W-:Y:S01]  /*60b0*/  SHF.R.U32.HI R143, RZ, 0x10, R53 ;  /* 0x00000010ff8f7819 */ /* 0x000fe20000011635 */
[----:B------:R-:W-:Y:S01]  /*60c0*/  HADD2.F32 R51, -RZ, R44.H1_H1 ;  /* 0x3000002cff337230 */ /* 0x000fe20000004100 */
[--C-:B------:R-:W-:Y:S01]  /*60d0*/  SHF.R.U64 R53, R58, 0x10, R59.reuse ;  /* 0x000000103a357819 */ /* 0x100fe2000000123b */
[----:B------:R-:W-:Y:S01]  /*60e0*/  HADD2.F32 R44, -RZ, R45.H0_H0 ;  /* 0x2000002dff2c7230 */ /* 0x000fe20000004100 */
[----:B------:R-:W-:Y:S01]  /*60f0*/  SHF.R.U32.HI R125, RZ, 0x10, R59 ;  /* 0x00000010ff7d7819 */ /* 0x000fe2000001163b */
[----:B------:R-:W-:-:S02]  /*6100*/  HADD2.F32 R124, -RZ, R124.H0_H0 ;  /* 0x2000007cff7c7230 */ /* 0x000fc40000004100 */
[----:B------:R-:W-:Y:S02]  /*6110*/  HADD2.F32 R47, -RZ, R45.H1_H1 ;  /* 0x3000002dff2f7230 */ /* 0x000fe40000004100 */
        /* <DEDUP_REMOVED lines=11> */
[----:B------:R-:W-:Y:S01]  /*61d0*/  HADD2.F32 R58, -RZ, R57.H0_H0 ;  /* 0x20000039ff3a7230 */ /* 0x000fe20000004100 */
[----:B------:R-:W-:Y:S01]  /*61e0*/  F2FP.F16.F32.PACK_AB R47, R47, R44 ;  /* 0x0000002c2f2f723e */ /* 0x000fe200000000ff */
[----:B------:R-:W-:Y:S02]  /*61f0*/  HADD2.F32 R51, -RZ, R49.H0_H0 ;  /* 0x20000031ff337230 */ /* 0x000fe40000004100 */
[----:B------:R-:W-:Y:S02]  /*6200*/  HADD2.F32 R57, -RZ, R57.H1_H1 ;  /* 0x30000039ff397230 */ /* 0x000fe40000004100 */
[----:B------:R-:W-:Y:S02]  /*6210*/  HADD2.F32 R140, -RZ, R125.H0_H0 ;  /* 0x2000007dff8c7230 */ /* 0x000fe40000004100 */
[----:B------:R-:W-:Y:S02]  /*6220*/  HADD2.F32 R124, -RZ, R142.H0_H0 ;  /* 0x2000008eff7c7230 */ /* 0x000fe40000004100 */
[----:B------:R-:W-:Y:S01]  /*6230*/  FMUL.FTZ R142, R58, R83 ;  /* 0x000000533a8e7220 */ /* 0x000fe20000410000 */
[----:B------:R-:W-:-:S02]  /*6240*/  HADD2.F32 R59, -RZ, R138.H1_H1 ;  /* 0x3000008aff3b7230 */ /* 0x000fc40000004100 */
        /* <DEDUP_REMOVED lines=11> */
[--C-:B------:R-:W-:Y:S01]  /*6300*/  HADD2.F32 R49, -RZ, R54.reuse.H0_H0 ;  /* 0x20000036ff317230 */ /* 0x100fe20000004100 */
[----:B------:R-:W-:Y:S01]  /*6310*/  F2FP.F16.F32.PACK_AB R142, R143, R142 ;  /* 0x0000008e8f8e723e */ /* 0x000fe200000000ff */
[----:B------:R-:W-:Y:S02]  /*6320*/  HADD2.F32 R55, -RZ, R55.H1_H1 ;  /* 0x30000037ff377230 */ /* 0x000fe40000004100 */
[-C--:B------:R-:W-:Y:S01]  /*6330*/  FMUL.FTZ R124, R51, R58.reuse ;  /* 0x0000003a337c7220 */ /* 0x080fe20000410000 */
[----:B------:R-:W-:Y:S02]  /*6340*/  HADD2.F32 R54, -RZ, R54.H1_H1 ;  /* 0x30000036ff367230 */ /* 0x000fe40000004100 */
[----:B------:R-:W-:Y:S01]  /*6350*/  FMUL.FTZ R58, R49, R58 ;  /* 0x0000003a313a7220 */ /* 0x000fe20000410000 */
[----:B------:R-:W-:-:S02]  /*6360*/  HADD2.F32 R138, -RZ, R138.H0_H0 ;  /* 0x2000008aff8a7230 */ /* 0x000fc40000004100 */
[-C--:B------:R-:W-:Y:S01]  /*6370*/  FMUL.FTZ R57, R55, R56.reuse ;  /* 0x0000003837397220 */ /* 0x080fe20000410000 */
[----:B------:R-:W-:Y:S02]  /*6380*/  HADD2.F32 R82, -RZ, R82.H0_H0 ;  /* 0x20000052ff527230 */ /* 0x000fe40000004100 */
[C---:B------:R-:W-:Y:S01]  /*6390*/  FMUL.FTZ R56, R54.reuse, R56 ;  /* 0x0000003836387220 */ /* 0x040fe20000410000 */
[-C--:B------:R-:W-:Y:S01]  /*63a0*/  FFMA.FTZ R58, R51, R138.reuse, R58 ;  /* 0x0000008a333a7223 */ /* 0x080fe2000001003a */
[----:B------:R-:W-:Y:S02]  /*63b0*/  FFMA.FTZ R124, R49, R138, -R124 ;  /* 0x0000008a317c7223 */ /* 0x000fe4000001087c */
[-C--:B------:R-:W-:Y:S01]  /*63c0*/  FFMA.FTZ R59, R55, R82.reuse, R56 ;  /* 0x00000052373b7223 */ /* 0x080fe20000010038 */
[----:B------:R-:W-:Y:S02]  /*63d0*/  HADD2.F32 R51, -RZ, R50.H0_H0 ;  /* 0x20000032ff337230 */ /* 0x000fe40000004100 */
[----:B------:R-:W-:Y:S01]  /*63e0*/  FFMA.FTZ R57, R54, R82, -R57 ;  /* 0x0000005236397223 */ /* 0x000fe20000010839 */
[----:B------:R-:W-:-:S02]  /*63f0*/  HADD2.F32 R56, -RZ, R141.H0_H0 ;  /* 0x2000008dff387230 */ /* 0x000fc40000004100 */
[----:B------:R-:W-:Y:S02]  /*6400*/  HADD2.F32 R55, -RZ, R53.H0_H0 ;  /* 0x20000035ff377230 */ /* 0x000fe40000004100 */
[----:B------:R-:W-:Y:S01]  /*6410*/  HADD2.F32 R49, -RZ, R46.H0_H0 ;  /* 0x2000002eff317230 */ /* 0x000fe20000004100 */
[----:B------:R-:W-:Y:S01]  /*6420*/  F2FP.F16.F32.PACK_AB R44, R57, R124 ;  /* 0x0000007c392c723e */ /* 0x000fe200000000ff */
[----:B------:R-:W-:Y:S02]  /*6430*/  HADD2.F32 R50, -RZ, R50.H1_H1 ;  /* 0x30000032ff327230 */ /* 0x000fe40000004100 */
[----:B------:R-:W-:Y:S02]  /*6440*/  HADD2.F32 R46, -RZ, R46.H1_H1 ;  /* 0x3000002eff2e7230 */ /* 0x000fe40000004100 */
[----:B------:R-:W-:Y:S02]  /*6450*/  HADD2.F32 R53, -RZ, R52.H0_H0 ;  /* 0x20000034ff357230 */ /* 0x000fe40000004100 */
[----:B------:R-:W-:Y:S01]  /*6460*/  FMUL.FTZ R52, R51, R56 ;  /* 0x0000003833347220 */ /* 0x000fe20000410000 */
[----:B------:R-:W-:-:S02]  /*6470*/  HADD2.F32 R54, -RZ, R139.H1_H1 ;  /* 0x3000008bff367230 */ /* 0x000fc40000004100 */
[-C--:B------:R-:W-:Y:S01]  /*6480*/  FMUL.FTZ R83, R50, R55.reuse ;  /* 0x0000003732537220 */ /* 0x080fe20000410000 */
[C---:B------:R-:W-:Y:S01]  /*6490*/  FMUL.FTZ R56, R49.reuse, R56 ;  /* 0x0000003831387220 */ /* 0x040fe20000410000 */
[C---:B------:R-:W-:Y:S01]  /*64a0*/  FMUL.FTZ R55, R46.reuse, R55 ;  /* 0x000000372e377220 */ /* 0x040fe20000410000 */
[-C--:B------:R-:W-:Y:S02]  /*64b0*/  FFMA.FTZ R52, R49, R54.reuse, -R52 ;  /* 0x0000003631347223 */ /* 0x080fe40000010834 */
        /* <DEDUP_REMOVED lines=10> */
.L_x_7824:
[----:B------:R-:W-:Y:S05]  /*6560*/  BSYNC B2 ;  /* 0x0000000000027941 */ /* 0x000fea0003800000 */
.L_x_7823:
        /* <DEDUP_REMOVED lines=11> */
.L_x_7822:
[----:B------:R-:W-:Y:S05]  /*6620*/  BSYNC B1 ;  /* 0x0000000000017941 */ /* 0x000fea0003800000 */
.L_x_7821:
        /* <DEDUP_REMOVED lines=33> */
[--C-:B------:R-:W-:Y:S02]  /*6840*/  SHF.R.U64 R60, R60, 0x10, R61.reuse ;  /* 0x000000103c3c7819 */ /* 0x100fe4000000123d */
[----:B------:R-:W-:Y:S02]  /*6850*/  SHF.R.U32.HI R76, RZ, 0x10, R61 ;  /* 0x00000010ff4c7819 */ /* 0x000fe4000001163d */
[----:B------:R-:W-:Y:S01]  /*6860*/  SHF.R.U64 R56, R62, 0x10, R63 ;  /* 0x000000103e387819 */ /* 0x000fe2000000123f */
[----:B--2---:R-:W-:Y:S01]  /*6870*/  IMAD.MOV.U32 R62, RZ, RZ, R50 ;  /* 0x000000ffff3e7224 */ /* 0x004fe200078e0032 */
[----:B------:R-:W-:Y:S01]  /*6880*/  MOV R61, R48 ;  /* 0x00000030003d7202 */ /* 0x000fe20000000f00 */
[----:B-1----:R-:W-:Y:S01]  /*6890*/  IMAD.MOV.U32 R48, RZ, RZ, R47 ;  /* 0x000000ffff307224 */ /* 0x002fe200078e002f */
[----:B------:R-:W-:Y:S01]  /*68a0*/  SHF.R.U64 R58, R66, 0x10, R67 ;  /* 0x00000010423a7819 */ /* 0x000fe20000001243 */
[--C-:B------:R-:W-:Y:S01]  /*68b0*/  HADD2.F32 R50, -RZ, R49.reuse.H0_H0 ;  /* 0x20000031ff327230 */ /* 0x100fe20000004100 */
[----:B------:R-:W-:Y:S01]  /*68c0*/  SHF.R.U32.HI R79, RZ, 0x10, R63 ;  /* 0x00000010ff4f7819 */ /* 0x000fe2000001163f */
[----:B------:R-:W-:Y:S01]  /*68d0*/  HADD2.F32 R49, -RZ, R49.H1_H1 ;  /* 0x30000031ff317230 */ /* 0x000fe20000004100 */
[----:B------:R-:W-:Y:S01]  /*68e0*/  SHF.R.U32.HI R77, RZ, 0x10, R67 ;  /* 0x00000010ff4d7819 */ /* 0x000fe20000011643 */
[----:B------:R-:W-:-:S02]  /*68f0*/  HADD2.F32 R47, -RZ, R45.H0_H0 ;  /* 0x2000002dff2f7230 */ /* 0x000fc40000004100 */
[----:B------:R-:W-:Y:S02]  /*6900*/  HADD2.F32 R66, -RZ, R64.H0_H0 ;  /* 0x20000040ff427230 */ /* 0x000fe40000004100 */
[----:B------:R-:W-:Y:S02]  /*6910*/  HADD2.F32 R45, -RZ, R45.H1_H1 ;  /* 0x3000002dff2d7230 */ /* 0x000fe40000004100 */
[----:B------:R-:W-:Y:S02]  /*6920*/  HADD2.F32 R64, -RZ, R76.H0_H0 ;  /* 0x2000004cff407230 */ /* 0x000fe40000004100 */
[-C--:B------:R-:W-:Y:S01]  /*6930*/  FMUL.FTZ R78, R49, R66.reuse ;  /* 0x00000042314e7220 */ /* 0x080fe20000410000 */
[----:B------:R-:W-:Y:S02]  /*6940*/  HADD2.F32 R63, -RZ, R135.H1_H1 ;  /* 0x30000087ff3f7230 */ /* 0x000fe40000004100 */
[-C--:B------:R-:W-:Y:S01]  /*6950*/  FMUL.FTZ R76, R50, R65.reuse ;  /* 0x00000041324c7220 */ /* 0x080fe20000410000 */
[----:B------:R-:W-:Y:S01]  /*6960*/  FMUL.FTZ R66, R45, R66 ;  /* 0x000000422d427220 */ /* 0x000fe20000410000 */
[----:B------:R-:W-:Y:S01]  /*6970*/  FMUL.FTZ R65, R47, R65 ;  /* 0x000000412f417220 */ /* 0x000fe20000410000 */
[-C--:B------:R-:W-:Y:S01]  /*6980*/  FFMA.FTZ R67, R45, R64.reuse, -R78 ;  /* 0x000000402d437223 */ /* 0x080fe2000001084e */
[----:B------:R-:W-:Y:S01]  /*6990*/  FFMA.FTZ R76, R47, R63, -R76 ;  /* 0x0000003f2f4c7223 */ /* 0x000fe2000001084c */
[----:B------:R-:W-:Y:S01]  /*69a0*/  FFMA.FTZ R78, R49, R64, R66 ;  /* 0x00000040314e7223 */ /* 0x000fe20000010042 */
[----:B------:R-:W-:-:S02]  /*69b0*/  HADD2.F32 R64, -RZ, R136.H1_H1 ;  /* 0x30000088ff407230 */ /* 0x000fc40000004100 */
[----:B------:R-:W-:Y:S01]  /*69c0*/  FFMA.FTZ R65, R50, R63, R65 ;  /* 0x0000003f32417223 */ /* 0x000fe20000010041 */
[--C-:B------:R-:W-:Y:S02]  /*69d0*/  HADD2.F32 R47, -RZ, R51.reuse.H0_H0 ;  /* 0x20000033ff2f7230 */ /* 0x100fe40000004100 */
[--C-:B------:R-:W-:Y:S02]  /*69e0*/  HADD2.F32 R45, -RZ, R48.reuse.H0_H0 ;  /* 0x20000030ff2d7230 */ /* 0x100fe40000004100 */
        /* <DEDUP_REMOVED lines=16> */
[----:B------:R-:W-:Y:S02]  /*6af0*/  HADD2.F32 R47, -RZ, R61.H0_H0 ;  /* 0x2000003dff2f7230 */ /* 0x000fe40000004100 */
[----:B------:R-:W-:Y:S01]  /*6b00*/  HADD2.F32 R49, -RZ, R83.H0_H0 ;  /* 0x20000053ff317230 */ /* 0x000fe20000004100 */
[----:B------:R-:W-:Y:S01]  /*6b10*/  F2FP.F16.F32.PACK_AB R80, R81, R80 ;  /* 0x000000505150723e */ /* 0x000fe200000000ff */
[----:B------:R-:W-:Y:S02]  /*6b20*/  HADD2.F32 R61, -RZ, R61.H1_H1 ;  /* 0x3000003dff3d7230 */ /* 0x000fe40000004100 */
[----:B------:R-:W-:Y:S01]  /*6b30*/  FMUL.FTZ R64, R47, R50 ;  /* 0x000000322f407220 */ /* 0x000fe20000410000 */
[----:B------:R-:W-:Y:S02]  /*6b40*/  HADD2.F32 R48, -RZ, R135.H0_H0 ;  /* 0x20000087ff307230 */ /* 0x000fe40000004100 */
[--C-:B------:R-:W-:Y:S02]  /*6b50*/  HADD2.F32 R45, -RZ, R44.reuse.H0_H0 ;  /* 0x2000002cff2d7230 */ /* 0x100fe40000004100 */
[----:B------:R-:W-:Y:S01]  /*6b60*/  FMUL.FTZ R51, R61, R49 ;  /* 0x000000313d337220 */ /* 0x000fe20000410000 */
[----:B------:R-:W-:-:S02]  /*6b70*/  HADD2.F32 R44, -RZ, R44.H1_H1 ;  /* 0x3000002cff2c7230 */ /* 0x000fc40000004100 */
[----:B------:R-:W-:Y:S02]  /*6b80*/  HADD2.F32 R136, -RZ, R136.H0_H0 ;  /* 0x20000088ff887230 */ /* 0x000fe40000004100 */
[C---:B------:R-:W-:Y:S01]  /*6b90*/  FMUL.FTZ R50, R45.reuse, R50 ;  /* 0x000000322d327220 */ /* 0x040fe20000410000 */
[----:B------:R-:W-:Y:S01]  /*6ba0*/  FFMA.FTZ R64, R45, R48, -R64 ;  /* 0x000000302d407223 */ /* 0x000fe20000010840 */
[C---:B------:R-:W-:Y:S01]  /*6bb0*/  FMUL.FTZ R66, R44.reuse, R49 ;  /* 0x000000312c427220 */ /* 0x040fe20000410000 */
[----:B------:R-:W-:Y:S01]  /*6bc0*/  FFMA.FTZ R51, R44, R60, -R51 ;  /* 0x0000003c2c337223 */ /* 0x000fe20000010833 */
        /* <DEDUP_REMOVED lines=14> */
[-C--:B------:R-:W-:Y:S01]  /*6cb0*/  FFMA.FTZ R136, R45, R134.reuse, R136 ;  /* 0x000000862d887223 */ /* 0x080fe20000010088 */
[----:B------:R-:W-:Y:S01]  /*6cc0*/  FFMA.FTZ R63, R44, R134, -R63 ;  /* 0x000000862c3f7223 */ /* 0x000fe2000001083f */
[-C--:B------:R-:W-:Y:S01]  /*6cd0*/  FFMA.FTZ R49, R62, R47.reuse, R49 ;  /* 0x0000002f3e317223 */ /* 0x080fe20000010031 */
[----:B------:R-:W-:Y:S01]  /*6ce0*/  FFMA.FTZ R46, R46, R47, -R77 ;  /* 0x0000002f2e2e7223 */ /* 0x000fe2000001084d */
[----:B------:R-:W-:-:S02]  /*6cf0*/  F2FP.F16.F32.PACK_AB R44, R51, R64 ;  /* 0x00000040332c723e */ /* 0x000fc400000000ff */
[----:B------:R-:W-:Y:S02]  /*6d00*/  F2FP.F16.F32.PACK_AB R45, R67, R76 ;  /* 0x0000004c432d723e */ /* 0x000fe400000000ff */
[----:B------:R-:W-:Y:S01]  /*6d10*/  F2FP.F16.F32.PACK_AB R50, R49, R136 ;  /* 0x000000883132723e */ /* 0x000fe200000000ff */
[----:B------:R-:W-:Y:S01]  /*6d20*/  IMAD.MOV.U32 R49, RZ, RZ, R65 ;  /* 0x000000ffff317224 */ /* 0x000fe200078e0041 */
[----:B------:R-:W-:Y:S02]  /*6d30*/  F2FP.F16.F32.PACK_AB R47, R82, R79 ;  /* 0x0000004f522f723e */ /* 0x000fe400000000ff */
[----:B------:R-:W-:Y:S02]  /*6d40*/  F2FP.F16.F32.PACK_AB R46, R46, R63 ;  /* 0x0000003f2e2e723e */ /* 0x000fe400000000ff */
[----:B------:R-:W-:-:S07]  /*6d50*/  MOV R51, R80 ;  /* 0x0000005000337202 */ /* 0x000fce0000000f00 */
.L_x_7828:
[----:B------:R-:W-:Y:S05]  /*6d60*/  BSYNC B2 ;  /* 0x0000000000027941 */ /* 0x000fea0003800000 */
.L_x_7827:
        /* <DEDUP_REMOVED lines=11> */
.L_x_7826:
[----:B------:R-:W-:Y:S05]  /*6e20*/  BSYNC B1 ;  /* 0x0000000000017941 */ /* 0x000fea0003800000 */
.L_x_7825:
[----:B------:R-:W-:Y:S01]  /*6e30*/  ISETP.GE.OR P4, PT, R189, R114, P2 ;  /* 0x00000072bd00720c */ /* 0x000fe20001786670 */
        /* <DEDUP_REMOVED lines=36> */
[--C-:B------:R-:W-:Y:S01]  /*7080*/  HADD2.F32 R50, -RZ, R49.reuse.H0_H0 ;  /* 0x20000031ff327230 */ /* 0x100fe20000004100 */
[--C-:B------:R-:W-:Y:S01]  /*7090*/  SHF.R.U64 R67, R74, 0x10, R75.reuse ;  /* 0x000000104a437819 */ /* 0x100fe2000000124b */
[----:B------:R-:W-:Y:S01]  /*70a0*/  HADD2.F32 R49, -RZ, R49.H1_H1 ;  /* 0x30000031ff317230 */ /* 0x000fe20000004100 */
[----:B------:R-:W-:Y:S01]  /*70b0*/  SHF.R.U32.HI R74, RZ, 0x10, R75 ;  /* 0x00000010ff4a7819 */ /* 0x000fe2000001164b */
[--C-:B------:R-:W-:Y:S01]  /*70c0*/  HADD2.F32 R46, -RZ, R45.reuse.H0_H0 ;  /* 0x2000002dff2e7230 */ /* 0x100fe20000004100 */
[----:B------:R-:W-:Y:S01]  /*70d0*/  SHF.R.U64 R72, R72, 0x10, R73 ;  /* 0x0000001048487819 */ /* 0x000fe20000001249 */
[----:B------:R-:W-:Y:S01]  /*70e0*/  HADD2.F32 R62, -RZ, R62.H0_H0 ;  /* 0x2000003eff3e7230 */ /* 0x000fe20000004100 */
[--C-:B------:R-:W-:Y:S01]  /*70f0*/  SHF.R.U64 R73, R70, 0x10, R71.reuse ;  /* 0x0000001046497819 */ /* 0x100fe20000001247 */
[----:B------:R-:W-:Y:S01]  /*7100*/  HADD2.F32 R45, -RZ, R45.H1_H1 ;  /* 0x3000002dff2d7230 */ /* 0x000fe20000004100 */
[----:B------:R-:W-:Y:S01]  /*7110*/  SHF.R.U32.HI R70, RZ, 0x10, R71 ;  /* 0x00000010ff467819 */ /* 0x000fe20000011647 */
[----:B------:R-:W-:-:S02]  /*7120*/  HADD2.F32 R63, -RZ, R128.H0_H0 ;  /* 0x20000080ff3f7230 */ /* 0x000fc40000004100 */
        /* <DEDUP_REMOVED lines=11> */
[----:B------:R-:W-:Y:S01]  /*71e0*/  HADD2.F32 R45, -RZ, R47.H0_H0 ;  /* 0x2000002fff2d7230 */ /* 0x000fe20000004100 */
[----:B------:R-:W-:Y:S01]  /*71f0*/  SHF.R.U64 R76, R68, 0x10, R69 ;  /* 0x00000010444c7819 */ /* 0x000fe20000001245 */
[--C-:B------:R-:W-:Y:S02]  /*7200*/  HADD2.F32 R46, -RZ, R51.reuse.H0_H0 ;  /* 0x20000033ff2e7230 */ /* 0x100fe40000004100 */
[----:B------:R-:W-:Y:S02]  /*7210*/  HADD2.F32 R51, -RZ, R51.H1_H1 ;  /* 0x30000033ff337230 */ /* 0x000fe40000004100 */
[-C--:B------:R-:W-:Y:S01]  /*7220*/  FMUL.FTZ R61, R45, R60.reuse ;  /* 0x0000003c2d3d7220 */ /* 0x080fe20000410000 */
[----:B------:R-:W-:Y:S02]  /*7230*/  HADD2.F32 R62, -RZ, R74.H0_H0 ;  /* 0x2000004aff3e7230 */ /* 0x000fe40000004100 */
[----:B------:R-:W-:Y:S01]  /*7240*/  FMUL.FTZ R68, R46, R60 ;  /* 0x0000003c2e447220 */ /* 0x000fe20000410000 */
[----:B------:R-:W-:Y:S01]  /*7250*/  HADD2.F32 R47, -RZ, R47.H1_H1 ;  /* 0x3000002fff2f7230 */ /* 0x000fe20000004100 */
[----:B------:R-:W-:Y:S01]  /*7260*/  F2FP.F16.F32.PACK_AB R63, R66, R63 ;  /* 0x0000003f423f723e */ /* 0x000fe200000000ff */
[----:B------:R-:W-:-:S02]  /*7270*/  HADD2.F32 R49, -RZ, R133.H0_H0 ;  /* 0x20000085ff317230 */ /* 0x000fc40000004100 */
[-C--:B------:R-:W-:Y:S01]  /*7280*/  FMUL.FTZ R60, R51, R62.reuse ;  /* 0x0000003e333c7220 */ /* 0x080fe20000410000 */
[----:B------:R-:W-:Y:S02]  /*7290*/  HADD2.F32 R50, -RZ, R70.H0_H0 ;  /* 0x20000046ff327230 */ /* 0x000fe40000004100 */
[----:B------:R-:W-:Y:S01]  /*72a0*/  FMUL.FTZ R70, R47, R62 ;  /* 0x0000003e2f467220 */ /* 0x000fe20000410000 */
[----:B------:R-:W-:Y:S02]  /*72b0*/  HADD2.F32 R128, -RZ, R128.H1_H1 ;  /* 0x30000080ff807230 */ /* 0x000fe40000004100 */
        /* <DEDUP_REMOVED lines=16> */
[-C--:B------:R-:W-:Y:S01]  /*73c0*/  FFMA.FTZ R50, R45, R132.reuse, -R50 ;  /* 0x000000842d327223 */ /* 0x080fe20000010832 */
        /* <DEDUP_REMOVED lines=11> */
[----:B------:R-:W-:Y:S02]  /*7480*/  HADD2.F32 R133, -RZ, R133.H1_H1 ;  /* 0x30000085ff857230 */ /* 0x000fe40000004100 */
        /* <DEDUP_REMOVED lines=16> */
.L_x_7830:
[----:B------:R-:W-:Y:S05]  /*7590*/  BSYNC B1 ;  /* 0x0000000000017941 */ /* 0x000fea0003800000 */
.L_x_7829:
        /* <DEDUP_REMOVED lines=10> */
.L_x_7768:
[----:B------:R-:W-:-:S13]  /*7640*/  ISETP.NE.AND P0, PT, R197, 0x3, PT ;  /* 0x00000003c500780c */ /* 0x000fda0003f05270 */
[----:B------:R-:W-:Y:S05]  /*7650*/  @!P0 BRA `(.L_x_7831) ;  /* 0x0000000000048947 */ /* 0x000fea0003800000 */
[----:B------:R-:W-:Y:S01]  /*7660*/  BPT.TRAP 0x1 ;  /* 0x000000040000795c */ /* 0x000fe20000300000 */
.L_x_7831:
        /* <DEDUP_REMOVED lines=9> */
.L_x_8089:
[----:B------:R-:W-:Y:S05]  /*7700*/  BSYNC B1 ;  /* 0x0000000000017941 */ /* 0x000fea0003800000 */
.L_x_7832:
        /* <DEDUP_REMOVED lines=9> */
[----:B------:R-:W3:Y:S01]  /*77a0*/  @!P1 LDS.128 R48, [R110+0x1c400] ;  /* 0x01c400006e309984 */ /* 0x000ee20000000c00 */
[----:B------:R-:W-:Y:S02]  /*77b0*/  @!P2 IADD3.X R59, R61, R36, RZ, P3, !PT ;  /* 0x000000243d3ba210 */ /* 0x000fe40001ffe4ff */
        /* <DEDUP_REMOVED lines=9> */
.L_x_7835:
[----:B------:R-:W-:Y:S05]  /*7850*/  BSYNC B1 ;  /* 0x0000000000017941 */ /* 0x000fea0003800000 */
.L_x_7834:
        /* <DEDUP_REMOVED lines=19> */
.L_x_7837:
[----:B------:R-:W-:Y:S05]  /*7990*/  BSYNC B1 ;  /* 0x0000000000017941 */ /* 0x000fea0003800000 */
.L_x_7836:
        /* <DEDUP_REMOVED lines=19> */
.L_x_7839:
[----:B------:R-:W-:Y:S05]  /*7ad0*/  BSYNC B1 ;  /* 0x0000000000017941 */ /* 0x000fea0003800000 */
.L_x_7838:
[----:B------:R-:W-:-:S13]  /*7ae0*/  ISETP.GE.AND P3, PT, R189, R114, PT ;  /* 0x00000072bd00720c */ /* 0x000fda0003f66270 */
[----:B------:R-:W-:Y:S05]  /*7af0*/  @P3 BRA `(.L_x_7805) ;  /* 0x00000000004c3947 */ /* 0x000fea0003800000 */
[----:B------:R-:W3:Y:S01]  /*7b00*/  LDC.64 R58, c[0x0][0x2f0] ;  /* 0x0000bc00ff3a7b82 */ /* 0x000ee20000000a00 */
[----:B-12-4-:R-:W1:Y:S01]  /*7b10*/  @!P2 LDS.128 R44, [R110+0x1b400] ;  /* 0x01b400006e2ca984 */ /* 0x016e620000000c00 */
[----:B------:R-:W-:-:S03]  /*7b20*/  MOV R53, R61 ;  /* 0x0000003d00357202 */ /* 0x000fc60000000f00 */
        /* <DEDUP_REMOVED lines=16> */
.L_x_7805:
[----:B------:R-:W-:Y:S05]  /*7c30*/  BSYNC B0 ;  /* 0x0000000000007941 */ /* 0x000fea0003800000 */
.L_x_7767:
        /* <DEDUP_REMOVED lines=17> */
.L_x_7841:
[----:B------:R-:W-:Y:S05]  /*7d50*/  BSYNC B0 ;  /* 0x0000000000007941 */ /* 0x000fea0003800000 */
.L_x_7840:
[----:B------:R-:W2:Y:S01]  /*7d60*/  SYNCS.PHASECHK.TRANS64.TRYWAIT P0, [R105+URZ+0x288b0], R122 ;  /* 0x0288b07a690075a7 */ /* 0x000ea2000800017f */
[----:B------:R-:W-:Y:S01]  /*7d70*/  ULDC UR36, c[0x0][0x2e4] ;  /* 0x0000b90000247ab9 */ /* 0x000fe20000000800 */
[----:B------:R-:W-:Y:S01]  /*7d80*/  ULDC.64 UR40, c[0x0][0x318] ;  /* 0x0000c60000287ab9 */ /* 0x000fe20000000a00 */
[----:B------:R-:W-:Y:S01]  /*7d90*/  ULDC.64 UR42, c[0x0][0x308] ;  /* 0x0000c200002a7ab9 */ /* 0x000fe20000000a00 */
[----:B------:R-:W-:Y:S04]  /*7da0*/  BSSY B0, `(.L_x_7842) ;  /* 0x0000002000007945 */ /* 0x000fe80003800000 */
[----:B--2---:R-:W-:Y:S05]  /*7db0*/  @!P0 BRA `(.L_x_7843) ;  /* 0x0000017000608947 */ /* 0x004fea0003800000 */
.L_x_8090:
[----:B------:R-:W-:Y:S05]  /*7dc0*/  BSYNC B0 ;  /* 0x0000000000007941 */ /* 0x000fea0003800000 */
.L_x_7842:
        /* <DEDUP_REMOVED lines=18> */
.L_x_7845:
[----:B------:R-:W-:Y:S05]  /*7ef0*/  BSYNC B0 ;  /* 0x0000000000007941 */ /* 0x000fea0003800000 */
.L_x_7844:
[----:B------:R-:W-:Y:S01]  /*7f00*/  ISETP.GE.AND P0, PT, R188, R114, PT ;  /* 0x00000072bc00720c */ /* 0x000fe20003f06270 */
[----:B------:R-:W-:-:S12]  /*7f10*/  BSSY B0, `(.L_x_7846) ;  /* 0x0000012000007945 */ /* 0x000fd80003800000 */
[----:B------:R-:W-:Y:S05]  /*7f20*/  @P0 BRA `(.L_x_7847) ;  /* 0x0000000000400947 */ /* 0x000fea0003800000 */
[----:B---3--:R-:W-:Y:S01]  /*7f30*/  IADD3 R47, P0, R48, 0x20, RZ ;  /* 0x00000020302f7810 */ /* 0x008fe20007f1e0ff */
        /* <DEDUP_REMOVED lines=15> */
.L_x_7847:
[----:B------:R-:W-:Y:S05]  /*8030*/  BSYNC B0 ;  /* 0x0000000000007941 */ /* 0x000fea0003800000 */
.L_x_7846:
        /* <DEDUP_REMOVED lines=19> */
.L_x_7849:
[----:B------:R-:W-:Y:S05]  /*8170*/  BSYNC B0 ;  /* 0x0000000000007941 */ /* 0x000fea0003800000 */
.L_x_7848:
[----:B------:R-:W-:Y:S01]  /*8180*/  ISETP.GE.AND P0, PT, R189, R114, PT ;  /* 0x00000072bd00720c */ /* 0x000fe20003f06270 */
[----:B------:R-:W-:-:S12]  /*8190*/  BSSY B0, `(.L_x_7850) ;  /* 0x0000012000007945 */ /* 0x000fd80003800000 */
[----:B------:R-:W-:Y:S05]  /*81a0*/  @P0 BRA `(.L_x_7851) ;  /* 0x0000000000400947 */ /* 0x000fea0003800000 */
[----:B-1-34-:R-:W-:Y:S01]  /*81b0*/  IADD3 R47, P0, R48, 0x60, RZ ;  /* 0x00000060302f7810 */ /* 0x01afe20007f1e0ff */
[----:B------:R-:W-:Y:S02]  /*81c0*/  IMAD.MOV.U32 R44, RZ, RZ, R98 ;  /* 0x000000ffff2c7224 */ /* 0x000fe400078e0062 */
[----:B------:R-:W-:Y:S01]  /*81d0*/  IMAD.MOV.U32 R45, RZ, RZ, R104 ;  /* 0x000000ffff2d7224 */ /* 0x000fe200078e0068 */
[----:B------:R-:W-:Y:S01]  /*81e0*/  IADD3.X R48, RZ, R49, RZ, P0, !PT ;  /* 0x00000031ff307210 */ /* 0x000fe200007fe4ff */
        /* <DEDUP_REMOVED lines=12> */
.L_x_7851:
[----:B------:R-:W-:Y:S05]  /*82b0*/  BSYNC B0 ;  /* 0x0000000000007941 */ /* 0x000fea0003800000 */
.L_x_7850:
        /* <DEDUP_REMOVED lines=22> */
.L_x_7762:
[----:B------:R-:W-:Y:S01]  /*8420*/  ISETP.GE.AND P2, PT, R123, 0x1, PT ;  /* 0x000000017b00780c */ /* 0x000fe20003f46270 */
[----:B------:R-:W-:Y:S01]  /*8430*/  IMAD.MOV.U32 R0, RZ, RZ, RZ ;  /* 0x000000ffff007224 */ /* 0x000fe200078e00ff */
[----:B------:R-:W-:Y:S01]  /*8440*/  PLOP3.LUT P1, PT, PT, PT, PT, 0x80, 0x0 ;  /* 0x000000000000781c */ /* 0x000fe20003f2f070 */
[----:B------:R-:W-:Y:S01]  /*8450*/  IMAD.MOV.U32 R3, RZ, RZ, RZ ;  /* 0x000000ffff037224 */ /* 0x000fe200078e00ff */
        /* <DEDUP_REMOVED lines=34> */
[----:B------:R-:W1:Y:S01]  /*8680*/  FENCE.VIEW.ASYNC.G ;  /* 0x00000000000073c6 */ /* 0x000e620000000100 */
[----:B------:R-:W-:Y:S05]  /*8690*/  WARPSYNC.ALL ;  /* 0x0000000000007948 */ /* 0x000fea0003800000 */
[----:B-1----:R-:W-:Y:S06]  /*86a0*/  BAR.ARV 0xc, 0x120 ;  /* 0x0304800000007b1d */ /* 0x002fec0000002000 */
.L_x_7853:
[----:B------:R-:W-:Y:S01]  /*86b0*/  MOV R58, RZ ;  /* 0x000000ff003a7202 */ /* 0x000fe20000000f00 */
[----:B------:R-:W-:Y:S01]  /*86c0*/  IMAD.MOV.U32 R11, RZ, RZ, RZ ;  /* 0x000000ffff0b7224 */ /* 0x000fe200078e00ff */
[----:B------:R-:W-:Y:S06]  /*86d0*/  @!P2 BRA `(.L_x_7854) ;  /* 0x000000e800e8a947 */ /* 0x000fec0003800000 */
[----:B------:R-:W-:-:S03]  /*86e0*/  UMOV UR4, 0xffffffff ;  /* 0xffffffff00047882 */ /* 0x000fc60000000000 */
[----:B------:R-:W-:Y:S05]  /*86f0*/  BRA.DIV UR4, `(.L_x_7855) ;  /* 0x0000016a04247947 */ /* 0x000fea000b800000 */
[----:B------:R1:W2:Y:S02]  /*8700*/  SHFL.IDX PT, R192, R231, RZ, 0x1f ;  /* 0x00001fffe7c07589 */ /* 0x0002a400000e0000 */
.L_x_8093:
[----:B--2---:R-:W-:Y:S02]  /*8710*/  LEA.HI R0, R192, R192, RZ, 0x1 ;  /* 0x000000c0c0007211 */ /* 0x004fe400078f08ff */
[----:B------:R-:W-:Y:S02]  /*8720*/  LOP3.LUT P0, RZ, R226, 0x3ff, RZ, 0xc0, !PT ;  /* 0x000003ffe2ff7812 */ /* 0x000fe4000780c0ff */
[----:B------:R-:W-:Y:S02]  /*8730*/  LOP3.LUT R3, R0, 0x1e, RZ, 0xc0, !PT ;  /* 0x0000001e00037812 */ /* 0x000fe400078ec0ff */
[----:B------:R-:W-:-:S03]  /*8740*/  P2R R24, PR, RZ, 0x1 ;  /* 0x00000001ff187803 */ /* 0x000fc60000000000 */
[----:B------:R-:W-:-:S04]  /*8750*/  IMAD.IADD R3, R192, 0x1, -R3 ;  /* 0x00000001c0037824 */ /* 0x000fc800078e0a03 */
[----:B------:R-:W-:-:S05]  /*8760*/  IMAD R3, R3, 0x2000, R226 ;  /* 0x0000200003037824 */ /* 0x000fca00078e02e2 */
[----:B------:R-:W-:-:S04]  /*8770*/  SHF.R.U32.HI R3, RZ, 0x4, R3 ;  /* 0x00000004ff037819 */ /* 0x000fc80000011603 */
[----:B------:R-:W-:Y:S01]  /*8780*/  LOP3.LUT R52, R3, 0x3fff, RZ, 0xc0, !PT ;  /* 0x00003fff03347812 */ /* 0x000fe200078ec0ff */
[----:B------:R-:W-:Y:S06]  /*8790*/  @!P0 BRA `(.L_x_7856) ;  /* 0x0000000000408947 */ /* 0x000fec0003800000 */
[----:B------:R-:W-:Y:S01]  /*87a0*/  MOV R0, 0x0 ;  /* 0x0000000000007802 */ /* 0x000fe20000000f00 */
[----:B------:R-:W-:Y:S01]  /*87b0*/  ULDC.64 UR4, c[0x4][0x1b8] ;  /* 0x01006e0000047ab9 */ /* 0x000fe20000000a00 */
[----:B------:R-:W-:Y:S01]  /*87c0*/  ULDC.64 UR6, c[0x4][0x1c0] ;  /* 0x0100700000067ab9 */ /* 0x000fe20000000a00 */
[----:B------:R-:W-:Y:S01]  /*87d0*/  MOV R4, UR4 ;  /* 0x0000000400047c02 */ /* 0x000fe20008000f00 */
[----:B------:R2:W3:Y:S01]  /*87e0*/  LDC.64 R14, c[0x4][R0] ;  /* 0x01000000000e7b82 */ /* 0x0004e20000000a00 */
        /* <DEDUP_REMOVED lines=8> */
[----:B--2---:R-:W-:-:S07]  /*8870*/  IMAD.MOV.U32 R12, RZ, RZ, 0x1 ;  /* 0x00000001ff0c7424 */ /* 0x004fce00078e00ff */
[----:B------:R-:W-:-:S07]  /*8880*/  LEPC R20, `(.L_x_7856) ;  /* 0x000000001014794e */ /* 0x000fce0000000000 */
[----:B01-3-5:R-:W-:Y:S05]  /*8890*/  CALL.ABS.NOINC R14 ;  /* 0x000000000e007343 */ /* 0x02bfea0003c00000 */
.L_x_7856:
[----:B------:R-:W-:Y:S02]  /*88a0*/  ULDC UR4, c[0x0][0x3d4] ;  /* 0x0000f50000047ab9 */ /* 0x000fe40000000800 */
[----:B------:R-:W-:-:S13]  /*88b0*/  ISETP.LT.AND P0, PT, RZ, UR4, PT ;  /* 0x00000004ff007c0c */ /* 0x000fda000bf01270 */
[----:B------:R-:W-:Y:S05]  /*88c0*/  @P0 BRA `(.L_x_7857) ;  /* 0x00000000003c0947 */ /* 0x000fea0003800000 */
[----:B------:R-:W-:-:S04]  /*88d0*/  LEA.HI R0, R223, R223, RZ, 0x1 ;  /* 0x000000dfdf007211 */ /* 0x000fc800078f08ff */
[----:B------:R-:W-:-:S05]  /*88e0*/  LOP3.LUT R0, R0, 0xfffffffe, RZ, 0xc0, !PT ;  /* 0xfffffffe00007812 */ /* 0x000fca00078ec0ff */
[----:B------:R-:W-:-:S05]  /*88f0*/  IMAD.IADD R0, R223, 0x1, -R0 ;  /* 0x00000001df007824 */ /* 0x000fca00078e0a00 */
[----:B------:R-:W-:-:S04]  /*8900*/  SHF.L.U32 R3, R0, 0x1f, RZ ;  /* 0x0000001f00037819 */ /* 0x000fc800000006ff */
[----:B------:R2:W3:Y:S03]  /*8910*/  SYNCS.PHASECHK.TRANS64.TRYWAIT P0, [R2+URZ+0x28800], R3 ;  /* 0x02880003020075a7 */ /* 0x0004e6000800017f */
[----:B---3--:R-:W-:Y:S05]  /*8920*/  @!P0 NANOSLEEP.SYNCS 0x989680 ;  /* 0x009896800000895d */ /* 0x008fea0003900000 */
[----:B------:R-:W3:Y:S01]  /*8930*/  @!P0 SYNCS.PHASECHK.TRANS64 P0, [R2+URZ+0x28800], R3 ;  /* 0x02880003020085a7 */ /* 0x000ee2000800007f */
[----:B------:R-:W-:Y:S04]  /*8940*/  BSSY B0, `(.L_x_7858) ;  /* 0x0000006000007945 */ /* 0x000fe80003800000 */
[----:B---3--:R-:W-:Y:S05]  /*8950*/  @P0 BRA `(.L_x_7859) ;  /* 0x0000000000100947 */ /* 0x008fea0003800000 */
.L_x_7860:
[----:B---3--:R3:W4:Y:S02]  /*8960*/  SYNCS.PHASECHK.TRANS64.TRYWAIT P0, [R2+URZ+0x28800], R3 ;  /* 0x02880003020075a7 */ /* 0x008724000800017f */
[----:B----4-:R-:W-:Y:S05]  /*8970*/  @!P0 NANOSLEEP.SYNCS 0x989680 ;  /* 0x009896800000895d */ /* 0x010fea0003900000 */
[----:B------:R-:W4:Y:S02]  /*8980*/  @!P0 SYNCS.PHASECHK.TRANS64 P0, [R2+URZ+0x28800], R3 ;  /* 0x02880003020085a7 */ /* 0x000f24000800007f */
[----:B----4-:R-:W-:Y:S05]  /*8990*/  @!P0 BRA `(.L_x_7860) ;  /* 0xfffffffc00f08947 */ /* 0x010fea000383ffff */
.L_x_7859:
[----:B------:R-:W-:Y:S05]  /*89a0*/  BSYNC B0 ;  /* 0x0000000000007941 */ /* 0x000fea0003800000 */
.L_x_7858:
[----:B------:R-:W-:Y:S05]  /*89b0*/  BRA `(.L_x_7861) ;  /* 0x0000005000347947 */ /* 0x000fea0003800000 */
.L_x_7857:
[----:B------:R-:W2:Y:S01]  /*89c0*/  LDC.64 R12, c[0x0][0x3d8] ;  /* 0x0000f600ff0c7b82 */ /* 0x000ea20000000a00 */
[----:B-----5:R-:W-:Y:S01]  /*89d0*/  SHF.R.S32.HI R3, RZ, 0x1f, R117 ;  /* 0x0000001fff037819 */ /* 0x020fe20000011475 */
[----:B------:R-:W-:Y:S01]  /*89e0*/  IMAD.MOV.U32 R6, RZ, RZ, R16 ;  /* 0x000000ffff067224 */ /* 0x000fe200078e0010 */
[----:B------:R-:W-:Y:S01]  /*89f0*/  ISETP.NE.AND P4, PT, R24, RZ, PT ;  /* 0x000000ff1800720c */ /* 0x000fe20003f85270 */
[----:B------:R-:W-:Y:S01]  /*8a00*/  IMAD.MOV.U32 R7, RZ, RZ, R17 ;  /* 0x000000ffff077224 */ /* 0x000fe200078e0011 */
[----:B------:R-:W-:Y:S02]  /*8a10*/  SHF.R.S32.HI R5, RZ, 0x1f, R22 ;  /* 0x0000001fff057819 */ /* 0x000fe40000011416 */
[----:B------:R-:W-:Y:S01]  /*8a20*/  MOV R4, R22 ;  /* 0x0000001600047202 */ /* 0x000fe20000000f00 */
[----:B------:R-:W3:Y:S01]  /*8a30*/  LDC.64 R14, c[0x0][0x3e8] ;  /* 0x0000fa00ff0e7b82 */ /* 0x000ee20000000a00 */
[-C--:B--2---:R-:W-:Y:S01]  /*8a40*/  IMAD R0, R3, R12.reuse, RZ ;  /* 0x0000000c03007224 */ /* 0x084fe200078e02ff */
[----:B------:R-:W-:Y:S01]  /*8a50*/  SHF.L.U64.HI R30, R12, 0x5, R13 ;  /* 0x000000050c1e7819 */ /* 0x000fe2000001020d */
[----:B------:R-:W-:-:S04]  /*8a60*/  IMAD.WIDE.U32 R8, R18, R12, R6 ;  /* 0x0000000c12087225 */ /* 0x000fc800078e0006 */
[----:B------:R-:W-:Y:S02]  /*8a70*/  IMAD R21, R19, R12, RZ ;  /* 0x0000000c13157224 */ /* 0x000fe400078e02ff */
[-C--:B---3--:R-:W-:Y:S01]  /*8a80*/  IMAD R20, R3, R14.reuse, RZ ;  /* 0x0000000e03147224 */ /* 0x088fe200078e02ff */
[----:B------:R-:W-:Y:S01]  /*8a90*/  SHF.L.U64.HI R28, R14, 0x5, R15 ;  /* 0x000000050e1c7819 */ /* 0x000fe2000001020f */
[----:B------:R-:W-:Y:S01]  /*8aa0*/  IMAD.WIDE.U32 R10, R18, R14, R6 ;  /* 0x0000000e120a7225 */ /* 0x000fe200078e0006 */
[----:B------:R-:W-:-:S03]  /*8ab0*/  SHF.L.U32 R24, R14, 0x5, RZ ;  /* 0x000000050e187819 */ /* 0x000fc600000006ff */
[----:B------:R-:W-:-:S04]  /*8ac0*/  IMAD.WIDE.U32 R6, R18, R12, R4 ;  /* 0x0000000c12067225 */ /* 0x000fc800078e0004 */
[----:B------:R-:W-:-:S04]  /*8ad0*/  IMAD.WIDE.U32 R54, R117, R12, RZ ;  /* 0x0000000c75367225 */ /* 0x000fc800078e00ff */
[----:B------:R-:W-:Y:S01]  /*8ae0*/  IMAD R3, R19, R14, RZ ;  /* 0x0000000e13037224 */ /* 0x000fe200078e02ff */
[-C--:B------:R-:W-:Y:S01]  /*8af0*/  IADD3 R27, P2, R8, R54.reuse, RZ ;  /* 0x00000036081b7210 */ /* 0x080fe20007f5e0ff */
[C---:B------:R-:W-:Y:S01]  /*8b00*/  IMAD R59, R117.reuse, R13, R0 ;  /* 0x0000000d753b7224 */ /* 0x040fe200078e0200 */
[----:B------:R-:W-:Y:S01]  /*8b10*/  IADD3 R63, P0, R6, R54, RZ ;  /* 0x00000036063f7210 */ /* 0x000fe20007f1e0ff */
[C---:B------:R-:W-:Y:S02]  /*8b20*/  IMAD R53, R117.reuse, R15, R20 ;  /* 0x0000000f75357224 */ /* 0x040fe400078e0214 */
[----:B------:R-:W-:-:S04]  /*8b30*/  IMAD.WIDE.U32 R56, R117, R14, RZ ;  /* 0x0000000e75387225 */ /* 0x000fc800078e00ff */
[----:B------:R-:W-:Y:S01]  /*8b40*/  IMAD.WIDE.U32 R4, R18, R14, R4 ;  /* 0x0000000e12047225 */ /* 0x000fe200078e0004 */
[----:B------:R-:W-:-:S03]  /*8b50*/  IADD3 R33, P3, R10, R56, RZ ;  /* 0x000000380a217210 */ /* 0x000fc60007f7e0ff */
[----:B------:R-:W-:Y:S01]  /*8b60*/  IMAD R21, R18, R13, R21 ;  /* 0x0000000d12157224 */ /* 0x000fe200078e0215 */
[----:B------:R-:W-:Y:S01]  /*8b70*/  IADD3 R61, P1, R4, R56, RZ ;  /* 0x00000038043d7210 */ /* 0x000fe20007f3e0ff */
[----:B------:R-:W-:Y:S02]  /*8b80*/  IMAD R3, R18, R15, R3 ;  /* 0x0000000f12037224 */ /* 0x000fe400078e0203 */
[----:B------:R-:W-:Y:S02]  /*8b90*/  IMAD.IADD R59, R59, 0x1, R55 ;  /* 0x000000013b3b7824 */ /* 0x000fe400078e0237 */
[----:B------:R-:W-:Y:S02]  /*8ba0*/  IMAD.IADD R53, R53, 0x1, R57 ;  /* 0x0000000135357824 */ /* 0x000fe400078e0239 */
[----:B------:R-:W-:Y:S01]  /*8bb0*/  IMAD.SHL.U32 R29, R12, 0x20, RZ ;  /* 0x000000200c1d7824 */ /* 0x000fe200078e00ff */
[C---:B------:R-:W-:Y:S02]  /*8bc0*/  IADD3.X R65, R59.reuse, R7, R21, P0, !PT ;  /* 0x000000073b417210 */ /* 0x040fe400007fe415 */
[----:B------:R-:W-:-:S02]  /*8bd0*/  IADD3.X R31, R59, R21, R9, P2, !PT ;  /* 0x000000153b1f7210 */ /* 0x000fc400017fe409 */
[C---:B------:R-:W-:Y:S02]  /*8be0*/  IADD3.X R67, R53.reuse, R5, R3, P1, !PT ;  /* 0x0000000535437210 */ /* 0x040fe40000ffe403 */
[----:B------:R-:W-:Y:S01]  /*8bf0*/  IADD3.X R35, R53, R3, R11, P3, !PT ;  /* 0x0000000335237210 */ /* 0x000fe20001ffe40b */
[----:B------:R-:W-:Y:S06]  /*8c00*/  @!P4 BRA `(.L_x_7862) ;  /* 0x000000000040c947 */ /* 0x000fec0003800000 */
[----:B------:R-:W-:Y:S01]  /*8c10*/  MOV R0, 0x0 ;  /* 0x0000000000007802 */ /* 0x000fe20000000f00 */
[----:B------:R-:W-:Y:S01]  /*8c20*/  ULDC.64 UR4, c[0x4][0x1b8] ;  /* 0x01006e0000047ab9 */ /* 0x000fe20000000a00 */
[----:B------:R-:W-:Y:S01]  /*8c30*/  ULDC.64 UR6, c[0x4][0xa8] ;  /* 0x01002a0000067ab9 */ /* 0x000fe20000000a00 */
[----:B------:R-:W-:Y:S01]  /*8c40*/  IMAD.U32 R4, RZ, RZ, UR4 ;  /* 0x00000004ff047e24 */ /* 0x000fe2000f8e00ff */
[----:B------:R2:W3:Y:S01]  /*8c50*/  LDC.64 R14, c[0x4][R0] ;  /* 0x01000000000e7b82 */ /* 0x0004e20000000a00 */
        /* <DEDUP_REMOVED lines=8> */
[----:B--2---:R-:W-:-:S07]  /*8ce0*/  IMAD.MOV.U32 R13, RZ, RZ, RZ ;  /* 0x000000ffff0d7224 */ /* 0x004fce00078e00ff */
[----:B------:R-:W-:-:S07]  /*8cf0*/  LEPC R20, `(.L_x_7862) ;  /* 0x000000001014794e */ /* 0x000fce0000000000 */
[----:B01-3--:R-:W-:Y:S05]  /*8d00*/  CALL.ABS.NOINC R14 ;  /* 0x000000000e007343 */ /* 0x00bfea0003c00000 */
.L_x_7862:
[----:B------:R-:W2:Y:S01]  /*8d10*/  LDC.64 R12, c[0x0][0x3d8] ;  /* 0x0000f600ff0c7b82 */ /* 0x000ea20000000a00 */
[----:B------:R-:W-:Y:S01]  /*8d20*/  SHF.R.S32.HI R3, RZ, 0x1f, R193 ;  /* 0x0000001fff037819 */ /* 0x000fe200000114c1 */
[----:B------:R-:W-:Y:S01]  /*8d30*/  ULDC.U8 UR4, c[0x0][0x3f0] ;  /* 0x0000fc0000047ab9 */ /* 0x000fe20000000000 */
[----:B------:R-:W-:Y:S01]  /*8d40*/  BSSY B0, `(.L_x_7863) ;  /* 0x00004cc000007945 */ /* 0x000fe20003800000 */
[----:B------:R-:W-:-:S04]  /*8d50*/  ISETP.NE.AND P0, PT, RZ, UR4, PT ;  /* 0x00000004ff007c0c */ /* 0x000fc8000bf05270 */
[----:B------:R-:W3:Y:S01]  /*8d60*/  LDC.64 R10, c[0x0][0x3e8] ;  /* 0x0000fa00ff0a7b82 */ /* 0x000ee20000000a00 */
[-C--:B--2---:R-:W-:Y:S02]  /*8d70*/  IMAD R0, R3, R12.reuse, RZ ;  /* 0x0000000c03007224 */ /* 0x084fe400078e02ff */
[----:B------:R-:W-:-:S04]  /*8d80*/  IMAD.WIDE.U32 R4, R193, R12, RZ ;  /* 0x0000000cc1047225 */ /* 0x000fc800078e00ff */
[-C--:B---3--:R-:W-:Y:S02]  /*8d90*/  IMAD R6, R3, R10.reuse, RZ ;  /* 0x0000000a03067224 */ /* 0x088fe400078e02ff */
[C---:B------:R-:W-:Y:S02]  /*8da0*/  IMAD R3, R193.reuse, R13, R0 ;  /* 0x0000000dc1037224 */ /* 0x040fe400078e0200 */
[----:B------:R-:W-:-:S04]  /*8db0*/  IMAD.WIDE.U32 R8, R193, R10, RZ ;  /* 0x0000000ac1087225 */ /* 0x000fc800078e00ff */
[----:B------:R-:W-:Y:S01]  /*8dc0*/  IMAD R7, R193, R11, R6 ;  /* 0x0000000bc1077224 */ /* 0x000fe200078e0206 */
[C---:B------:R-:W-:Y:S01]  /*8dd0*/  SHF.L.U32 R6, R4.reuse, 0x7, RZ ;  /* 0x0000000704067819 */ /* 0x040fe200000006ff */
[----:B------:R-:W-:Y:S02]  /*8de0*/  IMAD.IADD R5, R5, 0x1, R3 ;  /* 0x0000000105057824 */ /* 0x000fe400078e0203 */
[----:B------:R-:W-:Y:S02]  /*8df0*/  IMAD R0, R193, -0x80, R195 ;  /* 0xffffff80c1007824 */ /* 0x000fe400078e02c3 */
[----:B------:R-:W-:Y:S01]  /*8e00*/  IMAD.IADD R3, R9, 0x1, R7 ;  /* 0x0000000109037824 */ /* 0x000fe200078e0207 */
[----:B------:R-:W-:Y:S01]  /*8e10*/  SHF.L.U64.HI R7, R4, 0x7, R5 ;  /* 0x0000000704077819 */ /* 0x000fe20000010205 */
[----:B------:R-:W-:Y:S01]  /*8e20*/  IMAD.SHL.U32 R4, R8, 0x80, RZ ;  /* 0x0000008008047824 */ /* 0x000fe200078e00ff */
[----:B------:R-:W-:Y:S02]  /*8e30*/  VIMNMX R72, R0, 0x80, PT ;  /* 0x0000008000487848 */ /* 0x000fe40003fe0100 */
[----:B------:R-:W-:Y:S01]  /*8e40*/  SHF.L.U64.HI R5, R8, 0x7, R3 ;  /* 0x0000000708057819 */ /* 0x000fe20000010203 */
[----:B------:R-:W-:Y:S06]  /*8e50*/  @!P0 BRA `(.L_x_7864) ;  /* 0x0000002400b08947 */ /* 0x000fec0003800000 */
[----:B------:R-:W2:Y:S01]  /*8e60*/  LDC R0, c[0x0][0x428] ;  /* 0x00010a00ff007b82 */ /* 0x000ea20000000800 */
        /* <DEDUP_REMOVED lines=11> */
[----:B--2---:R-:W-:-:S13]  /*8f20*/  ISETP.NE.AND P4, PT, R0, 0x1, PT ;  /* 0x000000010000780c */ /* 0x004fda0003f85270 */
[----:B------:R-:W2:Y:S08]  /*8f30*/  @P4 LDC R20, c[0x0][0x42c] ;  /* 0x00010b00ff144b82 */ /* 0x000eb00000000800 */
[----:B------:R-:W3:Y:S01]  /*8f40*/  @P4 LDC R21, c[0x0][0x430] ;  /* 0x00010c00ff154b82 */ /* 0x000ee20000000800 */
        /* <DEDUP_REMOVED lines=22> */
.L_x_7866:
[----:B------:R-:W-:Y:S05]  /*90b0*/  BSYNC B1 ;  /* 0x0000000000017941 */ /* 0x000fea0003800000 */
.L_x_7865:
[----:B------:R-:W-:Y:S04]  /*90c0*/  BSSY B1, `(.L_x_7867) ;  /* 0x0000017000017945 */ /* 0x000fe80003800000 */
[----:B------:R-:W-:Y:S05]  /*90d0*/  @P1 BRA `(.L_x_7868) ;  /* 0x0000000000541947 */ /* 0x000fea0003800000 */
[----:B----4-:R-:W-:Y:S01]  /*90e0*/  IADD3 R9, P2, P3, R63, R29, R6 ;  /* 0x0000001d3f097210 */ /* 0x010fe20007b5e006 */
        /* <DEDUP_REMOVED lines=20> */
.L_x_7868:
[----:B------:R-:W-:Y:S05]  /*9230*/  BSYNC B1 ;  /* 0x0000000000017941 */ /* 0x000fea0003800000 */
.L_x_7867:
[----:B-----5:R-:W-:Y:S01]  /*9240*/  MOV R3, R50 ;  /* 0x0000003200037202 */ /* 0x020fe20000000f00 */
[----:B------:R-:W-:Y:S01]  /*9250*/  IMAD R0, R193, 0x80, R18 ;  /* 0x00000080c1007824 */ /* 0x000fe200078e0212 */
[----:B------:R-:W-:Y:S01]  /*9260*/  ISETP.GE.AND P2, PT, R187, R72, PT ;  /* 0x00000048bb00720c */ /* 0x000fe20003f46270 */
[----:B------:R-:W-:Y:S01]  /*9270*/  IMAD.MOV.U32 R24, RZ, RZ, R51 ;  /* 0x000000ffff187224 */ /* 0x000fe200078e0033 */
[----:B------:R-:W-:Y:S01]  /*9280*/  PRMT R64, R3, 0x7610, R64 ;  /* 0x0000761003407816 */ /* 0x000fe20000000040 */
[----:B------:R-:W-:Y:S01]  /*9290*/  IMAD R3, R219, 0x20, R0 ;  /* 0x00000020db037824 */ /* 0x000fe200078e0200 */
[----:B------:R-:W-:Y:S01]  /*92a0*/  MOV R0, R46 ;  /* 0x0000002e00007202 */ /* 0x000fe20000000f00 */
[----:B----4-:R-:W-:Y:S01]  /*92b0*/  IMAD.MOV.U32 R9, RZ, RZ, R59 ;  /* 0x000000ffff097224 */ /* 0x010fe200078e003b */
[----:B------:R-:W-:Y:S01]  /*92c0*/  ISETP.GE.AND P3, PT, R189, R72, PT ;  /* 0x00000048bd00720c */ /* 0x000fe20003f66270 */
[----:B------:R-:W-:Y:S01]  /*92d0*/  IMAD.MOV.U32 R25, RZ, RZ, R47 ;  /* 0x000000ffff197224 */ /* 0x000fe200078e002f */
[----:B------:R-:W-:Y:S01]  /*92e0*/  PRMT R59, R0, 0x7610, R59 ;  /* 0x00007610003b7816 */ /* 0x000fe2000000003b */
[----:B--2---:R-:W-:Y:S01]  /*92f0*/  @P4 IMAD.HI.U32 R0, R3, R20, RZ ;  /* 0x0000001403004227 */ /* 0x004fe200078e00ff */
[----:B------:R-:W-:Y:S01]  /*9300*/  PRMT R72, R24, 0x7610, R72 ;  /* 0x0000761018487816 */ /* 0x000fe20000000048 */
[----:B------:R-:W-:Y:S01]  /*9310*/  BSSY B1, `(.L_x_7869) ;  /* 0x000003e000017945 */ /* 0x000fe20003800000 */
[----:B------:R-:W-:Y:S01]  /*9320*/  PRMT R58, R58, 0x5410, R25 ;  /* 0x000054103a3a7816 */ /* 0x000fe20000000019 */
[----:B------:R-:W-:Y:S01]  /*9330*/  IMAD.MOV.U32 R20, RZ, RZ, R49 ;  /* 0x000000ffff147224 */ /* 0x000fe200078e0031 */
[----:B---3--:R-:W-:Y:S01]  /*9340*/  @P4 SHF.R.U32.HI R3, RZ, R21, R0 ;  /* 0x00000015ff034219 */ /* 0x008fe20000011600 */
        /* <DEDUP_REMOVED lines=8> */
[----:B------:R-:W-:Y:S01]  /*93d0*/  IMAD.MOV.U32 R8, RZ, RZ, R54 ;  /* 0x000000ffff087224 */ /* 0x000fe200078e0036 */
[----:B------:R-:W-:Y:S01]  /*93e0*/  SHF.R.S32.HI R21, RZ, 0x1f, R3 ;  /* 0x0000001fff157819 */ /* 0x000fe20000011403 */
[----:B------:R-:W-:Y:S01]  /*93f0*/  IMAD.MOV.U32 R15, RZ, RZ, R53 ;  /* 0x000000ffff0f7224 */ /* 0x000fe200078e0035 */
[----:B------:R-:W-:Y:S01]  /*9400*/  PRMT R58, R25, 0x7610, R58 ;  /* 0x00007610193a7816 */ /* 0x000fe2000000003a */
[----:B------:R-:W-:Y:S01]  /*9410*/  IMAD.MOV.U32 R25, RZ, RZ, R39 ;  /* 0x000000ffff197224 */ /* 0x000fe200078e0027 */
[----:B------:R-:W-:Y:S01]  /*9420*/  PRMT R59, R59, 0x5410, R24 ;  /* 0x000054103b3b7816 */ /* 0x000fe20000000018 */
[----:B------:R-:W-:Y:S01]  /*9430*/  IMAD.WIDE.U32 R56, R3, R12, R8 ;  /* 0x0000000c03387225 */ /* 0x000fe200078e0008 */
[----:B------:R-:W-:-:S02]  /*9440*/  PRMT R54, R20, 0x7610, R54 ;  /* 0x0000761014367816 */ /* 0x000fc40000000036 */
[----:B------:R-:W-:Y:S02]  /*9450*/  CS2R R26, SRZ ;  /* 0x00000000001a7805 */ /* 0x000fe4000001ff00 */
[----:B------:R-:W-:Y:S01]  /*9460*/  MOV R24, R38 ;  /* 0x0000002600187202 */ /* 0x000fe20000000f00 */
[C---:B------:R-:W-:Y:S01]  /*9470*/  IMAD R20, R21.reuse, R10, RZ ;  /* 0x0000000a15147224 */ /* 0x040fe200078e02ff */
[----:B------:R-:W-:Y:S01]  /*9480*/  PRMT R55, R0, 0x7610, R55 ;  /* 0x0000761000377816 */ /* 0x000fe20000000037 */
[----:B------:R-:W-:Y:S01]  /*9490*/  IMAD R0, R21, R12, RZ ;  /* 0x0000000c15007224 */ /* 0x000fe200078e02ff */
[----:B------:R-:W-:Y:S01]  /*94a0*/  PRMT R53, R24, 0x5410, R25 ;  /* 0x0000541018357816 */ /* 0x000fe20000000019 */
[C---:B------:R-:W-:Y:S01]  /*94b0*/  IMAD R75, R3.reuse, R11, R20 ;  /* 0x0000000b034b7224 */ /* 0x040fe200078e0214 */
[----:B------:R-:W-:Y:S01]  /*94c0*/  CS2R R34, SRZ ;  /* 0x0000000000227805 */ /* 0x000fe2000001ff00 */
[----:B------:R-:W-:Y:S01]  /*94d0*/  IMAD.WIDE.U32 R14, R3, R10, R14 ;  /* 0x0000000a030e7225 */ /* 0x000fe200078e000e */
[----:B------:R-:W-:-:S02]  /*94e0*/  CS2R R30, SRZ ;  /* 0x00000000001e7805 */ /* 0x000fc4000001ff00 */
[----:B------:R-:W-:Y:S02]  /*94f0*/  CS2R R32, SRZ ;  /* 0x0000000000207805 */ /* 0x000fe4000001ff00 */
[----:B------:R-:W-:Y:S01]  /*9500*/  CS2R R20, SRZ ;  /* 0x0000000000147805 */ /* 0x000fe2000001ff00 */
[----:B------:R-:W-:Y:S01]  /*9510*/  IMAD R73, R3, R13, R0 ;  /* 0x0000000d03497224 */ /* 0x000fe200078e0200 */
[----:B------:R-:W-:Y:S02]  /*9520*/  CS2R R24, SRZ ;  /* 0x0000000000187805 */ /* 0x000fe4000001ff00 */
[----:B------:R-:W-:Y:S02]  /*9530*/  CS2R R8, SRZ ;  /* 0x0000000000087805 */ /* 0x000fe4000001ff00 */
[----:B------:R-:W-:Y:S01]  /*9540*/  CS2R R28, SRZ ;  /* 0x00000000001c7805 */ /* 0x000fe2000001ff00 */
        /* <DEDUP_REMOVED lines=11> */
[----:B------:R-:W-:Y:S02]  /*9600*/  LEA.HI.X R30, R10, R5, R11, 0x6, P4 ;  /* 0x000000050a1e7211 */ /* 0x000fe400020f340b */
[----:B------:R-:W-:Y:S01]  /*9610*/  LEA R68, P4, R28, UR4, 0x1 ;  /* 0x000000041c447c11 */ /* 0x000fe2000f8808ff */
[----:B------:R-:W-:Y:S02]  /*9620*/  ULDC UR4, c[0x0][0x3d4] ;  /* 0x0000f50000047ab9 */ /* 0x000fe40000000800 */
[----:B------:R-:W-:Y:S01]  /*9630*/  IMAD.X R3, R30, 0x1, R67, P5 ;  /* 0x000000011e037824 */ /* 0x000fe200028e0643 */
[----:B------:R-:W-:Y:S02]  /*9640*/  LEA R70, P5, R0, UR6, 0x1 ;  /* 0x0000000600467c11 */ /* 0x000fe4000f8a08ff */
[----:B------:R-:W-:-:S02]  /*9650*/  CS2R R30, SRZ ;  /* 0x00000000001e7805 */ /* 0x000fc4000001ff00 */
        /* <DEDUP_REMOVED lines=9> */
.L_x_7870:
[----:B------:R-:W-:Y:S05]  /*96f0*/  BSYNC B1 ;  /* 0x0000000000017941 */ /* 0x000fea0003800000 */
.L_x_7869:
        /* <DEDUP_REMOVED lines=27> */
.L_x_7872:
[----:B------:R-:W-:Y:S05]  /*98b0*/  BSYNC B1 ;  /* 0x0000000000017941 */ /* 0x000fea0003800000 */
.L_x_7871:
[----:B------:R-:W-:Y:S01]  /*98c0*/  ULDC.64 UR4, c[0x0][0x3c8] ;  /* 0x0000f20000047ab9 */ /* 0x000fe20000000a00 */
[----:B------:R-:W-:Y:S01]  /*98d0*/  ULDC.64 UR6, c[0x0][0x3e0] ;  /* 0x0000f80000067ab9 */ /* 0x000fe20000000a00 */
[----:B---3--:R-:W-:Y:S01]  /*98e0*/  IMAD.IADD R5, R57, 0x1, R73 ;  /* 0x0000000139057824 */ /* 0x008fe200078e0249 */
[----:B------:R-:W-:Y:S01]  /*98f0*/  LEA R4, P4, R56, UR4, 0x1 ;  /* 0x0000000438047c11 */ /* 0x000fe2000f8808ff */
[----:B------:R-:W-:Y:S01]  /*9900*/  IMAD.IADD R3, R15, 0x1, R75 ;  /* 0x000000010f037824 */ /* 0x000fe200078e024b */
[----:B------:R-:W-:Y:S01]  /*9910*/  LEA R0, P5, R14, UR6, 0x1 ;  /* 0x000000060e007c11 */ /* 0x000fe2000f8a08ff */
[----:B------:R-:W-:Y:S01]  /*9920*/  IMAD.MOV.U32 R7, RZ, RZ, R41 ;  /* 0x000000ffff077224 */ /* 0x000fe200078e0029 */
[----:B------:R-:W-:Y:S01]  /*9930*/  MOV R6, R40 ;  /* 0x0000002800067202 */ /* 0x000fe20000000f00 */
[----:B------:R-:W-:Y:S01]  /*9940*/  UMOV UR4, 0xffffffff ;  /* 0xffffffff00047882 */ /* 0x000fe20000000000 */
[----:B------:R-:W-:Y:S02]  /*9950*/  LEA.HI.X R5, R56, UR5, R5, 0x1, P4 ;  /* 0x0000000538057c11 */ /* 0x000fe4000a0f0c05 */
[----:B------:R-:W-:-:S02]  /*9960*/  LEA.HI.X R3, R14, UR7, R3, 0x1, P5 ;  /* 0x000000070e037c11 */ /* 0x000fc4000a8f0c03 */
[----:B------:R-:W-:Y:S02]  /*9970*/  PRMT R57, R7, 0x5410, R6 ;  /* 0x0000541007397816 */ /* 0x000fe40000000006 */
[----:B------:R-:W-:Y:S01]  /*9980*/  LEA.HI R6, R223, R223, RZ, 0x1 ;  /* 0x000000dfdf067211 */ /* 0x000fe200078f08ff */
[----:B------:R-:W-:Y:S06]  /*9990*/  BRA.DIV UR4, `(.L_x_7873) ;  /* 0x0000015604a87947 */ /* 0x000fec000b800000 */
.L_x_8096:
[----:B------:R-:W-:-:S03]  /*99a0*/  UMOV UR4, 0xffffffff ;  /* 0xffffffff00047882 */ /* 0x000fc60000000000 */
[----:B------:R-:W-:Y:S05]  /*99b0*/  BRA.DIV UR4, `(.L_x_7874) ;  /* 0x0000015604c87947 */ /* 0x000fea000b800000 */
.L_x_8099:
[----:B------:R-:W-:-:S03]  /*99c0*/  UMOV UR4, 0xffffffff ;  /* 0xffffffff00047882 */ /* 0x000fc60000000000 */
[----:B------:R-:W-:Y:S05]  /*99d0*/  BRA.DIV UR4, `(.L_x_7875) ;  /* 0x0000015604e87947 */ /* 0x000fea000b800000 */
.L_x_8102:
[----:B------:R-:W-:-:S03]  /*99e0*/  UMOV UR4, 0xffffffff ;  /* 0xffffffff00047882 */ /* 0x000fc60000000000 */
[----:B------:R-:W-:Y:S05]  /*99f0*/  BRA.DIV UR4, `(.L_x_7876) ;  /* 0x0000015a04087947 */ /* 0x000fea000b800000 */
.L_x_8105:
[----:B------:R-:W-:-:S03]  /*9a00*/  UMOV UR4, 0xffffffff ;  /* 0xffffffff00047882 */ /* 0x000fc60000000000 */
[----:B------:R-:W-:Y:S05]  /*9a10*/  BRA.DIV UR4, `(.L_x_7877) ;  /* 0x0000015a04287947 */ /* 0x000fea000b800000 */
.L_x_8108:
[----:B------:R-:W-:-:S03]  /*9a20*/  UMOV UR4, 0xffffffff ;  /* 0xffffffff00047882 */ /* 0x000fc60000000000 */
[----:B------:R-:W-:Y:S05]  /*9a30*/  BRA.DIV UR4, `(.L_x_7878) ;  /* 0x0000015a04487947 */ /* 0x000fea000b800000 */
.L_x_8111:
[----:B------:R-:W-:-:S03]  /*9a40*/  UMOV UR4, 0xffffffff ;  /* 0xffffffff00047882 */ /* 0x000fc60000000000 */
[----:B------:R-:W-:Y:S05]  /*9a50*/  BRA.DIV UR4, `(.L_x_7879) ;  /* 0x0000015a04687947 */ /* 0x000fea000b800000 */
.L_x_8114:
[----:B------:R-:W-:-:S03]  /*9a60*/  UMOV UR4, 0xffffffff ;  /* 0xffffffff00047882 */ /* 0x000fc60000000000 */
[----:B------:R-:W-:Y:S05]  /*9a70*/  BRA.DIV UR4, `(.L_x_7880) ;  /* 0x0000015a04887947 */ /* 0x000fea000b800000 */
.L_x_8117:
[----:B------:R-:W-:-:S03]  /*9a80*/  UMOV UR4, 0xffffffff ;  /* 0xffffffff00047882 */ /* 0x000fc60000000000 */
[----:B------:R-:W-:Y:S05]  /*9a90*/  BRA.DIV UR4, `(.L_x_7881) ;  /* 0x0000015a04a87947 */ /* 0x000fea000b800000 */
.L_x_8120:
[----:B------:R-:W-:-:S03]  /*9aa0*/  UMOV UR4, 0xffffffff ;  /* 0xffffffff00047882 */ /* 0x000fc60000000000 */
[----:B------:R-:W-:Y:S05]  /*9ab0*/  BRA.DIV UR4, `(.L_x_7882) ;  /* 0x0000015a04c87947 */ /* 0x000fea000b800000 */
.L_x_8123:
[----:B------:R-:W-:-:S03]  /*9ac0*/  UMOV UR4, 0xffffffff ;  /* 0xffffffff00047882 */ /* 0x000fc60000000000 */
[----:B------:R-:W-:Y:S05]  /*9ad0*/  BRA.DIV UR4, `(.L_x_7883) ;  /* 0x0000015a04e87947 */ /* 0x000fea000b800000 */
.L_x_8126:
[----:B------:R-:W-:-:S03]  /*9ae0*/  UMOV UR4, 0xffffffff ;  /* 0xffffffff00047882 */ /* 0x000fc60000000000 */
[----:B------:R-:W-:Y:S05]  /*9af0*/  BRA.DIV UR4, `(.L_x_7884) ;  /* 0x0000015e04087947 */ /* 0x000fea000b800000 */
.L_x_8129:
[----:B------:R-:W-:-:S03]  /*9b00*/  UMOV UR4, 0xffffffff ;  /* 0xffffffff00047882 */ /* 0x000fc60000000000 */
[----:B------:R-:W-:Y:S05]  /*9b10*/  BRA.DIV UR4, `(.L_x_7885) ;  /* 0x0000015e04287947 */ /* 0x000fea000b800000 */
.L_x_8132:
[----:B------:R-:W-:Y:S01]  /*9b20*/  UMOV UR4, 0xffffffff ;  /* 0xffffffff00047882 */ /* 0x000fe20000000000 */
[----:B------:R-:W-:Y:S02]  /*9b30*/  LOP3.LUT R6, R6, 0xfffffffe, RZ, 0xc0, !PT ;  /* 0xfffffffe06067812 */ /* 0x000fe400078ec0ff */
[----:B------:R-:W-:Y:S05]  /*9b40*/  BRA.DIV UR4, `(.L_x_7886) ;  /* 0x0000015e04447947 */ /* 0x000fea000b800000 */
.L_x_8135:
[----:B------:R-:W-:Y:S01]  /*9b50*/  UMOV UR4, 0xffffffff ;  /* 0xffffffff00047882 */ /* 0x000fe20000000000 */
[----:B------:R-:W-:Y:S02]  /*9b60*/  IADD3 R6, R223, -R6, RZ ;  /* 0x80000006df067210 */ /* 0x000fe40007ffe0ff */
[----:B------:R-:W-:Y:S05]  /*9b70*/  BRA.DIV UR4, `(.L_x_7887) ;  /* 0x0000015e04607947 */ /* 0x000fea000b800000 */
.L_x_8138:
[----:B------:R-:W-:Y:S01]  /*9b80*/  UMOV UR4, 0xffffffff ;  /* 0xffffffff00047882 */ /* 0x000fe20000000000 */
[----:B------:R-:W-:Y:S02]  /*9b90*/  SHF.L.U32 R3, R6, 0x1f, RZ ;  /* 0x0000001f06037819 */ /* 0x000fe400000006ff */
[----:B------:R-:W-:Y:S05]  /*9ba0*/  BRA.DIV UR4, `(.L_x_7888) ;  /* 0x0000015e047c7947 */ /* 0x000fea000b800000 */
.L_x_8141:
[----:B------:R-:W3:Y:S01]  /*9bb0*/  SYNCS.PHASECHK.TRANS64.TRYWAIT P4, [R2+URZ+0x28800], R3 ;  /* 0x02880003020075a7 */ /* 0x000ee2000808017f */
[----:B------:R-:W-:Y:S01]  /*9bc0*/  IMAD.MOV.U32 R0, RZ, RZ, R36 ;  /* 0x000000ffff007224 */ /* 0x000fe200078e0024 */
[----:B-----5:R-:W-:Y:S01]  /*9bd0*/  MOV R6, R35 ;  /* 0x0000002300067202 */ /* 0x020fe20000000f00 */
        /* <DEDUP_REMOVED lines=26> */
[----:B---3--:R-:W-:Y:S06]  /*9d80*/  @!P4 BRA `(.L_x_7890) ;  /* 0x0000015c002cc947 */ /* 0x008fec0003800000 */
.L_x_8142:
[----:B------:R-:W-:Y:S05]  /*9d90*/  BSYNC B1 ;  /* 0x0000000000017941 */ /* 0x000fea0003800000 */
.L_x_7889:
[----:B------:R-:W-:Y:S01]  /*9da0*/  BSSY B1, `(.L_x_7891) ;  /* 0x000005e000017945 */ /* 0x000fe20003800000 */
[----:B---3--:R-:W-:-:S03]  /*9db0*/  PRMT R3, R4, 0x5410, R5 ;  /* 0x0000541004037816 */ /* 0x008fc60000000005 */
[----:B------:R-:W-:Y:S05]  /*9dc0*/  @P0 BRA `(.L_x_7892) ;  /* 0x00000004006c0947 */ /* 0x000fea0003800000 */
[----:B------:R-:W3:Y:S01]  /*9dd0*/  LDC R5, c[0x0][0x3d4] ;  /* 0x0000f500ff057b82 */ /* 0x000ee20000000800 */
[----:B------:R-:W-:Y:S01]  /*9de0*/  BSSY B2, `(.L_x_7893) ;  /* 0x000002e000027945 */ /* 0x000fe20003800000 */
[-C--:B---3--:R-:W-:Y:S02]  /*9df0*/  ISETP.GE.AND P0, PT, R22, R5.reuse, PT ;  /* 0x000000051600720c */ /* 0x088fe40003f06270 */
[----:B------:R-:W-:-:S11]  /*9e00*/  ISETP.GE.AND P4, PT, R186, R5, PT ;  /* 0x00000005ba00720c */ /* 0x000fd60003f86270 */
[----:B------:R-:W-:Y:S05]  /*9e10*/  @P0 BRA `(.L_x_7894) ;  /* 0x0000000000a80947 */ /* 0x000fea0003800000 */
[----:B------:R-:W3:Y:S01]  /*9e20*/  LDS.128 R4, [R211] ;  /* 0x00000000d3047984 */ /* 0x000ee20000000c00 */
[----:B------:R-:W-:Y:S01]  /*9e30*/  SHF.R.U32.HI R62, RZ, 0x10, R51 ;  /* 0x00000010ff3e7819 */ /* 0x000fe20000011633 */
[--C-:B------:R-:W-:Y:S01]  /*9e40*/  HADD2.F32 R61, -RZ, R64.reuse.H0_H0 ;  /* 0x20000040ff3d7230 */ /* 0x100fe20000004100 */
[----:B------:R-:W-:Y:S01]  /*9e50*/  SHF.R.U32.HI R60, RZ, 0x10, R49 ;  /* 0x00000010ff3c7819 */ /* 0x000fe20000011631 */
[----:B------:R-:W-:Y:S01]  /*9e60*/  HADD2.F32 R56, -RZ, R64.H1_H1 ;  /* 0x30000040ff387230 */ /* 0x000fe20000004100 */
[----:B------:R-:W-:Y:S01]  /*9e70*/  SHF.R.U64 R66, R50, 0x10, R51 ;  /* 0x0000001032427819 */ /* 0x000fe20000001233 */
[----:B------:R-:W-:Y:S01]  /*9e80*/  HADD2.F32 R62, -RZ, R62.H0_H0 ;  /* 0x2000003eff3e7230 */ /* 0x000fe20000004100 */
[----:B------:R-:W-:Y:S01]  /*9e90*/  SHF.R.U64 R67, R48, 0x10, R49 ;  /* 0x0000001030437819 */ /* 0x000fe20000001231 */
[----:B------:R-:W-:Y:S02]  /*9ea0*/  HADD2.F32 R60, -RZ, R60.H0_H0 ;  /* 0x2000003cff3c7230 */ /* 0x000fe40000004100 */
[----:B---3--:R-:W-:-:S02]  /*9eb0*/  HADD2.F32 R50, -RZ, R7.H0_H0 ;  /* 0x20000007ff327230 */ /* 0x008fc40000004100 */
[----:B------:R-:W-:Y:S02]  /*9ec0*/  HADD2.F32 R51, -RZ, R7.H1_H1 ;  /* 0x30000007ff337230 */ /* 0x000fe40000004100 */
[--C-:B------:R-:W-:Y:S02]  /*9ed0*/  HADD2.F32 R7, -RZ, R4.reuse.H0_H0 ;  /* 0x20000004ff077230 */ /* 0x100fe40000004100 */
[----:B------:R-:W-:Y:S02]  /*9ee0*/  HADD2.F32 R4, -RZ, R4.H1_H1 ;  /* 0x30000004ff047230 */ /* 0x000fe40000004100 */
[C---:B------:R-:W-:Y:S01]  /*9ef0*/  FMUL.FTZ R63, R51.reuse, R62 ;  /* 0x0000003e333f7220 */ /* 0x040fe20000410000 */
[-C--:B------:R-:W-:Y:S01]  /*9f00*/  FMUL.FTZ R51, R51, R60.reuse ;  /* 0x0000003c33337220 */ /* 0x080fe20000410000 */
[--C-:B------:R-:W-:Y:S02]  /*9f10*/  HADD2.F32 R48, -RZ, R6.reuse.H0_H0 ;  /* 0x20000006ff307230 */ /* 0x100fe40000004100 */
[----:B------:R-:W-:Y:S01]  /*9f20*/  FMUL.FTZ R64, R4, R61 ;  /* 0x0000003d04407220 */ /* 0x000fe20000410000 */
[----:B------:R-:W-:Y:S01]  /*9f30*/  FFMA.FTZ R65, R50, R60, -R63 ;  /* 0x0000003c32417223 */ /* 0x000fe2000001083f */
[----:B------:R-:W-:-:S02]  /*9f40*/  HADD2.F32 R49, -RZ, R6.H1_H1 ;  /* 0x30000006ff317230 */ /* 0x000fc40000004100 */
[-C--:B------:R-:W-:Y:S01]  /*9f50*/  FMUL.FTZ R60, R4, R56.reuse ;  /* 0x00000038043c7220 */ /* 0x080fe20000410000 */
[C---:B------:R-:W-:Y:S01]  /*9f60*/  FFMA.FTZ R64, R7.reuse, R56, -R64 ;  /* 0x0000003807407223 */ /* 0x040fe20000010840 */
[--C-:B------:R-:W-:Y:S02]  /*9f70*/  HADD2.F32 R6, -RZ, R5.reuse.H0_H0 ;  /* 0x20000005ff067230 */ /* 0x100fe40000004100 */
[----:B------:R-:W-:Y:S01]  /*9f80*/  FFMA.FTZ R62, R50, R62, R51 ;  /* 0x0000003e323e7223 */ /* 0x000fe20000010033 */
[--C-:B------:R-:W-:Y:S02]  /*9f90*/  HADD2.F32 R56, -RZ, R72.reuse.H0_H0 ;  /* 0x20000048ff387230 */ /* 0x100fe40000004100 */
[----:B------:R-:W-:Y:S01]  /*9fa0*/  FFMA.FTZ R61, R7, R61, R60 ;  /* 0x0000003d073d7223 */ /* 0x000fe2000001003c */
[----:B------:R-:W-:Y:S02]  /*9fb0*/  HADD2.F32 R5, -RZ, R5.H1_H1 ;  /* 0x30000005ff057230 */ /* 0x000fe40000004100 */
[----:B------:R-:W-:-:S02]  /*9fc0*/  HADD2.F32 R50, -RZ, R72.H1_H1 ;  /* 0x30000048ff327230 */ /* 0x000fc40000004100 */
        /* <DEDUP_REMOVED lines=15> */
.L_x_7894:
[----:B------:R-:W-:Y:S05]  /*a0c0*/  BSYNC B2 ;  /* 0x0000000000027941 */ /* 0x000fea0003800000 */
.L_x_7893:
[----:B------:R-:W-:Y:S05]  /*a0d0*/  @P4 BRA `(.L_x_7892) ;  /* 0x0000000000a84947 */ /* 0x000fea0003800000 */
[----:B---3--:R-:W3:Y:S01]  /*a0e0*/  LDS.128 R4, [R211+0x4000] ;  /* 0x00400000d3047984 */ /* 0x008ee20000000c00 */
[----:B------:R-:W-:Y:S01]  /*a0f0*/  SHF.R.U32.HI R50, RZ, 0x10, R47 ;  /* 0x00000010ff327819 */ /* 0x000fe2000001162f */
[--C-:B------:R-:W-:Y:S01]  /*a100*/  HADD2.F32 R48, -RZ, R59.reuse.H1_H1 ;  /* 0x3000003bff307230 */ /* 0x100fe20000004100 */
[----:B------:R-:W-:Y:S01]  /*a110*/  SHF.R.U32.HI R49, RZ, 0x10, R45 ;  /* 0x00000010ff317819 */ /* 0x000fe2000001162d */
[----:B------:R-:W-:Y:S01]  /*a120*/  HADD2.F32 R59, -RZ, R59.H0_H0 ;  /* 0x2000003bff3b7230 */ /* 0x000fe20000004100 */
[----:B------:R-:W-:Y:S01]  /*a130*/  SHF.R.U64 R61, R46, 0x10, R47 ;  /* 0x000000102e3d7819 */ /* 0x000fe2000000122f */
[----:B------:R-:W-:Y:S01]  /*a140*/  HADD2.F32 R50, -RZ, R50.H0_H0 ;  /* 0x20000032ff327230 */ /* 0x000fe20000004100 */
[----:B------:R-:W-:Y:S01]  /*a150*/  SHF.R.U64 R62, R44, 0x10, R45 ;  /* 0x000000102c3e7819 */ /* 0x000fe2000000122d */
[----:B------:R-:W-:Y:S02]  /*a160*/  HADD2.F32 R49, -RZ, R49.H0_H0 ;  /* 0x20000031ff317230 */ /* 0x000fe40000004100 */
[----:B---3--:R-:W-:-:S02]  /*a170*/  HADD2.F32 R47, -RZ, R7.H1_H1 ;  /* 0x30000007ff2f7230 */ /* 0x008fc40000004100 */
        /* <DEDUP_REMOVED lines=32> */
.L_x_7892:
[----:B------:R-:W-:Y:S05]  /*a380*/  BSYNC B1 ;  /* 0x0000000000017941 */ /* 0x000fea0003800000 */
.L_x_7891:
[----:B------:R-:W-:Y:S04]  /*a390*/  BSSY B1, `(.L_x_7895) ;  /* 0x000005d000017945 */ /* 0x000fe80003800000 */
[----:B------:R-:W-:Y:S05]  /*a3a0*/  @P1 BRA `(.L_x_7896) ;  /* 0x00000004006c1947 */ /* 0x000fea0003800000 */
[----:B---34-:R-:W3:Y:S01]  /*a3b0*/  LDC R5, c[0x0][0x3d4] ;  /* 0x0000f500ff057b82 */ /* 0x018ee20000000800 */
[----:B------:R-:W-:Y:S01]  /*a3c0*/  BSSY B2, `(.L_x_7897) ;  /* 0x000002e000027945 */ /* 0x000fe20003800000 */
[-C--:B---3--:R-:W-:Y:S02]  /*a3d0*/  ISETP.GE.AND P0, PT, R22, R5.reuse, PT ;  /* 0x000000051600720c */ /* 0x088fe40003f06270 */
[----:B------:R-:W-:-:S11]  /*a3e0*/  ISETP.GE.AND P1, PT, R186, R5, PT ;  /* 0x00000005ba00720c */ /* 0x000fd60003f26270 */
[----:B------:R-:W-:Y:S05]  /*a3f0*/  @P0 BRA `(.L_x_7898) ;  /* 0x0000000000a80947 */ /* 0x000fea0003800000 */
[----:B------:R-:W3:Y:S01]  /*a400*/  LDS.128 R4, [R211+0x1000] ;  /* 0x00100000d3047984 */ /* 0x000ee20000000c00 */
        /* <DEDUP_REMOVED lines=8> */
[----:B------:R-:W-:-:S02]  /*a490*/  HADD2.F32 R57, -RZ, R57.H0_H0 ;  /* 0x20000039ff397230 */ /* 0x000fc40000004100 */
[--C-:B---3--:R-:W-:Y:S02]  /*a4a0*/  HADD2.F32 R43, -RZ, R7.reuse.H1_H1 ;  /* 0x30000007ff2b7230 */ /* 0x108fe40000004100 */
        /* <DEDUP_REMOVED lines=31> */
.L_x_7898:
[----:B------:R-:W-:Y:S05]  /*a6a0*/  BSYNC B2 ;  /* 0x0000000000027941 */ /* 0x000fea0003800000 */
.L_x_7897:
[----:B------:R-:W-:Y:S05]  /*a6b0*/  @P1 BRA `(.L_x_7896) ;  /* 0x0000000000a81947 */ /* 0x000fea0003800000 */
[----:B---3--:R-:W3:Y:S01]  /*a6c0*/  LDS.128 R4, [R211+0x5000] ;  /* 0x00500000d3047984 */ /* 0x008ee20000000c00 */
[----:B------:R-:W-:Y:S01]  /*a6d0*/  SHF.R.U32.HI R42, RZ, 0x10, R39 ;  /* 0x00000010ff2a7819 */ /* 0x000fe20000011627 */
[----:B------:R-:W-:Y:S01]  /*a6e0*/  HADD2.F32 R55, -RZ, R55.H1_H1 ;  /* 0x30000037ff377230 */ /* 0x000fe20000004100 */
        /* <DEDUP_REMOVED lines=8> */
[--C-:B---3--:R-:W-:Y:S02]  /*a770*/  HADD2.F32 R39, -RZ, R7.reuse.H1_H1 ;  /* 0x30000007ff277230 */ /* 0x108fe40000004100 */
        /* <DEDUP_REMOVED lines=30> */
.L_x_7896:
[----:B------:R-:W-:Y:S05]  /*a960*/  BSYNC B1 ;  /* 0x0000000000017941 */ /* 0x000fea0003800000 */
.L_x_7895:
        /* <DEDUP_REMOVED lines=17> */
[--C-:B---3--:R-:W-:Y:S02]  /*aa80*/  HADD2.F32 R35, -RZ, R7.reuse.H1_H1 ;  /* 0x30000007ff237230 */ /* 0x108fe40000004100 */
        /* <DEDUP_REMOVED lines=31> */
.L_x_7902:
[----:B------:R-:W-:Y:S05]  /*ac80*/  BSYNC B2 ;  /* 0x0000000000027941 */ /* 0x000fea0003800000 */
.L_x_7901:
[----:B------:R-:W-:Y:S05]  /*ac90*/  @P1 BRA `(.L_x_7900) ;  /* 0x0000000000a81947 */ /* 0x000fea0003800000 */
[----:B---3--:R-:W3:Y:S01]  /*aca0*/  LDS.128 R4, [R211+0x6000] ;  /* 0x00600000d3047984 */ /* 0x008ee20000000c00 */
        /* <DEDUP_REMOVED lines=9> */
[--C-:B---3--:R-:W-:Y:S02]  /*ad40*/  HADD2.F32 R29, -RZ, R7.reuse.H1_H1 ;  /* 0x30000007ff1d7230 */ /* 0x108fe40000004100 */
        /* <DEDUP_REMOVED lines=31> */
.L_x_7900:
[----:B------:R-:W-:Y:S05]  /*af40*/  BSYNC B1 ;  /* 0x0000000000017941 */ /* 0x000fea0003800000 */
.L_x_7899:
[----:B------:R-:W-:Y:S05]  /*af50*/  @P3 BRA `(.L_x_7903) ;  /* 0x0000002800a83947 */ /* 0x000fea0003800000 */
[----:B---34-:R-:W3:Y:S01]  /*af60*/  LDC R5, c[0x0][0x3d4] ;  /* 0x0000f500ff057b82 */ /* 0x018ee20000000800 */
[----:B------:R-:W-:Y:S01]  /*af70*/  BSSY B1, `(.L_x_7904) ;  /* 0x000002e000017945 */ /* 0x000fe20003800000 */
[-C--:B---3--:R-:W-:Y:S02]  /*af80*/  ISETP.GE.AND P0, PT, R22, R5.reuse, PT ;  /* 0x000000051600720c */ /* 0x088fe40003f06270 */
[----:B------:R-:W-:-:S11]  /*af90*/  ISETP.GE.AND P1, PT, R186, R5, PT ;  /* 0x00000005ba00720c */ /* 0x000fd60003f26270 */
[----:B------:R-:W-:Y:S05]  /*afa0*/  @P0 BRA `(.L_x_7905) ;  /* 0x0000000000a80947 */ /* 0x000fea0003800000 */
[----:B------:R-:W3:Y:S01]  /*afb0*/  LDS.128 R4, [R211+0x3000] ;  /* 0x00300000d3047984 */ /* 0x000ee20000000c00 */
        /* <DEDUP_REMOVED lines=41> */
.L_x_7905:
[----:B------:R-:W-:Y:S05]  /*b250*/  BSYNC B1 ;  /* 0x0000000000017941 */ /* 0x000fea0003800000 */
.L_x_7904:
[----:B------:R-:W-:Y:S05]  /*b260*/  @P1 BRA `(.L_x_7903) ;  /* 0x0000002400e41947 */ /* 0x000fea0003800000 */
[----:B---3--:R-:W3:Y:S01]  /*b270*/  LDS.128 R4, [R211+0x7000] ;  /* 0x00700000d3047984 */ /* 0x008ee20000000c00 */
        /* <DEDUP_REMOVED lines=42> */
.L_x_7864:
[----:B------:R-:W2:Y:S01]  /*b520*/  LDC R21, c[0x0][0x3d4] ;  /* 0x0000f500ff157b82 */ /* 0x000ea20000000800 */
[-C--:B------:R-:W-:Y:S01]  /*b530*/  ISETP.GE.AND P0, PT, R188, R72.reuse, PT ;  /* 0x00000048bc00720c */ /* 0x080fe20003f06270 */
[----:B------:R-:W-:Y:S01]  /*b540*/  ULDC.64 UR4, c[0x0][0x3c8] ;  /* 0x0000f20000047ab9 */ /* 0x000fe20000000a00 */
[-C--:B------:R-:W-:Y:S01]  /*b550*/  ISETP.GE.AND P1, PT, R187, R72.reuse, PT ;  /* 0x00000048bb00720c */ /* 0x080fe20003f26270 */
[----:B------:R-:W-:Y:S01]  /*b560*/  ULDC.64 UR6, c[0x0][0x3e0] ;  /* 0x0000f80000067ab9 */ /* 0x000fe20000000a00 */
[-C--:B------:R-:W-:Y:S02]  /*b570*/  ISETP.GE.AND P2, PT, R189, R72.reuse, PT ;  /* 0x00000048bd00720c */ /* 0x080fe40003f46270 */
[----:B------:R-:W-:Y:S02]  /*b580*/  ISETP.GE.AND P3, PT, R18, R72, PT ;  /* 0x000000481200720c */ /* 0x000fe40003f66270 */
[CC--:B--2---:R-:W-:Y:S02]  /*b590*/  ISETP.GE.OR P0, PT, R16.reuse, R21.reuse, P0 ;  /* 0x000000151000720c */ /* 0x0c4fe40000706670 */
[----:B------:R-:W-:-:S02]  /*b5a0*/  ISETP.GE.OR P1, PT, R16, R21, P1 ;  /* 0x000000151000720c */ /* 0x000fc40000f26670 */
[CC--:B------:R-:W-:Y:S02]  /*b5b0*/  ISETP.GE.OR P2, PT, R16.reuse, R21.reuse, P2 ;  /* 0x000000151000720c */ /* 0x0c0fe40001746670 */
[----:B------:R-:W-:-:S07]  /*b5c0*/  ISETP.GE.OR P3, PT, R16, R21, P3 ;  /* 0x000000151000720c */ /* 0x000fce0001f66670 */
[--C-:B------:R-:W-:Y:S01]  /*b5d0*/  @!P0 IADD3 R29, P4, P5, R27, R29, R6.reuse ;  /* 0x0000001d1b1d8210 */ /* 0x100fe20007d9e006 */
[----:B------:R-:W2:Y:S03]  /*b5e0*/  @!P0 LDC.64 R62, c[0x0][0x3e0] ;  /* 0x0000f800ff3e8b82 */ /* 0x000ea60000000a00 */
[--C-:B------:R-:W-:Y:S01]  /*b5f0*/  @!P0 IADD3.X R30, R31, R30, R7.reuse, P4, P5 ;  /* 0x0000001e1f1e8210 */ /* 0x100fe200027ea407 */
[C---:B------:R-:W-:Y:S01]  /*b600*/  @!P2 IMAD.WIDE.U32 R8, R12.reuse, 0x60, R6 ;  /* 0x000000600c08a825 */ /* 0x040fe200078e0006 */
[----:B------:R-:W-:-:S03]  /*b610*/  @!P1 LEA R0, P4, R12, R6, 0x6 ;  /* 0x000000060c009211 */ /* 0x000fc600078830ff */
[----:B------:R-:W3:Y:S01]  /*b620*/  @!P1 LDC.64 R66, c[0x0][0x3e0] ;  /* 0x0000f800ff429b82 */ /* 0x000ee20000000a00 */
[----:B------:R-:W-:Y:S01]  /*b630*/  @!P1 IADD3 R25, P5, R0, R27, RZ ;  /* 0x0000001b00199210 */ /* 0x000fe20007fbe0ff */
[----:B------:R-:W-:Y:S01]  /*b640*/  @!P2 IMAD R0, R13, 0x60, RZ ;  /* 0x000000600d00a824 */ /* 0x000fe200078e02ff */
[----:B------:R-:W-:Y:S02]  /*b650*/  @!P1 LEA.HI.X R26, R12, R7, R13, 0x6, P4 ;  /* 0x000000070c1a9211 */ /* 0x000fe400020f340d */
[----:B------:R-:W-:-:S03]  /*b660*/  @!P3 IADD3 R3, P4, R6, R27, RZ ;  /* 0x0000001b0603b210 */ /* 0x000fc60007f9e0ff */
[----:B------:R-:W-:Y:S01]  /*b670*/  @!P1 IMAD.X R26, R26, 0x1, R31, P5 ;  /* 0x000000011a1a9824 */ /* 0x000fe200028e061f */
[----:B------:R-:W-:Y:S01]  /*b680*/  @!P2 IADD3 R6, P5, R27, R8, RZ ;  /* 0x000000081b06a210 */ /* 0x000fe20007fbe0ff */
[----:B------:R-:W4:Y:S01]  /*b690*/  @!P2 LDC.64 R70, c[0x0][0x3e0] ;  /* 0x0000f800ff46ab82 */ /* 0x000f220000000a00 */
[----:B------:R-:W-:Y:S02]  /*b6a0*/  @!P3 IADD3.X R14, R7, R31, RZ, P4, !PT ;  /* 0x0000001f070eb210 */ /* 0x000fe400027fe4ff */
[----:B------:R-:W-:Y:S01]  /*b6b0*/  @!P2 IADD3.X R7, R31, R0, R9, P5, !PT ;  /* 0x000000001f07a210 */ /* 0x000fe20002ffe409 */
[----:B------:R-:W-:Y:S01]  /*b6c0*/  @!P2 IMAD R31, R11, 0x60, RZ ;  /* 0x000000600b1fa824 */ /* 0x000fe200078e02ff */
[----:B------:R-:W-:-:S03]  /*b6d0*/  @!P0 IADD3 R27, P4, P5, R33, R24, R4 ;  /* 0x00000018211b8210 */ /* 0x000fc60007d9e004 */
[----:B------:R-:W0:Y:S01]  /*b6e0*/  @!P0 LDC.64 R60, c[0x0][0x3c8] ;  /* 0x0000f200ff3c8b82 */ /* 0x000e220000000a00 */
[----:B------:R-:W-:Y:S02]  /*b6f0*/  @!P0 IADD3.X R28, R35, R28, R5, P4, P5 ;  /* 0x0000001c231c8210 */ /* 0x000fe400027ea405 */
[----:B------:R-:W-:Y:S02]  /*b700*/  @!P3 IADD3 R15, P4, R4, R33, RZ ;  /* 0x00000021040fb210 */ /* 0x000fe40007f9e0ff */
[----:B------:R-:W-:-:S03]  /*b710*/  @!P1 LEA R20, P5, R10, R4, 0x6 ;  /* 0x000000040a149211 */ /* 0x000fc600078a30ff */
[----:B------:R-:W-:Y:S01]  /*b720*/  @!P3 IMAD.X R32, R5, 0x1, R35, P4 ;  /* 0x000000010520b824 */ /* 0x000fe200020e0623 */
[C---:B------:R-:W-:Y:S01]  /*b730*/  @!P3 LEA R8, P4, R3.reuse, UR4, 0x1 ;  /* 0x000000040308bc11 */ /* 0x040fe2000f8808ff */
[----:B------:R-:W1:Y:S01]  /*b740*/  @!P1 LDC.64 R64, c[0x0][0x3c8] ;  /* 0x0000f200ff409b82 */ /* 0x000e620000000a00 */
[C---:B------:R-:W-:Y:S01]  /*b750*/  @!P1 LEA.HI.X R24, R10.reuse, R5, R11, 0x6, P5 ;  /* 0x000000050a189211 */ /* 0x040fe200028f340b */
[----:B------:R-:W-:Y:S01]  /*b760*/  @!P2 IMAD.WIDE.U32 R4, R10, 0x60, R4 ;  /* 0x000000600a04a825 */ /* 0x000fe200078e0004 */
[----:B------:R-:W-:Y:S02]  /*b770*/  @!P3 LEA.HI.X R9, R3, UR5, R14, 0x1, P4 ;  /* 0x000000050309bc11 */ /* 0x000fe4000a0f0c0e */
[C---:B------:R-:W-:Y:S02]  /*b780*/  @!P3 LEA R14, P4, R15.reuse, UR6, 0x1 ;  /* 0x000000060f0ebc11 */ /* 0x040fe4000f8808ff */
[----:B------:R-:W-:Y:S01]  /*b790*/  @!P1 IADD3 R20, P5, R20, R33, RZ ;  /* 0x0000002114149210 */ /* 0x000fe20007fbe0ff */
[----:B------:R-:W1:Y:S01]  /*b7a0*/  @!P2 LDC.64 R68, c[0x0][0x3c8] ;  /* 0x0000f200ff44ab82 */ /* 0x000e620000000a00 */
[----:B------:R-:W-:-:S02]  /*b7b0*/  @!P3 LEA.HI.X R15, R15, UR7, R32, 0x1, P4 ;  /* 0x000000070f0fbc11 */ /* 0x000fc4000a0f0c20 */
[----:B--2---:R-:W-:Y:S01]  /*b7c0*/  @!P0 LEA R62, P4, R27, R62, 0x1 ;  /* 0x0000003e1b3e8211 */ /* 0x004fe200078808ff */
[----:B------:R-:W-:Y:S01]  /*b7d0*/  @!P1 IMAD.X R24, R24, 0x1, R35, P5 ;  /* 0x0000000118189824 */ /* 0x000fe200028e0623 */
[----:B------:R-:W-:Y:S02]  /*b7e0*/  @!P2 IADD3 R0, P5, R33, R4, RZ ;  /* 0x000000042100a210 */ /* 0x000fe40007fbe0ff */
[----:B------:R-:W-:Y:S02]  /*b7f0*/  @!P0 LEA.HI.X R63, R27, R63, R28, 0x1, P4 ;  /* 0x0000003f1b3f8211 */ /* 0x000fe400020f0c1c */
[C---:B---3--:R-:W-:Y:S02]  /*b800*/  @!P1 LEA R66, P4, R20.reuse, R66, 0x1 ;  /* 0x0000004214429211 */ /* 0x048fe400078808ff */
[----:B------:R-:W-:Y:S02]  /*b810*/  @!P2 IADD3.X R3, R35, R31, R5, P5, !PT ;  /* 0x0000001f2303a210 */ /* 0x000fe40002ffe405 */
[----:B------:R-:W-:-:S02]  /*b820*/  @!P1 LEA.HI.X R67, R20, R67, R24, 0x1, P4 ;  /* 0x0000004314439211 */ /* 0x000fc400020f0c18 */
[----:B------:R-:W-:Y:S02]  /*b830*/  CS2R R32, SRZ ;  /* 0x0000000000207805 */ /* 0x000fe4000001ff00 */
[C---:B----4-:R-:W-:Y:S02]  /*b840*/  @!P2 LEA R70, P4, R0.reuse, R70, 0x1 ;  /* 0x000000460046a211 */ /* 0x050fe400078808ff */
[----:B------:R-:W-:Y:S02]  /*b850*/  CS2R R34, SRZ ;  /* 0x0000000000227805 */ /* 0x000fe4000001ff00 */
[----:B0-----:R-:W-:Y:S02]  /*b860*/  @!P0 LEA R60, P5, R29, R60, 0x1 ;  /* 0x0000003c1d3c8211 */ /* 0x001fe400078a08ff */
[----:B------:R-:W-:Y:S02]  /*b870*/  CS2R R4, SRZ ;  /* 0x0000000000047805 */ /* 0x000fe4000001ff00 */
[----:B------:R-:W-:-:S02]  /*b880*/  @!P2 LEA.HI.X R71, R0, R71, R3, 0x1, P4 ;  /* 0x000000470047a211 */ /* 0x000fc400020f0c03 */
[----:B------:R-:W0:Y:S01]  /*b890*/  LDC R0, c[0x0][0x428] ;  /* 0x00010a00ff007b82 */ /* 0x000e220000000800 */
[----:B------:R-:W-:Y:S02]  /*b8a0*/  @!P0 LEA.HI.X R61, R29, R61, R30, 0x1, P5 ;  /* 0x0000003d1d3d8211 */ /* 0x000fe400028f0c1e */
[----:B------:R-:W-:Y:S02]  /*b8b0*/  CS2R R28, SRZ ;  /* 0x00000000001c7805 */ /* 0x000fe4000001ff00 */
[----:B------:R-:W-:Y:S02]  /*b8c0*/  CS2R R30, SRZ ;  /* 0x00000000001e7805 */ /* 0x000fe4000001ff00 */
[C---:B-1----:R-:W-:Y:S01]  /*b8d0*/  @!P1 LEA R64, P5, R25.reuse, R64, 0x1 ;  /* 0x0000004019409211 */ /* 0x042fe200078a08ff */
[----:B------:R-:W5:Y:S03]  /*b8e0*/  @!P0 LDG.E.128 R32, desc[UR38][R62.64] ;  /* 0x000000263e208981 */ /* 0x000f66000c1e1d00 */
[----:B------:R-:W-:Y:S01]  /*b8f0*/  @!P1 LEA.HI.X R65, R25, R65, R26, 0x1, P5 ;  /* 0x0000004119419211 */ /* 0x000fe200028f0c1a */
[----:B------:R-:W5:Y:S01]  /*b900*/  @!P0 LDG.E.128 R28, desc[UR38][R60.64] ;  /* 0x000000263c1c8981 */ /* 0x000f62000c1e1d00 */
[----:B------:R-:W-:-:S02]  /*b910*/  @!P2 LEA R68, P5, R6, R68, 0x1 ;  /* 0x000000440644a211 */ /* 0x000fc400078a08ff */
[----:B------:R-:W-:Y:S02]  /*b920*/  CS2R R24, SRZ ;  /* 0x0000000000187805 */ /* 0x000fe4000001ff00 */
[----:B------:R-:W-:Y:S02]  /*b930*/  CS2R R26, SRZ ;  /* 0x00000000001a7805 */ /* 0x000fe4000001ff00 */
[----:B------:R-:W-:Y:S02]  /*b940*/  @!P2 LEA.HI.X R69, R6, R69, R7, 0x1, P5 ;  /* 0x000000450645a211 */ /* 0x000fe400028f0c07 */
[----:B------:R-:W-:Y:S01]  /*b950*/  CS2R R6, SRZ ;  /* 0x0000000000067805 */ /* 0x000fe2000001ff00 */
[----:B------:R-:W-:Y:S01]  /*b960*/  IMAD.MOV.U32 R58, RZ, RZ, R54 ;  /* 0x000000ffff3a7224 */ /* 0x000fe200078e0036 */
[----:B------:R-:W5:Y:S04]  /*b970*/  @!P3 LDG.E.128 R24, desc[UR38][R14.64] ;  /* 0x000000260e18b981 */ /* 0x000f68000c1e1d00 */
[----:B------:R1:W5:Y:S01]  /*b980*/  @!P3 LDG.E.128 R4, desc[UR38][R8.64] ;  /* 0x000000260804b981 */ /* 0x000362000c1e1d00 */
[----:B0-----:R-:W-:-:S13]  /*b990*/  ISETP.NE.AND P0, PT, R0, 0x1, PT ;  /* 0x000000010000780c */ /* 0x001fda0003f05270 */
[----:B-1----:R-:W0:Y:S08]  /*b9a0*/  @P0 LDC R8, c[0x0][0x42c] ;  /* 0x00010b00ff080b82 */ /* 0x002e300000000800 */
[----:B------:R-:W1:Y:S01]  /*b9b0*/  @P0 LDC R9, c[0x0][0x430] ;  /* 0x00010c00ff090b82 */ /* 0x000e620000000800 */
[----:B------:R-:W-:-:S05]  /*b9c0*/  IMAD R0, R193, 0x80, R18 ;  /* 0x00000080c1007824 */ /* 0x000fca00078e0212 */
[----:B------:R-:W-:-:S05]  /*b9d0*/  LEA R3, R219, R0, 0x5 ;  /* 0x00000000db037211 */ /* 0x000fca00078e28ff */
[----:B0-----:R-:W-:-:S05]  /*b9e0*/  @P0 IMAD.HI.U32 R0, R3, R8, RZ ;  /* 0x0000000803000227 */ /* 0x001fca00078e00ff */
[----:B-1----:R-:W-:-:S04]  /*b9f0*/  @P0 SHF.R.U32.HI R3, RZ, R9, R0 ;  /* 0x00000009ff030219 */ /* 0x002fc80000011600 */
[----:B------:R-:W-:Y:S01]  /*ba00*/  SHF.R.S32.HI R9, RZ, 0x1f, R3 ;  /* 0x0000001fff097819 */ /* 0x000fe20000011403 */
[----:B------:R-:W-:-:S04]  /*ba10*/  IMAD.MOV.U32 R57, RZ, RZ, R53 ;  /* 0x000000ffff397224 */ /* 0x000fc800078e0035 */
[C---:B------:R-:W-:Y:S02]  /*ba20*/  IMAD R0, R9.reuse, R12, RZ ;  /* 0x0000000c09007224 */ /* 0x040fe400078e02ff */
[----:B------:R-:W-:Y:S02]  /*ba30*/  IMAD R8, R9, R10, RZ ;  /* 0x0000000a09087224 */ /* 0x000fe400078e02ff */
[----:B------:R-:W-:-:S04]  /*ba40*/  IMAD.WIDE.U32 R14, R3, R12, R58 ;  /* 0x0000000c030e7225 */ /* 0x000fc800078e003a */
        /* <DEDUP_REMOVED lines=13> */
[----:B------:R-:W-:Y:S02]  /*bb20*/  LEA.HI.X R9, R14, UR5, R9, 0x1, P4 ;  /* 0x000000050e097c11 */ /* 0x000fe4000a0f0c09 */
[----:B------:R-:W-:Y:S01]  /*bb30*/  IADD3 R3, R13, R3, RZ ;  /* 0x000000030d037210 */ /* 0x000fe20007ffe0ff */
[----:B------:R-:W-:Y:S01]  /*bb40*/  UMOV UR4, 0xffffffff ;  /* 0xffffffff00047882 */ /* 0x000fe20000000000 */
[----:B------:R-:W-:Y:S01]  /*bb50*/  LEA R0, P4, R12, UR6, 0x1 ;  /* 0x000000060c007c11 */ /* 0x000fe2000f8808ff */
[----:B------:R0:W5:Y:S01]  /*bb60*/  @!P1 LDG.E.128 R36, desc[UR38][R64.64] ;  /* 0x0000002640249981 */ /* 0x000162000c1e1d00 */
[----:B------:R-:W-:-:S02]  /*bb70*/  ISETP.GE.AND P0, PT, R16, R21, PT ;  /* 0x000000151000720c */ /* 0x000fc40003f06270 */
[----:B------:R-:W-:Y:S01]  /*bb80*/  LEA.HI.X R3, R12, UR7, R3, 0x1, P4 ;  /* 0x000000070c037c11 */ /* 0x000fe2000a0f0c03 */
[----:B------:R0:W5:Y:S01]  /*bb90*/  @!P1 LDG.E.128 R40, desc[UR38][R66.64] ;  /* 0x0000002642289981 */ /* 0x000162000c1e1d00 */
[-C--:B------:R-:W-:Y:S02]  /*bba0*/  ISETP.GE.OR P1, PT, R18, R72.reuse, P0 ;  /* 0x000000481200720c */ /* 0x080fe40000726670 */
[-C--:B------:R-:W-:Y:S01]  /*bbb0*/  ISETP.GE.OR P3, PT, R187, R72.reuse, P0 ;  /* 0x00000048bb00720c */ /* 0x080fe20000766670 */
[----:B------:R0:W5:Y:S04]  /*bbc0*/  @!P2 LDG.E.128 R44, desc[UR38][R68.64] ;  /* 0x00000026442ca981 */ /* 0x000168000c1e1d00 */
[----:B------:R0:W5:Y:S01]  /*bbd0*/  @!P2 LDG.E.128 R48, desc[UR38][R70.64] ;  /* 0x000000264630a981 */ /* 0x000162000c1e1d00 */
[----:B------:R-:W-:-:S02]  /*bbe0*/  ISETP.GE.OR P2, PT, R188, R72, P0 ;  /* 0x00000048bc00720c */ /* 0x000fc40000746670 */
[----:B------:R-:W-:Y:S01]  /*bbf0*/  ISETP.GE.OR P0, PT, R189, R72, P0 ;  /* 0x00000048bd00720c */ /* 0x000fe20000706670 */
[----:B------:R-:W-:-:S12]  /*bc00*/  BRA.DIV UR4, `(.L_x_7906) ;  /* 0x0000013e04a07947 */ /* 0x000fd8000b800000 */
.L_x_8145:
[----:B------:R-:W-:-:S03]  /*bc10*/  UMOV UR4, 0xffffffff ;  /* 0xffffffff00047882 */ /* 0x000fc60000000000 */
[----:B------:R-:W-:Y:S05]  /*bc20*/  BRA.DIV UR4, `(.L_x_7907) ;  /* 0x0000013e04c07947 */ /* 0x000fea000b800000 */
.L_x_8148:
[----:B------:R-:W-:-:S03]  /*bc30*/  UMOV UR4, 0xffffffff ;  /* 0xffffffff00047882 */ /* 0x000fc60000000000 */
[----:B------:R-:W-:Y:S05]  /*bc40*/  BRA.DIV UR4, `(.L_x_7908) ;  /* 0x0000013e04e07947 */ /* 0x000fea000b800000 */
.L_x_8151:
[----:B------:R-:W-:-:S03]  /*bc50*/  UMOV UR4, 0xffffffff ;  /* 0xffffffff00047882 */ /* 0x000fc60000000000 */
[----:B------:R-:W-:Y:S05]  /*bc60*/  BRA.DIV UR4, `(.L_x_7909) ;  /* 0x0000014204007947 */ /* 0x000fea000b800000 */
.L_x_8154:
[----:B------:R-:W-:-:S03]  /*bc70*/  UMOV UR4, 0xffffffff ;  /* 0xffffffff00047882 */ /* 0x000fc60000000000 */
[----:B------:R-:W-:Y:S05]  /*bc80*/  BRA.DIV UR4, `(.L_x_7910) ;  /* 0x0000014204207947 */ /* 0x000fea000b800000 */
.L_x_8157:
[----:B------:R-:W-:-:S03]  /*bc90*/  UMOV UR4, 0xffffffff ;  /* 0xffffffff00047882 */ /* 0x000fc60000000000 */
[----:B------:R-:W-:Y:S05]  /*bca0*/  BRA.DIV UR4, `(.L_x_7911) ;  /* 0x0000014204407947 */ /* 0x000fea000b800000 */
.L_x_8160:
[----:B------:R-:W-:-:S03]  /*bcb0*/  UMOV UR4, 0xffffffff ;  /* 0xffffffff00047882 */ /* 0x000fc60000000000 */
[----:B------:R-:W-:Y:S05]  /*bcc0*/  BRA.DIV UR4, `(.L_x_7912) ;  /* 0x0000014204607947 */ /* 0x000fea000b800000 */
.L_x_8163:
[----:B------:R-:W-:-:S03]  /*bcd0*/  UMOV UR4, 0xffffffff ;  /* 0xffffffff00047882 */ /* 0x000fc60000000000 */
[----:B------:R-:W-:Y:S05]  /*bce0*/  BRA.DIV UR4, `(.L_x_7913) ;  /* 0x0000014204807947 */ /* 0x000fea000b800000 */
.L_x_8166:
[----:B------:R-:W-:-:S03]  /*bcf0*/  UMOV UR4, 0xffffffff ;  /* 0xffffffff00047882 */ /* 0x000fc60000000000 */
[----:B------:R-:W-:Y:S05]  /*bd00*/  BRA.DIV UR4, `(.L_x_7914) ;  /* 0x0000014204a07947 */ /* 0x000fea000b800000 */
.L_x_8169:
[----:B------:R-:W-:-:S03]  /*bd10*/  UMOV UR4, 0xffffffff ;  /* 0xffffffff00047882 */ /* 0x000fc60000000000 */
[----:B------:R-:W-:Y:S05]  /*bd20*/  BRA.DIV UR4, `(.L_x_7915) ;  /* 0x0000014204c07947 */ /* 0x000fea000b800000 */
.L_x_8172:
[----:B------:R-:W-:-:S03]  /*bd30*/  UMOV UR4, 0xffffffff ;  /* 0xffffffff00047882 */ /* 0x000fc60000000000 */
[----:B------:R-:W-:Y:S05]  /*bd40*/  BRA.DIV UR4, `(.L_x_7916) ;  /* 0x0000014204e07947 */ /* 0x000fea000b800000 */
.L_x_8175:
[----:B------:R-:W-:-:S03]  /*bd50*/  UMOV UR4, 0xffffffff ;  /* 0xffffffff00047882 */ /* 0x000fc60000000000 */
[----:B------:R-:W-:Y:S05]  /*bd60*/  BRA.DIV UR4, `(.L_x_7917) ;  /* 0x0000014604007947 */ /* 0x000fea000b800000 */
.L_x_8178:
[----:B------:R-:W-:-:S03]  /*bd70*/  UMOV UR4, 0xffffffff ;  /* 0xffffffff00047882 */ /* 0x000fc60000000000 */
[----:B------:R-:W-:Y:S05]  /*bd80*/  BRA.DIV UR4, `(.L_x_7918) ;  /* 0x0000014604207947 */ /* 0x000fea000b800000 */
.L_x_8181:
[----:B------:R-:W-:-:S03]  /*bd90*/  UMOV UR4, 0xffffffff ;  /* 0xffffffff00047882 */ /* 0x000fc60000000000 */
[----:B------:R-:W-:Y:S05]  /*bda0*/  BRA.DIV UR4, `(.L_x_7919) ;  /* 0x0000014604407947 */ /* 0x000fea000b800000 */
.L_x_8184:
[----:B------:R-:W-:-:S03]  /*bdb0*/  UMOV UR4, 0xffffffff ;  /* 0xffffffff00047882 */ /* 0x000fc60000000000 */
[----:B------:R-:W-:Y:S05]  /*bdc0*/  BRA.DIV UR4, `(.L_x_7920) ;  /* 0x0000014604607947 */ /* 0x000fea000b800000 */
.L_x_8187:
[----:B------:R-:W-:-:S03]  /*bdd0*/  UMOV UR4, 0xffffffff ;  /* 0xffffffff00047882 */ /* 0x000fc60000000000 */
[----:B------:R-:W-:Y:S05]  /*bde0*/  BRA.DIV UR4, `(.L_x_7921) ;  /* 0x0000014604807947 */ /* 0x000fea000b800000 */
.L_x_8190:
[----:B-----5:R-:W-:Y:S01]  /*bdf0*/  IMAD.MOV.U32 R0, RZ, RZ, R4 ;  /* 0x000000ffff007224 */ /* 0x020fe200078e0004 */
[----:B------:R-:W-:Y:S01]  /*be00*/  MOV R9, R7 ;  /* 0x0000000700097202 */ /* 0x000fe20000000f00 */
[----:B------:R-:W-:Y:S01]  /*be10*/  IMAD.MOV.U32 R8, RZ, RZ, R6 ;  /* 0x000000ffff087224 */ /* 0x000fe200078e0006 */
[----:B------:R-:W-:Y:S01]  /*be20*/  BSSY B1, `(.L_x_7922) ;  /* 0x0000039000017945 */ /* 0x000fe20003800000 */
[----:B------:R-:W-:Y:S01]  /*be30*/  IMAD.MOV.U32 R3, RZ, RZ, R5 ;  /* 0x000000ffff037224 */ /* 0x000fe200078e0005 */
[----:B0-----:R-:W-:Y:S01]  /*be40*/  PRMT R71, R71, 0x5410, R0 ;  /* 0x0000541047477816 */ /* 0x001fe20000000000 */
        /* <DEDUP_REMOVED lines=17> */
[----:B------:R-:W-:-:S02]  /*bf60*/  SHF.L.U32 R9, R0, 0x1f, RZ ;  /* 0x0000001f00097819 */ /* 0x000fc400000006ff */
[----:B------:R-:W-:Y:S01]  /*bf70*/  PRMT R61, R3, 0x7610, R61 ;  /* 0x00007610033d7816 */ /* 0x000fe2000000003d */
[----:B------:R-:W-:Y:S01]  /*bf80*/  IMAD.MOV.U32 R3, RZ, RZ, R32 ;  /* 0x000000ffff037224 */ /* 0x000fe200078e0020 */
[----:B------:R-:W0:Y:S01]  /*bf90*/  SYNCS.PHASECHK.TRANS64.TRYWAIT P4, [R2+URZ+0x28800], R9 ;  /* 0x02880009020075a7 */ /* 0x000e22000808017f */
        /* <DEDUP_REMOVED lines=33> */
.L_x_8191:
[----:B------:R-:W-:Y:S05]  /*c1b0*/  BSYNC B1 ;  /* 0x0000000000017941 */ /* 0x000fea0003800000 */
.L_x_7922:
        /* <DEDUP_REMOVED lines=22> */
[----:B------:R-:W-:Y:S02]  /*c320*/  LEA R63, R13, R2, 0x1 ;  /* 0x000000020d3f7211 */ /* 0x000fe400078e08ff */
[--C-:B------:R-:W-:Y:S02]  /*c330*/  SHF.R.U32.HI R77, RZ, 0x10, R7.reuse ;  /* 0x00000010ff4d7819 */ /* 0x100fe40000011607 */
[----:B------:R-:W-:Y:S01]  /*c340*/  SHF.R.U64 R78, R6, 0x10, R7 ;  /* 0x00000010064e7819 */ /* 0x000fe20000001207 */
[----:B------:R-:W1:Y:S01]  /*c350*/  LDS.128 R12, [R63+0x10400] ;  /* 0x010400003f0c7984 */ /* 0x000e620000000c00 */
[----:B0-----:R-:W-:-:S02]  /*c360*/  HADD2.F32 R5, -RZ, R9.H0_H0 ;  /* 0x20000009ff057230 */ /* 0x001fc40000004100 */
[----:B------:R-:W-:Y:S02]  /*c370*/  HADD2.F32 R9, -RZ, R9.H1_H1 ;  /* 0x30000009ff097230 */ /* 0x000fe40000004100 */
[----:B------:R-:W-:Y:S02]  /*c380*/  HADD2.F32 R4, -RZ, R8.H0_H0 ;  /* 0x20000008ff047230 */ /* 0x000fe40000004100 */
[----:B------:R-:W-:Y:S02]  /*c390*/  HADD2.F32 R6, -RZ, R10.H0_H0 ;  /* 0x2000000aff067230 */ /* 0x000fe40000004100 */
[--C-:B------:R-:W-:Y:S02]  /*c3a0*/  HADD2.F32 R7, -RZ, R11.reuse.H0_H0 ;  /* 0x2000000bff077230 */ /* 0x100fe40000004100 */
        /* <DEDUP_REMOVED lines=11> */
[----:B------:R-:W-:Y:S02]  /*c460*/  HADD2.F32 R5, -RZ, R71.H1_H1 ;  /* 0x30000047ff057230 */ /* 0x000fe40000004100 */
[----:B------:R-:W-:Y:S01]  /*c470*/  FMUL.FTZ R74, R25, R24 ;  /* 0x00000018194a7220 */ /* 0x000fe20000410000 */
[----:B------:R-:W-:Y:S02]  /*c480*/  HADD2.F32 R25, -RZ, R69.H1_H1 ;  /* 0x30000045ff197230 */ /* 0x000fe40000004100 */
[C---:B------:R-:W-:Y:S01]  /*c490*/  FMUL.FTZ R65, R13.reuse, R64 ;  /* 0x000000400d417220 */ /* 0x040fe20000410000 */
[----:B------:R-:W-:Y:S02]  /*c4a0*/  HADD2.F32 R26, -RZ, R14.H0_H0 ;  /* 0x2000000eff1a7230 */ /* 0x000fe40000004100 */
[-C--:B------:R-:W-:Y:S01]  /*c4b0*/  FMUL.FTZ R13, R13, R5.reuse ;  /* 0x000000050d0d7220 */ /* 0x080fe20000410000 */
[----:B------:R-:W-:Y:S01]  /*c4c0*/  FFMA.FTZ R69, R9, R66, R74 ;  /* 0x0000004209457223 */ /* 0x000fe2000001004a */
[----:B------:R-:W-:Y:S01]  /*c4d0*/  FFMA.FTZ R65, R4, R5, -R65 ;  /* 0x0000000504417223 */ /* 0x000fe20000010841 */
[----:B------:R-:W-:-:S02]  /*c4e0*/  HADD2.F32 R5, -RZ, R80.H0_H0 ;  /* 0x20000050ff057230 */ /* 0x000fc40000004100 */
[----:B------:R-:W-:Y:S01]  /*c4f0*/  FFMA.FTZ R66, R4, R64, R13 ;  /* 0x0000004004427223 */ /* 0x000fe2000001000d */
[----:B------:R-:W-:Y:S02]  /*c500*/  HADD2.F32 R27, -RZ, R15.H0_H0 ;  /* 0x2000000fff1b7230 */ /* 0x000fe40000004100 */
[----:B------:R-:W-:Y:S01]  /*c510*/  FFMA.FTZ R67, R9, R24, -R72 ;  /* 0x0000001809437223 */ /* 0x000fe20000010848 */
[----:B------:R-:W-:Y:S02]  /*c520*/  HADD2.F32 R64, -RZ, R71.H0_H0 ;  /* 0x20000047ff407230 */ /* 0x000fe40000004100 */
[C---:B------:R-:W-:Y:S01]  /*c530*/  FMUL.FTZ R9, R26.reuse, R25 ;  /* 0x000000191a097220 */ /* 0x040fe20000410000 */
[----:B------:R-:W-:Y:S02]  /*c540*/  HADD2.F32 R4, -RZ, R80.H1_H1 ;  /* 0x30000050ff047230 */ /* 0x000fe40000004100 */
[----:B------:R-:W-:Y:S01]  /*c550*/  FMUL.FTZ R13, R26, R5 ;  /* 0x000000051a0d7220 */ /* 0x000fe20000410000 */
[----:B------:R-:W-:-:S02]  /*c560*/  HADD2.F32 R15, -RZ, R15.H1_H1 ;  /* 0x3000000fff0f7230 */ /* 0x000fc40000004100 */
[C---:B------:R-:W-:Y:S01]  /*c570*/  FMUL.FTZ R72, R27.reuse, R64 ;  /* 0x000000401b487220 */ /* 0x040fe20000410000 */
[----:B------:R-:W-:Y:S02]  /*c580*/  HADD2.F32 R26, -RZ, R73.H0_H0 ;  /* 0x20000049ff1a7230 */ /* 0x000fe40000004100 */
[-C--:B------:R-:W-:Y:S01]  /*c590*/  FMUL.FTZ R27, R27, R4.reuse ;  /* 0x000000041b1b7220 */ /* 0x080fe20000410000 */
[----:B------:R-:W-:Y:S02]  /*c5a0*/  HADD2.F32 R24, -RZ, R77.H0_H0 ;  /* 0x2000004dff187230 */ /* 0x000fe40000004100 */
[C---:B------:R-:W-:Y:S01]  /*c5b0*/  FFMA.FTZ R71, R6.reuse, R5, -R9 ;  /* 0x0000000506477223 */ /* 0x040fe20000010809 */
        /* <DEDUP_REMOVED lines=33> */
.L_x_7925:
[----:B------:R-:W-:Y:S05]  /*c7d0*/  BSYNC B1 ;  /* 0x0000000000017941 */ /* 0x000fea0003800000 */
.L_x_7924:
        /* <DEDUP_REMOVED lines=96> */
.L_x_7927:
[----:B------:R-:W-:Y:S05]  /*cde0*/  BSYNC B1 ;  /* 0x0000000000017941 */ /* 0x000fea0003800000 */
.L_x_7926:
        /* <DEDUP_REMOVED lines=96> */
.L_x_7929:
[----:B------:R-:W-:Y:S05]  /*d3f0*/  BSYNC B1 ;  /* 0x0000000000017941 */ /* 0x000fea0003800000 */
.L_x_7928:
[----:B------:R-:W-:Y:S01]  /*d400*/  PRMT R36, R0, 0x5410, R3 ;  /* 0x0000541000247816 */ /* 0x000fe20000000003 */
[----:B------:R-:W-:Y:S06]  /*d410*/  @P0 BRA `(.L_x_7903) ;  /* 0x0000000400780947 */ /* 0x000fec0003800000 */
[----:B------:R-:W-:Y:S01]  /*d420*/  LEA.HI R21, R21, R219, RZ, 0x1d ;  /* 0x000000db15157211 */ /* 0x000fe200078fe8ff */
[----:B------:R-:W-:Y:S01]  /*d430*/  HADD2.F32 R27, -RZ, R54.H1_H1 ;  /* 0x30000036ff1b7230 */ /* 0x000fe20000004100 */
[----:B------:R-:W-:Y:S01]  /*d440*/  SHF.R.U64 R35, R44, 0x10, R45 ;  /* 0x000000102c237819 */ /* 0x000fe2000000122d */
[----:B------:R-:W-:Y:S01]  /*d450*/  HADD2.F32 R26, -RZ, R20.H1_H1 ;  /* 0x30000014ff1a7230 */ /* 0x000fe20000004100 */
[----:B-123--:R-:W-:Y:S01]  /*d460*/  SHF.R.S32.HI R4, RZ, 0x1f, R21 ;  /* 0x0000001fff047819 */ /* 0x00efe20000011415 */
[----:B------:R-:W-:Y:S01]  /*d470*/  IMAD.SHL.U32 R0, R21, 0x8, RZ ;  /* 0x0000000815007824 */ /* 0x000fe200078e00ff */
[----:B------:R-:W-:Y:S01]  /*d480*/  SHF.R.U32.HI R44, RZ, 0x10, R45 ;  /* 0x00000010ff2c7819 */ /* 0x000fe2000001162d */
[----:B------:R-:W-:Y:S01]  /*d490*/  HADD2.F32 R54, -RZ, R54.H0_H0 ;  /* 0x20000036ff367230 */ /* 0x000fe20000004100 */
[----:B------:R-:W-:Y:S01]  /*d4a0*/  LEA.HI R4, R4, R21, RZ, 0x3 ;  /* 0x0000001504047211 */ /* 0x000fe200078f18ff */
[----:B------:R-:W-:Y:S01]  /*d4b0*/  HADD2.F32 R20, -RZ, R20.H0_H0 ;  /* 0x20000014ff147230 */ /* 0x000fe20000004100 */
[----:B------:R-:W-:-:S02]  /*d4c0*/  LOP3.LUT R0, R199, 0x38, R0, 0xf8, !PT ;  /* 0x00000038c7007812 */ /* 0x000fc400078ef800 */
[----:B------:R-:W-:Y:S02]  /*d4d0*/  SHF.L.U32 R4, R4, 0xa, RZ ;  /* 0x0000000a04047819 */ /* 0x000fe400000006ff */
[----:B------:R-:W-:Y:S02]  /*d4e0*/  LOP3.LUT R3, R0, R203, RZ, 0x3c, !PT ;  /* 0x000000cb00037212 */ /* 0x000fe400078e3cff */
[----:B------:R-:W-:Y:S02]  /*d4f0*/  LOP3.LUT R0, R4, 0x7fffe000, RZ, 0xc0, !PT ;  /* 0x7fffe00004007812 */ /* 0x000fe400078ec0ff */
[----:B------:R-:W1:Y:S01]  /*d500*/  LDS.128 R4, [R228] ;  /* 0x00000000e4047984 */ /* 0x000e620000000c00 */
[----:B------:R-:W-:Y:S02]  /*d510*/  SHF.R.U32.HI R28, RZ, 0x10, R49 ;  /* 0x00000010ff1c7819 */ /* 0x000fe40000011631 */
[----:B------:R-:W-:Y:S02]  /*d520*/  IADD3 R3, R3, R0, R204 ;  /* 0x0000000003037210 */ /* 0x000fe40007ffe0cc */
[----:B------:R-:W-:Y:S01]  /*d530*/  SHF.R.U64 R34, R46, 0x10, R47 ;  /* 0x000000102e227819 */ /* 0x000fe2000000122f */
[----:B------:R-:W-:Y:S01]  /*d540*/  HADD2.F32 R28, -RZ, R28.H0_H0 ;  /* 0x2000001cff1c7230 */ /* 0x000fe20000004100 */
[----:B------:R-:W-:Y:S01]  /*d550*/  SHF.R.U64 R31, R50, 0x10, R51 ;  /* 0x00000010321f7819 */ /* 0x000fe20000001233 */
[----:B------:R-:W-:Y:S01]  /*d560*/  IMAD R3, R3, 0x2, R2 ;  /* 0x0000000203037824 */ /* 0x000fe200078e0202 */
[----:B------:R-:W-:-:S02]  /*d570*/  SHF.R.U32.HI R46, RZ, 0x10, R47 ;  /* 0x00000010ff2e7819 */ /* 0x000fc4000001162f */
[----:B------:R-:W-:Y:S02]  /*d580*/  SHF.R.U32.HI R50, RZ, 0x10, R51 ;  /* 0x00000010ff327819 */ /* 0x000fe40000011633 */
[----:B0-----:R-:W0:Y:S01]  /*d590*/  LDS.128 R8, [R3+0x10400] ;  /* 0x0104000003087984 */ /* 0x001e220000000c00 */
[----:B------:R-:W-:Y:S01]  /*d5a0*/  SHF.R.U64 R33, R48, 0x10, R49 ;  /* 0x0000001030217819 */ /* 0x000fe20000001231 */
[--C-:B-1----:R-:W-:Y:S02]  /*d5b0*/  HADD2.F32 R12, -RZ, R5.reuse.H0_H0 ;  /* 0x20000005ff0c7230 */ /* 0x102fe40000004100 */
[----:B------:R-:W-:Y:S02]  /*d5c0*/  HADD2.F32 R5, -RZ, R5.H1_H1 ;  /* 0x30000005ff057230 */ /* 0x000fe40000004100 */
[----:B------:R-:W-:Y:S02]  /*d5d0*/  HADD2.F32 R0, -RZ, R4.H0_H0 ;  /* 0x20000004ff007230 */ /* 0x000fe40000004100 */
[----:B------:R-:W-:-:S02]  /*d5e0*/  HADD2.F32 R13, -RZ, R6.H0_H0 ;  /* 0x20000006ff0d7230 */ /* 0x000fc40000004100 */
[--C-:B------:R-:W-:Y:S02]  /*d5f0*/  HADD2.F32 R14, -RZ, R7.reuse.H0_H0 ;  /* 0x20000007ff0e7230 */ /* 0x100fe40000004100 */
[----:B------:R-:W-:Y:S02]  /*d600*/  HADD2.F32 R7, -RZ, R7.H1_H1 ;  /* 0x30000007ff077230 */ /* 0x000fe40000004100 */
[----:B------:R-:W-:Y:S02]  /*d610*/  HADD2.F32 R4, -RZ, R4.H1_H1 ;  /* 0x30000004ff047230 */ /* 0x000fe40000004100 */
[--C-:B0-----:R-:W-:Y:S02]  /*d620*/  HADD2.F32 R15, -RZ, R9.reuse.H0_H0 ;  /* 0x20000009ff0f7230 */ /* 0x101fe40000004100 */
        /* <DEDUP_REMOVED lines=9> */
[----:B------:R-:W-:Y:S01]  /*d6c0*/  FMUL.FTZ R15, R9, R54 ;  /* 0x00000036090f7220 */ /* 0x000fe20000410000 */
[----:B------:R-:W-:-:S02]  /*d6d0*/  HADD2.F32 R12, -RZ, R36.H0_H0 ;  /* 0x20000024ff0c7230 */ /* 0x000fc40000004100 */
[----:B------:R-:W-:Y:S01]  /*d6e0*/  FMUL.FTZ R9, R9, R20 ;  /* 0x0000001409097220 */ /* 0x000fe20000410000 */
[-C--:B------:R-:W-:Y:S01]  /*d6f0*/  FMUL.FTZ R32, R21, R26.reuse ;  /* 0x0000001a15207220 */ /* 0x080fe20000410000 */
[C---:B------:R-:W-:Y:S01]  /*d700*/  FFMA.FTZ R30, R5.reuse, R26, -R30 ;  /* 0x0000001a051e7223 */ /* 0x040fe2000001081e */
[C---:B------:R-:W-:Y:S01]  /*d710*/  FFMA.FTZ R15, R0.reuse, R20, -R15 ;  /* 0x00000014000f7223 */ /* 0x040fe2000001080f */
[----:B------:R-:W-:Y:S01]  /*d720*/  FFMA.FTZ R54, R0, R54, R9 ;  /* 0x0000003600367223 */ /* 0x000fe20000010009 */
[----:B------:R-:W-:Y:S01]  /*d730*/  FFMA.FTZ R32, R5, R28, R32 ;  /* 0x0000001c05207223 */ /* 0x000fe20000010020 */
[----:B------:R-:W-:Y:S02]  /*d740*/  HADD2.F32 R5, -RZ, R53.H0_H0 ;  /* 0x20000035ff057230 */ /* 0x000fe40000004100 */
[----:B------:R-:W-:Y:S01]  /*d750*/  FMUL.FTZ R0, R24, R12 ;  /* 0x0000000c18007220 */ /* 0x000fe20000410000 */
[----:B------:R-:W-:Y:S02]  /*d760*/  HADD2.F32 R25, -RZ, R11.H0_H0 ;  /* 0x2000000bff197230 */ /* 0x000fe40000004100 */
[----:B------:R-:W-:-:S02]  /*d770*/  HADD2.F32 R53, -RZ, R53.H1_H1 ;  /* 0x30000035ff357230 */ /* 0x000fc40000004100 */
[-C--:B------:R-:W-:Y:S01]  /*d780*/  FMUL.FTZ R26, R24, R5.reuse ;  /* 0x00000005181a7220 */ /* 0x080fe20000410000 */
[----:B------:R-:W-:Y:S02]  /*d790*/  HADD2.F32 R9, -RZ, R36.H1_H1 ;  /* 0x30000024ff097230 */ /* 0x000fe40000004100 */
[----:B------:R-:W-:Y:S01]  /*d7a0*/  FFMA.FTZ R24, R13, R5, -R0 ;  /* 0x000000050d187223 */ /* 0x000fe20000010800 */
[----:B------:R-:W-:Y:S02]  /*d7b0*/  HADD2.F32 R11, -RZ, R11.H1_H1 ;  /* 0x3000000bff0b7230 */ /* 0x000fe40000004100 */
[C---:B------:R-:W-:Y:S01]  /*d7c0*/  FMUL.FTZ R28, R25.reuse, R53 ;  /* 0x00000035191c7220 */ /* 0x040fe20000410000 */
[----:B------:R-:W-:Y:S02]  /*d7d0*/  HADD2.F32 R20, -RZ, R50.H0_H0 ;  /* 0x20000032ff147230 */ /* 0x000fe40000004100 */
[----:B------:R-:W-:Y:S01]  /*d7e0*/  FMUL.FTZ R5, R25, R9 ;  /* 0x0000000919057220 */ /* 0x000fe20000410000 */
[----:B------:R-:W-:-:S02]  /*d7f0*/  HADD2.F32 R0, -RZ, R46.H0_H0 ;  /* 0x2000002eff007230 */ /* 0x000fc40000004100 */
[----:B------:R-:W-:Y:S01]  /*d800*/  FFMA.FTZ R26, R13, R12, R26 ;  /* 0x0000000c0d1a7223 */ /* 0x000fe2000001001a */
[C---:B------:R-:W-:Y:S01]  /*d810*/  FFMA.FTZ R28, R14.reuse, R9, R28 ;  /* 0x000000090e1c7223 */ /* 0x040fe2000001001c */
[----:B------:R-:W-:Y:S01]  /*d820*/  FFMA.FTZ R53, R14, R53, -R5 ;  /* 0x000000350e357223 */ /* 0x000fe20000010805 */
[C---:B------:R-:W-:Y:S01]  /*d830*/  FMUL.FTZ R12, R11.reuse, R20 ;  /* 0x000000140b0c7220 */ /* 0x040fe20000410000 */
[-C--:B------:R-:W-:Y:S01]  /*d840*/  FMUL.FTZ R14, R11, R0.reuse ;  /* 0x000000000b0e7220 */ /* 0x080fe20000410000 */
[----:B------:R-:W-:Y:S02]  /*d850*/  HADD2.F32 R8, -RZ, R8.H1_H1 ;  /* 0x30000008ff087230 */ /* 0x000fe40000004100 */
        /* <DEDUP_REMOVED lines=26> */
.L_x_7903:
[----:B------:R-:W-:Y:S05]  /*da00*/  BSYNC B0 ;  /* 0x0000000000007941 */ /* 0x000fea0003800000 */
.L_x_7863:
        /* <DEDUP_REMOVED lines=8> */
.L_x_7861:
[----:B------:R-:W-:-:S13]  /*da90*/  ISETP.NE.AND P0, PT, R197, 0x3, PT ;  /* 0x00000003c500780c */ /* 0x000fda0003f05270 */
[----:B------:R-:W-:Y:S05]  /*daa0*/  @!P0 BRA `(.L_x_7930) ;  /* 0x0000000000048947 */ /* 0x000fea0003800000 */
[----:B------:R-:W-:Y:S01]  /*dab0*/  BPT.TRAP 0x1 ;  /* 0x000000040000795c */ /* 0x000fe20000300000 */
.L_x_7930:
[----:B------:R-:W-:Y:S01]  /*dac0*/  IMAD R0, R185, 0x8, R2 ;  /* 0x00000008b9007824 */ /* 0x000fe200078e0202 */
[----:B0-23--:R-:W-:-:S04]  /*dad0*/  SHF.L.U32 R3, R190, 0x1f, RZ ;  /* 0x0000001fbe037819 */ /* 0x00dfc800000006ff */
[----:B------:R0:W2:Y:S01]  /*dae0*/  SYNCS.PHASECHK.TRANS64.TRYWAIT P2, [R0+URZ+0x28830], R3 ;  /* 0x02883003000075a7 */ /* 0x0000a2000804017f */
[----:B------:R-:W-:Y:S05]  /*daf0*/  @!P0 BRA `(.L_x_7931) ;  /* 0x0000000000048947 */ /* 0x000fea0003800000 */
[----:B------:R-:W-:Y:S01]  /*db00*/  BPT.TRAP 0x1 ;  /* 0x000000040000795c */ /* 0x000fe20000300000 */
.L_x_7931:
[----:B-1--4-:R-:W1:Y:S01]  /*db10*/  S2R R4, SR_TID.X ;  /* 0x0000000000047919 */ /* 0x012e620000002100 */
[----:B------:R-:W-:Y:S01]  /*db20*/  IMAD.MOV.U32 R151, RZ, RZ, RZ ;  /* 0x000000ffff977224 */ /* 0x000fe200078e00ff */
[----:B-1----:R-:W-:-:S04]  /*db30*/  LOP3.LUT R4, R4, 0x7f, RZ, 0xc0, !PT ;  /* 0x0000007f04047812 */ /* 0x002fc800078ec0ff */
[----:B------:R-:W-:Y:S01]  /*db40*/  ISETP.NE.AND P1, PT, R4, RZ, PT ;  /* 0x000000ff0400720c */ /* 0x000fe20003f25270 */
[----:B--2---:R-:W-:-:S12]  /*db50*/  @P2 BRA `(.L_x_7932) ;  /* 0x0000000000082947 */ /* 0x004fd80003800000 */
[----:B------:R-:W1:Y:S02]  /*db60*/  SYNCS.PHASECHK.TRANS64.TRYWAIT P2, [R0+URZ+0x28830], R3 ;  /* 0x02883003000075a7 */ /* 0x000e64000804017f */
[----:B-1----:R-:W-:Y:S05]  /*db70*/  @!P2 BRA `(.L_x_7933) ;  /* 0x000001280058a947 */ /* 0x002fea0003800000 */
.L_x_7932:
[----:B------:R-:W-:Y:S05]  /*db80*/  WARPSYNC.ALL ;  /* 0x0000000000007948 */ /* 0x000fea0003800000 */
[----:B01----:R-:W-:Y:S01]  /*db90*/  IADD3 R3, R2, 0x18400, RZ ;  /* 0x0001840002037810 */ /* 0x003fe20007ffe0ff */
[----:B------:R-:W-:Y:S01]  /*dba0*/  IMAD.MOV.U32 R7, RZ, RZ, 0x40000040 ;  /* 0x40000040ff077424 */ /* 0x000fe200078e00ff */
[----:B------:R-:W-:Y:S01]  /*dbb0*/  R2UR UR44, R52 ;  /* 0x00000000342c72ca */ /* 0x000fe200000e0000 */
[----:B------:R-:W-:Y:S01]  /*dbc0*/  UMOV UR45, 0x40000040 ;  /* 0x40000040002d7882 */ /* 0x000fe20000000000 */
[----:B------:R-:W-:Y:S01]  /*dbd0*/  SHF.R.U32.HI R3, RZ, 0x4, R3 ;  /* 0x00000004ff037819 */ /* 0x000fe20000011603 */
[----:B------:R-:W-:Y:S01]  /*dbe0*/  WARPGROUP.ARRIVE ;  /* 0x00000000000079c5 */ /* 0x000fe20000000000 */
[----:B------:R-:W-:Y:S01]  /*dbf0*/  R2UR UR47, R7 ;  /* 0x00000000072f72ca */ /* 0x000fe200000e0000 */
[----:B------:R-:W-:Y:S01]  /*dc00*/  UMOV UR9, 0x40000040 ;  /* 0x4000004000097882 */ /* 0x000fe20000000000 */
[----:B------:R-:W-:Y:S01]  /*dc10*/  LOP3.LUT R3, R3, 0x3fff, RZ, 0xc0, !PT ;  /* 0x00003fff03037812 */ /* 0x000fe200078ec0ff */
[----:B------:R-:W-:Y:S01]  /*dc20*/  UMOV UR13, 0x40000040 ;  /* 0x40000040000d7882 */ /* 0x000fe20000000000 */
[----:B------:R-:W-:Y:S01]  /*dc30*/  MOV R9, 0x40000040 ;  /* 0x4000004000097802 */ /* 0x000fe20000000f00 */
[----:B------:R-:W-:Y:S01]  /*dc40*/  UMOV UR17, 0x40000040 ;  /* 0x4000004000117882 */ /* 0x000fe20000000000 */
[----:B------:R-:W-:Y:S01]  /*dc50*/  LOP3.LUT R4, R3, 0x10000, RZ, 0xfc, !PT ;  /* 0x0001000003047812 */ /* 0x000fe200078efcff */
[----:B------:R-:W-:Y:S01]  /*dc60*/  UMOV UR21, 0x40000040 ;  /* 0x4000004000157882 */ /* 0x000fe20000000000 */
[----:B------:R-:W-:Y:S01]  /*dc70*/  R2UR UR11, R9 ;  /* 0x00000000090b72ca */ /* 0x000fe200000e0000 */
[----:B------:R-:W-:Y:S01]  /*dc80*/  ULOP3.LUT UR44, UR44, 0x10000, URZ, 0xfc, !UPT ;  /* 0x000100002c2c7892 */ /* 0x000fe2000f8efc3f */
[----:B------:R-:W-:Y:S01]  /*dc90*/  IMAD.MOV.U32 R9, RZ, RZ, 0x40000040 ;  /* 0x40000040ff097424 */ /* 0x000fe200078e00ff */
[----:B------:R-:W-:Y:S01]  /*dca0*/  UMOV UR25, 0x40000040 ;  /* 0x4000004000197882 */ /* 0x000fe20000000000 */
[----:B------:R-:W-:Y:S01]  /*dcb0*/  IMAD R6, R185, 0x800, R4 ;  /* 0x00000800b9067824 */ /* 0x000fe200078e0204 */
[----:B------:R-:W-:Y:S01]  /*dcc0*/  UIADD3 UR8, UR44, 0x2, URZ ;  /* 0x000000022c087890 */ /* 0x000fe2000fffe03f */
[----:B------:R-:W-:Y:S01]  /*dcd0*/  MOV R7, 0x40000040 ;  /* 0x4000004000077802 */ /* 0x000fe20000000f00 */
[----:B------:R-:W-:Y:S01]  /*dce0*/  UIADD3 UR12, UR44, 0x4, URZ ;  /* 0x000000042c0c7890 */ /* 0x000fe2000fffe03f */
[C---:B------:R-:W-:Y:S01]  /*dcf0*/  VIADD R8, R6.reuse, 0x2 ;  /* 0x0000000206087836 */ /* 0x040fe20000000000 */
[----:B------:R-:W-:Y:S01]  /*dd00*/  R2UR UR46, R6 ;  /* 0x00000000062e72ca */ /* 0x000fe200000e0000 */
[----:B------:R-:W-:Y:S01]  /*dd10*/  UIADD3 UR16, UR44, 0x6, URZ ;  /* 0x000000062c107890 */ /* 0x000fe2000fffe03f */
[----:B------:R-:W-:Y:S01]  /*dd20*/  R2UR UR15, R9 ;  /* 0x00000000090f72ca */ /* 0x000fe200000e0000 */
[----:B------:R-:W-:Y:S01]  /*dd30*/  UIADD3 UR20, UR44, 0x400, URZ ;  /* 0x000004002c147890 */ /* 0x000fe2000fffe03f */
[----:B------:R-:W-:Y:S01]  /*dd40*/  R2UR UR10, R8 ;  /* 0x00000000080a72ca */ /* 0x000fe200000e0000 */
[----:B------:R-:W-:Y:S01]  /*dd50*/  VIADD R8, R6, 0x4 ;  /* 0x0000000406087836 */ /* 0x000fe20000000000 */
[----:B------:R-:W-:Y:S01]  /*dd60*/  MOV R9, 0x40000040 ;  /* 0x4000004000097802 */ /* 0x000fe20000000f00 */
[----:B------:R-:W-:Y:S01]  /*dd70*/  UIADD3 UR24, UR44, 0x402, URZ ;  /* 0x000004022c187890 */ /* 0x000fe2000fffe03f */
[----:B------:R-:W-:Y:S01]  /*dd80*/  R2UR UR35, R7 ;  /* 0x00000000072372ca */ /* 0x000fe200000e0000 */
[----:B------:R-:W-:Y:S01]  /*dd90*/  UIADD3 UR28, UR44, 0x404, URZ ;  /* 0x000004042c1c7890 */ /* 0x000fe2000fffe03f */
[----:B------:R-:W-:Y:S01]  /*dda0*/  R2UR UR14, R8 ;  /* 0x00000000080e72ca */ /* 0x000fe200000e0000 */
[----:B------:R-:W-:Y:S01]  /*ddb0*/  VIADD R8, R6, 0x6 ;  /* 0x0000000606087836 */ /* 0x000fe20000000000 */
[----:B------:R-:W-:Y:S01]  /*ddc0*/  R2UR UR19, R9 ;  /* 0x00000000091372ca */ /* 0x000fe200000e0000 */
[----:B------:R-:W-:Y:S01]  /*ddd0*/  HGMMA.64x128x16.F32 R24, gdesc[UR44], RZ, !UPT, gsb0 ;  /* 0x01e000002c1879f0 */ /* 0x000fe2000c0008ff */
[----:B------:R-:W-:Y:S01]  /*dde0*/  IMAD.MOV.U32 R9, RZ, RZ, 0x40000040 ;  /* 0x40000040ff097424 */ /* 0x000fe200078e00ff */
[----:B------:R-:W-:Y:S01]  /*ddf0*/  UMOV UR29, 0x40000040 ;  /* 0x40000040001d7882 */ /* 0x000fe20000000000 */
[----:B------:R-:W-:Y:S01]  /*de00*/  R2UR UR18, R8 ;  /* 0x00000000081272ca */ /* 0x000fe200000e0000 */
[----:B------:R-:W-:Y:S01]  /*de10*/  VIADD R8, R6, 0x400 ;  /* 0x0000040006087836 */ /* 0x000fe20000000000 */
[----:B------:R-:W-:Y:S01]  /*de20*/  UIADD3 UR32, UR44, 0x406, URZ ;  /* 0x000004062c207890 */ /* 0x000fe2000fffe03f */
[----:B------:R-:W-:Y:S01]  /*de30*/  R2UR UR23, R9 ;  /* 0x00000000091772ca */ /* 0x000fe200000e0000 */
[----:B------:R-:W-:Y:S01]  /*de40*/  UMOV UR33, 0x40000040 ;  /* 0x4000004000217882 */ /* 0x000fe20000000000 */
[----:B------:R-:W-:Y:S01]  /*de50*/  MOV R9, 0x40000040 ;  /* 0x4000004000097802 */ /* 0x000fe20000000f00 */
[----:B------:R-:W-:Y:S01]  /*de60*/  ULDC UR4, c[0x0][0x9d8] ;  /* 0x0002760000047ab9 */ /* 0x000fe20000000800 */
[----:B------:R-:W-:Y:S01]  /*de70*/  R2UR UR22, R8 ;  /* 0x00000000081672ca */ /* 0x000fe200000e0000 */
[----:B------:R-:W-:Y:S01]  /*de80*/  VIADD R8, R6, 0x402 ;  /* 0x0000040206087836 */ /* 0x000fe20000000000 */
[----:B------:R-:W-:Y:S01]  /*de90*/  R2UR UR27, R9 ;  /* 0x00000000091b72ca */ /* 0x000fe200000e0000 */
[----:B------:R-:W-:Y:S01]  /*dea0*/  IMAD.MOV.U32 R9, RZ, RZ, 0x40000040 ;  /* 0x40000040ff097424 */ /* 0x000fe200078e00ff */
[----:B------:R-:W-:Y:S01]  /*deb0*/  ULDC UR5, c[0x0][0x988] ;  /* 0x0002620000057ab9 */ /* 0x000fe20000000800 */
[----:B------:R-:W-:Y:S01]  /*dec0*/  IMAD R89, R193, 0x80, R213 ;  /* 0x00000080c1597824 */ /* 0x000fe200078e02d5 */
[----:B------:R-:W-:Y:S01]  /*ded0*/  R2UR UR26, R8 ;  /* 0x00000000081a72ca */ /* 0x000fe200000e0000 */
[C---:B------:R-:W-:Y:S01]  /*dee0*/  VIADD R8, R6.reuse, 0x404 ;  /* 0x0000040406087836 */ /* 0x040fe20000000000 */
[----:B------:R-:W-:Y:S01]  /*def0*/  R2UR UR31, R9 ;  /* 0x00000000091f72ca */ /* 0x000fe200000e0000 */
[----:B------:R-:W-:Y:S01]  /*df00*/  VIADD R6, R6, 0x406 ;  /* 0x0000040606067836 */ /* 0x000fe20000000000 */
[----:B------:R-:W-:Y:S01]  /*df10*/  ULDC UR6, c[0x0][0x9d8] ;  /* 0x0002760000067ab9 */ /* 0x000fe20000000800 */
[----:B------:R-:W-:Y:S01]  /*df20*/  @!P1 VIADD R0, R0, 0x28840 ;  /* 0x0002884000009836 */ /* 0x000fe20000000000 */
[----:B------:R-:W-:Y:S01]  /*df30*/  R2UR UR30, R8 ;  /* 0x00000000081e72ca */ /* 0x000fe200000e0000 */
[----:B------:R-:W-:Y:S01]  /*df40*/  ULDC UR7, c[0x0][0x9d8] ;  /* 0x0002760000077ab9 */ /* 0x000fe20000000800 */
[----:B------:R-:W-:Y:S01]  /*df50*/  R2UR UR34, R6 ;  /* 0x00000000062272ca */ /* 0x000fe200000e0000 */
[--C-:B------:R-:W-:Y:S01]  /*df60*/  IMAD.MOV.U32 R150, RZ, RZ, R151.reuse ;  /* 0x000000ffff967224 */ /* 0x100fe200078e0097 */
        /* <DEDUP_REMOVED lines=35> */
[--C-:B-----5:R-:W-:Y:S02]  /*e1a0*/  IMAD.MOV.U32 R117, RZ, RZ, R151.reuse ;  /* 0x000000ffff757224 */ /* 0x120fe400078e0097 */
        /* <DEDUP_REMOVED lines=16> */
[----:B------:R-:W-:Y:S01]  /*e2b0*/  IMAD.MOV.U32 R88, RZ, RZ, R151 ;  /* 0x000000ffff587224 */ /* 0x000fe200078e0097 */
        /* <DEDUP_REMOVED lines=35> */
[----:B0-----:R-:W-:-:S02]  /*e4f0*/  IMAD.MOV.U32 R26, RZ, RZ, -0x80 ;  /* 0xffffff80ff1a7424 */ /* 0x001fc400078e00ff */
[----:B------:R-:W-:Y:S01]  /*e500*/  FMUL.FTZ R14, R44, UR4 ;  /* 0x000000042c0e7c20 */ /* 0x000fe20008410000 */
[----:B------:R-:W-:Y:S01]  /*e510*/  FMUL.FTZ R42, R42, UR4 ;  /* 0x000000042a2a7c20 */ /* 0x000fe20008410000 */
[----:B------:R-:W-:Y:S01]  /*e520*/  FMUL.FTZ R43, R43, UR4 ;  /* 0x000000042b2b7c20 */ /* 0x000fe20008410000 */
[----:B------:R-:W-:Y:S02]  /*e530*/  IMAD R7, R123, R26, 0x80 ;  /* 0x000000807b077424 */ /* 0x000fe400078e021a */
[----:B------:R-:W-:Y:S01]  /*e540*/  FMUL.FTZ R46, R46, UR4 ;  /* 0x000000042e2e7c20 */ /* 0x000fe20008410000 */
[----:B------:R-:W-:Y:S01]  /*e550*/  FMUL.FTZ R47, R47, UR4 ;  /* 0x000000042f2f7c20 */ /* 0x000fe20008410000 */
[----:B------:R-:W0:Y:S01]  /*e560*/  MUFU.TANH R27, R27 ;  /* 0x0000001b001b7308 */ /* 0x000e220000002400 */
[----:B--2---:R-:W-:Y:S02]  /*e570*/  IMAD.IADD R30, R198, 0x1, R7 ;  /* 0x00000001c61e7824 */ /* 0x004fe400078e0207 */
[----:B------:R-:W-:Y:S01]  /*e580*/  FMUL.FTZ R50, R50, UR4 ;  /* 0x0000000432327c20 */ /* 0x000fe20008410000 */
[----:B------:R-:W-:Y:S01]  /*e590*/  FMUL.FTZ R5, R25, UR4 ;  /* 0x0000000419057c20 */ /* 0x000fe20008410000 */
[----:B------:R-:W-:Y:S01]  /*e5a0*/  FMUL.FTZ R6, R28, UR4 ;  /* 0x000000041c067c20 */ /* 0x000fe20008410000 */
[----:B------:R-:W-:Y:S01]  /*e5b0*/  FMUL.FTZ R25, R49, UR4 ;  /* 0x0000000431197c20 */ /* 0x000fe20008410000 */
[--C-:B------:R-:W-:Y:S01]  /*e5c0*/  IADD3 R33, -R195, 0x1, R30.reuse ;  /* 0x00000001c3217810 */ /* 0x100fe20007ffe11e */
[C---:B------:R-:W-:Y:S01]  /*e5d0*/  IMAD R30, R212.reuse, -0x2, R30 ;  /* 0xfffffffed41e7824 */ /* 0x040fe200078e021e */
[----:B------:R-:W2:Y:S01]  /*e5e0*/  MUFU.TANH R31, R31 ;  /* 0x0000001f001f7308 */ /* 0x000ea20000002400 */
[----:B------:R-:W-:Y:S01]  /*e5f0*/  FMUL.FTZ R28, R53, UR4 ;  /* 0x00000004351c7c20 */ /* 0x000fe20008410000 */
[----:B------:R-:W-:Y:S01]  /*e600*/  FMUL.FTZ R51, R51, UR4 ;  /* 0x0000000433337c20 */ /* 0x000fe20008410000 */
[----:B------:R-:W-:-:S02]  /*e610*/  IMAD R26, R212, -0x2, R33 ;  /* 0xfffffffed41a7824 */ /* 0x000fc400078e0221 */
[----:B------:R-:W-:Y:S01]  /*e620*/  FMUL.FTZ R55, R55, UR4 ;  /* 0x0000000437377c20 */ /* 0x000fe20008410000 */
[----:B------:R-:W-:Y:S01]  /*e630*/  FMUL.FTZ R20, R45, UR4 ;  /* 0x000000042d147c20 */ /* 0x000fe20008410000 */
[----:B------:R-:W-:Y:S01]  /*e640*/  FMUL.FTZ R54, R54, UR4 ;  /* 0x0000000436367c20 */ /* 0x000fe20008410000 */
[----:B------:R-:W-:Y:S01]  /*e650*/  FMUL.FTZ R9, R32, UR4 ;  /* 0x0000000420097c20 */ /* 0x000fe20008410000 */
[----:B------:R-:W-:Y:S01]  /*e660*/  IADD3 R37, R26, 0x8, R89 ;  /* 0x000000081a257810 */ /* 0x000fe20007ffe059 */
[----:B------:R0:W3:Y:S01]  /*e670*/  MUFU.TANH R95, R34 ;  /* 0x00000022005f7308 */ /* 0x0000e20000002400 */
[----:B------:R-:W-:Y:S01]  /*e680*/  FMUL.FTZ R15, R41, UR4 ;  /* 0x00000004290f7c20 */ /* 0x000fe20008410000 */
[----:B------:R-:W-:Y:S01]  /*e690*/  FMUL.FTZ R32, R57, UR4 ;  /* 0x0000000439207c20 */ /* 0x000fe20008410000 */
[----:B------:R-:W-:Y:S01]  /*e6a0*/  VIMNMX R40, R30, R37, PT ;  /* 0x000000251e287248 */ /* 0x000fe20003fe0100 */
[----:B------:R-:W-:Y:S01]  /*e6b0*/  FMUL.FTZ R59, R59, UR4 ;  /* 0x000000043b3b7c20 */ /* 0x000fe20008410000 */
[----:B------:R-:W-:Y:S01]  /*e6c0*/  FMUL.FTZ R10, R36, UR4 ;  /* 0x00000004240a7c20 */ /* 0x000fe20008410000 */
[----:B------:R-:W-:Y:S01]  /*e6d0*/  FMUL.FTZ R58, R58, UR4 ;  /* 0x000000043a3a7c20 */ /* 0x000fe20008410000 */
[C---:B------:R-:W-:Y:S01]  /*e6e0*/  ISETP.GT.AND P2, PT, R40.reuse, RZ, PT ;  /* 0x000000ff2800720c */ /* 0x040fe20003f44270 */
[----:B------:R-:W4:Y:S01]  /*e6f0*/  MUFU.TANH R35, R35 ;  /* 0x0000002300237308 */ /* 0x000f220000002400 */
[----:B------:R-:W-:Y:S01]  /*e700*/  ISETP.GT.AND P3, PT, R40, 0x1, PT ;  /* 0x000000012800780c */ /* 0x000fe20003f64270 */
[----:B------:R-:W-:Y:S01]  /*e710*/  FMUL.FTZ R62, R62, UR4 ;  /* 0x000000043e3e7c20 */ /* 0x000fe20008410000 */
[----:B------:R-:W-:Y:S01]  /*e720*/  ISETP.GT.AND P4, PT, R40, 0x8, PT ;  /* 0x000000082800780c */ /* 0x000fe20003f84270 */
[----:B------:R-:W-:Y:S01]  /*e730*/  FMUL.FTZ R63, R63, UR4 ;  /* 0x000000043f3f7c20 */ /* 0x000fe20008410000 */
[----:B-1----:R-:W-:Y:S01]  /*e740*/  FSEL R101, R101, -INF , P2 ;  /* 0xff80000065657808 */ /* 0x002fe20001000000 */
[----:B------:R-:W-:Y:S01]  /*e750*/  FMUL.FTZ R66, R66, UR4 ;  /* 0x0000000442427c20 */ /* 0x000fe20008410000 */
[----:B0-----:R-:W-:Y:S01]  /*e760*/  FSEL R34, R27, -INF , P3 ;  /* 0xff8000001b227808 */ /* 0x001fe20001800000 */
[----:B------:R-:W0:Y:S01]  /*e770*/  MUFU.TANH R38, R38 ;  /* 0x0000002600267308 */ /* 0x000e220000002400 */
[----:B------:R-:W-:Y:S01]  /*e780*/  ISETP.GT.AND P2, PT, R40, 0x9, PT ;  /* 0x000000092800780c */ /* 0x000fe20003f44270 */
[----:B------:R-:W-:Y:S01]  /*e790*/  FMUL.FTZ R27, R67, UR4 ;  /* 0x00000004431b7c20 */ /* 0x000fe20008410000 */
[----:B------:R-:W-:Y:S01]  /*e7a0*/  FSEL R103, R103, -INF , P4 ;  /* 0xff80000067677808 */ /* 0x000fe20002000000 */
        /* <DEDUP_REMOVED lines=14> */
[----:B------:R-:W-:Y:S01]  /*e890*/  FMUL.FTZ R79, R79, UR4 ;  /* 0x000000044f4f7c20 */ /* 0x000fe20008410000 */
[----:B------:R-:W-:Y:S01]  /*e8a0*/  ISETP.GT.AND P3, PT, R40, 0x18, PT ;  /* 0x000000182800780c */ /* 0x000fe20003f64270 */
[----:B------:R-:W-:Y:S01]  /*e8b0*/  FMUL.FTZ R82, R82, UR4 ;  /* 0x0000000452527c20 */ /* 0x000fe20008410000 */
[----:B----4-:R-:W-:Y:S01]  /*e8c0*/  FSEL R93, R35, -INF , P2 ;  /* 0xff800000235d7808 */ /* 0x010fe20001000000 */
[----:B------:R-:W-:Y:S01]  /*e8d0*/  FMUL.FTZ R83, R83, UR4 ;  /* 0x0000000453537c20 */ /* 0x000fe20008410000 */
[----:B------:R-:W-:Y:S01]  /*e8e0*/  FMNMX.FTZ R44, R95, R44, !PT ;  /* 0x0000002c5f2c7209 */ /* 0x000fe20007810000 */
[----:B------:R-:W-:Y:S01]  /*e8f0*/  MUFU.TANH R43, R43 ;  /* 0x0000002b002b7308 */ /* 0x000fe20000002400 */
[----:B------:R-:W-:Y:S01]  /*e900*/  ISETP.GT.AND P2, PT, R40, 0x19, PT ;  /* 0x000000192800780c */ /* 0x000fe20003f44270 */
[----:B------:R-:W-:Y:S01]  /*e910*/  FMUL.FTZ R86, R86, UR4 ;  /* 0x0000000456567c20 */ /* 0x000fe20008410000 */
[----:B0-----:R-:W-:Y:S01]  /*e920*/  FSEL R91, R38, -INF , P3 ;  /* 0xff800000265b7808 */ /* 0x001fe20001800000 */
[----:B------:R-:W-:Y:S01]  /*e930*/  FMUL.FTZ R3, R24, UR4 ;  /* 0x0000000418037c20 */ /* 0x000fe20008410000 */
[----:B------:R-:W-:Y:S01]  /*e940*/  FMNMX.FTZ R44, R93, R44, !PT ;  /* 0x0000002c5d2c7209 */ /* 0x000fe20007810000 */
[----:B------:R-:W-:Y:S01]  /*e950*/  FMUL.FTZ R8, R29, UR4 ;  /* 0x000000041d087c20 */ /* 0x000fe20008410000 */
[C---:B------:R-:W-:Y:S01]  /*e960*/  ISETP.GT.AND P3, PT, R40.reuse, 0x20, PT ;  /* 0x000000202800780c */ /* 0x040fe20003f64270 */
[----:B------:R-:W0:Y:S01]  /*e970*/  MUFU.TANH R46, R46 ;  /* 0x0000002e002e7308 */ /* 0x000e220000002400 */
[----:B-1----:R-:W-:Y:S01]  /*e980*/  FSEL R67, R39, -INF , P2 ;  /* 0xff80000027437808 */ /* 0x002fe20001000000 */
[----:B------:R-:W-:Y:S01]  /*e990*/  FMUL.FTZ R65, R65, UR4 ;  /* 0x0000000441417c20 */ /* 0x000fe20008410000 */
[----:B------:R-:W-:Y:S01]  /*e9a0*/  FMNMX.FTZ R44, R91, R44, !PT ;  /* 0x0000002c5b2c7209 */ /* 0x000fe20007810000 */
[----:B------:R-:W-:Y:S01]  /*e9b0*/  FMUL.FTZ R69, R69, UR4 ;  /* 0x0000000445457c20 */ /* 0x000fe20008410000 */
[----:B------:R-:W-:Y:S01]  /*e9c0*/  ISETP.GT.AND P2, PT, R40, 0x21, PT ;  /* 0x000000212800780c */ /* 0x000fe20003f44270 */
[----:B------:R-:W-:Y:S01]  /*e9d0*/  FMUL.FTZ R73, R73, UR4 ;  /* 0x0000000449497c20 */ /* 0x000fe20008410000 */
[----:B--2---:R-:W-:Y:S01]  /*e9e0*/  FSEL R53, R42, -INF , P3 ;  /* 0xff8000002a357808 */ /* 0x004fe20001800000 */
[----:B------:R-:W-:Y:S01]  /*e9f0*/  MUFU.TANH R47, R47 ;  /* 0x0000002f002f7308 */ /* 0x000fe20000002400 */
[----:B------:R-:W-:Y:S01]  /*ea00*/  FMNMX.FTZ R44, R67, R44, !PT ;  /* 0x0000002c432c7209 */ /* 0x000fe20007810000 */
[----:B------:R-:W-:Y:S01]  /*ea10*/  FMUL.FTZ R21, R48, UR4 ;  /* 0x0000000430157c20 */ /* 0x000fe20008410000 */
[----:B------:R-:W-:Y:S01]  /*ea20*/  ISETP.GT.AND P3, PT, R40, 0x28, PT ;  /* 0x000000282800780c */ /* 0x000fe20003f64270 */
[----:B------:R-:W-:Y:S01]  /*ea30*/  FMUL.FTZ R24, R52, UR4 ;  /* 0x0000000434187c20 */ /* 0x000fe20008410000 */
[----:B------:R-:W-:Y:S01]  /*ea40*/  FMNMX.FTZ R44, R53, R44, !PT ;  /* 0x0000002c352c7209 */ /* 0x000fe20007810000 */
[----:B------:R-:W-:Y:S01]  /*ea50*/  FMUL.FTZ R77, R77, UR4 ;  /* 0x000000044d4d7c20 */ /* 0x000fe20008410000 */
[----:B------:R-:W-:Y:S01]  /*ea60*/  MOV R42, UR5 ;  /* 0x00000005002a7c02 */ /* 0x000fe20008000f00 */
[----:B------:R-:W1:Y:S01]  /*ea70*/  MUFU.TANH R49, R50 ;  /* 0x0000003200317308 */ /* 0x000e620000002400 */
[----:B0-----:R-:W-:Y:S01]  /*ea80*/  FSEL R57, R46, -INF , P3 ;  /* 0xff8000002e397808 */ /* 0x001fe20001800000 */
[----:B------:R-:W-:Y:S01]  /*ea90*/  FMUL.FTZ R29, R56, UR4 ;  /* 0x00000004381d7c20 */ /* 0x000fe20008410000 */
[----:B------:R-:W-:Y:S01]  /*eaa0*/  ISETP.GT.AND P3, PT, R40, 0x30, PT ;  /* 0x000000302800780c */ /* 0x000fe20003f64270 */
        /* <DEDUP_REMOVED lines=10> */
[----:B------:R2:W-:Y:S01]  /*eb50*/  @!P1 SYNCS.ARRIVE.TRANS64.RED.A1T0 RZ, [R0+URZ], RZ ;  /* 0x000000ff00ff99a7 */ /* 0x0005e2000810043f */
[----:B------:R-:W-:Y:S01]  /*eb60*/  ULDC UR5, c[0x0][0x988] ;  /* 0x0002620000057ab9 */ /* 0x000fe20000000800 */
[----:B------:R3:W-:Y:S01]  /*eb70*/  MUFU.TANH R7, R55 ;  /* 0x0000003700077308 */ /* 0x0007e20000002400 */
[----:B-1----:R-:W-:-:S02]  /*eb80*/  FSEL R49, R49, -INF , P3 ;  /* 0xff80000031317808 */ /* 0x002fc40001800000 */
[----:B------:R-:W-:-:S05]  /*eb90*/  ISETP.GT.AND P3, PT, R40, 0x38, PT ;  /* 0x000000382800780c */ /* 0x000fca0003f64270 */
[----:B------:R-:W1:Y:S01]  /*eba0*/  MUFU.TANH R41, R54 ;  /* 0x0000003600297308 */ /* 0x000e620000002400 */
[----:B---3--:R-:W-:Y:S02]  /*ebb0*/  FSEL R55, R43, -INF , P2 ;  /* 0xff8000002b377808 */ /* 0x008fe40001000000 */
[----:B------:R-:W-:Y:S02]  /*ebc0*/  ISETP.GT.AND P2, PT, R40, 0x29, PT ;  /* 0x000000292800780c */ /* 0x000fe40003f44270 */
[----:B------:R-:W-:-:S03]  /*ebd0*/  FMNMX.FTZ R44, R55, R44, !PT ;  /* 0x0000002c372c7209 */ /* 0x000fc60007810000 */
[----:B------:R3:W-:Y:S01]  /*ebe0*/  MUFU.TANH R36, R59 ;  /* 0x0000003b00247308 */ /* 0x0007e20000002400 */
[----:B------:R-:W-:-:S07]  /*ebf0*/  FMNMX.FTZ R44, R57, R44, !PT ;  /* 0x0000002c392c7209 */ /* 0x000fce0007810000 */
[----:B------:R-:W4:Y:S01]  /*ec00*/  MUFU.TANH R33, R58 ;  /* 0x0000003a00217308 */ /* 0x000f220000002400 */
[----:B---3--:R-:W-:Y:S02]  /*ec10*/  FSEL R59, R47, -INF , P2 ;  /* 0xff8000002f3b7808 */ /* 0x008fe40001000000 */
[C---:B------:R-:W-:Y:S02]  /*ec20*/  ISETP.GT.AND P2, PT, R40.reuse, 0x31, PT ;  /* 0x000000312800780c */ /* 0x040fe40003f44270 */
[----:B------:R-:W-:Y:S02]  /*ec30*/  FMNMX.FTZ R44, R59, R44, !PT ;  /* 0x0000002c3b2c7209 */ /* 0x000fe40007810000 */
[----:B0-----:R-:W-:Y:S01]  /*ec40*/  FSEL R45, R45, -INF , P2 ;  /* 0xff8000002d2d7808 */ /* 0x001fe20001000000 */
[----:B------:R-:W0:Y:S01]  /*ec50*/  MUFU.TANH R62, R62 ;  /* 0x0000003e003e7308 */ /* 0x000e220000002400 */
[----:B------:R-:W-:Y:S02]  /*ec60*/  FMNMX.FTZ R44, R49, R44, !PT ;  /* 0x0000002c312c7209 */ /* 0x000fe40007810000 */
[----:B------:R-:W-:-:S02]  /*ec70*/  ISETP.GT.AND P2, PT, R40, 0x39, PT ;  /* 0x000000392800780c */ /* 0x000fc40003f44270 */
[----:B-1----:R-:W-:Y:S02]  /*ec80*/  FSEL R41, R41, -INF , P3 ;  /* 0xff80000029297808 */ /* 0x002fe40001800000 */
[----:B------:R-:W-:Y:S01]  /*ec90*/  FMNMX.FTZ R44, R45, R44, !PT ;  /* 0x0000002c2d2c7209 */ /* 0x000fe20007810000 */
[----:B------:R-:W1:Y:S01]  /*eca0*/  MUFU.TANH R63, R63 ;  /* 0x0000003f003f7308 */ /* 0x000e620000002400 */
[C---:B------:R-:W-:Y:S02]  /*ecb0*/  ISETP.GT.AND P3, PT, R40.reuse, 0x40, PT ;  /* 0x000000402800780c */ /* 0x040fe40003f64270 */
[----:B------:R-:W-:Y:S02]  /*ecc0*/  FSEL R39, R7, -INF , P2 ;  /* 0xff80000007277808 */ /* 0x000fe40001000000 */
[----:B------:R-:W-:Y:S02]  /*ecd0*/  FMNMX.FTZ R44, R41, R44, !PT ;  /* 0x0000002c292c7209 */ /* 0x000fe40007810000 */
[----:B------:R-:W-:Y:S01]  /*ece0*/  ISETP.GT.AND P2, PT, R40, 0x41, PT ;  /* 0x000000412800780c */ /* 0x000fe20003f44270 */
[----:B------:R-:W3:Y:S01]  /*ecf0*/  MUFU.TANH R37, R66 ;  /* 0x0000004200257308 */ /* 0x000ee20000002400 */
[----:B----4-:R-:W-:-:S02]  /*ed00*/  FSEL R33, R33, -INF , P3 ;  /* 0xff80000021217808 */ /* 0x010fc40001800000 */
[----:B------:R-:W-:Y:S02]  /*ed10*/  FMNMX.FTZ R44, R39, R44, !PT ;  /* 0x0000002c272c7209 */ /* 0x000fe40007810000 */
[----:B------:R-:W-:Y:S02]  /*ed20*/  ISETP.GT.AND P3, PT, R40, 0x48, PT ;  /* 0x000000482800780c */ /* 0x000fe40003f64270 */
[----:B------:R-:W-:Y:S01]  /*ed30*/  FMNMX.FTZ R44, R33, R44, !PT ;  /* 0x0000002c212c7209 */ /* 0x000fe20007810000 */
[----:B------:R4:W2:Y:S01]  /*ed40*/  MUFU.TANH R38, R27 ;  /* 0x0000001b00267308 */ /* 0x0008a20000002400 */
[----:B0-----:R-:W-:Y:S02]  /*ed50*/  FSEL R31, R62, -INF , P3 ;  /* 0xff8000003e1f7808 */ /* 0x001fe40001800000 */
[----:B------:R-:W-:-:S05]  /*ed60*/  ISETP.GT.AND P3, PT, R40, 0x50, PT ;  /* 0x000000502800780c */ /* 0x000fca0003f64270 */
[----:B------:R-:W0:Y:S01]  /*ed70*/  MUFU.TANH R70, R70 ;  /* 0x0000004600467308 */ /* 0x000e220000002400 */
[----:B----4-:R-:W-:Y:S01]  /*ed80*/  FSEL R27, R36, -INF , P2 ;  /* 0xff800000241b7808 */ /* 0x010fe20001000000 */
[----:B------:R-:W-:Y:S01]  /*ed90*/  FMUL.FTZ R36, R87, UR4 ;  /* 0x0000000457247c20 */ /* 0x000fe20008410000 */
[C---:B------:R-:W-:Y:S02]  /*eda0*/  ISETP.GT.AND P2, PT, R40.reuse, 0x49, PT ;  /* 0x000000492800780c */ /* 0x040fe40003f44270 */
[----:B------:R-:W-:Y:S02]  /*edb0*/  FMNMX.FTZ R44, R27, R44, !PT ;  /* 0x0000002c1b2c7209 */ /* 0x000fe40007810000 */
[----:B-1----:R-:W-:Y:S01]  /*edc0*/  FSEL R35, R63, -INF , P2 ;  /* 0xff8000003f237808 */ /* 0x002fe20001000000 */
[----:B------:R-:W1:Y:S01]  /*edd0*/  MUFU.TANH R51, R71 ;  /* 0x0000004700337308 */ /* 0x000e620000002400 */
[----:B------:R-:W-:Y:S02]  /*ede0*/  FMNMX.FTZ R44, R31, R44, !PT ;  /* 0x0000002c1f2c7209 */ /* 0x000fe40007810000 */
[----:B------:R-:W-:-:S02]  /*edf0*/  ISETP.GT.AND P2, PT, R40, 0x51, PT ;  /* 0x000000512800780c */ /* 0x000fc40003f44270 */
[----:B---3--:R-:W-:Y:S02]  /*ee00*/  FSEL R37, R37, -INF , P3 ;  /* 0xff80000025257808 */ /* 0x008fe40001800000 */
[----:B------:R-:W-:Y:S01]  /*ee10*/  FMNMX.FTZ R44, R35, R44, !PT ;  /* 0x0000002c232c7209 */ /* 0x000fe20007810000 */
[----:B------:R-:W3:Y:S01]  /*ee20*/  MUFU.TANH R74, R74 ;  /* 0x0000004a004a7308 */ /* 0x000ee20000002400 */
[----:B------:R-:W-:Y:S02]  /*ee30*/  ISETP.GT.AND P3, PT, R40, 0x58, PT ;  /* 0x000000582800780c */ /* 0x000fe40003f64270 */
[----:B--2---:R-:W-:Y:S02]  /*ee40*/  FSEL R43, R38, -INF , P2 ;  /* 0xff800000262b7808 */ /* 0x004fe40001000000 */
[----:B------:R-:W-:Y:S02]  /*ee50*/  FMNMX.FTZ R44, R37, R44, !PT ;  /* 0x0000002c252c7209 */ /* 0x000fe40007810000 */
[----:B------:R-:W-:Y:S01]  /*ee60*/  ISETP.GT.AND P2, PT, R40, 0x59, PT ;  /* 0x000000592800780c */ /* 0x000fe20003f44270 */
[----:B------:R-:W2:Y:S01]  /*ee70*/  MUFU.TANH R71, R75 ;  /* 0x0000004b00477308 */ /* 0x000ea20000002400 */
[----:B0-----:R-:W-:-:S02]  /*ee80*/  FSEL R47, R70, -INF , P3 ;  /* 0xff800000462f7808 */ /* 0x001fc40001800000 */
[----:B------:R-:W-:Y:S02]  /*ee90*/  FMNMX.FTZ R44, R43, R44, !PT ;  /* 0x0000002c2b2c7209 */ /* 0x000fe40007810000 */
[C---:B------:R-:W-:Y:S02]  /*eea0*/  ISETP.GT.AND P3, PT, R40.reuse, 0x60, PT ;  /* 0x000000602800780c */ /* 0x040fe40003f64270 */
[----:B-1----:R-:W-:Y:S01]  /*eeb0*/  FSEL R51, R51, -INF , P2 ;  /* 0xff80000033337808 */ /* 0x002fe20001000000 */
[----:B------:R-:W0:Y:S01]  /*eec0*/  MUFU.TANH R78, R78 ;  /* 0x0000004e004e7308 */ /* 0x000e220000002400 */
[----:B------:R-:W-:Y:S02]  /*eed0*/  FMNMX.FTZ R44, R47, R44, !PT ;  /* 0x0000002c2f2c7209 */ /* 0x000fe40007810000 */
[----:B------:R-:W-:Y:S02]  /*eee0*/  ISETP.GT.AND P2, PT, R40, 0x61, PT ;  /* 0x000000612800780c */ /* 0x000fe40003f44270 */
[----:B---3--:R-:W-:-:S02]  /*eef0*/  FSEL R63, R74, -INF , P3 ;  /* 0xff8000004a3f7808 */ /* 0x008fc40001800000 */
[----:B------:R-:W-:Y:S01]  /*ef00*/  FMNMX.FTZ R44, R51, R44, !PT ;  /* 0x0000002c332c7209 */ /* 0x000fe20007810000 */
[----:B------:R-:W1:Y:S01]  /*ef10*/  MUFU.TANH R79, R79 ;  /* 0x0000004f004f7308 */ /* 0x000e620000002400 */
[C---:B------:R-:W-:Y:S02]  /*ef20*/  ISETP.GT.AND P3, PT, R40.reuse, 0x68, PT ;  /* 0x000000682800780c */ /* 0x040fe40003f64270 */
[----:B--2---:R-:W-:Y:S02]  /*ef30*/  FSEL R71, R71, -INF , P2 ;  /* 0xff80000047477808 */ /* 0x004fe40001000000 */
[----:B------:R-:W-:Y:S02]  /*ef40*/  FMNMX.FTZ R44, R63, R44, !PT ;  /* 0x0000002c3f2c7209 */ /* 0x000fe40007810000 */
[----:B------:R-:W-:Y:S01]  /*ef50*/  ISETP.GT.AND P2, PT, R40, 0x69, PT ;  /* 0x000000692800780c */ /* 0x000fe20003f44270 */
[----:B------:R-:W2:Y:S01]  /*ef60*/  MUFU.TANH R82, R82 ;  /* 0x0000005200527308 */ /* 0x000ea20000002400 */
[----:B0-----:R-:W-:-:S02]  /*ef70*/  FSEL R75, R78, -INF , P3 ;  /* 0xff8000004e4b7808 */ /* 0x001fc40001800000 */
[----:B------:R-:W-:Y:S02]  /*ef80*/  FMNMX.FTZ R44, R71, R44, !PT ;  /* 0x0000002c472c7209 */ /* 0x000fe40007810000 */
[C---:B------:R-:W-:Y:S02]  /*ef90*/  ISETP.GT.AND P3, PT, R40.reuse, 0x70, PT ;  /* 0x000000702800780c */ /* 0x040fe40003f64270 */
[----:B------:R-:W-:Y:S01]  /*efa0*/  FMNMX.FTZ R44, R75, R44, !PT ;  /* 0x0000002c4b2c7209 */ /* 0x000fe20007810000 */
[----:B------:R2:W0:Y:S01]  /*efb0*/  MUFU.TANH R7, R83 ;  /* 0x0000005300077308 */ /* 0x0004220000002400 */
        /* <DEDUP_REMOVED lines=8> */
[----:B0-----:R-:W-:Y:S01]  /*f040*/  FSEL R87, R7, -INF , P2 ;  /* 0xff80000007577808 */ /* 0x001fe20001000000 */
[----:B------:R-:W-:Y:S01]  /*f050*/  FMUL.FTZ R7, R61, UR4 ;  /* 0x000000043d077c20 */ /* 0x000fe20008410000 */
[----:B------:R-:W-:Y:S01]  /*f060*/  ISETP.GT.AND P2, PT, R40, 0x79, PT ;  /* 0x000000792800780c */ /* 0x000fe20003f44270 */
[----:B------:R-:W-:Y:S01]  /*f070*/  ULDC UR4, c[0x0][0x988] ;  /* 0x0002620000047ab9 */ /* 0x000fe20000000800 */
[----:B------:R-:W-:-:S03]  /*f080*/  FMNMX.FTZ R44, R87, R44, !PT ;  /* 0x0000002c572c7209 */ /* 0x000fc60007810000 */
[----:B------:R0:W-:Y:S01]  /*f090*/  MUFU.TANH R38, R7 ;  /* 0x0000000700267308 */ /* 0x0001e20000002400 */
[----:B-1----:R-:W-:-:S04]  /*f0a0*/  FSEL R61, R86, -INF , P3 ;  /* 0xff800000563d7808 */ /* 0x002fc80001800000 */
[----:B------:R-:W-:-:S03]  /*f0b0*/  FMNMX.FTZ R44, R61, R44, !PT ;  /* 0x0000002c3d2c7209 */ /* 0x000fc60007810000 */
[----:B------:R-:W1:Y:S01]  /*f0c0*/  MUFU.TANH R3, R3 ;  /* 0x0000000300037308 */ /* 0x000e620000002400 */
[----:B--2---:R-:W-:-:S04]  /*f0d0*/  FSEL R97, R36, -INF , P2 ;  /* 0xff80000024617808 */ /* 0x004fc80001000000 */
[----:B------:R-:W-:-:S03]  /*f0e0*/  FMNMX.FTZ R36, R97, R44, !PT ;  /* 0x0000002c61247209 */ /* 0x000fc60007810000 */
[----:B------:R-:W2:Y:S02]  /*f0f0*/  MUFU.TANH R5, R5 ;  /* 0x0000000500057308 */ /* 0x000ea40000002400 */
[----:B------:R-:W3:Y:S06]  /*f100*/  SHFL.BFLY PT, R105, R36, 0x2, 0x1f ;  /* 0x0c401f0024697f89 */ /* 0x000eec00000e0000 */
[----:B------:R-:W4:Y:S08]  /*f110*/  MUFU.TANH R6, R6 ;  /* 0x0000000600067308 */ /* 0x000f300000002400 */
[----:B------:R-:W4:Y:S08]  /*f120*/  MUFU.TANH R8, R8 ;  /* 0x0000000800087308 */ /* 0x000f300000002400 */
[----:B------:R-:W4:Y:S01]  /*f130*/  MUFU.TANH R9, R9 ;  /* 0x0000000900097308 */ /* 0x000f220000002400 */
[----:B---3--:R-:W-:-:S05]  /*f140*/  FMNMX.FTZ R105, R36, R105, !PT ;  /* 0x0000006924697209 */ /* 0x008fca0007810000 */
[----:B------:R-:W0:Y:S02]  /*f150*/  SHFL.BFLY PT, R36, R105, 0x1, 0x1f ;  /* 0x0c201f0069247f89 */ /* 0x000e2400000e0000 */
[----:B------:R-:W3:Y:S08]  /*f160*/  MUFU.TANH R11, R11 ;  /* 0x0000000b000b7308 */ /* 0x000ef00000002400 */
[----:B------:R1:W-:Y:S08]  /*f170*/  MUFU.TANH R40, R65 ;  /* 0x0000004100287308 */ /* 0x0003f00000002400 */
[----:B------:R-:W3:Y:S01]  /*f180*/  MUFU.TANH R10, R10 ;  /* 0x0000000a000a7308 */ /* 0x000ee20000002400 */
[----:B0-----:R-:W-:-:S07]  /*f190*/  FMNMX.FTZ R7, R105, R36, !PT ;  /* 0x0000002469077209 */ /* 0x001fce0007810000 */
[----:B------:R-:W-:Y:S01]  /*f1a0*/  MUFU.TANH R12, R12 ;  /* 0x0000000c000c7308 */ /* 0x000fe20000002400 */
[----:B------:R-:W-:Y:S01]  /*f1b0*/  IMAD.MOV.U32 R105, RZ, RZ, R151 ;  /* 0x000000ffff697224 */ /* 0x000fe200078e0097 */
[C---:B------:R-:W-:Y:S01]  /*f1c0*/  FSETP.NEU.FTZ.AND P2, PT, R7.reuse, -INF , PT ;  /* 0xff8000000700780b */ /* 0x040fe20003f5d000 */
[----:B------:R-:W-:-:S05]  /*f1d0*/  FMUL.FTZ R36, R7, R42 ;  /* 0x0000002a07247220 */ /* 0x000fca0000410000 */
[----:B------:R-:W0:Y:S01]  /*f1e0*/  MUFU.TANH R13, R13 ;  /* 0x0000000d000d7308 */ /* 0x000e220000002400 */
[----:B------:R-:W-:-:S05]  /*f1f0*/  FSEL R36, R36, RZ, P2 ;  /* 0x000000ff24247208 */ /* 0x000fca0001000000 */
[----:B------:R-:W-:Y:S01]  /*f200*/  FFMA.FTZ R54, R34, R42, -R36 ;  /* 0x0000002a22367223 */ /* 0x000fe20000010824 */
[----:B------:R-:W-:Y:S01]  /*f210*/  VIADDMNMX R34, R89, R26, R30, PT ;  /* 0x0000001a59227246 */ /* 0x000fe2000380011e */
[----:B------:R-:W0:Y:S01]  /*f220*/  MUFU.TANH R15, R15 ;  /* 0x0000000f000f7308 */ /* 0x000e220000002400 */
[-CC-:B------:R-:W-:Y:S01]  /*f230*/  FFMA.FTZ R173, R53, R42.reuse, -R36.reuse ;  /* 0x0000002a35ad7223 */ /* 0x180fe20000010824 */
[-CC-:B------:R-:W-:Y:S01]  /*f240*/  FFMA.FTZ R175, R57, R42.reuse, -R36.reuse ;  /* 0x0000002a39af7223 */ /* 0x180fe20000010824 */
[C---:B------:R-:W-:Y:S01]  /*f250*/  ISETP.GT.AND P2, PT, R34.reuse, RZ, PT ;  /* 0x000000ff2200720c */ /* 0x040fe20003f44270 */
[-CC-:B------:R-:W-:Y:S01]  /*f260*/  FFMA.FTZ R169, R49, R42.reuse, -R36.reuse ;  /* 0x0000002a31a97223 */ /* 0x180fe20000010824 */
[C---:B------:R-:W-:Y:S01]  /*f270*/  ISETP.GT.AND P3, PT, R34.reuse, 0x1, PT ;  /* 0x000000012200780c */ /* 0x040fe20003f64270 */
[-CC-:B------:R-:W-:Y:S01]  /*f280*/  FFMA.FTZ R179, R91, R42.reuse, -R36.reuse ;  /* 0x0000002a5bb37223 */ /* 0x180fe20000010824 */
[C---:B------:R-:W-:Y:S01]  /*f290*/  ISETP.GT.AND P4, PT, R34.reuse, 0x8, PT ;  /* 0x000000082200780c */ /* 0x040fe20003f84270 */
[----:B------:R3:W-:Y:S01]  /*f2a0*/  MUFU.EX2 R26, R54 ;  /* 0x00000036001a7308 */ /* 0x0007e20000000800 */
[----:B-1----:R-:W-:Y:S01]  /*f2b0*/  FSEL R65, R3, -INF , P2 ;  /* 0xff80000003417808 */ /* 0x002fe20001000000 */
[-CC-:B------:R-:W-:Y:S01]  /*f2c0*/  FFMA.FTZ R171, R41, R42.reuse, -R36.reuse ;  /* 0x0000002a29ab7223 */ /* 0x180fe20000010824 */
[----:B--2---:R-:W-:Y:S01]  /*f2d0*/  FSEL R30, R5, -INF , P3 ;  /* 0xff800000051e7808 */ /* 0x004fe20001800000 */
[-CC-:B------:R-:W-:Y:S01]  /*f2e0*/  FFMA.FTZ R177, R95, R42.reuse, -R36.reuse ;  /* 0x0000002a5fb17223 */ /* 0x180fe20000010824 */
[----:B------:R-:W-:Y:S01]  /*f2f0*/  ISETP.GT.AND P2, PT, R34, 0x9, PT ;  /* 0x000000092200780c */ /* 0x000fe20003f44270 */
[--C-:B------:R-:W-:Y:S01]  /*f300*/  FFMA.FTZ R153, R33, R42, -R36.reuse ;  /* 0x0000002a21997223 */ /* 0x100fe20000010824 */
[----:B----4-:R-:W-:Y:S01]  /*f310*/  FSEL R3, R6, -INF , P4 ;  /* 0xff80000006037808 */ /* 0x010fe20002000000 */
[----:B------:R-:W-:Y:S01]  /*f320*/  MUFU.TANH R14, R14 ;  /* 0x0000000e000e7308 */ /* 0x000fe20000002400 */
[----:B---3--:R-:W-:Y:S01]  /*f330*/  FMNMX.FTZ R54, R65, R30, !PT ;  /* 0x0000001e41367209 */ /* 0x008fe20007810000 */
[-CC-:B------:R-:W-:Y:S01]  /*f340*/  FFMA.FTZ R6, R99, R42.reuse, -R36.reuse ;  /* 0x0000002a63067223 */ /* 0x180fe20000010824 */
[----:B------:R-:W-:Y:S01]  /*f350*/  ISETP.GT.AND P3, PT, R34, 0x10, PT ;  /* 0x000000102200780c */ /* 0x000fe20003f64270 */
[-CC-:B------:R-:W-:Y:S01]  /*f360*/  FFMA.FTZ R155, R31, R42.reuse, -R36.reuse ;  /* 0x0000002a1f9b7223 */ /* 0x180fe20000010824 */
[----:B------:R-:W-:Y:S01]  /*f370*/  FSEL R5, R8, -INF , P2 ;  /* 0xff80000008057808 */ /* 0x000fe20001000000 */
[--C-:B------:R-:W-:Y:S01]  /*f380*/  FFMA.FTZ R8, R93, R42, -R36.reuse ;  /* 0x0000002a5d087223 */ /* 0x100fe20000010824 */
[----:B------:R-:W-:Y:S01]  /*f390*/  FMNMX.FTZ R54, R3, R54, !PT ;  /* 0x0000003603367209 */ /* 0x000fe20007810000 */
[----:B------:R1:W-:Y:S01]  /*f3a0*/  MUFU.TANH R44, R69 ;  /* 0x00000045002c7308 */ /* 0x0003e20000002400 */
[C---:B------:R-:W-:Y:S01]  /*f3b0*/  ISETP.GT.AND P2, PT, R34.reuse, 0x11, PT ;  /* 0x000000112200780c */ /* 0x040fe20003f44270 */
[-CC-:B------:R-:W-:Y:S01]  /*f3c0*/  FFMA.FTZ R181, R101, R42.reuse, -R36.reuse ;  /* 0x0000002a65b57223 */ /* 0x180fe20000010824 */
[----:B------:R-:W-:Y:S01]  /*f3d0*/  FSEL R9, R9, -INF , P3 ;  /* 0xff80000009097808 */ /* 0x000fe20001800000 */
[--C-:B------:R-:W-:Y:S01]  /*f3e0*/  FFMA.FTZ R183, R103, R42, -R36.reuse ;  /* 0x0000002a67b77223 */ /* 0x100fe20000010824 */
[----:B------:R-:W-:Y:S01]  /*f3f0*/  FMNMX.FTZ R54, R5, R54, !PT ;  /* 0x0000003605367209 */ /* 0x000fe20007810000 */
[-CC-:B------:R-:W-:Y:S01]  /*f400*/  FFMA.FTZ R157, R37, R42.reuse, -R36.reuse ;  /* 0x0000002a259d7223 */ /* 0x180fe20000010824 */
[C---:B------:R-:W-:Y:S01]  /*f410*/  ISETP.GT.AND P3, PT, R34.reuse, 0x18, PT ;  /* 0x000000182200780c */ /* 0x040fe20003f64270 */
[----:B------:R-:W2:Y:S01]  /*f420*/  MUFU.TANH R20, R20 ;  /* 0x0000001400147308 */ /* 0x000ea20000002400 */
[----:B------:R-:W-:Y:S01]  /*f430*/  FSEL R11, R11, -INF , P2 ;  /* 0xff8000000b0b7808 */ /* 0x000fe20001000000 */
[--C-:B------:R-:W-:Y:S01]  /*f440*/  FFMA.FTZ R159, R47, R42, -R36.reuse ;  /* 0x0000002a2f9f7223 */ /* 0x100fe20000010824 */
[----:B------:R-:W-:Y:S01]  /*f450*/  FMNMX.FTZ R54, R9, R54, !PT ;  /* 0x0000003609367209 */ /* 0x000fe20007810000 */
[-CC-:B------:R-:W-:Y:S01]  /*f460*/  FFMA.FTZ R161, R63, R42.reuse, -R36.reuse ;  /* 0x0000002a3fa17223 */ /* 0x180fe20000010824 */
[----:B------:R-:W-:Y:S01]  /*f470*/  ISETP.GT.AND P2, PT, R34, 0x19, PT ;  /* 0x000000192200780c */ /* 0x000fe20003f44270 */
[--C-:B------:R-:W-:Y:S01]  /*f480*/  FFMA.FTZ R163, R75, R42, -R36.reuse ;  /* 0x0000002a4ba37223 */ /* 0x100fe20000010824 */
[----:B-1----:R-:W-:Y:S01]  /*f490*/  FSEL R69, R10, -INF , P3 ;  /* 0xff8000000a457808 */ /* 0x002fe20001800000 */
[----:B------:R1:W-:Y:S01]  /*f4a0*/  MUFU.TANH R46, R73 ;  /* 0x00000049002e7308 */ /* 0x0003e20000002400 */
[----:B------:R-:W-:Y:S01]  /*f4b0*/  FMNMX.FTZ R54, R11, R54, !PT ;  /* 0x000000360b367209 */ /* 0x000fe20007810000 */
[-CC-:B------:R-:W-:Y:S01]  /*f4c0*/  FFMA.FTZ R10, R67, R42.reuse, -R36.reuse ;  /* 0x0000002a430a7223 */ /* 0x180fe20000010824 */
[----:B------:R-:W-:Y:S01]  /*f4d0*/  ISETP.GT.AND P3, PT, R34, 0x20, PT ;  /* 0x000000202200780c */ /* 0x000fe20003f64270 */
[--C-:B------:R-:W-:Y:S01]  /*f4e0*/  FFMA.FTZ R165, R83, R42, -R36.reuse ;  /* 0x0000002a53a57223 */ /* 0x100fe20000010824 */
[----:B------:R-:W-:Y:S01]  /*f4f0*/  FMNMX.FTZ R54, R69, R54, !PT ;  /* 0x0000003645367209 */ /* 0x000fe20007810000 */
[-CC-:B------:R-:W-:Y:S01]  /*f500*/  FFMA.FTZ R87, R87, R42.reuse, -R36.reuse ;  /* 0x0000002a57577223 */ /* 0x180fe20000010824 */
[----:B0-----:R-:W-:Y:S01]  /*f510*/  FSEL R13, R13, -INF , P3 ;  /* 0xff8000000d0d7808 */ /* 0x001fe20001800000 */
[----:B------:R-:W-:Y:S01]  /*f520*/  MUFU.TANH R21, R21 ;  /* 0x0000001500157308 */ /* 0x000fe20000002400 */
[----:B-1----:R-:W-:Y:S01]  /*f530*/  FSEL R73, R12, -INF , P2 ;  /* 0xff8000000c497808 */ /* 0x002fe20001000000 */
[-CC-:B------:R-:W-:Y:S01]  /*f540*/  FFMA.FTZ R12, R55, R42.reuse, -R36.reuse ;  /* 0x0000002a370c7223 */ /* 0x180fe20000010824 */
[C---:B------:R-:W-:Y:S01]  /*f550*/  ISETP.GT.AND P2, PT, R34.reuse, 0x21, PT ;  /* 0x000000212200780c */ /* 0x040fe20003f44270 */
[----:B------:R-:W-:Y:S01]  /*f560*/  FFMA.FTZ R167, R61, R42, -R36 ;  /* 0x0000002a3da77223 */ /* 0x000fe20000010824 */
[----:B------:R-:W-:Y:S01]  /*f570*/  FMNMX.FTZ R54, R73, R54, !PT ;  /* 0x0000003649367209 */ /* 0x000fe20007810000 */
[----:B------:R-:W-:Y:S01]  /*f580*/  IMAD.MOV.U32 R101, RZ, RZ, R151 ;  /* 0x000000ffff657224 */ /* 0x000fe200078e0097 */
[----:B------:R-:W-:Y:S01]  /*f590*/  ISETP.GT.AND P3, PT, R34, 0x28, PT ;  /* 0x000000282200780c */ /* 0x000fe20003f64270 */
[----:B------:R-:W0:Y:S01]  /*f5a0*/  MUFU.TANH R25, R25 ;  /* 0x0000001900197308 */ /* 0x000e220000002400 */
[----:B------:R-:W-:-:S02]  /*f5b0*/  FSEL R15, R15, -INF , P2 ;  /* 0xff8000000f0f7808 */ /* 0x000fc40001000000 */
[----:B------:R-:W-:Y:S02]  /*f5c0*/  FMNMX.FTZ R54, R13, R54, !PT ;  /* 0x000000360d367209 */ /* 0x000fe40007810000 */
[----:B------:R-:W-:Y:S02]  /*f5d0*/  ISETP.GT.AND P2, PT, R34, 0x29, PT ;  /* 0x000000292200780c */ /* 0x000fe40003f44270 */
[----:B------:R-:W-:Y:S01]  /*f5e0*/  FMNMX.FTZ R54, R15, R54, !PT ;  /* 0x000000360f367209 */ /* 0x000fe20007810000 */
[----:B------:R-:W1:Y:S01]  /*f5f0*/  MUFU.TANH R24, R24 ;  /* 0x0000001800187308 */ /* 0x000e620000002400 */
[----:B--2---:R-:W-:Y:S01]  /*f600*/  FSEL R67, R20, -INF , P2 ;  /* 0xff80000014437808 */ /* 0x004fe20001000000 */
[----:B------:R-:W-:Y:S01]  /*f610*/  FFMA.FTZ R20, R45, R42, -R36 ;  /* 0x0000002a2d147223 */ /* 0x000fe20000010824 */
[----:B------:R-:W-:Y:S02]  /*f620*/  ISETP.GT.AND P2, PT, R34, 0x31, PT ;  /* 0x000000312200780c */ /* 0x000fe40003f44270 */
[----:B------:R-:W-:-:S03]  /*f630*/  MOV R103, R151 ;  /* 0x0000009700677202 */ /* 0x000fc60000000f00 */
[----:B------:R2:W-:Y:S01]  /*f640*/  MUFU.TANH R48, R77 ;  /* 0x0000004d00307308 */ /* 0x0005e20000002400 */
[----:B0-----:R-:W-:Y:S02]  /*f650*/  FSEL R25, R25, -INF , P2 ;  /* 0xff80000019197808 */ /* 0x001fe40001000000 */
[----:B------:R-:W-:-:S05]  /*f660*/  ISETP.GT.AND P2, PT, R34, 0x39, PT ;  /* 0x000000392200780c */ /* 0x000fca0003f44270 */
[----:B------:R-:W0:Y:S01]  /*f670*/  MUFU.TANH R28, R28 ;  /* 0x0000001c001c7308 */ /* 0x000e220000002400 */
[----:B--2---:R-:W-:Y:S01]  /*f680*/  FSEL R77, R14, -INF , P3 ;  /* 0xff8000000e4d7808 */ /* 0x004fe20001800000 */
[----:B------:R-:W-:Y:S01]  /*f690*/  FFMA.FTZ R14, R59, R42, -R36 ;  /* 0x0000002a3b0e7223 */ /* 0x000fe20000010824 */
[C---:B------:R-:W-:Y:S02]  /*f6a0*/  ISETP.GT.AND P3, PT, R34.reuse, 0x30, PT ;  /* 0x000000302200780c */ /* 0x040fe40003f64270 */
[----:B------:R-:W-:Y:S02]  /*f6b0*/  FMNMX.FTZ R54, R77, R54, !PT ;  /* 0x000000364d367209 */ /* 0x000fe40007810000 */
[----:B------:R-:W-:Y:S01]  /*f6c0*/  FSEL R21, R21, -INF , P3 ;  /* 0xff80000015157808 */ /* 0x000fe20001800000 */
[----:B------:R-:W2:Y:S01]  /*f6d0*/  MUFU.TANH R29, R29 ;  /* 0x0000001d001d7308 */ /* 0x000ea20000002400 */
[----:B------:R-:W-:Y:S02]  /*f6e0*/  FMNMX.FTZ R54, R67, R54, !PT ;  /* 0x0000003643367209 */ /* 0x000fe40007810000 */
[----:B------:R-:W-:-:S02]  /*f6f0*/  ISETP.GT.AND P3, PT, R34, 0x38, PT ;  /* 0x000000382200780c */ /* 0x000fc40003f64270 */
[----:B------:R-:W-:Y:S02]  /*f700*/  FMNMX.FTZ R54, R21, R54, !PT ;  /* 0x0000003615367209 */ /* 0x000fe40007810000 */
[----:B-1----:R-:W-:Y:S01]  /*f710*/  FSEL R53, R24, -INF , P3 ;  /* 0xff80000018357808 */ /* 0x002fe20001800000 */
[----:B------:R-:W1:Y:S01]  /*f720*/  MUFU.TANH R32, R32 ;  /* 0x0000002000207308 */ /* 0x000e620000002400 */
[----:B------:R-:W-:Y:S01]  /*f730*/  FMNMX.FTZ R54, R25, R54, !PT ;  /* 0x0000003619367209 */ /* 0x000fe20007810000 */
[-CC-:B------:R-:W-:Y:S01]  /*f740*/  FFMA.FTZ R24, R39, R42.reuse, -R36.reuse ;  /* 0x0000002a27187223 */ /* 0x180fe20000010824 */
[----:B------:R-:W-:Y:S02]  /*f750*/  ISETP.GT.AND P3, PT, R34, 0x40, PT ;  /* 0x000000402200780c */ /* 0x000fe40003f64270 */
[----:B0-----:R-:W-:Y:S01]  /*f760*/  FSEL R55, R28, -INF , P2 ;  /* 0xff8000001c377808 */ /* 0x001fe20001000000 */
[----:B------:R-:W-:Y:S01]  /*f770*/  FFMA.FTZ R28, R27, R42, -R36 ;  /* 0x0000002a1b1c7223 */ /* 0x000fe20000010824 */
[----:B------:R-:W-:Y:S01]  /*f780*/  FMNMX.FTZ R54, R53, R54, !PT ;  /* 0x0000003635367209 */ /* 0x000fe20007810000 */
[----:B------:R-:W0:Y:S01]  /*f790*/  MUFU.TANH R60, R60 ;  /* 0x0000003c003c7308 */ /* 0x000e220000002400 */
[----:B------:R-:W-:-:S02]  /*f7a0*/  ISETP.GT.AND P2, PT, R34, 0x41, PT ;  /* 0x000000412200780c */ /* 0x000fc40003f44270 */
[----:B--2---:R-:W-:Y:S02]  /*f7b0*/  FSEL R29, R29, -INF , P3 ;  /* 0xff8000001d1d7808 */ /* 0x004fe40001800000 */
[----:B------:R-:W-:Y:S02]  /*f7c0*/  FMNMX.FTZ R54, R55, R54, !PT ;  /* 0x0000003637367209 */ /* 0x000fe40007810000 */
[----:B------:R-:W-:Y:S01]  /*f7d0*/  ISETP.GT.AND P3, PT, R34, 0x48, PT ;  /* 0x000000482200780c */ /* 0x000fe20003f64270 */
[----:B------:R-:W2:Y:S01]  /*f7e0*/  MUFU.TANH R64, R64 ;  /* 0x0000004000407308 */ /* 0x000ea20000002400 */
[----:B-1----:R-:W-:Y:S01]  /*f7f0*/  FSEL R57, R32, -INF , P2 ;  /* 0xff80000020397808 */ /* 0x002fe20001000000 */
[----:B------:R-:W-:Y:S01]  /*f800*/  FFMA.FTZ R32, R35, R42, -R36 ;  /* 0x0000002a23207223 */ /* 0x000fe20000010824 */
[----:B------:R-:W-:Y:S02]  /*f810*/  FMNMX.FTZ R54, R29, R54, !PT ;  /* 0x000000361d367209 */ /* 0x000fe40007810000 */
[----:B------:R-:W-:-:S02]  /*f820*/  ISETP.GT.AND P2, PT, R34, 0x49, PT ;  /* 0x000000492200780c */ /* 0x000fc40003f44270 */
[----:B------:R-:W-:Y:S01]  /*f830*/  FMNMX.FTZ R54, R57, R54, !PT ;  /* 0x0000003639367209 */ /* 0x000fe20007810000 */
[----:B------:R-:W1:Y:S01]  /*f840*/  MUFU.TANH R68, R68 ;  /* 0x0000004400447308 */ /* 0x000e620000002400 */
[----:B------:R-:W-:Y:S01]  /*f850*/  FSEL R59, R38, -INF , P2 ;  /* 0xff800000263b7808 */ /* 0x000fe20001000000 */
[----:B------:R-:W-:Y:S01]  /*f860*/  FFMA.FTZ R38, R51, R42, -R36 ;  /* 0x0000002a33267223 */ /* 0x000fe20000010824 */
[----:B------:R-:W-:-:S04]  /*f870*/  ISETP.GT.AND P2, PT, R34, 0x51, PT ;  /* 0x000000512200780c */ /* 0x000fc80003f44270 */
[----:B------:R-:W-:Y:S01]  /*f880*/  FSEL R89, R40, -INF , P2 ;  /* 0xff80000028597808 */ /* 0x000fe20001000000 */
[----:B------:R0:W-:Y:S01]  /*f890*/  MUFU.TANH R50, R81 ;  /* 0x0000005100327308 */ /* 0x0001e20000002400 */
[----:B------:R-:W-:Y:S01]  /*f8a0*/  ISETP.GT.AND P2, PT, R34, 0x59, PT ;  /* 0x000000592200780c */ /* 0x000fe20003f44270 */
[----:B------:R-:W-:-:S03]  /*f8b0*/  FFMA.FTZ R40, R71, R42, -R36 ;  /* 0x0000002a47287223 */ /* 0x000fc60000010824 */
[----:B------:R-:W-:Y:S01]  /*f8c0*/  FSEL R45, R44, -INF , P2 ;  /* 0xff8000002c2d7808 */ /* 0x000fe20001000000 */
[----:B------:R-:W-:Y:S01]  /*f8d0*/  FFMA.FTZ R44, R79, R42, -R36 ;  /* 0x0000002a4f2c7223 */ /* 0x000fe20000010824 */
[----:B------:R-:W-:Y:S01]  /*f8e0*/  ISETP.GT.AND P2, PT, R34, 0x61, PT ;  /* 0x000000612200780c */ /* 0x000fe20003f44270 */
[----:B------:R-:W3:Y:S01]  /*f8f0*/  MUFU.TANH R72, R72 ;  /* 0x0000004800487308 */ /* 0x000ee20000002400 */
[----:B0-----:R-:W-:Y:S02]  /*f900*/  FSEL R81, R60, -INF , P3 ;  /* 0xff8000003c517808 */ /* 0x001fe40001800000 */
[----:B------:R-:W-:Y:S02]  /*f910*/  ISETP.GT.AND P3, PT, R34, 0x50, PT ;  /* 0x000000502200780c */ /* 0x000fe40003f64270 */
[----:B------:R-:W-:Y:S02]  /*f920*/  FMNMX.FTZ R54, R81, R54, !PT ;  /* 0x0000003651367209 */ /* 0x000fe40007810000 */
[----:B------:R-:W-:Y:S01]  /*f930*/  FSEL R41, R46, -INF , P2 ;  /* 0xff8000002e297808 */ /* 0x000fe20001000000 */
[----:B------:R2:W-:Y:S01]  /*f940*/  MUFU.TANH R52, R85 ;  /* 0x0000005500347308 */ /* 0x0005e20000002400 */
[----:B------:R-:W-:-:S02]  /*f950*/  FMNMX.FTZ R54, R59, R54, !PT ;  /* 0x000000363b367209 */ /* 0x000fc40007810000 */
[----:B------:R-:W-:-:S04]  /*f960*/  ISETP.GT.AND P2, PT, R34, 0x69, PT ;  /* 0x000000692200780c */ /* 0x000fc80003f44270 */
[----:B------:R-:W-:Y:S01]  /*f970*/  FSEL R39, R48, -INF , P2 ;  /* 0xff80000030277808 */ /* 0x000fe20001000000 */
[----:B------:R-:W0:Y:S01]  /*f980*/  MUFU.TANH R76, R76 ;  /* 0x0000004c004c7308 */ /* 0x000e220000002400 */
[----:B--2---:R-:W-:Y:S02]  /*f990*/  FSEL R85, R64, -INF , P3 ;  /* 0xff80000040557808 */ /* 0x004fe40001800000 */
[----:B------:R-:W-:Y:S02]  /*f9a0*/  ISETP.GT.AND P3, PT, R34, 0x58, PT ;  /* 0x000000582200780c */ /* 0x000fe40003f64270 */
[----:B------:R-:W-:Y:S02]  /*f9b0*/  FMNMX.FTZ R54, R85, R54, !PT ;  /* 0x0000003655367209 */ /* 0x000fe40007810000 */
[----:B-1----:R-:W-:Y:S01]  /*f9c0*/  FSEL R49, R68, -INF , P3 ;  /* 0xff80000044317808 */ /* 0x002fe20001800000 */
[----:B------:R-:W1:Y:S01]  /*f9d0*/  MUFU.TANH R80, R80 ;  /* 0x0000005000507308 */ /* 0x000e620000002400 */
[----:B------:R-:W-:-:S02]  /*f9e0*/  FMNMX.FTZ R54, R89, R54, !PT ;  /* 0x0000003659367209 */ /* 0x000fc40007810000 */
[----:B------:R-:W-:Y:S02]  /*f9f0*/  ISETP.GT.AND P3, PT, R34, 0x60, PT ;  /* 0x000000602200780c */ /* 0x000fe40003f64270 */
[----:B------:R-:W-:Y:S02]  /*fa00*/  FMNMX.FTZ R54, R49, R54, !PT ;  /* 0x0000003631367209 */ /* 0x000fe40007810000 */
[----:B---3--:R-:W-:Y:S01]  /*fa10*/  FSEL R91, R72, -INF , P3 ;  /* 0xff800000485b7808 */ /* 0x008fe20001800000 */
[----:B------:R-:W2:Y:S01]  /*fa20*/  MUFU.TANH R84, R84 ;  /* 0x0000005400547308 */ /* 0x000ea20000002400 */
[----:B------:R-:W-:Y:S02]  /*fa30*/  FMNMX.FTZ R54, R45, R54, !PT ;  /* 0x000000362d367209 */ /* 0x000fe40007810000 */
[----:B------:R-:W-:Y:S02]  /*fa40*/  ISETP.GT.AND P3, PT, R34, 0x68, PT ;  /* 0x000000682200780c */ /* 0x000fe40003f64270 */
[----:B------:R-:W-:-:S02]  /*fa50*/  FMNMX.FTZ R54, R91, R54, !PT ;  /* 0x000000365b367209 */ /* 0x000fc40007810000 */
[----:B0-----:R-:W-:Y:S01]  /*fa60*/  FSEL R93, R76, -INF , P3 ;  /* 0xff8000004c5d7808 */ /* 0x001fe20001800000 */
[----:B------:R-:W0:Y:S01]  /*fa70*/  MUFU.EX2 R181, R181 ;  /* 0x000000b500b57308 */ /* 0x000e220000000800 */
[----:B------:R-:W-:Y:S02]  /*fa80*/  FMNMX.FTZ R54, R41, R54, !PT ;  /* 0x0000003629367209 */ /* 0x000fe40007810000 */
[C---:B------:R-:W-:Y:S02]  /*fa90*/  ISETP.GT.AND P3, PT, R34.reuse, 0x70, PT ;  /* 0x000000702200780c */ /* 0x040fe40003f64270 */
[----:B------:R-:W-:Y:S02]  /*faa0*/  FMNMX.FTZ R54, R93, R54, !PT ;  /* 0x000000365d367209 */ /* 0x000fe40007810000 */
[----:B------:R-:W-:Y:S01]  /*fab0*/  ISETP.GT.AND P2, PT, R34, 0x71, PT ;  /* 0x000000712200780c */ /* 0x000fe20003f44270 */
[----:B------:R-:W3:Y:S01]  /*fac0*/  MUFU.EX2 R183, R183 ;  /* 0x000000b700b77308 */ /* 0x000ee20000000800 */
[----:B-1----:R-:W-:-:S02]  /*fad0*/  FSEL R95, R80, -INF , P3 ;  /* 0xff800000505f7808 */ /* 0x002fc40001800000 */
[----:B------:R-:W-:Y:S02]  /*fae0*/  FMNMX.FTZ R54, R39, R54, !PT ;  /* 0x0000003627367209 */ /* 0x000fe40007810000 */
[----:B------:R-:W-:Y:S02]  /*faf0*/  ISETP.GT.AND P3, PT, R34, 0x78, PT ;  /* 0x000000782200780c */ /* 0x000fe40003f64270 */
[----:B------:R-:W-:Y:S01]  /*fb00*/  FSEL R33, R50, -INF , P2 ;  /* 0xff80000032217808 */ /* 0x000fe20001000000 */
[----:B------:R-:W1:Y:S01]  /*fb10*/  MUFU.EX2 R6, R6 ;  /* 0x0000000600067308 */ /* 0x000e620000000800 */
[----:B------:R-:W-:Y:S02]  /*fb20*/  FMNMX.FTZ R54, R95, R54, !PT ;  /* 0x000000365f367209 */ /* 0x000fe40007810000 */
[----:B------:R-:W-:Y:S01]  /*fb30*/  ISETP.GT.AND P2, PT, R34, 0x79, PT ;  /* 0x000000792200780c */ /* 0x000fe20003f44270 */
[-CC-:B------:R-:W-:Y:S01]  /*fb40*/  FFMA.FTZ R34, R43, R42.reuse, -R36.reuse ;  /* 0x0000002a2b227223 */ /* 0x180fe20000010824 */
[----:B--2---:R-:W-:Y:S01]  /*fb50*/  FSEL R99, R84, -INF , P3 ;  /* 0xff80000054637808 */ /* 0x004fe20001800000 */
[----:B------:R-:W-:Y:S01]  /*fb60*/  FFMA.FTZ R36, R97, R42, -R36 ;  /* 0x0000002a61247223 */ /* 0x000fe20000010824 */
[----:B------:R-:W-:Y:S01]  /*fb70*/  FMNMX.FTZ R54, R33, R54, !PT ;  /* 0x0000003621367209 */ /* 0x000fe20007810000 */
[----:B------:R-:W2:Y:S01]  /*fb80*/  MUFU.EX2 R177, R177 ;  /* 0x000000b100b17308 */ /* 0x000ea20000000800 */
[----:B------:R-:W-:Y:S01]  /*fb90*/  FSEL R27, R52, -INF , P2 ;  /* 0xff800000341b7808 */ /* 0x000fe20001000000 */
[----:B------:R-:W-:Y:S01]  /*fba0*/  IMAD.IADD R52, R198, 0x1, -R195 ;  /* 0x00000001c6347824 */ /* 0x000fe200078e0ac3 */
[----:B------:R-:W-:Y:S01]  /*fbb0*/  FMNMX.FTZ R54, R99, R54, !PT ;  /* 0x0000003663367209 */ /* 0x000fe20007810000 */
[----:B------:R-:W-:-:S02]  /*fbc0*/  IMAD.MOV.U32 R97, RZ, RZ, R151 ;  /* 0x000000ffff617224 */ /* 0x000fc400078e0097 */
[----:B------:R-:W-:Y:S01]  /*fbd0*/  IMAD R52, R193, 0x80, R52 ;  /* 0x00000080c1347824 */ /* 0x000fe200078e0234 */
[----:B------:R-:W-:Y:S01]  /*fbe0*/  FMNMX.FTZ R54, R27, R54, !PT ;  /* 0x000000361b367209 */ /* 0x000fe20007810000 */
[----:B------:R-:W4:Y:S03]  /*fbf0*/  MUFU.EX2 R8, R8 ;  /* 0x0000000800087308 */ /* 0x000f260000000800 */
[----:B------:R-:W-:Y:S01]  /*fc00*/  SHF.R.S32.HI R43, RZ, 0x1f, R52 ;  /* 0x0000001fff2b7819 */ /* 0x000fe20000011434 */
[----:B------:R-:W0:Y:S04]  /*fc10*/  SHFL.BFLY PT, R31, R54, 0x2, 0x1f ;  /* 0x0c401f00361f7f89 */ /* 0x000e2800000e0000 */
[----:B------:R-:W4:Y:S08]  /*fc20*/  MUFU.EX2 R179, R179 ;  /* 0x000000b300b37308 */ /* 0x000f300000000800 */
[----:B------:R-:W4:Y:S08]  /*fc30*/  MUFU.EX2 R10, R10 ;  /* 0x0000000a000a7308 */ /* 0x000f300000000800 */
        /* <DEDUP_REMOVED lines=11> */
[----:B------:R-:W-:-:S05]  /*fcf0*/  FSEL R48, R31, RZ, P2 ;  /* 0x000000ff1f307208 */ /* 0x000fca0001000000 */
[-CC-:B------:R-:W-:Y:S01]  /*fd00*/  FFMA.FTZ R180, R65, R42.reuse, -R48.reuse ;  /* 0x0000002a41b47223 */ /* 0x180fe20000010830 */
[-C--:B------:R-:W-:Y:S01]  /*fd10*/  FFMA.FTZ R31, R30, R42.reuse, -R48 ;  /* 0x0000002a1e1f7223 */ /* 0x080fe20000010830 */
[----:B------:R-:W-:Y:S01]  /*fd20*/  FADD.FTZ R30, R181, R26 ;  /* 0x0000001ab51e7221 */ /* 0x000fe20000010000 */
[-CC-:B------:R-:W-:Y:S01]  /*fd30*/  FFMA.FTZ R182, R3, R42.reuse, -R48.reuse ;  /* 0x0000002a03b67223 */ /* 0x180fe20000010830 */
[-CC-:B------:R-:W-:Y:S01]  /*fd40*/  FFMA.FTZ R3, R5, R42.reuse, -R48.reuse ;  /* 0x0000002a05037223 */ /* 0x180fe20000010830 */
[-C--:B------:R-:W-:Y:S01]  /*fd50*/  FFMA.FTZ R176, R9, R42.reuse, -R48 ;  /* 0x0000002a09b07223 */ /* 0x080fe20000010830 */
[----:B------:R-:W-:Y:S01]  /*fd60*/  MUFU.EX2 R180, R180 ;  /* 0x000000b400b47308 */ /* 0x000fe20000000800 */
[----:B---3--:R-:W-:Y:S01]  /*fd70*/  FADD.FTZ R5, R183, R30 ;  /* 0x0000001eb7057221 */ /* 0x008fe20000010000 */
[-CC-:B------:R-:W-:Y:S01]  /*fd80*/  FFMA.FTZ R9, R11, R42.reuse, -R48.reuse ;  /* 0x0000002a0b097223 */ /* 0x180fe20000010830 */
[-CC-:B------:R-:W-:Y:S01]  /*fd90*/  FFMA.FTZ R178, R69, R42.reuse, -R48.reuse ;  /* 0x0000002a45b27223 */ /* 0x180fe20000010830 */
[-CC-:B------:R-:W-:Y:S01]  /*fda0*/  FFMA.FTZ R11, R73, R42.reuse, -R48.reuse ;  /* 0x0000002a490b7223 */ /* 0x180fe20000010830 */
[----:B-1----:R-:W-:Y:S01]  /*fdb0*/  FADD.FTZ R30, R6, R5 ;  /* 0x00000005061e7221 */ /* 0x002fe20000010000 */
[-CC-:B------:R-:W-:Y:S01]  /*fdc0*/  FFMA.FTZ R172, R13, R42.reuse, -R48.reuse ;  /* 0x0000002a0dac7223 */ /* 0x180fe20000010830 */
[-C--:B------:R-:W-:Y:S01]  /*fdd0*/  FFMA.FTZ R13, R15, R42.reuse, -R48 ;  /* 0x0000002a0f0d7223 */ /* 0x080fe20000010830 */
[----:B------:R-:W0:Y:S01]  /*fde0*/  MUFU.EX2 R31, R31 ;  /* 0x0000001f001f7308 */ /* 0x000e220000000800 */
[----:B--2---:R-:W-:Y:S01]  /*fdf0*/  FADD.FTZ R5, R177, R30 ;  /* 0x0000001eb1057221 */ /* 0x004fe20000010000 */
        /* <DEDUP_REMOVED lines=21> */
[----:B------:R-:W-:Y:S01]  /*ff50*/  F2FP.F16.F32.PACK_AB R183, R6, R183 ;  /* 0x000000b706b7723e */ /* 0x000fe200000000ff */
        /* <DEDUP_REMOVED lines=12> */
[----:B------:R-:W-:Y:S01]  /*10020*/  FFMA.FTZ R27, R27, R42, -R48 ;  /* 0x0000002a1b1b7223 */ /* 0x000fe20000010830 */
[----:B------:R-:W-:-:S02]  /*10030*/  F2FP.F16.F32.PACK_AB R180, R31, R180 ;  /* 0x000000b41fb4723e */ /* 0x000fc400000000ff */
[----:B------:R-:W-:Y:S01]  /*10040*/  F2FP.F16.F32.PACK_AB R173, R12, R173 ;  /* 0x000000ad0cad723e */ /* 0x000fe200000000ff */
[----:B------:R-:W2:Y:S01]  /*10050*/  MUFU.EX2 R178, R178 ;  /* 0x000000b200b27308 */ /* 0x000ea20000000800 */
[----:B0-----:R-:W-:Y:S01]  /*10060*/  FADD.FTZ R30, R176, R5 ;  /* 0x00000005b01e7221 */ /* 0x001fe20000010000 */
[----:B------:R-:W-:Y:S01]  /*10070*/  FADD.FTZ R5, R175, R50 ;  /* 0x00000032af057221 */ /* 0x000fe20000010000 */
[----:B------:R-:W-:Y:S02]  /*10080*/  IADD3 R12, R123, -0x2, RZ ;  /* 0xfffffffe7b0c7810 */ /* 0x000fe40007ffe0ff */
[----:B------:R-:W-:Y:S01]  /*10090*/  F2FP.F16.F32.PACK_AB R182, R3, R182 ;  /* 0x000000b603b6723e */ /* 0x000fe200000000ff */
[----:B------:R-:W-:Y:S01]  /*100a0*/  FADD.FTZ R50, R14, R5 ;  /* 0x000000050e327221 */ /* 0x000fe20000010000 */
[----:B------:R-:W-:Y:S01]  /*100b0*/  LEA.HI R5, R43, R52, RZ, 0x7 ;  /* 0x000000342b057211 */ /* 0x000fe200078f38ff */
[----:B------:R-:W0:Y:S01]  /*100c0*/  MUFU.EX2 R11, R11 ;  /* 0x0000000b000b7308 */ /* 0x000e220000000800 */
[----:B-1----:R-:W-:Y:S01]  /*100d0*/  FADD.FTZ R37, R9, R30 ;  /* 0x0000001e09257221 */ /* 0x002fe20000010000 */
[----:B------:R-:W-:Y:S01]  /*100e0*/  FADD.FTZ R43, R169, R50 ;  /* 0x00000032a92b7221 */ /* 0x000fe20000010000 */
[----:B------:R-:W-:-:S02]  /*100f0*/  SHF.R.S32.HI R5, RZ, 0x7, R5 ;  /* 0x00000007ff057819 */ /* 0x000fc40000011405 */
[----:B------:R-:W-:Y:S01]  /*10100*/  F2FP.F16.F32.PACK_AB R181, R26, R181 ;  /* 0x000000b51ab5723e */ /* 0x000fe200000000ff */
[----:B------:R-:W-:Y:S01]  /*10110*/  FADD.FTZ R50, R20, R43 ;  /* 0x0000002b14327221 */ /* 0x000fe20000010000 */
[----:B------:R-:W-:Y:S01]  /*10120*/  VIMNMX R5, RZ, R5, !PT ;  /* 0x00000005ff057248 */ /* 0x000fe20007fe0100 */
[----:B------:R-:W1:Y:S01]  /*10130*/  MUFU.EX2 R172, R172 ;  /* 0x000000ac00ac7308 */ /* 0x000e620000000800 */
[----:B--2---:R-:W-:Y:S01]  /*10140*/  FADD.FTZ R30, R178, R37 ;  /* 0x00000025b21e7221 */ /* 0x004fe20000010000 */
[----:B------:R-:W-:Y:S02]  /*10150*/  F2FP.F16.F32.PACK_AB R177, R8, R177 ;  /* 0x000000b108b1723e */ /* 0x000fe400000000ff */
[----:B------:R-:W-:Y:S02]  /*10160*/  ISETP.GE.AND P2, PT, R12, R5, PT ;  /* 0x000000050c00720c */ /* 0x000fe40003f46270 */
        /* <DEDUP_REMOVED lines=65> */
[----:B------:R-:W-:Y:S01]  /*10580*/  MUFU.EX2 R163, R163 ;  /* 0x000000a300a37308 */ /* 0x000fe20000000800 */
[C---:B0-----:R-:W-:Y:S01]  /*10590*/  FADD.FTZ R6, R40.reuse, R37 ;  /* 0x0000002528067221 */ /* 0x041fe20000010000 */
[----:B------:R-:W-:-:S06]  /*105a0*/  F2FP.F16.F32.PACK_AB R161, R40, R161 ;  /* 0x000000a128a1723e */ /* 0x000fcc00000000ff */
[----:B------:R0:W2:Y:S01]  /*105b0*/  MUFU.EX2 R156, R89 ;  /* 0x00000059009c7308 */ /* 0x0000a20000000800 */
[----:B-1----:R-:W-:-:S07]  /*105c0*/  FADD.FTZ R37, R85, R0 ;  /* 0x0000000055257221 */ /* 0x002fce0000010000 */
[----:B------:R-:W-:Y:S01]  /*105d0*/  MUFU.EX2 R44, R44 ;  /* 0x0000002c002c7308 */ /* 0x000fe20000000800 */
[----:B0-----:R-:W-:-:S07]  /*105e0*/  IMAD.MOV.U32 R89, RZ, RZ, R151 ;  /* 0x000000ffff597224 */ /* 0x001fce00078e0097 */
[----:B------:R-:W0:Y:S01]  /*105f0*/  MUFU.EX2 R49, R49 ;  /* 0x0000003100317308 */ /* 0x000e220000000800 */
[C---:B--2---:R-:W-:Y:S01]  /*10600*/  FADD.FTZ R0, R156.reuse, R37 ;  /* 0x000000259c007221 */ /* 0x044fe20000010000 */
[----:B------:R-:W-:-:S06]  /*10610*/  F2FP.F16.F32.PACK_AB R156, R156, R85 ;  /* 0x000000559c9c723e */ /* 0x000fcc00000000ff */
[----:B------:R-:W-:Y:S08]  /*10620*/  MUFU.EX2 R165, R165 ;  /* 0x000000a500a57308 */ /* 0x000ff00000000800 */
[----:B------:R-:W1:Y:S01]  /*10630*/  MUFU.EX2 R158, R45 ;  /* 0x0000002d009e7308 */ /* 0x000e620000000800 */
[----:B0-----:R-:W-:-:S07]  /*10640*/  FADD.FTZ R37, R49, R0 ;  /* 0x0000000031257221 */ /* 0x001fce0000010000 */
[----:B------:R-:W-:Y:S08]  /*10650*/  MUFU.EX2 R46, R87 ;  /* 0x00000057002e7308 */ /* 0x000ff00000000800 */
[----:B------:R-:W0:Y:S01]  /*10660*/  MUFU.EX2 R91, R91 ;  /* 0x0000005b005b7308 */ /* 0x000e220000000800 */
[C---:B-1----:R-:W-:Y:S01]  /*10670*/  FADD.FTZ R0, R158.reuse, R37 ;  /* 0x000000259e007221 */ /* 0x042fe20000010000 */
[----:B------:R-:W-:-:S06]  /*10680*/  F2FP.F16.F32.PACK_AB R158, R158, R49 ;  /* 0x000000319e9e723e */ /* 0x000fcc00000000ff */
[----:B------:R-:W1:Y:S08]  /*10690*/  MUFU.EX2 R167, R167 ;  /* 0x000000a700a77308 */ /* 0x000e700000000800 */
[----:B------:R2:W3:Y:S01]  /*106a0*/  MUFU.EX2 R160, R41 ;  /* 0x0000002900a07308 */ /* 0x0004e20000000800 */
[----:B0-----:R-:W-:-:S07]  /*106b0*/  FADD.FTZ R37, R91, R0 ;  /* 0x000000005b257221 */ /* 0x001fce0000010000 */
[----:B------:R-:W0:Y:S01]  /*106c0*/  MUFU.EX2 R93, R93 ;  /* 0x0000005d005d7308 */ /* 0x000e220000000800 */
[----:B--2---:R-:W-:Y:S01]  /*106d0*/  FADD.FTZ R41, R163, R6 ;  /* 0x00000006a3297221 */ /* 0x004fe20000010000 */
[----:B------:R-:W-:-:S03]  /*106e0*/  F2FP.F16.F32.PACK_AB R163, R44, R163 ;  /* 0x000000a32ca3723e */ /* 0x000fc600000000ff */
[----:B------:R-:W-:-:S03]  /*106f0*/  FADD.FTZ R6, R44, R41 ;  /* 0x000000292c067221 */ /* 0x000fc60000010000 */
[----:B------:R2:W4:Y:S08]  /*10700*/  MUFU.EX2 R162, R39 ;  /* 0x0000002700a27308 */ /* 0x0005300000000800 */
[----:B------:R-:W4:Y:S01]  /*10710*/  MUFU.EX2 R95, R95 ;  /* 0x0000005f005f7308 */ /* 0x000f220000000800 */
[----:B--2---:R-:W-:Y:S01]  /*10720*/  FADD.FTZ R39, R165, R6 ;  /* 0x00000006a5277221 */ /* 0x004fe20000010000 */
[----:B------:R-:W-:-:S03]  /*10730*/  F2FP.F16.F32.PACK_AB R165, R46, R165 ;  /* 0x000000a52ea5723e */ /* 0x000fc600000000ff */
[----:B------:R-:W-:-:S03]  /*10740*/  FADD.FTZ R6, R46, R39 ;  /* 0x000000272e067221 */ /* 0x000fc60000010000 */
[----:B------:R-:W2:Y:S01]  /*10750*/  MUFU.EX2 R164, R33 ;  /* 0x0000002100a47308 */ /* 0x000ea20000000800 */
[----:B-1----:R-:W-:Y:S01]  /*10760*/  FADD.FTZ R39, R167, R6 ;  /* 0x00000006a7277221 */ /* 0x002fe20000010000 */
[C---:B---3--:R-:W-:Y:S01]  /*10770*/  FADD.FTZ R6, R160.reuse, R37 ;  /* 0x00000025a0067221 */ /* 0x048fe20000010000 */
[----:B------:R-:W-:Y:S02]  /*10780*/  F2FP.F16.F32.PACK_AB R160, R160, R91 ;  /* 0x0000005ba0a0723e */ /* 0x000fe400000000ff */
[----:B------:R-:W-:Y:S01]  /*10790*/  MOV R91, R151 ;  /* 0x00000097005b7202 */ /* 0x000fe20000000f00 */
[----:B0-----:R-:W-:Y:S02]  /*107a0*/  FADD.FTZ R31, R93, R6 ;  /* 0x000000065d1f7221 */ /* 0x001fe40000010000 */
[----:B------:R-:W0:Y:S02]  /*107b0*/  MUFU.EX2 R99, R99 ;  /* 0x0000006300637308 */ /* 0x000e240000000800 */
[C---:B----4-:R-:W-:Y:S01]  /*107c0*/  FADD.FTZ R6, R162.reuse, R31 ;  /* 0x0000001fa2067221 */ /* 0x050fe20000010000 */
[----:B------:R-:W-:Y:S01]  /*107d0*/  F2FP.F16.F32.PACK_AB R162, R162, R93 ;  /* 0x0000005da2a2723e */ /* 0x000fe200000000ff */
[----:B------:R-:W-:-:S02]  /*107e0*/  IMAD.MOV.U32 R93, RZ, RZ, R151 ;  /* 0x000000ffff5d7224 */ /* 0x000fc400078e0097 */
[----:B------:R-:W-:Y:S02]  /*107f0*/  FADD.FTZ R3, R95, R6 ;  /* 0x000000065f037221 */ /* 0x000fe40000010000 */
[----:B------:R-:W1:Y:S02]  /*10800*/  MUFU.EX2 R166, R27 ;  /* 0x0000001b00a67308 */ /* 0x000e640000000800 */
[C---:B--2---:R-:W-:Y:S01]  /*10810*/  FADD.FTZ R6, R164.reuse, R3 ;  /* 0x00000003a4067221 */ /* 0x044fe20000010000 */
[----:B------:R-:W-:Y:S02]  /*10820*/  F2FP.F16.F32.PACK_AB R164, R164, R95 ;  /* 0x0000005fa4a4723e */ /* 0x000fe400000000ff */
[----:B------:R-:W-:-:S03]  /*10830*/  MOV R95, R151 ;  /* 0x00000097005f7202 */ /* 0x000fc60000000f00 */
[----:B------:R-:W2:Y:S01]  /*10840*/  MUFU.EX2 R36, R36 ;  /* 0x0000002400247308 */ /* 0x000ea20000000800 */
[----:B0-----:R-:W-:-:S04]  /*10850*/  FADD.FTZ R3, R99, R6 ;  /* 0x0000000663037221 */ /* 0x001fc80000010000 */
[C---:B-1----:R-:W-:Y:S01]  /*10860*/  FADD.FTZ R3, R166.reuse, R3 ;  /* 0x00000003a6037221 */ /* 0x042fe20000010000 */
[----:B------:R-:W-:Y:S02]  /*10870*/  F2FP.F16.F32.PACK_AB R166, R166, R99 ;  /* 0x00000063a6a6723e */ /* 0x000fe400000000ff */
[----:B------:R-:W-:Y:S01]  /*10880*/  MOV R99, R151 ;  /* 0x0000009700637202 */ /* 0x000fe20000000f00 */
[C---:B--2---:R-:W-:Y:S01]  /*10890*/  FADD.FTZ R0, R36.reuse, R39 ;  /* 0x0000002724007221 */ /* 0x044fe20000010000 */
[----:B------:R-:W-:Y:S01]  /*108a0*/  F2FP.F16.F32.PACK_AB R167, R36, R167 ;  /* 0x000000a724a7723e */ /* 0x000fe200000000ff */
[----:B------:R-:W-:Y:S06]  /*108b0*/  @!P2 BRA `(.L_x_7934) ;  /* 0x000000340038a947 */ /* 0x000fec0003800000 */
[----:B------:R-:W-:Y:S01]  /*108c0*/  MOV R10, R7 ;  /* 0x00000007000a7202 */ /* 0x000fe20000000f00 */
[----:B------:R-:W-:Y:S01]  /*108d0*/  IMAD.MOV.U32 R11, RZ, RZ, R35 ;  /* 0x000000ffff0b7224 */ /* 0x000fe200078e0023 */
[----:B------:R-:W-:Y:S01]  /*108e0*/  CS2R R150, SRZ ;  /* 0x0000000000967805 */ /* 0x000fe2000001ff00 */
        /* <DEDUP_REMOVED lines=32> */
[----:B------:R-:W-:-:S07]  /*10af0*/  CS2R R88, SRZ ;  /* 0x0000000000587805 */ /* 0x000fce000001ff00 */
.L_x_7944:
[----:B------:R-:W-:Y:S01]  /*10b00*/  ISETP.NE.AND P2, PT, R192, RZ, PT ;  /* 0x000000ffc000720c */ /* 0x000fe20003f45270 */
[----:B------:R-:W-:Y:S05]  /*10b10*/  YIELD ;  /* 0x0000000000007946 */ /* 0x000fea0003800000 */
[----:B------:R-:W-:-:S04]  /*10b20*/  IADD3 R185, R13, 0x1, RZ ;  /* 0x000000010db97810 */ /* 0x000fc80007ffe0ff */
[----:B------:R-:W-:-:S04]  /*10b30*/  ISETP.NE.AND P3, PT, R185, 0x2, PT ;  /* 0x00000002b900780c */ /* 0x000fc80003f65270 */
[----:B------:R-:W-:Y:S02]  /*10b40*/  SEL R7, RZ, 0x1, P3 ;  /* 0x00000001ff077807 */ /* 0x000fe40001800000 */
[----:B------:R-:W-:Y:S02]  /*10b50*/  SEL R185, R185, RZ, P3 ;  /* 0x000000ffb9b97207 */ /* 0x000fe40001800000 */
[----:B------:R-:W-:Y:S01]  /*10b60*/  LOP3.LUT R190, R14, R7, RZ, 0x3c, !PT ;  /* 0x000000070ebe7212 */ /* 0x000fe200078e3cff */
[----:B------:R-:W-:Y:S06]  /*10b70*/  @P2 BRA `(.L_x_7935) ;  /* 0x0000000000302947 */ /* 0x000fec0003800000 */
[----:B------:R-:W-:Y:S05]  /*10b80*/  @!P0 BRA `(.L_x_7936) ;  /* 0x0000000000048947 */ /* 0x000fea0003800000 */
[----:B------:R-:W-:Y:S01]  /*10b90*/  BPT.TRAP 0x1 ;  /* 0x000000040000795c */ /* 0x000fe20000300000 */
.L_x_7936:
[----:B------:R-:W-:Y:S01]  /*10ba0*/  IMAD R6, R185, 0x8, R2 ;  /* 0x00000008b9067824 */ /* 0x000fe200078e0202 */
[----:B------:R-:W-:-:S04]  /*10bb0*/  SHF.L.U32 R7, R190, 0x1f, RZ ;  /* 0x0000001fbe077819 */ /* 0x000fc800000006ff */
[----:B------:R0:W1:Y:S01]  /*10bc0*/  SYNCS.PHASECHK.TRANS64.TRYWAIT P3, [R6+URZ+0x28830], R7 ;  /* 0x02883007060075a7 */ /* 0x000062000806017f */
[----:B------:R-:W-:Y:S05]  /*10bd0*/  @!P0 BRA `(.L_x_7937) ;  /* 0x0000000000048947 */ /* 0x000fea0003800000 */
[----:B------:R-:W-:Y:S01]  /*10be0*/  BPT.TRAP 0x1 ;  /* 0x000000040000795c */ /* 0x000fe20000300000 */
.L_x_7937:
[----:B------:R-:W-:Y:S04]  /*10bf0*/  BSSY B0, `(.L_x_7935) ;  /* 0x0000004000007945 */ /* 0x000fe80003800000 */
[----:B-1----:R-:W-:Y:S05]  /*10c00*/  @P3 BRA `(.L_x_7938) ;  /* 0x0000000000083947 */ /* 0x002fea0003800000 */
[----:B------:R-:W1:Y:S02]  /*10c10*/  SYNCS.PHASECHK.TRANS64.TRYWAIT P3, [R6+URZ+0x28830], R7 ;  /* 0x02883007060075a7 */ /* 0x000e64000806017f */
[----:B-1----:R-:W-:Y:S05]  /*10c20*/  @!P3 BRA `(.L_x_7939) ;  /* 0x000000f80040b947 */ /* 0x002fea0003800000 */
.L_x_7938:
[----:B------:R-:W-:Y:S05]  /*10c30*/  BSYNC B0 ;  /* 0x0000000000007941 */ /* 0x000fea0003800000 */
.L_x_7935:
[----:B------:R-:W2:Y:S01]  /*10c40*/  S2R R8, SR_TID.X ;  /* 0x0000000000087919 */ /* 0x000ea20000002100 */
[----:B01----:R-:W-:Y:S01]  /*10c50*/  IMAD.MOV.U32 R7, RZ, RZ, 0x40000040 ;  /* 0x40000040ff077424 */ /* 0x003fe200078e00ff */
[----:B------:R-:W-:Y:S05]  /*10c60*/  WARPSYNC.ALL ;  /* 0x0000000000007948 */ /* 0x000fea0003800000 */
[----:B------:R-:W-:Y:S01]  /*10c70*/  R2UR UR47, R7 ;  /* 0x00000000072f72ca */ /* 0x000fe200000e0000 */
[----:B------:R-:W-:Y:S02]  /*10c80*/  IMAD R6, R185, 0x800, R4 ;  /* 0x00000800b9067824 */ /* 0x000fe400078e0204 */
[----:B------:R-:W-:-:S03]  /*10c90*/  IMAD.MOV.U32 R9, RZ, RZ, 0x40000040 ;  /* 0x40000040ff097424 */ /* 0x000fc600078e00ff */
[----:B------:R-:W-:Y:S02]  /*10ca0*/  R2UR UR46, R6 ;  /* 0x00000000062e72ca */ /* 0x000fe400000e0000 */
[----:B------:R-:W-:Y:S02]  /*10cb0*/  R2UR UR11, R9 ;  /* 0x00000000090b72ca */ /* 0x000fe400000e0000 */
[----:B------:R-:W-:-:S04]  /*10cc0*/  MOV R9, 0x40000040 ;  /* 0x4000004000097802 */ /* 0x000fc80000000f00 */
[----:B------:R-:W-:Y:S01]  /*10cd0*/  R2UR UR15, R9 ;  /* 0x00000000090f72ca */ /* 0x000fe200000e0000 */
[----:B------:R-:W-:-:S05]  /*10ce0*/  IMAD.MOV.U32 R9, RZ, RZ, 0x40000040 ;  /* 0x40000040ff097424 */ /* 0x000fca00078e00ff */
[----:B------:R-:W-:Y:S02]  /*10cf0*/  R2UR UR19, R9 ;  /* 0x00000000091372ca */ /* 0x000fe400000e0000 */
[----:B------:R-:W-:Y:S02]  /*10d00*/  MOV R9, 0x40000040 ;  /* 0x4000004000097802 */ /* 0x000fe40000000f00 */
[----:B--2---:R-:W-:Y:S02]  /*10d10*/  SHF.R.U32.HI R8, RZ, 0x7, R8 ;  /* 0x00000007ff087819 */ /* 0x004fe40000011608 */
[----:B------:R-:W-:Y:S01]  /*10d20*/  R2UR UR23, R9 ;  /* 0x00000000091772ca */ /* 0x000fe200000e0000 */
[----:B------:R-:W-:Y:S01]  /*10d30*/  IMAD.MOV.U32 R9, RZ, RZ, 0x40000040 ;  /* 0x40000040ff097424 */ /* 0x000fe200078e00ff */
[----:B------:R-:W-:Y:S01]  /*10d40*/  IADD3 R7, R8, 0x8, RZ ;  /* 0x0000000808077810 */ /* 0x000fe20007ffe0ff */
[----:B------:R-:W-:-:S03]  /*10d50*/  VIADD R8, R6, 0x2 ;  /* 0x0000000206087836 */ /* 0x000fc60000000000 */
[----:B------:R-:W-:Y:S01]  /*10d60*/  R2UR UR27, R9 ;  /* 0x00000000091b72ca */ /* 0x000fe200000e0000 */
[----:B------:R0:W-:Y:S01]  /*10d70*/  BAR.SYNC.DEFER_BLOCKING R7, 0x100 ;  /* 0x000400070000751d */ /* 0x0001e20000010000 */
[----:B------:R-:W-:Y:S01]  /*10d80*/  R2UR UR10, R8 ;  /* 0x00000000080a72ca */ /* 0x000fe200000e0000 */
[----:B------:R-:W-:Y:S01]  /*10d90*/  VIADD R8, R6, 0x4 ;  /* 0x0000000406087836 */ /* 0x000fe20000000000 */
[----:B------:R-:W-:-:S04]  /*10da0*/  MOV R9, 0x40000040 ;  /* 0x4000004000097802 */ /* 0x000fc80000000f00 */
[----:B------:R-:W-:Y:S01]  /*10db0*/  R2UR UR14, R8 ;  /* 0x00000000080e72ca */ /* 0x000fe200000e0000 */
[----:B------:R-:W-:Y:S01]  /*10dc0*/  VIADD R8, R6, 0x6 ;  /* 0x0000000606087836 */ /* 0x000fe20000000000 */
[----:B------:R-:W-:Y:S01]  /*10dd0*/  R2UR UR31, R9 ;  /* 0x00000000091f72ca */ /* 0x000fe200000e0000 */
        /* <DEDUP_REMOVED lines=38> */
.L_x_7941:
[----:B------:R-:W-:Y:S01]  /*11040*/  SHF.L.U32 R6, R14, 0x1f, RZ ;  /* 0x0000001f0e067819 */ /* 0x000fe200000006ff */
[----:B------:R-:W-:-:S04]  /*11050*/  IMAD R7, R13, 0x8, R2 ;  /* 0x000000080d077824 */ /* 0x000fc800078e0202 */
[----:B------:R0:W1:Y:S01]  /*11060*/  SYNCS.PHASECHK.TRANS64.TRYWAIT P2, [R7+URZ+0x28850], R6 ;  /* 0x02885006070075a7 */ /* 0x000062000804017f */
[----:B------:R-:W-:Y:S05]  /*11070*/  @!P0 BRA `(.L_x_7942) ;  /* 0x0000000000048947 */ /* 0x000fea0003800000 */
[----:B------:R-:W-:Y:S01]  /*11080*/  BPT.TRAP 0x1 ;  /* 0x000000040000795c */ /* 0x000fe20000300000 */
.L_x_7942:
[----:B-1----:R-:W-:Y:S05]  /*11090*/  @P2 BRA `(.L_x_7940) ;  /* 0x0000000000082947 */ /* 0x002fea0003800000 */
[----:B------:R-:W1:Y:S02]  /*110a0*/  SYNCS.PHASECHK.TRANS64.TRYWAIT P2, [R7+URZ+0x28850], R6 ;  /* 0x02885006070075a7 */ /* 0x000e64000804017f */
[----:B-1----:R-:W-:Y:S05]  /*110b0*/  @!P2 BRA `(.L_x_7943) ;  /* 0x000000f40030a947 */ /* 0x002fea0003800000 */
.L_x_7940:
[----:B01----:R-:W-:Y:S01]  /*110c0*/  IADD3 R6, R2, 0x400, RZ ;  /* 0x0000040002067810 */ /* 0x003fe20007ffe0ff */
[----:B------:R-:W-:Y:S01]  /*110d0*/  IMAD.MOV.U32 R7, RZ, RZ, 0x40000040 ;  /* 0x40000040ff077424 */ /* 0x000fe200078e00ff */
[----:B------:R-:W-:Y:S05]  /*110e0*/  WARPSYNC.ALL ;  /* 0x0000000000007948 */ /* 0x000fea0003800000 */
[----:B------:R-:W-:Y:S01]  /*110f0*/  SHF.R.U32.HI R6, RZ, 0x4, R6 ;  /* 0x00000004ff067819 */ /* 0x000fe20000011606 */
[----:B------:R-:W-:Y:S01]  /*11100*/  WARPGROUP.ARRIVE ;  /* 0x00000000000079c5 */ /* 0x000fe20000000000 */
[----:B------:R-:W-:Y:S01]  /*11110*/  R2UR UR11, R7 ;  /* 0x00000000070b72ca */ /* 0x000fe200000e0000 */
[----:B------:R-:W-:Y:S01]  /*11120*/  FMUL.FTZ R20, R27, UR7 ;  /* 0x000000071b147c20 */ /* 0x000fe20008410000 */
[----:B------:R-:W-:Y:S01]  /*11130*/  LOP3.LUT R6, R6, 0x3fff, RZ, 0xc0, !PT ;  /* 0x00003fff06067812 */ /* 0x000fe200078ec0ff */
[----:B------:R-:W-:Y:S01]  /*11140*/  FMUL.FTZ R27, R32, UR7 ;  /* 0x00000007201b7c20 */ /* 0x000fe20008410000 */
[----:B------:R-:W-:Y:S01]  /*11150*/  MOV R9, 0x40000040 ;  /* 0x4000004000097802 */ /* 0x000fe20000000f00 */
        /* <DEDUP_REMOVED lines=26> */
[----:B------:R-:W-:Y:S01]  /*11300*/  VIADD R8, R6, 0x100 ;  /* 0x0000010006087836 */ /* 0x000fe20000000000 */
[----:B------:R-:W-:Y:S01]  /*11310*/  R2UR UR11, R9 ;  /* 0x00000000090b72ca */ /* 0x000fe200000e0000 */
[----:B------:R-:W-:Y:S01]  /*11320*/  IMAD.MOV.U32 R9, RZ, RZ, 0x40000040 ;  /* 0x40000040ff097424 */ /* 0x000fe200078e00ff */
        /* <DEDUP_REMOVED lines=23> */
[----:B------:R-:W5:Y:S01]  /*114a0*/  S2R R194, SR_TID.X ;  /* 0x0000000000c27919 */ /* 0x000f620000002100 */
[----:B------:R-:W4:Y:S01]  /*114b0*/  MUFU.TANH R30, R30 ;  /* 0x0000001e001e7308 */ /* 0x000f220000002400 */
[----:B------:R-:W-:-:S05]  /*114c0*/  @!P1 LEA R13, R13, R2, 0x3 ;  /* 0x000000020d0d9211 */ /* 0x000fca00078e18ff */
[----:B------:R-:W-:Y:S02]  /*114d0*/  @!P1 VIADD R13, R13, 0x28860 ;  /* 0x000288600d0d9836 */ /* 0x000fe40000000000 */
[----:B------:R-:W4:Y:S03]  /*114e0*/  MUFU.TANH R31, R31 ;  /* 0x0000001f001f7308 */ /* 0x000f260000002400 */
[----:B------:R-:W-:-:S05]  /*114f0*/  @!P1 PRMT R13, RZ, 0x654, R13 ;  /* 0x00000654ff0d9816 */ /* 0x000fca000000000d */
[----:B------:R-:W4:Y:S08]  /*11500*/  MUFU.TANH R33, R33 ;  /* 0x0000002100217308 */ /* 0x000f300000002400 */
[----:B------:R-:W-:Y:S01]  /*11510*/  MUFU.TANH R35, R35 ;  /* 0x0000002300237308 */ /* 0x000fe20000002400 */
[----:B-----5:R-:W-:-:S07]  /*11520*/  SHF.R.U32.HI R194, RZ, 0x7, R194 ;  /* 0x00000007ffc27819 */ /* 0x020fce00000116c2 */
[----:B------:R-:W5:Y:S08]  /*11530*/  MUFU.TANH R37, R37 ;  /* 0x0000002500257308 */ /* 0x000f700000002400 */
[----:B------:R-:W-:Y:S08]  /*11540*/  MUFU.TANH R41, R41 ;  /* 0x0000002900297308 */ /* 0x000ff00000002400 */
        /* <DEDUP_REMOVED lines=16> */
[----:B------:R-:W-:Y:S02]  /*11650*/  R2UR UR10, R8 ;  /* 0x00000000080a72ca */ /* 0x000fe400000e0000 */
[----:B------:R-:W-:Y:S01]  /*11660*/  R2UR UR11, R9 ;  /* 0x00000000090b72ca */ /* 0x000fe200000e0000 */
[----:B------:R-:W-:-:S03]  /*11670*/  IMAD.MOV.U32 R9, RZ, RZ, -0x80 ;  /* 0xffffff80ff097424 */ /* 0x000fc600078e00ff */
[----:B------:R-:W-:Y:S01]  /*11680*/  MUFU.TANH R181, R181 ;  /* 0x000000b500b57308 */ /* 0x000fe20000002400 */
[----:B------:R-:W-:-:S05]  /*11690*/  IMAD R8, R12, R9, 0x1 ;  /* 0x000000010c087424 */ /* 0x000fca00078e0209 */
[----:B------:R-:W-:Y:S01]  /*116a0*/  LEA R9, R193, R8, 0x7 ;  /* 0x00000008c1097211 */ /* 0x000fe200078e38ff */
[----:B------:R-:W-:Y:S01]  /*116b0*/  VIADD R8, R6, 0x180 ;  /* 0x0000018006087836 */ /* 0x000fe20000000000 */
[----:B------:R-:W-:Y:S02]  /*116c0*/  MUFU.TANH R183, R183 ;  /* 0x000000b700b77308 */ /* 0x000fe40000002400 */
[----:B------:R-:W-:Y:S01]  /*116d0*/  IADD3 R53, -R195, R9, R198 ;  /* 0x00000009c3357210 */ /* 0x000fe20007ffe1c6 */
[----:B------:R-:W-:-:S04]  /*116e0*/  IMAD.MOV.U32 R9, RZ, RZ, 0x40000040 ;  /* 0x40000040ff097424 */ /* 0x000fc800078e00ff */
[----:B------:R-:W-:Y:S01]  /*116f0*/  IMAD R56, R212, -0x2, R53 ;  /* 0xfffffffed4387824 */ /* 0x000fe200078e0235 */
[----:B------:R-:W-:Y:S04]  /*11700*/  MUFU.TANH R24, R24 ;  /* 0x0000001800187308 */ /* 0x000fe80000002400 */
[----:B------:R-:W-:Y:S01]  /*11710*/  IADD3 R53, R213, R56, RZ ;  /* 0x00000038d5357210 */ /* 0x000fe20007ffe0ff */
[----:B------:R-:W-:Y:S01]  /*11720*/  FMUL.FTZ R56, R70, UR7 ;  /* 0x0000000746387c20 */ /* 0x000fe20008410000 */
[----:B------:R-:W-:Y:S02]  /*11730*/  FMUL.FTZ R70, R83, UR7 ;  /* 0x0000000753467c20 */ /* 0x000fe40008410000 */
[C---:B------:R-:W-:Y:S01]  /*11740*/  ISETP.GT.AND P2, PT, R53.reuse, RZ, PT ;  /* 0x000000ff3500720c */ /* 0x040fe20003f44270 */
[----:B------:R-:W-:Y:S01]  /*11750*/  MUFU.TANH R26, R26 ;  /* 0x0000001a001a7308 */ /* 0x000fe20000002400 */
[----:B------:R-:W-:-:S02]  /*11760*/  ISETP.GT.AND P3, PT, R53, 0x1, PT ;  /* 0x000000013500780c */ /* 0x000fc40003f64270 */
[----:B0-----:R-:W-:Y:S02]  /*11770*/  FSEL R7, R7, -INF , P2 ;  /* 0xff80000007077808 */ /* 0x001fe40001000000 */
[----:B-1----:R-:W-:Y:S02]  /*11780*/  FSEL R57, R14, -INF , P3 ;  /* 0xff8000000e397808 */ /* 0x002fe40001800000 */
[----:B------:R-:W-:Y:S01]  /*11790*/  ISETP.GT.AND P2, PT, R53, 0x8, PT ;  /* 0x000000083500780c */ /* 0x000fe20003f44270 */
[----:B------:R-:W-:Y:S01]  /*117a0*/  MUFU.TANH R28, R28 ;  /* 0x0000001c001c7308 */ /* 0x000fe20000002400 */
[----:B------:R-:W-:Y:S02]  /*117b0*/  FMNMX.FTZ R14, R7, R11, !PT ;  /* 0x0000000b070e7209 */ /* 0x000fe40007810000 */
[----:B------:R-:W-:Y:S02]  /*117c0*/  ISETP.GT.AND P3, PT, R53, 0x9, PT ;  /* 0x000000093500780c */ /* 0x000fe40003f64270 */
[----:B--2---:R-:W-:-:S02]  /*117d0*/  FSEL R21, R21, -INF , P2 ;  /* 0xff80000015157808 */ /* 0x004fc40001000000 */
[----:B------:R-:W-:Y:S01]  /*117e0*/  FMNMX.FTZ R14, R57, R14, !PT ;  /* 0x0000000e390e7209 */ /* 0x000fe20007810000 */
[----:B------:R-:W-:Y:S01]  /*117f0*/  MUFU.TANH R29, R29 ;  /* 0x0000001d001d7308 */ /* 0x000fe20000002400 */
        /* <DEDUP_REMOVED lines=8> */
[----:B------:R-:W-:Y:S01]  /*11880*/  FSEL R59, R30, -INF , P3 ;  /* 0xff8000001e3b7808 */ /* 0x000fe20001800000 */
[----:B------:R-:W-:Y:S01]  /*11890*/  MUFU.TANH R34, R34 ;  /* 0x0000002200227308 */ /* 0x000fe20000002400 */
[----:B------:R-:W-:Y:S02]  /*118a0*/  FMNMX.FTZ R14, R27, R14, !PT ;  /* 0x0000000e1b0e7209 */ /* 0x000fe40007810000 */
[----:B------:R-:W-:Y:S02]  /*118b0*/  ISETP.GT.AND P3, PT, R53, 0x19, PT ;  /* 0x000000193500780c */ /* 0x000fe40003f64270 */
[----:B------:R-:W-:-:S02]  /*118c0*/  FSEL R31, R31, -INF , P2 ;  /* 0xff8000001f1f7808 */ /* 0x000fc40001000000 */
[----:B------:R-:W-:Y:S01]  /*118d0*/  FMNMX.FTZ R14, R59, R14, !PT ;  /* 0x0000000e3b0e7209 */ /* 0x000fe20007810000 */
[----:B------:R-:W-:Y:S01]  /*118e0*/  MUFU.TANH R36, R36 ;  /* 0x0000002400247308 */ /* 0x000fe20000002400 */
[----:B------:R-:W-:Y:S02]  /*118f0*/  ISETP.GT.AND P2, PT, R53, 0x20, PT ;  /* 0x000000203500780c */ /* 0x000fe40003f44270 */
[----:B------:R-:W-:Y:S02]  /*11900*/  FSEL R33, R33, -INF , P3 ;  /* 0xff80000021217808 */ /* 0x000fe40001800000 */
[----:B------:R-:W-:Y:S02]  /*11910*/  FMNMX.FTZ R14, R31, R14, !PT ;  /* 0x0000000e1f0e7209 */ /* 0x000fe40007810000 */
[----:B------:R-:W-:Y:S01]  /*11920*/  ISETP.GT.AND P3, PT, R53, 0x21, PT ;  /* 0x000000213500780c */ /* 0x000fe20003f64270 */
[----:B------:R-:W-:Y:S01]  /*11930*/  MUFU.TANH R38, R38 ;  /* 0x0000002600267308 */ /* 0x000fe20000002400 */
[----:B------:R-:W-:-:S02]  /*11940*/  FMNMX.FTZ R14, R33, R14, !PT ;  /* 0x0000000e210e7209 */ /* 0x000fc40007810000 */
[----:B-----5:R-:W-:Y:S02]  /*11950*/  FSEL R37, R37, -INF , P3 ;  /* 0xff80000025257808 */ /* 0x020fe40001800000 */
[----:B------:R-:W-:-:S03]  /*11960*/  ISETP.GT.AND P3, PT, R53, 0x29, PT ;  /* 0x000000293500780c */ /* 0x000fc60003f64270 */
        /* <DEDUP_REMOVED lines=13> */
[----:B------:R-:W-:Y:S01]  /*11a40*/  R2UR UR10, R8 ;  /* 0x00000000080a72ca */ /* 0x000fe200000e0000 */
[----:B------:R-:W-:Y:S01]  /*11a50*/  VIADD R8, R6, 0x200 ;  /* 0x0000020006087836 */ /* 0x000fe20000000000 */
[----:B------:R-:W-:Y:S01]  /*11a60*/  R2UR UR11, R9 ;  /* 0x00000000090b72ca */ /* 0x000fe200000e0000 */
[----:B------:R-:W-:-:S03]  /*11a70*/  IMAD.MOV.U32 R9, RZ, RZ, 0x40000040 ;  /* 0x40000040ff097424 */ /* 0x000fc600078e00ff */
[----:B------:R-:W-:Y:S01]  /*11a80*/  MUFU.TANH R177, R177 ;  /* 0x000000b100b17308 */ /* 0x000fe20000002400 */
[----:B------:R-:W-:Y:S01]  /*11a90*/  R2UR UR14, R8 ;  /* 0x00000000080e72ca */ /* 0x000fe200000e0000 */
[----:B------:R-:W-:Y:S01]  /*11aa0*/  FMUL.FTZ R8, R60, UR7 ;  /* 0x000000073c087c20 */ /* 0x000fe20008410000 */
[----:B------:R-:W-:Y:S01]  /*11ab0*/  R2UR UR15, R9 ;  /* 0x00000000090f72ca */ /* 0x000fe200000e0000 */
[----:B------:R-:W-:Y:S01]  /*11ac0*/  FMUL.FTZ R9, R68, UR7 ;  /* 0x0000000744097c20 */ /* 0x000fe20008410000 */
[----:B------:R-:W-:-:S03]  /*11ad0*/  FMUL.FTZ R60, R74, UR7 ;  /* 0x000000074a3c7c20 */ /* 0x000fc60008410000 */
[----:B------:R-:W-:Y:S08]  /*11ae0*/  MUFU.TANH R179, R179 ;  /* 0x000000b300b37308 */ /* 0x000ff00000002400 */
[----:B------:R-:W0:Y:S08]  /*11af0*/  MUFU.TANH R8, R8 ;  /* 0x0000000800087308 */ /* 0x000e300000002400 */
        /* <DEDUP_REMOVED lines=10> */
[----:B------:R-:W-:Y:S01]  /*11ba0*/  FSEL R65, R42, -INF , P3 ;  /* 0xff8000002a417808 */ /* 0x000fe20001800000 */
[----:B------:R-:W-:Y:S01]  /*11bb0*/  FMUL.FTZ R173, R64, UR7 ;  /* 0x0000000740ad7c20 */ /* 0x000fe20008410000 */
[----:B------:R-:W-:Y:S01]  /*11bc0*/  ISETP.GT.AND P3, PT, R53, 0x31, PT ;  /* 0x000000313500780c */ /* 0x000fe20003f64270 */
[----:B------:R-:W-:Y:S01]  /*11bd0*/  FMUL.FTZ R64, R78, UR7 ;  /* 0x000000074e407c20 */ /* 0x000fe20008410000 */
[----:B------:R-:W-:Y:S01]  /*11be0*/  HGMMA.64x128x16.F32 R88, R168, gdesc[UR8].tnspB, R88, gsb0 ;  /* 0x41e00008a8587df0 */ /* 0x000fe20008000858 */
[----:B------:R-:W-:Y:S01]  /*11bf0*/  MUFU.TANH R175, R175 ;  /* 0x000000af00af7308 */ /* 0x000fe20000002400 */
[----:B------:R-:W-:Y:S01]  /*11c00*/  FSEL R69, R46, -INF , P3 ;  /* 0xff8000002e457808 */ /* 0x000fe20001800000 */
[----:B------:R-:W-:Y:S01]  /*11c10*/  FMUL.FTZ R46, R63, UR7 ;  /* 0x000000073f2e7c20 */ /* 0x000fe20008410000 */
[----:B------:R-:W-:-:S04]  /*11c20*/  ISETP.GT.AND P3, PT, R53, 0x39, PT ;  /* 0x000000393500780c */ /* 0x000fc80003f64270 */
[----:B------:R-:W-:Y:S01]  /*11c30*/  FSEL R73, R50, -INF , P3 ;  /* 0xff80000032497808 */ /* 0x000fe20001800000 */
[----:B------:R-:W-:Y:S01]  /*11c40*/  MUFU.TANH R173, R173 ;  /* 0x000000ad00ad7308 */ /* 0x000fe20000002400 */
[----:B------:R-:W-:Y:S01]  /*11c50*/  ISETP.GT.AND P3, PT, R53, 0x41, PT ;  /* 0x000000413500780c */ /* 0x000fe20003f64270 */
[----:B------:R-:W-:Y:S01]  /*11c60*/  FMUL.FTZ R50, R66, UR7 ;  /* 0x0000000742327c20 */ /* 0x000fe20008410000 */
[----:B------:R-:W-:Y:S02]  /*11c70*/  FMUL.FTZ R66, R79, UR7 ;  /* 0x000000074f427c20 */ /* 0x000fe40008410000 */
[----:B------:R-:W-:Y:S02]  /*11c80*/  FSEL R55, R55, -INF , P3 ;  /* 0xff80000037377808 */ /* 0x000fe40001800000 */
[----:B------:R-:W-:Y:S01]  /*11c90*/  ISETP.GT.AND P3, PT, R53, 0x49, PT ;  /* 0x000000493500780c */ /* 0x000fe20003f64270 */
[----:B------:R-:W-:Y:S08]  /*11ca0*/  MUFU.TANH R46, R46 ;  /* 0x0000002e002e7308 */ /* 0x000ff00000002400 */
[----:B------:R-:W-:Y:S08]  /*11cb0*/  MUFU.TANH R50, R50 ;  /* 0x0000003200327308 */ /* 0x000ff00000002400 */
[----:B------:R-:W-:Y:S08]  /*11cc0*/  MUFU.TANH R64, R64 ;  /* 0x0000004000407308 */ /* 0x000ff00000002400 */
[----:B------:R-:W-:Y:S01]  /*11cd0*/  MUFU.TANH R66, R66 ;  /* 0x0000004200427308 */ /* 0x000fe20000002400 */
[----:B------:R-:W-:-:S02]  /*11ce0*/  WARPGROUP.DEPBAR.LE gsb0, 0x0 ;  /* 0x00008000000079c5 */ /* 0x000fc40000010000 */
[----:B------:R-:W-:Y:S01]  /*11cf0*/  FMUL.FTZ R171, R61, UR7 ;  /* 0x000000073dab7c20 */ /* 0x000fe20008410000 */
[----:B------:R-:W-:Y:S01]  /*11d00*/  FSEL R61, R35, -INF , P2 ;  /* 0xff800000233d7808 */ /* 0x000fe20001000000 */
[----:B------:R-:W-:Y:S01]  /*11d10*/  WARPGROUP.ARRIVE ;  /* 0x00000000000079c5 */ /* 0x000fe20000000000 */
[----:B------:R-:W-:Y:S02]  /*11d20*/  ISETP.GT.AND P2, PT, R53, 0x28, PT ;  /* 0x000000283500780c */ /* 0x000fe40003f44270 */
[----:B------:R-:W-:Y:S01]  /*11d30*/  FMNMX.FTZ R14, R61, R14, !PT ;  /* 0x0000000e3d0e7209 */ /* 0x000fe20007810000 */
[----:B------:R-:W1:Y:S01]  /*11d40*/  MUFU.TANH R171, R171 ;  /* 0x000000ab00ab7308 */ /* 0x000e620000002400 */
[----:B------:R-:W-:Y:S01]  /*11d50*/  FSEL R41, R41, -INF , P2 ;  /* 0xff80000029297808 */ /* 0x000fe20001000000 */
[----:B------:R-:W-:Y:S01]  /*11d60*/  HGMMA.64x128x16.F32 R88, R152, gdesc[UR12].tnspB, R88, gsb0 ;  /* 0x41e0000c98587df0 */ /* 0x000fe20008000858 */
[----:B------:R-:W-:Y:S02]  /*11d70*/  FMNMX.FTZ R14, R37, R14, !PT ;  /* 0x0000000e250e7209 */ /* 0x000fe40007810000 */
[----:B------:R-:W-:-:S02]  /*11d80*/  ISETP.GT.AND P2, PT, R53, 0x30, PT ;  /* 0x000000303500780c */ /* 0x000fc40003f44270 */
[----:B------:R-:W-:Y:S02]  /*11d90*/  FMNMX.FTZ R14, R41, R14, !PT ;  /* 0x0000000e290e7209 */ /* 0x000fe40007810000 */
[----:B------:R-:W-:Y:S02]  /*11da0*/  FSEL R45, R45, -INF , P2 ;  /* 0xff8000002d2d7808 */ /* 0x000fe40001000000 */
[----:B------:R-:W-:Y:S02]  /*11db0*/  FMNMX.FTZ R14, R65, R14, !PT ;  /* 0x0000000e410e7209 */ /* 0x000fe40007810000 */
[----:B------:R-:W-:Y:S02]  /*11dc0*/  ISETP.GT.AND P2, PT, R53, 0x38, PT ;  /* 0x000000383500780c */ /* 0x000fe40003f44270 */
[----:B------:R-:W-:Y:S02]  /*11dd0*/  FMNMX.FTZ R14, R45, R14, !PT ;  /* 0x0000000e2d0e7209 */ /* 0x000fe40007810000 */
[----:B------:R-:W-:-:S02]  /*11de0*/  FSEL R49, R49, -INF , P2 ;  /* 0xff80000031317808 */ /* 0x000fc40001000000 */
[----:B------:R-:W-:Y:S02]  /*11df0*/  FMNMX.FTZ R14, R69, R14, !PT ;  /* 0x0000000e450e7209 */ /* 0x000fe40007810000 */
[----:B------:R-:W-:Y:S02]  /*11e00*/  ISETP.GT.AND P2, PT, R53, 0x40, PT ;  /* 0x000000403500780c */ /* 0x000fe40003f44270 */
[----:B------:R-:W-:Y:S01]  /*11e10*/  FMNMX.FTZ R30, R49, R14, !PT ;  /* 0x0000000e311e7209 */ /* 0x000fe20007810000 */
[----:B------:R-:W-:Y:S01]  /*11e20*/  FMUL.FTZ R14, R76, UR7 ;  /* 0x000000074c0e7c20 */ /* 0x000fe20008410000 */
[----:B------:R-:W-:Y:S01]  /*11e30*/  FSEL R169, R52, -INF , P2 ;  /* 0xff80000034a97808 */ /* 0x000fe20001000000 */
[----:B------:R-:W-:Y:S01]  /*11e40*/  FMUL.FTZ R52, R67, UR7 ;  /* 0x0000000743347c20 */ /* 0x000fe20008410000 */
[----:B------:R-:W-:Y:S01]  /*11e50*/  FMNMX.FTZ R30, R73, R30, !PT ;  /* 0x0000001e491e7209 */ /* 0x000fe20007810000 */
[----:B------:R-:W-:Y:S01]  /*11e60*/  FMUL.FTZ R67, R82, UR7 ;  /* 0x0000000752437c20 */ /* 0x000fe20008410000 */
[----:B------:R-:W-:Y:S01]  /*11e70*/  ISETP.GT.AND P2, PT, R53, 0x48, PT ;  /* 0x000000483500780c */ /* 0x000fe20003f44270 */
[----:B------:R-:W2:Y:S01]  /*11e80*/  MUFU.TANH R14, R14 ;  /* 0x0000000e000e7308 */ /* 0x000ea20000002400 */
[----:B------:R-:W-:-:S02]  /*11e90*/  FMNMX.FTZ R30, R169, R30, !PT ;  /* 0x0000001ea91e7209 */ /* 0x000fc40007810000 */
[----:B0-----:R-:W-:Y:S01]  /*11ea0*/  FSEL R77, R8, -INF , P2 ;  /* 0xff800000084d7808 */ /* 0x001fe20001000000 */
[----:B------:R-:W-:Y:S01]  /*11eb0*/  FMUL.FTZ R8, R81, UR7 ;  /* 0x0000000751087c20 */ /* 0x000fe20008410000 */
[----:B------:R-:W-:Y:S02]  /*11ec0*/  FMNMX.FTZ R30, R55, R30, !PT ;  /* 0x0000001e371e7209 */ /* 0x000fe40007810000 */
[----:B------:R-:W-:Y:S01]  /*11ed0*/  ISETP.GT.AND P2, PT, R53, 0x50, PT ;  /* 0x000000503500780c */ /* 0x000fe20003f44270 */
[----:B------:R-:W-:Y:S01]  /*11ee0*/  MUFU.TANH R52, R52 ;  /* 0x0000003400347308 */ /* 0x000fe20000002400 */
[----:B-1----:R-:W-:Y:S02]  /*11ef0*/  FSEL R171, R171, -INF , P3 ;  /* 0xff800000abab7808 */ /* 0x002fe40001800000 */
[----:B------:R-:W-:Y:S02]  /*11f00*/  FMNMX.FTZ R30, R77, R30, !PT ;  /* 0x0000001e4d1e7209 */ /* 0x000fe40007810000 */
[----:B------:R-:W-:-:S02]  /*11f10*/  ISETP.GT.AND P3, PT, R53, 0x51, PT ;  /* 0x000000513500780c */ /* 0x000fc40003f64270 */
[----:B------:R-:W-:Y:S01]  /*11f20*/  FSEL R173, R173, -INF , P2 ;  /* 0xff800000adad7808 */ /* 0x000fe20001000000 */
[----:B------:R-:W0:Y:S01]  /*11f30*/  MUFU.TANH R8, R8 ;  /* 0x0000000800087308 */ /* 0x000e220000002400 */
[----:B------:R-:W-:Y:S02]  /*11f40*/  FMNMX.FTZ R30, R171, R30, !PT ;  /* 0x0000001eab1e7209 */ /* 0x000fe40007810000 */
[----:B------:R-:W-:Y:S02]  /*11f50*/  ISETP.GT.AND P2, PT, R53, 0x58, PT ;  /* 0x000000583500780c */ /* 0x000fe40003f44270 */
[----:B------:R-:W-:Y:S02]  /*11f60*/  FSEL R175, R175, -INF , P3 ;  /* 0xff800000afaf7808 */ /* 0x000fe40001800000 */
[----:B------:R-:W-:Y:S01]  /*11f70*/  FMNMX.FTZ R30, R173, R30, !PT ;  /* 0x0000001ead1e7209 */ /* 0x000fe20007810000 */
[----:B------:R-:W-:Y:S01]  /*11f80*/  MUFU.TANH R67, R67 ;  /* 0x0000004300437308 */ /* 0x000fe20000002400 */
[----:B------:R-:W-:-:S02]  /*11f90*/  ISETP.GT.AND P3, PT, R53, 0x59, PT ;  /* 0x000000593500780c */ /* 0x000fc40003f64270 */
[----:B------:R-:W-:Y:S01]  /*11fa0*/  FSEL R81, R9, -INF , P2 ;  /* 0xff80000009517808 */ /* 0x000fe20001000000 */
[----:B------:R-:W-:Y:S01]  /*11fb0*/  FMUL.FTZ R9, R85, UR7 ;  /* 0x0000000755097c20 */ /* 0x000fe20008410000 */
[----:B------:R-:W-:Y:S02]  /*11fc0*/  FMNMX.FTZ R30, R175, R30, !PT ;  /* 0x0000001eaf1e7209 */ /* 0x000fe40007810000 */
[----:B------:R-:W-:Y:S02]  /*11fd0*/  ISETP.GT.AND P2, PT, R53, 0x60, PT ;  /* 0x000000603500780c */ /* 0x000fe40003f44270 */
[----:B------:R-:W-:Y:S01]  /*11fe0*/  FSEL R177, R177, -INF , P3 ;  /* 0xff800000b1b17808 */ /* 0x000fe20001800000 */
[----:B------:R-:W-:Y:S01]  /*11ff0*/  MUFU.TANH R9, R9 ;  /* 0x0000000900097308 */ /* 0x000fe20000002400 */
[----:B------:R-:W-:Y:S02]  /*12000*/  FMNMX.FTZ R30, R81, R30, !PT ;  /* 0x0000001e511e7209 */ /* 0x000fe40007810000 */
[----:B------:R-:W-:-:S02]  /*12010*/  ISETP.GT.AND P3, PT, R53, 0x61, PT ;  /* 0x000000613500780c */ /* 0x000fc40003f64270 */
[----:B------:R-:W-:Y:S02]  /*12020*/  FSEL R181, R181, -INF , P2 ;  /* 0xff800000b5b57808 */ /* 0x000fe40001000000 */
[----:B------:R-:W-:Y:S02]  /*12030*/  FMNMX.FTZ R42, R177, R30, !PT ;  /* 0x0000001eb12a7209 */ /* 0x000fe40007810000 */
[----:B------:R-:W-:Y:S01]  /*12040*/  ISETP.GT.AND P2, PT, R53, 0x68, PT ;  /* 0x000000683500780c */ /* 0x000fe20003f44270 */
[----:B------:R-:W1:Y:S01]  /*12050*/  MUFU.TANH R30, R84 ;  /* 0x00000054001e7308 */ /* 0x000e620000002400 */
[----:B------:R-:W-:Y:S02]  /*12060*/  FSEL R179, R179, -INF , P3 ;  /* 0xff800000b3b37808 */ /* 0x000fe40001800000 */
[----:B------:R-:W-:Y:S02]  /*12070*/  FMNMX.FTZ R42, R181, R42, !PT ;  /* 0x0000002ab52a7209 */ /* 0x000fe40007810000 */
[----:B------:R-:W-:-:S02]  /*12080*/  ISETP.GT.AND P3, PT, R53, 0x69, PT ;  /* 0x000000693500780c */ /* 0x000fc40003f64270 */
[----:B--2---:R-:W-:Y:S01]  /*12090*/  FSEL R85, R14, -INF , P2 ;  /* 0xff8000000e557808 */ /* 0x004fe20001000000 */
[----:B------:R-:W-:Y:S01]  /*120a0*/  FMUL.FTZ R14, R62, UR7 ;  /* 0x000000073e0e7c20 */ /* 0x000fe20008410000 */
[----:B------:R-:W-:Y:S01]  /*120b0*/  FMNMX.FTZ R42, R179, R42, !PT ;  /* 0x0000002ab32a7209 */ /* 0x000fe20007810000 */
[----:B------:R-:W-:Y:S01]  /*120c0*/  FMUL.FTZ R62, R75, UR7 ;  /* 0x000000074b3e7c20 */ /* 0x000fe20008410000 */
[----:B------:R-:W-:Y:S02]  /*120d0*/  ISETP.GT.AND P2, PT, R53, 0x70, PT ;  /* 0x000000703500780c */ /* 0x000fe40003f44270 */
[----:B------:R-:W-:Y:S01]  /*120e0*/  FSEL R183, R183, -INF , P3 ;  /* 0xff800000b7b77808 */ /* 0x000fe20001800000 */
[----:B------:R-:W2:Y:S01]  /*120f0*/  MUFU.TANH R14, R14 ;  /* 0x0000000e000e7308 */ /* 0x000ea20000002400 */
[----:B------:R-:W-:Y:S02]  /*12100*/  FMNMX.FTZ R42, R85, R42, !PT ;  /* 0x0000002a552a7209 */ /* 0x000fe40007810000 */
[----:B------:R-:W-:-:S02]  /*12110*/  ISETP.GT.AND P3, PT, R53, 0x71, PT ;  /* 0x000000713500780c */ /* 0x000fc40003f64270 */
[----:B------:R-:W-:Y:S02]  /*12120*/  FSEL R235, R80, -INF , P2 ;  /* 0xff80000050eb7808 */ /* 0x000fe40001000000 */
[----:B------:R-:W-:Y:S01]  /*12130*/  FMNMX.FTZ R42, R183, R42, !PT ;  /* 0x0000002ab72a7209 */ /* 0x000fe20007810000 */
[----:B------:R-:W3:Y:S01]  /*12140*/  MUFU.TANH R62, R62 ;  /* 0x0000003e003e7308 */ /* 0x000ee20000002400 */
[----:B------:R-:W-:Y:S02]  /*12150*/  ISETP.GT.AND P2, PT, R53, 0x78, PT ;  /* 0x000000783500780c */ /* 0x000fe40003f44270 */
[----:B0-----:R-:W-:Y:S02]  /*12160*/  FSEL R237, R8, -INF , P3 ;  /* 0xff80000008ed7808 */ /* 0x001fe40001800000 */
[----:B------:R-:W-:Y:S02]  /*12170*/  FMNMX.FTZ R42, R235, R42, !PT ;  /* 0x0000002aeb2a7209 */ /* 0x000fe40007810000 */
[C---:B------:R-:W-:Y:S01]  /*12180*/  ISETP.GT.AND P3, PT, R53.reuse, 0x79, PT ;  /* 0x000000793500780c */ /* 0x040fe20003f64270 */
[----:B------:R-:W-:Y:S01]  /*12190*/  VIADD R53, R53, 0x8 ;  /* 0x0000000835357836 */ /* 0x000fe20000000000 */
[----:B-1----:R-:W-:-:S02]  /*121a0*/  FSEL R30, R30, -INF , P2 ;  /* 0xff8000001e1e7808 */ /* 0x002fc40001000000 */
[----:B------:R-:W-:Y:S01]  /*121b0*/  FMNMX.FTZ R35, R237, R42, !PT ;  /* 0x0000002aed237209 */ /* 0x000fe20007810000 */
[----:B------:R-:W-:Y:S01]  /*121c0*/  IMAD.U32 R42, RZ, RZ, UR5 ;  /* 0x00000005ff2a7e24 */ /* 0x000fe2000f8e00ff */
[----:B------:R-:W-:Y:S02]  /*121d0*/  FSEL R63, R9, -INF , P3 ;  /* 0xff800000093f7808 */ /* 0x000fe40001800000 */
[----:B------:R-:W-:Y:S02]  /*121e0*/  FMNMX.FTZ R8, R30, R35, !PT ;  /* 0x000000231e087209 */ /* 0x000fe40007810000 */
[----:B------:R-:W-:Y:S02]  /*121f0*/  ISETP.GT.AND P3, PT, R53, RZ, PT ;  /* 0x000000ff3500720c */ /* 0x000fe40003f64270 */
[----:B------:R-:W-:Y:S02]  /*12200*/  FMNMX.FTZ R8, R63, R8, !PT ;  /* 0x000000083f087209 */ /* 0x000fe40007810000 */
[----:B------:R-:W-:-:S03]  /*12210*/  ISETP.GT.AND P4, PT, R53, 0x1, PT ;  /* 0x000000013500780c */ /* 0x000fc60003f84270 */
[----:B------:R-:W0:Y:S02]  /*12220*/  SHFL.BFLY PT, R9, R8, 0x2, 0x1f ;  /* 0x0c401f0008097f89 */ /* 0x000e2400000e0000 */
[----:B0-----:R-:W-:Y:S01]  /*12230*/  FMNMX.FTZ R9, R8, R9, !PT ;  /* 0x0000000908097209 */ /* 0x001fe20007810000 */
[----:B------:R-:W-:Y:S02]  /*12240*/  WARPGROUP.DEPBAR.LE gsb0, 0x0 ;  /* 0x00008000000079c5 */ /* 0x000fe40000010000 */
[----:B------:R-:W-:Y:S02]  /*12250*/  WARPGROUP.ARRIVE ;  /* 0x00000000000079c5 */ /* 0x000fe40000000000 */
[----:B------:R-:W0:Y:S02]  /*12260*/  SHFL.BFLY PT, R8, R9, 0x1, 0x1f ;  /* 0x0c201f0009087f89 */ /* 0x000e2400000e0000 */
[----:B0-----:R-:W-:Y:S01]  /*12270*/  FMNMX.FTZ R35, R9, R8, !PT ;  /* 0x0000000809237209 */ /* 0x001fe20007810000 */
[----:B------:R-:W-:Y:S01]  /*12280*/  VIADD R8, R6, 0x280 ;  /* 0x0000028006087836 */ /* 0x000fe20000000000 */
[----:B------:R-:W-:-:S02]  /*12290*/  MOV R9, 0x40000040 ;  /* 0x4000004000097802 */ /* 0x000fc40000000f00 */
[C---:B------:R-:W-:Y:S01]  /*122a0*/  FSETP.NEU.FTZ.AND P2, PT, R35.reuse, -INF , PT ;  /* 0xff8000002300780b */ /* 0x040fe20003f5d000 */
[----:B------:R-:W-:Y:S01]  /*122b0*/  FMUL.FTZ R68, R35, R42 ;  /* 0x0000002a23447220 */ /* 0x000fe20000410000 */
[----:B------:R-:W-:Y:S02]  /*122c0*/  R2UR UR10, R8 ;  /* 0x00000000080a72ca */ /* 0x000fe400000e0000 */
[----:B------:R-:W-:Y:S01]  /*122d0*/  R2UR UR11, R9 ;  /* 0x00000000090b72ca */ /* 0x000fe200000e0000 */
[----:B------:R-:W-:Y:S01]  /*122e0*/  IMAD.MOV.U32 R9, RZ, RZ, 0x40000040 ;  /* 0x40000040ff097424 */ /* 0x000fe200078e00ff */
[----:B------:R-:W-:-:S05]  /*122f0*/  FSEL R68, R68, RZ, P2 ;  /* 0x000000ff44447208 */ /* 0x000fca0001000000 */
[-CC-:B------:R-:W-:Y:S01]  /*12300*/  FFMA.FTZ R182, R21, R42.reuse, -R68.reuse ;  /* 0x0000002a15b67223 */ /* 0x180fe20000010844 */
[----:B------:R-:W-:Y:S01]  /*12310*/  FSEL R21, R15, -INF , P3 ;  /* 0xff8000000f157808 */ /* 0x000fe20001800000 */
[-CC-:B------:R-:W-:Y:S01]  /*12320*/  FFMA.FTZ R180, R7, R42.reuse, -R68.reuse ;  /* 0x0000002a07b47223 */ /* 0x180fe20000010844 */
[-CC-:B------:R-:W-:Y:S01]  /*12330*/  FFMA.FTZ R7, R25, R42.reuse, -R68.reuse ;  /* 0x0000002a19077223 */ /* 0x180fe20000010844 */
[----:B------:R-:W-:Y:S01]  /*12340*/  ISETP.GT.AND P3, PT, R53, 0x8, PT ;  /* 0x000000083500780c */ /* 0x000fe20003f64270 */
[-CC-:B------:R-:W-:Y:S01]  /*12350*/  FFMA.FTZ R176, R27, R42.reuse, -R68.reuse ;  /* 0x0000002a1bb07223 */ /* 0x180fe20000010844 */
[----:B------:R-:W-:Y:S01]  /*12360*/  HGMMA.64x128x16.F32 R88, R156, gdesc[UR8].tnspB, R88, gsb0 ;  /* 0x41e000089c587df0 */ /* 0x000fe20008000858 */
        /* <DEDUP_REMOVED lines=15> */
[----:B------:R0:W-:Y:S01]  /*12460*/  MUFU.EX2 R15, R7 ;  /* 0x00000007000f7308 */ /* 0x0001e20000000800 */
        /* <DEDUP_REMOVED lines=35> */
[----:B------:R-:W-:Y:S01]  /*126a0*/  FFMA.FTZ R63, R63, R42, -R68 ;  /* 0x0000002a3f3f7223 */ /* 0x000fe20000010844 */
        /* <DEDUP_REMOVED lines=13> */
[----:B------:R-:W-:Y:S02]  /*12780*/  FMNMX.FTZ R8, R43, R8, !PT ;  /* 0x000000082b087209 */ /* 0x000fe40007810000 */
[----:B------:R-:W-:Y:S02]  /*12790*/  FSEL R47, R47, -INF , P3 ;  /* 0xff8000002f2f7808 */ /* 0x000fe40001800000 */
[----:B------:R-:W-:Y:S01]  /*127a0*/  ISETP.GT.AND P3, PT, R53, 0x40, PT ;  /* 0x000000403500780c */ /* 0x000fe20003f64270 */
[----:B------:R-:W-:Y:S01]  /*127b0*/  MUFU.EX2 R31, R31 ;  /* 0x0000001f001f7308 */ /* 0x000fe20000000800 */
[----:B------:R-:W-:-:S02]  /*127c0*/  R2UR UR11, R9 ;  /* 0x00000000090b72ca */ /* 0x000fc400000e0000 */
[----:B------:R-:W-:Y:S02]  /*127d0*/  FSEL R51, R51, -INF , P3 ;  /* 0xff80000033337808 */ /* 0x000fe40001800000 */
[----:B------:R-:W-:-:S03]  /*127e0*/  ISETP.GT.AND P3, PT, R53, 0x48, PT ;  /* 0x000000483500780c */ /* 0x000fc60003f64270 */
        /* <DEDUP_REMOVED lines=8> */
[----:B------:R-:W-:Y:S01]  /*12870*/  FSEL R157, R44, -INF , P4 ;  /* 0xff8000002c9d7808 */ /* 0x000fe20002000000 */
[----:B------:R-:W-:Y:S01]  /*12880*/  WARPGROUP.ARRIVE ;  /* 0x00000000000079c5 */ /* 0x000fe20000000000 */
[----:B------:R-:W-:Y:S01]  /*12890*/  ISETP.GT.AND P4, PT, R53, 0x39, PT ;  /* 0x000000393500780c */ /* 0x000fe20003f84270 */
[--C-:B------:R-:W-:Y:S01]  /*128a0*/  FFMA.FTZ R158, R81, R42, -R68.reuse ;  /* 0x0000002a519e7223 */ /* 0x100fe20000010844 */
[----:B------:R-:W-:Y:S01]  /*128b0*/  FMNMX.FTZ R8, R157, R8, !PT ;  /* 0x000000089d087209 */ /* 0x000fe20007810000 */
[-CC-:B------:R-:W-:Y:S01]  /*128c0*/  FFMA.FTZ R81, R183, R42.reuse, -R68.reuse ;  /* 0x0000002ab7517223 */ /* 0x180fe20000010844 */
[----:B------:R-:W-:Y:S01]  /*128d0*/  FSEL R41, R48, -INF , P4 ;  /* 0xff80000030297808 */ /* 0x000fe20002000000 */
[----:B------:R-:W-:Y:S01]  /*128e0*/  FFMA.FTZ R156, R173, R42, -R68 ;  /* 0x0000002aad9c7223 */ /* 0x000fe20000010844 */
        /* <DEDUP_REMOVED lines=8> */
[----:B--2---:R-:W-:Y:S02]  /*12970*/  FSEL R159, R14, -INF , P3 ;  /* 0xff8000000e9f7808 */ /* 0x004fe40001800000 */
[----:B------:R-:W-:-:S02]  /*12980*/  FMNMX.FTZ R8, R65, R8, !PT ;  /* 0x0000000841087209 */ /* 0x000fc40007810000 */
[----:B------:R-:W-:Y:S01]  /*12990*/  ISETP.GT.AND P3, PT, R53, 0x50, PT ;  /* 0x000000503500780c */ /* 0x000fe20003f64270 */
[----:B------:R-:W-:Y:S01]  /*129a0*/  MUFU.EX2 R55, R55 ;  /* 0x0000003700377308 */ /* 0x000fe20000000800 */
[----:B------:R-:W-:Y:S02]  /*129b0*/  FSEL R46, R46, -INF , P4 ;  /* 0xff8000002e2e7808 */ /* 0x000fe40002000000 */
[----:B0-----:R-:W-:Y:S02]  /*129c0*/  FMNMX.FTZ R7, R159, R8, !PT ;  /* 0x000000089f077209 */ /* 0x001fe40007810000 */
[----:B------:R-:W-:Y:S02]  /*129d0*/  ISETP.GT.AND P4, PT, R53, 0x51, PT ;  /* 0x000000513500780c */ /* 0x000fe40003f84270 */
[----:B------:R-:W-:Y:S01]  /*129e0*/  FSEL R50, R50, -INF , P3 ;  /* 0xff80000032327808 */ /* 0x000fe20001800000 */
[----:B------:R-:W-:Y:S01]  /*129f0*/  MUFU.EX2 R154, R154 ;  /* 0x0000009a009a7308 */ /* 0x000fe20000000800 */
[----:B------:R-:W-:-:S02]  /*12a00*/  FMNMX.FTZ R7, R46, R7, !PT ;  /* 0x000000072e077209 */ /* 0x000fc40007810000 */
[C---:B------:R-:W-:Y:S02]  /*12a10*/  ISETP.GT.AND P3, PT, R53.reuse, 0x58, PT ;  /* 0x000000583500780c */ /* 0x040fe40003f64270 */
[----:B------:R-:W-:Y:S02]  /*12a20*/  FSEL R69, R52, -INF , P4 ;  /* 0xff80000034457808 */ /* 0x000fe40002000000 */
[----:B------:R-:W-:Y:S01]  /*12a30*/  FMNMX.FTZ R8, R50, R7, !PT ;  /* 0x0000000732087209 */ /* 0x000fe20007810000 */
[----:B------:R-:W-:Y:S01]  /*12a40*/  MUFU.EX2 R156, R156 ;  /* 0x0000009c009c7308 */ /* 0x000fe20000000800 */
[----:B------:R-:W-:Y:S02]  /*12a50*/  ISETP.GT.AND P4, PT, R53, 0x59, PT ;  /* 0x000000593500780c */ /* 0x000fe40003f84270 */
[----:B------:R-:W-:Y:S02]  /*12a60*/  FSEL R56, R56, -INF , P3 ;  /* 0xff80000038387808 */ /* 0x000fe40001800000 */
[----:B------:R-:W-:-:S02]  /*12a70*/  FMNMX.FTZ R7, R69, R8, !PT ;  /* 0x0000000845077209 */ /* 0x000fc40007810000 */
[C---:B------:R-:W-:Y:S01]  /*12a80*/  ISETP.GT.AND P3, PT, R53.reuse, 0x60, PT ;  /* 0x000000603500780c */ /* 0x040fe20003f64270 */
[----:B------:R-:W-:Y:S01]  /*12a90*/  MUFU.EX2 R158, R158 ;  /* 0x0000009e009e7308 */ /* 0x000fe20000000800 */
[----:B------:R-:W-:Y:S02]  /*12aa0*/  FSEL R58, R58, -INF , P4 ;  /* 0xff8000003a3a7808 */ /* 0x000fe40002000000 */
[----:B------:R-:W-:Y:S02]  /*12ab0*/  FMNMX.FTZ R7, R56, R7, !PT ;  /* 0x0000000738077209 */ /* 0x000fe40007810000 */
[----:B------:R-:W-:Y:S02]  /*12ac0*/  ISETP.GT.AND P4, PT, R53, 0x61, PT ;  /* 0x000000613500780c */ /* 0x000fe40003f84270 */
[----:B------:R-:W-:Y:S01]  /*12ad0*/  FSEL R60, R60, -INF , P3 ;  /* 0xff8000003c3c7808 */ /* 0x000fe20001800000 */
[----:B------:R-:W-:Y:S01]  /*12ae0*/  MUFU.EX2 R20, R20 ;  /* 0x0000001400147308 */ /* 0x000fe20000000800 */
[----:B------:R-:W-:-:S02]  /*12af0*/  FMNMX.FTZ R7, R58, R7, !PT ;  /* 0x000000073a077209 */ /* 0x000fc40007810000 */
[C---:B------:R-:W-:Y:S02]  /*12b00*/  ISETP.GT.AND P3, PT, R53.reuse, 0x68, PT ;  /* 0x000000683500780c */ /* 0x040fe40003f64270 */
[----:B---3--:R-:W-:Y:S02]  /*12b10*/  FSEL R73, R62, -INF , P4 ;  /* 0xff8000003e497808 */ /* 0x008fe40002000000 */
        /* <DEDUP_REMOVED lines=11> */
[----:B------:R-:W-:Y:S01]  /*12bd0*/  FFMA.FTZ R67, R175, R42, -R68 ;  /* 0x0000002aaf437223 */ /* 0x000fe20000010844 */
[----:B------:R-:W-:Y:S01]  /*12be0*/  FMNMX.FTZ R7, R169, R8, !PT ;  /* 0x00000008a9077209 */ /* 0x000fe20007810000 */
[----:B------:R-:W-:Y:S01]  /*12bf0*/  MUFU.EX2 R81, R81 ;  /* 0x0000005100517308 */ /* 0x000fe20000000800 */
[----:B------:R-:W-:-:S02]  /*12c00*/  ISETP.GT.AND P3, PT, R53, 0x78, PT ;  /* 0x000000783500780c */ /* 0x000fc40003f64270 */
[----:B------:R-:W-:Y:S02]  /*12c10*/  FSEL R70, R70, -INF , P4 ;  /* 0xff80000046467808 */ /* 0x000fe40002000000 */
[----:B------:R-:W-:Y:S02]  /*12c20*/  FMNMX.FTZ R7, R14, R7, !PT ;  /* 0x000000070e077209 */ /* 0x000fe40007810000 */
[----:B------:R-:W-:Y:S01]  /*12c30*/  ISETP.GT.AND P4, PT, R53, 0x79, PT ;  /* 0x000000793500780c */ /* 0x000fe20003f84270 */
[-CC-:B------:R-:W-:Y:S01]  /*12c40*/  FFMA.FTZ R53, R171, R42.reuse, -R68.reuse ;  /* 0x0000002aab357223 */ /* 0x180fe20000010844 */
[----:B------:R-:W-:Y:S01]  /*12c50*/  FSEL R26, R71, -INF , P3 ;  /* 0xff800000471a7808 */ /* 0x000fe20001800000 */
[----:B------:R-:W-:Y:S01]  /*12c60*/  FFMA.FTZ R71, R177, R42, -R68 ;  /* 0x0000002ab1477223 */ /* 0x000fe20000010844 */
[----:B------:R-:W-:Y:S01]  /*12c70*/  FMNMX.FTZ R7, R70, R7, !PT ;  /* 0x0000000746077209 */ /* 0x000fe20007810000 */
[----:B------:R-:W-:Y:S01]  /*12c80*/  MUFU.EX2 R67, R67 ;  /* 0x0000004300437308 */ /* 0x000fe20000000800 */
[----:B------:R-:W-:-:S02]  /*12c90*/  FSEL R72, R72, -INF , P4 ;  /* 0xff80000048487808 */ /* 0x000fc40002000000 */
        /* <DEDUP_REMOVED lines=8> */
[----:B------:R-:W-:-:S06]  /*12d20*/  VIADD R8, R6, 0x300 ;  /* 0x0000030006087836 */ /* 0x000fcc0000000000 */
[----:B------:R-:W-:Y:S01]  /*12d30*/  MUFU.EX2 R30, R30 ;  /* 0x0000001e001e7308 */ /* 0x000fe20000000800 */
[----:B------:R-:W0:Y:S01]  /*12d40*/  SHFL.BFLY PT, R7, R32, 0x1, 0x1f ;  /* 0x0c201f0020077f89 */ /* 0x000e2200000e0000 */
[----:B------:R-:W-:Y:S02]  /*12d50*/  R2UR UR10, R8 ;  /* 0x00000000080a72ca */ /* 0x000fe400000e0000 */
[----:B------:R-:W-:-:S04]  /*12d60*/  IADD3 R8, R6, 0x380, RZ ;  /* 0x0000038006087810 */ /* 0x000fc80007ffe0ff */
[----:B------:R-:W-:Y:S07]  /*12d70*/  MUFU.EX2 R63, R63 ;  /* 0x0000003f003f7308 */ /* 0x000fee0000000800 */
[----:B------:R-:W-:Y:S01]  /*12d80*/  HGMMA.64x128x16.F32 R88, R160, gdesc[UR8].tnspB, R88, gsb0 ;  /* 0x41e00008a0587df0 */ /* 0x000fe20008000858 */
[----:B------:R-:W-:Y:S02]  /*12d90*/  R2UR UR10, R8 ;  /* 0x00000000080a72ca */ /* 0x000fe400000e0000 */
[----:B0-----:R-:W-:-:S02]  /*12da0*/  FMNMX.FTZ R7, R32, R7, !PT ;  /* 0x0000000720077209 */ /* 0x001fc40007810000 */
[----:B------:R-:W-:Y:S02]  /*12db0*/  FSEL R32, R35, RZ, P2 ;  /* 0x000000ff23207208 */ /* 0x000fe40001000000 */
[C---:B------:R-:W-:Y:S01]  /*12dc0*/  FSETP.NEU.FTZ.AND P2, PT, R7.reuse, -INF , PT ;  /* 0xff8000000700780b */ /* 0x040fe20003f5d000 */
[----:B------:R-:W-:Y:S02]  /*12dd0*/  FMUL.FTZ R52, R7, R42 ;  /* 0x0000002a07347220 */ /* 0x000fe40000410000 */
[----:B------:R-:W-:-:S03]  /*12de0*/  FADD.FTZ R9, -R32, R11 ;  /* 0x0000000b20097221 */ /* 0x000fc60000010100 */
[----:B------:R-:W-:Y:S01]  /*12df0*/  FSEL R52, R52, RZ, P2 ;  /* 0x000000ff34347208 */ /* 0x000fe20001000000 */
[----:B------:R-:W-:-:S04]  /*12e00*/  FMUL.FTZ R9, R9, R42 ;  /* 0x0000002a09097220 */ /* 0x000fc80000410000 */
        /* <DEDUP_REMOVED lines=9> */
[----:B0-----:R-:W-:Y:S01]  /*12ea0*/  FSEL R9, R7, RZ, P2 ;  /* 0x000000ff07097208 */ /* 0x001fe20001000000 */
[----:B------:R-:W-:Y:S01]  /*12eb0*/  FFMA.FTZ R38, R87, R42, -R52 ;  /* 0x0000002a57267223 */ /* 0x000fe20000010834 */
[----:B------:R-:W-:-:S02]  /*12ec0*/  @!P1 IMAD R29, R185, 0x8, R2 ;  /* 0x00000008b91d9824 */ /* 0x000fc400078e0202 */
[-CC-:B------:R-:W-:Y:S01]  /*12ed0*/  FFMA.FTZ R173, R153, R42.reuse, -R52.reuse ;  /* 0x0000002a99ad7223 */ /* 0x180fe20000010834 */
[-C--:B------:R-:W-:Y:S01]  /*12ee0*/  FFMA.FTZ R40, R155, R42.reuse, -R52 ;  /* 0x0000002a9b287223 */ /* 0x080fe20000010834 */
[----:B------:R-:W-:Y:S01]  /*12ef0*/  FADD.FTZ R9, -R9, R10 ;  /* 0x0000000a09097221 */ /* 0x000fe20000010100 */
[-C--:B------:R-:W-:Y:S01]  /*12f00*/  FFMA.FTZ R175, R39, R42.reuse, -R52 ;  /* 0x0000002a27af7223 */ /* 0x080fe20000010834 */
[----:B------:R-:W-:Y:S01]  /*12f10*/  MUFU.EX2 R32, R32 ;  /* 0x0000002000207308 */ /* 0x000fe20000000800 */
[----:B-1----:R-:W-:Y:S01]  /*12f20*/  FFMA.FTZ R54, R11, R3, R180 ;  /* 0x000000030b367223 */ /* 0x002fe200000100b4 */
[-C--:B------:R-:W-:Y:S01]  /*12f30*/  FMUL.FTZ R10, R9, R42.reuse ;  /* 0x0000002a090a7220 */ /* 0x080fe20000410000 */
[----:B------:R-:W-:Y:S02]  /*12f40*/  IMAD.MOV.U32 R9, RZ, RZ, 0x40000040 ;  /* 0x40000040ff097424 */ /* 0x000fe400078e00ff */
[-C--:B------:R-:W-:Y:S01]  /*12f50*/  FFMA.FTZ R48, R157, R42.reuse, -R52 ;  /* 0x0000002a9d307223 */ /* 0x080fe20000010834 */
[----:B------:R-:W-:Y:S01]  /*12f60*/  FADD.FTZ R3, R57, R54 ;  /* 0x0000003639037221 */ /* 0x000fe20000010000 */
[-CC-:B------:R-:W-:Y:S01]  /*12f70*/  FFMA.FTZ R157, R50, R42.reuse, -R52.reuse ;  /* 0x0000002a329d7223 */ /* 0x180fe20000010834 */
[-CC-:B------:R-:W-:Y:S01]  /*12f80*/  FFMA.FTZ R44, R61, R42.reuse, -R52.reuse ;  /* 0x0000002a3d2c7223 */ /* 0x180fe20000010834 */
[----:B------:R-:W-:Y:S01]  /*12f90*/  R2UR UR11, R9 ;  /* 0x00000000090b72ca */ /* 0x000fe200000e0000 */
[----:B------:R0:W1:Y:S01]  /*12fa0*/  MUFU.EX2 R6, R10 ;  /* 0x0000000a00067308 */ /* 0x0000620000000800 */
        /* <DEDUP_REMOVED lines=9> */
[----:B------:R-:W-:Y:S01]  /*13040*/  IADD3 R3, -R194, 0xb, RZ ;  /* 0x0000000bc2037810 */ /* 0x000fe20007ffe1ff */
[-CC-:B------:R-:W-:Y:S01]  /*13050*/  FFMA.FTZ R159, R56, R42.reuse, -R52.reuse ;  /* 0x0000002a389f7223 */ /* 0x180fe20000010834 */
[-C--:B0-----:R-:W-:Y:S01]  /*13060*/  FFMA.FTZ R10, R65, R42.reuse, -R52 ;  /* 0x0000002a410a7223 */ /* 0x081fe20000010834 */
[----:B------:R-:W-:Y:S01]  /*13070*/  FADD.FTZ R25, R27, R54 ;  /* 0x000000361b197221 */ /* 0x000fe20000010000 */
[-CC-:B------:R-:W-:Y:S01]  /*13080*/  FFMA.FTZ R73, R73, R42.reuse, -R52.reuse ;  /* 0x0000002a49497223 */ /* 0x180fe20000010834 */
[--C-:B------:R-:W-:Y:S01]  /*13090*/  FFMA.FTZ R169, R169, R42, -R52.reuse ;  /* 0x0000002aa9a97223 */ /* 0x100fe20000010834 */
[----:B------:R-:W0:Y:S01]  /*130a0*/  MUFU.EX2 R34, R34 ;  /* 0x0000002200227308 */ /* 0x000e220000000800 */
[----:B-1----:R-:W-:Y:S01]  /*130b0*/  FFMA.FTZ R9, R6, R0, R181 ;  /* 0x0000000006097223 */ /* 0x002fe200000100b5 */
[----:B------:R-:W-:Y:S01]  /*130c0*/  FADD.FTZ R0, R178, R25 ;  /* 0x00000019b2007221 */ /* 0x000fe20000010000 */
[----:B------:R-:W-:Y:S01]  /*130d0*/  F2FP.F16.F32.PACK_AB R182, R15, R182 ;  /* 0x000000b60fb6723e */ /* 0x000fe200000000ff */
[-C--:B------:R-:W-:Y:S01]  /*130e0*/  FFMA.FTZ R70, R70, R42.reuse, -R52 ;  /* 0x0000002a46467223 */ /* 0x080fe20000010834 */
[----:B------:R-:W-:Y:S01]  /*130f0*/  FADD.FTZ R54, R32, R9 ;  /* 0x0000000920367221 */ /* 0x000fe20000010000 */
[----:B------:R-:W-:Y:S01]  /*13100*/  FADD.FTZ R9, R31, R0 ;  /* 0x000000001f097221 */ /* 0x000fe20000010000 */
[----:B------:R-:W-:Y:S01]  /*13110*/  FFMA.FTZ R0, R46, R42, -R52 ;  /* 0x0000002a2e007223 */ /* 0x000fe20000010834 */
[----:B------:R-:W-:Y:S01]  /*13120*/  MUFU.EX2 R177, R177 ;  /* 0x000000b100b17308 */ /* 0x000fe20000000800 */
[----:B--2---:R-:W-:Y:S01]  /*13130*/  FADD.FTZ R25, R183, R54 ;  /* 0x00000036b7197221 */ /* 0x004fe20000010000 */
[----:B------:R-:W-:Y:S01]  /*13140*/  FADD.FTZ R54, R172, R9 ;  /* 0x00000009ac367221 */ /* 0x000fe20000010000 */
[----:B------:R-:W-:-:S02]  /*13150*/  @!P1 VIADD R9, R29, 0x28840 ;  /* 0x000288401d099836 */ /* 0x000fc40000000000 */
[----:B------:R-:W-:Y:S01]  /*13160*/  FFMA.FTZ R26, R26, R42, -R52 ;  /* 0x0000002a1a1a7223 */ /* 0x000fe20000010834 */
[C---:B------:R-:W-:Y:S01]  /*13170*/  ISETP.GT.AND P2, PT, R12.reuse, R5, PT ;  /* 0x000000050c00720c */ /* 0x040fe20003f44270 */
[----:B------:R-:W-:Y:S01]  /*13180*/  VIADD R12, R12, 0xffffffff ;  /* 0xffffffff0c0c7836 */ /* 0x000fe20000000000 */
[----:B------:R-:W-:Y:S01]  /*13190*/  F2FP.F16.F32.PACK_AB R180, R57, R180 ;  /* 0x000000b439b4723e */ /* 0x000fe200000000ff */
[----:B------:R-:W-:Y:S01]  /*131a0*/  MUFU.EX2 R36, R36 ;  /* 0x0000002400247308 */ /* 0x000fe20000000800 */
[----:B0-----:R-:W-:Y:S01]  /*131b0*/  FADD.FTZ R46, R34, R25 ;  /* 0x00000019222e7221 */ /* 0x001fe20000010000 */
[----:B------:R-:W-:Y:S01]  /*131c0*/  FADD.FTZ R25, R33, R54 ;  /* 0x0000003621197221 */ /* 0x000fe20000010000 */
[----:B------:R-:W-:Y:S02]  /*131d0*/  @!P1 PRMT R9, RZ, 0x654, R9 ;  /* 0x00000654ff099816 */ /* 0x000fe40000000009 */
[----:B------:R-:W-:Y:S02]  /*131e0*/  F2FP.F16.F32.PACK_AB R176, R27, R176 ;  /* 0x000000b01bb0723e */ /* 0x000fe400000000ff */
[----:B------:R-:W-:Y:S01]  /*131f0*/  F2FP.F16.F32.PACK_AB R178, R31, R178 ;  /* 0x000000b21fb2723e */ /* 0x000fe200000000ff */
[----:B------:R-:W-:Y:S01]  /*13200*/  MUFU.EX2 R179, R179 ;  /* 0x000000b300b37308 */ /* 0x000fe20000000800 */
[----:B------:R-:W-:-:S02]  /*13210*/  F2FP.F16.F32.PACK_AB R172, R33, R172 ;  /* 0x000000ac21ac723e */ /* 0x000fc400000000ff */
[----:B------:R-:W-:Y:S02]  /*13220*/  F2FP.F16.F32.PACK_AB R181, R32, R181 ;  /* 0x000000b520b5723e */ /* 0x000fe400000000ff */
[----:B------:R-:W-:-:S03]  /*13230*/  F2FP.F16.F32.PACK_AB R183, R34, R183 ;  /* 0x000000b722b7723e */ /* 0x000fc600000000ff */
        /* <DEDUP_REMOVED lines=8> */
[----:B------:R-:W-:-:S04]  /*132c0*/  FFMA.FTZ R161, R60, R42, -R52 ;  /* 0x0000002a3ca17223 */ /* 0x000fc80000010834 */
[----:B------:R-:W0:Y:S01]  /*132d0*/  MUFU.EX2 R48, R48 ;  /* 0x0000003000307308 */ /* 0x000e220000000800 */
[----:B------:R-:W-:Y:S01]  /*132e0*/  FFMA.FTZ R163, R64, R42, -R52 ;  /* 0x0000002a40a37223 */ /* 0x000fe20000010834 */
[----:B------:R-:W-:Y:S01]  /*132f0*/  F2FP.F16.F32.PACK_AB R160, R77, R20 ;  /* 0x000000144da0723e */ /* 0x000fe200000000ff */
[----:B------:R-:W-:Y:S01]  /*13300*/  HGMMA.64x128x16.F32 R88, R164, gdesc[UR8].tnspB, R88, gsb0 ;  /* 0x41e00008a4587df0 */ /* 0x000fe20008000858 */
[----:B------:R-:W-:-:S04]  /*13310*/  F2FP.F16.F32.PACK_AB R162, R81, R24 ;  /* 0x0000001851a2723e */ /* 0x000fc800000000ff */
[----:B------:R-:W1:Y:S08]  /*13320*/  MUFU.EX2 R171, R171 ;  /* 0x000000ab00ab7308 */ /* 0x000e700000000800 */
[----:B------:R-:W2:Y:S08]  /*13330*/  MUFU.EX2 R8, R8 ;  /* 0x0000000800087308 */ /* 0x000eb00000000800 */
[----:B------:R-:W3:Y:S08]  /*13340*/  MUFU.EX2 R153, R153 ;  /* 0x0000009900997308 */ /* 0x000ef00000000800 */
[----:B------:R-:W4:Y:S08]  /*13350*/  MUFU.EX2 R10, R10 ;  /* 0x0000000a000a7308 */ /* 0x000f300000000800 */
[----:B------:R-:W5:Y:S08]  /*13360*/  MUFU.EX2 R155, R155 ;  /* 0x0000009b009b7308 */ /* 0x000f700000000800 */
[----:B------:R-:W5:Y:S08]  /*13370*/  MUFU.EX2 R0, R0 ;  /* 0x0000000000007308 */ /* 0x000f700000000800 */
[----:B------:R-:W5:Y:S08]  /*13380*/  MUFU.EX2 R157, R157 ;  /* 0x0000009d009d7308 */ /* 0x000f700000000800 */
[----:B------:R-:W-:Y:S08]  /*13390*/  MUFU.EX2 R159, R159 ;  /* 0x0000009f009f7308 */ /* 0x000ff00000000800 */
[----:B------:R-:W-:Y:S08]  /*133a0*/  MUFU.EX2 R161, R161 ;  /* 0x000000a100a17308 */ /* 0x000ff00000000800 */
[----:B------:R-:W-:Y:S08]  /*133b0*/  MUFU.EX2 R163, R163 ;  /* 0x000000a300a37308 */ /* 0x000ff00000000800 */
[----:B------:R0:W-:Y:S08]  /*133c0*/  MUFU.EX2 R15, R169 ;  /* 0x000000a9000f7308 */ /* 0x0001f00000000800 */
[----:B------:R-:W-:Y:S01]  /*133d0*/  MUFU.EX2 R70, R70 ;  /* 0x0000004600467308 */ /* 0x000fe20000000800 */
[----:B0-----:R-:W-:Y:S01]  /*133e0*/  F2FP.F16.F32.PACK_AB R169, R48, R21 ;  /* 0x0000001530a9723e */ /* 0x001fe200000000ff */
[----:B------:R-:W-:-:S02]  /*133f0*/  WARPGROUP.DEPBAR.LE gsb0, 0x0 ;  /* 0x00008000000079c5 */ /* 0x000fc40000010000 */
[----:B------:R0:W-:Y:S06]  /*13400*/  BAR.ARV R3, 0x100 ;  /* 0x000400030000751d */ /* 0x0001ec0000002000 */
[----:B------:R1:W-:Y:S01]  /*13410*/  @!P1 SYNCS.ARRIVE.TRANS64.RED.A1T0 RZ, [R9+URZ], RZ ;  /* 0x000000ff09ff99a7 */ /* 0x0003e2000810043f */
[----:B------:R-:W-:Y:S01]  /*13420*/  MUFU.EX2 R167, R26 ;  /* 0x0000001a00a77308 */ /* 0x000fe20000000800 */
[----:B0-----:R-:W-:Y:S01]  /*13430*/  FADD.FTZ R3, R177, R46 ;  /* 0x0000002eb1037221 */ /* 0x001fe20000010000 */
[----:B------:R-:W-:Y:S01]  /*13440*/  FADD.FTZ R46, R174, R25 ;  /* 0x00000019ae2e7221 */ /* 0x000fe20000010000 */
[-C--:B------:R-:W-:Y:S01]  /*13450*/  FMUL.FTZ R88, R88, R11.reuse ;  /* 0x0000000b58587220 */ /* 0x080fe20000410000 */
[-C--:B------:R-:W-:Y:S01]  /*13460*/  FMUL.FTZ R89, R89, R11.reuse ;  /* 0x0000000b59597220 */ /* 0x080fe20000410000 */
[----:B------:R-:W-:Y:S01]  /*13470*/  FADD.FTZ R50, R36, R3 ;  /* 0x0000000324327221 */ /* 0x000fe20000010000 */
[-C--:B------:R-:W-:Y:S01]  /*13480*/  FMUL.FTZ R92, R92, R11.reuse ;  /* 0x0000000b5c5c7220 */ /* 0x080fe20000410000 */
[----:B-1----:R-:W-:Y:S01]  /*13490*/  FADD.FTZ R9, R37, R46 ;  /* 0x0000002e25097221 */ /* 0x002fe20000010000 */
[----:B------:R0:W-:Y:S01]  /*134a0*/  @!P1 SYNCS.ARRIVE.TRANS64.RED.A1T0 RZ, [R13+URZ], RZ ;  /* 0x000000ff0dff99a7 */ /* 0x0001e2000810043f */
[----:B------:R-:W-:Y:S01]  /*134b0*/  FADD.FTZ R3, R179, R50 ;  /* 0x00000032b3037221 */ /* 0x000fe20000010000 */
[-C--:B------:R-:W-:Y:S01]  /*134c0*/  FFMA.FTZ R46, R69, R42.reuse, -R52 ;  /* 0x0000002a452e7223 */ /* 0x080fe20000010834 */
        /* <DEDUP_REMOVED lines=9> */
[-C--:B------:R-:W-:Y:S01]  /*13560*/  FMUL.FTZ R100, R100, R11.reuse ;  /* 0x0000000b64647220 */ /* 0x080fe20000410000 */
[----:B------:R-:W-:Y:S01]  /*13570*/  FADD.FTZ R54, R40, R3 ;  /* 0x0000000328367221 */ /* 0x000fe20000010000 */
[-C--:B------:R-:W-:Y:S01]  /*13580*/  FMUL.FTZ R101, R101, R11.reuse ;  /* 0x0000000b65657220 */ /* 0x080fe20000410000 */
        /* <DEDUP_REMOVED lines=13> */
[-CC-:B------:R-:W-:Y:S01]  /*13660*/  FFMA.FTZ R3, R14, R42.reuse, -R52.reuse ;  /* 0x0000002a0e037223 */ /* 0x180fe20000010834 */
[----:B------:R-:W-:Y:S01]  /*13670*/  FADD.FTZ R14, R48, R9 ;  /* 0x00000009300e7221 */ /* 0x000fe20000010000 */
[----:B------:R-:W-:Y:S01]  /*13680*/  FFMA.FTZ R52, R72, R42, -R52 ;  /* 0x0000002a48347223 */ /* 0x000fe20000010834 */
[----:B0-----:R-:W-:Y:S01]  /*13690*/  FADD.FTZ R13, R53, R54 ;  /* 0x00000036350d7221 */ /* 0x001fe20000010000 */
[----:B------:R0:W-:Y:S01]  /*136a0*/  MUFU.EX2 R165, R3 ;  /* 0x0000000300a57308 */ /* 0x0001e20000000800 */
[----:B------:R-:W-:Y:S01]  /*136b0*/  FADD.FTZ R9, R171, R14 ;  /* 0x0000000eab097221 */ /* 0x000fe20000010000 */
[-C--:B------:R-:W-:Y:S01]  /*136c0*/  FMUL.FTZ R112, R112, R11.reuse ;  /* 0x0000000b70707220 */ /* 0x080fe20000410000 */
[----:B------:R-:W-:Y:S01]  /*136d0*/  FADD.FTZ R56, R156, R13 ;  /* 0x0000000d9c387221 */ /* 0x000fe20000010000 */
[-C--:B------:R-:W-:Y:S01]  /*136e0*/  FMUL.FTZ R113, R113, R11.reuse ;  /* 0x0000000b71717220 */ /* 0x080fe20000410000 */
[----:B--2---:R-:W-:Y:S01]  /*136f0*/  FADD.FTZ R54, R8, R9 ;  /* 0x0000000908367221 */ /* 0x004fe20000010000 */
[----:B------:R-:W-:Y:S01]  /*13700*/  FMUL.FTZ R116, R116, R11 ;  /* 0x0000000b74747220 */ /* 0x000fe20000410000 */
[----:B------:R-:W-:Y:S01]  /*13710*/  FADD.FTZ R13, R67, R56 ;  /* 0x00000038430d7221 */ /* 0x000fe20000010000 */
[----:B------:R-:W2:Y:S01]  /*13720*/  MUFU.EX2 R14, R73 ;  /* 0x00000049000e7308 */ /* 0x000ea20000000800 */
[----:B---3--:R-:W-:Y:S01]  /*13730*/  FADD.FTZ R9, R153, R54 ;  /* 0x0000003699097221 */ /* 0x008fe20000010000 */
[----:B----4-:R-:W-:Y:S01]  /*13740*/  F2FP.F16.F32.PACK_AB R153, R10, R153 ;  /* 0x000000990a99723e */ /* 0x010fe200000000ff */
[----:B------:R-:W-:Y:S01]  /*13750*/  FADD.FTZ R56, R158, R13 ;  /* 0x0000000d9e387221 */ /* 0x000fe20000010000 */
[-C--:B------:R-:W-:Y:S01]  /*13760*/  FMUL.FTZ R117, R117, R11.reuse ;  /* 0x0000000b75757220 */ /* 0x080fe20000410000 */
[----:B------:R-:W-:Y:S01]  /*13770*/  FADD.FTZ R54, R10, R9 ;  /* 0x000000090a367221 */ /* 0x000fe20000010000 */
[----:B------:R-:W-:Y:S01]  /*13780*/  FMUL.FTZ R120, R120, R11 ;  /* 0x0000000b78787220 */ /* 0x000fe20000410000 */
[----:B------:R-:W-:Y:S01]  /*13790*/  FADD.FTZ R13, R71, R56 ;  /* 0x00000038470d7221 */ /* 0x000fe20000010000 */
[----:B------:R-:W3:Y:S01]  /*137a0*/  MUFU.EX2 R52, R52 ;  /* 0x0000003400347308 */ /* 0x000ee20000000800 */
[----:B-----5:R-:W-:Y:S01]  /*137b0*/  FADD.FTZ R9, R155, R54 ;  /* 0x000000369b097221 */ /* 0x020fe20000010000 */
[----:B------:R-:W-:Y:S01]  /*137c0*/  F2FP.F16.F32.PACK_AB R155, R0, R155 ;  /* 0x0000009b009b723e */ /* 0x000fe200000000ff */
        /* <DEDUP_REMOVED lines=10> */
[----:B-1----:R-:W-:Y:S01]  /*13870*/  FADD.FTZ R54, R46, R9 ;  /* 0x000000092e367221 */ /* 0x002fe20000010000 */
        /* <DEDUP_REMOVED lines=10> */
[----:B------:R-:W-:Y:S01]  /*13920*/  FMUL.FTZ R141, R141, R11 ;  /* 0x0000000b8d8d7220 */ /* 0x000fe20000410000 */
[----:B0-----:R-:W-:Y:S01]  /*13930*/  FADD.FTZ R3, R161, R54 ;  /* 0x00000036a1037221 */ /* 0x001fe20000010000 */
[----:B--2---:R-:W-:Y:S01]  /*13940*/  F2FP.F16.F32.PACK_AB R161, R14, R161 ;  /* 0x000000a10ea1723e */ /* 0x004fe200000000ff */
[----:B------:R-:W-:Y:S01]  /*13950*/  FADD.FTZ R24, R30, R9 ;  /* 0x000000091e187221 */ /* 0x000fe20000010000 */
[-C--:B------:R-:W-:Y:S01]  /*13960*/  FMUL.FTZ R144, R144, R11.reuse ;  /* 0x0000000b90907220 */ /* 0x080fe20000410000 */
[----:B------:R-:W-:Y:S01]  /*13970*/  FADD.FTZ R20, R14, R3 ;  /* 0x000000030e147221 */ /* 0x000fe20000010000 */
[-C--:B------:R-:W-:Y:S01]  /*13980*/  FMUL.FTZ R145, R145, R11.reuse ;  /* 0x0000000b91917220 */ /* 0x080fe20000410000 */
        /* <DEDUP_REMOVED lines=8> */
[----:B------:R-:W-:Y:S01]  /*13a10*/  FMUL.FTZ R90, R90, R6 ;  /* 0x000000065a5a7220 */ /* 0x000fe20000410000 */
        /* <DEDUP_REMOVED lines=11> */
[-C--:B------:R-:W-:Y:S01]  /*13ad0*/  FMUL.FTZ R95, R95, R6.reuse ;  /* 0x000000065f5f7220 */ /* 0x080fe20000410000 */
[----:B------:R-:W-:Y:S01]  /*13ae0*/  F2FP.F16.F32.PACK_AB R177, R36, R177 ;  /* 0x000000b124b1723e */ /* 0x000fe200000000ff */
[----:B---3--:R-:W-:Y:S01]  /*13af0*/  FADD.FTZ R0, R52, R20 ;  /* 0x0000001434007221 */ /* 0x008fe20000010000 */
        /* <DEDUP_REMOVED lines=39> */
[----:B------:R-:W-:-:S02]  /*13d70*/  IMAD.MOV.U32 R11, RZ, RZ, R35 ;  /* 0x000000ffff0b7224 */ /* 0x000fc400078e0023 */
[----:B------:R-:W-:Y:S01]  /*13d80*/  IMAD.MOV.U32 R10, RZ, RZ, R7 ;  /* 0x000000ffff0a7224 */ /* 0x000fe200078e0007 */
[----:B------:R-:W-:Y:S06]  /*13d90*/  @P2 BRA `(.L_x_7944) ;  /* 0xffffffcc00582947 */ /* 0x000fec000383ffff */
.L_x_7934:
[----:B------:R-:W-:-:S13]  /*13da0*/  ISETP.GE.AND P2, PT, R12, RZ, PT ;  /* 0x000000ff0c00720c */ /* 0x000fda0003f46270 */
[----:B------:R-:W-:Y:S05]  /*13db0*/  @!P2 BRA `(.L_x_7945) ;  /* 0x000000280084a947 */ /* 0x000fea0003800000 */
[----:B------:R-:W-:Y:S01]  /*13dc0*/  IMAD.MOV.U32 R5, RZ, RZ, R7 ;  /* 0x000000ffff057224 */ /* 0x000fe200078e0007 */
[----:B------:R-:W-:Y:S01]  /*13dd0*/  MOV R10, R35 ;  /* 0x00000023000a7202 */ /* 0x000fe20000000f00 */
[----:B------:R-:W-:Y:S02]  /*13de0*/  IMAD.MOV.U32 R13, RZ, RZ, R190 ;  /* 0x000000ffff0d7224 */ /* 0x000fe400078e00be */
[----:B------:R-:W-:-:S07]  /*13df0*/  IMAD.MOV.U32 R11, RZ, RZ, R185 ;  /* 0x000000ffff0b7224 */ /* 0x000fce00078e00b9 */
.L_x_7955:
        /* <DEDUP_REMOVED lines=10> */
.L_x_7947:
[----:B------:R-:W-:Y:S02]  /*13ea0*/  LEA R6, R185, R2, 0x3 ;  /* 0x00000002b9067211 */ /* 0x000fe400078e18ff */
[----:B------:R-:W-:-:S04]  /*13eb0*/  SHF.L.U32 R7, R190, 0x1f, RZ ;  /* 0x0000001fbe077819 */ /* 0x000fc800000006ff */
[----:B------:R0:W1:Y:S01]  /*13ec0*/  SYNCS.PHASECHK.TRANS64.TRYWAIT P3, [R6+URZ+0x28830], R7 ;  /* 0x02883007060075a7 */ /* 0x000062000806017f */
[----:B------:R-:W-:Y:S05]  /*13ed0*/  @!P0 BRA `(.L_x_7948) ;  /* 0x0000000000048947 */ /* 0x000fea0003800000 */
[----:B------:R-:W-:Y:S01]  /*13ee0*/  BPT.TRAP 0x1 ;  /* 0x000000040000795c */ /* 0x000fe20000300000 */
.L_x_7948:
[----:B------:R-:W-:Y:S04]  /*13ef0*/  BSSY B0, `(.L_x_7946) ;  /* 0x0000004000007945 */ /* 0x000fe80003800000 */
[----:B-1----:R-:W-:Y:S05]  /*13f00*/  @P3 BRA `(.L_x_7949) ;  /* 0x0000000000083947 */ /* 0x002fea0003800000 */
[----:B------:R-:W1:Y:S02]  /*13f10*/  SYNCS.PHASECHK.TRANS64.TRYWAIT P3, [R6+URZ+0x28830], R7 ;  /* 0x02883007060075a7 */ /* 0x000e64000806017f */
[----:B-1----:R-:W-:Y:S05]  /*13f20*/  @!P3 BRA `(.L_x_7950) ;  /* 0x000000c400a8b947 */ /* 0x002fea0003800000 */
.L_x_7949:
[----:B------:R-:W-:Y:S05]  /*13f30*/  BSYNC B0 ;  /* 0x0000000000007941 */ /* 0x000fea0003800000 */
.L_x_7946:
        /* <DEDUP_REMOVED lines=16> */
[----:B------:R-:W-:Y:S01]  /*14040*/  VIADD R7, R8, 0x8 ;  /* 0x0000000808077836 */ /* 0x000fe20000000000 */
[----:B------:R-:W-:Y:S02]  /*14050*/  IADD3 R8, R6, 0x2, RZ ;  /* 0x0000000206087810 */ /* 0x000fe40007ffe0ff */
[----:B------:R-:W-:Y:S01]  /*14060*/  R2UR UR27, R9 ;  /* 0x00000000091b72ca */ /* 0x000fe200000e0000 */
[----:B------:R-:W-:Y:S01]  /*14070*/  IMAD.MOV.U32 R9, RZ, RZ, 0x40000040 ;  /* 0x40000040ff097424 */ /* 0x000fe200078e00ff */
[----:B------:R0:W-:Y:S01]  /*14080*/  BAR.SYNC.DEFER_BLOCKING R7, 0x100 ;  /* 0x000400070000751d */ /* 0x0001e20000010000 */
[----:B------:R-:W-:Y:S01]  /*14090*/  R2UR UR10, R8 ;  /* 0x00000000080a72ca */ /* 0x000fe200000e0000 */
[----:B------:R-:W-:-:S02]  /*140a0*/  VIADD R8, R6, 0x4 ;  /* 0x0000000406087836 */ /* 0x000fc40000000000 */
[----:B------:R-:W-:-:S03]  /*140b0*/  R2UR UR31, R9 ;  /* 0x00000000091f72ca */ /* 0x000fc600000e0000 */
[----:B------:R-:W-:Y:S01]  /*140c0*/  R2UR UR14, R8 ;  /* 0x00000000080e72ca */ /* 0x000fe200000e0000 */
[----:B0-----:R-:W-:Y:S01]  /*140d0*/  IMAD.MOV.U32 R7, RZ, RZ, 0x40000040 ;  /* 0x40000040ff077424 */ /* 0x001fe200078e00ff */
[----:B------:R-:W-:-:S04]  /*140e0*/  IADD3 R8, R6, 0x6, RZ ;  /* 0x0000000606087810 */ /* 0x000fc80007ffe0ff */
[----:B------:R-:W-:Y:S01]  /*140f0*/  R2UR UR18, R8 ;  /* 0x00000000081272ca */ /* 0x000fe200000e0000 */
[----:B------:R-:W-:Y:S01]  /*14100*/  VIADD R8, R6, 0x400 ;  /* 0x0000040006087836 */ /* 0x000fe20000000000 */
[----:B------:R-:W-:-:S04]  /*14110*/  R2UR UR35, R7 ;  /* 0x00000000072372ca */ /* 0x000fc800000e0000 */
[----:B------:R-:W-:Y:S02]  /*14120*/  R2UR UR22, R8 ;  /* 0x00000000081672ca */ /* 0x000fe400000e0000 */
[----:B------:R-:W-:Y:S01]  /*14130*/  IADD3 R8, R6, 0x402, RZ ;  /* 0x0000040206087810 */ /* 0x000fe20007ffe0ff */
[----:B------:R-:W-:-:S03]  /*14140*/  WARPGROUP.ARRIVE ;  /* 0x00000000000079c5 */ /* 0x000fc60000000000 */
[----:B------:R-:W-:Y:S01]  /*14150*/  R2UR UR26, R8 ;  /* 0x00000000081a72ca */ /* 0x000fe200000e0000 */
[C---:B------:R-:W-:Y:S01]  /*14160*/  VIADD R8, R6.reuse, 0x404 ;  /* 0x0000040406087836 */ /* 0x040fe20000000000 */
[----:B------:R-:W-:Y:S01]  /*14170*/  IADD3 R6, R6, 0x406, RZ ;  /* 0x0000040606067810 */ /* 0x000fe20007ffe0ff */
[----:B------:R-:W-:Y:S03]  /*14180*/  HGMMA.64x128x16.F32 R24, gdesc[UR44], RZ, !UPT, gsb0 ;  /* 0x01e000002c1879f0 */ /* 0x000fe6000c0008ff */
        /* <DEDUP_REMOVED lines=27> */
.L_x_7952:
[----:B------:R-:W-:Y:S01]  /*14340*/  SHF.L.U32 R6, R13, 0x1f, RZ ;  /* 0x0000001f0d067819 */ /* 0x000fe200000006ff */
[----:B------:R-:W-:-:S04]  /*14350*/  IMAD R7, R11, 0x8, R2 ;  /* 0x000000080b077824 */ /* 0x000fc800078e0202 */
[----:B------:R0:W1:Y:S01]  /*14360*/  SYNCS.PHASECHK.TRANS64.TRYWAIT P2, [R7+URZ+0x28850], R6 ;  /* 0x02885006070075a7 */ /* 0x000062000804017f */
[----:B------:R-:W-:Y:S05]  /*14370*/  @!P0 BRA `(.L_x_7953) ;  /* 0x0000000000048947 */ /* 0x000fea0003800000 */
[----:B------:R-:W-:Y:S01]  /*14380*/  BPT.TRAP 0x1 ;  /* 0x000000040000795c */ /* 0x000fe20000300000 */
.L_x_7953:
[----:B-1----:R-:W-:Y:S05]  /*14390*/  @P2 BRA `(.L_x_7951) ;  /* 0x0000000000082947 */ /* 0x002fea0003800000 */
[----:B------:R-:W1:Y:S02]  /*143a0*/  SYNCS.PHASECHK.TRANS64.TRYWAIT P2, [R7+URZ+0x28850], R6 ;  /* 0x02885006070075a7 */ /* 0x000e64000804017f */
[----:B-1----:R-:W-:Y:S05]  /*143b0*/  @!P2 BRA `(.L_x_7954) ;  /* 0x000000c00098a947 */ /* 0x002fea0003800000 */
.L_x_7951:
[----:B01----:R-:W-:Y:S01]  /*143c0*/  VIADD R6, R2, 0x400 ;  /* 0x0000040002067836 */ /* 0x003fe20000000000 */
[----:B------:R-:W-:Y:S05]  /*143d0*/  WARPSYNC.ALL ;  /* 0x0000000000007948 */ /* 0x000fea0003800000 */
[----:B------:R-:W-:Y:S01]  /*143e0*/  SHF.R.U32.HI R6, RZ, 0x4, R6 ;  /* 0x00000004ff067819 */ /* 0x000fe20000011606 */
[----:B------:R-:W-:Y:S01]  /*143f0*/  IMAD.MOV.U32 R7, RZ, RZ, 0x40000040 ;  /* 0x40000040ff077424 */ /* 0x000fe200078e00ff */
[----:B------:R-:W-:Y:S01]  /*14400*/  WARPGROUP.ARRIVE ;  /* 0x00000000000079c5 */ /* 0x000fe20000000000 */
[----:B------:R-:W-:Y:S01]  /*14410*/  IMAD.MOV.U32 R9, RZ, RZ, 0x40000040 ;  /* 0x40000040ff097424 */ /* 0x000fe200078e00ff */
[----:B------:R-:W-:Y:S01]  /*14420*/  LOP3.LUT R6, R6, 0x3fff, RZ, 0xc0, !PT ;  /* 0x00003fff06067812 */ /* 0x000fe200078ec0ff */
[----:B------:R-:W-:Y:S01]  /*14430*/  FMUL.FTZ R13, R24, UR6 ;  /* 0x00000006180d7c20 */ /* 0x000fe20008410000 */
[----:B------:R-:W-:Y:S01]  /*14440*/  R2UR UR11, R7 ;  /* 0x00000000070b72ca */ /* 0x000fe200000e0000 */
[----:B------:R-:W-:Y:S01]  /*14450*/  FMUL.FTZ R7, R25, UR6 ;  /* 0x0000000619077c20 */ /* 0x000fe20008410000 */
[----:B------:R-:W-:Y:S01]  /*14460*/  LOP3.LUT R6, R6, 0x4000000, RZ, 0xfc, !PT ;  /* 0x0400000006067812 */ /* 0x000fe200078efcff */
[----:B------:R-:W-:Y:S01]  /*14470*/  FMUL.FTZ R20, R28, UR6 ;  /* 0x000000061c147c20 */ /* 0x000fe20008410000 */
[----:B------:R-:W-:Y:S01]  /*14480*/  FMUL.FTZ R25, R31, UR6 ;  /* 0x000000061f197c20 */ /* 0x000fe20008410000 */
[----:B------:R-:W0:Y:S01]  /*14490*/  MUFU.TANH R13, R13 ;  /* 0x0000000d000d7308 */ /* 0x000e220000002400 */
[----:B------:R-:W-:Y:S01]  /*144a0*/  LEA R6, R11, R6, 0xb ;  /* 0x000000060b067211 */ /* 0x000fe200078e58ff */
[----:B------:R-:W-:Y:S01]  /*144b0*/  FMUL.FTZ R31, R37, UR6 ;  /* 0x00000006251f7c20 */ /* 0x000fe20008410000 */
[----:B------:R-:W-:Y:S01]  /*144c0*/  FMUL.FTZ R37, R40, UR6 ;  /* 0x0000000628257c20 */ /* 0x000fe20008410000 */
[----:B------:R-:W-:Y:S01]  /*144d0*/  FMUL.FTZ R21, R29, UR6 ;  /* 0x000000061d157c20 */ /* 0x000fe20008410000 */
[C---:B------:R-:W-:Y:S01]  /*144e0*/  R2UR UR10, R6.reuse ;  /* 0x00000000060a72ca */ /* 0x040fe200000e0000 */
[----:B------:R-:W-:-:S02]  /*144f0*/  VIADD R8, R6, 0x80 ;  /* 0x0000008006087836 */ /* 0x000fc40000000000 */
        /* <DEDUP_REMOVED lines=11> */
[----:B------:R-:W-:Y:S01]  /*145b0*/  HGMMA.64x128x16.F32 R88, R180, gdesc[UR8].tnspB, R88, gsb0 ;  /* 0x41e00008b4587df0 */ /* 0x000fe20008000858 */
[----:B------:R-:W-:Y:S01]  /*145c0*/  R2UR UR10, R8 ;  /* 0x00000000080a72ca */ /* 0x000fe200000e0000 */
[----:B------:R-:W-:Y:S01]  /*145d0*/  FMUL.FTZ R235, R56, UR6 ;  /* 0x0000000638eb7c20 */ /* 0x000fe20008410000 */
[----:B------:R-:W-:Y:S01]  /*145e0*/  R2UR UR11, R9 ;  /* 0x00000000090b72ca */ /* 0x000fe200000e0000 */
[----:B------:R-:W-:Y:S01]  /*145f0*/  FMUL.FTZ R237, R57, UR6 ;  /* 0x0000000639ed7c20 */ /* 0x000fe20008410000 */
[----:B0-----:R-:W-:Y:S01]  /*14600*/  FMNMX.FTZ R8, R13, R10, !PT ;  /* 0x0000000a0d087209 */ /* 0x001fe20007810000 */
[----:B------:R-:W0:Y:S01]  /*14610*/  MUFU.TANH R21, R21 ;  /* 0x0000001500157308 */ /* 0x000e220000002400 */
[----:B------:R-:W-:Y:S01]  /*14620*/  FMUL.FTZ R28, R34, UR6 ;  /* 0x00000006221c7c20 */ /* 0x000fe20008410000 */
[----:B------:R-:W-:Y:S01]  /*14630*/  FMUL.FTZ R34, R60, UR6 ;  /* 0x000000063c227c20 */ /* 0x000fe20008410000 */
[----:B-1----:R-:W-:Y:S01]  /*14640*/  FMNMX.FTZ R9, R7, R8, !PT ;  /* 0x0000000807097209 */ /* 0x002fe20007810000 */
[----:B------:R-:W-:Y:S01]  /*14650*/  FMUL.FTZ R36, R61, UR6 ;  /* 0x000000063d247c20 */ /* 0x000fe20008410000 */
[----:B------:R-:W-:Y:S01]  /*14660*/  IADD3 R8, R6, 0x100, RZ ;  /* 0x0000010006087810 */ /* 0x000fe20007ffe0ff */
[----:B------:R-:W-:Y:S01]  /*14670*/  FMUL.FTZ R32, R38, UR6 ;  /* 0x0000000626207c20 */ /* 0x000fe20008410000 */
[----:B------:R-:W-:Y:S01]  /*14680*/  FMUL.FTZ R38, R64, UR6 ;  /* 0x0000000640267c20 */ /* 0x000fe20008410000 */
[----:B------:R-:W1:Y:S01]  /*14690*/  MUFU.TANH R26, R26 ;  /* 0x0000001a001a7308 */ /* 0x000e620000002400 */
[----:B--2---:R-:W-:Y:S01]  /*146a0*/  FMNMX.FTZ R40, R20, R9, !PT ;  /* 0x0000000914287209 */ /* 0x004fe20007810000 */
[----:B------:R-:W-:-:S02]  /*146b0*/  IMAD.MOV.U32 R9, RZ, RZ, 0x40000040 ;  /* 0x40000040ff097424 */ /* 0x000fc400078e00ff */
[----:B------:R-:W-:Y:S01]  /*146c0*/  FMUL.FTZ R65, R65, UR6 ;  /* 0x0000000641417c20 */ /* 0x000fe20008410000 */
[----:B------:R-:W-:Y:S01]  /*146d0*/  FMUL.FTZ R69, R69, UR6 ;  /* 0x0000000645457c20 */ /* 0x000fe20008410000 */
[----:B------:R-:W-:Y:S01]  /*146e0*/  FMUL.FTZ R73, R73, UR6 ;  /* 0x0000000649497c20 */ /* 0x000fe20008410000 */
[----:B------:R-:W-:Y:S01]  /*146f0*/  FMUL.FTZ R29, R35, UR6 ;  /* 0x00000006231d7c20 */ /* 0x000fe20008410000 */
[----:B------:R-:W-:Y:S01]  /*14700*/  FMUL.FTZ R33, R39, UR6 ;  /* 0x0000000627217c20 */ /* 0x000fe20008410000 */
[----:B------:R-:W2:Y:S01]  /*14710*/  MUFU.TANH R27, R27 ;  /* 0x0000001b001b7308 */ /* 0x000ea20000002400 */
[----:B------:R-:W-:Y:S01]  /*14720*/  FMUL.FTZ R39, R42, UR6 ;  /* 0x000000062a277c20 */ /* 0x000fe20008410000 */
[----:B------:R-:W-:Y:S01]  /*14730*/  MOV R42, UR4 ;  /* 0x00000004002a7c02 */ /* 0x000fe20008000f00 */
        /* <DEDUP_REMOVED lines=19> */
[----:B------:R-:W5:Y:S01]  /*14870*/  S2R R194, SR_TID.X ;  /* 0x0000000000c27919 */ /* 0x000f620000002100 */
[C---:B------:R-:W-:Y:S01]  /*14880*/  ISETP.GT.AND P2, PT, R12.reuse, RZ, PT ;  /* 0x000000ff0c00720c */ /* 0x040fe20003f44270 */
[----:B------:R-:W4:Y:S01]  /*14890*/  MUFU.TANH R37, R37 ;  /* 0x0000002500257308 */ /* 0x000f220000002400 */
[----:B------:R-:W-:-:S07]  /*148a0*/  VIADD R12, R12, 0xffffffff ;  /* 0xffffffff0c0c7836 */ /* 0x000fce0000000000 */
[----:B------:R-:W4:Y:S08]  /*148b0*/  MUFU.TANH R41, R41 ;  /* 0x0000002900297308 */ /* 0x000f300000002400 */
[----:B------:R-:W-:Y:S08]  /*148c0*/  MUFU.TANH R193, R193 ;  /* 0x000000c100c17308 */ /* 0x000ff00000002400 */
[----:B------:R-:W-:Y:S01]  /*148d0*/  MUFU.TANH R195, R195 ;  /* 0x000000c300c37308 */ /* 0x000fe20000002400 */
[----:B-----5:R-:W-:-:S07]  /*148e0*/  SHF.R.U32.HI R194, RZ, 0x7, R194 ;  /* 0x00000007ffc27819 */ /* 0x020fce00000116c2 */
        /* <DEDUP_REMOVED lines=16> */
[----:B------:R-:W-:Y:S01]  /*149f0*/  R2UR UR10, R8 ;  /* 0x00000000080a72ca */ /* 0x000fe200000e0000 */
[----:B------:R-:W5:Y:S01]  /*14a00*/  MUFU.TANH R181, R181 ;  /* 0x000000b500b57308 */ /* 0x000f620000002400 */
[----:B------:R-:W-:Y:S01]  /*14a10*/  R2UR UR11, R9 ;  /* 0x00000000090b72ca */ /* 0x000fe200000e0000 */
[----:B------:R-:W-:Y:S01]  /*14a20*/  FMUL.FTZ R77, R81, UR6 ;  /* 0x00000006514d7c20 */ /* 0x000fe20008410000 */
[----:B0-----:R-:W-:Y:S01]  /*14a30*/  FMNMX.FTZ R9, R21, R40, !PT ;  /* 0x0000002815097209 */ /* 0x001fe20007810000 */
[----:B------:R-:W-:Y:S01]  /*14a40*/  FMUL.FTZ R40, R76, UR6 ;  /* 0x000000064c287c20 */ /* 0x000fe20008410000 */
[----:B------:R-:W-:Y:S01]  /*14a50*/  FMUL.FTZ R81, R85, UR6 ;  /* 0x0000000655517c20 */ /* 0x000fe20008410000 */
[----:B------:R-:W-:Y:S01]  /*14a60*/  FMUL.FTZ R85, R66, UR6 ;  /* 0x0000000642557c20 */ /* 0x000fe20008410000 */
[----:B-1----:R-:W-:Y:S01]  /*14a70*/  FMNMX.FTZ R8, R26, R9, !PT ;  /* 0x000000091a087209 */ /* 0x002fe20007810000 */
[----:B------:R-:W0:Y:S03]  /*14a80*/  MUFU.TANH R183, R183 ;  /* 0x000000b700b77308 */ /* 0x000e260000002400 */
[----:B--2---:R-:W-:-:S04]  /*14a90*/  FMNMX.FTZ R9, R27, R8, !PT ;  /* 0x000000081b097209 */ /* 0x004fc80007810000 */
[----:B---3--:R-:W-:Y:S01]  /*14aa0*/  FMNMX.FTZ R8, R30, R9, !PT ;  /* 0x000000091e087209 */ /* 0x008fe20007810000 */
[----:B------:R-:W-:Y:S03]  /*14ab0*/  MUFU.TANH R40, R40 ;  /* 0x0000002800287308 */ /* 0x000fe60000002400 */
[----:B----4-:R-:W-:-:S04]  /*14ac0*/  FMNMX.FTZ R8, R31, R8, !PT ;  /* 0x000000081f087209 */ /* 0x010fc80007810000 */
[----:B------:R-:W-:Y:S01]  /*14ad0*/  FMNMX.FTZ R8, R37, R8, !PT ;  /* 0x0000000825087209 */ /* 0x000fe20007810000 */
[----:B------:R-:W-:Y:S03]  /*14ae0*/  MUFU.TANH R44, R44 ;  /* 0x0000002c002c7308 */ /* 0x000fe60000002400 */
[----:B------:R-:W-:-:S04]  /*14af0*/  FMNMX.FTZ R8, R41, R8, !PT ;  /* 0x0000000829087209 */ /* 0x000fc80007810000 */
[----:B-----5:R-:W-:Y:S01]  /*14b00*/  FMNMX.FTZ R8, R181, R8, !PT ;  /* 0x00000008b5087209 */ /* 0x020fe20007810000 */
[----:B------:R-:W-:Y:S03]  /*14b10*/  MUFU.TANH R46, R46 ;  /* 0x0000002e002e7308 */ /* 0x000fe60000002400 */
[----:B0-----:R-:W-:-:S05]  /*14b20*/  FMNMX.FTZ R8, R183, R8, !PT ;  /* 0x00000008b7087209 */ /* 0x001fca0007810000 */
        /* <DEDUP_REMOVED lines=21> */
[----:B------:R-:W-:-:S06]  /*14c80*/  FMUL.FTZ R50, R78, UR6 ;  /* 0x000000064e327c20 */ /* 0x000fcc0008410000 */
[----:B------:R-:W0:Y:S08]  /*14c90*/  MUFU.TANH R177, R177 ;  /* 0x000000b100b17308 */ /* 0x000e300000002400 */
[----:B------:R-:W1:Y:S08]  /*14ca0*/  MUFU.TANH R179, R179 ;  /* 0x000000b300b37308 */ /* 0x000e700000002400 */
[----:B------:R-:W-:Y:S01]  /*14cb0*/  MUFU.TANH R48, R48 ;  /* 0x0000003000307308 */ /* 0x000fe20000002400 */
[----:B0-----:R-:W-:-:S07]  /*14cc0*/  FMNMX.FTZ R8, R177, R8, !PT ;  /* 0x00000008b1087209 */ /* 0x001fce0007810000 */
        /* <DEDUP_REMOVED lines=13> */
[----:B------:R-:W-:-:S07]  /*14da0*/  FMNMX.FTZ R8, R65, R8, !PT ;  /* 0x0000000841087209 */ /* 0x000fce0007810000 */
        /* <DEDUP_REMOVED lines=10> */
[----:B------:R-:W-:Y:S01]  /*14e50*/  FMUL.FTZ R173, R68, UR6 ;  /* 0x0000000644ad7c20 */ /* 0x000fe20008410000 */
[----:B------:R-:W-:Y:S01]  /*14e60*/  FMUL.FTZ R175, R72, UR6 ;  /* 0x0000000648af7c20 */ /* 0x000fe20008410000 */
[----:B------:R-:W-:-:S03]  /*14e70*/  WARPGROUP.ARRIVE ;  /* 0x00000000000079c5 */ /* 0x000fc60000000000 */
[----:B------:R-:W-:Y:S08]  /*14e80*/  MUFU.TANH R52, R52 ;  /* 0x0000003400347308 */ /* 0x000ff00000002400 */
[----:B------:R-:W0:Y:S08]  /*14e90*/  MUFU.TANH R173, R173 ;  /* 0x000000ad00ad7308 */ /* 0x000e300000002400 */
[----:B------:R-:W1:Y:S08]  /*14ea0*/  MUFU.TANH R175, R175 ;  /* 0x000000af00af7308 */ /* 0x000e700000002400 */
[----:B------:R-:W-:Y:S01]  /*14eb0*/  MUFU.TANH R83, R83 ;  /* 0x0000005300537308 */ /* 0x000fe20000002400 */
[----:B0-----:R-:W-:-:S04]  /*14ec0*/  FMNMX.FTZ R8, R173, R8, !PT ;  /* 0x00000008ad087209 */ /* 0x001fc80007810000 */
[----:B------:R-:W-:-:S03]  /*14ed0*/  FMNMX.FTZ R8, R69, R8, !PT ;  /* 0x0000000845087209 */ /* 0x000fc60007810000 */
[----:B------:R-:W-:Y:S01]  /*14ee0*/  MUFU.TANH R54, R54 ;  /* 0x0000003600367308 */ /* 0x000fe20000002400 */
[----:B-1----:R-:W-:-:S04]  /*14ef0*/  FMNMX.FTZ R8, R175, R8, !PT ;  /* 0x00000008af087209 */ /* 0x002fc80007810000 */
[----:B------:R-:W-:Y:S01]  /*14f00*/  FMNMX.FTZ R9, R73, R8, !PT ;  /* 0x0000000849097209 */ /* 0x000fe20007810000 */
[----:B------:R-:W-:Y:S02]  /*14f10*/  VIADD R8, R6, 0x180 ;  /* 0x0000018006087836 */ /* 0x000fe40000000000 */
[----:B------:R-:W-:Y:S01]  /*14f20*/  MUFU.TANH R87, R87 ;  /* 0x0000005700577308 */ /* 0x000fe20000002400 */
[----:B------:R-:W-:Y:S01]  /*14f30*/  FMNMX.FTZ R35, R40, R9, !PT ;  /* 0x0000000928237209 */ /* 0x000fe20007810000 */
[----:B------:R-:W-:Y:S01]  /*14f40*/  IMAD.MOV.U32 R9, RZ, RZ, 0x40000040 ;  /* 0x40000040ff097424 */ /* 0x000fe200078e00ff */
[----:B------:R-:W-:Y:S02]  /*14f50*/  R2UR UR10, R8 ;  /* 0x00000000080a72ca */ /* 0x000fe400000e0000 */
[----:B------:R-:W-:Y:S02]  /*14f60*/  FMNMX.FTZ R35, R44, R35, !PT ;  /* 0x000000232c237209 */ /* 0x000fe40007810000 */
[----:B------:R-:W-:-:S02]  /*14f70*/  R2UR UR11, R9 ;  /* 0x00000000090b72ca */ /* 0x000fc400000e0000 */
[----:B------:R-:W-:-:S04]  /*14f80*/  FMNMX.FTZ R8, R46, R35, !PT ;  /* 0x000000232e087209 */ /* 0x000fc80007810000 */
[----:B------:R-:W-:-:S04]  /*14f90*/  FMNMX.FTZ R9, R77, R8, !PT ;  /* 0x000000084d097209 */ /* 0x000fc80007810000 */
[----:B------:R-:W-:-:S03]  /*14fa0*/  FMNMX.FTZ R8, R48, R9, !PT ;  /* 0x0000000930087209 */ /* 0x000fc60007810000 */
[----:B------:R-:W-:Y:S01]  /*14fb0*/  HGMMA.64x128x16.F32 R88, R168, gdesc[UR8].tnspB, R88, gsb0 ;  /* 0x41e00008a8587df0 */ /* 0x000fe20008000858 */
[----:B------:R-:W-:-:S05]  /*14fc0*/  FMNMX.FTZ R8, R81, R8, !PT ;  /* 0x0000000851087209 */ /* 0x000fca0007810000 */
[----:B------:R-:W0:Y:S02]  /*14fd0*/  SHFL.BFLY PT, R9, R8, 0x2, 0x1f ;  /* 0x0c401f0008097f89 */ /* 0x000e2400000e0000 */
[----:B0-----:R-:W-:-:S05]  /*14fe0*/  FMNMX.FTZ R9, R8, R9, !PT ;  /* 0x0000000908097209 */ /* 0x001fca0007810000 */
[----:B------:R-:W0:Y:S02]  /*14ff0*/  SHFL.BFLY PT, R8, R9, 0x1, 0x1f ;  /* 0x0c201f0009087f89 */ /* 0x000e2400000e0000 */
[----:B0-----:R-:W-:Y:S01]  /*15000*/  FMNMX.FTZ R35, R9, R8, !PT ;  /* 0x0000000809237209 */ /* 0x001fe20007810000 */
[----:B------:R-:W-:-:S04]  /*15010*/  VIADD R8, R6, 0x200 ;  /* 0x0000020006087836 */ /* 0x000fc80000000000 */
[C---:B------:R-:W-:Y:S01]  /*15020*/  FADD.FTZ R9, -R35.reuse, R10 ;  /* 0x0000000a23097221 */ /* 0x040fe20000010100 */
[----:B------:R-:W-:Y:S01]  /*15030*/  R2UR UR10, R8 ;  /* 0x00000000080a72ca */ /* 0x000fe200000e0000 */
[-C--:B------:R-:W-:Y:S01]  /*15040*/  FMUL.FTZ R56, R35, R42.reuse ;  /* 0x0000002a23387220 */ /* 0x080fe20000410000 */
[----:B------:R-:W-:Y:S01]  /*15050*/  FMNMX.FTZ R8, R14, R5, !PT ;  /* 0x000000050e087209 */ /* 0x000fe20007810000 */
[-C--:B------:R-:W-:Y:S01]  /*15060*/  FMUL.FTZ R10, R9, R42.reuse ;  /* 0x0000002a090a7220 */ /* 0x080fe20000410000 */
[----:B------:R-:W-:Y:S02]  /*15070*/  IMAD.MOV.U32 R9, RZ, RZ, 0x40000040 ;  /* 0x40000040ff097424 */ /* 0x000fe400078e00ff */
[--C-:B------:R-:W-:Y:S01]  /*15080*/  FFMA.FTZ R180, R7, R42, -R56.reuse ;  /* 0x0000002a07b47223 */ /* 0x100fe20000010838 */
[----:B------:R-:W-:Y:S01]  /*15090*/  FMNMX.FTZ R7, R15, R8, !PT ;  /* 0x000000080f077209 */ /* 0x000fe20007810000 */
[-CC-:B------:R-:W-:Y:S01]  /*150a0*/  FFMA.FTZ R182, R20, R42.reuse, -R56.reuse ;  /* 0x0000002a14b67223 */ /* 0x180fe20000010838 */
[-CC-:B------:R-:W-:Y:S01]  /*150b0*/  FFMA.FTZ R176, R26, R42.reuse, -R56.reuse ;  /* 0x0000002a1ab07223 */ /* 0x180fe20000010838 */
[----:B------:R-:W-:Y:S01]  /*150c0*/  R2UR UR11, R9 ;  /* 0x00000000090b72ca */ /* 0x000fe200000e0000 */
[-CC-:B------:R-:W-:Y:S01]  /*150d0*/  FFMA.FTZ R178, R30, R42.reuse, -R56.reuse ;  /* 0x0000002a1eb27223 */ /* 0x180fe20000010838 */
[----:B------:R-:W-:Y:S01]  /*150e0*/  FMNMX.FTZ R8, R24, R7, !PT ;  /* 0x0000000718087209 */ /* 0x000fe20007810000 */
[-CC-:B------:R-:W-:Y:S01]  /*150f0*/  FFMA.FTZ R172, R37, R42.reuse, -R56.reuse ;  /* 0x0000002a25ac7223 */ /* 0x180fe20000010838 */
[----:B------:R-:W-:Y:S01]  /*15100*/  MOV R9, 0x40000040 ;  /* 0x4000004000097802 */ /* 0x000fe20000000f00 */
        /* <DEDUP_REMOVED lines=14> */
[----:B------:R-:W0:Y:S02]  /*151f0*/  MUFU.EX2 R13, R13 ;  /* 0x0000000d000d7308 */ /* 0x000e240000000800 */
[----:B------:R-:W-:-:S04]  /*15200*/  FMNMX.FTZ R8, R39, R8, !PT ;  /* 0x0000000827087209 */ /* 0x000fc80007810000 */
[----:B------:R-:W-:Y:S02]  /*15210*/  FMNMX.FTZ R8, R43, R8, !PT ;  /* 0x000000082b087209 */ /* 0x000fe40007810000 */
[----:B------:R-:W1:Y:S02]  /*15220*/  MUFU.EX2 R180, R180 ;  /* 0x000000b400b47308 */ /* 0x000e640000000800 */
[----:B------:R-:W-:-:S04]  /*15230*/  FMNMX.FTZ R8, R45, R8, !PT ;  /* 0x000000082d087209 */ /* 0x000fc80007810000 */
[----:B------:R-:W-:Y:S02]  /*15240*/  FMNMX.FTZ R8, R47, R8, !PT ;  /* 0x000000082f087209 */ /* 0x000fe40007810000 */
[----:B------:R-:W-:Y:S01]  /*15250*/  MUFU.EX2 R182, R182 ;  /* 0x000000b600b67308 */ /* 0x000fe20000000800 */
[----:B0-----:R-:W-:Y:S01]  /*15260*/  FFMA.FTZ R3, R10, R3, R13 ;  /* 0x000000030a037223 */ /* 0x001fe2000001000d */
[----:B------:R-:W-:-:S04]  /*15270*/  FMNMX.FTZ R8, R49, R8, !PT ;  /* 0x0000000831087209 */ /* 0x000fc80007810000 */
[----:B------:R-:W-:Y:S02]  /*15280*/  FMNMX.FTZ R8, R51, R8, !PT ;  /* 0x0000000833087209 */ /* 0x000fe40007810000 */
[----:B------:R-:W-:Y:S01]  /*15290*/  MUFU.EX2 R21, R21 ;  /* 0x0000001500157308 */ /* 0x000fe20000000800 */
[C---:B-1----:R-:W-:Y:S01]  /*152a0*/  FADD.FTZ R3, R180.reuse, R3 ;  /* 0x00000003b4037221 */ /* 0x042fe20000010000 */
[----:B------:R-:W-:Y:S02]  /*152b0*/  FMNMX.FTZ R8, R53, R8, !PT ;  /* 0x0000000835087209 */ /* 0x000fe40007810000 */
[----:B------:R-:W-:Y:S02]  /*152c0*/  F2FP.F16.F32.PACK_AB R180, R180, R13 ;  /* 0x0000000db4b4723e */ /* 0x000fe400000000ff */
[----:B------:R-:W-:Y:S02]  /*152d0*/  FMNMX.FTZ R8, R55, R8, !PT ;  /* 0x0000000837087209 */ /* 0x000fe40007810000 */
[----:B------:R-:W-:Y:S02]  /*152e0*/  MUFU.EX2 R176, R176 ;  /* 0x000000b000b07308 */ /* 0x000fe40000000800 */
[----:B------:R-:W-:-:S04]  /*152f0*/  FMNMX.FTZ R8, R57, R8, !PT ;  /* 0x0000000839087209 */ /* 0x000fc80007810000 */
[----:B------:R-:W-:Y:S01]  /*15300*/  FMNMX.FTZ R20, R59, R8, !PT ;  /* 0x000000083b147209 */ /* 0x000fe20007810000 */
[----:B------:R-:W-:Y:S01]  /*15310*/  VIADD R8, R6, 0x280 ;  /* 0x0000028006087836 */ /* 0x000fe20000000000 */
[----:B------:R-:W-:Y:S02]  /*15320*/  MUFU.EX2 R178, R178 ;  /* 0x000000b200b27308 */ /* 0x000fe40000000800 */
[----:B------:R-:W-:Y:S01]  /*15330*/  FMNMX.FTZ R20, R61, R20, !PT ;  /* 0x000000143d147209 */ /* 0x000fe20007810000 */
[----:B------:R-:W-:Y:S02]  /*15340*/  WARPGROUP.DEPBAR.LE gsb0, 0x0 ;  /* 0x00008000000079c5 */ /* 0x000fe40000010000 */
[----:B------:R-:W-:Y:S01]  /*15350*/  WARPGROUP.ARRIVE ;  /* 0x00000000000079c5 */ /* 0x000fe20000000000 */
[----:B------:R-:W-:Y:S01]  /*15360*/  FMUL.FTZ R169, R70, UR6 ;  /* 0x0000000646a97c20 */ /* 0x000fe20008410000 */
[----:B------:R-:W-:Y:S01]  /*15370*/  FMUL.FTZ R171, R74, UR6 ;  /* 0x000000064aab7c20 */ /* 0x000fe20008410000 */
[----:B------:R-:W-:Y:S01]  /*15380*/  FMNMX.FTZ R20, R63, R20, !PT ;  /* 0x000000143f147209 */ /* 0x000fe20007810000 */
[-CC-:B------:R-:W-:Y:S01]  /*15390*/  FFMA.FTZ R170, R193, R42.reuse, -R56.reuse ;  /* 0x0000002ac1aa7223 */ /* 0x180fe20000010838 */
[--C-:B------:R-:W-:Y:S01]  /*153a0*/  FFMA.FTZ R168, R177, R42, -R56.reuse ;  /* 0x0000002ab1a87223 */ /* 0x100fe20000010838 */
[----:B------:R-:W-:Y:S01]  /*153b0*/  HGMMA.64x128x16.F32 R88, R152, gdesc[UR8].tnspB, R88, gsb0 ;  /* 0x41e0000898587df0 */ /* 0x000fe20008000858 */
[----:B------:R-:W-:Y:S01]  /*153c0*/  R2UR UR10, R8 ;  /* 0x00000000080a72ca */ /* 0x000fe200000e0000 */
[----:B------:R-:W0:Y:S01]  /*153d0*/  MUFU.TANH R169, R169 ;  /* 0x000000a900a97308 */ /* 0x000e220000002400 */
[----:B------:R-:W-:Y:S01]  /*153e0*/  R2UR UR11, R9 ;  /* 0x00000000090b72ca */ /* 0x000fe200000e0000 */
[----:B------:R-:W-:Y:S01]  /*153f0*/  IMAD.MOV.U32 R9, RZ, RZ, 0x40000040 ;  /* 0x40000040ff097424 */ /* 0x000fe200078e00ff */
[----:B------:R-:W-:Y:S01]  /*15400*/  FMNMX.FTZ R20, R85, R20, !PT ;  /* 0x0000001455147209 */ /* 0x000fe20007810000 */
[----:B------:R-:W-:-:S03]  /*15410*/  FFMA.FTZ R193, R237, R42, -R56 ;  /* 0x0000002aedc17223 */ /* 0x000fc60000010838 */
[----:B------:R-:W-:Y:S01]  /*15420*/  FMNMX.FTZ R20, R67, R20, !PT ;  /* 0x0000001443147209 */ /* 0x000fe20007810000 */
[----:B------:R-:W1:Y:S08]  /*15430*/  MUFU.TANH R171, R171 ;  /* 0x000000ab00ab7308 */ /* 0x000e700000002400 */
[----:B------:R-:W-:Y:S01]  /*15440*/  MUFU.EX2 R172, R172 ;  /* 0x000000ac00ac7308 */ /* 0x000fe20000000800 */
[----:B0-----:R-:W-:-:S04]  /*15450*/  FMNMX.FTZ R20, R169, R20, !PT ;  /* 0x00000014a9147209 */ /* 0x001fc80007810000 */
[----:B------:R-:W-:-:S03]  /*15460*/  FMNMX.FTZ R20, R71, R20, !PT ;  /* 0x0000001447147209 */ /* 0x000fc60007810000 */
[----:B------:R-:W-:Y:S01]  /*15470*/  MUFU.EX2 R174, R174 ;  /* 0x000000ae00ae7308 */ /* 0x000fe20000000800 */
[----:B-1----:R-:W-:-:S04]  /*15480*/  FMNMX.FTZ R20, R171, R20, !PT ;  /* 0x00000014ab147209 */ /* 0x002fc80007810000 */
[----:B------:R-:W-:Y:S01]  /*15490*/  FMNMX.FTZ R7, R75, R20, !PT ;  /* 0x000000144b077209 */ /* 0x000fe20007810000 */
[----:B------:R-:W-:Y:S02]  /*154a0*/  FFMA.FTZ R20, R175, R42, -R56 ;  /* 0x0000002aaf147223 */ /* 0x000fe40000010838 */
        /* <DEDUP_REMOVED lines=9> */
[----:B------:R-:W-:Y:S02]  /*15540*/  MUFU.EX2 R193, R193 ;  /* 0x000000c100c17308 */ /* 0x000fe40000000800 */
[----:B------:R-:W0:Y:S06]  /*15550*/  SHFL.BFLY PT, R7, R8, 0x2, 0x1f ;  /* 0x0c401f0008077f89 */ /* 0x000e2c00000e0000 */
[----:B------:R-:W-:Y:S08]  /*15560*/  MUFU.EX2 R65, R65 ;  /* 0x0000004100417308 */ /* 0x000ff00000000800 */
[----:B------:R-:W-:Y:S08]  /*15570*/  MUFU.EX2 R20, R20 ;  /* 0x0000001400147308 */ /* 0x000ff00000000800 */
[----:B------:R-:W-:Y:S01]  /*15580*/  MUFU.EX2 R26, R26 ;  /* 0x0000001a001a7308 */ /* 0x000fe20000000800 */
[----:B0-----:R-:W-:Y:S01]  /*15590*/  FMNMX.FTZ R7, R8, R7, !PT ;  /* 0x0000000708077209 */ /* 0x001fe20007810000 */
[----:B------:R-:W-:-:S06]  /*155a0*/  VIADD R8, R6, 0x300 ;  /* 0x0000030006087836 */ /* 0x000fcc0000000000 */
        /* <DEDUP_REMOVED lines=10> */
[----:B------:R-:W-:Y:S01]  /*15650*/  R2UR UR10, R8 ;  /* 0x00000000080a72ca */ /* 0x000fe200000e0000 */
[-CC-:B------:R-:W-:Y:S01]  /*15660*/  FFMA.FTZ R155, R195, R42.reuse, -R56.reuse ;  /* 0x0000002ac39b7223 */ /* 0x180fe20000010838 */
[----:B------:R-:W-:Y:S01]  /*15670*/  R2UR UR11, R9 ;  /* 0x00000000090b72ca */ /* 0x000fe200000e0000 */
[-CC-:B------:R-:W-:Y:S01]  /*15680*/  FFMA.FTZ R152, R235, R42.reuse, -R56.reuse ;  /* 0x0000002aeb987223 */ /* 0x180fe20000010838 */
[----:B------:R-:W-:Y:S01]  /*15690*/  FFMA.FTZ R34, R48, R42, -R56 ;  /* 0x0000002a30227223 */ /* 0x000fe20000010838 */
[----:B------:R-:W-:Y:S01]  /*156a0*/  VIADD R8, R6, 0x380 ;  /* 0x0000038006087836 */ /* 0x000fe20000000000 */
        /* <DEDUP_REMOVED lines=14> */
[----:B------:R-:W0:Y:S01]  /*15790*/  SHFL.BFLY PT, R36, R7, 0x1, 0x1f ;  /* 0x0c201f0007247f89 */ /* 0x000e2200000e0000 */
[-CC-:B------:R-:W-:Y:S01]  /*157a0*/  FFMA.FTZ R69, R73, R42.reuse, -R56.reuse ;  /* 0x0000002a49457223 */ /* 0x180fe20000010838 */
[-CC-:B------:R-:W-:Y:S01]  /*157b0*/  FFMA.FTZ R156, R38, R42.reuse, -R56.reuse ;  /* 0x0000002a269c7223 */ /* 0x180fe20000010838 */
[----:B------:R-:W-:Y:S01]  /*157c0*/  HGMMA.64x128x16.F32 R88, R160, gdesc[UR8].tnspB, R88, gsb0 ;  /* 0x41e00008a0587df0 */ /* 0x000fe20008000858 */
[-CC-:B------:R-:W-:Y:S01]  /*157d0*/  FFMA.FTZ R158, R173, R42.reuse, -R56.reuse ;  /* 0x0000002aad9e7223 */ /* 0x180fe20000010838 */
[-CC-:B------:R-:W-:Y:S01]  /*157e0*/  FFMA.FTZ R73, R44, R42.reuse, -R56.reuse ;  /* 0x0000002a2c497223 */ /* 0x180fe20000010838 */
[----:B------:R-:W-:Y:S01]  /*157f0*/  FFMA.FTZ R56, R81, R42, -R56 ;  /* 0x0000002a51387223 */ /* 0x000fe20000010838 */
[----:B------:R-:W-:Y:S01]  /*15800*/  R2UR UR10, R8 ;  /* 0x00000000080a72ca */ /* 0x000fe200000e0000 */
[----:B------:R-:W-:Y:S08]  /*15810*/  MUFU.EX2 R157, R157 ;  /* 0x0000009d009d7308 */ /* 0x000ff00000000800 */
[----:B------:R-:W-:Y:S01]  /*15820*/  MUFU.EX2 R156, R156 ;  /* 0x0000009c009c7308 */ /* 0x000fe20000000800 */
[----:B0-----:R-:W-:-:S07]  /*15830*/  FMNMX.FTZ R7, R7, R36, !PT ;  /* 0x0000002407077209 */ /* 0x001fce0007810000 */
[----:B------:R-:W-:Y:S01]  /*15840*/  MUFU.EX2 R158, R158 ;  /* 0x0000009e009e7308 */ /* 0x000fe20000000800 */
[C---:B------:R-:W-:Y:S01]  /*15850*/  FADD.FTZ R9, -R7.reuse, R5 ;  /* 0x0000000507097221 */ /* 0x040fe20000010100 */
[----:B------:R-:W-:-:S03]  /*15860*/  FMUL.FTZ R36, R7, R42 ;  /* 0x0000002a07247220 */ /* 0x000fc60000410000 */
[-C--:B------:R-:W-:Y:S01]  /*15870*/  FMUL.FTZ R9, R9, R42.reuse ;  /* 0x0000002a09097220 */ /* 0x080fe20000410000 */
[-CC-:B------:R-:W-:Y:S01]  /*15880*/  FFMA.FTZ R14, R14, R42.reuse, -R36.reuse ;  /* 0x0000002a0e0e7223 */ /* 0x180fe20000010824 */
[-CC-:B------:R-:W-:Y:S01]  /*15890*/  FFMA.FTZ R181, R15, R42.reuse, -R36.reuse ;  /* 0x0000002a0fb57223 */ /* 0x180fe20000010824 */
[-CC-:B------:R-:W-:Y:S01]  /*158a0*/  FFMA.FTZ R183, R24, R42.reuse, -R36.reuse ;  /* 0x0000002a18b77223 */ /* 0x180fe20000010824 */
[----:B------:R0:W-:Y:S01]  /*158b0*/  MUFU.EX2 R81, R9 ;  /* 0x0000000900517308 */ /* 0x0001e20000000800 */
[-C--:B------:R-:W-:Y:S01]  /*158c0*/  FFMA.FTZ R24, R25, R42.reuse, -R36 ;  /* 0x0000002a19187223 */ /* 0x080fe20000010824 */
[----:B------:R-:W-:Y:S02]  /*158d0*/  @!P1 IMAD R25, R185, 0x8, R2 ;  /* 0x00000008b9199824 */ /* 0x000fe400078e0202 */
[-CC-:B------:R-:W-:Y:S01]  /*158e0*/  FFMA.FTZ R177, R28, R42.reuse, -R36.reuse ;  /* 0x0000002a1cb17223 */ /* 0x180fe20000010824 */
[-CC-:B------:R-:W-:Y:S01]  /*158f0*/  FFMA.FTZ R28, R29, R42.reuse, -R36.reuse ;  /* 0x0000002a1d1c7223 */ /* 0x180fe20000010824 */
[----:B------:R-:W-:Y:S01]  /*15900*/  FFMA.FTZ R179, R32, R42, -R36 ;  /* 0x0000002a20b37223 */ /* 0x000fe20000010824 */
[----:B------:R-:W-:-:S02]  /*15910*/  @!P1 VIADD R29, R25, 0x28840 ;  /* 0x00028840191d9836 */ /* 0x000fc40000000000 */
[-CC-:B------:R-:W-:Y:S01]  /*15920*/  FFMA.FTZ R32, R33, R42.reuse, -R36.reuse ;  /* 0x0000002a21207223 */ /* 0x180fe20000010824 */
[----:B------:R-:W1:Y:S01]  /*15930*/  MUFU.EX2 R14, R14 ;  /* 0x0000000e000e7308 */ /* 0x000e620000000800 */
[----:B0-----:R-:W-:Y:S01]  /*15940*/  MOV R9, 0x40000040 ;  /* 0x4000004000097802 */ /* 0x001fe20000000f00 */
[-CC-:B------:R-:W-:Y:S01]  /*15950*/  FFMA.FTZ R173, R39, R42.reuse, -R36.reuse ;  /* 0x0000002a27ad7223 */ /* 0x180fe20000010824 */
[----:B------:R-:W-:Y:S01]  /*15960*/  IADD3 R33, -R194, 0xb, RZ ;  /* 0x0000000bc2217810 */ /* 0x000fe20007ffe1ff */
[-CC-:B------:R-:W-:Y:S01]  /*15970*/  FFMA.FTZ R38, R43, R42.reuse, -R36.reuse ;  /* 0x0000002a2b267223 */ /* 0x180fe20000010824 */
[----:B------:R-:W-:Y:S01]  /*15980*/  R2UR UR11, R9 ;  /* 0x00000000090b72ca */ /* 0x000fe200000e0000 */
[-CC-:B------:R-:W-:Y:S01]  /*15990*/  FFMA.FTZ R175, R45, R42.reuse, -R36.reuse ;  /* 0x0000002a2daf7223 */ /* 0x180fe20000010824 */
[----:B------:R-:W-:Y:S01]  /*159a0*/  @!P1 PRMT R29, RZ, 0x654, R29 ;  /* 0x00000654ff1d9816 */ /* 0x000fe2000000001d */
        /* <DEDUP_REMOVED lines=9> */
[----:B-1----:R-:W-:Y:S01]  /*15a40*/  FFMA.FTZ R46, R81, R0, R14 ;  /* 0x00000000512e7223 */ /* 0x002fe2000001000e */
[-CC-:B------:R-:W-:Y:S01]  /*15a50*/  FFMA.FTZ R61, R61, R42.reuse, -R36.reuse ;  /* 0x0000002a3d3d7223 */ /* 0x180fe20000010824 */
[-CC-:B------:R-:W-:Y:S01]  /*15a60*/  FFMA.FTZ R3, R63, R42.reuse, -R36.reuse ;  /* 0x0000002a3f037223 */ /* 0x180fe20000010824 */
[-CC-:B------:R-:W-:Y:S01]  /*15a70*/  FFMA.FTZ R75, R75, R42.reuse, -R36.reuse ;  /* 0x0000002a4b4b7223 */ /* 0x180fe20000010824 */
[-CC-:B------:R-:W-:Y:S01]  /*15a80*/  FFMA.FTZ R50, R50, R42.reuse, -R36.reuse ;  /* 0x0000002a32327223 */ /* 0x180fe20000010824 */
[-CC-:B------:R-:W-:Y:S01]  /*15a90*/  FFMA.FTZ R79, R79, R42.reuse, -R36.reuse ;  /* 0x0000002a4f4f7223 */ /* 0x180fe20000010824 */
[----:B------:R-:W-:Y:S01]  /*15aa0*/  FFMA.FTZ R52, R52, R42, -R36 ;  /* 0x0000002a34347223 */ /* 0x000fe20000010824 */
[----:B------:R-:W-:Y:S01]  /*15ab0*/  MUFU.EX2 R24, R24 ;  /* 0x0000001800187308 */ /* 0x000fe20000000800 */
[C---:B0-----:R-:W-:Y:S01]  /*15ac0*/  FADD.FTZ R46, R181.reuse, R46 ;  /* 0x0000002eb52e7221 */ /* 0x041fe20000010000 */
[----:B------:R-:W-:Y:S01]  /*15ad0*/  F2FP.F16.F32.PACK_AB R181, R181, R14 ;  /* 0x0000000eb5b5723e */ /* 0x000fe200000000ff */
[-CC-:B------:R-:W-:Y:S01]  /*15ae0*/  FFMA.FTZ R83, R83, R42.reuse, -R36.reuse ;  /* 0x0000002a53537223 */ /* 0x180fe20000010824 */
[----:B------:R-:W-:-:S04]  /*15af0*/  FFMA.FTZ R54, R54, R42, -R36 ;  /* 0x0000002a36367223 */ /* 0x000fc80000010824 */
        /* <DEDUP_REMOVED lines=12> */
[----:B------:R-:W-:Y:S01]  /*15bc0*/  MUFU.EX2 R15, R15 ;  /* 0x0000000f000f7308 */ /* 0x000fe20000000800 */
[----:B------:R-:W-:Y:S07]  /*15bd0*/  HGMMA.64x128x16.F32 R88, R164, gdesc[UR8].tnspB, R88, gsb0 ;  /* 0x41e00008a4587df0 */ /* 0x000fee0008000858 */
[----:B------:R-:W-:Y:S08]  /*15be0*/  MUFU.EX2 R44, R44 ;  /* 0x0000002c002c7308 */ /* 0x000ff00000000800 */
        /* <DEDUP_REMOVED lines=13> */
[----:B------:R-:W0:Y:S08]  /*15cc0*/  MUFU.EX2 R79, R79 ;  /* 0x0000004f004f7308 */ /* 0x000e300000000800 */
[----:B------:R-:W-:Y:S01]  /*15cd0*/  MUFU.EX2 R52, R52 ;  /* 0x0000003400347308 */ /* 0x000fe20000000800 */
[----:B-1----:R-:W-:-:S07]  /*15ce0*/  F2FP.F16.F32.PACK_AB R162, R73, R26 ;  /* 0x0000001a49a2723e */ /* 0x002fce00000000ff */
[----:B------:R-:W-:Y:S01]  /*15cf0*/  MUFU.EX2 R83, R83 ;  /* 0x0000005300537308 */ /* 0x000fe20000000800 */
[----:B0-----:R-:W-:-:S07]  /*15d00*/  F2FP.F16.F32.PACK_AB R163, R79, R50 ;  /* 0x000000324fa3723e */ /* 0x001fce00000000ff */
[----:B------:R-:W-:Y:S01]  /*15d10*/  MUFU.EX2 R54, R54 ;  /* 0x0000003600367308 */ /* 0x000fe20000000800 */
[----:B------:R-:W-:Y:S02]  /*15d20*/  WARPGROUP.DEPBAR.LE gsb0, 0x0 ;  /* 0x00008000000079c5 */ /* 0x000fe40000010000 */
[----:B------:R0:W-:Y:S06]  /*15d30*/  BAR.ARV R33, 0x100 ;  /* 0x000400210000751d */ /* 0x0001ec0000002000 */
[----:B------:R1:W-:Y:S01]  /*15d40*/  @!P1 SYNCS.ARRIVE.TRANS64.RED.A1T0 RZ, [R29+URZ], RZ ;  /* 0x000000ff1dff99a7 */ /* 0x0003e2000810043f */
[----:B------:R-:W-:Y:S01]  /*15d50*/  F2FP.F16.F32.PACK_AB R166, R5, R34 ;  /* 0x0000002205a6723e */ /* 0x000fe200000000ff */
[-C--:B------:R-:W-:Y:S01]  /*15d60*/  FMUL.FTZ R88, R88, R10.reuse ;  /* 0x0000000a58587220 */ /* 0x080fe20000410000 */
[-C--:B------:R-:W-:Y:S01]  /*15d70*/  FMUL.FTZ R89, R89, R10.reuse ;  /* 0x0000000a59597220 */ /* 0x080fe20000410000 */
[-C--:B------:R-:W-:Y:S01]  /*15d80*/  FMUL.FTZ R92, R92, R10.reuse ;  /* 0x0000000a5c5c7220 */ /* 0x080fe20000410000 */
[-C--:B------:R-:W-:Y:S01]  /*15d90*/  FMUL.FTZ R93, R93, R10.reuse ;  /* 0x0000000a5d5d7220 */ /* 0x080fe20000410000 */
[-C--:B------:R-:W-:Y:S01]  /*15da0*/  FMUL.FTZ R96, R96, R10.reuse ;  /* 0x0000000a60607220 */ /* 0x080fe20000410000 */
[----:B------:R-:W-:Y:S01]  /*15db0*/  FMUL.FTZ R97, R97, R10 ;  /* 0x0000000a61617220 */ /* 0x000fe20000410000 */
[----:B-1----:R-:W-:-:S02]  /*15dc0*/  @!P1 IMAD R29, R11, 0x8, R2 ;  /* 0x000000080b1d9824 */ /* 0x002fc400078e0202 */
[----:B------:R-:W-:Y:S01]  /*15dd0*/  FADD.FTZ R11, R183, R46 ;  /* 0x0000002eb70b7221 */ /* 0x000fe20000010000 */
[----:B------:R-:W-:Y:S01]  /*15de0*/  F2FP.F16.F32.PACK_AB R183, R24, R183 ;  /* 0x000000b718b7723e */ /* 0x000fe200000000ff */
[-C--:B------:R-:W-:Y:S01]  /*15df0*/  FMUL.FTZ R100, R100, R10.reuse ;  /* 0x0000000a64647220 */ /* 0x080fe20000410000 */
[----:B------:R-:W-:Y:S01]  /*15e00*/  FMUL.FTZ R101, R101, R10 ;  /* 0x0000000a65657220 */ /* 0x000fe20000410000 */
[----:B------:R-:W-:Y:S01]  /*15e10*/  @!P1 IADD3 R29, R29, 0x28860, RZ ;  /* 0x000288601d1d9810 */ /* 0x000fe20007ffe0ff */
[----:B------:R-:W-:Y:S01]  /*15e20*/  FADD.FTZ R46, R24, R11 ;  /* 0x0000000b182e7221 */ /* 0x000fe20000010000 */
[----:B------:R-:W-:Y:S01]  /*15e30*/  FFMA.FTZ R11, R85, R42, -R36 ;  /* 0x0000002a550b7223 */ /* 0x000fe20000010824 */
[-C--:B------:R-:W-:Y:S01]  /*15e40*/  FMUL.FTZ R104, R104, R10.reuse ;  /* 0x0000000a68687220 */ /* 0x080fe20000410000 */
[----:B0-----:R-:W-:Y:S01]  /*15e50*/  @!P1 PRMT R33, RZ, 0x654, R29 ;  /* 0x00000654ff219816 */ /* 0x001fe2000000001d */
[----:B------:R-:W-:Y:S01]  /*15e60*/  FADD.FTZ R29, R21, R48 ;  /* 0x00000030151d7221 */ /* 0x000fe20000010000 */
[-C--:B------:R-:W-:Y:S01]  /*15e70*/  FMUL.FTZ R105, R105, R10.reuse ;  /* 0x0000000a69697220 */ /* 0x080fe20000410000 */
[----:B------:R-:W-:Y:S01]  /*15e80*/  FMUL.FTZ R108, R108, R10 ;  /* 0x0000000a6c6c7220 */ /* 0x000fe20000410000 */
[----:B------:R0:W-:Y:S01]  /*15e90*/  @!P1 SYNCS.ARRIVE.TRANS64.RED.A1T0 RZ, [R33+URZ], RZ ;  /* 0x000000ff21ff99a7 */ /* 0x0001e2000810043f */
[----:B------:R-:W-:Y:S01]  /*15ea0*/  FADD.FTZ R48, R176, R29 ;  /* 0x0000001db0307221 */ /* 0x000fe20000010000 */
[----:B------:R-:W-:Y:S01]  /*15eb0*/  FADD.FTZ R29, R177, R46 ;  /* 0x0000002eb11d7221 */ /* 0x000fe20000010000 */
[-CC-:B------:R-:W-:Y:S01]  /*15ec0*/  FFMA.FTZ R46, R67, R42.reuse, -R36.reuse ;  /* 0x0000002a432e7223 */ /* 0x180fe20000010824 */
[----:B------:R-:W-:Y:S01]  /*15ed0*/  MUFU.EX2 R11, R11 ;  /* 0x0000000b000b7308 */ /* 0x000fe20000000800 */
[C---:B------:R-:W-:Y:S01]  /*15ee0*/  F2FP.F16.F32.PACK_AB R177, R28.reuse, R177 ;  /* 0x000000b11cb1723e */ /* 0x040fe200000000ff */
[----:B------:R-:W-:Y:S01]  /*15ef0*/  FADD.FTZ R56, R28, R29 ;  /* 0x0000001d1c387221 */ /* 0x000fe20000010000 */
[-C--:B------:R-:W-:Y:S01]  /*15f00*/  FFMA.FTZ R29, R169, R42.reuse, -R36 ;  /* 0x0000002aa91d7223 */ /* 0x080fe20000010824 */
[----:B0-----:R-:W-:Y:S01]  /*15f10*/  FADD.FTZ R33, R153, R48 ;  /* 0x0000003099217221 */ /* 0x001fe20000010000 */
[-CC-:B------:R-:W-:Y:S01]  /*15f20*/  FFMA.FTZ R48, R71, R42.reuse, -R36.reuse ;  /* 0x0000002a47307223 */ /* 0x180fe20000010824 */
[----:B------:R-:W-:Y:S01]  /*15f30*/  F2FP.F16.F32.PACK_AB R169, R44, R15 ;  /* 0x0000000f2ca9723e */ /* 0x000fe200000000ff */
[----:B------:R-:W-:Y:S01]  /*15f40*/  FFMA.FTZ R36, R87, R42, -R36 ;  /* 0x0000002a57247223 */ /* 0x000fe20000010824 */
        /* <DEDUP_REMOVED lines=31> */
[----:B------:R-:W-:Y:S01]  /*16140*/  FMUL.FTZ R128, R128, R10 ;  /* 0x0000000a80807220 */ /* 0x000fe20000410000 */
[----:B------:R-:W-:Y:S01]  /*16150*/  FADD.FTZ R14, R170, R21 ;  /* 0x00000015aa0e7221 */ /* 0x000fe20000010000 */
[----:B------:R-:W-:Y:S01]  /*16160*/  FADD.FTZ R24, R6, R13 ;  /* 0x0000000d06187221 */ /* 0x000fe20000010000 */
[----:B------:R-:W-:Y:S01]  /*16170*/  F2FP.F16.F32.PACK_AB R170, R155, R170 ;  /* 0x000000aa9baa723e */ /* 0x000fe200000000ff */
[----:B------:R-:W-:Y:S01]  /*16180*/  FMUL.FTZ R129, R129, R10 ;  /* 0x0000000a81817220 */ /* 0x000fe20000410000 */
[----:B------:R-:W-:Y:S01]  /*16190*/  FADD.FTZ R13, R155, R14 ;  /* 0x0000000e9b0d7221 */ /* 0x000fe20000010000 */
[----:B------:R-:W-:Y:S01]  /*161a0*/  FADD.FTZ R21, R9, R24 ;  /* 0x0000001809157221 */ /* 0x000fe20000010000 */
[----:B------:R-:W3:Y:S01]  /*161b0*/  MUFU.EX2 R14, R75 ;  /* 0x0000004b000e7308 */ /* 0x000ee20000000800 */
[----:B------:R-:W-:Y:S01]  /*161c0*/  F2FP.F16.F32.PACK_AB R155, R3, R0 ;  /* 0x00000000039b723e */ /* 0x000fe200000000ff */
        /* <DEDUP_REMOVED lines=25> */
[----:B-1----:R-:W-:Y:S01]  /*16360*/  FADD.FTZ R9, R29, R24 ;  /* 0x000000181d097221 */ /* 0x002fe20000010000 */
[C---:B------:R-:W-:Y:S01]  /*16370*/  F2FP.F16.F32.PACK_AB R158, R159.reuse, R158 ;  /* 0x0000009e9f9e723e */ /* 0x040fe200000000ff */
[-C--:B------:R-:W-:Y:S01]  /*16380*/  FMUL.FTZ R90, R90, R81.reuse ;  /* 0x000000515a5a7220 */ /* 0x080fe20000410000 */
[----:B------:R-:W-:Y:S01]  /*16390*/  FADD.FTZ R13, R159, R28 ;  /* 0x0000001c9f0d7221 */ /* 0x000fe20000010000 */
[----:B--2---:R-:W-:Y:S01]  /*163a0*/  FADD.FTZ R6, R48, R9 ;  /* 0x0000000930067221 */ /* 0x004fe20000010000 */
[----:B------:R-:W-:Y:S01]  /*163b0*/  F2FP.F16.F32.PACK_AB R178, R27, R178 ;  /* 0x000000b21bb2723e */ /* 0x000fe200000000ff */
[----:B------:R-:W-:Y:S01]  /*163c0*/  FMUL.FTZ R91, R91, R81 ;  /* 0x000000515b5b7220 */ /* 0x000fe20000410000 */
[----:B------:R-:W-:Y:S01]  /*163d0*/  FADD.FTZ R8, R20, R13 ;  /* 0x0000000d14087221 */ /* 0x000fe20000010000 */
[----:B------:R-:W-:Y:S01]  /*163e0*/  FADD.FTZ R9, R161, R6 ;  /* 0x00000006a1097221 */ /* 0x000fe20000010000 */
[----:B------:R-:W-:Y:S01]  /*163f0*/  F2FP.F16.F32.PACK_AB R179, R32, R179 ;  /* 0x000000b320b3723e */ /* 0x000fe200000000ff */
[-C--:B------:R-:W-:Y:S01]  /*16400*/  FMUL.FTZ R94, R94, R81.reuse ;  /* 0x000000515e5e7220 */ /* 0x080fe20000410000 */
[----:B------:R-:W-:Y:S01]  /*16410*/  FADD.FTZ R3, R69, R8 ;  /* 0x0000000845037221 */ /* 0x000fe20000010000 */
[----:B---3--:R-:W-:Y:S01]  /*16420*/  FADD.FTZ R9, R14, R9 ;  /* 0x000000090e097221 */ /* 0x008fe20000010000 */
        /* <DEDUP_REMOVED lines=58> */
.L_x_7945:
[----:B------:R-:W-:Y:S05]  /*167d0*/  WARPSYNC.ALL ;  /* 0x0000000000007948 */ /* 0x000fea0003800000 */
[----:B------:R-:W-:Y:S06]  /*167e0*/  BAR.ARV 0x8, 0x120 ;  /* 0x0204800000007b1d */ /* 0x000fec0000002000 */
[----:B------:R-:W-:Y:S05]  /*167f0*/  @!P0 BRA `(.L_x_7956) ;  /* 0x0000000000048947 */ /* 0x000fea0003800000 */
[----:B------:R-:W-:Y:S01]  /*16800*/  BPT.TRAP 0x1 ;  /* 0x000000040000795c */ /* 0x000fe20000300000 */
.L_x_7956:
[----:B------:R-:W-:Y:S01]  /*16810*/  IMAD R11, R185, 0x8, R2 ;  /* 0x00000008b90b7824 */ /* 0x000fe200078e0202 */
[----:B------:R-:W-:-:S04]  /*16820*/  SHF.L.U32 R4, R190, 0x1f, RZ ;  /* 0x0000001fbe047819 */ /* 0x000fc800000006ff */
[----:B------:R0:W1:Y:S01]  /*16830*/  SYNCS.PHASECHK.TRANS64.TRYWAIT P2, [R11+URZ+0x28850], R4 ;  /* 0x028850040b0075a7 */ /* 0x000062000804017f */
[----:B------:R-:W-:Y:S05]  /*16840*/  @!P0 BRA `(.L_x_7957) ;  /* 0x0000000000048947 */ /* 0x000fea0003800000 */
[----:B------:R-:W-:Y:S01]  /*16850*/  BPT.TRAP 0x1 ;  /* 0x000000040000795c */ /* 0x000fe20000300000 */
.L_x_7957:
[----:B------:R-:W-:-:S05]  /*16860*/  VIADD R2, R2, 0x400 ;  /* 0x0000040002027836 */ /* 0x000fca0000000000 */
[----:B------:R-:W-:-:S04]  /*16870*/  SHF.R.U32.HI R2, RZ, 0x4, R2 ;  /* 0x00000004ff027819 */ /* 0x000fc80000011602 */
[----:B------:R-:W-:-:S04]  /*16880*/  LOP3.LUT R2, R2, 0x3fff, RZ, 0xc0, !PT ;  /* 0x00003fff02027812 */ /* 0x000fc800078ec0ff */
[----:B------:R-:W-:Y:S01]  /*16890*/  LOP3.LUT R2, R2, 0x4000000, RZ, 0xfc, !PT ;  /* 0x0400000002027812 */ /* 0x000fe200078efcff */
[----:B-1----:R-:W-:Y:S06]  /*168a0*/  @P2 BRA `(.L_x_7958) ;  /* 0x0000000000082947 */ /* 0x002fec0003800000 */
[----:B------:R-:W1:Y:S02]  /*168b0*/  SYNCS.PHASECHK.TRANS64.TRYWAIT P0, [R11+URZ+0x28850], R4 ;  /* 0x028850040b0075a7 */ /* 0x000e64000800017f */
[----:B-1----:R-:W-:Y:S05]  /*168c0*/  @!P0 BRA `(.L_x_7959) ;  /* 0x0000009c00688947 */ /* 0x002fea0003800000 */
.L_x_7958:
[----:B------:R-:W-:Y:S01]  /*168d0*/  IMAD.MOV.U32 R5, RZ, RZ, 0x40000040 ;  /* 0x40000040ff057424 */ /* 0x000fe200078e00ff */
[----:B01----:R-:W-:Y:S01]  /*168e0*/  LEA R4, R185, R2, 0xb ;  /* 0x00000002b9047211 */ /* 0x003fe200078e58ff */
[----:B------:R-:W-:Y:S05]  /*168f0*/  WARPSYNC.ALL ;  /* 0x0000000000007948 */ /* 0x000fea0003800000 */
[C---:B------:R-:W-:Y:S01]  /*16900*/  R2UR UR6, R4.reuse ;  /* 0x00000000040672ca */ /* 0x040fe200000e0000 */
[----:B------:R-:W-:Y:S01]  /*16910*/  WARPGROUP.ARRIVE ;  /* 0x00000000000079c5 */ /* 0x000fe20000000000 */
[----:B------:R-:W-:Y:S01]  /*16920*/  R2UR UR7, R5 ;  /* 0x00000000050772ca */ /* 0x000fe200000e0000 */
[----:B------:R-:W-:Y:S01]  /*16930*/  VIADD R8, R4, 0x80 ;  /* 0x0000008004087836 */ /* 0x000fe20000000000 */
[----:B------:R-:W0:Y:S01]  /*16940*/  SHFL.BFLY PT, R2, R3, 0x2, 0x1f ;  /* 0x0c401f0003027f89 */ /* 0x000e2200000e0000 */
[----:B------:R-:W-:Y:S01]  /*16950*/  IMAD.MOV.U32 R9, RZ, RZ, 0x40000040 ;  /* 0x40000040ff097424 */ /* 0x000fe200078e00ff */
[----:B------:R-:W-:Y:S01]  /*16960*/  IADD3 R185, R185, 0x1, RZ ;  /* 0x00000001b9b97810 */ /* 0x000fe20007ffe0ff */
[----:B------:R-:W-:-:S02]  /*16970*/  IMAD.MOV.U32 R5, RZ, RZ, 0x40000040 ;  /* 0x40000040ff057424 */ /* 0x000fc400078e00ff */
[----:B------:R-:W-:Y:S01]  /*16980*/  IMAD.MOV.U32 R37, RZ, RZ, RZ ;  /* 0x000000ffff257224 */ /* 0x000fe200078e00ff */
[----:B------:R-:W-:Y:S01]  /*16990*/  ISETP.NE.AND P0, PT, R185, 0x2, PT ;  /* 0x00000002b900780c */ /* 0x000fe20003f05270 */
[----:B------:R-:W-:-:S03]  /*169a0*/  VIADD R223, R223, 0x1 ;  /* 0x00000001dfdf7836 */ /* 0x000fc60000000000 */
[----:B------:R-:W-:Y:S01]  /*169b0*/  SEL R185, R185, RZ, P0 ;  /* 0x000000ffb9b97207 */ /* 0x000fe20000000000 */
[----:B------:R-:W-:Y:S01]  /*169c0*/  HGMMA.64x128x16.F32 R88, R180, gdesc[UR4].tnspB, R88, gsb0 ;  /* 0x41e00004b4587df0 */ /* 0x000fe20008000858 */
[----:B------:R-:W-:Y:S02]  /*169d0*/  R2UR UR6, R8 ;  /* 0x00000000080672ca */ /* 0x000fe400000e0000 */
[----:B------:R-:W-:Y:S01]  /*169e0*/  R2UR UR7, R9 ;  /* 0x00000000090772ca */ /* 0x000fe200000e0000 */
[----:B------:R-:W-:Y:S01]  /*169f0*/  IMAD.MOV.U32 R9, RZ, RZ, 0x40000040 ;  /* 0x40000040ff097424 */ /* 0x000fe200078e00ff */
[----:B------:R-:W-:Y:S01]  /*16a00*/  IADD3 R8, R4, 0x100, RZ ;  /* 0x0000010004087810 */ /* 0x000fe20007ffe0ff */
[----:B0-----:R-:W-:Y:S01]  /*16a10*/  FADD.FTZ R2, R2, R3 ;  /* 0x0000000302027221 */ /* 0x001fe20000010000 */
[----:B------:R-:W-:-:S04]  /*16a20*/  SEL R3, RZ, 0x1, P0 ;  /* 0x00000001ff037807 */ /* 0x000fc80000000000 */
[----:B------:R-:W-:Y:S01]  /*16a30*/  LOP3.LUT R190, R190, R3, RZ, 0x3c, !PT ;  /* 0x00000003bebe7212 */ /* 0x000fe200078e3cff */
        /* <DEDUP_REMOVED lines=28> */
[C---:B------:R-:W-:Y:S01]  /*16c00*/  IADD3 R8, R4.reuse, 0x300, RZ ;  /* 0x0000030004087810 */ /* 0x040fe20007ffe0ff */
[----:B------:R-:W-:Y:S01]  /*16c10*/  VIADD R4, R4, 0x380 ;  /* 0x0000038004047836 */ /* 0x000fe20000000000 */
[----:B------:R-:W-:Y:S02]  /*16c20*/  WARPGROUP.DEPBAR.LE gsb0, 0x0 ;  /* 0x00008000000079c5 */ /* 0x000fe40000010000 */
[----:B------:R-:W-:-:S07]  /*16c30*/  WARPGROUP.ARRIVE ;  /* 0x00000000000079c5 */ /* 0x000fce0000000000 */
[----:B------:R-:W-:Y:S01]  /*16c40*/  HGMMA.64x128x16.F32 R88, R156, gdesc[UR4].tnspB, R88, gsb0 ;  /* 0x41e000049c587df0 */ /* 0x000fe20008000858 */
[----:B------:R-:W-:Y:S01]  /*16c50*/  R2UR UR6, R8 ;  /* 0x00000000080672ca */ /* 0x000fe200000e0000 */
[----:B------:R-:W-:Y:S01]  /*16c60*/  @!P1 VIADD R8, R11, 0x28860 ;  /* 0x000288600b089836 */ /* 0x000fe20000000000 */
[----:B------:R-:W-:-:S04]  /*16c70*/  R2UR UR7, R9 ;  /* 0x00000000090772ca */ /* 0x000fc800000e0000 */
[----:B------:R-:W-:Y:S01]  /*16c80*/  @!P1 PRMT R8, RZ, 0x654, R8 ;  /* 0x00000654ff089816 */ /* 0x000fe20000000008 */
[----:B------:R-:W-:Y:S02]  /*16c90*/  WARPGROUP.DEPBAR.LE gsb0, 0x0 ;  /* 0x00008000000079c5 */ /* 0x000fe40000010000 */
[----:B------:R-:W-:-:S06]  /*16ca0*/  WARPGROUP.ARRIVE ;  /* 0x00000000000079c5 */ /* 0x000fcc0000000000 */
[----:B------:R-:W-:Y:S01]  /*16cb0*/  HGMMA.64x128x16.F32 R88, R160, gdesc[UR4].tnspB, R88, gsb0 ;  /* 0x41e00004a0587df0 */ /* 0x000fe20008000858 */
[----:B------:R-:W-:Y:S02]  /*16cc0*/  R2UR UR6, R4 ;  /* 0x00000000040672ca */ /* 0x000fe400000e0000 */
[----:B------:R-:W-:Y:S02]  /*16cd0*/  R2UR UR7, R5 ;  /* 0x00000000050772ca */ /* 0x000fe400000e0000 */
[----:B------:R-:W0:Y:S02]  /*16ce0*/  SHFL.BFLY PT, R5, R0, 0x2, 0x1f ;  /* 0x0c401f0000057f89 */ /* 0x000e2400000e0000 */
[----:B0-----:R-:W-:Y:S01]  /*16cf0*/  FADD.FTZ R4, R5, R0 ;  /* 0x0000000005047221 */ /* 0x001fe20000010000 */
[----:B------:R-:W-:Y:S01]  /*16d00*/  IMAD.MOV.U32 R0, RZ, RZ, -0x800000 ;  /* 0xff800000ff007424 */ /* 0x000fe200078e00ff */
[----:B------:R-:W0:Y:S04]  /*16d10*/  SHFL.BFLY PT, R5, R2, 0x1, 0x1f ;  /* 0x0c201f0002057f89 */ /* 0x000e2800000e0000 */
[----:B------:R-:W1:Y:S01]  /*16d20*/  SHFL.BFLY PT, R9, R4, 0x1, 0x1f ;  /* 0x0c201f0004097f89 */ /* 0x000e6200000e0000 */
[----:B0-----:R-:W-:Y:S01]  /*16d30*/  FADD.FTZ R10, R2, R5 ;  /* 0x00000005020a7221 */ /* 0x001fe20000010000 */
[----:B-1----:R-:W-:-:S04]  /*16d40*/  FADD.FTZ R9, R4, R9 ;  /* 0x0000000904097221 */ /* 0x002fc80000010000 */
[----:B------:R-:W-:Y:S02]  /*16d50*/  FSETP.NE.FTZ.AND P2, PT, R10, RZ, PT ;  /* 0x000000ff0a00720b */ /* 0x000fe40003f55000 */
[----:B------:R-:W-:Y:S02]  /*16d60*/  MOV R4, RZ ;  /* 0x000000ff00047202 */ /* 0x000fe40000000f00 */
[----:B------:R-:W-:-:S09]  /*16d70*/  FSETP.NE.FTZ.AND P3, PT, R9, RZ, PT ;  /* 0x000000ff0900720b */ /* 0x000fd20003f75000 */
        /* <DEDUP_REMOVED lines=8> */
[----:B-1----:R-:W-:-:S04]  /*16e00*/  @P3 FMUL.FTZ R6, R6, 0.69314718246459960938 ;  /* 0x3f31721806063820 */ /* 0x002fc80000410000 */
[----:B------:R-:W-:Y:S01]  /*16e10*/  @P3 FFMA.FTZ R0, R11, R7, R6 ;  /* 0x000000070b003223 */ /* 0x000fe20000010006 */
        /* <DEDUP_REMOVED lines=37> */
[----:B------:R-:W-:Y:S01]  /*17070*/  PLOP3.LUT P1, PT, PT, PT, PT, 0x8, 0x0 ;  /* 0x000000000000781c */ /* 0x000fe20003f2e170 */
        /* <DEDUP_REMOVED lines=32> */
.L_x_7854:
[----:B------:R-:W-:Y:S05]  /*17280*/  WARPSYNC.ALL ;  /* 0x0000000000007948 */ /* 0x000fea0003800000 */
[----:B------:R-:W1:Y:S08]  /*17290*/  S2UR UR5, SR_CgaCtaId ;  /* 0x00000000000579c3 */ /* 0x000e700000008800 */
[----:B------:R-:W-:Y:S06]  /*172a0*/  BAR.SYNC.DEFER_BLOCKING 0x5, 0x120 ;  /* 0x0144800000007b1d */ /* 0x000fec0000010000 */
[----:B------:R-:W-:Y:S01]  /*172b0*/  UMOV UR4, 0x400 ;  /* 0x0000040000047882 */ /* 0x000fe20000000000 */
[----:B------:R-:W-:Y:S01]  /*172c0*/  BSSY B0, `(.L_x_7960) ;  /* 0x00001c7000007945 */ /* 0x000fe20003800000 */
[----:B-1----:R-:W-:-:S06]  /*172d0*/  ULEA UR4, UR5, UR4, 0x18 ;  /* 0x0000000405047291 */ /* 0x002fcc000f8ec03f */
[----:B------:R-:W-:-:S05]  /*172e0*/  IMAD.U32 R2, RZ, RZ, UR4 ;  /* 0x00000004ff027e24 */ /* 0x000fca000f8e00ff */
[----:B------:R1:W2:Y:S01]  /*172f0*/  LDS.128 R192, [R2+0x288d0] ;  /* 0x0288d00002c07984 */ /* 0x0002a20000000c00 */
[----:B------:R-:W-:Y:S06]  /*17300*/  BAR.ARV 0x4, 0x120 ;  /* 0x0104800000007b1d */ /* 0x000fec0000002000 */
[----:B------:R-:W-:Y:S05]  /*17310*/  @P1 BRA `(.L_x_7961) ;  /* 0x0000001000a81947 */ /* 0x000fea0003800000 */
[----:B------:R-:W3:Y:S01]  /*17320*/  S2R R5, SR_SWINHI ;  /* 0x0000000000057919 */ /* 0x000ee20000002f00 */
        /* <DEDUP_REMOVED lines=10> */
[----:B---3--:R-:W-:-:S03]  /*173d0*/  MOV R21, R5 ;  /* 0x0000000500157202 */ /* 0x008fc60000000f00 */
[----:B------:R-:W-:-:S03]  /*173e0*/  IMAD.WIDE R8, R232, 0x2, R20 ;  /* 0x00000002e8087825 */ /* 0x000fc600078e0214 */
[C---:B------:R-:W-:Y:S02]  /*173f0*/  IADD3 R91, P5, R8.reuse, 0x20, RZ ;  /* 0x00000020085b7810 */ /* 0x040fe40007fbe0ff */
[C---:B------:R-:W-:Y:S02]  /*17400*/  LOP3.LUT R29, R8.reuse, 0x380, RZ, 0xc0, !PT ;  /* 0x00000380081d7812 */ /* 0x040fe400078ec0ff */
[----:B------:R-:W-:Y:S02]  /*17410*/  IADD3 R93, P0, R8, 0x40, RZ ;  /* 0x00000040085d7810 */ /* 0x000fe40007f1e0ff */
[----:B------:R-:W-:Y:S02]  /*17420*/  LOP3.LUT R4, R91, 0x380, RZ, 0xc0, !PT ;  /* 0x000003805b047812 */ /* 0x000fe400078ec0ff */
[----:B------:R-:W-:Y:S01]  /*17430*/  SHF.R.U64 R29, R29, 0x3, RZ ;  /* 0x000000031d1d7819 */ /* 0x000fe200000012ff */
[----:B------:R-:W-:Y:S01]  /*17440*/  IMAD.X R7, RZ, RZ, R9, P0 ;  /* 0x000000ffff077224 */ /* 0x000fe200000e0609 */
[----:B------:R-:W-:-:S02]  /*17450*/  IADD3.X R5, RZ, R9, RZ, P5, !PT ;  /* 0x00000009ff057210 */ /* 0x000fc40002ffe4ff */
        /* <DEDUP_REMOVED lines=8> */
[----:B------:R-:W-:Y:S01]  /*174e0*/  SHF.R.U64 R4, R4, 0x3, RZ ;  /* 0x0000000304047819 */ /* 0x000fe200000012ff */
[--C-:B------:R-:W-:Y:S01]  /*174f0*/  IMAD.X R27, RZ, RZ, R9.reuse, P4 ;  /* 0x000000ffff1b7224 */ /* 0x100fe200020e0609 */
[----:B------:R-:W-:Y:S01]  /*17500*/  LOP3.LUT R8, R29, R8, RZ, 0x3c, !PT ;  /* 0x000000081d087212 */ /* 0x000fe200078e3cff */
[----:B------:R-:W-:Y:S01]  /*17510*/  IMAD.X R29, RZ, RZ, R9, P5 ;  /* 0x000000ffff1d7224 */ /* 0x000fe200028e0609 */
[----:B------:R-:W-:Y:S02]  /*17520*/  SHF.R.U64 R6, R6, 0x3, RZ ;  /* 0x0000000306067819 */ /* 0x000fe400000012ff */
[----:B------:R-:W-:Y:S02]  /*17530*/  LOP3.LUT R4, R4, R91, RZ, 0x3c, !PT ;  /* 0x0000005b04047212 */ /* 0x000fe400078e3cff */
[----:B------:R-:W-:Y:S02]  /*17540*/  LOP3.LUT R26, R101, 0x380, RZ, 0xc0, !PT ;  /* 0x00000380651a7812 */ /* 0x000fe400078ec0ff */
[----:B------:R-:W-:-:S02]  /*17550*/  LOP3.LUT R12, R95, 0x380, RZ, 0xc0, !PT ;  /* 0x000003805f0c7812 */ /* 0x000fc400078ec0ff */
[----:B------:R-:W-:Y:S02]  /*17560*/  LOP3.LUT R14, R97, 0x380, RZ, 0xc0, !PT ;  /* 0x00000380610e7812 */ /* 0x000fe400078ec0ff */
[----:B------:R-:W-:Y:S02]  /*17570*/  MOV R91, R8 ;  /* 0x00000008005b7202 */ /* 0x000fe40000000f00 */
[----:B------:R-:W-:Y:S02]  /*17580*/  IADD3.X R25, RZ, R9, RZ, P3, !PT ;  /* 0x00000009ff197210 */ /* 0x000fe40001ffe4ff */
[----:B------:R-:W-:Y:S02]  /*17590*/  LOP3.LUT R24, R99, 0x380, RZ, 0xc0, !PT ;  /* 0x0000038063187812 */ /* 0x000fe400078ec0ff */
[----:B------:R-:W-:Y:S02]  /*175a0*/  LOP3.LUT R28, R103, 0x380, RZ, 0xc0, !PT ;  /* 0x00000380671c7812 */ /* 0x000fe400078ec0ff */
[----:B------:R-:W-:-:S02]  /*175b0*/  F2FP.F16.F32.PACK_AB R8, R58, R11 ;  /* 0x0000000b3a08723e */ /* 0x000fc400000000ff */
[----:B------:R-:W-:Y:S02]  /*175c0*/  LOP3.LUT R6, R6, R93, RZ, 0x3c, !PT ;  /* 0x0000005d06067212 */ /* 0x000fe400078e3cff */
[----:B------:R-:W-:Y:S02]  /*175d0*/  F2FP.F16.F32.PACK_AB R9, R89, R90 ;  /* 0x0000005a5909723e */ /* 0x000fe400000000ff */
[----:B------:R-:W-:Y:S02]  /*175e0*/  F2FP.F16.F32.PACK_AB R11, R87, R88 ;  /* 0x00000058570b723e */ /* 0x000fe400000000ff */
[----:B------:R-:W-:Y:S02]  /*175f0*/  SHF.R.U64 R26, R26, 0x3, RZ ;  /* 0x000000031a1a7819 */ /* 0x000fe400000012ff */
[----:B------:R-:W-:Y:S01]  /*17600*/  SHF.R.U64 R12, R12, 0x3, RZ ;  /* 0x000000030c0c7819 */ /* 0x000fe200000012ff */
[----:B------:R3:W-:Y:S01]  /*17610*/  STSM.16.M88.4 [R91], R8 ;  /* 0x000000085b007844 */ /* 0x0007e20000000200 */
[----:B------:R-:W-:-:S02]  /*17620*/  SHF.R.U64 R14, R14, 0x3, RZ ;  /* 0x000000030e0e7819 */ /* 0x000fc400000012ff */
[----:B------:R-:W-:Y:S02]  /*17630*/  SHF.R.U64 R24, R24, 0x3, RZ ;  /* 0x0000000318187819 */ /* 0x000fe400000012ff */
[----:B------:R-:W-:Y:S02]  /*17640*/  SHF.R.U64 R28, R28, 0x3, RZ ;  /* 0x000000031c1c7819 */ /* 0x000fe400000012ff */
[----:B------:R-:W-:Y:S02]  /*17650*/  MOV R90, R4 ;  /* 0x00000004005a7202 */ /* 0x000fe40000000f00 */
[----:B------:R-:W-:Y:S02]  /*17660*/  MOV R89, R6 ;  /* 0x0000000600597202 */ /* 0x000fe40000000f00 */
[----:B------:R-:W-:Y:S02]  /*17670*/  LOP3.LUT R26, R26, R101, RZ, 0x3c, !PT ;  /* 0x000000651a1a7212 */ /* 0x000fe400078e3cff */
[----:B------:R-:W-:Y:S01]  /*17680*/  F2FP.F16.F32.PACK_AB R4, R50, R49 ;  /* 0x000000313204723e */ /* 0x000fe200000000ff */
[----:B------:R-:W-:Y:S01]  /*17690*/  IMAD.MOV.U32 R49, RZ, RZ, RZ ;  /* 0x000000ffff317224 */ /* 0x000fe200078e00ff */
[----:B------:R-:W-:-:S02]  /*176a0*/  F2FP.F16.F32.PACK_AB R5, R85, R86 ;  /* 0x000000565505723e */ /* 0x000fc400000000ff */
[----:B------:R-:W-:Y:S02]  /*176b0*/  F2FP.F16.F32.PACK_AB R6, R57, R48 ;  /* 0x000000303906723e */ /* 0x000fe400000000ff */
[----:B------:R-:W-:Y:S02]  /*176c0*/  F2FP.F16.F32.PACK_AB R7, R83, R84 ;  /* 0x000000545307723e */ /* 0x000fe400000000ff */
[----:B------:R-:W-:Y:S02]  /*176d0*/  LOP3.LUT R12, R12, R95, RZ, 0x3c, !PT ;  /* 0x0000005f0c0c7212 */ /* 0x000fe400078e3cff */
[----:B------:R-:W-:Y:S01]  /*176e0*/  LOP3.LUT R14, R14, R97, RZ, 0x3c, !PT ;  /* 0x000000610e0e7212 */ /* 0x000fe200078e3cff */
[----:B------:R-:W-:Y:S01]  /*176f0*/  STSM.16.M88.4 [R90], R4 ;  /* 0x000000045a007844 */ /* 0x000fe20000000200 */
[----:B---3--:R-:W-:Y:S02]  /*17700*/  F2FP.F16.F32.PACK_AB R8, R56, R47 ;  /* 0x0000002f3808723e */ /* 0x008fe400000000ff */
[----:B------:R-:W-:-:S02]  /*17710*/  F2FP.F16.F32.PACK_AB R9, R81, R82 ;  /* 0x000000525109723e */ /* 0x000fc400000000ff */
[----:B------:R-:W-:Y:S02]  /*17720*/  F2FP.F16.F32.PACK_AB R10, R55, R46 ;  /* 0x0000002e370a723e */ /* 0x000fe400000000ff */
[----:B------:R-:W-:Y:S02]  /*17730*/  F2FP.F16.F32.PACK_AB R11, R79, R80 ;  /* 0x000000504f0b723e */ /* 0x000fe400000000ff */
[----:B------:R-:W-:Y:S02]  /*17740*/  LOP3.LUT R24, R24, R99, RZ, 0x3c, !PT ;  /* 0x0000006318187212 */ /* 0x000fe400078e3cff */
[----:B------:R-:W-:Y:S01]  /*17750*/  LOP3.LUT R28, R28, R103, RZ, 0x3c, !PT ;  /* 0x000000671c1c7212 */ /* 0x000fe200078e3cff */
[----:B------:R3:W-:Y:S01]  /*17760*/  STSM.16.M88.4 [R89], R8 ;  /* 0x0000000859007844 */ /* 0x0007e20000000200 */
[----:B------:R-:W-:Y:S02]  /*17770*/  MOV R58, R26 ;  /* 0x0000001a003a7202 */ /* 0x000fe40000000f00 */
[----:B------:R-:W-:-:S02]  /*17780*/  MOV R88, R12 ;  /* 0x0000000c00587202 */ /* 0x000fc40000000f00 */
[----:B------:R-:W-:Y:S02]  /*17790*/  MOV R87, R14 ;  /* 0x0000000e00577202 */ /* 0x000fe40000000f00 */
[----:B------:R-:W-:Y:S02]  /*177a0*/  F2FP.F16.F32.PACK_AB R26, R51, R42 ;  /* 0x0000002a331a723e */ /* 0x000fe400000000ff */
[----:B------:R-:W-:Y:S02]  /*177b0*/  MOV R59, R24 ;  /* 0x00000018003b7202 */ /* 0x000fe40000000f00 */
[----:B------:R-:W-:Y:S02]  /*177c0*/  F2FP.F16.F32.PACK_AB R12, R54, R45 ;  /* 0x0000002d360c723e */ /* 0x000fe400000000ff */
[----:B------:R-:W-:Y:S02]  /*177d0*/  F2FP.F16.F32.PACK_AB R13, R77, R78 ;  /* 0x0000004e4d0d723e */ /* 0x000fe400000000ff */
[----:B------:R-:W-:-:S02]  /*177e0*/  F2FP.F16.F32.PACK_AB R14, R53, R44 ;  /* 0x0000002c350e723e */ /* 0x000fc400000000ff */
[----:B------:R-:W-:Y:S02]  /*177f0*/  F2FP.F16.F32.PACK_AB R15, R75, R76 ;  /* 0x0000004c4b0f723e */ /* 0x000fe400000000ff */
[----:B------:R-:W-:Y:S02]  /*17800*/  MOV R42, R28 ;  /* 0x0000001c002a7202 */ /* 0x000fe40000000f00 */
[----:B------:R-:W-:Y:S01]  /*17810*/  F2FP.F16.F32.PACK_AB R24, R52, R43 ;  /* 0x0000002b3418723e */ /* 0x000fe200000000ff */
[----:B------:R-:W-:Y:S01]  /*17820*/  STSM.16.M88.4 [R88], R12 ;  /* 0x0000000c58007844 */ /* 0x000fe20000000200 */
[----:B------:R-:W-:Y:S02]  /*17830*/  F2FP.F16.F32.PACK_AB R25, R73, R74 ;  /* 0x0000004a4919723e */ /* 0x000fe400000000ff */
[----:B------:R-:W-:Y:S02]  /*17840*/  F2FP.F16.F32.PACK_AB R27, R71, R72 ;  /* 0x00000048471b723e */ /* 0x000fe400000000ff */
[----:B------:R-:W-:-:S02]  /*17850*/  F2FP.F16.F32.PACK_AB R28, R40, R31 ;  /* 0x0000001f281c723e */ /* 0x000fc400000000ff */
[----:B------:R-:W-:Y:S01]  /*17860*/  ISETP.NE.U32.AND P2, PT, RZ, UR4, PT ;  /* 0x00000004ff007c0c */ /* 0x000fe2000bf45070 */
[----:B------:R-:W-:Y:S01]  /*17870*/  STSM.16.M88.4 [R87], R24 ;  /* 0x0000001857007844 */ /* 0x000fe20000000200 */
[----:B---3--:R-:W-:Y:S02]  /*17880*/  IADD3 R8, P0, R220, UR4, RZ ;  /* 0x00000004dc087c10 */ /* 0x008fe4000ff1e0ff */
[----:B------:R-:W-:Y:S02]  /*17890*/  F2FP.F16.F32.PACK_AB R29, R69, R70 ;  /* 0x00000046451d723e */ /* 0x000fe400000000ff */
[----:B------:R-:W-:Y:S02]  /*178a0*/  F2FP.F16.F32.PACK_AB R31, R67, R68 ;  /* 0x00000044431f723e */ /* 0x000fe400000000ff */
[----:B------:R-:W-:Y:S02]  /*178b0*/  F2FP.F16.F32.PACK_AB R4, R39, R38 ;  /* 0x000000262704723e */ /* 0x000fe400000000ff */
[----:B------:R-:W-:Y:S01]  /*178c0*/  F2FP.F16.F32.PACK_AB R5, R61, R62 ;  /* 0x0000003e3d05723e */ /* 0x000fe200000000ff */
[----:B------:R-:W-:Y:S01]  /*178d0*/  STSM.16.M88.4 [R59], R28 ;  /* 0x0000001c3b007844 */ /* 0x000fe20000000200 */
[----:B------:R-:W-:-:S02]  /*178e0*/  F2FP.F16.F32.PACK_AB R6, R37, R36 ;  /* 0x000000242506723e */ /* 0x000fc400000000ff */
[----:B------:R-:W-:Y:S01]  /*178f0*/  F2FP.F16.F32.PACK_AB R7, R151, R60 ;  /* 0x0000003c9707723e */ /* 0x000fe200000000ff */
[----:B------:R-:W-:Y:S01]  /*17900*/  STSM.16.M88.4 [R58], R32 ;  /* 0x000000203a007844 */ /* 0x000fe20000000200 */
        /* <DEDUP_REMOVED lines=12> */
[----:B------:R-:W-:-:S03]  /*179d0*/  IADD3 R11, R16, R202, RZ ;  /* 0x000000ca100b7210 */ /* 0x000fc60007ffe0ff */
[----:B------:R4:W5:Y:S02]  /*179e0*/  @P0 LDG.E R47, desc[UR38][R220.64] ;  /* 0x00000026dc2f0981 */ /* 0x000964000c1e1900 */
[----:B---3--:R-:W-:Y:S01]  /*179f0*/  IMAD.WIDE R4, R11, 0x2, R20 ;  /* 0x000000020b047825 */ /* 0x008fe200078e0214 */
[----:B------:R-:W-:Y:S06]  /*17a00*/  @P0 BRA `(.L_x_7962) ;  /* 0x0000000000100947 */ /* 0x000fec0003800000 */
[----:B------:R-:W-:Y:S05]  /*17a10*/  @!P2 BRA `(.L_x_7962) ;  /* 0x00000000000ca947 */ /* 0x000fea0003800000 */
[----:B------:R-:W3:Y:S04]  /*17a20*/  LDG.E R6, desc[UR38][R8.64] ;  /* 0x0000002608067981 */ /* 0x000ee8000c1e1900 */
[----:B-----5:R-:W3:Y:S02]  /*17a30*/  LDG.E R47, desc[UR38][R8.64+0x4] ;  /* 0x00000426082f7981 */ /* 0x020ee4000c1e1900 */
[----:B---3--:R-:W-:-:S07]  /*17a40*/  IMAD.IADD R47, R47, 0x1, -R6 ;  /* 0x000000012f2f7824 */ /* 0x008fce00078e0a06 */
.L_x_7962:
[----:B------:R-:W-:Y:S01]  /*17a50*/  SHF.R.S32.HI R48, RZ, 0x1f, R218 ;  /* 0x0000001fff307819 */ /* 0x000fe200000114da */
[----:B------:R-:W-:Y:S01]  /*17a60*/  ULDC.64 UR4, c[0x0][0xb70] ;  /* 0x0002dc0000047ab9 */ /* 0x000fe20000000a00 */
[--C-:B-----5:R-:W-:Y:S01]  /*17a70*/  SHF.R.S32.HI R21, RZ, 0x1f, R49.reuse ;  /* 0x0000001fff157819 */ /* 0x120fe20000011431 */
[----:B------:R-:W-:Y:S01]  /*17a80*/  IMAD.MOV.U32 R20, RZ, RZ, R49 ;  /* 0x000000ffff147224 */ /* 0x000fe200078e0031 */
[----:B----4-:R-:W-:Y:S01]  /*17a90*/  IADD3 R9, P0, R4, 0x1000, RZ ;  /* 0x0000100004097810 */ /* 0x010fe20007f1e0ff */
[----:B------:R-:W-:Y:S01]  /*17aa0*/  IMAD R11, R48, UR4, RZ ;  /* 0x00000004300b7c24 */ /* 0x000fe2000f8e02ff */
[----:B------:R-:W-:Y:S01]  /*17ab0*/  SEL R225, R225, RZ, !P2 ;  /* 0x000000ffe1e17207 */ /* 0x000fe20005000000 */
[----:B------:R-:W-:Y:S01]  /*17ac0*/  IMAD.WIDE.U32 R6, R218, UR4, R20 ;  /* 0x00000004da067c25 */ /* 0x000fe2000f8e0014 */
[----:B------:R-:W-:Y:S02]  /*17ad0*/  LOP3.LUT R8, R9, 0x380, RZ, 0xc0, !PT ;  /* 0x0000038009087812 */ /* 0x000fe400078ec0ff */
[----:B------:R-:W-:Y:S01]  /*17ae0*/  SEL R51, R222, RZ, !P2 ;  /* 0x000000ffde337207 */ /* 0x000fe20005000000 */
[----:B------:R-:W-:Y:S01]  /*17af0*/  IMAD R11, R218, UR5, R11 ;  /* 0x00000005da0b7c24 */ /* 0x000fe2000f8e020b */
[----:B------:R-:W-:Y:S01]  /*17b00*/  SHF.R.U64 R8, R8, 0x3, RZ ;  /* 0x0000000308087819 */ /* 0x000fe200000012ff */
[----:B------:R-:W-:Y:S01]  /*17b10*/  ULDC.64 UR4, c[0x0][0xb78] ;  /* 0x0002de0000047ab9 */ /* 0x000fe20000000a00 */
[----:B------:R-:W-:-:S02]  /*17b20*/  IADD3 R25, P2, R4, 0x3000, RZ ;  /* 0x0000300004197810 */ /* 0x000fc40007f5e0ff */
[----:B------:R-:W-:Y:S01]  /*17b30*/  IADD3 R7, R7, R11, RZ ;  /* 0x0000000b07077210 */ /* 0x000fe20007ffe0ff */
[----:B------:R-:W-:Y:S01]  /*17b40*/  IMAD R11, R224, 0x80, R213 ;  /* 0x00000080e00b7824 */ /* 0x000fe200078e02d5 */
[----:B------:R-:W-:Y:S01]  /*17b50*/  LOP3.LUT R8, R8, R9, RZ, 0x3c, !PT ;  /* 0x0000000908087212 */ /* 0x000fe200078e3cff */
[----:B------:R-:W-:Y:S01]  /*17b60*/  IMAD R9, R225, UR4, RZ ;  /* 0x00000004e1097c24 */ /* 0x000fe2000f8e02ff */
[----:B------:R-:W-:Y:S01]  /*17b70*/  IADD3 R13, P1, R4, 0x2000, RZ ;  /* 0x00002000040d7810 */ /* 0x000fe20007f3e0ff */
[----:B------:R-:W-:Y:S01]  /*17b80*/  IMAD.WIDE.U32 R6, R51, UR4, R6 ;  /* 0x0000000433067c25 */ /* 0x000fe2000f8e0006 */
[----:B------:R-:W-:Y:S02]  /*17b90*/  LOP3.LUT R24, R25, 0x380, RZ, 0xc0, !PT ;  /* 0x0000038019187812 */ /* 0x000fe400078ec0ff */
[----:B------:R-:W-:Y:S01]  /*17ba0*/  LOP3.LUT R12, R13, 0x380, RZ, 0xc0, !PT ;  /* 0x000003800d0c7812 */ /* 0x000fe200078ec0ff */
[----:B------:R-:W-:Y:S01]  /*17bb0*/  IMAD R10, R51, UR5, R9 ;  /* 0x00000005330a7c24 */ /* 0x000fe2000f8e0209 */
[----:B------:R-:W-:Y:S01]  /*17bc0*/  SHF.R.S32.HI R9, RZ, 0x1f, R11 ;  /* 0x0000001fff097819 */ /* 0x000fe2000001140b */
[----:B------:R-:W-:Y:S01]  /*17bd0*/  ULDC.64 UR4, c[0x0][0xb40] ;  /* 0x0002d00000047ab9 */ /* 0x000fe20000000a00 */
[----:B------:R-:W-:-:S02]  /*17be0*/  IADD3 R6, P4, R11, R6, RZ ;  /* 0x000000060b067210 */ /* 0x000fc40007f9e0ff */
[----:B------:R-:W-:Y:S02]  /*17bf0*/  SHF.R.U64 R24, R24, 0x3, RZ ;  /* 0x0000000318187819 */ /* 0x000fe400000012ff */
[----:B------:R-:W-:Y:S02]  /*17c00*/  IADD3.X R9, R9, R7, R10, P4, !PT ;  /* 0x0000000709097210 */ /* 0x000fe400027fe40a */
[----:B------:R-:W-:Y:S02]  /*17c10*/  LEA R44, P5, R6, UR4, 0x2 ;  /* 0x00000004062c7c11 */ /* 0x000fe4000f8a10ff */
[----:B------:R-:W-:Y:S02]  /*17c20*/  SHF.R.U64 R12, R12, 0x3, RZ ;  /* 0x000000030c0c7819 */ /* 0x000fe400000012ff */
[----:B------:R-:W-:Y:S01]  /*17c30*/  LEA.HI.X R45, R6, UR5, R9, 0x2, P5 ;  /* 0x00000005062d7c11 */ /* 0x000fe2000a8f1409 */
[--C-:B------:R-:W-:Y:S01]  /*17c40*/  IMAD.X R9, RZ, RZ, R5.reuse, P0 ;  /* 0x000000ffff097224 */ /* 0x100fe200000e0605 */
[----:B------:R-:W-:Y:S01]  /*17c50*/  LOP3.LUT R24, R24, R25, RZ, 0x3c, !PT ;  /* 0x0000001918187212 */ /* 0x000fe200078e3cff */
[----:B------:R-:W-:Y:S01]  /*17c60*/  IMAD.X R25, RZ, RZ, R5, P2 ;  /* 0x000000ffff197224 */ /* 0x000fe200010e0605 */
[----:B------:R-:W-:Y:S01]  /*17c70*/  LOP3.LUT P0, RZ, R227, 0x3, RZ, 0xc0, !PT ;  /* 0x00000003e3ff7812 */ /* 0x000fe2000780c0ff */
[----:B------:R-:W-:Y:S01]  /*17c80*/  ULDC.64 UR4, c[0x0][0xaa0] ;  /* 0x0002a80000047ab9 */ /* 0x000fe20000000a00 */
[----:B------:R-:W-:-:S02]  /*17c90*/  IADD3 R29, P3, R4, 0x4000, RZ ;  /* 0x00004000041d7810 */ /* 0x000fc40007f7e0ff */
[C---:B------:R-:W-:Y:S02]  /*17ca0*/  IADD3 R33, P4, R4.reuse, 0x5000, RZ ;  /* 0x0000500004217810 */ /* 0x040fe40007f9e0ff */
[----:B------:R-:W-:Y:S02]  /*17cb0*/  IADD3 R37, P5, R4, 0x6000, RZ ;  /* 0x0000600004257810 */ /* 0x000fe40007fbe0ff */
[C---:B------:R-:W-:Y:S02]  /*17cc0*/  IADD3 R6, R11.reuse, 0x8, RZ ;  /* 0x000000080b067810 */ /* 0x040fe40007ffe0ff */
[----:B------:R-:W-:Y:S01]  /*17cd0*/  LOP3.LUT R12, R12, R13, RZ, 0x3c, !PT ;  /* 0x0000000d0c0c7212 */ /* 0x000fe200078e3cff */
[----:B------:R-:W-:Y:S01]  /*17ce0*/  IMAD.X R13, RZ, RZ, R5, P1 ;  /* 0x000000ffff0d7224 */ /* 0x000fe200008e0605 */
[----:B------:R-:W-:Y:S02]  /*17cf0*/  IADD3 R7, P2, R4, 0x7000, RZ ;  /* 0x0000700004077810 */ /* 0x000fe40007f5e0ff */
[----:B------:R-:W-:-:S02]  /*17d00*/  ISETP.GE.OR P1, PT, R11, R47, P0 ;  /* 0x0000002f0b00720c */ /* 0x000fc40000726670 */
[----:B------:R-:W-:Y:S01]  /*17d10*/  LOP3.LUT R28, R29, 0x380, RZ, 0xc0, !PT ;  /* 0x000003801d1c7812 */ /* 0x000fe200078ec0ff */
[----:B------:R-:W-:Y:S01]  /*17d20*/  IMAD.X R41, RZ, RZ, R5, P2 ;  /* 0x000000ffff297224 */ /* 0x000fe200010e0605 */
        /* <DEDUP_REMOVED lines=15> */
[----:B------:R-:W-:Y:S01]  /*17e20*/  IMAD.X R33, RZ, RZ, R5, P4 ;  /* 0x000000ffff217224 */ /* 0x000fe200020e0605 */
[----:B------:R-:W-:Y:S01]  /*17e30*/  LOP3.LUT R36, R36, R37, RZ, 0x3c, !PT ;  /* 0x0000002524247212 */ /* 0x000fe200078e3cff */
[----:B------:R-:W5:Y:S01]  /*17e40*/  LD.E.128 R12, desc[UR38][R12.64] ;  /* 0x000000260c0c7980 */ /* 0x000f62000c101d00 */
[----:B------:R-:W-:-:S02]  /*17e50*/  LOP3.LUT R4, R11, R4, RZ, 0x3c, !PT ;  /* 0x000000040b047212 */ /* 0x000fc400078e3cff */
[----:B------:R-:W-:Y:S01]  /*17e60*/  IADD3.X R37, RZ, R5, RZ, P5, !PT ;  /* 0x00000005ff257210 */ /* 0x000fe20002ffe4ff */
[----:B------:R-:W5:Y:S01]  /*17e70*/  LD.E.128 R8, desc[UR38][R8.64] ;  /* 0x0000002608087980 */ /* 0x000f62000c101d00 */
[----:B------:R-:W-:Y:S01]  /*17e80*/  LOP3.LUT R40, R6, R7, RZ, 0x3c, !PT ;  /* 0x0000000706287212 */ /* 0x000fe200078e3cff */
[----:B------:R-:W-:Y:S02]  /*17e90*/  IMAD R46, R21, UR4, RZ ;  /* 0x00000004152e7c24 */ /* 0x000fe4000f8e02ff */
[----:B------:R-:W5:Y:S01]  /*17ea0*/  LD.E.128 R4, desc[UR38][R4.64] ;  /* 0x0000002604047980 */ /* 0x000f62000c101d00 */
[----:B------:R-:W-:Y:S02]  /*17eb0*/  IMAD.MOV.U32 R20, RZ, RZ, R16 ;  /* 0x000000ffff147224 */ /* 0x000fe400078e0010 */
[----:B------:R-:W-:Y:S01]  /*17ec0*/  IMAD.MOV.U32 R21, RZ, RZ, R17 ;  /* 0x000000ffff157224 */ /* 0x000fe200078e0011 */
        /* <DEDUP_REMOVED lines=11> */
[----:B------:R-:W-:-:S04]  /*17f80*/  IMAD.WIDE.U32 R20, R49, UR4, R20 ;  /* 0x0000000431147c25 */ /* 0x000fc8000f8e0014 */
[----:B------:R-:W-:Y:S01]  /*17f90*/  IMAD R49, R49, UR5, R46 ;  /* 0x0000000531317c24 */ /* 0x000fe2000f8e022e */
[----:B------:R-:W-:Y:S01]  /*17fa0*/  ULDC.64 UR4, c[0x0][0xae0] ;  /* 0x0002b80000047ab9 */ /* 0x000fe20000000a00 */
[----:B------:R-:W-:Y:S02]  /*17fb0*/  IMAD R47, R224, -0x80, R47 ;  /* 0xffffff80e02f7824 */ /* 0x000fe400078e022f */
[----:B---3--:R-:W-:Y:S01]  /*17fc0*/  IMAD R3, R48, UR4, RZ ;  /* 0x0000000430037c24 */ /* 0x008fe2000f8e02ff */
[----:B------:R-:W-:Y:S02]  /*17fd0*/  IADD3 R21, R21, R49, RZ ;  /* 0x0000003115157210 */ /* 0x000fe40007ffe0ff */
[----:B------:R-:W-:Y:S01]  /*17fe0*/  ISETP.GE.AND P3, PT, R18, R47, PT ;  /* 0x0000002f1200720c */ /* 0x000fe20003f66270 */
[C---:B------:R-:W-:Y:S02]  /*17ff0*/  IMAD R3, R218.reuse, UR5, R3 ;  /* 0x00000005da037c24 */ /* 0x040fe4000f8e0203 */
[----:B------:R-:W-:Y:S01]  /*18000*/  IMAD.WIDE.U32 R20, R218, UR4, R20 ;  /* 0x00000004da147c25 */ /* 0x000fe2000f8e0014 */
[----:B------:R-:W-:-:S03]  /*18010*/  ULDC.64 UR4, c[0x0][0xae8] ;  /* 0x0002ba0000047ab9 */ /* 0x000fc60000000a00 */
[----:B----4-:R-:W-:Y:S02]  /*18020*/  VIADD R0, R2, 0x28820 ;  /* 0x0002882002007836 */ /* 0x010fe40000000000 */
[----:B------:R-:W-:Y:S02]  /*18030*/  IMAD R44, R225, UR4, RZ ;  /* 0x00000004e12c7c24 */ /* 0x000fe4000f8e02ff */
[----:B------:R-:W-:Y:S01]  /*18040*/  IMAD.IADD R21, R21, 0x1, R3 ;  /* 0x0000000115157824 */ /* 0x000fe200078e0203 */
[----:B------:R-:W-:Y:S01]  /*18050*/  PRMT R0, RZ, 0x654, R0 ;  /* 0x00000654ff007816 */ /* 0x000fe20000000000 */
[----:B------:R-:W-:Y:S01]  /*18060*/  IMAD R3, R51, UR5, R44 ;  /* 0x0000000533037c24 */ /* 0x000fe2000f8e022c */
[-C--:B------:R-:W-:Y:S02]  /*18070*/  ISETP.GE.AND P0, PT, R188, R47.reuse, PT ;  /* 0x0000002fbc00720c */ /* 0x080fe40003f06270 */
[-C--:B------:R-:W-:Y:S01]  /*18080*/  ISETP.GE.AND P1, PT, R187, R47.reuse, PT ;  /* 0x0000002fbb00720c */ /* 0x080fe20003f26270 */
[----:B0-----:R0:W-:Y:S01]  /*18090*/  SYNCS.ARRIVE.TRANS64.RED.A1T0 RZ, [R0+URZ], RZ ;  /* 0x000000ff00ff79a7 */ /* 0x0011e2000810043f */
[----:B------:R-:W-:Y:S01]  /*180a0*/  ISETP.GE.AND P2, PT, R189, R47, PT ;  /* 0x0000002fbd00720c */ /* 0x000fe20003f46270 */
[----:B------:R-:W-:Y:S01]  /*180b0*/  IMAD.WIDE.U32 R46, R51, UR4, R20 ;  /* 0x00000004332e7c25 */ /* 0x000fe2000f8e0014 */
[----:B------:R-:W-:Y:S03]  /*180c0*/  BSSY B1, `(.L_x_7963) ;  /* 0x0000013000017945 */ /* 0x000fe60003800000 */
[----:B------:R-:W-:-:S04]  /*180d0*/  IMAD.WIDE R44, R224, 0x80, R18 ;  /* 0x00000080e02c7825 */ /* 0x000fc800078e0212 */
[----:B------:R-:W-:Y:S01]  /*180e0*/  IMAD.IADD R51, R47, 0x1, R3 ;  /* 0x000000012f337824 */ /* 0x000fe200078e0203 */
[----:B0-----:R-:W-:Y:S06]  /*180f0*/  @P3 BRA `(.L_x_7964) ;  /* 0x00000000003c3947 */ /* 0x001fec0003800000 */
        /* <DEDUP_REMOVED lines=15> */
.L_x_7964:
[----:B------:R-:W-:Y:S05]  /*181f0*/  BSYNC B1 ;  /* 0x0000000000017941 */ /* 0x000fea0003800000 */
.L_x_7963:
        /* <DEDUP_REMOVED lines=19> */
.L_x_7966:
[----:B------:R-:W-:Y:S05]  /*18330*/  BSYNC B1 ;  /* 0x0000000000017941 */ /* 0x000fea0003800000 */
.L_x_7965:
        /* <DEDUP_REMOVED lines=14> */
[----:B---3--:R-:W-:Y:S01]  /*18420*/  LEA R6, P0, R4, UR6, 0x1 ;  /* 0x0000000604067c11 */ /* 0x008fe2000f8008ff */
[----:B------:R-:W-:-:S05]  /*18430*/  IMAD.IADD R3, R5, 0x1, R3 ;  /* 0x0000000105037824 */ /* 0x000fca00078e0203 */
[----:B------:R-:W-:-:S05]  /*18440*/  LEA.HI.X R7, R4, UR7, R3, 0x1, P0 ;  /* 0x0000000704077c11 */ /* 0x000fca00080f0c03 */
[----:B------:R4:W-:Y:S04]  /*18450*/  @!P1 STG.E.128 desc[UR38][R6.64], R12 ;  /* 0x0000000c06009986 */ /* 0x0009e8000c101d26 */
[----:B------:R4:W-:Y:S02]  /*18460*/  @!P3 STG.E.128 desc[UR38][R6.64+0x80], R36 ;  /* 0x000080240600b986 */ /* 0x0009e4000c101d26 */
.L_x_7968:
[----:B------:R-:W-:Y:S05]  /*18470*/  BSYNC B1 ;  /* 0x0000000000017941 */ /* 0x000fea0003800000 */
.L_x_7967:
        /* <DEDUP_REMOVED lines=8> */
[----:B------:R-:W-:-:S04]  /*18500*/  IMAD.WIDE.U32 R4, R3, UR6, R4 ;  /* 0x0000000603047c25 */ /* 0x000fc8000f8e0004 */
[----:B------:R-:W-:-:S04]  /*18510*/  IMAD R44, R44, UR6, RZ ;  /* 0x000000062c2c7c24 */ /* 0x000fc8000f8e02ff */
[----:B------:R-:W-:Y:S01]  /*18520*/  IMAD R3, R3, UR7, R44 ;  /* 0x0000000703037c24 */ /* 0x000fe2000f8e022c */
[----:B------:R-:W-:Y:S02]  /*18530*/  ULDC.64 UR6, c[0x0][0xa80] ;  /* 0x0002a00000067ab9 */ /* 0x000fe40000000a00 */
[----:B---34-:R-:W-:Y:S01]  /*18540*/  LEA R6, P0, R4, UR6, 0x1 ;  /* 0x0000000604067c11 */ /* 0x018fe2000f8008ff */
[----:B------:R-:W-:-:S05]  /*18550*/  IMAD.IADD R3, R5, 0x1, R3 ;  /* 0x0000000105037824 */ /* 0x000fca00078e0203 */
[----:B------:R-:W-:Y:S02]  /*18560*/  LEA.HI.X R7, R4, UR7, R3, 0x1, P0 ;  /* 0x0000000704077c11 */ /* 0x000fe400080f0c03 */
[----:B------:R-:W-:-:S03]  /*18570*/  ISETP.GE.AND P0, PT, R196, UR4, PT ;  /* 0x00000004c4007c0c */ /* 0x000fc6000bf06270 */
[----:B------:R0:W-:Y:S10]  /*18580*/  @!P1 STG.E.128 desc[UR38][R6.64], R24 ;  /* 0x0000001806009986 */ /* 0x0001f4000c101d26 */
[----:B------:R-:W-:Y:S05]  /*18590*/  @P0 BRA `(.L_x_7969) ;  /* 0x0000000800640947 */ /* 0x000fea0003800000 */
[----:B------:R3:W-:Y:S01]  /*185a0*/  STG.E.128 desc[UR38][R6.64+0x80], R40 ;  /* 0x0000802806007986 */ /* 0x0007e2000c101d26 */
[----:B------:R-:W-:Y:S05]  /*185b0*/  BRA `(.L_x_7969) ;  /* 0x00000008005c7947 */ /* 0x000fea0003800000 */
.L_x_7961:
        /* <DEDUP_REMOVED lines=12> */
[----:B------:R-:W-:Y:S02]  /*18680*/  MOV R3, UR4 ;  /* 0x0000000400037c02 */ /* 0x000fe40008000f00 */
[----:B------:R-:W-:-:S05]  /*18690*/  @P1 IADD3.X R221, R221, UR5, RZ, P2, !PT ;  /* 0x00000005dddd1c10 */ /* 0x000fca00097fe4ff */
[----:B------:R3:W5:Y:S01]  /*186a0*/  @P1 LDG.E R3, desc[UR38][R220.64] ;  /* 0x00000026dc031981 */ /* 0x000762000c1e1900 */
[----:B------:R-:W-:Y:S01]  /*186b0*/  ISETP.GT.AND P2, PT, R233, 0x7f, PT ;  /* 0x0000007fe900780c */ /* 0x000fe20003f44270 */
[----:B------:R-:W-:-:S12]  /*186c0*/  @P1 BRA `(.L_x_7970) ;  /* 0x0000000000101947 */ /* 0x000fd80003800000 */
[----:B------:R-:W-:Y:S05]  /*186d0*/  @!P0 BRA `(.L_x_7970) ;  /* 0x00000000000c8947 */ /* 0x000fea0003800000 */
[----:B------:R-:W4:Y:S04]  /*186e0*/  LDG.E R0, desc[UR38][R4.64] ;  /* 0x0000002604007981 */ /* 0x000f28000c1e1900 */
[----:B-----5:R-:W4:Y:S02]  /*186f0*/  LDG.E R3, desc[UR38][R4.64+0x4] ;  /* 0x0000042604037981 */ /* 0x020f24000c1e1900 */
[----:B----4-:R-:W-:-:S07]  /*18700*/  IMAD.IADD R3, R3, 0x1, -R0 ;  /* 0x0000000103037824 */ /* 0x010fce00078e0a00 */
.L_x_7970:
[----:B------:R-:W-:Y:S01]  /*18710*/  BSSY B1, `(.L_x_7971) ;  /* 0x000001c000017945 */ /* 0x000fe20003800000 */
[----:B------:R-:W-:Y:S02]  /*18720*/  SHF.R.S32.HI R10, RZ, 0x1f, R218 ;  /* 0x0000001fff0a7819 */ /* 0x000fe400000114da */
[----:B------:R-:W-:Y:S02]  /*18730*/  SEL R11, R222, RZ, !P0 ;  /* 0x000000ffde0b7207 */ /* 0x000fe40004000000 */
[----:B------:R-:W-:Y:S02]  /*18740*/  SEL R225, R225, RZ, !P0 ;  /* 0x000000ffe1e17207 */ /* 0x000fe40004000000 */
[----:B-----5:R-:W-:Y:S01]  /*18750*/  SHF.R.S32.HI R8, RZ, 0x1f, R9 ;  /* 0x0000001fff087819 */ /* 0x020fe20000011409 */
[----:B------:R-:W-:Y:S06]  /*18760*/  @P2 BRA `(.L_x_7972) ;  /* 0x0000000000582947 */ /* 0x000fec0003800000 */
[----:B---3--:R-:W3:Y:S02]  /*18770*/  S2R R5, SR_TID.X ;  /* 0x0000000000057919 */ /* 0x008ee40000002100 */
[----:B---3--:R-:W-:-:S04]  /*18780*/  IMAD R0, R224, 0x80, R5 ;  /* 0x00000080e0007824 */ /* 0x008fc800078e0205 */
        /* <DEDUP_REMOVED lines=20> */
.L_x_7972:
[----:B------:R-:W-:Y:S05]  /*188d0*/  BSYNC B1 ;  /* 0x0000000000017941 */ /* 0x000fea0003800000 */
.L_x_7971:
[----:B------:R-:W-:Y:S01]  /*188e0*/  ULDC.64 UR4, c[0x0][0xaa0] ;  /* 0x0002a80000047ab9 */ /* 0x000fe20000000a00 */
[----:B---34-:R-:W-:Y:S01]  /*188f0*/  MOV R5, R17 ;  /* 0x0000001100057202 */ /* 0x018fe20000000f00 */
        /* <DEDUP_REMOVED lines=40> */
.L_x_7974:
[----:B------:R-:W-:Y:S05]  /*18b80*/  BSYNC B1 ;  /* 0x0000000000017941 */ /* 0x000fea0003800000 */
.L_x_7973:
        /* <DEDUP_REMOVED lines=17> */
[----:B------:R4:W-:Y:S04]  /*18ca0*/  @!P3 STG.E.128 desc[UR38][R12.64], RZ ;  /* 0x000000ff0c00b986 */ /* 0x0009e8000c101d26 */
[----:B------:R4:W-:Y:S02]  /*18cb0*/  @!P4 STG.E.128 desc[UR38][R12.64+0x80], RZ ;  /* 0x000080ff0c00c986 */ /* 0x0009e4000c101d26 */
.L_x_7976:
[----:B------:R-:W-:Y:S05]  /*18cc0*/  BSYNC B1 ;  /* 0x0000000000017941 */ /* 0x000fea0003800000 */
.L_x_7975:
        /* <DEDUP_REMOVED lines=14> */
[----:B---34-:R-:W-:Y:S02]  /*18db0*/  LEA R12, P0, R4, UR6, 0x1 ;  /* 0x00000006040c7c11 */ /* 0x018fe4000f8008ff */
[----:B------:R-:W-:-:S04]  /*18dc0*/  IADD3 R3, R5, R3, RZ ;  /* 0x0000000305037210 */ /* 0x000fc80007ffe0ff */
[----:B------:R-:W-:-:S05]  /*18dd0*/  LEA.HI.X R13, R4, UR7, R3, 0x1, P0 ;  /* 0x00000007040d7c11 */ /* 0x000fca00080f0c03 */
[----:B------:R3:W-:Y:S04]  /*18de0*/  @!P2 STG.E.128 desc[UR38][R12.64], RZ ;  /* 0x000000ff0c00a986 */ /* 0x0007e8000c101d26 */
[----:B------:R3:W-:Y:S02]  /*18df0*/  @!P3 STG.E.128 desc[UR38][R12.64+0x80], RZ ;  /* 0x000080ff0c00b986 */ /* 0x0007e4000c101d26 */
.L_x_7978:
[----:B------:R-:W-:Y:S05]  /*18e00*/  BSYNC B1 ;  /* 0x0000000000017941 */ /* 0x000fea0003800000 */
.L_x_7977:
        /* <DEDUP_REMOVED lines=18> */
.L_x_7969:
[----:B------:R-:W-:Y:S05]  /*18f30*/  BSYNC B0 ;  /* 0x0000000000007941 */ /* 0x000fea0003800000 */
.L_x_7960:
[----:B------:R-:W-:Y:S02]  /*18f40*/  ULDC UR4, c[0x0][0xc14] ;  /* 0x0003050000047ab9 */ /* 0x000fe40000000800 */
[----:B--2---:R-:W-:-:S13]  /*18f50*/  ISETP.GE.AND P0, PT, R195, UR4, PT ;  /* 0x00000004c3007c0c */ /* 0x004fda000bf06270 */
[----:B------:R-:W-:Y:S05]  /*18f60*/  @!P0 BRA `(.L_x_7979) ;  /* 0xfffffe8000688947 */ /* 0x000fea000383ffff */
[----:B------:R-:W-:Y:S05]  /*18f70*/  BRA `(.L_x_7758) ;  /* 0x0000005c00ac7947 */ /* 0x000fea0003800000 */
.L_x_7756:
[----:B------:R-:W-:-:S08]  /*18f80*/  NOP ;  /* 0x0000000000007918 */ /* 0x000fd00000000000 */
[----:B--2---:R-:W0:-:S00]  /*18f90*/  USETMAXREG.DEALLOC.CTAPOOL 0x18 ;  /* 0x00000018000079c8 */ /* 0x004e0000080e0500 */
        /* <DEDUP_REMOVED lines=59> */
.L_x_7984:
        /* <DEDUP_REMOVED lines=16> */
.L_x_7983:
[----:B------:R-:W-:Y:S05]  /*19450*/  BSYNC B0 ;  /* 0x0000000000007941 */ /* 0x000fea0003800000 */
.L_x_7982:
        /* <DEDUP_REMOVED lines=25> */
.L_x_7980:
        /* <DEDUP_REMOVED lines=20> */
.L_x_7985:
        /* <DEDUP_REMOVED lines=56> */
.L_x_7981:
[----:B------:R-:W-:Y:S01]  /*19ab0*/  IMAD.MOV.U32 R17, RZ, RZ, RZ ;  /* 0x000000ffff117224 */ /* 0x000fe200078e00ff */
[----:B------:R-:W-:Y:S01]  /*19ac0*/  MOV R18, RZ ;  /* 0x000000ff00127202 */ /* 0x000fe20000000f00 */
[----:B------:R-:W-:-:S07]  /*19ad0*/  IMAD.U32 R16, RZ, RZ, UR6 ;  /* 0x00000006ff107e24 */ /* 0x000fce000f8e00ff */
.L_x_7986:
        /* <DEDUP_REMOVED lines=22> */
[----:B------:R-:W-:Y:S01]  /*19c40*/  ULDC.64 UR40, c[0x0][0x198] ;  /* 0x0000660000287ab9 */ /* 0x000fe20000000a00 */
[----:B------:R-:W-:Y:S02]  /*19c50*/  ULDC UR36, c[0x0][0xc] ;  /* 0x0000030000247ab9 */ /* 0x000fe40000000800 */
[----:B------:R-:W-:Y:S02]  /*19c60*/  LOP3.LUT R2, R2, 0xfffffffd, RZ, 0xc0, !PT ;  /* 0xfffffffd02027812 */ /* 0x000fe400078ec0ff */
[----:B--2---:R-:W-:Y:S02]  /*19c70*/  LOP3.LUT R3, R4, 0x2, RZ, 0xfc, !PT ;  /* 0x0000000204037812 */ /* 0x004fe400078efcff */
[----:B------:R-:W1:Y:S03]  /*19c80*/  S2R R4, SR_TID.X ;  /* 0x0000000000047919 */ /* 0x000e660000002100 */
[----:B------:R2:W-:Y:S04]  /*19c90*/  STL [R1+0x2c], R3 ;  /* 0x00002c0301007387 */ /* 0x0005e80000100800 */
[----:B------:R2:W-:Y:S04]  /*19ca0*/  STL [R1+0xc], RZ ;  /* 0x00000cff01007387 */ /* 0x0005e80000100800 */
[----:B------:R2:W-:Y:S04]  /*19cb0*/  STL [R1+0x10], R0 ;  /* 0x0000100001007387 */ /* 0x0005e80000100800 */
        /* <DEDUP_REMOVED lines=9> */
.L_x_8076:
[----:B--23--:R-:W1:Y:S02]  /*19d50*/  LDC.64 R2, c[0x0][0xc60] ;  /* 0x00031800ff027b82 */ /* 0x00ce640000000a00 */
        /* <DEDUP_REMOVED lines=56> */
.L_x_7988:
        /* <DEDUP_REMOVED lines=14> */
.L_x_7989:
[----:B------:R-:W-:Y:S05]  /*1a1c0*/  @!P3 BRA `(.L_x_7990) ;  /* 0x00000000000cb947 */ /* 0x000fea0003800000 */
[----:B------:R-:W2:Y:S04]  /*1a1d0*/  LDG.E R9, desc[UR38][R6.64] ;  /* 0x0000002606097981 */ /* 0x000ea8000c1e1900 */
[----:B------:R-:W2:Y:S02]  /*1a1e0*/  LDG.E R6, desc[UR38][R6.64+0x4] ;  /* 0x0000042606067981 */ /* 0x000ea4000c1e1900 */
[----:B--2---:R-:W-:-:S07]  /*1a1f0*/  IMAD.IADD R9, R6, 0x1, -R9 ;  /* 0x0000000106097824 */ /* 0x004fce00078e0a09 */
.L_x_7990:
[----:B01----:R-:W2:Y:S01]  /*1a200*/  @P1 LDG.E R2, desc[UR38][R4.64] ;  /* 0x0000002604021981 */ /* 0x003ea2000c1e1900 */
        /* <DEDUP_REMOVED lines=8> */
[----:B------:R-:W-:-:S04]  /*1a290*/  IADD3 R2, R2, 0x7f, RZ ;  /* 0x0000007f02027810 */ /* 0x000fc80007ffe0ff */
[----:B------:R-:W-:-:S04]  /*1a2a0*/  SHF.R.S32.HI R3, RZ, 0x1f, R2 ;  /* 0x0000001fff037819 */ /* 0x000fc80000011402 */
[----:B------:R-:W-:Y:S02]  /*1a2b0*/  LEA.HI R3, R3, R2, RZ, 0x7 ;  /* 0x0000000203037211 */ /* 0x000fe400078f38ff */
[----:B------:R-:W-:-:S04]  /*1a2c0*/  SHF.R.S32.HI R2, RZ, 0x1f, R10 ;  /* 0x0000001fff027819 */ /* 0x000fc8000001140a */
[----:B------:R-:W-:Y:S02]  /*1a2d0*/  LEA.HI R2, R2, R10, RZ, 0x7 ;  /* 0x0000000a02027211 */ /* 0x000fe400078f38ff */
[----:B------:R-:W-:Y:S02]  /*1a2e0*/  SHF.R.S32.HI R3, RZ, 0x7, R3 ;  /* 0x00000007ff037819 */ /* 0x000fe40000011403 */
[----:B------:R-:W-:-:S04]  /*1a2f0*/  SHF.R.S32.HI R2, RZ, 0x7, R2 ;  /* 0x00000007ff027819 */ /* 0x000fc80000011402 */
[----:B------:R-:W-:Y:S01]  /*1a300*/  VIMNMX R6, R3, R2, PT ;  /* 0x0000000203067248 */ /* 0x000fe20003fe0100 */
[----:B------:R-:W-:-:S04]  /*1a310*/  IMAD.MOV R3, RZ, RZ, -R9 ;  /* 0x000000ffff037224 */ /* 0x000fc800078e0a09 */
[----:B------:R-:W-:Y:S01]  /*1a320*/  IMAD R2, R6, 0x80, -R9 ;  /* 0x0000008006027824 */ /* 0x000fe200078e0a09 */
[----:B------:R-:W-:-:S04]  /*1a330*/  VIMNMX R3, RZ, R3, !PT ;  /* 0x00000003ff037248 */ /* 0x000fc80007fe0100 */
[----:B------:R-:W-:-:S04]  /*1a340*/  VIMNMX R0, R2, R0, PT ;  /* 0x0000000002007248 */ /* 0x000fc80003fe0100 */
[----:B------:R-:W-:Y:S01]  /*1a350*/  ISETP.GT.AND P0, PT, R0, R3, PT ;  /* 0x000000030000720c */ /* 0x000fe20003f04270 */
[----:B------:R0:W-:-:S12]  /*1a360*/  STL [R1+0x20], R6 ;  /* 0x0000200601007387 */ /* 0x0001d80000100800 */
[----:B------:R-:W-:Y:S02]  /*1a370*/  @P0 IADD3 R2, R0, 0x7f, RZ ;  /* 0x0000007f00020810 */ /* 0x000fe40007ffe0ff */
[----:B------:R-:W-:Y:S02]  /*1a380*/  SHF.R.U32.HI R0, RZ, 0x7, R3 ;  /* 0x00000007ff007819 */ /* 0x000fe40000011603 */
[----:B------:R-:W-:-:S04]  /*1a390*/  @P0 SHF.R.S32.HI R3, RZ, 0x1f, R2 ;  /* 0x0000001fff030819 */ /* 0x000fc80000011402 */
[----:B------:R-:W-:Y:S01]  /*1a3a0*/  @P0 LEA.HI R2, R3, R2, RZ, 0x7 ;  /* 0x0000000203020211 */ /* 0x000fe200078f38ff */
[----:B------:R-:W-:-:S03]  /*1a3b0*/  IMAD.MOV.U32 R4, RZ, RZ, R0 ;  /* 0x000000ffff047224 */ /* 0x000fc600078e0000 */
[----:B------:R-:W-:-:S04]  /*1a3c0*/  @P0 SHF.R.S32.HI R4, RZ, 0x7, R2 ;  /* 0x00000007ff040819 */ /* 0x000fc80000011402 */
        /* <DEDUP_REMOVED lines=12> */
.L_x_8194:
[----:B------:R-:W-:-:S03]  /*1a490*/  UMOV UR4, 0xffffffff ;  /* 0xffffffff00047882 */ /* 0x000fc60000000000 */
[----:B------:R-:W-:Y:S05]  /*1a4a0*/  BRA.DIV UR4, `(.L_x_7994) ;  /* 0x0000006204b87947 */ /* 0x000fea000b800000 */
[----:B------:R-:W-:-:S13]  /*1a4b0*/  ELECT P6, URZ, PT ;  /* 0x00000000003f782f */ /* 0x000fda00038c0000 */
.L_x_8197:
        /* <DEDUP_REMOVED lines=12> */
.L_x_8198:
[----:B------:R-:W-:Y:S05]  /*1a580*/  BSYNC B1 ;  /* 0x0000000000017941 */ /* 0x000fea0003800000 */
.L_x_7995:
        /* <DEDUP_REMOVED lines=8> */
.L_x_8199:
        /* <DEDUP_REMOVED lines=11> */
.L_x_8000:
        /* <DEDUP_REMOVED lines=11> */
[----:B------:R-:W-:Y:S01]  /*1a770*/  R2UR UR6, R6 ;  /* 0x00000000060672ca */ /* 0x000fe200000e0000 */
[----:B------:R-:W-:-:S05]  /*1a780*/  IMAD R6, R4, 0x80, R20 ;  /* 0x0000008004067824 */ /* 0x000fca00078e0214 */
[----:B------:R-:W-:-:S04]  /*1a790*/  IADD3 R6, R6, -0x80, RZ ;  /* 0xffffff8006067810 */ /* 0x000fc80007ffe0ff */
[----:B------:R-:W-:-:S03]  /*1a7a0*/  R2UR UR11, R6 ;  /* 0x00000000060b72ca */ /* 0x000fc600000e0000 */
[----:B------:R-:W-:Y:S02]  /*1a7b0*/  UIADD3 UR8, UR6, 0x18400, URZ ;  /* 0x0001840006087890 */ /* 0x000fe4000fffe03f */
[----:B------:R-:W-:-:S03]  /*1a7c0*/  UIADD3 UR14, UR6, 0x1c400, URZ ;  /* 0x0001c400060e7890 */ /* 0x000fc6000fffe03f */
[----:B------:R-:W-:-:S05]  /*1a7d0*/  UMOV UR6, 0x0 ;  /* 0x0000000000067882 */ /* 0x000fca0000000000 */
[----:B------:R1:W-:Y:S02]  /*1a7e0*/  UTMALDG.4D [UR8], [UR4], desc[UR6] ;  /* 0x00000608040075b4 */ /* 0x0003e40008019000 */
[----:B-1----:R-:W-:Y:S01]  /*1a7f0*/  UMOV UR8, UR14 ;  /* 0x0000000e00087c82 */ /* 0x002fe20008000000 */
[----:B------:R-:W-:Y:S02]  /*1a800*/  UMOV UR10, UR15 ;  /* 0x0000000f000a7c82 */ /* 0x000fe40008000000 */
[----:B------:R1:W-:Y:S01]  /*1a810*/  UTMALDG.4D [UR8], [UR4], desc[UR6] ;  /* 0x00000608040075b4 */ /* 0x0003e20008019000 */
[----:B------:R-:W2:Y:S02]  /*1a820*/  SYNCS.PHASECHK.TRANS64.TRYWAIT P0, [R5+URZ+0x288c0], R7 ;  /* 0x0288c007050075a7 */ /* 0x000ea4000800017f */
[----:B-12---:R-:W-:Y:S05]  /*1a830*/  @!P0 BRA `(.L_x_8001) ;  /* 0x00000060001c8947 */ /* 0x006fea0003800000 */
.L_x_8200:
        /* <DEDUP_REMOVED lines=10> */
.L_x_8002:
[----:B------:R-:W-:Y:S01]  /*1a8e0*/  LEA R7, R7, R9, 0x1 ;  /* 0x0000000907077211 */ /* 0x000fe200078e08ff */
        /* <DEDUP_REMOVED lines=9> */
[----:B------:R-:W-:-:S05]  /*1a980*/  R2UR UR13, R3 ;  /* 0x00000000030d72ca */ /* 0x000fca00000e0000 */
[----:B------:R-:W-:Y:S02]  /*1a990*/  UIADD3 UR9, UR9, 0x288b0, URZ ;  /* 0x000288b009097890 */ /* 0x000fe4000fffe03f */
        /* <DEDUP_REMOVED lines=8> */
.L_x_7998:
[----:B------:R-:W-:Y:S05]  /*1aa20*/  BSYNC B1 ;  /* 0x0000000000017941 */ /* 0x000fea0003800000 */
.L_x_7997:
[----:B0-----:R-:W2:Y:S04]  /*1aa30*/  LDL.LU R5, [R1+0xc] ;  /* 0x00000c0001057983 */ /* 0x001ea80000300800 */
[----:B------:R-:W3:Y:S01]  /*1aa40*/  LDL.LU R7, [R1+0x10] ;  /* 0x0000100001077983 */ /* 0x000ee20000300800 */
[----:B------:R-:W-:Y:S01]  /*1aa50*/  PLOP3.LUT P2, PT, PT, PT, PT, 0x8, 0x0 ;  /* 0x000000000000781c */ /* 0x000fe20003f4e170 */
[----:B--2---:R-:W-:-:S05]  /*1aa60*/  VIADD R5, R5, 0x1 ;  /* 0x0000000105057836 */ /* 0x004fca0000000000 */
        /* <DEDUP_REMOVED lines=9> */
[C---:B------:R-:W-:Y:S01]  /*1ab00*/  LEA R5, R4.reuse, R20, 0x7 ;  /* 0x0000001404057211 */ /* 0x040fe200078e38ff */
[----:B------:R-:W-:-:S04]  /*1ab10*/  VIADD R4, R4, 0xffffffff ;  /* 0xffffffff04047836 */ /* 0x000fc80000000000 */
[----:B------:R-:W-:-:S07]  /*1ab20*/  VIADD R5, R5, 0xffffff00 ;  /* 0xffffff0005057836 */ /* 0x000fce0000000000 */
.L_x_8009:
        /* <DEDUP_REMOVED lines=9> */
.L_x_8201:
        /* <DEDUP_REMOVED lines=11> */
.L_x_8006:
        /* <DEDUP_REMOVED lines=22> */
.L_x_8202:
        /* <DEDUP_REMOVED lines=8> */
.L_x_8008:
        /* <DEDUP_REMOVED lines=19> */
.L_x_8004:
[----:B------:R-:W-:Y:S05]  /*1af80*/  BSYNC B1 ;  /* 0x0000000000017941 */ /* 0x000fea0003800000 */
.L_x_8003:
        /* <DEDUP_REMOVED lines=13> */
.L_x_7992:
[----:B------:R-:W-:Y:S05]  /*1b060*/  BSYNC B0 ;  /* 0x0000000000007941 */ /* 0x000fea0003800000 */
.L_x_7991:
        /* <DEDUP_REMOVED lines=23> */
.L_x_8011:
        /* <DEDUP_REMOVED lines=19> */
[----:B------:R-:W-:Y:S02]  /*1b310*/  IMAD.MOV.U32 R8, RZ, RZ, 0x70 ;  /* 0x00000070ff087424 */ /* 0x000fe400078e00ff */
[----:B------:R-:W-:-:S07]  /*1b320*/  IMAD.MOV.U32 R13, RZ, RZ, RZ ;  /* 0x000000ffff0d7224 */ /* 0x000fce00078e00ff */
[----:B------:R-:W-:-:S07]  /*1b330*/  LEPC R20, `(.L_x_8013) ;  /* 0x000000001014794e */ /* 0x000fce0000000000 */
[----:B-1----:R-:W-:Y:S05]  /*1b340*/  CALL.ABS.NOINC R2 ;  /* 0x0000000002007343 */ /* 0x002fea0003c00000 */
.L_x_8013:
        /* <DEDUP_REMOVED lines=20> */
.L_x_8015:
        /* <DEDUP_REMOVED lines=16> */
.L_x_8014:
[----:B------:R-:W2:Y:S01]  /*1b590*/  LDL.LU R2, [R1+0x24] ;  /* 0x0000240001027983 */ /* 0x000ea20000300800 */
[----:B------:R-:W-:-:S03]  /*1b5a0*/  ULDC.64 UR4, c[0x0][0x9f8] ;  /* 0x00027e0000047ab9 */ /* 0x000fc60000000a00 */
[----:B------:R-:W3:Y:S04]  /*1b5b0*/  LDL.LU R0, [R1+0x28] ;  /* 0x0000280001007983 */ /* 0x000ee80000300800 */
[----:B------:R-:W4:Y:S04]  /*1b5c0*/  LDL.LU R4, [R1+0x38] ;  /* 0x0000380001047983 */ /* 0x000f280000300800 */
[----:B------:R-:W4:Y:S01]  /*1b5d0*/  LDL.LU R6, [R1+0x1c] ;  /* 0x00001c0001067983 */ /* 0x000f220000300800 */
[----:B------:R-:W-:-:S04]  /*1b5e0*/  ISETP.NE.U32.AND P0, PT, RZ, UR4, PT ;  /* 0x00000004ff007c0c */ /* 0x000fc8000bf05070 */
[----:B------:R-:W-:Y:S01]  /*1b5f0*/  ISETP.NE.AND.EX P0, PT, RZ, UR5, PT, P0 ;  /* 0x00000005ff007c0c */ /* 0x000fe2000bf05300 */
[----:B0-----:R-:W0:Y:S01]  /*1b600*/  S2R R7, SR_TID.X ;  /* 0x0000000000077919 */ /* 0x001e220000002100 */
[----:B------:R-:W-:Y:S01]  /*1b610*/  IMAD.MOV.U32 R5, RZ, RZ, R18 ;  /* 0x000000ffff057224 */ /* 0x000fe200078e0012 */
        /* <DEDUP_REMOVED lines=9> */
[----:B----4-:R-:W-:-:S06]  /*1b6b0*/  MOV R0, R6 ;  /* 0x0000000600007202 */ /* 0x010fcc0000000f00 */
[----:B------:R0:W5:Y:S01]  /*1b6c0*/  @P0 LDG.E R0, desc[UR38][R2.64] ;  /* 0x0000002602000981 */ /* 0x000162000c1e1900 */
[----:B------:R-:W-:Y:S01]  /*1b6d0*/  PLOP3.LUT P1, PT, P6, PT, PT, 0x8, 0x0 ;  /* 0x000000000000781c */ /* 0x000fe2000372e170 */
[----:B0-----:R-:W-:Y:S02]  /*1b6e0*/  IMAD R3, R17, 0x80, R4 ;  /* 0x0000008011037824 */ /* 0x001fe400078e0204 */
[----:B------:R-:W0:Y:S02]  /*1b6f0*/  LDC R4, c[0x0][0x428] ;  /* 0x00010a00ff047b82 */ /* 0x000e240000000800 */
[----:B0-----:R-:W-:-:S13]  /*1b700*/  ISETP.NE.AND P0, PT, R4, 0x1, PT ;  /* 0x000000010400780c */ /* 0x001fda0003f05270 */
[----:B------:R-:W0:Y:S08]  /*1b710*/  @P0 LDC R2, c[0x0][0x42c] ;  /* 0x00010b00ff020b82 */ /* 0x000e300000000800 */
[----:B------:R-:W1:Y:S01]  /*1b720*/  @P0 LDC R4, c[0x0][0x430] ;  /* 0x00010c00ff040b82 */ /* 0x000e620000000800 */
[----:B0-----:R-:W-:-:S05]  /*1b730*/  @P0 IMAD.HI.U32 R2, R18, R2, RZ ;  /* 0x0000000212020227 */ /* 0x001fca00078e00ff */
[----:B-1----:R-:W-:Y:S02]  /*1b740*/  @P0 SHF.R.U32.HI R5, RZ, R4, R2 ;  /* 0x00000004ff050219 */ /* 0x002fe40000011602 */
[----:B------:R-:W-:-:S04]  /*1b750*/  ISETP.NE.U32.AND P0, PT, RZ, UR4, PT ;  /* 0x00000004ff007c0c */ /* 0x000fc8000bf05070 */
[----:B------:R-:W-:-:S04]  /*1b760*/  ISETP.NE.AND.EX P0, PT, RZ, UR5, PT, P0 ;  /* 0x00000005ff007c0c */ /* 0x000fc8000bf05300 */
[----:B------:R-:W-:-:S09]  /*1b770*/  SEL R2, R6, RZ, !P0 ;  /* 0x000000ff06027207 */ /* 0x000fd20004000000 */
.L_x_8016:
        /* <DEDUP_REMOVED lines=16> */
.L_x_8017:
        /* <DEDUP_REMOVED lines=15> */
[----:B-----5:R-:W-:Y:S02]  /*1b970*/  SEL R6, R0, RZ, !P0 ;  /* 0x000000ff00067207 */ /* 0x020fe40004000000 */
[----:B--2---:R-:W-:Y:S01]  /*1b980*/  IADD3 R4, R4, -0x1, RZ ;  /* 0xffffffff04047810 */ /* 0x004fe20007ffe0ff */
[----:B------:R-:W-:Y:S06]  /*1b990*/  BRA.DIV UR4, `(.L_x_8018) ;  /* 0x0000005204007947 */ /* 0x000fec000b800000 */
.L_x_8205:
[----:B------:R-:W-:Y:S01]  /*1b9a0*/  UMOV UR4, 0xffffffff ;  /* 0xffffffff00047882 */ /* 0x000fe20000000000 */
[----:B------:R-:W-:Y:S02]  /*1b9b0*/  SHF.R.S32.HI R17, RZ, 0x1f, R0 ;  /* 0x0000001fff117819 */ /* 0x000fe40000011400 */
[----:B------:R-:W-:Y:S05]  /*1b9c0*/  BRA.DIV UR4, `(.L_x_8019) ;  /* 0x0000005204287947 */ /* 0x000fea000b800000 */
[----:B------:R-:W-:-:S13]  /*1b9d0*/  ELECT P6, URZ, PT ;  /* 0x00000000003f782f */ /* 0x000fda00038c0000 */
.L_x_8208:
        /* <DEDUP_REMOVED lines=18> */
[----:B------:R-:W-:-:S04]  /*1bb00*/  LEA R10, P0, R6, R8, 0x2 ;  /* 0x00000008060a7211 */ /* 0x000fc800078010ff */
[----:B------:R-:W-:-:S05]  /*1bb10*/  LEA.HI.X R11, R6, R9, R7, 0x2, P0 ;  /* 0x00000009060b7211 */ /* 0x000fca00000f1407 */
[----:B------:R0:W5:Y:S04]  /*1bb20*/  LDG.E R6, desc[UR38][R10.64] ;  /* 0x000000260a067981 */ /* 0x000168000c1e1900 */
.L_x_8021:
        /* <DEDUP_REMOVED lines=9> */
.L_x_8209:
        /* <DEDUP_REMOVED lines=11> */
.L_x_8023:
        /* <DEDUP_REMOVED lines=14> */
[----:B--2---:R-:W-:Y:S02]  /*1bd50*/  LEA R7, R11, R12, 0xf ;  /* 0x0000000c0b077211 */ /* 0x004fe400078e78ff */
[----:B---3--:R-:W-:Y:S02]  /*1bd60*/  R2UR UR5, R10 ;  /* 0x000000000a0572ca */ /* 0x008fe400000e0000 */
[----:B------:R-:W-:-:S11]  /*1bd70*/  R2UR UR6, R7 ;  /* 0x00000000070672ca */ /* 0x000fd600000e0000 */
[----:B------:R-:W-:Y:S02]  /*1bd80*/  ULEA UR11, UR11, UR5, 0x7 ;  /* 0x000000050b0b7291 */ /* 0x000fe4000f8e383f */
        /* <DEDUP_REMOVED lines=9> */
.L_x_8020:
        /* <DEDUP_REMOVED lines=39> */
.L_x_8210:
[----:B------:R-:W-:Y:S05]  /*1c090*/  BSYNC B0 ;  /* 0x0000000000007941 */ /* 0x000fea0003800000 */
.L_x_8024:
[----:B0-----:R-:W2:Y:S01]  /*1c0a0*/  LDL R3, [R1+0x20] ;  /* 0x0000200001037983 */ /* 0x001ea20000100800 */
[----:B------:R-:W-:Y:S01]  /*1c0b0*/  BSSY B0, `(.L_x_8026) ;  /* 0x000018b000007945 */ /* 0x000fe20003800000 */
[----:B--2---:R-:W-:-:S13]  /*1c0c0*/  ISETP.GE.AND P0, PT, R3, 0x2, PT ;  /* 0x000000020300780c */ /* 0x004fda0003f06270 */
[----:B------:R-:W-:Y:S05]  /*1c0d0*/  @!P0 BRA `(.L_x_8027) ;  /* 0x0000001800208947 */ /* 0x000fea0003800000 */
[C---:B------:R-:W-:Y:S01]  /*1c0e0*/  LOP3.LUT R2, R3.reuse, 0x1, RZ, 0xc0, !PT ;  /* 0x0000000103027812 */ /* 0x040fe200078ec0ff */
[----:B------:R-:W-:Y:S03]  /*1c0f0*/  BSSY B1, `(.L_x_8028) ;  /* 0x0000087000017945 */ /* 0x000fe60003800000 */
[----:B------:R-:W-:Y:S01]  /*1c100*/  ISETP.NE.U32.AND P0, PT, R2, 0x1, PT ;  /* 0x000000010200780c */ /* 0x000fe20003f05070 */
[----:B------:R-:W-:-:S04]  /*1c110*/  VIADD R2, R3, 0xfffffffe ;  /* 0xfffffffe03027836 */ /* 0x000fc80000000000 */
[----:B------:R-:W-:-:S08]  /*1c120*/  IMAD.MOV.U32 R7, RZ, RZ, R2 ;  /* 0x000000ffff077224 */ /* 0x000fd000078e0002 */
        /* <DEDUP_REMOVED lines=16> */
[----:B------:R-:W-:Y:S01]  /*1c230*/  MOV R3, R2 ;  /* 0x0000000200037202 */ /* 0x000fe20000000f00 */
        /* <DEDUP_REMOVED lines=8> */
[----:B------:R-:W-:-:S04]  /*1c2c0*/  IMAD.MOV.U32 R10, RZ, RZ, R3 ;  /* 0x000000ffff0a7224 */ /* 0x000fc800078e0003 */
[----:B------:R-:W-:-:S04]  /*1c2d0*/  IMAD.WIDE.U32 R10, R0, UR4, R10 ;  /* 0x00000004000a7c25 */ /* 0x000fc8000f8e000a */
[----:B------:R-:W-:Y:S01]  /*1c2e0*/  IMAD.IADD R7, R7, 0x1, R11 ;  /* 0x0000000107077824 */ /* 0x000fe200078e020b */
[----:B------:R-:W-:-:S04]  /*1c2f0*/  LEA R8, P0, R10, R8, 0x2 ;  /* 0x000000080a087211 */ /* 0x000fc800078010ff */
[----:B------:R-:W-:Y:S02]  /*1c300*/  LEA.HI.X R9, R10, R9, R7, 0x2, P0 ;  /* 0x000000090a097211 */ /* 0x000fe400000f1407 */
[----:B------:R-:W-:-:S03]  /*1c310*/  IADD3 R7, -R3, RZ, RZ ;  /* 0x000000ff03077210 */ /* 0x000fc60007ffe1ff */
[----:B------:R0:W5:Y:S02]  /*1c320*/  LDG.E R3, desc[UR38][R8.64] ;  /* 0x0000002608037981 */ /* 0x000164000c1e1900 */
[----:B------:R-:W-:-:S07]  /*1c330*/  IMAD R7, R14, R7, R2 ;  /* 0x000000070e077224 */ /* 0x000fce00078e0202 */
.L_x_8032:
[----:B0-----:R-:W0:Y:S01]  /*1c340*/  S2R R9, SR_CgaCtaId ;  /* 0x0000000000097919 */ /* 0x001e220000008800 */
[----:B------:R-:W-:-:S04]  /*1c350*/  MOV R8, 0x400 ;  /* 0x0000040000087802 */ /* 0x000fc80000000f00 */
[----:B0-----:R-:W-:Y:S02]  /*1c360*/  LEA R8, R9, R8, 0x18 ;  /* 0x0000000809087211 */ /* 0x001fe400078ec0ff */
[----:B------:R-:W-:-:S03]  /*1c370*/  SHF.L.U32 R9, R13, 0x1f, RZ ;  /* 0x0000001f0d097819 */ /* 0x000fc600000006ff */
[----:B------:R-:W-:-:S04]  /*1c380*/  IMAD R8, R12, 0x8, R8 ;  /* 0x000000080c087824 */ /* 0x000fc800078e0208 */
[----:B------:R-:W0:Y:S02]  /*1c390*/  SYNCS.PHASECHK.TRANS64.TRYWAIT P0, [R8+URZ+0x28840], R9 ;  /* 0x02884009080075a7 */ /* 0x000e24000800017f */
[----:B0-----:R-:W-:Y:S05]  /*1c3a0*/  @!P0 BRA `(.L_x_8033) ;  /* 0x0000004800048947 */ /* 0x001fea0003800000 */
.L_x_8211:
        /* <DEDUP_REMOVED lines=11> */
.L_x_8034:
        /* <DEDUP_REMOVED lines=32> */
.L_x_8212:
[----:B------:R-:W2:Y:S01]  /*1c660*/  LDL R10, [R1+0x2c] ;  /* 0x00002c00010a7983 */ /* 0x000ea20000100800 */
[----:B------:R-:W1:Y:S02]  /*1c670*/  S2R R11, SR_TID.X ;  /* 0x00000000000b7919 */ /* 0x000e640000002100 */
[----:B-1----:R-:W-:-:S04]  /*1c680*/  LOP3.LUT R11, R11, 0x7f, RZ, 0xc0, !PT ;  /* 0x0000007f0b0b7812 */ /* 0x002fc800078ec0ff */
[----:B------:R-:W-:-:S13]  /*1c690*/  ISETP.NE.AND P0, PT, R11, RZ, PT ;  /* 0x000000ff0b00720c */ /* 0x000fda0003f05270 */
[----:B0-----:R-:W-:-:S04]  /*1c6a0*/  @!P0 IMAD.MOV.U32 R9, RZ, RZ, 0x8000 ;  /* 0x00008000ff098424 */ /* 0x001fc800078e00ff */
[----:B------:R2:W-:Y:S02]  /*1c6b0*/  @!P0 SYNCS.ARRIVE.TRANS64 RZ, [R8+URZ+0x28850], R9 ;  /* 0x0288500908ff89a7 */ /* 0x0005e4000800003f */
[----:B--2---:R-:W-:-:S04]  /*1c6c0*/  PRMT R9, R10, 0x9910, RZ ;  /* 0x000099100a097816 */ /* 0x004fc800000000ff */
[----:B------:R-:W-:-:S13]  /*1c6d0*/  ISETP.NE.AND P0, PT, R9, 0x2, PT ;  /* 0x000000020900780c */ /* 0x000fda0003f05270 */
[----:B------:R-:W-:Y:S05]  /*1c6e0*/  @P0 BRA `(.L_x_8036) ;  /* 0x0000000000040947 */ /* 0x000fea0003800000 */
[----:B------:R-:W-:Y:S01]  /*1c6f0*/  BPT.TRAP 0x1 ;  /* 0x000000040000795c */ /* 0x000fe20000300000 */
.L_x_8036:
[----:B------:R-:W2:Y:S02]  /*1c700*/  LDL R9, [R1+0x14] ;  /* 0x0000140001097983 */ /* 0x000ea40000100800 */
[----:B--2---:R-:W-:-:S13]  /*1c710*/  LOP3.LUT P0, RZ, R9, 0x40, RZ, 0xc0, !PT ;  /* 0x0000004009ff7812 */ /* 0x004fda000780c0ff */
[----:B------:R-:W-:Y:S05]  /*1c720*/  @P0 BRA `(.L_x_8037) ;  /* 0x0000000000040947 */ /* 0x000fea0003800000 */
[----:B------:R-:W-:Y:S01]  /*1c730*/  BPT.TRAP 0x1 ;  /* 0x000000040000795c */ /* 0x000fe20000300000 */
.L_x_8037:
        /* <DEDUP_REMOVED lines=29> */
.L_x_8031:
[----:B------:R-:W-:Y:S05]  /*1c910*/  BSYNC B2 ;  /* 0x0000000000027941 */ /* 0x000fea0003800000 */
.L_x_8030:
[----:B------:R-:W2:Y:S04]  /*1c920*/  LDL.LU R3, [R1+0x20] ;  /* 0x0000200001037983 */ /* 0x000ea80000300800 */
[----:B------:R0:W-:Y:S04]  /*1c930*/  STL [R1], R12 ;  /* 0x0000000c01007387 */ /* 0x0001e80000100800 */
[----:B------:R0:W-:Y:S02]  /*1c940*/  STL [R1+0x8], R13 ;  /* 0x0000080d01007387 */ /* 0x0001e40000100800 */
[----:B0-2---:R-:W-:-:S07]  /*1c950*/  IADD3 R7, R3, -0x3, RZ ;  /* 0xfffffffd03077810 */ /* 0x005fce0007ffe0ff */
.L_x_8029:
[----:B------:R-:W-:Y:S05]  /*1c960*/  BSYNC B1 ;  /* 0x0000000000017941 */ /* 0x000fea0003800000 */
.L_x_8028:
[----:B------:R-:W-:-:S13]  /*1c970*/  ISETP.NE.AND P0, PT, R2, RZ, PT ;  /* 0x000000ff0200720c */ /* 0x000fda0003f05270 */
[----:B------:R-:W-:Y:S05]  /*1c980*/  @!P0 BRA `(.L_x_8027) ;  /* 0x0000000c00f48947 */ /* 0x000fea0003800000 */
[----:B------:R-:W-:-:S07]  /*1c990*/  IMAD.MOV.U32 R11, RZ, RZ, R6 ;  /* 0x000000ffff0b7224 */ /* 0x000fce00078e0006 */
.L_x_8054:
        /* <DEDUP_REMOVED lines=30> */
[----:B------:R-:W-:-:S06]  /*1cb80*/  LEA.HI.X R11, R2, UR5, R3, 0x2, P0 ;  /* 0x00000005020b7c11 */ /* 0x000fcc00080f1403 */
[----:B------:R0:W5:Y:S03]  /*1cb90*/  LDG.E R11, desc[UR38][R10.64] ;  /* 0x000000260a0b7981 */ /* 0x000166000c1e1900 */
.L_x_8040:
[----:B------:R-:W1:Y:S01]  /*1cba0*/  S2R R3, SR_CgaCtaId ;  /* 0x0000000000037919 */ /* 0x000e620000008800 */
[----:B------:R-:W-:-:S04]  /*1cbb0*/  MOV R2, 0x400 ;  /* 0x0000040000027802 */ /* 0x000fc80000000f00 */
[----:B-1----:R-:W-:Y:S02]  /*1cbc0*/  LEA R2, R3, R2, 0x18 ;  /* 0x0000000203027211 */ /* 0x002fe400078ec0ff */
[----:B------:R-:W-:-:S03]  /*1cbd0*/  SHF.L.U32 R3, R9, 0x1f, RZ ;  /* 0x0000001f09037819 */ /* 0x000fc600000006ff */
[----:B------:R-:W-:-:S04]  /*1cbe0*/  IMAD R2, R8, 0x8, R2 ;  /* 0x0000000808027824 */ /* 0x000fc800078e0202 */
[----:B------:R-:W1:Y:S02]  /*1cbf0*/  SYNCS.PHASECHK.TRANS64.TRYWAIT P0, [R2+URZ+0x28840], R3 ;  /* 0x02884003020075a7 */ /* 0x000e64000800017f */
[----:B-1----:R-:W-:Y:S05]  /*1cc00*/  @!P0 BRA `(.L_x_8041) ;  /* 0x0000004000148947 */ /* 0x002fea0003800000 */
.L_x_8213:
        /* <DEDUP_REMOVED lines=11> */
.L_x_8042:
        /* <DEDUP_REMOVED lines=32> */
.L_x_8214:
        /* <DEDUP_REMOVED lines=10> */
.L_x_8044:
[----:B------:R-:W2:Y:S02]  /*1cf60*/  LDL R3, [R1+0x14] ;  /* 0x0000140001037983 */ /* 0x000ea40000100800 */
[----:B--2---:R-:W-:-:S13]  /*1cf70*/  LOP3.LUT P0, RZ, R3, 0x40, RZ, 0xc0, !PT ;  /* 0x0000004003ff7812 */ /* 0x004fda000780c0ff */
[----:B------:R-:W-:Y:S05]  /*1cf80*/  @P0 BRA `(.L_x_8045) ;  /* 0x0000000000040947 */ /* 0x000fea0003800000 */
[----:B------:R-:W-:Y:S01]  /*1cf90*/  BPT.TRAP 0x1 ;  /* 0x000000040000795c */ /* 0x000fe20000300000 */
.L_x_8045:
        /* <DEDUP_REMOVED lines=15> */
[----:B------:R-:W-:Y:S01]  /*1d090*/  IMAD.MOV.U32 R6, RZ, RZ, R11 ;  /* 0x000000ffff067224 */ /* 0x000fe200078e000b */
        /* <DEDUP_REMOVED lines=13> */
.L_x_8039:
[----:B------:R-:W-:Y:S05]  /*1d170*/  BSYNC B1 ;  /* 0x0000000000017941 */ /* 0x000fea0003800000 */
.L_x_8038:
        /* <DEDUP_REMOVED lines=31> */
.L_x_8048:
[----:B------:R-:W2:Y:S01]  /*1d370*/  S2R R3, SR_CgaCtaId ;  /* 0x0000000000037919 */ /* 0x000ea20000008800 */
[----:B------:R-:W-:-:S04]  /*1d380*/  MOV R2, 0x400 ;  /* 0x0000040000027802 */ /* 0x000fc80000000f00 */
[----:B--2---:R-:W-:Y:S02]  /*1d390*/  LEA R2, R3, R2, 0x18 ;  /* 0x0000000203027211 */ /* 0x004fe400078ec0ff */
[----:B------:R-:W-:-:S03]  /*1d3a0*/  SHF.L.U32 R3, R14, 0x1f, RZ ;  /* 0x0000001f0e037819 */ /* 0x000fc600000006ff */
[----:B------:R-:W-:-:S04]  /*1d3b0*/  IMAD R2, R15, 0x8, R2 ;  /* 0x000000080f027824 */ /* 0x000fc800078e0202 */
[----:B------:R-:W2:Y:S02]  /*1d3c0*/  SYNCS.PHASECHK.TRANS64.TRYWAIT P0, [R2+URZ+0x28840], R3 ;  /* 0x02884003020075a7 */ /* 0x000ea4000800017f */
[----:B--2---:R-:W-:Y:S05]  /*1d3d0*/  @!P0 BRA `(.L_x_8049) ;  /* 0x0000003800488947 */ /* 0x004fea0003800000 */
.L_x_8215:
        /* <DEDUP_REMOVED lines=11> */
.L_x_8050:
        /* <DEDUP_REMOVED lines=31> */
.L_x_8216:
[----:B------:R-:W2:Y:S01]  /*1d680*/  LDL R12, [R1+0x2c] ;  /* 0x00002c00010c7983 */ /* 0x000ea20000100800 */
[----:B------:R-:W1:Y:S02]  /*1d690*/  S2R R3, SR_TID.X ;  /* 0x0000000000037919 */ /* 0x000e640000002100 */
[----:B-1----:R-:W-:-:S04]  /*1d6a0*/  LOP3.LUT R3, R3, 0x7f, RZ, 0xc0, !PT ;  /* 0x0000007f03037812 */ /* 0x002fc800078ec0ff */
[----:B------:R-:W-:-:S13]  /*1d6b0*/  ISETP.NE.AND P0, PT, R3, RZ, PT ;  /* 0x000000ff0300720c */ /* 0x000fda0003f05270 */
[----:B------:R-:W-:-:S04]  /*1d6c0*/  @!P0 MOV R3, 0x8000 ;  /* 0x0000800000038802 */ /* 0x000fc80000000f00 */
[----:B------:R2:W-:Y:S02]  /*1d6d0*/  @!P0 SYNCS.ARRIVE.TRANS64 RZ, [R2+URZ+0x28850], R3 ;  /* 0x0288500302ff89a7 */ /* 0x0005e4000800003f */
[----:B--2---:R-:W-:-:S04]  /*1d6e0*/  PRMT R3, R12, 0x9910, RZ ;  /* 0x000099100c037816 */ /* 0x004fc800000000ff */
[----:B------:R-:W-:-:S13]  /*1d6f0*/  ISETP.NE.AND P0, PT, R3, 0x2, PT ;  /* 0x000000020300780c */ /* 0x000fda0003f05270 */
[----:B------:R-:W-:Y:S05]  /*1d700*/  @P0 BRA `(.L_x_8052) ;  /* 0x0000000000040947 */ /* 0x000fea0003800000 */
[----:B------:R-:W-:Y:S01]  /*1d710*/  BPT.TRAP 0x1 ;  /* 0x000000040000795c */ /* 0x000fe20000300000 */
.L_x_8052:
[----:B------:R-:W2:Y:S02]  /*1d720*/  LDL R3, [R1+0x14] ;  /* 0x0000140001037983 */ /* 0x000ea40000100800 */
[----:B--2---:R-:W-:-:S13]  /*1d730*/  LOP3.LUT P0, RZ, R3, 0x40, RZ, 0xc0, !PT ;  /* 0x0000004003ff7812 */ /* 0x004fda000780c0ff */
[----:B------:R-:W-:Y:S05]  /*1d740*/  @P0 BRA `(.L_x_8053) ;  /* 0x0000000000040947 */ /* 0x000fea0003800000 */
[----:B------:R-:W-:Y:S01]  /*1d750*/  BPT.TRAP 0x1 ;  /* 0x000000040000795c */ /* 0x000fe20000300000 */
.L_x_8053:
        /* <DEDUP_REMOVED lines=18> */
[----:B------:R-:W-:Y:S01]  /*1d880*/  IMAD.MOV.U32 R4, RZ, RZ, R10 ;  /* 0x000000ffff047224 */ /* 0x000fe200078e000a */
[----:B------:R-:W-:Y:S02]  /*1d890*/  MOV R6, R11 ;  /* 0x0000000b00067202 */ /* 0x000fe40000000f00 */
        /* <DEDUP_REMOVED lines=8> */
.L_x_8047:
[----:B------:R-:W-:Y:S05]  /*1d920*/  BSYNC B1 ;  /* 0x0000000000017941 */ /* 0x000fea0003800000 */
.L_x_8046:
[C---:B------:R-:W-:Y:S01]  /*1d930*/  ISETP.GT.AND P0, PT, R7.reuse, 0x1, PT ;  /* 0x000000010700780c */ /* 0x040fe20003f04270 */
[----:B------:R-:W-:-:S12]  /*1d940*/  VIADD R7, R7, 0xfffffffe ;  /* 0xfffffffe07077836 */ /* 0x000fd80000000000 */
[----:B------:R-:W-:Y:S05]  /*1d950*/  @P0 BRA `(.L_x_8054) ;  /* 0xfffffff000100947 */ /* 0x000fea000383ffff */
.L_x_8027:
[----:B------:R-:W-:Y:S05]  /*1d960*/  BSYNC B0 ;  /* 0x0000000000007941 */ /* 0x000fea0003800000 */
.L_x_8026:
[----:B------:R-:W1:Y:S01]  /*1d970*/  S2R R2, SR_TID.X ;  /* 0x0000000000027919 */ /* 0x000e620000002100 */
[----:B------:R-:W-:Y:S01]  /*1d980*/  BSSY B0, `(.L_x_8055) ;  /* 0x0000010000007945 */ /* 0x000fe20003800000 */
[----:B-1----:R-:W-:-:S04]  /*1d990*/  LOP3.LUT R2, R2, 0x1f, RZ, 0xc0, !PT ;  /* 0x0000001f02027812 */ /* 0x002fc800078ec0ff */
[----:B------:R-:W-:-:S13]  /*1d9a0*/  ISETP.NE.AND P0, PT, R2, RZ, PT ;  /* 0x000000ff0200720c */ /* 0x000fda0003f05270 */
[----:B------:R-:W-:Y:S05]  /*1d9b0*/  @P0 BRA `(.L_x_8056) ;  /* 0x0000000000300947 */ /* 0x000fea0003800000 */
[----:B------:R-:W1:Y:S01]  /*1d9c0*/  S2R R3, SR_LANEID ;  /* 0x0000000000037919 */ /* 0x000e620000000000 */
[----:B------:R-:W-:Y:S02]  /*1d9d0*/  VOTEU.ANY UR4, UPT, PT ;  /* 0x0000000000047886 */ /* 0x000fe400038e0100 */
[----:B------:R-:W1:Y:S08]  /*1d9e0*/  FLO.U32 R0, UR4 ;  /* 0x0000000400007d00 */ /* 0x000e7000080e0000 */
[----:B------:R-:W2:Y:S01]  /*1d9f0*/  POPC R7, UR4 ;  /* 0x0000000400077d09 */ /* 0x000ea20008000000 */
[----:B-1----:R-:W-:-:S02]  /*1da00*/  ISETP.EQ.U32.AND P0, PT, R0, R3, PT ;  /* 0x000000030000720c */ /* 0x002fc40003f02070 */
[----:B------:R-:W2:Y:S11]  /*1da10*/  LDC.64 R2, c[0x0][0xc38] ;  /* 0x00030e00ff027b82 */ /* 0x000eb60000000a00 */
[----:B--2---:R-:W2:Y:S01]  /*1da20*/  @P0 ATOMG.E.ADD.STRONG.GPU PT, R3, desc[UR38][R2.64], R7 ;  /* 0x00000007020309a8 */ /* 0x004ea200081ee1e6 */
[----:B------:R-:W1:Y:S02]  /*1da30*/  S2R R8, SR_LTMASK ;  /* 0x0000000000087919 */ /* 0x000e640000003900 */
[----:B-1----:R-:W-:-:S04]  /*1da40*/  LOP3.LUT R8, R8, UR4, RZ, 0xc0, !PT ;  /* 0x0000000408087c12 */ /* 0x002fc8000f8ec0ff */
[----:B------:R-:W1:Y:S01]  /*1da50*/  POPC R9, R8 ;  /* 0x0000000800097309 */ /* 0x000e620000000000 */
[----:B--2---:R-:W1:Y:S02]  /*1da60*/  SHFL.IDX PT, R0, R3, R0, 0x1f ;  /* 0x00001f0003007589 */ /* 0x004e6400000e0000 */
[----:B-1----:R-:W-:-:S07]  /*1da70*/  IADD3 R16, R0, UR36, R9 ;  /* 0x0000002400107c10 */ /* 0x002fce000fffe009 */
.L_x_8056:
[----:B------:R-:W-:Y:S05]  /*1da80*/  BSYNC B0 ;  /* 0x0000000000007941 */ /* 0x000fea0003800000 */
.L_x_8055:
        /* <DEDUP_REMOVED lines=11> */
.L_x_8217:
[----:B------:R-:W2:Y:S01]  /*1db40*/  LDL R2, [R1+0x2c] ;  /* 0x00002c0001027983 */ /* 0x000ea20000100800 */
[----:B------:R-:W3:Y:S02]  /*1db50*/  S2R R7, SR_TID.X ;  /* 0x0000000000077919 */ /* 0x000ee40000002100 */
[----:B---3--:R-:W-:-:S04]  /*1db60*/  LOP3.LUT R7, R7, 0x7f, RZ, 0xc0, !PT ;  /* 0x0000007f07077812 */ /* 0x008fc800078ec0ff */
[----:B------:R-:W-:-:S13]  /*1db70*/  ISETP.NE.AND P0, PT, R7, RZ, PT ;  /* 0x000000ff0700720c */ /* 0x000fda0003f05270 */
[----:B-1----:R-:W-:-:S04]  /*1db80*/  @!P0 MOV R3, 0x8000 ;  /* 0x0000800000038802 */ /* 0x002fc80000000f00 */
[----:B------:R1:W-:Y:S01]  /*1db90*/  @!P0 SYNCS.ARRIVE.TRANS64 RZ, [R0+URZ+0x28850], R3 ;  /* 0x0288500300ff89a7 */ /* 0x0003e2000800003f */
[----:B--2---:R-:W-:-:S04]  /*1dba0*/  PRMT R2, R2, 0x9910, RZ ;  /* 0x0000991002027816 */ /* 0x004fc800000000ff */
[----:B------:R-:W-:-:S13]  /*1dbb0*/  ISETP.NE.AND P0, PT, R2, 0x2, PT ;  /* 0x000000020200780c */ /* 0x000fda0003f05270 */
[----:B-1----:R-:W-:Y:S05]  /*1dbc0*/  @P0 BRA `(.L_x_8060) ;  /* 0x0000000000040947 */ /* 0x002fea0003800000 */
[----:B------:R-:W-:Y:S01]  /*1dbd0*/  BPT.TRAP 0x1 ;  /* 0x000000040000795c */ /* 0x000fe20000300000 */
.L_x_8060:
[----:B------:R-:W2:Y:S02]  /*1dbe0*/  LDL R2, [R1+0x14] ;  /* 0x0000140001027983 */ /* 0x000ea40000100800 */
[----:B--2---:R-:W-:-:S13]  /*1dbf0*/  LOP3.LUT P0, RZ, R2, 0x40, RZ, 0xc0, !PT ;  /* 0x0000004002ff7812 */ /* 0x004fda000780c0ff */
[----:B------:R-:W-:Y:S05]  /*1dc00*/  @P0 BRA `(.L_x_8061) ;  /* 0x0000000000040947 */ /* 0x000fea0003800000 */
[----:B------:R-:W-:Y:S01]  /*1dc10*/  BPT.TRAP 0x1 ;  /* 0x000000040000795c */ /* 0x000fe20000300000 */
.L_x_8061:
        /* <DEDUP_REMOVED lines=27> */
.L_x_8058:
[----:B------:R-:W-:Y:S05]  /*1ddd0*/  BSYNC B0 ;  /* 0x0000000000007941 */ /* 0x000fea0003800000 */
.L_x_8057:
        /* <DEDUP_REMOVED lines=9> */
.L_x_8012:
[----:B------:R-:W-:Y:S05]  /*1de70*/  BSYNC B6 ;  /* 0x0000000000067941 */ /* 0x000fea0003800000 */
.L_x_8010:
[----:B------:R-:W-:-:S03]  /*1de80*/  UMOV UR4, 0xffffffff ;  /* 0xffffffff00047882 */ /* 0x000fc60000000000 */
[----:B------:R-:W-:Y:S05]  /*1de90*/  BRA.DIV UR4, `(.L_x_8062) ;  /* 0x0000002e04d47947 */ /* 0x000fea000b800000 */
[----:B------:R2:W3:Y:S04]  /*1dea0*/  SHFL.IDX PT, R4, R16, RZ, 0x1f ;  /* 0x00001fff10047589 */ /* 0x0004e800000e0000 */
[----:B------:R2:W4:Y:S02]  /*1deb0*/  SHFL.IDX PT, R6, R16, 0x1, 0x1f ;  /* 0x00201f0010067f89 */ /* 0x00052400000e0000 */
.L_x_8221:
[----:B------:R-:W5:Y:S01]  /*1dec0*/  S2R R9, SR_TID.X ;  /* 0x0000000000097919 */ /* 0x000f620000002100 */
[----:B------:R-:W-:Y:S01]  /*1ded0*/  ULDC UR4, c[0x0][0xc14] ;  /* 0x0003050000047ab9 */ /* 0x000fe20000000800 */
[----:B------:R-:W-:Y:S01]  /*1dee0*/  BSSY B0, `(.L_x_8063) ;  /* 0x000000b000007945 */ /* 0x000fe20003800000 */
[----:B-1----:R-:W-:Y:S02]  /*1def0*/  IMAD.U32 R0, RZ, RZ, UR4 ;  /* 0x00000004ff007e24 */ /* 0x002fe4000f8e00ff */
[----:B------:R-:W-:Y:S01]  /*1df00*/  IMAD.MOV.U32 R3, RZ, RZ, RZ ;  /* 0x000000ffff037224 */ /* 0x000fe200078e00ff */
[----:B-----5:R-:W-:-:S04]  /*1df10*/  LOP3.LUT R9, R9, 0x1f, RZ, 0xc0, !PT ;  /* 0x0000001f09097812 */ /* 0x020fc800078ec0ff */
[C---:B------:R-:W-:Y:S02]  /*1df20*/  ISETP.NE.AND P0, PT, R9.reuse, 0x1f, PT ;  /* 0x0000001f0900780c */ /* 0x040fe40003f05270 */
[----:B------:R-:W-:-:S04]  /*1df30*/  IADD3 R5, R9, R19, RZ ;  /* 0x0000001309057210 */ /* 0x000fc80007ffe0ff */
[----:B------:R-:W-:-:S13]  /*1df40*/  ISETP.GE.OR P0, PT, R5, R0, !P0 ;  /* 0x000000000500720c */ /* 0x000fda0004706670 */
[----:B------:R-:W-:Y:S05]  /*1df50*/  @P0 BRA `(.L_x_8064) ;  /* 0x00000000000c0947 */ /* 0x000fea0003800000 */
[----:B------:R-:W1:Y:S02]  /*1df60*/  LDC.64 R2, c[0x0][0xc58] ;  /* 0x00031600ff027b82 */ /* 0x000e640000000a00 */
[----:B-1----:R-:W-:-:S06]  /*1df70*/  IMAD.WIDE R2, R5, 0x4, R2 ;  /* 0x0000000405027825 */ /* 0x002fcc00078e0202 */
[----:B------:R1:W5:Y:S02]  /*1df80*/  LDG.E R3, desc[UR38][R2.64] ;  /* 0x0000002602037981 */ /* 0x000364000c1e1900 */
.L_x_8064:
[----:B------:R-:W-:Y:S05]  /*1df90*/  BSYNC B0 ;  /* 0x0000000000007941 */ /* 0x000fea0003800000 */
.L_x_8063:
[----:B------:R-:W-:-:S03]  /*1dfa0*/  UMOV UR4, 0xffffffff ;  /* 0xffffffff00047882 */ /* 0x000fc60000000000 */
[----:B------:R-:W-:Y:S05]  /*1dfb0*/  BRA.DIV UR4, `(.L_x_8065) ;  /* 0x0000002e04d87947 */ /* 0x000fea000b800000 */
        /* <DEDUP_REMOVED lines=19> */
[----:B-1----:R-:W-:-:S05]  /*1e0f0*/  IMAD.IADD R2, R8, 0x1, R9 ;  /* 0x0000000108027824 */ /* 0x002fca00078e0209 */
[----:B------:R0:W1:Y:S02]  /*1e100*/  SHFL.IDX PT, R14, R2, 0x1f, 0x1f ;  /* 0x03e01f00020e7f89 */ /* 0x00006400000e0000 */
.L_x_8229:
[----:B------:R-:W-:Y:S02]  /*1e110*/  ULDC UR4, c[0x0][0xc10] ;  /* 0x0003040000047ab9 */ /* 0x000fe40000000800 */
[----:B------:R-:W-:-:S04]  /*1e120*/  IMAD.U32 R5, RZ, RZ, UR4 ;  /* 0x00000004ff057e24 */ /* 0x000fc8000f8e00ff */
[----:B-1----:R-:W-:-:S05]  /*1e130*/  IMAD R9, R14, R5, RZ ;  /* 0x000000050e097224 */ /* 0x002fca00078e02ff */
[----:B----4-:R-:W-:-:S04]  /*1e140*/  IADD3 R6, R6, R9, RZ ;  /* 0x0000000906067210 */ /* 0x010fc80007ffe0ff */
[----:B---3--:R-:W-:-:S13]  /*1e150*/  ISETP.GT.AND P0, PT, R6, R4, PT ;  /* 0x000000040600720c */ /* 0x008fda0003f04270 */
[----:B------:R-:W-:Y:S05]  /*1e160*/  @P0 BRA `(.L_x_8066) ;  /* 0x0000000000b40947 */ /* 0x000fea0003800000 */
[----:B------:R-:W1:Y:S02]  /*1e170*/  LDC R0, c[0x0][0xc14] ;  /* 0x00030500ff007b82 */ /* 0x000e640000000800 */
.L_x_8071:
        /* <DEDUP_REMOVED lines=14> */
.L_x_8069:
[----:B------:R-:W-:Y:S05]  /*1e260*/  BSYNC B0 ;  /* 0x0000000000007941 */ /* 0x000fea0003800000 */
.L_x_8068:
[----:B------:R-:W-:-:S03]  /*1e270*/  UMOV UR4, 0xffffffff ;  /* 0xffffffff00047882 */ /* 0x000fc60000000000 */
[----:B------:R-:W-:Y:S05]  /*1e280*/  BRA.DIV UR4, `(.L_x_8070) ;  /* 0x0000002e04f47947 */ /* 0x000fea000b800000 */
[----:B-----5:R-:W0:Y:S01]  /*1e290*/  SHFL.UP PT, R14, R3, 0x1, RZ ;  /* 0x04200000030e7989 */ /* 0x020e2200000e00ff */
[C---:B------:R-:W-:Y:S02]  /*1e2a0*/  ISETP.NE.AND P0, PT, R7.reuse, RZ, PT ;  /* 0x000000ff0700720c */ /* 0x040fe40003f05270 */
[C---:B------:R-:W-:Y:S02]  /*1e2b0*/  ISETP.GE.U32.AND P1, PT, R7.reuse, 0x2, PT ;  /* 0x000000020700780c */ /* 0x040fe40003f26070 */
[----:B01----:R-:W-:Y:S02]  /*1e2c0*/  SEL R2, R14, RZ, P0 ;  /* 0x000000ff0e027207 */ /* 0x003fe40000000000 */
        /* <DEDUP_REMOVED lines=17> */
.L_x_8237:
[----:B------:R-:W-:Y:S02]  /*1e3e0*/  ULDC UR4, c[0x0][0xc10] ;  /* 0x0003040000047ab9 */ /* 0x000fe40000000800 */
[----:B------:R-:W-:-:S05]  /*1e3f0*/  MOV R5, UR4 ;  /* 0x0000000400057c02 */ /* 0x000fca0008000f00 */
[----:B-1----:R-:W-:-:S04]  /*1e400*/  IMAD R9, R14, R5, RZ ;  /* 0x000000050e097224 */ /* 0x002fc800078e02ff */
[----:B------:R-:W-:-:S05]  /*1e410*/  IMAD.IADD R6, R9, 0x1, R6 ;  /* 0x0000000109067824 */ /* 0x000fca00078e0206 */
[----:B------:R-:W-:-:S13]  /*1e420*/  ISETP.GT.AND P0, PT, R6, R4, PT ;  /* 0x000000040600720c */ /* 0x000fda0003f04270 */
[----:B------:R-:W-:Y:S05]  /*1e430*/  @!P0 BRA `(.L_x_8071) ;  /* 0xfffffffc00508947 */ /* 0x000fea000383ffff */
.L_x_8066:
[----:B------:R-:W-:Y:S01]  /*1e440*/  IMAD.IADD R9, R6, 0x1, -R9 ;  /* 0x0000000106097824 */ /* 0x000fe200078e0a09 */
[----:B------:R-:W-:-:S03]  /*1e450*/  UMOV UR4, 0xffffffff ;  /* 0xffffffff00047882 */ /* 0x000fc60000000000 */
[----:B------:R-:W-:-:S05]  /*1e460*/  IMAD R7, R2, R5, R9 ;  /* 0x0000000502077224 */ /* 0x000fca00078e0209 */
[----:B------:R-:W-:Y:S01]  /*1e470*/  ISETP.GT.AND P6, PT, R7, R4, PT ;  /* 0x000000040700720c */ /* 0x000fe20003fc4270 */
[----:B------:R-:W-:-:S12]  /*1e480*/  BRA.DIV UR4, `(.L_x_8072) ;  /* 0x0000003204487947 */ /* 0x000fd8000b800000 */
[----:B------:R-:W-:-:S04]  /*1e490*/  VOTE.ANY R6, PT, !P6 ;  /* 0x0000000000067806 */ /* 0x000fc800070e0100 */
[----:B------:R-:W1:Y:S02]  /*1e4a0*/  POPC R7, R6 ;  /* 0x0000000600077309 */ /* 0x000e640000000000 */
[----:B-1----:R1:W3:Y:S02]  /*1e4b0*/  SHFL.IDX PT, R17, R3, R7, 0x1f ;  /* 0x00001f0703117589 */ /* 0x0022e400000e0000 */
.L_x_8241:
[----:B------:R-:W-:Y:S02]  /*1e4c0*/  ISETP.NE.AND P0, PT, R6, RZ, PT ;  /* 0x000000ff0600720c */ /* 0x000fe40003f05270 */
[----:B--2---:R-:W-:-:S11]  /*1e4d0*/  MOV R16, RZ ;  /* 0x000000ff00107202 */ /* 0x004fd60000000f00 */
[----:B------:R-:W-:Y:S05]  /*1e4e0*/  @!P0 BRA `(.L_x_8073) ;  /* 0x0000000000108947 */ /* 0x000fea0003800000 */
[----:B------:R-:W-:Y:S01]  /*1e4f0*/  UMOV UR4, 0xffffffff ;  /* 0xffffffff00047882 */ /* 0x000fe20000000000 */
[----:B------:R-:W-:Y:S02]  /*1e500*/  VIADD R12, R7, 0xffffffff ;  /* 0xffffffff070c7836 */ /* 0x000fe40000000000 */
[----:B------:R-:W-:Y:S05]  /*1e510*/  BRA.DIV UR4, `(.L_x_8074) ;  /* 0x00000032046c7947 */ /* 0x000fea000b800000 */
[----:B------:R2:W4:Y:S02]  /*1e520*/  SHFL.IDX PT, R16, R2, R12, 0x1f ;  /* 0x00001f0c02107589 */ /* 0x00052400000e0000 */
.L_x_8073:
[----:B012---:R-:W0:Y:S01]  /*1e530*/  LDC.64 R2, c[0x0][0xc68] ;  /* 0x00031a00ff027b82 */ /* 0x007e220000000a00 */
[----:B------:R-:W-:-:S04]  /*1e540*/  IMAD.IADD R19, R7, 0x1, R19 ;  /* 0x0000000107137824 */ /* 0x000fc800078e0213 */
[----:B0-----:R-:W-:-:S05]  /*1e550*/  IMAD.WIDE R2, R19, 0x4, R2 ;  /* 0x0000000413027825 */ /* 0x001fca00078e0202 */
[----:B------:R-:W3:Y:S01]  /*1e560*/  LDG.E R7, desc[UR38][R2.64] ;  /* 0x0000002602077981 */ /* 0x000ee2000c1e1900 */
[----:B----4-:R-:W-:Y:S02]  /*1e570*/  IMAD R16, R16, R5, R9 ;  /* 0x0000000510107224 */ /* 0x010fe400078e0209 */
[----:B---3--:R-:W-:-:S05]  /*1e580*/  IMAD R6, R17, R7, RZ ;  /* 0x0000000711067224 */ /* 0x008fca00078e02ff */
        /* <DEDUP_REMOVED lines=55> */
[----:B------:R-:W-:Y:S02]  /*1e900*/  @!P0 LOP3.LUT R2, RZ, R7, RZ, 0x33, !PT ;  /* 0x00000007ff028212 */ /* 0x000fe400078e33ff */
[----:B------:R-:W-:-:S05]  /*1e910*/  IADD3 R7, -R7, RZ, RZ ;  /* 0x000000ff07077210 */ /* 0x000fca0007ffe1ff */
[----:B------:R-:W-:Y:S01]  /*1e920*/  IMAD R18, R2, R7, R3 ;  /* 0x0000000702127224 */ /* 0x000fe200078e0203 */
[----:B------:R-:W-:-:S05]  /*1e930*/  LOP3.LUT R2, RZ, R2, RZ, 0x33, !PT ;  /* 0x00000002ff027212 */ /* 0x000fca00078e33ff */
[----:B------:R-:W-:Y:S01]  /*1e940*/  IMAD.IADD R17, R17, 0x1, R2 ;  /* 0x0000000111117824 */ /* 0x000fe200078e0202 */
[----:B------:R-:W-:Y:S06]  /*1e950*/  BRA `(.L_x_8075) ;  /* 0x00000000001c7947 */ /* 0x000fec0003800000 */
.L_x_8067:
[----:B------:R-:W-:Y:S01]  /*1e960*/  UMOV UR4, URZ ;  /* 0x0000003f00047c82 */ /* 0x000fe20008000000 */
[----:B------:R-:W-:Y:S01]  /*1e970*/  UMOV UR5, URZ ;  /* 0x0000003f00057c82 */ /* 0x000fe20008000000 */
[----:B------:R-:W-:Y:S01]  /*1e980*/  ULDC UR6, c[0x0][0xc14] ;  /* 0x0003050000067ab9 */ /* 0x000fe20000000800 */
[----:B--2---:R-:W-:Y:S01]  /*1e990*/  IMAD.MOV.U32 R16, RZ, RZ, R4 ;  /* 0x000000ffff107224 */ /* 0x004fe200078e0004 */
[----:B------:R-:W-:Y:S01]  /*1e9a0*/  MOV R17, UR4 ;  /* 0x0000000400117c02 */ /* 0x000fe20008000f00 */
[----:B------:R-:W-:Y:S02]  /*1e9b0*/  IMAD.U32 R18, RZ, RZ, UR5 ;  /* 0x00000005ff127e24 */ /* 0x000fe4000f8e00ff */
[----:B------:R-:W-:-:S07]  /*1e9c0*/  IMAD.U32 R19, RZ, RZ, UR6 ;  /* 0x00000006ff137e24 */ /* 0x000fce000f8e00ff */
.L_x_8075:
        /* <DEDUP_REMOVED lines=12> */
.L_x_7987:
[----:B-1----:R-:W2:Y:S01]  /*1ea90*/  LDL.LU R0, [R1+0x34] ;  /* 0x0000340001007983 */ /* 0x002ea20000300800 */
[----:B------:R-:W-:Y:S01]  /*1eaa0*/  BSSY B0, `(.L_x_8077) ;  /* 0x000000b000007945 */ /* 0x000fe20003800000 */
[----:B------:R-:W1:Y:S01]  /*1eab0*/  S2R R5, SR_CgaCtaId ;  /* 0x0000000000057919 */ /* 0x000e620000008800 */
[----:B--2---:R-:W-:-:S04]  /*1eac0*/  IADD3 R0, R0, 0x1, RZ ;  /* 0x0000000100007810 */ /* 0x004fc80007ffe0ff */
[----:B---3--:R-:W-:-:S04]  /*1ead0*/  LEA.HI R2, R0, R0, RZ, 0x1 ;  /* 0x0000000000027211 */ /* 0x008fc800078f08ff */
[----:B------:R-:W-:-:S05]  /*1eae0*/  LOP3.LUT R3, R2, 0xfffffffe, RZ, 0xc0, !PT ;  /* 0xfffffffe02037812 */ /* 0x000fca00078ec0ff */
[----:B------:R-:W-:Y:S01]  /*1eaf0*/  IMAD.IADD R3, R0, 0x1, -R3 ;  /* 0x0000000100037824 */ /* 0x000fe200078e0a03 */
[----:B------:R-:W-:-:S04]  /*1eb00*/  MOV R0, 0x400 ;  /* 0x0000040000007802 */ /* 0x000fc80000000f00 */
[----:B-1----:R-:W-:Y:S02]  /*1eb10*/  LEA R0, R5, R0, 0x18 ;  /* 0x0000000005007211 */ /* 0x002fe400078ec0ff */
[----:B------:R-:W-:-:S04]  /*1eb20*/  SHF.L.U32 R3, R3, 0x1f, RZ ;  /* 0x0000001f03037819 */ /* 0x000fc800000006ff */
[----:B------:R-:W1:Y:S02]  /*1eb30*/  SYNCS.PHASECHK.TRANS64.TRYWAIT P0, [R0+URZ+0x28820], R3 ;  /* 0x02882003000075a7 */ /* 0x000e64000800017f */
[----:B-1----:R-:W-:Y:S05]  /*1eb40*/  @!P0 BRA `(.L_x_8078) ;  /* 0x0000002c00088947 */ /* 0x002fea0003800000 */
.L_x_8244:
[----:B------:R-:W-:Y:S05]  /*1eb50*/  BSYNC B0 ;  /* 0x0000000000007941 */ /* 0x000fea0003800000 */
.L_x_8077:
[----:B------:R-:W-:-:S03]  /*1eb60*/  UMOV UR4, 0xffffffff ;  /* 0xffffffff00047882 */ /* 0x000fc60000000000 */
[----:B------:R-:W-:Y:S05]  /*1eb70*/  BRA.DIV UR4, `(.L_x_8079) ;  /* 0x0000002e04107947 */ /* 0x000fea000b800000 */
[----:B------:R-:W2:Y:S02]  /*1eb80*/  S2R R2, SR_TID.X ;  /* 0x0000000000027919 */ /* 0x000ea40000002100 */
[----:B--2---:R-:W-:-:S04]  /*1eb90*/  SHF.R.U32.HI R2, RZ, 0x5, R2 ;  /* 0x00000005ff027819 */ /* 0x004fc80000011602 */
[----:B------:R-:W-:-:S05]  /*1eba0*/  LOP3.LUT R2, R2, 0x3, RZ, 0xc0, !PT ;  /* 0x0000000302027812 */ /* 0x000fca00078ec0ff */
[----:B------:R2:W3:Y:S02]  /*1ebb0*/  SHFL.IDX PT, R14, R2, RZ, 0x1f ;  /* 0x00001fff020e7589 */ /* 0x0004e400000e0000 */
.L_x_8247:
[----:B---3--:R-:W-:-:S13]  /*1ebc0*/  ISETP.NE.AND P0, PT, R14, RZ, PT ;  /* 0x000000ff0e00720c */ /* 0x008fda0003f05270 */
[----:B------:R-:W-:Y:S05]  /*1ebd0*/  @P0 BRA `(.L_x_7758) ;  /* 0x0000000000940947 */ /* 0x000fea0003800000 */
[----:B------:R-:W-:-:S03]  /*1ebe0*/  UMOV UR4, 0xffffffff ;  /* 0xffffffff00047882 */ /* 0x000fc60000000000 */
[----:B------:R-:W-:Y:S05]  /*1ebf0*/  BRA.DIV UR4, `(.L_x_8080) ;  /* 0x0000002e04247947 */ /* 0x000fea000b800000 */
[----:B------:R-:W-:-:S13]  /*1ec00*/  ELECT P6, URZ, PT ;  /* 0x00000000003f782f */ /* 0x000fda00038c0000 */
.L_x_8250:
[----:B------:R-:W-:Y:S05]  /*1ec10*/  @!P6 BRA `(.L_x_7758) ;  /* 0x000000000084e947 */ /* 0x000fea0003800000 */
[----:B--2---:R-:W2:Y:S02]  /*1ec20*/  LDL.LU R2, [R1+0x30] ;  /* 0x0000300001027983 */ /* 0x004ea40000300800 */
[----:B--2---:R-:W-:-:S04]  /*1ec30*/  LOP3.LUT R2, R2, 0x2, RZ, 0xfc, !PT ;  /* 0x0000000202027812 */ /* 0x004fc800078efcff */
[----:B------:R-:W-:-:S13]  /*1ec40*/  ISETP.NE.AND P2, PT, R2, 0x3, PT ;  /* 0x000000030200780c */ /* 0x000fda0003f45270 */
[----:B------:R-:W-:Y:S05]  /*1ec50*/  @!P2 BRA `(.L_x_8081) ;  /* 0x000000000004a947 */ /* 0x000fea0003800000 */
[----:B------:R-:W-:Y:S01]  /*1ec60*/  BPT.TRAP 0x1 ;  /* 0x000000040000795c */ /* 0x000fe20000300000 */
.L_x_8081:
        /* <DEDUP_REMOVED lines=14> */
.L_x_8251:
[----:B------:R-:W2:Y:S02]  /*1ed50*/  SYNCS.PHASECHK.TRANS64.TRYWAIT P0, [R7+URZ], R2 ;  /* 0x00000002070075a7 */ /* 0x000ea4000800017f */
[----:B--2---:R-:W-:Y:S05]  /*1ed60*/  @!P0 BRA `(.L_x_8083) ;  /* 0x0000002800fc8947 */ /* 0x004fea0003800000 */
.L_x_8252:
[----:B------:R-:W-:Y:S05]  /*1ed70*/  @!P2 BRA `(.L_x_8084) ;  /* 0x000000000004a947 */ /* 0x000fea0003800000 */
[----:B------:R-:W-:Y:S01]  /*1ed80*/  BPT.TRAP 0x1 ;  /* 0x000000040000795c */ /* 0x000fe20000300000 */
.L_x_8084:
[----:B------:R-:W3:Y:S01]  /*1ed90*/  LDL.LU R4, [R1] ;  /* 0x0000000001047983 */ /* 0x000ee20000300800 */
[----:B------:R-:W-:-:S05]  /*1eda0*/  IADD3 R0, R0, 0x28860, RZ ;  /* 0x0002886000007810 */ /* 0x000fca0007ffe0ff */
[----:B---3--:R-:W-:-:S04]  /*1edb0*/  IMAD R4, R4, 0x8, R0 ;  /* 0x0000000804047824 */ /* 0x008fc800078e0200 */
[----:B------:R-:W3:Y:S02]  /*1edc0*/  SYNCS.PHASECHK.TRANS64.TRYWAIT P0, [R4+URZ], R5 ;  /* 0x00000005040075a7 */ /* 0x000ee4000800017f */
[----:B---3--:R-:W-:Y:S05]  /*1edd0*/  @!P0 BRA `(.L_x_8085) ;  /* 0x0000002800f48947 */ /* 0x008fea0003800000 */
.L_x_8253:
[----:B------:R-:W-:-:S07]  /*1ede0*/  IMAD R3, R3, 0x8, R0 ;  /* 0x0000000803037824 */ /* 0x000fce00078e0200 */
.L_x_8086:
[----:B----4-:R4:W0:Y:S02]  /*1edf0*/  SYNCS.PHASECHK.TRANS64.TRYWAIT P0, [R3+URZ], R2 ;  /* 0x00000002030075a7 */ /* 0x010824000800017f */
[----:B0-----:R-:W-:Y:S05]  /*1ee00*/  @!P0 NANOSLEEP.SYNCS 0x989680 ;  /* 0x009896800000895d */ /* 0x001fea0003900000 */
[----:B------:R-:W0:Y:S02]  /*1ee10*/  @!P0 SYNCS.PHASECHK.TRANS64 P0, [R3+URZ], R2 ;  /* 0x00000002030085a7 */ /* 0x000e24000800007f */
[----:B0-----:R-:W-:Y:S05]  /*1ee20*/  @!P0 BRA `(.L_x_8086) ;  /* 0xfffffffc00f08947 */ /* 0x001fea000383ffff */
.L_x_7758:
[----:B------:R-:W-:Y:S05]  /*1ee30*/  BSYNC B7 ;  /* 0x0000000000077941 */ /* 0x000fea0003800000 */
.L_x_7755:
[----:B------:R-:W-:Y:S05]  /*1ee40*/  EXIT ;  /* 0x000000000000794d */ /* 0x000fea0003800000 */
.L_x_7780:
[----:B0-----:R0:W1:Y:S02]  /*1ee50*/  SYNCS.PHASECHK.TRANS64.TRYWAIT P6, [R105+URZ+0x28890], R122 ;  /* 0x0288907a690075a7 */ /* 0x00106400080c017f */
[----:B-1----:R-:W-:Y:S05]  /*1ee60*/  @!P6 NANOSLEEP.SYNCS 0x989680 ;  /* 0x009896800000e95d */ /* 0x002fea0003900000 */
[----:B------:R-:W1:Y:S02]  /*1ee70*/  @!P6 SYNCS.PHASECHK.TRANS64 P6, [R105+URZ+0x28890], R122 ;  /* 0x0288907a6900e5a7 */ /* 0x000e6400080c007f */
[----:B-1----:R-:W-:Y:S05]  /*1ee80*/  @!P6 BRA `(.L_x_7780) ;  /* 0xfffffffc00f0e947 */ /* 0x002fea000383ffff */
[----:B------:R-:W-:Y:S05]  /*1ee90*/  BRA `(.L_x_8087) ;  /* 0xfffffe4000707947 */ /* 0x000fea000383ffff */
.L_x_7816:
[----:B0-----:R0:W1:Y:S02]  /*1eea0*/  SYNCS.PHASECHK.TRANS64.TRYWAIT P4, [R105+URZ+0x28890], R122 ;  /* 0x0288907a690075a7 */ /* 0x001064000808017f */
[----:B-1----:R-:W-:Y:S05]  /*1eeb0*/  @!P4 NANOSLEEP.SYNCS 0x989680 ;  /* 0x009896800000c95d */ /* 0x002fea0003900000 */
[----:B------:R-:W1:Y:S02]  /*1eec0*/  @!P4 SYNCS.PHASECHK.TRANS64 P4, [R105+URZ+0x28890], R122 ;  /* 0x0288907a6900c5a7 */ /* 0x000e64000808007f */
[----:B-1----:R-:W-:Y:S05]  /*1eed0*/  @!P4 BRA `(.L_x_7816) ;  /* 0xfffffffc00f0c947 */ /* 0x002fea000383ffff */
[----:B------:R-:W-:Y:S05]  /*1eee0*/  BRA `(.L_x_8088) ;  /* 0xfffffe6400cc7947 */ /* 0x000fea000383ffff */
.L_x_7833:
[----:B0-----:R0:W1:Y:S02]  /*1eef0*/  SYNCS.PHASECHK.TRANS64.TRYWAIT P3, [R105+URZ+0x28890], R122 ;  /* 0x0288907a690075a7 */ /* 0x001064000806017f */
[----:B-1----:R-:W-:Y:S05]  /*1ef00*/  @!P3 NANOSLEEP.SYNCS 0x989680 ;  /* 0x009896800000b95d */ /* 0x002fea0003900000 */
[----:B------:R-:W1:Y:S02]  /*1ef10*/  @!P3 SYNCS.PHASECHK.TRANS64 P3, [R105+URZ+0x28890], R122 ;  /* 0x0288907a6900b5a7 */ /* 0x000e64000806007f */
[----:B-1----:R-:W-:Y:S05]  /*1ef20*/  @!P3 BRA `(.L_x_7833) ;  /* 0xfffffffc00f0b947 */ /* 0x002fea000383ffff */
[----:B------:R-:W-:Y:S05]  /*1ef30*/  BRA `(.L_x_8089) ;  /* 0xfffffe8400f07947 */ /* 0x000fea000383ffff */
.L_x_7843:
[----:B--2---:R2:W3:Y:S02]  /*1ef40*/  SYNCS.PHASECHK.TRANS64.TRYWAIT P0, [R105+URZ+0x288b0], R122 ;  /* 0x0288b07a690075a7 */ /* 0x0044e4000800017f */
[----:B---3--:R-:W-:Y:S05]  /*1ef50*/  @!P0 NANOSLEEP.SYNCS 0x989680 ;  /* 0x009896800000895d */ /* 0x008fea0003900000 */
[----:B------:R-:W3:Y:S02]  /*1ef60*/  @!P0 SYNCS.PHASECHK.TRANS64 P0, [R105+URZ+0x288b0], R122 ;  /* 0x0288b07a690085a7 */ /* 0x000ee4000800007f */
[----:B---3--:R-:W-:Y:S05]  /*1ef70*/  @!P0 BRA `(.L_x_7843) ;  /* 0xfffffffc00f08947 */ /* 0x008fea000383ffff */
[----:B------:R-:W-:Y:S05]  /*1ef80*/  BRA `(.L_x_8090) ;  /* 0xfffffe8c008c7947 */ /* 0x000fea000383ffff */
.L_x_7855:
[----:B------:R-:W-:Y:S01]  /*1ef90*/  BSSY B0, `(.L_x_8091) ;  /* 0x0000008000007945 */ /* 0x000fe20003800000 */
[----:B------:R-:W-:Y:S01]  /*1efa0*/  MOV R13, R231 ;  /* 0x000000e7000d7202 */ /* 0x000fe20000000f00 */
[----:B------:R-:W-:Y:S01]  /*1efb0*/  IMAD.MOV.U32 R12, RZ, RZ, RZ ;  /* 0x000000ffff0c7224 */ /* 0x000fe200078e00ff */
[----:B------:R-:W-:Y:S01]  /*1efc0*/  MOV R15, 0xffffffff ;  /* 0xffffffff000f7802 */ /* 0x000fe20000000f00 */
[----:B------:R-:W-:-:S07]  /*1efd0*/  IMAD.MOV.U32 R11, RZ, RZ, 0x1f ;  /* 0x0000001fff0b7424 */ /* 0x000fce00078e00ff */
[----:B0----5:R-:W-:Y:S05]  /*1efe0*/  WARPSYNC.COLLECTIVE R15, `(.L_x_8092) ;  /* 0x000000000f087348 */ /* 0x021fea0003c00000 */
[----:B------:R1:W2:Y:S02]  /*1eff0*/  SHFL.IDX P6, R14, R13, R12, R11 ;  /* 0x0000000c0d0e7389 */ /* 0x0002a400000c000b */
[----:B012--5:R-:W-:Y:S01]  /*1f000*/  ENDCOLLECTIVE ;  /* 0x000000000000791b */ /* 0x027fe20003800000 */
.L_x_8092:
[----:B------:R-:W-:Y:S05]  /*1f010*/  BSYNC B0 ;  /* 0x0000000000007941 */ /* 0x000fea0003800000 */
.L_x_8091:
[----:B------:R-:W-:Y:S01]  /*1f020*/  IMAD.MOV.U32 R192, RZ, RZ, R14 ;  /* 0x000000ffffc07224 */ /* 0x000fe200078e000e */
[----:B------:R-:W-:Y:S06]  /*1f030*/  BRA `(.L_x_8093) ;  /* 0xfffffe9400b47947 */ /* 0x000fec000383ffff */
.L_x_7873:
[----:B------:R-:W-:Y:S01]  /*1f040*/  BSSY B1, `(.L_x_8094) ;  /* 0x0000008000017945 */ /* 0x000fe20003800000 */
[----:B------:R-:W-:Y:S01]  /*1f050*/  IMAD.MOV.U32 R13, RZ, RZ, R5 ;  /* 0x000000ffff0d7224 */ /* 0x000fe200078e0005 */
[----:B------:R-:W-:Y:S01]  /*1f060*/  MOV R12, RZ ;  /* 0x000000ff000c7202 */ /* 0x000fe20000000f00 */
[----:B------:R-:W-:Y:S02]  /*1f070*/  IMAD.MOV.U32 R11, RZ, RZ, 0x181f ;  /* 0x0000181fff0b7424 */ /* 0x000fe400078e00ff */
[----:B------:R-:W-:-:S07]  /*1f080*/  IMAD.MOV.U32 R15, RZ, RZ, -0x1 ;  /* 0xffffffffff0f7424 */ /* 0x000fce00078e00ff */
[----:B012--5:R-:W-:Y:S05]  /*1f090*/  WARPSYNC.COLLECTIVE R15, `(.L_x_8095) ;  /* 0x000000000f087348 */ /* 0x027fea0003c00000 */
[----:B------:R3:W4:Y:S02]  /*1f0a0*/  SHFL.IDX P6, R14, R13, R12, R11 ;  /* 0x0000000c0d0e7389 */ /* 0x00072400000c000b */
[----:B012345:R-:W-:Y:S01]  /*1f0b0*/  ENDCOLLECTIVE ;  /* 0x000000000000791b */ /* 0x03ffe20003800000 */
.L_x_8095:
[----:B------:R-:W-:Y:S05]  /*1f0c0*/  BSYNC B1 ;  /* 0x0000000000017941 */ /* 0x000fea0003800000 */
.L_x_8094:
[----:B------:R-:W-:Y:S05]  /*1f0d0*/  BRA `(.L_x_8096) ;  /* 0xfffffea800307947 */ /* 0x000fea000383ffff */
.L_x_7874:
[----:B------:R-:W-:Y:S01]  /*1f0e0*/  BSSY B1, `(.L_x_8097) ;  /* 0x0000008000017945 */ /* 0x000fe20003800000 */
[----:B------:R-:W-:Y:S01]  /*1f0f0*/  MOV R13, R4 ;  /* 0x00000004000d7202 */ /* 0x000fe20000000f00 */
[----:B------:R-:W-:Y:S01]  /*1f100*/  IMAD.MOV.U32 R12, RZ, RZ, RZ ;  /* 0x000000ffff0c7224 */ /* 0x000fe200078e00ff */
[----:B------:R-:W-:Y:S01]  /*1f110*/  MOV R15, 0xffffffff ;  /* 0xffffffff000f7802 */ /* 0x000fe20000000f00 */
[----:B------:R-:W-:-:S07]  /*1f120*/  IMAD.MOV.U32 R11, RZ, RZ, 0x181f ;  /* 0x0000181fff0b7424 */ /* 0x000fce00078e00ff */
[----:B012--5:R-:W-:Y:S05]  /*1f130*/  WARPSYNC.COLLECTIVE R15, `(.L_x_8098) ;  /* 0x000000000f087348 */ /* 0x027fea0003c00000 */
[----:B------:R3:W4:Y:S02]  /*1f140*/  SHFL.IDX P6, R14, R13, R12, R11 ;  /* 0x0000000c0d0e7389 */ /* 0x00072400000c000b */
[----:B012345:R-:W-:Y:S01]  /*1f150*/  ENDCOLLECTIVE ;  /* 0x000000000000791b */ /* 0x03ffe20003800000 */
.L_x_8098:
[----:B------:R-:W-:Y:S05]  /*1f160*/  BSYNC B1 ;  /* 0x0000000000017941 */ /* 0x000fea0003800000 */
.L_x_8097:
[----:B------:R-:W-:Y:S05]  /*1f170*/  BRA `(.L_x_8099) ;  /* 0xfffffea800107947 */ /* 0x000fea000383ffff */
.L_x_7875:
[----:B------:R-:W-:Y:S01]  /*1f180*/  BSSY B1, `(.L_x_8100) ;  /* 0x0000008000017945 */ /* 0x000fe20003800000 */
[----:B------:R-:W-:Y:S01]  /*1f190*/  IMAD.MOV.U32 R13, RZ, RZ, R3 ;  /* 0x000000ffff0d7224 */ /* 0x000fe200078e0003 */
[----:B------:R-:W-:Y:S01]  /*1f1a0*/  MOV R11, 0x181f ;  /* 0x0000181f000b7802 */ /* 0x000fe20000000f00 */
[----:B------:R-:W-:Y:S02]  /*1f1b0*/  IMAD.MOV.U32 R12, RZ, RZ, RZ ;  /* 0x000000ffff0c7224 */ /* 0x000fe400078e00ff */
[----:B------:R-:W-:-:S07]  /*1f1c0*/  IMAD.MOV.U32 R15, RZ, RZ, -0x1 ;  /* 0xffffffffff0f7424 */ /* 0x000fce00078e00ff */
[----:B012--5:R-:W-:Y:S05]  /*1f1d0*/  WARPSYNC.COLLECTIVE R15, `(.L_x_8101) ;  /* 0x000000000f087348 */ /* 0x027fea0003c00000 */
[----:B------:R3:W4:Y:S02]  /*1f1e0*/  SHFL.IDX P6, R14, R13, R12, R11 ;  /* 0x0000000c0d0e7389 */ /* 0x00072400000c000b */
[----:B012345:R-:W-:Y:S01]  /*1f1f0*/  ENDCOLLECTIVE ;  /* 0x000000000000791b */ /* 0x03ffe20003800000 */
.L_x_8101:
[----:B------:R-:W-:Y:S05]  /*1f200*/  BSYNC B1 ;  /* 0x0000000000017941 */ /* 0x000fea0003800000 */
.L_x_8100:
[----:B------:R-:W-:Y:S05]  /*1f210*/  BRA `(.L_x_8102) ;  /* 0xfffffea400f07947 */ /* 0x000fea000383ffff */
.L_x_7876:
        /* <DEDUP_REMOVED lines=8> */
.L_x_8104:
[----:B------:R-:W-:Y:S05]  /*1f2a0*/  BSYNC B1 ;  /* 0x0000000000017941 */ /* 0x000fea0003800000 */
.L_x_8103:
[----:B------:R-:W-:Y:S05]  /*1f2b0*/  BRA `(.L_x_8105) ;  /* 0xfffffea400d07947 */ /* 0x000fea000383ffff */
.L_x_7877:
[----:B------:R-:W-:Y:S01]  /*1f2c0*/  BSSY B1, `(.L_x_8106) ;  /* 0x0000008000017945 */ /* 0x000fe20003800000 */
[----:B------:R-:W-:Y:S01]  /*1f2d0*/  MOV R13, R5 ;  /* 0x00000005000d7202 */ /* 0x000fe20000000f00 */
[----:B------:R-:W-:Y:S01]  /*1f2e0*/  IMAD.MOV.U32 R12, RZ, RZ, 0x1 ;  /* 0x00000001ff0c7424 */ /* 0x000fe200078e00ff */
[----:B------:R-:W-:Y:S01]  /*1f2f0*/  MOV R15, 0xffffffff ;  /* 0xffffffff000f7802 */ /* 0x000fe20000000f00 */
[----:B------:R-:W-:-:S07]  /*1f300*/  IMAD.MOV.U32 R11, RZ, RZ, 0x181f ;  /* 0x0000181fff0b7424 */ /* 0x000fce00078e00ff */
[----:B012--5:R-:W-:Y:S05]  /*1f310*/  WARPSYNC.COLLECTIVE R15, `(.L_x_8107) ;  /* 0x000000000f087348 */ /* 0x027fea0003c00000 */
[----:B------:R3:W4:Y:S02]  /*1f320*/  SHFL.IDX P6, R14, R13, R12, R11 ;  /* 0x0000000c0d0e7389 */ /* 0x00072400000c000b */
[----:B012345:R-:W-:Y:S01]  /*1f330*/  ENDCOLLECTIVE ;  /* 0x000000000000791b */ /* 0x03ffe20003800000 */
.L_x_8107:
[----:B------:R-:W-:Y:S05]  /*1f340*/  BSYNC B1 ;  /* 0x0000000000017941 */ /* 0x000fea0003800000 */
.L_x_8106:
[----:B------:R-:W-:Y:S05]  /*1f350*/  BRA `(.L_x_8108) ;  /* 0xfffffea400b07947 */ /* 0x000fea000383ffff */
.L_x_7878:
[----:B------:R-:W-:Y:S01]  /*1f360*/  BSSY B1, `(.L_x_8109) ;  /* 0x0000008000017945 */ /* 0x000fe20003800000 */
[----:B------:R-:W-:Y:S01]  /*1f370*/  IMAD.MOV.U32 R13, RZ, RZ, R4 ;  /* 0x000000ffff0d7224 */ /* 0x000fe200078e0004 */
[----:B------:R-:W-:Y:S01]  /*1f380*/  MOV R11, 0x181f ;  /* 0x0000181f000b7802 */ /* 0x000fe20000000f00 */
[----:B------:R-:W-:Y:S02]  /*1f390*/  IMAD.MOV.U32 R12, RZ, RZ, 0x1 ;  /* 0x00000001ff0c7424 */ /* 0x000fe400078e00ff */
[----:B------:R-:W-:-:S07]  /*1f3a0*/  IMAD.MOV.U32 R15, RZ, RZ, -0x1 ;  /* 0xffffffffff0f7424 */ /* 0x000fce00078e00ff */
[----:B012--5:R-:W-:Y:S05]  /*1f3b0*/  WARPSYNC.COLLECTIVE R15, `(.L_x_8110) ;  /* 0x000000000f087348 */ /* 0x027fea0003c00000 */
[----:B------:R3:W4:Y:S02]  /*1f3c0*/  SHFL.IDX P6, R14, R13, R12, R11 ;  /* 0x0000000c0d0e7389 */ /* 0x00072400000c000b */
[----:B012345:R-:W-:Y:S01]  /*1f3d0*/  ENDCOLLECTIVE ;  /* 0x000000000000791b */ /* 0x03ffe20003800000 */
.L_x_8110:
[----:B------:R-:W-:Y:S05]  /*1f3e0*/  BSYNC B1 ;  /* 0x0000000000017941 */ /* 0x000fea0003800000 */
.L_x_8109:
[----:B------:R-:W-:Y:S05]  /*1f3f0*/  BRA `(.L_x_8111) ;  /* 0xfffffea400907947 */ /* 0x000fea000383ffff */
.L_x_7879:
        /* <DEDUP_REMOVED lines=8> */
.L_x_8113:
[----:B------:R-:W-:Y:S05]  /*1f480*/  BSYNC B1 ;  /* 0x0000000000017941 */ /* 0x000fea0003800000 */
.L_x_8112:
[----:B------:R-:W-:Y:S05]  /*1f490*/  BRA `(.L_x_8114) ;  /* 0xfffffea400707947 */ /* 0x000fea000383ffff */
.L_x_7880:
        /* <DEDUP_REMOVED lines=8> */
.L_x_8116:
[----:B------:R-:W-:Y:S05]  /*1f520*/  BSYNC B1 ;  /* 0x0000000000017941 */ /* 0x000fea0003800000 */
.L_x_8115:
[----:B------:R-:W-:Y:S05]  /*1f530*/  BRA `(.L_x_8117) ;  /* 0xfffffea400507947 */ /* 0x000fea000383ffff */
.L_x_7881:
        /* <DEDUP_REMOVED lines=8> */
.L_x_8119:
[----:B------:R-:W-:Y:S05]  /*1f5c0*/  BSYNC B1 ;  /* 0x0000000000017941 */ /* 0x000fea0003800000 */
.L_x_8118:
[----:B------:R-:W-:Y:S05]  /*1f5d0*/  BRA `(.L_x_8120) ;  /* 0xfffffea400307947 */ /* 0x000fea000383ffff */
.L_x_7882:
        /* <DEDUP_REMOVED lines=8> */
.L_x_8122:
[----:B------:R-:W-:Y:S05]  /*1f660*/  BSYNC B1 ;  /* 0x0000000000017941 */ /* 0x000fea0003800000 */
.L_x_8121:
[----:B------:R-:W-:Y:S05]  /*1f670*/  BRA `(.L_x_8123) ;  /* 0xfffffea400107947 */ /* 0x000fea000383ffff */
.L_x_7883:
        /* <DEDUP_REMOVED lines=8> */
.L_x_8125:
[----:B------:R-:W-:Y:S05]  /*1f700*/  BSYNC B1 ;  /* 0x0000000000017941 */ /* 0x000fea0003800000 */
.L_x_8124:
[----:B------:R-:W-:Y:S05]  /*1f710*/  BRA `(.L_x_8126) ;  /* 0xfffffea000f07947 */ /* 0x000fea000383ffff */
.L_x_7884:
        /* <DEDUP_REMOVED lines=8> */
.L_x_8128:
[----:B------:R-:W-:Y:S05]  /*1f7a0*/  BSYNC B1 ;  /* 0x0000000000017941 */ /* 0x000fea0003800000 */
.L_x_8127:
[----:B------:R-:W-:Y:S05]  /*1f7b0*/  BRA `(.L_x_8129) ;  /* 0xfffffea000d07947 */ /* 0x000fea000383ffff */
.L_x_7885:
        /* <DEDUP_REMOVED lines=8> */
.L_x_8131:
[----:B------:R-:W-:Y:S05]  /*1f840*/  BSYNC B1 ;  /* 0x0000000000017941 */ /* 0x000fea0003800000 */
.L_x_8130:
[----:B------:R-:W-:Y:S05]  /*1f850*/  BRA `(.L_x_8132) ;  /* 0xfffffea000b07947 */ /* 0x000fea000383ffff */
.L_x_7886:
        /* <DEDUP_REMOVED lines=8> */
.L_x_8134:
[----:B------:R-:W-:Y:S05]  /*1f8e0*/  BSYNC B1 ;  /* 0x0000000000017941 */ /* 0x000fea0003800000 */
.L_x_8133:
[----:B------:R-:W-:Y:S05]  /*1f8f0*/  BRA `(.L_x_8135) ;  /* 0xfffffea000947947 */ /* 0x000fea000383ffff */
.L_x_7887:
        /* <DEDUP_REMOVED lines=8> */
.L_x_8137:
[----:B------:R-:W-:Y:S05]  /*1f980*/  BSYNC B1 ;  /* 0x0000000000017941 */ /* 0x000fea0003800000 */
.L_x_8136:
[----:B------:R-:W-:Y:S05]  /*1f990*/  BRA `(.L_x_8138) ;  /* 0xfffffea000787947 */ /* 0x000fea000383ffff */
.L_x_7888:
        /* <DEDUP_REMOVED lines=8> */
.L_x_8140:
[----:B------:R-:W-:Y:S05]  /*1fa20*/  BSYNC B1 ;  /* 0x0000000000017941 */ /* 0x000fea0003800000 */
.L_x_8139:
[----:B------:R-:W-:Y:S05]  /*1fa30*/  BRA `(.L_x_8141) ;  /* 0xfffffea0005c7947 */ /* 0x000fea000383ffff */
.L_x_7890:
[----:B---3--:R3:W4:Y:S02]  /*1fa40*/  SYNCS.PHASECHK.TRANS64.TRYWAIT P4, [R2+URZ+0x28800], R3 ;  /* 0x02880003020075a7 */ /* 0x008724000808017f */
[----:B----4-:R-:W-:Y:S05]  /*1fa50*/  @!P4 NANOSLEEP.SYNCS 0x989680 ;  /* 0x009896800000c95d */ /* 0x010fea0003900000 */
[----:B------:R-:W4:Y:S02]  /*1fa60*/  @!P4 SYNCS.PHASECHK.TRANS64 P4, [R2+URZ+0x28800], R3 ;  /* 0x028800030200c5a7 */ /* 0x000f24000808007f */
[----:B----4-:R-:W-:Y:S05]  /*1fa70*/  @!P4 BRA `(.L_x_7890) ;  /* 0xfffffffc00f0c947 */ /* 0x010fea000383ffff */
[----:B------:R-:W-:Y:S05]  /*1fa80*/  BRA `(.L_x_8142) ;  /* 0xfffffea000c07947 */ /* 0x000fea000383ffff */
.L_x_7906:
        /* <DEDUP_REMOVED lines=8> */
.L_x_8144:
[----:B------:R-:W-:Y:S05]  /*1fb10*/  BSYNC B1 ;  /* 0x0000000000017941 */ /* 0x000fea0003800000 */
.L_x_8143:
[----:B------:R-:W-:Y:S05]  /*1fb20*/  BRA `(.L_x_8145) ;  /* 0xfffffec000387947 */ /* 0x000fea000383ffff */
.L_x_7907:
        /* <DEDUP_REMOVED lines=8> */
.L_x_8147:
[----:B------:R-:W-:Y:S05]  /*1fbb0*/  BSYNC B1 ;  /* 0x0000000000017941 */ /* 0x000fea0003800000 */
.L_x_8146:
[----:B------:R-:W-:Y:S05]  /*1fbc0*/  BRA `(.L_x_8148) ;  /* 0xfffffec000187947 */ /* 0x000fea000383ffff */
.L_x_7908:
[----:B------:R-:W-:Y:S01]  /*1fbd0*/  BSSY B1, `(.L_x_8149) ;  /* 0x0000008000017945 */ /* 0x000fe20003800000 */
[----:B------:R-:W-:Y:S01]  /*1fbe0*/  IMAD.MOV.U32 R13, RZ, RZ, R3 ;  /* 0x000000ffff0d7224 */ /* 0x000fe200078e0003 */
[----:B------:R-:W-:Y:S01]  /*1fbf0*/  MOV R12, RZ ;  /* 0x000000ff000c7202 */ /* 0x000fe20000000f00 */
[----:B------:R-:W-:Y:S02]  /*1fc00*/  IMAD.MOV.U32 R11, RZ, RZ, 0x181f ;  /* 0x0000181fff0b7424 */ /* 0x000fe400078e00ff */
[----:B------:R-:W-:-:S07]  /*1fc10*/  IMAD.MOV.U32 R15, RZ, RZ, -0x1 ;  /* 0xffffffffff0f7424 */ /* 0x000fce00078e00ff */
[----:B0----5:R-:W-:Y:S05]  /*1fc20*/  WARPSYNC.COLLECTIVE R15, `(.L_x_8150) ;  /* 0x000000000f087348 */ /* 0x021fea0003c00000 */
[----:B------:R1:W2:Y:S02]  /*1fc30*/  SHFL.IDX P6, R14, R13, R12, R11 ;  /* 0x0000000c0d0e7389 */ /* 0x0002a400000c000b */
[----:B012--5:R-:W-:Y:S01]  /*1fc40*/  ENDCOLLECTIVE ;  /* 0x000000000000791b */ /* 0x027fe20003800000 */
.L_x_8150:
[----:B------:R-:W-:Y:S05]  /*1fc50*/  BSYNC B1 ;  /* 0x0000000000017941 */ /* 0x000fea0003800000 */
.L_x_8149:
[----:B------:R-:W-:Y:S05]  /*1fc60*/  BRA `(.L_x_8151) ;  /* 0xfffffebc00f87947 */ /* 0x000fea000383ffff */
.L_x_7909:
        /* <DEDUP_REMOVED lines=8> */
.L_x_8153:
[----:B------:R-:W-:Y:S05]  /*1fcf0*/  BSYNC B1 ;  /* 0x0000000000017941 */ /* 0x000fea0003800000 */
.L_x_8152:
[----:B------:R-:W-:Y:S05]  /*1fd00*/  BRA `(.L_x_8154) ;  /* 0xfffffebc00d87947 */ /* 0x000fea000383ffff */
.L_x_7910:
        /* <DEDUP_REMOVED lines=8> */
.L_x_8156:
[----:B------:R-:W-:Y:S05]  /*1fd90*/  BSYNC B1 ;  /* 0x0000000000017941 */ /* 0x000fea0003800000 */
.L_x_8155:
[----:B------:R-:W-:Y:S05]  /*1fda0*/  BRA `(.L_x_8157) ;  /* 0xfffffebc00b87947 */ /* 0x000fea000383ffff */
.L_x_7911:
        /* <DEDUP_REMOVED lines=8> */
.L_x_8159:
[----:B------:R-:W-:Y:S05]  /*1fe30*/  BSYNC B1 ;  /* 0x0000000000017941 */ /* 0x000fea0003800000 */
.L_x_8158:
[----:B------:R-:W-:Y:S05]  /*1fe40*/  BRA `(.L_x_8160) ;  /* 0xfffffebc00987947 */ /* 0x000fea000383ffff */
.L_x_7912:
[----:B------:R-:W-:Y:S01]  /*1fe50*/  BSSY B1, `(.L_x_8161) ;  /* 0x0000008000017945 */ /* 0x000fe20003800000 */
[----:B------:R-:W-:Y:S01]  /*1fe60*/  MOV R13, R3 ;  /* 0x00000003000d7202 */ /* 0x000fe20000000f00 */
[----:B------:R-:W-:Y:S01]  /*1fe70*/  IMAD.MOV.U32 R12, RZ, RZ, 0x1 ;  /* 0x00000001ff0c7424 */ /* 0x000fe200078e00ff */
[----:B------:R-:W-:Y:S01]  /*1fe80*/  MOV R15, 0xffffffff ;  /* 0xffffffff000f7802 */ /* 0x000fe20000000f00 */
[----:B------:R-:W-:-:S07]  /*1fe90*/  IMAD.MOV.U32 R11, RZ, RZ, 0x181f ;  /* 0x0000181fff0b7424 */ /* 0x000fce00078e00ff */
[----:B0----5:R-:W-:Y:S05]  /*1fea0*/  WARPSYNC.COLLECTIVE R15, `(.L_x_8162) ;  /* 0x000000000f087348 */ /* 0x021fea0003c00000 */
[----:B------:R1:W2:Y:S02]  /*1feb0*/  SHFL.IDX P6, R14, R13, R12, R11 ;  /* 0x0000000c0d0e7389 */ /* 0x0002a400000c000b */
[----:B012--5:R-:W-:Y:S01]  /*1fec0*/  ENDCOLLECTIVE ;  /* 0x000000000000791b */ /* 0x027fe20003800000 */
.L_x_8162:
[----:B------:R-:W-:Y:S05]  /*1fed0*/  BSYNC B1 ;  /* 0x0000000000017941 */ /* 0x000fea0003800000 */
.L_x_8161:
[----:B------:R-:W-:Y:S05]  /*1fee0*/  BRA `(.L_x_8163) ;  /* 0xfffffebc00787947 */ /* 0x000fea000383ffff */
.L_x_7913:
        /* <DEDUP_REMOVED lines=8> */
.L_x_8165:
[----:B------:R-:W-:Y:S05]  /*1ff70*/  BSYNC B1 ;  /* 0x0000000000017941 */ /* 0x000fea0003800000 */
.L_x_8164:
[----:B------:R-:W-:Y:S05]  /*1ff80*/  BRA `(.L_x_8166) ;  /* 0xfffffebc00587947 */ /* 0x000fea000383ffff */
.L_x_7914:
        /* <DEDUP_REMOVED lines=8> */
.L_x_8168:
[----:B------:R-:W-:Y:S05]  /*20010*/  BSYNC B1 ;  /* 0x0000000000017941 */ /* 0x000fea0003800000 */
.L_x_8167:
[----:B------:R-:W-:Y:S05]  /*20020*/  BRA `(.L_x_8169) ;  /* 0xfffffebc00387947 */ /* 0x000fea000383ffff */
.L_x_7915:
        /* <DEDUP_REMOVED lines=8> */
.L_x_8171:
[----:B------:R-:W-:Y:S05]  /*200b0*/  BSYNC B1 ;  /* 0x0000000000017941 */ /* 0x000fea0003800000 */
.L_x_8170:
[----:B------:R-:W-:Y:S05]  /*200c0*/  BRA `(.L_x_8172) ;  /* 0xfffffebc00187947 */ /* 0x000fea000383ffff */
.L_x_7916:
        /* <DEDUP_REMOVED lines=8> */
.L_x_8174:
[----:B------:R-:W-:Y:S05]  /*20150*/  BSYNC B1 ;  /* 0x0000000000017941 */ /* 0x000fea0003800000 */
.L_x_8173:
[----:B------:R-:W-:Y:S05]  /*20160*/  BRA `(.L_x_8175) ;  /* 0xfffffeb800f87947 */ /* 0x000fea000383ffff */
.L_x_7917:
        /* <DEDUP_REMOVED lines=8> */
.L_x_8177:
[----:B------:R-:W-:Y:S05]  /*201f0*/  BSYNC B1 ;  /* 0x0000000000017941 */ /* 0x000fea0003800000 */
.L_x_8176:
[----:B------:R-:W-:Y:S05]  /*20200*/  BRA `(.L_x_8178) ;  /* 0xfffffeb800d87947 */ /* 0x000fea000383ffff */
.L_x_7918:
        /* <DEDUP_REMOVED lines=8> */
.L_x_8180:
[----:B------:R-:W-:Y:S05]  /*20290*/  BSYNC B1 ;  /* 0x0000000000017941 */ /* 0x000fea0003800000 */
.L_x_8179:
[----:B------:R-:W-:Y:S05]  /*202a0*/  BRA `(.L_x_8181) ;  /* 0xfffffeb800b87947 */ /* 0x000fea000383ffff */
.L_x_7919:
        /* <DEDUP_REMOVED lines=8> */
.L_x_8183:
[----:B------:R-:W-:Y:S05]  /*20330*/  BSYNC B1 ;  /* 0x0000000000017941 */ /* 0x000fea0003800000 */
.L_x_8182:
[----:B------:R-:W-:Y:S05]  /*20340*/  BRA `(.L_x_8184) ;  /* 0xfffffeb800987947 */ /* 0x000fea000383ffff */
.L_x_7920:
        /* <DEDUP_REMOVED lines=8> */
.L_x_8186:
[----:B------:R-:W-:Y:S05]  /*203d0*/  BSYNC B1 ;  /* 0x0000000000017941 */ /* 0x000fea0003800000 */
.L_x_8185:
[----:B------:R-:W-:Y:S05]  /*203e0*/  BRA `(.L_x_8187) ;  /* 0xfffffeb800787947 */ /* 0x000fea000383ffff */
.L_x_7921:
        /* <DEDUP_REMOVED lines=8> */
.L_x_8189:
[----:B------:R-:W-:Y:S05]  /*20470*/  BSYNC B1 ;  /* 0x0000000000017941 */ /* 0x000fea0003800000 */
.L_x_8188:
[----:B------:R-:W-:Y:S05]  /*20480*/  BRA `(.L_x_8190) ;  /* 0xfffffeb800587947 */ /* 0x000fea000383ffff */
.L_x_7923:
[----:B0-----:R0:W1:Y:S02]  /*20490*/  SYNCS.PHASECHK.TRANS64.TRYWAIT P4, [R2+URZ+0x28800], R9 ;  /* 0x02880009020075a7 */ /* 0x001064000808017f */
[----:B-1----:R-:W-:Y:S05]  /*204a0*/  @!P4 NANOSLEEP.SYNCS 0x989680 ;  /* 0x009896800000c95d */ /* 0x002fea0003900000 */
[----:B------:R-:W1:Y:S02]  /*204b0*/  @!P4 SYNCS.PHASECHK.TRANS64 P4, [R2+URZ+0x28800], R9 ;  /* 0x028800090200c5a7 */ /* 0x000e64000808007f */
[----:B-1----:R-:W-:Y:S05]  /*204c0*/  @!P4 BRA `(.L_x_7923) ;  /* 0xfffffffc00f0c947 */ /* 0x002fea000383ffff */
[----:B------:R-:W-:Y:S05]  /*204d0*/  BRA `(.L_x_8191) ;  /* 0xfffffebc00347947 */ /* 0x000fea000383ffff */
.L_x_7933:
[----:B-1----:R1:W2:Y:S02]  /*204e0*/  SYNCS.PHASECHK.TRANS64.TRYWAIT P2, [R0+URZ+0x28830], R3 ;  /* 0x02883003000075a7 */ /* 0x0022a4000804017f */
[----:B--2---:R-:W-:Y:S05]  /*204f0*/  @!P2 NANOSLEEP.SYNCS 0x989680 ;  /* 0x009896800000a95d */ /* 0x004fea0003900000 */
[----:B------:R-:W2:Y:S02]  /*20500*/  @!P2 SYNCS.PHASECHK.TRANS64 P2, [R0+URZ+0x28830], R3 ;  /* 0x028830030000a5a7 */ /* 0x000ea4000804007f */
[----:B--2---:R-:W-:Y:S05]  /*20510*/  @!P2 BRA `(.L_x_7933) ;  /* 0xfffffffc00f0a947 */ /* 0x004fea000383ffff */
[----:B------:R-:W-:Y:S05]  /*20520*/  BRA `(.L_x_7932) ;  /* 0xfffffed400947947 */ /* 0x000fea000383ffff */
.L_x_7939:
[----:B-1----:R1:W2:Y:S02]  /*20530*/  SYNCS.PHASECHK.TRANS64.TRYWAIT P3, [R6+URZ+0x28830], R7 ;  /* 0x02883007060075a7 */ /* 0x0022a4000806017f */
[----:B--2---:R-:W-:Y:S05]  /*20540*/  @!P3 NANOSLEEP.SYNCS 0x989680 ;  /* 0x009896800000b95d */ /* 0x004fea0003900000 */
[----:B------:R-:W2:Y:S02]  /*20550*/  @!P3 SYNCS.PHASECHK.TRANS64 P3, [R6+URZ+0x28830], R7 ;  /* 0x028830070600b5a7 */ /* 0x000ea4000806007f */
[----:B--2---:R-:W-:Y:S05]  /*20560*/  @!P3 BRA `(.L_x_7939) ;  /* 0xfffffffc00f0b947 */ /* 0x004fea000383ffff */
[----:B------:R-:W-:Y:S05]  /*20570*/  BRA `(.L_x_7938) ;  /* 0xffffff0400ac7947 */ /* 0x000fea000383ffff */
.L_x_7943:
[----:B-1----:R1:W2:Y:S02]  /*20580*/  SYNCS.PHASECHK.TRANS64.TRYWAIT P2, [R7+URZ+0x28850], R6 ;  /* 0x02885006070075a7 */ /* 0x0022a4000804017f */
[----:B--2---:R-:W-:Y:S05]  /*20590*/  @!P2 NANOSLEEP.SYNCS 0x989680 ;  /* 0x009896800000a95d */ /* 0x004fea0003900000 */
[----:B------:R-:W2:Y:S02]  /*205a0*/  @!P2 SYNCS.PHASECHK.TRANS64 P2, [R7+URZ+0x28850], R6 ;  /* 0x028850060700a5a7 */ /* 0x000ea4000804007f */
[----:B--2---:R-:W-:Y:S05]  /*205b0*/  @!P2 BRA `(.L_x_7943) ;  /* 0xfffffffc00f0a947 */ /* 0x004fea000383ffff */
[----:B------:R-:W-:Y:S05]  /*205c0*/  BRA `(.L_x_7940) ;  /* 0xffffff0800bc7947 */ /* 0x000fea000383ffff */
.L_x_7950:
[----:B-1----:R1:W2:Y:S02]  /*205d0*/  SYNCS.PHASECHK.TRANS64.TRYWAIT P3, [R6+URZ+0x28830], R7 ;  /* 0x02883007060075a7 */ /* 0x0022a4000806017f */
[----:B--2---:R-:W-:Y:S05]  /*205e0*/  @!P3 NANOSLEEP.SYNCS 0x989680 ;  /* 0x009896800000b95d */ /* 0x004fea0003900000 */
[----:B------:R-:W2:Y:S02]  /*205f0*/  @!P3 SYNCS.PHASECHK.TRANS64 P3, [R6+URZ+0x28830], R7 ;  /* 0x028830070600b5a7 */ /* 0x000ea4000806007f */
[----:B--2---:R-:W-:Y:S05]  /*20600*/  @!P3 BRA `(.L_x_7950) ;  /* 0xfffffffc00f0b947 */ /* 0x004fea000383ffff */
[----:B------:R-:W-:Y:S05]  /*20610*/  BRA `(.L_x_7949) ;  /* 0xffffff3800447947 */ /* 0x000fea000383ffff */
.L_x_7954:
[----:B-1----:R1:W2:Y:S02]  /*20620*/  SYNCS.PHASECHK.TRANS64.TRYWAIT P2, [R7+URZ+0x28850], R6 ;  /* 0x02885006070075a7 */ /* 0x0022a4000804017f */
[----:B--2---:R-:W-:Y:S05]  /*20630*/  @!P2 NANOSLEEP.SYNCS 0x989680 ;  /* 0x009896800000a95d */ /* 0x004fea0003900000 */
[----:B------:R-:W2:Y:S02]  /*20640*/  @!P2 SYNCS.PHASECHK.TRANS64 P2, [R7+URZ+0x28850], R6 ;  /* 0x028850060700a5a7 */ /* 0x000ea4000804007f */
[----:B--2---:R-:W-:Y:S05]  /*20650*/  @!P2 BRA `(.L_x_7954) ;  /* 0xfffffffc00f0a947 */ /* 0x004fea000383ffff */
[----:B------:R-:W-:Y:S05]  /*20660*/  BRA `(.L_x_7951) ;  /* 0xffffff3c00547947 */ /* 0x000fea000383ffff */
.L_x_7959:
[----:B-1----:R1:W2:Y:S02]  /*20670*/  SYNCS.PHASECHK.TRANS64.TRYWAIT P0, [R11+URZ+0x28850], R4 ;  /* 0x028850040b0075a7 */ /* 0x0022a4000800017f */
[----:B--2---:R-:W-:Y:S05]  /*20680*/  @!P0 NANOSLEEP.SYNCS 0x989680 ;  /* 0x009896800000895d */ /* 0x004fea0003900000 */
[----:B------:R-:W2:Y:S02]  /*20690*/  @!P0 SYNCS.PHASECHK.TRANS64 P0, [R11+URZ+0x28850], R4 ;  /* 0x028850040b0085a7 */ /* 0x000ea4000800007f */
[----:B--2---:R-:W-:Y:S05]  /*206a0*/  @!P0 BRA `(.L_x_7959) ;  /* 0xfffffffc00f08947 */ /* 0x004fea000383ffff */
[----:B------:R-:W-:Y:S05]  /*206b0*/  BRA `(.L_x_7958) ;  /* 0xffffff6000847947 */ /* 0x000fea000383ffff */
.L_x_7993:
        /* <DEDUP_REMOVED lines=11> */
.L_x_8193:
[----:B------:R-:W-:Y:S05]  /*20770*/  BSYNC B1 ;  /* 0x0000000000017941 */ /* 0x000fea0003800000 */
.L_x_8192:
[----:B------:R-:W-:Y:S05]  /*20780*/  BRA `(.L_x_8194) ;  /* 0xffffff9c00407947 */ /* 0x000fea000383ffff */
.L_x_7994:
[----:B------:R-:W-:Y:S01]  /*20790*/  BSSY B1, `(.L_x_8195) ;  /* 0x0000006000017945 */ /* 0x000fe20003800000 */
[----:B------:R-:W-:-:S07]  /*207a0*/  IMAD.MOV.U32 R15, RZ, RZ, -0x1 ;  /* 0xffffffffff0f7424 */ /* 0x000fce00078e00ff */
[----:B------:R-:W-:Y:S05]  /*207b0*/  WARPSYNC.COLLECTIVE R15, `(.L_x_8196) ;  /* 0x000000000f0c7348 */ /* 0x000fea0003c00000 */
[----:B------:R-:W-:Y:S02]  /*207c0*/  ELECT P6, UR62, PT ;  /* 0x00000000003e782f */ /* 0x000fe400038c0000 */
[----:B------:R-:W-:Y:S01]  /*207d0*/  MOV R14, UR62 ;  /* 0x0000003e000e7c02 */ /* 0x000fe20008000f00 */
[----:B------:R-:W-:Y:S10]  /*207e0*/  ENDCOLLECTIVE ;  /* 0x000000000000791b */ /* 0x000ff40003800000 */
.L_x_8196:
[----:B------:R-:W-:Y:S05]  /*207f0*/  BSYNC B1 ;  /* 0x0000000000017941 */ /* 0x000fea0003800000 */
.L_x_8195:
[----:B------:R-:W-:Y:S05]  /*20800*/  BRA `(.L_x_8197) ;  /* 0xffffff9c002c7947 */ /* 0x000fea000383ffff */
.L_x_7996:
[----:B0-----:R0:W1:Y:S02]  /*20810*/  SYNCS.PHASECHK.TRANS64.TRYWAIT P0, [R9+URZ+0x28820], R5 ;  /* 0x02882005090075a7 */ /* 0x001064000800017f */
[----:B-1----:R-:W-:Y:S05]  /*20820*/  @!P0 NANOSLEEP.SYNCS 0x989680 ;  /* 0x009896800000895d */ /* 0x002fea0003900000 */
[----:B------:R-:W1:Y:S02]  /*20830*/  @!P0 SYNCS.PHASECHK.TRANS64 P0, [R9+URZ+0x28820], R5 ;  /* 0x02882005090085a7 */ /* 0x000e64000800007f */
[----:B-1----:R-:W-:Y:S05]  /*20840*/  @!P0 BRA `(.L_x_7996) ;  /* 0xfffffffc00f08947 */ /* 0x002fea000383ffff */
[----:B------:R-:W-:Y:S05]  /*20850*/  BRA `(.L_x_8198) ;  /* 0xffffff9c00487947 */ /* 0x000fea000383ffff */
.L_x_7999:
[----:B0-----:R0:W1:Y:S02]  /*20860*/  SYNCS.PHASECHK.TRANS64.TRYWAIT P0, [R5+URZ+0x288a0], R7 ;  /* 0x0288a007050075a7 */ /* 0x001064000800017f */
[----:B-1----:R-:W-:Y:S05]  /*20870*/  @!P0 NANOSLEEP.SYNCS 0x989680 ;  /* 0x009896800000895d */ /* 0x002fea0003900000 */
[----:B------:R-:W1:Y:S02]  /*20880*/  @!P0 SYNCS.PHASECHK.TRANS64 P0, [R5+URZ+0x288a0], R7 ;  /* 0x0288a007050085a7 */ /* 0x000e64000800007f */
[----:B-1----:R-:W-:Y:S05]  /*20890*/  @!P0 BRA `(.L_x_7999) ;  /* 0xfffffffc00f08947 */ /* 0x002fea000383ffff */
[----:B------:R-:W-:Y:S05]  /*208a0*/  BRA `(.L_x_8199) ;  /* 0xffffff9c00587947 */ /* 0x000fea000383ffff */
.L_x_8001:
[----:B-1----:R1:W2:Y:S02]  /*208b0*/  SYNCS.PHASECHK.TRANS64.TRYWAIT P0, [R5+URZ+0x288c0], R7 ;  /* 0x0288c007050075a7 */ /* 0x0022a4000800017f */
[----:B--2---:R-:W-:Y:S05]  /*208c0*/  @!P0 NANOSLEEP.SYNCS 0x989680 ;  /* 0x009896800000895d */ /* 0x004fea0003900000 */
[----:B------:R-:W2:Y:S02]  /*208d0*/  @!P0 SYNCS.PHASECHK.TRANS64 P0, [R5+URZ+0x288c0], R7 ;  /* 0x0288c007050085a7 */ /* 0x000ea4000800007f */
[----:B--2---:R-:W-:Y:S05]  /*208e0*/  @!P0 BRA `(.L_x_8001) ;  /* 0xfffffffc00f08947 */ /* 0x004fea000383ffff */
[----:B------:R-:W-:Y:S05]  /*208f0*/  BRA `(.L_x_8200) ;  /* 0xffffff9c00d07947 */ /* 0x000fea000383ffff */
.L_x_8005:
[----:B0-----:R0:W1:Y:S02]  /*20900*/  SYNCS.PHASECHK.TRANS64.TRYWAIT P0, [R6+URZ+0x288a0], R7 ;  /* 0x0288a007060075a7 */ /* 0x001064000800017f */
[----:B-1----:R-:W-:Y:S05]  /*20910*/  @!P0 NANOSLEEP.SYNCS 0x989680 ;  /* 0x009896800000895d */ /* 0x002fea0003900000 */
[----:B------:R-:W1:Y:S02]  /*20920*/  @!P0 SYNCS.PHASECHK.TRANS64 P0, [R6+URZ+0x288a0], R7 ;  /* 0x0288a007060085a7 */ /* 0x000e64000800007f */
[----:B-1----:R-:W-:Y:S05]  /*20930*/  @!P0 BRA `(.L_x_8005) ;  /* 0xfffffffc00f08947 */ /* 0x002fea000383ffff */
[----:B------:R-:W-:Y:S05]  /*20940*/  BRA `(.L_x_8201) ;  /* 0xffffffa0009c7947 */ /* 0x000fea000383ffff */
.L_x_8007:
[----:B-1----:R1:W2:Y:S02]  /*20950*/  SYNCS.PHASECHK.TRANS64.TRYWAIT P1, [R6+URZ+0x288c0], R7 ;  /* 0x0288c007060075a7 */ /* 0x0022a4000802017f */
[----:B--2---:R-:W-:Y:S05]  /*20960*/  @!P1 NANOSLEEP.SYNCS 0x989680 ;  /* 0x009896800000995d */ /* 0x004fea0003900000 */
[----:B------:R-:W2:Y:S02]  /*20970*/  @!P1 SYNCS.PHASECHK.TRANS64 P1, [R6+URZ+0x288c0], R7 ;  /* 0x0288c007060095a7 */ /* 0x000ea4000802007f */
[----:B--2---:R-:W-:Y:S05]  /*20980*/  @!P1 BRA `(.L_x_8007) ;  /* 0xfffffffc00f09947 */ /* 0x004fea000383ffff */
[----:B------:R-:W-:Y:S05]  /*20990*/  BRA `(.L_x_8202) ;  /* 0xffffffa4000c7947 */ /* 0x000fea000383ffff */
.L_x_8018:
        /* <DEDUP_REMOVED lines=11> */
.L_x_8204:
[----:B------:R-:W-:Y:S05]  /*20a50*/  BSYNC B0 ;  /* 0x0000000000007941 */ /* 0x000fea0003800000 */
.L_x_8203:
[----:B------:R-:W-:Y:S05]  /*20a60*/  BRA `(.L_x_8205) ;  /* 0xffffffac00cc7947 */ /* 0x000fea000383ffff */
.L_x_8019:
[----:B------:R-:W-:Y:S01]  /*20a70*/  BSSY B0, `(.L_x_8206) ;  /* 0x0000006000007945 */ /* 0x000fe20003800000 */
[----:B------:R-:W-:-:S07]  /*20a80*/  IMAD.MOV.U32 R15, RZ, RZ, -0x1 ;  /* 0xffffffffff0f7424 */ /* 0x000fce00078e00ff */
[----:B------:R-:W-:Y:S05]  /*20a90*/  WARPSYNC.COLLECTIVE R15, `(.L_x_8207) ;  /* 0x000000000f0c7348 */ /* 0x000fea0003c00000 */
[----:B------:R-:W-:Y:S02]  /*20aa0*/  ELECT P6, UR62, PT ;  /* 0x00000000003e782f */ /* 0x000fe400038c0000 */
[----:B------:R-:W-:Y:S01]  /*20ab0*/  MOV R14, UR62 ;  /* 0x0000003e000e7c02 */ /* 0x000fe20008000f00 */
[----:B------:R-:W-:Y:S10]  /*20ac0*/  ENDCOLLECTIVE ;  /* 0x000000000000791b */ /* 0x000ff40003800000 */
.L_x_8207:
[----:B------:R-:W-:Y:S05]  /*20ad0*/  BSYNC B0 ;  /* 0x0000000000007941 */ /* 0x000fea0003800000 */
.L_x_8206:
[----:B------:R-:W-:Y:S05]  /*20ae0*/  BRA `(.L_x_8208) ;  /* 0xffffffac00bc7947 */ /* 0x000fea000383ffff */
.L_x_8022:
[----:B0-----:R0:W1:Y:S02]  /*20af0*/  SYNCS.PHASECHK.TRANS64.TRYWAIT P0, [R7+URZ+0x28840], R10 ;  /* 0x0288400a070075a7 */ /* 0x001064000800017f */
[----:B-1----:R-:W-:Y:S05]  /*20b00*/  @!P0 NANOSLEEP.SYNCS 0x989680 ;  /* 0x009896800000895d */ /* 0x002fea0003900000 */
[----:B------:R-:W1:Y:S02]  /*20b10*/  @!P0 SYNCS.PHASECHK.TRANS64 P0, [R7+URZ+0x28840], R10 ;  /* 0x0288400a070085a7 */ /* 0x000e64000800007f */
[----:B-1----:R-:W-:Y:S05]  /*20b20*/  @!P0 BRA `(.L_x_8022) ;  /* 0xfffffffc00f08947 */ /* 0x002fea000383ffff */
[----:B------:R-:W-:Y:S05]  /*20b30*/  BRA `(.L_x_8209) ;  /* 0xffffffb000207947 */ /* 0x000fea000383ffff */
.L_x_8025:
        /* <DEDUP_REMOVED lines=8> */
.L_x_8033:
[----:B0-----:R0:W1:Y:S02]  /*20bc0*/  SYNCS.PHASECHK.TRANS64.TRYWAIT P0, [R8+URZ+0x28840], R9 ;  /* 0x02884009080075a7 */ /* 0x001064000800017f */
[----:B-1----:R-:W-:Y:S05]  /*20bd0*/  @!P0 NANOSLEEP.SYNCS 0x989680 ;  /* 0x009896800000895d */ /* 0x002fea0003900000 */
[----:B------:R-:W1:Y:S02]  /*20be0*/  @!P0 SYNCS.PHASECHK.TRANS64 P0, [R8+URZ+0x28840], R9 ;  /* 0x02884009080085a7 */ /* 0x000e64000800007f */
[----:B-1----:R-:W-:Y:S05]  /*20bf0*/  @!P0 BRA `(.L_x_8033) ;  /* 0xfffffffc00f08947 */ /* 0x002fea000383ffff */
[----:B------:R-:W-:Y:S05]  /*20c00*/  BRA `(.L_x_8211) ;  /* 0xffffffb400e87947 */ /* 0x000fea000383ffff */
.L_x_8035:
[----:B0-----:R0:W1:Y:S02]  /*20c10*/  SYNCS.PHASECHK.TRANS64.TRYWAIT P0, [R8+URZ+0x28860], R9 ;  /* 0x02886009080075a7 */ /* 0x001064000800017f */
[----:B-1----:R-:W-:Y:S05]  /*20c20*/  @!P0 NANOSLEEP.SYNCS 0x989680 ;  /* 0x009896800000895d */ /* 0x002fea0003900000 */
[----:B------:R-:W1:Y:S02]  /*20c30*/  @!P0 SYNCS.PHASECHK.TRANS64 P0, [R8+URZ+0x28860], R9 ;  /* 0x02886009080085a7 */ /* 0x000e64000800007f */
[----:B-1----:R-:W-:Y:S05]  /*20c40*/  @!P0 BRA `(.L_x_8035) ;  /* 0xfffffffc00f08947 */ /* 0x002fea000383ffff */
[----:B------:R-:W-:Y:S05]  /*20c50*/  BRA `(.L_x_8212) ;  /* 0xffffffb800807947 */ /* 0x000fea000383ffff */
.L_x_8041:
[----:B-1----:R1:W2:Y:S02]  /*20c60*/  SYNCS.PHASECHK.TRANS64.TRYWAIT P0, [R2+URZ+0x28840], R3 ;  /* 0x02884003020075a7 */ /* 0x0022a4000800017f */
[----:B--2---:R-:W-:Y:S05]  /*20c70*/  @!P0 NANOSLEEP.SYNCS 0x989680 ;  /* 0x009896800000895d */ /* 0x004fea0003900000 */
[----:B------:R-:W2:Y:S02]  /*20c80*/  @!P0 SYNCS.PHASECHK.TRANS64 P0, [R2+URZ+0x28840], R3 ;  /* 0x02884003020085a7 */ /* 0x000ea4000800007f */
[----:B--2---:R-:W-:Y:S05]  /*20c90*/  @!P0 BRA `(.L_x_8041) ;  /* 0xfffffffc00f08947 */ /* 0x004fea000383ffff */
[----:B------:R-:W-:Y:S05]  /*20ca0*/  BRA `(.L_x_8213) ;  /* 0xffffffbc00d87947 */ /* 0x000fea000383ffff */
.L_x_8043:
[----:B0-----:R0:W1:Y:S02]  /*20cb0*/  SYNCS.PHASECHK.TRANS64.TRYWAIT P0, [R2+URZ+0x28860], R3 ;  /* 0x02886003020075a7 */ /* 0x001064000800017f */
[----:B-1----:R-:W-:Y:S05]  /*20cc0*/  @!P0 NANOSLEEP.SYNCS 0x989680 ;  /* 0x009896800000895d */ /* 0x002fea0003900000 */
[----:B------:R-:W1:Y:S02]  /*20cd0*/  @!P0 SYNCS.PHASECHK.TRANS64 P0, [R2+URZ+0x28860], R3 ;  /* 0x02886003020085a7 */ /* 0x000e64000800007f */
[----:B-1----:R-:W-:Y:S05]  /*20ce0*/  @!P0 BRA `(.L_x_8043) ;  /* 0xfffffffc00f08947 */ /* 0x002fea000383ffff */
[----:B------:R-:W-:Y:S05]  /*20cf0*/  BRA `(.L_x_8214) ;  /* 0xffffffc000707947 */ /* 0x000fea000383ffff */
.L_x_8049:
[----:B--2---:R2:W3:Y:S02]  /*20d00*/  SYNCS.PHASECHK.TRANS64.TRYWAIT P0, [R2+URZ+0x28840], R3 ;  /* 0x02884003020075a7 */ /* 0x0044e4000800017f */
[----:B---3--:R-:W-:Y:S05]  /*20d10*/  @!P0 NANOSLEEP.SYNCS 0x989680 ;  /* 0x009896800000895d */ /* 0x008fea0003900000 */
[----:B------:R-:W3:Y:S02]  /*20d20*/  @!P0 SYNCS.PHASECHK.TRANS64 P0, [R2+URZ+0x28840], R3 ;  /* 0x02884003020085a7 */ /* 0x000ee4000800007f */
[----:B---3--:R-:W-:Y:S05]  /*20d30*/  @!P0 BRA `(.L_x_8049) ;  /* 0xfffffffc00f08947 */ /* 0x008fea000383ffff */
[----:B------:R-:W-:Y:S05]  /*20d40*/  BRA `(.L_x_8215) ;  /* 0xffffffc400a47947 */ /* 0x000fea000383ffff */
.L_x_8051:
[----:B0-----:R0:W1:Y:S02]  /*20d50*/  SYNCS.PHASECHK.TRANS64.TRYWAIT P0, [R2+URZ+0x28860], R9 ;  /* 0x02886009020075a7 */ /* 0x001064000800017f */
[----:B-1----:R-:W-:Y:S05]  /*20d60*/  @!P0 NANOSLEEP.SYNCS 0x989680 ;  /* 0x009896800000895d */ /* 0x002fea0003900000 */
[----:B------:R-:W1:Y:S02]  /*20d70*/  @!P0 SYNCS.PHASECHK.TRANS64 P0, [R2+URZ+0x28860], R9 ;  /* 0x02886009020085a7 */ /* 0x000e64000800007f */
[----:B-1----:R-:W-:Y:S05]  /*20d80*/  @!P0 BRA `(.L_x_8051) ;  /* 0xfffffffc00f08947 */ /* 0x002fea000383ffff */
[----:B------:R-:W-:Y:S05]  /*20d90*/  BRA `(.L_x_8216) ;  /* 0xffffffc800387947 */ /* 0x000fea000383ffff */
.L_x_8059:
[----:B-1----:R1:W2:Y:S02]  /*20da0*/  SYNCS.PHASECHK.TRANS64.TRYWAIT P0, [R0+URZ+0x28860], R3 ;  /* 0x02886003000075a7 */ /* 0x0022a4000800017f */
[----:B--2---:R-:W-:Y:S05]  /*20db0*/  @!P0 NANOSLEEP.SYNCS 0x989680 ;  /* 0x009896800000895d */ /* 0x004fea0003900000 */
[----:B------:R-:W2:Y:S02]  /*20dc0*/  @!P0 SYNCS.PHASECHK.TRANS64 P0, [R0+URZ+0x28860], R3 ;  /* 0x02886003000085a7 */ /* 0x000ea4000800007f */
[----:B--2---:R-:W-:Y:S05]  /*20dd0*/  @!P0 BRA `(.L_x_8059) ;  /* 0xfffffffc00f08947 */ /* 0x004fea000383ffff */
[----:B------:R-:W-:Y:S05]  /*20de0*/  BRA `(.L_x_8217) ;  /* 0xffffffcc00547947 */ /* 0x000fea000383ffff */
.L_x_8062:
[----:B------:R-:W-:Y:S01]  /*20df0*/  BSSY B0, `(.L_x_8218) ;  /* 0x0000008000007945 */ /* 0x000fe20003800000 */
[----:B------:R-:W-:Y:S01]  /*20e00*/  IMAD.MOV.U32 R13, RZ, RZ, R16 ;  /* 0x000000ffff0d7224 */ /* 0x000fe200078e0010 */
[----:B------:R-:W-:Y:S01]  /*20e10*/  MOV R12, RZ ;  /* 0x000000ff000c7202 */ /* 0x000fe20000000f00 */
[----:B------:R-:W-:Y:S02]  /*20e20*/  IMAD.MOV.U32 R11, RZ, RZ, 0x1f ;  /* 0x0000001fff0b7424 */ /* 0x000fe400078e00ff */
[----:B0-----:R-:W-:-:S07]  /*20e30*/  IMAD.MOV.U32 R15, RZ, RZ, -0x1 ;  /* 0xffffffffff0f7424 */ /* 0x001fce00078e00ff */
[----:B-1----:R-:W-:Y:S05]  /*20e40*/  WARPSYNC.COLLECTIVE R15, `(.L_x_8219) ;  /* 0x000000000f087348 */ /* 0x002fea0003c00000 */
[----:B------:R0:W2:Y:S02]  /*20e50*/  SHFL.IDX P6, R14, R13, R12, R11 ;  /* 0x0000000c0d0e7389 */ /* 0x0000a400000c000b */
[----:B012---:R-:W-:Y:S01]  /*20e60*/  ENDCOLLECTIVE ;  /* 0x000000000000791b */ /* 0x007fe20003800000 */
.L_x_8219:
[----:B------:R-:W-:Y:S05]  /*20e70*/  BSYNC B0 ;  /* 0x0000000000007941 */ /* 0x000fea0003800000 */
.L_x_8218:
[----:B------:R-:W-:Y:S01]  /*20e80*/  IMAD.MOV.U32 R13, RZ, RZ, R16 ;  /* 0x000000ffff0d7224 */ /* 0x000fe200078e0010 */
[----:B------:R-:W-:Y:S01]  /*20e90*/  MOV R11, 0x1f ;  /* 0x0000001f000b7802 */ /* 0x000fe20000000f00 */
[----:B------:R-:W-:Y:S01]  /*20ea0*/  IMAD.MOV.U32 R12, RZ, RZ, 0x1 ;  /* 0x00000001ff0c7424 */ /* 0x000fe200078e00ff */
[----:B------:R-:W-:Y:S01]  /*20eb0*/  MOV R4, R14 ;  /* 0x0000000e00047202 */ /* 0x000fe20000000f00 */
[----:B------:R-:W-:-:S07]  /*20ec0*/  IMAD.MOV.U32 R15, RZ, RZ, -0x1 ;  /* 0xffffffffff0f7424 */ /* 0x000fce00078e00ff */
[----:B------:R-:W-:Y:S05]  /*20ed0*/  WARPSYNC.COLLECTIVE R15, `(.L_x_8220) ;  /* 0x000000000f087348 */ /* 0x000fea0003c00000 */
[----:B------:R0:W1:Y:S02]  /*20ee0*/  SHFL.IDX P6, R14, R13, R12, R11 ;  /* 0x0000000c0d0e7389 */ /* 0x00006400000c000b */
[----:B01----:R-:W-:Y:S01]  /*20ef0*/  ENDCOLLECTIVE ;  /* 0x000000000000791b */ /* 0x003fe20003800000 */
.L_x_8220:
[----:B------:R-:W-:Y:S01]  /*20f00*/  IMAD.MOV.U32 R6, RZ, RZ, R14 ;  /* 0x000000ffff067224 */ /* 0x000fe200078e000e */
[----:B------:R-:W-:Y:S06]  /*20f10*/  BRA `(.L_x_8221) ;  /* 0xffffffcc00e87947 */ /* 0x000fec000383ffff */
.L_x_8065:
[----:B------:R-:W-:Y:S01]  /*20f20*/  BSSY B0, `(.L_x_8222) ;  /* 0x0000008000007945 */ /* 0x000fe20003800000 */
[----:B-----5:R-:W-:Y:S01]  /*20f30*/  MOV R13, R3 ;  /* 0x00000003000d7202 */ /* 0x020fe20000000f00 */
[----:B------:R-:W-:Y:S01]  /*20f40*/  IMAD.MOV.U32 R12, RZ, RZ, 0x1 ;  /* 0x00000001ff0c7424 */ /* 0x000fe200078e00ff */
[----:B0-----:R-:W-:Y:S01]  /*20f50*/  MOV R15, 0xffffffff ;  /* 0xffffffff000f7802 */ /* 0x001fe20000000f00 */
[----:B------:R-:W-:-:S07]  /*20f60*/  IMAD.MOV.U32 R11, RZ, RZ, RZ ;  /* 0x000000ffff0b7224 */ /* 0x000fce00078e00ff */
[----:B-1234-:R-:W-:Y:S05]  /*20f70*/  WARPSYNC.COLLECTIVE R15, `(.L_x_8223) ;  /* 0x000000000f087348 */ /* 0x01efea0003c00000 */
[----:B------:R0:W0:Y:S02]  /*20f80*/  SHFL.UP P6, R14, R13, R12, R11 ;  /* 0x0400000c0d0e7389 */ /* 0x00002400000c000b */
[----:B01234-:R-:W-:Y:S01]  /*20f90*/  ENDCOLLECTIVE ;  /* 0x000000000000791b */ /* 0x01ffe20003800000 */
.L_x_8223:
[----:B------:R-:W-:Y:S05]  /*20fa0*/  BSYNC B0 ;  /* 0x0000000000007941 */ /* 0x000fea0003800000 */
.L_x_8222:
[C---:B------:R-:W-:Y:S01]  /*20fb0*/  ISETP.NE.AND P0, PT, R9.reuse, RZ, PT ;  /* 0x000000ff0900720c */ /* 0x040fe20003f05270 */
        /* <DEDUP_REMOVED lines=9> */
.L_x_8224:
        /* <DEDUP_REMOVED lines=8> */
.L_x_8225:
        /* <DEDUP_REMOVED lines=8> */
.L_x_8226:
        /* <DEDUP_REMOVED lines=8> */
.L_x_8227:
        /* <DEDUP_REMOVED lines=8> */
.L_x_8228:
[----:B------:R-:W-:Y:S05]  /*21250*/  BRA `(.L_x_8229) ;  /* 0xffffffcc00ac7947 */ /* 0x000fea000383ffff */
.L_x_8070:
[----:B------:R-:W-:Y:S01]  /*21260*/  BSSY B0, `(.L_x_8230) ;  /* 0x0000008000007945 */ /* 0x000fe20003800000 */
[----:B-----5:R-:W-:Y:S01]  /*21270*/  MOV R13, R3 ;  /* 0x00000003000d7202 */ /* 0x020fe20000000f00 */
[----:B------:R-:W-:Y:S01]  /*21280*/  IMAD.MOV.U32 R12, RZ, RZ, 0x1 ;  /* 0x00000001ff0c7424 */ /* 0x000fe200078e00ff */
[----:B------:R-:W-:Y:S01]  /*21290*/  MOV R15, 0xffffffff ;  /* 0xffffffff000f7802 */ /* 0x000fe20000000f00 */
[----:B------:R-:W-:-:S07]  /*212a0*/  IMAD.MOV.U32 R11, RZ, RZ, RZ ;  /* 0x000000ffff0b7224 */ /* 0x000fce00078e00ff */
[----:B012---:R-:W-:Y:S05]  /*212b0*/  WARPSYNC.COLLECTIVE R15, `(.L_x_8231) ;  /* 0x000000000f087348 */ /* 0x007fea0003c00000 */
[----:B------:R3:W4:Y:S02]  /*212c0*/  SHFL.UP P6, R14, R13, R12, R11 ;  /* 0x0400000c0d0e7389 */ /* 0x00072400000c000b */
[----:B01234-:R-:W-:Y:S01]  /*212d0*/  ENDCOLLECTIVE ;  /* 0x000000000000791b */ /* 0x01ffe20003800000 */
.L_x_8231:
[----:B------:R-:W-:Y:S05]  /*212e0*/  BSYNC B0 ;  /* 0x0000000000007941 */ /* 0x000fea0003800000 */
.L_x_8230:
[C---:B------:R-:W-:Y:S01]  /*212f0*/  ISETP.NE.AND P0, PT, R7.reuse, RZ, PT ;  /* 0x000000ff0700720c */ /* 0x040fe20003f05270 */
[----:B------:R-:W-:Y:S01]  /*21300*/  IMAD.MOV.U32 R11, RZ, RZ, RZ ;  /* 0x000000ffff0b7224 */ /* 0x000fe200078e00ff */
[----:B------:R-:W-:Y:S01]  /*21310*/  MOV R12, 0x2 ;  /* 0x00000002000c7802 */ /* 0x000fe20000000f00 */
[----:B------:R-:W-:Y:S01]  /*21320*/  IMAD.MOV.U32 R15, RZ, RZ, -0x1 ;  /* 0xffffffffff0f7424 */ /* 0x000fe200078e00ff */
[----:B------:R-:W-:Y:S02]  /*21330*/  SEL R2, R14, RZ, P0 ;  /* 0x000000ff0e027207 */ /* 0x000fe40000000000 */
[----:B------:R-:W-:-:S03]  /*21340*/  ISETP.GE.U32.AND P0, PT, R7, 0x2, PT ;  /* 0x000000020700780c */ /* 0x000fc60003f06070 */
[----:B------:R-:W-:-:S04]  /*21350*/  IMAD.IADD R2, R3, 0x1, R2 ;  /* 0x0000000103027824 */ /* 0x000fc800078e0202 */
[----:B------:R-:W-:-:S07]  /*21360*/  IMAD.MOV.U32 R13, RZ, RZ, R2 ;  /* 0x000000ffff0d7224 */ /* 0x000fce00078e0002 */
[----:B------:R-:W-:Y:S05]  /*21370*/  WARPSYNC.COLLECTIVE R15, `(.L_x_8232) ;  /* 0x000000000f087348 */ /* 0x000fea0003c00000 */
[----:B------:R0:W1:Y:S02]  /*21380*/  SHFL.UP P6, R14, R13, R12, R11 ;  /* 0x0400000c0d0e7389 */ /* 0x00006400000c000b */
[----:B01----:R-:W-:Y:S01]  /*21390*/  ENDCOLLECTIVE ;  /* 0x000000000000791b */ /* 0x003fe20003800000 */
.L_x_8232:
        /* <DEDUP_REMOVED lines=8> */
.L_x_8233:
        /* <DEDUP_REMOVED lines=8> */
.L_x_8234:
        /* <DEDUP_REMOVED lines=8> */
.L_x_8235:
        /* <DEDUP_REMOVED lines=8> */
.L_x_8236:
[----:B------:R-:W-:Y:S05]  /*215a0*/  BRA `(.L_x_8237) ;  /* 0xffffffcc008c7947 */ /* 0x000fea000383ffff */
.L_x_8072:
[----:B------:R-:W-:Y:S01]  /*215b0*/  BSSY B0, `(.L_x_8238) ;  /* 0x0000006000007945 */ /* 0x000fe20003800000 */
[----:B------:R-:W-:Y:S01]  /*215c0*/  PLOP3.LUT P6, PT, P6, PT, PT, 0x8, 0x0 ;  /* 0x000000000000781c */ /* 0x000fe200037ce170 */
[----:B------:R-:W-:-:S12]  /*215d0*/  IMAD.MOV.U32 R15, RZ, RZ, -0x1 ;  /* 0xffffffffff0f7424 */ /* 0x000fd800078e00ff */
[----:B0-2---:R-:W-:Y:S05]  /*215e0*/  WARPSYNC.COLLECTIVE R15, `(.L_x_8239) ;  /* 0x000000000f087348 */ /* 0x005fea0003c00000 */
[----:B------:R-:W-:Y:S01]  /*215f0*/  VOTE.ANY R14, PT, P6 ;  /* 0x00000000000e7806 */ /* 0x000fe200030e0100 */
[----:B0-2---:R-:W-:Y:S06]  /*21600*/  ENDCOLLECTIVE ;  /* 0x000000000000791b */ /* 0x005fec0003800000 */
.L_x_8239:
[----:B------:R-:W-:Y:S05]  /*21610*/  BSYNC B0 ;  /* 0x0000000000007941 */ /* 0x000fea0003800000 */
.L_x_8238:
        /* <DEDUP_REMOVED lines=9> */
.L_x_8240:
[----:B------:R-:W-:Y:S01]  /*216b0*/  IMAD.MOV.U32 R17, RZ, RZ, R14 ;  /* 0x000000ffff117224 */ /* 0x000fe200078e000e */
[----:B------:R-:W-:Y:S06]  /*216c0*/  BRA `(.L_x_8241) ;  /* 0xffffffcc007c7947 */ /* 0x000fec000383ffff */
.L_x_8074:
[----:B------:R-:W-:Y:S01]  /*216d0*/  BSSY B0, `(.L_x_8242) ;  /* 0x0000007000007945 */ /* 0x000fe20003800000 */
[----:B------:R-:W-:Y:S01]  /*216e0*/  IMAD.MOV.U32 R13, RZ, RZ, R2 ;  /* 0x000000ffff0d7224 */ /* 0x000fe200078e0002 */
[----:B------:R-:W-:Y:S01]  /*216f0*/  MOV R11, 0x1f ;  /* 0x0000001f000b7802 */ /* 0x000fe20000000f00 */
[----:B------:R-:W-:-:S07]  /*21700*/  IMAD.MOV.U32 R15, RZ, RZ, -0x1 ;  /* 0xffffffffff0f7424 */ /* 0x000fce00078e00ff */
[----:B01-3--:R-:W-:Y:S05]  /*21710*/  WARPSYNC.COLLECTIVE R15, `(.L_x_8243) ;  /* 0x000000000f087348 */ /* 0x00bfea0003c00000 */
[----:B------:R2:W4:Y:S02]  /*21720*/  SHFL.IDX P6, R14, R13, R12, R11 ;  /* 0x0000000c0d0e7389 */ /* 0x00052400000c000b */
[----:B01234-:R-:W-:Y:S01]  /*21730*/  ENDCOLLECTIVE ;  /* 0x000000000000791b */ /* 0x01ffe20003800000 */
.L_x_8243:
[----:B------:R-:W-:Y:S05]  /*21740*/  BSYNC B0 ;  /* 0x0000000000007941 */ /* 0x000fea0003800000 */
.L_x_8242:
[----:B------:R-:W-:Y:S01]  /*21750*/  IMAD.MOV.U32 R16, RZ, RZ, R14 ;  /* 0x000000ffff107224 */ /* 0x000fe200078e000e */
[----:B------:R-:W-:Y:S06]  /*21760*/  BRA `(.L_x_8073) ;  /* 0xffffffcc00707947 */ /* 0x000fec000383ffff */
.L_x_8078:
[----:B-1----:R1:W2:Y:S02]  /*21770*/  SYNCS.PHASECHK.TRANS64.TRYWAIT P0, [R0+URZ+0x28820], R3 ;  /* 0x02882003000075a7 */ /* 0x0022a4000800017f */
[----:B--2---:R-:W-:Y:S05]  /*21780*/  @!P0 NANOSLEEP.SYNCS 0x989680 ;  /* 0x009896800000895d */ /* 0x004fea0003900000 */
[----:B------:R-:W2:Y:S02]  /*21790*/  @!P0 SYNCS.PHASECHK.TRANS64 P0, [R0+URZ+0x28820], R3 ;  /* 0x02882003000085a7 */ /* 0x000ea4000800007f */
[----:B--2---:R-:W-:Y:S05]  /*217a0*/  @!P0 BRA `(.L_x_8078) ;  /* 0xfffffffc00f08947 */ /* 0x004fea000383ffff */
[----:B------:R-:W-:Y:S05]  /*217b0*/  BRA `(.L_x_8244) ;  /* 0xffffffd000e47947 */ /* 0x000fea000383ffff */
.L_x_8079:
        /* <DEDUP_REMOVED lines=11> */
.L_x_8246:
[----:B------:R-:W-:Y:S05]  /*21870*/  BSYNC B0 ;  /* 0x0000000000007941 */ /* 0x000fea0003800000 */
.L_x_8245:
[----:B------:R-:W-:Y:S05]  /*21880*/  BRA `(.L_x_8247) ;  /* 0xffffffd000cc7947 */ /* 0x000fea000383ffff */
.L_x_8080:
[----:B------:R-:W-:Y:S01]  /*21890*/  BSSY B0, `(.L_x_8248) ;  /* 0x0000006000007945 */ /* 0x000fe20003800000 */
[----:B------:R-:W-:-:S07]  /*218a0*/  IMAD.MOV.U32 R15, RZ, RZ, -0x1 ;  /* 0xffffffffff0f7424 */ /* 0x000fce00078e00ff */
[----:B012---:R-:W-:Y:S05]  /*218b0*/  WARPSYNC.COLLECTIVE R15, `(.L_x_8249) ;  /* 0x000000000f0c7348 */ /* 0x007fea0003c00000 */
[----:B------:R-:W-:Y:S02]  /*218c0*/  ELECT P6, UR62, PT ;  /* 0x00000000003e782f */ /* 0x000fe400038c0000 */
[----:B------:R-:W-:Y:S01]  /*218d0*/  MOV R14, UR62 ;  /* 0x0000003e000e7c02 */ /* 0x000fe20008000f00 */
[----:B012---:R-:W-:Y:S10]  /*218e0*/  ENDCOLLECTIVE ;  /* 0x000000000000791b */ /* 0x007ff40003800000 */
.L_x_8249:
[----:B------:R-:W-:Y:S05]  /*218f0*/  BSYNC B0 ;  /* 0x0000000000007941 */ /* 0x000fea0003800000 */
.L_x_8248:
[----:B------:R-:W-:Y:S05]  /*21900*/  BRA `(.L_x_8250) ;  /* 0xffffffd000c07947 */ /* 0x000fea000383ffff */
.L_x_8082:
[----:B-1----:R1:W2:Y:S02]  /*21910*/  SYNCS.PHASECHK.TRANS64.TRYWAIT P0, [R6+URZ], R5 ;  /* 0x00000005060075a7 */ /* 0x0022a4000800017f */
[----:B--2---:R-:W-:Y:S05]  /*21920*/  @!P0 NANOSLEEP.SYNCS 0x989680 ;  /* 0x009896800000895d */ /* 0x004fea0003900000 */
[----:B------:R-:W2:Y:S02]  /*21930*/  @!P0 SYNCS.PHASECHK.TRANS64 P0, [R6+URZ], R5 ;  /* 0x00000005060085a7 */ /* 0x000ea4000800007f */
[----:B--2---:R-:W-:Y:S05]  /*21940*/  @!P0 BRA `(.L_x_8082) ;  /* 0xfffffffc00f08947 */ /* 0x004fea000383ffff */
[----:B------:R-:W-:Y:S05]  /*21950*/  BRA `(.L_x_8251) ;  /* 0xffffffd000fc7947 */ /* 0x000fea000383ffff */
.L_x_8083:
[----:B--2---:R2:W3:Y:S02]  /*21960*/  SYNCS.PHASECHK.TRANS64.TRYWAIT P0, [R7+URZ], R2 ;  /* 0x00000002070075a7 */ /* 0x0044e4000800017f */
[----:B---3--:R-:W-:Y:S05]  /*21970*/  @!P0 NANOSLEEP.SYNCS 0x989680 ;  /* 0x009896800000895d */ /* 0x008fea0003900000 */
[----:B------:R-:W3:Y:S02]  /*21980*/  @!P0 SYNCS.PHASECHK.TRANS64 P0, [R7+URZ], R2 ;  /* 0x00000002070085a7 */ /* 0x000ee4000800007f */
[----:B---3--:R-:W-:Y:S05]  /*21990*/  @!P0 BRA `(.L_x_8083) ;  /* 0xfffffffc00f08947 */ /* 0x008fea000383ffff */
[----:B------:R-:W-:Y:S05]  /*219a0*/  BRA `(.L_x_8252) ;  /* 0xffffffd000f07947 */ /* 0x000fea000383ffff */
.L_x_8085:
[----:B---3--:R3:W4:Y:S02]  /*219b0*/  SYNCS.PHASECHK.TRANS64.TRYWAIT P0, [R4+URZ], R5 ;  /* 0x00000005040075a7 */ /* 0x008724000800017f */
[----:B----4-:R-:W-:Y:S05]  /*219c0*/  @!P0 NANOSLEEP.SYNCS 0x989680 ;  /* 0x009896800000895d */ /* 0x010fea0003900000 */
[----:B------:R-:W4:Y:S02]  /*219d0*/  @!P0 SYNCS.PHASECHK.TRANS64 P0, [R4+URZ], R5 ;  /* 0x00000005040085a7 */ /* 0x000f24000800007f */
[----:B----4-:R-:W-:Y:S05]  /*219e0*/  @!P0 BRA `(.L_x_8085) ;  /* 0xfffffffc00f08947 */ /* 0x010fea000383ffff */
[----:B------:R-:W-:Y:S05]  /*219f0*/  BRA `(.L_x_8253) ;  /* 0xffffffd000f87947 */ /* 0x000fea000383ffff */
.L_x_8254:
        /* <DEDUP_REMOVED lines=16> */
.L_x_12775:


//--------------------- .text._ZN7cutlass13device_kernelIN5flash11enable_sm90INS1_16FlashAttnFwdSm90INS1_25CollectiveMainloopFwdSm90ILi2EN4cute5tupleIJNS5_1CILi1EEES8_S8_EEENS6_IJNS7_ILi192EEENS7_ILi144EEENS7_ILi96EEEEEELi96ENS_6half_tEfNS_4arch4Sm90ELb0ELb0ELb1ELb0ELb0ELb0ELb0ELb0ELb1ELb0ELb0ELb0EEENS1_21CollectiveEpilogueFwdINS6_IJSA_SC_SB_EEES9_SE_SG_Li384ELb0ELb0ELb0ELb0EEENS1_29StaticPersistentTileSchedulerILb0EEEEEEEEEvNT_6ParamsE --------------------------
	.section	.text._ZN7cutlass13device_kernelIN5flash11enable_sm90INS1_16FlashAttnFwdSm90INS1_25CollectiveMainloopFwdSm90ILi2EN4cute5tupleIJNS5_1CILi1EEES8_S8_EEENS6_IJNS7_ILi192EEENS7_ILi144EEENS7_ILi96EEEEEELi96ENS_6half_tEfNS_4arch4Sm90ELb0ELb0ELb1ELb0ELb0ELb0ELb0ELb0ELb1ELb0ELb0ELb0EEENS1_21CollectiveEpilogueFwdINS6_IJSA_SC_SB_EEES9_SE_SG_Li384ELb0ELb0ELb0ELb0EEENS1_29StaticPersistentTileSchedulerILb0EEEEEEEEEvNT_6ParamsE,"ax",@progbits
	.align	128
.text._ZN7cutlass13device_kernelIN5flash11enable_sm90INS1_16FlashAttnFwdSm90INS1_25CollectiveMainloopFwdSm90ILi2EN4cute5tupleIJNS5_1CILi1EEES8_S8_EEENS6_IJNS7_ILi192EEENS7_ILi144EEENS7_ILi96EEEEEELi96ENS_6half_tEfNS_4arch4Sm90ELb0ELb0ELb1ELb0ELb0ELb0ELb0ELb0ELb1ELb0ELb0ELb0EEENS1_21CollectiveEpilogueFwdINS6_IJSA_SC_SB_EEES9_SE_SG_Li384ELb0ELb0ELb0ELb0EEENS1_29StaticPersistentTileSchedulerILb0EEEEEEEEEvNT_6ParamsE:
        .type           _ZN7cutlass13device_kernelIN5flash11enable_sm90INS1_16FlashAttnFwdSm90INS1_25CollectiveMainloopFwdSm90ILi2EN4cute5tupleIJNS5_1CILi1EEES8_S8_EEENS6_IJNS7_ILi192EEENS7_ILi144EEENS7_ILi96EEEEEELi96ENS_6half_tEfNS_4arch4Sm90ELb0ELb0ELb1ELb0ELb0ELb0ELb0ELb0ELb1ELb0ELb0ELb0EEENS1_21CollectiveEpilogueFwdINS6_IJSA_SC_SB_EEES9_SE_SG_Li384ELb0ELb0ELb0ELb0EEENS1_29StaticPersistentTileSchedulerILb0EEEEEEEEEvNT_6ParamsE,@function
        .size           _ZN7cutlass13device_kernelIN5flash11enable_sm90INS1_16FlashAttnFwdSm90INS1_25CollectiveMainloopFwdSm90ILi2EN4cute5tupleIJNS5_1CILi1EEES8_S8_EEENS6_IJNS7_ILi192EEENS7_ILi144EEENS7_ILi96EEEEEELi96ENS_6half_tEfNS_4arch4Sm90ELb0ELb0ELb1ELb0ELb0ELb0ELb0ELb0ELb1ELb0ELb0ELb0EEENS1_21CollectiveEpilogueFwdINS6_IJSA_SC_SB_EEES9_SE_SG_Li384ELb0ELb0ELb0ELb0EEENS1_29StaticPersistentTileSchedulerILb0EEEEEEEEEvNT_6ParamsE,(.L_x_12776 - _ZN7cutlass13device_kernelIN5flash11enable_sm90INS1_16FlashAttnFwdSm90INS1_25CollectiveMainloopFwdSm90ILi2EN4cute5tupleIJNS5_1CILi1EEES8_S8_EEENS6_IJNS7_ILi192EEENS7_ILi144EEENS7_ILi96EEEEEELi96ENS_6half_tEfNS_4arch4Sm90ELb0ELb0ELb1ELb0ELb0ELb0ELb0ELb0ELb1ELb0ELb0ELb0EEENS1_21CollectiveEpilogueFwdINS6_IJSA_SC_SB_EEES9_SE_SG_Li384ELb0ELb0ELb0ELb0EEENS1_29StaticPersistentTileSchedulerILb0EEEEEEEEEvNT_6ParamsE)
        .other          _ZN7cutlass13device_kernelIN5flash11enable_sm90INS1_16FlashAttnFwdSm90INS1_25CollectiveMainloopFwdSm90ILi2EN4cute5tupleIJNS5_1CILi1EEES8_S8_EEENS6_IJNS7_ILi192EEENS7_ILi144EEENS7_ILi96EEEEEELi96ENS_6half_tEfNS_4arch4Sm90ELb0ELb0ELb1ELb0ELb0ELb0ELb0ELb0ELb1ELb0ELb0ELb0EEENS1_21CollectiveEpilogueFwdINS6_IJSA_SC_SB_EEES9_SE_SG_Li384ELb0ELb0ELb0ELb0EEENS1_29StaticPersistentTileSchedulerILb0EEEEEEEEEvNT_6ParamsE,@"STO_CUDA_ENTRY STV_DEFAULT"
_ZN7cutlass13device_kernelIN5flash11enable_sm90INS1_16FlashAttnFwdSm90INS1_25CollectiveMainloopFwdSm90ILi2EN4cute5tupleIJNS5_1CILi1EEES8_S8_EEENS6_IJNS7_ILi192EEENS7_ILi144EEENS7_ILi96EEEEEELi96ENS_6half_tEfNS_4arch4Sm90ELb0ELb0ELb1ELb0ELb0ELb0ELb0ELb0ELb1ELb0ELb0ELb0EEENS1_21CollectiveEpilogueFwdINS6_IJSA_SC_SB_EEES9_SE_SG_Li384ELb0ELb0ELb0ELb0EEENS1_29StaticPersistentTileSchedulerILb0EEEEEEEEEvNT_6ParamsE:
        /* <DEDUP_REMOVED lines=23> */
.L_x_8256:
[----:B------:R-:W-:Y:S05]  /*0170*/  BSYNC B0 ;  /* 0x0000000000007941 */ /* 0x000fea0003800000 */
.L_x_8255:
[----:B------:R-:W-:Y:S01]  /*0180*/  VOTEU.ANY UP0, P0 ;  /* 0x00000000003f7886 */ /* 0x000fe20000000100 */
[----:B------:R-:W1:Y:S01]  /*0190*/  SHFL.IDX PT, R2, R0, RZ, 0x1f ;  /* 0x00001fff00027589 */ /* 0x000e6200000e0000 */
[----:B------:R-:W-:Y:S01]  /*01a0*/  UMOV UR4, 0x1 ;  /* 0x0000000100047882 */ /* 0x000fe20000000000 */
[----:B------:R-:W-:Y:S01]  /*01b0*/  SHF.R.U32.HI R3, RZ, 0x7, R3 ;  /* 0x00000007ff037819 */ /* 0x000fe20000011603 */
[----:B------:R-:W-:Y:S01]  /*01c0*/  VOTEU.ANY UP1, P0 ;  /* 0x00000000003f7886 */ /* 0x000fe20000020100 */
[----:B------:R-:W2:Y:S01]  /*01d0*/  @UP0 S2UR UR7, SR_CgaCtaId ;  /* 0x00000000000709c3 */ /* 0x000ea20000008800 */
[----:B------:R-:W-:Y:S01]  /*01e0*/  @UP0 UMOV UR6, 0x400 ;  /* 0x0000040000060882 */ /* 0x000fe20000000000 */
[----:B------:R-:W-:-:S04]  /*01f0*/  @UP0 UIADD3 UR4, -UR4, 0x100000, URZ ;  /* 0x0010000004040890 */ /* 0x000fc8000fffe13f */
[----:B------:R-:W-:Y:S02]  /*0200*/  @UP0 USHF.L.U32 UR5, UR4, 0xb, URZ ;  /* 0x0000000b04050899 */ /* 0x000fe4000800063f */
[----:B------:R-:W-:Y:S01]  /*0210*/  @UP0 USHF.L.U32 UR4, UR4, 0x1, URZ ;  /* 0x0000000104040899 */ /* 0x000fe2000800063f */
[----:B-1----:R-:W-:Y:S02]  /*0220*/  ISETP.NE.AND P1, PT, R2, RZ, PT ;  /* 0x000000ff0200720c */ /* 0x002fe40003f25270 */
[----:B------:R1:W3:Y:S01]  /*0230*/  SHFL.IDX PT, R2, R3, RZ, 0x1f ;  /* 0x00001fff03027589 */ /* 0x0002e200000e0000 */
[----:B--2---:R-:W-:Y:S01]  /*0240*/  @UP0 ULEA UR6, UR7, UR6, 0x18 ;  /* 0x0000000607060291 */ /* 0x004fe2000f8ec03f */
[----:B------:R-:W-:Y:S02]  /*0250*/  VOTEU.ANY UP0, P0 ;  /* 0x00000000003f7886 */ /* 0x000fe40000000100 */
[----:B------:R-:W2:Y:S09]  /*0260*/  FENCE.VIEW.ASYNC.S ;  /* 0x00000000000073c6 */ /* 0x000eb20000000000 */
[----:B--2---:R1:W2:Y:S01]  /*0270*/  @UP0 SYNCS.EXCH.64 URZ, [UR6+0x31c00], UR4 ;  /* 0x031c0004063f05b2 */ /* 0x0042a20008000100 */
[----:B------:R1:W4:Y:S02]  /*0280*/  @UP1 SYNCS.EXCH.64 URZ, [UR6+0x31c20], UR4 ;  /* 0x031c2004063f15b2 */ /* 0x0003240008000100 */
[----:B-1----:R-:W-:Y:S05]  /*0290*/  @P1 BRA `(.L_x_8257) ;  /* 0x0000000000481947 */ /* 0x002fea0003800000 */
[----:B------:R-:W1:Y:S01]  /*02a0*/  S2UR UR5, SR_CgaCtaId ;  /* 0x00000000000579c3 */ /* 0x000e620000008800 */
        /* <DEDUP_REMOVED lines=17> */
.L_x_8257:
[----:B------:R-:W5:Y:S01]  /*03c0*/  SHFL.IDX PT, R3, R0, RZ, 0x1f ;  /* 0x00001fff00037589 */ /* 0x000f6200000e0000 */
[----:B------:R-:W-:Y:S01]  /*03d0*/  NOP ;  /* 0x0000000000007918 */ /* 0x000fe20000000000 */
[----:B-----5:R-:W-:-:S13]  /*03e0*/  ISETP.NE.AND P0, PT, R3, RZ, PT ;  /* 0x000000ff0300720c */ /* 0x020fda0003f05270 */
        /* <DEDUP_REMOVED lines=19> */
.L_x_8258:
[----:B------:R-:W5:Y:S01]  /*0520*/  SHFL.IDX PT, R3, R0, RZ, 0x1f ;  /* 0x00001fff00037589 */ /* 0x000f6200000e0000 */
[----:B------:R-:W-:Y:S01]  /*0530*/  NOP ;  /* 0x0000000000007918 */ /* 0x000fe20000000000 */
[----:B-----5:R-:W-:-:S13]  /*0540*/  ISETP.NE.AND P0, PT, R3, RZ, PT ;  /* 0x000000ff0300720c */ /* 0x020fda0003f05270 */
        /* <DEDUP_REMOVED lines=13> */
[----:B------:R1:W1:Y:S01]  /*0620*/  SYNCS.EXCH.64 URZ, [UR6+0x31c88], UR4 ;  /* 0x031c8804063f75b2 */ /* 0x0002620008000100 */
[----:B------:R-:W-:Y:S01]  /*0630*/  NOP ;  /* 0x0000000000007918 */ /* 0x000fe20000000000 */
.L_x_8259:
        /* <DEDUP_REMOVED lines=22> */
.L_x_8260:
        /* <DEDUP_REMOVED lines=22> */
.L_x_8261:
[----:B---3--:R-:W-:Y:S01]  /*0900*/  ISETP.NE.AND P0, PT, R2, RZ, PT ;  /* 0x000000ff0200720c */ /* 0x008fe20003f05270 */
[----:B------:R-:W-:Y:S01]  /*0910*/  IMAD.MOV.U32 R2, RZ, RZ, 0x1 ;  /* 0x00000001ff027424 */ /* 0x000fe200078e00ff */
[----:B------:R-:W-:-:S04]  /*0920*/  NOP ;  /* 0x0000000000007918 */ /* 0x000fc80000000000 */
[----:B------:R-:W-:-:S05]  /*0930*/  SEL R2, R2, 0x2, !P0 ;  /* 0x0000000202027807 */ /* 0x000fca0004000000 */
[----:B------:R3:W-:Y:S01]  /*0940*/  STL [R1], R2 ;  /* 0x0000000201007387 */ /* 0x0007e20000100800 */
[----:B-12-4-:R-:W-:Y:S06]  /*0950*/  BAR.SYNC.DEFER_BLOCKING 0x0 ;  /* 0x0000000000007b1d */ /* 0x016fec0000010000 */
[----:B------:R-:W-:Y:S05]  /*0960*/  @!P0 BRA `(.L_x_8262) ;  /* 0x0000009c00908947 */ /* 0x000fea0003800000 */
.L_x_8263:
[----:B------:R-:W-:-:S08]  /*0970*/  NOP ;  /* 0x0000000000007918 */ /* 0x000fd00000000000 */
[----:B------:R-:W1:Y:S02]  /*0980*/  USETMAXREG.TRY_ALLOC.CTAPOOL UP0, 0xa0 ;  /* 0x000000a0000079c8 */ /* 0x000e640008000600 */
[----:B-1----:R-:W-:-:S13]  /*0990*/  PLOP3.LUT P0, PT, PT, PT, UP0, 0x80, 0x0 ;  /* 0x000000000000781c */ /* 0x002fda0003f0f008 */
[----:B------:R-:W-:Y:S05]  /*09a0*/  @!P0 BRA `(.L_x_8263) ;  /* 0xfffffffc00f08947 */ /* 0x000fea000383ffff */
[----:B---3--:R-:W1:Y:S01]  /*09b0*/  S2R R2, SR_TID.X ;  /* 0x0000000000027919 */ /* 0x008e620000002100 */
        /* <DEDUP_REMOVED lines=8> */
[----:B------:R-:W2:Y:S01]  /*0a40*/  LDL.LU R12, [R1] ;  /* 0x00000000010c7983 */ /* 0x000ea20000300800 */
[----:B------:R-:W-:Y:S01]  /*0a50*/  VIADD R146, R2, 0xffffff80 ;  /* 0xffffff8002927836 */ /* 0x000fe20000000000 */
[----:B------:R-:W1:Y:S04]  /*0a60*/  S2UR UR4, SR_CgaCtaId ;  /* 0x00000000000479c3 */ /* 0x000e680000008800 */
[----:B------:R-:W-:-:S04]  /*0a70*/  SHF.R.S32.HI R3, RZ, 0x1f, R146 ;  /* 0x0000001fff037819 */ /* 0x000fc80000011492 */
[----:B------:R-:W-:-:S04]  /*0a80*/  LEA.HI R0, R3, R146, RZ, 0x4 ;  /* 0x0000009203007211 */ /* 0x000fc800078f20ff */
[----:B------:R-:W-:-:S04]  /*0a90*/  LOP3.LUT R5, R0, 0xfffffff0, RZ, 0xc0, !PT ;  /* 0xfffffff000057812 */ /* 0x000fc800078ec0ff */
[----:B------:R-:W-:Y:S02]  /*0aa0*/  IADD3 R5, R146, -R5, RZ ;  /* 0x8000000592057210 */ /* 0x000fe40007ffe0ff */
[CC--:B------:R-:W-:Y:S02]  /*0ab0*/  LEA.HI R149, R3.reuse, R146.reuse, RZ, 0x7 ;  /* 0x0000009203957211 */ /* 0x0c0fe400078f38ff */
[----:B------:R-:W-:Y:S02]  /*0ac0*/  SHF.R.S32.HI R2, RZ, 0x1f, R5 ;  /* 0x0000001fff027819 */ /* 0x000fe40000011405 */
[----:B------:R-:W-:Y:S02]  /*0ad0*/  LEA.HI R150, R3, R146, RZ, 0x5 ;  /* 0x0000009203967211 */ /* 0x000fe400078f28ff */
[----:B------:R-:W-:Y:S02]  /*0ae0*/  LEA.HI R4, R2, R5, RZ, 0x3 ;  /* 0x0000000502047211 */ /* 0x000fe400078f18ff */
[----:B------:R-:W-:-:S02]  /*0af0*/  LOP3.LUT R7, R149, 0xffffff80, RZ, 0xc0, !PT ;  /* 0xffffff8095077812 */ /* 0x000fc400078ec0ff */
[----:B------:R-:W-:Y:S01]  /*0b00*/  SHF.R.S32.HI R3, RZ, 0x4, R0 ;  /* 0x00000004ff037819 */ /* 0x000fe20000011400 */
[----:B------:R-:W-:Y:S01]  /*0b10*/  IMAD.SHL.U32 R6, R4, 0x10, RZ ;  /* 0x0000001004067824 */ /* 0x000fe200078e00ff */
[----:B------:R-:W-:Y:S01]  /*0b20*/  LEA.HI R2, R2, R5, RZ, 0x2 ;  /* 0x0000000502027211 */ /* 0x000fe200078f10ff */
[----:B------:R-:W-:Y:S01]  /*0b30*/  IMAD.IADD R146, R146, 0x1, -R7 ;  /* 0x0000000192927824 */ /* 0x000fe200078e0a07 */
[----:B------:R-:W-:Y:S02]  /*0b40*/  LEA.HI R0, R0, R3, RZ, 0x1 ;  /* 0x0000000300007211 */ /* 0x000fe400078f08ff */
[----:B------:R-:W-:Y:S02]  /*0b50*/  SHF.R.S32.HI R150, RZ, 0x5, R150 ;  /* 0x00000005ff967819 */ /* 0x000fe40000011496 */
[----:B------:R-:W-:Y:S02]  /*0b60*/  LOP3.LUT R0, R0, 0x1ffffffe, RZ, 0xc0, !PT ;  /* 0x1ffffffe00007812 */ /* 0x000fe400078ec0ff */
[----:B------:R-:W-:-:S02]  /*0b70*/  LOP3.LUT R4, R2, 0x7fffffc, RZ, 0xc0, !PT ;  /* 0x07fffffc02047812 */ /* 0x000fc400078ec0ff */
[----:B------:R-:W-:Y:S02]  /*0b80*/  LOP3.LUT R7, R6, 0x7fffff80, RZ, 0xc0, !PT ;  /* 0x7fffff8006077812 */ /* 0x000fe400078ec0ff */
[----:B------:R-:W-:Y:S01]  /*0b90*/  SHF.R.S32.HI R149, RZ, 0x7, R149 ;  /* 0x00000007ff957819 */ /* 0x000fe20000011495 */
[----:B------:R-:W3:Y:S01]  /*0ba0*/  S2UR UR6, SR_SWINHI ;  /* 0x00000000000679c3 */ /* 0x000ee20000002f00 */
[----:B------:R-:W-:Y:S01]  /*0bb0*/  SHF.R.S32.HI R9, RZ, 0x1f, R146 ;  /* 0x0000001fff097819 */ /* 0x000fe20000011492 */
[----:B------:R-:W-:Y:S01]  /*0bc0*/  IMAD.IADD R0, R3, 0x1, -R0 ;  /* 0x0000000103007824 */ /* 0x000fe200078e0a00 */
[----:B------:R-:W-:Y:S01]  /*0bd0*/  SHF.R.S32.HI R2, RZ, 0x2, R2 ;  /* 0x00000002ff027819 */ /* 0x000fe20000011402 */
[----:B------:R-:W-:Y:S01]  /*0be0*/  IMAD.IADD R4, R5, 0x1, -R4 ;  /* 0x0000000105047824 */ /* 0x000fe200078e0a04 */
[----:B------:R-:W-:Y:S01]  /*0bf0*/  LEA R7, R150, R7, 0x8 ;  /* 0x0000000796077211 */ /* 0x000fe200078e40ff */
[----:B------:R-:W-:Y:S01]  /*0c00*/  IMAD.HI R3, R149, 0x55555556, RZ ;  /* 0x5555555695037827 */ /* 0x000fe200078e02ff */
[----:B------:R-:W-:-:S03]  /*0c10*/  LEA.HI R8, R9, R146, RZ, 0x2 ;  /* 0x0000009209087211 */ /* 0x000fc600078f10ff */
[----:B------:R-:W-:Y:S01]  /*0c20*/  IMAD.SHL.U32 R2, R2, 0x40, RZ ;  /* 0x0000004002027824 */ /* 0x000fe200078e00ff */
[--C-:B------:R-:W-:Y:S01]  /*0c30*/  SHF.R.S32.HI R10, RZ, 0x2, R8.reuse ;  /* 0x00000002ff0a7819 */ /* 0x100fe20000011408 */
[----:B------:R-:W-:Y:S01]  /*0c40*/  IMAD R7, R4, 0x10, R7 ;  /* 0x0000001004077824 */ /* 0x000fe200078e0207 */
[----:B------:R-:W-:Y:S01]  /*0c50*/  SHF.R.S32.HI R11, RZ, 0x1f, R8 ;  /* 0x0000001fff0b7819 */ /* 0x000fe20000011408 */
[----:B------:R-:W-:Y:S01]  /*0c60*/  IMAD R6, R150, 0x10, R5 ;  /* 0x0000001096067824 */ /* 0x000fe200078e0205 */
[----:B------:R-:W-:Y:S01]  /*0c70*/  LEA.HI R4, R3, R3, RZ, 0x1 ;  /* 0x0000000303047211 */ /* 0x000fe200078f08ff */
[----:B------:R-:W-:Y:S01]  /*0c80*/  IMAD.SHL.U32 R3, R0, 0x8, RZ ;  /* 0x0000000800037824 */ /* 0x000fe200078e00ff */
[----:B------:R-:W-:Y:S02]  /*0c90*/  LEA.HI R11, R11, R10, RZ, 0x3 ;  /* 0x0000000a0b0b7211 */ /* 0x000fe400078f18ff */
[----:B------:R-:W-:Y:S02]  /*0ca0*/  LOP3.LUT R2, R2, 0x40, RZ, 0xc0, !PT ;  /* 0x0000004002027812 */ /* 0x000fe400078ec0ff */
[----:B------:R-:W-:Y:S01]  /*0cb0*/  LEA.HI R0, R9, R146, RZ, 0x5 ;  /* 0x0000009209007211 */ /* 0x000fe200078f28ff */
[----:B------:R-:W-:Y:S01]  /*0cc0*/  UMOV UR39, 0x400 ;  /* 0x0000040000277882 */ /* 0x000fe20000000000 */
[----:B------:R-:W-:-:S02]  /*0cd0*/  LEA R9, R6, R3, 0x5 ;  /* 0x0000000306097211 */ /* 0x000fc400078e28ff */
[----:B------:R-:W-:Y:S02]  /*0ce0*/  LOP3.LUT R11, R11, 0xfffffff8, RZ, 0xc0, !PT ;  /* 0xfffffff80b0b7812 */ /* 0x000fe400078ec0ff */
[----:B------:R-:W-:Y:S01]  /*0cf0*/  LOP3.LUT R3, R2, 0x8, R3, 0xf8, !PT ;  /* 0x0000000802037812 */ /* 0x000fe200078ef803 */
[----:B-1----:R-:W-:Y:S01]  /*0d00*/  ULEA UR39, UR4, UR39, 0x18 ;  /* 0x0000002704277291 */ /* 0x002fe2000f8ec03f */
[----:B------:R-:W-:Y:S01]  /*0d10*/  SHF.R.U32.HI R2, RZ, 0x3, R2 ;  /* 0x00000003ff027819 */ /* 0x000fe20000011602 */
[----:B------:R-:W-:Y:S01]  /*0d20*/  IMAD.IADD R11, R10, 0x1, -R11 ;  /* 0x000000010a0b7824 */ /* 0x000fe200078e0a0b */
[----:B------:R-:W-:Y:S02]  /*0d30*/  LOP3.LUT R5, R8, 0x7ffffffc, RZ, 0xc0, !PT ;  /* 0x7ffffffc08057812 */ /* 0x000fe400078ec0ff */
[----:B------:R-:W-:Y:S02]  /*0d40*/  LOP3.LUT R2, R3, R2, RZ, 0x3c, !PT ;  /* 0x0000000203027212 */ /* 0x000fe400078e3cff */
[----:B------:R-:W-:Y:S01]  /*0d50*/  SHF.R.S32.HI R0, RZ, 0x5, R0 ;  /* 0x00000005ff007819 */ /* 0x000fe20000011400 */
[----:B------:R-:W-:Y:S01]  /*0d60*/  UMOV UR4, UR39 ;  /* 0x0000002700047c82 */ /* 0x000fe20008000000 */
[----:B---3--:R-:W-:Y:S01]  /*0d70*/  UMOV UR5, UR6 ;  /* 0x0000000600057c82 */ /* 0x008fe20008000000 */
[----:B------:R-:W-:Y:S01]  /*0d80*/  MOV R152, 0xfffffffe ;  /* 0xfffffffe00987802 */ /* 0x000fe20000000f00 */
[----:B------:R-:W-:Y:S01]  /*0d90*/  IMAD.IADD R2, R2, 0x1, R7 ;  /* 0x0000000102027824 */ /* 0x000fe200078e0207 */
[----:B------:R-:W-:Y:S01]  /*0da0*/  LEA R11, R0, R11, 0x4 ;  /* 0x0000000b000b7211 */ /* 0x000fe200078e20ff */
[----:B------:R-:W-:-:S02]  /*0db0*/  IMAD.IADD R5, R146, 0x1, -R5 ;  /* 0x0000000192057824 */ /* 0x000fc400078e0a05 */
[----:B------:R-:W-:Y:S02]  /*0dc0*/  IMAD.U32 R16, RZ, RZ, UR4 ;  /* 0x00000004ff107e24 */ /* 0x000fe4000f8e00ff */
[----:B------:R-:W-:Y:S02]  /*0dd0*/  IMAD.U32 R17, RZ, RZ, UR5 ;  /* 0x00000005ff117e24 */ /* 0x000fe4000f8e00ff */
[----:B------:R-:W-:Y:S01]  /*0de0*/  IMAD R4, R4, -0x3, R149 ;  /* 0xfffffffd04047824 */ /* 0x000fe200078e0295 */
[----:B------:R-:W-:Y:S01]  /*0df0*/  MOV R145, RZ ;  /* 0x000000ff00917202 */ /* 0x000fe20000000f00 */
[----:B------:R-:W-:Y:S01]  /*0e00*/  IMAD R152, R5, R152, 0x90 ;  /* 0x0000009005987424 */ /* 0x000fe200078e0298 */
[----:B------:R-:W-:Y:S01]  /*0e10*/  LEA R2, R2, UR39, 0x1 ;  /* 0x0000002702027c11 */ /* 0x000fe2000f8e08ff */
[----:B------:R-:W-:Y:S01]  /*0e20*/  IMAD.WIDE R16, R9, 0x2, R16 ;  /* 0x0000000209107825 */ /* 0x000fe200078e0210 */
[----:B------:R-:W-:-:S03]  /*0e30*/  UMOV UR60, URZ ;  /* 0x0000003f003c7c82 */ /* 0x000fc60008000000 */
[----:B------:R-:W-:Y:S02]  /*0e40*/  IMAD R151, R4, 0x40, R11 ;  /* 0x0000004004977824 */ /* 0x000fe400078e020b */
[----:B------:R-:W-:Y:S01]  /*0e50*/  IMAD.U32 R144, RZ, RZ, UR7 ;  /* 0x00000007ff907e24 */ /* 0x000fe2000f8e00ff */
[----:B------:R-:W-:Y:S01]  /*0e60*/  UMOV UR38, URZ ;  /* 0x0000003f00267c82 */ /* 0x000fe20008000000 */
[----:B--2---:R-:W-:-:S07]  /*0e70*/  LOP3.LUT R19, R12, 0x1, RZ, 0xfc, !PT ;  /* 0x000000010c137812 */ /* 0x004fce00078efcff */
.L_x_8286:
[----:B------:R-:W1:Y:S01]  /*0e80*/  SHFL.IDX PT, R0, R149, RZ, 0x1f ;  /* 0x00001fff95007589 */ /* 0x000e6200000e0000 */
[----:B------:R-:W-:Y:S01]  /*0e90*/  ULDC UR4, c[0x0][0xda8] ;  /* 0x00036a0000047ab9 */ /* 0x000fe20000000800 */
[----:B------:R-:W-:Y:S01]  /*0ea0*/  R2UR UR11, R144 ;  /* 0x00000000900b72ca */ /* 0x000fe200000e0000 */
[----:B------:R-:W-:Y:S01]  /*0eb0*/  UISETP.NE.AND UP1, UPT, UR4, 0x1, UPT ;  /* 0x000000010400788c */ /* 0x000fe2000bf25270 */
[----:B--2---:R-:W2:Y:S01]  /*0ec0*/  LDC R23, c[0x0][0x2e0] ;  /* 0x0000b800ff177b82 */ /* 0x004ea20000000800 */
[----:B------:R-:W-:Y:S01]  /*0ed0*/  ULDC.64 UR6, c[0x0][0x3f8] ;  /* 0x0000fe0000067ab9 */ /* 0x000fe20000000a00 */
[----:B------:R-:W-:Y:S01]  /*0ee0*/  ULDC UR4, c[0x0][0xdb4] ;  /* 0x00036d0000047ab9 */ /* 0x000fe20000000800 */
[----:B------:R-:W-:Y:S02]  /*0ef0*/  UISETP.NE.U32.AND UP0, UPT, UR6, URZ, UPT ;  /* 0x0000003f0600728c */ /* 0x000fe4000bf05070 */
[----:B------:R-:W-:Y:S02]  /*0f00*/  UISETP.NE.AND UP2, UPT, UR4, 0x1, UPT ;  /* 0x000000010400788c */ /* 0x000fe4000bf45270 */
[----:B------:R-:W-:Y:S01]  /*0f10*/  UISETP.NE.AND.EX UP0, UPT, UR7, URZ, UPT, UP0 ;  /* 0x0000003f0700728c */ /* 0x000fe2000bf05300 */
[----:B------:R-:W-:-:S02]  /*0f20*/  ULDC UR8, c[0x0][0x404] ;  /* 0x0001010000087ab9 */ /* 0x000fc40000000800 */
[----:B------:R-:W-:Y:S01]  /*0f30*/  @UP1 ULDC UR4, c[0x0][0xdac] ;  /* 0x00036b0000041ab9 */ /* 0x000fe20000000800 */
[----:B------:R-:W-:Y:S01]  /*0f40*/  @UP1 ULDC UR10, c[0x0][0xdb0] ;  /* 0x00036c00000a1ab9 */ /* 0x000fe20000000800 */
[----:B------:R-:W-:Y:S02]  /*0f50*/  UIMAD.WIDE.U32 UR4, UR11, UR4, URZ ;  /* 0x000000040b0472a5 */ /* 0x000fe4000f8e003f */
[----:B------:R-:W-:Y:S01]  /*0f60*/  UMOV UR12, UR11 ;  /* 0x0000000b000c7c82 */ /* 0x000fe20008000000 */
[----:B------:R-:W-:Y:S02]  /*0f70*/  UIADD3 UR9, UR39, 0x24300, URZ ;  /* 0x0002430027097890 */ /* 0x000fe4000fffe03f */
[----:B------:R-:W-:Y:S02]  /*0f80*/  @UP1 USHF.R.U32.HI UR12, URZ, UR10, UR5 ;  /* 0x0000000a3f0c1299 */ /* 0x000fe40008011605 */
[----:B------:R-:W-:Y:S01]  /*0f90*/  USEL UR8, UR8, 0x1, UP0 ;  /* 0x0000000108087887 */ /* 0x000fe20008000000 */
[----:B-1----:R-:W-:Y:S01]  /*0fa0*/  R2UR UR61, R0 ;  /* 0x00000000003d72ca */ /* 0x002fe200000e0000 */
[----:B------:R-:W-:-:S02]  /*0fb0*/  ULOP3.LUT UP0, URZ, UR9, 0x9f, URZ, 0xc0, !UPT ;  /* 0x0000009f093f7892 */ /* 0x000fc4000f80c03f */
[----:B------:R-:W-:Y:S01]  /*0fc0*/  IMAD.U32 R148, RZ, RZ, UR12 ;  /* 0x0000000cff947e24 */ /* 0x000fe2000f8e00ff */
[----:B------:R-:W-:Y:S01]  /*0fd0*/  UMOV UR36, UR12 ;  /* 0x0000000c00247c82 */ /* 0x000fe20008000000 */
[----:B--2---:R-:W-:Y:S02]  /*0fe0*/  IMAD R23, R23, UR8, RZ ;  /* 0x0000000817177c24 */ /* 0x004fe4000f8e02ff */
[----:B------:R-:W-:Y:S02]  /*0ff0*/  PLOP3.LUT P0, PT, PT, PT, UP0, 0x80, 0x0 ;  /* 0x000000000000781c */ /* 0x000fe40003f0f008 */
[----:B------:R-:W-:-:S04]  /*1000*/  VIADD R0, R23, 0x8f ;  /* 0x0000008f17007836 */ /* 0x000fc80000000000 */
[----:B------:R-:W-:Y:S01]  /*1010*/  UIMAD.WIDE UR6, UR61, 0x55555556, URZ ;  /* 0x555555563d0678a5 */ /* 0x000fe2000f8e023f */
[----:B------:R-:W-:-:S03]  /*1020*/  IMAD.HI R0, R0, 0x38e38e39, RZ ;  /* 0x38e38e3900007827 */ /* 0x000fc600078e02ff */
[----:B------:R-:W-:Y:S02]  /*1030*/  ULEA.HI UR37, UR7, UR7, URZ, 0x1 ;  /* 0x0000000707257291 */ /* 0x000fe4000f8f083f */
[----:B------:R-:W-:Y:S01]  /*1040*/  SHF.R.U32.HI R3, RZ, 0x1f, R0 ;  /* 0x0000001fff037819 */ /* 0x000fe20000011600 */
[----:B------:R-:W-:Y:S01]  /*1050*/  @UP2 ULDC.64 UR6, c[0x0][0xdb8] ;  /* 0x00036e0000062ab9 */ /* 0x000fe20000000a00 */
[----:B------:R-:W-:Y:S02]  /*1060*/  UIMAD UR37, UR37, -0x3, UR61 ;  /* 0xfffffffd252578a4 */ /* 0x000fe4000f8e023d */
[----:B------:R-:W-:Y:S01]  /*1070*/  UIMAD.WIDE.U32 UR4, UR12, UR6, URZ ;  /* 0x000000060c0472a5 */ /* 0x000fe2000f8e003f */
[----:B------:R-:W-:Y:S01]  /*1080*/  LEA.HI.SX32 R22, R0, R3, 0x1b ;  /* 0x0000000300167211 */ /* 0x000fe200078fdaff */
[----:B------:R-:W-:Y:S02]  /*1090*/  ULEA UR6, UR37, UR9, 0xb ;  /* 0x0000000925067291 */ /* 0x000fe4000f8e583f */
[----:B------:R-:W-:-:S02]  /*10a0*/  @UP2 USHF.R.U32.HI UR36, URZ, UR7, UR5 ;  /* 0x000000073f242299 */ /* 0x000fc40008011605 */
[----:B------:R-:W-:-:S04]  /*10b0*/  USHF.R.U32.HI UR6, URZ, 0x4, UR6 ;  /* 0x000000043f067899 */ /* 0x000fc80008011606 */
[----:B------:R-:W-:-:S06]  /*10c0*/  ULOP3.LUT UR4, UR6, 0x3fff, URZ, 0xc0, !UPT ;  /* 0x00003fff06047892 */ /* 0x000fcc000f8ec03f */
[----:B---3--:R-:W-:Y:S01]  /*10d0*/  IMAD.U32 R18, RZ, RZ, UR4 ;  /* 0x00000004ff127e24 */ /* 0x008fe2000f8e00ff */
[----:B------:R-:W-:Y:S02]  /*10e0*/  UMOV UR4, UR11 ;  /* 0x0000000b00047c82 */ /* 0x000fe40008000000 */
[----:B------:R-:W-:Y:S01]  /*10f0*/  MOV R147, UR4 ;  /* 0x0000000400937c02 */ /* 0x000fe20008000f00 */
        /* <DEDUP_REMOVED lines=17> */
.L_x_8264:
[----:B------:R-:W-:Y:S02]  /*1210*/  LOP3.LUT R0, R145, 0x1, RZ, 0xc0, !PT ;  /* 0x0000000191007812 */ /* 0x000fe400078ec0ff */
[----:B------:R-:W-:Y:S02]  /*1220*/  ISETP.NE.AND P0, PT, R19, 0x3, PT ;  /* 0x000000031300780c */ /* 0x000fe40003f05270 */
[----:B------:R-:W-:-:S04]  /*1230*/  SHF.L.U32 R0, R0, 0x1f, RZ ;  /* 0x0000001f00007819 */ /* 0x000fc800000006ff */
[----:B------:R-:W1:Y:S02]  /*1240*/  SYNCS.PHASECHK.TRANS64.TRYWAIT P1, [UR39+0x31c00], R0 ;  /* 0x031c0000ff0075a7 */ /* 0x000e640008020167 */
[----:B-1----:R-:W-:Y:S05]  /*1250*/  @!P1 BRA `(.L_x_8265) ;  /* 0x000000c000c09947 */ /* 0x002fea0003800000 */
.L_x_8344:
[----:B------:R-:W-:Y:S05]  /*1260*/  @!P0 BRA `(.L_x_8266) ;  /* 0x0000000000048947 */ /* 0x000fea0003800000 */
[----:B------:R-:W-:Y:S01]  /*1270*/  BPT.TRAP 0x1 ;  /* 0x000000040000795c */ /* 0x000fe20000300000 */
.L_x_8266:
[----:B-1----:R-:W-:Y:S02]  /*1280*/  IMAD.U32 R0, RZ, RZ, UR38 ;  /* 0x00000026ff007e24 */ /* 0x002fe4000f8e00ff */
[----:B------:R-:W-:-:S03]  /*1290*/  IMAD.U32 R3, RZ, RZ, UR60 ;  /* 0x0000003cff037e24 */ /* 0x000fc6000f8e00ff */
[----:B------:R-:W-:Y:S02]  /*12a0*/  LEA R0, R0, UR39, 0x3 ;  /* 0x0000002700007c11 */ /* 0x000fe4000f8e18ff */
[----:B------:R-:W-:-:S04]  /*12b0*/  SHF.L.U32 R3, R3, 0x1f, RZ ;  /* 0x0000001f03037819 */ /* 0x000fc800000006ff */
[----:B------:R1:W2:Y:S01]  /*12c0*/  SYNCS.PHASECHK.TRANS64.TRYWAIT P2, [R0+URZ+0x31c30], R3 ;  /* 0x031c3003000075a7 */ /* 0x0002a2000804017f */
[----:B------:R-:W-:Y:S05]  /*12d0*/  @!P0 BRA `(.L_x_8267) ;  /* 0x0000000000048947 */ /* 0x000fea0003800000 */
[----:B------:R-:W-:Y:S01]  /*12e0*/  BPT.TRAP 0x1 ;  /* 0x000000040000795c */ /* 0x000fe20000300000 */
.L_x_8267:
[----:B------:R-:W3:Y:S01]  /*12f0*/  S2R R4, SR_TID.X ;  /* 0x0000000000047919 */ /* 0x000ee20000002100 */
[----:B------:R-:W-:Y:S02]  /*1300*/  MOV R71, RZ ;  /* 0x000000ff00477202 */ /* 0x000fe40000000f00 */
[----:B---3--:R-:W-:Y:S01]  /*1310*/  LOP3.LUT P1, RZ, R4, 0x7f, RZ, 0xc0, !PT ;  /* 0x0000007f04ff7812 */ /* 0x008fe2000782c0ff */
[----:B--2---:R-:W-:-:S12]  /*1320*/  @P2 BRA `(.L_x_8268) ;  /* 0x0000000000082947 */ /* 0x004fd80003800000 */
[----:B------:R-:W2:Y:S02]  /*1330*/  SYNCS.PHASECHK.TRANS64.TRYWAIT P2, [R0+URZ+0x31c30], R3 ;  /* 0x031c3003000075a7 */ /* 0x000ea4000804017f */
[----:B--2---:R-:W-:Y:S05]  /*1340*/  @!P2 BRA `(.L_x_8269) ;  /* 0x000000c0009ca947 */ /* 0x004fea0003800000 */
.L_x_8268:
[----:B------:R-:W-:Y:S05]  /*1350*/  WARPSYNC.ALL ;  /* 0x0000000000007948 */ /* 0x000fea0003800000 */
[----:B------:R-:W-:Y:S01]  /*1360*/  UIADD3 UR4, UR39, 0x16a00, URZ ;  /* 0x00016a0027047890 */ /* 0x000fe2000fffe03f */
[----:B------:R-:W-:Y:S01]  /*1370*/  WARPGROUP.ARRIVE ;  /* 0x00000000000079c5 */ /* 0x000fe20000000000 */
[----:B------:R-:W-:Y:S01]  /*1380*/  ULEA UR37, UR37, UR39, 0xc ;  /* 0x0000002725257291 */ /* 0x000fe2000f8e603f */
[----:B------:R-:W-:Y:S01]  /*1390*/  P2R R68, PR, RZ, 0x1 ;  /* 0x00000001ff447803 */ /* 0x000fe20000000000 */
[----:B------:R-:W-:Y:S01]  /*13a0*/  USHF.R.U32.HI UR4, URZ, 0x4, UR4 ;  /* 0x000000043f047899 */ /* 0x000fe20008011604 */
[----:B-12---:R-:W-:Y:S01]  /*13b0*/  @!P1 VIADD R0, R0, 0x31c40 ;  /* 0x00031c4000009836 */ /* 0x006fe20000000000 */
[----:B------:R-:W-:-:S02]  /*13c0*/  UIADD3 UR37, UR37, 0xda00, URZ ;  /* 0x0000da0025257890 */ /* 0x000fc4000fffe03f */
[----:B------:R-:W-:Y:S02]  /*13d0*/  ULOP3.LUT UR4, UR4, 0x3fff, URZ, 0xc0, !UPT ;  /* 0x00003fff04047892 */ /* 0x000fe4000f8ec03f */
[----:B------:R-:W-:Y:S02]  /*13e0*/  USHF.R.U32.HI UR5, URZ, 0x4, UR37 ;  /* 0x000000043f057899 */ /* 0x000fe40008011625 */
[----:B------:R-:W-:Y:S02]  /*13f0*/  ULOP3.LUT UR37, UR4, 0x10000, URZ, 0xfc, !UPT ;  /* 0x0001000004257892 */ /* 0x000fe4000f8efc3f */
[----:B------:R-:W-:Y:S02]  /*1400*/  ULOP3.LUT UR5, UR5, 0x3fff, URZ, 0xc0, !UPT ;  /* 0x00003fff05057892 */ /* 0x000fe4000f8ec03f */
[----:B------:R-:W-:Y:S02]  /*1410*/  UIMAD UR4, UR38, 0x6c0, UR37 ;  /* 0x000006c0260478a4 */ /* 0x000fe4000f8e0225 */
[----:B------:R-:W-:Y:S01]  /*1420*/  ULOP3.LUT UR5, UR5, 0x10000, URZ, 0xfc, !UPT ;  /* 0x0001000005057892 */ /* 0x000fe2000f8efc3f */
[----:B------:R-:W-:Y:S01]  /*1430*/  UMOV UR31, 0x80000020 ;  /* 0x80000020001f7882 */ /* 0x000fe20000000000 */
[----:B------:R-:W-:Y:S01]  /*1440*/  UMOV UR29, 0x80000020 ;  /* 0x80000020001d7882 */ /* 0x000fe20000000000 */
[----:B------:R-:W-:-:S02]  /*1450*/  UIADD3 UR10, UR4, 0x40, URZ ;  /* 0x00000040040a7890 */ /* 0x000fc4000fffe03f */
[----:B------:R-:W-:Y:S02]  /*1460*/  UMOV UR30, UR4 ;  /* 0x00000004001e7c82 */ /* 0x000fe40008000000 */
[----:B------:R-:W-:Y:S01]  /*1470*/  UMOV UR28, UR5 ;  /* 0x00000005001c7c82 */ /* 0x000fe20008000000 */
[----:B------:R-:W-:Y:S01]  /*1480*/  UMOV UR9, UR29 ;  /* 0x0000001d00097c82 */ /* 0x000fe20008000000 */
[----:B------:R-:W-:Y:S01]  /*1490*/  HGMMA.64x16x16.F32 R96, gdesc[UR28], RZ, !UPT, gsb0 ;  /* 0x002000001c6079f0 */ /* 0x000fe2000c0008ff */
[----:B------:R-:W-:Y:S01]  /*14a0*/  UMOV UR8, UR28 ;  /* 0x0000001c00087c82 */ /* 0x000fe20008000000 */
[----:B------:R-:W-:Y:S01]  /*14b0*/  UMOV UR11, 0x80000020 ;  /* 0x80000020000b7882 */ /* 0x000fe20000000000 */
[----:B------:R-:W-:Y:S02]  /*14c0*/  UIADD3 UR6, UR4, 0x80, URZ ;  /* 0x0000008004067890 */ /* 0x000fe4000fffe03f */
[----:B------:R-:W-:Y:S02]  /*14d0*/  UIADD3 UR7, UR4, 0xc0, URZ ;  /* 0x000000c004077890 */ /* 0x000fe4000fffe03f */
[----:B------:R-:W-:-:S02]  /*14e0*/  UIADD3 UR12, UR4, 0x100, URZ ;  /* 0x00000100040c7890 */ /* 0x000fc4000fffe03f */
[----:B------:R-:W-:Y:S02]  /*14f0*/  UIADD3 UR13, UR4, 0x140, URZ ;  /* 0x00000140040d7890 */ /* 0x000fe4000fffe03f */
[----:B------:R-:W-:Y:S01]  /*1500*/  UIADD3 UR14, UR5, 0x300, URZ ;  /* 0x00000300050e7890 */ /* 0x000fe2000fffe03f */
        /* <DEDUP_REMOVED lines=126> */
[----:B------:R-:W-:Y:S01]  /*1cf0*/  UMOV UR14, UR6 ;  /* 0x00000006000e7c82 */ /* 0x000fe20008000000 */
        /* <DEDUP_REMOVED lines=170> */
[----:B------:R-:W-:Y:S01]  /*27a0*/  UMOV UR27, 0x80000020 ;  /* 0x80000020001b7882 */ /* 0x000fe20000000000 */
[----:B------:R-:W-:Y:S01]  /*27b0*/  FMUL.FTZ R5, R99, UR10 ;  /* 0x0000000a63057c20 */ /* 0x000fe20008410000 */
[----:B------:R-:W-:Y:S01]  /*27c0*/  FMUL.FTZ R13, R102, UR10 ;  /* 0x0000000a660d7c20 */ /* 0x000fe20008410000 */
[----:B------:R-:W-:-:S04]  /*27d0*/  FMUL.FTZ R12, R103, UR10 ;  /* 0x0000000a670c7c20 */ /* 0x000fc80008410000 */
[----:B------:R-:W1:Y:S08]  /*27e0*/  MUFU.TANH R8, R8 ;  /* 0x0000000800087308 */ /* 0x000e700000002400 */
[----:B------:R-:W-:Y:S08]  /*27f0*/  MUFU.TANH R9, R9 ;  /* 0x0000000900097308 */ /* 0x000ff00000002400 */
        /* <DEDUP_REMOVED lines=18> */
[----:B------:R-:W-:Y:S08]  /*2920*/  MUFU.TANH R10, R10 ;  /* 0x0000000a000a7308 */ /* 0x000ff00000002400 */
[----:B------:R-:W-:Y:S08]  /*2930*/  MUFU.TANH R11, R11 ;  /* 0x0000000b000b7308 */ /* 0x000ff00000002400 */
[----:B------:R-:W-:Y:S08]  /*2940*/  MUFU.TANH R69, R69 ;  /* 0x0000004500457308 */ /* 0x000ff00000002400 */
[----:B------:R-:W4:Y:S08]  /*2950*/  MUFU.TANH R12, R12 ;  /* 0x0000000c000c7308 */ /* 0x000f300000002400 */
[----:B------:R-:W5:Y:S08]  /*2960*/  MUFU.TANH R15, R15 ;  /* 0x0000000f000f7308 */ /* 0x000f700000002400 */
        /* <DEDUP_REMOVED lines=54> */
[----:B------:R-:W5:Y:S01]  /*2cd0*/  MUFU.TANH R86, R86 ;  /* 0x0000005600567308 */ /* 0x000f620000002400 */
[----:B------:R-:W-:-:S07]  /*2ce0*/  FMUL.FTZ R62, R62, UR10 ;  /* 0x0000000a3e3e7c20 */ /* 0x000fce0008410000 */
        /* <DEDUP_REMOVED lines=8> */
[----:B------:R-:W-:Y:S02]  /*2d70*/  IMAD.IADD R49, R152, 0x1, R23 ;  /* 0x0000000198317824 */ /* 0x000fe400078e0217 */
[----:B------:R-:W-:Y:S01]  /*2d80*/  FMUL.FTZ R53, R53, UR10 ;  /* 0x0000000a35357c20 */ /* 0x000fe20008410000 */
[----:B------:R-:W-:Y:S01]  /*2d90*/  FMUL.FTZ R92, R50, UR10 ;  /* 0x0000000a325c7c20 */ /* 0x000fe20008410000 */
[----:B------:R-:W-:Y:S01]  /*2da0*/  FMUL.FTZ R50, R51, UR10 ;  /* 0x0000000a33327c20 */ /* 0x000fe20008410000 */
[----:B------:R-:W-:Y:S01]  /*2db0*/  HGMMA.64x16x16.F32 R40, gdesc[UR24], R40, gsb0 ;  /* 0x00200000182879f0 */ /* 0x000fe20008000828 */
[----:B------:R-:W-:Y:S01]  /*2dc0*/  UIADD3 UR26, UR4, 0x642, URZ ;  /* 0x00000642041a7890 */ /* 0x000fe2000fffe03f */
[----:B------:R-:W-:Y:S01]  /*2dd0*/  IMAD R6, R22, -0x90, R49 ;  /* 0xffffff7016067824 */ /* 0x000fe200078e0231 */
[----:B------:R-:W-:Y:S01]  /*2de0*/  UMOV UR27, 0x80000020 ;  /* 0x80000020001b7882 */ /* 0x000fe20000000000 */
[----:B------:R-:W-:Y:S01]  /*2df0*/  FMUL.FTZ R55, R55, UR10 ;  /* 0x0000000a37377c20 */ /* 0x000fe20008410000 */
[----:B------:R-:W-:Y:S01]  /*2e00*/  FMUL.FTZ R54, R54, UR10 ;  /* 0x0000000a36367c20 */ /* 0x000fe20008410000 */
[----:B------:R-:W-:Y:S01]  /*2e10*/  UMOV UR4, UR24 ;  /* 0x0000001800047c82 */ /* 0x000fe20008000000 */
[----:B------:R-:W-:Y:S01]  /*2e20*/  ISETP.GT.AND P2, PT, R6, RZ, PT ;  /* 0x000000ff0600720c */ /* 0x000fe20003f44270 */
[----:B------:R-:W-:Y:S01]  /*2e30*/  FMUL.FTZ R48, R48, UR10 ;  /* 0x0000000a30307c20 */ /* 0x000fe20008410000 */
[C---:B------:R-:W-:Y:S01]  /*2e40*/  ISETP.GT.AND P6, PT, R6.reuse, 0x1, PT ;  /* 0x000000010600780c */ /* 0x040fe20003fc4270 */
[----:B------:R-:W5:Y:S01]  /*2e50*/  MUFU.TANH R89, R89 ;  /* 0x0000005900597308 */ /* 0x000f620000002400 */
[----:B------:R-:W-:Y:S01]  /*2e60*/  ISETP.GT.AND P4, PT, R6, 0x9, PT ;  /* 0x000000090600780c */ /* 0x000fe20003f84270 */
[----:B------:R-:W-:Y:S01]  /*2e70*/  FMUL.FTZ R52, R52, UR10 ;  /* 0x0000000a34347c20 */ /* 0x000fe20008410000 */
[----:B------:R-:W-:-:S02]  /*2e80*/  ISETP.GT.AND P3, PT, R6, 0x10, PT ;  /* 0x000000100600780c */ /* 0x000fc40003f64270 */
[----:B------:R-:W-:Y:S02]  /*2e90*/  ISETP.GT.AND P5, PT, R6, 0x8, PT ;  /* 0x000000080600780c */ /* 0x000fe40003fa4270 */
[----:B-1----:R-:W-:Y:S01]  /*2ea0*/  FSEL R8, R8, -INF , P6 ;  /* 0xff80000008087808 */ /* 0x002fe20003000000 */
[----:B------:R-:W1:Y:S01]  /*2eb0*/  MUFU.TANH R58, R58 ;  /* 0x0000003a003a7308 */ /* 0x000e620000002400 */
[----:B--2---:R-:W-:Y:S02]  /*2ec0*/  FSEL R49, R7, -INF , P5 ;  /* 0xff80000007317808 */ /* 0x004fe40002800000 */
[----:B---3--:R-:W-:Y:S02]  /*2ed0*/  FSEL R3, R3, -INF , P2 ;  /* 0xff80000003037808 */ /* 0x008fe40001000000 */
[----:B----4-:R-:W-:-:S03]  /*2ee0*/  FSEL R7, R12, -INF , P4 ;  /* 0xff8000000c077808 */ /* 0x010fc60002000000 */
[----:B------:R-:W2:Y:S08]  /*2ef0*/  MUFU.TANH R48, R48 ;  /* 0x0000003000307308 */ /* 0x000eb00000002400 */
[----:B------:R-:W3:Y:S08]  /*2f00*/  MUFU.TANH R88, R88 ;  /* 0x0000005800587308 */ /* 0x000ef00000002400 */
[----:B------:R-:W4:Y:S08]  /*2f10*/  MUFU.TANH R91, R91 ;  /* 0x0000005b005b7308 */ /* 0x000f300000002400 */
[----:B------:R-:W4:Y:S01]  /*2f20*/  MUFU.TANH R62, R62 ;  /* 0x0000003e003e7308 */ /* 0x000f220000002400 */
[----:B------:R-:W-:-:S02]  /*2f30*/  WARPGROUP.DEPBAR.LE gsb0, 0x0 ;  /* 0x00008000000079c5 */ /* 0x000fc40000010000 */
[----:B------:R-:W-:Y:S01]  /*2f40*/  WARPGROUP.ARRIVE ;  /* 0x00000000000079c5 */ /* 0x000fe20000000000 */
[----:B------:R-:W-:Y:S01]  /*2f50*/  FMUL.FTZ R131, R45, UR10 ;  /* 0x0000000a2d837c20 */ /* 0x000fe20008410000 */
[----:B------:R-:W-:Y:S01]  /*2f60*/  FMUL.FTZ R51, R40, UR10 ;  /* 0x0000000a28337c20 */ /* 0x000fe20008410000 */
[----:B------:R-:W-:Y:S02]  /*2f70*/  FSEL R45, R4, -INF , P2 ;  /* 0xff800000042d7808 */ /* 0x000fe40001000000 */
[----:B------:R5:W-:Y:S01]  /*2f80*/  MUFU.TANH R40, R53 ;  /* 0x0000003500287308 */ /* 0x000be20000002400 */
[----:B------:R-:W-:Y:S01]  /*2f90*/  FMUL.FTZ R129, R44, UR10 ;  /* 0x0000000a2c817c20 */ /* 0x000fe20008410000 */
[----:B------:R-:W-:Y:S01]  /*2fa0*/  HGMMA.64x16x16.F32 R32, gdesc[UR24], R32, gsb0 ;  /* 0x00200000182079f0 */ /* 0x000fe20008000820 */
[----:B------:R-:W-:Y:S01]  /*2fb0*/  ISETP.GT.AND P2, PT, R6, 0x11, PT ;  /* 0x000000110600780c */ /* 0x000fe20003f44270 */
[----:B------:R-:W-:Y:S01]  /*2fc0*/  FMUL.FTZ R57, R42, UR10 ;  /* 0x0000000a2a397c20 */ /* 0x000fe20008410000 */
[----:B------:R-:W-:Y:S01]  /*2fd0*/  FSEL R4, R5, -INF , P6 ;  /* 0xff80000005047808 */ /* 0x000fe20003000000 */
[----:B------:R-:W-:Y:S01]  /*2fe0*/  FMUL.FTZ R41, R41, UR10 ;  /* 0x0000000a29297c20 */ /* 0x000fe20008410000 */
[----:B------:R-:W-:Y:S01]  /*2ff0*/  ISETP.GT.AND P6, PT, R6, 0x18, PT ;  /* 0x000000180600780c */ /* 0x000fe20003fc4270 */
[----:B------:R1:W-:Y:S01]  /*3000*/  MUFU.TANH R44, R55 ;  /* 0x00000037002c7308 */ /* 0x0003e20000002400 */
[----:B-----5:R-:W-:Y:S01]  /*3010*/  FSEL R53, R9, -INF , P4 ;  /* 0xff80000009357808 */ /* 0x020fe20002000000 */
[----:B------:R-:W-:Y:S01]  /*3020*/  FMUL.FTZ R61, R43, UR10 ;  /* 0x0000000a2b3d7c20 */ /* 0x000fe20008410000 */
[----:B------:R-:W-:Y:S01]  /*3030*/  FSEL R9, R20, -INF , P3 ;  /* 0xff80000014097808 */ /* 0x000fe20001800000 */
[----:B------:R-:W-:Y:S01]  /*3040*/  FMUL.FTZ R93, R47, UR10 ;  /* 0x0000000a2f5d7c20 */ /* 0x000fe20008410000 */
[----:B------:R-:W-:Y:S01]  /*3050*/  FMNMX.FTZ R20, R45, R8, !PT ;  /* 0x000000082d147209 */ /* 0x000fe20007810000 */
[----:B------:R-:W-:Y:S01]  /*3060*/  FMUL.FTZ R63, R46, UR10 ;  /* 0x0000000a2e3f7c20 */ /* 0x000fe20008410000 */
[----:B------:R-:W-:Y:S01]  /*3070*/  FSEL R59, R11, -INF , P2 ;  /* 0xff8000000b3b7808 */ /* 0x000fe20001000000 */
[----:B------:R5:W-:Y:S01]  /*3080*/  MUFU.TANH R42, R54 ;  /* 0x00000036002a7308 */ /* 0x000be20000002400 */
[----:B------:R-:W-:-:S02]  /*3090*/  FMNMX.FTZ R20, R49, R20, !PT ;  /* 0x0000001431147209 */ /* 0x000fc40007810000 */
[----:B-1----:R-:W-:Y:S02]  /*30a0*/  FSEL R55, R10, -INF , P3 ;  /* 0xff8000000a377808 */ /* 0x002fe40001800000 */
[----:B------:R-:W-:Y:S02]  /*30b0*/  FMNMX.FTZ R20, R53, R20, !PT ;  /* 0x0000001435147209 */ /* 0x000fe40007810000 */
[----:B------:R-:W-:Y:S01]  /*30c0*/  FSEL R5, R13, -INF , P5 ;  /* 0xff8000000d057808 */ /* 0x000fe20002800000 */
[----:B------:R1:W-:Y:S01]  /*30d0*/  MUFU.TANH R12, R41 ;  /* 0x00000029000c7308 */ /* 0x0003e20000002400 */
[----:B------:R-:W-:Y:S02]  /*30e0*/  FMNMX.FTZ R20, R55, R20, !PT ;  /* 0x0000001437147209 */ /* 0x000fe40007810000 */
[----:B------:R-:W-:Y:S02]  /*30f0*/  ISETP.GT.AND P5, PT, R6, 0x19, PT ;  /* 0x000000190600780c */ /* 0x000fe40003fa4270 */
[----:B------:R-:W-:-:S02]  /*3100*/  FSEL R69, R69, -INF , P6 ;  /* 0xff80000045457808 */ /* 0x000fc40003000000 */
[----:B-----5:R-:W-:Y:S01]  /*3110*/  FMNMX.FTZ R54, R59, R20, !PT ;  /* 0x000000143b367209 */ /* 0x020fe20007810000 */
[----:B------:R5:W-:Y:S01]  /*3120*/  MUFU.TANH R46, R51 ;  /* 0x00000033002e7308 */ /* 0x000be20000002400 */
[C---:B------:R-:W-:Y:S02]  /*3130*/  ISETP.GT.AND P4, PT, R6.reuse, 0x20, PT ;  /* 0x000000200600780c */ /* 0x040fe40003f84270 */
[----:B------:R-:W-:Y:S02]  /*3140*/  FSEL R73, R15, -INF , P5 ;  /* 0xff8000000f497808 */ /* 0x000fe40002800000 */
[----:B------:R-:W-:Y:S02]  /*3150*/  FMNMX.FTZ R54, R69, R54, !PT ;  /* 0x0000003645367209 */ /* 0x000fe40007810000 */
[----:B------:R-:W-:Y:S01]  /*3160*/  ISETP.GT.AND P3, PT, R6, 0x21, PT ;  /* 0x000000210600780c */ /* 0x000fe20003f64270 */
[----:B------:R2:W-:Y:S01]  /*3170*/  MUFU.TANH R10, R57 ;  /* 0x00000039000a7308 */ /* 0x0005e20000002400 */
[----:B------:R-:W-:-:S02]  /*3180*/  FSEL R77, R66, -INF , P4 ;  /* 0xff800000424d7808 */ /* 0x000fc40002000000 */
[----:B------:R-:W-:Y:S02]  /*3190*/  FMNMX.FTZ R54, R73, R54, !PT ;  /* 0x0000003649367209 */ /* 0x000fe40007810000 */
[----:B------:R-:W-:Y:S02]  /*31a0*/  FSEL R11, R14, -INF , P2 ;  /* 0xff8000000e0b7808 */ /* 0x000fe40001000000 */
[----:B------:R-:W-:Y:S01]  /*31b0*/  ISETP.GT.AND P2, PT, R6, 0x28, PT ;  /* 0x000000280600780c */ /* 0x000fe20003f44270 */
[----:B------:R3:W-:Y:S01]  /*31c0*/  MUFU.TANH R14, R61 ;  /* 0x0000003d000e7308 */ /* 0x0007e20000002400 */
[----:B------:R-:W-:Y:S02]  /*31d0*/  FSEL R79, R65, -INF , P3 ;  /* 0xff800000414f7808 */ /* 0x000fe40001800000 */
[----:B------:R-:W-:Y:S02]  /*31e0*/  FMNMX.FTZ R54, R77, R54, !PT ;  /* 0x000000364d367209 */ /* 0x000fe40007810000 */
[----:B------:R-:W-:Y:S01]  /*31f0*/  FSEL R13, R64, -INF , P6 ;  /* 0xff800000400d7808 */ /* 0x000fe20003000000 */
[----:B------:R-:W-:-:S02]  /*3200*/  WARPGROUP.DEPBAR.LE gsb0, 0x0 ;  /* 0x00008000000079c5 */ /* 0x000fc40000010000 */
[----:B------:R-:W-:Y:S01]  /*3210*/  ISETP.GT.AND P6, PT, R6, 0x29, PT ;  /* 0x000000290600780c */ /* 0x000fe20003fc4270 */
[----:B------:R-:W-:Y:S01]  /*3220*/  WARPGROUP.ARRIVE ;  /* 0x00000000000079c5 */ /* 0x000fe20000000000 */
[----:B------:R-:W-:Y:S01]  /*3230*/  FSEL R81, R81, -INF , P2 ;  /* 0xff80000051517808 */ /* 0x000fe20001000000 */
[----:B------:R-:W4:Y:S01]  /*3240*/  MUFU.TANH R52, R52 ;  /* 0x0000003400347308 */ /* 0x000f220000002400 */
[----:B------:R-:W-:Y:S01]  /*3250*/  FMNMX.FTZ R54, R79, R54, !PT ;  /* 0x000000364f367209 */ /* 0x000fe20007810000 */
[----:B------:R-:W-:Y:S01]  /*3260*/  FMUL.FTZ R32, R32, UR10 ;  /* 0x0000000a20207c20 */ /* 0x000fe20008410000 */
[----:B------:R-:W-:Y:S01]  /*3270*/  FSEL R15, R21, -INF , P5 ;  /* 0xff800000150f7808 */ /* 0x000fe20002800000 */
[----:B------:R-:W-:Y:S01]  /*3280*/  HGMMA.64x16x16.F32 R24, gdesc[UR4], R24, gsb0 ;  /* 0x00200000041879f0 */ /* 0x000fe20008000818 */
[----:B------:R-:W-:Y:S01]  /*3290*/  ISETP.GT.AND P5, PT, R6, 0x30, PT ;  /* 0x000000300600780c */ /* 0x000fe20003fa4270 */
[----:B------:R-:W-:Y:S01]  /*32a0*/  FMUL.FTZ R36, R36, UR10 ;  /* 0x0000000a24247c20 */ /* 0x000fe20008410000 */
[----:B------:R-:W-:Y:S01]  /*32b0*/  FSEL R99, R70, -INF , P6 ;  /* 0xff80000046637808 */ /* 0x000fe20003000000 */
[----:B------:R-:W4:Y:S01]  /*32c0*/  MUFU.TANH R90, R90 ;  /* 0x0000005a005a7308 */ /* 0x000f220000002400 */
[----:B------:R-:W-:Y:S01]  /*32d0*/  FMNMX.FTZ R64, R81, R54, !PT ;  /* 0x0000003651407209 */ /* 0x000fe20007810000 */
[----:B------:R-:W-:Y:S01]  /*32e0*/  FMUL.FTZ R54, R33, UR10 ;  /* 0x0000000a21367c20 */ /* 0x000fe20008410000 */
[----:B------:R-:W-:Y:S01]  /*32f0*/  FSEL R21, R80, -INF , P4 ;  /* 0xff80000050157808 */ /* 0x000fe20002000000 */
[----:B------:R-:W-:Y:S01]  /*3300*/  FMUL.FTZ R34, R34, UR10 ;  /* 0x0000000a22227c20 */ /* 0x000fe20008410000 */
[----:B------:R-:W-:Y:S01]  /*3310*/  ISETP.GT.AND P4, PT, R6, 0x31, PT ;  /* 0x000000310600780c */ /* 0x000fe20003f84270 */
[----:B------:R-:W-:Y:S01]  /*3320*/  FMUL.FTZ R38, R38, UR10 ;  /* 0x0000000a26267c20 */ /* 0x000fe20008410000 */
[----:B------:R-:W-:Y:S01]  /*3330*/  FSEL R101, R83, -INF , P5 ;  /* 0xff80000053657808 */ /* 0x000fe20002800000 */
[----:B------:R4:W-:Y:S01]  /*3340*/  MUFU.TANH R20, R63 ;  /* 0x0000003f00147308 */ /* 0x0009e20000002400 */
[----:B------:R-:W-:Y:S01]  /*3350*/  FMNMX.FTZ R64, R99, R64, !PT ;  /* 0x0000004063407209 */ /* 0x000fe20007810000 */
[----:B------:R-:W-:Y:S01]  /*3360*/  ULDC UR4, c[0x0][0x988] ;  /* 0x0002620000047ab9 */ /* 0x000fe20000000800 */
[----:B-1----:R-:W-:-:S02]  /*3370*/  FSEL R41, R67, -INF , P3 ;  /* 0xff80000043297808 */ /* 0x002fc40001800000 */
[----:B------:R-:W-:Y:S02]  /*3380*/  ISETP.GT.AND P3, PT, R6, 0x38, PT ;  /* 0x000000380600780c */ /* 0x000fe40003f64270 */
[----:B------:R-:W-:Y:S01]  /*3390*/  FSEL R103, R72, -INF , P4 ;  /* 0xff80000048677808 */ /* 0x000fe20002000000 */
[----:B------:R-:W1:Y:S01]  /*33a0*/  MUFU.TANH R92, R92 ;  /* 0x0000005c005c7308 */ /* 0x000e620000002400 */
[----:B------:R-:W-:Y:S02]  /*33b0*/  FMNMX.FTZ R64, R101, R64, !PT ;  /* 0x0000004065407209 */ /* 0x000fe40007810000 */
[----:B------:R-:W-:Y:S02]  /*33c0*/  FSEL R43, R84, -INF , P2 ;  /* 0xff800000542b7808 */ /* 0x000fe40001000000 */
[----:B------:R-:W-:Y:S02]  /*33d0*/  ISETP.GT.AND P2, PT, R6, 0x39, PT ;  /* 0x000000390600780c */ /* 0x000fe40003f44270 */
[----:B------:R-:W-:Y:S01]  /*33e0*/  FSEL R105, R76, -INF , P3 ;  /* 0xff8000004c697808 */ /* 0x000fe20001800000 */
[----:B------:R-:W1:Y:S01]  /*33f0*/  MUFU.TANH R50, R50 ;  /* 0x0000003200327308 */ /* 0x000e620000002400 */
[----:B------:R-:W-:-:S02]  /*3400*/  FMNMX.FTZ R64, R103, R64, !PT ;  /* 0x0000004067407209 */ /* 0x000fc40007810000 */
[----:B------:R-:W-:Y:S02]  /*3410*/  FSEL R47, R82, -INF , P6 ;  /* 0xff800000522f7808 */ /* 0x000fe40003000000 */
[----:B------:R-:W-:Y:S02]  /*3420*/  ISETP.GT.AND P6, PT, R6, 0x40, PT ;  /* 0x000000400600780c */ /* 0x000fe40003fc4270 */
[----:B------:R-:W-:Y:S01]  /*3430*/  FSEL R107, R74, -INF , P2 ;  /* 0xff8000004a6b7808 */ /* 0x000fe20001000000 */
[----:B------:R-:W1:Y:S01]  /*3440*/  MUFU.TANH R129, R129 ;  /* 0x0000008100817308 */ /* 0x000e620000002400 */
[----:B------:R-:W-:Y:S01]  /*3450*/  FMNMX.FTZ R64, R105, R64, !PT ;  /* 0x0000004069407209 */ /* 0x000fe20007810000 */
[----:B------:R-:W-:Y:S01]  /*3460*/  IMAD.U32 R74, RZ, RZ, UR4 ;  /* 0x00000004ff4a7e24 */ /* 0x000fe2000f8e00ff */
[----:B-----5:R-:W-:Y:S02]  /*3470*/  FSEL R51, R85, -INF , P5 ;  /* 0xff80000055337808 */ /* 0x020fe40002800000 */
[----:B------:R-:W-:-:S02]  /*3480*/  ISETP.GT.AND P5, PT, R6, 0x41, PT ;  /* 0x000000410600780c */ /* 0x000fc40003fa4270 */
[----:B------:R-:W-:Y:S01]  /*3490*/  FSEL R109, R86, -INF , P6 ;  /* 0xff800000566d7808 */ /* 0x000fe20003000000 */
[----:B------:R-:W5:Y:S01]  /*34a0*/  MUFU.TANH R131, R131 ;  /* 0x0000008300837308 */ /* 0x000f620000002400 */
[----:B------:R-:W-:Y:S02]  /*34b0*/  FMNMX.FTZ R64, R107, R64, !PT ;  /* 0x000000406b407209 */ /* 0x000fe40007810000 */
[----:B--2---:R-:W-:Y:S02]  /*34c0*/  FSEL R57, R75, -INF , P4 ;  /* 0xff8000004b397808 */ /* 0x004fe40002000000 */
[----:B------:R-:W-:Y:S02]  /*34d0*/  ISETP.GT.AND P4, PT, R6, 0x48, PT ;  /* 0x000000480600780c */ /* 0x000fe40003f84270 */
[----:B------:R-:W-:Y:S01]  /*34e0*/  FSEL R111, R56, -INF , P5 ;  /* 0xff800000386f7808 */ /* 0x000fe20002800000 */
[----:B------:R-:W-:Y:S01]  /*34f0*/  FMUL.FTZ R56, R35, UR10 ;  /* 0x0000000a23387c20 */ /* 0x000fe20008410000 */
[----:B------:R-:W-:Y:S01]  /*3500*/  FMNMX.FTZ R64, R109, R64, !PT ;  /* 0x000000406d407209 */ /* 0x000fe20007810000 */
[----:B------:R-:W2:Y:S01]  /*3510*/  MUFU.TANH R32, R32 ;  /* 0x0000002000207308 */ /* 0x000ea20000002400 */
[----:B---3--:R-:W-:Y:S01]  /*3520*/  FSEL R61, R87, -INF , P3 ;  /* 0xff800000573d7808 */ /* 0x008fe20001800000 */
[----:B------:R-:W-:-:S02]  /*3530*/  WARPGROUP.DEPBAR.LE gsb0, 0x0 ;  /* 0x00008000000079c5 */ /* 0x000fc40000010000 */
[----:B------:R-:W-:Y:S01]  /*3540*/  ISETP.GT.AND P3, PT, R6, 0x49, PT ;  /* 0x000000490600780c */ /* 0x000fe20003f64270 */
[----:B------:R-:W-:Y:S01]  /*3550*/  FMUL.FTZ R24, R24, UR10 ;  /* 0x0000000a18187c20 */ /* 0x000fe20008410000 */
[----:B------:R-:W-:Y:S01]  /*3560*/  FSEL R113, R60, -INF , P4 ;  /* 0xff8000003c717808 */ /* 0x000fe20002000000 */
[----:B------:R-:W-:Y:S01]  /*3570*/  FMUL.FTZ R28, R28, UR10 ;  /* 0x0000000a1c1c7c20 */ /* 0x000fe20008410000 */
[----:B------:R-:W-:Y:S01]  /*3580*/  FMNMX.FTZ R64, R111, R64, !PT ;  /* 0x000000406f407209 */ /* 0x000fe20007810000 */
[----:B------:R-:W3:Y:S01]  /*3590*/  MUFU.TANH R54, R54 ;  /* 0x0000003600367308 */ /* 0x000ee20000002400 */
[----:B----4-:R-:W-:Y:S01]  /*35a0*/  FSEL R63, R78, -INF , P2 ;  /* 0xff8000004e3f7808 */ /* 0x010fe20001000000 */
[----:B------:R-:W-:Y:S01]  /*35b0*/  FMUL.FTZ R29, R29, UR10 ;  /* 0x0000000a1d1d7c20 */ /* 0x000fe20008410000 */
[----:B------:R-:W-:Y:S02]  /*35c0*/  ISETP.GT.AND P2, PT, R6, 0x50, PT ;  /* 0x000000500600780c */ /* 0x000fe40003f44270 */
[----:B------:R-:W-:-:S02]  /*35d0*/  FSEL R115, R89, -INF , P3 ;  /* 0xff80000059737808 */ /* 0x000fc40001800000 */
        /* <DEDUP_REMOVED lines=24> */
[----:B-1----:R-:W-:-:S02]  /*3760*/  FSEL R83, R92, -INF , P2 ;  /* 0xff8000005c537808 */ /* 0x002fc40001000000 */
[----:B------:R-:W-:Y:S02]  /*3770*/  ISETP.GT.AND P2, PT, R6, 0x61, PT ;  /* 0x000000610600780c */ /* 0x000fe40003f44270 */
[----:B------:R-:W-:Y:S01]  /*3780*/  FSEL R125, R46, -INF , P3 ;  /* 0xff8000002e7d7808 */ /* 0x000fe20001800000 */
[----:B------:R-:W-:Y:S01]  /*3790*/  FMUL.FTZ R46, R39, UR10 ;  /* 0x0000000a272e7c20 */ /* 0x000fe20008410000 */
[----:B------:R-:W-:Y:S01]  /*37a0*/  FMNMX.FTZ R64, R123, R64, !PT ;  /* 0x000000407b407209 */ /* 0x000fe20007810000 */
[----:B------:R-:W1:Y:S01]  /*37b0*/  MUFU.TANH R56, R56 ;  /* 0x0000003800387308 */ /* 0x000e620000002400 */
        /* <DEDUP_REMOVED lines=10> */
[----:B------:R-:W-:Y:S01]  /*3860*/  MUFU.TANH R28, R28 ;  /* 0x0000001c001c7308 */ /* 0x000fe20000002400 */
[----:B------:R-:W-:Y:S01]  /*3870*/  FSEL R87, R44, -INF , P4 ;  /* 0xff8000002c577808 */ /* 0x000fe20002000000 */
[----:B------:R-:W-:Y:S01]  /*3880*/  FMUL.FTZ R44, R27, UR10 ;  /* 0x0000000a1b2c7c20 */ /* 0x000fe20008410000 */
[----:B------:R-:W-:-:S02]  /*3890*/  ISETP.GT.AND P4, PT, R6, 0x70, PT ;  /* 0x000000700600780c */ /* 0x000fc40003f84270 */
[----:B------:R-:W-:Y:S01]  /*38a0*/  FSEL R89, R10, -INF , P3 ;  /* 0xff8000000a597808 */ /* 0x000fe20001800000 */
[----:B------:R-:W-:Y:S01]  /*38b0*/  FMUL.FTZ R10, R25, UR10 ;  /* 0x0000000a190a7c20 */ /* 0x000fe20008410000 */
[----:B-----5:R-:W-:Y:S01]  /*38c0*/  FSEL R131, R131, -INF , P5 ;  /* 0xff80000083837808 */ /* 0x020fe20002800000 */
[----:B------:R-:W-:Y:S01]  /*38d0*/  MUFU.TANH R46, R46 ;  /* 0x0000002e002e7308 */ /* 0x000fe20000002400 */
[----:B------:R-:W-:Y:S02]  /*38e0*/  FMNMX.FTZ R64, R129, R64, !PT ;  /* 0x0000004081407209 */ /* 0x000fe40007810000 */
[----:B------:R-:W-:Y:S02]  /*38f0*/  ISETP.GT.AND P3, PT, R6, 0x71, PT ;  /* 0x000000710600780c */ /* 0x000fe40003f64270 */
[----:B--2---:R-:W-:Y:S02]  /*3900*/  FSEL R137, R32, -INF , P4 ;  /* 0xff80000020897808 */ /* 0x004fe40002000000 */
[----:B------:R-:W-:Y:S01]  /*3910*/  FMNMX.FTZ R64, R131, R64, !PT ;  /* 0x0000004083407209 */ /* 0x000fe20007810000 */
[----:B------:R-:W2:Y:S01]  /*3920*/  MUFU.TANH R10, R10 ;  /* 0x0000000a000a7308 */ /* 0x000ea20000002400 */
[----:B------:R-:W-:-:S02]  /*3930*/  FSEL R25, R14, -INF , P2 ;  /* 0xff8000000e197808 */ /* 0x000fc40001000000 */
[----:B------:R-:W-:Y:S02]  /*3940*/  ISETP.GT.AND P2, PT, R6, 0x78, PT ;  /* 0x000000780600780c */ /* 0x000fe40003f44270 */
[----:B---3--:R-:W-:Y:S02]  /*3950*/  FSEL R139, R54, -INF , P3 ;  /* 0xff800000368b7808 */ /* 0x008fe40001800000 */
[----:B------:R-:W-:Y:S01]  /*3960*/  FMNMX.FTZ R64, R137, R64, !PT ;  /* 0x0000004089407209 */ /* 0x000fe20007810000 */
[----:B------:R-:W-:Y:S01]  /*3970*/  MUFU.TANH R42, R42 ;  /* 0x0000002a002a7308 */ /* 0x000fe20000002400 */
[----:B------:R-:W-:Y:S02]  /*3980*/  FSEL R91, R20, -INF , P6 ;  /* 0xff800000145b7808 */ /* 0x000fe40003000000 */
[----:B------:R-:W-:Y:S02]  /*3990*/  ISETP.GT.AND P6, PT, R6, 0x79, PT ;  /* 0x000000790600780c */ /* 0x000fe40003fc4270 */
[----:B----4-:R-:W-:-:S02]  /*39a0*/  FSEL R141, R36, -INF , P2 ;  /* 0xff800000248d7808 */ /* 0x010fc40001000000 */
[----:B------:R-:W-:Y:S01]  /*39b0*/  FMNMX.FTZ R64, R139, R64, !PT ;  /* 0x000000408b407209 */ /* 0x000fe20007810000 */
[----:B------:R3:W4:Y:S01]  /*39c0*/  MUFU.TANH R36, R29 ;  /* 0x0000001d00247308 */ /* 0x0007220000002400 */
[----:B------:R-:W-:Y:S02]  /*39d0*/  FSEL R93, R93, -INF , P5 ;  /* 0xff8000005d5d7808 */ /* 0x000fe40002800000 */
[----:B------:R-:W-:Y:S02]  /*39e0*/  ISETP.GT.AND P5, PT, R6, 0x80, PT ;  /* 0x000000800600780c */ /* 0x000fe40003fa4270 */
[----:B------:R-:W-:Y:S02]  /*39f0*/  FSEL R143, R48, -INF , P6 ;  /* 0xff800000308f7808 */ /* 0x000fe40003000000 */
[----:B------:R-:W-:Y:S01]  /*3a00*/  FMNMX.FTZ R64, R141, R64, !PT ;  /* 0x000000408d407209 */ /* 0x000fe20007810000 */
[----:B------:R-:W5:Y:S01]  /*3a10*/  MUFU.TANH R44, R44 ;  /* 0x0000002c002c7308 */ /* 0x000f620000002400 */
[----:B------:R-:W-:-:S02]  /*3a20*/  FSEL R95, R34, -INF , P4 ;  /* 0xff800000225f7808 */ /* 0x000fc40002000000 */
[----:B------:R-:W-:Y:S02]  /*3a30*/  ISETP.GT.AND P4, PT, R6, 0x81, PT ;  /* 0x000000810600780c */ /* 0x000fe40003f84270 */
[----:B------:R-:W-:Y:S02]  /*3a40*/  FSEL R153, R24, -INF , P5 ;  /* 0xff80000018997808 */ /* 0x000fe40002800000 */
[----:B------:R-:W-:Y:S01]  /*3a50*/  FMNMX.FTZ R64, R143, R64, !PT ;  /* 0x000000408f407209 */ /* 0x000fe20007810000 */
[----:B------:R-:W-:Y:S01]  /*3a60*/  MUFU.TANH R40, R40 ;  /* 0x0000002800287308 */ /* 0x000fe20000002400 */
[----:B-1----:R-:W-:Y:S02]  /*3a70*/  FSEL R97, R56, -INF , P3 ;  /* 0xff80000038617808 */ /* 0x002fe40001800000 */
[----:B------:R-:W-:Y:S02]  /*3a80*/  ISETP.GT.AND P3, PT, R6, 0x88, PT ;  /* 0x000000880600780c */ /* 0x000fe40003f64270 */
[----:B--2---:R-:W-:-:S02]  /*3a90*/  FSEL R155, R10, -INF , P4 ;  /* 0xff8000000a9b7808 */ /* 0x004fc40002000000 */
[----:B------:R-:W-:Y:S02]  /*3aa0*/  FMNMX.FTZ R64, R153, R64, !PT ;  /* 0x0000004099407209 */ /* 0x000fe40007810000 */
[----:B---3--:R-:W-:Y:S01]  /*3ab0*/  FSEL R29, R38, -INF , P2 ;  /* 0xff800000261d7808 */ /* 0x008fe20001000000 */
[----:B------:R-:W-:Y:S01]  /*3ac0*/  FMUL.FTZ R38, R31, UR10 ;  /* 0x0000000a1f267c20 */ /* 0x000fe20008410000 */
[----:B------:R-:W-:Y:S02]  /*3ad0*/  ISETP.GT.AND P2, PT, R6, 0x89, PT ;  /* 0x000000890600780c */ /* 0x000fe40003f44270 */
[----:B------:R-:W-:Y:S02]  /*3ae0*/  FSEL R157, R28, -INF , P3 ;  /* 0xff8000001c9d7808 */ /* 0x000fe40001800000 */
[----:B------:R-:W-:Y:S01]  /*3af0*/  FMNMX.FTZ R64, R155, R64, !PT ;  /* 0x000000409b407209 */ /* 0x000fe20007810000 */
[----:B------:R-:W1:Y:S01]  /*3b00*/  MUFU.TANH R38, R38 ;  /* 0x0000002600267308 */ /* 0x000e620000002400 */
[----:B----4-:R-:W-:-:S02]  /*3b10*/  FSEL R36, R36, -INF , P2 ;  /* 0xff80000024247808 */ /* 0x010fc40001000000 */
[----:B------:R-:W-:-:S04]  /*3b20*/  FMNMX.FTZ R75, R157, R64, !PT ;  /* 0x000000409d4b7209 */ /* 0x000fc80007810000 */
[----:B------:R-:W-:-:S05]  /*3b30*/  FMNMX.FTZ R6, R36, R75, !PT ;  /* 0x0000004b24067209 */ /* 0x000fca0007810000 */
[----:B------:R-:W2:Y:S02]  /*3b40*/  SHFL.BFLY PT, R75, R6, 0x2, 0x1f ;  /* 0x0c401f00064b7f89 */ /* 0x000ea400000e0000 */
[----:B--2---:R-:W-:-:S05]  /*3b50*/  FMNMX.FTZ R10, R6, R75, !PT ;  /* 0x0000004b060a7209 */ /* 0x004fca0007810000 */
[----:B------:R-:W2:Y:S02]  /*3b60*/  SHFL.BFLY PT, R75, R10, 0x1, 0x1f ;  /* 0x0c201f000a4b7f89 */ /* 0x000ea400000e0000 */
[----:B--2---:R-:W-:Y:S02]  /*3b70*/  FMNMX.FTZ R75, R10, R75, !PT ;  /* 0x0000004b0a4b7209 */ /* 0x004fe40007810000 */
        /* <DEDUP_REMOVED lines=12> */
[----:B------:R-:W-:Y:S01]  /*3c40*/  FSEL R103, R46, -INF , P6 ;  /* 0xff8000002e677808 */ /* 0x000fe20003000000 */
[--C-:B------:R-:W-:Y:S01]  /*3c50*/  FFMA.FTZ R31, R107, R74, -R34.reuse ;  /* 0x0000004a6b1f7223 */ /* 0x100fe20000010822 */
[----:B------:R-:W-:Y:S01]  /*3c60*/  FMNMX.FTZ R12, R13, R12, !PT ;  /* 0x0000000c0d0c7209 */ /* 0x000fe20007810000 */
[-CC-:B------:R-:W-:Y:S01]  /*3c70*/  FFMA.FTZ R109, R109, R74.reuse, -R34.reuse ;  /* 0x0000004a6d6d7223 */ /* 0x180fe20000010822 */
[----:B-----5:R-:W-:Y:S01]  /*3c80*/  FSEL R107, R44, -INF , P4 ;  /* 0xff8000002c6b7808 */ /* 0x020fe20002000000 */
[--C-:B------:R-:W-:Y:S01]  /*3c90*/  FFMA.FTZ R32, R49, R74, -R34.reuse ;  /* 0x0000004a31207223 */ /* 0x100fe20000010822 */
[----:B------:R-:W-:Y:S01]  /*3ca0*/  FMNMX.FTZ R12, R15, R12, !PT ;  /* 0x0000000c0f0c7209 */ /* 0x000fe20007810000 */
[-CC-:B------:R-:W-:Y:S01]  /*3cb0*/  FFMA.FTZ R49, R111, R74.reuse, -R34.reuse ;  /* 0x0000004a6f317223 */ /* 0x180fe20000010822 */
[----:B-1----:R-:W-:Y:S01]  /*3cc0*/  FSEL R111, R38, -INF , P2 ;  /* 0xff800000266f7808 */ /* 0x002fe20001000000 */
        /* <DEDUP_REMOVED lines=11> */
[----:B------:R1:W-:Y:S01]  /*3d80*/  MUFU.EX2 R10, R69 ;  /* 0x00000045000a7308 */ /* 0x0003e20000000800 */
        /* <DEDUP_REMOVED lines=8> */
[--C-:B-1----:R-:W-:Y:S01]  /*3e10*/  FFMA.FTZ R69, R119, R74, -R34.reuse ;  /* 0x0000004a77457223 */ /* 0x102fe20000010822 */
        /* <DEDUP_REMOVED lines=12> */
[----:B------:R-:W-:-:S04]  /*3ee0*/  FMNMX.FTZ R14, R33, R14, !PT ;  /* 0x0000000e210e7209 */ /* 0x000fc80007810000 */
[----:B------:R-:W-:Y:S02]  /*3ef0*/  FMNMX.FTZ R14, R65, R14, !PT ;  /* 0x0000000e410e7209 */ /* 0x000fe40007810000 */
[----:B------:R-:W-:Y:S01]  /*3f00*/  MUFU.EX2 R6, R6 ;  /* 0x0000000600067308 */ /* 0x000fe20000000800 */
[----:B-1----:R-:W-:Y:S01]  /*3f10*/  FFMA.FTZ R101, R143, R74, -R34 ;  /* 0x0000004a8f657223 */ /* 0x002fe20000010822 */
[----:B------:R-:W-:-:S04]  /*3f20*/  FMNMX.FTZ R14, R67, R14, !PT ;  /* 0x0000000e430e7209 */ /* 0x000fc80007810000 */
[----:B------:R-:W-:Y:S02]  /*3f30*/  FMNMX.FTZ R24, R35, R14, !PT ;  /* 0x0000000e23187209 */ /* 0x000fe40007810000 */
[----:B------:R1:W-:Y:S02]  /*3f40*/  MUFU.EX2 R14, R105 ;  /* 0x00000069000e7308 */ /* 0x0003e40000000800 */
[----:B------:R-:W-:-:S04]  /*3f50*/  FMNMX.FTZ R24, R83, R24, !PT ;  /* 0x0000001853187209 */ /* 0x000fc80007810000 */
[----:B------:R-:W-:Y:S02]  /*3f60*/  FMNMX.FTZ R24, R85, R24, !PT ;  /* 0x0000001855187209 */ /* 0x000fe40007810000 */
[----:B------:R-:W2:Y:S01]  /*3f70*/  MUFU.EX2 R133, R133 ;  /* 0x0000008500857308 */ /* 0x000ea20000000800 */
[----:B-1----:R-:W-:Y:S02]  /*3f80*/  FSEL R105, R42, -INF , P5 ;  /* 0xff8000002a697808 */ /* 0x002fe40002800000 */
        /* <DEDUP_REMOVED lines=9> */
[----:B-1----:R-:W-:Y:S01]  /*4020*/  FSEL R109, R40, -INF , P3 ;  /* 0xff800000286d7808 */ /* 0x002fe20001800000 */
[----:B------:R-:W-:Y:S01]  /*4030*/  FFMA.FTZ R40, R125, R74, -R34 ;  /* 0x0000004a7d287223 */ /* 0x000fe20000010822 */
[----:B------:R-:W-:-:S04]  /*4040*/  FMNMX.FTZ R30, R95, R30, !PT ;  /* 0x0000001e5f1e7209 */ /* 0x000fc80007810000 */
[----:B------:R-:W-:Y:S01]  /*4050*/  FMNMX.FTZ R30, R97, R30, !PT ;  /* 0x0000001e611e7209 */ /* 0x000fe20007810000 */
[----:B------:R1:W-:Y:S03]  /*4060*/  MUFU.EX2 R26, R113 ;  /* 0x00000071001a7308 */ /* 0x0003e60000000800 */
[----:B------:R-:W-:-:S04]  /*4070*/  FMNMX.FTZ R30, R29, R30, !PT ;  /* 0x0000001e1d1e7209 */ /* 0x000fc80007810000 */
[----:B------:R-:W-:Y:S01]  /*4080*/  FMNMX.FTZ R42, R103, R30, !PT ;  /* 0x0000001e672a7209 */ /* 0x000fe20007810000 */
[----:B------:R-:W-:Y:S01]  /*4090*/  MUFU.EX2 R8, R8 ;  /* 0x0000000800087308 */ /* 0x000fe20000000800 */
[----:B-1----:R-:W-:Y:S02]  /*40a0*/  FFMA.FTZ R113, R155, R74, -R34 ;  /* 0x0000004a9b717223 */ /* 0x002fe40000010822 */
[----:B------:R-:W-:-:S04]  /*40b0*/  FMNMX.FTZ R42, R105, R42, !PT ;  /* 0x0000002a692a7209 */ /* 0x000fc80007810000 */
[----:B------:R-:W-:Y:S01]  /*40c0*/  FMNMX.FTZ R42, R107, R42, !PT ;  /* 0x0000002a6b2a7209 */ /* 0x000fe20007810000 */
[----:B------:R-:W-:Y:S03]  /*40d0*/  MUFU.EX2 R30, R117 ;  /* 0x00000075001e7308 */ /* 0x000fe60000000800 */
[----:B------:R-:W-:-:S04]  /*40e0*/  FMNMX.FTZ R42, R109, R42, !PT ;  /* 0x0000002a6d2a7209 */ /* 0x000fc80007810000 */
[----:B------:R-:W-:Y:S01]  /*40f0*/  FMNMX.FTZ R44, R111, R42, !PT ;  /* 0x0000002a6f2c7209 */ /* 0x000fe20007810000 */
[-CC-:B------:R-:W-:Y:S01]  /*4100*/  FFMA.FTZ R42, R129, R74.reuse, -R34.reuse ;  /* 0x0000004a812a7223 */ /* 0x180fe20000010822 */
[----:B------:R-:W-:Y:S03]  /*4110*/  MUFU.EX2 R55, R55 ;  /* 0x0000003700377308 */ /* 0x000fe60000000800 */
[----:B------:R-:W1:Y:S05]  /*4120*/  SHFL.BFLY PT, R73, R44, 0x2, 0x1f ;  /* 0x0c401f002c497f89 */ /* 0x000e6a00000e0000 */
[----:B------:R-:W-:Y:S08]  /*4130*/  MUFU.EX2 R39, R39 ;  /* 0x0000002700277308 */ /* 0x000ff00000000800 */
[----:B------:R-:W-:Y:S08]  /*4140*/  MUFU.EX2 R27, R27 ;  /* 0x0000001b001b7308 */ /* 0x000ff00000000800 */
[----:B------:R-:W-:Y:S01]  /*4150*/  MUFU.EX2 R28, R28 ;  /* 0x0000001c001c7308 */ /* 0x000fe20000000800 */
[----:B-1----:R-:W-:Y:S01]  /*4160*/  FMNMX.FTZ R50, R44, R73, !PT ;  /* 0x000000492c327209 */ /* 0x002fe20007810000 */
[----:B------:R-:W-:-:S04]  /*4170*/  FFMA.FTZ R44, R137, R74, -R34 ;  /* 0x0000004a892c7223 */ /* 0x000fc80000010822 */
[----:B------:R-:W1:Y:S02]  /*4180*/  SHFL.BFLY PT, R73, R50, 0x1, 0x1f ;  /* 0x0c201f0032497f89 */ /* 0x000e6400000e0000 */
[----:B------:R-:W-:Y:S08]  /*4190*/  MUFU.EX2 R20, R20 ;  /* 0x0000001400147308 */ /* 0x000ff00000000800 */
[----:B------:R-:W-:Y:S08]  /*41a0*/  MUFU.EX2 R53, R53 ;  /* 0x0000003500357308 */ /* 0x000ff00000000800 */
[----:B------:R-:W-:Y:S01]  /*41b0*/  MUFU.EX2 R45, R45 ;  /* 0x0000002d002d7308 */ /* 0x000fe20000000800 */
[----:B-1----:R-:W-:Y:S01]  /*41c0*/  FMNMX.FTZ R73, R50, R73, !PT ;  /* 0x0000004932497209 */ /* 0x002fe20007810000 */
[----:B------:R-:W-:-:S06]  /*41d0*/  FFMA.FTZ R50, R157, R74, -R34 ;  /* 0x0000004a9d327223 */ /* 0x000fcc0000010822 */
[----:B------:R-:W-:Y:S01]  /*41e0*/  MUFU.EX2 R31, R31 ;  /* 0x0000001f001f7308 */ /* 0x000fe20000000800 */
[C---:B------:R-:W-:Y:S01]  /*41f0*/  FSETP.NEU.FTZ.AND P2, PT, R73.reuse, -INF , PT ;  /* 0xff8000004900780b */ /* 0x040fe20003f5d000 */
[----:B------:R-:W-:-:S05]  /*4200*/  FMUL.FTZ R52, R73, R74 ;  /* 0x0000004a49347220 */ /* 0x000fca0000410000 */
[----:B------:R-:W-:Y:S01]  /*4210*/  FSEL R34, R52, RZ, P2 ;  /* 0x000000ff34227208 */ /* 0x000fe20001000000 */
[----:B------:R-:W-:Y:S01]  /*4220*/  MUFU.EX2 R49, R49 ;  /* 0x0000003100317308 */ /* 0x000fe20000000800 */
[----:B------:R-:W-:-:S03]  /*4230*/  ISETP.GE.AND P2, PT, R23, 0x91, PT ;  /* 0x000000911700780c */ /* 0x000fc60003f46270 */
        /* <DEDUP_REMOVED lines=12> */
[----:B------:R3:W4:Y:S01]  /*4300*/  MUFU.EX2 R117, R4 ;  /* 0x0000000400757308 */ /* 0x0007220000000800 */
[-CC-:B-1----:R-:W-:Y:S01]  /*4310*/  FFMA.FTZ R3, R21, R74.reuse, -R34.reuse ;  /* 0x0000004a15037223 */ /* 0x182fe20000010822 */
[-CC-:B------:R-:W-:Y:S01]  /*4320*/  FFMA.FTZ R56, R47, R74.reuse, -R34.reuse ;  /* 0x0000004a2f387223 */ /* 0x180fe20000010822 */
[-CC-:B------:R-:W-:Y:S01]  /*4330*/  FFMA.FTZ R15, R51, R74.reuse, -R34.reuse ;  /* 0x0000004a330f7223 */ /* 0x180fe20000010822 */
[-CC-:B------:R-:W-:Y:S01]  /*4340*/  FFMA.FTZ R58, R57, R74.reuse, -R34.reuse ;  /* 0x0000004a393a7223 */ /* 0x180fe20000010822 */
[-CC-:B------:R-:W-:Y:S01]  /*4350*/  FFMA.FTZ R41, R61, R74.reuse, -R34.reuse ;  /* 0x0000004a3d297223 */ /* 0x180fe20000010822 */
[-CC-:B------:R-:W-:Y:S01]  /*4360*/  FFMA.FTZ R60, R63, R74.reuse, -R34.reuse ;  /* 0x0000004a3f3c7223 */ /* 0x180fe20000010822 */
[-C--:B------:R-:W-:Y:S01]  /*4370*/  FFMA.FTZ R21, R33, R74.reuse, -R34 ;  /* 0x0000004a21157223 */ /* 0x080fe20000010822 */
[----:B------:R2:W1:Y:S01]  /*4380*/  MUFU.EX2 R68, R5 ;  /* 0x0000000500447308 */ /* 0x0004620000000800 */
[----:B---3--:R-:W-:Y:S01]  /*4390*/  @!P1 PRMT R4, RZ, 0x654, R0 ;  /* 0x00000654ff049816 */ /* 0x008fe20000000000 */
[-CC-:B------:R-:W-:Y:S01]  /*43a0*/  FFMA.FTZ R62, R65, R74.reuse, -R34.reuse ;  /* 0x0000004a413e7223 */ /* 0x180fe20000010822 */
[-CC-:B------:R-:W-:Y:S01]  /*43b0*/  FFMA.FTZ R33, R67, R74.reuse, -R34.reuse ;  /* 0x0000004a43217223 */ /* 0x180fe20000010822 */
[-CC-:B------:R-:W-:Y:S01]  /*43c0*/  FFMA.FTZ R83, R83, R74.reuse, -R34.reuse ;  /* 0x0000004a53537223 */ /* 0x180fe20000010822 */
[----:B------:R3:W-:Y:S01]  /*43d0*/  @!P1 SYNCS.ARRIVE.TRANS64.RED.A1T0 RZ, [R4+URZ], RZ ;  /* 0x000000ff04ff99a7 */ /* 0x0007e2000810043f */
[-CC-:B------:R-:W-:Y:S01]  /*43e0*/  FFMA.FTZ R23, R85, R74.reuse, -R34.reuse ;  /* 0x0000004a55177223 */ /* 0x180fe20000010822 */
[-CC-:B------:R-:W-:Y:S01]  /*43f0*/  FFMA.FTZ R89, R89, R74.reuse, -R34.reuse ;  /* 0x0000004a59597223 */ /* 0x180fe20000010822 */
[----:B------:R-:W5:Y:S01]  /*4400*/  MUFU.EX2 R7, R7 ;  /* 0x0000000700077308 */ /* 0x000f620000000800 */
[----:B--2---:R-:W-:Y:S01]  /*4410*/  FADD.FTZ R5, R6, R133 ;  /* 0x0000008506057221 */ /* 0x004fe20000010000 */
[----:B----4-:R-:W-:Y:S01]  /*4420*/  FADD.FTZ R35, R66, R117 ;  /* 0x0000007542237221 */ /* 0x010fe20000010000 */
[-CC-:B------:R-:W-:Y:S01]  /*4430*/  FFMA.FTZ R91, R91, R74.reuse, -R34.reuse ;  /* 0x0000004a5b5b7223 */ /* 0x180fe20000010822 */
[--C-:B------:R-:W-:Y:S01]  /*4440*/  FFMA.FTZ R93, R93, R74, -R34.reuse ;  /* 0x0000004a5d5d7223 */ /* 0x100fe20000010822 */
[----:B------:R-:W-:Y:S01]  /*4450*/  FADD.FTZ R70, R32, R5 ;  /* 0x0000000520467221 */ /* 0x000fe20000010000 */
[----:B------:R-:W-:Y:S01]  /*4460*/  F2FP.F16.F32.PACK_AB R5, R117, R66 ;  /* 0x000000427505723e */ /* 0x000fe200000000ff */
[----:B------:R-:W-:Y:S01]  /*4470*/  FFMA.FTZ R66, R25, R74, -R34 ;  /* 0x0000004a19427223 */ /* 0x000fe20000010822 */
[----:B------:R-:W2:Y:S01]  /*4480*/  MUFU.EX2 R9, R9 ;  /* 0x0000000900097308 */ /* 0x000ea20000000800 */
[----:B-1----:R-:W-:Y:S01]  /*4490*/  FADD.FTZ R72, R68, R35 ;  /* 0x0000002344487221 */ /* 0x002fe20000010000 */
[----:B------:R-:W-:Y:S01]  /*44a0*/  FADD.FTZ R43, R135, R70 ;  /* 0x00000046872b7221 */ /* 0x000fe20000010000 */
[----:B---3--:R-:W-:Y:S01]  /*44b0*/  F2FP.F16.F32.PACK_AB R4, R133, R6 ;  /* 0x000000068504723e */ /* 0x008fe200000000ff */
[--C-:B------:R-:W-:Y:S01]  /*44c0*/  FFMA.FTZ R35, R87, R74, -R34.reuse ;  /* 0x0000004a57237223 */ /* 0x100fe20000010822 */
[----:B------:R-:W-:Y:S01]  /*44d0*/  F2FP.F16.F32.PACK_AB R6, R135, R32 ;  /* 0x000000208706723e */ /* 0x000fe200000000ff */
[-CC-:B------:R-:W-:Y:S01]  /*44e0*/  FFMA.FTZ R32, R37, R74.reuse, -R34.reuse ;  /* 0x0000004a25207223 */ /* 0x180fe20000010822 */
[----:B------:R-:W-:Y:S01]  /*44f0*/  FFMA.FTZ R95, R95, R74, -R34 ;  /* 0x0000004a5f5f7223 */ /* 0x000fe20000010822 */
[----:B------:R-:W1:Y:S01]  /*4500*/  MUFU.EX2 R36, R36 ;  /* 0x0000002400247308 */ /* 0x000e620000000800 */
[C---:B-----5:R-:W-:Y:S01]  /*4510*/  FADD.FTZ R72, R7.reuse, R72 ;  /* 0x0000004807487221 */ /* 0x060fe20000010000 */
[----:B------:R-:W-:Y:S01]  /*4520*/  F2FP.F16.F32.PACK_AB R7, R7, R68 ;  /* 0x000000440707723e */ /* 0x000fe200000000ff */
[----:B------:R-:W-:Y:S01]  /*4530*/  FADD.FTZ R68, R8, R43 ;  /* 0x0000002b08447221 */ /* 0x000fe20000010000 */
[----:B------:R-:W-:Y:S01]  /*4540*/  F2FP.F16.F32.PACK_AB R8, R55, R8 ;  /* 0x000000083708723e */ /* 0x000fe200000000ff */
[-CC-:B------:R-:W-:Y:S01]  /*4550*/  FFMA.FTZ R97, R97, R74.reuse, -R34.reuse ;  /* 0x0000004a61617223 */ /* 0x180fe20000010822 */
[----:B------:R-:W-:Y:S01]  /*4560*/  FFMA.FTZ R103, R103, R74, -R34 ;  /* 0x0000004a67677223 */ /* 0x000fe20000010822 */
[----:B------:R-:W-:Y:S01]  /*4570*/  FADD.FTZ R37, R55, R68 ;  /* 0x0000004437257221 */ /* 0x000fe20000010000 */
[----:B------:R-:W3:Y:S01]  /*4580*/  MUFU.EX2 R11, R11 ;  /* 0x0000000b000b7308 */ /* 0x000ee20000000800 */
[----:B--2---:R-:W-:Y:S01]  /*4590*/  FADD.FTZ R25, R9, R72 ;  /* 0x0000004809197221 */ /* 0x004fe20000010000 */
[----:B------:R2:W-:Y:S01]  /*45a0*/  STSM.16.M88.4 [R2+0x24300], R4 ;  /* 0x0243000402007844 */ /* 0x0005e20000000200 */
[----:B------:R-:W-:Y:S01]  /*45b0*/  FADD.FTZ R70, R10, R37 ;  /* 0x000000250a467221 */ /* 0x000fe20000010000 */
[----:B------:R-:W-:Y:S01]  /*45c0*/  F2FP.F16.F32.PACK_AB R10, R39, R10 ;  /* 0x0000000a270a723e */ /* 0x000fe200000000ff */
[-CC-:B------:R-:W-:Y:S01]  /*45d0*/  FFMA.FTZ R105, R105, R74.reuse, -R34.reuse ;  /* 0x0000004a69697223 */ /* 0x180fe20000010822 */
[-C--:B------:R-:W-:Y:S01]  /*45e0*/  FFMA.FTZ R107, R107, R74.reuse, -R34 ;  /* 0x0000004a6b6b7223 */ /* 0x080fe20000010822 */
[----:B------:R-:W-:Y:S01]  /*45f0*/  FADD.FTZ R70, R39, R70 ;  /* 0x0000004627467221 */ /* 0x000fe20000010000 */
[----:B------:R-:W4:Y:S01]  /*4600*/  MUFU.EX2 R52, R52 ;  /* 0x0000003400347308 */ /* 0x000f220000000800 */
[C---:B-1----:R-:W-:Y:S01]  /*4610*/  FADD.FTZ R68, R36.reuse, R25 ;  /* 0x0000001924447221 */ /* 0x042fe20000010000 */
[-CC-:B------:R-:W-:Y:S01]  /*4620*/  FFMA.FTZ R25, R29, R74.reuse, -R34.reuse ;  /* 0x0000004a1d197223 */ /* 0x180fe20000010822 */
[----:B------:R-:W-:Y:S01]  /*4630*/  F2FP.F16.F32.PACK_AB R9, R36, R9 ;  /* 0x000000092409723e */ /* 0x000fe200000000ff */
[-CC-:B------:R-:W-:Y:S01]  /*4640*/  FFMA.FTZ R109, R109, R74.reuse, -R34.reuse ;  /* 0x0000004a6d6d7223 */ /* 0x180fe20000010822 */
[----:B------:R-:W-:Y:S01]  /*4650*/  FFMA.FTZ R34, R111, R74, -R34 ;  /* 0x0000004a6f227223 */ /* 0x000fe20000010822 */
[----:B------:R-:W-:-:S02]  /*4660*/  IMAD.MOV.U32 R67, RZ, RZ, R71 ;  /* 0x000000ffff437224 */ /* 0x000fc400078e0047 */
[----:B------:R-:W1:Y:S01]  /*4670*/  MUFU.EX2 R3, R3 ;  /* 0x0000000300037308 */ /* 0x000e620000000800 */
[----:B---3--:R-:W-:Y:S01]  /*4680*/  FADD.FTZ R37, R11, R68 ;  /* 0x000000440b257221 */ /* 0x008fe20000010000 */
[----:B--2---:R-:W-:Y:S01]  /*4690*/  F2FP.F16.F32.PACK_AB R4, R28, R27 ;  /* 0x0000001b1c04723e */ /* 0x004fe200000000ff */
[--C-:B------:R-:W-:Y:S02]  /*46a0*/  IMAD.MOV.U32 R65, RZ, RZ, R71.reuse ;  /* 0x000000ffff417224 */ /* 0x100fe400078e0047 */
[--C-:B------:R-:W-:Y:S02]  /*46b0*/  IMAD.MOV.U32 R63, RZ, RZ, R71.reuse ;  /* 0x000000ffff3f7224 */ /* 0x100fe400078e0047 */
[----:B------:R-:W-:Y:S01]  /*46c0*/  IMAD.MOV.U32 R61, RZ, RZ, R71 ;  /* 0x000000ffff3d7224 */ /* 0x000fe200078e0047 */
[----:B------:R-:W2:Y:S01]  /*46d0*/  MUFU.EX2 R54, R54 ;  /* 0x0000003600367308 */ /* 0x000ea20000000800 */
[C---:B----4-:R-:W-:Y:S01]  /*46e0*/  FADD.FTZ R68, R52.reuse, R37 ;  /* 0x0000002534447221 */ /* 0x050fe20000010000 */
[----:B------:R-:W-:Y:S01]  /*46f0*/  FADD.FTZ R37, R27, R70 ;  /* 0x000000461b257221 */ /* 0x000fe20000010000 */
[----:B------:R-:W-:Y:S01]  /*4700*/  F2FP.F16.F32.PACK_AB R11, R52, R11 ;  /* 0x0000000b340b723e */ /* 0x000fe200000000ff */
[----:B------:R-:W-:-:S02]  /*4710*/  IMAD.MOV.U32 R57, RZ, RZ, R71 ;  /* 0x000000ffff397224 */ /* 0x000fc400078e0047 */
[----:B------:R-:W-:Y:S01]  /*4720*/  FADD.FTZ R37, R28, R37 ;  /* 0x000000251c257221 */ /* 0x000fe20000010000 */
[----:B------:R-:W-:Y:S01]  /*4730*/  IMAD.MOV.U32 R55, RZ, RZ, R71 ;  /* 0x000000ffff377224 */ /* 0x000fe200078e0047 */
[----:B------:R-:W3:Y:S01]  /*4740*/  MUFU.EX2 R13, R13 ;  /* 0x0000000d000d7308 */ /* 0x000ee20000000800 */
[----:B-1----:R-:W-:Y:S01]  /*4750*/  FADD.FTZ R43, R3, R68 ;  /* 0x00000044032b7221 */ /* 0x002fe20000010000 */
[----:B------:R-:W-:Y:S01]  /*4760*/  FADD.FTZ R70, R20, R37 ;  /* 0x0000002514467221 */ /* 0x000fe20000010000 */
[----:B------:R-:W-:Y:S01]  /*4770*/  STSM.16.M88.4 [R2+0x25b00], R8 ;  /* 0x025b000802007844 */ /* 0x000fe20000000200 */
[--C-:B------:R-:W-:Y:S02]  /*4780*/  IMAD.MOV.U32 R51, RZ, RZ, R71.reuse ;  /* 0x000000ffff337224 */ /* 0x100fe400078e0047 */
[----:B------:R-:W-:Y:S01]  /*4790*/  FADD.FTZ R47, R53, R70 ;  /* 0x00000046352f7221 */ /* 0x000fe20000010000 */
[----:B------:R-:W-:Y:S01]  /*47a0*/  IMAD.MOV.U32 R39, RZ, RZ, R71 ;  /* 0x000000ffff277224 */ /* 0x000fe200078e0047 */
[----:B------:R-:W1:Y:S01]  /*47b0*/  MUFU.EX2 R56, R56 ;  /* 0x0000003800387308 */ /* 0x000e620000000800 */
[----:B--2---:R-:W-:Y:S01]  /*47c0*/  FADD.FTZ R68, R54, R43 ;  /* 0x0000002b36447221 */ /* 0x004fe20000010000 */
[----:B------:R-:W-:Y:S01]  /*47d0*/  FADD.FTZ R70, R12, R47 ;  /* 0x0000002f0c467221 */ /* 0x000fe20000010000 */
[----:B------:R-:W-:-:S02]  /*47e0*/  F2FP.F16.F32.PACK_AB R5, R54, R3 ;  /* 0x000000033605723e */ /* 0x000fc400000000ff */
[C---:B------:R-:W-:Y:S01]  /*47f0*/  F2FP.F16.F32.PACK_AB R12, R45.reuse, R12 ;  /* 0x0000000c2d0c723e */ /* 0x040fe200000000ff */
[----:B------:R-:W-:Y:S01]  /*4800*/  FADD.FTZ R47, R45, R70 ;  /* 0x000000462d2f7221 */ /* 0x000fe20000010000 */
[----:B------:R-:W-:Y:S01]  /*4810*/  MOV R70, R71 ;  /* 0x0000004700467202 */ /* 0x000fe20000000f00 */
[----:B------:R-:W2:Y:S01]  /*4820*/  MUFU.EX2 R15, R15 ;  /* 0x0000000f000f7308 */ /* 0x000ea20000000800 */
[----:B---3--:R-:W-:Y:S01]  /*4830*/  FADD.FTZ R37, R13, R68 ;  /* 0x000000440d257221 */ /* 0x008fe20000010000 */
[----:B------:R-:W-:Y:S01]  /*4840*/  FADD.FTZ R6, R14, R47 ;  /* 0x0000002f0e067221 */ /* 0x000fe20000010000 */
[----:B------:R-:W-:-:S03]  /*4850*/  F2FP.F16.F32.PACK_AB R14, R31, R14 ;  /* 0x0000000e1f0e723e */ /* 0x000fc600000000ff */
[----:B------:R-:W-:Y:S01]  /*4860*/  FADD.FTZ R27, R31, R6 ;  /* 0x000000061f1b7221 */ /* 0x000fe20000010000 */
[----:B------:R-:W-:Y:S01]  /*4870*/  F2FP.F16.F32.PACK_AB R6, R53, R20 ;  /* 0x000000143506723e */ /* 0x000fe200000000ff */
[----:B------:R-:W3:Y:S01]  /*4880*/  MUFU.EX2 R58, R58 ;  /* 0x0000003a003a7308 */ /* 0x000ee20000000800 */
[----:B-1----:R-:W-:Y:S01]  /*4890*/  FADD.FTZ R68, R56, R37 ;  /* 0x0000002538447221 */ /* 0x002fe20000010000 */
[----:B------:R-:W-:Y:S01]  /*48a0*/  FADD.FTZ R52, R24, R27 ;  /* 0x0000001b18347221 */ /* 0x000fe20000010000 */
[----:B------:R-:W-:Y:S01]  /*48b0*/  F2FP.F16.F32.PACK_AB R24, R49, R24 ;  /* 0x000000183118723e */ /* 0x000fe200000000ff */
[--C-:B------:R-:W-:Y:S02]  /*48c0*/  IMAD.MOV.U32 R53, RZ, RZ, R71.reuse ;  /* 0x000000ffff357224 */ /* 0x100fe400078e0047 */
[----:B------:R-:W-:Y:S02]  /*48d0*/  IMAD.MOV.U32 R31, RZ, RZ, R71 ;  /* 0x000000ffff1f7224 */ /* 0x000fe400078e0047 */
[----:B------:R-:W1:Y:S01]  /*48e0*/  MUFU.EX2 R41, R41 ;  /* 0x0000002900297308 */ /* 0x000e620000000800 */
[----:B--2---:R-:W-:-:S07]  /*48f0*/  FADD.FTZ R37, R15, R68 ;  /* 0x000000440f257221 */ /* 0x004fce0000010000 */
[----:B------:R-:W2:Y:S01]  /*4900*/  MUFU.EX2 R60, R60 ;  /* 0x0000003c003c7308 */ /* 0x000ea20000000800 */
[----:B---3--:R-:W-:Y:S01]  /*4910*/  FADD.FTZ R68, R58, R37 ;  /* 0x000000253a447221 */ /* 0x008fe20000010000 */
[----:B------:R-:W-:-:S06]  /*4920*/  IMAD.MOV.U32 R37, RZ, RZ, R71 ;  /* 0x000000ffff257224 */ /* 0x000fcc00078e0047 */
[----:B------:R-:W3:Y:S01]  /*4930*/  MUFU.EX2 R21, R21 ;  /* 0x0000001500157308 */ /* 0x000ee20000000800 */
[----:B-1----:R-:W-:Y:S01]  /*4940*/  FADD.FTZ R7, R41, R68 ;  /* 0x0000004429077221 */ /* 0x002fe20000010000 */
[----:B------:R-:W-:-:S06]  /*4950*/  IMAD.MOV.U32 R68, RZ, RZ, R71 ;  /* 0x000000ffff447224 */ /* 0x000fcc00078e0047 */
[----:B------:R-:W1:Y:S01]  /*4960*/  MUFU.EX2 R62, R62 ;  /* 0x0000003e003e7308 */ /* 0x000e620000000800 */
[----:B--2---:R-:W-:Y:S01]  /*4970*/  FADD.FTZ R28, R60, R7 ;  /* 0x000000073c1c7221 */ /* 0x004fe20000010000 */
[----:B------:R-:W-:Y:S01]  /*4980*/  F2FP.F16.F32.PACK_AB R7, R56, R13 ;  /* 0x0000000d3807723e */ /* 0x000fe200000000ff */
[----:B------:R-:W-:Y:S01]  /*4990*/  FADD.FTZ R13, R49, R52 ;  /* 0x00000034310d7221 */ /* 0x000fe20000010000 */
[--C-:B------:R-:W-:Y:S02]  /*49a0*/  IMAD.MOV.U32 R56, RZ, RZ, R71.reuse ;  /* 0x000000ffff387224 */ /* 0x100fe400078e0047 */
[----:B------:R-:W-:Y:S02]  /*49b0*/  IMAD.MOV.U32 R49, RZ, RZ, R71 ;  /* 0x000000ffff317224 */ /* 0x000fe400078e0047 */
[----:B------:R-:W-:Y:S01]  /*49c0*/  FADD.FTZ R52, R26, R13 ;  /* 0x0000000d1a347221 */ /* 0x000fe20000010000 */
[----:B------:R-:W2:Y:S01]  /*49d0*/  MUFU.EX2 R33, R33 ;  /* 0x0000002100217308 */ /* 0x000ea20000000800 */
[----:B---3--:R-:W-:Y:S01]  /*49e0*/  FADD.FTZ R3, R21, R28 ;  /* 0x0000001c15037221 */ /* 0x008fe20000010000 */
[----:B------:R3:W-:Y:S01]  /*49f0*/  STSM.16.M88.4 [R2+0x27300], R4 ;  /* 0x0273000402007844 */ /* 0x0007e20000000200 */
[----:B------:R-:W-:-:S02]  /*4a00*/  F2FP.F16.F32.PACK_AB R13, R58, R15 ;  /* 0x0000000f3a0d723e */ /* 0x000fc400000000ff */
[----:B------:R-:W-:Y:S01]  /*4a10*/  F2FP.F16.F32.PACK_AB R15, R60, R41 ;  /* 0x000000293c0f723e */ /* 0x000fe200000000ff */
[----:B------:R-:W-:Y:S01]  /*4a20*/  IMAD.MOV.U32 R60, RZ, RZ, R71 ;  /* 0x000000ffff3c7224 */ /* 0x000fe200078e0047 */
[----:B------:R-:W-:Y:S01]  /*4a30*/  MOV R58, R71 ;  /* 0x00000047003a7202 */ /* 0x000fe20000000f00 */
[----:B------:R-:W4:Y:S01]  /*4a40*/  MUFU.EX2 R59, R59 ;  /* 0x0000003b003b7308 */ /* 0x000f220000000800 */
[----:B-1----:R-:W-:Y:S01]  /*4a50*/  FADD.FTZ R28, R62, R3 ;  /* 0x000000033e1c7221 */ /* 0x002fe20000010000 */
[----:B------:R-:W-:Y:S06]  /*4a60*/  STSM.16.M88.4 [R2+0x28b00], R12 ;  /* 0x028b000c02007844 */ /* 0x000fec0000000200 */
[----:B------:R-:W1:Y:S01]  /*4a70*/  MUFU.EX2 R64, R64 ;  /* 0x0000004000407308 */ /* 0x000e620000000800 */
[----:B--2---:R-:W-:-:S07]  /*4a80*/  FADD.FTZ R3, R33, R28 ;  /* 0x0000001c21037221 */ /* 0x004fce0000010000 */
[----:B------:R-:W2:Y:S01]  /*4a90*/  MUFU.EX2 R0, R83 ;  /* 0x0000005300007308 */ /* 0x000ea20000000800 */
[C---:B----4-:R-:W-:Y:S01]  /*4aa0*/  FADD.FTZ R27, R59.reuse, R52 ;  /* 0x000000343b1b7221 */ /* 0x050fe20000010000 */
[----:B------:R-:W-:Y:S01]  /*4ab0*/  F2FP.F16.F32.PACK_AB R26, R59, R26 ;  /* 0x0000001a3b1a723e */ /* 0x000fe200000000ff */
[----:B------:R-:W-:Y:S02]  /*4ac0*/  IMAD.MOV.U32 R59, RZ, RZ, R71 ;  /* 0x000000ffff3b7224 */ /* 0x000fe400078e0047 */
[----:B------:R-:W-:-:S03]  /*4ad0*/  FADD.FTZ R28, R30, R27 ;  /* 0x0000001b1e1c7221 */ /* 0x000fc60000010000 */
[----:B------:R-:W4:Y:S01]  /*4ae0*/  MUFU.EX2 R69, R69 ;  /* 0x0000004500457308 */ /* 0x000f220000000800 */
[----:B-1----:R-:W-:-:S07]  /*4af0*/  FADD.FTZ R3, R64, R3 ;  /* 0x0000000340037221 */ /* 0x002fce0000010000 */
[----:B------:R-:W1:Y:S01]  /*4b00*/  MUFU.EX2 R23, R23 ;  /* 0x0000001700177308 */ /* 0x000e620000000800 */
[----:B--2---:R-:W-:-:S07]  /*4b10*/  FADD.FTZ R52, R0, R3 ;  /* 0x0000000300347221 */ /* 0x004fce0000010000 */
[----:B------:R-:W2:Y:S01]  /*4b20*/  MUFU.EX2 R38, R38 ;  /* 0x0000002600267308 */ /* 0x000ea20000000800 */
[C---:B----4-:R-:W-:Y:S01]  /*4b30*/  FADD.FTZ R3, R69.reuse, R28 ;  /* 0x0000001c45037221 */ /* 0x050fe20000010000 */
[----:B---3--:R-:W-:Y:S01]  /*4b40*/  F2FP.F16.F32.PACK_AB R4, R69, R30 ;  /* 0x0000001e4504723e */ /* 0x008fe200000000ff */
[----:B------:R-:W-:Y:S01]  /*4b50*/  IMAD.MOV.U32 R69, RZ, RZ, R71 ;  /* 0x000000ffff457224 */ /* 0x000fe200078e0047 */
[----:B------:R-:W-:-:S04]  /*4b60*/  MOV R30, R71 ;  /* 0x00000047001e7202 */ /* 0x000fc80000000f00 */
[----:B------:R-:W3:Y:S01]  /*4b70*/  MUFU.EX2 R32, R32 ;  /* 0x0000002000207308 */ /* 0x000ee20000000800 */
[C---:B-1----:R-:W-:Y:S01]  /*4b80*/  FADD.FTZ R27, R23.reuse, R52 ;  /* 0x00000034171b7221 */ /* 0x042fe20000010000 */
[----:B------:R-:W-:-:S06]  /*4b90*/  F2FP.F16.F32.PACK_AB R5, R23, R0 ;  /* 0x000000001705723e */ /* 0x000fcc00000000ff */
[----:B------:R-:W1:Y:S01]  /*4ba0*/  MUFU.EX2 R77, R77 ;  /* 0x0000004d004d7308 */ /* 0x000e620000000800 */
[----:B--2---:R-:W-:-:S07]  /*4bb0*/  FADD.FTZ R52, R38, R3 ;  /* 0x0000000326347221 */ /* 0x004fce0000010000 */
[----:B------:R-:W2:Y:S01]  /*4bc0*/  MUFU.EX2 R35, R35 ;  /* 0x0000002300237308 */ /* 0x000ea20000000800 */
[----:B---3--:R-:W-:Y:S01]  /*4bd0*/  FADD.FTZ R54, R32, R27 ;  /* 0x0000001b20367221 */ /* 0x008fe20000010000 */
[----:B------:R-:W-:Y:S01]  /*4be0*/  F2FP.F16.F32.PACK_AB R27, R64, R33 ;  /* 0x00000021401b723e */ /* 0x000fe200000000ff */
[--C-:B------:R-:W-:Y:S02]  /*4bf0*/  IMAD.MOV.U32 R64, RZ, RZ, R71.reuse ;  /* 0x000000ffff407224 */ /* 0x100fe400078e0047 */
[----:B------:R-:W-:-:S03]  /*4c00*/  IMAD.MOV.U32 R33, RZ, RZ, R71 ;  /* 0x000000ffff217224 */ /* 0x000fc600078e0047 */
[----:B------:R-:W3:Y:S01]  /*4c10*/  MUFU.EX2 R40, R40 ;  /* 0x0000002800287308 */ /* 0x000ee20000000800 */
[----:B-1----:R-:W-:Y:S01]  /*4c20*/  FADD.FTZ R3, R77, R52 ;  /* 0x000000344d037221 */ /* 0x002fe20000010000 */
[----:B------:R-:W-:-:S06]  /*4c30*/  IMAD.MOV.U32 R52, RZ, RZ, R71 ;  /* 0x000000ffff347224 */ /* 0x000fcc00078e0047 */
[----:B------:R-:W1:Y:S01]  /*4c40*/  MUFU.EX2 R29, R89 ;  /* 0x00000059001d7308 */ /* 0x000e620000000800 */
[----:B--2---:R-:W-:-:S07]  /*4c50*/  FADD.FTZ R54, R35, R54 ;  /* 0x0000003623367221 */ /* 0x004fce0000010000 */
[----:B------:R-:W2:Y:S01]  /*4c60*/  MUFU.EX2 R66, R66 ;  /* 0x0000004200427308 */ /* 0x000ea20000000800 */
[----:B---3--:R-:W-:-:S07]  /*4c70*/  FADD.FTZ R6, R40, R3 ;  /* 0x0000000328067221 */ /* 0x008fce0000010000 */
        /* <DEDUP_REMOVED lines=11> */
[----:B-1----:R-:W-:Y:S01]  /*4d30*/  FADD.FTZ R7, R79, R6 ;  /* 0x000000064f077221 */ /* 0x002fe20000010000 */
[----:B------:R-:W-:Y:S02]  /*4d40*/  F2FP.F16.F32.PACK_AB R6, R77, R38 ;  /* 0x000000264d06723e */ /* 0x000fe400000000ff */
[----:B------:R-:W-:Y:S02]  /*4d50*/  F2FP.F16.F32.PACK_AB R40, R79, R40 ;  /* 0x000000284f28723e */ /* 0x000fe400000000ff */
[----:B------:R-:W-:Y:S02]  /*4d60*/  MOV R38, R71 ;  /* 0x0000004700267202 */ /* 0x000fe40000000f00 */
[----:B------:R-:W1:Y:S01]  /*4d70*/  MUFU.EX2 R95, R95 ;  /* 0x0000005f005f7308 */ /* 0x000e620000000800 */
[C---:B--2---:R-:W-:Y:S01]  /*4d80*/  FADD.FTZ R8, R36.reuse, R3 ;  /* 0x0000000324087221 */ /* 0x044fe20000010000 */
[----:B------:R-:W-:Y:S01]  /*4d90*/  F2FP.F16.F32.PACK_AB R43, R36, R43 ;  /* 0x0000002b242b723e */ /* 0x000fe200000000ff */
[----:B------:R-:W-:-:S05]  /*4da0*/  IMAD.MOV.U32 R36, RZ, RZ, R71 ;  /* 0x000000ffff247224 */ /* 0x000fca00078e0047 */
[----:B------:R-:W2:Y:S01]  /*4db0*/  MUFU.EX2 R81, R81 ;  /* 0x0000005100517308 */ /* 0x000ea20000000800 */
[----:B---3--:R-:W-:Y:S01]  /*4dc0*/  FADD.FTZ R10, R42, R7 ;  /* 0x000000072a0a7221 */ /* 0x008fe20000010000 */
[----:B------:R-:W-:Y:S01]  /*4dd0*/  F2FP.F16.F32.PACK_AB R7, R35, R32 ;  /* 0x000000202307723e */ /* 0x000fe200000000ff */
[--C-:B------:R-:W-:Y:S02]  /*4de0*/  IMAD.MOV.U32 R35, RZ, RZ, R71.reuse ;  /* 0x000000ffff237224 */ /* 0x100fe400078e0047 */
[----:B------:R-:W-:-:S03]  /*4df0*/  IMAD.MOV.U32 R32, RZ, RZ, R71 ;  /* 0x000000ffff207224 */ /* 0x000fc600078e0047 */
[----:B------:R-:W3:Y:S01]  /*4e00*/  MUFU.EX2 R20, R97 ;  /* 0x0000006100147308 */ /* 0x000ee20000000800 */
[----:B-1----:R-:W-:-:S07]  /*4e10*/  FADD.FTZ R3, R95, R8 ;  /* 0x000000085f037221 */ /* 0x002fce0000010000 */
[----:B------:R-:W1:Y:S01]  /*4e20*/  MUFU.EX2 R44, R44 ;  /* 0x0000002c002c7308 */ /* 0x000e620000000800 */
[C---:B--2---:R-:W-:Y:S01]  /*4e30*/  FADD.FTZ R9, R81.reuse, R10 ;  /* 0x0000000a51097221 */ /* 0x044fe20000010000 */
[----:B------:R-:W-:-:S06]  /*4e40*/  F2FP.F16.F32.PACK_AB R42, R81, R42 ;  /* 0x0000002a512a723e */ /* 0x000fcc00000000ff */
[----:B------:R2:W4:Y:S01]  /*4e50*/  MUFU.EX2 R47, R25 ;  /* 0x00000019002f7308 */ /* 0x0005220000000800 */
[C---:B---3--:R-:W-:Y:S01]  /*4e60*/  FADD.FTZ R8, R20.reuse, R3 ;  /* 0x0000000314087221 */ /* 0x048fe20000010000 */
[----:B------:R-:W-:-:S06]  /*4e70*/  F2FP.F16.F32.PACK_AB R45, R20, R95 ;  /* 0x0000005f142d723e */ /* 0x000fcc00000000ff */
[----:B------:R-:W3:Y:S01]  /*4e80*/  MUFU.EX2 R99, R99 ;  /* 0x0000006300637308 */ /* 0x000ee20000000800 */
[----:B--2---:R-:W-:Y:S01]  /*4e90*/  F2FP.F16.F32.PACK_AB R25, R62, R21 ;  /* 0x000000153e19723e */ /* 0x004fe200000000ff */
[----:B-1----:R-:W-:Y:S01]  /*4ea0*/  FADD.FTZ R10, R44, R9 ;  /* 0x000000092c0a7221 */ /* 0x002fe20000010000 */
[----:B------:R-:W-:-:S03]  /*4eb0*/  MOV R62, R71 ;  /* 0x00000047003e7202 */ /* 0x000fc60000000f00 */
[----:B------:R1:W-:Y:S02]  /*4ec0*/  STSM.16.M88.4 [R2+0x2a300], R24 ;  /* 0x02a3001802007844 */ /* 0x0003e40000000200 */
[----:B------:R-:W2:Y:S01]  /*4ed0*/  MUFU.EX2 R28, R103 ;  /* 0x00000067001c7308 */ /* 0x000ea20000000800 */
[----:B----4-:R-:W-:Y:S01]  /*4ee0*/  FADD.FTZ R3, R47, R8 ;  /* 0x000000082f037221 */ /* 0x010fe20000010000 */
[----:B------:R4:W-:Y:S04]  /*4ef0*/  STSM.16.M88.4 [R2+0x2bb00], R4 ;  /* 0x02bb000402007844 */ /* 0x0009e80000000200 */
[----:B------:R5:W-:Y:S02]  /*4f00*/  STSM.16.M88.4 [R2+0x2d300], R40 ;  /* 0x02d3002802007844 */ /* 0x000be40000000200 */
[----:B------:R-:W5:Y:S01]  /*4f10*/  MUFU.EX2 R46, R46 ;  /* 0x0000002e002e7308 */ /* 0x000f620000000800 */
[C---:B---3--:R-:W-:Y:S01]  /*4f20*/  FADD.FTZ R9, R99.reuse, R10 ;  /* 0x0000000a63097221 */ /* 0x048fe20000010000 */
[----:B------:R-:W-:Y:S01]  /*4f30*/  F2FP.F16.F32.PACK_AB R44, R99, R44 ;  /* 0x0000002c632c723e */ /* 0x000fe200000000ff */
[----:B-1----:R-:W-:Y:S01]  /*4f40*/  IMAD.MOV.U32 R27, RZ, RZ, R71 ;  /* 0x000000ffff1b7224 */ /* 0x002fe200078e0047 */
[----:B------:R-:W-:-:S04]  /*4f50*/  MOV R26, R71 ;  /* 0x00000047001a7202 */ /* 0x000fc80000000f00 */
[----:B------:R-:W1:Y:S01]  /*4f60*/  MUFU.EX2 R101, R101 ;  /* 0x0000006500657308 */ /* 0x000e620000000800 */
[C---:B--2---:R-:W-:Y:S01]  /*4f70*/  F2FP.F16.F32.PACK_AB R47, R28.reuse, R47 ;  /* 0x0000002f1c2f723e */ /* 0x044fe200000000ff */
[----:B----4-:R-:W-:Y:S01]  /*4f80*/  FADD.FTZ R4, R28, R3 ;  /* 0x000000031c047221 */ /* 0x010fe20000010000 */
[--C-:B------:R-:W-:Y:S02]  /*4f90*/  IMAD.MOV.U32 R28, RZ, RZ, R71.reuse ;  /* 0x000000ffff1c7224 */ /* 0x100fe400078e0047 */
[--C-:B------:R-:W-:Y:S01]  /*4fa0*/  IMAD.MOV.U32 R25, RZ, RZ, R71.reuse ;  /* 0x000000ffff197224 */ /* 0x100fe200078e0047 */
[----:B-----5:R-:W-:Y:S01]  /*4fb0*/  MOV R42, R71 ;  /* 0x00000047002a7202 */ /* 0x020fe20000000f00 */
[----:B------:R-:W-:Y:S01]  /*4fc0*/  IMAD.MOV.U32 R43, RZ, RZ, R71 ;  /* 0x000000ffff2b7224 */ /* 0x000fe200078e0047 */
[----:B------:R-:W2:Y:S01]  /*4fd0*/  MUFU.EX2 R105, R105 ;  /* 0x0000006900697308 */ /* 0x000ea20000000800 */
[----:B------:R-:W-:Y:S01]  /*4fe0*/  FADD.FTZ R10, R46, R9 ;  /* 0x000000092e0a7221 */ /* 0x000fe20000010000 */
[----:B------:R-:W-:-:S02]  /*4ff0*/  IMAD.MOV.U32 R41, RZ, RZ, R71 ;  /* 0x000000ffff297224 */ /* 0x000fc400078e0047 */
[--C-:B------:R-:W-:Y:S02]  /*5000*/  IMAD.MOV.U32 R40, RZ, RZ, R71.reuse ;  /* 0x000000ffff287224 */ /* 0x100fe400078e0047 */
[----:B------:R-:W-:Y:S02]  /*5010*/  IMAD.MOV.U32 R24, RZ, RZ, R71 ;  /* 0x000000ffff187224 */ /* 0x000fe400078e0047 */
[----:B------:R-:W3:Y:S01]  /*5020*/  MUFU.EX2 R48, R48 ;  /* 0x0000003000307308 */ /* 0x000ee20000000800 */
[C---:B-1----:R-:W-:Y:S01]  /*5030*/  F2FP.F16.F32.PACK_AB R46, R101.reuse, R46 ;  /* 0x0000002e652e723e */ /* 0x042fe200000000ff */
[----:B------:R-:W-:-:S04]  /*5040*/  FADD.FTZ R5, R101, R10 ;  /* 0x0000000a65057221 */ /* 0x000fc80000010000 */
[----:B------:R1:W-:Y:S02]  /*5050*/  STSM.16.M88.4 [R2+0x2eb00], R44 ;  /* 0x02eb002c02007844 */ /* 0x0003e40000000200 */
[----:B------:R-:W4:Y:S01]  /*5060*/  MUFU.EX2 R113, R113 ;  /* 0x0000007100717308 */ /* 0x000f220000000800 */
[----:B--2---:R-:W-:-:S07]  /*5070*/  FADD.FTZ R3, R105, R4 ;  /* 0x0000000469037221 */ /* 0x004fce0000010000 */
[----:B------:R-:W-:Y:S01]  /*5080*/  MUFU.EX2 R50, R50 ;  /* 0x0000003200327308 */ /* 0x000fe20000000800 */
[----:B---3--:R-:W-:Y:S01]  /*5090*/  FADD.FTZ R6, R48, R5 ;  /* 0x0000000530067221 */ /* 0x008fe20000010000 */
[----:B-1----:R-:W-:Y:S01]  /*50a0*/  IMAD.MOV.U32 R47, RZ, RZ, R71 ;  /* 0x000000ffff2f7224 */ /* 0x002fe200078e0047 */
[----:B------:R-:W-:-:S05]  /*50b0*/  MOV R46, R71 ;  /* 0x00000047002e7202 */ /* 0x000fca0000000f00 */
[----:B------:R-:W1:Y:S01]  /*50c0*/  MUFU.EX2 R115, R115 ;  /* 0x0000007300737308 */ /* 0x000e620000000800 */
[C---:B----4-:R-:W-:Y:S01]  /*50d0*/  F2FP.F16.F32.PACK_AB R104, R113.reuse, R48 ;  /* 0x000000307168723e */ /* 0x050fe200000000ff */
[----:B------:R-:W-:Y:S01]  /*50e0*/  FADD.FTZ R5, R113, R6 ;  /* 0x0000000671057221 */ /* 0x000fe20000010000 */
[--C-:B------:R-:W-:Y:S02]  /*50f0*/  IMAD.MOV.U32 R48, RZ, RZ, R71.reuse ;  /* 0x000000ffff307224 */ /* 0x100fe400078e0047 */
[--C-:B------:R-:W-:Y:S02]  /*5100*/  IMAD.MOV.U32 R45, RZ, RZ, R71.reuse ;  /* 0x000000ffff2d7224 */ /* 0x100fe400078e0047 */
[----:B------:R-:W-:Y:S01]  /*5110*/  IMAD.MOV.U32 R44, RZ, RZ, R71 ;  /* 0x000000ffff2c7224 */ /* 0x000fe200078e0047 */
[----:B------:R-:W2:Y:S08]  /*5120*/  MUFU.EX2 R0, R107 ;  /* 0x0000006b00007308 */ /* 0x000eb00000000800 */
[----:B------:R-:W-:Y:S01]  /*5130*/  MUFU.EX2 R109, R109 ;  /* 0x0000006d006d7308 */ /* 0x000fe20000000800 */
[----:B-1----:R-:W-:-:S07]  /*5140*/  F2FP.F16.F32.PACK_AB R106, R115, R50 ;  /* 0x00000032736a723e */ /* 0x002fce00000000ff */
[----:B------:R-:W1:Y:S01]  /*5150*/  MUFU.EX2 R34, R34 ;  /* 0x0000002200227308 */ /* 0x000e620000000800 */
[C---:B--2---:R-:W-:Y:S01]  /*5160*/  F2FP.F16.F32.PACK_AB R105, R0.reuse, R105 ;  /* 0x000000690069723e */ /* 0x044fe200000000ff */
[----:B------:R-:W-:Y:S01]  /*5170*/  FADD.FTZ R4, R0, R3 ;  /* 0x0000000300047221 */ /* 0x000fe20000010000 */
[----:B------:R-:W-:Y:S01]  /*5180*/  FADD.FTZ R0, R50, R5 ;  /* 0x0000000532007221 */ /* 0x000fe20000010000 */
[----:B------:R-:W-:-:S03]  /*5190*/  MOV R50, R71 ;  /* 0x0000004700327202 */ /* 0x000fc60000000f00 */
[----:B------:R-:W-:Y:S01]  /*51a0*/  FADD.FTZ R0, R115, R0 ;  /* 0x0000000073007221 */ /* 0x000fe20000010000 */
[----:B-1----:R-:W-:Y:S01]  /*51b0*/  F2FP.F16.F32.PACK_AB R107, R34, R109 ;  /* 0x0000006d226b723e */ /* 0x002fe200000000ff */
[----:B------:R-:W-:-:S04]  /*51c0*/  FADD.FTZ R109, R109, R4 ;  /* 0x000000046d6d7221 */ /* 0x000fc80000010000 */
[----:B------:R1:W-:Y:S01]  /*51d0*/  STSM.16.M88.4 [R2+0x30300], R104 ;  /* 0x0303006802007844 */ /* 0x0003e20000000200 */
[----:B------:R-:W-:Y:S01]  /*51e0*/  FADD.FTZ R4, R34, R109 ;  /* 0x0000006d22047221 */ /* 0x000fe20000010000 */
[----:B------:R-:W-:Y:S01]  /*51f0*/  MOV R34, R71 ;  /* 0x0000004700227202 */ /* 0x000fe20000000f00 */
[----:B------:R2:W-:Y:S06]  /*5200*/  MEMBAR.ALL.CTA ;  /* 0x0000000000007992 */ /* 0x0005ec0000008000 */
[----:B--2---:R-:W2:Y:S02]  /*5210*/  FENCE.VIEW.ASYNC.S ;  /* 0x00000000000073c6 */ /* 0x004ea40000000000 */
[----:B--2---:R-:W-:Y:S01]  /*5220*/  NOP ;  /* 0x0000000000007918 */ /* 0x004fe20000000000 */
[----:B------:R-:W-:Y:S05]  /*5230*/  @!P2 BRA `(.L_x_8270) ;  /* 0x00000040007ca947 */ /* 0x000fea0003800000 */
[----:B------:R-:W-:Y:S01]  /*5240*/  VIADD R3, R22, 0xfffffffe ;  /* 0xfffffffe16037836 */ /* 0x000fe20000000000 */
        /* <DEDUP_REMOVED lines=29> */
.L_x_8279:
[----:B------:R-:W-:Y:S01]  /*5420*/  UIADD3 UR38, UR6, 0x1, URZ ;  /* 0x0000000106267890 */ /* 0x000fe2000fffe03f */
[----:B------:R-:W-:-:S03]  /*5430*/  ISETP.NE.AND P3, PT, RZ, UR61, PT ;  /* 0x0000003dff007c0c */ /* 0x000fc6000bf65270 */
[----:B------:R-:W-:-:S04]  /*5440*/  UISETP.NE.AND UP0, UPT, UR38, 0x2, UPT ;  /* 0x000000022600788c */ /* 0x000fc8000bf05270 */
[----:B------:R-:W-:Y:S02]  /*5450*/  USEL UR60, URZ, 0x1, UP0 ;  /* 0x000000013f3c7887 */ /* 0x000fe40008000000 */
[----:B------:R-:W-:Y:S02]  /*5460*/  USEL UR38, UR38, URZ, UP0 ;  /* 0x0000003f26267287 */ /* 0x000fe40008000000 */
[----:B------:R-:W-:Y:S02]  /*5470*/  ULOP3.LUT UR60, UR7, UR60, URZ, 0x3c, !UPT ;  /* 0x0000003c073c7292 */ /* 0x000fe4000f8e3c3f */
[----:B--2---:R-:W-:Y:S10]  /*5480*/  @P3 BRA `(.L_x_8271) ;  /* 0x00000000002c3947 */ /* 0x004ff40003800000 */
[----:B------:R-:W-:Y:S05]  /*5490*/  @!P0 BRA `(.L_x_8272) ;  /* 0x0000000000048947 */ /* 0x000fea0003800000 */
[----:B------:R-:W-:Y:S01]  /*54a0*/  BPT.TRAP 0x1 ;  /* 0x000000040000795c */ /* 0x000fe20000300000 */
.L_x_8272:
[----:B------:R-:W-:Y:S01]  /*54b0*/  ULEA UR4, UR38, UR39, 0x3 ;  /* 0x0000002726047291 */ /* 0x000fe2000f8e183f */
[----:B------:R-:W-:-:S05]  /*54c0*/  IMAD.U32 R7, RZ, RZ, UR60 ;  /* 0x0000003cff077e24 */ /* 0x000fca000f8e00ff */
[----:B------:R-:W-:-:S04]  /*54d0*/  SHF.L.U32 R7, R7, 0x1f, RZ ;  /* 0x0000001f07077819 */ /* 0x000fc800000006ff */
[----:B------:R2:W3:Y:S01]  /*54e0*/  SYNCS.PHASECHK.TRANS64.TRYWAIT P2, [UR4+0x31c30], R7 ;  /* 0x031c3007ff0075a7 */ /* 0x0004e20008040144 */
[----:B------:R-:W-:Y:S05]  /*54f0*/  @!P0 BRA `(.L_x_8273) ;  /* 0x0000000000048947 */ /* 0x000fea0003800000 */
[----:B------:R-:W-:Y:S01]  /*5500*/  BPT.TRAP 0x1 ;  /* 0x000000040000795c */ /* 0x000fe20000300000 */
.L_x_8273:
[----:B---3--:R-:W-:Y:S05]  /*5510*/  @P2 BRA `(.L_x_8271) ;  /* 0x0000000000082947 */ /* 0x008fea0003800000 */
[----:B------:R-:W3:Y:S02]  /*5520*/  SYNCS.PHASECHK.TRANS64.TRYWAIT P2, [UR4+0x31c30], R7 ;  /* 0x031c3007ff0075a7 */ /* 0x000ee40008040144 */
[----:B---3--:R-:W-:Y:S05]  /*5530*/  @!P2 BRA `(.L_x_8274) ;  /* 0x000000800034a947 */ /* 0x008fea0003800000 */
.L_x_8271:
[----:B---3--:R-:W3:Y:S01]  /*5540*/  S2R R8, SR_TID.X ;  /* 0x0000000000087919 */ /* 0x008ee20000002100 */
[----:B------:R-:W-:Y:S01]  /*5550*/  UIMAD UR4, UR38, 0x6c0, UR37 ;  /* 0x000006c0260478a4 */ /* 0x000fe2000f8e0225 */
[----:B------:R-:W-:Y:S01]  /*5560*/  UMOV UR31, 0x80000020 ;  /* 0x80000020001f7882 */ /* 0x000fe20000000000 */
[----:B------:R-:W-:Y:S02]  /*5570*/  UMOV UR32, UR28 ;  /* 0x0000001c00207c82 */ /* 0x000fe40008000000 */
[----:B------:R-:W-:Y:S01]  /*5580*/  UIADD3 UR34, UR4, 0x40, URZ ;  /* 0x0000004004227890 */ /* 0x000fe2000fffe03f */
[----:B------:R-:W-:Y:S02]  /*5590*/  UMOV UR33, UR29 ;  /* 0x0000001d00217c82 */ /* 0x000fe40008000000 */
        /* <DEDUP_REMOVED lines=19> */
[----:B---3--:R-:W-:Y:S01]  /*56d0*/  SHF.R.U32.HI R8, RZ, 0x7, R8 ;  /* 0x00000007ff087819 */ /* 0x008fe20000011608 */
[----:B------:R-:W-:Y:S01]  /*56e0*/  UMOV UR56, UR28 ;  /* 0x0000001c00387c82 */ /* 0x000fe20008000000 */
[----:B------:R-:W-:Y:S01]  /*56f0*/  UMOV UR57, UR29 ;  /* 0x0000001d00397c82 */ /* 0x000fe20008000000 */
[----:B------:R-:W-:Y:S01]  /*5700*/  UMOV UR59, 0x80000020 ;  /* 0x80000020003b7882 */ /* 0x000fe20000000000 */
[----:B------:R-:W-:Y:S01]  /*5710*/  UIADD3 UR10, UR4, 0x200, URZ ;  /* 0x00000200040a7890 */ /* 0x000fe2000fffe03f */
[----:B--2---:R-:W-:Y:S01]  /*5720*/  VIADD R7, R8, 0x8 ;  /* 0x0000000808077836 */ /* 0x004fe20000000000 */
[----:B------:R-:W-:Y:S01]  /*5730*/  UMOV UR11, 0x80000020 ;  /* 0x80000020000b7882 */ /* 0x000fe20000000000 */
[----:B------:R-:W-:Y:S01]  /*5740*/  UIADD3 UR14, UR4, 0x202, URZ ;  /* 0x00000202040e7890 */ /* 0x000fe2000fffe03f */
[----:B------:R-:W-:-:S02]  /*5750*/  UMOV UR15, 0x80000020 ;  /* 0x80000020000f7882 */ /* 0x000fc40000000000 */
[----:B------:R2:W-:Y:S01]  /*5760*/  BAR.SYNC.DEFER_BLOCKING R7, 0x100 ;  /* 0x000400070000751d */ /* 0x0005e20000010000 */
[----:B------:R-:W-:Y:S02]  /*5770*/  UIADD3 UR18, UR4, 0x242, URZ ;  /* 0x0000024204127890 */ /* 0x000fe4000fffe03f */
[----:B------:R-:W-:Y:S02]  /*5780*/  UIADD3 UR22, UR4, 0x480, URZ ;  /* 0x0000048004167890 */ /* 0x000fe4000fffe03f */
[----:B------:R-:W-:Y:S01]  /*5790*/  UIADD3 UR26, UR4, 0x482, URZ ;  /* 0x00000482041a7890 */ /* 0x000fe2000fffe03f */
[----:B------:R-:W-:Y:S01]  /*57a0*/  UMOV UR19, 0x80000020 ;  /* 0x8000002000137882 */ /* 0x000fe20000000000 */
[----:B------:R-:W-:Y:S01]  /*57b0*/  UMOV UR23, 0x80000020 ;  /* 0x8000002000177882 */ /* 0x000fe20000000000 */
[----:B------:R-:W-:Y:S01]  /*57c0*/  UMOV UR27, 0x80000020 ;  /* 0x80000020001b7882 */ /* 0x000fe20000000000 */
        /* <DEDUP_REMOVED lines=26> */
[----:B-1----:R-:W-:-:S06]  /*5970*/  WARPGROUP.ARRIVE ;  /* 0x00000000000079c5 */ /* 0x002fcc0000000000 */
        /* <DEDUP_REMOVED lines=285> */
[----:B--2---:R-:W-:Y:S05]  /*6b50*/  @P3 BRA `(.L_x_8275) ;  /* 0x00000000002c3947 */ /* 0x004fea0003800000 */
[----:B------:R-:W-:Y:S05]  /*6b60*/  @!P0 BRA `(.L_x_8276) ;  /* 0x0000000000048947 */ /* 0x000fea0003800000 */
[----:B------:R-:W-:Y:S01]  /*6b70*/  BPT.TRAP 0x1 ;  /* 0x000000040000795c */ /* 0x000fe20000300000 */
.L_x_8276:
[----:B------:R-:W-:Y:S01]  /*6b80*/  ULEA UR4, UR6, UR39, 0x3 ;  /* 0x0000002706047291 */ /* 0x000fe2000f8e183f */
[----:B------:R-:W-:-:S04]  /*6b90*/  MOV R7, UR7 ;  /* 0x0000000700077c02 */ /* 0x000fc80008000f00 */
[----:B------:R-:W-:-:S04]  /*6ba0*/  SHF.L.U32 R7, R7, 0x1f, RZ ;  /* 0x0000001f07077819 */ /* 0x000fc800000006ff */
[----:B------:R1:W2:Y:S01]  /*6bb0*/  SYNCS.PHASECHK.TRANS64.TRYWAIT P2, [UR4+0x31c50], R7 ;  /* 0x031c5007ff0075a7 */ /* 0x0002a20008040144 */
[----:B------:R-:W-:Y:S05]  /*6bc0*/  @!P0 BRA `(.L_x_8277) ;  /* 0x0000000000048947 */ /* 0x000fea0003800000 */
[----:B------:R-:W-:Y:S01]  /*6bd0*/  BPT.TRAP 0x1 ;  /* 0x000000040000795c */ /* 0x000fe20000300000 */
.L_x_8277:
[----:B--2---:R-:W-:Y:S05]  /*6be0*/  @P2 BRA `(.L_x_8275) ;  /* 0x0000000000082947 */ /* 0x004fea0003800000 */
[----:B------:R-:W2:Y:S02]  /*6bf0*/  SYNCS.PHASECHK.TRANS64.TRYWAIT P2, [UR4+0x31c50], R7 ;  /* 0x031c5007ff0075a7 */ /* 0x000ea40008040144 */
[----:B--2---:R-:W-:Y:S05]  /*6c00*/  @!P2 BRA `(.L_x_8278) ;  /* 0x000000680098a947 */ /* 0x004fea0003800000 */
.L_x_8275:
[----:B------:R-:W-:Y:S01]  /*6c10*/  UIADD3 UR4, UR39, 0x200, URZ ;  /* 0x0000020027047890 */ /* 0x000fe2000fffe03f */
[----:B------:R-:W-:Y:S01]  /*6c20*/  R2UR UR10, R18 ;  /* 0x00000000120a72ca */ /* 0x000fe200000e0000 */
[----:B------:R-:W-:Y:S01]  /*6c30*/  WARPGROUP.ARRIVE ;  /* 0x00000000000079c5 */ /* 0x000fe20000000000 */
[----:B------:R-:W-:Y:S01]  /*6c40*/  UMOV UR33, 0xc0000010 ;  /* 0xc000001000217882 */ /* 0x000fe20000000000 */
[----:B------:R-:W-:Y:S01]  /*6c50*/  USHF.R.U32.HI UR4, URZ, 0x4, UR4 ;  /* 0x000000043f047899 */ /* 0x000fe20008011604 */
[----:B-12---:R-:W-:Y:S01]  /*6c60*/  FMUL.FTZ R7, R136, UR5 ;  /* 0x0000000588077c20 */ /* 0x006fe20008410000 */
[----:B------:R-:W-:Y:S01]  /*6c70*/  UMOV UR35, 0x80000020 ;  /* 0x8000002000237882 */ /* 0x000fe20000000000 */
[----:B------:R-:W-:Y:S01]  /*6c80*/  FMUL.FTZ R8, R137, UR5 ;  /* 0x0000000589087c20 */ /* 0x000fe20008410000 */
[----:B------:R-:W-:Y:S01]  /*6c90*/  ULOP3.LUT UR4, UR4, 0x3fff, URZ, 0xc0, !UPT ;  /* 0x00003fff04047892 */ /* 0x000fe2000f8ec03f */
[----:B------:R-:W-:Y:S01]  /*6ca0*/  FMUL.FTZ R11, R140, UR5 ;  /* 0x000000058c0b7c20 */ /* 0x000fe20008410000 */
[----:B------:R-:W-:Y:S01]  /*6cb0*/  FMUL.FTZ R12, R141, UR5 ;  /* 0x000000058d0c7c20 */ /* 0x000fe20008410000 */
[----:B------:R-:W1:Y:S01]  /*6cc0*/  MUFU.TANH R7, R7 ;  /* 0x0000000700077308 */ /* 0x000e620000002400 */
[----:B------:R-:W-:Y:S01]  /*6cd0*/  ULOP3.LUT UR7, UR4, 0x2400000, URZ, 0xfc, !UPT ;  /* 0x0240000004077892 */ /* 0x000fe2000f8efc3f */
[----:B------:R-:W-:Y:S01]  /*6ce0*/  FMUL.FTZ R15, R128, UR5 ;  /* 0x00000005800f7c20 */ /* 0x000fe20008410000 */
[----:B------:R-:W-:Y:S01]  /*6cf0*/  ULOP3.LUT UR4, UR10, 0x10000, URZ, 0xfc, !UPT ;  /* 0x000100000a047892 */ /* 0x000fe2000f8efc3f */
[----:B------:R-:W-:Y:S01]  /*6d00*/  FMUL.FTZ R20, R129, UR5 ;  /* 0x0000000581147c20 */ /* 0x000fe20008410000 */
[----:B------:R-:W-:Y:S01]  /*6d10*/  UIMAD UR7, UR6, 0x6c0, UR7 ;  /* 0x000006c0060778a4 */ /* 0x000fe2000f8e0207 */
[----:B------:R-:W-:Y:S01]  /*6d20*/  FMUL.FTZ R22, R131, UR5 ;  /* 0x0000000583167c20 */ /* 0x000fe20008410000 */
[----:B------:R-:W-:Y:S01]  /*6d30*/  FMUL.FTZ R23, R132, UR5 ;  /* 0x0000000584177c20 */ /* 0x000fe20008410000 */
[----:B------:R-:W2:Y:S01]  /*6d40*/  MUFU.TANH R8, R8 ;  /* 0x0000000800087308 */ /* 0x000ea20000002400 */
[----:B------:R-:W-:Y:S01]  /*6d50*/  FMUL.FTZ R128, R133, UR5 ;  /* 0x0000000585807c20 */ /* 0x000fe20008410000 */
[----:B------:R-:W-:Y:S01]  /*6d60*/  UMOV UR32, UR4 ;  /* 0x0000000400207c82 */ /* 0x000fe20008000000 */
[----:B------:R-:W-:Y:S01]  /*6d70*/  FMUL.FTZ R120, R120, UR5 ;  /* 0x0000000578787c20 */ /* 0x000fe20008410000 */
[----:B------:R-:W-:Y:S01]  /*6d80*/  UMOV UR34, UR7 ;  /* 0x0000000700227c82 */ /* 0x000fe20008000000 */
[----:B------:R-:W-:Y:S01]  /*6d90*/  FMUL.FTZ R121, R121, UR5 ;  /* 0x0000000579797c20 */ /* 0x000fe20008410000 */
[----:B------:R-:W-:Y:S01]  /*6da0*/  HGMMA.64x96x16.F32 R24, gdesc[UR32].tnspB, R24, gsb0 ;  /* 0x41600000201879f0 */ /* 0x000fe20008000818 */
[----:B------:R-:W-:Y:S01]  /*6db0*/  UIADD3 UR32, UR4, 0x180, URZ ;  /* 0x0000018004207890 */ /* 0x000fe2000fffe03f */
[----:B------:R-:W3:Y:S01]  /*6dc0*/  MUFU.TANH R11, R11 ;  /* 0x0000000b000b7308 */ /* 0x000ee20000002400 */
[----:B------:R-:W-:Y:S01]  /*6dd0*/  UIADD3 UR34, UR7, 0x40, URZ ;  /* 0x0000004007227890 */ /* 0x000fe2000fffe03f */
[----:B-1----:R-:W-:Y:S01]  /*6de0*/  FMNMX.FTZ R131, R7, R5, !PT ;  /* 0x0000000507837209 */ /* 0x002fe20007810000 */
[----:B------:R-:W-:Y:S01]  /*6df0*/  UMOV UR33, 0xc0000010 ;  /* 0xc000001000217882 */ /* 0x000fe20000000000 */
[----:B------:R-:W-:Y:S01]  /*6e00*/  UMOV UR35, 0x80000020 ;  /* 0x8000002000237882 */ /* 0x000fe20000000000 */
        /* <DEDUP_REMOVED lines=79> */
[----:B------:R-:W2:Y:S04]  /*7300*/  S2R R154, SR_TID.X ;  /* 0x00000000009a7919 */ /* 0x000ea80000002100 */
[----:B------:R-:W4:Y:S01]  /*7310*/  MUFU.TANH R113, R113 ;  /* 0x0000007100717308 */ /* 0x000f220000002400 */
[----:B---3--:R-:W-:-:S07]  /*7320*/  FMNMX.FTZ R131, R125, R132, !PT ;  /* 0x000000847d837209 */ /* 0x008fce0007810000 */
[----:B------:R-:W3:Y:S01]  /*7330*/  MUFU.TANH R116, R116 ;  /* 0x0000007400747308 */ /* 0x000ee20000002400 */
[----:B-1----:R-:W-:Y:S01]  /*7340*/  FMNMX.FTZ R132, R112, R131, !PT ;  /* 0x0000008370847209 */ /* 0x002fe20007810000 */
[----:B------:R-:W-:Y:S02]  /*7350*/  WARPGROUP.DEPBAR.LE gsb0, 0x0 ;  /* 0x00008000000079c5 */ /* 0x000fe40000010000 */
[----:B------:R-:W-:-:S04]  /*7360*/  WARPGROUP.ARRIVE ;  /* 0x00000000000079c5 */ /* 0x000fc80000000000 */
[----:B------:R-:W1:Y:S01]  /*7370*/  MUFU.TANH R117, R117 ;  /* 0x0000007500757308 */ /* 0x000e620000002400 */
[----:B----4-:R-:W-:Y:S01]  /*7380*/  FMNMX.FTZ R131, R113, R132, !PT ;  /* 0x0000008471837209 */ /* 0x010fe20007810000 */
[----:B------:R-:W-:Y:S01]  /*7390*/  HGMMA.64x96x16.F32 R24, gdesc[UR32].tnspB, R24, gsb0 ;  /* 0x41600000201879f0 */ /* 0x000fe20008000818 */
[----:B------:R-:W-:Y:S02]  /*73a0*/  UIADD3 UR32, UR4, 0x300, URZ ;  /* 0x0000030004207890 */ /* 0x000fe4000fffe03f */
[----:B------:R-:W-:-:S03]  /*73b0*/  UIADD3 UR34, UR7, 0x80, URZ ;  /* 0x0000008007227890 */ /* 0x000fc6000fffe03f */
[----:B------:R-:W4:Y:S01]  /*73c0*/  MUFU.TANH R104, R104 ;  /* 0x0000006800687308 */ /* 0x000f220000002400 */
[----:B------:R-:W-:Y:S01]  /*73d0*/  UMOV UR33, 0xc0000010 ;  /* 0xc000001000217882 */ /* 0x000fe20000000000 */
[----:B------:R-:W-:Y:S01]  /*73e0*/  UMOV UR35, 0x80000020 ;  /* 0x8000002000237882 */ /* 0x000fe20000000000 */
[----:B---3--:R-:W-:Y:S02]  /*73f0*/  FMNMX.FTZ R132, R116, R131, !PT ;  /* 0x0000008374847209 */ /* 0x008fe40007810000 */
[----:B--2---:R-:W-:Y:S02]  /*7400*/  SHF.R.U32.HI R153, RZ, 0x7, R154 ;  /* 0x00000007ff997819 */ /* 0x004fe4000001169a */
[----:B------:R-:W-:Y:S01]  /*7410*/  ISETP.GE.U32.AND P2, PT, R154, 0x180, PT ;  /* 0x000001809a00780c */ /* 0x000fe20003f46070 */
[----:B------:R-:W2:Y:S01]  /*7420*/  MUFU.TANH R105, R105 ;  /* 0x0000006900697308 */ /* 0x000ea20000002400 */
[----:B-1----:R-:W-:-:S07]  /*7430*/  FMNMX.FTZ R131, R117, R132, !PT ;  /* 0x0000008475837209 */ /* 0x002fce0007810000 */
[----:B------:R-:W1:Y:S01]  /*7440*/  MUFU.TANH R108, R108 ;  /* 0x0000006c006c7308 */ /* 0x000e620000002400 */
[----:B----4-:R-:W-:-:S07]  /*7450*/  FMNMX.FTZ R132, R104, R131, !PT ;  /* 0x0000008368847209 */ /* 0x010fce0007810000 */
        /* <DEDUP_REMOVED lines=19> */
[----:B--2---:R-:W-:Y:S01]  /*7590*/  FMNMX.FTZ R132, R92, R131, !PT ;  /* 0x000000835c847209 */ /* 0x004fe20007810000 */
[----:B------:R-:W-:Y:S02]  /*75a0*/  WARPGROUP.DEPBAR.LE gsb0, 0x0 ;  /* 0x00008000000079c5 */ /* 0x000fe40000010000 */
[----:B------:R-:W-:-:S04]  /*75b0*/  WARPGROUP.ARRIVE ;  /* 0x00000000000079c5 */ /* 0x000fc80000000000 */
[----:B------:R-:W2:Y:S01]  /*75c0*/  MUFU.TANH R81, R81 ;  /* 0x0000005100517308 */ /* 0x000ea20000002400 */
[----:B-1----:R-:W-:Y:S01]  /*75d0*/  FMNMX.FTZ R131, R93, R132, !PT ;  /* 0x000000845d837209 */ /* 0x002fe20007810000 */
[----:B------:R-:W-:Y:S01]  /*75e0*/  HGMMA.64x96x16.F32 R24, gdesc[UR32].tnspB, R24, gsb0 ;  /* 0x41600000201879f0 */ /* 0x000fe20008000818 */
[----:B------:R-:W-:Y:S02]  /*75f0*/  UIADD3 UR32, UR4, 0x480, URZ ;  /* 0x0000048004207890 */ /* 0x000fe4000fffe03f */
[----:B------:R-:W-:Y:S01]  /*7600*/  UIADD3 UR34, UR7, 0xc0, URZ ;  /* 0x000000c007227890 */ /* 0x000fe2000fffe03f */
[----:B------:R-:W-:Y:S01]  /*7610*/  UMOV UR33, 0xc0000010 ;  /* 0xc000001000217882 */ /* 0x000fe20000000000 */
[----:B------:R-:W-:Y:S01]  /*7620*/  UMOV UR35, 0x80000020 ;  /* 0x8000002000237882 */ /* 0x000fe20000000000 */
        /* <DEDUP_REMOVED lines=15> */
[----:B--2---:R-:W-:-:S05]  /*7720*/  FMNMX.FTZ R132, R77, R132, !PT ;  /* 0x000000844d847209 */ /* 0x004fca0007810000 */
[----:B------:R-:W2:Y:S02]  /*7730*/  SHFL.BFLY PT, R131, R132, 0x2, 0x1f ;  /* 0x0c401f0084837f89 */ /* 0x000ea400000e0000 */
[----:B------:R-:W4:Y:S01]  /*7740*/  MUFU.TANH R13, R13 ;  /* 0x0000000d000d7308 */ /* 0x000f220000002400 */
[----:B-1----:R-:W-:-:S07]  /*7750*/  FMNMX.FTZ R135, R9, R6, !PT ;  /* 0x0000000609877209 */ /* 0x002fce0007810000 */
[----:B------:R-:W1:Y:S01]  /*7760*/  MUFU.TANH R14, R14 ;  /* 0x0000000e000e7308 */ /* 0x000e620000002400 */
[----:B---3--:R-:W-:-:S07]  /*7770*/  FMNMX.FTZ R136, R10, R135, !PT ;  /* 0x000000870a887209 */ /* 0x008fce0007810000 */
[----:B------:R-:W3:Y:S01]  /*7780*/  MUFU.TANH R21, R21 ;  /* 0x0000001500157308 */ /* 0x000ee20000002400 */
[----:B--2---:R-:W-:Y:S01]  /*7790*/  FMNMX.FTZ R133, R132, R131, !PT ;  /* 0x0000008384857209 */ /* 0x004fe20007810000 */
[----:B------:R-:W-:Y:S01]  /*77a0*/  FMUL.FTZ R131, R74, UR5 ;  /* 0x000000054a837c20 */ /* 0x000fe20008410000 */
[----:B------:R-:W-:Y:S01]  /*77b0*/  FMUL.FTZ R132, R75, UR5 ;  /* 0x000000054b847c20 */ /* 0x000fe20008410000 */
[----:B------:R-:W2:Y:S04]  /*77c0*/  LDC R74, c[0x0][0x988] ;  /* 0x00026200ff4a7b82 */ /* 0x000ea80000000800 */
[----:B------:R-:W5:Y:S01]  /*77d0*/  MUFU.TANH R22, R22 ;  /* 0x0000001600167308 */ /* 0x000f620000002400 */
[----:B------:R-:W4:Y:S01]  /*77e0*/  SHFL.BFLY PT, R134, R133, 0x1, 0x1f ;  /* 0x0c201f0085867f89 */ /* 0x000f2200000e0000 */
[----:B------:R-:W-:-:S02]  /*77f0*/  WARPGROUP.DEPBAR.LE gsb0, 0x0 ;  /* 0x00008000000079c5 */ /* 0x000fc40000010000 */
[----:B------:R-:W-:-:S04]  /*7800*/  WARPGROUP.ARRIVE ;  /* 0x00000000000079c5 */ /* 0x000fc80000000000 */
[----:B------:R-:W5:Y:S02]  /*7810*/  MUFU.TANH R129, R129 ;  /* 0x0000008100817308 */ /* 0x000f640000002400 */
[----:B------:R-:W-:Y:S01]  /*7820*/  HGMMA.64x96x16.F32 R24, gdesc[UR32].tnspB, R24, gsb0 ;  /* 0x41600000201879f0 */ /* 0x000fe20008000818 */
[----:B------:R-:W-:Y:S02]  /*7830*/  UIADD3 UR32, UR4, 0x600, URZ ;  /* 0x0000060004207890 */ /* 0x000fe4000fffe03f */
[----:B------:R-:W-:-:S03]  /*7840*/  UIADD3 UR34, UR7, 0x100, URZ ;  /* 0x0000010007227890 */ /* 0x000fc6000fffe03f */
[----:B------:R-:W5:Y:S01]  /*7850*/  MUFU.TANH R130, R130 ;  /* 0x0000008200827308 */ /* 0x000f620000002400 */
[----:B------:R-:W-:Y:S01]  /*7860*/  UMOV UR33, 0xc0000010 ;  /* 0xc000001000217882 */ /* 0x000fe20000000000 */
[----:B------:R-:W-:Y:S01]  /*7870*/  UMOV UR35, 0x80000020 ;  /* 0x8000002000237882 */ /* 0x000fe20000000000 */
[----:B----4-:R-:W-:-:S05]  /*7880*/  FMNMX.FTZ R75, R133, R134, !PT ;  /* 0x00000086854b7209 */ /* 0x010fca0007810000 */
[----:B------:R-:W4:Y:S01]  /*7890*/  MUFU.TANH R122, R122 ;  /* 0x0000007a007a7308 */ /* 0x000f220000002400 */
[C---:B--2---:R-:W-:Y:S01]  /*78a0*/  FMUL.FTZ R133, R75.reuse, R74 ;  /* 0x0000004a4b857220 */ /* 0x044fe20000410000 */
[----:B------:R-:W-:-:S03]  /*78b0*/  FADD.FTZ R5, -R75, R5 ;  /* 0x000000054b057221 */ /* 0x000fc60000010100 */
[-CC-:B------:R-:W-:Y:S01]  /*78c0*/  FFMA.FTZ R134, R12, R74.reuse, -R133.reuse ;  /* 0x0000004a0c867223 */ /* 0x180fe20000010885 */
[-CC-:B------:R-:W-:Y:S01]  /*78d0*/  FFMA.FTZ R12, R15, R74.reuse, -R133.reuse ;  /* 0x0000004a0f0c7223 */ /* 0x180fe20000010885 */
[-CC-:B------:R-:W-:Y:S01]  /*78e0*/  FFMA.FTZ R15, R20, R74.reuse, -R133.reuse ;  /* 0x0000004a140f7223 */ /* 0x180fe20000010885 */
[--C-:B------:R-:W-:Y:S01]  /*78f0*/  FFMA.FTZ R20, R23, R74, -R133.reuse ;  /* 0x0000004a17147223 */ /* 0x100fe20000010885 */
[----:B------:R-:W-:Y:S01]  /*7900*/  FMNMX.FTZ R23, R13, R136, !PT ;  /* 0x000000880d177209 */ /* 0x000fe20007810000 */
[-CC-:B------:R-:W-:Y:S01]  /*7910*/  FFMA.FTZ R136, R128, R74.reuse, -R133.reuse ;  /* 0x0000004a80887223 */ /* 0x180fe20000010885 */
[----:B------:R-:W2:Y:S01]  /*7920*/  MUFU.TANH R123, R123 ;  /* 0x0000007b007b7308 */ /* 0x000ea20000002400 */
[-CC-:B------:R-:W-:Y:S01]  /*7930*/  FFMA.FTZ R7, R7, R74.reuse, -R133.reuse ;  /* 0x0000004a07077223 */ /* 0x180fe20000010885 */
[----:B-1----:R-:W-:Y:S01]  /*7940*/  FMNMX.FTZ R128, R14, R23, !PT ;  /* 0x000000170e807209 */ /* 0x002fe20007810000 */
[-CC-:B------:R-:W-:Y:S01]  /*7950*/  FFMA.FTZ R8, R8, R74.reuse, -R133.reuse ;  /* 0x0000004a08087223 */ /* 0x180fe20000010885 */
[-CC-:B------:R-:W-:Y:S01]  /*7960*/  FFMA.FTZ R11, R11, R74.reuse, -R133.reuse ;  /* 0x0000004a0b0b7223 */ /* 0x180fe20000010885 */
[--C-:B------:R-:W-:Y:S01]  /*7970*/  FFMA.FTZ R120, R120, R74, -R133.reuse ;  /* 0x0000004a78787223 */ /* 0x100fe20000010885 */
[----:B---3--:R-:W-:Y:S01]  /*7980*/  FMNMX.FTZ R135, R21, R128, !PT ;  /* 0x0000008015877209 */ /* 0x008fe20007810000 */
[-CC-:B------:R-:W-:Y:S01]  /*7990*/  FFMA.FTZ R121, R121, R74.reuse, -R133.reuse ;  /* 0x0000004a79797223 */ /* 0x180fe20000010885 */
[----:B------:R-:W1:Y:S01]  /*79a0*/  MUFU.TANH R126, R126 ;  /* 0x0000007e007e7308 */ /* 0x000e620000002400 */
[-CC-:B------:R-:W-:Y:S01]  /*79b0*/  FFMA.FTZ R124, R124, R74.reuse, -R133.reuse ;  /* 0x0000004a7c7c7223 */ /* 0x180fe20000010885 */
[----:B-----5:R-:W-:Y:S01]  /*79c0*/  FMNMX.FTZ R128, R22, R135, !PT ;  /* 0x0000008716807209 */ /* 0x020fe20007810000 */
[-CC-:B------:R-:W-:Y:S01]  /*79d0*/  FFMA.FTZ R125, R125, R74.reuse, -R133.reuse ;  /* 0x0000004a7d7d7223 */ /* 0x180fe20000010885 */
[-CC-:B------:R-:W-:Y:S01]  /*79e0*/  FFMA.FTZ R112, R112, R74.reuse, -R133.reuse ;  /* 0x0000004a70707223 */ /* 0x180fe20000010885 */
[--C-:B------:R-:W-:Y:S01]  /*79f0*/  FFMA.FTZ R113, R113, R74, -R133.reuse ;  /* 0x0000004a71717223 */ /* 0x100fe20000010885 */
[----:B------:R-:W-:Y:S01]  /*7a00*/  FMNMX.FTZ R135, R129, R128, !PT ;  /* 0x0000008081877209 */ /* 0x000fe20007810000 */
[-CC-:B------:R-:W-:Y:S01]  /*7a10*/  FFMA.FTZ R116, R116, R74.reuse, -R133.reuse ;  /* 0x0000004a74747223 */ /* 0x180fe20000010885 */
[----:B------:R-:W3:Y:S01]  /*7a20*/  MUFU.TANH R127, R127 ;  /* 0x0000007f007f7308 */ /* 0x000ee20000002400 */
[-CC-:B------:R-:W-:Y:S01]  /*7a30*/  FFMA.FTZ R117, R117, R74.reuse, -R133.reuse ;  /* 0x0000004a75757223 */ /* 0x180fe20000010885 */
[----:B------:R-:W-:Y:S01]  /*7a40*/  FMNMX.FTZ R135, R130, R135, !PT ;  /* 0x0000008782877209 */ /* 0x000fe20007810000 */
[-CC-:B------:R-:W-:Y:S01]  /*7a50*/  FFMA.FTZ R104, R104, R74.reuse, -R133.reuse ;  /* 0x0000004a68687223 */ /* 0x180fe20000010885 */
[-CC-:B------:R-:W-:Y:S01]  /*7a60*/  FFMA.FTZ R105, R105, R74.reuse, -R133.reuse ;  /* 0x0000004a69697223 */ /* 0x180fe20000010885 */
[-CC-:B------:R-:W-:Y:S01]  /*7a70*/  FFMA.FTZ R108, R108, R74.reuse, -R133.reuse ;  /* 0x0000004a6c6c7223 */ /* 0x180fe20000010885 */
[----:B----4-:R-:W-:Y:S01]  /*7a80*/  FMNMX.FTZ R128, R122, R135, !PT ;  /* 0x000000877a807209 */ /* 0x010fe20007810000 */
[-CC-:B------:R-:W-:Y:S01]  /*7a90*/  FFMA.FTZ R109, R109, R74.reuse, -R133.reuse ;  /* 0x0000004a6d6d7223 */ /* 0x180fe20000010885 */
[----:B------:R-:W4:Y:S01]  /*7aa0*/  MUFU.TANH R114, R114 ;  /* 0x0000007200727308 */ /* 0x000f220000002400 */
[--C-:B------:R-:W-:Y:S01]  /*7ab0*/  FFMA.FTZ R96, R96, R74, -R133.reuse ;  /* 0x0000004a60607223 */ /* 0x100fe20000010885 */
[----:B--2---:R-:W-:Y:S01]  /*7ac0*/  FMNMX.FTZ R135, R123, R128, !PT ;  /* 0x000000807b877209 */ /* 0x004fe20007810000 */
[-CC-:B------:R-:W-:Y:S01]  /*7ad0*/  FFMA.FTZ R97, R97, R74.reuse, -R133.reuse ;  /* 0x0000004a61617223 */ /* 0x180fe20000010885 */
[-CC-:B------:R-:W-:Y:S01]  /*7ae0*/  FFMA.FTZ R100, R100, R74.reuse, -R133.reuse ;  /* 0x0000004a64647223 */ /* 0x180fe20000010885 */
[-CC-:B------:R-:W-:Y:S01]  /*7af0*/  FFMA.FTZ R101, R101, R74.reuse, -R133.reuse ;  /* 0x0000004a65657223 */ /* 0x180fe20000010885 */
[----:B-1----:R-:W-:Y:S01]  /*7b00*/  FMNMX.FTZ R128, R126, R135, !PT ;  /* 0x000000877e807209 */ /* 0x002fe20007810000 */
[-CC-:B------:R-:W-:Y:S01]  /*7b10*/  FFMA.FTZ R88, R88, R74.reuse, -R133.reuse ;  /* 0x0000004a58587223 */ /* 0x180fe20000010885 */
[----:B------:R-:W1:Y:S01]  /*7b20*/  MUFU.TANH R115, R115 ;  /* 0x0000007300737308 */ /* 0x000e620000002400 */
[--C-:B------:R-:W-:Y:S01]  /*7b30*/  FFMA.FTZ R89, R89, R74, -R133.reuse ;  /* 0x0000004a59597223 */ /* 0x100fe20000010885 */
[----:B---3--:R-:W-:Y:S01]  /*7b40*/  FMNMX.FTZ R135, R127, R128, !PT ;  /* 0x000000807f877209 */ /* 0x008fe20007810000 */
[-CC-:B------:R-:W-:Y:S01]  /*7b50*/  FFMA.FTZ R92, R92, R74.reuse, -R133.reuse ;  /* 0x0000004a5c5c7223 */ /* 0x180fe20000010885 */
[-CC-:B------:R-:W-:Y:S01]  /*7b60*/  FFMA.FTZ R93, R93, R74.reuse, -R133.reuse ;  /* 0x0000004a5d5d7223 */ /* 0x180fe20000010885 */
[-CC-:B------:R-:W-:Y:S01]  /*7b70*/  FFMA.FTZ R80, R80, R74.reuse, -R133.reuse ;  /* 0x0000004a50507223 */ /* 0x180fe20000010885 */
[-CC-:B------:R-:W-:Y:S01]  /*7b80*/  FFMA.FTZ R81, R81, R74.reuse, -R133.reuse ;  /* 0x0000004a51517223 */ /* 0x180fe20000010885 */
[-CC-:B------:R-:W-:Y:S01]  /*7b90*/  FFMA.FTZ R84, R84, R74.reuse, -R133.reuse ;  /* 0x0000004a54547223 */ /* 0x180fe20000010885 */
[----:B------:R-:W2:Y:S01]  /*7ba0*/  MUFU.TANH R118, R118 ;  /* 0x0000007600767308 */ /* 0x000ea20000002400 */
[----:B----4-:R-:W-:Y:S01]  /*7bb0*/  FMNMX.FTZ R128, R114, R135, !PT ;  /* 0x0000008772807209 */ /* 0x010fe20007810000 */
[-CC-:B------:R-:W-:Y:S01]  /*7bc0*/  FFMA.FTZ R85, R85, R74.reuse, -R133.reuse ;  /* 0x0000004a55557223 */ /* 0x180fe20000010885 */
[-CC-:B------:R-:W-:Y:S01]  /*7bd0*/  FFMA.FTZ R72, R72, R74.reuse, -R133.reuse ;  /* 0x0000004a48487223 */ /* 0x180fe20000010885 */
[-C--:B------:R-:W-:Y:S01]  /*7be0*/  FFMA.FTZ R76, R76, R74.reuse, -R133 ;  /* 0x0000004a4c4c7223 */ /* 0x080fe20000010885 */
[----:B------:R-:W-:-:S03]  /*7bf0*/  FMUL.FTZ R5, R5, R74 ;  /* 0x0000004a05057220 */ /* 0x000fc60000410000 */
        /* <DEDUP_REMOVED lines=8> */
[----:B------:R-:W-:Y:S02]  /*7c80*/  WARPGROUP.DEPBAR.LE gsb0, 0x0 ;  /* 0x00008000000079c5 */ /* 0x000fe40000010000 */
[----:B------:R-:W-:-:S04]  /*7c90*/  WARPGROUP.ARRIVE ;  /* 0x00000000000079c5 */ /* 0x000fc80000000000 */
[----:B------:R-:W1:Y:S01]  /*7ca0*/  MUFU.TANH R111, R111 ;  /* 0x0000006f006f7308 */ /* 0x000e620000002400 */
[----:B--2---:R-:W-:Y:S01]  /*7cb0*/  FMNMX.FTZ R135, R107, R128, !PT ;  /* 0x000000806b877209 */ /* 0x004fe20007810000 */
[----:B------:R-:W-:Y:S01]  /*7cc0*/  HGMMA.64x96x16.F32 R24, gdesc[UR32].tnspB, R24, gsb0 ;  /* 0x41600000201879f0 */ /* 0x000fe20008000818 */
[----:B------:R-:W-:Y:S02]  /*7cd0*/  UIADD3 UR32, UR4, 0x780, URZ ;  /* 0x0000078004207890 */ /* 0x000fe4000fffe03f */
[----:B------:R-:W-:Y:S01]  /*7ce0*/  UIADD3 UR34, UR7, 0x140, URZ ;  /* 0x0000014007227890 */ /* 0x000fe2000fffe03f */
[----:B------:R-:W-:Y:S01]  /*7cf0*/  UMOV UR33, 0xc0000010 ;  /* 0xc000001000217882 */ /* 0x000fe20000000000 */
[----:B------:R-:W-:Y:S01]  /*7d00*/  UMOV UR35, 0x80000020 ;  /* 0x8000002000237882 */ /* 0x000fe20000000000 */
[----:B------:R-:W2:Y:S01]  /*7d10*/  MUFU.TANH R98, R98 ;  /* 0x0000006200627308 */ /* 0x000ea20000002400 */
[----:B---3--:R-:W-:-:S04]  /*7d20*/  FMNMX.FTZ R128, R110, R135, !PT ;  /* 0x000000876e807209 */ /* 0x008fc80007810000 */
[----:B-1----:R-:W-:-:S03]  /*7d30*/  FMNMX.FTZ R135, R111, R128, !PT ;  /* 0x000000806f877209 */ /* 0x002fc60007810000 */
[----:B------:R-:W1:Y:S08]  /*7d40*/  MUFU.TANH R99, R99 ;  /* 0x0000006300637308 */ /* 0x000e700000002400 */
        /* <DEDUP_REMOVED lines=26> */
[----:B---3--:R-:W-:Y:S01]  /*7ef0*/  FMNMX.FTZ R128, R87, R128, !PT ;  /* 0x0000008057807209 */ /* 0x008fe20007810000 */
[----:B------:R-:W-:Y:S02]  /*7f00*/  UIADD3 UR34, UR7, 0x180, URZ ;  /* 0x0000018007227890 */ /* 0x000fe4000fffe03f */
[----:B------:R-:W1:Y:S01]  /*7f10*/  MUFU.TANH R132, R132 ;  /* 0x0000008400847308 */ /* 0x000e620000002400 */
[----:B------:R-:W-:Y:S01]  /*7f20*/  UMOV UR33, 0xc0000010 ;  /* 0xc000001000217882 */ /* 0x000fe20000000000 */
[----:B------:R-:W-:-:S06]  /*7f30*/  UMOV UR35, 0x80000020 ;  /* 0x8000002000237882 */ /* 0x000fcc0000000000 */
[----:B------:R-:W3:Y:S01]  /*7f40*/  MUFU.TANH R78, R78 ;  /* 0x0000004e004e7308 */ /* 0x000ee20000002400 */
[----:B--2---:R-:W-:-:S07]  /*7f50*/  FMNMX.FTZ R135, R131, R128, !PT ;  /* 0x0000008083877209 */ /* 0x004fce0007810000 */
[----:B------:R-:W2:Y:S01]  /*7f60*/  MUFU.TANH R79, R79 ;  /* 0x0000004f004f7308 */ /* 0x000ea20000002400 */
[----:B-1----:R-:W-:-:S07]  /*7f70*/  FMNMX.FTZ R135, R132, R135, !PT ;  /* 0x0000008784877209 */ /* 0x002fce0007810000 */
[----:B------:R1:W-:Y:S01]  /*7f80*/  MUFU.EX2 R23, R136 ;  /* 0x0000008800177308 */ /* 0x0003e20000000800 */
[----:B---3--:R-:W-:-:S07]  /*7f90*/  FMNMX.FTZ R128, R78, R135, !PT ;  /* 0x000000874e807209 */ /* 0x008fce0007810000 */
[----:B------:R-:W-:Y:S01]  /*7fa0*/  MUFU.EX2 R5, R5 ;  /* 0x0000000500057308 */ /* 0x000fe20000000800 */
[----:B--2---:R-:W-:-:S05]  /*7fb0*/  FMNMX.FTZ R128, R79, R128, !PT ;  /* 0x000000804f807209 */ /* 0x004fca0007810000 */
[----:B------:R-:W2:Y:S02]  /*7fc0*/  SHFL.BFLY PT, R135, R128, 0x2, 0x1f ;  /* 0x0c401f0080877f89 */ /* 0x000ea400000e0000 */
[----:B------:R-:W-:Y:S08]  /*7fd0*/  MUFU.EX2 R7, R7 ;  /* 0x0000000700077308 */ /* 0x000ff00000000800 */
[----:B------:R-:W-:Y:S08]  /*7fe0*/  MUFU.EX2 R8, R8 ;  /* 0x0000000800087308 */ /* 0x000ff00000000800 */
[----:B------:R-:W-:Y:S01]  /*7ff0*/  MUFU.EX2 R11, R11 ;  /* 0x0000000b000b7308 */ /* 0x000fe20000000800 */
[----:B--2---:R-:W-:Y:S01]  /*8000*/  FMNMX.FTZ R135, R128, R135, !PT ;  /* 0x0000008780877209 */ /* 0x004fe20007810000 */
[----:B------:R-:W-:-:S06]  /*8010*/  FFMA.FTZ R128, R73, R74, -R133 ;  /* 0x0000004a49807223 */ /* 0x000fcc0000010885 */
[----:B------:R-:W-:Y:S01]  /*8020*/  MUFU.EX2 R134, R134 ;  /* 0x0000008600867308 */ /* 0x000fe20000000800 */
[----:B-1----:R-:W1:Y:S07]  /*8030*/  SHFL.BFLY PT, R136, R135, 0x1, 0x1f ;  /* 0x0c201f0087887f89 */ /* 0x002e6e00000e0000 */
[----:B------:R-:W-:Y:S08]  /*8040*/  MUFU.EX2 R12, R12 ;  /* 0x0000000c000c7308 */ /* 0x000ff00000000800 */
[----:B------:R-:W-:Y:S08]  /*8050*/  MUFU.EX2 R15, R15 ;  /* 0x0000000f000f7308 */ /* 0x000ff00000000800 */
[----:B------:R-:W-:Y:S01]  /*8060*/  MUFU.EX2 R20, R20 ;  /* 0x0000001400147308 */ /* 0x000fe20000000800 */
[----:B-1----:R-:W-:Y:S01]  /*8070*/  FMNMX.FTZ R73, R135, R136, !PT ;  /* 0x0000008887497209 */ /* 0x002fe20007810000 */
[----:B------:R-:W-:-:S04]  /*8080*/  FFMA.FTZ R136, R77, R74, -R133 ;  /* 0x0000004a4d887223 */ /* 0x000fc80000010885 */
[CC--:B------:R-:W-:Y:S01]  /*8090*/  FMUL.FTZ R133, R73.reuse, R74.reuse ;  /* 0x0000004a49857220 */ /* 0x0c0fe20000410000 */
[----:B------:R-:W-:Y:S01]  /*80a0*/  FADD.FTZ R77, -R73, R6 ;  /* 0x00000006494d7221 */ /* 0x000fe20000010100 */
[----:B------:R-:W-:Y:S02]  /*80b0*/  WARPGROUP.DEPBAR.LE gsb0, 0x0 ;  /* 0x00008000000079c5 */ /* 0x000fe40000010000 */
[----:B------:R-:W-:Y:S01]  /*80c0*/  WARPGROUP.ARRIVE ;  /* 0x00000000000079c5 */ /* 0x000fe20000000000 */
[-CC-:B------:R-:W-:Y:S01]  /*80d0*/  FFMA.FTZ R137, R22, R74.reuse, -R133.reuse ;  /* 0x0000004a16897223 */ /* 0x180fe20000010885 */
[-C--:B------:R-:W-:Y:S01]  /*80e0*/  FMUL.FTZ R77, R77, R74.reuse ;  /* 0x0000004a4d4d7220 */ /* 0x080fe20000410000 */
[-CC-:B------:R-:W-:Y:S01]  /*80f0*/  FFMA.FTZ R9, R9, R74.reuse, -R133.reuse ;  /* 0x0000004a09097223 */ /* 0x180fe20000010885 */
[-CC-:B------:R-:W-:Y:S01]  /*8100*/  FFMA.FTZ R22, R114, R74.reuse, -R133.reuse ;  /* 0x0000004a72167223 */ /* 0x180fe20000010885 */
[-CC-:B------:R-:W-:Y:S01]  /*8110*/  FFMA.FTZ R114, R115, R74.reuse, -R133.reuse ;  /* 0x0000004a73727223 */ /* 0x180fe20000010885 */
[----:B------:R-:W-:Y:S01]  /*8120*/  HGMMA.64x96x16.F32 R24, gdesc[UR32].tnspB, R24, gsb0 ;  /* 0x41600000201879f0 */ /* 0x000fe20008000818 */
[----:B------:R-:W-:Y:S01]  /*8130*/  UIADD3 UR32, UR4, 0xa80, URZ ;  /* 0x00000a8004207890 */ /* 0x000fe2000fffe03f */
[-CC-:B------:R-:W-:Y:S01]  /*8140*/  FFMA.FTZ R115, R118, R74.reuse, -R133.reuse ;  /* 0x0000004a76737223 */ /* 0x180fe20000010885 */
[----:B------:R-:W-:Y:S01]  /*8150*/  UIADD3 UR34, UR7, 0x1c0, URZ ;  /* 0x000001c007227890 */ /* 0x000fe2000fffe03f */
[-CC-:B------:R-:W-:Y:S01]  /*8160*/  FFMA.FTZ R135, R10, R74.reuse, -R133.reuse ;  /* 0x0000004a0a877223 */ /* 0x180fe20000010885 */
[----:B------:R-:W-:Y:S01]  /*8170*/  UMOV UR33, 0xc0000010 ;  /* 0xc000001000217882 */ /* 0x000fe20000000000 */
[----:B------:R-:W-:Y:S01]  /*8180*/  UMOV UR35, 0x80000020 ;  /* 0x8000002000237882 */ /* 0x000fe20000000000 */
[-CC-:B------:R-:W-:Y:S01]  /*8190*/  FFMA.FTZ R118, R119, R74.reuse, -R133.reuse ;  /* 0x0000004a77767223 */ /* 0x180fe20000010885 */
[----:B------:R-:W-:Y:S01]  /*81a0*/  FFMA.FTZ R10, R13, R74, -R133 ;  /* 0x0000004a0d0a7223 */ /* 0x000fe20000010885 */
[----:B------:R-:W-:-:S02]  /*81b0*/  IMAD.U32 R119, RZ, RZ, UR38 ;  /* 0x00000026ff777e24 */ /* 0x000fc4000f8e00ff */
[-CC-:B------:R-:W-:Y:S01]  /*81c0*/  FFMA.FTZ R13, R21, R74.reuse, -R133.reuse ;  /* 0x0000004a150d7223 */ /* 0x180fe20000010885 */
[----:B------:R-:W-:Y:S01]  /*81d0*/  MUFU.EX2 R77, R77 ;  /* 0x0000004d004d7308 */ /* 0x000fe20000000800 */
[-CC-:B------:R-:W-:Y:S01]  /*81e0*/  FFMA.FTZ R21, R106, R74.reuse, -R133.reuse ;  /* 0x0000004a6a157223 */ /* 0x180fe20000010885 */
[-CC-:B------:R-:W-:Y:S01]  /*81f0*/  FFMA.FTZ R106, R107, R74.reuse, -R133.reuse ;  /* 0x0000004a6b6a7223 */ /* 0x180fe20000010885 */
[-CC-:B------:R-:W-:Y:S01]  /*8200*/  FFMA.FTZ R107, R110, R74.reuse, -R133.reuse ;  /* 0x0000004a6e6b7223 */ /* 0x180fe20000010885 */
[----:B------:R-:W-:Y:S01]  /*8210*/  @!P1 LEA R110, R119, UR39, 0x3 ;  /* 0x00000027776e9c11 */ /* 0x000fe2000f8e18ff */
[-CC-:B------:R-:W-:Y:S01]  /*8220*/  FFMA.FTZ R14, R14, R74.reuse, -R133.reuse ;  /* 0x0000004a0e0e7223 */ /* 0x180fe20000010885 */
[-CC-:B------:R-:W-:Y:S01]  /*8230*/  FFMA.FTZ R119, R111, R74.reuse, -R133.reuse ;  /* 0x0000004a6f777223 */ /* 0x180fe20000010885 */
[-CC-:B------:R-:W-:Y:S01]  /*8240*/  FFMA.FTZ R129, R129, R74.reuse, -R133.reuse ;  /* 0x0000004a81817223 */ /* 0x180fe20000010885 */
[----:B------:R-:W1:Y:S01]  /*8250*/  MUFU.EX2 R9, R9 ;  /* 0x0000000900097308 */ /* 0x000e620000000800 */
[----:B------:R-:W-:Y:S01]  /*8260*/  @!P1 IADD3 R110, R110, 0x31c40, RZ ;  /* 0x00031c406e6e9810 */ /* 0x000fe20007ffe0ff */
[-CC-:B------:R-:W-:Y:S01]  /*8270*/  FFMA.FTZ R130, R130, R74.reuse, -R133.reuse ;  /* 0x0000004a82827223 */ /* 0x180fe20000010885 */
[-CC-:B------:R-:W-:Y:S01]  /*8280*/  FFMA.FTZ R98, R98, R74.reuse, -R133.reuse ;  /* 0x0000004a62627223 */ /* 0x180fe20000010885 */
[-CC-:B------:R-:W-:Y:S01]  /*8290*/  FFMA.FTZ R122, R122, R74.reuse, -R133.reuse ;  /* 0x0000004a7a7a7223 */ /* 0x180fe20000010885 */
[----:B------:R-:W-:Y:S01]  /*82a0*/  @!P1 PRMT R111, RZ, 0x654, R110 ;  /* 0x00000654ff6f9816 */ /* 0x000fe2000000006e */
[-CC-:B------:R-:W-:Y:S01]  /*82b0*/  FFMA.FTZ R138, R123, R74.reuse, -R133.reuse ;  /* 0x0000004a7b8a7223 */ /* 0x180fe20000010885 */
[-CC-:B------:R-:W-:Y:S01]  /*82c0*/  FFMA.FTZ R123, R126, R74.reuse, -R133.reuse ;  /* 0x0000004a7e7b7223 */ /* 0x180fe20000010885 */
[----:B------:R-:W-:Y:S01]  /*82d0*/  MUFU.EX2 R6, R136 ;  /* 0x0000008800067308 */ /* 0x000fe20000000800 */
[-CC-:B------:R-:W-:Y:S01]  /*82e0*/  FFMA.FTZ R126, R127, R74.reuse, -R133.reuse ;  /* 0x0000004a7f7e7223 */ /* 0x180fe20000010885 */
[----:B------:R-:W-:Y:S01]  /*82f0*/  FFMA.FTZ R103, R103, R74, -R133 ;  /* 0x0000004a67677223 */ /* 0x000fe20000010885 */
[----:B------:R-:W-:-:S02]  /*8300*/  IMAD.U32 R127, RZ, RZ, UR6 ;  /* 0x00000006ff7f7e24 */ /* 0x000fc4000f8e00ff */
[-CC-:B------:R-:W-:Y:S01]  /*8310*/  FFMA.FTZ R95, R95, R74.reuse, -R133.reuse ;  /* 0x0000004a5f5f7223 */ /* 0x180fe20000010885 */
[-CC-:B------:R-:W-:Y:S01]  /*8320*/  FFMA.FTZ R83, R83, R74.reuse, -R133.reuse ;  /* 0x0000004a53537223 */ /* 0x180fe20000010885 */
[-CC-:B------:R-:W-:Y:S01]  /*8330*/  FFMA.FTZ R86, R86, R74.reuse, -R133.reuse ;  /* 0x0000004a56567223 */ /* 0x180fe20000010885 */
[----:B------:R-:W-:Y:S01]  /*8340*/  FFMA.FTZ R87, R87, R74, -R133 ;  /* 0x0000004a57577223 */ /* 0x000fe20000010885 */
[----:B------:R2:W-:Y:S01]  /*8350*/  MUFU.EX2 R136, R10 ;  /* 0x0000000a00887308 */ /* 0x0005e20000000800 */
[----:B-1----:R-:W-:Y:S01]  /*8360*/  FFMA.FTZ R140, R77, R4, R9 ;  /* 0x000000044d8c7223 */ /* 0x002fe20000010009 */
[-CC-:B------:R-:W-:Y:S01]  /*8370*/  FFMA.FTZ R4, R99, R74.reuse, -R133.reuse ;  /* 0x0000004a63047223 */ /* 0x180fe20000010885 */
[----:B------:R-:W-:Y:S01]  /*8380*/  @!P1 LEA R127, R127, UR39, 0x3 ;  /* 0x000000277f7f9c11 */ /* 0x000fe2000f8e18ff */
[-CC-:B------:R-:W-:Y:S01]  /*8390*/  FFMA.FTZ R131, R131, R74.reuse, -R133.reuse ;  /* 0x0000004a83837223 */ /* 0x180fe20000010885 */
[-CC-:B------:R-:W-:Y:S01]  /*83a0*/  FFMA.FTZ R78, R78, R74.reuse, -R133.reuse ;  /* 0x0000004a4e4e7223 */ /* 0x180fe20000010885 */
[-CC-:B------:R-:W-:Y:S01]  /*83b0*/  FFMA.FTZ R79, R79, R74.reuse, -R133.reuse ;  /* 0x0000004a4f4f7223 */ /* 0x180fe20000010885 */
[----:B------:R-:W-:Y:S01]  /*83c0*/  FFMA.FTZ R132, R132, R74, -R133 ;  /* 0x0000004a84847223 */ /* 0x000fe20000010885 */
[----:B------:R-:W1:Y:S01]  /*83d0*/  MUFU.EX2 R135, R135 ;  /* 0x0000008700877308 */ /* 0x000e620000000800 */
[----:B--2---:R-:W-:Y:S01]  /*83e0*/  VIADD R10, R153, 0x9 ;  /* 0x00000009990a7836 */ /* 0x004fe20000000000 */
[----:B------:R-:W-:Y:S01]  /*83f0*/  UMOV UR6, UR38 ;  /* 0x0000002600067c82 */ /* 0x000fe20008000000 */
[----:B------:R-:W-:-:S03]  /*8400*/  @!P1 VIADD R127, R127, 0x31c60 ;  /* 0x00031c607f7f9836 */ /* 0x000fc60000000000 */
[----:B------:R-:W-:Y:S02]  /*8410*/  SEL R10, R10, 0x9, !P2 ;  /* 0x000000090a0a7807 */ /* 0x000fe40005000000 */
[----:B------:R-:W2:Y:S01]  /*8420*/  MUFU.EX2 R14, R14 ;  /* 0x0000000e000e7308 */ /* 0x000ea20000000800 */
[----:B------:R-:W-:Y:S02]  /*8430*/  @!P1 PRMT R127, RZ, 0x654, R127 ;  /* 0x00000654ff7f9816 */ /* 0x000fe4000000007f */
[C---:B------:R-:W-:Y:S01]  /*8440*/  ISETP.GT.AND P2, PT, R3.reuse, RZ, PT ;  /* 0x000000ff0300720c */ /* 0x040fe20003f44270 */
[----:B------:R-:W-:-:S04]  /*8450*/  VIADD R3, R3, 0xffffffff ;  /* 0xffffffff03037836 */ /* 0x000fc80000000000 */
[----:B------:R-:W3:Y:S01]  /*8460*/  MUFU.EX2 R13, R13 ;  /* 0x0000000d000d7308 */ /* 0x000ee20000000800 */
[C---:B-1----:R-:W-:Y:S01]  /*8470*/  FADD.FTZ R99, R135.reuse, R140 ;  /* 0x0000008c87637221 */ /* 0x042fe20000010000 */
[----:B------:R-:W-:-:S06]  /*8480*/  F2FP.F16.F32.PACK_AB R9, R135, R9 ;  /* 0x000000098709723e */ /* 0x000fcc00000000ff */
[----:B------:R-:W1:Y:S08]  /*8490*/  MUFU.EX2 R137, R137 ;  /* 0x0000008900897308 */ /* 0x000e700000000800 */
[----:B------:R-:W4:Y:S08]  /*84a0*/  MUFU.EX2 R129, R129 ;  /* 0x0000008100817308 */ /* 0x000f300000000800 */
[----:B------:R-:W5:Y:S08]  /*84b0*/  MUFU.EX2 R130, R130 ;  /* 0x0000008200827308 */ /* 0x000f700000000800 */
[----:B------:R-:W5:Y:S08]  /*84c0*/  MUFU.EX2 R120, R120 ;  /* 0x0000007800787308 */ /* 0x000f700000000800 */
[----:B------:R-:W5:Y:S01]  /*84d0*/  MUFU.EX2 R122, R122 ;  /* 0x0000007a007a7308 */ /* 0x000f620000000800 */
[----:B------:R-:W-:-:S02]  /*84e0*/  WARPGROUP.DEPBAR.LE gsb0, 0x0 ;  /* 0x00008000000079c5 */ /* 0x000fc40000010000 */
[----:B------:R-:W-:-:S05]  /*84f0*/  WARPGROUP.ARRIVE ;  /* 0x00000000000079c5 */ /* 0x000fca0000000000 */
[----:B------:R-:W5:Y:S01]  /*8500*/  MUFU.EX2 R121, R121 ;  /* 0x0000007900797308 */ /* 0x000f620000000800 */
[----:B------:R-:W-:Y:S01]  /*8510*/  HGMMA.64x96x16.F32 R24, gdesc[UR32].tnspB, R24, gsb0 ;  /* 0x41600000201879f0 */ /* 0x000fe20008000818 */
[----:B------:R-:W-:Y:S02]  /*8520*/  UIADD3 UR32, UR4, 0xc00, URZ ;  /* 0x00000c0004207890 */ /* 0x000fe4000fffe03f */
[----:B------:R-:W-:Y:S01]  /*8530*/  UIADD3 UR34, UR7, 0x200, URZ ;  /* 0x0000020007227890 */ /* 0x000fe2000fffe03f */
[----:B------:R-:W-:Y:S01]  /*8540*/  UMOV UR33, 0xc0000010 ;  /* 0xc000001000217882 */ /* 0x000fe20000000000 */
[----:B------:R-:W-:Y:S02]  /*8550*/  UMOV UR35, 0x80000020 ;  /* 0x8000002000237882 */ /* 0x000fe40000000000 */
[----:B------:R-:W5:Y:S01]  /*8560*/  MUFU.EX2 R138, R138 ;  /* 0x0000008a008a7308 */ /* 0x000f620000000800 */
[----:B------:R-:W-:-:S07]  /*8570*/  UMOV UR7, UR60 ;  /* 0x0000003c00077c82 */ /* 0x000fce0008000000 */
[----:B------:R-:W5:Y:S08]  /*8580*/  MUFU.EX2 R124, R124 ;  /* 0x0000007c007c7308 */ /* 0x000f700000000800 */
[----:B------:R-:W5:Y:S08]  /*8590*/  MUFU.EX2 R123, R123 ;  /* 0x0000007b007b7308 */ /* 0x000f700000000800 */
[----:B------:R-:W5:Y:S08]  /*85a0*/  MUFU.EX2 R125, R125 ;  /* 0x0000007d007d7308 */ /* 0x000f700000000800 */
[----:B------:R-:W-:Y:S08]  /*85b0*/  MUFU.EX2 R110, R119 ;  /* 0x00000077006e7308 */ /* 0x000ff00000000800 */
        /* <DEDUP_REMOVED lines=8> */
[----:B------:R-:W-:-:S05]  /*8640*/  WARPGROUP.ARRIVE ;  /* 0x00000000000079c5 */ /* 0x000fca0000000000 */
[----:B------:R-:W5:Y:S01]  /*8650*/  MUFU.EX2 R117, R117 ;  /* 0x0000007500757308 */ /* 0x000f620000000800 */
[----:B------:R-:W-:Y:S07]  /*8660*/  HGMMA.64x96x16.F32 R24, gdesc[UR32].tnspB, R24, gsb0 ;  /* 0x41600000201879f0 */ /* 0x000fee0008000818 */
        /* <DEDUP_REMOVED lines=17> */
[----:B--2---:R-:W-:Y:S01]  /*8780*/  F2FP.F16.F32.PACK_AB R10, R134, R11 ;  /* 0x0000000b860a723e */ /* 0x004fe200000000ff */
[-C--:B------:R-:W-:Y:S01]  /*8790*/  FMUL.FTZ R24, R24, R5.reuse ;  /* 0x0000000518187220 */ /* 0x080fe20000410000 */
[-C--:B------:R-:W-:Y:S01]  /*87a0*/  FMUL.FTZ R25, R25, R5.reuse ;  /* 0x0000000519197220 */ /* 0x080fe20000410000 */
[-C--:B------:R-:W-:Y:S01]  /*87b0*/  FMUL.FTZ R28, R28, R5.reuse ;  /* 0x000000051c1c7220 */ /* 0x080fe20000410000 */
[-C--:B------:R-:W-:Y:S01]  /*87c0*/  FMUL.FTZ R29, R29, R5.reuse ;  /* 0x000000051d1d7220 */ /* 0x080fe20000410000 */
[-C--:B------:R-:W-:Y:S01]  /*87d0*/  FMUL.FTZ R32, R32, R5.reuse ;  /* 0x0000000520207220 */ /* 0x080fe20000410000 */
[----:B---3--:R-:W-:Y:S01]  /*87e0*/  FFMA.FTZ R111, R5, R0, R7 ;  /* 0x00000000056f7223 */ /* 0x008fe20000010007 */
[----:B------:R2:W-:Y:S01]  /*87f0*/  @!P1 SYNCS.ARRIVE.TRANS64.RED.A1T0 RZ, [R127+URZ], RZ ;  /* 0x000000ff7fff99a7 */ /* 0x0005e2000810043f */
[----:B------:R3:W2:Y:S01]  /*8800*/  MUFU.EX2 R0, R98 ;  /* 0x0000006200007308 */ /* 0x0006a20000000800 */
[----:B------:R-:W-:Y:S01]  /*8810*/  FMUL.FTZ R33, R33, R5 ;  /* 0x0000000521217220 */ /* 0x000fe20000410000 */
[C---:B------:R-:W-:Y:S01]  /*8820*/  FADD.FTZ R142, R8.reuse, R111 ;  /* 0x0000006f088e7221 */ /* 0x040fe20000010000 */
[----:B------:R-:W-:Y:S01]  /*8830*/  F2FP.F16.F32.PACK_AB R8, R8, R7 ;  /* 0x000000070808723e */ /* 0x000fe200000000ff */
[----:B------:R-:W-:Y:S01]  /*8840*/  FADD.FTZ R7, R136, R99 ;  /* 0x0000006388077221 */ /* 0x000fe20000010000 */
[----:B------:R-:W-:Y:S01]  /*8850*/  FFMA.FTZ R99, R102, R74, -R133 ;  /* 0x0000004a66637223 */ /* 0x000fe20000010885 */
[----:B------:R-:W-:Y:S01]  /*8860*/  FADD.FTZ R111, R11, R142 ;  /* 0x0000008e0b6f7221 */ /* 0x000fe20000010000 */
[C---:B------:R-:W-:Y:S01]  /*8870*/  F2FP.F16.F32.PACK_AB R11, R14.reuse, R136 ;  /* 0x000000880e0b723e */ /* 0x040fe200000000ff */
[----:B------:R-:W-:Y:S01]  /*8880*/  MUFU.EX2 R89, R89 ;  /* 0x0000005900597308 */ /* 0x000fe20000000800 */
[----:B---3--:R-:W-:Y:S01]  /*8890*/  FADD.FTZ R98, R14, R7 ;  /* 0x000000070e627221 */ /* 0x008fe20000010000 */
[----:B------:R-:W-:Y:S01]  /*88a0*/  FADD.FTZ R111, R134, R111 ;  /* 0x0000006f866f7221 */ /* 0x000fe20000010000 */
[-CC-:B------:R-:W-:Y:S01]  /*88b0*/  FFMA.FTZ R7, R90, R74.reuse, -R133.reuse ;  /* 0x0000004a5a077223 */ /* 0x180fe20000010885 */
[-C--:B------:R-:W-:Y:S01]  /*88c0*/  FFMA.FTZ R14, R91, R74.reuse, -R133 ;  /* 0x0000004a5b0e7223 */ /* 0x080fe20000010885 */
[----:B------:R-:W-:Y:S01]  /*88d0*/  FADD.FTZ R98, R13, R98 ;  /* 0x000000620d627221 */ /* 0x000fe20000010000 */
[----:B------:R-:W-:Y:S01]  /*88e0*/  FADD.FTZ R90, R12, R111 ;  /* 0x0000006f0c5a7221 */ /* 0x000fe20000010000 */
[-CC-:B------:R-:W-:Y:S01]  /*88f0*/  FFMA.FTZ R91, R94, R74.reuse, -R133.reuse ;  /* 0x0000004a5e5b7223 */ /* 0x180fe20000010885 */
[----:B------:R-:W-:Y:S01]  /*8900*/  FFMA.FTZ R94, R82, R74, -R133 ;  /* 0x0000004a525e7223 */ /* 0x000fe20000010885 */
[----:B-1----:R-:W-:Y:S01]  /*8910*/  FADD.FTZ R98, R137, R98 ;  /* 0x0000006289627221 */ /* 0x002fe20000010000 */
[C---:B------:R-:W-:Y:S01]  /*8920*/  FADD.FTZ R111, R15.reuse, R90 ;  /* 0x0000005a0f6f7221 */ /* 0x040fe20000010000 */
[----:B------:R-:W-:Y:S01]  /*8930*/  F2FP.F16.F32.PACK_AB R12, R15, R12 ;  /* 0x0000000c0f0c723e */ /* 0x000fe200000000ff */
[----:B------:R1:W-:Y:S01]  /*8940*/  MUFU.EX2 R90, R103 ;  /* 0x00000067005a7308 */ /* 0x0003e20000000800 */
[----:B------:R3:W-:Y:S01]  /*8950*/  STSM.16.M88.4 [R2+0x24300], R8 ;  /* 0x0243000802007844 */ /* 0x0007e20000000200 */
[----:B------:R-:W-:Y:S01]  /*8960*/  FADD.FTZ R102, R20, R111 ;  /* 0x0000006f14667221 */ /* 0x000fe20000010000 */
[----:B----4-:R-:W-:Y:S01]  /*8970*/  FADD.FTZ R111, R129, R98 ;  /* 0x00000062816f7221 */ /* 0x010fe20000010000 */
[----:B------:R-:W-:Y:S01]  /*8980*/  F2FP.F16.F32.PACK_AB R13, R137, R13 ;  /* 0x0000000d890d723e */ /* 0x000fe200000000ff */
[-C--:B------:R-:W-:Y:S01]  /*8990*/  FMUL.FTZ R36, R36, R5.reuse ;  /* 0x0000000524247220 */ /* 0x080fe20000410000 */
[----:B------:R-:W-:Y:S01]  /*89a0*/  FADD.FTZ R119, R23, R102 ;  /* 0x0000006617777221 */ /* 0x000fe20000010000 */
[----:B-----5:R-:W-:Y:S01]  /*89b0*/  FADD.FTZ R111, R130, R111 ;  /* 0x0000006f826f7221 */ /* 0x020fe20000010000 */
[----:B------:R-:W4:Y:S01]  /*89c0*/  MUFU.EX2 R99, R99 ;  /* 0x0000006300637308 */ /* 0x000f220000000800 */
[-C--:B------:R-:W-:Y:S01]  /*89d0*/  FMUL.FTZ R37, R37, R5.reuse ;  /* 0x0000000525257220 */ /* 0x080fe20000410000 */
[----:B------:R-:W-:Y:S01]  /*89e0*/  FADD.FTZ R82, R120, R119 ;  /* 0x0000007778527221 */ /* 0x000fe20000010000 */
[----:B------:R-:W-:Y:S01]  /*89f0*/  FADD.FTZ R111, R122, R111 ;  /* 0x0000006f7a6f7221 */ /* 0x000fe20000010000 */
[C---:B------:R-:W-:Y:S01]  /*8a00*/  F2FP.F16.F32.PACK_AB R120, R121.reuse, R120 ;  /* 0x000000787978723e */ /* 0x040fe200000000ff */
[-C--:B------:R-:W-:Y:S01]  /*8a10*/  FMUL.FTZ R40, R40, R5.reuse ;  /* 0x0000000528287220 */ /* 0x080fe20000410000 */
[----:B-1----:R-:W-:Y:S01]  /*8a20*/  FADD.FTZ R103, R121, R82 ;  /* 0x0000005279677221 */ /* 0x002fe20000010000 */
[C---:B------:R-:W-:Y:S01]  /*8a30*/  FADD.FTZ R98, R138.reuse, R111 ;  /* 0x0000006f8a627221 */ /* 0x040fe20000010000 */
[----:B------:R-:W1:Y:S01]  /*8a40*/  MUFU.EX2 R7, R7 ;  /* 0x0000000700077308 */ /* 0x000e620000000800 */
[----:B------:R-:W-:Y:S01]  /*8a50*/  F2FP.F16.F32.PACK_AB R121, R138, R122 ;  /* 0x0000007a8a79723e */ /* 0x000fe200000000ff */
[----:B------:R-:W-:Y:S01]  /*8a60*/  FADD.FTZ R102, R124, R103 ;  /* 0x000000677c667221 */ /* 0x000fe20000010000 */
[----:B------:R-:W-:Y:S01]  /*8a70*/  FADD.FTZ R103, R123, R98 ;  /* 0x000000627b677221 */ /* 0x000fe20000010000 */
[----:B------:R-:W-:Y:S01]  /*8a80*/  F2FP.F16.F32.PACK_AB R122, R125, R124 ;  /* 0x0000007c7d7a723e */ /* 0x000fe200000000ff */
[----:B------:R-:W-:Y:S01]  /*8a90*/  FMUL.FTZ R41, R41, R5 ;  /* 0x0000000529297220 */ /* 0x000fe20000410000 */
[----:B------:R-:W-:Y:S01]  /*8aa0*/  FADD.FTZ R111, R125, R102 ;  /* 0x000000667d6f7221 */ /* 0x000fe20000010000 */
[C---:B------:R-:W-:Y:S01]  /*8ab0*/  FADD.FTZ R103, R126.reuse, R103 ;  /* 0x000000677e677221 */ /* 0x040fe20000010000 */
[----:B------:R5:W1:Y:S01]  /*8ac0*/  MUFU.EX2 R82, R14 ;  /* 0x0000000e00527308 */ /* 0x000a620000000800 */
[----:B------:R-:W-:Y:S01]  /*8ad0*/  F2FP.F16.F32.PACK_AB R123, R126, R123 ;  /* 0x0000007b7e7b723e */ /* 0x000fe200000000ff */
[----:B------:R-:W-:Y:S01]  /*8ae0*/  FADD.FTZ R98, R112, R111 ;  /* 0x0000006f70627221 */ /* 0x000fe20000010000 */
[----:B------:R-:W-:Y:S01]  /*8af0*/  FADD.FTZ R103, R22, R103 ;  /* 0x0000006716677221 */ /* 0x000fe20000010000 */
[C---:B------:R-:W-:Y:S01]  /*8b00*/  F2FP.F16.F32.PACK_AB R112, R113.reuse, R112 ;  /* 0x000000707170723e */ /* 0x040fe200000000ff */
[----:B------:R-:W-:Y:S01]  /*8b10*/  FMUL.FTZ R44, R44, R5 ;  /* 0x000000052c2c7220 */ /* 0x000fe20000410000 */
[----:B------:R-:W-:Y:S01]  /*8b20*/  FADD.FTZ R15, R113, R98 ;  /* 0x00000062710f7221 */ /* 0x000fe20000010000 */
[----:B------:R-:W-:Y:S01]  /*8b30*/  FADD.FTZ R98, R114, R103 ;  /* 0x0000006772627221 */ /* 0x000fe20000010000 */
[----:B------:R-:W1:Y:S01]  /*8b40*/  MUFU.EX2 R92, R92 ;  /* 0x0000005c005c7308 */ /* 0x000e620000000800 */
[----:B-----5:R-:W-:Y:S01]  /*8b50*/  F2FP.F16.F32.PACK_AB R14, R23, R20 ;  /* 0x00000014170e723e */ /* 0x020fe200000000ff */
[----:B---3--:R-:W-:Y:S01]  /*8b60*/  FADD.FTZ R8, R116, R15 ;  /* 0x0000000f74087221 */ /* 0x008fe20000010000 */
[----:B------:R-:W-:Y:S01]  /*8b70*/  FADD.FTZ R9, R115, R98 ;  /* 0x0000006273097221 */ /* 0x000fe20000010000 */
[----:B------:R-:W-:Y:S01]  /*8b80*/  F2FP.F16.F32.PACK_AB R15, R130, R129 ;  /* 0x00000081820f723e */ /* 0x000fe200000000ff */
[-C--:B------:R-:W-:Y:S01]  /*8b90*/  FMUL.FTZ R45, R45, R5.reuse ;  /* 0x000000052d2d7220 */ /* 0x080fe20000410000 */
[----:B------:R-:W-:Y:S01]  /*8ba0*/  FADD.FTZ R11, R117, R8 ;  /* 0x00000008750b7221 */ /* 0x000fe20000010000 */
[----:B------:R-:W-:Y:S01]  /*8bb0*/  FADD.FTZ R8, R118, R9 ;  /* 0x0000000976087221 */ /* 0x000fe20000010000 */
[----:B------:R-:W3:Y:S01]  /*8bc0*/  MUFU.EX2 R91, R91 ;  /* 0x0000005b005b7308 */ /* 0x000ee20000000800 */
[----:B------:R5:W-:Y:S01]  /*8bd0*/  STSM.16.M88.4 [R2+0x25b00], R12 ;  /* 0x025b000c02007844 */ /* 0x000be20000000200 */
[----:B------:R-:W-:Y:S01]  /*8be0*/  FADD.FTZ R10, R104, R11 ;  /* 0x0000000b680a7221 */ /* 0x000fe20000010000 */
[----:B------:R-:W-:Y:S01]  /*8bf0*/  FADD.FTZ R9, R21, R8 ;  /* 0x0000000815097221 */ /* 0x000fe20000010000 */
[----:B------:R-:W-:Y:S01]  /*8c00*/  F2FP.F16.F32.PACK_AB R113, R114, R22 ;  /* 0x000000167271723e */ /* 0x000fe200000000ff */
[----:B------:R1:W-:Y:S01]  /*8c10*/  STSM.16.M88.4 [R2+0x27300], R120 ;  /* 0x0273007802007844 */ /* 0x0003e20000000200 */
[C---:B------:R-:W-:Y:S01]  /*8c20*/  FADD.FTZ R11, R105.reuse, R10 ;  /* 0x0000000a690b7221 */ /* 0x040fe20000010000 */
        /* <DEDUP_REMOVED lines=12> */
[----:B--2---:R-:W-:Y:S01]  /*8cf0*/  FADD.FTZ R9, R0, R9 ;  /* 0x0000000900097221 */ /* 0x004fe20000010000 */
[----:B------:R-:W-:Y:S01]  /*8d00*/  F2FP.F16.F32.PACK_AB R96, R97, R96 ;  /* 0x000000606160723e */ /* 0x000fe200000000ff */
[----:B------:R-:W-:Y:S01]  /*8d10*/  FMUL.FTZ R49, R49, R5 ;  /* 0x0000000531317220 */ /* 0x000fe20000410000 */
[----:B------:R-:W-:Y:S01]  /*8d20*/  FADD.FTZ R11, R97, R8 ;  /* 0x00000008610b7221 */ /* 0x000fe20000010000 */
[C---:B------:R-:W-:Y:S01]  /*8d30*/  FADD.FTZ R8, R4.reuse, R9 ;  /* 0x0000000904087221 */ /* 0x040fe20000010000 */
[----:B------:R-:W2:Y:S01]  /*8d40*/  MUFU.EX2 R80, R80 ;  /* 0x0000005000507308 */ /* 0x000ea20000000800 */
[----:B------:R-:W-:Y:S01]  /*8d50*/  F2FP.F16.F32.PACK_AB R97, R4, R0 ;  /* 0x000000000461723e */ /* 0x000fe200000000ff */
[----:B------:R-:W-:Y:S01]  /*8d60*/  FADD.FTZ R10, R100, R11 ;  /* 0x0000000b640a7221 */ /* 0x000fe20000010000 */
[----:B----4-:R-:W-:Y:S01]  /*8d70*/  FADD.FTZ R9, R99, R8 ;  /* 0x0000000863097221 */ /* 0x010fe20000010000 */
[----:B------:R-:W-:Y:S01]  /*8d80*/  F2FP.F16.F32.PACK_AB R105, R106, R21 ;  /* 0x000000156a69723e */ /* 0x000fe200000000ff */
[----:B------:R4:W-:Y:S01]  /*8d90*/  STSM.16.M88.4 [R2+0x28b00], R112 ;  /* 0x028b007002007844 */ /* 0x0009e20000000200 */
[----:B------:R-:W-:Y:S01]  /*8da0*/  FADD.FTZ R11, R101, R10 ;  /* 0x0000000a650b7221 */ /* 0x000fe20000010000 */
[----:B------:R-:W-:Y:S01]  /*8db0*/  FADD.FTZ R8, R90, R9 ;  /* 0x000000095a087221 */ /* 0x000fe20000010000 */
[----:B------:R-:W4:Y:S01]  /*8dc0*/  MUFU.EX2 R94, R94 ;  /* 0x0000005e005e7308 */ /* 0x000f220000000800 */
[----:B------:R-:W-:Y:S01]  /*8dd0*/  F2FP.F16.F32.PACK_AB R106, R109, R108 ;  /* 0x0000006c6d6a723e */ /* 0x000fe200000000ff */
[----:B------:R-:W-:Y:S01]  /*8de0*/  FADD.FTZ R10, R88, R11 ;  /* 0x0000000b580a7221 */ /* 0x000fe20000010000 */
[----:B-1----:R-:W-:Y:S01]  /*8df0*/  FADD.FTZ R9, R7, R8 ;  /* 0x0000000807097221 */ /* 0x002fe20000010000 */
[C---:B------:R-:W-:Y:S01]  /*8e00*/  F2FP.F16.F32.PACK_AB R88, R89.reuse, R88 ;  /* 0x000000585958723e */ /* 0x040fe200000000ff */
[----:B------:R-:W-:Y:S01]  /*8e10*/  FMUL.FTZ R52, R52, R5 ;  /* 0x0000000534347220 */ /* 0x000fe20000410000 */
[----:B------:R-:W-:Y:S01]  /*8e20*/  FADD.FTZ R11, R89, R10 ;  /* 0x0000000a590b7221 */ /* 0x000fe20000010000 */
[C---:B------:R-:W-:Y:S01]  /*8e30*/  FADD.FTZ R0, R82.reuse, R9 ;  /* 0x0000000952007221 */ /* 0x040fe20000010000 */
[----:B------:R-:W1:Y:S01]  /*8e40*/  MUFU.EX2 R81, R81 ;  /* 0x0000005100517308 */ /* 0x000e620000000800 */
[----:B------:R-:W-:Y:S01]  /*8e50*/  F2FP.F16.F32.PACK_AB R89, R82, R7 ;  /* 0x000000075259723e */ /* 0x000fe200000000ff */
[----:B------:R-:W-:Y:S01]  /*8e60*/  FADD.FTZ R4, R92, R11 ;  /* 0x0000000b5c047221 */ /* 0x000fe20000010000 */
[----:B---3--:R-:W-:Y:S01]  /*8e70*/  FADD.FTZ R9, R91, R0 ;  /* 0x000000005b097221 */ /* 0x008fe20000010000 */
[----:B------:R-:W-:Y:S01]  /*8e80*/  F2FP.F16.F32.PACK_AB R107, R110, R107 ;  /* 0x0000006b6e6b723e */ /* 0x000fe200000000ff */
[----:B------:R-:W-:Y:S01]  /*8e90*/  FMUL.FTZ R53, R53, R5 ;  /* 0x0000000535357220 */ /* 0x000fe20000410000 */
[----:B-----5:R-:W-:Y:S01]  /*8ea0*/  FADD.FTZ R11, R93, R4 ;  /* 0x000000045d0b7221 */ /* 0x020fe20000010000 */
[----:B------:R-:W-:Y:S01]  /*8eb0*/  FADD.FTZ R9, R20, R9 ;  /* 0x0000000914097221 */ /* 0x000fe20000010000 */
[----:B------:R-:W3:Y:S01]  /*8ec0*/  MUFU.EX2 R83, R83 ;  /* 0x0000005300537308 */ /* 0x000ee20000000800 */
[----:B------:R-:W-:Y:S01]  /*8ed0*/  F2FP.F16.F32.PACK_AB R98, R101, R100 ;  /* 0x000000646562723e */ /* 0x000fe200000000ff */
[----:B--2---:R-:W-:Y:S01]  /*8ee0*/  FADD.FTZ R0, R80, R11 ;  /* 0x0000000b50007221 */ /* 0x004fe20000010000 */
[----:B----4-:R-:W-:Y:S01]  /*8ef0*/  FADD.FTZ R4, R94, R9 ;  /* 0x000000095e047221 */ /* 0x010fe20000010000 */
[----:B------:R-:W-:Y:S01]  /*8f00*/  F2FP.F16.F32.PACK_AB R99, R90, R99 ;  /* 0x000000635a63723e */ /* 0x000fe200000000ff */
[----:B------:R2:W-:Y:S01]  /*8f10*/  STSM.16.M88.4 [R2+0x2a300], R104 ;  /* 0x02a3006802007844 */ /* 0x0005e20000000200 */
[----:B------:R-:W-:Y:S01]  /*8f20*/  F2FP.F16.F32.PACK_AB R90, R93, R92 ;  /* 0x0000005c5d5a723e */ /* 0x000fe200000000ff */
[----:B------:R-:W-:Y:S01]  /*8f30*/  FMUL.FTZ R56, R56, R5 ;  /* 0x0000000538387220 */ /* 0x000fe20000410000 */
[----:B------:R-:W4:Y:S01]  /*8f40*/  MUFU.EX2 R84, R84 ;  /* 0x0000005400547308 */ /* 0x000f220000000800 */
[C---:B-1----:R-:W-:Y:S01]  /*8f50*/  FADD.FTZ R9, R81.reuse, R0 ;  /* 0x0000000051097221 */ /* 0x042fe20000010000 */
[----:B------:R-:W-:Y:S01]  /*8f60*/  F2FP.F16.F32.PACK_AB R80, R81, R80 ;  /* 0x000000505150723e */ /* 0x000fe200000000ff */
[----:B------:R2:W-:Y:S01]  /*8f70*/  STSM.16.M88.4 [R2+0x2bb00], R96 ;  /* 0x02bb006002007844 */ /* 0x0005e20000000200 */
[----:B------:R-:W-:Y:S01]  /*8f80*/  F2FP.F16.F32.PACK_AB R91, R20, R91 ;  /* 0x0000005b145b723e */ /* 0x000fe200000000ff */
[-C--:B------:R-:W-:Y:S01]  /*8f90*/  FMUL.FTZ R57, R57, R5.reuse ;  /* 0x0000000539397220 */ /* 0x080fe20000410000 */
[-C--:B------:R-:W-:Y:S01]  /*8fa0*/  FMUL.FTZ R60, R60, R5.reuse ;  /* 0x000000053c3c7220 */ /* 0x080fe20000410000 */
[-C--:B------:R-:W-:Y:S01]  /*8fb0*/  FMUL.FTZ R61, R61, R5.reuse ;  /* 0x000000053d3d7220 */ /* 0x080fe20000410000 */
[----:B------:R-:W1:Y:S01]  /*8fc0*/  MUFU.EX2 R86, R86 ;  /* 0x0000005600567308 */ /* 0x000e620000000800 */
[C---:B---3--:R-:W-:Y:S01]  /*8fd0*/  FADD.FTZ R7, R83.reuse, R4 ;  /* 0x0000000453077221 */ /* 0x048fe20000010000 */
[----:B------:R-:W-:Y:S01]  /*8fe0*/  F2FP.F16.F32.PACK_AB R81, R83, R94 ;  /* 0x0000005e5351723e */ /* 0x000fe200000000ff */
[----:B------:R2:W-:Y:S01]  /*8ff0*/  STSM.16.M88.4 [R2+0x2d300], R88 ;  /* 0x02d3005802007844 */ /* 0x0005e20000000200 */
[-C--:B------:R-:W-:Y:S01]  /*9000*/  FMUL.FTZ R64, R64, R5.reuse ;  /* 0x0000000540407220 */ /* 0x080fe20000410000 */
[-C--:B------:R-:W-:Y:S01]  /*9010*/  FMUL.FTZ R65, R65, R5.reuse ;  /* 0x0000000541417220 */ /* 0x080fe20000410000 */
[-C--:B------:R-:W-:Y:S01]  /*9020*/  FMUL.FTZ R68, R68, R5.reuse ;  /* 0x0000000544447220 */ /* 0x080fe20000410000 */
[----:B------:R-:W-:Y:S01]  /*9030*/  FMUL.FTZ R69, R69, R5 ;  /* 0x0000000545457220 */ /* 0x000fe20000410000 */
[----:B------:R-:W3:Y:S01]  /*9040*/  MUFU.EX2 R85, R85 ;  /* 0x0000005500557308 */ /* 0x000ee20000000800 */
[----:B----4-:R-:W-:Y:S01]  /*9050*/  FADD.FTZ R0, R84, R9 ;  /* 0x0000000954007221 */ /* 0x010fe20000010000 */
[-C--:B------:R-:W-:Y:S01]  /*9060*/  FMUL.FTZ R26, R26, R77.reuse ;  /* 0x0000004d1a1a7220 */ /* 0x080fe20000410000 */
[-C--:B------:R-:W-:Y:S01]  /*9070*/  FMUL.FTZ R27, R27, R77.reuse ;  /* 0x0000004d1b1b7220 */ /* 0x080fe20000410000 */
[-C--:B------:R-:W-:Y:S01]  /*9080*/  FMUL.FTZ R30, R30, R77.reuse ;  /* 0x0000004d1e1e7220 */ /* 0x080fe20000410000 */
[-C--:B------:R-:W-:Y:S01]  /*9090*/  FMUL.FTZ R31, R31, R77.reuse ;  /* 0x0000004d1f1f7220 */ /* 0x080fe20000410000 */
[-C--:B------:R-:W-:Y:S01]  /*90a0*/  FMUL.FTZ R34, R34, R77.reuse ;  /* 0x0000004d22227220 */ /* 0x080fe20000410000 */
[-C--:B------:R-:W-:Y:S01]  /*90b0*/  FMUL.FTZ R35, R35, R77.reuse ;  /* 0x0000004d23237220 */ /* 0x080fe20000410000 */
[----:B------:R-:W4:Y:S01]  /*90c0*/  MUFU.EX2 R87, R87 ;  /* 0x0000005700577308 */ /* 0x000f220000000800 */
        /* <DEDUP_REMOVED lines=8> */
[C---:B---3--:R-:W-:Y:S01]  /*9150*/  FADD.FTZ R9, R85.reuse, R0 ;  /* 0x0000000055097221 */ /* 0x048fe20000010000 */
[----:B------:R-:W-:Y:S01]  /*9160*/  F2FP.F16.F32.PACK_AB R82, R85, R84 ;  /* 0x000000545552723e */ /* 0x000fe200000000ff */
[-C--:B------:R-:W-:Y:S01]  /*9170*/  FMUL.FTZ R50, R50, R77.reuse ;  /* 0x0000004d32327220 */ /* 0x080fe20000410000 */
[-C--:B------:R-:W-:Y:S01]  /*9180*/  FMUL.FTZ R51, R51, R77.reuse ;  /* 0x0000004d33337220 */ /* 0x080fe20000410000 */
[-C--:B------:R-:W-:Y:S01]  /*9190*/  FMUL.FTZ R54, R54, R77.reuse ;  /* 0x0000004d36367220 */ /* 0x080fe20000410000 */
[-C--:B------:R-:W-:Y:S01]  /*91a0*/  FMUL.FTZ R55, R55, R77.reuse ;  /* 0x0000004d37377220 */ /* 0x080fe20000410000 */
[-C--:B------:R-:W-:Y:S01]  /*91b0*/  FMUL.FTZ R58, R58, R77.reuse ;  /* 0x0000004d3a3a7220 */ /* 0x080fe20000410000 */
[----:B------:R-:W3:Y:S01]  /*91c0*/  MUFU.EX2 R12, R131 ;  /* 0x00000083000c7308 */ /* 0x000ee20000000800 */
[C---:B----4-:R-:W-:Y:S01]  /*91d0*/  FADD.FTZ R7, R87.reuse, R7 ;  /* 0x0000000757077221 */ /* 0x050fe20000010000 */
[----:B------:R-:W-:Y:S01]  /*91e0*/  F2FP.F16.F32.PACK_AB R83, R87, R86 ;  /* 0x000000565753723e */ /* 0x000fe200000000ff */
[-C--:B------:R-:W-:Y:S01]  /*91f0*/  FMUL.FTZ R59, R59, R77.reuse ;  /* 0x0000004d3b3b7220 */ /* 0x080fe20000410000 */
[-C--:B------:R-:W-:Y:S01]  /*9200*/  FMUL.FTZ R62, R62, R77.reuse ;  /* 0x0000004d3e3e7220 */ /* 0x080fe20000410000 */
[-C--:B------:R-:W-:Y:S01]  /*9210*/  FMUL.FTZ R63, R63, R77.reuse ;  /* 0x0000004d3f3f7220 */ /* 0x080fe20000410000 */
[-C--:B------:R-:W-:Y:S01]  /*9220*/  FMUL.FTZ R66, R66, R77.reuse ;  /* 0x0000004d42427220 */ /* 0x080fe20000410000 */
[----:B------:R2:W-:Y:S01]  /*9230*/  STSM.16.M88.4 [R2+0x2eb00], R80 ;  /* 0x02eb005002007844 */ /* 0x0005e20000000200 */
[----:B------:R-:W4:Y:S01]  /*9240*/  MUFU.EX2 R128, R128 ;  /* 0x0000008000807308 */ /* 0x000f220000000800 */
[----:B-1----:R-:W-:Y:S01]  /*9250*/  FADD.FTZ R9, R72, R9 ;  /* 0x0000000948097221 */ /* 0x002fe20000010000 */
[-C--:B------:R-:W-:Y:S01]  /*9260*/  FMUL.FTZ R67, R67, R77.reuse ;  /* 0x0000004d43437220 */ /* 0x080fe20000410000 */
[-C--:B------:R-:W-:Y:S01]  /*9270*/  FMUL.FTZ R70, R70, R77.reuse ;  /* 0x0000004d46467220 */ /* 0x080fe20000410000 */
[----:B------:R-:W-:Y:S01]  /*9280*/  FMUL.FTZ R71, R71, R77 ;  /* 0x0000004d47477220 */ /* 0x000fe20000410000 */
[----:B------:R-:W-:-:S03]  /*9290*/  MOV R5, R75 ;  /* 0x0000004b00057202 */ /* 0x000fc60000000f00 */
[----:B------:R-:W1:Y:S01]  /*92a0*/  MUFU.EX2 R129, R132 ;  /* 0x0000008400817308 */ /* 0x000e620000000800 */
[----:B---3--:R-:W-:-:S07]  /*92b0*/  FADD.FTZ R7, R12, R7 ;  /* 0x000000070c077221 */ /* 0x008fce0000010000 */
[----:B------:R-:W3:Y:S01]  /*92c0*/  MUFU.EX2 R76, R76 ;  /* 0x0000004c004c7308 */ /* 0x000ee20000000800 */
[C---:B----4-:R-:W-:Y:S01]  /*92d0*/  FADD.FTZ R9, R128.reuse, R9 ;  /* 0x0000000980097221 */ /* 0x050fe20000010000 */
[----:B------:R-:W-:-:S06]  /*92e0*/  F2FP.F16.F32.PACK_AB R128, R128, R72 ;  /* 0x000000488080723e */ /* 0x000fcc00000000ff */
[----:B------:R-:W4:Y:S01]  /*92f0*/  MUFU.EX2 R78, R78 ;  /* 0x0000004e004e7308 */ /* 0x000f220000000800 */
[C---:B-1----:R-:W-:Y:S01]  /*9300*/  FADD.FTZ R7, R129.reuse, R7 ;  /* 0x0000000781077221 */ /* 0x042fe20000010000 */
[----:B------:R-:W-:-:S06]  /*9310*/  F2FP.F16.F32.PACK_AB R129, R129, R12 ;  /* 0x0000000c8181723e */ /* 0x000fcc00000000ff */
[----:B------:R-:W1:Y:S01]  /*9320*/  MUFU.EX2 R79, R79 ;  /* 0x0000004f004f7308 */ /* 0x000e620000000800 */
[----:B---3--:R-:W-:Y:S01]  /*9330*/  F2FP.F16.F32.PACK_AB R130, R6, R76 ;  /* 0x0000004c0682723e */ /* 0x008fe200000000ff */
[----:B------:R-:W-:-:S04]  /*9340*/  FADD.FTZ R9, R76, R9 ;  /* 0x000000094c097221 */ /* 0x000fc80000010000 */
[----:B------:R-:W-:Y:S01]  /*9350*/  FADD.FTZ R0, R6, R9 ;  /* 0x0000000906007221 */ /* 0x000fe20000010000 */
[----:B------:R-:W-:Y:S02]  /*9360*/  IMAD.MOV.U32 R6, RZ, RZ, R73 ;  /* 0x000000ffff067224 */ /* 0x000fe400078e0049 */
[----:B----4-:R-:W-:Y:S01]  /*9370*/  FADD.FTZ R7, R78, R7 ;  /* 0x000000074e077221 */ /* 0x010fe20000010000 */
[----:B-1----:R-:W-:-:S03]  /*9380*/  F2FP.F16.F32.PACK_AB R131, R79, R78 ;  /* 0x0000004e4f83723e */ /* 0x002fc600000000ff */
[----:B------:R-:W-:Y:S02]  /*9390*/  FADD.FTZ R4, R79, R7 ;  /* 0x000000074f047221 */ /* 0x000fe40000010000 */
[----:B------:R2:W-:Y:S01]  /*93a0*/  STSM.16.M88.4 [R2+0x30300], R128 ;  /* 0x0303008002007844 */ /* 0x0005e20000000200 */
[----:B------:R-:W-:Y:S01]  /*93b0*/  @!PT LDS RZ, [RZ] ;  /* 0x00000000fffff984 */ /* 0x000fe20000000800 */
[----:B------:R-:W-:Y:S01]  /*93c0*/  @!PT LDS RZ, [RZ] ;  /* 0x00000000fffff984 */ /* 0x000fe20000000800 */
[----:B------:R-:W-:Y:S01]  /*93d0*/  @!PT LDS RZ, [RZ] ;  /* 0x00000000fffff984 */ /* 0x000fe20000000800 */
[----:B------:R-:W-:Y:S01]  /*93e0*/  @!PT LDS RZ, [RZ] ;  /* 0x00000000fffff984 */ /* 0x000fe20000000800 */
[----:B------:R1:W-:Y:S06]  /*93f0*/  MEMBAR.ALL.CTA ;  /* 0x0000000000007992 */ /* 0x0003ec0000008000 */
[----:B-1----:R-:W1:Y:S02]  /*9400*/  FENCE.VIEW.ASYNC.S ;  /* 0x00000000000073c6 */ /* 0x002e640000000000 */
[----:B-1----:R-:W-:Y:S01]  /*9410*/  NOP ;  /* 0x0000000000007918 */ /* 0x002fe20000000000 */
[----:B------:R-:W-:Y:S05]  /*9420*/  @P2 BRA `(.L_x_8279) ;  /* 0xffffffbc00fc2947 */ /* 0x000fea000383ffff */
.L_x_8270:
[----:B------:R-:W-:Y:S06]  /*9430*/  BAR.ARV 0x8, 0x1a0 ;  /* 0x0206800000007b1d */ /* 0x000fec0000002000 */
[----:B------:R-:W-:Y:S05]  /*9440*/  @!P0 BRA `(.L_x_8280) ;  /* 0x0000000000048947 */ /* 0x000fea0003800000 */
[----:B------:R-:W-:Y:S01]  /*9450*/  BPT.TRAP 0x1 ;  /* 0x000000040000795c */ /* 0x000fe20000300000 */
.L_x_8280:
[----:B------:R-:W-:Y:S01]  /*9460*/  ULEA UR12, UR38, UR39, 0x3 ;  /* 0x00000027260c7291 */ /* 0x000fe2000f8e183f */
[----:B------:R-:W-:-:S05]  /*9470*/  IMAD.U32 R3, RZ, RZ, UR60 ;  /* 0x0000003cff037e24 */ /* 0x000fca000f8e00ff */
[----:B------:R-:W-:-:S04]  /*9480*/  SHF.L.U32 R3, R3, 0x1f, RZ ;  /* 0x0000001f03037819 */ /* 0x000fc800000006ff */
[----:B------:R3:W4:Y:S01]  /*9490*/  SYNCS.PHASECHK.TRANS64.TRYWAIT P2, [UR12+0x31c50], R3 ;  /* 0x031c5003ff0075a7 */ /* 0x000722000804014c */
[----:B------:R-:W-:Y:S05]  /*94a0*/  @!P0 BRA `(.L_x_8281) ;  /* 0x0000000000048947 */ /* 0x000fea0003800000 */
[----:B------:R-:W-:Y:S01]  /*94b0*/  BPT.TRAP 0x1 ;  /* 0x000000040000795c */ /* 0x000fe20000300000 */
.L_x_8281:
[----:B----4-:R-:W-:Y:S05]  /*94c0*/  @P2 BRA `(.L_x_8282) ;  /* 0x0000000000082947 */ /* 0x010fea0003800000 */
[----:B------:R-:W4:Y:S02]  /*94d0*/  SYNCS.PHASECHK.TRANS64.TRYWAIT P0, [UR12+0x31c50], R3 ;  /* 0x031c5003ff0075a7 */ /* 0x000f24000800014c */
[----:B----4-:R-:W-:Y:S05]  /*94e0*/  @!P0 BRA `(.L_x_8283) ;  /* 0x0000004000788947 */ /* 0x010fea0003800000 */
.L_x_8282:
[----:B------:R-:W-:Y:S01]  /*94f0*/  UIADD3 UR4, UR39, 0x200, URZ ;  /* 0x0000020027047890 */ /* 0x000fe2000fffe03f */
[----:B------:R-:W-:Y:S01]  /*9500*/  R2UR UR5, R18 ;  /* 0x00000000120572ca */ /* 0x000fe200000e0000 */
[----:B------:R-:W-:Y:S01]  /*9510*/  WARPGROUP.ARRIVE ;  /* 0x00000000000079c5 */ /* 0x000fe20000000000 */
[----:B------:R-:W-:Y:S01]  /*9520*/  UMOV UR7, 0x80000020 ;  /* 0x8000002000077882 */ /* 0x000fe20000000000 */
[----:B------:R-:W-:Y:S01]  /*9530*/  USHF.R.U32.HI UR4, URZ, 0x4, UR4 ;  /* 0x000000043f047899 */ /* 0x000fe20008011604 */
[----:B---34-:R-:W3:Y:S01]  /*9540*/  SHFL.BFLY PT, R3, R0, 0x2, 0x1f ;  /* 0x0c401f0000037f89 */ /* 0x018ee200000e0000 */
[----:B------:R-:W-:Y:S01]  /*9550*/  UMOV UR9, 0xc0000010 ;  /* 0xc000001000097882 */ /* 0x000fe20000000000 */
[----:B------:R-:W-:Y:S01]  /*9560*/  UMOV UR11, 0x80000020 ;  /* 0x80000020000b7882 */ /* 0x000fe20000000000 */
[----:B------:R-:W-:Y:S01]  /*9570*/  ULOP3.LUT UR4, UR4, 0x3fff, URZ, 0xc0, !UPT ;  /* 0x00003fff04047892 */ /* 0x000fe2000f8ec03f */
[----:B------:R-:W4:Y:S01]  /*9580*/  SHFL.BFLY PT, R5, R4, 0x2, 0x1f ;  /* 0x0c401f0004057f89 */ /* 0x000f2200000e0000 */
[C---:B------:R-:W-:Y:S01]  /*9590*/  IADD3 R13, P6, R16.reuse, 0x20, RZ ;  /* 0x00000020100d7810 */ /* 0x040fe20007fde0ff */
[----:B------:R-:W-:Y:S01]  /*95a0*/  UIADD3 UR35, -UR36, URZ, URZ ;  /* 0x0000003f24237290 */ /* 0x000fe2000fffe13f */
[C---:B------:R-:W-:Y:S01]  /*95b0*/  IADD3 R9, P4, R16.reuse, 0x3020, RZ ;  /* 0x0000302010097810 */ /* 0x040fe20007f9e0ff */
[----:B------:R-:W-:Y:S01]  /*95c0*/  ULOP3.LUT UR6, UR4, 0x2400000, URZ, 0xfc, !UPT ;  /* 0x0240000004067892 */ /* 0x000fe2000f8efc3f */
[----:B------:R-:W-:Y:S01]  /*95d0*/  LOP3.LUT R12, R13, 0x180, RZ, 0xc0, !PT ;  /* 0x000001800d0c7812 */ /* 0x000fe200078ec0ff */
[----:B------:R-:W-:Y:S01]  /*95e0*/  ULOP3.LUT UR4, UR5, 0x10000, URZ, 0xfc, !UPT ;  /* 0x0001000005047892 */ /* 0x000fe2000f8efc3f */
[----:B------:R-:W-:Y:S01]  /*95f0*/  LOP3.LUT R23, R16, 0x180, RZ, 0xc0, !PT ;  /* 0x0000018010177812 */ /* 0x000fe200078ec0ff */
[----:B------:R-:W-:Y:S01]  /*9600*/  UIMAD UR6, UR38, 0x6c0, UR6 ;  /* 0x000006c0260678a4 */ /* 0x000fe2000f8e0206 */
[----:B------:R-:W-:Y:S01]  /*9610*/  LOP3.LUT R8, R9, 0x180, RZ, 0xc0, !PT ;  /* 0x0000018009087812 */ /* 0x000fe200078ec0ff */
[----:B------:R-:W-:Y:S01]  /*9620*/  UMOV UR5, 0xc0000010 ;  /* 0xc000001000057882 */ /* 0x000fe20000000000 */
[----:B------:R-:W-:Y:S01]  /*9630*/  UIADD3 UR8, UR4, 0x180, URZ ;  /* 0x0000018004087890 */ /* 0x000fe2000fffe03f */
[----:B------:R-:W-:Y:S01]  /*9640*/  SHF.R.U64 R12, R12, 0x3, RZ ;  /* 0x000000030c0c7819 */ /* 0x000fe200000012ff */
[----:B------:R-:W-:Y:S01]  /*9650*/  UIADD3 UR10, UR6, 0x40, URZ ;  /* 0x00000040060a7890 */ /* 0x000fe2000fffe03f */
[----:B------:R-:W-:Y:S01]  /*9660*/  SHF.R.U64 R23, R23, 0x3, RZ ;  /* 0x0000000317177819 */ /* 0x000fe200000012ff */
[----:B------:R-:W-:Y:S01]  /*9670*/  IMAD.MOV.U32 R20, RZ, RZ, -0x800000 ;  /* 0xff800000ff147424 */ /* 0x000fe200078e00ff */
[----:B------:R-:W-:Y:S01]  /*9680*/  SHF.R.U64 R8, R8, 0x3, RZ ;  /* 0x0000000308087819 */ /* 0x000fe200000012ff */
[----:B------:R-:W-:Y:S01]  /*9690*/  HGMMA.64x96x16.F32 R24, gdesc[UR4].tnspB, R24, gsb0 ;  /* 0x41600000041879f0 */ /* 0x000fe20008000818 */
[----:B------:R-:W-:Y:S01]  /*96a0*/  UMOV UR5, 0xc0000010 ;  /* 0xc000001000057882 */ /* 0x000fe20000000000 */
[----:B------:R-:W-:Y:S01]  /*96b0*/  UMOV UR7, 0x80000020 ;  /* 0x8000002000077882 */ /* 0x000fe20000000000 */
[----:B---3--:R-:W-:Y:S01]  /*96c0*/  FADD.FTZ R3, R3, R0 ;  /* 0x0000000003037221 */ /* 0x008fe20000010000 */
[----:B------:R-:W-:Y:S01]  /*96d0*/  LOP3.LUT R12, R12, R13, RZ, 0x3c, !PT ;  /* 0x0000000d0c0c7212 */ /* 0x000fe200078e3cff */
[----:B------:R-:W-:Y:S01]  /*96e0*/  IMAD.X R13, RZ, RZ, R17, P6 ;  /* 0x000000ffff0d7224 */ /* 0x000fe200030e0611 */
[----:B------:R-:W-:Y:S01]  /*96f0*/  LOP3.LUT R22, R23, R16, RZ, 0x3c, !PT ;  /* 0x0000001017167212 */ /* 0x000fe200078e3cff */
[----:B----4-:R-:W-:Y:S01]  /*9700*/  FADD.FTZ R5, R5, R4 ;  /* 0x0000000405057221 */ /* 0x010fe20000010000 */
[----:B------:R-:W3:Y:S01]  /*9710*/  SHFL.BFLY PT, R6, R3, 0x1, 0x1f ;  /* 0x0c201f0003067f89 */ /* 0x000ee200000e0000 */
[----:B------:R-:W-:-:S02]  /*9720*/  MOV R23, R17 ;  /* 0x0000001100177202 */ /* 0x000fc40000000f00 */
[----:B------:R-:W-:Y:S01]  /*9730*/  LOP3.LUT R8, R8, R9, RZ, 0x3c, !PT ;  /* 0x0000000908087212 */ /* 0x000fe200078e3cff */
[----:B------:R-:W4:Y:S01]  /*9740*/  SHFL.BFLY PT, R0, R5, 0x1, 0x1f ;  /* 0x0c201f0005007f89 */ /* 0x000f2200000e0000 */
[----:B------:R-:W-:Y:S01]  /*9750*/  IMAD.X R9, RZ, RZ, R17, P4 ;  /* 0x000000ffff097224 */ /* 0x000fe200020e0611 */
[----:B------:R-:W-:Y:S02]  /*9760*/  MOV R22, R22 ;  /* 0x0000001600167202 */ /* 0x000fe40000000f00 */
[----:B------:R-:W-:Y:S01]  /*9770*/  MOV R23, R12 ;  /* 0x0000000c00177202 */ /* 0x000fe20000000f00 */
[----:B------:R-:W-:Y:S01]  /*9780*/  IMAD.MOV.U32 R12, RZ, RZ, RZ ;  /* 0x000000ffff0c7224 */ /* 0x000fe200078e00ff */
[----:B------:R-:W-:Y:S02]  /*9790*/  IADD3 R7, P3, R16, 0x6000, RZ ;  /* 0x0000600010077810 */ /* 0x000fe40007f7e0ff */
[----:B------:R-:W-:Y:S02]  /*97a0*/  R2UR UR14, R148 ;  /* 0x00000000940e72ca */ /* 0x000fe400000e0000 */
[----:B------:R-:W-:-:S02]  /*97b0*/  IADD3 R11, P5, R16, 0x3000, RZ ;  /* 0x00003000100b7810 */ /* 0x000fc40007fbe0ff */
[----:B------:R-:W-:Y:S02]  /*97c0*/  R2UR UR13, R147 ;  /* 0x00000000930d72ca */ /* 0x000fe400000e0000 */
[----:B------:R-:W-:Y:S02]  /*97d0*/  LOP3.LUT R10, R11, 0x180, RZ, 0xc0, !PT ;  /* 0x000001800b0a7812 */ /* 0x000fe400078ec0ff */
[----:B------:R-:W-:Y:S02]  /*97e0*/  MOV R18, 0xff800000 ;  /* 0xff80000000127802 */ /* 0x000fe40000000f00 */
[----:B------:R-:W-:Y:S01]  /*97f0*/  SHF.R.U64 R10, R10, 0x3, RZ ;  /* 0x000000030a0a7819 */ /* 0x000fe200000012ff */
[----:B---3--:R-:W-:Y:S01]  /*9800*/  FADD.FTZ R14, R3, R6 ;  /* 0x00000006030e7221 */ /* 0x008fe20000010000 */
[----:B------:R-:W-:Y:S01]  /*9810*/  LOP3.LUT R6, R7, 0x180, RZ, 0xc0, !PT ;  /* 0x0000018007067812 */ /* 0x000fe200078ec0ff */
[----:B------:R-:W-:Y:S01]  /*9820*/  UIADD3 UR34, -UR14, URZ, URZ ;  /* 0x0000003f0e227290 */ /* 0x000fe2000fffe13f */
[----:B------:R-:W-:Y:S01]  /*9830*/  IADD3 R3, P0, R16, 0x6020, RZ ;  /* 0x0000602010037810 */ /* 0x000fe20007f1e0ff */
[----:B----4-:R-:W-:Y:S01]  /*9840*/  FADD.FTZ R13, R5, R0 ;  /* 0x00000000050d7221 */ /* 0x010fe20000010000 */
[----:B------:R-:W-:-:S02]  /*9850*/  FSETP.NE.FTZ.AND P2, PT, R14, RZ, PT ;  /* 0x000000ff0e00720b */ /* 0x000fc40003f55000 */
[----:B------:R-:W-:Y:S01]  /*9860*/  MOV R0, R8 ;  /* 0x0000000800007202 */ /* 0x000fe20000000f00 */
[----:B------:R-:W-:Y:S01]  /*9870*/  IMAD.MOV.U32 R9, RZ, RZ, RZ ;  /* 0x000000ffff097224 */ /* 0x000fe200078e00ff */
[----:B------:R-:W-:Y:S02]  /*9880*/  SHF.R.U64 R6, R6, 0x3, RZ ;  /* 0x0000000306067819 */ /* 0x000fe400000012ff */
[----:B------:R-:W-:Y:S02]  /*9890*/  LOP3.LUT R4, R3, 0x180, RZ, 0xc0, !PT ;  /* 0x0000018003047812 */ /* 0x000fe400078ec0ff */
[----:B------:R-:W-:Y:S01]  /*98a0*/  LOP3.LUT R6, R6, R7, RZ, 0x3c, !PT ;  /* 0x0000000706067212 */ /* 0x000fe200078e3cff */
[--C-:B------:R-:W-:Y:S01]  /*98b0*/  IMAD.X R7, RZ, RZ, R17.reuse, P3 ;  /* 0x000000ffff077224 */ /* 0x100fe200018e0611 */
[----:B------:R-:W-:Y:S02]  /*98c0*/  FSETP.NE.FTZ.AND P4, PT, R13, RZ, PT ;  /* 0x000000ff0d00720b */ /* 0x000fe40003f95000 */
[----:B------:R-:W-:Y:S01]  /*98d0*/  SHF.R.U64 R4, R4, 0x3, RZ ;  /* 0x0000000304047819 */ /* 0x000fe200000012ff */
[----:B------:R-:W3:Y:S01]  /*98e0*/  @P2 MUFU.LG2 R8, R14 ;  /* 0x0000000e00082308 */ /* 0x000ee20000000c00 */
[----:B------:R-:W-:Y:S01]  /*98f0*/  LOP3.LUT R10, R10, R11, RZ, 0x3c, !PT ;  /* 0x0000000b0a0a7212 */ /* 0x000fe200078e3cff */
[----:B------:R-:W-:Y:S01]  /*9900*/  IMAD.X R11, RZ, RZ, R17, P5 ;  /* 0x000000ffff0b7224 */ /* 0x000fe200028e0611 */
[----:B------:R-:W-:-:S02]  /*9910*/  LOP3.LUT R4, R4, R3, RZ, 0x3c, !PT ;  /* 0x0000000304047212 */ /* 0x000fc400078e3cff */
[----:B------:R-:W-:Y:S01]  /*9920*/  MOV R3, R6 ;  /* 0x0000000600037202 */ /* 0x000fe20000000f00 */
[----:B------:R-:W-:Y:S01]  /*9930*/  @P2 FMUL.FTZ R6, R74, 0.69314718246459960938 ;  /* 0x3f3172184a062820 */ /* 0x000fe20000410000 */
[----:B------:R-:W-:Y:S01]  /*9940*/  MOV R72, R10 ;  /* 0x0000000a00487202 */ /* 0x000fe20000000f00 */
[----:B------:R-:W-:Y:S01]  /*9950*/  @P2 MUFU.RCP R12, R14 ;  /* 0x0000000e000c2308 */ /* 0x000fe20000001000 */
[----:B------:R-:W-:Y:S01]  /*9960*/  IMAD.U32 R11, RZ, RZ, UR12 ;  /* 0x0000000cff0b7e24 */ /* 0x000fe2000f8e00ff */
[----:B------:R-:W-:Y:S02]  /*9970*/  IADD3.X R5, RZ, R17, RZ, P0, !PT ;  /* 0x00000011ff057210 */ /* 0x000fe400007fe4ff */
[----:B------:R-:W-:Y:S01]  /*9980*/  LOP3.LUT P0, RZ, R146, 0x3, RZ, 0xc0, !PT ;  /* 0x0000000392ff7812 */ /* 0x000fe2000780c0ff */
[----:B------:R-:W-:Y:S01]  /*9990*/  @!P1 VIADD R11, R11, 0x31c60 ;  /* 0x00031c600b0b9836 */ /* 0x000fe20000000000 */
[----:B------:R-:W-:Y:S02]  /*99a0*/  MOV R21, R4 ;  /* 0x0000000400157202 */ /* 0x000fe40000000f00 */
[----:B------:R-:W4:Y:S01]  /*99b0*/  @P4 MUFU.LG2 R10, R13 ;  /* 0x0000000d000a4308 */ /* 0x000f220000000c00 */
[----:B---3--:R-:W-:Y:S01]  /*99c0*/  @P2 FMUL.FTZ R7, R8, 0.69314718246459960938 ;  /* 0x3f31721808072820 */ /* 0x008fe20000410000 */
[----:B------:R-:W-:-:S03]  /*99d0*/  @!P1 PRMT R11, RZ, 0x654, R11 ;  /* 0x00000654ff0b9816 */ /* 0x000fc6000000000b */
[----:B------:R-:W-:Y:S02]  /*99e0*/  @P2 FFMA.FTZ R20, R6, R75, R7 ;  /* 0x0000004b06142223 */ /* 0x000fe40000010007 */
[----:B------:R-:W3:Y:S01]  /*99f0*/  LDC.64 R6, c[0x0][0xb78] ;  /* 0x0002de00ff067b82 */ /* 0x000ee20000000a00 */
[----:B------:R5:W1:Y:S02]  /*9a00*/  @P4 MUFU.RCP R9, R13 ;  /* 0x0000000d00094308 */ /* 0x000a640000001000 */
[----:B-----5:R-:W-:Y:S01]  /*9a10*/  @P4 FMUL.FTZ R13, R74, 0.69314718246459960938 ;  /* 0x3f3172184a0d4820 */ /* 0x020fe20000410000 */
[----:B----4-:R-:W-:-:S04]  /*9a20*/  @P4 FMUL.FTZ R10, R10, 0.69314718246459960938 ;  /* 0x3f3172180a0a4820 */ /* 0x010fc80000410000 */
[----:B------:R-:W-:Y:S01]  /*9a30*/  @P4 FFMA.FTZ R18, R13, R73, R10 ;  /* 0x000000490d124223 */ /* 0x000fe2000001000a */
[----:B------:R-:W-:Y:S02]  /*9a40*/  WARPGROUP.DEPBAR.LE gsb0, 0x0 ;  /* 0x00008000000079c5 */ /* 0x000fe40000010000 */
[----:B------:R-:W-:-:S06]  /*9a50*/  WARPGROUP.ARRIVE ;  /* 0x00000000000079c5 */ /* 0x000fcc0000000000 */
[----:B------:R-:W-:Y:S01]  /*9a60*/  HGMMA.64x96x16.F32 R24, gdesc[UR8].tnspB, R24, gsb0 ;  /* 0x41600000081879f0 */ /* 0x000fe20008000818 */
[----:B------:R-:W-:Y:S02]  /*9a70*/  UIADD3 UR8, UR4, 0x300, URZ ;  /* 0x0000030004087890 */ /* 0x000fe4000fffe03f */
[----:B------:R-:W-:Y:S01]  /*9a80*/  UIADD3 UR10, UR6, 0x80, URZ ;  /* 0x00000080060a7890 */ /* 0x000fe2000fffe03f */
[----:B------:R-:W-:Y:S01]  /*9a90*/  UMOV UR9, 0xc0000010 ;  /* 0xc000001000097882 */ /* 0x000fe20000000000 */
[----:B------:R-:W-:Y:S01]  /*9aa0*/  UMOV UR11, 0x80000020 ;  /* 0x80000020000b7882 */ /* 0x000fe20000000000 */
        /* <DEDUP_REMOVED lines=35> */
[----:B------:R-:W-:Y:S02]  /*9ce0*/  UIADD3 UR4, UR4, 0xc00, URZ ;  /* 0x00000c0004047890 */ /* 0x000fe4000fffe03f */
[----:B------:R-:W-:Y:S01]  /*9cf0*/  UIADD3 UR6, UR6, 0x200, URZ ;  /* 0x0000020006067890 */ /* 0x000fe2000fffe03f */
[----:B------:R-:W-:Y:S02]  /*9d00*/  WARPGROUP.DEPBAR.LE gsb0, 0x0 ;  /* 0x00008000000079c5 */ /* 0x000fe40000010000 */
[----:B------:R-:W-:-:S06]  /*9d10*/  WARPGROUP.ARRIVE ;  /* 0x00000000000079c5 */ /* 0x000fcc0000000000 */
[----:B------:R-:W-:Y:S01]  /*9d20*/  HGMMA.64x96x16.F32 R24, gdesc[UR8].tnspB, R24, gsb0 ;  /* 0x41600000081879f0 */ /* 0x000fe20008000818 */
[----:B------:R-:W-:Y:S01]  /*9d30*/  ULDC.64 UR8, c[0x0][0xb70] ;  /* 0x0002dc0000087ab9 */ /* 0x000fe20000000a00 */
[----:B------:R-:W-:Y:S01]  /*9d40*/  R2UR UR10, R144 ;  /* 0x00000000900a72ca */ /* 0x000fe200000e0000 */
[----:B------:R-:W-:Y:S02]  /*9d50*/  WARPGROUP.DEPBAR.LE gsb0, 0x0 ;  /* 0x00008000000079c5 */ /* 0x000fe40000010000 */
[----:B------:R-:W-:-:S06]  /*9d60*/  WARPGROUP.ARRIVE ;  /* 0x00000000000079c5 */ /* 0x000fcc0000000000 */
[----:B------:R-:W-:Y:S01]  /*9d70*/  HGMMA.64x96x16.F32 R24, gdesc[UR4].tnspB, R24, gsb0 ;  /* 0x41600000041879f0 */ /* 0x000fe20008000818 */
[----:B------:R-:W-:Y:S01]  /*9d80*/  ULDC UR4, c[0x0][0xdb4] ;  /* 0x00036d0000047ab9 */ /* 0x000fe20000000800 */
[----:B------:R-:W-:Y:S01]  /*9d90*/  ULDC UR5, c[0x0][0xda8] ;  /* 0x00036a0000057ab9 */ /* 0x000fe20000000800 */
[----:B------:R-:W-:Y:S02]  /*9da0*/  UIMAD UR35, UR4, UR35, UR14 ;  /* 0x00000023042372a4 */ /* 0x000fe4000f8e020e */
[----:B------:R-:W-:Y:S02]  /*9db0*/  UIMAD UR34, UR5, UR34, UR13 ;  /* 0x00000022052272a4 */ /* 0x000fe4000f8e020d */
[----:B------:R-:W-:Y:S02]  /*9dc0*/  USHF.R.S32.HI UR4, URZ, 0x1f, UR35 ;  /* 0x0000001f3f047899 */ /* 0x000fe40008011423 */
[----:B------:R-:W-:Y:S02]  /*9dd0*/  UIMAD UR34, UR34, 0xc0, URZ ;  /* 0x000000c0222278a4 */ /* 0x000fe4000f8e023f */
[----:B------:R-:W-:-:S02]  /*9de0*/  UIMAD UR6, UR4, UR8, URZ ;  /* 0x00000008040672a4 */ /* 0x000fc4000f8e023f */
[----:B------:R-:W-:Y:S02]  /*9df0*/  UIMAD.WIDE.U32 UR4, UR35, UR8, URZ ;  /* 0x00000008230472a5 */ /* 0x000fe4000f8e003f */
[----:B------:R-:W-:Y:S01]  /*9e00*/  UIMAD UR6, UR35, UR9, UR6 ;  /* 0x00000009230672a4 */ /* 0x000fe2000f8e0206 */
[----:B------:R-:W-:Y:S01]  /*9e10*/  VIADD R77, R151, UR34 ;  /* 0x00000022974d7c36 */ /* 0x000fe20008000000 */
[----:B------:R-:W-:Y:S01]  /*9e20*/  ULDC UR7, c[0x0][0xa88] ;  /* 0x0002a20000077ab9 */ /* 0x000fe20000000800 */
        /* <DEDUP_REMOVED lines=24> */
[-C--:B----4-:R-:W-:Y:S01]  /*9fb0*/  FMUL.FTZ R11, R24, R12.reuse ;  /* 0x0000000c180b7220 */ /* 0x090fe20000410000 */
[-C--:B------:R-:W-:Y:S01]  /*9fc0*/  FMUL.FTZ R48, R53, R12.reuse ;  /* 0x0000000c35307220 */ /* 0x080fe20000410000 */
[-C--:B------:R-:W-:Y:S01]  /*9fd0*/  FMUL.FTZ R49, R52, R12.reuse ;  /* 0x0000000c34317220 */ /* 0x080fe20000410000 */
[----:B------:R-:W-:Y:S01]  /*9fe0*/  FMUL.FTZ R27, R30, R9 ;  /* 0x000000091e1b7220 */ /* 0x000fe20000410000 */
[-C--:B------:R-:W-:Y:S01]  /*9ff0*/  FMUL.FTZ R52, R57, R12.reuse ;  /* 0x0000000c39347220 */ /* 0x080fe20000410000 */
[----:B------:R-:W-:Y:S01]  /*a000*/  FMUL.FTZ R53, R56, R12 ;  /* 0x0000000c38357220 */ /* 0x000fe20000410000 */
[----:B---3--:R-:W-:-:S02]  /*a010*/  IMAD R24, R6, UR4, RZ ;  /* 0x0000000406187c24 */ /* 0x008fc4000f8e02ff */
        /* <DEDUP_REMOVED lines=13> */
[----:B------:R-:W-:-:S02]  /*a0f0*/  IMAD R54, R7, UR36, R24 ;  /* 0x0000002407367c24 */ /* 0x000fc4000f8e0218 */
[-C--:B------:R-:W-:Y:S01]  /*a100*/  FMUL.FTZ R26, R35, R9.reuse ;  /* 0x00000009231a7220 */ /* 0x080fe20000410000 */
[----:B------:R-:W-:Y:S01]  /*a110*/  FMUL.FTZ R31, R34, R9 ;  /* 0x00000009221f7220 */ /* 0x000fe20000410000 */
[----:B------:R-:W-:-:S04]  /*a120*/  IMAD.WIDE.U32 R24, R6, UR36, R4 ;  /* 0x0000002406187c25 */ /* 0x000fc8000f8e0004 */
        /* <DEDUP_REMOVED lines=8> */
[----:B------:R-:W-:Y:S01]  /*a1b0*/  FMUL.FTZ R55, R58, R9 ;  /* 0x000000093a377220 */ /* 0x000fe20000410000 */
[----:B------:R-:W-:Y:S01]  /*a1c0*/  F2FP.F16.F32.PACK_AB R7, R12, R27 ;  /* 0x0000001b0c07723e */ /* 0x000fe200000000ff */
[----:B------:R-:W-:Y:S01]  /*a1d0*/  FMUL.FTZ R58, R63, R9 ;  /* 0x000000093f3a7220 */ /* 0x000fe20000410000 */
[----:B------:R-:W-:Y:S01]  /*a1e0*/  F2FP.F16.F32.PACK_AB R8, R28, R29 ;  /* 0x0000001d1c08723e */ /* 0x000fe200000000ff */
[-C--:B------:R-:W-:Y:S01]  /*a1f0*/  FMUL.FTZ R59, R62, R9.reuse ;  /* 0x000000093e3b7220 */ /* 0x080fe20000410000 */
[----:B------:R-:W-:Y:S01]  /*a200*/  SHF.R.S32.HI R27, RZ, 0x1f, R77 ;  /* 0x0000001fff1b7819 */ /* 0x000fe2000001144d */
[-C--:B------:R-:W-:Y:S01]  /*a210*/  FMUL.FTZ R62, R67, R9.reuse ;  /* 0x00000009433e7220 */ /* 0x080fe20000410000 */
[----:B------:R-:W-:Y:S01]  /*a220*/  IADD3 R28, P1, R77, R24, RZ ;  /* 0x000000184d1c7210 */ /* 0x000fe20007f3e0ff */
[-C--:B------:R-:W-:Y:S01]  /*a230*/  FMUL.FTZ R63, R66, R9.reuse ;  /* 0x00000009423f7220 */ /* 0x080fe20000410000 */
[-C--:B------:R-:W-:Y:S01]  /*a240*/  FMUL.FTZ R66, R71, R9.reuse ;  /* 0x0000000947427220 */ /* 0x080fe20000410000 */
[----:B------:R-:W-:Y:S01]  /*a250*/  FMUL.FTZ R67, R70, R9 ;  /* 0x0000000946437220 */ /* 0x000fe20000410000 */
[----:B------:R-:W-:Y:S01]  /*a260*/  F2FP.F16.F32.PACK_AB R5, R10, R13 ;  /* 0x0000000d0a05723e */ /* 0x000fe200000000ff */
[----:B------:R-:W-:Y:S01]  /*a270*/  ULDC.64 UR4, c[0x0][0xb40] ;  /* 0x0002d00000047ab9 */ /* 0x000fe20000000a00 */
[----:B------:R-:W-:Y:S01]  /*a280*/  F2FP.F16.F32.PACK_AB R6, R14, R15 ;  /* 0x0000000f0e06723e */ /* 0x000fe200000000ff */
[----:B------:R-:W-:Y:S01]  /*a290*/  BAR.SYNC.DEFER_BLOCKING 0x1, 0x180 ;  /* 0x0046000000007b1d */ /* 0x000fe20000010000 */
[----:B------:R-:W-:-:S02]  /*a2a0*/  F2FP.F16.F32.PACK_AB R9, R26, R31 ;  /* 0x0000001f1a09723e */ /* 0x000fc400000000ff */
[----:B------:R-:W-:Y:S02]  /*a2b0*/  F2FP.F16.F32.PACK_AB R10, R32, R33 ;  /* 0x00000021200a723e */ /* 0x000fe400000000ff */
[----:B------:R-:W-:Y:S02]  /*a2c0*/  F2FP.F16.F32.PACK_AB R11, R30, R35 ;  /* 0x000000231e0b723e */ /* 0x000fe400000000ff */
[----:B------:R-:W-:Y:S02]  /*a2d0*/  F2FP.F16.F32.PACK_AB R12, R36, R37 ;  /* 0x00000025240c723e */ /* 0x000fe400000000ff */
[----:B------:R-:W-:Y:S02]  /*a2e0*/  F2FP.F16.F32.PACK_AB R13, R34, R39 ;  /* 0x00000027220d723e */ /* 0x000fe400000000ff */
[----:B------:R-:W-:Y:S02]  /*a2f0*/  F2FP.F16.F32.PACK_AB R14, R40, R41 ;  /* 0x00000029280e723e */ /* 0x000fe400000000ff */
[----:B------:R-:W-:-:S02]  /*a300*/  F2FP.F16.F32.PACK_AB R15, R38, R43 ;  /* 0x0000002b260f723e */ /* 0x000fc400000000ff */
[----:B------:R-:W-:Y:S02]  /*a310*/  IADD3.X R29, R27, R25, R54, P1, !PT ;  /* 0x000000191b1d7210 */ /* 0x000fe40000ffe436 */
        /* <DEDUP_REMOVED lines=8> */
[----:B------:R-:W-:Y:S02]  /*a3a0*/  F2FP.F16.F32.PACK_AB R60, R60, R61 ;  /* 0x0000003d3c3c723e */ /* 0x000fe400000000ff */
[----:B------:R-:W-:Y:S01]  /*a3b0*/  F2FP.F16.F32.PACK_AB R54, R56, R57 ;  /* 0x000000393836723e */ /* 0x000fe200000000ff */
[----:B------:R-:W-:Y:S01]  /*a3c0*/  STSM.16.M88.4 [R72], R12 ;  /* 0x0000000c48007844 */ /* 0x000fe20000000200 */
[----:B------:R-:W-:Y:S02]  /*a3d0*/  F2FP.F16.F32.PACK_AB R55, R58, R59 ;  /* 0x0000003b3a37723e */ /* 0x000fe400000000ff */
[----:B------:R-:W-:Y:S01]  /*a3e0*/  F2FP.F16.F32.PACK_AB R61, R62, R63 ;  /* 0x0000003f3e3d723e */ /* 0x000fe200000000ff */
[----:B------:R-:W-:Y:S01]  /*a3f0*/  STSM.16.M88.4 [R0], R24 ;  /* 0x0000001800007844 */ /* 0x000fe20000000200 */
[----:B------:R-:W-:-:S02]  /*a400*/  F2FP.F16.F32.PACK_AB R62, R64, R65 ;  /* 0x00000041403e723e */ /* 0x000fc400000000ff */
[----:B------:R-:W-:Y:S01]  /*a410*/  F2FP.F16.F32.PACK_AB R63, R66, R67 ;  /* 0x00000043423f723e */ /* 0x000fe200000000ff */
[----:B------:R-:W-:Y:S01]  /*a420*/  STSM.16.M88.4 [R3], R52 ;  /* 0x0000003403007844 */ /* 0x000fe20000000200 */
[C---:B-1----:R-:W-:Y:S01]  /*a430*/  LEA R4, P1, R28.reuse, UR4, 0x2 ;  /* 0x000000041c047c11 */ /* 0x042fe2000f8210ff */
[----:B------:R-:W-:Y:S02]  /*a440*/  ULDC UR4, c[0x0][0xc] ;  /* 0x0000030000047ab9 */ /* 0x000fe40000000800 */
[----:B------:R-:W-:Y:S01]  /*a450*/  STSM.16.M88.4 [R21], R60 ;  /* 0x0000003c15007844 */ /* 0x000fe20000000200 */
[----:B------:R-:W-:Y:S01]  /*a460*/  LEA.HI.X R5, R28, UR5, R29, 0x2, P1 ;  /* 0x000000051c057c11 */ /* 0x000fe200088f141d */
[----:B------:R-:W-:Y:S01]  /*a470*/  UIADD3 UR10, UR4, UR10, URZ ;  /* 0x0000000a040a7290 */ /* 0x000fe2000fffe03f */
[----:B------:R-:W-:Y:S01]  /*a480*/  @!PT LDS RZ, [RZ] ;  /* 0x00000000fffff984 */ /* 0x000fe20000000800 */
[----:B------:R-:W-:Y:S01]  /*a490*/  @!PT LDS RZ, [RZ] ;  /* 0x00000000fffff984 */ /* 0x000fe20000000800 */
[----:B------:R-:W-:Y:S01]  /*a4a0*/  @!PT LDS RZ, [RZ] ;  /* 0x00000000fffff984 */ /* 0x000fe20000000800 */
[----:B------:R-:W-:Y:S01]  /*a4b0*/  @!PT LDS RZ, [RZ] ;  /* 0x00000000fffff984 */ /* 0x000fe20000000800 */
[----:B------:R1:W-:Y:S06]  /*a4c0*/  MEMBAR.ALL.CTA ;  /* 0x0000000000007992 */ /* 0x0003ec0000008000 */
[----:B-1----:R-:W1:Y:S04]  /*a4d0*/  FENCE.VIEW.ASYNC.S ;  /* 0x00000000000073c6 */ /* 0x002e680000000000 */
[----:B-1----:R-:W1:Y:S01]  /*a4e0*/  SHFL.IDX PT, R6, R150, RZ, 0x1f ;  /* 0x00001fff96067589 */ /* 0x002e6200000e0000 */
        /* <DEDUP_REMOVED lines=32> */
.L_x_8285:
[----:B------:R-:W-:Y:S05]  /*a6f0*/  BSYNC B0 ;  /* 0x0000000000007941 */ /* 0x000fea0003800000 */
.L_x_8284:
[----:B------:R-:W1:Y:S01]  /*a700*/  LDC R0, c[0x0][0xda4] ;  /* 0x00036900ff007b82 */ /* 0x000e620000000800 */
[----:B------:R-:W-:Y:S01]  /*a710*/  R2UR UR5, R144 ;  /* 0x00000000900572ca */ /* 0x000fe200000e0000 */
[----:B------:R-:W-:Y:S01]  /*a720*/  UIADD3 UR38, UR38, 0x1, URZ ;  /* 0x0000000126267890 */ /* 0x000fe2000fffe03f */
[----:B------:R-:W-:-:S03]  /*a730*/  IADD3 R145, R145, 0x1, RZ ;  /* 0x0000000191917810 */ /* 0x000fc60007ffe0ff */
[----:B------:R-:W-:-:S04]  /*a740*/  UISETP.NE.AND UP0, UPT, UR38, 0x2, UPT ;  /* 0x000000022600788c */ /* 0x000fc8000bf05270 */
[----:B------:R-:W-:Y:S02]  /*a750*/  USEL UR4, URZ, 0x1, UP0 ;  /* 0x000000013f047887 */ /* 0x000fe40008000000 */
[----:B------:R-:W-:Y:S02]  /*a760*/  USEL UR38, UR38, URZ, UP0 ;  /* 0x0000003f26267287 */ /* 0x000fe40008000000 */
[----:B------:R-:W-:Y:S01]  /*a770*/  ULOP3.LUT UR60, UR60, UR4, URZ, 0x3c, !UPT ;  /* 0x000000043c3c7292 */ /* 0x000fe2000f8e3c3f */
[----:B-1----:R-:W-:-:S13]  /*a780*/  ISETP.LE.AND P0, PT, R0, UR5, PT ;  /* 0x0000000500007c0c */ /* 0x002fda000bf03270 */
[----:B------:R-:W-:Y:S05]  /*a790*/  @!P0 BRA `(.L_x_8286) ;  /* 0xffffff6400b88947 */ /* 0x000fea000383ffff */
[----:B------:R-:W-:Y:S05]  /*a7a0*/  EXIT ;  /* 0x000000000000794d */ /* 0x000fea0003800000 */
.L_x_8262:
[----:B------:R-:W-:-:S08]  /*a7b0*/  NOP ;  /* 0x0000000000007918 */ /* 0x000fd00000000000 */
[----:B---3--:R-:W1:-:S00]  /*a7c0*/  USETMAXREG.DEALLOC.CTAPOOL 0x20 ;  /* 0x00000020000079c8 */ /* 0x008e4000080e0500 */
[----:B-1----:R-:W-:-:S06]  /*a7d0*/  LOP3.LUT R0, R0, 0x3, RZ, 0xc0, !PT ;  /* 0x0000000300007812 */ /* 0x002fcc00078ec0ff */
[----:B------:R-:W1:Y:S02]  /*a7e0*/  SHFL.IDX PT, R0, R0, RZ, 0x1f ;  /* 0x00001fff00007589 */ /* 0x000e6400000e0000 */
[----:B-1----:R-:W-:-:S13]  /*a7f0*/  ISETP.NE.AND P0, PT, R0, RZ, PT ;  /* 0x000000ff0000720c */ /* 0x002fda0003f05270 */
[----:B------:R-:W-:Y:S05]  /*a800*/  @P0 EXIT ;  /* 0x000000000000094d */ /* 0x000fea0003800000 */
[----:B------:R-:W1:Y:S01]  /*a810*/  S2UR UR4, SR_CTAID.X ;  /* 0x00000000000479c3 */ /* 0x000e620000002500 */
[----:B------:R-:W-:Y:S02]  /*a820*/  IMAD.MOV.U32 R16, RZ, RZ, RZ ;  /* 0x000000ffff107224 */ /* 0x000fe400078e00ff */
[----:B------:R-:W-:Y:S02]  /*a830*/  IMAD.MOV.U32 R29, RZ, RZ, 0x1 ;  /* 0x00000001ff1d7424 */ /* 0x000fe400078e00ff */
[----:B------:R-:W-:-:S03]  /*a840*/  IMAD.MOV.U32 R17, RZ, RZ, 0x1 ;  /* 0x00000001ff117424 */ /* 0x000fc600078e00ff */
[----:B------:R-:W1:Y:S02]  /*a850*/  LDC R0, c[0x0][0xda4] ;  /* 0x00036900ff007b82 */ /* 0x000e640000000800 */
[----:B-1----:R-:W-:-:S13]  /*a860*/  ISETP.LE.AND P0, PT, R0, UR4, PT ;  /* 0x0000000400007c0c */ /* 0x002fda000bf03270 */
[----:B------:R-:W-:Y:S05]  /*a870*/  @P0 BRA `(.L_x_8287) ;  /* 0x0000002800640947 */ /* 0x000fea0003800000 */
[----:B------:R-:W1:Y:S01]  /*a880*/  S2R R2, SR_TID.X ;  /* 0x0000000000027919 */ /* 0x000e620000002100 */
[----:B------:R-:W-:Y:S01]  /*a890*/  MOV R26, UR4 ;  /* 0x00000004001a7c02 */ /* 0x000fe20008000f00 */
[----:B------:R-:W-:Y:S01]  /*a8a0*/  IMAD.MOV.U32 R16, RZ, RZ, RZ ;  /* 0x000000ffff107224 */ /* 0x000fe200078e00ff */
[----:B------:R-:W-:Y:S01]  /*a8b0*/  ULDC.64 UR36, c[0x0][0x198] ;  /* 0x0000660000247ab9 */ /* 0x000fe20000000a00 */
[----:B------:R-:W-:Y:S01]  /*a8c0*/  IMAD.MOV.U32 R17, RZ, RZ, 0x1 ;  /* 0x00000001ff117424 */ /* 0x000fe200078e00ff */
[----:B------:R-:W-:Y:S01]  /*a8d0*/  ULDC UR38, c[0x0][0xc] ;  /* 0x0000030000267ab9 */ /* 0x000fe20000000800 */
[----:B------:R-:W-:Y:S01]  /*a8e0*/  IMAD.MOV.U32 R29, RZ, RZ, RZ ;  /* 0x000000ffff1d7224 */ /* 0x000fe200078e00ff */
[----:B-1----:R-:W-:-:S07]  /*a8f0*/  LOP3.LUT R27, R2, 0x1f, RZ, 0xc0, !PT ;  /* 0x0000001f021b7812 */ /* 0x002fce00078ec0ff */
.L_x_8331:
[----:B-1----:R-:W1:Y:S01]  /*a900*/  LDC R0, c[0x0][0xda8] ;  /* 0x00036a00ff007b82 */ /* 0x002e620000000800 */
[----:B--2---:R-:W2:Y:S01]  /*a910*/  S2R R6, SR_CgaCtaId ;  /* 0x0000000000067919 */ /* 0x004ea20000008800 */
[----:B------:R-:W-:Y:S05]  /*a920*/  YIELD ;  /* 0x0000000000007946 */ /* 0x000fea0003800000 */
[----:B------:R-:W-:Y:S01]  /*a930*/  ULDC.64 UR4, c[0x0][0x3f8] ;  /* 0x0000fe0000047ab9 */ /* 0x000fe20000000a00 */
[----:B------:R-:W3:Y:S01]  /*a940*/  LDC R4, c[0x0][0xdb4] ;  /* 0x00036d00ff047b82 */ /* 0x000ee20000000800 */
[----:B------:R-:W-:Y:S01]  /*a950*/  MOV R25, R26 ;  /* 0x0000001a00197202 */ /* 0x000fe20000000f00 */
[----:B------:R-:W-:Y:S01]  /*a960*/  UISETP.NE.U32.AND UP0, UPT, UR4, URZ, UPT ;  /* 0x0000003f0400728c */ /* 0x000fe2000bf05070 */
[----:B------:R-:W-:-:S02]  /*a970*/  MOV R23, 0x400 ;  /* 0x0000040000177802 */ /* 0x000fc40000000f00 */
[----:B------:R-:W-:Y:S01]  /*a980*/  ULDC UR4, c[0x0][0x404] ;  /* 0x0001010000047ab9 */ /* 0x000fe20000000800 */
[----:B------:R-:W-:Y:S02]  /*a990*/  UISETP.NE.AND.EX UP0, UPT, UR5, URZ, UPT, UP0 ;  /* 0x0000003f0500728c */ /* 0x000fe4000bf05300 */
[----:B------:R-:W4:Y:S02]  /*a9a0*/  LDC R28, c[0x0][0x2e0] ;  /* 0x0000b800ff1c7b82 */ /* 0x000f240000000800 */
[----:B------:R-:W-:Y:S01]  /*a9b0*/  USEL UR4, UR4, 0x1, UP0 ;  /* 0x0000000104047887 */ /* 0x000fe20008000000 */
[----:B-1----:R-:W-:Y:S02]  /*a9c0*/  ISETP.NE.AND P0, PT, R0, 0x1, PT ;  /* 0x000000010000780c */ /* 0x002fe40003f05270 */
[----:B---3--:R-:W-:Y:S02]  /*a9d0*/  ISETP.NE.AND P1, PT, R4, 0x1, PT ;  /* 0x000000010400780c */ /* 0x008fe40003f25270 */
[----:B--2---:R-:W-:-:S09]  /*a9e0*/  LEA R23, R6, R23, 0x18 ;  /* 0x0000001706177211 */ /* 0x004fd200078ec0ff */
[----:B------:R-:W1:Y:S01]  /*a9f0*/  @P0 LDC R5, c[0x0][0xdac] ;  /* 0x00036b00ff050b82 */ /* 0x000e620000000800 */
[----:B----4-:R-:W-:-:S07]  /*aa00*/  IMAD R28, R28, UR4, RZ ;  /* 0x000000041c1c7c24 */ /* 0x010fce000f8e02ff */
[----:B------:R-:W2:Y:S08]  /*aa10*/  @P0 LDC R7, c[0x0][0xdb0] ;  /* 0x00036c00ff070b82 */ /* 0x000eb00000000800 */
[----:B------:R-:W3:Y:S01]  /*aa20*/  @P1 LDC.64 R2, c[0x0][0xdb8] ;  /* 0x00036e00ff021b82 */ /* 0x000ee20000000a00 */
[----:B-1----:R-:W-:-:S05]  /*aa30*/  @P0 IMAD.HI.U32 R0, R26, R5, RZ ;  /* 0x000000051a000227 */ /* 0x002fca00078e00ff */
[----:B--2---:R-:W-:Y:S01]  /*aa40*/  @P0 SHF.R.U32.HI R25, RZ, R7, R0 ;  /* 0x00000007ff190219 */ /* 0x004fe20000011600 */
[----:B------:R-:W-:-:S04]  /*aa50*/  VIADD R0, R28, 0x8f ;  /* 0x0000008f1c007836 */ /* 0x000fc80000000000 */
[----:B------:R-:W-:Y:S02]  /*aa60*/  IMAD.MOV.U32 R19, RZ, RZ, R25 ;  /* 0x000000ffff137224 */ /* 0x000fe400078e0019 */
[----:B------:R-:W-:-:S04]  /*aa70*/  IMAD.HI R0, R0, 0x38e38e39, RZ ;  /* 0x38e38e3900007827 */ /* 0x000fc800078e02ff */
[----:B---3--:R-:W-:-:S05]  /*aa80*/  @P1 IMAD.HI.U32 R2, R25, R2, RZ ;  /* 0x0000000219021227 */ /* 0x008fca00078e00ff */
[----:B------:R-:W-:Y:S01]  /*aa90*/  @P1 SHF.R.U32.HI R19, RZ, R3, R2 ;  /* 0x00000003ff131219 */ /* 0x000fe20000011602 */
[----:B------:R-:W-:Y:S01]  /*aaa0*/  VIADD R2, R23, 0x16a00 ;  /* 0x00016a0017027836 */ /* 0x000fe20000000000 */
[----:B------:R-:W-:Y:S02]  /*aab0*/  SHF.R.U32.HI R3, RZ, 0x1f, R0 ;  /* 0x0000001fff037819 */ /* 0x000fe40000011600 */
[----:B------:R-:W-:Y:S02]  /*aac0*/  IADD3 R22, -R19, RZ, RZ ;  /* 0x000000ff13167210 */ /* 0x000fe40007ffe1ff */
[----:B------:R-:W-:Y:S02]  /*aad0*/  LOP3.LUT P0, RZ, R2, 0x1bf, RZ, 0xc0, !PT ;  /* 0x000001bf02ff7812 */ /* 0x000fe4000780c0ff */
[----:B------:R-:W-:Y:S01]  /*aae0*/  LEA.HI.SX32 R24, R0, R3, 0x1b ;  /* 0x0000000300187211 */ /* 0x000fe200078fdaff */
[----:B------:R-:W-:-:S10]  /*aaf0*/  IMAD R22, R4, R22, R25 ;  /* 0x0000001604167224 */ /* 0x000fd400078e0219 */
[----:B------:R-:W-:Y:S05]  /*ab00*/  @!P0 BRA `(.L_x_8288) ;  /* 0x0000000000408947 */ /* 0x000fea0003800000 */
        /* <DEDUP_REMOVED lines=16> */
.L_x_8288:
        /* <DEDUP_REMOVED lines=19> */
.L_x_8290:
        /* <DEDUP_REMOVED lines=16> */
.L_x_8289:
[----:B------:R-:W-:Y:S01]  /*ae40*/  ULDC.64 UR4, c[0x0][0x9f8] ;  /* 0x00027e0000047ab9 */ /* 0x000fe20000000a00 */
[----:B------:R-:W1:Y:S01]  /*ae50*/  LDC R0, c[0x0][0x428] ;  /* 0x00010a00ff007b82 */ /* 0x000e620000000800 */
[----:B------:R-:W-:Y:S01]  /*ae60*/  ISETP.NE.U32.AND P0, PT, RZ, UR4, PT ;  /* 0x00000004ff007c0c */ /* 0x000fe2000bf05070 */
[----:B------:R-:W-:Y:S01]  /*ae70*/  IMAD.MOV.U32 R6, RZ, RZ, R19 ;  /* 0x000000ffff067224 */ /* 0x000fe200078e0013 */
[----:B------:R-:W-:Y:S01]  /*ae80*/  ULDC.64 UR6, c[0x0][0x208] ;  /* 0x0000820000067ab9 */ /* 0x000fe20000000a00 */
[----:B------:R-:W-:Y:S01]  /*ae90*/  ISETP.NE.AND P1, PT, R27, RZ, PT ;  /* 0x000000ff1b00720c */ /* 0x000fe20003f25270 */
[----:B------:R-:W-:Y:S01]  /*aea0*/  IMAD.MOV R9, RZ, RZ, -R25 ;  /* 0x000000ffff097224 */ /* 0x000fe200078e0a19 */
[----:B------:R-:W-:Y:S01]  /*aeb0*/  ISETP.NE.AND.EX P0, PT, RZ, UR5, PT, P0 ;  /* 0x00000005ff007c0c */ /* 0x000fe2000bf05300 */
[----:B------:R-:W-:-:S12]  /*aec0*/  ULDC UR4, c[0x0][0xda8] ;  /* 0x00036a0000047ab9 */ /* 0x000fd80000000800 */
[----:B------:R-:W2:Y:S02]  /*aed0*/  @P0 LDC.64 R2, c[0x0][0x9f8] ;  /* 0x00027e00ff020b82 */ /* 0x000ea40000000a00 */
[----:B--2---:R-:W-:-:S05]  /*aee0*/  @P0 IMAD.WIDE R2, R19, 0x4, R2 ;  /* 0x0000000413020825 */ /* 0x004fca00078e0202 */
[----:B------:R2:W5:Y:S01]  /*aef0*/  @P0 LDG.E R6, desc[UR6][R2.64] ;  /* 0x0000000602060981 */ /* 0x000562000c1e1900 */
[----:B-1----:R-:W-:Y:S01]  /*af00*/  ISETP.NE.AND P0, PT, R0, 0x1, PT ;  /* 0x000000010000780c */ /* 0x002fe20003f05270 */
[----:B------:R-:W-:Y:S01]  /*af10*/  VOTEU.ALL UP1, P1 ;  /* 0x00000000003f7886 */ /* 0x000fe20000820000 */
[----:B------:R-:W-:Y:S01]  /*af20*/  IMAD R9, R9, UR4, R26 ;  /* 0x0000000409097c24 */ /* 0x000fe2000f8e021a */
[----:B------:R-:W-:Y:S02]  /*af30*/  MOV R0, R22 ;  /* 0x0000001600007202 */ /* 0x000fe40000000f00 */
[----:B------:R-:W-:Y:S01]  /*af40*/  PLOP3.LUT P2, PT, P1, PT, PT, 0x8, 0x0 ;  /* 0x000000000000781c */ /* 0x000fe20000f4e170 */
[----:B------:R-:W-:Y:S01]  /*af50*/  @!UP1 UIADD3 UR8, UP0, UR36, 0x270, URZ ;  /* 0x0000027024089890 */ /* 0x000fe2000ff1e03f */
[----:B------:R-:W-:-:S03]  /*af60*/  IMAD R9, R9, 0xc0, RZ ;  /* 0x000000c009097824 */ /* 0x000fc600078e02ff */
[----:B------:R-:W-:-:S03]  /*af70*/  @!UP1 UIADD3.X UR9, URZ, UR37, URZ, UP0, !UPT ;  /* 0x000000253f099290 */ /* 0x000fc600087fe43f */
[----:B------:R-:W1:Y:S01]  /*af80*/  @P0 LDC R5, c[0x0][0x42c] ;  /* 0x00010b00ff050b82 */ /* 0x000e620000000800 */
[----:B------:R-:W-:-:S07]  /*af90*/  VOTEU.ALL UP0, P1 ;  /* 0x00000000003f7886 */ /* 0x000fce0000800000 */
[----:B------:R-:W3:Y:S01]  /*afa0*/  @P0 LDC R7, c[0x0][0x430] ;  /* 0x00010c00ff070b82 */ /* 0x000ee20000000800 */
[----:B-1----:R-:W-:-:S05]  /*afb0*/  @P0 IMAD.HI.U32 R4, R22, R5, RZ ;  /* 0x0000000516040227 */ /* 0x002fca00078e00ff */
[----:B--23--:R-:W-:-:S07]  /*afc0*/  @P0 SHF.R.U32.HI R0, RZ, R7, R4 ;  /* 0x00000007ff000219 */ /* 0x00cfce0000011604 */
.L_x_8291:
        /* <DEDUP_REMOVED lines=13> */
.L_x_8292:
        /* <DEDUP_REMOVED lines=12> */
.L_x_8293:
        /* <DEDUP_REMOVED lines=15> */
.L_x_8347:
[----:B------:R-:W-:Y:S01]  /*b250*/  UMOV UR4, 0xffffffff ;  /* 0xffffffff00047882 */ /* 0x000fe20000000000 */
[----:B------:R-:W-:Y:S01]  /*b260*/  SHF.R.S32.HI R8, RZ, 0x1f, R6 ;  /* 0x0000001fff087819 */ /* 0x000fe20000011406 */
[----:B------:R-:W-:Y:S01]  /*b270*/  VIADD R10, R24, 0xffffffff ;  /* 0xffffffff180a7836 */ /* 0x000fe20000000000 */
[----:B------:R-:W-:Y:S06]  /*b280*/  BRA.DIV UR4, `(.L_x_8295) ;  /* 0x00000026045c7947 */ /* 0x000fec000b800000 */
[----:B------:R-:W-:-:S13]  /*b290*/  ELECT P6, URZ, PT ;  /* 0x00000000003f782f */ /* 0x000fda00038c0000 */
.L_x_8350:
[----:B------:R-:W-:Y:S05]  /*b2a0*/  @!P6 BRA `(.L_x_8296) ;  /* 0x0000000000f8e947 */ /* 0x000fea0003800000 */
[----:B------:R-:W-:Y:S01]  /*b2b0*/  MOV R18, R10 ;  /* 0x0000000a00127202 */ /* 0x000fe20000000f00 */
[----:B------:R-:W-:Y:S01]  /*b2c0*/  IMAD.MOV.U32 R7, RZ, RZ, R6 ;  /* 0x000000ffff077224 */ /* 0x000fe200078e0006 */
        /* <DEDUP_REMOVED lines=18> */
[----:B------:R-:W-:-:S04]  /*b3f0*/  IMAD.MOV R5, RZ, RZ, -R11 ;  /* 0x000000ffff057224 */ /* 0x000fc800078e0a0b */
[----:B------:R-:W-:-:S07]  /*b400*/  IMAD R18, R18, R5, R10 ;  /* 0x0000000512127224 */ /* 0x000fce00078e020a */
.L_x_8297:
[----:B------:R-:W2:Y:S01]  /*b410*/  S2R R4, SR_TID.X ;  /* 0x0000000000047919 */ /* 0x000ea20000002100 */
[----:B------:R-:W-:Y:S02]  /*b420*/  LEA R5, R16, R23, 0x3 ;  /* 0x0000001710057211 */ /* 0x000fe400078e18ff */
[----:B--2---:R-:W-:Y:S02]  /*b430*/  LOP3.LUT R11, R4, 0x7f, RZ, 0xc0, !PT ;  /* 0x0000007f040b7812 */ /* 0x004fe400078ec0ff */
[----:B------:R-:W-:Y:S02]  /*b440*/  SHF.L.U32 R4, R17, 0x1f, RZ ;  /* 0x0000001f11047819 */ /* 0x000fe400000006ff */
[----:B------:R-:W-:Y:S02]  /*b450*/  ISETP.NE.AND P2, PT, R11, RZ, PT ;  /* 0x000000ff0b00720c */ /* 0x000fe40003f45270 */
[----:B------:R-:W2:Y:S02]  /*b460*/  SYNCS.PHASECHK.TRANS64.TRYWAIT P1, [R5+URZ+0x31c40], R4 ;  /* 0x031c4004050075a7 */ /* 0x000ea4000802017f */
[----:B--2---:R-:W-:Y:S09]  /*b470*/  @!P1 BRA `(.L_x_8298) ;  /* 0x0000002400009947 */ /* 0x004ff20003800000 */
.L_x_8351:
[----:B------:R-:W-:Y:S05]  /*b480*/  @P2 BRA `(.L_x_8299) ;  /* 0x0000000000142947 */ /* 0x000fea0003800000 */
[----:B------:R-:W-:Y:S01]  /*b490*/  ISETP.NE.AND P1, PT, R27, RZ, PT ;  /* 0x000000ff1b00720c */ /* 0x000fe20003f25270 */
[----:B--2---:R-:W-:-:S04]  /*b4a0*/  IMAD.MOV.U32 R4, RZ, RZ, 0x6c00 ;  /* 0x00006c00ff047424 */ /* 0x004fc800078e00ff */
[----:B------:R3:W-:Y:S08]  /*b4b0*/  SYNCS.ARRIVE.TRANS64 RZ, [R5+URZ+0x31c30], R4 ;  /* 0x031c300405ff79a7 */ /* 0x0007f0000800003f */
[----:B------:R-:W-:Y:S05]  /*b4c0*/  @!P1 BRA `(.L_x_8299) ;  /* 0x0000000000049947 */ /* 0x000fea0003800000 */
[----:B------:R-:W-:Y:S01]  /*b4d0*/  BPT.TRAP 0x1 ;  /* 0x000000040000795c */ /* 0x000fe20000300000 */
.L_x_8299:
[----:B--23--:R-:W-:Y:S01]  /*b4e0*/  IMAD R4, R16, 0x6c00, R23 ;  /* 0x00006c0010047824 */ /* 0x00cfe200078e0217 */
        /* <DEDUP_REMOVED lines=26> */
.L_x_8296:
[----:B------:R-:W-:Y:S05]  /*b690*/  WARPSYNC.ALL ;  /* 0x0000000000007948 */ /* 0x000fea0003800000 */
[----:B------:R-:W-:Y:S01]  /*b6a0*/  BAR.SYNC.DEFER_BLOCKING 0x8, 0x1a0 ;  /* 0x0206800000007b1d */ /* 0x000fe20000010000 */
[----:B------:R-:W-:Y:S02]  /*b6b0*/  R2UR UR24, R23 ;  /* 0x00000000171872ca */ /* 0x000fe400000e0000 */
        /* <DEDUP_REMOVED lines=12> */
[----:B------:R-:W-:Y:S01]  /*b780*/  UIADD3 UR8, UR24, 0xda00, URZ ;  /* 0x0000da0018087890 */ /* 0x000fe2000fffe03f */
[----:B------:R-:W-:Y:S01]  /*b790*/  @P1 IMAD.MOV.U32 R4, RZ, RZ, 0x9000 ;  /* 0x00009000ff041424 */ /* 0x000fe200078e00ff */
[----:B------:R-:W-:Y:S01]  /*b7a0*/  UIADD3 UR9, UR24, 0x31c00, URZ ;  /* 0x00031c0018097890 */ /* 0x000fe2000fffe03f */
[----:B------:R-:W-:Y:S01]  /*b7b0*/  @P1 R2UR UR19, R9 ;  /* 0x00000000091312ca */ /* 0x000fe200000e0000 */
[----:B------:R-:W-:Y:S01]  /*b7c0*/  UIADD3 UR16, UR24, 0x10a00, URZ ;  /* 0x00010a0018107890 */ /* 0x000fe2000fffe03f */
[----:B------:R-:W-:Y:S01]  /*b7d0*/  BSSY B0, `(.L_x_8300) ;  /* 0x0000014000007945 */ /* 0x000fe20003800000 */
[----:B------:R-:W-:Y:S01]  /*b7e0*/  UMOV UR15, 0x12f00000 ;  /* 0x12f00000000f7882 */ /* 0x000fe20000000000 */
[----:B------:R-:W-:Y:S01]  /*b7f0*/  UMOV UR18, 0x20 ;  /* 0x0000002000127882 */ /* 0x000fe20000000000 */
[----:B------:R-:W-:Y:S01]  /*b800*/  UMOV UR22, 0x0 ;  /* 0x0000000000167882 */ /* 0x000fe20000000000 */
[----:B------:R-:W-:Y:S01]  /*b810*/  UMOV UR17, UR9 ;  /* 0x0000000900117c82 */ /* 0x000fe20008000000 */
[----:B------:R2:W-:Y:S01]  /*b820*/  @P1 SYNCS.ARRIVE.TRANS64 RZ, [R23+URZ+0x31c00], R4 ;  /* 0x031c000417ff19a7 */ /* 0x0005e2000800003f */
[----:B------:R3:W-:Y:S01]  /*b830*/  UTMALDG.4D [UR8], [UR4], desc[UR6] ;  /* 0x00000608040075b4 */ /* 0x0007e20008019000 */
[----:B------:R-:W-:Y:S01]  /*b840*/  UMOV UR23, 0x12f00000 ;  /* 0x12f0000000177882 */ /* 0x000fe20000000000 */
[----:B------:R-:W-:-:S03]  /*b850*/  ISETP.GE.AND P2, PT, R28, 0x91, PT ;  /* 0x000000911c00780c */ /* 0x000fc60003f46270 */
[----:B------:R4:W-:Y:S01]  /*b860*/  UTMALDG.4D [UR16], [UR4], desc[UR14] ;  /* 0x00000e10040075b4 */ /* 0x0009e20008019000 */
[----:B--2---:R-:W-:-:S04]  /*b870*/  LOP3.LUT R4, R29, 0x1, RZ, 0xc, !PT ;  /* 0x000000011d047812 */ /* 0x004fc800078e0cff */
[----:B------:R-:W-:Y:S02]  /*b880*/  SHF.L.U32 R4, R4, 0x1f, RZ ;  /* 0x0000001f04047819 */ /* 0x000fe400000006ff */
[----:B---3--:R-:W-:Y:S01]  /*b890*/  @P1 R2UR UR13, R19 ;  /* 0x00000000130d12ca */ /* 0x008fe200000e0000 */
[----:B------:R-:W-:Y:S01]  /*b8a0*/  UIADD3 UR8, UR24, 0x13a00, URZ ;  /* 0x00013a0018087890 */ /* 0x000fe2000fffe03f */
[----:B------:R-:W-:Y:S01]  /*b8b0*/  @P1 R2UR UR12, R22 ;  /* 0x00000000160c12ca */ /* 0x000fe200000e0000 */
[----:B------:R-:W-:Y:S01]  /*b8c0*/  UMOV UR10, 0x40 ;  /* 0x00000040000a7882 */ /* 0x000fe20000000000 */
[----:B------:R-:W-:-:S13]  /*b8d0*/  @P1 R2UR UR11, R9 ;  /* 0x00000000090b12ca */ /* 0x000fda00000e0000 */
[----:B------:R4:W-:Y:S01]  /*b8e0*/  UTMALDG.4D [UR8], [UR4], desc[UR22] ;  /* 0x00001608040075b4 */ /* 0x0009e20008019000 */
[----:B------:R-:W2:Y:S02]  /*b8f0*/  SYNCS.PHASECHK.TRANS64.TRYWAIT P1, [R23+URZ+0x31c20], R4 ;  /* 0x031c2004170075a7 */ /* 0x000ea4000802017f */
[----:B--2-4-:R-:W-:Y:S05]  /*b900*/  @!P1 BRA `(.L_x_8301) ;  /* 0x0000001c00f09947 */ /* 0x014fea0003800000 */
.L_x_8352:
[----:B------:R-:W-:Y:S05]  /*b910*/  BSYNC B0 ;  /* 0x0000000000007941 */ /* 0x000fea0003800000 */
.L_x_8300:
[----:B------:R-:W-:Y:S05]  /*b920*/  @!P2 BRA `(.L_x_8302) ;  /* 0x000000140060a947 */ /* 0x000fea0003800000 */
[----:B--2---:R-:W-:Y:S01]  /*b930*/  IMAD.MOV.U32 R4, RZ, RZ, 0x1 ;  /* 0x00000001ff047424 */ /* 0x004fe200078e00ff */
[C---:B------:R-:W-:Y:S02]  /*b940*/  IADD3 R11, -R24.reuse, RZ, RZ ;  /* 0x000000ff180b7210 */ /* 0x040fe40007ffe1ff */
[----:B------:R-:W-:Y:S02]  /*b950*/  IADD3 R9, R24, -0x2, RZ ;  /* 0xfffffffe18097810 */ /* 0x000fe40007ffe0ff */
[----:B------:R-:W-:-:S05]  /*b960*/  VIADDMNMX R11, R11, R4, 0xffffffff, !PT ;  /* 0xffffffff0b0b7446 */ /* 0x000fca0007800104 */
[----:B------:R-:W-:-:S05]  /*b970*/  IMAD.IADD R4, R24, 0x1, R11 ;  /* 0x0000000118047824 */ /* 0x000fca00078e020b */
[----:B------:R-:W-:-:S04]  /*b980*/  LOP3.LUT R4, R4, 0x1, RZ, 0xc0, !PT ;  /* 0x0000000104047812 */ /* 0x000fc800078ec0ff */
[----:B------:R-:W-:-:S13]  /*b990*/  ISETP.NE.U32.AND P1, PT, R4, 0x1, PT ;  /* 0x000000010400780c */ /* 0x000fda0003f25070 */
[----:B------:R-:W-:Y:S05]  /*b9a0*/  @P1 BRA `(.L_x_8303) ;  /* 0x0000000400b81947 */ /* 0x000fea0003800000 */
[----:B-1----:R-:W-:Y:S01]  /*b9b0*/  VIADD R12, R16, 0x1 ;  /* 0x00000001100c7836 */ /* 0x002fe20000000000 */
        /* <DEDUP_REMOVED lines=26> */
.L_x_8306:
[----:B-1----:R-:W1:Y:S01]  /*bb60*/  S2R R2, SR_TID.X ;  /* 0x0000000000027919 */ /* 0x002e620000002100 */
[----:B------:R-:W-:Y:S02]  /*bb70*/  LEA R3, R12, R23, 0x3 ;  /* 0x000000170c037211 */ /* 0x000fe400078e18ff */
[----:B-1----:R-:W-:Y:S02]  /*bb80*/  LOP3.LUT R5, R2, 0x7f, RZ, 0xc0, !PT ;  /* 0x0000007f02057812 */ /* 0x002fe400078ec0ff */
[----:B------:R-:W-:Y:S02]  /*bb90*/  SHF.L.U32 R2, R13, 0x1f, RZ ;  /* 0x0000001f0d027819 */ /* 0x000fe400000006ff */
[----:B------:R-:W-:Y:S02]  /*bba0*/  ISETP.NE.AND P1, PT, R5, RZ, PT ;  /* 0x000000ff0500720c */ /* 0x000fe40003f25270 */
[----:B------:R-:W1:Y:S02]  /*bbb0*/  SYNCS.PHASECHK.TRANS64.TRYWAIT P2, [R3+URZ+0x31c40], R2 ;  /* 0x031c4002030075a7 */ /* 0x000e64000804017f */
[----:B-1----:R-:W-:Y:S09]  /*bbc0*/  @!P2 BRA `(.L_x_8307) ;  /* 0x0000001c0054a947 */ /* 0x002ff20003800000 */
.L_x_8353:
[----:B------:R-:W-:Y:S05]  /*bbd0*/  @P1 BRA `(.L_x_8308) ;  /* 0x0000000000141947 */ /* 0x000fea0003800000 */
[----:B------:R-:W-:Y:S01]  /*bbe0*/  ISETP.NE.AND P2, PT, R27, RZ, PT ;  /* 0x000000ff1b00720c */ /* 0x000fe20003f45270 */
[----:B-1----:R-:W-:-:S04]  /*bbf0*/  IMAD.MOV.U32 R2, RZ, RZ, 0x6c00 ;  /* 0x00006c00ff027424 */ /* 0x002fc800078e00ff */
[----:B------:R2:W-:Y:S08]  /*bc00*/  SYNCS.ARRIVE.TRANS64 RZ, [R3+URZ+0x31c30], R2 ;  /* 0x031c300203ff79a7 */ /* 0x0005f0000800003f */
[----:B------:R-:W-:Y:S05]  /*bc10*/  @!P2 BRA `(.L_x_8308) ;  /* 0x000000000004a947 */ /* 0x000fea0003800000 */
[----:B------:R-:W-:Y:S01]  /*bc20*/  BPT.TRAP 0x1 ;  /* 0x000000040000795c */ /* 0x000fe20000300000 */
.L_x_8308:
[----:B-12---:R-:W-:Y:S01]  /*bc30*/  IMAD R2, R12, 0x6c00, R23 ;  /* 0x00006c000c027824 */ /* 0x006fe200078e0217 */
        /* <DEDUP_REMOVED lines=29> */
.L_x_8354:
[----:B------:R-:W-:Y:S05]  /*be10*/  @P1 BRA `(.L_x_8310) ;  /* 0x0000000000181947 */ /* 0x000fea0003800000 */
[----:B------:R-:W-:Y:S01]  /*be20*/  ISETP.NE.AND P1, PT, R27, RZ, PT ;  /* 0x000000ff1b00720c */ /* 0x000fe20003f25270 */
[----:B-1----:R-:W-:Y:S02]  /*be30*/  IMAD R2, R16, 0x8, R23 ;  /* 0x0000000810027824 */ /* 0x002fe400078e0217 */
[----:B------:R-:W-:-:S04]  /*be40*/  IMAD.MOV.U32 R3, RZ, RZ, 0x6c00 ;  /* 0x00006c00ff037424 */ /* 0x000fc800078e00ff */
[----:B------:R2:W-:Y:S06]  /*be50*/  SYNCS.ARRIVE.TRANS64 RZ, [R2+URZ+0x31c50], R3 ;  /* 0x031c500302ff79a7 */ /* 0x0005ec000800003f */
[----:B------:R-:W-:Y:S05]  /*be60*/  @!P1 BRA `(.L_x_8310) ;  /* 0x0000000000049947 */ /* 0x000fea0003800000 */
[----:B------:R-:W-:Y:S01]  /*be70*/  BPT.TRAP 0x1 ;  /* 0x000000040000795c */ /* 0x000fe20000300000 */
.L_x_8310:
[C---:B--2---:R-:W-:Y:S01]  /*be80*/  IMAD R3, R16.reuse, 0x6c00, R23 ;  /* 0x00006c0010037824 */ /* 0x044fe200078e0217 */
[----:B-1----:R-:W-:Y:S01]  /*be90*/  LEA R2, R16, R23, 0x3 ;  /* 0x0000001710027211 */ /* 0x002fe200078e18ff */
        /* <DEDUP_REMOVED lines=9> */
[----:B------:R-:W-:Y:S01]  /*bf30*/  R2UR UR12, R0 ;  /* 0x00000000000c72ca */ /* 0x000fe200000e0000 */
[----:B------:R-:W-:Y:S01]  /*bf40*/  UMOV UR16, 0x20 ;  /* 0x0000002000107882 */ /* 0x000fe20000000000 */
[----:B------:R-:W-:-:S02]  /*bf50*/  IMAD.MOV.U32 R7, RZ, RZ, R4 ;  /* 0x000000ffff077224 */ /* 0x000fc400078e0004 */
[----:B------:R-:W-:Y:S01]  /*bf60*/  IMAD.MOV.U32 R18, RZ, RZ, R9 ;  /* 0x000000ffff127224 */ /* 0x000fe200078e0009 */
[----:B------:R-:W-:Y:S02]  /*bf70*/  UIMAD UR11, UR11, 0x90, URZ ;  /* 0x000000900b0b78a4 */ /* 0x000fe4000f8e023f */
[----:B------:R-:W-:Y:S02]  /*bf80*/  UIADD3 UR8, UR15, 0x200, URZ ;  /* 0x000002000f087890 */ /* 0x000fe4000fffe03f */
        /* <DEDUP_REMOVED lines=12> */
.L_x_8305:
[----:B------:R-:W-:Y:S05]  /*c050*/  BSYNC B0 ;  /* 0x0000000000007941 */ /* 0x000fea0003800000 */
.L_x_8304:
[----:B------:R-:W-:Y:S01]  /*c060*/  IADD3 R9, R24, -0x3, RZ ;  /* 0xfffffffd18097810 */ /* 0x000fe20007ffe0ff */
[----:B------:R-:W-:Y:S02]  /*c070*/  IMAD.MOV.U32 R16, RZ, RZ, R12 ;  /* 0x000000ffff107224 */ /* 0x000fe400078e000c */
[----:B------:R-:W-:-:S07]  /*c080*/  IMAD.MOV.U32 R17, RZ, RZ, R13 ;  /* 0x000000ffff117224 */ /* 0x000fce00078e000d */
.L_x_8303:
[----:B------:R-:W-:Y:S01]  /*c090*/  IADD3 R11, -R11, RZ, RZ ;  /* 0x000000ff0b0b7210 */ /* 0x000fe20007ffe1ff */
[----:B------:R-:W-:Y:S03]  /*c0a0*/  BSSY B0, `(.L_x_8302) ;  /* 0x00000e0000007945 */ /* 0x000fe60003800000 */
[----:B------:R-:W-:-:S13]  /*c0b0*/  ISETP.NE.AND P1, PT, R10, R11, PT ;  /* 0x0000000b0a00720c */ /* 0x000fda0003f25270 */
[----:B------:R-:W-:Y:S05]  /*c0c0*/  @!P1 BRA `(.L_x_8311) ;  /* 0x0000000c00749947 */ /* 0x000fea0003800000 */
[----:B------:R-:W-:-:S07]  /*c0d0*/  IMAD.MOV.U32 R4, RZ, RZ, R7 ;  /* 0x000000ffff047224 */ /* 0x000fce00078e0007 */
.L_x_8326:
[----:B------:R-:W-:Y:S01]  /*c0e0*/  VIADD R10, R16, 0x1 ;  /* 0x00000001100a7836 */ /* 0x000fe20000000000 */
[----:B------:R-:W-:Y:S04]  /*c0f0*/  BSSY B1, `(.L_x_8312) ;  /* 0x000006a000017945 */ /* 0x000fe80003800000 */
[----:B------:R-:W-:-:S04]  /*c100*/  ISETP.NE.AND P1, PT, R10, 0x2, PT ;  /* 0x000000020a00780c */ /* 0x000fc80003f25270 */
[----:B-12---:R-:W-:Y:S02]  /*c110*/  SEL R2, RZ, 0x1, P1 ;  /* 0x00000001ff027807 */ /* 0x006fe40000800000 */
[----:B------:R-:W-:Y:S02]  /*c120*/  SEL R10, R10, RZ, P1 ;  /* 0x000000ff0a0a7207 */ /* 0x000fe40000800000 */
[----:B------:R-:W-:Y:S01]  /*c130*/  LOP3.LUT R11, R17, R2, RZ, 0x3c, !PT ;  /* 0x00000002110b7212 */ /* 0x000fe200078e3cff */
[----:B------:R-:W-:Y:S06]  /*c140*/  @!P6 BRA `(.L_x_8313) ;  /* 0x000000040090e947 */ /* 0x000fec0003800000 */
[----:B-1----:R-:W-:Y:S01]  /*c150*/  MOV R12, R9 ;  /* 0x00000009000c7202 */ /* 0x002fe20000000f00 */
[----:B------:R-:W-:Y:S06]  /*c160*/  @!P0 BRA `(.L_x_8314) ;  /* 0x0000000000508947 */ /* 0x000fec0003800000 */
[----:B------:R-:W1:Y:S01]  /*c170*/  LDC R12, c[0x0][0x41c] ;  /* 0x00010700ff0c7b82 */ /* 0x000e620000000800 */
[----:B------:R-:W-:Y:S01]  /*c180*/  IMAD.MOV.U32 R13, RZ, RZ, R9 ;  /* 0x000000ffff0d7224 */ /* 0x000fe200078e0009 */
[----:B------:R-:W-:Y:S01]  /*c190*/  ULDC.64 UR4, c[0x0][0x408] ;  /* 0x0001020000047ab9 */ /* 0x000fe20000000a00 */
[----:B------:R-:W-:Y:S01]  /*c1a0*/  ULDC.64 UR6, c[0x0][0x208] ;  /* 0x0000820000067ab9 */ /* 0x000fe20000000a00 */
[----:B------:R-:W-:-:S04]  /*c1b0*/  IMAD R15, R8, UR4, RZ ;  /* 0x00000004080f7c24 */ /* 0x000fc8000f8e02ff */
[----:B------:R-:W2:Y:S01]  /*c1c0*/  LDC.64 R4, c[0x0][0x3f8] ;  /* 0x0000fe00ff047b82 */ /* 0x000ea20000000a00 */
[----:B------:R-:W-:Y:S01]  /*c1d0*/  IMAD R15, R6, UR5, R15 ;  /* 0x00000005060f7c24 */ /* 0x000fe2000f8e020f */
[----:B-1----:R-:W-:-:S13]  /*c1e0*/  ISETP.NE.AND P1, PT, R12, 0x1, PT ;  /* 0x000000010c00780c */ /* 0x002fda0003f25270 */
[----:B------:R-:W1:Y:S02]  /*c1f0*/  @P1 LDC.64 R2, c[0x0][0x420] ;  /* 0x00010800ff021b82 */ /* 0x000e640000000a00 */
[----:B-1----:R-:W-:-:S05]  /*c200*/  @P1 IMAD.HI.U32 R2, R9, R2, RZ ;  /* 0x0000000209021227 */ /* 0x002fca00078e00ff */
[----:B------:R-:W-:-:S04]  /*c210*/  @P1 SHF.R.U32.HI R13, RZ, R3, R2 ;  /* 0x00000003ff0d1219 */ /* 0x000fc80000011602 */
[--C-:B------:R-:W-:Y:S01]  /*c220*/  SHF.R.S32.HI R3, RZ, 0x1f, R13.reuse ;  /* 0x0000001fff037819 */ /* 0x100fe2000001140d */
[----:B------:R-:W-:-:S04]  /*c230*/  IMAD.MOV.U32 R2, RZ, RZ, R13 ;  /* 0x000000ffff027224 */ /* 0x000fc800078e000d */
[----:B------:R-:W-:-:S05]  /*c240*/  IMAD.WIDE.U32 R2, R6, UR4, R2 ;  /* 0x0000000406027c25 */ /* 0x000fca000f8e0002 */
[----:B------:R-:W-:Y:S02]  /*c250*/  IADD3 R3, R15, R3, RZ ;  /* 0x000000030f037210 */ /* 0x000fe40007ffe0ff */
[----:B--2---:R-:W-:-:S04]  /*c260*/  LEA R4, P1, R2, R4, 0x2 ;  /* 0x0000000402047211 */ /* 0x004fc800078210ff */
[----:B------:R-:W-:-:S05]  /*c270*/  LEA.HI.X R5, R2, R5, R3, 0x2, P1 ;  /* 0x0000000502057211 */ /* 0x000fca00008f1403 */
[----:B------:R1:W5:Y:S01]  /*c280*/  LDG.E R4, desc[UR6][R4.64] ;  /* 0x0000000604047981 */ /* 0x000362000c1e1900 */
[----:B------:R-:W-:-:S04]  /*c290*/  IMAD.MOV R2, RZ, RZ, -R13 ;  /* 0x000000ffff027224 */ /* 0x000fc800078e0a0d */
[----:B------:R-:W-:-:S07]  /*c2a0*/  IMAD R12, R12, R2, R9 ;  /* 0x000000020c0c7224 */ /* 0x000fce00078e0209 */
.L_x_8314:
[----:B------:R-:W1:Y:S01]  /*c2b0*/  S2R R2, SR_TID.X ;  /* 0x0000000000027919 */ /* 0x000e620000002100 */
[----:B------:R-:W-:Y:S01]  /*c2c0*/  IMAD R3, R10, 0x8, R23 ;  /* 0x000000080a037824 */ /* 0x000fe200078e0217 */
[----:B-1----:R-:W-:Y:S02]  /*c2d0*/  LOP3.LUT R5, R2, 0x7f, RZ, 0xc0, !PT ;  /* 0x0000007f02057812 */ /* 0x002fe400078ec0ff */
[----:B------:R-:W-:Y:S02]  /*c2e0*/  SHF.L.U32 R2, R11, 0x1f, RZ ;  /* 0x0000001f0b027819 */ /* 0x000fe400000006ff */
[----:B------:R-:W-:Y:S02]  /*c2f0*/  ISETP.NE.AND P1, PT, R5, RZ, PT ;  /* 0x000000ff0500720c */ /* 0x000fe40003f25270 */
[----:B------:R-:W1:Y:S02]  /*c300*/  SYNCS.PHASECHK.TRANS64.TRYWAIT P2, [R3+URZ+0x31c40], R2 ;  /* 0x031c4002030075a7 */ /* 0x000e64000804017f */
[----:B-1----:R-:W-:Y:S09]  /*c310*/  @!P2 BRA `(.L_x_8315) ;  /* 0x0000001400a8a947 */ /* 0x002ff20003800000 */
.L_x_8355:
[----:B------:R-:W-:Y:S05]  /*c320*/  @P1 BRA `(.L_x_8316) ;  /* 0x0000000000141947 */ /* 0x000fea0003800000 */
[----:B------:R-:W-:Y:S02]  /*c330*/  ISETP.NE.AND P2, PT, R27, RZ, PT ;  /* 0x000000ff1b00720c */ /* 0x000fe40003f45270 */
[----:B-1----:R-:W-:-:S04]  /*c340*/  MOV R2, 0x6c00 ;  /* 0x00006c0000027802 */ /* 0x002fc80000000f00 */
[----:B------:R2:W-:Y:S07]  /*c350*/  SYNCS.ARRIVE.TRANS64 RZ, [R3+URZ+0x31c30], R2 ;  /* 0x031c300203ff79a7 */ /* 0x0005ee000800003f */
[----:B------:R-:W-:Y:S05]  /*c360*/  @!P2 BRA `(.L_x_8316) ;  /* 0x000000000004a947 */ /* 0x000fea0003800000 */
[----:B------:R-:W-:Y:S01]  /*c370*/  BPT.TRAP 0x1 ;  /* 0x000000040000795c */ /* 0x000fe20000300000 */
.L_x_8316:
        /* <DEDUP_REMOVED lines=17> */
[----:B------:R-:W-:Y:S01]  /*c490*/  IMAD R2, R16, 0x8, R3 ;  /* 0x0000000810027824 */ /* 0x000fe200078e0203 */
        /* <DEDUP_REMOVED lines=12> */
.L_x_8356:
[----:B------:R-:W-:Y:S05]  /*c560*/  @P1 BRA `(.L_x_8318) ;  /* 0x0000000000141947 */ /* 0x000fea0003800000 */
[----:B------:R-:W-:Y:S02]  /*c570*/  ISETP.NE.AND P1, PT, R27, RZ, PT ;  /* 0x000000ff1b00720c */ /* 0x000fe40003f25270 */
[----:B------:R-:W-:-:S04]  /*c580*/  MOV R3, 0x6c00 ;  /* 0x00006c0000037802 */ /* 0x000fc80000000f00 */
[----:B------:R2:W-:Y:S07]  /*c590*/  SYNCS.ARRIVE.TRANS64 RZ, [R2+URZ+0x50], R3 ;  /* 0x0000500302ff79a7 */ /* 0x0005ee000800003f */
[----:B------:R-:W-:Y:S05]  /*c5a0*/  @!P1 BRA `(.L_x_8318) ;  /* 0x0000000000049947 */ /* 0x000fea0003800000 */
[----:B------:R-:W-:Y:S01]  /*c5b0*/  BPT.TRAP 0x1 ;  /* 0x000000040000795c */ /* 0x000fe20000300000 */
.L_x_8318:
        /* <DEDUP_REMOVED lines=13> */
[----:B------:R-:W-:Y:S01]  /*c690*/  UIMAD UR11, UR11, 0x90, URZ ;  /* 0x000000900b0b78a4 */ /* 0x000fe2000f8e023f */
[----:B------:R-:W-:Y:S01]  /*c6a0*/  IMAD.MOV.U32 R7, RZ, RZ, R4 ;  /* 0x000000ffff077224 */ /* 0x000fe200078e0004 */
[----:B------:R-:W-:Y:S02]  /*c6b0*/  UIADD3 UR9, UR9, 0x50, URZ ;  /* 0x0000005009097890 */ /* 0x000fe4000fffe03f */
[----:B------:R-:W-:Y:S02]  /*c6c0*/  UIADD3 UR14, UR8, 0x200, URZ ;  /* 0x00000200080e7890 */ /* 0x000fe4000fffe03f */
[----:B------:R-:W-:Y:S02]  /*c6d0*/  UIADD3 UR15, UR8, 0x2600, URZ ;  /* 0x00002600080f7890 */ /* 0x000fe4000fffe03f */
[----:B------:R-:W-:-:S03]  /*c6e0*/  UIADD3 UR16, UR8, 0x4a00, URZ ;  /* 0x00004a0008107890 */ /* 0x000fc6000fffe03f */
[----:B------:R-:W-:Y:S01]  /*c6f0*/  UMOV UR8, UR14 ;  /* 0x0000000e00087c82 */ /* 0x000fe20008000000 */
[----:B------:R-:W-:Y:S01]  /*c700*/  UMOV UR14, 0x40 ;  /* 0x00000040000e7882 */ /* 0x000fe20000000000 */
[----:B------:R3:W-:Y:S02]  /*c710*/  UTMALDG.4D [UR8], [UR4], desc[UR6] ;  /* 0x00000608040075b4 */ /* 0x0007e40008019000 */
[----:B---3--:R-:W-:Y:S01]  /*c720*/  UMOV UR8, UR15 ;  /* 0x0000000f00087c82 */ /* 0x008fe20008000000 */
[----:B------:R-:W-:Y:S02]  /*c730*/  UMOV UR10, UR17 ;  /* 0x00000011000a7c82 */ /* 0x000fe40008000000 */
[----:B------:R3:W-:Y:S02]  /*c740*/  UTMALDG.4D [UR8], [UR4], desc[UR6] ;  /* 0x00000608040075b4 */ /* 0x0007e40008019000 */
[----:B---3--:R-:W-:Y:S01]  /*c750*/  UMOV UR8, UR16 ;  /* 0x0000001000087c82 */ /* 0x008fe20008000000 */
[----:B------:R-:W-:-:S02]  /*c760*/  UMOV UR10, UR14 ;  /* 0x0000000e000a7c82 */ /* 0x000fc40008000000 */
[----:B------:R3:W-:Y:S02]  /*c770*/  UTMALDG.4D [UR8], [UR4], desc[UR6] ;  /* 0x00000608040075b4 */ /* 0x0007e40008019000 */
[----:B---3--:R-:W-:Y:S01]  /*c780*/  NOP ;  /* 0x0000000000007918 */ /* 0x008fe20000000000 */
.L_x_8313:
[----:B------:R-:W-:Y:S05]  /*c790*/  BSYNC B1 ;  /* 0x0000000000017941 */ /* 0x000fea0003800000 */
.L_x_8312:
[----:B------:R-:W-:Y:S01]  /*c7a0*/  IADD3 R16, R10, 0x1, RZ ;  /* 0x000000010a107810 */ /* 0x000fe20007ffe0ff */
[----:B------:R-:W-:Y:S03]  /*c7b0*/  BSSY B1, `(.L_x_8319) ;  /* 0x000006b000017945 */ /* 0x000fe60003800000 */
        /* <DEDUP_REMOVED lines=22> */
[----:B--2---:R-:W-:-:S04]  /*c920*/  LEA R4, P1, R2, R4, 0x2 ;  /* 0x0000000402047211 */ /* 0x004fc800078210ff */
[----:B------:R-:W-:-:S05]  /*c930*/  LEA.HI.X R5, R2, R5, R3, 0x2, P1 ;  /* 0x0000000502057211 */ /* 0x000fca00008f1403 */
[----:B------:R1:W5:Y:S01]  /*c940*/  LDG.E R4, desc[UR6][R4.64] ;  /* 0x0000000604047981 */ /* 0x000362000c1e1900 */
[----:B------:R-:W-:-:S04]  /*c950*/  IMAD.MOV R2, RZ, RZ, -R15 ;  /* 0x000000ffff027224 */ /* 0x000fc800078e0a0f */
[----:B------:R-:W-:-:S07]  /*c960*/  IMAD R13, R12, R2, R13 ;  /* 0x000000020c0d7224 */ /* 0x000fce00078e020d */
.L_x_8321:
[----:B------:R-:W1:Y:S01]  /*c970*/  S2R R2, SR_TID.X ;  /* 0x0000000000027919 */ /* 0x000e620000002100 */
[----:B------:R-:W-:Y:S02]  /*c980*/  SHF.L.U32 R3, R17, 0x1f, RZ ;  /* 0x0000001f11037819 */ /* 0x000fe400000006ff */
[----:B-1----:R-:W-:Y:S02]  /*c990*/  LOP3.LUT R5, R2, 0x7f, RZ, 0xc0, !PT ;  /* 0x0000007f02057812 */ /* 0x002fe400078ec0ff */
[----:B------:R-:W-:Y:S02]  /*c9a0*/  LEA R2, R16, R23, 0x3 ;  /* 0x0000001710027211 */ /* 0x000fe400078e18ff */
[----:B------:R-:W-:Y:S02]  /*c9b0*/  ISETP.NE.AND P1, PT, R5, RZ, PT ;  /* 0x000000ff0500720c */ /* 0x000fe40003f25270 */
[----:B------:R-:W1:Y:S02]  /*c9c0*/  SYNCS.PHASECHK.TRANS64.TRYWAIT P2, [R2+URZ+0x31c40], R3 ;  /* 0x031c4003020075a7 */ /* 0x000e64000804017f */
[----:B-1----:R-:W-:Y:S09]  /*c9d0*/  @!P2 BRA `(.L_x_8322) ;  /* 0x000000100020a947 */ /* 0x002ff20003800000 */
.L_x_8357:
[----:B------:R-:W-:Y:S05]  /*c9e0*/  @P1 BRA `(.L_x_8323) ;  /* 0x0000000000141947 */ /* 0x000fea0003800000 */
[----:B------:R-:W-:Y:S01]  /*c9f0*/  ISETP.NE.AND P2, PT, R27, RZ, PT ;  /* 0x000000ff1b00720c */ /* 0x000fe20003f45270 */
[----:B-1----:R-:W-:-:S04]  /*ca00*/  IMAD.MOV.U32 R3, RZ, RZ, 0x6c00 ;  /* 0x00006c00ff037424 */ /* 0x002fc800078e00ff */
[----:B------:R2:W-:Y:S08]  /*ca10*/  SYNCS.ARRIVE.TRANS64 RZ, [R2+URZ+0x31c30], R3 ;  /* 0x031c300302ff79a7 */ /* 0x0005f0000800003f */
[----:B------:R-:W-:Y:S05]  /*ca20*/  @!P2 BRA `(.L_x_8323) ;  /* 0x000000000004a947 */ /* 0x000fea0003800000 */
[----:B------:R-:W-:Y:S01]  /*ca30*/  BPT.TRAP 0x1 ;  /* 0x000000040000795c */ /* 0x000fe20000300000 */
.L_x_8323:
[----:B-12---:R-:W-:Y:S01]  /*ca40*/  IMAD R2, R16, 0x6c00, R23 ;  /* 0x00006c0010027824 */ /* 0x006fe200078e0217 */
[----:B------:R-:W-:Y:S01]  /*ca50*/  R2UR UR11, R13 ;  /* 0x000000000d0b72ca */ /* 0x000fe200000e0000 */
[----:B------:R-:W-:Y:S01]  /*ca60*/  VIADD R3, R23, 0x31c00 ;  /* 0x00031c0017037836 */ /* 0x000fe20000000000 */
[----:B------:R-:W-:Y:S01]  /*ca70*/  UIADD3 UR4, UP0, UR36, 0x370, URZ ;  /* 0x0000037024047890 */ /* 0x000fe2000ff1e03f */
[----:B------:R-:W-:Y:S01]  /*ca80*/  R2UR UR12, R0 ;  /* 0x00000000000c72ca */ /* 0x000fe200000e0000 */
[----:B------:R-:W-:Y:S01]  /*ca90*/  UMOV UR10, URZ ;  /* 0x0000003f000a7c82 */ /* 0x000fe20008000000 */
[----:B------:R-:W-:Y:S01]  /*caa0*/  R2UR UR8, R2 ;  /* 0x00000000020872ca */ /* 0x000fe200000e0000 */
[----:B------:R-:W-:Y:S01]  /*cab0*/  UIADD3.X UR5, URZ, UR37, URZ, UP0, !UPT ;  /* 0x000000253f057290 */ /* 0x000fe200087fe43f */
[----:B------:R-:W-:Y:S01]  /*cac0*/  LEA R2, R16, R3, 0x3 ;  /* 0x0000000310027211 */ /* 0x000fe200078e18ff */
[----:B------:R-:W-:Y:S01]  /*cad0*/  UMOV UR6, 0x0 ;  /* 0x0000000000067882 */ /* 0x000fe20000000000 */
[----:B-----5:R-:W-:Y:S01]  /*cae0*/  R2UR UR13, R4 ;  /* 0x00000000040d72ca */ /* 0x020fe200000e0000 */
[----:B------:R-:W-:Y:S01]  /*caf0*/  UMOV UR7, 0x14f00000 ;  /* 0x14f0000000077882 */ /* 0x000fe20000000000 */
[----:B------:R-:W-:Y:S01]  /*cb00*/  R2UR UR9, R2 ;  /* 0x00000000020972ca */ /* 0x000fe200000e0000 */
[----:B------:R-:W-:Y:S01]  /*cb10*/  UMOV UR17, 0x20 ;  /* 0x0000002000117882 */ /* 0x000fe20000000000 */
[----:B------:R-:W-:Y:S01]  /*cb20*/  UIMAD UR11, UR11, 0x90, URZ ;  /* 0x000000900b0b78a4 */ /* 0x000fe2000f8e023f */
[----:B------:R-:W-:Y:S01]  /*cb30*/  SHF.L.U32 R11, R11, 0x1f, RZ ;  /* 0x0000001f0b0b7819 */ /* 0x000fe200000006ff */
[----:B------:R-:W-:Y:S01]  /*cb40*/  UMOV UR18, 0x40 ;  /* 0x0000004000127882 */ /* 0x000fe20000000000 */
[----:B------:R-:W-:-:S02]  /*cb50*/  IMAD R2, R10, 0x8, R3 ;  /* 0x000000080a027824 */ /* 0x000fc400078e0203 */
[----:B------:R-:W-:Y:S02]  /*cb60*/  UIADD3 UR14, UR8, 0x16a00, URZ ;  /* 0x00016a00080e7890 */ /* 0x000fe4000fffe03f */
[----:B------:R-:W-:Y:S02]  /*cb70*/  UIADD3 UR15, UR8, 0x18e00, URZ ;  /* 0x00018e00080f7890 */ /* 0x000fe4000fffe03f */
[----:B------:R-:W-:Y:S02]  /*cb80*/  UIADD3 UR16, UR8, 0x1b200, URZ ;  /* 0x0001b20008107890 */ /* 0x000fe4000fffe03f */
[----:B------:R-:W-:Y:S01]  /*cb90*/  UIADD3 UR9, UR9, 0x30, URZ ;  /* 0x0000003009097890 */ /* 0x000fe2000fffe03f */
[----:B------:R-:W-:-:S08]  /*cba0*/  UMOV UR8, UR14 ;  /* 0x0000000e00087c82 */ /* 0x000fd00008000000 */
        /* <DEDUP_REMOVED lines=9> */
.L_x_8358:
[----:B------:R-:W-:Y:S05]  /*cc40*/  @P1 BRA `(.L_x_8325) ;  /* 0x0000000000141947 */ /* 0x000fea0003800000 */
[----:B------:R-:W-:Y:S01]  /*cc50*/  ISETP.NE.AND P1, PT, R27, RZ, PT ;  /* 0x000000ff1b00720c */ /* 0x000fe20003f25270 */
[----:B------:R-:W-:-:S04]  /*cc60*/  IMAD.MOV.U32 R3, RZ, RZ, 0x6c00 ;  /* 0x00006c00ff037424 */ /* 0x000fc800078e00ff */
[----:B------:R2:W-:Y:S08]  /*cc70*/  SYNCS.ARRIVE.TRANS64 RZ, [R2+URZ+0x50], R3 ;  /* 0x0000500302ff79a7 */ /* 0x0005f0000800003f */
[----:B------:R-:W-:Y:S05]  /*cc80*/  @!P1 BRA `(.L_x_8325) ;  /* 0x0000000000049947 */ /* 0x000fea0003800000 */
[----:B------:R-:W-:Y:S01]  /*cc90*/  BPT.TRAP 0x1 ;  /* 0x000000040000795c */ /* 0x000fe20000300000 */
.L_x_8325:
        /* <DEDUP_REMOVED lines=18> */
[----:B------:R-:W-:-:S05]  /*cdc0*/  UIADD3 UR15, UR15, 0x4a00, URZ ;  /* 0x00004a000f0f7890 */ /* 0x000fca000fffe03f */
[----:B------:R3:W-:Y:S02]  /*cdd0*/  UTMALDG.4D [UR8], [UR4], desc[UR6] ;  /* 0x00000608040075b4 */ /* 0x0007e40008019000 */
[----:B---3--:R-:W-:Y:S01]  /*cde0*/  UMOV UR8, UR14 ;  /* 0x0000000e00087c82 */ /* 0x008fe20008000000 */
[----:B------:R-:W-:Y:S01]  /*cdf0*/  UMOV UR10, UR16 ;  /* 0x00000010000a7c82 */ /* 0x000fe20008000000 */
[----:B------:R-:W-:Y:S01]  /*ce00*/  UMOV UR14, 0x40 ;  /* 0x00000040000e7882 */ /* 0x000fe20000000000 */
[----:B------:R3:W-:Y:S02]  /*ce10*/  UTMALDG.4D [UR8], [UR4], desc[UR6] ;  /* 0x00000608040075b4 */ /* 0x0007e40008019000 */
[----:B---3--:R-:W-:Y:S01]  /*ce20*/  UMOV UR8, UR15 ;  /* 0x0000000f00087c82 */ /* 0x008fe20008000000 */
[----:B------:R-:W-:Y:S02]  /*ce30*/  UMOV UR10, UR14 ;  /* 0x0000000e000a7c82 */ /* 0x000fe40008000000 */
[----:B------:R3:W-:Y:S02]  /*ce40*/  UTMALDG.4D [UR8], [UR4], desc[UR6] ;  /* 0x00000608040075b4 */ /* 0x0007e40008019000 */
[----:B---3--:R-:W-:Y:S01]  /*ce50*/  NOP ;  /* 0x0000000000007918 */ /* 0x008fe20000000000 */
.L_x_8320:
[----:B------:R-:W-:Y:S05]  /*ce60*/  BSYNC B1 ;  /* 0x0000000000017941 */ /* 0x000fea0003800000 */
.L_x_8319:
[C---:B------:R-:W-:Y:S01]  /*ce70*/  ISETP.GT.AND P1, PT, R9.reuse, 0x1, PT ;  /* 0x000000010900780c */ /* 0x040fe20003f24270 */
[----:B------:R-:W-:-:S12]  /*ce80*/  VIADD R9, R9, 0xfffffffe ;  /* 0xfffffffe09097836 */ /* 0x000fd80000000000 */
[----:B------:R-:W-:Y:S05]  /*ce90*/  @P1 BRA `(.L_x_8326) ;  /* 0xfffffff000901947 */ /* 0x000fea000383ffff */
.L_x_8311:
[----:B------:R-:W-:Y:S05]  /*cea0*/  BSYNC B0 ;  /* 0x0000000000007941 */ /* 0x000fea0003800000 */
.L_x_8302:
[----:B------:R-:W-:Y:S04]  /*ceb0*/  BSSY B0, `(.L_x_8327) ;  /* 0x000002a000007945 */ /* 0x000fe80003800000 */
[----:B------:R-:W-:Y:S05]  /*cec0*/  @!P6 BRA `(.L_x_8328) ;  /* 0x0000000000a0e947 */ /* 0x000fea0003800000 */
[----:B-12---:R-:W1:Y:S01]  /*ced0*/  S2R R2, SR_TID.X ;  /* 0x0000000000027919 */ /* 0x006e620000002100 */
[----:B------:R-:W-:Y:S02]  /*cee0*/  LEA R3, R16, R23, 0x3 ;  /* 0x0000001710037211 */ /* 0x000fe400078e18ff */
[----:B-1----:R-:W-:Y:S02]  /*cef0*/  LOP3.LUT R4, R2, 0x7f, RZ, 0xc0, !PT ;  /* 0x0000007f02047812 */ /* 0x002fe400078ec0ff */
[----:B------:R-:W-:Y:S02]  /*cf00*/  SHF.L.U32 R2, R17, 0x1f, RZ ;  /* 0x0000001f11027819 */ /* 0x000fe400000006ff */
[----:B------:R-:W-:Y:S02]  /*cf10*/  ISETP.NE.AND P1, PT, R4, RZ, PT ;  /* 0x000000ff0400720c */ /* 0x000fe40003f25270 */
[----:B------:R-:W1:Y:S02]  /*cf20*/  SYNCS.PHASECHK.TRANS64.TRYWAIT P0, [R3+URZ+0x31c60], R2 ;  /* 0x031c6002030075a7 */ /* 0x000e64000800017f */
[----:B-1----:R-:W-:Y:S09]  /*cf30*/  @!P0 BRA `(.L_x_8329) ;  /* 0x0000000800f08947 */ /* 0x002ff20003800000 */
.L_x_8359:
[----:B------:R-:W-:Y:S05]  /*cf40*/  @P1 BRA `(.L_x_8330) ;  /* 0x0000000000141947 */ /* 0x000fea0003800000 */
[----:B------:R-:W-:Y:S01]  /*cf50*/  ISETP.NE.AND P0, PT, R27, RZ, PT ;  /* 0x000000ff1b00720c */ /* 0x000fe20003f05270 */
[----:B-1----:R-:W-:-:S04]  /*cf60*/  IMAD.MOV.U32 R2, RZ, RZ, 0x6c00 ;  /* 0x00006c00ff027424 */ /* 0x002fc800078e00ff */
[----:B------:R2:W-:Y:S08]  /*cf70*/  SYNCS.ARRIVE.TRANS64 RZ, [R3+URZ+0x31c50], R2 ;  /* 0x031c500203ff79a7 */ /* 0x0005f0000800003f */
[----:B------:R-:W-:Y:S05]  /*cf80*/  @!P0 BRA `(.L_x_8330) ;  /* 0x0000000000048947 */ /* 0x000fea0003800000 */
[----:B------:R-:W-:Y:S01]  /*cf90*/  BPT.TRAP 0x1 ;  /* 0x000000040000795c */ /* 0x000fe20000300000 */
.L_x_8330:
        /* <DEDUP_REMOVED lines=27> */
.L_x_8328:
[----:B------:R-:W-:Y:S05]  /*d150*/  BSYNC B0 ;  /* 0x0000000000007941 */ /* 0x000fea0003800000 */
.L_x_8327:
[----:B------:R-:W-:Y:S01]  /*d160*/  IADD3 R26, R26, UR38, RZ ;  /* 0x000000261a1a7c10 */ /* 0x000fe2000fffe0ff */
[----:B------:R-:W-:Y:S01]  /*d170*/  ULDC UR4, c[0x0][0xda4] ;  /* 0x0003690000047ab9 */ /* 0x000fe20000000800 */
[----:B------:R-:W-:Y:S02]  /*d180*/  VIADD R16, R16, 0x1 ;  /* 0x0000000110107836 */ /* 0x000fe40000000000 */
[----:B------:R-:W-:Y:S01]  /*d190*/  ISETP.GE.AND P1, PT, R26, UR4, PT ;  /* 0x000000041a007c0c */ /* 0x000fe2000bf26270 */
[----:B------:R-:W-:Y:S02]  /*d1a0*/  VIADD R29, R29, 0x1 ;  /* 0x000000011d1d7836 */ /* 0x000fe40000000000 */
[----:B------:R-:W-:-:S04]  /*d1b0*/  ISETP.NE.AND P0, PT, R16, 0x2, PT ;  /* 0x000000021000780c */ /* 0x000fc80003f05270 */
[----:B------:R-:W-:Y:S02]  /*d1c0*/  SEL R0, RZ, 0x1, P0 ;  /* 0x00000001ff007807 */ /* 0x000fe40000000000 */
[----:B------:R-:W-:Y:S02]  /*d1d0*/  SEL R16, R16, RZ, P0 ;  /* 0x000000ff10107207 */ /* 0x000fe40000000000 */
[----:B------:R-:W-:Y:S02]  /*d1e0*/  LOP3.LUT R17, R17, R0, RZ, 0x3c, !PT ;  /* 0x0000000011117212 */ /* 0x000fe400078e3cff */
[----:B------:R-:W-:Y:S05]  /*d1f0*/  @!P1 BRA `(.L_x_8331) ;  /* 0xffffffd400c09947 */ /* 0x000fea000383ffff */
[----:B------:R-:W-:-:S07]  /*d200*/  LOP3.LUT R29, R29, 0x1, RZ, 0xc, !PT ;  /* 0x000000011d1d7812 */ /* 0x000fce00078e0cff */
.L_x_8287:
[----:B-12---:R-:W1:Y:S01]  /*d210*/  S2R R3, SR_CgaCtaId ;  /* 0x0000000000037919 */ /* 0x006e620000008800 */
[----:B------:R-:W-:Y:S01]  /*d220*/  MOV R0, 0x400 ;  /* 0x0000040000007802 */ /* 0x000fe20000000f00 */
[----:B------:R-:W-:Y:S01]  /*d230*/  BSSY B0, `(.L_x_8332) ;  /* 0x0000005000007945 */ /* 0x000fe20003800000 */
[----:B------:R-:W-:Y:S02]  /*d240*/  SHF.L.U32 R29, R29, 0x1f, RZ ;  /* 0x0000001f1d1d7819 */ /* 0x000fe400000006ff */
[----:B-1----:R-:W-:-:S04]  /*d250*/  LEA R8, R3, R0, 0x18 ;  /* 0x0000000003087211 */ /* 0x002fc800078ec0ff */
[----:B------:R-:W1:Y:S02]  /*d260*/  SYNCS.PHASECHK.TRANS64.TRYWAIT P0, [R8+URZ+0x31c20], R29 ;  /* 0x031c201d080075a7 */ /* 0x000e64000800017f */
[----:B-1----:R-:W-:Y:S05]  /*d270*/  @!P0 BRA `(.L_x_8333) ;  /* 0x0000000800348947 */ /* 0x002fea0003800000 */
.L_x_8360:
[----:B------:R-:W-:Y:S05]  /*d280*/  BSYNC B0 ;  /* 0x0000000000007941 */ /* 0x000fea0003800000 */
.L_x_8332:
[----:B------:R-:W-:-:S03]  /*d290*/  UMOV UR4, 0xffffffff ;  /* 0xffffffff00047882 */ /* 0x000fc60000000000 */
[----:B------:R-:W-:Y:S05]  /*d2a0*/  BRA.DIV UR4, `(.L_x_8334) ;  /* 0x0000000a043c7947 */ /* 0x000fea000b800000 */
[----:B------:R-:W2:Y:S02]  /*d2b0*/  S2R R0, SR_TID.X ;  /* 0x0000000000007919 */ /* 0x000ea40000002100 */
[----:B--2---:R-:W-:-:S04]  /*d2c0*/  SHF.R.U32.HI R0, RZ, 0x5, R0 ;  /* 0x00000005ff007819 */ /* 0x004fc80000011600 */
[----:B------:R-:W-:-:S05]  /*d2d0*/  LOP3.LUT R0, R0, 0x3, RZ, 0xc0, !PT ;  /* 0x0000000300007812 */ /* 0x000fca00078ec0ff */
[----:B------:R2:W3:Y:S02]  /*d2e0*/  SHFL.IDX PT, R14, R0, RZ, 0x1f ;  /* 0x00001fff000e7589 */ /* 0x0004e400000e0000 */
.L_x_8363:
[----:B---3--:R-:W-:Y:S01]  /*d2f0*/  ISETP.NE.AND P0, PT, R14, RZ, PT ;  /* 0x000000ff0e00720c */ /* 0x008fe20003f05270 */
[----:B------:R-:W-:-:S12]  /*d300*/  BSSY B0, `(.L_x_8335) ;  /* 0x0000024000007945 */ /* 0x000fd80003800000 */
[----:B------:R-:W-:Y:S05]  /*d310*/  @P0 BRA `(.L_x_8336) ;  /* 0x0000000000880947 */ /* 0x000fea0003800000 */
[----:B------:R-:W-:-:S03]  /*d320*/  UMOV UR4, 0xffffffff ;  /* 0xffffffff00047882 */ /* 0x000fc60000000000 */
[----:B------:R-:W-:Y:S05]  /*d330*/  BRA.DIV UR4, `(.L_x_8337) ;  /* 0x0000000a044c7947 */ /* 0x000fea000b800000 */
[----:B------:R-:W-:-:S13]  /*d340*/  ELECT P6, URZ, PT ;  /* 0x00000000003f782f */ /* 0x000fda00038c0000 */
.L_x_8366:
[----:B------:R-:W-:Y:S05]  /*d350*/  @!P6 BRA `(.L_x_8336) ;  /* 0x000000000078e947 */ /* 0x000fea0003800000 */
[----:B--2---:R-:W2:Y:S02]  /*d360*/  LDL.LU R0, [R1] ;  /* 0x0000000001007983 */ /* 0x004ea40000300800 */
[----:B--2---:R-:W-:-:S04]  /*d370*/  LOP3.LUT R0, R0, 0x2, RZ, 0xfc, !PT ;  /* 0x0000000200007812 */ /* 0x004fc800078efcff */
[----:B------:R-:W-:-:S13]  /*d380*/  ISETP.NE.AND P2, PT, R0, 0x3, PT ;  /* 0x000000030000780c */ /* 0x000fda0003f45270 */
[----:B------:R-:W-:Y:S05]  /*d390*/  @!P2 BRA `(.L_x_8338) ;  /* 0x000000000004a947 */ /* 0x000fea0003800000 */
[----:B------:R-:W-:Y:S01]  /*d3a0*/  BPT.TRAP 0x1 ;  /* 0x000000040000795c */ /* 0x000fe20000300000 */
.L_x_8338:
[----:B------:R-:W-:Y:S01]  /*d3b0*/  VIADD R3, R8, 0x31c40 ;  /* 0x00031c4008037836 */ /* 0x000fe20000000000 */
[----:B------:R-:W-:Y:S01]  /*d3c0*/  SHF.L.U32 R4, R17, 0x1f, RZ ;  /* 0x0000001f11047819 */ /* 0x000fe200000006ff */
[----:B------:R-:W-:-:S03]  /*d3d0*/  VIADD R0, R16, 0x1 ;  /* 0x0000000110007836 */ /* 0x000fc60000000000 */
[----:B------:R-:W-:Y:S02]  /*d3e0*/  LEA R5, R16, R3, 0x3 ;  /* 0x0000000310057211 */ /* 0x000fe400078e18ff */
[C---:B------:R-:W-:Y:S02]  /*d3f0*/  ISETP.NE.AND P1, PT, R0.reuse, 0x2, PT ;  /* 0x000000020000780c */ /* 0x040fe40003f25270 */
[----:B------:R-:W2:Y:S02]  /*d400*/  SYNCS.PHASECHK.TRANS64.TRYWAIT P0, [R5+URZ], R4 ;  /* 0x00000004050075a7 */ /* 0x000ea4000800017f */
[----:B------:R-:W-:Y:S02]  /*d410*/  SEL R2, RZ, 0x1, P1 ;  /* 0x00000001ff027807 */ /* 0x000fe40000800000 */
[----:B------:R-:W-:Y:S02]  /*d420*/  SEL R6, R0, RZ, P1 ;  /* 0x000000ff00067207 */ /* 0x000fe40000800000 */
[----:B------:R-:W-:-:S03]  /*d430*/  LOP3.LUT R0, R17, R2, RZ, 0x3c, !PT ;  /* 0x0000000211007212 */ /* 0x000fc600078e3cff */
[----:B------:R-:W-:Y:S01]  /*d440*/  IMAD R3, R6, 0x8, R3 ;  /* 0x0000000806037824 */ /* 0x000fe200078e0203 */
[----:B------:R-:W-:Y:S01]  /*d450*/  SHF.L.U32 R0, R0, 0x1f, RZ ;  /* 0x0000001f00007819 */ /* 0x000fe200000006ff */
[----:B--2---:R-:W-:Y:S06]  /*d460*/  @!P0 BRA `(.L_x_8339) ;  /* 0x0000000800208947 */ /* 0x004fec0003800000 */
.L_x_8367:
[----:B------:R-:W3:Y:S02]  /*d470*/  SYNCS.PHASECHK.TRANS64.TRYWAIT P0, [R3+URZ], R0 ;  /* 0x00000000030075a7 */ /* 0x000ee4000800017f */
[----:B---3--:R-:W-:Y:S05]  /*d480*/  @!P0 BRA `(.L_x_8340) ;  /* 0x00000008002c8947 */ /* 0x008fea0003800000 */
.L_x_8368:
[----:B------:R-:W-:Y:S05]  /*d490*/  @!P2 BRA `(.L_x_8341) ;  /* 0x000000000004a947 */ /* 0x000fea0003800000 */
[----:B------:R-:W-:Y:S01]  /*d4a0*/  BPT.TRAP 0x1 ;  /* 0x000000040000795c */ /* 0x000fe20000300000 */
.L_x_8341:
[----:B---3--:R-:W-:-:S05]  /*d4b0*/  IADD3 R3, R8, 0x31c60, RZ ;  /* 0x00031c6008037810 */ /* 0x008fca0007ffe0ff */
[----:B--2---:R-:W-:-:S04]  /*d4c0*/  IMAD R5, R16, 0x8, R3 ;  /* 0x0000000810057824 */ /* 0x004fc800078e0203 */
[----:B------:R-:W2:Y:S02]  /*d4d0*/  SYNCS.PHASECHK.TRANS64.TRYWAIT P0, [R5+URZ], R4 ;  /* 0x00000004050075a7 */ /* 0x000ea4000800017f */
[----:B--2---:R-:W-:Y:S05]  /*d4e0*/  @!P0 BRA `(.L_x_8342) ;  /* 0x0000000800288947 */ /* 0x004fea0003800000 */
.L_x_8369:
[----:B------:R-:W-:-:S07]  /*d4f0*/  IMAD R3, R6, 0x8, R3 ;  /* 0x0000000806037824 */ /* 0x000fce00078e0203 */
.L_x_8343:
[----:B---3--:R3:W4:Y:S02]  /*d500*/  SYNCS.PHASECHK.TRANS64.TRYWAIT P0, [R3+URZ], R0 ;  /* 0x00000000030075a7 */ /* 0x008724000800017f */
[----:B----4-:R-:W-:Y:S05]  /*d510*/  @!P0 NANOSLEEP.SYNCS 0x989680 ;  /* 0x009896800000895d */ /* 0x010fea0003900000 */
[----:B------:R-:W4:Y:S02]  /*d520*/  @!P0 SYNCS.PHASECHK.TRANS64 P0, [R3+URZ], R0 ;  /* 0x00000000030085a7 */ /* 0x000f24000800007f */
[----:B----4-:R-:W-:Y:S05]  /*d530*/  @!P0 BRA `(.L_x_8343) ;  /* 0xfffffffc00f08947 */ /* 0x010fea000383ffff */
.L_x_8336:
[----:B------:R-:W-:Y:S05]  /*d540*/  BSYNC B0 ;  /* 0x0000000000007941 */ /* 0x000fea0003800000 */
.L_x_8335:
[----:B------:R-:W-:Y:S05]  /*d550*/  EXIT ;  /* 0x000000000000794d */ /* 0x000fea0003800000 */
.L_x_8265:
[----:B-1----:R-:W-:-:S04]  /*d560*/  MOV R3, UR39 ;  /* 0x0000002700037c02 */ /* 0x002fc80008000f00 */
[----:B------:R1:W2:Y:S03]  /*d570*/  SYNCS.PHASECHK.TRANS64.TRYWAIT P1, [R3+URZ+0x31c00], R0 ;  /* 0x031c0000030075a7 */ /* 0x0002a6000802017f */
[----:B--2---:R-:W-:Y:S05]  /*d580*/  @!P1 NANOSLEEP.SYNCS 0x989680 ;  /* 0x009896800000995d */ /* 0x004fea0003900000 */
[----:B------:R-:W2:Y:S02]  /*d590*/  @!P1 SYNCS.PHASECHK.TRANS64 P1, [R3+URZ+0x31c00], R0 ;  /* 0x031c0000030095a7 */ /* 0x000ea4000802007f */
[----:B--2---:R-:W-:Y:S05]  /*d5a0*/  @!P1 BRA `(.L_x_8265) ;  /* 0xfffffffc00ec9947 */ /* 0x004fea000383ffff */
[----:B------:R-:W-:Y:S05]  /*d5b0*/  BRA `(.L_x_8344) ;  /* 0xffffff3c00287947 */ /* 0x000fea000383ffff */
.L_x_8269:
[----:B--2---:R2:W3:Y:S02]  /*d5c0*/  SYNCS.PHASECHK.TRANS64.TRYWAIT P2, [R0+URZ+0x31c30], R3 ;  /* 0x031c3003000075a7 */ /* 0x0044e4000804017f */
[----:B---3--:R-:W-:Y:S05]  /*d5d0*/  @!P2 NANOSLEEP.SYNCS 0x989680 ;  /* 0x009896800000a95d */ /* 0x008fea0003900000 */
[----:B------:R-:W3:Y:S02]  /*d5e0*/  @!P2 SYNCS.PHASECHK.TRANS64 P2, [R0+URZ+0x31c30], R3 ;  /* 0x031c30030000a5a7 */ /* 0x000ee4000804007f */
[----:B---3--:R-:W-:Y:S05]  /*d5f0*/  @!P2 BRA `(.L_x_8269) ;  /* 0xfffffffc00f0a947 */ /* 0x008fea000383ffff */
[----:B------:R-:W-:Y:S05]  /*d600*/  BRA `(.L_x_8268) ;  /* 0xffffff3c00507947 */ /* 0x000fea000383ffff */
.L_x_8274:
[----:B---3--:R-:W-:-:S04]  /*d610*/  IMAD.U32 R8, RZ, RZ, UR4 ;  /* 0x00000004ff087e24 */ /* 0x008fc8000f8e00ff */
[----:B------:R3:W4:Y:S03]  /*d620*/  SYNCS.PHASECHK.TRANS64.TRYWAIT P2, [R8+URZ+0x31c30], R7 ;  /* 0x031c3007080075a7 */ /* 0x000726000804017f */
[----:B----4-:R-:W-:Y:S05]  /*d630*/  @!P2 NANOSLEEP.SYNCS 0x989680 ;  /* 0x009896800000a95d */ /* 0x010fea0003900000 */
[----:B------:R-:W4:Y:S02]  /*d640*/  @!P2 SYNCS.PHASECHK.TRANS64 P2, [R8+URZ+0x31c30], R7 ;  /* 0x031c30070800a5a7 */ /* 0x000f24000804007f */
[----:B----4-:R-:W-:Y:S05]  /*d650*/  @!P2 BRA `(.L_x_8274) ;  /* 0xfffffffc00eca947 */ /* 0x010fea000383ffff */
[----:B------:R-:W-:Y:S05]  /*d660*/  BRA `(.L_x_8271) ;  /* 0xffffff7c00b47947 */ /* 0x000fea000383ffff */
.L_x_8278:
[----:B--2---:R-:W-:-:S04]  /*d670*/  IMAD.U32 R8, RZ, RZ, UR4 ;  /* 0x00000004ff087e24 */ /* 0x004fc8000f8e00ff */
[----:B------:R2:W3:Y:S03]  /*d680*/  SYNCS.PHASECHK.TRANS64.TRYWAIT P2, [R8+URZ+0x31c50], R7 ;  /* 0x031c5007080075a7 */ /* 0x0004e6000804017f */
[----:B---3--:R-:W-:Y:S05]  /*d690*/  @!P2 NANOSLEEP.SYNCS 0x989680 ;  /* 0x009896800000a95d */ /* 0x008fea0003900000 */
[----:B------:R-:W3:Y:S02]  /*d6a0*/  @!P2 SYNCS.PHASECHK.TRANS64 P2, [R8+URZ+0x31c50], R7 ;  /* 0x031c50070800a5a7 */ /* 0x000ee4000804007f */
[----:B---3--:R-:W-:Y:S05]  /*d6b0*/  @!P2 BRA `(.L_x_8278) ;  /* 0xfffffffc00eca947 */ /* 0x008fea000383ffff */
[----:B------:R-:W-:Y:S05]  /*d6c0*/  BRA `(.L_x_8275) ;  /* 0xffffff9400507947 */ /* 0x000fea000383ffff */
.L_x_8283:
[----:B----4-:R-:W-:-:S04]  /*d6d0*/  MOV R6, UR12 ;  /* 0x0000000c00067c02 */ /* 0x010fc80008000f00 */
[----:B------:R4:W1:Y:S03]  /*d6e0*/  SYNCS.PHASECHK.TRANS64.TRYWAIT P0, [R6+URZ+0x31c50], R3 ;  /* 0x031c5003060075a7 */ /* 0x000866000800017f */
[----:B-1----:R-:W-:Y:S05]  /*d6f0*/  @!P0 NANOSLEEP.SYNCS 0x989680 ;  /* 0x009896800000895d */ /* 0x002fea0003900000 */
[----:B------:R-:W1:Y:S02]  /*d700*/  @!P0 SYNCS.PHASECHK.TRANS64 P0, [R6+URZ+0x31c50], R3 ;  /* 0x031c5003060085a7 */ /* 0x000e64000800007f */
[----:B-1----:R-:W-:Y:S05]  /*d710*/  @!P0 BRA `(.L_x_8283) ;  /* 0xfffffffc00ec8947 */ /* 0x002fea000383ffff */
[----:B------:R-:W-:Y:S05]  /*d720*/  BRA `(.L_x_8282) ;  /* 0xffffffbc00707947 */ /* 0x000fea000383ffff */
.L_x_8294:
        /* <DEDUP_REMOVED lines=11> */
.L_x_8346:
[----:B------:R-:W-:Y:S05]  /*d7e0*/  BSYNC B0 ;  /* 0x0000000000007941 */ /* 0x000fea0003800000 */
.L_x_8345:
[----:B------:R-:W-:Y:S05]  /*d7f0*/  BRA `(.L_x_8347) ;  /* 0xffffffd800947947 */ /* 0x000fea000383ffff */
.L_x_8295:
[----:B------:R-:W-:Y:S01]  /*d800*/  BSSY B0, `(.L_x_8348) ;  /* 0x0000006000007945 */ /* 0x000fe20003800000 */
[----:B------:R-:W-:-:S07]  /*d810*/  IMAD.MOV.U32 R15, RZ, RZ, -0x1 ;  /* 0xffffffffff0f7424 */ /* 0x000fce00078e00ff */
[----:B------:R-:W-:Y:S05]  /*d820*/  WARPSYNC.COLLECTIVE R15, `(.L_x_8349) ;  /* 0x000000000f0c7348 */ /* 0x000fea0003c00000 */
[----:B------:R-:W-:Y:S02]  /*d830*/  ELECT P6, UR62, PT ;  /* 0x00000000003e782f */ /* 0x000fe400038c0000 */
[----:B------:R-:W-:Y:S01]  /*d840*/  MOV R14, UR62 ;  /* 0x0000003e000e7c02 */ /* 0x000fe20008000f00 */
[----:B------:R-:W-:Y:S10]  /*d850*/  ENDCOLLECTIVE ;  /* 0x000000000000791b */ /* 0x000ff40003800000 */
.L_x_8349:
[----:B------:R-:W-:Y:S05]  /*d860*/  BSYNC B0 ;  /* 0x0000000000007941 */ /* 0x000fea0003800000 */
.L_x_8348:
[----:B------:R-:W-:Y:S05]  /*d870*/  BRA `(.L_x_8350) ;  /* 0xffffffd800887947 */ /* 0x000fea000383ffff */
.L_x_8298:
[----:B--2---:R2:W3:Y:S02]  /*d880*/  SYNCS.PHASECHK.TRANS64.TRYWAIT P1, [R5+URZ+0x31c40], R4 ;  /* 0x031c4004050075a7 */ /* 0x0044e4000802017f */
[----:B---3--:R-:W-:Y:S05]  /*d890*/  @!P1 NANOSLEEP.SYNCS 0x989680 ;  /* 0x009896800000995d */ /* 0x008fea0003900000 */
[----:B------:R-:W3:Y:S02]  /*d8a0*/  @!P1 SYNCS.PHASECHK.TRANS64 P1, [R5+URZ+0x31c40], R4 ;  /* 0x031c4004050095a7 */ /* 0x000ee4000802007f */
[----:B---3--:R-:W-:Y:S05]  /*d8b0*/  @!P1 BRA `(.L_x_8298) ;  /* 0xfffffffc00f09947 */ /* 0x008fea000383ffff */
[----:B------:R-:W-:Y:S05]  /*d8c0*/  BRA `(.L_x_8351) ;  /* 0xffffffd800ec7947 */ /* 0x000fea000383ffff */
.L_x_8301:
[----:B--2---:R2:W3:Y:S02]  /*d8d0*/  SYNCS.PHASECHK.TRANS64.TRYWAIT P1, [R23+URZ+0x31c20], R4 ;  /* 0x031c2004170075a7 */ /* 0x0044e4000802017f */
[----:B---3--:R-:W-:Y:S05]  /*d8e0*/  @!P1 NANOSLEEP.SYNCS 0x989680 ;  /* 0x009896800000995d */ /* 0x008fea0003900000 */
[----:B------:R-:W3:Y:S02]  /*d8f0*/  @!P1 SYNCS.PHASECHK.TRANS64 P1, [R23+URZ+0x31c20], R4 ;  /* 0x031c2004170095a7 */ /* 0x000ee4000802007f */
[----:B---3--:R-:W-:Y:S05]  /*d900*/  @!P1 BRA `(.L_x_8301) ;  /* 0xfffffffc00f09947 */ /* 0x008fea000383ffff */
[----:B------:R-:W-:Y:S05]  /*d910*/  BRA `(.L_x_8352) ;  /* 0xffffffdc00fc7947 */ /* 0x000fea000383ffff */
.L_x_8307:
[----:B-1----:R1:W2:Y:S02]  /*d920*/  SYNCS.PHASECHK.TRANS64.TRYWAIT P2, [R3+URZ+0x31c40], R2 ;  /* 0x031c4002030075a7 */ /* 0x0022a4000804017f */
[----:B--2---:R-:W-:Y:S05]  /*d930*/  @!P2 NANOSLEEP.SYNCS 0x989680 ;  /* 0x009896800000a95d */ /* 0x004fea0003900000 */
[----:B------:R-:W2:Y:S02]  /*d940*/  @!P2 SYNCS.PHASECHK.TRANS64 P2, [R3+URZ+0x31c40], R2 ;  /* 0x031c40020300a5a7 */ /* 0x000ea4000804007f */
[----:B--2---:R-:W-:Y:S05]  /*d950*/  @!P2 BRA `(.L_x_8307) ;  /* 0xfffffffc00f0a947 */ /* 0x004fea000383ffff */
[----:B------:R-:W-:Y:S05]  /*d960*/  BRA `(.L_x_8353) ;  /* 0xffffffe000987947 */ /* 0x000fea000383ffff */
.L_x_8309:
[----:B-1----:R1:W2:Y:S02]  /*d970*/  SYNCS.PHASECHK.TRANS64.TRYWAIT P2, [R2+URZ+0x60], R5 ;  /* 0x00006005020075a7 */ /* 0x0022a4000804017f */
[----:B--2---:R-:W-:Y:S05]  /*d980*/  @!P2 NANOSLEEP.SYNCS 0x989680 ;  /* 0x009896800000a95d */ /* 0x004fea0003900000 */
[----:B------:R-:W2:Y:S02]  /*d990*/  @!P2 SYNCS.PHASECHK.TRANS64 P2, [R2+URZ+0x60], R5 ;  /* 0x000060050200a5a7 */ /* 0x000ea4000804007f */
[----:B--2---:R-:W-:Y:S05]  /*d9a0*/  @!P2 BRA `(.L_x_8309) ;  /* 0xfffffffc00f0a947 */ /* 0x004fea000383ffff */
[----:B------:R-:W-:Y:S05]  /*d9b0*/  BRA `(.L_x_8354) ;  /* 0xffffffe400147947 */ /* 0x000fea000383ffff */
.L_x_8315:
[----:B-1----:R1:W2:Y:S02]  /*d9c0*/  SYNCS.PHASECHK.TRANS64.TRYWAIT P2, [R3+URZ+0x31c40], R2 ;  /* 0x031c4002030075a7 */ /* 0x0022a4000804017f */
[----:B--2---:R-:W-:Y:S05]  /*d9d0*/  @!P2 NANOSLEEP.SYNCS 0x989680 ;  /* 0x009896800000a95d */ /* 0x004fea0003900000 */
[----:B------:R-:W2:Y:S02]  /*d9e0*/  @!P2 SYNCS.PHASECHK.TRANS64 P2, [R3+URZ+0x31c40], R2 ;  /* 0x031c40020300a5a7 */ /* 0x000ea4000804007f */
[----:B--2---:R-:W-:Y:S05]  /*d9f0*/  @!P2 BRA `(.L_x_8315) ;  /* 0xfffffffc00f0a947 */ /* 0x004fea000383ffff */
[----:B------:R-:W-:Y:S05]  /*da00*/  BRA `(.L_x_8355) ;  /* 0xffffffe800447947 */ /* 0x000fea000383ffff */
.L_x_8317:
[----:B-1----:R1:W2:Y:S02]  /*da10*/  SYNCS.PHASECHK.TRANS64.TRYWAIT P2, [R2+URZ+0x60], R17 ;  /* 0x00006011020075a7 */ /* 0x0022a4000804017f */
[----:B--2---:R-:W-:Y:S05]  /*da20*/  @!P2 NANOSLEEP.SYNCS 0x989680 ;  /* 0x009896800000a95d */ /* 0x004fea0003900000 */
[----:B------:R-:W2:Y:S02]  /*da30*/  @!P2 SYNCS.PHASECHK.TRANS64 P2, [R2+URZ+0x60], R17 ;  /* 0x000060110200a5a7 */ /* 0x000ea4000804007f */
[----:B--2---:R-:W-:Y:S05]  /*da40*/  @!P2 BRA `(.L_x_8317) ;  /* 0xfffffffc00f0a947 */ /* 0x004fea000383ffff */
[----:B------:R-:W-:Y:S05]  /*da50*/  BRA `(.L_x_8356) ;  /* 0xffffffe800c07947 */ /* 0x000fea000383ffff */
.L_x_8322:
[----:B-1----:R1:W2:Y:S02]  /*da60*/  SYNCS.PHASECHK.TRANS64.TRYWAIT P2, [R2+URZ+0x31c40], R3 ;  /* 0x031c4003020075a7 */ /* 0x0022a4000804017f */
[----:B--2---:R-:W-:Y:S05]  /*da70*/  @!P2 NANOSLEEP.SYNCS 0x989680 ;  /* 0x009896800000a95d */ /* 0x004fea0003900000 */
[----:B------:R-:W2:Y:S02]  /*da80*/  @!P2 SYNCS.PHASECHK.TRANS64 P2, [R2+URZ+0x31c40], R3 ;  /* 0x031c40030200a5a7 */ /* 0x000ea4000804007f */
[----:B--2---:R-:W-:Y:S05]  /*da90*/  @!P2 BRA `(.L_x_8322) ;  /* 0xfffffffc00f0a947 */ /* 0x004fea000383ffff */
[----:B------:R-:W-:Y:S05]  /*daa0*/  BRA `(.L_x_8357) ;  /* 0xffffffec00cc7947 */ /* 0x000fea000383ffff */
.L_x_8324:
[----:B-1----:R1:W2:Y:S02]  /*dab0*/  SYNCS.PHASECHK.TRANS64.TRYWAIT P2, [R2+URZ+0x60], R11 ;  /* 0x0000600b020075a7 */ /* 0x0022a4000804017f */
[----:B--2---:R-:W-:Y:S05]  /*dac0*/  @!P2 NANOSLEEP.SYNCS 0x989680 ;  /* 0x009896800000a95d */ /* 0x004fea0003900000 */
[----:B------:R-:W2:Y:S02]  /*dad0*/  @!P2 SYNCS.PHASECHK.TRANS64 P2, [R2+URZ+0x60], R11 ;  /* 0x0000600b0200a5a7 */ /* 0x000ea4000804007f */
[----:B--2---:R-:W-:Y:S05]  /*dae0*/  @!P2 BRA `(.L_x_8324) ;  /* 0xfffffffc00f0a947 */ /* 0x004fea000383ffff */
[----:B------:R-:W-:Y:S05]  /*daf0*/  BRA `(.L_x_8358) ;  /* 0xfffffff000507947 */ /* 0x000fea000383ffff */
.L_x_8329:
[----:B-1----:R1:W2:Y:S02]  /*db00*/  SYNCS.PHASECHK.TRANS64.TRYWAIT P0, [R3+URZ+0x31c60], R2 ;  /* 0x031c6002030075a7 */ /* 0x0022a4000800017f */
[----:B--2---:R-:W-:Y:S05]  /*db10*/  @!P0 NANOSLEEP.SYNCS 0x989680 ;  /* 0x009896800000895d */ /* 0x004fea0003900000 */
[----:B------:R-:W2:Y:S02]  /*db20*/  @!P0 SYNCS.PHASECHK.TRANS64 P0, [R3+URZ+0x31c60], R2 ;  /* 0x031c6002030085a7 */ /* 0x000ea4000800007f */
[----:B--2---:R-:W-:Y:S05]  /*db30*/  @!P0 BRA `(.L_x_8329) ;  /* 0xfffffffc00f08947 */ /* 0x004fea000383ffff */
[----:B------:R-:W-:Y:S05]  /*db40*/  BRA `(.L_x_8359) ;  /* 0xfffffff000fc7947 */ /* 0x000fea000383ffff */
.L_x_8333:
[----:B-1----:R1:W2:Y:S02]  /*db50*/  SYNCS.PHASECHK.TRANS64.TRYWAIT P0, [R8+URZ+0x31c20], R29 ;  /* 0x031c201d080075a7 */ /* 0x0022a4000800017f */
[----:B--2---:R-:W-:Y:S05]  /*db60*/  @!P0 NANOSLEEP.SYNCS 0x989680 ;  /* 0x009896800000895d */ /* 0x004fea0003900000 */
[----:B------:R-:W2:Y:S02]  /*db70*/  @!P0 SYNCS.PHASECHK.TRANS64 P0, [R8+URZ+0x31c20], R29 ;  /* 0x031c201d080085a7 */ /* 0x000ea4000800007f */
[----:B--2---:R-:W-:Y:S05]  /*db80*/  @!P0 BRA `(.L_x_8333) ;  /* 0xfffffffc00f08947 */ /* 0x004fea000383ffff */
[----:B------:R-:W-:Y:S05]  /*db90*/  BRA `(.L_x_8360) ;  /* 0xfffffff400b87947 */ /* 0x000fea000383ffff */
.L_x_8334:
[----:B------:R-:W2:Y:S01]  /*dba0*/  S2R R2, SR_TID.X ;  /* 0x0000000000027919 */ /* 0x000ea20000002100 */
[----:B------:R-:W-:Y:S01]  /*dbb0*/  BSSY B0, `(.L_x_8361) ;  /* 0x000000a000007945 */ /* 0x000fe20003800000 */
[----:B------:R-:W-:Y:S01]  /*dbc0*/  IMAD.MOV.U32 R12, RZ, RZ, RZ ;  /* 0x000000ffff0c7224 */ /* 0x000fe200078e00ff */
[----:B------:R-:W-:Y:S01]  /*dbd0*/  MOV R15, 0xffffffff ;  /* 0xffffffff000f7802 */ /* 0x000fe20000000f00 */
[----:B------:R-:W-:Y:S01]  /*dbe0*/  IMAD.MOV.U32 R11, RZ, RZ, 0x1f ;  /* 0x0000001fff0b7424 */ /* 0x000fe200078e00ff */
[----:B--2---:R-:W-:-:S04]  /*dbf0*/  SHF.R.U32.HI R2, RZ, 0x5, R2 ;  /* 0x00000005ff027819 */ /* 0x004fc80000011602 */
[----:B------:R-:W-:-:S04]  /*dc00*/  LOP3.LUT R2, R2, 0x3, RZ, 0xc0, !PT ;  /* 0x0000000302027812 */ /* 0x000fc800078ec0ff */
[----:B------:R-:W-:-:S07]  /*dc10*/  MOV R13, R2 ;  /* 0x00000002000d7202 */ /* 0x000fce0000000f00 */
[----:B-1----:R-:W-:Y:S05]  /*dc20*/  WARPSYNC.COLLECTIVE R15, `(.L_x_8362) ;  /* 0x000000000f087348 */ /* 0x002fea0003c00000 */
[----:B------:R2:W3:Y:S02]  /*dc30*/  SHFL.IDX P6, R14, R13, R12, R11 ;  /* 0x0000000c0d0e7389 */ /* 0x0004e400000c000b */
[----:B-123--:R-:W-:Y:S01]  /*dc40*/  ENDCOLLECTIVE ;  /* 0x000000000000791b */ /* 0x00efe20003800000 */
.L_x_8362:
[----:B------:R-:W-:Y:S05]  /*dc50*/  BSYNC B0 ;  /* 0x0000000000007941 */ /* 0x000fea0003800000 */
.L_x_8361:
[----:B------:R-:W-:Y:S05]  /*dc60*/  BRA `(.L_x_8363) ;  /* 0xfffffff400a07947 */ /* 0x000fea000383ffff */
.L_x_8337:
[----:B------:R-:W-:Y:S01]  /*dc70*/  BSSY B1, `(.L_x_8364) ;  /* 0x0000006000017945 */ /* 0x000fe20003800000 */
[----:B------:R-:W-:-:S07]  /*dc80*/  IMAD.MOV.U32 R15, RZ, RZ, -0x1 ;  /* 0xffffffffff0f7424 */ /* 0x000fce00078e00ff */
[----:B-12---:R-:W-:Y:S05]  /*dc90*/  WARPSYNC.COLLECTIVE R15, `(.L_x_8365) ;  /* 0x000000000f0c7348 */ /* 0x006fea0003c00000 */
[----:B------:R-:W-:Y:S02]  /*dca0*/  ELECT P6, UR62, PT ;  /* 0x00000000003e782f */ /* 0x000fe400038c0000 */
[----:B------:R-:W-:Y:S01]  /*dcb0*/  MOV R14, UR62 ;  /* 0x0000003e000e7c02 */ /* 0x000fe20008000f00 */
[----:B-12---:R-:W-:Y:S10]  /*dcc0*/  ENDCOLLECTIVE ;  /* 0x000000000000791b */ /* 0x006ff40003800000 */
.L_x_8365:
[----:B------:R-:W-:Y:S05]  /*dcd0*/  BSYNC B1 ;  /* 0x0000000000017941 */ /* 0x000fea0003800000 */
.L_x_8364:
[----:B------:R-:W-:Y:S05]  /*dce0*/  BRA `(.L_x_8366) ;  /* 0xfffffff400987947 */ /* 0x000fea000383ffff */
.L_x_8339:
[----:B--2---:R2:W3:Y:S02]  /*dcf0*/  SYNCS.PHASECHK.TRANS64.TRYWAIT P0, [R5+URZ], R4 ;  /* 0x00000004050075a7 */ /* 0x0044e4000800017f */
[----:B---3--:R-:W-:Y:S05]  /*dd00*/  @!P0 NANOSLEEP.SYNCS 0x989680 ;  /* 0x009896800000895d */ /* 0x008fea0003900000 */
[----:B------:R-:W3:Y:S02]  /*dd10*/  @!P0 SYNCS.PHASECHK.TRANS64 P0, [R5+URZ], R4 ;  /* 0x00000004050085a7 */ /* 0x000ee4000800007f */
[----:B---3--:R-:W-:Y:S05]  /*dd20*/  @!P0 BRA `(.L_x_8339) ;  /* 0xfffffffc00f08947 */ /* 0x008fea000383ffff */
[----:B------:R-:W-:Y:S05]  /*dd30*/  BRA `(.L_x_8367) ;  /* 0xfffffff400cc7947 */ /* 0x000fea000383ffff */
.L_x_8340:
[----:B---3--:R3:W4:Y:S02]  /*dd40*/  SYNCS.PHASECHK.TRANS64.TRYWAIT P0, [R3+URZ], R0 ;  /* 0x00000000030075a7 */ /* 0x008724000800017f */
[----:B----4-:R-:W-:Y:S05]  /*dd50*/  @!P0 NANOSLEEP.SYNCS 0x989680 ;  /* 0x009896800000895d */ /* 0x010fea0003900000 */
[----:B------:R-:W4:Y:S02]  /*dd60*/  @!P0 SYNCS.PHASECHK.TRANS64 P0, [R3+URZ], R0 ;  /* 0x00000000030085a7 */ /* 0x000f24000800007f */
[----:B----4-:R-:W-:Y:S05]  /*dd70*/  @!P0 BRA `(.L_x_8340) ;  /* 0xfffffffc00f08947 */ /* 0x010fea000383ffff */
[----:B------:R-:W-:Y:S05]  /*dd80*/  BRA `(.L_x_8368) ;  /* 0xfffffff400c07947 */ /* 0x000fea000383ffff */
.L_x_8342:
[----:B--2---:R2:W3:Y:S02]  /*dd90*/  SYNCS.PHASECHK.TRANS64.TRYWAIT P0, [R5+URZ], R4 ;  /* 0x00000004050075a7 */ /* 0x0044e4000800017f */
[----:B---3--:R-:W-:Y:S05]  /*dda0*/  @!P0 NANOSLEEP.SYNCS 0x989680 ;  /* 0x009896800000895d */ /* 0x008fea0003900000 */
[----:B------:R-:W3:Y:S02]  /*ddb0*/  @!P0 SYNCS.PHASECHK.TRANS64 P0, [R5+URZ], R4 ;  /* 0x00000004050085a7 */ /* 0x000ee4000800007f */
[----:B---3--:R-:W-:Y:S05]  /*ddc0*/  @!P0 BRA `(.L_x_8342) ;  /* 0xfffffffc00f08947 */ /* 0x008fea000383ffff */
[----:B------:R-:W-:Y:S05]  /*ddd0*/  BRA `(.L_x_8369) ;  /* 0xfffffff400c47947 */ /* 0x000fea000383ffff */
.L_x_8370:
        /* <DEDUP_REMOVED lines=10> */
.L_x_12776:


//--------------------- .text._ZN7cutlass13device_kernelIN5flash11enable_sm90INS1_16FlashAttnFwdSm90INS1_25CollectiveMainloopFwdSm90ILi2EN4cute5tupleIJNS5_1CILi1EEES8_S8_EEENS6_IJNS7_ILi192EEENS7_ILi144EEENS7_ILi96EEEEEELi96ENS_6half_tEfNS_4arch4Sm90ELb0ELb0ELb1ELb1ELb0ELb0ELb0ELb0ELb1ELb0ELb0ELb0EEENS1_21CollectiveEpilogueFwdINS6_IJSA_SC_SB_EEES9_SE_SG_Li384ELb1ELb0ELb0ELb0EEENS1_36VarlenDynamicPersistentTileSchedulerILi192ELi144ELi384ELi32ELb0ELb0ELb1ELb0ELb1ELb1EEEEEEEEEvNT_6ParamsE --------------------------
	.section	.text._ZN7cutlass13device_kernelIN5flash11enable_sm90INS1_16FlashAttnFwdSm90INS1_25CollectiveMainloopFwdSm90ILi2EN4cute5tupleIJNS5_1CILi1EEES8_S8_EEENS6_IJNS7_ILi192EEENS7_ILi144EEENS7_ILi96EEEEEELi96ENS_6half_tEfNS_4arch4Sm90ELb0ELb0ELb1ELb1ELb0ELb0ELb0ELb0ELb1ELb0ELb0ELb0EEENS1_21CollectiveEpilogueFwdINS6_IJSA_SC_SB_EEES9_SE_SG_Li384ELb1ELb0ELb0ELb0EEENS1_36VarlenDynamicPersistentTileSchedulerILi192ELi144ELi384ELi32ELb0ELb0ELb1ELb0ELb1ELb1EEEEEEEEEvNT_6ParamsE,"ax",@progbits
	.align	128
.text._ZN7cutlass13device_kernelIN5flash11enable_sm90INS1_16FlashAttnFwdSm90INS1_25CollectiveMainloopFwdSm90ILi2EN4cute5tupleIJNS5_1CILi1EEES8_S8_EEENS6_IJNS7_ILi192EEENS7_ILi144EEENS7_ILi96EEEEEELi96ENS_6half_tEfNS_4arch4Sm90ELb0ELb0ELb1ELb1ELb0ELb0ELb0ELb0ELb1ELb0ELb0ELb0EEENS1_21CollectiveEpilogueFwdINS6_IJSA_SC_SB_EEES9_SE_SG_Li384ELb1ELb0ELb0ELb0EEENS1_36VarlenDynamicPersistentTileSchedulerILi192ELi144ELi384ELi32ELb0ELb0ELb1ELb0ELb1ELb1EEEEEEEEEvNT_6ParamsE:
        .type           _ZN7cutlass13device_kernelIN5flash11enable_sm90INS1_16FlashAttnFwdSm90INS1_25CollectiveMainloopFwdSm90ILi2EN4cute5tupleIJNS5_1CILi1EEES8_S8_EEENS6_IJNS7_ILi192EEENS7_ILi144EEENS7_ILi96EEEEEELi96ENS_6half_tEfNS_4arch4Sm90ELb0ELb0ELb1ELb1ELb0ELb0ELb0ELb0ELb1ELb0ELb0ELb0EEENS1_21CollectiveEpilogueFwdINS6_IJSA_SC_SB_EEES9_SE_SG_Li384ELb1ELb0ELb0ELb0EEENS1_36VarlenDynamicPersistentTileSchedulerILi192ELi144ELi384ELi32ELb0ELb0ELb1ELb0ELb1ELb1EEEEEEEEEvNT_6ParamsE,@function
        .size           _ZN7cutlass13device_kernelIN5flash11enable_sm90INS1_16FlashAttnFwdSm90INS1_25CollectiveMainloopFwdSm90ILi2EN4cute5tupleIJNS5_1CILi1EEES8_S8_EEENS6_IJNS7_ILi192EEENS7_ILi144EEENS7_ILi96EEEEEELi96ENS_6half_tEfNS_4arch4Sm90ELb0ELb0ELb1ELb1ELb0ELb0ELb0ELb0ELb1ELb0ELb0ELb0EEENS1_21CollectiveEpilogueFwdINS6_IJSA_SC_SB_EEES9_SE_SG_Li384ELb1ELb0ELb0ELb0EEENS1_36VarlenDynamicPersistentTileSchedulerILi192ELi144ELi384ELi32ELb0ELb0ELb1ELb0ELb1ELb1EEEEEEEEEvNT_6ParamsE,(.L_x_12777 - _ZN7cutlass13device_kernelIN5flash11enable_sm90INS1_16FlashAttnFwdSm90INS1_25CollectiveMainloopFwdSm90ILi2EN4cute5tupleIJNS5_1CILi1EEES8_S8_EEENS6_IJNS7_ILi192EEENS7_ILi144EEENS7_ILi96EEEEEELi96ENS_6half_tEfNS_4arch4Sm90ELb0ELb0ELb1ELb1ELb0ELb0ELb0ELb0ELb1ELb0ELb0ELb0EEENS1_21CollectiveEpilogueFwdINS6_IJSA_SC_SB_EEES9_SE_SG_Li384ELb1ELb0ELb0ELb0EEENS1_36VarlenDynamicPersistentTileSchedulerILi192ELi144ELi384ELi32ELb0ELb0ELb1ELb0ELb1ELb1EEEEEEEEEvNT_6ParamsE)
        .other          _ZN7cutlass13device_kernelIN5flash11enable_sm90INS1_16FlashAttnFwdSm90INS1_25CollectiveMainloopFwdSm90ILi2EN4cute5tupleIJNS5_1CILi1EEES8_S8_EEENS6_IJNS7_ILi192EEENS7_ILi144EEENS7_ILi96EEEEEELi96ENS_6half_tEfNS_4arch4Sm90ELb0ELb0ELb1ELb1ELb0ELb0ELb0ELb0ELb1ELb0ELb0ELb0EEENS1_21CollectiveEpilogueFwdINS6_IJSA_SC_SB_EEES9_SE_SG_Li384ELb1ELb0ELb0ELb0EEENS1_36VarlenDynamicPersistentTileSchedulerILi192ELi144ELi384ELi32ELb0ELb0ELb1ELb0ELb1ELb1EEEEEEEEEvNT_6ParamsE,@"STO_CUDA_ENTRY STV_DEFAULT"
_ZN7cutlass13device_kernelIN5flash11enable_sm90INS1_16FlashAttnFwdSm90INS1_25CollectiveMainloopFwdSm90ILi2EN4cute5tupleIJNS5_1CILi1EEES8_S8_EEENS6_IJNS7_ILi192EEENS7_ILi144EEENS7_ILi96EEEEEELi96ENS_6half_tEfNS_4arch4Sm90ELb0ELb0ELb1ELb1ELb0ELb0ELb0ELb0ELb1ELb0ELb0ELb0EEENS1_21CollectiveEpilogueFwdINS6_IJSA_SC_SB_EEES9_SE_SG_Li384ELb1ELb0ELb0ELb0EEENS1_36VarlenDynamicPersistentTileSchedulerILi192ELi144ELi384ELi32ELb0ELb0ELb1ELb0ELb1ELb1EEEEEEEEEvNT_6ParamsE:
        /* <DEDUP_REMOVED lines=20> */
.L_x_8372:
[----:B------:R-:W-:Y:S05]  /*0140*/  BSYNC B0 ;  /* 0x0000000000007941 */ /* 0x000fea0003800000 */
.L_x_8371:
        /* <DEDUP_REMOVED lines=40> */
.L_x_8373:
        /* <DEDUP_REMOVED lines=22> */
.L_x_8374:
        /* <DEDUP_REMOVED lines=18> */
.L_x_8375:
        /* <DEDUP_REMOVED lines=22> */
.L_x_8376:
        /* <DEDUP_REMOVED lines=22> */
.L_x_8377:
[----:B--2---:R-:W-:Y:S01]  /*0910*/  ISETP.NE.AND P0, PT, R2, RZ, PT ;  /* 0x000000ff0200720c */ /* 0x004fe20003f05270 */
[----:B------:R-:W-:Y:S01]  /*0920*/  IMAD.MOV.U32 R2, RZ, RZ, 0x1 ;  /* 0x00000001ff027424 */ /* 0x000fe200078e00ff */
[----:B------:R-:W-:Y:S01]  /*0930*/  NOP ;  /* 0x0000000000007918 */ /* 0x000fe20000000000 */
[----:B------:R-:W-:-:S03]  /*0940*/  ULDC.64 UR60, c[0x0][0x208] ;  /* 0x00008200003c7ab9 */ /* 0x000fc60000000a00 */
[----:B------:R-:W-:-:S05]  /*0950*/  SEL R2, R2, 0x2, !P0 ;  /* 0x0000000202027807 */ /* 0x000fca0004000000 */
[----:B------:R2:W-:Y:S01]  /*0960*/  STL [R1+0x14], R2 ;  /* 0x0000140201007387 */ /* 0x0005e20000100800 */
[----:B01-34-:R-:W-:Y:S06]  /*0970*/  BAR.SYNC.DEFER_BLOCKING 0x0 ;  /* 0x0000000000007b1d */ /* 0x01bfec0000010000 */
[----:B------:R-:W-:Y:S05]  /*0980*/  @!P0 BRA `(.L_x_8378) ;  /* 0x000000ac00a88947 */ /* 0x000fea0003800000 */
.L_x_8379:
        /* <DEDUP_REMOVED lines=8> */
[----:B-1----:R-:W-:-:S03]  /*0a10*/  ULEA UR36, UR4, UR36, 0x18 ;  /* 0x0000002404247291 */ /* 0x002fc6000f8ec03f */
[----:B------:R-:W-:Y:S01]  /*0a20*/  ULDC UR4, c[0x0][0xc14] ;  /* 0x0003050000047ab9 */ /* 0x000fe20000000800 */
[----:B0-----:R-:W-:-:S04]  /*0a30*/  LOP3.LUT R0, R2, 0xffffff80, RZ, 0xc0, !PT ;  /* 0xffffff8002007812 */ /* 0x001fc800078ec0ff */
[----:B------:R-:W-:-:S13]  /*0a40*/  ISETP.NE.AND P0, PT, R0, 0x80, PT ;  /* 0x000000800000780c */ /* 0x000fda0003f05270 */
[----:B------:R-:W-:Y:S08]  /*0a50*/  @!P0 BAR.ARV 0x9, 0x100 ;  /* 0x0244000000008b1d */ /* 0x000ff00000002000 */
[----:B------:R-:W-:Y:S06]  /*0a60*/  BAR.SYNC.DEFER_BLOCKING 0x5, 0x1a0 ;  /* 0x0146800000007b1d */ /* 0x000fec0000010000 */
[----:B------:R-:W0:Y:S02]  /*0a70*/  LDS.128 R28, [UR36+0x31cd0] ;  /* 0x031cd024ff1c7984 */ /* 0x000e240008000c00 */
[----:B------:R-:W-:Y:S06]  /*0a80*/  BAR.ARV 0x4, 0x1a0 ;  /* 0x0106800000007b1d */ /* 0x000fec0000002000 */
[----:B0-----:R-:W-:-:S13]  /*0a90*/  ISETP.GE.AND P0, PT, R31, UR4, PT ;  /* 0x000000041f007c0c */ /* 0x001fda000bf06270 */
[----:B------:R-:W-:Y:S05]  /*0aa0*/  @P0 EXIT ;  /* 0x000000000000094d */ /* 0x000fea0003800000 */
[----:B------:R-:W2:Y:S01]  /*0ab0*/  LDL.LU R14, [R1+0x14] ;  /* 0x00001400010e7983 */ /* 0x000ea20000300800 */
[----:B------:R-:W-:-:S05]  /*0ac0*/  VIADD R155, R2, 0xffffff80 ;  /* 0xffffff80029b7836 */ /* 0x000fca0000000000 */
[----:B------:R-:W-:-:S04]  /*0ad0*/  SHF.R.S32.HI R0, RZ, 0x1f, R155 ;  /* 0x0000001fff007819 */ /* 0x000fc8000001149b */
[----:B------:R-:W-:-:S04]  /*0ae0*/  LEA.HI R2, R0, R155, RZ, 0x4 ;  /* 0x0000009b00027211 */ /* 0x000fc800078f20ff */
[----:B------:R-:W-:-:S04]  /*0af0*/  SHF.R.S32.HI R3, RZ, 0x4, R2 ;  /* 0x00000004ff037819 */ /* 0x000fc80000011402 */
[C---:B------:R-:W-:Y:S02]  /*0b00*/  LEA.HI R4, R2.reuse, R3, RZ, 0x1 ;  /* 0x0000000302047211 */ /* 0x040fe400078f08ff */
[----:B------:R-:W-:Y:S02]  /*0b10*/  LOP3.LUT R2, R2, 0xfffffff0, RZ, 0xc0, !PT ;  /* 0xfffffff002027812 */ /* 0x000fe400078ec0ff */
[----:B------:R-:W-:-:S03]  /*0b20*/  LOP3.LUT R4, R4, 0x1ffffffe, RZ, 0xc0, !PT ;  /* 0x1ffffffe04047812 */ /* 0x000fc600078ec0ff */
[----:B------:R-:W-:Y:S01]  /*0b30*/  IMAD.IADD R2, R155, 0x1, -R2 ;  /* 0x000000019b027824 */ /* 0x000fe200078e0a02 */
[CC--:B------:R-:W-:Y:S01]  /*0b40*/  LEA.HI R151, R0.reuse, R155.reuse, RZ, 0x7 ;  /* 0x0000009b00977211 */ /* 0x0c0fe200078f38ff */
[----:B------:R-:W-:Y:S01]  /*0b50*/  IMAD.IADD R4, R3, 0x1, -R4 ;  /* 0x0000000103047824 */ /* 0x000fe200078e0a04 */
[----:B------:R-:W-:Y:S02]  /*0b60*/  LEA.HI R5, R0, R155, RZ, 0x5 ;  /* 0x0000009b00057211 */ /* 0x000fe400078f28ff */
[----:B------:R-:W-:Y:S02]  /*0b70*/  SHF.R.S32.HI R3, RZ, 0x1f, R2 ;  /* 0x0000001fff037819 */ /* 0x000fe40000011402 */
[----:B------:R-:W-:Y:S02]  /*0b80*/  LOP3.LUT R150, R151, 0xffffff80, RZ, 0xc0, !PT ;  /* 0xffffff8097967812 */ /* 0x000fe400078ec0ff */
[----:B------:R-:W-:Y:S02]  /*0b90*/  SHF.R.S32.HI R7, RZ, 0x5, R5 ;  /* 0x00000005ff077819 */ /* 0x000fe40000011405 */
[-C--:B------:R-:W-:Y:S01]  /*0ba0*/  LEA.HI R5, R3, R2.reuse, RZ, 0x3 ;  /* 0x0000000203057211 */ /* 0x080fe200078f18ff */
[----:B------:R-:W-:Y:S01]  /*0bb0*/  IMAD.IADD R150, R155, 0x1, -R150 ;  /* 0x000000019b967824 */ /* 0x000fe200078e0a96 */
[----:B------:R-:W-:-:S03]  /*0bc0*/  LEA.HI R3, R3, R2, RZ, 0x2 ;  /* 0x0000000203037211 */ /* 0x000fc600078f10ff */
[----:B------:R-:W-:Y:S01]  /*0bd0*/  IMAD.SHL.U32 R6, R5, 0x10, RZ ;  /* 0x0000001005067824 */ /* 0x000fe200078e00ff */
[----:B------:R-:W-:Y:S02]  /*0be0*/  LOP3.LUT R5, R3, 0x7fffffc, RZ, 0xc0, !PT ;  /* 0x07fffffc03057812 */ /* 0x000fe400078ec0ff */
[----:B------:R-:W-:Y:S02]  /*0bf0*/  SHF.R.S32.HI R3, RZ, 0x2, R3 ;  /* 0x00000002ff037819 */ /* 0x000fe40000011403 */
[----:B------:R-:W-:-:S03]  /*0c00*/  SHF.R.S32.HI R9, RZ, 0x1f, R150 ;  /* 0x0000001fff097819 */ /* 0x000fc60000011496 */
[----:B------:R-:W-:Y:S01]  /*0c10*/  IMAD.SHL.U32 R3, R3, 0x40, RZ ;  /* 0x0000004003037824 */ /* 0x000fe200078e00ff */
[----:B------:R-:W-:Y:S01]  /*0c20*/  LEA.HI R10, R9, R150, RZ, 0x2 ;  /* 0x00000096090a7211 */ /* 0x000fe200078f10ff */
[----:B------:R-:W-:Y:S02]  /*0c30*/  IMAD R13, R7, 0x10, R2 ;  /* 0x00000010070d7824 */ /* 0x000fe400078e0202 */
[----:B------:R-:W-:Y:S01]  /*0c40*/  IMAD.SHL.U32 R4, R4, 0x8, RZ ;  /* 0x0000000804047824 */ /* 0x000fe200078e00ff */
[--C-:B------:R-:W-:Y:S02]  /*0c50*/  SHF.R.S32.HI R11, RZ, 0x2, R10.reuse ;  /* 0x00000002ff0b7819 */ /* 0x100fe4000001140a */
[----:B------:R-:W-:Y:S02]  /*0c60*/  SHF.R.S32.HI R12, RZ, 0x1f, R10 ;  /* 0x0000001fff0c7819 */ /* 0x000fe4000001140a */
[----:B------:R-:W-:Y:S02]  /*0c70*/  LOP3.LUT R3, R3, 0x40, RZ, 0xc0, !PT ;  /* 0x0000004003037812 */ /* 0x000fe400078ec0ff */
[----:B------:R-:W-:Y:S01]  /*0c80*/  SHF.R.S32.HI R151, RZ, 0x7, R151 ;  /* 0x00000007ff977819 */ /* 0x000fe20000011497 */
[----:B------:R-:W-:Y:S01]  /*0c90*/  IMAD.U32 R154, R13, 0x20, R4 ;  /* 0x000000200d9a7824 */ /* 0x000fe200078e0004 */
[----:B------:R-:W-:-:S02]  /*0ca0*/  LOP3.LUT R6, R6, 0x7fffff80, RZ, 0xc0, !PT ;  /* 0x7fffff8006067812 */ /* 0x000fc400078ec0ff */
[----:B------:R-:W-:Y:S02]  /*0cb0*/  LEA.HI R12, R12, R11, RZ, 0x3 ;  /* 0x0000000b0c0c7211 */ /* 0x000fe400078f18ff */
[----:B------:R-:W-:Y:S01]  /*0cc0*/  LOP3.LUT R4, R3, 0x8, R4, 0xf8, !PT ;  /* 0x0000000803047812 */ /* 0x000fe200078ef804 */
[----:B------:R-:W-:Y:S01]  /*0cd0*/  IMAD.HI R8, R151, 0x55555556, RZ ;  /* 0x5555555697087827 */ /* 0x000fe200078e02ff */
[----:B------:R-:W-:Y:S02]  /*0ce0*/  SHF.R.U32.HI R3, RZ, 0x3, R3 ;  /* 0x00000003ff037819 */ /* 0x000fe40000011603 */
[----:B------:R-:W-:Y:S01]  /*0cf0*/  IADD3 R5, R2, -R5, RZ ;  /* 0x8000000502057210 */ /* 0x000fe20007ffe0ff */
[----:B------:R-:W-:Y:S01]  /*0d00*/  IMAD R6, R7, 0x100, R6 ;  /* 0x0000010007067824 */ /* 0x000fe200078e0206 */
[----:B------:R-:W-:Y:S02]  /*0d10*/  LEA.HI R0, R0, R155, RZ, 0x2 ;  /* 0x0000009b00007211 */ /* 0x000fe400078f10ff */
[----:B------:R-:W-:-:S02]  /*0d20*/  LOP3.LUT R12, R12, 0xfffffff8, RZ, 0xc0, !PT ;  /* 0xfffffff80c0c7812 */ /* 0x000fc400078ec0ff */
[----:B------:R-:W-:Y:S02]  /*0d30*/  LEA.HI R9, R9, R150, RZ, 0x5 ;  /* 0x0000009609097211 */ /* 0x000fe400078f28ff */
[----:B------:R-:W-:Y:S01]  /*0d40*/  LOP3.LUT R3, R4, R3, RZ, 0x3c, !PT ;  /* 0x0000000304037212 */ /* 0x000fe200078e3cff */
[----:B------:R-:W-:Y:S01]  /*0d50*/  IMAD R6, R5, 0x10, R6 ;  /* 0x0000001005067824 */ /* 0x000fe200078e0206 */
[----:B------:R-:W-:Y:S01]  /*0d60*/  LOP3.LUT R4, R0, 0x1ffffffc, RZ, 0xc0, !PT ;  /* 0x1ffffffc00047812 */ /* 0x000fe200078ec0ff */
[----:B------:R-:W-:Y:S01]  /*0d70*/  IMAD.IADD R12, R11, 0x1, -R12 ;  /* 0x000000010b0c7824 */ /* 0x000fe200078e0a0c */
[----:B------:R-:W-:Y:S02]  /*0d80*/  LEA.HI R8, R8, R8, RZ, 0x1 ;  /* 0x0000000808087211 */ /* 0x000fe400078f08ff */
[----:B------:R-:W-:Y:S02]  /*0d90*/  LOP3.LUT R7, R10, 0x7ffffffc, RZ, 0xc0, !PT ;  /* 0x7ffffffc0a077812 */ /* 0x000fe400078ec0ff */
[----:B------:R-:W-:Y:S01]  /*0da0*/  SHF.R.S32.HI R9, RZ, 0x5, R9 ;  /* 0x00000005ff097819 */ /* 0x000fe20000011409 */
[----:B------:R-:W-:Y:S01]  /*0db0*/  IMAD.IADD R2, R3, 0x1, R6 ;  /* 0x0000000103027824 */ /* 0x000fe200078e0206 */
[----:B------:R-:W-:Y:S01]  /*0dc0*/  IADD3 R7, R150, -R7, RZ ;  /* 0x8000000796077210 */ /* 0x000fe20007ffe0ff */
[----:B------:R-:W-:-:S02]  /*0dd0*/  IMAD.IADD R4, R155, 0x1, -R4 ;  /* 0x000000019b047824 */ /* 0x000fc400078e0a04 */
[----:B------:R-:W-:Y:S02]  /*0de0*/  IMAD.MOV.U32 R152, RZ, RZ, -0x2 ;  /* 0xfffffffeff987424 */ /* 0x000fe400078e00ff */
[----:B------:R-:W-:Y:S02]  /*0df0*/  IMAD R8, R8, -0x3, R151 ;  /* 0xfffffffd08087824 */ /* 0x000fe400078e0297 */
[----:B------:R-:W-:Y:S01]  /*0e00*/  IMAD R9, R9, 0x10, R12 ;  /* 0x0000001009097824 */ /* 0x000fe200078e020c */
[----:B------:R-:W-:Y:S01]  /*0e10*/  SHF.R.S32.HI R18, RZ, 0x2, R0 ;  /* 0x00000002ff127819 */ /* 0x000fe20000011400 */
[----:B------:R-:W-:Y:S01]  /*0e20*/  IMAD R152, R7, R152, 0x90 ;  /* 0x0000009007987424 */ /* 0x000fe200078e0298 */
[----:B------:R-:W-:Y:S01]  /*0e30*/  SHF.L.U32 R17, R4, 0x3, RZ ;  /* 0x0000000304117819 */ /* 0x000fe200000006ff */
[----:B------:R-:W-:Y:S01]  /*0e40*/  IMAD R153, R8, 0x40, R9 ;  /* 0x0000004008997824 */ /* 0x000fe200078e0209 */
[----:B------:R-:W-:Y:S01]  /*0e50*/  LEA R2, R2, UR36, 0x1 ;  /* 0x0000002402027c11 */ /* 0x000fe2000f8e08ff */
[----:B------:R-:W-:-:S02]  /*0e60*/  IMAD.MOV.U32 R149, RZ, RZ, RZ ;  /* 0x000000ffff957224 */ /* 0x000fc400078e00ff */
[----:B------:R-:W-:Y:S01]  /*0e70*/  IMAD.MOV.U32 R16, RZ, RZ, RZ ;  /* 0x000000ffff107224 */ /* 0x000fe200078e00ff */
[----:B------:R-:W-:Y:S01]  /*0e80*/  UMOV UR39, URZ ;  /* 0x0000003f00277c82 */ /* 0x000fe20008000000 */
[----:B--2---:R-:W-:-:S07]  /*0e90*/  LOP3.LUT R144, R14, 0x1, RZ, 0xfc, !PT ;  /* 0x000000010e907812 */ /* 0x004fce00078efcff */
.L_x_8413:
[----:B---3-5:R-:W0:Y:S01]  /*0ea0*/  LDC.64 R4, c[0x0][0xc60] ;  /* 0x00031800ff047b82 */ /* 0x028e220000000a00 */
        /* <DEDUP_REMOVED lines=24> */
[----:B-1--4-:R-:W-:Y:S05]  /*1030*/  @P0 BRA `(.L_x_8380) ;  /* 0x0000000000240947 */ /* 0x012fea0003800000 */
        /* <DEDUP_REMOVED lines=8> */
[----:B--2---:R-:W-:-:S07]  /*10c0*/  IMAD.IADD R23, R6, 0x1, -R23 ;  /* 0x0000000106177824 */ /* 0x004fce00078e0a17 */
.L_x_8380:
[----:B-----5:R-:W-:Y:S01]  /*10d0*/  IMAD.IADD R23, R23, 0x1, -R0 ;  /* 0x0000000117177824 */ /* 0x020fe200078e0a00 */
[----:B------:R-:W-:Y:S01]  /*10e0*/  PLOP3.LUT P0, PT, PT, PT, PT, 0x80, 0x0 ;  /* 0x000000000000781c */ /* 0x000fe20003f0f070 */
[----:B------:R-:W-:Y:S01]  /*10f0*/  IMAD.MOV.U32 R147, RZ, RZ, R29 ;  /* 0x000000ffff937224 */ /* 0x000fe200078e001d */
[----:B------:R-:W-:Y:S01]  /*1100*/  CS2R R38, SRZ ;  /* 0x0000000000267805 */ /* 0x000fe2000001ff00 */
[C---:B------:R-:W-:Y:S01]  /*1110*/  VIADD R0, R23.reuse, 0x8f ;  /* 0x0000008f17007836 */ /* 0x040fe20000000000 */
[----:B------:R-:W-:Y:S01]  /*1120*/  ISETP.GE.AND P1, PT, R23, 0x1, PT ;  /* 0x000000011700780c */ /* 0x000fe20003f26270 */
[----:B------:R-:W-:Y:S01]  /*1130*/  IMAD.MOV.U32 R146, RZ, RZ, R30 ;  /* 0x000000ffff927224 */ /* 0x000fe200078e001e */
[----:B------:R-:W-:Y:S01]  /*1140*/  CS2R R34, SRZ ;  /* 0x0000000000227805 */ /* 0x000fe2000001ff00 */
[----:B------:R-:W-:Y:S01]  /*1150*/  IMAD.HI R0, R0, 0x38e38e39, RZ ;  /* 0x38e38e3900007827 */ /* 0x000fe200078e02ff */
[----:B------:R-:W-:Y:S02]  /*1160*/  CS2R R32, SRZ ;  /* 0x0000000000207805 */ /* 0x000fe4000001ff00 */
[----:B------:R-:W-:-:S02]  /*1170*/  CS2R R44, SRZ ;  /* 0x00000000002c7805 */ /* 0x000fc4000001ff00 */
[----:B------:R-:W-:Y:S02]  /*1180*/  CS2R R36, SRZ ;  /* 0x0000000000247805 */ /* 0x000fe4000001ff00 */
[----:B------:R-:W-:Y:S02]  /*1190*/  CS2R R42, SRZ ;  /* 0x00000000002a7805 */ /* 0x000fe4000001ff00 */
[----:B------:R-:W-:Y:S02]  /*11a0*/  SHF.R.U32.HI R3, RZ, 0x1f, R0 ;  /* 0x0000001fff037819 */ /* 0x000fe40000011600 */
[----:B------:R-:W-:Y:S02]  /*11b0*/  CS2R R48, SRZ ;  /* 0x0000000000307805 */ /* 0x000fe4000001ff00 */
[----:B------:R-:W-:Y:S02]  /*11c0*/  CS2R R46, SRZ ;  /* 0x00000000002e7805 */ /* 0x000fe4000001ff00 */
[----:B------:R-:W-:-:S02]  /*11d0*/  CS2R R40, SRZ ;  /* 0x0000000000287805 */ /* 0x000fc4000001ff00 */
[----:B------:R-:W-:Y:S01]  /*11e0*/  LEA.HI.SX32 R22, R0, R3, 0x1b ;  /* 0x0000000300167211 */ /* 0x000fe200078fdaff */
[----:B------:R-:W-:Y:S01]  /*11f0*/  IMAD.MOV.U32 R3, RZ, RZ, RZ ;  /* 0x000000ffff037224 */ /* 0x000fe200078e00ff */
        /* <DEDUP_REMOVED lines=12> */
[----:B0-----:R-:W-:Y:S01]  /*12c0*/  CS2R R6, SRZ ;  /* 0x0000000000067805 */ /* 0x001fe2000001ff00 */
[----:B------:R-:W-:Y:S01]  /*12d0*/  IMAD.MOV.U32 R8, RZ, RZ, RZ ;  /* 0x000000ffff087224 */ /* 0x000fe200078e00ff */
[----:B------:R-:W-:Y:S01]  /*12e0*/  CS2R R80, SRZ ;  /* 0x0000000000507805 */ /* 0x000fe2000001ff00 */
[----:B------:R-:W-:Y:S02]  /*12f0*/  IMAD.MOV.U32 R20, RZ, RZ, RZ ;  /* 0x000000ffff147224 */ /* 0x000fe400078e00ff */
[----:B------:R-:W-:Y:S02]  /*1300*/  IMAD.MOV.U32 R83, RZ, RZ, RZ ;  /* 0x000000ffff537224 */ /* 0x000fe400078e00ff */
[----:B------:R-:W-:Y:S01]  /*1310*/  IMAD.MOV.U32 R85, RZ, RZ, RZ ;  /* 0x000000ffff557224 */ /* 0x000fe200078e00ff */
[----:B------:R-:W-:Y:S06]  /*1320*/  @!P1 BRA `(.L_x_8381) ;  /* 0x0000008c00809947 */ /* 0x000fec0003800000 */
[----:B------:R-:W0:Y:S01]  /*1330*/  SHFL.IDX PT, R0, R151, RZ, 0x1f ;  /* 0x00001fff97007589 */ /* 0x000e2200000e0000 */
[----:B------:R-:W-:-:S04]  /*1340*/  UIADD3 UR6, UR36, 0x24300, URZ ;  /* 0x0002430024067890 */ /* 0x000fc8000fffe03f */
[----:B------:R-:W-:-:S06]  /*1350*/  ULOP3.LUT UP0, URZ, UR6, 0x9f, URZ, 0xc0, !UPT ;  /* 0x0000009f063f7892 */ /* 0x000fcc000f80c03f */
[----:B------:R-:W-:Y:S02]  /*1360*/  PLOP3.LUT P0, PT, PT, PT, UP0, 0x80, 0x0 ;  /* 0x000000000000781c */ /* 0x000fe40003f0f008 */
[----:B0-----:R-:W-:-:S13]  /*1370*/  R2UR UR38, R0 ;  /* 0x00000000002672ca */ /* 0x001fda00000e0000 */
[----:B------:R-:W-:-:S04]  /*1380*/  UIMAD.WIDE UR4, UR38, 0x55555556, URZ ;  /* 0x55555556260478a5 */ /* 0x000fc8000f8e023f */
[----:B------:R-:W-:-:S04]  /*1390*/  ULEA.HI UR5, UR5, UR5, URZ, 0x1 ;  /* 0x0000000505057291 */ /* 0x000fc8000f8f083f */
[----:B------:R-:W-:-:S04]  /*13a0*/  UIMAD UR40, UR5, -0x3, UR38 ;  /* 0xfffffffd052878a4 */ /* 0x000fc8000f8e0226 */
        /* <DEDUP_REMOVED lines=20> */
.L_x_8382:
[----:B------:R-:W-:Y:S02]  /*14f0*/  LEA.HI R0, R149, R149, RZ, 0x1 ;  /* 0x0000009595007211 */ /* 0x000fe400078f08ff */
[----:B------:R-:W-:Y:S02]  /*1500*/  ISETP.NE.AND P0, PT, R144, 0x3, PT ;  /* 0x000000039000780c */ /* 0x000fe40003f05270 */
[----:B------:R-:W-:-:S05]  /*1510*/  LOP3.LUT R0, R0, 0xfffffffe, RZ, 0xc0, !PT ;  /* 0xfffffffe00007812 */ /* 0x000fca00078ec0ff */
[----:B------:R-:W-:-:S05]  /*1520*/  IMAD.IADD R0, R149, 0x1, -R0 ;  /* 0x0000000195007824 */ /* 0x000fca00078e0a00 */
[----:B------:R-:W-:-:S04]  /*1530*/  SHF.L.U32 R0, R0, 0x1f, RZ ;  /* 0x0000001f00007819 */ /* 0x000fc800000006ff */
[----:B------:R-:W0:Y:S02]  /*1540*/  SYNCS.PHASECHK.TRANS64.TRYWAIT P1, [UR36+0x31c00], R0 ;  /* 0x031c0000ff0075a7 */ /* 0x000e240008020164 */
[----:B0-----:R-:W-:Y:S05]  /*1550*/  @!P1 BRA `(.L_x_8383) ;  /* 0x000000e800209947 */ /* 0x001fea0003800000 */
.L_x_8499:
[----:B------:R-:W-:Y:S05]  /*1560*/  @!P0 BRA `(.L_x_8384) ;  /* 0x0000000000048947 */ /* 0x000fea0003800000 */
[----:B------:R-:W-:Y:S01]  /*1570*/  BPT.TRAP 0x1 ;  /* 0x000000040000795c */ /* 0x000fe20000300000 */
.L_x_8384:
[----:B0-----:R-:W-:Y:S01]  /*1580*/  IMAD.U32 R0, RZ, RZ, UR39 ;  /* 0x00000027ff007e24 */ /* 0x001fe2000f8e00ff */
[----:B------:R-:W-:-:S04]  /*1590*/  SHF.L.U32 R3, R16, 0x1f, RZ ;  /* 0x0000001f10037819 */ /* 0x000fc800000006ff */
[----:B------:R-:W-:-:S04]  /*15a0*/  LEA R0, R0, UR36, 0x3 ;  /* 0x0000002400007c11 */ /* 0x000fc8000f8e18ff */
[----:B------:R0:W1:Y:S01]  /*15b0*/  SYNCS.PHASECHK.TRANS64.TRYWAIT P2, [R0+URZ+0x31c30], R3 ;  /* 0x031c3003000075a7 */ /* 0x000062000804017f */
[----:B------:R-:W-:Y:S05]  /*15c0*/  @!P0 BRA `(.L_x_8385) ;  /* 0x0000000000048947 */ /* 0x000fea0003800000 */
[----:B------:R-:W-:Y:S01]  /*15d0*/  BPT.TRAP 0x1 ;  /* 0x000000040000795c */ /* 0x000fe20000300000 */
.L_x_8385:
[----:B------:R-:W2:Y:S01]  /*15e0*/  S2R R4, SR_TID.X ;  /* 0x0000000000047919 */ /* 0x000ea20000002100 */
[----:B------:R-:W-:Y:S01]  /*15f0*/  IMAD.MOV.U32 R71, RZ, RZ, RZ ;  /* 0x000000ffff477224 */ /* 0x000fe200078e00ff */
[----:B--2---:R-:W-:Y:S01]  /*1600*/  LOP3.LUT P1, RZ, R4, 0x7f, RZ, 0xc0, !PT ;  /* 0x0000007f04ff7812 */ /* 0x004fe2000782c0ff */
[----:B-1----:R-:W-:-:S12]  /*1610*/  @P2 BRA `(.L_x_8386) ;  /* 0x0000000000082947 */ /* 0x002fd80003800000 */
[----:B------:R-:W1:Y:S02]  /*1620*/  SYNCS.PHASECHK.TRANS64.TRYWAIT P2, [R0+URZ+0x31c30], R3 ;  /* 0x031c3003000075a7 */ /* 0x000e64000804017f */
[----:B-1----:R-:W-:Y:S05]  /*1630*/  @!P2 BRA `(.L_x_8387) ;  /* 0x000000e80000a947 */ /* 0x002fea0003800000 */
.L_x_8386:
[----:B------:R-:W-:Y:S05]  /*1640*/  WARPSYNC.ALL ;  /* 0x0000000000007948 */ /* 0x000fea0003800000 */
[----:B------:R-:W-:Y:S01]  /*1650*/  UIADD3 UR4, UR36, 0x16a00, URZ ;  /* 0x00016a0024047890 */ /* 0x000fe2000fffe03f */
[----:B------:R-:W-:Y:S01]  /*1660*/  WARPGROUP.ARRIVE ;  /* 0x00000000000079c5 */ /* 0x000fe20000000000 */
[----:B------:R-:W-:Y:S01]  /*1670*/  ULEA UR40, UR40, UR36, 0xc ;  /* 0x0000002428287291 */ /* 0x000fe2000f8e603f */
[----:B------:R-:W-:Y:S01]  /*1680*/  P2R R20, PR, RZ, 0x1 ;  /* 0x00000001ff147803 */ /* 0x000fe20000000000 */
[----:B------:R-:W-:Y:S01]  /*1690*/  USHF.R.U32.HI UR4, URZ, 0x4, UR4 ;  /* 0x000000043f047899 */ /* 0x000fe20008011604 */
[----:B01----:R-:W-:Y:S01]  /*16a0*/  @!P1 VIADD R0, R0, 0x31c40 ;  /* 0x00031c4000009836 */ /* 0x003fe20000000000 */
        /* <DEDUP_REMOVED lines=9> */
[----:B------:R-:W-:Y:S01]  /*1740*/  UIADD3 UR6, UR26, 0x40, URZ ;  /* 0x000000401a067890 */ /* 0x000fe2000fffe03f */
[----:B------:R-:W-:-:S03]  /*1750*/  UMOV UR5, UR25 ;  /* 0x0000001900057c82 */ /* 0x000fc60008000000 */
[----:B------:R-:W-:Y:S01]  /*1760*/  UMOV UR4, UR24 ;  /* 0x0000001800047c82 */ /* 0x000fe20008000000 */
[----:B------:R-:W-:Y:S01]  /*1770*/  UMOV UR7, 0x80000020 ;  /* 0x8000002000077882 */ /* 0x000fe20000000000 */
[----:B------:R-:W-:Y:S01]  /*1780*/  HGMMA.64x16x16.F32 R96, gdesc[UR24], RZ, !UPT, gsb0 ;  /* 0x00200000186079f0 */ /* 0x000fe2000c0008ff */
        /* <DEDUP_REMOVED lines=321> */
[----:B------:R-:W3:Y:S01]  /*2ba0*/  MUFU.TANH R14, R14 ;  /* 0x0000000e000e7308 */ /* 0x000ee20000002400 */
[----:B------:R-:W-:Y:S01]  /*2bb0*/  UMOV UR23, 0x80000020 ;  /* 0x8000002000177882 */ /* 0x000fe20000000000 */
[----:B------:R-:W-:Y:S01]  /*2bc0*/  FMUL.FTZ R12, R93, UR6 ;  /* 0x000000065d0c7c20 */ /* 0x000fe20008410000 */
[----:B------:R-:W-:Y:S01]  /*2bd0*/  FMUL.FTZ R21, R94, UR6 ;  /* 0x000000065e157c20 */ /* 0x000fe20008410000 */
[----:B------:R-:W-:-:S04]  /*2be0*/  FMUL.FTZ R15, R95, UR6 ;  /* 0x000000065f0f7c20 */ /* 0x000fc80008410000 */
[----:B------:R-:W4:Y:S08]  /*2bf0*/  MUFU.TANH R65, R65 ;  /* 0x0000004100417308 */ /* 0x000f300000002400 */
[----:B------:R-:W5:Y:S08]  /*2c00*/  MUFU.TANH R67, R67 ;  /* 0x0000004300437308 */ /* 0x000f700000002400 */
[----:B------:R-:W5:Y:S08]  /*2c10*/  MUFU.TANH R69, R69 ;  /* 0x0000004500457308 */ /* 0x000f700000002400 */
[----:B------:R-:W5:Y:S08]  /*2c20*/  MUFU.TANH R10, R10 ;  /* 0x0000000a000a7308 */ /* 0x000f700000002400 */
        /* <DEDUP_REMOVED lines=15> */
[----:B------:R-:W-:-:S06]  /*2d20*/  FMUL.FTZ R85, R85, UR6 ;  /* 0x0000000655557c20 */ /* 0x000fcc0008410000 */
        /* <DEDUP_REMOVED lines=36> */
[----:B------:R-:W-:Y:S01]  /*2f70*/  FMUL.FTZ R56, R56, UR6 ;  /* 0x0000000638387c20 */ /* 0x000fe20008410000 */
[----:B------:R-:W-:Y:S01]  /*2f80*/  MUFU.TANH R72, R72 ;  /* 0x0000004800487308 */ /* 0x000fe20000002400 */
        /* <DEDUP_REMOVED lines=17> */
[----:B------:R-:W5:Y:S01]  /*30a0*/  MUFU.TANH R60, R60 ;  /* 0x0000003c003c7308 */ /* 0x000f620000002400 */
[----:B------:R-:W-:Y:S01]  /*30b0*/  FMUL.FTZ R48, R48, UR6 ;  /* 0x0000000630307c20 */ /* 0x000fe20008410000 */
[----:B------:R-:W-:Y:S01]  /*30c0*/  FMUL.FTZ R52, R52, UR6 ;  /* 0x0000000634347c20 */ /* 0x000fe20008410000 */
[C---:B------:R-:W-:Y:S01]  /*30d0*/  ISETP.GT.AND P2, PT, R6.reuse, RZ, PT ;  /* 0x000000ff0600720c */ /* 0x040fe20003f44270 */
[----:B------:R-:W-:Y:S01]  /*30e0*/  FMUL.FTZ R53, R53, UR6 ;  /* 0x0000000635357c20 */ /* 0x000fe20008410000 */
[C---:B------:R-:W-:Y:S01]  /*30f0*/  ISETP.GT.AND P6, PT, R6.reuse, 0x1, PT ;  /* 0x000000010600780c */ /* 0x040fe20003fc4270 */
[----:B------:R-:W-:Y:S01]  /*3100*/  FMUL.FTZ R55, R55, UR6 ;  /* 0x0000000637377c20 */ /* 0x000fe20008410000 */
[C---:B------:R-:W-:Y:S01]  /*3110*/  ISETP.GT.AND P4, PT, R6.reuse, 0x9, PT ;  /* 0x000000090600780c */ /* 0x040fe20003f84270 */
[----:B------:R-:W5:Y:S01]  /*3120*/  MUFU.TANH R76, R76 ;  /* 0x0000004c004c7308 */ /* 0x000f620000002400 */
[----:B------:R-:W-:-:S02]  /*3130*/  ISETP.GT.AND P3, PT, R6, 0x10, PT ;  /* 0x000000100600780c */ /* 0x000fc40003f64270 */
[----:B------:R-:W-:Y:S02]  /*3140*/  ISETP.GT.AND P5, PT, R6, 0x8, PT ;  /* 0x000000080600780c */ /* 0x000fe40003fa4270 */
[----:B0-----:R-:W-:Y:S02]  /*3150*/  FSEL R57, R4, -INF , P2 ;  /* 0xff80000004397808 */ /* 0x001fe40001000000 */
[----:B-1----:R-:W-:Y:S01]  /*3160*/  FSEL R8, R8, -INF , P6 ;  /* 0xff80000008087808 */ /* 0x002fe20003000000 */
[----:B------:R-:W0:Y:S01]  /*3170*/  MUFU.TANH R86, R86 ;  /* 0x0000005600567308 */ /* 0x000e220000002400 */
[----:B--2---:R-:W-:Y:S02]  /*3180*/  FSEL R63, R9, -INF , P4 ;  /* 0xff800000093f7808 */ /* 0x004fe40002000000 */
[----:B---3--:R-:W-:Y:S02]  /*3190*/  FSEL R9, R14, -INF , P3 ;  /* 0xff8000000e097808 */ /* 0x008fe40001800000 */
[----:B------:R-:W-:-:S02]  /*31a0*/  FSEL R59, R7, -INF , P5 ;  /* 0xff800000073b7808 */ /* 0x000fc40002800000 */
[----:B------:R-:W-:Y:S01]  /*31b0*/  FMNMX.FTZ R14, R57, R8, !PT ;  /* 0x00000008390e7209 */ /* 0x000fe20007810000 */
[----:B------:R-:W1:Y:S01]  /*31c0*/  MUFU.TANH R87, R87 ;  /* 0x0000005700577308 */ /* 0x000e620000002400 */
[----:B------:R-:W-:Y:S02]  /*31d0*/  FSEL R3, R3, -INF , P2 ;  /* 0xff80000003037808 */ /* 0x000fe40001000000 */
[----:B------:R-:W-:Y:S02]  /*31e0*/  FMNMX.FTZ R14, R59, R14, !PT ;  /* 0x0000000e3b0e7209 */ /* 0x000fe40007810000 */
[----:B------:R-:W-:Y:S02]  /*31f0*/  ISETP.GT.AND P2, PT, R6, 0x11, PT ;  /* 0x000000110600780c */ /* 0x000fe40003f44270 */
[----:B----4-:R-:W-:Y:S01]  /*3200*/  FSEL R65, R65, -INF , P3 ;  /* 0xff80000041417808 */ /* 0x010fe20001800000 */
[----:B------:R-:W2:Y:S01]  /*3210*/  MUFU.TANH R48, R48 ;  /* 0x0000003000307308 */ /* 0x000ea20000002400 */
[----:B------:R-:W-:-:S02]  /*3220*/  FMNMX.FTZ R14, R63, R14, !PT ;  /* 0x0000000e3f0e7209 */ /* 0x000fc40007810000 */
[----:B------:R-:W-:Y:S02]  /*3230*/  FSEL R4, R5, -INF , P6 ;  /* 0xff80000005047808 */ /* 0x000fe40003000000 */
[C---:B------:R-:W-:Y:S02]  /*3240*/  ISETP.GT.AND P6, PT, R6.reuse, 0x18, PT ;  /* 0x000000180600780c */ /* 0x040fe40003fc4270 */
[----:B-----5:R-:W-:Y:S01]  /*3250*/  FSEL R67, R67, -INF , P2 ;  /* 0xff80000043437808 */ /* 0x020fe20001000000 */
[----:B------:R-:W3:Y:S01]  /*3260*/  MUFU.TANH R58, R58 ;  /* 0x0000003a003a7308 */ /* 0x000ee20000002400 */
[----:B------:R-:W-:Y:S02]  /*3270*/  FMNMX.FTZ R14, R65, R14, !PT ;  /* 0x0000000e410e7209 */ /* 0x000fe40007810000 */
[----:B------:R-:W-:Y:S02]  /*3280*/  FSEL R5, R11, -INF , P5 ;  /* 0xff8000000b057808 */ /* 0x000fe40002800000 */
[----:B------:R-:W-:-:S02]  /*3290*/  ISETP.GT.AND P5, PT, R6, 0x19, PT ;  /* 0x000000190600780c */ /* 0x000fc40003fa4270 */
[----:B------:R-:W-:Y:S01]  /*32a0*/  FSEL R69, R69, -INF , P6 ;  /* 0xff80000045457808 */ /* 0x000fe20003000000 */
[----:B------:R-:W-:Y:S02]  /*32b0*/  WARPGROUP.DEPBAR.LE gsb0, 0x0 ;  /* 0x00008000000079c5 */ /* 0x000fe40000010000 */
[----:B------:R-:W-:Y:S01]  /*32c0*/  WARPGROUP.ARRIVE ;  /* 0x00000000000079c5 */ /* 0x000fe20000000000 */
[----:B------:R-:W-:Y:S01]  /*32d0*/  FMNMX.FTZ R14, R67, R14, !PT ;  /* 0x0000000e430e7209 */ /* 0x000fe20007810000 */
[----:B------:R-:W-:Y:S01]  /*32e0*/  FMUL.FTZ R93, R42, UR6 ;  /* 0x000000062a5d7c20 */ /* 0x000fe20008410000 */
[----:B------:R-:W-:Y:S01]  /*32f0*/  FSEL R7, R10, -INF , P4 ;  /* 0xff8000000a077808 */ /* 0x000fe20002000000 */
[----:B------:R4:W-:Y:S01]  /*3300*/  MUFU.TANH R42, R54 ;  /* 0x00000036002a7308 */ /* 0x0009e20000002400 */
[----:B------:R-:W-:Y:S01]  /*3310*/  ISETP.GT.AND P4, PT, R6, 0x20, PT ;  /* 0x000000200600780c */ /* 0x000fe20003f84270 */
[----:B------:R-:W-:Y:S01]  /*3320*/  HGMMA.64x16x16.F32 R32, gdesc[UR20], R32, gsb0 ;  /* 0x00200000142079f0 */ /* 0x000fe20008000820 */
[----:B------:R-:W-:Y:S01]  /*3330*/  FSEL R73, R12, -INF , P5 ;  /* 0xff8000000c497808 */ /* 0x000fe20002800000 */
[----:B------:R-:W-:Y:S01]  /*3340*/  UIADD3 UR22, UR26, 0x682, URZ ;  /* 0x000006821a167890 */ /* 0x000fe2000fffe03f */
[----:B------:R-:W-:Y:S01]  /*3350*/  FMNMX.FTZ R14, R69, R14, !PT ;  /* 0x0000000e450e7209 */ /* 0x000fe20007810000 */
[----:B------:R-:W-:Y:S01]  /*3360*/  FMUL.FTZ R41, R41, UR6 ;  /* 0x0000000629297c20 */ /* 0x000fe20008410000 */
[----:B------:R-:W-:Y:S01]  /*3370*/  ISETP.GT.AND P3, PT, R6, 0x21, PT ;  /* 0x000000210600780c */ /* 0x000fe20003f64270 */
[----:B------:R-:W-:Y:S01]  /*3380*/  UMOV UR23, 0x80000020 ;  /* 0x8000002000177882 */ /* 0x000fe20000000000 */
[----:B------:R-:W-:Y:S01]  /*3390*/  FSEL R79, R64, -INF , P4 ;  /* 0xff800000404f7808 */ /* 0x000fe20002000000 */
[----:B------:R5:W-:Y:S01]  /*33a0*/  MUFU.TANH R10, R41 ;  /* 0x00000029000a7308 */ /* 0x000be20000002400 */
[----:B------:R-:W-:Y:S01]  /*33b0*/  FMNMX.FTZ R14, R73, R14, !PT ;  /* 0x0000000e490e7209 */ /* 0x000fe20007810000 */
[----:B------:R-:W-:Y:S01]  /*33c0*/  FMUL.FTZ R135, R45, UR6 ;  /* 0x000000062d877c20 */ /* 0x000fe20008410000 */
[----:B------:R-:W-:Y:S01]  /*33d0*/  FSEL R11, R13, -INF , P2 ;  /* 0xff8000000d0b7808 */ /* 0x000fe20001000000 */
[----:B------:R-:W-:Y:S01]  /*33e0*/  FMUL.FTZ R51, R43, UR6 ;  /* 0x000000062b337c20 */ /* 0x000fe20008410000 */
[----:B------:R-:W-:Y:S01]  /*33f0*/  ISETP.GT.AND P2, PT, R6, 0x28, PT ;  /* 0x000000280600780c */ /* 0x000fe20003f44270 */
[----:B------:R-:W-:Y:S01]  /*3400*/  FMUL.FTZ R49, R40, UR6 ;  /* 0x0000000628317c20 */ /* 0x000fe20008410000 */
[----:B------:R-:W-:Y:S01]  /*3410*/  FSEL R81, R81, -INF , P3 ;  /* 0xff80000051517808 */ /* 0x000fe20001800000 */
[----:B------:R-:W-:Y:S01]  /*3420*/  FMUL.FTZ R97, R47, UR6 ;  /* 0x000000062f617c20 */ /* 0x000fe20008410000 */
[----:B------:R-:W-:Y:S01]  /*3430*/  FMNMX.FTZ R14, R79, R14, !PT ;  /* 0x0000000e4f0e7209 */ /* 0x000fe20007810000 */
[----:B------:R-:W-:Y:S01]  /*3440*/  FMUL.FTZ R95, R46, UR6 ;  /* 0x000000062e5f7c20 */ /* 0x000fe20008410000 */
[----:B------:R-:W-:Y:S01]  /*3450*/  FSEL R13, R21, -INF , P6 ;  /* 0xff800000150d7808 */ /* 0x000fe20003000000 */
[----:B------:R0:W-:Y:S01]  /*3460*/  MUFU.TANH R46, R49 ;  /* 0x00000031002e7308 */ /* 0x0001e20000002400 */
[----:B------:R-:W-:Y:S01]  /*3470*/  ISETP.GT.AND P6, PT, R6, 0x29, PT ;  /* 0x000000290600780c */ /* 0x000fe20003fc4270 */
[----:B------:R-:W-:Y:S01]  /*3480*/  FMUL.FTZ R133, R44, UR6 ;  /* 0x000000062c857c20 */ /* 0x000fe20008410000 */
[----:B------:R-:W-:-:S02]  /*3490*/  FSEL R83, R83, -INF , P2 ;  /* 0xff80000053537808 */ /* 0x000fc40001000000 */
[----:B------:R-:W-:Y:S02]  /*34a0*/  FMNMX.FTZ R14, R81, R14, !PT ;  /* 0x0000000e510e7209 */ /* 0x000fe40007810000 */
[----:B------:R-:W-:Y:S01]  /*34b0*/  FSEL R15, R15, -INF , P5 ;  /* 0xff8000000f0f7808 */ /* 0x000fe20002800000 */
[----:B------:R-:W3:Y:S01]  /*34c0*/  MUFU.TANH R88, R88 ;  /* 0x0000005800587308 */ /* 0x000ee20000002400 */
[----:B------:R-:W-:Y:S02]  /*34d0*/  ISETP.GT.AND P5, PT, R6, 0x30, PT ;  /* 0x000000300600780c */ /* 0x000fe40003fa4270 */
[----:B------:R-:W-:Y:S02]  /*34e0*/  FSEL R85, R85, -INF , P6 ;  /* 0xff80000055557808 */ /* 0x000fe40003000000 */
[----:B----4-:R-:W-:Y:S02]  /*34f0*/  FMNMX.FTZ R54, R83, R14, !PT ;  /* 0x0000000e53367209 */ /* 0x010fe40007810000 */
[----:B------:R-:W-:Y:S01]  /*3500*/  FSEL R21, R68, -INF , P4 ;  /* 0xff80000044157808 */ /* 0x000fe20002000000 */
[----:B------:R-:W4:Y:S01]  /*3510*/  MUFU.TANH R61, R61 ;  /* 0x0000003d003d7308 */ /* 0x000f220000002400 */
[----:B------:R-:W-:-:S02]  /*3520*/  ISETP.GT.AND P4, PT, R6, 0x31, PT ;  /* 0x000000310600780c */ /* 0x000fc40003f84270 */
[----:B------:R-:W-:Y:S02]  /*3530*/  FSEL R91, R91, -INF , P5 ;  /* 0xff8000005b5b7808 */ /* 0x000fe40002800000 */
[----:B------:R-:W-:Y:S02]  /*3540*/  FMNMX.FTZ R54, R85, R54, !PT ;  /* 0x0000003655367209 */ /* 0x000fe40007810000 */
[----:B-----5:R-:W-:Y:S01]  /*3550*/  FSEL R41, R66, -INF , P3 ;  /* 0xff80000042297808 */ /* 0x020fe20001800000 */
[----:B------:R5:W-:Y:S01]  /*3560*/  MUFU.TANH R12, R51 ;  /* 0x00000033000c7308 */ /* 0x000be20000002400 */
[----:B------:R-:W-:Y:S02]  /*3570*/  ISETP.GT.AND P3, PT, R6, 0x38, PT ;  /* 0x000000380600780c */ /* 0x000fe40003f64270 */
[----:B------:R-:W-:Y:S02]  /*3580*/  FSEL R103, R70, -INF , P4 ;  /* 0xff80000046677808 */ /* 0x000fe40002000000 */
[----:B------:R-:W-:-:S02]  /*3590*/  FMNMX.FTZ R54, R91, R54, !PT ;  /* 0x000000365b367209 */ /* 0x000fc40007810000 */
[----:B------:R-:W-:Y:S01]  /*35a0*/  FSEL R45, R80, -INF , P6 ;  /* 0xff800000502d7808 */ /* 0x000fe20003000000 */
[----:B------:R-:W-:Y:S02]  /*35b0*/  WARPGROUP.DEPBAR.LE gsb0, 0x0 ;  /* 0x00008000000079c5 */ /* 0x000fe40000010000 */
[----:B------:R-:W-:Y:S01]  /*35c0*/  WARPGROUP.ARRIVE ;  /* 0x00000000000079c5 */ /* 0x000fe20000000000 */
[----:B------:R-:W-:Y:S01]  /*35d0*/  FSEL R43, R82, -INF , P2 ;  /* 0xff800000522b7808 */ /* 0x000fe20001000000 */
[----:B------:R-:W4:Y:S01]  /*35e0*/  MUFU.TANH R52, R52 ;  /* 0x0000003400347308 */ /* 0x000f220000002400 */
[C---:B------:R-:W-:Y:S01]  /*35f0*/  ISETP.GT.AND P6, PT, R6.reuse, 0x40, PT ;  /* 0x000000400600780c */ /* 0x040fe20003fc4270 */
[----:B------:R-:W-:Y:S01]  /*3600*/  FMUL.FTZ R14, R33, UR6 ;  /* 0x00000006210e7c20 */ /* 0x000fe20008410000 */
[----:B------:R-:W-:Y:S01]  /*3610*/  ISETP.GT.AND P2, PT, R6, 0x39, PT ;  /* 0x000000390600780c */ /* 0x000fe20003f44270 */
[----:B------:R-:W-:Y:S01]  /*3620*/  HGMMA.64x16x16.F32 R24, gdesc[UR20], R24, gsb0 ;  /* 0x00200000141879f0 */ /* 0x000fe20008000818 */
[----:B------:R-:W-:Y:S01]  /*3630*/  FSEL R109, R74, -INF , P3 ;  /* 0xff8000004a6d7808 */ /* 0x000fe20001800000 */
[----:B------:R-:W-:Y:S01]  /*3640*/  FMUL.FTZ R32, R32, UR6 ;  /* 0x0000000620207c20 */ /* 0x000fe20008410000 */
[----:B------:R-:W-:Y:S01]  /*3650*/  FMNMX.FTZ R54, R103, R54, !PT ;  /* 0x0000003667367209 */ /* 0x000fe20007810000 */
[----:B------:R-:W4:Y:S01]  /*3660*/  MUFU.TANH R62, R62 ;  /* 0x0000003e003e7308 */ /* 0x000f220000002400 */
[----:B------:R-:W-:Y:S01]  /*3670*/  FSEL R113, R56, -INF , P6 ;  /* 0xff80000038717808 */ /* 0x000fe20003000000 */
[----:B------:R-:W-:Y:S01]  /*3680*/  FMUL.FTZ R36, R36, UR6 ;  /* 0x0000000624247c20 */ /* 0x000fe20008410000 */
[----:B------:R-:W-:Y:S01]  /*3690*/  FSEL R111, R72, -INF , P2 ;  /* 0xff800000486f7808 */ /* 0x000fe20001000000 */
[----:B------:R-:W-:Y:S01]  /*36a0*/  FMUL.FTZ R34, R34, UR6 ;  /* 0x0000000622227c20 */ /* 0x000fe20008410000 */
[----:B------:R-:W-:Y:S01]  /*36b0*/  FMNMX.FTZ R56, R109, R54, !PT ;  /* 0x000000366d387209 */ /* 0x000fe20007810000 */
[----:B------:R-:W-:Y:S01]  /*36c0*/  FMUL.FTZ R54, R35, UR6 ;  /* 0x0000000623367c20 */ /* 0x000fe20008410000 */
[----:B------:R-:W-:Y:S01]  /*36d0*/  FSEL R47, R84, -INF , P5 ;  /* 0xff800000542f7808 */ /* 0x000fe20002800000 */
[----:B------:R1:W4:Y:S01]  /*36e0*/  MUFU.TANH R40, R53 ;  /* 0x0000003500287308 */ /* 0x0003220000002400 */
[----:B------:R-:W-:Y:S01]  /*36f0*/  ISETP.GT.AND P5, PT, R6, 0x41, PT ;  /* 0x000000410600780c */ /* 0x000fe20003fa4270 */
[----:B------:R-:W-:Y:S01]  /*3700*/  FMUL.FTZ R38, R38, UR6 ;  /* 0x0000000626267c20 */ /* 0x000fe20008410000 */
[----:B------:R-:W-:Y:S01]  /*3710*/  FMNMX.FTZ R56, R111, R56, !PT ;  /* 0x000000386f387209 */ /* 0x000fe20007810000 */
[----:B------:R-:W-:Y:S01]  /*3720*/  IMAD.U32 R74, RZ, RZ, UR7 ;  /* 0x00000007ff4a7e24 */ /* 0x000fe2000f8e00ff */
[----:B0-----:R-:W-:-:S02]  /*3730*/  FSEL R49, R75, -INF , P4 ;  /* 0xff8000004b317808 */ /* 0x001fc40002000000 */
[----:B------:R-:W-:Y:S01]  /*3740*/  ISETP.GT.AND P4, PT, R6, 0x48, PT ;  /* 0x000000480600780c */ /* 0x000fe20003f84270 */
[----:B------:R-:W0:Y:S01]  /*3750*/  MUFU.TANH R89, R89 ;  /* 0x0000005900597308 */ /* 0x000e220000002400 */
[----:B------:R-:W-:Y:S02]  /*3760*/  FSEL R115, R77, -INF , P5 ;  /* 0xff8000004d737808 */ /* 0x000fe40002800000 */
[----:B------:R-:W-:Y:S02]  /*3770*/  FMNMX.FTZ R56, R113, R56, !PT ;  /* 0x0000003871387209 */ /* 0x000fe40007810000 */
[----:B-----5:R-:W-:Y:S02]  /*3780*/  FSEL R51, R78, -INF , P3 ;  /* 0xff8000004e337808 */ /* 0x020fe40001800000 */
[----:B------:R-:W-:Y:S01]  /*3790*/  ISETP.GT.AND P3, PT, R6, 0x49, PT ;  /* 0x000000490600780c */ /* 0x000fe20003f64270 */
[----:B------:R5:W-:Y:S01]  /*37a0*/  MUFU.TANH R44, R55 ;  /* 0x00000037002c7308 */ /* 0x000be20000002400 */
[----:B------:R-:W-:-:S02]  /*37b0*/  FSEL R117, R60, -INF , P4 ;  /* 0xff8000003c757808 */ /* 0x000fc40002000000 */
[----:B------:R-:W-:Y:S02]  /*37c0*/  FMNMX.FTZ R56, R115, R56, !PT ;  /* 0x0000003873387209 */ /* 0x000fe40007810000 */
[----:B-1----:R-:W-:Y:S02]  /*37d0*/  FSEL R53, R76, -INF , P2 ;  /* 0xff8000004c357808 */ /* 0x002fe40001000000 */
[----:B------:R-:W-:Y:S01]  /*37e0*/  ISETP.GT.AND P2, PT, R6, 0x50, PT ;  /* 0x000000500600780c */ /* 0x000fe20003f44270 */
[----:B------:R-:W1:Y:S01]  /*37f0*/  MUFU.TANH R50, R50 ;  /* 0x0000003200327308 */ /* 0x000e620000002400 */
[----:B------:R-:W-:Y:S02]  /*3800*/  FSEL R119, R86, -INF , P3 ;  /* 0xff80000056777808 */ /* 0x000fe40001800000 */
[----:B------:R-:W-:Y:S02]  /*3810*/  FMNMX.FTZ R56, R117, R56, !PT ;  /* 0x0000003875387209 */ /* 0x000fe40007810000 */
[----:B-----5:R-:W-:-:S02]  /*3820*/  FSEL R55, R87, -INF , P6 ;  /* 0xff80000057377808 */ /* 0x020fc40003000000 */
[----:B------:R-:W-:Y:S01]  /*3830*/  ISETP.GT.AND P6, PT, R6, 0x51, PT ;  /* 0x000000510600780c */ /* 0x000fe20003fc4270 */
[----:B------:R-:W5:Y:S01]  /*3840*/  MUFU.TANH R133, R133 ;  /* 0x0000008500857308 */ /* 0x000f620000002400 */
[----:B--2---:R-:W-:Y:S01]  /*3850*/  FSEL R121, R48, -INF , P2 ;  /* 0xff80000030797808 */ /* 0x004fe20001000000 */
[----:B------:R-:W-:Y:S01]  /*3860*/  FMUL.FTZ R48, R37, UR6 ;  /* 0x0000000625307c20 */ /* 0x000fe20008410000 */
[----:B------:R-:W-:Y:S02]  /*3870*/  FMNMX.FTZ R56, R119, R56, !PT ;  /* 0x0000003877387209 */ /* 0x000fe40007810000 */
[----:B---3--:R-:W-:Y:S02]  /*3880*/  FSEL R33, R58, -INF , P5 ;  /* 0xff8000003a217808 */ /* 0x008fe40002800000 */
[----:B------:R-:W-:Y:S01]  /*3890*/  ISETP.GT.AND P5, PT, R6, 0x58, PT ;  /* 0x000000580600780c */ /* 0x000fe20003fa4270 */
[----:B------:R-:W2:Y:S01]  /*38a0*/  MUFU.TANH R135, R135 ;  /* 0x0000008700877308 */ /* 0x000ea20000002400 */
[----:B------:R-:W-:Y:S01]  /*38b0*/  FSEL R123, R88, -INF , P6 ;  /* 0xff800000587b7808 */ /* 0x000fe20003000000 */
[----:B------:R-:W-:-:S02]  /*38c0*/  WARPGROUP.DEPBAR.LE gsb0, 0x0 ;  /* 0x00008000000079c5 */ /* 0x000fc40000010000 */
[----:B------:R-:W-:Y:S01]  /*38d0*/  FMNMX.FTZ R56, R121, R56, !PT ;  /* 0x0000003879387209 */ /* 0x000fe20007810000 */
[----:B------:R-:W-:Y:S01]  /*38e0*/  FMUL.FTZ R24, R24, UR6 ;  /* 0x0000000618187c20 */ /* 0x000fe20008410000 */
[----:B----4-:R-:W-:Y:S01]  /*38f0*/  FSEL R61, R61, -INF , P4 ;  /* 0xff8000003d3d7808 */ /* 0x010fe20002000000 */
[----:B------:R-:W-:Y:S01]  /*3900*/  FMUL.FTZ R28, R28, UR6 ;  /* 0x000000061c1c7c20 */ /* 0x000fe20008410000 */
[----:B------:R-:W-:Y:S01]  /*3910*/  ISETP.GT.AND P4, PT, R6, 0x59, PT ;  /* 0x000000590600780c */ /* 0x000fe20003f84270 */
[----:B------:R-:W3:Y:S01]  /*3920*/  MUFU.TANH R93, R93 ;  /* 0x0000005d005d7308 */ /* 0x000ee20000002400 */
[----:B------:R-:W-:Y:S01]  /*3930*/  FSEL R125, R52, -INF , P5 ;  /* 0xff800000347d7808 */ /* 0x000fe20002800000 */
[----:B------:R-:W-:Y:S01]  /*3940*/  FMUL.FTZ R29, R29, UR6 ;  /* 0x000000061d1d7c20 */ /* 0x000fe20008410000 */
[----:B------:R-:W-:Y:S02]  /*3950*/  FMNMX.FTZ R56, R123, R56, !PT ;  /* 0x000000387b387209 */ /* 0x000fe40007810000 */
[----:B------:R-:W-:-:S02]  /*3960*/  FSEL R35, R62, -INF , P3 ;  /* 0xff8000003e237808 */ /* 0x000fc40001800000 */
[----:B------:R-:W-:Y:S01]  /*3970*/  ISETP.GT.AND P3, PT, R6, 0x60, PT ;  /* 0x000000600600780c */ /* 0x000fe20003f64270 */
[----:B------:R-:W4:Y:S01]  /*3980*/  MUFU.TANH R32, R32 ;  /* 0x0000002000207308 */ /* 0x000f220000002400 */
[----:B------:R-:W-:Y:S01]  /*3990*/  FSEL R127, R40, -INF , P4 ;  /* 0xff800000287f7808 */ /* 0x000fe20002000000 */
[----:B------:R-:W-:Y:S01]  /*39a0*/  FMUL.FTZ R40, R39, UR6 ;  /* 0x0000000627287c20 */ /* 0x000fe20008410000 */
[----:B------:R-:W-:Y:S02]  /*39b0*/  FMNMX.FTZ R56, R125, R56, !PT ;  /* 0x000000387d387209 */ /* 0x000fe40007810000 */
[----:B0-----:R-:W-:Y:S02]  /*39c0*/  FSEL R77, R89, -INF , P2 ;  /* 0xff800000594d7808 */ /* 0x001fe40001000000 */
[----:B------:R-:W-:Y:S01]  /*39d0*/  ISETP.GT.AND P2, PT, R6, 0x61, PT ;  /* 0x000000610600780c */ /* 0x000fe20003f44270 */
[----:B------:R-:W0:Y:S01]  /*39e0*/  MUFU.TANH R14, R14 ;  /* 0x0000000e000e7308 */ /* 0x000e220000002400 */
[----:B------:R-:W-:-:S02]  /*39f0*/  FSEL R129, R46, -INF , P3 ;  /* 0xff8000002e817808 */ /* 0x000fc40001800000 */
[----:B------:R-:W-:Y:S02]  /*3a00*/  FMNMX.FTZ R56, R127, R56, !PT ;  /* 0x000000387f387209 */ /* 0x000fe40007810000 */
[----:B-1----:R-:W-:Y:S02]  /*3a10*/  FSEL R87, R50, -INF , P6 ;  /* 0xff80000032577808 */ /* 0x002fe40003000000 */
[----:B------:R-:W-:Y:S01]  /*3a20*/  ISETP.GT.AND P6, PT, R6, 0x68, PT ;  /* 0x000000680600780c */ /* 0x000fe20003fc4270 */
[----:B------:R-:W1:Y:S01]  /*3a30*/  MUFU.TANH R95, R95 ;  /* 0x0000005f005f7308 */ /* 0x000e620000002400 */
[----:B------:R-:W-:Y:S01]  /*3a40*/  FSEL R131, R10, -INF , P2 ;  /* 0xff8000000a837808 */ /* 0x000fe20001000000 */
[----:B------:R-:W-:Y:S01]  /*3a50*/  FMUL.FTZ R10, R25, UR6 ;  /* 0x00000006190a7c20 */ /* 0x000fe20008410000 */
[----:B------:R-:W-:Y:S02]  /*3a60*/  FMNMX.FTZ R56, R129, R56, !PT ;  /* 0x0000003881387209 */ /* 0x000fe40007810000 */
[----:B------:R-:W-:-:S02]  /*3a70*/  FSEL R37, R42, -INF , P5 ;  /* 0xff8000002a257808 */ /* 0x000fc40002800000 */
[----:B------:R-:W-:Y:S01]  /*3a80*/  ISETP.GT.AND P5, PT, R6, 0x69, PT ;  /* 0x000000690600780c */ /* 0x000fe20003fa4270 */
[----:B------:R-:W1:Y:S01]  /*3a90*/  MUFU.TANH R36, R36 ;  /* 0x0000002400247308 */ /* 0x000e620000002400 */
[----:B-----5:R-:W-:Y:S02]  /*3aa0*/  FSEL R133, R133, -INF , P6 ;  /* 0xff80000085857808 */ /* 0x020fe40003000000 */
[----:B------:R-:W-:Y:S02]  /*3ab0*/  FMNMX.FTZ R56, R131, R56, !PT ;  /* 0x0000003883387209 */ /* 0x000fe40007810000 */
[----:B------:R-:W-:Y:S02]  /*3ac0*/  FSEL R89, R44, -INF , P4 ;  /* 0xff8000002c597808 */ /* 0x000fe40002000000 */
[----:B------:R-:W-:Y:S01]  /*3ad0*/  ISETP.GT.AND P4, PT, R6, 0x70, PT ;  /* 0x000000700600780c */ /* 0x000fe20003f84270 */
[----:B------:R-:W5:Y:S01]  /*3ae0*/  MUFU.TANH R97, R97 ;  /* 0x0000006100617308 */ /* 0x000f620000002400 */
[----:B--2---:R-:W-:-:S02]  /*3af0*/  FSEL R135, R135, -INF , P5 ;  /* 0xff80000087877808 */ /* 0x004fc40002800000 */
[----:B------:R-:W-:Y:S02]  /*3b00*/  FMNMX.FTZ R56, R133, R56, !PT ;  /* 0x0000003885387209 */ /* 0x000fe40007810000 */
[----:B---3--:R-:W-:Y:S02]  /*3b10*/  FSEL R93, R93, -INF , P3 ;  /* 0xff8000005d5d7808 */ /* 0x008fe40001800000 */
[----:B------:R-:W-:Y:S01]  /*3b20*/  ISETP.GT.AND P3, PT, R6, 0x71, PT ;  /* 0x000000710600780c */ /* 0x000fe20003f64270 */
[----:B------:R-:W2:Y:S01]  /*3b30*/  MUFU.TANH R48, R48 ;  /* 0x0000003000307308 */ /* 0x000ea20000002400 */
[----:B----4-:R-:W-:Y:S01]  /*3b40*/  FSEL R137, R32, -INF , P4 ;  /* 0xff80000020897808 */ /* 0x010fe20002000000 */
[----:B------:R-:W-:Y:S01]  /*3b50*/  FMUL.FTZ R32, R31, UR6 ;  /* 0x000000061f207c20 */ /* 0x000fe20008410000 */
[----:B------:R-:W-:Y:S02]  /*3b60*/  FMNMX.FTZ R56, R135, R56, !PT ;  /* 0x0000003887387209 */ /* 0x000fe40007810000 */
[----:B------:R-:W-:-:S02]  /*3b70*/  FSEL R25, R12, -INF , P2 ;  /* 0xff8000000c197808 */ /* 0x000fc40001000000 */
[----:B------:R-:W-:Y:S01]  /*3b80*/  ISETP.GT.AND P2, PT, R6, 0x78, PT ;  /* 0x000000780600780c */ /* 0x000fe20003f44270 */
[----:B------:R-:W3:Y:S01]  /*3b90*/  MUFU.TANH R34, R34 ;  /* 0x0000002200227308 */ /* 0x000ee20000002400 */
[----:B0-----:R-:W-:Y:S02]  /*3ba0*/  FSEL R139, R14, -INF , P3 ;  /* 0xff8000000e8b7808 */ /* 0x001fe40001800000 */
[----:B------:R-:W-:Y:S02]  /*3bb0*/  FMNMX.FTZ R56, R137, R56, !PT ;  /* 0x0000003889387209 */ /* 0x000fe40007810000 */
[----:B-1----:R-:W-:Y:S02]  /*3bc0*/  FSEL R95, R95, -INF , P6 ;  /* 0xff8000005f5f7808 */ /* 0x002fe40003000000 */
[----:B------:R-:W-:Y:S01]  /*3bd0*/  ISETP.GT.AND P6, PT, R6, 0x79, PT ;  /* 0x000000790600780c */ /* 0x000fe20003fc4270 */
[----:B------:R-:W0:Y:S01]  /*3be0*/  MUFU.TANH R24, R24 ;  /* 0x0000001800187308 */ /* 0x000e220000002400 */
[----:B------:R-:W-:Y:S01]  /*3bf0*/  FSEL R141, R36, -INF , P2 ;  /* 0xff800000248d7808 */ /* 0x000fe20001000000 */
[----:B------:R-:W-:Y:S01]  /*3c00*/  FMUL.FTZ R36, R26, UR6 ;  /* 0x000000061a247c20 */ /* 0x000fe20008410000 */
[----:B------:R-:W-:-:S02]  /*3c10*/  FMNMX.FTZ R56, R139, R56, !PT ;  /* 0x000000388b387209 */ /* 0x000fc40007810000 */
[----:B-----5:R-:W-:Y:S02]  /*3c20*/  FSEL R97, R97, -INF , P5 ;  /* 0xff80000061617808 */ /* 0x020fe40002800000 */
[----:B------:R-:W-:Y:S01]  /*3c30*/  ISETP.GT.AND P5, PT, R6, 0x80, PT ;  /* 0x000000800600780c */ /* 0x000fe20003fa4270 */
[----:B------:R-:W1:Y:S01]  /*3c40*/  MUFU.TANH R54, R54 ;  /* 0x0000003600367308 */ /* 0x000e620000002400 */
[----:B--2---:R-:W-:Y:S02]  /*3c50*/  FSEL R143, R48, -INF , P6 ;  /* 0xff800000308f7808 */ /* 0x004fe40003000000 */
[----:B------:R-:W-:Y:S02]  /*3c60*/  FMNMX.FTZ R56, R141, R56, !PT ;  /* 0x000000388d387209 */ /* 0x000fe40007810000 */
[----:B---3--:R-:W-:Y:S01]  /*3c70*/  FSEL R99, R34, -INF , P4 ;  /* 0xff80000022637808 */ /* 0x008fe20002000000 */
[----:B------:R-:W-:Y:S01]  /*3c80*/  FMUL.FTZ R34, R30, UR6 ;  /* 0x000000061e227c20 */ /* 0x000fe20008410000 */
[----:B------:R-:W-:Y:S01]  /*3c90*/  ISETP.GT.AND P4, PT, R6, 0x81, PT ;  /* 0x000000810600780c */ /* 0x000fe20003f84270 */
[----:B------:R-:W2:Y:S01]  /*3ca0*/  MUFU.TANH R10, R10 ;  /* 0x0000000a000a7308 */ /* 0x000ea20000002400 */
[----:B0-----:R-:W-:-:S02]  /*3cb0*/  FSEL R157, R24, -INF , P5 ;  /* 0xff800000189d7808 */ /* 0x001fc40002800000 */
[----:B------:R-:W-:-:S04]  /*3cc0*/  FMNMX.FTZ R56, R143, R56, !PT ;  /* 0x000000388f387209 */ /* 0x000fc80007810000 */
[----:B------:R-:W-:Y:S01]  /*3cd0*/  FMNMX.FTZ R75, R157, R56, !PT ;  /* 0x000000389d4b7209 */ /* 0x000fe20007810000 */
[----:B------:R-:W0:Y:S01]  /*3ce0*/  MUFU.TANH R38, R38 ;  /* 0x0000002600267308 */ /* 0x000e220000002400 */
[----:B-1----:R-:W-:Y:S02]  /*3cf0*/  FSEL R101, R54, -INF , P3 ;  /* 0xff80000036657808 */ /* 0x002fe40001800000 */
[----:B------:R-:W-:-:S05]  /*3d00*/  ISETP.GT.AND P3, PT, R6, 0x88, PT ;  /* 0x000000880600780c */ /* 0x000fca0003f64270 */
[----:B------:R-:W1:Y:S01]  /*3d10*/  MUFU.TANH R28, R28 ;  /* 0x0000001c001c7308 */ /* 0x000e620000002400 */
[----:B--2---:R-:W-:-:S04]  /*3d20*/  FSEL R44, R10, -INF , P4 ;  /* 0xff8000000a2c7808 */ /* 0x004fc80002000000 */
[----:B------:R-:W-:-:S03]  /*3d30*/  FMNMX.FTZ R75, R44, R75, !PT ;  /* 0x0000004b2c4b7209 */ /* 0x000fc60007810000 */
[----:B------:R0:W2:Y:S08]  /*3d40*/  MUFU.TANH R52, R29 ;  /* 0x0000001d00347308 */ /* 0x0000b00000002400 */
[----:B------:R-:W-:Y:S01]  /*3d50*/  MUFU.TANH R40, R40 ;  /* 0x0000002800287308 */ /* 0x000fe20000002400 */
[----:B0-----:R-:W-:Y:S01]  /*3d60*/  FSEL R29, R38, -INF , P2 ;  /* 0xff800000261d7808 */ /* 0x001fe20001000000 */
[----:B------:R-:W-:Y:S01]  /*3d70*/  FMUL.FTZ R38, R27, UR6 ;  /* 0x000000061b267c20 */ /* 0x000fe20008410000 */
[----:B------:R-:W-:-:S02]  /*3d80*/  ISETP.GT.AND P2, PT, R6, 0x89, PT ;  /* 0x000000890600780c */ /* 0x000fc40003f44270 */
[----:B-1----:R-:W-:-:S03]  /*3d90*/  FSEL R50, R28, -INF , P3 ;  /* 0xff8000001c327808 */ /* 0x002fc60001800000 */
[----:B------:R-:W0:Y:S01]  /*3da0*/  MUFU.TANH R36, R36 ;  /* 0x0000002400247308 */ /* 0x000e220000002400 */
[----:B--2---:R-:W-:Y:S02]  /*3db0*/  FSEL R52, R52, -INF , P2 ;  /* 0xff80000034347808 */ /* 0x004fe40001000000 */
[----:B------:R-:W-:-:S04]  /*3dc0*/  FMNMX.FTZ R75, R50, R75, !PT ;  /* 0x0000004b324b7209 */ /* 0x000fc80007810000 */
[----:B------:R-:W-:Y:S01]  /*3dd0*/  FMNMX.FTZ R6, R52, R75, !PT ;  /* 0x0000004b34067209 */ /* 0x000fe20007810000 */
[----:B------:R-:W-:Y:S04]  /*3de0*/  MUFU.TANH R38, R38 ;  /* 0x0000002600267308 */ /* 0x000fe80000002400 */
[----:B------:R-:W1:Y:S04]  /*3df0*/  SHFL.BFLY PT, R75, R6, 0x2, 0x1f ;  /* 0x0c401f00064b7f89 */ /* 0x000e6800000e0000 */
[----:B------:R-:W2:Y:S08]  /*3e00*/  MUFU.TANH R34, R34 ;  /* 0x0000002200227308 */ /* 0x000eb00000002400 */
[----:B------:R-:W3:Y:S01]  /*3e10*/  MUFU.TANH R32, R32 ;  /* 0x0000002000207308 */ /* 0x000ee20000002400 */
[----:B-1----:R-:W-:-:S05]  /*3e20*/  FMNMX.FTZ R10, R6, R75, !PT ;  /* 0x0000004b060a7209 */ /* 0x002fca0007810000 */
[----:B------:R-:W1:Y:S02]  /*3e30*/  SHFL.BFLY PT, R75, R10, 0x1, 0x1f ;  /* 0x0c201f000a4b7f89 */ /* 0x000e6400000e0000 */
        /* <DEDUP_REMOVED lines=56> */
[----:B------:R0:W-:Y:S03]  /*41c0*/  MUFU.EX2 R12, R91 ;  /* 0x0000005b000c7308 */ /* 0x0001e60000000800 */
[----:B------:R-:W-:-:S04]  /*41d0*/  FMNMX.FTZ R14, R61, R14, !PT ;  /* 0x0000000e3d0e7209 */ /* 0x000fc80007810000 */
[----:B------:R-:W-:Y:S01]  /*41e0*/  FMNMX.FTZ R24, R35, R14, !PT ;  /* 0x0000000e23187209 */ /* 0x000fe20007810000 */
[----:B------:R-:W1:Y:S01]  /*41f0*/  MUFU.EX2 R105, R105 ;  /* 0x0000006900697308 */ /* 0x000e620000000800 */
[----:B0-----:R-:W-:Y:S02]  /*4200*/  FFMA.FTZ R91, R123, R74, -R48 ;  /* 0x0000004a7b5b7223 */ /* 0x001fe40000010830 */
[----:B------:R-:W-:-:S04]  /*4210*/  FMNMX.FTZ R24, R77, R24, !PT ;  /* 0x000000184d187209 */ /* 0x000fc80007810000 */
[----:B------:R-:W-:Y:S01]  /*4220*/  FMNMX.FTZ R24, R87, R24, !PT ;  /* 0x0000001857187209 */ /* 0x000fe20007810000 */
[----:B------:R0:W-:Y:S03]  /*4230*/  MUFU.EX2 R14, R109 ;  /* 0x0000006d000e7308 */ /* 0x0001e60000000800 */
[----:B------:R-:W-:-:S04]  /*4240*/  FMNMX.FTZ R24, R37, R24, !PT ;  /* 0x0000001825187209 */ /* 0x000fc80007810000 */
[----:B------:R-:W-:Y:S01]  /*4250*/  FMNMX.FTZ R26, R89, R24, !PT ;  /* 0x00000018591a7209 */ /* 0x000fe20007810000 */
[----:B------:R-:W-:Y:S01]  /*4260*/  MUFU.EX2 R46, R46 ;  /* 0x0000002e002e7308 */ /* 0x000fe20000000800 */
[----:B0-----:R-:W-:Y:S01]  /*4270*/  FSEL R109, R40, -INF , P6 ;  /* 0xff800000286d7808 */ /* 0x001fe20003000000 */
[----:B------:R-:W-:Y:S01]  /*4280*/  FFMA.FTZ R40, R129, R74, -R48 ;  /* 0x0000004a81287223 */ /* 0x000fe20000010830 */
        /* <DEDUP_REMOVED lines=14> */
[----:B---3--:R-:W-:Y:S01]  /*4370*/  FSEL R117, R32, -INF , P2 ;  /* 0xff80000020757808 */ /* 0x008fe20001000000 */
[----:B------:R-:W-:Y:S01]  /*4380*/  FFMA.FTZ R32, R157, R74, -R48 ;  /* 0x0000004a9d207223 */ /* 0x000fe20000010830 */
        /* <DEDUP_REMOVED lines=36> */
[----:B------:R2:W3:Y:S01]  /*45d0*/  MUFU.EX2 R119, R4 ;  /* 0x0000000400777308 */ /* 0x0004e20000000800 */
[-CC-:B0-----:R-:W-:Y:S01]  /*45e0*/  FFMA.FTZ R3, R21, R74.reuse, -R48.reuse ;  /* 0x0000004a15037223 */ /* 0x181fe20000010830 */
[-CC-:B------:R-:W-:Y:S01]  /*45f0*/  FFMA.FTZ R56, R45, R74.reuse, -R48.reuse ;  /* 0x0000004a2d387223 */ /* 0x180fe20000010830 */
[-CC-:B------:R-:W-:Y:S01]  /*4600*/  FFMA.FTZ R15, R47, R74.reuse, -R48.reuse ;  /* 0x0000004a2f0f7223 */ /* 0x180fe20000010830 */
[-CC-:B------:R-:W-:Y:S01]  /*4610*/  FFMA.FTZ R58, R49, R74.reuse, -R48.reuse ;  /* 0x0000004a313a7223 */ /* 0x180fe20000010830 */
[-CC-:B------:R-:W-:Y:S01]  /*4620*/  FFMA.FTZ R41, R51, R74.reuse, -R48.reuse ;  /* 0x0000004a33297223 */ /* 0x180fe20000010830 */
[-CC-:B------:R-:W-:Y:S01]  /*4630*/  FFMA.FTZ R60, R53, R74.reuse, -R48.reuse ;  /* 0x0000004a353c7223 */ /* 0x180fe20000010830 */
[-C--:B------:R-:W-:Y:S01]  /*4640*/  FFMA.FTZ R21, R55, R74.reuse, -R48 ;  /* 0x0000004a37157223 */ /* 0x080fe20000010830 */
[----:B------:R1:W0:Y:S01]  /*4650*/  MUFU.EX2 R68, R5 ;  /* 0x0000000500447308 */ /* 0x0002220000000800 */
[----:B--2---:R-:W-:Y:S01]  /*4660*/  @!P1 PRMT R4, RZ, 0x654, R0 ;  /* 0x00000654ff049816 */ /* 0x004fe20000000000 */
[-CC-:B------:R-:W-:Y:S01]  /*4670*/  FFMA.FTZ R62, R33, R74.reuse, -R48.reuse ;  /* 0x0000004a213e7223 */ /* 0x180fe20000010830 */
[-CC-:B------:R-:W-:Y:S01]  /*4680*/  FFMA.FTZ R33, R61, R74.reuse, -R48.reuse ;  /* 0x0000004a3d217223 */ /* 0x180fe20000010830 */
[-CC-:B------:R-:W-:Y:S01]  /*4690*/  FFMA.FTZ R77, R77, R74.reuse, -R48.reuse ;  /* 0x0000004a4d4d7223 */ /* 0x180fe20000010830 */
[----:B------:R2:W-:Y:S01]  /*46a0*/  @!P1 SYNCS.ARRIVE.TRANS64.RED.A1T0 RZ, [R4+URZ], RZ ;  /* 0x000000ff04ff99a7 */ /* 0x0005e2000810043f */
[-CC-:B------:R-:W-:Y:S01]  /*46b0*/  FFMA.FTZ R23, R87, R74.reuse, -R48.reuse ;  /* 0x0000004a57177223 */ /* 0x180fe20000010830 */
[-CC-:B------:R-:W-:Y:S01]  /*46c0*/  FFMA.FTZ R93, R93, R74.reuse, -R48.reuse ;  /* 0x0000004a5d5d7223 */ /* 0x180fe20000010830 */
[----:B------:R-:W4:Y:S01]  /*46d0*/  MUFU.EX2 R7, R7 ;  /* 0x0000000700077308 */ /* 0x000f220000000800 */
[----:B-1----:R-:W-:Y:S01]  /*46e0*/  FADD.FTZ R5, R6, R105 ;  /* 0x0000006906057221 */ /* 0x002fe20000010000 */
[----:B---3--:R-:W-:Y:S01]  /*46f0*/  FADD.FTZ R35, R66, R119 ;  /* 0x0000007742237221 */ /* 0x008fe20000010000 */
[-CC-:B------:R-:W-:Y:S01]  /*4700*/  FFMA.FTZ R97, R97, R74.reuse, -R48.reuse ;  /* 0x0000004a61617223 */ /* 0x180fe20000010830 */
[--C-:B------:R-:W-:Y:S01]  /*4710*/  FFMA.FTZ R99, R99, R74, -R48.reuse ;  /* 0x0000004a63637223 */ /* 0x100fe20000010830 */
[----:B------:R-:W-:Y:S01]  /*4720*/  FADD.FTZ R70, R46, R5 ;  /* 0x000000052e467221 */ /* 0x000fe20000010000 */
[----:B------:R-:W-:Y:S01]  /*4730*/  F2FP.F16.F32.PACK_AB R5, R119, R66 ;  /* 0x000000427705723e */ /* 0x000fe200000000ff */
[-C--:B------:R-:W-:Y:S01]  /*4740*/  FFMA.FTZ R66, R25, R74.reuse, -R48 ;  /* 0x0000004a19427223 */ /* 0x080fe20000010830 */
[----:B------:R-:W1:Y:S01]  /*4750*/  MUFU.EX2 R9, R9 ;  /* 0x0000000900097308 */ /* 0x000e620000000800 */
[----:B0-----:R-:W-:Y:S01]  /*4760*/  FADD.FTZ R76, R68, R35 ;  /* 0x00000023444c7221 */ /* 0x001fe20000010000 */
[----:B------:R-:W-:Y:S01]  /*4770*/  FADD.FTZ R43, R107, R70 ;  /* 0x000000466b2b7221 */ /* 0x000fe20000010000 */
[--C-:B------:R-:W-:Y:S01]  /*4780*/  FFMA.FTZ R35, R37, R74, -R48.reuse ;  /* 0x0000004a25237223 */ /* 0x100fe20000010830 */
[----:B--2---:R-:W-:Y:S01]  /*4790*/  F2FP.F16.F32.PACK_AB R4, R105, R6 ;  /* 0x000000066904723e */ /* 0x004fe200000000ff */
[--C-:B------:R-:W-:Y:S01]  /*47a0*/  FFMA.FTZ R101, R101, R74, -R48.reuse ;  /* 0x0000004a65657223 */ /* 0x100fe20000010830 */
[----:B------:R-:W-:Y:S01]  /*47b0*/  F2FP.F16.F32.PACK_AB R6, R107, R46 ;  /* 0x0000002e6b06723e */ /* 0x000fe200000000ff */
[----:B------:R-:W-:Y:S01]  /*47c0*/  FFMA.FTZ R46, R89, R74, -R48 ;  /* 0x0000004a592e7223 */ /* 0x000fe20000010830 */
[----:B------:R-:W0:Y:S01]  /*47d0*/  MUFU.EX2 R50, R50 ;  /* 0x0000003200327308 */ /* 0x000e220000000800 */
[C---:B----4-:R-:W-:Y:S01]  /*47e0*/  FADD.FTZ R76, R7.reuse, R76 ;  /* 0x0000004c074c7221 */ /* 0x050fe20000010000 */
[----:B------:R-:W-:Y:S01]  /*47f0*/  F2FP.F16.F32.PACK_AB R7, R7, R68 ;  /* 0x000000440707723e */ /* 0x000fe200000000ff */
[----:B------:R-:W-:Y:S01]  /*4800*/  FADD.FTZ R68, R8, R43 ;  /* 0x0000002b08447221 */ /* 0x000fe20000010000 */
[----:B------:R-:W-:Y:S01]  /*4810*/  F2FP.F16.F32.PACK_AB R8, R65, R8 ;  /* 0x000000084108723e */ /* 0x000fe200000000ff */
[-CC-:B------:R-:W-:Y:S01]  /*4820*/  FFMA.FTZ R43, R95, R74.reuse, -R48.reuse ;  /* 0x0000004a5f2b7223 */ /* 0x180fe20000010830 */
[----:B------:R-:W-:Y:S01]  /*4830*/  FFMA.FTZ R109, R109, R74, -R48 ;  /* 0x0000004a6d6d7223 */ /* 0x000fe20000010830 */
[----:B------:R-:W-:Y:S01]  /*4840*/  FADD.FTZ R37, R65, R68 ;  /* 0x0000004441257221 */ /* 0x000fe20000010000 */
[----:B------:R-:W2:Y:S01]  /*4850*/  MUFU.EX2 R11, R11 ;  /* 0x0000000b000b7308 */ /* 0x000ea20000000800 */
[----:B-1----:R-:W-:Y:S01]  /*4860*/  FADD.FTZ R25, R9, R76 ;  /* 0x0000004c09197221 */ /* 0x002fe20000010000 */
[----:B------:R1:W-:Y:S01]  /*4870*/  STSM.16.M88.4 [R2+0x24300], R4 ;  /* 0x0243000402007844 */ /* 0x0003e20000000200 */
[----:B------:R-:W-:Y:S01]  /*4880*/  FADD.FTZ R70, R10, R37 ;  /* 0x000000250a467221 */ /* 0x000fe20000010000 */
[----:B------:R-:W-:Y:S01]  /*4890*/  F2FP.F16.F32.PACK_AB R10, R39, R10 ;  /* 0x0000000a270a723e */ /* 0x000fe200000000ff */
[-CC-:B------:R-:W-:Y:S01]  /*48a0*/  FFMA.FTZ R111, R111, R74.reuse, -R48.reuse ;  /* 0x0000004a6f6f7223 */ /* 0x180fe20000010830 */
[-C--:B------:R-:W-:Y:S01]  /*48b0*/  FFMA.FTZ R113, R113, R74.reuse, -R48 ;  /* 0x0000004a71717223 */ /* 0x080fe20000010830 */
[----:B------:R-:W-:Y:S01]  /*48c0*/  FADD.FTZ R70, R39, R70 ;  /* 0x0000004627467221 */ /* 0x000fe20000010000 */
[----:B------:R-:W3:Y:S01]  /*48d0*/  MUFU.EX2 R52, R52 ;  /* 0x0000003400347308 */ /* 0x000ee20000000800 */
[C---:B0-----:R-:W-:Y:S01]  /*48e0*/  FADD.FTZ R68, R50.reuse, R25 ;  /* 0x0000001932447221 */ /* 0x041fe20000010000 */
[-CC-:B------:R-:W-:Y:S01]  /*48f0*/  FFMA.FTZ R25, R29, R74.reuse, -R48.reuse ;  /* 0x0000004a1d197223 */ /* 0x180fe20000010830 */
[----:B------:R-:W-:Y:S01]  /*4900*/  F2FP.F16.F32.PACK_AB R9, R50, R9 ;  /* 0x000000093209723e */ /* 0x000fe200000000ff */
[-CC-:B------:R-:W-:Y:S01]  /*4910*/  FFMA.FTZ R115, R115, R74.reuse, -R48.reuse ;  /* 0x0000004a73737223 */ /* 0x180fe20000010830 */
[----:B------:R-:W-:Y:S01]  /*4920*/  FFMA.FTZ R48, R117, R74, -R48 ;  /* 0x0000004a75307223 */ /* 0x000fe20000010830 */
[--C-:B------:R-:W-:Y:S01]  /*4930*/  IMAD.MOV.U32 R65, RZ, RZ, R71.reuse ;  /* 0x000000ffff417224 */ /* 0x100fe200078e0047 */
[----:B------:R-:W-:Y:S01]  /*4940*/  MOV R49, R71 ;  /* 0x0000004700317202 */ /* 0x000fe20000000f00 */
[----:B------:R-:W0:Y:S01]  /*4950*/  MUFU.EX2 R3, R3 ;  /* 0x0000000300037308 */ /* 0x000e220000000800 */
[----:B--2---:R-:W-:Y:S01]  /*4960*/  FADD.FTZ R37, R11, R68 ;  /* 0x000000440b257221 */ /* 0x004fe20000010000 */
[----:B-1----:R-:W-:Y:S01]  /*4970*/  F2FP.F16.F32.PACK_AB R4, R28, R27 ;  /* 0x0000001b1c04723e */ /* 0x002fe200000000ff */
[----:B------:R-:W-:-:S02]  /*4980*/  IMAD.MOV.U32 R61, RZ, RZ, R71 ;  /* 0x000000ffff3d7224 */ /* 0x000fc400078e0047 */
[--C-:B------:R-:W-:Y:S02]  /*4990*/  IMAD.MOV.U32 R55, RZ, RZ, R71.reuse ;  /* 0x000000ffff377224 */ /* 0x100fe400078e0047 */
[----:B------:R-:W-:Y:S01]  /*49a0*/  IMAD.MOV.U32 R53, RZ, RZ, R71 ;  /* 0x000000ffff357224 */ /* 0x000fe200078e0047 */
[----:B------:R-:W1:Y:S01]  /*49b0*/  MUFU.EX2 R54, R54 ;  /* 0x0000003600367308 */ /* 0x000e620000000800 */
[C---:B---3--:R-:W-:Y:S01]  /*49c0*/  FADD.FTZ R68, R52.reuse, R37 ;  /* 0x0000002534447221 */ /* 0x048fe20000010000 */
[----:B------:R-:W-:Y:S01]  /*49d0*/  FADD.FTZ R37, R27, R70 ;  /* 0x000000461b257221 */ /* 0x000fe20000010000 */
[----:B------:R-:W-:Y:S01]  /*49e0*/  F2FP.F16.F32.PACK_AB R11, R52, R11 ;  /* 0x0000000b340b723e */ /* 0x000fe200000000ff */
[----:B------:R-:W-:Y:S02]  /*49f0*/  IMAD.MOV.U32 R51, RZ, RZ, R71 ;  /* 0x000000ffff337224 */ /* 0x000fe400078e0047 */
[----:B------:R-:W-:Y:S01]  /*4a00*/  FADD.FTZ R37, R28, R37 ;  /* 0x000000251c257221 */ /* 0x000fe20000010000 */
[----:B------:R-:W-:Y:S01]  /*4a10*/  IMAD.MOV.U32 R47, RZ, RZ, R71 ;  /* 0x000000ffff2f7224 */ /* 0x000fe200078e0047 */
[----:B------:R-:W2:Y:S01]  /*4a20*/  MUFU.EX2 R13, R13 ;  /* 0x0000000d000d7308 */ /* 0x000ea20000000800 */
[----:B0-----:R-:W-:Y:S01]  /*4a30*/  FADD.FTZ R45, R3, R68 ;  /* 0x00000044032d7221 */ /* 0x001fe20000010000 */
[----:B------:R-:W-:Y:S01]  /*4a40*/  FADD.FTZ R70, R20, R37 ;  /* 0x0000002514467221 */ /* 0x000fe20000010000 */
[----:B------:R-:W-:Y:S05]  /*4a50*/  STSM.16.M88.4 [R2+0x25b00], R8 ;  /* 0x025b000802007844 */ /* 0x000fea0000000200 */
[----:B------:R-:W0:Y:S01]  /*4a60*/  MUFU.EX2 R56, R56 ;  /* 0x0000003800387308 */ /* 0x000e220000000800 */
[C---:B-1----:R-:W-:Y:S01]  /*4a70*/  FADD.FTZ R68, R54.reuse, R45 ;  /* 0x0000002d36447221 */ /* 0x042fe20000010000 */
[----:B------:R-:W-:Y:S01]  /*4a80*/  FADD.FTZ R45, R63, R70 ;  /* 0x000000463f2d7221 */ /* 0x000fe20000010000 */
[----:B------:R-:W-:-:S03]  /*4a90*/  F2FP.F16.F32.PACK_AB R5, R54, R3 ;  /* 0x000000033605723e */ /* 0x000fc600000000ff */
[----:B------:R-:W-:Y:S01]  /*4aa0*/  FADD.FTZ R70, R12, R45 ;  /* 0x0000002d0c467221 */ /* 0x000fe20000010000 */
[----:B------:R-:W-:Y:S01]  /*4ab0*/  F2FP.F16.F32.PACK_AB R12, R57, R12 ;  /* 0x0000000c390c723e */ /* 0x000fe200000000ff */
[----:B------:R-:W1:Y:S01]  /*4ac0*/  MUFU.EX2 R15, R15 ;  /* 0x0000000f000f7308 */ /* 0x000e620000000800 */
[----:B--2---:R-:W-:Y:S01]  /*4ad0*/  FADD.FTZ R37, R13, R68 ;  /* 0x000000440d257221 */ /* 0x004fe20000010000 */
[----:B------:R-:W-:Y:S01]  /*4ae0*/  FADD.FTZ R45, R57, R70 ;  /* 0x00000046392d7221 */ /* 0x000fe20000010000 */
[-C--:B------:R-:W-:Y:S01]  /*4af0*/  MOV R70, R71.reuse ;  /* 0x0000004700467202 */ /* 0x080fe20000000f00 */
[----:B------:R-:W-:Y:S02]  /*4b00*/  IMAD.MOV.U32 R57, RZ, RZ, R71 ;  /* 0x000000ffff397224 */ /* 0x000fe400078e0047 */
[----:B------:R-:W-:Y:S01]  /*4b10*/  FADD.FTZ R6, R14, R45 ;  /* 0x0000002d0e067221 */ /* 0x000fe20000010000 */
[C---:B------:R-:W-:Y:S01]  /*4b20*/  F2FP.F16.F32.PACK_AB R14, R31.reuse, R14 ;  /* 0x0000000e1f0e723e */ /* 0x040fe200000000ff */
[----:B------:R-:W2:Y:S01]  /*4b30*/  MUFU.EX2 R58, R58 ;  /* 0x0000003a003a7308 */ /* 0x000ea20000000800 */
[----:B0-----:R-:W-:Y:S01]  /*4b40*/  FADD.FTZ R68, R56, R37 ;  /* 0x0000002538447221 */ /* 0x001fe20000010000 */
[----:B------:R-:W-:Y:S01]  /*4b50*/  FADD.FTZ R27, R31, R6 ;  /* 0x000000061f1b7221 */ /* 0x000fe20000010000 */
[----:B------:R-:W-:Y:S01]  /*4b60*/  F2FP.F16.F32.PACK_AB R6, R63, R20 ;  /* 0x000000143f06723e */ /* 0x000fe200000000ff */
[----:B------:R-:W-:Y:S01]  /*4b70*/  IMAD.MOV.U32 R45, RZ, RZ, R71 ;  /* 0x000000ffff2d7224 */ /* 0x000fe200078e0047 */
[----:B------:R-:W-:Y:S01]  /*4b80*/  MOV R63, R71 ;  /* 0x00000047003f7202 */ /* 0x000fe20000000f00 */
[----:B------:R-:W-:Y:S01]  /*4b90*/  FADD.FTZ R52, R24, R27 ;  /* 0x0000001b18347221 */ /* 0x000fe20000010000 */
[----:B------:R-:W-:Y:S01]  /*4ba0*/  F2FP.F16.F32.PACK_AB R24, R59, R24 ;  /* 0x000000183b18723e */ /* 0x000fe200000000ff */
[----:B------:R-:W0:Y:S01]  /*4bb0*/  MUFU.EX2 R41, R41 ;  /* 0x0000002900297308 */ /* 0x000e220000000800 */
[----:B-1----:R-:W-:Y:S01]  /*4bc0*/  FADD.FTZ R37, R15, R68 ;  /* 0x000000440f257221 */ /* 0x002fe20000010000 */
[----:B------:R-:W-:-:S06]  /*4bd0*/  IMAD.MOV.U32 R31, RZ, RZ, R71 ;  /* 0x000000ffff1f7224 */ /* 0x000fcc00078e0047 */
[----:B------:R-:W1:Y:S01]  /*4be0*/  MUFU.EX2 R60, R60 ;  /* 0x0000003c003c7308 */ /* 0x000e620000000800 */
[----:B--2---:R-:W-:-:S07]  /*4bf0*/  FADD.FTZ R68, R58, R37 ;  /* 0x000000253a447221 */ /* 0x004fce0000010000 */
[----:B------:R-:W2:Y:S01]  /*4c00*/  MUFU.EX2 R21, R21 ;  /* 0x0000001500157308 */ /* 0x000ea20000000800 */
[----:B0-----:R-:W-:Y:S01]  /*4c10*/  FADD.FTZ R7, R41, R68 ;  /* 0x0000004429077221 */ /* 0x001fe20000010000 */
[----:B------:R-:W-:-:S06]  /*4c20*/  IMAD.MOV.U32 R68, RZ, RZ, R71 ;  /* 0x000000ffff447224 */ /* 0x000fcc00078e0047 */
[----:B------:R-:W0:Y:S01]  /*4c30*/  MUFU.EX2 R62, R62 ;  /* 0x0000003e003e7308 */ /* 0x000e220000000800 */
[----:B-1----:R-:W-:Y:S01]  /*4c40*/  FADD.FTZ R28, R60, R7 ;  /* 0x000000073c1c7221 */ /* 0x002fe20000010000 */
[----:B------:R-:W-:Y:S01]  /*4c50*/  F2FP.F16.F32.PACK_AB R7, R56, R13 ;  /* 0x0000000d3807723e */ /* 0x000fe200000000ff */
[----:B------:R-:W-:Y:S01]  /*4c60*/  FADD.FTZ R13, R59, R52 ;  /* 0x000000343b0d7221 */ /* 0x000fe20000010000 */
[----:B------:R-:W-:Y:S01]  /*4c70*/  IMAD.MOV.U32 R59, RZ, RZ, R71 ;  /* 0x000000ffff3b7224 */ /* 0x000fe200078e0047 */
[----:B------:R-:W-:Y:S02]  /*4c80*/  MOV R56, R71 ;  /* 0x0000004700387202 */ /* 0x000fe40000000f00 */
[----:B------:R-:W-:Y:S01]  /*4c90*/  FADD.FTZ R52, R26, R13 ;  /* 0x0000000d1a347221 */ /* 0x000fe20000010000 */
[----:B------:R-:W1:Y:S01]  /*4ca0*/  MUFU.EX2 R33, R33 ;  /* 0x0000002100217308 */ /* 0x000e620000000800 */
[----:B--2---:R-:W-:Y:S01]  /*4cb0*/  FADD.FTZ R3, R21, R28 ;  /* 0x0000001c15037221 */ /* 0x004fe20000010000 */
[----:B------:R2:W-:Y:S01]  /*4cc0*/  STSM.16.M88.4 [R2+0x27300], R4 ;  /* 0x0273000402007844 */ /* 0x0005e20000000200 */
[----:B------:R-:W-:Y:S01]  /*4cd0*/  F2FP.F16.F32.PACK_AB R13, R58, R15 ;  /* 0x0000000f3a0d723e */ /* 0x000fe200000000ff */
[--C-:B------:R-:W-:Y:S01]  /*4ce0*/  IMAD.MOV.U32 R58, RZ, RZ, R71.reuse ;  /* 0x000000ffff3a7224 */ /* 0x100fe200078e0047 */
[----:B------:R-:W-:Y:S01]  /*4cf0*/  F2FP.F16.F32.PACK_AB R15, R60, R41 ;  /* 0x000000293c0f723e */ /* 0x000fe200000000ff */
[----:B------:R-:W-:-:S02]  /*4d00*/  IMAD.MOV.U32 R60, RZ, RZ, R71 ;  /* 0x000000ffff3c7224 */ /* 0x000fc400078e0047 */
[----:B------:R-:W3:Y:S01]  /*4d10*/  MUFU.EX2 R67, R67 ;  /* 0x0000004300437308 */ /* 0x000ee20000000800 */
[----:B0-----:R-:W-:Y:S01]  /*4d20*/  FADD.FTZ R28, R62, R3 ;  /* 0x000000033e1c7221 */ /* 0x001fe20000010000 */
[----:B------:R-:W-:Y:S06]  /*4d30*/  STSM.16.M88.4 [R2+0x28b00], R12 ;  /* 0x028b000c02007844 */ /* 0x000fec0000000200 */
[----:B------:R-:W0:Y:S01]  /*4d40*/  MUFU.EX2 R64, R64 ;  /* 0x0000004000407308 */ /* 0x000e220000000800 */
[----:B-1----:R-:W-:-:S07]  /*4d50*/  FADD.FTZ R3, R33, R28 ;  /* 0x0000001c21037221 */ /* 0x002fce0000010000 */
[----:B------:R-:W1:Y:S01]  /*4d60*/  MUFU.EX2 R30, R121 ;  /* 0x00000079001e7308 */ /* 0x000e620000000800 */
[C---:B---3--:R-:W-:Y:S01]  /*4d70*/  FADD.FTZ R27, R67.reuse, R52 ;  /* 0x00000034431b7221 */ /* 0x048fe20000010000 */
[----:B------:R-:W-:Y:S01]  /*4d80*/  F2FP.F16.F32.PACK_AB R26, R67, R26 ;  /* 0x0000001a431a723e */ /* 0x000fe200000000ff */
[----:B------:R-:W-:-:S05]  /*4d90*/  IMAD.MOV.U32 R67, RZ, RZ, R71 ;  /* 0x000000ffff437224 */ /* 0x000fca00078e0047 */
[----:B------:R-:W3:Y:S01]  /*4da0*/  MUFU.EX2 R0, R77 ;  /* 0x0000004d00007308 */ /* 0x000ee20000000800 */
[----:B0-----:R-:W-:-:S07]  /*4db0*/  FADD.FTZ R3, R64, R3 ;  /* 0x0000000340037221 */ /* 0x001fce0000010000 */
[----:B------:R-:W0:Y:S01]  /*4dc0*/  MUFU.EX2 R91, R91 ;  /* 0x0000005b005b7308 */ /* 0x000e220000000800 */
[----:B-1----:R-:W-:Y:S01]  /*4dd0*/  FADD.FTZ R28, R30, R27 ;  /* 0x0000001b1e1c7221 */ /* 0x002fe20000010000 */
[----:B------:R-:W-:Y:S01]  /*4de0*/  F2FP.F16.F32.PACK_AB R27, R64, R33 ;  /* 0x00000021401b723e */ /* 0x000fe200000000ff */
[----:B------:R-:W-:-:S05]  /*4df0*/  IMAD.MOV.U32 R64, RZ, RZ, R71 ;  /* 0x000000ffff407224 */ /* 0x000fca00078e0047 */
[----:B------:R-:W1:Y:S01]  /*4e00*/  MUFU.EX2 R42, R42 ;  /* 0x0000002a002a7308 */ /* 0x000e620000000800 */
[----:B---3--:R-:W-:-:S07]  /*4e10*/  FADD.FTZ R52, R0, R3 ;  /* 0x0000000300347221 */ /* 0x008fce0000010000 */
[----:B------:R-:W3:Y:S01]  /*4e20*/  MUFU.EX2 R23, R23 ;  /* 0x0000001700177308 */ /* 0x000ee20000000800 */
[----:B0-----:R-:W-:-:S07]  /*4e30*/  FADD.FTZ R3, R91, R28 ;  /* 0x0000001c5b037221 */ /* 0x001fce0000010000 */
[----:B------:R-:W0:Y:S01]  /*4e40*/  MUFU.EX2 R85, R85 ;  /* 0x0000005500557308 */ /* 0x000e220000000800 */
[----:B-1----:R-:W-:-:S07]  /*4e50*/  FADD.FTZ R54, R42, R3 ;  /* 0x000000032a367221 */ /* 0x002fce0000010000 */
[----:B------:R-:W1:Y:S01]  /*4e60*/  MUFU.EX2 R35, R35 ;  /* 0x0000002300237308 */ /* 0x000e620000000800 */
[C---:B---3--:R-:W-:Y:S01]  /*4e70*/  FADD.FTZ R52, R23.reuse, R52 ;  /* 0x0000003417347221 */ /* 0x048fe20000010000 */
[----:B--2---:R-:W-:-:S06]  /*4e80*/  F2FP.F16.F32.PACK_AB R5, R23, R0 ;  /* 0x000000001705723e */ /* 0x004fcc00000000ff */
[----:B------:R-:W2:Y:S01]  /*4e90*/  MUFU.EX2 R40, R40 ;  /* 0x0000002800287308 */ /* 0x000ea20000000800 */
[----:B0-----:R-:W-:Y:S01]  /*4ea0*/  FADD.FTZ R9, R85, R54 ;  /* 0x0000003655097221 */ /* 0x001fe20000010000 */
[----:B------:R-:W-:-:S06]  /*4eb0*/  IMAD.MOV.U32 R54, RZ, RZ, R71 ;  /* 0x000000ffff367224 */ /* 0x000fcc00078e0047 */
[----:B------:R-:W0:Y:S01]  /*4ec0*/  MUFU.EX2 R46, R46 ;  /* 0x0000002e002e7308 */ /* 0x000e220000000800 */
[----:B-1----:R-:W-:Y:S01]  /*4ed0*/  FADD.FTZ R3, R35, R52 ;  /* 0x0000003423037221 */ /* 0x002fe20000010000 */
[----:B------:R-:W-:-:S06]  /*4ee0*/  IMAD.MOV.U32 R52, RZ, RZ, R71 ;  /* 0x000000ffff347224 */ /* 0x000fcc00078e0047 */
[----:B------:R-:W1:Y:S01]  /*4ef0*/  MUFU.EX2 R73, R73 ;  /* 0x0000004900497308 */ /* 0x000e620000000800 */
[----:B--2---:R-:W-:-:S07]  /*4f00*/  FADD.FTZ R6, R40, R9 ;  /* 0x0000000928067221 */ /* 0x004fce0000010000 */
[----:B------:R-:W2:Y:S01]  /*4f10*/  MUFU.EX2 R29, R93 ;  /* 0x0000005d001d7308 */ /* 0x000ea20000000800 */
[----:B0-----:R-:W-:-:S07]  /*4f20*/  FADD.FTZ R4, R46, R3 ;  /* 0x000000032e047221 */ /* 0x001fce0000010000 */
[----:B------:R-:W0:Y:S01]  /*4f30*/  MUFU.EX2 R38, R38 ;  /* 0x0000002600267308 */ /* 0x000e220000000800 */
[----:B-1----:R-:W-:Y:S01]  /*4f40*/  FADD.FTZ R7, R73, R6 ;  /* 0x0000000649077221 */ /* 0x002fe20000010000 */
[----:B------:R-:W-:Y:S02]  /*4f50*/  F2FP.F16.F32.PACK_AB R6, R85, R42 ;  /* 0x0000002a5506723e */ /* 0x000fe400000000ff */
[----:B------:R-:W-:-:S04]  /*4f60*/  F2FP.F16.F32.PACK_AB R40, R73, R40 ;  /* 0x000000284928723e */ /* 0x000fc800000000ff */
[----:B------:R-:W1:Y:S01]  /*4f70*/  MUFU.EX2 R66, R66 ;  /* 0x0000004200427308 */ /* 0x000e620000000800 */
[----:B--2---:R-:W-:Y:S01]  /*4f80*/  FADD.FTZ R3, R29, R4 ;  /* 0x000000041d037221 */ /* 0x004fe20000010000 */
[----:B------:R-:W-:Y:S01]  /*4f90*/  F2FP.F16.F32.PACK_AB R4, R91, R30 ;  /* 0x0000001e5b04723e */ /* 0x000fe200000000ff */
[----:B------:R-:W-:-:S05]  /*4fa0*/  IMAD.MOV.U32 R30, RZ, RZ, R71 ;  /* 0x000000ffff1e7224 */ /* 0x000fca00078e0047 */
[----:B------:R-:W2:Y:S01]  /*4fb0*/  MUFU.EX2 R79, R79 ;  /* 0x0000004f004f7308 */ /* 0x000ea20000000800 */
[----:B0-----:R-:W-:Y:S01]  /*4fc0*/  FADD.FTZ R10, R38, R7 ;  /* 0x00000007260a7221 */ /* 0x001fe20000010000 */
        /* <DEDUP_REMOVED lines=25> */
[----:B------:R2:W3:Y:S01]  /*5160*/  MUFU.EX2 R39, R25 ;  /* 0x0000001900277308 */ /* 0x0004e20000000800 */
[C---:B0-----:R-:W-:Y:S01]  /*5170*/  FADD.FTZ R8, R20.reuse, R3 ;  /* 0x0000000314087221 */ /* 0x041fe20000010000 */
[----:B------:R-:W-:-:S06]  /*5180*/  F2FP.F16.F32.PACK_AB R37, R20, R37 ;  /* 0x000000251425723e */ /* 0x000fcc00000000ff */
[----:B------:R-:W-:Y:S01]  /*5190*/  MUFU.EX2 R32, R32 ;  /* 0x0000002000207308 */ /* 0x000fe20000000800 */
[----:B--2---:R-:W-:Y:S01]  /*51a0*/  F2FP.F16.F32.PACK_AB R25, R62, R21 ;  /* 0x000000153e19723e */ /* 0x004fe200000000ff */
[----:B------:R-:W-:Y:S01]  /*51b0*/  IMAD.MOV.U32 R62, RZ, RZ, R71 ;  /* 0x000000ffff3e7224 */ /* 0x000fe200078e0047 */
[----:B-1----:R-:W-:-:S03]  /*51c0*/  F2FP.F16.F32.PACK_AB R38, R69, R34 ;  /* 0x000000224526723e */ /* 0x002fc600000000ff */
[----:B------:R0:W-:Y:S02]  /*51d0*/  STSM.16.M88.4 [R2+0x2a300], R24 ;  /* 0x02a3001802007844 */ /* 0x0001e40000000200 */
[----:B------:R-:W1:Y:S01]  /*51e0*/  MUFU.EX2 R28, R109 ;  /* 0x0000006d001c7308 */ /* 0x000e620000000800 */
[----:B---3--:R-:W-:Y:S01]  /*51f0*/  FADD.FTZ R3, R39, R8 ;  /* 0x0000000827037221 */ /* 0x008fe20000010000 */
[----:B------:R2:W-:Y:S04]  /*5200*/  STSM.16.M88.4 [R2+0x2bb00], R4 ;  /* 0x02bb000402007844 */ /* 0x0005e80000000200 */
[----:B------:R3:W-:Y:S02]  /*5210*/  STSM.16.M88.4 [R2+0x2d300], R40 ;  /* 0x02d3002802007844 */ /* 0x0007e40000000200 */
[----:B------:R-:W-:Y:S01]  /*5220*/  MUFU.EX2 R44, R44 ;  /* 0x0000002c002c7308 */ /* 0x000fe20000000800 */
[----:B0-----:R-:W-:-:S07]  /*5230*/  IMAD.MOV.U32 R27, RZ, RZ, R71 ;  /* 0x000000ffff1b7224 */ /* 0x001fce00078e0047 */
[----:B------:R-:W0:Y:S01]  /*5240*/  MUFU.EX2 R103, R103 ;  /* 0x0000006700677308 */ /* 0x000e220000000800 */
[C---:B-1----:R-:W-:Y:S01]  /*5250*/  F2FP.F16.F32.PACK_AB R39, R28.reuse, R39 ;  /* 0x000000271c27723e */ /* 0x042fe200000000ff */
[----:B--2---:R-:W-:Y:S01]  /*5260*/  FADD.FTZ R5, R69, R10 ;  /* 0x0000000a45057221 */ /* 0x004fe20000010000 */
[----:B------:R-:W-:Y:S01]  /*5270*/  FADD.FTZ R4, R28, R3 ;  /* 0x000000031c047221 */ /* 0x000fe20000010000 */
[----:B------:R-:W-:Y:S01]  /*5280*/  IMAD.MOV.U32 R69, RZ, RZ, R71 ;  /* 0x000000ffff457224 */ /* 0x000fe200078e0047 */
[-C--:B------:R-:W-:Y:S01]  /*5290*/  MOV R28, R71.reuse ;  /* 0x00000047001c7202 */ /* 0x080fe20000000f00 */
[----:B------:R-:W-:Y:S01]  /*52a0*/  FADD.FTZ R6, R32, R5 ;  /* 0x0000000520067221 */ /* 0x000fe20000010000 */
[C---:B------:R-:W-:Y:S01]  /*52b0*/  F2FP.F16.F32.PACK_AB R32, R83.reuse, R32 ;  /* 0x000000205320723e */ /* 0x040fe200000000ff */
[----:B------:R-:W1:Y:S01]  /*52c0*/  MUFU.EX2 R111, R111 ;  /* 0x0000006f006f7308 */ /* 0x000e620000000800 */
[----:B------:R2:W-:Y:S01]  /*52d0*/  STSM.16.M88.4 [R2+0x2eb00], R36 ;  /* 0x02eb002402007844 */ /* 0x0005e20000000200 */
[----:B------:R-:W-:Y:S01]  /*52e0*/  FADD.FTZ R5, R83, R6 ;  /* 0x0000000653057221 */ /* 0x000fe20000010000 */
[--C-:B---3--:R-:W-:Y:S01]  /*52f0*/  IMAD.MOV.U32 R43, RZ, RZ, R71.reuse ;  /* 0x000000ffff2b7224 */ /* 0x108fe200078e0047 */
[----:B------:R-:W-:Y:S01]  /*5300*/  MOV R42, R71 ;  /* 0x00000047002a7202 */ /* 0x000fe20000000f00 */
[----:B------:R-:W-:-:S02]  /*5310*/  IMAD.MOV.U32 R41, RZ, RZ, R71 ;  /* 0x000000ffff297224 */ /* 0x000fc400078e0047 */
[----:B------:R-:W-:Y:S01]  /*5320*/  IMAD.MOV.U32 R40, RZ, RZ, R71 ;  /* 0x000000ffff287224 */ /* 0x000fe200078e0047 */
[----:B------:R-:W3:Y:S01]  /*5330*/  MUFU.EX2 R0, R113 ;  /* 0x0000007100007308 */ /* 0x000ee20000000800 */
[----:B0-----:R-:W-:Y:S01]  /*5340*/  F2FP.F16.F32.PACK_AB R34, R103, R44 ;  /* 0x0000002c6722723e */ /* 0x001fe200000000ff */
[----:B------:R-:W-:Y:S01]  /*5350*/  FADD.FTZ R44, R44, R5 ;  /* 0x000000052c2c7221 */ /* 0x000fe20000010000 */
[--C-:B------:R-:W-:Y:S02]  /*5360*/  IMAD.MOV.U32 R26, RZ, RZ, R71.reuse ;  /* 0x000000ffff1a7224 */ /* 0x100fe400078e0047 */
[--C-:B------:R-:W-:Y:S02]  /*5370*/  IMAD.MOV.U32 R25, RZ, RZ, R71.reuse ;  /* 0x000000ffff197224 */ /* 0x100fe400078e0047 */
[--C-:B------:R-:W-:Y:S01]  /*5380*/  IMAD.MOV.U32 R24, RZ, RZ, R71.reuse ;  /* 0x000000ffff187224 */ /* 0x100fe200078e0047 */
[----:B------:R-:W0:Y:S01]  /*5390*/  MUFU.EX2 R115, R115 ;  /* 0x0000007300737308 */ /* 0x000e220000000800 */
[----:B-1----:R-:W-:Y:S01]  /*53a0*/  FADD.FTZ R3, R111, R4 ;  /* 0x000000046f037221 */ /* 0x002fe20000010000 */
[----:B--2---:R-:W-:-:S02]  /*53b0*/  IMAD.MOV.U32 R39, RZ, RZ, R71 ;  /* 0x000000ffff277224 */ /* 0x004fc400078e0047 */
[--C-:B------:R-:W-:Y:S02]  /*53c0*/  IMAD.MOV.U32 R38, RZ, RZ, R71.reuse ;  /* 0x000000ffff267224 */ /* 0x100fe400078e0047 */
[----:B------:R-:W-:Y:S02]  /*53d0*/  IMAD.MOV.U32 R37, RZ, RZ, R71 ;  /* 0x000000ffff257224 */ /* 0x000fe400078e0047 */
[----:B------:R-:W1:Y:S01]  /*53e0*/  MUFU.EX2 R48, R48 ;  /* 0x0000003000307308 */ /* 0x000e620000000800 */
[C---:B---3--:R-:W-:Y:S01]  /*53f0*/  F2FP.F16.F32.PACK_AB R33, R0.reuse, R111 ;  /* 0x0000006f0021723e */ /* 0x048fe200000000ff */
[----:B------:R-:W-:Y:S01]  /*5400*/  FADD.FTZ R4, R0, R3 ;  /* 0x0000000300047221 */ /* 0x000fe20000010000 */
[----:B------:R-:W-:-:S03]  /*5410*/  IMAD.MOV.U32 R36, RZ, RZ, R71 ;  /* 0x000000ffff247224 */ /* 0x000fc600078e0047 */
[----:B0-----:R-:W-:Y:S01]  /*5420*/  FADD.FTZ R3, R115, R4 ;  /* 0x0000000473037221 */ /* 0x001fe20000010000 */
[----:B------:R-:W-:Y:S01]  /*5430*/  FADD.FTZ R4, R103, R44 ;  /* 0x0000002c67047221 */ /* 0x000fe20000010000 */
[----:B------:R-:W-:Y:S01]  /*5440*/  IMAD.MOV.U32 R44, RZ, RZ, R71 ;  /* 0x000000ffff2c7224 */ /* 0x000fe200078e0047 */
[C---:B-1----:R-:W-:Y:S01]  /*5450*/  F2FP.F16.F32.PACK_AB R35, R48.reuse, R115 ;  /* 0x000000733023723e */ /* 0x042fe200000000ff */
[----:B------:R-:W-:Y:S01]  /*5460*/  FADD.FTZ R3, R48, R3 ;  /* 0x0000000330037221 */ /* 0x000fe20000010000 */
[----:B------:R-:W-:-:S03]  /*5470*/  IMAD.MOV.U32 R48, RZ, RZ, R71 ;  /* 0x000000ffff307224 */ /* 0x000fc600078e0047 */
[----:B------:R0:W-:Y:S01]  /*5480*/  STSM.16.M88.4 [R2+0x30300], R32 ;  /* 0x0303002002007844 */ /* 0x0001e20000000200 */
[----:B------:R1:W-:Y:S06]  /*5490*/  MEMBAR.ALL.CTA ;  /* 0x0000000000007992 */ /* 0x0003ec0000008000 */
[----:B-1----:R-:W1:Y:S01]  /*54a0*/  FENCE.VIEW.ASYNC.S ;  /* 0x00000000000073c6 */ /* 0x002e620000000000 */
[----:B0-----:R-:W-:Y:S01]  /*54b0*/  MOV R35, R71 ;  /* 0x0000004700237202 */ /* 0x001fe20000000f00 */
[--C-:B------:R-:W-:Y:S02]  /*54c0*/  IMAD.MOV.U32 R34, RZ, RZ, R71.reuse ;  /* 0x000000ffff227224 */ /* 0x100fe400078e0047 */
[----:B------:R-:W-:-:S02]  /*54d0*/  IMAD.MOV.U32 R33, RZ, RZ, R71 ;  /* 0x000000ffff217224 */ /* 0x000fc400078e0047 */
[----:B------:R-:W-:Y:S01]  /*54e0*/  IMAD.MOV.U32 R32, RZ, RZ, R71 ;  /* 0x000000ffff207224 */ /* 0x000fe200078e0047 */
[----:B-1----:R-:W-:Y:S01]  /*54f0*/  NOP ;  /* 0x0000000000007918 */ /* 0x002fe20000000000 */
[----:B------:R-:W-:Y:S05]  /*5500*/  @!P2 BRA `(.L_x_8388) ;  /* 0x00000040007ca947 */ /* 0x000fea0003800000 */
[----:B------:R-:W-:Y:S01]  /*5510*/  VIADD R0, R22, 0xfffffffe ;  /* 0xfffffffe16007836 */ /* 0x000fe20000000000 */
[----:B------:R-:W-:Y:S01]  /*5520*/  MOV R5, R75 ;  /* 0x0000004b00057202 */ /* 0x000fe20000000f00 */
[----:B------:R-:W-:Y:S01]  /*5530*/  IMAD.MOV.U32 R6, RZ, RZ, R72 ;  /* 0x000000ffff067224 */ /* 0x000fe200078e0048 */
[----:B------:R-:W-:Y:S01]  /*5540*/  CS2R R70, SRZ ;  /* 0x0000000000467805 */ /* 0x000fe2000001ff00 */
[----:B------:R-:W-:Y:S01]  /*5550*/  IMAD.MOV.U32 R7, RZ, RZ, R16 ;  /* 0x000000ffff077224 */ /* 0x000fe200078e0010 */
        /* <DEDUP_REMOVED lines=25> */
.L_x_8397:
[----:B------:R-:W-:Y:S01]  /*56f0*/  UIADD3 UR39, UR58, 0x1, URZ ;  /* 0x000000013a277890 */ /* 0x000fe2000fffe03f */
[----:B------:R-:W-:-:S03]  /*5700*/  ISETP.NE.AND P3, PT, RZ, UR38, PT ;  /* 0x00000026ff007c0c */ /* 0x000fc6000bf65270 */
[----:B------:R-:W-:-:S04]  /*5710*/  UISETP.NE.AND UP0, UPT, UR39, 0x2, UPT ;  /* 0x000000022700788c */ /* 0x000fc8000bf05270 */
[----:B------:R-:W-:Y:S02]  /*5720*/  USEL UR6, URZ, 0x1, UP0 ;  /* 0x000000013f067887 */ /* 0x000fe40008000000 */
[----:B------:R-:W-:-:S04]  /*5730*/  USEL UR39, UR39, URZ, UP0 ;  /* 0x0000003f27277287 */ /* 0x000fc80008000000 */
[----:B------:R-:W-:Y:S01]  /*5740*/  LOP3.LUT R16, R7, UR6, RZ, 0x3c, !PT ;  /* 0x0000000607107c12 */ /* 0x000fe2000f8e3cff */
[----:B----4-:R-:W-:Y:S07]  /*5750*/  @P3 BRA `(.L_x_8389) ;  /* 0x0000000000283947 */ /* 0x010fee0003800000 */
[----:B------:R-:W-:Y:S05]  /*5760*/  @!P0 BRA `(.L_x_8390) ;  /* 0x0000000000048947 */ /* 0x000fea0003800000 */
[----:B------:R-:W-:Y:S01]  /*5770*/  BPT.TRAP 0x1 ;  /* 0x000000040000795c */ /* 0x000fe20000300000 */
.L_x_8390:
[----:B------:R-:W-:Y:S01]  /*5780*/  ULEA UR6, UR39, UR36, 0x3 ;  /* 0x0000002427067291 */ /* 0x000fe2000f8e183f */
[----:B------:R-:W-:-:S08]  /*5790*/  SHF.L.U32 R8, R16, 0x1f, RZ ;  /* 0x0000001f10087819 */ /* 0x000fd000000006ff */
[----:B------:R0:W1:Y:S01]  /*57a0*/  SYNCS.PHASECHK.TRANS64.TRYWAIT P2, [UR6+0x31c30], R8 ;  /* 0x031c3008ff0075a7 */ /* 0x0000620008040146 */
[----:B------:R-:W-:Y:S05]  /*57b0*/  @!P0 BRA `(.L_x_8391) ;  /* 0x0000000000048947 */ /* 0x000fea0003800000 */
[----:B------:R-:W-:Y:S01]  /*57c0*/  BPT.TRAP 0x1 ;  /* 0x000000040000795c */ /* 0x000fe20000300000 */
.L_x_8391:
[----:B-1----:R-:W-:Y:S05]  /*57d0*/  @P2 BRA `(.L_x_8389) ;  /* 0x0000000000082947 */ /* 0x002fea0003800000 */
[----:B------:R-:W1:Y:S02]  /*57e0*/  SYNCS.PHASECHK.TRANS64.TRYWAIT P2, [UR6+0x31c30], R8 ;  /* 0x031c3008ff0075a7 */ /* 0x000e640008040146 */
[----:B-1----:R-:W-:Y:S05]  /*57f0*/  @!P2 BRA `(.L_x_8392) ;  /* 0x000000a400a4a947 */ /* 0x002fea0003800000 */
.L_x_8389:
[----:B-1----:R-:W1:Y:S01]  /*5800*/  S2R R9, SR_TID.X ;  /* 0x0000000000097919 */ /* 0x002e620000002100 */
[----:B------:R-:W-:Y:S01]  /*5810*/  UIMAD UR26, UR39, 0x6c0, UR56 ;  /* 0x000006c0271a78a4 */ /* 0x000fe2000f8e0238 */
[----:B------:R-:W-:Y:S01]  /*5820*/  UMOV UR27, 0x80000020 ;  /* 0x80000020001b7882 */ /* 0x000fe20000000000 */
[----:B------:R-:W-:Y:S02]  /*5830*/  UMOV UR28, UR24 ;  /* 0x00000018001c7c82 */ /* 0x000fe40008000000 */
[----:B------:R-:W-:Y:S01]  /*5840*/  UIADD3 UR30, UR26, 0x40, URZ ;  /* 0x000000401a1e7890 */ /* 0x000fe2000fffe03f */
        /* <DEDUP_REMOVED lines=20> */
[----:B-1----:R-:W-:Y:S01]  /*5990*/  SHF.R.U32.HI R9, RZ, 0x7, R9 ;  /* 0x00000007ff097819 */ /* 0x002fe20000011609 */
[----:B------:R-:W-:Y:S01]  /*59a0*/  UMOV UR53, UR25 ;  /* 0x0000001900357c82 */ /* 0x000fe20008000000 */
[----:B------:R-:W-:Y:S01]  /*59b0*/  UMOV UR55, 0x80000020 ;  /* 0x8000002000377882 */ /* 0x000fe20000000000 */
[----:B------:R-:W-:-:S02]  /*59c0*/  UIADD3 UR6, UR26, 0x200, URZ ;  /* 0x000002001a067890 */ /* 0x000fc4000fffe03f */
[----:B0-----:R-:W-:Y:S01]  /*59d0*/  VIADD R8, R9, 0x8 ;  /* 0x0000000809087836 */ /* 0x001fe20000000000 */
[----:B------:R-:W-:Y:S01]  /*59e0*/  UMOV UR7, 0x80000020 ;  /* 0x8000002000077882 */ /* 0x000fe20000000000 */
[----:B------:R-:W-:Y:S01]  /*59f0*/  UIADD3 UR10, UR26, 0x202, URZ ;  /* 0x000002021a0a7890 */ /* 0x000fe2000fffe03f */
[----:B------:R-:W-:Y:S02]  /*5a00*/  UMOV UR11, 0x80000020 ;  /* 0x80000020000b7882 */ /* 0x000fe40000000000 */
        /* <DEDUP_REMOVED lines=8> */
[----:B------:R-:W-:Y:S03]  /*5a90*/  HGMMA.64x16x16.F32 R136, gdesc[UR24], RZ, !UPT, gsb0 ;  /* 0x00200000188879f0 */ /* 0x000fe6000c0008ff */
        /* <DEDUP_REMOVED lines=317> */
.L_x_8394:
[----:B------:R-:W-:Y:S01]  /*6e70*/  ULEA UR6, UR58, UR36, 0x3 ;  /* 0x000000243a067291 */ /* 0x000fe2000f8e183f */
[----:B------:R-:W-:-:S08]  /*6e80*/  SHF.L.U32 R7, R7, 0x1f, RZ ;  /* 0x0000001f07077819 */ /* 0x000fd000000006ff */
[----:B------:R0:W1:Y:S01]  /*6e90*/  SYNCS.PHASECHK.TRANS64.TRYWAIT P2, [UR6+0x31c50], R7 ;  /* 0x031c5007ff0075a7 */ /* 0x0000620008040146 */
[----:B------:R-:W-:Y:S05]  /*6ea0*/  @!P0 BRA `(.L_x_8395) ;  /* 0x0000000000048947 */ /* 0x000fea0003800000 */
[----:B------:R-:W-:Y:S01]  /*6eb0*/  BPT.TRAP 0x1 ;  /* 0x000000040000795c */ /* 0x000fe20000300000 */
.L_x_8395:
[----:B-1----:R-:W-:Y:S05]  /*6ec0*/  @P2 BRA `(.L_x_8393) ;  /* 0x0000000000082947 */ /* 0x002fea0003800000 */
[----:B------:R-:W1:Y:S02]  /*6ed0*/  SYNCS.PHASECHK.TRANS64.TRYWAIT P2, [UR6+0x31c50], R7 ;  /* 0x031c5007ff0075a7 */ /* 0x000e640008040146 */
[----:B-1----:R-:W-:Y:S05]  /*6ee0*/  @!P2 BRA `(.L_x_8396) ;  /* 0x000000900000a947 */ /* 0x002fea0003800000 */
.L_x_8393:
[----:B------:R-:W-:Y:S01]  /*6ef0*/  UIADD3 UR6, UR36, 0x200, URZ ;  /* 0x0000020024067890 */ /* 0x000fe2000fffe03f */
[----:B------:R-:W-:Y:S01]  /*6f00*/  WARPGROUP.ARRIVE ;  /* 0x00000000000079c5 */ /* 0x000fe20000000000 */
[----:B------:R-:W-:Y:S01]  /*6f10*/  ULOP3.LUT UR7, UR37, 0x10000, URZ, 0xfc, !UPT ;  /* 0x0001000025077892 */ /* 0x000fe2000f8efc3f */
[----:B01----:R-:W-:Y:S01]  /*6f20*/  FMUL.FTZ R7, R136, UR57 ;  /* 0x0000003988077c20 */ /* 0x003fe20008410000 */
[----:B------:R-:W-:Y:S01]  /*6f30*/  USHF.R.U32.HI UR6, URZ, 0x4, UR6 ;  /* 0x000000043f067899 */ /* 0x000fe20008011606 */
[----:B------:R-:W-:Y:S01]  /*6f40*/  FMUL.FTZ R8, R137, UR57 ;  /* 0x0000003989087c20 */ /* 0x000fe20008410000 */
[----:B------:R-:W-:Y:S01]  /*6f50*/  UMOV UR29, 0xc0000010 ;  /* 0xc0000010001d7882 */ /* 0x000fe20000000000 */
[----:B------:R-:W-:Y:S01]  /*6f60*/  UMOV UR31, 0x80000020 ;  /* 0x80000020001f7882 */ /* 0x000fe20000000000 */
[----:B------:R-:W-:Y:S01]  /*6f70*/  ULOP3.LUT UR6, UR6, 0x3fff, URZ, 0xc0, !UPT ;  /* 0x00003fff06067892 */ /* 0x000fe2000f8ec03f */
[----:B------:R-:W0:Y:S01]  /*6f80*/  MUFU.TANH R7, R7 ;  /* 0x0000000700077308 */ /* 0x000e220000002400 */
[----:B------:R-:W-:Y:S01]  /*6f90*/  UMOV UR28, UR7 ;  /* 0x00000007001c7c82 */ /* 0x000fe20008000000 */
        /* <DEDUP_REMOVED lines=14> */
[----:B------:R-:W-:Y:S01]  /*7080*/  HGMMA.64x96x16.F32 R24, gdesc[UR28].tnspB, R24, gsb0 ;  /* 0x416000001c1879f0 */ /* 0x000fe20008000818 */
[----:B------:R-:W-:Y:S01]  /*7090*/  UIADD3 UR28, UR7, 0x180, URZ ;  /* 0x00000180071c7890 */ /* 0x000fe2000fffe03f */
[----:B------:R-:W2:Y:S01]  /*70a0*/  MUFU.TANH R11, R11 ;  /* 0x0000000b000b7308 */ /* 0x000ea20000002400 */
[----:B------:R-:W-:Y:S01]  /*70b0*/  UIADD3 UR30, UR6, 0x40, URZ ;  /* 0x00000040061e7890 */ /* 0x000fe2000fffe03f */
[----:B0-----:R-:W-:Y:S01]  /*70c0*/  FMNMX.FTZ R131, R7, R5, !PT ;  /* 0x0000000507837209 */ /* 0x001fe20007810000 */
[----:B------:R-:W-:Y:S01]  /*70d0*/  UMOV UR29, 0xc0000010 ;  /* 0xc0000010001d7882 */ /* 0x000fe20000000000 */
[----:B------:R-:W-:Y:S01]  /*70e0*/  UMOV UR31, 0x80000020 ;  /* 0x80000020001f7882 */ /* 0x000fe20000000000 */
        /* <DEDUP_REMOVED lines=78> */
[----:B------:R-:W1:Y:S05]  /*75d0*/  S2R R140, SR_TID.X ;  /* 0x00000000008c7919 */ /* 0x000e6a0000002100 */
[----:B------:R-:W3:Y:S01]  /*75e0*/  MUFU.TANH R113, R113 ;  /* 0x0000007100717308 */ /* 0x000ee20000002400 */
[----:B--2---:R-:W-:-:S07]  /*75f0*/  FMNMX.FTZ R131, R125, R132, !PT ;  /* 0x000000847d837209 */ /* 0x004fce0007810000 */
[----:B------:R-:W2:Y:S01]  /*7600*/  MUFU.TANH R116, R116 ;  /* 0x0000007400747308 */ /* 0x000ea20000002400 */
[----:B0-----:R-:W-:Y:S01]  /*7610*/  FMNMX.FTZ R132, R112, R131, !PT ;  /* 0x0000008370847209 */ /* 0x001fe20007810000 */
[----:B------:R-:W-:Y:S02]  /*7620*/  WARPGROUP.DEPBAR.LE gsb0, 0x0 ;  /* 0x00008000000079c5 */ /* 0x000fe40000010000 */
[----:B------:R-:W-:-:S04]  /*7630*/  WARPGROUP.ARRIVE ;  /* 0x00000000000079c5 */ /* 0x000fc80000000000 */
[----:B------:R-:W0:Y:S01]  /*7640*/  MUFU.TANH R117, R117 ;  /* 0x0000007500757308 */ /* 0x000e220000002400 */
[----:B---3--:R-:W-:Y:S01]  /*7650*/  FMNMX.FTZ R131, R113, R132, !PT ;  /* 0x0000008471837209 */ /* 0x008fe20007810000 */
[----:B------:R-:W-:Y:S01]  /*7660*/  HGMMA.64x96x16.F32 R24, gdesc[UR28].tnspB, R24, gsb0 ;  /* 0x416000001c1879f0 */ /* 0x000fe20008000818 */
[----:B------:R-:W-:Y:S02]  /*7670*/  UIADD3 UR28, UR7, 0x300, URZ ;  /* 0x00000300071c7890 */ /* 0x000fe4000fffe03f */
[----:B------:R-:W-:-:S03]  /*7680*/  UIADD3 UR30, UR6, 0x80, URZ ;  /* 0x00000080061e7890 */ /* 0x000fc6000fffe03f */
[----:B------:R-:W3:Y:S01]  /*7690*/  MUFU.TANH R104, R104 ;  /* 0x0000006800687308 */ /* 0x000ee20000002400 */
[----:B------:R-:W-:Y:S01]  /*76a0*/  UMOV UR29, 0xc0000010 ;  /* 0xc0000010001d7882 */ /* 0x000fe20000000000 */
[----:B------:R-:W-:Y:S01]  /*76b0*/  UMOV UR31, 0x80000020 ;  /* 0x80000020001f7882 */ /* 0x000fe20000000000 */
[----:B--2---:R-:W-:Y:S02]  /*76c0*/  FMNMX.FTZ R132, R116, R131, !PT ;  /* 0x0000008374847209 */ /* 0x004fe40007810000 */
[----:B-1----:R-:W-:Y:S02]  /*76d0*/  SHF.R.U32.HI R139, RZ, 0x7, R140 ;  /* 0x00000007ff8b7819 */ /* 0x002fe4000001168c */
[----:B------:R-:W-:Y:S01]  /*76e0*/  ISETP.GE.U32.AND P2, PT, R140, 0x180, PT ;  /* 0x000001808c00780c */ /* 0x000fe20003f46070 */
[----:B------:R-:W1:Y:S01]  /*76f0*/  MUFU.TANH R105, R105 ;  /* 0x0000006900697308 */ /* 0x000e620000002400 */
[----:B0-----:R-:W-:-:S07]  /*7700*/  FMNMX.FTZ R131, R117, R132, !PT ;  /* 0x0000008475837209 */ /* 0x001fce0007810000 */
[----:B------:R-:W0:Y:S01]  /*7710*/  MUFU.TANH R108, R108 ;  /* 0x0000006c006c7308 */ /* 0x000e220000002400 */
[----:B---3--:R-:W-:-:S07]  /*7720*/  FMNMX.FTZ R132, R104, R131, !PT ;  /* 0x0000008368847209 */ /* 0x008fce0007810000 */
        /* <DEDUP_REMOVED lines=19> */
[----:B-1----:R-:W-:Y:S01]  /*7860*/  FMNMX.FTZ R132, R92, R131, !PT ;  /* 0x000000835c847209 */ /* 0x002fe20007810000 */
[----:B------:R-:W-:Y:S02]  /*7870*/  WARPGROUP.DEPBAR.LE gsb0, 0x0 ;  /* 0x00008000000079c5 */ /* 0x000fe40000010000 */
[----:B------:R-:W-:-:S04]  /*7880*/  WARPGROUP.ARRIVE ;  /* 0x00000000000079c5 */ /* 0x000fc80000000000 */
[----:B------:R-:W1:Y:S01]  /*7890*/  MUFU.TANH R81, R81 ;  /* 0x0000005100517308 */ /* 0x000e620000002400 */
[----:B0-----:R-:W-:Y:S01]  /*78a0*/  FMNMX.FTZ R131, R93, R132, !PT ;  /* 0x000000845d837209 */ /* 0x001fe20007810000 */
[----:B------:R-:W-:Y:S01]  /*78b0*/  HGMMA.64x96x16.F32 R24, gdesc[UR28].tnspB, R24, gsb0 ;  /* 0x416000001c1879f0 */ /* 0x000fe20008000818 */
[----:B------:R-:W-:Y:S02]  /*78c0*/  UIADD3 UR28, UR7, 0x480, URZ ;  /* 0x00000480071c7890 */ /* 0x000fe4000fffe03f */
[----:B------:R-:W-:Y:S01]  /*78d0*/  UIADD3 UR30, UR6, 0xc0, URZ ;  /* 0x000000c0061e7890 */ /* 0x000fe2000fffe03f */
[----:B------:R-:W-:Y:S01]  /*78e0*/  UMOV UR29, 0xc0000010 ;  /* 0xc0000010001d7882 */ /* 0x000fe20000000000 */
[----:B------:R-:W-:Y:S01]  /*78f0*/  UMOV UR31, 0x80000020 ;  /* 0x80000020001f7882 */ /* 0x000fe20000000000 */
        /* <DEDUP_REMOVED lines=15> */
[----:B-1----:R-:W-:-:S05]  /*79f0*/  FMNMX.FTZ R132, R77, R132, !PT ;  /* 0x000000844d847209 */ /* 0x002fca0007810000 */
[----:B------:R-:W1:Y:S02]  /*7a00*/  SHFL.BFLY PT, R131, R132, 0x2, 0x1f ;  /* 0x0c401f0084837f89 */ /* 0x000e6400000e0000 */
[----:B------:R-:W3:Y:S01]  /*7a10*/  MUFU.TANH R13, R13 ;  /* 0x0000000d000d7308 */ /* 0x000ee20000002400 */
[----:B0-----:R-:W-:-:S07]  /*7a20*/  FMNMX.FTZ R135, R9, R6, !PT ;  /* 0x0000000609877209 */ /* 0x001fce0007810000 */
[----:B------:R-:W0:Y:S08]  /*7a30*/  MUFU.TANH R14, R14 ;  /* 0x0000000e000e7308 */ /* 0x000e300000002400 */
[----:B------:R-:W4:Y:S01]  /*7a40*/  MUFU.TANH R21, R21 ;  /* 0x0000001500157308 */ /* 0x000f220000002400 */
[----:B-1----:R-:W-:Y:S01]  /*7a50*/  FMNMX.FTZ R133, R132, R131, !PT ;  /* 0x0000008384857209 */ /* 0x002fe20007810000 */
[----:B------:R-:W-:Y:S01]  /*7a60*/  FMUL.FTZ R131, R74, UR57 ;  /* 0x000000394a837c20 */ /* 0x000fe20008410000 */
[----:B------:R-:W-:Y:S01]  /*7a70*/  FMUL.FTZ R132, R75, UR57 ;  /* 0x000000394b847c20 */ /* 0x000fe20008410000 */
[----:B------:R-:W1:Y:S04]  /*7a80*/  LDC R74, c[0x0][0x988] ;  /* 0x00026200ff4a7b82 */ /* 0x000e680000000800 */
[----:B------:R-:W5:Y:S01]  /*7a90*/  MUFU.TANH R22, R22 ;  /* 0x0000001600167308 */ /* 0x000f620000002400 */
[----:B------:R-:W2:Y:S01]  /*7aa0*/  SHFL.BFLY PT, R134, R133, 0x1, 0x1f ;  /* 0x0c201f0085867f89 */ /* 0x000ea200000e0000 */
        /* <DEDUP_REMOVED lines=9> */
[----:B--2---:R-:W-:-:S05]  /*7b40*/  FMNMX.FTZ R75, R133, R134, !PT ;  /* 0x00000086854b7209 */ /* 0x004fca0007810000 */
[----:B------:R-:W2:Y:S01]  /*7b50*/  MUFU.TANH R122, R122 ;  /* 0x0000007a007a7308 */ /* 0x000ea20000002400 */
[C---:B-1----:R-:W-:Y:S01]  /*7b60*/  FMUL.FTZ R133, R75.reuse, R74 ;  /* 0x0000004a4b857220 */ /* 0x042fe20000410000 */
[----:B------:R-:W-:-:S03]  /*7b70*/  FADD.FTZ R5, -R75, R5 ;  /* 0x000000054b057221 */ /* 0x000fc60000010100 */
[-CC-:B------:R-:W-:Y:S01]  /*7b80*/  FFMA.FTZ R134, R12, R74.reuse, -R133.reuse ;  /* 0x0000004a0c867223 */ /* 0x180fe20000010885 */
[-CC-:B------:R-:W-:Y:S01]  /*7b90*/  FFMA.FTZ R12, R15, R74.reuse, -R133.reuse ;  /* 0x0000004a0f0c7223 */ /* 0x180fe20000010885 */
[-CC-:B------:R-:W-:Y:S01]  /*7ba0*/  FFMA.FTZ R15, R20, R74.reuse, -R133.reuse ;  /* 0x0000004a140f7223 */ /* 0x180fe20000010885 */
[-CC-:B------:R-:W-:Y:S01]  /*7bb0*/  FFMA.FTZ R20, R23, R74.reuse, -R133.reuse ;  /* 0x0000004a17147223 */ /* 0x180fe20000010885 */
[-CC-:B------:R-:W-:Y:S01]  /*7bc0*/  FFMA.FTZ R23, R128, R74.reuse, -R133.reuse ;  /* 0x0000004a80177223 */ /* 0x180fe20000010885 */
[----:B------:R-:W-:Y:S01]  /*7bd0*/  FMNMX.FTZ R128, R10, R135, !PT ;  /* 0x000000870a807209 */ /* 0x000fe20007810000 */
[----:B------:R-:W1:Y:S01]  /*7be0*/  MUFU.TANH R123, R123 ;  /* 0x0000007b007b7308 */ /* 0x000e620000002400 */
[-CC-:B------:R-:W-:Y:S01]  /*7bf0*/  FFMA.FTZ R7, R7, R74.reuse, -R133.reuse ;  /* 0x0000004a07077223 */ /* 0x180fe20000010885 */
[--C-:B------:R-:W-:Y:S01]  /*7c00*/  FFMA.FTZ R8, R8, R74, -R133.reuse ;  /* 0x0000004a08087223 */ /* 0x100fe20000010885 */
[----:B---3--:R-:W-:Y:S01]  /*7c10*/  FMNMX.FTZ R135, R13, R128, !PT ;  /* 0x000000800d877209 */ /* 0x008fe20007810000 */
[-CC-:B------:R-:W-:Y:S01]  /*7c20*/  FFMA.FTZ R11, R11, R74.reuse, -R133.reuse ;  /* 0x0000004a0b0b7223 */ /* 0x180fe20000010885 */
[-CC-:B------:R-:W-:Y:S01]  /*7c30*/  FFMA.FTZ R120, R120, R74.reuse, -R133.reuse ;  /* 0x0000004a78787223 */ /* 0x180fe20000010885 */
[-CC-:B------:R-:W-:Y:S01]  /*7c40*/  FFMA.FTZ R121, R121, R74.reuse, -R133.reuse ;  /* 0x0000004a79797223 */ /* 0x180fe20000010885 */
[----:B0-----:R-:W-:Y:S01]  /*7c50*/  FMNMX.FTZ R128, R14, R135, !PT ;  /* 0x000000870e807209 */ /* 0x001fe20007810000 */
[----:B------:R-:W0:Y:S01]  /*7c60*/  MUFU.TANH R126, R126 ;  /* 0x0000007e007e7308 */ /* 0x000e220000002400 */
[-CC-:B------:R-:W-:Y:S01]  /*7c70*/  FFMA.FTZ R124, R124, R74.reuse, -R133.reuse ;  /* 0x0000004a7c7c7223 */ /* 0x180fe20000010885 */
[--C-:B------:R-:W-:Y:S01]  /*7c80*/  FFMA.FTZ R125, R125, R74, -R133.reuse ;  /* 0x0000004a7d7d7223 */ /* 0x100fe20000010885 */
[----:B----4-:R-:W-:Y:S01]  /*7c90*/  FMNMX.FTZ R135, R21, R128, !PT ;  /* 0x0000008015877209 */ /* 0x010fe20007810000 */
[-CC-:B------:R-:W-:Y:S01]  /*7ca0*/  FFMA.FTZ R112, R112, R74.reuse, -R133.reuse ;  /* 0x0000004a70707223 */ /* 0x180fe20000010885 */
[-CC-:B------:R-:W-:Y:S01]  /*7cb0*/  FFMA.FTZ R113, R113, R74.reuse, -R133.reuse ;  /* 0x0000004a71717223 */ /* 0x180fe20000010885 */
[-CC-:B------:R-:W-:Y:S01]  /*7cc0*/  FFMA.FTZ R116, R116, R74.reuse, -R133.reuse ;  /* 0x0000004a74747223 */ /* 0x180fe20000010885 */
[----:B-----5:R-:W-:Y:S01]  /*7cd0*/  FMNMX.FTZ R128, R22, R135, !PT ;  /* 0x0000008716807209 */ /* 0x020fe20007810000 */
[----:B------:R-:W3:Y:S01]  /*7ce0*/  MUFU.TANH R127, R127 ;  /* 0x0000007f007f7308 */ /* 0x000ee20000002400 */
[-CC-:B------:R-:W-:Y:S01]  /*7cf0*/  FFMA.FTZ R117, R117, R74.reuse, -R133.reuse ;  /* 0x0000004a75757223 */ /* 0x180fe20000010885 */
[--C-:B------:R-:W-:Y:S01]  /*7d00*/  FFMA.FTZ R104, R104, R74, -R133.reuse ;  /* 0x0000004a68687223 */ /* 0x100fe20000010885 */
[----:B------:R-:W-:Y:S01]  /*7d10*/  FMNMX.FTZ R135, R129, R128, !PT ;  /* 0x0000008081877209 */ /* 0x000fe20007810000 */
[-CC-:B------:R-:W-:Y:S01]  /*7d20*/  FFMA.FTZ R105, R105, R74.reuse, -R133.reuse ;  /* 0x0000004a69697223 */ /* 0x180fe20000010885 */
[-CC-:B------:R-:W-:Y:S01]  /*7d30*/  FFMA.FTZ R108, R108, R74.reuse, -R133.reuse ;  /* 0x0000004a6c6c7223 */ /* 0x180fe20000010885 */
[-CC-:B------:R-:W-:Y:S01]  /*7d40*/  FFMA.FTZ R109, R109, R74.reuse, -R133.reuse ;  /* 0x0000004a6d6d7223 */ /* 0x180fe20000010885 */
[----:B------:R-:W-:Y:S01]  /*7d50*/  FMNMX.FTZ R135, R130, R135, !PT ;  /* 0x0000008782877209 */ /* 0x000fe20007810000 */
[----:B------:R-:W4:Y:S01]  /*7d60*/  MUFU.TANH R114, R114 ;  /* 0x0000007200727308 */ /* 0x000f220000002400 */
[-CC-:B------:R-:W-:Y:S01]  /*7d70*/  FFMA.FTZ R96, R96, R74.reuse, -R133.reuse ;  /* 0x0000004a60607223 */ /* 0x180fe20000010885 */
[-CC-:B------:R-:W-:Y:S01]  /*7d80*/  FFMA.FTZ R97, R97, R74.reuse, -R133.reuse ;  /* 0x0000004a61617223 */ /* 0x180fe20000010885 */
[----:B--2---:R-:W-:Y:S01]  /*7d90*/  FMNMX.FTZ R128, R122, R135, !PT ;  /* 0x000000877a807209 */ /* 0x004fe20007810000 */
[-CC-:B------:R-:W-:Y:S01]  /*7da0*/  FFMA.FTZ R100, R100, R74.reuse, -R133.reuse ;  /* 0x0000004a64647223 */ /* 0x180fe20000010885 */
[-CC-:B------:R-:W-:Y:S01]  /*7db0*/  FFMA.FTZ R101, R101, R74.reuse, -R133.reuse ;  /* 0x0000004a65657223 */ /* 0x180fe20000010885 */
[--C-:B------:R-:W-:Y:S01]  /*7dc0*/  FFMA.FTZ R88, R88, R74, -R133.reuse ;  /* 0x0000004a58587223 */ /* 0x100fe20000010885 */
[----:B-1----:R-:W-:Y:S01]  /*7dd0*/  FMNMX.FTZ R135, R123, R128, !PT ;  /* 0x000000807b877209 */ /* 0x002fe20007810000 */
[----:B------:R-:W1:Y:S01]  /*7de0*/  MUFU.TANH R115, R115 ;  /* 0x0000007300737308 */ /* 0x000e620000002400 */
[-CC-:B------:R-:W-:Y:S01]  /*7df0*/  FFMA.FTZ R89, R89, R74.reuse, -R133.reuse ;  /* 0x0000004a59597223 */ /* 0x180fe20000010885 */
[-CC-:B------:R-:W-:Y:S01]  /*7e00*/  FFMA.FTZ R92, R92, R74.reuse, -R133.reuse ;  /* 0x0000004a5c5c7223 */ /* 0x180fe20000010885 */
[----:B0-----:R-:W-:Y:S01]  /*7e10*/  FMNMX.FTZ R128, R126, R135, !PT ;  /* 0x000000877e807209 */ /* 0x001fe20007810000 */
[-CC-:B------:R-:W-:Y:S01]  /*7e20*/  FFMA.FTZ R93, R93, R74.reuse, -R133.reuse ;  /* 0x0000004a5d5d7223 */ /* 0x180fe20000010885 */
[-CC-:B------:R-:W-:Y:S01]  /*7e30*/  FFMA.FTZ R80, R80, R74.reuse, -R133.reuse ;  /* 0x0000004a50507223 */ /* 0x180fe20000010885 */
[--C-:B------:R-:W-:Y:S01]  /*7e40*/  FFMA.FTZ R81, R81, R74, -R133.reuse ;  /* 0x0000004a51517223 */ /* 0x100fe20000010885 */
[----:B---3--:R-:W-:Y:S01]  /*7e50*/  FMNMX.FTZ R135, R127, R128, !PT ;  /* 0x000000807f877209 */ /* 0x008fe20007810000 */
[----:B------:R-:W0:Y:S01]  /*7e60*/  MUFU.TANH R118, R118 ;  /* 0x0000007600767308 */ /* 0x000e220000002400 */
[-CC-:B------:R-:W-:Y:S01]  /*7e70*/  FFMA.FTZ R84, R84, R74.reuse, -R133.reuse ;  /* 0x0000004a54547223 */ /* 0x180fe20000010885 */
[-CC-:B------:R-:W-:Y:S01]  /*7e80*/  FFMA.FTZ R85, R85, R74.reuse, -R133.reuse ;  /* 0x0000004a55557223 */ /* 0x180fe20000010885 */
[----:B----4-:R-:W-:Y:S01]  /*7e90*/  FMNMX.FTZ R128, R114, R135, !PT ;  /* 0x0000008772807209 */ /* 0x010fe20007810000 */
[-CC-:B------:R-:W-:Y:S01]  /*7ea0*/  FFMA.FTZ R73, R73, R74.reuse, -R133.reuse ;  /* 0x0000004a49497223 */ /* 0x180fe20000010885 */
[-CC-:B------:R-:W-:Y:S01]  /*7eb0*/  FFMA.FTZ R76, R76, R74.reuse, -R133.reuse ;  /* 0x0000004a4c4c7223 */ /* 0x180fe20000010885 */
[-C--:B------:R-:W-:Y:S01]  /*7ec0*/  FFMA.FTZ R137, R77, R74.reuse, -R133 ;  /* 0x0000004a4d897223 */ /* 0x080fe20000010885 */
[----:B------:R-:W-:Y:S01]  /*7ed0*/  FMUL.FTZ R5, R5, R74 ;  /* 0x0000004a05057220 */ /* 0x000fe20000410000 */
        /* <DEDUP_REMOVED lines=18> */
[----:B--2---:R-:W-:-:S04]  /*8000*/  FMNMX.FTZ R128, R110, R135, !PT ;  /* 0x000000876e807209 */ /* 0x004fc80007810000 */
[----:B-1----:R-:W-:-:S03]  /*8010*/  FMNMX.FTZ R135, R111, R128, !PT ;  /* 0x000000806f877209 */ /* 0x002fc60007810000 */
[----:B------:R-:W1:Y:S08]  /*8020*/  MUFU.TANH R99, R99 ;  /* 0x0000006300637308 */ /* 0x000e700000002400 */
        /* <DEDUP_REMOVED lines=22> */
[----:B------:R-:W0:Y:S01]  /*8190*/  MUFU.TANH R131, R131 ;  /* 0x0000008300837308 */ /* 0x000e220000002400 */
[----:B-1----:R-:W-:Y:S01]  /*81a0*/  FMNMX.FTZ R128, R86, R135, !PT ;  /* 0x0000008756807209 */ /* 0x002fe20007810000 */
[----:B------:R-:W-:Y:S01]  /*81b0*/  HGMMA.64x96x16.F32 R24, gdesc[UR28].tnspB, R24, gsb0 ;  /* 0x416000001c1879f0 */ /* 0x000fe20008000818 */
[----:B------:R-:W-:Y:S02]  /*81c0*/  UIADD3 UR28, UR7, 0x900, URZ ;  /* 0x00000900071c7890 */ /* 0x000fe4000fffe03f */
[----:B--2---:R-:W-:Y:S01]  /*81d0*/  FMNMX.FTZ R128, R87, R128, !PT ;  /* 0x0000008057807209 */ /* 0x004fe20007810000 */
[----:B------:R-:W-:Y:S02]  /*81e0*/  UIADD3 UR30, UR6, 0x180, URZ ;  /* 0x00000180061e7890 */ /* 0x000fe4000fffe03f */
[----:B------:R-:W1:Y:S01]  /*81f0*/  MUFU.TANH R132, R132 ;  /* 0x0000008400847308 */ /* 0x000e620000002400 */
[----:B------:R-:W-:Y:S01]  /*8200*/  UMOV UR29, 0xc0000010 ;  /* 0xc0000010001d7882 */ /* 0x000fe20000000000 */
[----:B------:R-:W-:-:S06]  /*8210*/  UMOV UR31, 0x80000020 ;  /* 0x80000020001f7882 */ /* 0x000fcc0000000000 */
[----:B------:R-:W2:Y:S01]  /*8220*/  MUFU.TANH R78, R78 ;  /* 0x0000004e004e7308 */ /* 0x000ea20000002400 */
[----:B0-----:R-:W-:-:S07]  /*8230*/  FMNMX.FTZ R135, R131, R128, !PT ;  /* 0x0000008083877209 */ /* 0x001fce0007810000 */
[----:B------:R-:W0:Y:S01]  /*8240*/  MUFU.TANH R79, R79 ;  /* 0x0000004f004f7308 */ /* 0x000e220000002400 */
[----:B-1----:R-:W-:-:S07]  /*8250*/  FMNMX.FTZ R135, R132, R135, !PT ;  /* 0x0000008784877209 */ /* 0x002fce0007810000 */
[----:B------:R-:W-:Y:S01]  /*8260*/  MUFU.EX2 R5, R5 ;  /* 0x0000000500057308 */ /* 0x000fe20000000800 */
[----:B--2---:R-:W-:-:S07]  /*8270*/  FMNMX.FTZ R128, R78, R135, !PT ;  /* 0x000000874e807209 */ /* 0x004fce0007810000 */
[----:B------:R-:W1:Y:S01]  /*8280*/  MUFU.EX2 R7, R7 ;  /* 0x0000000700077308 */ /* 0x000e620000000800 */
[----:B0-----:R-:W-:-:S05]  /*8290*/  FMNMX.FTZ R128, R79, R128, !PT ;  /* 0x000000804f807209 */ /* 0x001fca0007810000 */
[----:B------:R-:W0:Y:S02]  /*82a0*/  SHFL.BFLY PT, R135, R128, 0x2, 0x1f ;  /* 0x0c401f0080877f89 */ /* 0x000e2400000e0000 */
[----:B------:R-:W2:Y:S08]  /*82b0*/  MUFU.EX2 R8, R8 ;  /* 0x0000000800087308 */ /* 0x000eb00000000800 */
        /* <DEDUP_REMOVED lines=9> */
[----:B0-----:R-:W-:-:S05]  /*8350*/  FMNMX.FTZ R72, R135, R136, !PT ;  /* 0x0000008887487209 */ /* 0x001fca0007810000 */
[CC--:B------:R-:W-:Y:S01]  /*8360*/  FMUL.FTZ R133, R72.reuse, R74.reuse ;  /* 0x0000004a48857220 */ /* 0x0c0fe20000410000 */
[----:B------:R-:W-:Y:S01]  /*8370*/  FADD.FTZ R77, -R72, R6 ;  /* 0x00000006484d7221 */ /* 0x000fe20000010100 */
[----:B------:R-:W-:Y:S02]  /*8380*/  WARPGROUP.DEPBAR.LE gsb0, 0x0 ;  /* 0x00008000000079c5 */ /* 0x000fe40000010000 */
[----:B------:R-:W-:Y:S01]  /*8390*/  WARPGROUP.ARRIVE ;  /* 0x00000000000079c5 */ /* 0x000fe20000000000 */
[-CC-:B------:R-:W-:Y:S01]  /*83a0*/  FFMA.FTZ R135, R10, R74.reuse, -R133.reuse ;  /* 0x0000004a0a877223 */ /* 0x180fe20000010885 */
[----:B------:R-:W-:Y:S02]  /*83b0*/  VIADD R10, R139, 0x9 ;  /* 0x000000098b0a7836 */ /* 0x000fe40000000000 */
[-CC-:B------:R-:W-:Y:S01]  /*83c0*/  FFMA.FTZ R136, R13, R74.reuse, -R133.reuse ;  /* 0x0000004a0d887223 */ /* 0x180fe20000010885 */
[-CC-:B------:R-:W-:Y:S01]  /*83d0*/  FFMA.FTZ R13, R21, R74.reuse, -R133.reuse ;  /* 0x0000004a150d7223 */ /* 0x180fe20000010885 */
[----:B------:R-:W-:Y:S01]  /*83e0*/  IMAD.U32 R21, RZ, RZ, UR39 ;  /* 0x00000027ff157e24 */ /* 0x000fe2000f8e00ff */
[----:B------:R-:W-:Y:S01]  /*83f0*/  HGMMA.64x96x16.F32 R24, gdesc[UR28].tnspB, R24, gsb0 ;  /* 0x416000001c1879f0 */ /* 0x000fe20008000818 */
[----:B------:R-:W-:Y:S01]  /*8400*/  UIADD3 UR28, UR7, 0xa80, URZ ;  /* 0x00000a80071c7890 */ /* 0x000fe2000fffe03f */
[----:B------:R-:W-:Y:S01]  /*8410*/  SEL R10, R10, 0x9, !P2 ;  /* 0x000000090a0a7807 */ /* 0x000fe20005000000 */
[----:B------:R-:W-:Y:S01]  /*8420*/  UIADD3 UR30, UR6, 0x1c0, URZ ;  /* 0x000001c0061e7890 */ /* 0x000fe2000fffe03f */
[-C--:B------:R-:W-:Y:S01]  /*8430*/  FMUL.FTZ R77, R77, R74.reuse ;  /* 0x0000004a4d4d7220 */ /* 0x080fe20000410000 */
[----:B------:R-:W-:Y:S01]  /*8440*/  UMOV UR29, 0xc0000010 ;  /* 0xc0000010001d7882 */ /* 0x000fe20000000000 */
[----:B------:R-:W-:Y:S01]  /*8450*/  UMOV UR31, 0x80000020 ;  /* 0x80000020001f7882 */ /* 0x000fe20000000000 */
[-CC-:B------:R-:W-:Y:S01]  /*8460*/  FFMA.FTZ R9, R9, R74.reuse, -R133.reuse ;  /* 0x0000004a09097223 */ /* 0x180fe20000010885 */
[----:B------:R-:W-:Y:S01]  /*8470*/  @!P1 LEA R21, R21, UR36, 0x3 ;  /* 0x0000002415159c11 */ /* 0x000fe2000f8e18ff */
[----:B------:R0:W-:Y:S01]  /*8480*/  MUFU.EX2 R6, R137 ;  /* 0x0000008900067308 */ /* 0x0001e20000000800 */
        /* <DEDUP_REMOVED lines=8> */
[-CC-:B0-----:R-:W-:Y:S01]  /*8510*/  FFMA.FTZ R137, R22, R74.reuse, -R133.reuse ;  /* 0x0000004a16897223 */ /* 0x181fe20000010885 */
[-CC-:B------:R-:W-:Y:S01]  /*8520*/  FFMA.FTZ R22, R114, R74.reuse, -R133.reuse ;  /* 0x0000004a72167223 */ /* 0x180fe20000010885 */
[-CC-:B------:R-:W-:Y:S01]  /*8530*/  FFMA.FTZ R114, R115, R74.reuse, -R133.reuse ;  /* 0x0000004a73727223 */ /* 0x180fe20000010885 */
[-C--:B------:R-:W-:Y:S01]  /*8540*/  FFMA.FTZ R115, R118, R74.reuse, -R133 ;  /* 0x0000004a76737223 */ /* 0x080fe20000010885 */
[----:B------:R-:W-:Y:S01]  /*8550*/  @!P1 PRMT R21, RZ, 0x654, R21 ;  /* 0x00000654ff159816 */ /* 0x000fe20000000015 */
[----:B------:R-:W-:Y:S01]  /*8560*/  FFMA.FTZ R118, R119, R74, -R133 ;  /* 0x0000004a77767223 */ /* 0x000fe20000010885 */
[----:B-1----:R-:W-:Y:S01]  /*8570*/  FFMA.FTZ R119, R5, R4, R7 ;  /* 0x0000000405777223 */ /* 0x002fe20000010007 */
        /* <DEDUP_REMOVED lines=10> */
[----:B------:R-:W-:Y:S01]  /*8620*/  FFMA.FTZ R132, R132, R74, -R133 ;  /* 0x0000004a84847223 */ /* 0x000fe20000010885 */
[C---:B------:R-:W-:Y:S01]  /*8630*/  ISETP.GT.AND P2, PT, R0.reuse, RZ, PT ;  /* 0x000000ff0000720c */ /* 0x040fe20003f44270 */
[----:B------:R-:W-:-:S04]  /*8640*/  VIADD R0, R0, 0xffffffff ;  /* 0xffffffff00007836 */ /* 0x000fc80000000000 */
[----:B------:R-:W3:Y:S08]  /*8650*/  MUFU.EX2 R136, R136 ;  /* 0x0000008800887308 */ /* 0x000ef00000000800 */
[----:B------:R-:W4:Y:S08]  /*8660*/  MUFU.EX2 R14, R14 ;  /* 0x0000000e000e7308 */ /* 0x000f300000000800 */
[----:B------:R-:W5:Y:S08]  /*8670*/  MUFU.EX2 R13, R13 ;  /* 0x0000000d000d7308 */ /* 0x000f700000000800 */
[----:B------:R-:W5:Y:S08]  /*8680*/  MUFU.EX2 R137, R137 ;  /* 0x0000008900897308 */ /* 0x000f700000000800 */
[----:B------:R-:W5:Y:S08]  /*8690*/  MUFU.EX2 R129, R129 ;  /* 0x0000008100817308 */ /* 0x000f700000000800 */
[----:B------:R-:W-:Y:S08]  /*86a0*/  MUFU.EX2 R130, R130 ;  /* 0x0000008200827308 */ /* 0x000ff00000000800 */
[----:B------:R-:W5:Y:S08]  /*86b0*/  MUFU.EX2 R120, R120 ;  /* 0x0000007800787308 */ /* 0x000f700000000800 */
[----:B------:R-:W-:Y:S01]  /*86c0*/  MUFU.EX2 R122, R122 ;  /* 0x0000007a007a7308 */ /* 0x000fe20000000800 */
[----:B------:R-:W-:-:S02]  /*86d0*/  WARPGROUP.DEPBAR.LE gsb0, 0x0 ;  /* 0x00008000000079c5 */ /* 0x000fc40000010000 */
[----:B------:R-:W-:-:S05]  /*86e0*/  WARPGROUP.ARRIVE ;  /* 0x00000000000079c5 */ /* 0x000fca0000000000 */
[----:B------:R-:W5:Y:S01]  /*86f0*/  MUFU.EX2 R121, R121 ;  /* 0x0000007900797308 */ /* 0x000f620000000800 */
[----:B------:R-:W-:Y:S01]  /*8700*/  HGMMA.64x96x16.F32 R24, gdesc[UR28].tnspB, R24, gsb0 ;  /* 0x416000001c1879f0 */ /* 0x000fe20008000818 */
[----:B------:R-:W-:Y:S02]  /*8710*/  UIADD3 UR28, UR7, 0xc00, URZ ;  /* 0x00000c00071c7890 */ /* 0x000fe4000fffe03f */
[----:B------:R-:W-:-:S04]  /*8720*/  UIADD3 UR30, UR6, 0x200, URZ ;  /* 0x00000200061e7890 */ /* 0x000fc8000fffe03f */
[----:B------:R-:W-:Y:S01]  /*8730*/  MUFU.EX2 R138, R138 ;  /* 0x0000008a008a7308 */ /* 0x000fe20000000800 */
[----:B------:R-:W-:Y:S01]  /*8740*/  UMOV UR29, 0xc0000010 ;  /* 0xc0000010001d7882 */ /* 0x000fe20000000000 */
[----:B------:R-:W-:-:S06]  /*8750*/  UMOV UR31, 0x80000020 ;  /* 0x80000020001f7882 */ /* 0x000fcc0000000000 */
[----:B------:R-:W5:Y:S08]  /*8760*/  MUFU.EX2 R124, R124 ;  /* 0x0000007c007c7308 */ /* 0x000f700000000800 */
[----:B------:R-:W-:Y:S08]  /*8770*/  MUFU.EX2 R123, R123 ;  /* 0x0000007b007b7308 */ /* 0x000ff00000000800 */
        /* <DEDUP_REMOVED lines=9> */
[----:B------:R-:W-:Y:S01]  /*8810*/  MUFU.EX2 R118, R118 ;  /* 0x0000007600767308 */ /* 0x000fe20000000800 */
[----:B------:R-:W-:-:S02]  /*8820*/  WARPGROUP.DEPBAR.LE gsb0, 0x0 ;  /* 0x00008000000079c5 */ /* 0x000fc40000010000 */
[----:B------:R-:W-:-:S05]  /*8830*/  WARPGROUP.ARRIVE ;  /* 0x00000000000079c5 */ /* 0x000fca0000000000 */
[----:B------:R-:W5:Y:S01]  /*8840*/  MUFU.EX2 R104, R104 ;  /* 0x0000006800687308 */ /* 0x000f620000000800 */
[----:B------:R-:W-:Y:S07]  /*8850*/  HGMMA.64x96x16.F32 R24, gdesc[UR28].tnspB, R24, gsb0 ;  /* 0x416000001c1879f0 */ /* 0x000fee0008000818 */
        /* <DEDUP_REMOVED lines=16> */
[----:B--2---:R-:W-:Y:S01]  /*8960*/  IMAD.U32 R10, RZ, RZ, UR58 ;  /* 0x0000003aff0a7e24 */ /* 0x004fe2000f8e00ff */
[----:B------:R-:W-:Y:S01]  /*8970*/  UMOV UR58, UR39 ;  /* 0x00000027003a7c82 */ /* 0x000fe20008000000 */
[-C--:B------:R-:W-:Y:S01]  /*8980*/  FMUL.FTZ R24, R24, R5.reuse ;  /* 0x0000000518187220 */ /* 0x080fe20000410000 */
[-C--:B------:R-:W-:Y:S01]  /*8990*/  FMUL.FTZ R25, R25, R5.reuse ;  /* 0x0000000519197220 */ /* 0x080fe20000410000 */
[-C--:B------:R-:W-:Y:S01]  /*89a0*/  FMUL.FTZ R28, R28, R5.reuse ;  /* 0x000000051c1c7220 */ /* 0x080fe20000410000 */
[----:B------:R-:W-:Y:S01]  /*89b0*/  @!P1 LEA R10, R10, UR36, 0x3 ;  /* 0x000000240a0a9c11 */ /* 0x000fe2000f8e18ff */
[-CC-:B0-----:R-:W-:Y:S01]  /*89c0*/  FFMA.FTZ R21, R106, R74.reuse, -R133.reuse ;  /* 0x0000004a6a157223 */ /* 0x181fe20000010885 */
[-CC-:B------:R-:W-:Y:S01]  /*89d0*/  FFMA.FTZ R106, R107, R74.reuse, -R133.reuse ;  /* 0x0000004a6b6a7223 */ /* 0x180fe20000010885 */
[-C--:B------:R-:W-:Y:S01]  /*89e0*/  FFMA.FTZ R107, R110, R74.reuse, -R133 ;  /* 0x0000004a6e6b7223 */ /* 0x080fe20000010885 */
[----:B------:R-:W-:Y:S01]  /*89f0*/  @!P1 IADD3 R10, R10, 0x31c60, RZ ;  /* 0x00031c600a0a9810 */ /* 0x000fe20007ffe0ff */
[----:B------:R-:W-:Y:S01]  /*8a00*/  MUFU.EX2 R81, R81 ;  /* 0x0000005100517308 */ /* 0x000fe20000000800 */
[-C--:B------:R-:W-:Y:S01]  /*8a10*/  FMUL.FTZ R29, R29, R5.reuse ;  /* 0x000000051d1d7220 */ /* 0x080fe20000410000 */
[-C--:B------:R-:W-:Y:S01]  /*8a20*/  FMUL.FTZ R32, R32, R5.reuse ;  /* 0x0000000520207220 */ /* 0x080fe20000410000 */
[----:B------:R-:W-:Y:S01]  /*8a30*/  @!P1 PRMT R10, RZ, 0x654, R10 ;  /* 0x00000654ff0a9816 */ /* 0x000fe2000000000a */
[-C--:B------:R-:W-:Y:S01]  /*8a40*/  FMUL.FTZ R33, R33, R5.reuse ;  /* 0x0000000521217220 */ /* 0x080fe20000410000 */
[-C--:B------:R-:W-:Y:S01]  /*8a50*/  FMUL.FTZ R36, R36, R5.reuse ;  /* 0x0000000524247220 */ /* 0x080fe20000410000 */
[-C--:B------:R-:W-:Y:S01]  /*8a60*/  FMUL.FTZ R37, R37, R5.reuse ;  /* 0x0000000525257220 */ /* 0x080fe20000410000 */
[----:B------:R0:W-:Y:S01]  /*8a70*/  @!P1 SYNCS.ARRIVE.TRANS64.RED.A1T0 RZ, [R10+URZ], RZ ;  /* 0x000000ff0aff99a7 */ /* 0x0001e2000810043f */
[----:B------:R-:W2:Y:S01]  /*8a80*/  MUFU.EX2 R21, R21 ;  /* 0x0000001500157308 */ /* 0x000ea20000000800 */
[-C--:B------:R-:W-:Y:S01]  /*8a90*/  FMUL.FTZ R40, R40, R5.reuse ;  /* 0x0000000528287220 */ /* 0x080fe20000410000 */
[-C--:B------:R-:W-:Y:S01]  /*8aa0*/  FMUL.FTZ R41, R41, R5.reuse ;  /* 0x0000000529297220 */ /* 0x080fe20000410000 */
[-C--:B------:R-:W-:Y:S01]  /*8ab0*/  FMUL.FTZ R44, R44, R5.reuse ;  /* 0x000000052c2c7220 */ /* 0x080fe20000410000 */
[-C--:B------:R-:W-:Y:S01]  /*8ac0*/  FMUL.FTZ R45, R45, R5.reuse ;  /* 0x000000052d2d7220 */ /* 0x080fe20000410000 */
[-C--:B------:R-:W-:Y:S01]  /*8ad0*/  FMUL.FTZ R48, R48, R5.reuse ;  /* 0x0000000530307220 */ /* 0x080fe20000410000 */
[----:B------:R-:W-:Y:S01]  /*8ae0*/  FMUL.FTZ R49, R49, R5 ;  /* 0x0000000531317220 */ /* 0x000fe20000410000 */
[C---:B0-----:R-:W-:Y:S01]  /*8af0*/  FADD.FTZ R10, R8.reuse, R119 ;  /* 0x00000077080a7221 */ /* 0x041fe20000010000 */
[----:B------:R-:W-:Y:S01]  /*8b00*/  F2FP.F16.F32.PACK_AB R8, R8, R7 ;  /* 0x000000070808723e */ /* 0x000fe200000000ff */
[-C--:B------:R-:W-:Y:S01]  /*8b10*/  FFMA.FTZ R7, R98, R74.reuse, -R133 ;  /* 0x0000004a62077223 */ /* 0x080fe20000010885 */
[----:B------:R-:W-:Y:S01]  /*8b20*/  FFMA.FTZ R98, R77, R3, R9 ;  /* 0x000000034d627223 */ /* 0x000fe20000010009 */
[----:B------:R-:W-:Y:S01]  /*8b30*/  FADD.FTZ R111, R11, R10 ;  /* 0x0000000a0b6f7221 */ /* 0x000fe20000010000 */
[C---:B------:R-:W-:Y:S01]  /*8b40*/  F2FP.F16.F32.PACK_AB R10, R134.reuse, R11 ;  /* 0x0000000b860a723e */ /* 0x040fe200000000ff */
[-C--:B------:R-:W-:Y:S01]  /*8b50*/  FFMA.FTZ R3, R99, R74.reuse, -R133 ;  /* 0x0000004a63037223 */ /* 0x080fe20000010885 */
[C---:B-1----:R-:W-:Y:S01]  /*8b60*/  FADD.FTZ R11, R135.reuse, R98 ;  /* 0x00000062870b7221 */ /* 0x042fe20000010000 */
[----:B------:R-:W-:Y:S01]  /*8b70*/  FADD.FTZ R111, R134, R111 ;  /* 0x0000006f866f7221 */ /* 0x000fe20000010000 */
[-CC-:B------:R-:W-:Y:S01]  /*8b80*/  FFMA.FTZ R99, R102, R74.reuse, -R133.reuse ;  /* 0x0000004a66637223 */ /* 0x180fe20000010885 */
[----:B------:R-:W-:Y:S01]  /*8b90*/  FFMA.FTZ R102, R90, R74, -R133 ;  /* 0x0000004a5a667223 */ /* 0x000fe20000010885 */
[----:B---3--:R-:W-:Y:S01]  /*8ba0*/  FADD.FTZ R11, R136, R11 ;  /* 0x0000000b880b7221 */ /* 0x008fe20000010000 */
[----:B------:R-:W-:Y:S01]  /*8bb0*/  FADD.FTZ R90, R12, R111 ;  /* 0x0000006f0c5a7221 */ /* 0x000fe20000010000 */
[----:B------:R-:W-:Y:S01]  /*8bc0*/  F2FP.F16.F32.PACK_AB R9, R135, R9 ;  /* 0x000000098709723e */ /* 0x000fe200000000ff */
[----:B------:R-:W0:Y:S01]  /*8bd0*/  MUFU.EX2 R106, R106 ;  /* 0x0000006a006a7308 */ /* 0x000e220000000800 */
[C---:B----4-:R-:W-:Y:S01]  /*8be0*/  FADD.FTZ R98, R14.reuse, R11 ;  /* 0x0000000b0e627221 */ /* 0x050fe20000010000 */
[----:B------:R-:W-:Y:S01]  /*8bf0*/  FADD.FTZ R111, R15, R90 ;  /* 0x0000005a0f6f7221 */ /* 0x000fe20000010000 */
[----:B------:R-:W-:Y:S01]  /*8c00*/  F2FP.F16.F32.PACK_AB R11, R14, R136 ;  /* 0x000000880e0b723e */ /* 0x000fe200000000ff */
[-C--:B------:R-:W-:Y:S01]  /*8c10*/  FFMA.FTZ R14, R91, R74.reuse, -R133 ;  /* 0x0000004a5b0e7223 */ /* 0x080fe20000010885 */
[----:B-----5:R-:W-:Y:S01]  /*8c20*/  FADD.FTZ R110, R13, R98 ;  /* 0x000000620d6e7221 */ /* 0x020fe20000010000 */
[----:B------:R-:W-:Y:S01]  /*8c30*/  FADD.FTZ R134, R20, R111 ;  /* 0x0000006f14867221 */ /* 0x000fe20000010000 */
[-CC-:B------:R-:W-:Y:S01]  /*8c40*/  FFMA.FTZ R91, R94, R74.reuse, -R133.reuse ;  /* 0x0000004a5e5b7223 */ /* 0x180fe20000010885 */
[-CC-:B------:R-:W-:Y:S01]  /*8c50*/  FFMA.FTZ R94, R83, R74.reuse, -R133.reuse ;  /* 0x0000004a535e7223 */ /* 0x180fe20000010885 */
[----:B------:R-:W-:Y:S01]  /*8c60*/  FADD.FTZ R110, R137, R110 ;  /* 0x0000006e896e7221 */ /* 0x000fe20000010000 */
[----:B------:R-:W-:Y:S01]  /*8c70*/  FADD.FTZ R83, R23, R134 ;  /* 0x0000008617537221 */ /* 0x000fe20000010000 */
[----:B------:R1:W-:Y:S01]  /*8c80*/  MUFU.EX2 R90, R103 ;  /* 0x00000067005a7308 */ /* 0x0003e20000000800 */
[-C--:B------:R-:W-:Y:S01]  /*8c90*/  FFMA.FTZ R98, R95, R74.reuse, -R133 ;  /* 0x0000004a5f627223 */ /* 0x080fe20000010885 */
[----:B------:R-:W-:Y:S01]  /*8ca0*/  FADD.FTZ R111, R129, R110 ;  /* 0x0000006e816f7221 */ /* 0x000fe20000010000 */
[----:B------:R-:W-:Y:S01]  /*8cb0*/  FADD.FTZ R110, R120, R83 ;  /* 0x00000053786e7221 */ /* 0x000fe20000010000 */
[----:B------:R-:W-:Y:S01]  /*8cc0*/  FFMA.FTZ R95, R82, R74, -R133 ;  /* 0x0000004a525f7223 */ /* 0x000fe20000010885 */
[----:B------:R-:W-:Y:S01]  /*8cd0*/  F2FP.F16.F32.PACK_AB R12, R15, R12 ;  /* 0x0000000c0f0c723e */ /* 0x000fe200000000ff */
[----:B------:R-:W-:Y:S01]  /*8ce0*/  FADD.FTZ R111, R130, R111 ;  /* 0x0000006f826f7221 */ /* 0x000fe20000010000 */
[----:B------:R3:W-:Y:S01]  /*8cf0*/  STSM.16.M88.4 [R2+0x24300], R8 ;  /* 0x0243000802007844 */ /* 0x0007e20000000200 */
[----:B------:R4:W-:Y:S01]  /*8d00*/  MUFU.EX2 R82, R102 ;  /* 0x0000006600527308 */ /* 0x0009e20000000800 */
[C---:B-1----:R-:W-:Y:S01]  /*8d10*/  FADD.FTZ R103, R121.reuse, R110 ;  /* 0x0000006e79677221 */ /* 0x042fe20000010000 */
[----:B------:R-:W-:Y:S01]  /*8d20*/  FADD.FTZ R111, R122, R111 ;  /* 0x0000006f7a6f7221 */ /* 0x000fe20000010000 */
[----:B------:R-:W-:Y:S01]  /*8d30*/  F2FP.F16.F32.PACK_AB R120, R121, R120 ;  /* 0x000000787978723e */ /* 0x000fe200000000ff */
[----:B------:R-:W-:Y:S01]  /*8d40*/  FMUL.FTZ R52, R52, R5 ;  /* 0x0000000534347220 */ /* 0x000fe20000410000 */
[----:B------:R-:W-:Y:S01]  /*8d50*/  FADD.FTZ R134, R124, R103 ;  /* 0x000000677c867221 */ /* 0x000fe20000010000 */
[C---:B------:R-:W-:Y:S01]  /*8d60*/  FADD.FTZ R110, R138.reuse, R111 ;  /* 0x0000006f8a6e7221 */ /* 0x040fe20000010000 */
[----:B------:R-:W-:Y:S01]  /*8d70*/  F2FP.F16.F32.PACK_AB R13, R137, R13 ;  /* 0x0000000d890d723e */ /* 0x000fe200000000ff */
[----:B------:R-:W1:Y:S01]  /*8d80*/  MUFU.EX2 R107, R107 ;  /* 0x0000006b006b7308 */ /* 0x000e620000000800 */
[----:B------:R-:W-:Y:S01]  /*8d90*/  FADD.FTZ R111, R125, R134 ;  /* 0x000000867d6f7221 */ /* 0x000fe20000010000 */
[----:B------:R-:W-:Y:S01]  /*8da0*/  FADD.FTZ R103, R123, R110 ;  /* 0x0000006e7b677221 */ /* 0x000fe20000010000 */
[----:B------:R-:W-:Y:S01]  /*8db0*/  F2FP.F16.F32.PACK_AB R121, R138, R122 ;  /* 0x0000007a8a79723e */ /* 0x000fe200000000ff */
[-C--:B------:R-:W-:Y:S01]  /*8dc0*/  FMUL.FTZ R53, R53, R5.reuse ;  /* 0x0000000535357220 */ /* 0x080fe20000410000 */
[----:B----4-:R-:W-:Y:S01]  /*8dd0*/  FADD.FTZ R102, R112, R111 ;  /* 0x0000006f70667221 */ /* 0x010fe20000010000 */
[----:B------:R-:W-:Y:S01]  /*8de0*/  FADD.FTZ R103, R126, R103 ;  /* 0x000000677e677221 */ /* 0x000fe20000010000 */
[C---:B------:R-:W-:Y:S01]  /*8df0*/  F2FP.F16.F32.PACK_AB R112, R113.reuse, R112 ;  /* 0x000000707170723e */ /* 0x040fe200000000ff */
[----:B------:R-:W4:Y:S01]  /*8e00*/  MUFU.EX2 R7, R7 ;  /* 0x0000000700077308 */ /* 0x000f220000000800 */
[----:B------:R-:W-:Y:S01]  /*8e10*/  FADD.FTZ R15, R113, R102 ;  /* 0x00000066710f7221 */ /* 0x000fe20000010000 */
[----:B------:R-:W-:Y:S01]  /*8e20*/  FADD.FTZ R103, R22, R103 ;  /* 0x0000006716677221 */ /* 0x000fe20000010000 */
[----:B------:R-:W-:Y:S01]  /*8e30*/  F2FP.F16.F32.PACK_AB R122, R125, R124 ;  /* 0x0000007c7d7a723e */ /* 0x000fe200000000ff */
[----:B------:R-:W-:Y:S01]  /*8e40*/  FMUL.FTZ R56, R56, R5 ;  /* 0x0000000538387220 */ /* 0x000fe20000410000 */
[----:B---3--:R-:W-:Y:S01]  /*8e50*/  FADD.FTZ R8, R116, R15 ;  /* 0x0000000f74087221 */ /* 0x008fe20000010000 */
[----:B------:R-:W-:Y:S01]  /*8e60*/  FADD.FTZ R102, R114, R103 ;  /* 0x0000006772667221 */ /* 0x000fe20000010000 */
[----:B------:R-:W-:Y:S01]  /*8e70*/  F2FP.F16.F32.PACK_AB R15, R130, R129 ;  /* 0x00000081820f723e */ /* 0x000fe200000000ff */
[----:B------:R-:W3:Y:S01]  /*8e80*/  MUFU.EX2 R3, R3 ;  /* 0x0000000300037308 */ /* 0x000ee20000000800 */
[----:B------:R-:W-:Y:S01]  /*8e90*/  FADD.FTZ R11, R117, R8 ;  /* 0x00000008750b7221 */ /* 0x000fe20000010000 */
[----:B------:R-:W-:Y:S01]  /*8ea0*/  FADD.FTZ R9, R115, R102 ;  /* 0x0000006673097221 */ /* 0x000fe20000010000 */
[----:B------:R-:W-:Y:S01]  /*8eb0*/  F2FP.F16.F32.PACK_AB R123, R126, R123 ;  /* 0x0000007b7e7b723e */ /* 0x000fe200000000ff */
[-C--:B------:R-:W-:Y:S01]  /*8ec0*/  FMUL.FTZ R57, R57, R5.reuse ;  /* 0x0000000539397220 */ /* 0x080fe20000410000 */
[----:B------:R-:W-:Y:S01]  /*8ed0*/  FADD.FTZ R10, R104, R11 ;  /* 0x0000000b680a7221 */ /* 0x000fe20000010000 */
[----:B------:R-:W-:Y:S01]  /*8ee0*/  FADD.FTZ R8, R118, R9 ;  /* 0x0000000976087221 */ /* 0x000fe20000010000 */
[----:B------:R-:W-:Y:S01]  /*8ef0*/  F2FP.F16.F32.PACK_AB R113, R114, R22 ;  /* 0x000000167271723e */ /* 0x000fe200000000ff */
[----:B------:R-:W5:Y:S01]  /*8f00*/  MUFU.EX2 R99, R99 ;  /* 0x0000006300637308 */ /* 0x000f620000000800 */
[----:B------:R-:W-:Y:S01]  /*8f10*/  FADD.FTZ R11, R105, R10 ;  /* 0x0000000a690b7221 */ /* 0x000fe20000010000 */
[----:B--2---:R-:W-:Y:S01]  /*8f20*/  FADD.FTZ R9, R21, R8 ;  /* 0x0000000815097221 */ /* 0x004fe20000010000 */
[----:B------:R-:W-:Y:S01]  /*8f30*/  F2FP.F16.F32.PACK_AB R104, R105, R104 ;  /* 0x000000686968723e */ /* 0x000fe200000000ff */
[----:B------:R-:W-:Y:S01]  /*8f40*/  FMUL.FTZ R60, R60, R5 ;  /* 0x000000053c3c7220 */ /* 0x000fe20000410000 */
[----:B------:R-:W-:Y:S01]  /*8f50*/  FADD.FTZ R10, R108, R11 ;  /* 0x0000000b6c0a7221 */ /* 0x000fe20000010000 */
[----:B0-----:R-:W-:Y:S01]  /*8f60*/  FADD.FTZ R8, R106, R9 ;  /* 0x000000096a087221 */ /* 0x001fe20000010000 */
[----:B------:R-:W-:Y:S01]  /*8f70*/  F2FP.F16.F32.PACK_AB R114, R117, R116 ;  /* 0x000000747572723e */ /* 0x000fe200000000ff */
[----:B------:R0:W2:Y:S01]  /*8f80*/  MUFU.EX2 R83, R14 ;  /* 0x0000000e00537308 */ /* 0x0000a20000000800 */
[----:B------:R-:W-:Y:S01]  /*8f90*/  FADD.FTZ R11, R109, R10 ;  /* 0x0000000a6d0b7221 */ /* 0x000fe20000010000 */
[----:B-1----:R-:W-:Y:S01]  /*8fa0*/  FADD.FTZ R9, R107, R8 ;  /* 0x000000086b097221 */ /* 0x002fe20000010000 */
[----:B------:R-:W-:Y:S01]  /*8fb0*/  F2FP.F16.F32.PACK_AB R107, R4, R107 ;  /* 0x0000006b046b723e */ /* 0x000fe200000000ff */
[-C--:B------:R-:W-:Y:S01]  /*8fc0*/  FMUL.FTZ R61, R61, R5.reuse ;  /* 0x000000053d3d7220 */ /* 0x080fe20000410000 */
[----:B------:R-:W-:Y:S01]  /*8fd0*/  FADD.FTZ R10, R96, R11 ;  /* 0x0000000b600a7221 */ /* 0x000fe20000010000 */
[----:B------:R-:W-:Y:S01]  /*8fe0*/  FADD.FTZ R8, R4, R9 ;  /* 0x0000000904087221 */ /* 0x000fe20000010000 */
[C---:B------:R-:W-:Y:S01]  /*8ff0*/  F2FP.F16.F32.PACK_AB R96, R97.reuse, R96 ;  /* 0x000000606160723e */ /* 0x040fe200000000ff */
[----:B------:R-:W1:Y:S01]  /*9000*/  MUFU.EX2 R91, R91 ;  /* 0x0000005b005b7308 */ /* 0x000e620000000800 */
[----:B------:R-:W-:Y:S01]  /*9010*/  FADD.FTZ R9, R97, R10 ;  /* 0x0000000a61097221 */ /* 0x000fe20000010000 */
[----:B----4-:R-:W-:Y:S01]  /*9020*/  FADD.FTZ R8, R7, R8 ;  /* 0x0000000807087221 */ /* 0x010fe20000010000 */
[----:B0-----:R-:W-:Y:S01]  /*9030*/  F2FP.F16.F32.PACK_AB R14, R23, R20 ;  /* 0x00000014170e723e */ /* 0x001fe200000000ff */
[----:B------:R-:W-:Y:S01]  /*9040*/  FMUL.FTZ R64, R64, R5 ;  /* 0x0000000540407220 */ /* 0x000fe20000410000 */
[----:B------:R-:W-:Y:S01]  /*9050*/  FADD.FTZ R10, R100, R9 ;  /* 0x00000009640a7221 */ /* 0x000fe20000010000 */
[C---:B---3--:R-:W-:Y:S01]  /*9060*/  FADD.FTZ R8, R3.reuse, R8 ;  /* 0x0000000803087221 */ /* 0x048fe20000010000 */
[----:B------:R-:W-:Y:S01]  /*9070*/  F2FP.F16.F32.PACK_AB R97, R3, R7 ;  /* 0x000000070361723e */ /* 0x000fe200000000ff */
[----:B------:R0:W3:Y:S01]  /*9080*/  MUFU.EX2 R20, R98 ;  /* 0x0000006200147308 */ /* 0x0000e20000000800 */
[----:B------:R-:W-:Y:S01]  /*9090*/  FADD.FTZ R11, R101, R10 ;  /* 0x0000000a650b7221 */ /* 0x000fe20000010000 */
[----:B-----5:R-:W-:Y:S01]  /*90a0*/  FADD.FTZ R9, R99, R8 ;  /* 0x0000000863097221 */ /* 0x020fe20000010000 */
[----:B------:R-:W-:Y:S01]  /*90b0*/  F2FP.F16.F32.PACK_AB R115, R118, R115 ;  /* 0x000000737673723e */ /* 0x000fe200000000ff */
[----:B------:R4:W-:Y:S01]  /*90c0*/  STSM.16.M88.4 [R2+0x25b00], R12 ;  /* 0x025b000c02007844 */ /* 0x0009e20000000200 */
[----:B------:R-:W-:Y:S01]  /*90d0*/  FADD.FTZ R8, R88, R11 ;  /* 0x0000000b58087221 */ /* 0x000fe20000010000 */
[----:B------:R-:W-:Y:S01]  /*90e0*/  FADD.FTZ R9, R90, R9 ;  /* 0x000000095a097221 */ /* 0x000fe20000010000 */
[----:B------:R-:W-:Y:S01]  /*90f0*/  F2FP.F16.F32.PACK_AB R105, R106, R21 ;  /* 0x000000156a69723e */ /* 0x000fe200000000ff */
[----:B------:R-:W5:Y:S01]  /*9100*/  MUFU.EX2 R95, R95 ;  /* 0x0000005f005f7308 */ /* 0x000f620000000800 */
[----:B------:R-:W-:Y:S01]  /*9110*/  F2FP.F16.F32.PACK_AB R106, R109, R108 ;  /* 0x0000006c6d6a723e */ /* 0x000fe200000000ff */
[----:B------:R-:W-:Y:S01]  /*9120*/  FADD.FTZ R4, R82, R9 ;  /* 0x0000000952047221 */ /* 0x000fe20000010000 */
[----:B------:R-:W-:Y:S01]  /*9130*/  FADD.FTZ R9, R89, R8 ;  /* 0x0000000859097221 */ /* 0x000fe20000010000 */
[----:B0-----:R-:W-:Y:S01]  /*9140*/  F2FP.F16.F32.PACK_AB R98, R101, R100 ;  /* 0x000000646562723e */ /* 0x001fe200000000ff */
[----:B------:R4:W-:Y:S01]  /*9150*/  STSM.16.M88.4 [R2+0x27300], R120 ;  /* 0x0273007802007844 */ /* 0x0009e20000000200 */
[----:B--2---:R-:W-:Y:S01]  /*9160*/  FADD.FTZ R4, R83, R4 ;  /* 0x0000000453047221 */ /* 0x004fe20000010000 */
[----:B------:R-:W-:Y:S01]  /*9170*/  FADD.FTZ R8, R92, R9 ;  /* 0x000000095c087221 */ /* 0x000fe20000010000 */
[----:B------:R-:W0:Y:S01]  /*9180*/  MUFU.EX2 R94, R94 ;  /* 0x0000005e005e7308 */ /* 0x000e220000000800 */
[----:B------:R-:W-:Y:S01]  /*9190*/  F2FP.F16.F32.PACK_AB R99, R90, R99 ;  /* 0x000000635a63723e */ /* 0x000fe200000000ff */
[----:B-1----:R-:W-:Y:S01]  /*91a0*/  FADD.FTZ R3, R91, R4 ;  /* 0x000000045b037221 */ /* 0x002fe20000010000 */
[----:B------:R-:W-:Y:S01]  /*91b0*/  FADD.FTZ R7, R93, R8 ;  /* 0x000000085d077221 */ /* 0x000fe20000010000 */
[----:B------:R-:W-:Y:S01]  /*91c0*/  F2FP.F16.F32.PACK_AB R88, R89, R88 ;  /* 0x000000585958723e */ /* 0x000fe200000000ff */
[----:B------:R4:W-:Y:S01]  /*91d0*/  STSM.16.M88.4 [R2+0x28b00], R112 ;  /* 0x028b007002007844 */ /* 0x0009e20000000200 */
[----:B---3--:R-:W-:Y:S01]  /*91e0*/  FADD.FTZ R4, R20, R3 ;  /* 0x0000000314047221 */ /* 0x008fe20000010000 */
[----:B------:R-:W-:Y:S01]  /*91f0*/  FADD.FTZ R8, R80, R7 ;  /* 0x0000000750087221 */ /* 0x000fe20000010000 */
[----:B------:R-:W1:Y:S01]  /*9200*/  MUFU.EX2 R86, R86 ;  /* 0x0000005600567308 */ /* 0x000e620000000800 */
[----:B------:R-:W-:Y:S01]  /*9210*/  F2FP.F16.F32.PACK_AB R89, R83, R82 ;  /* 0x000000525359723e */ /* 0x000fe200000000ff */
[----:B-----5:R-:W-:Y:S01]  /*9220*/  FADD.FTZ R3, R95, R4 ;  /* 0x000000045f037221 */ /* 0x020fe20000010000 */
[----:B------:R-:W-:Y:S01]  /*9230*/  FADD.FTZ R7, R81, R8 ;  /* 0x0000000851077221 */ /* 0x000fe20000010000 */
[----:B------:R-:W-:Y:S01]  /*9240*/  F2FP.F16.F32.PACK_AB R90, R93, R92 ;  /* 0x0000005c5d5a723e */ /* 0x000fe200000000ff */
[----:B------:R4:W-:Y:S01]  /*9250*/  STSM.16.M88.4 [R2+0x2a300], R104 ;  /* 0x02a3006802007844 */ /* 0x0009e20000000200 */
[----:B------:R-:W-:Y:S01]  /*9260*/  F2FP.F16.F32.PACK_AB R91, R20, R91 ;  /* 0x0000005b145b723e */ /* 0x000fe200000000ff */
[----:B------:R-:W-:Y:S01]  /*9270*/  FMUL.FTZ R65, R65, R5 ;  /* 0x0000000541417220 */ /* 0x000fe20000410000 */
[----:B------:R-:W2:Y:S01]  /*9280*/  MUFU.EX2 R84, R84 ;  /* 0x0000005400547308 */ /* 0x000ea20000000800 */
[C---:B0-----:R-:W-:Y:S01]  /*9290*/  FADD.FTZ R3, R94.reuse, R3 ;  /* 0x000000035e037221 */ /* 0x041fe20000010000 */
[----:B------:R-:W-:Y:S01]  /*92a0*/  F2FP.F16.F32.PACK_AB R80, R81, R80 ;  /* 0x000000505150723e */ /* 0x000fe200000000ff */
[----:B------:R4:W-:Y:S01]  /*92b0*/  STSM.16.M88.4 [R2+0x2bb00], R96 ;  /* 0x02bb006002007844 */ /* 0x0009e20000000200 */
[----:B------:R-:W-:Y:S01]  /*92c0*/  F2FP.F16.F32.PACK_AB R81, R94, R95 ;  /* 0x0000005f5e51723e */ /* 0x000fe200000000ff */
[-C--:B------:R-:W-:Y:S01]  /*92d0*/  FMUL.FTZ R68, R68, R5.reuse ;  /* 0x0000000544447220 */ /* 0x080fe20000410000 */
[----:B------:R-:W-:Y:S01]  /*92e0*/  FMUL.FTZ R69, R69, R5 ;  /* 0x0000000545457220 */ /* 0x000fe20000410000 */
[----:B------:R4:W-:Y:S01]  /*92f0*/  STSM.16.M88.4 [R2+0x2d300], R88 ;  /* 0x02d3005802007844 */ /* 0x0009e20000000200 */
        /* <DEDUP_REMOVED lines=17> */
[C---:B0-----:R-:W-:Y:S01]  /*9410*/  FADD.FTZ R3, R87.reuse, R3 ;  /* 0x0000000357037221 */ /* 0x041fe20000010000 */
[----:B------:R-:W-:Y:S01]  /*9420*/  F2FP.F16.F32.PACK_AB R83, R87, R86 ;  /* 0x000000565753723e */ /* 0x000fe200000000ff */
[-C--:B------:R-:W-:Y:S01]  /*9430*/  FMUL.FTZ R50, R50, R77.reuse ;  /* 0x0000004d32327220 */ /* 0x080fe20000410000 */
[-C--:B------:R-:W-:Y:S01]  /*9440*/  FMUL.FTZ R51, R51, R77.reuse ;  /* 0x0000004d33337220 */ /* 0x080fe20000410000 */
[-C--:B------:R-:W-:Y:S01]  /*9450*/  FMUL.FTZ R54, R54, R77.reuse ;  /* 0x0000004d36367220 */ /* 0x080fe20000410000 */
[-C--:B------:R-:W-:Y:S01]  /*9460*/  FMUL.FTZ R55, R55, R77.reuse ;  /* 0x0000004d37377220 */ /* 0x080fe20000410000 */
[-C--:B------:R-:W-:Y:S01]  /*9470*/  FMUL.FTZ R58, R58, R77.reuse ;  /* 0x0000004d3a3a7220 */ /* 0x080fe20000410000 */
[----:B------:R-:W0:Y:S01]  /*9480*/  MUFU.EX2 R128, R128 ;  /* 0x0000008000807308 */ /* 0x000e220000000800 */
[C---:B-1----:R-:W-:Y:S01]  /*9490*/  FADD.FTZ R7, R85.reuse, R4 ;  /* 0x0000000455077221 */ /* 0x042fe20000010000 */
[----:B------:R-:W-:Y:S01]  /*94a0*/  F2FP.F16.F32.PACK_AB R82, R85, R84 ;  /* 0x000000545552723e */ /* 0x000fe200000000ff */
[-C--:B------:R-:W-:Y:S01]  /*94b0*/  FMUL.FTZ R59, R59, R77.reuse ;  /* 0x0000004d3b3b7220 */ /* 0x080fe20000410000 */
[-C--:B------:R-:W-:Y:S01]  /*94c0*/  FMUL.FTZ R62, R62, R77.reuse ;  /* 0x0000004d3e3e7220 */ /* 0x080fe20000410000 */
[-C--:B------:R-:W-:Y:S01]  /*94d0*/  FMUL.FTZ R63, R63, R77.reuse ;  /* 0x0000004d3f3f7220 */ /* 0x080fe20000410000 */
[-C--:B------:R-:W-:Y:S01]  /*94e0*/  FMUL.FTZ R66, R66, R77.reuse ;  /* 0x0000004d42427220 */ /* 0x080fe20000410000 */
[----:B------:R4:W-:Y:S01]  /*94f0*/  STSM.16.M88.4 [R2+0x2eb00], R80 ;  /* 0x02eb005002007844 */ /* 0x0009e20000000200 */
[----:B------:R-:W1:Y:S01]  /*9500*/  MUFU.EX2 R129, R132 ;  /* 0x0000008400817308 */ /* 0x000e620000000800 */
[----:B--2---:R-:W-:Y:S01]  /*9510*/  FADD.FTZ R3, R10, R3 ;  /* 0x000000030a037221 */ /* 0x004fe20000010000 */
[-C--:B------:R-:W-:Y:S01]  /*9520*/  FMUL.FTZ R67, R67, R77.reuse ;  /* 0x0000004d43437220 */ /* 0x080fe20000410000 */
[-C--:B------:R-:W-:Y:S01]  /*9530*/  FMUL.FTZ R70, R70, R77.reuse ;  /* 0x0000004d46467220 */ /* 0x080fe20000410000 */
[----:B------:R-:W-:Y:S01]  /*9540*/  FMUL.FTZ R71, R71, R77 ;  /* 0x0000004d47477220 */ /* 0x000fe20000410000 */
[----:B------:R-:W-:-:S03]  /*9550*/  IMAD.MOV.U32 R5, RZ, RZ, R75 ;  /* 0x000000ffff057224 */ /* 0x000fc600078e004b */
[----:B------:R-:W2:Y:S01]  /*9560*/  MUFU.EX2 R73, R73 ;  /* 0x0000004900497308 */ /* 0x000ea20000000800 */
[----:B0-----:R-:W-:-:S07]  /*9570*/  FADD.FTZ R4, R128, R7 ;  /* 0x0000000780047221 */ /* 0x001fce0000010000 */
[----:B------:R-:W0:Y:S01]  /*9580*/  MUFU.EX2 R76, R76 ;  /* 0x0000004c004c7308 */ /* 0x000e220000000800 */
[C---:B-1----:R-:W-:Y:S01]  /*9590*/  FADD.FTZ R3, R129.reuse, R3 ;  /* 0x0000000381037221 */ /* 0x042fe20000010000 */
[----:B------:R-:W-:-:S06]  /*95a0*/  F2FP.F16.F32.PACK_AB R129, R129, R10 ;  /* 0x0000000a8181723e */ /* 0x000fcc00000000ff */
[----:B------:R-:W1:Y:S01]  /*95b0*/  MUFU.EX2 R78, R78 ;  /* 0x0000004e004e7308 */ /* 0x000e620000000800 */
[C---:B--2---:R-:W-:Y:S01]  /*95c0*/  F2FP.F16.F32.PACK_AB R128, R73.reuse, R128 ;  /* 0x000000804980723e */ /* 0x044fe200000000ff */
[----:B------:R-:W-:-:S06]  /*95d0*/  FADD.FTZ R7, R73, R4 ;  /* 0x0000000449077221 */ /* 0x000fcc0000010000 */
[----:B------:R-:W2:Y:S01]  /*95e0*/  MUFU.EX2 R79, R79 ;  /* 0x0000004f004f7308 */ /* 0x000ea20000000800 */
[----:B0-----:R-:W-:Y:S01]  /*95f0*/  F2FP.F16.F32.PACK_AB R130, R6, R76 ;  /* 0x0000004c0682723e */ /* 0x001fe200000000ff */
[----:B------:R-:W-:-:S04]  /*9600*/  FADD.FTZ R7, R76, R7 ;  /* 0x000000074c077221 */ /* 0x000fc80000010000 */
[----:B------:R-:W-:Y:S01]  /*9610*/  FADD.FTZ R4, R6, R7 ;  /* 0x0000000706047221 */ /* 0x000fe20000010000 */
[----:B------:R-:W-:Y:S02]  /*9620*/  IMAD.MOV.U32 R7, RZ, RZ, R16 ;  /* 0x000000ffff077224 */ /* 0x000fe400078e0010 */
[----:B-1----:R-:W-:Y:S01]  /*9630*/  FADD.FTZ R3, R78, R3 ;  /* 0x000000034e037221 */ /* 0x002fe20000010000 */
[----:B------:R-:W-:Y:S01]  /*9640*/  IMAD.MOV.U32 R6, RZ, RZ, R72 ;  /* 0x000000ffff067224 */ /* 0x000fe200078e0048 */
[C---:B--2---:R-:W-:Y:S02]  /*9650*/  F2FP.F16.F32.PACK_AB R131, R79.reuse, R78 ;  /* 0x0000004e4f83723e */ /* 0x044fe400000000ff */
[----:B------:R-:W-:-:S03]  /*9660*/  FADD.FTZ R3, R79, R3 ;  /* 0x000000034f037221 */ /* 0x000fc60000010000 */
[----:B------:R4:W-:Y:S01]  /*9670*/  STSM.16.M88.4 [R2+0x30300], R128 ;  /* 0x0303008002007844 */ /* 0x0009e20000000200 */
[----:B------:R-:W-:Y:S01]  /*9680*/  @!PT LDS RZ, [RZ] ;  /* 0x00000000fffff984 */ /* 0x000fe20000000800 */
[----:B------:R-:W-:Y:S01]  /*9690*/  @!PT LDS RZ, [RZ] ;  /* 0x00000000fffff984 */ /* 0x000fe20000000800 */
[----:B------:R-:W-:Y:S01]  /*96a0*/  @!PT LDS RZ, [RZ] ;  /* 0x00000000fffff984 */ /* 0x000fe20000000800 */
[----:B------:R-:W-:Y:S01]  /*96b0*/  @!PT LDS RZ, [RZ] ;  /* 0x00000000fffff984 */ /* 0x000fe20000000800 */
[----:B------:R0:W-:Y:S06]  /*96c0*/  MEMBAR.ALL.CTA ;  /* 0x0000000000007992 */ /* 0x0001ec0000008000 */
[----:B0-----:R-:W0:Y:S02]  /*96d0*/  FENCE.VIEW.ASYNC.S ;  /* 0x00000000000073c6 */ /* 0x001e240000000000 */
[----:B0-----:R-:W-:Y:S01]  /*96e0*/  NOP ;  /* 0x0000000000007918 */ /* 0x001fe20000000000 */
[----:B------:R-:W-:Y:S05]  /*96f0*/  @P2 BRA `(.L_x_8397) ;  /* 0xffffffbc00fc2947 */ /* 0x000fea000383ffff */
.L_x_8388:
[----:B------:R-:W-:Y:S06]  /*9700*/  BAR.ARV 0x8, 0x1a0 ;  /* 0x0206800000007b1d */ /* 0x000fec0000002000 */
[----:B------:R-:W-:Y:S05]  /*9710*/  @!P0 BRA `(.L_x_8398) ;  /* 0x0000000000048947 */ /* 0x000fea0003800000 */
[----:B------:R-:W-:Y:S01]  /*9720*/  BPT.TRAP 0x1 ;  /* 0x000000040000795c */ /* 0x000fe20000300000 */
.L_x_8398:
[----:B------:R-:W-:Y:S01]  /*9730*/  ULEA UR9, UR39, UR36, 0x3 ;  /* 0x0000002427097291 */ /* 0x000fe2000f8e183f */
[----:B------:R-:W-:-:S08]  /*9740*/  SHF.L.U32 R0, R16, 0x1f, RZ ;  /* 0x0000001f10007819 */ /* 0x000fd000000006ff */
[----:B------:R0:W1:Y:S01]  /*9750*/  SYNCS.PHASECHK.TRANS64.TRYWAIT P2, [UR9+0x31c50], R0 ;  /* 0x031c5000ff0075a7 */ /* 0x0000620008040149 */
[----:B------:R-:W-:Y:S05]  /*9760*/  @!P0 BRA `(.L_x_8399) ;  /* 0x0000000000048947 */ /* 0x000fea0003800000 */
[----:B------:R-:W-:Y:S01]  /*9770*/  BPT.TRAP 0x1 ;  /* 0x000000040000795c */ /* 0x000fe20000300000 */
.L_x_8399:
[----:B-1----:R-:W-:Y:S05]  /*9780*/  @P2 BRA `(.L_x_8400) ;  /* 0x0000000000082947 */ /* 0x002fea0003800000 */
[----:B------:R-:W1:Y:S02]  /*9790*/  SYNCS.PHASECHK.TRANS64.TRYWAIT P0, [UR9+0x31c50], R0 ;  /* 0x031c5000ff0075a7 */ /* 0x000e640008000149 */
[----:B-1----:R-:W-:Y:S05]  /*97a0*/  @!P0 BRA `(.L_x_8401) ;  /* 0x0000006400e88947 */ /* 0x002fea0003800000 */
.L_x_8400:
[----:B------:R-:W-:Y:S01]  /*97b0*/  UIADD3 UR36, UR36, 0x200, URZ ;  /* 0x0000020024247890 */ /* 0x000fe2000fffe03f */
[----:B------:R-:W-:Y:S01]  /*97c0*/  WARPGROUP.ARRIVE ;  /* 0x00000000000079c5 */ /* 0x000fe20000000000 */
[----:B------:R-:W-:Y:S01]  /*97d0*/  ULOP3.LUT UR37, UR37, 0x10000, URZ, 0xfc, !UPT ;  /* 0x0001000025257892 */ /* 0x000fe2000f8efc3f */
[----:B01----:R-:W0:Y:S01]  /*97e0*/  SHFL.BFLY PT, R0, R3, 0x2, 0x1f ;  /* 0x0c401f0003007f89 */ /* 0x003e2200000e0000 */
[----:B------:R-:W-:Y:S01]  /*97f0*/  USHF.R.U32.HI UR36, URZ, 0x4, UR36 ;  /* 0x000000043f247899 */ /* 0x000fe20008011624 */
[----:B------:R-:W-:Y:S01]  /*9800*/  IMAD.MOV.U32 R9, RZ, RZ, RZ ;  /* 0x000000ffff097224 */ /* 0x000fe200078e00ff */
[----:B------:R-:W-:Y:S01]  /*9810*/  UMOV UR5, 0xc0000010 ;  /* 0xc000001000057882 */ /* 0x000fe20000000000 */
[----:B------:R-:W-:Y:S01]  /*9820*/  UMOV UR7, 0x80000020 ;  /* 0x8000002000077882 */ /* 0x000fe20000000000 */
[----:B------:R-:W-:Y:S01]  /*9830*/  ULOP3.LUT UR36, UR36, 0x3fff, URZ, 0xc0, !UPT ;  /* 0x00003fff24247892 */ /* 0x000fe2000f8ec03f */
[----:B------:R-:W1:Y:S01]  /*9840*/  SHFL.BFLY PT, R5, R4, 0x2, 0x1f ;  /* 0x0c401f0004057f89 */ /* 0x000e6200000e0000 */
[----:B------:R-:W-:Y:S01]  /*9850*/  UMOV UR4, UR37 ;  /* 0x0000002500047c82 */ /* 0x000fe20008000000 */
[----:B----4-:R-:W-:Y:S01]  /*9860*/  IMAD.U32 R12, RZ, RZ, UR9 ;  /* 0x00000009ff0c7e24 */ /* 0x010fe2000f8e00ff */
[----:B------:R-:W-:Y:S01]  /*9870*/  ULOP3.LUT UR8, UR36, 0x2400000, URZ, 0xfc, !UPT ;  /* 0x0240000024087892 */ /* 0x000fe2000f8efc3f */
[----:B------:R-:W-:-:S03]  /*9880*/  VIADD R149, R149, 0x1 ;  /* 0x0000000195957836 */ /* 0x000fc60000000000 */
[----:B------:R-:W-:Y:S02]  /*9890*/  UIMAD UR8, UR39, 0x6c0, UR8 ;  /* 0x000006c0270878a4 */ /* 0x000fe4000f8e0208 */
[----:B------:R-:W-:-:S04]  /*98a0*/  UIADD3 UR39, UR39, 0x1, URZ ;  /* 0x0000000127277890 */ /* 0x000fc8000fffe03f */
[----:B------:R-:W-:Y:S01]  /*98b0*/  UISETP.NE.AND UP0, UPT, UR39, 0x2, UPT ;  /* 0x000000022700788c */ /* 0x000fe2000bf05270 */
[----:B------:R-:W-:Y:S02]  /*98c0*/  UMOV UR6, UR8 ;  /* 0x0000000800067c82 */ /* 0x000fe40008000000 */
[----:B------:R-:W-:Y:S01]  /*98d0*/  HGMMA.64x96x16.F32 R24, gdesc[UR4].tnspB, R24, gsb0 ;  /* 0x41600000041879f0 */ /* 0x000fe20008000818 */
[----:B------:R-:W-:Y:S01]  /*98e0*/  UIADD3 UR4, UR37, 0x180, URZ ;  /* 0x0000018025047890 */ /* 0x000fe2000fffe03f */
[----:B0-----:R-:W-:Y:S01]  /*98f0*/  FADD.FTZ R6, R0, R3 ;  /* 0x0000000300067221 */ /* 0x001fe20000010000 */
[----:B------:R-:W-:Y:S01]  /*9900*/  UIADD3 UR6, UR8, 0x40, URZ ;  /* 0x0000004008067890 */ /* 0x000fe2000fffe03f */
[----:B------:R-:W-:Y:S01]  /*9910*/  MOV R3, 0xff800000 ;  /* 0xff80000000037802 */ /* 0x000fe20000000f00 */
[----:B------:R-:W-:Y:S01]  /*9920*/  UMOV UR5, 0xc0000010 ;  /* 0xc000001000057882 */ /* 0x000fe20000000000 */
[----:B------:R-:W-:Y:S01]  /*9930*/  UMOV UR7, 0x80000020 ;  /* 0x8000002000077882 */ /* 0x000fe20000000000 */
[----:B-1----:R-:W-:Y:S01]  /*9940*/  FADD.FTZ R5, R5, R4 ;  /* 0x0000000405057221 */ /* 0x002fe20000010000 */
[----:B------:R-:W0:Y:S01]  /*9950*/  SHFL.BFLY PT, R7, R6, 0x1, 0x1f ;  /* 0x0c201f0006077f89 */ /* 0x000e2200000e0000 */
[----:B------:R-:W-:Y:S01]  /*9960*/  IMAD.MOV.U32 R4, RZ, RZ, RZ ;  /* 0x000000ffff047224 */ /* 0x000fe200078e00ff */
[----:B------:R-:W-:-:S02]  /*9970*/  USEL UR39, UR39, URZ, UP0 ;  /* 0x0000003f27277287 */ /* 0x000fc40008000000 */
[----:B------:R-:W1:Y:S01]  /*9980*/  SHFL.BFLY PT, R0, R5, 0x1, 0x1f ;  /* 0x0c201f0005007f89 */ /* 0x000e6200000e0000 */
[----:B0-----:R-:W-:Y:S01]  /*9990*/  FADD.FTZ R11, R6, R7 ;  /* 0x00000007060b7221 */ /* 0x001fe20000010000 */
[----:B-1----:R-:W-:-:S04]  /*99a0*/  FADD.FTZ R10, R5, R0 ;  /* 0x00000000050a7221 */ /* 0x002fc80000010000 */
[----:B------:R-:W-:Y:S01]  /*99b0*/  FSETP.NE.FTZ.AND P2, PT, R11, RZ, PT ;  /* 0x000000ff0b00720b */ /* 0x000fe20003f55000 */
[----:B------:R-:W-:Y:S01]  /*99c0*/  IMAD.MOV.U32 R0, RZ, RZ, -0x800000 ;  /* 0xff800000ff007424 */ /* 0x000fe200078e00ff */
[----:B------:R-:W-:-:S11]  /*99d0*/  FSETP.NE.FTZ.AND P0, PT, R10, RZ, PT ;  /* 0x000000ff0a00720b */ /* 0x000fd60003f15000 */
[----:B------:R-:W0:Y:S02]  /*99e0*/  @P2 MUFU.LG2 R8, R11 ;  /* 0x0000000b00082308 */ /* 0x000e240000000c00 */
[C---:B------:R-:W-:Y:S01]  /*99f0*/  @P0 FMUL.FTZ R6, R74.reuse, 0.69314718246459960938 ;  /* 0x3f3172184a060820 */ /* 0x040fe20000410000 */
[----:B------:R-:W-:-:S05]  /*9a00*/  @P2 FMUL.FTZ R74, R74, 0.69314718246459960938 ;  /* 0x3f3172184a4a2820 */ /* 0x000fca0000410000 */
        /* <DEDUP_REMOVED lines=62> */
[----:B------:R-:W-:-:S06]  /*9df0*/  USEL UR4, URZ, 0x1, UP0 ;  /* 0x000000013f047887 */ /* 0x000fcc0008000000 */
[----:B------:R-:W-:Y:S01]  /*9e00*/  LOP3.LUT R16, R16, UR4, RZ, 0x3c, !PT ;  /* 0x0000000410107c12 */ /* 0x000fe2000f8e3cff */
        /* <DEDUP_REMOVED lines=50> */
.L_x_8381:
[----:B------:R-:W0:Y:S08]  /*a130*/  S2UR UR4, SR_CgaCtaId ;  /* 0x00000000000479c3 */ /* 0x000e300000008800 */
[----:B------:R-:W-:Y:S06]  /*a140*/  BAR.SYNC.DEFER_BLOCKING 0x5, 0x1a0 ;  /* 0x0146800000007b1d */ /* 0x000fec0000010000 */
[----:B------:R-:W-:Y:S01]  /*a150*/  UMOV UR36, 0x400 ;  /* 0x0000040000247882 */ /* 0x000fe20000000000 */
[----:B------:R-:W-:Y:S01]  /*a160*/  BSSY B0, `(.L_x_8402) ;  /* 0x0000168000007945 */ /* 0x000fe20003800000 */
[----:B0-----:R-:W-:-:S09]  /*a170*/  ULEA UR36, UR4, UR36, 0x18 ;  /* 0x0000002404247291 */ /* 0x001fd2000f8ec03f */
[----:B------:R-:W0:Y:S01]  /*a180*/  LDS.128 R28, [UR36+0x31cd0] ;  /* 0x031cd024ff1c7984 */ /* 0x000e220008000c00 */
[----:B------:R-:W-:Y:S06]  /*a190*/  BAR.ARV 0x4, 0x1a0 ;  /* 0x0106800000007b1d */ /* 0x000fec0000002000 */
[----:B------:R-:W-:Y:S05]  /*a1a0*/  @P0 BRA `(.L_x_8403) ;  /* 0x0000000c00ac0947 */ /* 0x000fea0003800000 */
[----:B------:R-:W1:Y:S08]  /*a1b0*/  S2UR UR6, SR_SWINHI ;  /* 0x00000000000679c3 */ /* 0x000e700000002f00 */
[----:B------:R-:W-:Y:S01]  /*a1c0*/  BAR.SYNC.DEFER_BLOCKING 0x1, 0x180 ;  /* 0x0046000000007b1d */ /* 0x000fe20000010000 */
[----:B------:R-:W-:Y:S02]  /*a1d0*/  F2FP.F16.F32.PACK_AB R7, R7, R8 ;  /* 0x000000080707723e */ /* 0x000fe400000000ff */
[----:B------:R-:W-:-:S02]  /*a1e0*/  F2FP.F16.F32.PACK_AB R6, R6, R81 ;  /* 0x000000510606723e */ /* 0x000fc400000000ff */
[----:B------:R-:W-:Y:S02]  /*a1f0*/  F2FP.F16.F32.PACK_AB R36, R45, R36 ;  /* 0x000000242d24723e */ /* 0x000fe400000000ff */
[----:B------:R-:W-:Y:S01]  /*a200*/  F2FP.F16.F32.PACK_AB R39, R39, R34 ;  /* 0x000000222727723e */ /* 0x000fe200000000ff */
[----:B------:R-:W-:Y:S01]  /*a210*/  UMOV UR4, UR36 ;  /* 0x0000002400047c82 */ /* 0x000fe20008000000 */
[----:B-1----:R-:W-:Y:S01]  /*a220*/  UMOV UR5, UR6 ;  /* 0x0000000600057c82 */ /* 0x002fe20008000000 */
[----:B------:R-:W-:Y:S02]  /*a230*/  IMAD.U32 R24, RZ, RZ, UR4 ;  /* 0x00000004ff187e24 */ /* 0x000fe4000f8e00ff */
[----:B------:R-:W-:Y:S01]  /*a240*/  IMAD.U32 R25, RZ, RZ, UR5 ;  /* 0x00000005ff197e24 */ /* 0x000fe2000f8e00ff */
[----:B------:R-:W-:Y:S01]  /*a250*/  ULDC.64 UR4, c[0x0][0xbe0] ;  /* 0x0002f80000047ab9 */ /* 0x000fe20000000a00 */
[----:B------:R-:W-:-:S03]  /*a260*/  IMAD.WIDE R4, R154, 0x2, R24 ;  /* 0x000000029a047825 */ /* 0x000fc600078e0218 */
[C---:B------:R-:W-:Y:S02]  /*a270*/  LOP3.LUT R21, R4.reuse, 0x180, RZ, 0xc0, !PT ;  /* 0x0000018004157812 */ /* 0x040fe400078ec0ff */
[C---:B------:R-:W-:Y:S02]  /*a280*/  IADD3 R27, P4, R4.reuse, 0x20, RZ ;  /* 0x00000020041b7810 */ /* 0x040fe40007f9e0ff */
[----:B------:R-:W-:Y:S02]  /*a290*/  SHF.R.U64 R21, R21, 0x3, RZ ;  /* 0x0000000315157819 */ /* 0x000fe400000012ff */
[C---:B------:R-:W-:Y:S02]  /*a2a0*/  IADD3 R55, P3, R4.reuse, 0x3000, RZ ;  /* 0x0000300004377810 */ /* 0x040fe40007f7e0ff */
[C---:B------:R-:W-:Y:S02]  /*a2b0*/  IADD3 R59, P2, R4.reuse, 0x3020, RZ ;  /* 0x00003020043b7810 */ /* 0x040fe40007f5e0ff */
[C---:B------:R-:W-:Y:S01]  /*a2c0*/  IADD3 R63, P1, R4.reuse, 0x6000, RZ ;  /* 0x00006000043f7810 */ /* 0x040fe20007f3e0ff */
[--C-:B------:R-:W-:Y:S01]  /*a2d0*/  IMAD.X R13, RZ, RZ, R5.reuse, P3 ;  /* 0x000000ffff0d7224 */ /* 0x100fe200018e0605 */
[----:B------:R-:W-:Y:S01]  /*a2e0*/  IADD3 R67, P0, R4, 0x6020, RZ ;  /* 0x0000602004437810 */ /* 0x000fe20007f1e0ff */
[--C-:B------:R-:W-:Y:S01]  /*a2f0*/  IMAD.X R9, RZ, RZ, R5.reuse, P2 ;  /* 0x000000ffff097224 */ /* 0x100fe200010e0605 */
[----:B------:R-:W-:Y:S01]  /*a300*/  LOP3.LUT R4, R21, R4, RZ, 0x3c, !PT ;  /* 0x0000000415047212 */ /* 0x000fe200078e3cff */
[--C-:B------:R-:W-:Y:S01]  /*a310*/  IMAD.X R21, RZ, RZ, R5.reuse, P1 ;  /* 0x000000ffff157224 */ /* 0x100fe200008e0605 */
[-C--:B------:R-:W-:Y:S01]  /*a320*/  IADD3.X R11, RZ, R5.reuse, RZ, P4, !PT ;  /* 0x00000005ff0b7210 */ /* 0x080fe200027fe4ff */
[----:B------:R-:W-:Y:S01]  /*a330*/  IMAD.X R23, RZ, RZ, R5, P0 ;  /* 0x000000ffff177224 */ /* 0x000fe200000e0605 */
[----:B------:R-:W-:-:S02]  /*a340*/  MOV R54, R4 ;  /* 0x0000000400367202 */ /* 0x000fc40000000f00 */
[----:B------:R-:W-:Y:S02]  /*a350*/  F2FP.F16.F32.PACK_AB R5, R20, R83 ;  /* 0x000000531405723e */ /* 0x000fe400000000ff */
        /* <DEDUP_REMOVED lines=8> */
[----:B------:R-:W-:Y:S02]  /*a3e0*/  LOP3.LUT R8, R20, R59, RZ, 0x3c, !PT ;  /* 0x0000003b14087212 */ /* 0x000fe400078e3cff */
[----:B------:R-:W-:Y:S02]  /*a3f0*/  LOP3.LUT R20, R22, R63, RZ, 0x3c, !PT ;  /* 0x0000003f16147212 */ /* 0x000fe400078e3cff */
[----:B------:R-:W-:-:S02]  /*a400*/  LOP3.LUT R10, R10, R27, RZ, 0x3c, !PT ;  /* 0x0000001b0a0a7212 */ /* 0x000fc400078e3cff */
[----:B------:R-:W-:Y:S02]  /*a410*/  LOP3.LUT R22, R26, R67, RZ, 0x3c, !PT ;  /* 0x000000431a167212 */ /* 0x000fe400078e3cff */
[----:B------:R-:W1:Y:S01]  /*a420*/  LDC.64 R26, c[0x0][0xbd8] ;  /* 0x0002f600ff1a7b82 */ /* 0x000e620000000a00 */
[----:B------:R-:W-:Y:S02]  /*a430*/  LOP3.LUT R12, R55, 0x180, RZ, 0xc0, !PT ;  /* 0x00000180370c7812 */ /* 0x000fe400078ec0ff */
[----:B------:R-:W-:Y:S02]  /*a440*/  F2FP.F16.F32.PACK_AB R4, R80, R85 ;  /* 0x000000555004723e */ /* 0x000fe400000000ff */
[----:B------:R-:W-:Y:S02]  /*a450*/  MOV R59, R10 ;  /* 0x0000000a003b7202 */ /* 0x000fe40000000f00 */
[----:B------:R-:W-:Y:S01]  /*a460*/  MOV R58, R8 ;  /* 0x00000008003a7202 */ /* 0x000fe20000000f00 */
[----:B------:R2:W-:Y:S01]  /*a470*/  STSM.16.M88.4 [R54], R4 ;  /* 0x0000000436007844 */ /* 0x0005e20000000200 */
[----:B------:R-:W-:-:S02]  /*a480*/  F2FP.F16.F32.PACK_AB R8, R75, R14 ;  /* 0x0000000e4b08723e */ /* 0x000fc400000000ff */
[----:B------:R-:W-:Y:S02]  /*a490*/  F2FP.F16.F32.PACK_AB R9, R69, R78 ;  /* 0x0000004e4509723e */ /* 0x000fe400000000ff */
[----:B------:R-:W-:Y:S02]  /*a4a0*/  F2FP.F16.F32.PACK_AB R10, R77, R74 ;  /* 0x0000004a4d0a723e */ /* 0x000fe400000000ff */
[----:B------:R-:W-:Y:S02]  /*a4b0*/  F2FP.F16.F32.PACK_AB R11, R65, R68 ;  /* 0x00000044410b723e */ /* 0x000fe400000000ff */
[----:B------:R-:W-:Y:S02]  /*a4c0*/  SHF.R.U64 R12, R12, 0x3, RZ ;  /* 0x000000030c0c7819 */ /* 0x000fe400000012ff */
[----:B------:R-:W-:Y:S01]  /*a4d0*/  F2FP.F16.F32.PACK_AB R14, R76, R15 ;  /* 0x0000000f4c0e723e */ /* 0x000fe200000000ff */
[----:B------:R3:W-:Y:S01]  /*a4e0*/  STSM.16.M88.4 [R59], R8 ;  /* 0x000000083b007844 */ /* 0x0007e20000000200 */
[----:B------:R-:W-:-:S02]  /*a4f0*/  LOP3.LUT R12, R12, R55, RZ, 0x3c, !PT ;  /* 0x000000370c0c7212 */ /* 0x000fc400078e3cff */
[----:B------:R-:W-:Y:S02]  /*a500*/  F2FP.F16.F32.PACK_AB R15, R57, R60 ;  /* 0x0000003c390f723e */ /* 0x000fe400000000ff */
[----:B0-----:R-:W-:Y:S02]  /*a510*/  MOV R28, R12 ;  /* 0x0000000c001c7202 */ /* 0x001fe40000000f00 */
[----:B------:R-:W-:Y:S02]  /*a520*/  F2FP.F16.F32.PACK_AB R12, R79, R72 ;  /* 0x000000484f0c723e */ /* 0x000fe400000000ff */
[----:B------:R-:W-:Y:S02]  /*a530*/  F2FP.F16.F32.PACK_AB R13, R61, R64 ;  /* 0x000000403d0d723e */ /* 0x000fe400000000ff */
[----:B--2---:R-:W-:Y:S02]  /*a540*/  MOV R54, R22 ;  /* 0x0000001600367202 */ /* 0x004fe40000000f00 */
[----:B-1----:R-:W-:Y:S01]  /*a550*/  ISETP.NE.U32.AND P0, PT, R26, RZ, PT ;  /* 0x000000ff1a00720c */ /* 0x002fe20003f05070 */
[----:B------:R0:W-:Y:S01]  /*a560*/  STSM.16.M88.4 [R28], R12 ;  /* 0x0000000c1c007844 */ /* 0x0001e20000000200 */
[----:B------:R-:W-:Y:S01]  /*a570*/  MOV R55, R20 ;  /* 0x0000001400377202 */ /* 0x000fe20000000f00 */
[----:B---3--:R-:W-:Y:S01]  /*a580*/  IMAD.SHL.U32 R9, R145, 0x4, RZ ;  /* 0x0000000491097824 */ /* 0x008fe200078e00ff */
[----:B------:R-:W-:-:S02]  /*a590*/  F2FP.F16.F32.PACK_AB R4, R73, R44 ;  /* 0x0000002c4904723e */ /* 0x000fc400000000ff */
[----:B------:R-:W-:Y:S02]  /*a5a0*/  F2FP.F16.F32.PACK_AB R5, R53, R56 ;  /* 0x000000383505723e */ /* 0x000fe400000000ff */
[----:B------:R-:W-:Y:S02]  /*a5b0*/  F2FP.F16.F32.PACK_AB R6, R52, R41 ;  /* 0x000000293406723e */ /* 0x000fe400000000ff */
[----:B------:R-:W-:Y:S02]  /*a5c0*/  F2FP.F16.F32.PACK_AB R7, R50, R51 ;  /* 0x000000333207723e */ /* 0x000fe400000000ff */
[----:B------:R-:W-:Y:S02]  /*a5d0*/  F2FP.F16.F32.PACK_AB R22, R48, R37 ;  /* 0x000000253016723e */ /* 0x000fe400000000ff */
[----:B------:R-:W-:Y:S01]  /*a5e0*/  SHF.L.U64.HI R10, R145, 0x2, R148 ;  /* 0x00000002910a7819 */ /* 0x000fe20000010294 */
[----:B------:R1:W-:Y:S01]  /*a5f0*/  STSM.16.M88.4 [R58], R4 ;  /* 0x000000043a007844 */ /* 0x0003e20000000200 */
[----:B------:R-:W-:-:S02]  /*a600*/  IADD3 R26, P1, R9, R26, RZ ;  /* 0x0000001a091a7210 */ /* 0x000fc40007f3e0ff */
[----:B------:R-:W-:Y:S02]  /*a610*/  F2FP.F16.F32.PACK_AB R20, R49, R40 ;  /* 0x000000283114723e */ /* 0x000fe400000000ff */
[----:B------:R-:W-:Y:S02]  /*a620*/  F2FP.F16.F32.PACK_AB R21, R46, R47 ;  /* 0x0000002f2e15723e */ /* 0x000fe400000000ff */
[----:B------:R-:W-:Y:S02]  /*a630*/  F2FP.F16.F32.PACK_AB R23, R42, R43 ;  /* 0x0000002b2a17723e */ /* 0x000fe400000000ff */
[----:B------:R-:W-:Y:S02]  /*a640*/  F2FP.F16.F32.PACK_AB R37, R35, R38 ;  /* 0x000000262325723e */ /* 0x000fe400000000ff */
[----:B------:R-:W-:Y:S01]  /*a650*/  F2FP.F16.F32.PACK_AB R38, R33, R32 ;  /* 0x000000202126723e */ /* 0x000fe200000000ff */
[----:B------:R2:W-:Y:S01]  /*a660*/  STSM.16.M88.4 [R55], R20 ;  /* 0x0000001437007844 */ /* 0x0005e20000000200 */
[----:B------:R-:W-:Y:S01]  /*a670*/  ISETP.NE.AND.EX P0, PT, R27, RZ, PT, P0 ;  /* 0x000000ff1b00720c */ /* 0x000fe20003f05300 */
[----:B------:R-:W-:Y:S01]  /*a680*/  IMAD.X R27, R10, 0x1, R27, P1 ;  /* 0x000000010a1b7824 */ /* 0x000fe200008e061b */
[----:B------:R-:W-:Y:S01]  /*a690*/  ISETP.NE.U32.AND P1, PT, RZ, UR4, PT ;  /* 0x00000004ff007c0c */ /* 0x000fe2000bf25070 */
[----:B------:R2:W-:Y:S01]  /*a6a0*/  STSM.16.M88.4 [R54], R36 ;  /* 0x0000002436007844 */ /* 0x0005e20000000200 */
[----:B0-----:R-:W0:Y:S01]  /*a6b0*/  LDC R28, c[0x0][0xa88] ;  /* 0x0002a200ff1c7b82 */ /* 0x001e220000000800 */
[----:B------:R-:W-:-:S07]  /*a6c0*/  MOV R43, RZ ;  /* 0x000000ff002b7202 */ /* 0x000fce0000000f00 */
[----:B------:R-:W-:Y:S01]  /*a6d0*/  BAR.SYNC.DEFER_BLOCKING 0x1, 0x180 ;  /* 0x0046000000007b1d */ /* 0x000fe20000010000 */
[----:B------:R-:W-:-:S13]  /*a6e0*/  ISETP.NE.AND.EX P1, PT, RZ, UR5, PT, P1 ;  /* 0x00000005ff007c0c */ /* 0x000fda000bf25310 */
[----:B------:R-:W-:-:S04]  /*a6f0*/  @P1 IADD3 R8, P2, R9, UR4, RZ ;  /* 0x0000000409081c10 */ /* 0x000fc8000ff5e0ff */
[----:B------:R-:W-:Y:S01]  /*a700*/  @P1 IADD3.X R9, R10, UR5, RZ, P2, !PT ;  /* 0x000000050a091c10 */ /* 0x000fe200097fe4ff */
[----:B------:R2:W5:Y:S01]  /*a710*/  @P0 LDG.E R43, desc[UR60][R26.64] ;  /* 0x0000003c1a2b0981 */ /* 0x000562000c1e1900 */
[----:B-1----:R-:W-:Y:S01]  /*a720*/  IMAD R5, R18, 0x20, R17 ;  /* 0x0000002012057824 */ /* 0x002fe200078e0211 */
[----:B------:R-:W-:Y:S02]  /*a730*/  SHF.R.S32.HI R44, RZ, 0x1f, R146 ;  /* 0x0000001fff2c7819 */ /* 0x000fe40000011492 */
[----:B0-----:R2:W5:Y:S01]  /*a740*/  @P1 LDG.E R28, desc[UR60][R8.64] ;  /* 0x0000003c081c1981 */ /* 0x001562000c1e1900 */
[----:B------:R-:W-:Y:S01]  /*a750*/  IMAD.WIDE R24, R5, 0x2, R24 ;  /* 0x0000000205187825 */ /* 0x000fe200078e0218 */
[----:B------:R-:W-:Y:S06]  /*a760*/  @P1 BRA `(.L_x_8404) ;  /* 0x0000000000101947 */ /* 0x000fec0003800000 */
[----:B------:R-:W-:Y:S05]  /*a770*/  @!P0 BRA `(.L_x_8404) ;  /* 0x00000000000c8947 */ /* 0x000fea0003800000 */
[----:B------:R-:W3:Y:S04]  /*a780*/  LDG.E R5, desc[UR60][R26.64] ;  /* 0x0000003c1a057981 */ /* 0x000ee8000c1e1900 */
[----:B-----5:R-:W3:Y:S02]  /*a790*/  LDG.E R28, desc[UR60][R26.64+0x4] ;  /* 0x0000043c1a1c7981 */ /* 0x020ee4000c1e1900 */
[----:B---3--:R-:W-:-:S07]  /*a7a0*/  IMAD.IADD R28, R28, 0x1, -R5 ;  /* 0x000000011c1c7824 */ /* 0x008fce00078e0a05 */
.L_x_8404:
[----:B------:R-:W-:Y:S01]  /*a7b0*/  ULDC.64 UR4, c[0x0][0xb70] ;  /* 0x0002dc0000047ab9 */ /* 0x000fe20000000a00 */
[--C-:B--2--5:R-:W-:Y:S01]  /*a7c0*/  SHF.R.S32.HI R37, RZ, 0x1f, R43.reuse ;  /* 0x0000001fff257819 */ /* 0x124fe2000001142b */
[----:B------:R-:W-:Y:S01]  /*a7d0*/  IMAD R5, R44, UR4, RZ ;  /* 0x000000042c057c24 */ /* 0x000fe2000f8e02ff */
[----:B------:R-:W-:Y:S01]  /*a7e0*/  IADD3 R7, P1, R24, 0x1800, RZ ;  /* 0x0000180018077810 */ /* 0x000fe20007f3e0ff */
[----:B------:R-:W-:Y:S01]  /*a7f0*/  IMAD.MOV.U32 R36, RZ, RZ, R43 ;  /* 0x000000ffff247224 */ /* 0x000fe200078e002b */
[----:B------:R-:W-:Y:S01]  /*a800*/  SEL R148, R148, RZ, !P0 ;  /* 0x000000ff94947207 */ /* 0x000fe20004000000 */
[C---:B------:R-:W-:Y:S01]  /*a810*/  IMAD R9, R146.reuse, UR5, R5 ;  /* 0x0000000592097c24 */ /* 0x040fe2000f8e0205 */
[----:B------:R-:W-:Y:S01]  /*a820*/  LOP3.LUT R6, R7, 0x180, RZ, 0xc0, !PT ;  /* 0x0000018007067812 */ /* 0x000fe200078ec0ff */
[----:B------:R-:W-:Y:S01]  /*a830*/  IMAD.WIDE.U32 R4, R146, UR4, R36 ;  /* 0x0000000492047c25 */ /* 0x000fe2000f8e0024 */
[----:B------:R-:W-:Y:S01]  /*a840*/  SEL R145, R145, RZ, !P0 ;  /* 0x000000ff91917207 */ /* 0x000fe20004000000 */
[----:B------:R-:W-:Y:S01]  /*a850*/  ULDC.64 UR4, c[0x0][0xb78] ;  /* 0x0002de0000047ab9 */ /* 0x000fe20000000a00 */
[----:B------:R-:W-:Y:S01]  /*a860*/  SHF.R.U64 R6, R6, 0x3, RZ ;  /* 0x0000000306067819 */ /* 0x000fe200000012ff */
[----:B------:R-:W-:Y:S01]  /*a870*/  IMAD.IADD R5, R5, 0x1, R9 ;  /* 0x0000000105057824 */ /* 0x000fe200078e0209 */
[----:B------:R-:W-:Y:S01]  /*a880*/  LOP3.LUT P0, RZ, R150, 0x3, RZ, 0xc0, !PT ;  /* 0x0000000396ff7812 */ /* 0x000fe2000780c0ff */
[----:B------:R-:W-:Y:S01]  /*a890*/  IMAD R9, R147, 0xc0, R153 ;  /* 0x000000c093097824 */ /* 0x000fe200078e0299 */
[----:B------:R-:W-:Y:S01]  /*a8a0*/  LOP3.LUT R6, R6, R7, RZ, 0x3c, !PT ;  /* 0x0000000706067212 */ /* 0x000fe200078e3cff */
[----:B------:R-:W-:Y:S01]  /*a8b0*/  IMAD R7, R148, UR4, RZ ;  /* 0x0000000494077c24 */ /* 0x000fe2000f8e02ff */
[C---:B------:R-:W-:Y:S01]  /*a8c0*/  IADD3 R21, P4, R24.reuse, 0x3000, RZ ;  /* 0x0000300018157810 */ /* 0x040fe20007f9e0ff */
[C---:B------:R-:W-:Y:S01]  /*a8d0*/  IMAD.WIDE.U32 R4, R145.reuse, UR4, R4 ;  /* 0x0000000491047c25 */ /* 0x040fe2000f8e0004 */
[C---:B------:R-:W-:Y:S01]  /*a8e0*/  IADD3 R13, P3, R24.reuse, 0x4800, RZ ;  /* 0x00004800180d7810 */ /* 0x040fe20007f7e0ff */
[----:B------:R-:W-:Y:S01]  /*a8f0*/  ULDC.64 UR6, c[0x0][0xae0] ;  /* 0x0002b80000067ab9 */ /* 0x000fe20000000a00 */
[----:B------:R-:W-:Y:S01]  /*a900*/  IADD3 R33, P2, R24, 0x6000, RZ ;  /* 0x0000600018217810 */ /* 0x000fe20007f5e0ff */
[----:B------:R-:W-:Y:S01]  /*a910*/  IMAD R8, R145, UR5, R7 ;  /* 0x0000000591087c24 */ /* 0x000fe2000f8e0207 */
[----:B------:R-:W-:Y:S01]  /*a920*/  SHF.R.S32.HI R7, RZ, 0x1f, R9 ;  /* 0x0000001fff077819 */ /* 0x000fe20000011409 */
[----:B------:R-:W-:Y:S01]  /*a930*/  ULDC.64 UR4, c[0x0][0xb40] ;  /* 0x0002d00000047ab9 */ /* 0x000fe20000000a00 */
[----:B------:R-:W-:-:S02]  /*a940*/  IADD3 R4, P5, R9, R4, RZ ;  /* 0x0000000409047210 */ /* 0x000fc40007fbe0ff */
[----:B------:R-:W-:Y:S02]  /*a950*/  LOP3.LUT R20, R21, 0x180, RZ, 0xc0, !PT ;  /* 0x0000018015147812 */ /* 0x000fe400078ec0ff */
[----:B------:R-:W-:Y:S01]  /*a960*/  IADD3.X R7, R7, R5, R8, P5, !PT ;  /* 0x0000000507077210 */ /* 0x000fe20002ffe408 */
[C---:B------:R-:W-:Y:S01]  /*a970*/  VIADD R5, R9.reuse, 0x8 ;  /* 0x0000000809057836 */ /* 0x040fe20000000000 */
[C---:B------:R-:W-:Y:S02]  /*a980*/  LEA R40, P6, R4.reuse, UR4, 0x2 ;  /* 0x0000000404287c11 */ /* 0x040fe4000f8c10ff */
[----:B------:R-:W-:Y:S02]  /*a990*/  ISETP.GE.OR P5, PT, R9, R28, P0 ;  /* 0x0000001c0900720c */ /* 0x000fe400007a6670 */
[----:B------:R-:W-:Y:S01]  /*a9a0*/  LEA.HI.X R41, R4, UR5, R7, 0x2, P6 ;  /* 0x0000000504297c11 */ /* 0x000fe2000b0f1407 */
[----:B------:R-:W-:Y:S01]  /*a9b0*/  IMAD.X R7, RZ, RZ, R25, P1 ;  /* 0x000000ffff077224 */ /* 0x000fe200008e0619 */
[----:B------:R-:W-:Y:S01]  /*a9c0*/  IADD3 R11, P6, R24, 0x7800, RZ ;  /* 0x00007800180b7810 */ /* 0x000fe20007fde0ff */
[----:B------:R-:W-:Y:S01]  /*a9d0*/  ULDC.64 UR4, c[0x0][0xaa0] ;  /* 0x0002a80000047ab9 */ /* 0x000fe20000000a00 */
[----:B------:R-:W-:-:S02]  /*a9e0*/  LOP3.LUT R12, R13, 0x180, RZ, 0xc0, !PT ;  /* 0x000001800d0c7812 */ /* 0x000fc400078ec0ff */
[----:B------:R-:W-:Y:S01]  /*a9f0*/  LOP3.LUT R32, R33, 0x180, RZ, 0xc0, !PT ;  /* 0x0000018021207812 */ /* 0x000fe200078ec0ff */
[----:B------:R-:W-:Y:S01]  /*aa00*/  IMAD.X R27, RZ, RZ, R25, P6 ;  /* 0x000000ffff1b7224 */ /* 0x000fe200030e0619 */
[----:B------:R-:W-:Y:S02]  /*aa10*/  LOP3.LUT R9, R24, 0x180, RZ, 0xc0, !PT ;  /* 0x0000018018097812 */ /* 0x000fe400078ec0ff */
[----:B------:R-:W-:Y:S01]  /*aa20*/  ISETP.GE.OR P0, PT, R5, R28, P0 ;  /* 0x0000001c0500720c */ /* 0x000fe20000706670 */
[----:B------:R0:W-:Y:S01]  /*aa30*/  @!P5 STG.E desc[UR60][R40.64], R3 ;  /* 0x000000032800d986 */ /* 0x0001e2000c10193c */
[----:B------:R-:W-:Y:S02]  /*aa40*/  LOP3.LUT R4, R11, 0x180, RZ, 0xc0, !PT ;  /* 0x000001800b047812 */ /* 0x000fe400078ec0ff */
[----:B------:R-:W-:Y:S02]  /*aa50*/  SHF.R.U64 R20, R20, 0x3, RZ ;  /* 0x0000000314147819 */ /* 0x000fe400000012ff */
[----:B------:R-:W-:-:S02]  /*aa60*/  SHF.R.U64 R12, R12, 0x3, RZ ;  /* 0x000000030c0c7819 */ /* 0x000fc400000012ff */
[----:B------:R-:W-:Y:S02]  /*aa70*/  SHF.R.U64 R32, R32, 0x3, RZ ;  /* 0x0000000320207819 */ /* 0x000fe400000012ff */
[----:B------:R-:W-:Y:S02]  /*aa80*/  SHF.R.U64 R9, R9, 0x3, RZ ;  /* 0x0000000309097819 */ /* 0x000fe400000012ff */
[----:B------:R-:W-:Y:S01]  /*aa90*/  SHF.R.U64 R4, R4, 0x3, RZ ;  /* 0x0000000304047819 */ /* 0x000fe200000012ff */
[----:B------:R1:W-:Y:S01]  /*aaa0*/  @!P0 STG.E desc[UR60][R40.64+0x20], R0 ;  /* 0x0000200028008986 */ /* 0x0003e2000c10193c */
[----:B------:R-:W-:Y:S02]  /*aab0*/  LOP3.LUT R20, R20, R21, RZ, 0x3c, !PT ;  /* 0x0000001514147212 */ /* 0x000fe400078e3cff */
[----:B------:R-:W-:Y:S01]  /*aac0*/  LOP3.LUT R12, R12, R13, RZ, 0x3c, !PT ;  /* 0x0000000d0c0c7212 */ /* 0x000fe200078e3cff */
[--C-:B------:R-:W-:Y:S01]  /*aad0*/  IMAD.X R13, RZ, RZ, R25.reuse, P3 ;  /* 0x000000ffff0d7224 */ /* 0x100fe200018e0619 */
[----:B------:R-:W-:Y:S01]  /*aae0*/  LOP3.LUT R32, R32, R33, RZ, 0x3c, !PT ;  /* 0x0000002120207212 */ /* 0x000fe200078e3cff */
[--C-:B------:R-:W-:Y:S01]  /*aaf0*/  IMAD.X R33, RZ, RZ, R25.reuse, P2 ;  /* 0x000000ffff217224 */ /* 0x100fe200010e0619 */
[----:B------:R-:W-:Y:S01]  /*ab00*/  LOP3.LUT R8, R9, R24, RZ, 0x3c, !PT ;  /* 0x0000001809087212 */ /* 0x000fe200078e3cff */
[----:B------:R-:W-:Y:S01]  /*ab10*/  IMAD.MOV.U32 R9, RZ, RZ, R25 ;  /* 0x000000ffff097224 */ /* 0x000fe200078e0019 */
[----:B------:R-:W-:Y:S01]  /*ab20*/  IADD3.X R21, RZ, R25, RZ, P4, !PT ;  /* 0x00000019ff157210 */ /* 0x000fe200027fe4ff */
[----:B------:R-:W5:Y:S01]  /*ab30*/  LD.E.128 R12, desc[UR60][R12.64] ;  /* 0x0000003c0c0c7980 */ /* 0x000f62000c101d00 */
[----:B------:R-:W-:-:S03]  /*ab40*/  LOP3.LUT R26, R4, R11, RZ, 0x3c, !PT ;  /* 0x0000000b041a7212 */ /* 0x000fc600078e3cff */
[----:B------:R-:W5:Y:S01]  /*ab50*/  LD.E.128 R8, desc[UR60][R8.64] ;  /* 0x0000003c08087980 */ /* 0x000f62000c101d00 */
[----:B------:R-:W-:-:S03]  /*ab60*/  SHF.R.S32.HI R39, RZ, 0x1f, R17 ;  /* 0x0000001fff277819 */ /* 0x000fc60000011411 */
[----:B------:R-:W5:Y:S01]  /*ab70*/  LD.E.128 R4, desc[UR60][R6.64] ;  /* 0x0000003c06047980 */ /* 0x000f62000c101d00 */
[----:B------:R-:W-:-:S03]  /*ab80*/  IMAD.MOV.U32 R38, RZ, RZ, R17 ;  /* 0x000000ffff267224 */ /* 0x000fc600078e0011 */
[----:B------:R-:W5:Y:S04]  /*ab90*/  LD.E.128 R20, desc[UR60][R20.64] ;  /* 0x0000003c14147980 */ /* 0x000f68000c101d00 */
[----:B------:R-:W5:Y:S04]  /*aba0*/  LD.E.128 R32, desc[UR60][R32.64] ;  /* 0x0000003c20207980 */ /* 0x000f68000c101d00 */
        /* <DEDUP_REMOVED lines=9> */
[----:B------:R-:W-:Y:S02]  /*ac40*/  IMAD R43, R43, UR5, R42 ;  /* 0x000000052b2b7c24 */ /* 0x000fe4000f8e022a */
[----:B------:R-:W-:Y:S01]  /*ac50*/  IMAD R19, R147, -0xc0, R28 ;  /* 0xffffff4093137824 */ /* 0x000fe200078e021c */
[----:B------:R-:W-:Y:S01]  /*ac60*/  UIADD3 UR4, UR36, 0x31c20, URZ ;  /* 0x00031c2024047890 */ /* 0x000fe2000fffe03f */
[----:B------:R-:W-:Y:S02]  /*ac70*/  IMAD.IADD R37, R37, 0x1, R43 ;  /* 0x0000000125257824 */ /* 0x000fe400078e022b */
[----:B0-----:R-:W-:Y:S01]  /*ac80*/  IMAD R3, R44, UR6, RZ ;  /* 0x000000062c037c24 */ /* 0x001fe2000f8e02ff */
[----:B------:R-:W-:Y:S01]  /*ac90*/  ISETP.GE.AND P0, PT, R18, R19, PT ;  /* 0x000000131200720c */ /* 0x000fe20003f06270 */
[----:B------:R-:W-:Y:S01]  /*aca0*/  IMAD.WIDE.U32 R36, R146, UR6, R36 ;  /* 0x0000000692247c25 */ /* 0x000fe2000f8e0024 */
[----:B-1----:R-:W-:Y:S01]  /*acb0*/  IADD3 R0, R18, 0x60, RZ ;  /* 0x0000006012007810 */ /* 0x002fe20007ffe0ff */
[----:B------:R-:W-:-:S02]  /*acc0*/  UPRMT UR4, URZ, 0x654, UR4 ;  /* 0x000006543f047896 */ /* 0x000fc40008000004 */
[----:B------:R-:W-:Y:S01]  /*acd0*/  IMAD R3, R146, UR7, R3 ;  /* 0x0000000792037c24 */ /* 0x000fe2000f8e0203 */
[----:B------:R-:W-:Y:S01]  /*ace0*/  ULDC.64 UR6, c[0x0][0xae8] ;  /* 0x0002ba0000067ab9 */ /* 0x000fe20000000a00 */
[----:B------:R-:W-:Y:S01]  /*acf0*/  ISETP.GE.AND P3, PT, R0, R19, PT ;  /* 0x000000130000720c */ /* 0x000fe20003f66270 */
[----:B------:R-:W-:Y:S02]  /*ad00*/  IMAD R0, R148, UR6, RZ ;  /* 0x0000000694007c24 */ /* 0x000fe4000f8e02ff */
[----:B------:R-:W-:Y:S01]  /*ad10*/  IMAD.IADD R37, R37, 0x1, R3 ;  /* 0x0000000125257824 */ /* 0x000fe200078e0203 */
[----:B------:R-:W-:Y:S01]  /*ad20*/  SHF.R.S32.HI R19, RZ, 0x1f, R18 ;  /* 0x0000001fff137819 */ /* 0x000fe20000011412 */
[C---:B------:R-:W-:Y:S01]  /*ad30*/  IMAD R3, R145.reuse, UR7, R0 ;  /* 0x0000000791037c24 */ /* 0x040fe2000f8e0200 */
[----:B--2---:R-:W-:Y:S01]  /*ad40*/  SYNCS.ARRIVE.TRANS64.RED.A1T0 RZ, [UR4], RZ ;  /* 0x000000ffffff79a7 */ /* 0x004fe20008100404 */
[----:B------:R-:W-:Y:S01]  /*ad50*/  IMAD.WIDE.U32 R40, R145, UR6, R36 ;  /* 0x0000000691287c25 */ /* 0x000fe2000f8e0024 */
[----:B------:R-:W-:Y:S03]  /*ad60*/  BSSY B1, `(.L_x_8405) ;  /* 0x0000017000017945 */ /* 0x000fe60003800000 */
        /* <DEDUP_REMOVED lines=15> */
[----:B------:R-:W-:Y:S02]  /*ae60*/  ULDC.64 UR6, c[0x0][0xa80] ;  /* 0x0002a00000067ab9 */ /* 0x000fe40000000a00 */
[----:B------:R-:W-:Y:S02]  /*ae70*/  LEA R42, P4, R36, UR6, 0x1 ;  /* 0x00000006242a7c11 */ /* 0x000fe4000f8808ff */
[----:B------:R-:W-:-:S04]  /*ae80*/  IADD3 R3, R37, R3, RZ ;  /* 0x0000000325037210 */ /* 0x000fc80007ffe0ff */
[----:B------:R-:W-:-:S05]  /*ae90*/  LEA.HI.X R43, R36, UR7, R3, 0x1, P4 ;  /* 0x00000007242b7c11 */ /* 0x000fca000a0f0c03 */
[----:B-----5:R0:W-:Y:S04]  /*aea0*/  @!P0 STG.E.128 desc[UR60][R42.64], R8 ;  /* 0x000000082a008986 */ /* 0x0201e8000c101d3c */
[----:B------:R0:W-:Y:S04]  /*aeb0*/  @!P1 STG.E.128 desc[UR60][R42.64+0x40], R20 ;  /* 0x000040142a009986 */ /* 0x0001e8000c101d3c */
[----:B------:R0:W-:Y:S02]  /*aec0*/  @!P2 STG.E.128 desc[UR60][R42.64+0x80], R32 ;  /* 0x000080202a00a986 */ /* 0x0001e4000c101d3c */
.L_x_8406:
[----:B------:R-:W-:Y:S05]  /*aed0*/  BSYNC B1 ;  /* 0x0000000000017941 */ /* 0x000fea0003800000 */
.L_x_8405:
[----:B------:R-:W-:Y:S05]  /*aee0*/  @P3 BRA `(.L_x_8407) ;  /* 0x00000008003c3947 */ /* 0x000fea0003800000 */
[----:B------:R-:W-:Y:S01]  /*aef0*/  IADD3 R3, P0, R38, 0x60, RZ ;  /* 0x0000006026037810 */ /* 0x000fe20007f1e0ff */
[----:B------:R-:W-:Y:S01]  /*af00*/  ULDC.64 UR4, c[0x0][0xad8] ;  /* 0x0002b60000047ab9 */ /* 0x000fe20000000a00 */
[----:B0----5:R-:W-:Y:S01]  /*af10*/  IMAD.MOV.U32 R8, RZ, RZ, R40 ;  /* 0x000000ffff087224 */ /* 0x021fe200078e0028 */
[----:B------:R-:W-:Y:S01]  /*af20*/  ULDC.64 UR6, c[0x0][0xa80] ;  /* 0x0002a00000067ab9 */ /* 0x000fe20000000a00 */
[----:B------:R-:W-:Y:S02]  /*af30*/  IMAD.MOV.U32 R9, RZ, RZ, R45 ;  /* 0x000000ffff097224 */ /* 0x000fe400078e002d */
[----:B------:R-:W-:Y:S02]  /*af40*/  IMAD.X R38, RZ, RZ, R39, P0 ;  /* 0x000000ffff267224 */ /* 0x000fe400000e0627 */
[----:B------:R-:W-:Y:S02]  /*af50*/  VIADD R0, R17, 0x20 ;  /* 0x0000002011007836 */ /* 0x000fe40000000000 */
[----:B------:R-:W-:-:S02]  /*af60*/  IMAD R38, R38, UR4, RZ ;  /* 0x0000000426267c24 */ /* 0x000fc4000f8e02ff */
[----:B------:R-:W-:Y:S01]  /*af70*/  IMAD.WIDE.U32 R8, R3, UR4, R8 ;  /* 0x0000000403087c25 */ /* 0x000fe2000f8e0008 */
[----:B------:R-:W-:Y:S02]  /*af80*/  ULDC UR4, c[0x0][0xa8c] ;  /* 0x0002a30000047ab9 */ /* 0x000fe40000000800 */
        /* <DEDUP_REMOVED lines=13> */
.L_x_8403:
[----:B------:R-:W1:Y:S01]  /*b060*/  LDC.64 R6, c[0x0][0xbd8] ;  /* 0x0002f600ff067b82 */ /* 0x000e620000000a00 */
[C---:B------:R-:W-:Y:S01]  /*b070*/  SHF.L.U32 R5, R145.reuse, 0x2, RZ ;  /* 0x0000000291057819 */ /* 0x040fe200000006ff */
[----:B------:R-:W-:Y:S01]  /*b080*/  ULDC.64 UR4, c[0x0][0xbe0] ;  /* 0x0002f80000047ab9 */ /* 0x000fe20000000a00 */
[----:B------:R-:W-:Y:S01]  /*b090*/  SHF.L.U64.HI R8, R145, 0x2, R148 ;  /* 0x0000000291087819 */ /* 0x000fe20000010294 */
[----:B------:R-:W-:-:S04]  /*b0a0*/  IMAD.MOV.U32 R3, RZ, RZ, RZ ;  /* 0x000000ffff037224 */ /* 0x000fc800078e00ff */
[----:B------:R-:W2:Y:S01]  /*b0b0*/  LDC R0, c[0x0][0xa88] ;  /* 0x0002a200ff007b82 */ /* 0x000ea20000000800 */
[----:B-1----:R-:W-:Y:S02]  /*b0c0*/  ISETP.NE.U32.AND P0, PT, R6, RZ, PT ;  /* 0x000000ff0600720c */ /* 0x002fe40003f05070 */
        /* <DEDUP_REMOVED lines=8> */
[----:B--2---:R1:W5:Y:S01]  /*b150*/  @P1 LDG.E R0, desc[UR60][R4.64] ;  /* 0x0000003c04001981 */ /* 0x004362000c1e1900 */
[----:B------:R-:W-:Y:S01]  /*b160*/  ISETP.GT.AND P2, PT, R155, 0xbf, PT ;  /* 0x000000bf9b00780c */ /* 0x000fe20003f44270 */
[----:B------:R-:W-:-:S12]  /*b170*/  @P1 BRA `(.L_x_8408) ;  /* 0x0000000000101947 */ /* 0x000fd80003800000 */
[----:B------:R-:W-:Y:S05]  /*b180*/  @!P0 BRA `(.L_x_8408) ;  /* 0x00000000000c8947 */ /* 0x000fea0003800000 */
[----:B-1----:R-:W2:Y:S04]  /*b190*/  LDG.E R5, desc[UR60][R6.64] ;  /* 0x0000003c06057981 */ /* 0x002ea8000c1e1900 */
[----:B-----5:R-:W2:Y:S02]  /*b1a0*/  LDG.E R0, desc[UR60][R6.64+0x4] ;  /* 0x0000043c06007981 */ /* 0x020ea4000c1e1900 */
[----:B--2---:R-:W-:-:S07]  /*b1b0*/  IMAD.IADD R0, R0, 0x1, -R5 ;  /* 0x0000000100007824 */ /* 0x004fce00078e0a05 */
.L_x_8408:
[----:B------:R-:W-:Y:S01]  /*b1c0*/  BSSY B1, `(.L_x_8409) ;  /* 0x000001d000017945 */ /* 0x000fe20003800000 */
[----:B------:R-:W-:Y:S02]  /*b1d0*/  SHF.R.S32.HI R9, RZ, 0x1f, R146 ;  /* 0x0000001fff097819 */ /* 0x000fe40000011492 */
[----:B------:R-:W-:Y:S02]  /*b1e0*/  SHF.R.S32.HI R10, RZ, 0x1f, R17 ;  /* 0x0000001fff0a7819 */ /* 0x000fe40000011411 */
[----:B------:R-:W-:Y:S02]  /*b1f0*/  SEL R145, R145, RZ, !P0 ;  /* 0x000000ff91917207 */ /* 0x000fe40004000000 */
[----:B------:R-:W-:Y:S02]  /*b200*/  SEL R148, R148, RZ, !P0 ;  /* 0x000000ff94947207 */ /* 0x000fe40004000000 */
[----:B-----5:R-:W-:Y:S01]  /*b210*/  SHF.R.S32.HI R8, RZ, 0x1f, R3 ;  /* 0x0000001fff087819 */ /* 0x020fe20000011403 */
[----:B------:R-:W-:Y:S06]  /*b220*/  @P2 BRA `(.L_x_8410) ;  /* 0x0000000000582947 */ /* 0x000fec0003800000 */
[----:B-1----:R-:W1:Y:S02]  /*b230*/  S2R R4, SR_TID.X ;  /* 0x0000000000047919 */ /* 0x002e640000002100 */
[----:B-1----:R-:W-:-:S04]  /*b240*/  IMAD R4, R147, 0xc0, R4 ;  /* 0x000000c093047824 */ /* 0x002fc800078e0204 */
        /* <DEDUP_REMOVED lines=20> */
.L_x_8410:
[----:B------:R-:W-:Y:S05]  /*b390*/  BSYNC B1 ;  /* 0x0000000000017941 */ /* 0x000fea0003800000 */
.L_x_8409:
[----:B------:R-:W-:Y:S01]  /*b3a0*/  ULDC.64 UR4, c[0x0][0xaa0] ;  /* 0x0002a80000047ab9 */ /* 0x000fe20000000a00 */
[----:B-1----:R-:W-:Y:S01]  /*b3b0*/  IMAD.MOV.U32 R4, RZ, RZ, R17 ;  /* 0x000000ffff047224 */ /* 0x002fe200078e0011 */
[----:B------:R-:W-:Y:S01]  /*b3c0*/  BSSY B1, `(.L_x_8411) ;  /* 0x000002b000017945 */ /* 0x000fe20003800000 */
[----:B--2---:R-:W-:Y:S02]  /*b3d0*/  IMAD.MOV.U32 R5, RZ, RZ, R10 ;  /* 0x000000ffff057224 */ /* 0x004fe400078e000a */
[----:B------:R-:W-:Y:S02]  /*b3e0*/  IMAD R6, R8, UR4, RZ ;  /* 0x0000000408067c24 */ /* 0x000fe4000f8e02ff */
[----:B------:R-:W-:-:S04]  /*b3f0*/  IMAD.WIDE.U32 R4, R3, UR4, R4 ;  /* 0x0000000403047c25 */ /* 0x000fc8000f8e0004 */
[----:B------:R-:W-:Y:S01]  /*b400*/  IMAD R3, R3, UR5, R6 ;  /* 0x0000000503037c24 */ /* 0x000fe2000f8e0206 */
[----:B------:R-:W-:Y:S01]  /*b410*/  ULDC.64 UR4, c[0x0][0xae0] ;  /* 0x0002b80000047ab9 */ /* 0x000fe20000000a00 */
[----:B------:R-:W-:Y:S02]  /*b420*/  IMAD.MOV.U32 R8, RZ, RZ, R18 ;  /* 0x000000ffff087224 */ /* 0x000fe400078e0012 */
[----:B------:R-:W-:Y:S02]  /*b430*/  IMAD.IADD R5, R5, 0x1, R3 ;  /* 0x0000000105057824 */ /* 0x000fe400078e0203 */
[----:B------:R-:W-:Y:S02]  /*b440*/  IMAD R3, R147, -0xc0, R0 ;  /* 0xffffff4093037824 */ /* 0x000fe400078e0200 */
[----:B------:R-:W-:Y:S01]  /*b450*/  IMAD R7, R9, UR4, RZ ;  /* 0x0000000409077c24 */ /* 0x000fe2000f8e02ff */
[----:B------:R-:W-:Y:S01]  /*b460*/  SHF.R.S32.HI R9, RZ, 0x1f, R18 ;  /* 0x0000001fff097819 */ /* 0x000fe20000011412 */
[C---:B------:R-:W-:Y:S01]  /*b470*/  VIADD R0, R18.reuse, 0x60 ;  /* 0x0000006012007836 */ /* 0x040fe20000000000 */
[----:B------:R-:W-:Y:S01]  /*b480*/  ISETP.GE.AND P0, PT, R18, R3, PT ;  /* 0x000000031200720c */ /* 0x000fe20003f06270 */
[----:B------:R-:W-:-:S02]  /*b490*/  IMAD R7, R146, UR5, R7 ;  /* 0x0000000592077c24 */ /* 0x000fc4000f8e0207 */
[----:B------:R-:W-:Y:S01]  /*b4a0*/  IMAD.WIDE.U32 R4, R146, UR4, R4 ;  /* 0x0000000492047c25 */ /* 0x000fe2000f8e0004 */
[----:B------:R-:W-:Y:S01]  /*b4b0*/  ULDC.64 UR4, c[0x0][0xae8] ;  /* 0x0002ba0000047ab9 */ /* 0x000fe20000000a00 */
[----:B------:R-:W-:Y:S02]  /*b4c0*/  ISETP.GE.AND P1, PT, R0, R3, PT ;  /* 0x000000030000720c */ /* 0x000fe40003f26270 */
[----:B------:R-:W-:Y:S02]  /*b4d0*/  IMAD.IADD R5, R5, 0x1, R7 ;  /* 0x0000000105057824 */ /* 0x000fe400078e0207 */
[----:B------:R-:W-:Y:S02]  /*b4e0*/  IMAD R0, R148, UR4, RZ ;  /* 0x0000000494007c24 */ /* 0x000fe4000f8e02ff */
[----:B------:R-:W-:-:S04]  /*b4f0*/  IMAD.WIDE.U32 R6, R145, UR4, R4 ;  /* 0x0000000491067c25 */ /* 0x000fc8000f8e0004 */
[----:B------:R-:W-:Y:S02]  /*b500*/  IMAD R3, R145, UR5, R0 ;  /* 0x0000000591037c24 */ /* 0x000fe4000f8e0200 */
[----:B------:R-:W-:-:S03]  /*b510*/  IMAD.WIDE R8, R147, 0xc0, R8 ;  /* 0x000000c093087825 */ /* 0x000fc600078e0208 */
[----:B------:R-:W-:Y:S01]  /*b520*/  IADD3 R11, R7, R3, RZ ;  /* 0x00000003070b7210 */ /* 0x000fe20007ffe0ff */
        /* <DEDUP_REMOVED lines=20> */
.L_x_8412:
[----:B------:R-:W-:Y:S05]  /*b670*/  BSYNC B1 ;  /* 0x0000000000017941 */ /* 0x000fea0003800000 */
.L_x_8411:
[----:B------:R-:W-:Y:S05]  /*b680*/  @P1 BRA `(.L_x_8407) ;  /* 0x0000000000541947 */ /* 0x000fea0003800000 */
[----:B------:R-:W-:Y:S01]  /*b690*/  IADD3 R3, P0, R8, 0x60, RZ ;  /* 0x0000006008037810 */ /* 0x000fe20007f1e0ff */
[C---:B------:R-:W-:Y:S01]  /*b6a0*/  VIADD R0, R17.reuse, 0x20 ;  /* 0x0000002011007836 */ /* 0x040fe20000000000 */
[----:B------:R-:W-:Y:S01]  /*b6b0*/  ULDC UR4, c[0x0][0xa8c] ;  /* 0x0002a30000047ab9 */ /* 0x000fe20000000800 */
[----:B------:R-:W-:Y:S01]  /*b6c0*/  MOV R4, R6 ;  /* 0x0000000600047202 */ /* 0x000fe20000000f00 */
[----:B------:R-:W-:Y:S01]  /*b6d0*/  ULDC.64 UR6, c[0x0][0xad8] ;  /* 0x0002b60000067ab9 */ /* 0x000fe20000000a00 */
[----:B------:R-:W-:Y:S01]  /*b6e0*/  IMAD.X R8, RZ, RZ, R9, P0 ;  /* 0x000000ffff087224 */ /* 0x000fe200000e0609 */
[----:B------:R-:W-:Y:S01]  /*b6f0*/  ISETP.GE.AND P2, PT, R0, UR4, PT ;  /* 0x0000000400007c0c */ /* 0x000fe2000bf46270 */
[----:B------:R-:W-:Y:S01]  /*b700*/  IMAD.MOV.U32 R5, RZ, RZ, R11 ;  /* 0x000000ffff057224 */ /* 0x000fe200078e000b */
[C---:B------:R-:W-:Y:S01]  /*b710*/  ISETP.GE.AND P1, PT, R17.reuse, UR4, PT ;  /* 0x0000000411007c0c */ /* 0x040fe2000bf26270 */
[----:B------:R-:W-:Y:S02]  /*b720*/  IMAD R8, R8, UR6, RZ ;  /* 0x0000000608087c24 */ /* 0x000fe4000f8e02ff */
        /* <DEDUP_REMOVED lines=11> */
.L_x_8407:
[----:B------:R-:W-:Y:S05]  /*b7e0*/  BSYNC B0 ;  /* 0x0000000000007941 */ /* 0x000fea0003800000 */
.L_x_8402:
[----:B------:R-:W-:Y:S02]  /*b7f0*/  ULDC UR4, c[0x0][0xc14] ;  /* 0x0003050000047ab9 */ /* 0x000fe40000000800 */
[----:B0-----:R-:W-:-:S13]  /*b800*/  ISETP.GE.AND P0, PT, R31, UR4, PT ;  /* 0x000000041f007c0c */ /* 0x001fda000bf06270 */
[----:B------:R-:W-:Y:S05]  /*b810*/  @!P0 BRA `(.L_x_8413) ;  /* 0xffffff5400a08947 */ /* 0x000fea000383ffff */
[----:B------:R-:W-:Y:S05]  /*b820*/  EXIT ;  /* 0x000000000000794d */ /* 0x000fea0003800000 */
.L_x_8378:
        /* <DEDUP_REMOVED lines=39> */
[----:B------:R-:W-:Y:S02]  /*baa0*/  IMAD.IADD R7, R4, 0x1, R7 ;  /* 0x0000000104077824 */ /* 0x000fe400078e0207 */
[----:B------:R-:W-:-:S03]  /*bab0*/  IMAD.MOV.U32 R4, RZ, RZ, RZ ;  /* 0x000000ffff047224 */ /* 0x000fc600078e00ff */
        /* <DEDUP_REMOVED lines=20> */
.L_x_8418:
[----:B------:R-:W-:Y:S02]  /*bc00*/  VIADD R4, R4, 0x1f ;  /* 0x0000001f04047836 */ /* 0x000fe40000000000 */
[----:B------:R-:W-:-:S03]  /*bc10*/  IMAD.U32 R19, RZ, RZ, UR7 ;  /* 0x00000007ff137e24 */ /* 0x000fc6000f8e00ff */
[----:B------:R-:W-:-:S13]  /*bc20*/  ISETP.GE.AND P0, PT, R4, UR5, PT ;  /* 0x0000000504007c0c */ /* 0x000fda000bf06270 */
[----:B------:R-:W-:Y:S05]  /*bc30*/  @P0 BRA `(.L_x_8415) ;  /* 0x0000000400380947 */ /* 0x000fea0003800000 */
[C---:B------:R-:W-:Y:S01]  /*bc40*/  IMAD.IADD R7, R27.reuse, 0x1, R4 ;  /* 0x000000011b077824 */ /* 0x040fe200078e0204 */
[----:B------:R-:W-:Y:S01]  /*bc50*/  ISETP.NE.AND P1, PT, R27, 0x1f, PT ;  /* 0x0000001f1b00780c */ /* 0x000fe20003f25270 */
[----:B------:R-:W-:Y:S01]  /*bc60*/  BSSY B0, `(.L_x_8416) ;  /* 0x0000007000007945 */ /* 0x000fe20003800000 */
[----:B------:R-:W-:Y:S02]  /*bc70*/  IMAD.MOV.U32 R0, RZ, RZ, RZ ;  /* 0x000000ffff007224 */ /* 0x000fe400078e00ff */
[----:B------:R-:W-:-:S13]  /*bc80*/  ISETP.GE.OR P0, PT, R7, UR5, !P1 ;  /* 0x0000000507007c0c */ /* 0x000fda000cf06670 */
[----:B------:R-:W-:Y:S05]  /*bc90*/  @P0 BRA `(.L_x_8417) ;  /* 0x00000000000c0947 */ /* 0x000fea0003800000 */
[----:B------:R-:W0:Y:S02]  /*bca0*/  LDC.64 R2, c[0x0][0xc58] ;  /* 0x00031600ff027b82 */ /* 0x000e240000000a00 */
[----:B0-----:R-:W-:-:S05]  /*bcb0*/  IMAD.WIDE R2, R7, 0x4, R2 ;  /* 0x0000000407027825 */ /* 0x001fca00078e0202 */
[----:B------:R0:W5:Y:S02]  /*bcc0*/  LDG.E R0, desc[UR60][R2.64] ;  /* 0x0000003c02007981 */ /* 0x000164000c1e1900 */
.L_x_8417:
[----:B------:R-:W-:Y:S05]  /*bcd0*/  BSYNC B0 ;  /* 0x0000000000007941 */ /* 0x000fea0003800000 */
.L_x_8416:
        /* <DEDUP_REMOVED lines=25> */
.L_x_8414:
        /* <DEDUP_REMOVED lines=11> */
[----:B------:R0:W1:Y:S01]  /*bf20*/  F2I.FTZ.U32.TRUNC.NTZ R3, R2 ;  /* 0x0000000200037305 */ /* 0x000062000021f000 */
[----:B------:R-:W-:Y:S05]  /*bf30*/  @!P0 BRA `(.L_x_8419) ;  /* 0x0000000000088947 */ /* 0x000fea0003800000 */
[----:B------:R-:W-:-:S05]  /*bf40*/  IADD3 R7, R19, -0x1, RZ ;  /* 0xffffffff13077810 */ /* 0x000fca0007ffe0ff */
[----:B------:R2:W3:Y:S02]  /*bf50*/  SHFL.IDX PT, R16, R8, R7, 0x1f ;  /* 0x00001f0708107589 */ /* 0x0004e400000e0000 */
.L_x_8419:
[----:B---3--:R-:W-:Y:S01]  /*bf60*/  IMAD R16, R16, UR4, R11 ;  /* 0x0000000410107c24 */ /* 0x008fe2000f8e020b */
[----:B------:R-:W-:Y:S01]  /*bf70*/  IABS R10, R0 ;  /* 0x00000000000a7213 */ /* 0x000fe20000000000 */
[----:B01----:R-:W-:Y:S02]  /*bf80*/  IMAD.MOV R2, RZ, RZ, -R3 ;  /* 0x000000ffff027224 */ /* 0x003fe400078e0a03 */
[----:B------:R-:W-:Y:S01]  /*bf90*/  IMAD.IADD R19, R19, 0x1, R4 ;  /* 0x0000000113137824 */ /* 0x000fe200078e0204 */
[----:B------:R-:W-:Y:S01]  /*bfa0*/  IADD3 R9, -R16, UR6, RZ ;  /* 0x0000000610097c10 */ /* 0x000fe2000fffe1ff */
[----:B--2---:R-:W-:Y:S02]  /*bfb0*/  IMAD R7, R2, R5, RZ ;  /* 0x0000000502077224 */ /* 0x004fe400078e02ff */
[----:B------:R-:W-:Y:S01]  /*bfc0*/  IMAD.MOV.U32 R2, RZ, RZ, RZ ;  /* 0x000000ffff027224 */ /* 0x000fe200078e00ff */
[----:B------:R-:W-:Y:S01]  /*bfd0*/  IABS R8, R9 ;  /* 0x0000000900087213 */ /* 0x000fe20000000000 */
[----:B------:R-:W-:-:S02]  /*bfe0*/  IMAD.MOV R10, RZ, RZ, -R10 ;  /* 0x000000ffff0a7224 */ /* 0x000fc400078e0a0a */
[----:B------:R-:W-:-:S04]  /*bff0*/  IMAD.HI.U32 R2, R3, R7, R2 ;  /* 0x0000000703027227 */ /* 0x000fc800078e0002 */
[----:B------:R-:W-:Y:S02]  /*c000*/  IMAD.MOV.U32 R3, RZ, RZ, R8 ;  /* 0x000000ffff037224 */ /* 0x000fe400078e0008 */
[----:B------:R-:W-:Y:S02]  /*c010*/  IMAD.MOV.U32 R8, RZ, RZ, R10 ;  /* 0x000000ffff087224 */ /* 0x000fe400078e000a */
        /* <DEDUP_REMOVED lines=16> */
.L_x_8415:
[----:B------:R-:W-:Y:S01]  /*c120*/  IMAD.MOV.U32 R17, RZ, RZ, RZ ;  /* 0x000000ffff117224 */ /* 0x000fe200078e00ff */
[----:B------:R-:W-:Y:S01]  /*c130*/  MOV R16, UR6 ;  /* 0x0000000600107c02 */ /* 0x000fe20008000f00 */
[----:B------:R-:W-:-:S07]  /*c140*/  IMAD.MOV.U32 R18, RZ, RZ, RZ ;  /* 0x000000ffff127224 */ /* 0x000fce00078e00ff */
.L_x_8420:
[----:B------:R-:W-:Y:S01]  /*c150*/  ISETP.NE.AND P0, PT, R27, RZ, PT ;  /* 0x000000ff1b00720c */ /* 0x000fe20003f05270 */
[----:B------:R0:W-:Y:S01]  /*c160*/  STL [R1+0xc], RZ ;  /* 0x00000cff01007387 */ /* 0x0001e20000100800 */
[----:B------:R-:W-:Y:S02]  /*c170*/  IMAD.MOV.U32 R24, RZ, RZ, 0x1 ;  /* 0x00000001ff187424 */ /* 0x000fe400078e00ff */
[----:B------:R-:W-:-:S09]  /*c180*/  IMAD.MOV.U32 R22, RZ, RZ, RZ ;  /* 0x000000ffff167224 */ /* 0x000fd200078e00ff */
[----:B------:R-:W1:Y:S01]  /*c190*/  @!P0 S2R R3, SR_CgaCtaId ;  /* 0x0000000000038919 */ /* 0x000e620000008800 */
[----:B------:R-:W-:-:S04]  /*c1a0*/  @!P0 MOV R0, 0x400 ;  /* 0x0000040000008802 */ /* 0x000fc80000000f00 */
[----:B-1----:R-:W-:-:S05]  /*c1b0*/  @!P0 LEA R0, R3, R0, 0x18 ;  /* 0x0000000003008211 */ /* 0x002fca00078ec0ff */
[----:B------:R0:W-:Y:S01]  /*c1c0*/  @!P0 STS.128 [R0+0x31cd0], R16 ;  /* 0x031cd01000008388 */ /* 0x0001e20000000c00 */
[----:B------:R-:W-:Y:S06]  /*c1d0*/  BAR.ARV 0x5, 0x1a0 ;  /* 0x0146800000007b1d */ /* 0x000fec0000002000 */
[----:B------:R-:W-:-:S13]  /*c1e0*/  ISETP.GE.AND P0, PT, R19, UR5, PT ;  /* 0x0000000513007c0c */ /* 0x000fda000bf06270 */
[----:B------:R-:W-:Y:S05]  /*c1f0*/  @P0 BRA `(.L_x_8421) ;  /* 0x0000003800100947 */ /* 0x000fea0003800000 */
[----:B------:R1:W-:Y:S01]  /*c200*/  STL [R1+0xc], RZ ;  /* 0x00000cff01007387 */ /* 0x0003e20000100800 */
[----:B------:R-:W-:Y:S01]  /*c210*/  IMAD.MOV.U32 R24, RZ, RZ, 0x1 ;  /* 0x00000001ff187424 */ /* 0x000fe200078e00ff */
[----:B------:R-:W-:Y:S01]  /*c220*/  ULDC UR36, c[0x0][0xc] ;  /* 0x0000030000247ab9 */ /* 0x000fe20000000800 */
[----:B------:R-:W-:Y:S01]  /*c230*/  IMAD.MOV.U32 R22, RZ, RZ, RZ ;  /* 0x000000ffff167224 */ /* 0x000fe200078e00ff */
[----:B------:R-:W-:-:S06]  /*c240*/  ULDC.64 UR38, c[0x0][0x198] ;  /* 0x0000660000267ab9 */ /* 0x000fcc0000000a00 */
.L_x_8486:
[----:B--2---:R-:W2:Y:S02]  /*c250*/  LDC.64 R28, c[0x0][0xc60] ;  /* 0x00031800ff1c7b82 */ /* 0x004ea40000000a00 */
[----:B--2---:R-:W-:-:S06]  /*c260*/  IMAD.WIDE R28, R19, 0x4, R28 ;  /* 0x00000004131c7825 */ /* 0x004fcc00078e021c */
[----:B------:R-:W2:Y:S01]  /*c270*/  LDG.E R28, desc[UR60][R28.64] ;  /* 0x0000003c1c1c7981 */ /* 0x000ea2000c1e1900 */
[----:B------:R-:W-:Y:S05]  /*c280*/  YIELD ;  /* 0x0000000000007946 */ /* 0x000fea0003800000 */
[----:B------:R-:W-:Y:S01]  /*c290*/  ULDC.64 UR4, c[0x0][0xa28] ;  /* 0x00028a0000047ab9 */ /* 0x000fe20000000a00 */
[----:B------:R-:W-:Y:S01]  /*c2a0*/  IMAD.MOV.U32 R23, RZ, RZ, RZ ;  /* 0x000000ffff177224 */ /* 0x000fe200078e00ff */
[----:B------:R-:W-:-:S04]  /*c2b0*/  ISETP.NE.U32.AND P0, PT, RZ, UR4, PT ;  /* 0x00000004ff007c0c */ /* 0x000fc8000bf05070 */
[----:B------:R-:W-:Y:S02]  /*c2c0*/  ISETP.NE.AND.EX P0, PT, RZ, UR5, PT, P0 ;  /* 0x00000005ff007c0c */ /* 0x000fe4000bf05300 */
[----:B0-----:R-:W-:Y:S02]  /*c2d0*/  MOV R0, RZ ;  /* 0x000000ff00007202 */ /* 0x001fe40000000f00 */
[----:B--2---:R-:W-:-:S09]  /*c2e0*/  SHF.R.S32.HI R5, RZ, 0x1f, R28 ;  /* 0x0000001fff057819 */ /* 0x004fd2000001141c */
        /* <DEDUP_REMOVED lines=11> */
[----:B------:R-:W-:-:S03]  /*c3a0*/  IMAD.SHL.U32 R6, R28, 0x4, RZ ;  /* 0x000000041c067824 */ /* 0x000fc600078e00ff */
[----:B------:R-:W-:-:S13]  /*c3b0*/  ISETP.NE.AND.EX P0, PT, RZ, UR5, PT, P0 ;  /* 0x00000005ff007c0c */ /* 0x000fda000bf05300 */
[----:B------:R-:W-:Y:S01]  /*c3c0*/  @P0 IADD3 R4, P1, R6, UR4, RZ ;  /* 0x0000000406040c10 */ /* 0x000fe2000ff3e0ff */
[----:B--2---:R0:W-:Y:S04]  /*c3d0*/  STL [R1+0x10], R0 ;  /* 0x0000100001007387 */ /* 0x0041e80000100800 */
[----:B------:R2:W-:Y:S01]  /*c3e0*/  STL [R1], R6 ;  /* 0x0000000601007387 */ /* 0x0005e20000100800 */
[----:B0-----:R-:W-:-:S04]  /*c3f0*/  SHF.L.U64.HI R0, R28, 0x2, R5 ;  /* 0x000000021c007819 */ /* 0x001fc80000010205 */
[----:B------:R-:W-:Y:S01]  /*c400*/  @P0 IADD3.X R5, R0, UR5, RZ, P1, !PT ;  /* 0x0000000500050c10 */ /* 0x000fe20008ffe4ff */
[----:B------:R-:W-:Y:S01]  /*c410*/  ULDC.64 UR4, c[0x0][0xa08] ;  /* 0x0002820000047ab9 */ /* 0x000fe20000000a00 */
[----:B------:R0:W-:Y:S01]  /*c420*/  STL [R1+0x4], R0 ;  /* 0x0000040001007387 */ /* 0x0001e20000100800 */
[----:B------:R-:W-:Y:S01]  /*c430*/  IADD3 R2, P1, R6, UR4, RZ ;  /* 0x0000000406027c10 */ /* 0x000fe2000ff3e0ff */
[----:B--2---:R-:W-:-:S03]  /*c440*/  IMAD.MOV.U32 R6, RZ, RZ, RZ ;  /* 0x000000ffff067224 */ /* 0x004fc600078e00ff */
        /* <DEDUP_REMOVED lines=15> */
[----:B--2---:R-:W2:Y:S04]  /*c540*/  LDG.E R5, desc[UR60][R2.64] ;  /* 0x0000003c02057981 */ /* 0x004ea8000c1e1900 */
[----:B-----5:R-:W2:Y:S02]  /*c550*/  LDG.E R0, desc[UR60][R2.64+0x4] ;  /* 0x0000043c02007981 */ /* 0x020ea4000c1e1900 */
[----:B--2---:R-:W-:-:S07]  /*c560*/  IMAD.IADD R0, R0, 0x1, -R5 ;  /* 0x0000000100007824 */ /* 0x004fce00078e0a05 */
.L_x_8422:
[----:B--2--5:R-:W-:Y:S01]  /*c570*/  IMAD.IADD R2, R0, 0x1, -R23 ;  /* 0x0000000100027824 */ /* 0x024fe200078e0a17 */
[----:B------:R-:W-:Y:S01]  /*c580*/  BSSY B6, `(.L_x_8423) ;  /* 0x00002b4000067945 */ /* 0x000fe20003800000 */
[----:B------:R-:W-:Y:S02]  /*c590*/  IADD3 R23, R6, R23, RZ ;  /* 0x0000001706177210 */ /* 0x000fe40007ffe0ff */
[C---:B------:R-:W-:Y:S01]  /*c5a0*/  VIADD R0, R2.reuse, 0x8f ;  /* 0x0000008f02007836 */ /* 0x040fe20000000000 */
[----:B------:R0:W-:Y:S01]  /*c5b0*/  STL [R1+0x8], R2 ;  /* 0x0000080201007387 */ /* 0x0001e20000100800 */
[----:B------:R-:W-:Y:S02]  /*c5c0*/  ISETP.GT.AND P0, PT, R2, RZ, PT ;  /* 0x000000ff0200720c */ /* 0x000fe40003f04270 */
[----:B------:R-:W-:-:S05]  /*c5d0*/  IMAD.HI R0, R0, 0x38e38e39, RZ ;  /* 0x38e38e3900007827 */ /* 0x000fca00078e02ff */
[----:B------:R-:W-:-:S04]  /*c5e0*/  SHF.R.U32.HI R29, RZ, 0x1f, R0 ;  /* 0x0000001fff1d7819 */ /* 0x000fc80000011600 */
[----:B------:R-:W-:Y:S02]  /*c5f0*/  LEA.HI.SX32 R29, R0, R29, 0x1b ;  /* 0x0000001d001d7211 */ /* 0x000fe400078fdaff */
[----:B0-----:R-:W-:Y:S05]  /*c600*/  @P0 BRA `(.L_x_8424) ;  /* 0x00000000003c0947 */ /* 0x001fea0003800000 */
[----:B------:R-:W-:-:S13]  /*c610*/  ISETP.NE.AND P1, PT, R27, RZ, PT ;  /* 0x000000ff1b00720c */ /* 0x000fda0003f25270 */
[----:B------:R-:W-:Y:S05]  /*c620*/  @P1 BRA `(.L_x_8425) ;  /* 0x0000002800a41947 */ /* 0x000fea0003800000 */
[----:B------:R-:W0:Y:S01]  /*c630*/  S2R R7, SR_LANEID ;  /* 0x0000000000077919 */ /* 0x000e220000000000 */
[----:B------:R-:W-:Y:S01]  /*c640*/  VOTEU.ANY UR4, UPT, PT ;  /* 0x0000000000047886 */ /* 0x000fe200038e0100 */
[----:B------:R-:W2:Y:S01]  /*c650*/  LDC.64 R2, c[0x0][0xc38] ;  /* 0x00030e00ff027b82 */ /* 0x000ea20000000a00 */
[----:B------:R-:W0:Y:S08]  /*c660*/  FLO.U32 R0, UR4 ;  /* 0x0000000400007d00 */ /* 0x000e3000080e0000 */
[----:B------:R-:W2:Y:S01]  /*c670*/  POPC R5, UR4 ;  /* 0x0000000400057d09 */ /* 0x000ea20008000000 */
[----:B0-----:R-:W-:-:S13]  /*c680*/  ISETP.EQ.U32.AND P0, PT, R0, R7, PT ;  /* 0x000000070000720c */ /* 0x001fda0003f02070 */
[----:B--2---:R-:W2:Y:S01]  /*c690*/  @P0 ATOMG.E.ADD.STRONG.GPU PT, R3, desc[UR60][R2.64], R5 ;  /* 0x00000005020309a8 */ /* 0x004ea200081ee1fc */
[----:B------:R-:W0:Y:S02]  /*c6a0*/  S2R R4, SR_LTMASK ;  /* 0x0000000000047919 */ /* 0x000e240000003900 */
[----:B0-----:R-:W-:-:S04]  /*c6b0*/  LOP3.LUT R4, R4, UR4, RZ, 0xc0, !PT ;  /* 0x0000000404047c12 */ /* 0x001fc8000f8ec0ff */
[----:B------:R-:W0:Y:S01]  /*c6c0*/  POPC R7, R4 ;  /* 0x0000000400077309 */ /* 0x000e220000000000 */
[----:B--2---:R-:W0:Y:S02]  /*c6d0*/  SHFL.IDX PT, R0, R3, R0, 0x1f ;  /* 0x00001f0003007589 */ /* 0x004e2400000e0000 */
[----:B0-----:R-:W-:Y:S01]  /*c6e0*/  IADD3 R16, R0, UR36, R7 ;  /* 0x0000002400107c10 */ /* 0x001fe2000fffe007 */
[----:B------:R-:W-:Y:S06]  /*c6f0*/  BRA `(.L_x_8425) ;  /* 0x0000002800707947 */ /* 0x000fec0003800000 */
.L_x_8424:
[----:B------:R-:W0:Y:S01]  /*c700*/  S2R R3, SR_CgaCtaId ;  /* 0x0000000000037919 */ /* 0x000e220000008800 */
[----:B------:R-:W-:-:S04]  /*c710*/  MOV R26, 0x400 ;  /* 0x00000400001a7802 */ /* 0x000fc80000000f00 */
[----:B0-----:R-:W-:-:S05]  /*c720*/  LEA R26, R3, R26, 0x18 ;  /* 0x0000001a031a7211 */ /* 0x001fca00078ec0ff */
[----:B------:R-:W-:-:S05]  /*c730*/  VIADD R0, R26, 0x16a00 ;  /* 0x00016a001a007836 */ /* 0x000fca0000000000 */
[----:B------:R-:W-:-:S13]  /*c740*/  LOP3.LUT P0, RZ, R0, 0x1bf, RZ, 0xc0, !PT ;  /* 0x000001bf00ff7812 */ /* 0x000fda000780c0ff */
[----:B------:R-:W-:Y:S05]  /*c750*/  @!P0 BRA `(.L_x_8426) ;  /* 0x0000000000408947 */ /* 0x000fea0003800000 */
        /* <DEDUP_REMOVED lines=15> */
[----:B01----:R-:W-:Y:S05]  /*c850*/  CALL.ABS.NOINC R2 ;  /* 0x0000000002007343 */ /* 0x003fea0003c00000 */
.L_x_8426:
        /* <DEDUP_REMOVED lines=18> */
[----:B-12---:R-:W-:Y:S05]  /*c980*/  CALL.ABS.NOINC R2 ;  /* 0x0000000002007343 */ /* 0x006fea0003c00000 */
.L_x_8428:
        /* <DEDUP_REMOVED lines=15> */
[----:B0-----:R-:W-:Y:S05]  /*ca80*/  CALL.ABS.NOINC R2 ;  /* 0x0000000002007343 */ /* 0x001fea0003c00000 */
.L_x_8427:
[----:B------:R-:W2:Y:S01]  /*ca90*/  LDL.LU R2, [R1] ;  /* 0x0000000001027983 */ /* 0x000ea20000300800 */
[----:B------:R-:W-:Y:S01]  /*caa0*/  ULDC.64 UR4, c[0x0][0x9f8] ;  /* 0x00027e0000047ab9 */ /* 0x000fe20000000a00 */
[----:B------:R-:W0:Y:S02]  /*cab0*/  LDC R0, c[0x0][0x428] ;  /* 0x00010a00ff007b82 */ /* 0x000e240000000800 */
[----:B------:R-:W3:Y:S04]  /*cac0*/  LDL.LU R21, [R1+0x4] ;  /* 0x0000040001157983 */ /* 0x000ee80000300800 */
[----:B------:R-:W4:Y:S01]  /*cad0*/  LDL.LU R20, [R1+0x10] ;  /* 0x0000100001147983 */ /* 0x000f220000300800 */
[----:B------:R-:W-:Y:S01]  /*cae0*/  ISETP.NE.U32.AND P0, PT, RZ, UR4, PT ;  /* 0x00000004ff007c0c */ /* 0x000fe2000bf05070 */
[----:B------:R-:W-:-:S03]  /*caf0*/  IMAD.MOV.U32 R6, RZ, RZ, R28 ;  /* 0x000000ffff067224 */ /* 0x000fc600078e001c */
[----:B------:R-:W-:Y:S02]  /*cb00*/  ISETP.NE.AND.EX P0, PT, RZ, UR5, PT, P0 ;  /* 0x00000005ff007c0c */ /* 0x000fe4000bf05300 */
[----:B------:R-:W-:-:S13]  /*cb10*/  ISETP.NE.AND P6, PT, R27, RZ, PT ;  /* 0x000000ff1b00720c */ /* 0x000fda0003fc5270 */
[----:B------:R-:W-:-:S05]  /*cb20*/  VOTEU.ALL UP1, P6 ;  /* 0x00000000003f7886 */ /* 0x000fca0003020000 */
[----:B------:R-:W-:-:S04]  /*cb30*/  @!UP1 UIADD3 UR8, UP0, UR38, 0x270, URZ ;  /* 0x0000027026089890 */ /* 0x000fc8000ff1e03f */
[----:B------:R-:W-:-:S03]  /*cb40*/  @!UP1 UIADD3.X UR9, URZ, UR39, URZ, UP0, !UPT ;  /* 0x000000273f099290 */ /* 0x000fc600087fe43f */
[----:B------:R-:W-:Y:S01]  /*cb50*/  VOTEU.ALL UP0, P6 ;  /* 0x00000000003f7886 */ /* 0x000fe20003000000 */
[----:B--2---:R-:W-:-:S04]  /*cb60*/  @P0 IADD3 R2, P1, R2, UR4, RZ ;  /* 0x0000000402020c10 */ /* 0x004fc8000ff3e0ff */
[----:B---3--:R-:W-:Y:S01]  /*cb70*/  @P0 IADD3.X R3, R21, UR5, RZ, P1, !PT ;  /* 0x0000000515030c10 */ /* 0x008fe20008ffe4ff */
[----:B------:R-:W-:-:S04]  /*cb80*/  ULDC.64 UR4, c[0x0][0xa00] ;  /* 0x0002800000047ab9 */ /* 0x000fc80000000a00 */
[----:B------:R2:W5:Y:S01]  /*cb90*/  @P0 LDG.E R6, desc[UR60][R2.64] ;  /* 0x0000003c02060981 */ /* 0x000562000c1e1900 */
[----:B0-----:R-:W-:Y:S01]  /*cba0*/  ISETP.NE.AND P0, PT, R0, 0x1, PT ;  /* 0x000000010000780c */ /* 0x001fe20003f05270 */
[----:B------:R-:W-:Y:S01]  /*cbb0*/  IMAD.MOV.U32 R0, RZ, RZ, R18 ;  /* 0x000000ffff007224 */ /* 0x000fe200078e0012 */
[----:B------:R-:W-:Y:S01]  /*cbc0*/  PLOP3.LUT P1, PT, P6, PT, PT, 0x8, 0x0 ;  /* 0x000000000000781c */ /* 0x000fe2000372e170 */
[----:B----4-:R-:W-:-:S10]  /*cbd0*/  IMAD R17, R17, 0xc0, R20 ;  /* 0x000000c011117824 */ /* 0x010fd400078e0214 */
[----:B------:R-:W0:Y:S08]  /*cbe0*/  @P0 LDC R5, c[0x0][0x42c] ;  /* 0x00010b00ff050b82 */ /* 0x000e300000000800 */
[----:B------:R-:W3:Y:S01]  /*cbf0*/  @P0 LDC R7, c[0x0][0x430] ;  /* 0x00010c00ff070b82 */ /* 0x000ee20000000800 */
[----:B0-----:R-:W-:-:S05]  /*cc00*/  @P0 IMAD.HI.U32 R4, R18, R5, RZ ;  /* 0x0000000512040227 */ /* 0x001fca00078e00ff */
[----:B---3--:R-:W-:Y:S02]  /*cc10*/  @P0 SHF.R.U32.HI R0, RZ, R7, R4 ;  /* 0x00000007ff000219 */ /* 0x008fe40000011604 */
[----:B------:R-:W-:-:S04]  /*cc20*/  ISETP.NE.U32.AND P0, PT, RZ, UR4, PT ;  /* 0x00000004ff007c0c */ /* 0x000fc8000bf05070 */
[----:B------:R-:W-:-:S04]  /*cc30*/  ISETP.NE.AND.EX P0, PT, RZ, UR5, PT, P0 ;  /* 0x00000005ff007c0c */ /* 0x000fc8000bf05300 */
[----:B--2---:R-:W-:-:S09]  /*cc40*/  SEL R9, R28, RZ, !P0 ;  /* 0x000000ff1c097207 */ /* 0x004fd20004000000 */
.L_x_8429:
        /* <DEDUP_REMOVED lines=10> */
[----:B------:R-:W-:Y:S01]  /*ccf0*/  ISETP.NE.AND P2, PT, R27, RZ, PT ;  /* 0x000000ff1b00720c */ /* 0x000fe20003f45270 */
[----:B------:R-:W-:-:S03]  /*cd00*/  UMOV UR4, 0x20 ;  /* 0x0000002000047882 */ /* 0x000fc60000000000 */
[----:B------:R-:W-:-:S09]  /*cd10*/  PLOP3.LUT P1, PT, P2, PT, PT, 0x8, 0x0 ;  /* 0x000000000000781c */ /* 0x000fd2000172e170 */
[----:B------:R-:W-:-:S05]  /*cd20*/  VOTEU.ALL UP0, P2 ;  /* 0x00000000003f7886 */ /* 0x000fca0001000000 */
.L_x_8430:
        /* <DEDUP_REMOVED lines=13> */
.L_x_8431:
        /* <DEDUP_REMOVED lines=16> */
.L_x_8502:
[----:B------:R-:W-:Y:S01]  /*cf00*/  UMOV UR4, 0xffffffff ;  /* 0xffffffff00047882 */ /* 0x000fe20000000000 */
[----:B------:R-:W-:Y:S01]  /*cf10*/  SHF.R.S32.HI R8, RZ, 0x1f, R6 ;  /* 0x0000001fff087819 */ /* 0x000fe20000011406 */
[----:B------:R-:W-:Y:S01]  /*cf20*/  VIADD R10, R29, 0xffffffff ;  /* 0xffffffff1d0a7836 */ /* 0x000fe20000000000 */
[----:B------:R-:W-:Y:S06]  /*cf30*/  BRA.DIV UR4, `(.L_x_8433) ;  /* 0x0000003204507947 */ /* 0x000fec000b800000 */
[----:B------:R-:W-:-:S13]  /*cf40*/  ELECT P6, URZ, PT ;  /* 0x00000000003f782f */ /* 0x000fda00038c0000 */
.L_x_8505:
[----:B------:R-:W-:Y:S05]  /*cf50*/  @!P6 BRA `(.L_x_8434) ;  /* 0x0000000000fce947 */ /* 0x000fea0003800000 */
[----:B------:R-:W-:Y:S01]  /*cf60*/  ISETP.NE.U32.AND P0, PT, R2, RZ, PT ;  /* 0x000000ff0200720c */ /* 0x000fe20003f05070 */
[----:B------:R-:W-:-:S03]  /*cf70*/  IMAD.MOV.U32 R25, RZ, RZ, R10 ;  /* 0x000000ffff197224 */ /* 0x000fc600078e000a */
        /* <DEDUP_REMOVED lines=11> */
[----:B------:R-:W-:Y:S02]  /*d030*/  SHF.R.S32.HI R5, RZ, 0x1f, R7 ;  /* 0x0000001fff057819 */ /* 0x000fe40000011407 */
[----:B------:R-:W-:-:S05]  /*d040*/  MOV R4, R7 ;  /* 0x0000000700047202 */ /* 0x000fca0000000f00 */
[----:B------:R-:W-:-:S04]  /*d050*/  IMAD.WIDE.U32 R4, R6, UR4, R4 ;  /* 0x0000000406047c25 */ /* 0x000fc8000f8e0004 */
[----:B------:R-:W-:Y:S01]  /*d060*/  IMAD.IADD R5, R5, 0x1, R11 ;  /* 0x0000000105057824 */ /* 0x000fe200078e020b */
[----:B------:R-:W-:-:S04]  /*d070*/  LEA R12, P0, R4, R2, 0x2 ;  /* 0x00000002040c7211 */ /* 0x000fc800078010ff */
[----:B------:R-:W-:Y:S01]  /*d080*/  LEA.HI.X R13, R4, R3, R5, 0x2, P0 ;  /* 0x00000003040d7211 */ /* 0x000fe200000f1405 */
[----:B------:R-:W-:-:S04]  /*d090*/  IMAD.MOV R4, RZ, RZ, -R7 ;  /* 0x000000ffff047224 */ /* 0x000fc800078e0a07 */
[----:B------:R0:W5:Y:S01]  /*d0a0*/  LDG.E R7, desc[UR60][R12.64] ;  /* 0x0000003c0c077981 */ /* 0x000162000c1e1900 */
[----:B------:R-:W-:-:S07]  /*d0b0*/  IMAD R25, R25, R4, R10 ;  /* 0x0000000419197224 */ /* 0x000fce00078e020a */
.L_x_8435:
[----:B------:R-:W-:Y:S01]  /*d0c0*/  IMAD R5, R22, 0x8, R26 ;  /* 0x0000000816057824 */ /* 0x000fe200078e021a */
[----:B------:R-:W-:-:S04]  /*d0d0*/  SHF.L.U32 R4, R24, 0x1f, RZ ;  /* 0x0000001f18047819 */ /* 0x000fc800000006ff */
[----:B------:R-:W2:Y:S02]  /*d0e0*/  SYNCS.PHASECHK.TRANS64.TRYWAIT P0, [R5+URZ+0x31c40], R4 ;  /* 0x031c4004050075a7 */ /* 0x000ea4000800017f */
[----:B--2---:R-:W-:Y:S05]  /*d0f0*/  @!P0 BRA `(.L_x_8436) ;  /* 0x0000003000008947 */ /* 0x004fea0003800000 */
.L_x_8506:
[----:B------:R-:W3:Y:S02]  /*d100*/  S2R R11, SR_TID.X ;  /* 0x00000000000b7919 */ /* 0x000ee40000002100 */
[----:B---3--:R-:W-:-:S04]  /*d110*/  LOP3.LUT R11, R11, 0x7f, RZ, 0xc0, !PT ;  /* 0x0000007f0b0b7812 */ /* 0x008fc800078ec0ff */
[----:B------:R-:W-:-:S13]  /*d120*/  ISETP.NE.AND P0, PT, R11, RZ, PT ;  /* 0x000000ff0b00720c */ /* 0x000fda0003f05270 */
[----:B------:R-:W-:Y:S05]  /*d130*/  @P0 BRA `(.L_x_8437) ;  /* 0x0000000000140947 */ /* 0x000fea0003800000 */
[----:B------:R-:W-:Y:S01]  /*d140*/  ISETP.NE.AND P1, PT, R27, RZ, PT ;  /* 0x000000ff1b00720c */ /* 0x000fe20003f25270 */
[----:B--2---:R-:W-:-:S04]  /*d150*/  IMAD.MOV.U32 R4, RZ, RZ, 0x6c00 ;  /* 0x00006c00ff047424 */ /* 0x004fc800078e00ff */
[----:B------:R3:W-:Y:S08]  /*d160*/  SYNCS.ARRIVE.TRANS64 RZ, [R5+URZ+0x31c30], R4 ;  /* 0x031c300405ff79a7 */ /* 0x0007f0000800003f */
[----:B------:R-:W-:Y:S05]  /*d170*/  @!P1 BRA `(.L_x_8437) ;  /* 0x0000000000049947 */ /* 0x000fea0003800000 */
[----:B------:R-:W-:Y:S01]  /*d180*/  BPT.TRAP 0x1 ;  /* 0x000000040000795c */ /* 0x000fe20000300000 */
.L_x_8437:
[----:B--23--:R-:W-:Y:S01]  /*d190*/  IMAD R4, R22, 0x6c00, R26 ;  /* 0x00006c0016047824 */ /* 0x00cfe200078e021a */
        /* <DEDUP_REMOVED lines=11> */
[----:B------:R-:W-:Y:S02]  /*d250*/  UIMAD UR11, UR11, 0x90, UR5 ;  /* 0x000000900b0b78a4 */ /* 0x000fe4000f8e0205 */
[----:B------:R-:W-:Y:S02]  /*d260*/  UIADD3 UR9, UR9, 0x31c30, URZ ;  /* 0x00031c3009097890 */ /* 0x000fe4000fffe03f */
[----:B------:R-:W-:Y:S02]  /*d270*/  UIADD3 UR14, UR8, 0x16a00, URZ ;  /* 0x00016a00080e7890 */ /* 0x000fe4000fffe03f */
[----:B------:R-:W-:Y:S02]  /*d280*/  UIADD3.X UR5, URZ, UR39, URZ, UP0, !UPT ;  /* 0x000000273f057290 */ /* 0x000fe400087fe43f */
        /* <DEDUP_REMOVED lines=12> */
.L_x_8434:
[----:B------:R-:W2:Y:S01]  /*d350*/  LDL.LU R11, [R1+0xc] ;  /* 0x00000c00010b7983 */ /* 0x000ea20000300800 */
[----:B------:R-:W-:Y:S05]  /*d360*/  WARPSYNC.ALL ;  /* 0x0000000000007948 */ /* 0x000fea0003800000 */
        /* <DEDUP_REMOVED lines=15> */
[----:B------:R-:W-:Y:S01]  /*d460*/  BAR.SYNC.DEFER_BLOCKING 0x8, 0x1a0 ;  /* 0x0206800000007b1d */ /* 0x000fe20000010000 */
[----:B------:R-:W-:Y:S01]  /*d470*/  UIADD3 UR9, UR24, 0x31c00, URZ ;  /* 0x00031c0018097890 */ /* 0x000fe2000fffe03f */
[----:B------:R-:W-:Y:S01]  /*d480*/  @P0 R2UR UR19, R17 ;  /* 0x00000000111302ca */ /* 0x000fe200000e0000 */
[----:B------:R-:W-:-:S03]  /*d490*/  UIADD3 UR16, UR24, 0x10a00, URZ ;  /* 0x00010a0018107890 */ /* 0x000fc6000fffe03f */
[----:B------:R-:W-:Y:S01]  /*d4a0*/  UMOV UR15, 0x12f00000 ;  /* 0x12f00000000f7882 */ /* 0x000fe20000000000 */
[----:B------:R-:W-:Y:S01]  /*d4b0*/  UMOV UR18, 0x20 ;  /* 0x0000002000127882 */ /* 0x000fe20000000000 */
[----:B------:R-:W-:Y:S01]  /*d4c0*/  UMOV UR17, UR9 ;  /* 0x0000000900117c82 */ /* 0x000fe20008000000 */
[----:B------:R-:W-:Y:S01]  /*d4d0*/  UMOV UR22, 0x0 ;  /* 0x0000000000167882 */ /* 0x000fe20000000000 */
[----:B------:R-:W-:Y:S01]  /*d4e0*/  UMOV UR23, 0x12f00000 ;  /* 0x12f0000000177882 */ /* 0x000fe20000000000 */
[----:B------:R-:W-:Y:S01]  /*d4f0*/  BSSY B0, `(.L_x_8438) ;  /* 0x0000012000007945 */ /* 0x000fe20003800000 */
[----:B------:R3:W-:Y:S01]  /*d500*/  @P0 SYNCS.ARRIVE.TRANS64 RZ, [R26+URZ+0x31c00], R5 ;  /* 0x031c00051aff09a7 */ /* 0x0007e2000800003f */
[----:B------:R4:W-:Y:S02]  /*d510*/  UTMALDG.4D [UR8], [UR4], desc[UR6] ;  /* 0x00000608040075b4 */ /* 0x0009e40008019000 */
[----:B------:R0:W-:Y:S01]  /*d520*/  UTMALDG.4D [UR16], [UR4], desc[UR14] ;  /* 0x00000e10040075b4 */ /* 0x0001e20008019000 */
[----:B----4-:R-:W-:Y:S01]  /*d530*/  @P0 R2UR UR13, R9 ;  /* 0x00000000090d02ca */ /* 0x010fe200000e0000 */
        /* <DEDUP_REMOVED lines=10> */
[----:B---3--:R-:W-:-:S04]  /*d5e0*/  SHF.L.U32 R5, R4, 0x1f, RZ ;  /* 0x0000001f04057819 */ /* 0x008fc800000006ff */
[----:B------:R-:W2:Y:S02]  /*d5f0*/  SYNCS.PHASECHK.TRANS64.TRYWAIT P0, [R26+URZ+0x31c20], R5 ;  /* 0x031c20051a0075a7 */ /* 0x000ea4000800017f */
[----:B0-2---:R-:W-:Y:S05]  /*d600*/  @!P0 BRA `(.L_x_8439) ;  /* 0x0000002800d08947 */ /* 0x005fea0003800000 */
.L_x_8507:
[----:B------:R-:W-:Y:S05]  /*d610*/  BSYNC B0 ;  /* 0x0000000000007941 */ /* 0x000fea0003800000 */
.L_x_8438:
[----:B------:R-:W2:Y:S01]  /*d620*/  LDL.LU R4, [R1+0x8] ;  /* 0x0000080001047983 */ /* 0x000ea20000300800 */
[----:B------:R-:W-:Y:S01]  /*d630*/  BSSY B0, `(.L_x_8440) ;  /* 0x0000167000007945 */ /* 0x000fe20003800000 */
[----:B--2---:R-:W-:-:S13]  /*d640*/  ISETP.GE.AND P0, PT, R4, 0x91, PT ;  /* 0x000000910400780c */ /* 0x004fda0003f06270 */
[----:B------:R-:W-:Y:S05]  /*d650*/  @!P0 BRA `(.L_x_8441) ;  /* 0x0000001400908947 */ /* 0x000fea0003800000 */
[----:B------:R-:W-:Y:S01]  /*d660*/  IMAD.MOV R11, RZ, RZ, -R29 ;  /* 0x000000ffff0b7224 */ /* 0x000fe200078e0a1d */
[----:B------:R-:W-:Y:S01]  /*d670*/  BSSY B1, `(.L_x_8442) ;  /* 0x000007a000017945 */ /* 0x000fe20003800000 */
[----:B------:R-:W-:Y:S02]  /*d680*/  IMAD.MOV.U32 R4, RZ, RZ, 0x1 ;  /* 0x00000001ff047424 */ /* 0x000fe400078e00ff */
[----:B------:R-:W-:-:S03]  /*d690*/  VIADD R9, R29, 0xfffffffe ;  /* 0xfffffffe1d097836 */ /* 0x000fc60000000000 */
[----:B------:R-:W-:-:S05]  /*d6a0*/  VIADDMNMX R11, R11, R4, 0xffffffff, !PT ;  /* 0xffffffff0b0b7446 */ /* 0x000fca0007800104 */
[----:B------:R-:W-:-:S05]  /*d6b0*/  IMAD.IADD R4, R29, 0x1, R11 ;  /* 0x000000011d047824 */ /* 0x000fca00078e020b */
[----:B------:R-:W-:-:S04]  /*d6c0*/  LOP3.LUT R4, R4, 0x1, RZ, 0xc0, !PT ;  /* 0x0000000104047812 */ /* 0x000fc800078ec0ff */
[----:B------:R-:W-:-:S13]  /*d6d0*/  ISETP.NE.U32.AND P0, PT, R4, 0x1, PT ;  /* 0x000000010400780c */ /* 0x000fda0003f05070 */
        /* <DEDUP_REMOVED lines=12> */
[----:B------:R-:W2:Y:S01]  /*d7a0*/  LDC R17, c[0x0][0x41c] ;  /* 0x00010700ff117b82 */ /* 0x000ea20000000800 */
[----:B------:R-:W-:Y:S01]  /*d7b0*/  MOV R14, R9 ;  /* 0x00000009000e7202 */ /* 0x000fe20000000f00 */
[----:B------:R-:W-:Y:S02]  /*d7c0*/  ULDC.64 UR4, c[0x0][0x408] ;  /* 0x0001020000047ab9 */ /* 0x000fe40000000a00 */
[----:B------:R-:W-:-:S04]  /*d7d0*/  IMAD R15, R8, UR4, RZ ;  /* 0x00000004080f7c24 */ /* 0x000fc8000f8e02ff */
[----:B------:R-:W-:Y:S01]  /*d7e0*/  IMAD R15, R6, UR5, R15 ;  /* 0x00000005060f7c24 */ /* 0x000fe2000f8e020f */
[----:B--2---:R-:W-:-:S13]  /*d7f0*/  ISETP.NE.AND P0, PT, R17, 0x1, PT ;  /* 0x000000011100780c */ /* 0x004fda0003f05270 */
[----:B0-----:R-:W0:Y:S02]  /*d800*/  @P0 LDC.64 R4, c[0x0][0x420] ;  /* 0x00010800ff040b82 */ /* 0x001e240000000a00 */
[----:B0-----:R-:W-:-:S05]  /*d810*/  @P0 IMAD.HI.U32 R4, R9, R4, RZ ;  /* 0x0000000409040227 */ /* 0x001fca00078e00ff */
[----:B------:R-:W-:-:S04]  /*d820*/  @P0 SHF.R.U32.HI R14, RZ, R5, R4 ;  /* 0x00000005ff0e0219 */ /* 0x000fc80000011604 */
[--C-:B------:R-:W-:Y:S01]  /*d830*/  SHF.R.S32.HI R5, RZ, 0x1f, R14.reuse ;  /* 0x0000001fff057819 */ /* 0x100fe2000001140e */
[----:B------:R-:W-:-:S04]  /*d840*/  IMAD.MOV.U32 R4, RZ, RZ, R14 ;  /* 0x000000ffff047224 */ /* 0x000fc800078e000e */
[----:B------:R-:W-:-:S04]  /*d850*/  IMAD.WIDE.U32 R4, R6, UR4, R4 ;  /* 0x0000000406047c25 */ /* 0x000fc8000f8e0004 */
[----:B------:R-:W-:Y:S01]  /*d860*/  IMAD.IADD R15, R15, 0x1, R5 ;  /* 0x000000010f0f7824 */ /* 0x000fe200078e0205 */
[----:B------:R-:W-:-:S04]  /*d870*/  LEA R2, P0, R4, R2, 0x2 ;  /* 0x0000000204027211 */ /* 0x000fc800078010ff */
[----:B------:R-:W-:Y:S01]  /*d880*/  LEA.HI.X R3, R4, R3, R15, 0x2, P0 ;  /* 0x0000000304037211 */ /* 0x000fe200000f140f */
[----:B------:R-:W-:-:S04]  /*d890*/  IMAD.MOV R4, RZ, RZ, -R14 ;  /* 0x000000ffff047224 */ /* 0x000fc800078e0a0e */
[----:B------:R-:W-:Y:S02]  /*d8a0*/  IMAD R9, R17, R4, R9 ;  /* 0x0000000411097224 */ /* 0x000fe400078e0209 */
[----:B------:R2:W5:Y:S05]  /*d8b0*/  LDG.E R4, desc[UR60][R2.64] ;  /* 0x0000003c02047981 */ /* 0x00056a000c1e1900 */
.L_x_8446:
[----:B--2---:R-:W-:Y:S01]  /*d8c0*/  IMAD R3, R12, 0x8, R26 ;  /* 0x000000080c037824 */ /* 0x004fe200078e021a */
[----:B------:R-:W-:-:S04]  /*d8d0*/  SHF.L.U32 R2, R13, 0x1f, RZ ;  /* 0x0000001f0d027819 */ /* 0x000fc800000006ff */
[----:B------:R-:W2:Y:S02]  /*d8e0*/  SYNCS.PHASECHK.TRANS64.TRYWAIT P0, [R3+URZ+0x31c40], R2 ;  /* 0x031c4002030075a7 */ /* 0x000ea4000800017f */
[----:B--2---:R-:W-:Y:S05]  /*d8f0*/  @!P0 BRA `(.L_x_8447) ;  /* 0x0000002800288947 */ /* 0x004fea0003800000 */
.L_x_8508:
[----:B0-----:R-:W0:Y:S02]  /*d900*/  S2R R5, SR_TID.X ;  /* 0x0000000000057919 */ /* 0x001e240000002100 */
[----:B0-----:R-:W-:-:S04]  /*d910*/  LOP3.LUT R5, R5, 0x7f, RZ, 0xc0, !PT ;  /* 0x0000007f05057812 */ /* 0x001fc800078ec0ff */
[----:B------:R-:W-:-:S13]  /*d920*/  ISETP.NE.AND P1, PT, R5, RZ, PT ;  /* 0x000000ff0500720c */ /* 0x000fda0003f25270 */
[----:B------:R-:W-:Y:S05]  /*d930*/  @P1 BRA `(.L_x_8448) ;  /* 0x0000000000141947 */ /* 0x000fea0003800000 */
[----:B------:R-:W-:Y:S01]  /*d940*/  ISETP.NE.AND P0, PT, R27, RZ, PT ;  /* 0x000000ff1b00720c */ /* 0x000fe20003f05270 */
[----:B--2---:R-:W-:-:S04]  /*d950*/  IMAD.MOV.U32 R2, RZ, RZ, 0x6c00 ;  /* 0x00006c00ff027424 */ /* 0x004fc800078e00ff */
[----:B------:R0:W-:Y:S08]  /*d960*/  SYNCS.ARRIVE.TRANS64 RZ, [R3+URZ+0x31c30], R2 ;  /* 0x031c300203ff79a7 */ /* 0x0001f0000800003f */
[----:B------:R-:W-:Y:S05]  /*d970*/  @!P0 BRA `(.L_x_8448) ;  /* 0x0000000000048947 */ /* 0x000fea0003800000 */
[----:B------:R-:W-:Y:S01]  /*d980*/  BPT.TRAP 0x1 ;  /* 0x000000040000795c */ /* 0x000fe20000300000 */
.L_x_8448:
[----:B0-2---:R-:W-:Y:S01]  /*d990*/  IMAD R2, R12, 0x6c00, R26 ;  /* 0x00006c000c027824 */ /* 0x005fe200078e021a */
        /* <DEDUP_REMOVED lines=9> */
[----:B------:R-:W-:Y:S01]  /*da30*/  VIADD R3, R26, 0x31c00 ;  /* 0x00031c001a037836 */ /* 0x000fe20000000000 */
[----:B-----5:R-:W-:Y:S01]  /*da40*/  R2UR UR13, R4 ;  /* 0x00000000040d72ca */ /* 0x020fe200000e0000 */
[----:B------:R-:W-:Y:S01]  /*da50*/  UMOV UR16, 0x20 ;  /* 0x0000002000107882 */ /* 0x000fe20000000000 */
[----:B------:R-:W-:Y:S01]  /*da60*/  UMOV UR17, 0x40 ;  /* 0x0000004000117882 */ /* 0x000fe20000000000 */
[----:B------:R-:W-:-:S02]  /*da70*/  SHF.L.U32 R5, R24, 0x1f, RZ ;  /* 0x0000001f18057819 */ /* 0x000fc400000006ff */
[----:B------:R-:W-:Y:S01]  /*da80*/  UIMAD UR11, UR11, 0x90, UR5 ;  /* 0x000000900b0b78a4 */ /* 0x000fe2000f8e0205 */
[----:B------:R-:W-:Y:S01]  /*da90*/  LEA R2, R22, R3, 0x3 ;  /* 0x0000000316027211 */ /* 0x000fe200078e18ff */
[----:B------:R-:W-:Y:S02]  /*daa0*/  UIADD3 UR9, UR9, 0x31c30, URZ ;  /* 0x00031c3009097890 */ /* 0x000fe4000fffe03f */
[----:B------:R-:W-:Y:S02]  /*dab0*/  UIADD3 UR8, UR14, 0x16a00, URZ ;  /* 0x00016a000e087890 */ /* 0x000fe4000fffe03f */
[----:B------:R-:W-:Y:S02]  /*dac0*/  UIADD3.X UR5, URZ, UR39, URZ, UP0, !UPT ;  /* 0x000000273f057290 */ /* 0x000fe400087fe43f */
[----:B------:R-:W-:Y:S02]  /*dad0*/  UIADD3 UR15, UR14, 0x18e00, URZ ;  /* 0x00018e000e0f7890 */ /* 0x000fe4000fffe03f */
[----:B------:R-:W-:-:S05]  /*dae0*/  UIADD3 UR14, UR14, 0x1b200, URZ ;  /* 0x0001b2000e0e7890 */ /* 0x000fca000fffe03f */
[----:B------:R0:W-:Y:S02]  /*daf0*/  UTMALDG.4D [UR8], [UR4], desc[UR6] ;  /* 0x00000608040075b4 */ /* 0x0001e40008019000 */
[----:B0-----:R-:W-:Y:S01]  /*db00*/  UMOV UR8, UR15 ;  /* 0x0000000f00087c82 */ /* 0x001fe20008000000 */
[----:B------:R-:W-:Y:S02]  /*db10*/  UMOV UR10, UR16 ;  /* 0x00000010000a7c82 */ /* 0x000fe40008000000 */
[----:B------:R0:W-:Y:S02]  /*db20*/  UTMALDG.4D [UR8], [UR4], desc[UR6] ;  /* 0x00000608040075b4 */ /* 0x0001e40008019000 */
[----:B0-----:R-:W-:Y:S01]  /*db30*/  UMOV UR8, UR14 ;  /* 0x0000000e00087c82 */ /* 0x001fe20008000000 */
[----:B------:R-:W-:Y:S02]  /*db40*/  UMOV UR10, UR17 ;  /* 0x00000011000a7c82 */ /* 0x000fe40008000000 */
[----:B------:R0:W-:Y:S01]  /*db50*/  UTMALDG.4D [UR8], [UR4], desc[UR6] ;  /* 0x00000608040075b4 */ /* 0x0001e20008019000 */
[----:B------:R-:W2:Y:S02]  /*db60*/  SYNCS.PHASECHK.TRANS64.TRYWAIT P0, [R2+URZ+0x60], R5 ;  /* 0x00006005020075a7 */ /* 0x000ea4000800017f */
[----:B0-2---:R-:W-:Y:S05]  /*db70*/  @!P0 BRA `(.L_x_8449) ;  /* 0x00000024009c8947 */ /* 0x005fea0003800000 */
.L_x_8509:
[----:B------:R-:W-:Y:S05]  /*db80*/  @P1 BRA `(.L_x_8450) ;  /* 0x0000000000181947 */ /* 0x000fea0003800000 */
[----:B------:R-:W-:Y:S01]  /*db90*/  ISETP.NE.AND P0, PT, R27, RZ, PT ;  /* 0x000000ff1b00720c */ /* 0x000fe20003f05270 */
[----:B0-----:R-:W-:Y:S02]  /*dba0*/  IMAD R2, R22, 0x8, R26 ;  /* 0x0000000816027824 */ /* 0x001fe400078e021a */
[----:B------:R-:W-:-:S04]  /*dbb0*/  IMAD.MOV.U32 R3, RZ, RZ, 0x6c00 ;  /* 0x00006c00ff037424 */ /* 0x000fc800078e00ff */
[----:B------:R2:W-:Y:S06]  /*dbc0*/  SYNCS.ARRIVE.TRANS64 RZ, [R2+URZ+0x31c50], R3 ;  /* 0x031c500302ff79a7 */ /* 0x0005ec000800003f */
[----:B------:R-:W-:Y:S05]  /*dbd0*/  @!P0 BRA `(.L_x_8450) ;  /* 0x0000000000048947 */ /* 0x000fea0003800000 */
[----:B------:R-:W-:Y:S01]  /*dbe0*/  BPT.TRAP 0x1 ;  /* 0x000000040000795c */ /* 0x000fe20000300000 */
.L_x_8450:
[C-C-:B0-2---:R-:W-:Y:S01]  /*dbf0*/  IMAD R2, R22.reuse, 0x8, R26.reuse ;  /* 0x0000000816027824 */ /* 0x145fe200078e021a */
[----:B------:R-:W-:Y:S01]  /*dc00*/  R2UR UR11, R25 ;  /* 0x00000000190b72ca */ /* 0x000fe200000e0000 */
        /* <DEDUP_REMOVED lines=13> */
[----:B------:R-:W-:Y:S02]  /*dce0*/  UIMAD UR11, UR11, 0x90, UR5 ;  /* 0x000000900b0b78a4 */ /* 0x000fe4000f8e0205 */
[----:B------:R-:W-:Y:S02]  /*dcf0*/  UIADD3 UR9, UR9, 0x31c50, URZ ;  /* 0x00031c5009097890 */ /* 0x000fe4000fffe03f */
[----:B------:R-:W-:Y:S02]  /*dd00*/  UIADD3 UR8, UR15, 0x200, URZ ;  /* 0x000002000f087890 */ /* 0x000fe4000fffe03f */
[----:B------:R-:W-:Y:S02]  /*dd10*/  UIADD3.X UR5, URZ, UR39, URZ, UP0, !UPT ;  /* 0x000000273f057290 */ /* 0x000fe400087fe43f */
        /* <DEDUP_REMOVED lines=10> */
[----:B--2---:R-:W-:Y:S01]  /*ddc0*/  NOP ;  /* 0x0000000000007918 */ /* 0x004fe20000000000 */
.L_x_8445:
[----:B------:R-:W-:Y:S05]  /*ddd0*/  BSYNC B2 ;  /* 0x0000000000027941 */ /* 0x000fea0003800000 */
.L_x_8444:
[----:B------:R-:W-:Y:S01]  /*dde0*/  VIADD R9, R29, 0xfffffffd ;  /* 0xfffffffd1d097836 */ /* 0x000fe20000000000 */
[----:B------:R-:W-:Y:S01]  /*ddf0*/  MOV R22, R12 ;  /* 0x0000000c00167202 */ /* 0x000fe20000000f00 */
[----:B------:R-:W-:-:S07]  /*de00*/  IMAD.MOV.U32 R24, RZ, RZ, R13 ;  /* 0x000000ffff187224 */ /* 0x000fce00078e000d */
.L_x_8443:
[----:B------:R-:W-:Y:S05]  /*de10*/  BSYNC B1 ;  /* 0x0000000000017941 */ /* 0x000fea0003800000 */
.L_x_8442:
[----:B------:R-:W-:-:S05]  /*de20*/  IMAD.MOV R11, RZ, RZ, -R11 ;  /* 0x000000ffff0b7224 */ /* 0x000fca00078e0a0b */
[----:B------:R-:W-:-:S13]  /*de30*/  ISETP.NE.AND P0, PT, R10, R11, PT ;  /* 0x0000000b0a00720c */ /* 0x000fda0003f05270 */
[----:B------:R-:W-:Y:S05]  /*de40*/  @!P0 BRA `(.L_x_8441) ;  /* 0x0000000c00948947 */ /* 0x000fea0003800000 */
[----:B------:R-:W-:-:S07]  /*de50*/  IMAD.MOV.U32 R4, RZ, RZ, R7 ;  /* 0x000000ffff047224 */ /* 0x000fce00078e0007 */
.L_x_8465:
[----:B------:R-:W-:Y:S01]  /*de60*/  VIADD R10, R22, 0x1 ;  /* 0x00000001160a7836 */ /* 0x000fe20000000000 */
        /* <DEDUP_REMOVED lines=12> */
[----:B------:R-:W2:Y:S01]  /*df30*/  LDC R12, c[0x0][0x41c] ;  /* 0x00010700ff0c7b82 */ /* 0x000ea20000000800 */
[----:B------:R-:W-:Y:S01]  /*df40*/  IMAD.MOV.U32 R13, RZ, RZ, R9 ;  /* 0x000000ffff0d7224 */ /* 0x000fe200078e0009 */
[----:B------:R-:W-:Y:S02]  /*df50*/  ULDC.64 UR6, c[0x0][0x408] ;  /* 0x0001020000067ab9 */ /* 0x000fe40000000a00 */
[----:B0-----:R-:W-:-:S04]  /*df60*/  IMAD R5, R8, UR6, RZ ;  /* 0x0000000608057c24 */ /* 0x001fc8000f8e02ff */
[----:B------:R-:W-:Y:S01]  /*df70*/  IMAD R5, R6, UR7, R5 ;  /* 0x0000000706057c24 */ /* 0x000fe2000f8e0205 */
[----:B--2---:R-:W-:-:S13]  /*df80*/  ISETP.NE.AND P0, PT, R12, 0x1, PT ;  /* 0x000000010c00780c */ /* 0x004fda0003f05270 */
[----:B------:R-:W0:Y:S02]  /*df90*/  @P0 LDC.64 R2, c[0x0][0x420] ;  /* 0x00010800ff020b82 */ /* 0x000e240000000a00 */
[----:B0-----:R-:W-:-:S05]  /*dfa0*/  @P0 IMAD.HI.U32 R2, R9, R2, RZ ;  /* 0x0000000209020227 */ /* 0x001fca00078e00ff */
[----:B------:R-:W-:-:S04]  /*dfb0*/  @P0 SHF.R.U32.HI R13, RZ, R3, R2 ;  /* 0x00000003ff0d0219 */ /* 0x000fc80000011602 */
[----:B------:R-:W-:Y:S02]  /*dfc0*/  SHF.R.S32.HI R3, RZ, 0x1f, R13 ;  /* 0x0000001fff037819 */ /* 0x000fe4000001140d */
[----:B------:R-:W-:-:S05]  /*dfd0*/  MOV R2, R13 ;  /* 0x0000000d00027202 */ /* 0x000fca0000000f00 */
[----:B------:R-:W-:-:S04]  /*dfe0*/  IMAD.WIDE.U32 R2, R6, UR6, R2 ;  /* 0x0000000606027c25 */ /* 0x000fc8000f8e0002 */
[----:B------:R-:W-:Y:S01]  /*dff0*/  IMAD.IADD R3, R5, 0x1, R3 ;  /* 0x0000000105037824 */ /* 0x000fe200078e0203 */
[----:B------:R-:W-:-:S04]  /*e000*/  LEA R4, P0, R2, UR4, 0x2 ;  /* 0x0000000402047c11 */ /* 0x000fc8000f8010ff */
[----:B------:R-:W-:-:S05]  /*e010*/  LEA.HI.X R5, R2, UR5, R3, 0x2, P0 ;  /* 0x0000000502057c11 */ /* 0x000fca00080f1403 */
[----:B------:R2:W5:Y:S01]  /*e020*/  LDG.E R4, desc[UR60][R4.64] ;  /* 0x0000003c04047981 */ /* 0x000562000c1e1900 */
[----:B------:R-:W-:-:S04]  /*e030*/  IMAD.MOV R2, RZ, RZ, -R13 ;  /* 0x000000ffff027224 */ /* 0x000fc800078e0a0d */
[----:B------:R-:W-:-:S07]  /*e040*/  IMAD R12, R12, R2, R9 ;  /* 0x000000020c0c7224 */ /* 0x000fce00078e0209 */
.L_x_8453:
[----:B------:R-:W-:Y:S01]  /*e050*/  IMAD R3, R10, 0x8, R26 ;  /* 0x000000080a037824 */ /* 0x000fe200078e021a */
[----:B------:R-:W-:-:S04]  /*e060*/  SHF.L.U32 R2, R11, 0x1f, RZ ;  /* 0x0000001f0b027819 */ /* 0x000fc800000006ff */
[----:B------:R-:W3:Y:S02]  /*e070*/  SYNCS.PHASECHK.TRANS64.TRYWAIT P0, [R3+URZ+0x31c40], R2 ;  /* 0x031c4002030075a7 */ /* 0x000ee4000800017f */
[----:B---3--:R-:W-:Y:S05]  /*e080*/  @!P0 BRA `(.L_x_8454) ;  /* 0x00000020006c8947 */ /* 0x008fea0003800000 */
.L_x_8510:
[----:B0-2---:R-:W0:Y:S02]  /*e090*/  S2R R5, SR_TID.X ;  /* 0x0000000000057919 */ /* 0x005e240000002100 */
[----:B0-----:R-:W-:-:S04]  /*e0a0*/  LOP3.LUT R5, R5, 0x7f, RZ, 0xc0, !PT ;  /* 0x0000007f05057812 */ /* 0x001fc800078ec0ff */
[----:B------:R-:W-:-:S13]  /*e0b0*/  ISETP.NE.AND P0, PT, R5, RZ, PT ;  /* 0x000000ff0500720c */ /* 0x000fda0003f05270 */
[----:B------:R-:W-:Y:S05]  /*e0c0*/  @P0 BRA `(.L_x_8455) ;  /* 0x0000000000140947 */ /* 0x000fea0003800000 */
[----:B------:R-:W-:Y:S01]  /*e0d0*/  ISETP.NE.AND P1, PT, R27, RZ, PT ;  /* 0x000000ff1b00720c */ /* 0x000fe20003f25270 */
[----:B---3--:R-:W-:-:S04]  /*e0e0*/  IMAD.MOV.U32 R2, RZ, RZ, 0x6c00 ;  /* 0x00006c00ff027424 */ /* 0x008fc800078e00ff */
[----:B------:R0:W-:Y:S08]  /*e0f0*/  SYNCS.ARRIVE.TRANS64 RZ, [R3+URZ+0x31c30], R2 ;  /* 0x031c300203ff79a7 */ /* 0x0001f0000800003f */
[----:B------:R-:W-:Y:S05]  /*e100*/  @!P1 BRA `(.L_x_8455) ;  /* 0x0000000000049947 */ /* 0x000fea0003800000 */
[----:B------:R-:W-:Y:S01]  /*e110*/  BPT.TRAP 0x1 ;  /* 0x000000040000795c */ /* 0x000fe20000300000 */
.L_x_8455:
[----:B0--3--:R-:W-:Y:S01]  /*e120*/  IMAD R2, R10, 0x6c00, R26 ;  /* 0x00006c000a027824 */ /* 0x009fe200078e021a */
        /* <DEDUP_REMOVED lines=11> */
[----:B------:R-:W-:Y:S01]  /*e1e0*/  VIADD R3, R26, 0x31c00 ;  /* 0x00031c001a037836 */ /* 0x000fe20000000000 */
[----:B------:R-:W-:Y:S01]  /*e1f0*/  UMOV UR17, 0x40 ;  /* 0x0000004000117882 */ /* 0x000fe20000000000 */
[----:B------:R-:W-:-:S02]  /*e200*/  SHF.L.U32 R24, R24, 0x1f, RZ ;  /* 0x0000001f18187819 */ /* 0x000fc400000006ff */
[----:B------:R-:W-:Y:S01]  /*e210*/  UIMAD UR11, UR11, 0x90, UR5 ;  /* 0x000000900b0b78a4 */ /* 0x000fe2000f8e0205 */
[----:B------:R-:W-:Y:S01]  /*e220*/  IMAD R3, R22, 0x8, R3 ;  /* 0x0000000816037824 */ /* 0x000fe200078e0203 */
        /* <DEDUP_REMOVED lines=14> */
.L_x_8511:
[----:B------:R-:W-:Y:S05]  /*e310*/  @P0 BRA `(.L_x_8457) ;  /* 0x0000000000140947 */ /* 0x000fea0003800000 */
[----:B------:R-:W-:Y:S02]  /*e320*/  ISETP.NE.AND P1, PT, R27, RZ, PT ;  /* 0x000000ff1b00720c */ /* 0x000fe40003f25270 */
[----:B------:R-:W-:-:S04]  /*e330*/  MOV R2, 0x6c00 ;  /* 0x00006c0000027802 */ /* 0x000fc80000000f00 */
[----:B------:R2:W-:Y:S07]  /*e340*/  SYNCS.ARRIVE.TRANS64 RZ, [R3+URZ+0x50], R2 ;  /* 0x0000500203ff79a7 */ /* 0x0005ee000800003f */
[----:B------:R-:W-:Y:S05]  /*e350*/  @!P1 BRA `(.L_x_8457) ;  /* 0x0000000000049947 */ /* 0x000fea0003800000 */
[----:B------:R-:W-:Y:S01]  /*e360*/  BPT.TRAP 0x1 ;  /* 0x000000040000795c */ /* 0x000fe20000300000 */
.L_x_8457:
        /* <DEDUP_REMOVED lines=13> */
[----:B------:R-:W-:Y:S02]  /*e440*/  IMAD.MOV.U32 R7, RZ, RZ, R4 ;  /* 0x000000ffff077224 */ /* 0x000fe400078e0004 */
[----:B------:R-:W-:Y:S02]  /*e450*/  UIMAD UR11, UR11, 0x90, UR5 ;  /* 0x000000900b0b78a4 */ /* 0x000fe4000f8e0205 */
[----:B------:R-:W-:Y:S02]  /*e460*/  UIADD3 UR9, UR9, 0x50, URZ ;  /* 0x0000005009097890 */ /* 0x000fe4000fffe03f */
[----:B------:R-:W-:Y:S02]  /*e470*/  UIADD3 UR14, UR8, 0x200, URZ ;  /* 0x00000200080e7890 */ /* 0x000fe4000fffe03f */
[----:B------:R-:W-:Y:S02]  /*e480*/  UIADD3.X UR5, URZ, UR39, URZ, UP0, !UPT ;  /* 0x000000273f057290 */ /* 0x000fe400087fe43f */
[----:B------:R-:W-:-:S02]  /*e490*/  UIADD3 UR15, UR8, 0x2600, URZ ;  /* 0x00002600080f7890 */ /* 0x000fc4000fffe03f */
        /* <DEDUP_REMOVED lines=11> */
.L_x_8452:
[----:B------:R-:W-:Y:S05]  /*e550*/  BSYNC B1 ;  /* 0x0000000000017941 */ /* 0x000fea0003800000 */
.L_x_8451:
[----:B------:R-:W-:Y:S01]  /*e560*/  VIADD R22, R10, 0x1 ;  /* 0x000000010a167836 */ /* 0x000fe20000000000 */
[----:B------:R-:W-:Y:S04]  /*e570*/  BSSY B1, `(.L_x_8458) ;  /* 0x000006e000017945 */ /* 0x000fe80003800000 */
[----:B------:R-:W-:-:S04]  /*e580*/  ISETP.NE.AND P0, PT, R22, 0x2, PT ;  /* 0x000000021600780c */ /* 0x000fc80003f05270 */
[----:B0-----:R-:W-:Y:S02]  /*e590*/  SEL R24, RZ, 0x1, P0 ;  /* 0x00000001ff187807 */ /* 0x001fe40000000000 */
[----:B------:R-:W-:Y:S02]  /*e5a0*/  SEL R22, R22, RZ, P0 ;  /* 0x000000ff16167207 */ /* 0x000fe40000000000 */
[----:B------:R-:W-:Y:S01]  /*e5b0*/  LOP3.LUT R24, R11, R24, RZ, 0x3c, !PT ;  /* 0x000000180b187212 */ /* 0x000fe200078e3cff */
[----:B------:R-:W-:Y:S06]  /*e5c0*/  @!P6 BRA `(.L_x_8459) ;  /* 0x0000000400a0e947 */ /* 0x000fec0003800000 */
[----:B------:R-:W-:Y:S01]  /*e5d0*/  ULDC.64 UR4, c[0x0][0x3f8] ;  /* 0x0000fe0000047ab9 */ /* 0x000fe20000000a00 */
[----:B------:R-:W-:Y:S01]  /*e5e0*/  VIADD R13, R9, 0xffffffff ;  /* 0xffffffff090d7836 */ /* 0x000fe20000000000 */
[----:B------:R-:W-:-:S04]  /*e5f0*/  ISETP.NE.U32.AND P0, PT, RZ, UR4, PT ;  /* 0x00000004ff007c0c */ /* 0x000fc8000bf05070 */
[----:B------:R-:W-:-:S13]  /*e600*/  ISETP.NE.AND.EX P0, PT, RZ, UR5, PT, P0 ;  /* 0x00000005ff007c0c */ /* 0x000fda000bf05300 */
[----:B------:R-:W-:Y:S05]  /*e610*/  @!P0 BRA `(.L_x_8460) ;  /* 0x0000000000488947 */ /* 0x000fea0003800000 */
[----:B------:R-:W0:Y:S01]  /*e620*/  LDC R12, c[0x0][0x41c] ;  /* 0x00010700ff0c7b82 */ /* 0x000e220000000800 */
[----:B------:R-:W-:Y:S01]  /*e630*/  IMAD.MOV.U32 R15, RZ, RZ, R13 ;  /* 0x000000ffff0f7224 */ /* 0x000fe200078e000d */
[----:B------:R-:W-:Y:S02]  /*e640*/  ULDC.64 UR6, c[0x0][0x408] ;  /* 0x0001020000067ab9 */ /* 0x000fe40000000a00 */
[----:B------:R-:W-:-:S04]  /*e650*/  IMAD R5, R8, UR6, RZ ;  /* 0x0000000608057c24 */ /* 0x000fc8000f8e02ff */
[----:B------:R-:W-:Y:S01]  /*e660*/  IMAD R5, R6, UR7, R5 ;  /* 0x0000000706057c24 */ /* 0x000fe2000f8e0205 */
[----:B0-----:R-:W-:-:S13]  /*e670*/  ISETP.NE.AND P0, PT, R12, 0x1, PT ;  /* 0x000000010c00780c */ /* 0x001fda0003f05270 */
[----:B--2---:R-:W0:Y:S02]  /*e680*/  @P0 LDC.64 R2, c[0x0][0x420] ;  /* 0x00010800ff020b82 */ /* 0x004e240000000a00 */
[----:B0-----:R-:W-:-:S05]  /*e690*/  @P0 IMAD.HI.U32 R2, R13, R2, RZ ;  /* 0x000000020d020227 */ /* 0x001fca00078e00ff */
[----:B------:R-:W-:-:S04]  /*e6a0*/  @P0 SHF.R.U32.HI R15, RZ, R3, R2 ;  /* 0x00000003ff0f0219 */ /* 0x000fc80000011602 */
[--C-:B------:R-:W-:Y:S01]  /*e6b0*/  SHF.R.S32.HI R3, RZ, 0x1f, R15.reuse ;  /* 0x0000001fff037819 */ /* 0x100fe2000001140f */
[----:B------:R-:W-:-:S04]  /*e6c0*/  IMAD.MOV.U32 R2, RZ, RZ, R15 ;  /* 0x000000ffff027224 */ /* 0x000fc800078e000f */
[----:B------:R-:W-:-:S05]  /*e6d0*/  IMAD.WIDE.U32 R2, R6, UR6, R2 ;  /* 0x0000000606027c25 */ /* 0x000fca000f8e0002 */
[----:B------:R-:W-:Y:S02]  /*e6e0*/  IADD3 R3, R5, R3, RZ ;  /* 0x0000000305037210 */ /* 0x000fe40007ffe0ff */
[----:B------:R-:W-:-:S04]  /*e6f0*/  LEA R4, P0, R2, UR4, 0x2 ;  /* 0x0000000402047c11 */ /* 0x000fc8000f8010ff */
[----:B------:R-:W-:-:S05]  /*e700*/  LEA.HI.X R5, R2, UR5, R3, 0x2, P0 ;  /* 0x0000000502057c11 */ /* 0x000fca00080f1403 */
[----:B------:R0:W5:Y:S01]  /*e710*/  LDG.E R4, desc[UR60][R4.64] ;  /* 0x0000003c04047981 */ /* 0x000162000c1e1900 */
[----:B------:R-:W-:-:S04]  /*e720*/  IMAD.MOV R2, RZ, RZ, -R15 ;  /* 0x000000ffff027224 */ /* 0x000fc800078e0a0f */
[----:B------:R-:W-:-:S07]  /*e730*/  IMAD R13, R12, R2, R13 ;  /* 0x000000020c0d7224 */ /* 0x000fce00078e020d */
.L_x_8460:
[----:B--2---:R-:W-:Y:S01]  /*e740*/  IMAD R2, R22, 0x8, R26 ;  /* 0x0000000816027824 */ /* 0x004fe200078e021a */
[----:B------:R-:W-:-:S04]  /*e750*/  SHF.L.U32 R3, R24, 0x1f, RZ ;  /* 0x0000001f18037819 */ /* 0x000fc800000006ff */
[----:B------:R-:W2:Y:S02]  /*e760*/  SYNCS.PHASECHK.TRANS64.TRYWAIT P0, [R2+URZ+0x31c40], R3 ;  /* 0x031c4003020075a7 */ /* 0x000ea4000800017f */
[----:B--2---:R-:W-:Y:S05]  /*e770*/  @!P0 BRA `(.L_x_8461) ;  /* 0x0000001800d88947 */ /* 0x004fea0003800000 */
.L_x_8512:
        /* <DEDUP_REMOVED lines=9> */
.L_x_8462:
[----:B0-2---:R-:W-:Y:S01]  /*e810*/  IMAD R2, R22, 0x6c00, R26 ;  /* 0x00006c0016027824 */ /* 0x005fe200078e021a */
[----:B------:R-:W-:Y:S01]  /*e820*/  R2UR UR11, R13 ;  /* 0x000000000d0b72ca */ /* 0x000fe200000e0000 */
[----:B------:R-:W-:Y:S01]  /*e830*/  VIADD R3, R26, 0x31c00 ;  /* 0x00031c001a037836 */ /* 0x000fe20000000000 */
[----:B------:R-:W-:Y:S01]  /*e840*/  R2UR UR5, R23 ;  /* 0x00000000170572ca */ /* 0x000fe200000e0000 */
[----:B------:R-:W-:Y:S01]  /*e850*/  UIADD3 UR4, UP0, UR38, 0x370, URZ ;  /* 0x0000037026047890 */ /* 0x000fe2000ff1e03f */
[----:B------:R-:W-:Y:S01]  /*e860*/  R2UR UR8, R2 ;  /* 0x00000000020872ca */ /* 0x000fe200000e0000 */
[--C-:B------:R-:W-:Y:S01]  /*e870*/  IMAD R2, R22, 0x8, R3.reuse ;  /* 0x0000000816027824 */ /* 0x100fe200078e0203 */
[----:B------:R-:W-:Y:S01]  /*e880*/  R2UR UR12, R0 ;  /* 0x00000000000c72ca */ /* 0x000fe200000e0000 */
[----:B------:R-:W-:Y:S01]  /*e890*/  UMOV UR10, URZ ;  /* 0x0000003f000a7c82 */ /* 0x000fe20008000000 */
[----:B-----5:R-:W-:Y:S01]  /*e8a0*/  R2UR UR13, R4 ;  /* 0x00000000040d72ca */ /* 0x020fe200000e0000 */
[----:B------:R-:W-:Y:S01]  /*e8b0*/  UMOV UR6, 0x0 ;  /* 0x0000000000067882 */ /* 0x000fe20000000000 */
[----:B------:R-:W-:Y:S01]  /*e8c0*/  R2UR UR9, R2 ;  /* 0x00000000020972ca */ /* 0x000fe200000e0000 */
[----:B------:R-:W-:Y:S01]  /*e8d0*/  UMOV UR7, 0x14f00000 ;  /* 0x14f0000000077882 */ /* 0x000fe20000000000 */
[----:B------:R-:W-:Y:S01]  /*e8e0*/  UMOV UR17, 0x20 ;  /* 0x0000002000117882 */ /* 0x000fe20000000000 */
[----:B------:R-:W-:Y:S01]  /*e8f0*/  UMOV UR18, 0x40 ;  /* 0x0000004000127882 */ /* 0x000fe20000000000 */
[----:B------:R-:W-:Y:S01]  /*e900*/  SHF.L.U32 R11, R11, 0x1f, RZ ;  /* 0x0000001f0b0b7819 */ /* 0x000fe200000006ff */
[----:B------:R-:W-:Y:S01]  /*e910*/  UIMAD UR11, UR11, 0x90, UR5 ;  /* 0x000000900b0b78a4 */ /* 0x000fe2000f8e0205 */
[----:B------:R-:W-:Y:S01]  /*e920*/  IMAD R2, R10, 0x8, R3 ;  /* 0x000000080a027824 */ /* 0x000fe200078e0203 */
[----:B------:R-:W-:-:S02]  /*e930*/  UIADD3 UR14, UR8, 0x16a00, URZ ;  /* 0x00016a00080e7890 */ /* 0x000fc4000fffe03f */
[----:B------:R-:W-:Y:S02]  /*e940*/  UIADD3.X UR5, URZ, UR39, URZ, UP0, !UPT ;  /* 0x000000273f057290 */ /* 0x000fe400087fe43f */
[----:B------:R-:W-:Y:S02]  /*e950*/  UIADD3 UR15, UR8, 0x18e00, URZ ;  /* 0x00018e00080f7890 */ /* 0x000fe4000fffe03f */
[----:B------:R-:W-:Y:S02]  /*e960*/  UIADD3 UR9, UR9, 0x30, URZ ;  /* 0x0000003009097890 */ /* 0x000fe4000fffe03f */
[----:B------:R-:W-:-:S03]  /*e970*/  UIADD3 UR16, UR8, 0x1b200, URZ ;  /* 0x0001b20008107890 */ /* 0x000fc6000fffe03f */
[----:B------:R-:W-:-:S04]  /*e980*/  UMOV UR8, UR14 ;  /* 0x0000000e00087c82 */ /* 0x000fc80008000000 */
        /* <DEDUP_REMOVED lines=9> */
.L_x_8513:
[----:B------:R-:W-:Y:S05]  /*ea20*/  @P0 BRA `(.L_x_8464) ;  /* 0x0000000000140947 */ /* 0x000fea0003800000 */
[----:B------:R-:W-:Y:S02]  /*ea30*/  ISETP.NE.AND P1, PT, R27, RZ, PT ;  /* 0x000000ff1b00720c */ /* 0x000fe40003f25270 */
[----:B------:R-:W-:-:S04]  /*ea40*/  MOV R3, 0x6c00 ;  /* 0x00006c0000037802 */ /* 0x000fc80000000f00 */
[----:B------:R2:W-:Y:S07]  /*ea50*/  SYNCS.ARRIVE.TRANS64 RZ, [R2+URZ+0x50], R3 ;  /* 0x0000500302ff79a7 */ /* 0x0005ee000800003f */
[----:B------:R-:W-:Y:S05]  /*ea60*/  @!P1 BRA `(.L_x_8464) ;  /* 0x0000000000049947 */ /* 0x000fea0003800000 */
[----:B------:R-:W-:Y:S01]  /*ea70*/  BPT.TRAP 0x1 ;  /* 0x000000040000795c */ /* 0x000fe20000300000 */
.L_x_8464:
        /* <DEDUP_REMOVED lines=29> */
.L_x_8459:
[----:B------:R-:W-:Y:S05]  /*ec50*/  BSYNC B1 ;  /* 0x0000000000017941 */ /* 0x000fea0003800000 */
.L_x_8458:
[C---:B------:R-:W-:Y:S01]  /*ec60*/  ISETP.GT.AND P0, PT, R9.reuse, 0x1, PT ;  /* 0x000000010900780c */ /* 0x040fe20003f04270 */
[----:B0-2---:R-:W-:-:S04]  /*ec70*/  VIADD R2, R9, 0xfffffffe ;  /* 0xfffffffe09027836 */ /* 0x005fc80000000000 */
[----:B------:R-:W-:-:S08]  /*ec80*/  IMAD.MOV.U32 R9, RZ, RZ, R2 ;  /* 0x000000ffff097224 */ /* 0x000fd000078e0002 */
[----:B------:R-:W-:Y:S05]  /*ec90*/  @P0 BRA `(.L_x_8465) ;  /* 0xfffffff000700947 */ /* 0x000fea000383ffff */
.L_x_8441:
[----:B------:R-:W-:Y:S05]  /*eca0*/  BSYNC B0 ;  /* 0x0000000000007941 */ /* 0x000fea0003800000 */
.L_x_8440:
[----:B------:R-:W-:Y:S01]  /*ecb0*/  ISETP.NE.AND P0, PT, R27, RZ, PT ;  /* 0x000000ff1b00720c */ /* 0x000fe20003f05270 */
[----:B------:R-:W-:-:S12]  /*ecc0*/  BSSY B0, `(.L_x_8466) ;  /* 0x000000e000007945 */ /* 0x000fd80003800000 */
[----:B------:R-:W-:Y:S05]  /*ecd0*/  @P0 BRA `(.L_x_8467) ;  /* 0x0000000000300947 */ /* 0x000fea0003800000 */
[----:B------:R-:W2:Y:S01]  /*ece0*/  S2R R9, SR_LANEID ;  /* 0x0000000000097919 */ /* 0x000ea20000000000 */
[----:B------:R-:W-:Y:S01]  /*ecf0*/  VOTEU.ANY UR4, UPT, PT ;  /* 0x0000000000047886 */ /* 0x000fe200038e0100 */
[----:B------:R-:W3:Y:S01]  /*ed00*/  LDC.64 R2, c[0x0][0xc38] ;  /* 0x00030e00ff027b82 */ /* 0x000ee20000000a00 */
[----:B------:R-:W2:Y:S08]  /*ed10*/  FLO.U32 R4, UR4 ;  /* 0x0000000400047d00 */ /* 0x000eb000080e0000 */
[----:B0-----:R-:W3:Y:S01]  /*ed20*/  POPC R5, UR4 ;  /* 0x0000000400057d09 */ /* 0x001ee20008000000 */
[----:B--2---:R-:W-:-:S13]  /*ed30*/  ISETP.EQ.U32.AND P0, PT, R4, R9, PT ;  /* 0x000000090400720c */ /* 0x004fda0003f02070 */
[----:B---3--:R-:W2:Y:S01]  /*ed40*/  @P0 ATOMG.E.ADD.STRONG.GPU PT, R3, desc[UR60][R2.64], R5 ;  /* 0x00000005020309a8 */ /* 0x008ea200081ee1fc */
[----:B------:R-:W0:Y:S02]  /*ed50*/  S2R R6, SR_LTMASK ;  /* 0x0000000000067919 */ /* 0x000e240000003900 */
[----:B0-----:R-:W-:-:S04]  /*ed60*/  LOP3.LUT R6, R6, UR4, RZ, 0xc0, !PT ;  /* 0x0000000406067c12 */ /* 0x001fc8000f8ec0ff */
[----:B------:R-:W0:Y:S01]  /*ed70*/  POPC R9, R6 ;  /* 0x0000000600097309 */ /* 0x000e220000000000 */
[----:B--2---:R-:W0:Y:S02]  /*ed80*/  SHFL.IDX PT, R4, R3, R4, 0x1f ;  /* 0x00001f0403047589 */ /* 0x004e2400000e0000 */
[----:B0-----:R-:W-:-:S07]  /*ed90*/  IADD3 R16, R4, UR36, R9 ;  /* 0x0000002404107c10 */ /* 0x001fce000fffe009 */
.L_x_8467:
[----:B------:R-:W-:Y:S05]  /*eda0*/  BSYNC B0 ;  /* 0x0000000000007941 */ /* 0x000fea0003800000 */
.L_x_8466:
[----:B------:R-:W-:Y:S04]  /*edb0*/  BSSY B0, `(.L_x_8468) ;  /* 0x000002b000007945 */ /* 0x000fe80003800000 */
[----:B------:R-:W-:Y:S05]  /*edc0*/  @!P6 BRA `(.L_x_8469) ;  /* 0x0000000000a4e947 */ /* 0x000fea0003800000 */
[----:B------:R-:W-:Y:S01]  /*edd0*/  IMAD R3, R22, 0x8, R26 ;  /* 0x0000000816037824 */ /* 0x000fe200078e021a */
[----:B------:R-:W-:-:S04]  /*ede0*/  SHF.L.U32 R2, R24, 0x1f, RZ ;  /* 0x0000001f18027819 */ /* 0x000fc800000006ff */
[----:B------:R-:W2:Y:S02]  /*edf0*/  SYNCS.PHASECHK.TRANS64.TRYWAIT P0, [R3+URZ+0x31c60], R2 ;  /* 0x031c6002030075a7 */ /* 0x000ea4000800017f */
[----:B--2---:R-:W-:Y:S05]  /*ee00*/  @!P0 BRA `(.L_x_8470) ;  /* 0x00000014005c8947 */ /* 0x004fea0003800000 */
.L_x_8514:
        /* <DEDUP_REMOVED lines=9> */
.L_x_8471:
[----:B0-----:R-:W-:Y:S01]  /*eea0*/  IMAD R26, R22, 0x6c00, R26 ;  /* 0x00006c00161a7824 */ /* 0x001fe200078e021a */
        /* <DEDUP_REMOVED lines=10> */
[----:B------:R-:W-:-:S05]  /*ef50*/  R2UR UR13, R7 ;  /* 0x00000000070d72ca */ /* 0x000fca00000e0000 */
        /* <DEDUP_REMOVED lines=15> */
[----:B----4-:R-:W-:Y:S01]  /*f050*/  NOP ;  /* 0x0000000000007918 */ /* 0x010fe20000000000 */
.L_x_8469:
[----:B------:R-:W-:Y:S05]  /*f060*/  BSYNC B0 ;  /* 0x0000000000007941 */ /* 0x000fea0003800000 */
.L_x_8468:
[----:B------:R-:W-:-:S04]  /*f070*/  IADD3 R22, R22, 0x1, RZ ;  /* 0x0000000116167810 */ /* 0x000fc80007ffe0ff */
[----:B------:R-:W-:-:S04]  /*f080*/  ISETP.NE.AND P0, PT, R22, 0x2, PT ;  /* 0x000000021600780c */ /* 0x000fc80003f05270 */
[----:B--23--:R-:W-:Y:S02]  /*f090*/  SEL R3, RZ, 0x1, P0 ;  /* 0x00000001ff037807 */ /* 0x00cfe40000000000 */
[----:B------:R-:W-:Y:S02]  /*f0a0*/  SEL R22, R22, RZ, P0 ;  /* 0x000000ff16167207 */ /* 0x000fe40000000000 */
[----:B------:R-:W-:-:S07]  /*f0b0*/  LOP3.LUT R24, R24, R3, RZ, 0x3c, !PT ;  /* 0x0000000318187212 */ /* 0x000fce00078e3cff */
.L_x_8425:
[----:B------:R-:W-:Y:S05]  /*f0c0*/  BSYNC B6 ;  /* 0x0000000000067941 */ /* 0x000fea0003800000 */
.L_x_8423:
[----:B------:R-:W-:-:S03]  /*f0d0*/  UMOV UR4, 0xffffffff ;  /* 0xffffffff00047882 */ /* 0x000fc60000000000 */
[----:B------:R-:W-:Y:S05]  /*f0e0*/  BRA.DIV UR4, `(.L_x_8472) ;  /* 0x0000001204b87947 */ /* 0x000fea000b800000 */
[----:B0-----:R0:W2:Y:S04]  /*f0f0*/  SHFL.IDX PT, R5, R16, RZ, 0x1f ;  /* 0x00001fff10057589 */ /* 0x0010a800000e0000 */
[----:B------:R0:W3:Y:S02]  /*f100*/  SHFL.IDX PT, R4, R16, 0x1, 0x1f ;  /* 0x00201f0010047f89 */ /* 0x0000e400000e0000 */
.L_x_8518:
[----:B------:R-:W-:Y:S01]  /*f110*/  ULDC UR4, c[0x0][0xc14] ;  /* 0x0003050000047ab9 */ /* 0x000fe20000000800 */
[C---:B------:R-:W-:Y:S01]  /*f120*/  IMAD.IADD R7, R27.reuse, 0x1, R19 ;  /* 0x000000011b077824 */ /* 0x040fe200078e0213 */
[----:B------:R-:W-:Y:S01]  /*f130*/  ISETP.NE.AND P0, PT, R27, 0x1f, PT ;  /* 0x0000001f1b00780c */ /* 0x000fe20003f05270 */
[----:B------:R-:W-:Y:S01]  /*f140*/  IMAD.U32 R0, RZ, RZ, UR4 ;  /* 0x00000004ff007e24 */ /* 0x000fe2000f8e00ff */
[----:B------:R-:W-:Y:S01]  /*f150*/  BSSY B0, `(.L_x_8473) ;  /* 0x0000007000007945 */ /* 0x000fe20003800000 */
[----:B------:R-:W-:-:S03]  /*f160*/  IMAD.MOV.U32 R2, RZ, RZ, RZ ;  /* 0x000000ffff027224 */ /* 0x000fc600078e00ff */
[----:B------:R-:W-:-:S13]  /*f170*/  ISETP.GE.OR P0, PT, R7, R0, !P0 ;  /* 0x000000000700720c */ /* 0x000fda0004706670 */
[----:B------:R-:W-:Y:S05]  /*f180*/  @P0 BRA `(.L_x_8474) ;  /* 0x00000000000c0947 */ /* 0x000fea0003800000 */
[----:B------:R-:W4:Y:S02]  /*f190*/  LDC.64 R2, c[0x0][0xc58] ;  /* 0x00031600ff027b82 */ /* 0x000f240000000a00 */
[----:B----4-:R-:W-:-:S06]  /*f1a0*/  IMAD.WIDE R2, R7, 0x4, R2 ;  /* 0x0000000407027825 */ /* 0x010fcc00078e0202 */
[----:B------:R4:W5:Y:S02]  /*f1b0*/  LDG.E R2, desc[UR60][R2.64] ;  /* 0x0000003c02027981 */ /* 0x000964000c1e1900 */
.L_x_8474:
[----:B------:R-:W-:Y:S05]  /*f1c0*/  BSYNC B0 ;  /* 0x0000000000007941 */ /* 0x000fea0003800000 */
.L_x_8473:
[----:B------:R-:W-:-:S03]  /*f1d0*/  UMOV UR4, 0xffffffff ;  /* 0xffffffff00047882 */ /* 0x000fc60000000000 */
[----:B------:R-:W-:Y:S05]  /*f1e0*/  BRA.DIV UR4, `(.L_x_8475) ;  /* 0x0000001204c47947 */ /* 0x000fea000b800000 */
[----:B-----5:R-:W0:Y:S01]  /*f1f0*/  SHFL.UP PT, R14, R2, 0x1, RZ ;  /* 0x04200000020e7989 */ /* 0x020e2200000e00ff */
        /* <DEDUP_REMOVED lines=8> */
[----:B----4-:R-:W-:-:S05]  /*f280*/  IMAD.IADD R3, R13, 0x1, R14 ;  /* 0x000000010d037824 */ /* 0x010fca00078e020e */
        /* <DEDUP_REMOVED lines=10> */
[----:B------:R0:W4:Y:S02]  /*f330*/  SHFL.IDX PT, R14, R8, 0x1f, 0x1f ;  /* 0x03e01f00080e7f89 */ /* 0x00012400000e0000 */
.L_x_8526:
[----:B------:R-:W-:Y:S02]  /*f340*/  ULDC UR4, c[0x0][0xc10] ;  /* 0x0003040000047ab9 */ /* 0x000fe40000000800 */
[----:B------:R-:W-:-:S04]  /*f350*/  IMAD.U32 R7, RZ, RZ, UR4 ;  /* 0x00000004ff077e24 */ /* 0x000fc8000f8e00ff */
[----:B----4-:R-:W-:-:S04]  /*f360*/  IMAD R3, R14, R7, RZ ;  /* 0x000000070e037224 */ /* 0x010fc800078e02ff */
[----:B---3--:R-:W-:-:S05]  /*f370*/  IMAD.IADD R4, R4, 0x1, R3 ;  /* 0x0000000104047824 */ /* 0x008fca00078e0203 */
[----:B--2---:R-:W-:-:S13]  /*f380*/  ISETP.GT.AND P0, PT, R4, R5, PT ;  /* 0x000000050400720c */ /* 0x004fda0003f04270 */
[----:B------:R-:W-:Y:S05]  /*f390*/  @P0 BRA `(.L_x_8476) ;  /* 0x0000000000ac0947 */ /* 0x000fea0003800000 */
[----:B------:R-:W2:Y:S02]  /*f3a0*/  LDC R0, c[0x0][0xc14] ;  /* 0x00030500ff007b82 */ /* 0x000ea40000000800 */
.L_x_8481:
[----:B------:R-:W-:-:S05]  /*f3b0*/  VIADD R19, R19, 0x1f ;  /* 0x0000001f13137836 */ /* 0x000fca0000000000 */
[----:B--2---:R-:W-:-:S13]  /*f3c0*/  ISETP.GE.AND P0, PT, R19, R0, PT ;  /* 0x000000001300720c */ /* 0x004fda0003f06270 */
[----:B------:R-:W-:Y:S05]  /*f3d0*/  @P0 BRA `(.L_x_8477) ;  /* 0x0000000400540947 */ /* 0x000fea0003800000 */
[C---:B------:R-:W-:Y:S01]  /*f3e0*/  IMAD.IADD R7, R27.reuse, 0x1, R19 ;  /* 0x000000011b077824 */ /* 0x040fe200078e0213 */
[----:B------:R-:W-:Y:S01]  /*f3f0*/  ISETP.NE.AND P1, PT, R27, 0x1f, PT ;  /* 0x0000001f1b00780c */ /* 0x000fe20003f25270 */
[----:B------:R-:W-:Y:S01]  /*f400*/  BSSY B0, `(.L_x_8478) ;  /* 0x0000007000007945 */ /* 0x000fe20003800000 */
[----:B------:R-:W-:Y:S02]  /*f410*/  IMAD.MOV.U32 R2, RZ, RZ, RZ ;  /* 0x000000ffff027224 */ /* 0x000fe400078e00ff */
[----:B------:R-:W-:-:S13]  /*f420*/  ISETP.GE.OR P0, PT, R7, R0, !P1 ;  /* 0x000000000700720c */ /* 0x000fda0004f06670 */
[----:B------:R-:W-:Y:S05]  /*f430*/  @P0 BRA `(.L_x_8479) ;  /* 0x00000000000c0947 */ /* 0x000fea0003800000 */
[----:B------:R-:W2:Y:S02]  /*f440*/  LDC.64 R2, c[0x0][0xc58] ;  /* 0x00031600ff027b82 */ /* 0x000ea40000000a00 */
[----:B--2---:R-:W-:-:S06]  /*f450*/  IMAD.WIDE R2, R7, 0x4, R2 ;  /* 0x0000000407027825 */ /* 0x004fcc00078e0202 */
[----:B------:R2:W5:Y:S02]  /*f460*/  LDG.E R2, desc[UR60][R2.64] ;  /* 0x0000003c02027981 */ /* 0x000564000c1e1900 */
.L_x_8479:
[----:B------:R-:W-:Y:S05]  /*f470*/  BSYNC B0 ;  /* 0x0000000000007941 */ /* 0x000fea0003800000 */
.L_x_8478:
[----:B------:R-:W-:-:S03]  /*f480*/  UMOV UR4, 0xffffffff ;  /* 0xffffffff00047882 */ /* 0x000fc60000000000 */
[----:B------:R-:W-:Y:S05]  /*f490*/  BRA.DIV UR4, `(.L_x_8480) ;  /* 0x0000001204e87947 */ /* 0x000fea000b800000 */
[----:B-----5:R-:W3:Y:S01]  /*f4a0*/  SHFL.UP PT, R14, R2, 0x1, RZ ;  /* 0x04200000020e7989 */ /* 0x020ee200000e00ff */
[C---:B------:R-:W-:Y:S02]  /*f4b0*/  ISETP.NE.AND P0, PT, R27.reuse, RZ, PT ;  /* 0x000000ff1b00720c */ /* 0x040fe40003f05270 */
[C---:B------:R-:W-:Y:S02]  /*f4c0*/  ISETP.GE.U32.AND P1, PT, R27.reuse, 0x2, PT ;  /* 0x000000021b00780c */ /* 0x040fe40003f26070 */
[----:B---3--:R-:W-:Y:S02]  /*f4d0*/  SEL R13, R14, RZ, P0 ;  /* 0x000000ff0e0d7207 */ /* 0x008fe40000000000 */
[----:B------:R-:W-:Y:S02]  /*f4e0*/  ISETP.GE.U32.AND P0, PT, R27, 0x4, PT ;  /* 0x000000041b00780c */ /* 0x000fe40003f06070 */
[----:B------:R-:W-:-:S05]  /*f4f0*/  IADD3 R13, R2, R13, RZ ;  /* 0x0000000d020d7210 */ /* 0x000fca0007ffe0ff */
[----:B------:R-:W3:Y:S02]  /*f500*/  SHFL.UP PT, R14, R13, 0x2, RZ ;  /* 0x044000000d0e7989 */ /* 0x000ee400000e00ff */
[----:B---3--:R-:W-:Y:S02]  /*f510*/  SEL R14, R14, RZ, P1 ;  /* 0x000000ff0e0e7207 */ /* 0x008fe40000800000 */
[----:B------:R-:W-:-:S03]  /*f520*/  ISETP.GE.U32.AND P1, PT, R27, 0x8, PT ;  /* 0x000000081b00780c */ /* 0x000fc60003f26070 */
[----:B--2---:R-:W-:-:S05]  /*f530*/  IMAD.IADD R3, R13, 0x1, R14 ;  /* 0x000000010d037824 */ /* 0x004fca00078e020e */
[----:B------:R-:W2:Y:S02]  /*f540*/  SHFL.UP PT, R14, R3, 0x4, RZ ;  /* 0x04800000030e7989 */ /* 0x000ea400000e00ff */
[----:B--2---:R-:W-:Y:S02]  /*f550*/  SEL R6, R14, RZ, P0 ;  /* 0x000000ff0e067207 */ /* 0x004fe40000000000 */
[----:B------:R-:W-:-:S03]  /*f560*/  ISETP.GE.U32.AND P0, PT, R27, 0x10, PT ;  /* 0x000000101b00780c */ /* 0x000fc60003f06070 */
[----:B------:R-:W-:-:S05]  /*f570*/  IMAD.IADD R6, R3, 0x1, R6 ;  /* 0x0000000103067824 */ /* 0x000fca00078e0206 */
[----:B------:R-:W2:Y:S02]  /*f580*/  SHFL.UP PT, R14, R6, 0x8, RZ ;  /* 0x05000000060e7989 */ /* 0x000ea400000e00ff */
[----:B--2---:R-:W-:-:S05]  /*f590*/  SEL R7, R14, RZ, P1 ;  /* 0x000000ff0e077207 */ /* 0x004fca0000800000 */
[----:B------:R-:W-:-:S05]  /*f5a0*/  IMAD.IADD R7, R6, 0x1, R7 ;  /* 0x0000000106077824 */ /* 0x000fca00078e0207 */
[----:B------:R-:W0:Y:S02]  /*f5b0*/  SHFL.UP PT, R14, R7, 0x10, RZ ;  /* 0x06000000070e7989 */ /* 0x000e2400000e00ff */
[----:B0-----:R-:W-:-:S05]  /*f5c0*/  SEL R8, R14, RZ, P0 ;  /* 0x000000ff0e087207 */ /* 0x001fca0000000000 */
[----:B------:R-:W-:-:S05]  /*f5d0*/  IMAD.IADD R8, R7, 0x1, R8 ;  /* 0x0000000107087824 */ /* 0x000fca00078e0208 */
[----:B------:R0:W2:Y:S02]  /*f5e0*/  SHFL.IDX PT, R14, R8, 0x1f, 0x1f ;  /* 0x03e01f00080e7f89 */ /* 0x0000a400000e0000 */
.L_x_8534:
[----:B------:R-:W-:Y:S02]  /*f5f0*/  ULDC UR4, c[0x0][0xc10] ;  /* 0x0003040000047ab9 */ /* 0x000fe40000000800 */
[----:B------:R-:W-:-:S04]  /*f600*/  IMAD.U32 R7, RZ, RZ, UR4 ;  /* 0x00000004ff077e24 */ /* 0x000fc8000f8e00ff */
[----:B--2---:R-:W-:-:S04]  /*f610*/  IMAD R3, R14, R7, RZ ;  /* 0x000000070e037224 */ /* 0x004fc800078e02ff */
[----:B------:R-:W-:-:S05]  /*f620*/  IMAD.IADD R4, R3, 0x1, R4 ;  /* 0x0000000103047824 */ /* 0x000fca00078e0204 */
[----:B------:R-:W-:-:S13]  /*f630*/  ISETP.GT.AND P0, PT, R4, R5, PT ;  /* 0x000000050400720c */ /* 0x000fda0003f04270 */
[----:B------:R-:W-:Y:S05]  /*f640*/  @!P0 BRA `(.L_x_8481) ;  /* 0xfffffffc00588947 */ /* 0x000fea000383ffff */
.L_x_8476:
        /* <DEDUP_REMOVED lines=8> */
.L_x_8538:
[----:B------:R-:W-:Y:S01]  /*f6d0*/  ISETP.NE.AND P0, PT, R3, RZ, PT ;  /* 0x000000ff0300720c */ /* 0x000fe20003f05270 */
[----:B------:R-:W-:-:S12]  /*f6e0*/  IMAD.MOV.U32 R14, RZ, RZ, RZ ;  /* 0x000000ffff0e7224 */ /* 0x000fd800078e00ff */
[----:B------:R-:W-:Y:S05]  /*f6f0*/  @!P0 BRA `(.L_x_8483) ;  /* 0x0000000000108947 */ /* 0x000fea0003800000 */
[----:B------:R-:W-:Y:S01]  /*f700*/  UMOV UR4, 0xffffffff ;  /* 0xffffffff00047882 */ /* 0x000fe20000000000 */
[----:B------:R-:W-:Y:S02]  /*f710*/  VIADD R12, R4, 0xffffffff ;  /* 0xffffffff040c7836 */ /* 0x000fe40000000000 */
[----:B------:R-:W-:Y:S05]  /*f720*/  BRA.DIV UR4, `(.L_x_8484) ;  /* 0x00000016045c7947 */ /* 0x000fea000b800000 */
[----:B------:R4:W0:Y:S02]  /*f730*/  SHFL.IDX PT, R14, R8, R12, 0x1f ;  /* 0x00001f0c080e7589 */ /* 0x00082400000e0000 */
.L_x_8483:
[----:B---3--:R-:W-:Y:S01]  /*f740*/  IABS R6, R17 ;  /* 0x0000001100067213 */ /* 0x008fe20000000000 */
[----:B0-----:R-:W-:Y:S02]  /*f750*/  IMAD R16, R14, R7, R16 ;  /* 0x000000070e107224 */ /* 0x001fe400078e0210 */
[----:B------:R-:W-:Y:S01]  /*f760*/  IMAD.IADD R19, R4, 0x1, R19 ;  /* 0x0000000104137824 */ /* 0x000fe200078e0213 */
[----:B----4-:R-:W0:Y:S01]  /*f770*/  I2F.RP R8, R6 ;  /* 0x0000000600087306 */ /* 0x010e220000209400 */
[----:B------:R-:W-:Y:S01]  /*f780*/  IMAD.IADD R10, R5, 0x1, -R16 ;  /* 0x00000001050a7824 */ /* 0x000fe200078e0a10 */
[----:B------:R-:W-:-:S04]  /*f790*/  IABS R5, R17 ;  /* 0x0000001100057213 */ /* 0x000fc80000000000 */
[----:B------:R-:W-:Y:S02]  /*f7a0*/  IADD3 R5, RZ, -R5, RZ ;  /* 0x80000005ff057210 */ /* 0x000fe40007ffe0ff */
[----:B0-----:R-:W2:Y:S02]  /*f7b0*/  MUFU.RCP R8, R8 ;  /* 0x0000000800087308 */ /* 0x001ea40000001000 */
[----:B--2---:R-:W-:-:S06]  /*f7c0*/  VIADD R2, R8, 0xffffffe ;  /* 0x0ffffffe08027836 */ /* 0x004fcc0000000000 */
[----:B------:R0:W2:Y:S02]  /*f7d0*/  F2I.FTZ.U32.TRUNC.NTZ R3, R2 ;  /* 0x0000000200037305 */ /* 0x0000a4000021f000 */
[----:B0-----:R-:W-:Y:S02]  /*f7e0*/  IMAD.MOV.U32 R2, RZ, RZ, RZ ;  /* 0x000000ffff027224 */ /* 0x001fe400078e00ff */
[----:B--2---:R-:W-:-:S04]  /*f7f0*/  IMAD.MOV R7, RZ, RZ, -R3 ;  /* 0x000000ffff077224 */ /* 0x004fc800078e0a03 */
        /* <DEDUP_REMOVED lines=19> */
.L_x_8477:
[----:B------:R-:W-:Y:S01]  /*f930*/  UMOV UR4, URZ ;  /* 0x0000003f00047c82 */ /* 0x000fe20008000000 */
[----:B------:R-:W-:Y:S01]  /*f940*/  UMOV UR5, URZ ;  /* 0x0000003f00057c82 */ /* 0x000fe20008000000 */
[----:B------:R-:W-:Y:S01]  /*f950*/  ULDC UR6, c[0x0][0xc14] ;  /* 0x0003050000067ab9 */ /* 0x000fe20000000800 */
[----:B------:R-:W-:Y:S02]  /*f960*/  IMAD.MOV.U32 R16, RZ, RZ, R5 ;  /* 0x000000ffff107224 */ /* 0x000fe400078e0005 */
[----:B------:R-:W-:Y:S02]  /*f970*/  IMAD.U32 R17, RZ, RZ, UR4 ;  /* 0x00000004ff117e24 */ /* 0x000fe4000f8e00ff */
[----:B------:R-:W-:Y:S02]  /*f980*/  IMAD.U32 R18, RZ, RZ, UR5 ;  /* 0x00000005ff127e24 */ /* 0x000fe4000f8e00ff */
[----:B------:R-:W-:-:S07]  /*f990*/  IMAD.U32 R19, RZ, RZ, UR6 ;  /* 0x00000006ff137e24 */ /* 0x000fce000f8e00ff */
.L_x_8485:
[----:B------:R-:W-:Y:S01]  /*f9a0*/  ISETP.NE.AND P0, PT, R27, RZ, PT ;  /* 0x000000ff1b00720c */ /* 0x000fe20003f05270 */
[----:B------:R-:W-:Y:S05]  /*f9b0*/  WARPSYNC.ALL ;  /* 0x0000000000007948 */ /* 0x000fea0003800000 */
[----:B------:R-:W-:Y:S07]  /*f9c0*/  BAR.SYNC.DEFER_BLOCKING 0x4, 0x1a0 ;  /* 0x0106800000007b1d */ /* 0x000fee0000010000 */
[----:B------:R-:W-:Y:S01]  /*f9d0*/  @!P0 MOV R2, 0x400 ;  /* 0x0000040000028802 */ /* 0x000fe20000000f00 */
[----:B------:R-:W2:Y:S03]  /*f9e0*/  @!P0 S2R R3, SR_CgaCtaId ;  /* 0x0000000000038919 */ /* 0x000ea60000008800 */
[----:B--2---:R-:W-:-:S05]  /*f9f0*/  @!P0 LEA R2, R3, R2, 0x18 ;  /* 0x0000000203028211 */ /* 0x004fca00078ec0ff */
[----:B------:R2:W-:Y:S01]  /*fa00*/  @!P0 STS.128 [R2+0x31cd0], R16 ;  /* 0x031cd01002008388 */ /* 0x0005e20000000c00 */
[----:B------:R-:W-:Y:S06]  /*fa10*/  BAR.ARV 0x5, 0x1a0 ;  /* 0x0146800000007b1d */ /* 0x000fec0000002000 */
[----:B------:R-:W-:-:S13]  /*fa20*/  ISETP.GE.AND P0, PT, R19, R0, PT ;  /* 0x000000001300720c */ /* 0x000fda0003f06270 */
[----:B------:R-:W-:Y:S05]  /*fa30*/  @!P0 BRA `(.L_x_8486) ;  /* 0xffffffc800048947 */ /* 0x000fea000383ffff */
.L_x_8421:
[----:B0-----:R-:W3:Y:S01]  /*fa40*/  LDL.LU R0, [R1+0xc] ;  /* 0x00000c0001007983 */ /* 0x001ee20000300800 */
[----:B------:R-:W-:Y:S01]  /*fa50*/  BSSY B0, `(.L_x_8487) ;  /* 0x000000b000007945 */ /* 0x000fe20003800000 */
[----:B------:R-:W0:Y:S01]  /*fa60*/  S2R R5, SR_CgaCtaId ;  /* 0x0000000000057919 */ /* 0x000e220000008800 */
[----:B---3--:R-:W-:-:S05]  /*fa70*/  VIADD R0, R0, 0x1 ;  /* 0x0000000100007836 */ /* 0x008fca0000000000 */
[----:B--2---:R-:W-:-:S04]  /*fa80*/  LEA.HI R2, R0, R0, RZ, 0x1 ;  /* 0x0000000000027211 */ /* 0x004fc800078f08ff */
[----:B------:R-:W-:Y:S02]  /*fa90*/  LOP3.LUT R3, R2, 0xfffffffe, RZ, 0xc0, !PT ;  /* 0xfffffffe02037812 */ /* 0x000fe400078ec0ff */
[----:B------:R-:W-:-:S03]  /*faa0*/  MOV R2, 0x400 ;  /* 0x0000040000027802 */ /* 0x000fc60000000f00 */
[----:B------:R-:W-:Y:S01]  /*fab0*/  IMAD.IADD R0, R0, 0x1, -R3 ;  /* 0x0000000100007824 */ /* 0x000fe200078e0a03 */
[----:B0-----:R-:W-:-:S04]  /*fac0*/  LEA R9, R5, R2, 0x18 ;  /* 0x0000000205097211 */ /* 0x001fc800078ec0ff */
[----:B------:R-:W-:-:S04]  /*fad0*/  SHF.L.U32 R0, R0, 0x1f, RZ ;  /* 0x0000001f00007819 */ /* 0x000fc800000006ff */
[----:B------:R-:W0:Y:S02]  /*fae0*/  SYNCS.PHASECHK.TRANS64.TRYWAIT P0, [R9+URZ+0x31c20], R0 ;  /* 0x031c2000090075a7 */ /* 0x000e24000800017f */
[----:B0-----:R-:W-:Y:S05]  /*faf0*/  @!P0 BRA `(.L_x_8488) ;  /* 0x00000010008c8947 */ /* 0x001fea0003800000 */
.L_x_8541:
[----:B------:R-:W-:Y:S05]  /*fb00*/  BSYNC B0 ;  /* 0x0000000000007941 */ /* 0x000fea0003800000 */
.L_x_8487:
[----:B------:R-:W-:-:S03]  /*fb10*/  UMOV UR4, 0xffffffff ;  /* 0xffffffff00047882 */ /* 0x000fc60000000000 */
[----:B------:R-:W-:Y:S05]  /*fb20*/  BRA.DIV UR4, `(.L_x_8489) ;  /* 0x0000001204947947 */ /* 0x000fea000b800000 */
[----:B0-----:R-:W0:Y:S02]  /*fb30*/  S2R R0, SR_TID.X ;  /* 0x0000000000007919 */ /* 0x001e240000002100 */
[----:B0-----:R-:W-:-:S04]  /*fb40*/  SHF.R.U32.HI R0, RZ, 0x5, R0 ;  /* 0x00000005ff007819 */ /* 0x001fc80000011600 */
[----:B------:R-:W-:-:S05]  /*fb50*/  LOP3.LUT R0, R0, 0x3, RZ, 0xc0, !PT ;  /* 0x0000000300007812 */ /* 0x000fca00078ec0ff */
[----:B------:R0:W2:Y:S02]  /*fb60*/  SHFL.IDX PT, R14, R0, RZ, 0x1f ;  /* 0x00001fff000e7589 */ /* 0x0000a400000e0000 */
.L_x_8544:
[----:B--2---:R-:W-:Y:S01]  /*fb70*/  ISETP.NE.AND P0, PT, R14, RZ, PT ;  /* 0x000000ff0e00720c */ /* 0x004fe20003f05270 */
[----:B------:R-:W-:-:S12]  /*fb80*/  BSSY B0, `(.L_x_8490) ;  /* 0x0000024000007945 */ /* 0x000fd80003800000 */
[----:B------:R-:W-:Y:S05]  /*fb90*/  @P0 BRA `(.L_x_8491) ;  /* 0x0000000000880947 */ /* 0x000fea0003800000 */
[----:B------:R-:W-:-:S03]  /*fba0*/  UMOV UR4, 0xffffffff ;  /* 0xffffffff00047882 */ /* 0x000fc60000000000 */
[----:B------:R-:W-:Y:S05]  /*fbb0*/  BRA.DIV UR4, `(.L_x_8492) ;  /* 0x0000001204a47947 */ /* 0x000fea000b800000 */
[----:B------:R-:W-:-:S13]  /*fbc0*/  ELECT P6, URZ, PT ;  /* 0x00000000003f782f */ /* 0x000fda00038c0000 */
.L_x_8547:
[----:B------:R-:W-:Y:S05]  /*fbd0*/  @!P6 BRA `(.L_x_8491) ;  /* 0x000000000078e947 */ /* 0x000fea0003800000 */
[----:B0-----:R-:W2:Y:S02]  /*fbe0*/  LDL.LU R0, [R1+0x14] ;  /* 0x0000140001007983 */ /* 0x001ea40000300800 */
[----:B--2---:R-:W-:-:S04]  /*fbf0*/  LOP3.LUT R0, R0, 0x2, RZ, 0xfc, !PT ;  /* 0x0000000200007812 */ /* 0x004fc800078efcff */
[----:B------:R-:W-:-:S13]  /*fc00*/  ISETP.NE.AND P2, PT, R0, 0x3, PT ;  /* 0x000000030000780c */ /* 0x000fda0003f45270 */
[----:B------:R-:W-:Y:S05]  /*fc10*/  @!P2 BRA `(.L_x_8493) ;  /* 0x000000000004a947 */ /* 0x000fea0003800000 */
[----:B------:R-:W-:Y:S01]  /*fc20*/  BPT.TRAP 0x1 ;  /* 0x000000040000795c */ /* 0x000fe20000300000 */
.L_x_8493:
[----:B------:R-:W-:Y:S01]  /*fc30*/  IADD3 R3, R9, 0x31c40, RZ ;  /* 0x00031c4009037810 */ /* 0x000fe20007ffe0ff */
[----:B------:R-:W-:Y:S01]  /*fc40*/  VIADD R0, R22, 0x1 ;  /* 0x0000000116007836 */ /* 0x000fe20000000000 */
[----:B------:R-:W-:-:S03]  /*fc50*/  SHF.L.U32 R2, R24, 0x1f, RZ ;  /* 0x0000001f18027819 */ /* 0x000fc600000006ff */
[----:B------:R-:W-:Y:S01]  /*fc60*/  IMAD R7, R22, 0x8, R3 ;  /* 0x0000000816077824 */ /* 0x000fe200078e0203 */
[----:B------:R-:W-:-:S03]  /*fc70*/  ISETP.NE.AND P1, PT, R0, 0x2, PT ;  /* 0x000000020000780c */ /* 0x000fc60003f25270 */
[----:B------:R-:W0:Y:S01]  /*fc80*/  SYNCS.PHASECHK.TRANS64.TRYWAIT P0, [R7+URZ], R2 ;  /* 0x00000002070075a7 */ /* 0x000e22000800017f */
[----:B------:R-:W-:Y:S02]  /*fc90*/  SEL R5, RZ, 0x1, P1 ;  /* 0x00000001ff057807 */ /* 0x000fe40000800000 */
[----:B------:R-:W-:Y:S02]  /*fca0*/  SEL R4, R0, RZ, P1 ;  /* 0x000000ff00047207 */ /* 0x000fe40000800000 */
[----:B------:R-:W-:-:S03]  /*fcb0*/  LOP3.LUT R0, R24, R5, RZ, 0x3c, !PT ;  /* 0x0000000518007212 */ /* 0x000fc600078e3cff */
[----:B------:R-:W-:Y:S01]  /*fcc0*/  IMAD R3, R4, 0x8, R3 ;  /* 0x0000000804037824 */ /* 0x000fe200078e0203 */
[----:B------:R-:W-:Y:S01]  /*fcd0*/  SHF.L.U32 R0, R0, 0x1f, RZ ;  /* 0x0000001f00007819 */ /* 0x000fe200000006ff */
[----:B0-----:R-:W-:Y:S06]  /*fce0*/  @!P0 BRA `(.L_x_8494) ;  /* 0x0000001000788947 */ /* 0x001fec0003800000 */
.L_x_8548:
[----:B------:R-:W2:Y:S02]  /*fcf0*/  SYNCS.PHASECHK.TRANS64.TRYWAIT P0, [R3+URZ], R0 ;  /* 0x00000000030075a7 */ /* 0x000ea4000800017f */
[----:B--2---:R-:W-:Y:S05]  /*fd00*/  @!P0 BRA `(.L_x_8495) ;  /* 0x0000001000848947 */ /* 0x004fea0003800000 */
.L_x_8549:
[----:B------:R-:W-:Y:S05]  /*fd10*/  @!P2 BRA `(.L_x_8496) ;  /* 0x000000000004a947 */ /* 0x000fea0003800000 */
[----:B------:R-:W-:Y:S01]  /*fd20*/  BPT.TRAP 0x1 ;  /* 0x000000040000795c */ /* 0x000fe20000300000 */
.L_x_8496:
[----:B--2---:R-:W-:-:S04]  /*fd30*/  VIADD R3, R9, 0x31c60 ;  /* 0x00031c6009037836 */ /* 0x004fc80000000000 */
[----:B------:R-:W-:-:S04]  /*fd40*/  IMAD R5, R22, 0x8, R3 ;  /* 0x0000000816057824 */ /* 0x000fc800078e0203 */
[----:B------:R-:W2:Y:S02]  /*fd50*/  SYNCS.PHASECHK.TRANS64.TRYWAIT P0, [R5+URZ], R2 ;  /* 0x00000002050075a7 */ /* 0x000ea4000800017f */
[----:B--2---:R-:W-:Y:S05]  /*fd60*/  @!P0 BRA `(.L_x_8497) ;  /* 0x0000001000808947 */ /* 0x004fea0003800000 */
.L_x_8550:
[----:B------:R-:W-:-:S07]  /*fd70*/  IMAD R3, R4, 0x8, R3 ;  /* 0x0000000804037824 */ /* 0x000fce00078e0203 */
.L_x_8498:
[----:B---3--:R3:W4:Y:S02]  /*fd80*/  SYNCS.PHASECHK.TRANS64.TRYWAIT P0, [R3+URZ], R0 ;  /* 0x00000000030075a7 */ /* 0x008724000800017f */
[----:B----4-:R-:W-:Y:S05]  /*fd90*/  @!P0 NANOSLEEP.SYNCS 0x989680 ;  /* 0x009896800000895d */ /* 0x010fea0003900000 */
[----:B------:R-:W4:Y:S02]  /*fda0*/  @!P0 SYNCS.PHASECHK.TRANS64 P0, [R3+URZ], R0 ;  /* 0x00000000030085a7 */ /* 0x000f24000800007f */
[----:B----4-:R-:W-:Y:S05]  /*fdb0*/  @!P0 BRA `(.L_x_8498) ;  /* 0xfffffffc00f08947 */ /* 0x010fea000383ffff */
.L_x_8491:
[----:B------:R-:W-:Y:S05]  /*fdc0*/  BSYNC B0 ;  /* 0x0000000000007941 */ /* 0x000fea0003800000 */
.L_x_8490:
[----:B------:R-:W-:Y:S05]  /*fdd0*/  EXIT ;  /* 0x000000000000794d */ /* 0x000fea0003800000 */
.L_x_8383:
[----:B0-----:R-:W-:-:S04]  /*fde0*/  MOV R3, UR36 ;  /* 0x0000002400037c02 */ /* 0x001fc80008000f00 */
[----:B------:R0:W1:Y:S03]  /*fdf0*/  SYNCS.PHASECHK.TRANS64.TRYWAIT P1, [R3+URZ+0x31c00], R0 ;  /* 0x031c0000030075a7 */ /* 0x000066000802017f */
[----:B-1----:R-:W-:Y:S05]  /*fe00*/  @!P1 NANOSLEEP.SYNCS 0x989680 ;  /* 0x009896800000995d */ /* 0x002fea0003900000 */
[----:B------:R-:W1:Y:S02]  /*fe10*/  @!P1 SYNCS.PHASECHK.TRANS64 P1, [R3+URZ+0x31c00], R0 ;  /* 0x031c0000030095a7 */ /* 0x000e64000802007f */
[----:B-1----:R-:W-:Y:S05]  /*fe20*/  @!P1 BRA `(.L_x_8383) ;  /* 0xfffffffc00ec9947 */ /* 0x002fea000383ffff */
[----:B------:R-:W-:Y:S05]  /*fe30*/  BRA `(.L_x_8499) ;  /* 0xffffff1400c87947 */ /* 0x000fea000383ffff */
.L_x_8387:
[----:B-1----:R1:W2:Y:S02]  /*fe40*/  SYNCS.PHASECHK.TRANS64.TRYWAIT P2, [R0+URZ+0x31c30], R3 ;  /* 0x031c3003000075a7 */ /* 0x0022a4000804017f */
[----:B--2---:R-:W-:Y:S05]  /*fe50*/  @!P2 NANOSLEEP.SYNCS 0x989680 ;  /* 0x009896800000a95d */ /* 0x004fea0003900000 */
[----:B------:R-:W2:Y:S02]  /*fe60*/  @!P2 SYNCS.PHASECHK.TRANS64 P2, [R0+URZ+0x31c30], R3 ;  /* 0x031c30030000a5a7 */ /* 0x000ea4000804007f */
[----:B--2---:R-:W-:Y:S05]  /*fe70*/  @!P2 BRA `(.L_x_8387) ;  /* 0xfffffffc00f0a947 */ /* 0x004fea000383ffff */
[----:B------:R-:W-:Y:S05]  /*fe80*/  BRA `(.L_x_8386) ;  /* 0xffffff1400ec7947 */ /* 0x000fea000383ffff */
.L_x_8392:
[----:B-1----:R-:W-:-:S04]  /*fe90*/  IMAD.U32 R9, RZ, RZ, UR6 ;  /* 0x00000006ff097e24 */ /* 0x002fc8000f8e00ff */
[----:B------:R1:W2:Y:S03]  /*fea0*/  SYNCS.PHASECHK.TRANS64.TRYWAIT P2, [R9+URZ+0x31c30], R8 ;  /* 0x031c3008090075a7 */ /* 0x0002a6000804017f */
[----:B--2---:R-:W-:Y:S05]  /*feb0*/  @!P2 NANOSLEEP.SYNCS 0x989680 ;  /* 0x009896800000a95d */ /* 0x004fea0003900000 */
[----:B------:R-:W2:Y:S02]  /*fec0*/  @!P2 SYNCS.PHASECHK.TRANS64 P2, [R9+URZ+0x31c30], R8 ;  /* 0x031c30080900a5a7 */ /* 0x000ea4000804007f */
[----:B--2---:R-:W-:Y:S05]  /*fed0*/  @!P2 BRA `(.L_x_8392) ;  /* 0xfffffffc00eca947 */ /* 0x004fea000383ffff */
[----:B------:R-:W-:Y:S05]  /*fee0*/  BRA `(.L_x_8389) ;  /* 0xffffff5800447947 */ /* 0x000fea000383ffff */
.L_x_8396:
[----:B-1----:R-:W-:-:S04]  /*fef0*/  IMAD.U32 R8, RZ, RZ, UR6 ;  /* 0x00000006ff087e24 */ /* 0x002fc8000f8e00ff */
[----:B------:R1:W2:Y:S03]  /*ff00*/  SYNCS.PHASECHK.TRANS64.TRYWAIT P2, [R8+URZ+0x31c50], R7 ;  /* 0x031c5007080075a7 */ /* 0x0002a6000804017f */
[----:B--2---:R-:W-:Y:S05]  /*ff10*/  @!P2 NANOSLEEP.SYNCS 0x989680 ;  /* 0x009896800000a95d */ /* 0x004fea0003900000 */
[----:B------:R-:W2:Y:S02]  /*ff20*/  @!P2 SYNCS.PHASECHK.TRANS64 P2, [R8+URZ+0x31c50], R7 ;  /* 0x031c50070800a5a7 */ /* 0x000ea4000804007f */
[----:B--2---:R-:W-:Y:S05]  /*ff30*/  @!P2 BRA `(.L_x_8396) ;  /* 0xfffffffc00eca947 */ /* 0x004fea000383ffff */
[----:B------:R-:W-:Y:S05]  /*ff40*/  BRA `(.L_x_8393) ;  /* 0xffffff6c00e87947 */ /* 0x000fea000383ffff */
.L_x_8401:
[----:B-1----:R-:W-:-:S04]  /*ff50*/  IMAD.U32 R5, RZ, RZ, UR9 ;  /* 0x00000009ff057e24 */ /* 0x002fc8000f8e00ff */
[----:B------:R1:W2:Y:S03]  /*ff60*/  SYNCS.PHASECHK.TRANS64.TRYWAIT P0, [R5+URZ+0x31c50], R0 ;  /* 0x031c5000050075a7 */ /* 0x0002a6000800017f */
[----:B--2---:R-:W-:Y:S05]  /*ff70*/  @!P0 NANOSLEEP.SYNCS 0x989680 ;  /* 0x009896800000895d */ /* 0x004fea0003900000 */
[----:B------:R-:W2:Y:S02]  /*ff80*/  @!P0 SYNCS.PHASECHK.TRANS64 P0, [R5+URZ+0x31c50], R0 ;  /* 0x031c5000050085a7 */ /* 0x000ea4000800007f */
[----:B--2---:R-:W-:Y:S05]  /*ff90*/  @!P0 BRA `(.L_x_8401) ;  /* 0xfffffffc00ec8947 */ /* 0x004fea000383ffff */
[----:B------:R-:W-:Y:S05]  /*ffa0*/  BRA `(.L_x_8400) ;  /* 0xffffff9800007947 */ /* 0x000fea000383ffff */
.L_x_8432:
[----:B------:R-:W0:Y:S01]  /*ffb0*/  S2R R4, SR_TID.X ;  /* 0x0000000000047919 */ /* 0x000e220000002100 */
[----:B------:R-:W-:Y:S01]  /*ffc0*/  BSSY B0, `(.L_x_8500) ;  /* 0x000000a000007945 */ /* 0x000fe20003800000 */
[----:B------:R-:W-:Y:S01]  /*ffd0*/  IMAD.MOV.U32 R12, RZ, RZ, RZ ;  /* 0x000000ffff0c7224 */ /* 0x000fe200078e00ff */
[----:B------:R-:W-:Y:S01]  /*ffe0*/  MOV R15, 0xffffffff ;  /* 0xffffffff000f7802 */ /* 0x000fe20000000f00 */
[----:B------:R-:W-:Y:S01]  /*fff0*/  IMAD.MOV.U32 R11, RZ, RZ, 0x1f ;  /* 0x0000001fff0b7424 */ /* 0x000fe200078e00ff */
[----:B0-----:R-:W-:-:S04]  /*10000*/  SHF.R.U32.HI R4, RZ, 0x5, R4 ;  /* 0x00000005ff047819 */ /* 0x001fc80000011604 */
[----:B------:R-:W-:-:S05]  /*10010*/  LOP3.LUT R4, R4, 0x3, RZ, 0xc0, !PT ;  /* 0x0000000304047812 */ /* 0x000fca00078ec0ff */
[----:B------:R-:W-:-:S07]  /*10020*/  IMAD.MOV.U32 R13, RZ, RZ, R4 ;  /* 0x000000ffff0d7224 */ /* 0x000fce00078e0004 */
[----:B-1----:R-:W-:Y:S05]  /*10030*/  WARPSYNC.COLLECTIVE R15, `(.L_x_8501) ;  /* 0x000000000f087348 */ /* 0x002fea0003c00000 */
[----:B------:R0:W2:Y:S02]  /*10040*/  SHFL.IDX P6, R14, R13, R12, R11 ;  /* 0x0000000c0d0e7389 */ /* 0x0000a400000c000b */
[----:B012---:R-:W-:Y:S01]  /*10050*/  ENDCOLLECTIVE ;  /* 0x000000000000791b */ /* 0x007fe20003800000 */
.L_x_8501:
[----:B------:R-:W-:Y:S05]  /*10060*/  BSYNC B0 ;  /* 0x0000000000007941 */ /* 0x000fea0003800000 */
.L_x_8500:
[----:B------:R-:W-:Y:S05]  /*10070*/  BRA `(.L_x_8502) ;  /* 0xffffffcc00a07947 */ /* 0x000fea000383ffff */
.L_x_8433:
[----:B------:R-:W-:Y:S01]  /*10080*/  BSSY B0, `(.L_x_8503) ;  /* 0x0000006000007945 */ /* 0x000fe20003800000 */
[----:B------:R-:W-:-:S07]  /*10090*/  IMAD.MOV.U32 R15, RZ, RZ, -0x1 ;  /* 0xffffffffff0f7424 */ /* 0x000fce00078e00ff */
[----:B-1----:R-:W-:Y:S05]  /*100a0*/  WARPSYNC.COLLECTIVE R15, `(.L_x_8504) ;  /* 0x000000000f0c7348 */ /* 0x002fea0003c00000 */
[----:B------:R-:W-:Y:S02]  /*100b0*/  ELECT P6, UR62, PT ;  /* 0x00000000003e782f */ /* 0x000fe400038c0000 */
[----:B------:R-:W-:Y:S01]  /*100c0*/  MOV R14, UR62 ;  /* 0x0000003e000e7c02 */ /* 0x000fe20008000f00 */
[----:B-1----:R-:W-:Y:S10]  /*100d0*/  ENDCOLLECTIVE ;  /* 0x000000000000791b */ /* 0x002ff40003800000 */
.L_x_8504:
[----:B------:R-:W-:Y:S05]  /*100e0*/  BSYNC B0 ;  /* 0x0000000000007941 */ /* 0x000fea0003800000 */
.L_x_8503:
[----:B------:R-:W-:Y:S05]  /*100f0*/  BRA `(.L_x_8505) ;  /* 0xffffffcc00947947 */ /* 0x000fea000383ffff */
.L_x_8436:
[----:B--2---:R2:W3:Y:S02]  /*10100*/  SYNCS.PHASECHK.TRANS64.TRYWAIT P0, [R5+URZ+0x31c40], R4 ;  /* 0x031c4004050075a7 */ /* 0x0044e4000800017f */
[----:B---3--:R-:W-:Y:S05]  /*10110*/  @!P0 NANOSLEEP.SYNCS 0x989680 ;  /* 0x009896800000895d */ /* 0x008fea0003900000 */
[----:B------:R-:W3:Y:S02]  /*10120*/  @!P0 SYNCS.PHASECHK.TRANS64 P0, [R5+URZ+0x31c40], R4 ;  /* 0x031c4004050085a7 */ /* 0x000ee4000800007f */
[----:B---3--:R-:W-:Y:S05]  /*10130*/  @!P0 BRA `(.L_x_8436) ;  /* 0xfffffffc00f08947 */ /* 0x008fea000383ffff */
[----:B------:R-:W-:Y:S05]  /*10140*/  BRA `(.L_x_8506) ;  /* 0xffffffcc00ec7947 */ /* 0x000fea000383ffff */
.L_x_8439:
[----:B0-----:R0:W2:Y:S02]  /*10150*/  SYNCS.PHASECHK.TRANS64.TRYWAIT P0, [R26+URZ+0x31c20], R5 ;  /* 0x031c20051a0075a7 */ /* 0x0010a4000800017f */
[----:B--2---:R-:W-:Y:S05]  /*10160*/  @!P0 NANOSLEEP.SYNCS 0x989680 ;  /* 0x009896800000895d */ /* 0x004fea0003900000 */
[----:B------:R-:W2:Y:S02]  /*10170*/  @!P0 SYNCS.PHASECHK.TRANS64 P0, [R26+URZ+0x31c20], R5 ;  /* 0x031c20051a0085a7 */ /* 0x000ea4000800007f */
[----:B--2---:R-:W-:Y:S05]  /*10180*/  @!P0 BRA `(.L_x_8439) ;  /* 0xfffffffc00f08947 */ /* 0x004fea000383ffff */
[----:B------:R-:W-:Y:S05]  /*10190*/  BRA `(.L_x_8507) ;  /* 0xffffffd4001c7947 */ /* 0x000fea000383ffff */
.L_x_8447:
[----:B--2---:R2:W3:Y:S02]  /*101a0*/  SYNCS.PHASECHK.TRANS64.TRYWAIT P0, [R3+URZ+0x31c40], R2 ;  /* 0x031c4002030075a7 */ /* 0x0044e4000800017f */
[----:B---3--:R-:W-:Y:S05]  /*101b0*/  @!P0 NANOSLEEP.SYNCS 0x989680 ;  /* 0x009896800000895d */ /* 0x008fea0003900000 */
[----:B------:R-:W3:Y:S02]  /*101c0*/  @!P0 SYNCS.PHASECHK.TRANS64 P0, [R3+URZ+0x31c40], R2 ;  /* 0x031c4002030085a7 */ /* 0x000ee4000800007f */
[----:B---3--:R-:W-:Y:S05]  /*101d0*/  @!P0 BRA `(.L_x_8447) ;  /* 0xfffffffc00f08947 */ /* 0x008fea000383ffff */
[----:B------:R-:W-:Y:S05]  /*101e0*/  BRA `(.L_x_8508) ;  /* 0xffffffd400c47947 */ /* 0x000fea000383ffff */
.L_x_8449:
[----:B0-----:R0:W2:Y:S02]  /*101f0*/  SYNCS.PHASECHK.TRANS64.TRYWAIT P0, [R2+URZ+0x60], R5 ;  /* 0x00006005020075a7 */ /* 0x0010a4000800017f */
[----:B--2---:R-:W-:Y:S05]  /*10200*/  @!P0 NANOSLEEP.SYNCS 0x989680 ;  /* 0x009896800000895d */ /* 0x004fea0003900000 */
[----:B------:R-:W2:Y:S02]  /*10210*/  @!P0 SYNCS.PHASECHK.TRANS64 P0, [R2+URZ+0x60], R5 ;  /* 0x00006005020085a7 */ /* 0x000ea4000800007f */
[----:B--2---:R-:W-:Y:S05]  /*10220*/  @!P0 BRA `(.L_x_8449) ;  /* 0xfffffffc00f08947 */ /* 0x004fea000383ffff */
[----:B------:R-:W-:Y:S05]  /*10230*/  BRA `(.L_x_8509) ;  /* 0xffffffd800507947 */ /* 0x000fea000383ffff */
.L_x_8454:
[----:B---3--:R3:W4:Y:S02]  /*10240*/  SYNCS.PHASECHK.TRANS64.TRYWAIT P0, [R3+URZ+0x31c40], R2 ;  /* 0x031c4002030075a7 */ /* 0x008724000800017f */
[----:B----4-:R-:W-:Y:S05]  /*10250*/  @!P0 NANOSLEEP.SYNCS 0x989680 ;  /* 0x009896800000895d */ /* 0x010fea0003900000 */
[----:B------:R-:W4:Y:S02]  /*10260*/  @!P0 SYNCS.PHASECHK.TRANS64 P0, [R3+URZ+0x31c40], R2 ;  /* 0x031c4002030085a7 */ /* 0x000f24000800007f */
[----:B----4-:R-:W-:Y:S05]  /*10270*/  @!P0 BRA `(.L_x_8454) ;  /* 0xfffffffc00f08947 */ /* 0x010fea000383ffff */
[----:B------:R-:W-:Y:S05]  /*10280*/  BRA `(.L_x_8510) ;  /* 0xffffffdc00807947 */ /* 0x000fea000383ffff */
.L_x_8456:
[----:B0-----:R0:W2:Y:S02]  /*10290*/  SYNCS.PHASECHK.TRANS64.TRYWAIT P1, [R3+URZ+0x60], R24 ;  /* 0x00006018030075a7 */ /* 0x0010a4000802017f */
[----:B--2---:R-:W-:Y:S05]  /*102a0*/  @!P1 NANOSLEEP.SYNCS 0x989680 ;  /* 0x009896800000995d */ /* 0x004fea0003900000 */
[----:B------:R-:W2:Y:S02]  /*102b0*/  @!P1 SYNCS.PHASECHK.TRANS64 P1, [R3+URZ+0x60], R24 ;  /* 0x00006018030095a7 */ /* 0x000ea4000802007f */
[----:B--2---:R-:W-:Y:S05]  /*102c0*/  @!P1 BRA `(.L_x_8456) ;  /* 0xfffffffc00f09947 */ /* 0x004fea000383ffff */
[----:B------:R-:W-:Y:S05]  /*102d0*/  BRA `(.L_x_8511) ;  /* 0xffffffe0000c7947 */ /* 0x000fea000383ffff */
.L_x_8461:
[----:B--2---:R2:W3:Y:S02]  /*102e0*/  SYNCS.PHASECHK.TRANS64.TRYWAIT P0, [R2+URZ+0x31c40], R3 ;  /* 0x031c4003020075a7 */ /* 0x0044e4000800017f */
[----:B---3--:R-:W-:Y:S05]  /*102f0*/  @!P0 NANOSLEEP.SYNCS 0x989680 ;  /* 0x009896800000895d */ /* 0x008fea0003900000 */
[----:B------:R-:W3:Y:S02]  /*10300*/  @!P0 SYNCS.PHASECHK.TRANS64 P0, [R2+URZ+0x31c40], R3 ;  /* 0x031c4003020085a7 */ /* 0x000ee4000800007f */
[----:B---3--:R-:W-:Y:S05]  /*10310*/  @!P0 BRA `(.L_x_8461) ;  /* 0xfffffffc00f08947 */ /* 0x008fea000383ffff */
[----:B------:R-:W-:Y:S05]  /*10320*/  BRA `(.L_x_8512) ;  /* 0xffffffe400147947 */ /* 0x000fea000383ffff */
.L_x_8463:
[----:B0-----:R0:W2:Y:S02]  /*10330*/  SYNCS.PHASECHK.TRANS64.TRYWAIT P1, [R2+URZ+0x60], R11 ;  /* 0x0000600b020075a7 */ /* 0x0010a4000802017f */
[----:B--2---:R-:W-:Y:S05]  /*10340*/  @!P1 NANOSLEEP.SYNCS 0x989680 ;  /* 0x009896800000995d */ /* 0x004fea0003900000 */
[----:B------:R-:W2:Y:S02]  /*10350*/  @!P1 SYNCS.PHASECHK.TRANS64 P1, [R2+URZ+0x60], R11 ;  /* 0x0000600b020095a7 */ /* 0x000ea4000802007f */
[----:B--2---:R-:W-:Y:S05]  /*10360*/  @!P1 BRA `(.L_x_8463) ;  /* 0xfffffffc00f09947 */ /* 0x004fea000383ffff */
[----:B------:R-:W-:Y:S05]  /*10370*/  BRA `(.L_x_8513) ;  /* 0xffffffe400a87947 */ /* 0x000fea000383ffff */
.L_x_8470:
[----:B--2---:R2:W3:Y:S02]  /*10380*/  SYNCS.PHASECHK.TRANS64.TRYWAIT P0, [R3+URZ+0x31c60], R2 ;  /* 0x031c6002030075a7 */ /* 0x0044e4000800017f */
[----:B---3--:R-:W-:Y:S05]  /*10390*/  @!P0 NANOSLEEP.SYNCS 0x989680 ;  /* 0x009896800000895d */ /* 0x008fea0003900000 */
[----:B------:R-:W3:Y:S02]  /*103a0*/  @!P0 SYNCS.PHASECHK.TRANS64 P0, [R3+URZ+0x31c60], R2 ;  /* 0x031c6002030085a7 */ /* 0x000ee4000800007f */
[----:B---3--:R-:W-:Y:S05]  /*103b0*/  @!P0 BRA `(.L_x_8470) ;  /* 0xfffffffc00f08947 */ /* 0x008fea000383ffff */
[----:B------:R-:W-:Y:S05]  /*103c0*/  BRA `(.L_x_8514) ;  /* 0xffffffe800907947 */ /* 0x000fea000383ffff */
.L_x_8472:
[----:B------:R-:W-:Y:S01]  /*103d0*/  BSSY B0, `(.L_x_8515) ;  /* 0x0000008000007945 */ /* 0x000fe20003800000 */
[----:B------:R-:W-:Y:S02]  /*103e0*/  IMAD.MOV.U32 R13, RZ, RZ, R16 ;  /* 0x000000ffff0d7224 */ /* 0x000fe400078e0010 */
[----:B------:R-:W-:Y:S02]  /*103f0*/  IMAD.MOV.U32 R12, RZ, RZ, RZ ;  /* 0x000000ffff0c7224 */ /* 0x000fe400078e00ff */
[----:B------:R-:W-:Y:S02]  /*10400*/  IMAD.MOV.U32 R11, RZ, RZ, 0x1f ;  /* 0x0000001fff0b7424 */ /* 0x000fe400078e00ff */
[----:B------:R-:W-:-:S07]  /*10410*/  IMAD.MOV.U32 R15, RZ, RZ, -0x1 ;  /* 0xffffffffff0f7424 */ /* 0x000fce00078e00ff */
[----:B01----:R-:W-:Y:S05]  /*10420*/  WARPSYNC.COLLECTIVE R15, `(.L_x_8516) ;  /* 0x000000000f087348 */ /* 0x003fea0003c00000 */
[----:B------:R2:W3:Y:S02]  /*10430*/  SHFL.IDX P6, R14, R13, R12, R11 ;  /* 0x0000000c0d0e7389 */ /* 0x0004e400000c000b */
[----:B0123--:R-:W-:Y:S01]  /*10440*/  ENDCOLLECTIVE ;  /* 0x000000000000791b */ /* 0x00ffe20003800000 */
.L_x_8516:
[----:B------:R-:W-:Y:S05]  /*10450*/  BSYNC B0 ;  /* 0x0000000000007941 */ /* 0x000fea0003800000 */
.L_x_8515:
[----:B------:R-:W-:Y:S01]  /*10460*/  MOV R13, R16 ;  /* 0x00000010000d7202 */ /* 0x000fe20000000f00 */
[----:B------:R-:W-:Y:S02]  /*10470*/  IMAD.MOV.U32 R12, RZ, RZ, 0x1 ;  /* 0x00000001ff0c7424 */ /* 0x000fe400078e00ff */
[----:B------:R-:W-:Y:S02]  /*10480*/  IMAD.MOV.U32 R11, RZ, RZ, 0x1f ;  /* 0x0000001fff0b7424 */ /* 0x000fe400078e00ff */
[----:B------:R-:W-:Y:S02]  /*10490*/  IMAD.MOV.U32 R15, RZ, RZ, -0x1 ;  /* 0xffffffffff0f7424 */ /* 0x000fe400078e00ff */
[----:B------:R-:W-:-:S07]  /*104a0*/  IMAD.MOV.U32 R5, RZ, RZ, R14 ;  /* 0x000000ffff057224 */ /* 0x000fce00078e000e */
[----:B------:R-:W-:Y:S05]  /*104b0*/  WARPSYNC.COLLECTIVE R15, `(.L_x_8517) ;  /* 0x000000000f087348 */ /* 0x000fea0003c00000 */
[----:B------:R0:W1:Y:S02]  /*104c0*/  SHFL.IDX P6, R14, R13, R12, R11 ;  /* 0x0000000c0d0e7389 */ /* 0x00006400000c000b */
[----:B01----:R-:W-:Y:S01]  /*104d0*/  ENDCOLLECTIVE ;  /* 0x000000000000791b */ /* 0x003fe20003800000 */
.L_x_8517:
[----:B------:R-:W-:Y:S01]  /*104e0*/  IMAD.MOV.U32 R4, RZ, RZ, R14 ;  /* 0x000000ffff047224 */ /* 0x000fe200078e000e */
[----:B------:R-:W-:Y:S06]  /*104f0*/  BRA `(.L_x_8518) ;  /* 0xffffffec00047947 */ /* 0x000fec000383ffff */
.L_x_8475:
[----:B------:R-:W-:Y:S01]  /*10500*/  BSSY B0, `(.L_x_8519) ;  /* 0x0000008000007945 */ /* 0x000fe20003800000 */
[----:B-----5:R-:W-:Y:S01]  /*10510*/  IMAD.MOV.U32 R13, RZ, RZ, R2 ;  /* 0x000000ffff0d7224 */ /* 0x020fe200078e0002 */
[----:B------:R-:W-:Y:S01]  /*10520*/  MOV R11, RZ ;  /* 0x000000ff000b7202 */ /* 0x000fe20000000f00 */
[----:B------:R-:W-:Y:S02]  /*10530*/  IMAD.MOV.U32 R12, RZ, RZ, 0x1 ;  /* 0x00000001ff0c7424 */ /* 0x000fe400078e00ff */
[----:B------:R-:W-:-:S07]  /*10540*/  IMAD.MOV.U32 R15, RZ, RZ, -0x1 ;  /* 0xffffffffff0f7424 */ /* 0x000fce00078e00ff */
[----:B01234-:R-:W-:Y:S05]  /*10550*/  WARPSYNC.COLLECTIVE R15, `(.L_x_8520) ;  /* 0x000000000f087348 */ /* 0x01ffea0003c00000 */
[----:B------:R0:W0:Y:S02]  /*10560*/  SHFL.UP P6, R14, R13, R12, R11 ;  /* 0x0400000c0d0e7389 */ /* 0x00002400000c000b */
[----:B01234-:R-:W-:Y:S01]  /*10570*/  ENDCOLLECTIVE ;  /* 0x000000000000791b */ /* 0x01ffe20003800000 */
.L_x_8520:
[----:B------:R-:W-:Y:S05]  /*10580*/  BSYNC B0 ;  /* 0x0000000000007941 */ /* 0x000fea0003800000 */
.L_x_8519:
        /* <DEDUP_REMOVED lines=10> */
.L_x_8521:
        /* <DEDUP_REMOVED lines=8> */
.L_x_8522:
        /* <DEDUP_REMOVED lines=8> */
.L_x_8523:
        /* <DEDUP_REMOVED lines=8> */
.L_x_8524:
        /* <DEDUP_REMOVED lines=8> */
.L_x_8525:
[----:B------:R-:W-:Y:S05]  /*10830*/  BRA `(.L_x_8526) ;  /* 0xffffffe800c07947 */ /* 0x000fea000383ffff */
.L_x_8480:
[----:B------:R-:W-:Y:S01]  /*10840*/  BSSY B0, `(.L_x_8527) ;  /* 0x0000008000007945 */ /* 0x000fe20003800000 */
[----:B-----5:R-:W-:Y:S01]  /*10850*/  IMAD.MOV.U32 R13, RZ, RZ, R2 ;  /* 0x000000ffff0d7224 */ /* 0x020fe200078e0002 */
[----:B------:R-:W-:Y:S01]  /*10860*/  MOV R11, RZ ;  /* 0x000000ff000b7202 */ /* 0x000fe20000000f00 */
[----:B------:R-:W-:Y:S02]  /*10870*/  IMAD.MOV.U32 R12, RZ, RZ, 0x1 ;  /* 0x00000001ff0c7424 */ /* 0x000fe400078e00ff */
[----:B------:R-:W-:-:S07]  /*10880*/  IMAD.MOV.U32 R15, RZ, RZ, -0x1 ;  /* 0xffffffffff0f7424 */ /* 0x000fce00078e00ff */
[----:B012---:R-:W-:Y:S05]  /*10890*/  WARPSYNC.COLLECTIVE R15, `(.L_x_8528) ;  /* 0x000000000f087348 */ /* 0x007fea0003c00000 */
[----:B------:R3:W4:Y:S02]  /*108a0*/  SHFL.UP P6, R14, R13, R12, R11 ;  /* 0x0400000c0d0e7389 */ /* 0x00072400000c000b */
[----:B01234-:R-:W-:Y:S01]  /*108b0*/  ENDCOLLECTIVE ;  /* 0x000000000000791b */ /* 0x01ffe20003800000 */
.L_x_8528:
[----:B------:R-:W-:Y:S05]  /*108c0*/  BSYNC B0 ;  /* 0x0000000000007941 */ /* 0x000fea0003800000 */
.L_x_8527:
        /* <DEDUP_REMOVED lines=10> */
.L_x_8529:
        /* <DEDUP_REMOVED lines=8> */
.L_x_8530:
        /* <DEDUP_REMOVED lines=8> */
.L_x_8531:
        /* <DEDUP_REMOVED lines=8> */
.L_x_8532:
        /* <DEDUP_REMOVED lines=8> */
.L_x_8533:
[----:B------:R-:W-:Y:S05]  /*10b70*/  BRA `(.L_x_8534) ;  /* 0xffffffe8009c7947 */ /* 0x000fea000383ffff */
.L_x_8482:
[----:B------:R-:W-:Y:S01]  /*10b80*/  BSSY B0, `(.L_x_8535) ;  /* 0x0000006000007945 */ /* 0x000fe20003800000 */
[----:B------:R-:W-:Y:S01]  /*10b90*/  PLOP3.LUT P6, PT, P6, PT, PT, 0x8, 0x0 ;  /* 0x000000000000781c */ /* 0x000fe200037ce170 */
[----:B------:R-:W-:-:S12]  /*10ba0*/  IMAD.MOV.U32 R15, RZ, RZ, -0x1 ;  /* 0xffffffffff0f7424 */ /* 0x000fd800078e00ff */
[----:B01----:R-:W-:Y:S05]  /*10bb0*/  WARPSYNC.COLLECTIVE R15, `(.L_x_8536) ;  /* 0x000000000f087348 */ /* 0x003fea0003c00000 */
[----:B------:R-:W-:Y:S01]  /*10bc0*/  VOTE.ANY R14, PT, P6 ;  /* 0x00000000000e7806 */ /* 0x000fe200030e0100 */
[----:B01----:R-:W-:Y:S06]  /*10bd0*/  ENDCOLLECTIVE ;  /* 0x000000000000791b */ /* 0x003fec0003800000 */
.L_x_8536:
[----:B------:R-:W-:Y:S05]  /*10be0*/  BSYNC B0 ;  /* 0x0000000000007941 */ /* 0x000fea0003800000 */
.L_x_8535:
        /* <DEDUP_REMOVED lines=9> */
.L_x_8537:
[----:B------:R-:W-:Y:S01]  /*10c80*/  IMAD.MOV.U32 R17, RZ, RZ, R14 ;  /* 0x000000ffff117224 */ /* 0x000fe200078e000e */
[----:B------:R-:W-:Y:S06]  /*10c90*/  BRA `(.L_x_8538) ;  /* 0xffffffe8008c7947 */ /* 0x000fec000383ffff */
.L_x_8484:
[----:B------:R-:W-:Y:S01]  /*10ca0*/  BSSY B0, `(.L_x_8539) ;  /* 0x0000007000007945 */ /* 0x000fe20003800000 */
[----:B------:R-:W-:Y:S01]  /*10cb0*/  IMAD.MOV.U32 R13, RZ, RZ, R8 ;  /* 0x000000ffff0d7224 */ /* 0x000fe200078e0008 */
[----:B------:R-:W-:Y:S01]  /*10cc0*/  MOV R15, 0xffffffff ;  /* 0xffffffff000f7802 */ /* 0x000fe20000000f00 */
[----:B------:R-:W-:-:S07]  /*10cd0*/  IMAD.MOV.U32 R11, RZ, RZ, 0x1f ;  /* 0x0000001fff0b7424 */ /* 0x000fce00078e00ff */
[----:B0123--:R-:W-:Y:S05]  /*10ce0*/  WARPSYNC.COLLECTIVE R15, `(.L_x_8540) ;  /* 0x000000000f087348 */ /* 0x00ffea0003c00000 */
[----:B------:R4:W0:Y:S02]  /*10cf0*/  SHFL.IDX P6, R14, R13, R12, R11 ;  /* 0x0000000c0d0e7389 */ /* 0x00082400000c000b */
[----:B01234-:R-:W-:Y:S01]  /*10d00*/  ENDCOLLECTIVE ;  /* 0x000000000000791b */ /* 0x01ffe20003800000 */
.L_x_8540:
[----:B------:R-:W-:Y:S05]  /*10d10*/  BSYNC B0 ;  /* 0x0000000000007941 */ /* 0x000fea0003800000 */
.L_x_8539:
[----:B------:R-:W-:Y:S05]  /*10d20*/  BRA `(.L_x_8483) ;  /* 0xffffffe800847947 */ /* 0x000fea000383ffff */
.L_x_8488:
[----:B0-----:R0:W2:Y:S02]  /*10d30*/  SYNCS.PHASECHK.TRANS64.TRYWAIT P0, [R9+URZ+0x31c20], R0 ;  /* 0x031c2000090075a7 */ /* 0x0010a4000800017f */
[----:B--2---:R-:W-:Y:S05]  /*10d40*/  @!P0 NANOSLEEP.SYNCS 0x989680 ;  /* 0x009896800000895d */ /* 0x004fea0003900000 */
[----:B------:R-:W2:Y:S02]  /*10d50*/  @!P0 SYNCS.PHASECHK.TRANS64 P0, [R9+URZ+0x31c20], R0 ;  /* 0x031c2000090085a7 */ /* 0x000ea4000800007f */
[----:B--2---:R-:W-:Y:S05]  /*10d60*/  @!P0 BRA `(.L_x_8488) ;  /* 0xfffffffc00f08947 */ /* 0x004fea000383ffff */
[----:B------:R-:W-:Y:S05]  /*10d70*/  BRA `(.L_x_8541) ;  /* 0xffffffec00607947 */ /* 0x000fea000383ffff */
.L_x_8489:
[----:B------:R-:W2:Y:S01]  /*10d80*/  S2R R2, SR_TID.X ;  /* 0x0000000000027919 */ /* 0x000ea20000002100 */
[----:B------:R-:W-:Y:S01]  /*10d90*/  BSSY B0, `(.L_x_8542) ;  /* 0x000000a000007945 */ /* 0x000fe20003800000 */
[----:B------:R-:W-:Y:S02]  /*10da0*/  IMAD.MOV.U32 R12, RZ, RZ, RZ ;  /* 0x000000ffff0c7224 */ /* 0x000fe400078e00ff */
[----:B------:R-:W-:Y:S02]  /*10db0*/  IMAD.MOV.U32 R11, RZ, RZ, 0x1f ;  /* 0x0000001fff0b7424 */ /* 0x000fe400078e00ff */
[----:B------:R-:W-:Y:S01]  /*10dc0*/  IMAD.MOV.U32 R15, RZ, RZ, -0x1 ;  /* 0xffffffffff0f7424 */ /* 0x000fe200078e00ff */
[----:B--2---:R-:W-:-:S04]  /*10dd0*/  SHF.R.U32.HI R2, RZ, 0x5, R2 ;  /* 0x00000005ff027819 */ /* 0x004fc80000011602 */
[----:B------:R-:W-:-:S05]  /*10de0*/  LOP3.LUT R2, R2, 0x3, RZ, 0xc0, !PT ;  /* 0x0000000302027812 */ /* 0x000fca00078ec0ff */
[----:B------:R-:W-:-:S07]  /*10df0*/  IMAD.MOV.U32 R13, RZ, RZ, R2 ;  /* 0x000000ffff0d7224 */ /* 0x000fce00078e0002 */
[----:B01----:R-:W-:Y:S05]  /*10e00*/  WARPSYNC.COLLECTIVE R15, `(.L_x_8543) ;  /* 0x000000000f087348 */ /* 0x003fea0003c00000 */
[----:B------:R2:W3:Y:S02]  /*10e10*/  SHFL.IDX P6, R14, R13, R12, R11 ;  /* 0x0000000c0d0e7389 */ /* 0x0004e400000c000b */
[----:B0123--:R-:W-:Y:S01]  /*10e20*/  ENDCOLLECTIVE ;  /* 0x000000000000791b */ /* 0x00ffe20003800000 */
.L_x_8543:
[----:B------:R-:W-:Y:S05]  /*10e30*/  BSYNC B0 ;  /* 0x0000000000007941 */ /* 0x000fea0003800000 */
.L_x_8542:
[----:B------:R-:W-:Y:S05]  /*10e40*/  BRA `(.L_x_8544) ;  /* 0xffffffec00487947 */ /* 0x000fea000383ffff */
.L_x_8492:
[----:B------:R-:W-:Y:S01]  /*10e50*/  BSSY B1, `(.L_x_8545) ;  /* 0x0000006000017945 */ /* 0x000fe20003800000 */
[----:B------:R-:W-:-:S07]  /*10e60*/  IMAD.MOV.U32 R15, RZ, RZ, -0x1 ;  /* 0xffffffffff0f7424 */ /* 0x000fce00078e00ff */
[----:B01----:R-:W-:Y:S05]  /*10e70*/  WARPSYNC.COLLECTIVE R15, `(.L_x_8546) ;  /* 0x000000000f0c7348 */ /* 0x003fea0003c00000 */
[----:B------:R-:W-:Y:S02]  /*10e80*/  ELECT P6, UR62, PT ;  /* 0x00000000003e782f */ /* 0x000fe400038c0000 */
[----:B------:R-:W-:Y:S01]  /*10e90*/  MOV R14, UR62 ;  /* 0x0000003e000e7c02 */ /* 0x000fe20008000f00 */
[----:B01----:R-:W-:Y:S10]  /*10ea0*/  ENDCOLLECTIVE ;  /* 0x000000000000791b */ /* 0x003ff40003800000 */
.L_x_8546:
[----:B------:R-:W-:Y:S05]  /*10eb0*/  BSYNC B1 ;  /* 0x0000000000017941 */ /* 0x000fea0003800000 */
.L_x_8545:
[----:B------:R-:W-:Y:S05]  /*10ec0*/  BRA `(.L_x_8547) ;  /* 0xffffffec00407947 */ /* 0x000fea000383ffff */
.L_x_8494:
[----:B0-----:R0:W2:Y:S02]  /*10ed0*/  SYNCS.PHASECHK.TRANS64.TRYWAIT P0, [R7+URZ], R2 ;  /* 0x00000002070075a7 */ /* 0x0010a4000800017f */
[----:B--2---:R-:W-:Y:S05]  /*10ee0*/  @!P0 NANOSLEEP.SYNCS 0x989680 ;  /* 0x009896800000895d */ /* 0x004fea0003900000 */
[----:B------:R-:W2:Y:S02]  /*10ef0*/  @!P0 SYNCS.PHASECHK.TRANS64 P0, [R7+URZ], R2 ;  /* 0x00000002070085a7 */ /* 0x000ea4000800007f */
[----:B--2---:R-:W-:Y:S05]  /*10f00*/  @!P0 BRA `(.L_x_8494) ;  /* 0xfffffffc00f08947 */ /* 0x004fea000383ffff */
[----:B------:R-:W-:Y:S05]  /*10f10*/  BRA `(.L_x_8548) ;  /* 0xffffffec00747947 */ /* 0x000fea000383ffff */
.L_x_8495:
[----:B--2---:R2:W3:Y:S02]  /*10f20*/  SYNCS.PHASECHK.TRANS64.TRYWAIT P0, [R3+URZ], R0 ;  /* 0x00000000030075a7 */ /* 0x0044e4000800017f */
[----:B---3--:R-:W-:Y:S05]  /*10f30*/  @!P0 NANOSLEEP.SYNCS 0x989680 ;  /* 0x009896800000895d */ /* 0x008fea0003900000 */
[----:B------:R-:W3:Y:S02]  /*10f40*/  @!P0 SYNCS.PHASECHK.TRANS64 P0, [R3+URZ], R0 ;  /* 0x00000000030085a7 */ /* 0x000ee4000800007f */
[----:B---3--:R-:W-:Y:S05]  /*10f50*/  @!P0 BRA `(.L_x_8495) ;  /* 0xfffffffc00f08947 */ /* 0x008fea000383ffff */
[----:B------:R-:W-:Y:S05]  /*10f60*/  BRA `(.L_x_8549) ;  /* 0xffffffec00687947 */ /* 0x000fea000383ffff */
.L_x_8497:
[----:B--2---:R2:W3:Y:S02]  /*10f70*/  SYNCS.PHASECHK.TRANS64.TRYWAIT P0, [R5+URZ], R2 ;  /* 0x00000002050075a7 */ /* 0x0044e4000800017f */
[----:B---3--:R-:W-:Y:S05]  /*10f80*/  @!P0 NANOSLEEP.SYNCS 0x989680 ;  /* 0x009896800000895d */ /* 0x008fea0003900000 */
[----:B------:R-:W3:Y:S02]  /*10f90*/  @!P0 SYNCS.PHASECHK.TRANS64 P0, [R5+URZ], R2 ;  /* 0x00000002050085a7 */ /* 0x000ee4000800007f */
[----:B---3--:R-:W-:Y:S05]  /*10fa0*/  @!P0 BRA `(.L_x_8497) ;  /* 0xfffffffc00f08947 */ /* 0x008fea000383ffff */
[----:B------:R-:W-:Y:S05]  /*10fb0*/  BRA `(.L_x_8550) ;  /* 0xffffffec006c7947 */ /* 0x000fea000383ffff */
.L_x_8551:
        /* <DEDUP_REMOVED lines=12> */
.L_x_12777:


//--------------------- .text._ZN7cutlass13device_kernelIN5flash11enable_sm90INS1_16FlashAttnFwdSm90INS1_25CollectiveMainloopFwdSm90ILi2EN4cute5tupleIJNS5_1CILi1EEES8_S8_EEENS6_IJNS7_ILi192EEENS7_ILi144EEENS7_ILi96EEEEEELi96ENS_6half_tEfNS_4arch4Sm90ELb0ELb0ELb1ELb1ELb0ELb1ELb0ELb0ELb1ELb0ELb0ELb0EEENS1_21CollectiveEpilogueFwdINS6_IJSA_SC_SB_EEES9_SE_SG_Li384ELb1ELb0ELb0ELb0EEENS1_36VarlenDynamicPersistentTileSchedulerILi192ELi144ELi384ELi32ELb0ELb0ELb1ELb0ELb1ELb1EEEEEEEEEvNT_6ParamsE --------------------------
	.section	.text._ZN7cutlass13device_kernelIN5flash11enable_sm90INS1_16FlashAttnFwdSm90INS1_25CollectiveMainloopFwdSm90ILi2EN4cute5tupleIJNS5_1CILi1EEES8_S8_EEENS6_IJNS7_ILi192EEENS7_ILi144EEENS7_ILi96EEEEEELi96ENS_6half_tEfNS_4arch4Sm90ELb0ELb0ELb1ELb1ELb0ELb1ELb0ELb0ELb1ELb0ELb0ELb0EEENS1_21CollectiveEpilogueFwdINS6_IJSA_SC_SB_EEES9_SE_SG_Li384ELb1ELb0ELb0ELb0EEENS1_36VarlenDynamicPersistentTileSchedulerILi192ELi144ELi384ELi32ELb0ELb0ELb1ELb0ELb1ELb1EEEEEEEEEvNT_6ParamsE,"ax",@progbits
	.align	128
.text._ZN7cutlass13device_kernelIN5flash11enable_sm90INS1_16FlashAttnFwdSm90INS1_25CollectiveMainloopFwdSm90ILi2EN4cute5tupleIJNS5_1CILi1EEES8_S8_EEENS6_IJNS7_ILi192EEENS7_ILi144EEENS7_ILi96EEEEEELi96ENS_6half_tEfNS_4arch4Sm90ELb0ELb0ELb1ELb1ELb0ELb1ELb0ELb0ELb1ELb0ELb0ELb0EEENS1_21CollectiveEpilogueFwdINS6_IJSA_SC_SB_EEES9_SE_SG_Li384ELb1ELb0ELb0ELb0EEENS1_36VarlenDynamicPersistentTileSchedulerILi192ELi144ELi384ELi32ELb0ELb0ELb1ELb0ELb1ELb1EEEEEEEEEvNT_6ParamsE:
        .type           _ZN7cutlass13device_kernelIN5flash11enable_sm90INS1_16FlashAttnFwdSm90INS1_25CollectiveMainloopFwdSm90ILi2EN4cute5tupleIJNS5_1CILi1EEES8_S8_EEENS6_IJNS7_ILi192EEENS7_ILi144EEENS7_ILi96EEEEEELi96ENS_6half_tEfNS_4arch4Sm90ELb0ELb0ELb1ELb1ELb0ELb1ELb0ELb0ELb1ELb0ELb0ELb0EEENS1_21CollectiveEpilogueFwdINS6_IJSA_SC_SB_EEES9_SE_SG_Li384ELb1ELb0ELb0ELb0EEENS1_36VarlenDynamicPersistentTileSchedulerILi192ELi144ELi384ELi32ELb0ELb0ELb1ELb0ELb1ELb1EEEEEEEEEvNT_6ParamsE,@function
        .size           _ZN7cutlass13device_kernelIN5flash11enable_sm90INS1_16FlashAttnFwdSm90INS1_25CollectiveMainloopFwdSm90ILi2EN4cute5tupleIJNS5_1CILi1EEES8_S8_EEENS6_IJNS7_ILi192EEENS7_ILi144EEENS7_ILi96EEEEEELi96ENS_6half_tEfNS_4arch4Sm90ELb0ELb0ELb1ELb1ELb0ELb1ELb0ELb0ELb1ELb0ELb0ELb0EEENS1_21CollectiveEpilogueFwdINS6_IJSA_SC_SB_EEES9_SE_SG_Li384ELb1ELb0ELb0ELb0EEENS1_36VarlenDynamicPersistentTileSchedulerILi192ELi144ELi384ELi32ELb0ELb0ELb1ELb0ELb1ELb1EEEEEEEEEvNT_6ParamsE,(.L_x_12778 - _ZN7cutlass13device_kernelIN5flash11enable_sm90INS1_16FlashAttnFwdSm90INS1_25CollectiveMainloopFwdSm90ILi2EN4cute5tupleIJNS5_1CILi1EEES8_S8_EEENS6_IJNS7_ILi192EEENS7_ILi144EEENS7_ILi96EEEEEELi96ENS_6half_tEfNS_4arch4Sm90ELb0ELb0ELb1ELb1ELb0ELb1ELb0ELb0ELb1ELb0ELb0ELb0EEENS1_21CollectiveEpilogueFwdINS6_IJSA_SC_SB_EEES9_SE_SG_Li384ELb1ELb0ELb0ELb0EEENS1_36VarlenDynamicPersistentTileSchedulerILi192ELi144ELi384ELi32ELb0ELb0ELb1ELb0ELb1ELb1EEEEEEEEEvNT_6ParamsE)
        .other          _ZN7cutlass13device_kernelIN5flash11enable_sm90INS1_16FlashAttnFwdSm90INS1_25CollectiveMainloopFwdSm90ILi2EN4cute5tupleIJNS5_1CILi1EEES8_S8_EEENS6_IJNS7_ILi192EEENS7_ILi144EEENS7_ILi96EEEEEELi96ENS_6half_tEfNS_4arch4Sm90ELb0ELb0ELb1ELb1ELb0ELb1ELb0ELb0ELb1ELb0ELb0ELb0EEENS1_21CollectiveEpilogueFwdINS6_IJSA_SC_SB_EEES9_SE_SG_Li384ELb1ELb0ELb0ELb0EEENS1_36VarlenDynamicPersistentTileSchedulerILi192ELi144ELi384ELi32ELb0ELb0ELb1ELb0ELb1ELb1EEEEEEEEEvNT_6ParamsE,@"STO_CUDA_ENTRY STV_DEFAULT"
_ZN7cutlass13device_kernelIN5flash11enable_sm90INS1_16FlashAttnFwdSm90INS1_25CollectiveMainloopFwdSm90ILi2EN4cute5tupleIJNS5_1CILi1EEES8_S8_EEENS6_IJNS7_ILi192EEENS7_ILi144EEENS7_ILi96EEEEEELi96ENS_6half_tEfNS_4arch4Sm90ELb0ELb0ELb1ELb1ELb0ELb1ELb0ELb0ELb1ELb0ELb0ELb0EEENS1_21CollectiveEpilogueFwdINS6_IJSA_SC_SB_EEES9_SE_SG_Li384ELb1ELb0ELb0ELb0EEENS1_36VarlenDynamicPersistentTileSchedulerILi192ELi144ELi384ELi32ELb0ELb0ELb1ELb0ELb1ELb1EEEEEEEEEvNT_6ParamsE:
        /* <DEDUP_REMOVED lines=27> */
.L_x_8553:
[----:B------:R-:W-:Y:S05]  /*01b0*/  BSYNC B0 ;  /* 0x0000000000007941 */ /* 0x000fea0003800000 */
.L_x_8552:
        /* <DEDUP_REMOVED lines=41> */
.L_x_8554:
        /* <DEDUP_REMOVED lines=22> */
.L_x_8555:
        /* <DEDUP_REMOVED lines=18> */
.L_x_8556:
        /* <DEDUP_REMOVED lines=22> */
.L_x_8557:
        /* <DEDUP_REMOVED lines=22> */
.L_x_8558:
        /* <DEDUP_REMOVED lines=10> */
.L_x_8561:
[----:B------:R-:W-:-:S08]  /*0a30*/  NOP ;  /* 0x0000000000007918 */ /* 0x000fd00000000000 */
[----:B------:R-:W1:Y:S02]  /*0a40*/  USETMAXREG.TRY_ALLOC.CTAPOOL UP0, 0xa0 ;  /* 0x000000a0000079c8 */ /* 0x000e640008000600 */
[----:B-1----:R-:W-:-:S13]  /*0a50*/  PLOP3.LUT P0, PT, PT, PT, UP0, 0x80, 0x0 ;  /* 0x000000000000781c */ /* 0x002fda0003f0f008 */
[----:B------:R-:W-:Y:S05]  /*0a60*/  @!P0 BRA `(.L_x_8561) ;  /* 0xfffffffc00f08947 */ /* 0x000fea000383ffff */
[----:B------:R-:W2:Y:S01]  /*0a70*/  LDL.LU R0, [R1+0x2c] ;  /* 0x00002c0001007983 */ /* 0x000ea20000300800 */
[----:B0-----:R-:W0:Y:S01]  /*0a80*/  S2R R2, SR_TID.X ;  /* 0x0000000000027919 */ /* 0x001e220000002100 */
[----:B------:R-:W1:Y:S01]  /*0a90*/  S2UR UR5, SR_CgaCtaId ;  /* 0x00000000000579c3 */ /* 0x000e620000008800 */
[----:B------:R-:W-:Y:S01]  /*0aa0*/  UMOV UR4, 0x400 ;  /* 0x0000040000047882 */ /* 0x000fe20000000000 */
[----:B0-----:R-:W-:-:S06]  /*0ab0*/  SHF.R.U32.HI R2, RZ, 0x7, R2 ;  /* 0x00000007ff027819 */ /* 0x001fcc0000011602 */
[----:B------:R-:W-:Y:S06]  /*0ac0*/  BAR.ARV 0x8, 0x1a0 ;  /* 0x0206800000007b1d */ /* 0x000fec0000002000 */
[----:B------:R-:W-:-:S13]  /*0ad0*/  ISETP.NE.AND P0, PT, R2, 0x1, PT ;  /* 0x000000010200780c */ /* 0x000fda0003f05270 */
[----:B------:R-:W-:Y:S08]  /*0ae0*/  @!P0 BAR.ARV 0x9, 0x100 ;  /* 0x0244000000008b1d */ /* 0x000ff00000002000 */
[----:B------:R-:W-:Y:S01]  /*0af0*/  BAR.SYNC.DEFER_BLOCKING 0x5, 0x1a0 ;  /* 0x0146800000007b1d */ /* 0x000fe20000010000 */
[----:B-1----:R-:W-:-:S06]  /*0b00*/  ULEA UR4, UR5, UR4, 0x18 ;  /* 0x0000000405047291 */ /* 0x002fcc000f8ec03f */
[----:B------:R-:W-:Y:S01]  /*0b10*/  IMAD.U32 R18, RZ, RZ, UR4 ;  /* 0x00000004ff127e24 */ /* 0x000fe2000f8e00ff */
[----:B------:R-:W-:-:S04]  /*0b20*/  ULDC UR4, c[0x0][0xc14] ;  /* 0x0003050000047ab9 */ /* 0x000fc80000000800 */
[----:B------:R-:W0:Y:S01]  /*0b30*/  LDS.128 R108, [R18+0x31cd0] ;  /* 0x031cd000126c7984 */ /* 0x000e220000000c00 */
[----:B------:R-:W-:Y:S06]  /*0b40*/  BAR.ARV 0x4, 0x1a0 ;  /* 0x0106800000007b1d */ /* 0x000fec0000002000 */
[----:B--2---:R-:W-:-:S04]  /*0b50*/  LOP3.LUT R0, R0, 0xfffffffb, RZ, 0xc0, !PT ;  /* 0xfffffffb00007812 */ /* 0x004fc800078ec0ff */
[----:B------:R-:W-:-:S05]  /*0b60*/  @P0 LOP3.LUT R0, R0, 0x4, RZ, 0xfc, !PT ;  /* 0x0000000400000812 */ /* 0x000fca00078efcff */
[----:B------:R3:W-:Y:S01]  /*0b70*/  STL [R1+0x2c], R0 ;  /* 0x00002c0001007387 */ /* 0x0007e20000100800 */
[----:B0-----:R-:W-:-:S13]  /*0b80*/  ISETP.GE.AND P0, PT, R111, UR4, PT ;  /* 0x000000046f007c0c */ /* 0x001fda000bf06270 */
[----:B---3--:R-:W-:Y:S05]  /*0b90*/  @P0 BRA `(.L_x_8562) ;  /* 0x000001b400e80947 */ /* 0x008fea0003800000 */
[----:B------:R-:W2:Y:S01]  /*0ba0*/  LDL R2, [R1+0xa8] ;  /* 0x0000a80001027983 */ /* 0x000ea20000100800 */
[----:B------:R-:W-:Y:S01]  /*0bb0*/  IMAD.MOV.U32 R16, RZ, RZ, -0x2 ;  /* 0xfffffffeff107424 */ /* 0x000fe200078e00ff */
[----:B------:R-:W-:Y:S02]  /*0bc0*/  R2UR UR4, R18 ;  /* 0x00000000120472ca */ /* 0x000fe400000e0000 */
[----:B------:R-:W-:Y:S01]  /*0bd0*/  CS2R R146, SRZ ;  /* 0x0000000000927805 */ /* 0x000fe2000001ff00 */
[----:B------:R-:W0:Y:S10]  /*0be0*/  S2R R0, SR_TID.X ;  /* 0x0000000000007919 */ /* 0x000e340000002100 */
[----:B------:R-:W-:Y:S01]  /*0bf0*/  UIADD3 UR4, UR4, 0xda00, URZ ;  /* 0x0000da0004047890 */ /* 0x000fe2000fffe03f */
[----:B0-----:R-:W-:-:S05]  /*0c00*/  VIADD R21, R0, 0xffffff80 ;  /* 0xffffff8000157836 */ /* 0x001fca0000000000 */
[----:B------:R-:W-:Y:S02]  /*0c10*/  SHF.R.S32.HI R0, RZ, 0x1f, R21 ;  /* 0x0000001fff007819 */ /* 0x000fe40000011415 */
[-C--:B------:R-:W-:Y:S02]  /*0c20*/  LEA.HI R12, R21, R21.reuse, RZ, 0x1 ;  /* 0x00000015150c7211 */ /* 0x080fe400078f08ff */
[CC--:B------:R-:W-:Y:S02]  /*0c30*/  LEA.HI R3, R0.reuse, R21.reuse, RZ, 0x4 ;  /* 0x0000001500037211 */ /* 0x0c0fe400078f20ff */
[----:B------:R-:W-:Y:S02]  /*0c40*/  LEA.HI R5, R0, R21, RZ, 0x5 ;  /* 0x0000001500057211 */ /* 0x000fe400078f28ff */
[----:B------:R-:W-:Y:S02]  /*0c50*/  LOP3.LUT R4, R3, 0xfffffff0, RZ, 0xc0, !PT ;  /* 0xfffffff003047812 */ /* 0x000fe400078ec0ff */
[----:B------:R-:W-:-:S02]  /*0c60*/  SHF.R.S32.HI R23, RZ, 0x1, R12 ;  /* 0x00000001ff177819 */ /* 0x000fc4000001140c */
[----:B------:R-:W-:Y:S01]  /*0c70*/  SHF.R.S32.HI R9, RZ, 0x5, R5 ;  /* 0x00000005ff097819 */ /* 0x000fe20000011405 */
[----:B------:R-:W-:Y:S01]  /*0c80*/  IMAD.IADD R4, R21, 0x1, -R4 ;  /* 0x0000000115047824 */ /* 0x000fe200078e0a04 */
[----:B------:R-:W-:-:S03]  /*0c90*/  SHF.R.S32.HI R6, RZ, 0x4, R3 ;  /* 0x00000004ff067819 */ /* 0x000fc60000011403 */
[--C-:B------:R-:W-:Y:S01]  /*0ca0*/  IMAD R17, R9, 0x10, R4.reuse ;  /* 0x0000001009117824 */ /* 0x100fe200078e0204 */
[----:B------:R-:W-:Y:S02]  /*0cb0*/  SHF.R.S32.HI R5, RZ, 0x1f, R4 ;  /* 0x0000001fff057819 */ /* 0x000fe40000011404 */
[----:B------:R-:W-:-:S04]  /*0cc0*/  LEA.HI R3, R3, R6, RZ, 0x1 ;  /* 0x0000000603037211 */ /* 0x000fc800078f08ff */
[----:B------:R-:W-:-:S05]  /*0cd0*/  LOP3.LUT R3, R3, 0x1ffffffe, RZ, 0xc0, !PT ;  /* 0x1ffffffe03037812 */ /* 0x000fca00078ec0ff */
[----:B------:R-:W-:Y:S01]  /*0ce0*/  IMAD.IADD R3, R6, 0x1, -R3 ;  /* 0x0000000106037824 */ /* 0x000fe200078e0a03 */
[----:B--2---:R-:W-:Y:S02]  /*0cf0*/  R2UR UR5, R2 ;  /* 0x00000000020572ca */ /* 0x004fe400000e0000 */
[----:B------:R-:W-:-:S04]  /*0d00*/  LEA.HI R2, R0, R21, RZ, 0x7 ;  /* 0x0000001500027211 */ /* 0x000fc800078f38ff */
[----:B------:R-:W-:Y:S02]  /*0d10*/  LOP3.LUT R7, R2, 0xffffff80, RZ, 0xc0, !PT ;  /* 0xffffff8002077812 */ /* 0x000fe400078ec0ff */
[----:B------:R-:W-:-:S03]  /*0d20*/  SHF.R.S32.HI R19, RZ, 0x7, R2 ;  /* 0x00000007ff137819 */ /* 0x000fc60000011402 */
[----:B------:R-:W-:Y:S01]  /*0d30*/  IMAD.IADD R22, R21, 0x1, -R7 ;  /* 0x0000000115167824 */ /* 0x000fe200078e0a07 */
[C---:B------:R-:W-:Y:S01]  /*0d40*/  LEA.HI R7, R12.reuse, R23, RZ, 0x1 ;  /* 0x000000170c077211 */ /* 0x040fe200078f08ff */
[----:B------:R-:W-:Y:S01]  /*0d50*/  IMAD.HI R2, R19, 0x55555556, RZ ;  /* 0x5555555613027827 */ /* 0x000fe200078e02ff */
[----:B------:R-:W-:Y:S01]  /*0d60*/  LOP3.LUT R12, R12, 0xfffffffe, RZ, 0xc0, !PT ;  /* 0xfffffffe0c0c7812 */ /* 0x000fe200078ec0ff */
[----:B------:R-:W-:Y:S01]  /*0d70*/  ULOP3.LUT UR5, UR5, 0x1, URZ, 0xfc, !UPT ;  /* 0x0000000105057892 */ /* 0x000fe2000f8efc3f */
[----:B------:R-:W-:Y:S02]  /*0d80*/  SHF.R.S32.HI R10, RZ, 0x1f, R22 ;  /* 0x0000001fff0a7819 */ /* 0x000fe40000011416 */
[----:B------:R-:W-:Y:S01]  /*0d90*/  LOP3.LUT R14, R7, 0x7fffffe, RZ, 0xc0, !PT ;  /* 0x07fffffe070e7812 */ /* 0x000fe200078ec0ff */
[----:B------:R-:W-:Y:S01]  /*0da0*/  IMAD.IADD R20, R21, 0x1, -R12 ;  /* 0x0000000115147824 */ /* 0x000fe200078e0a0c */
[----:B------:R-:W-:Y:S02]  /*0db0*/  LEA.HI R11, R10, R22, RZ, 0x2 ;  /* 0x000000160a0b7211 */ /* 0x000fe400078f10ff */
[CC--:B------:R-:W-:Y:S01]  /*0dc0*/  LEA.HI R7, R5.reuse, R4.reuse, RZ, 0x3 ;  /* 0x0000000405077211 */ /* 0x0c0fe200078f18ff */
[----:B------:R-:W-:Y:S01]  /*0dd0*/  IMAD.SHL.U32 R144, R20, 0x8, RZ ;  /* 0x0000000814907824 */ /* 0x000fe200078e00ff */
[----:B------:R-:W-:-:S02]  /*0de0*/  LEA.HI R5, R5, R4, RZ, 0x2 ;  /* 0x0000000405057211 */ /* 0x000fc400078f10ff */
[----:B------:R-:W-:Y:S01]  /*0df0*/  LOP3.LUT R15, R11, 0x7ffffffc, RZ, 0xc0, !PT ;  /* 0x7ffffffc0b0f7812 */ /* 0x000fe200078ec0ff */
[----:B------:R-:W-:Y:S01]  /*0e00*/  IMAD.SHL.U32 R8, R7, 0x10, RZ ;  /* 0x0000001007087824 */ /* 0x000fe200078e00ff */
[----:B------:R-:W-:Y:S01]  /*0e10*/  LOP3.LUT R7, R5, 0x7fffffc, RZ, 0xc0, !PT ;  /* 0x07fffffc05077812 */ /* 0x000fe200078ec0ff */
[----:B------:R-:W-:Y:S01]  /*0e20*/  VIADD R12, R144, 0x10 ;  /* 0x00000010900c7836 */ /* 0x000fe20000000000 */
[----:B------:R-:W-:Y:S01]  /*0e30*/  IADD3 R13, R23, -R14, RZ ;  /* 0x8000000e170d7210 */ /* 0x000fe20007ffe0ff */
[----:B------:R-:W-:Y:S01]  /*0e40*/  IMAD.IADD R15, R22, 0x1, -R15 ;  /* 0x00000001160f7824 */ /* 0x000fe200078e0a0f */
[----:B------:R-:W-:Y:S01]  /*0e50*/  LOP3.LUT R8, R8, 0x7fffff80, RZ, 0xc0, !PT ;  /* 0x7fffff8008087812 */ /* 0x000fe200078ec0ff */
[----:B------:R-:W-:Y:S01]  /*0e60*/  IMAD.IADD R7, R4, 0x1, -R7 ;  /* 0x0000000104077824 */ /* 0x000fe200078e0a07 */
[----:B------:R-:W-:Y:S01]  /*0e70*/  SHF.R.S32.HI R5, RZ, 0x2, R5 ;  /* 0x00000002ff057819 */ /* 0x000fe20000011405 */
[----:B------:R-:W-:Y:S01]  /*0e80*/  IMAD R4, R15, R16, 0x90 ;  /* 0x000000900f047424 */ /* 0x000fe200078e0210 */
[----:B------:R-:W-:Y:S01]  /*0e90*/  LEA.HI R10, R10, R22, RZ, 0x5 ;  /* 0x000000160a0a7211 */ /* 0x000fe200078f28ff */
[----:B------:R-:W-:Y:S01]  /*0ea0*/  IMAD R8, R9, 0x100, R8 ;  /* 0x0000010009087824 */ /* 0x000fe200078e0208 */
[----:B------:R-:W-:Y:S01]  /*0eb0*/  SHF.L.U32 R5, R5, 0x6, RZ ;  /* 0x0000000605057819 */ /* 0x000fe200000006ff */
[----:B------:R-:W-:Y:S01]  /*0ec0*/  IMAD R13, R6, 0x8, R13 ;  /* 0x00000008060d7824 */ /* 0x000fe200078e020d */
[----:B------:R0:W-:Y:S01]  /*0ed0*/  STL [R1+0x98], R4 ;  /* 0x0000980401007387 */ /* 0x0001e20000100800 */
[----:B------:R-:W-:Y:S01]  /*0ee0*/  IMAD R7, R7, 0x10, R8 ;  /* 0x0000001007077824 */ /* 0x000fe200078e0208 */
[--C-:B------:R-:W-:Y:S01]  /*0ef0*/  SHF.R.S32.HI R6, RZ, 0x2, R11.reuse ;  /* 0x00000002ff067819 */ /* 0x100fe2000001140b */
[----:B------:R-:W-:Y:S01]  /*0f00*/  VIADD R9, R144, 0x20 ;  /* 0x0000002090097836 */ /* 0x000fe20000000000 */
[----:B------:R-:W-:Y:S01]  /*0f10*/  SHF.R.S32.HI R11, RZ, 0x1f, R11 ;  /* 0x0000001fff0b7819 */ /* 0x000fe2000001140b */
[----:B------:R-:W-:Y:S01]  /*0f20*/  IMAD.SHL.U32 R14, R13, 0x20, RZ ;  /* 0x000000200d0e7824 */ /* 0x000fe200078e00ff */
[----:B------:R-:W-:-:S02]  /*0f30*/  LOP3.LUT R5, R5, 0x40, RZ, 0xc0, !PT ;  /* 0x0000004005057812 */ /* 0x000fc400078ec0ff */
[----:B------:R-:W-:Y:S02]  /*0f40*/  LEA.HI R11, R11, R6, RZ, 0x3 ;  /* 0x000000060b0b7211 */ /* 0x000fe400078f18ff */
[----:B0-----:R-:W-:Y:S01]  /*0f50*/  LEA.HI R4, R0, R21, RZ, 0x2 ;  /* 0x0000001500047211 */ /* 0x001fe200078f10ff */
[----:B------:R-:W-:Y:S01]  /*0f60*/  IMAD.SHL.U32 R0, R3, 0x8, RZ ;  /* 0x0000000803007824 */ /* 0x000fe200078e00ff */
[----:B------:R-:W-:Y:S02]  /*0f70*/  LOP3.LUT R11, R11, 0xfffffff8, RZ, 0xc0, !PT ;  /* 0xfffffff80b0b7812 */ /* 0x000fe400078ec0ff */
[----:B------:R-:W-:Y:S01]  /*0f80*/  SHF.R.S32.HI R24, RZ, 0x2, R4 ;  /* 0x00000002ff187819 */ /* 0x000fe20000011404 */
[----:B------:R-:W-:Y:S01]  /*0f90*/  IMAD.U32 R3, R17, 0x20, R0 ;  /* 0x0000002011037824 */ /* 0x000fe200078e0000 */
[----:B------:R-:W-:Y:S01]  /*0fa0*/  SHF.R.S32.HI R8, RZ, 0x1f, R4 ;  /* 0x0000001fff087819 */ /* 0x000fe20000011404 */
[----:B------:R-:W-:Y:S01]  /*0fb0*/  IMAD.IADD R11, R6, 0x1, -R11 ;  /* 0x00000001060b7824 */ /* 0x000fe200078e0a0b */
[----:B------:R-:W-:Y:S01]  /*0fc0*/  LOP3.LUT R0, R5, 0x8, R0, 0xf8, !PT ;  /* 0x0000000805007812 */ /* 0x000fe200078ef800 */
[----:B------:R-:W-:Y:S01]  /*0fd0*/  STL [R1+0x68], R24 ;  /* 0x0000681801007387 */ /* 0x000fe20000100800 */
[----:B------:R-:W-:-:S02]  /*0fe0*/  LEA.HI R8, R8, R24, RZ, 0x2 ;  /* 0x0000001808087211 */ /* 0x000fc400078f10ff */
[----:B------:R-:W-:Y:S01]  /*0ff0*/  SHF.R.U32.HI R5, RZ, 0x3, R5 ;  /* 0x00000003ff057819 */ /* 0x000fe20000011605 */
[----:B------:R0:W-:Y:S01]  /*1000*/  STL [R1+0xa0], R3 ;  /* 0x0000a00301007387 */ /* 0x0001e20000100800 */
[----:B------:R-:W-:Y:S02]  /*1010*/  LOP3.LUT R8, R8, 0xfffffffc, RZ, 0xc0, !PT ;  /* 0xfffffffc08087812 */ /* 0x000fe400078ec0ff */
[----:B------:R-:W-:Y:S01]  /*1020*/  LOP3.LUT R0, R0, R5, RZ, 0x3c, !PT ;  /* 0x0000000500007212 */ /* 0x000fe200078e3cff */
[----:B------:R1:W-:Y:S01]  /*1030*/  STL [R1+0x38], R12 ;  /* 0x0000380c01007387 */ /* 0x0003e20000100800 */
[----:B------:R-:W-:Y:S02]  /*1040*/  LEA.HI R2, R2, R2, RZ, 0x1 ;  /* 0x0000000202027211 */ /* 0x000fe400078f08ff */
[----:B------:R-:W-:Y:S01]  /*1050*/  SHF.R.S32.HI R10, RZ, 0x5, R10 ;  /* 0x00000005ff0a7819 */ /* 0x000fe2000001140a */
[----:B------:R2:W-:Y:S01]  /*1060*/  STL [R1+0x3c], R9 ;  /* 0x00003c0901007387 */ /* 0x0005e20000100800 */
[----:B------:R-:W-:Y:S01]  /*1070*/  SHF.R.S32.HI R5, RZ, 0x1f, R12 ;  /* 0x0000001fff057819 */ /* 0x000fe2000001140c */
[----:B0-----:R-:W-:Y:S01]  /*1080*/  IMAD.IADD R3, R24, 0x1, -R8 ;  /* 0x0000000118037824 */ /* 0x001fe200078e0a08 */
[----:B------:R-:W-:Y:S01]  /*1090*/  SHF.R.S32.HI R8, RZ, 0x1f, R9 ;  /* 0x0000001fff087819 */ /* 0x000fe20000011409 */
[----:B------:R-:W-:Y:S01]  /*10a0*/  IMAD R11, R10, 0x10, R11 ;  /* 0x000000100a0b7824 */ /* 0x000fe200078e020b */
[CC--:B------:R-:W-:Y:S01]  /*10b0*/  LEA.HI R6, R5.reuse, R12.reuse, RZ, 0x3 ;  /* 0x0000000c05067211 */ /* 0x0c0fe200078f18ff */
[----:B------:R-:W-:Y:S01]  /*10c0*/  IMAD R2, R2, -0x3, R19 ;  /* 0xfffffffd02027824 */ /* 0x000fe200078e0213 */
[----:B------:R0:W-:Y:S01]  /*10d0*/  STL [R1+0x80], R3 ;  /* 0x0000800301007387 */ /* 0x0001e20000100800 */
[----:B------:R-:W-:Y:S01]  /*10e0*/  LEA.HI R5, R5, R12, RZ, 0x5 ;  /* 0x0000000c05057211 */ /* 0x000fe200078f28ff */
[----:B------:R-:W-:Y:S01]  /*10f0*/  IMAD.IADD R7, R0, 0x1, R7 ;  /* 0x0000000100077824 */ /* 0x000fe200078e0207 */
[-C--:B-1----:R-:W-:Y:S01]  /*1100*/  LEA.HI R12, R8, R9.reuse, RZ, 0x5 ;  /* 0x00000009080c7211 */ /* 0x082fe200078f28ff */
[----:B------:R-:W-:Y:S01]  /*1110*/  IMAD R0, R2, 0x40, R11 ;  /* 0x0000004002007824 */ /* 0x000fe200078e020b */
[----:B--2---:R-:W-:Y:S01]  /*1120*/  LEA.HI R9, R8, R9, RZ, 0x3 ;  /* 0x0000000908097211 */ /* 0x004fe200078f18ff */
[----:B------:R-:W-:Y:S01]  /*1130*/  STL [R1+0x44], R14 ;  /* 0x0000440e01007387 */ /* 0x000fe20000100800 */
[----:B------:R-:W-:Y:S01]  /*1140*/  SHF.R.S32.HI R8, RZ, 0x5, R12 ;  /* 0x00000005ff087819 */ /* 0x000fe2000001140c */
[----:B------:R-:W-:Y:S01]  /*1150*/  IMAD.MOV.U32 R19, RZ, RZ, RZ ;  /* 0x000000ffff137224 */ /* 0x000fe200078e00ff */
[----:B------:R-:W-:Y:S01]  /*1160*/  LOP3.LUT R4, R4, 0x1ffffffc, RZ, 0xc0, !PT ;  /* 0x1ffffffc04047812 */ /* 0x000fe200078ec0ff */
[----:B------:R-:W-:Y:S01]  /*1170*/  IMAD R22, R7, 0x2, R18 ;  /* 0x0000000207167824 */ /* 0x000fe200078e0212 */
[----:B0-----:R-:W-:Y:S01]  /*1180*/  SHF.L.U32 R3, R3, 0x6, RZ ;  /* 0x0000000603037819 */ /* 0x001fe200000006ff */
[----:B------:R-:W-:Y:S01]  /*1190*/  IMAD R13, R8, 0x1800, R14 ;  /* 0x00001800080d7824 */ /* 0x000fe200078e020e */
[----:B------:R-:W-:Y:S01]  /*11a0*/  SHF.R.S32.HI R5, RZ, 0x5, R5 ;  /* 0x00000005ff057819 */ /* 0x000fe20000011405 */
[----:B------:R-:W-:Y:S01]  /*11b0*/  IMAD.IADD R4, R21, 0x1, -R4 ;  /* 0x0000000115047824 */ /* 0x000fe200078e0a04 */
[----:B------:R-:W-:-:S03]  /*11c0*/  LOP3.LUT R16, R3, 0xc0, RZ, 0xc0, !PT ;  /* 0x000000c003107812 */ /* 0x000fc600078ec0ff */
[----:B------:R-:W-:Y:S01]  /*11d0*/  IMAD R5, R5, 0x1800, R14 ;  /* 0x0000180005057824 */ /* 0x000fe200078e020e */
[----:B------:R-:W-:Y:S01]  /*11e0*/  SHF.R.U32.HI R15, RZ, 0x3, R16 ;  /* 0x00000003ff0f7819 */ /* 0x000fe20000011610 */
[----:B------:R-:W-:Y:S01]  /*11f0*/  STL [R1+0x34], R16 ;  /* 0x0000341001007387 */ /* 0x000fe20000100800 */
[C---:B------:R-:W-:Y:S02]  /*1200*/  LOP3.LUT R3, R16.reuse, 0x18, R6, 0xf8, !PT ;  /* 0x0000001810037812 */ /* 0x040fe400078ef806 */
[C---:B------:R-:W-:Y:S01]  /*1210*/  LOP3.LUT R12, R16.reuse, 0x18, R9, 0xf8, !PT ;  /* 0x00000018100c7812 */ /* 0x040fe200078ef809 */
[----:B------:R-:W-:Y:S01]  /*1220*/  STL [R1+0x40], R15 ;  /* 0x0000400f01007387 */ /* 0x000fe20000100800 */
[-C--:B------:R-:W-:Y:S02]  /*1230*/  LOP3.LUT R8, R3, R15.reuse, RZ, 0x3c, !PT ;  /* 0x0000000f03087212 */ /* 0x080fe400078e3cff */
[----:B------:R-:W-:Y:S01]  /*1240*/  MOV R3, UR4 ;  /* 0x0000000400037c02 */ /* 0x000fe20008000f00 */
[----:B------:R0:W-:Y:S01]  /*1250*/  STL [R1+0x9c], R0 ;  /* 0x00009c0001007387 */ /* 0x0001e20000100800 */
[----:B------:R-:W-:Y:S01]  /*1260*/  LOP3.LUT R2, R16, 0x18, R144, 0xf8, !PT ;  /* 0x0000001810027812 */ /* 0x000fe200078ef890 */
[----:B------:R-:W-:Y:S01]  /*1270*/  IMAD.IADD R5, R5, 0x1, R8 ;  /* 0x0000000105057824 */ /* 0x000fe200078e0208 */
[-C--:B------:R-:W-:Y:S01]  /*1280*/  LOP3.LUT R12, R12, R15.reuse, RZ, 0x3c, !PT ;  /* 0x0000000f0c0c7212 */ /* 0x080fe200078e3cff */
[----:B------:R-:W-:Y:S01]  /*1290*/  STL [R1+0x78], RZ ;  /* 0x000078ff01007387 */ /* 0x000fe20000100800 */
[----:B------:R-:W-:-:S03]  /*12a0*/  LOP3.LUT R2, R2, R15, RZ, 0x3c, !PT ;  /* 0x0000000f02027212 */ /* 0x000fc600078e3cff */
[----:B------:R-:W-:Y:S02]  /*12b0*/  IMAD.IADD R12, R13, 0x1, R12 ;  /* 0x000000010d0c7824 */ /* 0x000fe400078e020c */
[----:B0-----:R-:W-:Y:S02]  /*12c0*/  IMAD.U32 R0, RZ, RZ, UR5 ;  /* 0x00000005ff007e24 */ /* 0x001fe4000f8e00ff */
[----:B------:R-:W-:-:S03]  /*12d0*/  IMAD.IADD R2, R14, 0x1, R2 ;  /* 0x000000010e027824 */ /* 0x000fc600078e0202 */
[----:B------:R0:W-:Y:S04]  /*12e0*/  STL [R1+0x4c], R0 ;  /* 0x00004c0001007387 */ /* 0x0001e80000100800 */
[----:B------:R-:W-:Y:S04]  /*12f0*/  STL [R1+0x48], RZ ;  /* 0x000048ff01007387 */ /* 0x000fe80000100800 */
[----:B------:R1:W-:Y:S01]  /*1300*/  STL [R1+0xa4], R3 ;  /* 0x0000a40301007387 */ /* 0x0003e20000100800 */
[----:B0-----:R-:W-:Y:S02]  /*1310*/  SHF.R.S32.HI R0, RZ, 0x1f, R23 ;  /* 0x0000001fff007819 */ /* 0x001fe40000011417 */
[----:B------:R-:W-:Y:S01]  /*1320*/  LOP3.LUT R0, R16, 0x8, R144, 0xf8, !PT ;  /* 0x0000000810007812 */ /* 0x000fe200078ef890 */
[----:B------:R-:W-:-:S03]  /*1330*/  IMAD.SHL.U32 R16, R20, 0x4, RZ ;  /* 0x0000000414107824 */ /* 0x000fc600078e00ff */
[----:B------:R-:W-:Y:S01]  /*1340*/  LOP3.LUT R0, R0, R15, RZ, 0x3c, !PT ;  /* 0x0000000f00007212 */ /* 0x000fe200078e3cff */
[----:B-1----:R-:W-:Y:S01]  /*1350*/  IMAD.SHL.U32 R3, R4, 0x8, RZ ;  /* 0x0000000804037824 */ /* 0x002fe200078e00ff */
[----:B------:R-:W-:-:S03]  /*1360*/  SHF.R.S32.HI R4, RZ, 0x3, R6 ;  /* 0x00000003ff047819 */ /* 0x000fc60000011406 */
[----:B------:R-:W-:Y:S01]  /*1370*/  IMAD.IADD R0, R14, 0x1, R0 ;  /* 0x000000010e007824 */ /* 0x000fe200078e0200 */
[----:B------:R0:W-:Y:S04]  /*1380*/  STL [R1+0x5c], R3 ;  /* 0x00005c0301007387 */ /* 0x0001e80000100800 */
[----:B------:R1:W-:Y:S01]  /*1390*/  STL [R1+0x94], R4 ;  /* 0x0000940401007387 */ /* 0x0003e20000100800 */
[----:B0-----:R-:W-:Y:S02]  /*13a0*/  SHF.R.S32.HI R3, RZ, 0x3, R9 ;  /* 0x00000003ff037819 */ /* 0x001fe40000011409 */
[----:B-1----:R-:W-:-:S03]  /*13b0*/  LEA R4, R5, UR4, 0x1 ;  /* 0x0000000405047c11 */ /* 0x002fc6000f8e08ff */
[----:B------:R0:W-:Y:S04]  /*13c0*/  STL [R1+0x90], R3 ;  /* 0x0000900301007387 */ /* 0x0001e80000100800 */
[----:B------:R1:W-:Y:S04]  /*13d0*/  STL [R1+0x60], R0 ;  /* 0x0000600001007387 */ /* 0x0003e80000100800 */
[----:B------:R2:W-:Y:S01]  /*13e0*/  STL [R1+0x88], R4 ;  /* 0x0000880401007387 */ /* 0x0005e20000100800 */
[----:B0-----:R-:W-:Y:S02]  /*13f0*/  LEA R3, R12, UR4, 0x1 ;  /* 0x000000040c037c11 */ /* 0x001fe4000f8e08ff */
[----:B-1----:R-:W-:-:S03]  /*1400*/  LEA R0, R2, UR4, 0x1 ;  /* 0x0000000402007c11 */ /* 0x002fc6000f8e08ff */
[----:B------:R2:W-:Y:S04]  /*1410*/  STL [R1+0x84], R3 ;  /* 0x0000840301007387 */ /* 0x0005e80000100800 */
[----:B------:R2:W-:Y:S02]  /*1420*/  STL [R1+0x8c], R0 ;  /* 0x00008c0001007387 */ /* 0x0005e40000100800 */
.L_x_8701:
[----:B0-2---:R-:W0:Y:S02]  /*1430*/  LDC.64 R2, c[0x0][0xc60] ;  /* 0x00031800ff027b82 */ /* 0x005e240000000a00 */
[----:B0-----:R-:W-:-:S05]  /*1440*/  IMAD.WIDE R2, R111, 0x4, R2 ;  /* 0x000000046f027825 */ /* 0x001fca00078e0202 */
[----:B-----5:R0:W2:Y:S01]  /*1450*/  LDG.E R10, desc[UR60][R2.64] ;  /* 0x0000003c020a7981 */ /* 0x0200a2000c1e1900 */
[----:B------:R-:W-:Y:S05]  /*1460*/  YIELD ;  /* 0x0000000000007946 */ /* 0x000fea0003800000 */
[----:B------:R-:W-:Y:S01]  /*1470*/  ULDC.64 UR4, c[0x0][0xa28] ;  /* 0x00028a0000047ab9 */ /* 0x000fe20000000a00 */
[----:B------:R-:W-:Y:S01]  /*1480*/  ULDC.64 UR8, c[0x0][0xa18] ;  /* 0x0002860000087ab9 */ /* 0x000fe20000000a00 */
[----:B------:R-:W-:Y:S01]  /*1490*/  ISETP.NE.U32.AND P1, PT, RZ, UR4, PT ;  /* 0x00000004ff007c0c */ /* 0x000fe2000bf25070 */
[----:B------:R-:W-:Y:S01]  /*14a0*/  ULDC.64 UR6, c[0x0][0xa08] ;  /* 0x0002820000067ab9 */ /* 0x000fe20000000a00 */
[----:B0-----:R-:W-:Y:S01]  /*14b0*/  IMAD.MOV.U32 R3, RZ, RZ, RZ ;  /* 0x000000ffff037224 */ /* 0x001fe200078e00ff */
[----:B------:R-:W-:Y:S01]  /*14c0*/  ISETP.NE.U32.AND P0, PT, RZ, UR6, PT ;  /* 0x00000006ff007c0c */ /* 0x000fe2000bf05070 */
[----:B------:R-:W-:Y:S01]  /*14d0*/  IMAD.MOV.U32 R29, RZ, RZ, RZ ;  /* 0x000000ffff1d7224 */ /* 0x000fe200078e00ff */
[----:B------:R-:W-:-:S02]  /*14e0*/  ISETP.NE.AND.EX P1, PT, RZ, UR5, PT, P1 ;  /* 0x00000005ff007c0c */ /* 0x000fc4000bf25310 */
[----:B------:R-:W-:Y:S02]  /*14f0*/  ISETP.NE.AND.EX P0, PT, RZ, UR7, PT, P0 ;  /* 0x00000007ff007c0c */ /* 0x000fe4000bf05300 */
[----:B--2---:R-:W-:Y:S01]  /*1500*/  SHF.R.S32.HI R0, RZ, 0x1f, R10 ;  /* 0x0000001fff007819 */ /* 0x004fe2000001140a */
[----:B------:R-:W-:-:S08]  /*1510*/  IMAD.SHL.U32 R28, R10, 0x4, RZ ;  /* 0x000000040a1c7824 */ /* 0x000fd000078e00ff */
[C---:B-1-3--:R-:W-:Y:S01]  /*1520*/  @P1 LEA R4, P2, R10.reuse, UR4, 0x2 ;  /* 0x000000040a041c11 */ /* 0x04afe2000f8410ff */
[----:B------:R0:W-:Y:S01]  /*1530*/  STL [R1+0x70], R10 ;  /* 0x0000700a01007387 */ /* 0x0001e20000100800 */
[C-C-:B------:R-:W-:Y:S02]  /*1540*/  SHF.L.U64.HI R30, R10.reuse, 0x2, R0.reuse ;  /* 0x000000020a1e7819 */ /* 0x140fe40000010200 */
[----:B------:R-:W-:Y:S02]  /*1550*/  @P1 LEA.HI.X R5, R10, UR5, R0, 0x2, P2 ;  /* 0x000000050a051c11 */ /* 0x000fe400090f1400 */
[----:B------:R-:W-:Y:S01]  /*1560*/  ISETP.NE.U32.AND P2, PT, RZ, UR8, PT ;  /* 0x00000008ff007c0c */ /* 0x000fe2000bf45070 */
[----:B------:R-:W-:Y:S01]  /*1570*/  ULDC UR4, c[0x0][0x288] ;  /* 0x0000a20000047ab9 */ /* 0x000fe20000000800 */
[----:B------:R-:W-:Y:S01]  /*1580*/  IADD3 R8, P3, R28, UR6, RZ ;  /* 0x000000061c087c10 */ /* 0x000fe2000ff7e0ff */
[----:B------:R0:W5:Y:S01]  /*1590*/  @P1 LDG.E R3, desc[UR60][R4.64] ;  /* 0x0000003c04031981 */ /* 0x000162000c1e1900 */
[----:B------:R-:W-:-:S02]  /*15a0*/  ISETP.NE.AND.EX P2, PT, RZ, UR9, PT, P2 ;  /* 0x00000009ff007c0c */ /* 0x000fc4000bf45320 */
[----:B------:R-:W-:Y:S01]  /*15b0*/  MOV R107, UR4 ;  /* 0x00000004006b7c02 */ /* 0x000fe20008000f00 */
[----:B------:R-:W-:Y:S01]  /*15c0*/  ULDC.64 UR4, c[0x0][0x3f8] ;  /* 0x0000fe0000047ab9 */ /* 0x000fe20000000a00 */
[----:B------:R-:W-:-:S05]  /*15d0*/  IADD3.X R9, R30, UR7, RZ, P3, !PT ;  /* 0x000000071e097c10 */ /* 0x000fca0009ffe4ff */
[----:B------:R0:W5:Y:S04]  /*15e0*/  @P0 LDG.E R29, desc[UR60][R8.64] ;  /* 0x0000003c081d0981 */ /* 0x000168000c1e1900 */
        /* <DEDUP_REMOVED lines=11> */
[----:B------:R-:W-:Y:S02]  /*16a0*/  IMAD.U32 R26, RZ, RZ, UR4 ;  /* 0x00000004ff1a7e24 */ /* 0x000fe4000f8e00ff */
        /* <DEDUP_REMOVED lines=11> */
.L_x_8563:
[----:B------:R-:W-:Y:S01]  /*1760*/  ULDC.64 UR4, c[0x0][0xa20] ;  /* 0x0002880000047ab9 */ /* 0x000fe20000000a00 */
[----:B------:R0:W-:Y:S01]  /*1770*/  STL [R1+0x7c], R109 ;  /* 0x00007c6d01007387 */ /* 0x0001e20000100800 */
[----:B------:R-:W-:-:S03]  /*1780*/  ISETP.NE.U32.AND P1, PT, RZ, UR4, PT ;  /* 0x00000004ff007c0c */ /* 0x000fc6000bf25070 */
[----:B------:R0:W-:Y:S01]  /*1790*/  STL [R1+0x74], R110 ;  /* 0x0000746e01007387 */ /* 0x0001e20000100800 */
[----:B------:R-:W-:-:S13]  /*17a0*/  ISETP.NE.AND.EX P1, PT, RZ, UR5, PT, P1 ;  /* 0x00000005ff007c0c */ /* 0x000fda000bf25310 */
[----:B0-----:R-:W-:Y:S05]  /*17b0*/  @!P1 BRA `(.L_x_8564) ;  /* 0x0000000000109947 */ /* 0x001fea0003800000 */
[----:B------:R-:W-:-:S04]  /*17c0*/  IADD3 R4, P0, R28, UR4, RZ ;  /* 0x000000041c047c10 */ /* 0x000fc8000ff1e0ff */
[----:B------:R-:W-:-:S05]  /*17d0*/  IADD3.X R5, R30, UR5, RZ, P0, !PT ;  /* 0x000000051e057c10 */ /* 0x000fca00087fe4ff */
[----:B------:R0:W5:Y:S01]  /*17e0*/  LDG.E R26, desc[UR60][R4.64] ;  /* 0x0000003c041a7981 */ /* 0x000162000c1e1900 */
[----:B------:R-:W-:Y:S05]  /*17f0*/  BRA `(.L_x_8565) ;  /* 0x0000000000107947 */ /* 0x000fea0003800000 */
.L_x_8564:
[----:B------:R-:W-:Y:S05]  /*1800*/  @!P0 BRA `(.L_x_8565) ;  /* 0x00000000000c8947 */ /* 0x000fea0003800000 */
[----:B------:R-:W2:Y:S04]  /*1810*/  LDG.E R5, desc[UR60][R8.64] ;  /* 0x0000003c08057981 */ /* 0x000ea8000c1e1900 */
[----:B------:R-:W2:Y:S02]  /*1820*/  LDG.E R26, desc[UR60][R8.64+0x4] ;  /* 0x0000043c081a7981 */ /* 0x000ea4000c1e1900 */
[----:B--2---:R-:W-:-:S07]  /*1830*/  IMAD.IADD R26, R26, 0x1, -R5 ;  /* 0x000000011a1a7824 */ /* 0x004fce00078e0a05 */
.L_x_8565:
        /* <DEDUP_REMOVED lines=18> */
[----:B------:R-:W-:-:S05]  /*1960*/  IADD3 R108, R11, R2, RZ ;  /* 0x000000020b6c7210 */ /* 0x000fca0007ffe0ff */
[----:B------:R-:W-:-:S04]  /*1970*/  VIADD R0, R108, 0x8f ;  /* 0x0000008f6c007836 */ /* 0x000fc80000000000 */
[----:B------:R-:W-:-:S05]  /*1980*/  IMAD.HI R0, R0, 0x38e38e39, RZ ;  /* 0x38e38e3900007827 */ /* 0x000fca00078e02ff */
[----:B------:R-:W-:-:S04]  /*1990*/  SHF.R.U32.HI R3, RZ, 0x1f, R0 ;  /* 0x0000001fff037819 */ /* 0x000fc80000011600 */
[----:B------:R-:W-:-:S05]  /*19a0*/  LEA.HI.SX32 R112, R0, R3, 0x1b ;  /* 0x0000000300707211 */ /* 0x000fca00078fdaff */
[----:B------:R-:W-:-:S05]  /*19b0*/  IMAD R3, R112, 0x90, -R11 ;  /* 0x0000009070037824 */ /* 0x000fca00078e0a0b */
[----:B------:R-:W-:-:S04]  /*19c0*/  VIMNMX R3, R3, R2, PT ;  /* 0x0000000203037248 */ /* 0x000fc80003fe0100 */
[----:B------:R-:W-:Y:S01]  /*19d0*/  ISETP.GT.AND P0, PT, R3, R80, PT ;  /* 0x000000500300720c */ /* 0x000fe20003f04270 */
[----:B------:R-:W-:-:S05]  /*19e0*/  IMAD.WIDE.U32 R80, R80, 0x38e38e39, RZ ;  /* 0x38e38e3950507825 */ /* 0x000fca00078e00ff */
        /* <DEDUP_REMOVED lines=29> */
.L_x_8568:
[----:B------:R-:W-:Y:S05]  /*1bc0*/  BSYNC B6 ;  /* 0x0000000000067941 */ /* 0x000fea0003800000 */
.L_x_8567:
        /* <DEDUP_REMOVED lines=20> */
.L_x_8570:
[----:B------:R-:W-:Y:S05]  /*1d10*/  BSYNC B6 ;  /* 0x0000000000067941 */ /* 0x000fea0003800000 */
.L_x_8569:
[----:B------:R-:W-:Y:S01]  /*1d20*/  ULDC.64 UR4, c[0x0][0x9f8] ;  /* 0x00027e0000047ab9 */ /* 0x000fe20000000a00 */
[----:B------:R-:W2:Y:S01]  /*1d30*/  LDL R33, [R1+0x38] ;  /* 0x0000380001217983 */ /* 0x000ea20000100800 */
[----:B------:R-:W-:Y:S01]  /*1d40*/  ISETP.NE.U32.AND P0, PT, RZ, UR4, PT ;  /* 0x00000004ff007c0c */ /* 0x000fe2000bf05070 */
[----:B------:R-:W0:Y:S01]  /*1d50*/  LDC R0, c[0x0][0x428] ;  /* 0x00010a00ff007b82 */ /* 0x000e220000000800 */
[----:B------:R-:W-:Y:S01]  /*1d60*/  IMAD.IADD R76, R29, 0x1, R26 ;  /* 0x000000011d4c7824 */ /* 0x000fe200078e021a */
[----:B------:R-:W1:Y:S01]  /*1d70*/  S2R R20, SR_TID.X ;  /* 0x0000000000147919 */ /* 0x000e620000002100 */
[----:B------:R-:W-:Y:S01]  /*1d80*/  ISETP.NE.AND.EX P0, PT, RZ, UR5, PT, P0 ;  /* 0x00000005ff007c0c */ /* 0x000fe2000bf05300 */
[----:B------:R-:W-:Y:S01]  /*1d90*/  ULDC.64 UR6, c[0x0][0xa08] ;  /* 0x0002820000067ab9 */ /* 0x000fe20000000a00 */
[----:B------:R-:W3:Y:S04]  /*1da0*/  LDL R14, [R1+0x3c] ;  /* 0x00003c00010e7983 */ /* 0x000ee80000100800 */
[----:B------:R-:W4:Y:S04]  /*1db0*/  LDL R38, [R1+0x44] ;  /* 0x0000440001267983 */ /* 0x000f280000100800 */
[----:B------:R-:W4:Y:S01]  /*1dc0*/  LDL R37, [R1+0x40] ;  /* 0x0000400001257983 */ /* 0x000f220000100800 */
[----:B------:R-:W-:Y:S01]  /*1dd0*/  SHF.R.S32.HI R145, RZ, 0x1f, R144 ;  /* 0x0000001fff917819 */ /* 0x000fe20000011490 */
[----:B------:R-:W1:Y:S01]  /*1de0*/  LDC.64 R68, c[0x0][0x3e8] ;  /* 0x0000fa00ff447b82 */ /* 0x000e620000000a00 */
[----:B------:R-:W-:-:S04]  /*1df0*/  @P0 IADD3 R4, P1, R28, UR4, RZ ;  /* 0x000000041c040c10 */ /* 0x000fc8000ff3e0ff */
[----:B------:R-:W-:Y:S01]  /*1e00*/  @P0 IADD3.X R5, R30, UR5, RZ, P1, !PT ;  /* 0x000000051e050c10 */ /* 0x000fe20008ffe4ff */
[----:B------:R-:W-:Y:S02]  /*1e10*/  ULDC.64 UR4, c[0x0][0x2f8] ;  /* 0x0000be0000047ab9 */ /* 0x000fe40000000a00 */
[----:B------:R-:W1:Y:S02]  /*1e20*/  LDC.64 R30, c[0x0][0x2f0] ;  /* 0x0000bc00ff1e7b82 */ /* 0x000e640000000a00 */
[----:B------:R1:W2:Y:S01]  /*1e30*/  @P0 LDG.E R27, desc[UR60][R4.64] ;  /* 0x0000003c041b0981 */ /* 0x0002a2000c1e1900 */
[----:B0-----:R-:W-:Y:S02]  /*1e40*/  ISETP.NE.AND P0, PT, R0, 0x1, PT ;  /* 0x000000010000780c */ /* 0x001fe40003f05270 */
[----:B------:R-:W-:Y:S02]  /*1e50*/  SHF.R.S32.HI R9, RZ, 0x1f, R76 ;  /* 0x0000001fff097819 */ /* 0x000fe4000001144c */
[----:B------:R-:W-:Y:S01]  /*1e60*/  SHF.R.S32.HI R32, RZ, 0x1f, R23 ;  /* 0x0000001fff207819 */ /* 0x000fe20000011417 */
[----:B------:R-:W0:Y:S01]  /*1e70*/  LDC R13, c[0x0][0x3d4] ;  /* 0x0000f500ff0d7b82 */ /* 0x000e220000000800 */
[----:B-1----:R-:W-:-:S02]  /*1e80*/  SHF.R.U32.HI R34, RZ, 0x7, R20 ;  /* 0x00000007ff227819 */ /* 0x002fc40000011614 */
[----:B------:R-:W4:Y:S04]  /*1e90*/  LDL R20, [R1+0x34] ;  /* 0x0000340001147983 */ /* 0x000f280000100800 */
[----:B------:R-:W4:Y:S01]  /*1ea0*/  LDL.LU R35, [R1+0x2c] ;  /* 0x00002c0001237983 */ /* 0x000f220000300800 */
[----:B------:R-:W1:Y:S03]  /*1eb0*/  @P0 LDC R3, c[0x0][0x42c] ;  /* 0x00010b00ff030b82 */ /* 0x000e660000000800 */
[----:B------:R-:W4:Y:S01]  /*1ec0*/  LDL R36, [R1+0x80] ;  /* 0x0000800001247983 */ /* 0x000f220000100800 */
[----:B------:R-:W-:-:S04]  /*1ed0*/  IMAD.WIDE.U32 R4, R76, R30, RZ ;  /* 0x0000001e4c047225 */ /* 0x000fc800078e00ff */
[----:B------:R-:W0:Y:S08]  /*1ee0*/  @P0 LDC R7, c[0x0][0x430] ;  /* 0x00010c00ff070b82 */ /* 0x000e300000000800 */
[----:B------:R-:W0:Y:S01]  /*1ef0*/  LDC.64 R74, c[0x0][0x3d8] ;  /* 0x0000f600ff4a7b82 */ /* 0x000e220000000a00 */
[----:B-1----:R-:W-:-:S04]  /*1f00*/  @P0 IMAD.HI.U32 R0, R110, R3, RZ ;  /* 0x000000036e000227 */ /* 0x002fc800078e00ff */
[----:B------:R-:W-:Y:S01]  /*1f10*/  IMAD R3, R9, R30, RZ ;  /* 0x0000001e09037224 */ /* 0x000fe200078e02ff */
[----:B0-----:R-:W-:-:S03]  /*1f20*/  @P0 SHF.R.U32.HI R110, RZ, R7, R0 ;  /* 0x00000007ff6e0219 */ /* 0x001fc60000011600 */
[----:B------:R-:W-:Y:S01]  /*1f30*/  IMAD R3, R76, R31, R3 ;  /* 0x0000001f4c037224 */ /* 0x000fe200078e0203 */
[----:B------:R-:W-:Y:S02]  /*1f40*/  ISETP.NE.U32.AND P0, PT, RZ, UR6, PT ;  /* 0x00000006ff007c0c */ /* 0x000fe4000bf05070 */
[----:B------:R-:W-:Y:S01]  /*1f50*/  SHF.R.S32.HI R6, RZ, 0x1f, R110 ;  /* 0x0000001fff067819 */ /* 0x000fe2000001146e */
[----:B------:R-:W-:Y:S01]  /*1f60*/  IMAD.IADD R5, R5, 0x1, R3 ;  /* 0x0000000105057824 */ /* 0x000fe200078e0203 */
[----:B------:R-:W-:-:S03]  /*1f70*/  ISETP.NE.AND.EX P0, PT, RZ, UR7, PT, P0 ;  /* 0x00000007ff007c0c */ /* 0x000fc6000bf05300 */
[----:B------:R-:W-:Y:S01]  /*1f80*/  IMAD R3, R6, UR4, RZ ;  /* 0x0000000406037c24 */ /* 0x000fe2000f8e02ff */
[----:B------:R-:W-:Y:S01]  /*1f90*/  ISETP.NE.AND P6, PT, R34, 0x1, PT ;  /* 0x000000012200780c */ /* 0x000fe20003fc5270 */
[----:B------:R-:W-:-:S04]  /*1fa0*/  IMAD.WIDE.U32 R4, R110, UR4, R4 ;  /* 0x000000046e047c25 */ /* 0x000fc8000f8e0004 */
[----:B------:R-:W-:Y:S01]  /*1fb0*/  IMAD R3, R110, UR5, R3 ;  /* 0x000000056e037c24 */ /* 0x000fe2000f8e0203 */
[----:B------:R-:W-:-:S04]  /*1fc0*/  ULDC.64 UR4, c[0x0][0x300] ;  /* 0x0000c00000047ab9 */ /* 0x000fc80000000a00 */
[----:B------:R-:W-:Y:S02]  /*1fd0*/  IADD3 R5, R5, R3, RZ ;  /* 0x0000000305057210 */ /* 0x000fe40007ffe0ff */
[----:B------:R-:W-:Y:S01]  /*1fe0*/  SHF.R.S32.HI R17, RZ, 0x1f, R16 ;  /* 0x0000001fff117819 */ /* 0x000fe20000011410 */
[----:B------:R-:W-:-:S04]  /*1ff0*/  IMAD.WIDE.U32 R64, R23, R68, R144 ;  /* 0x0000004417407225 */ /* 0x000fc800078e0090 */
[----:B------:R-:W-:-:S04]  /*2000*/  IMAD.WIDE.U32 R66, R23, R68, R16 ;  /* 0x0000004417427225 */ /* 0x000fc800078e0010 */
[----:B------:R-:W-:-:S04]  /*2010*/  IMAD.WIDE.U32 R72, R23, R74, R16 ;  /* 0x0000004a17487225 */ /* 0x000fc800078e0010 */
[----:B------:R-:W-:-:S04]  /*2020*/  IMAD.WIDE.U32 R70, R23, R74, R144 ;  /* 0x0000004a17467225 */ /* 0x000fc800078e0090 */
[----:B------:R-:W-:Y:S01]  /*2030*/  VIADD R79, R144, 0x50 ;  /* 0x00000050904f7836 */ /* 0x000fe20000000000 */
[----:B------:R-:W-:Y:S01]  /*2040*/  SHF.L.U32 R106, R13, 0x1, RZ ;  /* 0x000000010d6a7819 */ /* 0x000fe200000006ff */
[----:B------:R-:W-:Y:S02]  /*2050*/  IMAD R91, R31, 0x90, RZ ;  /* 0x000000901f5b7824 */ /* 0x000fe400078e02ff */
[----:B------:R-:W-:Y:S01]  /*2060*/  IMAD R93, R75, 0x90, RZ ;  /* 0x000000904b5d7824 */ /* 0x000fe200078e02ff */
[----:B--2---:R-:W-:-:S04]  /*2070*/  SHF.R.S32.HI R0, RZ, 0x1f, R27 ;  /* 0x0000001fff007819 */ /* 0x004fc8000001141b */
[----:B------:R-:W-:Y:S02]  /*2080*/  SEL R11, R0, RZ, !P0 ;  /* 0x000000ff000b7207 */ /* 0x000fe40004000000 */
[----:B------:R-:W-:-:S03]  /*2090*/  SEL R21, R27, RZ, !P0 ;  /* 0x000000ff1b157207 */ /* 0x000fc60004000000 */
[----:B------:R-:W-:Y:S02]  /*20a0*/  IMAD R0, R11, UR4, RZ ;  /* 0x000000040b007c24 */ /* 0x000fe4000f8e02ff */
[----:B------:R-:W-:-:S04]  /*20b0*/  IMAD.WIDE.U32 R26, R21, UR4, R4 ;  /* 0x00000004151a7c25 */ /* 0x000fc8000f8e0004 */
[----:B------:R-:W-:Y:S01]  /*20c0*/  IMAD R3, R21, UR5, R0 ;  /* 0x0000000515037c24 */ /* 0x000fe2000f8e0200 */
[----:B------:R-:W-:Y:S05]  /*20d0*/  @!P6 WARPSYNC.ALL ;  /* 0x000000000000e948 */ /* 0x000fea0003800000 */
[----:B------:R-:W-:Y:S01]  /*20e0*/  ULDC.64 UR4, c[0x0][0x320] ;  /* 0x0000c80000047ab9 */ /* 0x000fe20000000a00 */
[----:B------:R-:W-:Y:S01]  /*20f0*/  IMAD R0, R32, R30, RZ ;  /* 0x0000001e20007224 */ /* 0x000fe200078e02ff */
[----:B------:R-:W-:Y:S01]  /*2100*/  @!P6 BAR.SYNC.DEFER_BLOCKING 0x9, 0x100 ;  /* 0x024400000000eb1d */ /* 0x000fe20000010000 */
[----:B------:R-:W-:Y:S02]  /*2110*/  IMAD R5, R6, UR4, RZ ;  /* 0x0000000406057c24 */ /* 0x000fe4000f8e02ff */
[----:B------:R-:W-:-:S03]  /*2120*/  IMAD.WIDE.U32 R28, R110, UR4, R144 ;  /* 0x000000046e1c7c25 */ /* 0x000fc6000f8e0090 */
[----:B------:R-:W-:Y:S01]  /*2130*/  ULDC UR4, c[0x0][0x2e4] ;  /* 0x0000b90000047ab9 */ /* 0x000fe20000000800 */
[----:B---3--:R-:W-:Y:S01]  /*2140*/  ISETP.GE.AND P2, PT, R14, R13, PT ;  /* 0x0000000d0e00720c */ /* 0x008fe20003f46270 */
[----:B------:R-:W-:Y:S01]  /*2150*/  ULDC.64 UR6, c[0x0][0x328] ;  /* 0x0000ca0000067ab9 */ /* 0x000fe20000000a00 */
[----:B------:R-:W-:Y:S01]  /*2160*/  ISETP.GE.AND P1, PT, R33, UR4, PT ;  /* 0x0000000421007c0c */ /* 0x000fe2000bf26270 */
[----:B------:R-:W-:Y:S02]  /*2170*/  IMAD R7, R110, UR5, R5 ;  /* 0x000000056e077c24 */ /* 0x000fe4000f8e0205 */
[C---:B------:R-:W-:Y:S01]  /*2180*/  IMAD.WIDE.U32 R4, R23.reuse, R30, R144 ;  /* 0x0000001e17047225 */ /* 0x040fe200078e0090 */
[----:B------:R-:W-:Y:S02]  /*2190*/  SEL R6, RZ, 0xffffffff, P1 ;  /* 0xffffffffff067807 */ /* 0x000fe40000800000 */
[----:B------:R-:W-:Y:S01]  /*21a0*/  ISETP.GE.AND P0, PT, R144, UR4, PT ;  /* 0x0000000490007c0c */ /* 0x000fe2000bf06270 */
[----:B------:R-:W-:Y:S01]  /*21b0*/  IMAD R87, R23, R31, R0 ;  /* 0x0000001f17577224 */ /* 0x000fe200078e0200 */
[----:B------:R-:W-:Y:S01]  /*21c0*/  IADD3 R90, P1, R26, R4, RZ ;  /* 0x000000041a5a7210 */ /* 0x000fe20007f3e0ff */
[----:B------:R-:W-:Y:S01]  /*21d0*/  IMAD.IADD R0, R27, 0x1, R3 ;  /* 0x000000011b007824 */ /* 0x000fe200078e0203 */
[----:B------:R-:W-:Y:S01]  /*21e0*/  SEL R3, RZ, 0x1, P0 ;  /* 0x00000001ff037807 */ /* 0x000fe20000000000 */
[----:B------:R-:W-:-:S03]  /*21f0*/  IMAD.SHL.U32 R6, R6, 0x2, RZ ;  /* 0x0000000206067824 */ /* 0x000fc600078e00ff */
[----:B------:R-:W-:Y:S02]  /*2200*/  IADD3.X R87, R0, R5, R87, P1, !PT ;  /* 0x0000000500577210 */ /* 0x000fe40000ffe457 */
[----:B------:R-:W-:Y:S01]  /*2210*/  LOP3.LUT R5, R6, 0x2, R3, 0xe2, !PT ;  /* 0x0000000206057812 */ /* 0x000fe200078ee203 */
[----:B------:R-:W-:Y:S01]  /*2220*/  VIADD R3, R144, 0x30 ;  /* 0x0000003090037836 */ /* 0x000fe20000000000 */
[----:B------:R-:W-:Y:S01]  /*2230*/  ISETP.GE.AND P0, PT, R14, UR4, PT ;  /* 0x000000040e007c0c */ /* 0x000fe2000bf06270 */
[----:B------:R-:W-:Y:S02]  /*2240*/  IMAD R6, R32, R68, RZ ;  /* 0x0000004420067224 */ /* 0x000fe400078e02ff */
[----:B------:R-:W-:Y:S01]  /*2250*/  VIADD R4, R144, 0x40 ;  /* 0x0000004090047836 */ /* 0x000fe20000000000 */
[----:B------:R-:W-:Y:S01]  /*2260*/  ISETP.GE.AND P1, PT, R3, UR4, PT ;  /* 0x0000000403007c0c */ /* 0x000fe2000bf26270 */
[----:B------:R-:W-:Y:S01]  /*2270*/  IMAD R15, R23, R69, R6 ;  /* 0x00000045170f7224 */ /* 0x000fe200078e0206 */
[----:B------:R-:W-:Y:S01]  /*2280*/  SEL R6, RZ, 0x4, P0 ;  /* 0x00000004ff067807 */ /* 0x000fe20000000000 */
[----:B------:R-:W-:Y:S01]  /*2290*/  IMAD.IADD R29, R29, 0x1, R7 ;  /* 0x000000011d1d7824 */ /* 0x000fe200078e0207 */
[----:B------:R-:W-:-:S02]  /*22a0*/  SEL R7, RZ, 0x8, P1 ;  /* 0x00000008ff077807 */ /* 0x000fc40000800000 */
[----:B------:R-:W-:Y:S02]  /*22b0*/  ISETP.GE.AND P0, PT, R4, UR4, PT ;  /* 0x0000000404007c0c */ /* 0x000fe4000bf06270 */
[----:B------:R-:W-:Y:S02]  /*22c0*/  LOP3.LUT R5, R7, R5, R6, 0xfe, !PT ;  /* 0x0000000507057212 */ /* 0x000fe400078efe06 */
[----:B------:R-:W-:Y:S02]  /*22d0*/  SEL R10, RZ, 0x10, P0 ;  /* 0x00000010ff0a7807 */ /* 0x000fe40000000000 */
[-C--:B------:R-:W-:Y:S02]  /*22e0*/  ISETP.GE.AND P0, PT, R144, R13.reuse, PT ;  /* 0x0000000d9000720c */ /* 0x080fe40003f06270 */
[----:B------:R-:W-:Y:S01]  /*22f0*/  ISETP.GE.AND P1, PT, R33, R13, PT ;  /* 0x0000000d2100720c */ /* 0x000fe20003f26270 */
[----:B------:R-:W-:Y:S01]  /*2300*/  IMAD R6, R32, R74, RZ ;  /* 0x0000004a20067224 */ /* 0x000fe200078e02ff */
[----:B------:R-:W-:-:S02]  /*2310*/  LOP3.LUT R10, R5, R10, RZ, 0xfc, !PT ;  /* 0x0000000a050a7212 */ /* 0x000fc400078efcff */
[C---:B------:R-:W-:Y:S02]  /*2320*/  SEL R5, R13.reuse, RZ, P0 ;  /* 0x000000ff0d057207 */ /* 0x040fe40000000000 */
[----:B------:R-:W-:Y:S01]  /*2330*/  SEL R8, R13, RZ, P2 ;  /* 0x000000ff0d087207 */ /* 0x000fe20001000000 */
[----:B------:R-:W-:Y:S01]  /*2340*/  IMAD.IADD R65, R65, 0x1, R15 ;  /* 0x0000000141417824 */ /* 0x000fe200078e020f */
[----:B------:R-:W-:Y:S01]  /*2350*/  SEL R7, R13, RZ, P1 ;  /* 0x000000ff0d077207 */ /* 0x000fe20000800000 */
[----:B------:R-:W-:Y:S01]  /*2360*/  IMAD.IADD R67, R15, 0x1, R67 ;  /* 0x000000010f437824 */ /* 0x000fe200078e0243 */
[----:B----4-:R-:W-:Y:S01]  /*2370*/  LOP3.LUT P3, RZ, R36, 0x2, RZ, 0xc0, !PT ;  /* 0x0000000224ff7812 */ /* 0x010fe2000786c0ff */
[----:B------:R-:W-:Y:S01]  /*2380*/  IMAD R15, R23, R75, R6 ;  /* 0x0000004b170f7224 */ /* 0x000fe200078e0206 */
[----:B------:R-:W-:Y:S01]  /*2390*/  LOP3.LUT R35, R35, 0xfffffffe, RZ, 0xc0, !PT ;  /* 0xfffffffe23237812 */ /* 0x000fe200078ec0ff */
[----:B------:R-:W-:Y:S02]  /*23a0*/  IMAD.IADD R6, R144, 0x1, R5 ;  /* 0x0000000190067824 */ /* 0x000fe400078e0205 */
[----:B------:R-:W-:-:S02]  /*23b0*/  IMAD R11, R11, UR6, RZ ;  /* 0x000000060b0b7c24 */ /* 0x000fc4000f8e02ff */
[----:B------:R-:W-:Y:S02]  /*23c0*/  IMAD.IADD R14, R14, 0x1, R8 ;  /* 0x000000010e0e7824 */ /* 0x000fe400078e0208 */
[----:B------:R-:W-:Y:S01]  /*23d0*/  IMAD.IADD R12, R33, 0x1, R7 ;  /* 0x00000001210c7824 */ /* 0x000fe200078e0207 */
[----:B------:R-:W-:Y:S01]  /*23e0*/  @P2 LOP3.LUT R35, R35, 0x1, RZ, 0xfc, !PT ;  /* 0x0000000123232812 */ /* 0x000fe200078efcff */
[C---:B------:R-:W-:Y:S01]  /*23f0*/  IMAD R11, R21.reuse, UR7, R11 ;  /* 0x00000007150b7c24 */ /* 0x040fe2000f8e020b */
[----:B------:R-:W-:Y:S01]  /*2400*/  SHF.R.S32.HI R7, RZ, 0x1f, R6 ;  /* 0x0000001fff077819 */ /* 0x000fe20000011406 */
[----:B------:R-:W-:Y:S01]  /*2410*/  IMAD.WIDE.U32 R28, R21, UR6, R28 ;  /* 0x00000006151c7c25 */ /* 0x000fe2000f8e001c */
[----:B------:R-:W-:Y:S02]  /*2420*/  IADD3 R73, R15, R73, RZ ;  /* 0x000000490f497210 */ /* 0x000fe40007ffe0ff */
[----:B------:R-:W-:Y:S01]  /*2430*/  SHF.R.S32.HI R21, RZ, 0x1f, R14 ;  /* 0x0000001fff157819 */ /* 0x000fe2000001140e */
[----:B------:R-:W-:Y:S01]  /*2440*/  IMAD.IADD R71, R71, 0x1, R15 ;  /* 0x0000000147477824 */ /* 0x000fe200078e020f */
[----:B------:R-:W-:-:S02]  /*2450*/  SHF.R.S32.HI R15, RZ, 0x1f, R12 ;  /* 0x0000001fff0f7819 */ /* 0x000fc4000001140c */
[----:B------:R-:W-:Y:S02]  /*2460*/  LOP3.LUT R35, R35, 0xfffffffd, RZ, 0xc0, !PT ;  /* 0xfffffffd23237812 */ /* 0x000fe400078ec0ff */
[CC--:B------:R-:W-:Y:S02]  /*2470*/  LEA.HI R5, R7.reuse, R6.reuse, RZ, 0x3 ;  /* 0x0000000607057211 */ /* 0x0c0fe400078f18ff */
[----:B------:R-:W-:Y:S02]  /*2480*/  LEA.HI R8, R7, R6, RZ, 0x5 ;  /* 0x0000000607087211 */ /* 0x000fe400078f28ff */
[----:B------:R-:W-:Y:S02]  /*2490*/  LEA.HI R7, R21, R14, RZ, 0x3 ;  /* 0x0000000e15077211 */ /* 0x000fe400078f18ff */
[----:B------:R-:W-:Y:S02]  /*24a0*/  LEA.HI R6, R15, R12, RZ, 0x3 ;  /* 0x0000000c0f067211 */ /* 0x000fe400078f18ff */
[----:B------:R-:W-:-:S02]  /*24b0*/  LEA.HI R14, R21, R14, RZ, 0x5 ;  /* 0x0000000e150e7211 */ /* 0x000fc400078f28ff */
[----:B------:R-:W-:Y:S02]  /*24c0*/  LEA.HI R15, R15, R12, RZ, 0x5 ;  /* 0x0000000c0f0f7211 */ /* 0x000fe400078f28ff */
[----:B------:R-:W-:Y:S02]  /*24d0*/  @P3 LOP3.LUT R35, R35, 0x2, RZ, 0xfc, !PT ;  /* 0x0000000223233812 */ /* 0x000fe400078efcff */
[----:B------:R-:W-:Y:S02]  /*24e0*/  SHF.R.S32.HI R21, RZ, 0x5, R14 ;  /* 0x00000005ff157819 */ /* 0x000fe4000001140e */
[----:B------:R-:W-:Y:S01]  /*24f0*/  SHF.R.S32.HI R12, RZ, 0x5, R8 ;  /* 0x00000005ff0c7819 */ /* 0x000fe20000011408 */
[----:B------:R0:W-:Y:S01]  /*2500*/  STL [R1+0x2c], R35 ;  /* 0x00002c2301007387 */ /* 0x0001e20000100800 */
[----:B------:R-:W-:Y:S02]  /*2510*/  SHF.R.S32.HI R15, RZ, 0x5, R15 ;  /* 0x00000005ff0f7819 */ /* 0x000fe4000001140f */
[----:B------:R-:W-:-:S02]  /*2520*/  LOP3.LUT R14, R20, 0x18, R6, 0xf8, !PT ;  /* 0x00000018140e7812 */ /* 0x000fc400078ef806 */
[----:B-----5:R-:W-:Y:S02]  /*2530*/  SHF.R.S32.HI R33, RZ, 0x1f, R104 ;  /* 0x0000001fff217819 */ /* 0x020fe40000011468 */
[----:B------:R-:W-:Y:S02]  /*2540*/  LOP3.LUT R8, R20, 0x18, R5, 0xf8, !PT ;  /* 0x0000001814087812 */ /* 0x000fe400078ef805 */
[----:B------:R-:W-:Y:S01]  /*2550*/  IADD3 R76, P2, R23, R76, RZ ;  /* 0x0000004c174c7210 */ /* 0x000fe20007f5e0ff */
[----:B------:R-:W-:Y:S01]  /*2560*/  IMAD R15, R15, 0x1200, R38 ;  /* 0x000012000f0f7824 */ /* 0x000fe200078e0226 */
[-C--:B------:R-:W-:Y:S02]  /*2570*/  LOP3.LUT R14, R14, R37.reuse, RZ, 0x3c, !PT ;  /* 0x000000250e0e7212 */ /* 0x080fe400078e3cff */
[----:B------:R-:W-:Y:S01]  /*2580*/  LOP3.LUT R103, R8, R37, RZ, 0x3c, !PT ;  /* 0x0000002508677212 */ /* 0x000fe200078e3cff */
[----:B------:R-:W-:Y:S02]  /*2590*/  IMAD R8, R33, R68, RZ ;  /* 0x0000004421087224 */ /* 0x000fe400078e02ff */
[----:B------:R-:W-:Y:S01]  /*25a0*/  IMAD.X R77, R32, 0x1, R9, P2 ;  /* 0x00000001204d7824 */ /* 0x000fe200010e0609 */
[----:B------:R-:W-:Y:S01]  /*25b0*/  ISETP.GE.AND P2, PT, R79, UR4, PT ;  /* 0x000000044f007c0c */ /* 0x000fe2000bf46270 */
[----:B------:R-:W-:-:S02]  /*25c0*/  IMAD.IADD R102, R15, 0x1, R14 ;  /* 0x000000010f667824 */ /* 0x000fc400078e020e */
[C---:B------:R-:W-:Y:S02]  /*25d0*/  IMAD R83, R104.reuse, R69, R8 ;  /* 0x0000004568537224 */ /* 0x040fe400078e0208 */
[----:B------:R-:W-:Y:S02]  /*25e0*/  IMAD R15, R69, 0x90, RZ ;  /* 0x00000090450f7824 */ /* 0x000fe400078e02ff */
[----:B------:R-:W-:Y:S01]  /*25f0*/  IMAD.WIDE.U32 R64, R104, R68, R64 ;  /* 0x0000004468407225 */ /* 0x000fe200078e0040 */
[----:B------:R-:W-:-:S03]  /*2600*/  LOP3.LUT R20, R20, 0x18, R7, 0xf8, !PT ;  /* 0x0000001814147812 */ /* 0x000fc600078ef807 */
[----:B------:R-:W-:Y:S01]  /*2610*/  IMAD.WIDE.U32 R66, R104, R68, R66 ;  /* 0x0000004468427225 */ /* 0x000fe200078e0042 */
[----:B------:R-:W-:-:S03]  /*2620*/  SEL R13, RZ, 0x20, P2 ;  /* 0x00000020ff0d7807 */ /* 0x000fc60001000000 */
[----:B------:R-:W-:-:S04]  /*2630*/  IMAD.WIDE.U32 R68, R68, 0x90, RZ ;  /* 0x0000009044447825 */ /* 0x000fc800078e00ff */
[-C--:B------:R-:W-:Y:S01]  /*2640*/  IMAD R33, R33, R74.reuse, RZ ;  /* 0x0000004a21217224 */ /* 0x080fe200078e02ff */
[----:B------:R-:W-:Y:S01]  /*2650*/  LOP3.LUT R20, R20, R37, RZ, 0x3c, !PT ;  /* 0x0000002514147212 */ /* 0x000fe200078e3cff */
[----:B------:R-:W-:Y:S02]  /*2660*/  IMAD R12, R12, 0x1200, R38 ;  /* 0x000012000c0c7824 */ /* 0x000fe400078e0226 */
[----:B------:R-:W-:Y:S01]  /*2670*/  IMAD.IADD R92, R69, 0x1, R15 ;  /* 0x00000001455c7824 */ /* 0x000fe200078e020f */
[----:B------:R-:W-:Y:S01]  /*2680*/  LOP3.LUT R15, R10, R13, RZ, 0xfc, !PT ;  /* 0x0000000d0a0f7212 */ /* 0x000fe200078efcff */
[C---:B------:R-:W-:Y:S01]  /*2690*/  IMAD R33, R104.reuse, R75, R33 ;  /* 0x0000004b68217224 */ /* 0x040fe200078e0221 */
[----:B------:R-:W-:Y:S01]  /*26a0*/  LOP3.LUT R78, R5, 0xfffffff8, RZ, 0xc0, !PT ;  /* 0xfffffff8054e7812 */ /* 0x000fe200078ec0ff */
[-C--:B------:R-:W-:Y:S01]  /*26b0*/  IMAD.WIDE.U32 R70, R104, R74.reuse, R70 ;  /* 0x0000004a68467225 */ /* 0x080fe200078e0046 */
[----:B------:R-:W-:Y:S02]  /*26c0*/  LOP3.LUT R8, R6, 0xfffffff8, RZ, 0xc0, !PT ;  /* 0xfffffff806087812 */ /* 0x000fe400078ec0ff */
[----:B------:R-:W-:Y:S01]  /*26d0*/  LOP3.LUT R9, R7, 0xfffffff8, RZ, 0xc0, !PT ;  /* 0xfffffff807097812 */ /* 0x000fe200078ec0ff */
[----:B------:R-:W-:Y:S01]  /*26e0*/  IMAD.WIDE.U32 R72, R104, R74, R72 ;  /* 0x0000004a68487225 */ /* 0x000fe200078e0048 */
[----:B------:R-:W-:-:S03]  /*26f0*/  IADD3 R86, R29, R11, RZ ;  /* 0x0000000b1d567210 */ /* 0x000fc60007ffe0ff */
[----:B------:R-:W-:Y:S02]  /*2700*/  IMAD R21, R21, 0x1200, R38 ;  /* 0x0000120015157824 */ /* 0x000fe400078e0226 */
[----:B------:R-:W-:Y:S01]  /*2710*/  IMAD.WIDE.U32 R30, R30, 0x90, RZ ;  /* 0x000000901e1e7825 */ /* 0x000fe200078e00ff */
[----:B------:R-:W-:-:S03]  /*2720*/  LOP3.LUT R11, R15, 0x2, RZ, 0xc0, !PT ;  /* 0x000000020f0b7812 */ /* 0x000fc600078ec0ff */
[----:B------:R-:W-:Y:S01]  /*2730*/  IMAD.WIDE.U32 R74, R74, 0x90, RZ ;  /* 0x000000904a4a7825 */ /* 0x000fe200078e00ff */
[C---:B------:R-:W-:Y:S02]  /*2740*/  LOP3.LUT R13, R15.reuse, 0x8, RZ, 0xc0, !PT ;  /* 0x000000080f0d7812 */ /* 0x040fe400078ec0ff */
[C---:B------:R-:W-:Y:S01]  /*2750*/  LOP3.LUT R14, R15.reuse, 0x10, RZ, 0xc0, !PT ;  /* 0x000000100f0e7812 */ /* 0x040fe200078ec0ff */
[----:B------:R-:W-:Y:S01]  /*2760*/  IMAD.IADD R103, R12, 0x1, R103 ;  /* 0x000000010c677824 */ /* 0x000fe200078e0267 */
[----:B------:R-:W-:Y:S01]  /*2770*/  LOP3.LUT R12, R15, 0x4, RZ, 0xc0, !PT ;  /* 0x000000040f0c7812 */ /* 0x000fe200078ec0ff */
[----:B------:R-:W-:Y:S01]  /*2780*/  IMAD.IADD R85, R65, 0x1, R83 ;  /* 0x0000000141557824 */ /* 0x000fe200078e0253 */
[----:B------:R-:W-:Y:S01]  /*2790*/  SHF.R.S32.HI R100, RZ, 0x1f, R78 ;  /* 0x0000001fff647819 */ /* 0x000fe2000001144e */
[----:B------:R-:W-:Y:S01]  /*27a0*/  IMAD.IADD R101, R21, 0x1, R20 ;  /* 0x0000000115657824 */ /* 0x000fe200078e0214 */
[----:B------:R-:W-:Y:S01]  /*27b0*/  SHF.R.S32.HI R99, RZ, 0x1f, R8 ;  /* 0x0000001fff637819 */ /* 0x000fe20000011408 */
[----:B------:R-:W-:Y:S01]  /*27c0*/  VIADD R110, R34, 0x8 ;  /* 0x00000008226e7836 */ /* 0x000fe20000000000 */
[----:B------:R-:W-:Y:S01]  /*27d0*/  SHF.R.S32.HI R98, RZ, 0x1f, R9 ;  /* 0x0000001fff627819 */ /* 0x000fe20000011409 */
[----:B------:R-:W-:Y:S01]  /*27e0*/  IMAD.IADD R91, R31, 0x1, R91 ;  /* 0x000000011f5b7824 */ /* 0x000fe200078e025b */
[----:B------:R-:W-:Y:S01]  /*27f0*/  LOP3.LUT R10, R10, 0x1, RZ, 0xc0, !PT ;  /* 0x000000010a0a7812 */ /* 0x000fe200078ec0ff */
[----:B------:R-:W-:Y:S01]  /*2800*/  IMAD.IADD R93, R75, 0x1, R93 ;  /* 0x000000014b5d7824 */ /* 0x000fe200078e025d */
[----:B------:R-:W-:Y:S01]  /*2810*/  LOP3.LUT R15, R15, 0x20, RZ, 0xc0, !PT ;  /* 0x000000200f0f7812 */ /* 0x000fe200078ec0ff */
[----:B------:R-:W-:-:S02]  /*2820*/  IMAD.IADD R83, R83, 0x1, R67 ;  /* 0x0000000153537824 */ /* 0x000fc400078e0243 */
[----:B------:R-:W-:Y:S02]  /*2830*/  IMAD.IADD R84, R71, 0x1, R33 ;  /* 0x0000000147547824 */ /* 0x000fe400078e0221 */
[----:B0-----:R-:W-:-:S07]  /*2840*/  IMAD.IADD R82, R33, 0x1, R73 ;  /* 0x0000000121527824 */ /* 0x001fce00078e0249 */
.L_x_8626:
[----:B------:R-:W2:Y:S01]  /*2850*/  LDL R21, [R1+0x2c] ;  /* 0x00002c0001157983 */ /* 0x000ea20000100800 */
[----:B------:R-:W0:Y:S03]  /*2860*/  LDC.64 R94, c[0x0][0x2d8] ;  /* 0x0000b600ff5e7b82 */ /* 0x000e260000000a00 */
[----:B---3--:R-:W3:Y:S01]  /*2870*/  LDL R20, [R1+0x60] ;  /* 0x0000600001147983 */ /* 0x008ee20000100800 */
[----:B------:R-:W-:Y:S01]  /*2880*/  VIADD R39, R24, 0xffffffff ;  /* 0xffffffff18277836 */ /* 0x000fe20000000000 */
[----:B------:R-:W-:Y:S05]  /*2890*/  YIELD ;  /* 0x0000000000007946 */ /* 0x000fea0003800000 */
[----:B-1----:R-:W1:Y:S01]  /*28a0*/  LDC R105, c[0x0][0x3d4] ;  /* 0x0000f500ff697b82 */ /* 0x002e620000000800 */
[----:B------:R-:W-:Y:S01]  /*28b0*/  SHF.R.S32.HI R34, RZ, 0x1f, R39 ;  /* 0x0000001fff227819 */ /* 0x000fe20000011427 */
[----:B------:R-:W-:Y:S01]  /*28c0*/  IMAD.WIDE.U32 R60, R30, R39, RZ ;  /* 0x000000271e3c7225 */ /* 0x000fe200078e00ff */
[----:B------:R-:W-:Y:S01]  /*28d0*/  BSSY B0, `(.L_x_8571) ;  /* 0x00003e7000007945 */ /* 0x000fe20003800000 */
[----:B--2---:R-:W-:-:S02]  /*28e0*/  LOP3.LUT P4, RZ, R21, 0x2, RZ, 0xc0, !PT ;  /* 0x0000000215ff7812 */ /* 0x004fc4000788c0ff */
[----:B------:R-:W-:Y:S02]  /*28f0*/  IMAD R21, R91, R39, RZ ;  /* 0x000000275b157224 */ /* 0x000fe400078e02ff */
[----:B---3--:R-:W-:Y:S02]  /*2900*/  IMAD R20, R19, 0x3600, R20 ;  /* 0x0000360013147824 */ /* 0x008fe400078e0214 */
[----:B------:R-:W-:Y:S01]  /*2910*/  IMAD R33, R34, R30, R21 ;  /* 0x0000001e22217224 */ /* 0x000fe200078e0215 */
[----:B------:R-:W-:Y:S01]  /*2920*/  IADD3 R21, P2, R90, R60, RZ ;  /* 0x0000003c5a157210 */ /* 0x000fe20007f5e0ff */
[C---:B------:R-:W-:Y:S02]  /*2930*/  VIADD R32, R20.reuse, 0x10 ;  /* 0x0000001014207836 */ /* 0x040fe40000000000 */
[----:B------:R-:W-:Y:S01]  /*2940*/  IMAD.IADD R96, R61, 0x1, R33 ;  /* 0x000000013d607824 */ /* 0x000fe200078e0221 */
[----:B0-----:R-:W-:Y:S01]  /*2950*/  LEA R36, P3, R21, R94, 0x1 ;  /* 0x0000005e15247211 */ /* 0x001fe200078608ff */
[----:B------:R-:W-:-:S02]  /*2960*/  IMAD R81, R20, 0x2, R25 ;  /* 0x0000000214517824 */ /* 0x000fc400078e0219 */
[----:B------:R-:W-:Y:S01]  /*2970*/  IMAD.X R24, R96, 0x1, R87, P2 ;  /* 0x0000000160187824 */ /* 0x000fe200010e0657 */
[----:B------:R-:W-:Y:S01]  /*2980*/  ISETP.GT.AND P2, PT, R39, R80, PT ;  /* 0x000000502700720c */ /* 0x000fe20003f44270 */
[----:B------:R-:W-:-:S03]  /*2990*/  @P4 VIADD R32, R20, 0xfffffff0 ;  /* 0xfffffff014204836 */ /* 0x000fc60000000000 */
[----:B------:R-:W-:Y:S01]  /*29a0*/  LEA.HI.X R37, R21, R95, R24, 0x1, P3 ;  /* 0x0000005f15257211 */ /* 0x000fe200018f0c18 */
[----:B------:R-:W-:Y:S01]  /*29b0*/  IMAD.MOV.U32 R24, RZ, RZ, R39 ;  /* 0x000000ffff187224 */ /* 0x000fe200078e0027 */
[----:B-1----:R-:W-:Y:S01]  /*29c0*/  ISETP.GE.AND P3, PT, R105, 0x1, PT ;  /* 0x000000016900780c */ /* 0x002fe20003f66270 */
[----:B------:R-:W-:-:S12]  /*29d0*/  IMAD R21, R32, 0x2, R25 ;  /* 0x0000000220157824 */ /* 0x000fd800078e0219 */
[----:B------:R-:W-:Y:S05]  /*29e0*/  @!P3 BRA `(.L_x_8572) ;  /* 0x0000003800ccb947 */ /* 0x000fea0003800000 */
[----:B------:R-:W-:Y:S01]  /*29f0*/  ULDC.U8 UR4, c[0x0][0x3f0] ;  /* 0x0000fc0000047ab9 */ /* 0x000fe20000000000 */
[-C--:B------:R-:W-:Y:S01]  /*2a00*/  IMAD R33, R93, R39.reuse, RZ ;  /* 0x000000275d217224 */ /* 0x080fe200078e02ff */
        /* <DEDUP_REMOVED lines=26> */
[----:B------:R-:W-:Y:S01]  /*2bb0*/  IADD3 R58, P3, R72, R58, RZ ;  /* 0x0000003a483a7210 */ /* 0x000fe20007f7e0ff */
[----:B------:R-:W-:Y:S01]  /*2bc0*/  ULDC.64 UR4, c[0x0][0x3c8] ;  /* 0x0000f20000047ab9 */ /* 0x000fe20000000a00 */
[----:B------:R-:W-:Y:S02]  /*2bd0*/  CS2R R62, SRZ ;  /* 0x00000000003e7805 */ /* 0x000fe4000001ff00 */
[----:B------:R-:W-:Y:S01]  /*2be0*/  CS2R R94, SRZ ;  /* 0x00000000005e7805 */ /* 0x000fe2000001ff00 */
[----:B------:R-:W-:Y:S01]  /*2bf0*/  IMAD.X R33, R20, 0x1, R82, P3 ;  /* 0x0000000114217824 */ /* 0x000fe200018e0652 */
[----:B------:R-:W-:-:S05]  /*2c00*/  IADD3 R56, P3, R66, R56, RZ ;  /* 0x0000003842387210 */ /* 0x000fca0007f7e0ff */
[----:B------:R-:W-:Y:S01]  /*2c10*/  IMAD.X R89, R89, 0x1, R83, P3 ;  /* 0x0000000159597824 */ /* 0x000fe200018e0653 */
        /* <DEDUP_REMOVED lines=38> */
.L_x_8575:
[----:B------:R-:W-:Y:S05]  /*2e80*/  BSYNC B1 ;  /* 0x0000000000017941 */ /* 0x000fea0003800000 */
.L_x_8574:
[----:B------:R-:W2:Y:S01]  /*2e90*/  LDL R20, [R1+0x4c] ;  /* 0x00004c0001147983 */ /* 0x000ea20000100800 */
[----:B0----5:R-:W-:Y:S02]  /*2ea0*/  IMAD.MOV.U32 R32, RZ, RZ, R39 ;  /* 0x000000ffff207224 */ /* 0x021fe400078e0027 */
[----:B------:R-:W-:Y:S02]  /*2eb0*/  IMAD.MOV.U32 R33, RZ, RZ, R42 ;  /* 0x000000ffff217224 */ /* 0x000fe400078e002a */
[----:B------:R-:W-:-:S05]  /*2ec0*/  IMAD.MOV.U32 R34, RZ, RZ, R43 ;  /* 0x000000ffff227224 */ /* 0x000fca00078e002b */
[----:B------:R-:W-:Y:S01]  /*2ed0*/  PRMT R113, R33, 0x5410, R34 ;  /* 0x0000541021717816 */ /* 0x000fe20000000022 */
        /* <DEDUP_REMOVED lines=14> */
[----:B------:R-:W-:Y:S02]  /*2fc0*/  PRMT R122, R33, 0x5410, R34 ;  /* 0x00005410217a7816 */ /* 0x000fe40000000022 */
[----:B--2---:R-:W-:Y:S02]  /*2fd0*/  R2UR UR4, R20 ;  /* 0x00000000140472ca */ /* 0x004fe400000e0000 */
[----:B------:R-:W-:-:S04]  /*2fe0*/  MOV R20, R38 ;  /* 0x0000002600147202 */ /* 0x000fc80000000f00 */
[----:B------:R-:W-:Y:S01]  /*2ff0*/  PRMT R96, R20, 0x5410, R32 ;  /* 0x0000541014607816 */ /* 0x000fe20000000020 */
[----:B------:R-:W-:Y:S02]  /*3000*/  IMAD.MOV.U32 R20, RZ, RZ, R46 ;  /* 0x000000ffff147224 */ /* 0x000fe400078e002e */
[----:B------:R-:W-:-:S04]  /*3010*/  IMAD.MOV.U32 R32, RZ, RZ, R47 ;  /* 0x000000ffff207224 */ /* 0x000fc800078e002f */
[----:B------:R-:W-:Y:S01]  /*3020*/  UISETP.NE.AND UP0, UPT, UR4, 0x3, UPT ;  /* 0x000000030400788c */ /* 0x000fe2000bf05270 */
[----:B------:R-:W-:Y:S01]  /*3030*/  PRMT R115, R20, 0x5410, R32 ;  /* 0x0000541014737816 */ /* 0x000fe20000000020 */
[----:B------:R-:W-:Y:S01]  /*3040*/  IMAD.MOV.U32 R20, RZ, RZ, R54 ;  /* 0x000000ffff147224 */ /* 0x000fe200078e0036 */
[----:B------:R-:W-:-:S03]  /*3050*/  MOV R32, R55 ;  /* 0x0000003700207202 */ /* 0x000fc60000000f00 */
[----:B------:R-:W-:Y:S02]  /*3060*/  PLOP3.LUT P3, PT, PT, PT, UP0, 0x80, 0x0 ;  /* 0x000000000000781c */ /* 0x000fe40003f6f008 */
[----:B------:R-:W-:Y:S01]  /*3070*/  PRMT R118, R20, 0x5410, R32 ;  /* 0x0000541014767816 */ /* 0x000fe20000000020 */
[----:B------:R-:W-:Y:S02]  /*3080*/  IMAD.MOV.U32 R20, RZ, RZ, R40 ;  /* 0x000000ffff147224 */ /* 0x000fe400078e0028 */
[----:B------:R-:W-:-:S05]  /*3090*/  IMAD.MOV.U32 R32, RZ, RZ, R41 ;  /* 0x000000ffff207224 */ /* 0x000fca00078e0029 */
[----:B------:R-:W-:Y:S01]  /*30a0*/  PRMT R111, R20, 0x5410, R32 ;  /* 0x00005410146f7816 */ /* 0x000fe20000000020 */
[----:B------:R-:W-:Y:S01]  /*30b0*/  IMAD.MOV.U32 R20, RZ, RZ, R53 ;  /* 0x000000ffff147224 */ /* 0x000fe200078e0035 */
[----:B------:R-:W-:-:S04]  /*30c0*/  MOV R32, R52 ;  /* 0x0000003400207202 */ /* 0x000fc80000000f00 */
[----:B------:R-:W-:Y:S01]  /*30d0*/  PRMT R119, R32, 0x5410, R20 ;  /* 0x0000541020777816 */ /* 0x000fe20000000014 */
[----:B------:R-:W-:Y:S02]  /*30e0*/  IMAD.MOV.U32 R20, RZ, RZ, R60 ;  /* 0x000000ffff147224 */ /* 0x000fe400078e003c */
[----:B------:R-:W-:-:S05]  /*30f0*/  IMAD.MOV.U32 R32, RZ, RZ, R61 ;  /* 0x000000ffff207224 */ /* 0x000fca00078e003d */
[----:B------:R-:W-:Y:S01]  /*3100*/  PRMT R120, R20, 0x5410, R32 ;  /* 0x0000541014787816 */ /* 0x000fe20000000020 */
[----:B------:R-:W-:Y:S06]  /*3110*/  @!P3 BRA `(.L_x_8576) ;  /* 0x000000000004b947 */ /* 0x000fec0003800000 */
[----:B------:R-:W-:Y:S01]  /*3120*/  BPT.TRAP 0x1 ;  /* 0x000000040000795c */ /* 0x000fe20000300000 */
.L_x_8576:
[----:B------:R-:W-:Y:S01]  /*3130*/  IMAD R20, R19, 0x8, R18 ;  /* 0x0000000813147824 */ /* 0x000fe200078e0212 */
[----:B------:R-:W-:Y:S01]  /*3140*/  SHF.L.U32 R89, R147, 0x1f, RZ ;  /* 0x0000001f93597819 */ /* 0x000fe200000006ff */
[----:B------:R-:W-:Y:S03]  /*3150*/  BSSY B1, `(.L_x_8577) ;  /* 0x0000003000017945 */ /* 0x000fe60003800000 */
[----:B------:R-:W0:Y:S02]  /*3160*/  SYNCS.PHASECHK.TRANS64.TRYWAIT P5, [R20+URZ+0x31c90], R89 ;  /* 0x031c9059140075a7 */ /* 0x000e2400080a017f */
[----:B0-----:R-:W-:Y:S05]  /*3170*/  @!P5 BRA `(.L_x_8578) ;  /* 0x000001900078d947 */ /* 0x001fea0003800000 */
.L_x_8808:
[----:B------:R-:W-:Y:S05]  /*3180*/  BSYNC B1 ;  /* 0x0000000000017941 */ /* 0x000fea0003800000 */
.L_x_8577:
        /* <DEDUP_REMOVED lines=9> */
[----:B--2---:R-:W-:Y:S01]  /*3220*/  IMAD.MOV.U32 R58, RZ, RZ, R33 ;  /* 0x000000ffff3a7224 */ /* 0x004fe200078e0021 */
[--C-:B------:R-:W-:Y:S02]  /*3230*/  SHF.R.U64 R57, R62, 0x10, R63.reuse ;  /* 0x000000103e397819 */ /* 0x100fe4000000123f */
[----:B------:R-:W-:Y:S01]  /*3240*/  SHF.R.U32.HI R62, RZ, 0x10, R63 ;  /* 0x00000010ff3e7819 */ /* 0x000fe2000001163f */
[----:B------:R-:W-:Y:S02]  /*3250*/  HADD2.F32 R33, -RZ, R56.H0_H0 ;  /* 0x20000038ff217230 */ /* 0x000fe40000004100 */
[--C-:B------:R-:W-:Y:S02]  /*3260*/  HADD2.F32 R56, -RZ, R58.reuse.H1_H1 ;  /* 0x3000003aff387230 */ /* 0x100fe40000004100 */
[----:B------:R-:W-:Y:S02]  /*3270*/  HADD2.F32 R58, -RZ, R58.H0_H0 ;  /* 0x2000003aff3a7230 */ /* 0x000fe40000004100 */
[----:B------:R-:W-:-:S02]  /*3280*/  HADD2.F32 R57, -RZ, R57.H0_H0 ;  /* 0x20000039ff397230 */ /* 0x000fc40000004100 */
[-C--:B------:R-:W-:Y:S01]  /*3290*/  FMUL.FTZ R59, R56, R33.reuse ;  /* 0x00000021383b7220 */ /* 0x080fe20000410000 */
[----:B------:R-:W-:Y:S02]  /*32a0*/  HADD2.F32 R62, -RZ, R62.H0_H0 ;  /* 0x2000003eff3e7230 */ /* 0x000fe40000004100 */
[C---:B------:R-:W-:Y:S01]  /*32b0*/  FMUL.FTZ R97, R58.reuse, R33 ;  /* 0x000000213a617220 */ /* 0x040fe20000410000 */
[-C--:B------:R-:W-:Y:S01]  /*32c0*/  FFMA.FTZ R33, R58, R57.reuse, -R59 ;  /* 0x000000393a217223 */ /* 0x080fe2000001083b */
[----:B------:R-:W-:Y:S02]  /*32d0*/  SHF.R.U32.HI R58, RZ, 0x10, R95 ;  /* 0x00000010ff3a7819 */ /* 0x000fe4000001165f */
[----:B------:R-:W-:Y:S01]  /*32e0*/  FFMA.FTZ R56, R56, R57, R97 ;  /* 0x0000003938387223 */ /* 0x000fe20000010061 */
[----:B------:R-:W-:Y:S01]  /*32f0*/  IMAD.MOV.U32 R57, RZ, RZ, R32 ;  /* 0x000000ffff397224 */ /* 0x000fe200078e0020 */
[----:B------:R-:W-:Y:S01]  /*3300*/  MOV R32, R35 ;  /* 0x0000002300207202 */ /* 0x000fe20000000f00 */
[----:B------:R-:W-:-:S02]  /*3310*/  HADD2.F32 R58, -RZ, R58.H0_H0 ;  /* 0x2000003aff3a7230 */ /* 0x000fc40000004100 */
[----:B------:R-:W-:Y:S02]  /*3320*/  F2FP.F16.F32.PACK_AB R33, R56, R33 ;  /* 0x000000213821723e */ /* 0x000fe400000000ff */
[--C-:B------:R-:W-:Y:S02]  /*3330*/  HADD2.F32 R35, -RZ, R32.reuse.H1_H1 ;  /* 0x30000020ff237230 */ /* 0x100fe40000004100 */
[----:B------:R-:W-:-:S03]  /*3340*/  HADD2.F32 R32, -RZ, R32.H0_H0 ;  /* 0x20000020ff207230 */ /* 0x000fc60000004100 */
[CC--:B------:R-:W-:Y:S02]  /*3350*/  FMUL.FTZ R59, R35.reuse, R58.reuse ;  /* 0x0000003a233b7220 */ /* 0x0c0fe40000410000 */
[C---:B------:R-:W-:Y:S02]  /*3360*/  FMUL.FTZ R58, R32.reuse, R58 ;  /* 0x0000003a203a7220 */ /* 0x040fe40000410000 */
[-C--:B------:R-:W-:Y:S01]  /*3370*/  FFMA.FTZ R32, R32, R62.reuse, -R59 ;  /* 0x0000003e20207223 */ /* 0x080fe2000001083b */
[----:B------:R-:W-:Y:S02]  /*3380*/  HADD2.F32 R59, -RZ, R121.H1_H1 ;  /* 0x30000079ff3b7230 */ /* 0x000fe40000004100 */
[----:B------:R-:W-:Y:S01]  /*3390*/  FFMA.FTZ R35, R35, R62, R58 ;  /* 0x0000003e23237223 */ /* 0x000fe2000001003a */
[----:B------:R-:W-:Y:S02]  /*33a0*/  IMAD.MOV.U32 R58, RZ, RZ, R34 ;  /* 0x000000ffff3a7224 */ /* 0x000fe400078e0022 */
[----:B------:R-:W-:-:S02]  /*33b0*/  HADD2.F32 R34, -RZ, R57.H0_H0 ;  /* 0x20000039ff227230 */ /* 0x000fc40000004100 */
[----:B------:R-:W-:Y:S01]  /*33c0*/  HADD2.F32 R57, -RZ, R57.H1_H1 ;  /* 0x30000039ff397230 */ /* 0x000fe20000004100 */
[----:B------:R-:W-:Y:S01]  /*33d0*/  F2FP.F16.F32.PACK_AB R35, R35, R32 ;  /* 0x000000202323723e */ /* 0x000fe200000000ff */
[----:B------:R-:W-:-:S05]  /*33e0*/  HADD2.F32 R62, -RZ, R122.H0_H0 ;  /* 0x2000007aff3e7230 */ /* 0x000fca0000004100 */
[-C--:B------:R-:W-:Y:S01]  /*33f0*/  FMUL.FTZ R63, R57, R62.reuse ;  /* 0x0000003e393f7220 */ /* 0x080fe20000410000 */
[----:B------:R-:W-:-:S03]  /*3400*/  FMUL.FTZ R62, R34, R62 ;  /* 0x0000003e223e7220 */ /* 0x000fc60000410000 */
[-C--:B------:R-:W-:Y:S01]  /*3410*/  FFMA.FTZ R34, R34, R59.reuse, -R63 ;  /* 0x0000003b22227223 */ /* 0x080fe2000001083f */
[----:B------:R-:W-:Y:S01]  /*3420*/  FFMA.FTZ R57, R57, R59, R62 ;  /* 0x0000003b39397223 */ /* 0x000fe2000001003e */
[--C-:B------:R-:W-:Y:S02]  /*3430*/  HADD2.F32 R59, -RZ, R58.reuse.H0_H0 ;  /* 0x2000003aff3b7230 */ /* 0x100fe40000004100 */
[----:B------:R-:W-:Y:S02]  /*3440*/  HADD2.F32 R58, -RZ, R58.H1_H1 ;  /* 0x3000003aff3a7230 */ /* 0x000fe40000004100 */
[----:B------:R-:W-:Y:S01]  /*3450*/  HADD2.F32 R63, -RZ, R122.H1_H1 ;  /* 0x3000007aff3f7230 */ /* 0x000fe20000004100 */
[----:B------:R-:W-:Y:S01]  /*3460*/  F2FP.F16.F32.PACK_AB R32, R57, R34 ;  /* 0x000000223920723e */ /* 0x000fe200000000ff */
[----:B------:R-:W-:-:S03]  /*3470*/  HADD2.F32 R62, -RZ, R121.H0_H0 ;  /* 0x20000079ff3e7230 */ /* 0x000fc60000004100 */
[-C--:B------:R-:W-:Y:S01]  /*3480*/  FMUL.FTZ R94, R58, R63.reuse ;  /* 0x0000003f3a5e7220 */ /* 0x080fe20000410000 */
[----:B------:R-:W-:-:S03]  /*3490*/  FMUL.FTZ R63, R59, R63 ;  /* 0x0000003f3b3f7220 */ /* 0x000fc60000410000 */
[-C--:B------:R-:W-:Y:S01]  /*34a0*/  FFMA.FTZ R94, R59, R62.reuse, -R94 ;  /* 0x0000003e3b5e7223 */ /* 0x080fe2000001085e */
[----:B------:R-:W-:-:S05]  /*34b0*/  FFMA.FTZ R63, R58, R62, R63 ;  /* 0x0000003e3a3f7223 */ /* 0x000fca000001003f */
[----:B------:R-:W-:-:S07]  /*34c0*/  F2FP.F16.F32.PACK_AB R34, R63, R94 ;  /* 0x0000005e3f22723e */ /* 0x000fce00000000ff */
.L_x_8583:
[----:B------:R-:W-:Y:S05]  /*34d0*/  BSYNC B2 ;  /* 0x0000000000027941 */ /* 0x000fea0003800000 */
.L_x_8582:
[----:B--2---:R1:W-:Y:S02]  /*34e0*/  STG.E.128 desc[UR60][R36.64], R32 ;  /* 0x0000002024007986 */ /* 0x0043e4000c101d3c */
.L_x_8581:
[----:B------:R-:W-:Y:S05]  /*34f0*/  BSYNC B1 ;  /* 0x0000000000017941 */ /* 0x000fea0003800000 */
.L_x_8580:
        /* <DEDUP_REMOVED lines=9> */
[----:B--2---:R-:W-:Y:S01]  /*3590*/  IMAD.MOV.U32 R56, RZ, RZ, R33 ;  /* 0x000000ffff387224 */ /* 0x004fe200078e0021 */
[----:B------:R-:W-:Y:S01]  /*35a0*/  SHF.R.U64 R54, R54, 0x10, R55 ;  /* 0x0000001036367819 */ /* 0x000fe20000001237 */
[----:B------:R-:W-:Y:S01]  /*35b0*/  HADD2.F32 R63, -RZ, R34.H0_H0 ;  /* 0x20000022ff3f7230 */ /* 0x000fe20000004100 */
        /* <DEDUP_REMOVED lines=8> */
[----:B------:R-:W-:Y:S02]  /*3640*/  HADD2.F32 R61, -RZ, R34.H1_H1 ;  /* 0x30000022ff3d7230 */ /* 0x000fe40000004100 */
[-C--:B------:R-:W-:Y:S01]  /*3650*/  FFMA.FTZ R56, R57, R54.reuse, -R56 ;  /* 0x0000003639387223 */ /* 0x080fe20000010838 */
[----:B------:R-:W-:Y:S02]  /*3660*/  HADD2.F32 R57, -RZ, R118.H0_H0 ;  /* 0x20000076ff397230 */ /* 0x000fe40000004100 */
[----:B------:R-:W-:Y:S01]  /*3670*/  FFMA.FTZ R33, R33, R54, R58 ;  /* 0x0000003621217223 */ /* 0x000fe2000001003a */
[----:B------:R-:W-:Y:S01]  /*3680*/  SHF.R.U32.HI R54, RZ, 0x10, R55 ;  /* 0x00000010ff367819 */ /* 0x000fe20000011637 */
[----:B------:R-:W-:-:S02]  /*3690*/  HADD2.F32 R55, -RZ, R35.H1_H1 ;  /* 0x30000023ff377230 */ /* 0x000fc40000004100 */
[----:B------:R-:W-:Y:S01]  /*36a0*/  HADD2.F32 R35, -RZ, R35.H0_H0 ;  /* 0x20000023ff237230 */ /* 0x000fe20000004100 */
[----:B------:R-:W-:Y:S01]  /*36b0*/  F2FP.F16.F32.PACK_AB R33, R33, R56 ;  /* 0x000000382121723e */ /* 0x000fe200000000ff */
[----:B------:R-:W-:Y:S02]  /*36c0*/  HADD2.F32 R54, -RZ, R54.H0_H0 ;  /* 0x20000036ff367230 */ /* 0x000fe40000004100 */
[-C--:B------:R-:W-:Y:S01]  /*36d0*/  FMUL.FTZ R58, R55, R60.reuse ;  /* 0x0000003c373a7220 */ /* 0x080fe20000410000 */
[----:B------:R-:W-:Y:S02]  /*36e0*/  HADD2.F32 R118, -RZ, R118.H1_H1 ;  /* 0x30000076ff767230 */ /* 0x000fe40000004100 */
[C---:B------:R-:W-:Y:S01]  /*36f0*/  FMUL.FTZ R60, R35.reuse, R60 ;  /* 0x0000003c233c7220 */ /* 0x040fe20000410000 */
[-C--:B------:R-:W-:Y:S01]  /*3700*/  FFMA.FTZ R58, R35, R54.reuse, -R58 ;  /* 0x00000036233a7223 */ /* 0x080fe2000001083a */
[----:B------:R-:W-:Y:S02]  /*3710*/  HADD2.F32 R35, -RZ, R120.H0_H0 ;  /* 0x20000078ff237230 */ /* 0x000fe40000004100 */
[----:B------:R-:W-:Y:S01]  /*3720*/  FFMA.FTZ R55, R55, R54, R60 ;  /* 0x0000003637377223 */ /* 0x000fe2000001003c */
[----:B------:R-:W-:-:S02]  /*3730*/  HADD2.F32 R54, -RZ, R32.H1_H1 ;  /* 0x30000020ff367230 */ /* 0x000fc40000004100 */
[----:B------:R-:W-:-:S03]  /*3740*/  HADD2.F32 R32, -RZ, R32.H0_H0 ;  /* 0x20000020ff207230 */ /* 0x000fc60000004100 */
[-C--:B------:R-:W-:Y:S02]  /*3750*/  FMUL.FTZ R59, R54, R35.reuse ;  /* 0x00000023363b7220 */ /* 0x080fe40000410000 */
[C---:B------:R-:W-:Y:S02]  /*3760*/  FMUL.FTZ R35, R32.reuse, R35 ;  /* 0x0000002320237220 */ /* 0x040fe40000410000 */
[-C--:B------:R-:W-:Y:S01]  /*3770*/  FFMA.FTZ R59, R32, R57.reuse, -R59 ;  /* 0x00000039203b7223 */ /* 0x080fe2000001083b */
[----:B------:R-:W-:Y:S02]  /*3780*/  HADD2.F32 R32, -RZ, R120.H1_H1 ;  /* 0x30000078ff207230 */ /* 0x000fe40000004100 */
[----:B------:R-:W-:Y:S01]  /*3790*/  FFMA.FTZ R54, R54, R57, R35 ;  /* 0x0000003936367223 */ /* 0x000fe20000010023 */
[----:B------:R-:W-:Y:S02]  /*37a0*/  F2FP.F16.F32.PACK_AB R35, R55, R58 ;  /* 0x0000003a3723723e */ /* 0x000fe400000000ff */
[-C--:B------:R-:W-:Y:S01]  /*37b0*/  FMUL.FTZ R34, R61, R32.reuse ;  /* 0x000000203d227220 */ /* 0x080fe20000410000 */
[----:B------:R-:W-:-:S03]  /*37c0*/  FMUL.FTZ R32, R63, R32 ;  /* 0x000000203f207220 */ /* 0x000fc60000410000 */
[-C--:B------:R-:W-:Y:S01]  /*37d0*/  FFMA.FTZ R34, R63, R118.reuse, -R34 ;  /* 0x000000763f227223 */ /* 0x080fe20000010822 */
[----:B------:R-:W-:Y:S01]  /*37e0*/  FFMA.FTZ R61, R61, R118, R32 ;  /* 0x000000763d3d7223 */ /* 0x000fe20000010020 */
[----:B------:R-:W-:-:S04]  /*37f0*/  F2FP.F16.F32.PACK_AB R32, R54, R59 ;  /* 0x0000003b3620723e */ /* 0x000fc800000000ff */
[----:B------:R-:W-:-:S07]  /*3800*/  F2FP.F16.F32.PACK_AB R34, R61, R34 ;  /* 0x000000223d22723e */ /* 0x000fce00000000ff */
.L_x_8587:
[----:B------:R-:W-:Y:S05]  /*3810*/  BSYNC B2 ;  /* 0x0000000000027941 */ /* 0x000fea0003800000 */
.L_x_8586:
[----:B--2---:R2:W-:Y:S02]  /*3820*/  STG.E.128 desc[UR60][R36.64+0x20], R32 ;  /* 0x0000202024007986 */ /* 0x0045e4000c101d3c */
.L_x_8585:
[----:B------:R-:W-:Y:S05]  /*3830*/  BSYNC B1 ;  /* 0x0000000000017941 */ /* 0x000fea0003800000 */
.L_x_8584:
        /* <DEDUP_REMOVED lines=49> */
.L_x_8591:
[----:B------:R-:W-:Y:S05]  /*3b50*/  BSYNC B2 ;  /* 0x0000000000027941 */ /* 0x000fea0003800000 */
.L_x_8590:
[----:B--2---:R3:W-:Y:S02]  /*3b60*/  STG.E.128 desc[UR60][R36.64+0x40], R32 ;  /* 0x0000402024007986 */ /* 0x0047e4000c101d3c */
.L_x_8589:
[----:B------:R-:W-:Y:S05]  /*3b70*/  BSYNC B1 ;  /* 0x0000000000017941 */ /* 0x000fea0003800000 */
.L_x_8588:
        /* <DEDUP_REMOVED lines=9> */
[--C-:B------:R-:W-:Y:S01]  /*3c10*/  SHF.R.U64 R50, R48, 0x10, R49.reuse ;  /* 0x0000001030327819 */ /* 0x100fe20000001231 */
[--C-:B--2---:R-:W-:Y:S01]  /*3c20*/  HADD2.F32 R48, -RZ, R35.reuse.H1_H1 ;  /* 0x30000023ff307230 */ /* 0x104fe20000004100 */
[----:B------:R-:W-:Y:S01]  /*3c30*/  SHF.R.U32.HI R51, RZ, 0x10, R49 ;  /* 0x00000010ff337819 */ /* 0x000fe20000011631 */
[----:B------:R-:W-:Y:S01]  /*3c40*/  HADD2.F32 R35, -RZ, R35.H0_H0 ;  /* 0x20000023ff237230 */ /* 0x000fe20000004100 */
[----:B------:R-:W-:Y:S01]  /*3c50*/  SHF.R.U32.HI R52, RZ, 0x10, R47 ;  /* 0x00000010ff347819 */ /* 0x000fe2000001162f */
[----:B------:R-:W-:Y:S02]  /*3c60*/  HADD2.F32 R47, -RZ, R46.H0_H0 ;  /* 0x2000002eff2f7230 */ /* 0x000fe40000004100 */
[----:B------:R-:W-:Y:S02]  /*3c70*/  HADD2.F32 R46, -RZ, R33.H1_H1 ;  /* 0x30000021ff2e7230 */ /* 0x000fe40000004100 */
[----:B------:R-:W-:-:S02]  /*3c80*/  HADD2.F32 R50, -RZ, R50.H0_H0 ;  /* 0x20000032ff327230 */ /* 0x000fc40000004100 */
[----:B------:R-:W-:Y:S02]  /*3c90*/  HADD2.F32 R33, -RZ, R33.H0_H0 ;  /* 0x20000021ff217230 */ /* 0x000fe40000004100 */
[----:B------:R-:W-:Y:S02]  /*3ca0*/  HADD2.F32 R51, -RZ, R51.H0_H0 ;  /* 0x20000033ff337230 */ /* 0x000fe40000004100 */
[----:B------:R-:W-:Y:S02]  /*3cb0*/  HADD2.F32 R49, -RZ, R52.H0_H0 ;  /* 0x20000034ff317230 */ /* 0x000fe40000004100 */
[-C--:B------:R-:W-:Y:S01]  /*3cc0*/  FMUL.FTZ R52, R46, R50.reuse ;  /* 0x000000322e347220 */ /* 0x080fe20000410000 */
[----:B------:R-:W-:Y:S01]  /*3cd0*/  FMUL.FTZ R53, R33, R50 ;  /* 0x0000003221357220 */ /* 0x000fe20000410000 */
[-C--:B------:R-:W-:Y:S01]  /*3ce0*/  FMUL.FTZ R50, R48, R51.reuse ;  /* 0x0000003330327220 */ /* 0x080fe20000410000 */
[----:B------:R-:W-:Y:S01]  /*3cf0*/  FMUL.FTZ R51, R35, R51 ;  /* 0x0000003323337220 */ /* 0x000fe20000410000 */
[-C--:B------:R-:W-:Y:S01]  /*3d00*/  FFMA.FTZ R33, R33, R47.reuse, -R52 ;  /* 0x0000002f21217223 */ /* 0x080fe20000010834 */
[----:B------:R-:W-:Y:S01]  /*3d10*/  FFMA.FTZ R46, R46, R47, R53 ;  /* 0x0000002f2e2e7223 */ /* 0x000fe20000010035 */
[----:B------:R-:W-:-:S02]  /*3d20*/  HADD2.F32 R47, -RZ, R32.H1_H1 ;  /* 0x30000020ff2f7230 */ /* 0x000fc40000004100 */
[-C--:B------:R-:W-:Y:S01]  /*3d30*/  FFMA.FTZ R48, R48, R49.reuse, R51 ;  /* 0x0000003130307223 */ /* 0x080fe20000010033 */
[----:B------:R-:W-:Y:S01]  /*3d40*/  FFMA.FTZ R35, R35, R49, -R50 ;  /* 0x0000003123237223 */ /* 0x000fe20000010832 */
[----:B------:R-:W-:Y:S01]  /*3d50*/  HADD2.F32 R51, -RZ, R116.H0_H0 ;  /* 0x20000074ff337230 */ /* 0x000fe20000004100 */
        /* <DEDUP_REMOVED lines=18> */
.L_x_8595:
[----:B------:R-:W-:Y:S05]  /*3e80*/  BSYNC B2 ;  /* 0x0000000000027941 */ /* 0x000fea0003800000 */
.L_x_8594:
[----:B--2---:R4:W-:Y:S02]  /*3e90*/  STG.E.128 desc[UR60][R36.64+0x60], R32 ;  /* 0x0000602024007986 */ /* 0x0049e4000c101d3c */
.L_x_8593:
[----:B------:R-:W-:Y:S05]  /*3ea0*/  BSYNC B1 ;  /* 0x0000000000017941 */ /* 0x000fea0003800000 */
.L_x_8592:
        /* <DEDUP_REMOVED lines=11> */
[----:B------:R-:W-:Y:S01]  /*3f60*/  HADD2.F32 R32, -RZ, R33.H0_H0 ;  /* 0x20000021ff207230 */ /* 0x000fe20000004100 */
[--C-:B------:R-:W-:Y:S01]  /*3f70*/  SHF.R.U64 R46, R44, 0x10, R45.reuse ;  /* 0x000000102c2e7819 */ /* 0x100fe2000000122d */
[----:B------:R-:W-:Y:S01]  /*3f80*/  HADD2.F32 R44, -RZ, R49.H0_H0 ;  /* 0x20000031ff2c7230 */ /* 0x000fe20000004100 */
[----:B------:R-:W-:Y:S02]  /*3f90*/  SHF.R.U32.HI R48, RZ, 0x10, R45 ;  /* 0x00000010ff307819 */ /* 0x000fe4000001162d */
[----:B------:R-:W-:Y:S01]  /*3fa0*/  MOV R43, R35 ;  /* 0x00000023002b7202 */ /* 0x000fe20000000f00 */
[----:B------:R-:W-:Y:S02]  /*3fb0*/  HADD2.F32 R45, -RZ, R46.H0_H0 ;  /* 0x2000002eff2d7230 */ /* 0x000fe40000004100 */
[----:B------:R-:W-:-:S02]  /*3fc0*/  HADD2.F32 R35, -RZ, R33.H1_H1 ;  /* 0x30000021ff237230 */ /* 0x000fc40000004100 */
[----:B------:R-:W-:Y:S02]  /*3fd0*/  HADD2.F32 R48, -RZ, R48.H0_H0 ;  /* 0x20000030ff307230 */ /* 0x000fe40000004100 */
[-C--:B------:R-:W-:Y:S01]  /*3fe0*/  FMUL.FTZ R50, R32, R45.reuse ;  /* 0x0000002d20327220 */ /* 0x080fe20000410000 */
[--C-:B------:R-:W-:Y:S02]  /*3ff0*/  HADD2.F32 R33, -RZ, R43.reuse.H1_H1 ;  /* 0x3000002bff217230 */ /* 0x100fe40000004100 */
[----:B------:R-:W-:Y:S02]  /*4000*/  HADD2.F32 R43, -RZ, R43.H0_H0 ;  /* 0x2000002bff2b7230 */ /* 0x000fe40000004100 */
[----:B------:R-:W-:Y:S02]  /*4010*/  HADD2.F32 R46, -RZ, R47.H0_H0 ;  /* 0x2000002fff2e7230 */ /* 0x000fe40000004100 */
[----:B------:R-:W-:Y:S01]  /*4020*/  FMUL.FTZ R47, R35, R45 ;  /* 0x0000002d232f7220 */ /* 0x000fe20000410000 */
[-C--:B------:R-:W-:Y:S01]  /*4030*/  FMUL.FTZ R52, R33, R48.reuse ;  /* 0x0000003021347220 */ /* 0x080fe20000410000 */
[----:B------:R-:W-:-:S02]  /*4040*/  FMUL.FTZ R48, R43, R48 ;  /* 0x000000302b307220 */ /* 0x000fc40000410000 */
[-C--:B------:R-:W-:Y:S01]  /*4050*/  FFMA.FTZ R32, R32, R44.reuse, -R47 ;  /* 0x0000002c20207223 */ /* 0x080fe2000001082f */
[----:B------:R-:W-:Y:S01]  /*4060*/  FFMA.FTZ R47, R35, R44, R50 ;  /* 0x0000002c232f7223 */ /* 0x000fe20000010032 */
[-C--:B------:R-:W-:Y:S01]  /*4070*/  FFMA.FTZ R51, R33, R46.reuse, R48 ;  /* 0x0000002e21337223 */ /* 0x080fe20000010030 */
[--C-:B------:R-:W-:Y:S02]  /*4080*/  HADD2.F32 R44, -RZ, R114.reuse.H0_H0 ;  /* 0x20000072ff2c7230 */ /* 0x100fe40000004100 */
[----:B------:R-:W-:Y:S01]  /*4090*/  FFMA.FTZ R52, R43, R46, -R52 ;  /* 0x0000002e2b347223 */ /* 0x000fe20000010834 */
[----:B------:R-:W-:Y:S02]  /*40a0*/  HADD2.F32 R114, -RZ, R114.H1_H1 ;  /* 0x30000072ff727230 */ /* 0x000fe40000004100 */
[----:B------:R-:W-:Y:S02]  /*40b0*/  HADD2.F32 R33, -RZ, R42.H1_H1 ;  /* 0x3000002aff217230 */ /* 0x000fe40000004100 */
[----:B------:R-:W-:-:S02]  /*40c0*/  HADD2.F32 R35, -RZ, R34.H1_H1 ;  /* 0x30000022ff237230 */ /* 0x000fc40000004100 */
[----:B------:R-:W-:Y:S02]  /*40d0*/  HADD2.F32 R42, -RZ, R42.H0_H0 ;  /* 0x2000002aff2a7230 */ /* 0x000fe40000004100 */
[----:B------:R-:W-:Y:S01]  /*40e0*/  FMUL.FTZ R45, R33, R44 ;  /* 0x0000002c212d7220 */ /* 0x000fe20000410000 */
[----:B------:R-:W-:Y:S02]  /*40f0*/  HADD2.F32 R34, -RZ, R34.H0_H0 ;  /* 0x20000022ff227230 */ /* 0x000fe40000004100 */
[----:B------:R-:W-:Y:S01]  /*4100*/  FMUL.FTZ R49, R35, R114 ;  /* 0x0000007223317220 */ /* 0x000fe20000410000 */
        /* <DEDUP_REMOVED lines=12> */
.L_x_8599:
[----:B------:R-:W-:Y:S05]  /*41d0*/  BSYNC B2 ;  /* 0x0000000000027941 */ /* 0x000fea0003800000 */
.L_x_8598:
[----:B--2---:R1:W-:Y:S02]  /*41e0*/  STG.E.128 desc[UR60][R36.64+0x80], R32 ;  /* 0x0000802024007986 */ /* 0x0043e4000c101d3c */
.L_x_8597:
[----:B------:R-:W-:Y:S05]  /*41f0*/  BSYNC B1 ;  /* 0x0000000000017941 */ /* 0x000fea0003800000 */
.L_x_8596:
        /* <DEDUP_REMOVED lines=48> */
.L_x_8601:
[----:B------:R-:W-:Y:S05]  /*4500*/  BSYNC B1 ;  /* 0x0000000000017941 */ /* 0x000fea0003800000 */
.L_x_8600:
[----:B--2---:R1:W-:Y:S01]  /*4510*/  STG.E.128 desc[UR60][R36.64+0xa0], R32 ;  /* 0x0000a02024007986 */ /* 0x0043e2000c101d3c */
[----:B------:R-:W-:Y:S05]  /*4520*/  BRA `(.L_x_8579) ;  /* 0x0000002000847947 */ /* 0x000fea0003800000 */
.L_x_8573:
        /* <DEDUP_REMOVED lines=15> */
[----:B------:R-:W2:Y:S04]  /*4620*/  LDL R63, [R1+0x38] ;  /* 0x00003800013f7983 */ /* 0x000ea80000100800 */
[----:B------:R-:W3:Y:S01]  /*4630*/  LDL R62, [R1+0x3c] ;  /* 0x00003c00013e7983 */ /* 0x000ee20000100800 */
[----:B------:R-:W-:Y:S01]  /*4640*/  IADD3 R58, P3, R70, R58, RZ ;  /* 0x0000003a463a7210 */ /* 0x000fe20007f7e0ff */
[----:B------:R-:W-:Y:S01]  /*4650*/  ULDC.64 UR4, c[0x0][0x3c8] ;  /* 0x0000f20000047ab9 */ /* 0x000fe20000000a00 */
[----:B------:R-:W-:Y:S02]  /*4660*/  CS2R R42, SRZ ;  /* 0x00000000002a7805 */ /* 0x000fe4000001ff00 */
[----:B------:R-:W-:Y:S02]  /*4670*/  CS2R R40, SRZ ;  /* 0x0000000000287805 */ /* 0x000fe4000001ff00 */
[----:B------:R-:W-:Y:S01]  /*4680*/  CS2R R54, SRZ ;  /* 0x0000000000367805 */ /* 0x000fe2000001ff00 */
[----:B------:R-:W-:Y:S01]  /*4690*/  IMAD.X R33, R20, 0x1, R84, P3 ;  /* 0x0000000114217824 */ /* 0x000fe200018e0654 */
[----:B------:R-:W-:-:S02]  /*46a0*/  IADD3 R20, P3, R64, R56, RZ ;  /* 0x0000003840147210 */ /* 0x000fc40007f7e0ff */
[----:B------:R-:W-:-:S03]  /*46b0*/  CS2R R52, SRZ ;  /* 0x0000000000347805 */ /* 0x000fc6000001ff00 */
[----:B------:R-:W-:Y:S01]  /*46c0*/  IMAD.X R89, R89, 0x1, R85, P3 ;  /* 0x0000000159597824 */ /* 0x000fe200018e0655 */
        /* <DEDUP_REMOVED lines=12> */
[----:B------:R-:W-:Y:S02]  /*4790*/  CS2R R34, SRZ ;  /* 0x0000000000227805 */ /* 0x000fe4000001ff00 */
[----:B------:R-:W-:Y:S02]  /*47a0*/  CS2R R32, SRZ ;  /* 0x0000000000207805 */ /* 0x000fe4000001ff00 */
[----:B------:R-:W-:Y:S02]  /*47b0*/  CS2R R46, SRZ ;  /* 0x00000000002e7805 */ /* 0x000fe4000001ff00 */
[----:B------:R-:W-:-:S02]  /*47c0*/  CS2R R44, SRZ ;  /* 0x00000000002c7805 */ /* 0x000fc4000001ff00 */
[----:B--2---:R-:W-:-:S13]  /*47d0*/  ISETP.GE.AND P3, PT, R63, R105, PT ;  /* 0x000000693f00720c */ /* 0x004fda0003f66270 */
[----:B------:R0:W5:Y:S04]  /*47e0*/  @!P3 LDG.E.128 R36, desc[UR60][R56.64+0x20] ;  /* 0x0000203c3824b981 */ /* 0x000168000c1e1d00 */
[----:B------:R0:W5:Y:S01]  /*47f0*/  @!P3 LDG.E.128 R48, desc[UR60][R58.64+0x20] ;  /* 0x0000203c3a30b981 */ /* 0x000162000c1e1d00 */
[----:B---3--:R-:W-:-:S13]  /*4800*/  ISETP.GE.AND P3, PT, R62, R105, PT ;  /* 0x000000693e00720c */ /* 0x008fda0003f66270 */
[----:B------:R0:W5:Y:S04]  /*4810*/  @!P3 LDG.E.128 R32, desc[UR60][R56.64+0x40] ;  /* 0x0000403c3820b981 */ /* 0x000168000c1e1d00 */
[----:B------:R0:W5:Y:S02]  /*4820*/  @!P3 LDG.E.128 R44, desc[UR60][R58.64+0x40] ;  /* 0x0000403c3a2cb981 */ /* 0x000164000c1e1d00 */
.L_x_8603:
[----:B------:R-:W-:Y:S05]  /*4830*/  BSYNC B1 ;  /* 0x0000000000017941 */ /* 0x000fea0003800000 */
.L_x_8602:
[----:B------:R-:W2:Y:S01]  /*4840*/  LDL R20, [R1+0x4c] ;  /* 0x00004c0001147983 */ /* 0x000ea20000100800 */
[----:B0----5:R-:W-:Y:S02]  /*4850*/  IMAD.MOV.U32 R56, RZ, RZ, R35 ;  /* 0x000000ffff387224 */ /* 0x021fe400078e0023 */
[----:B------:R-:W-:Y:S02]  /*4860*/  IMAD.MOV.U32 R57, RZ, RZ, R32 ;  /* 0x000000ffff397224 */ /* 0x000fe400078e0020 */
        /* <DEDUP_REMOVED lines=38> */
[----:B------:R-:W-:Y:S01]  /*4ad0*/  PRMT R131, R56, 0x7610, R131 ;  /* 0x0000761038837816 */ /* 0x000fe20000000083 */
[----:B------:R-:W-:Y:S01]  /*4ae0*/  IMAD.MOV.U32 R56, RZ, RZ, R53 ;  /* 0x000000ffff387224 */ /* 0x000fe200078e0035 */
[----:B------:R-:W-:Y:S02]  /*4af0*/  PRMT R130, R130, 0x5410, R20 ;  /* 0x0000541082827816 */ /* 0x000fe40000000014 */
[----:B------:R-:W-:Y:S02]  /*4b00*/  MOV R20, R52 ;  /* 0x0000003400147202 */ /* 0x000fe40000000f00 */
[----:B------:R-:W-:Y:S02]  /*4b10*/  PRMT R116, R56, 0x7610, R116 ;  /* 0x0000761038747816 */ /* 0x000fe40000000074 */
[----:B------:R-:W-:Y:S01]  /*4b20*/  PRMT R131, R131, 0x5410, R20 ;  /* 0x0000541083837816 */ /* 0x000fe20000000014 */
[----:B------:R-:W-:Y:S06]  /*4b30*/  @!P3 BRA `(.L_x_8604) ;  /* 0x000000000004b947 */ /* 0x000fec0003800000 */
[----:B------:R-:W-:Y:S01]  /*4b40*/  BPT.TRAP 0x1 ;  /* 0x000000040000795c */ /* 0x000fe20000300000 */
.L_x_8604:
[----:B------:R-:W-:Y:S01]  /*4b50*/  IMAD R20, R19, 0x8, R18 ;  /* 0x0000000813147824 */ /* 0x000fe200078e0212 */
[----:B------:R-:W-:Y:S01]  /*4b60*/  SHF.L.U32 R89, R147, 0x1f, RZ ;  /* 0x0000001f93597819 */ /* 0x000fe200000006ff */
[----:B------:R-:W-:Y:S03]  /*4b70*/  BSSY B1, `(.L_x_8605) ;  /* 0x0000003000017945 */ /* 0x000fe60003800000 */
[----:B------:R-:W0:Y:S02]  /*4b80*/  SYNCS.PHASECHK.TRANS64.TRYWAIT P5, [R20+URZ+0x31c90], R89 ;  /* 0x031c9059140075a7 */ /* 0x000e2400080a017f */
[----:B0-----:R-:W-:Y:S05]  /*4b90*/  @!P5 BRA `(.L_x_8606) ;  /* 0x000001780004d947 */ /* 0x001fea0003800000 */
.L_x_8809:
[----:B------:R-:W-:Y:S05]  /*4ba0*/  BSYNC B1 ;  /* 0x0000000000017941 */ /* 0x000fea0003800000 */
.L_x_8605:
[----:B------:R-:W-:Y:S05]  /*4bb0*/  @P4 BRA `(.L_x_8579) ;  /* 0x0000001800e04947 */ /* 0x000fea0003800000 */
[----:B------:R-:W1:Y:S01]  /*4bc0*/  LDC R111, c[0x0][0x2e4] ;  /* 0x0000b900ff6f7b82 */ /* 0x000e620000000800 */
[----:B------:R-:W-:Y:S01]  /*4bd0*/  ISETP.NE.AND P4, PT, R10, RZ, PT ;  /* 0x000000ff0a00720c */ /* 0x000fe20003f85270 */
[----:B------:R-:W-:Y:S01]  /*4be0*/  ULDC.64 UR4, c[0x0][0x2f0] ;  /* 0x0000bc0000047ab9 */ /* 0x000fe20000000a00 */
[----:B------:R-:W-:Y:S01]  /*4bf0*/  SHF.R.S32.HI R56, RZ, 0x1f, R23 ;  /* 0x0000001fff387819 */ /* 0x000fe20000011417 */
[----:B------:R-:W-:Y:S01]  /*4c00*/  IMAD.MOV.U32 R97, RZ, RZ, R96 ;  /* 0x000000ffff617224 */ /* 0x000fe200078e0060 */
[----:B------:R-:W-:Y:S01]  /*4c10*/  BSSY B1, `(.L_x_8607) ;  /* 0x0000088000017945 */ /* 0x000fe20003800000 */
[----:B------:R-:W-:Y:S02]  /*4c20*/  IMAD.MOV.U32 R96, RZ, RZ, R60 ;  /* 0x000000ffff607224 */ /* 0x000fe400078e003c */
[----:B------:R-:W-:Y:S02]  /*4c30*/  IMAD R56, R56, UR4, RZ ;  /* 0x0000000438387c24 */ /* 0x000fe4000f8e02ff */
[----:B------:R-:W-:-:S04]  /*4c40*/  IMAD.WIDE.U32 R96, R23, UR4, R96 ;  /* 0x0000000417607c25 */ /* 0x000fc8000f8e0060 */
[----:B------:R-:W-:-:S04]  /*4c50*/  IMAD R56, R23, UR5, R56 ;  /* 0x0000000517387c24 */ /* 0x000fc8000f8e0238 */
[----:B------:R-:W-:Y:S02]  /*4c60*/  IMAD.IADD R113, R56, 0x1, R97 ;  /* 0x0000000138717824 */ /* 0x000fe400078e0261 */
[----:B-1----:R-:W-:Y:S01]  /*4c70*/  IMAD.IADD R114, R111, 0x1, -R106 ;  /* 0x000000016f727824 */ /* 0x002fe200078e0a6a */
[----:B------:R-:W-:Y:S06]  /*4c80*/  @!P4 BRA `(.L_x_8608) ;  /* 0x000000080000c947 */ /* 0x000fec0003800000 */
[----:B------:R-:W2:Y:S04]  /*4c90*/  LDL R62, [R1+0x34] ;  /* 0x00003400013e7983 */ /* 0x000ea80000100800 */
[----:B------:R-:W3:Y:S04]  /*4ca0*/  LDL R59, [R1+0x44] ;  /* 0x00004400013b7983 */ /* 0x000ee80000100800 */
[----:B------:R-:W4:Y:S01]  /*4cb0*/  LDL R58, [R1+0x40] ;  /* 0x00004000013a7983 */ /* 0x000f220000100800 */
[----:B------:R-:W-:Y:S01]  /*4cc0*/  SEL R56, R106, R114, !P0 ;  /* 0x000000726a387207 */ /* 0x000fe20004000000 */
[----:B------:R-:W-:Y:S01]  /*4cd0*/  BSSY B2, `(.L_x_8609) ;  /* 0x000006f000027945 */ /* 0x000fe20003800000 */
[----:B------:R-:W-:-:S02]  /*4ce0*/  ISETP.GE.AND P4, PT, R144, R105, PT ;  /* 0x000000699000720c */ /* 0x000fc40003f86270 */
[----:B------:R-:W-:-:S04]  /*4cf0*/  SHF.R.S32.HI R57, RZ, 0x1f, R56 ;  /* 0x0000001fff397819 */ /* 0x000fc80000011438 */
[----:B------:R-:W-:-:S04]  /*4d00*/  LEA.HI R57, R57, R56, RZ, 0x4 ;  /* 0x0000003839397211 */ /* 0x000fc800078f20ff */
[----:B------:R-:W-:-:S04]  /*4d10*/  SHF.R.S32.HI R57, RZ, 0x4, R57 ;  /* 0x00000004ff397819 */ /* 0x000fc80000011439 */
[----:B------:R-:W-:-:S04]  /*4d20*/  LEA.HI.SX32 R115, R5, R57, 0x1d ;  /* 0x0000003905737211 */ /* 0x000fc800078feaff */
[----:B------:R-:W-:-:S04]  /*4d30*/  SHF.R.S32.HI R57, RZ, 0x1f, R115 ;  /* 0x0000001fff397819 */ /* 0x000fc80000011473 */
[----:B------:R-:W-:Y:S01]  /*4d40*/  LEA.HI R57, R57, R115, RZ, 0x2 ;  /* 0x0000007339397211 */ /* 0x000fe200078f10ff */
[----:B------:R-:W-:-:S03]  /*4d50*/  IMAD.SHL.U32 R115, R115, 0x8, RZ ;  /* 0x0000000873737824 */ /* 0x000fc600078e00ff */
[----:B------:R-:W-:Y:S02]  /*4d60*/  SHF.R.S32.HI R57, RZ, 0x2, R57 ;  /* 0x00000002ff397819 */ /* 0x000fe40000011439 */
[----:B--2---:R-:W-:-:S03]  /*4d70*/  LOP3.LUT R56, R62, 0x18, R115, 0xf8, !PT ;  /* 0x000000183e387812 */ /* 0x004fc600078ef873 */
[----:B---3--:R-:W-:Y:S01]  /*4d80*/  IMAD R57, R57, 0x1200, R59 ;  /* 0x0000120039397824 */ /* 0x008fe200078e023b */
[----:B----4-:R-:W-:-:S04]  /*4d90*/  LOP3.LUT R56, R56, R58, RZ, 0x3c, !PT ;  /* 0x0000003a38387212 */ /* 0x010fc800078e3cff */
[----:B------:R-:W-:-:S05]  /*4da0*/  IADD3 R56, R57, R56, RZ ;  /* 0x0000003839387210 */ /* 0x000fca0007ffe0ff */
[C---:B------:R-:W-:Y:S02]  /*4db0*/  IMAD R60, R19.reuse, 0x3600, R56 ;  /* 0x00003600133c7824 */ /* 0x040fe400078e0238 */
[----:B------:R-:W-:Y:S02]  /*4dc0*/  IMAD R56, R19, 0x3600, R103 ;  /* 0x0000360013387824 */ /* 0x000fe400078e0267 */
[--C-:B------:R-:W-:Y:S02]  /*4dd0*/  IMAD R60, R60, 0x2, R18.reuse ;  /* 0x000000023c3c7824 */ /* 0x100fe400078e0212 */
[----:B------:R-:W-:-:S04]  /*4de0*/  IMAD R56, R56, 0x2, R18 ;  /* 0x0000000238387824 */ /* 0x000fc800078e0212 */
[----:B------:R-:W1:Y:S04]  /*4df0*/  LDS.128 R60, [R60+0x16a00] ;  /* 0x016a00003c3c7984 */ /* 0x000e680000000c00 */
[----:B------:R-:W2:Y:S01]  /*4e00*/  LDS.128 R56, [R56+0x16a00] ;  /* 0x016a000038387984 */ /* 0x000ea20000000c00 */
[----:B------:R-:W-:Y:S05]  /*4e10*/  @P4 BRA `(.L_x_8610) ;  /* 0x0000000400684947 */ /* 0x000fea0003800000 */
[----:B-1----:R-:W-:Y:S01]  /*4e20*/  IMAD.MOV.U32 R118, RZ, RZ, R61 ;  /* 0x000000ffff767224 */ /* 0x002fe200078e003d */
[----:B------:R-:W-:Y:S01]  /*4e30*/  SHF.R.U64 R40, R40, 0x10, R41 ;  /* 0x0000001028287819 */ /* 0x000fe20000001229 */
[----:B--2---:R-:W-:Y:S01]  /*4e40*/  IMAD.MOV.U32 R117, RZ, RZ, R57 ;  /* 0x000000ffff757224 */ /* 0x004fe200078e0039 */
[----:B------:R-:W-:Y:S01]  /*4e50*/  SHF.R.U32.HI R41, RZ, 0x10, R41 ;  /* 0x00000010ff297819 */ /* 0x000fe20000011629 */
[----:B------:R-:W-:Y:S01]  /*4e60*/  HADD2.F32 R116, -RZ, R116.H0_H0 ;  /* 0x20000074ff747230 */ /* 0x000fe20000004100 */
[----:B------:R-:W-:Y:S01]  /*4e70*/  SHF.R.U64 R42, R42, 0x10, R43 ;  /* 0x000000102a2a7819 */ /* 0x000fe2000000122b */
[----:B------:R-:W-:Y:S02]  /*4e80*/  HADD2.F32 R57, -RZ, R118.H0_H0 ;  /* 0x20000076ff397230 */ /* 0x000fe40000004100 */
[----:B------:R-:W-:Y:S02]  /*4e90*/  HADD2.F32 R120, -RZ, R117.H0_H0 ;  /* 0x20000075ff787230 */ /* 0x000fe40000004100 */
[----:B------:R-:W-:-:S02]  /*4ea0*/  HADD2.F32 R119, -RZ, R119.H0_H0 ;  /* 0x20000077ff777230 */ /* 0x000fc40000004100 */
[CC--:B------:R-:W-:Y:S01]  /*4eb0*/  FMUL.FTZ R61, R57.reuse, R116.reuse ;  /* 0x00000074393d7220 */ /* 0x0c0fe20000410000 */
[----:B------:R-:W-:Y:S02]  /*4ec0*/  HADD2.F32 R41, -RZ, R41.H0_H0 ;  /* 0x20000029ff297230 */ /* 0x000fe40000004100 */
[C---:B------:R-:W-:Y:S01]  /*4ed0*/  FMUL.FTZ R116, R120.reuse, R116 ;  /* 0x0000007478747220 */ /* 0x040fe20000410000 */
[----:B------:R-:W-:Y:S02]  /*4ee0*/  HADD2.F32 R42, -RZ, R42.H0_H0 ;  /* 0x2000002aff2a7230 */ /* 0x000fe40000004100 */
[-C--:B------:R-:W-:Y:S01]  /*4ef0*/  FFMA.FTZ R61, R120, R119.reuse, -R61 ;  /* 0x00000077783d7223 */ /* 0x080fe2000001083d */
[----:B------:R-:W-:Y:S01]  /*4f00*/  FFMA.FTZ R57, R57, R119, R116 ;  /* 0x0000007739397223 */ /* 0x000fe20000010074 */
[--C-:B------:R-:W-:Y:S02]  /*4f10*/  SHF.R.U32.HI R119, RZ, 0x10, R53.reuse ;  /* 0x00000010ff777819 */ /* 0x100fe40000011635 */
[----:B------:R-:W-:Y:S01]  /*4f20*/  SHF.R.U64 R116, R52, 0x10, R53 ;  /* 0x0000001034747819 */ /* 0x000fe20000001235 */
[----:B------:R-:W-:-:S02]  /*4f30*/  HADD2.F32 R52, -RZ, R118.H1_H1 ;  /* 0x30000076ff347230 */ /* 0x000fc40000004100 */
[----:B------:R-:W-:Y:S02]  /*4f40*/  HADD2.F32 R119, -RZ, R119.H0_H0 ;  /* 0x20000077ff777230 */ /* 0x000fe40000004100 */
[----:B------:R-:W-:Y:S02]  /*4f50*/  HADD2.F32 R53, -RZ, R117.H1_H1 ;  /* 0x30000075ff357230 */ /* 0x000fe40000004100 */
[----:B------:R-:W-:Y:S02]  /*4f60*/  HADD2.F32 R118, -RZ, R63.H0_H0 ;  /* 0x2000003fff767230 */ /* 0x000fe40000004100 */
[-C--:B------:R-:W-:Y:S01]  /*4f70*/  FMUL.FTZ R117, R52, R119.reuse ;  /* 0x0000007734757220 */ /* 0x080fe20000410000 */
[----:B------:R-:W-:Y:S02]  /*4f80*/  HADD2.F32 R116, -RZ, R116.H0_H0 ;  /* 0x20000074ff747230 */ /* 0x000fe40000004100 */
[C---:B------:R-:W-:Y:S01]  /*4f90*/  FMUL.FTZ R119, R53.reuse, R119 ;  /* 0x0000007735777220 */ /* 0x040fe20000410000 */
[----:B------:R-:W-:Y:S01]  /*4fa0*/  FFMA.FTZ R53, R53, R41, -R117 ;  /* 0x0000002935357223 */ /* 0x000fe20000010875 */
[----:B------:R-:W-:-:S02]  /*4fb0*/  HADD2.F32 R117, -RZ, R131.H0_H0 ;  /* 0x20000083ff757230 */ /* 0x000fc40000004100 */
[----:B------:R-:W-:Y:S01]  /*4fc0*/  FFMA.FTZ R41, R52, R41, R119 ;  /* 0x0000002934297223 */ /* 0x000fe20000010077 */
[----:B------:R-:W-:Y:S02]  /*4fd0*/  IMAD.MOV.U32 R52, RZ, RZ, R59 ;  /* 0x000000ffff347224 */ /* 0x000fe400078e003b */
[----:B------:R-:W-:Y:S02]  /*4fe0*/  HADD2.F32 R119, -RZ, R129.H1_H1 ;  /* 0x30000081ff777230 */ /* 0x000fe40000004100 */
[----:B------:R-:W-:Y:S01]  /*4ff0*/  FMUL.FTZ R59, R118, R117 ;  /* 0x00000075763b7220 */ /* 0x000fe20000410000 */
[----:B------:R-:W-:Y:S01]  /*5000*/  F2FP.F16.F32.PACK_AB R53, R53, R61 ;  /* 0x0000003d3535723e */ /* 0x000fe200000000ff */
[--C-:B------:R-:W-:Y:S01]  /*5010*/  HADD2.F32 R120, -RZ, R52.reuse.H0_H0 ;  /* 0x20000034ff787230 */ /* 0x100fe20000004100 */
[----:B------:R-:W-:Y:S01]  /*5020*/  F2FP.F16.F32.PACK_AB R41, R41, R57 ;  /* 0x000000392929723e */ /* 0x000fe200000000ff */
[----:B------:R-:W-:Y:S02]  /*5030*/  HADD2.F32 R52, -RZ, R52.H1_H1 ;  /* 0x30000034ff347230 */ /* 0x000fe40000004100 */
[----:B------:R-:W-:-:S02]  /*5040*/  IMAD.MOV.U32 R57, RZ, RZ, R53 ;  /* 0x000000ffff397224 */ /* 0x000fc400078e0035 */
[C---:B------:R-:W-:Y:S01]  /*5050*/  FMUL.FTZ R117, R120.reuse, R117 ;  /* 0x0000007578757220 */ /* 0x040fe20000410000 */
[-C--:B------:R-:W-:Y:S01]  /*5060*/  FFMA.FTZ R59, R120, R119.reuse, -R59 ;  /* 0x00000077783b7223 */ /* 0x080fe2000001083b */
[----:B------:R-:W-:Y:S02]  /*5070*/  HADD2.F32 R120, -RZ, R131.H1_H1 ;  /* 0x30000083ff787230 */ /* 0x000fe40000004100 */
[----:B------:R-:W-:Y:S01]  /*5080*/  FFMA.FTZ R118, R118, R119, R117 ;  /* 0x0000007776767223 */ /* 0x000fe20000010075 */
[----:B------:R-:W-:Y:S01]  /*5090*/  SHF.R.U32.HI R117, RZ, 0x10, R43 ;  /* 0x00000010ff757819 */ /* 0x000fe2000001162b */
[----:B------:R-:W-:Y:S01]  /*50a0*/  IMAD.MOV.U32 R61, RZ, RZ, R41 ;  /* 0x000000ffff3d7224 */ /* 0x000fe200078e0029 */
[--C-:B------:R-:W-:Y:S01]  /*50b0*/  SHF.R.U64 R43, R54, 0x10, R55.reuse ;  /* 0x00000010362b7819 */ /* 0x100fe20000001237 */
[----:B------:R-:W-:Y:S01]  /*50c0*/  HADD2.F32 R54, -RZ, R63.H1_H1 ;  /* 0x3000003fff367230 */ /* 0x000fe20000004100 */
[----:B------:R-:W-:Y:S01]  /*50d0*/  SHF.R.U32.HI R55, RZ, 0x10, R55 ;  /* 0x00000010ff377819 */ /* 0x000fe20000011637 */
[----:B------:R-:W-:-:S02]  /*50e0*/  HADD2.F32 R117, -RZ, R117.H0_H0 ;  /* 0x20000075ff757230 */ /* 0x000fc40000004100 */
[----:B------:R-:W-:Y:S02]  /*50f0*/  HADD2.F32 R43, -RZ, R43.H0_H0 ;  /* 0x2000002bff2b7230 */ /* 0x000fe40000004100 */
[----:B------:R-:W-:-:S05]  /*5100*/  HADD2.F32 R55, -RZ, R55.H0_H0 ;  /* 0x20000037ff377230 */ /* 0x000fca0000004100 */
[----:B------:R-:W-:-:S04]  /*5110*/  FMUL.FTZ R63, R54, R55 ;  /* 0x00000037363f7220 */ /* 0x000fc80000410000 */
[C---:B------:R-:W-:Y:S01]  /*5120*/  FFMA.FTZ R63, R52.reuse, R117, -R63 ;  /* 0x00000075343f7223 */ /* 0x040fe2000001083f */
[----:B------:R-:W-:Y:S01]  /*5130*/  FMUL.FTZ R52, R52, R55 ;  /* 0x0000003734347220 */ /* 0x000fe20000410000 */
[----:B------:R-:W-:-:S03]  /*5140*/  HADD2.F32 R55, -RZ, R130.H0_H0 ;  /* 0x20000082ff377230 */ /* 0x000fc60000004100 */
[----:B------:R-:W-:Y:S01]  /*5150*/  FFMA.FTZ R52, R54, R117, R52 ;  /* 0x0000007536347223 */ /* 0x000fe20000010034 */
[----:B------:R-:W-:Y:S01]  /*5160*/  HADD2.F32 R54, -RZ, R60.H0_H0 ;  /* 0x2000003cff367230 */ /* 0x000fe20000004100 */
[----:B------:R-:W-:Y:S01]  /*5170*/  F2FP.F16.F32.PACK_AB R59, R63, R59 ;  /* 0x0000003b3f3b723e */ /* 0x000fe200000000ff */
[--C-:B------:R-:W-:Y:S02]  /*5180*/  HADD2.F32 R117, -RZ, R56.reuse.H0_H0 ;  /* 0x20000038ff757230 */ /* 0x100fe40000004100 */
[----:B------:R-:W-:Y:S02]  /*5190*/  HADD2.F32 R56, -RZ, R56.H1_H1 ;  /* 0x30000038ff387230 */ /* 0x000fe40000004100 */
[----:B------:R-:W-:Y:S01]  /*51a0*/  FMUL.FTZ R119, R54, R120 ;  /* 0x0000007836777220 */ /* 0x000fe20000410000 */
[----:B------:R-:W-:Y:S01]  /*51b0*/  F2FP.F16.F32.PACK_AB R52, R52, R118 ;  /* 0x000000763434723e */ /* 0x000fe200000000ff */
[C---:B------:R-:W-:Y:S02]  /*51c0*/  FMUL.FTZ R120, R117.reuse, R120 ;  /* 0x0000007875787220 */ /* 0x040fe40000410000 */
[----:B------:R-:W-:Y:S01]  /*51d0*/  FFMA.FTZ R119, R117, R55, -R119 ;  /* 0x0000003775777223 */ /* 0x000fe20000010877 */
[----:B------:R-:W-:-:S02]  /*51e0*/  HADD2.F32 R117, -RZ, R130.H1_H1 ;  /* 0x30000082ff757230 */ /* 0x000fc40000004100 */
[----:B------:R-:W-:Y:S01]  /*51f0*/  FFMA.FTZ R120, R54, R55, R120 ;  /* 0x0000003736787223 */ /* 0x000fe20000010078 */
[----:B------:R-:W-:Y:S02]  /*5200*/  HADD2.F32 R54, -RZ, R60.H1_H1 ;  /* 0x3000003cff367230 */ /* 0x000fe40000004100 */
[----:B------:R-:W-:Y:S02]  /*5210*/  HADD2.F32 R55, -RZ, R40.H0_H0 ;  /* 0x20000028ff377230 */ /* 0x000fe40000004100 */
[--C-:B------:R-:W-:Y:S02]  /*5220*/  HADD2.F32 R60, -RZ, R58.reuse.H0_H0 ;  /* 0x2000003aff3c7230 */ /* 0x100fe40000004100 */
[-C--:B------:R-:W-:Y:S01]  /*5230*/  FMUL.FTZ R40, R54, R116.reuse ;  /* 0x0000007436287220 */ /* 0x080fe20000410000 */
[C---:B------:R-:W-:Y:S01]  /*5240*/  FMUL.FTZ R116, R56.reuse, R116 ;  /* 0x0000007438747220 */ /* 0x040fe20000410000 */
[----:B------:R-:W-:Y:S02]  /*5250*/  HADD2.F32 R58, -RZ, R58.H1_H1 ;  /* 0x3000003aff3a7230 */ /* 0x000fe40000004100 */
[-C--:B------:R-:W-:Y:S01]  /*5260*/  FFMA.FTZ R40, R56, R55.reuse, -R40 ;  /* 0x0000003738287223 */ /* 0x080fe20000010828 */
[----:B------:R-:W-:Y:S01]  /*5270*/  FFMA.FTZ R54, R54, R55, R116 ;  /* 0x0000003736367223 */ /* 0x000fe20000010074 */
[----:B------:R-:W-:-:S02]  /*5280*/  HADD2.F32 R55, -RZ, R62.H0_H0 ;  /* 0x2000003eff377230 */ /* 0x000fc40000004100 */
[----:B------:R-:W-:Y:S01]  /*5290*/  HADD2.F32 R56, -RZ, R129.H0_H0 ;  /* 0x20000081ff387230 */ /* 0x000fe20000004100 */
[----:B------:R-:W-:Y:S01]  /*52a0*/  F2FP.F16.F32.PACK_AB R40, R40, R119 ;  /* 0x000000772828723e */ /* 0x000fe200000000ff */
[----:B------:R-:W-:Y:S02]  /*52b0*/  HADD2.F32 R62, -RZ, R62.H1_H1 ;  /* 0x3000003eff3e7230 */ /* 0x000fe40000004100 */
[CC--:B------:R-:W-:Y:S01]  /*52c0*/  FMUL.FTZ R116, R55.reuse, R117.reuse ;  /* 0x0000007537747220 */ /* 0x0c0fe20000410000 */
[----:B------:R-:W-:Y:S01]  /*52d0*/  FMUL.FTZ R117, R60, R117 ;  /* 0x000000753c757220 */ /* 0x000fe20000410000 */
[----:B------:R-:W-:Y:S01]  /*52e0*/  F2FP.F16.F32.PACK_AB R54, R54, R120 ;  /* 0x000000783636723e */ /* 0x000fe200000000ff */
[----:B------:R-:W-:Y:S02]  /*52f0*/  IMAD.MOV.U32 R63, RZ, RZ, R52 ;  /* 0x000000ffff3f7224 */ /* 0x000fe400078e0034 */
[-C--:B------:R-:W-:Y:S01]  /*5300*/  FFMA.FTZ R116, R60, R56.reuse, -R116 ;  /* 0x000000383c747223 */ /* 0x080fe20000010874 */
[----:B------:R-:W-:Y:S01]  /*5310*/  FFMA.FTZ R117, R55, R56, R117 ;  /* 0x0000003837757223 */ /* 0x000fe20000010075 */
[-C--:B------:R-:W-:Y:S01]  /*5320*/  FMUL.FTZ R55, R62, R43.reuse ;  /* 0x0000002b3e377220 */ /* 0x080fe20000410000 */
[C---:B------:R-:W-:Y:S01]  /*5330*/  FMUL.FTZ R43, R58.reuse, R43 ;  /* 0x0000002b3a2b7220 */ /* 0x040fe20000410000 */
[----:B------:R-:W-:Y:S01]  /*5340*/  IMAD.MOV.U32 R56, RZ, RZ, R40 ;  /* 0x000000ffff387224 */ /* 0x000fe200078e0028 */
[----:B------:R-:W-:Y:S01]  /*5350*/  MOV R60, R54 ;  /* 0x00000036003c7202 */ /* 0x000fe20000000f00 */
[-C--:B------:R-:W-:Y:S01]  /*5360*/  FFMA.FTZ R55, R58, R42.reuse, -R55 ;  /* 0x0000002a3a377223 */ /* 0x080fe20000010837 */
[----:B------:R-:W-:-:S04]  /*5370*/  FFMA.FTZ R43, R62, R42, R43 ;  /* 0x0000002a3e2b7223 */ /* 0x000fc8000001002b */
[----:B------:R-:W-:Y:S02]  /*5380*/  F2FP.F16.F32.PACK_AB R55, R55, R116 ;  /* 0x000000743737723e */ /* 0x000fe400000000ff */
[----:B------:R-:W-:-:S03]  /*5390*/  F2FP.F16.F32.PACK_AB R43, R43, R117 ;  /* 0x000000752b2b723e */ /* 0x000fc600000000ff */
[----:B------:R-:W-:Y:S02]  /*53a0*/  IMAD.MOV.U32 R58, RZ, RZ, R55 ;  /* 0x000000ffff3a7224 */ /* 0x000fe400078e0037 */
[----:B------:R-:W-:-:S07]  /*53b0*/  IMAD.MOV.U32 R62, RZ, RZ, R43 ;  /* 0x000000ffff3e7224 */ /* 0x000fce00078e002b */
.L_x_8610:
[----:B------:R-:W-:Y:S05]  /*53c0*/  BSYNC B2 ;  /* 0x0000000000027941 */ /* 0x000fea0003800000 */
.L_x_8609:
[----:B------:R-:W-:-:S13]  /*53d0*/  ISETP.GE.AND P4, PT, R115, R111, PT ;  /* 0x0000006f7300720c */ /* 0x000fda0003f86270 */
[--C-:B------:R-:W-:Y:S02]  /*53e0*/  @!P4 SHF.R.S32.HI R43, RZ, 0x1f, R115.reuse ;  /* 0x0000001fff2bc819 */ /* 0x100fe40000011473 */
[----:B------:R-:W-:-:S04]  /*53f0*/  @!P4 IADD3 R115, P5, P6, R26, R96, R115 ;  /* 0x000000601a73c210 */ /* 0x000fc80007ebe073 */
[----:B------:R-:W-:Y:S02]  /*5400*/  @!P4 IADD3.X R43, R0, R113, R43, P5, P6 ;  /* 0x00000071002bc210 */ /* 0x000fe40002fec42b */
[----:B------:R-:W-:-:S04]  /*5410*/  IADD3 R41, P5, P6, R26, R96, R78 ;  /* 0x000000601a297210 */ /* 0x000fc80007ebe04e */
[----:B------:R-:W-:Y:S02]  /*5420*/  IADD3.X R42, R0, R113, R100, P5, P6 ;  /* 0x00000071002a7210 */ /* 0x000fe40002fec464 */
[----:B------:R-:W-:-:S04]  /*5430*/  LEA R40, P5, R41, R94, 0x1 ;  /* 0x0000005e29287211 */ /* 0x000fc800078a08ff */
[----:B------:R-:W-:Y:S02]  /*5440*/  LEA.HI.X R41, R41, R95, R42, 0x1, P5 ;  /* 0x0000005f29297211 */ /* 0x000fe400028f0c2a */
[----:B------:R-:W-:-:S03]  /*5450*/  @!P4 LEA R42, P5, R115, R94, 0x1 ;  /* 0x0000005e732ac211 */ /* 0x000fc600078a08ff */
[----:B--2---:R2:W-:Y:S01]  /*5460*/  STG.E.128 desc[UR60][R40.64], R56 ;  /* 0x0000003828007986 */ /* 0x0045e2000c101d3c */
[----:B------:R-:W-:-:S05]  /*5470*/  @!P4 LEA.HI.X R43, R115, R95, R43, 0x1, P5 ;  /* 0x0000005f732bc211 */ /* 0x000fca00028f0c2b */
[----:B-1----:R2:W-:Y:S04]  /*5480*/  @!P4 STG.E.128 desc[UR60][R42.64], R60 ;  /* 0x0000003c2a00c986 */ /* 0x0025e8000c101d3c */
.L_x_8608:
[----:B------:R-:W-:Y:S05]  /*5490*/  BSYNC B1 ;  /* 0x0000000000017941 */ /* 0x000fea0003800000 */
.L_x_8607:
[----:B------:R-:W-:Y:S01]  /*54a0*/  ISETP.NE.AND P4, PT, R11, RZ, PT ;  /* 0x000000ff0b00720c */ /* 0x000fe20003f85270 */
[----:B------:R-:W-:-:S12]  /*54b0*/  BSSY B1, `(.L_x_8611) ;  /* 0x0000080000017945 */ /* 0x000fd80003800000 */
[----:B------:R-:W-:Y:S05]  /*54c0*/  @!P4 BRA `(.L_x_8612) ;  /* 0x0000000400f8c947 */ /* 0x000fea0003800000 */
[----:B------:R-:W3:Y:S04]  /*54d0*/  LDL R52, [R1+0x34] ;  /* 0x0000340001347983 */ /* 0x000ee80000100800 */
[----:B--2---:R-:W2:Y:S04]  /*54e0*/  LDL R42, [R1+0x40] ;  /* 0x00004000012a7983 */ /* 0x004ea80000100800 */
[----:B------:R-:W4:Y:S04]  /*54f0*/  LDL R43, [R1+0x44] ;  /* 0x00004400012b7983 */ /* 0x000f280000100800 */
[----:B------:R-:W5:Y:S01]  /*5500*/  LDL R57, [R1+0x38] ;  /* 0x0000380001397983 */ /* 0x000f620000100800 */
[----:B------:R-:W-:-:S04]  /*5510*/  SEL R40, R106, R114, !P1 ;  /* 0x000000726a287207 */ /* 0x000fc80004800000 */
[----:B------:R-:W-:-:S04]  /*5520*/  SHF.R.S32.HI R41, RZ, 0x1f, R40 ;  /* 0x0000001fff297819 */ /* 0x000fc80000011428 */
[----:B------:R-:W-:-:S04]  /*5530*/  LEA.HI R41, R41, R40, RZ, 0x4 ;  /* 0x0000002829297211 */ /* 0x000fc800078f20ff */
[----:B------:R-:W-:-:S04]  /*5540*/  SHF.R.S32.HI R41, RZ, 0x4, R41 ;  /* 0x00000004ff297819 */ /* 0x000fc80000011429 */
[----:B------:R-:W-:-:S04]  /*5550*/  LEA.HI.SX32 R41, R6, R41, 0x1d ;  /* 0x0000002906297211 */ /* 0x000fc800078feaff */
[----:B------:R-:W-:Y:S01]  /*5560*/  SHF.R.S32.HI R40, RZ, 0x1f, R41 ;  /* 0x0000001fff287819 */ /* 0x000fe20000011429 */
[----:B------:R-:W-:-:S03]  /*5570*/  IMAD.SHL.U32 R56, R41, 0x8, RZ ;  /* 0x0000000829387824 */ /* 0x000fc600078e00ff */
[----:B------:R-:W-:-:S04]  /*5580*/  LEA.HI R40, R40, R41, RZ, 0x2 ;  /* 0x0000002928287211 */ /* 0x000fc800078f10ff */
[----:B------:R-:W-:Y:S01]  /*5590*/  SHF.R.S32.HI R41, RZ, 0x2, R40 ;  /* 0x00000002ff297819 */ /* 0x000fe20000011428 */
[----:B------:R-:W-:Y:S01]  /*55a0*/  BSSY B2, `(.L_x_8613) ;  /* 0x0000064000027945 */ /* 0x000fe20003800000 */
[----:B---3--:R-:W-:-:S04]  /*55b0*/  LOP3.LUT R40, R52, 0x18, R56, 0xf8, !PT ;  /* 0x0000001834287812 */ /* 0x008fc800078ef838 */
[----:B--2---:R-:W-:Y:S01]  /*55c0*/  LOP3.LUT R40, R40, R42, RZ, 0x3c, !PT ;  /* 0x0000002a28287212 */ /* 0x004fe200078e3cff */
[----:B----4-:R-:W-:-:S04]  /*55d0*/  IMAD R41, R41, 0x1200, R43 ;  /* 0x0000120029297824 */ /* 0x010fc800078e022b */
[----:B------:R-:W-:Y:S02]  /*55e0*/  IMAD.IADD R40, R41, 0x1, R40 ;  /* 0x0000000129287824 */ /* 0x000fe400078e0228 */
[C---:B------:R-:W-:Y:S02]  /*55f0*/  IMAD R41, R19.reuse, 0x3600, R102 ;  /* 0x0000360013297824 */ /* 0x040fe400078e0266 */
[----:B------:R-:W-:Y:S02]  /*5600*/  IMAD R43, R19, 0x3600, R40 ;  /* 0x00003600132b7824 */ /* 0x000fe400078e0228 */
[----:B------:R-:W-:-:S03]  /*5610*/  IMAD R41, R41, 0x2, R18 ;  /* 0x0000000229297824 */ /* 0x000fc600078e0212 */
[----:B------:R-:W-:-:S03]  /*5620*/  LEA R52, R43, R18, 0x1 ;  /* 0x000000122b347211 */ /* 0x000fc600078e08ff */
[----:B------:R-:W1:Y:S04]  /*5630*/  LDS.128 R40, [R41+0x16a00] ;  /* 0x016a000029287984 */ /* 0x000e680000000c00 */
[----:B------:R-:W2:Y:S01]  /*5640*/  LDS.128 R52, [R52+0x16a00] ;  /* 0x016a000034347984 */ /* 0x000ea20000000c00 */
[----:B-----5:R-:W-:-:S13]  /*5650*/  ISETP.GE.AND P4, PT, R57, R105, PT ;  /* 0x000000693900720c */ /* 0x020fda0003f86270 */
[----:B------:R-:W-:Y:S05]  /*5660*/  @P4 BRA `(.L_x_8614) ;  /* 0x00000004005c4947 */ /* 0x000fea0003800000 */
[----:B--2---:R-:W-:Y:S01]  /*5670*/  IMAD.MOV.U32 R59, RZ, RZ, R53 ;  /* 0x000000ffff3b7224 */ /* 0x004fe200078e0035 */
[----:B------:R-:W-:Y:S01]  /*5680*/  SHF.R.U64 R36, R36, 0x10, R37 ;  /* 0x0000001024247819 */ /* 0x000fe20000001225 */
[----:B-1----:R-:W-:Y:S01]  /*5690*/  IMAD.MOV.U32 R53, RZ, RZ, R41 ;  /* 0x000000ffff357224 */ /* 0x002fe200078e0029 */
[----:B------:R-:W-:Y:S01]  /*56a0*/  SHF.R.U64 R48, R48, 0x10, R49 ;  /* 0x0000001030307819 */ /* 0x000fe20000001231 */
[--C-:B------:R-:W-:Y:S01]  /*56b0*/  HADD2.F32 R60, -RZ, R128.reuse.H1_H1 ;  /* 0x30000080ff3c7230 */ /* 0x100fe20000004100 */
[----:B------:R-:W-:Y:S01]  /*56c0*/  SHF.R.U64 R50, R50, 0x10, R51 ;  /* 0x0000001032327819 */ /* 0x000fe20000001233 */
[----:B------:R-:W-:Y:S01]  /*56d0*/  HADD2.F32 R57, -RZ, R59.H0_H0 ;  /* 0x2000003bff397230 */ /* 0x000fe20000004100 */
[----:B------:R-:W-:Y:S01]  /*56e0*/  SHF.R.U64 R38, R38, 0x10, R39 ;  /* 0x0000001026267819 */ /* 0x000fe20000001227 */
[----:B------:R-:W-:Y:S02]  /*56f0*/  HADD2.F32 R58, -RZ, R53.H0_H0 ;  /* 0x20000035ff3a7230 */ /* 0x000fe40000004100 */
[----:B------:R-:W-:-:S02]  /*5700*/  HADD2.F32 R41, -RZ, R128.H0_H0 ;  /* 0x20000080ff297230 */ /* 0x000fc40000004100 */
[CC--:B------:R-:W-:Y:S01]  /*5710*/  FMUL.FTZ R61, R57.reuse, R60.reuse ;  /* 0x0000003c393d7220 */ /* 0x0c0fe20000410000 */
[----:B------:R-:W-:Y:S02]  /*5720*/  HADD2.F32 R53, -RZ, R53.H1_H1 ;  /* 0x30000035ff357230 */ /* 0x000fe40000004100 */
[C---:B------:R-:W-:Y:S01]  /*5730*/  FMUL.FTZ R60, R58.reuse, R60 ;  /* 0x0000003c3a3c7220 */ /* 0x040fe20000410000 */
[----:B------:R-:W-:Y:S02]  /*5740*/  HADD2.F32 R63, -RZ, R126.H1_H1 ;  /* 0x3000007eff3f7230 */ /* 0x000fe40000004100 */
[-C--:B------:R-:W-:Y:S01]  /*5750*/  FFMA.FTZ R58, R58, R41.reuse, -R61 ;  /* 0x000000293a3a7223 */ /* 0x080fe2000001083d */
[----:B------:R-:W-:Y:S02]  /*5760*/  HADD2.F32 R48, -RZ, R48.H0_H0 ;  /* 0x20000030ff307230 */ /* 0x000fe40000004100 */
[----:B------:R-:W-:Y:S01]  /*5770*/  FFMA.FTZ R57, R57, R41, R60 ;  /* 0x0000002939397223 */ /* 0x000fe2000001003c */
[----:B------:R-:W-:Y:S01]  /*5780*/  SHF.R.U32.HI R60, RZ, 0x10, R49 ;  /* 0x00000010ff3c7819 */ /* 0x000fe20000011631 */
[----:B------:R-:W-:Y:S01]  /*5790*/  HADD2.F32 R41, -RZ, R59.H1_H1 ;  /* 0x3000003bff297230 */ /* 0x000fe20000004100 */
[----:B------:R-:W-:Y:S01]  /*57a0*/  SHF.R.U32.HI R59, RZ, 0x10, R37 ;  /* 0x00000010ff3b7819 */ /* 0x000fe20000011625 */
[----:B------:R-:W-:-:S02]  /*57b0*/  IMAD.MOV.U32 R37, RZ, RZ, R55 ;  /* 0x000000ffff257224 */ /* 0x000fc400078e0037 */
[----:B------:R-:W-:Y:S02]  /*57c0*/  HADD2.F32 R60, -RZ, R60.H0_H0 ;  /* 0x2000003cff3c7230 */ /* 0x000fe40000004100 */
[----:B------:R-:W-:Y:S02]  /*57d0*/  HADD2.F32 R59, -RZ, R59.H0_H0 ;  /* 0x2000003bff3b7230 */ /* 0x000fe40000004100 */
[----:B------:R-:W-:Y:S02]  /*57e0*/  HADD2.F32 R55, -RZ, R37.H0_H0 ;  /* 0x20000025ff377230 */ /* 0x000fe40000004100 */
[-C--:B------:R-:W-:Y:S01]  /*57f0*/  FMUL.FTZ R61, R41, R60.reuse ;  /* 0x0000003c293d7220 */ /* 0x080fe20000410000 */
[C---:B------:R-:W-:Y:S01]  /*5800*/  FMUL.FTZ R60, R53.reuse, R60 ;  /* 0x0000003c353c7220 */ /* 0x040fe20000410000 */
[----:B------:R-:W-:Y:S02]  /*5810*/  HADD2.F32 R49, -RZ, R43.H0_H0 ;  /* 0x2000002bff317230 */ /* 0x000fe40000004100 */
[-C--:B------:R-:W-:Y:S01]  /*5820*/  FFMA.FTZ R53, R53, R59.reuse, -R61 ;  /* 0x0000003b35357223 */ /* 0x080fe2000001083d */
[----:B------:R-:W-:Y:S01]  /*5830*/  FFMA.FTZ R41, R41, R59, R60 ;  /* 0x0000003b29297223 */ /* 0x000fe2000001003c */
[----:B------:R-:W-:-:S02]  /*5840*/  HADD2.F32 R60, -RZ, R127.H1_H1 ;  /* 0x3000007fff3c7230 */ /* 0x000fc40000004100 */
[----:B------:R-:W-:Y:S01]  /*5850*/  HADD2.F32 R59, -RZ, R127.H0_H0 ;  /* 0x2000007fff3b7230 */ /* 0x000fe20000004100 */
[----:B------:R-:W-:Y:S01]  /*5860*/  F2FP.F16.F32.PACK_AB R53, R53, R58 ;  /* 0x0000003a3535723e */ /* 0x000fe200000000ff */
[----:B------:R-:W-:Y:S02]  /*5870*/  HADD2.F32 R37, -RZ, R37.H1_H1 ;  /* 0x30000025ff257230 */ /* 0x000fe40000004100 */
        /* <DEDUP_REMOVED lines=9> */
[----:B------:R-:W-:-:S02]  /*5910*/  HADD2.F32 R51, -RZ, R125.H1_H1 ;  /* 0x3000007dff337230 */ /* 0x000fc40000004100 */
        /* <DEDUP_REMOVED lines=14> */
[C---:B------:R-:W-:Y:S01]  /*5a00*/  FMUL.FTZ R63, R61.reuse, R63 ;  /* 0x0000003f3d3f7220 */ /* 0x040fe20000410000 */
[----:B------:R-:W-:Y:S02]  /*5a10*/  HADD2.F32 R40, -RZ, R40.H1_H1 ;  /* 0x30000028ff287230 */ /* 0x000fe40000004100 */
[----:B------:R-:W-:Y:S01]  /*5a20*/  FFMA.FTZ R62, R61, R59, -R62 ;  /* 0x0000003b3d3e7223 */ /* 0x000fe2000001083e */
[----:B------:R-:W-:-:S02]  /*5a30*/  HADD2.F32 R39, -RZ, R54.H1_H1 ;  /* 0x30000036ff277230 */ /* 0x000fc40000004100 */
[----:B------:R-:W-:Y:S01]  /*5a40*/  FFMA.FTZ R63, R55, R59, R63 ;  /* 0x0000003b373f7223 */ /* 0x000fe2000001003f */
[-C--:B------:R-:W-:Y:S01]  /*5a50*/  FMUL.FTZ R55, R52, R48.reuse ;  /* 0x0000003034377220 */ /* 0x080fe20000410000 */
[C---:B------:R-:W-:Y:S01]  /*5a60*/  FMUL.FTZ R48, R40.reuse, R48 ;  /* 0x0000003028307220 */ /* 0x040fe20000410000 */
[----:B------:R-:W-:Y:S01]  /*5a70*/  HADD2.F32 R59, -RZ, R42.H1_H1 ;  /* 0x3000002aff3b7230 */ /* 0x000fe20000004100 */
[----:B------:R-:W-:Y:S01]  /*5a80*/  F2FP.F16.F32.PACK_AB R37, R37, R60 ;  /* 0x0000003c2525723e */ /* 0x000fe200000000ff */
[-C--:B------:R-:W-:Y:S01]  /*5a90*/  FFMA.FTZ R55, R40, R36.reuse, -R55 ;  /* 0x0000002428377223 */ /* 0x080fe20000010837 */
[----:B------:R-:W-:Y:S01]  /*5aa0*/  FFMA.FTZ R48, R52, R36, R48 ;  /* 0x0000002434307223 */ /* 0x000fe20000010030 */
[----:B------:R-:W-:Y:S02]  /*5ab0*/  HADD2.F32 R36, -RZ, R54.H0_H0 ;  /* 0x20000036ff247230 */ /* 0x000fe40000004100 */
[----:B------:R-:W-:Y:S02]  /*5ac0*/  HADD2.F32 R40, -RZ, R42.H0_H0 ;  /* 0x2000002aff287230 */ /* 0x000fe40000004100 */
[----:B------:R-:W-:-:S02]  /*5ad0*/  HADD2.F32 R38, -RZ, R38.H0_H0 ;  /* 0x20000026ff267230 */ /* 0x000fc40000004100 */
[----:B------:R-:W-:Y:S01]  /*5ae0*/  FMUL.FTZ R52, R36, R51 ;  /* 0x0000003324347220 */ /* 0x000fe20000410000 */
[----:B------:R-:W-:Y:S01]  /*5af0*/  F2FP.F16.F32.PACK_AB R48, R48, R63 ;  /* 0x0000003f3030723e */ /* 0x000fe200000000ff */
[C---:B------:R-:W-:Y:S01]  /*5b00*/  FMUL.FTZ R51, R40.reuse, R51 ;  /* 0x0000003328337220 */ /* 0x040fe20000410000 */
[----:B------:R-:W-:Y:S02]  /*5b10*/  IMAD.MOV.U32 R41, RZ, RZ, R53 ;  /* 0x000000ffff297224 */ /* 0x000fe400078e0035 */
[-C--:B------:R-:W-:Y:S01]  /*5b20*/  FFMA.FTZ R52, R40, R125.reuse, -R52 ;  /* 0x0000007d28347223 */ /* 0x080fe20000010834 */
[----:B------:R-:W-:Y:S01]  /*5b30*/  F2FP.F16.F32.PACK_AB R40, R55, R62 ;  /* 0x0000003e3728723e */ /* 0x000fe200000000ff */
[----:B------:R-:W-:Y:S01]  /*5b40*/  FFMA.FTZ R51, R36, R125, R51 ;  /* 0x0000007d24337223 */ /* 0x000fe20000010033 */
[-C--:B------:R-:W-:Y:S01]  /*5b50*/  FMUL.FTZ R36, R39, R50.reuse ;  /* 0x0000003227247220 */ /* 0x080fe20000410000 */
[----:B------:R-:W-:Y:S01]  /*5b60*/  FMUL.FTZ R50, R59, R50 ;  /* 0x000000323b327220 */ /* 0x000fe20000410000 */
[----:B------:R-:W-:-:S02]  /*5b70*/  IMAD.MOV.U32 R53, RZ, RZ, R57 ;  /* 0x000000ffff357224 */ /* 0x000fc400078e0039 */
[-C--:B------:R-:W-:Y:S01]  /*5b80*/  FFMA.FTZ R59, R59, R38.reuse, -R36 ;  /* 0x000000263b3b7223 */ /* 0x080fe20000010824 */
[----:B------:R-:W-:Y:S01]  /*5b90*/  FFMA.FTZ R50, R39, R38, R50 ;  /* 0x0000002627327223 */ /* 0x000fe20000010032 */
[----:B------:R-:W-:-:S03]  /*5ba0*/  IMAD.MOV.U32 R55, RZ, RZ, R37 ;  /* 0x000000ffff377224 */ /* 0x000fc600078e0025 */
[----:B------:R-:W-:Y:S01]  /*5bb0*/  F2FP.F16.F32.PACK_AB R42, R59, R52 ;  /* 0x000000343b2a723e */ /* 0x000fe200000000ff */
[----:B------:R-:W-:Y:S01]  /*5bc0*/  IMAD.MOV.U32 R52, RZ, RZ, R48 ;  /* 0x000000ffff347224 */ /* 0x000fe200078e0030 */
[----:B------:R-:W-:-:S07]  /*5bd0*/  F2FP.F16.F32.PACK_AB R54, R50, R51 ;  /* 0x000000333236723e */ /* 0x000fce00000000ff */
.L_x_8614:
[----:B------:R-:W-:Y:S05]  /*5be0*/  BSYNC B2 ;  /* 0x0000000000027941 */ /* 0x000fea0003800000 */
.L_x_8613:
[----:B------:R-:W-:-:S04]  /*5bf0*/  IADD3 R37, P4, P5, R26, R96, R8 ;  /* 0x000000601a257210 */ /* 0x000fc80007d9e008 */
[----:B------:R-:W-:Y:S02]  /*5c00*/  IADD3.X R38, R0, R113, R99, P4, P5 ;  /* 0x0000007100267210 */ /* 0x000fe400027ea463 */
[----:B------:R-:W-:-:S13]  /*5c10*/  ISETP.GE.AND P4, PT, R56, R111, PT ;  /* 0x0000006f3800720c */ /* 0x000fda0003f86270 */
[--C-:B------:R-:W-:Y:S02]  /*5c20*/  @!P4 SHF.R.S32.HI R36, RZ, 0x1f, R56.reuse ;  /* 0x0000001fff24c819 */ /* 0x100fe40000011438 */
[----:B------:R-:W-:-:S04]  /*5c30*/  @!P4 IADD3 R56, P5, P6, R26, R96, R56 ;  /* 0x000000601a38c210 */ /* 0x000fc80007ebe038 */
[----:B------:R-:W-:Y:S02]  /*5c40*/  @!P4 IADD3.X R39, R0, R113, R36, P5, P6 ;  /* 0x000000710027c210 */ /* 0x000fe40002fec424 */
[----:B------:R-:W-:-:S04]  /*5c50*/  LEA R36, P5, R37, R94, 0x1 ;  /* 0x0000005e25247211 */ /* 0x000fc800078a08ff */
[----:B------:R-:W-:Y:S02]  /*5c60*/  LEA.HI.X R37, R37, R95, R38, 0x1, P5 ;  /* 0x0000005f25257211 */ /* 0x000fe400028f0c26 */
[----:B------:R-:W-:-:S03]  /*5c70*/  @!P4 LEA R38, P5, R56, R94, 0x1 ;  /* 0x0000005e3826c211 */ /* 0x000fc600078a08ff */
[----:B-1----:R1:W-:Y:S01]  /*5c80*/  STG.E.128 desc[UR60][R36.64], R40 ;  /* 0x0000002824007986 */ /* 0x0023e2000c101d3c */
[----:B------:R-:W-:-:S05]  /*5c90*/  @!P4 LEA.HI.X R39, R56, R95, R39, 0x1, P5 ;  /* 0x0000005f3827c211 */ /* 0x000fca00028f0c27 */
[----:B--2---:R1:W-:Y:S04]  /*5ca0*/  @!P4 STG.E.128 desc[UR60][R38.64], R52 ;  /* 0x000000342600c986 */ /* 0x0043e8000c101d3c */
.L_x_8612:
[----:B------:R-:W-:Y:S05]  /*5cb0*/  BSYNC B1 ;  /* 0x0000000000017941 */ /* 0x000fea0003800000 */
.L_x_8611:
[----:B------:R-:W-:-:S13]  /*5cc0*/  ISETP.NE.AND P4, PT, R12, RZ, PT ;  /* 0x000000ff0c00720c */ /* 0x000fda0003f85270 */
[----:B------:R-:W-:Y:S05]  /*5cd0*/  @!P4 BRA `(.L_x_8579) ;  /* 0x000000080098c947 */ /* 0x000fea0003800000 */
[----:B-1----:R-:W3:Y:S04]  /*5ce0*/  LDL R36, [R1+0x2c] ;  /* 0x00002c0001247983 */ /* 0x002ee80000100800 */
[----:B------:R-:W2:Y:S04]  /*5cf0*/  LDL R39, [R1+0x34] ;  /* 0x0000340001277983 */ /* 0x000ea80000100800 */
[----:B------:R-:W4:Y:S04]  /*5d00*/  LDL R38, [R1+0x44] ;  /* 0x0000440001267983 */ /* 0x000f280000100800 */
[----:B------:R-:W5:Y:S04]  /*5d10*/  LDL R37, [R1+0x40] ;  /* 0x0000400001257983 */ /* 0x000f680000100800 */
[----:B------:R-:W5:Y:S01]  /*5d20*/  LDL R50, [R1+0x3c] ;  /* 0x00003c0001327983 */ /* 0x000f620000100800 */
[----:B------:R-:W-:Y:S01]  /*5d30*/  BSSY B1, `(.L_x_8615) ;  /* 0x0000074000017945 */ /* 0x000fe20003800000 */
[----:B---3--:R-:W-:-:S02]  /*5d40*/  LOP3.LUT P6, RZ, R36, 0x1, RZ, 0xc0, !PT ;  /* 0x0000000124ff7812 */ /* 0x008fc400078cc0ff */
[----:B------:R-:W-:Y:S02]  /*5d50*/  IADD3 R36, P4, P5, R26, R96, R9 ;  /* 0x000000601a247210 */ /* 0x000fe40007d9e009 */
[----:B--2---:R-:W-:Y:S01]  /*5d60*/  MOV R40, R39 ;  /* 0x0000002700287202 */ /* 0x004fe20000000f00 */
[----:B----4-:R-:W-:Y:S01]  /*5d70*/  IMAD.MOV.U32 R39, RZ, RZ, R38 ;  /* 0x000000ffff277224 */ /* 0x010fe200078e0026 */
[----:B------:R-:W-:Y:S01]  /*5d80*/  SEL R114, R106, R114, !P6 ;  /* 0x000000726a727207 */ /* 0x000fe20007000000 */
[----:B-----5:R-:W-:Y:S01]  /*5d90*/  IMAD.MOV.U32 R38, RZ, RZ, R37 ;  /* 0x000000ffff267224 */ /* 0x020fe200078e0025 */
[----:B------:R-:W-:Y:S02]  /*5da0*/  IADD3.X R37, R0, R113, R98, P4, P5 ;  /* 0x0000007100257210 */ /* 0x000fe400027ea462 */
[----:B------:R-:W-:-:S04]  /*5db0*/  LEA R48, P4, R36, R94, 0x1 ;  /* 0x0000005e24307211 */ /* 0x000fc800078808ff */
[----:B------:R-:W-:Y:S02]  /*5dc0*/  LEA.HI.X R49, R36, R95, R37, 0x1, P4 ;  /* 0x0000005f24317211 */ /* 0x000fe400020f0c25 */
[----:B------:R-:W-:-:S04]  /*5dd0*/  SHF.R.S32.HI R37, RZ, 0x1f, R114 ;  /* 0x0000001fff257819 */ /* 0x000fc80000011472 */
[----:B------:R-:W-:-:S04]  /*5de0*/  LEA.HI R37, R37, R114, RZ, 0x4 ;  /* 0x0000007225257211 */ /* 0x000fc800078f20ff */
[----:B------:R-:W-:-:S04]  /*5df0*/  SHF.R.S32.HI R36, RZ, 0x4, R37 ;  /* 0x00000004ff247819 */ /* 0x000fc80000011425 */
        /* <DEDUP_REMOVED lines=10> */
[----:B------:R-:W-:Y:S02]  /*5ea0*/  IMAD R39, R19, 0x3600, R36 ;  /* 0x0000360013277824 */ /* 0x000fe400078e0224 */
[--C-:B------:R-:W-:Y:S02]  /*5eb0*/  IMAD R37, R37, 0x2, R18.reuse ;  /* 0x0000000225257824 */ /* 0x100fe400078e0212 */
[----:B------:R-:W-:-:S04]  /*5ec0*/  IMAD R40, R39, 0x2, R18 ;  /* 0x0000000227287824 */ /* 0x000fc800078e0212 */
[----:B------:R-:W1:Y:S04]  /*5ed0*/  LDS.128 R36, [R37+0x16a00] ;  /* 0x016a000025247984 */ /* 0x000e680000000c00 */
[----:B------:R-:W2:Y:S01]  /*5ee0*/  LDS.128 R40, [R40+0x16a00] ;  /* 0x016a000028287984 */ /* 0x000ea20000000c00 */
[----:B------:R-:W-:-:S13]  /*5ef0*/  ISETP.GE.AND P4, PT, R50, R105, PT ;  /* 0x000000693200720c */ /* 0x000fda0003f86270 */
[----:B------:R-:W-:Y:S05]  /*5f00*/  @P4 BRA `(.L_x_8616) ;  /* 0x0000000400584947 */ /* 0x000fea0003800000 */
[----:B------:R-:W-:Y:S01]  /*5f10*/  SHF.R.U64 R32, R32, 0x10, R33 ;  /* 0x0000001020207819 */ /* 0x000fe20000001221 */
[----:B--2---:R-:W-:Y:S01]  /*5f20*/  IMAD.MOV.U32 R52, RZ, RZ, R41 ;  /* 0x000000ffff347224 */ /* 0x004fe200078e0029 */
[----:B------:R-:W-:Y:S01]  /*5f30*/  SHF.R.U32.HI R50, RZ, 0x10, R33 ;  /* 0x00000010ff327819 */ /* 0x000fe20000011621 */
[----:B------:R-:W-:Y:S01]  /*5f40*/  HADD2.F32 R53, -RZ, R124.H1_H1 ;  /* 0x3000007cff357230 */ /* 0x000fe20000004100 */
[--C-:B------:R-:W-:Y:S01]  /*5f50*/  SHF.R.U64 R33, R44, 0x10, R45.reuse ;  /* 0x000000102c217819 */ /* 0x100fe2000000122d */
[----:B-1----:R-:W-:Y:S01]  /*5f60*/  HADD2.F32 R54, -RZ, R37.H0_H0 ;  /* 0x20000025ff367230 */ /* 0x002fe20000004100 */
[----:B------:R-:W-:Y:S01]  /*5f70*/  SHF.R.U32.HI R45, RZ, 0x10, R45 ;  /* 0x00000010ff2d7819 */ /* 0x000fe2000001162d */
[--C-:B------:R-:W-:Y:S01]  /*5f80*/  HADD2.F32 R56, -RZ, R52.reuse.H0_H0 ;  /* 0x20000034ff387230 */ /* 0x100fe20000004100 */
[----:B------:R-:W-:Y:S01]  /*5f90*/  MOV R41, R39 ;  /* 0x0000002700297202 */ /* 0x000fe20000000f00 */
[----:B------:R-:W-:Y:S01]  /*5fa0*/  HADD2.F32 R52, -RZ, R52.H1_H1 ;  /* 0x30000034ff347230 */ /* 0x000fe20000004100 */
        /* <DEDUP_REMOVED lines=8> */
[----:B------:R-:W-:Y:S01]  /*6030*/  FMUL.FTZ R53, R54, R53 ;  /* 0x0000003536357220 */ /* 0x000fe20000410000 */
[----:B------:R-:W-:Y:S01]  /*6040*/  FMUL.FTZ R50, R52, R55 ;  /* 0x0000003734327220 */ /* 0x000fe20000410000 */
[-C--:B------:R-:W-:Y:S01]  /*6050*/  FFMA.FTZ R37, R54, R39.reuse, -R37 ;  /* 0x0000002736257223 */ /* 0x080fe20000010825 */
[----:B------:R-:W-:Y:S01]  /*6060*/  SHF.R.U32.HI R35, RZ, 0x10, R35 ;  /* 0x00000010ff237819 */ /* 0x000fe20000011623 */
[----:B------:R-:W-:Y:S01]  /*6070*/  FFMA.FTZ R39, R56, R39, R53 ;  /* 0x0000002738277223 */ /* 0x000fe20000010035 */
[C---:B------:R-:W-:Y:S01]  /*6080*/  FMUL.FTZ R55, R45.reuse, R55 ;  /* 0x000000372d377220 */ /* 0x040fe20000410000 */
[----:B------:R-:W-:Y:S01]  /*6090*/  FFMA.FTZ R50, R45, R47, -R50 ;  /* 0x0000002f2d327223 */ /* 0x000fe20000010832 */
[----:B------:R-:W-:-:S02]  /*60a0*/  HADD2.F32 R54, -RZ, R43.H1_H1 ;  /* 0x3000002bff367230 */ /* 0x000fc40000004100 */
[----:B------:R-:W-:Y:S02]  /*60b0*/  HADD2.F32 R53, -RZ, R46.H0_H0 ;  /* 0x2000002eff357230 */ /* 0x000fe40000004100 */
[----:B------:R-:W-:Y:S01]  /*60c0*/  FFMA.FTZ R52, R52, R47, R55 ;  /* 0x0000002f34347223 */ /* 0x000fe20000010037 */
[----:B------:R-:W-:Y:S01]  /*60d0*/  HADD2.F32 R58, -RZ, R123.H1_H1 ;  /* 0x3000007bff3a7230 */ /* 0x000fe20000004100 */
[----:B------:R-:W-:Y:S01]  /*60e0*/  F2FP.F16.F32.PACK_AB R37, R50, R37 ;  /* 0x000000253225723e */ /* 0x000fe200000000ff */
        /* <DEDUP_REMOVED lines=9> */
[----:B------:R-:W-:Y:S02]  /*6180*/  HADD2.F32 R124, -RZ, R124.H0_H0 ;  /* 0x2000007cff7c7230 */ /* 0x000fe40000004100 */
[C---:B------:R-:W-:Y:S01]  /*6190*/  FMUL.FTZ R58, R43.reuse, R58 ;  /* 0x0000003a2b3a7220 */ /* 0x040fe20000410000 */
[----:B------:R-:W-:Y:S01]  /*61a0*/  FFMA.FTZ R35, R43, R56, -R60 ;  /* 0x000000382b237223 */ /* 0x000fe2000001083c */
[-C--:B------:R-:W-:Y:S01]  /*61b0*/  FFMA.FTZ R46, R46, R47.reuse, -R55 ;  /* 0x0000002f2e2e7223 */ /* 0x080fe20000010837 */
[----:B------:R-:W-:Y:S01]  /*61c0*/  FFMA.FTZ R54, R54, R47, R53 ;  /* 0x0000002f36367223 */ /* 0x000fe20000010035 */
[----:B------:R-:W-:-:S02]  /*61d0*/  HADD2.F32 R47, -RZ, R33.H0_H0 ;  /* 0x20000021ff2f7230 */ /* 0x000fc40000004100 */
[----:B------:R-:W-:Y:S01]  /*61e0*/  FFMA.FTZ R41, R45, R56, R58 ;  /* 0x000000382d297223 */ /* 0x000fe2000001003a */
[----:B------:R-:W-:Y:S01]  /*61f0*/  HADD2.F32 R43, -RZ, R40.H0_H0 ;  /* 0x20000028ff2b7230 */ /* 0x000fe20000004100 */
[----:B------:R-:W-:Y:S01]  /*6200*/  F2FP.F16.F32.PACK_AB R35, R46, R35 ;  /* 0x000000232e23723e */ /* 0x000fe200000000ff */
[----:B------:R-:W-:Y:S02]  /*6210*/  HADD2.F32 R33, -RZ, R36.H0_H0 ;  /* 0x20000024ff217230 */ /* 0x000fe40000004100 */
[----:B------:R-:W-:Y:S01]  /*6220*/  HADD2.F32 R40, -RZ, R40.H1_H1 ;  /* 0x30000028ff287230 */ /* 0x000fe20000004100 */
[----:B------:R-:W-:Y:S01]  /*6230*/  F2FP.F16.F32.PACK_AB R54, R54, R41 ;  /* 0x000000293636723e */ /* 0x000fe200000000ff */
[----:B------:R-:W-:Y:S02]  /*6240*/  HADD2.F32 R36, -RZ, R36.H1_H1 ;  /* 0x30000024ff247230 */ /* 0x000fe40000004100 */
[----:B------:R-:W-:Y:S02]  /*6250*/  HADD2.F32 R122, -RZ, R122.H0_H0 ;  /* 0x2000007aff7a7230 */ /* 0x000fe40000004100 */
[----:B------:R-:W-:Y:S01]  /*6260*/  FMUL.FTZ R53, R40, R47 ;  /* 0x0000002f28357220 */ /* 0x000fe20000410000 */
[----:B------:R-:W-:-:S02]  /*6270*/  HADD2.F32 R45, -RZ, R32.H0_H0 ;  /* 0x20000020ff2d7230 */ /* 0x000fc40000004100 */
[-C--:B------:R-:W-:Y:S01]  /*6280*/  FMUL.FTZ R32, R43, R124.reuse ;  /* 0x0000007c2b207220 */ /* 0x080fe20000410000 */
[C---:B------:R-:W-:Y:S01]  /*6290*/  FMUL.FTZ R124, R33.reuse, R124 ;  /* 0x0000007c217c7220 */ /* 0x040fe20000410000 */
[C---:B------:R-:W-:Y:S01]  /*62a0*/  FMUL.FTZ R47, R36.reuse, R47 ;  /* 0x0000002f242f7220 */ /* 0x040fe20000410000 */
        /* <DEDUP_REMOVED lines=8> */
[----:B------:R-:W-:-:S02]  /*6330*/  HADD2.F32 R40, -RZ, R38.H0_H0 ;  /* 0x20000026ff287230 */ /* 0x000fc40000004100 */
[----:B------:R-:W-:Y:S02]  /*6340*/  HADD2.F32 R42, -RZ, R42.H1_H1 ;  /* 0x3000002aff2a7230 */ /* 0x000fe40000004100 */
        /* <DEDUP_REMOVED lines=13> */
[----:B------:R-:W-:Y:S02]  /*6420*/  IMAD.MOV.U32 R36, RZ, RZ, R32 ;  /* 0x000000ffff247224 */ /* 0x000fe400078e0020 */
[----:B------:R-:W-:Y:S01]  /*6430*/  F2FP.F16.F32.PACK_AB R38, R38, R53 ;  /* 0x000000352626723e */ /* 0x000fe200000000ff */
[----:B------:R-:W-:Y:S01]  /*6440*/  IMAD.MOV.U32 R39, RZ, RZ, R35 ;  /* 0x000000ffff277224 */ /* 0x000fe200078e0023 */
[----:B------:R-:W-:Y:S01]  /*6450*/  F2FP.F16.F32.PACK_AB R42, R42, R123 ;  /* 0x0000007b2a2a723e */ /* 0x000fe200000000ff */
[----:B------:R-:W-:-:S07]  /*6460*/  IMAD.MOV.U32 R43, RZ, RZ, R54 ;  /* 0x000000ffff2b7224 */ /* 0x000fce00078e0036 */
.L_x_8616:
[----:B------:R-:W-:Y:S05]  /*6470*/  BSYNC B1 ;  /* 0x0000000000017941 */ /* 0x000fea0003800000 */
.L_x_8615:
[----:B-1----:R3:W-:Y:S01]  /*6480*/  STG.E.128 desc[UR60][R48.64], R36 ;  /* 0x0000002430007986 */ /* 0x0027e2000c101d3c */
[----:B------:R-:W-:-:S13]  /*6490*/  ISETP.GE.AND P4, PT, R51, R111, PT ;  /* 0x0000006f3300720c */ /* 0x000fda0003f86270 */
[----:B------:R-:W-:Y:S05]  /*64a0*/  @P4 BRA `(.L_x_8579) ;  /* 0x0000000000a44947 */ /* 0x000fea0003800000 */
[--C-:B------:R-:W-:Y:S02]  /*64b0*/  SHF.R.S32.HI R32, RZ, 0x1f, R51.reuse ;  /* 0x0000001fff207819 */ /* 0x100fe40000011433 */
[----:B------:R-:W-:-:S04]  /*64c0*/  IADD3 R51, P4, P5, R26, R96, R51 ;  /* 0x000000601a337210 */ /* 0x000fc80007d9e033 */
[----:B------:R-:W-:Y:S02]  /*64d0*/  IADD3.X R32, R0, R113, R32, P4, P5 ;  /* 0x0000007100207210 */ /* 0x000fe400027ea420 */
[----:B------:R-:W-:-:S04]  /*64e0*/  LEA R94, P4, R51, R94, 0x1 ;  /* 0x0000005e335e7211 */ /* 0x000fc800078808ff */
[----:B------:R-:W-:-:S05]  /*64f0*/  LEA.HI.X R95, R51, R95, R32, 0x1, P4 ;  /* 0x0000005f335f7211 */ /* 0x000fca00020f0c20 */
[----:B--2---:R4:W-:Y:S01]  /*6500*/  STG.E.128 desc[UR60][R94.64], R40 ;  /* 0x000000285e007986 */ /* 0x0049e2000c101d3c */
[----:B------:R-:W-:Y:S05]  /*6510*/  BRA `(.L_x_8579) ;  /* 0x0000000000887947 */ /* 0x000fea0003800000 */
.L_x_8572:
[----:B------:R-:W2:Y:S02]  /*6520*/  LDL R32, [R1+0x4c] ;  /* 0x00004c0001207983 */ /* 0x000ea40000100800 */
[----:B--2---:R-:W-:-:S13]  /*6530*/  R2UR UR4, R32 ;  /* 0x00000000200472ca */ /* 0x004fda00000e0000 */
[----:B------:R-:W-:-:S06]  /*6540*/  UISETP.NE.AND UP0, UPT, UR4, 0x3, UPT ;  /* 0x000000030400788c */ /* 0x000fcc000bf05270 */
[----:B------:R-:W-:-:S13]  /*6550*/  PLOP3.LUT P3, PT, PT, PT, UP0, 0x80, 0x0 ;  /* 0x000000000000781c */ /* 0x000fda0003f6f008 */
[----:B------:R-:W-:Y:S05]  /*6560*/  @!P3 BRA `(.L_x_8617) ;  /* 0x000000000004b947 */ /* 0x000fea0003800000 */
[----:B------:R-:W-:Y:S01]  /*6570*/  BPT.TRAP 0x1 ;  /* 0x000000040000795c */ /* 0x000fe20000300000 */
.L_x_8617:
[----:B------:R-:W-:Y:S01]  /*6580*/  IMAD R20, R19, 0x8, R18 ;  /* 0x0000000813147824 */ /* 0x000fe200078e0212 */
[----:B------:R-:W-:Y:S01]  /*6590*/  SHF.L.U32 R89, R147, 0x1f, RZ ;  /* 0x0000001f93597819 */ /* 0x000fe200000006ff */
[----:B------:R-:W-:Y:S01]  /*65a0*/  IMAD R88, R24, -0x90, R2 ;  /* 0xffffff7018587824 */ /* 0x000fe200078e0202 */
[----:B------:R-:W-:Y:S02]  /*65b0*/  BSSY B1, `(.L_x_8618) ;  /* 0x0000004000017945 */ /* 0x000fe40003800000 */
[----:B------:R-:W0:Y:S02]  /*65c0*/  SYNCS.PHASECHK.TRANS64.TRYWAIT P4, [R20+URZ+0x31c90], R89 ;  /* 0x031c9059140075a7 */ /* 0x000e24000808017f */
[----:B------:R-:W-:Y:S01]  /*65d0*/  VIMNMX R88, R88, 0x90, PT ;  /* 0x0000009058587848 */ /* 0x000fe20003fe0100 */
[----:B0-----:R-:W-:Y:S06]  /*65e0*/  @!P4 BRA `(.L_x_8619) ;  /* 0x0000015c0084c947 */ /* 0x001fec0003800000 */
.L_x_8810:
[----:B------:R-:W-:Y:S05]  /*65f0*/  BSYNC B1 ;  /* 0x0000000000017941 */ /* 0x000fea0003800000 */
.L_x_8618:
[----:B------:R-:W-:-:S13]  /*6600*/  ISETP.GE.AND P4, PT, R23, R88, PT ;  /* 0x000000581700720c */ /* 0x000fda0003f86270 */
[----:B------:R-:W-:Y:S05]  /*6610*/  @P4 BRA `(.L_x_8579) ;  /* 0x0000000000484947 */ /* 0x000fea0003800000 */
        /* <DEDUP_REMOVED lines=18> */
.L_x_8579:
[----:B------:R-:W-:Y:S05]  /*6740*/  BSYNC B0 ;  /* 0x0000000000007941 */ /* 0x000fea0003800000 */
.L_x_8571:
        /* <DEDUP_REMOVED lines=17> */
.L_x_8621:
[----:B------:R-:W-:Y:S05]  /*6860*/  BSYNC B0 ;  /* 0x0000000000007941 */ /* 0x000fea0003800000 */
.L_x_8620:
[----:B------:R-:W2:Y:S01]  /*6870*/  SYNCS.PHASECHK.TRANS64.TRYWAIT P3, [R20+URZ+0x31cb0], R89 ;  /* 0x031cb059140075a7 */ /* 0x000ea2000806017f */
[----:B------:R-:W-:Y:S04]  /*6880*/  BSSY B0, `(.L_x_8622) ;  /* 0x0000002000007945 */ /* 0x000fe80003800000 */
[----:B--2---:R-:W-:Y:S05]  /*6890*/  @!P3 BRA `(.L_x_8623) ;  /* 0x0000015800ecb947 */ /* 0x004fea0003800000 */
.L_x_8811:
[----:B------:R-:W-:Y:S05]  /*68a0*/  BSYNC B0 ;  /* 0x0000000000007941 */ /* 0x000fea0003800000 */
.L_x_8622:
[----:B------:R-:W-:Y:S01]  /*68b0*/  ISETP.GE.AND P3, PT, R23, R88, PT ;  /* 0x000000581700720c */ /* 0x000fe20003f66270 */
[----:B------:R-:W-:-:S12]  /*68c0*/  BSSY B0, `(.L_x_8624) ;  /* 0x0000022000007945 */ /* 0x000fd80003800000 */
[----:B------:R-:W-:Y:S05]  /*68d0*/  @P3 BRA `(.L_x_8625) ;  /* 0x0000000000803947 */ /* 0x000fea0003800000 */
[----:B------:R-:W3:Y:S04]  /*68e0*/  LDL R39, [R1+0x3c] ;  /* 0x00003c0001277983 */ /* 0x000ee80000100800 */
[----:B------:R-:W4:Y:S01]  /*68f0*/  LDL R38, [R1+0x38] ;  /* 0x0000380001267983 */ /* 0x000f220000100800 */
[----:B------:R-:W-:Y:S01]  /*6900*/  IMAD.WIDE R34, R24, 0x90, R76 ;  /* 0x0000009018227825 */ /* 0x000fe200078e024c */
[----:B------:R-:W-:Y:S01]  /*6910*/  ULDC.64 UR4, c[0x0][0x318] ;  /* 0x0000c60000047ab9 */ /* 0x000fe20000000a00 */
[----:B------:R-:W-:Y:S02]  /*6920*/  MOV R33, R86 ;  /* 0x0000005600217202 */ /* 0x000fe40000000f00 */
[----:B------:R-:W-:Y:S02]  /*6930*/  IMAD R35, R35, UR4, RZ ;  /* 0x0000000423237c24 */ /* 0x000fe4000f8e02ff */
[----:B-1----:R-:W-:-:S02]  /*6940*/  IMAD.MOV.U32 R32, RZ, RZ, R28 ;  /* 0x000000ffff207224 */ /* 0x002fc400078e001c */
[C---:B------:R-:W-:Y:S02]  /*6950*/  IMAD R35, R34.reuse, UR5, R35 ;  /* 0x0000000522237c24 */ /* 0x040fe4000f8e0223 */
[----:B------:R-:W-:Y:S01]  /*6960*/  IMAD.WIDE.U32 R32, R34, UR4, R32 ;  /* 0x0000000422207c25 */ /* 0x000fe2000f8e0020 */
[----:B------:R-:W-:-:S03]  /*6970*/  ULDC.64 UR4, c[0x0][0x308] ;  /* 0x0000c20000047ab9 */ /* 0x000fc60000000a00 */
[----:B------:R-:W-:Y:S01]  /*6980*/  IMAD.IADD R33, R33, 0x1, R35 ;  /* 0x0000000121217824 */ /* 0x000fe200078e0223 */
[----:B------:R-:W-:Y:S01]  /*6990*/  LEA R36, P3, R32, UR4, 0x1 ;  /* 0x0000000420247c11 */ /* 0x000fe2000f8608ff */
[----:B------:R-:W-:-:S03]  /*69a0*/  ULDC UR4, c[0x0][0x2e4] ;  /* 0x0000b90000047ab9 */ /* 0x000fc60000000800 */
[----:B------:R-:W-:Y:S02]  /*69b0*/  LEA.HI.X R37, R32, UR5, R33, 0x1, P3 ;  /* 0x0000000520257c11 */ /* 0x000fe400098f0c21 */
[----:B------:R-:W-:-:S13]  /*69c0*/  ISETP.GE.AND P3, PT, R144, UR4, PT ;  /* 0x0000000490007c0c */ /* 0x000fda000bf66270 */
[----:B------:R-:W1:Y:S04]  /*69d0*/  @!P3 LDS.128 R32, [R81] ;  /* 0x000000005120b984 */ /* 0x000e680000000c00 */
[----:B-1----:R-:W-:Y:S01]  /*69e0*/  @!P3 STG.E.128 desc[UR60][R36.64], R32 ;  /* 0x000000202400b986 */ /* 0x002fe2000c101d3c */
[----:B---3--:R-:W-:-:S13]  /*69f0*/  ISETP.GE.AND P3, PT, R39, UR4, PT ;  /* 0x0000000427007c0c */ /* 0x008fda000bf66270 */
[----:B------:R-:W1:Y:S04]  /*6a00*/  @!P3 LDS.128 R32, [R81+0x2400] ;  /* 0x002400005120b984 */ /* 0x000e680000000c00 */
[----:B-1----:R-:W-:Y:S01]  /*6a10*/  @!P3 STG.E.128 desc[UR60][R36.64+0x40], R32 ;  /* 0x000040202400b986 */ /* 0x002fe2000c101d3c */
[----:B------:R-:W-:-:S13]  /*6a20*/  ISETP.GE.AND P3, PT, R4, UR4, PT ;  /* 0x0000000404007c0c */ /* 0x000fda000bf66270 */
[----:B------:R-:W1:Y:S04]  /*6a30*/  @!P3 LDS.128 R32, [R81+0x4800] ;  /* 0x004800005120b984 */ /* 0x000e680000000c00 */
[----:B-1----:R-:W-:Y:S01]  /*6a40*/  @!P3 STG.E.128 desc[UR60][R36.64+0x80], R32 ;  /* 0x000080202400b986 */ /* 0x002fe2000c101d3c */
[----:B----4-:R-:W-:-:S13]  /*6a50*/  ISETP.GE.AND P3, PT, R38, UR4, PT ;  /* 0x0000000426007c0c */ /* 0x010fda000bf66270 */
[----:B------:R-:W1:Y:S04]  /*6a60*/  @!P3 LDS.128 R32, [R21] ;  /* 0x000000001520b984 */ /* 0x000e680000000c00 */
[----:B-1----:R-:W-:Y:S01]  /*6a70*/  @!P3 STG.E.128 desc[UR60][R36.64+0x20], R32 ;  /* 0x000020202400b986 */ /* 0x002fe2000c101d3c */
[----:B------:R-:W-:-:S13]  /*6a80*/  ISETP.GE.AND P3, PT, R3, UR4, PT ;  /* 0x0000000403007c0c */ /* 0x000fda000bf66270 */
[----:B------:R-:W1:Y:S04]  /*6a90*/  @!P3 LDS.128 R32, [R21+0x2400] ;  /* 0x002400001520b984 */ /* 0x000e680000000c00 */
[----:B-1----:R-:W-:Y:S01]  /*6aa0*/  @!P3 STG.E.128 desc[UR60][R36.64+0x60], R32 ;  /* 0x000060202400b986 */ /* 0x002fe2000c101d3c */
[----:B------:R-:W-:-:S13]  /*6ab0*/  ISETP.GE.AND P3, PT, R79, UR4, PT ;  /* 0x000000044f007c0c */ /* 0x000fda000bf66270 */
[----:B------:R-:W1:Y:S04]  /*6ac0*/  @!P3 LDS.128 R32, [R21+0x4800] ;  /* 0x004800001520b984 */ /* 0x000e680000000c00 */
[----:B-1----:R3:W-:Y:S02]  /*6ad0*/  @!P3 STG.E.128 desc[UR60][R36.64+0xa0], R32 ;  /* 0x0000a0202400b986 */ /* 0x0027e4000c101d3c */
.L_x_8625:
[----:B------:R-:W-:Y:S05]  /*6ae0*/  BSYNC B0 ;  /* 0x0000000000007941 */ /* 0x000fea0003800000 */
.L_x_8624:
[----:B------:R-:W-:Y:S01]  /*6af0*/  @!PT LDS RZ, [RZ] ;  /* 0x00000000fffff984 */ /* 0x000fe20000000800 */
[----:B------:R-:W-:Y:S01]  /*6b00*/  @!PT LDS RZ, [RZ] ;  /* 0x00000000fffff984 */ /* 0x000fe20000000800 */
[----:B------:R-:W-:Y:S01]  /*6b10*/  @!PT LDS RZ, [RZ] ;  /* 0x00000000fffff984 */ /* 0x000fe20000000800 */
[----:B------:R-:W-:Y:S01]  /*6b20*/  @!PT LDS RZ, [RZ] ;  /* 0x00000000fffff984 */ /* 0x000fe20000000800 */
[----:B------:R4:W-:Y:S06]  /*6b30*/  MEMBAR.ALL.CTA ;  /* 0x0000000000007992 */ /* 0x0009ec0000008000 */
[----:B----4-:R-:W4:Y:S01]  /*6b40*/  FENCE.VIEW.ASYNC.S ;  /* 0x00000000000073c6 */ /* 0x010f220000000000 */
[----:B0-2---:R-:W-:Y:S02]  /*6b50*/  @!P4 VIADD R20, R20, 0x31cc0 ;  /* 0x00031cc01414c836 */ /* 0x005fe40000000000 */
[----:B------:R-:W-:-:S03]  /*6b60*/  VIADD R19, R19, 0x1 ;  /* 0x0000000113137836 */ /* 0x000fc60000000000 */
[----:B------:R-:W-:Y:S01]  /*6b70*/  @!P4 PRMT R20, RZ, 0x654, R20 ;  /* 0x00000654ff14c816 */ /* 0x000fe20000000014 */
[----:B----4-:R0:W-:Y:S01]  /*6b80*/  BAR.SYNC.DEFER_BLOCKING R110, 0x80 ;  /* 0x0002006e0000751d */ /* 0x0101e20000010000 */
[----:B------:R-:W-:-:S04]  /*6b90*/  ISETP.NE.AND P3, PT, R19, 0x2, PT ;  /* 0x000000021300780c */ /* 0x000fc80003f65270 */
[----:B------:R-:W-:Y:S01]  /*6ba0*/  SEL R19, R19, RZ, P3 ;  /* 0x000000ff13137207 */ /* 0x000fe20001800000 */
[----:B------:R2:W-:Y:S02]  /*6bb0*/  @!P4 SYNCS.ARRIVE.TRANS64.RED.A1T0 RZ, [R20+URZ], RZ ;  /* 0x000000ff14ffc9a7 */ /* 0x0005e4000810043f */
[----:B--2---:R-:W-:-:S04]  /*6bc0*/  SEL R20, RZ, 0x1, P3 ;  /* 0x00000001ff147807 */ /* 0x004fc80001800000 */
[----:B------:R-:W-:Y:S01]  /*6bd0*/  LOP3.LUT R147, R147, R20, RZ, 0x3c, !PT ;  /* 0x0000001493937212 */ /* 0x000fe200078e3cff */
[----:B0-----:R-:W-:Y:S06]  /*6be0*/  @P2 BRA `(.L_x_8626) ;  /* 0xffffffbc00182947 */ /* 0x001fec000383ffff */
[----:B------:R-:W0:Y:S01]  /*6bf0*/  S2R R21, SR_TID.X ;  /* 0x0000000000157919 */ /* 0x000e220000002100 */
[----:B------:R-:W-:Y:S02]  /*6c00*/  PLOP3.LUT P0, PT, PT, PT, PT, 0x8, 0x0 ;  /* 0x000000000000781c */ /* 0x000fe40003f0e170 */
[----:B0-----:R-:W-:-:S04]  /*6c10*/  SHF.R.U32.HI R21, RZ, 0x7, R21 ;  /* 0x00000007ff157819 */ /* 0x001fc80000011615 */
[----:B------:R-:W-:-:S13]  /*6c20*/  ISETP.NE.AND P5, PT, R21, 0x1, PT ;  /* 0x000000011500780c */ /* 0x000fda0003fa5270 */
[----:B------:R-:W-:Y:S06]  /*6c30*/  @!P5 BAR.ARV 0x9, 0x100 ;  /* 0x024400000000db1d */ /* 0x000fec0000002000 */
.L_x_8566:
[----:B------:R-:W-:Y:S02]  /*6c40*/  ISETP.GE.AND P2, PT, R108, 0x1, PT ;  /* 0x000000016c00780c */ /* 0x000fe40003f46270 */
[----:B------:R-:W-:Y:S02]  /*6c50*/  CS2R R2, SRZ ;  /* 0x0000000000027805 */ /* 0x000fe4000001ff00 */
[----:B------:R-:W-:Y:S01]  /*6c60*/  PLOP3.LUT P1, PT, PT, PT, PT, 0x80, 0x0 ;  /* 0x000000000000781c */ /* 0x000fe20003f2f070 */
[----:B------:R-:W-:Y:S01]  /*6c70*/  IMAD.MOV.U32 R0, RZ, RZ, RZ ;  /* 0x000000ffff007224 */ /* 0x000fe200078e00ff */
[----:B------:R-:W-:Y:S02]  /*6c80*/  CS2R R38, SRZ ;  /* 0x0000000000267805 */ /* 0x000fe4000001ff00 */
[----:B---3--:R-:W-:Y:S02]  /*6c90*/  CS2R R34, SRZ ;  /* 0x0000000000227805 */ /* 0x008fe4000001ff00 */
[----:B------:R-:W-:-:S02]  /*6ca0*/  CS2R R48, SRZ ;  /* 0x0000000000307805 */ /* 0x000fc4000001ff00 */
[----:B------:R-:W-:Y:S02]  /*6cb0*/  CS2R R36, SRZ ;  /* 0x0000000000247805 */ /* 0x000fe4000001ff00 */
[----:B------:R-:W-:Y:S02]  /*6cc0*/  CS2R R56, SRZ ;  /* 0x0000000000387805 */ /* 0x000fe4000001ff00 */
[----:B-1----:R-:W-:Y:S01]  /*6cd0*/  CS2R R32, SRZ ;  /* 0x0000000000207805 */ /* 0x002fe2000001ff00 */
[----:B------:R-:W-:Y:S01]  /*6ce0*/  IMAD.MOV.U32 R51, RZ, RZ, RZ ;  /* 0x000000ffff337224 */ /* 0x000fe200078e00ff */
        /* <DEDUP_REMOVED lines=15> */
[----:B------:R-:W-:Y:S01]  /*6de0*/  MOV R82, RZ ;  /* 0x000000ff00527202 */ /* 0x000fe20000000f00 */
[----:B------:R-:W-:Y:S01]  /*6df0*/  IMAD.MOV.U32 R6, RZ, RZ, RZ ;  /* 0x000000ffff067224 */ /* 0x000fe200078e00ff */
[----:B------:R-:W-:Y:S01]  /*6e00*/  CS2R R80, SRZ ;  /* 0x0000000000507805 */ /* 0x000fe2000001ff00 */
[----:B------:R-:W-:Y:S06]  /*6e10*/  @P0 BRA `(.L_x_8627) ;  /* 0x00000000000c0947 */ /* 0x000fec0003800000 */
[----:B------:R-:W0:Y:S01]  /*6e20*/  FENCE.VIEW.ASYNC.G ;  /* 0x00000000000073c6 */ /* 0x000e220000000100 */
[----:B------:R-:W-:Y:S05]  /*6e30*/  WARPSYNC.ALL ;  /* 0x0000000000007948 */ /* 0x000fea0003800000 */
[----:B0-----:R-:W-:Y:S06]  /*6e40*/  BAR.ARV 0xc, 0x1a0 ;  /* 0x0306800000007b1d */ /* 0x001fec0000002000 */
.L_x_8627:
[----:B------:R-:W-:Y:S02]  /*6e50*/  IMAD.MOV.U32 R76, RZ, RZ, RZ ;  /* 0x000000ffff4c7224 */ /* 0x000fe400078e00ff */
        /* <DEDUP_REMOVED lines=11> */
.L_x_8814:
[----:B------:R-:W1:Y:S01]  /*6f10*/  LDL R3, [R1+0x50] ;  /* 0x0000500001037983 */ /* 0x000e620000100800 */
[----:B------:R-:W-:Y:S01]  /*6f20*/  BSSY B6, `(.L_x_8630) ;  /* 0x000001b000067945 */ /* 0x000fe20003800000 */
[----:B-1----:R-:W-:-:S05]  /*6f30*/  IMAD.HI R0, R3, 0x55555556, RZ ;  /* 0x5555555603007827 */ /* 0x002fca00078e02ff */
[----:B------:R-:W-:-:S05]  /*6f40*/  LEA.HI R2, R0, R0, RZ, 0x1 ;  /* 0x0000000000027211 */ /* 0x000fca00078f08ff */
[----:B------:R-:W-:Y:S02]  /*6f50*/  IMAD R2, R2, -0x3, R3 ;  /* 0xfffffffd02027824 */ /* 0x000fe400078e0203 */
[----:B------:R-:W-:-:S04]  /*6f60*/  VIADD R3, R18, 0x24300 ;  /* 0x0002430012037836 */ /* 0x000fc80000000000 */
[----:B------:R-:W-:Y:S01]  /*6f70*/  IMAD R0, R2, 0x800, R3 ;  /* 0x0000080002007824 */ /* 0x000fe200078e0203 */
[----:B------:R-:W-:-:S04]  /*6f80*/  LOP3.LUT P0, RZ, R3, 0x9f, RZ, 0xc0, !PT ;  /* 0x0000009f03ff7812 */ /* 0x000fc8000780c0ff */
[----:B------:R-:W-:-:S04]  /*6f90*/  SHF.R.U32.HI R0, RZ, 0x4, R0 ;  /* 0x00000004ff007819 */ /* 0x000fc80000011600 */
[----:B------:R-:W-:-:S05]  /*6fa0*/  LOP3.LUT R0, R0, 0x3fff, RZ, 0xc0, !PT ;  /* 0x00003fff00007812 */ /* 0x000fca00078ec0ff */
[----:B------:R1:W-:Y:S01]  /*6fb0*/  STL [R1+0x58], R0 ;  /* 0x0000580001007387 */ /* 0x0003e20000100800 */
[----:B------:R-:W-:Y:S05]  /*6fc0*/  @!P0 BRA `(.L_x_8631) ;  /* 0x0000000000408947 */ /* 0x000fea0003800000 */
[----:B-1----:R-:W-:Y:S01]  /*6fd0*/  MOV R0, 0x0 ;  /* 0x0000000000007802 */ /* 0x002fe20000000f00 */
[----:B------:R-:W-:Y:S01]  /*6fe0*/  ULDC.64 UR4, c[0x4][0x1b8] ;  /* 0x01006e0000047ab9 */ /* 0x000fe20000000a00 */
[----:B------:R-:W-:Y:S01]  /*6ff0*/  ULDC.64 UR6, c[0x4][0x1c0] ;  /* 0x0100700000067ab9 */ /* 0x000fe20000000a00 */
[----:B------:R-:W-:Y:S01]  /*7000*/  IMAD.U32 R4, RZ, RZ, UR4 ;  /* 0x00000004ff047e24 */ /* 0x000fe2000f8e00ff */
[----:B0-----:R0:W1:Y:S01]  /*7010*/  LDC.64 R14, c[0x4][R0] ;  /* 0x01000000000e7b82 */ /* 0x0010620000000a00 */
        /* <DEDUP_REMOVED lines=10> */
[----:B-1---5:R-:W-:Y:S05]  /*70c0*/  CALL.ABS.NOINC R14 ;  /* 0x000000000e007343 */ /* 0x022fea0003c00000 */
.L_x_8631:
[----:B------:R-:W-:Y:S05]  /*70d0*/  BSYNC B6 ;  /* 0x0000000000067941 */ /* 0x000fea0003800000 */
.L_x_8630:
[----:B------:R-:W-:Y:S02]  /*70e0*/  ULDC UR4, c[0x0][0x3d4] ;  /* 0x0000f50000047ab9 */ /* 0x000fe40000000800 */
[----:B------:R-:W-:-:S13]  /*70f0*/  ISETP.LT.AND P0, PT, RZ, UR4, PT ;  /* 0x00000004ff007c0c */ /* 0x000fda000bf01270 */
[----:B------:R-:W-:Y:S05]  /*7100*/  @P0 BRA `(.L_x_8632) ;  /* 0x0000000000400947 */ /* 0x000fea0003800000 */
[----:B------:R-:W1:Y:S02]  /*7110*/  LDL R20, [R1+0x78] ;  /* 0x0000780001147983 */ /* 0x000e640000100800 */
[----:B-1----:R-:W-:-:S04]  /*7120*/  LEA.HI R0, R20, R20, RZ, 0x1 ;  /* 0x0000001414007211 */ /* 0x002fc800078f08ff */
[----:B------:R-:W-:-:S04]  /*7130*/  LOP3.LUT R0, R0, 0xfffffffe, RZ, 0xc0, !PT ;  /* 0xfffffffe00007812 */ /* 0x000fc800078ec0ff */
[----:B------:R-:W-:-:S04]  /*7140*/  IADD3 R0, R20, -R0, RZ ;  /* 0x8000000014007210 */ /* 0x000fc80007ffe0ff */
[----:B------:R-:W-:-:S04]  /*7150*/  SHF.L.U32 R3, R0, 0x1f, RZ ;  /* 0x0000001f00037819 */ /* 0x000fc800000006ff */
[----:B------:R1:W2:Y:S03]  /*7160*/  SYNCS.PHASECHK.TRANS64.TRYWAIT P0, [R18+URZ+0x31c00], R3 ;  /* 0x031c0003120075a7 */ /* 0x0002a6000800017f */
[----:B--2---:R-:W-:Y:S05]  /*7170*/  @!P0 NANOSLEEP.SYNCS 0x989680 ;  /* 0x009896800000895d */ /* 0x004fea0003900000 */
[----:B------:R-:W2:Y:S01]  /*7180*/  @!P0 SYNCS.PHASECHK.TRANS64 P0, [R18+URZ+0x31c00], R3 ;  /* 0x031c0003120085a7 */ /* 0x000ea2000800007f */
[----:B------:R-:W-:Y:S04]  /*7190*/  BSSY B0, `(.L_x_8633) ;  /* 0x0000006000007945 */ /* 0x000fe80003800000 */
[----:B--2---:R-:W-:Y:S05]  /*71a0*/  @P0 BRA `(.L_x_8634) ;  /* 0x0000000000100947 */ /* 0x004fea0003800000 */
.L_x_8635:
[----:B--2---:R2:W3:Y:S02]  /*71b0*/  SYNCS.PHASECHK.TRANS64.TRYWAIT P0, [R18+URZ+0x31c00], R3 ;  /* 0x031c0003120075a7 */ /* 0x0044e4000800017f */
[----:B---3--:R-:W-:Y:S05]  /*71c0*/  @!P0 NANOSLEEP.SYNCS 0x989680 ;  /* 0x009896800000895d */ /* 0x008fea0003900000 */
[----:B------:R-:W3:Y:S02]  /*71d0*/  @!P0 SYNCS.PHASECHK.TRANS64 P0, [R18+URZ+0x31c00], R3 ;  /* 0x031c0003120085a7 */ /* 0x000ee4000800007f */
[----:B---3--:R-:W-:Y:S05]  /*71e0*/  @!P0 BRA `(.L_x_8635) ;  /* 0xfffffffc00f08947 */ /* 0x008fea000383ffff */
.L_x_8634:
[----:B------:R-:W-:Y:S05]  /*71f0*/  BSYNC B0 ;  /* 0x0000000000007941 */ /* 0x000fea0003800000 */
.L_x_8633:
[----:B------:R-:W-:Y:S05]  /*7200*/  BRA `(.L_x_8636) ;  /* 0x0000003400a87947 */ /* 0x000fea0003800000 */
.L_x_8632:
[----:B-1----:R-:W2:Y:S01]  /*7210*/  LDL R0, [R1+0xa4] ;  /* 0x0000a40001007983 */ /* 0x002ea20000100800 */
[----:B------:R-:W-:Y:S01]  /*7220*/  ULDC.64 UR4, c[0x0][0x3d8] ;  /* 0x0000f60000047ab9 */ /* 0x000fe20000000a00 */
[----:B------:R-:W-:Y:S01]  /*7230*/  ULDC.64 UR6, c[0x0][0x3e8] ;  /* 0x0000fa0000067ab9 */ /* 0x000fe20000000a00 */
[----:B-----5:R-:W-:Y:S01]  /*7240*/  IMAD.WIDE.U32 R50, R104, UR4, RZ ;  /* 0x0000000468327c25 */ /* 0x020fe2000f8e00ff */
[----:B------:R-:W-:Y:S02]  /*7250*/  SHF.R.S32.HI R8, RZ, 0x1f, R16 ;  /* 0x0000001fff087819 */ /* 0x000fe40000011410 */
[----:B------:R-:W-:Y:S02]  /*7260*/  SHF.R.S32.HI R10, RZ, 0x1f, R144 ;  /* 0x0000001fff0a7819 */ /* 0x000fe40000011490 */
[----:B--2---:R-:W-:Y:S02]  /*7270*/  R2UR UR8, R0 ;  /* 0x00000000000872ca */ /* 0x004fe400000e0000 */
[----:B------:R-:W-:-:S05]  /*7280*/  SHF.R.S32.HI R0, RZ, 0x1f, R104 ;  /* 0x0000001fff007819 */ /* 0x000fca0000011468 */
[C---:B------:R-:W-:Y:S02]  /*7290*/  IMAD R3, R0.reuse, UR4, RZ ;  /* 0x0000000400037c24 */ /* 0x040fe4000f8e02ff */
[----:B------:R-:W-:Y:S01]  /*72a0*/  IMAD R5, R0, UR6, RZ ;  /* 0x0000000600057c24 */ /* 0x000fe2000f8e02ff */
[----:B------:R-:W-:Y:S01]  /*72b0*/  IADD3 R0, P0, R16, R50, RZ ;  /* 0x0000003210007210 */ /* 0x000fe20007f1e0ff */
[C---:B------:R-:W-:Y:S01]  /*72c0*/  IMAD R3, R104.reuse, UR5, R3 ;  /* 0x0000000568037c24 */ /* 0x040fe2000f8e0203 */
[----:B------:R-:W-:Y:S01]  /*72d0*/  ULDC.64 UR4, c[0x0][0x3c8] ;  /* 0x0000f20000047ab9 */ /* 0x000fe20000000a00 */
[----:B------:R-:W-:Y:S01]  /*72e0*/  IMAD R7, R104, UR7, R5 ;  /* 0x0000000768077c24 */ /* 0x000fe2000f8e0205 */
[----:B------:R-:W-:Y:S01]  /*72f0*/  ULOP3.LUT UP0, URZ, UR8, 0x1bf, URZ, 0xc0, !UPT ;  /* 0x000001bf083f7892 */ /* 0x000fe2000f80c03f */
[----:B------:R-:W-:Y:S01]  /*7300*/  IMAD.IADD R5, R3, 0x1, R51 ;  /* 0x0000000103057824 */ /* 0x000fe200078e0233 */
[----:B------:R-:W-:Y:S01]  /*7310*/  LEA R48, P1, R50, UR4, 0x1 ;  /* 0x0000000432307c11 */ /* 0x000fe2000f8208ff */
[----:B------:R-:W-:Y:S01]  /*7320*/  IMAD.WIDE.U32 R104, R104, UR6, RZ ;  /* 0x0000000668687c25 */ /* 0x000fe2000f8e00ff */
[----:B------:R-:W-:Y:S01]  /*7330*/  LEA R28, P2, R0, UR4, 0x1 ;  /* 0x00000004001c7c11 */ /* 0x000fe2000f8408ff */
[----:B------:R-:W-:-:S02]  /*7340*/  ULDC.64 UR6, c[0x0][0x3e0] ;  /* 0x0000f80000067ab9 */ /* 0x000fc40000000a00 */
[----:B------:R-:W-:Y:S01]  /*7350*/  IMAD.X R3, R8, 0x1, R5, P0 ;  /* 0x0000000108037824 */ /* 0x000fe200000e0605 */
[----:B------:R-:W-:Y:S01]  /*7360*/  IADD3 R4, P0, R144, R50, RZ ;  /* 0x0000003290047210 */ /* 0x000fe20007f1e0ff */
[----:B------:R-:W-:Y:S01]  /*7370*/  IMAD.IADD R51, R7, 0x1, R105 ;  /* 0x0000000107337824 */ /* 0x000fe200078e0269 */
[--C-:B------:R-:W-:Y:S02]  /*7380*/  LEA.HI.X R50, R50, UR5, R5.reuse, 0x1, P1 ;  /* 0x0000000532327c11 */ /* 0x100fe400088f0c05 */
[----:B------:R-:W-:Y:S01]  /*7390*/  PLOP3.LUT P1, PT, PT, PT, UP0, 0x80, 0x0 ;  /* 0x000000000000781c */ /* 0x000fe20003f2f008 */
[----:B------:R-:W-:Y:S01]  /*73a0*/  IMAD.X R5, R10, 0x1, R5, P0 ;  /* 0x000000010a057824 */ /* 0x000fe200000e0605 */
[----:B------:R-:W-:Y:S02]  /*73b0*/  LEA.HI.X R29, R0, UR5, R3, 0x1, P2 ;  /* 0x00000005001d7c11 */ /* 0x000fe400090f0c03 */
[-C--:B------:R-:W-:Y:S02]  /*73c0*/  IADD3 R6, P4, R16, R104.reuse, RZ ;  /* 0x0000006810067210 */ /* 0x080fe40007f9e0ff */
[----:B------:R-:W-:-:S02]  /*73d0*/  IADD3 R0, P3, R144, R104, RZ ;  /* 0x0000006890007210 */ /* 0x000fc40007f7e0ff */
[----:B------:R-:W-:Y:S01]  /*73e0*/  LEA R30, P2, R6, UR6, 0x1 ;  /* 0x00000006061e7c11 */ /* 0x000fe2000f8408ff */
[--C-:B------:R-:W-:Y:S01]  /*73f0*/  IMAD.X R7, R8, 0x1, R51.reuse, P4 ;  /* 0x0000000108077824 */ /* 0x100fe200020e0633 */
[----:B------:R-:W-:Y:S01]  /*7400*/  LEA R44, P0, R4, UR4, 0x1 ;  /* 0x00000004042c7c11 */ /* 0x000fe2000f8008ff */
[----:B------:R-:W-:Y:S01]  /*7410*/  IMAD.X R3, R10, 0x1, R51, P3 ;  /* 0x000000010a037824 */ /* 0x000fe200018e0633 */
[----:B------:R-:W-:Y:S02]  /*7420*/  LEA R46, P4, R0, UR6, 0x1 ;  /* 0x00000006002e7c11 */ /* 0x000fe4000f8808ff */
[----:B------:R-:W-:Y:S02]  /*7430*/  LEA R49, P3, R104, UR6, 0x1 ;  /* 0x0000000668317c11 */ /* 0x000fe4000f8608ff */
[----:B------:R-:W-:Y:S02]  /*7440*/  LEA.HI.X R31, R6, UR7, R7, 0x1, P2 ;  /* 0x00000007061f7c11 */ /* 0x000fe400090f0c07 */
[----:B------:R-:W-:-:S02]  /*7450*/  LEA.HI.X R45, R4, UR5, R5, 0x1, P0 ;  /* 0x00000005042d7c11 */ /* 0x000fc400080f0c05 */
[----:B------:R-:W-:Y:S02]  /*7460*/  LEA.HI.X R47, R0, UR7, R3, 0x1, P4 ;  /* 0x00000007002f7c11 */ /* 0x000fe4000a0f0c03 */
[----:B------:R-:W-:Y:S01]  /*7470*/  LEA.HI.X R51, R104, UR7, R51, 0x1, P3 ;  /* 0x0000000768337c11 */ /* 0x000fe200098f0c33 */
[----:B------:R-:W-:Y:S06]  /*7480*/  @!P1 BRA `(.L_x_8637) ;  /* 0x0000000000409947 */ /* 0x000fec0003800000 */
[----:B------:R-:W-:Y:S01]  /*7490*/  MOV R0, 0x0 ;  /* 0x0000000000007802 */ /* 0x000fe20000000f00 */
        /* <DEDUP_REMOVED lines=15> */
.L_x_8637:
        /* <DEDUP_REMOVED lines=22> */
[C---:B------:R-:W-:Y:S01]  /*76f0*/  IADD3 R0, R16.reuse, 0x8, RZ ;  /* 0x0000000810007810 */ /* 0x040fe20007ffe0ff */
[C---:B------:R-:W-:Y:S01]  /*7700*/  VIADD R3, R16.reuse, 0x10 ;  /* 0x0000001010037836 */ /* 0x040fe20000000000 */
[----:B------:R-:W-:Y:S02]  /*7710*/  ISETP.GE.AND P5, PT, R16, UR4, PT ;  /* 0x0000000410007c0c */ /* 0x000fe4000bfa6270 */
[----:B------:R-:W-:Y:S02]  /*7720*/  CS2R R44, SRZ ;  /* 0x00000000002c7805 */ /* 0x000fe4000001ff00 */
[----:B------:R-:W-:Y:S01]  /*7730*/  ISETP.GE.AND P4, PT, R0, UR4, PT ;  /* 0x0000000400007c0c */ /* 0x000fe2000bf86270 */
[C---:B------:R-:W-:Y:S01]  /*7740*/  VIADD R0, R16.reuse, 0x18 ;  /* 0x0000001810007836 */ /* 0x040fe20000000000 */
[----:B------:R-:W-:Y:S02]  /*7750*/  CS2R R46, SRZ ;  /* 0x00000000002e7805 */ /* 0x000fe4000001ff00 */
[----:B------:R-:W-:Y:S01]  /*7760*/  ISETP.GE.AND P3, PT, R3, UR4, PT ;  /* 0x0000000403007c0c */ /* 0x000fe2000bf66270 */
[----:B------:R-:W-:Y:S01]  /*7770*/  VIADD R3, R16, 0x20 ;  /* 0x0000002010037836 */ /* 0x000fe20000000000 */
[----:B------:R-:W-:Y:S01]  /*7780*/  ISETP.GE.AND P2, PT, R0, UR4, PT ;  /* 0x0000000400007c0c */ /* 0x000fe2000bf46270 */
[----:B------:R-:W-:-:S03]  /*7790*/  VIADD R0, R16, 0x28 ;  /* 0x0000002810007836 */ /* 0x000fc60000000000 */
[----:B------:R-:W-:Y:S01]  /*77a0*/  ISETP.GE.AND P1, PT, R3, UR4, PT ;  /* 0x0000000403007c0c */ /* 0x000fe2000bf26270 */
[----:B------:R1:W5:Y:S04]  /*77b0*/  @!P5 LDG.E.64 R44, desc[UR60][R28.64] ;  /* 0x0000003c1c2cd981 */ /* 0x000368000c1e1b00 */
[----:B------:R1:W5:Y:S01]  /*77c0*/  @!P5 LDG.E.64 R46, desc[UR60][R30.64] ;  /* 0x0000003c1e2ed981 */ /* 0x000362000c1e1b00 */
[----:B------:R-:W-:Y:S02]  /*77d0*/  ISETP.GE.AND P5, PT, R0, UR4, PT ;  /* 0x0000000400007c0c */ /* 0x000fe4000bfa6270 */
        /* <DEDUP_REMOVED lines=20> */
.L_x_8641:
[----:B------:R-:W-:Y:S05]  /*7920*/  BSYNC B1 ;  /* 0x0000000000017941 */ /* 0x000fea0003800000 */
.L_x_8640:
[----:B------:R-:W2:Y:S01]  /*7930*/  LDL R6, [R1+0x78] ;  /* 0x0000780001067983 */ /* 0x000ea20000100800 */
[----:B-----5:R-:W-:Y:S01]  /*7940*/  IMAD.MOV.U32 R3, RZ, RZ, R47 ;  /* 0x000000ffff037224 */ /* 0x020fe200078e002f */
[----:B------:R-:W-:Y:S01]  /*7950*/  UMOV UR4, 0xffffffff ;  /* 0xffffffff00047882 */ /* 0x000fe20000000000 */
[----:B------:R-:W-:Y:S02]  /*7960*/  IMAD.MOV.U32 R4, RZ, RZ, R42 ;  /* 0x000000ffff047224 */ /* 0x000fe400078e002a */
[----:B------:R-:W-:Y:S02]  /*7970*/  IMAD.MOV.U32 R0, RZ, RZ, R46 ;  /* 0x000000ffff007224 */ /* 0x000fe400078e002e */
[----:B------:R-:W-:Y:S01]  /*7980*/  IMAD.MOV.U32 R5, RZ, RZ, R37 ;  /* 0x000000ffff057224 */ /* 0x000fe200078e0025 */
[----:B------:R-:W-:Y:S01]  /*7990*/  PRMT R56, R3, 0x5410, R4 ;  /* 0x0000541003387816 */ /* 0x000fe20000000004 */
[----:B------:R-:W-:Y:S01]  /*79a0*/  IMAD.MOV.U32 R3, RZ, RZ, R36 ;  /* 0x000000ffff037224 */ /* 0x000fe200078e0024 */
[----:B-1----:R-:W-:-:S02]  /*79b0*/  PRMT R30, R30, 0x5410, R0 ;  /* 0x000054101e1e7816 */ /* 0x002fc40000000000 */
[----:B------:R-:W-:Y:S02]  /*79c0*/  MOV R0, R43 ;  /* 0x0000002b00007202 */ /* 0x000fe40000000f00 */
[----:B------:R-:W-:Y:S02]  /*79d0*/  PRMT R28, R5, 0x7610, R28 ;  /* 0x00007610051c7816 */ /* 0x000fe4000000001c */
[----:B------:R-:W-:Y:S02]  /*79e0*/  PRMT R29, R3, 0x5410, R0 ;  /* 0x00005410031d7816 */ /* 0x000fe40000000000 */
[----:B--2---:R-:W-:Y:S01]  /*79f0*/  LEA.HI R0, R6, R6, RZ, 0x1 ;  /* 0x0000000606007211 */ /* 0x004fe200078f08ff */
[----:B------:R-:W-:Y:S06]  /*7a00*/  BRA.DIV UR4, `(.L_x_8642) ;  /* 0x0000014a04e47947 */ /* 0x000fec000b800000 */
.L_x_8817:
[----:B------:R-:W-:Y:S01]  /*7a10*/  UMOV UR4, 0xffffffff ;  /* 0xffffffff00047882 */ /* 0x000fe20000000000 */
[----:B------:R-:W-:Y:S02]  /*7a20*/  LOP3.LUT R0, R0, 0xfffffffe, RZ, 0xc0, !PT ;  /* 0xfffffffe00007812 */ /* 0x000fe400078ec0ff */
[----:B------:R-:W-:Y:S05]  /*7a30*/  BRA.DIV UR4, `(.L_x_8643) ;  /* 0x0000014e04007947 */ /* 0x000fea000b800000 */
.L_x_8820:
[----:B------:R-:W-:Y:S01]  /*7a40*/  UMOV UR4, 0xffffffff ;  /* 0xffffffff00047882 */ /* 0x000fe20000000000 */
[----:B------:R-:W-:Y:S02]  /*7a50*/  IMAD.IADD R0, R6, 0x1, -R0 ;  /* 0x0000000106007824 */ /* 0x000fe400078e0a00 */
[----:B------:R-:W-:Y:S05]  /*7a60*/  BRA.DIV UR4, `(.L_x_8644) ;  /* 0x0000014e041c7947 */ /* 0x000fea000b800000 */
.L_x_8823:
[----:B------:R-:W-:Y:S01]  /*7a70*/  UMOV UR4, 0xffffffff ;  /* 0xffffffff00047882 */ /* 0x000fe20000000000 */
[----:B------:R-:W-:Y:S02]  /*7a80*/  SHF.L.U32 R3, R0, 0x1f, RZ ;  /* 0x0000001f00037819 */ /* 0x000fe400000006ff */
[----:B------:R-:W-:Y:S05]  /*7a90*/  BRA.DIV UR4, `(.L_x_8645) ;  /* 0x0000014e04387947 */ /* 0x000fea000b800000 */
.L_x_8826:
[----:B------:R-:W1:Y:S01]  /*7aa0*/  SYNCS.PHASECHK.TRANS64.TRYWAIT P1, [R18+URZ+0x31c00], R3 ;  /* 0x031c0003120075a7 */ /* 0x000e62000802017f */
[----:B------:R-:W-:Y:S01]  /*7ab0*/  IMAD.MOV.U32 R0, RZ, RZ, R32 ;  /* 0x000000ffff007224 */ /* 0x000fe200078e0020 */
[----:B------:R-:W-:Y:S01]  /*7ac0*/  BSSY B1, `(.L_x_8646) ;  /* 0x000001e000017945 */ /* 0x000fe20003800000 */
[----:B------:R-:W-:Y:S02]  /*7ad0*/  IMAD.MOV.U32 R4, RZ, RZ, R33 ;  /* 0x000000ffff047224 */ /* 0x000fe400078e0021 */
[----:B------:R-:W-:Y:S02]  /*7ae0*/  IMAD.MOV.U32 R5, RZ, RZ, R24 ;  /* 0x000000ffff057224 */ /* 0x000fe400078e0018 */
[----:B------:R-:W-:Y:S01]  /*7af0*/  IMAD.MOV.U32 R6, RZ, RZ, R25 ;  /* 0x000000ffff067224 */ /* 0x000fe200078e0019 */
[----:B0-----:R-:W-:Y:S01]  /*7b00*/  PRMT R14, R0, 0x5410, R4 ;  /* 0x00005410000e7816 */ /* 0x001fe20000000004 */
[----:B------:R-:W-:Y:S01]  /*7b10*/  IMAD.MOV.U32 R4, RZ, RZ, R9 ;  /* 0x000000ffff047224 */ /* 0x000fe200078e0009 */
[----:B------:R-:W-:-:S02]  /*7b20*/  MOV R0, R8 ;  /* 0x0000000800007202 */ /* 0x000fc40000000f00 */
        /* <DEDUP_REMOVED lines=22> */
[----:B-1----:R-:W-:Y:S06]  /*7c90*/  @!P1 BRA `(.L_x_8647) ;  /* 0x0000014800e09947 */ /* 0x002fec0003800000 */
.L_x_8827:
[----:B------:R-:W-:Y:S05]  /*7ca0*/  BSYNC B1 ;  /* 0x0000000000017941 */ /* 0x000fea0003800000 */
.L_x_8646:
[----:B------:R-:W-:Y:S01]  /*7cb0*/  PRMT R11, R0, 0x5410, R4 ;  /* 0x00005410000b7816 */ /* 0x000fe20000000004 */
[----:B------:R-:W-:Y:S06]  /*7cc0*/  @P0 BRA `(.L_x_8648) ;  /* 0x0000002800d40947 */ /* 0x000fec0003800000 */
[----:B------:R-:W0:Y:S01]  /*7cd0*/  LDL R48, [R1+0x60] ;  /* 0x0000600001307983 */ /* 0x000e220000100800 */
[----:B------:R-:W1:Y:S03]  /*7ce0*/  LDC R5, c[0x0][0x3d4] ;  /* 0x0000f500ff057b82 */ /* 0x000e660000000800 */
[----:B------:R-:W2:Y:S01]  /*7cf0*/  LDL R7, [R1+0x80] ;  /* 0x0000800001077983 */ /* 0x000ea20000100800 */
[C---:B------:R-:W-:Y:S01]  /*7d00*/  VIADD R0, R16.reuse, 0x8 ;  /* 0x0000000810007836 */ /* 0x040fe20000000000 */
        /* <DEDUP_REMOVED lines=10> */
[----:B------:R-:W-:Y:S01]  /*7db0*/  ISETP.GE.AND P4, PT, R4, R5, PT ;  /* 0x000000050400720c */ /* 0x000fe20003f86270 */
[----:B0-----:R-:W-:-:S04]  /*7dc0*/  IMAD R3, R48, 0x2, R18 ;  /* 0x0000000230037824 */ /* 0x001fc800078e0212 */
[----:B------:R-:W-:Y:S01]  /*7dd0*/  VIADD R0, R3, 0x20 ;  /* 0x0000002003007836 */ /* 0x000fe20000000000 */
[----:B--2---:R-:W-:Y:S01]  /*7de0*/  LOP3.LUT P5, RZ, R7, 0x2, RZ, 0xc0, !PT ;  /* 0x0000000207ff7812 */ /* 0x004fe200078ac0ff */
[----:B------:R-:W-:-:S12]  /*7df0*/  @P6 BRA `(.L_x_8650) ;  /* 0x0000000000a86947 */ /* 0x000fd80003800000 */
[----:B------:R-:W0:Y:S01]  /*7e00*/  LDS.128 R4, [R3+0xda00] ;  /* 0x00da000003047984 */ /* 0x000e220000000c00 */
[----:B------:R-:W-:Y:S01]  /*7e10*/  SHF.R.U32.HI R48, RZ, 0x10, R45 ;  /* 0x00000010ff307819 */ /* 0x000fe2000001162d */
[----:B------:R-:W-:Y:S01]  /*7e20*/  HADD2.F32 R49, -RZ, R30.H1_H1 ;  /* 0x3000001eff317230 */ /* 0x000fe20000004100 */
[----:B------:R-:W-:Y:S02]  /*7e30*/  SHF.R.U32.HI R50, RZ, 0x10, R47 ;  /* 0x00000010ff327819 */ /* 0x000fe4000001162f */
[----:B------:R-:W-:Y:S01]  /*7e40*/  SHF.R.U64 R55, R44, 0x10, R45 ;  /* 0x000000102c377819 */ /* 0x000fe2000000122d */
[----:B------:R-:W-:Y:S01]  /*7e50*/  HADD2.F32 R48, -RZ, R48.H0_H0 ;  /* 0x20000030ff307230 */ /* 0x000fe20000004100 */
[----:B------:R-:W-:Y:S01]  /*7e60*/  SHF.R.U64 R54, R46, 0x10, R47 ;  /* 0x000000102e367819 */ /* 0x000fe2000000122f */
[----:B------:R-:W-:Y:S02]  /*7e70*/  HADD2.F32 R50, -RZ, R50.H0_H0 ;  /* 0x20000032ff327230 */ /* 0x000fe40000004100 */
[----:B------:R-:W-:-:S02]  /*7e80*/  HADD2.F32 R47, -RZ, R31.H0_H0 ;  /* 0x2000001fff2f7230 */ /* 0x000fc40000004100 */
[--C-:B0-----:R-:W-:Y:S02]  /*7e90*/  HADD2.F32 R45, -RZ, R7.reuse.H0_H0 ;  /* 0x20000007ff2d7230 */ /* 0x101fe40000004100 */
[----:B------:R-:W-:Y:S02]  /*7ea0*/  HADD2.F32 R46, -RZ, R7.H1_H1 ;  /* 0x30000007ff2e7230 */ /* 0x000fe40000004100 */
[--C-:B------:R-:W-:Y:S02]  /*7eb0*/  HADD2.F32 R7, -RZ, R4.reuse.H0_H0 ;  /* 0x20000004ff077230 */ /* 0x100fe40000004100 */
[----:B------:R-:W-:Y:S02]  /*7ec0*/  HADD2.F32 R4, -RZ, R4.H1_H1 ;  /* 0x30000004ff047230 */ /* 0x000fe40000004100 */
        /* <DEDUP_REMOVED lines=8> */
[C---:B------:R-:W-:Y:S01]  /*7f50*/  FFMA.FTZ R48, R7.reuse, R47, -R46 ;  /* 0x0000002f07307223 */ /* 0x040fe2000001082e */
[--C-:B------:R-:W-:Y:S02]  /*7f60*/  HADD2.F32 R6, -RZ, R5.reuse.H0_H0 ;  /* 0x20000005ff067230 */ /* 0x100fe40000004100 */
[----:B------:R-:W-:Y:S02]  /*7f70*/  HADD2.F32 R47, -RZ, R56.H0_H0 ;  /* 0x20000038ff2f7230 */ /* 0x000fe40000004100 */
[----:B------:R-:W-:Y:S01]  /*7f80*/  FFMA.FTZ R49, R7, R49, R50 ;  /* 0x0000003107317223 */ /* 0x000fe20000010032 */
[----:B------:R-:W-:-:S02]  /*7f90*/  HADD2.F32 R5, -RZ, R5.H1_H1 ;  /* 0x30000005ff057230 */ /* 0x000fc40000004100 */
[----:B------:R-:W-:Y:S02]  /*7fa0*/  HADD2.F32 R45, -RZ, R57.H0_H0 ;  /* 0x20000039ff2d7230 */ /* 0x000fe40000004100 */
[C---:B------:R-:W-:Y:S01]  /*7fb0*/  FMUL.FTZ R50, R44.reuse, R47 ;  /* 0x0000002f2c327220 */ /* 0x040fe20000410000 */
[----:B------:R-:W-:Y:S02]  /*7fc0*/  HADD2.F32 R46, -RZ, R54.H0_H0 ;  /* 0x20000036ff2e7230 */ /* 0x000fe40000004100 */
[----:B------:R-:W-:Y:S02]  /*7fd0*/  HADD2.F32 R4, -RZ, R55.H0_H0 ;  /* 0x20000037ff047230 */ /* 0x000fe40000004100 */
[-C--:B------:R-:W-:Y:S01]  /*7fe0*/  FMUL.FTZ R44, R44, R45.reuse ;  /* 0x0000002d2c2c7220 */ /* 0x080fe20000410000 */
[----:B------:R-:W-:Y:S01]  /*7ff0*/  FFMA.FTZ R50, R31, R45, -R50 ;  /* 0x0000002d1f327223 */ /* 0x000fe20000010832 */
[C---:B------:R-:W-:Y:S01]  /*8000*/  FMUL.FTZ R7, R5.reuse, R46 ;  /* 0x0000002e05077220 */ /* 0x040fe20000410000 */
[----:B------:R-:W-:Y:S01]  /*8010*/  FMUL.FTZ R51, R5, R4 ;  /* 0x0000000405337220 */ /* 0x000fe20000410000 */
[----:B------:R-:W-:-:S02]  /*8020*/  FFMA.FTZ R31, R31, R47, R44 ;  /* 0x0000002f1f1f7223 */ /* 0x000fc4000001002c */
[C---:B------:R-:W-:Y:S01]  /*8030*/  FFMA.FTZ R5, R6.reuse, R4, -R7 ;  /* 0x0000000406057223 */ /* 0x040fe20000010807 */
[----:B------:R-:W-:Y:S01]  /*8040*/  F2FP.F16.F32.PACK_AB R7, R53, R52 ;  /* 0x000000343507723e */ /* 0x000fe200000000ff */
[----:B------:R-:W-:Y:S01]  /*8050*/  FFMA.FTZ R46, R6, R46, R51 ;  /* 0x0000002e062e7223 */ /* 0x000fe20000010033 */
[----:B------:R-:W-:Y:S02]  /*8060*/  F2FP.F16.F32.PACK_AB R4, R49, R48 ;  /* 0x000000303104723e */ /* 0x000fe400000000ff */
[----:B------:R-:W-:Y:S02]  /*8070*/  F2FP.F16.F32.PACK_AB R6, R31, R50 ;  /* 0x000000321f06723e */ /* 0x000fe400000000ff */
[----:B------:R-:W-:-:S05]  /*8080*/  F2FP.F16.F32.PACK_AB R5, R46, R5 ;  /* 0x000000052e05723e */ /* 0x000fca00000000ff */
[----:B------:R0:W-:Y:S02]  /*8090*/  STS.128 [R3+0xda00], R4 ;  /* 0x00da000403007388 */ /* 0x0001e40000000c00 */
.L_x_8650:
[----:B------:R-:W-:Y:S05]  /*80a0*/  BSYNC B1 ;  /* 0x0000000000017941 */ /* 0x000fea0003800000 */
.L_x_8649:
[----:B------:R-:W-:Y:S01]  /*80b0*/  BSSY B1, `(.L_x_8651) ;  /* 0x000002d000017945 */ /* 0x000fe20003800000 */
[----:B------:R-:W-:-:S03]  /*80c0*/  @P5 VIADD R0, R3, 0xffffffe0 ;  /* 0xffffffe003005836 */ /* 0x000fc60000000000 */
[----:B------:R-:W-:Y:S05]  /*80d0*/  @P0 BRA `(.L_x_8652) ;  /* 0x0000000000a80947 */ /* 0x000fea0003800000 */
[----:B0-----:R-:W0:Y:S01]  /*80e0*/  LDS.128 R4, [R0+0xda00] ;  /* 0x00da000000047984 */ /* 0x001e220000000c00 */
        /* <DEDUP_REMOVED lines=21> */
[----:B------:R-:W-:Y:S02]  /*8240*/  HADD2.F32 R6, -RZ, R5.H0_H0 ;  /* 0x20000005ff067230 */ /* 0x000fe40000004100 */
[----:B------:R-:W-:Y:S02]  /*8250*/  HADD2.F32 R43, -RZ, R29.H1_H1 ;  /* 0x3000001dff2b7230 */ /* 0x000fe40000004100 */
        /* <DEDUP_REMOVED lines=18> */
.L_x_8652:
[----:B------:R-:W-:Y:S05]  /*8380*/  BSYNC B1 ;  /* 0x0000000000017941 */ /* 0x000fea0003800000 */
.L_x_8651:
[----:B------:R-:W-:Y:S04]  /*8390*/  BSSY B1, `(.L_x_8653) ;  /* 0x000002c000017945 */ /* 0x000fe80003800000 */
[----:B------:R-:W-:Y:S05]  /*83a0*/  @P1 BRA `(.L_x_8654) ;  /* 0x0000000000a81947 */ /* 0x000fea0003800000 */
[----:B01----:R-:W0:Y:S01]  /*83b0*/  LDS.128 R4, [R3+0x10a00] ;  /* 0x010a000003047984 */ /* 0x003e220000000c00 */
[----:B------:R-:W-:Y:S02]  /*83c0*/  SHF.R.U64 R44, R38, 0x10, R39 ;  /* 0x00000010262c7819 */ /* 0x000fe40000001227 */
[----:B------:R-:W-:Y:S02]  /*83d0*/  SHF.R.U32.HI R40, RZ, 0x10, R37 ;  /* 0x00000010ff287819 */ /* 0x000fe40000011625 */
[----:B------:R-:W-:Y:S01]  /*83e0*/  SHF.R.U32.HI R38, RZ, 0x10, R39 ;  /* 0x00000010ff267819 */ /* 0x000fe20000011627 */
[----:B------:R-:W-:Y:S01]  /*83f0*/  HADD2.F32 R39, -RZ, R29.H0_H0 ;  /* 0x2000001dff277230 */ /* 0x000fe20000004100 */
[----:B------:R-:W-:Y:S01]  /*8400*/  SHF.R.U64 R43, R36, 0x10, R37 ;  /* 0x00000010242b7819 */ /* 0x000fe20000001225 */
[----:B------:R-:W-:Y:S02]  /*8410*/  HADD2.F32 R40, -RZ, R40.H0_H0 ;  /* 0x20000028ff287230 */ /* 0x000fe40000004100 */
[----:B------:R-:W-:-:S02]  /*8420*/  HADD2.F32 R38, -RZ, R38.H0_H0 ;  /* 0x20000026ff267230 */ /* 0x000fc40000004100 */
[----:B------:R-:W-:Y:S02]  /*8430*/  HADD2.F32 R37, -RZ, R30.H0_H0 ;  /* 0x2000001eff257230 */ /* 0x000fe40000004100 */
        /* <DEDUP_REMOVED lines=8> */
[----:B------:R-:W-:Y:S01]  /*84c0*/  FFMA.FTZ R42, R31, R38, -R42 ;  /* 0x000000261f2a7223 */ /* 0x000fe2000001082a */
[-C--:B------:R-:W-:Y:S01]  /*84d0*/  FMUL.FTZ R38, R4, R37.reuse ;  /* 0x0000002504267220 */ /* 0x080fe20000410000 */
[----:B------:R-:W-:Y:S02]  /*84e0*/  HADD2.F32 R30, -RZ, R6.H1_H1 ;  /* 0x30000006ff1e7230 */ /* 0x000fe40000004100 */
[----:B------:R-:W-:Y:S01]  /*84f0*/  FFMA.FTZ R37, R7, R37, -R36 ;  /* 0x0000002507257223 */ /* 0x000fe20000010824 */
[--C-:B------:R-:W-:Y:S02]  /*8500*/  HADD2.F32 R36, -RZ, R28.reuse.H0_H0 ;  /* 0x2000001cff247230 */ /* 0x100fe40000004100 */
[----:B------:R-:W-:Y:S01]  /*8510*/  FFMA.FTZ R41, R31, R40, R41 ;  /* 0x000000281f297223 */ /* 0x000fe20000010029 */
[----:B------:R-:W-:Y:S02]  /*8520*/  HADD2.F32 R6, -RZ, R5.H0_H0 ;  /* 0x20000005ff067230 */ /* 0x000fe40000004100 */
[----:B------:R-:W-:Y:S01]  /*8530*/  FFMA.FTZ R38, R7, R39, R38 ;  /* 0x0000002707267223 */ /* 0x000fe20000010026 */
[----:B------:R-:W-:-:S02]  /*8540*/  HADD2.F32 R28, -RZ, R28.H1_H1 ;  /* 0x3000001cff1c7230 */ /* 0x000fc40000004100 */
[C---:B------:R-:W-:Y:S01]  /*8550*/  FMUL.FTZ R40, R30.reuse, R36 ;  /* 0x000000241e287220 */ /* 0x040fe20000410000 */
[----:B------:R-:W-:Y:S02]  /*8560*/  HADD2.F32 R5, -RZ, R5.H1_H1 ;  /* 0x30000005ff057230 */ /* 0x000fe40000004100 */
[----:B------:R-:W-:Y:S02]  /*8570*/  HADD2.F32 R31, -RZ, R43.H0_H0 ;  /* 0x2000002bff1f7230 */ /* 0x000fe40000004100 */
[-C--:B------:R-:W-:Y:S01]  /*8580*/  FMUL.FTZ R39, R30, R28.reuse ;  /* 0x0000001c1e277220 */ /* 0x080fe20000410000 */
[----:B------:R-:W-:Y:S02]  /*8590*/  HADD2.F32 R4, -RZ, R44.H0_H0 ;  /* 0x2000002cff047230 */ /* 0x000fe40000004100 */
[----:B------:R-:W-:Y:S01]  /*85a0*/  FFMA.FTZ R40, R29, R28, -R40 ;  /* 0x0000001c1d287223 */ /* 0x000fe20000010828 */
[----:B------:R-:W-:Y:S01]  /*85b0*/  FMUL.FTZ R7, R5, R31 ;  /* 0x0000001f05077220 */ /* 0x000fe20000410000 */
[----:B------:R-:W-:Y:S01]  /*85c0*/  FFMA.FTZ R39, R29, R36, R39 ;  /* 0x000000241d277223 */ /* 0x000fe20000010027 */
[----:B------:R-:W-:-:S02]  /*85d0*/  FMUL.FTZ R30, R5, R4 ;  /* 0x00000004051e7220 */ /* 0x000fc40000410000 */
[C---:B------:R-:W-:Y:S01]  /*85e0*/  FFMA.FTZ R5, R6.reuse, R4, -R7 ;  /* 0x0000000406057223 */ /* 0x040fe20000010807 */
[----:B------:R-:W-:Y:S01]  /*85f0*/  F2FP.F16.F32.PACK_AB R7, R41, R42 ;  /* 0x0000002a2907723e */ /* 0x000fe200000000ff */
[----:B------:R-:W-:Y:S01]  /*8600*/  FFMA.FTZ R30, R6, R31, R30 ;  /* 0x0000001f061e7223 */ /* 0x000fe2000001001e */
[----:B------:R-:W-:Y:S02]  /*8610*/  F2FP.F16.F32.PACK_AB R6, R39, R40 ;  /* 0x000000282706723e */ /* 0x000fe400000000ff */
[----:B------:R-:W-:Y:S02]  /*8620*/  F2FP.F16.F32.PACK_AB R4, R38, R37 ;  /* 0x000000252604723e */ /* 0x000fe400000000ff */
[----:B------:R-:W-:-:S05]  /*8630*/  F2FP.F16.F32.PACK_AB R5, R30, R5 ;  /* 0x000000051e05723e */ /* 0x000fca00000000ff */
[----:B------:R2:W-:Y:S02]  /*8640*/  STS.128 [R3+0x10a00], R4 ;  /* 0x010a000403007388 */ /* 0x0005e40000000c00 */
.L_x_8654:
[----:B------:R-:W-:Y:S05]  /*8650*/  BSYNC B1 ;  /* 0x0000000000017941 */ /* 0x000fea0003800000 */
.L_x_8653:
[----:B------:R-:W-:Y:S04]  /*8660*/  BSSY B1, `(.L_x_8655) ;  /* 0x000002c000017945 */ /* 0x000fe80003800000 */
[----:B------:R-:W-:Y:S05]  /*8670*/  @P2 BRA `(.L_x_8656) ;  /* 0x0000000000a82947 */ /* 0x000fea0003800000 */
[----:B012---:R-:W0:Y:S01]  /*8680*/  LDS.128 R4, [R0+0x10a00] ;  /* 0x010a000000047984 */ /* 0x007e220000000c00 */
[--C-:B------:R-:W-:Y:S01]  /*8690*/  SHF.R.U64 R41, R34, 0x10, R35.reuse ;  /* 0x0000001022297819 */ /* 0x100fe20000001223 */
[----:B------:R-:W-:Y:S01]  /*86a0*/  HADD2.F32 R34, -RZ, R14.H0_H0 ;  /* 0x2000000eff227230 */ /* 0x000fe20000004100 */
[----:B------:R-:W-:Y:S02]  /*86b0*/  SHF.R.U32.HI R28, RZ, 0x10, R35 ;  /* 0x00000010ff1c7819 */ /* 0x000fe40000011623 */
        /* <DEDUP_REMOVED lines=38> */
.L_x_8656:
[----:B------:R-:W-:Y:S05]  /*8920*/  BSYNC B1 ;  /* 0x0000000000017941 */ /* 0x000fea0003800000 */
.L_x_8655:
[----:B------:R-:W-:Y:S04]  /*8930*/  BSSY B1, `(.L_x_8657) ;  /* 0x000002c000017945 */ /* 0x000fe80003800000 */
[----:B------:R-:W-:Y:S05]  /*8940*/  @P3 BRA `(.L_x_8658) ;  /* 0x0000000000a83947 */ /* 0x000fea0003800000 */
[----:B0123--:R-:W0:Y:S01]  /*8950*/  LDS.128 R4, [R3+0x13a00] ;  /* 0x013a000003047984 */ /* 0x00fe220000000c00 */
[--C-:B------:R-:W-:Y:S01]  /*8960*/  SHF.R.U64 R35, R26, 0x10, R27.reuse ;  /* 0x000000101a237819 */ /* 0x100fe2000000121b */
[--C-:B------:R-:W-:Y:S01]  /*8970*/  HADD2.F32 R26, -RZ, R13.reuse.H0_H0 ;  /* 0x2000000dff1a7230 */ /* 0x100fe20000004100 */
[----:B------:R-:W-:Y:S01]  /*8980*/  SHF.R.U32.HI R27, RZ, 0x10, R27 ;  /* 0x00000010ff1b7819 */ /* 0x000fe2000001161b */
[----:B------:R-:W-:Y:S01]  /*8990*/  HADD2.F32 R28, -RZ, R12.H0_H0 ;  /* 0x2000000cff1c7230 */ /* 0x000fe20000004100 */
[--C-:B------:R-:W-:Y:S01]  /*89a0*/  SHF.R.U32.HI R29, RZ, 0x10, R25.reuse ;  /* 0x00000010ff1d7819 */ /* 0x100fe20000011619 */
[----:B------:R-:W-:Y:S01]  /*89b0*/  HADD2.F32 R13, -RZ, R13.H1_H1 ;  /* 0x3000000dff0d7230 */ /* 0x000fe20000004100 */
        /* <DEDUP_REMOVED lines=35> */
.L_x_8658:
[----:B------:R-:W-:Y:S05]  /*8bf0*/  BSYNC B1 ;  /* 0x0000000000017941 */ /* 0x000fea0003800000 */
.L_x_8657:
[----:B------:R-:W-:Y:S05]  /*8c00*/  @P4 BRA `(.L_x_8648) ;  /* 0x0000001c00044947 */ /* 0x000fea0003800000 */
[----:B01234-:R-:W0:Y:S01]  /*8c10*/  LDS.128 R4, [R0+0x13a00] ;  /* 0x013a000000047984 */ /* 0x01fe220000000c00 */
[----:B------:R-:W-:Y:S01]  /*8c20*/  SHF.R.U64 R26, R20, 0x10, R21 ;  /* 0x00000010141a7819 */ /* 0x000fe20000001215 */
[--C-:B------:R-:W-:Y:S01]  /*8c30*/  HADD2.F32 R15, -RZ, R10.reuse.H0_H0 ;  /* 0x2000000aff0f7230 */ /* 0x100fe20000004100 */
[----:B------:R-:W-:Y:S01]  /*8c40*/  SHF.R.U32.HI R20, RZ, 0x10, R9 ;  /* 0x00000010ff147819 */ /* 0x000fe20000011609 */
[----:B------:R-:W-:Y:S01]  /*8c50*/  HADD2.F32 R13, -RZ, R11.H0_H0 ;  /* 0x2000000bff0d7230 */ /* 0x000fe20000004100 */
[----:B------:R-:W-:Y:S01]  /*8c60*/  SHF.R.U32.HI R14, RZ, 0x10, R21 ;  /* 0x00000010ff0e7819 */ /* 0x000fe20000011615 */
[----:B------:R-:W-:Y:S01]  /*8c70*/  HADD2.F32 R10, -RZ, R10.H1_H1 ;  /* 0x3000000aff0a7230 */ /* 0x000fe20000004100 */
[----:B------:R-:W-:Y:S01]  /*8c80*/  SHF.R.U64 R25, R8, 0x10, R9 ;  /* 0x0000001008197819 */ /* 0x000fe20000001209 */
[----:B------:R-:W-:Y:S02]  /*8c90*/  HADD2.F32 R20, -RZ, R20.H0_H0 ;  /* 0x20000014ff147230 */ /* 0x000fe40000004100 */
[----:B------:R-:W-:-:S02]  /*8ca0*/  HADD2.F32 R14, -RZ, R14.H0_H0 ;  /* 0x2000000eff0e7230 */ /* 0x000fc40000004100 */
[----:B------:R-:W-:Y:S02]  /*8cb0*/  HADD2.F32 R11, -RZ, R11.H1_H1 ;  /* 0x3000000bff0b7230 */ /* 0x000fe40000004100 */
[--C-:B0-----:R-:W-:Y:S02]  /*8cc0*/  HADD2.F32 R12, -RZ, R7.reuse.H1_H1 ;  /* 0x30000007ff0c7230 */ /* 0x101fe40000004100 */
[--C-:B------:R-:W-:Y:S02]  /*8cd0*/  HADD2.F32 R3, -RZ, R4.reuse.H0_H0 ;  /* 0x20000004ff037230 */ /* 0x100fe40000004100 */
[----:B------:R-:W-:Y:S02]  /*8ce0*/  HADD2.F32 R9, -RZ, R7.H0_H0 ;  /* 0x20000007ff097230 */ /* 0x000fe40000004100 */
        /* <DEDUP_REMOVED lines=27> */
[----:B------:R0:W-:Y:S01]  /*8ea0*/  STS.128 [R0+0x13a00], R4 ;  /* 0x013a000400007388 */ /* 0x0001e20000000c00 */
[----:B------:R-:W-:Y:S05]  /*8eb0*/  BRA `(.L_x_8648) ;  /* 0x0000001800587947 */ /* 0x000fea0003800000 */
.L_x_8639:
        /* <DEDUP_REMOVED lines=15> */
[----:B------:R-:W2:Y:S01]  /*8fb0*/  LDL R8, [R1+0x38] ;  /* 0x0000380001087983 */ /* 0x000ea20000100800 */
[----:B------:R-:W-:-:S03]  /*8fc0*/  ULDC UR4, c[0x0][0x3d4] ;  /* 0x0000f50000047ab9 */ /* 0x000fc60000000800 */
[----:B------:R-:W3:Y:S01]  /*8fd0*/  LDL R3, [R1+0x3c] ;  /* 0x00003c0001037983 */ /* 0x000ee20000100800 */
        /* <DEDUP_REMOVED lines=13> */
[----:B------:R1:W5:Y:S04]  /*90b0*/  @!P1 LDG.E.128 R32, desc[UR60][R44.64] ;  /* 0x0000003c2c209981 */ /* 0x000368000c1e1d00 */
[----:B------:R1:W5:Y:S01]  /*90c0*/  @!P1 LDG.E.128 R4, desc[UR60][R46.64] ;  /* 0x0000003c2e049981 */ /* 0x000362000c1e1d00 */
[----:B--2---:R-:W-:Y:S02]  /*90d0*/  ISETP.GE.AND P2, PT, R8, UR4, PT ;  /* 0x0000000408007c0c */ /* 0x004fe4000bf46270 */
[----:B---3--:R-:W-:-:S11]  /*90e0*/  ISETP.GE.AND P3, PT, R3, UR4, PT ;  /* 0x0000000403007c0c */ /* 0x008fd6000bf66270 */
[----:B------:R1:W5:Y:S04]  /*90f0*/  @!P2 LDG.E.128 R36, desc[UR60][R44.64+0x20] ;  /* 0x0000203c2c24a981 */ /* 0x000368000c1e1d00 */
[----:B------:R1:W5:Y:S04]  /*9100*/  @!P3 LDG.E.128 R40, desc[UR60][R44.64+0x40] ;  /* 0x0000403c2c28b981 */ /* 0x000368000c1e1d00 */
[----:B------:R1:W5:Y:S04]  /*9110*/  @!P2 LDG.E.128 R24, desc[UR60][R46.64+0x20] ;  /* 0x0000203c2e18a981 */ /* 0x000368000c1e1d00 */
[----:B------:R1:W5:Y:S02]  /*9120*/  @!P3 LDG.E.128 R28, desc[UR60][R46.64+0x40] ;  /* 0x0000403c2e1cb981 */ /* 0x000364000c1e1d00 */
.L_x_8660:
[----:B------:R-:W-:Y:S05]  /*9130*/  BSYNC B1 ;  /* 0x0000000000017941 */ /* 0x000fea0003800000 */
.L_x_8659:
[----:B------:R-:W2:Y:S01]  /*9140*/  LDL R10, [R1+0x78] ;  /* 0x00007800010a7983 */ /* 0x000ea20000100800 */
[----:B-----5:R-:W-:Y:S01]  /*9150*/  IMAD.MOV.U32 R0, RZ, RZ, R4 ;  /* 0x000000ffff007224 */ /* 0x020fe200078e0004 */
[----:B------:R-:W-:Y:S01]  /*9160*/  MOV R8, R6 ;  /* 0x0000000600087202 */ /* 0x000fe20000000f00 */
[----:B------:R-:W-:Y:S01]  /*9170*/  IMAD.MOV.U32 R3, RZ, RZ, R5 ;  /* 0x000000ffff037224 */ /* 0x000fe200078e0005 */
[----:B------:R-:W-:Y:S01]  /*9180*/  UMOV UR4, 0xffffffff ;  /* 0xffffffff00047882 */ /* 0x000fe20000000000 */
[----:B------:R-:W-:Y:S01]  /*9190*/  IMAD.MOV.U32 R9, RZ, RZ, R25 ;  /* 0x000000ffff097224 */ /* 0x000fe200078e0019 */
[----:B------:R-:W-:Y:S01]  /*91a0*/  PRMT R56, R0, 0x7610, R56 ;  /* 0x0000761000387816 */ /* 0x000fe20000000038 */
[----:B------:R-:W-:Y:S01]  /*91b0*/  IMAD.MOV.U32 R0, RZ, RZ, R7 ;  /* 0x000000ffff007224 */ /* 0x000fe200078e0007 */
[----:B------:R-:W-:Y:S01]  /*91c0*/  PRMT R57, R3, 0x7610, R57 ;  /* 0x0000761003397816 */ /* 0x000fe20000000039 */
[----:B------:R-:W-:-:S03]  /*91d0*/  IMAD.MOV.U32 R3, RZ, RZ, R24 ;  /* 0x000000ffff037224 */ /* 0x000fc600078e0018 */
[----:B------:R-:W-:Y:S02]  /*91e0*/  PRMT R65, R8, 0x5410, R0 ;  /* 0x0000541008417816 */ /* 0x000fe40000000000 */
[----:B-1----:R-:W-:Y:S02]  /*91f0*/  PRMT R46, R3, 0x5410, R9 ;  /* 0x00005410032e7816 */ /* 0x002fe40000000009 */
[----:B--2---:R-:W-:Y:S01]  /*9200*/  LEA.HI R0, R10, R10, RZ, 0x1 ;  /* 0x0000000a0a007211 */ /* 0x004fe200078f08ff */
[----:B------:R-:W-:Y:S06]  /*9210*/  BRA.DIV UR4, `(.L_x_8661) ;  /* 0x0000013604947947 */ /* 0x000fec000b800000 */
.L_x_8830:
[----:B------:R-:W-:Y:S01]  /*9220*/  UMOV UR4, 0xffffffff ;  /* 0xffffffff00047882 */ /* 0x000fe20000000000 */
[----:B------:R-:W-:Y:S02]  /*9230*/  LOP3.LUT R0, R0, 0xfffffffe, RZ, 0xc0, !PT ;  /* 0xfffffffe00007812 */ /* 0x000fe400078ec0ff */
[----:B------:R-:W-:Y:S05]  /*9240*/  BRA.DIV UR4, `(.L_x_8662) ;  /* 0x0000013604b07947 */ /* 0x000fea000b800000 */
.L_x_8833:
[----:B------:R-:W-:Y:S01]  /*9250*/  UMOV UR4, 0xffffffff ;  /* 0xffffffff00047882 */ /* 0x000fe20000000000 */
[----:B------:R-:W-:Y:S02]  /*9260*/  IMAD.IADD R0, R10, 0x1, -R0 ;  /* 0x000000010a007824 */ /* 0x000fe400078e0a00 */
[----:B------:R-:W-:Y:S05]  /*9270*/  BRA.DIV UR4, `(.L_x_8663) ;  /* 0x0000013604cc7947 */ /* 0x000fea000b800000 */
.L_x_8836:
[----:B------:R-:W-:Y:S01]  /*9280*/  UMOV UR4, 0xffffffff ;  /* 0xffffffff00047882 */ /* 0x000fe20000000000 */
[----:B------:R-:W-:Y:S02]  /*9290*/  SHF.L.U32 R3, R0, 0x1f, RZ ;  /* 0x0000001f00037819 */ /* 0x000fe400000006ff */
[----:B------:R-:W-:Y:S05]  /*92a0*/  BRA.DIV UR4, `(.L_x_8664) ;  /* 0x0000013604e87947 */ /* 0x000fea000b800000 */
.L_x_8839:
[----:B------:R-:W1:Y:S01]  /*92b0*/  SYNCS.PHASECHK.TRANS64.TRYWAIT P1, [R18+URZ+0x31c00], R3 ;  /* 0x031c0003120075a7 */ /* 0x000e62000802017f */
[----:B------:R-:W-:Y:S01]  /*92c0*/  IMAD.MOV.U32 R0, RZ, RZ, R26 ;  /* 0x000000ffff007224 */ /* 0x000fe200078e001a */
[----:B------:R-:W-:Y:S01]  /*92d0*/  MOV R10, R29 ;  /* 0x0000001d000a7202 */ /* 0x000fe20000000f00 */
[----:B------:R-:W-:Y:S01]  /*92e0*/  IMAD.MOV.U32 R8, RZ, RZ, R27 ;  /* 0x000000ffff087224 */ /* 0x000fe200078e001b */
[----:B------:R-:W-:Y:S01]  /*92f0*/  BSSY B1, `(.L_x_8665) ;  /* 0x000001c000017945 */ /* 0x000fe20003800000 */
        /* <DEDUP_REMOVED lines=26> */
[----:B-1----:R-:W-:Y:S06]  /*94a0*/  @!P1 BRA `(.L_x_8666) ;  /* 0x0000013400909947 */ /* 0x002fec0003800000 */
.L_x_8840:
[----:B------:R-:W-:Y:S05]  /*94b0*/  BSYNC B1 ;  /* 0x0000000000017941 */ /* 0x000fea0003800000 */
.L_x_8665:
[----:B------:R-:W-:Y:S01]  /*94c0*/  PRMT R45, R0, 0x5410, R8 ;  /* 0x00005410002d7816 */ /* 0x000fe20000000008 */
[----:B------:R-:W-:Y:S06]  /*94d0*/  @P0 BRA `(.L_x_8648) ;  /* 0x0000001000d00947 */ /* 0x000fec0003800000 */
[----:B------:R-:W2:Y:S01]  /*94e0*/  LDL R10, [R1+0x38] ;  /* 0x00003800010a7983 */ /* 0x000ea20000100800 */
[----:B-1----:R-:W1:Y:S03]  /*94f0*/  LDC R3, c[0x0][0x3d4] ;  /* 0x0000f500ff037b82 */ /* 0x002e660000000800 */
[----:B------:R-:W3:Y:S04]  /*9500*/  LDL R9, [R1+0x3c] ;  /* 0x00003c0001097983 */ /* 0x000ee80000100800 */
[----:B------:R4:W5:Y:S04]  /*9510*/  LDL R69, [R1+0x34] ;  /* 0x0000340001457983 */ /* 0x0009680000100800 */
[----:B------:R4:W5:Y:S04]  /*9520*/  LDL R68, [R1+0x44] ;  /* 0x0000440001447983 */ /* 0x0009680000100800 */
[----:B------:R4:W5:Y:S01]  /*9530*/  LDL R67, [R1+0x40] ;  /* 0x0000400001437983 */ /* 0x0009620000100800 */
[----:B------:R-:W-:Y:S01]  /*9540*/  BSSY B1, `(.L_x_8667) ;  /* 0x0000069000017945 */ /* 0x000fe20003800000 */
[----:B-1----:R-:W-:-:S02]  /*9550*/  ISETP.GE.AND P0, PT, R144, R3, PT ;  /* 0x000000039000720c */ /* 0x002fc40003f06270 */
[-C--:B--2---:R-:W-:Y:S02]  /*9560*/  ISETP.GE.AND P1, PT, R10, R3.reuse, PT ;  /* 0x000000030a00720c */ /* 0x084fe40003f26270 */
[----:B---3--:R-:W-:-:S09]  /*9570*/  ISETP.GE.AND P2, PT, R9, R3, PT ;  /* 0x000000030900720c */ /* 0x008fd20003f46270 */
[----:B----4-:R-:W-:Y:S05]  /*9580*/  @P0 BRA `(.L_x_8668) ;  /* 0x0000000400900947 */ /* 0x010fea0003800000 */
[----:B------:R-:W2:Y:S01]  /*9590*/  LDL R70, [R1+0x8c] ;  /* 0x00008c0001467983 */ /* 0x000ea20000100800 */
[----:B------:R-:W1:Y:S02]  /*95a0*/  S2R R9, SR_TID.X ;  /* 0x0000000000097919 */ /* 0x000e640000002100 */
[----:B-1----:R-:W-:-:S05]  /*95b0*/  VIADD R10, R9, 0xffffff80 ;  /* 0xffffff80090a7836 */ /* 0x002fca0000000000 */
[----:B------:R-:W-:-:S04]  /*95c0*/  LEA.HI R9, R10, R10, RZ, 0x1 ;  /* 0x0000000a0a097211 */ /* 0x000fc800078f08ff */
[----:B------:R-:W-:-:S04]  /*95d0*/  LOP3.LUT R9, R9, 0xfffffffe, RZ, 0xc0, !PT ;  /* 0xfffffffe09097812 */ /* 0x000fc800078ec0ff */
[----:B------:R-:W-:-:S04]  /*95e0*/  IADD3 R9, R10, -R9, RZ ;  /* 0x800000090a097210 */ /* 0x000fc80007ffe0ff */
[----:B------:R-:W-:-:S04]  /*95f0*/  LEA.HI R0, R3, R9, RZ, 0x1d ;  /* 0x0000000903007211 */ /* 0x000fc800078fe8ff */
[----:B------:R-:W-:-:S04]  /*9600*/  SHF.R.S32.HI R9, RZ, 0x1f, R0 ;  /* 0x0000001fff097819 */ /* 0x000fc80000011400 */
[----:B------:R-:W-:Y:S01]  /*9610*/  LEA.HI R9, R9, R0, RZ, 0x2 ;  /* 0x0000000009097211 */ /* 0x000fe200078f10ff */
[----:B------:R-:W-:-:S03]  /*9620*/  IMAD.SHL.U32 R0, R0, 0x8, RZ ;  /* 0x0000000800007824 */ /* 0x000fc600078e00ff */
[----:B------:R-:W-:Y:S02]  /*9630*/  SHF.R.S32.HI R9, RZ, 0x2, R9 ;  /* 0x00000002ff097819 */ /* 0x000fe40000011409 */
[----:B-----5:R-:W-:-:S03]  /*9640*/  LOP3.LUT R0, R69, 0x18, R0, 0xf8, !PT ;  /* 0x0000001845007812 */ /* 0x020fc600078ef800 */
[----:B------:R-:W-:Y:S01]  /*9650*/  IMAD R12, R9, 0x1800, R68 ;  /* 0x00001800090c7824 */ /* 0x000fe200078e0244 */
[----:B------:R-:W-:-:S05]  /*9660*/  LOP3.LUT R13, R0, R67, RZ, 0x3c, !PT ;  /* 0x00000043000d7212 */ /* 0x000fca00078e3cff */
[----:B------:R-:W-:-:S04]  /*9670*/  IMAD.IADD R13, R12, 0x1, R13 ;  /* 0x000000010c0d7824 */ /* 0x000fc800078e020d */
[----:B------:R-:W-:-:S05]  /*9680*/  IMAD R0, R13, 0x2, R18 ;  /* 0x000000020d007824 */ /* 0x000fca00078e0212 */
[----:B0-----:R-:W0:Y:S01]  /*9690*/  LDS.128 R12, [R0+0xda00] ;  /* 0x00da0000000c7984 */ /* 0x001e220000000c00 */
[--C-:B------:R-:W-:Y:S02]  /*96a0*/  SHF.R.U64 R32, R32, 0x10, R33.reuse ;  /* 0x0000001020207819 */ /* 0x100fe40000001221 */
[----:B------:R-:W-:Y:S02]  /*96b0*/  SHF.R.U32.HI R54, RZ, 0x10, R33 ;  /* 0x00000010ff367819 */ /* 0x000fe40000011621 */
[--C-:B------:R-:W-:Y:S02]  /*96c0*/  SHF.R.U64 R33, R4, 0x10, R5.reuse ;  /* 0x0000001004217819 */ /* 0x100fe40000001205 */
[----:B------:R-:W-:Y:S01]  /*96d0*/  SHF.R.U32.HI R58, RZ, 0x10, R5 ;  /* 0x00000010ff3a7819 */ /* 0x000fe20000011605 */
[----:B------:R-:W-:Y:S01]  /*96e0*/  HADD2.F32 R55, -RZ, R55.H0_H0 ;  /* 0x20000037ff377230 */ /* 0x000fe20000004100 */
[----:B------:R-:W-:Y:S01]  /*96f0*/  SHF.R.U64 R5, R6, 0x10, R7 ;  /* 0x0000001006057819 */ /* 0x000fe20000001207 */
[----:B------:R-:W-:Y:S01]  /*9700*/  HADD2.F32 R57, -RZ, R57.H0_H0 ;  /* 0x20000039ff397230 */ /* 0x000fe20000004100 */
[----:B------:R-:W-:Y:S01]  /*9710*/  SHF.R.U64 R4, R34, 0x10, R35 ;  /* 0x0000001022047819 */ /* 0x000fe20000001223 */
[----:B------:R-:W-:-:S02]  /*9720*/  HADD2.F32 R58, -RZ, R58.H0_H0 ;  /* 0x2000003aff3a7230 */ /* 0x000fc40000004100 */
[----:B------:R-:W-:Y:S02]  /*9730*/  HADD2.F32 R54, -RZ, R54.H0_H0 ;  /* 0x20000036ff367230 */ /* 0x000fe40000004100 */
[----:B------:R-:W-:Y:S01]  /*9740*/  HADD2.F32 R56, -RZ, R56.H0_H0 ;  /* 0x20000038ff387230 */ /* 0x000fe20000004100 */
[----:B------:R-:W-:Y:S02]  /*9750*/  SHF.R.U32.HI R63, RZ, 0x10, R7 ;  /* 0x00000010ff3f7819 */ /* 0x000fe40000011607 */
[----:B------:R-:W-:Y:S01]  /*9760*/  SHF.R.U32.HI R64, RZ, 0x10, R35 ;  /* 0x00000010ff407819 */ /* 0x000fe20000011623 */
[--C-:B0-----:R-:W-:Y:S02]  /*9770*/  HADD2.F32 R6, -RZ, R13.reuse.H0_H0 ;  /* 0x2000000dff067230 */ /* 0x101fe40000004100 */
[----:B------:R-:W-:-:S03]  /*9780*/  HADD2.F32 R51, -RZ, R13.H1_H1 ;  /* 0x3000000dff337230 */ /* 0x000fc60000004100 */
[C---:B------:R-:W-:Y:S01]  /*9790*/  FMUL.FTZ R59, R6.reuse, R57 ;  /* 0x00000039063b7220 */ /* 0x040fe20000410000 */
[----:B------:R-:W-:Y:S01]  /*97a0*/  FMUL.FTZ R61, R6, R55 ;  /* 0x00000037063d7220 */ /* 0x000fe20000410000 */
[----:B------:R-:W-:Y:S02]  /*97b0*/  HADD2.F32 R13, -RZ, R12.H0_H0 ;  /* 0x2000000cff0d7230 */ /* 0x000fe40000004100 */
[----:B------:R-:W-:Y:S01]  /*97c0*/  FMUL.FTZ R60, R51, R58 ;  /* 0x0000003a333c7220 */ /* 0x000fe20000410000 */
[----:B------:R-:W-:Y:S02]  /*97d0*/  HADD2.F32 R52, -RZ, R14.H0_H0 ;  /* 0x2000000eff347230 */ /* 0x000fe40000004100 */
[--C-:B------:R-:W-:Y:S02]  /*97e0*/  HADD2.F32 R53, -RZ, R15.reuse.H0_H0 ;  /* 0x2000000fff357230 */ /* 0x100fe40000004100 */
[----:B------:R-:W-:Y:S02]  /*97f0*/  HADD2.F32 R15, -RZ, R15.H1_H1 ;  /* 0x3000000fff0f7230 */ /* 0x000fe40000004100 */
[----:B------:R-:W-:-:S02]  /*9800*/  HADD2.F32 R12, -RZ, R12.H1_H1 ;  /* 0x3000000cff0c7230 */ /* 0x000fc40000004100 */
[----:B------:R-:W-:Y:S02]  /*9810*/  HADD2.F32 R33, -RZ, R33.H0_H0 ;  /* 0x20000021ff217230 */ /* 0x000fe40000004100 */
[----:B------:R-:W-:Y:S01]  /*9820*/  HADD2.F32 R14, -RZ, R14.H1_H1 ;  /* 0x3000000eff0e7230 */ /* 0x000fe20000004100 */
[----:B--2---:R-:W0:Y:S02]  /*9830*/  LDS.128 R8, [R70] ;  /* 0x0000000046087984 */ /* 0x004e240000000c00 */
[--C-:B0-----:R-:W-:Y:S02]  /*9840*/  HADD2.F32 R34, -RZ, R9.reuse.H0_H0 ;  /* 0x20000009ff227230 */ /* 0x101fe40000004100 */
[----:B------:R-:W-:-:S03]  /*9850*/  HADD2.F32 R9, -RZ, R9.H1_H1 ;  /* 0x30000009ff097230 */ /* 0x000fc60000004100 */
[C---:B------:R-:W-:Y:S01]  /*9860*/  FFMA.FTZ R6, R34.reuse, R55, -R59 ;  /* 0x0000003722067223 */ /* 0x040fe2000001083b */
[----:B------:R-:W-:Y:S01]  /*9870*/  FFMA.FTZ R61, R34, R57, R61 ;  /* 0x00000039223d7223 */ /* 0x000fe2000001003d */
[----:B------:R-:W-:Y:S02]  /*9880*/  HADD2.F32 R34, -RZ, R62.H0_H0 ;  /* 0x2000003eff227230 */ /* 0x000fe40000004100 */
[-C--:B------:R-:W-:Y:S01]  /*9890*/  FMUL.FTZ R62, R51, R54.reuse ;  /* 0x00000036333e7220 */ /* 0x080fe20000410000 */
[----:B------:R-:W-:Y:S01]  /*98a0*/  FFMA.FTZ R55, R9, R54, -R60 ;  /* 0x0000003609377223 */ /* 0x000fe2000001083c */
[----:B------:R-:W-:Y:S02]  /*98b0*/  HADD2.F32 R7, -RZ, R8.H0_H0 ;  /* 0x20000008ff077230 */ /* 0x000fe40000004100 */
[C---:B------:R-:W-:Y:S01]  /*98c0*/  FMUL.FTZ R54, R13.reuse, R56 ;  /* 0x000000380d367220 */ /* 0x040fe20000410000 */
[----:B------:R-:W-:Y:S02]  /*98d0*/  HADD2.F32 R51, -RZ, R65.H0_H0 ;  /* 0x20000041ff337230 */ /* 0x000fe40000004100 */
[----:B------:R-:W-:Y:S01]  /*98e0*/  FMUL.FTZ R13, R13, R34 ;  /* 0x000000220d0d7220 */ /* 0x000fe20000410000 */
[----:B------:R-:W-:Y:S01]  /*98f0*/  FFMA.FTZ R62, R9, R58, R62 ;  /* 0x0000003a093e7223 */ /* 0x000fe2000001003e */
[----:B------:R-:W-:-:S02]  /*9900*/  HADD2.F32 R35, -RZ, R10.H0_H0 ;  /* 0x2000000aff237230 */ /* 0x000fc40000004100 */
[C---:B------:R-:W-:Y:S01]  /*9910*/  FFMA.FTZ R54, R7.reuse, R34, -R54 ;  /* 0x0000002207367223 */ /* 0x040fe20000010836 */
[--C-:B------:R-:W-:Y:S02]  /*9920*/  HADD2.F32 R9, -RZ, R66.reuse.H0_H0 ;  /* 0x20000042ff097230 */ /* 0x100fe40000004100 */
[----:B------:R-:W-:Y:S01]  /*9930*/  FFMA.FTZ R56, R7, R56, R13 ;  /* 0x0000003807387223 */ /* 0x000fe2000001000d */
[C---:B------:R-:W-:Y:S01]  /*9940*/  FMUL.FTZ R34, R52.reuse, R51 ;  /* 0x0000003334227220 */ /* 0x040fe20000410000 */
[----:B------:R-:W-:Y:S02]  /*9950*/  HADD2.F32 R7, -RZ, R66.H1_H1 ;  /* 0x30000042ff077230 */ /* 0x000fe40000004100 */
[----:B------:R-:W-:Y:S02]  /*9960*/  HADD2.F32 R13, -RZ, R65.H1_H1 ;  /* 0x30000041ff0d7230 */ /* 0x000fe40000004100 */
[----:B------:R-:W-:Y:S01]  /*9970*/  FMUL.FTZ R58, R52, R9 ;  /* 0x00000009343a7220 */ /* 0x000fe20000410000 */
[----:B------:R-:W-:-:S02]  /*9980*/  HADD2.F32 R50, -RZ, R11.H0_H0 ;  /* 0x2000000bff327230 */ /* 0x000fc40000004100 */
[----:B------:R-:W-:Y:S01]  /*9990*/  FFMA.FTZ R57, R35, R9, -R34 ;  /* 0x0000000923397223 */ /* 0x000fe20000010822 */
[----:B------:R-:W-:Y:S02]  /*99a0*/  HADD2.F32 R52, -RZ, R63.H0_H0 ;  /* 0x2000003fff347230 */ /* 0x000fe40000004100 */
[C---:B------:R-:W-:Y:S01]  /*99b0*/  FMUL.FTZ R9, R53.reuse, R13 ;  /* 0x0000000d35097220 */ /* 0x040fe20000410000 */
[----:B------:R-:W-:Y:S02]  /*99c0*/  HADD2.F32 R34, -RZ, R64.H0_H0 ;  /* 0x20000040ff227230 */ /* 0x000fe40000004100 */
[----:B------:R-:W-:Y:S01]  /*99d0*/  FMUL.FTZ R60, R53, R7 ;  /* 0x00000007353c7220 */ /* 0x000fe20000410000 */
[----:B------:R-:W-:Y:S01]  /*99e0*/  FFMA.FTZ R58, R35, R51, R58 ;  /* 0x00000033233a7223 */ /* 0x000fe2000001003a */
[----:B------:R-:W-:Y:S02]  /*99f0*/  HADD2.F32 R11, -RZ, R11.H1_H1 ;  /* 0x3000000bff0b7230 */ /* 0x000fe40000004100 */
[C---:B------:R-:W-:Y:S01]  /*9a00*/  FFMA.FTZ R35, R50.reuse, R7, -R9 ;  /* 0x0000000732237223 */ /* 0x040fe20000010809 */
[----:B------:R-:W-:Y:S01]  /*9a10*/  FFMA.FTZ R60, R50, R13, R60 ;  /* 0x0000000d323c7223 */ /* 0x000fe2000001003c */
[C---:B------:R-:W-:Y:S01]  /*9a20*/  FMUL.FTZ R64, R15.reuse, R52 ;  /* 0x000000340f407220 */ /* 0x040fe20000410000 */
[----:B------:R-:W-:Y:S01]  /*9a30*/  FMUL.FTZ R50, R15, R34 ;  /* 0x000000220f327220 */ /* 0x000fe20000410000 */
[----:B------:R-:W-:-:S02]  /*9a40*/  HADD2.F32 R7, -RZ, R32.H0_H0 ;  /* 0x20000020ff077230 */ /* 0x000fc40000004100 */
[----:B------:R-:W-:Y:S02]  /*9a50*/  HADD2.F32 R9, -RZ, R5.H0_H0 ;  /* 0x20000005ff097230 */ /* 0x000fe40000004100 */
[C---:B------:R-:W-:Y:S01]  /*9a60*/  FFMA.FTZ R64, R11.reuse, R34, -R64 ;  /* 0x000000220b407223 */ /* 0x040fe20000010840 */
[----:B------:R-:W-:Y:S02]  /*9a70*/  HADD2.F32 R5, -RZ, R4.H0_H0 ;  /* 0x20000004ff057230 */ /* 0x000fe40000004100 */
[----:B------:R-:W-:Y:S01]  /*9a80*/  FFMA.FTZ R51, R11, R52, R50 ;  /* 0x000000340b337223 */ /* 0x000fe20000010032 */
[----:B------:R-:W-:Y:S02]  /*9a90*/  HADD2.F32 R8, -RZ, R8.H1_H1 ;  /* 0x30000008ff087230 */ /* 0x000fe40000004100 */
[C---:B------:R-:W-:Y:S01]  /*9aa0*/  FMUL.FTZ R11, R12.reuse, R33 ;  /* 0x000000210c0b7220 */ /* 0x040fe20000410000 */
[----:B------:R-:W-:Y:S02]  /*9ab0*/  HADD2.F32 R10, -RZ, R10.H1_H1 ;  /* 0x3000000aff0a7230 */ /* 0x000fe40000004100 */
        /* <DEDUP_REMOVED lines=12> */
[----:B------:R-:W-:Y:S02]  /*9b80*/  F2FP.F16.F32.PACK_AB R9, R62, R61 ;  /* 0x0000003d3e09723e */ /* 0x000fe400000000ff */
[----:B------:R-:W-:-:S02]  /*9b90*/  F2FP.F16.F32.PACK_AB R8, R33, R56 ;  /* 0x000000382108723e */ /* 0x000fc400000000ff */
[----:B------:R-:W-:Y:S01]  /*9ba0*/  F2FP.F16.F32.PACK_AB R10, R15, R58 ;  /* 0x0000003a0f0a723e */ /* 0x000fe200000000ff */
[----:B------:R1:W-:Y:S04]  /*9bb0*/  STS.128 [R70], R4 ;  /* 0x0000000446007388 */ /* 0x0003e80000000c00 */
[----:B------:R1:W-:Y:S02]  /*9bc0*/  STS.128 [R0+0xda00], R8 ;  /* 0x00da000800007388 */ /* 0x0003e40000000c00 */
.L_x_8668:
[----:B------:R-:W-:Y:S05]  /*9bd0*/  BSYNC B1 ;  /* 0x0000000000017941 */ /* 0x000fea0003800000 */
.L_x_8667:
[----:B------:R-:W-:Y:S04]  /*9be0*/  BSSY B1, `(.L_x_8669) ;  /* 0x0000062000017945 */ /* 0x000fe80003800000 */
[----:B------:R-:W-:Y:S05]  /*9bf0*/  @P1 BRA `(.L_x_8670) ;  /* 0x0000000400801947 */ /* 0x000fea0003800000 */
[----:B-1----:R-:W2:Y:S04]  /*9c00*/  LDL R0, [R1+0x94] ;  /* 0x0000940001007983 */ /* 0x002ea80000100800 */
        /* <DEDUP_REMOVED lines=10> */
[----:B------:R-:W-:Y:S02]  /*9cb0*/  SHF.R.U32.HI R53, RZ, 0x10, R39 ;  /* 0x00000010ff357819 */ /* 0x000fe40000011627 */
[--C-:B------:R-:W-:Y:S02]  /*9cc0*/  SHF.R.U64 R51, R26, 0x10, R27.reuse ;  /* 0x000000101a337819 */ /* 0x100fe4000000121b */
[----:B------:R-:W-:Y:S02]  /*9cd0*/  SHF.R.U32.HI R50, RZ, 0x10, R27 ;  /* 0x00000010ff327819 */ /* 0x000fe4000001161b */
[----:B--2---:R-:W-:-:S04]  /*9ce0*/  LEA.HI R0, R3, R0, RZ, 0x1d ;  /* 0x0000000003007211 */ /* 0x004fc800078fe8ff */
[----:B------:R-:W-:-:S04]  /*9cf0*/  SHF.R.S32.HI R5, RZ, 0x1f, R0 ;  /* 0x0000001fff057819 */ /* 0x000fc80000011400 */
[----:B------:R-:W-:Y:S01]  /*9d00*/  LEA.HI R5, R5, R0, RZ, 0x2 ;  /* 0x0000000005057211 */ /* 0x000fe200078f10ff */
[----:B------:R-:W-:-:S03]  /*9d10*/  IMAD.SHL.U32 R0, R0, 0x8, RZ ;  /* 0x0000000800007824 */ /* 0x000fc600078e00ff */
[----:B------:R-:W-:Y:S02]  /*9d20*/  SHF.R.S32.HI R5, RZ, 0x2, R5 ;  /* 0x00000002ff057819 */ /* 0x000fe40000011405 */
[----:B-----5:R-:W-:-:S03]  /*9d30*/  LOP3.LUT R0, R69, 0x18, R0, 0xf8, !PT ;  /* 0x0000001845007812 */ /* 0x020fc600078ef800 */
[----:B------:R-:W-:Y:S01]  /*9d40*/  IMAD R8, R5, 0x1800, R68 ;  /* 0x0000180005087824 */ /* 0x000fe200078e0244 */
[----:B------:R-:W-:Y:S01]  /*9d50*/  LOP3.LUT R9, R0, R67, RZ, 0x3c, !PT ;  /* 0x0000004300097212 */ /* 0x000fe200078e3cff */
[----:B---3--:R-:W1:Y:S04]  /*9d60*/  LDS.128 R4, [R56] ;  /* 0x0000000038047984 */ /* 0x008e680000000c00 */
[----:B------:R-:W-:-:S04]  /*9d70*/  IMAD.IADD R9, R8, 0x1, R9 ;  /* 0x0000000108097824 */ /* 0x000fc800078e0209 */
[----:B------:R-:W-:-:S05]  /*9d80*/  IMAD R0, R9, 0x2, R18 ;  /* 0x0000000209007824 */ /* 0x000fca00078e0212 */
[----:B------:R-:W2:Y:S01]  /*9d90*/  LDS.128 R8, [R0+0xda00] ;  /* 0x00da000000087984 */ /* 0x000ea20000000c00 */
[--C-:B-1----:R-:W-:Y:S02]  /*9da0*/  HADD2.F32 R12, -RZ, R5.reuse.H0_H0 ;  /* 0x20000005ff0c7230 */ /* 0x102fe40000004100 */
[----:B------:R-:W-:Y:S02]  /*9db0*/  HADD2.F32 R13, -RZ, R5.H1_H1 ;  /* 0x30000005ff0d7230 */ /* 0x000fe40000004100 */
[----:B------:R-:W-:Y:S02]  /*9dc0*/  HADD2.F32 R5, -RZ, R4.H0_H0 ;  /* 0x20000004ff057230 */ /* 0x000fe40000004100 */
[----:B0-----:R-:W-:Y:S02]  /*9dd0*/  HADD2.F32 R14, -RZ, R6.H0_H0 ;  /* 0x20000006ff0e7230 */ /* 0x001fe40000004100 */
[--C-:B------:R-:W-:Y:S02]  /*9de0*/  HADD2.F32 R15, -RZ, R7.reuse.H0_H0 ;  /* 0x20000007ff0f7230 */ /* 0x100fe40000004100 */
[----:B------:R-:W-:-:S02]  /*9df0*/  HADD2.F32 R7, -RZ, R7.H1_H1 ;  /* 0x30000007ff077230 */ /* 0x000fc40000004100 */
[----:B------:R-:W-:Y:S02]  /*9e00*/  HADD2.F32 R4, -RZ, R4.H1_H1 ;  /* 0x30000004ff047230 */ /* 0x000fe40000004100 */
[--C-:B--2---:R-:W-:Y:S02]  /*9e10*/  HADD2.F32 R24, -RZ, R9.reuse.H0_H0 ;  /* 0x20000009ff187230 */ /* 0x104fe40000004100 */
        /* <DEDUP_REMOVED lines=12> */
[----:B------:R-:W-:Y:S02]  /*9ee0*/  HADD2.F32 R26, -RZ, R10.H0_H0 ;  /* 0x2000000aff1a7230 */ /* 0x000fe40000004100 */
[----:B------:R-:W-:Y:S01]  /*9ef0*/  FMUL.FTZ R35, R9, R12 ;  /* 0x0000000c09237220 */ /* 0x000fe20000410000 */
[----:B------:R-:W-:-:S02]  /*9f00*/  HADD2.F32 R25, -RZ, R47.H0_H0 ;  /* 0x2000002fff197230 */ /* 0x000fc40000004100 */
[----:B------:R-:W-:Y:S01]  /*9f10*/  FFMA.FTZ R36, R13, R32, R36 ;  /* 0x000000200d247223 */ /* 0x000fe20000010024 */
[----:B------:R-:W-:Y:S02]  /*9f20*/  HADD2.F32 R9, -RZ, R48.H0_H0 ;  /* 0x20000030ff097230 */ /* 0x000fe40000004100 */
[C---:B------:R-:W-:Y:S01]  /*9f30*/  FFMA.FTZ R33, R5.reuse, R12, -R24 ;  /* 0x0000000c05217223 */ /* 0x040fe20000010818 */
[----:B------:R-:W-:Y:S02]  /*9f40*/  HADD2.F32 R27, -RZ, R11.H0_H0 ;  /* 0x2000000bff1b7230 */ /* 0x000fe40000004100 */
[----:B------:R-:W-:Y:S01]  /*9f50*/  FFMA.FTZ R35, R5, R46, R35 ;  /* 0x0000002e05237223 */ /* 0x000fe20000010023 */
[----:B------:R-:W-:Y:S02]  /*9f60*/  HADD2.F32 R32, -RZ, R47.H1_H1 ;  /* 0x3000002fff207230 */ /* 0x000fe40000004100 */
[----:B------:R-:W-:Y:S01]  /*9f70*/  FMUL.FTZ R5, R26, R25 ;  /* 0x000000191a057220 */ /* 0x000fe20000410000 */
[----:B------:R-:W-:-:S02]  /*9f80*/  HADD2.F32 R12, -RZ, R49.H0_H0 ;  /* 0x20000031ff0c7230 */ /* 0x000fc40000004100 */
[-C--:B------:R-:W-:Y:S01]  /*9f90*/  FMUL.FTZ R13, R26, R9.reuse ;  /* 0x000000091a0d7220 */ /* 0x080fe20000410000 */
[----:B------:R-:W-:Y:S02]  /*9fa0*/  HADD2.F32 R11, -RZ, R11.H1_H1 ;  /* 0x3000000bff0b7230 */ /* 0x000fe40000004100 */
[C---:B------:R-:W-:Y:S01]  /*9fb0*/  FMUL.FTZ R46, R27.reuse, R32 ;  /* 0x000000201b2e7220 */ /* 0x040fe20000410000 */
[----:B------:R-:W-:Y:S02]  /*9fc0*/  HADD2.F32 R26, -RZ, R50.H0_H0 ;  /* 0x20000032ff1a7230 */ /* 0x000fe40000004100 */
[C---:B------:R-:W-:Y:S01]  /*9fd0*/  FFMA.FTZ R38, R14.reuse, R9, -R5 ;  /* 0x000000090e267223 */ /* 0x040fe20000010805 */
[----:B------:R-:W-:Y:S02]  /*9fe0*/  HADD2.F32 R24, -RZ, R53.H0_H0 ;  /* 0x20000035ff187230 */ /* 0x000fe40000004100 */
[-C--:B------:R-:W-:Y:S01]  /*9ff0*/  FMUL.FTZ R27, R27, R12.reuse ;  /* 0x0000000c1b1b7220 */ /* 0x080fe20000410000 */
[----:B------:R-:W-:Y:S01]  /*a000*/  FFMA.FTZ R46, R15, R12, -R46 ;  /* 0x0000000c0f2e7223 */ /* 0x000fe2000001082e */
[----:B------:R-:W-:Y:S01]  /*a010*/  FFMA.FTZ R14, R14, R25, R13 ;  /* 0x000000190e0e7223 */ /* 0x000fe2000001000d */
[C---:B------:R-:W-:Y:S01]  /*a020*/  FMUL.FTZ R48, R11.reuse, R26 ;  /* 0x0000001a0b307220 */ /* 0x040fe20000410000 */
[----:B------:R-:W-:Y:S01]  /*a030*/  FMUL.FTZ R12, R11, R24 ;  /* 0x000000180b0c7220 */ /* 0x000fe20000410000 */
[----:B------:R-:W-:-:S02]  /*a040*/  HADD2.F32 R8, -RZ, R8.H1_H1 ;  /* 0x30000008ff087230 */ /* 0x000fc40000004100 */
[----:B------:R-:W-:Y:S01]  /*a050*/  FFMA.FTZ R27, R15, R32, R27 ;  /* 0x000000200f1b7223 */ /* 0x000fe2000001001b */
        /* <DEDUP_REMOVED lines=26> */
.L_x_8670:
[----:B------:R-:W-:Y:S05]  /*a200*/  BSYNC B1 ;  /* 0x0000000000017941 */ /* 0x000fea0003800000 */
.L_x_8669:
[----:B------:R-:W-:Y:S05]  /*a210*/  @P2 BRA `(.L_x_8648) ;  /* 0x0000000400802947 */ /* 0x000fea0003800000 */
[----:B-12---:R-:W2:Y:S04]  /*a220*/  LDL R0, [R1+0x90] ;  /* 0x0000900001007983 */ /* 0x006ea80000100800 */
        /* <DEDUP_REMOVED lines=9> */
[--C-:B------:R-:W-:Y:S01]  /*a2c0*/  SHF.R.U64 R35, R30, 0x10, R31.reuse ;  /* 0x000000101e237819 */ /* 0x100fe2000000121f */
[----:B------:R-:W-:Y:S01]  /*a2d0*/  HADD2.F32 R44, -RZ, R44.H0_H0 ;  /* 0x2000002cff2c7230 */ /* 0x000fe20000004100 */
[----:B------:R-:W-:-:S02]  /*a2e0*/  SHF.R.U32.HI R34, RZ, 0x10, R31 ;  /* 0x00000010ff227819 */ /* 0x000fc4000001161f */
[--C-:B------:R-:W-:Y:S02]  /*a2f0*/  SHF.R.U64 R37, R42, 0x10, R43.reuse ;  /* 0x000000102a257819 */ /* 0x100fe4000000122b */
[----:B------:R-:W-:Y:S02]  /*a300*/  SHF.R.U32.HI R42, RZ, 0x10, R43 ;  /* 0x00000010ff2a7819 */ /* 0x000fe4000001162b */
[----:B--2---:R-:W-:-:S04]  /*a310*/  LEA.HI R3, R3, R0, RZ, 0x1d ;  /* 0x0000000003037211 */ /* 0x004fc800078fe8ff */
[----:B------:R-:W-:Y:S01]  /*a320*/  SHF.R.S32.HI R0, RZ, 0x1f, R3 ;  /* 0x0000001fff007819 */ /* 0x000fe20000011403 */
[----:B---3--:R-:W1:Y:S03]  /*a330*/  LDS.128 R4, [R39] ;  /* 0x0000000027047984 */ /* 0x008e660000000c00 */
[----:B------:R-:W-:Y:S01]  /*a340*/  LEA.HI R0, R0, R3, RZ, 0x2 ;  /* 0x0000000300007211 */ /* 0x000fe200078f10ff */
[----:B------:R-:W-:-:S03]  /*a350*/  IMAD.SHL.U32 R3, R3, 0x8, RZ ;  /* 0x0000000803037824 */ /* 0x000fc600078e00ff */
[----:B------:R-:W-:Y:S02]  /*a360*/  SHF.R.S32.HI R0, RZ, 0x2, R0 ;  /* 0x00000002ff007819 */ /* 0x000fe40000011400 */
[----:B-----5:R-:W-:-:S03]  /*a370*/  LOP3.LUT R3, R69, 0x18, R3, 0xf8, !PT ;  /* 0x0000001845037812 */ /* 0x020fc600078ef803 */
[----:B------:R-:W-:Y:S01]  /*a380*/  IMAD R0, R0, 0x1800, R68 ;  /* 0x0000180000007824 */ /* 0x000fe200078e0244 */
[----:B------:R-:W-:-:S04]  /*a390*/  LOP3.LUT R3, R3, R67, RZ, 0x3c, !PT ;  /* 0x0000004303037212 */ /* 0x000fc800078e3cff */
[----:B------:R-:W-:-:S05]  /*a3a0*/  IADD3 R3, R0, R3, RZ ;  /* 0x0000000300037210 */ /* 0x000fca0007ffe0ff */
[----:B------:R-:W-:-:S05]  /*a3b0*/  IMAD R3, R3, 0x2, R18 ;  /* 0x0000000203037824 */ /* 0x000fca00078e0212 */
[----:B------:R-:W2:Y:S01]  /*a3c0*/  LDS.128 R8, [R3+0xda00] ;  /* 0x00da000003087984 */ /* 0x000ea20000000c00 */
[--C-:B-1----:R-:W-:Y:S02]  /*a3d0*/  HADD2.F32 R12, -RZ, R5.reuse.H0_H0 ;  /* 0x20000005ff0c7230 */ /* 0x102fe40000004100 */
[----:B------:R-:W-:Y:S02]  /*a3e0*/  HADD2.F32 R5, -RZ, R5.H1_H1 ;  /* 0x30000005ff057230 */ /* 0x000fe40000004100 */
[----:B------:R-:W-:Y:S02]  /*a3f0*/  HADD2.F32 R0, -RZ, R4.H0_H0 ;  /* 0x20000004ff007230 */ /* 0x000fe40000004100 */
[----:B------:R-:W-:Y:S02]  /*a400*/  HADD2.F32 R13, -RZ, R6.H0_H0 ;  /* 0x20000006ff0d7230 */ /* 0x000fe40000004100 */
[--C-:B0-----:R-:W-:Y:S02]  /*a410*/  HADD2.F32 R14, -RZ, R7.reuse.H0_H0 ;  /* 0x20000007ff0e7230 */ /* 0x101fe40000004100 */
[----:B------:R-:W-:-:S02]  /*a420*/  HADD2.F32 R7, -RZ, R7.H1_H1 ;  /* 0x30000007ff077230 */ /* 0x000fc40000004100 */
[----:B------:R-:W-:Y:S02]  /*a430*/  HADD2.F32 R4, -RZ, R4.H1_H1 ;  /* 0x30000004ff047230 */ /* 0x000fe40000004100 */
[----:B------:R-:W-:Y:S02]  /*a440*/  HADD2.F32 R6, -RZ, R6.H1_H1 ;  /* 0x30000006ff067230 */ /* 0x000fe40000004100 */
[--C-:B--2---:R-:W-:Y:S02]  /*a450*/  HADD2.F32 R15, -RZ, R9.reuse.H0_H0 ;  /* 0x20000009ff0f7230 */ /* 0x104fe40000004100 */
        /* <DEDUP_REMOVED lines=8> */
[----:B------:R-:W-:Y:S02]  /*a4e0*/  HADD2.F32 R25, -RZ, R10.H0_H0 ;  /* 0x2000000aff197230 */ /* 0x000fe40000004100 */
[-C--:B------:R-:W-:Y:S01]  /*a4f0*/  FMUL.FTZ R12, R24, R15.reuse ;  /* 0x0000000f180c7220 */ /* 0x080fe20000410000 */
[----:B------:R-:W-:Y:S01]  /*a500*/  FFMA.FTZ R30, R5, R15, -R30 ;  /* 0x0000000f051e7223 */ /* 0x000fe2000001081e */
[C---:B------:R-:W-:Y:S01]  /*a510*/  FMUL.FTZ R15, R9.reuse, R20 ;  /* 0x00000014090f7220 */ /* 0x040fe20000410000 */
[----:B------:R-:W-:Y:S02]  /*a520*/  HADD2.F32 R24, -RZ, R21.H0_H0 ;  /* 0x20000015ff187230 */ /* 0x000fe40000004100 */
[----:B------:R-:W-:Y:S01]  /*a530*/  FMUL.FTZ R9, R9, R44 ;  /* 0x0000002c09097220 */ /* 0x000fe20000410000 */
        /* <DEDUP_REMOVED lines=37> */
[----:B------:R-:W-:Y:S02]  /*a790*/  F2FP.F16.F32.PACK_AB R5, R30, R31 ;  /* 0x0000001f1e05723e */ /* 0x000fe400000000ff */
[----:B------:R-:W-:-:S02]  /*a7a0*/  F2FP.F16.F32.PACK_AB R4, R0, R15 ;  /* 0x0000000f0004723e */ /* 0x000fc400000000ff */
[----:B------:R-:W-:Y:S02]  /*a7b0*/  F2FP.F16.F32.PACK_AB R6, R10, R25 ;  /* 0x000000190a06723e */ /* 0x000fe400000000ff */
[----:B------:R-:W-:Y:S02]  /*a7c0*/  F2FP.F16.F32.PACK_AB R11, R29, R26 ;  /* 0x0000001a1d0b723e */ /* 0x000fe400000000ff */
[----:B------:R-:W-:Y:S01]  /*a7d0*/  F2FP.F16.F32.PACK_AB R9, R28, R33 ;  /* 0x000000211c09723e */ /* 0x000fe200000000ff */
[----:B------:R0:W-:Y:S01]  /*a7e0*/  STS.128 [R39], R4 ;  /* 0x0000000427007388 */ /* 0x0001e20000000c00 */
[----:B------:R-:W-:Y:S02]  /*a7f0*/  F2FP.F16.F32.PACK_AB R8, R21, R20 ;  /* 0x000000141508723e */ /* 0x000fe400000000ff */
[----:B------:R-:W-:-:S05]  /*a800*/  F2FP.F16.F32.PACK_AB R10, R13, R32 ;  /* 0x000000200d0a723e */ /* 0x000fca00000000ff */
[----:B------:R0:W-:Y:S02]  /*a810*/  STS.128 [R3+0xda00], R8 ;  /* 0x00da000803007388 */ /* 0x0001e40000000c00 */
.L_x_8648:
[----:B------:R-:W-:Y:S05]  /*a820*/  BSYNC B0 ;  /* 0x0000000000007941 */ /* 0x000fea0003800000 */
.L_x_8638:
[----:B------:R-:W-:Y:S01]  /*a830*/  @!PT LDS RZ, [RZ] ;  /* 0x00000000fffff984 */ /* 0x000fe20000000800 */
[----:B------:R-:W-:Y:S01]  /*a840*/  @!PT LDS RZ, [RZ] ;  /* 0x00000000fffff984 */ /* 0x000fe20000000800 */
[----:B------:R-:W-:Y:S01]  /*a850*/  @!PT LDS RZ, [RZ] ;  /* 0x00000000fffff984 */ /* 0x000fe20000000800 */
[----:B------:R-:W-:Y:S01]  /*a860*/  @!PT LDS RZ, [RZ] ;  /* 0x00000000fffff984 */ /* 0x000fe20000000800 */
[----:B------:R1:W-:Y:S06]  /*a870*/  MEMBAR.ALL.CTA ;  /* 0x0000000000007992 */ /* 0x0003ec0000008000 */
[----:B-1----:R-:W1:Y:S01]  /*a880*/  FENCE.VIEW.ASYNC.S ;  /* 0x00000000000073c6 */ /* 0x002e620000000000 */
[----:B------:R-:W-:Y:S05]  /*a890*/  WARPSYNC.ALL ;  /* 0x0000000000007948 */ /* 0x000fea0003800000 */
[----:B-1----:R-:W-:Y:S06]  /*a8a0*/  BAR.SYNC.DEFER_BLOCKING 0xd, 0x180 ;  /* 0x0346000000007b1d */ /* 0x002fec0000010000 */
.L_x_8636:
[----:B0-23--:R-:W2:Y:S02]  /*a8b0*/  LDL R0, [R1+0x4c] ;  /* 0x00004c0001007983 */ /* 0x00dea40000100800 */
[----:B--2---:R-:W-:-:S13]  /*a8c0*/  R2UR UR4, R0 ;  /* 0x00000000000472ca */ /* 0x004fda00000e0000 */
[----:B------:R-:W-:-:S05]  /*a8d0*/  IMAD.U32 R0, RZ, RZ, UR4 ;  /* 0x00000004ff007e24 */ /* 0x000fca000f8e00ff */
[----:B------:R-:W-:-:S13]  /*a8e0*/  ISETP.NE.AND P0, PT, R0, 0x3, PT ;  /* 0x000000030000780c */ /* 0x000fda0003f05270 */
[----:B------:R-:W-:Y:S05]  /*a8f0*/  @!P0 BRA `(.L_x_8671) ;  /* 0x0000000000048947 */ /* 0x000fea0003800000 */
[----:B------:R-:W-:Y:S01]  /*a900*/  BPT.TRAP 0x1 ;  /* 0x000000040000795c */ /* 0x000fe20000300000 */
.L_x_8671:
[----:B-1--4-:R-:W2:Y:S01]  /*a910*/  LDL R3, [R1+0x48] ;  /* 0x0000480001037983 */ /* 0x012ea20000100800 */
[----:B------:R-:W-:Y:S01]  /*a920*/  IMAD R0, R146, 0x8, R18 ;  /* 0x0000000892007824 */ /* 0x000fe200078e0212 */
[----:B--2---:R-:W-:-:S04]  /*a930*/  SHF.L.U32 R5, R3, 0x1f, RZ ;  /* 0x0000001f03057819 */ /* 0x004fc800000006ff */
[----:B------:R0:W1:Y:S01]  /*a940*/  SYNCS.PHASECHK.TRANS64.TRYWAIT P1, [R0+URZ+0x31c30], R5 ;  /* 0x031c3005000075a7 */ /* 0x000062000802017f */
[----:B------:R-:W-:Y:S05]  /*a950*/  @!P0 BRA `(.L_x_8672) ;  /* 0x0000000000048947 */ /* 0x000fea0003800000 */
[----:B------:R-:W-:Y:S01]  /*a960*/  BPT.TRAP 0x1 ;  /* 0x000000040000795c */ /* 0x000fe20000300000 */
.L_x_8672:
[----:B------:R-:W-:Y:S02]  /*a970*/  IMAD R2, R2, 0x1000, R18 ;  /* 0x0000100002027824 */ /* 0x000fe400078e0212 */
[----:B------:R-:W-:Y:S02]  /*a980*/  VIADD R4, R18, 0x16a00 ;  /* 0x00016a0012047836 */ /* 0x000fe40000000000 */
[----:B------:R-:W-:-:S03]  /*a990*/  VIADD R3, R2, 0xda00 ;  /* 0x0000da0002037836 */ /* 0x000fc60000000000 */
[----:B------:R-:W-:Y:S02]  /*a9a0*/  SHF.R.U32.HI R2, RZ, 0x4, R4 ;  /* 0x00000004ff027819 */ /* 0x000fe40000011604 */
[----:B------:R-:W-:Y:S02]  /*a9b0*/  SHF.R.U32.HI R3, RZ, 0x4, R3 ;  /* 0x00000004ff037819 */ /* 0x000fe40000011603 */
[----:B------:R-:W-:Y:S02]  /*a9c0*/  LOP3.LUT R2, R2, 0x3fff, RZ, 0xc0, !PT ;  /* 0x00003fff02027812 */ /* 0x000fe400078ec0ff */
[----:B------:R-:W-:Y:S02]  /*a9d0*/  LOP3.LUT R3, R3, 0x3fff, RZ, 0xc0, !PT ;  /* 0x00003fff03037812 */ /* 0x000fe400078ec0ff */
[----:B------:R-:W-:-:S05]  /*a9e0*/  LOP3.LUT R2, R2, 0x10000, RZ, 0xfc, !PT ;  /* 0x0001000002027812 */ /* 0x000fca00078efcff */
[----:B------:R2:W-:Y:S01]  /*a9f0*/  STL [R1+0x54], R2 ;  /* 0x0000540201007387 */ /* 0x0005e20000100800 */
[----:B-1----:R-:W-:Y:S05]  /*aa00*/  @P1 BRA `(.L_x_8673) ;  /* 0x0000000000081947 */ /* 0x002fea0003800000 */
[----:B------:R-:W1:Y:S02]  /*aa10*/  SYNCS.PHASECHK.TRANS64.TRYWAIT P1, [R0+URZ+0x31c30], R5 ;  /* 0x031c3005000075a7 */ /* 0x000e64000802017f */
[----:B-1----:R-:W-:Y:S05]  /*aa20*/  @!P1 BRA `(.L_x_8674) ;  /* 0x0000012000449947 */ /* 0x002fea0003800000 */
.L_x_8673:
[----:B------:R-:W3:Y:S01]  /*aa30*/  LDL R4, [R1+0x54] ;  /* 0x0000540001047983 */ /* 0x000ee20000100800 */
[----:B--2---:R-:W-:Y:S01]  /*aa40*/  LOP3.LUT R2, R3, 0x10000, RZ, 0xfc, !PT ;  /* 0x0001000003027812 */ /* 0x004fe200078efcff */
[----:B------:R-:W-:Y:S01]  /*aa50*/  IMAD.MOV.U32 R15, RZ, RZ, -0x7fffffe0 ;  /* 0x80000020ff0f7424 */ /* 0x000fe200078e00ff */
[----:B------:R-:W-:Y:S01]  /*aa60*/  MOV R3, 0x80000020 ;  /* 0x8000002000037802 */ /* 0x000fe20000000f00 */
[----:B------:R-:W-:Y:S05]  /*aa70*/  WARPSYNC.ALL ;  /* 0x0000000000007948 */ /* 0x000fea0003800000 */
[----:B------:R-:W-:Y:S01]  /*aa80*/  R2UR UR7, R15 ;  /* 0x000000000f0772ca */ /* 0x000fe200000e0000 */
[----:B------:R-:W2:Y:S01]  /*aa90*/  LDL R98, [R1+0x98] ;  /* 0x0000980001627983 */ /* 0x000ea20000100800 */
[----:B------:R-:W-:-:S02]  /*aaa0*/  R2UR UR4, R2 ;  /* 0x00000000020472ca */ /* 0x000fc400000e0000 */
[C---:B------:R-:W-:Y:S01]  /*aab0*/  R2UR UR5, R3.reuse ;  /* 0x00000000030572ca */ /* 0x040fe200000e0000 */
[----:B------:R-:W-:Y:S01]  /*aac0*/  WARPGROUP.ARRIVE ;  /* 0x00000000000079c5 */ /* 0x000fe20000000000 */
[----:B01----:R-:W-:Y:S02]  /*aad0*/  IMAD.MOV.U32 R5, RZ, RZ, -0x7fffffe0 ;  /* 0x80000020ff057424 */ /* 0x003fe400078e00ff */
[----:B------:R-:W-:Y:S01]  /*aae0*/  IMAD.MOV.U32 R7, RZ, RZ, -0x7fffffe0 ;  /* 0x80000020ff077424 */ /* 0x000fe200078e00ff */
[C---:B------:R-:W-:Y:S02]  /*aaf0*/  R2UR UR8, R2.reuse ;  /* 0x00000000020872ca */ /* 0x040fe400000e0000 */
[----:B------:R-:W-:Y:S02]  /*ab00*/  R2UR UR9, R3 ;  /* 0x00000000030972ca */ /* 0x000fe400000e0000 */
[----:B------:R-:W-:Y:S02]  /*ab10*/  R2UR UR11, R7 ;  /* 0x00000000070b72ca */ /* 0x000fe400000e0000 */
[----:B------:R-:W-:-:S02]  /*ab20*/  R2UR UR12, R2 ;  /* 0x00000000020c72ca */ /* 0x000fc400000e0000 */
[C---:B------:R-:W-:Y:S01]  /*ab30*/  R2UR UR13, R3.reuse ;  /* 0x00000000030d72ca */ /* 0x040fe200000e0000 */
[----:B------:R-:W-:Y:S01]  /*ab40*/  IMAD.MOV.U32 R9, RZ, RZ, -0x7fffffe0 ;  /* 0x80000020ff097424 */ /* 0x000fe200078e00ff */
[----:B------:R-:W-:Y:S02]  /*ab50*/  R2UR UR16, R2 ;  /* 0x00000000021072ca */ /* 0x000fe400000e0000 */
[----:B------:R-:W-:Y:S02]  /*ab60*/  R2UR UR17, R3 ;  /* 0x00000000031172ca */ /* 0x000fe400000e0000 */
[----:B------:R-:W-:Y:S01]  /*ab70*/  R2UR UR19, R9 ;  /* 0x00000000091372ca */ /* 0x000fe200000e0000 */
[----:B---3--:R-:W-:-:S05]  /*ab80*/  IMAD R14, R146, 0x6c0, R4 ;  /* 0x000006c0920e7824 */ /* 0x008fca00078e0204 */
[----:B------:R-:W-:-:S13]  /*ab90*/  R2UR UR6, R14 ;  /* 0x000000000e0672ca */ /* 0x000fda00000e0000 */
[----:B------:R-:W-:Y:S01]  /*aba0*/  HGMMA.64x16x16.F32 R88, gdesc[UR4], RZ, !UPT, gsb0 ;  /* 0x00200000045879f0 */ /* 0x000fe2000c0008ff */
[----:B------:R-:W-:Y:S01]  /*abb0*/  VIADD R4, R14, 0x40 ;  /* 0x000000400e047836 */ /* 0x000fe20000000000 */
[----:B------:R-:W-:Y:S02]  /*abc0*/  R2UR UR7, R5 ;  /* 0x00000000050772ca */ /* 0x000fe400000e0000 */
[----:B------:R-:W-:Y:S02]  /*abd0*/  R2UR UR4, R2 ;  /* 0x00000000020472ca */ /* 0x000fe400000e0000 */
[----:B------:R-:W-:Y:S02]  /*abe0*/  R2UR UR6, R4 ;  /* 0x00000000040672ca */ /* 0x000fe400000e0000 */
[----:B------:R-:W-:Y:S01]  /*abf0*/  R2UR UR5, R3 ;  /* 0x00000000030572ca */ /* 0x000fe200000e0000 */
[----:B------:R-:W-:Y:S02]  /*ac00*/  WARPGROUP.DEPBAR.LE gsb0, 0x0 ;  /* 0x00008000000079c5 */ /* 0x000fe40000010000 */
[----:B------:R-:W-:-:S10]  /*ac10*/  WARPGROUP.ARRIVE ;  /* 0x00000000000079c5 */ /* 0x000fd40000000000 */
[----:B------:R-:W-:Y:S01]  /*ac20*/  HGMMA.64x16x16.F32 R80, gdesc[UR4], RZ, !UPT, gsb0 ;  /* 0x00200000045079f0 */ /* 0x000fe2000c0008ff */
[----:B------:R-:W-:-:S05]  /*ac30*/  VIADD R6, R14, 0x80 ;  /* 0x000000800e067836 */ /* 0x000fca0000000000 */
[----:B------:R-:W-:Y:S01]  /*ac40*/  R2UR UR10, R6 ;  /* 0x00000000060a72ca */ /* 0x000fe200000e0000 */
[----:B------:R-:W-:Y:S02]  /*ac50*/  WARPGROUP.DEPBAR.LE gsb0, 0x0 ;  /* 0x00008000000079c5 */ /* 0x000fe40000010000 */
[----:B------:R-:W-:-:S10]  /*ac60*/  WARPGROUP.ARRIVE ;  /* 0x00000000000079c5 */ /* 0x000fd40000000000 */
[----:B------:R-:W-:Y:S01]  /*ac70*/  HGMMA.64x16x16.F32 R72, gdesc[UR8], RZ, !UPT, gsb0 ;  /* 0x00200000084879f0 */ /* 0x000fe2000c0008ff */
[----:B------:R-:W-:Y:S01]  /*ac80*/  VIADD R4, R14, 0xc0 ;  /* 0x000000c00e047836 */ /* 0x000fe20000000000 */
[----:B------:R-:W-:-:S04]  /*ac90*/  MOV R5, 0x80000020 ;  /* 0x8000002000057802 */ /* 0x000fc80000000f00 */
[----:B------:R-:W-:Y:S02]  /*aca0*/  R2UR UR14, R4 ;  /* 0x00000000040e72ca */ /* 0x000fe400000e0000 */
[----:B------:R-:W-:Y:S01]  /*acb0*/  R2UR UR15, R5 ;  /* 0x00000000050f72ca */ /* 0x000fe200000e0000 */
[----:B------:R-:W-:Y:S02]  /*acc0*/  WARPGROUP.DEPBAR.LE gsb0, 0x0 ;  /* 0x00008000000079c5 */ /* 0x000fe40000010000 */
[----:B-----5:R-:W-:-:S10]  /*acd0*/  WARPGROUP.ARRIVE ;  /* 0x00000000000079c5 */ /* 0x020fd40000000000 */
[----:B------:R-:W-:Y:S01]  /*ace0*/  HGMMA.64x16x16.F32 R64, gdesc[UR12], RZ, !UPT, gsb0 ;  /* 0x002000000c4079f0 */ /* 0x000fe2000c0008ff */
[----:B------:R-:W-:-:S05]  /*acf0*/  VIADD R8, R14, 0x100 ;  /* 0x000001000e087836 */ /* 0x000fca0000000000 */
[----:B------:R-:W-:Y:S01]  /*ad00*/  R2UR UR18, R8 ;  /* 0x00000000081272ca */ /* 0x000fe200000e0000 */
[----:B------:R-:W-:Y:S02]  /*ad10*/  WARPGROUP.DEPBAR.LE gsb0, 0x0 ;  /* 0x00008000000079c5 */ /* 0x000fe40000010000 */
[----:B------:R-:W-:-:S10]  /*ad20*/  WARPGROUP.ARRIVE ;  /* 0x00000000000079c5 */ /* 0x000fd40000000000 */
[----:B------:R-:W-:Y:S01]  /*ad30*/  HGMMA.64x16x16.F32 R56, gdesc[UR16], RZ, !UPT, gsb0 ;  /* 0x00200000103879f0 */ /* 0x000fe2000c0008ff */
[----:B------:R-:W-:Y:S02]  /*ad40*/  VIADD R6, R14, 0x140 ;  /* 0x000001400e067836 */ /* 0x000fe40000000000 */
[----:B------:R-:W-:Y:S01]  /*ad50*/  IMAD.MOV.U32 R7, RZ, RZ, -0x7fffffe0 ;  /* 0x80000020ff077424 */ /* 0x000fe200078e00ff */
[----:B------:R-:W-:Y:S02]  /*ad60*/  R2UR UR20, R2 ;  /* 0x00000000021472ca */ /* 0x000fe400000e0000 */
[----:B------:R-:W-:Y:S02]  /*ad70*/  R2UR UR22, R6 ;  /* 0x00000000061672ca */ /* 0x000fe400000e0000 */
[----:B------:R-:W-:Y:S02]  /*ad80*/  R2UR UR23, R7 ;  /* 0x00000000071772ca */ /* 0x000fe400000e0000 */
[----:B------:R-:W-:Y:S01]  /*ad90*/  R2UR UR21, R3 ;  /* 0x00000000031572ca */ /* 0x000fe200000e0000 */
[----:B------:R-:W-:-:S02]  /*ada0*/  WARPGROUP.DEPBAR.LE gsb0, 0x0 ;  /* 0x00008000000079c5 */ /* 0x000fc40000010000 */
        /* <DEDUP_REMOVED lines=11> */
[----:B------:R-:W-:Y:S01]  /*ae60*/  VIADD R6, R14, 0x1c0 ;  /* 0x000001c00e067836 */ /* 0x000fe20000000000 */
[----:B------:R-:W-:Y:S02]  /*ae70*/  MOV R7, 0x80000020 ;  /* 0x8000002000077802 */ /* 0x000fe40000000f00 */
        /* <DEDUP_REMOVED lines=17> */
[----:B------:R-:W-:Y:S02]  /*af90*/  IMAD.MOV.U32 R5, RZ, RZ, -0x7fffffe0 ;  /* 0x80000020ff057424 */ /* 0x000fe400078e00ff */
[----:B------:R-:W-:Y:S02]  /*afa0*/  VIADD R8, R2, 0x2 ;  /* 0x0000000202087836 */ /* 0x000fe40000000000 */
[----:B------:R-:W-:Y:S01]  /*afb0*/  IMAD.MOV.U32 R9, RZ, RZ, -0x7fffffe0 ;  /* 0x80000020ff097424 */ /* 0x000fe200078e00ff */
[----:B------:R-:W-:Y:S02]  /*afc0*/  R2UR UR38, R4 ;  /* 0x00000000042672ca */ /* 0x000fe400000e0000 */
[----:B------:R-:W-:-:S02]  /*afd0*/  R2UR UR39, R5 ;  /* 0x00000000052772ca */ /* 0x000fc400000e0000 */
[----:B------:R-:W-:Y:S02]  /*afe0*/  R2UR UR36, R8 ;  /* 0x00000000082472ca */ /* 0x000fe400000e0000 */
[----:B------:R-:W-:Y:S01]  /*aff0*/  R2UR UR37, R9 ;  /* 0x00000000092572ca */ /* 0x000fe200000e0000 */
[----:B------:R-:W-:Y:S02]  /*b000*/  WARPGROUP.DEPBAR.LE gsb0, 0x0 ;  /* 0x00008000000079c5 */ /* 0x000fe40000010000 */
[----:B------:R-:W-:-:S10]  /*b010*/  WARPGROUP.ARRIVE ;  /* 0x00000000000079c5 */ /* 0x000fd40000000000 */
[----:B------:R-:W-:Y:S01]  /*b020*/  HGMMA.64x16x16.F32 R88, gdesc[UR36], R88, gsb0 ;  /* 0x00200000245879f0 */ /* 0x000fe20008000858 */
        /* <DEDUP_REMOVED lines=18> */
[----:B------:R-:W-:Y:S01]  /*b150*/  IMAD.MOV.U32 R7, RZ, RZ, -0x7fffffe0 ;  /* 0x80000020ff077424 */ /* 0x000fe200078e00ff */
[----:B------:R-:W-:Y:S02]  /*b160*/  IADD3 R6, R14, 0xc2, RZ ;  /* 0x000000c20e067810 */ /* 0x000fe40007ffe0ff */
        /* <DEDUP_REMOVED lines=52> */
[----:B------:R-:W-:Y:S01]  /*b4b0*/  VIADD R6, R14, 0x240 ;  /* 0x000002400e067836 */ /* 0x000fe20000000000 */
[----:B------:R-:W-:Y:S01]  /*b4c0*/  MOV R13, 0x80000020 ;  /* 0x80000020000d7802 */ /* 0x000fe20000000f00 */
[----:B------:R-:W-:Y:S02]  /*b4d0*/  IMAD.MOV.U32 R7, RZ, RZ, -0x7fffffe0 ;  /* 0x80000020ff077424 */ /* 0x000fe400078e00ff */
[----:B------:R-:W-:Y:S01]  /*b4e0*/  VIADD R12, R2, 0x300 ;  /* 0x00000300020c7836 */ /* 0x000fe20000000000 */
[----:B------:R-:W-:Y:S02]  /*b4f0*/  R2UR UR38, R6 ;  /* 0x00000000062672ca */ /* 0x000fe400000e0000 */
[----:B------:R-:W-:Y:S02]  /*b500*/  R2UR UR39, R7 ;  /* 0x00000000072772ca */ /* 0x000fe400000e0000 */
[----:B------:R-:W-:-:S02]  /*b510*/  R2UR UR36, R12 ;  /* 0x000000000c2472ca */ /* 0x000fc400000e0000 */
        /* <DEDUP_REMOVED lines=160> */
[----:B------:R-:W-:-:S03]  /*bf20*/  IMAD.MOV.U32 R7, RZ, RZ, -0x7fffffe0 ;  /* 0x80000020ff077424 */ /* 0x000fc600078e00ff */
[----:B------:R-:W-:Y:S01]  /*bf30*/  R2UR UR38, R6 ;  /* 0x00000000062672ca */ /* 0x000fe200000e0000 */
[----:B------:R-:W-:Y:S01]  /*bf40*/  VIADD R6, R2, 0x600 ;  /* 0x0000060002067836 */ /* 0x000fe20000000000 */
[----:B------:R-:W-:Y:S02]  /*bf50*/  R2UR UR39, R7 ;  /* 0x00000000072772ca */ /* 0x000fe400000e0000 */
[----:B------:R-:W-:Y:S02]  /*bf60*/  MOV R7, 0x80000020 ;  /* 0x8000002000077802 */ /* 0x000fe40000000f00 */
        /* <DEDUP_REMOVED lines=78> */
[----:B------:R-:W-:Y:S02]  /*c450*/  VIADD R4, R2, 0x602 ;  /* 0x0000060202047836 */ /* 0x000fe40000000000 */
[----:B------:R-:W-:Y:S02]  /*c460*/  IMAD.MOV.U32 R97, RZ, RZ, -0x7fffffe0 ;  /* 0x80000020ff617424 */ /* 0x000fe400078e00ff */
        /* <DEDUP_REMOVED lines=19> */
[----:B------:R-:W-:Y:S01]  /*c5a0*/  ULDC UR4, c[0x0][0x9d8] ;  /* 0x0002760000047ab9 */ /* 0x000fe20000000800 */
[----:B------:R-:W-:Y:S01]  /*c5b0*/  R2UR UR8, R4 ;  /* 0x00000000040872ca */ /* 0x000fe200000e0000 */
[----:B------:R-:W-:Y:S01]  /*c5c0*/  ULDC UR5, c[0x0][0x988] ;  /* 0x0002620000057ab9 */ /* 0x000fe20000000800 */
        /* <DEDUP_REMOVED lines=42> */
[----:B--2---:R-:W-:Y:S02]  /*c870*/  IMAD.IADD R21, R98, 0x1, R108 ;  /* 0x0000000162157824 */ /* 0x004fe400078e026c */
[----:B------:R-:W-:Y:S01]  /*c880*/  VIADD R20, R14, 0x642 ;  /* 0x000006420e147836 */ /* 0x000fe20000000000 */
[----:B------:R-:W-:Y:S01]  /*c890*/  R2UR UR8, R4 ;  /* 0x00000000040872ca */ /* 0x000fe200000e0000 */
[----:B------:R-:W-:Y:S01]  /*c8a0*/  FMUL.FTZ R15, R88, UR4 ;  /* 0x00000004580f7c20 */ /* 0x000fe20008410000 */
[----:B------:R-:W-:Y:S02]  /*c8b0*/  R2UR UR9, R5 ;  /* 0x00000000050972ca */ /* 0x000fe400000e0000 */
        /* <DEDUP_REMOVED lines=9> */
[----:B------:R-:W-:Y:S08]  /*c950*/  MUFU.TANH R15, R15 ;  /* 0x0000000f000f7308 */ /* 0x000ff00000002400 */
[----:B------:R-:W-:Y:S01]  /*c960*/  MUFU.TANH R92, R92 ;  /* 0x0000005c005c7308 */ /* 0x000fe20000002400 */
[----:B------:R-:W-:-:S02]  /*c970*/  WARPGROUP.DEPBAR.LE gsb0, 0x0 ;  /* 0x00008000000079c5 */ /* 0x000fc40000010000 */
[----:B------:R-:W-:Y:S01]  /*c980*/  FMUL.FTZ R98, R40, UR4 ;  /* 0x0000000428627c20 */ /* 0x000fe20008410000 */
[----:B------:R-:W-:Y:S02]  /*c990*/  VIADD R40, R14, 0x682 ;  /* 0x000006820e287836 */ /* 0x000fe40000000000 */
[----:B------:R-:W-:Y:S02]  /*c9a0*/  IMAD R14, R112, -0x90, R21 ;  /* 0xffffff70700e7824 */ /* 0x000fe400078e0215 */
[----:B------:R-:W-:-:S05]  /*c9b0*/  IMAD.MOV.U32 R21, RZ, RZ, -0x7fffffe0 ;  /* 0x80000020ff157424 */ /* 0x000fca00078e00ff */
[----:B------:R-:W-:Y:S01]  /*c9c0*/  R2UR UR11, R21 ;  /* 0x00000000150b72ca */ /* 0x000fe200000e0000 */
[----:B------:R-:W-:Y:S01]  /*c9d0*/  WARPGROUP.ARRIVE ;  /* 0x00000000000079c5 */ /* 0x000fe20000000000 */
[----:B------:R-:W0:Y:S01]  /*c9e0*/  MUFU.TANH R94, R94 ;  /* 0x0000005e005e7308 */ /* 0x000e220000002400 */
[----:B------:R-:W-:-:S07]  /*c9f0*/  FMUL.FTZ R80, R80, UR4 ;  /* 0x0000000450507c20 */ /* 0x000fce0008410000 */
[----:B------:R-:W1:Y:S03]  /*ca00*/  MUFU.TANH R88, R88 ;  /* 0x0000005800587308 */ /* 0x000e660000002400 */
[----:B------:R-:W-:Y:S05]  /*ca10*/  HGMMA.64x16x16.F32 R32, gdesc[UR8], R32, gsb0 ;  /* 0x00200000082079f0 */ /* 0x000fea0008000820 */
[----:B------:R-:W-:Y:S01]  /*ca20*/  MUFU.TANH R74, R74 ;  /* 0x0000004a004a7308 */ /* 0x000fe20000002400 */
[----:B------:R-:W-:-:S07]  /*ca30*/  FMUL.FTZ R81, R81, UR4 ;  /* 0x0000000451517c20 */ /* 0x000fce0008410000 */
[----:B------:R-:W2:Y:S01]  /*ca40*/  MUFU.TANH R91, R91 ;  /* 0x0000005b005b7308 */ /* 0x000ea20000002400 */
[----:B------:R-:W-:Y:S01]  /*ca50*/  FMUL.FTZ R97, R55, UR4 ;  /* 0x0000000437617c20 */ /* 0x000fe20008410000 */
[C---:B------:R-:W-:Y:S01]  /*ca60*/  ISETP.GT.AND P3, PT, R14.reuse, 0x9, PT ;  /* 0x000000090e00780c */ /* 0x040fe20003f64270 */
[----:B------:R-:W-:Y:S01]  /*ca70*/  FMUL.FTZ R55, R41, UR4 ;  /* 0x0000000429377c20 */ /* 0x000fe20008410000 */
[----:B------:R-:W-:Y:S01]  /*ca80*/  IMAD.MOV.U32 R41, RZ, RZ, -0x7fffffe0 ;  /* 0x80000020ff297424 */ /* 0x000fe200078e00ff */
[----:B------:R-:W-:-:S03]  /*ca90*/  ISETP.GT.AND P5, PT, R14, RZ, PT ;  /* 0x000000ff0e00720c */ /* 0x000fc60003fa4270 */
[----:B------:R-:W3:Y:S01]  /*caa0*/  MUFU.TANH R89, R89 ;  /* 0x0000005900597308 */ /* 0x000ee20000002400 */
[----:B------:R-:W-:Y:S01]  /*cab0*/  ISETP.GT.AND P1, PT, R14, 0x1, PT ;  /* 0x000000010e00780c */ /* 0x000fe20003f24270 */
[----:B------:R-:W-:Y:S01]  /*cac0*/  FMUL.FTZ R84, R84, UR4 ;  /* 0x0000000454547c20 */ /* 0x000fe20008410000 */
[----:B------:R-:W-:Y:S01]  /*cad0*/  FMUL.FTZ R95, R53, UR4 ;  /* 0x00000004355f7c20 */ /* 0x000fe20008410000 */
[----:B------:R-:W-:Y:S01]  /*cae0*/  FMUL.FTZ R53, R42, UR4 ;  /* 0x000000042a357c20 */ /* 0x000fe20008410000 */
[----:B0-----:R-:W-:-:S03]  /*caf0*/  FSEL R94, R94, -INF , P3 ;  /* 0xff8000005e5e7808 */ /* 0x001fc60001800000 */
[----:B------:R-:W0:Y:S01]  /*cb00*/  MUFU.TANH R80, R80 ;  /* 0x0000005000507308 */ /* 0x000e220000002400 */
[----:B------:R-:W-:Y:S02]  /*cb10*/  FSEL R92, R92, -INF , P3 ;  /* 0xff8000005c5c7808 */ /* 0x000fe40001800000 */
[C---:B------:R-:W-:Y:S01]  /*cb20*/  ISETP.GT.AND P3, PT, R14.reuse, 0x20, PT ;  /* 0x000000200e00780c */ /* 0x040fe20003f64270 */
[----:B------:R-:W-:Y:S01]  /*cb30*/  FMUL.FTZ R85, R85, UR4 ;  /* 0x0000000455557c20 */ /* 0x000fe20008410000 */
[----:B------:R-:W-:-:S03]  /*cb40*/  ISETP.GT.AND P2, PT, R14, 0x8, PT ;  /* 0x000000080e00780c */ /* 0x000fc60003f44270 */
[----:B------:R-:W4:Y:S01]  /*cb50*/  MUFU.TANH R90, R90 ;  /* 0x0000005a005a7308 */ /* 0x000f220000002400 */
[----:B------:R-:W-:Y:S02]  /*cb60*/  FSEL R21, R15, -INF , P5 ;  /* 0xff8000000f157808 */ /* 0x000fe40002800000 */
[----:B-1----:R-:W-:Y:S02]  /*cb70*/  FSEL R88, R88, -INF , P1 ;  /* 0xff80000058587808 */ /* 0x002fe40000800000 */
[----:B------:R-:W-:-:S03]  /*cb80*/  R2UR UR15, R41 ;  /* 0x00000000290f72ca */ /* 0x000fc600000e0000 */
[----:B------:R-:W1:Y:S01]  /*cb90*/  MUFU.TANH R81, R81 ;  /* 0x0000005100517308 */ /* 0x000e620000002400 */
[----:B------:R-:W-:Y:S01]  /*cba0*/  FMUL.FTZ R82, R82, UR4 ;  /* 0x0000000452527c20 */ /* 0x000fe20008410000 */
[----:B--2---:R-:W-:Y:S01]  /*cbb0*/  FSEL R91, R91, -INF , P2 ;  /* 0xff8000005b5b7808 */ /* 0x004fe20001000000 */
[----:B------:R-:W-:Y:S01]  /*cbc0*/  FMUL.FTZ R72, R72, UR4 ;  /* 0x0000000448487c20 */ /* 0x000fe20008410000 */
[----:B------:R-:W-:-:S04]  /*cbd0*/  R2UR UR14, R40 ;  /* 0x00000000280e72ca */ /* 0x000fc800000e0000 */
[----:B------:R-:W2:Y:S01]  /*cbe0*/  MUFU.TANH R93, R93 ;  /* 0x0000005d005d7308 */ /* 0x000ea20000002400 */
[----:B------:R-:W-:Y:S01]  /*cbf0*/  FMUL.FTZ R83, R83, UR4 ;  /* 0x0000000453537c20 */ /* 0x000fe20008410000 */
[----:B------:R-:W-:-:S06]  /*cc00*/  ISETP.GT.AND P4, PT, R14, 0x10, PT ;  /* 0x000000100e00780c */ /* 0x000fcc0003f84270 */
[----:B------:R3:W-:Y:S01]  /*cc10*/  MUFU.TANH R41, R53 ;  /* 0x0000003500297308 */ /* 0x0007e20000002400 */
[----:B------:R-:W-:-:S07]  /*cc20*/  FMUL.FTZ R73, R73, UR4 ;  /* 0x0000000449497c20 */ /* 0x000fce0008410000 */
[----:B------:R-:W2:Y:S01]  /*cc30*/  MUFU.TANH R84, R84 ;  /* 0x0000005400547308 */ /* 0x000ea20000002400 */
[----:B---3--:R-:W-:Y:S02]  /*cc40*/  FSEL R53, R74, -INF , P3 ;  /* 0xff8000004a357808 */ /* 0x008fe40001800000 */
[----:B------:R-:W-:-:S05]  /*cc50*/  FMNMX.FTZ R74, R21, R88, !PT ;  /* 0x00000058154a7209 */ /* 0x000fca0007810000 */
[----:B------:R-:W3:Y:S01]  /*cc60*/  MUFU.TANH R85, R85 ;  /* 0x0000005500557308 */ /* 0x000ee20000002400 */
[----:B------:R-:W-:Y:S01]  /*cc70*/  FSEL R89, R89, -INF , P5 ;  /* 0xff80000059597808 */ /* 0x000fe20002800000 */
[----:B------:R-:W-:Y:S01]  /*cc80*/  FMUL.FTZ R86, R86, UR4 ;  /* 0x0000000456567c20 */ /* 0x000fe20008410000 */
[----:B------:R-:W-:-:S05]  /*cc90*/  ISETP.GT.AND P5, PT, R14, 0x11, PT ;  /* 0x000000110e00780c */ /* 0x000fca0003fa4270 */
[----:B------:R4:W-:Y:S01]  /*cca0*/  MUFU.TANH R40, R55 ;  /* 0x0000003700287308 */ /* 0x0009e20000002400 */
[----:B0-----:R-:W-:Y:S01]  /*ccb0*/  FSEL R80, R80, -INF , P4 ;  /* 0xff80000050507808 */ /* 0x001fe20002000000 */
[----:B------:R-:W-:Y:S01]  /*ccc0*/  FMUL.FTZ R76, R76, UR4 ;  /* 0x000000044c4c7c20 */ /* 0x000fe20008410000 */
[----:B----4-:R-:W-:-:S05]  /*ccd0*/  FMNMX.FTZ R55, R91, R74, !PT ;  /* 0x0000004a5b377209 */ /* 0x010fca0007810000 */
[----:B------:R-:W0:Y:S01]  /*cce0*/  MUFU.TANH R82, R82 ;  /* 0x0000005200527308 */ /* 0x000e220000002400 */
[----:B------:R-:W-:-:S07]  /*ccf0*/  FMNMX.FTZ R55, R92, R55, !PT ;  /* 0x000000375c377209 */ /* 0x000fce0007810000 */
[----:B------:R-:W4:Y:S01]  /*cd00*/  MUFU.TANH R72, R72 ;  /* 0x0000004800487308 */ /* 0x000f220000002400 */
[----:B------:R-:W-:Y:S01]  /*cd10*/  FSEL R90, R90, -INF , P1 ;  /* 0xff8000005a5a7808 */ /* 0x000fe20000800000 */
[----:B------:R-:W-:Y:S01]  /*cd20*/  FMUL.FTZ R87, R87, UR4 ;  /* 0x0000000457577c20 */ /* 0x000fe20008410000 */
[----:B------:R-:W-:Y:S01]  /*cd30*/  ISETP.GT.AND P1, PT, R14, 0x18, PT ;  /* 0x000000180e00780c */ /* 0x000fe20003f24270 */
[----:B------:R-:W-:Y:S01]  /*cd40*/  FMUL.FTZ R77, R77, UR4 ;  /* 0x000000044d4d7c20 */ /* 0x000fe20008410000 */
[----:B-1----:R-:W-:-:S03]  /*cd50*/  FSEL R81, R81, -INF , P5 ;  /* 0xff80000051517808 */ /* 0x002fc60002800000 */
[----:B------:R-:W1:Y:S01]  /*cd60*/  MUFU.TANH R83, R83 ;  /* 0x0000005300537308 */ /* 0x000e620000002400 */
[----:B------:R-:W-:Y:S02]  /*cd70*/  FMNMX.FTZ R74, R80, R55, !PT ;  /* 0x00000037504a7209 */ /* 0x000fe40007810000 */
[----:B--2---:R-:W-:-:S05]  /*cd80*/  FSEL R93, R93, -INF , P2 ;  /* 0xff8000005d5d7808 */ /* 0x004fca0001000000 */
[----:B------:R-:W2:Y:S01]  /*cd90*/  MUFU.TANH R73, R73 ;  /* 0x0000004900497308 */ /* 0x000ea20000002400 */
[----:B------:R-:W-:Y:S01]  /*cda0*/  ISETP.GT.AND P2, PT, R14, 0x19, PT ;  /* 0x000000190e00780c */ /* 0x000fe20003f44270 */
[----:B------:R-:W-:Y:S01]  /*cdb0*/  FMUL.FTZ R64, R64, UR4 ;  /* 0x0000000440407c20 */ /* 0x000fe20008410000 */
[----:B------:R-:W-:Y:S02]  /*cdc0*/  FSEL R84, R84, -INF , P1 ;  /* 0xff80000054547808 */ /* 0x000fe40000800000 */
[----:B------:R-:W-:-:S03]  /*cdd0*/  FMNMX.FTZ R55, R81, R74, !PT ;  /* 0x0000004a51377209 */ /* 0x000fc60007810000 */
[----:B------:R-:W2:Y:S01]  /*cde0*/  MUFU.TANH R86, R86 ;  /* 0x0000005600567308 */ /* 0x000ea20000002400 */
[----:B------:R-:W-:Y:S01]  /*cdf0*/  FMUL.FTZ R75, R75, UR4 ;  /* 0x000000044b4b7c20 */ /* 0x000fe20008410000 */
[----:B---3--:R-:W-:-:S06]  /*ce00*/  FSEL R85, R85, -INF , P2 ;  /* 0xff80000055557808 */ /* 0x008fcc0001000000 */
[----:B------:R-:W3:Y:S01]  /*ce10*/  MUFU.TANH R76, R76 ;  /* 0x0000004c004c7308 */ /* 0x000ee20000002400 */
[----:B------:R-:W-:Y:S01]  /*ce20*/  FMNMX.FTZ R74, R84, R55, !PT ;  /* 0x00000037544a7209 */ /* 0x000fe20007810000 */
[----:B------:R-:W-:Y:S01]  /*ce30*/  FMUL.FTZ R65, R65, UR4 ;  /* 0x0000000441417c20 */ /* 0x000fe20008410000 */
[----:B------:R-:W-:-:S05]  /*ce40*/  R2UR UR12, R4 ;  /* 0x00000000040c72ca */ /* 0x000fca00000e0000 */
[----:B------:R-:W3:Y:S01]  /*ce50*/  MUFU.TANH R87, R87 ;  /* 0x0000005700577308 */ /* 0x000ee20000002400 */
[----:B------:R-:W-:Y:S01]  /*ce60*/  R2UR UR13, R5 ;  /* 0x00000000050d72ca */ /* 0x000fe200000e0000 */
[----:B------:R-:W-:Y:S01]  /*ce70*/  FMUL.FTZ R78, R78, UR4 ;  /* 0x000000044e4e7c20 */ /* 0x000fe20008410000 */
[----:B0-----:R-:W-:-:S05]  /*ce80*/  FSEL R82, R82, -INF , P4 ;  /* 0xff80000052527808 */ /* 0x001fca0002000000 */
[----:B------:R-:W0:Y:S01]  /*ce90*/  MUFU.TANH R77, R77 ;  /* 0x0000004d004d7308 */ /* 0x000e220000002400 */
[----:B------:R-:W-:Y:S01]  /*cea0*/  ISETP.GT.AND P4, PT, R14, 0x21, PT ;  /* 0x000000210e00780c */ /* 0x000fe20003f84270 */
[----:B------:R-:W-:Y:S01]  /*ceb0*/  FMUL.FTZ R68, R68, UR4 ;  /* 0x0000000444447c20 */ /* 0x000fe20008410000 */
[----:B----4-:R-:W-:Y:S02]  /*cec0*/  FSEL R72, R72, -INF , P3 ;  /* 0xff80000048487808 */ /* 0x010fe40001800000 */
[----:B------:R-:W-:-:S03]  /*ced0*/  FMNMX.FTZ R55, R85, R74, !PT ;  /* 0x0000004a55377209 */ /* 0x000fc60007810000 */
[----:B------:R-:W4:Y:S01]  /*cee0*/  MUFU.TANH R64, R64 ;  /* 0x0000004000407308 */ /* 0x000f220000002400 */
[----:B-1----:R-:W-:Y:S01]  /*cef0*/  FSEL R83, R83, -INF , P5 ;  /* 0xff80000053537808 */ /* 0x002fe20002800000 */
[----:B------:R-:W-:Y:S01]  /*cf00*/  FMUL.FTZ R79, R79, UR4 ;  /* 0x000000044f4f7c20 */ /* 0x000fe20008410000 */
[----:B------:R-:W-:Y:S02]  /*cf10*/  WARPGROUP.DEPBAR.LE gsb0, 0x0 ;  /* 0x00008000000079c5 */ /* 0x000fe40000010000 */
[----:B------:R-:W-:-:S03]  /*cf20*/  ISETP.GT.AND P5, PT, R14, 0x28, PT ;  /* 0x000000280e00780c */ /* 0x000fc60003fa4270 */
[----:B------:R-:W1:Y:S01]  /*cf30*/  MUFU.TANH R75, R75 ;  /* 0x0000004b004b7308 */ /* 0x000e620000002400 */
[----:B--2---:R-:W-:Y:S01]  /*cf40*/  FSEL R73, R73, -INF , P4 ;  /* 0xff80000049497808 */ /* 0x004fe20002000000 */
[----:B------:R-:W-:Y:S01]  /*cf50*/  FMUL.FTZ R69, R69, UR4 ;  /* 0x0000000445457c20 */ /* 0x000fe20008410000 */
[----:B------:R-:W-:Y:S01]  /*cf60*/  FMNMX.FTZ R74, R72, R55, !PT ;  /* 0x00000037484a7209 */ /* 0x000fe20007810000 */
[----:B------:R-:W-:-:S04]  /*cf70*/  WARPGROUP.ARRIVE ;  /* 0x00000000000079c5 */ /* 0x000fc80000000000 */
[----:B------:R-:W2:Y:S01]  /*cf80*/  MUFU.TANH R65, R65 ;  /* 0x0000004100417308 */ /* 0x000ea20000002400 */
[----:B------:R-:W-:Y:S01]  /*cf90*/  FSEL R86, R86, -INF , P1 ;  /* 0xff80000056567808 */ /* 0x000fe20000800000 */
[----:B------:R-:W-:Y:S01]  /*cfa0*/  FMUL.FTZ R66, R66, UR4 ;  /* 0x0000000442427c20 */ /* 0x000fe20008410000 */
[----:B------:R-:W-:Y:S01]  /*cfb0*/  ISETP.GT.AND P1, PT, R14, 0x29, PT ;  /* 0x000000290e00780c */ /* 0x000fe20003f24270 */
[----:B------:R-:W-:Y:S01]  /*cfc0*/  FMUL.FTZ R56, R56, UR4 ;  /* 0x0000000438387c20 */ /* 0x000fe20008410000 */
[----:B---3--:R-:W-:Y:S01]  /*cfd0*/  FSEL R76, R76, -INF , P5 ;  /* 0xff8000004c4c7808 */ /* 0x008fe20002800000 */
[----:B------:R-:W-:Y:S02]  /*cfe0*/  HGMMA.64x16x16.F32 R24, gdesc[UR12], R24, gsb0 ;  /* 0x002000000c1879f0 */ /* 0x000fe40008000818 */
[----:B------:R-:W3:Y:S01]  /*cff0*/  MUFU.TANH R78, R78 ;  /* 0x0000004e004e7308 */ /* 0x000ee20000002400 */
[----:B------:R-:W-:Y:S01]  /*d000*/  FMNMX.FTZ R55, R73, R74, !PT ;  /* 0x0000004a49377209 */ /* 0x000fe20007810000 */
[----:B------:R-:W-:Y:S01]  /*d010*/  FMUL.FTZ R67, R67, UR4 ;  /* 0x0000000443437c20 */ /* 0x000fe20008410000 */
[----:B------:R-:W-:-:S05]  /*d020*/  FSEL R87, R87, -INF , P2 ;  /* 0xff80000057577808 */ /* 0x000fca0001000000 */
[----:B------:R-:W3:Y:S01]  /*d030*/  MUFU.TANH R68, R68 ;  /* 0x0000004400447308 */ /* 0x000ee20000002400 */
[----:B------:R-:W-:Y:S01]  /*d040*/  ISETP.GT.AND P2, PT, R14, 0x30, PT ;  /* 0x000000300e00780c */ /* 0x000fe20003f44270 */
[----:B------:R-:W-:Y:S01]  /*d050*/  FMUL.FTZ R57, R57, UR4 ;  /* 0x0000000439397c20 */ /* 0x000fe20008410000 */
[----:B0-----:R-:W-:Y:S02]  /*d060*/  FSEL R77, R77, -INF , P1 ;  /* 0xff8000004d4d7808 */ /* 0x001fe40000800000 */
[----:B------:R-:W-:-:S03]  /*d070*/  FMNMX.FTZ R74, R76, R55, !PT ;  /* 0x000000374c4a7209 */ /* 0x000fc60007810000 */
[----:B------:R-:W0:Y:S01]  /*d080*/  MUFU.TANH R79, R79 ;  /* 0x0000004f004f7308 */ /* 0x000e220000002400 */
[----:B------:R-:W-:Y:S01]  /*d090*/  FMUL.FTZ R70, R70, UR4 ;  /* 0x0000000446467c20 */ /* 0x000fe20008410000 */
[----:B------:R-:W-:-:S06]  /*d0a0*/  ISETP.GT.AND P3, PT, R14, 0x31, PT ;  /* 0x000000310e00780c */ /* 0x000fcc0003f64270 */
[----:B------:R-:W0:Y:S01]  /*d0b0*/  MUFU.TANH R69, R69 ;  /* 0x0000004500457308 */ /* 0x000e220000002400 */
[----:B----4-:R-:W-:Y:S01]  /*d0c0*/  FSEL R64, R64, -INF , P2 ;  /* 0xff80000040407808 */ /* 0x010fe20001000000 */
[----:B------:R-:W-:Y:S01]  /*d0d0*/  FMUL.FTZ R60, R60, UR4 ;  /* 0x000000043c3c7c20 */ /* 0x000fe20008410000 */
[----:B------:R-:W-:-:S05]  /*d0e0*/  FMNMX.FTZ R55, R77, R74, !PT ;  /* 0x0000004a4d377209 */ /* 0x000fca0007810000 */
[----:B------:R-:W4:Y:S01]  /*d0f0*/  MUFU.TANH R66, R66 ;  /* 0x0000004200427308 */ /* 0x000f220000002400 */
[----:B-1----:R-:W-:Y:S01]  /*d100*/  FSEL R75, R75, -INF , P4 ;  /* 0xff8000004b4b7808 */ /* 0x002fe20002000000 */
[----:B------:R-:W-:Y:S01]  /*d110*/  FMUL.FTZ R71, R71, UR4 ;  /* 0x0000000447477c20 */ /* 0x000fe20008410000 */
[----:B------:R-:W-:-:S05]  /*d120*/  ISETP.GT.AND P4, PT, R14, 0x38, PT ;  /* 0x000000380e00780c */ /* 0x000fca0003f84270 */
[----:B------:R-:W1:Y:S01]  /*d130*/  MUFU.TANH R56, R56 ;  /* 0x0000003800387308 */ /* 0x000e620000002400 */
[----:B--2---:R-:W-:Y:S01]  /*d140*/  FSEL R65, R65, -INF , P3 ;  /* 0xff80000041417808 */ /* 0x004fe20001800000 */
[----:B------:R-:W-:Y:S01]  /*d150*/  FMUL.FTZ R61, R61, UR4 ;  /* 0x000000043d3d7c20 */ /* 0x000fe20008410000 */
[----:B------:R-:W-:-:S05]  /*d160*/  FMNMX.FTZ R74, R64, R55, !PT ;  /* 0x00000037404a7209 */ /* 0x000fca0007810000 */
[----:B------:R-:W2:Y:S01]  /*d170*/  MUFU.TANH R67, R67 ;  /* 0x0000004300437308 */ /* 0x000ea20000002400 */
[----:B---3--:R-:W-:Y:S01]  /*d180*/  FSEL R78, R78, -INF , P5 ;  /* 0xff8000004e4e7808 */ /* 0x008fe20002800000 */
[----:B------:R-:W-:Y:S01]  /*d190*/  FMUL.FTZ R58, R58, UR4 ;  /* 0x000000043a3a7c20 */ /* 0x000fe20008410000 */
[----:B------:R-:W-:-:S05]  /*d1a0*/  ISETP.GT.AND P5, PT, R14, 0x39, PT ;  /* 0x000000390e00780c */ /* 0x000fca0003fa4270 */
[----:B------:R-:W3:Y:S01]  /*d1b0*/  MUFU.TANH R57, R57 ;  /* 0x0000003900397308 */ /* 0x000ee20000002400 */
[----:B------:R-:W-:Y:S01]  /*d1c0*/  FSEL R68, R68, -INF , P4 ;  /* 0xff80000044447808 */ /* 0x000fe20002000000 */
[----:B------:R-:W-:Y:S01]  /*d1d0*/  FMUL.FTZ R48, R48, UR4 ;  /* 0x0000000430307c20 */ /* 0x000fe20008410000 */
[----:B------:R-:W-:-:S05]  /*d1e0*/  FMNMX.FTZ R55, R65, R74, !PT ;  /* 0x0000004a41377209 */ /* 0x000fca0007810000 */
[----:B------:R-:W3:Y:S01]  /*d1f0*/  MUFU.TANH R70, R70 ;  /* 0x0000004600467308 */ /* 0x000ee20000002400 */
[----:B0-----:R-:W-:Y:S01]  /*d200*/  FSEL R79, R79, -INF , P1 ;  /* 0xff8000004f4f7808 */ /* 0x001fe20000800000 */
[----:B------:R-:W-:Y:S01]  /*d210*/  FMUL.FTZ R59, R59, UR4 ;  /* 0x000000043b3b7c20 */ /* 0x000fe20008410000 */
[----:B------:R-:W-:-:S05]  /*d220*/  ISETP.GT.AND P1, PT, R14, 0x40, PT ;  /* 0x000000400e00780c */ /* 0x000fca0003f24270 */
[----:B------:R-:W0:Y:S01]  /*d230*/  MUFU.TANH R60, R60 ;  /* 0x0000003c003c7308 */ /* 0x000e220000002400 */
[----:B------:R-:W-:Y:S01]  /*d240*/  FSEL R69, R69, -INF , P5 ;  /* 0xff80000045457808 */ /* 0x000fe20002800000 */
[----:B------:R-:W-:Y:S01]  /*d250*/  FMUL.FTZ R49, R49, UR4 ;  /* 0x0000000431317c20 */ /* 0x000fe20008410000 */
[----:B----4-:R-:W-:-:S05]  /*d260*/  FSEL R66, R66, -INF , P2 ;  /* 0xff80000042427808 */ /* 0x010fca0001000000 */
[----:B------:R-:W4:Y:S01]  /*d270*/  MUFU.TANH R71, R71 ;  /* 0x0000004700477308 */ /* 0x000f220000002400 */
[----:B------:R-:W-:Y:S01]  /*d280*/  FMUL.FTZ R62, R62, UR4 ;  /* 0x000000043e3e7c20 */ /* 0x000fe20008410000 */
[----:B------:R-:W-:-:S06]  /*d290*/  ISETP.GT.AND P2, PT, R14, 0x41, PT ;  /* 0x000000410e00780c */ /* 0x000fcc0003f44270 */
[----:B------:R2:W-:Y:S01]  /*d2a0*/  MUFU.TANH R42, R95 ;  /* 0x0000005f002a7308 */ /* 0x0005e20000002400 */
[----:B-1----:R-:W-:Y:S01]  /*d2b0*/  FSEL R56, R56, -INF , P1 ;  /* 0xff80000038387808 */ /* 0x002fe20000800000 */
[----:B------:R-:W-:-:S06]  /*d2c0*/  FMUL.FTZ R52, R52, UR4 ;  /* 0x0000000434347c20 */ /* 0x000fcc0008410000 */
[----:B------:R-:W1:Y:S01]  /*d2d0*/  MUFU.TANH R61, R61 ;  /* 0x0000003d003d7308 */ /* 0x000e620000002400 */
[----:B--2---:R-:W-:Y:S01]  /*d2e0*/  FMUL.FTZ R95, R34, UR4 ;  /* 0x00000004225f7c20 */ /* 0x004fe20008410000 */
[----:B------:R-:W-:-:S04]  /*d2f0*/  FMNMX.FTZ R34, R68, R55, !PT ;  /* 0x0000003744227209 */ /* 0x000fc80007810000 */
[----:B------:R-:W-:Y:S02]  /*d300*/  FMNMX.FTZ R55, R69, R34, !PT ;  /* 0x0000002245377209 */ /* 0x000fe40007810000 */
[----:B------:R-:W2:Y:S01]  /*d310*/  MUFU.TANH R58, R58 ;  /* 0x0000003a003a7308 */ /* 0x000ea20000002400 */
[----:B------:R-:W-:Y:S01]  /*d320*/  FSEL R67, R67, -INF , P3 ;  /* 0xff80000043437808 */ /* 0x000fe20001800000 */
[----:B------:R-:W-:Y:S01]  /*d330*/  FMUL.FTZ R63, R63, UR4 ;  /* 0x000000043f3f7c20 */ /* 0x000fe20008410000 */
[----:B------:R-:W-:-:S05]  /*d340*/  ISETP.GT.AND P3, PT, R14, 0x48, PT ;  /* 0x000000480e00780c */ /* 0x000fca0003f64270 */
[----:B------:R-:W2:Y:S01]  /*d350*/  MUFU.TANH R48, R48 ;  /* 0x0000003000307308 */ /* 0x000ea20000002400 */
[----:B---3--:R-:W-:Y:S02]  /*d360*/  FSEL R57, R57, -INF , P2 ;  /* 0xff80000039397808 */ /* 0x008fe40001000000 */
[----:B------:R-:W-:-:S05]  /*d370*/  FMNMX.FTZ R34, R56, R55, !PT ;  /* 0x0000003738227209 */ /* 0x000fca0007810000 */
[----:B------:R-:W3:Y:S01]  /*d380*/  MUFU.TANH R59, R59 ;  /* 0x0000003b003b7308 */ /* 0x000ee20000002400 */
[----:B------:R-:W-:Y:S01]  /*d390*/  FSEL R70, R70, -INF , P4 ;  /* 0xff80000046467808 */ /* 0x000fe20002000000 */
[----:B------:R-:W-:Y:S01]  /*d3a0*/  FMUL.FTZ R50, R50, UR4 ;  /* 0x0000000432327c20 */ /* 0x000fe20008410000 */
[----:B------:R-:W-:-:S05]  /*d3b0*/  ISETP.GT.AND P4, PT, R14, 0x49, PT ;  /* 0x000000490e00780c */ /* 0x000fca0003f84270 */
[----:B------:R-:W3:Y:S01]  /*d3c0*/  MUFU.TANH R49, R49 ;  /* 0x0000003100317308 */ /* 0x000ee20000002400 */
[----:B0-----:R-:W-:Y:S01]  /*d3d0*/  FSEL R60, R60, -INF , P3 ;  /* 0xff8000003c3c7808 */ /* 0x001fe20001800000 */
[----:B------:R-:W-:Y:S01]  /*d3e0*/  FMUL.FTZ R51, R51, UR4 ;  /* 0x0000000433337c20 */ /* 0x000fe20008410000 */
[----:B----4-:R-:W-:-:S05]  /*d3f0*/  FSEL R71, R71, -INF , P5 ;  /* 0xff80000047477808 */ /* 0x010fca0002800000 */
[----:B------:R-:W0:Y:S01]  /*d400*/  MUFU.TANH R62, R62 ;  /* 0x0000003e003e7308 */ /* 0x000e220000002400 */
[----:B------:R-:W-:Y:S02]  /*d410*/  ISETP.GT.AND P5, PT, R14, 0x50, PT ;  /* 0x000000500e00780c */ /* 0x000fe40003fa4270 */
[----:B-1----:R-:W-:-:S05]  /*d420*/  FSEL R61, R61, -INF , P4 ;  /* 0xff8000003d3d7808 */ /* 0x002fca0002000000 */
[----:B------:R-:W1:Y:S08]  /*d430*/  MUFU.TANH R52, R52 ;  /* 0x0000003400347308 */ /* 0x000e700000002400 */
[----:B------:R4:W-:Y:S01]  /*d440*/  MUFU.TANH R20, R97 ;  /* 0x0000006100147308 */ /* 0x0009e20000002400 */
[----:B--2---:R-:W-:Y:S01]  /*d450*/  FSEL R58, R58, -INF , P1 ;  /* 0xff8000003a3a7808 */ /* 0x004fe20000800000 */
[----:B------:R-:W-:Y:S01]  /*d460*/  FMUL.FTZ R55, R37, UR4 ;  /* 0x0000000425377c20 */ /* 0x000fe20008410000 */
[----:B----4-:R-:W-:-:S05]  /*d470*/  FMNMX.FTZ R97, R57, R34, !PT ;  /* 0x0000002239617209 */ /* 0x010fca0007810000 */
[----:B------:R-:W2:Y:S01]  /*d480*/  MUFU.TANH R63, R63 ;  /* 0x0000003f003f7308 */ /* 0x000ea20000002400 */
[----:B------:R-:W-:Y:S01]  /*d490*/  FMNMX.FTZ R34, R60, R97, !PT ;  /* 0x000000613c227209 */ /* 0x000fe20007810000 */
[----:B------:R-:W-:Y:S01]  /*d4a0*/  FMUL.FTZ R44, R44, UR4 ;  /* 0x000000042c2c7c20 */ /* 0x000fe20008410000 */
[----:B------:R-:W-:-:S05]  /*d4b0*/  ISETP.GT.AND P1, PT, R14, 0x51, PT ;  /* 0x000000510e00780c */ /* 0x000fca0003f24270 */
[----:B------:R-:W4:Y:S01]  /*d4c0*/  MUFU.TANH R50, R50 ;  /* 0x0000003200327308 */ /* 0x000f220000002400 */
[----:B------:R-:W-:Y:S02]  /*d4d0*/  FSEL R48, R48, -INF , P5 ;  /* 0xff80000030307808 */ /* 0x000fe40002800000 */
[----:B------:R-:W-:Y:S01]  /*d4e0*/  FMNMX.FTZ R37, R61, R34, !PT ;  /* 0x000000223d257209 */ /* 0x000fe20007810000 */
[----:B------:R-:W-:-:S04]  /*d4f0*/  FMUL.FTZ R96, R54, UR4 ;  /* 0x0000000436607c20 */ /* 0x000fc80008410000 */
[----:B------:R-:W4:Y:S01]  /*d500*/  MUFU.TANH R15, R98 ;  /* 0x00000062000f7308 */ /* 0x000f220000002400 */
[----:B---3--:R-:W-:Y:S01]  /*d510*/  FSEL R59, R59, -INF , P2 ;  /* 0xff8000003b3b7808 */ /* 0x008fe20001000000 */
[----:B------:R-:W-:Y:S01]  /*d520*/  FMUL.FTZ R54, R43, UR4 ;  /* 0x000000042b367c20 */ /* 0x000fe20008410000 */
[----:B------:R-:W-:Y:S01]  /*d530*/  ISETP.GT.AND P2, PT, R14, 0x58, PT ;  /* 0x000000580e00780c */ /* 0x000fe20003f44270 */
[----:B------:R-:W-:Y:S01]  /*d540*/  FMUL.FTZ R45, R45, UR4 ;  /* 0x000000042d2d7c20 */ /* 0x000fe20008410000 */
[----:B------:R-:W-:-:S03]  /*d550*/  FSEL R49, R49, -INF , P1 ;  /* 0xff80000031317808 */ /* 0x000fc60000800000 */
[----:B------:R-:W3:Y:S01]  /*d560*/  MUFU.TANH R51, R51 ;  /* 0x0000003300337308 */ /* 0x000ee20000002400 */
[----:B------:R-:W-:Y:S02]  /*d570*/  FMNMX.FTZ R34, R48, R37, !PT ;  /* 0x0000002530227209 */ /* 0x000fe40007810000 */
[----:B0-----:R-:W-:Y:S01]  /*d580*/  FSEL R62, R62, -INF , P3 ;  /* 0xff8000003e3e7808 */ /* 0x001fe20001800000 */
[----:B------:R-:W-:Y:S01]  /*d590*/  FMUL.FTZ R32, R32, UR4 ;  /* 0x0000000420207c20 */ /* 0x000fe20008410000 */
[----:B------:R-:W-:-:S03]  /*d5a0*/  ISETP.GT.AND P3, PT, R14, 0x59, PT ;  /* 0x000000590e00780c */ /* 0x000fc60003f64270 */
[----:B------:R-:W0:Y:S01]  /*d5b0*/  MUFU.TANH R43, R96 ;  /* 0x00000060002b7308 */ /* 0x000e220000002400 */
[----:B-1----:R-:W-:Y:S02]  /*d5c0*/  FSEL R52, R52, -INF , P2 ;  /* 0xff80000034347808 */ /* 0x002fe40001000000 */
[----:B------:R-:W-:-:S05]  /*d5d0*/  FMNMX.FTZ R37, R49, R34, !PT ;  /* 0x0000002231257209 */ /* 0x000fca0007810000 */
[----:B------:R-:W1:Y:S01]  /*d5e0*/  MUFU.TANH R44, R44 ;  /* 0x0000002c002c7308 */ /* 0x000e620000002400 */
[----:B--2---:R-:W-:Y:S01]  /*d5f0*/  FSEL R63, R63, -INF , P4 ;  /* 0xff8000003f3f7808 */ /* 0x004fe20002000000 */
[----:B------:R-:W-:Y:S01]  /*d600*/  FMUL.FTZ R33, R33, UR4 ;  /* 0x0000000421217c20 */ /* 0x000fe20008410000 */
[----:B------:R-:W-:Y:S02]  /*d610*/  ISETP.GT.AND P4, PT, R14, 0x60, PT ;  /* 0x000000600e00780c */ /* 0x000fe40003f84270 */
[----:B------:R-:W-:Y:S02]  /*d620*/  FSEL R42, R42, -INF , P3 ;  /* 0xff8000002a2a7808 */ /* 0x000fe40001800000 */
[----:B------:R-:W-:Y:S01]  /*d630*/  FMNMX.FTZ R37, R52, R37, !PT ;  /* 0x0000002534257209 */ /* 0x000fe20007810000 */
[----:B------:R-:W2:Y:S01]  /*d640*/  MUFU.TANH R45, R45 ;  /* 0x0000002d002d7308 */ /* 0x000ea20000002400 */
[----:B------:R-:W-:Y:S02]  /*d650*/  WARPGROUP.DEPBAR.LE gsb0, 0x0 ;  /* 0x00008000000079c5 */ /* 0x000fe40000010000 */
[----:B----4-:R-:W-:Y:S01]  /*d660*/  FSEL R50, R50, -INF , P5 ;  /* 0xff80000032327808 */ /* 0x010fe20002800000 */
[----:B------:R-:W-:Y:S01]  /*d670*/  FMUL.FTZ R34, R24, UR4 ;  /* 0x0000000418227c20 */ /* 0x000fe20008410000 */
[----:B------:R-:W-:Y:S01]  /*d680*/  FMUL.FTZ R46, R46, UR4 ;  /* 0x000000042e2e7c20 */ /* 0x000fe20008410000 */
[----:B------:R-:W-:Y:S01]  /*d690*/  FMUL.FTZ R47, R47, UR4 ;  /* 0x000000042f2f7c20 */ /* 0x000fe20008410000 */
[----:B------:R-:W-:Y:S01]  /*d6a0*/  ISETP.GT.AND P5, PT, R14, 0x61, PT ;  /* 0x000000610e00780c */ /* 0x000fe20003fa4270 */
[----:B------:R-:W-:Y:S01]  /*d6b0*/  MUFU.TANH R32, R32 ;  /* 0x0000002000207308 */ /* 0x000fe20000002400 */
[----:B------:R-:W-:Y:S01]  /*d6c0*/  FSEL R24, R15, -INF , P4 ;  /* 0xff8000000f187808 */ /* 0x000fe20002000000 */
[----:B------:R-:W-:Y:S01]  /*d6d0*/  FMUL.FTZ R74, R36, UR4 ;  /* 0x00000004244a7c20 */ /* 0x000fe20008410000 */
[----:B------:R-:W-:-:S02]  /*d6e0*/  FMNMX.FTZ R37, R42, R37, !PT ;  /* 0x000000252a257209 */ /* 0x000fc40007810000 */
[----:B---3--:R-:W-:-:S03]  /*d6f0*/  FSEL R51, R51, -INF , P1 ;  /* 0xff80000033337808 */ /* 0x008fc60000800000 */
[----:B------:R-:W3:Y:S01]  /*d700*/  MUFU.TANH R54, R54 ;  /* 0x0000003600367308 */ /* 0x000ee20000002400 */
[----:B------:R-:W-:Y:S02]  /*d710*/  ISETP.GT.AND P1, PT, R14, 0x68, PT ;  /* 0x000000680e00780c */ /* 0x000fe40003f24270 */
[----:B------:R-:W-:Y:S02]  /*d720*/  FSEL R40, R40, -INF , P5 ;  /* 0xff80000028287808 */ /* 0x000fe40002800000 */
[----:B------:R-:W-:-:S03]  /*d730*/  FMNMX.FTZ R37, R24, R37, !PT ;  /* 0x0000002518257209 */ /* 0x000fc60007810000 */
[----:B------:R-:W4:Y:S01]  /*d740*/  MUFU.TANH R33, R33 ;  /* 0x0000002100217308 */ /* 0x000f220000002400 */
[----:B0-----:R-:W-:Y:S02]  /*d750*/  FSEL R43, R43, -INF , P2 ;  /* 0xff8000002b2b7808 */ /* 0x001fe40001000000 */
[----:B------:R-:W-:Y:S02]  /*d760*/  ISETP.GT.AND P2, PT, R14, 0x69, PT ;  /* 0x000000690e00780c */ /* 0x000fe40003f44270 */
[----:B-1----:R-:W-:-:S03]  /*d770*/  FSEL R44, R44, -INF , P1 ;  /* 0xff8000002c2c7808 */ /* 0x002fc60000800000 */
[----:B------:R-:W0:Y:S01]  /*d780*/  MUFU.TANH R46, R46 ;  /* 0x0000002e002e7308 */ /* 0x000e220000002400 */
[----:B------:R-:W-:Y:S01]  /*d790*/  FMNMX.FTZ R37, R40, R37, !PT ;  /* 0x0000002528257209 */ /* 0x000fe20007810000 */
[----:B------:R-:W-:Y:S01]  /*d7a0*/  FMUL.FTZ R36, R38, UR4 ;  /* 0x0000000426247c20 */ /* 0x000fe20008410000 */
[----:B------:R-:W-:-:S05]  /*d7b0*/  FSEL R20, R20, -INF , P3 ;  /* 0xff80000014147808 */ /* 0x000fca0001800000 */
[----:B------:R-:W1:Y:S01]  /*d7c0*/  MUFU.TANH R47, R47 ;  /* 0x0000002f002f7308 */ /* 0x000e620000002400 */
[----:B------:R-:W-:Y:S01]  /*d7d0*/  FMUL.FTZ R35, R35, UR4 ;  /* 0x0000000423237c20 */ /* 0x000fe20008410000 */
[----:B------:R-:W-:-:S06]  /*d7e0*/  ISETP.GT.AND P3, PT, R14, 0x70, PT ;  /* 0x000000700e00780c */ /* 0x000fcc0003f64270 */
[----:B------:R-:W1:Y:S01]  /*d7f0*/  MUFU.TANH R74, R74 ;  /* 0x0000004a004a7308 */ /* 0x000e620000002400 */
[----:B--2---:R-:W-:Y:S01]  /*d800*/  FSEL R45, R45, -INF , P2 ;  /* 0xff8000002d2d7808 */ /* 0x004fe20001000000 */
[----:B------:R-:W-:Y:S01]  /*d810*/  FMUL.FTZ R25, R25, UR4 ;  /* 0x0000000419197c20 */ /* 0x000fe20008410000 */
[----:B------:R-:W-:-:S05]  /*d820*/  FMNMX.FTZ R38, R44, R37, !PT ;  /* 0x000000252c267209 */ /* 0x000fca0007810000 */
[----:B------:R-:W2:Y:S01]  /*d830*/  MUFU.TANH R55, R55 ;  /* 0x0000003700377308 */ /* 0x000ea20000002400 */
[----:B------:R-:W-:Y:S02]  /*d840*/  FSEL R41, R41, -INF , P4 ;  /* 0xff80000029297808 */ /* 0x000fe40002000000 */
[----:B------:R-:W-:Y:S02]  /*d850*/  ISETP.GT.AND P4, PT, R14, 0x71, PT ;  /* 0x000000710e00780c */ /* 0x000fe40003f84270 */
[----:B------:R-:W-:-:S03]  /*d860*/  FMNMX.FTZ R97, R45, R38, !PT ;  /* 0x000000262d617209 */ /* 0x000fc60007810000 */
[----:B------:R-:W2:Y:S01]  /*d870*/  MUFU.TANH R95, R95 ;  /* 0x0000005f005f7308 */ /* 0x000ea20000002400 */
[----:B---3--:R-:W-:Y:S01]  /*d880*/  FSEL R54, R54, -INF , P5 ;  /* 0xff80000036367808 */ /* 0x008fe20002800000 */
[----:B------:R-:W-:Y:S01]  /*d890*/  FMUL.FTZ R28, R28, UR4 ;  /* 0x000000041c1c7c20 */ /* 0x000fe20008410000 */
[----:B------:R-:W-:-:S05]  /*d8a0*/  ISETP.GT.AND P5, PT, R14, 0x78, PT ;  /* 0x000000780e00780c */ /* 0x000fca0003fa4270 */
[----:B------:R3:W2:Y:S01]  /*d8b0*/  MUFU.TANH R15, R34 ;  /* 0x00000022000f7308 */ /* 0x0006a20000002400 */
[----:B----4-:R-:W-:Y:S01]  /*d8c0*/  FSEL R33, R33, -INF , P4 ;  /* 0xff80000021217808 */ /* 0x010fe20002000000 */
[----:B------:R-:W-:Y:S01]  /*d8d0*/  FMUL.FTZ R96, R29, UR4 ;  /* 0x000000041d607c20 */ /* 0x000fe20008410000 */
[----:B---3--:R-:W-:-:S05]  /*d8e0*/  FSEL R34, R32, -INF , P3 ;  /* 0xff80000020227808 */ /* 0x008fca0001800000 */
[----:B------:R-:W3:Y:S01]  /*d8f0*/  MUFU.TANH R35, R35 ;  /* 0x0000002300237308 */ /* 0x000ee20000002400 */
[----:B------:R-:W-:-:S07]  /*d900*/  FMNMX.FTZ R32, R34, R97, !PT ;  /* 0x0000006122207209 */ /* 0x000fce0007810000 */
[----:B------:R-:W4:Y:S01]  /*d910*/  MUFU.TANH R25, R25 ;  /* 0x0000001900197308 */ /* 0x000f220000002400 */
[----:B0-----:R-:W-:Y:S02]  /*d920*/  FSEL R46, R46, -INF , P1 ;  /* 0xff8000002e2e7808 */ /* 0x001fe40000800000 */
[----:B-1----:R-:W-:Y:S02]  /*d930*/  FSEL R29, R47, -INF , P2 ;  /* 0xff8000002f1d7808 */ /* 0x002fe40001000000 */
[----:B------:R-:W-:-:S03]  /*d940*/  ISETP.GT.AND P1, PT, R14, 0x79, PT ;  /* 0x000000790e00780c */ /* 0x000fc60003f24270 */
[----:B------:R-:W0:Y:S01]  /*d950*/  MUFU.TANH R36, R36 ;  /* 0x0000002400247308 */ /* 0x000e220000002400 */
[----:B------:R-:W-:Y:S02]  /*d960*/  FSEL R74, R74, -INF , P5 ;  /* 0xff8000004a4a7808 */ /* 0x000fe40002800000 */
[----:B------:R-:W-:-:S05]  /*d970*/  FMNMX.FTZ R47, R33, R32, !PT ;  /* 0x00000020212f7209 */ /* 0x000fca0007810000 */
[----:B------:R3:W1:Y:S01]  /*d980*/  MUFU.TANH R37, R28 ;  /* 0x0000001c00257308 */ /* 0x0006620000002400 */
[----:B------:R-:W-:Y:S02]  /*d990*/  ISETP.GT.AND P2, PT, R14, 0x80, PT ;  /* 0x000000800e00780c */ /* 0x000fe40003f44270 */
[----:B--2---:R-:W-:Y:S02]  /*d9a0*/  FSEL R55, R55, -INF , P1 ;  /* 0xff80000037377808 */ /* 0x004fe40000800000 */
[----:B------:R-:W-:-:S03]  /*d9b0*/  FMNMX.FTZ R38, R74, R47, !PT ;  /* 0x0000002f4a267209 */ /* 0x000fc60007810000 */
[----:B------:R-:W2:Y:S01]  /*d9c0*/  MUFU.TANH R96, R96 ;  /* 0x0000006000607308 */ /* 0x000ea20000002400 */
[----:B------:R-:W-:Y:S02]  /*d9d0*/  FSEL R32, R95, -INF , P3 ;  /* 0xff8000005f207808 */ /* 0x000fe40001800000 */
[C---:B------:R-:W-:Y:S02]  /*d9e0*/  ISETP.GT.AND P3, PT, R14.reuse, 0x81, PT ;  /* 0x000000810e00780c */ /* 0x040fe40003f64270 */
[----:B------:R-:W-:Y:S02]  /*d9f0*/  FSEL R47, R15, -INF , P2 ;  /* 0xff8000000f2f7808 */ /* 0x000fe40001000000 */
[----:B------:R-:W-:Y:S02]  /*da00*/  FMNMX.FTZ R98, R55, R38, !PT ;  /* 0x0000002637627209 */ /* 0x000fe40007810000 */
[----:B---3--:R-:W-:Y:S02]  /*da10*/  FSEL R28, R35, -INF , P4 ;  /* 0xff800000231c7808 */ /* 0x008fe40002000000 */
[----:B------:R-:W-:-:S02]  /*da20*/  ISETP.GT.AND P4, PT, R14, 0x88, PT ;  /* 0x000000880e00780c */ /* 0x000fc40003f84270 */
[----:B----4-:R-:W-:Y:S02]  /*da30*/  FSEL R38, R25, -INF , P3 ;  /* 0xff80000019267808 */ /* 0x010fe40001800000 */
[----:B------:R-:W-:Y:S02]  /*da40*/  FMNMX.FTZ R15, R47, R98, !PT ;  /* 0x000000622f0f7209 */ /* 0x000fe40007810000 */
[----:B0-----:R-:W-:Y:S02]  /*da50*/  FSEL R25, R36, -INF , P5 ;  /* 0xff80000024197808 */ /* 0x001fe40002800000 */
[----:B------:R-:W-:Y:S02]  /*da60*/  ISETP.GT.AND P5, PT, R14, 0x89, PT ;  /* 0x000000890e00780c */ /* 0x000fe40003fa4270 */
[----:B-1----:R-:W-:Y:S02]  /*da70*/  FSEL R37, R37, -INF , P4 ;  /* 0xff80000025257808 */ /* 0x002fe40002000000 */
[----:B------:R-:W-:-:S02]  /*da80*/  FMNMX.FTZ R14, R38, R15, !PT ;  /* 0x0000000f260e7209 */ /* 0x000fc40007810000 */
[----:B--2---:R-:W-:Y:S02]  /*da90*/  FSEL R35, R96, -INF , P5 ;  /* 0xff80000060237808 */ /* 0x004fe40002800000 */
[----:B------:R-:W-:-:S04]  /*daa0*/  FMNMX.FTZ R14, R37, R14, !PT ;  /* 0x0000000e250e7209 */ /* 0x000fc80007810000 */
[----:B------:R-:W-:-:S05]  /*dab0*/  FMNMX.FTZ R95, R35, R14, !PT ;  /* 0x0000000e235f7209 */ /* 0x000fca0007810000 */
[----:B------:R-:W0:Y:S02]  /*dac0*/  SHFL.BFLY PT, R14, R95, 0x2, 0x1f ;  /* 0x0c401f005f0e7f89 */ /* 0x000e2400000e0000 */
[----:B0-----:R-:W-:-:S05]  /*dad0*/  FMNMX.FTZ R98, R95, R14, !PT ;  /* 0x0000000e5f627209 */ /* 0x001fca0007810000 */
[----:B------:R-:W0:Y:S01]  /*dae0*/  SHFL.BFLY PT, R15, R98, 0x1, 0x1f ;  /* 0x0c201f00620f7f89 */ /* 0x000e2200000e0000 */
[----:B------:R-:W-:Y:S01]  /*daf0*/  FMUL.FTZ R97, R26, UR4 ;  /* 0x000000041a617c20 */ /* 0x000fe20008410000 */
[----:B0-----:R-:W-:Y:S01]  /*db00*/  FMNMX.FTZ R14, R98, R15, !PT ;  /* 0x0000000f620e7209 */ /* 0x001fe20007810000 */
[----:B------:R-:W-:-:S03]  /*db10*/  IMAD.U32 R15, RZ, RZ, UR5 ;  /* 0x00000005ff0f7e24 */ /* 0x000fc6000f8e00ff */
[C---:B------:R-:W-:Y:S01]  /*db20*/  FSETP.NEU.FTZ.AND P6, PT, R14.reuse, -INF , PT ;  /* 0xff8000000e00780b */ /* 0x040fe20003fdd000 */
[----:B------:R-:W-:Y:S01]  /*db30*/  FMUL.FTZ R36, R14, R15 ;  /* 0x0000000f0e247220 */ /* 0x000fe20000410000 */
[----:B------:R-:W-:-:S04]  /*db40*/  FMUL.FTZ R98, R27, UR4 ;  /* 0x000000041b627c20 */ /* 0x000fc80008410000 */
[----:B------:R-:W-:-:S05]  /*db50*/  FSEL R36, R36, RZ, P6 ;  /* 0x000000ff24247208 */ /* 0x000fca0003000000 */
[-CC-:B------:R-:W-:Y:S01]  /*db60*/  FFMA.FTZ R27, R88, R15.reuse, -R36.reuse ;  /* 0x0000000f581b7223 */ /* 0x180fe20000010824 */
[----:B------:R-:W-:Y:S01]  /*db70*/  FMNMX.FTZ R88, R89, R90, !PT ;  /* 0x0000005a59587209 */ /* 0x000fe20007810000 */
[----:B------:R-:W-:-:S03]  /*db80*/  FFMA.FTZ R26, R21, R15, -R36 ;  /* 0x0000000f151a7223 */ /* 0x000fc60000010824 */
[----:B------:R-:W-:-:S04]  /*db90*/  FMNMX.FTZ R21, R93, R88, !PT ;  /* 0x000000585d157209 */ /* 0x000fc80007810000 */
[----:B------:R-:W-:-:S04]  /*dba0*/  FMNMX.FTZ R21, R94, R21, !PT ;  /* 0x000000155e157209 */ /* 0x000fc80007810000 */
[----:B------:R-:W-:-:S04]  /*dbb0*/  FMNMX.FTZ R88, R82, R21, !PT ;  /* 0x0000001552587209 */ /* 0x000fc80007810000 */
[----:B------:R-:W-:Y:S01]  /*dbc0*/  FMNMX.FTZ R21, R83, R88, !PT ;  /* 0x0000005853157209 */ /* 0x000fe20007810000 */
[----:B------:R-:W-:-:S03]  /*dbd0*/  FMUL.FTZ R96, R39, UR4 ;  /* 0x0000000427607c20 */ /* 0x000fc60008410000 */
[----:B------:R-:W-:Y:S01]  /*dbe0*/  FMNMX.FTZ R88, R86, R21, !PT ;  /* 0x0000001556587209 */ /* 0x000fe20007810000 */
[----:B------:R-:W-:-:S03]  /*dbf0*/  FFMA.FTZ R39, R72, R15, -R36 ;  /* 0x0000000f48277223 */ /* 0x000fc60000010824 */
        /* <DEDUP_REMOVED lines=8> */
[----:B------:R0:W-:Y:S03]  /*dc80*/  MUFU.EX2 R88, R39 ;  /* 0x0000002700587308 */ /* 0x0001e60000000800 */
[----:B------:R-:W-:Y:S01]  /*dc90*/  FMNMX.FTZ R21, R71, R72, !PT ;  /* 0x0000004847157209 */ /* 0x000fe20007810000 */
[----:B0-----:R-:W-:-:S03]  /*dca0*/  FFMA.FTZ R39, R64, R15, -R36 ;  /* 0x0000000f40277223 */ /* 0x001fc60000010824 */
[----:B------:R-:W-:-:S04]  /*dcb0*/  FMNMX.FTZ R64, R58, R21, !PT ;  /* 0x000000153a407209 */ /* 0x000fc80007810000 */
[----:B------:R-:W-:Y:S01]  /*dcc0*/  FMNMX.FTZ R21, R59, R64, !PT ;  /* 0x000000403b157209 */ /* 0x000fe20007810000 */
[----:B------:R-:W-:-:S03]  /*dcd0*/  FMUL.FTZ R99, R30, UR4 ;  /* 0x000000041e637c20 */ /* 0x000fc60008410000 */
[----:B------:R-:W-:Y:S01]  /*dce0*/  FMNMX.FTZ R72, R62, R21, !PT ;  /* 0x000000153e487209 */ /* 0x000fe20007810000 */
[-CC-:B------:R-:W-:Y:S01]  /*dcf0*/  FFMA.FTZ R30, R91, R15.reuse, -R36.reuse ;  /* 0x0000000f5b1e7223 */ /* 0x180fe20000010824 */
[-CC-:B------:R-:W-:Y:S02]  /*dd00*/  FFMA.FTZ R91, R73, R15.reuse, -R36.reuse ;  /* 0x0000000f495b7223 */ /* 0x180fe40000010824 */
[----:B------:R-:W-:Y:S01]  /*dd10*/  FMNMX.FTZ R21, R63, R72, !PT ;  /* 0x000000483f157209 */ /* 0x000fe20007810000 */
[-CC-:B------:R-:W-:Y:S01]  /*dd20*/  FFMA.FTZ R73, R65, R15.reuse, -R36.reuse ;  /* 0x0000000f41497223 */ /* 0x180fe20000010824 */
[----:B------:R-:W-:Y:S02]  /*dd30*/  FFMA.FTZ R65, R68, R15, -R36 ;  /* 0x0000000f44417223 */ /* 0x000fe40000010824 */
        /* <DEDUP_REMOVED lines=8> */
[----:B------:R-:W-:-:S04]  /*ddc0*/  FMNMX.FTZ R56, R20, R21, !PT ;  /* 0x0000001514387209 */ /* 0x000fc80007810000 */
[----:B------:R-:W-:Y:S01]  /*ddd0*/  FMNMX.FTZ R21, R41, R56, !PT ;  /* 0x0000003829157209 */ /* 0x000fe20007810000 */
[----:B------:R-:W0:Y:S03]  /*dde0*/  MUFU.TANH R96, R96 ;  /* 0x0000006000607308 */ /* 0x000e260000002400 */
[----:B------:R-:W-:-:S04]  /*ddf0*/  FMNMX.FTZ R21, R54, R21, !PT ;  /* 0x0000001536157209 */ /* 0x000fc80007810000 */
[----:B------:R-:W-:Y:S01]  /*de00*/  FMNMX.FTZ R56, R46, R21, !PT ;  /* 0x000000152e387209 */ /* 0x000fe20007810000 */
[----:B------:R-:W1:Y:S03]  /*de10*/  MUFU.TANH R97, R97 ;  /* 0x0000006100617308 */ /* 0x000e660000002400 */
[----:B------:R-:W-:-:S04]  /*de20*/  FMNMX.FTZ R21, R29, R56, !PT ;  /* 0x000000381d157209 */ /* 0x000fc80007810000 */
[----:B------:R-:W-:Y:S01]  /*de30*/  FMNMX.FTZ R21, R32, R21, !PT ;  /* 0x0000001520157209 */ /* 0x000fe20007810000 */
[----:B------:R-:W2:Y:S03]  /*de40*/  MUFU.TANH R98, R98 ;  /* 0x0000006200627308 */ /* 0x000ea60000002400 */
[----:B------:R-:W-:-:S05]  /*de50*/  FMNMX.FTZ R56, R28, R21, !PT ;  /* 0x000000151c387209 */ /* 0x000fca0007810000 */
[----:B------:R-:W3:Y:S01]  /*de60*/  MUFU.TANH R99, R99 ;  /* 0x0000006300637308 */ /* 0x000ee20000002400 */
[----:B0-----:R-:W-:Y:S02]  /*de70*/  FSEL R96, R96, -INF , P1 ;  /* 0xff80000060607808 */ /* 0x001fe40000800000 */
[----:B------:R-:W-:-:S05]  /*de80*/  FMNMX.FTZ R21, R25, R56, !PT ;  /* 0x0000003819157209 */ /* 0x000fca0007810000 */
[----:B------:R-:W0:Y:S01]  /*de90*/  MUFU.TANH R100, R100 ;  /* 0x0000006400647308 */ /* 0x000e220000002400 */
[----:B-1----:R-:W-:Y:S02]  /*dea0*/  FSEL R97, R97, -INF , P2 ;  /* 0xff80000061617808 */ /* 0x002fe40001000000 */
[----:B------:R-:W-:Y:S02]  /*deb0*/  FMNMX.FTZ R56, R96, R21, !PT ;  /* 0x0000001560387209 */ /* 0x000fe40007810000 */
[----:B--2---:R-:W-:Y:S02]  /*dec0*/  FSEL R98, R98, -INF , P3 ;  /* 0xff80000062627808 */ /* 0x004fe40001800000 */
[----:B------:R-:W-:Y:S02]  /*ded0*/  FMNMX.FTZ R21, R97, R56, !PT ;  /* 0x0000003861157209 */ /* 0x000fe40007810000 */
[----:B---3--:R-:W-:Y:S02]  /*dee0*/  FSEL R99, R99, -INF , P4 ;  /* 0xff80000063637808 */ /* 0x008fe40002000000 */
[----:B------:R-:W-:-:S04]  /*def0*/  FMNMX.FTZ R56, R98, R21, !PT ;  /* 0x0000001562387209 */ /* 0x000fc80007810000 */
[----:B------:R-:W-:Y:S02]  /*df00*/  FMNMX.FTZ R21, R99, R56, !PT ;  /* 0x0000003863157209 */ /* 0x000fe40007810000 */
[----:B0-----:R-:W-:-:S04]  /*df10*/  FSEL R100, R100, -INF , P5 ;  /* 0xff80000064647808 */ /* 0x001fc80002800000 */
[----:B------:R-:W-:Y:S01]  /*df20*/  FMNMX.FTZ R21, R100, R21, !PT ;  /* 0x0000001564157209 */ /* 0x000fe20007810000 */
[----:B------:R-:W-:-:S04]  /*df30*/  FFMA.FTZ R56, R42, R15, -R36 ;  /* 0x0000000f2a387223 */ /* 0x000fc80000010824 */
[----:B------:R-:W0:Y:S01]  /*df40*/  SHFL.BFLY PT, R42, R21, 0x2, 0x1f ;  /* 0x0c401f00152a7f89 */ /* 0x000e2200000e0000 */
[-CC-:B------:R-:W-:Y:S01]  /*df50*/  FFMA.FTZ R72, R57, R15.reuse, -R36.reuse ;  /* 0x0000000f39487223 */ /* 0x180fe20000010824 */
[----:B------:R-:W-:Y:S01]  /*df60*/  FFMA.FTZ R57, R24, R15, -R36 ;  /* 0x0000000f18397223 */ /* 0x000fe20000010824 */
[----:B0-----:R-:W-:-:S05]  /*df70*/  FMNMX.FTZ R24, R21, R42, !PT ;  /* 0x0000002a15187209 */ /* 0x001fca0007810000 */
[----:B------:R-:W0:Y:S01]  /*df80*/  SHFL.BFLY PT, R21, R24, 0x1, 0x1f ;  /* 0x0c201f0018157f89 */ /* 0x000e2200000e0000 */
[----:B------:R-:W1:Y:S01]  /*df90*/  S2R R101, SR_TID.X ;  /* 0x0000000000657919 */ /* 0x000e620000002100 */
[----:B------:R2:W-:Y:S02]  /*dfa0*/  MUFU.EX2 R64, R73 ;  /* 0x0000004900407308 */ /* 0x0005e40000000800 */
[-CC-:B--2---:R-:W-:Y:S01]  /*dfb0*/  FFMA.FTZ R73, R44, R15.reuse, -R36.reuse ;  /* 0x0000000f2c497223 */ /* 0x184fe20000010824 */
[----:B------:R-:W-:Y:S01]  /*dfc0*/  FFMA.FTZ R44, R74, R15, -R36 ;  /* 0x0000000f4a2c7223 */ /* 0x000fe20000010824 */
[----:B0-----:R-:W-:-:S04]  /*dfd0*/  FMNMX.FTZ R74, R24, R21, !PT ;  /* 0x00000015184a7209 */ /* 0x001fc80007810000 */
[C---:B------:R-:W-:Y:S01]  /*dfe0*/  FSETP.NEU.FTZ.AND P1, PT, R74.reuse, -INF , PT ;  /* 0xff8000004a00780b */ /* 0x040fe20003f3d000 */
[-C--:B------:R-:W-:Y:S01]  /*dff0*/  FMUL.FTZ R24, R74, R15.reuse ;  /* 0x0000000f4a187220 */ /* 0x080fe20000410000 */
[----:B------:R0:W-:Y:S01]  /*e000*/  MUFU.EX2 R68, R76 ;  /* 0x0000004c00447308 */ /* 0x0001e20000000800 */
[-CC-:B------:R-:W-:Y:S01]  /*e010*/  FFMA.FTZ R95, R77, R15.reuse, -R36.reuse ;  /* 0x0000000f4d5f7223 */ /* 0x180fe20000010824 */
[-CC-:B------:R-:W-:Y:S02]  /*e020*/  FFMA.FTZ R77, R45, R15.reuse, -R36.reuse ;  /* 0x0000000f2d4d7223 */ /* 0x180fe40000010824 */
[----:B------:R-:W-:Y:S01]  /*e030*/  FSEL R24, R24, RZ, P1 ;  /* 0x000000ff18187208 */ /* 0x000fe20000800000 */
[-CC-:B------:R-:W-:Y:S01]  /*e040*/  FFMA.FTZ R80, R80, R15.reuse, -R36.reuse ;  /* 0x0000000f50507223 */ /* 0x180fe20000010824 */
[-CC-:B------:R-:W-:Y:S01]  /*e050*/  FFMA.FTZ R81, R81, R15.reuse, -R36.reuse ;  /* 0x0000000f51517223 */ /* 0x180fe20000010824 */
[-CC-:B------:R-:W-:Y:S01]  /*e060*/  FFMA.FTZ R84, R84, R15.reuse, -R36.reuse ;  /* 0x0000000f54547223 */ /* 0x180fe20000010824 */
[-CC-:B0-----:R-:W-:Y:S01]  /*e070*/  FFMA.FTZ R76, R61, R15.reuse, -R36.reuse ;  /* 0x0000000f3d4c7223 */ /* 0x181fe20000010824 */
        /* <DEDUP_REMOVED lines=13> */
[-CC-:B------:R-:W-:Y:S01]  /*e150*/  FFMA.FTZ R33, R89, R15.reuse, -R24.reuse ;  /* 0x0000000f59217223 */ /* 0x180fe20000010818 */
[-CC-:B------:R-:W-:Y:S01]  /*e160*/  FFMA.FTZ R35, R90, R15.reuse, -R24.reuse ;  /* 0x0000000f5a237223 */ /* 0x180fe20000010818 */
[----:B------:R-:W-:Y:S01]  /*e170*/  MUFU.EX2 R26, R26 ;  /* 0x0000001a001a7308 */ /* 0x000fe20000000800 */
[-CC-:B------:R-:W-:Y:S01]  /*e180*/  FFMA.FTZ R37, R93, R15.reuse, -R24.reuse ;  /* 0x0000000f5d257223 */ /* 0x180fe20000010818 */
[----:B------:R-:W-:Y:S01]  /*e190*/  FFMA.FTZ R55, R94, R15, -R24 ;  /* 0x0000000f5e377223 */ /* 0x000fe20000010818 */
[----:B-1----:R-:W-:-:S05]  /*e1a0*/  LOP3.LUT R101, R101, 0x7f, RZ, 0xc0, !PT ;  /* 0x0000007f65657812 */ /* 0x002fca00078ec0ff */
[----:B------:R-:W0:Y:S01]  /*e1b0*/  MUFU.EX2 R27, R27 ;  /* 0x0000001b001b7308 */ /* 0x000e220000000800 */
[----:B------:R-:W-:-:S07]  /*e1c0*/  FFMA.FTZ R82, R82, R15, -R24 ;  /* 0x0000000f52527223 */ /* 0x000fce0000010818 */
[----:B------:R-:W-:Y:S01]  /*e1d0*/  MUFU.EX2 R33, R33 ;  /* 0x0000002100217308 */ /* 0x000fe20000000800 */
[----:B------:R-:W-:-:S07]  /*e1e0*/  ISETP.NE.AND P1, PT, R101, RZ, PT ;  /* 0x000000ff6500720c */ /* 0x000fce0003f25270 */
[----:B------:R-:W1:Y:S08]  /*e1f0*/  MUFU.EX2 R35, R35 ;  /* 0x0000002300237308 */ /* 0x000e700000000800 */
[----:B------:R-:W2:Y:S01]  /*e200*/  MUFU.EX2 R30, R30 ;  /* 0x0000001e001e7308 */ /* 0x000ea20000000800 */
[----:B------:R-:W-:-:S07]  /*e210*/  FFMA.FTZ R83, R83, R15, -R24 ;  /* 0x0000000f53537223 */ /* 0x000fce0000010818 */
[----:B------:R-:W3:Y:S08]  /*e220*/  MUFU.EX2 R37, R37 ;  /* 0x0000002500257308 */ /* 0x000ef00000000800 */
[----:B------:R-:W4:Y:S01]  /*e230*/  MUFU.EX2 R31, R31 ;  /* 0x0000001f001f7308 */ /* 0x000f220000000800 */
[-CC-:B------:R-:W-:Y:S01]  /*e240*/  FFMA.FTZ R86, R86, R15.reuse, -R24.reuse ;  /* 0x0000000f56567223 */ /* 0x180fe20000010818 */
[----:B------:R-:W-:-:S06]  /*e250*/  FFMA.FTZ R94, R51, R15, -R24 ;  /* 0x0000000f335e7223 */ /* 0x000fcc0000010818 */
[----:B------:R-:W4:Y:S01]  /*e260*/  MUFU.EX2 R55, R55 ;  /* 0x0000003700377308 */ /* 0x000f220000000800 */
[----:B------:R-:W-:Y:S01]  /*e270*/  FFMA.FTZ R101, R43, R15, -R24 ;  /* 0x0000000f2b657223 */ /* 0x000fe20000010818 */
[----:B0-----:R-:W-:-:S06]  /*e280*/  FADD.FTZ R51, R26, R27 ;  /* 0x0000001b1a337221 */ /* 0x001fcc0000010000 */
[----:B------:R-:W0:Y:S01]  /*e290*/  MUFU.EX2 R80, R80 ;  /* 0x0000005000507308 */ /* 0x000e220000000800 */
[----:B------:R-:W-:Y:S01]  /*e2a0*/  FFMA.FTZ R43, R20, R15, -R24 ;  /* 0x0000000f142b7223 */ /* 0x000fe20000010818 */
[----:B-1----:R-:W-:-:S06]  /*e2b0*/  FADD.FTZ R20, R33, R35 ;  /* 0x0000002321147221 */ /* 0x002fcc0000010000 */
[----:B------:R-:W1:Y:S01]  /*e2c0*/  MUFU.EX2 R82, R82 ;  /* 0x0000005200527308 */ /* 0x000e620000000800 */
[-CC-:B------:R-:W-:Y:S01]  /*e2d0*/  FFMA.FTZ R87, R87, R15.reuse, -R24.reuse ;  /* 0x0000000f57577223 */ /* 0x180fe20000010818 */
[-CC-:B------:R-:W-:Y:S01]  /*e2e0*/  FFMA.FTZ R93, R54, R15.reuse, -R24.reuse ;  /* 0x0000000f365d7223 */ /* 0x180fe20000010818 */
[----:B------:R-:W-:-:S05]  /*e2f0*/  FFMA.FTZ R89, R53, R15, -R24 ;  /* 0x0000000f35597223 */ /* 0x000fca0000010818 */
[----:B------:R-:W1:Y:S01]  /*e300*/  MUFU.EX2 R81, R81 ;  /* 0x0000005100517308 */ /* 0x000e620000000800 */
[----:B--2---:R-:W-:Y:S01]  /*e310*/  FADD.FTZ R54, R30, R51 ;  /* 0x000000331e367221 */ /* 0x004fe20000010000 */
[----:B------:R-:W-:Y:S01]  /*e320*/  FFMA.FTZ R53, R66, R15, -R24 ;  /* 0x0000000f42357223 */ /* 0x000fe20000010818 */
[----:B------:R-:W-:-:S05]  /*e330*/  @!P1 VIADD R0, R0, 0x31c40 ;  /* 0x00031c4000009836 */ /* 0x000fca0000000000 */
[----:B------:R-:W2:Y:S01]  /*e340*/  MUFU.EX2 R83, R83 ;  /* 0x0000005300537308 */ /* 0x000ea20000000800 */
[-C--:B------:R-:W-:Y:S01]  /*e350*/  FFMA.FTZ R66, R67, R15.reuse, -R24 ;  /* 0x0000000f43427223 */ /* 0x080fe20000010818 */
[----:B---3--:R-:W-:Y:S01]  /*e360*/  FADD.FTZ R20, R37, R20 ;  /* 0x0000001425147221 */ /* 0x008fe20000010000 */
[----:B------:R-:W-:-:S05]  /*e370*/  FFMA.FTZ R67, R70, R15, -R24 ;  /* 0x0000000f46437223 */ /* 0x000fca0000010818 */
[----:B------:R-:W3:Y:S01]  /*e380*/  MUFU.EX2 R84, R84 ;  /* 0x0000005400547308 */ /* 0x000ee20000000800 */
[-C--:B------:R-:W-:Y:S01]  /*e390*/  FFMA.FTZ R70, R71, R15.reuse, -R24 ;  /* 0x0000000f47467223 */ /* 0x080fe20000010818 */
[----:B----4-:R-:W-:Y:S01]  /*e3a0*/  FADD.FTZ R103, R31, R54 ;  /* 0x000000361f677221 */ /* 0x010fe20000010000 */
[----:B------:R-:W-:-:S05]  /*e3b0*/  FFMA.FTZ R71, R29, R15, -R24 ;  /* 0x0000000f1d477223 */ /* 0x000fca0000010818 */
[----:B------:R-:W4:Y:S01]  /*e3c0*/  MUFU.EX2 R86, R86 ;  /* 0x0000005600567308 */ /* 0x000f220000000800 */
[----:B------:R-:W-:Y:S01]  /*e3d0*/  @!P1 PRMT R0, RZ, 0x654, R0 ;  /* 0x00000654ff009816 */ /* 0x000fe20000000000 */
[----:B------:R-:W-:Y:S01]  /*e3e0*/  FADD.FTZ R29, R55, R20 ;  /* 0x00000014371d7221 */ /* 0x000fe20000010000 */
[-CC-:B------:R-:W-:Y:S01]  /*e3f0*/  FFMA.FTZ R75, R75, R15.reuse, -R24.reuse ;  /* 0x0000000f4b4b7223 */ /* 0x180fe20000010818 */
[----:B------:R-:W-:-:S04]  /*e400*/  FFMA.FTZ R51, R32, R15, -R24 ;  /* 0x0000000f20337223 */ /* 0x000fc80000010818 */
[----:B------:R-:W4:Y:S01]  /*e410*/  MUFU.EX2 R85, R85 ;  /* 0x0000005500557308 */ /* 0x000f220000000800 */
[-CC-:B------:R-:W-:Y:S01]  /*e420*/  FFMA.FTZ R50, R50, R15.reuse, -R24.reuse ;  /* 0x0000000f32327223 */ /* 0x180fe20000010818 */
[----:B0-----:R-:W-:Y:S01]  /*e430*/  FADD.FTZ R32, R80, R103 ;  /* 0x0000006750207221 */ /* 0x001fe20000010000 */
[----:B------:R-:W-:-:S05]  /*e440*/  FFMA.FTZ R54, R28, R15, -R24 ;  /* 0x0000000f1c367223 */ /* 0x000fca0000010818 */
[----:B------:R-:W0:Y:S01]  /*e450*/  MUFU.EX2 R87, R87 ;  /* 0x0000005700577308 */ /* 0x000e220000000800 */
[----:B-1----:R-:W-:Y:S01]  /*e460*/  FADD.FTZ R28, R82, R29 ;  /* 0x0000001d521c7221 */ /* 0x002fe20000010000 */
[----:B------:R-:W-:Y:S01]  /*e470*/  FFMA.FTZ R78, R78, R15, -R24 ;  /* 0x0000000f4e4e7223 */ /* 0x000fe20000010818 */
[----:B------:R1:W-:Y:S01]  /*e480*/  @!P1 SYNCS.ARRIVE.TRANS64.RED.A1T0 RZ, [R0+URZ], RZ ;  /* 0x000000ff00ff99a7 */ /* 0x0003e2000810043f */
[----:B------:R-:W-:-:S04]  /*e490*/  FADD.FTZ R29, R81, R32 ;  /* 0x00000020511d7221 */ /* 0x000fc80000010000 */
[----:B------:R-:W0:Y:S01]  /*e4a0*/  MUFU.EX2 R89, R89 ;  /* 0x0000005900597308 */ /* 0x000e220000000800 */
[----:B------:R-:W-:-:S07]  /*e4b0*/  FFMA.FTZ R79, R79, R15, -R24 ;  /* 0x0000000f4f4f7223 */ /* 0x000fce0000010818 */
[----:B------:R-:W0:Y:S08]  /*e4c0*/  MUFU.EX2 R91, R91 ;  /* 0x0000005b005b7308 */ /* 0x000e300000000800 */
[----:B-1----:R1:W-:Y:S08]  /*e4d0*/  MUFU.EX2 R0, R50 ;  /* 0x0000003200007308 */ /* 0x0023f00000000800 */
[----:B------:R-:W0:Y:S01]  /*e4e0*/  MUFU.EX2 R75, R75 ;  /* 0x0000004b004b7308 */ /* 0x000e220000000800 */
[----:B-1----:R-:W-:Y:S01]  /*e4f0*/  FFMA.FTZ R50, R25, R15, -R24 ;  /* 0x0000000f19327223 */ /* 0x002fe20000010818 */
[----:B--2---:R-:W-:Y:S01]  /*e500*/  FADD.FTZ R25, R83, R28 ;  /* 0x0000001c53197221 */ /* 0x004fe20000010000 */
[----:B---3--:R-:W-:-:S05]  /*e510*/  FADD.FTZ R28, R84, R29 ;  /* 0x0000001d541c7221 */ /* 0x008fca0000010000 */
[----:B------:R-:W1:Y:S01]  /*e520*/  MUFU.EX2 R92, R92 ;  /* 0x0000005c005c7308 */ /* 0x000e620000000800 */
[----:B----4-:R-:W-:Y:S01]  /*e530*/  FADD.FTZ R32, R86, R25 ;  /* 0x0000001956207221 */ /* 0x010fe20000010000 */
[----:B------:R-:W-:-:S06]  /*e540*/  FADD.FTZ R25, R85, R28 ;  /* 0x0000001c55197221 */ /* 0x000fcc0000010000 */
[----:B------:R-:W2:Y:S01]  /*e550*/  MUFU.EX2 R78, R78 ;  /* 0x0000004e004e7308 */ /* 0x000ea20000000800 */
[----:B0-----:R-:W-:Y:S01]  /*e560*/  FADD.FTZ R32, R87, R32 ;  /* 0x0000002057207221 */ /* 0x001fe20000010000 */
[----:B------:R-:W-:-:S06]  /*e570*/  FADD.FTZ R28, R88, R25 ;  /* 0x00000019581c7221 */ /* 0x000fcc0000010000 */
[----:B------:R-:W0:Y:S01]  /*e580*/  MUFU.EX2 R95, R95 ;  /* 0x0000005f005f7308 */ /* 0x000e220000000800 */
[----:B------:R-:W-:-:S07]  /*e590*/  FADD.FTZ R32, R89, R32 ;  /* 0x0000002059207221 */ /* 0x000fce0000010000 */
[----:B------:R-:W3:Y:S01]  /*e5a0*/  MUFU.EX2 R79, R79 ;  /* 0x0000004f004f7308 */ /* 0x000ee20000000800 */
[-CC-:B------:R-:W-:Y:S01]  /*e5b0*/  FFMA.FTZ R58, R58, R15.reuse, -R24.reuse ;  /* 0x0000000f3a3a7223 */ /* 0x180fe20000010818 */
[-CC-:B------:R-:W-:Y:S01]  /*e5c0*/  FFMA.FTZ R59, R59, R15.reuse, -R24.reuse ;  /* 0x0000000f3b3b7223 */ /* 0x180fe20000010818 */
[----:B------:R-:W-:-:S05]  /*e5d0*/  FFMA.FTZ R62, R62, R15, -R24 ;  /* 0x0000000f3e3e7223 */ /* 0x000fca0000010818 */
[----:B------:R-:W4:Y:S01]  /*e5e0*/  MUFU.EX2 R39, R39 ;  /* 0x0000002700277308 */ /* 0x000f220000000800 */
        /* <DEDUP_REMOVED lines=9> */
[----:B------:R-:W-:Y:S01]  /*e680*/  FADD.FTZ R25, R91, R28 ;  /* 0x0000001c5b197221 */ /* 0x000fe20000010000 */
[----:B------:R-:W-:Y:S01]  /*e690*/  F2FP.F16.F32.PACK_AB R24, R27, R26 ;  /* 0x0000001a1b18723e */ /* 0x000fe200000000ff */
[----:B------:R-:W-:Y:S02]  /*e6a0*/  FADD.FTZ R27, R75, R32 ;  /* 0x000000204b1b7221 */ /* 0x000fe40000010000 */
[----:B------:R-:W4:Y:S01]  /*e6b0*/  MUFU.EX2 R66, R66 ;  /* 0x0000004200427308 */ /* 0x000f220000000800 */
[----:B------:R-:W-:Y:S01]  /*e6c0*/  F2FP.F16.F32.PACK_AB R26, R31, R30 ;  /* 0x0000001e1f1a723e */ /* 0x000fe200000000ff */
[----:B-1----:R-:W-:Y:S01]  /*e6d0*/  FADD.FTZ R30, R92, R25 ;  /* 0x000000195c1e7221 */ /* 0x002fe20000010000 */
[----:B------:R-:W-:Y:S01]  /*e6e0*/  F2FP.F16.F32.PACK_AB R28, R81, R80 ;  /* 0x00000050511c723e */ /* 0x000fe200000000ff */
[----:B--2---:R-:W-:-:S04]  /*e6f0*/  FADD.FTZ R80, R78, R27 ;  /* 0x0000001b4e507221 */ /* 0x004fc80000010000 */
[----:B------:R-:W1:Y:S08]  /*e700*/  MUFU.EX2 R65, R65 ;  /* 0x0000004100417308 */ /* 0x000e700000000800 */
[----:B------:R-:W2:Y:S08]  /*e710*/  MUFU.EX2 R67, R67 ;  /* 0x0000004300437308 */ /* 0x000eb00000000800 */
[----:B------:R0:W-:Y:S08]  /*e720*/  MUFU.EX2 R41, R94 ;  /* 0x0000005e00297308 */ /* 0x0001f00000000800 */
[----:B------:R-:W2:Y:S01]  /*e730*/  MUFU.EX2 R70, R70 ;  /* 0x0000004600467308 */ /* 0x000ea20000000800 */
[----:B0-----:R-:W-:Y:S01]  /*e740*/  FADD.FTZ R94, R95, R30 ;  /* 0x0000001e5f5e7221 */ /* 0x001fe20000010000 */
[----:B------:R-:W-:Y:S01]  /*e750*/  F2FP.F16.F32.PACK_AB R30, R85, R84 ;  /* 0x00000054551e723e */ /* 0x000fe200000000ff */
[----:B---3--:R-:W-:-:S02]  /*e760*/  FADD.FTZ R84, R79, R80 ;  /* 0x000000504f547221 */ /* 0x008fc40000010000 */
[----:B----4-:R-:W-:-:S03]  /*e770*/  FADD.FTZ R25, R39, R94 ;  /* 0x0000005e27197221 */ /* 0x010fc60000010000 */
[----:B------:R-:W0:Y:S01]  /*e780*/  MUFU.EX2 R69, R69 ;  /* 0x0000004500457308 */ /* 0x000e220000000800 */
[----:B------:R-:W-:Y:S01]  /*e790*/  FADD.FTZ R29, R53, R84 ;  /* 0x00000054351d7221 */ /* 0x000fe20000010000 */
[----:B------:R-:W-:Y:S01]  /*e7a0*/  FADD.FTZ R84, R64, R25 ;  /* 0x0000001940547221 */ /* 0x000fe20000010000 */
[----:B------:R-:W-:-:S05]  /*e7b0*/  F2FP.F16.F32.PACK_AB R32, R91, R88 ;  /* 0x000000585b20723e */ /* 0x000fca00000000ff */
[----:B------:R-:W3:Y:S01]  /*e7c0*/  MUFU.EX2 R58, R58 ;  /* 0x0000003a003a7308 */ /* 0x000ee20000000800 */
[----:B------:R-:W-:Y:S01]  /*e7d0*/  FADD.FTZ R88, R66, R29 ;  /* 0x0000001d42587221 */ /* 0x000fe20000010000 */
[----:B-1----:R-:W-:-:S06]  /*e7e0*/  FADD.FTZ R31, R65, R84 ;  /* 0x00000054411f7221 */ /* 0x002fcc0000010000 */
[----:B------:R-:W1:Y:S01]  /*e7f0*/  MUFU.EX2 R72, R72 ;  /* 0x0000004800487308 */ /* 0x000e620000000800 */
[----:B------:R-:W-:Y:S01]  /*e800*/  F2FP.F16.F32.PACK_AB R25, R35, R33 ;  /* 0x000000212319723e */ /* 0x000fe200000000ff */
[----:B--2---:R-:W-:-:S06]  /*e810*/  FADD.FTZ R35, R67, R88 ;  /* 0x0000005843237221 */ /* 0x004fcc0000010000 */
[----:B------:R-:W2:Y:S01]  /*e820*/  MUFU.EX2 R59, R59 ;  /* 0x0000003b003b7308 */ /* 0x000ea20000000800 */
[----:B------:R-:W-:Y:S01]  /*e830*/  F2FP.F16.F32.PACK_AB R29, R83, R82 ;  /* 0x00000052531d723e */ /* 0x000fe200000000ff */
[----:B------:R-:W-:-:S06]  /*e840*/  FADD.FTZ R82, R68, R31 ;  /* 0x0000001f44527221 */ /* 0x000fcc0000010000 */
[----:B------:R-:W4:Y:S01]  /*e850*/  MUFU.EX2 R60, R60 ;  /* 0x0000003c003c7308 */ /* 0x000f220000000800 */
[----:B------:R-:W-:Y:S01]  /*e860*/  F2FP.F16.F32.PACK_AB R27, R55, R37 ;  /* 0x00000025371b723e */ /* 0x000fe200000000ff */
[----:B------:R-:W-:-:S06]  /*e870*/  FADD.FTZ R37, R70, R35 ;  /* 0x0000002346257221 */ /* 0x000fcc0000010000 */
[----:B------:R-:W4:Y:S01]  /*e880*/  MUFU.EX2 R62, R62 ;  /* 0x0000003e003e7308 */ /* 0x000f220000000800 */
[----:B0-----:R-:W-:Y:S01]  /*e890*/  FADD.FTZ R55, R69, R82 ;  /* 0x0000005245377221 */ /* 0x001fe20000010000 */
[----:B------:R-:W-:-:S06]  /*e8a0*/  F2FP.F16.F32.PACK_AB R35, R79, R78 ;  /* 0x0000004e4f23723e */ /* 0x000fcc00000000ff */
[----:B------:R-:W0:Y:S01]  /*e8b0*/  MUFU.EX2 R76, R76 ;  /* 0x0000004c004c7308 */ /* 0x000e220000000800 */
[----:B---3--:R-:W-:-:S07]  /*e8c0*/  FADD.FTZ R78, R58, R37 ;  /* 0x000000253a4e7221 */ /* 0x008fce0000010000 */
[----:B------:R-:W3:Y:S01]  /*e8d0*/  MUFU.EX2 R63, R63 ;  /* 0x0000003f003f7308 */ /* 0x000ee20000000800 */
[----:B-1----:R-:W-:-:S07]  /*e8e0*/  FADD.FTZ R55, R72, R55 ;  /* 0x0000003748377221 */ /* 0x002fce0000010000 */
[----:B------:R-:W1:Y:S01]  /*e8f0*/  MUFU.EX2 R48, R48 ;  /* 0x0000003000307308 */ /* 0x000e620000000800 */
[----:B--2---:R-:W-:Y:S01]  /*e900*/  FADD.FTZ R37, R59, R78 ;  /* 0x0000004e3b257221 */ /* 0x004fe20000010000 */
[----:B----4-:R-:W-:-:S06]  /*e910*/  FADD.FTZ R55, R60, R55 ;  /* 0x000000373c377221 */ /* 0x010fcc0000010000 */
[----:B------:R-:W2:Y:S01]  /*e920*/  MUFU.EX2 R49, R49 ;  /* 0x0000003100317308 */ /* 0x000ea20000000800 */
[----:B------:R-:W-:Y:S01]  /*e930*/  FADD.FTZ R78, R62, R37 ;  /* 0x000000253e4e7221 */ /* 0x000fe20000010000 */
[----:B0-----:R-:W-:-:S06]  /*e940*/  FADD.FTZ R55, R76, R55 ;  /* 0x000000374c377221 */ /* 0x001fcc0000010000 */
[----:B------:R-:W0:Y:S01]  /*e950*/  MUFU.EX2 R52, R52 ;  /* 0x0000003400347308 */ /* 0x000e220000000800 */
[----:B------:R4:W-:Y:S01]  /*e960*/  STSM.16.M88.4 [R22+0x24300], R24 ;  /* 0x0243001816007844 */ /* 0x0009e20000000200 */
[----:B---3--:R-:W-:-:S06]  /*e970*/  FADD.FTZ R37, R63, R78 ;  /* 0x0000004e3f257221 */ /* 0x008fcc0000010000 */
[----:B------:R-:W3:Y:S01]  /*e980*/  MUFU.EX2 R20, R101 ;  /* 0x0000006500147308 */ /* 0x000ee20000000800 */
[----:B------:R-:W-:-:S07]  /*e990*/  F2FP.F16.F32.PACK_AB R31, R87, R86 ;  /* 0x00000056571f723e */ /* 0x000fce00000000ff */
[----:B------:R-:W3:Y:S01]  /*e9a0*/  MUFU.EX2 R56, R56 ;  /* 0x0000003800387308 */ /* 0x000ee20000000800 */
[----:B----4-:R-:W-:Y:S01]  /*e9b0*/  F2FP.F16.F32.PACK_AB R24, R64, R39 ;  /* 0x000000274018723e */ /* 0x010fe200000000ff */
[----:B-1----:R-:W-:Y:S01]  /*e9c0*/  FADD.FTZ R64, R48, R55 ;  /* 0x0000003730407221 */ /* 0x002fe20000010000 */
[----:B------:R-:W-:-:S05]  /*e9d0*/  F2FP.F16.F32.PACK_AB R26, R68, R65 ;  /* 0x00000041441a723e */ /* 0x000fca00000000ff */
[----:B------:R-:W1:Y:S01]  /*e9e0*/  MUFU.EX2 R43, R43 ;  /* 0x0000002b002b7308 */ /* 0x000e620000000800 */
[----:B------:R-:W-:Y:S01]  /*e9f0*/  FADD.FTZ R68, R0, R37 ;  /* 0x0000002500447221 */ /* 0x000fe20000010000 */
[----:B------:R-:W-:Y:S01]  /*ea00*/  F2FP.F16.F32.PACK_AB R33, R75, R89 ;  /* 0x000000594b21723e */ /* 0x000fe200000000ff */
[----:B--2---:R-:W-:-:S05]  /*ea10*/  FADD.FTZ R27, R49, R64 ;  /* 0x00000040311b7221 */ /* 0x004fca0000010000 */
[----:B------:R-:W2:Y:S01]  /*ea20*/  MUFU.EX2 R57, R57 ;  /* 0x0000003900397308 */ /* 0x000ea20000000800 */
[----:B------:R4:W-:Y:S07]  /*ea30*/  STSM.16.M88.4 [R22+0x25b00], R28 ;  /* 0x025b001c16007844 */ /* 0x0009ee0000000200 */
[----:B------:R0:W2:Y:S08]  /*ea40*/  MUFU.EX2 R46, R34 ;  /* 0x00000022002e7308 */ /* 0x0000b00000000800 */
[----:B------:R-:W2:Y:S01]  /*ea50*/  MUFU.EX2 R61, R61 ;  /* 0x0000003d003d7308 */ /* 0x000ea20000000800 */
[----:B0-----:R-:W-:Y:S01]  /*ea60*/  F2FP.F16.F32.PACK_AB R34, R95, R92 ;  /* 0x0000005c5f22723e */ /* 0x001fe200000000ff */
[----:B----4-:R-:W-:Y:S01]  /*ea70*/  FADD.FTZ R29, R41, R68 ;  /* 0x00000044291d7221 */ /* 0x010fe20000010000 */
[----:B------:R-:W-:-:S05]  /*ea80*/  FADD.FTZ R31, R52, R27 ;  /* 0x0000001b341f7221 */ /* 0x000fca0000010000 */
[----:B------:R-:W0:Y:S01]  /*ea90*/  MUFU.EX2 R81, R93 ;  /* 0x0000005d00517308 */ /* 0x000e220000000800 */
[----:B------:R3:W-:Y:S07]  /*eaa0*/  STSM.16.M88.4 [R22+0x27300], R32 ;  /* 0x0273002016007844 */ /* 0x0007ee0000000200 */
[----:B------:R-:W4:Y:S08]  /*eab0*/  MUFU.EX2 R73, R73 ;  /* 0x0000004900497308 */ /* 0x000f300000000800 */
[----:B------:R-:W4:Y:S01]  /*eac0*/  MUFU.EX2 R80, R90 ;  /* 0x0000005a00507308 */ /* 0x000f220000000800 */
[----:B---3--:R-:W-:Y:S01]  /*ead0*/  FADD.FTZ R32, R20, R29 ;  /* 0x0000001d14207221 */ /* 0x008fe20000010000 */
[----:B------:R-:W-:-:S03]  /*eae0*/  FADD.FTZ R34, R56, R31 ;  /* 0x0000001f38227221 */ /* 0x000fc60000010000 */
[----:B-1----:R-:W-:-:S03]  /*eaf0*/  FADD.FTZ R33, R43, R32 ;  /* 0x000000202b217221 */ /* 0x002fc60000010000 */
[----:B------:R-:W1:Y:S01]  /*eb00*/  MUFU.EX2 R77, R77 ;  /* 0x0000004d004d7308 */ /* 0x000e620000000800 */
[----:B--2---:R-:W-:Y:S01]  /*eb10*/  FADD.FTZ R34, R57, R34 ;  /* 0x0000002239227221 */ /* 0x004fe20000010000 */
[----:B------:R-:W-:-:S06]  /*eb20*/  FADD.FTZ R32, R46, R33 ;  /* 0x000000212e207221 */ /* 0x000fcc0000010000 */
[----:B------:R-:W2:Y:S01]  /*eb30*/  MUFU.EX2 R71, R71 ;  /* 0x0000004700477308 */ /* 0x000ea20000000800 */
[----:B------:R-:W-:-:S07]  /*eb40*/  FADD.FTZ R34, R61, R34 ;  /* 0x000000223d227221 */ /* 0x000fce0000010000 */
[----:B------:R-:W3:Y:S01]  /*eb50*/  MUFU.EX2 R40, R40 ;  /* 0x0000002800287308 */ /* 0x000ee20000000800 */
[----:B------:R-:W-:Y:S01]  /*eb60*/  F2FP.F16.F32.PACK_AB R25, R66, R53 ;  /* 0x000000354219723e */ /* 0x000fe200000000ff */
[----:B0-----:R-:W-:Y:S01]  /*eb70*/  FADD.FTZ R33, R81, R32 ;  /* 0x0000002051217221 */ /* 0x001fe20000010000 */
[----:B------:R-:W-:-:S05]  /*eb80*/  F2FP.F16.F32.PACK_AB R27, R70, R67 ;  /* 0x00000043461b723e */ /* 0x000fca00000000ff */
[----:B------:R-:W-:Y:S01]  /*eb90*/  MUFU.EX2 R51, R51 ;  /* 0x0000003300337308 */ /* 0x000fe20000000800 */
[----:B----4-:R-:W-:-:S07]  /*eba0*/  FADD.FTZ R34, R73, R34 ;  /* 0x0000002249227221 */ /* 0x010fce0000010000 */
[----:B------:R-:W0:Y:S01]  /*ebb0*/  MUFU.EX2 R42, R42 ;  /* 0x0000002a002a7308 */ /* 0x000e220000000800 */
[----:B------:R-:W-:Y:S01]  /*ebc0*/  FADD.FTZ R32, R80, R33 ;  /* 0x0000002150207221 */ /* 0x000fe20000010000 */
[----:B------:R1:W-:Y:S06]  /*ebd0*/  STSM.16.M88.4 [R22+0x28b00], R24 ;  /* 0x028b001816007844 */ /* 0x0003ec0000000200 */
[----:B------:R-:W4:Y:S01]  /*ebe0*/  MUFU.EX2 R54, R54 ;  /* 0x0000003600367308 */ /* 0x000f220000000800 */
[----:B------:R-:W-:Y:S02]  /*ebf0*/  F2FP.F16.F32.PACK_AB R28, R72, R69 ;  /* 0x00000045481c723e */ /* 0x000fe400000000ff */
[----:B------:R-:W-:-:S05]  /*ec00*/  F2FP.F16.F32.PACK_AB R30, R76, R60 ;  /* 0x0000003c4c1e723e */ /* 0x000fca00000000ff */
[----:B------:R-:W4:Y:S01]  /*ec10*/  MUFU.EX2 R44, R44 ;  /* 0x0000002c002c7308 */ /* 0x000f220000000800 */
[----:B------:R-:W-:Y:S01]  /*ec20*/  F2FP.F16.F32.PACK_AB R29, R59, R58 ;  /* 0x0000003a3b1d723e */ /* 0x000fe200000000ff */
[----:B-1----:R-:W-:Y:S01]  /*ec30*/  FADD.FTZ R25, R77, R34 ;  /* 0x000000224d197221 */ /* 0x002fe20000010000 */
[----:B------:R-:W-:-:S05]  /*ec40*/  F2FP.F16.F32.PACK_AB R31, R63, R62 ;  /* 0x0000003e3f1f723e */ /* 0x000fca00000000ff */
[----:B------:R-:W1:Y:S01]  /*ec50*/  MUFU.EX2 R50, R50 ;  /* 0x0000003200327308 */ /* 0x000e620000000800 */
[----:B--2---:R-:W-:Y:S01]  /*ec60*/  FADD.FTZ R32, R71, R32 ;  /* 0x0000002047207221 */ /* 0x004fe20000010000 */
[----:B---3--:R-:W-:-:S06]  /*ec70*/  FADD.FTZ R27, R40, R25 ;  /* 0x00000019281b7221 */ /* 0x008fcc0000010000 */
[----:B------:R-:W2:Y:S01]  /*ec80*/  MUFU.EX2 R45, R45 ;  /* 0x0000002d002d7308 */ /* 0x000ea20000000800 */
[----:B------:R3:W-:Y:S07]  /*ec90*/  STSM.16.M88.4 [R22+0x2a300], R28 ;  /* 0x02a3001c16007844 */ /* 0x0007ee0000000200 */
[----:B------:R-:W2:Y:S01]  /*eca0*/  MUFU.EX2 R35, R96 ;  /* 0x0000006000237308 */ /* 0x000ea20000000800 */
[----:B0-----:R-:W-:-:S07]  /*ecb0*/  FADD.FTZ R33, R42, R27 ;  /* 0x0000001b2a217221 */ /* 0x001fce0000010000 */
[----:B------:R-:W0:Y:S01]  /*ecc0*/  MUFU.EX2 R47, R47 ;  /* 0x0000002f002f7308 */ /* 0x000e220000000800 */
[----:B---3--:R-:W-:Y:S01]  /*ecd0*/  FADD.FTZ R31, R51, R32 ;  /* 0x00000020331f7221 */ /* 0x008fe20000010000 */
[----:B------:R-:W-:-:S06]  /*ece0*/  F2FP.F16.F32.PACK_AB R25, R41, R0 ;  /* 0x000000002919723e */ /* 0x000fcc00000000ff */
[----:B------:R-:W3:Y:S01]  /*ecf0*/  MUFU.EX2 R97, R97 ;  /* 0x0000006100617308 */ /* 0x000ee20000000800 */
[----:B----4-:R-:W-:Y:S01]  /*ed00*/  FADD.FTZ R37, R54, R31 ;  /* 0x0000001f36257221 */ /* 0x010fe20000010000 */
[----:B------:R-:W-:-:S06]  /*ed10*/  FADD.FTZ R0, R44, R33 ;  /* 0x000000212c007221 */ /* 0x000fcc0000010000 */
[----:B------:R-:W4:Y:S01]  /*ed20*/  MUFU.EX2 R38, R38 ;  /* 0x0000002600267308 */ /* 0x000f220000000800 */
[----:B------:R-:W-:Y:S01]  /*ed30*/  F2FP.F16.F32.PACK_AB R27, R43, R20 ;  /* 0x000000142b1b723e */ /* 0x000fe200000000ff */
[----:B-1----:R-:W-:-:S06]  /*ed40*/  FADD.FTZ R20, R50, R37 ;  /* 0x0000002532147221 */ /* 0x002fcc0000010000 */
[----:B------:R-:W-:Y:S01]  /*ed50*/  MUFU.EX2 R21, R21 ;  /* 0x0000001500157308 */ /* 0x000fe20000000800 */
[----:B--2---:R-:W-:-:S07]  /*ed60*/  FADD.FTZ R0, R45, R0 ;  /* 0x000000002d007221 */ /* 0x004fce0000010000 */
[----:B------:R-:W-:Y:S08]  /*ed70*/  MUFU.EX2 R36, R36 ;  /* 0x0000002400247308 */ /* 0x000ff00000000800 */
[----:B------:R-:W1:Y:S08]  /*ed80*/  MUFU.EX2 R98, R98 ;  /* 0x0000006200627308 */ /* 0x000e700000000800 */
[----:B------:R-:W-:Y:S08]  /*ed90*/  MUFU.EX2 R99, R99 ;  /* 0x0000006300637308 */ /* 0x000ff00000000800 */
[----:B------:R-:W2:Y:S01]  /*eda0*/  MUFU.EX2 R100, R100 ;  /* 0x0000006400647308 */ /* 0x000ea20000000800 */
[----:B------:R-:W-:Y:S01]  /*edb0*/  FADD.FTZ R20, R35, R20 ;  /* 0x0000001423147221 */ /* 0x000fe20000010000 */
[----:B------:R-:W-:Y:S01]  /*edc0*/  F2FP.F16.F32.PACK_AB R24, R49, R48 ;  /* 0x000000303118723e */ /* 0x000fe200000000ff */
[----:B0-----:R-:W-:Y:S01]  /*edd0*/  FADD.FTZ R33, R47, R0 ;  /* 0x000000002f217221 */ /* 0x001fe20000010000 */
[----:B------:R-:W-:Y:S01]  /*ede0*/  F2FP.F16.F32.PACK_AB R26, R56, R52 ;  /* 0x00000034381a723e */ /* 0x000fe200000000ff */
[----:B---3--:R-:W-:Y:S01]  /*edf0*/  FADD.FTZ R37, R97, R20 ;  /* 0x0000001461257221 */ /* 0x008fe20000010000 */
[----:B------:R-:W-:Y:S01]  /*ee00*/  F2FP.F16.F32.PACK_AB R28, R61, R57 ;  /* 0x000000393d1c723e */ /* 0x000fe200000000ff */
[----:B----4-:R-:W-:Y:S01]  /*ee10*/  FADD.FTZ R0, R38, R33 ;  /* 0x0000002126007221 */ /* 0x010fe20000010000 */
[----:B------:R-:W-:Y:S01]  /*ee20*/  F2FP.F16.F32.PACK_AB R30, R77, R73 ;  /* 0x000000494d1e723e */ /* 0x000fe200000000ff */
[----:B------:R0:W-:Y:S01]  /*ee30*/  STSM.16.M88.4 [R22+0x2bb00], R24 ;  /* 0x02bb001816007844 */ /* 0x0001e20000000200 */
[----:B------:R-:W-:-:S02]  /*ee40*/  F2FP.F16.F32.PACK_AB R29, R81, R46 ;  /* 0x0000002e511d723e */ /* 0x000fc400000000ff */
[----:B------:R-:W-:Y:S01]  /*ee50*/  F2FP.F16.F32.PACK_AB R31, R71, R80 ;  /* 0x00000050471f723e */ /* 0x000fe200000000ff */
[----:B-1----:R-:W-:Y:S01]  /*ee60*/  FADD.FTZ R20, R98, R37 ;  /* 0x0000002562147221 */ /* 0x002fe20000010000 */
[----:B------:R-:W-:Y:S02]  /*ee70*/  F2FP.F16.F32.PACK_AB R32, R42, R40 ;  /* 0x000000282a20723e */ /* 0x000fe400000000ff */
[----:B------:R-:W-:Y:S02]  /*ee80*/  F2FP.F16.F32.PACK_AB R34, R45, R44 ;  /* 0x0000002c2d22723e */ /* 0x000fe400000000ff */
[----:B------:R-:W-:Y:S02]  /*ee90*/  F2FP.F16.F32.PACK_AB R33, R54, R51 ;  /* 0x000000333621723e */ /* 0x000fe400000000ff */
[----:B------:R-:W-:Y:S01]  /*eea0*/  F2FP.F16.F32.PACK_AB R35, R35, R50 ;  /* 0x000000322323723e */ /* 0x000fe200000000ff */
[----:B------:R1:W-:Y:S01]  /*eeb0*/  STSM.16.M88.4 [R22+0x2d300], R28 ;  /* 0x02d3001c16007844 */ /* 0x0003e20000000200 */
[----:B0-----:R-:W-:-:S02]  /*eec0*/  F2FP.F16.F32.PACK_AB R24, R38, R47 ;  /* 0x0000002f2618723e */ /* 0x001fc400000000ff */
[----:B------:R-:W-:Y:S02]  /*eed0*/  F2FP.F16.F32.PACK_AB R25, R98, R97 ;  /* 0x000000616219723e */ /* 0x000fe400000000ff */
[----:B------:R-:W-:Y:S02]  /*eee0*/  F2FP.F16.F32.PACK_AB R26, R36, R21 ;  /* 0x00000015241a723e */ /* 0x000fe400000000ff */
[----:B--2---:R-:W-:Y:S01]  /*eef0*/  F2FP.F16.F32.PACK_AB R27, R100, R99 ;  /* 0x00000063641b723e */ /* 0x004fe200000000ff */
[----:B------:R-:W-:Y:S01]  /*ef00*/  FADD.FTZ R21, R21, R0 ;  /* 0x0000000015157221 */ /* 0x000fe20000010000 */
[----:B------:R0:W-:Y:S01]  /*ef10*/  STSM.16.M88.4 [R22+0x2eb00], R32 ;  /* 0x02eb002016007844 */ /* 0x0001e20000000200 */
[----:B------:R-:W-:-:S03]  /*ef20*/  FADD.FTZ R99, R99, R20 ;  /* 0x0000001463637221 */ /* 0x000fc60000010000 */
[----:B------:R2:W-:Y:S01]  /*ef30*/  STSM.16.M88.4 [R22+0x30300], R24 ;  /* 0x0303001816007844 */ /* 0x0005e20000000200 */
[----:B------:R-:W-:Y:S01]  /*ef40*/  FADD.FTZ R20, R36, R21 ;  /* 0x0000001524147221 */ /* 0x000fe20000010000 */
[----:B------:R-:W-:Y:S01]  /*ef50*/  FADD.FTZ R0, R100, R99 ;  /* 0x0000006364007221 */ /* 0x000fe20000010000 */
[----:B------:R3:W-:Y:S06]  /*ef60*/  MEMBAR.ALL.CTA ;  /* 0x0000000000007992 */ /* 0x0007ec0000008000 */
[----:B---3--:R-:W3:Y:S04]  /*ef70*/  FENCE.VIEW.ASYNC.S ;  /* 0x00000000000073c6 */ /* 0x008ee80000000000 */
[----:B------:R4:W-:Y:S04]  /*ef80*/  STL [R1+0x20], R20 ;  /* 0x0000201401007387 */ /* 0x0009e80000100800 */
[----:B------:R4:W-:Y:S01]  /*ef90*/  STL [R1+0x28], R0 ;  /* 0x0000280001007387 */ /* 0x0009e20000100800 */
[----:B------:R-:W-:-:S02]  /*efa0*/  ISETP.GE.AND P2, PT, R108, 0x91, PT ;  /* 0x000000916c00780c */ /* 0x000fc40003f46270 */
[----:B------:R-:W-:-:S04]  /*efb0*/  MOV R71, RZ ;  /* 0x000000ff00477202 */ /* 0x000fc80000000f00 */
        /* <DEDUP_REMOVED lines=8> */
[----:B-1----:R-:W-:Y:S01]  /*f040*/  MOV R31, R71 ;  /* 0x00000047001f7202 */ /* 0x002fe20000000f00 */
        /* <DEDUP_REMOVED lines=27> */
[--C-:B0-----:R-:W-:Y:S02]  /*f200*/  IMAD.MOV.U32 R35, RZ, RZ, R71.reuse ;  /* 0x000000ffff237224 */ /* 0x101fe400078e0047 */
[--C-:B------:R-:W-:Y:S02]  /*f210*/  IMAD.MOV.U32 R34, RZ, RZ, R71.reuse ;  /* 0x000000ffff227224 */ /* 0x100fe400078e0047 */
[--C-:B------:R-:W-:Y:S02]  /*f220*/  IMAD.MOV.U32 R33, RZ, RZ, R71.reuse ;  /* 0x000000ffff217224 */ /* 0x100fe400078e0047 */
[--C-:B------:R-:W-:Y:S02]  /*f230*/  IMAD.MOV.U32 R32, RZ, RZ, R71.reuse ;  /* 0x000000ffff207224 */ /* 0x100fe400078e0047 */
[----:B------:R-:W-:-:S02]  /*f240*/  IMAD.MOV.U32 R30, RZ, RZ, R71 ;  /* 0x000000ffff1e7224 */ /* 0x000fc400078e0047 */
[--C-:B------:R-:W-:Y:S02]  /*f250*/  IMAD.MOV.U32 R29, RZ, RZ, R71.reuse ;  /* 0x000000ffff1d7224 */ /* 0x100fe400078e0047 */
[--C-:B------:R-:W-:Y:S02]  /*f260*/  IMAD.MOV.U32 R28, RZ, RZ, R71.reuse ;  /* 0x000000ffff1c7224 */ /* 0x100fe400078e0047 */
[--C-:B--2---:R-:W-:Y:S02]  /*f270*/  IMAD.MOV.U32 R27, RZ, RZ, R71.reuse ;  /* 0x000000ffff1b7224 */ /* 0x104fe400078e0047 */
[--C-:B------:R-:W-:Y:S02]  /*f280*/  IMAD.MOV.U32 R26, RZ, RZ, R71.reuse ;  /* 0x000000ffff1a7224 */ /* 0x100fe400078e0047 */
[--C-:B------:R-:W-:Y:S02]  /*f290*/  IMAD.MOV.U32 R25, RZ, RZ, R71.reuse ;  /* 0x000000ffff197224 */ /* 0x100fe400078e0047 */
[----:B------:R-:W-:Y:S01]  /*f2a0*/  IMAD.MOV.U32 R24, RZ, RZ, R71 ;  /* 0x000000ffff187224 */ /* 0x000fe200078e0047 */
[----:B---3--:R-:W-:Y:S01]  /*f2b0*/  NOP ;  /* 0x0000000000007918 */ /* 0x008fe20000000000 */
[----:B----4-:R-:W-:Y:S05]  /*f2c0*/  @!P2 BRA `(.L_x_8675) ;  /* 0x00000054000ca947 */ /* 0x010fea0003800000 */
[----:B------:R-:W-:Y:S01]  /*f2d0*/  IADD3 R0, R112, -0x2, RZ ;  /* 0xfffffffe70007810 */ /* 0x000fe20007ffe0ff */
[----:B------:R-:W-:Y:S01]  /*f2e0*/  STL [R1+0x1c], R74 ;  /* 0x00001c4a01007387 */ /* 0x000fe20000100800 */
[----:B------:R-:W-:-:S03]  /*f2f0*/  IMAD.MOV.U32 R152, RZ, RZ, R14 ;  /* 0x000000ffff987224 */ /* 0x000fc600078e000e */
[----:B------:R0:W-:Y:S04]  /*f300*/  STL [R1+0x24], R0 ;  /* 0x0000240001007387 */ /* 0x0001e80000100800 */
[----:B------:R1:W5:Y:S01]  /*f310*/  LDL.LU R153, [R1+0x48] ;  /* 0x0000480001997983 */ /* 0x0003620000300800 */
[----:B------:R-:W-:Y:S02]  /*f320*/  CS2R R70, SRZ ;  /* 0x0000000000467805 */ /* 0x000fe4000001ff00 */
[----:B------:R-:W-:Y:S02]  /*f330*/  CS2R R68, SRZ ;  /* 0x0000000000447805 */ /* 0x000fe4000001ff00 */
[----:B------:R-:W-:Y:S02]  /*f340*/  CS2R R66, SRZ ;  /* 0x0000000000427805 */ /* 0x000fe4000001ff00 */
[----:B------:R-:W-:-:S02]  /*f350*/  CS2R R64, SRZ ;  /* 0x0000000000407805 */ /* 0x000fc4000001ff00 */
[----:B------:R-:W-:Y:S01]  /*f360*/  CS2R R62, SRZ ;  /* 0x00000000003e7805 */ /* 0x000fe2000001ff00 */
[----:B0-----:R-:W-:Y:S01]  /*f370*/  IMAD.MOV.U32 R0, RZ, RZ, R146 ;  /* 0x000000ffff007224 */ /* 0x001fe200078e0092 */
        /* <DEDUP_REMOVED lines=18> */
[----:B-1----:R-:W-:-:S07]  /*f4a0*/  CS2R R24, SRZ ;  /* 0x0000000000187805 */ /* 0x002fce000001ff00 */
.L_x_8685:
[----:B------:R-:W2:Y:S01]  /*f4b0*/  LDL R15, [R1+0x50] ;  /* 0x00005000010f7983 */ /* 0x000ea20000100800 */
[----:B------:R-:W-:Y:S01]  /*f4c0*/  VIADD R146, R0, 0x1 ;  /* 0x0000000100927836 */ /* 0x000fe20000000000 */
[----:B------:R-:W-:Y:S05]  /*f4d0*/  YIELD ;  /* 0x0000000000007946 */ /* 0x000fea0003800000 */
[----:B------:R-:W-:-:S04]  /*f4e0*/  ISETP.NE.AND P3, PT, R146, 0x2, PT ;  /* 0x000000029200780c */ /* 0x000fc80003f65270 */
[----:B------:R-:W-:Y:S02]  /*f4f0*/  SEL R14, RZ, 0x1, P3 ;  /* 0x00000001ff0e7807 */ /* 0x000fe40001800000 */
[----:B------:R-:W-:Y:S02]  /*f500*/  SEL R146, R146, RZ, P3 ;  /* 0x000000ff92927207 */ /* 0x000fe40001800000 */
[----:B--2---:R-:W-:Y:S02]  /*f510*/  ISETP.NE.AND P2, PT, R15, RZ, PT ;  /* 0x000000ff0f00720c */ /* 0x004fe40003f45270 */
[----:B-----5:R-:W-:-:S05]  /*f520*/  LOP3.LUT R15, R153, R14, RZ, 0x3c, !PT ;  /* 0x0000000e990f7212 */ /* 0x020fca00078e3cff */
[----:B------:R0:W-:Y:S06]  /*f530*/  STL [R1+0x48], R15 ;  /* 0x0000480f01007387 */ /* 0x0001ec0000100800 */
[----:B------:R-:W-:Y:S05]  /*f540*/  @P2 BRA `(.L_x_8676) ;  /* 0x0000000000302947 */ /* 0x000fea0003800000 */
[----:B------:R-:W-:Y:S05]  /*f550*/  @!P0 BRA `(.L_x_8677) ;  /* 0x0000000000048947 */ /* 0x000fea0003800000 */
[----:B------:R-:W-:Y:S01]  /*f560*/  BPT.TRAP 0x1 ;  /* 0x000000040000795c */ /* 0x000fe20000300000 */
.L_x_8677:
[----:B------:R-:W-:Y:S01]  /*f570*/  IMAD R14, R146, 0x8, R18 ;  /* 0x00000008920e7824 */ /* 0x000fe200078e0212 */
[----:B0-----:R-:W-:-:S04]  /*f580*/  SHF.L.U32 R15, R15, 0x1f, RZ ;  /* 0x0000001f0f0f7819 */ /* 0x001fc800000006ff */
[----:B------:R0:W1:Y:S01]  /*f590*/  SYNCS.PHASECHK.TRANS64.TRYWAIT P3, [R14+URZ+0x31c30], R15 ;  /* 0x031c300f0e0075a7 */ /* 0x000062000806017f */
[----:B------:R-:W-:Y:S05]  /*f5a0*/  @!P0 BRA `(.L_x_8678) ;  /* 0x0000000000048947 */ /* 0x000fea0003800000 */
[----:B------:R-:W-:Y:S01]  /*f5b0*/  BPT.TRAP 0x1 ;  /* 0x000000040000795c */ /* 0x000fe20000300000 */
.L_x_8678:
[----:B------:R-:W-:Y:S04]  /*f5c0*/  BSSY B0, `(.L_x_8676) ;  /* 0x0000004000007945 */ /* 0x000fe80003800000 */
[----:B-1----:R-:W-:Y:S05]  /*f5d0*/  @P3 BRA `(.L_x_8679) ;  /* 0x0000000000083947 */ /* 0x002fea0003800000 */
[----:B------:R-:W1:Y:S02]  /*f5e0*/  SYNCS.PHASECHK.TRANS64.TRYWAIT P3, [R14+URZ+0x31c30], R15 ;  /* 0x031c300f0e0075a7 */ /* 0x000e64000806017f */
[----:B-1----:R-:W-:Y:S05]  /*f5f0*/  @!P3 BRA `(.L_x_8680) ;  /* 0x000000d40064b947 */ /* 0x002fea0003800000 */
.L_x_8679:
[----:B------:R-:W-:Y:S05]  /*f600*/  BSYNC B0 ;  /* 0x0000000000007941 */ /* 0x000fea0003800000 */
.L_x_8676:
[----:B01----:R-:W2:Y:S01]  /*f610*/  LDL R14, [R1+0x54] ;  /* 0x00005400010e7983 */ /* 0x003ea20000100800 */
[----:B------:R-:W-:Y:S01]  /*f620*/  IMAD.MOV.U32 R21, RZ, RZ, -0x7fffffe0 ;  /* 0x80000020ff157424 */ /* 0x000fe200078e00ff */
[----:B------:R-:W-:Y:S05]  /*f630*/  WARPSYNC.ALL ;  /* 0x0000000000007948 */ /* 0x000fea0003800000 */
[----:B------:R-:W0:Y:S01]  /*f640*/  S2R R20, SR_TID.X ;  /* 0x0000000000147919 */ /* 0x000e220000002100 */
[----:B------:R-:W-:Y:S01]  /*f650*/  R2UR UR59, R21 ;  /* 0x00000000153b72ca */ /* 0x000fe200000e0000 */
[----:B------:R-:W-:Y:S01]  /*f660*/  IMAD.MOV.U32 R73, RZ, RZ, -0x7fffffe0 ;  /* 0x80000020ff497424 */ /* 0x000fe200078e00ff */
[----:B------:R-:W-:Y:S01]  /*f670*/  MOV R149, 0x80000020 ;  /* 0x8000002000957802 */ /* 0x000fe20000000f00 */
[----:B------:R-:W-:Y:S01]  /*f680*/  IMAD.MOV.U32 R15, RZ, RZ, -0x7fffffe0 ;  /* 0x80000020ff0f7424 */ /* 0x000fe200078e00ff */
[----:B------:R-:W-:Y:S01]  /*f690*/  R2UR UR56, R2 ;  /* 0x00000000023872ca */ /* 0x000fe200000e0000 */
[----:B------:R-:W-:Y:S01]  /*f6a0*/  STL [R1+0xc0], R22 ;  /* 0x0000c01601007387 */ /* 0x000fe20000100800 */
[----:B------:R-:W-:Y:S01]  /*f6b0*/  R2UR UR57, R3 ;  /* 0x00000000033972ca */ /* 0x000fe200000e0000 */
[----:B------:R-:W-:Y:S01]  /*f6c0*/  IMAD.MOV.U32 R151, RZ, RZ, -0x7fffffe0 ;  /* 0x80000020ff977424 */ /* 0x000fe200078e00ff */
[C---:B------:R-:W-:Y:S01]  /*f6d0*/  R2UR UR7, R73.reuse ;  /* 0x00000000490772ca */ /* 0x040fe200000e0000 */
[----:B------:R-:W-:Y:S01]  /*f6e0*/  STL [R1+0xbc], R19 ;  /* 0x0000bc1301007387 */ /* 0x000fe20000100800 */
[----:B------:R-:W-:-:S02]  /*f6f0*/  R2UR UR11, R73 ;  /* 0x00000000490b72ca */ /* 0x000fc400000e0000 */
[----:B------:R-:W-:Y:S01]  /*f700*/  R2UR UR9, R15 ;  /* 0x000000000f0972ca */ /* 0x000fe200000e0000 */
[----:B------:R1:W-:Y:S01]  /*f710*/  STL [R1+0xb8], R18 ;  /* 0x0000b81201007387 */ /* 0x0003e20000100800 */
[----:B------:R-:W-:Y:S02]  /*f720*/  MOV R80, UR59 ;  /* 0x0000003b00507c02 */ /* 0x000fe40008000f00 */
[----:B------:R-:W-:Y:S01]  /*f730*/  R2UR UR59, R149 ;  /* 0x00000000953b72ca */ /* 0x000fe200000e0000 */
[----:B------:R3:W-:Y:S01]  /*f740*/  STL [R1+0xb4], R17 ;  /* 0x0000b41101007387 */ /* 0x0007e20000100800 */
[C---:B------:R-:W-:Y:S02]  /*f750*/  R2UR UR5, R15.reuse ;  /* 0x000000000f0572ca */ /* 0x040fe400000e0000 */
[C---:B------:R-:W-:Y:S01]  /*f760*/  R2UR UR15, R15.reuse ;  /* 0x000000000f0f72ca */ /* 0x040fe200000e0000 */
[----:B------:R-:W-:Y:S01]  /*f770*/  STL [R1+0xb0], R16 ;  /* 0x0000b01001007387 */ /* 0x000fe20000100800 */
[----:B------:R-:W-:-:S02]  /*f780*/  R2UR UR23, R15 ;  /* 0x000000000f1772ca */ /* 0x000fc400000e0000 */
[----:B------:R-:W-:Y:S01]  /*f790*/  R2UR UR35, R15 ;  /* 0x000000000f2372ca */ /* 0x000fe200000e0000 */
[----:B------:R4:W-:Y:S01]  /*f7a0*/  STL [R1+0xac], R0 ;  /* 0x0000ac0001007387 */ /* 0x0009e20000100800 */
[----:B------:R-:W-:Y:S02]  /*f7b0*/  MOV R77, UR9 ;  /* 0x00000009004d7c02 */ /* 0x000fe40008000f00 */
[----:B------:R-:W-:Y:S02]  /*f7c0*/  R2UR UR9, R3 ;  /* 0x00000000030972ca */ /* 0x000fe400000e0000 */
[C---:B------:R-:W-:Y:S02]  /*f7d0*/  R2UR UR47, R15.reuse ;  /* 0x000000000f2f72ca */ /* 0x040fe400000e0000 */
[----:B0-----:R-:W-:Y:S02]  /*f7e0*/  SHF.R.U32.HI R20, RZ, 0x7, R20 ;  /* 0x00000007ff147819 */ /* 0x001fe40000011614 */
[----:B------:R-:W-:-:S02]  /*f7f0*/  R2UR UR55, R15 ;  /* 0x000000000f3772ca */ /* 0x000fc400000e0000 */
[C---:B------:R-:W-:Y:S01]  /*f800*/  R2UR UR19, R21.reuse ;  /* 0x00000000151372ca */ /* 0x040fe200000e0000 */
[----:B------:R-:W-:Y:S01]  /*f810*/  VIADD R74, R20, 0x8 ;  /* 0x00000008144a7836 */ /* 0x000fe20000000000 */
[C---:B------:R-:W-:Y:S02]  /*f820*/  R2UR UR31, R21.reuse ;  /* 0x00000000151f72ca */ /* 0x040fe400000e0000 */
[C---:B------:R-:W-:Y:S02]  /*f830*/  R2UR UR39, R21.reuse ;  /* 0x00000000152772ca */ /* 0x040fe400000e0000 */
[----:B------:R0:W-:Y:S01]  /*f840*/  BAR.SYNC.DEFER_BLOCKING R74, 0x100 ;  /* 0x0004004a0000751d */ /* 0x0001e20000010000 */
[C---:B------:R-:W-:Y:S02]  /*f850*/  R2UR UR41, R21.reuse ;  /* 0x00000000152972ca */ /* 0x040fe400000e0000 */
[----:B------:R-:W-:Y:S02]  /*f860*/  R2UR UR45, R21 ;  /* 0x00000000152d72ca */ /* 0x000fe400000e0000 */
[----:B------:R-:W-:-:S02]  /*f870*/  R2UR UR12, R2 ;  /* 0x00000000020c72ca */ /* 0x000fc400000e0000 */
[----:B------:R-:W-:Y:S02]  /*f880*/  R2UR UR13, R3 ;  /* 0x00000000030d72ca */ /* 0x000fe400000e0000 */
[----:B0-----:R-:W-:Y:S01]  /*f890*/  MOV R74, UR7 ;  /* 0x00000007004a7c02 */ /* 0x001fe20008000f00 */
[----:B------:R-:W-:Y:S01]  /*f8a0*/  UMOV UR7, UR11 ;  /* 0x0000000b00077c82 */ /* 0x000fe20008000000 */
[----:B------:R-:W-:Y:S02]  /*f8b0*/  R2UR UR11, R21 ;  /* 0x00000000150b72ca */ /* 0x000fe400000e0000 */
[C---:B------:R-:W-:Y:S02]  /*f8c0*/  R2UR UR27, R73.reuse ;  /* 0x00000000491b72ca */ /* 0x040fe400000e0000 */
[C---:B------:R-:W-:Y:S02]  /*f8d0*/  R2UR UR43, R73.reuse ;  /* 0x00000000492b72ca */ /* 0x040fe400000e0000 */
[----:B------:R-:W-:-:S02]  /*f8e0*/  R2UR UR51, R73 ;  /* 0x00000000493372ca */ /* 0x000fc400000e0000 */
[C---:B------:R-:W-:Y:S02]  /*f8f0*/  R2UR UR29, R73.reuse ;  /* 0x00000000491d72ca */ /* 0x040fe400000e0000 */
[C---:B------:R-:W-:Y:S02]  /*f900*/  R2UR UR49, R73.reuse ;  /* 0x00000000493172ca */ /* 0x040fe400000e0000 */
[----:B------:R-:W-:Y:S01]  /*f910*/  R2UR UR37, R73 ;  /* 0x00000000492572ca */ /* 0x000fe200000e0000 */
[----:B------:R-:W-:Y:S01]  /*f920*/  WARPGROUP.ARRIVE ;  /* 0x00000000000079c5 */ /* 0x000fe20000000000 */
[----:B------:R-:W-:Y:S01]  /*f930*/  MOV R78, UR11 ;  /* 0x0000000b004e7c02 */ /* 0x000fe20008000f00 */
[----:B------:R-:W-:Y:S01]  /*f940*/  UMOV UR11, UR5 ;  /* 0x00000005000b7c82 */ /* 0x000fe20008000000 */
[----:B------:R-:W-:Y:S01]  /*f950*/  R2UR UR5, R21 ;  /* 0x00000000150572ca */ /* 0x000fe200000e0000 */
[----:B------:R-:W-:Y:S01]  /*f960*/  IMAD.MOV.U32 R21, RZ, RZ, -0x7fffffe0 ;  /* 0x80000020ff157424 */ /* 0x000fe200078e00ff */
[----:B-1----:R-:W-:Y:S01]  /*f970*/  MOV R18, UR61 ;  /* 0x0000003d00127c02 */ /* 0x002fe20008000f00 */
[----:B------:R-:W-:Y:S01]  /*f980*/  IMAD.MOV.U32 R73, RZ, RZ, -0x7fffffe0 ;  /* 0x80000020ff497424 */ /* 0x000fe200078e00ff */
[----:B---3--:R-:W-:-:S02]  /*f990*/  MOV R17, UR60 ;  /* 0x0000003c00117c02 */ /* 0x008fc40008000f00 */
[----:B------:R-:W-:Y:S01]  /*f9a0*/  R2UR UR25, R21 ;  /* 0x00000000151972ca */ /* 0x000fe200000e0000 */
[----:B------:R-:W-:Y:S01]  /*f9b0*/  IMAD.MOV.U32 R21, RZ, RZ, -0x7fffffe0 ;  /* 0x80000020ff157424 */ /* 0x000fe200078e00ff */
[----:B------:R-:W-:Y:S01]  /*f9c0*/  R2UR UR33, R73 ;  /* 0x00000000492172ca */ /* 0x000fe200000e0000 */
[----:B------:R-:W-:Y:S01]  /*f9d0*/  IMAD.MOV.U32 R73, RZ, RZ, -0x7fffffe0 ;  /* 0x80000020ff497424 */ /* 0x000fe200078e00ff */
[----:B------:R-:W-:Y:S02]  /*f9e0*/  R2UR UR16, R2 ;  /* 0x00000000021072ca */ /* 0x000fe400000e0000 */
[C---:B------:R-:W-:Y:S01]  /*f9f0*/  R2UR UR17, R3.reuse ;  /* 0x00000000031172ca */ /* 0x040fe200000e0000 */
[----:B------:R-:W-:Y:S01]  /*fa00*/  IMAD.U32 R15, RZ, RZ, UR5 ;  /* 0x00000005ff0f7e24 */ /* 0x000fe2000f8e00ff */
[----:B------:R-:W-:Y:S02]  /*fa10*/  R2UR UR5, R3 ;  /* 0x00000000030572ca */ /* 0x000fe400000e0000 */
[----:B------:R-:W-:Y:S01]  /*fa20*/  R2UR UR61, R73 ;  /* 0x00000000493d72ca */ /* 0x000fe200000e0000 */
[----:B------:R-:W-:Y:S01]  /*fa30*/  IMAD.MOV.U32 R73, RZ, RZ, -0x7fffffe0 ;  /* 0x80000020ff497424 */ /* 0x000fe200078e00ff */
[----:B------:R-:W-:-:S02]  /*fa40*/  R2UR UR20, R8 ;  /* 0x00000000081472ca */ /* 0x000fc400000e0000 */
[C---:B------:R-:W-:Y:S02]  /*fa50*/  R2UR UR21, R9.reuse ;  /* 0x00000000091572ca */ /* 0x040fe400000e0000 */
[----:B------:R-:W-:Y:S02]  /*fa60*/  R2UR UR52, R8 ;  /* 0x00000000083472ca */ /* 0x000fe400000e0000 */
[----:B------:R-:W-:Y:S01]  /*fa70*/  R2UR UR53, R9 ;  /* 0x00000000093572ca */ /* 0x000fe200000e0000 */
[----:B--2---:R-:W-:-:S04]  /*fa80*/  IMAD R148, R146, 0x6c0, R14 ;  /* 0x000006c092947824 */ /* 0x004fc800078e020e */
[C---:B------:R-:W-:Y:S02]  /*fa90*/  VIADD R20, R148.reuse, 0xc0 ;  /* 0x000000c094147836 */ /* 0x040fe40000000000 */
[C---:B------:R-:W-:Y:S02]  /*faa0*/  VIADD R72, R148.reuse, 0x80 ;  /* 0x0000008094487836 */ /* 0x040fe40000000000 */
[----:B------:R-:W-:Y:S01]  /*fab0*/  VIADD R14, R148, 0x40 ;  /* 0x00000040940e7836 */ /* 0x000fe20000000000 */
[----:B------:R-:W-:Y:S01]  /*fac0*/  R2UR UR58, R20 ;  /* 0x00000000143a72ca */ /* 0x000fe200000e0000 */
[----:B------:R-:W-:Y:S01]  /*fad0*/  VIADD R20, R148, 0x180 ;  /* 0x0000018094147836 */ /* 0x000fe20000000000 */
[----:B------:R-:W-:Y:S01]  /*fae0*/  R2UR UR10, R72 ;  /* 0x00000000480a72ca */ /* 0x000fe200000e0000 */
[----:B------:R-:W-:Y:S01]  /*faf0*/  VIADD R72, R148, 0x140 ;  /* 0x0000014094487836 */ /* 0x000fe20000000000 */
[----:B------:R-:W-:Y:S01]  /*fb00*/  R2UR UR4, R14 ;  /* 0x000000000e0472ca */ /* 0x000fe200000e0000 */
[----:B------:R-:W-:-:S02]  /*fb10*/  VIADD R14, R148, 0x100 ;  /* 0x00000100940e7836 */ /* 0x000fc40000000000 */
[----:B------:R-:W-:Y:S01]  /*fb20*/  VIADD R150, R148, 0x382 ;  /* 0x0000038294967836 */ /* 0x000fe20000000000 */
[----:B------:R-:W-:Y:S01]  /*fb30*/  R2UR UR6, R72 ;  /* 0x00000000480672ca */ /* 0x000fe200000e0000 */
[----:B------:R-:W-:Y:S01]  /*fb40*/  VIADD R72, R148, 0x42 ;  /* 0x0000004294487836 */ /* 0x000fe20000000000 */
[----:B------:R-:W-:Y:S02]  /*fb50*/  R2UR UR8, R14 ;  /* 0x000000000e0872ca */ /* 0x000fe400000e0000 */
[C---:B------:R-:W-:Y:S02]  /*fb60*/  IADD3 R14, R148.reuse, 0x1c0, RZ ;  /* 0x000001c0940e7810 */ /* 0x040fe40007ffe0ff */
[----:B------:R-:W-:Y:S02]  /*fb70*/  MOV R81, UR58 ;  /* 0x0000003a00517c02 */ /* 0x000fe40008000f00 */
[----:B------:R-:W-:Y:S02]  /*fb80*/  R2UR UR58, R148 ;  /* 0x00000000943a72ca */ /* 0x000fe400000e0000 */
[----:B------:R-:W-:Y:S01]  /*fb90*/  R2UR UR14, R14 ;  /* 0x000000000e0e72ca */ /* 0x000fe200000e0000 */
[----:B------:R-:W-:Y:S01]  /*fba0*/  VIADD R14, R148, 0x2 ;  /* 0x00000002940e7836 */ /* 0x000fe20000000000 */
[----:B------:R-:W-:Y:S01]  /*fbb0*/  R2UR UR26, R72 ;  /* 0x00000000481a72ca */ /* 0x000fe200000e0000 */
[----:B------:R-:W-:Y:S01]  /*fbc0*/  VIADD R72, R148, 0x142 ;  /* 0x0000014294487836 */ /* 0x000fe20000000000 */
[----:B------:R-:W-:Y:S01]  /*fbd0*/  MOV R75, UR6 ;  /* 0x00000006004b7c02 */ /* 0x000fe20008000f00 */
[----:B------:R-:W-:Y:S01]  /*fbe0*/  UMOV UR6, UR10 ;  /* 0x0000000a00067c82 */ /* 0x000fe20008000000 */
[----:B------:R-:W-:Y:S01]  /*fbf0*/  R2UR UR10, R20 ;  /* 0x00000000140a72ca */ /* 0x000fe200000e0000 */
[----:B------:R-:W-:Y:S01]  /*fc00*/  VIADD R20, R148, 0x200 ;  /* 0x0000020094147836 */ /* 0x000fe20000000000 */
[----:B------:R-:W-:-:S02]  /*fc10*/  MOV R76, UR8 ;  /* 0x00000008004c7c02 */ /* 0x000fc40008000f00 */
[----:B------:R-:W-:Y:S01]  /*fc20*/  R2UR UR8, R2 ;  /* 0x00000000020872ca */ /* 0x000fe200000e0000 */
[----:B------:R-:W-:Y:S01]  /*fc30*/  HGMMA.64x16x16.F32 R136, gdesc[UR56], RZ, !UPT, gsb0 ;  /* 0x00200000388879f0 */ /* 0x000fe2000c0008ff */
[----:B------:R-:W-:Y:S01]  /*fc40*/  R2UR UR18, R20 ;  /* 0x00000000141272ca */ /* 0x000fe200000e0000 */
[----:B------:R-:W-:Y:S01]  /*fc50*/  VIADD R20, R148, 0x82 ;  /* 0x0000008294147836 */ /* 0x000fe20000000000 */
[----:B------:R-:W-:Y:S01]  /*fc60*/  R2UR UR22, R14 ;  /* 0x000000000e1672ca */ /* 0x000fe200000e0000 */
[----:B------:R-:W-:Y:S01]  /*fc70*/  VIADD R14, R148, 0xc2 ;  /* 0x000000c2940e7836 */ /* 0x000fe20000000000 */
[----:B------:R-:W-:Y:S02]  /*fc80*/  R2UR UR59, R80 ;  /* 0x00000000503b72ca */ /* 0x000fe400000e0000 */
[----:B------:R-:W-:Y:S01]  /*fc90*/  R2UR UR30, R20 ;  /* 0x00000000141e72ca */ /* 0x000fe200000e0000 */
[----:B------:R-:W-:Y:S01]  /*fca0*/  VIADD R20, R148, 0x102 ;  /* 0x0000010294147836 */ /* 0x000fe20000000000 */
[----:B------:R-:W-:Y:S01]  /*fcb0*/  MOV R79, UR10 ;  /* 0x0000000a004f7c02 */ /* 0x000fe20008000f00 */
[----:B------:R-:W-:Y:S01]  /*fcc0*/  UMOV UR10, UR4 ;  /* 0x00000004000a7c82 */ /* 0x000fe20008000000 */
[----:B------:R-:W-:-:S02]  /*fcd0*/  R2UR UR34, R14 ;  /* 0x000000000e2272ca */ /* 0x000fc400000e0000 */
[----:B------:R-:W-:Y:S01]  /*fce0*/  R2UR UR38, R20 ;  /* 0x00000000142672ca */ /* 0x000fe200000e0000 */
[C---:B------:R-:W-:Y:S01]  /*fcf0*/  VIADD R20, R148.reuse, 0x240 ;  /* 0x0000024094147836 */ /* 0x040fe20000000000 */
[----:B------:R-:W-:Y:S02]  /*fd00*/  IADD3 R14, R148, 0x182, RZ ;  /* 0x00000182940e7810 */ /* 0x000fe40007ffe0ff */
[----:B------:R-:W-:Y:S02]  /*fd10*/  R2UR UR58, R81 ;  /* 0x00000000513a72ca */ /* 0x000fe400000e0000 */
[----:B------:R-:W-:Y:S01]  /*fd20*/  R2UR UR4, R20 ;  /* 0x00000000140472ca */ /* 0x000fe200000e0000 */
[----:B------:R-:W-:Y:S01]  /*fd30*/  VIADD R20, R148, 0x2c0 ;  /* 0x000002c094147836 */ /* 0x000fe20000000000 */
[----:B------:R-:W-:Y:S01]  /*fd40*/  R2UR UR46, R14 ;  /* 0x000000000e2e72ca */ /* 0x000fe200000e0000 */
[----:B------:R-:W-:Y:S01]  /*fd50*/  VIADD R14, R148, 0x202 ;  /* 0x00000202940e7836 */ /* 0x000fe20000000000 */
[----:B------:R-:W-:-:S02]  /*fd60*/  R2UR UR56, R2 ;  /* 0x00000000023872ca */ /* 0x000fc400000e0000 */
[----:B------:R-:W-:Y:S02]  /*fd70*/  R2UR UR57, R3 ;  /* 0x00000000033972ca */ /* 0x000fe400000e0000 */
[----:B------:R-:W-:Y:S02]  /*fd80*/  R2UR UR54, R14 ;  /* 0x000000000e3672ca */ /* 0x000fe400000e0000 */
[----:B------:R-:W-:Y:S01]  /*fd90*/  R2UR UR40, R20 ;  /* 0x00000000142872ca */ /* 0x000fe200000e0000 */
[----:B------:R-:W-:Y:S01]  /*fda0*/  VIADD R20, R148, 0x340 ;  /* 0x0000034094147836 */ /* 0x000fe20000000000 */
[----:B------:R-:W-:Y:S01]  /*fdb0*/  R2UR UR42, R72 ;  /* 0x00000000482a72ca */ /* 0x000fe200000e0000 */
[----:B------:R-:W-:Y:S01]  /*fdc0*/  IMAD.U32 R14, RZ, RZ, UR4 ;  /* 0x00000004ff0e7e24 */ /* 0x000fe2000f8e00ff */
[----:B------:R-:W-:Y:S01]  /*fdd0*/  R2UR UR4, R2 ;  /* 0x00000000020472ca */ /* 0x000fe200000e0000 */
[----:B------:R-:W-:Y:S01]  /*fde0*/  VIADD R72, R148, 0x1c2 ;  /* 0x000001c294487836 */ /* 0x000fe20000000000 */
[----:B------:R-:W-:Y:S01]  /*fdf0*/  R2UR UR44, R20 ;  /* 0x00000000142c72ca */ /* 0x000fe200000e0000 */
[----:B------:R-:W-:-:S03]  /*fe00*/  VIADD R20, R148, 0x3c0 ;  /* 0x000003c094147836 */ /* 0x000fc60000000000 */
[----:B------:R-:W-:Y:S01]  /*fe10*/  R2UR UR50, R72 ;  /* 0x00000000483272ca */ /* 0x000fe200000e0000 */
[----:B------:R-:W-:Y:S01]  /*fe20*/  VIADD R72, R148, 0x280 ;  /* 0x0000028094487836 */ /* 0x000fe20000000000 */
[----:B------:R-:W-:Y:S01]  /*fe30*/  R2UR UR24, R20 ;  /* 0x00000000141872ca */ /* 0x000fe200000e0000 */
[----:B------:R-:W-:-:S03]  /*fe40*/  VIADD R20, R148, 0x440 ;  /* 0x0000044094147836 */ /* 0x000fc60000000000 */
[----:B------:R-:W-:Y:S02]  /*fe50*/  R2UR UR28, R72 ;  /* 0x00000000481c72ca */ /* 0x000fe400000e0000 */
[----:B------:R-:W-:-:S04]  /*fe60*/  IADD3 R72, R148, 0x300, RZ ;  /* 0x0000030094487810 */ /* 0x000fc80007ffe0ff */
[----:B------:R-:W-:Y:S01]  /*fe70*/  R2UR UR48, R72 ;  /* 0x00000000483072ca */ /* 0x000fe200000e0000 */
[----:B------:R-:W-:Y:S02]  /*fe80*/  WARPGROUP.DEPBAR.LE gsb0, 0x0 ;  /* 0x00008000000079c5 */ /* 0x000fe40000010000 */
[----:B------:R-:W-:Y:S01]  /*fe90*/  WARPGROUP.ARRIVE ;  /* 0x00000000000079c5 */ /* 0x000fe20000000000 */
[----:B------:R-:W-:-:S05]  /*fea0*/  VIADD R72, R148, 0x380 ;  /* 0x0000038094487836 */ /* 0x000fca0000000000 */
[----:B------:R-:W-:Y:S01]  /*feb0*/  HGMMA.64x16x16.F32 R128, gdesc[UR8], RZ, !UPT, gsb0 ;  /* 0x00200000088079f0 */ /* 0x000fe2000c0008ff */
[----:B------:R-:W-:Y:S02]  /*fec0*/  R2UR UR9, R77 ;  /* 0x000000004d0972ca */ /* 0x000fe400000e0000 */
[----:B------:R-:W-:Y:S02]  /*fed0*/  R2UR UR8, R76 ;  /* 0x000000004c0872ca */ /* 0x000fe400000e0000 */
[----:B------:R-:W-:Y:S02]  /*fee0*/  R2UR UR11, R78 ;  /* 0x000000004e0b72ca */ /* 0x000fe400000e0000 */
[----:B------:R-:W-:Y:S02]  /*fef0*/  R2UR UR10, R79 ;  /* 0x000000004f0a72ca */ /* 0x000fe400000e0000 */
[----:B------:R-:W-:Y:S01]  /*ff00*/  R2UR UR36, R72 ;  /* 0x00000000482472ca */ /* 0x000fe200000e0000 */
[----:B------:R-:W-:-:S05]  /*ff10*/  VIADD R72, R148, 0x400 ;  /* 0x0000040094487836 */ /* 0x000fca0000000000 */
[----:B------:R-:W-:Y:S02]  /*ff20*/  R2UR UR32, R72 ;  /* 0x00000000482072ca */ /* 0x000fe400000e0000 */
[----:B------:R-:W-:-:S04]  /*ff30*/  IADD3 R72, R148, 0x242, RZ ;  /* 0x0000024294487810 */ /* 0x000fc80007ffe0ff */
[----:B------:R-:W-:Y:S01]  /*ff40*/  R2UR UR60, R72 ;  /* 0x00000000483c72ca */ /* 0x000fe200000e0000 */
[----:B------:R-:W-:Y:S01]  /*ff50*/  VIADD R72, R148, 0x2c2 ;  /* 0x000002c294487836 */ /* 0x000fe20000000000 */
[----:B------:R-:W-:Y:S02]  /*ff60*/  WARPGROUP.DEPBAR.LE gsb0, 0x0 ;  /* 0x00008000000079c5 */ /* 0x000fe40000010000 */
[----:B------:R-:W-:-:S06]  /*ff70*/  WARPGROUP.ARRIVE ;  /* 0x00000000000079c5 */ /* 0x000fcc0000000000 */
[----:B------:R-:W-:Y:S01]  /*ff80*/  HGMMA.64x16x16.F32 R120, gdesc[UR4], RZ, !UPT, gsb0 ;  /* 0x00200000047879f0 */ /* 0x000fe2000c0008ff */
[----:B------:R-:W-:Y:S01]  /*ff90*/  R2UR UR7, R74 ;  /* 0x000000004a0772ca */ /* 0x000fe200000e0000 */
[----:B------:R-:W-:Y:S01]  /*ffa0*/  VIADD R74, R148, 0x302 ;  /* 0x00000302944a7836 */ /* 0x000fe20000000000 */
[----:B------:R-:W-:Y:S01]  /*ffb0*/  R2UR UR6, R75 ;  /* 0x000000004b0672ca */ /* 0x000fe200000e0000 */
[----:B------:R-:W-:Y:S01]  /*ffc0*/  IMAD.MOV.U32 R75, RZ, RZ, -0x7fffffe0 ;  /* 0x80000020ff4b7424 */ /* 0x000fe200078e00ff */
[----:B------:R-:W-:Y:S02]  /*ffd0*/  R2UR UR4, R2 ;  /* 0x00000000020472ca */ /* 0x000fe400000e0000 */
[----:B------:R-:W-:Y:S01]  /*ffe0*/  R2UR UR5, R3 ;  /* 0x00000000030572ca */ /* 0x000fe200000e0000 */
        /* <DEDUP_REMOVED lines=8> */
[----:B------:R-:W-:-:S07]  /*10070*/  R2UR UR57, R3 ;  /* 0x00000000033972ca */ /* 0x000fce00000e0000 */
[----:B------:R-:W-:Y:S01]  /*10080*/  MOV R22, UR58 ;  /* 0x0000003a00167c02 */ /* 0x000fe20008000f00 */
[----:B------:R-:W-:Y:S01]  /*10090*/  UMOV UR58, UR8 ;  /* 0x00000008003a7c82 */ /* 0x000fe20008000000 */
[----:B------:R-:W-:Y:S01]  /*100a0*/  MOV R154, UR59 ;  /* 0x0000003b009a7c02 */ /* 0x000fe20008000f00 */
[----:B------:R-:W-:Y:S01]  /*100b0*/  UMOV UR59, UR9 ;  /* 0x00000009003b7c82 */ /* 0x000fe20008000000 */
        /* <DEDUP_REMOVED lines=8> */
[----:B------:R-:W-:-:S03]  /*10140*/  IMAD.MOV.U32 R73, RZ, RZ, -0x7fffffe0 ;  /* 0x80000020ff497424 */ /* 0x000fc600078e00ff */
[----:B------:R-:W-:Y:S02]  /*10150*/  R2UR UR56, R72 ;  /* 0x00000000483872ca */ /* 0x000fe400000e0000 */
[----:B------:R-:W-:Y:S01]  /*10160*/  R2UR UR57, R73 ;  /* 0x00000000493972ca */ /* 0x000fe200000e0000 */
[----:B------:R-:W-:Y:S02]  /*10170*/  WARPGROUP.DEPBAR.LE gsb0, 0x0 ;  /* 0x00008000000079c5 */ /* 0x000fe40000010000 */
[----:B------:R-:W-:-:S06]  /*10180*/  WARPGROUP.ARRIVE ;  /* 0x00000000000079c5 */ /* 0x000fcc0000000000 */
[----:B------:R-:W-:Y:S01]  /*10190*/  HGMMA.64x16x16.F32 R96, gdesc[UR4], RZ, !UPT, gsb0 ;  /* 0x00200000046079f0 */ /* 0x000fe2000c0008ff */
[----:B------:R-:W-:Y:S02]  /*101a0*/  R2UR UR4, R20 ;  /* 0x00000000140472ca */ /* 0x000fe400000e0000 */
[----:B------:R-:W-:Y:S02]  /*101b0*/  R2UR UR5, R21 ;  /* 0x00000000150572ca */ /* 0x000fe400000e0000 */
[----:B------:R-:W-:Y:S01]  /*101c0*/  R2UR UR6, R150 ;  /* 0x00000000960672ca */ /* 0x000fe200000e0000 */
[----:B------:R-:W-:Y:S01]  /*101d0*/  VIADD R150, R148, 0x3c2 ;  /* 0x000003c294967836 */ /* 0x000fe20000000000 */
[----:B------:R-:W-:Y:S02]  /*101e0*/  R2UR UR7, R151 ;  /* 0x00000000970772ca */ /* 0x000fe400000e0000 */
[----:B------:R-:W-:-:S05]  /*101f0*/  MOV R151, 0x80000020 ;  /* 0x8000002000977802 */ /* 0x000fca0000000f00 */
[----:B------:R-:W-:Y:S01]  /*10200*/  MOV R20, UR4 ;  /* 0x0000000400147c02 */ /* 0x000fe20008000f00 */
[----:B------:R-:W-:Y:S01]  /*10210*/  UMOV UR4, UR44 ;  /* 0x0000002c00047c82 */ /* 0x000fe20008000000 */
[----:B------:R-:W-:Y:S01]  /*10220*/  IMAD.U32 R21, RZ, RZ, UR5 ;  /* 0x00000005ff157e24 */ /* 0x000fe2000f8e00ff */
[----:B------:R-:W-:Y:S01]  /*10230*/  UMOV UR5, UR45 ;  /* 0x0000002d00057c82 */ /* 0x000fe20008000000 */
[C---:B------:R-:W-:Y:S02]  /*10240*/  R2UR UR44, R8.reuse ;  /* 0x00000000082c72ca */ /* 0x040fe400000e0000 */
[----:B------:R-:W-:Y:S02]  /*10250*/  R2UR UR45, R9 ;  /* 0x00000000092d72ca */ /* 0x000fe400000e0000 */
[----:B------:R-:W-:Y:S01]  /*10260*/  MOV R19, UR7 ;  /* 0x0000000700137c02 */ /* 0x000fe20008000f00 */
[----:B------:R-:W-:Y:S01]  /*10270*/  UMOV UR7, UR49 ;  /* 0x0000003100077c82 */ /* 0x000fe20008000000 */
[----:B------:R-:W-:Y:S01]  /*10280*/  MOV R157, UR6 ;  /* 0x00000006009d7c02 */ /* 0x000fe20008000f00 */
[----:B------:R-:W-:Y:S01]  /*10290*/  UMOV UR6, UR48 ;  /* 0x0000003000067c82 */ /* 0x000fe20008000000 */
[----:B------:R-:W-:-:S02]  /*102a0*/  R2UR UR48, R8 ;  /* 0x00000000083072ca */ /* 0x000fc400000e0000 */
        /* <DEDUP_REMOVED lines=8> */
[----:B------:R-:W-:Y:S01]  /*10330*/  R2UR UR11, R151 ;  /* 0x00000000970b72ca */ /* 0x000fe200000e0000 */
[----:B------:R-:W-:Y:S01]  /*10340*/  IMAD.MOV.U32 R151, RZ, RZ, -0x7fffffe0 ;  /* 0x80000020ff977424 */ /* 0x000fe200078e00ff */
[----:B------:R-:W-:Y:S02]  /*10350*/  WARPGROUP.DEPBAR.LE gsb0, 0x0 ;  /* 0x00008000000079c5 */ /* 0x000fe40000010000 */
[----:B------:R-:W-:-:S06]  /*10360*/  WARPGROUP.ARRIVE ;  /* 0x00000000000079c5 */ /* 0x000fcc0000000000 */
[----:B------:R-:W-:Y:S01]  /*10370*/  HGMMA.64x16x16.F32 R80, gdesc[UR12], RZ, !UPT, gsb0 ;  /* 0x002000000c5079f0 */ /* 0x000fe2000c0008ff */
[----:B------:R-:W-:Y:S01]  /*10380*/  UMOV UR12, UR36 ;  /* 0x00000024000c7c82 */ /* 0x000fe20008000000 */
[----:B------:R-:W-:Y:S01]  /*10390*/  UMOV UR13, UR37 ;  /* 0x00000025000d7c82 */ /* 0x000fe20008000000 */
[----:B------:R-:W-:Y:S02]  /*103a0*/  R2UR UR36, R8 ;  /* 0x00000000082472ca */ /* 0x000fe400000e0000 */
[----:B------:R-:W-:Y:S02]  /*103b0*/  R2UR UR37, R9 ;  /* 0x00000000092572ca */ /* 0x000fe400000e0000 */
[----:B------:R-:W-:Y:S01]  /*103c0*/  R2UR UR14, R150 ;  /* 0x00000000960e72ca */ /* 0x000fe200000e0000 */
[----:B------:R-:W-:Y:S01]  /*103d0*/  VIADD R150, R148, 0x442 ;  /* 0x0000044294967836 */ /* 0x000fe20000000000 */
[----:B------:R-:W-:Y:S01]  /*103e0*/  R2UR UR15, R151 ;  /* 0x00000000970f72ca */ /* 0x000fe200000e0000 */
[----:B------:R-:W-:Y:S01]  /*103f0*/  IMAD.MOV.U32 R151, RZ, RZ, -0x7fffffe0 ;  /* 0x80000020ff977424 */ /* 0x000fe200078e00ff */
[----:B------:R-:W-:-:S02]  /*10400*/  WARPGROUP.DEPBAR.LE gsb0, 0x0 ;  /* 0x00008000000079c5 */ /* 0x000fc40000010000 */
        /* <DEDUP_REMOVED lines=12> */
[----:B------:R-:W-:Y:S01]  /*104d0*/  HGMMA.64x16x16.F32 R136, gdesc[UR20], R136, gsb0 ;  /* 0x00200000148879f0 */ /* 0x000fe20008000888 */
[----:B------:R-:W-:Y:S01]  /*104e0*/  UMOV UR20, UR28 ;  /* 0x0000001c00147c82 */ /* 0x000fe20008000000 */
[----:B------:R-:W-:Y:S01]  /*104f0*/  UMOV UR21, UR29 ;  /* 0x0000001d00157c82 */ /* 0x000fe20008000000 */
[C---:B------:R-:W-:Y:S01]  /*10500*/  R2UR UR28, R8.reuse ;  /* 0x00000000081c72ca */ /* 0x040fe200000e0000 */
[----:B------:R-:W-:Y:S01]  /*10510*/  UMOV UR22, UR32 ;  /* 0x0000002000167c82 */ /* 0x000fe20008000000 */
[C---:B------:R-:W-:Y:S01]  /*10520*/  R2UR UR29, R9.reuse ;  /* 0x00000000091d72ca */ /* 0x040fe200000e0000 */
[----:B------:R-:W-:Y:S01]  /*10530*/  UMOV UR23, UR33 ;  /* 0x0000002100177c82 */ /* 0x000fe20008000000 */
[----:B------:R-:W-:Y:S02]  /*10540*/  R2UR UR32, R8 ;  /* 0x00000000082072ca */ /* 0x000fe400000e0000 */
[----:B------:R-:W-:Y:S01]  /*10550*/  R2UR UR33, R9 ;  /* 0x00000000092172ca */ /* 0x000fe200000e0000 */
[----:B------:R-:W-:-:S02]  /*10560*/  WARPGROUP.DEPBAR.LE gsb0, 0x0 ;  /* 0x00008000000079c5 */ /* 0x000fc40000010000 */
        /* <DEDUP_REMOVED lines=10> */
[----:B------:R-:W-:Y:S02]  /*10610*/  R2UR UR40, R8 ;  /* 0x00000000082872ca */ /* 0x000fe400000e0000 */
[----:B------:R-:W-:Y:S02]  /*10620*/  R2UR UR41, R9 ;  /* 0x00000000092972ca */ /* 0x000fe400000e0000 */
[----:B------:R-:W-:Y:S02]  /*10630*/  R2UR UR32, R12 ;  /* 0x000000000c2072ca */ /* 0x000fe400000e0000 */
[----:B------:R-:W-:Y:S01]  /*10640*/  R2UR UR33, R13 ;  /* 0x000000000d2172ca */ /* 0x000fe200000e0000 */
[----:B------:R-:W-:-:S02]  /*10650*/  WARPGROUP.DEPBAR.LE gsb0, 0x0 ;  /* 0x00008000000079c5 */ /* 0x000fc40000010000 */
[----:B------:R-:W-:-:S06]  /*10660*/  WARPGROUP.ARRIVE ;  /* 0x00000000000079c5 */ /* 0x000fcc0000000000 */
[----:B------:R-:W-:Y:S01]  /*10670*/  HGMMA.64x16x16.F32 R104, gdesc[UR36], R104, gsb0 ;  /* 0x00200000246879f0 */ /* 0x000fe20008000868 */
[----:B------:R-:W-:Y:S02]  /*10680*/  R2UR UR36, R12 ;  /* 0x000000000c2472ca */ /* 0x000fe400000e0000 */
[----:B------:R-:W-:Y:S01]  /*10690*/  R2UR UR37, R13 ;  /* 0x000000000d2572ca */ /* 0x000fe200000e0000 */
[----:B------:R-:W-:Y:S02]  /*106a0*/  WARPGROUP.DEPBAR.LE gsb0, 0x0 ;  /* 0x00008000000079c5 */ /* 0x000fe40000010000 */
[----:B------:R-:W-:-:S06]  /*106b0*/  WARPGROUP.ARRIVE ;  /* 0x00000000000079c5 */ /* 0x000fcc0000000000 */
[----:B------:R-:W-:Y:S01]  /*106c0*/  HGMMA.64x16x16.F32 R96, gdesc[UR40], R96, gsb0 ;  /* 0x00200000286079f0 */ /* 0x000fe20008000860 */
[----:B------:R-:W-:Y:S01]  /*106d0*/  UMOV UR42, UR22 ;  /* 0x00000016002a7c82 */ /* 0x000fe20008000000 */
[----:B------:R-:W-:Y:S01]  /*106e0*/  UMOV UR43, UR23 ;  /* 0x00000017002b7c82 */ /* 0x000fe20008000000 */
[----:B------:R-:W-:Y:S01]  /*106f0*/  R2UR UR22, R150 ;  /* 0x00000000961672ca */ /* 0x000fe200000e0000 */
[----:B------:R-:W-:Y:S01]  /*10700*/  VIADD R150, R148, 0x4c0 ;  /* 0x000004c094967836 */ /* 0x000fe20000000000 */
[----:B------:R-:W-:Y:S02]  /*10710*/  R2UR UR23, R151 ;  /* 0x00000000971772ca */ /* 0x000fe400000e0000 */
[----:B------:R-:W-:Y:S02]  /*10720*/  MOV R151, 0x80000020 ;  /* 0x8000002000977802 */ /* 0x000fe40000000f00 */
[----:B------:R-:W-:Y:S01]  /*10730*/  R2UR UR38, R150 ;  /* 0x00000000962672ca */ /* 0x000fe200000e0000 */
[----:B------:R-:W-:Y:S01]  /*10740*/  IMAD.MOV.U32 R150, RZ, RZ, R154 ;  /* 0x000000ffff967224 */ /* 0x000fe200078e009a */
[----:B------:R-:W-:-:S05]  /*10750*/  R2UR UR39, R151 ;  /* 0x00000000972772ca */ /* 0x000fca00000e0000 */
[----:B----4-:R-:W-:Y:S01]  /*10760*/  MOV R0, UR22 ;  /* 0x0000001600007c02 */ /* 0x010fe20008000f00 */
[----:B------:R-:W-:Y:S01]  /*10770*/  UMOV UR22, UR20 ;  /* 0x0000001400167c82 */ /* 0x000fe20008000000 */
[----:B------:R-:W-:Y:S01]  /*10780*/  MOV R16, UR23 ;  /* 0x0000001700107c02 */ /* 0x000fe20008000f00 */
[----:B------:R-:W-:Y:S01]  /*10790*/  UMOV UR23, UR21 ;  /* 0x0000001500177c82 */ /* 0x000fe20008000000 */
[----:B------:R-:W-:Y:S02]  /*107a0*/  R2UR UR20, R12 ;  /* 0x000000000c1472ca */ /* 0x000fe400000e0000 */
[----:B------:R-:W-:Y:S02]  /*107b0*/  MOV R155, UR38 ;  /* 0x00000026009b7c02 */ /* 0x000fe40008000f00 */
[----:B------:R-:W-:Y:S02]  /*107c0*/  MOV R156, UR39 ;  /* 0x00000027009c7c02 */ /* 0x000fe40008000f00 */
[----:B------:R-:W-:Y:S01]  /*107d0*/  R2UR UR38, R14 ;  /* 0x000000000e2672ca */ /* 0x000fe200000e0000 */
[----:B------:R-:W-:Y:S01]  /*107e0*/  VIADD R14, R148, 0x500 ;  /* 0x00000500940e7836 */ /* 0x000fe20000000000 */
[----:B------:R-:W-:Y:S01]  /*107f0*/  R2UR UR39, R15 ;  /* 0x000000000f2772ca */ /* 0x000fe200000e0000 */
[----:B------:R-:W-:Y:S01]  /*10800*/  IMAD.MOV.U32 R15, RZ, RZ, -0x7fffffe0 ;  /* 0x80000020ff0f7424 */ /* 0x000fe200078e00ff */
[----:B------:R-:W-:-:S02]  /*10810*/  R2UR UR21, R13 ;  /* 0x000000000d1572ca */ /* 0x000fc400000e0000 */
[----:B------:R-:W-:Y:S02]  /*10820*/  R2UR UR40, R12 ;  /* 0x000000000c2872ca */ /* 0x000fe400000e0000 */
[----:B------:R-:W-:Y:S02]  /*10830*/  R2UR UR41, R13 ;  /* 0x000000000d2972ca */ /* 0x000fe400000e0000 */
[----:B------:R-:W-:Y:S01]  /*10840*/  R2UR UR30, R14 ;  /* 0x000000000e1e72ca */ /* 0x000fe200000e0000 */
[----:B------:R-:W-:Y:S01]  /*10850*/  VIADD R14, R148, 0x540 ;  /* 0x00000540940e7836 */ /* 0x000fe20000000000 */
[----:B------:R-:W-:Y:S01]  /*10860*/  R2UR UR31, R15 ;  /* 0x000000000f1f72ca */ /* 0x000fe200000e0000 */
[----:B------:R-:W-:-:S03]  /*10870*/  IMAD.MOV.U32 R15, RZ, RZ, -0x7fffffe0 ;  /* 0x80000020ff0f7424 */ /* 0x000fc600078e00ff */
[----:B------:R-:W-:Y:S01]  /*10880*/  R2UR UR26, R14 ;  /* 0x000000000e1a72ca */ /* 0x000fe200000e0000 */
[----:B------:R-:W-:Y:S01]  /*10890*/  IMAD.MOV.U32 R14, RZ, RZ, R150 ;  /* 0x000000ffff0e7224 */ /* 0x000fe200078e0096 */
[----:B------:R-:W-:-:S05]  /*108a0*/  R2UR UR27, R15 ;  /* 0x000000000f1b72ca */ /* 0x000fca00000e0000 */
[----:B------:R-:W-:Y:S01]  /*108b0*/  MOV R151, UR30 ;  /* 0x0000001e00977c02 */ /* 0x000fe20008000f00 */
[----:B------:R-:W-:Y:S01]  /*108c0*/  UMOV UR30, UR58 ;  /* 0x0000003a001e7c82 */ /* 0x000fe20008000000 */
[----:B------:R-:W-:Y:S01]  /*108d0*/  MOV R154, UR31 ;  /* 0x0000001f009a7c02 */ /* 0x000fe20008000f00 */
[----:B------:R-:W-:Y:S02]  /*108e0*/  WARPGROUP.DEPBAR.LE gsb0, 0x0 ;  /* 0x00008000000079c5 */ /* 0x000fe40000010000 */
[----:B------:R-:W-:Y:S01]  /*108f0*/  WARPGROUP.ARRIVE ;  /* 0x00000000000079c5 */ /* 0x000fe20000000000 */
[----:B------:R-:W-:Y:S01]  /*10900*/  UMOV UR31, UR59 ;  /* 0x0000003b001f7c82 */ /* 0x000fe20008000000 */
[----:B------:R-:W-:Y:S02]  /*10910*/  R2UR UR59, R14 ;  /* 0x000000000e3b72ca */ /* 0x000fe400000e0000 */
[----:B------:R-:W-:Y:S02]  /*10920*/  R2UR UR58, R22 ;  /* 0x00000000163a72ca */ /* 0x000fe400000e0000 */
[----:B------:R-:W-:Y:S01]  /*10930*/  HGMMA.64x16x16.F32 R88, gdesc[UR44], R88, gsb0 ;  /* 0x002000002c5879f0 */ /* 0x000fe20008000858 */
[----:B------:R-:W-:Y:S01]  /*10940*/  R2UR UR44, R12 ;  /* 0x000000000c2c72ca */ /* 0x000fe200000e0000 */
[----:B------:R-:W-:Y:S01]  /*10950*/  UMOV UR46, UR16 ;  /* 0x00000010002e7c82 */ /* 0x000fe20008000000 */
[----:B------:R-:W-:Y:S01]  /*10960*/  R2UR UR45, R13 ;  /* 0x000000000d2d72ca */ /* 0x000fe200000e0000 */
[----:B------:R-:W-:Y:S01]  /*10970*/  UMOV UR47, UR17 ;  /* 0x00000011002f7c82 */ /* 0x000fe20008000000 */
[----:B------:R-:W-:-:S02]  /*10980*/  MOV R150, UR27 ;  /* 0x0000001b00967c02 */ /* 0x000fc40008000f00 */
[----:B------:R-:W-:Y:S02]  /*10990*/  MOV R149, UR26 ;  /* 0x0000001a00957c02 */ /* 0x000fe40008000f00 */
[C---:B------:R-:W-:Y:S02]  /*109a0*/  R2UR UR24, R10.reuse ;  /* 0x000000000a1872ca */ /* 0x040fe400000e0000 */
[C---:B------:R-:W-:Y:S02]  /*109b0*/  R2UR UR25, R11.reuse ;  /* 0x000000000b1972ca */ /* 0x040fe400000e0000 */
[----:B------:R-:W-:Y:S02]  /*109c0*/  R2UR UR28, R10 ;  /* 0x000000000a1c72ca */ /* 0x000fe400000e0000 */
[----:B------:R-:W-:Y:S01]  /*109d0*/  R2UR UR29, R11 ;  /* 0x000000000b1d72ca */ /* 0x000fe200000e0000 */
[----:B------:R-:W-:Y:S01]  /*109e0*/  VIADD R14, R148, 0x580 ;  /* 0x00000580940e7836 */ /* 0x000fe20000000000 */
[----:B------:R-:W-:Y:S01]  /*109f0*/  R2UR UR26, R20 ;  /* 0x00000000141a72ca */ /* 0x000fe200000e0000 */
[----:B------:R0:W5:Y:S01]  /*10a00*/  LDL.LU R22, [R1+0xc0] ;  /* 0x0000c00001167983 */ /* 0x0001620000300800 */
[----:B------:R-:W-:Y:S01]  /*10a10*/  R2UR UR27, R21 ;  /* 0x00000000151b72ca */ /* 0x000fe200000e0000 */
        /* <DEDUP_REMOVED lines=10> */
[----:B------:R-:W-:Y:S01]  /*10ac0*/  UMOV UR54, UR4 ;  /* 0x0000000400367c82 */ /* 0x000fe20008000000 */
[----:B------:R-:W-:Y:S01]  /*10ad0*/  UMOV UR55, UR5 ;  /* 0x0000000500377c82 */ /* 0x000fe20008000000 */
[C---:B------:R-:W-:Y:S02]  /*10ae0*/  R2UR UR4, R12.reuse ;  /* 0x000000000c0472ca */ /* 0x040fe400000e0000 */
[C---:B------:R-:W-:Y:S02]  /*10af0*/  R2UR UR5, R13.reuse ;  /* 0x000000000d0572ca */ /* 0x040fe400000e0000 */
        /* <DEDUP_REMOVED lines=29> */
[----:B------:R-:W-:Y:S01]  /*10cd0*/  R2UR UR57, R13 ;  /* 0x000000000d3972ca */ /* 0x000fe200000e0000 */
[----:B------:R-:W-:Y:S02]  /*10ce0*/  WARPGROUP.DEPBAR.LE gsb0, 0x0 ;  /* 0x00008000000079c5 */ /* 0x000fe40000010000 */
[----:B------:R-:W-:-:S10]  /*10cf0*/  WARPGROUP.ARRIVE ;  /* 0x00000000000079c5 */ /* 0x000fd40000000000 */
[----:B------:R-:W-:Y:S01]  /*10d00*/  HGMMA.64x16x16.F32 R72, gdesc[UR56], R72, gsb0 ;  /* 0x00200000384879f0 */ /* 0x000fe20008000848 */
[----:B------:R-:W-:Y:S02]  /*10d10*/  R2UR UR56, R10 ;  /* 0x000000000a3872ca */ /* 0x000fe400000e0000 */
[----:B------:R-:W-:Y:S01]  /*10d20*/  R2UR UR57, R11 ;  /* 0x000000000b3972ca */ /* 0x000fe200000e0000 */
[----:B------:R-:W-:Y:S01]  /*10d30*/  UMOV UR58, UR60 ;  /* 0x0000003c003a7c82 */ /* 0x000fe20008000000 */
[----:B------:R-:W-:Y:S01]  /*10d40*/  UMOV UR59, UR61 ;  /* 0x0000003d003b7c82 */ /* 0x000fe20008000000 */
[----:B------:R-:W-:Y:S02]  /*10d50*/  WARPGROUP.DEPBAR.LE gsb0, 0x0 ;  /* 0x00008000000079c5 */ /* 0x000fe40000010000 */
[----:B------:R-:W-:-:S08]  /*10d60*/  WARPGROUP.ARRIVE ;  /* 0x00000000000079c5 */ /* 0x000fd00000000000 */
        /* <DEDUP_REMOVED lines=21> */
[----:B------:R0:W5:Y:S01]  /*10ec0*/  LDL.LU R19, [R1+0xbc] ;  /* 0x0000bc0001137983 */ /* 0x0001620000300800 */
[----:B------:R-:W-:Y:S02]  /*10ed0*/  R2UR UR4, R10 ;  /* 0x000000000a0472ca */ /* 0x000fe400000e0000 */
[----:B------:R-:W-:Y:S01]  /*10ee0*/  R2UR UR5, R11 ;  /* 0x000000000b0572ca */ /* 0x000fe200000e0000 */
[----:B------:R-:W-:Y:S02]  /*10ef0*/  WARPGROUP.DEPBAR.LE gsb0, 0x0 ;  /* 0x00008000000079c5 */ /* 0x000fe40000010000 */
[----:B------:R-:W-:-:S10]  /*10f00*/  WARPGROUP.ARRIVE ;  /* 0x00000000000079c5 */ /* 0x000fd40000000000 */
        /* <DEDUP_REMOVED lines=17> */
[----:B------:R-:W-:Y:S02]  /*11020*/  R2UR UR22, R0 ;  /* 0x00000000001672ca */ /* 0x000fe400000e0000 */
        /* <DEDUP_REMOVED lines=111> */
[----:B------:R-:W-:-:S02]  /*11720*/  R2UR UR17, R5 ;  /* 0x00000000051172ca */ /* 0x000fc400000e0000 */
[----:B------:R-:W-:Y:S02]  /*11730*/  R2UR UR61, R18 ;  /* 0x00000000123d72ca */ /* 0x000fe400000e0000 */
[----:B------:R0:W5:Y:S01]  /*11740*/  LDL.LU R18, [R1+0xb8] ;  /* 0x0000b80001127983 */ /* 0x0001620000300800 */
[----:B------:R-:W-:-:S03]  /*11750*/  R2UR UR60, R17 ;  /* 0x00000000113c72ca */ /* 0x000fc600000e0000 */
[----:B------:R0:W5:Y:S04]  /*11760*/  LDL.LU R17, [R1+0xb4] ;  /* 0x0000b40001117983 */ /* 0x0001680000300800 */
[----:B------:R0:W5:Y:S04]  /*11770*/  LDL.LU R16, [R1+0xb0] ;  /* 0x0000b00001107983 */ /* 0x0001680000300800 */
[----:B------:R0:W5:Y:S01]  /*11780*/  LDL.LU R0, [R1+0xac] ;  /* 0x0000ac0001007983 */ /* 0x0001620000300800 */
[----:B------:R-:W-:Y:S02]  /*11790*/  WARPGROUP.DEPBAR.LE gsb0, 0x0 ;  /* 0x00008000000079c5 */ /* 0x000fe40000010000 */
[----:B------:R-:W-:-:S06]  /*117a0*/  WARPGROUP.ARRIVE ;  /* 0x00000000000079c5 */ /* 0x000fcc0000000000 */
        /* <DEDUP_REMOVED lines=36> */
[----:B------:R-:W-:Y:S03]  /*119f0*/  HGMMA.64x16x16.F32 R72, gdesc[UR32], R72, gsb0 ;  /* 0x00200000204879f0 */ /* 0x000fe60008000848 */
[----:B------:R-:W-:Y:S02]  /*11a00*/  WARPGROUP.DEPBAR.LE gsb0, 0x0 ;  /* 0x00008000000079c5 */ /* 0x000fe40000010000 */
[----:B0-----:R-:W-:Y:S05]  /*11a10*/  @P2 BRA `(.L_x_8681) ;  /* 0x0000000000282947 */ /* 0x001fea0003800000 */
[----:B------:R-:W-:Y:S05]  /*11a20*/  @!P0 BRA `(.L_x_8682) ;  /* 0x0000000000048947 */ /* 0x000fea0003800000 */
[----:B------:R-:W-:Y:S01]  /*11a30*/  BPT.TRAP 0x1 ;  /* 0x000000040000795c */ /* 0x000fe20000300000 */
.L_x_8682:
[----:B------:R-:W-:Y:S01]  /*11a40*/  SHF.L.U32 R14, R153, 0x1f, RZ ;  /* 0x0000001f990e7819 */ /* 0x000fe200000006ff */
[----:B-----5:R-:W-:-:S04]  /*11a50*/  IMAD R15, R0, 0x8, R18 ;  /* 0x00000008000f7824 */ /* 0x020fc800078e0212 */
[----:B------:R0:W1:Y:S01]  /*11a60*/  SYNCS.PHASECHK.TRANS64.TRYWAIT P2, [R15+URZ+0x31c50], R14 ;  /* 0x031c500e0f0075a7 */ /* 0x000062000804017f */
[----:B------:R-:W-:Y:S05]  /*11a70*/  @!P0 BRA `(.L_x_8683) ;  /* 0x0000000000048947 */ /* 0x000fea0003800000 */
[----:B------:R-:W-:Y:S01]  /*11a80*/  BPT.TRAP 0x1 ;  /* 0x000000040000795c */ /* 0x000fe20000300000 */
.L_x_8683:
[----:B-1----:R-:W-:Y:S05]  /*11a90*/  @P2 BRA `(.L_x_8681) ;  /* 0x0000000000082947 */ /* 0x002fea0003800000 */
[----:B------:R-:W1:Y:S02]  /*11aa0*/  SYNCS.PHASECHK.TRANS64.TRYWAIT P2, [R15+URZ+0x31c50], R14 ;  /* 0x031c500e0f0075a7 */ /* 0x000e64000804017f */
[----:B-1----:R-:W-:Y:S05]  /*11ab0*/  @!P2 BRA `(.L_x_8684) ;  /* 0x000000b00048a947 */ /* 0x002fea0003800000 */
.L_x_8681:
[----:B------:R-:W-:Y:S05]  /*11ac0*/  WARPSYNC.ALL ;  /* 0x0000000000007948 */ /* 0x000fea0003800000 */
[----:B------:R-:W-:Y:S01]  /*11ad0*/  ULDC UR4, c[0x0][0x9d8] ;  /* 0x0002760000047ab9 */ /* 0x000fe20000000800 */
[----:B------:R-:W-:Y:S01]  /*11ae0*/  STL [R1+0xc4], R8 ;  /* 0x0000c40801007387 */ /* 0x000fe20000100800 */
[----:B------:R-:W-:Y:S01]  /*11af0*/  FMUL.FTZ R157, R136, UR4 ;  /* 0x00000004889d7c20 */ /* 0x000fe20008410000 */
[----:B------:R-:W-:Y:S01]  /*11b00*/  FMUL.FTZ R156, R137, UR4 ;  /* 0x00000004899c7c20 */ /* 0x000fe20008410000 */
[----:B------:R-:W-:Y:S01]  /*11b10*/  FMUL.FTZ R138, R138, UR4 ;  /* 0x000000048a8a7c20 */ /* 0x000fe20008410000 */
[----:B------:R-:W-:Y:S01]  /*11b20*/  STL [R1+0xc0], R7 ;  /* 0x0000c00701007387 */ /* 0x000fe20000100800 */
[----:B------:R-:W-:Y:S01]  /*11b30*/  FMUL.FTZ R140, R140, UR4 ;  /* 0x000000048c8c7c20 */ /* 0x000fe20008410000 */
[----:B------:R-:W-:Y:S01]  /*11b40*/  FMUL.FTZ R137, R128, UR4 ;  /* 0x0000000480897c20 */ /* 0x000fe20008410000 */
[----:B------:R-:W0:Y:S01]  /*11b50*/  MUFU.TANH R157, R157 ;  /* 0x0000009d009d7308 */ /* 0x000e220000002400 */
[----:B------:R-:W-:Y:S01]  /*11b60*/  STL [R1+0xbc], R6 ;  /* 0x0000bc0601007387 */ /* 0x000fe20000100800 */
[----:B------:R-:W-:Y:S01]  /*11b70*/  FMUL.FTZ R136, R129, UR4 ;  /* 0x0000000481887c20 */ /* 0x000fe20008410000 */
[----:B------:R-:W-:Y:S01]  /*11b80*/  FMUL.FTZ R129, R132, UR4 ;  /* 0x0000000484817c20 */ /* 0x000fe20008410000 */
[----:B------:R-:W-:Y:S01]  /*11b90*/  FMUL.FTZ R128, R133, UR4 ;  /* 0x0000000485807c20 */ /* 0x000fe20008410000 */
[----:B------:R-:W-:Y:S01]  /*11ba0*/  STL [R1+0xb8], R5 ;  /* 0x0000b80501007387 */ /* 0x000fe20000100800 */
[----:B------:R-:W-:Y:S01]  /*11bb0*/  FMUL.FTZ R133, R120, UR4 ;  /* 0x0000000478857c20 */ /* 0x000fe20008410000 */
[----:B------:R-:W-:Y:S01]  /*11bc0*/  FMUL.FTZ R132, R121, UR4 ;  /* 0x0000000479847c20 */ /* 0x000fe20008410000 */
[----:B------:R-:W2:Y:S01]  /*11bd0*/  MUFU.TANH R156, R156 ;  /* 0x0000009c009c7308 */ /* 0x000ea20000002400 */
[----:B------:R-:W-:Y:S01]  /*11be0*/  STL [R1+0xb4], R4 ;  /* 0x0000b40401007387 */ /* 0x000fe20000100800 */
[----:B------:R-:W-:Y:S01]  /*11bf0*/  FMUL.FTZ R121, R124, UR4 ;  /* 0x000000047c797c20 */ /* 0x000fe20008410000 */
[----:B------:R-:W-:Y:S01]  /*11c00*/  FMUL.FTZ R124, R125, UR4 ;  /* 0x000000047d7c7c20 */ /* 0x000fe20008410000 */
[----:B------:R-:W-:Y:S01]  /*11c10*/  FMUL.FTZ R120, R112, UR4 ;  /* 0x0000000470787c20 */ /* 0x000fe20008410000 */
[----:B------:R-:W-:Y:S01]  /*11c20*/  STL [R1+0xb0], R3 ;  /* 0x0000b00301007387 */ /* 0x000fe20000100800 */
[----:B------:R-:W-:Y:S01]  /*11c30*/  FMUL.FTZ R20, R113, UR4 ;  /* 0x0000000471147c20 */ /* 0x000fe20008410000 */
[----:B------:R-:W-:Y:S01]  /*11c40*/  FMUL.FTZ R21, R116, UR4 ;  /* 0x0000000474157c20 */ /* 0x000fe20008410000 */
[----:B------:R-:W3:Y:S01]  /*11c50*/  MUFU.TANH R140, R140 ;  /* 0x0000008c008c7308 */ /* 0x000ee20000002400 */
[----:B------:R4:W-:Y:S01]  /*11c60*/  STL [R1+0xac], R2 ;  /* 0x0000ac0201007387 */ /* 0x0009e20000100800 */
[----:B01----:R-:W-:Y:S01]  /*11c70*/  FMNMX.FTZ R14, R157, R152, !PT ;  /* 0x000000989d0e7209 */ /* 0x003fe20007810000 */
        /* <DEDUP_REMOVED lines=13> */
[----:B----4-:R0:W1:Y:S01]  /*11d50*/  MUFU.TANH R2, R138 ;  /* 0x0000008a00027308 */ /* 0x0100620000002400 */
        /* <DEDUP_REMOVED lines=8> */
[----:B0-----:R-:W-:Y:S01]  /*11de0*/  FMUL.FTZ R138, R141, UR4 ;  /* 0x000000048d8a7c20 */ /* 0x001fe20008410000 */
[----:B------:R-:W-:Y:S01]  /*11df0*/  FMUL.FTZ R141, R80, UR4 ;  /* 0x00000004508d7c20 */ /* 0x000fe20008410000 */
[----:B------:R-:W-:Y:S01]  /*11e00*/  FMUL.FTZ R148, R73, UR4 ;  /* 0x0000000449947c20 */ /* 0x000fe20008410000 */
[----:B------:R-:W-:Y:S01]  /*11e10*/  FMUL.FTZ R154, R76, UR4 ;  /* 0x000000044c9a7c20 */ /* 0x000fe20008410000 */
[----:B------:R-:W-:Y:S01]  /*11e20*/  FMUL.FTZ R155, R77, UR4 ;  /* 0x000000044d9b7c20 */ /* 0x000fe20008410000 */
[----:B------:R-:W-:Y:S01]  /*11e30*/  FMUL.FTZ R115, R115, UR4 ;  /* 0x0000000473737c20 */ /* 0x000fe20008410000 */
[----:B------:R-:W-:Y:S01]  /*11e40*/  FMUL.FTZ R126, R126, UR4 ;  /* 0x000000047e7e7c20 */ /* 0x000fe20008410000 */
[----:B------:R-:W0:Y:S01]  /*11e50*/  MUFU.TANH R138, R138 ;  /* 0x0000008a008a7308 */ /* 0x000e220000002400 */
[----:B------:R-:W-:Y:S01]  /*11e60*/  ULDC UR5, c[0x0][0x988] ;  /* 0x0002620000057ab9 */ /* 0x000fe20000000800 */
[----:B------:R-:W-:Y:S01]  /*11e70*/  FMUL.FTZ R134, R134, UR4 ;  /* 0x0000000486867c20 */ /* 0x000fe20008410000 */
[----:B-1----:R1:W-:Y:S01]  /*11e80*/  STL [R1+0x30], R2 ;  /* 0x0000300201007387 */ /* 0x0023e20000100800 */
        /* <DEDUP_REMOVED lines=13> */
[----:B0-----:R-:W-:-:S04]  /*11f60*/  FMNMX.FTZ R14, R138, R14, !PT ;  /* 0x0000000e8a0e7209 */ /* 0x001fc80007810000 */
[----:B------:R-:W-:-:S03]  /*11f70*/  FMNMX.FTZ R14, R137, R14, !PT ;  /* 0x0000000e890e7209 */ /* 0x000fc60007810000 */
[----:B------:R-:W0:Y:S01]  /*11f80*/  MUFU.TANH R133, R133 ;  /* 0x0000008500857308 */ /* 0x000e220000002400 */
[----:B------:R-:W-:-:S04]  /*11f90*/  FMNMX.FTZ R14, R136, R14, !PT ;  /* 0x0000000e880e7209 */ /* 0x000fc80007810000 */
[----:B--2---:R-:W-:-:S03]  /*11fa0*/  FMNMX.FTZ R14, R129, R14, !PT ;  /* 0x0000000e810e7209 */ /* 0x004fc60007810000 */
[----:B------:R-:W2:Y:S01]  /*11fb0*/  MUFU.TANH R132, R132 ;  /* 0x0000008400847308 */ /* 0x000ea20000002400 */
[----:B---3--:R-:W-:-:S07]  /*11fc0*/  FMNMX.FTZ R14, R128, R14, !PT ;  /* 0x0000000e800e7209 */ /* 0x008fce0007810000 */
[----:B------:R-:W3:Y:S01]  /*11fd0*/  MUFU.TANH R121, R121 ;  /* 0x0000007900797308 */ /* 0x000ee20000002400 */
[----:B0-----:R-:W-:-:S07]  /*11fe0*/  FMNMX.FTZ R14, R133, R14, !PT ;  /* 0x0000000e850e7209 */ /* 0x001fce0007810000 */
[----:B------:R-:W0:Y:S01]  /*11ff0*/  MUFU.TANH R124, R124 ;  /* 0x0000007c007c7308 */ /* 0x000e220000002400 */
[----:B--2---:R-:W-:-:S07]  /*12000*/  FMNMX.FTZ R14, R132, R14, !PT ;  /* 0x0000000e840e7209 */ /* 0x004fce0007810000 */
        /* <DEDUP_REMOVED lines=51> */
[----:B0-----:R-:W-:-:S05]  /*12340*/  FMNMX.FTZ R14, R155, R14, !PT ;  /* 0x0000000e9b0e7209 */ /* 0x001fca0007810000 */
[----:B------:R-:W0:Y:S02]  /*12350*/  SHFL.BFLY PT, R15, R14, 0x2, 0x1f ;  /* 0x0c401f000e0f7f89 */ /* 0x000e2400000e0000 */
[----:B------:R4:W-:Y:S08]  /*12360*/  MUFU.TANH R3, R134 ;  /* 0x0000008600037308 */ /* 0x0009f00000002400 */
[----:B-1----:R1:W-:Y:S08]  /*12370*/  MUFU.TANH R2, R135 ;  /* 0x0000008700027308 */ /* 0x0023f00000002400 */
[----:B------:R3:W-:Y:S01]  /*12380*/  MUFU.TANH R85, R114 ;  /* 0x0000007200557308 */ /* 0x0007e20000002400 */
[----:B0-----:R-:W-:-:S07]  /*12390*/  FMNMX.FTZ R14, R14, R15, !PT ;  /* 0x0000000f0e0e7209 */ /* 0x001fce0007810000 */
[----:B------:R0:W-:Y:S01]  /*123a0*/  MUFU.TANH R92, R118 ;  /* 0x00000076005c7308 */ /* 0x0001e20000002400 */
[----:B------:R-:W2:Y:S07]  /*123b0*/  SHFL.BFLY PT, R15, R14, 0x1, 0x1f ;  /* 0x0c201f000e0f7f89 */ /* 0x000eae00000e0000 */
[----:B------:R0:W-:Y:S08]  /*123c0*/  MUFU.TANH R81, R122 ;  /* 0x0000007a00517308 */ /* 0x0001f00000002400 */
[----:B------:R-:W0:Y:S08]  /*123d0*/  MUFU.TANH R93, R127 ;  /* 0x0000007f005d7308 */ /* 0x000e300000002400 */
[----:B------:R-:W0:Y:S01]  /*123e0*/  MUFU.TANH R84, R123 ;  /* 0x0000007b00547308 */ /* 0x000e220000002400 */
[----:B--2---:R-:W-:Y:S01]  /*123f0*/  FMNMX.FTZ R14, R14, R15, !PT ;  /* 0x0000000f0e0e7209 */ /* 0x004fe20007810000 */
[----:B------:R-:W-:-:S04]  /*12400*/  IMAD.U32 R15, RZ, RZ, UR5 ;  /* 0x00000005ff0f7e24 */ /* 0x000fc8000f8e00ff */
[CC--:B----4-:R-:W-:Y:S01]  /*12410*/  FMUL.FTZ R134, R14.reuse, R15.reuse ;  /* 0x0000000f0e867220 */ /* 0x0d0fe20000410000 */
[----:B-1----:R-:W-:Y:S01]  /*12420*/  FADD.FTZ R135, -R14, R152 ;  /* 0x000000980e877221 */ /* 0x002fe20000010100 */
[----:B------:R-:W-:Y:S02]  /*12430*/  MUFU.TANH R8, R139 ;  /* 0x0000008b00087308 */ /* 0x000fe40000002400 */
[-CC-:B------:R-:W-:Y:S01]  /*12440*/  FFMA.FTZ R117, R138, R15.reuse, -R134.reuse ;  /* 0x0000000f8a757223 */ /* 0x180fe20000010886 */
[-CC-:B------:R-:W-:Y:S01]  /*12450*/  FFMA.FTZ R115, R140, R15.reuse, -R134.reuse ;  /* 0x0000000f8c737223 */ /* 0x180fe20000010886 */
[-CC-:B------:R-:W-:Y:S01]  /*12460*/  FFMA.FTZ R126, R132, R15.reuse, -R134.reuse ;  /* 0x0000000f847e7223 */ /* 0x180fe20000010886 */
[----:B------:R-:W-:Y:S01]  /*12470*/  IMAD.MOV.U32 R138, RZ, RZ, R125 ;  /* 0x000000ffff8a7224 */ /* 0x000fe200078e007d */
[----:B------:R-:W2:Y:S01]  /*12480*/  LDL.LU R140, [R1+0x1c] ;  /* 0x00001c00018c7983 */ /* 0x000ea20000300800 */
[----:B---3--:R-:W-:Y:S01]  /*12490*/  MOV R132, R80 ;  /* 0x0000005000847202 */ /* 0x008fe20000000f00 */
[-CC-:B------:R-:W-:Y:S01]  /*124a0*/  FFMA.FTZ R125, R121, R15.reuse, -R134.reuse ;  /* 0x0000000f797d7223 */ /* 0x180fe20000010886 */
[-CC-:B------:R-:W-:Y:S01]  /*124b0*/  FFMA.FTZ R80, R105, R15.reuse, -R134.reuse ;  /* 0x0000000f69507223 */ /* 0x180fe20000010886 */
[----:B------:R-:W2:Y:S01]  /*124c0*/  LDL.LU R121, [R1+0x30] ;  /* 0x0000300001797983 */ /* 0x000ea20000300800 */
[-C--:B------:R-:W-:Y:S01]  /*124d0*/  FMUL.FTZ R135, R135, R15.reuse ;  /* 0x0000000f87877220 */ /* 0x080fe20000410000 */
[-CC-:B------:R-:W-:Y:S01]  /*124e0*/  FFMA.FTZ R114, R157, R15.reuse, -R134.reuse ;  /* 0x0000000f9d727223 */ /* 0x180fe20000010886 */
[-CC-:B0-----:R-:W-:Y:S01]  /*124f0*/  FFMA.FTZ R118, R156, R15.reuse, -R134.reuse ;  /* 0x0000000f9c767223 */ /* 0x181fe20000010886 */
[----:B------:R-:W3:Y:S01]  /*12500*/  LDL.LU R105, [R1+0x20] ;  /* 0x0000200001697983 */ /* 0x000ee20000300800 */
[-CC-:B------:R-:W-:Y:S01]  /*12510*/  FFMA.FTZ R122, R20, R15.reuse, -R134.reuse ;  /* 0x0000000f147a7223 */ /* 0x180fe20000010886 */
[-CC-:B------:R-:W-:Y:S01]  /*12520*/  FFMA.FTZ R73, R104, R15.reuse, -R134.reuse ;  /* 0x0000000f68497223 */ /* 0x180fe20000010886 */
[----:B------:R-:W-:Y:S08]  /*12530*/  MUFU.EX2 R20, R135 ;  /* 0x0000008700147308 */ /* 0x000ff00000000800 */
[----:B------:R0:W3:Y:S01]  /*12540*/  MUFU.EX2 R104, R114 ;  /* 0x0000007200687308 */ /* 0x0000e20000000800 */
[----:B------:R-:W-:-:S07]  /*12550*/  FFMA.FTZ R72, R97, R15, -R134 ;  /* 0x0000000f61487223 */ /* 0x000fce0000010886 */
[----:B------:R-:W1:Y:S01]  /*12560*/  MUFU.EX2 R118, R118 ;  /* 0x0000007600767308 */ /* 0x000e620000000800 */
[----:B0-----:R-:W-:Y:S01]  /*12570*/  FMUL.FTZ R114, R106, UR4 ;  /* 0x000000046a727c20 */ /* 0x001fe20008410000 */
[----:B------:R-:W-:-:S06]  /*12580*/  FFMA.FTZ R123, R120, R15, -R134 ;  /* 0x0000000f787b7223 */ /* 0x000fcc0000010886 */
[----:B------:R-:W0:Y:S01]  /*12590*/  MUFU.EX2 R106, R115 ;  /* 0x00000073006a7308 */ /* 0x000e220000000800 */
[----:B------:R-:W-:Y:S02]  /*125a0*/  IMAD.MOV.U32 R120, RZ, RZ, R93 ;  /* 0x000000ffff787224 */ /* 0x000fe400078e005d */
[----:B------:R-:W-:-:S05]  /*125b0*/  FFMA.FTZ R93, R96, R15, -R134 ;  /* 0x0000000f605d7223 */ /* 0x000fca0000010886 */
[----:B------:R-:W4:Y:S08]  /*125c0*/  MUFU.EX2 R97, R117 ;  /* 0x0000007500617308 */ /* 0x000f300000000800 */
[----:B------:R-:W2:Y:S08]  /*125d0*/  MUFU.TANH R7, R142 ;  /* 0x0000008e00077308 */ /* 0x000eb00000002400 */
[----:B------:R-:W2:Y:S08]  /*125e0*/  MUFU.TANH R6, R143 ;  /* 0x0000008f00067308 */ /* 0x000eb00000002400 */
[----:B------:R-:W2:Y:S08]  /*125f0*/  MUFU.TANH R5, R130 ;  /* 0x0000008200057308 */ /* 0x000eb00000002400 */
[----:B------:R1:W2:Y:S01]  /*12600*/  MUFU.TANH R4, R131 ;  /* 0x0000008300047308 */ /* 0x0002a20000002400 */
[----:B------:R-:W-:Y:S01]  /*12610*/  FFMA.FTZ R127, R133, R15, -R134 ;  /* 0x0000000f857f7223 */ /* 0x000fe20000010886 */
[----:B------:R-:W-:-:S02]  /*12620*/  IMAD.MOV.U32 R133, RZ, RZ, R81 ;  /* 0x000000ffff857224 */ /* 0x000fc400078e0051 */
[-C--:B-1----:R-:W-:Y:S01]  /*12630*/  FFMA.FTZ R131, R137, R15.reuse, -R134 ;  /* 0x0000000f89837223 */ /* 0x082fe20000010886 */
[----:B------:R-:W-:Y:S02]  /*12640*/  IMAD.MOV.U32 R137, RZ, RZ, R84 ;  /* 0x000000ffff897224 */ /* 0x000fe400078e0054 */
[-CC-:B------:R-:W-:Y:S01]  /*12650*/  FFMA.FTZ R84, R89, R15.reuse, -R134.reuse ;  /* 0x0000000f59547223 */ /* 0x180fe20000010886 */
[-CC-:B------:R-:W-:Y:S01]  /*12660*/  FFMA.FTZ R89, R113, R15.reuse, -R134.reuse ;  /* 0x0000000f71597223 */ /* 0x180fe20000010886 */
[----:B------:R-:W-:Y:S01]  /*12670*/  FMUL.FTZ R113, R119, UR4 ;  /* 0x0000000477717c20 */ /* 0x000fe20008410000 */
[----:B------:R-:W-:Y:S01]  /*12680*/  FMUL.FTZ R119, R99, UR4 ;  /* 0x0000000463777c20 */ /* 0x000fe20008410000 */
[----:B------:R-:W-:Y:S02]  /*12690*/  IMAD.MOV.U32 R99, RZ, RZ, R137 ;  /* 0x000000ffff637224 */ /* 0x000fe400078e0089 */
[----:B------:R-:W-:Y:S01]  /*126a0*/  FFMA.FTZ R81, R112, R15, -R134 ;  /* 0x0000000f70517223 */ /* 0x000fe20000010886 */
[----:B------:R-:W-:-:S02]  /*126b0*/  IMAD.MOV.U32 R112, RZ, RZ, R92 ;  /* 0x000000ffff707224 */ /* 0x000fc400078e005c */
[-C--:B------:R-:W-:Y:S01]  /*126c0*/  FFMA.FTZ R92, R100, R15.reuse, -R134 ;  /* 0x0000000f645c7223 */ /* 0x080fe20000010886 */
[----:B------:R-:W-:Y:S02]  /*126d0*/  IMAD.MOV.U32 R100, RZ, RZ, R132 ;  /* 0x000000ffff647224 */ /* 0x000fe400078e0084 */
[-CC-:B------:R-:W-:Y:S01]  /*126e0*/  FFMA.FTZ R76, R21, R15.reuse, -R134.reuse ;  /* 0x0000000f154c7223 */ /* 0x180fe20000010886 */
[-CC-:B------:R-:W-:Y:S01]  /*126f0*/  FFMA.FTZ R130, R136, R15.reuse, -R134.reuse ;  /* 0x0000000f88827223 */ /* 0x180fe20000010886 */
[-C--:B------:R-:W-:Y:S01]  /*12700*/  FFMA.FTZ R21, R101, R15.reuse, -R134 ;  /* 0x0000000f65157223 */ /* 0x080fe20000010886 */
[----:B------:R-:W-:Y:S02]  /*12710*/  IMAD.MOV.U32 R136, RZ, RZ, R85 ;  /* 0x000000ffff887224 */ /* 0x000fe400078e0055 */
[----:B------:R-:W-:Y:S01]  /*12720*/  IMAD.MOV.U32 R101, RZ, RZ, R120 ;  /* 0x000000ffff657224 */ /* 0x000fe200078e0078 */
[----:B------:R-:W1:Y:S01]  /*12730*/  MUFU.TANH R113, R113 ;  /* 0x0000007100717308 */ /* 0x000e620000002400 */
[----:B------:R-:W-:Y:S01]  /*12740*/  FMUL.FTZ R137, R102, UR4 ;  /* 0x0000000466897c20 */ /* 0x000fe20008410000 */
[----:B------:R-:W-:Y:S01]  /*12750*/  MOV R102, R136 ;  /* 0x0000008800667202 */ /* 0x000fe20000000f00 */
[----:B------:R-:W-:Y:S01]  /*12760*/  FFMA.FTZ R85, R108, R15, -R134 ;  /* 0x0000000f6c557223 */ /* 0x000fe20000010886 */
[----:B------:R-:W-:Y:S01]  /*12770*/  FMUL.FTZ R115, R107, UR4 ;  /* 0x000000046b737c20 */ /* 0x000fe20008410000 */
[----:B------:R-:W-:Y:S01]  /*12780*/  FMUL.FTZ R108, R103, UR4 ;  /* 0x00000004676c7c20 */ /* 0x000fe20008410000 */
[----:B------:R-:W-:-:S02]  /*12790*/  IMAD.MOV.U32 R103, RZ, RZ, R138 ;  /* 0x000000ffff677224 */ /* 0x000fc400078e008a */
[----:B------:R-:W-:Y:S01]  /*127a0*/  FFMA.FTZ R139, R116, R15, -R134 ;  /* 0x0000000f748b7223 */ /* 0x000fe20000010886 */
[----:B------:R-:W1:Y:S01]  /*127b0*/  MUFU.TANH R114, R114 ;  /* 0x0000007200727308 */ /* 0x000e620000002400 */
[----:B------:R-:W-:Y:S01]  /*127c0*/  FMUL.FTZ R116, R110, UR4 ;  /* 0x000000046e747c20 */ /* 0x000fe20008410000 */
[----:B------:R-:W-:-:S06]  /*127d0*/  FMUL.FTZ R117, R111, UR4 ;  /* 0x000000046f757c20 */ /* 0x000fcc0008410000 */
[----:B------:R-:W1:Y:S08]  /*127e0*/  MUFU.TANH R115, R115 ;  /* 0x0000007300737308 */ /* 0x000e700000002400 */
[----:B------:R-:W1:Y:S08]  /*127f0*/  MUFU.TANH R116, R116 ;  /* 0x0000007400747308 */ /* 0x000e700000002400 */
[----:B------:R-:W1:Y:S01]  /*12800*/  MUFU.TANH R117, R117 ;  /* 0x0000007500757308 */ /* 0x000e620000002400 */
[----:B------:R-:W-:Y:S01]  /*12810*/  FFMA.FTZ R77, R109, R15, -R134 ;  /* 0x0000000f6d4d7223 */ /* 0x000fe20000010886 */
[----:B------:R-:W-:-:S06]  /*12820*/  FMUL.FTZ R109, R90, UR4 ;  /* 0x000000045a6d7c20 */ /* 0x000fcc0008410000 */
[----:B------:R-:W-:Y:S01]  /*12830*/  MUFU.TANH R119, R119 ;  /* 0x0000007700777308 */ /* 0x000fe20000002400 */
[----:B------:R-:W-:-:S07]  /*12840*/  FMUL.FTZ R110, R91, UR4 ;  /* 0x000000045b6e7c20 */ /* 0x000fce0008410000 */
[----:B------:R-:W-:Y:S01]  /*12850*/  MUFU.TANH R137, R137 ;  /* 0x0000008900897308 */ /* 0x000fe20000002400 */
[----:B------:R-:W-:-:S07]  /*12860*/  FMUL.FTZ R111, R94, UR4 ;  /* 0x000000045e6f7c20 */ /* 0x000fce0008410000 */
[----:B------:R-:W-:Y:S01]  /*12870*/  MUFU.TANH R108, R108 ;  /* 0x0000006c006c7308 */ /* 0x000fe20000002400 */
[----:B------:R-:W-:-:S07]  /*12880*/  FMUL.FTZ R132, R95, UR4 ;  /* 0x000000045f847c20 */ /* 0x000fce0008410000 */
[----:B------:R-:W-:Y:S08]  /*12890*/  MUFU.TANH R109, R109 ;  /* 0x0000006d006d7308 */ /* 0x000ff00000002400 */
[----:B------:R-:W-:Y:S01]  /*128a0*/  MUFU.TANH R110, R110 ;  /* 0x0000006e006e7308 */ /* 0x000fe20000002400 */
[-CC-:B------:R-:W-:Y:S01]  /*128b0*/  FFMA.FTZ R129, R129, R15.reuse, -R134.reuse ;  /* 0x0000000f81817223 */ /* 0x180fe20000010886 */
[-CC-:B------:R-:W-:Y:S01]  /*128c0*/  FFMA.FTZ R128, R128, R15.reuse, -R134.reuse ;  /* 0x0000000f80807223 */ /* 0x180fe20000010886 */
[----:B------:R-:W-:-:S05]  /*128d0*/  FFMA.FTZ R124, R124, R15, -R134 ;  /* 0x0000000f7c7c7223 */ /* 0x000fca0000010886 */
        /* <DEDUP_REMOVED lines=10> */
[----:B------:R-:W-:Y:S01]  /*12980*/  FFMA.FTZ R155, R155, R15, -R134 ;  /* 0x0000000f9b9b7223 */ /* 0x000fe20000010886 */
[----:B------:R-:W-:Y:S01]  /*12990*/  FMUL.FTZ R134, R83, UR4 ;  /* 0x0000000453867c20 */ /* 0x000fe20008410000 */
[----:B------:R-:W-:Y:S01]  /*129a0*/  FMUL.FTZ R135, R86, UR4 ;  /* 0x0000000456877c20 */ /* 0x000fe20008410000 */
[----:B---3--:R-:W-:-:S04]  /*129b0*/  FFMA.FTZ R96, R20, R105, R104 ;  /* 0x0000006914607223 */ /* 0x008fc80000010068 */
[----:B------:R-:W-:-:S04]  /*129c0*/  FADD.FTZ R96, R118, R96 ;  /* 0x0000006076607221 */ /* 0x000fc80000010000 */
[----:B0-----:R-:W-:-:S04]  /*129d0*/  FADD.FTZ R96, R106, R96 ;  /* 0x000000606a607221 */ /* 0x001fc80000010000 */
[----:B----4-:R-:W-:Y:S01]  /*129e0*/  FADD.FTZ R157, R97, R96 ;  /* 0x00000060619d7221 */ /* 0x010fe20000010000 */
[----:B--2---:R-:W-:-:S04]  /*129f0*/  FMNMX.FTZ R96, R121, R140, !PT ;  /* 0x0000008c79607209 */ /* 0x004fc80007810000 */
[----:B------:R-:W-:-:S04]  /*12a00*/  FMNMX.FTZ R96, R8, R96, !PT ;  /* 0x0000006008607209 */ /* 0x000fc80007810000 */
[----:B------:R-:W-:-:S04]  /*12a10*/  FMNMX.FTZ R96, R7, R96, !PT ;  /* 0x0000006007607209 */ /* 0x000fc80007810000 */
[----:B------:R-:W-:-:S04]  /*12a20*/  FMNMX.FTZ R96, R6, R96, !PT ;  /* 0x0000006006607209 */ /* 0x000fc80007810000 */
[----:B------:R-:W-:-:S04]  /*12a30*/  FMNMX.FTZ R96, R5, R96, !PT ;  /* 0x0000006005607209 */ /* 0x000fc80007810000 */
[----:B------:R-:W-:Y:S02]  /*12a40*/  FMNMX.FTZ R96, R4, R96, !PT ;  /* 0x0000006004607209 */ /* 0x000fe40007810000 */
[----:B------:R-:W-:Y:S02]  /*12a50*/  F2FP.F16.F32.PACK_AB R104, R118, R104 ;  /* 0x000000687668723e */ /* 0x000fe400000000ff */
[----:B------:R-:W-:Y:S01]  /*12a60*/  FMNMX.FTZ R96, R3, R96, !PT ;  /* 0x0000006003607209 */ /* 0x000fe20007810000 */
[----:B------:R-:W-:Y:S01]  /*12a70*/  FMUL.FTZ R118, R98, UR4 ;  /* 0x0000000462767c20 */ /* 0x000fe20008410000 */
[----:B------:R-:W-:Y:S02]  /*12a80*/  IMAD.MOV.U32 R98, RZ, RZ, R133 ;  /* 0x000000ffff627224 */ /* 0x000fe400078e0085 */
        /* <DEDUP_REMOVED lines=8> */
[----:B------:R-:W0:Y:S03]  /*12b10*/  MUFU.TANH R118, R118 ;  /* 0x0000007600767308 */ /* 0x000e260000002400 */
[----:B-1----:R-:W-:-:S04]  /*12b20*/  FMNMX.FTZ R96, R113, R96, !PT ;  /* 0x0000006071607209 */ /* 0x002fc80007810000 */
[----:B------:R-:W-:-:S04]  /*12b30*/  FMNMX.FTZ R96, R114, R96, !PT ;  /* 0x0000006072607209 */ /* 0x000fc80007810000 */
[----:B------:R-:W-:-:S04]  /*12b40*/  FMNMX.FTZ R96, R115, R96, !PT ;  /* 0x0000006073607209 */ /* 0x000fc80007810000 */
[----:B------:R-:W-:-:S04]  /*12b50*/  FMNMX.FTZ R96, R116, R96, !PT ;  /* 0x0000006074607209 */ /* 0x000fc80007810000 */
[----:B------:R-:W-:-:S04]  /*12b60*/  FMNMX.FTZ R96, R117, R96, !PT ;  /* 0x0000006075607209 */ /* 0x000fc80007810000 */
[----:B0-----:R-:W-:-:S04]  /*12b70*/  FMNMX.FTZ R96, R118, R96, !PT ;  /* 0x0000006076607209 */ /* 0x001fc80007810000 */
[----:B------:R-:W-:Y:S01]  /*12b80*/  FMNMX.FTZ R96, R119, R96, !PT ;  /* 0x0000006077607209 */ /* 0x000fe20007810000 */
[----:B------:R-:W-:-:S03]  /*12b90*/  FMUL.FTZ R133, R82, UR4 ;  /* 0x0000000452857c20 */ /* 0x000fc60008410000 */
[----:B------:R-:W-:-:S04]  /*12ba0*/  FMNMX.FTZ R96, R137, R96, !PT ;  /* 0x0000006089607209 */ /* 0x000fc80007810000 */
[----:B------:R-:W-:Y:S01]  /*12bb0*/  FMNMX.FTZ R96, R108, R96, !PT ;  /* 0x000000606c607209 */ /* 0x000fe20007810000 */
[----:B------:R-:W0:Y:S03]  /*12bc0*/  MUFU.TANH R133, R133 ;  /* 0x0000008500857308 */ /* 0x000e260000002400 */
[----:B------:R-:W-:Y:S01]  /*12bd0*/  FMNMX.FTZ R96, R109, R96, !PT ;  /* 0x000000606d607209 */ /* 0x000fe20007810000 */
[----:B------:R-:W-:Y:S02]  /*12be0*/  IMAD.MOV.U32 R91, RZ, RZ, R140 ;  /* 0x000000ffff5b7224 */ /* 0x000fe400078e008c */
[----:B------:R-:W-:Y:S01]  /*12bf0*/  FMUL.FTZ R140, R87, UR4 ;  /* 0x00000004578c7c20 */ /* 0x000fe20008410000 */
[----:B------:R-:W-:Y:S01]  /*12c00*/  FMNMX.FTZ R96, R110, R96, !PT ;  /* 0x000000606e607209 */ /* 0x000fe20007810000 */
[----:B------:R-:W1:Y:S01]  /*12c10*/  MUFU.TANH R134, R134 ;  /* 0x0000008600867308 */ /* 0x000e620000002400 */
[----:B------:R-:W-:-:S02]  /*12c20*/  FMUL.FTZ R148, R74, UR4 ;  /* 0x000000044a947c20 */ /* 0x000fc40008410000 */
[----:B------:R-:W-:-:S05]  /*12c30*/  FMNMX.FTZ R96, R111, R96, !PT ;  /* 0x000000606f607209 */ /* 0x000fca0007810000 */
[----:B------:R-:W2:Y:S01]  /*12c40*/  MUFU.TANH R135, R135 ;  /* 0x0000008700877308 */ /* 0x000ea20000002400 */
[----:B------:R-:W-:Y:S01]  /*12c50*/  FMNMX.FTZ R96, R132, R96, !PT ;  /* 0x0000006084607209 */ /* 0x000fe20007810000 */
[----:B------:R-:W-:-:S06]  /*12c60*/  FMUL.FTZ R150, R75, UR4 ;  /* 0x000000044b967c20 */ /* 0x000fcc0008410000 */
[----:B------:R-:W3:Y:S01]  /*12c70*/  MUFU.TANH R140, R140 ;  /* 0x0000008c008c7308 */ /* 0x000ee20000002400 */
[----:B0-----:R-:W-:Y:S01]  /*12c80*/  FMNMX.FTZ R96, R133, R96, !PT ;  /* 0x0000006085607209 */ /* 0x001fe20007810000 */
[----:B------:R-:W-:-:S06]  /*12c90*/  FMUL.FTZ R153, R78, UR4 ;  /* 0x000000044e997c20 */ /* 0x000fcc0008410000 */
[----:B------:R-:W0:Y:S01]  /*12ca0*/  MUFU.TANH R148, R148 ;  /* 0x0000009400947308 */ /* 0x000e220000002400 */
[----:B-1----:R-:W-:Y:S01]  /*12cb0*/  FMNMX.FTZ R96, R134, R96, !PT ;  /* 0x0000006086607209 */ /* 0x002fe20007810000 */
[----:B------:R-:W-:-:S06]  /*12cc0*/  FMUL.FTZ R136, R79, UR4 ;  /* 0x000000044f887c20 */ /* 0x000fcc0008410000 */
[----:B------:R-:W1:Y:S01]  /*12cd0*/  MUFU.TANH R150, R150 ;  /* 0x0000009600967308 */ /* 0x000e620000002400 */
[----:B--2---:R-:W-:-:S07]  /*12ce0*/  FMNMX.FTZ R96, R135, R96, !PT ;  /* 0x0000006087607209 */ /* 0x004fce0007810000 */
[----:B------:R-:W2:Y:S01]  /*12cf0*/  MUFU.TANH R153, R153 ;  /* 0x0000009900997308 */ /* 0x000ea20000002400 */
[----:B---3--:R-:W-:-:S07]  /*12d00*/  FMNMX.FTZ R96, R140, R96, !PT ;  /* 0x000000608c607209 */ /* 0x008fce0007810000 */
[----:B------:R-:W3:Y:S01]  /*12d10*/  MUFU.TANH R136, R136 ;  /* 0x0000008800887308 */ /* 0x000ee20000002400 */
[----:B0-----:R-:W-:-:S04]  /*12d20*/  FMNMX.FTZ R96, R148, R96, !PT ;  /* 0x0000006094607209 */ /* 0x001fc80007810000 */
[----:B-1----:R-:W-:-:S04]  /*12d30*/  FMNMX.FTZ R96, R150, R96, !PT ;  /* 0x0000006096607209 */ /* 0x002fc80007810000 */
[----:B--2---:R-:W-:-:S04]  /*12d40*/  FMNMX.FTZ R74, R153, R96, !PT ;  /* 0x00000060994a7209 */ /* 0x004fc80007810000 */
[----:B---3--:R-:W-:-:S05]  /*12d50*/  FMNMX.FTZ R74, R136, R74, !PT ;  /* 0x0000004a884a7209 */ /* 0x008fca0007810000 */
[----:B------:R-:W0:Y:S02]  /*12d60*/  SHFL.BFLY PT, R75, R74, 0x2, 0x1f ;  /* 0x0c401f004a4b7f89 */ /* 0x000e2400000e0000 */
[----:B0-----:R-:W-:-:S05]  /*12d70*/  FMNMX.FTZ R74, R74, R75, !PT ;  /* 0x0000004b4a4a7209 */ /* 0x001fca0007810000 */
[----:B------:R-:W0:Y:S01]  /*12d80*/  SHFL.BFLY PT, R75, R74, 0x1, 0x1f ;  /* 0x0c201f004a4b7f89 */ /* 0x000e2200000e0000 */
[----:B------:R-:W-:Y:S02]  /*12d90*/  F2FP.F16.F32.PACK_AB R106, R97, R106 ;  /* 0x0000006a616a723e */ /* 0x000fe400000000ff */
[----:B0-----:R-:W-:-:S05]  /*12da0*/  FMNMX.FTZ R74, R74, R75, !PT ;  /* 0x0000004b4a4a7209 */ /* 0x001fca0007810000 */
[----:B------:R-:W-:-:S04]  /*12db0*/  FMUL.FTZ R138, R74, R15 ;  /* 0x0000000f4a8a7220 */ /* 0x000fc80000410000 */
[-CC-:B------:R-:W-:Y:S01]  /*12dc0*/  FFMA.FTZ R107, R8, R15.reuse, -R138.reuse ;  /* 0x0000000f086b7223 */ /* 0x180fe2000001088a */
[-CC-:B------:R-:W-:Y:S01]  /*12dd0*/  FFMA.FTZ R105, R121, R15.reuse, -R138.reuse ;  /* 0x0000000f79697223 */ /* 0x180fe2000001088a */
[----:B------:R0:W5:Y:S01]  /*12de0*/  LDL.LU R8, [R1+0xc4] ;  /* 0x0000c40001087983 */ /* 0x0001620000300800 */
[-CC-:B------:R-:W-:Y:S01]  /*12df0*/  FFMA.FTZ R120, R7, R15.reuse, -R138.reuse ;  /* 0x0000000f07787223 */ /* 0x180fe2000001088a */
[-CC-:B------:R-:W-:Y:S01]  /*12e00*/  FFMA.FTZ R121, R6, R15.reuse, -R138.reuse ;  /* 0x0000000f06797223 */ /* 0x180fe2000001088a */
[-CC-:B------:R-:W-:Y:S01]  /*12e10*/  FFMA.FTZ R94, R5, R15.reuse, -R138.reuse ;  /* 0x0000000f055e7223 */ /* 0x180fe2000001088a */
[----:B------:R0:W5:Y:S01]  /*12e20*/  LDL.LU R7, [R1+0xc0] ;  /* 0x0000c00001077983 */ /* 0x0001620000300800 */
[-CC-:B------:R-:W-:Y:S01]  /*12e30*/  FFMA.FTZ R95, R4, R15.reuse, -R138.reuse ;  /* 0x0000000f045f7223 */ /* 0x180fe2000001088a */
[-CC-:B------:R-:W-:Y:S02]  /*12e40*/  FFMA.FTZ R96, R3, R15.reuse, -R138.reuse ;  /* 0x0000000f03607223 */ /* 0x180fe4000001088a */
[----:B------:R0:W5:Y:S01]  /*12e50*/  LDL.LU R6, [R1+0xbc] ;  /* 0x0000bc0001067983 */ /* 0x0001620000300800 */
[----:B------:R-:W-:-:S03]  /*12e60*/  FFMA.FTZ R97, R2, R15, -R138 ;  /* 0x0000000f02617223 */ /* 0x000fc6000001088a */
[----:B------:R0:W5:Y:S01]  /*12e70*/  LDL.LU R5, [R1+0xb8] ;  /* 0x0000b80001057983 */ /* 0x0001620000300800 */
[----:B------:R-:W-:-:S03]  /*12e80*/  FFMA.FTZ R87, R132, R15, -R138 ;  /* 0x0000000f84577223 */ /* 0x000fc6000001088a */
[----:B------:R0:W5:Y:S04]  /*12e90*/  LDL.LU R4, [R1+0xb4] ;  /* 0x0000b40001047983 */ /* 0x0001680000300800 */
[----:B------:R0:W5:Y:S04]  /*12ea0*/  LDL.LU R3, [R1+0xb0] ;  /* 0x0000b00001037983 */ /* 0x0001680000300800 */
[----:B------:R0:W5:Y:S04]  /*12eb0*/  LDL.LU R2, [R1+0xac] ;  /* 0x0000ac0001027983 */ /* 0x0001680000300800 */
[----:B------:R-:W2:Y:S01]  /*12ec0*/  LDL R132, [R1+0x58] ;  /* 0x0000580001847983 */ /* 0x000ea20000100800 */
[----:B------:R-:W-:Y:S01]  /*12ed0*/  FFMA.FTZ R90, R137, R15, -R138 ;  /* 0x0000000f895a7223 */ /* 0x000fe2000001088a */
[----:B------:R-:W-:-:S02]  /*12ee0*/  IMAD.MOV.U32 R137, RZ, RZ, R91 ;  /* 0x000000ffff897224 */ /* 0x000fc400078e005b */
[----:B------:R-:W-:Y:S01]  /*12ef0*/  FFMA.FTZ R91, R108, R15, -R138 ;  /* 0x0000000f6c5b7223 */ /* 0x000fe2000001088a */
[----:B-----5:R-:W-:-:S05]  /*12f00*/  VIADD R108, R18, 0x200 ;  /* 0x00000200126c7836 */ /* 0x020fca0000000000 */
[----:B------:R-:W-:-:S04]  /*12f10*/  SHF.R.U32.HI R108, RZ, 0x4, R108 ;  /* 0x00000004ff6c7819 */ /* 0x000fc8000001166c */
[----:B------:R-:W-:-:S04]  /*12f20*/  LOP3.LUT R108, R108, 0x3fff, RZ, 0xc0, !PT ;  /* 0x00003fff6c6c7812 */ /* 0x000fc800078ec0ff */
[----:B------:R-:W-:Y:S01]  /*12f30*/  LOP3.LUT R108, R108, 0x2400000, RZ, 0xfc, !PT ;  /* 0x024000006c6c7812 */ /* 0x000fe200078efcff */
[----:B------:R-:W-:-:S04]  /*12f40*/  FFMA.FTZ R83, R110, R15, -R138 ;  /* 0x0000000f6e537223 */ /* 0x000fc8000001088a */
[----:B------:R-:W-:-:S04]  /*12f50*/  IMAD R108, R0, 0x6c0, R108 ;  /* 0x000006c0006c7824 */ /* 0x000fc800078e026c */
[----:B------:R-:W-:-:S05]  /*12f60*/  VIADD R110, R108, 0x40 ;  /* 0x000000406c6e7836 */ /* 0x000fca0000000000 */
[----:B------:R-:W-:Y:S02]  /*12f70*/  R2UR UR10, R110 ;  /* 0x000000006e0a72ca */ /* 0x000fe400000e0000 */
[----:B------:R-:W-:-:S04]  /*12f80*/  IADD3 R110, R108, 0x80, RZ ;  /* 0x000000806c6e7810 */ /* 0x000fc80007ffe0ff */
[----:B------:R-:W-:Y:S01]  /*12f90*/  R2UR UR14, R110 ;  /* 0x000000006e0e72ca */ /* 0x000fe200000e0000 */
[----:B------:R-:W-:-:S05]  /*12fa0*/  VIADD R110, R108, 0xc0 ;  /* 0x000000c06c6e7836 */ /* 0x000fca0000000000 */
[----:B------:R-:W-:Y:S01]  /*12fb0*/  R2UR UR18, R110 ;  /* 0x000000006e1272ca */ /* 0x000fe200000e0000 */
[----:B------:R-:W-:-:S05]  /*12fc0*/  VIADD R110, R108, 0x100 ;  /* 0x000001006c6e7836 */ /* 0x000fca0000000000 */
[----:B------:R-:W-:Y:S01]  /*12fd0*/  R2UR UR22, R110 ;  /* 0x000000006e1672ca */ /* 0x000fe200000e0000 */
[----:B------:R-:W-:-:S05]  /*12fe0*/  VIADD R110, R108, 0x140 ;  /* 0x000001406c6e7836 */ /* 0x000fca0000000000 */
[----:B------:R-:W-:Y:S01]  /*12ff0*/  R2UR UR26, R110 ;  /* 0x000000006e1a72ca */ /* 0x000fe200000e0000 */
[C---:B------:R-:W-:Y:S02]  /*13000*/  VIADD R110, R108.reuse, 0x180 ;  /* 0x000001806c6e7836 */ /* 0x040fe40000000000 */
[----:B------:R-:W-:Y:S01]  /*13010*/  FFMA.FTZ R82, R109, R15, -R138 ;  /* 0x0000000f6d527223 */ /* 0x000fe2000001088a */
[----:B------:R-:W-:Y:S01]  /*13020*/  IMAD.MOV.U32 R109, RZ, RZ, -0x7fffffe0 ;  /* 0x80000020ff6d7424 */ /* 0x000fe200078e00ff */
[----:B------:R-:W-:Y:S02]  /*13030*/  R2UR UR6, R108 ;  /* 0x000000006c0672ca */ /* 0x000fe400000e0000 */
[----:B------:R-:W-:Y:S01]  /*13040*/  R2UR UR30, R110 ;  /* 0x000000006e1e72ca */ /* 0x000fe200000e0000 */
[C---:B------:R-:W-:Y:S02]  /*13050*/  VIADD R110, R108.reuse, 0x1c0 ;  /* 0x000001c06c6e7836 */ /* 0x040fe40000000000 */
[----:B------:R-:W-:Y:S01]  /*13060*/  VIADD R108, R108, 0x200 ;  /* 0x000002006c6c7836 */ /* 0x000fe20000000000 */
[----:B------:R-:W-:-:S02]  /*13070*/  R2UR UR7, R109 ;  /* 0x000000006d0772ca */ /* 0x000fc400000e0000 */
[----:B------:R-:W-:Y:S01]  /*13080*/  R2UR UR39, R109 ;  /* 0x000000006d2772ca */ /* 0x000fe200000e0000 */
[----:B------:R-:W-:Y:S01]  /*13090*/  IMAD.MOV.U32 R109, RZ, RZ, -0x3ffffff0 ;  /* 0xc0000010ff6d7424 */ /* 0x000fe200078e00ff */
[----:B------:R-:W-:-:S04]  /*130a0*/  R2UR UR38, R108 ;  /* 0x000000006c2672ca */ /* 0x000fc800000e0000 */
[----:B------:R-:W-:Y:S01]  /*130b0*/  R2UR UR5, R109 ;  /* 0x000000006d0572ca */ /* 0x000fe200000e0000 */
[----:B------:R-:W-:Y:S01]  /*130c0*/  WARPGROUP.ARRIVE ;  /* 0x00000000000079c5 */ /* 0x000fe20000000000 */
[----:B------:R-:W-:Y:S01]  /*130d0*/  FFMA.FTZ R86, R111, R15, -R138 ;  /* 0x0000000f6f567223 */ /* 0x000fe2000001088a */
[----:B------:R-:W-:Y:S01]  /*130e0*/  IMAD.MOV.U32 R111, RZ, RZ, -0x7fffffe0 ;  /* 0x80000020ff6f7424 */ /* 0x000fe200078e00ff */
[----:B------:R-:W-:-:S04]  /*130f0*/  R2UR UR34, R110 ;  /* 0x000000006e2272ca */ /* 0x000fc800000e0000 */
[C---:B------:R-:W-:Y:S02]  /*13100*/  R2UR UR11, R111.reuse ;  /* 0x000000006f0b72ca */ /* 0x040fe400000e0000 */
[C---:B------:R-:W-:Y:S02]  /*13110*/  R2UR UR15, R111.reuse ;  /* 0x000000006f0f72ca */ /* 0x040fe400000e0000 */
[C---:B------:R-:W-:Y:S02]  /*13120*/  R2UR UR19, R111.reuse ;  /* 0x000000006f1372ca */ /* 0x040fe400000e0000 */
[C---:B------:R-:W-:Y:S02]  /*13130*/  R2UR UR23, R111.reuse ;  /* 0x000000006f1772ca */ /* 0x040fe400000e0000 */
[C---:B------:R-:W-:Y:S02]  /*13140*/  R2UR UR27, R111.reuse ;  /* 0x000000006f1b72ca */ /* 0x040fe400000e0000 */
[----:B------:R-:W-:-:S02]  /*13150*/  R2UR UR31, R111 ;  /* 0x000000006f1f72ca */ /* 0x000fc400000e0000 */
[----:B------:R-:W-:Y:S01]  /*13160*/  R2UR UR35, R111 ;  /* 0x000000006f2372ca */ /* 0x000fe200000e0000 */
[----:B------:R-:W-:-:S05]  /*13170*/  IMAD.MOV.U32 R111, RZ, RZ, -0x3ffffff0 ;  /* 0xc0000010ff6f7424 */ /* 0x000fca00078e00ff */
[----:B------:R-:W-:Y:S01]  /*13180*/  R2UR UR9, R111 ;  /* 0x000000006f0972ca */ /* 0x000fe200000e0000 */
[----:B------:R-:W-:Y:S01]  /*13190*/  IMAD.MOV.U32 R111, RZ, RZ, -0x3ffffff0 ;  /* 0xc0000010ff6f7424 */ /* 0x000fe200078e00ff */
[----:B--2---:R-:W-:-:S04]  /*131a0*/  LOP3.LUT R108, R132, 0x10000, RZ, 0xfc, !PT ;  /* 0x00010000846c7812 */ /* 0x004fc800078efcff */
[----:B------:R-:W-:Y:S01]  /*131b0*/  R2UR UR13, R111 ;  /* 0x000000006f0d72ca */ /* 0x000fe200000e0000 */
[----:B------:R-:W2:Y:S01]  /*131c0*/  LDL.LU R132, [R1+0x28] ;  /* 0x0000280001847983 */ /* 0x000ea20000300800 */
[----:B------:R-:W-:-:S13]  /*131d0*/  R2UR UR4, R108 ;  /* 0x000000006c0472ca */ /* 0x000fda00000e0000 */
[----:B------:R-:W-:Y:S01]  /*131e0*/  HGMMA.64x96x16.F32 R24, gdesc[UR4].tnspB, R24, gsb0 ;  /* 0x41600000041879f0 */ /* 0x000fe20008000818 */
[----:B------:R-:W-:-:S04]  /*131f0*/  IADD3 R110, R108, 0x180, RZ ;  /* 0x000001806c6e7810 */ /* 0x000fc80007ffe0ff */
[----:B------:R-:W-:Y:S01]  /*13200*/  R2UR UR8, R110 ;  /* 0x000000006e0872ca */ /* 0x000fe200000e0000 */
[----:B------:R-:W-:Y:S01]  /*13210*/  VIADD R110, R108, 0x300 ;  /* 0x000003006c6e7836 */ /* 0x000fe20000000000 */
[----:B------:R-:W-:Y:S02]  /*13220*/  WARPGROUP.DEPBAR.LE gsb0, 0x0 ;  /* 0x00008000000079c5 */ /* 0x000fe40000010000 */
[----:B------:R-:W-:-:S09]  /*13230*/  WARPGROUP.ARRIVE ;  /* 0x00000000000079c5 */ /* 0x000fd20000000000 */
[----:B------:R-:W-:Y:S01]  /*13240*/  HGMMA.64x96x16.F32 R24, gdesc[UR8].tnspB, R24, gsb0 ;  /* 0x41600000081879f0 */ /* 0x000fe20008000818 */
[----:B------:R-:W-:Y:S01]  /*13250*/  R2UR UR12, R110 ;  /* 0x000000006e0c72ca */ /* 0x000fe200000e0000 */
[----:B------:R-:W-:Y:S02]  /*13260*/  VIADD R110, R108, 0x480 ;  /* 0x000004806c6e7836 */ /* 0x000fe40000000000 */
[----:B------:R-:W-:-:S03]  /*13270*/  IMAD.MOV.U32 R111, RZ, RZ, -0x3ffffff0 ;  /* 0xc0000010ff6f7424 */ /* 0x000fc600078e00ff */
[----:B------:R-:W-:Y:S02]  /*13280*/  R2UR UR16, R110 ;  /* 0x000000006e1072ca */ /* 0x000fe400000e0000 */
[----:B------:R-:W-:Y:S01]  /*13290*/  R2UR UR17, R111 ;  /* 0x000000006f1172ca */ /* 0x000fe200000e0000 */
[----:B------:R-:W-:Y:S02]  /*132a0*/  WARPGROUP.DEPBAR.LE gsb0, 0x0 ;  /* 0x00008000000079c5 */ /* 0x000fe40000010000 */
[----:B------:R-:W-:-:S06]  /*132b0*/  WARPGROUP.ARRIVE ;  /* 0x00000000000079c5 */ /* 0x000fcc0000000000 */
[----:B------:R-:W-:Y:S01]  /*132c0*/  HGMMA.64x96x16.F32 R24, gdesc[UR12].tnspB, R24, gsb0 ;  /* 0x416000000c1879f0 */ /* 0x000fe20008000818 */
[----:B------:R-:W-:Y:S02]  /*132d0*/  VIADD R110, R108, 0x600 ;  /* 0x000006006c6e7836 */ /* 0x000fe40000000000 */
[----:B------:R-:W-:-:S03]  /*132e0*/  IMAD.MOV.U32 R111, RZ, RZ, -0x3ffffff0 ;  /* 0xc0000010ff6f7424 */ /* 0x000fc600078e00ff */
[----:B------:R-:W-:Y:S02]  /*132f0*/  R2UR UR20, R110 ;  /* 0x000000006e1472ca */ /* 0x000fe400000e0000 */
[----:B------:R-:W-:Y:S01]  /*13300*/  R2UR UR21, R111 ;  /* 0x000000006f1572ca */ /* 0x000fe200000e0000 */
[----:B------:R-:W-:Y:S02]  /*13310*/  WARPGROUP.DEPBAR.LE gsb0, 0x0 ;  /* 0x00008000000079c5 */ /* 0x000fe40000010000 */
[----:B------:R-:W-:-:S06]  /*13320*/  WARPGROUP.ARRIVE ;  /* 0x00000000000079c5 */ /* 0x000fcc0000000000 */
[----:B------:R-:W-:Y:S01]  /*13330*/  HGMMA.64x96x16.F32 R24, gdesc[UR16].tnspB, R24, gsb0 ;  /* 0x41600000101879f0 */ /* 0x000fe20008000818 */
[----:B------:R-:W-:Y:S01]  /*13340*/  IMAD.MOV.U32 R111, RZ, RZ, -0x3ffffff0 ;  /* 0xc0000010ff6f7424 */ /* 0x000fe200078e00ff */
[----:B------:R-:W-:-:S04]  /*13350*/  IADD3 R110, R108, 0x780, RZ ;  /* 0x000007806c6e7810 */ /* 0x000fc80007ffe0ff */
        /* <DEDUP_REMOVED lines=19> */
[----:B------:R-:W-:-:S04]  /*13490*/  FADD.FTZ R109, -R74, R137 ;  /* 0x000000894a6d7221 */ /* 0x000fc80000010100 */
[----:B------:R-:W-:Y:S01]  /*134a0*/  FMUL.FTZ R109, R109, R15 ;  /* 0x0000000f6d6d7220 */ /* 0x000fe20000410000 */
[----:B------:R-:W-:-:S03]  /*134b0*/  VIADD R108, R108, 0xc00 ;  /* 0x00000c006c6c7836 */ /* 0x000fc60000000000 */
[----:B------:R1:W-:Y:S01]  /*134c0*/  MUFU.EX2 R110, R109 ;  /* 0x0000006d006e7308 */ /* 0x0003e20000000800 */
[----:B------:R-:W-:Y:S02]  /*134d0*/  WARPGROUP.DEPBAR.LE gsb0, 0x0 ;  /* 0x00008000000079c5 */ /* 0x000fe40000010000 */
[----:B------:R-:W-:-:S06]  /*134e0*/  WARPGROUP.ARRIVE ;  /* 0x00000000000079c5 */ /* 0x000fcc0000000000 */
[----:B------:R-:W-:Y:S01]  /*134f0*/  HGMMA.64x96x16.F32 R24, gdesc[UR32].tnspB, R24, gsb0 ;  /* 0x41600000201879f0 */ /* 0x000fe20008000818 */
[----:B-1----:R-:W-:Y:S01]  /*13500*/  IMAD.MOV.U32 R109, RZ, RZ, -0x3ffffff0 ;  /* 0xc0000010ff6d7424 */ /* 0x002fe200078e00ff */
[----:B------:R-:W-:-:S04]  /*13510*/  R2UR UR36, R108 ;  /* 0x000000006c2472ca */ /* 0x000fc800000e0000 */
[----:B------:R-:W-:Y:S01]  /*13520*/  R2UR UR37, R109 ;  /* 0x000000006d2572ca */ /* 0x000fe200000e0000 */
[----:B------:R-:W1:Y:S01]  /*13530*/  S2R R137, SR_TID.X ;  /* 0x0000000000897919 */ /* 0x000e620000002100 */
[----:B------:R-:W2:Y:S01]  /*13540*/  MUFU.EX2 R105, R105 ;  /* 0x0000006900697308 */ /* 0x000ea20000000800 */
[----:B------:R-:W-:-:S07]  /*13550*/  FFMA.FTZ R79, R133, R15, -R138 ;  /* 0x0000000f854f7223 */ /* 0x000fce000001088a */
[----:B------:R-:W3:Y:S01]  /*13560*/  MUFU.EX2 R108, R107 ;  /* 0x0000006b006c7308 */ /* 0x000ee20000000800 */
[----:B------:R-:W-:Y:S02]  /*13570*/  WARPGROUP.DEPBAR.LE gsb0, 0x0 ;  /* 0x00008000000079c5 */ /* 0x000fe40000010000 */
[----:B------:R-:W-:-:S06]  /*13580*/  WARPGROUP.ARRIVE ;  /* 0x00000000000079c5 */ /* 0x000fcc0000000000 */
[----:B------:R-:W-:Y:S01]  /*13590*/  HGMMA.64x96x16.F32 R24, gdesc[UR36].tnspB, R24, gsb0 ;  /* 0x41600000241879f0 */ /* 0x000fe20008000818 */
[----:B-1----:R-:W-:Y:S01]  /*135a0*/  SHF.R.U32.HI R133, RZ, 0x7, R137 ;  /* 0x00000007ff857819 */ /* 0x002fe20000011689 */
[----:B------:R-:W-:Y:S01]  /*135b0*/  MUFU.EX2 R107, R120 ;  /* 0x00000078006b7308 */ /* 0x000fe20000000800 */
[----:B------:R-:W-:Y:S02]  /*135c0*/  ISETP.GE.U32.AND P2, PT, R137, 0x180, PT ;  /* 0x000001808900780c */ /* 0x000fe40003f46070 */
[----:B------:R-:W-:-:S05]  /*135d0*/  IADD3 R109, R133, 0x9, RZ ;  /* 0x00000009856d7810 */ /* 0x000fca0007ffe0ff */
[----:B------:R-:W1:Y:S01]  /*135e0*/  MUFU.EX2 R131, R131 ;  /* 0x0000008300837308 */ /* 0x000e620000000800 */
[----:B------:R-:W-:Y:S01]  /*135f0*/  SEL R109, R109, 0x9, !P2 ;  /* 0x000000096d6d7807 */ /* 0x000fe20005000000 */
[----:B--2---:R-:W-:-:S06]  /*13600*/  FFMA.FTZ R111, R110, R132, R105 ;  /* 0x000000846e6f7223 */ /* 0x004fcc0000010069 */
[----:B------:R-:W-:Y:S08]  /*13610*/  MUFU.EX2 R121, R121 ;  /* 0x0000007900797308 */ /* 0x000ff00000000800 */
[----:B------:R-:W2:Y:S08]  /*13620*/  MUFU.EX2 R130, R130 ;  /* 0x0000008200827308 */ /* 0x000eb00000000800 */
[----:B------:R-:W-:Y:S01]  /*13630*/  MUFU.EX2 R120, R89 ;  /* 0x0000005900787308 */ /* 0x000fe20000000800 */
[----:B---3--:R-:W-:-:S07]  /*13640*/  F2FP.F16.F32.PACK_AB R105, R108, R105 ;  /* 0x000000696c69723e */ /* 0x008fce00000000ff */
[----:B------:R-:W-:Y:S08]  /*13650*/  MUFU.EX2 R89, R94 ;  /* 0x0000005e00597308 */ /* 0x000ff00000000800 */
[----:B------:R-:W3:Y:S01]  /*13660*/  MUFU.EX2 R129, R129 ;  /* 0x0000008100817308 */ /* 0x000ee20000000800 */
[----:B-1----:R-:W-:-:S07]  /*13670*/  FADD.FTZ R157, R131, R157 ;  /* 0x0000009d839d7221 */ /* 0x002fce0000010000 */
[----:B------:R-:W-:Y:S01]  /*13680*/  MUFU.EX2 R95, R95 ;  /* 0x0000005f005f7308 */ /* 0x000fe20000000800 */
[----:B------:R-:W-:-:S07]  /*13690*/  FFMA.FTZ R98, R98, R15, -R138 ;  /* 0x0000000f62627223 */ /* 0x000fce000001088a */
[----:B------:R-:W1:Y:S01]  /*136a0*/  MUFU.EX2 R128, R128 ;  /* 0x0000008000807308 */ /* 0x000e620000000800 */
[----:B--2---:R-:W-:-:S07]  /*136b0*/  FADD.FTZ R157, R130, R157 ;  /* 0x0000009d829d7221 */ /* 0x004fce0000010000 */
[----:B------:R-:W2:Y:S01]  /*136c0*/  MUFU.EX2 R96, R96 ;  /* 0x0000006000607308 */ /* 0x000ea20000000800 */
[----:B------:R-:W-:-:S07]  /*136d0*/  FFMA.FTZ R75, R134, R15, -R138 ;  /* 0x0000000f864b7223 */ /* 0x000fce000001088a */
[----:B------:R-:W4:Y:S01]  /*136e0*/  MUFU.EX2 R127, R127 ;  /* 0x0000007f007f7308 */ /* 0x000f220000000800 */
[----:B---3--:R-:W-:-:S07]  /*136f0*/  FADD.FTZ R157, R129, R157 ;  /* 0x0000009d819d7221 */ /* 0x008fce0000010000 */
[----:B------:R-:W-:Y:S01]  /*13700*/  MUFU.EX2 R97, R97 ;  /* 0x0000006100617308 */ /* 0x000fe20000000800 */
[----:B------:R-:W-:Y:S02]  /*13710*/  WARPGROUP.DEPBAR.LE gsb0, 0x0 ;  /* 0x00008000000079c5 */ /* 0x000fe40000010000 */
[----:B------:R3:W-:Y:S06]  /*13720*/  BAR.ARV R109, 0x100 ;  /* 0x0004006d0000751d */ /* 0x0007ec0000002000 */
[----:B---3--:R-:W-:Y:S01]  /*13730*/  FADD.FTZ R109, R108, R111 ;  /* 0x0000006f6c6d7221 */ /* 0x008fe20000010000 */
[----:B------:R-:W-:-:S03]  /*13740*/  @!P1 IMAD R108, R0, 0x8, R18 ;  /* 0x00000008006c9824 */ /* 0x000fc600078e0212 */
[----:B------:R-:W-:Y:S01]  /*13750*/  FADD.FTZ R0, R107, R109 ;  /* 0x0000006d6b007221 */ /* 0x000fe20000010000 */
[C---:B------:R-:W-:Y:S01]  /*13760*/  F2FP.F16.F32.PACK_AB R107, R121.reuse, R107 ;  /* 0x0000006b796b723e */ /* 0x040fe200000000ff */
[----:B------:R-:W3:Y:S02]  /*13770*/  MUFU.EX2 R126, R126 ;  /* 0x0000007e007e7308 */ /* 0x000ee40000000800 */
[----:B------:R-:W-:Y:S01]  /*13780*/  FADD.FTZ R121, R121, R0 ;  /* 0x0000000079797221 */ /* 0x000fe20000010000 */
[----:B------:R-:W-:-:S05]  /*13790*/  @!P1 IMAD R111, R146, 0x8, R18 ;  /* 0x00000008926f9824 */ /* 0x000fca00078e0212 */
[----:B------:R-:W-:Y:S01]  /*137a0*/  MUFU.EX2 R133, R81 ;  /* 0x0000005100857308 */ /* 0x000fe20000000800 */
[----:B------:R-:W-:Y:S01]  /*137b0*/  FFMA.FTZ R99, R99, R15, -R138 ;  /* 0x0000000f63637223 */ /* 0x000fe2000001088a */
[----:B------:R-:W-:-:S06]  /*137c0*/  @!P1 VIADD R111, R111, 0x31c40 ;  /* 0x00031c406f6f9836 */ /* 0x000fcc0000000000 */
[----:B------:R0:W-:Y:S01]  /*137d0*/  MUFU.EX2 R134, R80 ;  /* 0x0000005000867308 */ /* 0x0001e20000000800 */
[----:B-1----:R-:W-:-:S07]  /*137e0*/  FADD.FTZ R157, R128, R157 ;  /* 0x0000009d809d7221 */ /* 0x002fce0000010000 */
[----:B------:R-:W1:Y:S01]  /*137f0*/  MUFU.EX2 R81, R98 ;  /* 0x0000006200517308 */ /* 0x000e620000000800 */
[----:B0-----:R-:W-:-:S07]  /*13800*/  FADD.FTZ R80, R89, R121 ;  /* 0x0000007959507221 */ /* 0x001fce0000010000 */
[----:B------:R-:W0:Y:S01]  /*13810*/  MUFU.EX2 R125, R125 ;  /* 0x0000007d007d7308 */ /* 0x000e220000000800 */
[----:B------:R-:W-:Y:S01]  /*13820*/  FADD.FTZ R80, R95, R80 ;  /* 0x000000505f507221 */ /* 0x000fe20000010000 */
[----:B------:R-:W-:Y:S01]  /*13830*/  FFMA.FTZ R100, R100, R15, -R138 ;  /* 0x0000000f64647223 */ /* 0x000fe2000001088a */
[----:B------:R-:W-:-:S05]  /*13840*/  @!P1 VIADD R108, R108, 0x31c60 ;  /* 0x00031c606c6c9836 */ /* 0x000fca0000000000 */
[----:B------:R-:W0:Y:S01]  /*13850*/  MUFU.EX2 R124, R124 ;  /* 0x0000007c007c7308 */ /* 0x000e220000000800 */
[----:B--2---:R-:W-:Y:S01]  /*13860*/  FADD.FTZ R80, R96, R80 ;  /* 0x0000005060507221 */ /* 0x004fe20000010000 */
[----:B----4-:R-:W-:Y:S01]  /*13870*/  FADD.FTZ R157, R127, R157 ;  /* 0x0000009d7f9d7221 */ /* 0x010fe20000010000 */
[-CC-:B------:R-:W-:Y:S01]  /*13880*/  FFMA.FTZ R101, R101, R15.reuse, -R138.reuse ;  /* 0x0000000f65657223 */ /* 0x180fe2000001088a */
[-CC-:B------:R-:W-:Y:S01]  /*13890*/  FFMA.FTZ R102, R102, R15.reuse, -R138.reuse ;  /* 0x0000000f66667223 */ /* 0x180fe2000001088a */
[-CC-:B------:R-:W-:Y:S01]  /*138a0*/  FFMA.FTZ R103, R103, R15.reuse, -R138.reuse ;  /* 0x0000000f67677223 */ /* 0x180fe2000001088a */
[-CC-:B------:R-:W-:Y:S02]  /*138b0*/  FFMA.FTZ R112, R112, R15.reuse, -R138.reuse ;  /* 0x0000000f70707223 */ /* 0x180fe4000001088a */
        /* <DEDUP_REMOVED lines=14> */
[----:B------:R-:W-:Y:S01]  /*139a0*/  FFMA.FTZ R156, R136, R15, -R138 ;  /* 0x0000000f889c7223 */ /* 0x000fe2000001088a */
[----:B------:R-:W-:Y:S01]  /*139b0*/  @!P1 PRMT R111, RZ, 0x654, R111 ;  /* 0x00000654ff6f9816 */ /* 0x000fe2000000006f */
[----:B------:R4:W-:Y:S01]  /*139c0*/  MUFU.EX2 R138, R84 ;  /* 0x00000054008a7308 */ /* 0x0009e20000000800 */
[----:B---3--:R-:W-:Y:S01]  /*139d0*/  FADD.FTZ R157, R126, R157 ;  /* 0x0000009d7e9d7221 */ /* 0x008fe20000010000 */
[----:B------:R-:W-:Y:S01]  /*139e0*/  @!P1 PRMT R108, RZ, 0x654, R108 ;  /* 0x00000654ff6c9816 */ /* 0x000fe2000000006c */
[----:B------:R3:W-:Y:S01]  /*139f0*/  @!P1 SYNCS.ARRIVE.TRANS64.RED.A1T0 RZ, [R111+URZ], RZ ;  /* 0x000000ff6fff99a7 */ /* 0x0007e2000810043f */
[----:B------:R-:W-:-:S04]  /*13a00*/  F2FP.F16.F32.PACK_AB R89, R95, R89 ;  /* 0x000000595f59723e */ /* 0x000fc800000000ff */
[----:B------:R-:W-:Y:S01]  /*13a10*/  MUFU.EX2 R132, R122 ;  /* 0x0000007a00847308 */ /* 0x000fe20000000800 */
[----:B----4-:R-:W-:Y:S01]  /*13a20*/  FADD.FTZ R84, R97, R80 ;  /* 0x0000005061547221 */ /* 0x010fe20000010000 */
[----:B------:R4:W-:Y:S06]  /*13a30*/  @!P1 SYNCS.ARRIVE.TRANS64.RED.A1T0 RZ, [R108+URZ], RZ ;  /* 0x000000ff6cff99a7 */ /* 0x0009ec000810043f */
[----:B------:R-:W4:Y:S08]  /*13a40*/  MUFU.EX2 R100, R100 ;  /* 0x0000006400647308 */ /* 0x000f300000000800 */
[----:B------:R1:W-:Y:S08]  /*13a50*/  MUFU.EX2 R95, R82 ;  /* 0x00000052005f7308 */ /* 0x0003f00000000800 */
[----:B---3--:R-:W3:Y:S01]  /*13a60*/  MUFU.EX2 R111, R76 ;  /* 0x0000004c006f7308 */ /* 0x008ee20000000800 */
[----:B-1----:R-:W-:Y:S01]  /*13a70*/  FADD.FTZ R82, R81, R84 ;  /* 0x0000005451527221 */ /* 0x002fe20000010000 */
[----:B0-----:R-:W-:-:S06]  /*13a80*/  FADD.FTZ R84, R125, R157 ;  /* 0x0000009d7d547221 */ /* 0x001fcc0000010000 */
[----:B------:R-:W0:Y:S01]  /*13a90*/  MUFU.EX2 R101, R101 ;  /* 0x0000006500657308 */ /* 0x000e220000000800 */
[----:B------:R-:W-:Y:S01]  /*13aa0*/  FADD.FTZ R84, R124, R84 ;  /* 0x000000547c547221 */ /* 0x000fe20000010000 */
[----:B--2---:R-:W-:-:S06]  /*13ab0*/  FADD.FTZ R82, R99, R82 ;  /* 0x0000005263527221 */ /* 0x004fcc0000010000 */
[----:B----4-:R-:W-:Y:S08]  /*13ac0*/  MUFU.EX2 R108, R85 ;  /* 0x00000055006c7308 */ /* 0x010ff00000000800 */
[----:B------:R-:W1:Y:S01]  /*13ad0*/  MUFU.EX2 R85, R102 ;  /* 0x0000006600557308 */ /* 0x000e620000000800 */
[----:B------:R-:W-:-:S07]  /*13ae0*/  FADD.FTZ R82, R100, R82 ;  /* 0x0000005264527221 */ /* 0x000fce0000010000 */
[----:B------:R-:W2:Y:S08]  /*13af0*/  MUFU.EX2 R109, R73 ;  /* 0x00000049006d7308 */ /* 0x000eb00000000800 */
[----:B------:R4:W-:Y:S08]  /*13b00*/  MUFU.EX2 R98, R83 ;  /* 0x0000005300627308 */ /* 0x0009f00000000800 */
[----:B------:R-:W2:Y:S01]  /*13b10*/  MUFU.EX2 R103, R103 ;  /* 0x0000006700677308 */ /* 0x000ea20000000800 */
[----:B----4-:R-:W-:-:S04]  /*13b20*/  FADD.FTZ R83, R123, R84 ;  /* 0x000000547b537221 */ /* 0x010fc80000010000 */
[----:B------:R-:W-:-:S03]  /*13b30*/  FADD.FTZ R83, R132, R83 ;  /* 0x0000005384537221 */ /* 0x000fc60000010000 */
[----:B------:R-:W4:Y:S01]  /*13b40*/  MUFU.EX2 R112, R112 ;  /* 0x0000007000707308 */ /* 0x000f220000000800 */
[----:B---3--:R-:W-:Y:S01]  /*13b50*/  FADD.FTZ R83, R111, R83 ;  /* 0x000000536f537221 */ /* 0x008fe20000010000 */
[----:B0-----:R-:W-:-:S06]  /*13b60*/  FADD.FTZ R82, R101, R82 ;  /* 0x0000005265527221 */ /* 0x001fcc0000010000 */
[----:B------:R-:W0:Y:S01]  /*13b70*/  MUFU.EX2 R113, R113 ;  /* 0x0000007100717308 */ /* 0x000e220000000800 */
[----:B------:R-:W-:Y:S01]  /*13b80*/  FADD.FTZ R83, R133, R83 ;  /* 0x0000005385537221 */ /* 0x000fe20000010000 */
[----:B-1----:R-:W-:Y:S01]  /*13b90*/  FADD.FTZ R82, R85, R82 ;  /* 0x0000005255527221 */ /* 0x002fe20000010000 */
[----:B------:R1:W-:Y:S05]  /*13ba0*/  STSM.16.M88.4 [R22+0x24300], R104 ;  /* 0x0243006816007844 */ /* 0x0003ea0000000200 */
[----:B------:R-:W-:Y:S01]  /*13bb0*/  MUFU.EX2 R135, R77 ;  /* 0x0000004d00877308 */ /* 0x000fe20000000800 */
[----:B--2---:R-:W-:Y:S01]  /*13bc0*/  FADD.FTZ R83, R109, R83 ;  /* 0x000000536d537221 */ /* 0x004fe20000010000 */
[----:B------:R-:W-:-:S06]  /*13bd0*/  FADD.FTZ R82, R103, R82 ;  /* 0x0000005267527221 */ /* 0x000fcc0000010000 */
[----:B------:R-:W2:Y:S01]  /*13be0*/  MUFU.EX2 R114, R114 ;  /* 0x0000007200727308 */ /* 0x000ea20000000800 */
[----:B------:R-:W-:Y:S01]  /*13bf0*/  FADD.FTZ R83, R134, R83 ;  /* 0x0000005386537221 */ /* 0x000fe20000010000 */
[----:B----4-:R-:W-:-:S06]  /*13c00*/  FADD.FTZ R82, R112, R82 ;  /* 0x0000005270527221 */ /* 0x010fcc0000010000 */
[----:B-1----:R-:W1:Y:S01]  /*13c10*/  MUFU.EX2 R107, R93 ;  /* 0x0000005d006b7308 */ /* 0x002e620000000800 */
[----:B0-----:R-:W-:-:S07]  /*13c20*/  FADD.FTZ R82, R113, R82 ;  /* 0x0000005271527221 */ /* 0x001fce0000010000 */
[----:B------:R-:W0:Y:S08]  /*13c30*/  MUFU.EX2 R136, R72 ;  /* 0x0000004800887308 */ /* 0x000e300000000800 */
[----:B------:R3:W-:Y:S01]  /*13c40*/  MUFU.EX2 R94, R91 ;  /* 0x0000005b005e7308 */ /* 0x0007e20000000800 */
[----:B--2---:R-:W-:-:S07]  /*13c50*/  FADD.FTZ R84, R114, R82 ;  /* 0x0000005272547221 */ /* 0x004fce0000010000 */
[----:B------:R-:W2:Y:S01]  /*13c60*/  MUFU.EX2 R106, R92 ;  /* 0x0000005c006a7308 */ /* 0x000ea20000000800 */
[----:B---3--:R-:W-:-:S07]  /*13c70*/  F2FP.F16.F32.PACK_AB R91, R97, R96 ;  /* 0x00000060615b723e */ /* 0x008fce00000000ff */
[----:B------:R3:W-:Y:S01]  /*13c80*/  MUFU.EX2 R96, R86 ;  /* 0x0000005600607308 */ /* 0x0007e20000000800 */
[----:B------:R-:W-:Y:S02]  /*13c90*/  F2FP.F16.F32.PACK_AB R80, R126, R127 ;  /* 0x0000007f7e50723e */ /* 0x000fe400000000ff */
[----:B------:R-:W-:Y:S01]  /*13ca0*/  F2FP.F16.F32.PACK_AB R81, R99, R81 ;  /* 0x000000516351723e */ /* 0x000fe200000000ff */
[----:B---3--:R-:W-:-:S04]  /*13cb0*/  FADD.FTZ R86, R108, R83 ;  /* 0x000000536c567221 */ /* 0x008fc80000010000 */
[----:B------:R-:W-:Y:S01]  /*13cc0*/  MUFU.EX2 R137, R21 ;  /* 0x0000001500897308 */ /* 0x000fe20000000800 */
[----:B------:R-:W-:Y:S01]  /*13cd0*/  F2FP.F16.F32.PACK_AB R82, R124, R125 ;  /* 0x0000007d7c52723e */ /* 0x000fe200000000ff */
[----:B------:R-:W-:Y:S01]  /*13ce0*/  FADD.FTZ R86, R135, R86 ;  /* 0x0000005687567221 */ /* 0x000fe20000010000 */
[----:B------:R-:W-:-:S05]  /*13cf0*/  F2FP.F16.F32.PACK_AB R83, R101, R100 ;  /* 0x000000646553723e */ /* 0x000fca00000000ff */
[----:B------:R3:W-:Y:S01]  /*13d00*/  MUFU.EX2 R105, R88 ;  /* 0x0000005800697308 */ /* 0x0007e20000000800 */
[----:B-1----:R-:W-:-:S07]  /*13d10*/  FADD.FTZ R86, R107, R86 ;  /* 0x000000566b567221 */ /* 0x002fce0000010000 */
[----:B------:R1:W-:Y:S01]  /*13d20*/  MUFU.EX2 R0, R90 ;  /* 0x0000005a00007308 */ /* 0x0003e20000000800 */
[----:B---3--:R-:W-:-:S07]  /*13d30*/  F2FP.F16.F32.PACK_AB R88, R130, R131 ;  /* 0x000000838258723e */ /* 0x008fce00000000ff */
[----:B------:R-:W3:Y:S01]  /*13d40*/  MUFU.EX2 R115, R115 ;  /* 0x0000007300737308 */ /* 0x000ee20000000800 */
[----:B-1----:R-:W-:-:S05]  /*13d50*/  F2FP.F16.F32.PACK_AB R90, R128, R129 ;  /* 0x00000081805a723e */ /* 0x002fca00000000ff */
[----:B------:R-:W-:Y:S02]  /*13d60*/  STSM.16.M88.4 [R22+0x25b00], R88 ;  /* 0x025b005816007844 */ /* 0x000fe40000000200 */
[----:B------:R-:W1:Y:S02]  /*13d70*/  MUFU.EX2 R116, R116 ;  /* 0x0000007400747308 */ /* 0x000e640000000800 */
[----:B------:R0:W-:Y:S06]  /*13d80*/  STSM.16.M88.4 [R22+0x27300], R80 ;  /* 0x0273005016007844 */ /* 0x0001ec0000000200 */
[----:B------:R-:W4:Y:S01]  /*13d90*/  MUFU.EX2 R117, R117 ;  /* 0x0000007500757308 */ /* 0x000f220000000800 */
[----:B0-----:R-:W-:-:S07]  /*13da0*/  FADD.FTZ R80, R136, R86 ;  /* 0x0000005688507221 */ /* 0x001fce0000010000 */
[----:B------:R-:W0:Y:S01]  /*13db0*/  MUFU.EX2 R118, R118 ;  /* 0x0000007600767308 */ /* 0x000e220000000800 */
[----:B--2---:R-:W-:Y:S01]  /*13dc0*/  FADD.FTZ R80, R106, R80 ;  /* 0x000000506a507221 */ /* 0x004fe20000010000 */
[----:B---3--:R-:W-:-:S03]  /*13dd0*/  FADD.FTZ R84, R115, R84 ;  /* 0x0000005473547221 */ /* 0x008fc60000010000 */
[----:B------:R-:W-:-:S03]  /*13de0*/  FADD.FTZ R80, R137, R80 ;  /* 0x0000005089507221 */ /* 0x000fc60000010000 */
[----:B------:R-:W2:Y:S01]  /*13df0*/  MUFU.EX2 R122, R139 ;  /* 0x0000008b007a7308 */ /* 0x000ea20000000800 */
[----:B------:R-:W-:-:S07]  /*13e00*/  FADD.FTZ R80, R105, R80 ;  /* 0x0000005069507221 */ /* 0x000fce0000010000 */
[----:B------:R-:W3:Y:S01]  /*13e10*/  MUFU.EX2 R119, R119 ;  /* 0x0000007700777308 */ /* 0x000ee20000000800 */
[----:B------:R-:W-:-:S07]  /*13e20*/  FADD.FTZ R83, R138, R80 ;  /* 0x000000508a537221 */ /* 0x000fce0000010000 */
[----:B------:R-:W3:Y:S01]  /*13e30*/  MUFU.EX2 R93, R141 ;  /* 0x0000008d005d7308 */ /* 0x000ee20000000800 */
[----:B------:R-:W-:-:S07]  /*13e40*/  FADD.FTZ R83, R120, R83 ;  /* 0x0000005378537221 */ /* 0x000fce0000010000 */
[----:B------:R1:W-:Y:S08]  /*13e50*/  MUFU.EX2 R97, R87 ;  /* 0x0000005700617308 */ /* 0x0003f00000000800 */
[----:B------:R-:W3:Y:S01]  /*13e60*/  MUFU.EX2 R104, R142 ;  /* 0x0000008e00687308 */ /* 0x000ee20000000800 */
[----:B-1----:R-:W-:-:S04]  /*13e70*/  FADD.FTZ R87, R116, R84 ;  /* 0x0000005474577221 */ /* 0x002fc80000010000 */
[----:B----4-:R-:W-:-:S03]  /*13e80*/  FADD.FTZ R87, R117, R87 ;  /* 0x0000005775577221 */ /* 0x010fc60000010000 */
[----:B------:R-:W1:Y:S01]  /*13e90*/  MUFU.EX2 R77, R143 ;  /* 0x0000008f004d7308 */ /* 0x000e620000000800 */
[----:B0-----:R-:W-:Y:S01]  /*13ea0*/  FADD.FTZ R81, R118, R87 ;  /* 0x0000005776517221 */ /* 0x001fe20000010000 */
[----:B--2---:R-:W-:-:S06]  /*13eb0*/  FADD.FTZ R82, R122, R83 ;  /* 0x000000537a527221 */ /* 0x004fcc0000010000 */
[----:B------:R-:W0:Y:S01]  /*13ec0*/  MUFU.EX2 R92, R149 ;  /* 0x00000095005c7308 */ /* 0x000e220000000800 */
[----:B---3--:R-:W-:Y:S01]  /*13ed0*/  FADD.FTZ R81, R119, R81 ;  /* 0x0000005177517221 */ /* 0x008fe20000010000 */
[----:B------:R-:W-:Y:S01]  /*13ee0*/  FADD.FTZ R101, R93, R82 ;  /* 0x000000525d657221 */ /* 0x000fe20000010000 */
[----:B------:R-:W-:Y:S02]  /*13ef0*/  F2FP.F16.F32.PACK_AB R84, R132, R123 ;  /* 0x0000007b8454723e */ /* 0x000fe400000000ff */
[----:B------:R-:W-:-:S03]  /*13f00*/  F2FP.F16.F32.PACK_AB R85, R103, R85 ;  /* 0x000000556755723e */ /* 0x000fc600000000ff */
[----:B------:R-:W-:Y:S01]  /*13f10*/  MUFU.EX2 R21, R151 ;  /* 0x0000009700157308 */ /* 0x000fe20000000800 */
[----:B------:R-:W-:Y:S02]  /*13f20*/  F2FP.F16.F32.PACK_AB R86, R133, R111 ;  /* 0x0000006f8556723e */ /* 0x000fe400000000ff */
[----:B------:R-:W-:Y:S01]  /*13f30*/  F2FP.F16.F32.PACK_AB R87, R113, R112 ;  /* 0x000000707157723e */ /* 0x000fe200000000ff */
[----:B------:R-:W-:Y:S01]  /*13f40*/  FADD.FTZ R81, R0, R81 ;  /* 0x0000005100517221 */ /* 0x000fe20000010000 */
[----:B------:R-:W-:-:S03]  /*13f50*/  F2FP.F16.F32.PACK_AB R88, R134, R109 ;  /* 0x0000006d8658723e */ /* 0x000fc600000000ff */
[----:B------:R-:W2:Y:S01]  /*13f60*/  MUFU.EX2 R72, R152 ;  /* 0x0000009800487308 */ /* 0x000ea20000000800 */
[----:B------:R-:W-:Y:S02]  /*13f70*/  F2FP.F16.F32.PACK_AB R89, R115, R114 ;  /* 0x000000727359723e */ /* 0x000fe400000000ff */
[----:B------:R-:W-:Y:S02]  /*13f80*/  F2FP.F16.F32.PACK_AB R90, R135, R108 ;  /* 0x0000006c875a723e */ /* 0x000fe400000000ff */
[----:B------:R-:W-:Y:S02]  /*13f90*/  F2FP.F16.F32.PACK_AB R91, R117, R116 ;  /* 0x00000074755b723e */ /* 0x000fe400000000ff */
[----:B------:R-:W-:Y:S01]  /*13fa0*/  F2FP.F16.F32.PACK_AB R83, R94, R0 ;  /* 0x000000005e53723e */ /* 0x000fe200000000ff */
[----:B------:R-:W-:Y:S01]  /*13fb0*/  FADD.FTZ R0, R104, R101 ;  /* 0x0000006568007221 */ /* 0x000fe20000010000 */
[----:B------:R-:W-:Y:S04]  /*13fc0*/  STSM.16.M88.4 [R22+0x28b00], R84 ;  /* 0x028b005416007844 */ /* 0x000fe80000000200 */
[----:B------:R1:W-:Y:S01]  /*13fd0*/  STSM.16.M88.4 [R22+0x2a300], R88 ;  /* 0x02a3005816007844 */ /* 0x0003e20000000200 */
[----:B------:R-:W-:-:S04]  /*13fe0*/  FADD.FTZ R81, R94, R81 ;  /* 0x000000515e517221 */ /* 0x000fc80000010000 */
[----:B------:R-:W-:Y:S01]  /*13ff0*/  FADD.FTZ R81, R95, R81 ;  /* 0x000000515f517221 */ /* 0x000fe20000010000 */
[----:B-1----:R-:W-:Y:S01]  /*14000*/  FADD.FTZ R89, R77, R0 ;  /* 0x000000004d597221 */ /* 0x002fe20000010000 */
[----:B------:R-:W-:-:S03]  /*14010*/  F2FP.F16.F32.PACK_AB R85, R98, R95 ;  /* 0x0000005f6255723e */ /* 0x000fc600000000ff */
[C---:B0-----:R-:W-:Y:S01]  /*14020*/  FADD.FTZ R0, R92.reuse, R89 ;  /* 0x000000595c007221 */ /* 0x041fe20000010000 */
[----:B------:R-:W-:Y:S02]  /*14030*/  F2FP.F16.F32.PACK_AB R90, R92, R77 ;  /* 0x0000004d5c5a723e */ /* 0x000fe400000000ff */
[----:B--2---:R-:W-:Y:S01]  /*14040*/  F2FP.F16.F32.PACK_AB R92, R72, R21 ;  /* 0x00000015485c723e */ /* 0x004fe200000000ff */
[----:B------:R-:W-:Y:S02]  /*14050*/  FADD.FTZ R95, R21, R0 ;  /* 0x00000000155f7221 */ /* 0x000fe40000010000 */
[----:B------:R-:W2:Y:S01]  /*14060*/  LDL.LU R21, [R1+0x24] ;  /* 0x0000240001157983 */ /* 0x000ea20000300800 */
[----:B------:R-:W0:Y:S01]  /*14070*/  MUFU.EX2 R79, R79 ;  /* 0x0000004f004f7308 */ /* 0x000e220000000800 */
[----:B------:R-:W-:-:S07]  /*14080*/  FADD.FTZ R81, R98, R81 ;  /* 0x0000005162517221 */ /* 0x000fce0000010000 */
[----:B------:R-:W1:Y:S01]  /*14090*/  MUFU.EX2 R75, R75 ;  /* 0x0000004b004b7308 */ /* 0x000e620000000800 */
[----:B------:R-:W-:-:S07]  /*140a0*/  FADD.FTZ R100, R96, R81 ;  /* 0x0000005160647221 */ /* 0x000fce0000010000 */
[----:B------:R-:W3:Y:S01]  /*140b0*/  MUFU.EX2 R78, R78 ;  /* 0x0000004e004e7308 */ /* 0x000ee20000000800 */
[----:B------:R-:W-:-:S07]  /*140c0*/  FADD.FTZ R100, R97, R100 ;  /* 0x0000006461647221 */ /* 0x000fce0000010000 */
[----:B------:R-:W4:Y:S01]  /*140d0*/  MUFU.EX2 R140, R140 ;  /* 0x0000008c008c7308 */ /* 0x000f220000000800 */
[----:B0-----:R-:W-:-:S07]  /*140e0*/  FADD.FTZ R100, R79, R100 ;  /* 0x000000644f647221 */ /* 0x001fce0000010000 */
[----:B------:R-:W0:Y:S01]  /*140f0*/  MUFU.EX2 R148, R148 ;  /* 0x0000009400947308 */ /* 0x000e220000000800 */
[----:B-1----:R-:W-:-:S07]  /*14100*/  FADD.FTZ R87, R75, R100 ;  /* 0x000000644b577221 */ /* 0x002fce0000010000 */
[----:B------:R-:W1:Y:S01]  /*14110*/  MUFU.EX2 R99, R150 ;  /* 0x0000009600637308 */ /* 0x000e620000000800 */
[----:B---3--:R-:W-:-:S07]  /*14120*/  FADD.FTZ R89, R78, R87 ;  /* 0x000000574e597221 */ /* 0x008fce0000010000 */
[----:B------:R-:W3:Y:S01]  /*14130*/  MUFU.EX2 R73, R154 ;  /* 0x0000009a00497308 */ /* 0x000ee20000000800 */
[----:B----4-:R-:W-:-:S07]  /*14140*/  FADD.FTZ R91, R140, R89 ;  /* 0x000000598c5b7221 */ /* 0x010fce0000010000 */
[----:B------:R-:W-:Y:S08]  /*14150*/  MUFU.EX2 R153, R153 ;  /* 0x0000009900997308 */ /* 0x000ff00000000800 */
[----:B------:R-:W4:Y:S01]  /*14160*/  MUFU.EX2 R156, R156 ;  /* 0x0000009c009c7308 */ /* 0x000f220000000800 */
[----:B0-----:R-:W-:-:S07]  /*14170*/  FADD.FTZ R0, R148, R91 ;  /* 0x0000005b94007221 */ /* 0x001fce0000010000 */
[----:B------:R-:W0:Y:S01]  /*14180*/  MUFU.EX2 R76, R155 ;  /* 0x0000009b004c7308 */ /* 0x000e220000000800 */
[----:B------:R-:W-:Y:S01]  /*14190*/  FADD.FTZ R94, R72, R95 ;  /* 0x0000005f485e7221 */ /* 0x000fe20000010000 */
[----:B-1----:R-:W-:Y:S01]  /*141a0*/  FADD.FTZ R0, R99, R0 ;  /* 0x0000000063007221 */ /* 0x002fe20000010000 */
[----:B------:R-:W-:Y:S02]  /*141b0*/  F2FP.F16.F32.PACK_AB R89, R75, R79 ;  /* 0x0000004f4b59723e */ /* 0x000fe400000000ff */
[----:B---3--:R-:W-:Y:S01]  /*141c0*/  FADD.FTZ R75, R73, R94 ;  /* 0x0000005e494b7221 */ /* 0x008fe20000010000 */
[----:B------:R-:W-:Y:S02]  /*141d0*/  F2FP.F16.F32.PACK_AB R80, R136, R107 ;  /* 0x0000006b8850723e */ /* 0x000fe400000000ff */
[----:B------:R-:W-:Y:S02]  /*141e0*/  F2FP.F16.F32.PACK_AB R81, R119, R118 ;  /* 0x000000767751723e */ /* 0x000fe400000000ff */
[----:B----4-:R-:W-:Y:S01]  /*141f0*/  F2FP.F16.F32.PACK_AB R95, R156, R153 ;  /* 0x000000999c5f723e */ /* 0x010fe200000000ff */
[----:B------:R-:W-:Y:S01]  /*14200*/  FADD.FTZ R153, R153, R0 ;  /* 0x0000000099997221 */ /* 0x000fe20000010000 */
[----:B------:R-:W-:-:S02]  /*14210*/  F2FP.F16.F32.PACK_AB R82, R137, R106 ;  /* 0x0000006a8952723e */ /* 0x000fc400000000ff */
[----:B------:R-:W-:Y:S02]  /*14220*/  F2FP.F16.F32.PACK_AB R84, R138, R105 ;  /* 0x000000698a54723e */ /* 0x000fe400000000ff */
[----:B------:R-:W-:Y:S02]  /*14230*/  F2FP.F16.F32.PACK_AB R86, R122, R120 ;  /* 0x000000787a56723e */ /* 0x000fe400000000ff */
[----:B------:R-:W-:Y:S01]  /*14240*/  F2FP.F16.F32.PACK_AB R87, R97, R96 ;  /* 0x000000606157723e */ /* 0x000fe200000000ff */
[----:B0-----:R-:W-:Y:S01]  /*14250*/  FADD.FTZ R72, R76, R75 ;  /* 0x0000004b4c487221 */ /* 0x001fe20000010000 */
[----:B------:R-:W-:Y:S02]  /*14260*/  F2FP.F16.F32.PACK_AB R88, R104, R93 ;  /* 0x0000005d6858723e */ /* 0x000fe400000000ff */
[----:B------:R-:W-:Y:S01]  /*14270*/  F2FP.F16.F32.PACK_AB R91, R140, R78 ;  /* 0x0000004e8c5b723e */ /* 0x000fe200000000ff */
[----:B------:R-:W-:Y:S01]  /*14280*/  FADD.FTZ R0, R156, R153 ;  /* 0x000000999c007221 */ /* 0x000fe20000010000 */
[----:B------:R-:W-:-:S02]  /*14290*/  F2FP.F16.F32.PACK_AB R93, R99, R148 ;  /* 0x00000094635d723e */ /* 0x000fc400000000ff */
[----:B------:R-:W-:Y:S01]  /*142a0*/  F2FP.F16.F32.PACK_AB R94, R76, R73 ;  /* 0x000000494c5e723e */ /* 0x000fe200000000ff */
[----:B------:R-:W-:Y:S04]  /*142b0*/  STSM.16.M88.4 [R22+0x2bb00], R80 ;  /* 0x02bb005016007844 */ /* 0x000fe80000000200 */
[----:B------:R-:W-:Y:S04]  /*142c0*/  STSM.16.M88.4 [R22+0x2d300], R84 ;  /* 0x02d3005416007844 */ /* 0x000fe80000000200 */
[----:B------:R-:W-:Y:S04]  /*142d0*/  STSM.16.M88.4 [R22+0x2eb00], R88 ;  /* 0x02eb005816007844 */ /* 0x000fe80000000200 */
[----:B------:R-:W-:Y:S04]  /*142e0*/  STL [R1+0x20], R72 ;  /* 0x0000204801007387 */ /* 0x000fe80000100800 */
[----:B------:R-:W-:Y:S04]  /*142f0*/  STSM.16.M88.4 [R22+0x30300], R92 ;  /* 0x0303005c16007844 */ /* 0x000fe80000000200 */
[----:B------:R2:W-:Y:S01]  /*14300*/  STL [R1+0x28], R0 ;  /* 0x0000280001007387 */ /* 0x0005e20000100800 */
[----:B------:R-:W-:Y:S01]  /*14310*/  @!PT LDS RZ, [RZ] ;  /* 0x00000000fffff984 */ /* 0x000fe20000000800 */
[----:B------:R-:W-:Y:S01]  /*14320*/  @!PT LDS RZ, [RZ] ;  /* 0x00000000fffff984 */ /* 0x000fe20000000800 */
[----:B------:R-:W-:Y:S01]  /*14330*/  @!PT LDS RZ, [RZ] ;  /* 0x00000000fffff984 */ /* 0x000fe20000000800 */
[----:B------:R-:W-:Y:S01]  /*14340*/  @!PT LDS RZ, [RZ] ;  /* 0x00000000fffff984 */ /* 0x000fe20000000800 */
[----:B------:R0:W-:Y:S06]  /*14350*/  MEMBAR.ALL.CTA ;  /* 0x0000000000007992 */ /* 0x0001ec0000008000 */
[----:B0-----:R-:W0:Y:S04]  /*14360*/  FENCE.VIEW.ASYNC.S ;  /* 0x00000000000073c6 */ /* 0x001e280000000000 */
        /* <DEDUP_REMOVED lines=50> */
[----:B--2---:R-:W-:-:S05]  /*14690*/  VIADD R0, R21, 0xffffffff ;  /* 0xffffffff15007836 */ /* 0x004fca0000000000 */
[----:B------:R2:W-:Y:S04]  /*146a0*/  STL [R1+0x24], R0 ;  /* 0x0000240001007387 */ /* 0x0005e80000100800 */
[----:B------:R1:W-:Y:S01]  /*146b0*/  STL [R1+0x1c], R74 ;  /* 0x00001c4a01007387 */ /* 0x0003e20000100800 */
[----:B------:R-:W-:Y:S01]  /*146c0*/  ISETP.GT.AND P2, PT, R21, RZ, PT ;  /* 0x000000ff1500720c */ /* 0x000fe20003f44270 */
[----:B--2---:R-:W-:Y:S01]  /*146d0*/  IMAD.MOV.U32 R0, RZ, RZ, R146 ;  /* 0x000000ffff007224 */ /* 0x004fe200078e0092 */
[----:B0-----:R-:W-:-:S11]  /*146e0*/  NOP ;  /* 0x0000000000007918 */ /* 0x001fd60000000000 */
[----:B-1----:R-:W-:Y:S05]  /*146f0*/  @P2 BRA `(.L_x_8685) ;  /* 0xffffffac006c2947 */ /* 0x002fea000383ffff */
.L_x_8675:
[----:B------:R-:W-:Y:S05]  /*14700*/  WARPSYNC.ALL ;  /* 0x0000000000007948 */ /* 0x000fea0003800000 */
[----:B------:R-:W-:Y:S06]  /*14710*/  BAR.ARV 0x8, 0x1a0 ;  /* 0x0206800000007b1d */ /* 0x000fec0000002000 */
[----:B------:R-:W-:Y:S05]  /*14720*/  @!P0 BRA `(.L_x_8686) ;  /* 0x0000000000048947 */ /* 0x000fea0003800000 */
[----:B------:R-:W-:Y:S01]  /*14730*/  BPT.TRAP 0x1 ;  /* 0x000000040000795c */ /* 0x000fe20000300000 */
.L_x_8686:
[----:B------:R-:W2:Y:S01]  /*14740*/  LDL R0, [R1+0x48] ;  /* 0x0000480001007983 */ /* 0x000ea20000100800 */
[----:B------:R-:W-:Y:S02]  /*14750*/  LEA R9, R146, R18, 0x3 ;  /* 0x0000001292097211 */ /* 0x000fe400078e18ff */
[----:B--2---:R-:W-:-:S04]  /*14760*/  SHF.L.U32 R0, R0, 0x1f, RZ ;  /* 0x0000001f00007819 */ /* 0x004fc800000006ff */
[----:B------:R0:W1:Y:S01]  /*14770*/  SYNCS.PHASECHK.TRANS64.TRYWAIT P2, [R9+URZ+0x31c50], R0 ;  /* 0x031c5000090075a7 */ /* 0x000062000804017f */
[----:B------:R-:W-:Y:S05]  /*14780*/  @!P0 BRA `(.L_x_8687) ;  /* 0x0000000000048947 */ /* 0x000fea0003800000 */
[----:B------:R-:W-:Y:S01]  /*14790*/  BPT.TRAP 0x1 ;  /* 0x000000040000795c */ /* 0x000fe20000300000 */
.L_x_8687:
[----:B------:R-:W2:Y:S01]  /*147a0*/  LDL.LU R2, [R1+0x58] ;  /* 0x0000580001027983 */ /* 0x000ea20000300800 */
[----:B------:R-:W-:Y:S02]  /*147b0*/  VIADD R18, R18, 0x200 ;  /* 0x0000020012127836 */ /* 0x000fe40000000000 */
[----:B------:R-:W-:-:S03]  /*147c0*/  IMAD.MOV.U32 R3, RZ, RZ, -0x3ffffff0 ;  /* 0xc0000010ff037424 */ /* 0x000fc600078e00ff */
[----:B------:R-:W-:-:S04]  /*147d0*/  SHF.R.U32.HI R18, RZ, 0x4, R18 ;  /* 0x00000004ff127819 */ /* 0x000fc80000011612 */
[----:B------:R-:W-:-:S04]  /*147e0*/  LOP3.LUT R18, R18, 0x3fff, RZ, 0xc0, !PT ;  /* 0x00003fff12127812 */ /* 0x000fc800078ec0ff */
[----:B------:R-:W-:Y:S02]  /*147f0*/  LOP3.LUT R5, R18, 0x2400000, RZ, 0xfc, !PT ;  /* 0x0240000012057812 */ /* 0x000fe400078efcff */
[----:B--2---:R-:W-:Y:S01]  /*14800*/  LOP3.LUT R2, R2, 0x10000, RZ, 0xfc, !PT ;  /* 0x0001000002027812 */ /* 0x004fe200078efcff */
[----:B-1----:R-:W-:Y:S06]  /*14810*/  @P2 BRA `(.L_x_8688) ;  /* 0x0000000000082947 */ /* 0x002fec0003800000 */
[----:B------:R-:W1:Y:S02]  /*14820*/  SYNCS.PHASECHK.TRANS64.TRYWAIT P0, [R9+URZ+0x31c50], R0 ;  /* 0x031c5000090075a7 */ /* 0x000e64000800017f */
[----:B-1----:R-:W-:Y:S05]  /*14830*/  @!P0 BRA `(.L_x_8689) ;  /* 0x0000008000fc8947 */ /* 0x002fea0003800000 */
.L_x_8688:
[----:B------:R-:W-:Y:S01]  /*14840*/  IMAD R4, R146, 0x6c0, R5 ;  /* 0x000006c092047824 */ /* 0x000fe200078e0205 */
[----:B------:R-:W0:Y:S01]  /*14850*/  LDL.LU R13, [R1+0x20] ;  /* 0x00002000010d7983 */ /* 0x000e220000300800 */
[----:B------:R-:W-:Y:S01]  /*14860*/  IMAD.MOV.U32 R5, RZ, RZ, -0x7fffffe0 ;  /* 0x80000020ff057424 */ /* 0x000fe200078e00ff */
[----:B------:R-:W-:Y:S05]  /*14870*/  WARPSYNC.ALL ;  /* 0x0000000000007948 */ /* 0x000fea0003800000 */
[C---:B------:R-:W-:Y:S01]  /*14880*/  R2UR UR4, R2.reuse ;  /* 0x00000000020472ca */ /* 0x040fe200000e0000 */
[----:B------:R-:W-:Y:S01]  /*14890*/  VIADD R10, R2, 0x180 ;  /* 0x00000180020a7836 */ /* 0x000fe20000000000 */
[----:B------:R-:W-:Y:S01]  /*148a0*/  R2UR UR5, R3 ;  /* 0x00000000030572ca */ /* 0x000fe200000e0000 */
[C---:B------:R-:W-:Y:S01]  /*148b0*/  VIADD R6, R4.reuse, 0x40 ;  /* 0x0000004004067836 */ /* 0x040fe20000000000 */
[----:B------:R-:W-:Y:S01]  /*148c0*/  R2UR UR6, R4 ;  /* 0x00000000040672ca */ /* 0x000fe200000e0000 */
[----:B------:R-:W-:Y:S01]  /*148d0*/  IMAD.MOV.U32 R11, RZ, RZ, -0x3ffffff0 ;  /* 0xc0000010ff0b7424 */ /* 0x000fe200078e00ff */
[----:B------:R-:W-:Y:S01]  /*148e0*/  R2UR UR7, R5 ;  /* 0x00000000050772ca */ /* 0x000fe200000e0000 */
[----:B------:R-:W-:Y:S01]  /*148f0*/  WARPGROUP.ARRIVE ;  /* 0x00000000000079c5 */ /* 0x000fe20000000000 */
[----:B------:R-:W-:Y:S01]  /*14900*/  IMAD.MOV.U32 R7, RZ, RZ, -0x7fffffe0 ;  /* 0x80000020ff077424 */ /* 0x000fe200078e00ff */
[----:B------:R-:W2:Y:S01]  /*14910*/  LDL.LU R12, [R1+0x28] ;  /* 0x00002800010c7983 */ /* 0x000ea20000300800 */
[----:B------:R-:W-:-:S02]  /*14920*/  IMAD.MOV.U32 R3, RZ, RZ, -0x3ffffff0 ;  /* 0xc0000010ff037424 */ /* 0x000fc400078e00ff */
[----:B------:R-:W-:Y:S01]  /*14930*/  IMAD.MOV.U32 R5, RZ, RZ, -0x7fffffe0 ;  /* 0x80000020ff057424 */ /* 0x000fe200078e00ff */
[----:B------:R-:W3:Y:S01]  /*14940*/  LDL.LU R8, [R1+0x48] ;  /* 0x0000480001087983 */ /* 0x000ee20000300800 */
[----:B------:R-:W-:-:S05]  /*14950*/  VIADD R146, R146, 0x1 ;  /* 0x0000000192927836 */ /* 0x000fca0000000000 */
[----:B------:R-:W-:Y:S01]  /*14960*/  HGMMA.64x96x16.F32 R24, gdesc[UR4].tnspB, R24, gsb0 ;  /* 0x41600000041879f0 */ /* 0x000fe20008000818 */
[----:B------:R-:W-:Y:S02]  /*14970*/  R2UR UR4, R10 ;  /* 0x000000000a0472ca */ /* 0x000fe400000e0000 */
[----:B------:R-:W-:Y:S01]  /*14980*/  R2UR UR5, R11 ;  /* 0x000000000b0572ca */ /* 0x000fe200000e0000 */
[----:B------:R-:W-:Y:S01]  /*14990*/  IMAD.MOV.U32 R11, RZ, RZ, -0x3ffffff0 ;  /* 0xc0000010ff0b7424 */ /* 0x000fe200078e00ff */
[----:B------:R-:W-:Y:S01]  /*149a0*/  R2UR UR6, R6 ;  /* 0x00000000060672ca */ /* 0x000fe200000e0000 */
[----:B------:R-:W-:Y:S01]  /*149b0*/  VIADD R6, R4, 0x80 ;  /* 0x0000008004067836 */ /* 0x000fe20000000000 */
[----:B------:R-:W-:Y:S01]  /*149c0*/  R2UR UR7, R7 ;  /* 0x00000000070772ca */ /* 0x000fe200000e0000 */
[----:B------:R-:W-:Y:S01]  /*149d0*/  IMAD.MOV.U32 R7, RZ, RZ, -0x7fffffe0 ;  /* 0x80000020ff077424 */ /* 0x000fe200078e00ff */
[----:B------:R-:W-:Y:S02]  /*149e0*/  IADD3 R10, R2, 0x300, RZ ;  /* 0x00000300020a7810 */ /* 0x000fe40007ffe0ff */
[----:B------:R-:W-:Y:S01]  /*149f0*/  ISETP.NE.AND P0, PT, R146, 0x2, PT ;  /* 0x000000029200780c */ /* 0x000fe20003f05270 */
[----:B------:R-:W-:-:S02]  /*14a00*/  WARPGROUP.DEPBAR.LE gsb0, 0x0 ;  /* 0x00008000000079c5 */ /* 0x000fc40000010000 */
[----:B------:R-:W-:-:S06]  /*14a10*/  WARPGROUP.ARRIVE ;  /* 0x00000000000079c5 */ /* 0x000fcc0000000000 */
[----:B------:R-:W-:Y:S01]  /*14a20*/  HGMMA.64x96x16.F32 R24, gdesc[UR4].tnspB, R24, gsb0 ;  /* 0x41600000041879f0 */ /* 0x000fe20008000818 */
[----:B------:R-:W-:Y:S01]  /*14a30*/  R2UR UR4, R10 ;  /* 0x000000000a0472ca */ /* 0x000fe200000e0000 */
[----:B------:R-:W-:Y:S01]  /*14a40*/  VIADD R10, R2, 0x480 ;  /* 0x00000480020a7836 */ /* 0x000fe20000000000 */
[----:B------:R-:W-:Y:S01]  /*14a50*/  R2UR UR5, R11 ;  /* 0x000000000b0572ca */ /* 0x000fe200000e0000 */
[----:B------:R-:W-:Y:S01]  /*14a60*/  IMAD.MOV.U32 R11, RZ, RZ, -0x3ffffff0 ;  /* 0xc0000010ff0b7424 */ /* 0x000fe200078e00ff */
[----:B------:R-:W-:Y:S01]  /*14a70*/  R2UR UR6, R6 ;  /* 0x00000000060672ca */ /* 0x000fe200000e0000 */
[----:B------:R-:W-:Y:S01]  /*14a80*/  VIADD R6, R4, 0xc0 ;  /* 0x000000c004067836 */ /* 0x000fe20000000000 */
[----:B------:R-:W-:Y:S01]  /*14a90*/  R2UR UR7, R7 ;  /* 0x00000000070772ca */ /* 0x000fe200000e0000 */
[----:B------:R-:W-:Y:S01]  /*14aa0*/  IMAD.MOV.U32 R7, RZ, RZ, -0x7fffffe0 ;  /* 0x80000020ff077424 */ /* 0x000fe200078e00ff */
[----:B------:R-:W-:Y:S02]  /*14ab0*/  WARPGROUP.DEPBAR.LE gsb0, 0x0 ;  /* 0x00008000000079c5 */ /* 0x000fe40000010000 */
[----:B------:R-:W-:-:S09]  /*14ac0*/  WARPGROUP.ARRIVE ;  /* 0x00000000000079c5 */ /* 0x000fd20000000000 */
        /* <DEDUP_REMOVED lines=8> */
[----:B------:R-:W-:Y:S01]  /*14b50*/  IADD3 R10, R2, 0x600, RZ ;  /* 0x00000600020a7810 */ /* 0x000fe20007ffe0ff */
[----:B01----:R-:W0:Y:S02]  /*14b60*/  SHFL.BFLY PT, R0, R13, 0x2, 0x1f ;  /* 0x0c401f000d007f89 */ /* 0x003e2400000e0000 */
[----:B0-----:R-:W-:Y:S01]  /*14b70*/  FADD.FTZ R0, R0, R13 ;  /* 0x0000000d00007221 */ /* 0x001fe20000010000 */
        /* <DEDUP_REMOVED lines=22> */
[----:B------:R-:W-:-:S02]  /*14ce0*/  WARPGROUP.DEPBAR.LE gsb0, 0x0 ;  /* 0x00008000000079c5 */ /* 0x000fc40000010000 */
[----:B------:R-:W-:-:S08]  /*14cf0*/  WARPGROUP.ARRIVE ;  /* 0x00000000000079c5 */ /* 0x000fd00000000000 */
        /* <DEDUP_REMOVED lines=9> */
[----:B------:R-:W-:Y:S01]  /*14d90*/  IADD3 R2, R2, 0xc00, RZ ;  /* 0x00000c0002027810 */ /* 0x000fe20007ffe0ff */
[----:B------:R-:W-:Y:S01]  /*14da0*/  VIADD R4, R4, 0x200 ;  /* 0x0000020004047836 */ /* 0x000fe20000000000 */
[----:B------:R-:W-:-:S02]  /*14db0*/  WARPGROUP.DEPBAR.LE gsb0, 0x0 ;  /* 0x00008000000079c5 */ /* 0x000fc40000010000 */
[----:B------:R-:W-:-:S07]  /*14dc0*/  WARPGROUP.ARRIVE ;  /* 0x00000000000079c5 */ /* 0x000fce0000000000 */
[----:B------:R-:W-:Y:S01]  /*14dd0*/  HGMMA.64x96x16.F32 R24, gdesc[UR4].tnspB, R24, gsb0 ;  /* 0x41600000041879f0 */ /* 0x000fe20008000818 */
[----:B------:R-:W-:Y:S02]  /*14de0*/  R2UR UR4, R10 ;  /* 0x000000000a0472ca */ /* 0x000fe400000e0000 */
[----:B------:R-:W-:Y:S02]  /*14df0*/  R2UR UR5, R11 ;  /* 0x000000000b0572ca */ /* 0x000fe400000e0000 */
[----:B------:R-:W-:Y:S02]  /*14e00*/  R2UR UR6, R6 ;  /* 0x00000000060672ca */ /* 0x000fe400000e0000 */
[----:B------:R-:W-:Y:S01]  /*14e10*/  R2UR UR7, R7 ;  /* 0x00000000070772ca */ /* 0x000fe200000e0000 */
[----:B------:R-:W-:Y:S02]  /*14e20*/  WARPGROUP.DEPBAR.LE gsb0, 0x0 ;  /* 0x00008000000079c5 */ /* 0x000fe40000010000 */
[----:B------:R-:W-:-:S10]  /*14e30*/  WARPGROUP.ARRIVE ;  /* 0x00000000000079c5 */ /* 0x000fd40000000000 */
[----:B------:R-:W-:Y:S01]  /*14e40*/  HGMMA.64x96x16.F32 R24, gdesc[UR4].tnspB, R24, gsb0 ;  /* 0x41600000041879f0 */ /* 0x000fe20008000818 */
[----:B------:R-:W-:Y:S02]  /*14e50*/  R2UR UR4, R2 ;  /* 0x00000000020472ca */ /* 0x000fe400000e0000 */
[----:B--2---:R-:W0:Y:S01]  /*14e60*/  SHFL.BFLY PT, R2, R12, 0x2, 0x1f ;  /* 0x0c401f000c027f89 */ /* 0x004e2200000e0000 */
[----:B------:R-:W-:Y:S02]  /*14e70*/  R2UR UR5, R3 ;  /* 0x00000000030572ca */ /* 0x000fe400000e0000 */
[----:B------:R-:W-:Y:S01]  /*14e80*/  R2UR UR7, R5 ;  /* 0x00000000050772ca */ /* 0x000fe200000e0000 */
[----:B------:R-:W1:Y:S01]  /*14e90*/  SHFL.BFLY PT, R3, R0, 0x1, 0x1f ;  /* 0x0c201f0000037f89 */ /* 0x000e6200000e0000 */
[----:B------:R-:W-:Y:S01]  /*14ea0*/  R2UR UR6, R4 ;  /* 0x00000000040672ca */ /* 0x000fe200000e0000 */
[----:B------:R-:W-:Y:S02]  /*14eb0*/  IMAD.MOV.U32 R4, RZ, RZ, RZ ;  /* 0x000000ffff047224 */ /* 0x000fe400078e00ff */
[----:B0-----:R-:W-:Y:S01]  /*14ec0*/  FADD.FTZ R2, R2, R12 ;  /* 0x0000000c02027221 */ /* 0x001fe20000010000 */
[----:B-1----:R-:W-:-:S04]  /*14ed0*/  FADD.FTZ R10, R0, R3 ;  /* 0x00000003000a7221 */ /* 0x002fc80000010000 */
[----:B------:R-:W0:Y:S01]  /*14ee0*/  SHFL.BFLY PT, R5, R2, 0x1, 0x1f ;  /* 0x0c201f0002057f89 */ /* 0x000e2200000e0000 */
[----:B------:R-:W-:Y:S02]  /*14ef0*/  SEL R0, RZ, 0x1, P0 ;  /* 0x00000001ff007807 */ /* 0x000fe40000000000 */
[----:B------:R-:W-:Y:S02]  /*14f00*/  FSETP.NE.FTZ.AND P2, PT, R10, RZ, PT ;  /* 0x000000ff0a00720b */ /* 0x000fe40003f55000 */
[----:B---3--:R-:W-:-:S11]  /*14f10*/  LOP3.LUT R8, R8, R0, RZ, 0x3c, !PT ;  /* 0x0000000008087212 */ /* 0x008fd600078e3cff */
[----:B------:R-:W-:Y:S01]  /*14f20*/  @P2 MUFU.RCP R4, R10 ;  /* 0x0000000a00042308 */ /* 0x000fe20000001000 */
[----:B0-----:R-:W-:-:S07]  /*14f30*/  FADD.FTZ R11, R2, R5 ;  /* 0x00000005020b7221 */ /* 0x001fce0000010000 */
[----:B------:R0:W1:Y:S01]  /*14f40*/  @P2 MUFU.LG2 R5, R10 ;  /* 0x0000000a00052308 */ /* 0x0000620000000c00 */
[----:B------:R-:W-:Y:S01]  /*14f50*/  FSETP.NE.FTZ.AND P3, PT, R11, RZ, PT ;  /* 0x000000ff0b00720b */ /* 0x000fe20003f75000 */
[----:B0-----:R-:W2:Y:S01]  /*14f60*/  LDL.LU R10, [R1+0x78] ;  /* 0x00007800010a7983 */ /* 0x001ea20000300800 */
[----:B------:R-:W-:Y:S02]  /*14f70*/  WARPGROUP.DEPBAR.LE gsb0, 0x0 ;  /* 0x00008000000079c5 */ /* 0x000fe40000010000 */
[----:B------:R-:W-:-:S09]  /*14f80*/  WARPGROUP.ARRIVE ;  /* 0x00000000000079c5 */ /* 0x000fd20000000000 */
[----:B------:R-:W0:Y:S01]  /*14f90*/  @P3 MUFU.LG2 R7, R11 ;  /* 0x0000000b00073308 */ /* 0x000e220000000c00 */
[----:B------:R-:W-:Y:S01]  /*14fa0*/  HGMMA.64x96x16.F32 R24, gdesc[UR4].tnspB, R24, gsb0 ;  /* 0x41600000041879f0 */ /* 0x000fe20008000818 */
[----:B------:R3:W-:Y:S02]  /*14fb0*/  STL [R1+0x48], R8 ;  /* 0x0000480801007387 */ /* 0x0007e40000100800 */
[----:B---3--:R-:W-:-:S06]  /*14fc0*/  MOV R8, RZ ;  /* 0x000000ff00087202 */ /* 0x008fcc0000000f00 */
[----:B------:R-:W3:Y:S01]  /*14fd0*/  @P3 MUFU.RCP R8, R11 ;  /* 0x0000000b00083308 */ /* 0x000ee20000001000 */
[----:B------:R-:W-:Y:S02]  /*14fe0*/  @!P1 VIADD R9, R9, 0x31c60 ;  /* 0x00031c6009099836 */ /* 0x000fe40000000000 */
[----:B------:R-:W-:Y:S01]  /*14ff0*/  @P2 FMUL.FTZ R3, R15, 0.69314718246459960938 ;  /* 0x3f3172180f032820 */ /* 0x000fe20000410000 */
[----:B-1----:R-:W-:Y:S01]  /*15000*/  @P2 FMUL.FTZ R6, R5, 0.69314718246459960938 ;  /* 0x3f31721805062820 */ /* 0x002fe20000410000 */
[----:B------:R-:W-:Y:S01]  /*15010*/  @P3 FMUL.FTZ R12, R15, 0.69314718246459960938 ;  /* 0x3f3172180f0c3820 */ /* 0x000fe20000410000 */
[----:B0-----:R-:W-:Y:S01]  /*15020*/  @P3 FMUL.FTZ R7, R7, 0.69314718246459960938 ;  /* 0x3f31721807073820 */ /* 0x001fe20000410000 */
[----:B------:R-:W-:Y:S01]  /*15030*/  IMAD.MOV.U32 R0, RZ, RZ, -0x800000 ;  /* 0xff800000ff007424 */ /* 0x000fe200078e00ff */
[----:B------:R-:W-:Y:S01]  /*15040*/  @!P1 PRMT R9, RZ, 0x654, R9 ;  /* 0x00000654ff099816 */ /* 0x000fe20000000009 */
[----:B------:R-:W-:Y:S02]  /*15050*/  IMAD.MOV.U32 R2, RZ, RZ, -0x800000 ;  /* 0xff800000ff027424 */ /* 0x000fe400078e00ff */
[----:B------:R-:W-:Y:S01]  /*15060*/  @P2 FFMA.FTZ R0, R3, R14, R6 ;  /* 0x0000000e03002223 */ /* 0x000fe20000010006 */
[----:B------:R-:W-:Y:S01]  /*15070*/  @P3 FFMA.FTZ R2, R12, R74, R7 ;  /* 0x0000004a0c023223 */ /* 0x000fe20000010007 */
[----:B------:R-:W-:Y:S01]  /*15080*/  SEL R146, R146, RZ, P0 ;  /* 0x000000ff92927207 */ /* 0x000fe20000000000 */
        /* <DEDUP_REMOVED lines=12> */
[----:B---3--:R-:W-:Y:S01]  /*15150*/  FMUL.FTZ R81, R27, R8 ;  /* 0x000000081b517220 */ /* 0x008fe20000410000 */
        /* <DEDUP_REMOVED lines=10> */
[----:B------:R0:W-:Y:S01]  /*15200*/  @!P1 SYNCS.ARRIVE.TRANS64.RED.A1T0 RZ, [R9+URZ], RZ ;  /* 0x000000ff09ff99a7 */ /* 0x0001e2000810043f */
        /* <DEDUP_REMOVED lines=27> */
[----:B--2---:R-:W-:-:S05]  /*153c0*/  VIADD R10, R10, 0x1 ;  /* 0x000000010a0a7836 */ /* 0x004fca0000000000 */
[----:B------:R0:W-:Y:S02]  /*153d0*/  STL [R1+0x78], R10 ;  /* 0x0000780a01007387 */ /* 0x0001e40000100800 */
.L_x_8628:
        /* <DEDUP_REMOVED lines=15> */
[----:B------:R-:W1:Y:S01]  /*154d0*/  S2R R5, SR_SWINHI ;  /* 0x0000000000057919 */ /* 0x000e620000002f00 */
[----:B------:R-:W-:Y:S05]  /*154e0*/  WARPSYNC.ALL ;  /* 0x0000000000007948 */ /* 0x000fea0003800000 */
[----:B------:R-:W-:Y:S01]  /*154f0*/  F2FP.F16.F32.PACK_AB R6, R79, R6 ;  /* 0x000000064f06723e */ /* 0x000fe200000000ff */
[----:B------:R-:W-:Y:S01]  /*15500*/  ULDC.64 UR4, c[0x0][0xbd8] ;  /* 0x0002f60000047ab9 */ /* 0x000fe20000000a00 */
[----:B------:R-:W3:Y:S01]  /*15510*/  LDL R70, [R1+0x74] ;  /* 0x0000740001467983 */ /* 0x000ee20000100800 */
[----:B------:R-:W-:-:S02]  /*15520*/  MOV R20, R18 ;  /* 0x0000001200147202 */ /* 0x000fc40000000f00 */
[----:B-1----:R-:W-:Y:S02]  /*15530*/  MOV R21, R5 ;  /* 0x0000000500157202 */ /* 0x002fe40000000f00 */
[----:B------:R-:W-:Y:S01]  /*15540*/  F2FP.F16.F32.PACK_AB R27, R64, R27 ;  /* 0x0000001b401b723e */ /* 0x000fe200000000ff */
[----:B------:R-:W-:Y:S01]  /*15550*/  BAR.SYNC.DEFER_BLOCKING 0x1, 0x180 ;  /* 0x0046000000007b1d */ /* 0x000fe20000010000 */
[----:B--2---:R-:W-:-:S03]  /*15560*/  IMAD.WIDE R4, R4, 0x2, R20 ;  /* 0x0000000204047825 */ /* 0x004fc600078e0214 */
[----:B------:R-:W-:-:S04]  /*15570*/  IADD3 R55, P4, R4, 0x20, RZ ;  /* 0x0000002004377810 */ /* 0x000fc80007f9e0ff */
[----:B------:R-:W-:Y:S02]  /*15580*/  LOP3.LUT R8, R55, 0x180, RZ, 0xc0, !PT ;  /* 0x0000018037087812 */ /* 0x000fe400078ec0ff */
[----:B------:R-:W-:Y:S02]  /*15590*/  IADD3 R63, P2, R4, 0x3020, RZ ;  /* 0x00003020043f7810 */ /* 0x000fe40007f5e0ff */
[----:B------:R-:W-:Y:S02]  /*155a0*/  SHF.R.U64 R8, R8, 0x3, RZ ;  /* 0x0000000308087819 */ /* 0x000fe400000012ff */
[C---:B------:R-:W-:Y:S02]  /*155b0*/  IADD3 R59, P3, R4.reuse, 0x3000, RZ ;  /* 0x00003000043b7810 */ /* 0x040fe40007f7e0ff */
[C---:B------:R-:W-:Y:S02]  /*155c0*/  IADD3 R67, P0, R4.reuse, 0x6020, RZ ;  /* 0x0000602004437810 */ /* 0x040fe40007f1e0ff */
[----:B0-----:R-:W-:-:S02]  /*155d0*/  LOP3.LUT R9, R4, 0x180, RZ, 0xc0, !PT ;  /* 0x0000018004097812 */ /* 0x001fc400078ec0ff */
[----:B------:R-:W-:Y:S02]  /*155e0*/  IADD3 R58, P1, R4, 0x6000, RZ ;  /* 0x00006000043a7810 */ /* 0x000fe40007f3e0ff */
[----:B------:R-:W-:Y:S02]  /*155f0*/  LOP3.LUT R12, R8, R55, RZ, 0x3c, !PT ;  /* 0x00000037080c7212 */ /* 0x000fe400078e3cff */
        /* <DEDUP_REMOVED lines=8> */
[----:B------:R-:W-:Y:S01]  /*15680*/  LOP3.LUT R4, R9, R4, RZ, 0x3c, !PT ;  /* 0x0000000409047212 */ /* 0x000fe200078e3cff */
[--C-:B------:R-:W-:Y:S01]  /*15690*/  IMAD.X R13, RZ, RZ, R5.reuse, P4 ;  /* 0x000000ffff0d7224 */ /* 0x100fe200020e0605 */
[----:B------:R-:W-:Y:S01]  /*156a0*/  SHF.R.U64 R55, R55, 0x3, RZ ;  /* 0x0000000337377819 */ /* 0x000fe200000012ff */
[--C-:B------:R-:W-:Y:S01]  /*156b0*/  IMAD.X R15, RZ, RZ, R5.reuse, P3 ;  /* 0x000000ffff0f7224 */ /* 0x100fe200018e0605 */
[----:B------:R-:W-:Y:S01]  /*156c0*/  LOP3.LUT R24, R10, R63, RZ, 0x3c, !PT ;  /* 0x0000003f0a187212 */ /* 0x000fe200078e3cff */
[----:B------:R-:W-:Y:S01]  /*156d0*/  IMAD.X R25, RZ, RZ, R5, P2 ;  /* 0x000000ffff197224 */ /* 0x000fe200010e0605 */
[----:B------:R-:W-:-:S02]  /*156e0*/  LOP3.LUT R14, R8, R59, RZ, 0x3c, !PT ;  /* 0x0000003b080e7212 */ /* 0x000fc400078e3cff */
[----:B------:R-:W-:Y:S01]  /*156f0*/  LOP3.LUT R10, R62, R67, RZ, 0x3c, !PT ;  /* 0x000000433e0a7212 */ /* 0x000fe200078e3cff */
[----:B------:R-:W-:Y:S01]  /*15700*/  IMAD.X R11, RZ, RZ, R5, P0 ;  /* 0x000000ffff0b7224 */ /* 0x000fe200000e0605 */
[----:B------:R-:W-:Y:S02]  /*15710*/  MOV R62, R4 ;  /* 0x00000004003e7202 */ /* 0x000fe40000000f00 */
[----:B------:R-:W-:Y:S02]  /*15720*/  IADD3.X R9, RZ, R5, RZ, P1, !PT ;  /* 0x00000005ff097210 */ /* 0x000fe40000ffe4ff */
[----:B------:R-:W-:Y:S02]  /*15730*/  F2FP.F16.F32.PACK_AB R4, R76, R7 ;  /* 0x000000074c04723e */ /* 0x000fe400000000ff */
[----:B------:R-:W-:Y:S02]  /*15740*/  LOP3.LUT R8, R55, R58, RZ, 0x3c, !PT ;  /* 0x0000003a37087212 */ /* 0x000fe400078e3cff */
[----:B------:R-:W-:-:S02]  /*15750*/  F2FP.F16.F32.PACK_AB R5, R81, R80 ;  /* 0x000000505105723e */ /* 0x000fc400000000ff */
[----:B------:R-:W-:Y:S02]  /*15760*/  F2FP.F16.F32.PACK_AB R7, R82, R69 ;  /* 0x000000455207723e */ /* 0x000fe400000000ff */
[----:B------:R-:W-:Y:S02]  /*15770*/  MOV R59, R12 ;  /* 0x0000000c003b7202 */ /* 0x000fe40000000f00 */
[----:B------:R-:W-:Y:S02]  /*15780*/  MOV R58, R14 ;  /* 0x0000000e003a7202 */ /* 0x000fe40000000f00 */
[----:B------:R-:W-:Y:S02]  /*15790*/  MOV R55, R24 ;  /* 0x0000001800377202 */ /* 0x000fe40000000f00 */
[----:B------:R-:W-:Y:S02]  /*157a0*/  F2FP.F16.F32.PACK_AB R12, R74, R73 ;  /* 0x000000494a0c723e */ /* 0x000fe400000000ff */
[----:B------:R-:W-:-:S02]  /*157b0*/  F2FP.F16.F32.PACK_AB R13, R68, R61 ;  /* 0x0000003d440d723e */ /* 0x000fc400000000ff */
[----:B------:R-:W-:Y:S02]  /*157c0*/  F2FP.F16.F32.PACK_AB R14, R77, R72 ;  /* 0x000000484d0e723e */ /* 0x000fe400000000ff */
[----:B------:R-:W-:Y:S02]  /*157d0*/  F2FP.F16.F32.PACK_AB R15, R78, R57 ;  /* 0x000000394e0f723e */ /* 0x000fe400000000ff */
[----:B------:R-:W-:Y:S02]  /*157e0*/  F2FP.F16.F32.PACK_AB R25, R65, R26 ;  /* 0x0000001a4119723e */ /* 0x000fe400000000ff */
[----:B------:R-:W-:Y:S02]  /*157f0*/  F2FP.F16.F32.PACK_AB R24, R75, R40 ;  /* 0x000000284b18723e */ /* 0x000fe400000000ff */
[----:B------:R-:W-:Y:S01]  /*15800*/  F2FP.F16.F32.PACK_AB R26, R44, R37 ;  /* 0x000000252c1a723e */ /* 0x000fe200000000ff */
[----:B------:R0:W-:Y:S01]  /*15810*/  STSM.16.M88.4 [R62], R4 ;  /* 0x000000043e007844 */ /* 0x0001e20000000200 */
[----:B------:R-:W-:-:S02]  /*15820*/  MOV R44, R8 ;  /* 0x00000008002c7202 */ /* 0x000fc40000000f00 */
[----:B------:R-:W-:Y:S01]  /*15830*/  MOV R37, R10 ;  /* 0x0000000a00257202 */ /* 0x000fe20000000f00 */
[----:B------:R1:W-:Y:S01]  /*15840*/  STSM.16.M88.4 [R59], R12 ;  /* 0x0000000c3b007844 */ /* 0x0003e20000000200 */
[----:B------:R-:W-:Y:S02]  /*15850*/  F2FP.F16.F32.PACK_AB R8, R52, R29 ;  /* 0x0000001d3408723e */ /* 0x000fe400000000ff */
[----:B------:R-:W-:Y:S01]  /*15860*/  F2FP.F16.F32.PACK_AB R9, R54, R43 ;  /* 0x0000002b3609723e */ /* 0x000fe200000000ff */
[----:B------:R2:W-:Y:S01]  /*15870*/  STSM.16.M88.4 [R58], R24 ;  /* 0x000000183a007844 */ /* 0x0005e20000000200 */
[----:B------:R-:W-:Y:S02]  /*15880*/  F2FP.F16.F32.PACK_AB R10, R45, R32 ;  /* 0x000000202d0a723e */ /* 0x000fe400000000ff */
[----:B------:R-:W-:Y:S02]  /*15890*/  F2FP.F16.F32.PACK_AB R11, R51, R42 ;  /* 0x0000002a330b723e */ /* 0x000fe400000000ff */
[----:B------:R-:W-:-:S02]  /*158a0*/  ISETP.NE.U32.AND P0, PT, RZ, UR4, PT ;  /* 0x00000004ff007c0c */ /* 0x000fc4000bf05070 */
[----:B0-----:R-:W-:Y:S02]  /*158b0*/  F2FP.F16.F32.PACK_AB R4, R48, R3 ;  /* 0x000000033004723e */ /* 0x001fe400000000ff */
[----:B------:R-:W-:Y:S02]  /*158c0*/  F2FP.F16.F32.PACK_AB R5, R60, R47 ;  /* 0x0000002f3c05723e */ /* 0x000fe400000000ff */
[----:B------:R-:W-:Y:S02]  /*158d0*/  F2FP.F16.F32.PACK_AB R6, R41, R28 ;  /* 0x0000001c2906723e */ /* 0x000fe400000000ff */
[----:B------:R-:W-:Y:S02]  /*158e0*/  F2FP.F16.F32.PACK_AB R7, R53, R46 ;  /* 0x0000002e3507723e */ /* 0x000fe400000000ff */
[----:B-1----:R-:W-:Y:S02]  /*158f0*/  F2FP.F16.F32.PACK_AB R12, R56, R33 ;  /* 0x00000021380c723e */ /* 0x002fe400000000ff */
[----:B------:R-:W-:-:S02]  /*15900*/  F2FP.F16.F32.PACK_AB R13, R39, R34 ;  /* 0x00000022270d723e */ /* 0x000fc400000000ff */
[----:B------:R-:W-:Y:S02]  /*15910*/  F2FP.F16.F32.PACK_AB R14, R49, R36 ;  /* 0x00000024310e723e */ /* 0x000fe400000000ff */
[----:B------:R-:W-:Y:S02]  /*15920*/  F2FP.F16.F32.PACK_AB R15, R38, R35 ;  /* 0x00000023260f723e */ /* 0x000fe400000000ff */
[----:B--2---:R-:W-:Y:S01]  /*15930*/  IADD3 R24, P1, R50, UR4, RZ ;  /* 0x0000000432187c10 */ /* 0x004fe2000ff3e0ff */
        /* <DEDUP_REMOVED lines=8> */
[----:B------:R-:W-:Y:S01]  /*159c0*/  ISETP.NE.AND.EX P1, PT, RZ, UR5, PT, P1 ;  /* 0x00000005ff007c0c */ /* 0x000fe2000bf25310 */
[----:B------:R-:W-:-:S12]  /*159d0*/  IMAD.MOV.U32 R41, RZ, RZ, RZ ;  /* 0x000000ffff297224 */ /* 0x000fd800078e00ff */
[----:B------:R-:W-:Y:S01]  /*159e0*/  @P1 IADD3 R50, P2, R50, UR4, RZ ;  /* 0x0000000432321c10 */ /* 0x000fe2000ff5e0ff */
[----:B------:R-:W-:Y:S02]  /*159f0*/  ULDC UR4, c[0x0][0xa88] ;  /* 0x0002a20000047ab9 */ /* 0x000fe40000000800 */
[----:B------:R-:W-:Y:S01]  /*15a00*/  IMAD.U32 R40, RZ, RZ, UR4 ;  /* 0x00000004ff287e24 */ /* 0x000fe2000f8e00ff */
[----:B------:R-:W-:Y:S01]  /*15a10*/  @P1 IADD3.X R51, R31, UR5, RZ, P2, !PT ;  /* 0x000000051f331c10 */ /* 0x000fe200097fe4ff */
[----:B------:R-:W2:Y:S04]  /*15a20*/  @P0 LDG.E R41, desc[UR60][R24.64] ;  /* 0x0000003c18290981 */ /* 0x000ea8000c1e1900 */
[----:B------:R0:W5:Y:S01]  /*15a30*/  @P1 LDG.E R40, desc[UR60][R50.64] ;  /* 0x0000003c32281981 */ /* 0x000162000c1e1900 */
[----:B---3--:R-:W-:-:S02]  /*15a40*/  SHF.R.S32.HI R43, RZ, 0x1f, R70 ;  /* 0x0000001fff2b7819 */ /* 0x008fc40000011446 */
[----:B--2---:R-:W-:Y:S01]  /*15a50*/  SHF.R.S32.HI R42, RZ, 0x1f, R41 ;  /* 0x0000001fff2a7819 */ /* 0x004fe20000011429 */
[----:B0-----:R-:W-:Y:S06]  /*15a60*/  @P1 BRA `(.L_x_8692) ;  /* 0x0000000000101947 */ /* 0x001fec0003800000 */
[----:B------:R-:W-:Y:S05]  /*15a70*/  @!P0 BRA `(.L_x_8692) ;  /* 0x00000000000c8947 */ /* 0x000fea0003800000 */
[----:B------:R-:W2:Y:S04]  /*15a80*/  LDG.E R3, desc[UR60][R24.64] ;  /* 0x0000003c18037981 */ /* 0x000ea8000c1e1900 */
[----:B-----5:R-:W2:Y:S02]  /*15a90*/  LDG.E R40, desc[UR60][R24.64+0x4] ;  /* 0x0000043c18287981 */ /* 0x020ea4000c1e1900 */
[----:B--2---:R-:W-:-:S07]  /*15aa0*/  IMAD.IADD R40, R40, 0x1, -R3 ;  /* 0x0000000128287824 */ /* 0x004fce00078e0a03 */
.L_x_8692:
[----:B------:R-:W2:Y:S01]  /*15ab0*/  LDL.64 R4, [R1+0x68] ;  /* 0x0000680001047983 */ /* 0x000ea20000100a00 */
[----:B------:R-:W-:-:S03]  /*15ac0*/  ULDC.64 UR4, c[0x0][0xb70] ;  /* 0x0002dc0000047ab9 */ /* 0x000fc60000000a00 */
[----:B------:R-:W3:Y:S04]  /*15ad0*/  LDL.64 R48, [R1+0x68] ;  /* 0x0000680001307983 */ /* 0x000ee80000100a00 */
[----:B------:R-:W4:Y:S04]  /*15ae0*/  LDL R8, [R1+0x9c] ;  /* 0x00009c0001087983 */ /* 0x000f280000100800 */
[----:B------:R-:W4:Y:S04]  /*15af0*/  LDL.LU R47, [R1+0x7c] ;  /* 0x00007c00012f7983 */ /* 0x000f280000300800 */
[----:B------:R-:W4:Y:S01]  /*15b00*/  LDL R46, [R1+0x5c] ;  /* 0x00005c00012e7983 */ /* 0x000f220000100800 */
[----:B------:R-:W0:Y:S01]  /*15b10*/  S2R R10, SR_TID.X ;  /* 0x00000000000a7919 */ /* 0x000e220000002100 */
[----:B------:R-:W-:Y:S01]  /*15b20*/  IMAD R6, R43, UR4, RZ ;  /* 0x000000042b067c24 */ /* 0x000fe2000f8e02ff */
[----:B------:R-:W-:-:S03]  /*15b30*/  SEL R44, R30, RZ, !P0 ;  /* 0x000000ff1e2c7207 */ /* 0x000fc60004000000 */
[----:B------:R-:W-:Y:S01]  /*15b40*/  IMAD R7, R70, UR5, R6 ;  /* 0x0000000546077c24 */ /* 0x000fe2000f8e0206 */
[----:B------:R-:W-:Y:S01]  /*15b50*/  SEL R45, R66, RZ, !P0 ;  /* 0x000000ff422d7207 */ /* 0x000fe20004000000 */
[----:B0-----:R-:W-:-:S05]  /*15b60*/  VIADD R11, R10, 0xffffff80 ;  /* 0xffffff800a0b7836 */ /* 0x001fca0000000000 */
[----:B------:R-:W-:-:S04]  /*15b70*/  SHF.R.S32.HI R10, RZ, 0x1f, R11 ;  /* 0x0000001fff0a7819 */ /* 0x000fc8000001140b */
[----:B------:R-:W-:-:S04]  /*15b80*/  LEA.HI R10, R10, R11, RZ, 0x7 ;  /* 0x0000000b0a0a7211 */ /* 0x000fc800078f38ff */
[----:B------:R-:W-:-:S05]  /*15b90*/  LOP3.LUT R10, R10, 0xffffff80, RZ, 0xc0, !PT ;  /* 0xffffff800a0a7812 */ /* 0x000fca00078ec0ff */
[----:B------:R-:W-:Y:S01]  /*15ba0*/  IMAD.IADD R10, R11, 0x1, -R10 ;  /* 0x000000010b0a7824 */ /* 0x000fe200078e0a0a */
[----:B------:R-:W-:Y:S01]  /*15bb0*/  BSSY B1, `(.L_x_8693) ;  /* 0x0000070000017945 */ /* 0x000fe20003800000 */
[----:B--2---:R-:W-:Y:S01]  /*15bc0*/  MOV R5, R42 ;  /* 0x0000002a00057202 */ /* 0x004fe20000000f00 */
[----:B---3--:R-:W-:Y:S02]  /*15bd0*/  IMAD.MOV.U32 R48, RZ, RZ, R4 ;  /* 0x000000ffff307224 */ /* 0x008fe400078e0004 */
[----:B------:R-:W-:-:S04]  /*15be0*/  IMAD.MOV.U32 R4, RZ, RZ, R41 ;  /* 0x000000ffff047224 */ /* 0x000fc800078e0029 */
[----:B------:R-:W-:Y:S01]  /*15bf0*/  IMAD.WIDE.U32 R4, R70, UR4, R4 ;  /* 0x0000000446047c25 */ /* 0x000fe2000f8e0004 */
[----:B------:R-:W-:-:S03]  /*15c00*/  ULDC.64 UR4, c[0x0][0xb78] ;  /* 0x0002de0000047ab9 */ /* 0x000fc60000000a00 */
[----:B----4-:R-:W-:Y:S02]  /*15c10*/  IMAD R3, R48, 0x20, R46 ;  /* 0x0000002030037824 */ /* 0x010fe400078e022e */
[----:B------:R-:W-:Y:S02]  /*15c20*/  IMAD.IADD R5, R5, 0x1, R7 ;  /* 0x0000000105057824 */ /* 0x000fe400078e0207 */
[----:B------:R-:W-:-:S04]  /*15c30*/  IMAD.WIDE R20, R3, 0x2, R20 ;  /* 0x0000000203147825 */ /* 0x000fc800078e0214 */
[----:B------:R-:W-:Y:S02]  /*15c40*/  IMAD R3, R44, UR4, RZ ;  /* 0x000000042c037c24 */ /* 0x000fe4000f8e02ff */
[----:B------:R-:W-:Y:S02]  /*15c50*/  IMAD R7, R47, 0xc0, R8 ;  /* 0x000000c02f077824 */ /* 0x000fe400078e0208 */
[----:B------:R-:W-:Y:S01]  /*15c60*/  IMAD.WIDE.U32 R4, R45, UR4, R4 ;  /* 0x000000042d047c25 */ /* 0x000fe2000f8e0004 */
[----:B------:R-:W-:-:S03]  /*15c70*/  IADD3 R9, P2, R20, 0x1800, RZ ;  /* 0x0000180014097810 */ /* 0x000fc60007f5e0ff */
[----:B------:R-:W-:Y:S01]  /*15c80*/  IMAD R6, R45, UR5, R3 ;  /* 0x000000052d067c24 */ /* 0x000fe2000f8e0203 */
[----:B------:R-:W-:Y:S01]  /*15c90*/  SHF.R.S32.HI R3, RZ, 0x1f, R7 ;  /* 0x0000001fff037819 */ /* 0x000fe20000011407 */
[----:B------:R-:W-:Y:S01]  /*15ca0*/  ULDC.64 UR4, c[0x0][0xb40] ;  /* 0x0002d00000047ab9 */ /* 0x000fe20000000a00 */
[----:B------:R-:W-:Y:S02]  /*15cb0*/  IADD3 R4, P0, R7, R4, RZ ;  /* 0x0000000407047210 */ /* 0x000fe40007f1e0ff */
[----:B------:R-:W-:Y:S02]  /*15cc0*/  LOP3.LUT R8, R9, 0x180, RZ, 0xc0, !PT ;  /* 0x0000018009087812 */ /* 0x000fe400078ec0ff */
[----:B------:R-:W-:Y:S02]  /*15cd0*/  IADD3.X R3, R3, R5, R6, P0, !PT ;  /* 0x0000000503037210 */ /* 0x000fe400007fe406 */
[----:B------:R-:W-:Y:S02]  /*15ce0*/  LEA R38, P1, R4, UR4, 0x2 ;  /* 0x0000000404267c11 */ /* 0x000fe4000f8210ff */
[----:B------:R-:W-:-:S02]  /*15cf0*/  SHF.R.U64 R8, R8, 0x3, RZ ;  /* 0x0000000308087819 */ /* 0x000fc400000012ff */
[----:B------:R-:W-:Y:S01]  /*15d00*/  LEA.HI.X R39, R4, UR5, R3, 0x2, P1 ;  /* 0x0000000504277c11 */ /* 0x000fe200088f1403 */
[----:B------:R-:W-:Y:S01]  /*15d10*/  VIADD R3, R7, 0x8 ;  /* 0x0000000807037836 */ /* 0x000fe20000000000 */
[----:B------:R-:W-:Y:S01]  /*15d20*/  LOP3.LUT R8, R8, R9, RZ, 0x3c, !PT ;  /* 0x0000000908087212 */ /* 0x000fe200078e3cff */
[----:B------:R-:W-:Y:S01]  /*15d30*/  IMAD.X R9, RZ, RZ, R21, P2 ;  /* 0x000000ffff097224 */ /* 0x000fe200010e0615 */
[----:B------:R-:W-:Y:S01]  /*15d40*/  LOP3.LUT P0, RZ, R10, 0x3, RZ, 0xc0, !PT ;  /* 0x000000030aff7812 */ /* 0x000fe2000780c0ff */
[----:B------:R-:W-:Y:S01]  /*15d50*/  ULDC.64 UR4, c[0x0][0xaa0] ;  /* 0x0002a80000047ab9 */ /* 0x000fe20000000a00 */
[C---:B------:R-:W-:Y:S02]  /*15d60*/  IADD3 R13, P5, R20.reuse, 0x3000, RZ ;  /* 0x00003000140d7810 */ /* 0x040fe40007fbe0ff */
[C---:B------:R-:W-:Y:S02]  /*15d70*/  IADD3 R25, P4, R20.reuse, 0x4800, RZ ;  /* 0x0000480014197810 */ /* 0x040fe40007f9e0ff */
[----:B------:R-:W-:-:S02]  /*15d80*/  IADD3 R29, P3, R20, 0x6000, RZ ;  /* 0x00006000141d7810 */ /* 0x000fc40007f7e0ff */
[----:B------:R-:W-:Y:S02]  /*15d90*/  IADD3 R4, P2, R20, 0x7800, RZ ;  /* 0x0000780014047810 */ /* 0x000fe40007f5e0ff */
[-C--:B-----5:R-:W-:Y:S02]  /*15da0*/  ISETP.GE.OR P1, PT, R7, R40.reuse, P0 ;  /* 0x000000280700720c */ /* 0x0a0fe40000726670 */
[----:B------:R-:W-:Y:S02]  /*15db0*/  LOP3.LUT R12, R13, 0x180, RZ, 0xc0, !PT ;  /* 0x000001800d0c7812 */ /* 0x000fe400078ec0ff */
[----:B------:R-:W-:Y:S02]  /*15dc0*/  LOP3.LUT R24, R25, 0x180, RZ, 0xc0, !PT ;  /* 0x0000018019187812 */ /* 0x000fe400078ec0ff */
[----:B------:R-:W-:Y:S02]  /*15dd0*/  LOP3.LUT R28, R29, 0x180, RZ, 0xc0, !PT ;  /* 0x000001801d1c7812 */ /* 0x000fe400078ec0ff */
[----:B------:R-:W-:-:S02]  /*15de0*/  ISETP.GE.OR P0, PT, R3, R40, P0 ;  /* 0x000000280300720c */ /* 0x000fc40000706670 */
[----:B------:R-:W-:Y:S02]  /*15df0*/  LOP3.LUT R3, R4, 0x180, RZ, 0xc0, !PT ;  /* 0x0000018004037812 */ /* 0x000fe400078ec0ff */
[----:B------:R-:W-:Y:S02]  /*15e00*/  LOP3.LUT R5, R20, 0x180, RZ, 0xc0, !PT ;  /* 0x0000018014057812 */ /* 0x000fe400078ec0ff */
[----:B------:R-:W-:Y:S02]  /*15e10*/  SHF.R.U64 R12, R12, 0x3, RZ ;  /* 0x000000030c0c7819 */ /* 0x000fe400000012ff */
[----:B------:R-:W-:Y:S02]  /*15e20*/  SHF.R.U64 R24, R24, 0x3, RZ ;  /* 0x0000000318187819 */ /* 0x000fe400000012ff */
[----:B------:R-:W-:Y:S02]  /*15e30*/  SHF.R.U64 R28, R28, 0x3, RZ ;  /* 0x000000031c1c7819 */ /* 0x000fe400000012ff */
[----:B------:R-:W-:-:S02]  /*15e40*/  SHF.R.U64 R3, R3, 0x3, RZ ;  /* 0x0000000303037819 */ /* 0x000fc400000012ff */
[----:B------:R-:W-:Y:S01]  /*15e50*/  SHF.R.U64 R5, R5, 0x3, RZ ;  /* 0x0000000305057819 */ /* 0x000fe200000012ff */
[--C-:B------:R-:W-:Y:S01]  /*15e60*/  IMAD.X R33, RZ, RZ, R21.reuse, P2 ;  /* 0x000000ffff217224 */ /* 0x100fe200010e0615 */
[----:B------:R-:W-:Y:S01]  /*15e70*/  LOP3.LUT R12, R12, R13, RZ, 0x3c, !PT ;  /* 0x0000000d0c0c7212 */ /* 0x000fe200078e3cff */
[--C-:B------:R-:W-:Y:S01]  /*15e80*/  IMAD.X R13, RZ, RZ, R21.reuse, P5 ;  /* 0x000000ffff0d7224 */ /* 0x100fe200028e0615 */
[----:B------:R-:W-:Y:S01]  /*15e90*/  LOP3.LUT R24, R24, R25, RZ, 0x3c, !PT ;  /* 0x0000001918187212 */ /* 0x000fe200078e3cff */
[----:B------:R-:W-:Y:S01]  /*15ea0*/  IMAD.X R25, RZ, RZ, R21, P4 ;  /* 0x000000ffff197224 */ /* 0x000fe200020e0615 */
[----:B------:R-:W-:Y:S02]  /*15eb0*/  LOP3.LUT R28, R28, R29, RZ, 0x3c, !PT ;  /* 0x0000001d1c1c7212 */ /* 0x000fe400078e3cff */
[----:B------:R-:W-:Y:S02]  /*15ec0*/  IADD3.X R29, RZ, R21, RZ, P3, !PT ;  /* 0x00000015ff1d7210 */ /* 0x000fe40001ffe4ff */
[----:B------:R-:W-:-:S02]  /*15ed0*/  LOP3.LUT R32, R3, R4, RZ, 0x3c, !PT ;  /* 0x0000000403207212 */ /* 0x000fc400078e3cff */
[----:B------:R-:W-:Y:S01]  /*15ee0*/  LOP3.LUT R20, R5, R20, RZ, 0x3c, !PT ;  /* 0x0000001405147212 */ /* 0x000fe200078e3cff */
[----:B------:R-:W-:Y:S01]  /*15ef0*/  @!P1 STG.E desc[UR60][R38.64], R0 ;  /* 0x0000000026009986 */ /* 0x000fe2000c10193c */
[----:B------:R-:W-:-:S03]  /*15f00*/  SHF.R.S32.HI R37, RZ, 0x1f, R46 ;  /* 0x0000001fff257819 */ /* 0x000fc6000001142e */
[----:B------:R0:W-:Y:S01]  /*15f10*/  @!P0 STG.E desc[UR60][R38.64+0x20], R2 ;  /* 0x0000200226008986 */ /* 0x0001e2000c10193c */
[----:B------:R-:W-:-:S03]  /*15f20*/  IMAD.MOV.U32 R36, RZ, RZ, R46 ;  /* 0x000000ffff247224 */ /* 0x000fc600078e002e */
[----:B------:R1:W5:Y:S01]  /*15f30*/  LD.E.128 R4, desc[UR60][R20.64] ;  /* 0x0000003c14047980 */ /* 0x000362000c101d00 */
[----:B------:R-:W-:-:S03]  /*15f40*/  SHF.R.S32.HI R49, RZ, 0x1f, R48 ;  /* 0x0000001fff317819 */ /* 0x000fc60000011430 */
[----:B------:R-:W5:Y:S04]  /*15f50*/  LD.E.128 R8, desc[UR60][R8.64] ;  /* 0x0000003c08087980 */ /* 0x000f68000c101d00 */
[----:B------:R-:W5:Y:S04]  /*15f60*/  LD.E.128 R12, desc[UR60][R12.64] ;  /* 0x0000003c0c0c7980 */ /* 0x000f68000c101d00 */
        /* <DEDUP_REMOVED lines=10> */
[----:B0-----:R-:W-:-:S03]  /*16010*/  IMAD.WIDE.U32 R2, R41, UR4, R36 ;  /* 0x0000000429027c25 */ /* 0x001fc6000f8e0024 */
[----:B------:R0:W-:Y:S01]  /*16020*/  STL [R1+0x6c], R49 ;  /* 0x00006c3101007387 */ /* 0x0001e20000100800 */
[----:B------:R-:W-:Y:S01]  /*16030*/  IMAD R41, R41, UR5, R42 ;  /* 0x0000000529297c24 */ /* 0x000fe2000f8e022a */
[----:B------:R-:W-:Y:S01]  /*16040*/  ULDC.64 UR4, c[0x0][0xae0] ;  /* 0x0002b80000047ab9 */ /* 0x000fe20000000a00 */
[----:B------:R-:W-:Y:S02]  /*16050*/  IMAD R37, R47, -0xc0, R40 ;  /* 0xffffff402f257824 */ /* 0x000fe400078e0228 */
[----:B------:R-:W-:Y:S02]  /*16060*/  IMAD.IADD R3, R3, 0x1, R41 ;  /* 0x0000000103037824 */ /* 0x000fe400078e0229 */
[----:B-1----:R-:W-:Y:S01]  /*16070*/  IMAD R21, R43, UR4, RZ ;  /* 0x000000042b157c24 */ /* 0x002fe2000f8e02ff */
[C---:B------:R-:W-:Y:S01]  /*16080*/  ISETP.GE.AND P0, PT, R48.reuse, R37, PT ;  /* 0x000000253000720c */ /* 0x040fe20003f06270 */
[----:B------:R-:W-:Y:S02]  /*16090*/  VIADD R20, R48, 0x60 ;  /* 0x0000006030147836 */ /* 0x000fe40000000000 */
[----:B------:R-:W-:-:S02]  /*160a0*/  VIADD R0, R18, 0x31c20 ;  /* 0x00031c2012007836 */ /* 0x000fc40000000000 */
[C---:B------:R-:W-:Y:S02]  /*160b0*/  IMAD R21, R70.reuse, UR5, R21 ;  /* 0x0000000546157c24 */ /* 0x040fe4000f8e0215 */
[----:B------:R-:W-:Y:S01]  /*160c0*/  IMAD.WIDE.U32 R2, R70, UR4, R2 ;  /* 0x0000000446027c25 */ /* 0x000fe2000f8e0002 */
[----:B------:R-:W-:Y:S01]  /*160d0*/  ULDC.64 UR4, c[0x0][0xae8] ;  /* 0x0002ba0000047ab9 */ /* 0x000fe20000000a00 */
[----:B------:R-:W-:Y:S02]  /*160e0*/  ISETP.GE.AND P3, PT, R20, R37, PT ;  /* 0x000000251400720c */ /* 0x000fe40003f66270 */
[----:B------:R-:W-:Y:S01]  /*160f0*/  IMAD.IADD R3, R3, 0x1, R21 ;  /* 0x0000000103037824 */ /* 0x000fe200078e0215 */
[----:B------:R-:W-:Y:S01]  /*16100*/  PRMT R0, RZ, 0x654, R0 ;  /* 0x00000654ff007816 */ /* 0x000fe20000000000 */
[----:B------:R-:W-:Y:S02]  /*16110*/  IMAD R20, R44, UR4, RZ ;  /* 0x000000042c147c24 */ /* 0x000fe4000f8e02ff */
[C---:B------:R-:W-:Y:S01]  /*16120*/  IMAD.WIDE.U32 R36, R45.reuse, UR4, R2 ;  /* 0x000000042d247c25 */ /* 0x040fe2000f8e0002 */
[----:B--2---:R0:W-:Y:S03]  /*16130*/  SYNCS.ARRIVE.TRANS64.RED.A1T0 RZ, [R0+URZ], RZ ;  /* 0x000000ff00ff79a7 */ /* 0x0041e6000810043f */
[----:B------:R-:W-:-:S02]  /*16140*/  IMAD R39, R45, UR5, R20 ;  /* 0x000000052d277c24 */ /* 0x000fc4000f8e0214 */
        /* <DEDUP_REMOVED lines=22> */
.L_x_8694:
[----:B------:R-:W-:Y:S05]  /*162b0*/  BSYNC B1 ;  /* 0x0000000000017941 */ /* 0x000fea0003800000 */
.L_x_8693:
[----:B------:R-:W-:Y:S05]  /*162c0*/  @P3 BRA `(.L_x_8695) ;  /* 0x0000000800503947 */ /* 0x000fea0003800000 */
[----:B0----5:R-:W-:Y:S01]  /*162d0*/  IADD3 R5, P0, R20, 0x60, RZ ;  /* 0x0000006014057810 */ /* 0x021fe20007f1e0ff */
[----:B------:R-:W-:Y:S01]  /*162e0*/  ULDC.64 UR4, c[0x0][0xad8] ;  /* 0x0002b60000047ab9 */ /* 0x000fe20000000a00 */
[----:B------:R-:W-:Y:S01]  /*162f0*/  IMAD.MOV.U32 R2, RZ, RZ, R36 ;  /* 0x000000ffff027224 */ /* 0x000fe200078e0024 */
[----:B------:R-:W-:Y:S01]  /*16300*/  IADD3 R0, R46, 0x20, RZ ;  /* 0x000000202e007810 */ /* 0x000fe20007ffe0ff */
[----:B------:R-:W-:Y:S01]  /*16310*/  IMAD.MOV.U32 R3, RZ, RZ, R41 ;  /* 0x000000ffff037224 */ /* 0x000fe200078e0029 */
[----:B------:R-:W-:Y:S01]  /*16320*/  ULDC.64 UR6, c[0x0][0xa80] ;  /* 0x0002a00000067ab9 */ /* 0x000fe20000000a00 */
[----:B------:R-:W-:Y:S02]  /*16330*/  IMAD.X R20, RZ, RZ, R21, P0 ;  /* 0x000000ffff147224 */ /* 0x000fe400000e0615 */
        /* <DEDUP_REMOVED lines=16> */
.L_x_8691:
[----:B------:R-:W1:Y:S01]  /*16440*/  S2R R0, SR_TID.X ;  /* 0x0000000000007919 */ /* 0x000e620000002100 */
[----:B------:R-:W-:Y:S01]  /*16450*/  ULDC.64 UR4, c[0x0][0xbd8] ;  /* 0x0002f60000047ab9 */ /* 0x000fe20000000a00 */
[----:B------:R-:W-:Y:S01]  /*16460*/  IMAD.MOV.U32 R7, RZ, RZ, RZ ;  /* 0x000000ffff077224 */ /* 0x000fe200078e00ff */
        /* <DEDUP_REMOVED lines=9> */
[----:B------:R-:W-:Y:S01]  /*16500*/  ULDC UR4, c[0x0][0xa88] ;  /* 0x0002a20000047ab9 */ /* 0x000fe20000000800 */
[----:B-1----:R-:W-:-:S02]  /*16510*/  VIADD R4, R0, 0xffffff80 ;  /* 0xffffff8000047836 */ /* 0x002fc40000000000 */
[----:B------:R-:W-:Y:S01]  /*16520*/  @P1 IADD3.X R51, R31, UR5, RZ, P2, !PT ;  /* 0x000000051f331c10 */ /* 0x000fe200097fe4ff */
[----:B------:R-:W-:-:S06]  /*16530*/  IMAD.U32 R0, RZ, RZ, UR4 ;  /* 0x00000004ff007e24 */ /* 0x000fcc000f8e00ff */
[----:B------:R2:W5:Y:S01]  /*16540*/  @P1 LDG.E R0, desc[UR60][R50.64] ;  /* 0x0000003c32001981 */ /* 0x000562000c1e1900 */
[----:B------:R-:W-:Y:S01]  /*16550*/  ISETP.GT.AND P2, PT, R4, 0xbf, PT ;  /* 0x000000bf0400780c */ /* 0x000fe20003f44270 */
[----:B------:R-:W-:-:S12]  /*16560*/  @P1 BRA `(.L_x_8696) ;  /* 0x0000000000101947 */ /* 0x000fd80003800000 */
[----:B------:R-:W-:Y:S05]  /*16570*/  @!P0 BRA `(.L_x_8696) ;  /* 0x00000000000c8947 */ /* 0x000fea0003800000 */
[----:B------:R-:W3:Y:S04]  /*16580*/  LDG.E R5, desc[UR60][R2.64] ;  /* 0x0000003c02057981 */ /* 0x000ee8000c1e1900 */
[----:B-----5:R-:W3:Y:S02]  /*16590*/  LDG.E R0, desc[UR60][R2.64+0x4] ;  /* 0x0000043c02007981 */ /* 0x020ee4000c1e1900 */
[----:B---3--:R-:W-:-:S07]  /*165a0*/  IMAD.IADD R0, R0, 0x1, -R5 ;  /* 0x0000000100007824 */ /* 0x008fce00078e0a05 */
.L_x_8696:
[----:B------:R-:W3:Y:S04]  /*165b0*/  LDL R13, [R1+0x74] ;  /* 0x00007400010d7983 */ /* 0x000ee80000100800 */
[----:B0-----:R-:W4:Y:S04]  /*165c0*/  LDL R10, [R1+0x5c] ;  /* 0x00005c00010a7983 */ /* 0x001f280000100800 */
[----:B------:R0:W5:Y:S01]  /*165d0*/  LDL R12, [R1+0x7c] ;  /* 0x00007c00010c7983 */ /* 0x0001620000100800 */
[----:B------:R-:W-:Y:S01]  /*165e0*/  BSSY B1, `(.L_x_8697) ;  /* 0x000001d000017945 */ /* 0x000fe20003800000 */
[----:B------:R-:W-:-:S02]  /*165f0*/  SEL R11, R66, RZ, !P0 ;  /* 0x000000ff420b7207 */ /* 0x000fc40004000000 */
[----:B------:R-:W-:Y:S02]  /*16600*/  SEL R30, R30, RZ, !P0 ;  /* 0x000000ff1e1e7207 */ /* 0x000fe40004000000 */
[----:B-----5:R-:W-:Y:S02]  /*16610*/  SHF.R.S32.HI R6, RZ, 0x1f, R7 ;  /* 0x0000001fff067819 */ /* 0x020fe40000011407 */
[----:B---3--:R-:W-:Y:S02]  /*16620*/  SHF.R.S32.HI R8, RZ, 0x1f, R13 ;  /* 0x0000001fff087819 */ /* 0x008fe4000001140d */
[----:B----4-:R-:W-:Y:S01]  /*16630*/  SHF.R.S32.HI R9, RZ, 0x1f, R10 ;  /* 0x0000001fff097819 */ /* 0x010fe2000001140a */
[----:B0-----:R-:W-:Y:S06]  /*16640*/  @P2 BRA `(.L_x_8698) ;  /* 0x0000000000582947 */ /* 0x001fec0003800000 */
[----:B--2---:R-:W0:Y:S02]  /*16650*/  S2R R2, SR_TID.X ;  /* 0x0000000000027919 */ /* 0x004e240000002100 */
[----:B0-----:R-:W-:-:S04]  /*16660*/  IMAD R2, R12, 0xc0, R2 ;  /* 0x000000c00c027824 */ /* 0x001fc800078e0202 */
[----:B------:R-:W-:-:S05]  /*16670*/  VIADD R3, R2, 0xffffff80 ;  /* 0xffffff8002037836 */ /* 0x000fca0000000000 */
[----:B------:R-:W-:-:S13]  /*16680*/  ISETP.GE.AND P0, PT, R3, R0, PT ;  /* 0x000000000300720c */ /* 0x000fda0003f06270 */
[----:B------:R-:W-:Y:S05]  /*16690*/  @P0 BRA `(.L_x_8698) ;  /* 0x0000000000440947 */ /* 0x000fea0003800000 */
[C---:B------:R-:W-:Y:S01]  /*166a0*/  IADD3 R2, P0, R3.reuse, R7, RZ ;  /* 0x0000000703027210 */ /* 0x040fe20007f1e0ff */
        /* <DEDUP_REMOVED lines=16> */
.L_x_8698:
[----:B------:R-:W-:Y:S05]  /*167b0*/  BSYNC B1 ;  /* 0x0000000000017941 */ /* 0x000fea0003800000 */
.L_x_8697:
[----:B------:R-:W3:Y:S01]  /*167c0*/  LDL.64 R14, [R1+0x68] ;  /* 0x00006800010e7983 */ /* 0x000ee20000100a00 */
[----:B------:R-:W-:Y:S01]  /*167d0*/  ULDC.64 UR4, c[0x0][0xaa0] ;  /* 0x0002a80000047ab9 */ /* 0x000fe20000000a00 */
[----:B--2---:R-:W-:Y:S01]  /*167e0*/  IMAD.MOV.U32 R2, RZ, RZ, R10 ;  /* 0x000000ffff027224 */ /* 0x004fe200078e000a */
[----:B------:R-:W-:Y:S01]  /*167f0*/  BSSY B1, `(.L_x_8699) ;  /* 0x000002b000017945 */ /* 0x000fe20003800000 */
[----:B0-----:R-:W-:Y:S02]  /*16800*/  IMAD.MOV.U32 R3, RZ, RZ, R9 ;  /* 0x000000ffff037224 */ /* 0x001fe400078e0009 */
[----:B------:R-:W-:Y:S02]  /*16810*/  IMAD R4, R6, UR4, RZ ;  /* 0x0000000406047c24 */ /* 0x000fe4000f8e02ff */
[----:B------:R-:W-:-:S04]  /*16820*/  IMAD.WIDE.U32 R2, R7, UR4, R2 ;  /* 0x0000000407027c25 */ /* 0x000fc8000f8e0002 */
[----:B------:R-:W-:Y:S01]  /*16830*/  IMAD R7, R7, UR5, R4 ;  /* 0x0000000507077c24 */ /* 0x000fe2000f8e0204 */
[----:B------:R-:W-:Y:S02]  /*16840*/  ULDC.64 UR4, c[0x0][0xae0] ;  /* 0x0002b80000047ab9 */ /* 0x000fe40000000a00 */
[----:B------:R-:W-:Y:S02]  /*16850*/  IMAD R4, R8, UR4, RZ ;  /* 0x0000000408047c24 */ /* 0x000fe4000f8e02ff */
[----:B------:R-:W-:Y:S02]  /*16860*/  IMAD.IADD R3, R3, 0x1, R7 ;  /* 0x0000000103037824 */ /* 0x000fe400078e0207 */
[C---:B------:R-:W-:Y:S02]  /*16870*/  IMAD R5, R13.reuse, UR5, R4 ;  /* 0x000000050d057c24 */ /* 0x040fe4000f8e0204 */
[----:B------:R-:W-:Y:S02]  /*16880*/  IMAD R4, R12, -0xc0, R0 ;  /* 0xffffff400c047824 */ /* 0x000fe400078e0200 */
[----:B------:R-:W-:Y:S01]  /*16890*/  IMAD.WIDE.U32 R2, R13, UR4, R2 ;  /* 0x000000040d027c25 */ /* 0x000fe2000f8e0002 */
[----:B------:R-:W-:-:S03]  /*168a0*/  ULDC.64 UR4, c[0x0][0xae8] ;  /* 0x0002ba0000047ab9 */ /* 0x000fc60000000a00 */
[----:B------:R-:W-:Y:S02]  /*168b0*/  IMAD.IADD R3, R3, 0x1, R5 ;  /* 0x0000000103037824 */ /* 0x000fe400078e0205 */
[----:B------:R-:W-:-:S04]  /*168c0*/  IMAD R0, R30, UR4, RZ ;  /* 0x000000041e007c24 */ /* 0x000fc8000f8e02ff */
[----:B------:R-:W-:Y:S01]  /*168d0*/  IMAD R9, R11, UR5, R0 ;  /* 0x000000050b097c24 */ /* 0x000fe2000f8e0200 */
[C---:B---3--:R-:W-:Y:S01]  /*168e0*/  ISETP.GE.AND P0, PT, R14.reuse, R4, PT ;  /* 0x000000040e00720c */ /* 0x048fe20003f06270 */
[----:B------:R-:W-:Y:S01]  /*168f0*/  VIADD R7, R14, 0x60 ;  /* 0x000000600e077836 */ /* 0x000fe20000000000 */
[----:B------:R-:W-:-:S04]  /*16900*/  MOV R6, R14 ;  /* 0x0000000e00067202 */ /* 0x000fc80000000f00 */
[----:B------:R-:W-:Y:S01]  /*16910*/  ISETP.GE.AND P1, PT, R7, R4, PT ;  /* 0x000000040700720c */ /* 0x000fe20003f26270 */
[----:B------:R-:W-:Y:S01]  /*16920*/  IMAD.WIDE.U32 R4, R11, UR4, R2 ;  /* 0x000000040b047c25 */ /* 0x000fe2000f8e0002 */
[----:B------:R-:W-:-:S03]  /*16930*/  SHF.R.S32.HI R7, RZ, 0x1f, R14 ;  /* 0x0000001fff077819 */ /* 0x000fc6000001140e */
[----:B------:R-:W-:Y:S02]  /*16940*/  IMAD.IADD R11, R5, 0x1, R9 ;  /* 0x00000001050b7824 */ /* 0x000fe400078e0209 */
        /* <DEDUP_REMOVED lines=21> */
.L_x_8700:
[----:B------:R-:W-:Y:S05]  /*16aa0*/  BSYNC B1 ;  /* 0x0000000000017941 */ /* 0x000fea0003800000 */
.L_x_8699:
        /* <DEDUP_REMOVED lines=22> */
.L_x_8695:
[----:B------:R-:W-:Y:S05]  /*16c10*/  BSYNC B0 ;  /* 0x0000000000007941 */ /* 0x000fea0003800000 */
.L_x_8690:
[----:B------:R-:W-:Y:S02]  /*16c20*/  ULDC UR4, c[0x0][0xc14] ;  /* 0x0003050000047ab9 */ /* 0x000fe40000000800 */
[----:B------:R-:W-:-:S13]  /*16c30*/  ISETP.GE.AND P0, PT, R111, UR4, PT ;  /* 0x000000046f007c0c */ /* 0x000fda000bf06270 */
[----:B------:R-:W-:Y:S05]  /*16c40*/  @!P0 BRA `(.L_x_8701) ;  /* 0xfffffea400f88947 */ /* 0x000fea000383ffff */
[----:B------:R-:W-:Y:S05]  /*16c50*/  BRA `(.L_x_8562) ;  /* 0x0000005400b87947 */ /* 0x000fea0003800000 */
.L_x_8560:
        /* <DEDUP_REMOVED lines=9> */
[----:B------:R-:W-:Y:S01]  /*16cf0*/  IMAD.MOV.U32 R0, RZ, RZ, RZ ;  /* 0x000000ffff007224 */ /* 0x000fe200078e00ff */
        /* <DEDUP_REMOVED lines=17> */
[----:B------:R-:W-:Y:S02]  /*16e10*/  IMAD.MOV.U32 R16, RZ, RZ, RZ ;  /* 0x000000ffff107224 */ /* 0x000fe400078e00ff */
[----:B------:R-:W-:Y:S01]  /*16e20*/  IMAD.MOV.U32 R19, RZ, RZ, RZ ;  /* 0x000000ffff137224 */ /* 0x000fe200078e00ff */
[----:B--2---:R-:W0:Y:S02]  /*16e30*/  SHFL.UP PT, R4, R0, 0x1, RZ ;  /* 0x0420000000047989 */ /* 0x004e2400000e00ff */
[----:B0-----:R-:W-:-:S05]  /*16e40*/  SEL R5, R4, RZ, P1 ;  /* 0x000000ff04057207 */ /* 0x001fca0000800000 */
[----:B------:R-:W-:-:S05]  /*16e50*/  IMAD.IADD R5, R0, 0x1, R5 ;  /* 0x0000000100057824 */ /* 0x000fca00078e0205 */
[----:B------:R-:W0:Y:S02]  /*16e60*/  SHFL.UP PT, R4, R5, 0x2, RZ ;  /* 0x0440000005047989 */ /* 0x000e2400000e00ff */
[----:B0-----:R-:W-:-:S05]  /*16e70*/  SEL R4, R4, RZ, P0 ;  /* 0x000000ff04047207 */ /* 0x001fca0000000000 */
[----:B------:R-:W-:-:S05]  /*16e80*/  IMAD.IADD R4, R5, 0x1, R4 ;  /* 0x0000000105047824 */ /* 0x000fca00078e0204 */
[----:B------:R-:W0:Y:S01]  /*16e90*/  SHFL.UP PT, R6, R4, 0x4, RZ ;  /* 0x0480000004067989 */ /* 0x000e2200000e00ff */
[----:B------:R-:W-:-:S04]  /*16ea0*/  ISETP.GE.U32.AND P0, PT, R28, 0x4, PT ;  /* 0x000000041c00780c */ /* 0x000fc80003f06070 */
[----:B0-----:R-:W-:-:S04]  /*16eb0*/  SEL R3, R6, RZ, P0 ;  /* 0x000000ff06037207 */ /* 0x001fc80000000000 */
[----:B------:R-:W-:-:S05]  /*16ec0*/  IADD3 R3, R4, R3, RZ ;  /* 0x0000000304037210 */ /* 0x000fca0007ffe0ff */
        /* <DEDUP_REMOVED lines=9> */
[----:B0-----:R-:W-:-:S05]  /*16f60*/  SEL R5, R5, RZ, P0 ;  /* 0x000000ff05057207 */ /* 0x001fca0000000000 */
[----:B------:R-:W-:-:S05]  /*16f70*/  IMAD.IADD R6, R2, 0x1, R5 ;  /* 0x0000000102067824 */ /* 0x000fca00078e0205 */
        /* <DEDUP_REMOVED lines=8> */
[----:B------:R-:W-:Y:S01]  /*17000*/  IMAD.MOV.U32 R4, RZ, RZ, R3 ;  /* 0x000000ffff047224 */ /* 0x000fe200078e0003 */
[----:B------:R-:W-:Y:S01]  /*17010*/  ULDC UR5, c[0x0][0xc14] ;  /* 0x0003050000057ab9 */ /* 0x000fe20000000800 */
[----:B------:R-:W-:Y:S01]  /*17020*/  IMAD.MOV.U32 R19, RZ, RZ, RZ ;  /* 0x000000ffff137224 */ /* 0x000fe200078e00ff */
[----:B------:R-:W-:Y:S01]  /*17030*/  ULDC UR7, c[0x0][0xc14] ;  /* 0x0003050000077ab9 */ /* 0x000fe20000000800 */
[----:B------:R-:W-:-:S05]  /*17040*/  ULDC UR4, c[0x0][0xc10] ;  /* 0x0003040000047ab9 */ /* 0x000fca0000000800 */
.L_x_8706:
[----:B------:R-:W-:Y:S01]  /*17050*/  IADD3 R0, R19, 0x1f, RZ ;  /* 0x0000001f13007810 */ /* 0x000fe20007ffe0ff */
[----:B------:R-:W-:-:S03]  /*17060*/  IMAD.U32 R19, RZ, RZ, UR7 ;  /* 0x00000007ff137e24 */ /* 0x000fc6000f8e00ff */
[----:B------:R-:W-:-:S13]  /*17070*/  ISETP.GE.AND P0, PT, R0, UR5, PT ;  /* 0x0000000500007c0c */ /* 0x000fda000bf06270 */
[----:B------:R-:W-:Y:S05]  /*17080*/  @P0 BRA `(.L_x_8703) ;  /* 0x00000004003c0947 */ /* 0x000fea0003800000 */
[----:B------:R-:W-:Y:S01]  /*17090*/  IMAD.MOV.U32 R19, RZ, RZ, R0 ;  /* 0x000000ffff137224 */ /* 0x000fe200078e0000 */
[C---:B------:R-:W-:Y:S01]  /*170a0*/  ISETP.NE.AND P1, PT, R28.reuse, 0x1f, PT ;  /* 0x0000001f1c00780c */ /* 0x040fe20003f25270 */
[----:B------:R-:W-:Y:S01]  /*170b0*/  BSSY B0, `(.L_x_8704) ;  /* 0x0000008000007945 */ /* 0x000fe20003800000 */
[----:B------:R-:W-:Y:S02]  /*170c0*/  IMAD.MOV.U32 R0, RZ, RZ, RZ ;  /* 0x000000ffff007224 */ /* 0x000fe400078e00ff */
[----:B------:R-:W-:-:S05]  /*170d0*/  IMAD.IADD R5, R28, 0x1, R19 ;  /* 0x000000011c057824 */ /* 0x000fca00078e0213 */
[----:B------:R-:W-:-:S13]  /*170e0*/  ISETP.GE.OR P0, PT, R5, UR5, !P1 ;  /* 0x0000000505007c0c */ /* 0x000fda000cf06670 */
[----:B------:R-:W-:Y:S05]  /*170f0*/  @P0 BRA `(.L_x_8705) ;  /* 0x00000000000c0947 */ /* 0x000fea0003800000 */
[----:B------:R-:W0:Y:S02]  /*17100*/  LDC.64 R2, c[0x0][0xc58] ;  /* 0x00031600ff027b82 */ /* 0x000e240000000a00 */
[----:B0-----:R-:W-:-:S05]  /*17110*/  IMAD.WIDE R2, R5, 0x4, R2 ;  /* 0x0000000405027825 */ /* 0x001fca00078e0202 */
[----:B------:R0:W5:Y:S02]  /*17120*/  LDG.E R0, desc[UR60][R2.64] ;  /* 0x0000003c02007981 */ /* 0x000164000c1e1900 */
.L_x_8705:
[----:B------:R-:W-:Y:S05]  /*17130*/  BSYNC B0 ;  /* 0x0000000000007941 */ /* 0x000fea0003800000 */
.L_x_8704:
        /* <DEDUP_REMOVED lines=25> */
.L_x_8702:
        /* <DEDUP_REMOVED lines=13> */
[----:B------:R-:W-:-:S05]  /*173a0*/  VIADD R7, R4, 0xffffffff ;  /* 0xffffffff04077836 */ /* 0x000fca0000000000 */
[----:B------:R2:W3:Y:S02]  /*173b0*/  SHFL.IDX PT, R16, R6, R7, 0x1f ;  /* 0x00001f0706107589 */ /* 0x0004e400000e0000 */
.L_x_8707:
[----:B---3--:R-:W-:Y:S01]  /*173c0*/  IMAD R16, R16, UR4, R9 ;  /* 0x0000000410107c24 */ /* 0x008fe2000f8e0209 */
[----:B------:R-:W-:Y:S01]  /*173d0*/  IABS R8, R0 ;  /* 0x0000000000087213 */ /* 0x000fe20000000000 */
[----:B01----:R-:W-:Y:S01]  /*173e0*/  IMAD.MOV R2, RZ, RZ, -R3 ;  /* 0x000000ffff027224 */ /* 0x003fe200078e0a03 */
[----:B------:R-:W-:Y:S02]  /*173f0*/  IADD3 R19, R4, R19, RZ ;  /* 0x0000001304137210 */ /* 0x000fe40007ffe0ff */
[----:B------:R-:W-:Y:S01]  /*17400*/  IADD3 R9, -R16, UR6, RZ ;  /* 0x0000000610097c10 */ /* 0x000fe2000fffe1ff */
[----:B--2---:R-:W-:Y:S01]  /*17410*/  IMAD R7, R2, R5, RZ ;  /* 0x0000000502077224 */ /* 0x004fe200078e02ff */
[----:B------:R-:W-:Y:S01]  /*17420*/  MOV R2, RZ ;  /* 0x000000ff00027202 */ /* 0x000fe20000000f00 */
[----:B------:R-:W-:Y:S01]  /*17430*/  IMAD.MOV R8, RZ, RZ, -R8 ;  /* 0x000000ffff087224 */ /* 0x000fe200078e0a08 */
[----:B------:R-:W-:-:S03]  /*17440*/  IABS R6, R9 ;  /* 0x0000000900067213 */ /* 0x000fc60000000000 */
[----:B------:R-:W-:-:S04]  /*17450*/  IMAD.HI.U32 R2, R3, R7, R2 ;  /* 0x0000000703027227 */ /* 0x000fc800078e0002 */
[----:B------:R-:W-:Y:S02]  /*17460*/  IMAD.MOV.U32 R3, RZ, RZ, R6 ;  /* 0x000000ffff037224 */ /* 0x000fe400078e0006 */
[----:B------:R-:W-:Y:S02]  /*17470*/  IMAD.MOV.U32 R6, RZ, RZ, R8 ;  /* 0x000000ffff067224 */ /* 0x000fe400078e0008 */
        /* <DEDUP_REMOVED lines=16> */
.L_x_8703:
[----:B------:R-:W-:Y:S02]  /*17580*/  IMAD.MOV.U32 R17, RZ, RZ, RZ ;  /* 0x000000ffff117224 */ /* 0x000fe400078e00ff */
[----:B------:R-:W-:Y:S02]  /*17590*/  IMAD.U32 R16, RZ, RZ, UR6 ;  /* 0x00000006ff107e24 */ /* 0x000fe4000f8e00ff */
[----:B------:R-:W-:-:S07]  /*175a0*/  IMAD.MOV.U32 R18, RZ, RZ, RZ ;  /* 0x000000ffff127224 */ /* 0x000fce00078e00ff */
.L_x_8708:
[----:B------:R-:W2:Y:S01]  /*175b0*/  LDL.LU R2, [R1+0x2c] ;  /* 0x00002c0001027983 */ /* 0x000ea20000300800 */
[----:B------:R-:W-:Y:S01]  /*175c0*/  ISETP.NE.AND P0, PT, R28, RZ, PT ;  /* 0x000000ff1c00720c */ /* 0x000fe20003f05270 */
[----:B------:R-:W-:Y:S02]  /*175d0*/  IMAD.MOV.U32 R24, RZ, RZ, 0x1 ;  /* 0x00000001ff187424 */ /* 0x000fe400078e00ff */
[----:B------:R-:W-:-:S10]  /*175e0*/  IMAD.MOV.U32 R22, RZ, RZ, RZ ;  /* 0x000000ffff167224 */ /* 0x000fd400078e00ff */
[----:B------:R-:W0:Y:S01]  /*175f0*/  @!P0 S2R R3, SR_CgaCtaId ;  /* 0x0000000000038919 */ /* 0x000e220000008800 */
[----:B------:R-:W-:-:S04]  /*17600*/  @!P0 MOV R0, 0x400 ;  /* 0x0000040000008802 */ /* 0x000fc80000000f00 */
[----:B0-----:R-:W-:-:S05]  /*17610*/  @!P0 LEA R0, R3, R0, 0x18 ;  /* 0x0000000003008211 */ /* 0x001fca00078ec0ff */
[----:B------:R0:W-:Y:S01]  /*17620*/  @!P0 STS.128 [R0+0x31cd0], R16 ;  /* 0x031cd01000008388 */ /* 0x0001e20000000c00 */
[----:B------:R-:W-:Y:S06]  /*17630*/  BAR.ARV 0x5, 0x1a0 ;  /* 0x0146800000007b1d */ /* 0x000fec0000002000 */
[----:B--2---:R-:W-:-:S04]  /*17640*/  LOP3.LUT R2, R2, 0xfffffeff, RZ, 0xc0, !PT ;  /* 0xfffffeff02027812 */ /* 0x004fc800078ec0ff */
[----:B------:R-:W-:Y:S02]  /*17650*/  @P0 LOP3.LUT R2, R2, 0x100, RZ, 0xfc, !PT ;  /* 0x0000010002020812 */ /* 0x000fe400078efcff */
[----:B------:R-:W-:-:S03]  /*17660*/  ISETP.GE.AND P0, PT, R19, UR5, PT ;  /* 0x0000000513007c0c */ /* 0x000fc6000bf06270 */
[----:B------:R0:W-:Y:S04]  /*17670*/  STL [R1+0x2c], R2 ;  /* 0x00002c0201007387 */ /* 0x0001e80000100800 */
[----:B------:R0:W-:Y:S06]  /*17680*/  STL [R1+0x10], RZ ;  /* 0x000010ff01007387 */ /* 0x0001ec0000100800 */
[----:B------:R-:W-:Y:S05]  /*17690*/  @P0 BRA `(.L_x_8709) ;  /* 0x0000004800440947 */ /* 0x000fea0003800000 */
[----:B------:R-:W2:Y:S01]  /*176a0*/  LDL R4, [R1+0xa8] ;  /* 0x0000a80001047983 */ /* 0x000ea20000100800 */
[----:B------:R-:W-:Y:S01]  /*176b0*/  ISETP.NE.AND P1, PT, R28, RZ, PT ;  /* 0x000000ff1c00720c */ /* 0x000fe20003f25270 */
[----:B------:R-:W-:Y:S01]  /*176c0*/  IMAD.MOV.U32 R27, RZ, RZ, 0x1 ;  /* 0x00000001ff1b7424 */ /* 0x000fe200078e00ff */
[----:B0-----:R-:W-:Y:S01]  /*176d0*/  LOP3.LUT R2, R2, 0xffffffbf, RZ, 0xc0, !PT ;  /* 0xffffffbf02027812 */ /* 0x001fe200078ec0ff */
[----:B------:R0:W-:Y:S01]  /*176e0*/  STL [R1+0x10], RZ ;  /* 0x000010ff01007387 */ /* 0x0001e20000100800 */
[----:B------:R-:W-:Y:S01]  /*176f0*/  MOV R26, RZ ;  /* 0x000000ff001a7202 */ /* 0x000fe20000000f00 */
[----:B------:R-:W-:Y:S01]  /*17700*/  IMAD.MOV.U32 R24, RZ, RZ, 0x1 ;  /* 0x00000001ff187424 */ /* 0x000fe200078e00ff */
[----:B------:R-:W-:Y:S01]  /*17710*/  LOP3.LUT R2, R2, 0xfffffffd, RZ, 0xc0, !PT ;  /* 0xfffffffd02027812 */ /* 0x000fe200078ec0ff */
[----:B------:R-:W-:Y:S01]  /*17720*/  IMAD.MOV.U32 R22, RZ, RZ, RZ ;  /* 0x000000ffff167224 */ /* 0x000fe200078e00ff */
[----:B------:R-:W-:Y:S01]  /*17730*/  ULDC.64 UR36, c[0x0][0x198] ;  /* 0x0000660000247ab9 */ /* 0x000fe20000000a00 */
[----:B------:R-:W-:Y:S01]  /*17740*/  ULDC UR39, c[0x0][0xc] ;  /* 0x0000030000277ab9 */ /* 0x000fe20000000800 */
        /* <DEDUP_REMOVED lines=9> */
.L_x_8797:
[----:B01----:R-:W0:Y:S02]  /*177e0*/  LDC.64 R2, c[0x0][0xc60] ;  /* 0x00031800ff027b82 */ /* 0x003e240000000a00 */
[----:B0-----:R-:W-:-:S05]  /*177f0*/  IMAD.WIDE R2, R19, 0x4, R2 ;  /* 0x0000000413027825 */ /* 0x001fca00078e0202 */
[----:B------:R-:W2:Y:S01]  /*17800*/  LDG.E R9, desc[UR60][R2.64] ;  /* 0x0000003c02097981 */ /* 0x000ea2000c1e1900 */
[----:B------:R-:W-:Y:S05]  /*17810*/  YIELD ;  /* 0x0000000000007946 */ /* 0x000fea0003800000 */
[----:B------:R-:W-:Y:S01]  /*17820*/  ULDC.64 UR4, c[0x0][0xa28] ;  /* 0x00028a0000047ab9 */ /* 0x000fe20000000a00 */
[----:B------:R-:W-:Y:S01]  /*17830*/  IMAD.MOV.U32 R6, RZ, RZ, RZ ;  /* 0x000000ffff067224 */ /* 0x000fe200078e00ff */
[----:B------:R-:W-:Y:S01]  /*17840*/  ISETP.NE.U32.AND P1, PT, RZ, UR4, PT ;  /* 0x00000004ff007c0c */ /* 0x000fe2000bf25070 */
[----:B------:R-:W-:Y:S01]  /*17850*/  IMAD.MOV.U32 R23, RZ, RZ, RZ ;  /* 0x000000ffff177224 */ /* 0x000fe200078e00ff */
[----:B------:R-:W-:-:S02]  /*17860*/  ULDC.64 UR6, c[0x0][0xa10] ;  /* 0x0002840000067ab9 */ /* 0x000fc40000000a00 */
[----:B------:R-:W-:Y:S02]  /*17870*/  ISETP.NE.AND.EX P1, PT, RZ, UR5, PT, P1 ;  /* 0x00000005ff007c0c */ /* 0x000fe4000bf25310 */
[----:B--2---:R-:W-:Y:S01]  /*17880*/  SHF.R.S32.HI R0, RZ, 0x1f, R9 ;  /* 0x0000001fff007819 */ /* 0x004fe20000011409 */
[----:B------:R-:W-:Y:S10]  /*17890*/  STL [R1], R9 ;  /* 0x0000000901007387 */ /* 0x000ff40000100800 */
[----:B------:R-:W-:-:S04]  /*178a0*/  @P1 LEA R4, P0, R9, UR4, 0x2 ;  /* 0x0000000409041c11 */ /* 0x000fc8000f8010ff */
[----:B------:R-:W-:Y:S01]  /*178b0*/  @P1 LEA.HI.X R5, R9, UR5, R0, 0x2, P0 ;  /* 0x0000000509051c11 */ /* 0x000fe200080f1400 */
[----:B------:R-:W-:Y:S02]  /*178c0*/  ULDC.64 UR4, c[0x0][0xa00] ;  /* 0x0002800000047ab9 */ /* 0x000fe40000000a00 */
[----:B------:R-:W-:Y:S02]  /*178d0*/  ISETP.NE.U32.AND P0, PT, RZ, UR4, PT ;  /* 0x00000004ff007c0c */ /* 0x000fe4000bf05070 */
[----:B------:R0:W5:Y:S02]  /*178e0*/  @P1 LDG.E R23, desc[UR60][R4.64] ;  /* 0x0000003c04171981 */ /* 0x000164000c1e1900 */
[----:B------:R-:W-:-:S13]  /*178f0*/  ISETP.NE.AND.EX P0, PT, RZ, UR5, PT, P0 ;  /* 0x00000005ff007c0c */ /* 0x000fda000bf05300 */
[----:B------:R-:W-:-:S04]  /*17900*/  @P0 LEA R2, P2, R9, UR4, 0x2 ;  /* 0x0000000409020c11 */ /* 0x000fc8000f8410ff */
[----:B------:R-:W-:Y:S01]  /*17910*/  @P0 LEA.HI.X R3, R9, UR5, R0, 0x2, P2 ;  /* 0x0000000509030c11 */ /* 0x000fe200090f1400 */
[----:B------:R-:W-:-:S04]  /*17920*/  ULDC.64 UR4, c[0x0][0xa20] ;  /* 0x0002880000047ab9 */ /* 0x000fc80000000a00 */
[----:B------:R-:W2:Y:S01]  /*17930*/  @P0 LDG.E R6, desc[UR60][R2.64] ;  /* 0x0000003c02060981 */ /* 0x000ea2000c1e1900 */
[----:B------:R-:W-:-:S04]  /*17940*/  ISETP.NE.U32.AND P1, PT, RZ, UR4, PT ;  /* 0x00000004ff007c0c */ /* 0x000fc8000bf25070 */
[----:B------:R-:W-:Y:S01]  /*17950*/  ISETP.NE.AND.EX P1, PT, RZ, UR5, PT, P1 ;  /* 0x00000005ff007c0c */ /* 0x000fe2000bf25310 */
[C---:B0-----:R-:W-:Y:S01]  /*17960*/  IMAD.SHL.U32 R4, R9.reuse, 0x4, RZ ;  /* 0x0000000409047824 */ /* 0x041fe200078e00ff */
[----:B------:R-:W-:-:S04]  /*17970*/  SHF.L.U64.HI R0, R9, 0x2, R0 ;  /* 0x0000000209007819 */ /* 0x000fc80000010200 */
[----:B------:R-:W-:Y:S01]  /*17980*/  STL [R1+0x8], R4 ;  /* 0x0000080401007387 */ /* 0x000fe20000100800 */
[----:B------:R-:W-:-:S03]  /*17990*/  IMAD.MOV.U32 R8, RZ, RZ, RZ ;  /* 0x000000ffff087224 */ /* 0x000fc600078e00ff */
[----:B--2---:R0:W-:Y:S03]  /*179a0*/  STL [R1+0x18], R6 ;  /* 0x0000180601007387 */ /* 0x0041e60000100800 */
[----:B0-----:R-:W-:-:S04]  /*179b0*/  @P1 IADD3 R6, P0, R4, UR4, RZ ;  /* 0x0000000404061c10 */ /* 0x001fc8000ff1e0ff */
[----:B------:R-:W-:Y:S01]  /*179c0*/  @P1 IADD3.X R7, R0, UR5, RZ, P0, !PT ;  /* 0x0000000500071c10 */ /* 0x000fe200087fe4ff */
[----:B------:R-:W-:Y:S02]  /*179d0*/  ULDC.64 UR4, c[0x0][0xa08] ;  /* 0x0002820000047ab9 */ /* 0x000fe40000000a00 */
[----:B------:R-:W-:Y:S02]  /*179e0*/  IADD3 R2, P0, R4, UR4, RZ ;  /* 0x0000000404027c10 */ /* 0x000fe4000ff1e0ff */
[----:B------:R-:W-:Y:S02]  /*179f0*/  ISETP.NE.U32.AND P2, PT, RZ, UR4, PT ;  /* 0x00000004ff007c0c */ /* 0x000fe4000bf45070 */
[----:B------:R-:W-:Y:S02]  /*17a00*/  IADD3.X R3, R0, UR5, RZ, P0, !PT ;  /* 0x0000000500037c10 */ /* 0x000fe400087fe4ff */
[----:B------:R-:W-:Y:S01]  /*17a10*/  ISETP.NE.AND.EX P2, PT, RZ, UR5, PT, P2 ;  /* 0x00000005ff007c0c */ /* 0x000fe2000bf45320 */
[----:B------:R-:W-:-:S02]  /*17a20*/  ULDC.64 UR4, c[0x0][0x3f8] ;  /* 0x0000fe0000047ab9 */ /* 0x000fc40000000a00 */
[----:B------:R-:W-:-:S03]  /*17a30*/  UISETP.NE.U32.AND UP0, UPT, UR4, URZ, UPT ;  /* 0x0000003f0400728c */ /* 0x000fc6000bf05070 */
[----:B------:R-:W-:Y:S01]  /*17a40*/  ULDC UR4, c[0x0][0x404] ;  /* 0x0001010000047ab9 */ /* 0x000fe20000000800 */
[----:B------:R-:W-:-:S03]  /*17a50*/  UISETP.NE.AND.EX UP0, UPT, UR5, URZ, UPT, UP0 ;  /* 0x0000003f0500728c */ /* 0x000fc6000bf05300 */
[----:B------:R-:W-:Y:S01]  /*17a60*/  ULDC UR5, c[0x0][0x2e0] ;  /* 0x0000b80000057ab9 */ /* 0x000fe20000000800 */
[----:B------:R-:W-:Y:S02]  /*17a70*/  USEL UR4, UR4, 0x1, UP0 ;  /* 0x0000000104047887 */ /* 0x000fe40008000000 */
[----:B------:R0:W5:Y:S02]  /*17a80*/  @P2 LDG.E R8, desc[UR60][R2.64] ;  /* 0x0000003c02082981 */ /* 0x000164000c1e1900 */
[----:B------:R-:W-:-:S06]  /*17a90*/  UIMAD UR4, UR4, UR5, URZ ;  /* 0x00000005040472a4 */ /* 0x000fcc000f8e023f */
[----:B------:R-:W-:-:S06]  /*17aa0*/  IMAD.U32 R10, RZ, RZ, UR4 ;  /* 0x00000004ff0a7e24 */ /* 0x000fcc000f8e00ff */
[----:B------:R0:W5:Y:S01]  /*17ab0*/  @P1 LDG.E R10, desc[UR60][R6.64] ;  /* 0x0000003c060a1981 */ /* 0x000162000c1e1900 */
[----:B------:R-:W-:Y:S01]  /*17ac0*/  IADD3 R4, P0, R4, UR6, RZ ;  /* 0x0000000604047c10 */ /* 0x000fe2000ff1e0ff */
[----:B------:R-:W-:-:S03]  /*17ad0*/  ULDC UR4, c[0x0][0x338] ;  /* 0x0000ce0000047ab9 */ /* 0x000fc60000000800 */
[----:B------:R-:W-:Y:S02]  /*17ae0*/  IADD3.X R5, R0, UR7, RZ, P0, !PT ;  /* 0x0000000700057c10 */ /* 0x000fe400087fe4ff */
[----:B------:R-:W-:Y:S01]  /*17af0*/  ISETP.NE.U32.AND P0, PT, RZ, UR6, PT ;  /* 0x00000006ff007c0c */ /* 0x000fe2000bf05070 */
[----:B------:R1:W-:Y:S03]  /*17b00*/  STL [R1+0xc], R0 ;  /* 0x00000c0001007387 */ /* 0x0003e60000100800 */
[----:B------:R-:W-:Y:S02]  /*17b10*/  ISETP.NE.AND.EX P0, PT, RZ, UR7, PT, P0 ;  /* 0x00000007ff007c0c */ /* 0x000fe4000bf05300 */
[----:B-1----:R-:W-:Y:S01]  /*17b20*/  MOV R0, UR4 ;  /* 0x0000000400007c02 */ /* 0x002fe20008000f00 */
[----:B0-----:R-:W-:Y:S10]  /*17b30*/  @P1 BRA `(.L_x_8710) ;  /* 0x0000000000101947 */ /* 0x001ff40003800000 */
[----:B------:R-:W-:Y:S05]  /*17b40*/  @!P2 BRA `(.L_x_8710) ;  /* 0x00000000000ca947 */ /* 0x000fea0003800000 */
[----:B------:R-:W2:Y:S04]  /*17b50*/  LDG.E R7, desc[UR60][R2.64] ;  /* 0x0000003c02077981 */ /* 0x000ea8000c1e1900 */
[----:B-----5:R-:W2:Y:S02]  /*17b60*/  LDG.E R10, desc[UR60][R2.64+0x4] ;  /* 0x0000043c020a7981 */ /* 0x020ea4000c1e1900 */
[----:B--2---:R-:W-:-:S07]  /*17b70*/  IMAD.IADD R10, R10, 0x1, -R7 ;  /* 0x000000010a0a7824 */ /* 0x004fce00078e0a07 */
.L_x_8710:
[----:B------:R-:W2:Y:S04]  /*17b80*/  @P0 LDG.E R3, desc[UR60][R4.64] ;  /* 0x0000003c04030981 */ /* 0x000ea8000c1e1900 */
[----:B------:R-:W2:Y:S02]  /*17b90*/  @P0 LDG.E R2, desc[UR60][R4.64+0x4] ;  /* 0x0000043c04020981 */ /* 0x000ea4000c1e1900 */
[----:B--2---:R-:W-:Y:S02]  /*17ba0*/  @P0 IMAD.IADD R0, R2, 0x1, -R3 ;  /* 0x0000000102000824 */ /* 0x004fe400078e0a03 */
[----:B-----5:R-:W-:-:S04]  /*17bb0*/  IMAD.IADD R3, R10, 0x1, -R23 ;  /* 0x000000010a037824 */ /* 0x020fc800078e0a17 */
[----:B------:R-:W-:-:S04]  /*17bc0*/  IMAD.IADD R6, R3, 0x1, R0 ;  /* 0x0000000103067824 */ /* 0x000fc800078e0200 */
[----:B------:R-:W-:Y:S01]  /*17bd0*/  VIADD R2, R6, 0x8f ;  /* 0x0000008f06027836 */ /* 0x000fe20000000000 */
[----:B------:R0:W-:Y:S03]  /*17be0*/  STL [R1+0x14], R6 ;  /* 0x0000140601007387 */ /* 0x0001e60000100800 */
[----:B------:R-:W-:-:S05]  /*17bf0*/  IMAD.HI R2, R2, 0x38e38e39, RZ ;  /* 0x38e38e3902027827 */ /* 0x000fca00078e02ff */
[----:B------:R-:W-:-:S04]  /*17c00*/  SHF.R.U32.HI R7, RZ, 0x1f, R2 ;  /* 0x0000001fff077819 */ /* 0x000fc80000011602 */
[----:B0-----:R-:W-:Y:S01]  /*17c10*/  LEA.HI.SX32 R6, R2, R7, 0x1b ;  /* 0x0000000702067211 */ /* 0x001fe200078fdaff */
[----:B------:R-:W-:-:S04]  /*17c20*/  IMAD.MOV R2, RZ, RZ, -R3 ;  /* 0x000000ffff027224 */ /* 0x000fc800078e0a03 */
[----:B------:R-:W-:Y:S01]  /*17c30*/  IMAD R7, R6, 0x90, -R3 ;  /* 0x0000009006077824 */ /* 0x000fe200078e0a03 */
[----:B------:R-:W-:Y:S01]  /*17c40*/  VIMNMX R2, RZ, R2, !PT ;  /* 0x00000002ff027248 */ /* 0x000fe20007fe0100 */
[----:B------:R0:W-:Y:S03]  /*17c50*/  STL [R1+0x4], R6 ;  /* 0x0000040601007387 */ /* 0x0001e60000100800 */
[----:B------:R-:W-:-:S04]  /*17c60*/  VIMNMX R7, R7, R0, PT ;  /* 0x0000000007077248 */ /* 0x000fc80003fe0100 */
[----:B------:R-:W-:Y:S01]  /*17c70*/  ISETP.GT.AND P1, PT, R7, R2, PT ;  /* 0x000000020700720c */ /* 0x000fe20003f24270 */
[----:B------:R-:W-:-:S05]  /*17c80*/  IMAD.WIDE.U32 R2, R2, 0x38e38e39, RZ ;  /* 0x38e38e3902027825 */ /* 0x000fca00078e00ff */
[----:B------:R-:W-:-:S04]  /*17c90*/  SHF.R.U32.HI R0, RZ, 0x5, R3 ;  /* 0x00000005ff007819 */ /* 0x000fc80000011603 */
[----:B------:R-:W-:-:S03]  /*17ca0*/  MOV R2, R0 ;  /* 0x0000000000027202 */ /* 0x000fc60000000f00 */
[----:B0-----:R-:W-:-:S04]  /*17cb0*/  @P1 VIADD R6, R7, 0x8f ;  /* 0x0000008f07061836 */ /* 0x001fc80000000000 */
[----:B------:R-:W-:-:S05]  /*17cc0*/  @P1 IMAD.HI R6, R6, 0x38e38e39, RZ ;  /* 0x38e38e3906061827 */ /* 0x000fca00078e02ff */
[----:B------:R-:W-:-:S04]  /*17cd0*/  @P1 SHF.R.U32.HI R3, RZ, 0x1f, R6 ;  /* 0x0000001fff031819 */ /* 0x000fc80000011606 */
[----:B------:R-:W-:Y:S01]  /*17ce0*/  @P1 LEA.HI.SX32 R2, R6, R3, 0x1b ;  /* 0x0000000306021211 */ /* 0x000fe200078fdaff */
[----:B------:R-:W-:-:S06]  /*17cf0*/  IMAD.MOV.U32 R3, RZ, RZ, RZ ;  /* 0x000000ffff037224 */ /* 0x000fcc00078e00ff */
[----:B------:R0:W5:Y:S01]  /*17d00*/  @P0 LDG.E R3, desc[UR60][R4.64] ;  /* 0x0000003c04030981 */ /* 0x000162000c1e1900 */
[----:B------:R-:W-:Y:S01]  /*17d10*/  ISETP.GT.AND P1, PT, R2, R0, PT ;  /* 0x000000000200720c */ /* 0x000fe20003f24270 */
[----:B------:R-:W-:Y:S01]  /*17d20*/  BSSY B0, `(.L_x_8711) ;  /* 0x00000c3000007945 */ /* 0x000fe20003800000 */
[----:B------:R-:W-:Y:S01]  /*17d30*/  IMAD.IADD R23, R8, 0x1, R23 ;  /* 0x0000000108177824 */ /* 0x000fe200078e0217 */
[----:B------:R-:W-:-:S10]  /*17d40*/  PLOP3.LUT P2, PT, PT, PT, PT, 0x80, 0x0 ;  /* 0x000000000000781c */ /* 0x000fd40003f4f070 */
[----:B0-----:R-:W-:Y:S05]  /*17d50*/  @!P1 BRA `(.L_x_8712) ;  /* 0x0000000800fc9947 */ /* 0x001fea0003800000 */
[----:B------:R-:W0:Y:S01]  /*17d60*/  LDC R4, c[0x0][0x428] ;  /* 0x00010a00ff047b82 */ /* 0x000e220000000800 */
[----:B------:R-:W-:Y:S01]  /*17d70*/  UMOV UR4, 0xffffffff ;  /* 0xffffffff00047882 */ /* 0x000fe20000000000 */
[----:B0-----:R-:W-:-:S13]  /*17d80*/  ISETP.NE.AND P1, PT, R4, 0x1, PT ;  /* 0x000000010400780c */ /* 0x001fda0003f25270 */
[----:B------:R-:W0:Y:S08]  /*17d90*/  @P1 LDC R5, c[0x0][0x42c] ;  /* 0x00010b00ff051b82 */ /* 0x000e300000000800 */
[----:B------:R-:W1:Y:S01]  /*17da0*/  @P1 LDC R7, c[0x0][0x430] ;  /* 0x00010c00ff071b82 */ /* 0x000e620000000800 */
[----:B0-----:R-:W-:-:S04]  /*17db0*/  @P1 IMAD.HI.U32 R4, R18, R5, RZ ;  /* 0x0000000512041227 */ /* 0x001fc800078e00ff */
[----:B------:R-:W-:Y:S01]  /*17dc0*/  IMAD.MOV.U32 R5, RZ, RZ, R18 ;  /* 0x000000ffff057224 */ /* 0x000fe200078e0012 */
[----:B-1----:R-:W-:Y:S02]  /*17dd0*/  @P1 SHF.R.U32.HI R5, RZ, R7, R4 ;  /* 0x00000007ff051219 */ /* 0x002fe40000011604 */
[----:B------:R-:W-:Y:S01]  /*17de0*/  SEL R4, R9, RZ, !P0 ;  /* 0x000000ff09047207 */ /* 0x000fe20004000000 */
[----:B------:R-:W-:Y:S06]  /*17df0*/  BRA.DIV UR4, `(.L_x_8713) ;  /* 0x0000004e04a07947 */ /* 0x000fec000b800000 */
.L_x_8843:
[----:B------:R-:W-:-:S03]  /*17e00*/  UMOV UR4, 0xffffffff ;  /* 0xffffffff00047882 */ /* 0x000fc60000000000 */
[----:B------:R-:W-:Y:S05]  /*17e10*/  BRA.DIV UR4, `(.L_x_8714) ;  /* 0x0000004e04cc7947 */ /* 0x000fea000b800000 */
[----:B------:R-:W-:-:S13]  /*17e20*/  ELECT P6, URZ, PT ;  /* 0x00000000003f782f */ /* 0x000fda00038c0000 */
.L_x_8846:
[----:B------:R-:W2:Y:S01]  /*17e30*/  LDL R6, [R1+0x10] ;  /* 0x0000100001067983 */ /* 0x000ea20000100800 */
[----:B------:R-:W-:Y:S01]  /*17e40*/  MOV R8, 0x400 ;  /* 0x0000040000087802 */ /* 0x000fe20000000f00 */
[----:B------:R-:W-:Y:S01]  /*17e50*/  BSSY B1, `(.L_x_8715) ;  /* 0x000000a000017945 */ /* 0x000fe20003800000 */
[----:B--2---:R-:W-:-:S05]  /*17e60*/  VIADD R7, R6, 0x1 ;  /* 0x0000000106077836 */ /* 0x004fca0000000000 */
[----:B------:R-:W-:-:S04]  /*17e70*/  LEA.HI R6, R7, R7, RZ, 0x1 ;  /* 0x0000000707067211 */ /* 0x000fc800078f08ff */
[----:B------:R-:W-:-:S05]  /*17e80*/  LOP3.LUT R6, R6, 0xfffffffe, RZ, 0xc0, !PT ;  /* 0xfffffffe06067812 */ /* 0x000fca00078ec0ff */
[----:B------:R-:W-:Y:S02]  /*17e90*/  IMAD.IADD R7, R7, 0x1, -R6 ;  /* 0x0000000107077824 */ /* 0x000fe400078e0a06 */
[----:B------:R-:W0:Y:S03]  /*17ea0*/  S2R R6, SR_CgaCtaId ;  /* 0x0000000000067919 */ /* 0x000e260000008800 */
[----:B------:R-:W-:Y:S02]  /*17eb0*/  SHF.L.U32 R7, R7, 0x1f, RZ ;  /* 0x0000001f07077819 */ /* 0x000fe400000006ff */
[----:B0-----:R-:W-:-:S04]  /*17ec0*/  LEA R6, R6, R8, 0x18 ;  /* 0x0000000806067211 */ /* 0x001fc800078ec0ff */
[----:B------:R-:W0:Y:S02]  /*17ed0*/  SYNCS.PHASECHK.TRANS64.TRYWAIT P0, [R6+URZ+0x31c20], R7 ;  /* 0x031c2007060075a7 */ /* 0x000e24000800017f */
[----:B0-----:R-:W-:Y:S05]  /*17ee0*/  @!P0 BRA `(.L_x_8716) ;  /* 0x0000004c00b88947 */ /* 0x001fea0003800000 */
.L_x_8847:
[----:B------:R-:W-:Y:S05]  /*17ef0*/  BSYNC B1 ;  /* 0x0000000000017941 */ /* 0x000fea0003800000 */
.L_x_8715:
[----:B------:R-:W-:Y:S04]  /*17f00*/  BSSY B1, `(.L_x_8717) ;  /* 0x0000049000017945 */ /* 0x000fe80003800000 */
[----:B------:R-:W-:Y:S05]  /*17f10*/  @!P6 BRA `(.L_x_8718) ;  /* 0x00000004001ce947 */ /* 0x000fea0003800000 */
[----:B0-----:R-:W-:Y:S01]  /*17f20*/  IMAD R7, R26, 0x8, R6 ;  /* 0x000000081a077824 */ /* 0x001fe200078e0206 */
[----:B------:R-:W-:-:S04]  /*17f30*/  SHF.L.U32 R8, R27, 0x1f, RZ ;  /* 0x0000001f1b087819 */ /* 0x000fc800000006ff */
[----:B------:R-:W0:Y:S02]  /*17f40*/  SYNCS.PHASECHK.TRANS64.TRYWAIT P0, [R7+URZ+0x31ca0], R8 ;  /* 0x031ca008070075a7 */ /* 0x000e24000800017f */
[----:B0-----:R-:W-:Y:S05]  /*17f50*/  @!P0 BRA `(.L_x_8719) ;  /* 0x0000004c00b08947 */ /* 0x001fea0003800000 */
.L_x_8848:
[----:B------:R-:W1:Y:S02]  /*17f60*/  S2R R9, SR_TID.X ;  /* 0x0000000000097919 */ /* 0x000e640000002100 */
[----:B-1----:R-:W-:-:S04]  /*17f70*/  LOP3.LUT R9, R9, 0x7f, RZ, 0xc0, !PT ;  /* 0x0000007f09097812 */ /* 0x002fc800078ec0ff */
[----:B------:R-:W-:-:S13]  /*17f80*/  ISETP.NE.AND P1, PT, R9, RZ, PT ;  /* 0x000000ff0900720c */ /* 0x000fda0003f25270 */
[----:B------:R-:W-:Y:S05]  /*17f90*/  @P1 BRA `(.L_x_8720) ;  /* 0x0000000000141947 */ /* 0x000fea0003800000 */
[----:B------:R-:W-:Y:S01]  /*17fa0*/  ISETP.NE.AND P0, PT, R28, RZ, PT ;  /* 0x000000ff1c00720c */ /* 0x000fe20003f05270 */
[----:B------:R-:W-:-:S04]  /*17fb0*/  IMAD.MOV.U32 R9, RZ, RZ, 0x6c00 ;  /* 0x00006c00ff097424 */ /* 0x000fc800078e00ff */
[----:B------:R1:W-:Y:S08]  /*17fc0*/  SYNCS.ARRIVE.TRANS64 RZ, [R7+URZ+0x31c90], R9 ;  /* 0x031c900907ff79a7 */ /* 0x0003f0000800003f */
[----:B------:R-:W-:Y:S05]  /*17fd0*/  @!P0 BRA `(.L_x_8720) ;  /* 0x0000000000048947 */ /* 0x000fea0003800000 */
[----:B------:R-:W-:Y:S01]  /*17fe0*/  BPT.TRAP 0x1 ;  /* 0x000000040000795c */ /* 0x000fe20000300000 */
.L_x_8720:
[----:B-1----:R-:W-:Y:S01]  /*17ff0*/  IMAD R9, R26, 0x6c00, R6 ;  /* 0x00006c001a097824 */ /* 0x002fe200078e0206 */
        /* <DEDUP_REMOVED lines=9> */
[----:B------:R-:W-:Y:S01]  /*18090*/  R2UR UR13, R4 ;  /* 0x00000000040d72ca */ /* 0x000fe200000e0000 */
[----:B------:R-:W-:Y:S01]  /*180a0*/  UMOV UR7, 0x12f00000 ;  /* 0x12f0000000077882 */ /* 0x000fe20000000000 */
[----:B------:R-:W-:Y:S01]  /*180b0*/  R2UR UR11, R10 ;  /* 0x000000000a0b72ca */ /* 0x000fe200000e0000 */
[----:B------:R-:W-:Y:S01]  /*180c0*/  UMOV UR16, 0x20 ;  /* 0x0000002000107882 */ /* 0x000fe20000000000 */
[----:B------:R-:W-:-:S05]  /*180d0*/  UIADD3 UR9, UR9, 0x31c90, URZ ;  /* 0x00031c9009097890 */ /* 0x000fca000fffe03f */
        /* <DEDUP_REMOVED lines=13> */
.L_x_8849:
[----:B------:R-:W-:Y:S05]  /*181b0*/  @P1 BRA `(.L_x_8722) ;  /* 0x0000000000141947 */ /* 0x000fea0003800000 */
[----:B------:R-:W-:Y:S01]  /*181c0*/  ISETP.NE.AND P0, PT, R28, RZ, PT ;  /* 0x000000ff1c00720c */ /* 0x000fe20003f05270 */
[----:B01----:R-:W-:-:S04]  /*181d0*/  IMAD.MOV.U32 R8, RZ, RZ, 0x6c00 ;  /* 0x00006c00ff087424 */ /* 0x003fc800078e00ff */
[----:B------:R2:W-:Y:S08]  /*181e0*/  SYNCS.ARRIVE.TRANS64 RZ, [R7+URZ+0x31cb0], R8 ;  /* 0x031cb00807ff79a7 */ /* 0x0005f0000800003f */
[----:B------:R-:W-:Y:S05]  /*181f0*/  @!P0 BRA `(.L_x_8722) ;  /* 0x0000000000048947 */ /* 0x000fea0003800000 */
[----:B------:R-:W-:Y:S01]  /*18200*/  BPT.TRAP 0x1 ;  /* 0x000000040000795c */ /* 0x000fe20000300000 */
.L_x_8722:
        /* <DEDUP_REMOVED lines=24> */
.L_x_8718:
[----:B------:R-:W-:Y:S05]  /*18390*/  BSYNC B1 ;  /* 0x0000000000017941 */ /* 0x000fea0003800000 */
.L_x_8717:
[----:B------:R-:W-:Y:S01]  /*183a0*/  VIADD R26, R26, 0x1 ;  /* 0x000000011a1a7836 */ /* 0x000fe20000000000 */
[----:B------:R-:W-:Y:S01]  /*183b0*/  PLOP3.LUT P2, PT, PT, PT, PT, 0x8, 0x0 ;  /* 0x000000000000781c */ /* 0x000fe20003f4e170 */
[----:B------:R-:W-:-:S03]  /*183c0*/  VIADD R2, R2, 0xfffffffe ;  /* 0xfffffffe02027836 */ /* 0x000fc60000000000 */
[----:B------:R-:W-:-:S04]  /*183d0*/  ISETP.NE.AND P0, PT, R26, 0x2, PT ;  /* 0x000000021a00780c */ /* 0x000fc80003f05270 */
[----:B------:R-:W-:Y:S02]  /*183e0*/  SEL R26, R26, RZ, P0 ;  /* 0x000000ff1a1a7207 */ /* 0x000fe40000000000 */
[----:B012---:R-:W-:Y:S02]  /*183f0*/  SEL R8, RZ, 0x1, P0 ;  /* 0x00000001ff087807 */ /* 0x007fe40000000000 */
[----:B------:R-:W-:Y:S02]  /*18400*/  ISETP.GE.AND P0, PT, R2, R0, PT ;  /* 0x000000000200720c */ /* 0x000fe40003f06270 */
[----:B------:R-:W-:-:S11]  /*18410*/  LOP3.LUT R27, R27, R8, RZ, 0x3c, !PT ;  /* 0x000000081b1b7212 */ /* 0x000fd600078e3cff */
[----:B------:R-:W-:Y:S05]  /*18420*/  @!P0 BRA `(.L_x_8712) ;  /* 0x0000000400488947 */ /* 0x000fea0003800000 */
.L_x_8729:
[----:B------:R-:W-:Y:S05]  /*18430*/  YIELD ;  /* 0x0000000000007946 */ /* 0x000fea0003800000 */
[----:B------:R-:W-:Y:S04]  /*18440*/  BSSY B1, `(.L_x_8723) ;  /* 0x0000048000017945 */ /* 0x000fe80003800000 */
[----:B------:R-:W-:Y:S05]  /*18450*/  @!P6 BRA `(.L_x_8724) ;  /* 0x000000040018e947 */ /* 0x000fea0003800000 */
[----:B------:R-:W-:Y:S01]  /*18460*/  IMAD R7, R26, 0x8, R6 ;  /* 0x000000081a077824 */ /* 0x000fe200078e0206 */
[----:B------:R-:W-:-:S04]  /*18470*/  SHF.L.U32 R8, R27, 0x1f, RZ ;  /* 0x0000001f1b087819 */ /* 0x000fc800000006ff */
[----:B------:R-:W0:Y:S02]  /*18480*/  SYNCS.PHASECHK.TRANS64.TRYWAIT P0, [R7+URZ+0x31ca0], R8 ;  /* 0x031ca008070075a7 */ /* 0x000e24000800017f */
[----:B0-----:R-:W-:Y:S05]  /*18490*/  @!P0 BRA `(.L_x_8725) ;  /* 0x0000004800888947 */ /* 0x001fea0003800000 */
.L_x_8850:
        /* <DEDUP_REMOVED lines=9> */
.L_x_8726:
        /* <DEDUP_REMOVED lines=12> */
[----:B------:R-:W-:-:S02]  /*185f0*/  UMOV UR16, 0x20 ;  /* 0x0000002000107882 */ /* 0x000fc40000000000 */
        /* <DEDUP_REMOVED lines=14> */
.L_x_8851:
[----:B------:R-:W-:Y:S05]  /*186e0*/  @P0 BRA `(.L_x_8728) ;  /* 0x0000000000140947 */ /* 0x000fea0003800000 */
[----:B------:R-:W-:Y:S01]  /*186f0*/  ISETP.NE.AND P1, PT, R28, RZ, PT ;  /* 0x000000ff1c00720c */ /* 0x000fe20003f25270 */
[----:B01----:R-:W-:-:S04]  /*18700*/  IMAD.MOV.U32 R8, RZ, RZ, 0x6c00 ;  /* 0x00006c00ff087424 */ /* 0x003fc800078e00ff */
[----:B------:R2:W-:Y:S08]  /*18710*/  SYNCS.ARRIVE.TRANS64 RZ, [R7+URZ+0x31cb0], R8 ;  /* 0x031cb00807ff79a7 */ /* 0x0005f0000800003f */
[----:B------:R-:W-:Y:S05]  /*18720*/  @!P1 BRA `(.L_x_8728) ;  /* 0x0000000000049947 */ /* 0x000fea0003800000 */
[----:B------:R-:W-:Y:S01]  /*18730*/  BPT.TRAP 0x1 ;  /* 0x000000040000795c */ /* 0x000fe20000300000 */
.L_x_8728:
        /* <DEDUP_REMOVED lines=24> */
.L_x_8724:
[----:B------:R-:W-:Y:S05]  /*188c0*/  BSYNC B1 ;  /* 0x0000000000017941 */ /* 0x000fea0003800000 */
.L_x_8723:
[----:B------:R-:W-:-:S05]  /*188d0*/  VIADD R26, R26, 0x1 ;  /* 0x000000011a1a7836 */ /* 0x000fca0000000000 */
[----:B------:R-:W-:-:S04]  /*188e0*/  ISETP.NE.AND P0, PT, R26, 0x2, PT ;  /* 0x000000021a00780c */ /* 0x000fc80003f05270 */
[----:B012---:R-:W-:Y:S02]  /*188f0*/  SEL R8, RZ, 0x1, P0 ;  /* 0x00000001ff087807 */ /* 0x007fe40000000000 */
[----:B------:R-:W-:Y:S02]  /*18900*/  SEL R26, R26, RZ, P0 ;  /* 0x000000ff1a1a7207 */ /* 0x000fe40000000000 */
[C---:B------:R-:W-:Y:S02]  /*18910*/  ISETP.GT.AND P0, PT, R2.reuse, R0, PT ;  /* 0x000000000200720c */ /* 0x040fe40003f04270 */
[----:B------:R-:W-:Y:S02]  /*18920*/  LOP3.LUT R27, R27, R8, RZ, 0x3c, !PT ;  /* 0x000000081b1b7212 */ /* 0x000fe400078e3cff */
[----:B------:R-:W-:-:S09]  /*18930*/  IADD3 R2, R2, -0x1, RZ ;  /* 0xffffffff02027810 */ /* 0x000fd20007ffe0ff */
[----:B------:R-:W-:Y:S05]  /*18940*/  @P0 BRA `(.L_x_8729) ;  /* 0xfffffff800b80947 */ /* 0x000fea000383ffff */
.L_x_8712:
[----:B------:R-:W-:Y:S05]  /*18950*/  BSYNC B0 ;  /* 0x0000000000007941 */ /* 0x000fea0003800000 */
.L_x_8711:
[----:B------:R-:W2:Y:S01]  /*18960*/  LDL R7, [R1+0x14] ;  /* 0x0000140001077983 */ /* 0x000ea20000100800 */
[----:B------:R-:W-:Y:S05]  /*18970*/  @!P2 WARPSYNC.ALL ;  /* 0x000000000000a948 */ /* 0x000fea0003800000 */
[----:B------:R-:W-:Y:S01]  /*18980*/  BSSY B6, `(.L_x_8730) ;  /* 0x00002cb000067945 */ /* 0x000fe20003800000 */
[----:B------:R-:W-:Y:S01]  /*18990*/  @!P2 BAR.SYNC.DEFER_BLOCKING 0xc, 0x1a0 ;  /* 0x030680000000ab1d */ /* 0x000fe20000010000 */
[----:B--2---:R-:W-:-:S13]  /*189a0*/  ISETP.GT.AND P0, PT, R7, RZ, PT ;  /* 0x000000ff0700720c */ /* 0x004fda0003f04270 */
[----:B------:R-:W-:Y:S05]  /*189b0*/  @P0 BRA `(.L_x_8731) ;  /* 0x00000000003c0947 */ /* 0x000fea0003800000 */
[----:B------:R-:W-:-:S13]  /*189c0*/  ISETP.NE.AND P1, PT, R28, RZ, PT ;  /* 0x000000ff1c00720c */ /* 0x000fda0003f25270 */
[----:B------:R-:W-:Y:S05]  /*189d0*/  @P1 BRA `(.L_x_8732) ;  /* 0x0000002c00141947 */ /* 0x000fea0003800000 */
[----:B------:R-:W0:Y:S01]  /*189e0*/  S2R R7, SR_LANEID ;  /* 0x0000000000077919 */ /* 0x000e220000000000 */
[----:B------:R-:W-:Y:S01]  /*189f0*/  VOTEU.ANY UR4, UPT, PT ;  /* 0x0000000000047886 */ /* 0x000fe200038e0100 */
[----:B-----5:R-:W1:Y:S01]  /*18a00*/  LDC.64 R2, c[0x0][0xc38] ;  /* 0x00030e00ff027b82 */ /* 0x020e620000000a00 */
        /* <DEDUP_REMOVED lines=10> */
.L_x_8731:
        /* <DEDUP_REMOVED lines=11> */
[----:B------:R-:W-:Y:S01]  /*18b60*/  MOV R8, 0x70 ;  /* 0x0000007000087802 */ /* 0x000fe20000000f00 */
[----:B-----5:R-:W0:Y:S01]  /*18b70*/  LDC.64 R2, c[0x4][R2] ;  /* 0x0100000002027b82 */ /* 0x020e220000000a00 */
        /* <DEDUP_REMOVED lines=8> */
[----:B0-----:R-:W-:Y:S05]  /*18c00*/  CALL.ABS.NOINC R2 ;  /* 0x0000000002007343 */ /* 0x001fea0003c00000 */
.L_x_8733:
[----:B------:R-:W-:-:S05]  /*18c10*/  VIADD R0, R29, 0x200 ;  /* 0x000002001d007836 */ /* 0x000fca0000000000 */
[----:B------:R-:W-:-:S13]  /*18c20*/  LOP3.LUT P0, RZ, R0, 0x1bf, RZ, 0xc0, !PT ;  /* 0x000001bf00ff7812 */ /* 0x000fda000780c0ff */
[----:B------:R-:W-:Y:S05]  /*18c30*/  @!P0 BRA `(.L_x_8734) ;  /* 0x0000000000808947 */ /* 0x000fea0003800000 */
[----:B------:R-:W-:Y:S01]  /*18c40*/  MOV R0, 0x0 ;  /* 0x0000000000007802 */ /* 0x000fe20000000f00 */
[----:B------:R-:W-:Y:S01]  /*18c50*/  ULDC.64 UR6, c[0x4][0x1b8] ;  /* 0x01006e0000067ab9 */ /* 0x000fe20000000a00 */
[----:B------:R-:W-:Y:S01]  /*18c60*/  ULDC.64 UR8, c[0x4][0x1c0] ;  /* 0x0100700000087ab9 */ /* 0x000fe20000000a00 */
[----:B------:R-:W-:Y:S01]  /*18c70*/  ULDC.64 UR4, c[0x4][0x58] ;  /* 0x0100160000047ab9 */ /* 0x000fe20000000a00 */
[----:B-----5:R0:W1:Y:S01]  /*18c80*/  LDC.64 R2, c[0x4][R0] ;  /* 0x0100000000027b82 */ /* 0x0200620000000a00 */
        /* <DEDUP_REMOVED lines=11> */
.L_x_8735:
        /* <DEDUP_REMOVED lines=16> */
.L_x_8734:
[----:B------:R-:W2:Y:S01]  /*18e40*/  LDL.LU R2, [R1+0x8] ;  /* 0x0000080001027983 */ /* 0x000ea20000300800 */
[----:B------:R-:W-:-:S03]  /*18e50*/  ULDC.64 UR4, c[0x0][0x9f8] ;  /* 0x00027e0000047ab9 */ /* 0x000fc60000000a00 */
[----:B------:R-:W3:Y:S04]  /*18e60*/  LDL.LU R0, [R1+0xc] ;  /* 0x00000c0001007983 */ /* 0x000ee80000300800 */
[----:B------:R-:W4:Y:S04]  /*18e70*/  LDL.LU R21, [R1] ;  /* 0x0000000001157983 */ /* 0x000f280000300800 */
[----:B------:R-:W4:Y:S01]  /*18e80*/  LDL.LU R20, [R1+0x18] ;  /* 0x0000180001147983 */ /* 0x000f220000300800 */
[----:B------:R-:W-:-:S04]  /*18e90*/  ISETP.NE.U32.AND P0, PT, RZ, UR4, PT ;  /* 0x00000004ff007c0c */ /* 0x000fc8000bf05070 */
[----:B------:R-:W-:Y:S02]  /*18ea0*/  ISETP.NE.AND.EX P0, PT, RZ, UR5, PT, P0 ;  /* 0x00000005ff007c0c */ /* 0x000fe4000bf05300 */
[----:B------:R-:W-:-:S13]  /*18eb0*/  ISETP.NE.AND P6, PT, R28, RZ, PT ;  /* 0x000000ff1c00720c */ /* 0x000fda0003fc5270 */
[----:B------:R-:W-:-:S05]  /*18ec0*/  VOTEU.ALL UP1, P6 ;  /* 0x00000000003f7886 */ /* 0x000fca0003020000 */
[----:B------:R-:W-:-:S04]  /*18ed0*/  @!UP1 UIADD3 UR8, UP0, UR36, 0x270, URZ ;  /* 0x0000027024089890 */ /* 0x000fc8000ff1e03f */
[----:B------:R-:W-:-:S03]  /*18ee0*/  @!UP1 UIADD3.X UR9, URZ, UR37, URZ, UP0, !UPT ;  /* 0x000000253f099290 */ /* 0x000fc600087fe43f */
[----:B------:R-:W-:Y:S01]  /*18ef0*/  VOTEU.ALL UP0, P6 ;  /* 0x00000000003f7886 */ /* 0x000fe20003000000 */
[----:B--2---:R-:W-:-:S04]  /*18f00*/  @P0 IADD3 R2, P1, R2, UR4, RZ ;  /* 0x0000000402020c10 */ /* 0x004fc8000ff3e0ff */
[----:B---3-5:R-:W-:Y:S01]  /*18f10*/  @P0 IADD3.X R3, R0, UR5, RZ, P1, !PT ;  /* 0x0000000500030c10 */ /* 0x028fe20008ffe4ff */
[----:B------:R-:W-:Y:S01]  /*18f20*/  ULDC.64 UR4, c[0x0][0xa00] ;  /* 0x0002800000047ab9 */ /* 0x000fe20000000a00 */
[----:B------:R-:W0:Y:S01]  /*18f30*/  LDC R0, c[0x0][0x428] ;  /* 0x00010a00ff007b82 */ /* 0x000e220000000800 */
[----:B----4-:R-:W-:-:S06]  /*18f40*/  IMAD.MOV.U32 R6, RZ, RZ, R21 ;  /* 0x000000ffff067224 */ /* 0x010fcc00078e0015 */
[----:B------:R1:W5:Y:S01]  /*18f50*/  @P0 LDG.E R6, desc[UR60][R2.64] ;  /* 0x0000003c02060981 */ /* 0x000362000c1e1900 */
[----:B------:R-:W-:Y:S01]  /*18f60*/  IMAD R17, R17, 0xc0, R20 ;  /* 0x000000c011117824 */ /* 0x000fe200078e0214 */
        /* <DEDUP_REMOVED lines=10> */
.L_x_8736:
        /* <DEDUP_REMOVED lines=14> */
.L_x_8737:
        /* <DEDUP_REMOVED lines=13> */
.L_x_8738:
        /* <DEDUP_REMOVED lines=16> */
.L_x_8854:
[----:B------:R-:W2:Y:S01]  /*192c0*/  LDL R4, [R1+0x4] ;  /* 0x0000040001047983 */ /* 0x000ea20000100800 */
[----:B------:R-:W-:Y:S01]  /*192d0*/  UMOV UR4, 0xffffffff ;  /* 0xffffffff00047882 */ /* 0x000fe20000000000 */
[----:B------:R-:W-:Y:S02]  /*192e0*/  SHF.R.S32.HI R11, RZ, 0x1f, R6 ;  /* 0x0000001fff0b7819 */ /* 0x000fe40000011406 */
[----:B--2---:R-:W-:Y:S01]  /*192f0*/  IADD3 R9, R4, -0x1, RZ ;  /* 0xffffffff04097810 */ /* 0x004fe20007ffe0ff */
[----:B------:R-:W-:Y:S06]  /*19300*/  BRA.DIV UR4, `(.L_x_8740) ;  /* 0x0000003e04487947 */ /* 0x000fec000b800000 */
[----:B------:R-:W-:-:S13]  /*19310*/  ELECT P6, URZ, PT ;  /* 0x00000000003f782f */ /* 0x000fda00038c0000 */
.L_x_8857:
[----:B------:R-:W-:Y:S05]  /*19320*/  @!P6 BRA `(.L_x_8741) ;  /* 0x0000000000f8e947 */ /* 0x000fea0003800000 */
[----:B------:R-:W-:Y:S01]  /*19330*/  ISETP.NE.U32.AND P0, PT, R2, RZ, PT ;  /* 0x000000ff0200720c */ /* 0x000fe20003f05070 */
[----:B------:R-:W-:-:S03]  /*19340*/  IMAD.MOV.U32 R25, RZ, RZ, R9 ;  /* 0x000000ffff197224 */ /* 0x000fc600078e0009 */
[----:B------:R-:W-:-:S13]  /*19350*/  ISETP.NE.AND.EX P0, PT, R3, RZ, PT, P0 ;  /* 0x000000ff0300720c */ /* 0x000fda0003f05300 */
[----:B------:R-:W-:Y:S05]  /*19360*/  @!P0 BRA `(.L_x_8742) ;  /* 0x0000000000448947 */ /* 0x000fea0003800000 */
[----:B------:R-:W0:Y:S01]  /*19370*/  LDC R10, c[0x0][0x41c] ;  /* 0x00010700ff0a7b82 */ /* 0x000e220000000800 */
[----:B------:R-:W-:Y:S02]  /*19380*/  ULDC.64 UR4, c[0x0][0x408] ;  /* 0x0001020000047ab9 */ /* 0x000fe40000000a00 */
[----:B------:R-:W-:-:S04]  /*19390*/  IMAD R7, R11, UR4, RZ ;  /* 0x000000040b077c24 */ /* 0x000fc8000f8e02ff */
[----:B------:R-:W-:Y:S01]  /*193a0*/  IMAD R7, R6, UR5, R7 ;  /* 0x0000000506077c24 */ /* 0x000fe2000f8e0207 */
[----:B0-----:R-:W-:-:S13]  /*193b0*/  ISETP.NE.AND P0, PT, R10, 0x1, PT ;  /* 0x000000010a00780c */ /* 0x001fda0003f05270 */
[----:B------:R-:W0:Y:S02]  /*193c0*/  @P0 LDC.64 R4, c[0x0][0x420] ;  /* 0x00010800ff040b82 */ /* 0x000e240000000a00 */
[----:B0-----:R-:W-:-:S04]  /*193d0*/  @P0 IMAD.HI.U32 R12, R9, R4, RZ ;  /* 0x00000004090c0227 */ /* 0x001fc800078e00ff */
[----:B------:R-:W-:Y:S01]  /*193e0*/  IMAD.MOV.U32 R4, RZ, RZ, R9 ;  /* 0x000000ffff047224 */ /* 0x000fe200078e0009 */
[----:B------:R-:W-:-:S04]  /*193f0*/  @P0 SHF.R.U32.HI R4, RZ, R5, R12 ;  /* 0x00000005ff040219 */ /* 0x000fc8000001160c */
[--C-:B------:R-:W-:Y:S01]  /*19400*/  SHF.R.S32.HI R5, RZ, 0x1f, R4.reuse ;  /* 0x0000001fff057819 */ /* 0x100fe20000011404 */
[--C-:B------:R-:W-:Y:S02]  /*19410*/  IMAD.MOV R25, RZ, RZ, -R4.reuse ;  /* 0x000000ffff197224 */ /* 0x100fe400078e0a04 */
[----:B------:R-:W-:-:S04]  /*19420*/  IMAD.WIDE.U32 R4, R6, UR4, R4 ;  /* 0x0000000406047c25 */ /* 0x000fc8000f8e0004 */
[----:B------:R-:W-:Y:S01]  /*19430*/  IMAD.IADD R7, R5, 0x1, R7 ;  /* 0x0000000105077824 */ /* 0x000fe200078e0207 */
[----:B------:R-:W-:Y:S01]  /*19440*/  LEA R12, P0, R4, R2, 0x2 ;  /* 0x00000002040c7211 */ /* 0x000fe200078010ff */
[----:B------:R-:W-:-:S03]  /*19450*/  IMAD R25, R10, R25, R9 ;  /* 0x000000190a197224 */ /* 0x000fc600078e0209 */
[----:B------:R-:W-:-:S05]  /*19460*/  LEA.HI.X R13, R4, R3, R7, 0x2, P0 ;  /* 0x00000003040d7211 */ /* 0x000fca00000f1407 */
[----:B------:R0:W5:Y:S04]  /*19470*/  LDG.E R7, desc[UR60][R12.64] ;  /* 0x0000003c0c077981 */ /* 0x000168000c1e1900 */
.L_x_8742:
[----:B------:R-:W-:Y:S01]  /*19480*/  IMAD R4, R22, 0x8, R29 ;  /* 0x0000000816047824 */ /* 0x000fe200078e021d */
[----:B------:R-:W-:-:S04]  /*19490*/  SHF.L.U32 R5, R24, 0x1f, RZ ;  /* 0x0000001f18057819 */ /* 0x000fc800000006ff */
[----:B------:R-:W1:Y:S02]  /*194a0*/  SYNCS.PHASECHK.TRANS64.TRYWAIT P0, [R4+URZ+0x31c40], R5 ;  /* 0x031c4005040075a7 */ /* 0x000e64000800017f */
[----:B-1----:R-:W-:Y:S05]  /*194b0*/  @!P0 BRA `(.L_x_8743) ;  /* 0x0000003800fc8947 */ /* 0x002fea0003800000 */
.L_x_8858:
[----:B------:R-:W2:Y:S02]  /*194c0*/  S2R R10, SR_TID.X ;  /* 0x00000000000a7919 */ /* 0x000ea40000002100 */
[----:B--2---:R-:W-:-:S04]  /*194d0*/  LOP3.LUT R10, R10, 0x7f, RZ, 0xc0, !PT ;  /* 0x0000007f0a0a7812 */ /* 0x004fc800078ec0ff */
[----:B------:R-:W-:-:S13]  /*194e0*/  ISETP.NE.AND P0, PT, R10, RZ, PT ;  /* 0x000000ff0a00720c */ /* 0x000fda0003f05270 */
[----:B------:R-:W-:Y:S05]  /*194f0*/  @P0 BRA `(.L_x_8744) ;  /* 0x0000000000140947 */ /* 0x000fea0003800000 */
[----:B------:R-:W-:Y:S01]  /*19500*/  ISETP.NE.AND P1, PT, R28, RZ, PT ;  /* 0x000000ff1c00720c */ /* 0x000fe20003f25270 */
[----:B-1----:R-:W-:-:S04]  /*19510*/  IMAD.MOV.U32 R5, RZ, RZ, 0x6c00 ;  /* 0x00006c00ff057424 */ /* 0x002fc800078e00ff */
[----:B------:R2:W-:Y:S08]  /*19520*/  SYNCS.ARRIVE.TRANS64 RZ, [R4+URZ+0x31c30], R5 ;  /* 0x031c300504ff79a7 */ /* 0x0005f0000800003f */
[----:B------:R-:W-:Y:S05]  /*19530*/  @!P1 BRA `(.L_x_8744) ;  /* 0x0000000000049947 */ /* 0x000fea0003800000 */
[----:B------:R-:W-:Y:S01]  /*19540*/  BPT.TRAP 0x1 ;  /* 0x000000040000795c */ /* 0x000fe20000300000 */
.L_x_8744:
[----:B------:R-:W-:Y:S01]  /*19550*/  R2UR UR9, R4 ;  /* 0x00000000040972ca */ /* 0x000fe200000e0000 */
[----:B-12---:R-:W-:Y:S01]  /*19560*/  IMAD R4, R22, 0x6c00, R29 ;  /* 0x00006c0016047824 */ /* 0x006fe200078e021d */
        /* <DEDUP_REMOVED lines=8> */
[----:B-----5:R-:W-:Y:S01]  /*195f0*/  R2UR UR13, R7 ;  /* 0x00000000070d72ca */ /* 0x020fe200000e0000 */
[----:B------:R-:W-:-:S02]  /*19600*/  UMOV UR17, 0x20 ;  /* 0x0000002000117882 */ /* 0x000fc40000000000 */
[----:B------:R-:W-:-:S04]  /*19610*/  UIADD3 UR9, UR9, 0x31c30, URZ ;  /* 0x00031c3009097890 */ /* 0x000fc8000fffe03f */
[----:B------:R-:W-:Y:S02]  /*19620*/  UIMAD UR11, UR11, 0x90, UR5 ;  /* 0x000000900b0b78a4 */ /* 0x000fe4000f8e0205 */
[----:B------:R-:W-:Y:S02]  /*19630*/  UIADD3 UR14, UR8, 0x16a00, URZ ;  /* 0x00016a00080e7890 */ /* 0x000fe4000fffe03f */
[----:B------:R-:W-:Y:S02]  /*19640*/  UIADD3.X UR5, URZ, UR37, URZ, UP0, !UPT ;  /* 0x000000253f057290 */ /* 0x000fe400087fe43f */
        /* <DEDUP_REMOVED lines=12> */
.L_x_8741:
[----:B------:R-:W2:Y:S01]  /*19710*/  LDL.LU R5, [R1+0x10] ;  /* 0x0000100001057983 */ /* 0x000ea20000300800 */
[----:B------:R-:W-:Y:S05]  /*19720*/  WARPSYNC.ALL ;  /* 0x0000000000007948 */ /* 0x000fea0003800000 */
[----:B------:R-:W-:Y:S02]  /*19730*/  R2UR UR24, R29 ;  /* 0x000000001d1872ca */ /* 0x000fe400000e0000 */
        /* <DEDUP_REMOVED lines=27> */
[----:B---3--:R-:W-:Y:S01]  /*198f0*/  @P0 R2UR UR13, R8 ;  /* 0x00000000080d02ca */ /* 0x008fe200000e0000 */
[----:B------:R-:W-:Y:S01]  /*19900*/  UIADD3 UR8, UR24, 0x13a00, URZ ;  /* 0x00013a0018087890 */ /* 0x000fe2000fffe03f */
[----:B------:R-:W-:Y:S01]  /*19910*/  @P0 R2UR UR12, R18 ;  /* 0x00000000120c02ca */ /* 0x000fe200000e0000 */
[----:B------:R-:W-:Y:S01]  /*19920*/  UMOV UR10, 0x40 ;  /* 0x00000040000a7882 */ /* 0x000fe20000000000 */
[----:B------:R-:W-:-:S13]  /*19930*/  @P0 R2UR UR11, R17 ;  /* 0x00000000110b02ca */ /* 0x000fda00000e0000 */
[----:B------:R4:W-:Y:S01]  /*19940*/  UTMALDG.4D [UR8], [UR4], desc[UR22] ;  /* 0x00001608040075b4 */ /* 0x0009e20008019000 */
[----:B--2---:R-:W-:-:S04]  /*19950*/  IADD3 R5, R5, 0x1, RZ ;  /* 0x0000000105057810 */ /* 0x004fc80007ffe0ff */
[----:B-1----:R-:W-:Y:S01]  /*19960*/  LEA.HI R4, R5, R5, RZ, 0x1 ;  /* 0x0000000505047211 */ /* 0x002fe200078f08ff */
[----:B------:R4:W-:Y:S03]  /*19970*/  STL [R1+0x10], R5 ;  /* 0x0000100501007387 */ /* 0x0009e60000100800 */
[----:B------:R-:W-:-:S05]  /*19980*/  LOP3.LUT R4, R4, 0xfffffffe, RZ, 0xc0, !PT ;  /* 0xfffffffe04047812 */ /* 0x000fca00078ec0ff */
[----:B------:R-:W-:-:S05]  /*19990*/  IMAD.IADD R4, R5, 0x1, -R4 ;  /* 0x0000000105047824 */ /* 0x000fca00078e0a04 */
[----:B------:R-:W-:-:S04]  /*199a0*/  SHF.L.U32 R4, R4, 0x1f, RZ ;  /* 0x0000001f04047819 */ /* 0x000fc800000006ff */
[----:B------:R-:W1:Y:S02]  /*199b0*/  SYNCS.PHASECHK.TRANS64.TRYWAIT P0, [R29+URZ+0x31c20], R4 ;  /* 0x031c20041d0075a7 */ /* 0x000e64000800017f */
[----:B-1--4-:R-:W-:Y:S05]  /*199c0*/  @!P0 BRA `(.L_x_8746) ;  /* 0x0000003400cc8947 */ /* 0x012fea0003800000 */
.L_x_8859:
[----:B------:R-:W-:Y:S05]  /*199d0*/  BSYNC B0 ;  /* 0x0000000000007941 */ /* 0x000fea0003800000 */
.L_x_8745:
[----:B------:R-:W2:Y:S01]  /*199e0*/  LDL.LU R5, [R1+0x14] ;  /* 0x0000140001057983 */ /* 0x000ea20000300800 */
[----:B------:R-:W-:Y:S01]  /*199f0*/  BSSY B0, `(.L_x_8747) ;  /* 0x000017d000007945 */ /* 0x000fe20003800000 */
[----:B--2---:R-:W-:-:S13]  /*19a00*/  ISETP.GE.AND P0, PT, R5, 0x91, PT ;  /* 0x000000910500780c */ /* 0x004fda0003f06270 */
[----:B------:R-:W-:Y:S05]  /*19a10*/  @!P0 BRA `(.L_x_8748) ;  /* 0x0000001400e88947 */ /* 0x000fea0003800000 */
[----:B------:R-:W0:Y:S01]  /*19a20*/  LDL R5, [R1+0x4] ;  /* 0x0000040001057983 */ /* 0x000e220000100800 */
[----:B-1----:R-:W-:Y:S01]  /*19a30*/  IMAD.MOV.U32 R4, RZ, RZ, 0x1 ;  /* 0x00000001ff047424 */ /* 0x002fe200078e00ff */
[----:B------:R-:W-:Y:S01]  /*19a40*/  BSSY B1, `(.L_x_8749) ;  /* 0x0000081000017945 */ /* 0x000fe20003800000 */
[----:B0-----:R-:W-:Y:S02]  /*19a50*/  IMAD.MOV R13, RZ, RZ, -R5 ;  /* 0x000000ffff0d7224 */ /* 0x001fe400078e0a05 */
        /* <DEDUP_REMOVED lines=35> */
.L_x_8753:
[----:B0-----:R-:W-:Y:S01]  /*19c90*/  IMAD R3, R10, 0x8, R29 ;  /* 0x000000080a037824 */ /* 0x001fe200078e021d */
[----:B------:R-:W-:-:S04]  /*19ca0*/  SHF.L.U32 R2, R14, 0x1f, RZ ;  /* 0x0000001f0e027819 */ /* 0x000fc800000006ff */
[----:B------:R-:W0:Y:S02]  /*19cb0*/  SYNCS.PHASECHK.TRANS64.TRYWAIT P0, [R3+URZ+0x31c40], R2 ;  /* 0x031c4002030075a7 */ /* 0x000e24000800017f */
[----:B0-----:R-:W-:Y:S05]  /*19cc0*/  @!P0 BRA `(.L_x_8754) ;  /* 0x0000003400208947 */ /* 0x001fea0003800000 */
.L_x_8860:
[----:B------:R-:W1:Y:S02]  /*19cd0*/  S2R R5, SR_TID.X ;  /* 0x0000000000057919 */ /* 0x000e640000002100 */
[----:B-1----:R-:W-:-:S04]  /*19ce0*/  LOP3.LUT R5, R5, 0x7f, RZ, 0xc0, !PT ;  /* 0x0000007f05057812 */ /* 0x002fc800078ec0ff */
[----:B------:R-:W-:-:S13]  /*19cf0*/  ISETP.NE.AND P0, PT, R5, RZ, PT ;  /* 0x000000ff0500720c */ /* 0x000fda0003f05270 */
[----:B------:R-:W-:Y:S05]  /*19d00*/  @P0 BRA `(.L_x_8755) ;  /* 0x0000000000140947 */ /* 0x000fea0003800000 */
[----:B------:R-:W-:Y:S01]  /*19d10*/  ISETP.NE.AND P1, PT, R28, RZ, PT ;  /* 0x000000ff1c00720c */ /* 0x000fe20003f25270 */
[----:B0-----:R-:W-:-:S04]  /*19d20*/  IMAD.MOV.U32 R2, RZ, RZ, 0x6c00 ;  /* 0x00006c00ff027424 */ /* 0x001fc800078e00ff */
[----:B------:R1:W-:Y:S08]  /*19d30*/  SYNCS.ARRIVE.TRANS64 RZ, [R3+URZ+0x31c30], R2 ;  /* 0x031c300203ff79a7 */ /* 0x0003f0000800003f */
[----:B------:R-:W-:Y:S05]  /*19d40*/  @!P1 BRA `(.L_x_8755) ;  /* 0x0000000000049947 */ /* 0x000fea0003800000 */
[----:B------:R-:W-:Y:S01]  /*19d50*/  BPT.TRAP 0x1 ;  /* 0x000000040000795c */ /* 0x000fe20000300000 */
.L_x_8755:
[--C-:B01----:R-:W-:Y:S01]  /*19d60*/  IMAD R2, R10, 0x6c00, R29.reuse ;  /* 0x00006c000a027824 */ /* 0x103fe200078e021d */
        /* <DEDUP_REMOVED lines=12> */
[----:B------:R-:W-:Y:S01]  /*19e30*/  SHF.L.U32 R3, R24, 0x1f, RZ ;  /* 0x0000001f18037819 */ /* 0x000fe200000006ff */
[----:B------:R-:W-:-:S02]  /*19e40*/  IMAD R2, R22, 0x8, R29 ;  /* 0x0000000816027824 */ /* 0x000fc400078e021d */
[----:B------:R-:W-:Y:S02]  /*19e50*/  UIMAD UR11, UR11, 0x90, UR5 ;  /* 0x000000900b0b78a4 */ /* 0x000fe4000f8e0205 */
[----:B------:R-:W-:Y:S02]  /*19e60*/  UIADD3 UR9, UR9, 0x31c30, URZ ;  /* 0x00031c3009097890 */ /* 0x000fe4000fffe03f */
        /* <DEDUP_REMOVED lines=14> */
.L_x_8861:
        /* <DEDUP_REMOVED lines=10> */
.L_x_8757:
[----:B------:R-:W2:Y:S02]  /*19ff0*/  LDL R3, [R1+0x2c] ;  /* 0x00002c0001037983 */ /* 0x000ea40000100800 */
[----:B--2---:R-:W-:-:S13]  /*1a000*/  LOP3.LUT P0, RZ, R3, 0x40, RZ, 0xc0, !PT ;  /* 0x0000004003ff7812 */ /* 0x004fda000780c0ff */
[----:B------:R-:W-:Y:S05]  /*1a010*/  @P0 BRA `(.L_x_8758) ;  /* 0x0000000000040947 */ /* 0x000fea0003800000 */
[----:B------:R-:W-:Y:S01]  /*1a020*/  BPT.TRAP 0x1 ;  /* 0x000000040000795c */ /* 0x000fe20000300000 */
.L_x_8758:
        /* <DEDUP_REMOVED lines=12> */
[----:B------:R-:W-:Y:S01]  /*1a0f0*/  IMAD.MOV.U32 R25, RZ, RZ, R8 ;  /* 0x000000ffff197224 */ /* 0x000fe200078e0008 */
[----:B------:R-:W-:-:S03]  /*1a100*/  MOV R7, R4 ;  /* 0x0000000400077202 */ /* 0x000fc60000000f00 */
        /* <DEDUP_REMOVED lines=15> */
.L_x_8752:
[----:B------:R-:W-:Y:S05]  /*1a200*/  BSYNC B2 ;  /* 0x0000000000027941 */ /* 0x000fea0003800000 */
.L_x_8751:
[----:B------:R-:W2:Y:S01]  /*1a210*/  LDL.LU R2, [R1+0x4] ;  /* 0x0000040001027983 */ /* 0x000ea20000300800 */
[----:B------:R-:W-:Y:S02]  /*1a220*/  IMAD.MOV.U32 R22, RZ, RZ, R10 ;  /* 0x000000ffff167224 */ /* 0x000fe400078e000a */
[----:B------:R-:W-:Y:S02]  /*1a230*/  IMAD.MOV.U32 R24, RZ, RZ, R14 ;  /* 0x000000ffff187224 */ /* 0x000fe400078e000e */
[----:B--2---:R-:W-:-:S07]  /*1a240*/  VIADD R8, R2, 0xfffffffd ;  /* 0xfffffffd02087836 */ /* 0x004fce0000000000 */
.L_x_8750:
[----:B------:R-:W-:Y:S05]  /*1a250*/  BSYNC B1 ;  /* 0x0000000000017941 */ /* 0x000fea0003800000 */
.L_x_8749:
[----:B------:R-:W-:-:S05]  /*1a260*/  IMAD.MOV R2, RZ, RZ, -R13 ;  /* 0x000000ffff027224 */ /* 0x000fca00078e0a0d */
[----:B------:R-:W-:-:S13]  /*1a270*/  ISETP.NE.AND P0, PT, R9, R2, PT ;  /* 0x000000020900720c */ /* 0x000fda0003f05270 */
[----:B------:R-:W-:Y:S05]  /*1a280*/  @!P0 BRA `(.L_x_8748) ;  /* 0x0000000c00cc8947 */ /* 0x000fea0003800000 */
[----:B------:R-:W-:-:S07]  /*1a290*/  IMAD.MOV.U32 R4, RZ, RZ, R7 ;  /* 0x000000ffff047224 */ /* 0x000fce00078e0007 */
.L_x_8775:
        /* <DEDUP_REMOVED lines=9> */
[----:B------:R-:W-:Y:S02]  /*1a330*/  MOV R12, R8 ;  /* 0x00000008000c7202 */ /* 0x000fe40000000f00 */
        /* <DEDUP_REMOVED lines=16> */
[----:B------:R-:W-:-:S04]  /*1a440*/  LEA R4, P0, R2, UR4, 0x2 ;  /* 0x0000000402047c11 */ /* 0x000fc8000f8010ff */
[----:B------:R-:W-:-:S05]  /*1a450*/  LEA.HI.X R5, R2, UR5, R3, 0x2, P0 ;  /* 0x0000000502057c11 */ /* 0x000fca00080f1403 */
[----:B------:R0:W5:Y:S01]  /*1a460*/  LDG.E R4, desc[UR60][R4.64] ;  /* 0x0000003c04047981 */ /* 0x000162000c1e1900 */
[----:B------:R-:W-:-:S04]  /*1a470*/  IMAD.MOV R3, RZ, RZ, -R13 ;  /* 0x000000ffff037224 */ /* 0x000fc800078e0a0d */
[----:B------:R-:W-:-:S07]  /*1a480*/  IMAD R12, R12, R3, R8 ;  /* 0x000000030c0c7224 */ /* 0x000fce00078e0208 */
.L_x_8761:
[----:B------:R-:W-:Y:S01]  /*1a490*/  IMAD R3, R9, 0x8, R29 ;  /* 0x0000000809037824 */ /* 0x000fe200078e021d */
[----:B------:R-:W-:-:S04]  /*1a4a0*/  SHF.L.U32 R2, R10, 0x1f, RZ ;  /* 0x0000001f0a027819 */ /* 0x000fc800000006ff */
[----:B------:R-:W1:Y:S02]  /*1a4b0*/  SYNCS.PHASECHK.TRANS64.TRYWAIT P0, [R3+URZ+0x31c40], R2 ;  /* 0x031c4002030075a7 */ /* 0x000e64000800017f */
[----:B-1----:R-:W-:Y:S05]  /*1a4c0*/  @!P0 BRA `(.L_x_8762) ;  /* 0x0000002c00488947 */ /* 0x002fea0003800000 */
.L_x_8862:
[----:B0-----:R-:W0:Y:S02]  /*1a4d0*/  S2R R5, SR_TID.X ;  /* 0x0000000000057919 */ /* 0x001e240000002100 */
[----:B0-----:R-:W-:-:S04]  /*1a4e0*/  LOP3.LUT R5, R5, 0x7f, RZ, 0xc0, !PT ;  /* 0x0000007f05057812 */ /* 0x001fc800078ec0ff */
[----:B------:R-:W-:-:S13]  /*1a4f0*/  ISETP.NE.AND P0, PT, R5, RZ, PT ;  /* 0x000000ff0500720c */ /* 0x000fda0003f05270 */
[----:B------:R-:W-:Y:S05]  /*1a500*/  @P0 BRA `(.L_x_8763) ;  /* 0x0000000000140947 */ /* 0x000fea0003800000 */
[----:B------:R-:W-:Y:S01]  /*1a510*/  ISETP.NE.AND P1, PT, R28, RZ, PT ;  /* 0x000000ff1c00720c */ /* 0x000fe20003f25270 */
[----:B-1----:R-:W-:-:S04]  /*1a520*/  IMAD.MOV.U32 R2, RZ, RZ, 0x6c00 ;  /* 0x00006c00ff027424 */ /* 0x002fc800078e00ff */
[----:B------:R0:W-:Y:S08]  /*1a530*/  SYNCS.ARRIVE.TRANS64 RZ, [R3+URZ+0x31c30], R2 ;  /* 0x031c300203ff79a7 */ /* 0x0001f0000800003f */
[----:B------:R-:W-:Y:S05]  /*1a540*/  @!P1 BRA `(.L_x_8763) ;  /* 0x0000000000049947 */ /* 0x000fea0003800000 */
[----:B------:R-:W-:Y:S01]  /*1a550*/  BPT.TRAP 0x1 ;  /* 0x000000040000795c */ /* 0x000fe20000300000 */
.L_x_8763:
        /* <DEDUP_REMOVED lines=31> */
.L_x_8863:
        /* <DEDUP_REMOVED lines=10> */
.L_x_8765:
[----:B------:R-:W2:Y:S02]  /*1a7f0*/  LDL R2, [R1+0x2c] ;  /* 0x00002c0001027983 */ /* 0x000ea40000100800 */
[----:B--2---:R-:W-:-:S13]  /*1a800*/  LOP3.LUT P0, RZ, R2, 0x40, RZ, 0xc0, !PT ;  /* 0x0000004002ff7812 */ /* 0x004fda000780c0ff */
[----:B------:R-:W-:Y:S05]  /*1a810*/  @P0 BRA `(.L_x_8766) ;  /* 0x0000000000040947 */ /* 0x000fea0003800000 */
[----:B------:R-:W-:Y:S01]  /*1a820*/  BPT.TRAP 0x1 ;  /* 0x000000040000795c */ /* 0x000fe20000300000 */
.L_x_8766:
        /* <DEDUP_REMOVED lines=30> */
.L_x_8760:
[----:B------:R-:W-:Y:S05]  /*1aa10*/  BSYNC B1 ;  /* 0x0000000000017941 */ /* 0x000fea0003800000 */
.L_x_8759:
        /* <DEDUP_REMOVED lines=26> */
[----:B------:R-:W-:Y:S02]  /*1abc0*/  LEA.HI.X R5, R2, UR5, R3, 0x2, P0 ;  /* 0x0000000502057c11 */ /* 0x000fe400080f1403 */
[----:B------:R-:W-:-:S03]  /*1abd0*/  IADD3 R2, -R14, RZ, RZ ;  /* 0x000000ff0e027210 */ /* 0x000fc60007ffe1ff */
[----:B------:R0:W5:Y:S02]  /*1abe0*/  LDG.E R4, desc[UR60][R4.64] ;  /* 0x0000003c04047981 */ /* 0x000164000c1e1900 */
[----:B------:R-:W-:-:S07]  /*1abf0*/  IMAD R13, R12, R2, R13 ;  /* 0x000000020c0d7224 */ /* 0x000fce00078e020d */
.L_x_8769:
[----:B------:R-:W-:Y:S01]  /*1ac00*/  IMAD R2, R22, 0x8, R29 ;  /* 0x0000000816027824 */ /* 0x000fe200078e021d */
[----:B------:R-:W-:-:S04]  /*1ac10*/  SHF.L.U32 R3, R24, 0x1f, RZ ;  /* 0x0000001f18037819 */ /* 0x000fc800000006ff */
[----:B------:R-:W1:Y:S02]  /*1ac20*/  SYNCS.PHASECHK.TRANS64.TRYWAIT P0, [R2+URZ+0x31c40], R3 ;  /* 0x031c4003020075a7 */ /* 0x000e64000800017f */
[----:B-1----:R-:W-:Y:S05]  /*1ac30*/  @!P0 BRA `(.L_x_8770) ;  /* 0x0000002400948947 */ /* 0x002fea0003800000 */
.L_x_8864:
        /* <DEDUP_REMOVED lines=9> */
.L_x_8771:
[----:B------:R-:W-:Y:S01]  /*1acd0*/  R2UR UR9, R2 ;  /* 0x00000000020972ca */ /* 0x000fe200000e0000 */
        /* <DEDUP_REMOVED lines=12> */
[----:B------:R-:W-:Y:S01]  /*1ada0*/  UIADD3 UR9, UR9, 0x31c30, URZ ;  /* 0x00031c3009097890 */ /* 0x000fe2000fffe03f */
[----:B------:R-:W-:Y:S01]  /*1adb0*/  SHF.L.U32 R3, R10, 0x1f, RZ ;  /* 0x0000001f0a037819 */ /* 0x000fe200000006ff */
[----:B------:R-:W-:-:S02]  /*1adc0*/  IMAD R2, R9, 0x8, R29 ;  /* 0x0000000809027824 */ /* 0x000fc400078e021d */
[----:B------:R-:W-:Y:S02]  /*1add0*/  UIMAD UR11, UR11, 0x90, UR5 ;  /* 0x000000900b0b78a4 */ /* 0x000fe4000f8e0205 */
        /* <DEDUP_REMOVED lines=14> */
.L_x_8865:
        /* <DEDUP_REMOVED lines=10> */
.L_x_8773:
[----:B------:R-:W2:Y:S02]  /*1af60*/  LDL R3, [R1+0x2c] ;  /* 0x00002c0001037983 */ /* 0x000ea40000100800 */
[----:B--2---:R-:W-:-:S13]  /*1af70*/  LOP3.LUT P0, RZ, R3, 0x40, RZ, 0xc0, !PT ;  /* 0x0000004003ff7812 */ /* 0x004fda000780c0ff */
[----:B------:R-:W-:Y:S05]  /*1af80*/  @P0 BRA `(.L_x_8774) ;  /* 0x0000000000040947 */ /* 0x000fea0003800000 */
[----:B------:R-:W-:Y:S01]  /*1af90*/  BPT.TRAP 0x1 ;  /* 0x000000040000795c */ /* 0x000fe20000300000 */
.L_x_8774:
        /* <DEDUP_REMOVED lines=29> */
.L_x_8768:
[----:B------:R-:W-:Y:S05]  /*1b170*/  BSYNC B1 ;  /* 0x0000000000017941 */ /* 0x000fea0003800000 */
.L_x_8767:
[C---:B------:R-:W-:Y:S01]  /*1b180*/  ISETP.GT.AND P0, PT, R8.reuse, 0x1, PT ;  /* 0x000000010800780c */ /* 0x040fe20003f04270 */
[----:B------:R-:W-:-:S05]  /*1b190*/  VIADD R2, R8, 0xfffffffe ;  /* 0xfffffffe08027836 */ /* 0x000fca0000000000 */
[----:B------:R-:W-:-:S07]  /*1b1a0*/  MOV R8, R2 ;  /* 0x0000000200087202 */ /* 0x000fce0000000f00 */
[----:B------:R-:W-:Y:S05]  /*1b1b0*/  @P0 BRA `(.L_x_8775) ;  /* 0xfffffff000380947 */ /* 0x000fea000383ffff */
.L_x_8748:
[----:B------:R-:W-:Y:S05]  /*1b1c0*/  BSYNC B0 ;  /* 0x0000000000007941 */ /* 0x000fea0003800000 */
.L_x_8747:
[----:B------:R-:W-:Y:S01]  /*1b1d0*/  ISETP.NE.AND P0, PT, R28, RZ, PT ;  /* 0x000000ff1c00720c */ /* 0x000fe20003f05270 */
[----:B------:R-:W-:-:S12]  /*1b1e0*/  BSSY B0, `(.L_x_8776) ;  /* 0x000000e000007945 */ /* 0x000fd80003800000 */
[----:B------:R-:W-:Y:S05]  /*1b1f0*/  @P0 BRA `(.L_x_8777) ;  /* 0x0000000000300947 */ /* 0x000fea0003800000 */
[----:B------:R-:W2:Y:S01]  /*1b200*/  S2R R9, SR_LANEID ;  /* 0x0000000000097919 */ /* 0x000ea20000000000 */
[----:B------:R-:W-:Y:S01]  /*1b210*/  VOTEU.ANY UR4, UPT, PT ;  /* 0x0000000000047886 */ /* 0x000fe200038e0100 */
[----:B------:R-:W3:Y:S01]  /*1b220*/  LDC.64 R2, c[0x0][0xc38] ;  /* 0x00030e00ff027b82 */ /* 0x000ee20000000a00 */
[----:B-1----:R-:W2:Y:S08]  /*1b230*/  FLO.U32 R4, UR4 ;  /* 0x0000000400047d00 */ /* 0x002eb000080e0000 */
[----:B------:R-:W3:Y:S01]  /*1b240*/  POPC R5, UR4 ;  /* 0x0000000400057d09 */ /* 0x000ee20008000000 */
[----:B--2---:R-:W-:-:S13]  /*1b250*/  ISETP.EQ.U32.AND P0, PT, R4, R9, PT ;  /* 0x000000090400720c */ /* 0x004fda0003f02070 */
[----:B---3--:R-:W2:Y:S01]  /*1b260*/  @P0 ATOMG.E.ADD.STRONG.GPU PT, R3, desc[UR60][R2.64], R5 ;  /* 0x00000005020309a8 */ /* 0x008ea200081ee1fc */
[----:B------:R-:W1:Y:S02]  /*1b270*/  S2R R6, SR_LTMASK ;  /* 0x0000000000067919 */ /* 0x000e640000003900 */
[----:B-1----:R-:W-:-:S04]  /*1b280*/  LOP3.LUT R6, R6, UR4, RZ, 0xc0, !PT ;  /* 0x0000000406067c12 */ /* 0x002fc8000f8ec0ff */
[----:B------:R-:W1:Y:S01]  /*1b290*/  POPC R9, R6 ;  /* 0x0000000600097309 */ /* 0x000e620000000000 */
[----:B--2---:R-:W1:Y:S02]  /*1b2a0*/  SHFL.IDX PT, R4, R3, R4, 0x1f ;  /* 0x00001f0403047589 */ /* 0x004e6400000e0000 */
[----:B-1----:R-:W-:-:S07]  /*1b2b0*/  IADD3 R16, R4, UR39, R9 ;  /* 0x0000002704107c10 */ /* 0x002fce000fffe009 */
.L_x_8777:
[----:B------:R-:W-:Y:S05]  /*1b2c0*/  BSYNC B0 ;  /* 0x0000000000007941 */ /* 0x000fea0003800000 */
.L_x_8776:
[----:B------:R-:W-:Y:S04]  /*1b2d0*/  BSSY B0, `(.L_x_8778) ;  /* 0x0000030000007945 */ /* 0x000fe80003800000 */
[----:B------:R-:W-:Y:S05]  /*1b2e0*/  @!P6 BRA `(.L_x_8779) ;  /* 0x0000000000b8e947 */ /* 0x000fea0003800000 */
[----:B------:R-:W-:Y:S01]  /*1b2f0*/  IMAD R3, R22, 0x8, R29 ;  /* 0x0000000816037824 */ /* 0x000fe200078e021d */
[----:B------:R-:W-:-:S04]  /*1b300*/  SHF.L.U32 R2, R24, 0x1f, RZ ;  /* 0x0000001f18027819 */ /* 0x000fc800000006ff */
[----:B------:R-:W2:Y:S02]  /*1b310*/  SYNCS.PHASECHK.TRANS64.TRYWAIT P0, [R3+URZ+0x31c60], R2 ;  /* 0x031c6002030075a7 */ /* 0x000ea4000800017f */
[----:B--2---:R-:W-:Y:S05]  /*1b320*/  @!P0 BRA `(.L_x_8780) ;  /* 0x0000002000008947 */ /* 0x004fea0003800000 */
.L_x_8866:
[----:B-1----:R-:W1:Y:S01]  /*1b330*/  S2R R4, SR_TID.X ;  /* 0x0000000000047919 */ /* 0x002e620000002100 */
[----:B------:R-:W-:-:S04]  /*1b340*/  UPRMT UR4, UR38, 0x9910, URZ ;  /* 0x0000991026047896 */ /* 0x000fc8000800003f */
[----:B------:R-:W-:Y:S01]  /*1b350*/  UISETP.NE.AND UP0, UPT, UR4, 0x2, UPT ;  /* 0x000000020400788c */ /* 0x000fe2000bf05270 */
[----:B-1----:R-:W-:-:S04]  /*1b360*/  LOP3.LUT R4, R4, 0x7f, RZ, 0xc0, !PT ;  /* 0x0000007f04047812 */ /* 0x002fc800078ec0ff */
[----:B------:R-:W-:-:S13]  /*1b370*/  ISETP.NE.AND P0, PT, R4, RZ, PT ;  /* 0x000000ff0400720c */ /* 0x000fda0003f05270 */
[----:B--2---:R-:W-:-:S04]  /*1b380*/  @!P0 IMAD.MOV.U32 R2, RZ, RZ, 0x6c00 ;  /* 0x00006c00ff028424 */ /* 0x004fc800078e00ff */
[----:B------:R1:W-:Y:S01]  /*1b390*/  @!P0 SYNCS.ARRIVE.TRANS64 RZ, [R3+URZ+0x31c50], R2 ;  /* 0x031c500203ff89a7 */ /* 0x0003e2000800003f */
[----:B------:R-:W-:-:S13]  /*1b3a0*/  PLOP3.LUT P0, PT, PT, PT, UP0, 0x40, 0x0 ;  /* 0x000000000000781c */ /* 0x000fda0003f0e808 */
[----:B-1----:R-:W-:Y:S05]  /*1b3b0*/  @!P0 BRA `(.L_x_8781) ;  /* 0x0000000000048947 */ /* 0x002fea0003800000 */
[----:B------:R-:W-:Y:S01]  /*1b3c0*/  BPT.TRAP 0x1 ;  /* 0x000000040000795c */ /* 0x000fe20000300000 */
.L_x_8781:
[----:B------:R-:W2:Y:S02]  /*1b3d0*/  LDL R2, [R1+0x2c] ;  /* 0x00002c0001027983 */ /* 0x000ea40000100800 */
[----:B--2---:R-:W-:-:S13]  /*1b3e0*/  LOP3.LUT P0, RZ, R2, 0x40, RZ, 0xc0, !PT ;  /* 0x0000004002ff7812 */ /* 0x004fda000780c0ff */
[----:B------:R-:W-:Y:S05]  /*1b3f0*/  @P0 BRA `(.L_x_8782) ;  /* 0x0000000000040947 */ /* 0x000fea0003800000 */
[----:B------:R-:W-:Y:S01]  /*1b400*/  BPT.TRAP 0x1 ;  /* 0x000000040000795c */ /* 0x000fe20000300000 */
.L_x_8782:
        /* <DEDUP_REMOVED lines=27> */
[----:B--2---:R-:W-:Y:S01]  /*1b5c0*/  NOP ;  /* 0x0000000000007918 */ /* 0x004fe20000000000 */
.L_x_8779:
[----:B------:R-:W-:Y:S05]  /*1b5d0*/  BSYNC B0 ;  /* 0x0000000000007941 */ /* 0x000fea0003800000 */
.L_x_8778:
[----:B------:R-:W-:-:S05]  /*1b5e0*/  VIADD R22, R22, 0x1 ;  /* 0x0000000116167836 */ /* 0x000fca0000000000 */
[----:B------:R-:W-:-:S04]  /*1b5f0*/  ISETP.NE.AND P0, PT, R22, 0x2, PT ;  /* 0x000000021600780c */ /* 0x000fc80003f05270 */
[----:B------:R-:W-:Y:S02]  /*1b600*/  SEL R3, RZ, 0x1, P0 ;  /* 0x00000001ff037807 */ /* 0x000fe40000000000 */
[----:B------:R-:W-:Y:S02]  /*1b610*/  SEL R22, R22, RZ, P0 ;  /* 0x000000ff16167207 */ /* 0x000fe40000000000 */
[----:B------:R-:W-:-:S07]  /*1b620*/  LOP3.LUT R24, R24, R3, RZ, 0x3c, !PT ;  /* 0x0000000318187212 */ /* 0x000fce00078e3cff */
.L_x_8732:
[----:B------:R-:W-:Y:S05]  /*1b630*/  BSYNC B6 ;  /* 0x0000000000067941 */ /* 0x000fea0003800000 */
.L_x_8730:
[----:B------:R-:W-:-:S03]  /*1b640*/  UMOV UR4, 0xffffffff ;  /* 0xffffffff00047882 */ /* 0x000fc60000000000 */
[----:B------:R-:W-:Y:S05]  /*1b650*/  BRA.DIV UR4, `(.L_x_8783) ;  /* 0x0000001e04487947 */ /* 0x000fea000b800000 */
[----:B-1----:R1:W2:Y:S04]  /*1b660*/  SHFL.IDX PT, R4, R16, RZ, 0x1f ;  /* 0x00001fff10047589 */ /* 0x0022a800000e0000 */
[----:B------:R1:W3:Y:S02]  /*1b670*/  SHFL.IDX PT, R5, R16, 0x1, 0x1f ;  /* 0x00201f0010057f89 */ /* 0x0002e400000e0000 */
.L_x_8870:
        /* <DEDUP_REMOVED lines=8> */
[----:B-----5:R-:W4:Y:S02]  /*1b700*/  LDC.64 R2, c[0x0][0xc58] ;  /* 0x00031600ff027b82 */ /* 0x020f240000000a00 */
[----:B----4-:R-:W-:-:S06]  /*1b710*/  IMAD.WIDE R2, R7, 0x4, R2 ;  /* 0x0000000407027825 */ /* 0x010fcc00078e0202 */
[----:B------:R4:W5:Y:S02]  /*1b720*/  LDG.E R2, desc[UR60][R2.64] ;  /* 0x0000003c02027981 */ /* 0x000964000c1e1900 */
.L_x_8785:
[----:B------:R-:W-:Y:S05]  /*1b730*/  BSYNC B0 ;  /* 0x0000000000007941 */ /* 0x000fea0003800000 */
.L_x_8784:
[----:B------:R-:W-:-:S03]  /*1b740*/  UMOV UR4, 0xffffffff ;  /* 0xffffffff00047882 */ /* 0x000fc60000000000 */
[----:B------:R-:W-:Y:S05]  /*1b750*/  BRA.DIV UR4, `(.L_x_8786) ;  /* 0x0000001e04547947 */ /* 0x000fea000b800000 */
[----:B-----5:R-:W0:Y:S01]  /*1b760*/  SHFL.UP PT, R14, R2, 0x1, RZ ;  /* 0x04200000020e7989 */ /* 0x020e2200000e00ff */
        /* <DEDUP_REMOVED lines=8> */
[----:B----4-:R-:W-:-:S05]  /*1b7f0*/  IADD3 R3, R13, R14, RZ ;  /* 0x0000000e0d037210 */ /* 0x010fca0007ffe0ff */
        /* <DEDUP_REMOVED lines=10> */
[----:B------:R0:W4:Y:S02]  /*1b8a0*/  SHFL.IDX PT, R14, R3, 0x1f, 0x1f ;  /* 0x03e01f00030e7f89 */ /* 0x00012400000e0000 */
.L_x_8878:
[----:B------:R-:W-:Y:S02]  /*1b8b0*/  ULDC UR4, c[0x0][0xc10] ;  /* 0x0003040000047ab9 */ /* 0x000fe40000000800 */
[----:B-1----:R-:W-:-:S04]  /*1b8c0*/  IMAD.U32 R16, RZ, RZ, UR4 ;  /* 0x00000004ff107e24 */ /* 0x002fc8000f8e00ff */
[----:B----4-:R-:W-:-:S04]  /*1b8d0*/  IMAD R14, R14, R16, RZ ;  /* 0x000000100e0e7224 */ /* 0x010fc800078e02ff */
[----:B---3--:R-:W-:-:S05]  /*1b8e0*/  IMAD.IADD R5, R5, 0x1, R14 ;  /* 0x0000000105057824 */ /* 0x008fca00078e020e */
[----:B--2---:R-:W-:-:S13]  /*1b8f0*/  ISETP.GT.AND P0, PT, R5, R4, PT ;  /* 0x000000040500720c */ /* 0x004fda0003f04270 */
[----:B------:R-:W-:Y:S05]  /*1b900*/  @P0 BRA `(.L_x_8787) ;  /* 0x0000000000ac0947 */ /* 0x000fea0003800000 */
[----:B------:R-:W1:Y:S02]  /*1b910*/  LDC R0, c[0x0][0xc14] ;  /* 0x00030500ff007b82 */ /* 0x000e640000000800 */
.L_x_8792:
[----:B------:R-:W-:-:S05]  /*1b920*/  VIADD R19, R19, 0x1f ;  /* 0x0000001f13137836 */ /* 0x000fca0000000000 */
[----:B-1----:R-:W-:-:S13]  /*1b930*/  ISETP.GE.AND P0, PT, R19, R0, PT ;  /* 0x000000001300720c */ /* 0x002fda0003f06270 */
[----:B------:R-:W-:Y:S05]  /*1b940*/  @P0 BRA `(.L_x_8788) ;  /* 0x0000000400540947 */ /* 0x000fea0003800000 */
[C---:B------:R-:W-:Y:S01]  /*1b950*/  IMAD.IADD R7, R28.reuse, 0x1, R19 ;  /* 0x000000011c077824 */ /* 0x040fe200078e0213 */
[----:B------:R-:W-:Y:S01]  /*1b960*/  ISETP.NE.AND P1, PT, R28, 0x1f, PT ;  /* 0x0000001f1c00780c */ /* 0x000fe20003f25270 */
[----:B------:R-:W-:Y:S01]  /*1b970*/  BSSY B0, `(.L_x_8789) ;  /* 0x0000007000007945 */ /* 0x000fe20003800000 */
[----:B------:R-:W-:Y:S02]  /*1b980*/  MOV R2, RZ ;  /* 0x000000ff00027202 */ /* 0x000fe40000000f00 */
[----:B------:R-:W-:-:S13]  /*1b990*/  ISETP.GE.OR P0, PT, R7, R0, !P1 ;  /* 0x000000000700720c */ /* 0x000fda0004f06670 */
[----:B------:R-:W-:Y:S05]  /*1b9a0*/  @P0 BRA `(.L_x_8790) ;  /* 0x00000000000c0947 */ /* 0x000fea0003800000 */
[----:B0-----:R-:W0:Y:S02]  /*1b9b0*/  LDC.64 R2, c[0x0][0xc58] ;  /* 0x00031600ff027b82 */ /* 0x001e240000000a00 */
[----:B0-----:R-:W-:-:S06]  /*1b9c0*/  IMAD.WIDE R2, R7, 0x4, R2 ;  /* 0x0000000407027825 */ /* 0x001fcc00078e0202 */
[----:B------:R1:W5:Y:S02]  /*1b9d0*/  LDG.E R2, desc[UR60][R2.64] ;  /* 0x0000003c02027981 */ /* 0x000364000c1e1900 */
.L_x_8790:
[----:B------:R-:W-:Y:S05]  /*1b9e0*/  BSYNC B0 ;  /* 0x0000000000007941 */ /* 0x000fea0003800000 */
.L_x_8789:
[----:B------:R-:W-:-:S03]  /*1b9f0*/  UMOV UR4, 0xffffffff ;  /* 0xffffffff00047882 */ /* 0x000fc60000000000 */
[----:B------:R-:W-:Y:S05]  /*1ba00*/  BRA.DIV UR4, `(.L_x_8791) ;  /* 0x0000001e04787947 */ /* 0x000fea000b800000 */
[----:B-----5:R-:W2:Y:S01]  /*1ba10*/  SHFL.UP PT, R14, R2, 0x1, RZ ;  /* 0x04200000020e7989 */ /* 0x020ea200000e00ff */
[C---:B------:R-:W-:Y:S02]  /*1ba20*/  ISETP.NE.AND P0, PT, R28.reuse, RZ, PT ;  /* 0x000000ff1c00720c */ /* 0x040fe40003f05270 */
[----:B------:R-:W-:Y:S02]  /*1ba30*/  ISETP.GE.U32.AND P1, PT, R28, 0x2, PT ;  /* 0x000000021c00780c */ /* 0x000fe40003f26070 */
[----:B--2---:R-:W-:Y:S02]  /*1ba40*/  SEL R13, R14, RZ, P0 ;  /* 0x000000ff0e0d7207 */ /* 0x004fe40000000000 */
[----:B------:R-:W-:-:S03]  /*1ba50*/  ISETP.GE.U32.AND P0, PT, R28, 0x4, PT ;  /* 0x000000041c00780c */ /* 0x000fc60003f06070 */
[----:B------:R-:W-:-:S05]  /*1ba60*/  IMAD.IADD R13, R2, 0x1, R13 ;  /* 0x00000001020d7824 */ /* 0x000fca00078e020d */
[----:B------:R-:W2:Y:S02]  /*1ba70*/  SHFL.UP PT, R14, R13, 0x2, RZ ;  /* 0x044000000d0e7989 */ /* 0x000ea400000e00ff */
[----:B--2---:R-:W-:Y:S02]  /*1ba80*/  SEL R14, R14, RZ, P1 ;  /* 0x000000ff0e0e7207 */ /* 0x004fe40000800000 */
[----:B------:R-:W-:-:S03]  /*1ba90*/  ISETP.GE.U32.AND P1, PT, R28, 0x8, PT ;  /* 0x000000081c00780c */ /* 0x000fc60003f26070 */
[----:B01----:R-:W-:-:S05]  /*1baa0*/  IMAD.IADD R3, R13, 0x1, R14 ;  /* 0x000000010d037824 */ /* 0x003fca00078e020e */
        /* <DEDUP_REMOVED lines=11> */
.L_x_8886:
[----:B------:R-:W-:Y:S02]  /*1bb60*/  ULDC UR4, c[0x0][0xc10] ;  /* 0x0003040000047ab9 */ /* 0x000fe40000000800 */
[----:B------:R-:W-:-:S04]  /*1bb70*/  IMAD.U32 R16, RZ, RZ, UR4 ;  /* 0x00000004ff107e24 */ /* 0x000fc8000f8e00ff */
[----:B-1----:R-:W-:-:S04]  /*1bb80*/  IMAD R14, R14, R16, RZ ;  /* 0x000000100e0e7224 */ /* 0x002fc800078e02ff */
[----:B------:R-:W-:-:S05]  /*1bb90*/  IMAD.IADD R5, R14, 0x1, R5 ;  /* 0x000000010e057824 */ /* 0x000fca00078e0205 */
[----:B------:R-:W-:-:S13]  /*1bba0*/  ISETP.GT.AND P0, PT, R5, R4, PT ;  /* 0x000000040500720c */ /* 0x000fda0003f04270 */
[----:B------:R-:W-:Y:S05]  /*1bbb0*/  @!P0 BRA `(.L_x_8792) ;  /* 0xfffffffc00588947 */ /* 0x000fea000383ffff */
.L_x_8787:
        /* <DEDUP_REMOVED lines=8> */
.L_x_8890:
[----:B------:R-:W-:Y:S01]  /*1bc40*/  ISETP.NE.AND P0, PT, R6, RZ, PT ;  /* 0x000000ff0600720c */ /* 0x000fe20003f05270 */
[----:B------:R-:W-:-:S12]  /*1bc50*/  IMAD.MOV.U32 R14, RZ, RZ, RZ ;  /* 0x000000ffff0e7224 */ /* 0x000fd800078e00ff */
[----:B------:R-:W-:Y:S05]  /*1bc60*/  @!P0 BRA `(.L_x_8794) ;  /* 0x0000000000108947 */ /* 0x000fea0003800000 */
[----:B------:R-:W-:Y:S01]  /*1bc70*/  UMOV UR4, 0xffffffff ;  /* 0xffffffff00047882 */ /* 0x000fe20000000000 */
[----:B------:R-:W-:Y:S02]  /*1bc80*/  VIADD R12, R5, 0xffffffff ;  /* 0xffffffff050c7836 */ /* 0x000fe40000000000 */
[----:B------:R-:W-:Y:S05]  /*1bc90*/  BRA.DIV UR4, `(.L_x_8795) ;  /* 0x0000001e04ec7947 */ /* 0x000fea000b800000 */
[----:B------:R3:W4:Y:S02]  /*1bca0*/  SHFL.IDX PT, R14, R3, R12, 0x1f ;  /* 0x00001f0c030e7589 */ /* 0x00072400000e0000 */
.L_x_8794:
[-C--:B--2---:R-:W-:Y:S01]  /*1bcb0*/  IABS R6, R17.reuse ;  /* 0x0000001100067213 */ /* 0x084fe20000000000 */
[----:B----4-:R-:W-:Y:S01]  /*1bcc0*/  IMAD R16, R14, R16, R7 ;  /* 0x000000100e107224 */ /* 0x010fe200078e0207 */
[----:B------:R-:W-:Y:S01]  /*1bcd0*/  IABS R9, R17 ;  /* 0x0000001100097213 */ /* 0x000fe20000000000 */
[----:B-1----:R-:W-:Y:S01]  /*1bce0*/  IMAD.MOV.U32 R2, RZ, RZ, RZ ;  /* 0x000000ffff027224 */ /* 0x002fe200078e00ff */
[----:B------:R-:W1:Y:S01]  /*1bcf0*/  I2F.RP R8, R6 ;  /* 0x0000000600087306 */ /* 0x000e620000209400 */
[----:B------:R-:W-:-:S07]  /*1bd00*/  IMAD.IADD R19, R5, 0x1, R19 ;  /* 0x0000000105137824 */ /* 0x000fce00078e0213 */
[----:B-1----:R-:W0:Y:S02]  /*1bd10*/  MUFU.RCP R8, R8 ;  /* 0x0000000800087308 */ /* 0x002e240000001000 */
[----:B0--3--:R-:W-:-:S06]  /*1bd20*/  VIADD R3, R8, 0xffffffe ;  /* 0x0ffffffe08037836 */ /* 0x009fcc0000000000 */
[----:B------:R-:W0:Y:S02]  /*1bd30*/  F2I.FTZ.U32.TRUNC.NTZ R3, R3 ;  /* 0x0000000300037305 */ /* 0x000e24000021f000 */
[----:B0-----:R-:W-:-:S04]  /*1bd40*/  IMAD.MOV R7, RZ, RZ, -R3 ;  /* 0x000000ffff077224 */ /* 0x001fc800078e0a03 */
[----:B------:R-:W-:-:S04]  /*1bd50*/  IMAD R7, R7, R6, RZ ;  /* 0x0000000607077224 */ /* 0x000fc800078e02ff */
[----:B------:R-:W-:-:S04]  /*1bd60*/  IMAD.HI.U32 R7, R3, R7, R2 ;  /* 0x0000000703077227 */ /* 0x000fc800078e0002 */
[----:B------:R-:W-:Y:S02]  /*1bd70*/  IMAD.IADD R2, R4, 0x1, -R16 ;  /* 0x0000000104027824 */ /* 0x000fe400078e0a10 */
[----:B------:R-:W-:-:S03]  /*1bd80*/  IMAD.MOV R3, RZ, RZ, -R9 ;  /* 0x000000ffff037224 */ /* 0x000fc600078e0a09 */
        /* <DEDUP_REMOVED lines=17> */
.L_x_8788:
[----:B------:R-:W-:Y:S01]  /*1bea0*/  UMOV UR4, URZ ;  /* 0x0000003f00047c82 */ /* 0x000fe20008000000 */
[----:B------:R-:W-:Y:S01]  /*1beb0*/  UMOV UR5, URZ ;  /* 0x0000003f00057c82 */ /* 0x000fe20008000000 */
[----:B------:R-:W-:Y:S01]  /*1bec0*/  ULDC UR6, c[0x0][0xc14] ;  /* 0x0003050000067ab9 */ /* 0x000fe20000000800 */
[----:B------:R-:W-:Y:S01]  /*1bed0*/  IMAD.MOV.U32 R16, RZ, RZ, R4 ;  /* 0x000000ffff107224 */ /* 0x000fe200078e0004 */
[----:B------:R-:W-:Y:S01]  /*1bee0*/  MOV R17, UR4 ;  /* 0x0000000400117c02 */ /* 0x000fe20008000f00 */
[----:B------:R-:W-:Y:S02]  /*1bef0*/  IMAD.U32 R18, RZ, RZ, UR5 ;  /* 0x00000005ff127e24 */ /* 0x000fe4000f8e00ff */
[----:B------:R-:W-:-:S07]  /*1bf00*/  IMAD.U32 R19, RZ, RZ, UR6 ;  /* 0x00000006ff137e24 */ /* 0x000fce000f8e00ff */
.L_x_8796:
[----:B------:R-:W-:Y:S01]  /*1bf10*/  ISETP.NE.AND P0, PT, R28, RZ, PT ;  /* 0x000000ff1c00720c */ /* 0x000fe20003f05270 */
[----:B------:R-:W-:Y:S05]  /*1bf20*/  WARPSYNC.ALL ;  /* 0x0000000000007948 */ /* 0x000fea0003800000 */
[----:B------:R-:W-:Y:S07]  /*1bf30*/  BAR.SYNC.DEFER_BLOCKING 0x4, 0x1a0 ;  /* 0x0106800000007b1d */ /* 0x000fee0000010000 */
[----:B------:R-:W-:Y:S01]  /*1bf40*/  @!P0 MOV R2, 0x400 ;  /* 0x0000040000028802 */ /* 0x000fe20000000f00 */
[----:B0-----:R-:W0:Y:S03]  /*1bf50*/  @!P0 S2R R3, SR_CgaCtaId ;  /* 0x0000000000038919 */ /* 0x001e260000008800 */
[----:B0-----:R-:W-:-:S05]  /*1bf60*/  @!P0 LEA R2, R3, R2, 0x18 ;  /* 0x0000000203028211 */ /* 0x001fca00078ec0ff */
[----:B------:R1:W-:Y:S01]  /*1bf70*/  @!P0 STS.128 [R2+0x31cd0], R16 ;  /* 0x031cd01002008388 */ /* 0x0003e20000000c00 */
[----:B------:R-:W-:Y:S06]  /*1bf80*/  BAR.ARV 0x5, 0x1a0 ;  /* 0x0146800000007b1d */ /* 0x000fec0000002000 */
[----:B------:R-:W-:-:S13]  /*1bf90*/  ISETP.GE.AND P0, PT, R19, R0, PT ;  /* 0x000000001300720c */ /* 0x000fda0003f06270 */
[----:B------:R-:W-:Y:S05]  /*1bfa0*/  @!P0 BRA `(.L_x_8797) ;  /* 0xffffffb8000c8947 */ /* 0x000fea000383ffff */
.L_x_8709:
[----:B0-----:R-:W2:Y:S01]  /*1bfb0*/  LDL.LU R0, [R1+0x10] ;  /* 0x0000100001007983 */ /* 0x001ea20000300800 */
[----:B------:R-:W-:Y:S01]  /*1bfc0*/  BSSY B0, `(.L_x_8798) ;  /* 0x000000b000007945 */ /* 0x000fe20003800000 */
[----:B------:R-:W0:Y:S01]  /*1bfd0*/  S2R R5, SR_CgaCtaId ;  /* 0x0000000000057919 */ /* 0x000e220000008800 */
[----:B--2---:R-:W-:-:S05]  /*1bfe0*/  VIADD R0, R0, 0x1 ;  /* 0x0000000100007836 */ /* 0x004fca0000000000 */
[----:B-1----:R-:W-:-:S04]  /*1bff0*/  LEA.HI R2, R0, R0, RZ, 0x1 ;  /* 0x0000000000027211 */ /* 0x002fc800078f08ff */
[----:B------:R-:W-:Y:S02]  /*1c000*/  LOP3.LUT R3, R2, 0xfffffffe, RZ, 0xc0, !PT ;  /* 0xfffffffe02037812 */ /* 0x000fe400078ec0ff */
[----:B------:R-:W-:-:S03]  /*1c010*/  MOV R2, 0x400 ;  /* 0x0000040000027802 */ /* 0x000fc60000000f00 */
[----:B------:R-:W-:Y:S01]  /*1c020*/  IMAD.IADD R0, R0, 0x1, -R3 ;  /* 0x0000000100007824 */ /* 0x000fe200078e0a03 */
[----:B0-----:R-:W-:-:S04]  /*1c030*/  LEA R9, R5, R2, 0x18 ;  /* 0x0000000205097211 */ /* 0x001fc800078ec0ff */
[----:B------:R-:W-:-:S04]  /*1c040*/  SHF.L.U32 R0, R0, 0x1f, RZ ;  /* 0x0000001f00007819 */ /* 0x000fc800000006ff */
[----:B------:R-:W0:Y:S02]  /*1c050*/  SYNCS.PHASECHK.TRANS64.TRYWAIT P0, [R9+URZ+0x31c20], R0 ;  /* 0x031c2000090075a7 */ /* 0x000e24000800017f */
[----:B0-----:R-:W-:Y:S05]  /*1c060*/  @!P0 BRA `(.L_x_8799) ;  /* 0x0000001c001c8947 */ /* 0x001fea0003800000 */
.L_x_8893:
[----:B------:R-:W-:Y:S05]  /*1c070*/  BSYNC B0 ;  /* 0x0000000000007941 */ /* 0x000fea0003800000 */
.L_x_8798:
[----:B------:R-:W-:-:S03]  /*1c080*/  UMOV UR4, 0xffffffff ;  /* 0xffffffff00047882 */ /* 0x000fc60000000000 */
[----:B------:R-:W-:Y:S05]  /*1c090*/  BRA.DIV UR4, `(.L_x_8800) ;  /* 0x0000001e04247947 */ /* 0x000fea000b800000 */
[----:B0-----:R-:W0:Y:S02]  /*1c0a0*/  S2R R0, SR_TID.X ;  /* 0x0000000000007919 */ /* 0x001e240000002100 */
[----:B0-----:R-:W-:-:S04]  /*1c0b0*/  SHF.R.U32.HI R0, RZ, 0x5, R0 ;  /* 0x00000005ff007819 */ /* 0x001fc80000011600 */
[----:B------:R-:W-:-:S05]  /*1c0c0*/  LOP3.LUT R0, R0, 0x3, RZ, 0xc0, !PT ;  /* 0x0000000300007812 */ /* 0x000fca00078ec0ff */
[----:B------:R0:W1:Y:S02]  /*1c0d0*/  SHFL.IDX PT, R14, R0, RZ, 0x1f ;  /* 0x00001fff000e7589 */ /* 0x00006400000e0000 */
.L_x_8896:
[----:B-1----:R-:W-:-:S13]  /*1c0e0*/  ISETP.NE.AND P0, PT, R14, RZ, PT ;  /* 0x000000ff0e00720c */ /* 0x002fda0003f05270 */
[----:B------:R-:W-:Y:S05]  /*1c0f0*/  @P0 BRA `(.L_x_8562) ;  /* 0x0000000000900947 */ /* 0x000fea0003800000 */
[----:B------:R-:W-:-:S03]  /*1c100*/  UMOV UR4, 0xffffffff ;  /* 0xffffffff00047882 */ /* 0x000fc60000000000 */
[----:B------:R-:W-:Y:S05]  /*1c110*/  BRA.DIV UR4, `(.L_x_8801) ;  /* 0x0000001e04387947 */ /* 0x000fea000b800000 */
[----:B------:R-:W-:-:S13]  /*1c120*/  ELECT P6, URZ, PT ;  /* 0x00000000003f782f */ /* 0x000fda00038c0000 */
.L_x_8899:
[----:B------:R-:W-:Y:S05]  /*1c130*/  @!P6 BRA `(.L_x_8562) ;  /* 0x000000000080e947 */ /* 0x000fea0003800000 */
[----:B0-----:R-:W2:Y:S02]  /*1c140*/  LDL R0, [R1+0xa8] ;  /* 0x0000a80001007983 */ /* 0x001ea40000100800 */
[----:B--2---:R-:W-:-:S13]  /*1c150*/  R2UR UR4, R0 ;  /* 0x00000000000472ca */ /* 0x004fda00000e0000 */
[----:B------:R-:W-:-:S06]  /*1c160*/  ULOP3.LUT UR4, UR4, 0x2, URZ, 0xfc, !UPT ;  /* 0x0000000204047892 */ /* 0x000fcc000f8efc3f */
[----:B------:R-:W-:-:S05]  /*1c170*/  IMAD.U32 R0, RZ, RZ, UR4 ;  /* 0x00000004ff007e24 */ /* 0x000fca000f8e00ff */
[----:B------:R-:W-:-:S13]  /*1c180*/  ISETP.NE.AND P2, PT, R0, 0x3, PT ;  /* 0x000000030000780c */ /* 0x000fda0003f45270 */
[----:B------:R-:W-:Y:S05]  /*1c190*/  @!P2 BRA `(.L_x_8802) ;  /* 0x000000000004a947 */ /* 0x000fea0003800000 */
[----:B------:R-:W-:Y:S01]  /*1c1a0*/  BPT.TRAP 0x1 ;  /* 0x000000040000795c */ /* 0x000fe20000300000 */
.L_x_8802:
[----:B------:R-:W-:Y:S01]  /*1c1b0*/  VIADD R3, R9, 0x31c40 ;  /* 0x00031c4009037836 */ /* 0x000fe20000000000 */
[----:B------:R-:W-:Y:S02]  /*1c1c0*/  SHF.L.U32 R2, R24, 0x1f, RZ ;  /* 0x0000001f18027819 */ /* 0x000fe400000006ff */
[C---:B------:R-:W-:Y:S01]  /*1c1d0*/  IADD3 R0, R22.reuse, 0x1, RZ ;  /* 0x0000000116007810 */ /* 0x040fe20007ffe0ff */
[----:B------:R-:W-:-:S03]  /*1c1e0*/  IMAD R7, R22, 0x8, R3 ;  /* 0x0000000816077824 */ /* 0x000fc600078e0203 */
        /* <DEDUP_REMOVED lines=8> */
.L_x_8900:
[----:B------:R-:W1:Y:S02]  /*1c270*/  SYNCS.PHASECHK.TRANS64.TRYWAIT P0, [R3+URZ], R0 ;  /* 0x00000000030075a7 */ /* 0x000e64000800017f */
[----:B-1----:R-:W-:Y:S05]  /*1c280*/  @!P0 BRA `(.L_x_8804) ;  /* 0x0000001c00108947 */ /* 0x002fea0003800000 */
.L_x_8901:
[----:B------:R-:W-:Y:S05]  /*1c290*/  @!P2 BRA `(.L_x_8805) ;  /* 0x000000000004a947 */ /* 0x000fea0003800000 */
[----:B------:R-:W-:Y:S01]  /*1c2a0*/  BPT.TRAP 0x1 ;  /* 0x000000040000795c */ /* 0x000fe20000300000 */
.L_x_8805:
[----:B-1----:R-:W-:-:S04]  /*1c2b0*/  VIADD R3, R9, 0x31c60 ;  /* 0x00031c6009037836 */ /* 0x002fc80000000000 */
[----:B------:R-:W-:-:S04]  /*1c2c0*/  IMAD R5, R22, 0x8, R3 ;  /* 0x0000000816057824 */ /* 0x000fc800078e0203 */
[----:B------:R-:W1:Y:S02]  /*1c2d0*/  SYNCS.PHASECHK.TRANS64.TRYWAIT P0, [R5+URZ], R2 ;  /* 0x00000002050075a7 */ /* 0x000e64000800017f */
[----:B-1----:R-:W-:Y:S05]  /*1c2e0*/  @!P0 BRA `(.L_x_8806) ;  /* 0x0000001c000c8947 */ /* 0x002fea0003800000 */
.L_x_8902:
[----:B------:R-:W-:-:S07]  /*1c2f0*/  IMAD R3, R4, 0x8, R3 ;  /* 0x0000000804037824 */ /* 0x000fce00078e0203 */
.L_x_8807:
[----:B--2---:R2:W3:Y:S02]  /*1c300*/  SYNCS.PHASECHK.TRANS64.TRYWAIT P0, [R3+URZ], R0 ;  /* 0x00000000030075a7 */ /* 0x0044e4000800017f */
[----:B---3--:R-:W-:Y:S05]  /*1c310*/  @!P0 NANOSLEEP.SYNCS 0x989680 ;  /* 0x009896800000895d */ /* 0x008fea0003900000 */
[----:B------:R-:W3:Y:S02]  /*1c320*/  @!P0 SYNCS.PHASECHK.TRANS64 P0, [R3+URZ], R0 ;  /* 0x00000000030085a7 */ /* 0x000ee4000800007f */
[----:B---3--:R-:W-:Y:S05]  /*1c330*/  @!P0 BRA `(.L_x_8807) ;  /* 0xfffffffc00f08947 */ /* 0x008fea000383ffff */
.L_x_8562:
[----:B------:R-:W-:Y:S05]  /*1c340*/  BSYNC B7 ;  /* 0x0000000000077941 */ /* 0x000fea0003800000 */
.L_x_8559:
[----:B------:R-:W-:Y:S05]  /*1c350*/  EXIT ;  /* 0x000000000000794d */ /* 0x000fea0003800000 */
.L_x_8578:
[----:B0-----:R0:W1:Y:S02]  /*1c360*/  SYNCS.PHASECHK.TRANS64.TRYWAIT P5, [R20+URZ+0x31c90], R89 ;  /* 0x031c9059140075a7 */ /* 0x00106400080a017f */
[----:B-1----:R-:W-:Y:S05]  /*1c370*/  @!P5 NANOSLEEP.SYNCS 0x989680 ;  /* 0x009896800000d95d */ /* 0x002fea0003900000 */
[----:B------:R-:W1:Y:S02]  /*1c380*/  @!P5 SYNCS.PHASECHK.TRANS64 P5, [R20+URZ+0x31c90], R89 ;  /* 0x031c90591400d5a7 */ /* 0x000e6400080a007f */
[----:B-1----:R-:W-:Y:S05]  /*1c390*/  @!P5 BRA `(.L_x_8578) ;  /* 0xfffffffc00f0d947 */ /* 0x002fea000383ffff */
[----:B------:R-:W-:Y:S05]  /*1c3a0*/  BRA `(.L_x_8808) ;  /* 0xfffffe6c00747947 */ /* 0x000fea000383ffff */
.L_x_8606:
[----:B0-----:R0:W1:Y:S02]  /*1c3b0*/  SYNCS.PHASECHK.TRANS64.TRYWAIT P5, [R20+URZ+0x31c90], R89 ;  /* 0x031c9059140075a7 */ /* 0x00106400080a017f */
[----:B-1----:R-:W-:Y:S05]  /*1c3c0*/  @!P5 NANOSLEEP.SYNCS 0x989680 ;  /* 0x009896800000d95d */ /* 0x002fea0003900000 */
[----:B------:R-:W1:Y:S02]  /*1c3d0*/  @!P5 SYNCS.PHASECHK.TRANS64 P5, [R20+URZ+0x31c90], R89 ;  /* 0x031c90591400d5a7 */ /* 0x000e6400080a007f */
[----:B-1----:R-:W-:Y:S05]  /*1c3e0*/  @!P5 BRA `(.L_x_8606) ;  /* 0xfffffffc00f0d947 */ /* 0x002fea000383ffff */
[----:B------:R-:W-:Y:S05]  /*1c3f0*/  BRA `(.L_x_8809) ;  /* 0xfffffe8400e87947 */ /* 0x000fea000383ffff */
.L_x_8619:
[----:B0-----:R0:W1:Y:S02]  /*1c400*/  SYNCS.PHASECHK.TRANS64.TRYWAIT P4, [R20+URZ+0x31c90], R89 ;  /* 0x031c9059140075a7 */ /* 0x001064000808017f */
[----:B-1----:R-:W-:Y:S05]  /*1c410*/  @!P4 NANOSLEEP.SYNCS 0x989680 ;  /* 0x009896800000c95d */ /* 0x002fea0003900000 */
[----:B------:R-:W1:Y:S02]  /*1c420*/  @!P4 SYNCS.PHASECHK.TRANS64 P4, [R20+URZ+0x31c90], R89 ;  /* 0x031c90591400c5a7 */ /* 0x000e64000808007f */
[----:B-1----:R-:W-:Y:S05]  /*1c430*/  @!P4 BRA `(.L_x_8619) ;  /* 0xfffffffc00f0c947 */ /* 0x002fea000383ffff */
[----:B------:R-:W-:Y:S05]  /*1c440*/  BRA `(.L_x_8810) ;  /* 0xfffffea000687947 */ /* 0x000fea000383ffff */
.L_x_8623:
[----:B--2---:R2:W3:Y:S02]  /*1c450*/  SYNCS.PHASECHK.TRANS64.TRYWAIT P3, [R20+URZ+0x31cb0], R89 ;  /* 0x031cb059140075a7 */ /* 0x0044e4000806017f */
[----:B---3--:R-:W-:Y:S05]  /*1c460*/  @!P3 NANOSLEEP.SYNCS 0x989680 ;  /* 0x009896800000b95d */ /* 0x008fea0003900000 */
[----:B------:R-:W3:Y:S02]  /*1c470*/  @!P3 SYNCS.PHASECHK.TRANS64 P3, [R20+URZ+0x31cb0], R89 ;  /* 0x031cb0591400b5a7 */ /* 0x000ee4000806007f */
[----:B---3--:R-:W-:Y:S05]  /*1c480*/  @!P3 BRA `(.L_x_8623) ;  /* 0xfffffffc00f0b947 */ /* 0x008fea000383ffff */
[----:B------:R-:W-:Y:S05]  /*1c490*/  BRA `(.L_x_8811) ;  /* 0xfffffea400007947 */ /* 0x000fea000383ffff */
.L_x_8629:
[----:B------:R-:W0:Y:S01]  /*1c4a0*/  S2R R4, SR_TID.X ;  /* 0x0000000000047919 */ /* 0x000e220000002100 */
[----:B------:R-:W-:Y:S01]  /*1c4b0*/  BSSY B0, `(.L_x_8812) ;  /* 0x000000c000007945 */ /* 0x000fe20003800000 */
[----:B------:R-:W-:Y:S01]  /*1c4c0*/  IMAD.MOV.U32 R12, RZ, RZ, RZ ;  /* 0x000000ffff0c7224 */ /* 0x000fe200078e00ff */
[----:B------:R-:W-:Y:S01]  /*1c4d0*/  MOV R11, 0x1f ;  /* 0x0000001f000b7802 */ /* 0x000fe20000000f00 */
[----:B------:R-:W-:Y:S02]  /*1c4e0*/  IMAD.MOV.U32 R15, RZ, RZ, -0x1 ;  /* 0xffffffffff0f7424 */ /* 0x000fe400078e00ff */
[----:B0-----:R-:W-:-:S05]  /*1c4f0*/  VIADD R5, R4, 0xffffff80 ;  /* 0xffffff8004057836 */ /* 0x001fca0000000000 */
[----:B------:R-:W-:-:S04]  /*1c500*/  SHF.R.S32.HI R4, RZ, 0x1f, R5 ;  /* 0x0000001fff047819 */ /* 0x000fc80000011405 */
[----:B------:R-:W-:-:S04]  /*1c510*/  LEA.HI R4, R4, R5, RZ, 0x7 ;  /* 0x0000000504047211 */ /* 0x000fc800078f38ff */
[----:B------:R-:W-:-:S05]  /*1c520*/  SHF.R.S32.HI R4, RZ, 0x7, R4 ;  /* 0x00000007ff047819 */ /* 0x000fca0000011404 */
[----:B------:R-:W-:-:S07]  /*1c530*/  IMAD.MOV.U32 R13, RZ, RZ, R4 ;  /* 0x000000ffff0d7224 */ /* 0x000fce00078e0004 */
[----:B-----5:R-:W-:Y:S05]  /*1c540*/  WARPSYNC.COLLECTIVE R15, `(.L_x_8813) ;  /* 0x000000000f087348 */ /* 0x020fea0003c00000 */
[----:B------:R0:W1:Y:S02]  /*1c550*/  SHFL.IDX P6, R14, R13, R12, R11 ;  /* 0x0000000c0d0e7389 */ /* 0x00006400000c000b */
[----:B01---5:R-:W-:Y:S01]  /*1c560*/  ENDCOLLECTIVE ;  /* 0x000000000000791b */ /* 0x023fe20003800000 */
.L_x_8813:
[----:B------:R-:W-:Y:S05]  /*1c570*/  BSYNC B0 ;  /* 0x0000000000007941 */ /* 0x000fea0003800000 */
.L_x_8812:
[----:B------:R0:W-:Y:S01]  /*1c580*/  STL [R1+0x50], R14 ;  /* 0x0000500e01007387 */ /* 0x0001e20000100800 */
[----:B------:R-:W-:Y:S05]  /*1c590*/  BRA `(.L_x_8814) ;  /* 0xfffffea8005c7947 */ /* 0x000fea000383ffff */
.L_x_8642:
[----:B------:R-:W-:Y:S01]  /*1c5a0*/  BSSY B1, `(.L_x_8815) ;  /* 0x0000008000017945 */ /* 0x000fe20003800000 */
[----:B------:R-:W-:Y:S02]  /*1c5b0*/  IMAD.MOV.U32 R13, RZ, RZ, R50 ;  /* 0x000000ffff0d7224 */ /* 0x000fe400078e0032 */
[----:B------:R-:W-:Y:S02]  /*1c5c0*/  IMAD.MOV.U32 R12, RZ, RZ, RZ ;  /* 0x000000ffff0c7224 */ /* 0x000fe400078e00ff */
[----:B------:R-:W-:Y:S02]  /*1c5d0*/  IMAD.MOV.U32 R11, RZ, RZ, 0x1e1f ;  /* 0x00001e1fff0b7424 */ /* 0x000fe400078e00ff */
[----:B------:R-:W-:-:S07]  /*1c5e0*/  IMAD.MOV.U32 R15, RZ, RZ, -0x1 ;  /* 0xffffffffff0f7424 */ /* 0x000fce00078e00ff */
[----:B0-----:R-:W-:Y:S05]  /*1c5f0*/  WARPSYNC.COLLECTIVE R15, `(.L_x_8816) ;  /* 0x000000000f087348 */ /* 0x001fea0003c00000 */
[----:B0-----:R0:W1:Y:S02]  /*1c600*/  SHFL.IDX P6, R14, R13, R12, R11 ;  /* 0x0000000c0d0e7389 */ /* 0x00106400000c000b */
[----:B01----:R-:W-:Y:S01]  /*1c610*/  ENDCOLLECTIVE ;  /* 0x000000000000791b */ /* 0x003fe20003800000 */
.L_x_8816:
[----:B------:R-:W-:Y:S05]  /*1c620*/  BSYNC B1 ;  /* 0x0000000000017941 */ /* 0x000fea0003800000 */
.L_x_8815:
[----:B------:R-:W-:Y:S05]  /*1c630*/  BRA `(.L_x_8817) ;  /* 0xfffffeb000f47947 */ /* 0x000fea000383ffff */
.L_x_8643:
[----:B------:R-:W-:Y:S01]  /*1c640*/  BSSY B1, `(.L_x_8818) ;  /* 0x0000008000017945 */ /* 0x000fe20003800000 */
[----:B------:R-:W-:Y:S01]  /*1c650*/  IMAD.MOV.U32 R13, RZ, RZ, R48 ;  /* 0x000000ffff0d7224 */ /* 0x000fe200078e0030 */
[----:B------:R-:W-:Y:S01]  /*1c660*/  MOV R11, 0x1e1f ;  /* 0x00001e1f000b7802 */ /* 0x000fe20000000f00 */
[----:B------:R-:W-:Y:S02]  /*1c670*/  IMAD.MOV.U32 R12, RZ, RZ, RZ ;  /* 0x000000ffff0c7224 */ /* 0x000fe400078e00ff */
[----:B------:R-:W-:-:S07]  /*1c680*/  IMAD.MOV.U32 R15, RZ, RZ, -0x1 ;  /* 0xffffffffff0f7424 */ /* 0x000fce00078e00ff */
[----:B0-----:R-:W-:Y:S05]  /*1c690*/  WARPSYNC.COLLECTIVE R15, `(.L_x_8819) ;  /* 0x000000000f087348 */ /* 0x001fea0003c00000 */
[----:B0-----:R0:W1:Y:S02]  /*1c6a0*/  SHFL.IDX P6, R14, R13, R12, R11 ;  /* 0x0000000c0d0e7389 */ /* 0x00106400000c000b */
[----:B01----:R-:W-:Y:S01]  /*1c6b0*/  ENDCOLLECTIVE ;  /* 0x000000000000791b */ /* 0x003fe20003800000 */
.L_x_8819:
[----:B------:R-:W-:Y:S05]  /*1c6c0*/  BSYNC B1 ;  /* 0x0000000000017941 */ /* 0x000fea0003800000 */
.L_x_8818:
[----:B------:R-:W-:Y:S05]  /*1c6d0*/  BRA `(.L_x_8820) ;  /* 0xfffffeb000d87947 */ /* 0x000fea000383ffff */
.L_x_8644:
        /* <DEDUP_REMOVED lines=8> */
.L_x_8822:
[----:B------:R-:W-:Y:S05]  /*1c760*/  BSYNC B1 ;  /* 0x0000000000017941 */ /* 0x000fea0003800000 */
.L_x_8821:
[----:B------:R-:W-:Y:S05]  /*1c770*/  BRA `(.L_x_8823) ;  /* 0xfffffeb000bc7947 */ /* 0x000fea000383ffff */
.L_x_8645:
        /* <DEDUP_REMOVED lines=8> */
.L_x_8825:
[----:B------:R-:W-:Y:S05]  /*1c800*/  BSYNC B1 ;  /* 0x0000000000017941 */ /* 0x000fea0003800000 */
.L_x_8824:
[----:B------:R-:W-:Y:S05]  /*1c810*/  BRA `(.L_x_8826) ;  /* 0xfffffeb000a07947 */ /* 0x000fea000383ffff */
.L_x_8647:
[----:B0-----:R0:W1:Y:S02]  /*1c820*/  SYNCS.PHASECHK.TRANS64.TRYWAIT P1, [R18+URZ+0x31c00], R3 ;  /* 0x031c0003120075a7 */ /* 0x001064000802017f */
[----:B-1----:R-:W-:Y:S05]  /*1c830*/  @!P1 NANOSLEEP.SYNCS 0x989680 ;  /* 0x009896800000995d */ /* 0x002fea0003900000 */
[----:B------:R-:W1:Y:S02]  /*1c840*/  @!P1 SYNCS.PHASECHK.TRANS64 P1, [R18+URZ+0x31c00], R3 ;  /* 0x031c0003120095a7 */ /* 0x000e64000802007f */
[----:B-1----:R-:W-:Y:S05]  /*1c850*/  @!P1 BRA `(.L_x_8647) ;  /* 0xfffffffc00f09947 */ /* 0x002fea000383ffff */
[----:B------:R-:W-:Y:S05]  /*1c860*/  BRA `(.L_x_8827) ;  /* 0xfffffeb4000c7947 */ /* 0x000fea000383ffff */
.L_x_8661:
        /* <DEDUP_REMOVED lines=8> */
.L_x_8829:
[----:B------:R-:W-:Y:S05]  /*1c8f0*/  BSYNC B1 ;  /* 0x0000000000017941 */ /* 0x000fea0003800000 */
.L_x_8828:
[----:B------:R-:W-:Y:S05]  /*1c900*/  BRA `(.L_x_8830) ;  /* 0xfffffec800447947 */ /* 0x000fea000383ffff */
.L_x_8662:
        /* <DEDUP_REMOVED lines=8> */
.L_x_8832:
[----:B------:R-:W-:Y:S05]  /*1c990*/  BSYNC B1 ;  /* 0x0000000000017941 */ /* 0x000fea0003800000 */
.L_x_8831:
[----:B------:R-:W-:Y:S05]  /*1c9a0*/  BRA `(.L_x_8833) ;  /* 0xfffffec800287947 */ /* 0x000fea000383ffff */
.L_x_8663:
        /* <DEDUP_REMOVED lines=8> */
.L_x_8835:
[----:B------:R-:W-:Y:S05]  /*1ca30*/  BSYNC B1 ;  /* 0x0000000000017941 */ /* 0x000fea0003800000 */
.L_x_8834:
[----:B------:R-:W-:Y:S05]  /*1ca40*/  BRA `(.L_x_8836) ;  /* 0xfffffec8000c7947 */ /* 0x000fea000383ffff */
.L_x_8664:
        /* <DEDUP_REMOVED lines=8> */
.L_x_8838:
[----:B------:R-:W-:Y:S05]  /*1cad0*/  BSYNC B1 ;  /* 0x0000000000017941 */ /* 0x000fea0003800000 */
.L_x_8837:
[----:B------:R-:W-:Y:S05]  /*1cae0*/  BRA `(.L_x_8839) ;  /* 0xfffffec400f07947 */ /* 0x000fea000383ffff */
.L_x_8666:
[----:B-1----:R1:W2:Y:S02]  /*1caf0*/  SYNCS.PHASECHK.TRANS64.TRYWAIT P1, [R18+URZ+0x31c00], R3 ;  /* 0x031c0003120075a7 */ /* 0x0022a4000802017f */
[----:B--2---:R-:W-:Y:S05]  /*1cb00*/  @!P1 NANOSLEEP.SYNCS 0x989680 ;  /* 0x009896800000995d */ /* 0x004fea0003900000 */
[----:B------:R-:W2:Y:S02]  /*1cb10*/  @!P1 SYNCS.PHASECHK.TRANS64 P1, [R18+URZ+0x31c00], R3 ;  /* 0x031c0003120095a7 */ /* 0x000ea4000802007f */
[----:B--2---:R-:W-:Y:S05]  /*1cb20*/  @!P1 BRA `(.L_x_8666) ;  /* 0xfffffffc00f09947 */ /* 0x004fea000383ffff */
[----:B------:R-:W-:Y:S05]  /*1cb30*/  BRA `(.L_x_8840) ;  /* 0xfffffec8005c7947 */ /* 0x000fea000383ffff */
.L_x_8674:
[----:B-1----:R1:W3:Y:S02]  /*1cb40*/  SYNCS.PHASECHK.TRANS64.TRYWAIT P1, [R0+URZ+0x31c30], R5 ;  /* 0x031c3005000075a7 */ /* 0x0022e4000802017f */
[----:B---3--:R-:W-:Y:S05]  /*1cb50*/  @!P1 NANOSLEEP.SYNCS 0x989680 ;  /* 0x009896800000995d */ /* 0x008fea0003900000 */
[----:B------:R-:W3:Y:S02]  /*1cb60*/  @!P1 SYNCS.PHASECHK.TRANS64 P1, [R0+URZ+0x31c30], R5 ;  /* 0x031c3005000095a7 */ /* 0x000ee4000802007f */
[----:B---3--:R-:W-:Y:S05]  /*1cb70*/  @!P1 BRA `(.L_x_8674) ;  /* 0xfffffffc00f09947 */ /* 0x008fea000383ffff */
[----:B------:R-:W-:Y:S05]  /*1cb80*/  BRA `(.L_x_8673) ;  /* 0xfffffedc00a87947 */ /* 0x000fea000383ffff */
.L_x_8680:
[----:B-1----:R1:W2:Y:S02]  /*1cb90*/  SYNCS.PHASECHK.TRANS64.TRYWAIT P3, [R14+URZ+0x31c30], R15 ;  /* 0x031c300f0e0075a7 */ /* 0x0022a4000806017f */
[----:B--2---:R-:W-:Y:S05]  /*1cba0*/  @!P3 NANOSLEEP.SYNCS 0x989680 ;  /* 0x009896800000b95d */ /* 0x004fea0003900000 */
[----:B------:R-:W2:Y:S02]  /*1cbb0*/  @!P3 SYNCS.PHASECHK.TRANS64 P3, [R14+URZ+0x31c30], R15 ;  /* 0x031c300f0e00b5a7 */ /* 0x000ea4000806007f */
[----:B--2---:R-:W-:Y:S05]  /*1cbc0*/  @!P3 BRA `(.L_x_8680) ;  /* 0xfffffffc00f0b947 */ /* 0x004fea000383ffff */
[----:B------:R-:W-:Y:S05]  /*1cbd0*/  BRA `(.L_x_8679) ;  /* 0xffffff2800887947 */ /* 0x000fea000383ffff */
.L_x_8684:
[----:B-1----:R1:W2:Y:S02]  /*1cbe0*/  SYNCS.PHASECHK.TRANS64.TRYWAIT P2, [R15+URZ+0x31c50], R14 ;  /* 0x031c500e0f0075a7 */ /* 0x0022a4000804017f */
[----:B--2---:R-:W-:Y:S05]  /*1cbf0*/  @!P2 NANOSLEEP.SYNCS 0x989680 ;  /* 0x009896800000a95d */ /* 0x004fea0003900000 */
[----:B------:R-:W2:Y:S02]  /*1cc00*/  @!P2 SYNCS.PHASECHK.TRANS64 P2, [R15+URZ+0x31c50], R14 ;  /* 0x031c500e0f00a5a7 */ /* 0x000ea4000804007f */
[----:B--2---:R-:W-:Y:S05]  /*1cc10*/  @!P2 BRA `(.L_x_8684) ;  /* 0xfffffffc00f0a947 */ /* 0x004fea000383ffff */
[----:B------:R-:W-:Y:S05]  /*1cc20*/  BRA `(.L_x_8681) ;  /* 0xffffff4c00a47947 */ /* 0x000fea000383ffff */
.L_x_8689:
[----:B-1----:R1:W2:Y:S02]  /*1cc30*/  SYNCS.PHASECHK.TRANS64.TRYWAIT P0, [R9+URZ+0x31c50], R0 ;  /* 0x031c5000090075a7 */ /* 0x0022a4000800017f */
[----:B--2---:R-:W-:Y:S05]  /*1cc40*/  @!P0 NANOSLEEP.SYNCS 0x989680 ;  /* 0x009896800000895d */ /* 0x004fea0003900000 */
[----:B------:R-:W2:Y:S02]  /*1cc50*/  @!P0 SYNCS.PHASECHK.TRANS64 P0, [R9+URZ+0x31c50], R0 ;  /* 0x031c5000090085a7 */ /* 0x000ea4000800007f */
[----:B--2---:R-:W-:Y:S05]  /*1cc60*/  @!P0 BRA `(.L_x_8689) ;  /* 0xfffffffc00f08947 */ /* 0x004fea000383ffff */
[----:B------:R-:W-:Y:S05]  /*1cc70*/  BRA `(.L_x_8688) ;  /* 0xffffff7800f07947 */ /* 0x000fea000383ffff */
.L_x_8713:
        /* <DEDUP_REMOVED lines=8> */
[----:B-----5:R-:W-:Y:S05]  /*1cd00*/  WARPSYNC.COLLECTIVE R15, `(.L_x_8842) ;  /* 0x000000000f087348 */ /* 0x020fea0003c00000 */
[----:B------:R0:W1:Y:S02]  /*1cd10*/  SHFL.IDX P6, R14, R13, R12, R11 ;  /* 0x0000000c0d0e7389 */ /* 0x00006400000c000b */
[----:B01---5:R-:W-:Y:S01]  /*1cd20*/  ENDCOLLECTIVE ;  /* 0x000000000000791b */ /* 0x023fe20003800000 */
.L_x_8842:
[----:B------:R-:W-:Y:S05]  /*1cd30*/  BSYNC B1 ;  /* 0x0000000000017941 */ /* 0x000fea0003800000 */
.L_x_8841:
[----:B------:R-:W-:Y:S05]  /*1cd40*/  BRA `(.L_x_8843) ;  /* 0xffffffb0002c7947 */ /* 0x000fea000383ffff */
.L_x_8714:
[----:B------:R-:W-:Y:S01]  /*1cd50*/  BSSY B1, `(.L_x_8844) ;  /* 0x0000006000017945 */ /* 0x000fe20003800000 */
[----:B------:R-:W-:-:S07]  /*1cd60*/  IMAD.MOV.U32 R15, RZ, RZ, -0x1 ;  /* 0xffffffffff0f7424 */ /* 0x000fce00078e00ff */
[----:B-----5:R-:W-:Y:S05]  /*1cd70*/  WARPSYNC.COLLECTIVE R15, `(.L_x_8845) ;  /* 0x000000000f0c7348 */ /* 0x020fea0003c00000 */
[----:B------:R-:W-:Y:S02]  /*1cd80*/  ELECT P6, UR62, PT ;  /* 0x00000000003e782f */ /* 0x000fe400038c0000 */
[----:B------:R-:W-:Y:S01]  /*1cd90*/  MOV R14, UR62 ;  /* 0x0000003e000e7c02 */ /* 0x000fe20008000f00 */
[----:B-----5:R-:W-:Y:S10]  /*1cda0*/  ENDCOLLECTIVE ;  /* 0x000000000000791b */ /* 0x020ff40003800000 */
.L_x_8845:
[----:B------:R-:W-:Y:S05]  /*1cdb0*/  BSYNC B1 ;  /* 0x0000000000017941 */ /* 0x000fea0003800000 */
.L_x_8844:
[----:B------:R-:W-:Y:S05]  /*1cdc0*/  BRA `(.L_x_8846) ;  /* 0xffffffb000187947 */ /* 0x000fea000383ffff */
.L_x_8716:
[----:B0-----:R0:W1:Y:S02]  /*1cdd0*/  SYNCS.PHASECHK.TRANS64.TRYWAIT P0, [R6+URZ+0x31c20], R7 ;  /* 0x031c2007060075a7 */ /* 0x001064000800017f */
[----:B-1----:R-:W-:Y:S05]  /*1cde0*/  @!P0 NANOSLEEP.SYNCS 0x989680 ;  /* 0x009896800000895d */ /* 0x002fea0003900000 */
[----:B------:R-:W1:Y:S02]  /*1cdf0*/  @!P0 SYNCS.PHASECHK.TRANS64 P0, [R6+URZ+0x31c20], R7 ;  /* 0x031c2007060085a7 */ /* 0x000e64000800007f */
[----:B-1----:R-:W-:Y:S05]  /*1ce00*/  @!P0 BRA `(.L_x_8716) ;  /* 0xfffffffc00f08947 */ /* 0x002fea000383ffff */
[----:B------:R-:W-:Y:S05]  /*1ce10*/  BRA `(.L_x_8847) ;  /* 0xffffffb000347947 */ /* 0x000fea000383ffff */
.L_x_8719:
[----:B0-----:R0:W1:Y:S02]  /*1ce20*/  SYNCS.PHASECHK.TRANS64.TRYWAIT P0, [R7+URZ+0x31ca0], R8 ;  /* 0x031ca008070075a7 */ /* 0x001064000800017f */
[----:B-1----:R-:W-:Y:S05]  /*1ce30*/  @!P0 NANOSLEEP.SYNCS 0x989680 ;  /* 0x009896800000895d */ /* 0x002fea0003900000 */
[----:B------:R-:W1:Y:S02]  /*1ce40*/  @!P0 SYNCS.PHASECHK.TRANS64 P0, [R7+URZ+0x31ca0], R8 ;  /* 0x031ca008070085a7 */ /* 0x000e64000800007f */
[----:B-1----:R-:W-:Y:S05]  /*1ce50*/  @!P0 BRA `(.L_x_8719) ;  /* 0xfffffffc00f08947 */ /* 0x002fea000383ffff */
[----:B------:R-:W-:Y:S05]  /*1ce60*/  BRA `(.L_x_8848) ;  /* 0xffffffb0003c7947 */ /* 0x000fea000383ffff */
.L_x_8721:
[----:B-1----:R1:W2:Y:S02]  /*1ce70*/  SYNCS.PHASECHK.TRANS64.TRYWAIT P0, [R7+URZ+0x31cc0], R8 ;  /* 0x031cc008070075a7 */ /* 0x0022a4000800017f */
[----:B--2---:R-:W-:Y:S05]  /*1ce80*/  @!P0 NANOSLEEP.SYNCS 0x989680 ;  /* 0x009896800000895d */ /* 0x004fea0003900000 */
[----:B------:R-:W2:Y:S02]  /*1ce90*/  @!P0 SYNCS.PHASECHK.TRANS64 P0, [R7+URZ+0x31cc0], R8 ;  /* 0x031cc008070085a7 */ /* 0x000ea4000800007f */
[----:B--2---:R-:W-:Y:S05]  /*1cea0*/  @!P0 BRA `(.L_x_8721) ;  /* 0xfffffffc00f08947 */ /* 0x004fea000383ffff */
[----:B------:R-:W-:Y:S05]  /*1ceb0*/  BRA `(.L_x_8849) ;  /* 0xffffffb000bc7947 */ /* 0x000fea000383ffff */
.L_x_8725:
[----:B0-----:R0:W1:Y:S02]  /*1cec0*/  SYNCS.PHASECHK.TRANS64.TRYWAIT P0, [R7+URZ+0x31ca0], R8 ;  /* 0x031ca008070075a7 */ /* 0x001064000800017f */
[----:B-1----:R-:W-:Y:S05]  /*1ced0*/  @!P0 NANOSLEEP.SYNCS 0x989680 ;  /* 0x009896800000895d */ /* 0x002fea0003900000 */
[----:B------:R-:W1:Y:S02]  /*1cee0*/  @!P0 SYNCS.PHASECHK.TRANS64 P0, [R7+URZ+0x31ca0], R8 ;  /* 0x031ca008070085a7 */ /* 0x000e64000800007f */
[----:B-1----:R-:W-:Y:S05]  /*1cef0*/  @!P0 BRA `(.L_x_8725) ;  /* 0xfffffffc00f08947 */ /* 0x002fea000383ffff */
[----:B------:R-:W-:Y:S05]  /*1cf00*/  BRA `(.L_x_8850) ;  /* 0xffffffb400647947 */ /* 0x000fea000383ffff */
.L_x_8727:
[----:B-1----:R1:W2:Y:S02]  /*1cf10*/  SYNCS.PHASECHK.TRANS64.TRYWAIT P1, [R7+URZ+0x31cc0], R8 ;  /* 0x031cc008070075a7 */ /* 0x0022a4000802017f */
[----:B--2---:R-:W-:Y:S05]  /*1cf20*/  @!P1 NANOSLEEP.SYNCS 0x989680 ;  /* 0x009896800000995d */ /* 0x004fea0003900000 */
[----:B------:R-:W2:Y:S02]  /*1cf30*/  @!P1 SYNCS.PHASECHK.TRANS64 P1, [R7+URZ+0x31cc0], R8 ;  /* 0x031cc008070095a7 */ /* 0x000ea4000802007f */
[----:B--2---:R-:W-:Y:S05]  /*1cf40*/  @!P1 BRA `(.L_x_8727) ;  /* 0xfffffffc00f09947 */ /* 0x004fea000383ffff */
[----:B------:R-:W-:Y:S05]  /*1cf50*/  BRA `(.L_x_8851) ;  /* 0xffffffb400e07947 */ /* 0x000fea000383ffff */
.L_x_8739:
        /* <DEDUP_REMOVED lines=11> */
.L_x_8853:
[----:B------:R-:W-:Y:S05]  /*1d010*/  BSYNC B0 ;  /* 0x0000000000007941 */ /* 0x000fea0003800000 */
.L_x_8852:
[----:B------:R-:W-:Y:S05]  /*1d020*/  BRA `(.L_x_8854) ;  /* 0xffffffc000a47947 */ /* 0x000fea000383ffff */
.L_x_8740:
[----:B------:R-:W-:Y:S01]  /*1d030*/  BSSY B0, `(.L_x_8855) ;  /* 0x0000006000007945 */ /* 0x000fe20003800000 */
[----:B------:R-:W-:-:S07]  /*1d040*/  IMAD.MOV.U32 R15, RZ, RZ, -0x1 ;  /* 0xffffffffff0f7424 */ /* 0x000fce00078e00ff */
[----:B------:R-:W-:Y:S05]  /*1d050*/  WARPSYNC.COLLECTIVE R15, `(.L_x_8856) ;  /* 0x000000000f0c7348 */ /* 0x000fea0003c00000 */
[----:B------:R-:W-:Y:S02]  /*1d060*/  ELECT P6, UR62, PT ;  /* 0x00000000003e782f */ /* 0x000fe400038c0000 */
[----:B------:R-:W-:Y:S01]  /*1d070*/  MOV R14, UR62 ;  /* 0x0000003e000e7c02 */ /* 0x000fe20008000f00 */
[----:B------:R-:W-:Y:S10]  /*1d080*/  ENDCOLLECTIVE ;  /* 0x000000000000791b */ /* 0x000ff40003800000 */
.L_x_8856:
[----:B------:R-:W-:Y:S05]  /*1d090*/  BSYNC B0 ;  /* 0x0000000000007941 */ /* 0x000fea0003800000 */
.L_x_8855:
[----:B------:R-:W-:Y:S05]  /*1d0a0*/  BRA `(.L_x_8857) ;  /* 0xffffffc0009c7947 */ /* 0x000fea000383ffff */
.L_x_8743:
[----:B-1----:R1:W2:Y:S02]  /*1d0b0*/  SYNCS.PHASECHK.TRANS64.TRYWAIT P0, [R4+URZ+0x31c40], R5 ;  /* 0x031c4005040075a7 */ /* 0x0022a4000800017f */
[----:B--2---:R-:W-:Y:S05]  /*1d0c0*/  @!P0 NANOSLEEP.SYNCS 0x989680 ;  /* 0x009896800000895d */ /* 0x004fea0003900000 */
[----:B------:R-:W2:Y:S02]  /*1d0d0*/  @!P0 SYNCS.PHASECHK.TRANS64 P0, [R4+URZ+0x31c40], R5 ;  /* 0x031c4005040085a7 */ /* 0x000ea4000800007f */
[----:B--2---:R-:W-:Y:S05]  /*1d0e0*/  @!P0 BRA `(.L_x_8743) ;  /* 0xfffffffc00f08947 */ /* 0x004fea000383ffff */
[----:B------:R-:W-:Y:S05]  /*1d0f0*/  BRA `(.L_x_8858) ;  /* 0xffffffc000f07947 */ /* 0x000fea000383ffff */
.L_x_8746:
[----:B-1----:R1:W2:Y:S02]  /*1d100*/  SYNCS.PHASECHK.TRANS64.TRYWAIT P0, [R29+URZ+0x31c20], R4 ;  /* 0x031c20041d0075a7 */ /* 0x0022a4000800017f */
[----:B--2---:R-:W-:Y:S05]  /*1d110*/  @!P0 NANOSLEEP.SYNCS 0x989680 ;  /* 0x009896800000895d */ /* 0x004fea0003900000 */
[----:B------:R-:W2:Y:S02]  /*1d120*/  @!P0 SYNCS.PHASECHK.TRANS64 P0, [R29+URZ+0x31c20], R4 ;  /* 0x031c20041d0085a7 */ /* 0x000ea4000800007f */
[----:B--2---:R-:W-:Y:S05]  /*1d130*/  @!P0 BRA `(.L_x_8746) ;  /* 0xfffffffc00f08947 */ /* 0x004fea000383ffff */
[----:B------:R-:W-:Y:S05]  /*1d140*/  BRA `(.L_x_8859) ;  /* 0xffffffc800207947 */ /* 0x000fea000383ffff */
.L_x_8754:
[----:B0-----:R0:W1:Y:S02]  /*1d150*/  SYNCS.PHASECHK.TRANS64.TRYWAIT P0, [R3+URZ+0x31c40], R2 ;  /* 0x031c4002030075a7 */ /* 0x001064000800017f */
[----:B-1----:R-:W-:Y:S05]  /*1d160*/  @!P0 NANOSLEEP.SYNCS 0x989680 ;  /* 0x009896800000895d */ /* 0x002fea0003900000 */
[----:B------:R-:W1:Y:S02]  /*1d170*/  @!P0 SYNCS.PHASECHK.TRANS64 P0, [R3+URZ+0x31c40], R2 ;  /* 0x031c4002030085a7 */ /* 0x000e64000800007f */
[----:B-1----:R-:W-:Y:S05]  /*1d180*/  @!P0 BRA `(.L_x_8754) ;  /* 0xfffffffc00f08947 */ /* 0x002fea000383ffff */
[----:B------:R-:W-:Y:S05]  /*1d190*/  BRA `(.L_x_8860) ;  /* 0xffffffc800cc7947 */ /* 0x000fea000383ffff */
.L_x_8756:
[----:B0-----:R0:W1:Y:S02]  /*1d1a0*/  SYNCS.PHASECHK.TRANS64.TRYWAIT P0, [R2+URZ+0x31c60], R3 ;  /* 0x031c6003020075a7 */ /* 0x001064000800017f */
[----:B-1----:R-:W-:Y:S05]  /*1d1b0*/  @!P0 NANOSLEEP.SYNCS 0x989680 ;  /* 0x009896800000895d */ /* 0x002fea0003900000 */
[----:B------:R-:W1:Y:S02]  /*1d1c0*/  @!P0 SYNCS.PHASECHK.TRANS64 P0, [R2+URZ+0x31c60], R3 ;  /* 0x031c6003020085a7 */ /* 0x000e64000800007f */
[----:B-1----:R-:W-:Y:S05]  /*1d1d0*/  @!P0 BRA `(.L_x_8756) ;  /* 0xfffffffc00f08947 */ /* 0x002fea000383ffff */
[----:B------:R-:W-:Y:S05]  /*1d1e0*/  BRA `(.L_x_8861) ;  /* 0xffffffcc00587947 */ /* 0x000fea000383ffff */
.L_x_8762:
[----:B-1----:R1:W2:Y:S02]  /*1d1f0*/  SYNCS.PHASECHK.TRANS64.TRYWAIT P0, [R3+URZ+0x31c40], R2 ;  /* 0x031c4002030075a7 */ /* 0x0022a4000800017f */
[----:B--2---:R-:W-:Y:S05]  /*1d200*/  @!P0 NANOSLEEP.SYNCS 0x989680 ;  /* 0x009896800000895d */ /* 0x004fea0003900000 */
[----:B------:R-:W2:Y:S02]  /*1d210*/  @!P0 SYNCS.PHASECHK.TRANS64 P0, [R3+URZ+0x31c40], R2 ;  /* 0x031c4002030085a7 */ /* 0x000ea4000800007f */
[----:B--2---:R-:W-:Y:S05]  /*1d220*/  @!P0 BRA `(.L_x_8762) ;  /* 0xfffffffc00f08947 */ /* 0x004fea000383ffff */
[----:B------:R-:W-:Y:S05]  /*1d230*/  BRA `(.L_x_8862) ;  /* 0xffffffd000a47947 */ /* 0x000fea000383ffff */
.L_x_8764:
[----:B0-----:R0:W1:Y:S02]  /*1d240*/  SYNCS.PHASECHK.TRANS64.TRYWAIT P0, [R3+URZ+0x31c60], R24 ;  /* 0x031c6018030075a7 */ /* 0x001064000800017f */
[----:B-1----:R-:W-:Y:S05]  /*1d250*/  @!P0 NANOSLEEP.SYNCS 0x989680 ;  /* 0x009896800000895d */ /* 0x002fea0003900000 */
[----:B------:R-:W1:Y:S02]  /*1d260*/  @!P0 SYNCS.PHASECHK.TRANS64 P0, [R3+URZ+0x31c60], R24 ;  /* 0x031c6018030085a7 */ /* 0x000e64000800007f */
[----:B-1----:R-:W-:Y:S05]  /*1d270*/  @!P0 BRA `(.L_x_8764) ;  /* 0xfffffffc00f08947 */ /* 0x002fea000383ffff */
[----:B------:R-:W-:Y:S05]  /*1d280*/  BRA `(.L_x_8863) ;  /* 0xffffffd400307947 */ /* 0x000fea000383ffff */
.L_x_8770:
[----:B-1----:R1:W2:Y:S02]  /*1d290*/  SYNCS.PHASECHK.TRANS64.TRYWAIT P0, [R2+URZ+0x31c40], R3 ;  /* 0x031c4003020075a7 */ /* 0x0022a4000800017f */
[----:B--2---:R-:W-:Y:S05]  /*1d2a0*/  @!P0 NANOSLEEP.SYNCS 0x989680 ;  /* 0x009896800000895d */ /* 0x004fea0003900000 */
[----:B------:R-:W2:Y:S02]  /*1d2b0*/  @!P0 SYNCS.PHASECHK.TRANS64 P0, [R2+URZ+0x31c40], R3 ;  /* 0x031c4003020085a7 */ /* 0x000ea4000800007f */
[----:B--2---:R-:W-:Y:S05]  /*1d2c0*/  @!P0 BRA `(.L_x_8770) ;  /* 0xfffffffc00f08947 */ /* 0x004fea000383ffff */
[----:B------:R-:W-:Y:S05]  /*1d2d0*/  BRA `(.L_x_8864) ;  /* 0xffffffd800587947 */ /* 0x000fea000383ffff */
.L_x_8772:
[----:B0-----:R0:W1:Y:S02]  /*1d2e0*/  SYNCS.PHASECHK.TRANS64.TRYWAIT P0, [R2+URZ+0x31c60], R3 ;  /* 0x031c6003020075a7 */ /* 0x001064000800017f */
[----:B-1----:R-:W-:Y:S05]  /*1d2f0*/  @!P0 NANOSLEEP.SYNCS 0x989680 ;  /* 0x009896800000895d */ /* 0x002fea0003900000 */
[----:B------:R-:W1:Y:S02]  /*1d300*/  @!P0 SYNCS.PHASECHK.TRANS64 P0, [R2+URZ+0x31c60], R3 ;  /* 0x031c6003020085a7 */ /* 0x000e64000800007f */
[----:B-1----:R-:W-:Y:S05]  /*1d310*/  @!P0 BRA `(.L_x_8772) ;  /* 0xfffffffc00f08947 */ /* 0x002fea000383ffff */
[----:B------:R-:W-:Y:S05]  /*1d320*/  BRA `(.L_x_8865) ;  /* 0xffffffd800e47947 */ /* 0x000fea000383ffff */
.L_x_8780:
[----:B--2---:R2:W3:Y:S02]  /*1d330*/  SYNCS.PHASECHK.TRANS64.TRYWAIT P0, [R3+URZ+0x31c60], R2 ;  /* 0x031c6002030075a7 */ /* 0x0044e4000800017f */
[----:B---3--:R-:W-:Y:S05]  /*1d340*/  @!P0 NANOSLEEP.SYNCS 0x989680 ;  /* 0x009896800000895d */ /* 0x008fea0003900000 */
[----:B------:R-:W3:Y:S02]  /*1d350*/  @!P0 SYNCS.PHASECHK.TRANS64 P0, [R3+URZ+0x31c60], R2 ;  /* 0x031c6002030085a7 */ /* 0x000ee4000800007f */
[----:B---3--:R-:W-:Y:S05]  /*1d360*/  @!P0 BRA `(.L_x_8780) ;  /* 0xfffffffc00f08947 */ /* 0x008fea000383ffff */
[----:B------:R-:W-:Y:S05]  /*1d370*/  BRA `(.L_x_8866) ;  /* 0xffffffdc00ec7947 */ /* 0x000fea000383ffff */
.L_x_8783:
[----:B------:R-:W-:Y:S01]  /*1d380*/  BSSY B0, `(.L_x_8867) ;  /* 0x0000008000007945 */ /* 0x000fe20003800000 */
[----:B0-----:R-:W-:Y:S02]  /*1d390*/  IMAD.MOV.U32 R13, RZ, RZ, R16 ;  /* 0x000000ffff0d7224 */ /* 0x001fe400078e0010 */
[----:B------:R-:W-:Y:S02]  /*1d3a0*/  IMAD.MOV.U32 R12, RZ, RZ, RZ ;  /* 0x000000ffff0c7224 */ /* 0x000fe400078e00ff */
[----:B------:R-:W-:Y:S02]  /*1d3b0*/  IMAD.MOV.U32 R11, RZ, RZ, 0x1f ;  /* 0x0000001fff0b7424 */ /* 0x000fe400078e00ff */
[----:B------:R-:W-:-:S07]  /*1d3c0*/  IMAD.MOV.U32 R15, RZ, RZ, -0x1 ;  /* 0xffffffffff0f7424 */ /* 0x000fce00078e00ff */
[----:B-1---5:R-:W-:Y:S05]  /*1d3d0*/  WARPSYNC.COLLECTIVE R15, `(.L_x_8868) ;  /* 0x000000000f087348 */ /* 0x022fea0003c00000 */
[----:B------:R0:W2:Y:S02]  /*1d3e0*/  SHFL.IDX P6, R14, R13, R12, R11 ;  /* 0x0000000c0d0e7389 */ /* 0x0000a400000c000b */
[----:B012--5:R-:W-:Y:S01]  /*1d3f0*/  ENDCOLLECTIVE ;  /* 0x000000000000791b */ /* 0x027fe20003800000 */
.L_x_8868:
[----:B------:R-:W-:Y:S05]  /*1d400*/  BSYNC B0 ;  /* 0x0000000000007941 */ /* 0x000fea0003800000 */
.L_x_8867:
        /* <DEDUP_REMOVED lines=8> */
.L_x_8869:
[----:B------:R-:W-:Y:S01]  /*1d490*/  IMAD.MOV.U32 R5, RZ, RZ, R14 ;  /* 0x000000ffff057224 */ /* 0x000fe200078e000e */
[----:B------:R-:W-:Y:S06]  /*1d4a0*/  BRA `(.L_x_8870) ;  /* 0xffffffe000747947 */ /* 0x000fec000383ffff */
.L_x_8786:
[----:B------:R-:W-:Y:S01]  /*1d4b0*/  BSSY B0, `(.L_x_8871) ;  /* 0x0000008000007945 */ /* 0x000fe20003800000 */
[----:B0----5:R-:W-:Y:S01]  /*1d4c0*/  IMAD.MOV.U32 R13, RZ, RZ, R2 ;  /* 0x000000ffff0d7224 */ /* 0x021fe200078e0002 */
[----:B------:R-:W-:Y:S01]  /*1d4d0*/  MOV R11, RZ ;  /* 0x000000ff000b7202 */ /* 0x000fe20000000f00 */
[----:B------:R-:W-:Y:S02]  /*1d4e0*/  IMAD.MOV.U32 R12, RZ, RZ, 0x1 ;  /* 0x00000001ff0c7424 */ /* 0x000fe400078e00ff */
[----:B------:R-:W-:-:S07]  /*1d4f0*/  IMAD.MOV.U32 R15, RZ, RZ, -0x1 ;  /* 0xffffffffff0f7424 */ /* 0x000fce00078e00ff */
[----:B-1234-:R-:W-:Y:S05]  /*1d500*/  WARPSYNC.COLLECTIVE R15, `(.L_x_8872) ;  /* 0x000000000f087348 */ /* 0x01efea0003c00000 */
[----:B------:R0:W0:Y:S02]  /*1d510*/  SHFL.UP P6, R14, R13, R12, R11 ;  /* 0x0400000c0d0e7389 */ /* 0x00002400000c000b */
[----:B01234-:R-:W-:Y:S01]  /*1d520*/  ENDCOLLECTIVE ;  /* 0x000000000000791b */ /* 0x01ffe20003800000 */
.L_x_8872:
[----:B------:R-:W-:Y:S05]  /*1d530*/  BSYNC B0 ;  /* 0x0000000000007941 */ /* 0x000fea0003800000 */
.L_x_8871:
        /* <DEDUP_REMOVED lines=10> */
.L_x_8873:
        /* <DEDUP_REMOVED lines=8> */
.L_x_8874:
        /* <DEDUP_REMOVED lines=8> */
.L_x_8875:
        /* <DEDUP_REMOVED lines=8> */
.L_x_8876:
        /* <DEDUP_REMOVED lines=8> */
.L_x_8877:
[----:B------:R-:W-:Y:S05]  /*1d7e0*/  BRA `(.L_x_8878) ;  /* 0xffffffe000307947 */ /* 0x000fea000383ffff */
.L_x_8791:
[----:B------:R-:W-:Y:S01]  /*1d7f0*/  BSSY B0, `(.L_x_8879) ;  /* 0x0000008000007945 */ /* 0x000fe20003800000 */
[----:B-----5:R-:W-:Y:S02]  /*1d800*/  IMAD.MOV.U32 R13, RZ, RZ, R2 ;  /* 0x000000ffff0d7224 */ /* 0x020fe400078e0002 */
[----:B------:R-:W-:Y:S02]  /*1d810*/  IMAD.MOV.U32 R12, RZ, RZ, 0x1 ;  /* 0x00000001ff0c7424 */ /* 0x000fe400078e00ff */
[----:B------:R-:W-:Y:S02]  /*1d820*/  IMAD.MOV.U32 R11, RZ, RZ, RZ ;  /* 0x000000ffff0b7224 */ /* 0x000fe400078e00ff */
[----:B------:R-:W-:-:S07]  /*1d830*/  IMAD.MOV.U32 R15, RZ, RZ, -0x1 ;  /* 0xffffffffff0f7424 */ /* 0x000fce00078e00ff */
[----:B01----:R-:W-:Y:S05]  /*1d840*/  WARPSYNC.COLLECTIVE R15, `(.L_x_8880) ;  /* 0x000000000f087348 */ /* 0x003fea0003c00000 */
[----:B------:R2:W3:Y:S02]  /*1d850*/  SHFL.UP P6, R14, R13, R12, R11 ;  /* 0x0400000c0d0e7389 */ /* 0x0004e400000c000b */
[----:B0123--:R-:W-:Y:S01]  /*1d860*/  ENDCOLLECTIVE ;  /* 0x000000000000791b */ /* 0x00ffe20003800000 */
.L_x_8880:
[----:B------:R-:W-:Y:S05]  /*1d870*/  BSYNC B0 ;  /* 0x0000000000007941 */ /* 0x000fea0003800000 */
.L_x_8879:
        /* <DEDUP_REMOVED lines=10> */
.L_x_8881:
        /* <DEDUP_REMOVED lines=8> */
.L_x_8882:
        /* <DEDUP_REMOVED lines=8> */
.L_x_8883:
        /* <DEDUP_REMOVED lines=8> */
.L_x_8884:
        /* <DEDUP_REMOVED lines=8> */
.L_x_8885:
[----:B------:R-:W-:Y:S05]  /*1db20*/  BRA `(.L_x_8886) ;  /* 0xffffffe0000c7947 */ /* 0x000fea000383ffff */
.L_x_8793:
[----:B------:R-:W-:Y:S01]  /*1db30*/  BSSY B0, `(.L_x_8887) ;  /* 0x0000006000007945 */ /* 0x000fe20003800000 */
[----:B------:R-:W-:Y:S02]  /*1db40*/  PLOP3.LUT P6, PT, P6, PT, PT, 0x8, 0x0 ;  /* 0x000000000000781c */ /* 0x000fe400037ce170 */
[----:B------:R-:W-:-:S11]  /*1db50*/  MOV R15, 0xffffffff ;  /* 0xffffffff000f7802 */ /* 0x000fd60000000f00 */
[----:B0-----:R-:W-:Y:S05]  /*1db60*/  WARPSYNC.COLLECTIVE R15, `(.L_x_8888) ;  /* 0x000000000f087348 */ /* 0x001fea0003c00000 */
[----:B------:R-:W-:Y:S01]  /*1db70*/  VOTE.ANY R14, PT, P6 ;  /* 0x00000000000e7806 */ /* 0x000fe200030e0100 */
[----:B0-----:R-:W-:Y:S06]  /*1db80*/  ENDCOLLECTIVE ;  /* 0x000000000000791b */ /* 0x001fec0003800000 */
.L_x_8888:
[----:B------:R-:W-:Y:S05]  /*1db90*/  BSYNC B0 ;  /* 0x0000000000007941 */ /* 0x000fea0003800000 */
.L_x_8887:
        /* <DEDUP_REMOVED lines=9> */
.L_x_8889:
[----:B------:R-:W-:Y:S01]  /*1dc30*/  IMAD.MOV.U32 R17, RZ, RZ, R14 ;  /* 0x000000ffff117224 */ /* 0x000fe200078e000e */
[----:B------:R-:W-:Y:S06]  /*1dc40*/  BRA `(.L_x_8890) ;  /* 0xffffffdc00fc7947 */ /* 0x000fec000383ffff */
.L_x_8795:
[----:B------:R-:W-:Y:S01]  /*1dc50*/  BSSY B0, `(.L_x_8891) ;  /* 0x0000007000007945 */ /* 0x000fe20003800000 */
[----:B------:R-:W-:Y:S01]  /*1dc60*/  IMAD.MOV.U32 R13, RZ, RZ, R3 ;  /* 0x000000ffff0d7224 */ /* 0x000fe200078e0003 */
[----:B------:R-:W-:Y:S01]  /*1dc70*/  MOV R11, 0x1f ;  /* 0x0000001f000b7802 */ /* 0x000fe20000000f00 */
[----:B------:R-:W-:-:S07]  /*1dc80*/  IMAD.MOV.U32 R15, RZ, RZ, -0x1 ;  /* 0xffffffffff0f7424 */ /* 0x000fce00078e00ff */
[----:B012---:R-:W-:Y:S05]  /*1dc90*/  WARPSYNC.COLLECTIVE R15, `(.L_x_8892) ;  /* 0x000000000f087348 */ /* 0x007fea0003c00000 */
[----:B------:R3:W4:Y:S02]  /*1dca0*/  SHFL.IDX P6, R14, R13, R12, R11 ;  /* 0x0000000c0d0e7389 */ /* 0x00072400000c000b */
[----:B01234-:R-:W-:Y:S01]  /*1dcb0*/  ENDCOLLECTIVE ;  /* 0x000000000000791b */ /* 0x01ffe20003800000 */
.L_x_8892:
[----:B------:R-:W-:Y:S05]  /*1dcc0*/  BSYNC B0 ;  /* 0x0000000000007941 */ /* 0x000fea0003800000 */
.L_x_8891:
[----:B------:R-:W-:Y:S05]  /*1dcd0*/  BRA `(.L_x_8794) ;  /* 0xffffffdc00f47947 */ /* 0x000fea000383ffff */
.L_x_8799:
[----:B0-----:R0:W1:Y:S02]  /*1dce0*/  SYNCS.PHASECHK.TRANS64.TRYWAIT P0, [R9+URZ+0x31c20], R0 ;  /* 0x031c2000090075a7 */ /* 0x001064000800017f */
[----:B-1----:R-:W-:Y:S05]  /*1dcf0*/  @!P0 NANOSLEEP.SYNCS 0x989680 ;  /* 0x009896800000895d */ /* 0x002fea0003900000 */
[----:B------:R-:W1:Y:S02]  /*1dd00*/  @!P0 SYNCS.PHASECHK.TRANS64 P0, [R9+URZ+0x31c20], R0 ;  /* 0x031c2000090085a7 */ /* 0x000e64000800007f */
[----:B-1----:R-:W-:Y:S05]  /*1dd10*/  @!P0 BRA `(.L_x_8799) ;  /* 0xfffffffc00f08947 */ /* 0x002fea000383ffff */
[----:B------:R-:W-:Y:S05]  /*1dd20*/  BRA `(.L_x_8893) ;  /* 0xffffffe000d07947 */ /* 0x000fea000383ffff */
.L_x_8800:
        /* <DEDUP_REMOVED lines=11> */
.L_x_8895:
[----:B------:R-:W-:Y:S05]  /*1dde0*/  BSYNC B0 ;  /* 0x0000000000007941 */ /* 0x000fea0003800000 */
.L_x_8894:
[----:B------:R-:W-:Y:S05]  /*1ddf0*/  BRA `(.L_x_8896) ;  /* 0xffffffe000b87947 */ /* 0x000fea000383ffff */
.L_x_8801:
[----:B------:R-:W-:Y:S01]  /*1de00*/  BSSY B0, `(.L_x_8897) ;  /* 0x0000006000007945 */ /* 0x000fe20003800000 */
[----:B------:R-:W-:-:S07]  /*1de10*/  IMAD.MOV.U32 R15, RZ, RZ, -0x1 ;  /* 0xffffffffff0f7424 */ /* 0x000fce00078e00ff */
[----:B0-----:R-:W-:Y:S05]  /*1de20*/  WARPSYNC.COLLECTIVE R15, `(.L_x_8898) ;  /* 0x000000000f0c7348 */ /* 0x001fea0003c00000 */
[----:B------:R-:W-:Y:S02]  /*1de30*/  ELECT P6, UR62, PT ;  /* 0x00000000003e782f */ /* 0x000fe400038c0000 */
[----:B------:R-:W-:Y:S01]  /*1de40*/  MOV R14, UR62 ;  /* 0x0000003e000e7c02 */ /* 0x000fe20008000f00 */
[----:B0-----:R-:W-:Y:S10]  /*1de50*/  ENDCOLLECTIVE ;  /* 0x000000000000791b */ /* 0x001ff40003800000 */
.L_x_8898:
[----:B------:R-:W-:Y:S05]  /*1de60*/  BSYNC B0 ;  /* 0x0000000000007941 */ /* 0x000fea0003800000 */
.L_x_8897:
[----:B------:R-:W-:Y:S05]  /*1de70*/  BRA `(.L_x_8899) ;  /* 0xffffffe000ac7947 */ /* 0x000fea000383ffff */
.L_x_8803:
[----:B0-----:R0:W1:Y:S02]  /*1de80*/  SYNCS.PHASECHK.TRANS64.TRYWAIT P0, [R7+URZ], R2 ;  /* 0x00000002070075a7 */ /* 0x001064000800017f */
[----:B-1----:R-:W-:Y:S05]  /*1de90*/  @!P0 NANOSLEEP.SYNCS 0x989680 ;  /* 0x009896800000895d */ /* 0x002fea0003900000 */
[----:B------:R-:W1:Y:S02]  /*1dea0*/  @!P0 SYNCS.PHASECHK.TRANS64 P0, [R7+URZ], R2 ;  /* 0x00000002070085a7 */ /* 0x000e64000800007f */
[----:B-1----:R-:W-:Y:S05]  /*1deb0*/  @!P0 BRA `(.L_x_8803) ;  /* 0xfffffffc00f08947 */ /* 0x002fea000383ffff */
[----:B------:R-:W-:Y:S05]  /*1dec0*/  BRA `(.L_x_8900) ;  /* 0xffffffe000e87947 */ /* 0x000fea000383ffff */
.L_x_8804:
[----:B-1----:R1:W2:Y:S02]  /*1ded0*/  SYNCS.PHASECHK.TRANS64.TRYWAIT P0, [R3+URZ], R0 ;  /* 0x00000000030075a7 */ /* 0x0022a4000800017f */
[----:B--2---:R-:W-:Y:S05]  /*1dee0*/  @!P0 NANOSLEEP.SYNCS 0x989680 ;  /* 0x009896800000895d */ /* 0x004fea0003900000 */
[----:B------:R-:W2:Y:S02]  /*1def0*/  @!P0 SYNCS.PHASECHK.TRANS64 P0, [R3+URZ], R0 ;  /* 0x00000000030085a7 */ /* 0x000ea4000800007f */
[----:B--2---:R-:W-:Y:S05]  /*1df00*/  @!P0 BRA `(.L_x_8804) ;  /* 0xfffffffc00f08947 */ /* 0x004fea000383ffff */
[----:B------:R-:W-:Y:S05]  /*1df10*/  BRA `(.L_x_8901) ;  /* 0xffffffe000dc7947 */ /* 0x000fea000383ffff */
.L_x_8806:
[----:B-1----:R1:W2:Y:S02]  /*1df20*/  SYNCS.PHASECHK.TRANS64.TRYWAIT P0, [R5+URZ], R2 ;  /* 0x00000002050075a7 */ /* 0x0022a4000800017f */
[----:B--2---:R-:W-:Y:S05]  /*1df30*/  @!P0 NANOSLEEP.SYNCS 0x989680 ;  /* 0x009896800000895d */ /* 0x004fea0003900000 */
[----:B------:R-:W2:Y:S02]  /*1df40*/  @!P0 SYNCS.PHASECHK.TRANS64 P0, [R5+URZ], R2 ;  /* 0x00000002050085a7 */ /* 0x000ea4000800007f */
[----:B--2---:R-:W-:Y:S05]  /*1df50*/  @!P0 BRA `(.L_x_8806) ;  /* 0xfffffffc00f08947 */ /* 0x004fea000383ffff */
[----:B------:R-:W-:Y:S05]  /*1df60*/  BRA `(.L_x_8902) ;  /* 0xffffffe000e07947 */ /* 0x000fea000383ffff */
.L_x_8903:
        /* <DEDUP_REMOVED lines=9> */
.L_x_12778:


//--------------------- .text._ZN7cutlass13device_kernelIN5flash11enable_sm90INS1_16FlashAttnFwdSm90INS1_25CollectiveMainloopFwdSm90ILi2EN4cute5tupleIJNS5_1CILi1EEES8_S8_EEENS6_IJNS7_ILi192EEENS7_ILi128EEENS7_ILi96EEEEEELi96ENS_6half_tEfNS_4arch4Sm90ELb0ELb1ELb1ELb0ELb0ELb0ELb0ELb0ELb1ELb0ELb0ELb0EEENS1_21CollectiveEpilogueFwdINS6_IJSA_SC_SB_EEES9_SE_SG_Li384ELb0ELb0ELb0ELb0EEENS1_30DynamicPersistentTileSchedulerILi384ELi32ELb0ELb0ELb1EEEEEEEEEvNT_6ParamsE --------------------------
	.section	.text._ZN7cutlass13device_kernelIN5flash11enable_sm90INS1_16FlashAttnFwdSm90INS1_25CollectiveMainloopFwdSm90ILi2EN4cute5tupleIJNS5_1CILi1EEES8_S8_EEENS6_IJNS7_ILi192EEENS7_ILi128EEENS7_ILi96EEEEEELi96ENS_6half_tEfNS_4arch4Sm90ELb0ELb1ELb1ELb0ELb0ELb0ELb0ELb0ELb1ELb0ELb0ELb0EEENS1_21CollectiveEpilogueFwdINS6_IJSA_SC_SB_EEES9_SE_SG_Li384ELb0ELb0ELb0ELb0EEENS1_30DynamicPersistentTileSchedulerILi384ELi32ELb0ELb0ELb1EEEEEEEEEvNT_6ParamsE,"ax",@progbits
	.align	128
.text._ZN7cutlass13device_kernelIN5flash11enable_sm90INS1_16FlashAttnFwdSm90INS1_25CollectiveMainloopFwdSm90ILi2EN4cute5tupleIJNS5_1CILi1EEES8_S8_EEENS6_IJNS7_ILi192EEENS7_ILi128EEENS7_ILi96EEEEEELi96ENS_6half_tEfNS_4arch4Sm90ELb0ELb1ELb1ELb0ELb0ELb0ELb0ELb0ELb1ELb0ELb0ELb0EEENS1_21CollectiveEpilogueFwdINS6_IJSA_SC_SB_EEES9_SE_SG_Li384ELb0ELb0ELb0ELb0EEENS1_30DynamicPersistentTileSchedulerILi384ELi32ELb0ELb0ELb1EEEEEEEEEvNT_6ParamsE:
        .type           _ZN7cutlass13device_kernelIN5flash11enable_sm90INS1_16FlashAttnFwdSm90INS1_25CollectiveMainloopFwdSm90ILi2EN4cute5tupleIJNS5_1CILi1EEES8_S8_EEENS6_IJNS7_ILi192EEENS7_ILi128EEENS7_ILi96EEEEEELi96ENS_6half_tEfNS_4arch4Sm90ELb0ELb1ELb1ELb0ELb0ELb0ELb0ELb0ELb1ELb0ELb0ELb0EEENS1_21CollectiveEpilogueFwdINS6_IJSA_SC_SB_EEES9_SE_SG_Li384ELb0ELb0ELb0ELb0EEENS1_30DynamicPersistentTileSchedulerILi384ELi32ELb0ELb0ELb1EEEEEEEEEvNT_6ParamsE,@function
        .size           _ZN7cutlass13device_kernelIN5flash11enable_sm90INS1_16FlashAttnFwdSm90INS1_25CollectiveMainloopFwdSm90ILi2EN4cute5tupleIJNS5_1CILi1EEES8_S8_EEENS6_IJNS7_ILi192EEENS7_ILi128EEENS7_ILi96EEEEEELi96ENS_6half_tEfNS_4arch4Sm90ELb0ELb1ELb1ELb0ELb0ELb0ELb0ELb0ELb1ELb0ELb0ELb0EEENS1_21CollectiveEpilogueFwdINS6_IJSA_SC_SB_EEES9_SE_SG_Li384ELb0ELb0ELb0ELb0EEENS1_30DynamicPersistentTileSchedulerILi384ELi32ELb0ELb0ELb1EEEEEEEEEvNT_6ParamsE,(.L_x_12779 - _ZN7cutlass13device_kernelIN5flash11enable_sm90INS1_16FlashAttnFwdSm90INS1_25CollectiveMainloopFwdSm90ILi2EN4cute5tupleIJNS5_1CILi1EEES8_S8_EEENS6_IJNS7_ILi192EEENS7_ILi128EEENS7_ILi96EEEEEELi96ENS_6half_tEfNS_4arch4Sm90ELb0ELb1ELb1ELb0ELb0ELb0ELb0ELb0ELb1ELb0ELb0ELb0EEENS1_21CollectiveEpilogueFwdINS6_IJSA_SC_SB_EEES9_SE_SG_Li384ELb0ELb0ELb0ELb0EEENS1_30DynamicPersistentTileSchedulerILi384ELi32ELb0ELb0ELb1EEEEEEEEEvNT_6ParamsE)
        .other          _ZN7cutlass13device_kernelIN5flash11enable_sm90INS1_16FlashAttnFwdSm90INS1_25CollectiveMainloopFwdSm90ILi2EN4cute5tupleIJNS5_1CILi1EEES8_S8_EEENS6_IJNS7_ILi192EEENS7_ILi128EEENS7_ILi96EEEEEELi96ENS_6half_tEfNS_4arch4Sm90ELb0ELb1ELb1ELb0ELb0ELb0ELb0ELb0ELb1ELb0ELb0ELb0EEENS1_21CollectiveEpilogueFwdINS6_IJSA_SC_SB_EEES9_SE_SG_Li384ELb0ELb0ELb0ELb0EEENS1_30DynamicPersistentTileSchedulerILi384ELi32ELb0ELb0ELb1EEEEEEEEEvNT_6ParamsE,@"STO_CUDA_ENTRY STV_DEFAULT"
_ZN7cutlass13device_kernelIN5flash11enable_sm90INS1_16FlashAttnFwdSm90INS1_25CollectiveMainloopFwdSm90ILi2EN4cute5tupleIJNS5_1CILi1EEES8_S8_EEENS6_IJNS7_ILi192EEENS7_ILi128EEENS7_ILi96EEEEEELi96ENS_6half_tEfNS_4arch4Sm90ELb0ELb1ELb1ELb0ELb0ELb0ELb0ELb0ELb1ELb0ELb0ELb0EEENS1_21CollectiveEpilogueFwdINS6_IJSA_SC_SB_EEES9_SE_SG_Li384ELb0ELb0ELb0ELb0EEENS1_30DynamicPersistentTileSchedulerILi384ELi32ELb0ELb0ELb1EEEEEEEEEvNT_6ParamsE:
        /* <DEDUP_REMOVED lines=23> */
.L_x_8905:
[----:B------:R-:W-:Y:S05]  /*0170*/  BSYNC B0 ;  /* 0x0000000000007941 */ /* 0x000fea0003800000 */
.L_x_8904:
        /* <DEDUP_REMOVED lines=37> */
.L_x_8906:
        /* <DEDUP_REMOVED lines=22> */
.L_x_8907:
        /* <DEDUP_REMOVED lines=18> */
.L_x_8908:
        /* <DEDUP_REMOVED lines=22> */
.L_x_8909:
        /* <DEDUP_REMOVED lines=22> */
.L_x_8910:
[----:B------:R-:W-:Y:S01]  /*0910*/  PLOP3.LUT P0, PT, PT, PT, UP0, 0x80, 0x0 ;  /* 0x000000000000781c */ /* 0x000fe20003f0f008 */
[----:B------:R-:W-:Y:S01]  /*0920*/  UMOV UR46, 0x1 ;  /* 0x00000001002e7882 */ /* 0x000fe20000000000 */
[----:B------:R-:W-:Y:S01]  /*0930*/  NOP ;  /* 0x0000000000007918 */ /* 0x000fe20000000000 */
[----:B------:R-:W-:Y:S01]  /*0940*/  USEL UR46, UR46, 0x2, !UP0 ;  /* 0x000000022e2e7887 */ /* 0x000fe2000c000000 */
[----:B------:R-:W-:Y:S01]  /*0950*/  LOP3.LUT R17, R2, 0x7f, RZ, 0xc0, !PT ;  /* 0x0000007f02117812 */ /* 0x000fe200078ec0ff */
[----:B------:R-:W-:Y:S01]  /*0960*/  ULDC.64 UR50, c[0x0][0x208] ;  /* 0x0000820000327ab9 */ /* 0x000fe20000000a00 */
[----:B-123--:R-:W-:Y:S07]  /*0970*/  BAR.SYNC.DEFER_BLOCKING 0x0 ;  /* 0x0000000000007b1d */ /* 0x00efee0000010000 */
[----:B------:R-:W-:Y:S05]  /*0980*/  @!P0 BRA `(.L_x_8911) ;  /* 0x0000010000488947 */ /* 0x000fea0003800000 */
.L_x_8912:
[----:B------:R-:W-:-:S08]  /*0990*/  NOP ;  /* 0x0000000000007918 */ /* 0x000fd00000000000 */
[----:B------:R-:W1:Y:S02]  /*09a0*/  USETMAXREG.TRY_ALLOC.CTAPOOL UP0, 0xa0 ;  /* 0x000000a0000079c8 */ /* 0x000e640008000600 */
[----:B-1----:R-:W-:-:S13]  /*09b0*/  PLOP3.LUT P0, PT, PT, PT, UP0, 0x80, 0x0 ;  /* 0x000000000000781c */ /* 0x002fda0003f0f008 */
[----:B------:R-:W-:Y:S05]  /*09c0*/  @!P0 BRA `(.L_x_8912) ;  /* 0xfffffffc00f08947 */ /* 0x000fea000383ffff */
[----:B------:R-:W-:Y:S01]  /*09d0*/  LOP3.LUT R0, R2, 0xffffff80, RZ, 0xc0, !PT ;  /* 0xffffff8002007812 */ /* 0x000fe200078ec0ff */
[----:B------:R-:W1:Y:S08]  /*09e0*/  S2UR UR7, SR_CTAID.X ;  /* 0x00000000000779c3 */ /* 0x000e700000002500 */
[----:B------:R-:W-:Y:S08]  /*09f0*/  BAR.ARV 0x4, 0x1a0 ;  /* 0x0106800000007b1d */ /* 0x000ff00000002000 */
[----:B------:R-:W-:Y:S06]  /*0a00*/  BAR.ARV 0x8, 0x1a0 ;  /* 0x0206800000007b1d */ /* 0x000fec0000002000 */
[----:B------:R-:W-:-:S02]  /*0a10*/  ISETP.NE.AND P0, PT, R0, 0x80, PT ;  /* 0x000000800000780c */ /* 0x000fc40003f05270 */
[----:B------:R-:W1:Y:S11]  /*0a20*/  LDC R0, c[0x0][0xda8] ;  /* 0x00036a00ff007b82 */ /* 0x000e760000000800 */
[----:B------:R-:W-:Y:S06]  /*0a30*/  @!P0 BAR.ARV 0x9, 0x100 ;  /* 0x0244000000008b1d */ /* 0x000fec0000002000 */
[----:B-1----:R-:W-:-:S13]  /*0a40*/  ISETP.LE.AND P0, PT, R0, UR7, PT ;  /* 0x0000000700007c0c */ /* 0x002fda000bf03270 */
[----:B------:R-:W-:Y:S05]  /*0a50*/  @P0 EXIT ;  /* 0x000000000000094d */ /* 0x000fea0003800000 */
[----:B------:R-:W-:Y:S01]  /*0a60*/  VIADD R0, R2, 0xffffff80 ;  /* 0xffffff8002007836 */ /* 0x000fe20000000000 */
[----:B------:R-:W1:Y:S01]  /*0a70*/  S2UR UR4, SR_CgaCtaId ;  /* 0x00000000000479c3 */ /* 0x000e620000008800 */
[----:B------:R-:W-:Y:S01]  /*0a80*/  UMOV UR39, 0x400 ;  /* 0x0000040000277882 */ /* 0x000fe20000000000 */
[----:B------:R-:W-:Y:S01]  /*0a90*/  IMAD.MOV.U32 R18, RZ, RZ, 0x40 ;  /* 0x00000040ff127424 */ /* 0x000fe200078e00ff */
[----:B------:R-:W-:Y:S01]  /*0aa0*/  ULOP3.LUT UR38, UR46, 0x1, URZ, 0xfc, !UPT ;  /* 0x000000012e267892 */ /* 0x000fe2000f8efc3f */
[----:B------:R-:W-:Y:S01]  /*0ab0*/  SHF.R.S32.HI R3, RZ, 0x1f, R0 ;  /* 0x0000001fff037819 */ /* 0x000fe20000011400 */
[----:B------:R-:W-:Y:S01]  /*0ac0*/  UMOV UR37, URZ ;  /* 0x0000003f00257c82 */ /* 0x000fe20008000000 */
[----:B------:R-:W-:Y:S01]  /*0ad0*/  UMOV UR49, URZ ;  /* 0x0000003f00317c82 */ /* 0x000fe20008000000 */
[----:B------:R-:W-:Y:S01]  /*0ae0*/  UMOV UR36, URZ ;  /* 0x0000003f00247c82 */ /* 0x000fe20008000000 */
[CC--:B------:R-:W-:Y:S01]  /*0af0*/  LEA.HI R6, R3.reuse, R0.reuse, RZ, 0x4 ;  /* 0x0000000003067211 */ /* 0x0c0fe200078f20ff */
[----:B------:R-:W2:Y:S01]  /*0b00*/  S2UR UR6, SR_SWINHI ;  /* 0x00000000000679c3 */ /* 0x000ea20000002f00 */
[----:B------:R-:W-:-:S02]  /*0b10*/  LEA.HI R4, R3, R0, RZ, 0x7 ;  /* 0x0000000003047211 */ /* 0x000fc400078f38ff */
[----:B------:R-:W-:Y:S02]  /*0b20*/  LOP3.LUT R5, R6, 0xfffffff0, RZ, 0xc0, !PT ;  /* 0xfffffff006057812 */ /* 0x000fe400078ec0ff */
[----:B------:R-:W-:Y:S02]  /*0b30*/  LOP3.LUT R11, R4, 0xffffff80, RZ, 0xc0, !PT ;  /* 0xffffff80040b7812 */ /* 0x000fe400078ec0ff */
[----:B------:R-:W-:Y:S01]  /*0b40*/  SHF.R.S32.HI R9, RZ, 0x4, R6 ;  /* 0x00000004ff097819 */ /* 0x000fe20000011406 */
[C---:B------:R-:W-:Y:S01]  /*0b50*/  IMAD.IADD R7, R0.reuse, 0x1, -R5 ;  /* 0x0000000100077824 */ /* 0x040fe200078e0a05 */
[----:B------:R-:W-:Y:S01]  /*0b60*/  SHF.R.S32.HI R5, RZ, 0x7, R4 ;  /* 0x00000007ff057819 */ /* 0x000fe20000011404 */
[----:B------:R-:W-:Y:S01]  /*0b70*/  IMAD.IADD R11, R0, 0x1, -R11 ;  /* 0x00000001000b7824 */ /* 0x000fe200078e0a0b */
[----:B------:R-:W-:Y:S02]  /*0b80*/  LEA.HI R3, R3, R0, RZ, 0x5 ;  /* 0x0000000003037211 */ /* 0x000fe400078f28ff */
[----:B------:R-:W-:Y:S01]  /*0b90*/  SHF.R.S32.HI R4, RZ, 0x1f, R7 ;  /* 0x0000001fff047819 */ /* 0x000fe20000011407 */
[----:B------:R-:W-:Y:S01]  /*0ba0*/  IMAD.HI R8, R5, 0x55555556, RZ ;  /* 0x5555555605087827 */ /* 0x000fe200078e02ff */
[----:B------:R-:W-:Y:S01]  /*0bb0*/  LEA.HI R6, R6, R9, RZ, 0x1 ;  /* 0x0000000906067211 */ /* 0x000fe200078f08ff */
[----:B-1----:R-:W-:Y:S01]  /*0bc0*/  ULEA UR39, UR4, UR39, 0x18 ;  /* 0x0000002704277291 */ /* 0x002fe2000f8ec03f */
[----:B------:R-:W-:-:S02]  /*0bd0*/  LEA.HI R4, R4, R7, RZ, 0x3 ;  /* 0x0000000704047211 */ /* 0x000fc400078f18ff */
[----:B------:R-:W-:Y:S02]  /*0be0*/  LEA.HI R8, R8, R8, RZ, 0x1 ;  /* 0x0000000808087211 */ /* 0x000fe400078f08ff */
[C---:B------:R-:W-:Y:S01]  /*0bf0*/  LOP3.LUT R0, R4.reuse, 0xfffffff8, RZ, 0xc0, !PT ;  /* 0xfffffff804007812 */ /* 0x040fe200078ec0ff */
[----:B------:R-:W-:Y:S01]  /*0c00*/  IMAD.SHL.U32 R4, R4, 0x40, RZ ;  /* 0x0000004004047824 */ /* 0x000fe200078e00ff */
[----:B------:R-:W-:Y:S01]  /*0c10*/  LOP3.LUT R6, R6, 0x1ffffffe, RZ, 0xc0, !PT ;  /* 0x1ffffffe06067812 */ /* 0x000fe200078ec0ff */
[----:B------:R-:W-:Y:S01]  /*0c20*/  IMAD R137, R8, -0x3, R5 ;  /* 0xfffffffd08897824 */ /* 0x000fe200078e0205 */
[----:B------:R-:W-:Y:S01]  /*0c30*/  SHF.R.S32.HI R8, RZ, 0x5, R3 ;  /* 0x00000005ff087819 */ /* 0x000fe20000011403 */
[----:B------:R-:W-:Y:S01]  /*0c40*/  IMAD.IADD R0, R7, 0x1, -R0 ;  /* 0x0000000107007824 */ /* 0x000fe200078e0a00 */
[----:B------:R-:W-:Y:S01]  /*0c50*/  SHF.R.S32.HI R10, RZ, 0x1f, R11 ;  /* 0x0000001fff0a7819 */ /* 0x000fe2000001140b */
[----:B------:R-:W-:Y:S01]  /*0c60*/  IMAD.IADD R6, R9, 0x1, -R6 ;  /* 0x0000000109067824 */ /* 0x000fe200078e0a06 */
[----:B------:R-:W-:Y:S01]  /*0c70*/  LOP3.LUT R5, R4, 0x7ffffe00, RZ, 0xc0, !PT ;  /* 0x7ffffe0004057812 */ /* 0x000fe200078ec0ff */
[C---:B------:R-:W-:Y:S01]  /*0c80*/  IMAD.SHL.U32 R3, R0.reuse, 0x40, RZ ;  /* 0x0000004000037824 */ /* 0x040fe200078e00ff */
[----:B------:R-:W-:Y:S01]  /*0c90*/  R2P PR, R0, 0x6 ;  /* 0x0000000600007804 */ /* 0x000fe20000000000 */
[----:B------:R-:W-:Y:S01]  /*0ca0*/  IMAD.SHL.U32 R6, R6, 0x8, RZ ;  /* 0x0000000806067824 */ /* 0x000fe200078e00ff */
[----:B------:R-:W-:Y:S01]  /*0cb0*/  UMOV UR4, UR39 ;  /* 0x0000002700047c82 */ /* 0x000fe20008000000 */
[----:B--2---:R-:W-:Y:S01]  /*0cc0*/  UMOV UR5, UR6 ;  /* 0x0000000600057c82 */ /* 0x004fe20008000000 */
[C---:B------:R-:W-:Y:S01]  /*0cd0*/  IMAD R13, R8.reuse, 0x10, R7 ;  /* 0x00000010080d7824 */ /* 0x040fe200078e0207 */
[----:B------:R-:W-:Y:S01]  /*0ce0*/  LOP3.LUT R3, R3, 0x1c0, RZ, 0xc0, !PT ;  /* 0x000001c003037812 */ /* 0x000fe200078ec0ff */
[----:B------:R-:W-:Y:S01]  /*0cf0*/  IMAD R5, R8, 0x400, R5 ;  /* 0x0000040008057824 */ /* 0x000fe200078e0205 */
[----:B------:R-:W-:Y:S01]  /*0d00*/  LEA.HI R7, R10, R11, RZ, 0x2 ;  /* 0x0000000b0a077211 */ /* 0x000fe200078f10ff */
[----:B------:R-:W-:Y:S01]  /*0d10*/  IMAD.U32 R140, RZ, RZ, UR4 ;  /* 0x00000004ff8c7e24 */ /* 0x000fe2000f8e00ff */
[----:B------:R-:W-:Y:S01]  /*0d20*/  LOP3.LUT R4, R3, 0x8, R6, 0xf8, !PT ;  /* 0x0000000803047812 */ /* 0x000fe200078ef806 */
[----:B------:R-:W-:Y:S01]  /*0d30*/  IMAD.U32 R141, RZ, RZ, UR5 ;  /* 0x00000005ff8d7e24 */ /* 0x000fe2000f8e00ff */
[----:B------:R-:W-:Y:S01]  /*0d40*/  SHF.R.U32.HI R3, RZ, 0x3, R3 ;  /* 0x00000003ff037819 */ /* 0x000fe20000011603 */
[----:B------:R-:W-:Y:S01]  /*0d50*/  UMOV UR4, UR7 ;  /* 0x0000000700047c82 */ /* 0x000fe20008000000 */
[----:B------:R-:W-:-:S02]  /*0d60*/  SHF.R.S32.HI R9, RZ, 0x2, R7 ;  /* 0x00000002ff097819 */ /* 0x000fc40000011407 */
[----:B------:R-:W-:Y:S01]  /*0d70*/  LOP3.LUT R4, R4, R3, RZ, 0x3c, !PT ;  /* 0x0000000304047212 */ /* 0x000fe200078e3cff */
[----:B------:R-:W-:Y:S01]  /*0d80*/  IMAD.U32 R3, R13, 0x20, R6 ;  /* 0x000000200d037824 */ /* 0x000fe200078e0006 */
[----:B------:R-:W-:Y:S02]  /*0d90*/  SHF.R.S32.HI R12, RZ, 0x1f, R7 ;  /* 0x0000001fff0c7819 */ /* 0x000fe40000011407 */
[----:B------:R-:W-:Y:S01]  /*0da0*/  LEA.HI R10, R10, R11, RZ, 0x5 ;  /* 0x0000000b0a0a7211 */ /* 0x000fe200078f28ff */
[----:B------:R-:W-:Y:S01]  /*0db0*/  IMAD.IADD R4, R5, 0x1, R4 ;  /* 0x0000000105047824 */ /* 0x000fe200078e0204 */
[----:B------:R-:W-:Y:S01]  /*0dc0*/  LEA.HI R12, R12, R9, RZ, 0x3 ;  /* 0x000000090c0c7211 */ /* 0x000fe200078f18ff */
[----:B------:R-:W-:Y:S01]  /*0dd0*/  IMAD.WIDE R140, R3, 0x2, R140 ;  /* 0x00000002038c7825 */ /* 0x000fe200078e028c */
[----:B------:R-:W-:Y:S02]  /*0de0*/  SHF.R.S32.HI R10, RZ, 0x5, R10 ;  /* 0x00000005ff0a7819 */ /* 0x000fe4000001140a */
[----:B------:R-:W-:-:S02]  /*0df0*/  LOP3.LUT R12, R12, 0xfffffff8, RZ, 0xc0, !PT ;  /* 0xfffffff80c0c7812 */ /* 0x000fc400078ec0ff */
[----:B------:R-:W-:Y:S02]  /*0e00*/  LEA R136, R4, UR39, 0x1 ;  /* 0x0000002704887c11 */ /* 0x000fe4000f8e08ff */
[----:B------:R-:W-:Y:S01]  /*0e10*/  SEL R18, R18, 0xffffffc0, !P2 ;  /* 0xffffffc012127807 */ /* 0x000fe20005000000 */
[----:B------:R-:W-:Y:S01]  /*0e20*/  IMAD.IADD R9, R9, 0x1, -R12 ;  /* 0x0000000109097824 */ /* 0x000fe200078e0a0c */
[----:B------:R-:W-:Y:S01]  /*0e30*/  LOP3.LUT R0, R7, 0x7ffffffc, RZ, 0xc0, !PT ;  /* 0x7ffffffc07007812 */ /* 0x000fe200078ec0ff */
[C---:B------:R-:W-:Y:S02]  /*0e40*/  VIADD R22, R136.reuse, 0x21800 ;  /* 0x0002180088167836 */ /* 0x040fe40000000000 */
[----:B------:R-:W-:Y:S02]  /*0e50*/  VIADD R23, R136, 0x21820 ;  /* 0x0002182088177836 */ /* 0x000fe40000000000 */
[----:B------:R-:W-:Y:S02]  /*0e60*/  IMAD R10, R10, 0x10, R9 ;  /* 0x000000100a0a7824 */ /* 0x000fe400078e0209 */
[----:B------:R-:W-:-:S02]  /*0e70*/  @P1 VIADD R23, R22, 0xffffffe0 ;  /* 0xffffffe016171836 */ /* 0x000fc40000000000 */
[----:B------:R-:W-:Y:S02]  /*0e80*/  IMAD.IADD R22, R22, 0x1, R18 ;  /* 0x0000000116167824 */ /* 0x000fe400078e0212 */
[----:B------:R-:W-:Y:S02]  /*0e90*/  IMAD.IADD R19, R11, 0x1, -R0 ;  /* 0x000000010b137824 */ /* 0x000fe400078e0a00 */
[----:B------:R-:W-:Y:S02]  /*0ea0*/  IMAD R137, R137, 0x40, R10 ;  /* 0x0000004089897824 */ /* 0x000fe400078e020a */
[----:B------:R-:W-:Y:S02]  /*0eb0*/  IMAD.IADD R18, R18, 0x1, R23 ;  /* 0x0000000112127824 */ /* 0x000fe400078e0217 */
[----:B------:R-:W-:-:S07]  /*0ec0*/  VIADD R17, R23, 0x6000 ;  /* 0x0000600017117836 */ /* 0x000fce0000000000 */
.L_x_9001:
        /* <DEDUP_REMOVED lines=11> */
[----:B--2---:R-:W-:Y:S05]  /*0f80*/  @!P0 BRA `(.L_x_8913) ;  /* 0x0000000000208947 */ /* 0x004fea0003800000 */
        /* <DEDUP_REMOVED lines=8> */
.L_x_8913:
[----:B------:R-:W-:Y:S01]  /*1010*/  ULDC UR6, c[0x0][0xdc4] ;  /* 0x0003710000067ab9 */ /* 0x000fe20000000800 */
[----:B------:R-:W-:Y:S01]  /*1020*/  UMOV UR48, UR7 ;  /* 0x0000000700307c82 */ /* 0x000fe20008000000 */
[----:B------:R-:W-:-:S11]  /*1030*/  UISETP.NE.AND UP0, UPT, UR6, 0x1, UPT ;  /* 0x000000010600788c */ /* 0x000fd6000bf05270 */
[----:B------:R-:W-:Y:S02]  /*1040*/  @UP0 ULDC.64 UR10, c[0x0][0xdc8] ;  /* 0x00037200000a0ab9 */ /* 0x000fe40000000a00 */
[----:B------:R-:W-:-:S04]  /*1050*/  UIMAD.WIDE.U32 UR4, UR7, UR10, URZ ;  /* 0x0000000a070472a5 */ /* 0x000fc8000f8e003f */
[----:B------:R-:W-:-:S04]  /*1060*/  @UP0 USHF.R.U32.HI UR48, URZ, UR11, UR5 ;  /* 0x0000000b3f300299 */ /* 0x000fc80008011605 */
[----:B------:R-:W-:-:S12]  /*1070*/  UIMAD UR4, UR48, UR6, URZ ;  /* 0x00000006300472a4 */ /* 0x000fd8000f8e023f */
.L_x_8914:
        /* <DEDUP_REMOVED lines=12> */
[----:B------:R-:W-:Y:S01]  /*1140*/  UIMAD UR42, UR42, 0xc0, URZ ;  /* 0x000000c02a2a78a4 */ /* 0x000fe2000f8e023f */
        /* <DEDUP_REMOVED lines=28> */
.L_x_8916:
[----:B------:R-:W-:-:S11]  /*1310*/  UISETP.NE.AND UP0, UPT, UR5, 0x1, UPT ;  /* 0x000000010500788c */ /* 0x000fd6000bf05270 */
[----:B------:R-:W-:Y:S02]  /*1320*/  @UP0 ULDC.64 UR12, c[0x0][0x9e8] ;  /* 0x00027a00000c0ab9 */ /* 0x000fe40000000a00 */
[----:B------:R-:W-:-:S04]  /*1330*/  UIMAD.WIDE.U32 UR6, UR4, UR12, URZ ;  /* 0x0000000c040672a5 */ /* 0x000fc8000f8e003f */
[----:B------:R-:W-:-:S12]  /*1340*/  @UP0 USHF.R.U32.HI UR4, URZ, UR13, UR7 ;  /* 0x0000000d3f040299 */ /* 0x000fd80008011607 */
.L_x_8917:
[----:B------:R-:W-:-:S06]  /*1350*/  UIMAD UR4, UR4, UR5, UR5 ;  /* 0x00000005040472a4 */ /* 0x000fcc000f8e0205 */
[----:B------:R-:W-:-:S07]  /*1360*/  VIMNMX R0, R0, UR4, PT ;  /* 0x0000000400007c48 */ /* 0x000fce000bfe0100 */
.L_x_8915:
        /* <DEDUP_REMOVED lines=25> */
.L_x_8919:
[----:B------:R-:W-:-:S11]  /*1500*/  UISETP.NE.AND UP0, UPT, UR5, 0x1, UPT ;  /* 0x000000010500788c */ /* 0x000fd6000bf05270 */
[----:B------:R-:W-:Y:S02]  /*1510*/  @UP0 ULDC.64 UR10, c[0x0][0x9e8] ;  /* 0x00027a00000a0ab9 */ /* 0x000fe40000000a00 */
[----:B------:R-:W-:-:S04]  /*1520*/  UIMAD.WIDE.U32 UR6, UR4, UR10, URZ ;  /* 0x0000000a040672a5 */ /* 0x000fc8000f8e003f */
[----:B------:R-:W-:-:S12]  /*1530*/  @UP0 USHF.R.U32.HI UR4, URZ, UR11, UR7 ;  /* 0x0000000b3f040299 */ /* 0x000fd80008011607 */
.L_x_8920:
[----:B------:R-:W-:-:S04]  /*1540*/  UIMAD UR4, UR4, UR5, URZ ;  /* 0x00000005040472a4 */ /* 0x000fc8000f8e023f */
[----:B------:R-:W-:-:S04]  /*1550*/  UISETP.LT.AND UP0, UPT, UR8, UR4, UPT ;  /* 0x000000040800728c */ /* 0x000fc8000bf01270 */
[----:B------:R-:W-:-:S12]  /*1560*/  USEL UR8, UR8, UR4, !UP0 ;  /* 0x0000000408087287 */ /* 0x000fd8000c000000 */
.L_x_8918:
        /* <DEDUP_REMOVED lines=9> */
[----:B------:R-:W-:Y:S01]  /*1600*/  CS2R R128, SRZ ;  /* 0x0000000000807805 */ /* 0x000fe2000001ff00 */
[----:B------:R-:W-:Y:S01]  /*1610*/  IMAD.MOV.U32 R123, RZ, RZ, RZ ;  /* 0x000000ffff7b7224 */ /* 0x000fe200078e00ff */
[----:B------:R-:W-:Y:S01]  /*1620*/  CS2R R124, SRZ ;  /* 0x00000000007c7805 */ /* 0x000fe2000001ff00 */
[----:B------:R-:W-:Y:S01]  /*1630*/  UISETP.LT.AND UP0, UPT, URZ, UR4, UPT ;  /* 0x000000043f00728c */ /* 0x000fe2000bf01270 */
[----:B------:R-:W-:Y:S01]  /*1640*/  IMAD.MOV.U32 R126, RZ, RZ, RZ ;  /* 0x000000ffff7e7224 */ /* 0x000fe200078e00ff */
[----:B------:R-:W-:-:S02]  /*1650*/  CS2R R26, SRZ ;  /* 0x00000000001a7805 */ /* 0x000fc4000001ff00 */
[----:B------:R-:W-:Y:S01]  /*1660*/  CS2R R120, SRZ ;  /* 0x0000000000787805 */ /* 0x000fe2000001ff00 */
[----:B------:R-:W-:Y:S01]  /*1670*/  USEL UR40, URZ, UR4, !UP0 ;  /* 0x000000043f287287 */ /* 0x000fe2000c000000 */
[----:B------:R-:W-:Y:S01]  /*1680*/  CS2R R14, SRZ ;  /* 0x00000000000e7805 */ /* 0x000fe2000001ff00 */
[----:B------:R-:W-:Y:S01]  /*1690*/  IMAD.MOV.U32 R118, RZ, RZ, RZ ;  /* 0x000000ffff767224 */ /* 0x000fe200078e00ff */
[----:B------:R-:W-:Y:S01]  /*16a0*/  CS2R R114, SRZ ;  /* 0x0000000000727805 */ /* 0x000fe2000001ff00 */
[----:B------:R-:W-:Y:S01]  /*16b0*/  IMAD.MOV.U32 R117, RZ, RZ, RZ ;  /* 0x000000ffff757224 */ /* 0x000fe200078e00ff */
        /* <DEDUP_REMOVED lines=17> */
[----:B------:R-:W-:-:S05]  /*17d0*/  VIADD R0, R2, 0xffffff80 ;  /* 0xffffff8002007836 */ /* 0x000fca0000000000 */
[----:B------:R-:W-:-:S04]  /*17e0*/  SHF.R.S32.HI R3, RZ, 0x1f, R0 ;  /* 0x0000001fff037819 */ /* 0x000fc80000011400 */
[----:B------:R-:W-:-:S04]  /*17f0*/  LEA.HI R3, R3, R0, RZ, 0x7 ;  /* 0x0000000003037211 */ /* 0x000fc800078f38ff */
[----:B------:R-:W-:-:S06]  /*1800*/  SHF.R.S32.HI R3, RZ, 0x7, R3 ;  /* 0x00000007ff037819 */ /* 0x000fcc0000011403 */
[----:B------:R-:W1:Y:S02]  /*1810*/  SHFL.IDX PT, R3, R3, RZ, 0x1f ;  /* 0x00001fff03037589 */ /* 0x000e6400000e0000 */
[----:B-1----:R-:W-:-:S13]  /*1820*/  R2UR UR45, R3 ;  /* 0x00000000032d72ca */ /* 0x002fda00000e0000 */
[----:B------:R-:W-:-:S04]  /*1830*/  UIMAD.WIDE UR4, UR45, 0x55555556, URZ ;  /* 0x555555562d0478a5 */ /* 0x000fc8000f8e023f */
[----:B------:R-:W-:Y:S02]  /*1840*/  ULEA.HI UR52, UR5, UR5, URZ, 0x1 ;  /* 0x0000000505347291 */ /* 0x000fe4000f8f083f */
[----:B------:R-:W-:Y:S02]  /*1850*/  UIADD3 UR5, UR39, 0x21800, URZ ;  /* 0x0002180027057890 */ /* 0x000fe4000fffe03f */
[----:B------:R-:W-:Y:S02]  /*1860*/  UIMAD UR52, UR52, -0x3, UR45 ;  /* 0xfffffffd343478a4 */ /* 0x000fe4000f8e022d */
[----:B------:R-:W-:Y:S02]  /*1870*/  ULOP3.LUT UP0, URZ, UR5, 0x3ff, URZ, 0xc0, !UPT ;  /* 0x000003ff053f7892 */ /* 0x000fe4000f80c03f */
[----:B------:R-:W-:Y:S02]  /*1880*/  ULEA UR4, UR52, UR39, 0xc ;  /* 0x0000002734047291 */ /* 0x000fe4000f8e603f */
[----:B------:R-:W-:-:S02]  /*1890*/  ULEA UR5, UR52, UR5, 0xd ;  /* 0x0000000534057291 */ /* 0x000fc4000f8e683f */
[----:B------:R-:W-:Y:S01]  /*18a0*/  PLOP3.LUT P0, PT, PT, PT, UP0, 0x80, 0x0 ;  /* 0x000000000000781c */ /* 0x000fe20003f0f008 */
[----:B------:R-:W-:Y:S02]  /*18b0*/  UIADD3 UR4, UR4, 0xc400, URZ ;  /* 0x0000c40004047890 */ /* 0x000fe4000fffe03f */
[----:B------:R-:W-:Y:S02]  /*18c0*/  USHF.R.U32.HI UR5, URZ, 0x4, UR5 ;  /* 0x000000043f057899 */ /* 0x000fe40008011605 */
[----:B------:R-:W-:Y:S02]  /*18d0*/  USHF.R.U32.HI UR4, URZ, 0x4, UR4 ;  /* 0x000000043f047899 */ /* 0x000fe40008011604 */
[----:B------:R-:W-:Y:S02]  /*18e0*/  ULOP3.LUT UR41, UR5, 0x3fff, URZ, 0xc0, !UPT ;  /* 0x00003fff05297892 */ /* 0x000fe4000f8ec03f */
[----:B------:R-:W-:-:S04]  /*18f0*/  ULOP3.LUT UR54, UR4, 0x3fff, URZ, 0xc0, !UPT ;  /* 0x00003fff04367892 */ /* 0x000fc8000f8ec03f */
[----:B------:R-:W-:Y:S08]  /*1900*/  @!P0 BRA `(.L_x_8922) ;  /* 0x0000000000408947 */ /* 0x000ff00003800000 */
        /* <DEDUP_REMOVED lines=16> */
.L_x_8922:
        /* <DEDUP_REMOVED lines=9> */
.L_x_9066:
[----:B------:R-:W-:Y:S05]  /*1aa0*/  @!P0 BRA `(.L_x_8924) ;  /* 0x0000000000048947 */ /* 0x000fea0003800000 */
[----:B------:R-:W-:Y:S01]  /*1ab0*/  BPT.TRAP 0x1 ;  /* 0x000000040000795c */ /* 0x000fe20000300000 */
.L_x_8924:
[----:B-1----:R-:W-:Y:S02]  /*1ac0*/  IMAD.U32 R3, RZ, RZ, UR36 ;  /* 0x00000024ff037e24 */ /* 0x002fe4000f8e00ff */
[----:B------:R-:W-:-:S03]  /*1ad0*/  IMAD.U32 R0, RZ, RZ, UR49 ;  /* 0x00000031ff007e24 */ /* 0x000fc6000f8e00ff */
[----:B------:R-:W-:Y:S02]  /*1ae0*/  LEA R3, R3, UR39, 0x3 ;  /* 0x0000002703037c11 */ /* 0x000fe4000f8e18ff */
[----:B------:R-:W-:-:S04]  /*1af0*/  SHF.L.U32 R0, R0, 0x1f, RZ ;  /* 0x0000001f00007819 */ /* 0x000fc800000006ff */
[----:B------:R1:W2:Y:S01]  /*1b00*/  SYNCS.PHASECHK.TRANS64.TRYWAIT P2, [R3+URZ+0x2d830], R0 ;  /* 0x02d83000030075a7 */ /* 0x0002a2000804017f */
[----:B------:R-:W-:Y:S05]  /*1b10*/  @!P0 BRA `(.L_x_8925) ;  /* 0x0000000000048947 */ /* 0x000fea0003800000 */
[----:B------:R-:W-:Y:S01]  /*1b20*/  BPT.TRAP 0x1 ;  /* 0x000000040000795c */ /* 0x000fe20000300000 */
.L_x_8925:
[----:B------:R-:W-:Y:S01]  /*1b30*/  LOP3.LUT P1, RZ, R2, 0x7f, RZ, 0xc0, !PT ;  /* 0x0000007f02ff7812 */ /* 0x000fe2000782c0ff */
[----:B--2---:R-:W-:-:S12]  /*1b40*/  @P2 BRA `(.L_x_8926) ;  /* 0x0000000000082947 */ /* 0x004fd80003800000 */
[----:B------:R-:W2:Y:S02]  /*1b50*/  SYNCS.PHASECHK.TRANS64.TRYWAIT P2, [R3+URZ+0x2d830], R0 ;  /* 0x02d83000030075a7 */ /* 0x000ea4000804017f */
[----:B--2---:R-:W-:Y:S05]  /*1b60*/  @!P2 BRA `(.L_x_8927) ;  /* 0x0000012000b8a947 */ /* 0x004fea0003800000 */
.L_x_8926:
[----:B------:R-:W-:Y:S05]  /*1b70*/  WARPSYNC.ALL ;  /* 0x0000000000007948 */ /* 0x000fea0003800000 */
[----:B------:R-:W-:Y:S01]  /*1b80*/  UIADD3 UR4, UR39, 0x15400, URZ ;  /* 0x0001540027047890 */ /* 0x000fe2000fffe03f */
[----:B------:R-:W-:Y:S01]  /*1b90*/  WARPGROUP.ARRIVE ;  /* 0x00000000000079c5 */ /* 0x000fe20000000000 */
[----:B------:R-:W-:Y:S01]  /*1ba0*/  UMOV UR5, 0x80000020 ;  /* 0x8000002000057882 */ /* 0x000fe20000000000 */
[----:B------:R-:W-:Y:S01]  /*1bb0*/  UMOV UR7, 0x80000020 ;  /* 0x8000002000077882 */ /* 0x000fe20000000000 */
[----:B------:R-:W-:Y:S01]  /*1bc0*/  USHF.R.U32.HI UR4, URZ, 0x4, UR4 ;  /* 0x000000043f047899 */ /* 0x000fe20008011604 */
[----:B------:R-:W3:Y:S01]  /*1bd0*/  LDC R9, c[0x0][0x2e0] ;  /* 0x0000b800ff097b82 */ /* 0x000ee20000000800 */
[----:B------:R-:W-:Y:S01]  /*1be0*/  UMOV UR9, 0x80000020 ;  /* 0x8000002000097882 */ /* 0x000fe20000000000 */
[----:B------:R-:W-:Y:S01]  /*1bf0*/  UMOV UR11, 0x80000020 ;  /* 0x80000020000b7882 */ /* 0x000fe20000000000 */
[----:B------:R-:W-:Y:S01]  /*1c00*/  ULOP3.LUT UR4, UR4, 0x3fff, URZ, 0xc0, !UPT ;  /* 0x00003fff04047892 */ /* 0x000fe2000f8ec03f */
[----:B-12---:R-:W-:Y:S01]  /*1c10*/  @!P1 VIADD R3, R3, 0x2d840 ;  /* 0x0002d84003039836 */ /* 0x006fe20000000000 */
[----:B------:R-:W-:Y:S01]  /*1c20*/  UMOV UR13, 0x80000020 ;  /* 0x80000020000d7882 */ /* 0x000fe20000000000 */
[----:B------:R-:W-:Y:S01]  /*1c30*/  UMOV UR15, 0x80000020 ;  /* 0x80000020000f7882 */ /* 0x000fe20000000000 */
[----:B------:R-:W-:Y:S01]  /*1c40*/  ULOP3.LUT UR32, UR4, 0x10000, URZ, 0xfc, !UPT ;  /* 0x0001000004207892 */ /* 0x000fe2000f8efc3f */
[----:B------:R-:W1:Y:S01]  /*1c50*/  LDC R10, c[0x0][0x288] ;  /* 0x0000a200ff0a7b82 */ /* 0x000e620000000800 */
[----:B------:R-:W-:Y:S01]  /*1c60*/  ULOP3.LUT UR4, UR54, 0x10000, URZ, 0xfc, !UPT ;  /* 0x0001000036047892 */ /* 0x000fe2000f8efc3f */
[----:B------:R-:W-:Y:S01]  /*1c70*/  @!P1 PRMT R3, RZ, 0x654, R3 ;  /* 0x00000654ff039816 */ /* 0x000fe20000000003 */
[----:B------:R-:W-:-:S02]  /*1c80*/  UIMAD UR6, UR36, 0x600, UR32 ;  /* 0x00000600240678a4 */ /* 0x000fc4000f8e0220 */
[----:B------:R-:W-:Y:S02]  /*1c90*/  UIADD3 UR8, UR4, 0x2, URZ ;  /* 0x0000000204087890 */ /* 0x000fe4000fffe03f */
[----:B------:R-:W-:Y:S02]  /*1ca0*/  UIADD3 UR10, UR6, 0x2, URZ ;  /* 0x00000002060a7890 */ /* 0x000fe4000fffe03f */
[----:B------:R-:W-:Y:S02]  /*1cb0*/  UIADD3 UR12, UR4, 0x300, URZ ;  /* 0x00000300040c7890 */ /* 0x000fe4000fffe03f */
[----:B------:R-:W-:Y:S02]  /*1cc0*/  UIADD3 UR14, UR6, 0x200, URZ ;  /* 0x00000200060e7890 */ /* 0x000fe4000fffe03f */
[----:B------:R-:W-:Y:S01]  /*1cd0*/  HGMMA.64x128x16.F32 R24, gdesc[UR4], RZ, !UPT, gsb0 ;  /* 0x01e00000041879f0 */ /* 0x000fe2000c0008ff */
        /* <DEDUP_REMOVED lines=34> */
[----:B------:R-:W-:Y:S02]  /*1f00*/  IMAD.MOV.U32 R27, RZ, RZ, -0x80 ;  /* 0xffffff80ff1b7424 */ /* 0x000fe400078e00ff */
[----:B------:R-:W-:Y:S01]  /*1f10*/  FMUL.FTZ R0, R24, UR10 ;  /* 0x0000000a18007c20 */ /* 0x000fe20008410000 */
[----:B------:R-:W-:Y:S01]  /*1f20*/  FMUL.FTZ R92, R33, UR10 ;  /* 0x0000000a215c7c20 */ /* 0x000fe20008410000 */
        /* <DEDUP_REMOVED lines=30> */
[----:B---3--:R-:W-:-:S02]  /*2110*/  IMAD R60, R9, UR47, R82 ;  /* 0x0000002f093c7c24 */ /* 0x008fc4000f8e0252 */
        /* <DEDUP_REMOVED lines=30> */
[----:B-1----:R-:W-:Y:S01]  /*2300*/  IADD3 R62, R60, 0x1, -R10 ;  /* 0x000000013c3e7810 */ /* 0x002fe20007ffe80a */
[----:B------:R-:W1:Y:S01]  /*2310*/  MUFU.TANH R0, R0 ;  /* 0x0000000000007308 */ /* 0x000e620000002400 */
[----:B------:R2:W-:Y:S01]  /*2320*/  @!P1 SYNCS.ARRIVE.TRANS64.RED.A1T0 RZ, [R3+URZ], RZ ;  /* 0x000000ff03ff99a7 */ /* 0x0005e2000810043f */
[----:B------:R-:W-:Y:S01]  /*2330*/  FMUL.FTZ R72, R72, UR10 ;  /* 0x0000000a48487c20 */ /* 0x000fe20008410000 */
[----:B------:R-:W-:Y:S01]  /*2340*/  FMUL.FTZ R73, R73, UR10 ;  /* 0x0000000a49497c20 */ /* 0x000fe20008410000 */
[C---:B------:R-:W-:Y:S01]  /*2350*/  IMAD R62, R19.reuse, -0x2, R62 ;  /* 0xfffffffe133e7824 */ /* 0x040fe200078e023e */
[----:B------:R-:W-:Y:S01]  /*2360*/  LEA R78, R88, 0xffffff80, 0x7 ;  /* 0xffffff80584e7811 */ /* 0x000fe200078e38ff */
[----:B------:R-:W-:-:S02]  /*2370*/  IMAD R79, R19, -0x2, R60 ;  /* 0xfffffffe134f7824 */ /* 0x000fc400078e023c */
[----:B------:R-:W3:Y:S01]  /*2380*/  MUFU.TANH R89, R89 ;  /* 0x0000005900597308 */ /* 0x000ee20000002400 */
[----:B--2---:R-:W-:Y:S02]  /*2390*/  VIADD R3, R137, UR42 ;  /* 0x0000002a89037c36 */ /* 0x004fe40008000000 */
[C---:B------:R-:W-:Y:S02]  /*23a0*/  VIADD R86, R62.reuse, UR6 ;  /* 0x000000063e567c36 */ /* 0x040fe40008000000 */
[----:B------:R-:W-:-:S03]  /*23b0*/  VIADD R83, R62, UR33 ;  /* 0x000000213e537c36 */ /* 0x000fc60008000000 */
        /* <DEDUP_REMOVED lines=62> */
[----:B-----5:R-:W-:Y:S01]  /*27a0*/  VIADDMNMX R72, R3, R86, R79, PT ;  /* 0x0000005603487246 */ /* 0x020fe2000380014f */
[----:B---3--:R-:W-:Y:S01]  /*27b0*/  IMAD.IADD R73, R83, 0x1, R3 ;  /* 0x0000000153497824 */ /* 0x008fe200078e0203 */
        /* <DEDUP_REMOVED lines=14> */
.L_x_8930:
[----:B------:R-:W-:-:S06]  /*28a0*/  UISETP.NE.AND UP1, UPT, UR7, 0x1, UPT ;  /* 0x000000010700788c */ /* 0x000fcc000bf25270 */
[----:B------:R-:W-:-:S05]  /*28b0*/  PLOP3.LUT P2, PT, PT, PT, UP1, 0x80, 0x0 ;  /* 0x000000000000781c */ /* 0x000fca0003f4f018 */
[----:B------:R-:W-:-:S08]  /*28c0*/  @UP1 ULDC.64 UR10, c[0x0][0x9e8] ;  /* 0x00027a00000a1ab9 */ /* 0x000fd00000000a00 */
[----:B------:R-:W-:-:S05]  /*28d0*/  @P2 IMAD.HI.U32 R60, R61, UR10, RZ ;  /* 0x0000000a3d3c2c27 */ /* 0x000fca000f8e00ff */
[----:B------:R-:W-:-:S07]  /*28e0*/  @P2 SHF.R.U32.HI R61, RZ, UR11, R60 ;  /* 0x0000000bff3d2c19 */ /* 0x000fce000801163c */
.L_x_8931:
[----:B------:R-:W-:Y:S05]  /*28f0*/  BSYNC B0 ;  /* 0x0000000000007941 */ /* 0x000fea0003800000 */
.L_x_8929:
[----:B------:R-:W-:-:S04]  /*2900*/  IMAD R60, R61, UR7, -R78 ;  /* 0x000000073d3c7c24 */ /* 0x000fc8000f8e0a4e */
[----:B------:R-:W-:-:S05]  /*2910*/  IMAD R60, R19, -0x2, R60 ;  /* 0xfffffffe133c7824 */ /* 0x000fca00078e023c */
[----:B------:R-:W-:Y:S02]  /*2920*/  VIMNMX R73, R73, R60, !PT ;  /* 0x0000003c49497248 */ /* 0x000fe40007fe0100 */
[----:B------:R-:W-:-:S07]  /*2930*/  VIADDMNMX R72, R60, UR7, R72, PT ;  /* 0x000000073c487c46 */ /* 0x000fce000b800148 */
.L_x_8928:
[C---:B------:R-:W-:Y:S02]  /*2940*/  ISETP.GE.AND P4, PT, R82.reuse, 0x9, PT ;  /* 0x000000095200780c */ /* 0x040fe40003f86270 */
[C---:B------:R-:W-:Y:S02]  /*2950*/  ISETP.GE.AND P2, PT, R82.reuse, 0x2, PT ;  /* 0x000000025200780c */ /* 0x040fe40003f46270 */
[----:B------:R-:W-:Y:S02]  /*2960*/  ISETP.GE.AND P5, PT, R82, 0xa, PT ;  /* 0x0000000a5200780c */ /* 0x000fe40003fa6270 */
[----:B------:R-:W-:Y:S02]  /*2970*/  LOP3.LUT R138, R138, 0xfffffffd, RZ, 0xc0, !PT ;  /* 0xfffffffd8a8a7812 */ /* 0x000fe400078ec0ff */
[----:B------:R-:W-:-:S04]  /*2980*/  ISETP.GT.AND P3, PT, R73, 0x1, !P2 ;  /* 0x000000014900780c */ /* 0x000fc80005764270 */
[----:B------:R-:W-:Y:S02]  /*2990*/  ISETP.LT.OR P3, PT, R72, 0x2, P3 ;  /* 0x000000024800780c */ /* 0x000fe40001f61670 */
[----:B------:R-:W-:Y:S02]  /*29a0*/  @P4 LOP3.LUT R138, R138, 0x2, RZ, 0xfc, !PT ;  /* 0x000000028a8a4812 */ /* 0x000fe400078efcff */
[----:B------:R-:W-:Y:S02]  /*29b0*/  FSEL R89, R89, -INF , !P3 ;  /* 0xff80000059597808 */ /* 0x000fe40005800000 */
[----:B------:R-:W-:Y:S02]  /*29c0*/  LOP3.LUT R138, R138, 0xfffffffb, RZ, 0xc0, !PT ;  /* 0xfffffffb8a8a7812 */ /* 0x000fe400078ec0ff */
[----:B------:R-:W-:Y:S02]  /*29d0*/  ISETP.GT.AND P4, PT, R73, 0x8, !P4 ;  /* 0x000000084900780c */ /* 0x000fe40006784270 */
[----:B------:R-:W-:-:S02]  /*29e0*/  @P5 LOP3.LUT R138, R138, 0x4, RZ, 0xfc, !PT ;  /* 0x000000048a8a5812 */ /* 0x000fc400078efcff */
[----:B------:R-:W-:Y:S02]  /*29f0*/  ISETP.GT.AND P3, PT, R73, 0x9, !P5 ;  /* 0x000000094900780c */ /* 0x000fe40006f64270 */
[----:B------:R-:W-:Y:S02]  /*2a00*/  ISETP.GE.AND P5, PT, R82, 0x11, PT ;  /* 0x000000115200780c */ /* 0x000fe40003fa6270 */
[C---:B------:R-:W-:Y:S02]  /*2a10*/  ISETP.LT.OR P4, PT, R72.reuse, 0x9, P4 ;  /* 0x000000094800780c */ /* 0x040fe40002781670 */
[----:B------:R-:W-:Y:S02]  /*2a20*/  ISETP.LT.OR P3, PT, R72, 0xa, P3 ;  /* 0x0000000a4800780c */ /* 0x000fe40001f61670 */
[----:B-1----:R-:W-:Y:S02]  /*2a30*/  FSEL R90, R90, -INF , !P4 ;  /* 0xff8000005a5a7808 */ /* 0x002fe40006000000 */
[----:B------:R-:W-:-:S02]  /*2a40*/  ISETP.GE.AND P4, PT, R82, 0x12, PT ;  /* 0x000000125200780c */ /* 0x000fc40003f86270 */
[----:B------:R-:W-:Y:S02]  /*2a50*/  LOP3.LUT R138, R138, 0xfffffff7, RZ, 0xc0, !PT ;  /* 0xfffffff78a8a7812 */ /* 0x000fe400078ec0ff */
[----:B------:R-:W-:Y:S02]  /*2a60*/  FSEL R91, R91, -INF , !P3 ;  /* 0xff8000005b5b7808 */ /* 0x000fe40005800000 */
[----:B------:R-:W-:Y:S02]  /*2a70*/  ISETP.GT.AND P3, PT, R73, 0x10, !P5 ;  /* 0x000000104900780c */ /* 0x000fe40006f64270 */
[----:B------:R-:W-:Y:S02]  /*2a80*/  @P5 LOP3.LUT R138, R138, 0x8, RZ, 0xfc, !PT ;  /* 0x000000088a8a5812 */ /* 0x000fe400078efcff */
[----:B------:R-:W-:Y:S02]  /*2a90*/  ISETP.LT.OR P3, PT, R72, 0x11, P3 ;  /* 0x000000114800780c */ /* 0x000fe40001f61670 */
[----:B------:R-:W-:-:S02]  /*2aa0*/  LOP3.LUT R138, R138, 0xfdffffff, RZ, 0xc0, !PT ;  /* 0xfdffffff8a8a7812 */ /* 0x000fc400078ec0ff */
[----:B------:R-:W-:Y:S02]  /*2ab0*/  FSEL R74, R32, -INF , !P3 ;  /* 0xff800000204a7808 */ /* 0x000fe40005800000 */
[----:B------:R-:W-:Y:S02]  /*2ac0*/  @P4 LOP3.LUT R138, R138, 0x2000000, RZ, 0xfc, !PT ;  /* 0x020000008a8a4812 */ /* 0x000fe400078efcff */
[----:B------:R-:W-:Y:S02]  /*2ad0*/  ISETP.GT.AND P3, PT, R73, 0x11, !P4 ;  /* 0x000000114900780c */ /* 0x000fe40006764270 */
[----:B------:R-:W-:Y:S02]  /*2ae0*/  ISETP.GE.AND P4, PT, R82, 0x19, PT ;  /* 0x000000195200780c */ /* 0x000fe40003f86270 */
[----:B------:R-:W-:Y:S02]  /*2af0*/  ISETP.LT.OR P3, PT, R72, 0x12, P3 ;  /* 0x000000124800780c */ /* 0x000fe40001f61670 */
[----:B------:R-:W-:-:S02]  /*2b00*/  LOP3.LUT R138, R138, 0xfeffffff, RZ, 0xc0, !PT ;  /* 0xfeffffff8a8a7812 */ /* 0x000fc400078ec0ff */
[----:B------:R-:W-:Y:S02]  /*2b10*/  FSEL R92, R92, -INF , !P3 ;  /* 0xff8000005c5c7808 */ /* 0x000fe40005800000 */
[----:B------:R-:W-:-:S04]  /*2b20*/  ISETP.GT.AND P3, PT, R73, 0x18, !P4 ;  /* 0x000000184900780c */ /* 0x000fc80006764270 */
[----:B------:R-:W-:Y:S02]  /*2b30*/  ISETP.LT.OR P3, PT, R72, 0x19, P3 ;  /* 0x000000194800780c */ /* 0x000fe40001f61670 */
        /* <DEDUP_REMOVED lines=146> */
[----:B------:R-:W-:Y:S01]  /*3460*/  FSEL R75, R0, -INF , !P6 ;  /* 0xff800000004b7808 */ /* 0x000fe20007000000 */
[----:B------:R-:W-:Y:S01]  /*3470*/  VIADD R0, R3, 0x8 ;  /* 0x0000000803007836 */ /* 0x000fe20000000000 */
[----:B------:R-:W-:-:S13]  /*3480*/  ISETP.GE.AND P6, PT, R82, 0x7a, PT ;  /* 0x0000007a5200780c */ /* 0x000fda0003fc6270 */
[----:B------:R-:W-:Y:S02]  /*3490*/  @P6 LOP3.LUT R138, R138, 0x8000000, RZ, 0xfc, !PT ;  /* 0x080000008a8a6812 */ /* 0x000fe400078efcff */
[----:B------:R-:W-:Y:S01]  /*34a0*/  ISETP.GT.AND P6, PT, R73, 0x79, !P6 ;  /* 0x000000794900780c */ /* 0x000fe200077c4270 */
[----:B------:R-:W-:-:S03]  /*34b0*/  IMAD.IADD R73, R83, 0x1, R0 ;  /* 0x0000000153497824 */ /* 0x000fc600078e0200 */
[----:B------:R-:W-:Y:S02]  /*34c0*/  ISETP.LT.OR P6, PT, R72, 0x7a, P6 ;  /* 0x0000007a4800780c */ /* 0x000fe400037c1670 */
[----:B------:R-:W-:Y:S02]  /*34d0*/  VIADDMNMX R72, R0, R86, R79, PT ;  /* 0x0000005600487246 */ /* 0x000fe4000380014f */
[----:B------:R-:W-:Y:S02]  /*34e0*/  FSEL R35, R85, -INF , !P6 ;  /* 0xff80000055237808 */ /* 0x000fe40007000000 */
        /* <DEDUP_REMOVED lines=16> */
.L_x_8934:
[----:B------:R-:W-:-:S06]  /*35f0*/  UISETP.NE.AND UP1, UPT, UR7, 0x1, UPT ;  /* 0x000000010700788c */ /* 0x000fcc000bf25270 */
[----:B------:R-:W-:-:S05]  /*3600*/  PLOP3.LUT P6, PT, PT, PT, UP1, 0x80, 0x0 ;  /* 0x000000000000781c */ /* 0x000fca0003fcf018 */
[----:B------:R-:W-:-:S08]  /*3610*/  @UP1 ULDC.64 UR10, c[0x0][0x9e8] ;  /* 0x00027a00000a1ab9 */ /* 0x000fd00000000a00 */
[----:B------:R-:W-:Y:S01]  /*3620*/  @P6 IMAD.HI.U32 R58, R59, UR10, RZ ;  /* 0x0000000a3b3a6c27 */ /* 0x000fe2000f8e00ff */
[----:B------:R-:W-:-:S13]  /*3630*/  PLOP3.LUT P6, PT, PT, PT, UP1, 0x80, 0x0 ;  /* 0x000000000000781c */ /* 0x000fda0003fcf018 */
[----:B------:R-:W-:-:S07]  /*3640*/  @P6 SHF.R.U32.HI R59, RZ, UR11, R58 ;  /* 0x0000000bff3b6c19 */ /* 0x000fce000801163a */
.L_x_8935:
[----:B------:R-:W-:Y:S05]  /*3650*/  BSYNC B0 ;  /* 0x0000000000007941 */ /* 0x000fea0003800000 */
.L_x_8933:
[----:B------:R-:W-:-:S04]  /*3660*/  IMAD R58, R59, UR7, -R78 ;  /* 0x000000073b3a7c24 */ /* 0x000fc8000f8e0a4e */
[----:B------:R-:W-:-:S05]  /*3670*/  IMAD R58, R19, -0x2, R58 ;  /* 0xfffffffe133a7824 */ /* 0x000fca00078e023a */
[----:B------:R-:W-:Y:S02]  /*3680*/  VIMNMX R73, R73, R58, !PT ;  /* 0x0000003a49497248 */ /* 0x000fe40007fe0100 */
[----:B------:R-:W-:-:S07]  /*3690*/  VIADDMNMX R72, R58, UR7, R72, PT ;  /* 0x000000073a487c46 */ /* 0x000fce000b800148 */
.L_x_8932:
[C---:B------:R-:W-:Y:S01]  /*36a0*/  ISETP.GT.AND P2, PT, R73.reuse, 0x1, !P2 ;  /* 0x000000014900780c */ /* 0x040fe20005744270 */
[----:B------:R-:W-:Y:S01]  /*36b0*/  ULDC UR34, c[0x0][0x988] ;  /* 0x0002620000227ab9 */ /* 0x000fe20000000800 */
[----:B------:R-:W-:Y:S02]  /*36c0*/  LOP3.LUT P6, RZ, R138, 0x8, RZ, 0xc0, !PT ;  /* 0x000000088aff7812 */ /* 0x000fe400078cc0ff */
[----:B------:R-:W-:Y:S02]  /*36d0*/  ISETP.LT.OR P2, PT, R72, 0x2, P2 ;  /* 0x000000024800780c */ /* 0x000fe40001741670 */
[----:B------:R-:W-:Y:S02]  /*36e0*/  ISETP.GT.AND P3, PT, R73, 0x70, !P3 ;  /* 0x000000704900780c */ /* 0x000fe40005f64270 */
[----:B------:R-:W-:Y:S02]  /*36f0*/  FSEL R5, R5, -INF , !P2 ;  /* 0xff80000005057808 */ /* 0x000fe40005000000 */
[----:B------:R-:W-:-:S02]  /*3700*/  LOP3.LUT P2, RZ, R138, 0x2, RZ, 0xc0, !PT ;  /* 0x000000028aff7812 */ /* 0x000fc4000784c0ff */
[C---:B------:R-:W-:Y:S02]  /*3710*/  ISETP.GT.AND P4, PT, R73.reuse, 0x71, !P4 ;  /* 0x000000714900780c */ /* 0x040fe40006784270 */
[C---:B------:R-:W-:Y:S02]  /*3720*/  ISETP.GT.AND P2, PT, R73.reuse, 0x8, !P2 ;  /* 0x000000084900780c */ /* 0x040fe40005744270 */
[----:B------:R-:W-:Y:S02]  /*3730*/  ISETP.GT.AND P5, PT, R73, 0x78, !P5 ;  /* 0x000000784900780c */ /* 0x000fe40006fa4270 */
[C---:B------:R-:W-:Y:S02]  /*3740*/  ISETP.LT.OR P2, PT, R72.reuse, 0x9, P2 ;  /* 0x000000094800780c */ /* 0x040fe40001741670 */
[----:B------:R-:W-:Y:S02]  /*3750*/  ISETP.LT.OR P3, PT, R72, 0x71, P3 ;  /* 0x000000714800780c */ /* 0x000fe40001f61670 */
[----:B------:R-:W-:-:S02]  /*3760*/  FSEL R7, R7, -INF , !P2 ;  /* 0xff80000007077808 */ /* 0x000fc40005000000 */
[----:B------:R-:W-:Y:S02]  /*3770*/  LOP3.LUT P2, RZ, R138, 0x4, RZ, 0xc0, !PT ;  /* 0x000000048aff7812 */ /* 0x000fe4000784c0ff */
[----:B------:R-:W-:Y:S02]  /*3780*/  ISETP.LT.OR P4, PT, R72, 0x72, P4 ;  /* 0x000000724800780c */ /* 0x000fe40002781670 */
[----:B------:R-:W-:Y:S02]  /*3790*/  ISETP.GT.AND P2, PT, R73, 0x9, !P2 ;  /* 0x000000094900780c */ /* 0x000fe40005744270 */
[----:B------:R-:W-:Y:S02]  /*37a0*/  FSEL R24, R24, -INF , !P3 ;  /* 0xff80000018187808 */ /* 0x000fe40005800000 */
[C---:B------:R-:W-:Y:S02]  /*37b0*/  ISETP.LT.OR P2, PT, R72.reuse, 0xa, P2 ;  /* 0x0000000a4800780c */ /* 0x040fe40001741670 */
[----:B------:R-:W-:-:S02]  /*37c0*/  ISETP.LT.OR P5, PT, R72, 0x79, P5 ;  /* 0x000000794800780c */ /* 0x000fc40002fa1670 */
[----:B------:R-:W-:Y:S02]  /*37d0*/  FSEL R6, R6, -INF , !P2 ;  /* 0xff80000006067808 */ /* 0x000fe40005000000 */
[----:B------:R-:W-:Y:S02]  /*37e0*/  ISETP.GT.AND P2, PT, R73, 0x10, !P6 ;  /* 0x000000104900780c */ /* 0x000fe40007744270 */
[----:B------:R-:W-:Y:S02]  /*37f0*/  LOP3.LUT P6, RZ, R138, 0x8000, RZ, 0xc0, !PT ;  /* 0x000080008aff7812 */ /* 0x000fe400078cc0ff */
[----:B------:R-:W-:Y:S02]  /*3800*/  ISETP.LT.OR P2, PT, R72, 0x11, P2 ;  /* 0x000000114800780c */ /* 0x000fe40001741670 */
[----:B------:R-:W-:Y:S02]  /*3810*/  FSEL R81, R15, -INF , !P4 ;  /* 0xff8000000f517808 */ /* 0x000fe40006000000 */
[----:B------:R-:W-:-:S02]  /*3820*/  FSEL R58, R11, -INF , !P2 ;  /* 0xff8000000b3a7808 */ /* 0x000fc40005000000 */
[----:B------:R-:W-:Y:S02]  /*3830*/  LOP3.LUT P2, RZ, R138, 0x2000000, RZ, 0xc0, !PT ;  /* 0x020000008aff7812 */ /* 0x000fe4000784c0ff */
[----:B------:R-:W-:Y:S02]  /*3840*/  FMNMX.FTZ R11, R75, R89, !PT ;  /* 0x000000594b0b7209 */ /* 0x000fe40007810000 */
[----:B------:R-:W-:Y:S02]  /*3850*/  ISETP.GT.AND P2, PT, R73, 0x11, !P2 ;  /* 0x000000114900780c */ /* 0x000fe40005744270 */
[----:B------:R-:W-:Y:S02]  /*3860*/  FSEL R28, R28, -INF , !P5 ;  /* 0xff8000001c1c7808 */ /* 0x000fe40006800000 */
[----:B------:R-:W-:-:S04]  /*3870*/  ISETP.LT.OR P2, PT, R72, 0x12, P2 ;  /* 0x000000124800780c */ /* 0x000fc80001741670 */
[----:B------:R-:W-:Y:S02]  /*3880*/  FSEL R59, R8, -INF , !P2 ;  /* 0xff800000083b7808 */ /* 0x000fe40005000000 */
[----:B------:R-:W-:Y:S02]  /*3890*/  LOP3.LUT P2, RZ, R138, 0x1000000, RZ, 0xc0, !PT ;  /* 0x010000008aff7812 */ /* 0x000fe4000784c0ff */
[----:B------:R-:W-:Y:S02]  /*38a0*/  FMNMX.FTZ R8, R90, R11, !PT ;  /* 0x0000000b5a087209 */ /* 0x000fe40007810000 */
[----:B------:R-:W-:Y:S02]  /*38b0*/  ISETP.GT.AND P2, PT, R73, 0x18, !P2 ;  /* 0x000000184900780c */ /* 0x000fe40005744270 */
[----:B------:R-:W-:Y:S02]  /*38c0*/  FMNMX.FTZ R11, R91, R8, !PT ;  /* 0x000000085b0b7209 */ /* 0x000fe40007810000 */
[----:B------:R-:W-:-:S02]  /*38d0*/  ISETP.LT.OR P2, PT, R72, 0x19, P2 ;  /* 0x000000194800780c */ /* 0x000fc40001741670 */
[----:B------:R-:W-:Y:S02]  /*38e0*/  FMNMX.FTZ R11, R74, R11, !PT ;  /* 0x0000000b4a0b7209 */ /* 0x000fe40007810000 */
[----:B------:R-:W-:Y:S02]  /*38f0*/  FSEL R13, R13, -INF , !P2 ;  /* 0xff8000000d0d7808 */ /* 0x000fe40005000000 */
[----:B------:R-:W-:Y:S02]  /*3900*/  LOP3.LUT P2, RZ, R138, 0x800000, RZ, 0xc0, !PT ;  /* 0x008000008aff7812 */ /* 0x000fe4000784c0ff */
[----:B------:R-:W-:Y:S02]  /*3910*/  FMNMX.FTZ R8, R92, R11, !PT ;  /* 0x0000000b5c087209 */ /* 0x000fe40007810000 */
[----:B------:R-:W-:Y:S02]  /*3920*/  ISETP.GT.AND P2, PT, R73, 0x19, !P2 ;  /* 0x000000194900780c */ /* 0x000fe40005744270 */
[----:B------:R-:W-:-:S02]  /*3930*/  FMNMX.FTZ R11, R71, R8, !PT ;  /* 0x00000008470b7209 */ /* 0x000fc40007810000 */
[----:B------:R-:W-:Y:S02]  /*3940*/  ISETP.LT.OR P2, PT, R72, 0x1a, P2 ;  /* 0x0000001a4800780c */ /* 0x000fe40001741670 */
[----:B------:R-:W-:Y:S02]  /*3950*/  FMNMX.FTZ R11, R62, R11, !PT ;  /* 0x0000000b3e0b7209 */ /* 0x000fe40007810000 */
[----:B------:R-:W-:Y:S02]  /*3960*/  FSEL R12, R12, -INF , !P2 ;  /* 0xff8000000c0c7808 */ /* 0x000fe40005000000 */
[----:B------:R-:W-:Y:S02]  /*3970*/  LOP3.LUT P2, RZ, R138, 0x400000, RZ, 0xc0, !PT ;  /* 0x004000008aff7812 */ /* 0x000fe4000784c0ff */
[----:B------:R-:W-:Y:S02]  /*3980*/  FMNMX.FTZ R8, R70, R11, !PT ;  /* 0x0000000b46087209 */ /* 0x000fe40007810000 */
[----:B------:R-:W-:-:S02]  /*3990*/  ISETP.GT.AND P2, PT, R73, 0x20, !P2 ;  /* 0x000000204900780c */ /* 0x000fc40005744270 */
[----:B------:R-:W-:Y:S02]  /*39a0*/  FMNMX.FTZ R8, R67, R8, !PT ;  /* 0x0000000843087209 */ /* 0x000fe40007810000 */
[----:B------:R-:W-:Y:S02]  /*39b0*/  ISETP.LT.OR P2, PT, R72, 0x21, P2 ;  /* 0x000000214800780c */ /* 0x000fe40001741670 */
[----:B------:R-:W-:Y:S02]  /*39c0*/  FMNMX.FTZ R11, R69, R8, !PT ;  /* 0x00000008450b7209 */ /* 0x000fe40007810000 */
[----:B------:R-:W-:Y:S02]  /*39d0*/  FSEL R21, R21, -INF , !P2 ;  /* 0xff80000015157808 */ /* 0x000fe40005000000 */
[----:B------:R-:W-:Y:S02]  /*39e0*/  LOP3.LUT P2, RZ, R138, 0x200000, RZ, 0xc0, !PT ;  /* 0x002000008aff7812 */ /* 0x000fe4000784c0ff */
[----:B------:R-:W-:-:S02]  /*39f0*/  FMNMX.FTZ R11, R68, R11, !PT ;  /* 0x0000000b440b7209 */ /* 0x000fc40007810000 */
[----:B------:R-:W-:Y:S02]  /*3a00*/  ISETP.GT.AND P2, PT, R73, 0x21, !P2 ;  /* 0x000000214900780c */ /* 0x000fe40005744270 */
[----:B------:R-:W-:Y:S02]  /*3a10*/  FMNMX.FTZ R8, R66, R11, !PT ;  /* 0x0000000b42087209 */ /* 0x000fe40007810000 */
[----:B------:R-:W-:Y:S02]  /*3a20*/  ISETP.LT.OR P2, PT, R72, 0x22, P2 ;  /* 0x000000224800780c */ /* 0x000fe40001741670 */
[----:B------:R-:W-:Y:S02]  /*3a30*/  FMNMX.FTZ R8, R63, R8, !PT ;  /* 0x000000083f087209 */ /* 0x000fe40007810000 */
[----:B------:R-:W-:Y:S02]  /*3a40*/  FSEL R20, R20, -INF , !P2 ;  /* 0xff80000014147808 */ /* 0x000fe40005000000 */
[----:B------:R-:W-:-:S02]  /*3a50*/  LOP3.LUT P2, RZ, R138, 0x100000, RZ, 0xc0, !PT ;  /* 0x001000008aff7812 */ /* 0x000fc4000784c0ff */
[----:B------:R-:W-:Y:S02]  /*3a60*/  FMNMX.FTZ R11, R65, R8, !PT ;  /* 0x00000008410b7209 */ /* 0x000fe40007810000 */
[----:B------:R-:W-:Y:S02]  /*3a70*/  ISETP.GT.AND P2, PT, R73, 0x28, !P2 ;  /* 0x000000284900780c */ /* 0x000fe40005744270 */
[----:B------:R-:W-:Y:S02]  /*3a80*/  FMNMX.FTZ R8, R64, R11, !PT ;  /* 0x0000000b40087209 */ /* 0x000fe40007810000 */
[----:B------:R-:W-:Y:S02]  /*3a90*/  ISETP.LT.OR P2, PT, R72, 0x29, P2 ;  /* 0x000000294800780c */ /* 0x000fe40001741670 */
[----:B------:R-:W-:Y:S02]  /*3aa0*/  FMNMX.FTZ R11, R61, R8, !PT ;  /* 0x000000083d0b7209 */ /* 0x000fe40007810000 */
[----:B------:R-:W-:-:S02]  /*3ab0*/  FSEL R26, R26, -INF , !P2 ;  /* 0xff8000001a1a7808 */ /* 0x000fc40005000000 */
[----:B------:R-:W-:Y:S02]  /*3ac0*/  LOP3.LUT P2, RZ, R138, 0x80000, RZ, 0xc0, !PT ;  /* 0x000800008aff7812 */ /* 0x000fe4000784c0ff */
[----:B------:R-:W-:Y:S02]  /*3ad0*/  FMNMX.FTZ R8, R60, R11, !PT ;  /* 0x0000000b3c087209 */ /* 0x000fe40007810000 */
[----:B------:R-:W-:Y:S02]  /*3ae0*/  ISETP.GT.AND P2, PT, R73, 0x29, !P2 ;  /* 0x000000294900780c */ /* 0x000fe40005744270 */
[----:B------:R-:W-:Y:S02]  /*3af0*/  FMNMX.FTZ R8, R57, R8, !PT ;  /* 0x0000000839087209 */ /* 0x000fe40007810000 */
[----:B------:R-:W-:Y:S02]  /*3b00*/  ISETP.LT.OR P2, PT, R72, 0x2a, P2 ;  /* 0x0000002a4800780c */ /* 0x000fe40001741670 */
[----:B------:R-:W-:-:S02]  /*3b10*/  FMNMX.FTZ R8, R49, R8, !PT ;  /* 0x0000000831087209 */ /* 0x000fc40007810000 */
        /* <DEDUP_REMOVED lines=30> */
[----:B------:R-:W-:Y:S01]  /*3d00*/  LOP3.LUT P6, RZ, R138, 0x10, RZ, 0xc0, !PT ;  /* 0x000000108aff7812 */ /* 0x000fe200078cc0ff */
[----:B------:R-:W1:Y:S01]  /*3d10*/  SHFL.BFLY PT, R8, R11, 0x2, 0x1f ;  /* 0x0c401f000b087f89 */ /* 0x000e6200000e0000 */
[----:B------:R-:W-:-:S04]  /*3d20*/  ISETP.LT.OR P2, PT, R72, 0x41, P2 ;  /* 0x000000414800780c */ /* 0x000fc80001741670 */
[----:B------:R-:W-:Y:S02]  /*3d30*/  FSEL R34, R34, -INF , !P2 ;  /* 0xff80000022227808 */ /* 0x000fe40005000000 */
[----:B------:R-:W-:-:S04]  /*3d40*/  LOP3.LUT P2, RZ, R138, 0x2000, RZ, 0xc0, !PT ;  /* 0x000020008aff7812 */ /* 0x000fc8000784c0ff */
[----:B------:R-:W-:-:S04]  /*3d50*/  ISETP.GT.AND P2, PT, R73, 0x41, !P2 ;  /* 0x000000414900780c */ /* 0x000fc80005744270 */
[----:B------:R-:W-:-:S04]  /*3d60*/  ISETP.LT.OR P2, PT, R72, 0x42, P2 ;  /* 0x000000424800780c */ /* 0x000fc80001741670 */
[----:B------:R-:W-:Y:S02]  /*3d70*/  FSEL R36, R36, -INF , !P2 ;  /* 0xff80000024247808 */ /* 0x000fe40005000000 */
[----:B------:R-:W-:Y:S02]  /*3d80*/  LOP3.LUT P2, RZ, R138, 0x1000, RZ, 0xc0, !PT ;  /* 0x000010008aff7812 */ /* 0x000fe4000784c0ff */
[----:B-1----:R-:W-:Y:S02]  /*3d90*/  FMNMX.FTZ R76, R11, R8, !PT ;  /* 0x000000080b4c7209 */ /* 0x002fe40007810000 */
[----:B------:R-:W-:-:S03]  /*3da0*/  ISETP.GT.AND P2, PT, R73, 0x48, !P2 ;  /* 0x000000484900780c */ /* 0x000fc60005744270 */
        /* <DEDUP_REMOVED lines=10> */
[----:B------:R-:W-:Y:S01]  /*3e50*/  FMUL.FTZ R80, R8, UR34 ;  /* 0x0000002208507c20 */ /* 0x000fe20008410000 */
        /* <DEDUP_REMOVED lines=26> */
[----:B------:R-:W-:-:S04]  /*4000*/  FSETP.NEU.FTZ.AND P2, PT, R8, -INF , PT ;  /* 0xff8000000800780b */ /* 0x000fc80003f5d000 */
[----:B------:R-:W-:Y:S02]  /*4010*/  FSEL R80, R80, RZ, P2 ;  /* 0x000000ff50507208 */ /* 0x000fe40001000000 */
[----:B------:R-:W-:Y:S02]  /*4020*/  ISETP.GT.AND P2, PT, R73, RZ, !P6 ;  /* 0x000000ff4900720c */ /* 0x000fe40007744270 */
[----:B------:R-:W-:Y:S01]  /*4030*/  LOP3.LUT P6, RZ, R138, 0x8000000, RZ, 0xc0, !PT ;  /* 0x080000008aff7812 */ /* 0x000fe200078cc0ff */
[--C-:B------:R-:W-:Y:S01]  /*4040*/  FFMA.FTZ R75, R75, UR34, -R80.reuse ;  /* 0x000000224b4b7c23 */ /* 0x100fe20008010850 */
[----:B------:R-:W-:Y:S01]  /*4050*/  ISETP.LT.OR P2, PT, R72, 0x1, P2 ;  /* 0x000000014800780c */ /* 0x000fe20001741670 */
[--C-:B------:R-:W-:Y:S01]  /*4060*/  FFMA.FTZ R76, R89, UR34, -R80.reuse ;  /* 0x00000022594c7c23 */ /* 0x100fe20008010850 */
[----:B------:R-:W-:Y:S01]  /*4070*/  ISETP.GT.AND P6, PT, R73, 0x79, !P6 ;  /* 0x000000794900780c */ /* 0x000fe200077c4270 */
[--C-:B------:R-:W-:Y:S01]  /*4080*/  FFMA.FTZ R77, R90, UR34, -R80.reuse ;  /* 0x000000225a4d7c23 */ /* 0x100fe20008010850 */
[----:B------:R-:W-:Y:S01]  /*4090*/  FSEL R4, R4, -INF , !P2 ;  /* 0xff80000004047808 */ /* 0x000fe20005000000 */
[--C-:B------:R-:W-:Y:S01]  /*40a0*/  FFMA.FTZ R90, R37, UR34, -R80.reuse ;  /* 0x00000022255a7c23 */ /* 0x100fe20008010850 */
[----:B------:R-:W-:Y:S01]  /*40b0*/  LOP3.LUT P2, RZ, R138, 0x4000000, RZ, 0xc0, !PT ;  /* 0x040000008aff7812 */ /* 0x000fe2000784c0ff */
[--C-:B------:R-:W-:Y:S01]  /*40c0*/  FFMA.FTZ R78, R91, UR34, -R80.reuse ;  /* 0x000000225b4e7c23 */ /* 0x100fe20008010850 */
[----:B------:R-:W-:Y:S01]  /*40d0*/  FMNMX.FTZ R82, R4, R5, !PT ;  /* 0x0000000504527209 */ /* 0x000fe20007810000 */
        /* <DEDUP_REMOVED lines=40> */
[----:B------:R-:W-:Y:S03]  /*4360*/  MUFU.EX2 R75, R75 ;  /* 0x0000004b004b7308 */ /* 0x000fe60000000800 */
[----:B------:R-:W-:-:S04]  /*4370*/  FMNMX.FTZ R11, R29, R82, !PT ;  /* 0x000000521d0b7209 */ /* 0x000fc80007810000 */
[----:B------:R-:W-:Y:S01]  /*4380*/  FMNMX.FTZ R82, R30, R11, !PT ;  /* 0x0000000b1e527209 */ /* 0x000fe20007810000 */
[----:B------:R-:W1:Y:S03]  /*4390*/  MUFU.EX2 R76, R76 ;  /* 0x0000004c004c7308 */ /* 0x000e660000000800 */
[----:B------:R-:W-:-:S04]  /*43a0*/  FMNMX.FTZ R82, R31, R82, !PT ;  /* 0x000000521f527209 */ /* 0x000fc80007810000 */
[----:B------:R-:W-:Y:S01]  /*43b0*/  FMNMX.FTZ R11, R33, R82, !PT ;  /* 0x00000052210b7209 */ /* 0x000fe20007810000 */
[--C-:B------:R-:W-:Y:S01]  /*43c0*/  FFMA.FTZ R82, R45, UR34, -R80.reuse ;  /* 0x000000222d527c23 */ /* 0x100fe20008010850 */
[----:B------:R-:W-:Y:S01]  /*43d0*/  FFMA.FTZ R80, R35, UR34, -R80 ;  /* 0x0000002223507c23 */ /* 0x000fe20008010850 */
[----:B------:R-:W2:Y:S01]  /*43e0*/  MUFU.EX2 R77, R77 ;  /* 0x0000004d004d7308 */ /* 0x000ea20000000800 */
[----:B------:R-:W-:-:S04]  /*43f0*/  FMNMX.FTZ R11, R34, R11, !PT ;  /* 0x0000000b220b7209 */ /* 0x000fc80007810000 */
[----:B------:R-:W-:-:S03]  /*4400*/  FMNMX.FTZ R11, R36, R11, !PT ;  /* 0x0000000b240b7209 */ /* 0x000fc60007810000 */
[----:B------:R-:W3:Y:S01]  /*4410*/  MUFU.EX2 R78, R78 ;  /* 0x0000004e004e7308 */ /* 0x000ee20000000800 */
        /* <DEDUP_REMOVED lines=21> */
[----:B------:R-:W4:Y:S06]  /*4570*/  SHFL.BFLY PT, R11, R14, 0x2, 0x1f ;  /* 0x0c401f000e0b7f89 */ /* 0x000f2c00000e0000 */
[----:B------:R-:W-:Y:S08]  /*4580*/  MUFU.EX2 R68, R68 ;  /* 0x0000004400447308 */ /* 0x000ff00000000800 */
[----:B------:R-:W-:Y:S08]  /*4590*/  MUFU.EX2 R66, R66 ;  /* 0x0000004200427308 */ /* 0x000ff00000000800 */
[----:B------:R-:W-:Y:S01]  /*45a0*/  MUFU.EX2 R63, R63 ;  /* 0x0000003f003f7308 */ /* 0x000fe20000000800 */
[----:B----4-:R-:W-:-:S05]  /*45b0*/  FMNMX.FTZ R15, R14, R11, !PT ;  /* 0x0000000b0e0f7209 */ /* 0x010fca0007810000 */
[----:B------:R-:W4:Y:S02]  /*45c0*/  SHFL.BFLY PT, R14, R15, 0x1, 0x1f ;  /* 0x0c201f000f0e7f89 */ /* 0x000f2400000e0000 */
[----:B------:R-:W-:Y:S08]  /*45d0*/  MUFU.EX2 R65, R65 ;  /* 0x0000004100417308 */ /* 0x000ff00000000800 */
[----:B------:R-:W-:Y:S08]  /*45e0*/  MUFU.EX2 R64, R64 ;  /* 0x0000004000407308 */ /* 0x000ff00000000800 */
[----:B------:R-:W-:Y:S01]  /*45f0*/  MUFU.EX2 R61, R61 ;  /* 0x0000003d003d7308 */ /* 0x000fe20000000800 */
[----:B----4-:R-:W-:-:S07]  /*4600*/  FMNMX.FTZ R11, R15, R14, !PT ;  /* 0x0000000e0f0b7209 */ /* 0x010fce0007810000 */
[----:B------:R-:W-:Y:S01]  /*4610*/  MUFU.EX2 R60, R60 ;  /* 0x0000003c003c7308 */ /* 0x000fe20000000800 */
[C---:B------:R-:W-:Y:S01]  /*4620*/  FSETP.NEU.FTZ.AND P2, PT, R11.reuse, -INF , PT ;  /* 0xff8000000b00780b */ /* 0x040fe20003f5d000 */
[----:B------:R-:W-:-:S06]  /*4630*/  FMUL.FTZ R14, R11, UR34 ;  /* 0x000000220b0e7c20 */ /* 0x000fcc0008410000 */
[----:B------:R-:W-:Y:S01]  /*4640*/  MUFU.EX2 R57, R57 ;  /* 0x0000003900397308 */ /* 0x000fe20000000800 */
[----:B------:R-:W-:Y:S02]  /*4650*/  FSEL R35, R14, RZ, P2 ;  /* 0x000000ff0e237208 */ /* 0x000fe40001000000 */
[----:B------:R-:W-:-:S03]  /*4660*/  PLOP3.LUT P2, PT, PT, PT, UP0, 0x40, 0x0 ;  /* 0x000000000000781c */ /* 0x000fc60003f4e808 */
[--C-:B------:R-:W-:Y:S01]  /*4670*/  FFMA.FTZ R4, R4, UR34, -R35.reuse ;  /* 0x0000002204047c23 */ /* 0x100fe20008010823 */
[--C-:B------:R-:W-:Y:S01]  /*4680*/  FFMA.FTZ R14, R5, UR34, -R35.reuse ;  /* 0x00000022050e7c23 */ /* 0x100fe20008010823 */
[--C-:B------:R-:W-:Y:S01]  /*4690*/  FFMA.FTZ R7, R7, UR34, -R35.reuse ;  /* 0x0000002207077c23 */ /* 0x100fe20008010823 */
[--C-:B------:R-:W-:Y:S01]  /*46a0*/  FFMA.FTZ R53, R6, UR34, -R35.reuse ;  /* 0x0000002206357c23 */ /* 0x100fe20008010823 */
[----:B------:R1:W-:Y:S01]  /*46b0*/  MUFU.EX2 R15, R4 ;  /* 0x00000004000f7308 */ /* 0x0003e20000000800 */
[--C-:B------:R-:W-:Y:S01]  /*46c0*/  FFMA.FTZ R5, R58, UR34, -R35.reuse ;  /* 0x000000223a057c23 */ /* 0x100fe20008010823 */
[--C-:B------:R-:W-:Y:S01]  /*46d0*/  FFMA.FTZ R6, R59, UR34, -R35.reuse ;  /* 0x000000223b067c23 */ /* 0x100fe20008010823 */
[--C-:B------:R-:W-:Y:S01]  /*46e0*/  FFMA.FTZ R32, R13, UR34, -R35.reuse ;  /* 0x000000220d207c23 */ /* 0x100fe20008010823 */
[--C-:B------:R-:W-:Y:S01]  /*46f0*/  FFMA.FTZ R41, R12, UR34, -R35.reuse ;  /* 0x000000220c297c23 */ /* 0x100fe20008010823 */
[--C-:B------:R-:W-:Y:S01]  /*4700*/  FFMA.FTZ R94, R25, UR34, -R35.reuse ;  /* 0x00000022195e7c23 */ /* 0x100fe20008010823 */
        /* <DEDUP_REMOVED lines=8> */
[----:B------:R-:W-:-:S02]  /*4790*/  IMAD R4, R9, UR47, -R10 ;  /* 0x0000002f09047c24 */ /* 0x000fc4000f8e0a0a */
[----:B------:R-:W-:Y:S01]  /*47a0*/  FFMA.FTZ R33, R34, UR34, -R35 ;  /* 0x0000002222217c23 */ /* 0x000fe20008010823 */
[----:B------:R1:W2:Y:S01]  /*47b0*/  MUFU.EX2 R83, R7 ;  /* 0x0000000700537308 */ /* 0x0002a20000000800 */
[----:B---3--:R-:W-:Y:S01]  /*47c0*/  FADD.FTZ R13, R78, R13 ;  /* 0x0000000d4e0d7221 */ /* 0x008fe20000010000 */
[--C-:B------:R-:W-:Y:S01]  /*47d0*/  FFMA.FTZ R55, R40, UR34, -R35.reuse ;  /* 0x0000002228377c23 */ /* 0x100fe20008010823 */
[--C-:B------:R-:W-:Y:S01]  /*47e0*/  FFMA.FTZ R40, R28, UR34, -R35.reuse ;  /* 0x000000221c287c23 */ /* 0x100fe20008010823 */
[--C-:B------:R-:W-:Y:S01]  /*47f0*/  FFMA.FTZ R36, R36, UR34, -R35.reuse ;  /* 0x0000002224247c23 */ /* 0x100fe20008010823 */
[--C-:B------:R-:W-:Y:S01]  /*4800*/  FFMA.FTZ R9, R42, UR34, -R35.reuse ;  /* 0x000000222a097c23 */ /* 0x100fe20008010823 */
[----:B------:R-:W-:Y:S01]  /*4810*/  F2FP.F16.F32.PACK_AB R12, R76, R75 ;  /* 0x0000004b4c0c723e */ /* 0x000fe200000000ff */
[--C-:B------:R-:W-:Y:S01]  /*4820*/  FFMA.FTZ R42, R27, UR34, -R35.reuse ;  /* 0x000000221b2a7c23 */ /* 0x100fe20008010823 */
[----:B------:R3:W5:Y:S01]  /*4830*/  MUFU.EX2 R98, R53 ;  /* 0x0000003500627308 */ /* 0x0007620000000800 */
[----:B----4-:R-:W-:Y:S01]  /*4840*/  FADD.FTZ R10, R15, R96 ;  /* 0x000000600f0a7221 */ /* 0x010fe20000010000 */
[--C-:B-1----:R-:W-:Y:S01]  /*4850*/  FFMA.FTZ R7, R29, UR34, -R35.reuse ;  /* 0x000000221d077c23 */ /* 0x102fe20008010823 */
[----:B------:R-:W-:Y:S01]  /*4860*/  F2FP.F16.F32.PACK_AB R14, R78, R77 ;  /* 0x0000004d4e0e723e */ /* 0x000fe200000000ff */
[--C-:B------:R-:W-:Y:S01]  /*4870*/  FFMA.FTZ R38, R38, UR34, -R35.reuse ;  /* 0x0000002226267c23 */ /* 0x100fe20008010823 */
[--C-:B------:R-:W-:Y:S01]  /*4880*/  FFMA.FTZ R44, R44, UR34, -R35.reuse ;  /* 0x000000222c2c7c23 */ /* 0x100fe20008010823 */
[--C-:B------:R-:W-:Y:S01]  /*4890*/  FFMA.FTZ R46, R46, UR34, -R35.reuse ;  /* 0x000000222e2e7c23 */ /* 0x100fe20008010823 */
[--C-:B------:R-:W-:Y:S01]  /*48a0*/  FFMA.FTZ R48, R48, UR34, -R35.reuse ;  /* 0x0000002230307c23 */ /* 0x100fe20008010823 */
[----:B------:R-:W1:Y:S01]  /*48b0*/  MUFU.EX2 R5, R5 ;  /* 0x0000000500057308 */ /* 0x000e620000000800 */
[----:B---3--:R-:W-:Y:S01]  /*48c0*/  FFMA.FTZ R53, R26, UR34, -R35 ;  /* 0x000000221a357c23 */ /* 0x008fe20008010823 */
[----:B------:R-:W-:Y:S01]  /*48d0*/  FADD.FTZ R26, R74, R13 ;  /* 0x0000000d4a1a7221 */ /* 0x000fe20000010000 */
[----:B--2---:R-:W-:Y:S01]  /*48e0*/  FADD.FTZ R25, R83, R10 ;  /* 0x0000000a53197221 */ /* 0x004fe20000010000 */
[----:B------:R-:W-:Y:S01]  /*48f0*/  F2FP.F16.F32.PACK_AB R13, R96, R15 ;  /* 0x0000000f600d723e */ /* 0x000fe200000000ff */
[--C-:B------:R-:W-:Y:S01]  /*4900*/  FFMA.FTZ R50, R50, UR34, -R35.reuse ;  /* 0x0000002232327c23 */ /* 0x100fe20008010823 */
[----:B------:R-:W-:Y:S01]  /*4910*/  FADD.FTZ R26, R79, R26 ;  /* 0x0000001a4f1a7221 */ /* 0x000fe20000010000 */
[----:B------:R-:W-:Y:S01]  /*4920*/  FFMA.FTZ R54, R54, UR34, -R35 ;  /* 0x0000002236367c23 */ /* 0x000fe20008010823 */
[----:B------:R-:W2:Y:S01]  /*4930*/  MUFU.EX2 R6, R6 ;  /* 0x0000000600067308 */ /* 0x000ea20000000800 */
[C---:B-----5:R-:W-:Y:S01]  /*4940*/  FADD.FTZ R10, R98.reuse, R25 ;  /* 0x00000019620a7221 */ /* 0x060fe20000010000 */
[----:B------:R-:W-:Y:S01]  /*4950*/  FADD.FTZ R29, R71, R26 ;  /* 0x0000001a471d7221 */ /* 0x000fe20000010000 */
[----:B------:R-:W-:Y:S01]  /*4960*/  F2FP.F16.F32.PACK_AB R15, R98, R83 ;  /* 0x00000053620f723e */ /* 0x000fe200000000ff */
[--C-:B------:R-:W-:Y:S01]  /*4970*/  FFMA.FTZ R73, R73, UR34, -R35.reuse ;  /* 0x0000002249497c23 */ /* 0x100fe20008010823 */
[----:B------:R-:W-:Y:S01]  /*4980*/  FFMA.FTZ R81, R81, UR34, -R35 ;  /* 0x0000002251517c23 */ /* 0x000fe20008010823 */
[----:B------:R-:W-:Y:S01]  /*4990*/  FADD.FTZ R29, R62, R29 ;  /* 0x0000001d3e1d7221 */ /* 0x000fe20000010000 */
[----:B------:R-:W-:Y:S01]  /*49a0*/  FFMA.FTZ R52, R52, UR34, -R35 ;  /* 0x0000002234347c23 */ /* 0x000fe20008010823 */
[----:B------:R-:W3:Y:S01]  /*49b0*/  MUFU.EX2 R32, R32 ;  /* 0x0000002000207308 */ /* 0x000ee20000000800 */
[----:B-1----:R-:W-:Y:S01]  /*49c0*/  FADD.FTZ R25, R5, R10 ;  /* 0x0000000a05197221 */ /* 0x002fe20000010000 */
[----:B------:R-:W-:Y:S01]  /*49d0*/  FADD.FTZ R26, R70, R29 ;  /* 0x0000001d461a7221 */ /* 0x000fe20000010000 */
[----:B------:R1:W-:Y:S01]  /*49e0*/  STSM.16.M88.4 [R136+0x21800], R12 ;  /* 0x0218000c88007844 */ /* 0x0003e20000000200 */
[----:B------:R-:W-:-:S02]  /*49f0*/  R2UR UR10, R4 ;  /* 0x00000000040a72ca */ /* 0x000fc400000e0000 */
[----:B------:R-:W-:Y:S02]  /*4a00*/  FADD.FTZ R30, R67, R26 ;  /* 0x0000001a431e7221 */ /* 0x000fe40000010000 */
[----:B------:R-:W4:Y:S01]  /*4a10*/  MUFU.EX2 R41, R41 ;  /* 0x0000002900297308 */ /* 0x000f220000000800 */
[----:B--2---:R-:W-:Y:S01]  /*4a20*/  FADD.FTZ R25, R6, R25 ;  /* 0x0000001906197221 */ /* 0x004fe20000010000 */
[----:B------:R-:W-:-:S04]  /*4a30*/  FADD.FTZ R29, R69, R30 ;  /* 0x0000001e451d7221 */ /* 0x000fc80000010000 */
[----:B------:R-:W-:Y:S02]  /*4a40*/  FADD.FTZ R29, R68, R29 ;  /* 0x0000001d441d7221 */ /* 0x000fe40000010000 */
[----:B------:R-:W2:Y:S01]  /*4a50*/  MUFU.EX2 R45, R45 ;  /* 0x0000002d002d7308 */ /* 0x000ea20000000800 */
[----:B---3--:R-:W-:Y:S01]  /*4a60*/  FADD.FTZ R10, R32, R25 ;  /* 0x00000019200a7221 */ /* 0x008fe20000010000 */
[----:B------:R-:W-:Y:S01]  /*4a70*/  UIADD3 UR10, UR42, UR10, URZ ;  /* 0x0000000a2a0a7290 */ /* 0x000fe2000fffe03f */
[----:B-1----:R-:W-:-:S03]  /*4a80*/  F2FP.F16.F32.PACK_AB R14, R64, R65 ;  /* 0x00000041400e723e */ /* 0x002fc600000000ff */
[----:B------:R-:W-:Y:S02]  /*4a90*/  UIADD3 UR6, UR10, UR6, URZ ;  /* 0x000000060a067290 */ /* 0x000fe4000fffe03f */
[----:B------:R-:W1:Y:S01]  /*4aa0*/  MUFU.EX2 R58, R58 ;  /* 0x0000003a003a7308 */ /* 0x000e620000000800 */
[----:B----4-:R-:W-:Y:S01]  /*4ab0*/  FADD.FTZ R26, R41, R10 ;  /* 0x0000000a291a7221 */ /* 0x010fe20000010000 */
[----:B------:R-:W-:-:S06]  /*4ac0*/  FFMA.FTZ R10, R24, UR34, -R35 ;  /* 0x00000022180a7c23 */ /* 0x000fcc0008010823 */
[----:B------:R-:W3:Y:S01]  /*4ad0*/  MUFU.EX2 R53, R53 ;  /* 0x0000003500357308 */ /* 0x000ee20000000800 */
[----:B--2---:R-:W-:Y:S01]  /*4ae0*/  FADD.FTZ R25, R45, R26 ;  /* 0x0000001a2d197221 */ /* 0x004fe20000010000 */
[----:B------:R-:W-:-:S04]  /*4af0*/  FADD.FTZ R26, R66, R29 ;  /* 0x0000001d421a7221 */ /* 0x000fc80000010000 */
[----:B------:R-:W-:Y:S01]  /*4b00*/  FADD.FTZ R30, R63, R26 ;  /* 0x0000001a3f1e7221 */ /* 0x000fe20000010000 */
[----:B------:R-:W-:Y:S01]  /*4b10*/  F2FP.F16.F32.PACK_AB R26, R62, R71 ;  /* 0x000000473e1a723e */ /* 0x000fe200000000ff */
[----:B------:R-:W2:Y:S01]  /*4b20*/  MUFU.EX2 R94, R94 ;  /* 0x0000005e005e7308 */ /* 0x000ea20000000800 */
[----:B-1----:R-:W-:Y:S01]  /*4b30*/  FADD.FTZ R24, R58, R25 ;  /* 0x000000193a187221 */ /* 0x002fe20000010000 */
[----:B------:R-:W-:Y:S01]  /*4b40*/  FADD.FTZ R27, R65, R30 ;  /* 0x0000001e411b7221 */ /* 0x000fe20000010000 */
[----:B------:R-:W-:Y:S02]  /*4b50*/  F2FP.F16.F32.PACK_AB R30, R68, R69 ;  /* 0x00000045441e723e */ /* 0x000fe400000000ff */
[----:B------:R-:W-:Y:S01]  /*4b60*/  F2FP.F16.F32.PACK_AB R29, R58, R45 ;  /* 0x0000002d3a1d723e */ /* 0x000fe200000000ff */
[----:B------:R-:W-:Y:S01]  /*4b70*/  FADD.FTZ R34, R64, R27 ;  /* 0x0000001b40227221 */ /* 0x000fe20000010000 */
[----:B------:R-:W-:Y:S01]  /*4b80*/  F2FP.F16.F32.PACK_AB R27, R41, R32 ;  /* 0x00000020291b723e */ /* 0x000fe200000000ff */
[----:B------:R-:W1:Y:S01]  /*4b90*/  MUFU.EX2 R7, R7 ;  /* 0x0000000700077308 */ /* 0x000e620000000800 */
[----:B---3--:R-:W-:Y:S01]  /*4ba0*/  FADD.FTZ R25, R53, R24 ;  /* 0x0000001835197221 */ /* 0x008fe20000010000 */
[----:B------:R-:W-:Y:S01]  /*4bb0*/  FADD.FTZ R13, R61, R34 ;  /* 0x000000223d0d7221 */ /* 0x000fe20000010000 */
[----:B------:R-:W-:-:S02]  /*4bc0*/  F2FP.F16.F32.PACK_AB R24, R79, R74 ;  /* 0x0000004a4f18723e */ /* 0x000fc400000000ff */
[----:B------:R-:W-:-:S03]  /*4bd0*/  F2FP.F16.F32.PACK_AB R32, R60, R61 ;  /* 0x0000003d3c20723e */ /* 0x000fc600000000ff */
[----:B------:R-:W3:Y:S01]  /*4be0*/  MUFU.EX2 R20, R20 ;  /* 0x0000001400147308 */ /* 0x000ee20000000800 */
[C---:B--2---:R-:W-:Y:S01]  /*4bf0*/  FADD.FTZ R28, R94.reuse, R25 ;  /* 0x000000195e1c7221 */ /* 0x044fe20000010000 */
[----:B------:R-:W-:-:S06]  /*4c00*/  F2FP.F16.F32.PACK_AB R31, R94, R53 ;  /* 0x000000355e1f723e */ /* 0x000fcc00000000ff */
[----:B------:R-:W2:Y:S01]  /*4c10*/  MUFU.EX2 R21, R21 ;  /* 0x0000001500157308 */ /* 0x000ea20000000800 */
[----:B-1----:R-:W-:Y:S01]  /*4c20*/  FADD.FTZ R25, R7, R28 ;  /* 0x0000001c07197221 */ /* 0x002fe20000010000 */
[----:B------:R-:W-:-:S06]  /*4c30*/  F2FP.F16.F32.PACK_AB R28, R67, R70 ;  /* 0x00000046431c723e */ /* 0x000fcc00000000ff */
[----:B------:R-:W1:Y:S01]  /*4c40*/  MUFU.EX2 R92, R92 ;  /* 0x0000005c005c7308 */ /* 0x000e620000000800 */
[----:B---3--:R-:W-:Y:S01]  /*4c50*/  FADD.FTZ R12, R20, R25 ;  /* 0x00000019140c7221 */ /* 0x008fe20000010000 */
[----:B------:R-:W-:-:S05]  /*4c60*/  F2FP.F16.F32.PACK_AB R25, R6, R5 ;  /* 0x000000050619723e */ /* 0x000fca00000000ff */
[----:B------:R3:W-:Y:S01]  /*4c70*/  STSM.16.M88.4 [R23], R24 ;  /* 0x0000001817007844 */ /* 0x0007e20000000200 */
[----:B------:R-:W4:Y:S01]  /*4c80*/  MUFU.EX2 R33, R33 ;  /* 0x0000002100217308 */ /* 0x000f220000000800 */
[----:B--2---:R-:W-:Y:S01]  /*4c90*/  FADD.FTZ R5, R21, R12 ;  /* 0x0000000c15057221 */ /* 0x004fe20000010000 */
[----:B------:R-:W-:Y:S01]  /*4ca0*/  FADD.FTZ R12, R60, R13 ;  /* 0x0000000d3c0c7221 */ /* 0x000fe20000010000 */
[----:B------:R2:W-:Y:S03]  /*4cb0*/  STSM.16.M88.4 [R22], R28 ;  /* 0x0000001c16007844 */ /* 0x0005e60000000200 */
[----:B------:R-:W-:Y:S01]  /*4cc0*/  FADD.FTZ R13, R57, R12 ;  /* 0x0000000c390d7221 */ /* 0x000fe20000010000 */
[----:B------:R-:W-:Y:S01]  /*4cd0*/  F2FP.F16.F32.PACK_AB R12, R63, R66 ;  /* 0x000000423f0c723e */ /* 0x000fe200000000ff */
[----:B------:R-:W5:Y:S01]  /*4ce0*/  MUFU.EX2 R72, R72 ;  /* 0x0000004800487308 */ /* 0x000f620000000800 */
[C---:B-1----:R-:W-:Y:S01]  /*4cf0*/  FADD.FTZ R6, R92.reuse, R5 ;  /* 0x000000055c067221 */ /* 0x042fe20000010000 */
[----:B------:R-:W-:-:S06]  /*4d00*/  F2FP.F16.F32.PACK_AB R15, R92, R21 ;  /* 0x000000155c0f723e */ /* 0x000fcc00000000ff */
[----:B------:R-:W1:Y:S01]  /*4d10*/  MUFU.EX2 R36, R36 ;  /* 0x0000002400247308 */ /* 0x000e620000000800 */
[----:B----4-:R-:W-:-:S07]  /*4d20*/  FADD.FTZ R5, R33, R6 ;  /* 0x0000000621057221 */ /* 0x010fce0000010000 */
[----:B------:R-:W4:Y:S01]  /*4d30*/  MUFU.EX2 R49, R49 ;  /* 0x0000003100317308 */ /* 0x000f220000000800 */
[C---:B-----5:R-:W-:Y:S01]  /*4d40*/  FADD.FTZ R6, R72.reuse, R13 ;  /* 0x0000000d48067221 */ /* 0x060fe20000010000 */
[----:B------:R-:W-:-:S06]  /*4d50*/  F2FP.F16.F32.PACK_AB R34, R72, R57 ;  /* 0x000000394822723e */ /* 0x000fcc00000000ff */
[----:B------:R-:W5:Y:S01]  /*4d60*/  MUFU.EX2 R38, R38 ;  /* 0x0000002600267308 */ /* 0x000f620000000800 */
[C---:B-1----:R-:W-:Y:S01]  /*4d70*/  FADD.FTZ R5, R36.reuse, R5 ;  /* 0x0000000524057221 */ /* 0x042fe20000010000 */
[----:B------:R-:W-:-:S06]  /*4d80*/  F2FP.F16.F32.PACK_AB R33, R36, R33 ;  /* 0x000000212421723e */ /* 0x000fcc00000000ff */
[----:B------:R-:W1:Y:S01]  /*4d90*/  MUFU.EX2 R55, R55 ;  /* 0x0000003700377308 */ /* 0x000e620000000800 */
[----:B----4-:R-:W-:-:S07]  /*4da0*/  FADD.FTZ R13, R49, R6 ;  /* 0x00000006310d7221 */ /* 0x010fce0000010000 */
[----:B------:R-:W4:Y:S01]  /*4db0*/  MUFU.EX2 R9, R9 ;  /* 0x0000000900097308 */ /* 0x000f220000000800 */
[----:B-----5:R-:W-:-:S07]  /*4dc0*/  FADD.FTZ R6, R38, R5 ;  /* 0x0000000526067221 */ /* 0x020fce0000010000 */
[----:B------:R-:W3:Y:S01]  /*4dd0*/  MUFU.EX2 R56, R56 ;  /* 0x0000003800387308 */ /* 0x000ee20000000800 */
[C---:B-1----:R-:W-:Y:S01]  /*4de0*/  FADD.FTZ R6, R55.reuse, R6 ;  /* 0x0000000637067221 */ /* 0x042fe20000010000 */
[----:B------:R-:W-:-:S06]  /*4df0*/  F2FP.F16.F32.PACK_AB R35, R55, R38 ;  /* 0x000000263723723e */ /* 0x000fcc00000000ff */
[----:B------:R-:W1:Y:S01]  /*4e00*/  MUFU.EX2 R44, R44 ;  /* 0x0000002c002c7308 */ /* 0x000e620000000800 */
[----:B----4-:R-:W-:-:S07]  /*4e10*/  FADD.FTZ R5, R9, R6 ;  /* 0x0000000609057221 */ /* 0x010fce0000010000 */
[----:B------:R-:W-:Y:S01]  /*4e20*/  MUFU.EX2 R51, R51 ;  /* 0x0000003300337308 */ /* 0x000fe20000000800 */
[----:B---3--:R-:W-:-:S07]  /*4e30*/  F2FP.F16.F32.PACK_AB R24, R56, R49 ;  /* 0x000000313818723e */ /* 0x008fce00000000ff */
[----:B------:R-:W3:Y:S01]  /*4e40*/  MUFU.EX2 R84, R84 ;  /* 0x0000005400547308 */ /* 0x000ee20000000800 */
[C---:B-1----:R-:W-:Y:S01]  /*4e50*/  FADD.FTZ R5, R44.reuse, R5 ;  /* 0x000000052c057221 */ /* 0x042fe20000010000 */
[----:B------:R-:W-:-:S06]  /*4e60*/  F2FP.F16.F32.PACK_AB R25, R44, R9 ;  /* 0x000000092c19723e */ /* 0x000fcc00000000ff */
[----:B------:R-:W1:Y:S08]  /*4e70*/  MUFU.EX2 R46, R46 ;  /* 0x0000002e002e7308 */ /* 0x000e700000000800 */
[----:B------:R-:W-:Y:S01]  /*4e80*/  MUFU.EX2 R47, R47 ;  /* 0x0000002f002f7308 */ /* 0x000fe20000000800 */
[----:B---3--:R-:W-:-:S07]  /*4e90*/  F2FP.F16.F32.PACK_AB R26, R84, R51 ;  /* 0x00000033541a723e */ /* 0x008fce00000000ff */
[----:B------:R-:W-:Y:S01]  /*4ea0*/  MUFU.EX2 R82, R82 ;  /* 0x0000005200527308 */ /* 0x000fe20000000800 */
[----:B-1----:R-:W-:-:S07]  /*4eb0*/  FADD.FTZ R6, R46, R5 ;  /* 0x000000052e067221 */ /* 0x002fce0000010000 */
[----:B------:R1:W3:Y:S08]  /*4ec0*/  MUFU.EX2 R59, R48 ;  /* 0x00000030003b7308 */ /* 0x0002f00000000800 */
[----:B------:R-:W4:Y:S01]  /*4ed0*/  MUFU.EX2 R43, R43 ;  /* 0x0000002b002b7308 */ /* 0x000f220000000800 */
[----:B-1----:R-:W-:-:S04]  /*4ee0*/  FADD.FTZ R48, R56, R13 ;  /* 0x0000000d38307221 */ /* 0x002fc80000010000 */
[----:B------:R-:W-:-:S03]  /*4ef0*/  FADD.FTZ R13, R51, R48 ;  /* 0x00000030330d7221 */ /* 0x000fc60000010000 */
[----:B------:R-:W1:Y:S01]  /*4f00*/  MUFU.EX2 R86, R86 ;  /* 0x0000005600567308 */ /* 0x000e620000000800 */
[----:B--2---:R-:W-:Y:S01]  /*4f10*/  FADD.FTZ R28, R84, R13 ;  /* 0x0000000d541c7221 */ /* 0x004fe20000010000 */
[----:B------:R-:W-:Y:S01]  /*4f20*/  F2FP.F16.F32.PACK_AB R13, R20, R7 ;  /* 0x00000007140d723e */ /* 0x000fe200000000ff */
[C---:B---3--:R-:W-:Y:S01]  /*4f30*/  FADD.FTZ R7, R59.reuse, R6 ;  /* 0x000000063b077221 */ /* 0x048fe20000010000 */
[----:B------:R-:W-:Y:S01]  /*4f40*/  F2FP.F16.F32.PACK_AB R27, R59, R46 ;  /* 0x0000002e3b1b723e */ /* 0x000fe200000000ff */
[----:B------:R-:W-:Y:S01]  /*4f50*/  FADD.FTZ R9, R47, R28 ;  /* 0x0000001c2f097221 */ /* 0x000fe20000010000 */
[C---:B------:R-:W-:Y:S01]  /*4f60*/  F2FP.F16.F32.PACK_AB R84, R82.reuse, R47 ;  /* 0x0000002f5254723e */ /* 0x040fe200000000ff */
[----:B------:R2:W-:Y:S01]  /*4f70*/  STSM.16.M88.4 [R18], R12 ;  /* 0x0000000c12007844 */ /* 0x0005e20000000200 */
[----:B------:R-:W3:Y:S01]  /*4f80*/  MUFU.EX2 R50, R50 ;  /* 0x0000003200327308 */ /* 0x000ee20000000800 */
[----:B------:R-:W-:Y:S02]  /*4f90*/  FADD.FTZ R20, R82, R9 ;  /* 0x0000000952147221 */ /* 0x000fe40000010000 */
[----:B------:R2:W-:Y:S02]  /*4fa0*/  STSM.16.M88.4 [R136+0x27800], R32 ;  /* 0x0278002088007844 */ /* 0x0005e40000000200 */
[----:B----4-:R-:W-:-:S02]  /*4fb0*/  FADD.FTZ R9, R43, R20 ;  /* 0x000000142b097221 */ /* 0x010fc40000010000 */
[----:B------:R4:W-:Y:S01]  /*4fc0*/  STSM.16.M88.4 [R17], R24 ;  /* 0x0000001811007844 */ /* 0x0009e20000000200 */
[----:B------:R-:W5:Y:S01]  /*4fd0*/  MUFU.EX2 R71, R52 ;  /* 0x0000003400477308 */ /* 0x000f620000000800 */
[C---:B-1----:R-:W-:Y:S01]  /*4fe0*/  FADD.FTZ R20, R86.reuse, R9 ;  /* 0x0000000956147221 */ /* 0x042fe20000010000 */
[----:B------:R-:W-:-:S06]  /*4ff0*/  F2FP.F16.F32.PACK_AB R86, R86, R43 ;  /* 0x0000002b5656723e */ /* 0x000fcc00000000ff */
[----:B------:R-:W1:Y:S01]  /*5000*/  MUFU.EX2 R54, R54 ;  /* 0x0000003600367308 */ /* 0x000e620000000800 */
[----:B---3--:R-:W-:-:S07]  /*5010*/  FADD.FTZ R6, R50, R7 ;  /* 0x0000000732067221 */ /* 0x008fce0000010000 */
[----:B------:R-:W3:Y:S01]  /*5020*/  MUFU.EX2 R73, R73 ;  /* 0x0000004900497308 */ /* 0x000ee20000000800 */
[C---:B-----5:R-:W-:Y:S01]  /*5030*/  F2FP.F16.F32.PACK_AB R85, R71.reuse, R50 ;  /* 0x000000324755723e */ /* 0x060fe200000000ff */
[----:B------:R-:W-:-:S06]  /*5040*/  FADD.FTZ R7, R71, R6 ;  /* 0x0000000647077221 */ /* 0x000fcc0000010000 */
[----:B------:R-:W-:Y:S01]  /*5050*/  MUFU.EX2 R39, R39 ;  /* 0x0000002700277308 */ /* 0x000fe20000000800 */
[----:B-1----:R-:W-:-:S07]  /*5060*/  FADD.FTZ R6, R54, R7 ;  /* 0x0000000736067221 */ /* 0x002fce0000010000 */
[----:B------:R-:W2:Y:S01]  /*5070*/  MUFU.EX2 R90, R90 ;  /* 0x0000005a005a7308 */ /* 0x000ea20000000800 */
[C---:B---3--:R-:W-:Y:S01]  /*5080*/  F2FP.F16.F32.PACK_AB R87, R73.reuse, R54 ;  /* 0x000000364957723e */ /* 0x048fe200000000ff */
[----:B------:R-:W-:-:S04]  /*5090*/  FADD.FTZ R7, R73, R6 ;  /* 0x0000000649077221 */ /* 0x000fc80000010000 */
[----:B------:R4:W-:Y:S02]  /*50a0*/  STSM.16.M88.4 [R22+0x6000], R84 ;  /* 0x0060005416007844 */ /* 0x0009e40000000200 */
[----:B------:R-:W-:Y:S08]  /*50b0*/  MUFU.EX2 R37, R37 ;  /* 0x0000002500257308 */ /* 0x000ff00000000800 */
[----:B------:R-:W1:Y:S01]  /*50c0*/  MUFU.EX2 R80, R80 ;  /* 0x0000005000507308 */ /* 0x000e620000000800 */
[----:B--2---:R-:W-:Y:S01]  /*50d0*/  F2FP.F16.F32.PACK_AB R12, R90, R39 ;  /* 0x000000275a0c723e */ /* 0x004fe200000000ff */
[----:B------:R-:W-:-:S04]  /*50e0*/  FADD.FTZ R39, R39, R20 ;  /* 0x0000001427277221 */ /* 0x000fc80000010000 */
[----:B------:R-:W-:Y:S02]  /*50f0*/  FADD.FTZ R90, R90, R39 ;  /* 0x000000275a5a7221 */ /* 0x000fe40000010000 */
[----:B------:R-:W-:Y:S08]  /*5100*/  MUFU.EX2 R10, R10 ;  /* 0x0000000a000a7308 */ /* 0x000ff00000000800 */
[----:B------:R-:W2:Y:S01]  /*5110*/  MUFU.EX2 R81, R81 ;  /* 0x0000005100517308 */ /* 0x000ea20000000800 */
[----:B-1----:R-:W-:Y:S01]  /*5120*/  F2FP.F16.F32.PACK_AB R14, R80, R37 ;  /* 0x00000025500e723e */ /* 0x002fe200000000ff */
[----:B------:R-:W-:-:S04]  /*5130*/  FADD.FTZ R37, R37, R90 ;  /* 0x0000005a25257221 */ /* 0x000fc80000010000 */
[----:B------:R-:W-:Y:S02]  /*5140*/  FADD.FTZ R6, R80, R37 ;  /* 0x0000002550067221 */ /* 0x000fe40000010000 */
[----:B------:R-:W-:Y:S08]  /*5150*/  MUFU.EX2 R40, R40 ;  /* 0x0000002800287308 */ /* 0x000ff00000000800 */
[----:B------:R-:W1:Y:S01]  /*5160*/  MUFU.EX2 R5, R42 ;  /* 0x0000002a00057308 */ /* 0x000e620000000800 */
[----:B--2---:R-:W-:Y:S01]  /*5170*/  F2FP.F16.F32.PACK_AB R13, R81, R10 ;  /* 0x0000000a510d723e */ /* 0x004fe200000000ff */
[----:B------:R-:W-:Y:S01]  /*5180*/  FADD.FTZ R10, R10, R7 ;  /* 0x000000070a0a7221 */ /* 0x000fe20000010000 */
[----:B------:R-:W-:-:S03]  /*5190*/  VIADD R7, R88, 0xfffffffe ;  /* 0xfffffffe58077836 */ /* 0x000fc60000000000 */
[----:B------:R-:W-:Y:S01]  /*51a0*/  FADD.FTZ R81, R81, R10 ;  /* 0x0000000a51517221 */ /* 0x000fe20000010000 */
[----:B-1----:R-:W-:-:S03]  /*51b0*/  F2FP.F16.F32.PACK_AB R15, R5, R40 ;  /* 0x00000028050f723e */ /* 0x002fc600000000ff */
[----:B------:R-:W-:Y:S02]  /*51c0*/  FADD.FTZ R40, R40, R81 ;  /* 0x0000005128287221 */ /* 0x000fe40000010000 */
[----:B------:R4:W-:Y:S02]  /*51d0*/  STSM.16.M88.4 [R18+0x6000], R12 ;  /* 0x0060000c12007844 */ /* 0x0009e40000000200 */
[----:B------:R-:W-:Y:S01]  /*51e0*/  FADD.FTZ R5, R5, R40 ;  /* 0x0000002805057221 */ /* 0x000fe20000010000 */
[----:B------:R1:W-:Y:S06]  /*51f0*/  MEMBAR.ALL.CTA ;  /* 0x0000000000007992 */ /* 0x0003ec0000008000 */
[----:B-1----:R-:W1:Y:S02]  /*5200*/  FENCE.VIEW.ASYNC.S ;  /* 0x00000000000073c6 */ /* 0x002e640000000000 */
[----:B-1----:R-:W-:Y:S01]  /*5210*/  NOP ;  /* 0x0000000000007918 */ /* 0x002fe20000000000 */
[----:B------:R-:W-:Y:S05]  /*5220*/  @P2 BRA `(.L_x_8936) ;  /* 0x0000000000442947 */ /* 0x000fea0003800000 */
        /* <DEDUP_REMOVED lines=10> */
.L_x_8937:
[----:B------:R-:W-:-:S11]  /*52d0*/  UISETP.NE.AND UP1, UPT, UR7, 0x1, UPT ;  /* 0x000000010700788c */ /* 0x000fd6000bf25270 */
[----:B------:R-:W-:Y:S02]  /*52e0*/  @UP1 ULDC.64 UR10, c[0x0][0x9e8] ;  /* 0x00027a00000a1ab9 */ /* 0x000fe40000000a00 */
[----:B------:R-:W-:-:S04]  /*52f0*/  UIMAD.WIDE.U32 UR14, UR18, UR10, URZ ;  /* 0x0000000a120e72a5 */ /* 0x000fc8000f8e003f */
[----:B------:R-:W-:-:S12]  /*5300*/  @UP1 USHF.R.U32.HI UR18, URZ, UR11, UR15 ;  /* 0x0000000b3f121299 */ /* 0x000fd8000801160f */
.L_x_8938:
[----:B------:R-:W-:-:S04]  /*5310*/  UIMAD UR7, UR18, UR7, UR7 ;  /* 0x00000007120772a4 */ /* 0x000fc8000f8e0207 */
[----:B------:R-:W-:-:S04]  /*5320*/  UISETP.LT.AND UP1, UPT, UR6, UR7, UPT ;  /* 0x000000070600728c */ /* 0x000fc8000bf21270 */
[----:B------:R-:W-:-:S12]  /*5330*/  USEL UR6, UR6, UR7, UP1 ;  /* 0x0000000706067287 */ /* 0x000fd80008800000 */
.L_x_8936:
        /* <DEDUP_REMOVED lines=33> */
[----:B------:R-:W-:Y:S01]  /*5550*/  IMAD.MOV.U32 R135, RZ, RZ, RZ ;  /* 0x000000ffff877224 */ /* 0x000fe200078e00ff */
[----:B------:R-:W-:Y:S01]  /*5560*/  ULDC UR55, c[0x0][0x288] ;  /* 0x0000a20000377ab9 */ /* 0x000fe20000000800 */
[----:B------:R-:W-:Y:S01]  /*5570*/  ULDC UR34, c[0x0][0x988] ;  /* 0x0002620000227ab9 */ /* 0x000fe20000000800 */
[----:B------:R-:W-:Y:S01]  /*5580*/  ULDC UR56, c[0x0][0x9d8] ;  /* 0x0002760000387ab9 */ /* 0x000fe20000000800 */
[----:B------:R-:W-:-:S05]  /*5590*/  ULDC UR54, c[0x0][0x9e0] ;  /* 0x0002780000367ab9 */ /* 0x000fca0000000800 */
.L_x_8956:
[----:B------:R-:W-:Y:S01]  /*55a0*/  UIADD3 UR58, UR36, 0x1, URZ ;  /* 0x00000001243a7890 */ /* 0x000fe2000fffe03f */
[----:B------:R-:W-:-:S03]  /*55b0*/  ISETP.NE.AND P3, PT, RZ, UR45, PT ;  /* 0x0000002dff007c0c */ /* 0x000fc6000bf65270 */
[----:B------:R-:W-:-:S04]  /*55c0*/  UISETP.NE.AND UP1, UPT, UR58, 0x2, UPT ;  /* 0x000000023a00788c */ /* 0x000fc8000bf25270 */
[----:B------:R-:W-:Y:S02]  /*55d0*/  USEL UR57, URZ, 0x1, UP1 ;  /* 0x000000013f397887 */ /* 0x000fe40008800000 */
[----:B------:R-:W-:Y:S02]  /*55e0*/  USEL UR58, UR58, URZ, UP1 ;  /* 0x0000003f3a3a7287 */ /* 0x000fe40008800000 */
[----:B------:R-:W-:Y:S02]  /*55f0*/  ULOP3.LUT UR57, UR49, UR57, URZ, 0x3c, !UPT ;  /* 0x0000003931397292 */ /* 0x000fe4000f8e3c3f */
[----:B----4-:R-:W-:Y:S10]  /*5600*/  @P3 BRA `(.L_x_8940) ;  /* 0x00000000002c3947 */ /* 0x010ff40003800000 */
[----:B------:R-:W-:Y:S05]  /*5610*/  @!P0 BRA `(.L_x_8941) ;  /* 0x0000000000048947 */ /* 0x000fea0003800000 */
[----:B------:R-:W-:Y:S01]  /*5620*/  BPT.TRAP 0x1 ;  /* 0x000000040000795c */ /* 0x000fe20000300000 */
.L_x_8941:
[----:B------:R-:W-:Y:S01]  /*5630*/  ULEA UR6, UR58, UR39, 0x3 ;  /* 0x000000273a067291 */ /* 0x000fe2000f8e183f */
[----:B------:R-:W-:-:S05]  /*5640*/  IMAD.U32 R10, RZ, RZ, UR57 ;  /* 0x00000039ff0a7e24 */ /* 0x000fca000f8e00ff */
[----:B------:R-:W-:-:S04]  /*5650*/  SHF.L.U32 R10, R10, 0x1f, RZ ;  /* 0x0000001f0a0a7819 */ /* 0x000fc800000006ff */
[----:B------:R1:W2:Y:S01]  /*5660*/  SYNCS.PHASECHK.TRANS64.TRYWAIT P2, [UR6+0x2d830], R10 ;  /* 0x02d8300aff0075a7 */ /* 0x0002a20008040146 */
[----:B------:R-:W-:Y:S05]  /*5670*/  @!P0 BRA `(.L_x_8942) ;  /* 0x0000000000048947 */ /* 0x000fea0003800000 */
[----:B------:R-:W-:Y:S01]  /*5680*/  BPT.TRAP 0x1 ;  /* 0x000000040000795c */ /* 0x000fe20000300000 */
.L_x_8942:
[----:B--2---:R-:W-:Y:S05]  /*5690*/  @P2 BRA `(.L_x_8940) ;  /* 0x0000000000082947 */ /* 0x004fea0003800000 */
[----:B------:R-:W2:Y:S02]  /*56a0*/  SYNCS.PHASECHK.TRANS64.TRYWAIT P2, [UR6+0x2d830], R10 ;  /* 0x02d8300aff0075a7 */ /* 0x000ea40008040146 */
[----:B--2---:R-:W-:Y:S05]  /*56b0*/  @!P2 BRA `(.L_x_8943) ;  /* 0x000000e400f8a947 */ /* 0x004fea0003800000 */
.L_x_8940:
[----:B-12---:R-:W-:Y:S01]  /*56c0*/  VIADD R10, R16, 0x8 ;  /* 0x00000008100a7836 */ /* 0x006fe20000000000 */
[----:B------:R-:W-:Y:S01]  /*56d0*/  UIMAD UR6, UR58, 0x600, UR32 ;  /* 0x000006003a0678a4 */ /* 0x000fe2000f8e0220 */
        /* <DEDUP_REMOVED lines=12> */
[----:B----4-:R-:W-:-:S06]  /*57a0*/  WARPGROUP.ARRIVE ;  /* 0x00000000000079c5 */ /* 0x010fcc0000000000 */
        /* <DEDUP_REMOVED lines=20> */
.L_x_8945:
[----:B------:R-:W-:Y:S01]  /*58f0*/  ULEA UR6, UR36, UR39, 0x3 ;  /* 0x0000002724067291 */ /* 0x000fe2000f8e183f */
[----:B------:R-:W-:-:S05]  /*5900*/  IMAD.U32 R10, RZ, RZ, UR49 ;  /* 0x00000031ff0a7e24 */ /* 0x000fca000f8e00ff */
[----:B------:R-:W-:-:S04]  /*5910*/  SHF.L.U32 R10, R10, 0x1f, RZ ;  /* 0x0000001f0a0a7819 */ /* 0x000fc800000006ff */
[----:B------:R1:W2:Y:S01]  /*5920*/  SYNCS.PHASECHK.TRANS64.TRYWAIT P2, [UR6+0x2d850], R10 ;  /* 0x02d8500aff0075a7 */ /* 0x0002a20008040146 */
[----:B------:R-:W-:Y:S05]  /*5930*/  @!P0 BRA `(.L_x_8946) ;  /* 0x0000000000048947 */ /* 0x000fea0003800000 */
[----:B------:R-:W-:Y:S01]  /*5940*/  BPT.TRAP 0x1 ;  /* 0x000000040000795c */ /* 0x000fe20000300000 */
.L_x_8946:
[----:B--2---:R-:W-:Y:S05]  /*5950*/  @P2 BRA `(.L_x_8944) ;  /* 0x0000000000082947 */ /* 0x004fea0003800000 */
[----:B------:R-:W2:Y:S02]  /*5960*/  SYNCS.PHASECHK.TRANS64.TRYWAIT P2, [UR6+0x2d850], R10 ;  /* 0x02d8500aff0075a7 */ /* 0x000ea40008040146 */
[----:B--2---:R-:W-:Y:S05]  /*5970*/  @!P2 BRA `(.L_x_8947) ;  /* 0x000000e40060a947 */ /* 0x004fea0003800000 */
.L_x_8944:
[----:B------:R-:W-:Y:S01]  /*5980*/  UIADD3 UR6, UR39, 0x400, URZ ;  /* 0x0000040027067890 */ /* 0x000fe2000fffe03f */
[----:B------:R-:W-:Y:S01]  /*5990*/  WARPGROUP.ARRIVE ;  /* 0x00000000000079c5 */ /* 0x000fe20000000000 */
[----:B------:R-:W-:Y:S01]  /*59a0*/  ULEA UR7, UR52, UR39, 0xd ;  /* 0x0000002734077291 */ /* 0x000fe2000f8e683f */
[----:B------:R-:W3:Y:S01]  /*59b0*/  LDC R142, c[0x0][0x2e0] ;  /* 0x0000b800ff8e7b82 */ /* 0x000ee20000000800 */
[----:B------:R-:W-:Y:S01]  /*59c0*/  USHF.R.U32.HI UR6, URZ, 0x4, UR6 ;  /* 0x000000043f067899 */ /* 0x000fe20008011606 */
[----:B------:R-:W-:Y:S01]  /*59d0*/  FMUL.FTZ R14, R27, UR56 ;  /* 0x000000381b0e7c20 */ /* 0x000fe20008410000 */
[----:B------:R-:W-:Y:S01]  /*59e0*/  UIADD3 UR7, UR7, 0x21800, URZ ;  /* 0x0002180007077890 */ /* 0x000fe2000fffe03f */
[----:B------:R-:W-:Y:S01]  /*59f0*/  FMUL.FTZ R27, R34, UR56 ;  /* 0x00000038221b7c20 */ /* 0x000fe20008410000 */
[----:B------:R-:W-:Y:S01]  /*5a00*/  ULOP3.LUT UR6, UR6, 0x3fff, URZ, 0xc0, !UPT ;  /* 0x00003fff06067892 */ /* 0x000fe2000f8ec03f */
[----:B------:R-:W-:Y:S01]  /*5a10*/  FMUL.FTZ R34, R41, UR56 ;  /* 0x0000003829227c20 */ /* 0x000fe20008410000 */
[----:B------:R-:W-:Y:S01]  /*5a20*/  USHF.R.U32.HI UR7, URZ, 0x4, UR7 ;  /* 0x000000043f077899 */ /* 0x000fe20008011607 */
[----:B------:R-:W-:Y:S01]  /*5a30*/  FMUL.FTZ R41, R48, UR56 ;  /* 0x0000003830297c20 */ /* 0x000fe20008410000 */
[----:B------:R-:W-:Y:S01]  /*5a40*/  ULOP3.LUT UR10, UR6, 0x2000000, URZ, 0xfc, !UPT ;  /* 0x02000000060a7892 */ /* 0x000fe2000f8efc3f */
[----:B------:R-:W-:Y:S01]  /*5a50*/  FMUL.FTZ R12, R25, UR56 ;  /* 0x00000038190c7c20 */ /* 0x000fe20008410000 */
[----:B------:R-:W-:Y:S01]  /*5a60*/  ULOP3.LUT UR6, UR7, 0x3fff, URZ, 0xc0, !UPT ;  /* 0x00003fff07067892 */ /* 0x000fe2000f8ec03f */
[----:B------:R-:W-:Y:S01]  /*5a70*/  FMUL.FTZ R48, R55, UR56 ;  /* 0x0000003837307c20 */ /* 0x000fe20008410000 */
[----:B------:R-:W-:Y:S01]  /*5a80*/  UIMAD UR7, UR36, 0x600, UR10 ;  /* 0x00000600240778a4 */ /* 0x000fe2000f8e020a */
[----:B------:R-:W-:Y:S01]  /*5a90*/  FMUL.FTZ R25, R32, UR56 ;  /* 0x0000003820197c20 */ /* 0x000fe20008410000 */
[----:B------:R-:W-:Y:S01]  /*5aa0*/  ULOP3.LUT UR6, UR6, 0x10000, URZ, 0xfc, !UPT ;  /* 0x0001000006067892 */ /* 0x000fe2000f8efc3f */
[----:B------:R-:W-:Y:S01]  /*5ab0*/  FMUL.FTZ R55, R60, UR56 ;  /* 0x000000383c377c20 */ /* 0x000fe20008410000 */
[----:B------:R-:W-:Y:S01]  /*5ac0*/  UMOV UR31, 0x80000020 ;  /* 0x80000020001f7882 */ /* 0x000fe20000000000 */
[----:B------:R-:W-:Y:S01]  /*5ad0*/  UMOV UR29, 0x40000040 ;  /* 0x40000040001d7882 */ /* 0x000fe20000000000 */
[----:B------:R-:W-:Y:S01]  /*5ae0*/  FMUL.FTZ R32, R39, UR56 ;  /* 0x0000003827207c20 */ /* 0x000fe20008410000 */
[----:B------:R-:W-:Y:S01]  /*5af0*/  UMOV UR30, UR7 ;  /* 0x00000007001e7c82 */ /* 0x000fe20008000000 */
[----:B------:R-:W-:Y:S01]  /*5b00*/  FMUL.FTZ R60, R65, UR56 ;  /* 0x00000038413c7c20 */ /* 0x000fe20008410000 */
[----:B------:R-:W-:Y:S01]  /*5b10*/  UMOV UR28, UR6 ;  /* 0x00000006001c7c82 */ /* 0x000fe20008000000 */
[----:B------:R-:W-:Y:S01]  /*5b20*/  FMUL.FTZ R39, R46, UR56 ;  /* 0x000000382e277c20 */ /* 0x000fe20008410000 */
[----:B------:R-:W-:Y:S01]  /*5b30*/  HGMMA.64x96x16.F32 R88, gdesc[UR28].tnspB, R88, gsb0 ;  /* 0x416000001c5879f0 */ /* 0x000fe20008000858 */
[----:B------:R-:W-:Y:S01]  /*5b40*/  UIADD3 UR30, UR7, 0x40, URZ ;  /* 0x00000040071e7890 */ /* 0x000fe2000fffe03f */
[----:B------:R-:W-:Y:S01]  /*5b50*/  FMUL.FTZ R65, R70, UR56 ;  /* 0x0000003846417c20 */ /* 0x000fe20008410000 */
[----:B------:R-:W-:Y:S01]  /*5b60*/  UIADD3 UR28, UR6, 0x2, URZ ;  /* 0x00000002061c7890 */ /* 0x000fe2000fffe03f */
[----:B------:R-:W-:Y:S01]  /*5b70*/  FMUL.FTZ R46, R53, UR56 ;  /* 0x00000038352e7c20 */ /* 0x000fe20008410000 */
[----:B------:R-:W-:Y:S01]  /*5b80*/  UMOV UR31, 0x80000020 ;  /* 0x80000020001f7882 */ /* 0x000fe20000000000 */
[----:B------:R-:W-:Y:S01]  /*5b90*/  UMOV UR29, 0x40000040 ;  /* 0x40000040001d7882 */ /* 0x000fe20000000000 */
[----:B------:R-:W-:Y:S01]  /*5ba0*/  FMUL.FTZ R70, R75, UR56 ;  /* 0x000000384b467c20 */ /* 0x000fe20008410000 */
[----:B--2---:R-:W-:Y:S01]  /*5bb0*/  FMUL.FTZ R13, R26, UR56 ;  /* 0x000000381a0d7c20 */ /* 0x004fe20008410000 */
[----:B------:R-:W-:Y:S01]  /*5bc0*/  FMUL.FTZ R53, R58, UR56 ;  /* 0x000000383a357c20 */ /* 0x000fe20008410000 */
[----:B------:R-:W-:Y:S01]  /*5bd0*/  FMUL.FTZ R75, R80, UR56 ;  /* 0x00000038504b7c20 */ /* 0x000fe20008410000 */
[----:B-1----:R-:W-:Y:S01]  /*5be0*/  FMUL.FTZ R10, R24, UR56 ;  /* 0x00000038180a7c20 */ /* 0x002fe20008410000 */
[----:B------:R-:W-:Y:S01]  /*5bf0*/  FMUL.FTZ R26, R33, UR56 ;  /* 0x00000038211a7c20 */ /* 0x000fe20008410000 */
[----:B------:R-:W-:Y:S01]  /*5c00*/  FMUL.FTZ R58, R63, UR56 ;  /* 0x000000383f3a7c20 */ /* 0x000fe20008410000 */
[----:B------:R-:W-:-:S02]  /*5c10*/  IMAD.SHL.U32 R80, R7, 0x80, RZ ;  /* 0x0000008007507824 */ /* 0x000fc400078e00ff */
        /* <DEDUP_REMOVED lines=34> */
[----:B------:R-:W-:-:S02]  /*5e40*/  IMAD.U32 R51, RZ, RZ, UR58 ;  /* 0x0000003aff337e24 */ /* 0x000fc4000f8e00ff */
[----:B------:R-:W-:Y:S01]  /*5e50*/  FMUL.FTZ R66, R71, UR56 ;  /* 0x0000003847427c20 */ /* 0x000fe20008410000 */
[----:B------:R-:W-:Y:S01]  /*5e60*/  FMUL.FTZ R67, R72, UR56 ;  /* 0x0000003848437c20 */ /* 0x000fe20008410000 */
[----:B------:R-:W-:Y:S01]  /*5e70*/  FMUL.FTZ R74, R79, UR56 ;  /* 0x000000384f4a7c20 */ /* 0x000fe20008410000 */
[----:B------:R-:W-:Y:S02]  /*5e80*/  VIADD R50, R16, 0x9 ;  /* 0x0000000910327836 */ /* 0x000fe40000000000 */
[----:B------:R-:W-:Y:S01]  /*5e90*/  FMUL.FTZ R71, R76, UR56 ;  /* 0x000000384c477c20 */ /* 0x000fe20008410000 */
[----:B------:R-:W-:Y:S01]  /*5ea0*/  FMUL.FTZ R72, R77, UR56 ;  /* 0x000000384d487c20 */ /* 0x000fe20008410000 */
[----:B------:R-:W-:Y:S01]  /*5eb0*/  FMUL.FTZ R79, R84, UR56 ;  /* 0x00000038544f7c20 */ /* 0x000fe20008410000 */
[----:B------:R-:W-:Y:S01]  /*5ec0*/  ISETP.GE.U32.AND P2, PT, R2, 0x180, PT ;  /* 0x000001800200780c */ /* 0x000fe20003f46070 */
[----:B------:R-:W-:Y:S01]  /*5ed0*/  FMUL.FTZ R76, R81, UR56 ;  /* 0x00000038514c7c20 */ /* 0x000fe20008410000 */
[----:B------:R-:W-:Y:S01]  /*5ee0*/  FMUL.FTZ R77, R82, UR56 ;  /* 0x00000038524d7c20 */ /* 0x000fe20008410000 */
[----:B---3--:R-:W-:-:S02]  /*5ef0*/  IMAD R84, R142, UR47, R83 ;  /* 0x0000002f8e547c24 */ /* 0x008fc4000f8e0253 */
[----:B------:R-:W-:Y:S01]  /*5f00*/  FMUL.FTZ R81, R85, UR56 ;  /* 0x0000003855517c20 */ /* 0x000fe20008410000 */
[----:B------:R-:W-:Y:S01]  /*5f10*/  FMUL.FTZ R82, R86, UR56 ;  /* 0x0000003856527c20 */ /* 0x000fe20008410000 */
[----:B------:R-:W-:Y:S01]  /*5f20*/  FMUL.FTZ R83, R87, UR56 ;  /* 0x0000003857537c20 */ /* 0x000fe20008410000 */
[----:B------:R-:W-:Y:S01]  /*5f30*/  @!P1 LEA R51, R51, UR39, 0x3 ;  /* 0x0000002733339c11 */ /* 0x000fe2000f8e18ff */
[----:B------:R-:W1:Y:S01]  /*5f40*/  MUFU.TANH R10, R10 ;  /* 0x0000000a000a7308 */ /* 0x000e620000002400 */
[----:B------:R-:W-:Y:S01]  /*5f50*/  SEL R50, R50, 0x9, !P2 ;  /* 0x0000000932327807 */ /* 0x000fe20005000000 */
[----:B------:R-:W-:Y:S01]  /*5f60*/  VIADD R84, R84, -UR55 ;  /* 0x8000003754547c36 */ /* 0x000fe20008000000 */
[----:B------:R-:W-:Y:S01]  /*5f70*/  PLOP3.LUT P2, PT, PT, PT, UP0, 0x40, 0x0 ;  /* 0x000000000000781c */ /* 0x000fe20003f4e808 */
[----:B------:R-:W-:Y:S02]  /*5f80*/  @!P1 VIADD R51, R51, 0x2d840 ;  /* 0x0002d84033339836 */ /* 0x000fe40000000000 */
[----:B------:R-:W-:-:S02]  /*5f90*/  IMAD R84, R19, -0x2, R84 ;  /* 0xfffffffe13547824 */ /* 0x000fc400078e0254 */
[----:B------:R-:W2:Y:S01]  /*5fa0*/  MUFU.TANH R12, R12 ;  /* 0x0000000c000c7308 */ /* 0x000ea20000002400 */
[----:B------:R-:W-:Y:S01]  /*5fb0*/  @!P1 PRMT R51, RZ, 0x654, R51 ;  /* 0x00000654ff339816 */ /* 0x000fe20000000033 */
[C---:B------:R-:W-:Y:S02]  /*5fc0*/  VIADD R87, R84.reuse, UR54 ;  /* 0x0000003654577c36 */ /* 0x040fe40008000000 */
[----:B------:R-:W-:Y:S02]  /*5fd0*/  VIADD R86, R84, UR33 ;  /* 0x0000002154567c36 */ /* 0x000fe40008000000 */
[C---:B------:R-:W-:Y:S02]  /*5fe0*/  IMAD.IADD R85, R3.reuse, 0x1, R87 ;  /* 0x0000000103557824 */ /* 0x040fe400078e0257 */
[----:B------:R-:W3:Y:S01]  /*5ff0*/  MUFU.TANH R13, R13 ;  /* 0x0000000d000d7308 */ /* 0x000ee20000002400 */
[----:B------:R-:W-:-:S07]  /*6000*/  IMAD.IADD R84, R3, 0x1, R86 ;  /* 0x0000000103547824 */ /* 0x000fce00078e0256 */
[----:B------:R-:W4:Y:S08]  /*6010*/  MUFU.TANH R14, R14 ;  /* 0x0000000e000e7308 */ /* 0x000f300000002400 */
[----:B------:R-:W1:Y:S01]  /*6020*/  MUFU.TANH R15, R15 ;  /* 0x0000000f000f7308 */ /* 0x000e620000002400 */
[----:B------:R-:W-:Y:S02]  /*6030*/  WARPGROUP.DEPBAR.LE gsb0, 0x0 ;  /* 0x00008000000079c5 */ /* 0x000fe40000010000 */
[----:B------:R-:W-:-:S05]  /*6040*/  WARPGROUP.ARRIVE ;  /* 0x00000000000079c5 */ /* 0x000fca0000000000 */
[----:B------:R-:W1:Y:S01]  /*6050*/  MUFU.TANH R20, R20 ;  /* 0x0000001400147308 */ /* 0x000e620000002400 */
[----:B------:R-:W-:Y:S01]  /*6060*/  HGMMA.64x96x16.F32 R88, gdesc[UR28].tnspB, R88, gsb0 ;  /* 0x416000001c5879f0 */ /* 0x000fe20008000858 */
[----:B------:R-:W-:Y:S02]  /*6070*/  UIADD3 UR30, UR7, 0x80, URZ ;  /* 0x00000080071e7890 */ /* 0x000fe4000fffe03f */
[----:B------:R-:W-:-:S04]  /*6080*/  UIADD3 UR28, UR6, 0x4, URZ ;  /* 0x00000004061c7890 */ /* 0x000fc8000fffe03f */
[----:B------:R-:W1:Y:S01]  /*6090*/  MUFU.TANH R21, R21 ;  /* 0x0000001500157308 */ /* 0x000e620000002400 */
[----:B------:R-:W-:Y:S01]  /*60a0*/  UMOV UR31, 0x80000020 ;  /* 0x80000020001f7882 */ /* 0x000fe20000000000 */
[----:B------:R-:W-:-:S06]  /*60b0*/  UMOV UR29, 0x40000040 ;  /* 0x40000040001d7882 */ /* 0x000fcc0000000000 */
        /* <DEDUP_REMOVED lines=15> */
[----:B------:R-:W-:Y:S01]  /*61b0*/  HGMMA.64x96x16.F32 R88, gdesc[UR28].tnspB, R88, gsb0 ;  /* 0x416000001c5879f0 */ /* 0x000fe20008000858 */
[----:B------:R-:W-:Y:S02]  /*61c0*/  UIADD3 UR30, UR7, 0xc0, URZ ;  /* 0x000000c0071e7890 */ /* 0x000fe4000fffe03f */
[----:B------:R-:W-:Y:S01]  /*61d0*/  UIADD3 UR28, UR6, 0x6, URZ ;  /* 0x00000006061c7890 */ /* 0x000fe2000fffe03f */
[----:B------:R-:W-:Y:S01]  /*61e0*/  UMOV UR31, 0x80000020 ;  /* 0x80000020001f7882 */ /* 0x000fe20000000000 */
[----:B------:R-:W-:Y:S02]  /*61f0*/  UMOV UR29, 0x40000040 ;  /* 0x40000040001d7882 */ /* 0x000fe40000000000 */
        /* <DEDUP_REMOVED lines=64> */
[----:B------:R-:W1:Y:S01]  /*6600*/  MUFU.TANH R83, R83 ;  /* 0x0000005300537308 */ /* 0x000e620000002400 */
[----:B------:R-:W-:-:S02]  /*6610*/  WARPGROUP.DEPBAR.LE gsb0, 0x0 ;  /* 0x00008000000079c5 */ /* 0x000fc40000010000 */
        /* <DEDUP_REMOVED lines=8> */
[----:B------:R-:W-:Y:S03]  /*66a0*/  HGMMA.64x96x16.F32 R88, gdesc[UR28].tnspB, R88, gsb0 ;  /* 0x416000001c5879f0 */ /* 0x000fe60008000858 */
[----:B------:R-:W-:Y:S02]  /*66b0*/  WARPGROUP.DEPBAR.LE gsb0, 0x0 ;  /* 0x00008000000079c5 */ /* 0x000fe40000010000 */
[----:B------:R1:W-:Y:S06]  /*66c0*/  BAR.ARV R50, 0x100 ;  /* 0x000400320000751d */ /* 0x0003ec0000002000 */
[----:B------:R1:W-:Y:S01]  /*66d0*/  @!P1 SYNCS.ARRIVE.TRANS64.RED.A1T0 RZ, [R51+URZ], RZ ;  /* 0x000000ff33ff99a7 */ /* 0x0003e2000810043f */
        /* <DEDUP_REMOVED lines=12> */
.L_x_8950:
[----:B------:R-:W-:-:S05]  /*67a0*/  IMAD.U32 R142, RZ, RZ, UR35 ;  /* 0x00000023ff8e7e24 */ /* 0x000fca000f8e00ff */
[----:B------:R-:W-:-:S13]  /*67b0*/  ISETP.NE.AND P2, PT, R142, 0x1, PT ;  /* 0x000000018e00780c */ /* 0x000fda0003f45270 */
[----:B-1----:R-:W1:Y:S01]  /*67c0*/  @P2 LDC.64 R50, c[0x0][0x9e8] ;  /* 0x00027a00ff322b82 */ /* 0x002e620000000a00 */
[----:B------:R-:W-:-:S04]  /*67d0*/  @P2 IMAD.IADD R139, R3, 0x1, R4 ;  /* 0x00000001038b2824 */ /* 0x000fc800078e0204 */
[----:B-1----:R-:W-:-:S04]  /*67e0*/  @P2 IMAD.HI.U32 R50, R139, R50, RZ ;  /* 0x000000328b322227 */ /* 0x002fc800078e00ff */
[----:B------:R-:W-:Y:S01]  /*67f0*/  IMAD.MOV.U32 R139, RZ, RZ, R9 ;  /* 0x000000ffff8b7224 */ /* 0x000fe200078e0009 */
[----:B------:R-:W-:-:S07]  /*6800*/  @P2 SHF.R.U32.HI R139, RZ, R51, R50 ;  /* 0x00000033ff8b2219 */ /* 0x000fce0000011632 */
.L_x_8951:
[----:B------:R-:W-:Y:S05]  /*6810*/  BSYNC B0 ;  /* 0x0000000000007941 */ /* 0x000fea0003800000 */
.L_x_8949:
[----:B------:R-:W-:-:S04]  /*6820*/  IMAD R50, R139, R142, -R80 ;  /* 0x0000008e8b327224 */ /* 0x000fc800078e0a50 */
[----:B------:R-:W-:-:S05]  /*6830*/  IMAD R50, R19, -0x2, R50 ;  /* 0xfffffffe13327824 */ /* 0x000fca00078e0232 */
[----:B------:R-:W-:Y:S02]  /*6840*/  VIADDMNMX R85, R50, R142, R85, PT ;  /* 0x0000008e32557246 */ /* 0x000fe40003800155 */
[----:B------:R-:W-:-:S07]  /*6850*/  VIMNMX R84, R84, R50, !PT ;  /* 0x0000003254547248 */ /* 0x000fce0007fe0100 */
.L_x_8948:
[----:B------:R-:W-:Y:S01]  /*6860*/  ISETP.GT.AND P2, PT, R7, -0x1, PT ;  /* 0xffffffff0700780c */ /* 0x000fe20003f44270 */
[C---:B------:R-:W-:Y:S02]  /*6870*/  IMAD.IADD R87, R0.reuse, 0x1, R87 ;  /* 0x0000000100577824 */ /* 0x040fe400078e0257 */
[----:B------:R-:W-:Y:S01]  /*6880*/  IMAD.IADD R86, R0, 0x1, R86 ;  /* 0x0000000100567824 */ /* 0x000fe200078e0256 */
[C---:B------:R-:W-:Y:S02]  /*6890*/  ISETP.GT.AND P5, PT, R84.reuse, RZ, P2 ;  /* 0x000000ff5400720c */ /* 0x040fe400017a4270 */
[C---:B------:R-:W-:Y:S02]  /*68a0*/  ISETP.GT.AND P4, PT, R84.reuse, 0x1, P2 ;  /* 0x000000015400780c */ /* 0x040fe40001784270 */
[----:B------:R-:W-:Y:S02]  /*68b0*/  ISETP.LT.OR P5, PT, R85, 0x1, P5 ;  /* 0x000000015500780c */ /* 0x000fe40002fa1670 */
[----:B------:R-:W-:-:S02]  /*68c0*/  ISETP.GT.AND P6, PT, R84, 0x8, P2 ;  /* 0x000000085400780c */ /* 0x000fc400017c4270 */
[----:B-1----:R-:W-:Y:S02]  /*68d0*/  FSEL R139, R10, -INF , !P5 ;  /* 0xff8000000a8b7808 */ /* 0x002fe40006800000 */
[C---:B------:R-:W-:Y:S02]  /*68e0*/  ISETP.GT.AND P5, PT, R84.reuse, 0x10, P2 ;  /* 0x000000105400780c */ /* 0x040fe400017a4270 */
[----:B------:R-:W-:Y:S02]  /*68f0*/  ISETP.GT.AND P3, PT, R84, 0x9, P2 ;  /* 0x000000095400780c */ /* 0x000fe40001764270 */
[C---:B------:R-:W-:Y:S02]  /*6900*/  ISETP.LT.OR P5, PT, R85.reuse, 0x11, P5 ;  /* 0x000000115500780c */ /* 0x040fe40002fa1670 */
[----:B------:R-:W-:Y:S02]  /*6910*/  ISETP.LT.OR P4, PT, R85, 0x2, P4 ;  /* 0x000000025500780c */ /* 0x000fe40002781670 */
[----:B------:R-:W-:-:S02]  /*6920*/  FSEL R25, R25, -INF , !P5 ;  /* 0xff80000019197808 */ /* 0x000fc40006800000 */
        /* <DEDUP_REMOVED lines=9> */
[C---:B------:R-:W-:Y:S02]  /*69c0*/  ISETP.GT.AND P3, PT, R84.reuse, 0x19, P2 ;  /* 0x000000195400780c */ /* 0x040fe40001764270 */
[----:B------:R-:W-:Y:S02]  /*69d0*/  FSEL R33, R33, -INF , !P5 ;  /* 0xff80000021217808 */ /* 0x000fe40006800000 */
[----:B------:R-:W-:-:S02]  /*69e0*/  ISETP.GT.AND P5, PT, R84, 0x30, P2 ;  /* 0x000000305400780c */ /* 0x000fc400017a4270 */
[C---:B------:R-:W-:Y:S02]  /*69f0*/  ISETP.LT.OR P4, PT, R85.reuse, 0x12, P4 ;  /* 0x000000125500780c */ /* 0x040fe40002781670 */
        /* <DEDUP_REMOVED lines=57> */
[----:B------:R-:W-:Y:S02]  /*6d90*/  FSEL R75, R75, -INF , !P5 ;  /* 0xff8000004b4b7808 */ /* 0x000fe40006800000 */
[----:B------:R-:W-:-:S02]  /*6da0*/  PLOP3.LUT P5, PT, PT, PT, UP0, 0x40, 0x0 ;  /* 0x000000000000781c */ /* 0x000fc40003fae808 */
        /* <DEDUP_REMOVED lines=28> */
.L_x_8954:
[----:B------:R-:W-:-:S05]  /*6f70*/  IMAD.U32 R10, RZ, RZ, UR35 ;  /* 0x00000023ff0a7e24 */ /* 0x000fca000f8e00ff */
[----:B------:R-:W-:-:S13]  /*6f80*/  ISETP.NE.AND P3, PT, R10, 0x1, PT ;  /* 0x000000010a00780c */ /* 0x000fda0003f65270 */
[----:B------:R-:W1:Y:S02]  /*6f90*/  @P3 LDC.64 R50, c[0x0][0x9e8] ;  /* 0x00027a00ff323b82 */ /* 0x000e640000000a00 */
[----:B-1----:R-:W-:-:S05]  /*6fa0*/  @P3 IMAD.HI.U32 R50, R85, R50, RZ ;  /* 0x0000003255323227 */ /* 0x002fca00078e00ff */
[----:B------:R-:W-:-:S07]  /*6fb0*/  @P3 SHF.R.U32.HI R85, RZ, R51, R50 ;  /* 0x00000033ff553219 */ /* 0x000fce0000011632 */
.L_x_8955:
[----:B------:R-:W-:Y:S05]  /*6fc0*/  BSYNC B0 ;  /* 0x0000000000007941 */ /* 0x000fea0003800000 */
.L_x_8953:
[----:B------:R-:W-:-:S04]  /*6fd0*/  IMAD R80, R85, R10, -R80 ;  /* 0x0000000a55507224 */ /* 0x000fc800078e0a50 */
[----:B------:R-:W-:-:S05]  /*6fe0*/  IMAD R80, R19, -0x2, R80 ;  /* 0xfffffffe13507824 */ /* 0x000fca00078e0250 */
[----:B------:R-:W-:Y:S02]  /*6ff0*/  VIADDMNMX R87, R80, R10, R87, PT ;  /* 0x0000000a50577246 */ /* 0x000fe40003800157 */
[----:B------:R-:W-:-:S07]  /*7000*/  VIMNMX R86, R86, R80, !PT ;  /* 0x0000005056567248 */ /* 0x000fce0007fe0100 */
.L_x_8952:
        /* <DEDUP_REMOVED lines=24> */
[----:B------:R-:W-:-:S02]  /*7190*/  ISETP.GT.AND P4, PT, R86, 0x1, P2 ;  /* 0x000000015600780c */ /* 0x000fc40001784270 */
[----:B------:R-:W-:Y:S02]  /*71a0*/  FMNMX.FTZ R51, R41, R10, !PT ;  /* 0x0000000a29337209 */ /* 0x000fe40007810000 */
[C---:B------:R-:W-:Y:S02]  /*71b0*/  ISETP.LT.OR P5, PT, R87.reuse, 0x1, P5 ;  /* 0x000000015700780c */ /* 0x040fe40002fa1670 */
        /* <DEDUP_REMOVED lines=37> */
[----:B------:R-:W-:-:S03]  /*7410*/  ISETP.LT.OR P4, PT, R87, 0x29, P4 ;  /* 0x000000295700780c */ /* 0x000fc60002781670 */
[----:B------:R-:W1:Y:S01]  /*7420*/  SHFL.BFLY PT, R51, R50, 0x2, 0x1f ;  /* 0x0c401f0032337f89 */ /* 0x000e6200000e0000 */
[----:B------:R-:W-:Y:S02]  /*7430*/  FSEL R39, R39, -INF , !P4 ;  /* 0xff80000027277808 */ /* 0x000fe40006000000 */
[----:B------:R-:W-:-:S04]  /*7440*/  ISETP.GT.AND P4, PT, R86, 0x30, P2 ;  /* 0x000000305600780c */ /* 0x000fc80001784270 */
[----:B------:R-:W-:-:S04]  /*7450*/  ISETP.LT.OR P4, PT, R87, 0x31, P4 ;  /* 0x000000315700780c */ /* 0x000fc80002781670 */
[----:B------:R-:W-:Y:S02]  /*7460*/  FSEL R43, R43, -INF , !P4 ;  /* 0xff8000002b2b7808 */ /* 0x000fe40006000000 */
[----:B------:R-:W-:-:S04]  /*7470*/  ISETP.GT.AND P4, PT, R86, 0x39, P2 ;  /* 0x000000395600780c */ /* 0x000fc80001784270 */
[----:B------:R-:W-:-:S04]  /*7480*/  ISETP.LT.OR P4, PT, R87, 0x3a, P4 ;  /* 0x0000003a5700780c */ /* 0x000fc80002781670 */
[----:B------:R-:W-:Y:S02]  /*7490*/  FSEL R48, R48, -INF , !P4 ;  /* 0xff80000030307808 */ /* 0x000fe40006000000 */
[----:B------:R-:W-:Y:S02]  /*74a0*/  ISETP.GT.AND P4, PT, R86, 0x48, P2 ;  /* 0x000000485600780c */ /* 0x000fe40001784270 */
[----:B-1----:R-:W-:Y:S02]  /*74b0*/  FMNMX.FTZ R51, R50, R51, !PT ;  /* 0x0000003332337209 */ /* 0x002fe40007810000 */
        /* <DEDUP_REMOVED lines=11> */
[----:B------:R-:W-:Y:S02]  /*7570*/  ISETP.LT.OR P4, PT, R87, 0x6a, P4 ;  /* 0x0000006a5700780c */ /* 0x000fe40002781670 */
[C---:B------:R-:W-:Y:S01]  /*7580*/  FSETP.NEU.FTZ.AND P6, PT, R10.reuse, -INF , PT ;  /* 0xff8000000a00780b */ /* 0x040fe20003fdd000 */
[----:B------:R-:W-:-:S05]  /*7590*/  FMUL.FTZ R80, R10, UR34 ;  /* 0x000000220a507c20 */ /* 0x000fca0008410000 */
[----:B------:R-:W-:Y:S02]  /*75a0*/  FSEL R50, R80, RZ, P6 ;  /* 0x000000ff50327208 */ /* 0x000fe40003000000 */
[----:B------:R-:W-:Y:S02]  /*75b0*/  FSEL R80, R13, -INF , !P5 ;  /* 0xff8000000d507808 */ /* 0x000fe40006800000 */
[----:B------:R-:W-:Y:S01]  /*75c0*/  ISETP.LT.OR P5, PT, R87, 0x2a, P3 ;  /* 0x0000002a5700780c */ /* 0x000fe20001fa1670 */
[--C-:B------:R-:W-:Y:S01]  /*75d0*/  FFMA.FTZ R85, R25, UR34, -R50.reuse ;  /* 0x0000002219557c23 */ /* 0x100fe20008010832 */
[----:B------:R-:W-:Y:S01]  /*75e0*/  FMNMX.FTZ R25, R80, R11, !PT ;  /* 0x0000000b50197209 */ /* 0x000fe20007810000 */
[--C-:B------:R-:W-:Y:S01]  /*75f0*/  FFMA.FTZ R51, R139, UR34, -R50.reuse ;  /* 0x000000228b337c23 */ /* 0x100fe20008010832 */
[----:B------:R-:W-:Y:S01]  /*7600*/  FSEL R40, R40, -INF , !P5 ;  /* 0xff80000028287808 */ /* 0x000fe20006800000 */
[----:B------:R1:W-:Y:S01]  /*7610*/  MUFU.EX2 R13, R85 ;  /* 0x00000055000d7308 */ /* 0x0003e20000000800 */
        /* <DEDUP_REMOVED lines=9> */
[--C-:B-1----:R-:W-:Y:S01]  /*76b0*/  FFMA.FTZ R85, R29, UR34, -R50.reuse ;  /* 0x000000221d557c23 */ /* 0x102fe20008010832 */
[----:B------:R-:W-:Y:S01]  /*76c0*/  FSEL R47, R47, -INF , !P5 ;  /* 0xff8000002f2f7808 */ /* 0x000fe20006800000 */
[--C-:B------:R-:W-:Y:S01]  /*76d0*/  FFMA.FTZ R30, R30, UR34, -R50.reuse ;  /* 0x000000221e1e7c23 */ /* 0x100fe20008010832 */
[----:B------:R-:W-:Y:S01]  /*76e0*/  FMNMX.FTZ R29, R27, R84, !PT ;  /* 0x000000541b1d7209 */ /* 0x000fe20007810000 */
[----:B------:R1:W-:Y:S01]  /*76f0*/  MUFU.EX2 R25, R85 ;  /* 0x0000005500197308 */ /* 0x0003e20000000800 */
        /* <DEDUP_REMOVED lines=8> */
[--C-:B-1----:R-:W-:Y:S01]  /*7780*/  FFMA.FTZ R85, R33, UR34, -R50.reuse ;  /* 0x0000002221557c23 */ /* 0x102fe20008010832 */
[----:B------:R-:W-:Y:S01]  /*7790*/  ISETP.GT.AND P3, PT, R86, 0x31, P2 ;  /* 0x000000315600780c */ /* 0x000fe20001764270 */
        /* <DEDUP_REMOVED lines=28> */
[--C-:B------:R-:W-:Y:S01]  /*7960*/  FFMA.FTZ R72, R72, UR34, -R50.reuse ;  /* 0x0000002248487c23 */ /* 0x100fe20008010832 */
[----:B------:R-:W-:Y:S01]  /*7970*/  FMNMX.FTZ R37, R47, R38, !PT ;  /* 0x000000262f257209 */ /* 0x000fe20007810000 */
[----:B------:R-:W-:Y:S01]  /*7980*/  FFMA.FTZ R81, R81, UR34, -R50 ;  /* 0x0000002251517c23 */ /* 0x000fe20008010832 */
[----:B------:R-:W-:Y:S01]  /*7990*/  ISETP.GT.AND P5, PT, R86, 0x50, P2 ;  /* 0x000000505600780c */ /* 0x000fe200017a4270 */
[----:B------:R-:W-:Y:S01]  /*79a0*/  MUFU.EX2 R51, R51 ;  /* 0x0000003300337308 */ /* 0x000fe20000000800 */
[----:B------:R-:W-:-:S02]  /*79b0*/  FMNMX.FTZ R38, R48, R37, !PT ;  /* 0x0000002530267209 */ /* 0x000fc40007810000 */
[----:B------:R-:W-:Y:S02]  /*79c0*/  ISETP.LT.OR P3, PT, R87, 0x4a, P3 ;  /* 0x0000004a5700780c */ /* 0x000fe40001f61670 */
[----:B------:R-:W-:Y:S02]  /*79d0*/  FMNMX.FTZ R37, R53, R38, !PT ;  /* 0x0000002635257209 */ /* 0x000fe40007810000 */
[----:B------:R-:W-:Y:S01]  /*79e0*/  FSEL R58, R58, -INF , !P3 ;  /* 0xff8000003a3a7808 */ /* 0x000fe20005800000 */
[----:B------:R-:W-:Y:S01]  /*79f0*/  MUFU.EX2 R12, R12 ;  /* 0x0000000c000c7308 */ /* 0x000fe20000000800 */
[----:B------:R-:W-:Y:S02]  /*7a00*/  FMNMX.FTZ R38, R84, R37, !PT ;  /* 0x0000002554267209 */ /* 0x000fe40007810000 */
[----:B------:R-:W-:Y:S02]  /*7a10*/  ISETP.LT.OR P5, PT, R87, 0x51, P5 ;  /* 0x000000515700780c */ /* 0x000fe40002fa1670 */
[----:B------:R-:W-:-:S02]  /*7a20*/  FMNMX.FTZ R37, R57, R38, !PT ;  /* 0x0000002639257209 */ /* 0x000fc40007810000 */
[----:B------:R-:W-:Y:S01]  /*7a30*/  ISETP.GT.AND P3, PT, R86, 0x58, P2 ;  /* 0x000000585600780c */ /* 0x000fe20001764270 */
[----:B------:R-:W-:Y:S01]  /*7a40*/  MUFU.EX2 R15, R15 ;  /* 0x0000000f000f7308 */ /* 0x000fe20000000800 */
[----:B------:R-:W-:Y:S02]  /*7a50*/  FSEL R61, R61, -INF , !P5 ;  /* 0xff8000003d3d7808 */ /* 0x000fe40006800000 */
[----:B------:R-:W-:Y:S02]  /*7a60*/  FMNMX.FTZ R38, R58, R37, !PT ;  /* 0x000000253a267209 */ /* 0x000fe40007810000 */
[----:B------:R-:W-:Y:S02]  /*7a70*/  ISETP.GT.AND P5, PT, R86, 0x59, P2 ;  /* 0x000000595600780c */ /* 0x000fe400017a4270 */
[----:B------:R-:W-:Y:S01]  /*7a80*/  ISETP.LT.OR P3, PT, R87, 0x59, P3 ;  /* 0x000000595700780c */ /* 0x000fe20001f61670 */
[----:B------:R-:W-:Y:S01]  /*7a90*/  MUFU.EX2 R20, R20 ;  /* 0x0000001400147308 */ /* 0x000fe20000000800 */
[----:B------:R-:W-:-:S02]  /*7aa0*/  FMNMX.FTZ R37, R61, R38, !PT ;  /* 0x000000263d257209 */ /* 0x000fc40007810000 */
[----:B------:R-:W-:Y:S02]  /*7ab0*/  ISETP.LT.OR P5, PT, R87, 0x5a, P5 ;  /* 0x0000005a5700780c */ /* 0x000fe40002fa1670 */
[----:B------:R-:W-:Y:S02]  /*7ac0*/  FSEL R65, R65, -INF , !P3 ;  /* 0xff80000041417808 */ /* 0x000fe40005800000 */
[----:B------:R-:W-:Y:S01]  /*7ad0*/  FMNMX.FTZ R38, R62, R37, !PT ;  /* 0x000000253e267209 */ /* 0x000fe20007810000 */
[----:B------:R-:W-:Y:S01]  /*7ae0*/  MUFU.EX2 R26, R26 ;  /* 0x0000001a001a7308 */ /* 0x000fe20000000800 */
[----:B------:R-:W-:Y:S02]  /*7af0*/  ISETP.GT.AND P3, PT, R86, 0x61, P2 ;  /* 0x000000615600780c */ /* 0x000fe40001764270 */
[----:B------:R-:W-:Y:S02]  /*7b00*/  FSEL R66, R66, -INF , !P5 ;  /* 0xff80000042427808 */ /* 0x000fe40006800000 */
[----:B------:R-:W-:-:S02]  /*7b10*/  FMNMX.FTZ R37, R65, R38, !PT ;  /* 0x0000002641257209 */ /* 0x000fc40007810000 */
[----:B------:R-:W-:Y:S01]  /*7b20*/  ISETP.GT.AND P5, PT, R86, 0x68, P2 ;  /* 0x000000685600780c */ /* 0x000fe200017a4270 */
[----:B------:R-:W-:Y:S01]  /*7b30*/  MUFU.EX2 R30, R30 ;  /* 0x0000001e001e7308 */ /* 0x000fe20000000800 */
[C---:B------:R-:W-:Y:S02]  /*7b40*/  ISETP.LT.OR P3, PT, R87.reuse, 0x62, P3 ;  /* 0x000000625700780c */ /* 0x040fe40001f61670 */
[----:B------:R-:W-:Y:S02]  /*7b50*/  FMNMX.FTZ R38, R66, R37, !PT ;  /* 0x0000002542267209 */ /* 0x000fe40007810000 */
[----:B-1----:R-:W-:Y:S01]  /*7b60*/  FSEL R85, R70, -INF , !P3 ;  /* 0xff80000046557808 */ /* 0x002fe20005800000 */
[----:B------:R-:W-:Y:S01]  /*7b70*/  FFMA.FTZ R70, R52, UR34, -R50 ;  /* 0x0000002234467c23 */ /* 0x000fe20008010832 */
[----:B------:R-:W-:Y:S01]  /*7b80*/  ISETP.LT.OR P5, PT, R87, 0x69, P5 ;  /* 0x000000695700780c */ /* 0x000fe20002fa1670 */
[----:B------:R-:W-:Y:S01]  /*7b90*/  MUFU.EX2 R34, R34 ;  /* 0x0000002200227308 */ /* 0x000fe20000000800 */
[----:B------:R-:W-:-:S02]  /*7ba0*/  FMNMX.FTZ R38, R69, R38, !PT ;  /* 0x0000002645267209 */ /* 0x000fc40007810000 */
[C---:B------:R-:W-:Y:S02]  /*7bb0*/  ISETP.GT.AND P3, PT, R86.reuse, 0x70, P2 ;  /* 0x000000705600780c */ /* 0x040fe40001764270 */
[----:B------:R-:W-:Y:S01]  /*7bc0*/  FSEL R139, R73, -INF , !P5 ;  /* 0xff800000498b7808 */ /* 0x000fe20006800000 */
[--C-:B------:R-:W-:Y:S01]  /*7bd0*/  FFMA.FTZ R73, R55, UR34, -R50.reuse ;  /* 0x0000002237497c23 */ /* 0x100fe20008010832 */
[----:B------:R-:W-:Y:S01]  /*7be0*/  FMNMX.FTZ R38, R85, R38, !PT ;  /* 0x0000002655267209 */ /* 0x000fe20007810000 */
[----:B------:R-:W-:Y:S01]  /*7bf0*/  MUFU.EX2 R54, R54 ;  /* 0x0000003600367308 */ /* 0x000fe20000000800 */
[----:B------:R-:W-:Y:S02]  /*7c00*/  ISETP.GT.AND P5, PT, R86, 0x71, P2 ;  /* 0x000000715600780c */ /* 0x000fe400017a4270 */
[----:B------:R-:W-:Y:S01]  /*7c10*/  FSEL R142, R74, -INF , !P4 ;  /* 0xff8000004a8e7808 */ /* 0x000fe20006000000 */
[--C-:B------:R-:W-:Y:S01]  /*7c20*/  FFMA.FTZ R74, R75, UR34, -R50.reuse ;  /* 0x000000224b4a7c23 */ /* 0x100fe20008010832 */
[----:B------:R-:W-:Y:S01]  /*7c30*/  ISETP.LT.OR P3, PT, R87, 0x71, P3 ;  /* 0x000000715700780c */ /* 0x000fe20001f61670 */
[----:B------:R-:W-:Y:S01]  /*7c40*/  FFMA.FTZ R75, R79, UR34, -R50 ;  /* 0x000000224f4b7c23 */ /* 0x000fe20008010832 */
[----:B------:R-:W-:Y:S01]  /*7c50*/  FMNMX.FTZ R37, R139, R38, !PT ;  /* 0x000000268b257209 */ /* 0x000fe20007810000 */
[----:B------:R-:W-:Y:S01]  /*7c60*/  MUFU.EX2 R41, R41 ;  /* 0x0000002900297308 */ /* 0x000fe20000000800 */
[----:B------:R-:W-:-:S02]  /*7c70*/  ISETP.GT.AND P4, PT, R86, 0x78, P2 ;  /* 0x000000785600780c */ /* 0x000fc40001784270 */
[----:B------:R-:W-:Y:S02]  /*7c80*/  ISETP.LT.OR P5, PT, R87, 0x72, P5 ;  /* 0x000000725700780c */ /* 0x000fe40002fa1670 */
[----:B------:R-:W-:Y:S01]  /*7c90*/  FSEL R52, R77, -INF , !P3 ;  /* 0xff8000004d347808 */ /* 0x000fe20005800000 */
[----:B------:R-:W-:Y:S01]  /*7ca0*/  FFMA.FTZ R77, R76, UR34, -R50 ;  /* 0x000000224c4d7c23 */ /* 0x000fe20008010832 */
[----:B------:R-:W-:Y:S01]  /*7cb0*/  FMNMX.FTZ R37, R142, R37, !PT ;  /* 0x000000258e257209 */ /* 0x000fe20007810000 */
[----:B------:R-:W-:Y:S01]  /*7cc0*/  MUFU.EX2 R42, R42 ;  /* 0x0000002a002a7308 */ /* 0x000fe20000000800 */
[----:B------:R-:W-:Y:S02]  /*7cd0*/  ISETP.GT.AND P2, PT, R86, 0x79, P2 ;  /* 0x000000795600780c */ /* 0x000fe40001744270 */
[----:B------:R-:W-:Y:S02]  /*7ce0*/  ISETP.LT.OR P4, PT, R87, 0x79, P4 ;  /* 0x000000795700780c */ /* 0x000fe40002781670 */
[----:B------:R-:W-:-:S02]  /*7cf0*/  FSEL R78, R78, -INF , !P5 ;  /* 0xff8000004e4e7808 */ /* 0x000fc40006800000 */
[----:B------:R-:W-:Y:S01]  /*7d00*/  FMNMX.FTZ R37, R52, R37, !PT ;  /* 0x0000002534257209 */ /* 0x000fe20007810000 */
[----:B------:R-:W-:Y:S01]  /*7d10*/  MUFU.EX2 R45, R45 ;  /* 0x0000002d002d7308 */ /* 0x000fe20000000800 */
[----:B------:R-:W-:Y:S02]  /*7d20*/  ISETP.LT.OR P2, PT, R87, 0x7a, P2 ;  /* 0x0000007a5700780c */ /* 0x000fe40001741670 */
[----:B------:R-:W-:Y:S02]  /*7d30*/  FSEL R82, R82, -INF , !P4 ;  /* 0xff80000052527808 */ /* 0x000fe40006000000 */
[----:B------:R-:W-:Y:S02]  /*7d40*/  FMNMX.FTZ R37, R78, R37, !PT ;  /* 0x000000254e257209 */ /* 0x000fe40007810000 */
[----:B------:R-:W-:Y:S01]  /*7d50*/  FSEL R83, R83, -INF , !P2 ;  /* 0xff80000053537808 */ /* 0x000fe20005000000 */
[----:B------:R-:W-:Y:S01]  /*7d60*/  MUFU.EX2 R46, R46 ;  /* 0x0000002e002e7308 */ /* 0x000fe20000000800 */
[----:B------:R-:W-:-:S02]  /*7d70*/  FMNMX.FTZ R38, R82, R37, !PT ;  /* 0x0000002552267209 */ /* 0x000fc40007810000 */
[----:B------:R-:W-:Y:S02]  /*7d80*/  FSEL R55, R10, RZ, P6 ;  /* 0x000000ff0a377208 */ /* 0x000fe40003000000 */
[----:B------:R-:W-:-:S03]  /*7d90*/  FMNMX.FTZ R38, R83, R38, !PT ;  /* 0x0000002653267209 */ /* 0x000fc60007810000 */
[----:B------:R-:W-:Y:S01]  /*7da0*/  FADD.FTZ R55, -R55, R8 ;  /* 0x0000000837377221 */ /* 0x000fe20000010100 */
[----:B------:R-:W-:Y:S01]  /*7db0*/  MUFU.EX2 R49, R49 ;  /* 0x0000003100317308 */ /* 0x000fe20000000800 */
[----:B------:R-:W1:Y:S02]  /*7dc0*/  SHFL.BFLY PT, R37, R38, 0x2, 0x1f ;  /* 0x0c401f0026257f89 */ /* 0x000e6400000e0000 */
[----:B------:R-:W-:-:S05]  /*7dd0*/  FMUL.FTZ R76, R55, UR34 ;  /* 0x00000022374c7c20 */ /* 0x000fca0008410000 */
[----:B------:R-:W-:Y:S08]  /*7de0*/  MUFU.EX2 R8, R81 ;  /* 0x0000005100087308 */ /* 0x000ff00000000800 */
[----:B------:R-:W2:Y:S08]  /*7df0*/  MUFU.EX2 R76, R76 ;  /* 0x0000004c004c7308 */ /* 0x000eb00000000800 */
[----:B------:R-:W-:Y:S01]  /*7e00*/  MUFU.EX2 R70, R70 ;  /* 0x0000004600467308 */ /* 0x000fe20000000800 */
[----:B-1----:R-:W-:-:S05]  /*7e10*/  FMNMX.FTZ R37, R38, R37, !PT ;  /* 0x0000002526257209 */ /* 0x002fca0007810000 */
[----:B------:R-:W1:Y:S02]  /*7e20*/  SHFL.BFLY PT, R38, R37, 0x1, 0x1f ;  /* 0x0c201f0025267f89 */ /* 0x000e6400000e0000 */
[----:B------:R-:W-:Y:S01]  /*7e30*/  MUFU.EX2 R73, R73 ;  /* 0x0000004900497308 */ /* 0x000fe20000000800 */
[-C--:B--2---:R-:W-:Y:S01]  /*7e40*/  FMUL.FTZ R88, R88, R76.reuse ;  /* 0x0000004c58587220 */ /* 0x084fe20000410000 */
        /* <DEDUP_REMOVED lines=19> */
[----:B------:R-:W-:Y:S01]  /*7f80*/  FMUL.FTZ R124, R124, R76 ;  /* 0x0000004c7c7c7220 */ /* 0x000fe20000410000 */
[----:B-1----:R-:W-:Y:S01]  /*7f90*/  FMNMX.FTZ R50, R37, R38, !PT ;  /* 0x0000002625327209 */ /* 0x002fe20007810000 */
[-C--:B------:R-:W-:Y:S01]  /*7fa0*/  FMUL.FTZ R125, R125, R76.reuse ;  /* 0x0000004c7d7d7220 */ /* 0x080fe20000410000 */
[----:B------:R-:W-:Y:S01]  /*7fb0*/  MUFU.EX2 R60, R60 ;  /* 0x0000003c003c7308 */ /* 0x000fe20000000800 */
[----:B------:R-:W-:Y:S01]  /*7fc0*/  F2FP.F16.F32.PACK_AB R38, R20, R15 ;  /* 0x0000000f1426723e */ /* 0x000fe200000000ff */
[-C--:B------:R-:W-:Y:S01]  /*7fd0*/  FMUL.FTZ R128, R128, R76.reuse ;  /* 0x0000004c80807220 */ /* 0x080fe20000410000 */
[C---:B------:R-:W-:Y:S01]  /*7fe0*/  FMUL.FTZ R37, R50.reuse, UR34 ;  /* 0x0000002232257c20 */ /* 0x040fe20008410000 */
[----:B------:R-:W-:Y:S01]  /*7ff0*/  FSETP.NEU.FTZ.AND P2, PT, R50, -INF , PT ;  /* 0xff8000003200780b */ /* 0x000fe20003f5d000 */
[-C--:B------:R-:W-:Y:S01]  /*8000*/  FMUL.FTZ R129, R129, R76.reuse ;  /* 0x0000004c81817220 */ /* 0x080fe20000410000 */
[-C--:B------:R-:W-:Y:S01]  /*8010*/  FMUL.FTZ R132, R132, R76.reuse ;  /* 0x0000004c84847220 */ /* 0x080fe20000410000 */
[----:B------:R-:W-:Y:S01]  /*8020*/  FMUL.FTZ R133, R133, R76 ;  /* 0x0000004c85857220 */ /* 0x000fe20000410000 */
[----:B------:R-:W-:Y:S01]  /*8030*/  FSEL R55, R37, RZ, P2 ;  /* 0x000000ff25377208 */ /* 0x000fe20001000000 */
[----:B------:R-:W-:Y:S04]  /*8040*/  MUFU.EX2 R63, R63 ;  /* 0x0000003f003f7308 */ /* 0x000fe80000000800 */
[--C-:B------:R-:W-:Y:S01]  /*8050*/  FFMA.FTZ R148, R24, UR34, -R55.reuse ;  /* 0x0000002218947c23 */ /* 0x100fe20008010837 */
[----:B------:R-:W-:Y:S01]  /*8060*/  FSEL R24, R50, RZ, P2 ;  /* 0x000000ff32187208 */ /* 0x000fe20001000000 */
[--C-:B------:R-:W-:Y:S01]  /*8070*/  FFMA.FTZ R37, R80, UR34, -R55.reuse ;  /* 0x0000002250257c23 */ /* 0x100fe20008010837 */
[--C-:B------:R-:W-:Y:S01]  /*8080*/  FFMA.FTZ R146, R14, UR34, -R55.reuse ;  /* 0x000000220e927c23 */ /* 0x100fe20008010837 */
[--C-:B------:R-:W-:Y:S01]  /*8090*/  FFMA.FTZ R14, R27, UR34, -R55.reuse ;  /* 0x000000221b0e7c23 */ /* 0x100fe20008010837 */
[----:B------:R-:W-:Y:S01]  /*80a0*/  FFMA.FTZ R27, R28, UR34, -R55 ;  /* 0x000000221c1b7c23 */ /* 0x000fe20008010837 */
[----:B------:R-:W-:Y:S01]  /*80b0*/  FADD.FTZ R24, -R24, R11 ;  /* 0x0000000b18187221 */ /* 0x000fe20000010100 */
[----:B------:R-:W-:Y:S01]  /*80c0*/  IMAD.U32 R28, RZ, RZ, UR36 ;  /* 0x00000024ff1c7e24 */ /* 0x000fe2000f8e00ff */
[----:B------:R-:W-:Y:S01]  /*80d0*/  MUFU.EX2 R37, R37 ;  /* 0x0000002500257308 */ /* 0x000fe20000000800 */
[--C-:B------:R-:W-:Y:S01]  /*80e0*/  FFMA.FTZ R21, R21, UR34, -R55.reuse ;  /* 0x0000002215157c23 */ /* 0x100fe20008010837 */
[----:B------:R-:W-:Y:S01]  /*80f0*/  FMUL.FTZ R24, R24, UR34 ;  /* 0x0000002218187c20 */ /* 0x000fe20008410000 */
[----:B------:R-:W-:Y:S01]  /*8100*/  FFMA.FTZ R79, R39, UR34, -R55 ;  /* 0x00000022274f7c23 */ /* 0x000fe20008010837 */
[----:B------:R-:W-:Y:S01]  /*8110*/  @!P1 LEA R28, R28, UR39, 0x3 ;  /* 0x000000271c1c9c11 */ /* 0x000fe2000f8e18ff */
[----:B------:R-:W-:Y:S01]  /*8120*/  FFMA.FTZ R39, R76, R6, R51 ;  /* 0x000000064c277223 */ /* 0x000fe20000010033 */
[--C-:B------:R-:W-:Y:S01]  /*8130*/  FFMA.FTZ R86, R36, UR34, -R55.reuse ;  /* 0x0000002224567c23 */ /* 0x100fe20008010837 */
[----:B------:R-:W-:Y:S01]  /*8140*/  FFMA.FTZ R31, R31, UR34, -R55 ;  /* 0x000000221f1f7c23 */ /* 0x000fe20008010837 */
[----:B------:R-:W1:Y:S01]  /*8150*/  MUFU.EX2 R24, R24 ;  /* 0x0000001800187308 */ /* 0x000e620000000800 */
[----:B------:R-:W-:-:S02]  /*8160*/  @!P1 VIADD R28, R28, 0x2d860 ;  /* 0x0002d8601c1c9836 */ /* 0x000fc40000000000 */
[--C-:B------:R-:W-:Y:S01]  /*8170*/  FFMA.FTZ R80, R32, UR34, -R55.reuse ;  /* 0x0000002220507c23 */ /* 0x100fe20008010837 */
[--C-:B------:R-:W-:Y:S01]  /*8180*/  FFMA.FTZ R35, R35, UR34, -R55.reuse ;  /* 0x0000002223237c23 */ /* 0x100fe20008010837 */
[--C-:B------:R-:W-:Y:S01]  /*8190*/  FFMA.FTZ R144, R40, UR34, -R55.reuse ;  /* 0x0000002228907c23 */ /* 0x100fe20008010837 */
[----:B------:R-:W-:Y:S01]  /*81a0*/  FFMA.FTZ R32, R44, UR34, -R55 ;  /* 0x000000222c207c23 */ /* 0x000fe20008010837 */
[----:B------:R-:W-:Y:S01]  /*81b0*/  @!P1 PRMT R36, RZ, 0x654, R28 ;  /* 0x00000654ff249816 */ /* 0x000fe2000000001c */
[----:B------:R-:W-:Y:S01]  /*81c0*/  FADD.FTZ R28, R12, R39 ;  /* 0x000000270c1c7221 */ /* 0x000fe20000010000 */
[----:B------:R-:W2:Y:S01]  /*81d0*/  MUFU.EX2 R146, R146 ;  /* 0x0000009200927308 */ /* 0x000ea20000000800 */
[--C-:B------:R-:W-:Y:S01]  /*81e0*/  FFMA.FTZ R11, R53, UR34, -R55.reuse ;  /* 0x00000022350b7c23 */ /* 0x100fe20008010837 */
[----:B------:R3:W-:Y:S01]  /*81f0*/  @!P1 SYNCS.ARRIVE.TRANS64.RED.A1T0 RZ, [R36+URZ], RZ ;  /* 0x000000ff24ff99a7 */ /* 0x0007e2000810043f */
[----:B------:R-:W-:Y:S01]  /*8200*/  FADD.FTZ R39, R15, R28 ;  /* 0x0000001c0f277221 */ /* 0x000fe20000010000 */
[--C-:B------:R-:W-:Y:S01]  /*8210*/  FFMA.FTZ R47, R47, UR34, -R55.reuse ;  /* 0x000000222f2f7c23 */ /* 0x100fe20008010837 */
[--C-:B------:R-:W-:Y:S01]  /*8220*/  FFMA.FTZ R40, R48, UR34, -R55.reuse ;  /* 0x0000002230287c23 */ /* 0x100fe20008010837 */
[----:B------:R-:W-:Y:S01]  /*8230*/  FFMA.FTZ R48, R84, UR34, -R55 ;  /* 0x0000002254307c23 */ /* 0x000fe20008010837 */
[----:B------:R-:W-:Y:S01]  /*8240*/  FADD.FTZ R28, R20, R39 ;  /* 0x00000027141c7221 */ /* 0x000fe20000010000 */
[----:B------:R4:W5:Y:S01]  /*8250*/  MUFU.EX2 R81, R21 ;  /* 0x0000001500517308 */ /* 0x0009620000000800 */
[----:B-1----:R-:W-:Y:S01]  /*8260*/  FFMA.FTZ R5, R24, R5, R37 ;  /* 0x0000000518057223 */ /* 0x002fe20000010025 */
[----:B---3--:R-:W-:Y:S01]  /*8270*/  F2FP.F16.F32.PACK_AB R36, R12, R51 ;  /* 0x000000330c24723e */ /* 0x008fe200000000ff */
[--C-:B------:R-:W-:Y:S01]  /*8280*/  FFMA.FTZ R6, R57, UR34, -R55.reuse ;  /* 0x0000002239067c23 */ /* 0x100fe20008010837 */
[--C-:B------:R-:W-:Y:S01]  /*8290*/  FFMA.FTZ R58, R58, UR34, -R55.reuse ;  /* 0x000000223a3a7c23 */ /* 0x100fe20008010837 */
[--C-:B------:R-:W-:Y:S01]  /*82a0*/  FFMA.FTZ R61, R61, UR34, -R55.reuse ;  /* 0x000000223d3d7c23 */ /* 0x100fe20008010837 */
[--C-:B------:R-:W-:Y:S01]  /*82b0*/  FFMA.FTZ R20, R62, UR34, -R55.reuse ;  /* 0x000000223e147c23 */ /* 0x100fe20008010837 */
[----:B------:R-:W-:Y:S01]  /*82c0*/  FFMA.FTZ R69, R69, UR34, -R55 ;  /* 0x0000002245457c23 */ /* 0x000fe20008010837 */
[----:B------:R-:W1:Y:S01]  /*82d0*/  MUFU.EX2 R148, R148 ;  /* 0x0000009400947308 */ /* 0x000e620000000800 */
[C---:B--2---:R-:W-:Y:S01]  /*82e0*/  FADD.FTZ R12, R146.reuse, R5 ;  /* 0x00000005920c7221 */ /* 0x044fe20000010000 */
[--C-:B----4-:R-:W-:Y:S01]  /*82f0*/  FFMA.FTZ R21, R43, UR34, -R55.reuse ;  /* 0x000000222b157c23 */ /* 0x110fe20008010837 */
[----:B------:R-:W-:Y:S01]  /*8300*/  FADD.FTZ R43, R13, R28 ;  /* 0x0000001c0d2b7221 */ /* 0x000fe20000010000 */
[----:B------:R-:W-:Y:S01]  /*8310*/  F2FP.F16.F32.PACK_AB R37, R146, R37 ;  /* 0x000000259225723e */ /* 0x000fe200000000ff */
[--C-:B------:R-:W-:Y:S01]  /*8320*/  FFMA.FTZ R139, R139, UR34, -R55.reuse ;  /* 0x000000228b8b7c23 */ /* 0x100fe20008010837 */
[----:B------:R-:W-:Y:S01]  /*8330*/  FFMA.FTZ R142, R142, UR34, -R55 ;  /* 0x000000228e8e7c23 */ /* 0x000fe20008010837 */
[----:B------:R-:W-:Y:S01]  /*8340*/  FADD.FTZ R28, R26, R43 ;  /* 0x0000002b1a1c7221 */ /* 0x000fe20000010000 */
[----:B------:R-:W2:Y:S01]  /*8350*/  MUFU.EX2 R14, R14 ;  /* 0x0000000e000e7308 */ /* 0x000ea20000000800 */
[----:B-----5:R-:W-:Y:S01]  /*8360*/  FADD.FTZ R5, R81, R12 ;  /* 0x0000000c51057221 */ /* 0x020fe20000010000 */
[--C-:B------:R-:W-:Y:S01]  /*8370*/  FFMA.FTZ R78, R78, UR34, -R55.reuse ;  /* 0x000000224e4e7c23 */ /* 0x100fe20008010837 */
[----:B------:R-:W-:Y:S01]  /*8380*/  FADD.FTZ R43, R25, R28 ;  /* 0x0000001c192b7221 */ /* 0x000fe20000010000 */
[--C-:B------:R-:W-:Y:S01]  /*8390*/  FFMA.FTZ R85, R85, UR34, -R55.reuse ;  /* 0x0000002255557c23 */ /* 0x100fe20008010837 */
[--C-:B------:R-:W-:Y:S01]  /*83a0*/  FFMA.FTZ R82, R82, UR34, -R55.reuse ;  /* 0x0000002252527c23 */ /* 0x100fe20008010837 */
[----:B------:R-:W-:Y:S01]  /*83b0*/  FFMA.FTZ R83, R83, UR34, -R55 ;  /* 0x0000002253537c23 */ /* 0x000fe20008010837 */
[----:B------:R-:W-:Y:S01]  /*83c0*/  FADD.FTZ R28, R30, R43 ;  /* 0x0000002b1e1c7221 */ /* 0x000fe20000010000 */
[----:B------:R-:W3:Y:S01]  /*83d0*/  MUFU.EX2 R27, R27 ;  /* 0x0000001b001b7308 */ /* 0x000ee20000000800 */
[----:B-1----:R-:W-:Y:S01]  /*83e0*/  FADD.FTZ R5, R148, R5 ;  /* 0x0000000594057221 */ /* 0x002fe20000010000 */
[----:B------:R-:W-:Y:S01]  /*83f0*/  F2FP.F16.F32.PACK_AB R30, R30, R25 ;  /* 0x000000191e1e723e */ /* 0x000fe200000000ff */
[----:B------:R-:W-:Y:S01]  /*8400*/  FADD.FTZ R51, R29, R28 ;  /* 0x0000001c1d337221 */ /* 0x000fe20000010000 */
[----:B------:R-:W-:Y:S01]  /*8410*/  F2FP.F16.F32.PACK_AB R39, R148, R81 ;  /* 0x000000519427723e */ /* 0x000fe200000000ff */
[----:B------:R-:W-:Y:S01]  /*8420*/  UMOV UR36, UR58 ;  /* 0x0000003a00247c82 */ /* 0x000fe20008000000 */
[----:B------:R-:W-:Y:S01]  /*8430*/  ISETP.GT.AND P2, PT, R7, UR59, PT ;  /* 0x0000003b07007c0c */ /* 0x000fe2000bf44270 */
[----:B------:R-:W-:Y:S01]  /*8440*/  FADD.FTZ R28, R34, R51 ;  /* 0x00000033221c7221 */ /* 0x000fe20000010000 */
[----:B------:R-:W1:Y:S01]  /*8450*/  MUFU.EX2 R31, R31 ;  /* 0x0000001f001f7308 */ /* 0x000e620000000800 */
[----:B--2---:R-:W-:Y:S01]  /*8460*/  FADD.FTZ R12, R14, R5 ;  /* 0x000000050e0c7221 */ /* 0x004fe20000010000 */
[----:B------:R-:W-:Y:S01]  /*8470*/  FFMA.FTZ R5, R65, UR34, -R55 ;  /* 0x0000002241057c23 */ /* 0x000fe20008010837 */
[----:B------:R-:W-:Y:S01]  /*8480*/  FADD.FTZ R53, R33, R28 ;  /* 0x0000001c21357221 */ /* 0x000fe20000010000 */
[----:B------:R-:W-:Y:S01]  /*8490*/  STSM.16.M88.4 [R136+0x21800], R36 ;  /* 0x0218002488007844 */ /* 0x000fe20000000200 */
[----:B------:R-:W-:-:S02]  /*84a0*/  VIADD R7, R7, 0xffffffff ;  /* 0xffffffff07077836 */ /* 0x000fc40000000000 */
[-C--:B------:R-:W-:Y:S01]  /*84b0*/  FMUL.FTZ R90, R90, R24.reuse ;  /* 0x000000185a5a7220 */ /* 0x080fe20000410000 */
[C---:B------:R-:W-:Y:S01]  /*84c0*/  FADD.FTZ R28, R54.reuse, R53 ;  /* 0x00000035361c7221 */ /* 0x040fe20000010000 */
[----:B------:R-:W2:Y:S01]  /*84d0*/  MUFU.EX2 R80, R80 ;  /* 0x0000005000507308 */ /* 0x000ea20000000800 */
[----:B---3--:R-:W-:Y:S01]  /*84e0*/  FADD.FTZ R12, R27, R12 ;  /* 0x0000000c1b0c7221 */ /* 0x008fe20000010000 */
[----:B------:R-:W-:Y:S01]  /*84f0*/  F2FP.F16.F32.PACK_AB R54, R54, R33 ;  /* 0x000000213636723e */ /* 0x000fe200000000ff */
[----:B------:R-:W-:Y:S01]  /*8500*/  FADD.FTZ R53, R41, R28 ;  /* 0x0000001c29357221 */ /* 0x000fe20000010000 */
[----:B------:R-:W-:Y:S01]  /*8510*/  F2FP.F16.F32.PACK_AB R28, R26, R13 ;  /* 0x0000000d1a1c723e */ /* 0x000fe200000000ff */
[-C--:B------:R-:W-:Y:S01]  /*8520*/  FMUL.FTZ R91, R91, R24.reuse ;  /* 0x000000185b5b7220 */ /* 0x080fe20000410000 */
[-C--:B------:R-:W-:Y:S01]  /*8530*/  FMUL.FTZ R94, R94, R24.reuse ;  /* 0x000000185e5e7220 */ /* 0x080fe20000410000 */
[----:B------:R-:W-:Y:S01]  /*8540*/  FADD.FTZ R44, R42, R53 ;  /* 0x000000352a2c7221 */ /* 0x000fe20000010000 */
        /* <DEDUP_REMOVED lines=10> */
[----:B------:R-:W-:Y:S01]  /*85f0*/  FFMA.FTZ R43, R52, UR34, -R55 ;  /* 0x00000022342b7c23 */ /* 0x000fe20008010837 */
[----:B------:R-:W-:Y:S01]  /*8600*/  F2FP.F16.F32.PACK_AB R52, R34, R29 ;  /* 0x0000001d2234723e */ /* 0x000fe200000000ff */
[----:B------:R-:W-:Y:S01]  /*8610*/  FMUL.FTZ R107, R107, R24 ;  /* 0x000000186b6b7220 */ /* 0x000fe20000410000 */
[----:B------:R-:W-:Y:S01]  /*8620*/  F2FP.F16.F32.PACK_AB R29, R27, R14 ;  /* 0x0000000e1b1d723e */ /* 0x000fe200000000ff */
[-C--:B------:R-:W-:Y:S01]  /*8630*/  FMUL.FTZ R110, R110, R24.reuse ;  /* 0x000000186e6e7220 */ /* 0x080fe20000410000 */
[----:B------:R-:W-:Y:S01]  /*8640*/  F2FP.F16.F32.PACK_AB R31, R80, R31 ;  /* 0x0000001f501f723e */ /* 0x000fe200000000ff */
[----:B------:R-:W2:Y:S01]  /*8650*/  MUFU.EX2 R79, R79 ;  /* 0x0000004f004f7308 */ /* 0x000ea20000000800 */
[----:B---3--:R-:W-:Y:S01]  /*8660*/  FADD.FTZ R51, R35, R12 ;  /* 0x0000000c23337221 */ /* 0x008fe20000010000 */
[-C--:B------:R-:W-:Y:S01]  /*8670*/  FMUL.FTZ R111, R111, R24.reuse ;  /* 0x000000186f6f7220 */ /* 0x080fe20000410000 */
[-C--:B------:R-:W-:Y:S01]  /*8680*/  FMUL.FTZ R114, R114, R24.reuse ;  /* 0x0000001872727220 */ /* 0x080fe20000410000 */
[----:B------:R3:W-:Y:S01]  /*8690*/  STSM.16.M88.4 [R23], R28 ;  /* 0x0000001c17007844 */ /* 0x0007e20000000200 */
[-C--:B------:R-:W-:Y:S01]  /*86a0*/  FMUL.FTZ R115, R115, R24.reuse ;  /* 0x0000001873737220 */ /* 0x080fe20000410000 */
[-C--:B------:R-:W-:Y:S01]  /*86b0*/  FMUL.FTZ R118, R118, R24.reuse ;  /* 0x0000001876767220 */ /* 0x080fe20000410000 */
[-C--:B------:R-:W-:Y:S01]  /*86c0*/  FMUL.FTZ R119, R119, R24.reuse ;  /* 0x0000001877777220 */ /* 0x080fe20000410000 */
[----:B------:R-:W4:Y:S01]  /*86d0*/  MUFU.EX2 R144, R144 ;  /* 0x0000009000907308 */ /* 0x000f220000000800 */
        /* <DEDUP_REMOVED lines=11> */
[----:B------:R-:W-:-:S04]  /*8790*/  FMUL.FTZ R135, R135, R24 ;  /* 0x0000001887877220 */ /* 0x000fc80000410000 */
[----:B------:R-:W2:Y:S01]  /*87a0*/  MUFU.EX2 R32, R32 ;  /* 0x0000002000207308 */ /* 0x000ea20000000800 */
[----:B----4-:R-:W-:Y:S01]  /*87b0*/  FADD.FTZ R12, R144, R51 ;  /* 0x00000033900c7221 */ /* 0x010fe20000010000 */
[----:B------:R-:W-:Y:S01]  /*87c0*/  FADD.FTZ R51, R45, R44 ;  /* 0x0000002c2d337221 */ /* 0x000fe20000010000 */
[----:B------:R-:W-:-:S03]  /*87d0*/  F2FP.F16.F32.PACK_AB R44, R42, R41 ;  /* 0x000000292a2c723e */ /* 0x000fc600000000ff */
[C---:B------:R-:W-:Y:S01]  /*87e0*/  FADD.FTZ R34, R46.reuse, R51 ;  /* 0x000000332e227221 */ /* 0x040fe20000010000 */
[----:B------:R-:W-:Y:S01]  /*87f0*/  F2FP.F16.F32.PACK_AB R46, R46, R45 ;  /* 0x0000002d2e2e723e */ /* 0x000fe200000000ff */
[----:B------:R-:W4:Y:S01]  /*8800*/  MUFU.EX2 R47, R47 ;  /* 0x0000002f002f7308 */ /* 0x000f220000000800 */
[----:B-1----:R-:W-:Y:S01]  /*8810*/  FADD.FTZ R13, R21, R12 ;  /* 0x0000000c150d7221 */ /* 0x002fe20000010000 */
[----:B------:R-:W-:-:S04]  /*8820*/  FADD.FTZ R25, R49, R34 ;  /* 0x0000002231197221 */ /* 0x000fc80000010000 */
[----:B------:R-:W-:Y:S02]  /*8830*/  FADD.FTZ R14, R70, R25 ;  /* 0x00000019460e7221 */ /* 0x000fe40000010000 */
[----:B------:R-:W1:Y:S01]  /*8840*/  MUFU.EX2 R40, R40 ;  /* 0x0000002800287308 */ /* 0x000e620000000800 */
[C---:B--2---:R-:W-:Y:S01]  /*8850*/  FADD.FTZ R12, R32.reuse, R13 ;  /* 0x0000000d200c7221 */ /* 0x044fe20000010000 */
[----:B------:R-:W-:Y:S01]  /*8860*/  FADD.FTZ R25, R73, R14 ;  /* 0x0000000e49197221 */ /* 0x000fe20000010000 */
[----:B------:R-:W-:-:S03]  /*8870*/  F2FP.F16.F32.PACK_AB R45, R32, R21 ;  /* 0x00000015202d723e */ /* 0x000fc600000000ff */
[----:B------:R-:W-:Y:S02]  /*8880*/  FADD.FTZ R14, R56, R25 ;  /* 0x00000019380e7221 */ /* 0x000fe40000010000 */
[----:B------:R-:W2:Y:S01]  /*8890*/  MUFU.EX2 R11, R11 ;  /* 0x0000000b000b7308 */ /* 0x000ea20000000800 */
[----:B----4-:R-:W-:-:S07]  /*88a0*/  FADD.FTZ R13, R47, R12 ;  /* 0x0000000c2f0d7221 */ /* 0x010fce0000010000 */
[----:B------:R-:W4:Y:S01]  /*88b0*/  MUFU.EX2 R48, R48 ;  /* 0x0000003000307308 */ /* 0x000f220000000800 */
[C---:B-1----:R-:W-:Y:S01]  /*88c0*/  FADD.FTZ R12, R40.reuse, R13 ;  /* 0x0000000d280c7221 */ /* 0x042fe20000010000 */
[----:B------:R-:W-:-:S06]  /*88d0*/  F2FP.F16.F32.PACK_AB R47, R40, R47 ;  /* 0x0000002f282f723e */ /* 0x000fcc00000000ff */
[----:B------:R-:W1:Y:S01]  /*88e0*/  MUFU.EX2 R6, R6 ;  /* 0x0000000600067308 */ /* 0x000e620000000800 */
[----:B--2---:R-:W-:-:S07]  /*88f0*/  FADD.FTZ R13, R11, R12 ;  /* 0x0000000c0b0d7221 */ /* 0x004fce0000010000 */
[----:B------:R2:W5:Y:S01]  /*8900*/  MUFU.EX2 R15, R58 ;  /* 0x0000003a000f7308 */ /* 0x0005620000000800 */
[----:B----4-:R-:W-:-:S07]  /*8910*/  FADD.FTZ R13, R48, R13 ;  /* 0x0000000d300d7221 */ /* 0x010fce0000010000 */
[----:B------:R-:W3:Y:S01]  /*8920*/  MUFU.EX2 R64, R64 ;  /* 0x0000004000407308 */ /* 0x000ee20000000800 */
[----:B-1----:R-:W-:Y:S01]  /*8930*/  FADD.FTZ R12, R6, R13 ;  /* 0x0000000d060c7221 */ /* 0x002fe20000010000 */
[----:B------:R-:W-:Y:S01]  /*8940*/  FADD.FTZ R13, R59, R14 ;  /* 0x0000000e3b0d7221 */ /* 0x000fe20000010000 */
[----:B--2---:R-:W-:Y:S01]  /*8950*/  FFMA.FTZ R58, R66, UR34, -R55 ;  /* 0x00000022423a7c23 */ /* 0x004fe20008010837 */
[----:B------:R-:W-:Y:S02]  /*8960*/  F2FP.F16.F32.PACK_AB R55, R144, R79 ;  /* 0x0000004f9037723e */ /* 0x000fe400000000ff */
[C---:B------:R-:W-:Y:S01]  /*8970*/  FADD.FTZ R34, R60.reuse, R13 ;  /* 0x0000000d3c227221 */ /* 0x040fe20000010000 */
[----:B------:R-:W-:Y:S01]  /*8980*/  F2FP.F16.F32.PACK_AB R60, R60, R59 ;  /* 0x0000003b3c3c723e */ /* 0x000fe200000000ff */
[----:B------:R-:W1:Y:S01]  /*8990*/  MUFU.EX2 R61, R61 ;  /* 0x0000003d003d7308 */ /* 0x000e620000000800 */
[----:B-----5:R-:W-:Y:S01]  /*89a0*/  FADD.FTZ R14, R15, R12 ;  /* 0x0000000c0f0e7221 */ /* 0x020fe20000010000 */
[----:B------:R-:W-:Y:S01]  /*89b0*/  FADD.FTZ R25, R63, R34 ;  /* 0x000000223f197221 */ /* 0x000fe20000010000 */
[----:B------:R-:W-:Y:S01]  /*89c0*/  F2FP.F16.F32.PACK_AB R15, R15, R6 ;  /* 0x000000060f0f723e */ /* 0x000fe200000000ff */
[----:B------:R-:W-:Y:S01]  /*89d0*/  STSM.16.M88.4 [R22], R52 ;  /* 0x0000003416007844 */ /* 0x000fe20000000200 */
[----:B------:R-:W-:-:S03]  /*89e0*/  F2FP.F16.F32.PACK_AB R12, R70, R49 ;  /* 0x00000031460c723e */ /* 0x000fc600000000ff */
[----:B------:R-:W2:Y:S01]  /*89f0*/  MUFU.EX2 R67, R67 ;  /* 0x0000004300437308 */ /* 0x000ea20000000800 */
[C---:B---3--:R-:W-:Y:S01]  /*8a00*/  FADD.FTZ R30, R64.reuse, R25 ;  /* 0x00000019401e7221 */ /* 0x048fe20000010000 */
[----:B------:R-:W-:Y:S01]  /*8a10*/  F2FP.F16.F32.PACK_AB R62, R64, R63 ;  /* 0x0000003f403e723e */ /* 0x000fe200000000ff */
[----:B------:R-:W-:Y:S05]  /*8a20*/  STSM.16.M88.4 [R18], R44 ;  /* 0x0000002c12007844 */ /* 0x000fea0000000200 */
[----:B------:R-:W3:Y:S01]  /*8a30*/  MUFU.EX2 R20, R20 ;  /* 0x0000001400147308 */ /* 0x000ee20000000800 */
[----:B-1----:R-:W-:Y:S01]  /*8a40*/  FADD.FTZ R13, R61, R14 ;  /* 0x0000000e3d0d7221 */ /* 0x002fe20000010000 */
[----:B------:R-:W-:-:S06]  /*8a50*/  F2FP.F16.F32.PACK_AB R14, R56, R73 ;  /* 0x00000049380e723e */ /* 0x000fcc00000000ff */
[----:B------:R-:W1:Y:S01]  /*8a60*/  MUFU.EX2 R5, R5 ;  /* 0x0000000500057308 */ /* 0x000e620000000800 */
[----:B--2---:R-:W-:-:S07]  /*8a70*/  FADD.FTZ R25, R67, R30 ;  /* 0x0000001e43197221 */ /* 0x004fce0000010000 */
[----:B------:R-:W2:Y:S01]  /*8a80*/  MUFU.EX2 R68, R68 ;  /* 0x0000004400447308 */ /* 0x000ea20000000800 */
[----:B---3--:R-:W-:Y:S01]  /*8a90*/  FADD.FTZ R28, R20, R13 ;  /* 0x0000000d141c7221 */ /* 0x008fe20000010000 */
[----:B------:R-:W-:Y:S02]  /*8aa0*/  F2FP.F16.F32.PACK_AB R13, R48, R11 ;  /* 0x0000000b300d723e */ /* 0x000fe400000000ff */
[----:B------:R-:W-:-:S03]  /*8ab0*/  F2FP.F16.F32.PACK_AB R61, R20, R61 ;  /* 0x0000003d143d723e */ /* 0x000fc600000000ff */
[----:B------:R3:W-:Y:S01]  /*8ac0*/  STSM.16.M88.4 [R136+0x27800], R12 ;  /* 0x0278000c88007844 */ /* 0x0007e20000000200 */
[----:B------:R-:W4:Y:S01]  /*8ad0*/  MUFU.EX2 R58, R58 ;  /* 0x0000003a003a7308 */ /* 0x000f220000000800 */
[----:B-1----:R-:W-:-:S07]  /*8ae0*/  FADD.FTZ R21, R5, R28 ;  /* 0x0000001c05157221 */ /* 0x002fce0000010000 */
[----:B------:R-:W1:Y:S01]  /*8af0*/  MUFU.EX2 R71, R71 ;  /* 0x0000004700477308 */ /* 0x000e620000000800 */
[C---:B--2---:R-:W-:Y:S01]  /*8b00*/  FADD.FTZ R28, R68.reuse, R25 ;  /* 0x00000019441c7221 */ /* 0x044fe20000010000 */
[----:B------:R-:W-:-:S06]  /*8b10*/  F2FP.F16.F32.PACK_AB R68, R68, R67 ;  /* 0x000000434444723e */ /* 0x000fcc00000000ff */
[----:B------:R-:W2:Y:S01]  /*8b20*/  MUFU.EX2 R72, R72 ;  /* 0x0000004800487308 */ /* 0x000ea20000000800 */
[C---:B----4-:R-:W-:Y:S01]  /*8b30*/  FADD.FTZ R6, R58.reuse, R21 ;  /* 0x000000153a067221 */ /* 0x050fe20000010000 */
[----:B------:R-:W-:-:S05]  /*8b40*/  F2FP.F16.F32.PACK_AB R63, R58, R5 ;  /* 0x000000053a3f723e */ /* 0x000fca00000000ff */
[----:B------:R4:W-:Y:S01]  /*8b50*/  STSM.16.M88.4 [R17], R60 ;  /* 0x0000003c11007844 */ /* 0x0009e20000000200 */
[----:B------:R-:W5:Y:S01]  /*8b60*/  MUFU.EX2 R69, R69 ;  /* 0x0000004500457308 */ /* 0x000f620000000800 */
[----:B-1----:R-:W-:-:S07]  /*8b70*/  FADD.FTZ R21, R71, R28 ;  /* 0x0000001c47157221 */ /* 0x002fce0000010000 */
[----:B------:R-:W1:Y:S01]  /*8b80*/  MUFU.EX2 R26, R85 ;  /* 0x00000055001a7308 */ /* 0x000e620000000800 */
[C---:B--2---:R-:W-:Y:S01]  /*8b90*/  F2FP.F16.F32.PACK_AB R70, R72.reuse, R71 ;  /* 0x000000474846723e */ /* 0x044fe200000000ff */
[----:B------:R-:W-:-:S06]  /*8ba0*/  FADD.FTZ R21, R72, R21 ;  /* 0x0000001548157221 */ /* 0x000fcc0000010000 */
[----:B------:R-:W2:Y:S01]  /*8bb0*/  MUFU.EX2 R139, R139 ;  /* 0x0000008b008b7308 */ /* 0x000ea20000000800 */
[----:B-----5:R-:W-:-:S07]  /*8bc0*/  FADD.FTZ R11, R69, R6 ;  /* 0x00000006450b7221 */ /* 0x020fce0000010000 */
[----:B------:R-:W5:Y:S01]  /*8bd0*/  MUFU.EX2 R142, R142 ;  /* 0x0000008e008e7308 */ /* 0x000f620000000800 */
[C---:B-1----:R-:W-:Y:S01]  /*8be0*/  F2FP.F16.F32.PACK_AB R69, R26.reuse, R69 ;  /* 0x000000451a45723e */ /* 0x042fe200000000ff */
[----:B------:R-:W-:Y:S01]  /*8bf0*/  FADD.FTZ R6, R26, R11 ;  /* 0x0000000b1a067221 */ /* 0x000fe20000010000 */
[----:B------:R-:W-:-:S05]  /*8c00*/  IMAD.MOV.U32 R11, RZ, RZ, R50 ;  /* 0x000000ffff0b7224 */ /* 0x000fca00078e0032 */
[----:B------:R-:W1:Y:S01]  /*8c10*/  MUFU.EX2 R74, R74 ;  /* 0x0000004a004a7308 */ /* 0x000e620000000800 */
[----:B--2---:R-:W-:-:S07]  /*8c20*/  FADD.FTZ R6, R139, R6 ;  /* 0x000000068b067221 */ /* 0x004fce0000010000 */
[----:B------:R-:W3:Y:S01]  /*8c30*/  MUFU.EX2 R77, R77 ;  /* 0x0000004d004d7308 */ /* 0x000ee20000000800 */
[C---:B-----5:R-:W-:Y:S01]  /*8c40*/  F2FP.F16.F32.PACK_AB R71, R142.reuse, R139 ;  /* 0x0000008b8e47723e */ /* 0x060fe200000000ff */
[----:B------:R-:W-:-:S04]  /*8c50*/  FADD.FTZ R6, R142, R6 ;  /* 0x000000068e067221 */ /* 0x000fc80000010000 */
[----:B------:R4:W-:Y:S02]  /*8c60*/  STSM.16.M88.4 [R22+0x6000], R68 ;  /* 0x0060004416007844 */ /* 0x0009e40000000200 */
[----:B------:R-:W2:Y:S01]  /*8c70*/  MUFU.EX2 R75, R75 ;  /* 0x0000004b004b7308 */ /* 0x000ea20000000800 */
[----:B-1----:R-:W-:-:S07]  /*8c80*/  FADD.FTZ R28, R74, R21 ;  /* 0x000000154a1c7221 */ /* 0x002fce0000010000 */
[----:B------:R-:W1:Y:S01]  /*8c90*/  MUFU.EX2 R43, R43 ;  /* 0x0000002b002b7308 */ /* 0x000e620000000800 */
[C---:B---3--:R-:W-:Y:S01]  /*8ca0*/  F2FP.F16.F32.PACK_AB R12, R77.reuse, R74 ;  /* 0x0000004a4d0c723e */ /* 0x048fe200000000ff */
[----:B------:R-:W-:-:S06]  /*8cb0*/  FADD.FTZ R28, R77, R28 ;  /* 0x0000001c4d1c7221 */ /* 0x000fcc0000010000 */
[----:B------:R-:W3:Y:S01]  /*8cc0*/  MUFU.EX2 R78, R78 ;  /* 0x0000004e004e7308 */ /* 0x000ee20000000800 */
[----:B--2---:R-:W-:Y:S01]  /*8cd0*/  F2FP.F16.F32.PACK_AB R14, R8, R75 ;  /* 0x0000004b080e723e */ /* 0x004fe200000000ff */
[----:B------:R-:W-:-:S06]  /*8ce0*/  FADD.FTZ R75, R75, R28 ;  /* 0x0000001c4b4b7221 */ /* 0x000fcc0000010000 */
[----:B------:R-:W2:Y:S01]  /*8cf0*/  MUFU.EX2 R25, R82 ;  /* 0x0000005200197308 */ /* 0x000ea20000000800 */
[----:B-1----:R-:W-:-:S07]  /*8d00*/  FADD.FTZ R6, R43, R6 ;  /* 0x000000062b067221 */ /* 0x002fce0000010000 */
[----:B------:R-:W1:Y:S01]  /*8d10*/  MUFU.EX2 R30, R83 ;  /* 0x00000053001e7308 */ /* 0x000e620000000800 */
[C---:B---3--:R-:W-:Y:S01]  /*8d20*/  F2FP.F16.F32.PACK_AB R13, R78.reuse, R43 ;  /* 0x0000002b4e0d723e */ /* 0x048fe200000000ff */
[----:B------:R-:W-:-:S04]  /*8d30*/  FADD.FTZ R6, R78, R6 ;  /* 0x000000064e067221 */ /* 0x000fc80000010000 */
[----:B--2---:R-:W-:Y:S01]  /*8d40*/  FADD.FTZ R5, R25, R6 ;  /* 0x0000000619057221 */ /* 0x004fe20000010000 */
[----:B------:R-:W-:Y:S01]  /*8d50*/  FADD.FTZ R6, R8, R75 ;  /* 0x0000004b08067221 */ /* 0x000fe20000010000 */
[----:B------:R-:W-:Y:S01]  /*8d60*/  IMAD.MOV.U32 R8, RZ, RZ, R10 ;  /* 0x000000ffff087224 */ /* 0x000fe200078e000a */
[C---:B-1----:R-:W-:Y:S01]  /*8d70*/  F2FP.F16.F32.PACK_AB R15, R30.reuse, R25 ;  /* 0x000000191e0f723e */ /* 0x042fe200000000ff */
[----:B------:R-:W-:-:S04]  /*8d80*/  FADD.FTZ R5, R30, R5 ;  /* 0x000000051e057221 */ /* 0x000fc80000010000 */
[----:B------:R4:W-:Y:S01]  /*8d90*/  STSM.16.M88.4 [R18+0x6000], R12 ;  /* 0x0060000c12007844 */ /* 0x0009e20000000200 */
[----:B------:R1:W-:Y:S06]  /*8da0*/  MEMBAR.ALL.CTA ;  /* 0x0000000000007992 */ /* 0x0003ec0000008000 */
[----:B-1----:R-:W1:Y:S02]  /*8db0*/  FENCE.VIEW.ASYNC.S ;  /* 0x00000000000073c6 */ /* 0x002e640000000000 */
[----:B-1----:R-:W-:Y:S01]  /*8dc0*/  NOP ;  /* 0x0000000000007918 */ /* 0x002fe20000000000 */
[----:B------:R-:W-:Y:S05]  /*8dd0*/  @P2 BRA `(.L_x_8956) ;  /* 0xffffffc400f02947 */ /* 0x000fea000383ffff */
[----:B------:R-:W-:Y:S01]  /*8de0*/  IMAD.MOV.U32 R11, RZ, RZ, R50 ;  /* 0x000000ffff0b7224 */ /* 0x000fe200078e0032 */
[----:B------:R-:W-:Y:S01]  /*8df0*/  UMOV UR36, UR58 ;  /* 0x0000003a00247c82 */ /* 0x000fe20008000000 */
[----:B------:R-:W-:Y:S01]  /*8e00*/  IMAD.MOV.U32 R8, RZ, RZ, R10 ;  /* 0x000000ffff087224 */ /* 0x000fe200078e000a */
[----:B------:R-:W-:-:S06]  /*8e10*/  UMOV UR49, UR57 ;  /* 0x0000003900317c82 */ /* 0x000fcc0008000000 */
.L_x_8939:
        /* <DEDUP_REMOVED lines=16> */
.L_x_8958:
[----:B------:R-:W-:-:S11]  /*8f20*/  UISETP.NE.AND UP0, UPT, UR11, 0x1, UPT ;  /* 0x000000010b00788c */ /* 0x000fd6000bf05270 */
[----:B------:R-:W-:Y:S02]  /*8f30*/  @UP0 ULDC.64 UR14, c[0x0][0x9e8] ;  /* 0x00027a00000e0ab9 */ /* 0x000fe40000000a00 */
[----:B------:R-:W-:-:S04]  /*8f40*/  UIMAD.WIDE.U32 UR6, UR53, UR14, URZ ;  /* 0x0000000e350672a5 */ /* 0x000fc8000f8e003f */
[----:B------:R-:W-:-:S12]  /*8f50*/  @UP0 USHF.R.U32.HI UR53, URZ, UR15, UR7 ;  /* 0x0000000f3f350299 */ /* 0x000fd80008011607 */
.L_x_8959:
[----:B------:R-:W-:-:S04]  /*8f60*/  UIMAD UR53, UR53, UR11, URZ ;  /* 0x0000000b353572a4 */ /* 0x000fc8000f8e023f */
[----:B------:R-:W-:-:S04]  /*8f70*/  UISETP.LT.AND UP0, UPT, UR10, UR53, UPT ;  /* 0x000000350a00728c */ /* 0x000fc8000bf01270 */
[----:B------:R-:W-:-:S12]  /*8f80*/  USEL UR10, UR10, UR53, !UP0 ;  /* 0x000000350a0a7287 */ /* 0x000fd8000c000000 */
.L_x_8957:
        /* <DEDUP_REMOVED lines=14> */
.L_x_8969:
        /* <DEDUP_REMOVED lines=9> */
.L_x_8962:
[----:B------:R-:W-:Y:S01]  /*9100*/  ULEA UR6, UR36, UR39, 0x3 ;  /* 0x0000002724067291 */ /* 0x000fe2000f8e183f */
[----:B------:R-:W-:-:S05]  /*9110*/  IMAD.U32 R8, RZ, RZ, UR49 ;  /* 0x00000031ff087e24 */ /* 0x000fca000f8e00ff */
[----:B------:R-:W-:-:S04]  /*9120*/  SHF.L.U32 R8, R8, 0x1f, RZ ;  /* 0x0000001f08087819 */ /* 0x000fc800000006ff */
[----:B------:R1:W2:Y:S01]  /*9130*/  SYNCS.PHASECHK.TRANS64.TRYWAIT P2, [UR6+0x2d830], R8 ;  /* 0x02d83008ff0075a7 */ /* 0x0002a20008040146 */
[----:B------:R-:W-:Y:S05]  /*9140*/  @!P0 BRA `(.L_x_8963) ;  /* 0x0000000000048947 */ /* 0x000fea0003800000 */
[----:B------:R-:W-:Y:S01]  /*9150*/  BPT.TRAP 0x1 ;  /* 0x000000040000795c */ /* 0x000fe20000300000 */
.L_x_8963:
[----:B--2---:R-:W-:Y:S05]  /*9160*/  @P2 BRA `(.L_x_8961) ;  /* 0x0000000000082947 */ /* 0x004fea0003800000 */
[----:B------:R-:W2:Y:S02]  /*9170*/  SYNCS.PHASECHK.TRANS64.TRYWAIT P2, [UR6+0x2d830], R8 ;  /* 0x02d83008ff0075a7 */ /* 0x000ea40008040146 */
[----:B--2---:R-:W-:Y:S05]  /*9180*/  @!P2 BRA `(.L_x_8964) ;  /* 0x000000ac0074a947 */ /* 0x004fea0003800000 */
.L_x_8961:
        /* <DEDUP_REMOVED lines=35> */
.L_x_8966:
[----:B------:R-:W-:Y:S01]  /*93c0*/  ULEA UR6, UR53, UR39, 0x3 ;  /* 0x0000002735067291 */ /* 0x000fe2000f8e183f */
[----:B------:R-:W-:-:S05]  /*93d0*/  IMAD.U32 R8, RZ, RZ, UR28 ;  /* 0x0000001cff087e24 */ /* 0x000fca000f8e00ff */
[----:B------:R-:W-:-:S04]  /*93e0*/  SHF.L.U32 R8, R8, 0x1f, RZ ;  /* 0x0000001f08087819 */ /* 0x000fc800000006ff */
[----:B------:R1:W2:Y:S01]  /*93f0*/  SYNCS.PHASECHK.TRANS64.TRYWAIT P2, [UR6+0x2d850], R8 ;  /* 0x02d85008ff0075a7 */ /* 0x0002a20008040146 */
[----:B------:R-:W-:Y:S05]  /*9400*/  @!P0 BRA `(.L_x_8967) ;  /* 0x0000000000048947 */ /* 0x000fea0003800000 */
[----:B------:R-:W-:Y:S01]  /*9410*/  BPT.TRAP 0x1 ;  /* 0x000000040000795c */ /* 0x000fe20000300000 */
.L_x_8967:
[----:B--2---:R-:W-:Y:S05]  /*9420*/  @P2 BRA `(.L_x_8965) ;  /* 0x0000000000082947 */ /* 0x004fea0003800000 */
[----:B------:R-:W2:Y:S02]  /*9430*/  SYNCS.PHASECHK.TRANS64.TRYWAIT P2, [UR6+0x2d850], R8 ;  /* 0x02d85008ff0075a7 */ /* 0x000ea40008040146 */
[----:B--2---:R-:W-:Y:S05]  /*9440*/  @!P2 BRA `(.L_x_8968) ;  /* 0x000000a800dca947 */ /* 0x004fea0003800000 */
.L_x_8965:
[----:B------:R-:W-:Y:S01]  /*9450*/  UIADD3 UR6, UR39, 0x400, URZ ;  /* 0x0000040027067890 */ /* 0x000fe2000fffe03f */
[----:B------:R-:W-:Y:S01]  /*9460*/  WARPGROUP.ARRIVE ;  /* 0x00000000000079c5 */ /* 0x000fe20000000000 */
[----:B------:R-:W-:Y:S01]  /*9470*/  UMOV UR29, 0x40000040 ;  /* 0x40000040001d7882 */ /* 0x000fe20000000000 */
[----:B------:R-:W-:Y:S01]  /*9480*/  UMOV UR31, 0x80000020 ;  /* 0x80000020001f7882 */ /* 0x000fe20000000000 */
[----:B------:R-:W-:Y:S01]  /*9490*/  USHF.R.U32.HI UR6, URZ, 0x4, UR6 ;  /* 0x000000043f067899 */ /* 0x000fe20008011606 */
[----:B------:R-:W-:Y:S01]  /*94a0*/  FMUL.FTZ R12, R24, UR35 ;  /* 0x00000023180c7c20 */ /* 0x000fe20008410000 */
[----:B--2---:R-:W-:Y:S01]  /*94b0*/  FMUL.FTZ R11, R25, UR35 ;  /* 0x00000023190b7c20 */ /* 0x004fe20008410000 */
        /* <DEDUP_REMOVED lines=80> */
[----:B------:R-:W-:-:S04]  /*99c0*/  ISETP.GE.U32.AND P2, PT, R2, 0x180, PT ;  /* 0x000001800200780c */ /* 0x000fc80003f46070 */
        /* <DEDUP_REMOVED lines=14> */
[----:B------:R-:W-:Y:S01]  /*9ab0*/  FMUL.FTZ R63, R76, UR35 ;  /* 0x000000234c3f7c20 */ /* 0x000fe20008410000 */
[----:B------:R-:W-:Y:S01]  /*9ac0*/  FMUL.FTZ R76, R79, UR35 ;  /* 0x000000234f4c7c20 */ /* 0x000fe20008410000 */
[----:B------:R-:W-:Y:S01]  /*9ad0*/  HGMMA.64x96x16.F32 R88, gdesc[UR28].tnspB, R88, gsb0 ;  /* 0x416000001c5879f0 */ /* 0x000fe20008000858 */
[----:B------:R-:W-:Y:S01]  /*9ae0*/  UIADD3 UR28, UR6, 0x4, URZ ;  /* 0x00000004061c7890 */ /* 0x000fe2000fffe03f */
[----:B------:R-:W-:Y:S01]  /*9af0*/  FMUL.FTZ R79, R86, UR35 ;  /* 0x00000023564f7c20 */ /* 0x000fe20008410000 */
[----:B------:R-:W-:Y:S01]  /*9b00*/  UIADD3 UR30, UR7, 0x80, URZ ;  /* 0x00000080071e7890 */ /* 0x000fe2000fffe03f */
[----:B------:R-:W2:Y:S01]  /*9b10*/  MUFU.TANH R49, R49 ;  /* 0x0000003100317308 */ /* 0x000ea20000002400 */
[----:B------:R-:W-:Y:S01]  /*9b20*/  UMOV UR29, 0x40000040 ;  /* 0x40000040001d7882 */ /* 0x000fe20000000000 */
[----:B------:R-:W-:Y:S01]  /*9b30*/  UMOV UR31, 0x80000020 ;  /* 0x80000020001f7882 */ /* 0x000fe20000000000 */
[----:B---3--:R-:W-:-:S05]  /*9b40*/  FMNMX.FTZ R8, R45, R8, !PT ;  /* 0x000000082d087209 */ /* 0x008fca0007810000 */
[----:B------:R-:W3:Y:S01]  /*9b50*/  MUFU.TANH R50, R50 ;  /* 0x0000003200327308 */ /* 0x000ee20000002400 */
[----:B-1----:R-:W-:-:S07]  /*9b60*/  FMNMX.FTZ R8, R47, R8, !PT ;  /* 0x000000082f087209 */ /* 0x002fce0007810000 */
[----:B------:R-:W1:Y:S01]  /*9b70*/  MUFU.TANH R53, R53 ;  /* 0x0000003500357308 */ /* 0x000e620000002400 */
[----:B--2---:R-:W-:-:S07]  /*9b80*/  FMNMX.FTZ R65, R49, R8, !PT ;  /* 0x0000000831417209 */ /* 0x004fce0007810000 */
[----:B------:R-:W2:Y:S01]  /*9b90*/  MUFU.TANH R54, R54 ;  /* 0x0000003600367308 */ /* 0x000ea20000002400 */
[----:B---3--:R-:W-:Y:S01]  /*9ba0*/  FMNMX.FTZ R8, R50, R65, !PT ;  /* 0x0000004132087209 */ /* 0x008fe20007810000 */
[----:B------:R-:W-:Y:S01]  /*9bb0*/  FMUL.FTZ R65, R80, UR35 ;  /* 0x0000002350417c20 */ /* 0x000fe20008410000 */
[----:B------:R-:W-:-:S05]  /*9bc0*/  FMUL.FTZ R80, R87, UR35 ;  /* 0x0000002357507c20 */ /* 0x000fca0008410000 */
        /* <DEDUP_REMOVED lines=11> */
[----:B---3--:R-:W-:Y:S01]  /*9c80*/  FMNMX.FTZ R8, R60, R69, !PT ;  /* 0x000000453c087209 */ /* 0x008fe20007810000 */
[----:B------:R-:W-:-:S06]  /*9c90*/  FMUL.FTZ R69, R85, UR35 ;  /* 0x0000002355457c20 */ /* 0x000fcc0008410000 */
[----:B------:R-:W3:Y:S01]  /*9ca0*/  MUFU.TANH R63, R63 ;  /* 0x0000003f003f7308 */ /* 0x000ee20000002400 */
[----:B-1----:R-:W-:-:S07]  /*9cb0*/  FMNMX.FTZ R73, R61, R8, !PT ;  /* 0x000000083d497209 */ /* 0x002fce0007810000 */
[----:B------:R-:W1:Y:S01]  /*9cc0*/  MUFU.TANH R64, R64 ;  /* 0x0000004000407308 */ /* 0x000e620000002400 */
[----:B--2---:R-:W-:-:S07]  /*9cd0*/  FMNMX.FTZ R8, R62, R73, !PT ;  /* 0x000000493e087209 */ /* 0x004fce0007810000 */
[----:B------:R-:W2:Y:S01]  /*9ce0*/  MUFU.TANH R65, R65 ;  /* 0x0000004100417308 */ /* 0x000ea20000002400 */
[----:B---3--:R-:W-:Y:S01]  /*9cf0*/  FMNMX.FTZ R73, R63, R8, !PT ;  /* 0x000000083f497209 */ /* 0x008fe20007810000 */
[----:B------:R-:W-:Y:S02]  /*9d00*/  WARPGROUP.DEPBAR.LE gsb0, 0x0 ;  /* 0x00008000000079c5 */ /* 0x000fe40000010000 */
[----:B------:R-:W-:-:S04]  /*9d10*/  WARPGROUP.ARRIVE ;  /* 0x00000000000079c5 */ /* 0x000fc80000000000 */
[----:B------:R-:W3:Y:S01]  /*9d20*/  MUFU.TANH R68, R68 ;  /* 0x0000004400447308 */ /* 0x000ee20000002400 */
[----:B-1----:R-:W-:Y:S01]  /*9d30*/  FMNMX.FTZ R8, R64, R73, !PT ;  /* 0x0000004940087209 */ /* 0x002fe20007810000 */
[----:B------:R-:W-:Y:S01]  /*9d40*/  HGMMA.64x96x16.F32 R88, gdesc[UR28].tnspB, R88, gsb0 ;  /* 0x416000001c5879f0 */ /* 0x000fe20008000858 */
[----:B------:R-:W-:Y:S02]  /*9d50*/  UIADD3 UR28, UR6, 0x6, URZ ;  /* 0x00000006061c7890 */ /* 0x000fe4000fffe03f */
[----:B------:R-:W-:Y:S01]  /*9d60*/  UIADD3 UR30, UR7, 0xc0, URZ ;  /* 0x000000c0071e7890 */ /* 0x000fe2000fffe03f */
[----:B------:R-:W-:Y:S01]  /*9d70*/  UMOV UR29, 0x40000040 ;  /* 0x40000040001d7882 */ /* 0x000fe20000000000 */
[----:B------:R-:W-:Y:S01]  /*9d80*/  UMOV UR31, 0x80000020 ;  /* 0x80000020001f7882 */ /* 0x000fe20000000000 */
[----:B------:R-:W1:Y:S01]  /*9d90*/  MUFU.TANH R72, R72 ;  /* 0x0000004800487308 */ /* 0x000e620000002400 */
[----:B--2---:R-:W-:-:S07]  /*9da0*/  FMNMX.FTZ R73, R65, R8, !PT ;  /* 0x0000000841497209 */ /* 0x004fce0007810000 */
[----:B------:R-:W2:Y:S01]  /*9db0*/  MUFU.TANH R69, R69 ;  /* 0x0000004500457308 */ /* 0x000ea20000002400 */
[----:B---3--:R-:W-:-:S07]  /*9dc0*/  FMNMX.FTZ R73, R68, R73, !PT ;  /* 0x0000004944497209 */ /* 0x008fce0007810000 */
[----:B------:R-:W3:Y:S01]  /*9dd0*/  MUFU.TANH R13, R13 ;  /* 0x0000000d000d7308 */ /* 0x000ee20000002400 */
[----:B-1----:R-:W-:Y:S01]  /*9de0*/  FMNMX.FTZ R8, R72, R73, !PT ;  /* 0x0000004948087209 */ /* 0x002fe20007810000 */
[----:B------:R-:W-:Y:S01]  /*9df0*/  FMUL.FTZ R73, R74, UR35 ;  /* 0x000000234a497c20 */ /* 0x000fe20008410000 */
[----:B------:R-:W-:Y:S01]  /*9e00*/  FMUL.FTZ R74, R75, UR35 ;  /* 0x000000234b4a7c20 */ /* 0x000fe20008410000 */
[----:B------:R-:W-:Y:S01]  /*9e10*/  FMUL.FTZ R75, R78, UR35 ;  /* 0x000000234e4b7c20 */ /* 0x000fe20008410000 */
[----:B------:R-:W-:-:S03]  /*9e20*/  FMUL.FTZ R78, R83, UR35 ;  /* 0x00000023534e7c20 */ /* 0x000fc60008410000 */
[----:B------:R-:W1:Y:S01]  /*9e30*/  MUFU.TANH R14, R14 ;  /* 0x0000000e000e7308 */ /* 0x000e620000002400 */
[----:B--2---:R-:W-:-:S05]  /*9e40*/  FMNMX.FTZ R8, R69, R8, !PT ;  /* 0x0000000845087209 */ /* 0x004fca0007810000 */
[----:B------:R-:W2:Y:S02]  /*9e50*/  SHFL.BFLY PT, R77, R8, 0x2, 0x1f ;  /* 0x0c401f00084d7f89 */ /* 0x000ea400000e0000 */
[----:B------:R-:W4:Y:S08]  /*9e60*/  MUFU.TANH R21, R21 ;  /* 0x0000001500157308 */ /* 0x000f300000002400 */
[----:B------:R-:W5:Y:S08]  /*9e70*/  MUFU.TANH R24, R24 ;  /* 0x0000001800187308 */ /* 0x000f700000002400 */
[----:B------:R-:W5:Y:S01]  /*9e80*/  MUFU.TANH R26, R26 ;  /* 0x0000001a001a7308 */ /* 0x000f620000002400 */
[----:B--2---:R-:W-:Y:S01]  /*9e90*/  FMNMX.FTZ R81, R8, R77, !PT ;  /* 0x0000004d08517209 */ /* 0x004fe20007810000 */
[----:B------:R-:W-:-:S06]  /*9ea0*/  FMUL.FTZ R77, R82, UR35 ;  /* 0x00000023524d7c20 */ /* 0x000fcc0008410000 */
[----:B------:R-:W2:Y:S01]  /*9eb0*/  MUFU.TANH R28, R28 ;  /* 0x0000001c001c7308 */ /* 0x000ea20000002400 */
[----:B------:R-:W3:Y:S07]  /*9ec0*/  SHFL.BFLY PT, R8, R81, 0x1, 0x1f ;  /* 0x0c201f0051087f89 */ /* 0x000eee00000e0000 */
[----:B------:R-:W2:Y:S08]  /*9ed0*/  MUFU.TANH R30, R30 ;  /* 0x0000001e001e7308 */ /* 0x000eb00000002400 */
[----:B------:R-:W2:Y:S08]  /*9ee0*/  MUFU.TANH R32, R32 ;  /* 0x0000002000207308 */ /* 0x000eb00000002400 */
[----:B------:R-:W2:Y:S01]  /*9ef0*/  MUFU.TANH R34, R34 ;  /* 0x0000002200227308 */ /* 0x000ea20000002400 */
[----:B---3--:R-:W-:-:S05]  /*9f00*/  FMNMX.FTZ R8, R81, R8, !PT ;  /* 0x0000000851087209 */ /* 0x008fca0007810000 */
[C---:B------:R-:W-:Y:S02]  /*9f10*/  FMUL.FTZ R82, R8.reuse, UR34 ;  /* 0x0000002208527c20 */ /* 0x040fe40008410000 */
[----:B------:R-:W3:Y:S01]  /*9f20*/  MUFU.TANH R36, R36 ;  /* 0x0000002400247308 */ /* 0x000ee20000002400 */
[----:B------:R-:W-:Y:S01]  /*9f30*/  FADD.FTZ R9, -R8, R9 ;  /* 0x0000000908097221 */ /* 0x000fe20000010100 */
[--C-:B------:R-:W-:Y:S01]  /*9f40*/  FFMA.FTZ R81, R11, UR34, -R82.reuse ;  /* 0x000000220b517c23 */ /* 0x100fe20008010852 */
[----:B------:R-:W-:Y:S02]  /*9f50*/  FMNMX.FTZ R11, R13, R10, !PT ;  /* 0x0000000a0d0b7209 */ /* 0x000fe40007810000 */
[----:B------:R-:W-:Y:S01]  /*9f60*/  FMUL.FTZ R9, R9, UR34 ;  /* 0x0000002209097c20 */ /* 0x000fe20008410000 */
[----:B------:R-:W-:Y:S02]  /*9f70*/  WARPGROUP.DEPBAR.LE gsb0, 0x0 ;  /* 0x00008000000079c5 */ /* 0x000fe40000010000 */
[----:B------:R-:W-:Y:S01]  /*9f80*/  WARPGROUP.ARRIVE ;  /* 0x00000000000079c5 */ /* 0x000fe20000000000 */
[----:B-1----:R-:W-:Y:S01]  /*9f90*/  FMNMX.FTZ R84, R14, R11, !PT ;  /* 0x0000000b0e547209 */ /* 0x002fe20007810000 */
[----:B------:R-:W1:Y:S01]  /*9fa0*/  MUFU.TANH R38, R38 ;  /* 0x0000002600267308 */ /* 0x000e620000002400 */
[--C-:B------:R-:W-:Y:S01]  /*9fb0*/  FFMA.FTZ R12, R12, UR34, -R82.reuse ;  /* 0x000000220c0c7c23 */ /* 0x100fe20008010852 */
[--C-:B------:R-:W-:Y:S01]  /*9fc0*/  FFMA.FTZ R47, R47, UR34, -R82.reuse ;  /* 0x000000222f2f7c23 */ /* 0x100fe20008010852 */
[----:B----4-:R-:W-:Y:S01]  /*9fd0*/  FMNMX.FTZ R11, R21, R84, !PT ;  /* 0x00000054150b7209 */ /* 0x010fe20007810000 */
[----:B------:R-:W-:Y:S01]  /*9fe0*/  HGMMA.64x96x16.F32 R88, gdesc[UR28].tnspB, R88, gsb0 ;  /* 0x416000001c5879f0 */ /* 0x000fe20008000858 */
[----:B------:R-:W-:Y:S01]  /*9ff0*/  UIADD3 UR28, UR6, 0x600, URZ ;  /* 0x00000600061c7890 */ /* 0x000fe2000fffe03f */
[--C-:B------:R-:W-:Y:S01]  /*a000*/  FFMA.FTZ R84, R27, UR34, -R82.reuse ;  /* 0x000000221b547c23 */ /* 0x100fe20008010852 */
[----:B------:R-:W-:Y:S01]  /*a010*/  UIADD3 UR30, UR7, 0x100, URZ ;  /* 0x00000100071e7890 */ /* 0x000fe2000fffe03f */
[----:B-----5:R-:W-:Y:S01]  /*a020*/  FMNMX.FTZ R11, R24, R11, !PT ;  /* 0x0000000b180b7209 */ /* 0x020fe20007810000 */
[----:B------:R-:W-:Y:S01]  /*a030*/  UMOV UR29, 0x40000040 ;  /* 0x40000040001d7882 */ /* 0x000fe20000000000 */
[----:B------:R-:W-:Y:S01]  /*a040*/  UMOV UR31, 0x80000020 ;  /* 0x80000020001f7882 */ /* 0x000fe20000000000 */
[----:B------:R-:W4:Y:S01]  /*a050*/  MUFU.TANH R40, R40 ;  /* 0x0000002800287308 */ /* 0x000f220000002400 */
[----:B------:R-:W-:Y:S01]  /*a060*/  FMNMX.FTZ R11, R26, R11, !PT ;  /* 0x0000000b1a0b7209 */ /* 0x000fe20007810000 */
[--C-:B------:R-:W-:Y:S01]  /*a070*/  FFMA.FTZ R27, R29, UR34, -R82.reuse ;  /* 0x000000221d1b7c23 */ /* 0x100fe20008010852 */
[--C-:B------:R-:W-:Y:S01]  /*a080*/  FFMA.FTZ R29, R33, UR34, -R82.reuse ;  /* 0x00000022211d7c23 */ /* 0x100fe20008010852 */
[--C-:B------:R-:W-:Y:S01]  /*a090*/  FFMA.FTZ R33, R41, UR34, -R82.reuse ;  /* 0x0000002229217c23 */ /* 0x100fe20008010852 */
[----:B--2---:R-:W-:Y:S01]  /*a0a0*/  FMNMX.FTZ R11, R28, R11, !PT ;  /* 0x0000000b1c0b7209 */ /* 0x004fe20007810000 */
[--C-:B------:R-:W-:Y:S01]  /*a0b0*/  FFMA.FTZ R41, R57, UR34, -R82.reuse ;  /* 0x0000002239297c23 */ /* 0x100fe20008010852 */
[--C-:B------:R-:W-:Y:S01]  /*a0c0*/  FFMA.FTZ R57, R65, UR34, -R82.reuse ;  /* 0x0000002241397c23 */ /* 0x100fe20008010852 */
[----:B------:R-:W2:Y:S01]  /*a0d0*/  MUFU.TANH R43, R43 ;  /* 0x0000002b002b7308 */ /* 0x000ea20000002400 */
[----:B------:R-:W-:Y:S01]  /*a0e0*/  FMNMX.FTZ R11, R30, R11, !PT ;  /* 0x0000000b1e0b7209 */ /* 0x000fe20007810000 */
[--C-:B------:R-:W-:Y:S01]  /*a0f0*/  FFMA.FTZ R86, R31, UR34, -R82.reuse ;  /* 0x000000221f567c23 */ /* 0x100fe20008010852 */
[--C-:B------:R-:W-:Y:S01]  /*a100*/  FFMA.FTZ R142, R35, UR34, -R82.reuse ;  /* 0x00000022238e7c23 */ /* 0x100fe20008010852 */
[--C-:B------:R-:W-:Y:S01]  /*a110*/  FFMA.FTZ R31, R37, UR34, -R82.reuse ;  /* 0x00000022251f7c23 */ /* 0x100fe20008010852 */
[----:B------:R-:W-:Y:S01]  /*a120*/  FMNMX.FTZ R11, R32, R11, !PT ;  /* 0x0000000b200b7209 */ /* 0x000fe20007810000 */
[--C-:B------:R-:W-:Y:S01]  /*a130*/  FFMA.FTZ R35, R45, UR34, -R82.reuse ;  /* 0x000000222d237c23 */ /* 0x100fe20008010852 */
[--C-:B------:R-:W-:Y:S01]  /*a140*/  FFMA.FTZ R37, R49, UR34, -R82.reuse ;  /* 0x0000002231257c23 */ /* 0x100fe20008010852 */
[----:B------:R-:W5:Y:S01]  /*a150*/  MUFU.TANH R44, R44 ;  /* 0x0000002c002c7308 */ /* 0x000f620000002400 */
[----:B------:R-:W-:Y:S01]  /*a160*/  FMNMX.FTZ R11, R34, R11, !PT ;  /* 0x0000000b220b7209 */ /* 0x000fe20007810000 */
[--C-:B------:R-:W-:Y:S01]  /*a170*/  FFMA.FTZ R45, R59, UR34, -R82.reuse ;  /* 0x000000223b2d7c23 */ /* 0x100fe20008010852 */
[--C-:B------:R-:W-:Y:S01]  /*a180*/  FFMA.FTZ R15, R15, UR34, -R82.reuse ;  /* 0x000000220f0f7c23 */ /* 0x100fe20008010852 */
[--C-:B------:R-:W-:Y:S01]  /*a190*/  FFMA.FTZ R20, R20, UR34, -R82.reuse ;  /* 0x0000002214147c23 */ /* 0x100fe20008010852 */
[----:B---3--:R-:W-:Y:S01]  /*a1a0*/  FMNMX.FTZ R11, R36, R11, !PT ;  /* 0x0000000b240b7209 */ /* 0x008fe20007810000 */
[--C-:B------:R-:W-:Y:S01]  /*a1b0*/  FFMA.FTZ R25, R25, UR34, -R82.reuse ;  /* 0x0000002219197c23 */ /* 0x100fe20008010852 */
[--C-:B------:R-:W-:Y:S01]  /*a1c0*/  FFMA.FTZ R42, R42, UR34, -R82.reuse ;  /* 0x000000222a2a7c23 */ /* 0x100fe20008010852 */
[----:B------:R-:W3:Y:S01]  /*a1d0*/  MUFU.TANH R46, R46 ;  /* 0x0000002e002e7308 */ /* 0x000ee20000002400 */
[----:B-1----:R-:W-:Y:S01]  /*a1e0*/  FMNMX.FTZ R11, R38, R11, !PT ;  /* 0x0000000b260b7209 */ /* 0x002fe20007810000 */
[--C-:B------:R-:W-:Y:S01]  /*a1f0*/  FFMA.FTZ R50, R50, UR34, -R82.reuse ;  /* 0x0000002232327c23 */ /* 0x100fe20008010852 */
[--C-:B------:R-:W-:Y:S01]  /*a200*/  FFMA.FTZ R54, R54, UR34, -R82.reuse ;  /* 0x0000002236367c23 */ /* 0x100fe20008010852 */
[--C-:B------:R-:W-:Y:S01]  /*a210*/  FFMA.FTZ R58, R58, UR34, -R82.reuse ;  /* 0x000000223a3a7c23 */ /* 0x100fe20008010852 */
[----:B----4-:R-:W-:Y:S01]  /*a220*/  FMNMX.FTZ R144, R40, R11, !PT ;  /* 0x0000000b28907209 */ /* 0x010fe20007810000 */
[--C-:B------:R-:W-:Y:S01]  /*a230*/  FFMA.FTZ R60, R60, UR34, -R82.reuse ;  /* 0x000000223c3c7c23 */ /* 0x100fe20008010852 */
[--C-:B------:R-:W-:Y:S01]  /*a240*/  FFMA.FTZ R62, R62, UR34, -R82.reuse ;  /* 0x000000223e3e7c23 */ /* 0x100fe20008010852 */
[----:B------:R-:W1:Y:S01]  /*a250*/  MUFU.TANH R48, R48 ;  /* 0x0000003000307308 */ /* 0x000e620000002400 */
[----:B--2---:R-:W-:Y:S01]  /*a260*/  FMNMX.FTZ R11, R43, R144, !PT ;  /* 0x000000902b0b7209 */ /* 0x004fe20007810000 */
[--C-:B------:R-:W-:Y:S01]  /*a270*/  FFMA.FTZ R144, R39, UR34, -R82.reuse ;  /* 0x0000002227907c23 */ /* 0x100fe20008010852 */
[--C-:B------:R-:W-:Y:S01]  /*a280*/  FFMA.FTZ R39, R53, UR34, -R82.reuse ;  /* 0x0000002235277c23 */ /* 0x100fe20008010852 */
[--C-:B------:R-:W-:Y:S01]  /*a290*/  FFMA.FTZ R49, R63, UR34, -R82.reuse ;  /* 0x000000223f317c23 */ /* 0x100fe20008010852 */
[----:B-----5:R-:W-:Y:S01]  /*a2a0*/  FMNMX.FTZ R11, R44, R11, !PT ;  /* 0x0000000b2c0b7209 */ /* 0x020fe20007810000 */
[--C-:B------:R-:W-:Y:S01]  /*a2b0*/  FFMA.FTZ R64, R64, UR34, -R82.reuse ;  /* 0x0000002240407c23 */ /* 0x100fe20008010852 */
[--C-:B------:R-:W-:Y:S01]  /*a2c0*/  FFMA.FTZ R68, R68, UR34, -R82.reuse ;  /* 0x0000002244447c23 */ /* 0x100fe20008010852 */
[----:B------:R-:W2:Y:S01]  /*a2d0*/  MUFU.TANH R51, R51 ;  /* 0x0000003300337308 */ /* 0x000ea20000002400 */
[----:B---3--:R-:W-:Y:S01]  /*a2e0*/  FMNMX.FTZ R11, R46, R11, !PT ;  /* 0x0000000b2e0b7209 */ /* 0x008fe20007810000 */
[--C-:B------:R-:W-:Y:S01]  /*a2f0*/  FFMA.FTZ R59, R72, UR34, -R82.reuse ;  /* 0x00000022483b7c23 */ /* 0x100fe20008010852 */
[----:B------:R-:W-:-:S05]  /*a300*/  FFMA.FTZ R69, R69, UR34, -R82 ;  /* 0x0000002245457c23 */ /* 0x000fca0008010852 */
        /* <DEDUP_REMOVED lines=37> */
[----:B------:R3:W-:Y:S01]  /*a560*/  MUFU.EX2 R146, R47 ;  /* 0x0000002f00927308 */ /* 0x0007e20000000800 */
[----:B-1----:R-:W-:-:S07]  /*a570*/  FMNMX.FTZ R11, R79, R148, !PT ;  /* 0x000000944f0b7209 */ /* 0x002fce0007810000 */
[----:B------:R-:W-:Y:S01]  /*a580*/  MUFU.EX2 R9, R9 ;  /* 0x0000000900097308 */ /* 0x000fe20000000800 */
[----:B--2---:R-:W-:Y:S01]  /*a590*/  FMNMX.FTZ R11, R80, R11, !PT ;  /* 0x0000000b500b7209 */ /* 0x004fe20007810000 */
[----:B---3--:R-:W-:-:S04]  /*a5a0*/  FFMA.FTZ R47, R61, UR34, -R82 ;  /* 0x000000223d2f7c23 */ /* 0x008fc80008010852 */
[----:B------:R-:W1:Y:S02]  /*a5b0*/  SHFL.BFLY PT, R148, R11, 0x2, 0x1f ;  /* 0x0c401f000b947f89 */ /* 0x000e6400000e0000 */
[----:B------:R-:W2:Y:S08]  /*a5c0*/  MUFU.EX2 R12, R12 ;  /* 0x0000000c000c7308 */ /* 0x000eb00000000800 */
[----:B------:R-:W3:Y:S08]  /*a5d0*/  MUFU.EX2 R81, R81 ;  /* 0x0000005100517308 */ /* 0x000ef00000000800 */
[----:B------:R-:W-:Y:S01]  /*a5e0*/  MUFU.EX2 R15, R15 ;  /* 0x0000000f000f7308 */ /* 0x000fe20000000800 */
[----:B--2---:R-:W-:Y:S01]  /*a5f0*/  FFMA.FTZ R6, R9, R6, R12 ;  /* 0x0000000609067223 */ /* 0x004fe2000001000c */
[----:B------:R-:W-:-:S02]  /*a600*/  WARPGROUP.DEPBAR.LE gsb0, 0x0 ;  /* 0x00008000000079c5 */ /* 0x000fc40000010000 */
[----:B------:R-:W-:Y:S01]  /*a610*/  WARPGROUP.ARRIVE ;  /* 0x00000000000079c5 */ /* 0x000fe20000000000 */
[----:B-1----:R-:W-:-:S03]  /*a620*/  FMNMX.FTZ R148, R11, R148, !PT ;  /* 0x000000940b947209 */ /* 0x002fc60007810000 */
[----:B------:R-:W-:Y:S01]  /*a630*/  MUFU.EX2 R20, R20 ;  /* 0x0000001400147308 */ /* 0x000fe20000000800 */
[----:B---3--:R-:W-:Y:S01]  /*a640*/  F2FP.F16.F32.PACK_AB R12, R81, R12 ;  /* 0x0000000c510c723e */ /* 0x008fe200000000ff */
[----:B------:R-:W-:Y:S01]  /*a650*/  HGMMA.64x96x16.F32 R88, gdesc[UR28].tnspB, R88, gsb0 ;  /* 0x416000001c5879f0 */ /* 0x000fe20008000858 */
[----:B------:R-:W-:Y:S01]  /*a660*/  UIADD3 UR28, UR6, 0x604, URZ ;  /* 0x00000604061c7890 */ /* 0x000fe2000fffe03f */
[----:B------:R-:W1:Y:S01]  /*a670*/  SHFL.BFLY PT, R11, R148, 0x1, 0x1f ;  /* 0x0c201f00940b7f89 */ /* 0x000e6200000e0000 */
[----:B------:R-:W-:Y:S01]  /*a680*/  UIADD3 UR30, UR7, 0x180, URZ ;  /* 0x00000180071e7890 */ /* 0x000fe2000fffe03f */
[----:B------:R-:W-:Y:S01]  /*a690*/  UMOV UR29, 0x40000040 ;  /* 0x40000040001d7882 */ /* 0x000fe20000000000 */
[----:B------:R-:W-:Y:S01]  /*a6a0*/  UMOV UR31, 0x80000020 ;  /* 0x80000020001f7882 */ /* 0x000fe20000000000 */
[----:B------:R-:W-:Y:S08]  /*a6b0*/  MUFU.EX2 R25, R25 ;  /* 0x0000001900197308 */ /* 0x000ff00000000800 */
[----:B------:R-:W-:Y:S08]  /*a6c0*/  MUFU.EX2 R84, R84 ;  /* 0x0000005400547308 */ /* 0x000ff00000000800 */
[----:B------:R-:W-:Y:S01]  /*a6d0*/  MUFU.EX2 R27, R27 ;  /* 0x0000001b001b7308 */ /* 0x000fe20000000800 */
[----:B-1----:R-:W-:-:S05]  /*a6e0*/  FMNMX.FTZ R11, R148, R11, !PT ;  /* 0x0000000b940b7209 */ /* 0x002fca0007810000 */
[C---:B------:R-:W-:Y:S01]  /*a6f0*/  FMUL.FTZ R65, R11.reuse, UR34 ;  /* 0x000000220b417c20 */ /* 0x040fe20008410000 */
[----:B------:R-:W-:Y:S01]  /*a700*/  FADD.FTZ R53, -R11, R10 ;  /* 0x0000000a0b357221 */ /* 0x000fe20000010100 */
[----:B------:R-:W-:Y:S02]  /*a710*/  MUFU.EX2 R86, R86 ;  /* 0x0000005600567308 */ /* 0x000fe40000000800 */
[--C-:B------:R-:W-:Y:S01]  /*a720*/  FFMA.FTZ R13, R13, UR34, -R65.reuse ;  /* 0x000000220d0d7c23 */ /* 0x100fe20008010841 */
[----:B------:R-:W-:Y:S01]  /*a730*/  FMUL.FTZ R53, R53, UR34 ;  /* 0x0000002235357c20 */ /* 0x000fe20008410000 */
[--C-:B------:R-:W-:Y:S01]  /*a740*/  FFMA.FTZ R150, R24, UR34, -R65.reuse ;  /* 0x0000002218967c23 */ /* 0x100fe20008010841 */
[--C-:B------:R-:W-:Y:S01]  /*a750*/  FFMA.FTZ R24, R28, UR34, -R65.reuse ;  /* 0x000000221c187c23 */ /* 0x100fe20008010841 */
[--C-:B------:R-:W-:Y:S01]  /*a760*/  FFMA.FTZ R82, R14, UR34, -R65.reuse ;  /* 0x000000220e527c23 */ /* 0x100fe20008010841 */
[----:B------:R-:W-:Y:S01]  /*a770*/  IMAD.U32 R28, RZ, RZ, UR36 ;  /* 0x00000024ff1c7e24 */ /* 0x000fe2000f8e00ff */
[----:B------:R1:W-:Y:S01]  /*a780*/  MUFU.EX2 R72, R53 ;  /* 0x0000003500487308 */ /* 0x0003e20000000800 */
[----:B------:R-:W-:Y:S01]  /*a790*/  FFMA.FTZ R61, R21, UR34, -R65 ;  /* 0x00000022153d7c23 */ /* 0x000fe20008010841 */
[----:B------:R-:W-:-:S02]  /*a7a0*/  VIADD R14, R16, 0x9 ;  /* 0x00000009100e7836 */ /* 0x000fc40000000000 */
[--C-:B------:R-:W-:Y:S01]  /*a7b0*/  FFMA.FTZ R21, R38, UR34, -R65.reuse ;  /* 0x0000002226157c23 */ /* 0x100fe20008010841 */
[----:B------:R-:W-:Y:S01]  /*a7c0*/  @!P1 LEA R28, R28, UR39, 0x3 ;  /* 0x000000271c1c9c11 */ /* 0x000fe2000f8e18ff */
[--C-:B------:R-:W-:Y:S01]  /*a7d0*/  FFMA.FTZ R85, R26, UR34, -R65.reuse ;  /* 0x000000221a557c23 */ /* 0x100fe20008010841 */
[--C-:B------:R-:W-:Y:S01]  /*a7e0*/  FFMA.FTZ R87, R30, UR34, -R65.reuse ;  /* 0x000000221e577c23 */ /* 0x100fe20008010841 */
[----:B------:R-:W-:Y:S01]  /*a7f0*/  SEL R38, R14, 0x9, !P2 ;  /* 0x000000090e267807 */ /* 0x000fe20005000000 */
[----:B------:R-:W2:Y:S01]  /*a800*/  MUFU.EX2 R13, R13 ;  /* 0x0000000d000d7308 */ /* 0x000ea20000000800 */
[----:B------:R-:W-:Y:S02]  /*a810*/  @!P1 VIADD R14, R28, 0x2d840 ;  /* 0x0002d8401c0e9836 */ /* 0x000fe40000000000 */
[--C-:B------:R-:W-:Y:S01]  /*a820*/  FFMA.FTZ R30, R40, UR34, -R65.reuse ;  /* 0x00000022281e7c23 */ /* 0x100fe20008010841 */
[--C-:B------:R-:W-:Y:S01]  /*a830*/  FFMA.FTZ R148, R32, UR34, -R65.reuse ;  /* 0x0000002220947c23 */ /* 0x100fe20008010841 */
[--C-:B------:R-:W-:Y:S01]  /*a840*/  FFMA.FTZ R145, R43, UR34, -R65.reuse ;  /* 0x000000222b917c23 */ /* 0x100fe20008010841 */
[--C-:B------:R-:W-:Y:S01]  /*a850*/  FFMA.FTZ R26, R34, UR34, -R65.reuse ;  /* 0x00000022221a7c23 */ /* 0x100fe20008010841 */
[----:B------:R-:W-:Y:S01]  /*a860*/  @!P1 PRMT R14, RZ, 0x654, R14 ;  /* 0x00000654ff0e9816 */ /* 0x000fe2000000000e */
[--C-:B------:R-:W-:Y:S01]  /*a870*/  FFMA.FTZ R63, R36, UR34, -R65.reuse ;  /* 0x00000022243f7c23 */ /* 0x100fe20008010841 */
[----:B------:R-:W3:Y:S01]  /*a880*/  MUFU.EX2 R82, R82 ;  /* 0x0000005200527308 */ /* 0x000ee20000000800 */
[--C-:B-1----:R-:W-:Y:S01]  /*a890*/  FFMA.FTZ R53, R51, UR34, -R65.reuse ;  /* 0x0000002233357c23 */ /* 0x102fe20008010841 */
[--C-:B------:R-:W-:Y:S01]  /*a8a0*/  FFMA.FTZ R34, R44, UR34, -R65.reuse ;  /* 0x000000222c227c23 */ /* 0x100fe20008010841 */
[--C-:B------:R-:W-:Y:S01]  /*a8b0*/  FFMA.FTZ R147, R46, UR34, -R65.reuse ;  /* 0x000000222e937c23 */ /* 0x100fe20008010841 */
[----:B------:R-:W-:Y:S01]  /*a8c0*/  FFMA.FTZ R32, R48, UR34, -R65 ;  /* 0x0000002230207c23 */ /* 0x000fe20008010841 */
[----:B------:R-:W-:-:S02]  /*a8d0*/  IMAD.U32 R36, RZ, RZ, UR53 ;  /* 0x00000035ff247e24 */ /* 0x000fc4000f8e00ff */
[--C-:B------:R-:W-:Y:S01]  /*a8e0*/  FFMA.FTZ R28, R52, UR34, -R65.reuse ;  /* 0x00000022341c7c23 */ /* 0x100fe20008010841 */
[----:B------:R-:W-:Y:S01]  /*a8f0*/  FFMA.FTZ R55, R55, UR34, -R65 ;  /* 0x0000002237377c23 */ /* 0x000fe20008010841 */
[----:B------:R-:W1:Y:S01]  /*a900*/  MUFU.EX2 R61, R61 ;  /* 0x0000003d003d7308 */ /* 0x000e620000000800 */
[----:B--2---:R-:W-:Y:S01]  /*a910*/  FFMA.FTZ R5, R72, R5, R13 ;  /* 0x0000000548057223 */ /* 0x004fe2000001000d */
[----:B------:R-:W-:Y:S01]  /*a920*/  @!P1 LEA R36, R36, UR39, 0x3 ;  /* 0x0000002724249c11 */ /* 0x000fe2000f8e18ff */
[--C-:B------:R-:W-:Y:S01]  /*a930*/  FFMA.FTZ R56, R56, UR34, -R65.reuse ;  /* 0x0000002238387c23 */ /* 0x100fe20008010841 */
[--C-:B------:R-:W-:Y:S01]  /*a940*/  FFMA.FTZ R66, R66, UR34, -R65.reuse ;  /* 0x0000002242427c23 */ /* 0x100fe20008010841 */
[--C-:B------:R-:W-:Y:S01]  /*a950*/  FFMA.FTZ R71, R71, UR34, -R65.reuse ;  /* 0x0000002247477c23 */ /* 0x100fe20008010841 */
[----:B------:R-:W-:Y:S01]  /*a960*/  FFMA.FTZ R73, R73, UR34, -R65 ;  /* 0x0000002249497c23 */ /* 0x000fe20008010841 */
[----:B------:R-:W-:Y:S01]  /*a970*/  @!P1 VIADD R36, R36, 0x2d860 ;  /* 0x0002d86024249836 */ /* 0x000fe20000000000 */
[----:B------:R-:W2:Y:S01]  /*a980*/  MUFU.EX2 R150, R150 ;  /* 0x0000009600967308 */ /* 0x000ea20000000800 */
[C---:B---3--:R-:W-:Y:S01]  /*a990*/  FADD.FTZ R40, R82.reuse, R5 ;  /* 0x0000000552287221 */ /* 0x048fe20000010000 */
[----:B------:R-:W-:Y:S01]  /*a9a0*/  F2FP.F16.F32.PACK_AB R13, R82, R13 ;  /* 0x0000000d520d723e */ /* 0x000fe200000000ff */
[--C-:B------:R-:W-:Y:S01]  /*a9b0*/  FFMA.FTZ R74, R74, UR34, -R65.reuse ;  /* 0x000000224a4a7c23 */ /* 0x100fe20008010841 */
[----:B------:R-:W-:Y:S01]  /*a9c0*/  @!P1 PRMT R36, RZ, 0x654, R36 ;  /* 0x00000654ff249816 */ /* 0x000fe20000000024 */
[--C-:B------:R-:W-:Y:S01]  /*a9d0*/  FFMA.FTZ R75, R75, UR34, -R65.reuse ;  /* 0x000000224b4b7c23 */ /* 0x100fe20008010841 */
[--C-:B------:R-:W-:Y:S01]  /*a9e0*/  FFMA.FTZ R76, R76, UR34, -R65.reuse ;  /* 0x000000224c4c7c23 */ /* 0x100fe20008010841 */
[--C-:B------:R-:W-:Y:S01]  /*a9f0*/  FFMA.FTZ R77, R77, UR34, -R65.reuse ;  /* 0x000000224d4d7c23 */ /* 0x100fe20008010841 */
[----:B------:R-:W3:Y:S01]  /*aa00*/  MUFU.EX2 R85, R85 ;  /* 0x0000005500557308 */ /* 0x000ee20000000800 */
[----:B-1----:R-:W-:Y:S01]  /*aa10*/  FADD.FTZ R43, R61, R40 ;  /* 0x000000283d2b7221 */ /* 0x002fe20000010000 */
[--C-:B------:R-:W-:Y:S01]  /*aa20*/  FFMA.FTZ R78, R78, UR34, -R65.reuse ;  /* 0x000000224e4e7c23 */ /* 0x100fe20008010841 */
[----:B------:R-:W-:Y:S01]  /*aa30*/  FFMA.FTZ R79, R79, UR34, -R65 ;  /* 0x000000224f4f7c23 */ /* 0x000fe20008010841 */
[C---:B------:R-:W-:Y:S01]  /*aa40*/  ISETP.GT.AND P2, PT, R7.reuse, UR52, PT ;  /* 0x0000003407007c0c */ /* 0x040fe2000bf44270 */
[----:B------:R-:W-:Y:S01]  /*aa50*/  UMOV UR53, UR36 ;  /* 0x0000002400357c82 */ /* 0x000fe20008000000 */
[----:B------:R-:W-:-:S02]  /*aa60*/  VIADD R7, R7, 0xffffffff ;  /* 0xffffffff07077836 */ /* 0x000fc40000000000 */
[----:B------:R-:W1:Y:S01]  /*aa70*/  MUFU.EX2 R24, R24 ;  /* 0x0000001800187308 */ /* 0x000e620000000800 */
[----:B--2---:R-:W-:-:S07]  /*aa80*/  FADD.FTZ R40, R150, R43 ;  /* 0x0000002b96287221 */ /* 0x004fce0000010000 */
[----:B------:R-:W2:Y:S01]  /*aa90*/  MUFU.EX2 R87, R87 ;  /* 0x0000005700577308 */ /* 0x000ea20000000800 */
[----:B---3--:R-:W-:Y:S01]  /*aaa0*/  FADD.FTZ R51, R85, R40 ;  /* 0x0000002855337221 */ /* 0x008fe20000010000 */
[----:B------:R-:W-:Y:S02]  /*aab0*/  WARPGROUP.DEPBAR.LE gsb0, 0x0 ;  /* 0x00008000000079c5 */ /* 0x000fe40000010000 */
[----:B------:R-:W-:-:S04]  /*aac0*/  WARPGROUP.ARRIVE ;  /* 0x00000000000079c5 */ /* 0x000fc80000000000 */
[----:B------:R-:W3:Y:S01]  /*aad0*/  MUFU.EX2 R148, R148 ;  /* 0x0000009400947308 */ /* 0x000ee20000000800 */
[C---:B-1----:R-:W-:Y:S01]  /*aae0*/  FADD.FTZ R40, R24.reuse, R51 ;  /* 0x0000003318287221 */ /* 0x042fe20000010000 */
[----:B------:R-:W-:Y:S01]  /*aaf0*/  F2FP.F16.F32.PACK_AB R85, R24, R85 ;  /* 0x000000551855723e */ /* 0x000fe200000000ff */
[----:B------:R-:W-:Y:S01]  /*ab00*/  HGMMA.64x96x16.F32 R88, gdesc[UR28].tnspB, R88, gsb0 ;  /* 0x416000001c5879f0 */ /* 0x000fe20008000858 */
[----:B------:R-:W-:Y:S02]  /*ab10*/  UIADD3 UR28, UR6, 0x606, URZ ;  /* 0x00000606061c7890 */ /* 0x000fe4000fffe03f */
[----:B------:R-:W-:Y:S02]  /*ab20*/  UIADD3 UR30, UR7, 0x1c0, URZ ;  /* 0x000001c0071e7890 */ /* 0x000fe4000fffe03f */
[----:B------:R-:W-:Y:S01]  /*ab30*/  MUFU.EX2 R29, R29 ;  /* 0x0000001d001d7308 */ /* 0x000fe20000000800 */
[----:B------:R-:W-:Y:S01]  /*ab40*/  UMOV UR29, 0x40000040 ;  /* 0x40000040001d7882 */ /* 0x000fe20000000000 */
[----:B------:R-:W-:Y:S01]  /*ab50*/  UMOV UR31, 0x80000020 ;  /* 0x80000020001f7882 */ /* 0x000fe20000000000 */
[----:B--2---:R-:W-:-:S05]  /*ab60*/  FADD.FTZ R51, R87, R40 ;  /* 0x0000002857337221 */ /* 0x004fca0000010000 */
[----:B------:R-:W1:Y:S01]  /*ab70*/  MUFU.EX2 R26, R26 ;  /* 0x0000001a001a7308 */ /* 0x000e620000000800 */
[C---:B---3--:R-:W-:Y:S01]  /*ab80*/  FADD.FTZ R51, R148.reuse, R51 ;  /* 0x0000003394337221 */ /* 0x048fe20000010000 */
[----:B------:R-:W-:-:S06]  /*ab90*/  F2FP.F16.F32.PACK_AB R87, R148, R87 ;  /* 0x000000579457723e */ /* 0x000fcc00000000ff */
[----:B------:R-:W-:Y:S08]  /*aba0*/  MUFU.EX2 R142, R142 ;  /* 0x0000008e008e7308 */ /* 0x000ff00000000800 */
[----:B------:R-:W2:Y:S01]  /*abb0*/  MUFU.EX2 R63, R63 ;  /* 0x0000003f003f7308 */ /* 0x000ea20000000800 */
[----:B-1----:R-:W-:-:S07]  /*abc0*/  FADD.FTZ R40, R26, R51 ;  /* 0x000000331a287221 */ /* 0x002fce0000010000 */
[----:B------:R-:W-:Y:S08]  /*abd0*/  MUFU.EX2 R31, R31 ;  /* 0x0000001f001f7308 */ /* 0x000ff00000000800 */
[----:B------:R-:W1:Y:S01]  /*abe0*/  MUFU.EX2 R21, R21 ;  /* 0x0000001500157308 */ /* 0x000e620000000800 */
[----:B--2---:R-:W-:-:S07]  /*abf0*/  FADD.FTZ R40, R63, R40 ;  /* 0x000000283f287221 */ /* 0x004fce0000010000 */
[----:B------:R-:W-:Y:S08]  /*ac00*/  MUFU.EX2 R144, R144 ;  /* 0x0000009000907308 */ /* 0x000ff00000000800 */
[----:B------:R-:W2:Y:S01]  /*ac10*/  MUFU.EX2 R30, R30 ;  /* 0x0000001e001e7308 */ /* 0x000ea20000000800 */
[----:B-1----:R-:W-:-:S07]  /*ac20*/  FADD.FTZ R51, R21, R40 ;  /* 0x0000002815337221 */ /* 0x002fce0000010000 */
[----:B------:R-:W-:Y:S08]  /*ac30*/  MUFU.EX2 R33, R33 ;  /* 0x0000002100217308 */ /* 0x000ff00000000800 */
[----:B------:R-:W-:Y:S01]  /*ac40*/  MUFU.EX2 R145, R145 ;  /* 0x0000009100917308 */ /* 0x000fe20000000800 */
[----:B--2---:R-:W-:-:S07]  /*ac50*/  FADD.FTZ R24, R30, R51 ;  /* 0x000000331e187221 */ /* 0x004fce0000010000 */
[----:B------:R-:W-:Y:S08]  /*ac60*/  MUFU.EX2 R42, R42 ;  /* 0x0000002a002a7308 */ /* 0x000ff00000000800 */
[----:B------:R-:W-:Y:S08]  /*ac70*/  MUFU.EX2 R34, R34 ;  /* 0x0000002200227308 */ /* 0x000ff00000000800 */
[----:B------:R-:W-:Y:S01]  /*ac80*/  MUFU.EX2 R35, R35 ;  /* 0x0000002300237308 */ /* 0x000fe20000000800 */
[----:B------:R-:W-:-:S02]  /*ac90*/  WARPGROUP.DEPBAR.LE gsb0, 0x0 ;  /* 0x00008000000079c5 */ /* 0x000fc40000010000 */
[----:B------:R-:W-:-:S05]  /*aca0*/  WARPGROUP.ARRIVE ;  /* 0x00000000000079c5 */ /* 0x000fca0000000000 */
[----:B------:R-:W-:Y:S01]  /*acb0*/  MUFU.EX2 R147, R147 ;  /* 0x0000009300937308 */ /* 0x000fe20000000800 */
[----:B------:R-:W-:Y:S01]  /*acc0*/  HGMMA.64x96x16.F32 R88, gdesc[UR28].tnspB, R88, gsb0 ;  /* 0x416000001c5879f0 */ /* 0x000fe20008000858 */
[----:B------:R-:W-:-:S06]  /*acd0*/  UMOV UR28, UR49 ;  /* 0x00000031001c7c82 */ /* 0x000fcc0008000000 */
[----:B------:R-:W-:Y:S08]  /*ace0*/  MUFU.EX2 R37, R37 ;  /* 0x0000002500257308 */ /* 0x000ff00000000800 */
[----:B------:R-:W-:Y:S08]  /*acf0*/  MUFU.EX2 R32, R32 ;  /* 0x0000002000207308 */ /* 0x000ff00000000800 */
[----:B------:R-:W1:Y:S08]  /*ad00*/  MUFU.EX2 R50, R50 ;  /* 0x0000003200327308 */ /* 0x000e700000000800 */
[----:B------:R-:W2:Y:S08]  /*ad10*/  MUFU.EX2 R53, R53 ;  /* 0x0000003500357308 */ /* 0x000eb00000000800 */
[----:B------:R-:W-:Y:S01]  /*ad20*/  MUFU.EX2 R39, R39 ;  /* 0x0000002700277308 */ /* 0x000fe20000000800 */
[----:B-1----:R-:W-:-:S07]  /*ad30*/  F2FP.F16.F32.PACK_AB R52, R50, R37 ;  /* 0x000000253234723e */ /* 0x002fce00000000ff */
[----:B------:R-:W1:Y:S08]  /*ad40*/  MUFU.EX2 R28, R28 ;  /* 0x0000001c001c7308 */ /* 0x000e700000000800 */
[----:B------:R-:W-:Y:S08]  /*ad50*/  MUFU.EX2 R54, R54 ;  /* 0x0000003600367308 */ /* 0x000ff00000000800 */
[----:B------:R-:W3:Y:S08]  /*ad60*/  MUFU.EX2 R55, R55 ;  /* 0x0000003700377308 */ /* 0x000ef00000000800 */
        /* <DEDUP_REMOVED lines=8> */
[----:B----4-:R-:W-:Y:S01]  /*adf0*/  FFMA.FTZ R38, R70, UR34, -R65 ;  /* 0x0000002246267c23 */ /* 0x010fe20008010841 */
[-C--:B------:R-:W-:Y:S01]  /*ae00*/  FMUL.FTZ R88, R88, R9.reuse ;  /* 0x0000000958587220 */ /* 0x080fe20000410000 */
[-C--:B------:R-:W-:Y:S01]  /*ae10*/  FMUL.FTZ R89, R89, R9.reuse ;  /* 0x0000000959597220 */ /* 0x080fe20000410000 */
[-C--:B------:R-:W-:Y:S01]  /*ae20*/  FMUL.FTZ R92, R92, R9.reuse ;  /* 0x000000095c5c7220 */ /* 0x080fe20000410000 */
[-C--:B------:R-:W-:Y:S01]  /*ae30*/  FMUL.FTZ R93, R93, R9.reuse ;  /* 0x000000095d5d7220 */ /* 0x080fe20000410000 */
[-C--:B------:R-:W-:Y:S01]  /*ae40*/  FMUL.FTZ R96, R96, R9.reuse ;  /* 0x0000000960607220 */ /* 0x080fe20000410000 */
[----:B-----5:R-:W-:Y:S01]  /*ae50*/  FADD.FTZ R14, R81, R6 ;  /* 0x00000006510e7221 */ /* 0x020fe20000010000 */
[----:B------:R4:W-:Y:S01]  /*ae60*/  @!P1 SYNCS.ARRIVE.TRANS64.RED.A1T0 RZ, [R36+URZ], RZ ;  /* 0x000000ff24ff99a7 */ /* 0x0009e2000810043f */
[----:B------:R-:W5:Y:S01]  /*ae70*/  MUFU.EX2 R6, R56 ;  /* 0x0000003800067308 */ /* 0x000f620000000800 */
[-C--:B------:R-:W-:Y:S01]  /*ae80*/  FMUL.FTZ R97, R97, R9.reuse ;  /* 0x0000000961617220 */ /* 0x080fe20000410000 */
[----:B------:R-:W-:Y:S01]  /*ae90*/  FADD.FTZ R5, R15, R14 ;  /* 0x0000000e0f057221 */ /* 0x000fe20000010000 */
[-C--:B------:R-:W-:Y:S01]  /*aea0*/  FMUL.FTZ R100, R100, R9.reuse ;  /* 0x0000000964647220 */ /* 0x080fe20000410000 */
[-C--:B------:R-:W-:Y:S01]  /*aeb0*/  FMUL.FTZ R101, R101, R9.reuse ;  /* 0x0000000965657220 */ /* 0x080fe20000410000 */
[-C--:B------:R-:W-:Y:S01]  /*aec0*/  FMUL.FTZ R104, R104, R9.reuse ;  /* 0x0000000968687220 */ /* 0x080fe20000410000 */
[----:B------:R-:W-:Y:S01]  /*aed0*/  FADD.FTZ R14, R20, R5 ;  /* 0x00000005140e7221 */ /* 0x000fe20000010000 */
[--C-:B----4-:R-:W-:Y:S01]  /*aee0*/  FFMA.FTZ R36, R67, UR34, -R65.reuse ;  /* 0x0000002243247c23 */ /* 0x110fe20008010841 */
[----:B------:R-:W4:Y:S01]  /*aef0*/  MUFU.EX2 R5, R66 ;  /* 0x0000004200057308 */ /* 0x000f220000000800 */
[----:B------:R-:W-:Y:S01]  /*af00*/  FFMA.FTZ R65, R80, UR34, -R65 ;  /* 0x0000002250417c23 */ /* 0x000fe20008010841 */
[----:B------:R-:W-:Y:S01]  /*af10*/  FADD.FTZ R43, R25, R14 ;  /* 0x0000000e192b7221 */ /* 0x000fe20000010000 */
[-C--:B------:R-:W-:Y:S01]  /*af20*/  FMUL.FTZ R105, R105, R9.reuse ;  /* 0x0000000969697220 */ /* 0x080fe20000410000 */
[-C--:B------:R-:W-:Y:S01]  /*af30*/  FMUL.FTZ R108, R108, R9.reuse ;  /* 0x000000096c6c7220 */ /* 0x080fe20000410000 */
[----:B------:R-:W-:Y:S01]  /*af40*/  FMUL.FTZ R109, R109, R9 ;  /* 0x000000096d6d7220 */ /* 0x000fe20000410000 */
[C---:B------:R-:W-:Y:S01]  /*af50*/  FADD.FTZ R14, R84.reuse, R43 ;  /* 0x0000002b540e7221 */ /* 0x040fe20000010000 */
[----:B------:R-:W-:Y:S01]  /*af60*/  F2FP.F16.F32.PACK_AB R84, R84, R25 ;  /* 0x000000195454723e */ /* 0x000fe200000000ff */
[----:B------:R-:W-:Y:S01]  /*af70*/  MUFU.EX2 R36, R36 ;  /* 0x0000002400247308 */ /* 0x000fe20000000800 */
[-C--:B------:R-:W-:Y:S01]  /*af80*/  FMUL.FTZ R112, R112, R9.reuse ;  /* 0x0000000970707220 */ /* 0x080fe20000410000 */
[----:B------:R-:W-:Y:S01]  /*af90*/  FADD.FTZ R43, R27, R14 ;  /* 0x0000000e1b2b7221 */ /* 0x000fe20000010000 */
[-C--:B------:R-:W-:Y:S01]  /*afa0*/  FMUL.FTZ R113, R113, R9.reuse ;  /* 0x0000000971717220 */ /* 0x080fe20000410000 */
[-C--:B------:R-:W-:Y:S01]  /*afb0*/  FMUL.FTZ R116, R116, R9.reuse ;  /* 0x0000000974747220 */ /* 0x080fe20000410000 */
[----:B------:R-:W-:Y:S01]  /*afc0*/  FMUL.FTZ R117, R117, R9 ;  /* 0x0000000975757220 */ /* 0x000fe20000410000 */
[C---:B------:R-:W-:Y:S01]  /*afd0*/  FADD.FTZ R14, R86.reuse, R43 ;  /* 0x0000002b560e7221 */ /* 0x040fe20000010000 */
        /* <DEDUP_REMOVED lines=8> */
[----:B------:R-:W-:Y:S01]  /*b060*/  MUFU.EX2 R38, R38 ;  /* 0x0000002600267308 */ /* 0x000fe20000000800 */
[----:B------:R-:W-:Y:S01]  /*b070*/  FADD.FTZ R29, R147, R40 ;  /* 0x00000028931d7221 */ /* 0x000fe20000010000 */
[----:B------:R-:W-:Y:S01]  /*b080*/  F2FP.F16.F32.PACK_AB R145, R34, R145 ;  /* 0x000000912291723e */ /* 0x000fe200000000ff */
[----:B------:R-:W-:Y:S01]  /*b090*/  FADD.FTZ R43, R31, R20 ;  /* 0x000000141f2b7221 */ /* 0x000fe20000010000 */
[----:B------:R4:W-:Y:S01]  /*b0a0*/  STSM.16.M88.4 [R136+0x21800], R12 ;  /* 0x0218000c88007844 */ /* 0x0009e20000000200 */
[----:B------:R-:W-:Y:S01]  /*b0b0*/  F2FP.F16.F32.PACK_AB R147, R32, R147 ;  /* 0x000000932093723e */ /* 0x000fe200000000ff */
[-C--:B------:R-:W-:Y:S01]  /*b0c0*/  FMUL.FTZ R120, R120, R9.reuse ;  /* 0x0000000978787220 */ /* 0x080fe20000410000 */
[----:B------:R-:W-:Y:S01]  /*b0d0*/  FADD.FTZ R20, R144, R43 ;  /* 0x0000002b90147221 */ /* 0x000fe20000010000 */
[----:B------:R-:W-:Y:S01]  /*b0e0*/  MUFU.EX2 R71, R71 ;  /* 0x0000004700477308 */ /* 0x000fe20000000800 */
[----:B------:R-:W-:Y:S01]  /*b0f0*/  STSM.16.M88.4 [R23], R84 ;  /* 0x0000005417007844 */ /* 0x000fe20000000200 */
[-C--:B------:R-:W-:Y:S01]  /*b100*/  FMUL.FTZ R121, R121, R9.reuse ;  /* 0x0000000979797220 */ /* 0x080fe20000410000 */
[----:B------:R-:W-:Y:S01]  /*b110*/  FADD.FTZ R25, R33, R20 ;  /* 0x0000001421197221 */ /* 0x000fe20000010000 */
[-C--:B------:R-:W-:Y:S01]  /*b120*/  FMUL.FTZ R124, R124, R9.reuse ;  /* 0x000000097c7c7220 */ /* 0x080fe20000410000 */
[-C--:B------:R-:W-:Y:S01]  /*b130*/  FMUL.FTZ R125, R125, R9.reuse ;  /* 0x000000097d7d7220 */ /* 0x080fe20000410000 */
[-C--:B------:R-:W-:Y:S01]  /*b140*/  FMUL.FTZ R128, R128, R9.reuse ;  /* 0x0000000980807220 */ /* 0x080fe20000410000 */
[----:B------:R-:W-:Y:S01]  /*b150*/  FADD.FTZ R20, R42, R25 ;  /* 0x000000192a147221 */ /* 0x000fe20000010000 */
[----:B------:R-:W4:Y:S01]  /*b160*/  MUFU.EX2 R62, R62 ;  /* 0x0000003e003e7308 */ /* 0x000f220000000800 */
[----:B------:R-:W-:Y:S01]  /*b170*/  F2FP.F16.F32.PACK_AB R25, R63, R26 ;  /* 0x0000001a3f19723e */ /* 0x000fe200000000ff */
[----:B------:R-:W-:Y:S01]  /*b180*/  FMUL.FTZ R129, R129, R9 ;  /* 0x0000000981817220 */ /* 0x000fe20000410000 */
[----:B------:R-:W-:Y:S01]  /*b190*/  FADD.FTZ R27, R35, R20 ;  /* 0x00000014231b7221 */ /* 0x000fe20000010000 */
[----:B------:R-:W-:Y:S01]  /*b1a0*/  F2FP.F16.F32.PACK_AB R26, R144, R31 ;  /* 0x0000001f901a723e */ /* 0x000fe200000000ff */
[----:B------:R-:W-:Y:S01]  /*b1b0*/  FMUL.FTZ R132, R132, R9 ;  /* 0x0000000984847220 */ /* 0x000fe20000410000 */
[----:B------:R-:W-:Y:S01]  /*b1c0*/  F2FP.F16.F32.PACK_AB R144, R42, R33 ;  /* 0x000000212a90723e */ /* 0x000fe200000000ff */
[----:B------:R-:W-:Y:S01]  /*b1d0*/  FADD.FTZ R20, R146, R27 ;  /* 0x0000001b92147221 */ /* 0x000fe20000010000 */
[----:B------:R-:W-:Y:S01]  /*b1e0*/  F2FP.F16.F32.PACK_AB R27, R30, R21 ;  /* 0x000000151e1b723e */ /* 0x000fe200000000ff */
[----:B------:R-:W-:Y:S01]  /*b1f0*/  FADD.FTZ R30, R32, R29 ;  /* 0x0000001d201e7221 */ /* 0x000fe20000010000 */
[----:B------:R-:W-:Y:S01]  /*b200*/  MUFU.EX2 R73, R73 ;  /* 0x0000004900497308 */ /* 0x000fe20000000800 */
[----:B------:R-:W-:Y:S01]  /*b210*/  FADD.FTZ R21, R37, R20 ;  /* 0x0000001425157221 */ /* 0x000fe20000010000 */
[----:B------:R-:W-:Y:S01]  /*b220*/  F2FP.F16.F32.PACK_AB R146, R146, R35 ;  /* 0x000000239292723e */ /* 0x000fe200000000ff */
[----:B--2---:R-:W-:Y:S01]  /*b230*/  FADD.FTZ R29, R53, R30 ;  /* 0x0000001e351d7221 */ /* 0x004fe20000010000 */
[----:B-1----:R-:W-:Y:S01]  /*b240*/  F2FP.F16.F32.PACK_AB R53, R28, R53 ;  /* 0x000000351c35723e */ /* 0x002fe200000000ff */
[----:B------:R-:W-:Y:S01]  /*b250*/  FADD.FTZ R20, R50, R21 ;  /* 0x0000001532147221 */ /* 0x000fe20000010000 */
[----:B------:R1:W-:Y:S01]  /*b260*/  STSM.16.M88.4 [R22], R24 ;  /* 0x0000001816007844 */ /* 0x0003e20000000200 */
[----:B------:R-:W-:Y:S01]  /*b270*/  FADD.FTZ R30, R28, R29 ;  /* 0x0000001d1c1e7221 */ /* 0x000fe20000010000 */
[----:B------:R-:W-:Y:S01]  /*b280*/  MUFU.EX2 R49, R49 ;  /* 0x0000003100317308 */ /* 0x000fe20000000800 */
[----:B------:R-:W-:Y:S01]  /*b290*/  FADD.FTZ R21, R39, R20 ;  /* 0x0000001427157221 */ /* 0x000fe20000010000 */
[----:B------:R2:W-:Y:S01]  /*b2a0*/  STSM.16.M88.4 [R18], R144 ;  /* 0x0000009012007844 */ /* 0x0005e20000000200 */
[----:B---3--:R-:W-:Y:S01]  /*b2b0*/  FADD.FTZ R29, R55, R30 ;  /* 0x0000001e371d7221 */ /* 0x008fe20000010000 */
[----:B-----5:R-:W-:Y:S01]  /*b2c0*/  F2FP.F16.F32.PACK_AB R55, R6, R55 ;  /* 0x000000370637723e */ /* 0x020fe200000000ff */
[C---:B----4-:R-:W-:Y:S01]  /*b2d0*/  FADD.FTZ R12, R54.reuse, R21 ;  /* 0x00000015360c7221 */ /* 0x050fe20000010000 */
[----:B------:R-:W-:Y:S01]  /*b2e0*/  F2FP.F16.F32.PACK_AB R54, R54, R39 ;  /* 0x000000273636723e */ /* 0x000fe200000000ff */
[----:B------:R-:W-:Y:S01]  /*b2f0*/  FADD.FTZ R14, R6, R29 ;  /* 0x0000001d060e7221 */ /* 0x000fe20000010000 */
[----:B------:R-:W3:Y:S01]  /*b300*/  MUFU.EX2 R74, R74 ;  /* 0x0000004a004a7308 */ /* 0x000ee20000000800 */
[----:B------:R-:W-:Y:S01]  /*b310*/  FADD.FTZ R13, R41, R12 ;  /* 0x0000000c290d7221 */ /* 0x000fe20000010000 */
[----:B------:R-:W-:Y:S01]  /*b320*/  FMUL.FTZ R133, R133, R9 ;  /* 0x0000000985857220 */ /* 0x000fe20000410000 */
[----:B------:R-:W-:Y:S01]  /*b330*/  FADD.FTZ R15, R5, R14 ;  /* 0x0000000e050f7221 */ /* 0x000fe20000010000 */
[----:B------:R-:W-:Y:S01]  /*b340*/  F2FP.F16.F32.PACK_AB R14, R60, R45 ;  /* 0x0000002d3c0e723e */ /* 0x000fe200000000ff */
[----:B------:R-:W-:Y:S01]  /*b350*/  FADD.FTZ R12, R58, R13 ;  /* 0x0000000d3a0c7221 */ /* 0x000fe20000010000 */
[----:B-1----:R-:W-:Y:S01]  /*b360*/  F2FP.F16.F32.PACK_AB R24, R62, R47 ;  /* 0x0000002f3e18723e */ /* 0x002fe200000000ff */
[----:B------:R-:W-:Y:S01]  /*b370*/  FADD.FTZ R15, R36, R15 ;  /* 0x0000000f240f7221 */ /* 0x000fe20000010000 */
[----:B------:R-:W1:Y:S01]  /*b380*/  MUFU.EX2 R64, R64 ;  /* 0x0000004000407308 */ /* 0x000e620000000800 */
[----:B------:R-:W-:Y:S01]  /*b390*/  FADD.FTZ R13, R45, R12 ;  /* 0x0000000c2d0d7221 */ /* 0x000fe20000010000 */
[----:B------:R2:W-:Y:S01]  /*b3a0*/  STSM.16.M88.4 [R136+0x27800], R52 ;  /* 0x0278003488007844 */ /* 0x0005e20000000200 */
[----:B------:R-:W-:Y:S01]  /*b3b0*/  FADD.FTZ R12, R38, R15 ;  /* 0x0000000f260c7221 */ /* 0x000fe20000010000 */
[-C--:B------:R-:W-:Y:S01]  /*b3c0*/  FMUL.FTZ R90, R90, R72.reuse ;  /* 0x000000485a5a7220 */ /* 0x080fe20000410000 */
[----:B------:R-:W-:Y:S01]  /*b3d0*/  FADD.FTZ R6, R60, R13 ;  /* 0x0000000d3c067221 */ /* 0x000fe20000010000 */
[----:B------:R-:W-:Y:S01]  /*b3e0*/  FMUL.FTZ R91, R91, R72 ;  /* 0x000000485b5b7220 */ /* 0x000fe20000410000 */
[----:B------:R-:W-:Y:S01]  /*b3f0*/  FADD.FTZ R12, R71, R12 ;  /* 0x0000000c470c7221 */ /* 0x000fe20000010000 */
[----:B------:R-:W4:Y:S01]  /*b400*/  MUFU.EX2 R75, R75 ;  /* 0x0000004b004b7308 */ /* 0x000f220000000800 */
[----:B------:R-:W-:Y:S01]  /*b410*/  FADD.FTZ R13, R47, R6 ;  /* 0x000000062f0d7221 */ /* 0x000fe20000010000 */
[----:B---3--:R-:W-:Y:S01]  /*b420*/  F2FP.F16.F32.PACK_AB R25, R74, R73 ;  /* 0x000000494a19723e */ /* 0x008fe200000000ff */
[----:B------:R-:W-:Y:S01]  /*b430*/  FADD.FTZ R15, R73, R12 ;  /* 0x0000000c490f7221 */ /* 0x000fe20000010000 */
[----:B------:R-:W-:Y:S01]  /*b440*/  F2FP.F16.F32.PACK_AB R12, R58, R41 ;  /* 0x000000293a0c723e */ /* 0x000fe200000000ff */
[----:B------:R-:W-:Y:S01]  /*b450*/  FADD.FTZ R6, R62, R13 ;  /* 0x0000000d3e067221 */ /* 0x000fe20000010000 */
[----:B------:R-:W-:Y:S01]  /*b460*/  F2FP.F16.F32.PACK_AB R13, R36, R5 ;  /* 0x00000005240d723e */ /* 0x000fe200000000ff */
[----:B------:R-:W-:Y:S01]  /*b470*/  FADD.FTZ R20, R74, R15 ;  /* 0x0000000f4a147221 */ /* 0x000fe20000010000 */
[----:B------:R-:W3:Y:S01]  /*b480*/  MUFU.EX2 R57, R57 ;  /* 0x0000003900397308 */ /* 0x000ee20000000800 */
[----:B------:R-:W-:Y:S01]  /*b490*/  FADD.FTZ R5, R49, R6 ;  /* 0x0000000631057221 */ /* 0x000fe20000010000 */
[----:B------:R-:W-:Y:S01]  /*b4a0*/  F2FP.F16.F32.PACK_AB R15, R71, R38 ;  /* 0x00000026470f723e */ /* 0x000fe200000000ff */
[-C--:B------:R-:W-:Y:S01]  /*b4b0*/  FMUL.FTZ R94, R94, R72.reuse ;  /* 0x000000485e5e7220 */ /* 0x080fe20000410000 */
[C---:B-1----:R-:W-:Y:S01]  /*b4c0*/  F2FP.F16.F32.PACK_AB R26, R64.reuse, R49 ;  /* 0x00000031401a723e */ /* 0x042fe200000000ff */
[----:B------:R-:W-:Y:S01]  /*b4d0*/  FADD.FTZ R6, R64, R5 ;  /* 0x0000000540067221 */ /* 0x000fe20000010000 */
[-C--:B------:R-:W-:Y:S01]  /*b4e0*/  FMUL.FTZ R95, R95, R72.reuse ;  /* 0x000000485f5f7220 */ /* 0x080fe20000410000 */
[----:B------:R2:W-:Y:S01]  /*b4f0*/  STSM.16.M88.4 [R17], R12 ;  /* 0x0000000c11007844 */ /* 0x0005e20000000200 */
[----:B------:R-:W1:Y:S01]  /*b500*/  MUFU.EX2 R76, R76 ;  /* 0x0000004c004c7308 */ /* 0x000e620000000800 */
[----:B----4-:R-:W-:Y:S01]  /*b510*/  FADD.FTZ R20, R75, R20 ;  /* 0x000000144b147221 */ /* 0x010fe20000010000 */
[-C--:B------:R-:W-:Y:S01]  /*b520*/  FMUL.FTZ R98, R98, R72.reuse ;  /* 0x0000004862627220 */ /* 0x080fe20000410000 */
[-C--:B------:R-:W-:Y:S01]  /*b530*/  FMUL.FTZ R99, R99, R72.reuse ;  /* 0x0000004863637220 */ /* 0x080fe20000410000 */
[-C--:B------:R-:W-:Y:S01]  /*b540*/  FMUL.FTZ R102, R102, R72.reuse ;  /* 0x0000004866667220 */ /* 0x080fe20000410000 */
[-C--:B------:R-:W-:Y:S01]  /*b550*/  FMUL.FTZ R103, R103, R72.reuse ;  /* 0x0000004867677220 */ /* 0x080fe20000410000 */
[-C--:B------:R-:W-:Y:S01]  /*b560*/  FMUL.FTZ R106, R106, R72.reuse ;  /* 0x000000486a6a7220 */ /* 0x080fe20000410000 */
[-C--:B------:R-:W-:Y:S01]  /*b570*/  FMUL.FTZ R107, R107, R72.reuse ;  /* 0x000000486b6b7220 */ /* 0x080fe20000410000 */
[----:B------:R-:W-:Y:S01]  /*b580*/  MUFU.EX2 R10, R69 ;  /* 0x00000045000a7308 */ /* 0x000fe20000000800 */
        /* <DEDUP_REMOVED lines=16> */
[-C--:B------:R-:W-:Y:S01]  /*b690*/  FMUL.FTZ R130, R130, R72.reuse ;  /* 0x0000004882827220 */ /* 0x080fe20000410000 */
[-C--:B------:R-:W-:Y:S01]  /*b6a0*/  FMUL.FTZ R131, R131, R72.reuse ;  /* 0x0000004883837220 */ /* 0x080fe20000410000 */
[-C--:B------:R-:W-:Y:S01]  /*b6b0*/  FMUL.FTZ R134, R134, R72.reuse ;  /* 0x0000004886867220 */ /* 0x080fe20000410000 */
[----:B------:R-:W-:Y:S01]  /*b6c0*/  FMUL.FTZ R135, R135, R72 ;  /* 0x0000004887877220 */ /* 0x000fe20000410000 */
[----:B------:R-:W-:-:S03]  /*b6d0*/  IMAD.MOV.U32 R9, RZ, RZ, R8 ;  /* 0x000000ffff097224 */ /* 0x000fc600078e0008 */
[----:B------:R-:W4:Y:S01]  /*b6e0*/  MUFU.EX2 R59, R59 ;  /* 0x0000003b003b7308 */ /* 0x000f220000000800 */
[C---:B---3--:R-:W-:Y:S01]  /*b6f0*/  FADD.FTZ R6, R68.reuse, R5 ;  /* 0x0000000544067221 */ /* 0x048fe20000010000 */
[----:B------:R-:W-:-:S06]  /*b700*/  F2FP.F16.F32.PACK_AB R68, R68, R57 ;  /* 0x000000394444723e */ /* 0x000fcc00000000ff */
[----:B------:R-:W3:Y:S01]  /*b710*/  MUFU.EX2 R78, R78 ;  /* 0x0000004e004e7308 */ /* 0x000ee20000000800 */
[----:B-1----:R-:W-:-:S07]  /*b720*/  FADD.FTZ R20, R69, R20 ;  /* 0x0000001445147221 */ /* 0x002fce0000010000 */
[----:B------:R-:W1:Y:S01]  /*b730*/  MUFU.EX2 R79, R79 ;  /* 0x0000004f004f7308 */ /* 0x000e620000000800 */
[----:B----4-:R-:W-:Y:S01]  /*b740*/  F2FP.F16.F32.PACK_AB R70, R10, R59 ;  /* 0x0000003b0a46723e */ /* 0x010fe200000000ff */
[----:B------:R-:W-:-:S04]  /*b750*/  FADD.FTZ R59, R59, R6 ;  /* 0x000000063b3b7221 */ /* 0x000fc80000010000 */
[----:B------:R-:W-:Y:S01]  /*b760*/  FADD.FTZ R6, R10, R59 ;  /* 0x0000003b0a067221 */ /* 0x000fe20000010000 */
[----:B------:R-:W-:Y:S01]  /*b770*/  IMAD.MOV.U32 R10, RZ, RZ, R11 ;  /* 0x000000ffff0a7224 */ /* 0x000fe200078e000b */
[----:B------:R-:W4:Y:S01]  /*b780*/  MUFU.EX2 R65, R65 ;  /* 0x0000004100417308 */ /* 0x000f220000000800 */
[C---:B---3--:R-:W-:Y:S01]  /*b790*/  F2FP.F16.F32.PACK_AB R69, R78.reuse, R69 ;  /* 0x000000454e45723e */ /* 0x048fe200000000ff */
[----:B------:R-:W-:-:S04]  /*b7a0*/  FADD.FTZ R20, R78, R20 ;  /* 0x000000144e147221 */ /* 0x000fc80000010000 */
[----:B-1----:R-:W-:Y:S01]  /*b7b0*/  FADD.FTZ R20, R79, R20 ;  /* 0x000000144f147221 */ /* 0x002fe20000010000 */
[----:B----4-:R-:W-:-:S03]  /*b7c0*/  F2FP.F16.F32.PACK_AB R71, R65, R79 ;  /* 0x0000004f4147723e */ /* 0x010fc600000000ff */
        /* <DEDUP_REMOVED lines=10> */
.L_x_8960:
[----:B------:R-:W-:-:S13]  /*b870*/  ISETP.GE.AND P2, PT, R7, UR40, PT ;  /* 0x0000002807007c0c */ /* 0x000fda000bf46270 */
[----:B------:R-:W-:Y:S05]  /*b880*/  @!P2 BRA `(.L_x_8970) ;  /* 0x000000380020a947 */ /* 0x000fea0003800000 */
[----:B--2-4-:R-:W-:Y:S01]  /*b890*/  IMAD.MOV.U32 R12, RZ, RZ, R11 ;  /* 0x000000ffff0c7224 */ /* 0x014fe200078e000b */
[----:B------:R-:W-:Y:S01]  /*b8a0*/  UMOV UR28, UR49 ;  /* 0x00000031001c7c82 */ /* 0x000fe20008000000 */
[----:B------:R-:W-:Y:S01]  /*b8b0*/  IMAD.MOV.U32 R10, RZ, RZ, R8 ;  /* 0x000000ffff0a7224 */ /* 0x000fe200078e0008 */
[----:B------:R-:W-:Y:S01]  /*b8c0*/  UMOV UR55, UR36 ;  /* 0x0000002400377c82 */ /* 0x000fe20008000000 */
[----:B------:R-:W-:Y:S01]  /*b8d0*/  IMAD.IADD R9, R3, 0x1, R4 ;  /* 0x0000000103097824 */ /* 0x000fe200078e0204 */
[----:B------:R-:W-:Y:S01]  /*b8e0*/  ULDC UR35, c[0x0][0x9e4] ;  /* 0x0002790000237ab9 */ /* 0x000fe20000000800 */
[----:B------:R-:W-:Y:S01]  /*b8f0*/  ULDC UR53, c[0x0][0x288] ;  /* 0x0000a20000357ab9 */ /* 0x000fe20000000800 */
[----:B------:R-:W-:Y:S01]  /*b900*/  ULDC UR34, c[0x0][0x988] ;  /* 0x0002620000227ab9 */ /* 0x000fe20000000800 */
[----:B------:R-:W-:Y:S01]  /*b910*/  ULDC UR54, c[0x0][0x9d8] ;  /* 0x0002760000367ab9 */ /* 0x000fe20000000800 */
[----:B------:R-:W-:-:S05]  /*b920*/  ULDC UR52, c[0x0][0x9e0] ;  /* 0x0002780000347ab9 */ /* 0x000fca0000000800 */
.L_x_8987:
        /* <DEDUP_REMOVED lines=9> */
.L_x_8972:
[----:B------:R-:W-:Y:S01]  /*b9c0*/  ULEA UR6, UR36, UR39, 0x3 ;  /* 0x0000002724067291 */ /* 0x000fe2000f8e183f */
[----:B------:R-:W-:-:S05]  /*b9d0*/  IMAD.U32 R8, RZ, RZ, UR49 ;  /* 0x00000031ff087e24 */ /* 0x000fca000f8e00ff */
[----:B------:R-:W-:-:S04]  /*b9e0*/  SHF.L.U32 R8, R8, 0x1f, RZ ;  /* 0x0000001f08087819 */ /* 0x000fc800000006ff */
[----:B------:R1:W2:Y:S01]  /*b9f0*/  SYNCS.PHASECHK.TRANS64.TRYWAIT P2, [UR6+0x2d830], R8 ;  /* 0x02d83008ff0075a7 */ /* 0x0002a20008040146 */
[----:B------:R-:W-:Y:S05]  /*ba00*/  @!P0 BRA `(.L_x_8973) ;  /* 0x0000000000048947 */ /* 0x000fea0003800000 */
[----:B------:R-:W-:Y:S01]  /*ba10*/  BPT.TRAP 0x1 ;  /* 0x000000040000795c */ /* 0x000fe20000300000 */
.L_x_8973:
[----:B--2---:R-:W-:Y:S05]  /*ba20*/  @P2 BRA `(.L_x_8971) ;  /* 0x0000000000082947 */ /* 0x004fea0003800000 */
[----:B------:R-:W2:Y:S02]  /*ba30*/  SYNCS.PHASECHK.TRANS64.TRYWAIT P2, [UR6+0x2d830], R8 ;  /* 0x02d83008ff0075a7 */ /* 0x000ea40008040146 */
[----:B--2---:R-:W-:Y:S05]  /*ba40*/  @!P2 BRA `(.L_x_8974) ;  /* 0x000000840074a947 */ /* 0x004fea0003800000 */
.L_x_8971:
        /* <DEDUP_REMOVED lines=35> */
.L_x_8976:
[----:B------:R-:W-:Y:S01]  /*bc80*/  ULEA UR6, UR55, UR39, 0x3 ;  /* 0x0000002737067291 */ /* 0x000fe2000f8e183f */
[----:B------:R-:W-:-:S05]  /*bc90*/  IMAD.U32 R8, RZ, RZ, UR28 ;  /* 0x0000001cff087e24 */ /* 0x000fca000f8e00ff */
[----:B------:R-:W-:-:S04]  /*bca0*/  SHF.L.U32 R8, R8, 0x1f, RZ ;  /* 0x0000001f08087819 */ /* 0x000fc800000006ff */
[----:B------:R1:W2:Y:S01]  /*bcb0*/  SYNCS.PHASECHK.TRANS64.TRYWAIT P2, [UR6+0x2d850], R8 ;  /* 0x02d85008ff0075a7 */ /* 0x0002a20008040146 */
[----:B------:R-:W-:Y:S05]  /*bcc0*/  @!P0 BRA `(.L_x_8977) ;  /* 0x0000000000048947 */ /* 0x000fea0003800000 */
[----:B------:R-:W-:Y:S01]  /*bcd0*/  BPT.TRAP 0x1 ;  /* 0x000000040000795c */ /* 0x000fe20000300000 */
.L_x_8977:
[----:B--2---:R-:W-:Y:S05]  /*bce0*/  @P2 BRA `(.L_x_8975) ;  /* 0x0000000000082947 */ /* 0x004fea0003800000 */
[----:B------:R-:W2:Y:S02]  /*bcf0*/  SYNCS.PHASECHK.TRANS64.TRYWAIT P2, [UR6+0x2d850], R8 ;  /* 0x02d85008ff0075a7 */ /* 0x000ea40008040146 */
[----:B--2---:R-:W-:Y:S05]  /*bd00*/  @!P2 BRA `(.L_x_8978) ;  /* 0x0000008000dca947 */ /* 0x004fea0003800000 */
.L_x_8975:
[----:B------:R-:W-:Y:S01]  /*bd10*/  UIADD3 UR6, UR39, 0x400, URZ ;  /* 0x0000040027067890 */ /* 0x000fe2000fffe03f */
[----:B------:R-:W-:Y:S01]  /*bd20*/  WARPGROUP.ARRIVE ;  /* 0x00000000000079c5 */ /* 0x000fe20000000000 */
[----:B------:R-:W-:Y:S01]  /*bd30*/  UMOV UR29, 0x40000040 ;  /* 0x40000040001d7882 */ /* 0x000fe20000000000 */
[----:B------:R-:W-:Y:S01]  /*bd40*/  UMOV UR31, 0x80000020 ;  /* 0x80000020001f7882 */ /* 0x000fe20000000000 */
        /* <DEDUP_REMOVED lines=10> */
[----:B------:R-:W-:Y:S01]  /*bdf0*/  ULOP3.LUT UR6, UR41, 0x10000, URZ, 0xfc, !UPT ;  /* 0x0001000029067892 */ /* 0x000fe2000f8efc3f */
[----:B------:R-:W-:Y:S01]  /*be00*/  FMUL.FTZ R67, R72, UR54 ;  /* 0x0000003648437c20 */ /* 0x000fe20008410000 */
[----:B------:R-:W-:Y:S01]  /*be10*/  UIMAD UR7, UR55, 0x600, UR7 ;  /* 0x00000600370778a4 */ /* 0x000fe2000f8e0207 */
[----:B------:R-:W-:Y:S01]  /*be20*/  FMUL.FTZ R72, R78, UR54 ;  /* 0x000000364e487c20 */ /* 0x000fe20008410000 */
[----:B------:R-:W3:Y:S01]  /*be30*/  LDC R139, c[0x0][0x2e0] ;  /* 0x0000b800ff8b7b82 */ /* 0x000ee20000000800 */
[----:B------:R-:W-:Y:S01]  /*be40*/  FMUL.FTZ R78, R83, UR54 ;  /* 0x00000036534e7c20 */ /* 0x000fe20008410000 */
[----:B--2---:R-:W-:Y:S01]  /*be50*/  FMUL.FTZ R11, R26, UR54 ;  /* 0x000000361a0b7c20 */ /* 0x004fe20008410000 */
[----:B------:R-:W-:Y:S01]  /*be60*/  UMOV UR28, UR6 ;  /* 0x00000006001c7c82 */ /* 0x000fe20008000000 */
[----:B------:R-:W-:Y:S01]  /*be70*/  IMAD.U32 R83, RZ, RZ, UR36 ;  /* 0x00000024ff537e24 */ /* 0x000fe2000f8e00ff */
[----:B------:R-:W-:Y:S01]  /*be80*/  UMOV UR30, UR7 ;  /* 0x00000007001e7c82 */ /* 0x000fe20008000000 */
[----:B------:R-:W-:Y:S01]  /*be90*/  FMUL.FTZ R26, R33, UR54 ;  /* 0x00000036211a7c20 */ /* 0x000fe20008410000 */
[----:B------:R-:W-:Y:S01]  /*bea0*/  HGMMA.64x96x16.F32 R88, gdesc[UR28].tnspB, R88, gsb0 ;  /* 0x416000001c5879f0 */ /* 0x000fe20008000858 */
[----:B------:R-:W-:Y:S01]  /*beb0*/  UIADD3 UR28, UR6, 0x2, URZ ;  /* 0x00000002061c7890 */ /* 0x000fe2000fffe03f */
[----:B------:R-:W-:Y:S01]  /*bec0*/  FMUL.FTZ R33, R40, UR54 ;  /* 0x0000003628217c20 */ /* 0x000fe20008410000 */
[----:B------:R-:W-:Y:S01]  /*bed0*/  UIADD3 UR30, UR7, 0x40, URZ ;  /* 0x00000040071e7890 */ /* 0x000fe2000fffe03f */
[----:B-1----:R-:W-:Y:S01]  /*bee0*/  FMUL.FTZ R8, R24, UR54 ;  /* 0x0000003618087c20 */ /* 0x002fe20008410000 */
[----:B------:R-:W-:Y:S01]  /*bef0*/  UMOV UR29, 0x40000040 ;  /* 0x40000040001d7882 */ /* 0x000fe20000000000 */
[----:B------:R-:W-:Y:S01]  /*bf00*/  UMOV UR31, 0x80000020 ;  /* 0x80000020001f7882 */ /* 0x000fe20000000000 */
[----:B------:R-:W-:Y:S01]  /*bf10*/  FMUL.FTZ R40, R47, UR54 ;  /* 0x000000362f287c20 */ /* 0x000fe20008410000 */
        /* <DEDUP_REMOVED lines=8> */
[----:B------:R-:W-:Y:S01]  /*bfa0*/  FMUL.FTZ R61, R65, UR54 ;  /* 0x00000036413d7c20 */ /* 0x000fe20008410000 */
[----:B------:R-:W-:Y:S01]  /*bfb0*/  FMUL.FTZ R65, R69, UR54 ;  /* 0x0000003645417c20 */ /* 0x000fe20008410000 */
[----:B------:R-:W-:-:S02]  /*bfc0*/  VIADD R51, R16, 0x9 ;  /* 0x0000000910337836 */ /* 0x000fc40000000000 */
[----:B------:R-:W-:Y:S01]  /*bfd0*/  FMUL.FTZ R69, R73, UR54 ;  /* 0x0000003649457c20 */ /* 0x000fe20008410000 */
[----:B------:R-:W-:Y:S01]  /*bfe0*/  ISETP.GE.U32.AND P2, PT, R2, 0x180, PT ;  /* 0x000001800200780c */ /* 0x000fe20003f46070 */
[----:B------:R-:W-:Y:S01]  /*bff0*/  FMUL.FTZ R13, R25, UR54 ;  /* 0x00000036190d7c20 */ /* 0x000fe20008410000 */
[----:B------:R-:W-:Y:S01]  /*c000*/  FMUL.FTZ R15, R28, UR54 ;  /* 0x000000361c0f7c20 */ /* 0x000fe20008410000 */
[----:B------:R-:W-:Y:S01]  /*c010*/  FMUL.FTZ R73, R77, UR54 ;  /* 0x000000364d497c20 */ /* 0x000fe20008410000 */
[----:B------:R-:W-:Y:S02]  /*c020*/  @!P1 VIADD R83, R83, 0x2d840 ;  /* 0x0002d84053539836 */ /* 0x000fe40000000000 */
[----:B------:R-:W-:Y:S01]  /*c030*/  FMUL.FTZ R20, R30, UR54 ;  /* 0x000000361e147c20 */ /* 0x000fe20008410000 */
[----:B------:R-:W-:Y:S01]  /*c040*/  FMUL.FTZ R25, R32, UR54 ;  /* 0x0000003620197c20 */ /* 0x000fe20008410000 */
[----:B------:R-:W-:Y:S01]  /*c050*/  FMUL.FTZ R28, R35, UR54 ;  /* 0x00000036231c7c20 */ /* 0x000fe20008410000 */
[----:B------:R-:W-:Y:S01]  /*c060*/  FMUL.FTZ R77, R81, UR54 ;  /* 0x00000036514d7c20 */ /* 0x000fe20008410000 */
[----:B------:R-:W-:Y:S01]  /*c070*/  FMUL.FTZ R30, R38, UR54 ;  /* 0x00000036261e7c20 */ /* 0x000fe20008410000 */
[----:B------:R-:W-:Y:S01]  /*c080*/  FMUL.FTZ R32, R39, UR54 ;  /* 0x0000003627207c20 */ /* 0x000fe20008410000 */
[----:B------:R-:W-:Y:S01]  /*c090*/  FMUL.FTZ R35, R41, UR54 ;  /* 0x0000003629237c20 */ /* 0x000fe20008410000 */
[----:B------:R-:W-:-:S02]  /*c0a0*/  IMAD.SHL.U32 R81, R7, 0x80, RZ ;  /* 0x0000008007517824 */ /* 0x000fc400078e00ff */
[----:B------:R-:W-:Y:S01]  /*c0b0*/  FMUL.FTZ R14, R27, UR54 ;  /* 0x000000361b0e7c20 */ /* 0x000fe20008410000 */
[----:B------:R-:W-:Y:S01]  /*c0c0*/  FMUL.FTZ R39, R45, UR54 ;  /* 0x000000362d277c20 */ /* 0x000fe20008410000 */
[----:B------:R-:W-:Y:S01]  /*c0d0*/  FMUL.FTZ R38, R46, UR54 ;  /* 0x000000362e267c20 */ /* 0x000fe20008410000 */
[----:B------:R-:W-:Y:S01]  /*c0e0*/  FMUL.FTZ R41, R48, UR54 ;  /* 0x0000003630297c20 */ /* 0x000fe20008410000 */
[----:B------:R-:W-:Y:S01]  /*c0f0*/  SEL R51, R51, 0x9, !P2 ;  /* 0x0000000933337807 */ /* 0x000fe20005000000 */
        /* <DEDUP_REMOVED lines=26> */
[----:B---3--:R-:W-:Y:S01]  /*c2a0*/  IMAD R50, R139, UR47, R50 ;  /* 0x0000002f8b327c24 */ /* 0x008fe2000f8e0232 */
[----:B------:R-:W1:Y:S03]  /*c2b0*/  MUFU.TANH R8, R8 ;  /* 0x0000000800087308 */ /* 0x000e660000002400 */
[----:B------:R-:W-:-:S04]  /*c2c0*/  VIADD R50, R50, -UR53 ;  /* 0x8000003532327c36 */ /* 0x000fc80008000000 */
[----:B------:R-:W-:Y:S01]  /*c2d0*/  IMAD R50, R19, -0x2, R50 ;  /* 0xfffffffe13327824 */ /* 0x000fe200078e0232 */
[----:B------:R-:W2:Y:S03]  /*c2e0*/  MUFU.TANH R13, R13 ;  /* 0x0000000d000d7308 */ /* 0x000ea60000002400 */
[----:B------:R-:W-:-:S04]  /*c2f0*/  VIADD R139, R50, UR52 ;  /* 0x00000034328b7c36 */ /* 0x000fc80008000000 */
[----:B------:R-:W-:Y:S01]  /*c300*/  IMAD.IADD R86, R3, 0x1, R139 ;  /* 0x0000000103567824 */ /* 0x000fe200078e028b */
[----:B------:R-:W3:Y:S08]  /*c310*/  MUFU.TANH R11, R11 ;  /* 0x0000000b000b7308 */ /* 0x000ef00000002400 */
[----:B------:R-:W4:Y:S08]  /*c320*/  MUFU.TANH R14, R14 ;  /* 0x0000000e000e7308 */ /* 0x000f300000002400 */
        /* <DEDUP_REMOVED lines=93> */
[----:B------:R-:W1:Y:S01]  /*c900*/  MUFU.TANH R80, R80 ;  /* 0x0000005000507308 */ /* 0x000e620000002400 */
        /* <DEDUP_REMOVED lines=12> */
[----:B------:R5:W-:Y:S02]  /*c9d0*/  @!P1 SYNCS.ARRIVE.TRANS64.RED.A1T0 RZ, [R83+URZ], RZ ;  /* 0x000000ff53ff99a7 */ /* 0x000be4000810043f */
        /* <DEDUP_REMOVED lines=16> */
.L_x_8981:
[----:B------:R-:W-:-:S05]  /*cae0*/  IMAD.U32 R142, RZ, RZ, UR35 ;  /* 0x00000023ff8e7e24 */ /* 0x000fca000f8e00ff */
[----:B------:R-:W-:-:S13]  /*caf0*/  ISETP.NE.AND P2, PT, R142, 0x1, PT ;  /* 0x000000018e00780c */ /* 0x000fda0003f45270 */
[----:B-1----:R-:W1:Y:S01]  /*cb00*/  @P2 LDC.64 R50, c[0x0][0x9e8] ;  /* 0x00027a00ff322b82 */ /* 0x002e620000000a00 */
[----:B------:R-:W-:-:S04]  /*cb10*/  @P2 IMAD.IADD R85, R3, 0x1, R4 ;  /* 0x0000000103552824 */ /* 0x000fc800078e0204 */
[----:B-1----:R-:W-:-:S04]  /*cb20*/  @P2 IMAD.HI.U32 R144, R85, R50, RZ ;  /* 0x0000003255902227 */ /* 0x002fc800078e00ff */
[----:B------:R-:W-:Y:S01]  /*cb30*/  IMAD.MOV.U32 R50, RZ, RZ, R9 ;  /* 0x000000ffff327224 */ /* 0x000fe200078e0009 */
[----:B------:R-:W-:-:S07]  /*cb40*/  @P2 SHF.R.U32.HI R50, RZ, R51, R144 ;  /* 0x00000033ff322219 */ /* 0x000fce0000011690 */
.L_x_8982:
[----:B------:R-:W-:Y:S05]  /*cb50*/  BSYNC B0 ;  /* 0x0000000000007941 */ /* 0x000fea0003800000 */
.L_x_8980:
[----:B------:R-:W-:-:S04]  /*cb60*/  IMAD R50, R50, R142, -R81 ;  /* 0x0000008e32327224 */ /* 0x000fc800078e0a51 */
[----:B------:R-:W-:-:S05]  /*cb70*/  IMAD R51, R19, -0x2, R50 ;  /* 0xfffffffe13337824 */ /* 0x000fca00078e0232 */
[----:B------:R-:W-:Y:S02]  /*cb80*/  VIADDMNMX R86, R51, R142, R86, PT ;  /* 0x0000008e33567246 */ /* 0x000fe40003800156 */
[----:B------:R-:W-:-:S07]  /*cb90*/  VIMNMX R84, R84, R51, !PT ;  /* 0x0000003354547248 */ /* 0x000fce0007fe0100 */
.L_x_8979:
[----:B------:R-:W-:Y:S01]  /*cba0*/  ISETP.GT.AND P2, PT, R7, -0x1, PT ;  /* 0xffffffff0700780c */ /* 0x000fe20003f44270 */
[C---:B------:R-:W-:Y:S02]  /*cbb0*/  IMAD.IADD R139, R0.reuse, 0x1, R139 ;  /* 0x00000001008b7824 */ /* 0x040fe400078e028b */
[----:B------:R-:W-:Y:S01]  /*cbc0*/  IMAD.IADD R87, R0, 0x1, R87 ;  /* 0x0000000100577824 */ /* 0x000fe200078e0257 */
[C---:B------:R-:W-:Y:S02]  /*cbd0*/  ISETP.GT.AND P4, PT, R84.reuse, RZ, P2 ;  /* 0x000000ff5400720c */ /* 0x040fe40001784270 */
[----:B------:R-:W-:Y:S02]  /*cbe0*/  ISETP.GT.AND P6, PT, R84, 0x1, P2 ;  /* 0x000000015400780c */ /* 0x000fe400017c4270 */
[C---:B------:R-:W-:Y:S02]  /*cbf0*/  ISETP.LT.OR P4, PT, R86.reuse, 0x1, P4 ;  /* 0x000000015600780c */ /* 0x040fe40002781670 */
[----:B------:R-:W-:-:S02]  /*cc00*/  ISETP.LT.OR P6, PT, R86, 0x2, P6 ;  /* 0x000000025600780c */ /* 0x000fc400037c1670 */
[----:B-1----:R-:W-:Y:S02]  /*cc10*/  FSEL R85, R8, -INF , !P4 ;  /* 0xff80000008557808 */ /* 0x002fe40006000000 */
        /* <DEDUP_REMOVED lines=104> */
.L_x_8985:
[----:B------:R-:W-:-:S05]  /*d2a0*/  IMAD.U32 R84, RZ, RZ, UR35 ;  /* 0x00000023ff547e24 */ /* 0x000fca000f8e00ff */
[----:B------:R-:W-:-:S13]  /*d2b0*/  ISETP.NE.AND P3, PT, R84, 0x1, PT ;  /* 0x000000015400780c */ /* 0x000fda0003f65270 */
[----:B------:R-:W1:Y:S02]  /*d2c0*/  @P3 LDC.64 R50, c[0x0][0x9e8] ;  /* 0x00027a00ff323b82 */ /* 0x000e640000000a00 */
[----:B-1----:R-:W-:-:S05]  /*d2d0*/  @P3 IMAD.HI.U32 R50, R8, R50, RZ ;  /* 0x0000003208323227 */ /* 0x002fca00078e00ff */
[----:B------:R-:W-:-:S07]  /*d2e0*/  @P3 SHF.R.U32.HI R8, RZ, R51, R50 ;  /* 0x00000033ff083219 */ /* 0x000fce0000011632 */
.L_x_8986:
[----:B------:R-:W-:Y:S05]  /*d2f0*/  BSYNC B0 ;  /* 0x0000000000007941 */ /* 0x000fea0003800000 */
.L_x_8984:
[----:B------:R-:W-:-:S04]  /*d300*/  IMAD R8, R8, R84, -R81 ;  /* 0x0000005408087224 */ /* 0x000fc800078e0a51 */
[----:B------:R-:W-:-:S05]  /*d310*/  IMAD R8, R19, -0x2, R8 ;  /* 0xfffffffe13087824 */ /* 0x000fca00078e0208 */
[----:B------:R-:W-:Y:S02]  /*d320*/  VIADDMNMX R139, R8, R84, R139, PT ;  /* 0x00000054088b7246 */ /* 0x000fe4000380018b */
[----:B------:R-:W-:-:S07]  /*d330*/  VIMNMX R87, R87, R8, !PT ;  /* 0x0000000857577248 */ /* 0x000fce0007fe0100 */
.L_x_8983:
[----:B------:R-:W-:Y:S01]  /*d340*/  FMNMX.FTZ R8, R85, R10, !PT ;  /* 0x0000000a55087209 */ /* 0x000fe20007810000 */
[----:B------:R-:W-:Y:S01]  /*d350*/  UMOV UR28, UR49 ;  /* 0x00000031001c7c82 */ /* 0x000fe20008000000 */
[----:B------:R-:W-:Y:S02]  /*d360*/  ISETP.GT.AND P3, PT, R87, 0x9, P2 ;  /* 0x000000095700780c */ /* 0x000fe40001764270 */
[----:B------:R-:W-:Y:S02]  /*d370*/  FMNMX.FTZ R8, R13, R8, !PT ;  /* 0x000000080d087209 */ /* 0x000fe40007810000 */
[----:B------:R-:W-:Y:S02]  /*d380*/  ISETP.LT.OR P3, PT, R139, 0xa, P3 ;  /* 0x0000000a8b00780c */ /* 0x000fe40001f61670 */
        /* <DEDUP_REMOVED lines=11> */
[----:B------:R-:W-:Y:S02]  /*d440*/  ISETP.GT.AND P4, PT, R87, 0x1, P2 ;  /* 0x000000015700780c */ /* 0x000fe40001784270 */
[----:B------:R-:W-:Y:S02]  /*d450*/  FMNMX.FTZ R8, R33, R8, !PT ;  /* 0x0000000821087209 */ /* 0x000fe40007810000 */
[----:B------:R-:W-:-:S02]  /*d460*/  FSEL R20, R20, -INF , !P6 ;  /* 0xff80000014147808 */ /* 0x000fc40007000000 */
[----:B------:R-:W-:Y:S02]  /*d470*/  FMNMX.FTZ R8, R35, R8, !PT ;  /* 0x0000000823087209 */ /* 0x000fe40007810000 */
[----:B------:R-:W-:Y:S02]  /*d480*/  FSEL R28, R28, -INF , !P3 ;  /* 0xff8000001c1c7808 */ /* 0x000fe40005800000 */
[----:B------:R-:W-:Y:S02]  /*d490*/  FMNMX.FTZ R8, R37, R8, !PT ;  /* 0x0000000825087209 */ /* 0x000fe40007810000 */
[----:B------:R-:W-:Y:S02]  /*d4a0*/  ISETP.LT.OR P4, PT, R139, 0x2, P4 ;  /* 0x000000028b00780c */ /* 0x000fe40002781670 */
        /* <DEDUP_REMOVED lines=36> */
[----:B-1----:R-:W-:-:S05]  /*d6f0*/  FMNMX.FTZ R50, R51, R8, !PT ;  /* 0x0000000833327209 */ /* 0x002fca0007810000 */
[----:B------:R-:W1:Y:S02]  /*d700*/  SHFL.BFLY PT, R81, R50, 0x1, 0x1f ;  /* 0x0c201f0032517f89 */ /* 0x000e6400000e0000 */
[----:B-1----:R-:W-:-:S04]  /*d710*/  FMNMX.FTZ R8, R50, R81, !PT ;  /* 0x0000005132087209 */ /* 0x002fc80007810000 */
[C---:B------:R-:W-:Y:S01]  /*d720*/  FSETP.NEU.FTZ.AND P6, PT, R8.reuse, -INF , PT ;  /* 0xff8000000800780b */ /* 0x040fe20003fdd000 */
[----:B------:R-:W-:-:S05]  /*d730*/  FMUL.FTZ R50, R8, UR34 ;  /* 0x0000002208327c20 */ /* 0x000fca0008410000 */
[----:B------:R-:W-:-:S05]  /*d740*/  FSEL R50, R50, RZ, P6 ;  /* 0x000000ff32327208 */ /* 0x000fca0003000000 */
[--C-:B------:R-:W-:Y:S01]  /*d750*/  FFMA.FTZ R81, R13, UR34, -R50.reuse ;  /* 0x000000220d517c23 */ /* 0x100fe20008010832 */
[----:B------:R-:W-:Y:S01]  /*d760*/  FSEL R13, R32, -INF , !P3 ;  /* 0xff800000200d7808 */ /* 0x000fe20005800000 */
[--C-:B------:R-:W-:Y:S01]  /*d770*/  FFMA.FTZ R84, R21, UR34, -R50.reuse ;  /* 0x0000002215547c23 */ /* 0x100fe20008010832 */
[----:B------:R-:W-:Y:S01]  /*d780*/  ISETP.GT.AND P3, PT, R87, 0x21, P2 ;  /* 0x000000215700780c */ /* 0x000fe20001764270 */
[----:B------:R1:W-:Y:S01]  /*d790*/  MUFU.EX2 R32, R81 ;  /* 0x0000005100207308 */ /* 0x0003e20000000800 */
[----:B------:R-:W-:Y:S01]  /*d7a0*/  FSEL R21, R38, -INF , !P4 ;  /* 0xff80000026157808 */ /* 0x000fe20006000000 */
[--C-:B------:R-:W-:Y:S01]  /*d7b0*/  FFMA.FTZ R51, R85, UR34, -R50.reuse ;  /* 0x0000002255337c23 */ /* 0x100fe20008010832 */
[----:B------:R-:W-:Y:S01]  /*d7c0*/  ISETP.LT.OR P3, PT, R139, 0x22, P3 ;  /* 0x000000228b00780c */ /* 0x000fe20001f61670 */
[--C-:B------:R-:W-:Y:S01]  /*d7d0*/  FFMA.FTZ R15, R15, UR34, -R50.reuse ;  /* 0x000000220f0f7c23 */ /* 0x100fe20008010832 */
[----:B------:R-:W-:Y:S01]  /*d7e0*/  ISETP.GT.AND P4, PT, R87, 0x29, P2 ;  /* 0x000000295700780c */ /* 0x000fe20001784270 */
[--C-:B------:R-:W-:Y:S01]  /*d7f0*/  FFMA.FTZ R25, R25, UR34, -R50.reuse ;  /* 0x0000002219197c23 */ /* 0x100fe20008010832 */
[----:B------:R-:W-:Y:S01]  /*d800*/  FSEL R36, R36, -INF , !P3 ;  /* 0xff80000024247808 */ /* 0x000fe20005800000 */
[----:B------:R2:W-:Y:S01]  /*d810*/  MUFU.EX2 R38, R84 ;  /* 0x0000005400267308 */ /* 0x0005e20000000800 */
[----:B------:R-:W-:Y:S01]  /*d820*/  ISETP.GT.AND P3, PT, R87, RZ, P2 ;  /* 0x000000ff5700720c */ /* 0x000fe20001764270 */
[--C-:B------:R-:W-:Y:S01]  /*d830*/  FFMA.FTZ R26, R26, UR34, -R50.reuse ;  /* 0x000000221a1a7c23 */ /* 0x100fe20008010832 */
[----:B------:R-:W-:Y:S01]  /*d840*/  ISETP.LT.OR P4, PT, R139, 0x2a, P4 ;  /* 0x0000002a8b00780c */ /* 0x000fe20002781670 */
[--C-:B------:R-:W-:Y:S01]  /*d850*/  FFMA.FTZ R29, R29, UR34, -R50.reuse ;  /* 0x000000221d1d7c23 */ /* 0x100fe20008010832 */
[----:B------:R-:W-:Y:S01]  /*d860*/  ISETP.LT.OR P3, PT, R139, 0x1, P3 ;  /* 0x000000018b00780c */ /* 0x000fe20001f61670 */
[--C-:B------:R-:W-:Y:S01]  /*d870*/  FFMA.FTZ R37, R37, UR34, -R50.reuse ;  /* 0x0000002225257c23 */ /* 0x100fe20008010832 */
[----:B------:R-:W-:Y:S01]  /*d880*/  FSEL R40, R40, -INF , !P4 ;  /* 0xff80000028287808 */ /* 0x000fe20006000000 */
[----:B------:R-:W-:Y:S01]  /*d890*/  FFMA.FTZ R144, R77, UR34, -R50 ;  /* 0x000000224d907c23 */ /* 0x000fe20008010832 */
[----:B-1----:R-:W-:Y:S01]  /*d8a0*/  FSEL R81, R11, -INF , !P3 ;  /* 0xff8000000b517808 */ /* 0x002fe20005800000 */
[----:B------:R-:W-:Y:S01]  /*d8b0*/  MUFU.EX2 R51, R51 ;  /* 0x0000003300337308 */ /* 0x000fe20000000800 */
[----:B------:R-:W-:-:S02]  /*d8c0*/  ISETP.GT.AND P3, PT, R87, 0x30, P2 ;  /* 0x000000305700780c */ /* 0x000fc40001764270 */
[----:B------:R-:W-:Y:S02]  /*d8d0*/  FMNMX.FTZ R11, R81, R12, !PT ;  /* 0x0000000c510b7209 */ /* 0x000fe40007810000 */
[----:B------:R-:W-:Y:S02]  /*d8e0*/  ISETP.LT.OR P3, PT, R139, 0x31, P3 ;  /* 0x000000318b00780c */ /* 0x000fe40001f61670 */
[----:B------:R-:W-:Y:S01]  /*d8f0*/  FMNMX.FTZ R11, R14, R11, !PT ;  /* 0x0000000b0e0b7209 */ /* 0x000fe20007810000 */
[----:B------:R-:W-:Y:S01]  /*d900*/  MUFU.EX2 R15, R15 ;  /* 0x0000000f000f7308 */ /* 0x000fe20000000800 */
[----:B------:R-:W-:Y:S02]  /*d910*/  ISETP.GT.AND P4, PT, R87, 0x31, P2 ;  /* 0x000000315700780c */ /* 0x000fe40001784270 */
[----:B------:R-:W-:Y:S02]  /*d920*/  FMNMX.FTZ R11, R20, R11, !PT ;  /* 0x0000000b140b7209 */ /* 0x000fe40007810000 */
[----:B------:R-:W-:-:S02]  /*d930*/  FSEL R42, R42, -INF , !P3 ;  /* 0xff8000002a2a7808 */ /* 0x000fc40005800000 */
[----:B--2---:R-:W-:Y:S01]  /*d940*/  FMNMX.FTZ R84, R24, R11, !PT ;  /* 0x0000000b18547209 */ /* 0x004fe20007810000 */
[----:B------:R-:W-:Y:S01]  /*d950*/  MUFU.EX2 R25, R25 ;  /* 0x0000001900197308 */ /* 0x000fe20000000800 */
[----:B------:R-:W-:Y:S02]  /*d960*/  ISETP.GT.AND P3, PT, R87, 0x38, P2 ;  /* 0x000000385700780c */ /* 0x000fe40001764270 */
[----:B------:R-:W-:Y:S01]  /*d970*/  FMNMX.FTZ R11, R27, R84, !PT ;  /* 0x000000541b0b7209 */ /* 0x000fe20007810000 */
[--C-:B------:R-:W-:Y:S01]  /*d980*/  FFMA.FTZ R84, R31, UR34, -R50.reuse ;  /* 0x000000221f547c23 */ /* 0x100fe20008010832 */
[----:B------:R-:W-:Y:S01]  /*d990*/  ISETP.LT.OR P4, PT, R139, 0x32, P4 ;  /* 0x000000328b00780c */ /* 0x000fe20002781670 */
[----:B------:R-:W-:Y:S01]  /*d9a0*/  FFMA.FTZ R31, R33, UR34, -R50 ;  /* 0x00000022211f7c23 */ /* 0x000fe20008010832 */
[----:B------:R-:W-:Y:S01]  /*d9b0*/  FMNMX.FTZ R11, R28, R11, !PT ;  /* 0x0000000b1c0b7209 */ /* 0x000fe20007810000 */
[----:B------:R-:W-:Y:S01]  /*d9c0*/  MUFU.EX2 R26, R26 ;  /* 0x0000001a001a7308 */ /* 0x000fe20000000800 */
[----:B------:R-:W-:-:S02]  /*d9d0*/  ISETP.LT.OR P3, PT, R139, 0x39, P3 ;  /* 0x000000398b00780c */ /* 0x000fc40001f61670 */
[----:B------:R-:W-:Y:S02]  /*d9e0*/  FMNMX.FTZ R86, R30, R11, !PT ;  /* 0x0000000b1e567209 */ /* 0x000fe40007810000 */
[----:B------:R-:W-:Y:S02]  /*d9f0*/  FSEL R44, R44, -INF , !P4 ;  /* 0xff8000002c2c7808 */ /* 0x000fe40006000000 */
[----:B------:R-:W-:Y:S01]  /*da00*/  FMNMX.FTZ R11, R13, R86, !PT ;  /* 0x000000560d0b7209 */ /* 0x000fe20007810000 */
[----:B------:R-:W-:Y:S01]  /*da10*/  MUFU.EX2 R29, R29 ;  /* 0x0000001d001d7308 */ /* 0x000fe20000000800 */
[C---:B------:R-:W-:Y:S02]  /*da20*/  ISETP.GT.AND P4, PT, R87.reuse, 0x39, P2 ;  /* 0x000000395700780c */ /* 0x040fe40001784270 */
[----:B------:R-:W-:Y:S02]  /*da30*/  FSEL R46, R46, -INF , !P3 ;  /* 0xff8000002e2e7808 */ /* 0x000fe40005800000 */
[----:B------:R-:W-:-:S02]  /*da40*/  ISETP.GT.AND P3, PT, R87, 0x40, P2 ;  /* 0x000000405700780c */ /* 0x000fc40001764270 */
[----:B------:R-:W-:Y:S01]  /*da50*/  FMNMX.FTZ R11, R34, R11, !PT ;  /* 0x0000000b220b7209 */ /* 0x000fe20007810000 */
[----:B------:R-:W-:Y:S01]  /*da60*/  MUFU.EX2 R84, R84 ;  /* 0x0000005400547308 */ /* 0x000fe20000000800 */
[C---:B------:R-:W-:Y:S02]  /*da70*/  ISETP.LT.OR P4, PT, R139.reuse, 0x3a, P4 ;  /* 0x0000003a8b00780c */ /* 0x040fe40002781670 */
[----:B------:R-:W-:Y:S02]  /*da80*/  ISETP.LT.OR P3, PT, R139, 0x41, P3 ;  /* 0x000000418b00780c */ /* 0x000fe40001f61670 */
[----:B------:R-:W-:Y:S02]  /*da90*/  FMNMX.FTZ R86, R36, R11, !PT ;  /* 0x0000000b24567209 */ /* 0x000fe40007810000 */
[----:B------:R-:W-:Y:S01]  /*daa0*/  FSEL R85, R48, -INF , !P4 ;  /* 0xff80000030557808 */ /* 0x000fe20006000000 */
[----:B------:R-:W-:Y:S01]  /*dab0*/  FFMA.FTZ R48, R35, UR34, -R50 ;  /* 0x0000002223307c23 */ /* 0x000fe20008010832 */
[----:B------:R-:W-:Y:S01]  /*dac0*/  ISETP.GT.AND P4, PT, R87, 0x41, P2 ;  /* 0x000000415700780c */ /* 0x000fe20001784270 */
[----:B------:R-:W-:Y:S01]  /*dad0*/  MUFU.EX2 R31, R31 ;  /* 0x0000001f001f7308 */ /* 0x000fe20000000800 */
[----:B------:R-:W-:-:S02]  /*dae0*/  FSEL R52, R52, -INF , !P3 ;  /* 0xff80000034347808 */ /* 0x000fc40005800000 */
[----:B------:R-:W-:Y:S02]  /*daf0*/  FMNMX.FTZ R11, R21, R86, !PT ;  /* 0x00000056150b7209 */ /* 0x000fe40007810000 */
[----:B------:R-:W-:Y:S02]  /*db00*/  ISETP.GT.AND P3, PT, R87, 0x48, P2 ;  /* 0x000000485700780c */ /* 0x000fe40001764270 */
[C---:B------:R-:W-:Y:S01]  /*db10*/  ISETP.LT.OR P4, PT, R139.reuse, 0x42, P4 ;  /* 0x000000428b00780c */ /* 0x040fe20002781670 */
[----:B------:R-:W-:Y:S01]  /*db20*/  MUFU.EX2 R48, R48 ;  /* 0x0000003000307308 */ /* 0x000fe20000000800 */
[----:B------:R-:W-:Y:S02]  /*db30*/  FMNMX.FTZ R11, R40, R11, !PT ;  /* 0x0000000b280b7209 */ /* 0x000fe40007810000 */
[----:B------:R-:W-:Y:S02]  /*db40*/  ISETP.LT.OR P3, PT, R139, 0x49, P3 ;  /* 0x000000498b00780c */ /* 0x000fe40001f61670 */
[----:B------:R-:W-:-:S02]  /*db50*/  FSEL R54, R54, -INF , !P4 ;  /* 0xff80000036367808 */ /* 0x000fc40006000000 */
[----:B------:R-:W-:Y:S01]  /*db60*/  ISETP.GT.AND P4, PT, R87, 0x49, P2 ;  /* 0x000000495700780c */ /* 0x000fe20001784270 */
[----:B------:R-:W-:Y:S01]  /*db70*/  MUFU.EX2 R37, R37 ;  /* 0x0000002500257308 */ /* 0x000fe20000000800 */
[----:B------:R-:W-:Y:S02]  /*db80*/  FMNMX.FTZ R11, R42, R11, !PT ;  /* 0x0000000b2a0b7209 */ /* 0x000fe40007810000 */
[----:B------:R-:W-:Y:S01]  /*db90*/  FSEL R33, R56, -INF , !P3 ;  /* 0xff80000038217808 */ /* 0x000fe20005800000 */
[--C-:B------:R-:W-:Y:S01]  /*dba0*/  FFMA.FTZ R56, R39, UR34, -R50.reuse ;  /* 0x0000002227387c23 */ /* 0x100fe20008010832 */
[----:B------:R-:W-:Y:S01]  /*dbb0*/  ISETP.GT.AND P3, PT, R87, 0x50, P2 ;  /* 0x000000505700780c */ /* 0x000fe20001764270 */
[--C-:B------:R-:W-:Y:S01]  /*dbc0*/  FFMA.FTZ R39, R41, UR34, -R50.reuse ;  /* 0x0000002229277c23 */ /* 0x100fe20008010832 */
[----:B------:R-:W-:Y:S01]  /*dbd0*/  ISETP.LT.OR P4, PT, R139, 0x4a, P4 ;  /* 0x0000004a8b00780c */ /* 0x000fe20002781670 */
[----:B------:R-:W-:Y:S01]  /*dbe0*/  FFMA.FTZ R41, R45, UR34, -R50 ;  /* 0x000000222d297c23 */ /* 0x000fe20008010832 */
[----:B------:R-:W-:Y:S01]  /*dbf0*/  FMNMX.FTZ R11, R44, R11, !PT ;  /* 0x0000000b2c0b7209 */ /* 0x000fe20007810000 */
[----:B------:R-:W-:Y:S01]  /*dc00*/  MUFU.EX2 R56, R56 ;  /* 0x0000003800387308 */ /* 0x000fe20000000800 */
[----:B------:R-:W-:-:S02]  /*dc10*/  ISETP.LT.OR P3, PT, R139, 0x51, P3 ;  /* 0x000000518b00780c */ /* 0x000fc40001f61670 */
[----:B------:R-:W-:Y:S02]  /*dc20*/  FSEL R35, R58, -INF , !P4 ;  /* 0xff8000003a237808 */ /* 0x000fe40006000000 */
[----:B------:R-:W-:Y:S02]  /*dc30*/  FMNMX.FTZ R58, R46, R11, !PT ;  /* 0x0000000b2e3a7209 */ /* 0x000fe40007810000 */
[----:B------:R-:W-:Y:S01]  /*dc40*/  FSEL R60, R60, -INF , !P3 ;  /* 0xff8000003c3c7808 */ /* 0x000fe20005800000 */
        /* <DEDUP_REMOVED lines=8> */
[----:B------:R-:W-:-:S02]  /*dcd0*/  FSEL R86, R64, -INF , !P3 ;  /* 0xff80000040567808 */ /* 0x000fc40005800000 */
[----:B------:R-:W-:Y:S02]  /*dce0*/  ISETP.GT.AND P4, PT, R87, 0x51, P2 ;  /* 0x000000515700780c */ /* 0x000fe40001784270 */
[----:B------:R-:W-:Y:S02]  /*dcf0*/  FMNMX.FTZ R64, R54, R11, !PT ;  /* 0x0000000b36407209 */ /* 0x000fe40007810000 */
[----:B------:R-:W-:Y:S01]  /*dd00*/  ISETP.LT.OR P4, PT, R139, 0x52, P4 ;  /* 0x000000528b00780c */ /* 0x000fe20002781670 */
[----:B------:R-:W-:Y:S01]  /*dd10*/  MUFU.EX2 R58, R58 ;  /* 0x0000003a003a7308 */ /* 0x000fe20000000800 */
[----:B------:R-:W-:Y:S02]  /*dd20*/  FMNMX.FTZ R64, R33, R64, !PT ;  /* 0x0000004021407209 */ /* 0x000fe40007810000 */
[----:B------:R-:W-:Y:S02]  /*dd30*/  FSEL R62, R62, -INF , !P4 ;  /* 0xff8000003e3e7808 */ /* 0x000fe40006000000 */
[----:B------:R-:W-:Y:S01]  /*dd40*/  FMNMX.FTZ R11, R35, R64, !PT ;  /* 0x00000040230b7209 */ /* 0x000fe20007810000 */
[--C-:B------:R-:W-:Y:S01]  /*dd50*/  FFMA.FTZ R64, R47, UR34, -R50.reuse ;  /* 0x000000222f407c23 */ /* 0x100fe20008010832 */
[----:B------:R-:W-:Y:S01]  /*dd60*/  ISETP.GT.AND P4, PT, R87, 0x59, P2 ;  /* 0x000000595700780c */ /* 0x000fe20001784270 */
[--C-:B------:R-:W-:Y:S01]  /*dd70*/  FFMA.FTZ R47, R55, UR34, -R50.reuse ;  /* 0x00000022372f7c23 */ /* 0x100fe20008010832 */
[----:B------:R-:W-:Y:S01]  /*dd80*/  FMNMX.FTZ R11, R60, R11, !PT ;  /* 0x0000000b3c0b7209 */ /* 0x000fe20007810000 */
[--C-:B------:R-:W-:Y:S01]  /*dd90*/  FFMA.FTZ R55, R63, UR34, -R50.reuse ;  /* 0x000000223f377c23 */ /* 0x100fe20008010832 */
[----:B------:R-:W-:Y:S01]  /*dda0*/  ISETP.GT.AND P3, PT, R87, 0x60, P2 ;  /* 0x000000605700780c */ /* 0x000fe20001764270 */
[----:B------:R-:W-:Y:S01]  /*ddb0*/  FFMA.FTZ R63, R75, UR34, -R50 ;  /* 0x000000224b3f7c23 */ /* 0x000fe20008010832 */
        /* <DEDUP_REMOVED lines=14> */
[----:B------:R-:W-:Y:S02]  /*dea0*/  FSEL R70, R70, -INF , !P4 ;  /* 0xff80000046467808 */ /* 0x000fe40006000000 */
[----:B------:R-:W-:Y:S01]  /*deb0*/  ISETP.GT.AND P4, PT, R87, 0x69, P2 ;  /* 0x000000695700780c */ /* 0x000fe20001784270 */
[----:B------:R-:W-:Y:S01]  /*dec0*/  MUFU.EX2 R55, R55 ;  /* 0x0000003700377308 */ /* 0x000fe20000000800 */
[----:B------:R-:W-:Y:S01]  /*ded0*/  FMNMX.FTZ R11, R45, R68, !PT ;  /* 0x000000442d0b7209 */ /* 0x000fe20007810000 */
[--C-:B------:R-:W-:Y:S01]  /*dee0*/  FFMA.FTZ R68, R53, UR34, -R50.reuse ;  /* 0x0000002235447c23 */ /* 0x100fe20008010832 */
[----:B------:R-:W-:Y:S01]  /*def0*/  FSEL R72, R72, -INF , !P3 ;  /* 0xff80000048487808 */ /* 0x000fe20005800000 */
        /* <DEDUP_REMOVED lines=8> */
[----:B------:R-:W-:Y:S01]  /*df80*/  ISETP.GT.AND P4, PT, R87, 0x71, P2 ;  /* 0x000000715700780c */ /* 0x000fe20001784270 */
[----:B------:R-:W-:Y:S01]  /*df90*/  MUFU.EX2 R53, R53 ;  /* 0x0000003500357308 */ /* 0x000fe20000000800 */
[----:B------:R-:W-:Y:S02]  /*dfa0*/  FMNMX.FTZ R74, R72, R11, !PT ;  /* 0x0000000b484a7209 */ /* 0x000fe40007810000 */
[----:B------:R-:W-:Y:S01]  /*dfb0*/  FSEL R143, R76, -INF , !P3 ;  /* 0xff8000004c8f7808 */ /* 0x000fe20005800000 */
[----:B------:R-:W-:Y:S01]  /*dfc0*/  FFMA.FTZ R76, R65, UR34, -R50 ;  /* 0x00000022414c7c23 */ /* 0x000fe20008010832 */
[----:B------:R-:W-:-:S02]  /*dfd0*/  ISETP.GT.AND P3, PT, R87, 0x78, P2 ;  /* 0x000000785700780c */ /* 0x000fc40001764270 */
[----:B------:R-:W-:Y:S01]  /*dfe0*/  ISETP.LT.OR P4, PT, R139, 0x72, P4 ;  /* 0x000000728b00780c */ /* 0x000fe20002781670 */
[----:B------:R-:W-:Y:S01]  /*dff0*/  MUFU.EX2 R59, R59 ;  /* 0x0000003b003b7308 */ /* 0x000fe20000000800 */
[----:B------:R-:W-:Y:S02]  /*e000*/  FMNMX.FTZ R74, R49, R74, !PT ;  /* 0x0000004a314a7209 */ /* 0x000fe40007810000 */
[----:B------:R-:W-:Y:S02]  /*e010*/  ISETP.GT.AND P2, PT, R87, 0x79, P2 ;  /* 0x000000795700780c */ /* 0x000fe40001744270 */
[----:B------:R-:W-:Y:S02]  /*e020*/  ISETP.LT.OR P3, PT, R139, 0x79, P3 ;  /* 0x000000798b00780c */ /* 0x000fe40001f61670 */
[----:B------:R-:W-:Y:S01]  /*e030*/  FSEL R87, R78, -INF , !P4 ;  /* 0xff8000004e577808 */ /* 0x000fe20006000000 */
[--C-:B------:R-:W-:Y:S01]  /*e040*/  FFMA.FTZ R78, R57, UR34, -R50.reuse ;  /* 0x00000022394e7c23 */ /* 0x100fe20008010832 */
[----:B------:R-:W-:Y:S01]  /*e050*/  FMNMX.FTZ R74, R143, R74, !PT ;  /* 0x0000004a8f4a7209 */ /* 0x000fe20007810000 */
[--C-:B------:R-:W-:Y:S01]  /*e060*/  FFMA.FTZ R57, R67, UR34, -R50.reuse ;  /* 0x0000002243397c23 */ /* 0x100fe20008010832 */
[----:B------:R-:W-:Y:S01]  /*e070*/  ISETP.LT.OR P2, PT, R139, 0x7a, P2 ;  /* 0x0000007a8b00780c */ /* 0x000fe20001741670 */
[----:B------:R-:W-:Y:S01]  /*e080*/  MUFU.EX2 R76, R76 ;  /* 0x0000004c004c7308 */ /* 0x000fe20000000800 */
[----:B------:R-:W-:Y:S01]  /*e090*/  FSEL R139, R80, -INF , !P3 ;  /* 0xff800000508b7808 */ /* 0x000fe20005800000 */
[----:B------:R-:W-:Y:S01]  /*e0a0*/  FFMA.FTZ R80, R69, UR34, -R50 ;  /* 0x0000002245507c23 */ /* 0x000fe20008010832 */
[----:B------:R-:W-:-:S02]  /*e0b0*/  FMNMX.FTZ R74, R87, R74, !PT ;  /* 0x0000004a574a7209 */ /* 0x000fc40007810000 */
[----:B------:R-:W-:Y:S02]  /*e0c0*/  FSEL R83, R83, -INF , !P2 ;  /* 0xff80000053537808 */ /* 0x000fe40005000000 */
[----:B------:R-:W-:Y:S01]  /*e0d0*/  FMNMX.FTZ R74, R139, R74, !PT ;  /* 0x0000004a8b4a7209 */ /* 0x000fe20007810000 */
[----:B------:R-:W-:Y:S01]  /*e0e0*/  MUFU.EX2 R78, R78 ;  /* 0x0000004e004e7308 */ /* 0x000fe20000000800 */
[----:B------:R-:W-:Y:S02]  /*e0f0*/  FSEL R67, R8, RZ, P6 ;  /* 0x000000ff08437208 */ /* 0x000fe40003000000 */
[----:B------:R-:W-:Y:S01]  /*e100*/  FMNMX.FTZ R11, R83, R74, !PT ;  /* 0x0000004a530b7209 */ /* 0x000fe20007810000 */
[--C-:B------:R-:W-:Y:S01]  /*e110*/  FFMA.FTZ R74, R61, UR34, -R50.reuse ;  /* 0x000000223d4a7c23 */ /* 0x100fe20008010832 */
[----:B------:R-:W-:Y:S01]  /*e120*/  FFMA.FTZ R61, R79, UR34, -R50 ;  /* 0x000000224f3d7c23 */ /* 0x000fe20008010832 */
[----:B------:R-:W-:Y:S02]  /*e130*/  FADD.FTZ R67, -R67, R10 ;  /* 0x0000000a43437221 */ /* 0x000fe40000010100 */
[----:B------:R-:W1:Y:S01]  /*e140*/  SHFL.BFLY PT, R142, R11, 0x2, 0x1f ;  /* 0x0c401f000b8e7f89 */ /* 0x000e6200000e0000 */
[----:B------:R-:W-:Y:S01]  /*e150*/  MUFU.EX2 R57, R57 ;  /* 0x0000003900397308 */ /* 0x000fe20000000800 */
[----:B------:R-:W-:-:S07]  /*e160*/  FMUL.FTZ R67, R67, UR34 ;  /* 0x0000002243437c20 */ /* 0x000fce0008410000 */
[----:B------:R-:W-:Y:S08]  /*e170*/  MUFU.EX2 R74, R74 ;  /* 0x0000004a004a7308 */ /* 0x000ff00000000800 */
[----:B------:R-:W-:Y:S01]  /*e180*/  MUFU.EX2 R80, R80 ;  /* 0x0000005000507308 */ /* 0x000fe20000000800 */
[----:B-1----:R-:W-:Y:S01]  /*e190*/  FMNMX.FTZ R65, R11, R142, !PT ;  /* 0x0000008e0b417209 */ /* 0x002fe20007810000 */
[--C-:B------:R-:W-:Y:S01]  /*e1a0*/  FFMA.FTZ R142, R73, UR34, -R50.reuse ;  /* 0x00000022498e7c23 */ /* 0x100fe20008010832 */
[----:B------:R-:W-:-:S05]  /*e1b0*/  FFMA.FTZ R50, R82, UR34, -R50 ;  /* 0x0000002252327c23 */ /* 0x000fca0008010832 */
[----:B------:R-:W-:Y:S01]  /*e1c0*/  MUFU.EX2 R63, R63 ;  /* 0x0000003f003f7308 */ /* 0x000fe20000000800 */
[----:B------:R-:W1:Y:S07]  /*e1d0*/  SHFL.BFLY PT, R146, R65, 0x1, 0x1f ;  /* 0x0c201f0041927f89 */ /* 0x000e6e00000e0000 */
[----:B------:R-:W-:Y:S08]  /*e1e0*/  MUFU.EX2 R10, R50 ;  /* 0x00000032000a7308 */ /* 0x000ff00000000800 */
[----:B------:R-:W-:Y:S08]  /*e1f0*/  MUFU.EX2 R142, R142 ;  /* 0x0000008e008e7308 */ /* 0x000ff00000000800 */
[----:B------:R-:W-:Y:S01]  /*e200*/  MUFU.EX2 R144, R144 ;  /* 0x0000009000907308 */ /* 0x000fe20000000800 */
[----:B-1----:R-:W-:-:S04]  /*e210*/  FMNMX.FTZ R11, R65, R146, !PT ;  /* 0x00000092410b7209 */ /* 0x002fc80007810000 */
[C---:B------:R-:W-:Y:S01]  /*e220*/  FSETP.NEU.FTZ.AND P2, PT, R11.reuse, -INF , PT ;  /* 0xff8000000b00780b */ /* 0x040fe20003f5d000 */
[----:B------:R-:W-:Y:S02]  /*e230*/  FMUL.FTZ R65, R11, UR34 ;  /* 0x000000220b417c20 */ /* 0x000fe40008410000 */
[----:B------:R-:W1:Y:S03]  /*e240*/  MUFU.EX2 R146, R67 ;  /* 0x0000004300927308 */ /* 0x000e660000000800 */
[----:B------:R-:W-:-:S05]  /*e250*/  FSEL R65, R65, RZ, P2 ;  /* 0x000000ff41417208 */ /* 0x000fca0001000000 */
[----:B------:R-:W-:Y:S01]  /*e260*/  MUFU.EX2 R61, R61 ;  /* 0x0000003d003d7308 */ /* 0x000fe20000000800 */
[--C-:B------:R-:W-:Y:S01]  /*e270*/  FFMA.FTZ R69, R13, UR34, -R65.reuse ;  /* 0x000000220d457c23 */ /* 0x100fe20008010841 */
[----:B------:R-:W-:Y:S01]  /*e280*/  FSEL R13, R11, RZ, P2 ;  /* 0x000000ff0b0d7208 */ /* 0x000fe20001000000 */
[--C-:B------:R-:W-:Y:S01]  /*e290*/  FFMA.FTZ R77, R81, UR34, -R65.reuse ;  /* 0x00000022514d7c23 */ /* 0x100fe20008010841 */
[--C-:B------:R-:W-:Y:S01]  /*e2a0*/  FFMA.FTZ R20, R20, UR34, -R65.reuse ;  /* 0x0000002214147c23 */ /* 0x100fe20008010841 */
[--C-:B------:R-:W-:Y:S01]  /*e2b0*/  FFMA.FTZ R14, R14, UR34, -R65.reuse ;  /* 0x000000220e0e7c23 */ /* 0x100fe20008010841 */
[--C-:B------:R-:W-:Y:S01]  /*e2c0*/  FFMA.FTZ R81, R24, UR34, -R65.reuse ;  /* 0x0000002218517c23 */ /* 0x100fe20008010841 */
[----:B------:R-:W-:Y:S01]  /*e2d0*/  FADD.FTZ R13, -R13, R12 ;  /* 0x0000000c0d0d7221 */ /* 0x000fe20000010100 */
[----:B------:R-:W-:Y:S01]  /*e2e0*/  IMAD.U32 R12, RZ, RZ, UR55 ;  /* 0x00000037ff0c7e24 */ /* 0x000fe2000f8e00ff */
[----:B------:R-:W-:Y:S01]  /*e2f0*/  MUFU.EX2 R50, R20 ;  /* 0x0000001400327308 */ /* 0x000fe20000000800 */
[----:B------:R-:W-:Y:S01]  /*e300*/  FFMA.FTZ R24, R27, UR34, -R65 ;  /* 0x000000221b187c23 */ /* 0x000fe20008010841 */
[----:B------:R-:W-:Y:S01]  /*e310*/  FMUL.FTZ R13, R13, UR34 ;  /* 0x000000220d0d7c20 */ /* 0x000fe20008410000 */
[----:B-1----:R-:W-:Y:S01]  /*e320*/  FFMA.FTZ R79, R146, R6, R51 ;  /* 0x00000006924f7223 */ /* 0x002fe20000010033 */
[----:B------:R-:W-:Y:S01]  /*e330*/  @!P1 LEA R12, R12, UR39, 0x3 ;  /* 0x000000270c0c9c11 */ /* 0x000fe2000f8e18ff */
[--C-:B------:R-:W-:Y:S01]  /*e340*/  FFMA.FTZ R71, R34, UR34, -R65.reuse ;  /* 0x0000002222477c23 */ /* 0x100fe20008010841 */
[--C-:B------:R-:W-:Y:S01]  /*e350*/  FFMA.FTZ R67, R28, UR34, -R65.reuse ;  /* 0x000000221c437c23 */ /* 0x100fe20008010841 */
[----:B------:R-:W-:Y:S01]  /*e360*/  FFMA.FTZ R30, R30, UR34, -R65 ;  /* 0x000000221e1e7c23 */ /* 0x000fe20008010841 */
[----:B------:R-:W-:Y:S01]  /*e370*/  MUFU.EX2 R77, R77 ;  /* 0x0000004d004d7308 */ /* 0x000fe20000000800 */
[----:B------:R-:W-:-:S02]  /*e380*/  @!P1 VIADD R12, R12, 0x2d860 ;  /* 0x0002d8600c0c9836 */ /* 0x000fc40000000000 */
[--C-:B------:R-:W-:Y:S01]  /*e390*/  FFMA.FTZ R28, R44, UR34, -R65.reuse ;  /* 0x000000222c1c7c23 */ /* 0x100fe20008010841 */
[--C-:B------:R-:W-:Y:S01]  /*e3a0*/  FFMA.FTZ R6, R33, UR34, -R65.reuse ;  /* 0x0000002221067c23 */ /* 0x100fe20008010841 */
[--C-:B------:R-:W-:Y:S01]  /*e3b0*/  FFMA.FTZ R36, R36, UR34, -R65.reuse ;  /* 0x0000002224247c23 */ /* 0x100fe20008010841 */
[----:B------:R-:W-:Y:S01]  /*e3c0*/  FFMA.FTZ R73, R21, UR34, -R65 ;  /* 0x0000002215497c23 */ /* 0x000fe20008010841 */
[----:B------:R-:W-:Y:S01]  /*e3d0*/  @!P1 PRMT R34, RZ, 0x654, R12 ;  /* 0x00000654ff229816 */ /* 0x000fe2000000000c */
[----:B------:R-:W-:Y:S01]  /*e3e0*/  FADD.FTZ R12, R32, R79 ;  /* 0x0000004f200c7221 */ /* 0x000fe20000010000 */
[----:B------:R1:W2:Y:S01]  /*e3f0*/  MUFU.EX2 R20, R13 ;  /* 0x0000000d00147308 */ /* 0x0002a20000000800 */
[--C-:B------:R-:W-:Y:S01]  /*e400*/  FFMA.FTZ R82, R40, UR34, -R65.reuse ;  /* 0x0000002228527c23 */ /* 0x100fe20008010841 */
[----:B------:R3:W-:Y:S01]  /*e410*/  @!P1 SYNCS.ARRIVE.TRANS64.RED.A1T0 RZ, [R34+URZ], RZ ;  /* 0x000000ff22ff99a7 */ /* 0x0007e2000810043f */
[--C-:B------:R-:W-:Y:S01]  /*e420*/  FFMA.FTZ R21, R42, UR34, -R65.reuse ;  /* 0x000000222a157c23 */ /* 0x100fe20008010841 */
[--C-:B------:R-:W-:Y:S01]  /*e430*/  FFMA.FTZ R27, R46, UR34, -R65.reuse ;  /* 0x000000222e1b7c23 */ /* 0x100fe20008010841 */
[--C-:B------:R-:W-:Y:S01]  /*e440*/  FFMA.FTZ R40, R85, UR34, -R65.reuse ;  /* 0x0000002255287c23 */ /* 0x100fe20008010841 */
[--C-:B------:R-:W-:Y:S01]  /*e450*/  FFMA.FTZ R42, R52, UR34, -R65.reuse ;  /* 0x00000022342a7c23 */ /* 0x100fe20008010841 */
[--C-:B------:R-:W-:Y:S01]  /*e460*/  FFMA.FTZ R79, R35, UR34, -R65.reuse ;  /* 0x00000022234f7c23 */ /* 0x100fe20008010841 */
[----:B------:R-:W4:Y:S01]  /*e470*/  MUFU.EX2 R14, R14 ;  /* 0x0000000e000e7308 */ /* 0x000f220000000800 */
[----:B-1----:R-:W-:Y:S01]  /*e480*/  FADD.FTZ R13, R15, R12 ;  /* 0x0000000c0f0d7221 */ /* 0x002fe20000010000 */
[----:B---3--:R-:W-:Y:S01]  /*e490*/  F2FP.F16.F32.PACK_AB R34, R38, R15 ;  /* 0x0000000f2622723e */ /* 0x008fe200000000ff */
[----:B------:R-:W-:Y:S01]  /*e4a0*/  FFMA.FTZ R75, R54, UR34, -R65 ;  /* 0x00000022364b7c23 */ /* 0x000fe20008010841 */
[----:B------:R-:W-:Y:S01]  /*e4b0*/  F2FP.F16.F32.PACK_AB R32, R32, R51 ;  /* 0x000000332020723e */ /* 0x000fe200000000ff */
[----:B------:R-:W-:Y:S01]  /*e4c0*/  FADD.FTZ R44, R38, R13 ;  /* 0x0000000d262c7221 */ /* 0x000fe20000010000 */
[--C-:B------:R-:W-:Y:S01]  /*e4d0*/  FFMA.FTZ R38, R62, UR34, -R65.reuse ;  /* 0x000000223e267c23 */ /* 0x100fe20008010841 */
[----:B------:R-:W-:Y:S01]  /*e4e0*/  FFMA.FTZ R66, R66, UR34, -R65 ;  /* 0x0000002242427c23 */ /* 0x000fe20008010841 */
[----:B------:R-:W1:Y:S01]  /*e4f0*/  MUFU.EX2 R81, R81 ;  /* 0x0000005100517308 */ /* 0x000e620000000800 */
[----:B--2---:R-:W-:Y:S01]  /*e500*/  FFMA.FTZ R5, R20, R5, R77 ;  /* 0x0000000514057223 */ /* 0x004fe2000001004d */
[----:B------:R-:W-:Y:S01]  /*e510*/  FADD.FTZ R15, R25, R44 ;  /* 0x0000002c190f7221 */ /* 0x000fe20000010000 */
[--C-:B------:R-:W-:Y:S01]  /*e520*/  FFMA.FTZ R44, R86, UR34, -R65.reuse ;  /* 0x00000022562c7c23 */ /* 0x100fe20008010841 */
[--C-:B------:R-:W-:Y:S01]  /*e530*/  FFMA.FTZ R70, R70, UR34, -R65.reuse ;  /* 0x0000002246467c23 */ /* 0x100fe20008010841 */
[--C-:B------:R-:W-:Y:S01]  /*e540*/  FFMA.FTZ R72, R72, UR34, -R65.reuse ;  /* 0x0000002248487c23 */ /* 0x100fe20008010841 */
[--C-:B------:R-:W-:Y:S01]  /*e550*/  FFMA.FTZ R46, R49, UR34, -R65.reuse ;  /* 0x00000022312e7c23 */ /* 0x100fe20008010841 */
[----:B------:R-:W-:Y:S01]  /*e560*/  FFMA.FTZ R143, R143, UR34, -R65 ;  /* 0x000000228f8f7c23 */ /* 0x000fe20008010841 */
[----:B------:R-:W2:Y:S01]  /*e570*/  MUFU.EX2 R24, R24 ;  /* 0x0000001800187308 */ /* 0x000ea20000000800 */
[C---:B----4-:R-:W-:Y:S01]  /*e580*/  FADD.FTZ R5, R14.reuse, R5 ;  /* 0x000000050e057221 */ /* 0x050fe20000010000 */
[----:B------:R-:W-:Y:S01]  /*e590*/  F2FP.F16.F32.PACK_AB R33, R14, R77 ;  /* 0x0000004d0e21723e */ /* 0x000fe200000000ff */
[----:B------:R-:W-:Y:S01]  /*e5a0*/  FADD.FTZ R14, R26, R15 ;  /* 0x0000000f1a0e7221 */ /* 0x000fe20000010000 */
[----:B------:R-:W-:Y:S01]  /*e5b0*/  FFMA.FTZ R87, R87, UR34, -R65 ;  /* 0x0000002257577c23 */ /* 0x000fe20008010841 */
[----:B------:R-:W-:Y:S01]  /*e5c0*/  FADD.FTZ R12, R50, R5 ;  /* 0x00000005320c7221 */ /* 0x000fe20000010000 */
[----:B------:R-:W-:Y:S01]  /*e5d0*/  FFMA.FTZ R5, R60, UR34, -R65 ;  /* 0x000000223c057c23 */ /* 0x000fe20008010841 */
[----:B------:R-:W-:Y:S01]  /*e5e0*/  FADD.FTZ R15, R29, R14 ;  /* 0x0000000e1d0f7221 */ /* 0x000fe20000010000 */
[----:B------:R-:W3:Y:S01]  /*e5f0*/  MUFU.EX2 R67, R67 ;  /* 0x0000004300437308 */ /* 0x000ee20000000800 */
[C---:B-1----:R-:W-:Y:S01]  /*e600*/  FADD.FTZ R13, R81.reuse, R12 ;  /* 0x0000000c510d7221 */ /* 0x042fe20000010000 */
[----:B------:R-:W-:Y:S01]  /*e610*/  F2FP.F16.F32.PACK_AB R35, R81, R50 ;  /* 0x000000325123723e */ /* 0x000fe200000000ff */
[----:B------:R-:W-:Y:S01]  /*e620*/  FADD.FTZ R14, R84, R15 ;  /* 0x0000000f540e7221 */ /* 0x000fe20000010000 */
[--C-:B------:R-:W-:Y:S01]  /*e630*/  FFMA.FTZ R81, R45, UR34, -R65.reuse ;  /* 0x000000222d517c23 */ /* 0x100fe20008010841 */
[--C-:B------:R-:W-:Y:S01]  /*e640*/  FFMA.FTZ R139, R139, UR34, -R65.reuse ;  /* 0x000000228b8b7c23 */ /* 0x100fe20008010841 */
[----:B------:R-:W-:Y:S01]  /*e650*/  FFMA.FTZ R65, R83, UR34, -R65 ;  /* 0x0000002253417c23 */ /* 0x000fe20008010841 */
[----:B------:R1:W-:Y:S01]  /*e660*/  STSM.16.M88.4 [R136+0x21800], R32 ;  /* 0x0218002088007844 */ /* 0x0003e20000000200 */
[----:B------:R-:W4:Y:S01]  /*e670*/  MUFU.EX2 R30, R30 ;  /* 0x0000001e001e7308 */ /* 0x000f220000000800 */
[----:B--2---:R-:W-:Y:S01]  /*e680*/  FADD.FTZ R12, R24, R13 ;  /* 0x0000000d180c7221 */ /* 0x004fe20000010000 */
[----:B------:R-:W-:Y:S01]  /*e690*/  ISETP.GT.AND P2, PT, R7, UR40, PT ;  /* 0x0000002807007c0c */ /* 0x000fe2000bf44270 */
[----:B------:R-:W-:Y:S01]  /*e6a0*/  UMOV UR55, UR36 ;  /* 0x0000002400377c82 */ /* 0x000fe20008000000 */
        /* <DEDUP_REMOVED lines=13> */
[----:B----4-:R-:W-:Y:S01]  /*e780*/  FADD.FTZ R12, R30, R13 ;  /* 0x0000000d1e0c7221 */ /* 0x010fe20000010000 */
[----:B------:R-:W-:Y:S01]  /*e790*/  FADD.FTZ R13, R31, R14 ;  /* 0x0000000e1f0d7221 */ /* 0x000fe20000010000 */
[-C--:B------:R-:W-:Y:S01]  /*e7a0*/  FMUL.FTZ R108, R108, R146.reuse ;  /* 0x000000926c6c7220 */ /* 0x080fe20000410000 */
[-C--:B------:R-:W-:Y:S01]  /*e7b0*/  FMUL.FTZ R109, R109, R146.reuse ;  /* 0x000000926d6d7220 */ /* 0x080fe20000410000 */
[-C--:B------:R-:W-:Y:S01]  /*e7c0*/  FMUL.FTZ R112, R112, R146.reuse ;  /* 0x0000009270707220 */ /* 0x080fe20000410000 */
[C---:B------:R-:W-:Y:S01]  /*e7d0*/  FADD.FTZ R14, R48.reuse, R13 ;  /* 0x0000000d300e7221 */ /* 0x040fe20000010000 */
[----:B------:R-:W-:Y:S01]  /*e7e0*/  F2FP.F16.F32.PACK_AB R48, R48, R31 ;  /* 0x0000001f3030723e */ /* 0x000fe200000000ff */
[----:B------:R-:W4:Y:S01]  /*e7f0*/  MUFU.EX2 R36, R36 ;  /* 0x0000002400247308 */ /* 0x000f220000000800 */
[----:B--2---:R-:W-:Y:S01]  /*e800*/  FADD.FTZ R12, R69, R12 ;  /* 0x0000000c450c7221 */ /* 0x004fe20000010000 */
[----:B------:R-:W-:Y:S01]  /*e810*/  FADD.FTZ R15, R37, R14 ;  /* 0x0000000e250f7221 */ /* 0x000fe20000010000 */
[-C--:B------:R-:W-:Y:S01]  /*e820*/  FMUL.FTZ R113, R113, R146.reuse ;  /* 0x0000009271717220 */ /* 0x080fe20000410000 */
[-C--:B------:R-:W-:Y:S01]  /*e830*/  FMUL.FTZ R116, R116, R146.reuse ;  /* 0x0000009274747220 */ /* 0x080fe20000410000 */
[-C--:B------:R-:W-:Y:S01]  /*e840*/  FMUL.FTZ R117, R117, R146.reuse ;  /* 0x0000009275757220 */ /* 0x080fe20000410000 */
[----:B------:R-:W-:Y:S01]  /*e850*/  FADD.FTZ R14, R56, R15 ;  /* 0x0000000f380e7221 */ /* 0x000fe20000010000 */
[-C--:B------:R-:W-:Y:S01]  /*e860*/  FMUL.FTZ R120, R120, R146.reuse ;  /* 0x0000009278787220 */ /* 0x080fe20000410000 */
[----:B------:R-:W2:Y:S01]  /*e870*/  MUFU.EX2 R73, R73 ;  /* 0x0000004900497308 */ /* 0x000ea20000000800 */
[----:B---3--:R-:W-:Y:S01]  /*e880*/  FADD.FTZ R13, R71, R12 ;  /* 0x0000000c470d7221 */ /* 0x008fe20000010000 */
[----:B------:R-:W-:Y:S01]  /*e890*/  FADD.FTZ R15, R39, R14 ;  /* 0x0000000e270f7221 */ /* 0x000fe20000010000 */
[-C--:B------:R-:W-:Y:S01]  /*e8a0*/  FMUL.FTZ R121, R121, R146.reuse ;  /* 0x0000009279797220 */ /* 0x080fe20000410000 */
[-C--:B------:R-:W-:Y:S01]  /*e8b0*/  FMUL.FTZ R124, R124, R146.reuse ;  /* 0x000000927c7c7220 */ /* 0x080fe20000410000 */
[-C--:B------:R-:W-:Y:S01]  /*e8c0*/  FMUL.FTZ R125, R125, R146.reuse ;  /* 0x000000927d7d7220 */ /* 0x080fe20000410000 */
[----:B------:R-:W-:Y:S01]  /*e8d0*/  FADD.FTZ R50, R58, R15 ;  /* 0x0000000f3a327221 */ /* 0x000fe20000010000 */
[-C--:B------:R-:W-:Y:S01]  /*e8e0*/  FMUL.FTZ R128, R128, R146.reuse ;  /* 0x0000009280807220 */ /* 0x080fe20000410000 */
[----:B------:R-:W3:Y:S01]  /*e8f0*/  MUFU.EX2 R82, R82 ;  /* 0x0000005200527308 */ /* 0x000ee20000000800 */
[C---:B----4-:R-:W-:Y:S01]  /*e900*/  FADD.FTZ R12, R36.reuse, R13 ;  /* 0x0000000d240c7221 */ /* 0x050fe20000010000 */
[----:B------:R-:W-:Y:S01]  /*e910*/  FADD.FTZ R15, R41, R50 ;  /* 0x00000032290f7221 */ /* 0x000fe20000010000 */
[----:B------:R-:W-:Y:S01]  /*e920*/  F2FP.F16.F32.PACK_AB R49, R36, R71 ;  /* 0x000000472431723e */ /* 0x000fe200000000ff */
[----:B------:R-:W-:Y:S01]  /*e930*/  FMUL.FTZ R129, R129, R146 ;  /* 0x0000009281817220 */ /* 0x000fe20000410000 */
[----:B------:R-:W-:Y:S01]  /*e940*/  F2FP.F16.F32.PACK_AB R50, R56, R37 ;  /* 0x000000253832723e */ /* 0x000fe200000000ff */
[----:B------:R-:W-:Y:S01]  /*e950*/  FADD.FTZ R52, R64, R15 ;  /* 0x0000000f40347221 */ /* 0x000fe20000010000 */
[----:B------:R-:W-:Y:S01]  /*e960*/  F2FP.F16.F32.PACK_AB R15, R69, R30 ;  /* 0x0000001e450f723e */ /* 0x000fe200000000ff */
[----:B------:R-:W4:Y:S01]  /*e970*/  MUFU.EX2 R21, R21 ;  /* 0x0000001500157308 */ /* 0x000f220000000800 */
[----:B--2---:R-:W-:Y:S01]  /*e980*/  FADD.FTZ R13, R73, R12 ;  /* 0x0000000c490d7221 */ /* 0x004fe20000010000 */
[----:B------:R-:W-:Y:S01]  /*e990*/  F2FP.F16.F32.PACK_AB R12, R26, R25 ;  /* 0x000000191a0c723e */ /* 0x000fe200000000ff */
[-C--:B------:R-:W-:Y:S01]  /*e9a0*/  FMUL.FTZ R132, R132, R146.reuse ;  /* 0x0000009284847220 */ /* 0x080fe20000410000 */
[----:B------:R-:W-:Y:S01]  /*e9b0*/  FMUL.FTZ R133, R133, R146 ;  /* 0x0000009285857220 */ /* 0x000fe20000410000 */
[----:B------:R-:W-:-:S02]  /*e9c0*/  VIADD R7, R7, 0xffffffff ;  /* 0xffffffff07077836 */ /* 0x000fc40000000000 */
[-C--:B------:R-:W-:Y:S01]  /*e9d0*/  FMUL.FTZ R90, R90, R20.reuse ;  /* 0x000000145a5a7220 */ /* 0x080fe20000410000 */
[-C--:B------:R-:W-:Y:S01]  /*e9e0*/  FMUL.FTZ R91, R91, R20.reuse ;  /* 0x000000145b5b7220 */ /* 0x080fe20000410000 */
[----:B------:R-:W2:Y:S01]  /*e9f0*/  MUFU.EX2 R28, R28 ;  /* 0x0000001c001c7308 */ /* 0x000ea20000000800 */
[C---:B---3--:R-:W-:Y:S01]  /*ea00*/  FADD.FTZ R14, R82.reuse, R13 ;  /* 0x0000000d520e7221 */ /* 0x048fe20000010000 */
[----:B------:R-:W-:Y:S01]  /*ea10*/  F2FP.F16.F32.PACK_AB R51, R82, R73 ;  /* 0x000000495233723e */ /* 0x000fe200000000ff */
[-C--:B------:R-:W-:Y:S01]  /*ea20*/  FMUL.FTZ R94, R94, R20.reuse ;  /* 0x000000145e5e7220 */ /* 0x080fe20000410000 */
[----:B------:R-:W-:Y:S01]  /*ea30*/  F2FP.F16.F32.PACK_AB R82, R142, R59 ;  /* 0x0000003b8e52723e */ /* 0x000fe200000000ff */
[-C--:B------:R-:W-:Y:S01]  /*ea40*/  FMUL.FTZ R95, R95, R20.reuse ;  /* 0x000000145f5f7220 */ /* 0x080fe20000410000 */
[-C--:B------:R-:W-:Y:S01]  /*ea50*/  FMUL.FTZ R98, R98, R20.reuse ;  /* 0x0000001462627220 */ /* 0x080fe20000410000 */
[-C--:B------:R-:W-:Y:S01]  /*ea60*/  FMUL.FTZ R99, R99, R20.reuse ;  /* 0x0000001463637220 */ /* 0x080fe20000410000 */
[----:B------:R-:W3:Y:S01]  /*ea70*/  MUFU.EX2 R27, R27 ;  /* 0x0000001b001b7308 */ /* 0x000ee20000000800 */
[----:B----4-:R-:W-:Y:S01]  /*ea80*/  FADD.FTZ R13, R21, R14 ;  /* 0x0000000e150d7221 */ /* 0x010fe20000010000 */
[----:B------:R-:W-:Y:S01]  /*ea90*/  F2FP.F16.F32.PACK_AB R14, R84, R29 ;  /* 0x0000001d540e723e */ /* 0x000fe200000000ff */
[----:B------:R-:W-:Y:S01]  /*eaa0*/  FADD.FTZ R29, R43, R52 ;  /* 0x000000342b1d7221 */ /* 0x000fe20000010000 */
[-C--:B------:R-:W-:Y:S01]  /*eab0*/  FMUL.FTZ R102, R102, R20.reuse ;  /* 0x0000001466667220 */ /* 0x080fe20000410000 */
[-C--:B------:R-:W-:Y:S01]  /*eac0*/  FMUL.FTZ R103, R103, R20.reuse ;  /* 0x0000001467677220 */ /* 0x080fe20000410000 */
[-C--:B------:R-:W-:Y:S01]  /*ead0*/  FMUL.FTZ R106, R106, R20.reuse ;  /* 0x000000146a6a7220 */ /* 0x080fe20000410000 */
[----:B------:R-:W-:Y:S01]  /*eae0*/  FMUL.FTZ R107, R107, R20 ;  /* 0x000000146b6b7220 */ /* 0x000fe20000410000 */
[----:B------:R-:W4:Y:S01]  /*eaf0*/  MUFU.EX2 R40, R40 ;  /* 0x0000002800287308 */ /* 0x000f220000000800 */
[----:B--2---:R-:W-:Y:S01]  /*eb00*/  FADD.FTZ R26, R28, R13 ;  /* 0x0000000d1c1a7221 */ /* 0x004fe20000010000 */
[----:B------:R-:W-:Y:S01]  /*eb10*/  F2FP.F16.F32.PACK_AB R13, R67, R24 ;  /* 0x00000018430d723e */ /* 0x000fe200000000ff */
[-C--:B------:R-:W-:Y:S01]  /*eb20*/  FMUL.FTZ R110, R110, R20.reuse ;  /* 0x000000146e6e7220 */ /* 0x080fe20000410000 */
[-C--:B------:R-:W-:Y:S01]  /*eb30*/  FMUL.FTZ R111, R111, R20.reuse ;  /* 0x000000146f6f7220 */ /* 0x080fe20000410000 */
[-C--:B------:R-:W-:Y:S01]  /*eb40*/  FMUL.FTZ R114, R114, R20.reuse ;  /* 0x0000001472727220 */ /* 0x080fe20000410000 */
[-C--:B------:R-:W-:Y:S01]  /*eb50*/  FMUL.FTZ R115, R115, R20.reuse ;  /* 0x0000001473737220 */ /* 0x080fe20000410000 */
[----:B------:R2:W-:Y:S01]  /*eb60*/  STSM.16.M88.4 [R23], R12 ;  /* 0x0000000c17007844 */ /* 0x0005e20000000200 */
[----:B------:R-:W5:Y:S01]  /*eb70*/  MUFU.EX2 R42, R42 ;  /* 0x0000002a002a7308 */ /* 0x000f620000000800 */
[----:B---3--:R-:W-:Y:S01]  /*eb80*/  FADD.FTZ R25, R27, R26 ;  /* 0x0000001a1b197221 */ /* 0x008fe20000010000 */
[C---:B------:R-:W-:Y:S01]  /*eb90*/  FADD.FTZ R26, R68.reuse, R29 ;  /* 0x0000001d441a7221 */ /* 0x040fe20000010000 */
[----:B------:R-:W-:Y:S01]  /*eba0*/  F2FP.F16.F32.PACK_AB R68, R68, R43 ;  /* 0x0000002b4444723e */ /* 0x000fe200000000ff */
[----:B------:R-:W-:Y:S01]  /*ebb0*/  STSM.16.M88.4 [R22], R48 ;  /* 0x0000003016007844 */ /* 0x000fe20000000200 */
[-C--:B------:R-:W-:Y:S01]  /*ebc0*/  FMUL.FTZ R118, R118, R20.reuse ;  /* 0x0000001476767220 */ /* 0x080fe20000410000 */
[----:B------:R-:W-:Y:S01]  /*ebd0*/  FADD.FTZ R29, R47, R26 ;  /* 0x0000001a2f1d7221 */ /* 0x000fe20000010000 */
[----:B------:R-:W-:Y:S01]  /*ebe0*/  F2FP.F16.F32.PACK_AB R26, R64, R41 ;  /* 0x00000029401a723e */ /* 0x000fe200000000ff */
[----:B------:R-:W3:Y:S01]  /*ebf0*/  MUFU.EX2 R75, R75 ;  /* 0x0000004b004b7308 */ /* 0x000ee20000000800 */
[C---:B----4-:R-:W-:Y:S01]  /*ec00*/  FADD.FTZ R25, R40.reuse, R25 ;  /* 0x0000001928197221 */ /* 0x050fe20000010000 */
[----:B------:R-:W-:Y:S01]  /*ec10*/  F2FP.F16.F32.PACK_AB R27, R40, R27 ;  /* 0x0000001b281b723e */ /* 0x000fe200000000ff */
[-C--:B------:R-:W-:Y:S01]  /*ec20*/  FMUL.FTZ R119, R119, R20.reuse ;  /* 0x0000001477777220 */ /* 0x080fe20000410000 */
[-C--:B------:R-:W-:Y:S01]  /*ec30*/  FMUL.FTZ R122, R122, R20.reuse ;  /* 0x000000147a7a7220 */ /* 0x080fe20000410000 */
[-C--:B------:R-:W-:Y:S01]  /*ec40*/  FMUL.FTZ R123, R123, R20.reuse ;  /* 0x000000147b7b7220 */ /* 0x080fe20000410000 */
[-C--:B------:R-:W-:Y:S01]  /*ec50*/  FMUL.FTZ R126, R126, R20.reuse ;  /* 0x000000147e7e7220 */ /* 0x080fe20000410000 */
[-C--:B------:R-:W-:Y:S01]  /*ec60*/  FMUL.FTZ R127, R127, R20.reuse ;  /* 0x000000147f7f7220 */ /* 0x080fe20000410000 */
[----:B------:R-:W4:Y:S01]  /*ec70*/  MUFU.EX2 R6, R6 ;  /* 0x0000000600067308 */ /* 0x000f220000000800 */
[----:B-----5:R-:W-:Y:S01]  /*ec80*/  FADD.FTZ R24, R42, R25 ;  /* 0x000000192a187221 */ /* 0x020fe20000010000 */
[-C--:B------:R-:W-:Y:S01]  /*ec90*/  FMUL.FTZ R130, R130, R20.reuse ;  /* 0x0000001482827220 */ /* 0x080fe20000410000 */
[-C--:B------:R-:W-:Y:S01]  /*eca0*/  FMUL.FTZ R131, R131, R20.reuse ;  /* 0x0000001483837220 */ /* 0x080fe20000410000 */
[-C--:B------:R-:W-:Y:S01]  /*ecb0*/  FMUL.FTZ R134, R134, R20.reuse ;  /* 0x0000001486867220 */ /* 0x080fe20000410000 */
[----:B------:R-:W-:-:S03]  /*ecc0*/  FMUL.FTZ R135, R135, R20 ;  /* 0x0000001487877220 */ /* 0x000fc60000410000 */
[----:B------:R-:W5:Y:S01]  /*ecd0*/  MUFU.EX2 R79, R79 ;  /* 0x0000004f004f7308 */ /* 0x000f620000000800 */
[C---:B---3--:R-:W-:Y:S01]  /*ece0*/  FADD.FTZ R25, R75.reuse, R24 ;  /* 0x000000184b197221 */ /* 0x048fe20000010000 */
[----:B------:R-:W-:Y:S01]  /*ecf0*/  FADD.FTZ R24, R78, R29 ;  /* 0x0000001d4e187221 */ /* 0x000fe20000010000 */
[----:B------:R-:W-:-:S05]  /*ed00*/  F2FP.F16.F32.PACK_AB R69, R75, R42 ;  /* 0x0000002a4b45723e */ /* 0x000fca00000000ff */
[----:B------:R-:W3:Y:S01]  /*ed10*/  MUFU.EX2 R5, R5 ;  /* 0x0000000500057308 */ /* 0x000ee20000000800 */
[----:B----4-:R-:W-:Y:S01]  /*ed20*/  FADD.FTZ R30, R6, R25 ;  /* 0x00000019061e7221 */ /* 0x010fe20000010000 */
[----:B------:R-:W-:Y:S01]  /*ed30*/  FADD.FTZ R25, R53, R24 ;  /* 0x0000001835197221 */ /* 0x000fe20000010000 */
[----:B------:R-:W-:-:S03]  /*ed40*/  F2FP.F16.F32.PACK_AB R24, R58, R39 ;  /* 0x000000273a18723e */ /* 0x000fc600000000ff */
[----:B-1----:R-:W-:Y:S01]  /*ed50*/  FADD.FTZ R34, R74, R25 ;  /* 0x000000194a227221 */ /* 0x002fe20000010000 */
[----:B------:R-:W-:Y:S01]  /*ed60*/  F2FP.F16.F32.PACK_AB R25, R28, R21 ;  /* 0x000000151c19723e */ /* 0x000fe200000000ff */
[----:B------:R-:W1:Y:S01]  /*ed70*/  MUFU.EX2 R38, R38 ;  /* 0x0000002600267308 */ /* 0x000e620000000800 */
[----:B-----5:R-:W-:Y:S01]  /*ed80*/  FADD.FTZ R30, R79, R30 ;  /* 0x0000001e4f1e7221 */ /* 0x020fe20000010000 */
[----:B--2---:R-:W-:Y:S01]  /*ed90*/  FADD.FTZ R15, R55, R34 ;  /* 0x00000022370f7221 */ /* 0x004fe20000010000 */
[----:B------:R-:W-:Y:S01]  /*eda0*/  F2FP.F16.F32.PACK_AB R71, R79, R6 ;  /* 0x000000064f47723e */ /* 0x000fe200000000ff */
[----:B------:R2:W-:Y:S02]  /*edb0*/  STSM.16.M88.4 [R18], R24 ;  /* 0x0000001812007844 */ /* 0x0005e40000000200 */
[----:B------:R-:W-:Y:S02]  /*edc0*/  FADD.FTZ R14, R76, R15 ;  /* 0x0000000f4c0e7221 */ /* 0x000fe40000010000 */
[----:B------:R-:W4:Y:S01]  /*edd0*/  MUFU.EX2 R44, R44 ;  /* 0x0000002c002c7308 */ /* 0x000f220000000800 */
[----:B---3--:R-:W-:-:S07]  /*ede0*/  FADD.FTZ R13, R5, R30 ;  /* 0x0000001e050d7221 */ /* 0x008fce0000010000 */
[----:B------:R-:W3:Y:S01]  /*edf0*/  MUFU.EX2 R45, R66 ;  /* 0x00000042002d7308 */ /* 0x000ee20000000800 */
[----:B-1----:R-:W-:Y:S01]  /*ee00*/  FADD.FTZ R13, R38, R13 ;  /* 0x0000000d260d7221 */ /* 0x002fe20000010000 */
[----:B--2---:R-:W-:Y:S02]  /*ee10*/  F2FP.F16.F32.PACK_AB R24, R144, R63 ;  /* 0x0000003f9018723e */ /* 0x004fe400000000ff */
[----:B------:R-:W-:-:S04]  /*ee20*/  F2FP.F16.F32.PACK_AB R26, R10, R61 ;  /* 0x0000003d0a1a723e */ /* 0x000fc800000000ff */
[----:B------:R-:W1:Y:S01]  /*ee30*/  MUFU.EX2 R81, R81 ;  /* 0x0000005100517308 */ /* 0x000e620000000800 */
[----:B----4-:R-:W-:Y:S01]  /*ee40*/  FADD.FTZ R12, R44, R13 ;  /* 0x0000000d2c0c7221 */ /* 0x010fe20000010000 */
[----:B------:R-:W-:Y:S01]  /*ee50*/  FADD.FTZ R13, R57, R14 ;  /* 0x0000000e390d7221 */ /* 0x000fe20000010000 */
[----:B------:R-:W-:-:S03]  /*ee60*/  F2FP.F16.F32.PACK_AB R14, R76, R55 ;  /* 0x000000374c0e723e */ /* 0x000fc600000000ff */
[C---:B------:R-:W-:Y:S01]  /*ee70*/  FADD.FTZ R6, R80.reuse, R13 ;  /* 0x0000000d50067221 */ /* 0x040fe20000010000 */
[----:B------:R-:W-:Y:S01]  /*ee80*/  F2FP.F16.F32.PACK_AB R80, R80, R57 ;  /* 0x000000395050723e */ /* 0x000fe200000000ff */
[----:B------:R2:W4:Y:S01]  /*ee90*/  MUFU.EX2 R32, R70 ;  /* 0x0000004600207308 */ /* 0x0005220000000800 */
[----:B---3--:R-:W-:Y:S01]  /*eea0*/  FADD.FTZ R12, R45, R12 ;  /* 0x0000000c2d0c7221 */ /* 0x008fe20000010000 */
[----:B------:R-:W-:-:S04]  /*eeb0*/  FADD.FTZ R15, R59, R6 ;  /* 0x000000063b0f7221 */ /* 0x000fc80000010000 */
[----:B------:R-:W-:Y:S02]  /*eec0*/  FADD.FTZ R6, R142, R15 ;  /* 0x0000000f8e067221 */ /* 0x000fe40000010000 */
[----:B------:R-:W3:Y:S01]  /*eed0*/  MUFU.EX2 R72, R72 ;  /* 0x0000004800487308 */ /* 0x000ee20000000800 */
[----:B-1----:R-:W-:Y:S01]  /*eee0*/  FADD.FTZ R13, R81, R12 ;  /* 0x0000000c510d7221 */ /* 0x002fe20000010000 */
[----:B------:R-:W-:Y:S01]  /*eef0*/  FADD.FTZ R15, R63, R6 ;  /* 0x000000063f0f7221 */ /* 0x000fe20000010000 */
[----:B--2---:R-:W-:Y:S02]  /*ef00*/  F2FP.F16.F32.PACK_AB R70, R78, R47 ;  /* 0x0000002f4e46723e */ /* 0x004fe400000000ff */
[----:B------:R-:W-:Y:S01]  /*ef10*/  F2FP.F16.F32.PACK_AB R12, R74, R53 ;  /* 0x000000354a0c723e */ /* 0x000fe200000000ff */
[----:B------:R-:W-:Y:S01]  /*ef20*/  FADD.FTZ R28, R144, R15 ;  /* 0x0000000f901c7221 */ /* 0x000fe20000010000 */
[----:B------:R-:W-:Y:S01]  /*ef30*/  F2FP.F16.F32.PACK_AB R15, R45, R44 ;  /* 0x0000002c2d0f723e */ /* 0x000fe200000000ff */
[----:B------:R-:W1:Y:S01]  /*ef40*/  MUFU.EX2 R46, R46 ;  /* 0x0000002e002e7308 */ /* 0x000e620000000800 */
[C---:B----4-:R-:W-:Y:S01]  /*ef50*/  FADD.FTZ R13, R32.reuse, R13 ;  /* 0x0000000d200d7221 */ /* 0x050fe20000010000 */
[----:B------:R-:W-:Y:S01]  /*ef60*/  F2FP.F16.F32.PACK_AB R81, R32, R81 ;  /* 0x000000512051723e */ /* 0x000fe200000000ff */
[----:B------:R-:W-:Y:S01]  /*ef70*/  STSM.16.M88.4 [R136+0x27800], R68 ;  /* 0x0278004488007844 */ /* 0x000fe20000000200 */
[----:B------:R-:W-:-:S04]  /*ef80*/  FADD.FTZ R61, R61, R28 ;  /* 0x0000001c3d3d7221 */ /* 0x000fc80000010000 */
[----:B------:R-:W2:Y:S01]  /*ef90*/  MUFU.EX2 R143, R143 ;  /* 0x0000008f008f7308 */ /* 0x000ea20000000800 */
[----:B---3--:R-:W-:-:S07]  /*efa0*/  FADD.FTZ R13, R72, R13 ;  /* 0x0000000d480d7221 */ /* 0x008fce0000010000 */
[----:B------:R-:W3:Y:S01]  /*efb0*/  MUFU.EX2 R87, R87 ;  /* 0x0000005700577308 */ /* 0x000ee20000000800 */
[----:B-1----:R-:W-:Y:S01]  /*efc0*/  FADD.FTZ R6, R46, R13 ;  /* 0x0000000d2e067221 */ /* 0x002fe20000010000 */
[----:B------:R-:W-:Y:S02]  /*efd0*/  F2FP.F16.F32.PACK_AB R13, R38, R5 ;  /* 0x00000005260d723e */ /* 0x000fe400000000ff */
[----:B------:R-:W-:-:S03]  /*efe0*/  F2FP.F16.F32.PACK_AB R83, R46, R72 ;  /* 0x000000482e53723e */ /* 0x000fc600000000ff */
[----:B------:R1:W-:Y:S01]  /*eff0*/  STSM.16.M88.4 [R17], R12 ;  /* 0x0000000c11007844 */ /* 0x0003e20000000200 */
[----:B------:R-:W4:Y:S01]  /*f000*/  MUFU.EX2 R139, R139 ;  /* 0x0000008b008b7308 */ /* 0x000f220000000800 */
[----:B--2---:R-:W-:Y:S02]  /*f010*/  FADD.FTZ R6, R143, R6 ;  /* 0x000000068f067221 */ /* 0x004fe40000010000 */
[----:B------:R2:W-:Y:S05]  /*f020*/  STSM.16.M88.4 [R22+0x6000], R80 ;  /* 0x0060005016007844 */ /* 0x0005ea0000000200 */
[----:B------:R-:W5:Y:S01]  /*f030*/  MUFU.EX2 R30, R65 ;  /* 0x00000041001e7308 */ /* 0x000f620000000800 */
[C---:B---3--:R-:W-:Y:S01]  /*f040*/  F2FP.F16.F32.PACK_AB R25, R87.reuse, R143 ;  /* 0x0000008f5719723e */ /* 0x048fe200000000ff */
[----:B------:R-:W-:Y:S01]  /*f050*/  FADD.FTZ R6, R87, R6 ;  /* 0x0000000657067221 */ /* 0x000fe20000010000 */
[----:B-1----:R-:W-:-:S03]  /*f060*/  IMAD.MOV.U32 R12, RZ, RZ, R11 ;  /* 0x000000ffff0c7224 */ /* 0x002fc600078e000b */
[----:B----4-:R-:W-:Y:S01]  /*f070*/  FADD.FTZ R5, R139, R6 ;  /* 0x000000068b057221 */ /* 0x010fe20000010000 */
[----:B------:R-:W-:Y:S01]  /*f080*/  FADD.FTZ R6, R10, R61 ;  /* 0x0000003d0a067221 */ /* 0x000fe20000010000 */
[----:B------:R-:W-:Y:S01]  /*f090*/  IMAD.MOV.U32 R10, RZ, RZ, R8 ;  /* 0x000000ffff0a7224 */ /* 0x000fe200078e0008 */
[C---:B-----5:R-:W-:Y:S01]  /*f0a0*/  F2FP.F16.F32.PACK_AB R27, R30.reuse, R139 ;  /* 0x0000008b1e1b723e */ /* 0x060fe200000000ff */
[----:B------:R-:W-:-:S04]  /*f0b0*/  FADD.FTZ R5, R30, R5 ;  /* 0x000000051e057221 */ /* 0x000fc80000010000 */
[----:B------:R2:W-:Y:S01]  /*f0c0*/  STSM.16.M88.4 [R18+0x6000], R24 ;  /* 0x0060001812007844 */ /* 0x0005e20000000200 */
[----:B------:R1:W-:Y:S06]  /*f0d0*/  MEMBAR.ALL.CTA ;  /* 0x0000000000007992 */ /* 0x0003ec0000008000 */
[----:B-1----:R-:W1:Y:S02]  /*f0e0*/  FENCE.VIEW.ASYNC.S ;  /* 0x00000000000073c6 */ /* 0x002e640000000000 */
[----:B-1----:R-:W-:Y:S01]  /*f0f0*/  NOP ;  /* 0x0000000000007918 */ /* 0x002fe20000000000 */
[----:B------:R-:W-:Y:S05]  /*f100*/  @P2 BRA `(.L_x_8987) ;  /* 0xffffffc800082947 */ /* 0x000fea000383ffff */
.L_x_8970:
[----:B------:R-:W-:Y:S06]  /*f110*/  BAR.ARV 0x8, 0x1a0 ;  /* 0x0206800000007b1d */ /* 0x000fec0000002000 */
[----:B------:R-:W-:Y:S05]  /*f120*/  @!P0 BRA `(.L_x_8988) ;  /* 0x0000000000048947 */ /* 0x000fea0003800000 */
[----:B------:R-:W-:Y:S01]  /*f130*/  BPT.TRAP 0x1 ;  /* 0x000000040000795c */ /* 0x000fe20000300000 */
.L_x_8988:
[----:B------:R-:W-:Y:S01]  /*f140*/  ULEA UR9, UR36, UR39, 0x3 ;  /* 0x0000002724097291 */ /* 0x000fe2000f8e183f */
[----:B------:R-:W-:-:S05]  /*f150*/  IMAD.U32 R0, RZ, RZ, UR49 ;  /* 0x00000031ff007e24 */ /* 0x000fca000f8e00ff */
[----:B------:R-:W-:-:S04]  /*f160*/  SHF.L.U32 R0, R0, 0x1f, RZ ;  /* 0x0000001f00007819 */ /* 0x000fc800000006ff */
[----:B------:R1:W3:Y:S01]  /*f170*/  SYNCS.PHASECHK.TRANS64.TRYWAIT P2, [UR9+0x2d850], R0 ;  /* 0x02d85000ff0075a7 */ /* 0x0002e20008040149 */
[----:B------:R-:W-:Y:S05]  /*f180*/  @!P0 BRA `(.L_x_8989) ;  /* 0x0000000000048947 */ /* 0x000fea0003800000 */
[----:B------:R-:W-:Y:S01]  /*f190*/  BPT.TRAP 0x1 ;  /* 0x000000040000795c */ /* 0x000fe20000300000 */
.L_x_8989:
[----:B---3--:R-:W-:Y:S05]  /*f1a0*/  @P2 BRA `(.L_x_8990) ;  /* 0x0000000000082947 */ /* 0x008fea0003800000 */
[----:B------:R-:W3:Y:S02]  /*f1b0*/  SYNCS.PHASECHK.TRANS64.TRYWAIT P0, [UR9+0x2d850], R0 ;  /* 0x02d85000ff0075a7 */ /* 0x000ee40008000149 */
[----:B---3--:R-:W-:Y:S05]  /*f1c0*/  @!P0 BRA `(.L_x_8991) ;  /* 0x0000004c00c48947 */ /* 0x008fea0003800000 */
.L_x_8990:
[----:B------:R-:W-:Y:S01]  /*f1d0*/  UIADD3 UR39, UR39, 0x400, URZ ;  /* 0x0000040027277890 */ /* 0x000fe2000fffe03f */
[----:B------:R-:W-:Y:S01]  /*f1e0*/  WARPGROUP.ARRIVE ;  /* 0x00000000000079c5 */ /* 0x000fe20000000000 */
[----:B------:R-:W-:Y:S01]  /*f1f0*/  ULOP3.LUT UR41, UR41, 0x10000, URZ, 0xfc, !UPT ;  /* 0x0001000029297892 */ /* 0x000fe2000f8efc3f */
[----:B-1-3--:R-:W1:Y:S01]  /*f200*/  SHFL.BFLY PT, R0, R5, 0x2, 0x1f ;  /* 0x0c401f0005007f89 */ /* 0x00ae6200000e0000 */
[----:B------:R-:W-:Y:S01]  /*f210*/  USHF.R.U32.HI UR39, URZ, 0x4, UR39 ;  /* 0x000000043f277899 */ /* 0x000fe20008011627 */
[----:B--2-4-:R-:W-:Y:S01]  /*f220*/  IMAD.U32 R15, RZ, RZ, UR34 ;  /* 0x00000022ff0f7e24 */ /* 0x014fe2000f8e00ff */
[----:B------:R-:W-:Y:S01]  /*f230*/  UMOV UR5, 0x40000040 ;  /* 0x4000004000057882 */ /* 0x000fe20000000000 */
[----:B------:R-:W-:Y:S01]  /*f240*/  UMOV UR7, 0x80000020 ;  /* 0x8000002000077882 */ /* 0x000fe20000000000 */
[----:B------:R-:W-:Y:S01]  /*f250*/  ULOP3.LUT UR39, UR39, 0x3fff, URZ, 0xc0, !UPT ;  /* 0x00003fff27277892 */ /* 0x000fe2000f8ec03f */
[----:B------:R-:W2:Y:S01]  /*f260*/  SHFL.BFLY PT, R3, R6, 0x2, 0x1f ;  /* 0x0c401f0006037f89 */ /* 0x000ea200000e0000 */
[----:B------:R-:W-:Y:S01]  /*f270*/  UMOV UR4, UR41 ;  /* 0x0000002900047c82 */ /* 0x000fe20008000000 */
[----:B------:R-:W-:Y:S01]  /*f280*/  IMAD.U32 R14, RZ, RZ, UR9 ;  /* 0x00000009ff0e7e24 */ /* 0x000fe2000f8e00ff */
[----:B------:R-:W-:Y:S01]  /*f290*/  ULOP3.LUT UR8, UR39, 0x2000000, URZ, 0xfc, !UPT ;  /* 0x0200000027087892 */ /* 0x000fe2000f8efc3f */
[----:B------:R-:W-:Y:S01]  /*f2a0*/  IMAD.MOV.U32 R10, RZ, RZ, RZ ;  /* 0x000000ffff0a7224 */ /* 0x000fe200078e00ff */
[----:B------:R-:W-:-:S02]  /*f2b0*/  UIADD3 UR37, UR37, 0x1, URZ ;  /* 0x0000000125257890 */ /* 0x000fc4000fffe03f */
[----:B------:R-:W-:Y:S02]  /*f2c0*/  UIMAD UR8, UR36, 0x600, UR8 ;  /* 0x00000600240878a4 */ /* 0x000fe4000f8e0208 */
[----:B------:R-:W-:-:S04]  /*f2d0*/  UIADD3 UR36, UR36, 0x1, URZ ;  /* 0x0000000124247890 */ /* 0x000fc8000fffe03f */
[----:B------:R-:W-:Y:S01]  /*f2e0*/  UISETP.NE.AND UP0, UPT, UR36, 0x2, UPT ;  /* 0x000000022400788c */ /* 0x000fe2000bf05270 */
[----:B------:R-:W-:Y:S02]  /*f2f0*/  UMOV UR6, UR8 ;  /* 0x0000000800067c82 */ /* 0x000fe40008000000 */
[----:B------:R-:W-:Y:S01]  /*f300*/  HGMMA.64x96x16.F32 R88, gdesc[UR4].tnspB, R88, gsb0 ;  /* 0x41600000045879f0 */ /* 0x000fe20008000858 */
[----:B------:R-:W-:Y:S01]  /*f310*/  UIADD3 UR4, UR41, 0x2, URZ ;  /* 0x0000000229047890 */ /* 0x000fe2000fffe03f */
[----:B-1----:R-:W-:Y:S01]  /*f320*/  FADD.FTZ R4, R0, R5 ;  /* 0x0000000500047221 */ /* 0x002fe20000010000 */
[----:B------:R-:W-:Y:S01]  /*f330*/  UIADD3 UR6, UR8, 0x40, URZ ;  /* 0x0000004008067890 */ /* 0x000fe2000fffe03f */
[----:B------:R-:W-:Y:S01]  /*f340*/  IMAD.MOV.U32 R5, RZ, RZ, RZ ;  /* 0x000000ffff057224 */ /* 0x000fe200078e00ff */
[----:B------:R-:W-:Y:S01]  /*f350*/  UMOV UR5, 0x40000040 ;  /* 0x4000004000057882 */ /* 0x000fe20000000000 */
[----:B------:R-:W-:Y:S01]  /*f360*/  UMOV UR7, 0x80000020 ;  /* 0x8000002000077882 */ /* 0x000fe20000000000 */
[----:B------:R-:W1:Y:S01]  /*f370*/  SHFL.BFLY PT, R7, R4, 0x1, 0x1f ;  /* 0x0c201f0004077f89 */ /* 0x000e6200000e0000 */
[----:B--2---:R-:W-:Y:S01]  /*f380*/  FADD.FTZ R3, R3, R6 ;  /* 0x0000000603037221 */ /* 0x004fe20000010000 */
[----:B------:R-:W-:-:S04]  /*f390*/  USEL UR36, UR36, URZ, UP0 ;  /* 0x0000003f24247287 */ /* 0x000fc80008000000 */
[----:B------:R-:W2:Y:S01]  /*f3a0*/  SHFL.BFLY PT, R0, R3, 0x1, 0x1f ;  /* 0x0c201f0003007f89 */ /* 0x000ea200000e0000 */
[----:B-1----:R-:W-:Y:S01]  /*f3b0*/  FADD.FTZ R13, R4, R7 ;  /* 0x00000007040d7221 */ /* 0x002fe20000010000 */
[----:B------:R-:W-:-:S04]  /*f3c0*/  IMAD.U32 R7, RZ, RZ, UR34 ;  /* 0x00000022ff077e24 */ /* 0x000fc8000f8e00ff */
[----:B------:R-:W-:Y:S01]  /*f3d0*/  FSETP.NE.FTZ.AND P2, PT, R13, RZ, PT ;  /* 0x000000ff0d00720b */ /* 0x000fe20003f55000 */
[----:B--2---:R-:W-:Y:S01]  /*f3e0*/  FADD.FTZ R12, R3, R0 ;  /* 0x00000000030c7221 */ /* 0x004fe20000010000 */
[----:B------:R-:W-:Y:S02]  /*f3f0*/  IMAD.MOV.U32 R0, RZ, RZ, -0x800000 ;  /* 0xff800000ff007424 */ /* 0x000fe400078e00ff */
[----:B------:R-:W-:Y:S02]  /*f400*/  IMAD.MOV.U32 R3, RZ, RZ, -0x800000 ;  /* 0xff800000ff037424 */ /* 0x000fe400078e00ff */
[----:B------:R-:W-:-:S07]  /*f410*/  FSETP.NE.FTZ.AND P0, PT, R12, RZ, PT ;  /* 0x000000ff0c00720b */ /* 0x000fce0003f15000 */
[----:B------:R-:W1:Y:S01]  /*f420*/  @P2 MUFU.LG2 R9, R13 ;  /* 0x0000000d00092308 */ /* 0x000e620000000c00 */
[----:B------:R-:W-:-:S05]  /*f430*/  @P2 FMUL.FTZ R15, R15, 0.69314718246459960938 ;  /* 0x3f3172180f0f2820 */ /* 0x000fca0000410000 */
[----:B------:R-:W-:Y:S02]  /*f440*/  @P0 FMUL.FTZ R7, R7, 0.69314718246459960938 ;  /* 0x3f31721807070820 */ /* 0x000fe40000410000 */
[----:B------:R-:W2:Y:S08]  /*f450*/  @P0 MUFU.LG2 R6, R12 ;  /* 0x0000000c00060308 */ /* 0x000eb00000000c00 */
[----:B------:R-:W3:Y:S01]  /*f460*/  @P2 MUFU.RCP R10, R13 ;  /* 0x0000000d000a2308 */ /* 0x000ee20000001000 */
[----:B-1----:R-:W-:Y:S01]  /*f470*/  @P2 FMUL.FTZ R4, R9, 0.69314718246459960938 ;  /* 0x3f31721809042820 */ /* 0x002fe20000410000 */
[----:B------:R-:W-:-:S03]  /*f480*/  @!P1 VIADD R9, R14, 0x2d860 ;  /* 0x0002d8600e099836 */ /* 0x000fc60000000000 */
[----:B------:R-:W-:Y:S02]  /*f490*/  @P2 FFMA.FTZ R0, R15, R11, R4 ;  /* 0x0000000b0f002223 */ /* 0x000fe40000010004 */
[----:B------:R-:W-:Y:S01]  /*f4a0*/  @!P1 PRMT R4, RZ, 0x654, R9 ;  /* 0x00000654ff049816 */ /* 0x000fe20000000009 */
[----:B------:R-:W1:Y:S01]  /*f4b0*/  @P0 MUFU.RCP R5, R12 ;  /* 0x0000000c00050308 */ /* 0x000e620000001000 */
[----:B--2---:R-:W-:-:S04]  /*f4c0*/  @P0 FMUL.FTZ R6, R6, 0.69314718246459960938 ;  /* 0x3f31721806060820 */ /* 0x004fc80000410000 */
        /* <DEDUP_REMOVED lines=47> */
[----:B------:R-:W-:-:S04]  /*f7c0*/  USEL UR4, URZ, 0x1, UP0 ;  /* 0x000000013f047887 */ /* 0x000fc80008000000 */
[----:B------:R-:W-:Y:S01]  /*f7d0*/  ULOP3.LUT UR49, UR49, UR4, URZ, 0x3c, !UPT ;  /* 0x0000000431317292 */ /* 0x000fe2000f8e3c3f */
        /* <DEDUP_REMOVED lines=50> */
.L_x_8921:
[----:B------:R-:W1:Y:S08]  /*fb00*/  S2UR UR4, SR_CgaCtaId ;  /* 0x00000000000479c3 */ /* 0x000e700000008800 */
[----:B------:R-:W-:Y:S01]  /*fb10*/  BAR.SYNC.DEFER_BLOCKING 0x5, 0x1a0 ;  /* 0x0146800000007b1d */ /* 0x000fe20000010000 */
[----:B------:R-:W-:-:S05]  /*fb20*/  VIADD R29, R2, 0xffffff80 ;  /* 0xffffff80021d7836 */ /* 0x000fca0000000000 */
[----:B------:R-:W-:Y:S02]  /*fb30*/  UMOV UR39, 0x400 ;  /* 0x0000040000277882 */ /* 0x000fe40000000000 */
        /* <DEDUP_REMOVED lines=10> */
[----:B------:R-:W-:-:S03]  /*fbe0*/  IADD3 R25, P1, R140, 0x6020, RZ ;  /* 0x000060208c197810 */ /* 0x000fc60007f3e0ff */
[----:B------:R-:W1:Y:S01]  /*fbf0*/  LDC.64 R34, c[0x0][0xb78] ;  /* 0x0002de00ff227b82 */ /* 0x000e620000000a00 */
[----:B------:R-:W-:Y:S01]  /*fc00*/  SHF.R.U64 R8, R8, 0x3, RZ ;  /* 0x0000000308087819 */ /* 0x000fe200000012ff */
[----:B------:R-:W-:Y:S01]  /*fc10*/  ULDC.64 UR6, c[0x0][0xb70] ;  /* 0x0002dc0000067ab9 */ /* 0x000fe20000000a00 */
[----:B------:R-:W-:Y:S01]  /*fc20*/  IADD3 R13, P3, R140, 0x3020, RZ ;  /* 0x000030208c0d7810 */ /* 0x000fe20007f7e0ff */
[----:B------:R-:W-:Y:S01]  /*fc30*/  UIMAD UR5, UR5, UR6, URZ ;  /* 0x00000006050572a4 */ /* 0x000fe2000f8e023f */
[----:B------:R-:W-:Y:S01]  /*fc40*/  LOP3.LUT R8, R8, R5, RZ, 0x3c, !PT ;  /* 0x0000000508087212 */ /* 0x000fe200078e3cff */
[----:B------:R-:W-:Y:S01]  /*fc50*/  UIMAD.WIDE.U32 UR8, UR43, UR6, URZ ;  /* 0x000000062b0872a5 */ /* 0x000fe2000f8e003f */
[----:B------:R-:W-:Y:S01]  /*fc60*/  LOP3.LUT R5, R140, 0x180, RZ, 0xc0, !PT ;  /* 0x000001808c057812 */ /* 0x000fe200078ec0ff */
[----:B------:R-:W-:Y:S01]  /*fc70*/  UIMAD UR5, UR43, UR7, UR5 ;  /* 0x000000072b0572a4 */ /* 0x000fe2000f8e0205 */
[----:B------:R-:W-:Y:S01]  /*fc80*/  LOP3.LUT R10, R11, 0x180, RZ, 0xc0, !PT ;  /* 0x000001800b0a7812 */ /* 0x000fe200078ec0ff */
[----:B------:R-:W-:Y:S01]  /*fc90*/  USHF.R.S32.HI UR6, URZ, 0x1f, UR44 ;  /* 0x0000001f3f067899 */ /* 0x000fe2000801142c */
[----:B------:R-:W-:Y:S01]  /*fca0*/  SHF.R.U64 R5, R5, 0x3, RZ ;  /* 0x0000000305057819 */ /* 0x000fe200000012ff */
[----:B------:R-:W-:Y:S01]  /*fcb0*/  UIADD3 UR5, UR9, UR5, URZ ;  /* 0x0000000509057290 */ /* 0x000fe2000fffe03f */
[----:B------:R-:W-:-:S02]  /*fcc0*/  LOP3.LUT R24, R25, 0x180, RZ, 0xc0, !PT ;  /* 0x0000018019187812 */ /* 0x000fc400078ec0ff */
[----:B------:R-:W-:Y:S02]  /*fcd0*/  LOP3.LUT R12, R13, 0x180, RZ, 0xc0, !PT ;  /* 0x000001800d0c7812 */ /* 0x000fe400078ec0ff */
[----:B------:R-:W-:Y:S01]  /*fce0*/  LOP3.LUT R4, R5, R140, RZ, 0x3c, !PT ;  /* 0x0000008c05047212 */ /* 0x000fe200078e3cff */
[----:B------:R-:W-:Y:S01]  /*fcf0*/  IMAD.MOV.U32 R5, RZ, RZ, R141 ;  /* 0x000000ffff057224 */ /* 0x000fe200078e008d */
[----:B------:R-:W-:Y:S02]  /*fd00*/  SHF.R.U64 R10, R10, 0x3, RZ ;  /* 0x000000030a0a7819 */ /* 0x000fe400000012ff */
[----:B------:R-:W-:Y:S02]  /*fd10*/  SHF.R.U64 R24, R24, 0x3, RZ ;  /* 0x0000000318187819 */ /* 0x000fe400000012ff */
[----:B------:R-:W-:Y:S02]  /*fd20*/  SHF.R.S32.HI R30, RZ, 0x1f, R29 ;  /* 0x0000001fff1e7819 */ /* 0x000fe4000001141d */
[----:B------:R-:W-:-:S02]  /*fd30*/  SHF.R.U64 R12, R12, 0x3, RZ ;  /* 0x000000030c0c7819 */ /* 0x000fc400000012ff */
[----:B------:R-:W-:Y:S02]  /*fd40*/  LOP3.LUT R10, R10, R11, RZ, 0x3c, !PT ;  /* 0x0000000b0a0a7212 */ /* 0x000fe400078e3cff */
[----:B------:R-:W-:Y:S02]  /*fd50*/  IADD3 R21, P2, R140, 0x6000, RZ ;  /* 0x000060008c157810 */ /* 0x000fe40007f5e0ff */
[----:B------:R-:W-:Y:S02]  /*fd60*/  LOP3.LUT R24, R24, R25, RZ, 0x3c, !PT ;  /* 0x0000001918187212 */ /* 0x000fe400078e3cff */
[----:B------:R-:W-:Y:S02]  /*fd70*/  LEA.HI R11, R30, R29, RZ, 0x7 ;  /* 0x0000001d1e0b7211 */ /* 0x000fe400078f38ff */
[----:B------:R-:W-:Y:S02]  /*fd80*/  MOV R25, R4 ;  /* 0x0000000400197202 */ /* 0x000fe40000000f00 */
[----:B------:R-:W-:-:S02]  /*fd90*/  F2FP.F16.F32.PACK_AB R4, R89, R28 ;  /* 0x0000001c5904723e */ /* 0x000fc400000000ff */
[----:B------:R-:W-:Y:S02]  /*fda0*/  F2FP.F16.F32.PACK_AB R5, R91, R90 ;  /* 0x0000005a5b05723e */ /* 0x000fe400000000ff */
[----:B------:R-:W-:Y:S01]  /*fdb0*/  F2FP.F16.F32.PACK_AB R6, R6, R9 ;  /* 0x000000090606723e */ /* 0x000fe200000000ff */
[--C-:B------:R-:W-:Y:S01]  /*fdc0*/  IMAD.X R9, RZ, RZ, R141.reuse, P5 ;  /* 0x000000ffff097224 */ /* 0x100fe200028e068d */
[----:B------:R-:W-:Y:S02]  /*fdd0*/  F2FP.F16.F32.PACK_AB R7, R7, R94 ;  /* 0x0000005e0707723e */ /* 0x000fe400000000ff */
[----:B------:R-:W-:Y:S01]  /*fde0*/  LOP3.LUT R12, R12, R13, RZ, 0x3c, !PT ;  /* 0x0000000d0c0c7212 */ /* 0x000fe200078e3cff */
[--C-:B------:R-:W-:Y:S01]  /*fdf0*/  IMAD.X R13, RZ, RZ, R141.reuse, P3 ;  /* 0x000000ffff0d7224 */ /* 0x100fe200018e068d */
[----:B------:R-:W-:Y:S01]  /*fe00*/  LOP3.LUT R20, R21, 0x180, RZ, 0xc0, !PT ;  /* 0x0000018015147812 */ /* 0x000fe200078ec0ff */
[----:B------:R2:W-:Y:S01]  /*fe10*/  STSM.16.M88.4 [R25], R4 ;  /* 0x0000000419007844 */ /* 0x0005e20000000200 */
[----:B------:R-:W-:Y:S01]  /*fe20*/  LOP3.LUT R32, R11, 0xffffff80, RZ, 0xc0, !PT ;  /* 0xffffff800b207812 */ /* 0x000fe200078ec0ff */
[----:B------:R-:W-:Y:S01]  /*fe30*/  IMAD.X R11, RZ, RZ, R141, P4 ;  /* 0x000000ffff0b7224 */ /* 0x000fe200020e068d */
[----:B------:R-:W-:-:S02]  /*fe40*/  SHF.R.U64 R20, R20, 0x3, RZ ;  /* 0x0000000314147819 */ /* 0x000fc400000012ff */
[----:B------:R-:W-:Y:S01]  /*fe50*/  MOV R28, R12 ;  /* 0x0000000c001c7202 */ /* 0x000fe20000000f00 */
[----:B------:R-:W-:Y:S01]  /*fe60*/  IMAD.IADD R32, R29, 0x1, -R32 ;  /* 0x000000011d207824 */ /* 0x000fe200078e0a20 */
[----:B------:R-:W-:Y:S01]  /*fe70*/  LOP3.LUT R20, R20, R21, RZ, 0x3c, !PT ;  /* 0x0000001514147212 */ /* 0x000fe200078e3cff */
[----:B------:R-:W-:Y:S01]  /*fe80*/  IMAD.U32 R13, RZ, RZ, UR9 ;  /* 0x00000009ff0d7e24 */ /* 0x000fe2000f8e00ff */
[----:B------:R-:W-:Y:S01]  /*fe90*/  LEA.HI R31, R30, R29, RZ, 0x5 ;  /* 0x0000001d1e1f7211 */ /* 0x000fe200078f28ff */
[----:B------:R-:W-:Y:S01]  /*fea0*/  IMAD.U32 R12, RZ, RZ, UR8 ;  /* 0x00000008ff0c7e24 */ /* 0x000fe2000f8e00ff */
[----:B------:R-:W-:Y:S01]  /*feb0*/  LOP3.LUT P0, RZ, R32, 0x3, RZ, 0xc0, !PT ;  /* 0x0000000320ff7812 */ /* 0x000fe2000780c0ff */
[----:B------:R-:W-:Y:S01]  /*fec0*/  IMAD.U32 R13, RZ, RZ, UR5 ;  /* 0x00000005ff0d7e24 */ /* 0x000fe2000f8e00ff */
[----:B------:R-:W-:Y:S01]  /*fed0*/  ULDC UR5, c[0x0][0xa88] ;  /* 0x0002a20000057ab9 */ /* 0x000fe20000000800 */
[--C-:B------:R-:W-:Y:S01]  /*fee0*/  IMAD.X R21, RZ, RZ, R141.reuse, P2 ;  /* 0x000000ffff157224 */ /* 0x100fe200010e068d */
[----:B------:R-:W-:Y:S01]  /*fef0*/  MOV R30, R8 ;  /* 0x00000008001e7202 */ /* 0x000fe20000000f00 */
[----:B--2---:R-:W-:Y:S01]  /*ff00*/  IMAD.X R25, RZ, RZ, R141, P1 ;  /* 0x000000ffff197224 */ /* 0x004fe200008e068d */
[----:B------:R-:W-:Y:S01]  /*ff10*/  MOV R29, R10 ;  /* 0x0000000a001d7202 */ /* 0x000fe20000000f00 */
[C---:B-1----:R-:W-:Y:S01]  /*ff20*/  IMAD R4, R34.reuse, UR6, RZ ;  /* 0x0000000622047c24 */ /* 0x042fe2000f8e02ff */
[----:B------:R-:W-:Y:S01]  /*ff30*/  MOV R20, R20 ;  /* 0x0000001400147202 */ /* 0x000fe20000000f00 */
[----:B------:R-:W-:Y:S01]  /*ff40*/  IMAD.WIDE.U32 R12, R34, UR44, R12 ;  /* 0x0000002c220c7c25 */ /* 0x000fe2000f8e000c */
[----:B------:R-:W-:Y:S01]  /*ff50*/  MOV R24, R24 ;  /* 0x0000001800187202 */ /* 0x000fe20000000f00 */
[----:B------:R-:W-:Y:S01]  /*ff60*/  ULDC.64 UR6, c[0x0][0xb40] ;  /* 0x0002d00000067ab9 */ /* 0x000fe20000000a00 */
[----:B------:R-:W-:Y:S01]  /*ff70*/  F2FP.F16.F32.PACK_AB R5, R99, R98 ;  /* 0x000000626305723e */ /* 0x000fe200000000ff */
[----:B------:R-:W-:Y:S01]  /*ff80*/  VIADD R25, R137, UR42 ;  /* 0x0000002a89197c36 */ /* 0x000fe20008000000 */
[----:B------:R-:W-:Y:S01]  /*ff90*/  F2FP.F16.F32.PACK_AB R6, R101, R100 ;  /* 0x000000646506723e */ /* 0x000fe200000000ff */
[----:B------:R-:W-:Y:S01]  /*ffa0*/  IMAD R32, R35, UR44, R4 ;  /* 0x0000002c23207c24 */ /* 0x000fe2000f8e0204 */
[----:B------:R-:W-:Y:S01]  /*ffb0*/  F2FP.F16.F32.PACK_AB R4, R97, R96 ;  /* 0x000000606104723e */ /* 0x000fe200000000ff */
[----:B------:R-:W-:Y:S01]  /*ffc0*/  VIADD R33, R25, 0x8 ;  /* 0x0000000819217836 */ /* 0x000fe20000000000 */
[----:B------:R-:W-:-:S02]  /*ffd0*/  SHF.R.S32.HI R21, RZ, 0x1f, R25 ;  /* 0x0000001fff157819 */ /* 0x000fc40000011419 */
[C---:B------:R-:W-:Y:S02]  /*ffe0*/  ISETP.GE.OR P1, PT, R25.reuse, UR5, P0 ;  /* 0x0000000519007c0c */ /* 0x040fe40008726670 */
[----:B------:R-:W-:Y:S02]  /*fff0*/  IADD3 R25, P2, R25, R12, RZ ;  /* 0x0000000c19197210 */ /* 0x000fe40007f5e0ff */
[----:B------:R-:W-:Y:S02]  /*10000*/  F2FP.F16.F32.PACK_AB R7, R103, R102 ;  /* 0x000000666707723e */ /* 0x000fe400000000ff */
[----:B------:R-:W-:Y:S02]  /*10010*/  F2FP.F16.F32.PACK_AB R8, R105, R104 ;  /* 0x000000686908723e */ /* 0x000fe400000000ff */
[----:B------:R-:W-:Y:S01]  /*10020*/  F2FP.F16.F32.PACK_AB R9, R107, R106 ;  /* 0x0000006a6b09723e */ /* 0x000fe200000000ff */
[----:B------:R1:W-:Y:S01]  /*10030*/  STSM.16.M88.4 [R30], R4 ;  /* 0x000000041e007844 */ /* 0x0003e20000000200 */
[----:B------:R-:W-:-:S02]  /*10040*/  F2FP.F16.F32.PACK_AB R10, R109, R108 ;  /* 0x0000006c6d0a723e */ /* 0x000fc400000000ff */
[----:B------:R-:W-:Y:S02]  /*10050*/  F2FP.F16.F32.PACK_AB R11, R111, R110 ;  /* 0x0000006e6f0b723e */ /* 0x000fe400000000ff */
[----:B------:R-:W-:Y:S02]  /*10060*/  IADD3.X R32, R21, R13, R32, P2, !PT ;  /* 0x0000000d15207210 */ /* 0x000fe400017fe420 */
[----:B------:R-:W-:Y:S01]  /*10070*/  F2FP.F16.F32.PACK_AB R12, R113, R112 ;  /* 0x00000070710c723e */ /* 0x000fe200000000ff */
[----:B------:R-:W-:Y:S01]  /*10080*/  STSM.16.M88.4 [R29], R8 ;  /* 0x000000081d007844 */ /* 0x000fe20000000200 */
        /* <DEDUP_REMOVED lines=9> */
[----:B------:R-:W-:-:S02]  /*10120*/  F2FP.F16.F32.PACK_AB R129, R131, R130 ;  /* 0x000000828381723e */ /* 0x000fc400000000ff */
[----:B------:R-:W-:Y:S01]  /*10130*/  F2FP.F16.F32.PACK_AB R130, R133, R132 ;  /* 0x000000848582723e */ /* 0x000fe200000000ff */
[----:B------:R-:W-:Y:S01]  /*10140*/  STSM.16.M88.4 [R20], R120 ;  /* 0x0000007814007844 */ /* 0x000fe20000000200 */
[----:B------:R-:W-:Y:S02]  /*10150*/  F2FP.F16.F32.PACK_AB R131, R135, R134 ;  /* 0x000000868783723e */ /* 0x000fe400000000ff */
[----:B-1----:R-:W-:Y:S02]  /*10160*/  SHF.R.S32.HI R6, RZ, 0x5, R31 ;  /* 0x00000005ff067819 */ /* 0x002fe4000001141f */
[----:B------:R-:W-:Y:S01]  /*10170*/  ISETP.GE.OR P0, PT, R33, UR5, P0 ;  /* 0x0000000521007c0c */ /* 0x000fe20008706670 */
[----:B------:R-:W-:Y:S01]  /*10180*/  STSM.16.M88.4 [R24], R128 ;  /* 0x0000008018007844 */ /* 0x000fe20000000200 */
[C---:B------:R-:W-:Y:S01]  /*10190*/  LEA R4, P2, R25.reuse, UR6, 0x2 ;  /* 0x0000000619047c11 */ /* 0x040fe2000f8410ff */
[----:B------:R-:W-:Y:S01]  /*101a0*/  @!PT LDS RZ, [RZ] ;  /* 0x00000000fffff984 */ /* 0x000fe20000000800 */
[----:B------:R-:W-:Y:S01]  /*101b0*/  @!PT LDS RZ, [RZ] ;  /* 0x00000000fffff984 */ /* 0x000fe20000000800 */
[----:B------:R-:W-:Y:S01]  /*101c0*/  @!PT LDS RZ, [RZ] ;  /* 0x00000000fffff984 */ /* 0x000fe20000000800 */
[----:B------:R-:W-:Y:S01]  /*101d0*/  @!PT LDS RZ, [RZ] ;  /* 0x00000000fffff984 */ /* 0x000fe20000000800 */
[----:B------:R1:W-:Y:S06]  /*101e0*/  MEMBAR.ALL.CTA ;  /* 0x0000000000007992 */ /* 0x0003ec0000008000 */
[----:B-1----:R-:W1:Y:S01]  /*101f0*/  FENCE.VIEW.ASYNC.S ;  /* 0x00000000000073c6 */ /* 0x002e620000000000 */
[----:B------:R-:W-:-:S03]  /*10200*/  LEA.HI.X R5, R25, UR7, R32, 0x2, P2 ;  /* 0x0000000719057c11 */ /* 0x000fc600090f1420 */
[----:B-1----:R-:W1:Y:S01]  /*10210*/  SHFL.IDX PT, R6, R6, RZ, 0x1f ;  /* 0x00001fff06067589 */ /* 0x002e6200000e0000 */
[----:B------:R-:W-:Y:S06]  /*10220*/  BAR.ARV 0x1, 0x1a0 ;  /* 0x0046800000007b1d */ /* 0x000fec0000002000 */
[----:B------:R3:W-:Y:S04]  /*10230*/  @!P1 STG.E desc[UR50][R4.64], R3 ;  /* 0x0000000304009986 */ /* 0x0007e8000c101932 */
[----:B------:R3:W-:Y:S01]  /*10240*/  @!P0 STG.E desc[UR50][R4.64+0x20], R0 ;  /* 0x0000200004008986 */ /* 0x0007e2000c101932 */
[----:B-1----:R-:W-:-:S13]  /*10250*/  ISETP.NE.AND P0, PT, R6, 0xb, PT ;  /* 0x0000000b0600780c */ /* 0x002fda0003f05270 */
[----:B---3--:R-:W-:Y:S05]  /*10260*/  @P0 BRA `(.L_x_8993) ;  /* 0x0000000800000947 */ /* 0x008fea0003800000 */
        /* <DEDUP_REMOVED lines=26> */
.L_x_8995:
[----:B------:R-:W-:Y:S05]  /*10410*/  BSYNC B0 ;  /* 0x0000000000007941 */ /* 0x000fea0003800000 */
.L_x_8994:
[----:B------:R-:W-:Y:S05]  /*10420*/  BRA `(.L_x_8993) ;  /* 0x0000000400907947 */ /* 0x000fea0003800000 */
.L_x_8992:
[----:B------:R-:W1:Y:S01]  /*10430*/  LDC.64 R12, c[0x0][0xae0] ;  /* 0x0002b800ff0c7b82 */ /* 0x000e620000000a00 */
[----:B------:R-:W-:Y:S01]  /*10440*/  SHF.R.S32.HI R0, RZ, 0x1f, R29 ;  /* 0x0000001fff007819 */ /* 0x000fe2000001141d */
[----:B------:R-:W-:Y:S01]  /*10450*/  USHF.R.S32.HI UR5, URZ, 0x1f, UR43 ;  /* 0x0000001f3f057899 */ /* 0x000fe2000801142b */
[----:B------:R-:W-:Y:S01]  /*10460*/  ISETP.GT.AND P0, PT, R29, 0xbf, PT ;  /* 0x000000bf1d00780c */ /* 0x000fe20003f04270 */
[----:B------:R-:W-:Y:S01]  /*10470*/  USHF.R.S32.HI UR6, URZ, 0x1f, UR44 ;  /* 0x0000001f3f067899 */ /* 0x000fe2000801142c */
[----:B------:R-:W-:Y:S01]  /*10480*/  LEA.HI R25, R0, R29, RZ, 0x2 ;  /* 0x0000001d00197211 */ /* 0x000fe200078f10ff */
[----:B------:R-:W-:Y:S02]  /*10490*/  BSSY B0, `(.L_x_8996) ;  /* 0x000001e000007945 */ /* 0x000fe40003800000 */
[----:B------:R-:W2:Y:S01]  /*104a0*/  LDC R11, c[0x0][0xdac] ;  /* 0x00036b00ff0b7b82 */ /* 0x000ea20000000800 */
[----:B------:R-:W-:-:S05]  /*104b0*/  LOP3.LUT R0, R25, 0x1ffffffc, RZ, 0xc0, !PT ;  /* 0x1ffffffc19007812 */ /* 0x000fca00078ec0ff */
[----:B------:R-:W-:Y:S02]  /*104c0*/  IMAD.IADD R0, R29, 0x1, -R0 ;  /* 0x000000011d007824 */ /* 0x000fe400078e0a00 */
[----:B------:R-:W3:Y:S02]  /*104d0*/  LDC R24, c[0x0][0xa88] ;  /* 0x0002a200ff187b82 */ /* 0x000ee40000000800 */
[----:B------:R-:W-:-:S06]  /*104e0*/  IMAD.SHL.U32 R8, R0, 0x8, RZ ;  /* 0x0000000800087824 */ /* 0x000fcc00078e00ff */
[----:B------:R-:W4:Y:S01]  /*104f0*/  LDC.64 R14, c[0x0][0xae8] ;  /* 0x0002ba00ff0e7b82 */ /* 0x000f220000000a00 */
[----:B-1----:R-:W-:Y:S01]  /*10500*/  IMAD R10, R12, UR5, RZ ;  /* 0x000000050c0a7c24 */ /* 0x002fe2000f8e02ff */
[----:B------:R-:W-:Y:S06]  /*10510*/  @P0 BRA `(.L_x_8997) ;  /* 0x0000000000540947 */ /* 0x000fec0003800000 */
[----:B------:R-:W-:Y:S01]  /*10520*/  IMAD.U32 R5, RZ, RZ, UR42 ;  /* 0x0000002aff057e24 */ /* 0x000fe2000f8e00ff */
[----:B------:R-:W-:-:S04]  /*10530*/  ULDC UR7, c[0x0][0xa88] ;  /* 0x0002a20000077ab9 */ /* 0x000fc80000000800 */
[----:B------:R-:W-:-:S04]  /*10540*/  IADD3 R4, R5, -0x80, R2 ;  /* 0xffffff8005047810 */ /* 0x000fc80007ffe002 */
[----:B------:R-:W-:-:S13]  /*10550*/  ISETP.GE.AND P0, PT, R4, UR7, PT ;  /* 0x0000000704007c0c */ /* 0x000fda000bf06270 */
[----:B------:R-:W-:Y:S05]  /*10560*/  @P0 BRA `(.L_x_8997) ;  /* 0x0000000000400947 */ /* 0x000fea0003800000 */
[----:B------:R-:W1:Y:S01]  /*10570*/  LDC.64 R6, c[0x0][0xb70] ;  /* 0x0002dc00ff067b82 */ /* 0x000e620000000a00 */
[----:B------:R-:W-:Y:S01]  /*10580*/  SHF.R.S32.HI R5, RZ, 0x1f, R4 ;  /* 0x0000001fff057819 */ /* 0x000fe20000011404 */
[----:B------:R-:W-:-:S06]  /*10590*/  ULDC.64 UR8, c[0x0][0xb40] ;  /* 0x0002d00000087ab9 */ /* 0x000fcc0000000a00 */
[----:B------:R-:W5:Y:S01]  /*105a0*/  LDC.64 R20, c[0x0][0xb78] ;  /* 0x0002de00ff147b82 */ /* 0x000f620000000a00 */
[C---:B-1----:R-:W-:Y:S02]  /*105b0*/  IMAD R0, R6.reuse, UR5, RZ ;  /* 0x0000000506007c24 */ /* 0x042fe4000f8e02ff */
        /* <DEDUP_REMOVED lines=11> */
.L_x_8997:
[----:B------:R-:W-:Y:S05]  /*10670*/  BSYNC B0 ;  /* 0x0000000000007941 */ /* 0x000fea0003800000 */
.L_x_8996:
[----:B------:R-:W-:Y:S01]  /*10680*/  ULOP3.LUT UR48, URZ, UR48, URZ, 0x33, !UPT ;  /* 0x000000303f307292 */ /* 0x000fe2000f8e333f */
[----:B-1----:R-:W-:Y:S01]  /*10690*/  IMAD R3, R13, UR43, R10 ;  /* 0x0000002b0d037c24 */ /* 0x002fe2000f8e020a */
[----:B------:R-:W-:Y:S01]  /*106a0*/  SHF.R.S32.HI R4, RZ, 0x2, R25 ;  /* 0x00000002ff047819 */ /* 0x000fe20000011419 */
[----:B----4-:R-:W-:Y:S01]  /*106b0*/  IMAD R10, R14, UR6, RZ ;  /* 0x000000060e0a7c24 */ /* 0x010fe2000f8e02ff */
[----:B------:R-:W-:Y:S01]  /*106c0*/  SHF.R.S32.HI R9, RZ, 0x1f, R8 ;  /* 0x0000001fff097819 */ /* 0x000fe20000011408 */
[----:B------:R-:W-:Y:S01]  /*106d0*/  BSSY B0, `(.L_x_8998) ;  /* 0x0000021000007945 */ /* 0x000fe20003800000 */
[----:B--2---:R-:W-:Y:S02]  /*106e0*/  VIADD R13, R11, UR48 ;  /* 0x000000300b0d7c36 */ /* 0x004fe40008000000 */
[----:B------:R-:W-:Y:S02]  /*106f0*/  VIADD R0, R4, 0x60 ;  /* 0x0000006004007836 */ /* 0x000fe40000000000 */
[----:B---3--:R-:W-:-:S02]  /*10700*/  IMAD R5, R13, -0xc0, R24 ;  /* 0xffffff400d057824 */ /* 0x008fc400078e0218 */
[----:B------:R-:W-:-:S03]  /*10710*/  IMAD.WIDE.U32 R6, R12, UR43, R8 ;  /* 0x0000002b0c067c25 */ /* 0x000fc6000f8e0008 */
[-C--:B------:R-:W-:Y:S01]  /*10720*/  ISETP.GE.AND P0, PT, R4, R5.reuse, PT ;  /* 0x000000050400720c */ /* 0x080fe20003f06270 */
[----:B------:R-:W-:Y:S01]  /*10730*/  IMAD.IADD R7, R7, 0x1, R3 ;  /* 0x0000000107077824 */ /* 0x000fe200078e0203 */
[----:B------:R-:W-:Y:S01]  /*10740*/  ISETP.GE.AND P3, PT, R0, R5, PT ;  /* 0x000000050000720c */ /* 0x000fe20003f66270 */
[----:B------:R-:W-:Y:S01]  /*10750*/  IMAD R3, R15, UR44, R10 ;  /* 0x0000002c0f037c24 */ /* 0x000fe2000f8e020a */
[----:B------:R-:W-:Y:S01]  /*10760*/  SHF.R.S32.HI R5, RZ, 0x1f, R4 ;  /* 0x0000001fff057819 */ /* 0x000fe20000011404 */
        /* <DEDUP_REMOVED lines=23> */
.L_x_8999:
[----:B------:R-:W-:Y:S05]  /*108e0*/  BSYNC B0 ;  /* 0x0000000000007941 */ /* 0x000fea0003800000 */
.L_x_8998:
[----:B------:R-:W-:Y:S04]  /*108f0*/  BSSY B0, `(.L_x_8993) ;  /* 0x0000017000007945 */ /* 0x000fe80003800000 */
[----:B------:R-:W-:Y:S05]  /*10900*/  @P3 BRA `(.L_x_9000) ;  /* 0x0000000000543947 */ /* 0x000fea0003800000 */
[----:B------:R-:W-:Y:S01]  /*10910*/  IADD3 R3, P0, R6, 0x60, RZ ;  /* 0x0000006006037810 */ /* 0x000fe20007f1e0ff */
[----:B------:R-:W-:Y:S01]  /*10920*/  ULDC UR5, c[0x0][0xa8c] ;  /* 0x0002a30000057ab9 */ /* 0x000fe20000000800 */
[----:B------:R-:W-:Y:S01]  /*10930*/  ULDC.64 UR6, c[0x0][0xad8] ;  /* 0x0002b60000067ab9 */ /* 0x000fe20000000a00 */
[----:B------:R-:W-:Y:S01]  /*10940*/  IMAD.MOV.U32 R4, RZ, RZ, R10 ;  /* 0x000000ffff047224 */ /* 0x000fe200078e000a */
[C---:B------:R-:W-:Y:S01]  /*10950*/  ISETP.GE.AND P1, PT, R8.reuse, UR5, PT ;  /* 0x0000000508007c0c */ /* 0x040fe2000bf26270 */
[----:B------:R-:W-:Y:S02]  /*10960*/  IMAD.X R6, RZ, RZ, R7, P0 ;  /* 0x000000ffff067224 */ /* 0x000fe400000e0607 */
[----:B------:R-:W-:Y:S02]  /*10970*/  IMAD.MOV.U32 R5, RZ, RZ, R13 ;  /* 0x000000ffff057224 */ /* 0x000fe400078e000d */
[----:B------:R-:W-:Y:S02]  /*10980*/  VIADD R0, R8, 0x20 ;  /* 0x0000002008007836 */ /* 0x000fe40000000000 */
        /* <DEDUP_REMOVED lines=13> */
.L_x_9000:
[----:B------:R-:W-:Y:S05]  /*10a60*/  BSYNC B0 ;  /* 0x0000000000007941 */ /* 0x000fea0003800000 */
.L_x_8993:
[----:B------:R-:W3:Y:S02]  /*10a70*/  LDC R0, c[0x0][0xda8] ;  /* 0x00036a00ff007b82 */ /* 0x000ee40000000800 */
[----:B---3--:R-:W-:-:S13]  /*10a80*/  ISETP.LE.AND P0, PT, R0, UR4, PT ;  /* 0x0000000400007c0c */ /* 0x008fda000bf03270 */
[----:B------:R-:W-:Y:S05]  /*10a90*/  @!P0 BRA `(.L_x_9001) ;  /* 0xffffff04000c8947 */ /* 0x000fea000383ffff */
[----:B------:R-:W-:Y:S05]  /*10aa0*/  EXIT ;  /* 0x000000000000794d */ /* 0x000fea0003800000 */
.L_x_8911:
[----:B------:R-:W-:-:S08]  /*10ab0*/  NOP ;  /* 0x0000000000007918 */ /* 0x000fd00000000000 */
[----:B------:R-:W1:-:S00]  /*10ac0*/  USETMAXREG.DEALLOC.CTAPOOL 0x20 ;  /* 0x00000020000079c8 */ /* 0x000e4000080e0500 */
[----:B-1----:R-:W-:-:S05]  /*10ad0*/  LOP3.LUT R16, R0, 0x3, RZ, 0xc0, !PT ;  /* 0x0000000300107812 */ /* 0x002fca00078ec0ff */
        /* <DEDUP_REMOVED lines=10> */
[----:B------:R-:W-:Y:S01]  /*10b80*/  LOP3.LUT R23, R2, 0x1f, RZ, 0xc0, !PT ;  /* 0x0000001f02177812 */ /* 0x000fe200078ec0ff */
[----:B------:R-:W-:Y:S01]  /*10b90*/  IMAD.U32 R22, RZ, RZ, UR4 ;  /* 0x00000004ff167e24 */ /* 0x000fe2000f8e00ff */
[----:B------:R-:W-:Y:S01]  /*10ba0*/  ULDC UR45, c[0x0][0xc] ;  /* 0x00000300002d7ab9 */ /* 0x000fe20000000800 */
[----:B------:R-:W-:Y:S01]  /*10bb0*/  IMAD.MOV.U32 R18, RZ, RZ, 0x1 ;  /* 0x00000001ff127424 */ /* 0x000fe200078e00ff */
[----:B------:R-:W-:Y:S01]  /*10bc0*/  ULDC.64 UR48, c[0x0][0x198] ;  /* 0x0000660000307ab9 */ /* 0x000fe20000000a00 */
[----:B------:R-:W-:Y:S01]  /*10bd0*/  IMAD.MOV.U32 R19, RZ, RZ, RZ ;  /* 0x000000ffff137224 */ /* 0x000fe200078e00ff */
[----:B------:R-:W-:-:S06]  /*10be0*/  UMOV UR47, URZ ;  /* 0x0000003f002f7c82 */ /* 0x000fcc0008000000 */
.L_x_9056:
        /* <DEDUP_REMOVED lines=21> */
.L_x_9003:
[----:B------:R-:W-:Y:S01]  /*10d40*/  ULDC UR9, c[0x0][0xdc4] ;  /* 0x0003710000097ab9 */ /* 0x000fe20000000800 */
[----:B------:R-:W-:Y:S01]  /*10d50*/  UMOV UR7, UR8 ;  /* 0x0000000800077c82 */ /* 0x000fe20008000000 */
[----:B------:R-:W-:-:S11]  /*10d60*/  UISETP.NE.AND UP0, UPT, UR9, 0x1, UPT ;  /* 0x000000010900788c */ /* 0x000fd6000bf05270 */
[----:B------:R-:W-:Y:S02]  /*10d70*/  @UP0 ULDC.64 UR10, c[0x0][0xdc8] ;  /* 0x00037200000a0ab9 */ /* 0x000fe40000000a00 */
[----:B------:R-:W-:-:S04]  /*10d80*/  UIMAD.WIDE.U32 UR4, UR8, UR10, URZ ;  /* 0x0000000a080472a5 */ /* 0x000fc8000f8e003f */
[----:B------:R-:W-:-:S04]  /*10d90*/  @UP0 USHF.R.U32.HI UR7, URZ, UR11, UR5 ;  /* 0x0000000b3f070299 */ /* 0x000fc80008011605 */
[----:B------:R-:W-:-:S12]  /*10da0*/  UIMAD UR4, UR7, UR9, URZ ;  /* 0x00000009070472a4 */ /* 0x000fd8000f8e023f */
.L_x_9004:
        /* <DEDUP_REMOVED lines=15> */
[----:B------:R-:W-:Y:S02]  /*10ea0*/  UIMAD UR37, UR37, 0xc0, URZ ;  /* 0x000000c0252578a4 */ /* 0x000fe4000f8e023f */
        /* <DEDUP_REMOVED lines=24> */
.L_x_9006:
[----:B------:R-:W-:-:S11]  /*11030*/  UISETP.NE.AND UP0, UPT, UR5, 0x1, UPT ;  /* 0x000000010500788c */ /* 0x000fd6000bf05270 */
[----:B------:R-:W-:Y:S02]  /*11040*/  @UP0 ULDC.64 UR14, c[0x0][0x9e8] ;  /* 0x00027a00000e0ab9 */ /* 0x000fe40000000a00 */
[----:B------:R-:W-:-:S04]  /*11050*/  UIMAD.WIDE.U32 UR6, UR8, UR14, URZ ;  /* 0x0000000e080672a5 */ /* 0x000fc8000f8e003f */
[----:B------:R-:W-:-:S12]  /*11060*/  @UP0 USHF.R.U32.HI UR8, URZ, UR15, UR7 ;  /* 0x0000000f3f080299 */ /* 0x000fd80008011607 */
.L_x_9007:
[----:B------:R-:W-:-:S04]  /*11070*/  UIMAD UR8, UR8, UR5, UR5 ;  /* 0x00000005080872a4 */ /* 0x000fc8000f8e0205 */
[----:B------:R-:W-:-:S04]  /*11080*/  UISETP.LT.AND UP0, UPT, UR4, UR8, UPT ;  /* 0x000000080400728c */ /* 0x000fc8000bf01270 */
[----:B------:R-:W-:-:S12]  /*11090*/  USEL UR4, UR4, UR8, UP0 ;  /* 0x0000000804047287 */ /* 0x000fd80008000000 */
.L_x_9005:
        /* <DEDUP_REMOVED lines=25> */
.L_x_9009:
[----:B------:R-:W-:-:S11]  /*11230*/  UISETP.NE.AND UP0, UPT, UR5, 0x1, UPT ;  /* 0x000000010500788c */ /* 0x000fd6000bf05270 */
[----:B------:R-:W-:Y:S02]  /*11240*/  @UP0 ULDC.64 UR10, c[0x0][0x9e8] ;  /* 0x00027a00000a0ab9 */ /* 0x000fe40000000a00 */
[----:B------:R-:W-:-:S04]  /*11250*/  UIMAD.WIDE.U32 UR6, UR4, UR10, URZ ;  /* 0x0000000a040672a5 */ /* 0x000fc8000f8e003f */
[----:B------:R-:W-:-:S12]  /*11260*/  @UP0 USHF.R.U32.HI UR4, URZ, UR11, UR7 ;  /* 0x0000000b3f040299 */ /* 0x000fd80008011607 */
.L_x_9010:
[----:B------:R-:W-:-:S04]  /*11270*/  UIMAD UR4, UR4, UR5, URZ ;  /* 0x00000005040472a4 */ /* 0x000fc8000f8e023f */
[----:B------:R-:W-:-:S04]  /*11280*/  UISETP.LT.AND UP0, UPT, UR8, UR4, UPT ;  /* 0x000000040800728c */ /* 0x000fc8000bf01270 */
[----:B------:R-:W-:-:S12]  /*11290*/  USEL UR8, UR8, UR4, !UP0 ;  /* 0x0000000408087287 */ /* 0x000fd8000c000000 */
.L_x_9008:
        /* <DEDUP_REMOVED lines=9> */
[----:B------:R-:W-:Y:S01]  /*11330*/  ISETP.NE.AND P0, PT, R23, RZ, PT ;  /* 0x000000ff1700720c */ /* 0x000fe20003f05270 */
[----:B------:R-:W-:-:S12]  /*11340*/  IMAD.MOV.U32 R13, RZ, RZ, R22 ;  /* 0x000000ffff0d7224 */ /* 0x000fd800078e0016 */
        /* <DEDUP_REMOVED lines=14> */
.L_x_9012:
        /* <DEDUP_REMOVED lines=10> */
[----:B------:R-:W-:Y:S02]  /*114d0*/  IMAD.U32 R4, RZ, RZ, UR4 ;  /* 0x00000004ff047e24 */ /* 0x000fe4000f8e00ff */
[----:B------:R-:W-:Y:S01]  /*114e0*/  IMAD.U32 R5, RZ, RZ, UR5 ;  /* 0x00000005ff057e24 */ /* 0x000fe2000f8e00ff */
[----:B------:R-:W1:Y:S01]  /*114f0*/  LDC.64 R2, c[0x4][R2] ;  /* 0x0100000002027b82 */ /* 0x000e620000000a00 */
[----:B------:R-:W-:Y:S01]  /*11500*/  ULDC.64 UR4, c[0x4][0x78] ;  /* 0x01001e0000047ab9 */ /* 0x000fe20000000a00 */
        /* <DEDUP_REMOVED lines=9> */
.L_x_9014:
[----:B------:R-:W-:-:S04]  /*115a0*/  UIADD3 UR4, UR42, 0x400, URZ ;  /* 0x000004002a047890 */ /* 0x000fc8000fffe03f */
[----:B------:R-:W-:-:S06]  /*115b0*/  ULOP3.LUT UP0, URZ, UR4, 0x1bf, URZ, 0xc0, !UPT ;  /* 0x000001bf043f7892 */ /* 0x000fcc000f80c03f */
[----:B------:R-:W-:-:S13]  /*115c0*/  PLOP3.LUT P0, PT, PT, PT, UP0, 0x80, 0x0 ;  /* 0x000000000000781c */ /* 0x000fda0003f0f008 */
[----:B------:R-:W-:Y:S05]  /*115d0*/  @!P0 BRA `(.L_x_9015) ;  /* 0x00000000007c8947 */ /* 0x000fea0003800000 */
        /* <DEDUP_REMOVED lines=16> */
.L_x_9016:
[----:B------:R1:W2:Y:S01]  /*116e0*/  LDC.64 R2, c[0x4][R24] ;  /* 0x0100000018027b82 */ /* 0x0002a20000000a00 */
[----:B------:R-:W-:Y:S01]  /*116f0*/  ULDC.64 UR4, c[0x4][0x1b8] ;  /* 0x01006e0000047ab9 */ /* 0x000fe20000000a00 */
[----:B------:R-:W-:Y:S01]  /*11700*/  ULDC.64 UR6, c[0x4][0x1c0] ;  /* 0x0100700000067ab9 */ /* 0x000fe20000000a00 */
[----:B------:R-:W-:Y:S02]  /*11710*/  IMAD.U32 R4, RZ, RZ, UR4 ;  /* 0x00000004ff047e24 */ /* 0x000fe4000f8e00ff */
        /* <DEDUP_REMOVED lines=11> */
.L_x_9015:
[----:B------:R-:W-:Y:S01]  /*117d0*/  ULDC.64 UR4, c[0x0][0x9f8] ;  /* 0x00027e0000047ab9 */ /* 0x000fe20000000a00 */
[----:B------:R-:W-:Y:S01]  /*117e0*/  IMAD.U32 R5, RZ, RZ, UR39 ;  /* 0x00000027ff057e24 */ /* 0x000fe2000f8e00ff */
[----:B------:R-:W-:Y:S01]  /*117f0*/  ISETP.NE.U32.AND P0, PT, RZ, UR4, PT ;  /* 0x00000004ff007c0c */ /* 0x000fe2000bf05070 */
[----:B------:R-:W-:-:S03]  /*11800*/  IMAD.U32 R0, RZ, RZ, UR39 ;  /* 0x00000027ff007e24 */ /* 0x000fc6000f8e00ff */
[----:B------:R-:W-:-:S13]  /*11810*/  ISETP.NE.AND.EX P0, PT, RZ, UR5, PT, P0 ;  /* 0x00000005ff007c0c */ /* 0x000fda000bf05300 */
[----:B------:R-:W1:Y:S02]  /*11820*/  @P0 LDC.64 R2, c[0x0][0x9f8] ;  /* 0x00027e00ff020b82 */ /* 0x000e640000000a00 */
[----:B-1----:R-:W-:-:S06]  /*11830*/  @P0 IMAD.WIDE R4, R5, 0x4, R2 ;  /* 0x0000000405040825 */ /* 0x002fcc00078e0202 */
[----:B------:R-:W1:Y:S01]  /*11840*/  LDC R2, c[0x0][0x428] ;  /* 0x00010a00ff027b82 */ /* 0x000e620000000800 */
[----:B------:R2:W3:Y:S01]  /*11850*/  @P0 LDG.E R0, desc[UR50][R4.64] ;  /* 0x0000003204000981 */ /* 0x0004e2000c1e1900 */
[----:B------:R-:W-:Y:S01]  /*11860*/  ISETP.NE.AND P1, PT, R23, RZ, PT ;  /* 0x000000ff1700720c */ /* 0x000fe20003f25270 */
[----:B------:R-:W-:Y:S01]  /*11870*/  UMOV UR36, URZ ;  /* 0x0000003f00247c82 */ /* 0x000fe20008000000 */
[----:B------:R-:W-:Y:S01]  /*11880*/  UMOV UR12, 0x20 ;  /* 0x00000020000c7882 */ /* 0x000fe20000000000 */
[----:B------:R-:W-:Y:S01]  /*11890*/  UMOV UR13, UR37 ;  /* 0x00000025000d7c82 */ /* 0x000fe20008000000 */
[----:B------:R-:W-:Y:S01]  /*118a0*/  UMOV UR14, UR38 ;  /* 0x00000026000e7c82 */ /* 0x000fe20008000000 */
[----:B------:R-:W-:Y:S01]  /*118b0*/  UMOV UR15, UR39 ;  /* 0x00000027000f7c82 */ /* 0x000fe20008000000 */
[----:B------:R-:W-:Y:S01]  /*118c0*/  UMOV UR8, 0x40 ;  /* 0x0000004000087882 */ /* 0x000fe20000000000 */
[----:B------:R-:W-:Y:S01]  /*118d0*/  UMOV UR9, UR37 ;  /* 0x0000002500097c82 */ /* 0x000fe20008000000 */
[----:B------:R-:W-:Y:S01]  /*118e0*/  UMOV UR10, UR38 ;  /* 0x00000026000a7c82 */ /* 0x000fe20008000000 */
[----:B------:R-:W-:Y:S01]  /*118f0*/  UMOV UR11, UR39 ;  /* 0x00000027000b7c82 */ /* 0x000fe20008000000 */
[----:B------:R-:W-:Y:S01]  /*11900*/  UMOV UR6, 0xffffffff ;  /* 0xffffffff00067882 */ /* 0x000fe20000000000 */
[----:B------:R-:W-:-:S02]  /*11910*/  IMAD.U32 R7, RZ, RZ, UR44 ;  /* 0x0000002cff077e24 */ /* 0x000fc4000f8e00ff */
[----:B------:R-:W-:Y:S02]  /*11920*/  VOTEU.ALL UP1, P1 ;  /* 0x00000000003f7886 */ /* 0x000fe40000820000 */
[----:B------:R-:W-:-:S03]  /*11930*/  VIADD R7, R7, 0xffffffff ;  /* 0xffffffff07077836 */ /* 0x000fc60000000000 */
[----:B------:R-:W-:Y:S01]  /*11940*/  @!UP1 UIADD3 UR4, UP0, UR48, 0x270, URZ ;  /* 0x0000027030049890 */ /* 0x000fe2000ff1e03f */
[----:B-1----:R-:W-:Y:S02]  /*11950*/  ISETP.NE.AND P2, PT, R2, 0x1, PT ;  /* 0x000000010200780c */ /* 0x002fe40003f45270 */
[----:B------:R-:W1:Y:S01]  /*11960*/  LDC.64 R2, c[0x0][0x3f8] ;  /* 0x0000fe00ff027b82 */ /* 0x000e620000000a00 */
[----:B------:R-:W-:-:S09]  /*11970*/  @!UP1 UIADD3.X UR5, URZ, UR49, URZ, UP0, !UPT ;  /* 0x000000313f059290 */ /* 0x000fd200087fe43f */
[----:B------:R4:W-:Y:S01]  /*11980*/  @!UP1 UTMAPF.L2.4D [UR36], [UR4] ;  /* 0x00000024040095b8 */ /* 0x0009e20008018000 */
[----:B------:R-:W2:Y:S01]  /*11990*/  @P2 LDC R6, c[0x0][0x42c] ;  /* 0x00010b00ff062b82 */ /* 0x000ea20000000800 */
[----:B------:R4:W-:Y:S07]  /*119a0*/  @!UP1 UTMAPF.L2.4D [UR12], [UR4] ;  /* 0x0000000c040095b8 */ /* 0x0009ee0008018000 */
[----:B------:R-:W5:Y:S01]  /*119b0*/  @P2 LDC R9, c[0x0][0x430] ;  /* 0x00010c00ff092b82 */ /* 0x000f620000000800 */
[----:B-1----:R-:W-:Y:S01]  /*119c0*/  ISETP.NE.U32.AND P0, PT, R2, RZ, PT ;  /* 0x000000ff0200720c */ /* 0x002fe20003f05070 */
[----:B------:R4:W-:Y:S03]  /*119d0*/  @!UP1 UTMAPF.L2.4D [UR8], [UR4] ;  /* 0x00000008040095b8 */ /* 0x0009e60008018000 */
[----:B------:R-:W-:Y:S01]  /*119e0*/  ISETP.NE.AND.EX P0, PT, R3, RZ, PT, P0 ;  /* 0x000000ff0300720c */ /* 0x000fe20003f05300 */
[----:B--2---:R-:W-:-:S04]  /*119f0*/  @P2 IMAD.HI.U32 R4, R6, UR38, RZ ;  /* 0x0000002606042c27 */ /* 0x004fc8000f8e00ff */
[----:B------:R-:W-:Y:S01]  /*11a00*/  IMAD.U32 R6, RZ, RZ, UR38 ;  /* 0x00000026ff067e24 */ /* 0x000fe2000f8e00ff */
[----:B-----5:R-:W-:Y:S02]  /*11a10*/  @P2 SHF.R.U32.HI R6, RZ, R9, R4 ;  /* 0x00000009ff062219 */ /* 0x020fe40000011604 */
[----:B---3--:R-:W-:Y:S01]  /*11a20*/  SEL R9, R0, RZ, !P0 ;  /* 0x000000ff00097207 */ /* 0x008fe20004000000 */
[----:B----4-:R-:W-:Y:S06]  /*11a30*/  BRA.DIV UR6, `(.L_x_9017) ;  /* 0x0000002606c07947 */ /* 0x010fec000b800000 */
.L_x_9068:
[----:B------:R-:W-:Y:S01]  /*11a40*/  UMOV UR4, 0xffffffff ;  /* 0xffffffff00047882 */ /* 0x000fe20000000000 */
[----:B------:R-:W-:Y:S02]  /*11a50*/  SHF.R.S32.HI R8, RZ, 0x1f, R0 ;  /* 0x0000001fff087819 */ /* 0x000fe40000011400 */
[----:B------:R-:W-:Y:S05]  /*11a60*/  BRA.DIV UR4, `(.L_x_9018) ;  /* 0x0000002604d47947 */ /* 0x000fea000b800000 */
[----:B------:R-:W-:-:S13]  /*11a70*/  ELECT P6, URZ, PT ;  /* 0x00000000003f782f */ /* 0x000fda00038c0000 */
.L_x_9071:
[----:B------:R-:W-:Y:S05]  /*11a80*/  @!P6 BRA `(.L_x_9019) ;  /* 0x0000000000e8e947 */ /* 0x000fea0003800000 */
[----:B------:R-:W-:Y:S01]  /*11a90*/  LEA R13, R19, UR42, 0x3 ;  /* 0x0000002a130d7c11 */ /* 0x000fe2000f8e18ff */
[----:B------:R-:W-:Y:S01]  /*11aa0*/  IMAD.MOV.U32 R9, RZ, RZ, R0 ;  /* 0x000000ffff097224 */ /* 0x000fe200078e0000 */
[----:B------:R-:W-:Y:S01]  /*11ab0*/  SHF.L.U32 R12, R18, 0x1f, RZ ;  /* 0x0000001f120c7819 */ /* 0x000fe200000006ff */
        /* <DEDUP_REMOVED lines=19> */
.L_x_9020:
[----:B------:R-:W2:Y:S01]  /*11bf0*/  SYNCS.PHASECHK.TRANS64.TRYWAIT P2, [R13+URZ+0x2d840], R12 ;  /* 0x02d8400c0d0075a7 */ /* 0x000ea2000804017f */
[----:B------:R-:W-:Y:S01]  /*11c00*/  ISETP.NE.AND P3, PT, R17, RZ, PT ;  /* 0x000000ff1100720c */ /* 0x000fe20003f65270 */
[----:B--2---:R-:W-:-:S12]  /*11c10*/  @!P2 BRA `(.L_x_9021) ;  /* 0x000000240088a947 */ /* 0x004fd80003800000 */
.L_x_9072:
[----:B------:R-:W-:Y:S05]  /*11c20*/  @P3 BRA `(.L_x_9022) ;  /* 0x0000000000143947 */ /* 0x000fea0003800000 */
[----:B------:R-:W-:Y:S01]  /*11c30*/  ISETP.NE.AND P2, PT, R23, RZ, PT ;  /* 0x000000ff1700720c */ /* 0x000fe20003f45270 */
[----:B-1----:R-:W-:-:S04]  /*11c40*/  IMAD.MOV.U32 R4, RZ, RZ, 0x6000 ;  /* 0x00006000ff047424 */ /* 0x002fc800078e00ff */
[----:B------:R3:W-:Y:S08]  /*11c50*/  SYNCS.ARRIVE.TRANS64 RZ, [R13+URZ+0x2d830], R4 ;  /* 0x02d830040dff79a7 */ /* 0x0007f0000800003f */
[----:B------:R-:W-:Y:S05]  /*11c60*/  @!P2 BRA `(.L_x_9022) ;  /* 0x000000000004a947 */ /* 0x000fea0003800000 */
[----:B------:R-:W-:Y:S01]  /*11c70*/  BPT.TRAP 0x1 ;  /* 0x000000040000795c */ /* 0x000fe20000300000 */
.L_x_9022:
        /* <DEDUP_REMOVED lines=12> */
[----:B------:R-:W-:Y:S02]  /*11d40*/  USHF.L.U32 UR11, UR11, 0x7, URZ ;  /* 0x000000070b0b7899 */ /* 0x000fe4000800063f */
[----:B------:R-:W-:Y:S02]  /*11d50*/  UIADD3 UR9, UR9, 0x2d830, URZ ;  /* 0x0002d83009097890 */ /* 0x000fe4000fffe03f */
[----:B------:R-:W-:Y:S02]  /*11d60*/  UIADD3 UR14, UR8, 0x15400, URZ ;  /* 0x00015400080e7890 */ /* 0x000fe4000fffe03f */
[----:B------:R-:W-:Y:S02]  /*11d70*/  UIADD3 UR15, UR8, 0x17400, URZ ;  /* 0x00017400080f7890 */ /* 0x000fe4000fffe03f */
[----:B------:R-:W-:-:S03]  /*11d80*/  UIADD3 UR17, UR8, 0x19400, URZ ;  /* 0x0001940008117890 */ /* 0x000fc6000fffe03f */
[----:B------:R-:W-:Y:S01]  /*11d90*/  UMOV UR8, UR14 ;  /* 0x0000000e00087c82 */ /* 0x000fe20008000000 */
[----:B------:R-:W-:Y:S01]  /*11da0*/  UMOV UR14, 0x40 ;  /* 0x00000040000e7882 */ /* 0x000fe20000000000 */
[----:B------:R4:W-:Y:S02]  /*11db0*/  UTMALDG.4D [UR8], [UR4], desc[UR6] ;  /* 0x00000608040075b4 */ /* 0x0009e40008019000 */
[----:B----4-:R-:W-:Y:S01]  /*11dc0*/  UMOV UR8, UR15 ;  /* 0x0000000f00087c82 */ /* 0x010fe20008000000 */
[----:B------:R-:W-:Y:S02]  /*11dd0*/  UMOV UR10, UR16 ;  /* 0x00000010000a7c82 */ /* 0x000fe40008000000 */
[----:B------:R4:W-:Y:S02]  /*11de0*/  UTMALDG.4D [UR8], [UR4], desc[UR6] ;  /* 0x00000608040075b4 */ /* 0x0009e40008019000 */
[----:B----4-:R-:W-:Y:S01]  /*11df0*/  UMOV UR8, UR17 ;  /* 0x0000001100087c82 */ /* 0x010fe20008000000 */
[----:B------:R-:W-:-:S02]  /*11e00*/  UMOV UR10, UR14 ;  /* 0x0000000e000a7c82 */ /* 0x000fc40008000000 */
[----:B------:R4:W-:Y:S02]  /*11e10*/  UTMALDG.4D [UR8], [UR4], desc[UR6] ;  /* 0x00000608040075b4 */ /* 0x0009e40008019000 */
[----:B----4-:R-:W-:Y:S01]  /*11e20*/  NOP ;  /* 0x0000000000007918 */ /* 0x010fe20000000000 */
.L_x_9019:
        /* <DEDUP_REMOVED lines=9> */
[----:B-1-3--:R-:W-:Y:S01]  /*11ec0*/  @P2 IMAD.MOV.U32 R4, RZ, RZ, 0x9000 ;  /* 0x00009000ff042424 */ /* 0x00afe200078e00ff */
        /* <DEDUP_REMOVED lines=26> */
[----:B------:R-:W3:Y:S02]  /*12070*/  SYNCS.PHASECHK.TRANS64.TRYWAIT P2, [UR42+0x2d820], R4 ;  /* 0x02d82004ff0075a7 */ /* 0x000ee4000804016a */
[----:B-1-3--:R-:W-:Y:S05]  /*12080*/  @!P2 BRA `(.L_x_9023) ;  /* 0x000000200080a947 */ /* 0x00afea0003800000 */
.L_x_9073:
[----:B------:R-:W-:-:S04]  /*12090*/  UIADD3 UR4, UR44, -0x2, URZ ;  /* 0xfffffffe2c047890 */ /* 0x000fc8000fffe03f */
[----:B------:R-:W-:-:S06]  /*120a0*/  UISETP.GE.AND UP0, UPT, UR4, UR43, UPT ;  /* 0x0000002b0400728c */ /* 0x000fcc000bf06270 */
[----:B------:R-:W-:-:S13]  /*120b0*/  PLOP3.LUT P2, PT, PT, PT, UP0, 0x80, 0x0 ;  /* 0x000000000000781c */ /* 0x000fda0003f4f008 */
[----:B------:R-:W-:Y:S05]  /*120c0*/  @!P2 BRA `(.L_x_9024) ;  /* 0x00000014004ca947 */ /* 0x000fea0003800000 */
[----:B-1----:R-:W-:Y:S01]  /*120d0*/  IMAD R5, RZ, RZ, -UR44 ;  /* 0x8000002cff057e24 */ /* 0x002fe2000f8e02ff */
[----:B------:R-:W-:Y:S01]  /*120e0*/  LOP3.LUT R10, RZ, UR43, RZ, 0x33, !PT ;  /* 0x0000002bff0a7c12 */ /* 0x000fe2000f8e33ff */
[----:B------:R-:W-:Y:S01]  /*120f0*/  IMAD.U32 R11, RZ, RZ, UR4 ;  /* 0x00000004ff0b7e24 */ /* 0x000fe2000f8e00ff */
[----:B------:R-:W-:Y:S02]  /*12100*/  ULDC.64 UR40, c[0x0][0x408] ;  /* 0x0001020000287ab9 */ /* 0x000fe40000000a00 */
[----:B------:R-:W-:-:S05]  /*12110*/  VIADDMNMX R10, R5, 0x1, R10, !PT ;  /* 0x00000001050a7846 */ /* 0x000fca000780010a */
[----:B------:R-:W-:-:S05]  /*12120*/  VIADD R4, R10, UR44 ;  /* 0x0000002c0a047c36 */ /* 0x000fca0008000000 */
[----:B------:R-:W-:-:S04]  /*12130*/  LOP3.LUT R4, R4, 0x1, RZ, 0xc0, !PT ;  /* 0x0000000104047812 */ /* 0x000fc800078ec0ff */
[----:B------:R-:W-:-:S13]  /*12140*/  ISETP.NE.U32.AND P2, PT, R4, 0x1, PT ;  /* 0x000000010400780c */ /* 0x000fda0003f45070 */
[----:B------:R-:W-:Y:S05]  /*12150*/  @P2 BRA `(.L_x_9025) ;  /* 0x0000000400b42947 */ /* 0x000fea0003800000 */
[----:B--2---:R-:W-:Y:S01]  /*12160*/  VIADD R12, R19, 0x1 ;  /* 0x00000001130c7836 */ /* 0x004fe20000000000 */
        /* <DEDUP_REMOVED lines=26> */
.L_x_9028:
[----:B-1----:R-:W-:Y:S02]  /*12310*/  LEA R3, R12, UR42, 0x3 ;  /* 0x0000002a0c037c11 */ /* 0x002fe4000f8e18ff */
[----:B------:R-:W-:Y:S02]  /*12320*/  SHF.L.U32 R2, R13, 0x1f, RZ ;  /* 0x0000001f0d027819 */ /* 0x000fe400000006ff */
[----:B------:R-:W-:Y:S02]  /*12330*/  ISETP.NE.AND P2, PT, R17, RZ, PT ;  /* 0x000000ff1100720c */ /* 0x000fe40003f45270 */
[----:B------:R-:W1:Y:S02]  /*12340*/  SYNCS.PHASECHK.TRANS64.TRYWAIT P3, [R3+URZ+0x2d840], R2 ;  /* 0x02d84002030075a7 */ /* 0x000e64000806017f */
[----:B-1----:R-:W-:Y:S09]  /*12350*/  @!P3 BRA `(.L_x_9029) ;  /* 0x0000001c00e4b947 */ /* 0x002ff20003800000 */
.L_x_9074:
[----:B------:R-:W-:Y:S05]  /*12360*/  @P2 BRA `(.L_x_9030) ;  /* 0x0000000000142947 */ /* 0x000fea0003800000 */
[----:B------:R-:W-:Y:S01]  /*12370*/  ISETP.NE.AND P3, PT, R23, RZ, PT ;  /* 0x000000ff1700720c */ /* 0x000fe20003f65270 */
[----:B-1----:R-:W-:-:S04]  /*12380*/  IMAD.MOV.U32 R2, RZ, RZ, 0x6000 ;  /* 0x00006000ff027424 */ /* 0x002fc800078e00ff */
[----:B------:R2:W-:Y:S08]  /*12390*/  SYNCS.ARRIVE.TRANS64 RZ, [R3+URZ+0x2d830], R2 ;  /* 0x02d8300203ff79a7 */ /* 0x0005f0000800003f */
[----:B------:R-:W-:Y:S05]  /*123a0*/  @!P3 BRA `(.L_x_9030) ;  /* 0x000000000004b947 */ /* 0x000fea0003800000 */
[----:B------:R-:W-:Y:S01]  /*123b0*/  BPT.TRAP 0x1 ;  /* 0x000000040000795c */ /* 0x000fe20000300000 */
.L_x_9030:
        /* <DEDUP_REMOVED lines=14> */
[----:B-12---:R-:W-:Y:S01]  /*124a0*/  SHF.L.U32 R3, R18, 0x1f, RZ ;  /* 0x0000001f12037819 */ /* 0x006fe200000006ff */
[----:B------:R-:W-:Y:S01]  /*124b0*/  UIADD3 UR9, UR9, 0x2d830, URZ ;  /* 0x0002d83009097890 */ /* 0x000fe2000fffe03f */
[----:B------:R-:W-:Y:S01]  /*124c0*/  LEA R2, R19, UR19, 0x3 ;  /* 0x0000001313027c11 */ /* 0x000fe2000f8e18ff */
[----:B------:R-:W-:-:S02]  /*124d0*/  USHF.L.U32 UR11, UR11, 0x7, URZ ;  /* 0x000000070b0b7899 */ /* 0x000fc4000800063f */
        /* <DEDUP_REMOVED lines=13> */
.L_x_9075:
[----:B------:R-:W-:Y:S05]  /*125b0*/  @P2 BRA `(.L_x_9032) ;  /* 0x0000000000182947 */ /* 0x000fea0003800000 */
[----:B------:R-:W-:Y:S01]  /*125c0*/  ISETP.NE.AND P2, PT, R23, RZ, PT ;  /* 0x000000ff1700720c */ /* 0x000fe20003f45270 */
[----:B-1----:R-:W-:Y:S01]  /*125d0*/  IMAD.MOV.U32 R3, RZ, RZ, 0x6000 ;  /* 0x00006000ff037424 */ /* 0x002fe200078e00ff */
[----:B------:R-:W-:-:S04]  /*125e0*/  LEA R2, R19, UR42, 0x3 ;  /* 0x0000002a13027c11 */ /* 0x000fc8000f8e18ff */
[----:B------:R2:W-:Y:S07]  /*125f0*/  SYNCS.ARRIVE.TRANS64 RZ, [R2+URZ+0x2d850], R3 ;  /* 0x02d8500302ff79a7 */ /* 0x0005ee000800003f */
[----:B------:R-:W-:Y:S05]  /*12600*/  @!P2 BRA `(.L_x_9032) ;  /* 0x000000000004a947 */ /* 0x000fea0003800000 */
[----:B------:R-:W-:Y:S01]  /*12610*/  BPT.TRAP 0x1 ;  /* 0x000000040000795c */ /* 0x000fe20000300000 */
.L_x_9032:
        /* <DEDUP_REMOVED lines=14> */
[----:B------:R-:W-:Y:S02]  /*12700*/  USHF.L.U32 UR11, UR11, 0x7, URZ ;  /* 0x000000070b0b7899 */ /* 0x000fe4000800063f */
[----:B------:R-:W-:Y:S02]  /*12710*/  UIADD3 UR8, UR15, 0x400, URZ ;  /* 0x000004000f087890 */ /* 0x000fe4000fffe03f */
[----:B------:R-:W-:Y:S02]  /*12720*/  UIADD3 UR9, UR9, 0x2d850, URZ ;  /* 0x0002d85009097890 */ /* 0x000fe4000fffe03f */
        /* <DEDUP_REMOVED lines=11> */
.L_x_9027:
[----:B------:R-:W-:Y:S05]  /*127e0*/  BSYNC B0 ;  /* 0x0000000000007941 */ /* 0x000fea0003800000 */
.L_x_9026:
[----:B------:R-:W-:Y:S01]  /*127f0*/  UIADD3 UR4, UR44, -0x3, URZ ;  /* 0xfffffffd2c047890 */ /* 0x000fe2000fffe03f */
[----:B------:R-:W-:Y:S02]  /*12800*/  IMAD.MOV.U32 R19, RZ, RZ, R12 ;  /* 0x000000ffff137224 */ /* 0x000fe400078e000c */
[----:B------:R-:W-:-:S03]  /*12810*/  IMAD.MOV.U32 R18, RZ, RZ, R13 ;  /* 0x000000ffff127224 */ /* 0x000fc600078e000d */
[----:B------:R-:W-:-:S07]  /*12820*/  IMAD.U32 R11, RZ, RZ, UR4 ;  /* 0x00000004ff0b7e24 */ /* 0x000fce000f8e00ff */
.L_x_9025:
[----:B------:R-:W-:Y:S01]  /*12830*/  ULOP3.LUT UR4, URZ, UR44, URZ, 0x33, !UPT ;  /* 0x0000002c3f047292 */ /* 0x000fe2000f8e333f */
[----:B------:R-:W-:Y:S01]  /*12840*/  VIADD R10, R10, 0xfffffffe ;  /* 0xfffffffe0a0a7836 */ /* 0x000fe20000000000 */
[----:B------:R-:W-:Y:S04]  /*12850*/  BSSY B0, `(.L_x_9024) ;  /* 0x00000da000007945 */ /* 0x000fe80003800000 */
[----:B------:R-:W-:-:S13]  /*12860*/  ISETP.NE.AND P2, PT, R10, UR4, PT ;  /* 0x000000040a007c0c */ /* 0x000fda000bf45270 */
[----:B------:R-:W-:Y:S05]  /*12870*/  @!P2 BRA `(.L_x_9033) ;  /* 0x0000000c005ca947 */ /* 0x000fea0003800000 */
[----:B-12---:R-:W-:-:S07]  /*12880*/  IMAD.MOV.U32 R2, RZ, RZ, R9 ;  /* 0x000000ffff027224 */ /* 0x006fce00078e0009 */
.L_x_9048:
[----:B------:R-:W-:Y:S01]  /*12890*/  VIADD R10, R19, 0x1 ;  /* 0x00000001130a7836 */ /* 0x000fe20000000000 */
        /* <DEDUP_REMOVED lines=10> */
[----:B------:R-:W-:Y:S02]  /*12940*/  IMAD.MOV.U32 R13, RZ, RZ, R11 ;  /* 0x000000ffff0d7224 */ /* 0x000fe400078e000b */
[----:B------:R-:W-:-:S04]  /*12950*/  IMAD R15, R8, UR40, RZ ;  /* 0x00000028080f7c24 */ /* 0x000fc8000f8e02ff */
[----:B------:R-:W-:Y:S01]  /*12960*/  IMAD R15, R0, UR41, R15 ;  /* 0x00000029000f7c24 */ /* 0x000fe2000f8e020f */
[----:B------:R-:W2:Y:S01]  /*12970*/  LDC.64 R2, c[0x0][0x3f8] ;  /* 0x0000fe00ff027b82 */ /* 0x000ea20000000a00 */
        /* <DEDUP_REMOVED lines=8> */
[----:B--2---:R-:W-:-:S04]  /*12a00*/  LEA R2, P2, R4, R2, 0x2 ;  /* 0x0000000204027211 */ /* 0x004fc800078410ff */
[----:B------:R-:W-:-:S05]  /*12a10*/  LEA.HI.X R3, R4, R3, R5, 0x2, P2 ;  /* 0x0000000304037211 */ /* 0x000fca00010f1405 */
[----:B------:R1:W5:Y:S01]  /*12a20*/  LDG.E R2, desc[UR50][R2.64] ;  /* 0x0000003202027981 */ /* 0x000362000c1e1900 */
[----:B------:R-:W-:-:S04]  /*12a30*/  IMAD.MOV R4, RZ, RZ, -R13 ;  /* 0x000000ffff047224 */ /* 0x000fc800078e0a0d */
[----:B------:R-:W-:-:S07]  /*12a40*/  IMAD R14, R14, R4, R11 ;  /* 0x000000040e0e7224 */ /* 0x000fce00078e020b */
.L_x_9036:
[----:B------:R-:W-:Y:S02]  /*12a50*/  LEA R4, R10, UR42, 0x3 ;  /* 0x0000002a0a047c11 */ /* 0x000fe4000f8e18ff */
[----:B-1----:R-:W-:Y:S02]  /*12a60*/  SHF.L.U32 R3, R12, 0x1f, RZ ;  /* 0x0000001f0c037819 */ /* 0x002fe400000006ff */
[----:B------:R-:W-:Y:S02]  /*12a70*/  ISETP.NE.AND P2, PT, R17, RZ, PT ;  /* 0x000000ff1100720c */ /* 0x000fe40003f45270 */
[----:B------:R-:W1:Y:S02]  /*12a80*/  SYNCS.PHASECHK.TRANS64.TRYWAIT P3, [R4+URZ+0x2d840], R3 ;  /* 0x02d84003040075a7 */ /* 0x000e64000806017f */
[----:B-1----:R-:W-:Y:S09]  /*12a90*/  @!P3 BRA `(.L_x_9037) ;  /* 0x00000018003cb947 */ /* 0x002ff20003800000 */
.L_x_9076:
[----:B------:R-:W-:Y:S05]  /*12aa0*/  @P2 BRA `(.L_x_9038) ;  /* 0x0000000000142947 */ /* 0x000fea0003800000 */
[----:B------:R-:W-:Y:S01]  /*12ab0*/  ISETP.NE.AND P3, PT, R23, RZ, PT ;  /* 0x000000ff1700720c */ /* 0x000fe20003f65270 */
[----:B-1----:R-:W-:-:S04]  /*12ac0*/  IMAD.MOV.U32 R3, RZ, RZ, 0x6000 ;  /* 0x00006000ff037424 */ /* 0x002fc800078e00ff */
[----:B------:R2:W-:Y:S08]  /*12ad0*/  SYNCS.ARRIVE.TRANS64 RZ, [R4+URZ+0x2d830], R3 ;  /* 0x02d8300304ff79a7 */ /* 0x0005f0000800003f */
[----:B------:R-:W-:Y:S05]  /*12ae0*/  @!P3 BRA `(.L_x_9038) ;  /* 0x000000000004b947 */ /* 0x000fea0003800000 */
[----:B------:R-:W-:Y:S01]  /*12af0*/  BPT.TRAP 0x1 ;  /* 0x000000040000795c */ /* 0x000fe20000300000 */
.L_x_9038:
        /* <DEDUP_REMOVED lines=16> */
[----:B-12---:R-:W-:Y:S01]  /*12c00*/  LEA R3, R19, UR19, 0x3 ;  /* 0x0000001313037c11 */ /* 0x006fe2000f8e18ff */
        /* <DEDUP_REMOVED lines=14> */
.L_x_9077:
[----:B------:R-:W-:Y:S05]  /*12cf0*/  @P2 BRA `(.L_x_9040) ;  /* 0x0000000000142947 */ /* 0x000fea0003800000 */
[----:B------:R-:W-:Y:S01]  /*12d00*/  ISETP.NE.AND P2, PT, R23, RZ, PT ;  /* 0x000000ff1700720c */ /* 0x000fe20003f45270 */
[----:B------:R-:W-:-:S04]  /*12d10*/  IMAD.MOV.U32 R4, RZ, RZ, 0x6000 ;  /* 0x00006000ff047424 */ /* 0x000fc800078e00ff */
[----:B------:R2:W-:Y:S08]  /*12d20*/  SYNCS.ARRIVE.TRANS64 RZ, [R3+URZ+0x50], R4 ;  /* 0x0000500403ff79a7 */ /* 0x0005f0000800003f */
[----:B------:R-:W-:Y:S05]  /*12d30*/  @!P2 BRA `(.L_x_9040) ;  /* 0x000000000004a947 */ /* 0x000fea0003800000 */
[----:B------:R-:W-:Y:S01]  /*12d40*/  BPT.TRAP 0x1 ;  /* 0x000000040000795c */ /* 0x000fe20000300000 */
.L_x_9040:
        /* <DEDUP_REMOVED lines=29> */
.L_x_9035:
[----:B------:R-:W-:Y:S05]  /*12f20*/  BSYNC B1 ;  /* 0x0000000000017941 */ /* 0x000fea0003800000 */
.L_x_9034:
[----:B------:R-:W-:Y:S01]  /*12f30*/  VIADD R19, R10, 0x1 ;  /* 0x000000010a137836 */ /* 0x000fe20000000000 */
[----:B------:R-:W-:Y:S01]  /*12f40*/  BSSY B1, `(.L_x_9041) ;  /* 0x0000067000017945 */ /* 0x000fe20003800000 */
[----:B------:R-:W-:-:S03]  /*12f50*/  VIADD R13, R11, 0xffffffff ;  /* 0xffffffff0b0d7836 */ /* 0x000fc60000000000 */
[----:B------:R-:W-:-:S04]  /*12f60*/  ISETP.NE.AND P2, PT, R19, 0x2, PT ;  /* 0x000000021300780c */ /* 0x000fc80003f45270 */
[----:B-12---:R-:W-:Y:S02]  /*12f70*/  SEL R3, RZ, 0x1, P2 ;  /* 0x00000001ff037807 */ /* 0x006fe40001000000 */
        /* <DEDUP_REMOVED lines=9> */
[----:B-1----:R-:W-:-:S13]  /*13010*/  ISETP.NE.AND P2, PT, R14, 0x1, PT ;  /* 0x000000010e00780c */ /* 0x002fda0003f45270 */
[----:B------:R-:W1:Y:S02]  /*13020*/  @P2 LDC.64 R2, c[0x0][0x420] ;  /* 0x00010800ff022b82 */ /* 0x000e640000000a00 */
[----:B-1----:R-:W-:-:S05]  /*13030*/  @P2 IMAD.HI.U32 R2, R13, R2, RZ ;  /* 0x000000020d022227 */ /* 0x002fca00078e00ff */
[----:B------:R-:W-:Y:S02]  /*13040*/  @P2 SHF.R.U32.HI R15, RZ, R3, R2 ;  /* 0x00000003ff0f2219 */ /* 0x000fe40000011602 */
[----:B------:R-:W1:Y:S02]  /*13050*/  LDC.64 R2, c[0x0][0x3f8] ;  /* 0x0000fe00ff027b82 */ /* 0x000e640000000a00 */
[--C-:B------:R-:W-:Y:S01]  /*13060*/  SHF.R.S32.HI R5, RZ, 0x1f, R15.reuse ;  /* 0x0000001fff057819 */ /* 0x100fe2000001140f */
[----:B------:R-:W-:-:S04]  /*13070*/  IMAD.MOV.U32 R4, RZ, RZ, R15 ;  /* 0x000000ffff047224 */ /* 0x000fc800078e000f */
[----:B------:R-:W-:-:S04]  /*13080*/  IMAD.WIDE.U32 R4, R0, UR40, R4 ;  /* 0x0000002800047c25 */ /* 0x000fc8000f8e0004 */
[----:B------:R-:W-:Y:S01]  /*13090*/  IMAD.IADD R5, R21, 0x1, R5 ;  /* 0x0000000115057824 */ /* 0x000fe200078e0205 */
[----:B-1----:R-:W-:-:S04]  /*130a0*/  LEA R2, P2, R4, R2, 0x2 ;  /* 0x0000000204027211 */ /* 0x002fc800078410ff */
[----:B------:R-:W-:-:S05]  /*130b0*/  LEA.HI.X R3, R4, R3, R5, 0x2, P2 ;  /* 0x0000000304037211 */ /* 0x000fca00010f1405 */
[----:B------:R1:W5:Y:S01]  /*130c0*/  LDG.E R2, desc[UR50][R2.64] ;  /* 0x0000003202027981 */ /* 0x000362000c1e1900 */
[----:B------:R-:W-:-:S04]  /*130d0*/  IMAD.MOV R4, RZ, RZ, -R15 ;  /* 0x000000ffff047224 */ /* 0x000fc800078e0a0f */
[----:B------:R-:W-:-:S07]  /*130e0*/  IMAD R14, R14, R4, R13 ;  /* 0x000000040e0e7224 */ /* 0x000fce00078e020d */
.L_x_9043:
[----:B-1----:R-:W-:Y:S02]  /*130f0*/  LEA R3, R19, UR42, 0x3 ;  /* 0x0000002a13037c11 */ /* 0x002fe4000f8e18ff */
[----:B------:R-:W-:Y:S02]  /*13100*/  SHF.L.U32 R4, R18, 0x1f, RZ ;  /* 0x0000001f12047819 */ /* 0x000fe400000006ff */
[----:B------:R-:W-:Y:S02]  /*13110*/  ISETP.NE.AND P2, PT, R17, RZ, PT ;  /* 0x000000ff1100720c */ /* 0x000fe40003f45270 */
[----:B------:R-:W1:Y:S02]  /*13120*/  SYNCS.PHASECHK.TRANS64.TRYWAIT P3, [R3+URZ+0x2d840], R4 ;  /* 0x02d84004030075a7 */ /* 0x000e64000806017f */
[----:B-1----:R-:W-:Y:S09]  /*13130*/  @!P3 BRA `(.L_x_9044) ;  /* 0x0000001000bcb947 */ /* 0x002ff20003800000 */
.L_x_9078:
[----:B------:R-:W-:Y:S05]  /*13140*/  @P2 BRA `(.L_x_9045) ;  /* 0x0000000000142947 */ /* 0x000fea0003800000 */
[----:B------:R-:W-:Y:S01]  /*13150*/  ISETP.NE.AND P3, PT, R23, RZ, PT ;  /* 0x000000ff1700720c */ /* 0x000fe20003f65270 */
[----:B-1----:R-:W-:-:S04]  /*13160*/  IMAD.MOV.U32 R4, RZ, RZ, 0x6000 ;  /* 0x00006000ff047424 */ /* 0x002fc800078e00ff */
[----:B------:R2:W-:Y:S08]  /*13170*/  SYNCS.ARRIVE.TRANS64 RZ, [R3+URZ+0x2d830], R4 ;  /* 0x02d8300403ff79a7 */ /* 0x0005f0000800003f */
[----:B------:R-:W-:Y:S05]  /*13180*/  @!P3 BRA `(.L_x_9045) ;  /* 0x000000000004b947 */ /* 0x000fea0003800000 */
[----:B------:R-:W-:Y:S01]  /*13190*/  BPT.TRAP 0x1 ;  /* 0x000000040000795c */ /* 0x000fe20000300000 */
.L_x_9045:
        /* <DEDUP_REMOVED lines=16> */
[----:B------:R-:W-:Y:S02]  /*132a0*/  USHF.L.U32 UR11, UR11, 0x7, URZ ;  /* 0x000000070b0b7899 */ /* 0x000fe4000800063f */
        /* <DEDUP_REMOVED lines=14> */
.L_x_9079:
[----:B------:R-:W-:Y:S05]  /*13390*/  @P2 BRA `(.L_x_9047) ;  /* 0x0000000000142947 */ /* 0x000fea0003800000 */
[----:B------:R-:W-:Y:S01]  /*133a0*/  ISETP.NE.AND P2, PT, R23, RZ, PT ;  /* 0x000000ff1700720c */ /* 0x000fe20003f45270 */
[----:B------:R-:W-:-:S04]  /*133b0*/  IMAD.MOV.U32 R4, RZ, RZ, 0x6000 ;  /* 0x00006000ff047424 */ /* 0x000fc800078e00ff */
[----:B------:R2:W-:Y:S08]  /*133c0*/  SYNCS.ARRIVE.TRANS64 RZ, [R3+URZ+0x50], R4 ;  /* 0x0000500403ff79a7 */ /* 0x0005f0000800003f */
[----:B------:R-:W-:Y:S05]  /*133d0*/  @!P2 BRA `(.L_x_9047) ;  /* 0x000000000004a947 */ /* 0x000fea0003800000 */
[----:B------:R-:W-:Y:S01]  /*133e0*/  BPT.TRAP 0x1 ;  /* 0x000000040000795c */ /* 0x000fe20000300000 */
.L_x_9047:
        /* <DEDUP_REMOVED lines=28> */
.L_x_9042:
[----:B------:R-:W-:Y:S05]  /*135b0*/  BSYNC B1 ;  /* 0x0000000000017941 */ /* 0x000fea0003800000 */
.L_x_9041:
[----:B------:R-:W-:Y:S01]  /*135c0*/  ISETP.GT.AND P2, PT, R13, UR43, PT ;  /* 0x0000002b0d007c0c */ /* 0x000fe2000bf44270 */
[----:B------:R-:W-:-:S12]  /*135d0*/  VIADD R11, R11, 0xfffffffe ;  /* 0xfffffffe0b0b7836 */ /* 0x000fd80000000000 */
[----:B------:R-:W-:Y:S05]  /*135e0*/  @P2 BRA `(.L_x_9048) ;  /* 0xfffffff000a82947 */ /* 0x000fea000383ffff */
.L_x_9033:
[----:B------:R-:W-:Y:S05]  /*135f0*/  BSYNC B0 ;  /* 0x0000000000007941 */ /* 0x000fea0003800000 */
.L_x_9024:
[----:B------:R-:W-:Y:S04]  /*13600*/  BSSY B0, `(.L_x_9049) ;  /* 0x000000e000007945 */ /* 0x000fe80003800000 */
[----:B------:R-:W-:Y:S05]  /*13610*/  @P1 BRA `(.L_x_9050) ;  /* 0x0000000000301947 */ /* 0x000fea0003800000 */
[----:B------:R-:W3:Y:S01]  /*13620*/  S2R R11, SR_LANEID ;  /* 0x00000000000b7919 */ /* 0x000ee20000000000 */
[----:B------:R-:W-:Y:S01]  /*13630*/  VOTEU.ANY UR4, UPT, PT ;  /* 0x0000000000047886 */ /* 0x000fe200038e0100 */
[----:B-12---:R-:W1:Y:S01]  /*13640*/  LDC.64 R2, c[0x0][0xdf0] ;  /* 0x00037c00ff027b82 */ /* 0x006e620000000a00 */
[----:B------:R-:W3:Y:S08]  /*13650*/  FLO.U32 R0, UR4 ;  /* 0x0000000400007d00 */ /* 0x000ef000080e0000 */
[----:B------:R-:W1:Y:S01]  /*13660*/  POPC R5, UR4 ;  /* 0x0000000400057d09 */ /* 0x000e620008000000 */
[----:B---3--:R-:W-:-:S13]  /*13670*/  ISETP.EQ.U32.AND P0, PT, R0, R11, PT ;  /* 0x0000000b0000720c */ /* 0x008fda0003f02070 */
[----:B-1----:R-:W2:Y:S01]  /*13680*/  @P0 ATOMG.E.ADD.STRONG.GPU PT, R3, desc[UR50][R2.64], R5 ;  /* 0x00000005020309a8 */ /* 0x002ea200081ee1f2 */
[----:B------:R-:W1:Y:S02]  /*13690*/  S2R R4, SR_LTMASK ;  /* 0x0000000000047919 */ /* 0x000e640000003900 */
[----:B-1----:R-:W-:-:S04]  /*136a0*/  LOP3.LUT R4, R4, UR4, RZ, 0xc0, !PT ;  /* 0x0000000404047c12 */ /* 0x002fc8000f8ec0ff */
[----:B------:R-:W1:Y:S01]  /*136b0*/  POPC R11, R4 ;  /* 0x00000004000b7309 */ /* 0x000e620000000000 */
[----:B--2---:R-:W1:Y:S02]  /*136c0*/  SHFL.IDX PT, R0, R3, R0, 0x1f ;  /* 0x00001f0003007589 */ /* 0x004e6400000e0000 */
[----:B-1----:R-:W-:-:S07]  /*136d0*/  IADD3 R22, R0, UR45, R11 ;  /* 0x0000002d00167c10 */ /* 0x002fce000fffe00b */
.L_x_9050:
[----:B------:R-:W-:Y:S05]  /*136e0*/  BSYNC B0 ;  /* 0x0000000000007941 */ /* 0x000fea0003800000 */
.L_x_9049:
[----:B------:R-:W-:Y:S04]  /*136f0*/  BSSY B0, `(.L_x_9051) ;  /* 0x0000028000007945 */ /* 0x000fe80003800000 */
[----:B------:R-:W-:Y:S05]  /*13700*/  @!P6 BRA `(.L_x_9052) ;  /* 0x000000000098e947 */ /* 0x000fea0003800000 */
[----:B-12---:R-:W-:Y:S02]  /*13710*/  LEA R3, R19, UR42, 0x3 ;  /* 0x0000002a13037c11 */ /* 0x006fe4000f8e18ff */
[----:B------:R-:W-:Y:S02]  /*13720*/  SHF.L.U32 R0, R18, 0x1f, RZ ;  /* 0x0000001f12007819 */ /* 0x000fe400000006ff */
[----:B------:R-:W-:Y:S02]  /*13730*/  ISETP.NE.AND P1, PT, R17, RZ, PT ;  /* 0x000000ff1100720c */ /* 0x000fe40003f25270 */
[----:B------:R-:W1:Y:S02]  /*13740*/  SYNCS.PHASECHK.TRANS64.TRYWAIT P0, [R3+URZ+0x2d860], R0 ;  /* 0x02d86000030075a7 */ /* 0x000e64000800017f */
[----:B-1----:R-:W-:Y:S09]  /*13750*/  @!P0 BRA `(.L_x_9053) ;  /* 0x0000000c005c8947 */ /* 0x002ff20003800000 */
.L_x_9080:
[----:B------:R-:W-:Y:S05]  /*13760*/  @P1 BRA `(.L_x_9054) ;  /* 0x0000000000141947 */ /* 0x000fea0003800000 */
[----:B------:R-:W-:Y:S01]  /*13770*/  ISETP.NE.AND P0, PT, R23, RZ, PT ;  /* 0x000000ff1700720c */ /* 0x000fe20003f05270 */
[----:B-1----:R-:W-:-:S04]  /*13780*/  IMAD.MOV.U32 R0, RZ, RZ, 0x6000 ;  /* 0x00006000ff007424 */ /* 0x002fc800078e00ff */
[----:B------:R2:W-:Y:S08]  /*13790*/  SYNCS.ARRIVE.TRANS64 RZ, [R3+URZ+0x2d850], R0 ;  /* 0x02d8500003ff79a7 */ /* 0x0005f0000800003f */
[----:B------:R-:W-:Y:S05]  /*137a0*/  @!P0 BRA `(.L_x_9054) ;  /* 0x0000000000048947 */ /* 0x000fea0003800000 */
[----:B------:R-:W-:Y:S01]  /*137b0*/  BPT.TRAP 0x1 ;  /* 0x000000040000795c */ /* 0x000fe20000300000 */
.L_x_9054:
        /* <DEDUP_REMOVED lines=27> */
.L_x_9052:
[----:B------:R-:W-:Y:S05]  /*13970*/  BSYNC B0 ;  /* 0x0000000000007941 */ /* 0x000fea0003800000 */
.L_x_9051:
[----:B------:R-:W-:Y:S02]  /*13980*/  VIADD R19, R19, 0x1 ;  /* 0x0000000113137836 */ /* 0x000fe40000000000 */
[----:B--2---:R-:W-:-:S03]  /*13990*/  IMAD.MOV.U32 R13, RZ, RZ, R22 ;  /* 0x000000ffff0d7224 */ /* 0x004fc600078e0016 */
[----:B------:R-:W-:-:S04]  /*139a0*/  ISETP.NE.AND P0, PT, R19, 0x2, PT ;  /* 0x000000021300780c */ /* 0x000fc80003f05270 */
[----:B-1----:R-:W-:Y:S02]  /*139b0*/  SEL R3, RZ, 0x1, P0 ;  /* 0x00000001ff037807 */ /* 0x002fe40000000000 */
[----:B------:R-:W-:Y:S02]  /*139c0*/  SEL R19, R19, RZ, P0 ;  /* 0x000000ff13137207 */ /* 0x000fe40000000000 */
[----:B------:R-:W-:-:S07]  /*139d0*/  LOP3.LUT R18, R18, R3, RZ, 0x3c, !PT ;  /* 0x0000000312127212 */ /* 0x000fce00078e3cff */
.L_x_9013:
[----:B------:R-:W-:Y:S05]  /*139e0*/  BSYNC B6 ;  /* 0x0000000000067941 */ /* 0x000fea0003800000 */
.L_x_9011:
[----:B------:R-:W-:-:S03]  /*139f0*/  UMOV UR4, 0xffffffff ;  /* 0xffffffff00047882 */ /* 0x000fc60000000000 */
[----:B------:R-:W-:Y:S05]  /*13a00*/  BRA.DIV UR4, `(.L_x_9055) ;  /* 0x0000000a04c47947 */ /* 0x000fea000b800000 */
[----:B------:R1:W2:Y:S02]  /*13a10*/  SHFL.IDX PT, R14, R13, RZ, 0x1f ;  /* 0x00001fff0d0e7589 */ /* 0x0002a400000e0000 */
.L_x_9083:
        /* <DEDUP_REMOVED lines=12> */
.L_x_9002:
[----:B------:R-:W2:Y:S01]  /*13ae0*/  S2R R3, SR_CgaCtaId ;  /* 0x0000000000037919 */ /* 0x000ea20000008800 */
[----:B------:R-:W-:Y:S01]  /*13af0*/  UIADD3 UR47, UR47, 0x1, URZ ;  /* 0x000000012f2f7890 */ /* 0x000fe2000fffe03f */
[----:B------:R-:W-:-:S03]  /*13b00*/  MOV R0, 0x400 ;  /* 0x0000040000007802 */ /* 0x000fc60000000f00 */
[----:B------:R-:W-:-:S04]  /*13b10*/  ULEA.HI UR4, UR47, UR47, URZ, 0x1 ;  /* 0x0000002f2f047291 */ /* 0x000fc8000f8f083f */
[----:B------:R-:W-:-:S04]  /*13b20*/  ULOP3.LUT UR4, UR4, 0xfffffffe, URZ, 0xc0, !UPT ;  /* 0xfffffffe04047892 */ /* 0x000fc8000f8ec03f */
[----:B------:R-:W-:-:S06]  /*13b30*/  UIADD3 UR4, UR47, -UR4, URZ ;  /* 0x800000042f047290 */ /* 0x000fcc000fffe03f */
[----:B------:R-:W-:Y:S01]  /*13b40*/  IMAD.U32 R2, RZ, RZ, UR4 ;  /* 0x00000004ff027e24 */ /* 0x000fe2000f8e00ff */
[----:B--2---:R-:W-:-:S04]  /*13b50*/  LEA R9, R3, R0, 0x18 ;  /* 0x0000000003097211 */ /* 0x004fc800078ec0ff */
[----:B------:R-:W-:-:S04]  /*13b60*/  SHF.L.U32 R0, R2, 0x1f, RZ ;  /* 0x0000001f02007819 */ /* 0x000fc800000006ff */
[----:B------:R-:W2:Y:S02]  /*13b70*/  SYNCS.PHASECHK.TRANS64.TRYWAIT P0, [R9+URZ+0x2d820], R0 ;  /* 0x02d82000090075a7 */ /* 0x000ea4000800017f */
[----:B--2---:R-:W-:Y:S05]  /*13b80*/  @!P0 BRA `(.L_x_9057) ;  /* 0x0000000800888947 */ /* 0x004fea0003800000 */
.L_x_9084:
[----:B------:R-:W3:Y:S02]  /*13b90*/  SHFL.IDX PT, R16, R16, RZ, 0x1f ;  /* 0x00001fff10107589 */ /* 0x000ee400000e0000 */
[----:B---3--:R-:W-:-:S13]  /*13ba0*/  ISETP.NE.AND P0, PT, R16, RZ, PT ;  /* 0x000000ff1000720c */ /* 0x008fda0003f05270 */
[----:B------:R-:W-:Y:S05]  /*13bb0*/  @P0 EXIT ;  /* 0x000000000000094d */ /* 0x000fea0003800000 */
[----:B------:R-:W-:Y:S01]  /*13bc0*/  ELECT P0, URZ, PT ;  /* 0x00000000003f782f */ /* 0x000fe20003800000 */
[----:B------:R-:W-:-:S12]  /*13bd0*/  BSSY B0, `(.L_x_9058) ;  /* 0x0000020000007945 */ /* 0x000fd80003800000 */
[----:B------:R-:W-:Y:S05]  /*13be0*/  @!P0 BRA `(.L_x_9059) ;  /* 0x0000000000788947 */ /* 0x000fea0003800000 */
[----:B------:R-:W-:-:S06]  /*13bf0*/  ULOP3.LUT UR4, UR46, 0x2, URZ, 0xfc, !UPT ;  /* 0x000000022e047892 */ /* 0x000fcc000f8efc3f */
[----:B--2---:R-:W-:-:S05]  /*13c00*/  IMAD.U32 R0, RZ, RZ, UR4 ;  /* 0x00000004ff007e24 */ /* 0x004fca000f8e00ff */
[----:B------:R-:W-:-:S13]  /*13c10*/  ISETP.NE.AND P2, PT, R0, 0x3, PT ;  /* 0x000000030000780c */ /* 0x000fda0003f45270 */
[----:B------:R-:W-:Y:S05]  /*13c20*/  @!P2 BRA `(.L_x_9060) ;  /* 0x000000000004a947 */ /* 0x000fea0003800000 */
[----:B------:R-:W-:Y:S01]  /*13c30*/  BPT.TRAP 0x1 ;  /* 0x000000040000795c */ /* 0x000fe20000300000 */
.L_x_9060:
[----:B------:R-:W-:Y:S01]  /*13c40*/  VIADD R0, R9, 0x2d840 ;  /* 0x0002d84009007836 */ /* 0x000fe20000000000 */
[----:B------:R-:W-:Y:S01]  /*13c50*/  SHF.L.U32 R4, R18, 0x1f, RZ ;  /* 0x0000001f12047819 */ /* 0x000fe200000006ff */
[C---:B------:R-:W-:Y:S02]  /*13c60*/  VIADD R2, R19.reuse, 0x1 ;  /* 0x0000000113027836 */ /* 0x040fe40000000000 */
[----:B------:R-:W-:-:S03]  /*13c70*/  IMAD R5, R19, 0x8, R0 ;  /* 0x0000000813057824 */ /* 0x000fc600078e0200 */
[C---:B------:R-:W-:Y:S01]  /*13c80*/  ISETP.NE.AND P1, PT, R2.reuse, 0x2, PT ;  /* 0x000000020200780c */ /* 0x040fe20003f25270 */
[----:B------:R-:W2:Y:S03]  /*13c90*/  SYNCS.PHASECHK.TRANS64.TRYWAIT P0, [R5+URZ], R4 ;  /* 0x00000004050075a7 */ /* 0x000ea6000800017f */
[----:B------:R-:W-:Y:S02]  /*13ca0*/  SEL R3, RZ, 0x1, P1 ;  /* 0x00000001ff037807 */ /* 0x000fe40000800000 */
[----:B------:R-:W-:Y:S02]  /*13cb0*/  SEL R7, R2, RZ, P1 ;  /* 0x000000ff02077207 */ /* 0x000fe40000800000 */
[----:B------:R-:W-:-:S03]  /*13cc0*/  LOP3.LUT R2, R18, R3, RZ, 0x3c, !PT ;  /* 0x0000000312027212 */ /* 0x000fc600078e3cff */
[----:B------:R-:W-:Y:S01]  /*13cd0*/  IMAD R3, R7, 0x8, R0 ;  /* 0x0000000807037824 */ /* 0x000fe200078e0200 */
[----:B------:R-:W-:Y:S01]  /*13ce0*/  SHF.L.U32 R2, R2, 0x1f, RZ ;  /* 0x0000001f02027819 */ /* 0x000fe200000006ff */
[----:B--2---:R-:W-:Y:S06]  /*13cf0*/  @!P0 BRA `(.L_x_9061) ;  /* 0x0000000800408947 */ /* 0x004fec0003800000 */
.L_x_9085:
[----:B------:R-:W3:Y:S02]  /*13d00*/  SYNCS.PHASECHK.TRANS64.TRYWAIT P0, [R3+URZ], R2 ;  /* 0x00000002030075a7 */ /* 0x000ee4000800017f */
[----:B---3--:R-:W-:Y:S05]  /*13d10*/  @!P0 BRA `(.L_x_9062) ;  /* 0x00000008004c8947 */ /* 0x008fea0003800000 */
.L_x_9086:
[----:B------:R-:W-:Y:S05]  /*13d20*/  @!P2 BRA `(.L_x_9063) ;  /* 0x000000000004a947 */ /* 0x000fea0003800000 */
[----:B------:R-:W-:Y:S01]  /*13d30*/  BPT.TRAP 0x1 ;  /* 0x000000040000795c */ /* 0x000fe20000300000 */
.L_x_9063:
[----:B------:R-:W-:-:S04]  /*13d40*/  VIADD R0, R9, 0x2d860 ;  /* 0x0002d86009007836 */ /* 0x000fc80000000000 */
[----:B------:R-:W-:-:S04]  /*13d50*/  IMAD R19, R19, 0x8, R0 ;  /* 0x0000000813137824 */ /* 0x000fc800078e0200 */
[----:B------:R-:W4:Y:S02]  /*13d60*/  SYNCS.PHASECHK.TRANS64.TRYWAIT P0, [R19+URZ], R4 ;  /* 0x00000004130075a7 */ /* 0x000f24000800017f */
[----:B----4-:R-:W-:Y:S05]  /*13d70*/  @!P0 BRA `(.L_x_9064) ;  /* 0x0000000800488947 */ /* 0x010fea0003800000 */
.L_x_9087:
[----:B------:R-:W-:-:S07]  /*13d80*/  IMAD R7, R7, 0x8, R0 ;  /* 0x0000000807077824 */ /* 0x000fce00078e0200 */
.L_x_9065:
[----:B------:R1:W1:Y:S02]  /*13d90*/  SYNCS.PHASECHK.TRANS64.TRYWAIT P0, [R7+URZ], R2 ;  /* 0x00000002070075a7 */ /* 0x000264000800017f */
[----:B-1----:R-:W-:Y:S05]  /*13da0*/  @!P0 NANOSLEEP.SYNCS 0x989680 ;  /* 0x009896800000895d */ /* 0x002fea0003900000 */
[----:B------:R-:W1:Y:S02]  /*13db0*/  @!P0 SYNCS.PHASECHK.TRANS64 P0, [R7+URZ], R2 ;  /* 0x00000002070085a7 */ /* 0x000e64000800007f */
[----:B-1----:R-:W-:Y:S05]  /*13dc0*/  @!P0 BRA `(.L_x_9065) ;  /* 0xfffffffc00f08947 */ /* 0x002fea000383ffff */
.L_x_9059:
[----:B------:R-:W-:Y:S05]  /*13dd0*/  BSYNC B0 ;  /* 0x0000000000007941 */ /* 0x000fea0003800000 */
.L_x_9058:
[----:B------:R-:W-:Y:S05]  /*13de0*/  EXIT ;  /* 0x000000000000794d */ /* 0x000fea0003800000 */
.L_x_8923:
[----:B-1----:R-:W-:-:S04]  /*13df0*/  IMAD.U32 R3, RZ, RZ, UR39 ;  /* 0x00000027ff037e24 */ /* 0x002fc8000f8e00ff */
[----:B------:R1:W2:Y:S03]  /*13e00*/  SYNCS.PHASECHK.TRANS64.TRYWAIT P1, [R3+URZ+0x2d800], R0 ;  /* 0x02d80000030075a7 */ /* 0x0002a6000802017f */
[----:B--2---:R-:W-:Y:S05]  /*13e10*/  @!P1 NANOSLEEP.SYNCS 0x989680 ;  /* 0x009896800000995d */ /* 0x004fea0003900000 */
[----:B------:R-:W2:Y:S02]  /*13e20*/  @!P1 SYNCS.PHASECHK.TRANS64 P1, [R3+URZ+0x2d800], R0 ;  /* 0x02d80000030095a7 */ /* 0x000ea4000802007f */
[----:B--2---:R-:W-:Y:S05]  /*13e30*/  @!P1 BRA `(.L_x_8923) ;  /* 0xfffffffc00ec9947 */ /* 0x004fea000383ffff */
[----:B------:R-:W-:Y:S05]  /*13e40*/  BRA `(.L_x_9066) ;  /* 0xfffffedc00147947 */ /* 0x000fea000383ffff */
.L_x_8927:
[----:B--2---:R2:W3:Y:S02]  /*13e50*/  SYNCS.PHASECHK.TRANS64.TRYWAIT P2, [R3+URZ+0x2d830], R0 ;  /* 0x02d83000030075a7 */ /* 0x0044e4000804017f */
[----:B---3--:R-:W-:Y:S05]  /*13e60*/  @!P2 NANOSLEEP.SYNCS 0x989680 ;  /* 0x009896800000a95d */ /* 0x008fea0003900000 */
[----:B------:R-:W3:Y:S02]  /*13e70*/  @!P2 SYNCS.PHASECHK.TRANS64 P2, [R3+URZ+0x2d830], R0 ;  /* 0x02d830000300a5a7 */ /* 0x000ee4000804007f */
[----:B---3--:R-:W-:Y:S05]  /*13e80*/  @!P2 BRA `(.L_x_8927) ;  /* 0xfffffffc00f0a947 */ /* 0x008fea000383ffff */
[----:B------:R-:W-:Y:S05]  /*13e90*/  BRA `(.L_x_8926) ;  /* 0xfffffedc00347947 */ /* 0x000fea000383ffff */
.L_x_8943:
[----:B--2-4-:R-:W-:-:S04]  /*13ea0*/  IMAD.U32 R13, RZ, RZ, UR6 ;  /* 0x00000006ff0d7e24 */ /* 0x014fc8000f8e00ff */
[----:B------:R2:W3:Y:S03]  /*13eb0*/  SYNCS.PHASECHK.TRANS64.TRYWAIT P2, [R13+URZ+0x2d830], R10 ;  /* 0x02d8300a0d0075a7 */ /* 0x0004e6000804017f */
[----:B---3--:R-:W-:Y:S05]  /*13ec0*/  @!P2 NANOSLEEP.SYNCS 0x989680 ;  /* 0x009896800000a95d */ /* 0x008fea0003900000 */
[----:B------:R-:W3:Y:S02]  /*13ed0*/  @!P2 SYNCS.PHASECHK.TRANS64 P2, [R13+URZ+0x2d830], R10 ;  /* 0x02d8300a0d00a5a7 */ /* 0x000ee4000804007f */
[----:B---3--:R-:W-:Y:S05]  /*13ee0*/  @!P2 BRA `(.L_x_8943) ;  /* 0xfffffffc00eca947 */ /* 0x008fea000383ffff */
[----:B------:R-:W-:Y:S05]  /*13ef0*/  BRA `(.L_x_8940) ;  /* 0xffffff1400f07947 */ /* 0x000fea000383ffff */
.L_x_8947:
[----:B--2---:R-:W-:-:S04]  /*13f00*/  IMAD.U32 R13, RZ, RZ, UR6 ;  /* 0x00000006ff0d7e24 */ /* 0x004fc8000f8e00ff */
[----:B------:R2:W3:Y:S03]  /*13f10*/  SYNCS.PHASECHK.TRANS64.TRYWAIT P2, [R13+URZ+0x2d850], R10 ;  /* 0x02d8500a0d0075a7 */ /* 0x0004e6000804017f */
[----:B---3--:R-:W-:Y:S05]  /*13f20*/  @!P2 NANOSLEEP.SYNCS 0x989680 ;  /* 0x009896800000a95d */ /* 0x008fea0003900000 */
[----:B------:R-:W3:Y:S02]  /*13f30*/  @!P2 SYNCS.PHASECHK.TRANS64 P2, [R13+URZ+0x2d850], R10 ;  /* 0x02d8500a0d00a5a7 */ /* 0x000ee4000804007f */
[----:B---3--:R-:W-:Y:S05]  /*13f40*/  @!P2 BRA `(.L_x_8947) ;  /* 0xfffffffc00eca947 */ /* 0x008fea000383ffff */
[----:B------:R-:W-:Y:S05]  /*13f50*/  BRA `(.L_x_8944) ;  /* 0xffffff1800887947 */ /* 0x000fea000383ffff */
.L_x_8964:
[----:B--2---:R-:W-:-:S04]  /*13f60*/  IMAD.U32 R11, RZ, RZ, UR6 ;  /* 0x00000006ff0b7e24 */ /* 0x004fc8000f8e00ff */
[----:B------:R2:W3:Y:S03]  /*13f70*/  SYNCS.PHASECHK.TRANS64.TRYWAIT P2, [R11+URZ+0x2d830], R8 ;  /* 0x02d830080b0075a7 */ /* 0x0004e6000804017f */
[----:B---3--:R-:W-:Y:S05]  /*13f80*/  @!P2 NANOSLEEP.SYNCS 0x989680 ;  /* 0x009896800000a95d */ /* 0x008fea0003900000 */
[----:B------:R-:W3:Y:S02]  /*13f90*/  @!P2 SYNCS.PHASECHK.TRANS64 P2, [R11+URZ+0x2d830], R8 ;  /* 0x02d830080b00a5a7 */ /* 0x000ee4000804007f */
[----:B---3--:R-:W-:Y:S05]  /*13fa0*/  @!P2 BRA `(.L_x_8964) ;  /* 0xfffffffc00eca947 */ /* 0x008fea000383ffff */
[----:B------:R-:W-:Y:S05]  /*13fb0*/  BRA `(.L_x_8961) ;  /* 0xffffff5000747947 */ /* 0x000fea000383ffff */
.L_x_8968:
[----:B--2---:R-:W-:-:S04]  /*13fc0*/  IMAD.U32 R11, RZ, RZ, UR6 ;  /* 0x00000006ff0b7e24 */ /* 0x004fc8000f8e00ff */
[----:B------:R2:W3:Y:S03]  /*13fd0*/  SYNCS.PHASECHK.TRANS64.TRYWAIT P2, [R11+URZ+0x2d850], R8 ;  /* 0x02d850080b0075a7 */ /* 0x0004e6000804017f */
[----:B---3--:R-:W-:Y:S05]  /*13fe0*/  @!P2 NANOSLEEP.SYNCS 0x989680 ;  /* 0x009896800000a95d */ /* 0x008fea0003900000 */
[----:B------:R-:W3:Y:S02]  /*13ff0*/  @!P2 SYNCS.PHASECHK.TRANS64 P2, [R11+URZ+0x2d850], R8 ;  /* 0x02d850080b00a5a7 */ /* 0x000ee4000804007f */
[----:B---3--:R-:W-:Y:S05]  /*14000*/  @!P2 BRA `(.L_x_8968) ;  /* 0xfffffffc00eca947 */ /* 0x008fea000383ffff */
[----:B------:R-:W-:Y:S05]  /*14010*/  BRA `(.L_x_8965) ;  /* 0xffffff54000c7947 */ /* 0x000fea000383ffff */
.L_x_8974:
[----:B--2---:R-:W-:-:S04]  /*14020*/  IMAD.U32 R11, RZ, RZ, UR6 ;  /* 0x00000006ff0b7e24 */ /* 0x004fc8000f8e00ff */
[----:B------:R2:W3:Y:S03]  /*14030*/  SYNCS.PHASECHK.TRANS64.TRYWAIT P2, [R11+URZ+0x2d830], R8 ;  /* 0x02d830080b0075a7 */ /* 0x0004e6000804017f */
[----:B---3--:R-:W-:Y:S05]  /*14040*/  @!P2 NANOSLEEP.SYNCS 0x989680 ;  /* 0x009896800000a95d */ /* 0x008fea0003900000 */
[----:B------:R-:W3:Y:S02]  /*14050*/  @!P2 SYNCS.PHASECHK.TRANS64 P2, [R11+URZ+0x2d830], R8 ;  /* 0x02d830080b00a5a7 */ /* 0x000ee4000804007f */
[----:B---3--:R-:W-:Y:S05]  /*14060*/  @!P2 BRA `(.L_x_8974) ;  /* 0xfffffffc00eca947 */ /* 0x008fea000383ffff */
[----:B------:R-:W-:Y:S05]  /*14070*/  BRA `(.L_x_8971) ;  /* 0xffffff7800747947 */ /* 0x000fea000383ffff */
.L_x_8978:
[----:B--2---:R-:W-:-:S04]  /*14080*/  IMAD.U32 R11, RZ, RZ, UR6 ;  /* 0x00000006ff0b7e24 */ /* 0x004fc8000f8e00ff */
[----:B------:R2:W3:Y:S03]  /*14090*/  SYNCS.PHASECHK.TRANS64.TRYWAIT P2, [R11+URZ+0x2d850], R8 ;  /* 0x02d850080b0075a7 */ /* 0x0004e6000804017f */
[----:B---3--:R-:W-:Y:S05]  /*140a0*/  @!P2 NANOSLEEP.SYNCS 0x989680 ;  /* 0x009896800000a95d */ /* 0x008fea0003900000 */
[----:B------:R-:W3:Y:S02]  /*140b0*/  @!P2 SYNCS.PHASECHK.TRANS64 P2, [R11+URZ+0x2d850], R8 ;  /* 0x02d850080b00a5a7 */ /* 0x000ee4000804007f */
[----:B---3--:R-:W-:Y:S05]  /*140c0*/  @!P2 BRA `(.L_x_8978) ;  /* 0xfffffffc00eca947 */ /* 0x008fea000383ffff */
[----:B------:R-:W-:Y:S05]  /*140d0*/  BRA `(.L_x_8975) ;  /* 0xffffff7c000c7947 */ /* 0x000fea000383ffff */
.L_x_8991:
[----:B---3--:R-:W-:-:S04]  /*140e0*/  IMAD.U32 R3, RZ, RZ, UR9 ;  /* 0x00000009ff037e24 */ /* 0x008fc8000f8e00ff */
[----:B------:R3:W1:Y:S03]  /*140f0*/  SYNCS.PHASECHK.TRANS64.TRYWAIT P0, [R3+URZ+0x2d850], R0 ;  /* 0x02d85000030075a7 */ /* 0x000666000800017f */
[----:B-1----:R-:W-:Y:S05]  /*14100*/  @!P0 NANOSLEEP.SYNCS 0x989680 ;  /* 0x009896800000895d */ /* 0x002fea0003900000 */
[----:B------:R-:W1:Y:S02]  /*14110*/  @!P0 SYNCS.PHASECHK.TRANS64 P0, [R3+URZ+0x2d850], R0 ;  /* 0x02d85000030085a7 */ /* 0x000e64000800007f */
[----:B-1----:R-:W-:Y:S05]  /*14120*/  @!P0 BRA `(.L_x_8991) ;  /* 0xfffffffc00ec8947 */ /* 0x002fea000383ffff */
[----:B------:R-:W-:Y:S05]  /*14130*/  BRA `(.L_x_8990) ;  /* 0xffffffb000247947 */ /* 0x000fea000383ffff */
.L_x_9017:
[----:B------:R-:W-:Y:S02]  /*14140*/  IMAD.MOV.U32 R13, RZ, RZ, R16 ;  /* 0x000000ffff0d7224 */ /* 0x000fe400078e0010 */
[----:B------:R-:W-:Y:S02]  /*14150*/  IMAD.MOV.U32 R12, RZ, RZ, RZ ;  /* 0x000000ffff0c7224 */ /* 0x000fe400078e00ff */
[----:B------:R-:W-:Y:S02]  /*14160*/  IMAD.MOV.U32 R11, RZ, RZ, 0x1f ;  /* 0x0000001fff0b7424 */ /* 0x000fe400078e00ff */
[----:B------:R-:W-:-:S07]  /*14170*/  IMAD.MOV.U32 R15, RZ, RZ, -0x1 ;  /* 0xffffffffff0f7424 */ /* 0x000fce00078e00ff */
[----:B------:R-:W-:Y:S05]  /*14180*/  WARPSYNC.COLLECTIVE R15, `(.L_x_9067) ;  /* 0x000000000f087348 */ /* 0x000fea0003c00000 */
[----:B------:R1:W2:Y:S02]  /*14190*/  SHFL.IDX P6, R14, R13, R12, R11 ;  /* 0x0000000c0d0e7389 */ /* 0x0002a400000c000b */
[----:B-12---:R-:W-:Y:S01]  /*141a0*/  ENDCOLLECTIVE ;  /* 0x000000000000791b */ /* 0x006fe20003800000 */
.L_x_9067:
[----:B------:R-:W-:Y:S05]  /*141b0*/  BRA `(.L_x_9068) ;  /* 0xffffffd800207947 */ /* 0x000fea000383ffff */
.L_x_9018:
[----:B------:R-:W-:Y:S01]  /*141c0*/  BSSY B0, `(.L_x_9069) ;  /* 0x0000006000007945 */ /* 0x000fe20003800000 */
[----:B------:R-:W-:-:S07]  /*141d0*/  IMAD.MOV.U32 R15, RZ, RZ, -0x1 ;  /* 0xffffffffff0f7424 */ /* 0x000fce00078e00ff */
[----:B------:R-:W-:Y:S05]  /*141e0*/  WARPSYNC.COLLECTIVE R15, `(.L_x_9070) ;  /* 0x000000000f0c7348 */ /* 0x000fea0003c00000 */
[----:B------:R-:W-:Y:S02]  /*141f0*/  ELECT P6, UR62, PT ;  /* 0x00000000003e782f */ /* 0x000fe400038c0000 */
[----:B------:R-:W-:Y:S01]  /*14200*/  MOV R14, UR62 ;  /* 0x0000003e000e7c02 */ /* 0x000fe20008000f00 */
[----:B------:R-:W-:Y:S10]  /*14210*/  ENDCOLLECTIVE ;  /* 0x000000000000791b */ /* 0x000ff40003800000 */
.L_x_9070:
[----:B------:R-:W-:Y:S05]  /*14220*/  BSYNC B0 ;  /* 0x0000000000007941 */ /* 0x000fea0003800000 */
.L_x_9069:
[----:B------:R-:W-:Y:S05]  /*14230*/  BRA `(.L_x_9071) ;  /* 0xffffffd800107947 */ /* 0x000fea000383ffff */
.L_x_9021:
[----:B--2---:R2:W3:Y:S02]  /*14240*/  SYNCS.PHASECHK.TRANS64.TRYWAIT P2, [R13+URZ+0x2d840], R12 ;  /* 0x02d8400c0d0075a7 */ /* 0x0044e4000804017f */
[----:B---3--:R-:W-:Y:S05]  /*14250*/  @!P2 NANOSLEEP.SYNCS 0x989680 ;  /* 0x009896800000a95d */ /* 0x008fea0003900000 */
[----:B------:R-:W3:Y:S02]  /*14260*/  @!P2 SYNCS.PHASECHK.TRANS64 P2, [R13+URZ+0x2d840], R12 ;  /* 0x02d8400c0d00a5a7 */ /* 0x000ee4000804007f */
[----:B---3--:R-:W-:Y:S05]  /*14270*/  @!P2 BRA `(.L_x_9021) ;  /* 0xfffffffc00f0a947 */ /* 0x008fea000383ffff */
[----:B------:R-:W-:Y:S05]  /*14280*/  BRA `(.L_x_9072) ;  /* 0xffffffd800647947 */ /* 0x000fea000383ffff */
.L_x_9023:
[----:B-1----:R-:W-:-:S04]  /*14290*/  IMAD.U32 R5, RZ, RZ, UR42 ;  /* 0x0000002aff057e24 */ /* 0x002fc8000f8e00ff */
[----:B------:R1:W3:Y:S03]  /*142a0*/  SYNCS.PHASECHK.TRANS64.TRYWAIT P2, [R5+URZ+0x2d820], R4 ;  /* 0x02d82004050075a7 */ /* 0x0002e6000804017f */
[----:B---3--:R-:W-:Y:S05]  /*142b0*/  @!P2 NANOSLEEP.SYNCS 0x989680 ;  /* 0x009896800000a95d */ /* 0x008fea0003900000 */
[----:B------:R-:W3:Y:S02]  /*142c0*/  @!P2 SYNCS.PHASECHK.TRANS64 P2, [R5+URZ+0x2d820], R4 ;  /* 0x02d820040500a5a7 */ /* 0x000ee4000804007f */
[----:B---3--:R-:W-:Y:S05]  /*142d0*/  @!P2 BRA `(.L_x_9023) ;  /* 0xfffffffc00eca947 */ /* 0x008fea000383ffff */
[----:B------:R-:W-:Y:S05]  /*142e0*/  BRA `(.L_x_9073) ;  /* 0xffffffdc00687947 */ /* 0x000fea000383ffff */
.L_x_9029:
[----:B-1----:R1:W2:Y:S02]  /*142f0*/  SYNCS.PHASECHK.TRANS64.TRYWAIT P3, [R3+URZ+0x2d840], R2 ;  /* 0x02d84002030075a7 */ /* 0x0022a4000806017f */
[----:B--2---:R-:W-:Y:S05]  /*14300*/  @!P3 NANOSLEEP.SYNCS 0x989680 ;  /* 0x009896800000b95d */ /* 0x004fea0003900000 */
[----:B------:R-:W2:Y:S02]  /*14310*/  @!P3 SYNCS.PHASECHK.TRANS64 P3, [R3+URZ+0x2d840], R2 ;  /* 0x02d840020300b5a7 */ /* 0x000ea4000806007f */
[----:B--2---:R-:W-:Y:S05]  /*14320*/  @!P3 BRA `(.L_x_9029) ;  /* 0xfffffffc00f0b947 */ /* 0x004fea000383ffff */
[----:B------:R-:W-:Y:S05]  /*14330*/  BRA `(.L_x_9074) ;  /* 0xffffffe000087947 */ /* 0x000fea000383ffff */
.L_x_9031:
[----:B-1----:R1:W2:Y:S02]  /*14340*/  SYNCS.PHASECHK.TRANS64.TRYWAIT P3, [R2+URZ+0x60], R3 ;  /* 0x00006003020075a7 */ /* 0x0022a4000806017f */
[----:B--2---:R-:W-:Y:S05]  /*14350*/  @!P3 NANOSLEEP.SYNCS 0x989680 ;  /* 0x009896800000b95d */ /* 0x004fea0003900000 */
[----:B------:R-:W2:Y:S02]  /*14360*/  @!P3 SYNCS.PHASECHK.TRANS64 P3, [R2+URZ+0x60], R3 ;  /* 0x000060030200b5a7 */ /* 0x000ea4000806007f */
[----:B--2---:R-:W-:Y:S05]  /*14370*/  @!P3 BRA `(.L_x_9031) ;  /* 0xfffffffc00f0b947 */ /* 0x004fea000383ffff */
[----:B------:R-:W-:Y:S05]  /*14380*/  BRA `(.L_x_9075) ;  /* 0xffffffe000887947 */ /* 0x000fea000383ffff */
.L_x_9037:
[----:B-1----:R1:W2:Y:S02]  /*14390*/  SYNCS.PHASECHK.TRANS64.TRYWAIT P3, [R4+URZ+0x2d840], R3 ;  /* 0x02d84003040075a7 */ /* 0x0022a4000806017f */
[----:B--2---:R-:W-:Y:S05]  /*143a0*/  @!P3 NANOSLEEP.SYNCS 0x989680 ;  /* 0x009896800000b95d */ /* 0x004fea0003900000 */
[----:B------:R-:W2:Y:S02]  /*143b0*/  @!P3 SYNCS.PHASECHK.TRANS64 P3, [R4+URZ+0x2d840], R3 ;  /* 0x02d840030400b5a7 */ /* 0x000ea4000806007f */
[----:B--2---:R-:W-:Y:S05]  /*143c0*/  @!P3 BRA `(.L_x_9037) ;  /* 0xfffffffc00f0b947 */ /* 0x004fea000383ffff */
[----:B------:R-:W-:Y:S05]  /*143d0*/  BRA `(.L_x_9076) ;  /* 0xffffffe400b07947 */ /* 0x000fea000383ffff */
.L_x_9039:
[----:B-1----:R1:W2:Y:S02]  /*143e0*/  SYNCS.PHASECHK.TRANS64.TRYWAIT P3, [R3+URZ+0x60], R18 ;  /* 0x00006012030075a7 */ /* 0x0022a4000806017f */
[----:B--2---:R-:W-:Y:S05]  /*143f0*/  @!P3 NANOSLEEP.SYNCS 0x989680 ;  /* 0x009896800000b95d */ /* 0x004fea0003900000 */
[----:B------:R-:W2:Y:S02]  /*14400*/  @!P3 SYNCS.PHASECHK.TRANS64 P3, [R3+URZ+0x60], R18 ;  /* 0x000060120300b5a7 */ /* 0x000ea4000806007f */
[----:B--2---:R-:W-:Y:S05]  /*14410*/  @!P3 BRA `(.L_x_9039) ;  /* 0xfffffffc00f0b947 */ /* 0x004fea000383ffff */
[----:B------:R-:W-:Y:S05]  /*14420*/  BRA `(.L_x_9077) ;  /* 0xffffffe800307947 */ /* 0x000fea000383ffff */
.L_x_9044:
[----:B-1----:R1:W2:Y:S02]  /*14430*/  SYNCS.PHASECHK.TRANS64.TRYWAIT P3, [R3+URZ+0x2d840], R4 ;  /* 0x02d84004030075a7 */ /* 0x0022a4000806017f */
[----:B--2---:R-:W-:Y:S05]  /*14440*/  @!P3 NANOSLEEP.SYNCS 0x989680 ;  /* 0x009896800000b95d */ /* 0x004fea0003900000 */
[----:B------:R-:W2:Y:S02]  /*14450*/  @!P3 SYNCS.PHASECHK.TRANS64 P3, [R3+URZ+0x2d840], R4 ;  /* 0x02d840040300b5a7 */ /* 0x000ea4000806007f */
[----:B--2---:R-:W-:Y:S05]  /*14460*/  @!P3 BRA `(.L_x_9044) ;  /* 0xfffffffc00f0b947 */ /* 0x004fea000383ffff */
[----:B------:R-:W-:Y:S05]  /*14470*/  BRA `(.L_x_9078) ;  /* 0xffffffec00307947 */ /* 0x000fea000383ffff */
.L_x_9046:
[----:B-1----:R1:W2:Y:S02]  /*14480*/  SYNCS.PHASECHK.TRANS64.TRYWAIT P3, [R3+URZ+0x60], R12 ;  /* 0x0000600c030075a7 */ /* 0x0022a4000806017f */
[----:B--2---:R-:W-:Y:S05]  /*14490*/  @!P3 NANOSLEEP.SYNCS 0x989680 ;  /* 0x009896800000b95d */ /* 0x004fea0003900000 */
[----:B------:R-:W2:Y:S02]  /*144a0*/  @!P3 SYNCS.PHASECHK.TRANS64 P3, [R3+URZ+0x60], R12 ;  /* 0x0000600c0300b5a7 */ /* 0x000ea4000806007f */
[----:B--2---:R-:W-:Y:S05]  /*144b0*/  @!P3 BRA `(.L_x_9046) ;  /* 0xfffffffc00f0b947 */ /* 0x004fea000383ffff */
[----:B------:R-:W-:Y:S05]  /*144c0*/  BRA `(.L_x_9079) ;  /* 0xffffffec00b07947 */ /* 0x000fea000383ffff */
.L_x_9053:
[----:B-1----:R1:W2:Y:S02]  /*144d0*/  SYNCS.PHASECHK.TRANS64.TRYWAIT P0, [R3+URZ+0x2d860], R0 ;  /* 0x02d86000030075a7 */ /* 0x0022a4000800017f */
[----:B--2---:R-:W-:Y:S05]  /*144e0*/  @!P0 NANOSLEEP.SYNCS 0x989680 ;  /* 0x009896800000895d */ /* 0x004fea0003900000 */
[----:B------:R-:W2:Y:S02]  /*144f0*/  @!P0 SYNCS.PHASECHK.TRANS64 P0, [R3+URZ+0x2d860], R0 ;  /* 0x02d86000030085a7 */ /* 0x000ea4000800007f */
[----:B--2---:R-:W-:Y:S05]  /*14500*/  @!P0 BRA `(.L_x_9053) ;  /* 0xfffffffc00f08947 */ /* 0x004fea000383ffff */
[----:B------:R-:W-:Y:S05]  /*14510*/  BRA `(.L_x_9080) ;  /* 0xfffffff000907947 */ /* 0x000fea000383ffff */
.L_x_9055:
[----:B------:R-:W-:Y:S01]  /*14520*/  BSSY B0, `(.L_x_9081) ;  /* 0x0000007000007945 */ /* 0x000fe20003800000 */
[----:B------:R-:W-:Y:S02]  /*14530*/  IMAD.MOV.U32 R12, RZ, RZ, RZ ;  /* 0x000000ffff0c7224 */ /* 0x000fe400078e00ff */
[----:B------:R-:W-:Y:S02]  /*14540*/  IMAD.MOV.U32 R11, RZ, RZ, 0x1f ;  /* 0x0000001fff0b7424 */ /* 0x000fe400078e00ff */
[----:B------:R-:W-:-:S07]  /*14550*/  IMAD.MOV.U32 R15, RZ, RZ, -0x1 ;  /* 0xffffffffff0f7424 */ /* 0x000fce00078e00ff */
[----:B------:R-:W-:Y:S05]  /*14560*/  WARPSYNC.COLLECTIVE R15, `(.L_x_9082) ;  /* 0x000000000f087348 */ /* 0x000fea0003c00000 */
[----:B------:R1:W2:Y:S02]  /*14570*/  SHFL.IDX P6, R14, R13, R12, R11 ;  /* 0x0000000c0d0e7389 */ /* 0x0002a400000c000b */
[----:B-12---:R-:W-:Y:S01]  /*14580*/  ENDCOLLECTIVE ;  /* 0x000000000000791b */ /* 0x006fe20003800000 */
.L_x_9082:
[----:B------:R-:W-:Y:S05]  /*14590*/  BSYNC B0 ;  /* 0x0000000000007941 */ /* 0x000fea0003800000 */
.L_x_9081:
[----:B------:R-:W-:Y:S05]  /*145a0*/  BRA `(.L_x_9083) ;  /* 0xfffffff4001c7947 */ /* 0x000fea000383ffff */
.L_x_9057:
[----:B--2---:R2:W3:Y:S02]  /*145b0*/  SYNCS.PHASECHK.TRANS64.TRYWAIT P0, [R9+URZ+0x2d820], R0 ;  /* 0x02d82000090075a7 */ /* 0x0044e4000800017f */
[----:B---3--:R-:W-:Y:S05]  /*145c0*/  @!P0 NANOSLEEP.SYNCS 0x989680 ;  /* 0x009896800000895d */ /* 0x008fea0003900000 */
[----:B------:R-:W3:Y:S02]  /*145d0*/  @!P0 SYNCS.PHASECHK.TRANS64 P0, [R9+URZ+0x2d820], R0 ;  /* 0x02d82000090085a7 */ /* 0x000ee4000800007f */
[----:B---3--:R-:W-:Y:S05]  /*145e0*/  @!P0 BRA `(.L_x_9057) ;  /* 0xfffffffc00f08947 */ /* 0x008fea000383ffff */
[----:B------:R-:W-:Y:S05]  /*145f0*/  BRA `(.L_x_9084) ;  /* 0xfffffff400647947 */ /* 0x000fea000383ffff */
.L_x_9061:
[----:B--2---:R2:W3:Y:S02]  /*14600*/  SYNCS.PHASECHK.TRANS64.TRYWAIT P0, [R5+URZ], R4 ;  /* 0x00000004050075a7 */ /* 0x0044e4000800017f */
[----:B---3--:R-:W-:Y:S05]  /*14610*/  @!P0 NANOSLEEP.SYNCS 0x989680 ;  /* 0x009896800000895d */ /* 0x008fea0003900000 */
[----:B------:R-:W3:Y:S02]  /*14620*/  @!P0 SYNCS.PHASECHK.TRANS64 P0, [R5+URZ], R4 ;  /* 0x00000004050085a7 */ /* 0x000ee4000800007f */
[----:B---3--:R-:W-:Y:S05]  /*14630*/  @!P0 BRA `(.L_x_9061) ;  /* 0xfffffffc00f08947 */ /* 0x008fea000383ffff */
[----:B------:R-:W-:Y:S05]  /*14640*/  BRA `(.L_x_9085) ;  /* 0xfffffff400ac7947 */ /* 0x000fea000383ffff */
.L_x_9062:
[----:B---3--:R3:W4:Y:S02]  /*14650*/  SYNCS.PHASECHK.TRANS64.TRYWAIT P0, [R3+URZ], R2 ;  /* 0x00000002030075a7 */ /* 0x008724000800017f */
[----:B----4-:R-:W-:Y:S05]  /*14660*/  @!P0 NANOSLEEP.SYNCS 0x989680 ;  /* 0x009896800000895d */ /* 0x010fea0003900000 */
[----:B------:R-:W4:Y:S02]  /*14670*/  @!P0 SYNCS.PHASECHK.TRANS64 P0, [R3+URZ], R2 ;  /* 0x00000002030085a7 */ /* 0x000f24000800007f */
[----:B----4-:R-:W-:Y:S05]  /*14680*/  @!P0 BRA `(.L_x_9062) ;  /* 0xfffffffc00f08947 */ /* 0x010fea000383ffff */
[----:B------:R-:W-:Y:S05]  /*14690*/  BRA `(.L_x_9086) ;  /* 0xfffffff400a07947 */ /* 0x000fea000383ffff */
.L_x_9064:
[----:B----4-:R4:W1:Y:S02]  /*146a0*/  SYNCS.PHASECHK.TRANS64.TRYWAIT P0, [R19+URZ], R4 ;  /* 0x00000004130075a7 */ /* 0x010864000800017f */
[----:B-1----:R-:W-:Y:S05]  /*146b0*/  @!P0 NANOSLEEP.SYNCS 0x989680 ;  /* 0x009896800000895d */ /* 0x002fea0003900000 */
[----:B------:R-:W1:Y:S02]  /*146c0*/  @!P0 SYNCS.PHASECHK.TRANS64 P0, [R19+URZ], R4 ;  /* 0x00000004130085a7 */ /* 0x000e64000800007f */
[----:B-1----:R-:W-:Y:S05]  /*146d0*/  @!P0 BRA `(.L_x_9064) ;  /* 0xfffffffc00f08947 */ /* 0x002fea000383ffff */
[----:B------:R-:W-:Y:S05]  /*146e0*/  BRA `(.L_x_9087) ;  /* 0xfffffff400a47947 */ /* 0x000fea000383ffff */
.L_x_9088:
        /* <DEDUP_REMOVED lines=9> */
.L_x_12779:


//--------------------- .text._ZN7cutlass13device_kernelIN5flash11enable_sm90INS1_16FlashAttnFwdSm90INS1_25CollectiveMainloopFwdSm90ILi2EN4cute5tupleIJNS5_1CILi1EEES8_S8_EEENS6_IJNS7_ILi192EEENS7_ILi128EEENS7_ILi96EEEEEELi96ENS_6half_tEfNS_4arch4Sm90ELb0ELb1ELb1ELb1ELb0ELb0ELb0ELb0ELb1ELb0ELb0ELb0EEENS1_21CollectiveEpilogueFwdINS6_IJSA_SC_SB_EEES9_SE_SG_Li384ELb1ELb0ELb0ELb0EEENS1_36VarlenDynamicPersistentTileSchedulerILi192ELi128ELi384ELi32ELb0ELb0ELb1ELb1ELb0ELb1EEEEEEEEEvNT_6ParamsE --------------------------
	.section	.text._ZN7cutlass13device_kernelIN5flash11enable_sm90INS1_16FlashAttnFwdSm90INS1_25CollectiveMainloopFwdSm90ILi2EN4cute5tupleIJNS5_1CILi1EEES8_S8_EEENS6_IJNS7_ILi192EEENS7_ILi128EEENS7_ILi96EEEEEELi96ENS_6half_tEfNS_4arch4Sm90ELb0ELb1ELb1ELb1ELb0ELb0ELb0ELb0ELb1ELb0ELb0ELb0EEENS1_21CollectiveEpilogueFwdINS6_IJSA_SC_SB_EEES9_SE_SG_Li384ELb1ELb0ELb0ELb0EEENS1_36VarlenDynamicPersistentTileSchedulerILi192ELi128ELi384ELi32ELb0ELb0ELb1ELb1ELb0ELb1EEEEEEEEEvNT_6ParamsE,"ax",@progbits
	.align	128
.text._ZN7cutlass13device_kernelIN5flash11enable_sm90INS1_16FlashAttnFwdSm90INS1_25CollectiveMainloopFwdSm90ILi2EN4cute5tupleIJNS5_1CILi1EEES8_S8_EEENS6_IJNS7_ILi192EEENS7_ILi128EEENS7_ILi96EEEEEELi96ENS_6half_tEfNS_4arch4Sm90ELb0ELb1ELb1ELb1ELb0ELb0ELb0ELb0ELb1ELb0ELb0ELb0EEENS1_21CollectiveEpilogueFwdINS6_IJSA_SC_SB_EEES9_SE_SG_Li384ELb1ELb0ELb0ELb0EEENS1_36VarlenDynamicPersistentTileSchedulerILi192ELi128ELi384ELi32ELb0ELb0ELb1ELb1ELb0ELb1EEEEEEEEEvNT_6ParamsE:
        .type           _ZN7cutlass13device_kernelIN5flash11enable_sm90INS1_16FlashAttnFwdSm90INS1_25CollectiveMainloopFwdSm90ILi2EN4cute5tupleIJNS5_1CILi1EEES8_S8_EEENS6_IJNS7_ILi192EEENS7_ILi128EEENS7_ILi96EEEEEELi96ENS_6half_tEfNS_4arch4Sm90ELb0ELb1ELb1ELb1ELb0ELb0ELb0ELb0ELb1ELb0ELb0ELb0EEENS1_21CollectiveEpilogueFwdINS6_IJSA_SC_SB_EEES9_SE_SG_Li384ELb1ELb0ELb0ELb0EEENS1_36VarlenDynamicPersistentTileSchedulerILi192ELi128ELi384ELi32ELb0ELb0ELb1ELb1ELb0ELb1EEEEEEEEEvNT_6ParamsE,@function
        .size           _ZN7cutlass13device_kernelIN5flash11enable_sm90INS1_16FlashAttnFwdSm90INS1_25CollectiveMainloopFwdSm90ILi2EN4cute5tupleIJNS5_1CILi1EEES8_S8_EEENS6_IJNS7_ILi192EEENS7_ILi128EEENS7_ILi96EEEEEELi96ENS_6half_tEfNS_4arch4Sm90ELb0ELb1ELb1ELb1ELb0ELb0ELb0ELb0ELb1ELb0ELb0ELb0EEENS1_21CollectiveEpilogueFwdINS6_IJSA_SC_SB_EEES9_SE_SG_Li384ELb1ELb0ELb0ELb0EEENS1_36VarlenDynamicPersistentTileSchedulerILi192ELi128ELi384ELi32ELb0ELb0ELb1ELb1ELb0ELb1EEEEEEEEEvNT_6ParamsE,(.L_x_12780 - _ZN7cutlass13device_kernelIN5flash11enable_sm90INS1_16FlashAttnFwdSm90INS1_25CollectiveMainloopFwdSm90ILi2EN4cute5tupleIJNS5_1CILi1EEES8_S8_EEENS6_IJNS7_ILi192EEENS7_ILi128EEENS7_ILi96EEEEEELi96ENS_6half_tEfNS_4arch4Sm90ELb0ELb1ELb1ELb1ELb0ELb0ELb0ELb0ELb1ELb0ELb0ELb0EEENS1_21CollectiveEpilogueFwdINS6_IJSA_SC_SB_EEES9_SE_SG_Li384ELb1ELb0ELb0ELb0EEENS1_36VarlenDynamicPersistentTileSchedulerILi192ELi128ELi384ELi32ELb0ELb0ELb1ELb1ELb0ELb1EEEEEEEEEvNT_6ParamsE)
        .other          _ZN7cutlass13device_kernelIN5flash11enable_sm90INS1_16FlashAttnFwdSm90INS1_25CollectiveMainloopFwdSm90ILi2EN4cute5tupleIJNS5_1CILi1EEES8_S8_EEENS6_IJNS7_ILi192EEENS7_ILi128EEENS7_ILi96EEEEEELi96ENS_6half_tEfNS_4arch4Sm90ELb0ELb1ELb1ELb1ELb0ELb0ELb0ELb0ELb1ELb0ELb0ELb0EEENS1_21CollectiveEpilogueFwdINS6_IJSA_SC_SB_EEES9_SE_SG_Li384ELb1ELb0ELb0ELb0EEENS1_36VarlenDynamicPersistentTileSchedulerILi192ELi128ELi384ELi32ELb0ELb0ELb1ELb1ELb0ELb1EEEEEEEEEvNT_6ParamsE,@"STO_CUDA_ENTRY STV_DEFAULT"
_ZN7cutlass13device_kernelIN5flash11enable_sm90INS1_16FlashAttnFwdSm90INS1_25CollectiveMainloopFwdSm90ILi2EN4cute5tupleIJNS5_1CILi1EEES8_S8_EEENS6_IJNS7_ILi192EEENS7_ILi128EEENS7_ILi96EEEEEELi96ENS_6half_tEfNS_4arch4Sm90ELb0ELb1ELb1ELb1ELb0ELb0ELb0ELb0ELb1ELb0ELb0ELb0EEENS1_21CollectiveEpilogueFwdINS6_IJSA_SC_SB_EEES9_SE_SG_Li384ELb1ELb0ELb0ELb0EEENS1_36VarlenDynamicPersistentTileSchedulerILi192ELi128ELi384ELi32ELb0ELb0ELb1ELb1ELb0ELb1EEEEEEEEEvNT_6ParamsE:
        /* <DEDUP_REMOVED lines=21> */
.L_x_9090:
[----:B------:R-:W-:Y:S05]  /*0150*/  BSYNC B0 ;  /* 0x0000000000007941 */ /* 0x000fea0003800000 */
.L_x_9089:
        /* <DEDUP_REMOVED lines=41> */
.L_x_9091:
        /* <DEDUP_REMOVED lines=22> */
.L_x_9092:
        /* <DEDUP_REMOVED lines=18> */
.L_x_9093:
        /* <DEDUP_REMOVED lines=22> */
.L_x_9094:
        /* <DEDUP_REMOVED lines=22> */
.L_x_9095:
[----:B------:R-:W-:Y:S01]  /*0930*/  PLOP3.LUT P0, PT, PT, PT, UP0, 0x80, 0x0 ;  /* 0x000000000000781c */ /* 0x000fe20003f0f008 */
[----:B------:R-:W-:Y:S01]  /*0940*/  UMOV UR36, 0x1 ;  /* 0x0000000100247882 */ /* 0x000fe20000000000 */
[----:B------:R-:W-:Y:S01]  /*0950*/  NOP ;  /* 0x0000000000007918 */ /* 0x000fe20000000000 */
[----:B------:R-:W-:Y:S01]  /*0960*/  USEL UR36, UR36, 0x2, !UP0 ;  /* 0x0000000224247887 */ /* 0x000fe2000c000000 */
[----:B------:R-:W-:Y:S01]  /*0970*/  ULDC.64 UR48, c[0x0][0x208] ;  /* 0x0000820000307ab9 */ /* 0x000fe20000000a00 */
[----:B012-4-:R-:W-:Y:S08]  /*0980*/  BAR.SYNC.DEFER_BLOCKING 0x0 ;  /* 0x0000000000007b1d */ /* 0x017ff00000010000 */
[----:B------:R-:W-:Y:S05]  /*0990*/  @!P0 BRA `(.L_x_9096) ;  /* 0x0000010800bc8947 */ /* 0x000fea0003800000 */
.L_x_9097:
        /* <DEDUP_REMOVED lines=18> */
[----:B------:R-:W-:Y:S01]  /*0ac0*/  VIADD R154, R2, 0xffffff80 ;  /* 0xffffff80029a7836 */ /* 0x000fe20000000000 */
[----:B------:R-:W-:Y:S01]  /*0ad0*/  R2UR UR6, R146 ;  /* 0x00000000920672ca */ /* 0x000fe200000e0000 */
[----:B------:R-:W-:Y:S01]  /*0ae0*/  IMAD.MOV.U32 R18, RZ, RZ, 0x40 ;  /* 0x00000040ff127424 */ /* 0x000fe200078e00ff */
[----:B------:R-:W-:Y:S01]  /*0af0*/  R2UR UR5, R147 ;  /* 0x00000000930572ca */ /* 0x000fe200000e0000 */
[----:B------:R-:W-:Y:S01]  /*0b00*/  ULOP3.LUT UR45, UR36, 0x1, URZ, 0xfc, !UPT ;  /* 0x00000001242d7892 */ /* 0x000fe2000f8efc3f */
[----:B------:R-:W-:Y:S01]  /*0b10*/  SHF.R.S32.HI R3, RZ, 0x1f, R154 ;  /* 0x0000001fff037819 */ /* 0x000fe2000001149a */
[----:B------:R-:W-:Y:S01]  /*0b20*/  UMOV UR44, URZ ;  /* 0x0000003f002c7c82 */ /* 0x000fe20008000000 */
[----:B------:R-:W-:Y:S01]  /*0b30*/  UMOV UR46, URZ ;  /* 0x0000003f002e7c82 */ /* 0x000fe20008000000 */
[----:B------:R-:W-:Y:S01]  /*0b40*/  UMOV UR43, URZ ;  /* 0x0000003f002b7c82 */ /* 0x000fe20008000000 */
[CC--:B------:R-:W-:Y:S02]  /*0b50*/  LEA.HI R152, R3.reuse, R154.reuse, RZ, 0x7 ;  /* 0x0000009a03987211 */ /* 0x0c0fe400078f38ff */
[----:B------:R-:W-:-:S02]  /*0b60*/  LEA.HI R0, R3, R154, RZ, 0x4 ;  /* 0x0000009a03007211 */ /* 0x000fc400078f20ff */
[----:B------:R-:W-:Y:S02]  /*0b70*/  LOP3.LUT R5, R152, 0xffffff80, RZ, 0xc0, !PT ;  /* 0xffffff8098057812 */ /* 0x000fe400078ec0ff */
[----:B------:R-:W-:Y:S02]  /*0b80*/  SHF.R.S32.HI R7, RZ, 0x4, R0 ;  /* 0x00000004ff077819 */ /* 0x000fe40000011400 */
[----:B------:R-:W-:Y:S01]  /*0b90*/  LEA.HI R6, R3, R154, RZ, 0x5 ;  /* 0x0000009a03067211 */ /* 0x000fe200078f28ff */
[----:B------:R-:W-:Y:S01]  /*0ba0*/  IMAD.IADD R150, R154, 0x1, -R5 ;  /* 0x000000019a967824 */ /* 0x000fe200078e0a05 */
[C---:B------:R-:W-:Y:S02]  /*0bb0*/  LOP3.LUT R5, R0.reuse, 0xfffffff0, RZ, 0xc0, !PT ;  /* 0xfffffff000057812 */ /* 0x040fe400078ec0ff */
[----:B------:R-:W-:Y:S02]  /*0bc0*/  LEA.HI R0, R0, R7, RZ, 0x1 ;  /* 0x0000000700007211 */ /* 0x000fe400078f08ff */
[----:B------:R-:W-:Y:S01]  /*0bd0*/  SHF.R.S32.HI R9, RZ, 0x1f, R150 ;  /* 0x0000001fff097819 */ /* 0x000fe20000011496 */
[----:B------:R-:W-:Y:S01]  /*0be0*/  IMAD.IADD R5, R154, 0x1, -R5 ;  /* 0x000000019a057824 */ /* 0x000fe200078e0a05 */
[----:B------:R-:W-:-:S02]  /*0bf0*/  LOP3.LUT R4, R0, 0x1ffffffe, RZ, 0xc0, !PT ;  /* 0x1ffffffe00047812 */ /* 0x000fc400078ec0ff */
[----:B------:R-:W-:Y:S02]  /*0c00*/  LEA.HI R8, R9, R150, RZ, 0x2 ;  /* 0x0000009609087211 */ /* 0x000fe400078f10ff */
[----:B------:R-:W-:Y:S01]  /*0c10*/  SHF.R.S32.HI R2, RZ, 0x1f, R5 ;  /* 0x0000001fff027819 */ /* 0x000fe20000011405 */
[----:B------:R-:W-:Y:S01]  /*0c20*/  IMAD.IADD R4, R7, 0x1, -R4 ;  /* 0x0000000107047824 */ /* 0x000fe200078e0a04 */
[--C-:B------:R-:W-:Y:S02]  /*0c30*/  SHF.R.S32.HI R10, RZ, 0x2, R8.reuse ;  /* 0x00000002ff0a7819 */ /* 0x100fe40000011408 */
[----:B------:R-:W-:Y:S01]  /*0c40*/  LEA.HI R2, R2, R5, RZ, 0x3 ;  /* 0x0000000502027211 */ /* 0x000fe200078f18ff */
[----:B------:R-:W-:Y:S01]  /*0c50*/  IMAD.SHL.U32 R4, R4, 0x8, RZ ;  /* 0x0000000804047824 */ /* 0x000fe200078e00ff */
[----:B------:R-:W-:Y:S02]  /*0c60*/  SHF.R.S32.HI R11, RZ, 0x1f, R8 ;  /* 0x0000001fff0b7819 */ /* 0x000fe40000011408 */
[C---:B------:R-:W-:Y:S01]  /*0c70*/  LOP3.LUT R0, R2.reuse, 0xfffffff8, RZ, 0xc0, !PT ;  /* 0xfffffff802007812 */ /* 0x040fe200078ec0ff */
[----:B------:R-:W-:Y:S01]  /*0c80*/  IMAD.SHL.U32 R2, R2, 0x40, RZ ;  /* 0x0000004002027824 */ /* 0x000fe200078e00ff */
[----:B------:R-:W-:-:S02]  /*0c90*/  SHF.R.S32.HI R7, RZ, 0x5, R6 ;  /* 0x00000005ff077819 */ /* 0x000fc40000011406 */
[----:B------:R-:W-:Y:S01]  /*0ca0*/  LEA.HI R11, R11, R10, RZ, 0x3 ;  /* 0x0000000a0b0b7211 */ /* 0x000fe200078f18ff */
[----:B------:R-:W-:Y:S01]  /*0cb0*/  IMAD.IADD R0, R5, 0x1, -R0 ;  /* 0x0000000105007824 */ /* 0x000fe200078e0a00 */
[----:B------:R-:W-:Y:S01]  /*0cc0*/  SHF.R.S32.HI R152, RZ, 0x7, R152 ;  /* 0x00000007ff987819 */ /* 0x000fe20000011498 */
[----:B------:R-:W-:Y:S01]  /*0cd0*/  IMAD R153, R7, 0x10, R5 ;  /* 0x0000001007997824 */ /* 0x000fe200078e0205 */
[----:B------:R-:W-:Y:S01]  /*0ce0*/  LOP3.LUT R11, R11, 0xfffffff8, RZ, 0xc0, !PT ;  /* 0xfffffff80b0b7812 */ /* 0x000fe200078ec0ff */
[C---:B------:R-:W-:Y:S01]  /*0cf0*/  IMAD.SHL.U32 R5, R0.reuse, 0x40, RZ ;  /* 0x0000004000057824 */ /* 0x040fe200078e00ff */
[----:B------:R-:W-:Y:S01]  /*0d00*/  R2P PR, R0, 0x6 ;  /* 0x0000000600007804 */ /* 0x000fe20000000000 */
[----:B------:R-:W-:Y:S01]  /*0d10*/  IMAD.HI R6, R152, 0x55555556, RZ ;  /* 0x5555555698067827 */ /* 0x000fe200078e02ff */
[----:B------:R-:W-:Y:S02]  /*0d20*/  LEA.HI R3, R3, R154, RZ, 0x2 ;  /* 0x0000009a03037211 */ /* 0x000fe400078f10ff */
[----:B------:R-:W-:Y:S01]  /*0d30*/  LOP3.LUT R5, R5, 0x1c0, RZ, 0xc0, !PT ;  /* 0x000001c005057812 */ /* 0x000fe200078ec0ff */
[----:B------:R-:W-:Y:S01]  /*0d40*/  IMAD.IADD R11, R10, 0x1, -R11 ;  /* 0x000000010a0b7824 */ /* 0x000fe200078e0a0b */
[----:B------:R-:W-:Y:S01]  /*0d50*/  LEA.HI R10, R9, R150, RZ, 0x5 ;  /* 0x00000096090a7211 */ /* 0x000fe200078f28ff */
[----:B------:R-:W-:Y:S01]  /*0d60*/  IMAD.U32 R153, R153, 0x20, R4 ;  /* 0x0000002099997824 */ /* 0x000fe200078e0004 */
[----:B------:R-:W-:-:S02]  /*0d70*/  LEA.HI R9, R6, R6, RZ, 0x1 ;  /* 0x0000000606097211 */ /* 0x000fc400078f08ff */
[----:B------:R-:W-:Y:S02]  /*0d80*/  LOP3.LUT R6, R2, 0x7ffffe00, RZ, 0xc0, !PT ;  /* 0x7ffffe0002067812 */ /* 0x000fe400078ec0ff */
[----:B------:R-:W-:Y:S01]  /*0d90*/  LOP3.LUT R2, R5, 0x8, R4, 0xf8, !PT ;  /* 0x0000000805027812 */ /* 0x000fe200078ef804 */
[----:B------:R-:W-:Y:S01]  /*0da0*/  IMAD R9, R9, -0x3, R152 ;  /* 0xfffffffd09097824 */ /* 0x000fe200078e0298 */
[----:B------:R-:W-:Y:S01]  /*0db0*/  SHF.R.U32.HI R5, RZ, 0x3, R5 ;  /* 0x00000003ff057819 */ /* 0x000fe20000011605 */
[----:B------:R-:W-:Y:S01]  /*0dc0*/  IMAD R6, R7, 0x400, R6 ;  /* 0x0000040007067824 */ /* 0x000fe200078e0206 */
[----:B------:R-:W-:Y:S02]  /*0dd0*/  SHF.R.S32.HI R10, RZ, 0x5, R10 ;  /* 0x00000005ff0a7819 */ /* 0x000fe4000001140a */
[----:B------:R-:W-:Y:S02]  /*0de0*/  LOP3.LUT R5, R2, R5, RZ, 0x3c, !PT ;  /* 0x0000000502057212 */ /* 0x000fe400078e3cff */
[----:B------:R-:W-:Y:S01]  /*0df0*/  SHF.R.S32.HI R142, RZ, 0x2, R3 ;  /* 0x00000002ff8e7819 */ /* 0x000fe20000011403 */
[----:B------:R-:W-:Y:S01]  /*0e00*/  IMAD R10, R10, 0x10, R11 ;  /* 0x000000100a0a7824 */ /* 0x000fe200078e020b */
[----:B------:R-:W-:Y:S01]  /*0e10*/  SEL R18, R18, 0xffffffc0, !P2 ;  /* 0xffffffc012127807 */ /* 0x000fe20005000000 */
[----:B------:R-:W-:-:S02]  /*0e20*/  IMAD.IADD R5, R6, 0x1, R5 ;  /* 0x0000000106057824 */ /* 0x000fc400078e0205 */
[----:B------:R-:W-:-:S03]  /*0e30*/  IMAD R151, R9, 0x40, R10 ;  /* 0x0000004009977824 */ /* 0x000fc600078e020a */
[----:B------:R-:W-:Y:S02]  /*0e40*/  LEA R17, R5, UR42, 0x1 ;  /* 0x0000002a05117c11 */ /* 0x000fe4000f8e08ff */
[----:B------:R-:W-:Y:S02]  /*0e50*/  LOP3.LUT R5, R3, 0x1ffffffc, RZ, 0xc0, !PT ;  /* 0x1ffffffc03057812 */ /* 0x000fe400078ec0ff */
[----:B------:R-:W-:Y:S01]  /*0e60*/  LOP3.LUT R3, R8, 0x7ffffffc, RZ, 0xc0, !PT ;  /* 0x7ffffffc08037812 */ /* 0x000fe200078ec0ff */
[C---:B------:R-:W-:Y:S02]  /*0e70*/  VIADD R19, R17.reuse, 0x21800 ;  /* 0x0002180011137836 */ /* 0x040fe40000000000 */
[----:B------:R-:W-:Y:S02]  /*0e80*/  VIADD R23, R17, 0x21820 ;  /* 0x0002182011177836 */ /* 0x000fe40000000000 */
[----:B------:R-:W-:Y:S02]  /*0e90*/  IMAD.IADD R5, R154, 0x1, -R5 ;  /* 0x000000019a057824 */ /* 0x000fe400078e0a05 */
[----:B------:R-:W-:-:S02]  /*0ea0*/  @P1 VIADD R23, R19, 0xffffffe0 ;  /* 0xffffffe013171836 */ /* 0x000fc40000000000 */
[----:B------:R-:W-:Y:S02]  /*0eb0*/  IMAD.IADD R19, R19, 0x1, R18 ;  /* 0x0000000113137824 */ /* 0x000fe400078e0212 */
[----:B------:R-:W-:Y:S02]  /*0ec0*/  IMAD.SHL.U32 R140, R5, 0x8, RZ ;  /* 0x00000008058c7824 */ /* 0x000fe400078e00ff */
[----:B------:R-:W-:Y:S02]  /*0ed0*/  IMAD.IADD R16, R150, 0x1, -R3 ;  /* 0x0000000196107824 */ /* 0x000fe400078e0a03 */
[----:B------:R-:W-:Y:S02]  /*0ee0*/  IMAD.IADD R18, R18, 0x1, R23 ;  /* 0x0000000112127824 */ /* 0x000fe400078e0217 */
[----:B------:R-:W-:-:S07]  /*0ef0*/  VIADD R136, R23, 0x6000 ;  /* 0x0000600017887836 */ /* 0x000fce0000000000 */
.L_x_9189:
[----:B------:R-:W-:Y:S01]  /*0f00*/  ULDC.64 UR8, c[0x0][0xa28] ;  /* 0x00028a0000087ab9 */ /* 0x000fe20000000a00 */
[----:B0-----:R-:W0:Y:S01]  /*0f10*/  LDC R139, c[0x0][0x288] ;  /* 0x0000a200ff8b7b82 */ /* 0x001e220000000800 */
[----:B------:R-:W-:Y:S01]  /*0f20*/  UISETP.NE.U32.AND UP0, UPT, UR8, URZ, UPT ;  /* 0x0000003f0800728c */ /* 0x000fe2000bf05070 */
[----:B-1---5:R-:W-:-:S03]  /*0f30*/  IMAD.MOV.U32 R6, RZ, RZ, RZ ;  /* 0x000000ffff067224 */ /* 0x022fc600078e00ff */
[----:B------:R-:W-:-:S03]  /*0f40*/  UISETP.NE.AND.EX UP0, UPT, UR9, URZ, UPT, UP0 ;  /* 0x0000003f0900728c */ /* 0x000fc6000bf05300 */
[----:B------:R-:W-:Y:S01]  /*0f50*/  ULDC.64 UR8, c[0x0][0xa18] ;  /* 0x0002860000087ab9 */ /* 0x000fe20000000a00 */
[----:B--2---:R-:W1:Y:S01]  /*0f60*/  LDC.64 R8, c[0x0][0x3f8] ;  /* 0x0000fe00ff087b82 */ /* 0x004e620000000a00 */
        /* <DEDUP_REMOVED lines=12> */
[----:B----4-:R4:W5:Y:S02]  /*1030*/  @P0 LDG.E R6, desc[UR48][R2.64] ;  /* 0x0000003002060981 */ /* 0x010964000c1e1900 */
        /* <DEDUP_REMOVED lines=22> */
.L_x_9098:
        /* <DEDUP_REMOVED lines=10> */
.L_x_9099:
        /* <DEDUP_REMOVED lines=11> */
.L_x_9100:
[----:B------:R-:W1:Y:S01]  /*12f0*/  LDC.64 R8, c[0x0][0x9e0] ;  /* 0x00027800ff087b82 */ /* 0x000e620000000a00 */
[----:B------:R-:W-:Y:S02]  /*1300*/  IMAD.MOV.U32 R0, RZ, RZ, 0xc0 ;  /* 0x000000c0ff007424 */ /* 0x000fe400078e00ff */
[----:B-----5:R-:W-:Y:S02]  /*1310*/  IMAD.IADD R137, R137, 0x1, -R6 ;  /* 0x0000000189897824 */ /* 0x020fe400078e0a06 */
[----:B------:R-:W-:-:S05]  /*1320*/  IMAD R0, R145, R0, 0xc0 ;  /* 0x000000c091007424 */ /* 0x000fca00078e0200 */
        /* <DEDUP_REMOVED lines=14> */
.L_x_9102:
[----:B------:R-:W-:-:S13]  /*1410*/  ISETP.NE.AND P0, PT, R9, 0x1, PT ;  /* 0x000000010900780c */ /* 0x000fda0003f05270 */
[----:B------:R-:W0:Y:S02]  /*1420*/  @P0 LDC.64 R4, c[0x0][0x9e8] ;  /* 0x00027a00ff040b82 */ /* 0x000e240000000a00 */
[----:B0-----:R-:W-:-:S05]  /*1430*/  @P0 IMAD.HI.U32 R4, R2, R4, RZ ;  /* 0x0000000402040227 */ /* 0x001fca00078e00ff */
[----:B------:R-:W-:-:S07]  /*1440*/  @P0 SHF.R.U32.HI R2, RZ, R5, R4 ;  /* 0x00000005ff020219 */ /* 0x000fce0000011604 */
.L_x_9103:
[----:B------:R-:W-:-:S05]  /*1450*/  IMAD R3, R2, R9, R9 ;  /* 0x0000000902037224 */ /* 0x000fca00078e0209 */
[----:B------:R-:W-:-:S07]  /*1460*/  VIMNMX R0, R0, R3, PT ;  /* 0x0000000300007248 */ /* 0x000fce0003fe0100 */
.L_x_9101:
        /* <DEDUP_REMOVED lines=24> */
.L_x_9105:
[----:B------:R-:W-:-:S13]  /*15f0*/  ISETP.NE.AND P0, PT, R9, 0x1, PT ;  /* 0x000000010900780c */ /* 0x000fda0003f05270 */
[----:B------:R-:W0:Y:S02]  /*1600*/  @P0 LDC.64 R2, c[0x0][0x9e8] ;  /* 0x00027a00ff020b82 */ /* 0x000e240000000a00 */
[----:B0-----:R-:W-:-:S05]  /*1610*/  @P0 IMAD.HI.U32 R0, R4, R2, RZ ;  /* 0x0000000204000227 */ /* 0x001fca00078e00ff */
[----:B------:R-:W-:-:S07]  /*1620*/  @P0 SHF.R.U32.HI R4, RZ, R3, R0 ;  /* 0x00000003ff040219 */ /* 0x000fce0000011600 */
.L_x_9106:
[----:B------:R-:W-:-:S05]  /*1630*/  IMAD R4, R4, R9, RZ ;  /* 0x0000000904047224 */ /* 0x000fca00078e02ff */
[----:B------:R-:W-:-:S13]  /*1640*/  R2UR UR5, R4 ;  /* 0x00000000040572ca */ /* 0x000fda00000e0000 */
[----:B------:R-:W-:-:S04]  /*1650*/  UISETP.LT.AND UP0, UPT, UR4, UR5, UPT ;  /* 0x000000050400728c */ /* 0x000fc8000bf01270 */
[----:B------:R-:W-:-:S12]  /*1660*/  USEL UR4, UR4, UR5, !UP0 ;  /* 0x0000000504047287 */ /* 0x000fd8000c000000 */
.L_x_9104:
        /* <DEDUP_REMOVED lines=10> */
[----:B------:R-:W-:Y:S01]  /*1710*/  CS2R R26, SRZ ;  /* 0x00000000001a7805 */ /* 0x000fe2000001ff00 */
[----:B------:R-:W-:Y:S01]  /*1720*/  IMAD.MOV.U32 R126, RZ, RZ, RZ ;  /* 0x000000ffff7e7224 */ /* 0x000fe200078e00ff */
[----:B------:R-:W-:Y:S01]  /*1730*/  UISETP.LT.AND UP0, UPT, URZ, UR5, UPT ;  /* 0x000000053f00728c */ /* 0x000fe2000bf01270 */
[----:B------:R-:W-:Y:S01]  /*1740*/  IMAD.MOV.U32 R125, RZ, RZ, RZ ;  /* 0x000000ffff7d7224 */ /* 0x000fe200078e00ff */
[----:B------:R-:W-:Y:S02]  /*1750*/  CS2R R122, SRZ ;  /* 0x00000000007a7805 */ /* 0x000fe4000001ff00 */
[----:B------:R-:W-:Y:S01]  /*1760*/  CS2R R120, SRZ ;  /* 0x0000000000787805 */ /* 0x000fe2000001ff00 */
[----:B------:R-:W-:Y:S01]  /*1770*/  USEL UR39, URZ, UR5, !UP0 ;  /* 0x000000053f277287 */ /* 0x000fe2000c000000 */
[----:B------:R-:W-:Y:S02]  /*1780*/  CS2R R118, SRZ ;  /* 0x0000000000767805 */ /* 0x000fe4000001ff00 */
[----:B------:R-:W-:-:S02]  /*1790*/  CS2R R116, SRZ ;  /* 0x0000000000747805 */ /* 0x000fc4000001ff00 */
[----:B------:R-:W-:Y:S02]  /*17a0*/  CS2R R114, SRZ ;  /* 0x0000000000727805 */ /* 0x000fe4000001ff00 */
[----:B------:R-:W-:Y:S02]  /*17b0*/  CS2R R112, SRZ ;  /* 0x0000000000707805 */ /* 0x000fe4000001ff00 */
[----:B------:R-:W-:Y:S02]  /*17c0*/  CS2R R110, SRZ ;  /* 0x00000000006e7805 */ /* 0x000fe4000001ff00 */
[----:B------:R-:W-:Y:S02]  /*17d0*/  ISETP.GT.AND P1, PT, R88, UR39, PT ;  /* 0x0000002758007c0c */ /* 0x000fe4000bf24270 */
        /* <DEDUP_REMOVED lines=10> */
[----:B------:R-:W-:-:S02]  /*1880*/  IMAD.MOV.U32 R89, RZ, RZ, RZ ;  /* 0x000000ffff597224 */ /* 0x000fc400078e00ff */
[----:B------:R-:W-:Y:S01]  /*1890*/  IMAD.MOV.U32 R8, RZ, RZ, RZ ;  /* 0x000000ffff087224 */ /* 0x000fe200078e00ff */
[----:B------:R-:W-:Y:S06]  /*18a0*/  @!P1 BRA `(.L_x_9107) ;  /* 0x000000e000f09947 */ /* 0x000fec0003800000 */
[----:B------:R-:W0:Y:S02]  /*18b0*/  SHFL.IDX PT, R0, R152, RZ, 0x1f ;  /* 0x00001fff98007589 */ /* 0x000e2400000e0000 */
[----:B0-----:R-:W-:-:S13]  /*18c0*/  R2UR UR38, R0 ;  /* 0x00000000002672ca */ /* 0x001fda00000e0000 */
        /* <DEDUP_REMOVED lines=30> */
.L_x_9108:
        /* <DEDUP_REMOVED lines=9> */
.L_x_9285:
[----:B------:R-:W-:Y:S05]  /*1b40*/  @!P0 BRA `(.L_x_9110) ;  /* 0x0000000000048947 */ /* 0x000fea0003800000 */
[----:B------:R-:W-:Y:S01]  /*1b50*/  BPT.TRAP 0x1 ;  /* 0x000000040000795c */ /* 0x000fe20000300000 */
.L_x_9110:
[----:B------:R-:W-:Y:S02]  /*1b60*/  IMAD.U32 R4, RZ, RZ, UR43 ;  /* 0x0000002bff047e24 */ /* 0x000fe4000f8e00ff */
[----:B0-----:R-:W-:-:S03]  /*1b70*/  IMAD.U32 R3, RZ, RZ, UR46 ;  /* 0x0000002eff037e24 */ /* 0x001fc6000f8e00ff */
[----:B------:R-:W-:Y:S02]  /*1b80*/  LEA R4, R4, UR42, 0x3 ;  /* 0x0000002a04047c11 */ /* 0x000fe4000f8e18ff */
[----:B------:R-:W-:-:S04]  /*1b90*/  SHF.L.U32 R3, R3, 0x1f, RZ ;  /* 0x0000001f03037819 */ /* 0x000fc800000006ff */
[----:B------:R0:W1:Y:S01]  /*1ba0*/  SYNCS.PHASECHK.TRANS64.TRYWAIT P2, [R4+URZ+0x2d830], R3 ;  /* 0x02d83003040075a7 */ /* 0x000062000804017f */
[----:B------:R-:W-:Y:S05]  /*1bb0*/  @!P0 BRA `(.L_x_9111) ;  /* 0x0000000000048947 */ /* 0x000fea0003800000 */
[----:B------:R-:W-:Y:S01]  /*1bc0*/  BPT.TRAP 0x1 ;  /* 0x000000040000795c */ /* 0x000fe20000300000 */
.L_x_9111:
[----:B------:R-:W2:Y:S02]  /*1bd0*/  S2R R0, SR_TID.X ;  /* 0x0000000000007919 */ /* 0x000ea40000002100 */
[----:B--2---:R-:W-:Y:S01]  /*1be0*/  LOP3.LUT P1, RZ, R0, 0x7f, RZ, 0xc0, !PT ;  /* 0x0000007f00ff7812 */ /* 0x004fe2000782c0ff */
[----:B-1----:R-:W-:-:S12]  /*1bf0*/  @P2 BRA `(.L_x_9112) ;  /* 0x0000000000082947 */ /* 0x002fd80003800000 */
[----:B------:R-:W1:Y:S02]  /*1c00*/  SYNCS.PHASECHK.TRANS64.TRYWAIT P2, [R4+URZ+0x2d830], R3 ;  /* 0x02d83003040075a7 */ /* 0x000e64000804017f */
[----:B-1----:R-:W-:Y:S05]  /*1c10*/  @!P2 BRA `(.L_x_9113) ;  /* 0x00000144009ca947 */ /* 0x002fea0003800000 */
.L_x_9112:
[----:B------:R-:W-:Y:S05]  /*1c20*/  WARPSYNC.ALL ;  /* 0x0000000000007948 */ /* 0x000fea0003800000 */
[----:B------:R-:W-:Y:S01]  /*1c30*/  UIADD3 UR4, UR42, 0x15400, URZ ;  /* 0x000154002a047890 */ /* 0x000fe2000fffe03f */
[----:B------:R-:W-:Y:S01]  /*1c40*/  WARPGROUP.ARRIVE ;  /* 0x00000000000079c5 */ /* 0x000fe20000000000 */
[----:B------:R-:W-:Y:S01]  /*1c50*/  UMOV UR5, 0x80000020 ;  /* 0x8000002000057882 */ /* 0x000fe20000000000 */
[----:B------:R-:W-:Y:S01]  /*1c60*/  UMOV UR7, 0x80000020 ;  /* 0x8000002000077882 */ /* 0x000fe20000000000 */
[----:B------:R-:W-:Y:S01]  /*1c70*/  USHF.R.U32.HI UR4, URZ, 0x4, UR4 ;  /* 0x000000043f047899 */ /* 0x000fe20008011604 */
[----:B01----:R-:W-:Y:S01]  /*1c80*/  @!P1 VIADD R4, R4, 0x2d840 ;  /* 0x0002d84004049836 */ /* 0x003fe20000000000 */
[----:B------:R-:W-:Y:S01]  /*1c90*/  UMOV UR9, 0x80000020 ;  /* 0x8000002000097882 */ /* 0x000fe20000000000 */
[----:B------:R-:W-:Y:S01]  /*1ca0*/  UMOV UR11, 0x80000020 ;  /* 0x80000020000b7882 */ /* 0x000fe20000000000 */
[----:B------:R-:W-:Y:S01]  /*1cb0*/  ULOP3.LUT UR4, UR4, 0x3fff, URZ, 0xc0, !UPT ;  /* 0x00003fff04047892 */ /* 0x000fe2000f8ec03f */
[----:B------:R-:W-:Y:S01]  /*1cc0*/  UMOV UR13, 0x80000020 ;  /* 0x80000020000d7882 */ /* 0x000fe20000000000 */
[----:B------:R-:W-:-:S02]  /*1cd0*/  UMOV UR15, 0x80000020 ;  /* 0x80000020000f7882 */ /* 0x000fc40000000000 */
[----:B------:R-:W-:Y:S01]  /*1ce0*/  ULOP3.LUT UR32, UR4, 0x10000, URZ, 0xfc, !UPT ;  /* 0x0001000004207892 */ /* 0x000fe2000f8efc3f */
[----:B------:R-:W-:Y:S01]  /*1cf0*/  @!P1 PRMT R4, RZ, 0x654, R4 ;  /* 0x00000654ff049816 */ /* 0x000fe20000000004 */
[----:B------:R-:W-:Y:S02]  /*1d00*/  ULOP3.LUT UR4, UR50, 0x10000, URZ, 0xfc, !UPT ;  /* 0x0001000032047892 */ /* 0x000fe4000f8efc3f */
[----:B------:R-:W-:Y:S02]  /*1d10*/  UIMAD UR6, UR43, 0x600, UR32 ;  /* 0x000006002b0678a4 */ /* 0x000fe4000f8e0220 */
[----:B------:R-:W-:Y:S02]  /*1d20*/  UIADD3 UR8, UR4, 0x2, URZ ;  /* 0x0000000204087890 */ /* 0x000fe4000fffe03f */
[----:B------:R-:W-:Y:S02]  /*1d30*/  UIADD3 UR10, UR6, 0x2, URZ ;  /* 0x00000002060a7890 */ /* 0x000fe4000fffe03f */
[----:B------:R-:W-:-:S02]  /*1d40*/  UIADD3 UR12, UR4, 0x300, URZ ;  /* 0x00000300040c7890 */ /* 0x000fc4000fffe03f */
[----:B------:R-:W-:Y:S02]  /*1d50*/  UIADD3 UR14, UR6, 0x200, URZ ;  /* 0x00000200060e7890 */ /* 0x000fe4000fffe03f */
[----:B------:R-:W-:Y:S01]  /*1d60*/  HGMMA.64x128x16.F32 R24, gdesc[UR4], RZ, !UPT, gsb0 ;  /* 0x01e00000041879f0 */ /* 0x000fe2000c0008ff */
        /* <DEDUP_REMOVED lines=72> */
[----:B------:R-:W-:-:S02]  /*21f0*/  IMAD.IADD R56, R137, 0x1, R78 ;  /* 0x0000000189387824 */ /* 0x000fc400078e024e */
        /* <DEDUP_REMOVED lines=27> */
[--C-:B------:R-:W-:Y:S01]  /*23b0*/  IADD3 R59, -R139, 0x1, R56.reuse ;  /* 0x000000018b3b7810 */ /* 0x100fe20007ffe138 */
[----:B------:R-:W0:Y:S01]  /*23c0*/  MUFU.TANH R2, R2 ;  /* 0x0000000200027308 */ /* 0x000e220000002400 */
[----:B------:R1:W-:Y:S01]  /*23d0*/  @!P1 SYNCS.ARRIVE.TRANS64.RED.A1T0 RZ, [R4+URZ], RZ ;  /* 0x000000ff04ff99a7 */ /* 0x0003e2000810043f */
[----:B------:R-:W-:Y:S01]  /*23e0*/  IMAD R79, R16, -0x2, R56 ;  /* 0xfffffffe104f7824 */ /* 0x000fe200078e0238 */
[----:B------:R-:W-:Y:S01]  /*23f0*/  LEA R75, R88, 0xffffff80, 0x7 ;  /* 0xffffff80584b7811 */ /* 0x000fe200078e38ff */
[----:B------:R-:W-:-:S04]  /*2400*/  IMAD R59, R16, -0x2, R59 ;  /* 0xfffffffe103b7824 */ /* 0x000fc800078e023b */
[----:B------:R-:W2:Y:S01]  /*2410*/  MUFU.TANH R5, R5 ;  /* 0x0000000500057308 */ /* 0x000ea20000002400 */
[----:B-1----:R-:W-:Y:S02]  /*2420*/  IMAD R4, R145, 0xc0, R151 ;  /* 0x000000c091047824 */ /* 0x002fe400078e0297 */
[C---:B------:R-:W-:Y:S02]  /*2430*/  VIADD R82, R59.reuse, UR6 ;  /* 0x000000063b527c36 */ /* 0x040fe40008000000 */
[----:B------:R-:W-:-:S03]  /*2440*/  VIADD R83, R59, UR33 ;  /* 0x000000213b537c36 */ /* 0x000fc60008000000 */
[----:B------:R-:W1:Y:S01]  /*2450*/  MUFU.TANH R0, R0 ;  /* 0x0000000000007308 */ /* 0x000e620000002400 */
[----:B------:R-:W-:Y:S01]  /*2460*/  VIADDMNMX R72, R4, R82, R79, PT ;  /* 0x0000005204487246 */ /* 0x000fe2000380014f */
[----:B------:R-:W-:-:S06]  /*2470*/  IMAD.IADD R74, R83, 0x1, R4 ;  /* 0x00000001534a7824 */ /* 0x000fcc00078e0204 */
        /* <DEDUP_REMOVED lines=74> */
.L_x_9116:
[----:B------:R-:W-:-:S06]  /*2920*/  UISETP.NE.AND UP1, UPT, UR7, 0x1, UPT ;  /* 0x000000010700788c */ /* 0x000fcc000bf25270 */
[----:B------:R-:W-:-:S05]  /*2930*/  PLOP3.LUT P2, PT, PT, PT, UP1, 0x80, 0x0 ;  /* 0x000000000000781c */ /* 0x000fca0003f4f018 */
[----:B------:R-:W-:-:S08]  /*2940*/  @UP1 ULDC.64 UR10, c[0x0][0x9e8] ;  /* 0x00027a00000a1ab9 */ /* 0x000fd00000000a00 */
[----:B------:R-:W-:-:S05]  /*2950*/  @P2 IMAD.HI.U32 R59, R56, UR10, RZ ;  /* 0x0000000a383b2c27 */ /* 0x000fca000f8e00ff */
[----:B------:R-:W-:-:S07]  /*2960*/  @P2 SHF.R.U32.HI R56, RZ, UR11, R59 ;  /* 0x0000000bff382c19 */ /* 0x000fce000801163b */
.L_x_9117:
[----:B------:R-:W-:Y:S05]  /*2970*/  BSYNC B0 ;  /* 0x0000000000007941 */ /* 0x000fea0003800000 */
.L_x_9115:
[----:B------:R-:W-:-:S04]  /*2980*/  IMAD R59, R56, UR7, -R75 ;  /* 0x00000007383b7c24 */ /* 0x000fc8000f8e0a4b */
[----:B------:R-:W-:-:S05]  /*2990*/  IMAD R59, R16, -0x2, R59 ;  /* 0xfffffffe103b7824 */ /* 0x000fca00078e023b */
[----:B------:R-:W-:Y:S02]  /*29a0*/  VIMNMX R74, R74, R59, !PT ;  /* 0x0000003b4a4a7248 */ /* 0x000fe40007fe0100 */
[----:B------:R-:W-:-:S07]  /*29b0*/  VIADDMNMX R72, R59, UR7, R72, PT ;  /* 0x000000073b487c46 */ /* 0x000fce000b800148 */
.L_x_9114:
[C---:B------:R-:W-:Y:S02]  /*29c0*/  ISETP.GE.AND P4, PT, R78.reuse, 0x9, PT ;  /* 0x000000094e00780c */ /* 0x040fe40003f86270 */
[C---:B------:R-:W-:Y:S02]  /*29d0*/  ISETP.GE.AND P2, PT, R78.reuse, 0x2, PT ;  /* 0x000000024e00780c */ /* 0x040fe40003f46270 */
[----:B------:R-:W-:Y:S02]  /*29e0*/  ISETP.GE.AND P5, PT, R78, 0xa, PT ;  /* 0x0000000a4e00780c */ /* 0x000fe40003fa6270 */
[----:B------:R-:W-:Y:S02]  /*29f0*/  LOP3.LUT R22, R22, 0xfffffffd, RZ, 0xc0, !PT ;  /* 0xfffffffd16167812 */ /* 0x000fe400078ec0ff */
[----:B------:R-:W-:-:S04]  /*2a00*/  ISETP.GT.AND P3, PT, R74, 0x1, !P2 ;  /* 0x000000014a00780c */ /* 0x000fc80005764270 */
[----:B------:R-:W-:Y:S02]  /*2a10*/  ISETP.LT.OR P3, PT, R72, 0x2, P3 ;  /* 0x000000024800780c */ /* 0x000fe40001f61670 */
[----:B------:R-:W-:Y:S02]  /*2a20*/  @P4 LOP3.LUT R22, R22, 0x2, RZ, 0xfc, !PT ;  /* 0x0000000216164812 */ /* 0x000fe400078efcff */
[----:B------:R-:W-:Y:S01]  /*2a30*/  FSEL R69, R5, -INF , !P3 ;  /* 0xff80000005457808 */ /* 0x000fe20005800000 */
[----:B------:R-:W-:Y:S01]  /*2a40*/  VIADD R5, R4, 0x8 ;  /* 0x0000000804057836 */ /* 0x000fe20000000000 */
[----:B------:R-:W-:Y:S02]  /*2a50*/  LOP3.LUT R22, R22, 0xfffffffb, RZ, 0xc0, !PT ;  /* 0xfffffffb16167812 */ /* 0x000fe400078ec0ff */
[----:B------:R-:W-:Y:S02]  /*2a60*/  ISETP.GT.AND P4, PT, R74, 0x8, !P4 ;  /* 0x000000084a00780c */ /* 0x000fe40006784270 */
[----:B------:R-:W-:-:S02]  /*2a70*/  @P5 LOP3.LUT R22, R22, 0x4, RZ, 0xfc, !PT ;  /* 0x0000000416165812 */ /* 0x000fc400078efcff */
[----:B------:R-:W-:Y:S02]  /*2a80*/  ISETP.GT.AND P3, PT, R74, 0x9, !P5 ;  /* 0x000000094a00780c */ /* 0x000fe40006f64270 */
[----:B------:R-:W-:Y:S02]  /*2a90*/  ISETP.GE.AND P5, PT, R78, 0x11, PT ;  /* 0x000000114e00780c */ /* 0x000fe40003fa6270 */
[C---:B------:R-:W-:Y:S02]  /*2aa0*/  ISETP.LT.OR P4, PT, R72.reuse, 0x9, P4 ;  /* 0x000000094800780c */ /* 0x040fe40002781670 */
[----:B------:R-:W-:Y:S02]  /*2ab0*/  ISETP.LT.OR P3, PT, R72, 0xa, P3 ;  /* 0x0000000a4800780c */ /* 0x000fe40001f61670 */
[----:B------:R-:W-:Y:S02]  /*2ac0*/  FSEL R89, R89, -INF , !P4 ;  /* 0xff80000059597808 */ /* 0x000fe40006000000 */
[----:B------:R-:W-:-:S02]  /*2ad0*/  ISETP.GE.AND P4, PT, R78, 0x12, PT ;  /* 0x000000124e00780c */ /* 0x000fc40003f86270 */
[----:B------:R-:W-:Y:S02]  /*2ae0*/  LOP3.LUT R22, R22, 0xfffffff7, RZ, 0xc0, !PT ;  /* 0xfffffff716167812 */ /* 0x000fe400078ec0ff */
[----:B0-----:R-:W-:Y:S02]  /*2af0*/  FSEL R90, R90, -INF , !P3 ;  /* 0xff8000005a5a7808 */ /* 0x001fe40005800000 */
        /* <DEDUP_REMOVED lines=125> */
[----:B------:R-:W-:Y:S02]  /*32d0*/  ISETP.GT.AND P3, PT, R74, 0x61, !P4 ;  /* 0x000000614a00780c */ /* 0x000fe40006764270 */
[----:B------:R-:W-:-:S02]  /*32e0*/  VIADDMNMX R70, R5, R82, R79, PT ;  /* 0x0000005205467246 */ /* 0x000fc4000380014f */
[----:B------:R-:W-:-:S03]  /*32f0*/  ISETP.LT.OR P3, PT, R72, 0x62, P3 ;  /* 0x000000624800780c */ /* 0x000fc60001f61670 */
[----:B------:R-:W-:Y:S02]  /*3300*/  @P4 LOP3.LUT R22, R22, 0x20, RZ, 0xfc, !PT ;  /* 0x0000002016164812 */ /* 0x000fe400078efcff */
[----:B------:R-:W-:Y:S02]  /*3310*/  ISETP.GE.AND P4, PT, R78, 0x69, PT ;  /* 0x000000694e00780c */ /* 0x000fe40003f86270 */
[----:B------:R-:W-:Y:S01]  /*3320*/  FSEL R49, R71, -INF , !P3 ;  /* 0xff80000047317808 */ /* 0x000fe20005800000 */
[----:B------:R-:W-:Y:S01]  /*3330*/  IMAD.IADD R71, R83, 0x1, R5 ;  /* 0x0000000153477824 */ /* 0x000fe200078e0205 */
        /* <DEDUP_REMOVED lines=51> */
.L_x_9120:
[----:B------:R-:W-:-:S06]  /*3670*/  UISETP.NE.AND UP1, UPT, UR7, 0x1, UPT ;  /* 0x000000010700788c */ /* 0x000fcc000bf25270 */
[----:B------:R-:W-:-:S05]  /*3680*/  PLOP3.LUT P6, PT, PT, PT, UP1, 0x80, 0x0 ;  /* 0x000000000000781c */ /* 0x000fca0003fcf018 */
[----:B------:R-:W-:-:S08]  /*3690*/  @UP1 ULDC.64 UR10, c[0x0][0x9e8] ;  /* 0x00027a00000a1ab9 */ /* 0x000fd00000000a00 */
[----:B------:R-:W-:Y:S01]  /*36a0*/  @P6 IMAD.HI.U32 R57, R2, UR10, RZ ;  /* 0x0000000a02396c27 */ /* 0x000fe2000f8e00ff */
[----:B------:R-:W-:-:S13]  /*36b0*/  PLOP3.LUT P6, PT, PT, PT, UP1, 0x80, 0x0 ;  /* 0x000000000000781c */ /* 0x000fda0003fcf018 */
[----:B------:R-:W-:-:S07]  /*36c0*/  @P6 SHF.R.U32.HI R2, RZ, UR11, R57 ;  /* 0x0000000bff026c19 */ /* 0x000fce0008011639 */
.L_x_9121:
[----:B------:R-:W-:Y:S05]  /*36d0*/  BSYNC B0 ;  /* 0x0000000000007941 */ /* 0x000fea0003800000 */
.L_x_9119:
[----:B------:R-:W-:-:S04]  /*36e0*/  IMAD R57, R2, UR7, -R75 ;  /* 0x0000000702397c24 */ /* 0x000fc8000f8e0a4b */
[----:B------:R-:W-:-:S05]  /*36f0*/  IMAD R57, R16, -0x2, R57 ;  /* 0xfffffffe10397824 */ /* 0x000fca00078e0239 */
[----:B------:R-:W-:Y:S02]  /*3700*/  VIMNMX R71, R71, R57, !PT ;  /* 0x0000003947477248 */ /* 0x000fe40007fe0100 */
[----:B------:R-:W-:-:S07]  /*3710*/  VIADDMNMX R70, R57, UR7, R70, PT ;  /* 0x0000000739467c46 */ /* 0x000fce000b800146 */
.L_x_9118:
        /* <DEDUP_REMOVED lines=9> */
[C---:B------:R-:W-:Y:S02]  /*37b0*/  ISETP.LT.OR P3, PT, R70.reuse, 0x71, P3 ;  /* 0x000000714600780c */ /* 0x040fe40001f61670 */
[----:B------:R-:W-:Y:S02]  /*37c0*/  ISETP.LT.OR P2, PT, R70, 0x9, P2 ;  /* 0x000000094600780c */ /* 0x000fe40001741670 */
[----:B------:R-:W-:Y:S02]  /*37d0*/  ISETP.GT.AND P5, PT, R71, 0x78, !P5 ;  /* 0x000000784700780c */ /* 0x000fe40006fa4270 */
[----:B------:R-:W-:-:S02]  /*37e0*/  FSEL R7, R7, -INF , !P2 ;  /* 0xff80000007077808 */ /* 0x000fc40005000000 */
[----:B------:R-:W-:Y:S02]  /*37f0*/  LOP3.LUT P2, RZ, R22, 0x4, RZ, 0xc0, !PT ;  /* 0x0000000416ff7812 */ /* 0x000fe4000784c0ff */
[C---:B------:R-:W-:Y:S02]  /*3800*/  ISETP.LT.OR P4, PT, R70.reuse, 0x72, P4 ;  /* 0x000000724600780c */ /* 0x040fe40002781670 */
        /* <DEDUP_REMOVED lines=11> */
[----:B------:R-:W-:Y:S02]  /*38c0*/  FSEL R29, R29, -INF , !P5 ;  /* 0xff8000001d1d7808 */ /* 0x000fe40006800000 */
        /* <DEDUP_REMOVED lines=92> */
[C---:B------:R-:W-:Y:S01]  /*3e90*/  LOP3.LUT P6, RZ, R22.reuse, 0x10, RZ, 0xc0, !PT ;  /* 0x0000001016ff7812 */ /* 0x040fe200078cc0ff */
[----:B------:R-:W0:Y:S01]  /*3ea0*/  SHFL.BFLY PT, R12, R13, 0x2, 0x1f ;  /* 0x0c401f000d0c7f89 */ /* 0x000e2200000e0000 */
[----:B------:R-:W-:Y:S02]  /*3eb0*/  FSEL R35, R35, -INF , !P2 ;  /* 0xff80000023237808 */ /* 0x000fe40005000000 */
[----:B------:R-:W-:-:S04]  /*3ec0*/  LOP3.LUT P2, RZ, R22, 0x200, RZ, 0xc0, !PT ;  /* 0x0000020016ff7812 */ /* 0x000fc8000784c0ff */
[----:B------:R-:W-:-:S04]  /*3ed0*/  ISETP.GT.AND P2, PT, R71, 0x51, !P2 ;  /* 0x000000514700780c */ /* 0x000fc80005744270 */
[----:B------:R-:W-:-:S04]  /*3ee0*/  ISETP.LT.OR P2, PT, R70, 0x52, P2 ;  /* 0x000000524600780c */ /* 0x000fc80001741670 */
[----:B------:R-:W-:Y:S02]  /*3ef0*/  FSEL R36, R36, -INF , !P2 ;  /* 0xff80000024247808 */ /* 0x000fe40005000000 */
[----:B------:R-:W-:-:S04]  /*3f00*/  LOP3.LUT P2, RZ, R22, 0x100, RZ, 0xc0, !PT ;  /* 0x0000010016ff7812 */ /* 0x000fc8000784c0ff */
[----:B------:R-:W-:Y:S02]  /*3f10*/  ISETP.GT.AND P2, PT, R71, 0x58, !P2 ;  /* 0x000000584700780c */ /* 0x000fe40005744270 */
[----:B0-----:R-:W-:Y:S02]  /*3f20*/  FMNMX.FTZ R72, R13, R12, !PT ;  /* 0x0000000c0d487209 */ /* 0x001fe40007810000 */
[----:B------:R-:W-:-:S03]  /*3f30*/  ISETP.LT.OR P2, PT, R70, 0x59, P2 ;  /* 0x000000594600780c */ /* 0x000fc60001741670 */
        /* <DEDUP_REMOVED lines=10> */
[----:B------:R-:W-:Y:S01]  /*3fe0*/  FMUL.FTZ R78, R12, UR34 ;  /* 0x000000220c4e7c20 */ /* 0x000fe20008410000 */
        /* <DEDUP_REMOVED lines=16> */
[--C-:B------:R-:W-:Y:S01]  /*40f0*/  FFMA.FTZ R67, R60, UR34, -R78.reuse ;  /* 0x000000223c437c23 */ /* 0x100fe2000801084e */
        /* <DEDUP_REMOVED lines=16> */
[----:B------:R-:W0:Y:S01]  /*4200*/  MUFU.EX2 R73, R73 ;  /* 0x0000004900497308 */ /* 0x000e220000000800 */
[----:B------:R-:W-:Y:S01]  /*4210*/  FMNMX.FTZ R13, R9, R74, !PT ;  /* 0x0000004a090d7209 */ /* 0x000fe20007810000 */
[--C-:B------:R-:W-:Y:S01]  /*4220*/  FFMA.FTZ R93, R93, UR34, -R78.reuse ;  /* 0x000000225d5d7c23 */ /* 0x100fe2000801084e */
[----:B------:R-:W-:Y:S01]  /*4230*/  ISETP.GT.AND P6, PT, R71, 0x79, !P6 ;  /* 0x000000794700780c */ /* 0x000fe200077c4270 */
        /* <DEDUP_REMOVED lines=25> */
[----:B------:R-:W-:Y:S01]  /*43d0*/  FMNMX.FTZ R80, R14, R13, !PT ;  /* 0x0000000d0e507209 */ /* 0x000fe20007810000 */
[----:B------:R-:W-:-:S02]  /*43e0*/  FFMA.FTZ R38, R38, UR34, -R78 ;  /* 0x0000002226267c23 */ /* 0x000fc4000801084e */
[----:B------:R2:W-:Y:S01]  /*43f0*/  MUFU.EX2 R62, R79 ;  /* 0x0000004f003e7308 */ /* 0x0005e20000000800 */
[----:B------:R-:W-:Y:S01]  /*4400*/  FMNMX.FTZ R13, R21, R80, !PT ;  /* 0x00000050150d7209 */ /* 0x000fe20007810000 */
[----:B------:R-:W-:-:S03]  /*4410*/  FFMA.FTZ R80, R43, UR34, -R78 ;  /* 0x000000222b507c23 */ /* 0x000fc6000801084e */
        /* <DEDUP_REMOVED lines=30> */
[----:B------:R-:W-:-:S03]  /*4600*/  FFMA.FTZ R68, R51, UR34, -R78 ;  /* 0x0000002233447c23 */ /* 0x000fc6000801084e */
[----:B------:R-:W-:-:S03]  /*4610*/  FMNMX.FTZ R13, R30, R13, !PT ;  /* 0x0000000d1e0d7209 */ /* 0x000fc60007810000 */
[----:B------:R-:W-:Y:S02]  /*4620*/  MUFU.EX2 R64, R64 ;  /* 0x0000004000407308 */ /* 0x000fe40000000800 */
[----:B------:R-:W2:Y:S06]  /*4630*/  SHFL.BFLY PT, R70, R13, 0x2, 0x1f ;  /* 0x0c401f000d467f89 */ /* 0x000eac00000e0000 */
[----:B------:R-:W-:Y:S08]  /*4640*/  MUFU.EX2 R59, R59 ;  /* 0x0000003b003b7308 */ /* 0x000ff00000000800 */
[----:B------:R-:W-:Y:S08]  /*4650*/  MUFU.EX2 R56, R56 ;  /* 0x0000003800387308 */ /* 0x000ff00000000800 */
[----:B------:R-:W-:Y:S01]  /*4660*/  MUFU.EX2 R53, R53 ;  /* 0x0000003500357308 */ /* 0x000fe20000000800 */
[----:B--2---:R-:W-:Y:S01]  /*4670*/  FMNMX.FTZ R51, R13, R70, !PT ;  /* 0x000000460d337209 */ /* 0x004fe20007810000 */
[----:B------:R-:W-:-:S04]  /*4680*/  FFMA.FTZ R70, R49, UR34, -R78 ;  /* 0x0000002231467c23 */ /* 0x000fc8000801084e */
[----:B------:R-:W2:Y:S02]  /*4690*/  SHFL.BFLY PT, R82, R51, 0x1, 0x1f ;  /* 0x0c201f0033527f89 */ /* 0x000ea400000e0000 */
[----:B------:R-:W-:Y:S08]  /*46a0*/  MUFU.EX2 R54, R54 ;  /* 0x0000003600367308 */ /* 0x000ff00000000800 */
[----:B------:R-:W-:Y:S08]  /*46b0*/  MUFU.EX2 R55, R55 ;  /* 0x0000003700377308 */ /* 0x000ff00000000800 */
[----:B------:R-:W-:Y:S01]  /*46c0*/  MUFU.EX2 R52, R52 ;  /* 0x0000003400347308 */ /* 0x000fe20000000800 */
[----:B--2---:R-:W-:-:S07]  /*46d0*/  FMNMX.FTZ R13, R51, R82, !PT ;  /* 0x00000052330d7209 */ /* 0x004fce0007810000 */
        /* <DEDUP_REMOVED lines=18> */
[----:B------:R3:W4:Y:S01]  /*4800*/  MUFU.EX2 R86, R49 ;  /* 0x0000003100567308 */ /* 0x0007220000000800 */
[--C-:B--2---:R-:W-:Y:S01]  /*4810*/  FFMA.FTZ R76, R10, UR34, -R43.reuse ;  /* 0x000000220a4c7c23 */ /* 0x104fe2000801082b */
[--C-:B------:R-:W-:Y:S01]  /*4820*/  FFMA.FTZ R15, R15, UR34, -R43.reuse ;  /* 0x000000220f0f7c23 */ /* 0x100fe2000801082b */
[--C-:B------:R-:W-:Y:S01]  /*4830*/  FFMA.FTZ R21, R21, UR34, -R43.reuse ;  /* 0x0000002215157c23 */ /* 0x100fe2000801082b */
[--C-:B------:R-:W-:Y:S01]  /*4840*/  FFMA.FTZ R20, R20, UR34, -R43.reuse ;  /* 0x0000002214147c23 */ /* 0x100fe2000801082b */
[--C-:B------:R-:W-:Y:S01]  /*4850*/  FFMA.FTZ R82, R33, UR34, -R43.reuse ;  /* 0x0000002221527c23 */ /* 0x100fe2000801082b */
[--C-:B------:R-:W-:Y:S01]  /*4860*/  FFMA.FTZ R35, R35, UR34, -R43.reuse ;  /* 0x0000002223237c23 */ /* 0x100fe2000801082b */
[--C-:B------:R-:W-:Y:S01]  /*4870*/  FFMA.FTZ R33, R25, UR34, -R43.reuse ;  /* 0x0000002219217c23 */ /* 0x100fe2000801082b */
[----:B------:R2:W5:Y:S01]  /*4880*/  MUFU.EX2 R81, R51 ;  /* 0x0000003300517308 */ /* 0x0005620000000800 */
[----:B---3--:R-:W-:Y:S01]  /*4890*/  FFMA.FTZ R49, R8, UR34, -R43 ;  /* 0x0000002208317c23 */ /* 0x008fe2000801082b */
[----:B0-----:R-:W-:Y:S01]  /*48a0*/  FADD.FTZ R8, R42, R73 ;  /* 0x000000492a087221 */ /* 0x001fe20000010000 */
[----:B-1----:R-:W-:Y:S01]  /*48b0*/  F2FP.F16.F32.PACK_AB R10, R72, R69 ;  /* 0x00000045480a723e */ /* 0x002fe200000000ff */
[--C-:B------:R-:W-:Y:S01]  /*48c0*/  FFMA.FTZ R57, R34, UR34, -R43.reuse ;  /* 0x0000002222397c23 */ /* 0x100fe2000801082b */
[--C-:B------:R-:W-:Y:S01]  /*48d0*/  FFMA.FTZ R2, R2, UR34, -R43.reuse ;  /* 0x0000002202027c23 */ /* 0x100fe2000801082b */
[----:B------:R-:W-:Y:S01]  /*48e0*/  FADD.FTZ R9, R69, R8 ;  /* 0x0000000845097221 */ /* 0x000fe20000010000 */
[----:B------:R-:W-:Y:S01]  /*48f0*/  F2FP.F16.F32.PACK_AB R8, R73, R42 ;  /* 0x0000002a4908723e */ /* 0x000fe200000000ff */
[----:B------:R0:W1:Y:S01]  /*4900*/  MUFU.EX2 R90, R71 ;  /* 0x00000047005a7308 */ /* 0x0000620000000800 */
[----:B--2---:R-:W-:Y:S01]  /*4910*/  FFMA.FTZ R51, R31, UR34, -R43 ;  /* 0x000000221f337c23 */ /* 0x004fe2000801082b */
[----:B------:R-:W-:Y:S01]  /*4920*/  FADD.FTZ R27, R72, R9 ;  /* 0x00000009481b7221 */ /* 0x000fe20000010000 */
[----:B----4-:R-:W-:Y:S01]  /*4930*/  F2FP.F16.F32.PACK_AB R9, R86, R79 ;  /* 0x0000004f5609723e */ /* 0x010fe200000000ff */
[--C-:B------:R-:W-:Y:S01]  /*4940*/  FFMA.FTZ R69, R36, UR34, -R43.reuse ;  /* 0x0000002224457c23 */ /* 0x100fe2000801082b */
[----:B------:R-:W-:Y:S01]  /*4950*/  FFMA.FTZ R44, R44, UR34, -R43 ;  /* 0x000000222c2c7c23 */ /* 0x000fe2000801082b */
[----:B------:R-:W-:Y:S01]  /*4960*/  FADD.FTZ R32, R0, R27 ;  /* 0x0000001b00207221 */ /* 0x000fe20000010000 */
[--C-:B------:R-:W-:Y:S01]  /*4970*/  FFMA.FTZ R46, R46, UR34, -R43.reuse ;  /* 0x000000222e2e7c23 */ /* 0x100fe2000801082b */
[----:B------:R-:W2:Y:S01]  /*4980*/  MUFU.EX2 R3, R3 ;  /* 0x0000000300037308 */ /* 0x000ea20000000800 */
[--C-:B0-----:R-:W-:Y:S01]  /*4990*/  FFMA.FTZ R71, R28, UR34, -R43.reuse ;  /* 0x000000221c477c23 */ /* 0x101fe2000801082b */
[----:B------:R-:W-:Y:S01]  /*49a0*/  FADD.FTZ R28, R79, R86 ;  /* 0x000000564f1c7221 */ /* 0x000fe20000010000 */
[----:B------:R-:W-:Y:S01]  /*49b0*/  FADD.FTZ R31, R75, R32 ;  /* 0x000000204b1f7221 */ /* 0x000fe20000010000 */
[--C-:B------:R-:W-:Y:S01]  /*49c0*/  FFMA.FTZ R48, R48, UR34, -R43.reuse ;  /* 0x0000002230307c23 */ /* 0x100fe2000801082b */
[----:B------:R-:W-:Y:S01]  /*49d0*/  FFMA.FTZ R50, R50, UR34, -R43 ;  /* 0x0000002232327c23 */ /* 0x000fe2000801082b */
[----:B-----5:R-:W-:Y:S01]  /*49e0*/  FADD.FTZ R11, R81, R28 ;  /* 0x0000001c510b7221 */ /* 0x020fe20000010000 */
[----:B------:R-:W-:Y:S01]  /*49f0*/  FADD.FTZ R32, R74, R31 ;  /* 0x0000001f4a207221 */ /* 0x000fe20000010000 */
[----:B------:R-:W0:Y:S01]  /*4a00*/  MUFU.EX2 R6, R6 ;  /* 0x0000000600067308 */ /* 0x000e220000000800 */
[----:B------:R-:W-:Y:S01]  /*4a10*/  FFMA.FTZ R36, R29, UR34, -R43 ;  /* 0x000000221d247c23 */ /* 0x000fe2000801082b */
[----:B-1----:R-:W-:Y:S01]  /*4a20*/  FADD.FTZ R28, R90, R11 ;  /* 0x0000000b5a1c7221 */ /* 0x002fe20000010000 */
[----:B------:R-:W-:Y:S01]  /*4a30*/  FADD.FTZ R31, R77, R32 ;  /* 0x000000204d1f7221 */ /* 0x000fe20000010000 */
[--C-:B------:R-:W-:Y:S01]  /*4a40*/  FFMA.FTZ R32, R24, UR34, -R43.reuse ;  /* 0x0000002218207c23 */ /* 0x100fe2000801082b */
[----:B------:R-:W-:Y:S01]  /*4a50*/  F2FP.F16.F32.PACK_AB R11, R90, R81 ;  /* 0x000000515a0b723e */ /* 0x000fe200000000ff */
[----:B------:R-:W-:Y:S01]  /*4a60*/  FFMA.FTZ R72, R30, UR34, -R43 ;  /* 0x000000221e487c23 */ /* 0x000fe2000801082b */
[----:B------:R-:W-:Y:S01]  /*4a70*/  F2FP.F16.F32.PACK_AB R30, R61, R60 ;  /* 0x0000003c3d1e723e */ /* 0x000fe200000000ff */
[----:B------:R-:W1:Y:S01]  /*4a80*/  MUFU.EX2 R7, R7 ;  /* 0x0000000700077308 */ /* 0x000e620000000800 */
[----:B--2---:R-:W-:Y:S01]  /*4a90*/  FADD.FTZ R27, R3, R28 ;  /* 0x0000001c031b7221 */ /* 0x004fe20000010000 */
[----:B------:R2:W-:Y:S06]  /*4aa0*/  STSM.16.M88.4 [R17+0x21800], R8 ;  /* 0x0218000811007844 */ /* 0x0005ec0000000200 */
[----:B------:R-:W3:Y:S01]  /*4ab0*/  MUFU.EX2 R58, R58 ;  /* 0x0000003a003a7308 */ /* 0x000ee20000000800 */
[----:B0-----:R-:W-:-:S07]  /*4ac0*/  FADD.FTZ R28, R6, R27 ;  /* 0x0000001b061c7221 */ /* 0x001fce0000010000 */
[----:B------:R-:W0:Y:S01]  /*4ad0*/  MUFU.EX2 R49, R49 ;  /* 0x0000003100317308 */ /* 0x000e220000000800 */
[----:B-1----:R-:W-:Y:S01]  /*4ae0*/  FADD.FTZ R27, R7, R28 ;  /* 0x0000001c071b7221 */ /* 0x002fe20000010000 */
[----:B------:R-:W-:Y:S01]  /*4af0*/  FADD.FTZ R28, R62, R31 ;  /* 0x0000001f3e1c7221 */ /* 0x000fe20000010000 */
[----:B--2---:R-:W-:Y:S02]  /*4b00*/  F2FP.F16.F32.PACK_AB R8, R66, R65 ;  /* 0x000000414208723e */ /* 0x004fe400000000ff */
[----:B------:R-:W-:-:S03]  /*4b10*/  F2FP.F16.F32.PACK_AB R10, R64, R63 ;  /* 0x0000003f400a723e */ /* 0x000fc600000000ff */
[----:B------:R-:W1:Y:S01]  /*4b20*/  MUFU.EX2 R76, R76 ;  /* 0x0000004c004c7308 */ /* 0x000e620000000800 */
[----:B---3--:R-:W-:Y:S01]  /*4b30*/  FADD.FTZ R24, R58, R27 ;  /* 0x0000001b3a187221 */ /* 0x008fe20000010000 */
[----:B------:R-:W-:-:S06]  /*4b40*/  FADD.FTZ R27, R67, R28 ;  /* 0x0000001c431b7221 */ /* 0x000fcc0000010000 */
[----:B------:R-:W-:Y:S01]  /*4b50*/  MUFU.EX2 R15, R15 ;  /* 0x0000000f000f7308 */ /* 0x000fe20000000800 */
[----:B0-----:R-:W-:Y:S01]  /*4b60*/  FADD.FTZ R25, R49, R24 ;  /* 0x0000001831197221 */ /* 0x001fe20000010000 */
[----:B------:R-:W-:-:S04]  /*4b70*/  FADD.FTZ R24, R60, R27 ;  /* 0x0000001b3c187221 */ /* 0x000fc80000010000 */
[----:B------:R-:W-:Y:S01]  /*4b80*/  FADD.FTZ R28, R61, R24 ;  /* 0x000000183d1c7221 */ /* 0x000fe20000010000 */
[----:B------:R-:W-:Y:S01]  /*4b90*/  F2FP.F16.F32.PACK_AB R24, R75, R0 ;  /* 0x000000004b18723e */ /* 0x000fe200000000ff */
[----:B------:R-:W0:Y:S01]  /*4ba0*/  MUFU.EX2 R78, R78 ;  /* 0x0000004e004e7308 */ /* 0x000e220000000800 */
[----:B-1----:R-:W-:Y:S01]  /*4bb0*/  F2FP.F16.F32.PACK_AB R29, R76, R49 ;  /* 0x000000314c1d723e */ /* 0x002fe200000000ff */
[----:B------:R-:W-:Y:S01]  /*4bc0*/  FADD.FTZ R27, R65, R28 ;  /* 0x0000001c411b7221 */ /* 0x000fe20000010000 */
[----:B------:R-:W-:-:S03]  /*4bd0*/  F2FP.F16.F32.PACK_AB R28, R67, R62 ;  /* 0x0000003e431c723e */ /* 0x000fc600000000ff */
[----:B------:R-:W-:Y:S01]  /*4be0*/  FADD.FTZ R34, R66, R27 ;  /* 0x0000001b42227221 */ /* 0x000fe20000010000 */
[----:B------:R-:W-:Y:S01]  /*4bf0*/  F2FP.F16.F32.PACK_AB R27, R58, R7 ;  /* 0x000000073a1b723e */ /* 0x000fe200000000ff */
[----:B------:R-:W1:Y:S02]  /*4c00*/  MUFU.EX2 R21, R21 ;  /* 0x0000001500157308 */ /* 0x000e640000000800 */
[----:B------:R-:W-:-:S04]  /*4c10*/  FADD.FTZ R9, R63, R34 ;  /* 0x000000223f097221 */ /* 0x000fc80000010000 */
[----:B------:R-:W-:Y:S02]  /*4c20*/  FADD.FTZ R34, R64, R9 ;  /* 0x0000000940227221 */ /* 0x000fe40000010000 */
[----:B------:R2:W-:Y:S01]  /*4c30*/  MUFU.EX2 R42, R35 ;  /* 0x00000023002a7308 */ /* 0x0005e20000000800 */
[----:B0-----:R-:W-:Y:S01]  /*4c40*/  F2FP.F16.F32.PACK_AB R31, R78, R15 ;  /* 0x0000000f4e1f723e */ /* 0x001fe200000000ff */
[----:B------:R-:W-:Y:S01]  /*4c50*/  FADD.FTZ R9, R59, R34 ;  /* 0x000000223b097221 */ /* 0x000fe20000010000 */
[----:B------:R-:W-:-:S05]  /*4c60*/  F2FP.F16.F32.PACK_AB R34, R54, R53 ;  /* 0x000000353622723e */ /* 0x000fca00000000ff */
[----:B------:R-:W0:Y:S01]  /*4c70*/  MUFU.EX2 R20, R20 ;  /* 0x0000001400147308 */ /* 0x000e220000000800 */
[----:B--2---:R-:W-:Y:S01]  /*4c80*/  FFMA.FTZ R35, R26, UR34, -R43 ;  /* 0x000000221a237c23 */ /* 0x004fe2000801082b */
[----:B------:R-:W-:-:S04]  /*4c90*/  FADD.FTZ R26, R76, R25 ;  /* 0x000000194c1a7221 */ /* 0x000fc80000010000 */
[----:B------:R-:W-:Y:S01]  /*4ca0*/  FADD.FTZ R25, R15, R26 ;  /* 0x0000001a0f197221 */ /* 0x000fe20000010000 */
[----:B------:R-:W-:Y:S01]  /*4cb0*/  F2FP.F16.F32.PACK_AB R26, R77, R74 ;  /* 0x0000004a4d1a723e */ /* 0x000fe200000000ff */
[----:B------:R-:W2:Y:S02]  /*4cc0*/  MUFU.EX2 R71, R71 ;  /* 0x0000004700477308 */ /* 0x000ea40000000800 */
[----:B------:R-:W-:-:S04]  /*4cd0*/  FADD.FTZ R0, R78, R25 ;  /* 0x000000194e007221 */ /* 0x000fc80000010000 */
[----:B-1----:R-:W-:Y:S02]  /*4ce0*/  FADD.FTZ R25, R21, R0 ;  /* 0x0000000015197221 */ /* 0x002fe40000010000 */
[----:B------:R-:W1:Y:S02]  /*4cf0*/  MUFU.EX2 R84, R84 ;  /* 0x0000005400547308 */ /* 0x000e640000000800 */
[----:B0-----:R-:W-:Y:S01]  /*4d00*/  FADD.FTZ R0, R20, R25 ;  /* 0x0000001914007221 */ /* 0x001fe20000010000 */
[----:B------:R-:W-:Y:S01]  /*4d10*/  F2FP.F16.F32.PACK_AB R25, R6, R3 ;  /* 0x000000030619723e */ /* 0x000fe200000000ff */
[----:B------:R-:W-:Y:S01]  /*4d20*/  FADD.FTZ R6, R56, R9 ;  /* 0x0000000938067221 */ /* 0x000fe20000010000 */
[----:B------:R-:W-:-:S03]  /*4d30*/  F2FP.F16.F32.PACK_AB R9, R20, R21 ;  /* 0x000000151409723e */ /* 0x000fc600000000ff */
[----:B------:R-:W0:Y:S01]  /*4d40*/  MUFU.EX2 R14, R14 ;  /* 0x0000000e000e7308 */ /* 0x000e220000000800 */
[----:B--2---:R-:W-:Y:S01]  /*4d50*/  FADD.FTZ R3, R71, R0 ;  /* 0x0000000047037221 */ /* 0x004fe20000010000 */
[----:B------:R2:W-:Y:S04]  /*4d60*/  STSM.16.M88.4 [R23], R24 ;  /* 0x0000001817007844 */ /* 0x0005e80000000200 */
[----:B------:R-:W-:Y:S02]  /*4d70*/  STSM.16.M88.4 [R19], R28 ;  /* 0x0000001c13007844 */ /* 0x000fe40000000200 */
[----:B------:R-:W3:Y:S01]  /*4d80*/  MUFU.EX2 R51, R51 ;  /* 0x0000003300337308 */ /* 0x000ee20000000800 */
[C---:B-1----:R-:W-:Y:S01]  /*4d90*/  FADD.FTZ R7, R84.reuse, R3 ;  /* 0x0000000354077221 */ /* 0x042fe20000010000 */
[----:B------:R-:W-:-:S05]  /*4da0*/  F2FP.F16.F32.PACK_AB R11, R84, R71 ;  /* 0x00000047540b723e */ /* 0x000fca00000000ff */
[----:B------:R1:W-:Y:S01]  /*4db0*/  STSM.16.M88.4 [R18], R8 ;  /* 0x0000000812007844 */ /* 0x0003e20000000200 */
[----:B------:R-:W4:Y:S01]  /*4dc0*/  MUFU.EX2 R57, R57 ;  /* 0x0000003900397308 */ /* 0x000f220000000800 */
[----:B0-----:R-:W-:Y:S01]  /*4dd0*/  FADD.FTZ R0, R14, R7 ;  /* 0x000000070e007221 */ /* 0x001fe20000010000 */
[----:B------:R-:W-:Y:S01]  /*4de0*/  FADD.FTZ R7, R53, R6 ;  /* 0x0000000635077221 */ /* 0x000fe20000010000 */
[----:B--2---:R-:W-:Y:S02]  /*4df0*/  F2FP.F16.F32.PACK_AB R24, R52, R55 ;  /* 0x000000373418723e */ /* 0x004fe400000000ff */
[----:B------:R-:W-:Y:S01]  /*4e00*/  F2FP.F16.F32.PACK_AB R26, R68, R47 ;  /* 0x0000002f441a723e */ /* 0x000fe200000000ff */
[----:B------:R-:W-:Y:S02]  /*4e10*/  FADD.FTZ R20, R54, R7 ;  /* 0x0000000736147221 */ /* 0x000fe40000010000 */
[----:B------:R-:W0:Y:S01]  /*4e20*/  MUFU.EX2 R82, R82 ;  /* 0x0000005200527308 */ /* 0x000e220000000800 */
[----:B---3--:R-:W-:Y:S01]  /*4e30*/  FADD.FTZ R6, R51, R0 ;  /* 0x0000000033067221 */ /* 0x008fe20000010000 */
[----:B------:R-:W-:-:S04]  /*4e40*/  FADD.FTZ R21, R55, R20 ;  /* 0x0000001437157221 */ /* 0x000fc80000010000 */
[----:B------:R-:W-:Y:S02]  /*4e50*/  FADD.FTZ R20, R52, R21 ;  /* 0x0000001534147221 */ /* 0x000fe40000010000 */
[----:B------:R-:W2:Y:S01]  /*4e60*/  MUFU.EX2 R69, R69 ;  /* 0x0000004500457308 */ /* 0x000ea20000000800 */
[----:B----4-:R-:W-:Y:S01]  /*4e70*/  FADD.FTZ R7, R57, R6 ;  /* 0x0000000639077221 */ /* 0x010fe20000010000 */
[----:B------:R-:W-:-:S04]  /*4e80*/  FADD.FTZ R21, R47, R20 ;  /* 0x000000142f157221 */ /* 0x000fc80000010000 */
[----:B-1----:R-:W-:Y:S02]  /*4e90*/  FADD.FTZ R8, R68, R21 ;  /* 0x0000001544087221 */ /* 0x002fe40000010000 */
[----:B------:R-:W1:Y:S01]  /*4ea0*/  MUFU.EX2 R2, R2 ;  /* 0x0000000200027308 */ /* 0x000e620000000800 */
[----:B0-----:R-:W-:-:S04]  /*4eb0*/  FADD.FTZ R15, R82, R7 ;  /* 0x00000007520f7221 */ /* 0x001fc80000010000 */
[----:B------:R-:W-:-:S03]  /*4ec0*/  FADD.FTZ R6, R42, R15 ;  /* 0x0000000f2a067221 */ /* 0x000fc60000010000 */
        /* <DEDUP_REMOVED lines=20> */
[----:B------:R1:W3:Y:S01]  /*5010*/  MUFU.EX2 R3, R32 ;  /* 0x0000002000037308 */ /* 0x0002e20000000800 */
[C---:B0-----:R-:W-:Y:S01]  /*5020*/  F2FP.F16.F32.PACK_AB R10, R41.reuse, R80 ;  /* 0x00000050290a723e */ /* 0x041fe200000000ff */
[----:B------:R-:W-:-:S06]  /*5030*/  FADD.FTZ R41, R41, R2 ;  /* 0x0000000229297221 */ /* 0x000fcc0000010000 */
[----:B------:R-:W-:Y:S01]  /*5040*/  MUFU.EX2 R40, R40 ;  /* 0x0000002800287308 */ /* 0x000fe20000000800 */
[----:B-1----:R-:W-:Y:S01]  /*5050*/  F2FP.F16.F32.PACK_AB R32, R56, R59 ;  /* 0x0000003b3820723e */ /* 0x002fe200000000ff */
[----:B--2---:R-:W-:-:S06]  /*5060*/  FADD.FTZ R6, R50, R21 ;  /* 0x0000001532067221 */ /* 0x004fcc0000010000 */
[----:B------:R-:W0:Y:S01]  /*5070*/  MUFU.EX2 R39, R39 ;  /* 0x0000002700277308 */ /* 0x000e220000000800 */
[C---:B---3--:R-:W-:Y:S01]  /*5080*/  F2FP.F16.F32.PACK_AB R11, R3.reuse, R50 ;  /* 0x00000032030b723e */ /* 0x048fe200000000ff */
[----:B------:R-:W-:-:S06]  /*5090*/  FADD.FTZ R3, R3, R6 ;  /* 0x0000000603037221 */ /* 0x000fcc0000010000 */
[----:B------:R-:W-:Y:S08]  /*50a0*/  MUFU.EX2 R37, R37 ;  /* 0x0000002500257308 */ /* 0x000ff00000000800 */
[----:B------:R-:W1:Y:S01]  /*50b0*/  MUFU.EX2 R38, R38 ;  /* 0x0000002600267308 */ /* 0x000e620000000800 */
[----:B0-----:R-:W-:Y:S01]  /*50c0*/  F2FP.F16.F32.PACK_AB R28, R39, R40 ;  /* 0x00000028271c723e */ /* 0x001fe200000000ff */
[----:B------:R-:W-:-:S04]  /*50d0*/  FADD.FTZ R40, R40, R41 ;  /* 0x0000002928287221 */ /* 0x000fc80000010000 */
[----:B------:R-:W-:Y:S02]  /*50e0*/  FADD.FTZ R40, R39, R40 ;  /* 0x0000002827287221 */ /* 0x000fe40000010000 */
[----:B------:R0:W-:Y:S08]  /*50f0*/  MUFU.EX2 R0, R33 ;  /* 0x0000002100007308 */ /* 0x0001f00000000800 */
[----:B------:R2:W3:Y:S01]  /*5100*/  MUFU.EX2 R7, R35 ;  /* 0x0000002300077308 */ /* 0x0004e20000000800 */
[----:B0-----:R-:W-:Y:S01]  /*5110*/  F2FP.F16.F32.PACK_AB R33, R51, R14 ;  /* 0x0000000e3321723e */ /* 0x001fe200000000ff */
[----:B------:R-:W-:Y:S01]  /*5120*/  IMAD.IADD R14, R137, 0x1, -R139 ;  /* 0x00000001890e7824 */ /* 0x000fe200078e0a8b */
[----:B-1----:R-:W-:-:S03]  /*5130*/  F2FP.F16.F32.PACK_AB R30, R38, R37 ;  /* 0x00000025261e723e */ /* 0x002fc600000000ff */
[----:B------:R-:W-:Y:S02]  /*5140*/  IMAD R14, R145, 0xc0, R14 ;  /* 0x000000c0910e7824 */ /* 0x000fe400078e020e */
[----:B------:R-:W0:Y:S01]  /*5150*/  MUFU.EX2 R36, R36 ;  /* 0x0000002400247308 */ /* 0x000e220000000800 */
[----:B--2---:R-:W-:Y:S02]  /*5160*/  F2FP.F16.F32.PACK_AB R35, R82, R57 ;  /* 0x000000395223723e */ /* 0x004fe400000000ff */
[----:B------:R-:W-:-:S03]  /*5170*/  R2UR UR10, R14 ;  /* 0x000000000e0a72ca */ /* 0x000fc600000e0000 */
[----:B------:R1:W-:Y:S02]  /*5180*/  STSM.16.M88.4 [R17+0x27800], R32 ;  /* 0x0278002011007844 */ /* 0x0003e40000000200 */
[----:B------:R-:W2:Y:S01]  /*5190*/  MUFU.EX2 R15, R72 ;  /* 0x00000048000f7308 */ /* 0x000ea20000000800 */
[----:B---3--:R-:W-:Y:S01]  /*51a0*/  F2FP.F16.F32.PACK_AB R29, R7, R0 ;  /* 0x00000000071d723e */ /* 0x008fe200000000ff */
[----:B------:R1:W-:Y:S01]  /*51b0*/  STSM.16.M88.4 [R136], R24 ;  /* 0x0000001888007844 */ /* 0x0003e20000000200 */
[----:B------:R-:W-:Y:S01]  /*51c0*/  FADD.FTZ R0, R0, R3 ;  /* 0x0000000300007221 */ /* 0x000fe20000010000 */
[----:B------:R-:W-:Y:S02]  /*51d0*/  FADD.FTZ R3, R37, R40 ;  /* 0x0000002825037221 */ /* 0x000fe40000010000 */
[----:B------:R1:W-:Y:S01]  /*51e0*/  STSM.16.M88.4 [R19+0x6000], R8 ;  /* 0x0060000813007844 */ /* 0x0003e20000000200 */
[----:B------:R-:W-:Y:S01]  /*51f0*/  FADD.FTZ R7, R7, R0 ;  /* 0x0000000007077221 */ /* 0x000fe20000010000 */
[----:B------:R-:W-:Y:S01]  /*5200*/  UIADD3 UR6, UR10, UR6, URZ ;  /* 0x000000060a067290 */ /* 0x000fe2000fffe03f */
[----:B------:R-:W-:Y:S01]  /*5210*/  FADD.FTZ R3, R38, R3 ;  /* 0x0000000326037221 */ /* 0x000fe20000010000 */
[----:B------:R-:W-:-:S02]  /*5220*/  VIADD R0, R88, 0xfffffffe ;  /* 0xfffffffe58007836 */ /* 0x000fc40000000000 */
[----:B0-----:R-:W-:Y:S01]  /*5230*/  FADD.FTZ R2, R36, R7 ;  /* 0x0000000724027221 */ /* 0x001fe20000010000 */
[----:B--2---:R-:W-:-:S03]  /*5240*/  F2FP.F16.F32.PACK_AB R31, R15, R36 ;  /* 0x000000240f1f723e */ /* 0x004fc600000000ff */
[----:B------:R-:W-:Y:S02]  /*5250*/  FADD.FTZ R2, R15, R2 ;  /* 0x000000020f027221 */ /* 0x000fe40000010000 */
[----:B------:R1:W-:Y:S01]  /*5260*/  STSM.16.M88.4 [R18+0x6000], R28 ;  /* 0x0060001c12007844 */ /* 0x0003e20000000200 */
[----:B------:R0:W-:Y:S06]  /*5270*/  MEMBAR.ALL.CTA ;  /* 0x0000000000007992 */ /* 0x0001ec0000008000 */
[----:B0-----:R-:W0:Y:S02]  /*5280*/  FENCE.VIEW.ASYNC.S ;  /* 0x00000000000073c6 */ /* 0x001e240000000000 */
[----:B0-----:R-:W-:Y:S01]  /*5290*/  NOP ;  /* 0x0000000000007918 */ /* 0x001fe20000000000 */
[----:B------:R-:W-:Y:S05]  /*52a0*/  @P2 BRA `(.L_x_9122) ;  /* 0x0000000000482947 */ /* 0x000fea0003800000 */
        /* <DEDUP_REMOVED lines=11> */
.L_x_9123:
[----:B------:R-:W-:-:S11]  /*5360*/  UISETP.NE.AND UP1, UPT, UR7, 0x1, UPT ;  /* 0x000000010700788c */ /* 0x000fd6000bf25270 */
[----:B------:R-:W-:Y:S02]  /*5370*/  @UP1 ULDC.64 UR18, c[0x0][0x9e8] ;  /* 0x00027a0000121ab9 */ /* 0x000fe40000000a00 */
[----:B------:R-:W-:-:S04]  /*5380*/  UIMAD.WIDE.U32 UR10, UR14, UR18, URZ ;  /* 0x000000120e0a72a5 */ /* 0x000fc8000f8e003f */
[----:B------:R-:W-:-:S12]  /*5390*/  @UP1 USHF.R.U32.HI UR14, URZ, UR19, UR11 ;  /* 0x000000133f0e1299 */ /* 0x000fd8000801160b */
.L_x_9124:
[----:B------:R-:W-:-:S04]  /*53a0*/  UIMAD UR7, UR14, UR7, UR7 ;  /* 0x000000070e0772a4 */ /* 0x000fc8000f8e0207 */
[----:B------:R-:W-:-:S04]  /*53b0*/  UISETP.LT.AND UP1, UPT, UR6, UR7, UPT ;  /* 0x000000070600728c */ /* 0x000fc8000bf21270 */
[----:B------:R-:W-:-:S12]  /*53c0*/  USEL UR6, UR6, UR7, UP1 ;  /* 0x0000000706067287 */ /* 0x000fd80008800000 */
.L_x_9122:
        /* <DEDUP_REMOVED lines=31> */
[----:B-1----:R-:W-:Y:S01]  /*55c0*/  IADD3 R9, R4, R137, -R139 ;  /* 0x0000008904097210 */ /* 0x002fe20007ffe88b */
[----:B------:R-:W-:Y:S01]  /*55d0*/  IMAD.MOV.U32 R135, RZ, RZ, RZ ;  /* 0x000000ffff877224 */ /* 0x000fe200078e00ff */
[----:B------:R-:W-:Y:S01]  /*55e0*/  ULDC UR35, c[0x0][0x9e4] ;  /* 0x0002790000237ab9 */ /* 0x000fe20000000800 */
[----:B------:R-:W-:Y:S01]  /*55f0*/  ULDC UR34, c[0x0][0x988] ;  /* 0x0002620000227ab9 */ /* 0x000fe20000000800 */
[----:B------:R-:W-:Y:S01]  /*5600*/  LOP3.LUT R7, RZ, R9, RZ, 0x33, !PT ;  /* 0x00000009ff077212 */ /* 0x000fe200078e33ff */
[----:B------:R-:W-:Y:S01]  /*5610*/  VIADD R8, R9, 0x8 ;  /* 0x0000000809087836 */ /* 0x000fe20000000000 */
[----:B------:R-:W-:Y:S01]  /*5620*/  ULDC UR51, c[0x0][0x9d8] ;  /* 0x0002760000337ab9 */ /* 0x000fe20000000800 */
[----:B------:R-:W-:-:S03]  /*5630*/  ULDC UR50, c[0x0][0x9e0] ;  /* 0x0002780000327ab9 */ /* 0x000fc60000000800 */
[----:B------:R-:W-:-:S07]  /*5640*/  LOP3.LUT R6, RZ, R8, RZ, 0x33, !PT ;  /* 0x00000008ff067212 */ /* 0x000fce00078e33ff */
.L_x_9142:
        /* <DEDUP_REMOVED lines=9> */
.L_x_9127:
[----:B------:R-:W-:Y:S01]  /*56e0*/  ULEA UR6, UR53, UR42, 0x3 ;  /* 0x0000002a35067291 */ /* 0x000fe2000f8e183f */
[----:B------:R-:W-:-:S05]  /*56f0*/  IMAD.U32 R10, RZ, RZ, UR52 ;  /* 0x00000034ff0a7e24 */ /* 0x000fca000f8e00ff */
[----:B------:R-:W-:-:S04]  /*5700*/  SHF.L.U32 R10, R10, 0x1f, RZ ;  /* 0x0000001f0a0a7819 */ /* 0x000fc800000006ff */
[----:B------:R0:W1:Y:S01]  /*5710*/  SYNCS.PHASECHK.TRANS64.TRYWAIT P2, [UR6+0x2d830], R10 ;  /* 0x02d8300aff0075a7 */ /* 0x0000620008040146 */
[----:B------:R-:W-:Y:S05]  /*5720*/  @!P0 BRA `(.L_x_9128) ;  /* 0x0000000000048947 */ /* 0x000fea0003800000 */
[----:B------:R-:W-:Y:S01]  /*5730*/  BPT.TRAP 0x1 ;  /* 0x000000040000795c */ /* 0x000fe20000300000 */
.L_x_9128:
[----:B-1----:R-:W-:Y:S05]  /*5740*/  @P2 BRA `(.L_x_9126) ;  /* 0x0000000000082947 */ /* 0x002fea0003800000 */
[----:B------:R-:W1:Y:S02]  /*5750*/  SYNCS.PHASECHK.TRANS64.TRYWAIT P2, [UR6+0x2d830], R10 ;  /* 0x02d8300aff0075a7 */ /* 0x000e640008040146 */
[----:B-1----:R-:W-:Y:S05]  /*5760*/  @!P2 BRA `(.L_x_9129) ;  /* 0x0000010800dca947 */ /* 0x002fea0003800000 */
.L_x_9126:
[----:B-1----:R-:W1:Y:S01]  /*5770*/  S2R R11, SR_TID.X ;  /* 0x00000000000b7919 */ /* 0x002e620000002100 */
[----:B------:R-:W-:Y:S01]  /*5780*/  UIMAD UR6, UR53, 0x600, UR32 ;  /* 0x00000600350678a4 */ /* 0x000fe2000f8e0220 */
        /* <DEDUP_REMOVED lines=35> */
.L_x_9131:
[----:B------:R-:W-:Y:S01]  /*59c0*/  ULEA UR6, UR43, UR42, 0x3 ;  /* 0x0000002a2b067291 */ /* 0x000fe2000f8e183f */
[----:B------:R-:W-:-:S05]  /*59d0*/  IMAD.U32 R10, RZ, RZ, UR46 ;  /* 0x0000002eff0a7e24 */ /* 0x000fca000f8e00ff */
[----:B------:R-:W-:-:S04]  /*59e0*/  SHF.L.U32 R10, R10, 0x1f, RZ ;  /* 0x0000001f0a0a7819 */ /* 0x000fc800000006ff */
[----:B------:R0:W1:Y:S01]  /*59f0*/  SYNCS.PHASECHK.TRANS64.TRYWAIT P2, [UR6+0x2d850], R10 ;  /* 0x02d8500aff0075a7 */ /* 0x0000620008040146 */
[----:B------:R-:W-:Y:S05]  /*5a00*/  @!P0 BRA `(.L_x_9132) ;  /* 0x0000000000048947 */ /* 0x000fea0003800000 */
[----:B------:R-:W-:Y:S01]  /*5a10*/  BPT.TRAP 0x1 ;  /* 0x000000040000795c */ /* 0x000fe20000300000 */
.L_x_9132:
[----:B-1----:R-:W-:Y:S05]  /*5a20*/  @P2 BRA `(.L_x_9130) ;  /* 0x0000000000082947 */ /* 0x002fea0003800000 */
[----:B------:R-:W1:Y:S02]  /*5a30*/  SYNCS.PHASECHK.TRANS64.TRYWAIT P2, [UR6+0x2d850], R10 ;  /* 0x02d8500aff0075a7 */ /* 0x000e640008040146 */
[----:B-1----:R-:W-:Y:S05]  /*5a40*/  @!P2 BRA `(.L_x_9133) ;  /* 0x00000108003ca947 */ /* 0x002fea0003800000 */
.L_x_9130:
[----:B------:R-:W-:Y:S01]  /*5a50*/  UIADD3 UR6, UR42, 0x400, URZ ;  /* 0x000004002a067890 */ /* 0x000fe2000fffe03f */
[----:B------:R-:W-:Y:S01]  /*5a60*/  WARPGROUP.ARRIVE ;  /* 0x00000000000079c5 */ /* 0x000fe20000000000 */
[----:B------:R-:W-:-:S05]  /*5a70*/  ULEA UR7, UR47, UR42, 0xd ;  /* 0x0000002a2f077291 */ /* 0x000fca000f8e683f */
[----:B------:R-:W2:Y:S01]  /*5a80*/  S2R R141, SR_TID.X ;  /* 0x00000000008d7919 */ /* 0x000ea20000002100 */
[----:B------:R-:W-:Y:S01]  /*5a90*/  USHF.R.U32.HI UR6, URZ, 0x4, UR6 ;  /* 0x000000043f067899 */ /* 0x000fe20008011606 */
[----:B------:R-:W-:Y:S01]  /*5aa0*/  FMUL.FTZ R21, R29, UR51 ;  /* 0x000000331d157c20 */ /* 0x000fe20008410000 */
[----:B------:R-:W-:Y:S01]  /*5ab0*/  UIADD3 UR7, UR7, 0x21800, URZ ;  /* 0x0002180007077890 */ /* 0x000fe2000fffe03f */
[----:B------:R-:W-:Y:S01]  /*5ac0*/  FMUL.FTZ R29, R35, UR51 ;  /* 0x00000033231d7c20 */ /* 0x000fe20008410000 */
[----:B------:R-:W-:Y:S01]  /*5ad0*/  ULOP3.LUT UR6, UR6, 0x3fff, URZ, 0xc0, !UPT ;  /* 0x00003fff06067892 */ /* 0x000fe2000f8ec03f */
[----:B-1----:R-:W-:Y:S01]  /*5ae0*/  FMUL.FTZ R11, R25, UR51 ;  /* 0x00000033190b7c20 */ /* 0x002fe20008410000 */
        /* <DEDUP_REMOVED lines=14> */
[----:B------:R-:W-:Y:S01]  /*5bd0*/  IMAD.U32 R53, RZ, RZ, UR53 ;  /* 0x00000035ff357e24 */ /* 0x000fe2000f8e00ff */
[----:B------:R-:W-:Y:S01]  /*5be0*/  UMOV UR28, UR6 ;  /* 0x00000006001c7c82 */ /* 0x000fe20008000000 */
[----:B0-----:R-:W-:Y:S01]  /*5bf0*/  FMUL.FTZ R10, R24, UR51 ;  /* 0x00000033180a7c20 */ /* 0x001fe20008410000 */
        /* <DEDUP_REMOVED lines=42> */
[----:B------:R-:W-:-:S02]  /*5ea0*/  VIADD R52, R138, 0x9 ;  /* 0x000000098a347836 */ /* 0x000fc40000000000 */
[----:B------:R-:W-:Y:S01]  /*5eb0*/  FMUL.FTZ R61, R65, UR51 ;  /* 0x00000033413d7c20 */ /* 0x000fe20008410000 */
[----:B------:R-:W-:Y:S01]  /*5ec0*/  FMUL.FTZ R62, R66, UR51 ;  /* 0x00000033423e7c20 */ /* 0x000fe20008410000 */
[----:B------:R-:W-:Y:S01]  /*5ed0*/  FMUL.FTZ R64, R68, UR51 ;  /* 0x0000003344407c20 */ /* 0x000fe20008410000 */
[----:B------:R-:W-:Y:S01]  /*5ee0*/  FMUL.FTZ R79, R83, UR51 ;  /* 0x00000033534f7c20 */ /* 0x000fe20008410000 */
[----:B------:R-:W-:Y:S01]  /*5ef0*/  ISETP.GE.U32.AND P2, PT, R141, 0x180, PT ;  /* 0x000001808d00780c */ /* 0x000fe20003f46070 */
[----:B------:R-:W-:Y:S01]  /*5f00*/  FMUL.FTZ R65, R69, UR51 ;  /* 0x0000003345417c20 */ /* 0x000fe20008410000 */
[----:B------:R-:W-:Y:S01]  /*5f10*/  FMUL.FTZ R66, R70, UR51 ;  /* 0x0000003346427c20 */ /* 0x000fe20008410000 */
[----:B------:R-:W-:Y:S01]  /*5f20*/  FMUL.FTZ R68, R72, UR51 ;  /* 0x0000003348447c20 */ /* 0x000fe20008410000 */
[----:B------:R-:W-:Y:S02]  /*5f30*/  @!P1 VIADD R53, R53, 0x2d840 ;  /* 0x0002d84035359836 */ /* 0x000fe40000000000 */
        /* <DEDUP_REMOVED lines=14> */
[----:B------:R-:W-:Y:S01]  /*6020*/  @!P1 PRMT R53, RZ, 0x654, R53 ;  /* 0x00000654ff359816 */ /* 0x000fe20000000035 */
[----:B------:R-:W0:Y:S01]  /*6030*/  MUFU.TANH R10, R10 ;  /* 0x0000000a000a7308 */ /* 0x000e220000002400 */
[----:B------:R-:W-:-:S02]  /*6040*/  IADD3 R86, R137, 0x1, -R83 ;  /* 0x0000000189567810 */ /* 0x000fc40007ffe853 */
[----:B------:R-:W-:-:S05]  /*6050*/  PLOP3.LUT P2, PT, PT, PT, UP0, 0x40, 0x0 ;  /* 0x000000000000781c */ /* 0x000fca0003f4e808 */
[----:B------:R-:W1:Y:S08]  /*6060*/  MUFU.TANH R11, R11 ;  /* 0x0000000b000b7308 */ /* 0x000e700000002400 */
[----:B------:R-:W2:Y:S08]  /*6070*/  MUFU.TANH R14, R14 ;  /* 0x0000000e000e7308 */ /* 0x000eb00000002400 */
[----:B------:R-:W3:Y:S08]  /*6080*/  MUFU.TANH R15, R15 ;  /* 0x0000000f000f7308 */ /* 0x000ef00000002400 */
[----:B------:R-:W4:Y:S01]  /*6090*/  MUFU.TANH R20, R20 ;  /* 0x0000001400147308 */ /* 0x000f220000002400 */
[----:B------:R-:W-:-:S02]  /*60a0*/  WARPGROUP.DEPBAR.LE gsb0, 0x0 ;  /* 0x00008000000079c5 */ /* 0x000fc40000010000 */
[----:B------:R-:W-:-:S05]  /*60b0*/  WARPGROUP.ARRIVE ;  /* 0x00000000000079c5 */ /* 0x000fca0000000000 */
[----:B------:R-:W0:Y:S01]  /*60c0*/  MUFU.TANH R21, R21 ;  /* 0x0000001500157308 */ /* 0x000e220000002400 */
[----:B------:R-:W-:Y:S01]  /*60d0*/  HGMMA.64x96x16.F32 R88, gdesc[UR28].tnspB, R88, gsb0 ;  /* 0x416000001c5879f0 */ /* 0x000fe20008000858 */
[----:B------:R-:W-:Y:S02]  /*60e0*/  UIADD3 UR30, UR7, 0x80, URZ ;  /* 0x00000080071e7890 */ /* 0x000fe4000fffe03f */
[----:B------:R-:W-:Y:S01]  /*60f0*/  UIADD3 UR28, UR6, 0x4, URZ ;  /* 0x00000004061c7890 */ /* 0x000fe2000fffe03f */
[----:B------:R-:W-:Y:S01]  /*6100*/  UMOV UR31, 0x80000020 ;  /* 0x80000020001f7882 */ /* 0x000fe20000000000 */
[----:B------:R-:W-:Y:S02]  /*6110*/  UMOV UR29, 0x40000040 ;  /* 0x40000040001d7882 */ /* 0x000fe40000000000 */
        /* <DEDUP_REMOVED lines=15> */
[----:B------:R-:W-:Y:S01]  /*6210*/  HGMMA.64x96x16.F32 R88, gdesc[UR28].tnspB, R88, gsb0 ;  /* 0x416000001c5879f0 */ /* 0x000fe20008000858 */
[----:B------:R-:W-:Y:S02]  /*6220*/  UIADD3 UR30, UR7, 0xc0, URZ ;  /* 0x000000c0071e7890 */ /* 0x000fe4000fffe03f */
[----:B------:R-:W-:-:S04]  /*6230*/  UIADD3 UR28, UR6, 0x6, URZ ;  /* 0x00000006061c7890 */ /* 0x000fc8000fffe03f */
[----:B------:R-:W0:Y:S01]  /*6240*/  MUFU.TANH R37, R37 ;  /* 0x0000002500257308 */ /* 0x000e220000002400 */
[----:B------:R-:W-:Y:S01]  /*6250*/  UMOV UR31, 0x80000020 ;  /* 0x80000020001f7882 */ /* 0x000fe20000000000 */
[----:B------:R-:W-:-:S06]  /*6260*/  UMOV UR29, 0x40000040 ;  /* 0x40000040001d7882 */ /* 0x000fcc0000000000 */
        /* <DEDUP_REMOVED lines=64> */
[----:B------:R-:W0:Y:S01]  /*6670*/  MUFU.TANH R84, R84 ;  /* 0x0000005400547308 */ /* 0x000e220000002400 */
        /* <DEDUP_REMOVED lines=13> */
[----:B-----5:R-:W-:-:S04]  /*6750*/  IMAD.IADD R53, R86, 0x1, -R139 ;  /* 0x0000000156357824 */ /* 0x020fc800078e0a8b */
[----:B------:R-:W-:-:S04]  /*6760*/  IMAD R53, R16, -0x2, R53 ;  /* 0xfffffffe10357824 */ /* 0x000fc800078e0235 */
[C---:B------:R-:W-:Y:S02]  /*6770*/  VIADD R138, R53.reuse, UR50 ;  /* 0x00000032358a7c36 */ /* 0x040fe40008000000 */
[----:B------:R-:W-:Y:S02]  /*6780*/  VIADD R87, R53, UR33 ;  /* 0x0000002135577c36 */ /* 0x000fe40008000000 */
[C---:B------:R-:W-:Y:S02]  /*6790*/  IMAD.IADD R86, R4.reuse, 0x1, R138 ;  /* 0x0000000104567824 */ /* 0x040fe400078e028a */
[----:B------:R-:W-:Y:S01]  /*67a0*/  IMAD.IADD R85, R4, 0x1, R87 ;  /* 0x0000000104557824 */ /* 0x000fe200078e0257 */
[----:B01234-:R-:W-:Y:S06]  /*67b0*/  @P2 BRA `(.L_x_9134) ;  /* 0x0000000000582947 */ /* 0x01ffec0003800000 */
        /* <DEDUP_REMOVED lines=11> */
.L_x_9136:
[----:B------:R-:W-:-:S05]  /*6870*/  IMAD.U32 R141, RZ, RZ, UR35 ;  /* 0x00000023ff8d7e24 */ /* 0x000fca000f8e00ff */
[----:B------:R-:W-:-:S13]  /*6880*/  ISETP.NE.AND P2, PT, R141, 0x1, PT ;  /* 0x000000018d00780c */ /* 0x000fda0003f45270 */
[----:B------:R-:W0:Y:S02]  /*6890*/  @P2 LDC.64 R52, c[0x0][0x9e8] ;  /* 0x00027a00ff342b82 */ /* 0x000e240000000a00 */
[----:B0-----:R-:W-:-:S04]  /*68a0*/  @P2 IMAD.HI.U32 R144, R9, R52, RZ ;  /* 0x0000003409902227 */ /* 0x001fc800078e00ff */
[----:B------:R-:W-:Y:S01]  /*68b0*/  IMAD.MOV.U32 R52, RZ, RZ, R9 ;  /* 0x000000ffff347224 */ /* 0x000fe200078e0009 */
[----:B------:R-:W-:-:S07]  /*68c0*/  @P2 SHF.R.U32.HI R52, RZ, R53, R144 ;  /* 0x00000035ff342219 */ /* 0x000fce0000011690 */
.L_x_9137:
[----:B------:R-:W-:Y:S05]  /*68d0*/  BSYNC B0 ;  /* 0x0000000000007941 */ /* 0x000fea0003800000 */
.L_x_9135:
[----:B------:R-:W-:-:S04]  /*68e0*/  IMAD R53, R52, R141, -R83 ;  /* 0x0000008d34357224 */ /* 0x000fc800078e0a53 */
[----:B------:R-:W-:-:S05]  /*68f0*/  IMAD R52, R16, -0x2, R53 ;  /* 0xfffffffe10347824 */ /* 0x000fca00078e0235 */
[----:B------:R-:W-:Y:S02]  /*6900*/  VIADDMNMX R86, R52, R141, R86, PT ;  /* 0x0000008d34567246 */ /* 0x000fe40003800156 */
[----:B------:R-:W-:-:S07]  /*6910*/  VIMNMX R85, R85, R52, !PT ;  /* 0x0000003455557248 */ /* 0x000fce0007fe0100 */
.L_x_9134:
[----:B------:R-:W-:Y:S01]  /*6920*/  ISETP.GT.AND P2, PT, R0, -0x1, PT ;  /* 0xffffffff0000780c */ /* 0x000fe20003f44270 */
[C---:B------:R-:W-:Y:S02]  /*6930*/  IMAD.IADD R138, R5.reuse, 0x1, R138 ;  /* 0x00000001058a7824 */ /* 0x040fe400078e028a */
[----:B------:R-:W-:Y:S01]  /*6940*/  IMAD.IADD R87, R5, 0x1, R87 ;  /* 0x0000000105577824 */ /* 0x000fe200078e0257 */
[C---:B------:R-:W-:Y:S02]  /*6950*/  ISETP.GT.AND P5, PT, R85.reuse, RZ, P2 ;  /* 0x000000ff5500720c */ /* 0x040fe400017a4270 */
[C---:B------:R-:W-:Y:S02]  /*6960*/  ISETP.GT.AND P4, PT, R85.reuse, 0x1, P2 ;  /* 0x000000015500780c */ /* 0x040fe40001784270 */
[----:B------:R-:W-:Y:S02]  /*6970*/  ISETP.LT.OR P5, PT, R86, 0x1, P5 ;  /* 0x000000015600780c */ /* 0x000fe40002fa1670 */
[----:B------:R-:W-:-:S02]  /*6980*/  ISETP.GT.AND P6, PT, R85, 0x8, P2 ;  /* 0x000000085500780c */ /* 0x000fc400017c4270 */
[----:B------:R-:W-:Y:S02]  /*6990*/  FSEL R10, R10, -INF , !P5 ;  /* 0xff8000000a0a7808 */ /* 0x000fe40006800000 */
        /* <DEDUP_REMOVED lines=104> */
.L_x_9140:
[----:B------:R-:W-:-:S05]  /*7020*/  IMAD.U32 R85, RZ, RZ, UR35 ;  /* 0x00000023ff557e24 */ /* 0x000fca000f8e00ff */
[----:B------:R-:W-:-:S13]  /*7030*/  ISETP.NE.AND P3, PT, R85, 0x1, PT ;  /* 0x000000015500780c */ /* 0x000fda0003f65270 */
[----:B------:R-:W0:Y:S02]  /*7040*/  @P3 LDC.64 R20, c[0x0][0x9e8] ;  /* 0x00027a00ff143b82 */ /* 0x000e240000000a00 */
[----:B0-----:R-:W-:-:S04]  /*7050*/  @P3 IMAD.HI.U32 R86, R8, R20, RZ ;  /* 0x0000001408563227 */ /* 0x001fc800078e00ff */
[----:B------:R-:W-:Y:S01]  /*7060*/  IMAD.MOV.U32 R20, RZ, RZ, R8 ;  /* 0x000000ffff147224 */ /* 0x000fe200078e0008 */
[----:B------:R-:W-:-:S07]  /*7070*/  @P3 SHF.R.U32.HI R20, RZ, R21, R86 ;  /* 0x00000015ff143219 */ /* 0x000fce0000011656 */
.L_x_9141:
[----:B------:R-:W-:Y:S05]  /*7080*/  BSYNC B0 ;  /* 0x0000000000007941 */ /* 0x000fea0003800000 */
.L_x_9139:
[----:B------:R-:W-:-:S04]  /*7090*/  IMAD R83, R20, R85, -R83 ;  /* 0x0000005514537224 */ /* 0x000fc800078e0a53 */
[----:B------:R-:W-:-:S05]  /*70a0*/  IMAD R20, R16, -0x2, R83 ;  /* 0xfffffffe10147824 */ /* 0x000fca00078e0253 */
[----:B------:R-:W-:Y:S02]  /*70b0*/  VIADDMNMX R138, R20, R85, R138, PT ;  /* 0x00000055148a7246 */ /* 0x000fe4000380018a */
[----:B------:R-:W-:-:S07]  /*70c0*/  VIMNMX R87, R87, R20, !PT ;  /* 0x0000001457577248 */ /* 0x000fce0007fe0100 */
.L_x_9138:
        /* <DEDUP_REMOVED lines=60> */
[----:B------:R-:W-:-:S02]  /*7490*/  FMNMX.FTZ R86, R14, R13, !PT ;  /* 0x0000000d0e567209 */ /* 0x000fc40007810000 */
[----:B------:R-:W-:Y:S02]  /*74a0*/  FMNMX.FTZ R20, R80, R21, !PT ;  /* 0x0000001550147209 */ /* 0x000fe40007810000 */
[----:B------:R-:W-:Y:S02]  /*74b0*/  ISETP.GT.AND P6, PT, R87, 0x10, P2 ;  /* 0x000000105700780c */ /* 0x000fe400017c4270 */
[----:B------:R-:W-:Y:S02]  /*74c0*/  FMNMX.FTZ R21, R81, R20, !PT ;  /* 0x0000001451157209 */ /* 0x000fe40007810000 */
[----:B------:R-:W-:Y:S02]  /*74d0*/  FSEL R24, R24, -INF , !P5 ;  /* 0xff80000018187808 */ /* 0x000fe40006800000 */
[----:B------:R-:W-:Y:S01]  /*74e0*/  ISETP.GT.AND P3, PT, R87, 0x11, P2 ;  /* 0x000000115700780c */ /* 0x000fe20001764270 */
[----:B------:R-:W0:Y:S01]  /*74f0*/  SHFL.BFLY PT, R20, R21, 0x2, 0x1f ;  /* 0x0c401f0015147f89 */ /* 0x000e2200000e0000 */
[----:B------:R-:W-:-:S02]  /*7500*/  ISETP.LT.OR P6, PT, R138, 0x11, P6 ;  /* 0x000000118a00780c */ /* 0x000fc400037c1670 */
[----:B------:R-:W-:Y:S02]  /*7510*/  ISETP.GT.AND P5, PT, R87, 0x18, P2 ;  /* 0x000000185700780c */ /* 0x000fe400017a4270 */
[----:B------:R-:W-:Y:S02]  /*7520*/  ISETP.LT.OR P3, PT, R138, 0x12, P3 ;  /* 0x000000128a00780c */ /* 0x000fe40001f61670 */
[----:B------:R-:W-:Y:S02]  /*7530*/  FSEL R28, R28, -INF , !P6 ;  /* 0xff8000001c1c7808 */ /* 0x000fe40007000000 */
        /* <DEDUP_REMOVED lines=8> */
[----:B0-----:R-:W-:-:S02]  /*75c0*/  FMNMX.FTZ R83, R21, R20, !PT ;  /* 0x0000001415537209 */ /* 0x001fc40007810000 */
[----:B------:R-:W-:Y:S02]  /*75d0*/  FSEL R36, R36, -INF , !P6 ;  /* 0xff80000024247808 */ /* 0x000fe40007000000 */
[----:B------:R-:W-:Y:S01]  /*75e0*/  ISETP.LT.OR P5, PT, R138, 0x29, P5 ;  /* 0x000000298a00780c */ /* 0x000fe20002fa1670 */
[----:B------:R-:W0:Y:S01]  /*75f0*/  SHFL.BFLY PT, R20, R83, 0x1, 0x1f ;  /* 0x0c201f0053147f89 */ /* 0x000e2200000e0000 */
[----:B------:R-:W-:Y:S02]  /*7600*/  FSEL R37, R37, -INF , !P3 ;  /* 0xff80000025257808 */ /* 0x000fe40005800000 */
[C---:B------:R-:W-:Y:S02]  /*7610*/  ISETP.GT.AND P6, PT, R87.reuse, 0x30, P2 ;  /* 0x000000305700780c */ /* 0x040fe400017c4270 */
[----:B------:R-:W-:Y:S02]  /*7620*/  FSEL R40, R40, -INF , !P5 ;  /* 0xff80000028287808 */ /* 0x000fe40006800000 */
[----:B------:R-:W-:-:S02]  /*7630*/  ISETP.GT.AND P3, PT, R87, 0x31, P2 ;  /* 0x000000315700780c */ /* 0x000fc40001764270 */
[C---:B------:R-:W-:Y:S02]  /*7640*/  ISETP.LT.OR P6, PT, R138.reuse, 0x31, P6 ;  /* 0x000000318a00780c */ /* 0x040fe400037c1670 */
[----:B------:R-:W-:Y:S02]  /*7650*/  ISETP.GT.AND P5, PT, R87, 0x38, P2 ;  /* 0x000000385700780c */ /* 0x000fe400017a4270 */
[----:B------:R-:W-:Y:S02]  /*7660*/  ISETP.LT.OR P3, PT, R138, 0x32, P3 ;  /* 0x000000328a00780c */ /* 0x000fe40001f61670 */
[----:B------:R-:W-:Y:S02]  /*7670*/  FSEL R44, R44, -INF , !P6 ;  /* 0xff8000002c2c7808 */ /* 0x000fe40007000000 */
[----:B------:R-:W-:Y:S02]  /*7680*/  ISETP.LT.OR P5, PT, R138, 0x39, P5 ;  /* 0x000000398a00780c */ /* 0x000fe40002fa1670 */
[----:B------:R-:W-:-:S02]  /*7690*/  FSEL R45, R45, -INF , !P3 ;  /* 0xff8000002d2d7808 */ /* 0x000fc40005800000 */
[----:B------:R-:W-:Y:S02]  /*76a0*/  ISETP.GT.AND P6, PT, R87, 0x40, P2 ;  /* 0x000000405700780c */ /* 0x000fe400017c4270 */
[----:B------:R-:W-:Y:S02]  /*76b0*/  FSEL R48, R48, -INF , !P5 ;  /* 0xff80000030307808 */ /* 0x000fe40006800000 */
[----:B0-----:R-:W-:Y:S02]  /*76c0*/  FMNMX.FTZ R20, R83, R20, !PT ;  /* 0x0000001453147209 */ /* 0x001fe40007810000 */
[----:B------:R-:W-:Y:S02]  /*76d0*/  FMNMX.FTZ R83, R15, R86, !PT ;  /* 0x000000560f537209 */ /* 0x000fe40007810000 */
[----:B------:R-:W-:Y:S01]  /*76e0*/  ISETP.GT.AND P3, PT, R87, 0x41, P2 ;  /* 0x000000415700780c */ /* 0x000fe20001764270 */
[----:B------:R-:W-:Y:S01]  /*76f0*/  FMUL.FTZ R21, R20, UR34 ;  /* 0x0000002214157c20 */ /* 0x000fe20008410000 */
[----:B------:R-:W-:-:S02]  /*7700*/  FMNMX.FTZ R86, R24, R83, !PT ;  /* 0x0000005318567209 */ /* 0x000fc40007810000 */
[----:B------:R-:W-:Y:S02]  /*7710*/  ISETP.LT.OR P6, PT, R138, 0x41, P6 ;  /* 0x000000418a00780c */ /* 0x000fe400037c1670 */
[----:B------:R-:W-:Y:S02]  /*7720*/  FMNMX.FTZ R83, R25, R86, !PT ;  /* 0x0000005619537209 */ /* 0x000fe40007810000 */
[----:B------:R-:W-:Y:S02]  /*7730*/  ISETP.GT.AND P5, PT, R87, 0x48, P2 ;  /* 0x000000485700780c */ /* 0x000fe400017a4270 */
[----:B------:R-:W-:Y:S02]  /*7740*/  FMNMX.FTZ R86, R28, R83, !PT ;  /* 0x000000531c567209 */ /* 0x000fe40007810000 */
[----:B------:R-:W-:Y:S02]  /*7750*/  ISETP.LT.OR P3, PT, R138, 0x42, P3 ;  /* 0x000000428a00780c */ /* 0x000fe40001f61670 */
[----:B------:R-:W-:-:S02]  /*7760*/  FMNMX.FTZ R83, R29, R86, !PT ;  /* 0x000000561d537209 */ /* 0x000fc40007810000 */
[----:B------:R-:W-:Y:S02]  /*7770*/  FSEL R54, R54, -INF , !P6 ;  /* 0xff80000036367808 */ /* 0x000fe40007000000 */
[----:B------:R-:W-:Y:S02]  /*7780*/  FMNMX.FTZ R86, R32, R83, !PT ;  /* 0x0000005320567209 */ /* 0x000fe40007810000 */
[----:B------:R-:W-:Y:S02]  /*7790*/  ISETP.LT.OR P5, PT, R138, 0x49, P5 ;  /* 0x000000498a00780c */ /* 0x000fe40002fa1670 */
[----:B------:R-:W-:Y:S02]  /*77a0*/  FMNMX.FTZ R83, R33, R86, !PT ;  /* 0x0000005621537209 */ /* 0x000fe40007810000 */
[----:B------:R-:W-:Y:S02]  /*77b0*/  FSEL R55, R55, -INF , !P3 ;  /* 0xff80000037377808 */ /* 0x000fe40005800000 */
[----:B------:R-:W-:-:S02]  /*77c0*/  FMNMX.FTZ R86, R36, R83, !PT ;  /* 0x0000005324567209 */ /* 0x000fc40007810000 */
[----:B------:R-:W-:Y:S02]  /*77d0*/  ISETP.GT.AND P6, PT, R87, 0x50, P2 ;  /* 0x000000505700780c */ /* 0x000fe400017c4270 */
[----:B------:R-:W-:Y:S02]  /*77e0*/  FMNMX.FTZ R83, R37, R86, !PT ;  /* 0x0000005625537209 */ /* 0x000fe40007810000 */
[----:B------:R-:W-:Y:S02]  /*77f0*/  FSEL R58, R58, -INF , !P5 ;  /* 0xff8000003a3a7808 */ /* 0x000fe40006800000 */
[----:B------:R-:W-:Y:S02]  /*7800*/  FMNMX.FTZ R86, R40, R83, !PT ;  /* 0x0000005328567209 */ /* 0x000fe40007810000 */
[----:B------:R-:W-:Y:S02]  /*7810*/  ISETP.GT.AND P3, PT, R87, 0x51, P2 ;  /* 0x000000515700780c */ /* 0x000fe40001764270 */
[----:B------:R-:W-:-:S02]  /*7820*/  FMNMX.FTZ R83, R41, R86, !PT ;  /* 0x0000005629537209 */ /* 0x000fc40007810000 */
[----:B------:R-:W-:Y:S02]  /*7830*/  ISETP.LT.OR P6, PT, R138, 0x51, P6 ;  /* 0x000000518a00780c */ /* 0x000fe400037c1670 */
        /* <DEDUP_REMOVED lines=26> */
[----:B------:R-:W-:Y:S02]  /*79e0*/  FSEL R74, R74, -INF , !P6 ;  /* 0xff8000004a4a7808 */ /* 0x000fe40007000000 */
[----:B------:R-:W-:Y:S02]  /*79f0*/  ISETP.GT.AND P6, PT, R87, 0x70, P2 ;  /* 0x000000705700780c */ /* 0x000fe400017c4270 */
[----:B------:R-:W-:-:S02]  /*7a00*/  FMNMX.FTZ R83, R71, R86, !PT ;  /* 0x0000005647537209 */ /* 0x000fc40007810000 */
[----:B------:R-:W-:Y:S02]  /*7a10*/  FSEL R75, R75, -INF , !P3 ;  /* 0xff8000004b4b7808 */ /* 0x000fe40005800000 */
[C---:B------:R-:W-:Y:S02]  /*7a20*/  ISETP.GT.AND P3, PT, R87.reuse, 0x71, P2 ;  /* 0x000000715700780c */ /* 0x040fe40001764270 */
[----:B------:R-:W-:Y:S02]  /*7a30*/  ISETP.LT.OR P6, PT, R138, 0x71, P6 ;  /* 0x000000718a00780c */ /* 0x000fe400037c1670 */
[----:B------:R-:W-:Y:S02]  /*7a40*/  FMNMX.FTZ R86, R74, R83, !PT ;  /* 0x000000534a567209 */ /* 0x000fe40007810000 */
[----:B------:R-:W-:Y:S02]  /*7a50*/  ISETP.GT.AND P4, PT, R87, 0x78, P2 ;  /* 0x000000785700780c */ /* 0x000fe40001784270 */
[----:B------:R-:W-:-:S02]  /*7a60*/  ISETP.LT.OR P3, PT, R138, 0x72, P3 ;  /* 0x000000728a00780c */ /* 0x000fc40001f61670 */
[----:B------:R-:W-:Y:S02]  /*7a70*/  FSEL R83, R78, -INF , !P6 ;  /* 0xff8000004e537808 */ /* 0x000fe40007000000 */
[----:B------:R-:W-:Y:S02]  /*7a80*/  FMNMX.FTZ R86, R75, R86, !PT ;  /* 0x000000564b567209 */ /* 0x000fe40007810000 */
[----:B------:R-:W-:Y:S02]  /*7a90*/  ISETP.GT.AND P2, PT, R87, 0x79, P2 ;  /* 0x000000795700780c */ /* 0x000fe40001744270 */
[----:B------:R-:W-:Y:S02]  /*7aa0*/  ISETP.LT.OR P4, PT, R138, 0x79, P4 ;  /* 0x000000798a00780c */ /* 0x000fe40002781670 */
[----:B------:R-:W-:Y:S02]  /*7ab0*/  FSEL R85, R79, -INF , !P3 ;  /* 0xff8000004f557808 */ /* 0x000fe40005800000 */
[----:B------:R-:W-:-:S02]  /*7ac0*/  FMNMX.FTZ R86, R83, R86, !PT ;  /* 0x0000005653567209 */ /* 0x000fc40007810000 */
[----:B------:R-:W-:Y:S02]  /*7ad0*/  ISETP.LT.OR P2, PT, R138, 0x7a, P2 ;  /* 0x0000007a8a00780c */ /* 0x000fe40001741670 */
[----:B------:R-:W-:Y:S02]  /*7ae0*/  FSEL R82, R82, -INF , !P4 ;  /* 0xff80000052527808 */ /* 0x000fe40006000000 */
[----:B------:R-:W-:Y:S02]  /*7af0*/  FMNMX.FTZ R79, R85, R86, !PT ;  /* 0x00000056554f7209 */ /* 0x000fe40007810000 */
[----:B------:R-:W-:Y:S02]  /*7b00*/  FSEL R84, R84, -INF , !P2 ;  /* 0xff80000054547808 */ /* 0x000fe40005000000 */
[----:B------:R-:W-:Y:S02]  /*7b10*/  FMNMX.FTZ R79, R82, R79, !PT ;  /* 0x0000004f524f7209 */ /* 0x000fe40007810000 */
[----:B------:R-:W-:-:S02]  /*7b20*/  FSETP.NEU.FTZ.AND P5, PT, R20, -INF , PT ;  /* 0xff8000001400780b */ /* 0x000fc40003fbd000 */
[----:B------:R-:W-:Y:S02]  /*7b30*/  FMNMX.FTZ R78, R84, R79, !PT ;  /* 0x0000004f544e7209 */ /* 0x000fe40007810000 */
[----:B------:R-:W-:-:S03]  /*7b40*/  FSEL R21, R21, RZ, P5 ;  /* 0x000000ff15157208 */ /* 0x000fc60002800000 */
[----:B------:R-:W0:Y:S02]  /*7b50*/  SHFL.BFLY PT, R79, R78, 0x2, 0x1f ;  /* 0x0c401f004e4f7f89 */ /* 0x000e2400000e0000 */
        /* <DEDUP_REMOVED lines=22> */
[----:B0-----:R-:W-:Y:S01]  /*7cc0*/  FMNMX.FTZ R79, R78, R79, !PT ;  /* 0x0000004f4e4f7209 */ /* 0x001fe20007810000 */
[--C-:B------:R-:W-:Y:S01]  /*7cd0*/  FFMA.FTZ R64, R64, UR34, -R21.reuse ;  /* 0x0000002240407c23 */ /* 0x100fe20008010815 */
[--C-:B------:R-:W-:Y:S01]  /*7ce0*/  FFMA.FTZ R65, R65, UR34, -R21.reuse ;  /* 0x0000002241417c23 */ /* 0x100fe20008010815 */
[--C-:B------:R-:W-:Y:S01]  /*7cf0*/  FFMA.FTZ R68, R68, UR34, -R21.reuse ;  /* 0x0000002244447c23 */ /* 0x100fe20008010815 */
[--C-:B------:R-:W-:Y:S01]  /*7d00*/  FFMA.FTZ R69, R69, UR34, -R21.reuse ;  /* 0x0000002245457c23 */ /* 0x100fe20008010815 */
[----:B------:R-:W0:Y:S01]  /*7d10*/  SHFL.BFLY PT, R86, R79, 0x1, 0x1f ;  /* 0x0c201f004f567f89 */ /* 0x000e2200000e0000 */
[--C-:B------:R-:W-:Y:S01]  /*7d20*/  FFMA.FTZ R72, R72, UR34, -R21.reuse ;  /* 0x0000002248487c23 */ /* 0x100fe20008010815 */
[--C-:B------:R-:W-:Y:S01]  /*7d30*/  FFMA.FTZ R73, R73, UR34, -R21.reuse ;  /* 0x0000002249497c23 */ /* 0x100fe20008010815 */
[--C-:B------:R-:W-:Y:S01]  /*7d40*/  FFMA.FTZ R76, R76, UR34, -R21.reuse ;  /* 0x000000224c4c7c23 */ /* 0x100fe20008010815 */
[--C-:B------:R-:W-:Y:S01]  /*7d50*/  FFMA.FTZ R77, R77, UR34, -R21.reuse ;  /* 0x000000224d4d7c23 */ /* 0x100fe20008010815 */
[--C-:B------:R-:W-:Y:S01]  /*7d60*/  FFMA.FTZ R78, R80, UR34, -R21.reuse ;  /* 0x00000022504e7c23 */ /* 0x100fe20008010815 */
[----:B------:R-:W-:Y:S01]  /*7d70*/  FFMA.FTZ R87, R81, UR34, -R21 ;  /* 0x0000002251577c23 */ /* 0x000fe20008010815 */
[----:B------:R-:W-:Y:S08]  /*7d80*/  MUFU.EX2 R10, R10 ;  /* 0x0000000a000a7308 */ /* 0x000ff00000000800 */
[----:B------:R-:W-:Y:S08]  /*7d90*/  MUFU.EX2 R11, R11 ;  /* 0x0000000b000b7308 */ /* 0x000ff00000000800 */
[----:B------:R-:W-:Y:S01]  /*7da0*/  MUFU.EX2 R52, R52 ;  /* 0x0000003400347308 */ /* 0x000fe20000000800 */
[----:B0-----:R-:W-:-:S02]  /*7db0*/  FMNMX.FTZ R21, R79, R86, !PT ;  /* 0x000000564f157209 */ /* 0x001fc40007810000 */
[----:B------:R-:W-:Y:S02]  /*7dc0*/  FSEL R79, R20, RZ, P5 ;  /* 0x000000ff144f7208 */ /* 0x000fe40002800000 */
[C---:B------:R-:W-:Y:S01]  /*7dd0*/  FSETP.NEU.FTZ.AND P2, PT, R21.reuse, -INF , PT ;  /* 0xff8000001500780b */ /* 0x040fe20003f5d000 */
[----:B------:R-:W-:Y:S02]  /*7de0*/  FMUL.FTZ R81, R21, UR34 ;  /* 0x0000002215517c20 */ /* 0x000fe40008410000 */
[----:B------:R-:W-:Y:S01]  /*7df0*/  FADD.FTZ R12, -R79, R12 ;  /* 0x0000000c4f0c7221 */ /* 0x000fe20000010100 */
[----:B------:R-:W-:Y:S02]  /*7e00*/  MUFU.EX2 R53, R53 ;  /* 0x0000003500357308 */ /* 0x000fe40000000800 */
[----:B------:R-:W-:Y:S01]  /*7e10*/  FSEL R81, R81, RZ, P2 ;  /* 0x000000ff51517208 */ /* 0x000fe20001000000 */
[----:B------:R-:W-:-:S04]  /*7e20*/  FMUL.FTZ R12, R12, UR34 ;  /* 0x000000220c0c7c20 */ /* 0x000fc80008410000 */
[--C-:B------:R-:W-:Y:S01]  /*7e30*/  FFMA.FTZ R141, R14, UR34, -R81.reuse ;  /* 0x000000220e8d7c23 */ /* 0x100fe20008010851 */
[----:B------:R0:W1:Y:S01]  /*7e40*/  MUFU.EX2 R80, R12 ;  /* 0x0000000c00507308 */ /* 0x0000620000000800 */
        /* <DEDUP_REMOVED lines=8> */
[----:B0-----:R-:W-:Y:S01]  /*7ed0*/  FSEL R12, R21, RZ, P2 ;  /* 0x000000ff150c7208 */ /* 0x001fe20001000000 */
[--C-:B------:R-:W-:Y:S01]  /*7ee0*/  FFMA.FTZ R40, R49, UR34, -R81.reuse ;  /* 0x0000002231287c23 */ /* 0x100fe20008010851 */
[--C-:B------:R-:W-:Y:S01]  /*7ef0*/  FFMA.FTZ R138, R36, UR34, -R81.reuse ;  /* 0x00000022248a7c23 */ /* 0x100fe20008010851 */
[--C-:B------:R-:W-:Y:S01]  /*7f00*/  FFMA.FTZ R37, R37, UR34, -R81.reuse ;  /* 0x0000002225257c23 */ /* 0x100fe20008010851 */
[----:B------:R-:W-:Y:S01]  /*7f10*/  FFMA.FTZ R148, R41, UR34, -R81 ;  /* 0x0000002229947c23 */ /* 0x000fe20008010851 */
[----:B------:R-:W-:Y:S01]  /*7f20*/  FADD.FTZ R12, -R12, R13 ;  /* 0x0000000d0c0c7221 */ /* 0x000fe20000010100 */
[----:B------:R-:W-:Y:S01]  /*7f30*/  IMAD.U32 R13, RZ, RZ, UR43 ;  /* 0x0000002bff0d7e24 */ /* 0x000fe2000f8e00ff */
[----:B------:R-:W-:Y:S01]  /*7f40*/  MUFU.EX2 R15, R15 ;  /* 0x0000000f000f7308 */ /* 0x000fe20000000800 */
[----:B-1----:R-:W-:Y:S01]  /*7f50*/  FFMA.FTZ R14, R80, R3, R10 ;  /* 0x00000003500e7223 */ /* 0x002fe2000001000a */
[----:B------:R-:W-:Y:S01]  /*7f60*/  FMUL.FTZ R12, R12, UR34 ;  /* 0x000000220c0c7c20 */ /* 0x000fe20008410000 */
[--C-:B------:R-:W-:Y:S01]  /*7f70*/  FFMA.FTZ R32, R44, UR34, -R81.reuse ;  /* 0x000000222c207c23 */ /* 0x100fe20008010851 */
[----:B------:R-:W-:Y:S01]  /*7f80*/  @!P1 LEA R13, R13, UR42, 0x3 ;  /* 0x0000002a0d0d9c11 */ /* 0x000fe2000f8e18ff */
[--C-:B------:R-:W-:Y:S01]  /*7f90*/  FFMA.FTZ R45, R45, UR34, -R81.reuse ;  /* 0x000000222d2d7c23 */ /* 0x100fe20008010851 */
[--C-:B------:R-:W-:Y:S01]  /*7fa0*/  FFMA.FTZ R41, R54, UR34, -R81.reuse ;  /* 0x0000002236297c23 */ /* 0x100fe20008010851 */
[----:B------:R-:W-:Y:S01]  /*7fb0*/  FFMA.FTZ R3, R58, UR34, -R81 ;  /* 0x000000223a037c23 */ /* 0x000fe20008010851 */
[----:B------:R0:W1:Y:S01]  /*7fc0*/  MUFU.EX2 R24, R12 ;  /* 0x0000000c00187308 */ /* 0x0000620000000800 */
[----:B------:R-:W-:-:S02]  /*7fd0*/  @!P1 VIADD R13, R13, 0x2d860 ;  /* 0x0002d8600d0d9836 */ /* 0x000fc40000000000 */
[--C-:B------:R-:W-:Y:S01]  /*7fe0*/  FFMA.FTZ R71, R71, UR34, -R81.reuse ;  /* 0x0000002247477c23 */ /* 0x100fe20008010851 */
[--C-:B------:R-:W-:Y:S01]  /*7ff0*/  FFMA.FTZ R74, R74, UR34, -R81.reuse ;  /* 0x000000224a4a7c23 */ /* 0x100fe20008010851 */
[--C-:B------:R-:W-:Y:S01]  /*8000*/  FFMA.FTZ R75, R75, UR34, -R81.reuse ;  /* 0x000000224b4b7c23 */ /* 0x100fe20008010851 */
[----:B------:R-:W-:Y:S01]  /*8010*/  FFMA.FTZ R83, R83, UR34, -R81 ;  /* 0x0000002253537c23 */ /* 0x000fe20008010851 */
[----:B------:R-:W-:Y:S01]  /*8020*/  @!P1 PRMT R13, RZ, 0x654, R13 ;  /* 0x00000654ff0d9816 */ /* 0x000fe2000000000d */
[--C-:B------:R-:W-:Y:S01]  /*8030*/  FFMA.FTZ R85, R85, UR34, -R81.reuse ;  /* 0x0000002255557c23 */ /* 0x100fe20008010851 */
[----:B------:R-:W2:Y:S01]  /*8040*/  MUFU.EX2 R146, R146 ;  /* 0x0000009200927308 */ /* 0x000ea20000000800 */
[----:B0-----:R-:W-:Y:S01]  /*8050*/  F2FP.F16.F32.PACK_AB R12, R11, R10 ;  /* 0x0000000a0b0c723e */ /* 0x001fe200000000ff */
[----:B------:R0:W-:Y:S01]  /*8060*/  @!P1 SYNCS.ARRIVE.TRANS64.RED.A1T0 RZ, [R13+URZ], RZ ;  /* 0x000000ff0dff99a7 */ /* 0x0001e2000810043f */
[--C-:B------:R-:W-:Y:S01]  /*8070*/  FFMA.FTZ R10, R59, UR34, -R81.reuse ;  /* 0x000000223b0a7c23 */ /* 0x100fe20008010851 */
[----:B------:R-:W-:Y:S01]  /*8080*/  FFMA.FTZ R82, R82, UR34, -R81 ;  /* 0x0000002252527c23 */ /* 0x000fe20008010851 */
[----:B------:R-:W-:Y:S01]  /*8090*/  ISETP.GT.AND P2, PT, R0, UR54, PT ;  /* 0x0000003600007c0c */ /* 0x000fe2000bf44270 */
[----:B------:R-:W-:Y:S01]  /*80a0*/  UMOV UR43, UR53 ;  /* 0x00000035002b7c82 */ /* 0x000fe20008000000 */
[----:B------:R-:W-:Y:S01]  /*80b0*/  FMUL.FTZ R88, R88, R80 ;  /* 0x0000005058587220 */ /* 0x000fe20000410000 */
[----:B------:R-:W3:Y:S01]  /*80c0*/  MUFU.EX2 R26, R26 ;  /* 0x0000001a001a7308 */ /* 0x000ee20000000800 */
[----:B-1----:R-:W-:Y:S01]  /*80d0*/  FFMA.FTZ R2, R24, R2, R141 ;  /* 0x0000000218027223 */ /* 0x002fe2000001008d */
[----:B0-----:R-:W-:Y:S01]  /*80e0*/  FADD.FTZ R13, R11, R14 ;  /* 0x0000000e0b0d7221 */ /* 0x001fe20000010000 */
[-C--:B------:R-:W-:Y:S01]  /*80f0*/  FMUL.FTZ R89, R89, R80.reuse ;  /* 0x0000005059597220 */ /* 0x080fe20000410000 */
[----:B------:R-:W-:Y:S01]  /*8100*/  FMUL.FTZ R92, R92, R80 ;  /* 0x000000505c5c7220 */ /* 0x000fe20000410000 */
[C---:B------:R-:W-:Y:S01]  /*8110*/  FADD.FTZ R11, R15.reuse, R2 ;  /* 0x000000020f0b7221 */ /* 0x040fe20000010000 */
[----:B------:R-:W-:Y:S01]  /*8120*/  FADD.FTZ R14, R52, R13 ;  /* 0x0000000d340e7221 */ /* 0x000fe20000010000 */
[----:B------:R-:W-:Y:S01]  /*8130*/  F2FP.F16.F32.PACK_AB R13, R15, R141 ;  /* 0x0000008d0f0d723e */ /* 0x000fe200000000ff */
[----:B------:R-:W0:Y:S01]  /*8140*/  MUFU.EX2 R147, R147 ;  /* 0x0000009300937308 */ /* 0x000e220000000800 */
[----:B--2---:R-:W-:Y:S01]  /*8150*/  FADD.FTZ R28, R146, R11 ;  /* 0x0000000b921c7221 */ /* 0x004fe20000010000 */
[C---:B------:R-:W-:Y:S01]  /*8160*/  FADD.FTZ R49, R53.reuse, R14 ;  /* 0x0000000e35317221 */ /* 0x040fe20000010000 */
[----:B------:R-:W-:Y:S01]  /*8170*/  F2FP.F16.F32.PACK_AB R14, R53, R52 ;  /* 0x00000034350e723e */ /* 0x000fe200000000ff */
[--C-:B------:R-:W-:Y:S01]  /*8180*/  FFMA.FTZ R2, R62, UR34, -R81.reuse ;  /* 0x000000223e027c23 */ /* 0x100fe20008010851 */
[--C-:B------:R-:W-:Y:S01]  /*8190*/  FFMA.FTZ R11, R63, UR34, -R81.reuse ;  /* 0x000000223f0b7c23 */ /* 0x100fe20008010851 */
[--C-:B------:R-:W-:Y:S01]  /*81a0*/  FFMA.FTZ R63, R66, UR34, -R81.reuse ;  /* 0x00000022423f7c23 */ /* 0x100fe20008010851 */
[----:B------:R-:W-:Y:S01]  /*81b0*/  FFMA.FTZ R52, R67, UR34, -R81 ;  /* 0x0000002243347c23 */ /* 0x000fe20008010851 */
[----:B------:R-:W1:Y:S01]  /*81c0*/  MUFU.EX2 R27, R27 ;  /* 0x0000001b001b7308 */ /* 0x000e620000000800 */
[----:B---3--:R-:W-:Y:S01]  /*81d0*/  FADD.FTZ R36, R26, R49 ;  /* 0x000000311a247221 */ /* 0x008fe20000010000 */
[-C--:B------:R-:W-:Y:S01]  /*81e0*/  FMUL.FTZ R93, R93, R80.reuse ;  /* 0x000000505d5d7220 */ /* 0x080fe20000410000 */
[-C--:B------:R-:W-:Y:S01]  /*81f0*/  FMUL.FTZ R96, R96, R80.reuse ;  /* 0x0000005060607220 */ /* 0x080fe20000410000 */
[-C--:B------:R-:W-:Y:S01]  /*8200*/  FMUL.FTZ R97, R97, R80.reuse ;  /* 0x0000005061617220 */ /* 0x080fe20000410000 */
[-C--:B------:R-:W-:Y:S01]  /*8210*/  FMUL.FTZ R100, R100, R80.reuse ;  /* 0x0000005064647220 */ /* 0x080fe20000410000 */
[-C--:B------:R-:W-:Y:S01]  /*8220*/  FMUL.FTZ R101, R101, R80.reuse ;  /* 0x0000005065657220 */ /* 0x080fe20000410000 */
[----:B------:R-:W-:Y:S01]  /*8230*/  FMUL.FTZ R104, R104, R80 ;  /* 0x0000005068687220 */ /* 0x000fe20000410000 */
[----:B------:R-:W2:Y:S01]  /*8240*/  MUFU.EX2 R25, R25 ;  /* 0x0000001900197308 */ /* 0x000ea20000000800 */
[C---:B0-----:R-:W-:Y:S01]  /*8250*/  FADD.FTZ R28, R147.reuse, R28 ;  /* 0x0000001c931c7221 */ /* 0x041fe20000010000 */
[----:B------:R-:W-:Y:S01]  /*8260*/  F2FP.F16.F32.PACK_AB R15, R147, R146 ;  /* 0x00000092930f723e */ /* 0x000fe200000000ff */
[-C--:B------:R-:W-:Y:S01]  /*8270*/  FMUL.FTZ R105, R105, R80.reuse ;  /* 0x0000005069697220 */ /* 0x080fe20000410000 */
[-C--:B------:R-:W-:Y:S01]  /*8280*/  FMUL.FTZ R108, R108, R80.reuse ;  /* 0x000000506c6c7220 */ /* 0x080fe20000410000 */
[-C--:B------:R-:W-:Y:S01]  /*8290*/  FMUL.FTZ R109, R109, R80.reuse ;  /* 0x000000506d6d7220 */ /* 0x080fe20000410000 */
[-C--:B------:R-:W-:Y:S01]  /*82a0*/  FMUL.FTZ R112, R112, R80.reuse ;  /* 0x0000005070707220 */ /* 0x080fe20000410000 */
[----:B------:R0:W-:Y:S01]  /*82b0*/  STSM.16.M88.4 [R17+0x21800], R12 ;  /* 0x0218000c11007844 */ /* 0x0001e20000000200 */
        /* <DEDUP_REMOVED lines=14> */
[----:B------:R-:W-:Y:S01]  /*83a0*/  FMUL.FTZ R133, R133, R80 ;  /* 0x0000005085857220 */ /* 0x000fe20000410000 */
[----:B------:R-:W-:Y:S01]  /*83b0*/  VIADD R0, R0, 0xffffffff ;  /* 0xffffffff00007836 */ /* 0x000fe20000000000 */
[----:B------:R2:W-:Y:S01]  /*83c0*/  MUFU.EX2 R79, R87 ;  /* 0x00000057004f7308 */ /* 0x0005e20000000800 */
[----:B---3--:R-:W-:Y:S01]  /*83d0*/  FADD.FTZ R36, R30, R49 ;  /* 0x000000311e247221 */ /* 0x008fe20000010000 */
[--C-:B------:R-:W-:Y:S01]  /*83e0*/  FFMA.FTZ R49, R70, UR34, -R81.reuse ;  /* 0x0000002246317c23 */ /* 0x100fe20008010851 */
[-C--:B------:R-:W-:Y:S01]  /*83f0*/  FMUL.FTZ R90, R90, R24.reuse ;  /* 0x000000185a5a7220 */ /* 0x080fe20000410000 */
[-C--:B------:R-:W-:Y:S01]  /*8400*/  FMUL.FTZ R91, R91, R24.reuse ;  /* 0x000000185b5b7220 */ /* 0x080fe20000410000 */
[-C--:B------:R-:W-:Y:S01]  /*8410*/  FMUL.FTZ R94, R94, R24.reuse ;  /* 0x000000185e5e7220 */ /* 0x080fe20000410000 */
[-C--:B------:R-:W-:Y:S01]  /*8420*/  FMUL.FTZ R95, R95, R24.reuse ;  /* 0x000000185f5f7220 */ /* 0x080fe20000410000 */
[-C--:B------:R-:W-:Y:S01]  /*8430*/  FMUL.FTZ R98, R98, R24.reuse ;  /* 0x0000001862627220 */ /* 0x080fe20000410000 */
[----:B------:R-:W3:Y:S01]  /*8440*/  MUFU.EX2 R31, R31 ;  /* 0x0000001f001f7308 */ /* 0x000ee20000000800 */
[--C-:B--2---:R-:W-:Y:S01]  /*8450*/  FFMA.FTZ R87, R33, UR34, -R81.reuse ;  /* 0x0000002221577c23 */ /* 0x104fe20008010851 */
[--C-:B------:R-:W-:Y:S01]  /*8460*/  FFMA.FTZ R33, R48, UR34, -R81.reuse ;  /* 0x0000002230217c23 */ /* 0x100fe20008010851 */
[----:B-1----:R-:W-:Y:S01]  /*8470*/  FADD.FTZ R53, R29, R28 ;  /* 0x0000001c1d357221 */ /* 0x002fe20000010000 */
[--C-:B------:R-:W-:Y:S01]  /*8480*/  FFMA.FTZ R48, R55, UR34, -R81.reuse ;  /* 0x0000002237307c23 */ /* 0x100fe20008010851 */
[----:B------:R-:W-:Y:S01]  /*8490*/  F2FP.F16.F32.PACK_AB R29, R29, R25 ;  /* 0x000000191d1d723e */ /* 0x000fe200000000ff */
[----:B------:R-:W-:Y:S01]  /*84a0*/  FFMA.FTZ R81, R84, UR34, -R81 ;  /* 0x0000002254517c23 */ /* 0x000fe20008010851 */
[-C--:B------:R-:W-:Y:S01]  /*84b0*/  FMUL.FTZ R99, R99, R24.reuse ;  /* 0x0000001863637220 */ /* 0x080fe20000410000 */
[----:B------:R-:W1:Y:S01]  /*84c0*/  MUFU.EX2 R86, R86 ;  /* 0x0000005600567308 */ /* 0x000e620000000800 */
[-C--:B------:R-:W-:Y:S01]  /*84d0*/  FMUL.FTZ R102, R102, R24.reuse ;  /* 0x0000001866667220 */ /* 0x080fe20000410000 */
[-C--:B------:R-:W-:Y:S01]  /*84e0*/  FMUL.FTZ R103, R103, R24.reuse ;  /* 0x0000001867677220 */ /* 0x080fe20000410000 */
[-C--:B------:R-:W-:Y:S01]  /*84f0*/  FMUL.FTZ R106, R106, R24.reuse ;  /* 0x000000186a6a7220 */ /* 0x080fe20000410000 */
[-C--:B------:R-:W-:Y:S01]  /*8500*/  FMUL.FTZ R107, R107, R24.reuse ;  /* 0x000000186b6b7220 */ /* 0x080fe20000410000 */
[-C--:B------:R-:W-:Y:S01]  /*8510*/  FMUL.FTZ R110, R110, R24.reuse ;  /* 0x000000186e6e7220 */ /* 0x080fe20000410000 */
[-C--:B------:R-:W-:Y:S01]  /*8520*/  FMUL.FTZ R111, R111, R24.reuse ;  /* 0x000000186f6f7220 */ /* 0x080fe20000410000 */
[----:B------:R-:W-:Y:S01]  /*8530*/  FMUL.FTZ R114, R114, R24 ;  /* 0x0000001872727220 */ /* 0x000fe20000410000 */
[----:B------:R-:W2:Y:S01]  /*8540*/  MUFU.EX2 R34, R34 ;  /* 0x0000002200227308 */ /* 0x000ea20000000800 */
        /* <DEDUP_REMOVED lines=30> */
[----:B--2---:R-:W-:Y:S01]  /*8730*/  FADD.FTZ R55, R39, R36 ;  /* 0x0000002427377221 */ /* 0x004fe20000010000 */
[----:B------:R-:W-:Y:S02]  /*8740*/  F2FP.F16.F32.PACK_AB R36, R35, R34 ;  /* 0x000000222324723e */ /* 0x000fe400000000ff */
[----:B------:R-:W-:-:S04]  /*8750*/  F2FP.F16.F32.PACK_AB R38, R39, R38 ;  /* 0x000000262726723e */ /* 0x000fc800000000ff */
        /* <DEDUP_REMOVED lines=8> */
[----:B---3--:R-:W-:Y:S01]  /*87e0*/  FADD.FTZ R55, R43, R28 ;  /* 0x0000001c2b377221 */ /* 0x008fe20000010000 */
[----:B------:R-:W-:-:S05]  /*87f0*/  F2FP.F16.F32.PACK_AB R28, R27, R26 ;  /* 0x0000001a1b1c723e */ /* 0x000fca00000000ff */
[----:B------:R3:W-:Y:S01]  /*8800*/  STSM.16.M88.4 [R23], R28 ;  /* 0x0000001c17007844 */ /* 0x0007e20000000200 */
[----:B------:R-:W4:Y:S01]  /*8810*/  MUFU.EX2 R45, R45 ;  /* 0x0000002d002d7308 */ /* 0x000f220000000800 */
[----:B-1----:R-:W-:Y:S02]  /*8820*/  FADD.FTZ R26, R32, R53 ;  /* 0x00000035201a7221 */ /* 0x002fe40000010000 */
[----:B------:R-:W-:Y:S05]  /*8830*/  STSM.16.M88.4 [R19], R36 ;  /* 0x0000002413007844 */ /* 0x000fea0000000200 */
[----:B------:R-:W1:Y:S01]  /*8840*/  MUFU.EX2 R47, R47 ;  /* 0x0000002f002f7308 */ /* 0x000e620000000800 */
[----:B--2---:R-:W-:-:S07]  /*8850*/  FADD.FTZ R44, R46, R55 ;  /* 0x000000372e2c7221 */ /* 0x004fce0000010000 */
[----:B------:R-:W0:Y:S01]  /*8860*/  MUFU.EX2 R33, R33 ;  /* 0x0000002100217308 */ /* 0x000e220000000800 */
[C---:B----4-:R-:W-:Y:S01]  /*8870*/  FADD.FTZ R34, R45.reuse, R26 ;  /* 0x0000001a2d227221 */ /* 0x050fe20000010000 */
[----:B------:R-:W-:-:S06]  /*8880*/  F2FP.F16.F32.PACK_AB R45, R45, R32 ;  /* 0x000000202d2d723e */ /* 0x000fcc00000000ff */
[----:B------:R-:W2:Y:S01]  /*8890*/  MUFU.EX2 R50, R50 ;  /* 0x0000003200327308 */ /* 0x000ea20000000800 */
[C---:B-1----:R-:W-:Y:S01]  /*88a0*/  FADD.FTZ R27, R47.reuse, R44 ;  /* 0x0000002c2f1b7221 */ /* 0x042fe20000010000 */
[----:B------:R-:W-:Y:S02]  /*88b0*/  F2FP.F16.F32.PACK_AB R46, R47, R46 ;  /* 0x0000002e2f2e723e */ /* 0x000fe400000000ff */
[----:B------:R-:W-:-:S04]  /*88c0*/  F2FP.F16.F32.PACK_AB R44, R43, R42 ;  /* 0x0000002a2b2c723e */ /* 0x000fc800000000ff */
[----:B------:R-:W1:Y:S01]  /*88d0*/  MUFU.EX2 R40, R40 ;  /* 0x0000002800287308 */ /* 0x000e620000000800 */
[----:B0-----:R-:W-:-:S07]  /*88e0*/  FADD.FTZ R13, R33, R34 ;  /* 0x00000022210d7221 */ /* 0x001fce0000010000 */
[----:B------:R-:W0:Y:S01]  /*88f0*/  MUFU.EX2 R51, R51 ;  /* 0x0000003300337308 */ /* 0x000e220000000800 */
[----:B--2---:R-:W-:-:S07]  /*8900*/  FADD.FTZ R14, R50, R27 ;  /* 0x0000001b320e7221 */ /* 0x004fce0000010000 */
[----:B------:R-:W2:Y:S01]  /*8910*/  MUFU.EX2 R41, R41 ;  /* 0x0000002900297308 */ /* 0x000ea20000000800 */
[C---:B-1----:R-:W-:Y:S01]  /*8920*/  FADD.FTZ R12, R40.reuse, R13 ;  /* 0x0000000d280c7221 */ /* 0x042fe20000010000 */
[----:B------:R-:W-:-:S05]  /*8930*/  F2FP.F16.F32.PACK_AB R47, R40, R33 ;  /* 0x00000021282f723e */ /* 0x000fca00000000ff */
[----:B------:R-:W-:Y:S01]  /*8940*/  STSM.16.M88.4 [R18], R44 ;  /* 0x0000002c12007844 */ /* 0x000fe20000000200 */
[----:B------:R-:W1:Y:S01]  /*8950*/  MUFU.EX2 R56, R56 ;  /* 0x0000003800387308 */ /* 0x000e620000000800 */
[----:B0-----:R-:W-:-:S07]  /*8960*/  FADD.FTZ R15, R51, R14 ;  /* 0x0000000e330f7221 */ /* 0x001fce0000010000 */
[----:B------:R-:W0:Y:S01]  /*8970*/  MUFU.EX2 R48, R48 ;  /* 0x0000003000307308 */ /* 0x000e220000000800 */
[----:B--2---:R-:W-:-:S07]  /*8980*/  FADD.FTZ R13, R41, R12 ;  /* 0x0000000c290d7221 */ /* 0x004fce0000010000 */
        /* <DEDUP_REMOVED lines=10> */
[----:B0-----:R-:W-:-:S07]  /*8a30*/  FADD.FTZ R12, R60, R15 ;  /* 0x0000000f3c0c7221 */ /* 0x001fce0000010000 */
[----:B------:R-:W3:Y:S01]  /*8a40*/  MUFU.EX2 R2, R2 ;  /* 0x0000000200027308 */ /* 0x000ee20000000800 */
[----:B--2---:R-:W-:-:S07]  /*8a50*/  FADD.FTZ R13, R10, R13 ;  /* 0x0000000d0a0d7221 */ /* 0x004fce0000010000 */
[----:B------:R-:W0:Y:S01]  /*8a60*/  MUFU.EX2 R64, R64 ;  /* 0x0000004000407308 */ /* 0x000e220000000800 */
[----:B-1----:R-:W-:Y:S01]  /*8a70*/  FADD.FTZ R15, R61, R12 ;  /* 0x0000000c3d0f7221 */ /* 0x002fe20000010000 */
[----:B------:R-:W-:Y:S02]  /*8a80*/  F2FP.F16.F32.PACK_AB R12, R51, R50 ;  /* 0x00000032330c723e */ /* 0x000fe400000000ff */
[----:B------:R-:W-:-:S04]  /*8a90*/  F2FP.F16.F32.PACK_AB R60, R61, R60 ;  /* 0x0000003c3d3c723e */ /* 0x000fc800000000ff */
[----:B------:R-:W1:Y:S01]  /*8aa0*/  MUFU.EX2 R11, R11 ;  /* 0x0000000b000b7308 */ /* 0x000e620000000800 */
[----:B---3--:R-:W-:-:S07]  /*8ab0*/  FADD.FTZ R28, R2, R13 ;  /* 0x0000000d021c7221 */ /* 0x008fce0000010000 */
[----:B------:R-:W2:Y:S01]  /*8ac0*/  MUFU.EX2 R65, R65 ;  /* 0x0000004100417308 */ /* 0x000ea20000000800 */
[----:B0-----:R-:W-:Y:S01]  /*8ad0*/  FADD.FTZ R30, R64, R15 ;  /* 0x0000000f401e7221 */ /* 0x001fe20000010000 */
[----:B------:R-:W-:-:S06]  /*8ae0*/  F2FP.F16.F32.PACK_AB R15, R10, R3 ;  /* 0x000000030a0f723e */ /* 0x000fcc00000000ff */
        /* <DEDUP_REMOVED lines=9> */
[----:B-1----:R-:W-:Y:S01]  /*8b80*/  FADD.FTZ R28, R68, R13 ;  /* 0x0000000d441c7221 */ /* 0x002fe20000010000 */
[----:B------:R-:W-:-:S05]  /*8b90*/  F2FP.F16.F32.PACK_AB R13, R48, R41 ;  /* 0x00000029300d723e */ /* 0x000fca00000000ff */
[----:B------:R1:W-:Y:S01]  /*8ba0*/  STSM.16.M88.4 [R17+0x27800], R12 ;  /* 0x0278000c11007844 */ /* 0x0003e20000000200 */
[----:B------:R-:W3:Y:S01]  /*8bb0*/  MUFU.EX2 R49, R49 ;  /* 0x0000003100317308 */ /* 0x000ee20000000800 */
[C---:B--2---:R-:W-:Y:S01]  /*8bc0*/  FADD.FTZ R10, R52.reuse, R25 ;  /* 0x00000019340a7221 */ /* 0x044fe20000010000 */
[----:B------:R-:W-:-:S05]  /*8bd0*/  F2FP.F16.F32.PACK_AB R63, R52, R63 ;  /* 0x0000003f343f723e */ /* 0x000fca00000000ff */
[----:B------:R-:W-:Y:S01]  /*8be0*/  STSM.16.M88.4 [R136], R60 ;  /* 0x0000003c88007844 */ /* 0x000fe20000000200 */
[----:B------:R-:W2:Y:S01]  /*8bf0*/  MUFU.EX2 R72, R72 ;  /* 0x0000004800487308 */ /* 0x000ea20000000800 */
[C---:B0-----:R-:W-:Y:S01]  /*8c00*/  FADD.FTZ R25, R69.reuse, R28 ;  /* 0x0000001c45197221 */ /* 0x041fe20000010000 */
[----:B------:R-:W-:-:S06]  /*8c10*/  F2FP.F16.F32.PACK_AB R68, R69, R68 ;  /* 0x000000444544723e */ /* 0x000fcc00000000ff */
[----:B------:R-:W0:Y:S01]  /*8c20*/  MUFU.EX2 R26, R71 ;  /* 0x00000047001a7308 */ /* 0x000e220000000800 */
[----:B---3--:R-:W-:-:S07]  /*8c30*/  FADD.FTZ R3, R49, R10 ;  /* 0x0000000a31037221 */ /* 0x008fce0000010000 */
[----:B------:R-:W3:Y:S01]  /*8c40*/  MUFU.EX2 R73, R73 ;  /* 0x0000004900497308 */ /* 0x000ee20000000800 */
[----:B--2---:R-:W-:-:S07]  /*8c50*/  FADD.FTZ R10, R72, R25 ;  /* 0x00000019480a7221 */ /* 0x004fce0000010000 */
[----:B------:R-:W2:Y:S01]  /*8c60*/  MUFU.EX2 R74, R74 ;  /* 0x0000004a004a7308 */ /* 0x000ea20000000800 */
[C---:B0-----:R-:W-:Y:S01]  /*8c70*/  FADD.FTZ R3, R26.reuse, R3 ;  /* 0x000000031a037221 */ /* 0x041fe20000010000 */
[----:B------:R-:W-:-:S06]  /*8c80*/  F2FP.F16.F32.PACK_AB R69, R26, R49 ;  /* 0x000000311a45723e */ /* 0x000fcc00000000ff */
[----:B------:R-:W0:Y:S01]  /*8c90*/  MUFU.EX2 R71, R75 ;  /* 0x0000004b00477308 */ /* 0x000e220000000800 */
[C---:B---3--:R-:W-:Y:S01]  /*8ca0*/  FADD.FTZ R25, R73.reuse, R10 ;  /* 0x0000000a49197221 */ /* 0x048fe20000010000 */
[----:B------:R-:W-:-:S06]  /*8cb0*/  F2FP.F16.F32.PACK_AB R70, R73, R72 ;  /* 0x000000484946723e */ /* 0x000fcc00000000ff */
[----:B------:R-:W3:Y:S01]  /*8cc0*/  MUFU.EX2 R76, R76 ;  /* 0x0000004c004c7308 */ /* 0x000ee20000000800 */
[----:B--2---:R-:W-:-:S07]  /*8cd0*/  FADD.FTZ R10, R74, R3 ;  /* 0x000000034a0a7221 */ /* 0x004fce0000010000 */
[----:B------:R-:W1:Y:S01]  /*8ce0*/  MUFU.EX2 R77, R77 ;  /* 0x0000004d004d7308 */ /* 0x000e620000000800 */
[C---:B0-----:R-:W-:Y:S01]  /*8cf0*/  FADD.FTZ R10, R71.reuse, R10 ;  /* 0x0000000a470a7221 */ /* 0x041fe20000010000 */
[----:B------:R-:W-:-:S05]  /*8d00*/  F2FP.F16.F32.PACK_AB R71, R71, R74 ;  /* 0x0000004a4747723e */ /* 0x000fca00000000ff */
[----:B------:R-:W-:Y:S01]  /*8d10*/  STSM.16.M88.4 [R19+0x6000], R68 ;  /* 0x0060004413007844 */ /* 0x000fe20000000200 */
[----:B------:R-:W0:Y:S01]  /*8d20*/  MUFU.EX2 R78, R78 ;  /* 0x0000004e004e7308 */ /* 0x000e220000000800 */
[----:B---3--:R-:W-:-:S07]  /*8d30*/  FADD.FTZ R28, R76, R25 ;  /* 0x000000194c1c7221 */ /* 0x008fce0000010000 */
[----:B------:R-:W2:Y:S01]  /*8d40*/  MUFU.EX2 R83, R83 ;  /* 0x0000005300537308 */ /* 0x000ea20000000800 */
[C---:B-1----:R-:W-:Y:S01]  /*8d50*/  F2FP.F16.F32.PACK_AB R12, R77.reuse, R76 ;  /* 0x0000004c4d0c723e */ /* 0x042fe200000000ff */
[----:B------:R-:W-:-:S06]  /*8d60*/  FADD.FTZ R3, R77, R28 ;  /* 0x0000001c4d037221 */ /* 0x000fcc0000010000 */
[----:B------:R-:W1:Y:S01]  /*8d70*/  MUFU.EX2 R85, R85 ;  /* 0x0000005500557308 */ /* 0x000e620000000800 */
[----:B0-----:R-:W-:Y:S01]  /*8d80*/  F2FP.F16.F32.PACK_AB R14, R79, R78 ;  /* 0x0000004e4f0e723e */ /* 0x001fe200000000ff */
[----:B------:R-:W-:-:S04]  /*8d90*/  FADD.FTZ R78, R78, R3 ;  /* 0x000000034e4e7221 */ /* 0x000fc80000010000 */
[----:B------:R-:W-:Y:S02]  /*8da0*/  FADD.FTZ R3, R79, R78 ;  /* 0x0000004e4f037221 */ /* 0x000fe40000010000 */
[----:B------:R-:W0:Y:S01]  /*8db0*/  MUFU.EX2 R27, R82 ;  /* 0x00000052001b7308 */ /* 0x000e220000000800 */
[----:B--2---:R-:W-:-:S07]  /*8dc0*/  FADD.FTZ R10, R83, R10 ;  /* 0x0000000a530a7221 */ /* 0x004fce0000010000 */
[----:B------:R-:W2:Y:S01]  /*8dd0*/  MUFU.EX2 R81, R81 ;  /* 0x0000005100517308 */ /* 0x000ea20000000800 */
[C---:B-1----:R-:W-:Y:S01]  /*8de0*/  F2FP.F16.F32.PACK_AB R13, R85.reuse, R83 ;  /* 0x00000053550d723e */ /* 0x042fe200000000ff */
[----:B------:R-:W-:-:S04]  /*8df0*/  FADD.FTZ R10, R85, R10 ;  /* 0x0000000a550a7221 */ /* 0x000fc80000010000 */
[----:B0-----:R-:W-:Y:S01]  /*8e00*/  FADD.FTZ R10, R27, R10 ;  /* 0x0000000a1b0a7221 */ /* 0x001fe20000010000 */
[----:B--2---:R-:W-:-:S03]  /*8e10*/  F2FP.F16.F32.PACK_AB R15, R81, R27 ;  /* 0x0000001b510f723e */ /* 0x004fc600000000ff */
[----:B------:R-:W-:Y:S02]  /*8e20*/  FADD.FTZ R2, R81, R10 ;  /* 0x0000000a51027221 */ /* 0x000fe40000010000 */
[----:B------:R0:W-:Y:S01]  /*8e30*/  STSM.16.M88.4 [R18+0x6000], R12 ;  /* 0x0060000c12007844 */ /* 0x0001e20000000200 */
[----:B------:R1:W-:Y:S06]  /*8e40*/  MEMBAR.ALL.CTA ;  /* 0x0000000000007992 */ /* 0x0003ec0000008000 */
[----:B-1----:R-:W1:Y:S01]  /*8e50*/  FENCE.VIEW.ASYNC.S ;  /* 0x00000000000073c6 */ /* 0x002e620000000000 */
[----:B0-----:R-:W-:-:S02]  /*8e60*/  IMAD.MOV.U32 R12, RZ, RZ, R20 ;  /* 0x000000ffff0c7224 */ /* 0x001fc400078e0014 */
[----:B------:R-:W-:Y:S01]  /*8e70*/  IMAD.MOV.U32 R13, RZ, RZ, R21 ;  /* 0x000000ffff0d7224 */ /* 0x000fe200078e0015 */
[----:B-1----:R-:W-:Y:S01]  /*8e80*/  NOP ;  /* 0x0000000000007918 */ /* 0x002fe20000000000 */
[----:B------:R-:W-:Y:S05]  /*8e90*/  @P2 BRA `(.L_x_9142) ;  /* 0xffffffc400ec2947 */ /* 0x000fea000383ffff */
[----:B------:R-:W-:Y:S01]  /*8ea0*/  IMAD.MOV.U32 R13, RZ, RZ, R21 ;  /* 0x000000ffff0d7224 */ /* 0x000fe200078e0015 */
[----:B------:R-:W-:Y:S01]  /*8eb0*/  UMOV UR43, UR53 ;  /* 0x00000035002b7c82 */ /* 0x000fe20008000000 */
[----:B------:R-:W-:Y:S01]  /*8ec0*/  IMAD.MOV.U32 R12, RZ, RZ, R20 ;  /* 0x000000ffff0c7224 */ /* 0x000fe200078e0014 */
[----:B------:R-:W-:-:S06]  /*8ed0*/  UMOV UR46, UR52 ;  /* 0x00000034002e7c82 */ /* 0x000fcc0008000000 */
.L_x_9125:
        /* <DEDUP_REMOVED lines=19> */
.L_x_9144:
[----:B------:R-:W-:-:S11]  /*9010*/  UISETP.NE.AND UP0, UPT, UR14, 0x1, UPT ;  /* 0x000000010e00788c */ /* 0x000fd6000bf05270 */
[----:B------:R-:W-:Y:S02]  /*9020*/  @UP0 ULDC.64 UR18, c[0x0][0x9e8] ;  /* 0x00027a0000120ab9 */ /* 0x000fe40000000a00 */
[----:B------:R-:W-:-:S04]  /*9030*/  UIMAD.WIDE.U32 UR6, UR10, UR18, URZ ;  /* 0x000000120a0672a5 */ /* 0x000fc8000f8e003f */
[----:B------:R-:W-:-:S12]  /*9040*/  @UP0 USHF.R.U32.HI UR10, URZ, UR19, UR7 ;  /* 0x000000133f0a0299 */ /* 0x000fd80008011607 */
.L_x_9145:
[----:B------:R-:W-:-:S04]  /*9050*/  UIMAD UR10, UR10, UR14, URZ ;  /* 0x0000000e0a0a72a4 */ /* 0x000fc8000f8e023f */
[----:B------:R-:W-:-:S04]  /*9060*/  UISETP.LT.AND UP0, UPT, UR11, UR10, UPT ;  /* 0x0000000a0b00728c */ /* 0x000fc8000bf01270 */
[----:B------:R-:W-:-:S12]  /*9070*/  USEL UR11, UR11, UR10, !UP0 ;  /* 0x0000000a0b0b7287 */ /* 0x000fd8000c000000 */
.L_x_9143:
        /* <DEDUP_REMOVED lines=14> */
.L_x_9155:
        /* <DEDUP_REMOVED lines=9> */
.L_x_9148:
[----:B------:R-:W-:Y:S01]  /*91f0*/  ULEA UR6, UR43, UR42, 0x3 ;  /* 0x0000002a2b067291 */ /* 0x000fe2000f8e183f */
[----:B-1----:R-:W-:-:S05]  /*9200*/  IMAD.U32 R8, RZ, RZ, UR46 ;  /* 0x0000002eff087e24 */ /* 0x002fca000f8e00ff */
[----:B------:R-:W-:-:S04]  /*9210*/  SHF.L.U32 R8, R8, 0x1f, RZ ;  /* 0x0000001f08087819 */ /* 0x000fc800000006ff */
[----:B------:R0:W1:Y:S01]  /*9220*/  SYNCS.PHASECHK.TRANS64.TRYWAIT P2, [UR6+0x2d830], R8 ;  /* 0x02d83008ff0075a7 */ /* 0x0000620008040146 */
[----:B------:R-:W-:Y:S05]  /*9230*/  @!P0 BRA `(.L_x_9149) ;  /* 0x0000000000048947 */ /* 0x000fea0003800000 */
[----:B------:R-:W-:Y:S01]  /*9240*/  BPT.TRAP 0x1 ;  /* 0x000000040000795c */ /* 0x000fe20000300000 */
.L_x_9149:
[----:B-1----:R-:W-:Y:S05]  /*9250*/  @P2 BRA `(.L_x_9147) ;  /* 0x0000000000082947 */ /* 0x002fea0003800000 */
[----:B------:R-:W1:Y:S02]  /*9260*/  SYNCS.PHASECHK.TRANS64.TRYWAIT P2, [UR6+0x2d830], R8 ;  /* 0x02d83008ff0075a7 */ /* 0x000e640008040146 */
[----:B-1----:R-:W-:Y:S05]  /*9270*/  @!P2 BRA `(.L_x_9150) ;  /* 0x000000d00048a947 */ /* 0x002fea0003800000 */
.L_x_9147:
        /* <DEDUP_REMOVED lines=37> */
.L_x_9152:
[----:B------:R-:W-:Y:S01]  /*94d0*/  ULEA UR6, UR50, UR42, 0x3 ;  /* 0x0000002a32067291 */ /* 0x000fe2000f8e183f */
[----:B------:R-:W-:-:S05]  /*94e0*/  IMAD.U32 R8, RZ, RZ, UR28 ;  /* 0x0000001cff087e24 */ /* 0x000fca000f8e00ff */
[----:B------:R-:W-:-:S04]  /*94f0*/  SHF.L.U32 R8, R8, 0x1f, RZ ;  /* 0x0000001f08087819 */ /* 0x000fc800000006ff */
[----:B------:R0:W1:Y:S01]  /*9500*/  SYNCS.PHASECHK.TRANS64.TRYWAIT P2, [UR6+0x2d850], R8 ;  /* 0x02d85008ff0075a7 */ /* 0x0000620008040146 */
[----:B------:R-:W-:Y:S05]  /*9510*/  @!P0 BRA `(.L_x_9153) ;  /* 0x0000000000048947 */ /* 0x000fea0003800000 */
[----:B------:R-:W-:Y:S01]  /*9520*/  BPT.TRAP 0x1 ;  /* 0x000000040000795c */ /* 0x000fe20000300000 */
.L_x_9153:
[----:B-1----:R-:W-:Y:S05]  /*9530*/  @P2 BRA `(.L_x_9151) ;  /* 0x0000000000082947 */ /* 0x002fea0003800000 */
[----:B------:R-:W1:Y:S02]  /*9540*/  SYNCS.PHASECHK.TRANS64.TRYWAIT P2, [UR6+0x2d850], R8 ;  /* 0x02d85008ff0075a7 */ /* 0x000e640008040146 */
[----:B-1----:R-:W-:Y:S05]  /*9550*/  @!P2 BRA `(.L_x_9154) ;  /* 0x000000cc00a8a947 */ /* 0x002fea0003800000 */
.L_x_9151:
[----:B------:R-:W-:Y:S01]  /*9560*/  UIADD3 UR6, UR42, 0x400, URZ ;  /* 0x000004002a067890 */ /* 0x000fe2000fffe03f */
[----:B------:R-:W-:Y:S01]  /*9570*/  WARPGROUP.ARRIVE ;  /* 0x00000000000079c5 */ /* 0x000fe20000000000 */
[----:B------:R-:W-:Y:S01]  /*9580*/  UMOV UR29, 0x40000040 ;  /* 0x40000040001d7882 */ /* 0x000fe20000000000 */
[----:B------:R-:W-:Y:S01]  /*9590*/  UMOV UR31, 0x80000020 ;  /* 0x80000020001f7882 */ /* 0x000fe20000000000 */
[----:B------:R-:W-:Y:S01]  /*95a0*/  USHF.R.U32.HI UR6, URZ, 0x4, UR6 ;  /* 0x000000043f067899 */ /* 0x000fe20008011606 */
[----:B01----:R-:W-:Y:S01]  /*95b0*/  FMUL.FTZ R8, R24, UR35 ;  /* 0x0000002318087c20 */ /* 0x003fe20008410000 */
[----:B------:R-:W-:Y:S01]  /*95c0*/  FMUL.FTZ R10, R25, UR35 ;  /* 0x00000023190a7c20 */ /* 0x000fe20008410000 */
[----:B------:R-:W-:Y:S01]  /*95d0*/  FMUL.FTZ R13, R28, UR35 ;  /* 0x000000231c0d7c20 */ /* 0x000fe20008410000 */
[----:B------:R-:W-:Y:S01]  /*95e0*/  ULOP3.LUT UR6, UR6, 0x3fff, URZ, 0xc0, !UPT ;  /* 0x00003fff06067892 */ /* 0x000fe2000f8ec03f */
[----:B------:R-:W-:Y:S01]  /*95f0*/  FMUL.FTZ R14, R29, UR35 ;  /* 0x000000231d0e7c20 */ /* 0x000fe20008410000 */
[----:B------:R-:W-:Y:S01]  /*9600*/  FMUL.FTZ R21, R32, UR35 ;  /* 0x0000002320157c20 */ /* 0x000fe20008410000 */
[----:B------:R-:W0:Y:S01]  /*9610*/  MUFU.TANH R8, R8 ;  /* 0x0000000800087308 */ /* 0x000e220000002400 */
[----:B------:R-:W-:Y:S01]  /*9620*/  ULOP3.LUT UR7, UR6, 0x2000000, URZ, 0xfc, !UPT ;  /* 0x0200000006077892 */ /* 0x000fe2000f8efc3f */
[----:B------:R-:W-:Y:S01]  /*9630*/  FMUL.FTZ R11, R27, UR35 ;  /* 0x000000231b0b7c20 */ /* 0x000fe20008410000 */
[----:B------:R-:W-:Y:S01]  /*9640*/  ULOP3.LUT UR6, UR37, 0x10000, URZ, 0xfc, !UPT ;  /* 0x0001000025067892 */ /* 0x000fe2000f8efc3f */
[----:B------:R-:W-:Y:S01]  /*9650*/  FMUL.FTZ R25, R33, UR35 ;  /* 0x0000002321197c20 */ /* 0x000fe20008410000 */
[----:B------:R-:W-:Y:S01]  /*9660*/  UIMAD UR7, UR50, 0x600, UR7 ;  /* 0x00000600320778a4 */ /* 0x000fe2000f8e0207 */
[----:B------:R-:W-:Y:S01]  /*9670*/  FMUL.FTZ R27, R36, UR35 ;  /* 0x00000023241b7c20 */ /* 0x000fe20008410000 */
[----:B------:R-:W-:Y:S01]  /*9680*/  FMUL.FTZ R36, R46, UR35 ;  /* 0x000000232e247c20 */ /* 0x000fe20008410000 */
[----:B------:R-:W1:Y:S01]  /*9690*/  MUFU.TANH R10, R10 ;  /* 0x0000000a000a7308 */ /* 0x000e620000002400 */
[----:B------:R-:W-:Y:S01]  /*96a0*/  FMUL.FTZ R46, R55, UR35 ;  /* 0x00000023372e7c20 */ /* 0x000fe20008410000 */
[----:B------:R-:W-:Y:S01]  /*96b0*/  UMOV UR28, UR6 ;  /* 0x00000006001c7c82 */ /* 0x000fe20008000000 */
        /* <DEDUP_REMOVED lines=66> */
[----:B------:R-:W1:Y:S03]  /*9ae0*/  S2R R141, SR_TID.X ;  /* 0x00000000008d7919 */ /* 0x000e660000002100 */
        /* <DEDUP_REMOVED lines=8> */
[----:B-1----:R-:W-:Y:S02]  /*9b70*/  SHF.R.U32.HI R138, RZ, 0x7, R141 ;  /* 0x00000007ff8a7819 */ /* 0x002fe4000001168d */
[----:B------:R-:W-:-:S03]  /*9b80*/  ISETP.GE.U32.AND P2, PT, R141, 0x180, PT ;  /* 0x000001808d00780c */ /* 0x000fc60003f46070 */
[----:B------:R-:W1:Y:S01]  /*9b90*/  MUFU.TANH R43, R43 ;  /* 0x0000002b002b7308 */ /* 0x000e620000002400 */
[----:B0-----:R-:W-:Y:S01]  /*9ba0*/  FMNMX.FTZ R61, R39, R12, !PT ;  /* 0x0000000c273d7209 */ /* 0x001fe20007810000 */
[----:B------:R-:W-:Y:S02]  /*9bb0*/  WARPGROUP.DEPBAR.LE gsb0, 0x0 ;  /* 0x00008000000079c5 */ /* 0x000fe40000010000 */
[----:B------:R-:W-:-:S04]  /*9bc0*/  WARPGROUP.ARRIVE ;  /* 0x00000000000079c5 */ /* 0x000fc80000000000 */
[----:B------:R-:W0:Y:S01]  /*9bd0*/  MUFU.TANH R45, R45 ;  /* 0x0000002d002d7308 */ /* 0x000e220000002400 */
[----:B---3--:R-:W-:Y:S01]  /*9be0*/  FMNMX.FTZ R12, R40, R61, !PT ;  /* 0x0000003d280c7209 */ /* 0x008fe20007810000 */
[----:B------:R-:W-:Y:S01]  /*9bf0*/  FMUL.FTZ R61, R76, UR35 ;  /* 0x000000234c3d7c20 */ /* 0x000fe20008410000 */
[----:B------:R-:W-:Y:S01]  /*9c00*/  FMUL.FTZ R76, R83, UR35 ;  /* 0x00000023534c7c20 */ /* 0x000fe20008410000 */
[----:B------:R-:W-:Y:S01]  /*9c10*/  HGMMA.64x96x16.F32 R88, gdesc[UR28].tnspB, R88, gsb0 ;  /* 0x416000001c5879f0 */ /* 0x000fe20008000858 */
[----:B------:R-:W-:Y:S02]  /*9c20*/  UIADD3 UR28, UR6, 0x4, URZ ;  /* 0x00000004061c7890 */ /* 0x000fe4000fffe03f */
[----:B------:R-:W-:Y:S01]  /*9c30*/  UIADD3 UR30, UR7, 0x80, URZ ;  /* 0x00000080071e7890 */ /* 0x000fe2000fffe03f */
[----:B------:R-:W2:Y:S01]  /*9c40*/  MUFU.TANH R47, R47 ;  /* 0x0000002f002f7308 */ /* 0x000ea20000002400 */
[----:B------:R-:W-:Y:S01]  /*9c50*/  UMOV UR29, 0x40000040 ;  /* 0x40000040001d7882 */ /* 0x000fe20000000000 */
[----:B------:R-:W-:Y:S01]  /*9c60*/  UMOV UR31, 0x80000020 ;  /* 0x80000020001f7882 */ /* 0x000fe20000000000 */
[----:B-1----:R-:W-:-:S05]  /*9c70*/  FMNMX.FTZ R12, R43, R12, !PT ;  /* 0x0000000c2b0c7209 */ /* 0x002fca0007810000 */
[----:B------:R-:W1:Y:S01]  /*9c80*/  MUFU.TANH R48, R48 ;  /* 0x0000003000307308 */ /* 0x000e620000002400 */
[----:B0-----:R-:W-:-:S07]  /*9c90*/  FMNMX.FTZ R12, R45, R12, !PT ;  /* 0x0000000c2d0c7209 */ /* 0x001fce0007810000 */
[----:B------:R-:W0:Y:S01]  /*9ca0*/  MUFU.TANH R51, R51 ;  /* 0x0000003300337308 */ /* 0x000e220000002400 */
[----:B--2---:R-:W-:-:S07]  /*9cb0*/  FMNMX.FTZ R63, R47, R12, !PT ;  /* 0x0000000c2f3f7209 */ /* 0x004fce0007810000 */
[----:B------:R-:W2:Y:S01]  /*9cc0*/  MUFU.TANH R52, R52 ;  /* 0x0000003400347308 */ /* 0x000ea20000002400 */
[----:B-1----:R-:W-:Y:S01]  /*9cd0*/  FMNMX.FTZ R12, R48, R63, !PT ;  /* 0x0000003f300c7209 */ /* 0x002fe20007810000 */
[----:B------:R-:W-:-:S06]  /*9ce0*/  FMUL.FTZ R63, R80, UR35 ;  /* 0x00000023503f7c20 */ /* 0x000fcc0008410000 */
        /* <DEDUP_REMOVED lines=33> */
[----:B0-----:R-:W-:Y:S01]  /*9f00*/  FMNMX.FTZ R12, R68, R69, !PT ;  /* 0x00000045440c7209 */ /* 0x001fe20007810000 */
[----:B------:R-:W-:Y:S01]  /*9f10*/  FMUL.FTZ R69, R70, UR35 ;  /* 0x0000002346457c20 */ /* 0x000fe20008410000 */
[----:B------:R-:W-:Y:S01]  /*9f20*/  FMUL.FTZ R70, R71, UR35 ;  /* 0x0000002347467c20 */ /* 0x000fe20008410000 */
[----:B------:R-:W-:Y:S01]  /*9f30*/  FMUL.FTZ R71, R74, UR35 ;  /* 0x000000234a477c20 */ /* 0x000fe20008410000 */
[----:B------:R-:W-:-:S03]  /*9f40*/  FMUL.FTZ R74, R79, UR35 ;  /* 0x000000234f4a7c20 */ /* 0x000fc60008410000 */
[----:B------:R-:W0:Y:S01]  /*9f50*/  MUFU.TANH R11, R11 ;  /* 0x0000000b000b7308 */ /* 0x000e220000002400 */
[----:B--2---:R-:W-:-:S05]  /*9f60*/  FMNMX.FTZ R12, R65, R12, !PT ;  /* 0x0000000c410c7209 */ /* 0x004fca0007810000 */
[----:B------:R-:W2:Y:S02]  /*9f70*/  SHFL.BFLY PT, R73, R12, 0x2, 0x1f ;  /* 0x0c401f000c497f89 */ /* 0x000ea400000e0000 */
[----:B------:R-:W3:Y:S01]  /*9f80*/  MUFU.TANH R15, R15 ;  /* 0x0000000f000f7308 */ /* 0x000ee20000002400 */
[----:B-1----:R-:W-:-:S07]  /*9f90*/  FMNMX.FTZ R82, R9, R7, !PT ;  /* 0x0000000709527209 */ /* 0x002fce0007810000 */
[----:B------:R-:W1:Y:S01]  /*9fa0*/  MUFU.TANH R20, R20 ;  /* 0x0000001400147308 */ /* 0x000e620000002400 */
[----:B0-----:R-:W-:-:S07]  /*9fb0*/  FMNMX.FTZ R82, R11, R82, !PT ;  /* 0x000000520b527209 */ /* 0x001fce0007810000 */
[----:B------:R-:W0:Y:S01]  /*9fc0*/  MUFU.TANH R24, R24 ;  /* 0x0000001800187308 */ /* 0x000e220000002400 */
[----:B--2---:R-:W-:Y:S01]  /*9fd0*/  FMNMX.FTZ R80, R12, R73, !PT ;  /* 0x000000490c507209 */ /* 0x004fe20007810000 */
[----:B------:R-:W-:-:S06]  /*9fe0*/  FMUL.FTZ R73, R78, UR35 ;  /* 0x000000234e497c20 */ /* 0x000fcc0008410000 */
[----:B------:R-:W2:Y:S01]  /*9ff0*/  MUFU.TANH R26, R26 ;  /* 0x0000001a001a7308 */ /* 0x000ea20000002400 */
[----:B------:R-:W-:Y:S01]  /*a000*/  FMUL.FTZ R78, R87, UR35 ;  /* 0x00000023574e7c20 */ /* 0x000fe20008410000 */
[----:B------:R-:W4:Y:S06]  /*a010*/  SHFL.BFLY PT, R81, R80, 0x1, 0x1f ;  /* 0x0c201f0050517f89 */ /* 0x000f2c00000e0000 */
[----:B------:R-:W5:Y:S08]  /*a020*/  MUFU.TANH R28, R28 ;  /* 0x0000001c001c7308 */ /* 0x000f700000002400 */
[----:B------:R-:W5:Y:S08]  /*a030*/  MUFU.TANH R30, R30 ;  /* 0x0000001e001e7308 */ /* 0x000f700000002400 */
[----:B------:R-:W5:Y:S01]  /*a040*/  MUFU.TANH R32, R32 ;  /* 0x0000002000207308 */ /* 0x000f620000002400 */
[----:B----4-:R-:W-:-:S05]  /*a050*/  FMNMX.FTZ R12, R80, R81, !PT ;  /* 0x00000051500c7209 */ /* 0x010fca0007810000 */
[C---:B------:R-:W-:Y:S02]  /*a060*/  FMUL.FTZ R80, R12.reuse, UR34 ;  /* 0x000000220c507c20 */ /* 0x040fe40008410000 */
[----:B------:R-:W4:Y:S01]  /*a070*/  MUFU.TANH R34, R34 ;  /* 0x0000002200227308 */ /* 0x000f220000002400 */
[----:B------:R-:W-:Y:S01]  /*a080*/  FADD.FTZ R6, -R12, R6 ;  /* 0x000000060c067221 */ /* 0x000fe20000010100 */
[--C-:B------:R-:W-:Y:S01]  /*a090*/  FFMA.FTZ R79, R13, UR34, -R80.reuse ;  /* 0x000000220d4f7c23 */ /* 0x100fe20008010850 */
[----:B---3--:R-:W-:Y:S02]  /*a0a0*/  FMNMX.FTZ R13, R15, R82, !PT ;  /* 0x000000520f0d7209 */ /* 0x008fe40007810000 */
[----:B------:R-:W-:Y:S01]  /*a0b0*/  FMUL.FTZ R6, R6, UR34 ;  /* 0x0000002206067c20 */ /* 0x000fe20008410000 */
[----:B------:R-:W-:Y:S02]  /*a0c0*/  WARPGROUP.DEPBAR.LE gsb0, 0x0 ;  /* 0x00008000000079c5 */ /* 0x000fe40000010000 */
[----:B------:R-:W-:Y:S01]  /*a0d0*/  WARPGROUP.ARRIVE ;  /* 0x00000000000079c5 */ /* 0x000fe20000000000 */
[----:B-1----:R-:W-:Y:S01]  /*a0e0*/  FMNMX.FTZ R13, R20, R13, !PT ;  /* 0x0000000d140d7209 */ /* 0x002fe20007810000 */
[----:B------:R-:W1:Y:S01]  /*a0f0*/  MUFU.TANH R36, R36 ;  /* 0x0000002400247308 */ /* 0x000e620000002400 */
[--C-:B------:R-:W-:Y:S01]  /*a100*/  FFMA.FTZ R8, R8, UR34, -R80.reuse ;  /* 0x0000002208087c23 */ /* 0x100fe20008010850 */
[--C-:B------:R-:W-:Y:S01]  /*a110*/  FFMA.FTZ R10, R10, UR34, -R80.reuse ;  /* 0x000000220a0a7c23 */ /* 0x100fe20008010850 */
[----:B0-----:R-:W-:Y:S01]  /*a120*/  FMNMX.FTZ R13, R24, R13, !PT ;  /* 0x0000000d180d7209 */ /* 0x001fe20007810000 */
[----:B------:R-:W-:Y:S01]  /*a130*/  HGMMA.64x96x16.F32 R88, gdesc[UR28].tnspB, R88, gsb0 ;  /* 0x416000001c5879f0 */ /* 0x000fe20008000858 */
[----:B------:R-:W-:Y:S01]  /*a140*/  UIADD3 UR28, UR6, 0x600, URZ ;  /* 0x00000600061c7890 */ /* 0x000fe2000fffe03f */
[--C-:B------:R-:W-:Y:S01]  /*a150*/  FFMA.FTZ R14, R14, UR34, -R80.reuse ;  /* 0x000000220e0e7c23 */ /* 0x100fe20008010850 */
[----:B------:R-:W-:Y:S01]  /*a160*/  UIADD3 UR30, UR7, 0x100, URZ ;  /* 0x00000100071e7890 */ /* 0x000fe2000fffe03f */
[----:B--2---:R-:W-:Y:S01]  /*a170*/  FMNMX.FTZ R13, R26, R13, !PT ;  /* 0x0000000d1a0d7209 */ /* 0x004fe20007810000 */
[----:B------:R-:W-:Y:S01]  /*a180*/  UMOV UR29, 0x40000040 ;  /* 0x40000040001d7882 */ /* 0x000fe20000000000 */
[----:B------:R-:W-:Y:S01]  /*a190*/  UMOV UR31, 0x80000020 ;  /* 0x80000020001f7882 */ /* 0x000fe20000000000 */
[----:B------:R-:W0:Y:S01]  /*a1a0*/  MUFU.TANH R38, R38 ;  /* 0x0000002600267308 */ /* 0x000e220000002400 */
[----:B-----5:R-:W-:Y:S01]  /*a1b0*/  FMNMX.FTZ R13, R28, R13, !PT ;  /* 0x0000000d1c0d7209 */ /* 0x020fe20007810000 */
[--C-:B------:R-:W-:Y:S01]  /*a1c0*/  FFMA.FTZ R21, R21, UR34, -R80.reuse ;  /* 0x0000002215157c23 */ /* 0x100fe20008010850 */
[--C-:B------:R-:W-:Y:S01]  /*a1d0*/  FFMA.FTZ R25, R25, UR34, -R80.reuse ;  /* 0x0000002219197c23 */ /* 0x100fe20008010850 */
[--C-:B------:R-:W-:Y:S01]  /*a1e0*/  FFMA.FTZ R27, R27, UR34, -R80.reuse ;  /* 0x000000221b1b7c23 */ /* 0x100fe20008010850 */
[----:B------:R-:W-:Y:S01]  /*a1f0*/  FMNMX.FTZ R13, R30, R13, !PT ;  /* 0x0000000d1e0d7209 */ /* 0x000fe20007810000 */
[--C-:B------:R-:W-:Y:S01]  /*a200*/  FFMA.FTZ R29, R29, UR34, -R80.reuse ;  /* 0x000000221d1d7c23 */ /* 0x100fe20008010850 */
[--C-:B------:R-:W-:Y:S01]  /*a210*/  FFMA.FTZ R31, R31, UR34, -R80.reuse ;  /* 0x000000221f1f7c23 */ /* 0x100fe20008010850 */
[----:B------:R-:W2:Y:S01]  /*a220*/  MUFU.TANH R41, R41 ;  /* 0x0000002900297308 */ /* 0x000ea20000002400 */
[----:B------:R-:W-:Y:S01]  /*a230*/  FMNMX.FTZ R13, R32, R13, !PT ;  /* 0x0000000d200d7209 */ /* 0x000fe20007810000 */
[--C-:B------:R-:W-:Y:S01]  /*a240*/  FFMA.FTZ R33, R33, UR34, -R80.reuse ;  /* 0x0000002221217c23 */ /* 0x100fe20008010850 */
[--C-:B------:R-:W-:Y:S01]  /*a250*/  FFMA.FTZ R35, R35, UR34, -R80.reuse ;  /* 0x0000002223237c23 */ /* 0x100fe20008010850 */
[--C-:B------:R-:W-:Y:S01]  /*a260*/  FFMA.FTZ R37, R37, UR34, -R80.reuse ;  /* 0x0000002225257c23 */ /* 0x100fe20008010850 */
[----:B----4-:R-:W-:Y:S01]  /*a270*/  FMNMX.FTZ R13, R34, R13, !PT ;  /* 0x0000000d220d7209 */ /* 0x010fe20007810000 */
[--C-:B------:R-:W-:Y:S01]  /*a280*/  FFMA.FTZ R39, R39, UR34, -R80.reuse ;  /* 0x0000002227277c23 */ /* 0x100fe20008010850 */
[--C-:B------:R-:W-:Y:S01]  /*a290*/  FFMA.FTZ R40, R40, UR34, -R80.reuse ;  /* 0x0000002228287c23 */ /* 0x100fe20008010850 */
[----:B------:R-:W3:Y:S01]  /*a2a0*/  MUFU.TANH R42, R42 ;  /* 0x0000002a002a7308 */ /* 0x000ee20000002400 */
[----:B-1----:R-:W-:Y:S01]  /*a2b0*/  FMNMX.FTZ R13, R36, R13, !PT ;  /* 0x0000000d240d7209 */ /* 0x002fe20007810000 */
[--C-:B------:R-:W-:Y:S01]  /*a2c0*/  FFMA.FTZ R43, R43, UR34, -R80.reuse ;  /* 0x000000222b2b7c23 */ /* 0x100fe20008010850 */
[--C-:B------:R-:W-:Y:S01]  /*a2d0*/  FFMA.FTZ R45, R45, UR34, -R80.reuse ;  /* 0x000000222d2d7c23 */ /* 0x100fe20008010850 */
[--C-:B------:R-:W-:Y:S01]  /*a2e0*/  FFMA.FTZ R47, R47, UR34, -R80.reuse ;  /* 0x000000222f2f7c23 */ /* 0x100fe20008010850 */
[----:B0-----:R-:W-:Y:S01]  /*a2f0*/  FMNMX.FTZ R82, R38, R13, !PT ;  /* 0x0000000d26527209 */ /* 0x001fe20007810000 */
[--C-:B------:R-:W-:Y:S01]  /*a300*/  FFMA.FTZ R48, R48, UR34, -R80.reuse ;  /* 0x0000002230307c23 */ /* 0x100fe20008010850 */
[--C-:B------:R-:W-:Y:S01]  /*a310*/  FFMA.FTZ R51, R51, UR34, -R80.reuse ;  /* 0x0000002233337c23 */ /* 0x100fe20008010850 */
[----:B------:R-:W0:Y:S01]  /*a320*/  MUFU.TANH R44, R44 ;  /* 0x0000002c002c7308 */ /* 0x000e220000002400 */
[----:B--2---:R-:W-:Y:S01]  /*a330*/  FMNMX.FTZ R13, R41, R82, !PT ;  /* 0x00000052290d7209 */ /* 0x004fe20007810000 */
[--C-:B------:R-:W-:Y:S01]  /*a340*/  FFMA.FTZ R52, R52, UR34, -R80.reuse ;  /* 0x0000002234347c23 */ /* 0x100fe20008010850 */
[--C-:B------:R-:W-:Y:S01]  /*a350*/  FFMA.FTZ R55, R55, UR34, -R80.reuse ;  /* 0x0000002237377c23 */ /* 0x100fe20008010850 */
[--C-:B------:R-:W-:Y:S01]  /*a360*/  FFMA.FTZ R56, R56, UR34, -R80.reuse ;  /* 0x0000002238387c23 */ /* 0x100fe20008010850 */
[--C-:B------:R-:W-:Y:S01]  /*a370*/  FFMA.FTZ R57, R57, UR34, -R80.reuse ;  /* 0x0000002239397c23 */ /* 0x100fe20008010850 */
[--C-:B------:R-:W-:Y:S01]  /*a380*/  FFMA.FTZ R58, R58, UR34, -R80.reuse ;  /* 0x000000223a3a7c23 */ /* 0x100fe20008010850 */
[--C-:B------:R-:W-:Y:S01]  /*a390*/  FFMA.FTZ R59, R59, UR34, -R80.reuse ;  /* 0x000000223b3b7c23 */ /* 0x100fe20008010850 */
[----:B------:R-:W1:Y:S01]  /*a3a0*/  MUFU.TANH R46, R46 ;  /* 0x0000002e002e7308 */ /* 0x000e620000002400 */
[----:B---3--:R-:W-:Y:S01]  /*a3b0*/  FMNMX.FTZ R13, R42, R13, !PT ;  /* 0x0000000d2a0d7209 */ /* 0x008fe20007810000 */
[--C-:B------:R-:W-:Y:S01]  /*a3c0*/  FFMA.FTZ R60, R60, UR34, -R80.reuse ;  /* 0x000000223c3c7c23 */ /* 0x100fe20008010850 */
[--C-:B------:R-:W-:Y:S01]  /*a3d0*/  FFMA.FTZ R61, R61, UR34, -R80.reuse ;  /* 0x000000223d3d7c23 */ /* 0x100fe20008010850 */
[--C-:B------:R-:W-:Y:S01]  /*a3e0*/  FFMA.FTZ R62, R62, UR34, -R80.reuse ;  /* 0x000000223e3e7c23 */ /* 0x100fe20008010850 */
[--C-:B------:R-:W-:Y:S01]  /*a3f0*/  FFMA.FTZ R63, R63, UR34, -R80.reuse ;  /* 0x000000223f3f7c23 */ /* 0x100fe20008010850 */
[--C-:B------:R-:W-:Y:S01]  /*a400*/  FFMA.FTZ R64, R64, UR34, -R80.reuse ;  /* 0x0000002240407c23 */ /* 0x100fe20008010850 */
[--C-:B------:R-:W-:Y:S01]  /*a410*/  FFMA.FTZ R68, R68, UR34, -R80.reuse ;  /* 0x0000002244447c23 */ /* 0x100fe20008010850 */
[----:B------:R-:W2:Y:S01]  /*a420*/  MUFU.TANH R49, R49 ;  /* 0x0000003100317308 */ /* 0x000ea20000002400 */
[----:B0-----:R-:W-:Y:S01]  /*a430*/  FMNMX.FTZ R13, R44, R13, !PT ;  /* 0x0000000d2c0d7209 */ /* 0x001fe20007810000 */
[----:B------:R-:W-:-:S06]  /*a440*/  FFMA.FTZ R65, R65, UR34, -R80 ;  /* 0x0000002241417c23 */ /* 0x000fcc0008010850 */
        /* <DEDUP_REMOVED lines=37> */
[----:B------:R-:W-:Y:S01]  /*a6a0*/  MUFU.EX2 R6, R6 ;  /* 0x0000000600067308 */ /* 0x000fe20000000800 */
[----:B-1----:R-:W-:-:S07]  /*a6b0*/  FMNMX.FTZ R13, R77, R82, !PT ;  /* 0x000000524d0d7209 */ /* 0x002fce0007810000 */
[----:B------:R-:W0:Y:S01]  /*a6c0*/  MUFU.EX2 R8, R8 ;  /* 0x0000000800087308 */ /* 0x000e220000000800 */
[----:B--2---:R-:W-:-:S05]  /*a6d0*/  FMNMX.FTZ R13, R78, R13, !PT ;  /* 0x0000000d4e0d7209 */ /* 0x004fca0007810000 */
[----:B------:R-:W1:Y:S02]  /*a6e0*/  SHFL.BFLY PT, R82, R13, 0x2, 0x1f ;  /* 0x0c401f000d527f89 */ /* 0x000e6400000e0000 */
[----:B------:R-:W2:Y:S08]  /*a6f0*/  MUFU.EX2 R10, R10 ;  /* 0x0000000a000a7308 */ /* 0x000eb00000000800 */
[----:B------:R-:W-:Y:S01]  /*a700*/  MUFU.EX2 R79, R79 ;  /* 0x0000004f004f7308 */ /* 0x000fe20000000800 */
[----:B0-----:R-:W-:-:S07]  /*a710*/  FFMA.FTZ R3, R6, R3, R8 ;  /* 0x0000000306037223 */ /* 0x001fce0000010008 */
[----:B------:R-:W-:Y:S01]  /*a720*/  MUFU.EX2 R14, R14 ;  /* 0x0000000e000e7308 */ /* 0x000fe20000000800 */
[----:B--2---:R-:W-:Y:S01]  /*a730*/  F2FP.F16.F32.PACK_AB R8, R10, R8 ;  /* 0x000000080a08723e */ /* 0x004fe200000000ff */
[----:B------:R-:W-:Y:S02]  /*a740*/  WARPGROUP.DEPBAR.LE gsb0, 0x0 ;  /* 0x00008000000079c5 */ /* 0x000fe40000010000 */
[----:B------:R-:W-:Y:S01]  /*a750*/  WARPGROUP.ARRIVE ;  /* 0x00000000000079c5 */ /* 0x000fe20000000000 */
[----:B-1----:R-:W-:-:S03]  /*a760*/  FMNMX.FTZ R82, R13, R82, !PT ;  /* 0x000000520d527209 */ /* 0x002fc60007810000 */
[----:B------:R-:W-:Y:S02]  /*a770*/  MUFU.EX2 R21, R21 ;  /* 0x0000001500157308 */ /* 0x000fe40000000800 */
[----:B------:R-:W-:Y:S01]  /*a780*/  HGMMA.64x96x16.F32 R88, gdesc[UR28].tnspB, R88, gsb0 ;  /* 0x416000001c5879f0 */ /* 0x000fe20008000858 */
[----:B------:R-:W-:Y:S01]  /*a790*/  UIADD3 UR28, UR6, 0x604, URZ ;  /* 0x00000604061c7890 */ /* 0x000fe2000fffe03f */
[----:B------:R-:W0:Y:S01]  /*a7a0*/  SHFL.BFLY PT, R13, R82, 0x1, 0x1f ;  /* 0x0c201f00520d7f89 */ /* 0x000e2200000e0000 */
[----:B------:R-:W-:Y:S01]  /*a7b0*/  UIADD3 UR30, UR7, 0x180, URZ ;  /* 0x00000180071e7890 */ /* 0x000fe2000fffe03f */
[----:B------:R-:W-:Y:S01]  /*a7c0*/  UMOV UR29, 0x40000040 ;  /* 0x40000040001d7882 */ /* 0x000fe20000000000 */
[----:B------:R-:W-:Y:S01]  /*a7d0*/  UMOV UR31, 0x80000020 ;  /* 0x80000020001f7882 */ /* 0x000fe20000000000 */
[----:B------:R-:W-:Y:S08]  /*a7e0*/  MUFU.EX2 R25, R25 ;  /* 0x0000001900197308 */ /* 0x000ff00000000800 */
[----:B------:R-:W-:Y:S08]  /*a7f0*/  MUFU.EX2 R27, R27 ;  /* 0x0000001b001b7308 */ /* 0x000ff00000000800 */
[----:B------:R-:W-:Y:S01]  /*a800*/  MUFU.EX2 R29, R29 ;  /* 0x0000001d001d7308 */ /* 0x000fe20000000800 */
[----:B0-----:R-:W-:-:S05]  /*a810*/  FMNMX.FTZ R13, R82, R13, !PT ;  /* 0x0000000d520d7209 */ /* 0x001fca0007810000 */
[C---:B------:R-:W-:Y:S01]  /*a820*/  FADD.FTZ R7, -R13.reuse, R7 ;  /* 0x000000070d077221 */ /* 0x040fe20000010100 */
[----:B------:R-:W-:Y:S01]  /*a830*/  FMUL.FTZ R81, R13, UR34 ;  /* 0x000000220d517c20 */ /* 0x000fe20008410000 */
[----:B------:R-:W-:Y:S02]  /*a840*/  MUFU.EX2 R31, R31 ;  /* 0x0000001f001f7308 */ /* 0x000fe40000000800 */
[----:B------:R-:W-:Y:S01]  /*a850*/  FMUL.FTZ R7, R7, UR34 ;  /* 0x0000002207077c20 */ /* 0x000fe20008410000 */
[--C-:B------:R-:W-:Y:S01]  /*a860*/  FFMA.FTZ R9, R9, UR34, -R81.reuse ;  /* 0x0000002209097c23 */ /* 0x100fe20008010851 */
        /* <DEDUP_REMOVED lines=8> */
[----:B------:R-:W-:-:S02]  /*a8f0*/  IMAD.U32 R44, RZ, RZ, UR50 ;  /* 0x00000032ff2c7e24 */ /* 0x000fc4000f8e00ff */
[--C-:B------:R-:W-:Y:S01]  /*a900*/  FFMA.FTZ R80, R24, UR34, -R81.reuse ;  /* 0x0000002218507c23 */ /* 0x100fe20008010851 */
[----:B------:R-:W-:Y:S01]  /*a910*/  VIADD R24, R138, 0x9 ;  /* 0x000000098a187836 */ /* 0x000fe20000000000 */
[----:B------:R-:W-:Y:S01]  /*a920*/  @!P1 LEA R42, R42, UR42, 0x3 ;  /* 0x0000002a2a2a9c11 */ /* 0x000fe2000f8e18ff */
[--C-:B------:R-:W-:Y:S01]  /*a930*/  FFMA.FTZ R26, R26, UR34, -R81.reuse ;  /* 0x000000221a1a7c23 */ /* 0x100fe20008010851 */
[----:B------:R-:W-:Y:S01]  /*a940*/  @!P1 LEA R44, R44, UR42, 0x3 ;  /* 0x0000002a2c2c9c11 */ /* 0x000fe2000f8e18ff */
[--C-:B------:R-:W-:Y:S01]  /*a950*/  FFMA.FTZ R28, R28, UR34, -R81.reuse ;  /* 0x000000221c1c7c23 */ /* 0x100fe20008010851 */
[----:B------:R-:W0:Y:S01]  /*a960*/  MUFU.EX2 R9, R9 ;  /* 0x0000000900097308 */ /* 0x000e220000000800 */
[----:B------:R-:W-:Y:S01]  /*a970*/  SEL R85, R24, 0x9, !P2 ;  /* 0x0000000918557807 */ /* 0x000fe20005000000 */
[----:B------:R-:W-:Y:S02]  /*a980*/  @!P1 VIADD R24, R42, 0x2d840 ;  /* 0x0002d8402a189836 */ /* 0x000fe40000000000 */
[----:B------:R-:W-:Y:S01]  /*a990*/  FFMA.FTZ R84, R30, UR34, -R81 ;  /* 0x000000221e547c23 */ /* 0x000fe20008010851 */
[----:B------:R-:W-:-:S02]  /*a9a0*/  @!P1 VIADD R42, R44, 0x2d860 ;  /* 0x0002d8602c2a9836 */ /* 0x000fc40000000000 */
[--C-:B------:R-:W-:Y:S01]  /*a9b0*/  FFMA.FTZ R30, R32, UR34, -R81.reuse ;  /* 0x00000022201e7c23 */ /* 0x100fe20008010851 */
[--C-:B------:R-:W-:Y:S01]  /*a9c0*/  FFMA.FTZ R32, R34, UR34, -R81.reuse ;  /* 0x0000002222207c23 */ /* 0x100fe20008010851 */
[----:B------:R-:W-:Y:S01]  /*a9d0*/  @!P1 PRMT R24, RZ, 0x654, R24 ;  /* 0x00000654ff189816 */ /* 0x000fe20000000018 */
[----:B------:R-:W1:Y:S01]  /*a9e0*/  MUFU.EX2 R11, R11 ;  /* 0x0000000b000b7308 */ /* 0x000e620000000800 */
[----:B------:R-:W-:Y:S01]  /*a9f0*/  @!P1 PRMT R42, RZ, 0x654, R42 ;  /* 0x00000654ff2a9816 */ /* 0x000fe2000000002a */
[--C-:B------:R-:W-:Y:S01]  /*aa00*/  FFMA.FTZ R34, R38, UR34, -R81.reuse ;  /* 0x0000002226227c23 */ /* 0x100fe20008010851 */
[--C-:B------:R-:W-:Y:S01]  /*aa10*/  FFMA.FTZ R41, R41, UR34, -R81.reuse ;  /* 0x0000002229297c23 */ /* 0x100fe20008010851 */
[--C-:B------:R-:W-:Y:S01]  /*aa20*/  FFMA.FTZ R38, R46, UR34, -R81.reuse ;  /* 0x000000222e267c23 */ /* 0x100fe20008010851 */
[--C-:B------:R-:W-:Y:S01]  /*aa30*/  FFMA.FTZ R49, R49, UR34, -R81.reuse ;  /* 0x0000002231317c23 */ /* 0x100fe20008010851 */
        /* <DEDUP_REMOVED lines=9> */
[--C-:B------:R-:W-:Y:S01]  /*aad0*/  FFMA.FTZ R73, R73, UR34, -R81.reuse ;  /* 0x0000002249497c23 */ /* 0x100fe20008010851 */
[----:B------:R-:W-:Y:S01]  /*aae0*/  MUFU.EX2 R83, R83 ;  /* 0x0000005300537308 */ /* 0x000fe20000000800 */
[----:B-1----:R-:W-:Y:S01]  /*aaf0*/  F2FP.F16.F32.PACK_AB R9, R11, R9 ;  /* 0x000000090b09723e */ /* 0x002fe200000000ff */
[--C-:B------:R-:W-:Y:S01]  /*ab00*/  FFMA.FTZ R74, R74, UR34, -R81.reuse ;  /* 0x000000224a4a7c23 */ /* 0x100fe20008010851 */
[--C-:B------:R-:W-:Y:S01]  /*ab10*/  FFMA.FTZ R75, R75, UR34, -R81.reuse ;  /* 0x000000224b4b7c23 */ /* 0x100fe20008010851 */
[--C-:B------:R-:W-:Y:S01]  /*ab20*/  FFMA.FTZ R78, R78, UR34, -R81.reuse ;  /* 0x000000224e4e7c23 */ /* 0x100fe20008010851 */
[--C-:B------:R-:W-:Y:S01]  /*ab30*/  FFMA.FTZ R76, R76, UR34, -R81.reuse ;  /* 0x000000224c4c7c23 */ /* 0x100fe20008010851 */
[----:B------:R-:W-:Y:S01]  /*ab40*/  FFMA.FTZ R77, R77, UR34, -R81 ;  /* 0x000000224d4d7c23 */ /* 0x000fe20008010851 */
[C---:B------:R-:W-:Y:S01]  /*ab50*/  ISETP.GT.AND P2, PT, R0.reuse, UR47, PT ;  /* 0x0000002f00007c0c */ /* 0x040fe2000bf44270 */
[----:B------:R-:W-:Y:S01]  /*ab60*/  MUFU.EX2 R80, R80 ;  /* 0x0000005000507308 */ /* 0x000fe20000000800 */
[----:B------:R-:W-:Y:S01]  /*ab70*/  UMOV UR50, UR43 ;  /* 0x0000002b00327c82 */ /* 0x000fe20008000000 */
[----:B------:R-:W-:-:S06]  /*ab80*/  VIADD R0, R0, 0xffffffff ;  /* 0xffffffff00007836 */ /* 0x000fcc0000000000 */
[----:B------:R-:W-:Y:S08]  /*ab90*/  MUFU.EX2 R26, R26 ;  /* 0x0000001a001a7308 */ /* 0x000ff00000000800 */
[----:B------:R-:W-:Y:S01]  /*aba0*/  MUFU.EX2 R28, R28 ;  /* 0x0000001c001c7308 */ /* 0x000fe20000000800 */
[----:B------:R-:W-:Y:S02]  /*abb0*/  WARPGROUP.DEPBAR.LE gsb0, 0x0 ;  /* 0x00008000000079c5 */ /* 0x000fe40000010000 */
[----:B------:R-:W-:-:S05]  /*abc0*/  WARPGROUP.ARRIVE ;  /* 0x00000000000079c5 */ /* 0x000fca0000000000 */
[----:B------:R-:W-:Y:S01]  /*abd0*/  MUFU.EX2 R84, R84 ;  /* 0x0000005400547308 */ /* 0x000fe20000000800 */
[----:B------:R-:W-:Y:S01]  /*abe0*/  HGMMA.64x96x16.F32 R88, gdesc[UR28].tnspB, R88, gsb0 ;  /* 0x416000001c5879f0 */ /* 0x000fe20008000858 */
[----:B------:R-:W-:Y:S02]  /*abf0*/  UIADD3 UR28, UR6, 0x606, URZ ;  /* 0x00000606061c7890 */ /* 0x000fe4000fffe03f */
[----:B------:R-:W-:Y:S01]  /*ac00*/  UIADD3 UR30, UR7, 0x1c0, URZ ;  /* 0x000001c0071e7890 */ /* 0x000fe2000fffe03f */
[----:B------:R-:W-:Y:S01]  /*ac10*/  UMOV UR29, 0x40000040 ;  /* 0x40000040001d7882 */ /* 0x000fe20000000000 */
[----:B------:R-:W-:Y:S02]  /*ac20*/  UMOV UR31, 0x80000020 ;  /* 0x80000020001f7882 */ /* 0x000fe40000000000 */
        /* <DEDUP_REMOVED lines=27> */
[----:B------:R-:W-:Y:S01]  /*ade0*/  MUFU.EX2 R53, R53 ;  /* 0x0000003500357308 */ /* 0x000fe20000000800 */
[----:B0-----:R-:W-:-:S07]  /*adf0*/  F2FP.F16.F32.PACK_AB R50, R52, R51 ;  /* 0x000000333432723e */ /* 0x001fce00000000ff */
[----:B------:R-:W-:Y:S08]  /*ae00*/  MUFU.EX2 R56, R56 ;  /* 0x0000003800387308 */ /* 0x000ff00000000800 */
[----:B------:R-:W-:Y:S01]  /*ae10*/  MUFU.EX2 R57, R57 ;  /* 0x0000003900397308 */ /* 0x000fe20000000800 */
[----:B------:R-:W-:Y:S02]  /*ae20*/  WARPGROUP.DEPBAR.LE gsb0, 0x0 ;  /* 0x00008000000079c5 */ /* 0x000fe40000010000 */
[----:B------:R0:W-:Y:S06]  /*ae30*/  BAR.ARV R85, 0x100 ;  /* 0x000400550000751d */ /* 0x0001ec0000002000 */
[----:B------:R1:W-:Y:S01]  /*ae40*/  @!P1 SYNCS.ARRIVE.TRANS64.RED.A1T0 RZ, [R24+URZ], RZ ;  /* 0x000000ff18ff99a7 */ /* 0x0003e2000810043f */
[----:B------:R-:W-:Y:S01]  /*ae50*/  MUFU.EX2 R67, R67 ;  /* 0x0000004300437308 */ /* 0x000fe20000000800 */
[-C--:B------:R-:W-:Y:S01]  /*ae60*/  FMUL.FTZ R88, R88, R6.reuse ;  /* 0x0000000658587220 */ /* 0x080fe20000410000 */
[-C--:B------:R-:W-:Y:S01]  /*ae70*/  FMUL.FTZ R89, R89, R6.reuse ;  /* 0x0000000659597220 */ /* 0x080fe20000410000 */
[-C--:B------:R-:W-:Y:S01]  /*ae80*/  FMUL.FTZ R92, R92, R6.reuse ;  /* 0x000000065c5c7220 */ /* 0x080fe20000410000 */
[-C--:B------:R-:W-:Y:S01]  /*ae90*/  FMUL.FTZ R93, R93, R6.reuse ;  /* 0x000000065d5d7220 */ /* 0x080fe20000410000 */
[-C--:B------:R-:W-:Y:S01]  /*aea0*/  FMUL.FTZ R96, R96, R6.reuse ;  /* 0x0000000660607220 */ /* 0x080fe20000410000 */
[----:B------:R-:W-:Y:S01]  /*aeb0*/  FMUL.FTZ R97, R97, R6 ;  /* 0x0000000661617220 */ /* 0x000fe20000410000 */
[----:B------:R2:W-:Y:S01]  /*aec0*/  @!P1 SYNCS.ARRIVE.TRANS64.RED.A1T0 RZ, [R42+URZ], RZ ;  /* 0x000000ff2aff99a7 */ /* 0x0005e2000810043f */
[--C-:B-1----:R-:W-:Y:S01]  /*aed0*/  FFMA.FTZ R24, R54, UR34, -R81.reuse ;  /* 0x0000002236187c23 */ /* 0x102fe20008010851 */
[----:B------:R-:W-:Y:S01]  /*aee0*/  FFMA.FTZ R54, R69, UR34, -R81 ;  /* 0x0000002245367c23 */ /* 0x000fe20008010851 */
[----:B------:R-:W-:Y:S01]  /*aef0*/  FADD.FTZ R69, R11, R2 ;  /* 0x000000020b457221 */ /* 0x000fe20000010000 */
[----:B------:R-:W-:Y:S01]  /*af00*/  F2FP.F16.F32.PACK_AB R11, R83, R82 ;  /* 0x00000052530b723e */ /* 0x000fe200000000ff */
[----:B------:R-:W-:Y:S01]  /*af10*/  MUFU.EX2 R58, R58 ;  /* 0x0000003a003a7308 */ /* 0x000fe20000000800 */
[-C--:B------:R-:W-:Y:S01]  /*af20*/  FMUL.FTZ R100, R100, R6.reuse ;  /* 0x0000000664647220 */ /* 0x080fe20000410000 */
[----:B------:R-:W-:Y:S01]  /*af30*/  FADD.FTZ R2, R82, R69 ;  /* 0x0000004552027221 */ /* 0x000fe20000010000 */
[----:B--2---:R-:W-:Y:S01]  /*af40*/  FADD.FTZ R42, R10, R3 ;  /* 0x000000030a2a7221 */ /* 0x004fe20000010000 */
[----:B------:R-:W-:Y:S01]  /*af50*/  F2FP.F16.F32.PACK_AB R10, R14, R79 ;  /* 0x0000004f0e0a723e */ /* 0x000fe200000000ff */
[-C--:B------:R-:W-:Y:S01]  /*af60*/  FMUL.FTZ R101, R101, R6.reuse ;  /* 0x0000000665657220 */ /* 0x080fe20000410000 */
[----:B------:R-:W-:Y:S01]  /*af70*/  FADD.FTZ R69, R83, R2 ;  /* 0x0000000253457221 */ /* 0x000fe20000010000 */
[----:B0-----:R-:W-:Y:S01]  /*af80*/  FADD.FTZ R85, R79, R42 ;  /* 0x0000002a4f557221 */ /* 0x001fe20000010000 */
[----:B------:R0:W1:Y:S01]  /*af90*/  MUFU.EX2 R3, R24 ;  /* 0x0000001800037308 */ /* 0x0000620000000800 */
[----:B------:R2:W-:Y:S01]  /*afa0*/  STSM.16.M88.4 [R17+0x21800], R8 ;  /* 0x0218000811007844 */ /* 0x0005e20000000200 */
[----:B------:R-:W-:Y:S01]  /*afb0*/  FADD.FTZ R69, R80, R69 ;  /* 0x0000004550457221 */ /* 0x000fe20000010000 */
[----:B------:R-:W-:Y:S01]  /*afc0*/  FADD.FTZ R42, R14, R85 ;  /* 0x000000550e2a7221 */ /* 0x000fe20000010000 */
[-C--:B------:R-:W-:Y:S01]  /*afd0*/  FMUL.FTZ R104, R104, R6.reuse ;  /* 0x0000000668687220 */ /* 0x080fe20000410000 */
[----:B------:R-:W-:Y:S01]  /*afe0*/  FMUL.FTZ R105, R105, R6 ;  /* 0x0000000669697220 */ /* 0x000fe20000410000 */
[----:B------:R-:W-:Y:S01]  /*aff0*/  FADD.FTZ R69, R26, R69 ;  /* 0x000000451a457221 */ /* 0x000fe20000010000 */
[----:B------:R-:W-:Y:S01]  /*b000*/  FADD.FTZ R42, R21, R42 ;  /* 0x0000002a152a7221 */ /* 0x000fe20000010000 */
[----:B------:R-:W3:Y:S01]  /*b010*/  MUFU.EX2 R2, R66 ;  /* 0x0000004200027308 */ /* 0x000ee20000000800 */
[C---:B0-----:R-:W-:Y:S01]  /*b020*/  F2FP.F16.F32.PACK_AB R24, R25.reuse, R21 ;  /* 0x000000151918723e */ /* 0x041fe200000000ff */
[----:B------:R-:W-:Y:S01]  /*b030*/  FADD.FTZ R69, R28, R69 ;  /* 0x000000451c457221 */ /* 0x000fe20000010000 */
[----:B------:R-:W-:Y:S01]  /*b040*/  FADD.FTZ R42, R25, R42 ;  /* 0x0000002a192a7221 */ /* 0x000fe20000010000 */
[----:B------:R-:W-:Y:S01]  /*b050*/  F2FP.F16.F32.PACK_AB R25, R26, R80 ;  /* 0x000000501a19723e */ /* 0x000fe200000000ff */
[----:B------:R-:W-:Y:S01]  /*b060*/  FMUL.FTZ R108, R108, R6 ;  /* 0x000000066c6c7220 */ /* 0x000fe20000410000 */
[----:B------:R-:W-:Y:S01]  /*b070*/  FADD.FTZ R69, R84, R69 ;  /* 0x0000004554457221 */ /* 0x000fe20000010000 */
[----:B------:R-:W-:Y:S01]  /*b080*/  FADD.FTZ R42, R27, R42 ;  /* 0x0000002a1b2a7221 */ /* 0x000fe20000010000 */
[C---:B------:R-:W-:Y:S01]  /*b090*/  F2FP.F16.F32.PACK_AB R26, R29.reuse, R27 ;  /* 0x0000001b1d1a723e */ /* 0x040fe200000000ff */
[----:B------:R-:W-:Y:S01]  /*b0a0*/  MUFU.EX2 R54, R54 ;  /* 0x0000003600367308 */ /* 0x000fe20000000800 */
        /* <DEDUP_REMOVED lines=10> */
[C---:B------:R-:W-:Y:S01]  /*b150*/  F2FP.F16.F32.PACK_AB R31, R34.reuse, R20 ;  /* 0x00000014221f723e */ /* 0x040fe200000000ff */
[----:B------:R0:W-:Y:S01]  /*b160*/  STSM.16.M88.4 [R23], R24 ;  /* 0x0000001817007844 */ /* 0x0001e20000000200 */
[----:B------:R-:W-:Y:S01]  /*b170*/  FADD.FTZ R14, R34, R69 ;  /* 0x00000045220e7221 */ /* 0x000fe20000010000 */
[----:B------:R-:W-:Y:S01]  /*b180*/  FADD.FTZ R42, R35, R42 ;  /* 0x0000002a232a7221 */ /* 0x000fe20000010000 */
[-C--:B------:R-:W-:Y:S01]  /*b190*/  FMUL.FTZ R112, R112, R6.reuse ;  /* 0x0000000670707220 */ /* 0x080fe20000410000 */
[----:B------:R-:W0:Y:S01]  /*b1a0*/  MUFU.EX2 R72, R72 ;  /* 0x0000004800487308 */ /* 0x000e220000000800 */
[----:B------:R-:W-:Y:S01]  /*b1b0*/  FADD.FTZ R29, R41, R14 ;  /* 0x0000000e291d7221 */ /* 0x000fe20000010000 */
[----:B------:R-:W-:Y:S01]  /*b1c0*/  FADD.FTZ R42, R37, R42 ;  /* 0x0000002a252a7221 */ /* 0x000fe20000010000 */
[----:B------:R-:W-:Y:S01]  /*b1d0*/  F2FP.F16.F32.PACK_AB R41, R36, R41 ;  /* 0x000000292429723e */ /* 0x000fe200000000ff */
[-C--:B------:R-:W-:Y:S01]  /*b1e0*/  FMUL.FTZ R113, R113, R6.reuse ;  /* 0x0000000671717220 */ /* 0x080fe20000410000 */
[----:B------:R-:W-:Y:S01]  /*b1f0*/  FMUL.FTZ R116, R116, R6 ;  /* 0x0000000674747220 */ /* 0x000fe20000410000 */
        /* <DEDUP_REMOVED lines=11> */
[----:B------:R4:W-:Y:S01]  /*b2b0*/  STSM.16.M88.4 [R19], R28 ;  /* 0x0000001c13007844 */ /* 0x0009e20000000200 */
[----:B------:R-:W-:Y:S01]  /*b2c0*/  FADD.FTZ R14, R45, R14 ;  /* 0x0000000e2d0e7221 */ /* 0x000fe20000010000 */
[----:B------:R-:W-:Y:S01]  /*b2d0*/  FADD.FTZ R33, R49, R20 ;  /* 0x0000001431217221 */ /* 0x000fe20000010000 */
[----:B------:R-:W-:Y:S01]  /*b2e0*/  F2FP.F16.F32.PACK_AB R42, R45, R43 ;  /* 0x0000002b2d2a723e */ /* 0x000fe200000000ff */
[-C--:B------:R-:W-:Y:S01]  /*b2f0*/  FMUL.FTZ R120, R120, R6.reuse ;  /* 0x0000000678787220 */ /* 0x080fe20000410000 */
[----:B------:R-:W-:Y:S01]  /*b300*/  FADD.FTZ R21, R47, R14 ;  /* 0x0000000e2f157221 */ /* 0x000fe20000010000 */
[----:B------:R-:W-:Y:S01]  /*b310*/  FADD.FTZ R33, R44, R33 ;  /* 0x000000212c217221 */ /* 0x000fe20000010000 */
[----:B------:R-:W5:Y:S01]  /*b320*/  MUFU.EX2 R74, R74 ;  /* 0x0000004a004a7308 */ /* 0x000f620000000800 */
[----:B------:R-:W-:Y:S01]  /*b330*/  F2FP.F16.F32.PACK_AB R43, R38, R15 ;  /* 0x0000000f262b723e */ /* 0x000fe200000000ff */
[----:B------:R-:W-:Y:S01]  /*b340*/  FADD.FTZ R14, R48, R21 ;  /* 0x00000015300e7221 */ /* 0x000fe20000010000 */
[----:B------:R-:W-:Y:S01]  /*b350*/  F2FP.F16.F32.PACK_AB R40, R40, R39 ;  /* 0x000000272828723e */ /* 0x000fe200000000ff */
[----:B------:R-:W-:Y:S01]  /*b360*/  FMUL.FTZ R121, R121, R6 ;  /* 0x0000000679797220 */ /* 0x000fe20000410000 */
[----:B------:R-:W-:Y:S01]  /*b370*/  F2FP.F16.F32.PACK_AB R48, R48, R47 ;  /* 0x0000002f3030723e */ /* 0x000fe200000000ff */
[----:B------:R-:W-:Y:S01]  /*b380*/  FADD.FTZ R21, R51, R14 ;  /* 0x0000000e33157221 */ /* 0x000fe20000010000 */
[----:B------:R-:W-:Y:S01]  /*b390*/  FADD.FTZ R14, R46, R33 ;  /* 0x000000212e0e7221 */ /* 0x000fe20000010000 */
[----:B------:R-:W4:Y:S01]  /*b3a0*/  MUFU.EX2 R60, R60 ;  /* 0x0000003c003c7308 */ /* 0x000f220000000800 */
[C---:B-1----:R-:W-:Y:S01]  /*b3b0*/  F2FP.F16.F32.PACK_AB R51, R3.reuse, R46 ;  /* 0x0000002e0333723e */ /* 0x042fe200000000ff */
[----:B--2---:R-:W-:Y:S01]  /*b3c0*/  FADD.FTZ R8, R52, R21 ;  /* 0x0000001534087221 */ /* 0x004fe20000010000 */
[----:B------:R-:W-:Y:S01]  /*b3d0*/  FADD.FTZ R9, R3, R14 ;  /* 0x0000000e03097221 */ /* 0x000fe20000010000 */
[----:B------:R-:W-:Y:S01]  /*b3e0*/  F2FP.F16.F32.PACK_AB R49, R44, R49 ;  /* 0x000000312c31723e */ /* 0x000fe200000000ff */
[----:B------:R2:W-:Y:S01]  /*b3f0*/  STSM.16.M88.4 [R18], R40 ;  /* 0x0000002812007844 */ /* 0x0005e20000000200 */
[----:B------:R-:W-:Y:S01]  /*b400*/  FADD.FTZ R11, R55, R8 ;  /* 0x00000008370b7221 */ /* 0x000fe20000010000 */
[----:B---3--:R-:W-:Y:S01]  /*b410*/  FADD.FTZ R8, R2, R9 ;  /* 0x0000000902087221 */ /* 0x008fe20000010000 */
[----:B------:R-:W-:Y:S01]  /*b420*/  MUFU.EX2 R14, R75 ;  /* 0x0000004b000e7308 */ /* 0x000fe20000000800 */
[----:B0-----:R-:W-:Y:S01]  /*b430*/  F2FP.F16.F32.PACK_AB R25, R72, R71 ;  /* 0x000000474819723e */ /* 0x001fe200000000ff */
[----:B------:R-:W-:Y:S01]  /*b440*/  FADD.FTZ R10, R56, R11 ;  /* 0x0000000b380a7221 */ /* 0x000fe20000010000 */
[----:B------:R-:W-:Y:S01]  /*b450*/  FADD.FTZ R9, R53, R8 ;  /* 0x0000000835097221 */ /* 0x000fe20000010000 */
[----:B-----5:R-:W-:Y:S01]  /*b460*/  F2FP.F16.F32.PACK_AB R27, R74, R73 ;  /* 0x000000494a1b723e */ /* 0x020fe200000000ff */
[----:B------:R2:W-:Y:S01]  /*b470*/  STSM.16.M88.4 [R17+0x27800], R48 ;  /* 0x0278003011007844 */ /* 0x0005e20000000200 */
[----:B------:R-:W-:Y:S01]  /*b480*/  FADD.FTZ R11, R57, R10 ;  /* 0x0000000a390b7221 */ /* 0x000fe20000010000 */
[----:B------:R-:W-:Y:S01]  /*b490*/  FADD.FTZ R8, R54, R9 ;  /* 0x0000000936087221 */ /* 0x000fe20000010000 */
[----:B------:R-:W0:Y:S01]  /*b4a0*/  MUFU.EX2 R61, R61 ;  /* 0x0000003d003d7308 */ /* 0x000e220000000800 */
[----:B------:R-:W-:Y:S01]  /*b4b0*/  F2FP.F16.F32.PACK_AB R9, R53, R2 ;  /* 0x000000023509723e */ /* 0x000fe200000000ff */
[----:B------:R-:W-:Y:S01]  /*b4c0*/  FADD.FTZ R10, R58, R11 ;  /* 0x0000000b3a0a7221 */ /* 0x000fe20000010000 */
[----:B------:R-:W-:Y:S01]  /*b4d0*/  FADD.FTZ R8, R67, R8 ;  /* 0x0000000843087221 */ /* 0x000fe20000010000 */
[----:B----4-:R-:W-:Y:S01]  /*b4e0*/  F2FP.F16.F32.PACK_AB R24, R60, R59 ;  /* 0x0000003b3c18723e */ /* 0x010fe200000000ff */
[----:B------:R-:W-:Y:S01]  /*b4f0*/  FMUL.FTZ R124, R124, R6 ;  /* 0x000000067c7c7220 */ /* 0x000fe20000410000 */
        /* <DEDUP_REMOVED lines=8> */
[-C--:B------:R-:W-:Y:S01]  /*b580*/  FMUL.FTZ R128, R128, R6.reuse ;  /* 0x0000000680807220 */ /* 0x080fe20000410000 */
[----:B------:R-:W-:Y:S01]  /*b590*/  FADD.FTZ R15, R73, R2 ;  /* 0x00000002490f7221 */ /* 0x000fe20000010000 */
[----:B------:R-:W3:Y:S01]  /*b5a0*/  MUFU.EX2 R29, R76 ;  /* 0x0000004c001d7308 */ /* 0x000ee20000000800 */
[----:B0-----:R-:W-:Y:S01]  /*b5b0*/  FADD.FTZ R3, R61, R10 ;  /* 0x0000000a3d037221 */ /* 0x001fe20000010000 */
[----:B------:R-:W-:Y:S01]  /*b5c0*/  F2FP.F16.F32.PACK_AB R10, R58, R57 ;  /* 0x000000393a0a723e */ /* 0x000fe200000000ff */
[----:B------:R-:W-:Y:S01]  /*b5d0*/  FADD.FTZ R15, R74, R15 ;  /* 0x0000000f4a0f7221 */ /* 0x000fe20000010000 */
[-C--:B------:R-:W-:Y:S01]  /*b5e0*/  FMUL.FTZ R129, R129, R6.reuse ;  /* 0x0000000681817220 */ /* 0x080fe20000410000 */
[-C--:B------:R-:W-:Y:S01]  /*b5f0*/  FMUL.FTZ R132, R132, R6.reuse ;  /* 0x0000000684847220 */ /* 0x080fe20000410000 */
[----:B------:R-:W-:Y:S01]  /*b600*/  FMUL.FTZ R133, R133, R6 ;  /* 0x0000000685857220 */ /* 0x000fe20000410000 */
[----:B------:R-:W-:Y:S01]  /*b610*/  FADD.FTZ R15, R14, R15 ;  /* 0x0000000f0e0f7221 */ /* 0x000fe20000010000 */
[----:B------:R-:W0:Y:S01]  /*b620*/  MUFU.EX2 R63, R63 ;  /* 0x0000003f003f7308 */ /* 0x000e220000000800 */
[C---:B-1----:R-:W-:Y:S01]  /*b630*/  F2FP.F16.F32.PACK_AB R26, R62.reuse, R61 ;  /* 0x0000003d3e1a723e */ /* 0x042fe200000000ff */
[----:B------:R2:W-:Y:S01]  /*b640*/  STSM.16.M88.4 [R136], R8 ;  /* 0x0000000888007844 */ /* 0x0005e20000000200 */
[----:B------:R-:W-:Y:S01]  /*b650*/  FADD.FTZ R2, R62, R3 ;  /* 0x000000033e027221 */ /* 0x000fe20000010000 */
[-C--:B------:R-:W-:Y:S01]  /*b660*/  FMUL.FTZ R90, R90, R7.reuse ;  /* 0x000000075a5a7220 */ /* 0x080fe20000410000 */
[-C--:B------:R-:W-:Y:S01]  /*b670*/  FMUL.FTZ R91, R91, R7.reuse ;  /* 0x000000075b5b7220 */ /* 0x080fe20000410000 */
[----:B------:R2:W-:Y:S01]  /*b680*/  STSM.16.M88.4 [R19+0x6000], R24 ;  /* 0x0060001813007844 */ /* 0x0005e20000000200 */
        /* <DEDUP_REMOVED lines=9> */
[----:B------:R-:W-:Y:S01]  /*b720*/  MUFU.EX2 R68, R68 ;  /* 0x0000004400447308 */ /* 0x000fe20000000800 */
        /* <DEDUP_REMOVED lines=8> */
[C---:B-1----:R-:W-:Y:S01]  /*b7b0*/  F2FP.F16.F32.PACK_AB R28, R64.reuse, R63 ;  /* 0x0000003f401c723e */ /* 0x042fe200000000ff */
[----:B------:R-:W-:Y:S01]  /*b7c0*/  FADD.FTZ R3, R64, R3 ;  /* 0x0000000340037221 */ /* 0x000fe20000010000 */
[-C--:B------:R-:W-:Y:S01]  /*b7d0*/  FMUL.FTZ R118, R118, R7.reuse ;  /* 0x0000000776767220 */ /* 0x080fe20000410000 */
[-C--:B------:R-:W-:Y:S01]  /*b7e0*/  FMUL.FTZ R119, R119, R7.reuse ;  /* 0x0000000777777220 */ /* 0x080fe20000410000 */
[-C--:B------:R-:W-:Y:S01]  /*b7f0*/  FMUL.FTZ R122, R122, R7.reuse ;  /* 0x000000077a7a7220 */ /* 0x080fe20000410000 */
[-C--:B------:R-:W-:Y:S01]  /*b800*/  FMUL.FTZ R123, R123, R7.reuse ;  /* 0x000000077b7b7220 */ /* 0x080fe20000410000 */
[-C--:B------:R-:W-:Y:S01]  /*b810*/  FMUL.FTZ R126, R126, R7.reuse ;  /* 0x000000077e7e7220 */ /* 0x080fe20000410000 */
[----:B------:R-:W1:Y:S01]  /*b820*/  MUFU.EX2 R20, R77 ;  /* 0x0000004d00147308 */ /* 0x000e620000000800 */
[-C--:B------:R-:W-:Y:S01]  /*b830*/  FMUL.FTZ R127, R127, R7.reuse ;  /* 0x000000077f7f7220 */ /* 0x080fe20000410000 */
[-C--:B------:R-:W-:Y:S01]  /*b840*/  FMUL.FTZ R130, R130, R7.reuse ;  /* 0x0000000782827220 */ /* 0x080fe20000410000 */
[-C--:B------:R-:W-:Y:S01]  /*b850*/  FMUL.FTZ R131, R131, R7.reuse ;  /* 0x0000000783837220 */ /* 0x080fe20000410000 */
[-C--:B------:R-:W-:Y:S01]  /*b860*/  FMUL.FTZ R134, R134, R7.reuse ;  /* 0x0000000786867220 */ /* 0x080fe20000410000 */
[----:B------:R-:W-:Y:S01]  /*b870*/  FMUL.FTZ R135, R135, R7 ;  /* 0x0000000787877220 */ /* 0x000fe20000410000 */
[----:B------:R-:W-:-:S02]  /*b880*/  IMAD.MOV.U32 R7, RZ, RZ, R13 ;  /* 0x000000ffff077224 */ /* 0x000fc400078e000d */
[----:B------:R-:W3:Y:S01]  /*b890*/  MUFU.EX2 R78, R78 ;  /* 0x0000004e004e7308 */ /* 0x000ee20000000800 */
[----:B0-----:R-:W-:Y:S01]  /*b8a0*/  F2FP.F16.F32.PACK_AB R30, R65, R68 ;  /* 0x00000044411e723e */ /* 0x001fe200000000ff */
[----:B------:R-:W-:Y:S01]  /*b8b0*/  FADD.FTZ R68, R68, R3 ;  /* 0x0000000344447221 */ /* 0x000fe20000010000 */
[----:B------:R-:W-:-:S03]  /*b8c0*/  IMAD.MOV.U32 R6, RZ, RZ, R12 ;  /* 0x000000ffff067224 */ /* 0x000fc600078e000c */
[----:B------:R-:W-:Y:S01]  /*b8d0*/  FADD.FTZ R3, R65, R68 ;  /* 0x0000004441037221 */ /* 0x000fe20000010000 */
[----:B-1----:R-:W-:Y:S01]  /*b8e0*/  FADD.FTZ R15, R20, R15 ;  /* 0x0000000f140f7221 */ /* 0x002fe20000010000 */
[----:B---3--:R-:W-:-:S03]  /*b8f0*/  F2FP.F16.F32.PACK_AB R31, R78, R20 ;  /* 0x000000144e1f723e */ /* 0x008fc600000000ff */
[----:B------:R-:W-:Y:S02]  /*b900*/  FADD.FTZ R2, R78, R15 ;  /* 0x0000000f4e027221 */ /* 0x000fe40000010000 */
        /* <DEDUP_REMOVED lines=9> */
.L_x_9146:
[----:B------:R-:W-:-:S13]  /*b9a0*/  ISETP.GE.AND P2, PT, R0, UR39, PT ;  /* 0x0000002700007c0c */ /* 0x000fda000bf46270 */
[----:B------:R-:W-:Y:S05]  /*b9b0*/  @!P2 BRA `(.L_x_9156) ;  /* 0x000000380030a947 */ /* 0x000fea0003800000 */
[----:B-12---:R-:W-:Y:S01]  /*b9c0*/  IMAD.IADD R8, R137, 0x1, -R139 ;  /* 0x0000000189087824 */ /* 0x006fe200078e0a8b */
[----:B------:R-:W-:Y:S01]  /*b9d0*/  UMOV UR28, UR46 ;  /* 0x0000002e001c7c82 */ /* 0x000fe20008000000 */
[----:B------:R-:W-:Y:S01]  /*b9e0*/  IMAD.MOV.U32 R11, RZ, RZ, R13 ;  /* 0x000000ffff0b7224 */ /* 0x000fe200078e000d */
[----:B------:R-:W-:Y:S01]  /*b9f0*/  UMOV UR51, UR43 ;  /* 0x0000002b00337c82 */ /* 0x000fe20008000000 */
[--C-:B------:R-:W-:Y:S01]  /*ba00*/  IMAD.IADD R9, R4, 0x1, R8.reuse ;  /* 0x0000000104097824 */ /* 0x100fe200078e0208 */
[----:B------:R-:W-:Y:S01]  /*ba10*/  ULDC UR35, c[0x0][0x9e4] ;  /* 0x0002790000237ab9 */ /* 0x000fe20000000800 */
[----:B------:R-:W-:Y:S01]  /*ba20*/  IMAD.IADD R8, R5, 0x1, R8 ;  /* 0x0000000105087824 */ /* 0x000fe200078e0208 */
[----:B------:R-:W-:Y:S01]  /*ba30*/  ULDC UR34, c[0x0][0x988] ;  /* 0x0002620000227ab9 */ /* 0x000fe20000000800 */
[----:B------:R-:W-:Y:S01]  /*ba40*/  IMAD.MOV.U32 R10, RZ, RZ, R12 ;  /* 0x000000ffff0a7224 */ /* 0x000fe200078e000c */
[----:B------:R-:W-:Y:S01]  /*ba50*/  LOP3.LUT R7, RZ, R9, RZ, 0x33, !PT ;  /* 0x00000009ff077212 */ /* 0x000fe200078e33ff */
[----:B------:R-:W-:Y:S01]  /*ba60*/  ULDC UR50, c[0x0][0x9d8] ;  /* 0x0002760000327ab9 */ /* 0x000fe20000000800 */
[----:B------:R-:W-:Y:S01]  /*ba70*/  LOP3.LUT R6, RZ, R8, RZ, 0x33, !PT ;  /* 0x00000008ff067212 */ /* 0x000fe200078e33ff */
[----:B------:R-:W-:-:S06]  /*ba80*/  ULDC UR47, c[0x0][0x9e0] ;  /* 0x00027800002f7ab9 */ /* 0x000fcc0000000800 */
.L_x_9173:
[----:B------:R-:W-:Y:S01]  /*ba90*/  UIADD3 UR43, UR51, 0x1, URZ ;  /* 0x00000001332b7890 */ /* 0x000fe2000fffe03f */
[----:B------:R-:W-:-:S03]  /*baa0*/  ISETP.NE.AND P3, PT, RZ, UR38, PT ;  /* 0x00000026ff007c0c */ /* 0x000fc6000bf65270 */
[----:B------:R-:W-:-:S04]  /*bab0*/  UISETP.NE.AND UP0, UPT, UR43, 0x2, UPT ;  /* 0x000000022b00788c */ /* 0x000fc8000bf05270 */
[----:B------:R-:W-:Y:S02]  /*bac0*/  USEL UR46, URZ, 0x1, UP0 ;  /* 0x000000013f2e7887 */ /* 0x000fe40008000000 */
[----:B------:R-:W-:Y:S02]  /*bad0*/  USEL UR43, UR43, URZ, UP0 ;  /* 0x0000003f2b2b7287 */ /* 0x000fe40008000000 */
[----:B------:R-:W-:Y:S02]  /*bae0*/  ULOP3.LUT UR46, UR28, UR46, URZ, 0x3c, !UPT ;  /* 0x0000002e1c2e7292 */ /* 0x000fe4000f8e3c3f */
[----:B---3--:R-:W-:Y:S10]  /*baf0*/  @P3 BRA `(.L_x_9157) ;  /* 0x00000000002c3947 */ /* 0x008ff40003800000 */
[----:B------:R-:W-:Y:S05]  /*bb00*/  @!P0 BRA `(.L_x_9158) ;  /* 0x0000000000048947 */ /* 0x000fea0003800000 */
[----:B------:R-:W-:Y:S01]  /*bb10*/  BPT.TRAP 0x1 ;  /* 0x000000040000795c */ /* 0x000fe20000300000 */
.L_x_9158:
[----:B------:R-:W-:Y:S01]  /*bb20*/  ULEA UR6, UR43, UR42, 0x3 ;  /* 0x0000002a2b067291 */ /* 0x000fe2000f8e183f */
[----:B------:R-:W-:-:S05]  /*bb30*/  IMAD.U32 R12, RZ, RZ, UR46 ;  /* 0x0000002eff0c7e24 */ /* 0x000fca000f8e00ff */
[----:B------:R-:W-:-:S04]  /*bb40*/  SHF.L.U32 R12, R12, 0x1f, RZ ;  /* 0x0000001f0c0c7819 */ /* 0x000fc800000006ff */
[----:B------:R0:W1:Y:S01]  /*bb50*/  SYNCS.PHASECHK.TRANS64.TRYWAIT P2, [UR6+0x2d830], R12 ;  /* 0x02d8300cff0075a7 */ /* 0x0000620008040146 */
[----:B------:R-:W-:Y:S05]  /*bb60*/  @!P0 BRA `(.L_x_9159) ;  /* 0x0000000000048947 */ /* 0x000fea0003800000 */
[----:B------:R-:W-:Y:S01]  /*bb70*/  BPT.TRAP 0x1 ;  /* 0x000000040000795c */ /* 0x000fe20000300000 */
.L_x_9159:
[----:B-1----:R-:W-:Y:S05]  /*bb80*/  @P2 BRA `(.L_x_9157) ;  /* 0x0000000000082947 */ /* 0x002fea0003800000 */
[----:B------:R-:W1:Y:S02]  /*bb90*/  SYNCS.PHASECHK.TRANS64.TRYWAIT P2, [UR6+0x2d830], R12 ;  /* 0x02d8300cff0075a7 */ /* 0x000e640008040146 */
[----:B-1----:R-:W-:Y:S05]  /*bba0*/  @!P2 BRA `(.L_x_9160) ;  /* 0x000000a8002ca947 */ /* 0x002fea0003800000 */
.L_x_9157:
        /* <DEDUP_REMOVED lines=37> */
.L_x_9162:
[----:B------:R-:W-:Y:S01]  /*be00*/  ULEA UR6, UR51, UR42, 0x3 ;  /* 0x0000002a33067291 */ /* 0x000fe2000f8e183f */
[----:B------:R-:W-:-:S05]  /*be10*/  IMAD.U32 R12, RZ, RZ, UR28 ;  /* 0x0000001cff0c7e24 */ /* 0x000fca000f8e00ff */
[----:B------:R-:W-:-:S04]  /*be20*/  SHF.L.U32 R12, R12, 0x1f, RZ ;  /* 0x0000001f0c0c7819 */ /* 0x000fc800000006ff */
[----:B------:R0:W1:Y:S01]  /*be30*/  SYNCS.PHASECHK.TRANS64.TRYWAIT P2, [UR6+0x2d850], R12 ;  /* 0x02d8500cff0075a7 */ /* 0x0000620008040146 */
[----:B------:R-:W-:Y:S05]  /*be40*/  @!P0 BRA `(.L_x_9163) ;  /* 0x0000000000048947 */ /* 0x000fea0003800000 */
[----:B------:R-:W-:Y:S01]  /*be50*/  BPT.TRAP 0x1 ;  /* 0x000000040000795c */ /* 0x000fe20000300000 */
.L_x_9163:
[----:B-1----:R-:W-:Y:S05]  /*be60*/  @P2 BRA `(.L_x_9161) ;  /* 0x0000000000082947 */ /* 0x002fea0003800000 */
[----:B------:R-:W1:Y:S02]  /*be70*/  SYNCS.PHASECHK.TRANS64.TRYWAIT P2, [UR6+0x2d850], R12 ;  /* 0x02d8500cff0075a7 */ /* 0x000e640008040146 */
[----:B-1----:R-:W-:Y:S05]  /*be80*/  @!P2 BRA `(.L_x_9164) ;  /* 0x000000a4008ca947 */ /* 0x002fea0003800000 */
.L_x_9161:
[----:B------:R-:W-:Y:S01]  /*be90*/  UIADD3 UR6, UR42, 0x400, URZ ;  /* 0x000004002a067890 */ /* 0x000fe2000fffe03f */
[----:B------:R-:W-:Y:S01]  /*bea0*/  WARPGROUP.ARRIVE ;  /* 0x00000000000079c5 */ /* 0x000fe20000000000 */
[----:B------:R-:W-:Y:S01]  /*beb0*/  UMOV UR29, 0x40000040 ;  /* 0x40000040001d7882 */ /* 0x000fe20000000000 */
[----:B------:R-:W-:Y:S01]  /*bec0*/  UMOV UR31, 0x80000020 ;  /* 0x80000020001f7882 */ /* 0x000fe20000000000 */
[----:B------:R-:W-:-:S03]  /*bed0*/  USHF.R.U32.HI UR6, URZ, 0x4, UR6 ;  /* 0x000000043f067899 */ /* 0x000fc60008011606 */
[----:B------:R-:W2:Y:S01]  /*bee0*/  S2R R141, SR_TID.X ;  /* 0x00000000008d7919 */ /* 0x000ea20000002100 */
[----:B------:R-:W-:Y:S01]  /*bef0*/  FMUL.FTZ R21, R29, UR50 ;  /* 0x000000321d157c20 */ /* 0x000fe20008410000 */
[----:B------:R-:W-:Y:S01]  /*bf00*/  FMUL.FTZ R29, R35, UR50 ;  /* 0x00000032231d7c20 */ /* 0x000fe20008410000 */
[----:B------:R-:W-:Y:S01]  /*bf10*/  ULOP3.LUT UR6, UR6, 0x3fff, URZ, 0xc0, !UPT ;  /* 0x00003fff06067892 */ /* 0x000fe2000f8ec03f */
[----:B-1----:R-:W-:Y:S01]  /*bf20*/  FMUL.FTZ R13, R25, UR50 ;  /* 0x00000032190d7c20 */ /* 0x002fe20008410000 */
        /* <DEDUP_REMOVED lines=8> */
[----:B------:R-:W-:Y:S01]  /*bfb0*/  FMUL.FTZ R47, R53, UR50 ;  /* 0x00000032352f7c20 */ /* 0x000fe20008410000 */
[----:B------:R-:W-:Y:S01]  /*bfc0*/  FMUL.FTZ R26, R32, UR50 ;  /* 0x00000032201a7c20 */ /* 0x000fe20008410000 */
        /* <DEDUP_REMOVED lines=56> */
[----:B------:R-:W-:Y:S02]  /*c350*/  IMAD.SHL.U32 R83, R0, 0x80, RZ ;  /* 0x0000008000537824 */ /* 0x000fe400078e00ff */
[----:B------:R-:W-:Y:S01]  /*c360*/  FMUL.FTZ R70, R73, UR50 ;  /* 0x0000003249467c20 */ /* 0x000fe20008410000 */
[----:B------:R-:W-:-:S02]  /*c370*/  @!P1 VIADD R53, R53, 0x2d840 ;  /* 0x0002d84035359836 */ /* 0x000fc40000000000 */
        /* <DEDUP_REMOVED lines=10> */
[----:B------:R-:W-:Y:S01]  /*c420*/  @!P1 PRMT R53, RZ, 0x654, R53 ;  /* 0x00000654ff359816 */ /* 0x000fe20000000035 */
[----:B------:R-:W0:Y:S01]  /*c430*/  MUFU.TANH R12, R12 ;  /* 0x0000000c000c7308 */ /* 0x000e220000002400 */
[----:B------:R-:W-:-:S07]  /*c440*/  IADD3 R52, R137, 0x1, -R83 ;  /* 0x0000000189347810 */ /* 0x000fce0007ffe853 */
        /* <DEDUP_REMOVED lines=111> */
[----:B-1----:R-:W-:-:S04]  /*cb40*/  IMAD.IADD R53, R52, 0x1, -R139 ;  /* 0x0000000134357824 */ /* 0x002fc800078e0a8b */
[----:B------:R-:W-:-:S04]  /*cb50*/  IMAD R53, R16, -0x2, R53 ;  /* 0xfffffffe10357824 */ /* 0x000fc800078e0235 */
[C---:B------:R-:W-:Y:S02]  /*cb60*/  VIADD R138, R53.reuse, UR47 ;  /* 0x0000002f358a7c36 */ /* 0x040fe40008000000 */
[----:B------:R-:W-:Y:S02]  /*cb70*/  VIADD R87, R53, UR33 ;  /* 0x0000002135577c36 */ /* 0x000fe40008000000 */
[C---:B------:R-:W-:Y:S02]  /*cb80*/  IMAD.IADD R86, R4.reuse, 0x1, R138 ;  /* 0x0000000104567824 */ /* 0x040fe400078e028a */
[----:B-----5:R-:W-:Y:S01]  /*cb90*/  IMAD.IADD R85, R4, 0x1, R87 ;  /* 0x0000000104557824 */ /* 0x020fe200078e0257 */
[----:B0-234-:R-:W-:Y:S06]  /*cba0*/  @!P5 BRA `(.L_x_9165) ;  /* 0x000000000058d947 */ /* 0x01dfec0003800000 */
        /* <DEDUP_REMOVED lines=11> */
.L_x_9167:
[----:B------:R-:W-:-:S05]  /*cc60*/  IMAD.U32 R141, RZ, RZ, UR35 ;  /* 0x00000023ff8d7e24 */ /* 0x000fca000f8e00ff */
[----:B------:R-:W-:-:S13]  /*cc70*/  ISETP.NE.AND P2, PT, R141, 0x1, PT ;  /* 0x000000018d00780c */ /* 0x000fda0003f45270 */
[----:B------:R-:W0:Y:S02]  /*cc80*/  @P2 LDC.64 R52, c[0x0][0x9e8] ;  /* 0x00027a00ff342b82 */ /* 0x000e240000000a00 */
[----:B0-----:R-:W-:-:S04]  /*cc90*/  @P2 IMAD.HI.U32 R144, R9, R52, RZ ;  /* 0x0000003409902227 */ /* 0x001fc800078e00ff */
[----:B------:R-:W-:Y:S01]  /*cca0*/  IMAD.MOV.U32 R52, RZ, RZ, R9 ;  /* 0x000000ffff347224 */ /* 0x000fe200078e0009 */
[----:B------:R-:W-:-:S07]  /*ccb0*/  @P2 SHF.R.U32.HI R52, RZ, R53, R144 ;  /* 0x00000035ff342219 */ /* 0x000fce0000011690 */
.L_x_9168:
[----:B------:R-:W-:Y:S05]  /*ccc0*/  BSYNC B0 ;  /* 0x0000000000007941 */ /* 0x000fea0003800000 */
.L_x_9166:
[----:B------:R-:W-:-:S04]  /*ccd0*/  IMAD R53, R52, R141, -R83 ;  /* 0x0000008d34357224 */ /* 0x000fc800078e0a53 */
[----:B------:R-:W-:-:S05]  /*cce0*/  IMAD R52, R16, -0x2, R53 ;  /* 0xfffffffe10347824 */ /* 0x000fca00078e0235 */
[----:B------:R-:W-:Y:S02]  /*ccf0*/  VIADDMNMX R86, R52, R141, R86, PT ;  /* 0x0000008d34567246 */ /* 0x000fe40003800156 */
[----:B------:R-:W-:-:S07]  /*cd00*/  VIMNMX R85, R85, R52, !PT ;  /* 0x0000003455557248 */ /* 0x000fce0007fe0100 */
.L_x_9165:
[----:B------:R-:W-:Y:S01]  /*cd10*/  ISETP.GT.AND P2, PT, R0, -0x1, PT ;  /* 0xffffffff0000780c */ /* 0x000fe20003f44270 */
[C---:B------:R-:W-:Y:S02]  /*cd20*/  IMAD.IADD R138, R5.reuse, 0x1, R138 ;  /* 0x00000001058a7824 */ /* 0x040fe400078e028a */
[----:B------:R-:W-:Y:S01]  /*cd30*/  IMAD.IADD R87, R5, 0x1, R87 ;  /* 0x0000000105577824 */ /* 0x000fe200078e0257 */
[C---:B------:R-:W-:Y:S02]  /*cd40*/  ISETP.GT.AND P4, PT, R85.reuse, RZ, P2 ;  /* 0x000000ff5500720c */ /* 0x040fe40001784270 */
[----:B------:R-:W-:Y:S02]  /*cd50*/  ISETP.GT.AND P6, PT, R85, 0x1, P2 ;  /* 0x000000015500780c */ /* 0x000fe400017c4270 */
[C---:B------:R-:W-:Y:S02]  /*cd60*/  ISETP.LT.OR P4, PT, R86.reuse, 0x1, P4 ;  /* 0x000000015600780c */ /* 0x040fe40002781670 */
[----:B------:R-:W-:-:S02]  /*cd70*/  ISETP.LT.OR P6, PT, R86, 0x2, P6 ;  /* 0x000000025600780c */ /* 0x000fc400037c1670 */
        /* <DEDUP_REMOVED lines=104> */
.L_x_9171:
[----:B------:R-:W-:-:S05]  /*d400*/  IMAD.U32 R85, RZ, RZ, UR35 ;  /* 0x00000023ff557e24 */ /* 0x000fca000f8e00ff */
[----:B------:R-:W-:-:S13]  /*d410*/  ISETP.NE.AND P3, PT, R85, 0x1, PT ;  /* 0x000000015500780c */ /* 0x000fda0003f65270 */
[----:B------:R-:W0:Y:S02]  /*d420*/  @P3 LDC.64 R12, c[0x0][0x9e8] ;  /* 0x00027a00ff0c3b82 */ /* 0x000e240000000a00 */
[----:B0-----:R-:W-:-:S04]  /*d430*/  @P3 IMAD.HI.U32 R86, R8, R12, RZ ;  /* 0x0000000c08563227 */ /* 0x001fc800078e00ff */
[----:B------:R-:W-:Y:S01]  /*d440*/  IMAD.MOV.U32 R12, RZ, RZ, R8 ;  /* 0x000000ffff0c7224 */ /* 0x000fe200078e0008 */
[----:B------:R-:W-:-:S07]  /*d450*/  @P3 SHF.R.U32.HI R12, RZ, R13, R86 ;  /* 0x0000000dff0c3219 */ /* 0x000fce0000011656 */
.L_x_9172:
[----:B------:R-:W-:Y:S05]  /*d460*/  BSYNC B0 ;  /* 0x0000000000007941 */ /* 0x000fea0003800000 */
.L_x_9170:
[----:B------:R-:W-:-:S04]  /*d470*/  IMAD R83, R12, R85, -R83 ;  /* 0x000000550c537224 */ /* 0x000fc800078e0a53 */
[----:B------:R-:W-:-:S05]  /*d480*/  IMAD R83, R16, -0x2, R83 ;  /* 0xfffffffe10537824 */ /* 0x000fca00078e0253 */
[----:B------:R-:W-:Y:S02]  /*d490*/  VIADDMNMX R138, R83, R85, R138, PT ;  /* 0x00000055538a7246 */ /* 0x000fe4000380018a */
[----:B------:R-:W-:-:S07]  /*d4a0*/  VIMNMX R87, R87, R83, !PT ;  /* 0x0000005357577248 */ /* 0x000fce0007fe0100 */
.L_x_9169:
        /* <DEDUP_REMOVED lines=36> */
[----:B------:R-:W-:-:S02]  /*d6f0*/  ISETP.GT.AND P4, PT, R87, 0x10, P2 ;  /* 0x000000105700780c */ /* 0x000fc40001784270 */
[----:B------:R-:W-:Y:S02]  /*d700*/  FMNMX.FTZ R13, R56, R13, !PT ;  /* 0x0000000d380d7209 */ /* 0x000fe40007810000 */
[----:B------:R-:W-:Y:S02]  /*d710*/  ISETP.LT.OR P3, PT, R138, 0x9, P3 ;  /* 0x000000098a00780c */ /* 0x000fe40001f61670 */
[----:B------:R-:W-:Y:S02]  /*d720*/  FMNMX.FTZ R13, R58, R13, !PT ;  /* 0x0000000d3a0d7209 */ /* 0x000fe40007810000 */
[----:B------:R-:W-:Y:S02]  /*d730*/  ISETP.LT.OR P6, PT, R138, 0x3a, P6 ;  /* 0x0000003a8a00780c */ /* 0x000fe400037c1670 */
        /* <DEDUP_REMOVED lines=11> */
[C---:B------:R-:W-:Y:S02]  /*d7f0*/  ISETP.GT.AND P6, PT, R87.reuse, 0x48, P2 ;  /* 0x000000485700780c */ /* 0x040fe400017c4270 */
        /* <DEDUP_REMOVED lines=12> */
[----:B------:R-:W-:Y:S01]  /*d8c0*/  ISETP.GT.AND P3, PT, R87, 0x20, P2 ;  /* 0x000000205700780c */ /* 0x000fe20001764270 */
[----:B------:R-:W0:Y:S01]  /*d8d0*/  SHFL.BFLY PT, R12, R13, 0x2, 0x1f ;  /* 0x0c401f000d0c7f89 */ /* 0x000e2200000e0000 */
[----:B------:R-:W-:-:S02]  /*d8e0*/  FSEL R33, R33, -INF , !P4 ;  /* 0xff80000021217808 */ /* 0x000fc40006000000 */
[C---:B------:R-:W-:Y:S02]  /*d8f0*/  ISETP.GT.AND P6, PT, R87.reuse, 0x51, P2 ;  /* 0x000000515700780c */ /* 0x040fe400017c4270 */
[----:B------:R-:W-:Y:S02]  /*d900*/  ISETP.GT.AND P4, PT, R87, 0x28, P2 ;  /* 0x000000285700780c */ /* 0x000fe40001784270 */
[C---:B------:R-:W-:Y:S02]  /*d910*/  ISETP.LT.OR P3, PT, R138.reuse, 0x21, P3 ;  /* 0x000000218a00780c */ /* 0x040fe40001f61670 */
[C---:B------:R-:W-:Y:S02]  /*d920*/  ISETP.LT.OR P6, PT, R138.reuse, 0x52, P6 ;  /* 0x000000528a00780c */ /* 0x040fe400037c1670 */
[----:B------:R-:W-:Y:S02]  /*d930*/  ISETP.LT.OR P4, PT, R138, 0x29, P4 ;  /* 0x000000298a00780c */ /* 0x000fe40002781670 */
[----:B------:R-:W-:-:S02]  /*d940*/  FSEL R36, R36, -INF , !P3 ;  /* 0xff80000024247808 */ /* 0x000fc40005800000 */
[----:B------:R-:W-:Y:S02]  /*d950*/  FSEL R63, R63, -INF , !P6 ;  /* 0xff8000003f3f7808 */ /* 0x000fe40007000000 */
[C---:B------:R-:W-:Y:S02]  /*d960*/  ISETP.GT.AND P3, PT, R87.reuse, 0x29, P2 ;  /* 0x000000295700780c */ /* 0x040fe40001764270 */
[----:B------:R-:W-:Y:S02]  /*d970*/  FSEL R40, R40, -INF , !P4 ;  /* 0xff80000028287808 */ /* 0x000fe40006000000 */
[C---:B------:R-:W-:Y:S02]  /*d980*/  ISETP.GT.AND P6, PT, R87.reuse, 0x59, P2 ;  /* 0x000000595700780c */ /* 0x040fe400017c4270 */
[----:B------:R-:W-:Y:S02]  /*d990*/  ISETP.GT.AND P4, PT, R87, 0x31, P2 ;  /* 0x000000315700780c */ /* 0x000fe40001784270 */
[----:B0-----:R-:W-:-:S02]  /*d9a0*/  FMNMX.FTZ R12, R13, R12, !PT ;  /* 0x0000000c0d0c7209 */ /* 0x001fc40007810000 */
[C---:B------:R-:W-:Y:S02]  /*d9b0*/  ISETP.LT.OR P3, PT, R138.reuse, 0x2a, P3 ;  /* 0x0000002a8a00780c */ /* 0x040fe40001f61670 */
[C---:B------:R-:W-:Y:S01]  /*d9c0*/  ISETP.LT.OR P6, PT, R138.reuse, 0x5a, P6 ;  /* 0x0000005a8a00780c */ /* 0x040fe200037c1670 */
[----:B------:R-:W0:Y:S01]  /*d9d0*/  SHFL.BFLY PT, R13, R12, 0x1, 0x1f ;  /* 0x0c201f000c0d7f89 */ /* 0x000e2200000e0000 */
[----:B------:R-:W-:Y:S02]  /*d9e0*/  ISETP.LT.OR P4, PT, R138, 0x32, P4 ;  /* 0x000000328a00780c */ /* 0x000fe40002781670 */
[----:B------:R-:W-:Y:S02]  /*d9f0*/  FSEL R41, R41, -INF , !P3 ;  /* 0xff80000029297808 */ /* 0x000fe40005800000 */
[----:B------:R-:W-:Y:S02]  /*da00*/  FSEL R67, R67, -INF , !P6 ;  /* 0xff80000043437808 */ /* 0x000fe40007000000 */
[----:B------:R-:W-:-:S02]  /*da10*/  ISETP.GT.AND P3, PT, R87, 0x38, P2 ;  /* 0x000000385700780c */ /* 0x000fc40001764270 */
[----:B------:R-:W-:Y:S02]  /*da20*/  FSEL R45, R45, -INF , !P4 ;  /* 0xff8000002d2d7808 */ /* 0x000fe40006000000 */
[C---:B------:R-:W-:Y:S02]  /*da30*/  ISETP.GT.AND P6, PT, R87.reuse, 0x61, P2 ;  /* 0x000000615700780c */ /* 0x040fe400017c4270 */
[----:B------:R-:W-:Y:S02]  /*da40*/  ISETP.GT.AND P4, PT, R87, 0x40, P2 ;  /* 0x000000405700780c */ /* 0x000fe40001784270 */
[C---:B------:R-:W-:Y:S02]  /*da50*/  ISETP.LT.OR P3, PT, R138.reuse, 0x39, P3 ;  /* 0x000000398a00780c */ /* 0x040fe40001f61670 */
[C---:B------:R-:W-:Y:S02]  /*da60*/  ISETP.LT.OR P6, PT, R138.reuse, 0x62, P6 ;  /* 0x000000628a00780c */ /* 0x040fe400037c1670 */
[----:B------:R-:W-:-:S02]  /*da70*/  ISETP.LT.OR P4, PT, R138, 0x41, P4 ;  /* 0x000000418a00780c */ /* 0x000fc40002781670 */
[----:B------:R-:W-:Y:S02]  /*da80*/  FSEL R48, R48, -INF , !P3 ;  /* 0xff80000030307808 */ /* 0x000fe40005800000 */
[----:B------:R-:W-:Y:S02]  /*da90*/  FSEL R71, R71, -INF , !P6 ;  /* 0xff80000047477808 */ /* 0x000fe40007000000 */
[C---:B------:R-:W-:Y:S02]  /*daa0*/  ISETP.GT.AND P3, PT, R87.reuse, 0x41, P2 ;  /* 0x000000415700780c */ /* 0x040fe40001764270 */
[----:B------:R-:W-:Y:S02]  /*dab0*/  FSEL R54, R54, -INF , !P4 ;  /* 0xff80000036367808 */ /* 0x000fe40006000000 */
[C---:B------:R-:W-:Y:S02]  /*dac0*/  ISETP.GT.AND P6, PT, R87.reuse, 0x69, P2 ;  /* 0x000000695700780c */ /* 0x040fe400017c4270 */
[----:B------:R-:W-:-:S02]  /*dad0*/  ISETP.GT.AND P4, PT, R87, 0x49, P2 ;  /* 0x000000495700780c */ /* 0x000fc40001784270 */
[----:B0-----:R-:W-:Y:S02]  /*dae0*/  FMNMX.FTZ R12, R12, R13, !PT ;  /* 0x0000000d0c0c7209 */ /* 0x001fe40007810000 */
[C---:B------:R-:W-:Y:S02]  /*daf0*/  ISETP.LT.OR P3, PT, R138.reuse, 0x42, P3 ;  /* 0x000000428a00780c */ /* 0x040fe40001f61670 */
[----:B------:R-:W-:Y:S01]  /*db00*/  ISETP.LT.OR P6, PT, R138, 0x6a, P6 ;  /* 0x0000006a8a00780c */ /* 0x000fe200037c1670 */
[----:B------:R-:W-:Y:S01]  /*db10*/  FMUL.FTZ R13, R12, UR34 ;  /* 0x000000220c0d7c20 */ /* 0x000fe20008410000 */
[----:B------:R-:W-:Y:S02]  /*db20*/  ISETP.LT.OR P4, PT, R138, 0x4a, P4 ;  /* 0x0000004a8a00780c */ /* 0x000fe40002781670 */
[----:B------:R-:W-:Y:S02]  /*db30*/  FSEL R55, R55, -INF , !P3 ;  /* 0xff80000037377808 */ /* 0x000fe40005800000 */
[----:B------:R-:W-:-:S02]  /*db40*/  FSEL R75, R75, -INF , !P6 ;  /* 0xff8000004b4b7808 */ /* 0x000fc40007000000 */
[----:B------:R-:W-:Y:S02]  /*db50*/  ISETP.GT.AND P3, PT, R87, 0x50, P2 ;  /* 0x000000505700780c */ /* 0x000fe40001764270 */
[----:B------:R-:W-:Y:S02]  /*db60*/  FSEL R59, R59, -INF , !P4 ;  /* 0xff8000003b3b7808 */ /* 0x000fe40006000000 */
[----:B------:R-:W-:Y:S02]  /*db70*/  ISETP.GT.AND P6, PT, R87, RZ, P2 ;  /* 0x000000ff5700720c */ /* 0x000fe400017c4270 */
[----:B------:R-:W-:Y:S02]  /*db80*/  FSETP.NEU.FTZ.AND P4, PT, R12, -INF , PT ;  /* 0xff8000000c00780b */ /* 0x000fe40003f9d000 */
[C---:B------:R-:W-:Y:S02]  /*db90*/  ISETP.LT.OR P3, PT, R138.reuse, 0x51, P3 ;  /* 0x000000518a00780c */ /* 0x040fe40001f61670 */
[----:B------:R-:W-:-:S02]  /*dba0*/  ISETP.LT.OR P6, PT, R138, 0x1, P6 ;  /* 0x000000018a00780c */ /* 0x000fc400037c1670 */
[----:B------:R-:W-:Y:S02]  /*dbb0*/  FSEL R13, R13, RZ, P4 ;  /* 0x000000ff0d0d7208 */ /* 0x000fe40002000000 */
[----:B------:R-:W-:Y:S02]  /*dbc0*/  FSEL R61, R61, -INF , !P3 ;  /* 0xff8000003d3d7808 */ /* 0x000fe40005800000 */
[----:B------:R-:W-:Y:S01]  /*dbd0*/  FSEL R85, R14, -INF , !P6 ;  /* 0xff8000000e557808 */ /* 0x000fe20007000000 */
        /* <DEDUP_REMOVED lines=11> */
[----:B------:R-:W-:Y:S01]  /*dc90*/  ISETP.GT.AND P3, PT, R87, 0x60, P2 ;  /* 0x000000605700780c */ /* 0x000fe20001764270 */
[--C-:B------:R-:W-:Y:S01]  /*dca0*/  FFMA.FTZ R52, R52, UR34, -R13.reuse ;  /* 0x0000002234347c23 */ /* 0x100fe2000801080d */
        /* <DEDUP_REMOVED lines=10> */
[----:B------:R0:W-:Y:S01]  /*dd50*/  MUFU.EX2 R27, R86 ;  /* 0x00000056001b7308 */ /* 0x0001e20000000800 */
[----:B------:R-:W-:Y:S01]  /*dd60*/  FMNMX.FTZ R31, R29, R30, !PT ;  /* 0x0000001e1d1f7209 */ /* 0x000fe20007810000 */
[----:B------:R-:W-:Y:S01]  /*dd70*/  FFMA.FTZ R30, R34, UR34, -R13 ;  /* 0x00000022221e7c23 */ /* 0x000fe2000801080d */
[----:B------:R-:W-:Y:S02]  /*dd80*/  FSEL R73, R73, -INF , !P3 ;  /* 0xff80000049497808 */ /* 0x000fe40005800000 */
[----:B------:R-:W-:-:S02]  /*dd90*/  ISETP.GT.AND P3, PT, R87, 0x70, P2 ;  /* 0x000000705700780c */ /* 0x000fc40001764270 */
[----:B------:R-:W-:Y:S01]  /*dda0*/  FMNMX.FTZ R34, R32, R31, !PT ;  /* 0x0000001f20227209 */ /* 0x000fe20007810000 */
[----:B------:R-:W-:Y:S01]  /*ddb0*/  MUFU.EX2 R53, R53 ;  /* 0x0000003500357308 */ /* 0x000fe20000000800 */
[----:B------:R-:W-:Y:S01]  /*ddc0*/  ISETP.LT.OR P3, PT, R138, 0x71, P3 ;  /* 0x000000718a00780c */ /* 0x000fe20001f61670 */
[----:B0-----:R-:W-:Y:S01]  /*ddd0*/  FFMA.FTZ R86, R39, UR34, -R13 ;  /* 0x0000002227567c23 */ /* 0x001fe2000801080d */
[----:B------:R-:W-:Y:S02]  /*dde0*/  FMNMX.FTZ R31, R33, R34, !PT ;  /* 0x00000022211f7209 */ /* 0x000fe40007810000 */
[----:B------:R-:W-:Y:S02]  /*ddf0*/  FSEL R77, R77, -INF , !P3 ;  /* 0xff8000004d4d7808 */ /* 0x000fe40005800000 */
[----:B------:R-:W-:Y:S01]  /*de00*/  FMNMX.FTZ R34, R36, R31, !PT ;  /* 0x0000001f24227209 */ /* 0x000fe20007810000 */
[----:B------:R-:W-:Y:S01]  /*de10*/  MUFU.EX2 R20, R20 ;  /* 0x0000001400147308 */ /* 0x000fe20000000800 */
[----:B------:R-:W-:-:S02]  /*de20*/  ISETP.GT.AND P3, PT, R87, 0x71, P2 ;  /* 0x000000715700780c */ /* 0x000fc40001764270 */
[C---:B------:R-:W-:Y:S02]  /*de30*/  ISETP.GT.AND P6, PT, R87.reuse, 0x78, P2 ;  /* 0x000000785700780c */ /* 0x040fe400017c4270 */
[----:B------:R-:W-:Y:S01]  /*de40*/  ISETP.GT.AND P2, PT, R87, 0x79, P2 ;  /* 0x000000795700780c */ /* 0x000fe20001744270 */
[--C-:B------:R-:W-:Y:S01]  /*de50*/  FFMA.FTZ R87, R35, UR34, -R13.reuse ;  /* 0x0000002223577c23 */ /* 0x100fe2000801080d */
[----:B------:R-:W-:Y:S01]  /*de60*/  FMNMX.FTZ R35, R37, R34, !PT ;  /* 0x0000002225237209 */ /* 0x000fe20007810000 */
[----:B------:R-:W-:Y:S01]  /*de70*/  FFMA.FTZ R34, R38, UR34, -R13 ;  /* 0x0000002226227c23 */ /* 0x000fe2000801080d */
[----:B------:R-:W-:Y:S01]  /*de80*/  ISETP.LT.OR P3, PT, R138, 0x72, P3 ;  /* 0x000000728a00780c */ /* 0x000fe20001f61670 */
[----:B------:R0:W-:Y:S01]  /*de90*/  MUFU.EX2 R31, R87 ;  /* 0x00000057001f7308 */ /* 0x0001e20000000800 */
[----:B------:R-:W-:Y:S02]  /*dea0*/  FMNMX.FTZ R38, R40, R35, !PT ;  /* 0x0000002328267209 */ /* 0x000fe40007810000 */
[----:B------:R-:W-:-:S02]  /*deb0*/  ISETP.LT.OR P6, PT, R138, 0x79, P6 ;  /* 0x000000798a00780c */ /* 0x000fc400037c1670 */
[----:B------:R-:W-:Y:S02]  /*dec0*/  FMNMX.FTZ R35, R41, R38, !PT ;  /* 0x0000002629237209 */ /* 0x000fe40007810000 */
[----:B------:R-:W-:Y:S01]  /*ded0*/  FSEL R79, R79, -INF , !P3 ;  /* 0xff8000004f4f7808 */ /* 0x000fe20005800000 */
[----:B------:R-:W-:Y:S01]  /*dee0*/  MUFU.EX2 R83, R83 ;  /* 0x0000005300537308 */ /* 0x000fe20000000800 */
[----:B------:R-:W-:Y:S01]  /*def0*/  FMNMX.FTZ R38, R44, R35, !PT ;  /* 0x000000232c267209 */ /* 0x000fe20007810000 */
[--C-:B0-----:R-:W-:Y:S01]  /*df00*/  FFMA.FTZ R87, R43, UR34, -R13.reuse ;  /* 0x000000222b577c23 */ /* 0x101fe2000801080d */
        /* <DEDUP_REMOVED lines=15> */
[--C-:B0-----:R-:W-:Y:S01]  /*e000*/  FFMA.FTZ R86, R50, UR34, -R13.reuse ;  /* 0x0000002232567c23 */ /* 0x101fe2000801080d */
[----:B------:R-:W-:Y:S01]  /*e010*/  MUFU.EX2 R39, R87 ;  /* 0x0000005700277308 */ /* 0x000fe20000000800 */
[--C-:B------:R-:W-:Y:S01]  /*e020*/  FFMA.FTZ R62, R66, UR34, -R13.reuse ;  /* 0x00000022423e7c23 */ /* 0x100fe2000801080d */
[----:B------:R-:W-:Y:S01]  /*e030*/  FMNMX.FTZ R42, R55, R42, !PT ;  /* 0x0000002a372a7209 */ /* 0x000fe20007810000 */
[--C-:B------:R-:W-:Y:S01]  /*e040*/  FFMA.FTZ R64, R68, UR34, -R13.reuse ;  /* 0x0000002244407c23 */ /* 0x100fe2000801080d */
[--C-:B------:R-:W-:Y:S01]  /*e050*/  FFMA.FTZ R66, R70, UR34, -R13.reuse ;  /* 0x0000002246427c23 */ /* 0x100fe2000801080d */
[--C-:B------:R-:W-:Y:S01]  /*e060*/  FFMA.FTZ R68, R72, UR34, -R13.reuse ;  /* 0x0000002248447c23 */ /* 0x100fe2000801080d */
[----:B------:R-:W-:Y:S01]  /*e070*/  FMNMX.FTZ R46, R57, R42, !PT ;  /* 0x0000002a392e7209 */ /* 0x000fe20007810000 */
[--C-:B------:R-:W-:Y:S01]  /*e080*/  FFMA.FTZ R70, R74, UR34, -R13.reuse ;  /* 0x000000224a467c23 */ /* 0x100fe2000801080d */
[----:B------:R0:W-:Y:S01]  /*e090*/  MUFU.EX2 R42, R141 ;  /* 0x0000008d002a7308 */ /* 0x0001e20000000800 */
[--C-:B------:R-:W-:Y:S01]  /*e0a0*/  FFMA.FTZ R72, R76, UR34, -R13.reuse ;  /* 0x000000224c487c23 */ /* 0x100fe2000801080d */
[----:B------:R-:W-:Y:S01]  /*e0b0*/  FMNMX.FTZ R46, R59, R46, !PT ;  /* 0x0000002e3b2e7209 */ /* 0x000fe20007810000 */
[--C-:B------:R-:W-:Y:S01]  /*e0c0*/  FFMA.FTZ R74, R78, UR34, -R13.reuse ;  /* 0x000000224e4a7c23 */ /* 0x100fe2000801080d */
[--C-:B------:R-:W-:Y:S01]  /*e0d0*/  FFMA.FTZ R76, R80, UR34, -R13.reuse ;  /* 0x00000022504c7c23 */ /* 0x100fe2000801080d */
[----:B------:R-:W-:Y:S01]  /*e0e0*/  FFMA.FTZ R78, R84, UR34, -R13 ;  /* 0x00000022544e7c23 */ /* 0x000fe2000801080d */
[----:B------:R-:W-:-:S02]  /*e0f0*/  FMNMX.FTZ R46, R61, R46, !PT ;  /* 0x0000002e3d2e7209 */ /* 0x000fc40007810000 */
[----:B------:R-:W-:Y:S01]  /*e100*/  MUFU.EX2 R21, R21 ;  /* 0x0000001500157308 */ /* 0x000fe20000000800 */
[----:B0-----:R-:W-:Y:S01]  /*e110*/  FFMA.FTZ R141, R56, UR34, -R13 ;  /* 0x00000022388d7c23 */ /* 0x001fe2000801080d */
        /* <DEDUP_REMOVED lines=8> */
[----:B------:R0:W-:Y:S02]  /*e1a0*/  MUFU.EX2 R50, R141 ;  /* 0x0000008d00327308 */ /* 0x0001e40000000800 */
[----:B------:R-:W-:-:S04]  /*e1b0*/  FMNMX.FTZ R56, R75, R56, !PT ;  /* 0x000000384b387209 */ /* 0x000fc80007810000 */
[----:B------:R-:W-:Y:S02]  /*e1c0*/  FMNMX.FTZ R56, R77, R56, !PT ;  /* 0x000000384d387209 */ /* 0x000fe40007810000 */
[----:B------:R-:W-:Y:S01]  /*e1d0*/  MUFU.EX2 R26, R26 ;  /* 0x0000001a001a7308 */ /* 0x000fe20000000800 */
[----:B0-----:R-:W-:Y:S02]  /*e1e0*/  FSEL R141, R12, RZ, P4 ;  /* 0x000000ff0c8d7208 */ /* 0x001fe40002000000 */
[----:B------:R-:W-:-:S03]  /*e1f0*/  FMNMX.FTZ R56, R79, R56, !PT ;  /* 0x000000384f387209 */ /* 0x000fc60007810000 */
[----:B------:R-:W-:Y:S01]  /*e200*/  FADD.FTZ R141, -R141, R10 ;  /* 0x0000000a8d8d7221 */ /* 0x000fe20000010100 */
[----:B------:R-:W-:Y:S01]  /*e210*/  FMNMX.FTZ R87, R81, R56, !PT ;  /* 0x0000003851577209 */ /* 0x000fe20007810000 */
[----:B------:R-:W-:Y:S02]  /*e220*/  MUFU.EX2 R30, R30 ;  /* 0x0000001e001e7308 */ /* 0x000fe40000000800 */
[----:B------:R-:W-:Y:S01]  /*e230*/  FMUL.FTZ R10, R141, UR34 ;  /* 0x000000228d0a7c20 */ /* 0x000fe20008410000 */
[----:B------:R-:W-:-:S05]  /*e240*/  FMNMX.FTZ R87, R82, R87, !PT ;  /* 0x0000005752577209 */ /* 0x000fca0007810000 */
[----:B------:R-:W0:Y:S01]  /*e250*/  SHFL.BFLY PT, R86, R87, 0x2, 0x1f ;  /* 0x0c401f0057567f89 */ /* 0x000e2200000e0000 */
[----:B------:R-:W1:Y:S08]  /*e260*/  MUFU.EX2 R10, R10 ;  /* 0x0000000a000a7308 */ /* 0x000e700000000800 */
[----:B------:R2:W-:Y:S08]  /*e270*/  MUFU.EX2 R56, R138 ;  /* 0x0000008a00387308 */ /* 0x0005f00000000800 */
[----:B------:R-:W-:Y:S01]  /*e280*/  MUFU.EX2 R34, R34 ;  /* 0x0000002200227308 */ /* 0x000fe20000000800 */
[-C--:B-1----:R-:W-:Y:S01]  /*e290*/  FMUL.FTZ R88, R88, R10.reuse ;  /* 0x0000000a58587220 */ /* 0x082fe20000410000 */
[-C--:B------:R-:W-:Y:S01]  /*e2a0*/  FMUL.FTZ R89, R89, R10.reuse ;  /* 0x0000000a59597220 */ /* 0x080fe20000410000 */
[-C--:B------:R-:W-:Y:S01]  /*e2b0*/  FMUL.FTZ R92, R92, R10.reuse ;  /* 0x0000000a5c5c7220 */ /* 0x080fe20000410000 */
[-C--:B------:R-:W-:Y:S01]  /*e2c0*/  FMUL.FTZ R93, R93, R10.reuse ;  /* 0x0000000a5d5d7220 */ /* 0x080fe20000410000 */
[-C--:B------:R-:W-:Y:S01]  /*e2d0*/  FMUL.FTZ R96, R96, R10.reuse ;  /* 0x0000000a60607220 */ /* 0x080fe20000410000 */
[----:B------:R-:W-:Y:S01]  /*e2e0*/  FMUL.FTZ R97, R97, R10 ;  /* 0x0000000a61617220 */ /* 0x000fe20000410000 */
[----:B0-----:R-:W-:Y:S01]  /*e2f0*/  FMNMX.FTZ R86, R87, R86, !PT ;  /* 0x0000005657567209 */ /* 0x001fe20007810000 */
[----:B------:R-:W-:Y:S01]  /*e300*/  MUFU.EX2 R38, R38 ;  /* 0x0000002600267308 */ /* 0x000fe20000000800 */
[-C--:B------:R-:W-:Y:S01]  /*e310*/  FMUL.FTZ R100, R100, R10.reuse ;  /* 0x0000000a64647220 */ /* 0x080fe20000410000 */
[-C--:B------:R-:W-:Y:S01]  /*e320*/  FMUL.FTZ R101, R101, R10.reuse ;  /* 0x0000000a65657220 */ /* 0x080fe20000410000 */
[-C--:B------:R-:W-:Y:S01]  /*e330*/  FMUL.FTZ R104, R104, R10.reuse ;  /* 0x0000000a68687220 */ /* 0x080fe20000410000 */
[----:B------:R-:W0:Y:S01]  /*e340*/  SHFL.BFLY PT, R87, R86, 0x1, 0x1f ;  /* 0x0c201f0056577f89 */ /* 0x000e2200000e0000 */
        /* <DEDUP_REMOVED lines=16> */
[----:B------:R-:W-:-:S03]  /*e450*/  FMUL.FTZ R133, R133, R10 ;  /* 0x0000000a85857220 */ /* 0x000fc60000410000 */
[----:B------:R-:W-:Y:S01]  /*e460*/  MUFU.EX2 R51, R51 ;  /* 0x0000003300337308 */ /* 0x000fe20000000800 */
[----:B0-----:R-:W-:-:S04]  /*e470*/  FMNMX.FTZ R13, R86, R87, !PT ;  /* 0x00000057560d7209 */ /* 0x001fc80007810000 */
        /* <DEDUP_REMOVED lines=10> */
[--C-:B--2---:R-:W-:Y:S01]  /*e520*/  FFMA.FTZ R138, R25, UR34, -R80.reuse ;  /* 0x00000022198a7c23 */ /* 0x104fe20008010850 */
[----:B------:R-:W-:Y:S01]  /*e530*/  FADD.FTZ R32, -R32, R11 ;  /* 0x0000000b20207221 */ /* 0x000fe20000010100 */
[--C-:B------:R-:W-:Y:S01]  /*e540*/  FFMA.FTZ R25, R28, UR34, -R80.reuse ;  /* 0x000000221c197c23 */ /* 0x100fe20008010850 */
[----:B------:R-:W-:Y:S01]  /*e550*/  MUFU.EX2 R85, R85 ;  /* 0x0000005500557308 */ /* 0x000fe20000000800 */
[----:B------:R-:W-:Y:S01]  /*e560*/  FFMA.FTZ R29, R29, UR34, -R80 ;  /* 0x000000221d1d7c23 */ /* 0x000fe20008010850 */
[----:B------:R-:W-:Y:S01]  /*e570*/  FMUL.FTZ R11, R32, UR34 ;  /* 0x00000022200b7c20 */ /* 0x000fe20008410000 */
[----:B------:R-:W-:-:S02]  /*e580*/  IMAD.U32 R32, RZ, RZ, UR51 ;  /* 0x00000033ff207e24 */ /* 0x000fc4000f8e00ff */
[--C-:B------:R-:W-:Y:S01]  /*e590*/  FFMA.FTZ R15, R45, UR34, -R80.reuse ;  /* 0x000000222d0f7c23 */ /* 0x100fe20008010850 */
[--C-:B------:R-:W-:Y:S01]  /*e5a0*/  FFMA.FTZ R45, R55, UR34, -R80.reuse ;  /* 0x00000022372d7c23 */ /* 0x100fe20008010850 */
[--C-:B------:R-:W-:Y:S01]  /*e5b0*/  FFMA.FTZ R33, R33, UR34, -R80.reuse ;  /* 0x0000002221217c23 */ /* 0x100fe20008010850 */
[--C-:B------:R-:W-:Y:S01]  /*e5c0*/  FFMA.FTZ R36, R36, UR34, -R80.reuse ;  /* 0x0000002224247c23 */ /* 0x100fe20008010850 */
[----:B------:R-:W-:Y:S01]  /*e5d0*/  @!P1 LEA R32, R32, UR42, 0x3 ;  /* 0x0000002a20209c11 */ /* 0x000fe2000f8e18ff */
[----:B------:R-:W0:Y:S01]  /*e5e0*/  MUFU.EX2 R11, R11 ;  /* 0x0000000b000b7308 */ /* 0x000e220000000800 */
[--C-:B------:R-:W-:Y:S01]  /*e5f0*/  FFMA.FTZ R37, R37, UR34, -R80.reuse ;  /* 0x0000002225257c23 */ /* 0x100fe20008010850 */
[--C-:B------:R-:W-:Y:S01]  /*e600*/  FFMA.FTZ R40, R40, UR34, -R80.reuse ;  /* 0x0000002228287c23 */ /* 0x100fe20008010850 */
[--C-:B------:R-:W-:Y:S01]  /*e610*/  FFMA.FTZ R87, R41, UR34, -R80.reuse ;  /* 0x0000002229577c23 */ /* 0x100fe20008010850 */
[----:B------:R-:W-:Y:S02]  /*e620*/  @!P1 VIADD R32, R32, 0x2d860 ;  /* 0x0002d86020209836 */ /* 0x000fe40000000000 */
[--C-:B------:R-:W-:Y:S01]  /*e630*/  FFMA.FTZ R41, R44, UR34, -R80.reuse ;  /* 0x000000222c297c23 */ /* 0x100fe20008010850 */
[--C-:B------:R-:W-:Y:S01]  /*e640*/  FFMA.FTZ R44, R49, UR34, -R80.reuse ;  /* 0x00000022312c7c23 */ /* 0x100fe20008010850 */
[----:B------:R-:W-:Y:S01]  /*e650*/  FFMA.FTZ R49, R54, UR34, -R80 ;  /* 0x0000002236317c23 */ /* 0x000fe20008010850 */
[----:B------:R-:W1:Y:S01]  /*e660*/  MUFU.EX2 R86, R86 ;  /* 0x0000005600567308 */ /* 0x000e620000000800 */
[----:B------:R-:W-:Y:S01]  /*e670*/  @!P1 PRMT R32, RZ, 0x654, R32 ;  /* 0x00000654ff209816 */ /* 0x000fe20000000020 */
[--C-:B------:R-:W-:Y:S01]  /*e680*/  FFMA.FTZ R28, R48, UR34, -R80.reuse ;  /* 0x00000022301c7c23 */ /* 0x100fe20008010850 */
[----:B------:R-:W-:Y:S01]  /*e690*/  F2FP.F16.F32.PACK_AB R54, R83, R20 ;  /* 0x000000145336723e */ /* 0x000fe200000000ff */
[--C-:B------:R-:W-:Y:S01]  /*e6a0*/  FFMA.FTZ R71, R71, UR34, -R80.reuse ;  /* 0x0000002247477c23 */ /* 0x100fe20008010850 */
[----:B------:R2:W-:Y:S01]  /*e6b0*/  @!P1 SYNCS.ARRIVE.TRANS64.RED.A1T0 RZ, [R32+URZ], RZ ;  /* 0x000000ff20ff99a7 */ /* 0x0005e2000810043f */
[--C-:B------:R-:W-:Y:S01]  /*e6c0*/  FFMA.FTZ R73, R73, UR34, -R80.reuse ;  /* 0x0000002249497c23 */ /* 0x100fe20008010850 */
[--C-:B------:R-:W-:Y:S01]  /*e6d0*/  FFMA.FTZ R75, R75, UR34, -R80.reuse ;  /* 0x000000224b4b7c23 */ /* 0x100fe20008010850 */
[----:B------:R-:W3:Y:S01]  /*e6e0*/  MUFU.EX2 R24, R24 ;  /* 0x0000001800187308 */ /* 0x000ee20000000800 */
[----:B0-----:R-:W-:Y:S01]  /*e6f0*/  FFMA.FTZ R55, R11, R2, R85 ;  /* 0x000000020b377223 */ /* 0x001fe20000010055 */
[--C-:B------:R-:W-:Y:S01]  /*e700*/  FFMA.FTZ R2, R59, UR34, -R80.reuse ;  /* 0x000000223b027c23 */ /* 0x100fe20008010850 */
[--C-:B------:R-:W-:Y:S01]  /*e710*/  FFMA.FTZ R77, R77, UR34, -R80.reuse ;  /* 0x000000224d4d7c23 */ /* 0x100fe20008010850 */
[----:B------:R-:W-:Y:S01]  /*e720*/  FFMA.FTZ R79, R79, UR34, -R80 ;  /* 0x000000224f4f7c23 */ /* 0x000fe20008010850 */
[----:B--2---:R-:W-:Y:S01]  /*e730*/  FFMA.FTZ R32, R10, R3, R52 ;  /* 0x000000030a207223 */ /* 0x004fe20000010034 */
[----:B------:R-:W-:Y:S01]  /*e740*/  FFMA.FTZ R3, R57, UR34, -R80 ;  /* 0x0000002239037c23 */ /* 0x000fe20008010850 */
[C---:B------:R-:W-:Y:S01]  /*e750*/  F2FP.F16.F32.PACK_AB R52, R53.reuse, R52 ;  /* 0x000000343534723e */ /* 0x040fe200000000ff */
[----:B------:R-:W0:Y:S01]  /*e760*/  MUFU.EX2 R138, R138 ;  /* 0x0000008a008a7308 */ /* 0x000e220000000800 */
[----:B------:R-:W-:Y:S01]  /*e770*/  FADD.FTZ R57, R53, R32 ;  /* 0x0000002035397221 */ /* 0x000fe20000010000 */
[C---:B-1----:R-:W-:Y:S01]  /*e780*/  FADD.FTZ R55, R86.reuse, R55 ;  /* 0x0000003756377221 */ /* 0x042fe20000010000 */
[----:B------:R-:W-:Y:S01]  /*e790*/  F2FP.F16.F32.PACK_AB R53, R86, R85 ;  /* 0x000000555635723e */ /* 0x000fe200000000ff */
[--C-:B------:R-:W-:Y:S01]  /*e7a0*/  FFMA.FTZ R86, R67, UR34, -R80.reuse ;  /* 0x0000002243567c23 */ /* 0x100fe20008010850 */
[----:B------:R-:W-:Y:S01]  /*e7b0*/  FADD.FTZ R32, R20, R57 ;  /* 0x0000003914207221 */ /* 0x000fe20000010000 */
[--C-:B------:R-:W-:Y:S01]  /*e7c0*/  FFMA.FTZ R57, R61, UR34, -R80.reuse ;  /* 0x000000223d397c23 */ /* 0x100fe20008010850 */
[----:B------:R-:W-:Y:S01]  /*e7d0*/  FFMA.FTZ R20, R63, UR34, -R80 ;  /* 0x000000223f147c23 */ /* 0x000fe20008010850 */
[----:B------:R-:W1:Y:S01]  /*e7e0*/  MUFU.EX2 R25, R25 ;  /* 0x0000001900197308 */ /* 0x000e620000000800 */
[----:B------:R-:W-:Y:S01]  /*e7f0*/  FADD.FTZ R32, R83, R32 ;  /* 0x0000002053207221 */ /* 0x000fe20000010000 */
[----:B---3--:R-:W-:Y:S01]  /*e800*/  FADD.FTZ R55, R24, R55 ;  /* 0x0000003718377221 */ /* 0x008fe20000010000 */
[----:B------:R-:W-:Y:S01]  /*e810*/  FFMA.FTZ R81, R81, UR34, -R80 ;  /* 0x0000002251517c23 */ /* 0x000fe20008010850 */
[----:B------:R-:W-:Y:S01]  /*e820*/  ISETP.GT.AND P2, PT, R0, UR39, PT ;  /* 0x0000002700007c0c */ /* 0x000fe2000bf44270 */
[----:B------:R-:W-:Y:S01]  /*e830*/  FADD.FTZ R59, R21, R32 ;  /* 0x00000020153b7221 */ /* 0x000fe20000010000 */
[----:B------:R-:W-:Y:S01]  /*e840*/  UMOV UR51, UR43 ;  /* 0x0000002b00337c82 */ /* 0x000fe20008000000 */
[-C--:B------:R-:W-:Y:S01]  /*e850*/  FMUL.FTZ R90, R90, R11.reuse ;  /* 0x0000000b5a5a7220 */ /* 0x080fe20000410000 */
[----:B------:R-:W2:Y:S01]  /*e860*/  MUFU.EX2 R29, R29 ;  /* 0x0000001d001d7308 */ /* 0x000ea20000000800 */
[----:B0-----:R-:W-:Y:S01]  /*e870*/  FADD.FTZ R32, R138, R55 ;  /* 0x000000378a207221 */ /* 0x001fe20000010000 */
[----:B------:R-:W-:Y:S01]  /*e880*/  FADD.FTZ R59, R14, R59 ;  /* 0x0000003b0e3b7221 */ /* 0x000fe20000010000 */
[----:B------:R-:W-:Y:S01]  /*e890*/  F2FP.F16.F32.PACK_AB R55, R138, R24 ;  /* 0x000000188a37723e */ /* 0x000fe200000000ff */
[-C--:B------:R-:W-:Y:S01]  /*e8a0*/  FMUL.FTZ R91, R91, R11.reuse ;  /* 0x0000000b5b5b7220 */ /* 0x080fe20000410000 */
[-C--:B------:R-:W-:Y:S01]  /*e8b0*/  FMUL.FTZ R94, R94, R11.reuse ;  /* 0x0000000b5e5e7220 */ /* 0x080fe20000410000 */
[----:B------:R-:W-:Y:S01]  /*e8c0*/  FADD.FTZ R24, R26, R59 ;  /* 0x0000003b1a187221 */ /* 0x000fe20000010000 */
[----:B------:R-:W-:Y:S01]  /*e8d0*/  F2FP.F16.F32.PACK_AB R26, R27, R26 ;  /* 0x0000001a1b1a723e */ /* 0x000fe200000000ff */
[----:B------:R-:W0:Y:S01]  /*e8e0*/  MUFU.EX2 R84, R84 ;  /* 0x0000005400547308 */ /* 0x000e220000000800 */
[----:B-1----:R-:W-:Y:S01]  /*e8f0*/  FADD.FTZ R32, R25, R32 ;  /* 0x0000002019207221 */ /* 0x002fe20000010000 */
[----:B------:R-:W-:Y:S01]  /*e900*/  FADD.FTZ R63, R27, R24 ;  /* 0x000000181b3f7221 */ /* 0x000fe20000010000 */
[--C-:B------:R-:W-:Y:S01]  /*e910*/  FFMA.FTZ R59, R65, UR34, -R80.reuse ;  /* 0x00000022413b7c23 */ /* 0x100fe20008010850 */
[--C-:B------:R-:W-:Y:S01]  /*e920*/  FFMA.FTZ R65, R69, UR34, -R80.reuse ;  /* 0x0000002245417c23 */ /* 0x100fe20008010850 */
[----:B------:R-:W-:Y:S01]  /*e930*/  STSM.16.M88.4 [R17+0x21800], R52 ;  /* 0x0218003411007844 */ /* 0x000fe20000000200 */
[----:B------:R-:W-:Y:S01]  /*e940*/  FFMA.FTZ R80, R82, UR34, -R80 ;  /* 0x0000002252507c23 */ /* 0x000fe20008010850 */
[----:B------:R-:W-:Y:S01]  /*e950*/  FMUL.FTZ R95, R95, R11 ;  /* 0x0000000b5f5f7220 */ /* 0x000fe20000410000 */
[----:B------:R-:W1:Y:S01]  /*e960*/  MUFU.EX2 R33, R33 ;  /* 0x0000002100217308 */ /* 0x000e620000000800 */
[C---:B--2---:R-:W-:Y:S01]  /*e970*/  FADD.FTZ R61, R29.reuse, R32 ;  /* 0x000000201d3d7221 */ /* 0x044fe20000010000 */
[----:B------:R-:W-:Y:S01]  /*e980*/  FADD.FTZ R32, R30, R63 ;  /* 0x0000003f1e207221 */ /* 0x000fe20000010000 */
[----:B------:R-:W-:Y:S01]  /*e990*/  F2FP.F16.F32.PACK_AB R25, R29, R25 ;  /* 0x000000191d19723e */ /* 0x000fe200000000ff */
[-C--:B------:R-:W-:Y:S01]  /*e9a0*/  FMUL.FTZ R98, R98, R11.reuse ;  /* 0x0000000b62627220 */ /* 0x080fe20000410000 */
[-C--:B------:R-:W-:Y:S01]  /*e9b0*/  FMUL.FTZ R99, R99, R11.reuse ;  /* 0x0000000b63637220 */ /* 0x080fe20000410000 */
[----:B------:R-:W-:Y:S01]  /*e9c0*/  FADD.FTZ R63, R31, R32 ;  /* 0x000000201f3f7221 */ /* 0x000fe20000010000 */
        /* <DEDUP_REMOVED lines=8> */
[-C--:B------:R-:W-:Y:S01]  /*ea50*/  FMUL.FTZ R107, R107, R11.reuse ;  /* 0x0000000b6b6b7220 */ /* 0x080fe20000410000 */
[----:B------:R-:W0:Y:S01]  /*ea60*/  MUFU.EX2 R37, R37 ;  /* 0x0000002500257308 */ /* 0x000e220000000800 */
[----:B-1----:R-:W-:Y:S01]  /*ea70*/  FADD.FTZ R61, R33, R24 ;  /* 0x00000018213d7221 */ /* 0x002fe20000010000 */
[----:B------:R-:W-:Y:S01]  /*ea80*/  FADD.FTZ R48, R38, R63 ;  /* 0x0000003f26307221 */ /* 0x000fe20000010000 */
        /* <DEDUP_REMOVED lines=17> */
[----:B------:R-:W-:Y:S01]  /*eba0*/  FMUL.FTZ R135, R135, R11 ;  /* 0x0000000b87877220 */ /* 0x000fe20000410000 */
[----:B------:R-:W-:-:S02]  /*ebb0*/  VIADD R0, R0, 0xffffffff ;  /* 0xffffffff00007836 */ /* 0x000fc40000000000 */
[----:B------:R-:W-:Y:S01]  /*ebc0*/  IMAD.MOV.U32 R10, RZ, RZ, R12 ;  /* 0x000000ffff0a7224 */ /* 0x000fe200078e000c */
[----:B------:R-:W0:Y:S01]  /*ebd0*/  MUFU.EX2 R41, R41 ;  /* 0x0000002900297308 */ /* 0x000e220000000800 */
[----:B-1----:R-:W-:Y:S01]  /*ebe0*/  FADD.FTZ R24, R40, R61 ;  /* 0x0000003d28187221 */ /* 0x002fe20000010000 */
[----:B------:R-:W-:Y:S01]  /*ebf0*/  FADD.FTZ R61, R39, R48 ;  /* 0x00000030273d7221 */ /* 0x000fe20000010000 */
[----:B------:R-:W-:-:S03]  /*ec00*/  IMAD.MOV.U32 R11, RZ, RZ, R13 ;  /* 0x000000ffff0b7224 */ /* 0x000fc600078e000d */
[----:B------:R-:W-:Y:S01]  /*ec10*/  FADD.FTZ R48, R42, R61 ;  /* 0x0000003d2a307221 */ /* 0x000fe20000010000 */
[----:B------:R-:W-:Y:S01]  /*ec20*/  F2FP.F16.F32.PACK_AB R42, R43, R42 ;  /* 0x0000002a2b2a723e */ /* 0x000fe200000000ff */
[----:B------:R-:W1:Y:S01]  /*ec30*/  MUFU.EX2 R15, R15 ;  /* 0x0000000f000f7308 */ /* 0x000e620000000800 */
[----:B--2---:R-:W-:Y:S01]  /*ec40*/  FADD.FTZ R32, R87, R24 ;  /* 0x0000001857207221 */ /* 0x004fe20000010000 */
[----:B------:R-:W-:Y:S01]  /*ec50*/  F2FP.F16.F32.PACK_AB R24, R14, R21 ;  /* 0x000000150e18723e */ /* 0x000fe200000000ff */
[----:B------:R-:W-:Y:S01]  /*ec60*/  FADD.FTZ R27, R43, R48 ;  /* 0x000000302b1b7221 */ /* 0x000fe20000010000 */
[----:B------:R-:W-:Y:S02]  /*ec70*/  F2FP.F16.F32.PACK_AB R35, R87, R40 ;  /* 0x000000285723723e */ /* 0x000fe400000000ff */
[----:B------:R-:W-:Y:S01]  /*ec80*/  F2FP.F16.F32.PACK_AB R40, R39, R38 ;  /* 0x000000262728723e */ /* 0x000fe200000000ff */
[----:B------:R-:W-:Y:S01]  /*ec90*/  FADD.FTZ R48, R46, R27 ;  /* 0x0000001b2e307221 */ /* 0x000fe20000010000 */
[----:B------:R-:W2:Y:S01]  /*eca0*/  MUFU.EX2 R28, R28 ;  /* 0x0000001c001c7308 */ /* 0x000ea20000000800 */
[----:B0-----:R-:W-:Y:S01]  /*ecb0*/  FADD.FTZ R14, R41, R32 ;  /* 0x00000020290e7221 */ /* 0x001fe20000010000 */
[----:B------:R-:W-:-:S02]  /*ecc0*/  F2FP.F16.F32.PACK_AB R32, R31, R30 ;  /* 0x0000001e1f20723e */ /* 0x000fc400000000ff */
[----:B------:R-:W-:Y:S02]  /*ecd0*/  F2FP.F16.F32.PACK_AB R27, R33, R84 ;  /* 0x00000054211b723e */ /* 0x000fe400000000ff */
[----:B------:R-:W-:Y:S02]  /*ece0*/  F2FP.F16.F32.PACK_AB R33, R37, R36 ;  /* 0x000000242521723e */ /* 0x000fe400000000ff */
[----:B------:R-:W0:Y:S01]  /*ecf0*/  MUFU.EX2 R44, R44 ;  /* 0x0000002c002c7308 */ /* 0x000e220000000800 */
[C---:B-1----:R-:W-:Y:S01]  /*ed00*/  FADD.FTZ R21, R15.reuse, R14 ;  /* 0x0000000e0f157221 */ /* 0x042fe20000010000 */
[----:B------:R1:W-:Y:S01]  /*ed10*/  STSM.16.M88.4 [R23], R24 ;  /* 0x0000001817007844 */ /* 0x0003e20000000200 */
[----:B------:R-:W-:-:S03]  /*ed20*/  F2FP.F16.F32.PACK_AB R41, R15, R41 ;  /* 0x000000290f29723e */ /* 0x000fc600000000ff */
[----:B------:R3:W-:Y:S02]  /*ed30*/  STSM.16.M88.4 [R19], R32 ;  /* 0x0000002013007844 */ /* 0x0007e40000000200 */
[----:B------:R-:W4:Y:S01]  /*ed40*/  MUFU.EX2 R49, R49 ;  /* 0x0000003100317308 */ /* 0x000f220000000800 */
[----:B--2---:R-:W-:-:S07]  /*ed50*/  FADD.FTZ R21, R28, R21 ;  /* 0x000000151c157221 */ /* 0x004fce0000010000 */
[----:B------:R-:W2:Y:S01]  /*ed60*/  MUFU.EX2 R45, R45 ;  /* 0x0000002d002d7308 */ /* 0x000ea20000000800 */
[C---:B0-----:R-:W-:Y:S01]  /*ed70*/  FADD.FTZ R30, R44.reuse, R21 ;  /* 0x000000152c1e7221 */ /* 0x041fe20000010000 */
[----:B------:R-:W-:Y:S01]  /*ed80*/  FADD.FTZ R21, R47, R48 ;  /* 0x000000302f157221 */ /* 0x000fe20000010000 */
[----:B------:R-:W-:-:S03]  /*ed90*/  F2FP.F16.F32.PACK_AB R43, R44, R28 ;  /* 0x0000001c2c2b723e */ /* 0x000fc600000000ff */
[----:B------:R-:W-:Y:S01]  /*eda0*/  FADD.FTZ R48, R50, R21 ;  /* 0x0000001532307221 */ /* 0x000fe20000010000 */
[----:B------:R-:W-:Y:S01]  /*edb0*/  F2FP.F16.F32.PACK_AB R50, R51, R50 ;  /* 0x000000323332723e */ /* 0x000fe200000000ff */
[----:B------:R-:W0:Y:S01]  /*edc0*/  MUFU.EX2 R3, R3 ;  /* 0x0000000300037308 */ /* 0x000e220000000800 */
[----:B----4-:R-:W-:Y:S01]  /*edd0*/  FADD.FTZ R30, R49, R30 ;  /* 0x0000001e311e7221 */ /* 0x010fe20000010000 */
[----:B------:R-:W-:Y:S01]  /*ede0*/  FADD.FTZ R29, R51, R48 ;  /* 0x00000030331d7221 */ /* 0x000fe20000010000 */
[----:B------:R-:W-:Y:S01]  /*edf0*/  F2FP.F16.F32.PACK_AB R48, R47, R46 ;  /* 0x0000002e2f30723e */ /* 0x000fe200000000ff */
[----:B------:R3:W-:Y:S02]  /*ee00*/  STSM.16.M88.4 [R18], R40 ;  /* 0x0000002812007844 */ /* 0x0007e40000000200 */
[----:B------:R-:W-:Y:S01]  /*ee10*/  FADD.FTZ R29, R56, R29 ;  /* 0x0000001d381d7221 */ /* 0x000fe20000010000 */
[C---:B------:R-:W-:Y:S01]  /*ee20*/  F2FP.F16.F32.PACK_AB R56, R58.reuse, R56 ;  /* 0x000000383a38723e */ /* 0x040fe200000000ff */
[----:B------:R-:W4:Y:S01]  /*ee30*/  MUFU.EX2 R2, R2 ;  /* 0x0000000200027308 */ /* 0x000f220000000800 */
[C---:B--2---:R-:W-:Y:S01]  /*ee40*/  FADD.FTZ R36, R45.reuse, R30 ;  /* 0x0000001e2d247221 */ /* 0x044fe20000010000 */
[----:B------:R-:W-:Y:S01]  /*ee50*/  FADD.FTZ R29, R58, R29 ;  /* 0x0000001d3a1d7221 */ /* 0x000fe20000010000 */
[----:B------:R-:W-:-:S03]  /*ee60*/  F2FP.F16.F32.PACK_AB R49, R45, R49 ;  /* 0x000000312d31723e */ /* 0x000fc600000000ff */
[----:B------:R-:W-:Y:S02]  /*ee70*/  FADD.FTZ R29, R60, R29 ;  /* 0x0000001d3c1d7221 */ /* 0x000fe40000010000 */
[----:B------:R-:W2:Y:S01]  /*ee80*/  MUFU.EX2 R57, R57 ;  /* 0x0000003900397308 */ /* 0x000ea20000000800 */
[----:B0-----:R-:W-:-:S07]  /*ee90*/  FADD.FTZ R21, R3, R36 ;  /* 0x0000002403157221 */ /* 0x001fce0000010000 */
[----:B------:R-:W1:Y:S01]  /*eea0*/  MUFU.EX2 R20, R20 ;  /* 0x0000001400147308 */ /* 0x000e620000000800 */
[C---:B----4-:R-:W-:Y:S01]  /*eeb0*/  FADD.FTZ R36, R2.reuse, R21 ;  /* 0x0000001502247221 */ /* 0x050fe20000010000 */
[----:B------:R-:W-:-:S05]  /*eec0*/  F2FP.F16.F32.PACK_AB R51, R2, R3 ;  /* 0x000000030233723e */ /* 0x000fca00000000ff */
[----:B------:R3:W-:Y:S01]  /*eed0*/  STSM.16.M88.4 [R17+0x27800], R48 ;  /* 0x0278003011007844 */ /* 0x0007e20000000200 */
        /* <DEDUP_REMOVED lines=11> */
[C---:B-1----:R-:W-:Y:S01]  /*ef90*/  FADD.FTZ R2, R86.reuse, R15 ;  /* 0x0000000f56027221 */ /* 0x042fe20000010000 */
[----:B------:R-:W-:-:S05]  /*efa0*/  F2FP.F16.F32.PACK_AB R59, R86, R59 ;  /* 0x0000003b563b723e */ /* 0x000fca00000000ff */
[----:B------:R3:W-:Y:S01]  /*efb0*/  STSM.16.M88.4 [R136], R56 ;  /* 0x0000003888007844 */ /* 0x0007e20000000200 */
        /* <DEDUP_REMOVED lines=19> */
[----:B------:R-:W-:-:S05]  /*f0f0*/  F2FP.F16.F32.PACK_AB R67, R30, R67 ;  /* 0x000000431e43723e */ /* 0x000fca00000000ff */
[----:B------:R3:W-:Y:S01]  /*f100*/  STSM.16.M88.4 [R19+0x6000], R64 ;  /* 0x0060004013007844 */ /* 0x0007e20000000200 */
        /* <DEDUP_REMOVED lines=10> */
[----:B------:R-:W1:Y:S01]  /*f1b0*/  MUFU.EX2 R24, R81 ;  /* 0x0000005100187308 */ /* 0x000e620000000800 */
[----:B0-----:R-:W-:-:S07]  /*f1c0*/  FADD.FTZ R29, R76, R29 ;  /* 0x0000001d4c1d7221 */ /* 0x001fce0000010000 */
[----:B------:R-:W0:Y:S01]  /*f1d0*/  MUFU.EX2 R15, R80 ;  /* 0x00000050000f7308 */ /* 0x000e220000000800 */
[----:B--2---:R-:W-:Y:S01]  /*f1e0*/  F2FP.F16.F32.PACK_AB R74, R78, R76 ;  /* 0x0000004c4e4a723e */ /* 0x004fe200000000ff */
[----:B-1----:R-:W-:Y:S01]  /*f1f0*/  FADD.FTZ R2, R24, R3 ;  /* 0x0000000318027221 */ /* 0x002fe20000010000 */
[----:B------:R-:W-:Y:S01]  /*f200*/  FADD.FTZ R3, R78, R29 ;  /* 0x0000001d4e037221 */ /* 0x000fe20000010000 */
[C---:B0-----:R-:W-:Y:S02]  /*f210*/  F2FP.F16.F32.PACK_AB R75, R15.reuse, R24 ;  /* 0x000000180f4b723e */ /* 0x041fe400000000ff */
[----:B------:R-:W-:-:S03]  /*f220*/  FADD.FTZ R2, R15, R2 ;  /* 0x000000020f027221 */ /* 0x000fc60000010000 */
[----:B------:R3:W-:Y:S01]  /*f230*/  STSM.16.M88.4 [R18+0x6000], R72 ;  /* 0x0060004812007844 */ /* 0x0007e20000000200 */
[----:B------:R0:W-:Y:S06]  /*f240*/  MEMBAR.ALL.CTA ;  /* 0x0000000000007992 */ /* 0x0001ec0000008000 */
[----:B0-----:R-:W0:Y:S02]  /*f250*/  FENCE.VIEW.ASYNC.S ;  /* 0x00000000000073c6 */ /* 0x001e240000000000 */
[----:B0-----:R-:W-:Y:S01]  /*f260*/  NOP ;  /* 0x0000000000007918 */ /* 0x001fe20000000000 */
[----:B------:R-:W-:Y:S05]  /*f270*/  @P2 BRA `(.L_x_9173) ;  /* 0xffffffc800042947 */ /* 0x000fea000383ffff */
.L_x_9156:
[----:B------:R-:W-:Y:S06]  /*f280*/  BAR.ARV 0x8, 0x1a0 ;  /* 0x0206800000007b1d */ /* 0x000fec0000002000 */
[----:B------:R-:W-:Y:S05]  /*f290*/  @!P0 BRA `(.L_x_9174) ;  /* 0x0000000000048947 */ /* 0x000fea0003800000 */
[----:B------:R-:W-:Y:S01]  /*f2a0*/  BPT.TRAP 0x1 ;  /* 0x000000040000795c */ /* 0x000fe20000300000 */
.L_x_9174:
[----:B------:R-:W-:Y:S01]  /*f2b0*/  ULEA UR9, UR43, UR42, 0x3 ;  /* 0x0000002a2b097291 */ /* 0x000fe2000f8e183f */
[----:B------:R-:W-:-:S05]  /*f2c0*/  IMAD.U32 R0, RZ, RZ, UR46 ;  /* 0x0000002eff007e24 */ /* 0x000fca000f8e00ff */
[----:B------:R-:W-:-:S04]  /*f2d0*/  SHF.L.U32 R0, R0, 0x1f, RZ ;  /* 0x0000001f00007819 */ /* 0x000fc800000006ff */
[----:B------:R0:W4:Y:S01]  /*f2e0*/  SYNCS.PHASECHK.TRANS64.TRYWAIT P2, [UR9+0x2d850], R0 ;  /* 0x02d85000ff0075a7 */ /* 0x0001220008040149 */
[----:B------:R-:W-:Y:S05]  /*f2f0*/  @!P0 BRA `(.L_x_9175) ;  /* 0x0000000000048947 */ /* 0x000fea0003800000 */
[----:B------:R-:W-:Y:S01]  /*f300*/  BPT.TRAP 0x1 ;  /* 0x000000040000795c */ /* 0x000fe20000300000 */
.L_x_9175:
[----:B----4-:R-:W-:Y:S05]  /*f310*/  @P2 BRA `(.L_x_9176) ;  /* 0x0000000000082947 */ /* 0x010fea0003800000 */
[----:B------:R-:W4:Y:S02]  /*f320*/  SYNCS.PHASECHK.TRANS64.TRYWAIT P0, [UR9+0x2d850], R0 ;  /* 0x02d85000ff0075a7 */ /* 0x000f240008000149 */
[----:B----4-:R-:W-:Y:S05]  /*f330*/  @!P0 BRA `(.L_x_9177) ;  /* 0x0000007000788947 */ /* 0x010fea0003800000 */
.L_x_9176:
[----:B------:R-:W-:Y:S01]  /*f340*/  UIADD3 UR42, UR42, 0x400, URZ ;  /* 0x000004002a2a7890 */ /* 0x000fe2000fffe03f */
[----:B------:R-:W-:Y:S01]  /*f350*/  WARPGROUP.ARRIVE ;  /* 0x00000000000079c5 */ /* 0x000fe20000000000 */
[----:B------:R-:W-:Y:S01]  /*f360*/  ULOP3.LUT UR37, UR37, 0x10000, URZ, 0xfc, !UPT ;  /* 0x0001000025257892 */ /* 0x000fe2000f8efc3f */
[----:B----4-:R-:W4:Y:S01]  /*f370*/  SHFL.BFLY PT, R5, R2, 0x2, 0x1f ;  /* 0x0c401f0002057f89 */ /* 0x010f2200000e0000 */
[----:B------:R-:W-:Y:S01]  /*f380*/  USHF.R.U32.HI UR42, URZ, 0x4, UR42 ;  /* 0x000000043f2a7899 */ /* 0x000fe2000801162a */
[----:B-12---:R-:W-:Y:S01]  /*f390*/  IMAD.MOV.U32 R9, RZ, RZ, RZ ;  /* 0x000000ffff097224 */ /* 0x006fe200078e00ff */
[----:B------:R-:W-:Y:S01]  /*f3a0*/  UMOV UR5, 0x40000040 ;  /* 0x4000004000057882 */ /* 0x000fe20000000000 */
[----:B------:R-:W-:Y:S01]  /*f3b0*/  UMOV UR7, 0x80000020 ;  /* 0x8000002000077882 */ /* 0x000fe20000000000 */
[----:B------:R-:W-:Y:S01]  /*f3c0*/  ULOP3.LUT UR42, UR42, 0x3fff, URZ, 0xc0, !UPT ;  /* 0x00003fff2a2a7892 */ /* 0x000fe2000f8ec03f */
[----:B0-----:R-:W0:Y:S01]  /*f3d0*/  SHFL.BFLY PT, R0, R3, 0x2, 0x1f ;  /* 0x0c401f0003007f89 */ /* 0x001e2200000e0000 */
[----:B------:R-:W-:Y:S01]  /*f3e0*/  UMOV UR4, UR37 ;  /* 0x0000002500047c82 */ /* 0x000fe20008000000 */
[----:B------:R-:W-:Y:S01]  /*f3f0*/  IMAD.U32 R14, RZ, RZ, UR9 ;  /* 0x00000009ff0e7e24 */ /* 0x000fe2000f8e00ff */
[----:B------:R-:W-:Y:S01]  /*f400*/  ULOP3.LUT UR8, UR42, 0x2000000, URZ, 0xfc, !UPT ;  /* 0x020000002a087892 */ /* 0x000fe2000f8efc3f */
[----:B------:R-:W-:Y:S01]  /*f410*/  IMAD.U32 R11, RZ, RZ, UR34 ;  /* 0x00000022ff0b7e24 */ /* 0x000fe2000f8e00ff */
[----:B------:R-:W-:-:S02]  /*f420*/  UIADD3 UR44, UR44, 0x1, URZ ;  /* 0x000000012c2c7890 */ /* 0x000fc4000fffe03f */
[----:B------:R-:W-:Y:S02]  /*f430*/  UIMAD UR8, UR43, 0x600, UR8 ;  /* 0x000006002b0878a4 */ /* 0x000fe4000f8e0208 */
[----:B------:R-:W-:-:S04]  /*f440*/  UIADD3 UR43, UR43, 0x1, URZ ;  /* 0x000000012b2b7890 */ /* 0x000fc8000fffe03f */
[----:B------:R-:W-:Y:S01]  /*f450*/  UISETP.NE.AND UP0, UPT, UR43, 0x2, UPT ;  /* 0x000000022b00788c */ /* 0x000fe2000bf05270 */
[----:B------:R-:W-:Y:S02]  /*f460*/  UMOV UR6, UR8 ;  /* 0x0000000800067c82 */ /* 0x000fe40008000000 */
[----:B------:R-:W-:Y:S01]  /*f470*/  HGMMA.64x96x16.F32 R88, gdesc[UR4].tnspB, R88, gsb0 ;  /* 0x41600000045879f0 */ /* 0x000fe20008000858 */
[----:B------:R-:W-:Y:S01]  /*f480*/  UIADD3 UR4, UR37, 0x2, URZ ;  /* 0x0000000225047890 */ /* 0x000fe2000fffe03f */
[----:B----4-:R-:W-:Y:S01]  /*f490*/  FADD.FTZ R4, R5, R2 ;  /* 0x0000000205047221 */ /* 0x010fe20000010000 */
[----:B------:R-:W-:Y:S01]  /*f4a0*/  UIADD3 UR6, UR8, 0x40, URZ ;  /* 0x0000004008067890 */ /* 0x000fe2000fffe03f */
[----:B------:R-:W-:Y:S01]  /*f4b0*/  IMAD.MOV.U32 R2, RZ, RZ, -0x800000 ;  /* 0xff800000ff027424 */ /* 0x000fe200078e00ff */
[----:B------:R-:W-:Y:S01]  /*f4c0*/  UMOV UR5, 0x40000040 ;  /* 0x4000004000057882 */ /* 0x000fe20000000000 */
[----:B------:R-:W-:Y:S01]  /*f4d0*/  UMOV UR7, 0x80000020 ;  /* 0x8000002000077882 */ /* 0x000fe20000000000 */
[----:B------:R-:W1:Y:S01]  /*f4e0*/  SHFL.BFLY PT, R7, R4, 0x1, 0x1f ;  /* 0x0c201f0004077f89 */ /* 0x000e6200000e0000 */
[----:B0-----:R-:W-:Y:S01]  /*f4f0*/  FADD.FTZ R0, R0, R3 ;  /* 0x0000000300007221 */ /* 0x001fe20000010000 */
[----:B------:R-:W-:Y:S01]  /*f500*/  IMAD.U32 R3, RZ, RZ, UR34 ;  /* 0x00000022ff037e24 */ /* 0x000fe2000f8e00ff */
[----:B------:R-:W-:-:S03]  /*f510*/  USEL UR43, UR43, URZ, UP0 ;  /* 0x0000003f2b2b7287 */ /* 0x000fc60008000000 */
[----:B------:R-:W0:Y:S01]  /*f520*/  SHFL.BFLY PT, R5, R0, 0x1, 0x1f ;  /* 0x0c201f0000057f89 */ /* 0x000e2200000e0000 */
[----:B-1----:R-:W-:-:S05]  /*f530*/  FADD.FTZ R10, R4, R7 ;  /* 0x00000007040a7221 */ /* 0x002fca0000010000 */
[----:B------:R-:W-:Y:S01]  /*f540*/  FSETP.NE.FTZ.AND P2, PT, R10, RZ, PT ;  /* 0x000000ff0a00720b */ /* 0x000fe20003f55000 */
[----:B0-----:R-:W-:Y:S01]  /*f550*/  FADD.FTZ R8, R0, R5 ;  /* 0x0000000500087221 */ /* 0x001fe20000010000 */
[----:B------:R-:W-:Y:S02]  /*f560*/  IMAD.MOV.U32 R5, RZ, RZ, RZ ;  /* 0x000000ffff057224 */ /* 0x000fe400078e00ff */
[----:B------:R-:W-:Y:S02]  /*f570*/  IMAD.MOV.U32 R0, RZ, RZ, -0x800000 ;  /* 0xff800000ff007424 */ /* 0x000fe400078e00ff */
[----:B------:R-:W-:-:S07]  /*f580*/  FSETP.NE.FTZ.AND P0, PT, R8, RZ, PT ;  /* 0x000000ff0800720b */ /* 0x000fce0003f15000 */
[----:B------:R-:W0:Y:S01]  /*f590*/  @P2 MUFU.LG2 R7, R10 ;  /* 0x0000000a00072308 */ /* 0x000e220000000c00 */
[----:B------:R-:W-:-:S05]  /*f5a0*/  @P2 FMUL.FTZ R11, R11, 0.69314718246459960938 ;  /* 0x3f3172180b0b2820 */ /* 0x000fca0000410000 */
[----:B------:R-:W-:Y:S02]  /*f5b0*/  @P0 FMUL.FTZ R3, R3, 0.69314718246459960938 ;  /* 0x3f31721803030820 */ /* 0x000fe40000410000 */
        /* <DEDUP_REMOVED lines=107> */
.L_x_9107:
[----:B------:R-:W0:Y:S08]  /*fc70*/  S2UR UR4, SR_CgaCtaId ;  /* 0x00000000000479c3 */ /* 0x000e300000008800 */
[----:B------:R-:W-:Y:S06]  /*fc80*/  BAR.SYNC.DEFER_BLOCKING 0x5, 0x1a0 ;  /* 0x0146800000007b1d */ /* 0x000fec0000010000 */
[----:B------:R-:W-:Y:S01]  /*fc90*/  UMOV UR42, 0x400 ;  /* 0x00000400002a7882 */ /* 0x000fe20000000000 */
[----:B------:R-:W-:Y:S01]  /*fca0*/  BSSY B0, `(.L_x_9178) ;  /* 0x0000179000007945 */ /* 0x000fe20003800000 */
[----:B0-----:R-:W-:-:S09]  /*fcb0*/  ULEA UR42, UR4, UR42, 0x18 ;  /* 0x0000002a042a7291 */ /* 0x001fd2000f8ec03f */
[----:B------:R-:W0:Y:S02]  /*fcc0*/  LDS.128 R144, [UR42+0x2d8d0] ;  /* 0x02d8d02aff907984 */ /* 0x000e240008000c00 */
[----:B0-----:R-:W-:Y:S02]  /*fcd0*/  R2UR UR6, R146 ;  /* 0x00000000920672ca */ /* 0x001fe400000e0000 */
[----:B------:R-:W-:Y:S01]  /*fce0*/  R2UR UR5, R147 ;  /* 0x00000000930572ca */ /* 0x000fe200000e0000 */
[----:B------:R-:W-:Y:S06]  /*fcf0*/  BAR.ARV 0x4, 0x1a0 ;  /* 0x0106800000007b1d */ /* 0x000fec0000002000 */
[----:B------:R-:W-:Y:S08]  /*fd00*/  @P0 BRA `(.L_x_9179) ;  /* 0x0000000c00cc0947 */ /* 0x000ff00003800000 */
[----:B------:R-:W0:Y:S08]  /*fd10*/  S2UR UR4, SR_SWINHI ;  /* 0x00000000000479c3 */ /* 0x000e300000002f00 */
[----:B------:R-:W-:Y:S01]  /*fd20*/  BAR.SYNC.DEFER_BLOCKING 0x1, 0x180 ;  /* 0x0046000000007b1d */ /* 0x000fe20000010000 */
[----:B------:R-:W-:Y:S02]  /*fd30*/  F2FP.F16.F32.PACK_AB R6, R6, R3 ;  /* 0x000000030606723e */ /* 0x000fe400000000ff */
[----:B------:R-:W-:-:S02]  /*fd40*/  F2FP.F16.F32.PACK_AB R7, R7, R94 ;  /* 0x0000005e0707723e */ /* 0x000fc400000000ff */
[----:B------:R-:W-:Y:S02]  /*fd50*/  F2FP.F16.F32.PACK_AB R128, R129, R128 ;  /* 0x000000808180723e */ /* 0x000fe400000000ff */
[----:B------:R-:W-:Y:S02]  /*fd60*/  F2FP.F16.F32.PACK_AB R26, R125, R26 ;  /* 0x0000001a7d1a723e */ /* 0x000fe400000000ff */
[----:B------:R-:W-:Y:S02]  /*fd70*/  F2FP.F16.F32.PACK_AB R27, R27, R126 ;  /* 0x0000007e1b1b723e */ /* 0x000fe400000000ff */
[----:B------:R-:W-:Y:S02]  /*fd80*/  F2FP.F16.F32.PACK_AB R129, R131, R130 ;  /* 0x000000828381723e */ /* 0x000fe400000000ff */
[----:B------:R-:W-:Y:S02]  /*fd90*/  F2FP.F16.F32.PACK_AB R130, R133, R132 ;  /* 0x000000848582723e */ /* 0x000fe400000000ff */
[----:B------:R-:W-:Y:S01]  /*fda0*/  F2FP.F16.F32.PACK_AB R131, R135, R134 ;  /* 0x000000868783723e */ /* 0x000fe200000000ff */
[----:B------:R-:W-:Y:S01]  /*fdb0*/  UMOV UR8, UR42 ;  /* 0x0000002a00087c82 */ /* 0x000fe20008000000 */
[----:B0-----:R-:W-:Y:S01]  /*fdc0*/  UMOV UR9, UR4 ;  /* 0x0000000400097c82 */ /* 0x001fe20008000000 */
[----:B------:R-:W-:-:S02]  /*fdd0*/  IMAD.U32 R20, RZ, RZ, UR8 ;  /* 0x00000008ff147e24 */ /* 0x000fc4000f8e00ff */
[----:B------:R-:W-:Y:S01]  /*fde0*/  IMAD.U32 R21, RZ, RZ, UR9 ;  /* 0x00000009ff157e24 */ /* 0x000fe2000f8e00ff */
[----:B------:R-:W-:Y:S02]  /*fdf0*/  ULDC.64 UR8, c[0x0][0xbd8] ;  /* 0x0002f60000087ab9 */ /* 0x000fe40000000a00 */
[----:B------:R-:W-:Y:S01]  /*fe00*/  UISETP.NE.U32.AND UP0, UPT, UR8, URZ, UPT ;  /* 0x0000003f0800728c */ /* 0x000fe2000bf05070 */
[----:B------:R-:W-:-:S03]  /*fe10*/  IMAD.WIDE R4, R153, 0x2, R20 ;  /* 0x0000000299047825 */ /* 0x000fc600078e0214 */
[----:B------:R-:W-:Y:S01]  /*fe20*/  UISETP.NE.AND.EX UP0, UPT, UR9, URZ, UPT, UP0 ;  /* 0x0000003f0900728c */ /* 0x000fe2000bf05300 */
[C---:B------:R-:W-:Y:S02]  /*fe30*/  LOP3.LUT R9, R4.reuse, 0x180, RZ, 0xc0, !PT ;  /* 0x0000018004097812 */ /* 0x040fe400078ec0ff */
[----:B------:R-:W-:Y:S01]  /*fe40*/  ULDC.64 UR8, c[0x0][0xbd8] ;  /* 0x0002f60000087ab9 */ /* 0x000fe20000000a00 */
[C---:B------:R-:W-:Y:S01]  /*fe50*/  IADD3 R25, P0, R4.reuse, 0x6020, RZ ;  /* 0x0000602004197810 */ /* 0x040fe20007f1e0ff */
[----:B------:R-:W-:Y:S01]  /*fe60*/  UIMAD.WIDE UR8, UR40, 0x4, UR8 ;  /* 0x00000004280878a5 */ /* 0x000fe2000f8e0208 */
[----:B------:R-:W-:Y:S02]  /*fe70*/  SHF.R.U64 R9, R9, 0x3, RZ ;  /* 0x0000000309097819 */ /* 0x000fe400000012ff */
[C---:B------:R-:W-:Y:S02]  /*fe80*/  IADD3 R11, P1, R4.reuse, 0x6000, RZ ;  /* 0x00006000040b7810 */ /* 0x040fe40007f3e0ff */
[----:B---3--:R-:W-:-:S02]  /*fe90*/  IADD3 R33, P2, R4, 0x3020, RZ ;  /* 0x0000302004217810 */ /* 0x008fc40007f5e0ff */
[C---:B------:R-:W-:Y:S02]  /*fea0*/  IADD3 R29, P3, R4.reuse, 0x3000, RZ ;  /* 0x00003000041d7810 */ /* 0x040fe40007f7e0ff */
[----:B------:R-:W-:Y:S01]  /*feb0*/  IADD3 R28, P4, R4, 0x20, RZ ;  /* 0x00000020041c7810 */ /* 0x000fe20007f9e0ff */
[--C-:B------:R-:W-:Y:S01]  /*fec0*/  IMAD.X R13, RZ, RZ, R5.reuse, P2 ;  /* 0x000000ffff0d7224 */ /* 0x100fe200010e0605 */
[----:B------:R-:W-:Y:S01]  /*fed0*/  LOP3.LUT R4, R9, R4, RZ, 0x3c, !PT ;  /* 0x0000000409047212 */ /* 0x000fe200078e3cff */
[--C-:B------:R-:W-:Y:S01]  /*fee0*/  IMAD.X R15, RZ, RZ, R5.reuse, P3 ;  /* 0x000000ffff0f7224 */ /* 0x100fe200018e0605 */
[----:B------:R-:W-:Y:S01]  /*fef0*/  LOP3.LUT R24, R25, 0x180, RZ, 0xc0, !PT ;  /* 0x0000018019187812 */ /* 0x000fe200078ec0ff */
[----:B------:R-:W-:Y:S01]  /*ff00*/  IMAD.X R9, RZ, RZ, R5, P4 ;  /* 0x000000ffff097224 */ /* 0x000fe200020e0605 */
[----:B------:R-:W-:Y:S02]  /*ff10*/  LOP3.LUT R10, R11, 0x180, RZ, 0xc0, !PT ;  /* 0x000001800b0a7812 */ /* 0x000fe400078ec0ff */
[----:B------:R-:W-:-:S02]  /*ff20*/  MOV R31, R4 ;  /* 0x00000004001f7202 */ /* 0x000fc40000000f00 */
[----:B------:R-:W-:Y:S02]  /*ff30*/  F2FP.F16.F32.PACK_AB R4, R89, R8 ;  /* 0x000000085904723e */ /* 0x000fe400000000ff */
[----:B------:R-:W-:Y:S02]  /*ff40*/  LOP3.LUT R8, R28, 0x180, RZ, 0xc0, !PT ;  /* 0x000001801c087812 */ /* 0x000fe400078ec0ff */
[----:B------:R-:W-:Y:S02]  /*ff50*/  SHF.R.U64 R24, R24, 0x3, RZ ;  /* 0x0000000318187819 */ /* 0x000fe400000012ff */
[----:B------:R-:W-:Y:S02]  /*ff60*/  SHF.R.U64 R10, R10, 0x3, RZ ;  /* 0x000000030a0a7819 */ /* 0x000fe400000012ff */
[----:B------:R-:W-:Y:S02]  /*ff70*/  LOP3.LUT R12, R33, 0x180, RZ, 0xc0, !PT ;  /* 0x00000180210c7812 */ /* 0x000fe400078ec0ff */
[----:B------:R-:W-:-:S02]  /*ff80*/  LOP3.LUT R14, R29, 0x180, RZ, 0xc0, !PT ;  /* 0x000001801d0e7812 */ /* 0x000fc400078ec0ff */
[----:B------:R-:W-:Y:S02]  /*ff90*/  SHF.R.U64 R3, R8, 0x3, RZ ;  /* 0x0000000308037819 */ /* 0x000fe400000012ff */
[----:B------:R-:W-:Y:S01]  /*ffa0*/  LOP3.LUT R24, R24, R25, RZ, 0x3c, !PT ;  /* 0x0000001918187212 */ /* 0x000fe200078e3cff */
[--C-:B------:R-:W-:Y:S01]  /*ffb0*/  IMAD.X R25, RZ, RZ, R5.reuse, P0 ;  /* 0x000000ffff197224 */ /* 0x100fe200000e0605 */
[----:B------:R-:W-:Y:S01]  /*ffc0*/  LOP3.LUT R10, R10, R11, RZ, 0x3c, !PT ;  /* 0x0000000b0a0a7212 */ /* 0x000fe200078e3cff */
[----:B------:R-:W-:Y:S01]  /*ffd0*/  IMAD.X R11, RZ, RZ, R5, P1 ;  /* 0x000000ffff0b7224 */ /* 0x000fe200008e0605 */
[----:B------:R-:W-:Y:S02]  /*ffe0*/  SHF.R.U64 R12, R12, 0x3, RZ ;  /* 0x000000030c0c7819 */ /* 0x000fe400000012ff */
[----:B------:R-:W-:Y:S02]  /*fff0*/  SHF.R.U64 R14, R14, 0x3, RZ ;  /* 0x000000030e0e7819 */ /* 0x000fe400000012ff */
[----:B------:R-:W-:-:S02]  /*10000*/  F2FP.F16.F32.PACK_AB R5, R91, R90 ;  /* 0x0000005a5b05723e */ /* 0x000fc400000000ff */
[----:B------:R-:W-:Y:S02]  /*10010*/  LOP3.LUT R8, R3, R28, RZ, 0x3c, !PT ;  /* 0x0000001c03087212 */ /* 0x000fe400078e3cff */
[----:B------:R-:W-:Y:S01]  /*10020*/  LOP3.LUT R12, R12, R33, RZ, 0x3c, !PT ;  /* 0x000000210c0c7212 */ /* 0x000fe200078e3cff */
[----:B------:R0:W-:Y:S01]  /*10030*/  STSM.16.M88.4 [R31], R4 ;  /* 0x000000041f007844 */ /* 0x0001e20000000200 */
[----:B------:R-:W-:Y:S02]  /*10040*/  LOP3.LUT R14, R14, R29, RZ, 0x3c, !PT ;  /* 0x0000001d0e0e7212 */ /* 0x000fe400078e3cff */
[----:B------:R-:W-:Y:S02]  /*10050*/  MOV R29, R10 ;  /* 0x0000000a001d7202 */ /* 0x000fe40000000f00 */
[----:B------:R-:W-:Y:S02]  /*10060*/  MOV R3, R8 ;  /* 0x0000000800037202 */ /* 0x000fe40000000f00 */
[----:B------:R-:W-:-:S02]  /*10070*/  F2FP.F16.F32.PACK_AB R8, R97, R96 ;  /* 0x000000606108723e */ /* 0x000fc400000000ff */
[----:B------:R-:W-:Y:S02]  /*10080*/  F2FP.F16.F32.PACK_AB R9, R99, R98 ;  /* 0x000000626309723e */ /* 0x000fe400000000ff */
[----:B------:R-:W-:Y:S02]  /*10090*/  F2FP.F16.F32.PACK_AB R10, R101, R100 ;  /* 0x00000064650a723e */ /* 0x000fe400000000ff */
[----:B------:R-:W-:Y:S02]  /*100a0*/  F2FP.F16.F32.PACK_AB R11, R103, R102 ;  /* 0x00000066670b723e */ /* 0x000fe400000000ff */
[----:B------:R-:W-:Y:S02]  /*100b0*/  MOV R30, R12 ;  /* 0x0000000c001e7202 */ /* 0x000fe40000000f00 */
[----:B0-----:R-:W-:Y:S01]  /*100c0*/  MOV R31, R14 ;  /* 0x0000000e001f7202 */ /* 0x001fe20000000f00 */
[----:B------:R0:W-:Y:S01]  /*100d0*/  STSM.16.M88.4 [R3], R8 ;  /* 0x0000000803007844 */ /* 0x0001e20000000200 */
[----:B------:R-:W-:-:S02]  /*100e0*/  F2FP.F16.F32.PACK_AB R4, R105, R104 ;  /* 0x000000686904723e */ /* 0x000fc400000000ff */
[----:B------:R-:W-:Y:S02]  /*100f0*/  F2FP.F16.F32.PACK_AB R5, R107, R106 ;  /* 0x0000006a6b05723e */ /* 0x000fe400000000ff */
[----:B------:R-:W-:Y:S02]  /*10100*/  F2FP.F16.F32.PACK_AB R6, R109, R108 ;  /* 0x0000006c6d06723e */ /* 0x000fe400000000ff */
[----:B------:R-:W-:Y:S02]  /*10110*/  F2FP.F16.F32.PACK_AB R7, R111, R110 ;  /* 0x0000006e6f07723e */ /* 0x000fe400000000ff */
[----:B------:R-:W-:Y:S02]  /*10120*/  MOV R28, R24 ;  /* 0x00000018001c7202 */ /* 0x000fe40000000f00 */
[----:B------:R-:W-:Y:S01]  /*10130*/  F2FP.F16.F32.PACK_AB R12, R113, R112 ;  /* 0x00000070710c723e */ /* 0x000fe200000000ff */
[----:B------:R1:W-:Y:S01]  /*10140*/  STSM.16.M88.4 [R31], R4 ;  /* 0x000000041f007844 */ /* 0x0003e20000000200 */
[----:B------:R-:W-:-:S02]  /*10150*/  F2FP.F16.F32.PACK_AB R13, R115, R114 ;  /* 0x00000072730d723e */ /* 0x000fc400000000ff */
[----:B------:R-:W-:Y:S01]  /*10160*/  F2FP.F16.F32.PACK_AB R14, R117, R116 ;  /* 0x00000074750e723e */ /* 0x000fe200000000ff */
[----:B0-----:R-:W-:Y:S01]  /*10170*/  IMAD.U32 R8, RZ, RZ, UR8 ;  /* 0x00000008ff087e24 */ /* 0x001fe2000f8e00ff */
[----:B------:R-:W-:Y:S01]  /*10180*/  F2FP.F16.F32.PACK_AB R15, R119, R118 ;  /* 0x00000076770f723e */ /* 0x000fe200000000ff */
[----:B------:R-:W-:Y:S01]  /*10190*/  IMAD.U32 R9, RZ, RZ, UR9 ;  /* 0x00000009ff097e24 */ /* 0x000fe2000f8e00ff */
[----:B------:R-:W-:Y:S01]  /*101a0*/  F2FP.F16.F32.PACK_AB R24, R121, R120 ;  /* 0x000000787918723e */ /* 0x000fe200000000ff */
[----:B------:R-:W-:Y:S01]  /*101b0*/  ULDC.64 UR8, c[0x0][0xbe0] ;  /* 0x0002f80000087ab9 */ /* 0x000fe20000000a00 */
[----:B------:R-:W-:Y:S01]  /*101c0*/  F2FP.F16.F32.PACK_AB R25, R123, R122 ;  /* 0x0000007a7b19723e */ /* 0x000fe200000000ff */
[----:B------:R0:W-:Y:S01]  /*101d0*/  STSM.16.M88.4 [R30], R12 ;  /* 0x0000000c1e007844 */ /* 0x0001e20000000200 */
[----:B------:R-:W2:Y:S01]  /*101e0*/  LDC R38, c[0x0][0xa88] ;  /* 0x0002a200ff267b82 */ /* 0x000ea20000000800 */
[----:B------:R-:W-:Y:S02]  /*101f0*/  PLOP3.LUT P0, PT, PT, PT, UP0, 0x80, 0x0 ;  /* 0x000000000000781c */ /* 0x000fe40003f0f008 */
[----:B------:R0:W-:Y:S04]  /*10200*/  STSM.16.M88.4 [R29], R24 ;  /* 0x000000181d007844 */ /* 0x0001e80000000200 */
[----:B------:R0:W-:Y:S01]  /*10210*/  STSM.16.M88.4 [R28], R128 ;  /* 0x000000801c007844 */ /* 0x0001e20000000200 */
[----:B------:R-:W-:Y:S01]  /*10220*/  UISETP.NE.U32.AND UP1, UPT, UR8, URZ, UPT ;  /* 0x0000003f0800728c */ /* 0x000fe2000bf25070 */
[----:B------:R-:W-:Y:S03]  /*10230*/  BAR.SYNC.DEFER_BLOCKING 0x1, 0x180 ;  /* 0x0046000000007b1d */ /* 0x000fe60000010000 */
[----:B------:R-:W-:-:S06]  /*10240*/  UISETP.NE.AND.EX UP1, UPT, UR9, URZ, UPT, UP1 ;  /* 0x0000003f0900728c */ /* 0x000fcc000bf25310 */
[----:B------:R-:W-:-:S05]  /*10250*/  PLOP3.LUT P1, PT, PT, PT, UP1, 0x80, 0x0 ;  /* 0x000000000000781c */ /* 0x000fca0003f2f018 */
[----:B------:R-:W-:Y:S02]  /*10260*/  @UP1 ULDC.64 UR8, c[0x0][0xbe0] ;  /* 0x0002f80000081ab9 */ /* 0x000fe40000000a00 */
[----:B------:R-:W-:-:S06]  /*10270*/  @UP1 UIMAD.WIDE UR8, UR40, 0x4, UR8 ;  /* 0x00000004280818a5 */ /* 0x000fcc000f8e0208 */
[----:B-1----:R-:W-:Y:S02]  /*10280*/  IMAD.U32 R6, RZ, RZ, UR8 ;  /* 0x00000008ff067e24 */ /* 0x002fe4000f8e00ff */
[----:B------:R-:W-:Y:S01]  /*10290*/  IMAD.U32 R7, RZ, RZ, UR9 ;  /* 0x00000009ff077e24 */ /* 0x000fe2000f8e00ff */
[----:B------:R-:W3:Y:S01]  /*102a0*/  @P0 LDG.E R3, desc[UR48][R8.64] ;  /* 0x0000003008030981 */ /* 0x000ee2000c1e1900 */
[----:B------:R-:W-:Y:S01]  /*102b0*/  IMAD R5, R142, 0x20, R140 ;  /* 0x000000208e057824 */ /* 0x000fe200078e028c */
[----:B------:R-:W-:Y:S02]  /*102c0*/  UMOV UR4, URZ ;  /* 0x0000003f00047c82 */ /* 0x000fe40008000000 */
[----:B--2---:R0:W5:Y:S01]  /*102d0*/  @P1 LDG.E R38, desc[UR48][R6.64] ;  /* 0x0000003006261981 */ /* 0x004162000c1e1900 */
[----:B------:R-:W-:-:S03]  /*102e0*/  IMAD.WIDE R20, R5, 0x2, R20 ;  /* 0x0000000205147825 */ /* 0x000fc600078e0214 */
[----:B------:R-:W-:Y:S02]  /*102f0*/  IADD3 R5, P6, R20, 0x1800, RZ ;  /* 0x0000180014057810 */ /* 0x000fe40007fde0ff */
[----:B---3--:R-:W-:Y:S01]  /*10300*/  @P0 R2UR UR4, R3 ;  /* 0x00000000030402ca */ /* 0x008fe200000e0000 */
[----:B0-----:R-:W-:-:S14]  /*10310*/  @P1 BRA `(.L_x_9180) ;  /* 0x0000000000101947 */ /* 0x001fdc0003800000 */
[----:B------:R-:W-:Y:S05]  /*10320*/  @!P0 BRA `(.L_x_9180) ;  /* 0x00000000000c8947 */ /* 0x000fea0003800000 */
[----:B------:R-:W2:Y:S04]  /*10330*/  LDG.E R3, desc[UR48][R8.64] ;  /* 0x0000003008037981 */ /* 0x000ea8000c1e1900 */
[----:B-----5:R-:W2:Y:S02]  /*10340*/  LDG.E R38, desc[UR48][R8.64+0x4] ;  /* 0x0000043008267981 */ /* 0x020ea4000c1e1900 */
[----:B--2---:R-:W-:-:S07]  /*10350*/  IMAD.IADD R38, R38, 0x1, -R3 ;  /* 0x0000000126267824 */ /* 0x004fce00078e0a03 */
.L_x_9180:
[----:B------:R-:W-:Y:S01]  /*10360*/  USHF.R.S32.HI UR14, URZ, 0x1f, UR41 ;  /* 0x0000001f3f0e7899 */ /* 0x000fe20008011429 */
[----:B------:R-:W-:Y:S01]  /*10370*/  LOP3.LUT R4, R5, 0x180, RZ, 0xc0, !PT ;  /* 0x0000018005047812 */ /* 0x000fe200078ec0ff */
[----:B------:R-:W-:Y:S01]  /*10380*/  ULDC.64 UR12, c[0x0][0xb70] ;  /* 0x0002dc00000c7ab9 */ /* 0x000fe20000000a00 */
[----:B------:R-:W-:Y:S01]  /*10390*/  USHF.R.S32.HI UR11, URZ, 0x1f, UR4 ;  /* 0x0000001f3f0b7899 */ /* 0x000fe20008011404 */
[----:B------:R-:W-:Y:S01]  /*103a0*/  IMAD R7, R149, 0xc0, R151 ;  /* 0x000000c095077824 */ /* 0x000fe200078e0297 */
[----:B------:R-:W-:Y:S01]  /*103b0*/  UIMAD UR7, UR14, UR12, URZ ;  /* 0x0000000c0e0772a4 */ /* 0x000fe2000f8e023f */
[----:B------:R-:W-:Y:S01]  /*103c0*/  SHF.R.U64 R4, R4, 0x3, RZ ;  /* 0x0000000304047819 */ /* 0x000fe200000012ff */
[----:B------:R-:W-:Y:S01]  /*103d0*/  UMOV UR10, UR4 ;  /* 0x00000004000a7c82 */ /* 0x000fe20008000000 */
[----:B------:R-:W-:Y:S01]  /*103e0*/  USEL UR16, UR40, URZ, !UP0 ;  /* 0x0000003f28107287 */ /* 0x000fe2000c000000 */
[----:B------:R-:W-:Y:S01]  /*103f0*/  SHF.R.S32.HI R3, RZ, 0x1f, R7 ;  /* 0x0000001fff037819 */ /* 0x000fe20000011407 */
[----:B------:R-:W-:Y:S01]  /*10400*/  UIMAD.WIDE.U32 UR8, UR41, UR12, UR10 ;  /* 0x0000000c290872a5 */ /* 0x000fe2000f8e000a */
[----:B------:R-:W-:Y:S01]  /*10410*/  LOP3.LUT R4, R4, R5, RZ, 0x3c, !PT ;  /* 0x0000000504047212 */ /* 0x000fe200078e3cff */
[----:B------:R-:W-:Y:S01]  /*10420*/  UIMAD UR10, UR41, UR13, UR7 ;  /* 0x0000000d290a72a4 */ /* 0x000fe2000f8e0207 */
[----:B------:R-:W-:Y:S01]  /*10430*/  LOP3.LUT P0, RZ, R150, 0x3, RZ, 0xc0, !PT ;  /* 0x0000000396ff7812 */ /* 0x000fe2000780c0ff */
[----:B------:R-:W-:Y:S01]  /*10440*/  USHF.R.S32.HI UR7, URZ, 0x1f, UR40 ;  /* 0x0000001f3f077899 */ /* 0x000fe20008011428 */
[C---:B------:R-:W-:Y:S01]  /*10450*/  IADD3 R25, P5, R20.reuse, 0x3000, RZ ;  /* 0x0000300014197810 */ /* 0x040fe20007fbe0ff */
[----:B------:R-:W-:Y:S01]  /*10460*/  ULDC.64 UR12, c[0x0][0xb78] ;  /* 0x0002de00000c7ab9 */ /* 0x000fe20000000a00 */
[----:B------:R-:W-:Y:S01]  /*10470*/  UIADD3 UR9, UR9, UR10, URZ ;  /* 0x0000000a09097290 */ /* 0x000fe2000fffe03f */
[C---:B------:R-:W-:Y:S01]  /*10480*/  IADD3 R13, P4, R20.reuse, 0x4800, RZ ;  /* 0x00004800140d7810 */ /* 0x040fe20007f9e0ff */
[----:B------:R-:W-:Y:S01]  /*10490*/  USEL UR15, UR7, URZ, !UP0 ;  /* 0x0000003f070f7287 */ /* 0x000fe2000c000000 */
[----:B------:R-:W-:Y:S01]  /*104a0*/  IADD3 R33, P3, R20, 0x6000, RZ ;  /* 0x0000600014217810 */ /* 0x000fe20007f7e0ff */
[----:B------:R-:W-:Y:S01]  /*104b0*/  UIMAD.WIDE.U32 UR8, UR16, UR12, UR8 ;  /* 0x0000000c100872a5 */ /* 0x000fe2000f8e0008 */
[----:B------:R-:W-:Y:S01]  /*104c0*/  LOP3.LUT R24, R25, 0x180, RZ, 0xc0, !PT ;  /* 0x0000018019187812 */ /* 0x000fe200078ec0ff */
[----:B------:R-:W-:Y:S01]  /*104d0*/  UIMAD UR7, UR15, UR12, URZ ;  /* 0x0000000c0f0772a4 */ /* 0x000fe2000f8e023f */
[----:B------:R-:W-:-:S02]  /*104e0*/  LOP3.LUT R12, R13, 0x180, RZ, 0xc0, !PT ;  /* 0x000001800d0c7812 */ /* 0x000fc400078ec0ff */
[----:B------:R-:W-:Y:S01]  /*104f0*/  LOP3.LUT R32, R33, 0x180, RZ, 0xc0, !PT ;  /* 0x0000018021207812 */ /* 0x000fe200078ec0ff */
[----:B------:R-:W-:Y:S01]  /*10500*/  UIMAD UR7, UR16, UR13, UR7 ;  /* 0x0000000d100772a4 */ /* 0x000fe2000f8e0207 */
[----:B------:R-:W-:Y:S02]  /*10510*/  IADD3 R5, P1, R7, UR8, RZ ;  /* 0x0000000807057c10 */ /* 0x000fe4000ff3e0ff */
[----:B------:R-:W-:Y:S01]  /*10520*/  ULDC.64 UR12, c[0x0][0xb40] ;  /* 0x0002d000000c7ab9 */ /* 0x000fe20000000a00 */
[----:B------:R-:W-:Y:S02]  /*10530*/  SHF.R.U64 R24, R24, 0x3, RZ ;  /* 0x0000000318187819 */ /* 0x000fe400000012ff */
[----:B------:R-:W-:Y:S01]  /*10540*/  IMAD.U32 R6, RZ, RZ, UR7 ;  /* 0x00000007ff067e24 */ /* 0x000fe2000f8e00ff */
[----:B------:R-:W-:Y:S02]  /*10550*/  LEA R36, P2, R5, UR12, 0x2 ;  /* 0x0000000c05247c11 */ /* 0x000fe4000f8410ff */
[----:B------:R-:W-:-:S02]  /*10560*/  SHF.R.U64 R12, R12, 0x3, RZ ;  /* 0x000000030c0c7819 */ /* 0x000fc400000012ff */
[----:B------:R-:W-:Y:S01]  /*10570*/  IADD3.X R6, R3, UR9, R6, P1, !PT ;  /* 0x0000000903067c10 */ /* 0x000fe20008ffe406 */
[C---:B------:R-:W-:Y:S01]  /*10580*/  VIADD R3, R7.reuse, 0x8 ;  /* 0x0000000807037836 */ /* 0x040fe20000000000 */
[-C--:B-----5:R-:W-:Y:S01]  /*10590*/  ISETP.GE.OR P1, PT, R7, R38.reuse, P0 ;  /* 0x000000260700720c */ /* 0x0a0fe20000726670 */
[----:B------:R-:W-:Y:S01]  /*105a0*/  ULDC.64 UR8, c[0x0][0xaa0] ;  /* 0x0002a80000087ab9 */ /* 0x000fe20000000a00 */
[----:B------:R-:W-:Y:S01]  /*105b0*/  LEA.HI.X R37, R5, UR13, R6, 0x2, P2 ;  /* 0x0000000d05257c11 */ /* 0x000fe200090f1406 */
[--C-:B------:R-:W-:Y:S01]  /*105c0*/  IMAD.X R5, RZ, RZ, R21.reuse, P6 ;  /* 0x000000ffff057224 */ /* 0x100fe200030e0615 */
[----:B------:R-:W-:Y:S02]  /*105d0*/  IADD3 R6, P2, R20, 0x7800, RZ ;  /* 0x0000780014067810 */ /* 0x000fe40007f5e0ff */
[----:B------:R-:W-:Y:S02]  /*105e0*/  ISETP.GE.OR P0, PT, R3, R38, P0 ;  /* 0x000000260300720c */ /* 0x000fe40000706670 */
[----:B------:R-:W-:Y:S01]  /*105f0*/  LOP3.LUT R3, R6, 0x180, RZ, 0xc0, !PT ;  /* 0x0000018006037812 */ /* 0x000fe200078ec0ff */
[----:B------:R-:W-:Y:S01]  /*10600*/  IMAD.X R29, RZ, RZ, R21, P2 ;  /* 0x000000ffff1d7224 */ /* 0x000fe200010e0615 */
[----:B------:R-:W-:-:S02]  /*10610*/  LOP3.LUT R7, R20, 0x180, RZ, 0xc0, !PT ;  /* 0x0000018014077812 */ /* 0x000fc400078ec0ff */
[----:B------:R-:W-:Y:S02]  /*10620*/  SHF.R.U64 R32, R32, 0x3, RZ ;  /* 0x0000000320207819 */ /* 0x000fe400000012ff */
[----:B------:R-:W-:Y:S01]  /*10630*/  LOP3.LUT R24, R24, R25, RZ, 0x3c, !PT ;  /* 0x0000001918187212 */ /* 0x000fe200078e3cff */
[--C-:B------:R-:W-:Y:S01]  /*10640*/  IMAD.X R25, RZ, RZ, R21.reuse, P5 ;  /* 0x000000ffff197224 */ /* 0x100fe200028e0615 */
[----:B------:R-:W-:Y:S02]  /*10650*/  SHF.R.U64 R3, R3, 0x3, RZ ;  /* 0x0000000303037819 */ /* 0x000fe400000012ff */
[----:B------:R-:W-:Y:S01]  /*10660*/  LOP3.LUT R12, R12, R13, RZ, 0x3c, !PT ;  /* 0x0000000d0c0c7212 */ /* 0x000fe200078e3cff */
[--C-:B------:R-:W-:Y:S01]  /*10670*/  IMAD.X R13, RZ, RZ, R21.reuse, P4 ;  /* 0x000000ffff0d7224 */ /* 0x100fe200020e0615 */
[----:B------:R-:W-:Y:S01]  /*10680*/  SHF.R.U64 R7, R7, 0x3, RZ ;  /* 0x0000000307077819 */ /* 0x000fe200000012ff */
[----:B------:R-:W-:Y:S01]  /*10690*/  UIMAD UR7, UR11, UR8, URZ ;  /* 0x000000080b0772a4 */ /* 0x000fe2000f8e023f */
[----:B------:R-:W-:Y:S01]  /*106a0*/  LOP3.LUT R32, R32, R33, RZ, 0x3c, !PT ;  /* 0x0000002120207212 */ /* 0x000fe200078e3cff */
[----:B------:R-:W-:Y:S01]  /*106b0*/  IMAD.X R33, RZ, RZ, R21, P3 ;  /* 0x000000ffff217224 */ /* 0x000fe200018e0615 */
[----:B------:R-:W-:Y:S01]  /*106c0*/  LOP3.LUT R28, R3, R6, RZ, 0x3c, !PT ;  /* 0x00000006031c7212 */ /* 0x000fe200078e3cff */
[----:B------:R-:W-:Y:S01]  /*106d0*/  @!P1 STG.E desc[UR48][R36.64], R0 ;  /* 0x0000000024009986 */ /* 0x000fe2000c101930 */
[----:B------:R-:W-:Y:S01]  /*106e0*/  LOP3.LUT R20, R7, R20, RZ, 0x3c, !PT ;  /* 0x0000001407147212 */ /* 0x000fe200078e3cff */
[----:B------:R-:W-:Y:S01]  /*106f0*/  IMAD.U32 R3, RZ, RZ, UR8 ;  /* 0x00000008ff037e24 */ /* 0x000fe2000f8e00ff */
[----:B------:R-:W-:Y:S01]  /*10700*/  SHF.R.S32.HI R141, RZ, 0x1f, R140 ;  /* 0x0000001fff8d7819 */ /* 0x000fe2000001148c */
[----:B------:R0:W-:Y:S01]  /*10710*/  @!P0 STG.E desc[UR48][R36.64+0x20], R2 ;  /* 0x0000200224008986 */ /* 0x0001e2000c101930 */
[----:B------:R-:W-:-:S03]  /*10720*/  UIMAD UR7, UR4, UR9, UR7 ;  /* 0x00000009040772a4 */ /* 0x000fc6000f8e0207 */
[----:B------:R1:W5:Y:S01]  /*10730*/  LD.E.128 R8, desc[UR48][R20.64] ;  /* 0x0000003014087980 */ /* 0x000362000c101d00 */
[----:B------:R-:W-:-:S03]  /*10740*/  ULDC.64 UR8, c[0x0][0xae0] ;  /* 0x0002b80000087ab9 */ /* 0x000fc60000000a00 */
[----:B------:R-:W5:Y:S04]  /*10750*/  LD.E.128 R4, desc[UR48][R4.64] ;  /* 0x0000003004047980 */ /* 0x000f68000c101d00 */
[----:B------:R-:W5:Y:S01]  /*10760*/  LD.E.128 R24, desc[UR48][R24.64] ;  /* 0x0000003018187980 */ /* 0x000f62000c101d00 */
[----:B0-----:R-:W-:-:S03]  /*10770*/  IMAD.WIDE.U32 R2, R3, UR4, R140 ;  /* 0x0000000403027c25 */ /* 0x001fc6000f8e008c */
[----:B------:R-:W5:Y:S04]  /*10780*/  LD.E.128 R12, desc[UR48][R12.64] ;  /* 0x000000300c0c7980 */ /* 0x000f68000c101d00 */
[----:B------:R-:W5:Y:S04]  /*10790*/  LD.E.128 R32, desc[UR48][R32.64] ;  /* 0x0000003020207980 */ /* 0x000f68000c101d00 */
[----:B------:R-:W5:Y:S01]  /*107a0*/  LD.E.128 R28, desc[UR48][R28.64] ;  /* 0x000000301c1c7980 */ /* 0x000f62000c101d00 */
[----:B------:R-:W-:Y:S01]  /*107b0*/  UIMAD UR4, UR14, UR8, URZ ;  /* 0x000000080e0472a4 */ /* 0x000fe2000f8e023f */
[----:B------:R-:W-:Y:S01]  /*107c0*/  VIADD R3, R3, UR7 ;  /* 0x0000000703037c36 */ /* 0x000fe20008000000 */
[----:B------:R-:W-:Y:S01]  /*107d0*/  SHF.R.S32.HI R143, RZ, 0x1f, R142 ;  /* 0x0000001fff8f7819 */ /* 0x000fe2000001148e */
[----:B------:R-:W-:Y:S01]  /*107e0*/  @!PT LDS RZ, [RZ] ;  /* 0x00000000fffff984 */ /* 0x000fe20000000800 */
[----:B------:R-:W-:Y:S01]  /*107f0*/  @!PT LDS RZ, [RZ] ;  /* 0x00000000fffff984 */ /* 0x000fe20000000800 */
[----:B------:R-:W-:Y:S01]  /*10800*/  @!PT LDS RZ, [RZ] ;  /* 0x00000000fffff984 */ /* 0x000fe20000000800 */
[----:B------:R-:W-:Y:S01]  /*10810*/  @!PT LDS RZ, [RZ] ;  /* 0x00000000fffff984 */ /* 0x000fe20000000800 */
[----:B------:R0:W-:Y:S06]  /*10820*/  MEMBAR.ALL.CTA ;  /* 0x0000000000007992 */ /* 0x0001ec0000008000 */
[----:B0-----:R-:W0:Y:S01]  /*10830*/  FENCE.VIEW.ASYNC.S ;  /* 0x00000000000073c6 */ /* 0x001e220000000000 */
[----:B------:R-:W-:Y:S01]  /*10840*/  IMAD.U32 R37, RZ, RZ, UR8 ;  /* 0x00000008ff257e24 */ /* 0x000fe2000f8e00ff */
[----:B------:R-:W-:Y:S01]  /*10850*/  UIMAD UR7, UR41, UR9, UR4 ;  /* 0x00000009290772a4 */ /* 0x000fe2000f8e0204 */
[----:B-1----:R-:W-:Y:S01]  /*10860*/  IMAD R21, R149, -0xc0, R38 ;  /* 0xffffff4095157824 */ /* 0x002fe200078e0226 */
[----:B------:R-:W-:Y:S01]  /*10870*/  UIADD3 UR4, UR42, 0x2d820, URZ ;  /* 0x0002d8202a047890 */ /* 0x000fe2000fffe03f */
[----:B------:R-:W-:Y:S01]  /*10880*/  IMAD.WIDE.U32 R2, R37, UR41, R2 ;  /* 0x0000002925027c25 */ /* 0x000fe2000f8e0002 */
[----:B------:R-:W-:Y:S01]  /*10890*/  ULDC.64 UR8, c[0x0][0xae8] ;  /* 0x0002ba0000087ab9 */ /* 0x000fe20000000a00 */
[----:B------:R-:W-:Y:S01]  /*108a0*/  BSSY B1, `(.L_x_9181) ;  /* 0x0000021000017945 */ /* 0x000fe20003800000 */
[----:B------:R-:W-:Y:S01]  /*108b0*/  ISETP.GE.AND P0, PT, R142, R21, PT ;  /* 0x000000158e00720c */ /* 0x000fe20003f06270 */
[----:B------:R-:W-:Y:S01]  /*108c0*/  VIADD R3, R3, UR7 ;  /* 0x0000000703037c36 */ /* 0x000fe20008000000 */
[----:B------:R-:W-:-:S02]  /*108d0*/  UIMAD UR7, UR15, UR8, URZ ;  /* 0x000000080f0772a4 */ /* 0x000fc4000f8e023f */
[----:B------:R-:W-:Y:S01]  /*108e0*/  IMAD.U32 R37, RZ, RZ, UR8 ;  /* 0x00000008ff257e24 */ /* 0x000fe2000f8e00ff */
[----:B------:R-:W-:Y:S01]  /*108f0*/  UPRMT UR4, URZ, 0x654, UR4 ;  /* 0x000006543f047896 */ /* 0x000fe20008000004 */
[----:B------:R-:W-:Y:S01]  /*10900*/  VIADD R0, R142, 0x60 ;  /* 0x000000608e007836 */ /* 0x000fe20000000000 */
[----:B------:R-:W-:Y:S02]  /*10910*/  UIMAD UR7, UR16, UR9, UR7 ;  /* 0x00000009100772a4 */ /* 0x000fe4000f8e0207 */
[----:B------:R-:W-:Y:S02]  /*10920*/  IMAD.WIDE.U32 R36, R37, UR16, R2 ;  /* 0x0000001025247c25 */ /* 0x000fe4000f8e0002 */
[----:B------:R-:W-:Y:S02]  /*10930*/  ISETP.GE.AND P3, PT, R0, R21, PT ;  /* 0x000000150000720c */ /* 0x000fe40003f66270 */
[----:B------:R-:W-:-:S04]  /*10940*/  IMAD.WIDE R20, R149, 0xc0, R142 ;  /* 0x000000c095147825 */ /* 0x000fc800078e028e */
[----:B------:R-:W-:Y:S01]  /*10950*/  VIADD R41, R37, UR7 ;  /* 0x0000000725297c36 */ /* 0x000fe20008000000 */
[----:B0-----:R-:W-:Y:S01]  /*10960*/  SYNCS.ARRIVE.TRANS64.RED.A1T0 RZ, [UR4], RZ ;  /* 0x000000ffffff79a7 */ /* 0x001fe20008100404 */
[----:B------:R-:W-:Y:S05]  /*10970*/  @P0 BRA `(.L_x_9182) ;  /* 0x00000000004c0947 */ /* 0x000fea0003800000 */
        /* <DEDUP_REMOVED lines=19> */
.L_x_9182:
[----:B------:R-:W-:Y:S05]  /*10ab0*/  BSYNC B1 ;  /* 0x0000000000017941 */ /* 0x000fea0003800000 */
.L_x_9181:
[----:B------:R-:W-:Y:S05]  /*10ac0*/  @P3 BRA `(.L_x_9183) ;  /* 0x0000000800583947 */ /* 0x000fea0003800000 */
[----:B0----5:R-:W-:Y:S01]  /*10ad0*/  IADD3 R9, P0, R20, 0x60, RZ ;  /* 0x0000006014097810 */ /* 0x021fe20007f1e0ff */
        /* <DEDUP_REMOVED lines=22> */
.L_x_9179:
        /* <DEDUP_REMOVED lines=24> */
[----:B-1----:R-:W2:Y:S04]  /*10dc0*/  LDG.E R5, desc[UR48][R2.64] ;  /* 0x0000003002057981 */ /* 0x002ea8000c1e1900 */
[----:B-----5:R-:W2:Y:S02]  /*10dd0*/  LDG.E R0, desc[UR48][R2.64+0x4] ;  /* 0x0000043002007981 */ /* 0x020ea4000c1e1900 */
[----:B--2---:R-:W-:-:S07]  /*10de0*/  IMAD.IADD R0, R0, 0x1, -R5 ;  /* 0x0000000100007824 */ /* 0x004fce00078e0a05 */
.L_x_9184:
[----:B------:R-:W-:Y:S01]  /*10df0*/  USHF.R.S32.HI UR4, URZ, 0x1f, UR40 ;  /* 0x0000001f3f047899 */ /* 0x000fe20008011428 */
[----:B------:R-:W-:Y:S01]  /*10e00*/  BSSY B1, `(.L_x_9185) ;  /* 0x000001e000017945 */ /* 0x000fe20003800000 */
[----:B------:R-:W-:Y:S01]  /*10e10*/  USEL UR10, UR40, URZ, !UP0 ;  /* 0x0000003f280a7287 */ /* 0x000fe2000c000000 */
[----:B------:R-:W-:Y:S01]  /*10e20*/  SHF.R.S32.HI R141, RZ, 0x1f, R140 ;  /* 0x0000001fff8d7819 */ /* 0x000fe2000001148c */
[----:B------:R-:W-:Y:S01]  /*10e30*/  USEL UR9, UR4, URZ, !UP0 ;  /* 0x0000003f04097287 */ /* 0x000fe2000c000000 */
[----:B-----5:R-:W-:Y:S01]  /*10e40*/  SHF.R.S32.HI R6, RZ, 0x1f, R7 ;  /* 0x0000001fff067819 */ /* 0x020fe20000011407 */
[----:B------:R-:W-:Y:S10]  /*10e50*/  @P0 BRA `(.L_x_9186) ;  /* 0x0000000000600947 */ /* 0x000ff40003800000 */
[----:B-1----:R-:W0:Y:S02]  /*10e60*/  S2R R2, SR_TID.X ;  /* 0x0000000000027919 */ /* 0x002e240000002100 */
[----:B0-----:R-:W-:-:S04]  /*10e70*/  IMAD R2, R149, 0xc0, R2 ;  /* 0x000000c095027824 */ /* 0x001fc800078e0202 */
[----:B------:R-:W-:-:S05]  /*10e80*/  VIADD R3, R2, 0xffffff80 ;  /* 0xffffff8002037836 */ /* 0x000fca0000000000 */
[----:B------:R-:W-:-:S13]  /*10e90*/  ISETP.GE.AND P0, PT, R3, R0, PT ;  /* 0x000000000300720c */ /* 0x000fda0003f06270 */
        /* <DEDUP_REMOVED lines=20> */
.L_x_9186:
[----:B------:R-:W-:Y:S05]  /*10fe0*/  BSYNC B1 ;  /* 0x0000000000017941 */ /* 0x000fea0003800000 */
.L_x_9185:
[----:B------:R-:W-:Y:S01]  /*10ff0*/  ULDC.64 UR12, c[0x0][0xaa0] ;  /* 0x0002a800000c7ab9 */ /* 0x000fe20000000a00 */
[----:B------:R-:W-:Y:S01]  /*11000*/  BSSY B1, `(.L_x_9187) ;  /* 0x000002c000017945 */ /* 0x000fe20003800000 */
[----:B01----:R-:W-:Y:S02]  /*11010*/  IMAD R4, R6, UR12, RZ ;  /* 0x0000000c06047c24 */ /* 0x003fe4000f8e02ff */
[----:B------:R-:W-:-:S04]  /*11020*/  IMAD.WIDE.U32 R2, R7, UR12, R140 ;  /* 0x0000000c07027c25 */ /* 0x000fc8000f8e008c */
[----:B------:R-:W-:Y:S01]  /*11030*/  IMAD R7, R7, UR13, R4 ;  /* 0x0000000d07077c24 */ /* 0x000fe2000f8e0204 */
[----:B------:R-:W-:Y:S01]  /*11040*/  ULDC.64 UR12, c[0x0][0xae0] ;  /* 0x0002b800000c7ab9 */ /* 0x000fe20000000a00 */
[--C-:B------:R-:W-:Y:S01]  /*11050*/  IMAD.MOV.U32 R6, RZ, RZ, R142.reuse ;  /* 0x000000ffff067224 */ /* 0x100fe200078e008e */
[----:B------:R-:W-:Y:S01]  /*11060*/  UIMAD UR4, UR8, UR12, URZ ;  /* 0x0000000c080472a4 */ /* 0x000fe2000f8e023f */
[----:B------:R-:W-:Y:S01]  /*11070*/  IMAD.IADD R3, R3, 0x1, R7 ;  /* 0x0000000103037824 */ /* 0x000fe200078e0207 */
[----:B------:R-:W-:Y:S01]  /*11080*/  SHF.R.S32.HI R7, RZ, 0x1f, R142 ;  /* 0x0000001fff077819 */ /* 0x000fe2000001148e */
[----:B------:R-:W-:Y:S01]  /*11090*/  IMAD.U32 R5, RZ, RZ, UR12 ;  /* 0x0000000cff057e24 */ /* 0x000fe2000f8e00ff */
[----:B------:R-:W-:-:S03]  /*110a0*/  UIMAD UR4, UR41, UR13, UR4 ;  /* 0x0000000d290472a4 */ /* 0x000fc6000f8e0204 */
[----:B------:R-:W-:Y:S01]  /*110b0*/  IMAD.WIDE.U32 R2, R5, UR41, R2 ;  /* 0x0000002905027c25 */ /* 0x000fe2000f8e0002 */
[----:B------:R-:W-:-:S03]  /*110c0*/  ULDC.64 UR12, c[0x0][0xae8] ;  /* 0x0002ba00000c7ab9 */ /* 0x000fc60000000a00 */
[----:B------:R-:W-:Y:S02]  /*110d0*/  IMAD R5, R149, -0xc0, R0 ;  /* 0xffffff4095057824 */ /* 0x000fe400078e0200 */
[----:B------:R-:W-:Y:S01]  /*110e0*/  VIADD R3, R3, UR4 ;  /* 0x0000000403037c36 */ /* 0x000fe20008000000 */
[----:B------:R-:W-:Y:S01]  /*110f0*/  UIMAD UR4, UR9, UR12, URZ ;  /* 0x0000000c090472a4 */ /* 0x000fe2000f8e023f */
[C---:B------:R-:W-:Y:S01]  /*11100*/  VIADD R0, R142.reuse, 0x60 ;  /* 0x000000608e007836 */ /* 0x040fe20000000000 */
[-C--:B------:R-:W-:Y:S01]  /*11110*/  ISETP.GE.AND P0, PT, R142, R5.reuse, PT ;  /* 0x000000058e00720c */ /* 0x080fe20003f06270 */
[----:B------:R-:W-:Y:S01]  /*11120*/  IMAD.U32 R9, RZ, RZ, UR12 ;  /* 0x0000000cff097e24 */ /* 0x000fe2000f8e00ff */
[----:B------:R-:W-:Y:S01]  /*11130*/  UIMAD UR4, UR10, UR13, UR4 ;  /* 0x0000000d0a0472a4 */ /* 0x000fe2000f8e0204 */
[----:B------:R-:W-:Y:S01]  /*11140*/  IMAD.WIDE R6, R149, 0xc0, R6 ;  /* 0x000000c095067825 */ /* 0x000fe200078e0206 */
[----:B------:R-:W-:-:S03]  /*11150*/  ISETP.GE.AND P1, PT, R0, R5, PT ;  /* 0x000000050000720c */ /* 0x000fc60003f26270 */
[----:B------:R-:W-:-:S04]  /*11160*/  IMAD.WIDE.U32 R4, R9, UR10, R2 ;  /* 0x0000000a09047c25 */ /* 0x000fc8000f8e0002 */
[----:B------:R-:W-:Y:S02]  /*11170*/  VIADD R11, R5, UR4 ;  /* 0x00000004050b7c36 */ /* 0x000fe40008000000 */
        /* <DEDUP_REMOVED lines=20> */
.L_x_9188:
[----:B------:R-:W-:Y:S05]  /*112c0*/  BSYNC B1 ;  /* 0x0000000000017941 */ /* 0x000fea0003800000 */
.L_x_9187:
        /* <DEDUP_REMOVED lines=22> */
.L_x_9183:
[----:B------:R-:W-:Y:S05]  /*11430*/  BSYNC B0 ;  /* 0x0000000000007941 */ /* 0x000fea0003800000 */
.L_x_9178:
[----:B------:R-:W-:Y:S02]  /*11440*/  ULDC UR4, c[0x0][0xc14] ;  /* 0x0003050000047ab9 */ /* 0x000fe40000000800 */
[----:B------:R-:W-:-:S06]  /*11450*/  UISETP.GE.AND UP0, UPT, UR5, UR4, UPT ;  /* 0x000000040500728c */ /* 0x000fcc000bf06270 */
[----:B------:R-:W-:-:S13]  /*11460*/  PLOP3.LUT P0, PT, PT, PT, UP0, 0x80, 0x0 ;  /* 0x000000000000781c */ /* 0x000fda0003f0f008 */
[----:B------:R-:W-:Y:S05]  /*11470*/  @!P0 BRA `(.L_x_9189) ;  /* 0xfffffef800a08947 */ /* 0x000fea000383ffff */
[----:B------:R-:W-:Y:S05]  /*11480*/  EXIT ;  /* 0x000000000000794d */ /* 0x000fea0003800000 */
.L_x_9096:
        /* <DEDUP_REMOVED lines=61> */
.L_x_9194:
        /* <DEDUP_REMOVED lines=13> */
.L_x_9193:
[----:B------:R-:W-:Y:S05]  /*11930*/  BSYNC B0 ;  /* 0x0000000000007941 */ /* 0x000fea0003800000 */
.L_x_9192:
        /* <DEDUP_REMOVED lines=26> */
.L_x_9190:
        /* <DEDUP_REMOVED lines=18> */
[----:B------:R-:W-:-:S06]  /*11c00*/  VIADD R16, R13, 0xffffffff ;  /* 0xffffffff0d107836 */ /* 0x000fcc0000000000 */
[----:B------:R2:W3:Y:S02]  /*11c10*/  SHFL.IDX PT, R16, R5, R16, 0x1f ;  /* 0x00001f1005107589 */ /* 0x0004e400000e0000 */
.L_x_9195:
[----:B---3--:R-:W-:Y:S01]  /*11c20*/  IMAD R16, R16, UR4, R11 ;  /* 0x0000000410107c24 */ /* 0x008fe2000f8e020b */
[----:B------:R-:W-:Y:S01]  /*11c30*/  IABS R2, R4 ;  /* 0x0000000400027213 */ /* 0x000fe20000000000 */
[----:B-1----:R-:W-:-:S03]  /*11c40*/  IMAD.MOV R9, RZ, RZ, -R3 ;  /* 0x000000ffff097224 */ /* 0x002fc600078e0a03 */
[----:B--2---:R-:W-:Y:S01]  /*11c50*/  IADD3 R5, -R16, UR6, RZ ;  /* 0x0000000610057c10 */ /* 0x004fe2000fffe1ff */
[----:B0-----:R-:W-:Y:S02]  /*11c60*/  IMAD.MOV R10, RZ, RZ, -R2 ;  /* 0x000000ffff0a7224 */ /* 0x001fe400078e0a02 */
[----:B------:R-:W-:Y:S01]  /*11c70*/  IMAD R9, R9, R6, RZ ;  /* 0x0000000609097224 */ /* 0x000fe200078e02ff */
[----:B------:R-:W-:Y:S01]  /*11c80*/  IABS R8, R5 ;  /* 0x0000000500087213 */ /* 0x000fe20000000000 */
[----:B------:R-:W-:-:S04]  /*11c90*/  IMAD.MOV.U32 R2, RZ, RZ, RZ ;  /* 0x000000ffff027224 */ /* 0x000fc800078e00ff */
[----:B------:R-:W-:-:S04]  /*11ca0*/  IMAD.HI.U32 R2, R3, R9, R2 ;  /* 0x0000000903027227 */ /* 0x000fc800078e0002 */
[----:B------:R-:W-:Y:S02]  /*11cb0*/  IMAD.MOV.U32 R3, RZ, RZ, R8 ;  /* 0x000000ffff037224 */ /* 0x000fe400078e0008 */
[----:B------:R-:W-:Y:S02]  /*11cc0*/  IMAD.MOV.U32 R8, RZ, RZ, R10 ;  /* 0x000000ffff087224 */ /* 0x000fe400078e000a */
        /* <DEDUP_REMOVED lines=17> */
[----:B------:R-:W-:Y:S02]  /*11de0*/  VIADDMNMX R7, R8, UR4, R7, PT ;  /* 0x0000000408077c46 */ /* 0x000fe4000b800107 */
[----:B------:R-:W-:-:S02]  /*11df0*/  IABS R11, R4 ;  /* 0x00000004000b7213 */ /* 0x000fc40000000000 */
[----:B------:R-:W-:-:S04]  /*11e00*/  IABS R8, R7 ;  /* 0x0000000700087213 */ /* 0x000fc80000000000 */
[----:B------:R-:W0:Y:S08]  /*11e10*/  I2F.RP R9, R8 ;  /* 0x0000000800097306 */ /* 0x000e300000209400 */
[----:B0-----:R-:W0:Y:S02]  /*11e20*/  MUFU.RCP R9, R9 ;  /* 0x0000000900097308 */ /* 0x001e240000001000 */
[----:B0-----:R-:W-:-:S06]  /*11e30*/  VIADD R3, R9, 0xffffffe ;  /* 0x0ffffffe09037836 */ /* 0x001fcc0000000000 */
[----:B------:R-:W0:Y:S02]  /*11e40*/  F2I.FTZ.U32.TRUNC.NTZ R3, R3 ;  /* 0x0000000300037305 */ /* 0x000e24000021f000 */
[----:B0-----:R-:W-:-:S04]  /*11e50*/  IMAD.MOV R10, RZ, RZ, -R3 ;  /* 0x000000ffff0a7224 */ /* 0x001fc800078e0a03 */
[----:B------:R-:W-:Y:S01]  /*11e60*/  IMAD.MOV.U32 R5, RZ, RZ, R10 ;  /* 0x000000ffff057224 */ /* 0x000fe200078e000a */
[----:B------:R-:W-:-:S03]  /*11e70*/  IABS R10, R7 ;  /* 0x00000007000a7213 */ /* 0x000fc60000000000 */
        /* <DEDUP_REMOVED lines=11> */
[----:B------:R-:W-:Y:S01]  /*11f30*/  ISETP.GE.AND P0, PT, R3, RZ, PT ;  /* 0x000000ff0300720c */ /* 0x000fe20003f06270 */
[----:B------:R-:W-:-:S12]  /*11f40*/  IMAD.IADD R3, R4, 0x1, R6 ;  /* 0x0000000104037824 */ /* 0x000fd800078e0206 */
        /* <DEDUP_REMOVED lines=8> */
.L_x_9191:
[----:B------:R-:W-:Y:S02]  /*11fd0*/  IMAD.MOV.U32 R17, RZ, RZ, RZ ;  /* 0x000000ffff117224 */ /* 0x000fe400078e00ff */
[----:B------:R-:W-:Y:S02]  /*11fe0*/  IMAD.U32 R16, RZ, RZ, UR6 ;  /* 0x00000006ff107e24 */ /* 0x000fe4000f8e00ff */
[----:B------:R-:W-:-:S07]  /*11ff0*/  IMAD.MOV.U32 R18, RZ, RZ, RZ ;  /* 0x000000ffff127224 */ /* 0x000fce00078e00ff */
.L_x_9196:
[----:B------:R-:W-:Y:S01]  /*12000*/  ISETP.NE.AND P0, PT, R27, RZ, PT ;  /* 0x000000ff1b00720c */ /* 0x000fe20003f05270 */
[----:B------:R-:W-:Y:S02]  /*12010*/  IMAD.MOV.U32 R24, RZ, RZ, 0x1 ;  /* 0x00000001ff187424 */ /* 0x000fe400078e00ff */
[----:B------:R-:W-:Y:S02]  /*12020*/  IMAD.MOV.U32 R22, RZ, RZ, RZ ;  /* 0x000000ffff167224 */ /* 0x000fe400078e00ff */
[----:B------:R-:W-:-:S08]  /*12030*/  IMAD.MOV.U32 R29, RZ, RZ, RZ ;  /* 0x000000ffff1d7224 */ /* 0x000fd000078e00ff */
[----:B------:R-:W0:Y:S01]  /*12040*/  @!P0 S2R R3, SR_CgaCtaId ;  /* 0x0000000000038919 */ /* 0x000e220000008800 */
[----:B------:R-:W-:-:S04]  /*12050*/  @!P0 MOV R0, 0x400 ;  /* 0x0000040000008802 */ /* 0x000fc80000000f00 */
[----:B0-----:R-:W-:-:S05]  /*12060*/  @!P0 LEA R0, R3, R0, 0x18 ;  /* 0x0000000003008211 */ /* 0x001fca00078ec0ff */
[----:B------:R0:W-:Y:S01]  /*12070*/  @!P0 STS.128 [R0+0x2d8d0], R16 ;  /* 0x02d8d01000008388 */ /* 0x0001e20000000c00 */
[----:B------:R-:W-:Y:S06]  /*12080*/  BAR.ARV 0x5, 0x1a0 ;  /* 0x0146800000007b1d */ /* 0x000fec0000002000 */
[----:B------:R-:W-:-:S13]  /*12090*/  ISETP.GE.AND P0, PT, R19, UR5, PT ;  /* 0x0000000513007c0c */ /* 0x000fda000bf06270 */
[----:B------:R-:W-:Y:S05]  /*120a0*/  @P0 BRA `(.L_x_9197) ;  /* 0x0000003c007c0947 */ /* 0x000fea0003800000 */
[----:B------:R-:W-:Y:S01]  /*120b0*/  IMAD.MOV.U32 R24, RZ, RZ, 0x1 ;  /* 0x00000001ff187424 */ /* 0x000fe200078e00ff */
[----:B------:R-:W-:Y:S01]  /*120c0*/  ULDC UR37, c[0x0][0xc] ;  /* 0x0000030000257ab9 */ /* 0x000fe20000000800 */
[----:B------:R-:W-:Y:S01]  /*120d0*/  IMAD.MOV.U32 R29, RZ, RZ, RZ ;  /* 0x000000ffff1d7224 */ /* 0x000fe200078e00ff */
[----:B------:R-:W-:Y:S01]  /*120e0*/  ULDC.64 UR38, c[0x0][0x198] ;  /* 0x0000660000267ab9 */ /* 0x000fe20000000a00 */
[----:B------:R-:W-:-:S07]  /*120f0*/  IMAD.MOV.U32 R22, RZ, RZ, RZ ;  /* 0x000000ffff167224 */ /* 0x000fce00078e00ff */
.L_x_9272:
[----:B------:R-:W-:Y:S05]  /*12100*/  YIELD ;  /* 0x0000000000007946 */ /* 0x000fea0003800000 */
[----:B------:R-:W-:Y:S01]  /*12110*/  ULDC.64 UR4, c[0x0][0xa28] ;  /* 0x00028a0000047ab9 */ /* 0x000fe20000000a00 */
[----:B0-----:R-:W-:Y:S01]  /*12120*/  IMAD.MOV.U32 R0, RZ, RZ, RZ ;  /* 0x000000ffff007224 */ /* 0x001fe200078e00ff */
[----:B------:R-:W-:-:S04]  /*12130*/  ISETP.NE.U32.AND P0, PT, RZ, UR4, PT ;  /* 0x00000004ff007c0c */ /* 0x000fc8000bf05070 */
[----:B------:R-:W-:Y:S01]  /*12140*/  ISETP.NE.AND.EX P0, PT, RZ, UR5, PT, P0 ;  /* 0x00000005ff007c0c */ /* 0x000fe2000bf05300 */
[----:B------:R-:W-:-:S12]  /*12150*/  ULDC.64 UR4, c[0x0][0xa00] ;  /* 0x0002800000047ab9 */ /* 0x000fd80000000a00 */
[----:B-1----:R-:W0:Y:S01]  /*12160*/  @P0 LDC.64 R2, c[0x0][0xa28] ;  /* 0x00028a00ff020b82 */ /* 0x002e220000000a00 */
[----:B------:R-:W-:Y:S01]  /*12170*/  ISETP.NE.U32.AND P2, PT, RZ, UR4, PT ;  /* 0x00000004ff007c0c */ /* 0x000fe2000bf45070 */
[----:B0-----:R-:W-:-:S05]  /*12180*/  @P0 IMAD.WIDE R2, R19, 0x4, R2 ;  /* 0x0000000413020825 */ /* 0x001fca00078e0202 */
[----:B------:R0:W5:Y:S01]  /*12190*/  @P0 LDG.E R0, desc[UR48][R2.64] ;  /* 0x0000003002000981 */ /* 0x000162000c1e1900 */
[----:B------:R-:W-:Y:S01]  /*121a0*/  ISETP.NE.AND.EX P2, PT, RZ, UR5, PT, P2 ;  /* 0x00000005ff007c0c */ /* 0x000fe2000bf45320 */
[----:B------:R-:W-:Y:S01]  /*121b0*/  IMAD.MOV.U32 R4, RZ, RZ, RZ ;  /* 0x000000ffff047224 */ /* 0x000fe200078e00ff */
[----:B------:R-:W-:Y:S01]  /*121c0*/  ULDC.64 UR4, c[0x0][0xa18] ;  /* 0x0002860000047ab9 */ /* 0x000fe20000000a00 */
[----:B0-----:R-:W0:Y:S02]  /*121d0*/  LDC.64 R2, c[0x0][0xa00] ;  /* 0x00028000ff027b82 */ /* 0x001e240000000a00 */
[----:B0-----:R-:W-:-:S08]  /*121e0*/  IMAD.WIDE R2, R19, 0x4, R2 ;  /* 0x0000000413027825 */ /* 0x001fd000078e0202 */
[----:B------:R-:W2:Y:S01]  /*121f0*/  @P2 LDG.E R4, desc[UR48][R2.64] ;  /* 0x0000003002042981 */ /* 0x000ea2000c1e1900 */
[----:B------:R-:W-:Y:S01]  /*12200*/  ISETP.NE.U32.AND P1, PT, RZ, UR4, PT ;  /* 0x00000004ff007c0c */ /* 0x000fe2000bf25070 */
[----:B------:R-:W-:Y:S02]  /*12210*/  ULDC UR6, c[0x0][0x288] ;  /* 0x0000a20000067ab9 */ /* 0x000fe40000000800 */
[----:B------:R-:W-:Y:S01]  /*12220*/  IMAD.U32 R6, RZ, RZ, UR6 ;  /* 0x00000006ff067e24 */ /* 0x000fe2000f8e00ff */
[----:B------:R-:W-:Y:S01]  /*12230*/  ISETP.NE.AND.EX P1, PT, RZ, UR5, PT, P1 ;  /* 0x00000005ff007c0c */ /* 0x000fe2000bf25310 */
[----:B------:R-:W-:Y:S01]  /*12240*/  ULDC.64 UR4, c[0x0][0x3f8] ;  /* 0x0000fe0000047ab9 */ /* 0x000fe20000000a00 */
[----:B------:R-:W-:Y:S01]  /*12250*/  ULDC.64 UR6, c[0x0][0xa08] ;  /* 0x0002820000067ab9 */ /* 0x000fe20000000a00 */
[----:B------:R-:W-:-:S03]  /*12260*/  UISETP.NE.U32.AND UP0, UPT, UR4, URZ, UPT ;  /* 0x0000003f0400728c */ /* 0x000fc6000bf05070 */
[----:B------:R-:W-:Y:S01]  /*12270*/  ULDC UR4, c[0x0][0x404] ;  /* 0x0001010000047ab9 */ /* 0x000fe20000000800 */
[----:B--2---:R0:W-:Y:S06]  /*12280*/  STL [R1], R4 ;  /* 0x0000000401007387 */ /* 0x0041ec0000100800 */
[----:B0-----:R-:W0:Y:S02]  /*12290*/  @P1 LDC.64 R4, c[0x0][0xa18] ;  /* 0x00028600ff041b82 */ /* 0x001e240000000a00 */
[----:B0-----:R-:W-:-:S05]  /*122a0*/  @P1 IMAD.WIDE R4, R19, 0x4, R4 ;  /* 0x0000000413041825 */ /* 0x001fca00078e0204 */
[----:B------:R0:W5:Y:S01]  /*122b0*/  @P1 LDG.E R6, desc[UR48][R4.64] ;  /* 0x0000003004061981 */ /* 0x000162000c1e1900 */
[----:B------:R-:W-:Y:S01]  /*122c0*/  UISETP.NE.AND.EX UP0, UPT, UR5, URZ, UPT, UP0 ;  /* 0x0000003f0500728c */ /* 0x000fe2000bf05300 */
[----:B------:R-:W-:Y:S02]  /*122d0*/  ISETP.NE.U32.AND P0, PT, RZ, UR6, PT ;  /* 0x00000006ff007c0c */ /* 0x000fe4000bf05070 */
[----:B------:R-:W-:Y:S01]  /*122e0*/  ULDC UR5, c[0x0][0x2e0] ;  /* 0x0000b80000057ab9 */ /* 0x000fe20000000800 */
[----:B------:R-:W-:Y:S01]  /*122f0*/  USEL UR4, UR4, 0x1, UP0 ;  /* 0x0000000104047887 */ /* 0x000fe20008000000 */
[----:B------:R-:W-:-:S03]  /*12300*/  ISETP.NE.AND.EX P0, PT, RZ, UR7, PT, P0 ;  /* 0x00000007ff007c0c */ /* 0x000fc6000bf05300 */
[----:B------:R-:W-:-:S06]  /*12310*/  UIMAD UR4, UR4, UR5, URZ ;  /* 0x00000005040472a4 */ /* 0x000fcc000f8e023f */
[----:B------:R-:W-:Y:S01]  /*12320*/  IMAD.U32 R7, RZ, RZ, UR4 ;  /* 0x00000004ff077e24 */ /* 0x000fe2000f8e00ff */
[----:B0--3--:R-:W-:Y:S06]  /*12330*/  @P1 BRA `(.L_x_9198) ;  /* 0x0000000000101947 */ /* 0x009fec0003800000 */
[----:B------:R-:W-:Y:S05]  /*12340*/  @!P2 BRA `(.L_x_9198) ;  /* 0x00000000000ca947 */ /* 0x000fea0003800000 */
[----:B------:R-:W2:Y:S04]  /*12350*/  LDG.E R5, desc[UR48][R2.64] ;  /* 0x0000003002057981 */ /* 0x000ea8000c1e1900 */
[----:B-----5:R-:W2:Y:S02]  /*12360*/  LDG.E R6, desc[UR48][R2.64+0x4] ;  /* 0x0000043002067981 */ /* 0x020ea4000c1e1900 */
[----:B--2---:R-:W-:-:S07]  /*12370*/  IMAD.IADD R6, R6, 0x1, -R5 ;  /* 0x0000000106067824 */ /* 0x004fce00078e0a05 */
.L_x_9198:
[----:B------:R-:W0:Y:S01]  /*12380*/  LDC.64 R2, c[0x0][0xa08] ;  /* 0x00028200ff027b82 */ /* 0x000e220000000a00 */
[----:B------:R-:W-:Y:S01]  /*12390*/  IMAD.MOV.U32 R23, RZ, RZ, RZ ;  /* 0x000000ffff177224 */ /* 0x000fe200078e00ff */
[----:B------:R-:W-:Y:S01]  /*123a0*/  ULDC.64 UR4, c[0x0][0xa20] ;  /* 0x0002880000047ab9 */ /* 0x000fe20000000a00 */
[----:B0-----:R-:W-:-:S05]  /*123b0*/  IMAD.WIDE R2, R19, 0x4, R2 ;  /* 0x0000000413027825 */ /* 0x001fca00078e0202 */
[----:B------:R-:W2:Y:S01]  /*123c0*/  @P0 LDG.E R23, desc[UR48][R2.64] ;  /* 0x0000003002170981 */ /* 0x000ea2000c1e1900 */
[----:B------:R-:W-:-:S04]  /*123d0*/  ISETP.NE.U32.AND P1, PT, RZ, UR4, PT ;  /* 0x00000004ff007c0c */ /* 0x000fc8000bf25070 */
[----:B------:R-:W-:Y:S01]  /*123e0*/  ISETP.NE.AND.EX P1, PT, RZ, UR5, PT, P1 ;  /* 0x00000005ff007c0c */ /* 0x000fe2000bf25310 */
[----:B--2--5:R-:W-:-:S12]  /*123f0*/  IMAD.IADD R23, R23, 0x1, R0 ;  /* 0x0000000117177824 */ /* 0x024fd800078e0200 */
[----:B------:R-:W-:Y:S05]  /*12400*/  @!P1 BRA `(.L_x_9199) ;  /* 0x0000000000109947 */ /* 0x000fea0003800000 */
[----:B------:R-:W0:Y:S02]  /*12410*/  LDC.64 R2, c[0x0][0xa20] ;  /* 0x00028800ff027b82 */ /* 0x000e240000000a00 */
[----:B0-----:R-:W-:-:S05]  /*12420*/  IMAD.WIDE R2, R19, 0x4, R2 ;  /* 0x0000000413027825 */ /* 0x001fca00078e0202 */
[----:B------:R0:W5:Y:S01]  /*12430*/  LDG.E R7, desc[UR48][R2.64] ;  /* 0x0000003002077981 */ /* 0x000162000c1e1900 */
[----:B------:R-:W-:Y:S05]  /*12440*/  BRA `(.L_x_9200) ;  /* 0x0000000000107947 */ /* 0x000fea0003800000 */
.L_x_9199:
[----:B------:R-:W-:Y:S05]  /*12450*/  @!P0 BRA `(.L_x_9200) ;  /* 0x00000000000c8947 */ /* 0x000fea0003800000 */
[----:B------:R-:W2:Y:S04]  /*12460*/  LDG.E R4, desc[UR48][R2.64] ;  /* 0x0000003002047981 */ /* 0x000ea8000c1e1900 */
[----:B------:R-:W2:Y:S02]  /*12470*/  LDG.E R7, desc[UR48][R2.64+0x4] ;  /* 0x0000043002077981 */ /* 0x000ea4000c1e1900 */
[----:B--2---:R-:W-:-:S07]  /*12480*/  IMAD.IADD R7, R7, 0x1, -R4 ;  /* 0x0000000107077824 */ /* 0x004fce00078e0a04 */
.L_x_9200:
[----:B0-----:R-:W0:Y:S01]  /*12490*/  LDC.64 R2, c[0x0][0x9e0] ;  /* 0x00027800ff027b82 */ /* 0x001e220000000a00 */
[----:B------:R-:W-:Y:S02]  /*124a0*/  IMAD R5, R17, 0xc0, RZ ;  /* 0x000000c011057824 */ /* 0x000fe400078e02ff */
[----:B-----5:R-:W-:-:S03]  /*124b0*/  IMAD.IADD R0, R7, 0x1, -R0 ;  /* 0x0000000107007824 */ /* 0x020fc600078e0a00 */
[----:B------:R-:W-:-:S05]  /*124c0*/  IADD3 R5, -R6, 0xc0, R5 ;  /* 0x000000c006057810 */ /* 0x000fca0007ffe105 */
[----:B------:R-:W-:Y:S01]  /*124d0*/  IMAD.IADD R9, R0, 0x1, R5 ;  /* 0x0000000100097824 */ /* 0x000fe200078e0205 */
[----:B0-----:R-:W-:-:S03]  /*124e0*/  ISETP.GE.AND P0, PT, R3, 0x1, PT ;  /* 0x000000010300780c */ /* 0x001fc60003f06270 */
[----:B------:R-:W-:-:S10]  /*124f0*/  IMAD.IADD R2, R9, 0x1, R2 ;  /* 0x0000000109027824 */ /* 0x000fd400078e0202 */
[----:B------:R-:W-:Y:S05]  /*12500*/  @!P0 BRA `(.L_x_9201) ;  /* 0x0000000000488947 */ /* 0x000fea0003800000 */
        /* <DEDUP_REMOVED lines=11> */
.L_x_9203:
[----:B------:R-:W-:-:S13]  /*125c0*/  ISETP.NE.AND P1, PT, R3, 0x1, PT ;  /* 0x000000010300780c */ /* 0x000fda0003f25270 */
[----:B------:R-:W0:Y:S02]  /*125d0*/  @P1 LDC.64 R4, c[0x0][0x9e8] ;  /* 0x00027a00ff041b82 */ /* 0x000e240000000a00 */
[----:B0-----:R-:W-:-:S05]  /*125e0*/  @P1 IMAD.HI.U32 R4, R7, R4, RZ ;  /* 0x0000000407041227 */ /* 0x001fca00078e00ff */
[----:B------:R-:W-:-:S07]  /*125f0*/  @P1 SHF.R.U32.HI R7, RZ, R5, R4 ;  /* 0x00000005ff071219 */ /* 0x000fce0000011604 */
.L_x_9204:
[----:B------:R-:W-:Y:S05]  /*12600*/  BSYNC B0 ;  /* 0x0000000000007941 */ /* 0x000fea0003800000 */
.L_x_9202:
[----:B------:R-:W-:-:S05]  /*12610*/  IMAD R7, R7, R3, R3 ;  /* 0x0000000307077224 */ /* 0x000fca00078e0203 */
[----:B------:R-:W-:-:S07]  /*12620*/  VIMNMX R2, R2, R7, PT ;  /* 0x0000000702027248 */ /* 0x000fce0003fe0100 */
.L_x_9201:
[----:B------:R-:W-:Y:S01]  /*12630*/  VIADD R2, R2, 0x7f ;  /* 0x0000007f02027836 */ /* 0x000fe20000000000 */
[----:B------:R-:W-:Y:S01]  /*12640*/  ULDC UR4, c[0x0][0x9dc] ;  /* 0x0002770000047ab9 */ /* 0x000fe20000000800 */
[----:B------:R-:W-:-:S03]  /*12650*/  IMAD R7, R17, 0xc0, -R6 ;  /* 0x000000c011077824 */ /* 0x000fc600078e0a06 */
[----:B------:R-:W-:Y:S01]  /*12660*/  SHF.R.S32.HI R5, RZ, 0x1f, R2 ;  /* 0x0000001fff057819 */ /* 0x000fe20000011402 */
[----:B------:R-:W-:-:S03]  /*12670*/  IMAD.IADD R7, R0, 0x1, R7 ;  /* 0x0000000100077824 */ /* 0x000fc600078e0207 */
[----:B------:R-:W-:Y:S01]  /*12680*/  LEA.HI R4, R5, R2, RZ, 0x7 ;  /* 0x0000000205047211 */ /* 0x000fe200078f38ff */
[----:B------:R-:W-:Y:S02]  /*12690*/  VIADD R2, R0, 0x7f ;  /* 0x0000007f00027836 */ /* 0x000fe40000000000 */
[----:B------:R-:W-:Y:S01]  /*126a0*/  VIADD R0, R7, -UR4 ;  /* 0x8000000407007c36 */ /* 0x000fe20008000000 */
[----:B------:R-:W-:Y:S02]  /*126b0*/  SHF.R.S32.HI R4, RZ, 0x7, R4 ;  /* 0x00000007ff047819 */ /* 0x000fe40000011404 */
        /* <DEDUP_REMOVED lines=15> */
.L_x_9207:
[----:B------:R-:W-:-:S13]  /*127b0*/  ISETP.NE.AND P0, PT, R3, 0x1, PT ;  /* 0x000000010300780c */ /* 0x000fda0003f05270 */
[----:B------:R-:W0:Y:S02]  /*127c0*/  @P0 LDC.64 R4, c[0x0][0x9e8] ;  /* 0x00027a00ff040b82 */ /* 0x000e240000000a00 */
[----:B0-----:R-:W-:-:S05]  /*127d0*/  @P0 IMAD.HI.U32 R4, R7, R4, RZ ;  /* 0x0000000407040227 */ /* 0x001fca00078e00ff */
[----:B------:R-:W-:-:S07]  /*127e0*/  @P0 SHF.R.U32.HI R7, RZ, R5, R4 ;  /* 0x00000005ff070219 */ /* 0x000fce0000011604 */
.L_x_9208:
[----:B------:R-:W-:Y:S05]  /*127f0*/  BSYNC B0 ;  /* 0x0000000000007941 */ /* 0x000fea0003800000 */
.L_x_9206:
[----:B------:R-:W-:-:S05]  /*12800*/  IMAD R3, R7, R3, RZ ;  /* 0x0000000307037224 */ /* 0x000fca00078e02ff */
[----:B------:R-:W-:-:S07]  /*12810*/  VIMNMX R0, R0, R3, !PT ;  /* 0x0000000300007248 */ /* 0x000fce0007fe0100 */
.L_x_9205:
[----:B------:R-:W-:Y:S01]  /*12820*/  SHF.R.S32.HI R3, RZ, 0x1f, R0 ;  /* 0x0000001fff037819 */ /* 0x000fe20000011400 */
[----:B------:R-:W-:Y:S03]  /*12830*/  BSSY B6, `(.L_x_9209) ;  /* 0x00002ac000067945 */ /* 0x000fe60003800000 */
[----:B------:R-:W-:-:S04]  /*12840*/  LEA.HI R3, R3, R0, RZ, 0x7 ;  /* 0x0000000003037211 */ /* 0x000fc800078f38ff */
[----:B------:R-:W-:-:S04]  /*12850*/  SHF.R.S32.HI R3, RZ, 0x7, R3 ;  /* 0x00000007ff037819 */ /* 0x000fc80000011403 */
[----:B------:R-:W-:-:S04]  /*12860*/  VIMNMX R26, RZ, R3, !PT ;  /* 0x00000003ff1a7248 */ /* 0x000fc80007fe0100 */
[----:B------:R-:W-:-:S13]  /*12870*/  ISETP.GT.AND P0, PT, R28, R26, PT ;  /* 0x0000001a1c00720c */ /* 0x000fda0003f04270 */
[----:B------:R-:W-:Y:S05]  /*12880*/  @P0 BRA `(.L_x_9210) ;  /* 0x00000000003c0947 */ /* 0x000fea0003800000 */
[----:B------:R-:W-:-:S13]  /*12890*/  ISETP.NE.AND P1, PT, R27, RZ, PT ;  /* 0x000000ff1b00720c */ /* 0x000fda0003f25270 */
[----:B------:R-:W-:Y:S05]  /*128a0*/  @P1 BRA `(.L_x_9211) ;  /* 0x0000002800901947 */ /* 0x000fea0003800000 */
[----:B------:R-:W0:Y:S01]  /*128b0*/  S2R R7, SR_LANEID ;  /* 0x0000000000077919 */ /* 0x000e220000000000 */
        /* <DEDUP_REMOVED lines=12> */
.L_x_9210:
        /* <DEDUP_REMOVED lines=22> */
.L_x_9212:
[----:B------:R-:W-:-:S05]  /*12ae0*/  VIADD R0, R25, 0x400 ;  /* 0x0000040019007836 */ /* 0x000fca0000000000 */
[----:B------:R-:W-:-:S13]  /*12af0*/  LOP3.LUT P0, RZ, R0, 0x1bf, RZ, 0xc0, !PT ;  /* 0x000001bf00ff7812 */ /* 0x000fda000780c0ff */
[----:B------:R-:W-:Y:S05]  /*12b00*/  @!P0 BRA `(.L_x_9213) ;  /* 0x0000000000808947 */ /* 0x000fea0003800000 */
[----:B------:R-:W-:Y:S01]  /*12b10*/  MOV R0, 0x0 ;  /* 0x0000000000007802 */ /* 0x000fe20000000f00 */
[----:B------:R-:W-:Y:S01]  /*12b20*/  ULDC.64 UR6, c[0x4][0x1b8] ;  /* 0x01006e0000067ab9 */ /* 0x000fe20000000a00 */
[----:B------:R-:W-:Y:S01]  /*12b30*/  ULDC.64 UR8, c[0x4][0x1c0] ;  /* 0x0100700000087ab9 */ /* 0x000fe20000000a00 */
[----:B------:R-:W-:Y:S01]  /*12b40*/  ULDC.64 UR4, c[0x4][0x80] ;  /* 0x0100200000047ab9 */ /* 0x000fe20000000a00 */
[----:B------:R0:W1:Y:S01]  /*12b50*/  LDC.64 R2, c[0x4][R0] ;  /* 0x0100000000027b82 */ /* 0x0000620000000a00 */
        /* <DEDUP_REMOVED lines=11> */
.L_x_9214:
        /* <DEDUP_REMOVED lines=16> */
.L_x_9213:
[----:B------:R-:W2:Y:S01]  /*12d10*/  LDL.LU R20, [R1] ;  /* 0x0000000001147983 */ /* 0x000ea20000300800 */
[----:B------:R-:W-:Y:S01]  /*12d20*/  ULDC.64 UR4, c[0x0][0x9f8] ;  /* 0x00027e0000047ab9 */ /* 0x000fe20000000a00 */
[----:B------:R-:W0:Y:S01]  /*12d30*/  LDC R0, c[0x0][0x428] ;  /* 0x00010a00ff007b82 */ /* 0x000e220000000800 */
[----:B------:R-:W-:Y:S01]  /*12d40*/  ISETP.NE.U32.AND P0, PT, RZ, UR4, PT ;  /* 0x00000004ff007c0c */ /* 0x000fe2000bf05070 */
[----:B------:R-:W-:-:S03]  /*12d50*/  IMAD.MOV.U32 R6, RZ, RZ, R19 ;  /* 0x000000ffff067224 */ /* 0x000fc600078e0013 */
[----:B------:R-:W-:Y:S01]  /*12d60*/  ISETP.NE.AND.EX P0, PT, RZ, UR5, PT, P0 ;  /* 0x00000005ff007c0c */ /* 0x000fe2000bf05300 */
[----:B------:R-:W-:-:S12]  /*12d70*/  ULDC.64 UR4, c[0x0][0xa00] ;  /* 0x0002800000047ab9 */ /* 0x000fd80000000a00 */
[----:B------:R-:W1:Y:S02]  /*12d80*/  @P0 LDC.64 R2, c[0x0][0x9f8] ;  /* 0x00027e00ff020b82 */ /* 0x000e640000000a00 */
[----:B-1----:R-:W-:-:S05]  /*12d90*/  @P0 IMAD.WIDE R2, R19, 0x4, R2 ;  /* 0x0000000413020825 */ /* 0x002fca00078e0202 */
[----:B------:R1:W5:Y:S01]  /*12da0*/  @P0 LDG.E R6, desc[UR48][R2.64] ;  /* 0x0000003002060981 */ /* 0x000362000c1e1900 */
[----:B0-----:R-:W-:Y:S01]  /*12db0*/  ISETP.NE.AND P0, PT, R0, 0x1, PT ;  /* 0x000000010000780c */ /* 0x001fe20003f05270 */
[----:B------:R-:W-:Y:S01]  /*12dc0*/  IMAD.MOV.U32 R0, RZ, RZ, R18 ;  /* 0x000000ffff007224 */ /* 0x000fe200078e0012 */
[----:B------:R-:W-:-:S04]  /*12dd0*/  ISETP.NE.AND P6, PT, R27, RZ, PT ;  /* 0x000000ff1b00720c */ /* 0x000fc80003fc5270 */
[----:B------:R-:W-:-:S07]  /*12de0*/  PLOP3.LUT P1, PT, P6, PT, PT, 0x8, 0x0 ;  /* 0x000000000000781c */ /* 0x000fce000372e170 */
[----:B------:R-:W0:Y:S02]  /*12df0*/  @P0 LDC R5, c[0x0][0x42c] ;  /* 0x00010b00ff050b82 */ /* 0x000e240000000800 */
[----:B------:R-:W-:-:S05]  /*12e00*/  VOTEU.ALL UP1, P6 ;  /* 0x00000000003f7886 */ /* 0x000fca0003020000 */
[----:B------:R-:W-:Y:S01]  /*12e10*/  @!UP1 UIADD3 UR8, UP0, UR38, 0x270, URZ ;  /* 0x0000027026089890 */ /* 0x000fe2000ff1e03f */
[----:B------:R-:W3:Y:S03]  /*12e20*/  @P0 LDC R7, c[0x0][0x430] ;  /* 0x00010c00ff070b82 */ /* 0x000ee60000000800 */
[----:B------:R-:W-:-:S03]  /*12e30*/  @!UP1 UIADD3.X UR9, URZ, UR39, URZ, UP0, !UPT ;  /* 0x000000273f099290 */ /* 0x000fc600087fe43f */
[----:B------:R-:W-:Y:S01]  /*12e40*/  VOTEU.ALL UP0, P6 ;  /* 0x00000000003f7886 */ /* 0x000fe20003000000 */
[----:B0-----:R-:W-:-:S05]  /*12e50*/  @P0 IMAD.HI.U32 R4, R18, R5, RZ ;  /* 0x0000000512040227 */ /* 0x001fca00078e00ff */
[----:B---3--:R-:W-:Y:S02]  /*12e60*/  @P0 SHF.R.U32.HI R0, RZ, R7, R4 ;  /* 0x00000007ff000219 */ /* 0x008fe40000011604 */
[----:B------:R-:W-:-:S04]  /*12e70*/  ISETP.NE.U32.AND P0, PT, RZ, UR4, PT ;  /* 0x00000004ff007c0c */ /* 0x000fc8000bf05070 */
[----:B------:R-:W-:-:S04]  /*12e80*/  ISETP.NE.AND.EX P0, PT, RZ, UR5, PT, P0 ;  /* 0x00000005ff007c0c */ /* 0x000fc8000bf05300 */
[----:B------:R-:W-:Y:S01]  /*12e90*/  SEL R10, R19, RZ, !P0 ;  /* 0x000000ff130a7207 */ /* 0x000fe20004000000 */
[----:B-12---:R-:W-:-:S08]  /*12ea0*/  IMAD R17, R17, 0xc0, R20 ;  /* 0x000000c011117824 */ /* 0x006fd000078e0214 */
.L_x_9215:
        /* <DEDUP_REMOVED lines=14> */
.L_x_9216:
        /* <DEDUP_REMOVED lines=13> */
.L_x_9217:
        /* <DEDUP_REMOVED lines=10> */
[----:B------:R-:W-:Y:S01]  /*13100*/  ULDC.64 UR4, c[0x0][0xa08] ;  /* 0x0002820000047ab9 */ /* 0x000fe20000000a00 */
[----:B------:R-:W-:Y:S01]  /*13110*/  VIADD R7, R28, 0xffffffff ;  /* 0xffffffff1c077836 */ /* 0x000fe20000000000 */
[----:B0-----:R-:W-:Y:S01]  /*13120*/  LOP3.LUT P0, RZ, R2, UR4, RZ, 0xfc, !PT ;  /* 0x0000000402ff7c12 */ /* 0x001fe2000f80fcff */
[----:B------:R-:W-:-:S03]  /*13130*/  UMOV UR4, 0xffffffff ;  /* 0xffffffff00047882 */ /* 0x000fc60000000000 */
[----:B------:R-:W-:-:S04]  /*13140*/  LOP3.LUT P0, RZ, R3, UR5, RZ, 0xfc, P0 ;  /* 0x0000000503ff7c12 */ /* 0x000fc8000800fcff */
[----:B-----5:R-:W-:Y:S01]  /*13150*/  SEL R8, R6, RZ, !P0 ;  /* 0x000000ff06087207 */ /* 0x020fe20004000000 */
[----:B------:R-:W-:Y:S08]  /*13160*/  BRA.DIV UR4, `(.L_x_9218) ;  /* 0x0000003604047947 */ /* 0x000ff0000b800000 */
.L_x_9288:
[----:B------:R-:W-:Y:S01]  /*13170*/  UMOV UR4, 0xffffffff ;  /* 0xffffffff00047882 */ /* 0x000fe20000000000 */
[----:B------:R-:W-:Y:S02]  /*13180*/  SHF.R.S32.HI R9, RZ, 0x1f, R6 ;  /* 0x0000001fff097819 */ /* 0x000fe40000011406 */
[----:B------:R-:W-:Y:S05]  /*13190*/  BRA.DIV UR4, `(.L_x_9219) ;  /* 0x00000036042c7947 */ /* 0x000fea000b800000 */
[----:B------:R-:W-:-:S13]  /*131a0*/  ELECT P6, URZ, PT ;  /* 0x00000000003f782f */ /* 0x000fda00038c0000 */
.L_x_9291:
[----:B------:R-:W-:Y:S05]  /*131b0*/  @!P6 BRA `(.L_x_9220) ;  /* 0x0000000000f8e947 */ /* 0x000fea0003800000 */
[----:B------:R-:W-:-:S04]  /*131c0*/  ISETP.NE.U32.AND P0, PT, R2, RZ, PT ;  /* 0x000000ff0200720c */ /* 0x000fc80003f05070 */
        /* <DEDUP_REMOVED lines=20> */
.L_x_9221:
[----:B------:R-:W-:Y:S01]  /*13310*/  IMAD R5, R22, 0x8, R25 ;  /* 0x0000000816057824 */ /* 0x000fe200078e0219 */
[----:B------:R-:W-:-:S04]  /*13320*/  SHF.L.U32 R4, R24, 0x1f, RZ ;  /* 0x0000001f18047819 */ /* 0x000fc800000006ff */
[----:B------:R-:W1:Y:S02]  /*13330*/  SYNCS.PHASECHK.TRANS64.TRYWAIT P0, [R5+URZ+0x2d840], R4 ;  /* 0x02d84004050075a7 */ /* 0x000e64000800017f */
[----:B-1----:R-:W-:Y:S05]  /*13340*/  @!P0 BRA `(.L_x_9222) ;  /* 0x0000003000e08947 */ /* 0x002fea0003800000 */
.L_x_9292:
        /* <DEDUP_REMOVED lines=9> */
.L_x_9223:
        /* <DEDUP_REMOVED lines=12> */
[----:B------:R-:W-:Y:S02]  /*134a0*/  ULEA UR11, UR11, UR5, 0x7 ;  /* 0x000000050b0b7291 */ /* 0x000fe4000f8e383f */
        /* <DEDUP_REMOVED lines=15> */
.L_x_9220:
[----:B------:R-:W-:Y:S05]  /*135a0*/  WARPSYNC.ALL ;  /* 0x0000000000007948 */ /* 0x000fea0003800000 */
[----:B------:R-:W-:Y:S01]  /*135b0*/  BAR.SYNC.DEFER_BLOCKING 0x8, 0x1a0 ;  /* 0x0206800000007b1d */ /* 0x000fe20000010000 */
[----:B------:R-:W-:Y:S02]  /*135c0*/  R2UR UR24, R25 ;  /* 0x00000000191872ca */ /* 0x000fe400000e0000 */
[----:B------:R-:W-:-:S13]  /*135d0*/  ELECT P0, URZ, PT ;  /* 0x00000000003f782f */ /* 0x000fda0003800000 */
[----:B------:R-:W-:Y:S01]  /*135e0*/  @P0 R2UR UR13, R10 ;  /* 0x000000000a0d02ca */ /* 0x000fe200000e0000 */
[----:B------:R-:W-:Y:S01]  /*135f0*/  UIADD3 UR4, UP0, UR38, 0x270, URZ ;  /* 0x0000027026047890 */ /* 0x000fe2000ff1e03f */
[----:B------:R-:W-:Y:S01]  /*13600*/  @P0 R2UR UR12, R18 ;  /* 0x00000000120c02ca */ /* 0x000fe200000e0000 */
[----:B------:R-:W-:Y:S01]  /*13610*/  VIADD R29, R29, 0x1 ;  /* 0x000000011d1d7836 */ /* 0x000fe20000000000 */
[C---:B------:R-:W-:Y:S01]  /*13620*/  @P0 R2UR UR11, R17.reuse ;  /* 0x00000000110b02ca */ /* 0x040fe200000e0000 */
[----:B------:R-:W-:Y:S01]  /*13630*/  UIADD3.X UR5, URZ, UR39, URZ, UP0, !UPT ;  /* 0x000000273f057290 */ /* 0x000fe200087fe43f */
[----:B------:R-:W-:Y:S01]  /*13640*/  @P0 R2UR UR21, R10 ;  /* 0x000000000a1502ca */ /* 0x000fe200000e0000 */
[----:B------:R-:W-:Y:S01]  /*13650*/  UMOV UR6, 0x0 ;  /* 0x0000000000067882 */ /* 0x000fe20000000000 */
[----:B------:R-:W-:Y:S01]  /*13660*/  UMOV UR7, 0x12f00000 ;  /* 0x12f0000000077882 */ /* 0x000fe20000000000 */
[----:B------:R-:W-:Y:S01]  /*13670*/  UMOV UR10, URZ ;  /* 0x0000003f000a7c82 */ /* 0x000fe20008000000 */
[----:B------:R-:W-:Y:S01]  /*13680*/  @P0 R2UR UR20, R18 ;  /* 0x00000000121402ca */ /* 0x000fe200000e0000 */
        /* <DEDUP_REMOVED lines=13> */
[----:B------:R-:W-:-:S03]  /*13760*/  UMOV UR23, 0x12f00000 ;  /* 0x12f0000000177882 */ /* 0x000fc60000000000 */
[----:B------:R3:W-:Y:S01]  /*13770*/  UTMALDG.4D [UR16], [UR4], desc[UR14] ;  /* 0x00000e10040075b4 */ /* 0x0007e20008019000 */
[----:B-1----:R-:W-:-:S04]  /*13780*/  LEA.HI R4, R29, R29, RZ, 0x1 ;  /* 0x0000001d1d047211 */ /* 0x002fc800078f08ff */
[----:B------:R-:W-:-:S05]  /*13790*/  LOP3.LUT R4, R4, 0xfffffffe, RZ, 0xc0, !PT ;  /* 0xfffffffe04047812 */ /* 0x000fca00078ec0ff */
[----:B------:R-:W-:-:S05]  /*137a0*/  IMAD.IADD R4, R29, 0x1, -R4 ;  /* 0x000000011d047824 */ /* 0x000fca00078e0a04 */
[----:B------:R-:W-:Y:S02]  /*137b0*/  SHF.L.U32 R4, R4, 0x1f, RZ ;  /* 0x0000001f04047819 */ /* 0x000fe400000006ff */
[----:B--2---:R-:W-:Y:S01]  /*137c0*/  @P0 R2UR UR13, R10 ;  /* 0x000000000a0d02ca */ /* 0x004fe200000e0000 */
[----:B------:R-:W-:Y:S01]  /*137d0*/  UIADD3 UR8, UR24, 0x12400, URZ ;  /* 0x0001240018087890 */ /* 0x000fe2000fffe03f */
[----:B------:R-:W-:Y:S01]  /*137e0*/  @P0 R2UR UR12, R18 ;  /* 0x00000000120c02ca */ /* 0x000fe200000e0000 */
[----:B------:R-:W-:Y:S01]  /*137f0*/  UMOV UR10, 0x40 ;  /* 0x00000040000a7882 */ /* 0x000fe20000000000 */
[----:B------:R-:W-:-:S13]  /*13800*/  @P0 R2UR UR11, R17 ;  /* 0x00000000110b02ca */ /* 0x000fda00000e0000 */
[----:B------:R3:W-:Y:S01]  /*13810*/  UTMALDG.4D [UR8], [UR4], desc[UR22] ;  /* 0x00001608040075b4 */ /* 0x0007e20008019000 */
[----:B------:R-:W1:Y:S02]  /*13820*/  SYNCS.PHASECHK.TRANS64.TRYWAIT P0, [R25+URZ+0x2d820], R4 ;  /* 0x02d82004190075a7 */ /* 0x000e64000800017f */
[----:B-1-3--:R-:W-:Y:S05]  /*13830*/  @!P0 BRA `(.L_x_9225) ;  /* 0x0000002c00b88947 */ /* 0x00afea0003800000 */
.L_x_9293:
[----:B------:R-:W-:Y:S05]  /*13840*/  BSYNC B0 ;  /* 0x0000000000007941 */ /* 0x000fea0003800000 */
.L_x_9224:
[----:B------:R-:W-:Y:S01]  /*13850*/  VIADD R10, R28, 0xfffffffe ;  /* 0xfffffffe1c0a7836 */ /* 0x000fe20000000000 */
[----:B------:R-:W-:Y:S04]  /*13860*/  BSSY B0, `(.L_x_9226) ;  /* 0x0000167000007945 */ /* 0x000fe80003800000 */
[----:B------:R-:W-:-:S13]  /*13870*/  ISETP.GE.AND P0, PT, R10, R26, PT ;  /* 0x0000001a0a00720c */ /* 0x000fda0003f06270 */
[----:B------:R-:W-:Y:S05]  /*13880*/  @!P0 BRA `(.L_x_9227) ;  /* 0x0000001400908947 */ /* 0x000fea0003800000 */
[----:B-1----:R-:W-:Y:S01]  /*13890*/  IMAD.MOV R4, RZ, RZ, -R28 ;  /* 0x000000ffff047224 */ /* 0x002fe200078e0a1c */
[----:B------:R-:W-:Y:S01]  /*138a0*/  LOP3.LUT R11, RZ, R26, RZ, 0x33, !PT ;  /* 0x0000001aff0b7212 */ /* 0x000fe200078e33ff */
[----:B------:R-:W-:Y:S03]  /*138b0*/  BSSY B1, `(.L_x_9228) ;  /* 0x0000078000017945 */ /* 0x000fe60003800000 */
[----:B------:R-:W-:-:S05]  /*138c0*/  VIADDMNMX R11, R4, 0x1, R11, !PT ;  /* 0x00000001040b7846 */ /* 0x000fca000780010b */
[----:B------:R-:W-:-:S05]  /*138d0*/  IMAD.IADD R4, R28, 0x1, R11 ;  /* 0x000000011c047824 */ /* 0x000fca00078e020b */
[----:B------:R-:W-:-:S04]  /*138e0*/  LOP3.LUT R4, R4, 0x1, RZ, 0xc0, !PT ;  /* 0x0000000104047812 */ /* 0x000fc800078ec0ff */
[----:B------:R-:W-:-:S13]  /*138f0*/  ISETP.NE.U32.AND P0, PT, R4, 0x1, PT ;  /* 0x000000010400780c */ /* 0x000fda0003f05070 */
[----:B------:R-:W-:Y:S05]  /*13900*/  @P0 BRA `(.L_x_9229) ;  /* 0x0000000400c80947 */ /* 0x000fea0003800000 */
[----:B0-----:R-:W-:Y:S01]  /*13910*/  VIADD R12, R22, 0x1 ;  /* 0x00000001160c7836 */ /* 0x001fe20000000000 */
        /* <DEDUP_REMOVED lines=28> */
.L_x_9232:
[----:B0-----:R-:W-:Y:S01]  /*13ae0*/  IMAD R3, R12, 0x8, R25 ;  /* 0x000000080c037824 */ /* 0x001fe200078e0219 */
[----:B------:R-:W-:-:S04]  /*13af0*/  SHF.L.U32 R2, R13, 0x1f, RZ ;  /* 0x0000001f0d027819 */ /* 0x000fc800000006ff */
[----:B------:R-:W0:Y:S02]  /*13b00*/  SYNCS.PHASECHK.TRANS64.TRYWAIT P0, [R3+URZ+0x2d840], R2 ;  /* 0x02d84002030075a7 */ /* 0x000e24000800017f */
[----:B0-----:R-:W-:Y:S05]  /*13b10*/  @!P0 BRA `(.L_x_9233) ;  /* 0x0000002c00148947 */ /* 0x001fea0003800000 */
.L_x_9294:
        /* <DEDUP_REMOVED lines=9> */
.L_x_9234:
[----:B01----:R-:W-:Y:S01]  /*13bb0*/  IMAD R2, R12, 0x6000, R25 ;  /* 0x000060000c027824 */ /* 0x003fe200078e0219 */
        /* <DEDUP_REMOVED lines=14> */
[----:B------:R-:W-:Y:S01]  /*13ca0*/  ULEA UR11, UR11, UR5, 0x7 ;  /* 0x000000050b0b7291 */ /* 0x000fe2000f8e383f */
        /* <DEDUP_REMOVED lines=15> */
.L_x_9295:
[----:B------:R-:W-:Y:S05]  /*13da0*/  @P1 BRA `(.L_x_9236) ;  /* 0x0000000000181947 */ /* 0x000fea0003800000 */
[----:B------:R-:W-:Y:S01]  /*13db0*/  ISETP.NE.AND P0, PT, R27, RZ, PT ;  /* 0x000000ff1b00720c */ /* 0x000fe20003f05270 */
[----:B0-----:R-:W-:Y:S02]  /*13dc0*/  IMAD R2, R22, 0x8, R25 ;  /* 0x0000000816027824 */ /* 0x001fe400078e0219 */
[----:B------:R-:W-:-:S04]  /*13dd0*/  IMAD.MOV.U32 R3, RZ, RZ, 0x6000 ;  /* 0x00006000ff037424 */ /* 0x000fc800078e00ff */
[----:B------:R1:W-:Y:S06]  /*13de0*/  SYNCS.ARRIVE.TRANS64 RZ, [R2+URZ+0x2d850], R3 ;  /* 0x02d8500302ff79a7 */ /* 0x0003ec000800003f */
[----:B------:R-:W-:Y:S05]  /*13df0*/  @!P0 BRA `(.L_x_9236) ;  /* 0x0000000000048947 */ /* 0x000fea0003800000 */
[----:B------:R-:W-:Y:S01]  /*13e00*/  BPT.TRAP 0x1 ;  /* 0x000000040000795c */ /* 0x000fe20000300000 */
.L_x_9236:
[C-C-:B01----:R-:W-:Y:S01]  /*13e10*/  IMAD R2, R22.reuse, 0x8, R25.reuse ;  /* 0x0000000816027824 */ /* 0x143fe200078e0219 */
        /* <DEDUP_REMOVED lines=14> */
[----:B------:R-:W-:Y:S02]  /*13f00*/  ULEA UR11, UR11, UR5, 0x7 ;  /* 0x000000050b0b7291 */ /* 0x000fe4000f8e383f */
        /* <DEDUP_REMOVED lines=14> */
.L_x_9231:
[----:B------:R-:W-:Y:S05]  /*13ff0*/  BSYNC B2 ;  /* 0x0000000000027941 */ /* 0x000fea0003800000 */
.L_x_9230:
[----:B------:R-:W-:Y:S02]  /*14000*/  IMAD.MOV.U32 R22, RZ, RZ, R12 ;  /* 0x000000ffff167224 */ /* 0x000fe400078e000c */
[----:B------:R-:W-:Y:S02]  /*14010*/  IMAD.MOV.U32 R24, RZ, RZ, R13 ;  /* 0x000000ffff187224 */ /* 0x000fe400078e000d */
[----:B------:R-:W-:-:S07]  /*14020*/  VIADD R10, R28, 0xfffffffd ;  /* 0xfffffffd1c0a7836 */ /* 0x000fce0000000000 */
.L_x_9229:
[----:B------:R-:W-:Y:S05]  /*14030*/  BSYNC B1 ;  /* 0x0000000000017941 */ /* 0x000fea0003800000 */
.L_x_9228:
[----:B------:R-:W-:Y:S01]  /*14040*/  VIADD R11, R11, 0xfffffffe ;  /* 0xfffffffe0b0b7836 */ /* 0x000fe20000000000 */
[----:B------:R-:W-:-:S04]  /*14050*/  LOP3.LUT R28, RZ, R28, RZ, 0x33, !PT ;  /* 0x0000001cff1c7212 */ /* 0x000fc800078e33ff */
[----:B------:R-:W-:-:S13]  /*14060*/  ISETP.NE.AND P0, PT, R11, R28, PT ;  /* 0x0000001c0b00720c */ /* 0x000fda0003f05270 */
[----:B------:R-:W-:Y:S05]  /*14070*/  @!P0 BRA `(.L_x_9227) ;  /* 0x0000000c00948947 */ /* 0x000fea0003800000 */
[----:B------:R-:W-:-:S07]  /*14080*/  IMAD.MOV.U32 R4, RZ, RZ, R8 ;  /* 0x000000ffff047224 */ /* 0x000fce00078e0008 */
.L_x_9251:
[----:B------:R-:W-:Y:S01]  /*14090*/  VIADD R11, R22, 0x1 ;  /* 0x00000001160b7836 */ /* 0x000fe20000000000 */
[----:B------:R-:W-:Y:S05]  /*140a0*/  YIELD ;  /* 0x0000000000007946 */ /* 0x000fea0003800000 */
[----:B------:R-:W-:Y:S01]  /*140b0*/  ISETP.NE.AND P0, PT, R11, 0x2, PT ;  /* 0x000000020b00780c */ /* 0x000fe20003f05270 */
[----:B------:R-:W-:Y:S03]  /*140c0*/  BSSY B1, `(.L_x_9237) ;  /* 0x000006c000017945 */ /* 0x000fe60003800000 */
[----:B01----:R-:W-:-:S02]  /*140d0*/  SEL R3, RZ, 0x1, P0 ;  /* 0x00000001ff037807 */ /* 0x003fc40000000000 */
[----:B------:R-:W-:Y:S02]  /*140e0*/  SEL R11, R11, RZ, P0 ;  /* 0x000000ff0b0b7207 */ /* 0x000fe40000000000 */
[----:B0-----:R-:W-:Y:S01]  /*140f0*/  LOP3.LUT R12, R24, R3, RZ, 0x3c, !PT ;  /* 0x00000003180c7212 */ /* 0x001fe200078e3cff */
[----:B------:R-:W-:Y:S06]  /*14100*/  @!P6 BRA `(.L_x_9238) ;  /* 0x00000004009ce947 */ /* 0x000fec0003800000 */
[----:B------:R-:W-:Y:S01]  /*14110*/  ULDC.64 UR4, c[0x0][0x3f8] ;  /* 0x0000fe0000047ab9 */ /* 0x000fe20000000a00 */
[----:B------:R-:W-:Y:S01]  /*14120*/  IMAD.MOV.U32 R13, RZ, RZ, R10 ;  /* 0x000000ffff0d7224 */ /* 0x000fe200078e000a */
        /* <DEDUP_REMOVED lines=21> */
.L_x_9239:
[----:B------:R-:W-:Y:S01]  /*14280*/  IMAD R3, R11, 0x8, R25 ;  /* 0x000000080b037824 */ /* 0x000fe200078e0219 */
[----:B------:R-:W-:-:S04]  /*14290*/  SHF.L.U32 R2, R12, 0x1f, RZ ;  /* 0x0000001f0c027819 */ /* 0x000fc800000006ff */
[----:B------:R-:W1:Y:S02]  /*142a0*/  SYNCS.PHASECHK.TRANS64.TRYWAIT P0, [R3+URZ+0x2d840], R2 ;  /* 0x02d84002030075a7 */ /* 0x000e64000800017f */
[----:B-1----:R-:W-:Y:S05]  /*142b0*/  @!P0 BRA `(.L_x_9240) ;  /* 0x0000002400548947 */ /* 0x002fea0003800000 */
.L_x_9296:
        /* <DEDUP_REMOVED lines=9> */
.L_x_9241:
        /* <DEDUP_REMOVED lines=31> */
.L_x_9297:
[----:B------:R-:W-:Y:S05]  /*14540*/  @P0 BRA `(.L_x_9243) ;  /* 0x0000000000140947 */ /* 0x000fea0003800000 */
[----:B------:R-:W-:Y:S01]  /*14550*/  ISETP.NE.AND P1, PT, R27, RZ, PT ;  /* 0x000000ff1b00720c */ /* 0x000fe20003f25270 */
[----:B------:R-:W-:-:S04]  /*14560*/  IMAD.MOV.U32 R2, RZ, RZ, 0x6000 ;  /* 0x00006000ff027424 */ /* 0x000fc800078e00ff */
[----:B------:R1:W-:Y:S08]  /*14570*/  SYNCS.ARRIVE.TRANS64 RZ, [R3+URZ+0x50], R2 ;  /* 0x0000500203ff79a7 */ /* 0x0003f0000800003f */
[----:B------:R-:W-:Y:S05]  /*14580*/  @!P1 BRA `(.L_x_9243) ;  /* 0x0000000000049947 */ /* 0x000fea0003800000 */
[----:B------:R-:W-:Y:S01]  /*14590*/  BPT.TRAP 0x1 ;  /* 0x000000040000795c */ /* 0x000fe20000300000 */
.L_x_9243:
        /* <DEDUP_REMOVED lines=14> */
[----:B------:R-:W-:Y:S02]  /*14680*/  ULEA UR11, UR11, UR5, 0x7 ;  /* 0x000000050b0b7291 */ /* 0x000fe4000f8e383f */
        /* <DEDUP_REMOVED lines=15> */
.L_x_9238:
[----:B------:R-:W-:Y:S05]  /*14780*/  BSYNC B1 ;  /* 0x0000000000017941 */ /* 0x000fea0003800000 */
.L_x_9237:
[----:B------:R-:W-:Y:S01]  /*14790*/  VIADD R22, R11, 0x1 ;  /* 0x000000010b167836 */ /* 0x000fe20000000000 */
[----:B------:R-:W-:Y:S01]  /*147a0*/  BSSY B1, `(.L_x_9244) ;  /* 0x000006f000017945 */ /* 0x000fe20003800000 */
[----:B------:R-:W-:-:S03]  /*147b0*/  VIADD R13, R10, 0xffffffff ;  /* 0xffffffff0a0d7836 */ /* 0x000fc60000000000 */
[----:B------:R-:W-:-:S04]  /*147c0*/  ISETP.NE.AND P0, PT, R22, 0x2, PT ;  /* 0x000000021600780c */ /* 0x000fc80003f05270 */
[----:B01----:R-:W-:Y:S02]  /*147d0*/  SEL R3, RZ, 0x1, P0 ;  /* 0x00000001ff037807 */ /* 0x003fe40000000000 */
        /* <DEDUP_REMOVED lines=26> */
.L_x_9246:
[----:B------:R-:W-:Y:S01]  /*14980*/  IMAD R2, R22, 0x8, R25 ;  /* 0x0000000816027824 */ /* 0x000fe200078e0219 */
[----:B------:R-:W-:-:S04]  /*14990*/  SHF.L.U32 R3, R24, 0x1f, RZ ;  /* 0x0000001f18037819 */ /* 0x000fc800000006ff */
[----:B------:R-:W1:Y:S02]  /*149a0*/  SYNCS.PHASECHK.TRANS64.TRYWAIT P0, [R2+URZ+0x2d840], R3 ;  /* 0x02d84003020075a7 */ /* 0x000e64000800017f */
[----:B-1----:R-:W-:Y:S05]  /*149b0*/  @!P0 BRA `(.L_x_9247) ;  /* 0x0000001c00bc8947 */ /* 0x002fea0003800000 */
.L_x_9298:
        /* <DEDUP_REMOVED lines=9> */
.L_x_9248:
[----:B01----:R-:W-:Y:S01]  /*14a50*/  IMAD R2, R22, 0x6000, R25 ;  /* 0x0000600016027824 */ /* 0x003fe200078e0219 */
[----:B------:R-:W-:Y:S01]  /*14a60*/  R2UR UR11, R14 ;  /* 0x000000000e0b72ca */ /* 0x000fe200000e0000 */
[----:B------:R-:W-:Y:S01]  /*14a70*/  UIADD3 UR4, UP0, UR38, 0x370, URZ ;  /* 0x0000037026047890 */ /* 0x000fe2000ff1e03f */
[----:B------:R-:W-:Y:S01]  /*14a80*/  R2UR UR5, R23 ;  /* 0x00000000170572ca */ /* 0x000fe200000e0000 */
[----:B------:R-:W-:Y:S01]  /*14a90*/  UMOV UR10, URZ ;  /* 0x0000003f000a7c82 */ /* 0x000fe20008000000 */
[----:B------:R-:W-:Y:S01]  /*14aa0*/  R2UR UR8, R2 ;  /* 0x00000000020872ca */ /* 0x000fe200000e0000 */
[----:B------:R-:W-:Y:S01]  /*14ab0*/  VIADD R2, R25, 0x2d800 ;  /* 0x0002d80019027836 */ /* 0x000fe20000000000 */
[----:B------:R-:W-:Y:S01]  /*14ac0*/  R2UR UR12, R0 ;  /* 0x00000000000c72ca */ /* 0x000fe200000e0000 */
[----:B------:R-:W-:Y:S01]  /*14ad0*/  UMOV UR6, 0x0 ;  /* 0x0000000000067882 */ /* 0x000fe20000000000 */
[----:B-----5:R-:W-:Y:S01]  /*14ae0*/  R2UR UR13, R4 ;  /* 0x00000000040d72ca */ /* 0x020fe200000e0000 */
[--C-:B------:R-:W-:Y:S01]  /*14af0*/  IMAD R3, R22, 0x8, R2.reuse ;  /* 0x0000000816037824 */ /* 0x100fe200078e0202 */
[----:B------:R-:W-:Y:S01]  /*14b00*/  UMOV UR7, 0x14f00000 ;  /* 0x14f0000000077882 */ /* 0x000fe20000000000 */
[----:B------:R-:W-:Y:S01]  /*14b10*/  UMOV UR17, 0x20 ;  /* 0x0000002000117882 */ /* 0x000fe20000000000 */
[----:B------:R-:W-:Y:S01]  /*14b20*/  UMOV UR18, 0x40 ;  /* 0x0000004000127882 */ /* 0x000fe20000000000 */
[----:B------:R-:W-:Y:S01]  /*14b30*/  IMAD R2, R11, 0x8, R2 ;  /* 0x000000080b027824 */ /* 0x000fe200078e0202 */
[----:B------:R-:W-:Y:S01]  /*14b40*/  R2UR UR9, R3 ;  /* 0x00000000030972ca */ /* 0x000fe200000e0000 */
[----:B------:R-:W-:Y:S01]  /*14b50*/  ULEA UR11, UR11, UR5, 0x7 ;  /* 0x000000050b0b7291 */ /* 0x000fe2000f8e383f */
[----:B------:R-:W-:Y:S01]  /*14b60*/  SHF.L.U32 R3, R12, 0x1f, RZ ;  /* 0x0000001f0c037819 */ /* 0x000fe200000006ff */
[----:B------:R-:W-:-:S02]  /*14b70*/  UIADD3 UR14, UR8, 0x15400, URZ ;  /* 0x00015400080e7890 */ /* 0x000fc4000fffe03f */
[----:B------:R-:W-:Y:S02]  /*14b80*/  UIADD3.X UR5, URZ, UR39, URZ, UP0, !UPT ;  /* 0x000000273f057290 */ /* 0x000fe400087fe43f */
[----:B------:R-:W-:Y:S02]  /*14b90*/  UIADD3 UR15, UR8, 0x17400, URZ ;  /* 0x00017400080f7890 */ /* 0x000fe4000fffe03f */
[----:B------:R-:W-:-:S03]  /*14ba0*/  UIADD3 UR16, UR8, 0x19400, URZ ;  /* 0x0001940008107890 */ /* 0x000fc6000fffe03f */
[----:B------:R-:W-:Y:S01]  /*14bb0*/  UMOV UR8, UR14 ;  /* 0x0000000e00087c82 */ /* 0x000fe20008000000 */
[----:B------:R-:W-:-:S09]  /*14bc0*/  UIADD3 UR9, UR9, 0x30, URZ ;  /* 0x0000003009097890 */ /* 0x000fd2000fffe03f */
        /* <DEDUP_REMOVED lines=9> */
.L_x_9299:
[----:B------:R-:W-:Y:S05]  /*14c60*/  @P0 BRA `(.L_x_9250) ;  /* 0x0000000000140947 */ /* 0x000fea0003800000 */
[----:B------:R-:W-:Y:S01]  /*14c70*/  ISETP.NE.AND P1, PT, R27, RZ, PT ;  /* 0x000000ff1b00720c */ /* 0x000fe20003f25270 */
[----:B0-----:R-:W-:-:S04]  /*14c80*/  IMAD.MOV.U32 R3, RZ, RZ, 0x6000 ;  /* 0x00006000ff037424 */ /* 0x001fc800078e00ff */
[----:B------:R1:W-:Y:S08]  /*14c90*/  SYNCS.ARRIVE.TRANS64 RZ, [R2+URZ+0x50], R3 ;  /* 0x0000500302ff79a7 */ /* 0x0003f0000800003f */
[----:B------:R-:W-:Y:S05]  /*14ca0*/  @!P1 BRA `(.L_x_9250) ;  /* 0x0000000000049947 */ /* 0x000fea0003800000 */
[----:B------:R-:W-:Y:S01]  /*14cb0*/  BPT.TRAP 0x1 ;  /* 0x000000040000795c */ /* 0x000fe20000300000 */
.L_x_9250:
        /* <DEDUP_REMOVED lines=29> */
.L_x_9245:
[----:B------:R-:W-:Y:S05]  /*14e90*/  BSYNC B1 ;  /* 0x0000000000017941 */ /* 0x000fea0003800000 */
.L_x_9244:
[----:B------:R-:W-:Y:S01]  /*14ea0*/  ISETP.GT.AND P0, PT, R13, R26, PT ;  /* 0x0000001a0d00720c */ /* 0x000fe20003f04270 */
[----:B------:R-:W-:-:S12]  /*14eb0*/  VIADD R10, R10, 0xfffffffe ;  /* 0xfffffffe0a0a7836 */ /* 0x000fd80000000000 */
[----:B------:R-:W-:Y:S05]  /*14ec0*/  @P0 BRA `(.L_x_9251) ;  /* 0xfffffff000700947 */ /* 0x000fea000383ffff */
.L_x_9227:
[----:B------:R-:W-:Y:S05]  /*14ed0*/  BSYNC B0 ;  /* 0x0000000000007941 */ /* 0x000fea0003800000 */
.L_x_9226:
[----:B------:R-:W-:Y:S01]  /*14ee0*/  ISETP.NE.AND P0, PT, R27, RZ, PT ;  /* 0x000000ff1b00720c */ /* 0x000fe20003f05270 */
[----:B------:R-:W-:-:S12]  /*14ef0*/  BSSY B0, `(.L_x_9252) ;  /* 0x000000e000007945 */ /* 0x000fd80003800000 */
[----:B------:R-:W-:Y:S05]  /*14f00*/  @P0 BRA `(.L_x_9253) ;  /* 0x0000000000300947 */ /* 0x000fea0003800000 */
[----:B------:R-:W2:Y:S01]  /*14f10*/  S2R R9, SR_LANEID ;  /* 0x0000000000097919 */ /* 0x000ea20000000000 */
[----:B------:R-:W-:Y:S01]  /*14f20*/  VOTEU.ANY UR4, UPT, PT ;  /* 0x0000000000047886 */ /* 0x000fe200038e0100 */
[----:B01----:R-:W0:Y:S01]  /*14f30*/  LDC.64 R2, c[0x0][0xc38] ;  /* 0x00030e00ff027b82 */ /* 0x003e220000000a00 */
[----:B------:R-:W2:Y:S08]  /*14f40*/  FLO.U32 R4, UR4 ;  /* 0x0000000400047d00 */ /* 0x000eb000080e0000 */
[----:B------:R-:W0:Y:S01]  /*14f50*/  POPC R5, UR4 ;  /* 0x0000000400057d09 */ /* 0x000e220008000000 */
[----:B--2---:R-:W-:-:S13]  /*14f60*/  ISETP.EQ.U32.AND P0, PT, R4, R9, PT ;  /* 0x000000090400720c */ /* 0x004fda0003f02070 */
[----:B0-----:R-:W2:Y:S01]  /*14f70*/  @P0 ATOMG.E.ADD.STRONG.GPU PT, R3, desc[UR48][R2.64], R5 ;  /* 0x00000005020309a8 */ /* 0x001ea200081ee1f0 */
[----:B------:R-:W0:Y:S02]  /*14f80*/  S2R R6, SR_LTMASK ;  /* 0x0000000000067919 */ /* 0x000e240000003900 */
[----:B0-----:R-:W-:-:S04]  /*14f90*/  LOP3.LUT R6, R6, UR4, RZ, 0xc0, !PT ;  /* 0x0000000406067c12 */ /* 0x001fc8000f8ec0ff */
[----:B------:R-:W0:Y:S01]  /*14fa0*/  POPC R9, R6 ;  /* 0x0000000600097309 */ /* 0x000e220000000000 */
[----:B--2---:R-:W0:Y:S02]  /*14fb0*/  SHFL.IDX PT, R4, R3, R4, 0x1f ;  /* 0x00001f0403047589 */ /* 0x004e2400000e0000 */
[----:B0-----:R-:W-:-:S07]  /*14fc0*/  IADD3 R16, R4, UR37, R9 ;  /* 0x0000002504107c10 */ /* 0x001fce000fffe009 */
.L_x_9253:
[----:B------:R-:W-:Y:S05]  /*14fd0*/  BSYNC B0 ;  /* 0x0000000000007941 */ /* 0x000fea0003800000 */
.L_x_9252:
[----:B------:R-:W-:Y:S04]  /*14fe0*/  BSSY B0, `(.L_x_9254) ;  /* 0x000002b000007945 */ /* 0x000fe80003800000 */
[----:B------:R-:W-:Y:S05]  /*14ff0*/  @!P6 BRA `(.L_x_9255) ;  /* 0x0000000000a4e947 */ /* 0x000fea0003800000 */
[----:B01----:R-:W-:Y:S01]  /*15000*/  IMAD R3, R22, 0x8, R25 ;  /* 0x0000000816037824 */ /* 0x003fe200078e0219 */
[----:B------:R-:W-:-:S04]  /*15010*/  SHF.L.U32 R2, R24, 0x1f, RZ ;  /* 0x0000001f18027819 */ /* 0x000fc800000006ff */
[----:B------:R-:W0:Y:S02]  /*15020*/  SYNCS.PHASECHK.TRANS64.TRYWAIT P0, [R3+URZ+0x2d860], R2 ;  /* 0x02d86002030075a7 */ /* 0x000e24000800017f */
[----:B0-----:R-:W-:Y:S05]  /*15030*/  @!P0 BRA `(.L_x_9256) ;  /* 0x0000001800448947 */ /* 0x001fea0003800000 */
.L_x_9300:
        /* <DEDUP_REMOVED lines=9> */
.L_x_9257:
        /* <DEDUP_REMOVED lines=28> */
.L_x_9255:
[----:B------:R-:W-:Y:S05]  /*15290*/  BSYNC B0 ;  /* 0x0000000000007941 */ /* 0x000fea0003800000 */
.L_x_9254:
[----:B------:R-:W-:-:S05]  /*152a0*/  VIADD R22, R22, 0x1 ;  /* 0x0000000116167836 */ /* 0x000fca0000000000 */
[----:B------:R-:W-:-:S04]  /*152b0*/  ISETP.NE.AND P0, PT, R22, 0x2, PT ;  /* 0x000000021600780c */ /* 0x000fc80003f05270 */
[----:B01----:R-:W-:Y:S02]  /*152c0*/  SEL R3, RZ, 0x1, P0 ;  /* 0x00000001ff037807 */ /* 0x003fe40000000000 */
[----:B------:R-:W-:Y:S02]  /*152d0*/  SEL R22, R22, RZ, P0 ;  /* 0x000000ff16167207 */ /* 0x000fe40000000000 */
[----:B------:R-:W-:-:S07]  /*152e0*/  LOP3.LUT R24, R24, R3, RZ, 0x3c, !PT ;  /* 0x0000000318187212 */ /* 0x000fce00078e3cff */
.L_x_9211:
[----:B------:R-:W-:Y:S05]  /*152f0*/  BSYNC B6 ;  /* 0x0000000000067941 */ /* 0x000fea0003800000 */
.L_x_9209:
[----:B------:R-:W-:-:S03]  /*15300*/  UMOV UR4, 0xffffffff ;  /* 0xffffffff00047882 */ /* 0x000fc60000000000 */
[----:B------:R-:W-:Y:S05]  /*15310*/  BRA.DIV UR4, `(.L_x_9258) ;  /* 0x0000001604a07947 */ /* 0x000fea000b800000 */
[----:B------:R0:W1:Y:S04]  /*15320*/  SHFL.IDX PT, R5, R16, RZ, 0x1f ;  /* 0x00001fff10057589 */ /* 0x00006800000e0000 */
[----:B------:R0:W2:Y:S02]  /*15330*/  SHFL.IDX PT, R4, R16, 0x1, 0x1f ;  /* 0x00201f0010047f89 */ /* 0x0000a400000e0000 */
.L_x_9304:
        /* <DEDUP_REMOVED lines=8> */
[----:B------:R-:W3:Y:S02]  /*153c0*/  LDC.64 R2, c[0x0][0xc58] ;  /* 0x00031600ff027b82 */ /* 0x000ee40000000a00 */
[----:B---3--:R-:W-:-:S06]  /*153d0*/  IMAD.WIDE R2, R7, 0x4, R2 ;  /* 0x0000000407027825 */ /* 0x008fcc00078e0202 */
[----:B------:R3:W5:Y:S02]  /*153e0*/  LDG.E R2, desc[UR48][R2.64] ;  /* 0x0000003002027981 */ /* 0x000764000c1e1900 */
.L_x_9260:
[----:B------:R-:W-:Y:S05]  /*153f0*/  BSYNC B0 ;  /* 0x0000000000007941 */ /* 0x000fea0003800000 */
.L_x_9259:
[----:B------:R-:W-:-:S03]  /*15400*/  UMOV UR4, 0xffffffff ;  /* 0xffffffff00047882 */ /* 0x000fc60000000000 */
[----:B------:R-:W-:Y:S05]  /*15410*/  BRA.DIV UR4, `(.L_x_9261) ;  /* 0x0000001604ac7947 */ /* 0x000fea000b800000 */
[----:B-----5:R-:W4:Y:S01]  /*15420*/  SHFL.UP PT, R14, R2, 0x1, RZ ;  /* 0x04200000020e7989 */ /* 0x020f2200000e00ff */
[C---:B------:R-:W-:Y:S02]  /*15430*/  ISETP.NE.AND P0, PT, R27.reuse, RZ, PT ;  /* 0x000000ff1b00720c */ /* 0x040fe40003f05270 */
[C---:B------:R-:W-:Y:S02]  /*15440*/  ISETP.GE.U32.AND P1, PT, R27.reuse, 0x2, PT ;  /* 0x000000021b00780c */ /* 0x040fe40003f26070 */
[----:B----4-:R-:W-:Y:S02]  /*15450*/  SEL R13, R14, RZ, P0 ;  /* 0x000000ff0e0d7207 */ /* 0x010fe40000000000 */
[----:B------:R-:W-:-:S03]  /*15460*/  ISETP.GE.U32.AND P0, PT, R27, 0x4, PT ;  /* 0x000000041b00780c */ /* 0x000fc60003f06070 */
[----:B------:R-:W-:-:S05]  /*15470*/  IMAD.IADD R13, R2, 0x1, R13 ;  /* 0x00000001020d7824 */ /* 0x000fca00078e020d */
[----:B------:R-:W4:Y:S02]  /*15480*/  SHFL.UP PT, R14, R13, 0x2, RZ ;  /* 0x044000000d0e7989 */ /* 0x000f2400000e00ff */
[----:B----4-:R-:W-:Y:S02]  /*15490*/  SEL R14, R14, RZ, P1 ;  /* 0x000000ff0e0e7207 */ /* 0x010fe40000800000 */
[----:B------:R-:W-:-:S03]  /*154a0*/  ISETP.GE.U32.AND P1, PT, R27, 0x8, PT ;  /* 0x000000081b00780c */ /* 0x000fc60003f26070 */
[----:B---3--:R-:W-:-:S05]  /*154b0*/  IMAD.IADD R3, R13, 0x1, R14 ;  /* 0x000000010d037824 */ /* 0x008fca00078e020e */
[----:B------:R-:W3:Y:S02]  /*154c0*/  SHFL.UP PT, R14, R3, 0x4, RZ ;  /* 0x04800000030e7989 */ /* 0x000ee400000e00ff */
[----:B---3--:R-:W-:Y:S02]  /*154d0*/  SEL R6, R14, RZ, P0 ;  /* 0x000000ff0e067207 */ /* 0x008fe40000000000 */
[----:B------:R-:W-:-:S03]  /*154e0*/  ISETP.GE.U32.AND P0, PT, R27, 0x10, PT ;  /* 0x000000101b00780c */ /* 0x000fc60003f06070 */
[----:B------:R-:W-:-:S05]  /*154f0*/  IMAD.IADD R6, R3, 0x1, R6 ;  /* 0x0000000103067824 */ /* 0x000fca00078e0206 */
[----:B------:R-:W3:Y:S02]  /*15500*/  SHFL.UP PT, R14, R6, 0x8, RZ ;  /* 0x05000000060e7989 */ /* 0x000ee400000e00ff */
[----:B---3--:R-:W-:-:S05]  /*15510*/  SEL R7, R14, RZ, P1 ;  /* 0x000000ff0e077207 */ /* 0x008fca0000800000 */
[----:B------:R-:W-:-:S05]  /*15520*/  IMAD.IADD R7, R6, 0x1, R7 ;  /* 0x0000000106077824 */ /* 0x000fca00078e0207 */
[----:B------:R-:W3:Y:S02]  /*15530*/  SHFL.UP PT, R14, R7, 0x10, RZ ;  /* 0x06000000070e7989 */ /* 0x000ee400000e00ff */
[----:B---3--:R-:W-:-:S05]  /*15540*/  SEL R8, R14, RZ, P0 ;  /* 0x000000ff0e087207 */ /* 0x008fca0000000000 */
[----:B------:R-:W-:-:S05]  /*15550*/  IMAD.IADD R8, R7, 0x1, R8 ;  /* 0x0000000107087824 */ /* 0x000fca00078e0208 */
[----:B------:R3:W4:Y:S02]  /*15560*/  SHFL.IDX PT, R14, R8, 0x1f, 0x1f ;  /* 0x03e01f00080e7f89 */ /* 0x00072400000e0000 */
.L_x_9312:
[----:B------:R-:W-:Y:S02]  /*15570*/  ULDC UR4, c[0x0][0xc10] ;  /* 0x0003040000047ab9 */ /* 0x000fe40000000800 */
[----:B------:R-:W-:-:S04]  /*15580*/  IMAD.U32 R6, RZ, RZ, UR4 ;  /* 0x00000004ff067e24 */ /* 0x000fc8000f8e00ff */
[----:B----4-:R-:W-:-:S04]  /*15590*/  IMAD R7, R14, R6, RZ ;  /* 0x000000060e077224 */ /* 0x010fc800078e02ff */
[----:B--2---:R-:W-:-:S05]  /*155a0*/  IMAD.IADD R4, R4, 0x1, R7 ;  /* 0x0000000104047824 */ /* 0x004fca00078e0207 */
[----:B-1----:R-:W-:-:S13]  /*155b0*/  ISETP.GT.AND P0, PT, R4, R5, PT ;  /* 0x000000050400720c */ /* 0x002fda0003f04270 */
[----:B------:R-:W-:Y:S05]  /*155c0*/  @P0 BRA `(.L_x_9262) ;  /* 0x0000000000ac0947 */ /* 0x000fea0003800000 */
[----:B------:R-:W1:Y:S02]  /*155d0*/  LDC R0, c[0x0][0xc14] ;  /* 0x00030500ff007b82 */ /* 0x000e640000000800 */
.L_x_9267:
[----:B------:R-:W-:-:S05]  /*155e0*/  VIADD R19, R19, 0x1f ;  /* 0x0000001f13137836 */ /* 0x000fca0000000000 */
[----:B-1----:R-:W-:-:S13]  /*155f0*/  ISETP.GE.AND P0, PT, R19, R0, PT ;  /* 0x000000001300720c */ /* 0x002fda0003f06270 */
[----:B------:R-:W-:Y:S05]  /*15600*/  @P0 BRA `(.L_x_9263) ;  /* 0x0000000400e00947 */ /* 0x000fea0003800000 */
[C---:B------:R-:W-:Y:S01]  /*15610*/  IMAD.IADD R7, R27.reuse, 0x1, R19 ;  /* 0x000000011b077824 */ /* 0x040fe200078e0213 */
[----:B------:R-:W-:Y:S01]  /*15620*/  ISETP.NE.AND P1, PT, R27, 0x1f, PT ;  /* 0x0000001f1b00780c */ /* 0x000fe20003f25270 */
[----:B------:R-:W-:Y:S01]  /*15630*/  BSSY B0, `(.L_x_9264) ;  /* 0x0000007000007945 */ /* 0x000fe20003800000 */
[----:B------:R-:W-:Y:S02]  /*15640*/  IMAD.MOV.U32 R2, RZ, RZ, RZ ;  /* 0x000000ffff027224 */ /* 0x000fe400078e00ff */
[----:B------:R-:W-:-:S13]  /*15650*/  ISETP.GE.OR P0, PT, R7, R0, !P1 ;  /* 0x000000000700720c */ /* 0x000fda0004f06670 */
[----:B------:R-:W-:Y:S05]  /*15660*/  @P0 BRA `(.L_x_9265) ;  /* 0x00000000000c0947 */ /* 0x000fea0003800000 */
[----:B------:R-:W1:Y:S02]  /*15670*/  LDC.64 R2, c[0x0][0xc58] ;  /* 0x00031600ff027b82 */ /* 0x000e640000000a00 */
[----:B-1----:R-:W-:-:S06]  /*15680*/  IMAD.WIDE R2, R7, 0x4, R2 ;  /* 0x0000000407027825 */ /* 0x002fcc00078e0202 */
[----:B------:R1:W5:Y:S02]  /*15690*/  LDG.E R2, desc[UR48][R2.64] ;  /* 0x0000003002027981 */ /* 0x000364000c1e1900 */
.L_x_9265:
[----:B------:R-:W-:Y:S05]  /*156a0*/  BSYNC B0 ;  /* 0x0000000000007941 */ /* 0x000fea0003800000 */
.L_x_9264:
        /* <DEDUP_REMOVED lines=14> */
[----:B------:R-:W-:-:S03]  /*15790*/  ISETP.GE.U32.AND P0, PT, R27, 0x10, PT ;  /* 0x000000101b00780c */ /* 0x000fc60003f06070 */
[----:B------:R-:W-:-:S05]  /*157a0*/  IMAD.IADD R6, R3, 0x1, R6 ;  /* 0x0000000103067824 */ /* 0x000fca00078e0206 */
[----:B------:R-:W1:Y:S02]  /*157b0*/  SHFL.UP PT, R14, R6, 0x8, RZ ;  /* 0x05000000060e7989 */ /* 0x000e6400000e00ff */
[----:B-1----:R-:W-:-:S05]  /*157c0*/  SEL R7, R14, RZ, P1 ;  /* 0x000000ff0e077207 */ /* 0x002fca0000800000 */
[----:B------:R-:W-:-:S05]  /*157d0*/  IMAD.IADD R7, R6, 0x1, R7 ;  /* 0x0000000106077824 */ /* 0x000fca00078e0207 */
[----:B------:R-:W3:Y:S02]  /*157e0*/  SHFL.UP PT, R14, R7, 0x10, RZ ;  /* 0x06000000070e7989 */ /* 0x000ee400000e00ff */
[----:B---3--:R-:W-:-:S05]  /*157f0*/  SEL R8, R14, RZ, P0 ;  /* 0x000000ff0e087207 */ /* 0x008fca0000000000 */
[----:B------:R-:W-:-:S05]  /*15800*/  IMAD.IADD R8, R7, 0x1, R8 ;  /* 0x0000000107087824 */ /* 0x000fca00078e0208 */
[----:B------:R1:W2:Y:S02]  /*15810*/  SHFL.IDX PT, R14, R8, 0x1f, 0x1f ;  /* 0x03e01f00080e7f89 */ /* 0x0002a400000e0000 */
.L_x_9320:
[----:B------:R-:W-:Y:S02]  /*15820*/  ULDC UR4, c[0x0][0xc10] ;  /* 0x0003040000047ab9 */ /* 0x000fe40000000800 */
[----:B------:R-:W-:-:S04]  /*15830*/  IMAD.U32 R6, RZ, RZ, UR4 ;  /* 0x00000004ff067e24 */ /* 0x000fc8000f8e00ff */
[----:B--2---:R-:W-:-:S04]  /*15840*/  IMAD R7, R14, R6, RZ ;  /* 0x000000060e077224 */ /* 0x004fc800078e02ff */
[----:B------:R-:W-:-:S05]  /*15850*/  IMAD.IADD R4, R7, 0x1, R4 ;  /* 0x0000000107047824 */ /* 0x000fca00078e0204 */
[----:B------:R-:W-:-:S13]  /*15860*/  ISETP.GT.AND P0, PT, R4, R5, PT ;  /* 0x000000050400720c */ /* 0x000fda0003f04270 */
[----:B------:R-:W-:Y:S05]  /*15870*/  @!P0 BRA `(.L_x_9267) ;  /* 0xfffffffc00588947 */ /* 0x000fea000383ffff */
.L_x_9262:
[----:B------:R-:W-:Y:S01]  /*15880*/  IMAD.IADD R7, R4, 0x1, -R7 ;  /* 0x0000000104077824 */ /* 0x000fe200078e0a07 */
[----:B------:R-:W-:-:S03]  /*15890*/  UMOV UR4, 0xffffffff ;  /* 0xffffffff00047882 */ /* 0x000fc60000000000 */
[----:B------:R-:W-:-:S05]  /*158a0*/  IMAD R4, R8, R6, R7 ;  /* 0x0000000608047224 */ /* 0x000fca00078e0207 */
[----:B------:R-:W-:Y:S01]  /*158b0*/  ISETP.GT.AND P6, PT, R4, R5, PT ;  /* 0x000000050400720c */ /* 0x000fe20003fc4270 */
[----:B------:R-:W-:-:S12]  /*158c0*/  BRA.DIV UR4, `(.L_x_9268) ;  /* 0x0000001a04207947 */ /* 0x000fd8000b800000 */
[----:B------:R-:W-:-:S04]  /*158d0*/  VOTE.ANY R3, PT, !P6 ;  /* 0x0000000000037806 */ /* 0x000fc800070e0100 */
[----:B------:R-:W2:Y:S02]  /*158e0*/  POPC R4, R3 ;  /* 0x0000000300047309 */ /* 0x000ea40000000000 */
[----:B--2---:R2:W4:Y:S02]  /*158f0*/  SHFL.IDX PT, R17, R2, R4, 0x1f ;  /* 0x00001f0402117589 */ /* 0x00452400000e0000 */
.L_x_9324:
[----:B------:R-:W-:Y:S01]  /*15900*/  ISETP.NE.AND P0, PT, R3, RZ, PT ;  /* 0x000000ff0300720c */ /* 0x000fe20003f05270 */
[----:B------:R-:W-:-:S12]  /*15910*/  IMAD.MOV.U32 R14, RZ, RZ, RZ ;  /* 0x000000ffff0e7224 */ /* 0x000fd800078e00ff */
[----:B------:R-:W-:Y:S05]  /*15920*/  @!P0 BRA `(.L_x_9269) ;  /* 0x0000000000108947 */ /* 0x000fea0003800000 */
[----:B------:R-:W-:Y:S01]  /*15930*/  UMOV UR4, 0xffffffff ;  /* 0xffffffff00047882 */ /* 0x000fe20000000000 */
[----:B------:R-:W-:Y:S02]  /*15940*/  VIADD R12, R4, 0xffffffff ;  /* 0xffffffff040c7836 */ /* 0x000fe40000000000 */
[----:B------:R-:W-:Y:S05]  /*15950*/  BRA.DIV UR4, `(.L_x_9270) ;  /* 0x0000001a04447947 */ /* 0x000fea000b800000 */
[----:B------:R0:W0:Y:S02]  /*15960*/  SHFL.IDX PT, R14, R8, R12, 0x1f ;  /* 0x00001f0c080e7589 */ /* 0x00002400000e0000 */
.L_x_9269:
[----:B--2---:R-:W2:Y:S01]  /*15970*/  LDC.64 R2, c[0x0][0xc68] ;  /* 0x00031a00ff027b82 */ /* 0x004ea20000000a00 */
[----:B------:R-:W-:-:S04]  /*15980*/  IMAD.IADD R19, R4, 0x1, R19 ;  /* 0x0000000104137824 */ /* 0x000fc800078e0213 */
[----:B--2---:R-:W-:-:S05]  /*15990*/  IMAD.WIDE R2, R19, 0x4, R2 ;  /* 0x0000000413027825 */ /* 0x004fca00078e0202 */
[----:B01-3--:R0:W4:Y:S01]  /*159a0*/  LDG.E R8, desc[UR48][R2.64] ;  /* 0x0000003002087981 */ /* 0x00b122000c1e1900 */
[----:B------:R-:W-:-:S04]  /*159b0*/  IMAD R16, R14, R6, R7 ;  /* 0x000000060e107224 */ /* 0x000fc800078e0207 */
[----:B------:R-:W-:Y:S02]  /*159c0*/  IMAD.IADD R5, R5, 0x1, -R16 ;  /* 0x0000000105057824 */ /* 0x000fe400078e0a10 */
[----:B0-----:R-:W-:Y:S02]  /*159d0*/  IMAD.MOV.U32 R2, RZ, RZ, RZ ;  /* 0x000000ffff027224 */ /* 0x001fe400078e00ff */
[----:B----4-:R-:W-:-:S05]  /*159e0*/  IMAD R4, R17, R8, RZ ;  /* 0x0000000811047224 */ /* 0x010fca00078e02ff */
        /* <DEDUP_REMOVED lines=28> */
[----:B------:R-:W-:Y:S01]  /*15bb0*/  VIADDMNMX R6, R3, R6, R8, PT ;  /* 0x0000000603067246 */ /* 0x000fe20003800108 */
[----:B------:R-:W-:-:S03]  /*15bc0*/  IMAD.IADD R7, R4, 0x1, R7 ;  /* 0x0000000104077824 */ /* 0x000fc600078e0207 */
[----:B------:R-:W-:-:S04]  /*15bd0*/  IABS R8, R6 ;  /* 0x0000000600087213 */ /* 0x000fc80000000000 */
[----:B------:R-:W0:Y:S08]  /*15be0*/  I2F.RP R9, R8 ;  /* 0x0000000800097306 */ /* 0x000e300000209400 */
[----:B0-----:R-:W0:Y:S02]  /*15bf0*/  MUFU.RCP R9, R9 ;  /* 0x0000000900097308 */ /* 0x001e240000001000 */
[----:B0-----:R-:W-:Y:S01]  /*15c00*/  VIADD R3, R9, 0xffffffe ;  /* 0x0ffffffe09037836 */ /* 0x001fe20000000000 */
[----:B------:R-:W-:-:S05]  /*15c10*/  IABS R9, R6 ;  /* 0x0000000600097213 */ /* 0x000fca0000000000 */
[----:B------:R-:W0:Y:S02]  /*15c20*/  F2I.FTZ.U32.TRUNC.NTZ R3, R3 ;  /* 0x0000000300037305 */ /* 0x000e24000021f000 */
[----:B0-----:R-:W-:-:S04]  /*15c30*/  IMAD.MOV R11, RZ, RZ, -R3 ;  /* 0x000000ffff0b7224 */ /* 0x001fc800078e0a03 */
[----:B------:R-:W-:-:S04]  /*15c40*/  IMAD R5, R11, R8, RZ ;  /* 0x000000080b057224 */ /* 0x000fc800078e02ff */
[----:B------:R-:W-:Y:S01]  /*15c50*/  IMAD.HI.U32 R2, R3, R5, R2 ;  /* 0x0000000503027227 */ /* 0x000fe200078e0002 */
        /* <DEDUP_REMOVED lines=19> */
.L_x_9263:
[----:B------:R-:W-:Y:S01]  /*15d90*/  UMOV UR4, URZ ;  /* 0x0000003f00047c82 */ /* 0x000fe20008000000 */
[----:B------:R-:W-:Y:S01]  /*15da0*/  UMOV UR5, URZ ;  /* 0x0000003f00057c82 */ /* 0x000fe20008000000 */
[----:B------:R-:W-:Y:S01]  /*15db0*/  ULDC UR6, c[0x0][0xc14] ;  /* 0x0003050000067ab9 */ /* 0x000fe20000000800 */
[----:B0-----:R-:W-:Y:S02]  /*15dc0*/  IMAD.MOV.U32 R16, RZ, RZ, R5 ;  /* 0x000000ffff107224 */ /* 0x001fe400078e0005 */
[----:B------:R-:W-:Y:S02]  /*15dd0*/  IMAD.U32 R17, RZ, RZ, UR4 ;  /* 0x00000004ff117e24 */ /* 0x000fe4000f8e00ff */
[----:B------:R-:W-:Y:S02]  /*15de0*/  IMAD.U32 R18, RZ, RZ, UR5 ;  /* 0x00000005ff127e24 */ /* 0x000fe4000f8e00ff */
[----:B------:R-:W-:-:S07]  /*15df0*/  IMAD.U32 R19, RZ, RZ, UR6 ;  /* 0x00000006ff137e24 */ /* 0x000fce000f8e00ff */
.L_x_9271:
[----:B------:R-:W-:Y:S01]  /*15e00*/  ISETP.NE.AND P0, PT, R27, RZ, PT ;  /* 0x000000ff1b00720c */ /* 0x000fe20003f05270 */
[----:B------:R-:W-:Y:S05]  /*15e10*/  WARPSYNC.ALL ;  /* 0x0000000000007948 */ /* 0x000fea0003800000 */
[----:B------:R-:W-:Y:S07]  /*15e20*/  BAR.SYNC.DEFER_BLOCKING 0x4, 0x1a0 ;  /* 0x0106800000007b1d */ /* 0x000fee0000010000 */
[----:B------:R-:W-:Y:S01]  /*15e30*/  @!P0 MOV R2, 0x400 ;  /* 0x0000040000028802 */ /* 0x000fe20000000f00 */
[----:B------:R-:W0:Y:S03]  /*15e40*/  @!P0 S2R R3, SR_CgaCtaId ;  /* 0x0000000000038919 */ /* 0x000e260000008800 */
[----:B0-----:R-:W-:-:S05]  /*15e50*/  @!P0 LEA R2, R3, R2, 0x18 ;  /* 0x0000000203028211 */ /* 0x001fca00078ec0ff */
[----:B------:R1:W-:Y:S01]  /*15e60*/  @!P0 STS.128 [R2+0x2d8d0], R16 ;  /* 0x02d8d01002008388 */ /* 0x0003e20000000c00 */
[----:B------:R-:W-:Y:S06]  /*15e70*/  BAR.ARV 0x5, 0x1a0 ;  /* 0x0146800000007b1d */ /* 0x000fec0000002000 */
[----:B------:R-:W-:-:S13]  /*15e80*/  ISETP.GE.AND P0, PT, R19, R0, PT ;  /* 0x000000001300720c */ /* 0x000fda0003f06270 */
[----:B------:R-:W-:Y:S05]  /*15e90*/  @!P0 BRA `(.L_x_9272) ;  /* 0xffffffc000988947 */ /* 0x000fea000383ffff */
.L_x_9197:
[----:B------:R-:W2:Y:S01]  /*15ea0*/  S2R R3, SR_CgaCtaId ;  /* 0x0000000000037919 */ /* 0x000ea20000008800 */
[----:B------:R-:W-:Y:S01]  /*15eb0*/  VIADD R29, R29, 0x1 ;  /* 0x000000011d1d7836 */ /* 0x000fe20000000000 */
[----:B-1----:R-:W-:Y:S01]  /*15ec0*/  MOV R2, 0x400 ;  /* 0x0000040000027802 */ /* 0x002fe20000000f00 */
[----:B------:R-:W-:Y:S03]  /*15ed0*/  BSSY B0, `(.L_x_9273) ;  /* 0x0000008000007945 */ /* 0x000fe60003800000 */
[----:B0-----:R-:W-:-:S04]  /*15ee0*/  LEA.HI R0, R29, R29, RZ, 0x1 ;  /* 0x0000001d1d007211 */ /* 0x001fc800078f08ff */
[----:B------:R-:W-:-:S05]  /*15ef0*/  LOP3.LUT R0, R0, 0xfffffffe, RZ, 0xc0, !PT ;  /* 0xfffffffe00007812 */ /* 0x000fca00078ec0ff */
[----:B------:R-:W-:-:S05]  /*15f00*/  IMAD.IADD R0, R29, 0x1, -R0 ;  /* 0x000000011d007824 */ /* 0x000fca00078e0a00 */
[----:B------:R-:W-:Y:S02]  /*15f10*/  SHF.L.U32 R0, R0, 0x1f, RZ ;  /* 0x0000001f00007819 */ /* 0x000fe400000006ff */
[----:B--2---:R-:W-:-:S04]  /*15f20*/  LEA R9, R3, R2, 0x18 ;  /* 0x0000000203097211 */ /* 0x004fc800078ec0ff */
[----:B------:R-:W0:Y:S02]  /*15f30*/  SYNCS.PHASECHK.TRANS64.TRYWAIT P0, [R9+URZ+0x2d820], R0 ;  /* 0x02d82000090075a7 */ /* 0x000e24000800017f */
[----:B0-----:R-:W-:Y:S05]  /*15f40*/  @!P0 BRA `(.L_x_9274) ;  /* 0x0000001000ec8947 */ /* 0x001fea0003800000 */
.L_x_9327:
[----:B------:R-:W-:Y:S05]  /*15f50*/  BSYNC B0 ;  /* 0x0000000000007941 */ /* 0x000fea0003800000 */
.L_x_9273:
[----:B------:R-:W-:-:S03]  /*15f60*/  UMOV UR4, 0xffffffff ;  /* 0xffffffff00047882 */ /* 0x000fc60000000000 */
[----:B------:R-:W-:Y:S05]  /*15f70*/  BRA.DIV UR4, `(.L_x_9275) ;  /* 0x0000001204f47947 */ /* 0x000fea000b800000 */
[----:B0-----:R-:W0:Y:S02]  /*15f80*/  S2R R0, SR_TID.X ;  /* 0x0000000000007919 */ /* 0x001e240000002100 */
[----:B0-----:R-:W-:-:S04]  /*15f90*/  SHF.R.U32.HI R0, RZ, 0x5, R0 ;  /* 0x00000005ff007819 */ /* 0x001fc80000011600 */
[----:B------:R-:W-:-:S05]  /*15fa0*/  LOP3.LUT R0, R0, 0x3, RZ, 0xc0, !PT ;  /* 0x0000000300007812 */ /* 0x000fca00078ec0ff */
[----:B------:R0:W1:Y:S02]  /*15fb0*/  SHFL.IDX PT, R14, R0, RZ, 0x1f ;  /* 0x00001fff000e7589 */ /* 0x00006400000e0000 */
.L_x_9330:
[----:B-1----:R-:W-:Y:S01]  /*15fc0*/  ISETP.NE.AND P0, PT, R14, RZ, PT ;  /* 0x000000ff0e00720c */ /* 0x002fe20003f05270 */
[----:B------:R-:W-:-:S12]  /*15fd0*/  BSSY B0, `(.L_x_9276) ;  /* 0x0000024000007945 */ /* 0x000fd80003800000 */
[----:B------:R-:W-:Y:S05]  /*15fe0*/  @P0 BRA `(.L_x_9277) ;  /* 0x0000000000880947 */ /* 0x000fea0003800000 */
[----:B------:R-:W-:-:S03]  /*15ff0*/  UMOV UR4, 0xffffffff ;  /* 0xffffffff00047882 */ /* 0x000fc60000000000 */
[----:B------:R-:W-:Y:S05]  /*16000*/  BRA.DIV UR4, `(.L_x_9278) ;  /* 0x0000001604047947 */ /* 0x000fea000b800000 */
[----:B------:R-:W-:-:S13]  /*16010*/  ELECT P6, URZ, PT ;  /* 0x00000000003f782f */ /* 0x000fda00038c0000 */
.L_x_9333:
[----:B------:R-:W-:Y:S05]  /*16020*/  @!P6 BRA `(.L_x_9277) ;  /* 0x000000000078e947 */ /* 0x000fea0003800000 */
[----:B------:R-:W-:-:S06]  /*16030*/  ULOP3.LUT UR4, UR36, 0x2, URZ, 0xfc, !UPT ;  /* 0x0000000224047892 */ /* 0x000fcc000f8efc3f */
[----:B0-----:R-:W-:-:S05]  /*16040*/  IMAD.U32 R0, RZ, RZ, UR4 ;  /* 0x00000004ff007e24 */ /* 0x001fca000f8e00ff */
[----:B------:R-:W-:-:S13]  /*16050*/  ISETP.NE.AND P2, PT, R0, 0x3, PT ;  /* 0x000000030000780c */ /* 0x000fda0003f45270 */
[----:B------:R-:W-:Y:S05]  /*16060*/  @!P2 BRA `(.L_x_9279) ;  /* 0x000000000004a947 */ /* 0x000fea0003800000 */
[----:B------:R-:W-:Y:S01]  /*16070*/  BPT.TRAP 0x1 ;  /* 0x000000040000795c */ /* 0x000fe20000300000 */
.L_x_9279:
[----:B------:R-:W-:Y:S01]  /*16080*/  VIADD R3, R9, 0x2d840 ;  /* 0x0002d84009037836 */ /* 0x000fe20000000000 */
[----:B------:R-:W-:Y:S01]  /*16090*/  SHF.L.U32 R2, R24, 0x1f, RZ ;  /* 0x0000001f18027819 */ /* 0x000fe200000006ff */
[C---:B------:R-:W-:Y:S02]  /*160a0*/  VIADD R0, R22.reuse, 0x1 ;  /* 0x0000000116007836 */ /* 0x040fe40000000000 */
        /* <DEDUP_REMOVED lines=9> */
.L_x_9334:
[----:B------:R-:W1:Y:S02]  /*16140*/  SYNCS.PHASECHK.TRANS64.TRYWAIT P0, [R3+URZ], R0 ;  /* 0x00000000030075a7 */ /* 0x000e64000800017f */
[----:B-1----:R-:W-:Y:S05]  /*16150*/  @!P0 BRA `(.L_x_9281) ;  /* 0x0000001000e48947 */ /* 0x002fea0003800000 */
.L_x_9335:
[----:B------:R-:W-:Y:S05]  /*16160*/  @!P2 BRA `(.L_x_9282) ;  /* 0x000000000004a947 */ /* 0x000fea0003800000 */
[----:B------:R-:W-:Y:S01]  /*16170*/  BPT.TRAP 0x1 ;  /* 0x000000040000795c */ /* 0x000fe20000300000 */
.L_x_9282:
[----:B-1----:R-:W-:-:S04]  /*16180*/  VIADD R3, R9, 0x2d860 ;  /* 0x0002d86009037836 */ /* 0x002fc80000000000 */
[----:B------:R-:W-:-:S04]  /*16190*/  IMAD R5, R22, 0x8, R3 ;  /* 0x0000000816057824 */ /* 0x000fc800078e0203 */
[----:B------:R-:W1:Y:S02]  /*161a0*/  SYNCS.PHASECHK.TRANS64.TRYWAIT P0, [R5+URZ], R2 ;  /* 0x00000002050075a7 */ /* 0x000e64000800017f */
[----:B-1----:R-:W-:Y:S05]  /*161b0*/  @!P0 BRA `(.L_x_9283) ;  /* 0x0000001000e08947 */ /* 0x002fea0003800000 */
.L_x_9336:
[----:B------:R-:W-:-:S07]  /*161c0*/  IMAD R3, R4, 0x8, R3 ;  /* 0x0000000804037824 */ /* 0x000fce00078e0203 */
.L_x_9284:
[----:B--2---:R2:W4:Y:S02]  /*161d0*/  SYNCS.PHASECHK.TRANS64.TRYWAIT P0, [R3+URZ], R0 ;  /* 0x00000000030075a7 */ /* 0x004524000800017f */
[----:B----4-:R-:W-:Y:S05]  /*161e0*/  @!P0 NANOSLEEP.SYNCS 0x989680 ;  /* 0x009896800000895d */ /* 0x010fea0003900000 */
[----:B------:R-:W4:Y:S02]  /*161f0*/  @!P0 SYNCS.PHASECHK.TRANS64 P0, [R3+URZ], R0 ;  /* 0x00000000030085a7 */ /* 0x000f24000800007f */
[----:B----4-:R-:W-:Y:S05]  /*16200*/  @!P0 BRA `(.L_x_9284) ;  /* 0xfffffffc00f08947 */ /* 0x010fea000383ffff */
.L_x_9277:
[----:B------:R-:W-:Y:S05]  /*16210*/  BSYNC B0 ;  /* 0x0000000000007941 */ /* 0x000fea0003800000 */
.L_x_9276:
[----:B------:R-:W-:Y:S05]  /*16220*/  EXIT ;  /* 0x000000000000794d */ /* 0x000fea0003800000 */
.L_x_9109:
[----:B0-----:R-:W-:-:S04]  /*16230*/  IMAD.U32 R3, RZ, RZ, UR42 ;  /* 0x0000002aff037e24 */ /* 0x001fc8000f8e00ff */
[----:B------:R0:W1:Y:S03]  /*16240*/  SYNCS.PHASECHK.TRANS64.TRYWAIT P1, [R3+URZ+0x2d800], R0 ;  /* 0x02d80000030075a7 */ /* 0x000066000802017f */
[----:B-1----:R-:W-:Y:S05]  /*16250*/  @!P1 NANOSLEEP.SYNCS 0x989680 ;  /* 0x009896800000995d */ /* 0x002fea0003900000 */
[----:B------:R-:W1:Y:S02]  /*16260*/  @!P1 SYNCS.PHASECHK.TRANS64 P1, [R3+URZ+0x2d800], R0 ;  /* 0x02d80000030095a7 */ /* 0x000e64000802007f */
[----:B-1----:R-:W-:Y:S05]  /*16270*/  @!P1 BRA `(.L_x_9109) ;  /* 0xfffffffc00ec9947 */ /* 0x002fea000383ffff */
[----:B------:R-:W-:Y:S05]  /*16280*/  BRA `(.L_x_9285) ;  /* 0xfffffeb8002c7947 */ /* 0x000fea000383ffff */
.L_x_9113:
[----:B-1----:R1:W2:Y:S02]  /*16290*/  SYNCS.PHASECHK.TRANS64.TRYWAIT P2, [R4+URZ+0x2d830], R3 ;  /* 0x02d83003040075a7 */ /* 0x0022a4000804017f */
[----:B--2---:R-:W-:Y:S05]  /*162a0*/  @!P2 NANOSLEEP.SYNCS 0x989680 ;  /* 0x009896800000a95d */ /* 0x004fea0003900000 */
[----:B------:R-:W2:Y:S02]  /*162b0*/  @!P2 SYNCS.PHASECHK.TRANS64 P2, [R4+URZ+0x2d830], R3 ;  /* 0x02d830030400a5a7 */ /* 0x000ea4000804007f */
[----:B--2---:R-:W-:Y:S05]  /*162c0*/  @!P2 BRA `(.L_x_9113) ;  /* 0xfffffffc00f0a947 */ /* 0x004fea000383ffff */
[----:B------:R-:W-:Y:S05]  /*162d0*/  BRA `(.L_x_9112) ;  /* 0xfffffeb800507947 */ /* 0x000fea000383ffff */
.L_x_9129:
[----:B-1----:R-:W-:-:S04]  /*162e0*/  IMAD.U32 R11, RZ, RZ, UR6 ;  /* 0x00000006ff0b7e24 */ /* 0x002fc8000f8e00ff */
[----:B------:R1:W2:Y:S03]  /*162f0*/  SYNCS.PHASECHK.TRANS64.TRYWAIT P2, [R11+URZ+0x2d830], R10 ;  /* 0x02d8300a0b0075a7 */ /* 0x0002a6000804017f */
[----:B--2---:R-:W-:Y:S05]  /*16300*/  @!P2 NANOSLEEP.SYNCS 0x989680 ;  /* 0x009896800000a95d */ /* 0x004fea0003900000 */
[----:B------:R-:W2:Y:S02]  /*16310*/  @!P2 SYNCS.PHASECHK.TRANS64 P2, [R11+URZ+0x2d830], R10 ;  /* 0x02d8300a0b00a5a7 */ /* 0x000ea4000804007f */
[----:B--2---:R-:W-:Y:S05]  /*16320*/  @!P2 BRA `(.L_x_9129) ;  /* 0xfffffffc00eca947 */ /* 0x004fea000383ffff */
[----:B------:R-:W-:Y:S05]  /*16330*/  BRA `(.L_x_9126) ;  /* 0xfffffef4000c7947 */ /* 0x000fea000383ffff */
.L_x_9133:
[----:B-1----:R-:W-:-:S04]  /*16340*/  IMAD.U32 R11, RZ, RZ, UR6 ;  /* 0x00000006ff0b7e24 */ /* 0x002fc8000f8e00ff */
[----:B------:R1:W2:Y:S03]  /*16350*/  SYNCS.PHASECHK.TRANS64.TRYWAIT P2, [R11+URZ+0x2d850], R10 ;  /* 0x02d8500a0b0075a7 */ /* 0x0002a6000804017f */
[----:B--2---:R-:W-:Y:S05]  /*16360*/  @!P2 NANOSLEEP.SYNCS 0x989680 ;  /* 0x009896800000a95d */ /* 0x004fea0003900000 */
[----:B------:R-:W2:Y:S02]  /*16370*/  @!P2 SYNCS.PHASECHK.TRANS64 P2, [R11+URZ+0x2d850], R10 ;  /* 0x02d8500a0b00a5a7 */ /* 0x000ea4000804007f */
[----:B--2---:R-:W-:Y:S05]  /*16380*/  @!P2 BRA `(.L_x_9133) ;  /* 0xfffffffc00eca947 */ /* 0x004fea000383ffff */
[----:B------:R-:W-:Y:S05]  /*16390*/  BRA `(.L_x_9130) ;  /* 0xfffffef400ac7947 */ /* 0x000fea000383ffff */
.L_x_9150:
[----:B-1----:R-:W-:-:S04]  /*163a0*/  IMAD.U32 R9, RZ, RZ, UR6 ;  /* 0x00000006ff097e24 */ /* 0x002fc8000f8e00ff */
[----:B------:R1:W2:Y:S03]  /*163b0*/  SYNCS.PHASECHK.TRANS64.TRYWAIT P2, [R9+URZ+0x2d830], R8 ;  /* 0x02d83008090075a7 */ /* 0x0002a6000804017f */
[----:B--2---:R-:W-:Y:S05]  /*163c0*/  @!P2 NANOSLEEP.SYNCS 0x989680 ;  /* 0x009896800000a95d */ /* 0x004fea0003900000 */
[----:B------:R-:W2:Y:S02]  /*163d0*/  @!P2 SYNCS.PHASECHK.TRANS64 P2, [R9+URZ+0x2d830], R8 ;  /* 0x02d830080900a5a7 */ /* 0x000ea4000804007f */
[----:B--2---:R-:W-:Y:S05]  /*163e0*/  @!P2 BRA `(.L_x_9150) ;  /* 0xfffffffc00eca947 */ /* 0x004fea000383ffff */
[----:B------:R-:W-:Y:S05]  /*163f0*/  BRA `(.L_x_9147) ;  /* 0xffffff2c00a07947 */ /* 0x000fea000383ffff */
.L_x_9154:
[----:B-1----:R-:W-:-:S04]  /*16400*/  IMAD.U32 R9, RZ, RZ, UR6 ;  /* 0x00000006ff097e24 */ /* 0x002fc8000f8e00ff */
[----:B------:R1:W2:Y:S03]  /*16410*/  SYNCS.PHASECHK.TRANS64.TRYWAIT P2, [R9+URZ+0x2d850], R8 ;  /* 0x02d85008090075a7 */ /* 0x0002a6000804017f */
[----:B--2---:R-:W-:Y:S05]  /*16420*/  @!P2 NANOSLEEP.SYNCS 0x989680 ;  /* 0x009896800000a95d */ /* 0x004fea0003900000 */
[----:B------:R-:W2:Y:S02]  /*16430*/  @!P2 SYNCS.PHASECHK.TRANS64 P2, [R9+URZ+0x2d850], R8 ;  /* 0x02d850080900a5a7 */ /* 0x000ea4000804007f */
[----:B--2---:R-:W-:Y:S05]  /*16440*/  @!P2 BRA `(.L_x_9154) ;  /* 0xfffffffc00eca947 */ /* 0x004fea000383ffff */
[----:B------:R-:W-:Y:S05]  /*16450*/  BRA `(.L_x_9151) ;  /* 0xffffff3000407947 */ /* 0x000fea000383ffff */
.L_x_9160:
[----:B-1----:R-:W-:-:S04]  /*16460*/  IMAD.U32 R13, RZ, RZ, UR6 ;  /* 0x00000006ff0d7e24 */ /* 0x002fc8000f8e00ff */
[----:B------:R1:W2:Y:S03]  /*16470*/  SYNCS.PHASECHK.TRANS64.TRYWAIT P2, [R13+URZ+0x2d830], R12 ;  /* 0x02d8300c0d0075a7 */ /* 0x0002a6000804017f */
[----:B--2---:R-:W-:Y:S05]  /*16480*/  @!P2 NANOSLEEP.SYNCS 0x989680 ;  /* 0x009896800000a95d */ /* 0x004fea0003900000 */
[----:B------:R-:W2:Y:S02]  /*16490*/  @!P2 SYNCS.PHASECHK.TRANS64 P2, [R13+URZ+0x2d830], R12 ;  /* 0x02d8300c0d00a5a7 */ /* 0x000ea4000804007f */
[----:B--2---:R-:W-:Y:S05]  /*164a0*/  @!P2 BRA `(.L_x_9160) ;  /* 0xfffffffc00eca947 */ /* 0x004fea000383ffff */
[----:B------:R-:W-:Y:S05]  /*164b0*/  BRA `(.L_x_9157) ;  /* 0xffffff5400bc7947 */ /* 0x000fea000383ffff */
.L_x_9164:
[----:B-1----:R-:W-:-:S04]  /*164c0*/  IMAD.U32 R13, RZ, RZ, UR6 ;  /* 0x00000006ff0d7e24 */ /* 0x002fc8000f8e00ff */
[----:B------:R1:W2:Y:S03]  /*164d0*/  SYNCS.PHASECHK.TRANS64.TRYWAIT P2, [R13+URZ+0x2d850], R12 ;  /* 0x02d8500c0d0075a7 */ /* 0x0002a6000804017f */
[----:B--2---:R-:W-:Y:S05]  /*164e0*/  @!P2 NANOSLEEP.SYNCS 0x989680 ;  /* 0x009896800000a95d */ /* 0x004fea0003900000 */
[----:B------:R-:W2:Y:S02]  /*164f0*/  @!P2 SYNCS.PHASECHK.TRANS64 P2, [R13+URZ+0x2d850], R12 ;  /* 0x02d8500c0d00a5a7 */ /* 0x000ea4000804007f */
[----:B--2---:R-:W-:Y:S05]  /*16500*/  @!P2 BRA `(.L_x_9164) ;  /* 0xfffffffc00eca947 */ /* 0x004fea000383ffff */
[----:B------:R-:W-:Y:S05]  /*16510*/  BRA `(.L_x_9161) ;  /* 0xffffff58005c7947 */ /* 0x000fea000383ffff */
.L_x_9177:
[----:B----4-:R-:W-:-:S04]  /*16520*/  IMAD.U32 R5, RZ, RZ, UR9 ;  /* 0x00000009ff057e24 */ /* 0x010fc8000f8e00ff */
[----:B------:R4:W0:Y:S03]  /*16530*/  SYNCS.PHASECHK.TRANS64.TRYWAIT P0, [R5+URZ+0x2d850], R0 ;  /* 0x02d85000050075a7 */ /* 0x000826000800017f */
[----:B0-----:R-:W-:Y:S05]  /*16540*/  @!P0 NANOSLEEP.SYNCS 0x989680 ;  /* 0x009896800000895d */ /* 0x001fea0003900000 */
[----:B------:R-:W0:Y:S02]  /*16550*/  @!P0 SYNCS.PHASECHK.TRANS64 P0, [R5+URZ+0x2d850], R0 ;  /* 0x02d85000050085a7 */ /* 0x000e24000800007f */
[----:B0-----:R-:W-:Y:S05]  /*16560*/  @!P0 BRA `(.L_x_9177) ;  /* 0xfffffffc00ec8947 */ /* 0x001fea000383ffff */
[----:B------:R-:W-:Y:S05]  /*16570*/  BRA `(.L_x_9176) ;  /* 0xffffff8c00707947 */ /* 0x000fea000383ffff */
.L_x_9218:
        /* <DEDUP_REMOVED lines=11> */
.L_x_9287:
[----:B------:R-:W-:Y:S05]  /*16630*/  BSYNC B0 ;  /* 0x0000000000007941 */ /* 0x000fea0003800000 */
.L_x_9286:
[----:B------:R-:W-:Y:S05]  /*16640*/  BRA `(.L_x_9288) ;  /* 0xffffffc800c87947 */ /* 0x000fea000383ffff */
.L_x_9219:
[----:B------:R-:W-:Y:S01]  /*16650*/  BSSY B0, `(.L_x_9289) ;  /* 0x0000006000007945 */ /* 0x000fe20003800000 */
[----:B------:R-:W-:-:S07]  /*16660*/  IMAD.MOV.U32 R15, RZ, RZ, -0x1 ;  /* 0xffffffffff0f7424 */ /* 0x000fce00078e00ff */
[----:B------:R-:W-:Y:S05]  /*16670*/  WARPSYNC.COLLECTIVE R15, `(.L_x_9290) ;  /* 0x000000000f0c7348 */ /* 0x000fea0003c00000 */
[----:B------:R-:W-:Y:S02]  /*16680*/  ELECT P6, UR62, PT ;  /* 0x00000000003e782f */ /* 0x000fe400038c0000 */
[----:B------:R-:W-:Y:S01]  /*16690*/  MOV R14, UR62 ;  /* 0x0000003e000e7c02 */ /* 0x000fe20008000f00 */
[----:B------:R-:W-:Y:S10]  /*166a0*/  ENDCOLLECTIVE ;  /* 0x000000000000791b */ /* 0x000ff40003800000 */
.L_x_9290:
[----:B------:R-:W-:Y:S05]  /*166b0*/  BSYNC B0 ;  /* 0x0000000000007941 */ /* 0x000fea0003800000 */
.L_x_9289:
[----:B------:R-:W-:Y:S05]  /*166c0*/  BRA `(.L_x_9291) ;  /* 0xffffffc800b87947 */ /* 0x000fea000383ffff */
.L_x_9222:
[----:B-1----:R1:W2:Y:S02]  /*166d0*/  SYNCS.PHASECHK.TRANS64.TRYWAIT P0, [R5+URZ+0x2d840], R4 ;  /* 0x02d84004050075a7 */ /* 0x0022a4000800017f */
[----:B--2---:R-:W-:Y:S05]  /*166e0*/  @!P0 NANOSLEEP.SYNCS 0x989680 ;  /* 0x009896800000895d */ /* 0x004fea0003900000 */
[----:B------:R-:W2:Y:S02]  /*166f0*/  @!P0 SYNCS.PHASECHK.TRANS64 P0, [R5+URZ+0x2d840], R4 ;  /* 0x02d84004050085a7 */ /* 0x000ea4000800007f */
[----:B--2---:R-:W-:Y:S05]  /*16700*/  @!P0 BRA `(.L_x_9222) ;  /* 0xfffffffc00f08947 */ /* 0x004fea000383ffff */
[----:B------:R-:W-:Y:S05]  /*16710*/  BRA `(.L_x_9292) ;  /* 0xffffffcc000c7947 */ /* 0x000fea000383ffff */
.L_x_9225:
[----:B-1----:R1:W2:Y:S02]  /*16720*/  SYNCS.PHASECHK.TRANS64.TRYWAIT P0, [R25+URZ+0x2d820], R4 ;  /* 0x02d82004190075a7 */ /* 0x0022a4000800017f */
[----:B--2---:R-:W-:Y:S05]  /*16730*/  @!P0 NANOSLEEP.SYNCS 0x989680 ;  /* 0x009896800000895d */ /* 0x004fea0003900000 */
[----:B------:R-:W2:Y:S02]  /*16740*/  @!P0 SYNCS.PHASECHK.TRANS64 P0, [R25+URZ+0x2d820], R4 ;  /* 0x02d82004190085a7 */ /* 0x000ea4000800007f */
[----:B--2---:R-:W-:Y:S05]  /*16750*/  @!P0 BRA `(.L_x_9225) ;  /* 0xfffffffc00f08947 */ /* 0x004fea000383ffff */
[----:B------:R-:W-:Y:S05]  /*16760*/  BRA `(.L_x_9293) ;  /* 0xffffffd000347947 */ /* 0x000fea000383ffff */
.L_x_9233:
[----:B0-----:R0:W1:Y:S02]  /*16770*/  SYNCS.PHASECHK.TRANS64.TRYWAIT P0, [R3+URZ+0x2d840], R2 ;  /* 0x02d84002030075a7 */ /* 0x001064000800017f */
[----:B-1----:R-:W-:Y:S05]  /*16780*/  @!P0 NANOSLEEP.SYNCS 0x989680 ;  /* 0x009896800000895d */ /* 0x002fea0003900000 */
[----:B------:R-:W1:Y:S02]  /*16790*/  @!P0 SYNCS.PHASECHK.TRANS64 P0, [R3+URZ+0x2d840], R2 ;  /* 0x02d84002030085a7 */ /* 0x000e64000800007f */
[----:B-1----:R-:W-:Y:S05]  /*167a0*/  @!P0 BRA `(.L_x_9233) ;  /* 0xfffffffc00f08947 */ /* 0x002fea000383ffff */
[----:B------:R-:W-:Y:S05]  /*167b0*/  BRA `(.L_x_9294) ;  /* 0xffffffd000d87947 */ /* 0x000fea000383ffff */
.L_x_9235:
[----:B0-----:R0:W1:Y:S02]  /*167c0*/  SYNCS.PHASECHK.TRANS64.TRYWAIT P0, [R2+URZ+0x60], R5 ;  /* 0x00006005020075a7 */ /* 0x001064000800017f */
[----:B-1----:R-:W-:Y:S05]  /*167d0*/  @!P0 NANOSLEEP.SYNCS 0x989680 ;  /* 0x009896800000895d */ /* 0x002fea0003900000 */
[----:B------:R-:W1:Y:S02]  /*167e0*/  @!P0 SYNCS.PHASECHK.TRANS64 P0, [R2+URZ+0x60], R5 ;  /* 0x00006005020085a7 */ /* 0x000e64000800007f */
[----:B-1----:R-:W-:Y:S05]  /*167f0*/  @!P0 BRA `(.L_x_9235) ;  /* 0xfffffffc00f08947 */ /* 0x002fea000383ffff */
[----:B------:R-:W-:Y:S05]  /*16800*/  BRA `(.L_x_9295) ;  /* 0xffffffd400647947 */ /* 0x000fea000383ffff */
.L_x_9240:
[----:B-1----:R1:W2:Y:S02]  /*16810*/  SYNCS.PHASECHK.TRANS64.TRYWAIT P0, [R3+URZ+0x2d840], R2 ;  /* 0x02d84002030075a7 */ /* 0x0022a4000800017f */
[----:B--2---:R-:W-:Y:S05]  /*16820*/  @!P0 NANOSLEEP.SYNCS 0x989680 ;  /* 0x009896800000895d */ /* 0x004fea0003900000 */
[----:B------:R-:W2:Y:S02]  /*16830*/  @!P0 SYNCS.PHASECHK.TRANS64 P0, [R3+URZ+0x2d840], R2 ;  /* 0x02d84002030085a7 */ /* 0x000ea4000800007f */
[----:B--2---:R-:W-:Y:S05]  /*16840*/  @!P0 BRA `(.L_x_9240) ;  /* 0xfffffffc00f08947 */ /* 0x004fea000383ffff */
[----:B------:R-:W-:Y:S05]  /*16850*/  BRA `(.L_x_9296) ;  /* 0xffffffd800987947 */ /* 0x000fea000383ffff */
.L_x_9242:
[----:B0-----:R0:W1:Y:S02]  /*16860*/  SYNCS.PHASECHK.TRANS64.TRYWAIT P1, [R3+URZ+0x60], R24 ;  /* 0x00006018030075a7 */ /* 0x001064000802017f */
[----:B-1----:R-:W-:Y:S05]  /*16870*/  @!P1 NANOSLEEP.SYNCS 0x989680 ;  /* 0x009896800000995d */ /* 0x002fea0003900000 */
[----:B------:R-:W1:Y:S02]  /*16880*/  @!P1 SYNCS.PHASECHK.TRANS64 P1, [R3+URZ+0x60], R24 ;  /* 0x00006018030095a7 */ /* 0x000e64000802007f */
[----:B-1----:R-:W-:Y:S05]  /*16890*/  @!P1 BRA `(.L_x_9242) ;  /* 0xfffffffc00f09947 */ /* 0x002fea000383ffff */
[----:B------:R-:W-:Y:S05]  /*168a0*/  BRA `(.L_x_9297) ;  /* 0xffffffdc00247947 */ /* 0x000fea000383ffff */
.L_x_9247:
[----:B-1----:R1:W2:Y:S02]  /*168b0*/  SYNCS.PHASECHK.TRANS64.TRYWAIT P0, [R2+URZ+0x2d840], R3 ;  /* 0x02d84003020075a7 */ /* 0x0022a4000800017f */
[----:B--2---:R-:W-:Y:S05]  /*168c0*/  @!P0 NANOSLEEP.SYNCS 0x989680 ;  /* 0x009896800000895d */ /* 0x004fea0003900000 */
[----:B------:R-:W2:Y:S02]  /*168d0*/  @!P0 SYNCS.PHASECHK.TRANS64 P0, [R2+URZ+0x2d840], R3 ;  /* 0x02d84003020085a7 */ /* 0x000ea4000800007f */
[----:B--2---:R-:W-:Y:S05]  /*168e0*/  @!P0 BRA `(.L_x_9247) ;  /* 0xfffffffc00f08947 */ /* 0x004fea000383ffff */
[----:B------:R-:W-:Y:S05]  /*168f0*/  BRA `(.L_x_9298) ;  /* 0xffffffe000307947 */ /* 0x000fea000383ffff */
.L_x_9249:
[----:B0-----:R0:W1:Y:S02]  /*16900*/  SYNCS.PHASECHK.TRANS64.TRYWAIT P1, [R2+URZ+0x60], R3 ;  /* 0x00006003020075a7 */ /* 0x001064000802017f */
[----:B-1----:R-:W-:Y:S05]  /*16910*/  @!P1 NANOSLEEP.SYNCS 0x989680 ;  /* 0x009896800000995d */ /* 0x002fea0003900000 */
[----:B------:R-:W1:Y:S02]  /*16920*/  @!P1 SYNCS.PHASECHK.TRANS64 P1, [R2+URZ+0x60], R3 ;  /* 0x00006003020095a7 */ /* 0x000e64000802007f */
[----:B-1----:R-:W-:Y:S05]  /*16930*/  @!P1 BRA `(.L_x_9249) ;  /* 0xfffffffc00f09947 */ /* 0x002fea000383ffff */
[----:B------:R-:W-:Y:S05]  /*16940*/  BRA `(.L_x_9299) ;  /* 0xffffffe000c47947 */ /* 0x000fea000383ffff */
.L_x_9256:
[----:B0-----:R0:W1:Y:S02]  /*16950*/  SYNCS.PHASECHK.TRANS64.TRYWAIT P0, [R3+URZ+0x2d860], R2 ;  /* 0x02d86002030075a7 */ /* 0x001064000800017f */
[----:B-1----:R-:W-:Y:S05]  /*16960*/  @!P0 NANOSLEEP.SYNCS 0x989680 ;  /* 0x009896800000895d */ /* 0x002fea0003900000 */
[----:B------:R-:W1:Y:S02]  /*16970*/  @!P0 SYNCS.PHASECHK.TRANS64 P0, [R3+URZ+0x2d860], R2 ;  /* 0x02d86002030085a7 */ /* 0x000e64000800007f */
[----:B-1----:R-:W-:Y:S05]  /*16980*/  @!P0 BRA `(.L_x_9256) ;  /* 0xfffffffc00f08947 */ /* 0x002fea000383ffff */
[----:B------:R-:W-:Y:S05]  /*16990*/  BRA `(.L_x_9300) ;  /* 0xffffffe400a87947 */ /* 0x000fea000383ffff */
.L_x_9258:
[----:B------:R-:W-:Y:S01]  /*169a0*/  BSSY B0, `(.L_x_9301) ;  /* 0x0000008000007945 */ /* 0x000fe20003800000 */
[----:B------:R-:W-:Y:S02]  /*169b0*/  IMAD.MOV.U32 R13, RZ, RZ, R16 ;  /* 0x000000ffff0d7224 */ /* 0x000fe400078e0010 */
[----:B------:R-:W-:Y:S02]  /*169c0*/  IMAD.MOV.U32 R12, RZ, RZ, RZ ;  /* 0x000000ffff0c7224 */ /* 0x000fe400078e00ff */
[----:B------:R-:W-:Y:S02]  /*169d0*/  IMAD.MOV.U32 R11, RZ, RZ, 0x1f ;  /* 0x0000001fff0b7424 */ /* 0x000fe400078e00ff */
[----:B------:R-:W-:-:S07]  /*169e0*/  IMAD.MOV.U32 R15, RZ, RZ, -0x1 ;  /* 0xffffffffff0f7424 */ /* 0x000fce00078e00ff */
[----:B------:R-:W-:Y:S05]  /*169f0*/  WARPSYNC.COLLECTIVE R15, `(.L_x_9302) ;  /* 0x000000000f087348 */ /* 0x000fea0003c00000 */
[----:B------:R0:W1:Y:S02]  /*16a00*/  SHFL.IDX P6, R14, R13, R12, R11 ;  /* 0x0000000c0d0e7389 */ /* 0x00006400000c000b */
[----:B01----:R-:W-:Y:S01]  /*16a10*/  ENDCOLLECTIVE ;  /* 0x000000000000791b */ /* 0x003fe20003800000 */
.L_x_9302:
[----:B------:R-:W-:Y:S05]  /*16a20*/  BSYNC B0 ;  /* 0x0000000000007941 */ /* 0x000fea0003800000 */
.L_x_9301:
        /* <DEDUP_REMOVED lines=8> */
.L_x_9303:
[----:B------:R-:W-:Y:S01]  /*16ab0*/  IMAD.MOV.U32 R4, RZ, RZ, R14 ;  /* 0x000000ffff047224 */ /* 0x000fe200078e000e */
[----:B------:R-:W-:Y:S06]  /*16ac0*/  BRA `(.L_x_9304) ;  /* 0xffffffe8001c7947 */ /* 0x000fec000383ffff */
.L_x_9261:
[----:B------:R-:W-:Y:S01]  /*16ad0*/  BSSY B0, `(.L_x_9305) ;  /* 0x0000008000007945 */ /* 0x000fe20003800000 */
[----:B-----5:R-:W-:Y:S02]  /*16ae0*/  IMAD.MOV.U32 R13, RZ, RZ, R2 ;  /* 0x000000ffff0d7224 */ /* 0x020fe400078e0002 */
[----:B------:R-:W-:Y:S02]  /*16af0*/  IMAD.MOV.U32 R12, RZ, RZ, 0x1 ;  /* 0x00000001ff0c7424 */ /* 0x000fe400078e00ff */
[----:B------:R-:W-:Y:S02]  /*16b00*/  IMAD.MOV.U32 R11, RZ, RZ, RZ ;  /* 0x000000ffff0b7224 */ /* 0x000fe400078e00ff */
[----:B------:R-:W-:-:S07]  /*16b10*/  IMAD.MOV.U32 R15, RZ, RZ, -0x1 ;  /* 0xffffffffff0f7424 */ /* 0x000fce00078e00ff */
[----:B0123--:R-:W-:Y:S05]  /*16b20*/  WARPSYNC.COLLECTIVE R15, `(.L_x_9306) ;  /* 0x000000000f087348 */ /* 0x00ffea0003c00000 */
[----:B------:R4:W0:Y:S02]  /*16b30*/  SHFL.UP P6, R14, R13, R12, R11 ;  /* 0x0400000c0d0e7389 */ /* 0x00082400000c000b */
[----:B01234-:R-:W-:Y:S01]  /*16b40*/  ENDCOLLECTIVE ;  /* 0x000000000000791b */ /* 0x01ffe20003800000 */
.L_x_9306:
[----:B------:R-:W-:Y:S05]  /*16b50*/  BSYNC B0 ;  /* 0x0000000000007941 */ /* 0x000fea0003800000 */
.L_x_9305:
        /* <DEDUP_REMOVED lines=10> */
.L_x_9307:
        /* <DEDUP_REMOVED lines=8> */
.L_x_9308:
        /* <DEDUP_REMOVED lines=8> */
.L_x_9309:
        /* <DEDUP_REMOVED lines=8> */
.L_x_9310:
        /* <DEDUP_REMOVED lines=8> */
.L_x_9311:
[----:B------:R-:W-:Y:S05]  /*16e00*/  BRA `(.L_x_9312) ;  /* 0xffffffe400d87947 */ /* 0x000fea000383ffff */
.L_x_9266:
[----:B------:R-:W-:Y:S01]  /*16e10*/  BSSY B0, `(.L_x_9313) ;  /* 0x0000008000007945 */ /* 0x000fe20003800000 */
[----:B-----5:R-:W-:Y:S02]  /*16e20*/  IMAD.MOV.U32 R13, RZ, RZ, R2 ;  /* 0x000000ffff0d7224 */ /* 0x020fe400078e0002 */
[----:B------:R-:W-:Y:S02]  /*16e30*/  IMAD.MOV.U32 R12, RZ, RZ, 0x1 ;  /* 0x00000001ff0c7424 */ /* 0x000fe400078e00ff */
[----:B------:R-:W-:Y:S02]  /*16e40*/  IMAD.MOV.U32 R11, RZ, RZ, RZ ;  /* 0x000000ffff0b7224 */ /* 0x000fe400078e00ff */
[----:B------:R-:W-:-:S07]  /*16e50*/  IMAD.MOV.U32 R15, RZ, RZ, -0x1 ;  /* 0xffffffffff0f7424 */ /* 0x000fce00078e00ff */
[----:B01-3--:R-:W-:Y:S05]  /*16e60*/  WARPSYNC.COLLECTIVE R15, `(.L_x_9314) ;  /* 0x000000000f087348 */ /* 0x00bfea0003c00000 */
[----:B------:R2:W4:Y:S02]  /*16e70*/  SHFL.UP P6, R14, R13, R12, R11 ;  /* 0x0400000c0d0e7389 */ /* 0x00052400000c000b */
[----:B01234-:R-:W-:Y:S01]  /*16e80*/  ENDCOLLECTIVE ;  /* 0x000000000000791b */ /* 0x01ffe20003800000 */
.L_x_9314:
[----:B------:R-:W-:Y:S05]  /*16e90*/  BSYNC B0 ;  /* 0x0000000000007941 */ /* 0x000fea0003800000 */
.L_x_9313:
        /* <DEDUP_REMOVED lines=10> */
.L_x_9315:
        /* <DEDUP_REMOVED lines=8> */
.L_x_9316:
        /* <DEDUP_REMOVED lines=8> */
.L_x_9317:
        /* <DEDUP_REMOVED lines=8> */
.L_x_9318:
        /* <DEDUP_REMOVED lines=8> */
.L_x_9319:
[----:B------:R-:W-:Y:S05]  /*17140*/  BRA `(.L_x_9320) ;  /* 0xffffffe400b47947 */ /* 0x000fea000383ffff */
.L_x_9268:
[----:B------:R-:W-:Y:S01]  /*17150*/  BSSY B0, `(.L_x_9321) ;  /* 0x0000006000007945 */ /* 0x000fe20003800000 */
[----:B------:R-:W-:Y:S01]  /*17160*/  PLOP3.LUT P6, PT, P6, PT, PT, 0x8, 0x0 ;  /* 0x000000000000781c */ /* 0x000fe200037ce170 */
[----:B------:R-:W-:-:S12]  /*17170*/  IMAD.MOV.U32 R15, RZ, RZ, -0x1 ;  /* 0xffffffffff0f7424 */ /* 0x000fd800078e00ff */
[----:B01-3--:R-:W-:Y:S05]  /*17180*/  WARPSYNC.COLLECTIVE R15, `(.L_x_9322) ;  /* 0x000000000f087348 */ /* 0x00bfea0003c00000 */
[----:B------:R-:W-:Y:S01]  /*17190*/  VOTE.ANY R14, PT, P6 ;  /* 0x00000000000e7806 */ /* 0x000fe200030e0100 */
[----:B01-3--:R-:W-:Y:S06]  /*171a0*/  ENDCOLLECTIVE ;  /* 0x000000000000791b */ /* 0x00bfec0003800000 */
.L_x_9322:
[----:B------:R-:W-:Y:S05]  /*171b0*/  BSYNC B0 ;  /* 0x0000000000007941 */ /* 0x000fea0003800000 */
.L_x_9321:
        /* <DEDUP_REMOVED lines=9> */
.L_x_9323:
[----:B------:R-:W-:Y:S01]  /*17250*/  IMAD.MOV.U32 R17, RZ, RZ, R14 ;  /* 0x000000ffff117224 */ /* 0x000fe200078e000e */
[----:B------:R-:W-:Y:S06]  /*17260*/  BRA `(.L_x_9324) ;  /* 0xffffffe400a47947 */ /* 0x000fec000383ffff */
.L_x_9270:
[----:B------:R-:W-:Y:S01]  /*17270*/  BSSY B0, `(.L_x_9325) ;  /* 0x0000007000007945 */ /* 0x000fe20003800000 */
[----:B------:R-:W-:Y:S02]  /*17280*/  IMAD.MOV.U32 R13, RZ, RZ, R8 ;  /* 0x000000ffff0d7224 */ /* 0x000fe400078e0008 */
[----:B------:R-:W-:Y:S02]  /*17290*/  IMAD.MOV.U32 R11, RZ, RZ, 0x1f ;  /* 0x0000001fff0b7424 */ /* 0x000fe400078e00ff */
[----:B------:R-:W-:-:S07]  /*172a0*/  IMAD.MOV.U32 R15, RZ, RZ, -0x1 ;  /* 0xffffffffff0f7424 */ /* 0x000fce00078e00ff */
[----:B01234-:R-:W-:Y:S05]  /*172b0*/  WARPSYNC.COLLECTIVE R15, `(.L_x_9326) ;  /* 0x000000000f087348 */ /* 0x01ffea0003c00000 */
[----:B------:R0:W0:Y:S02]  /*172c0*/  SHFL.IDX P6, R14, R13, R12, R11 ;  /* 0x0000000c0d0e7389 */ /* 0x00002400000c000b */
[----:B01234-:R-:W-:Y:S01]  /*172d0*/  ENDCOLLECTIVE ;  /* 0x000000000000791b */ /* 0x01ffe20003800000 */
.L_x_9326:
[----:B------:R-:W-:Y:S05]  /*172e0*/  BSYNC B0 ;  /* 0x0000000000007941 */ /* 0x000fea0003800000 */
.L_x_9325:
[----:B------:R-:W-:Y:S05]  /*172f0*/  BRA `(.L_x_9269) ;  /* 0xffffffe4009c7947 */ /* 0x000fea000383ffff */
.L_x_9274:
[----:B0-----:R0:W1:Y:S02]  /*17300*/  SYNCS.PHASECHK.TRANS64.TRYWAIT P0, [R9+URZ+0x2d820], R0 ;  /* 0x02d82000090075a7 */ /* 0x001064000800017f */
[----:B-1----:R-:W-:Y:S05]  /*17310*/  @!P0 NANOSLEEP.SYNCS 0x989680 ;  /* 0x009896800000895d */ /* 0x002fea0003900000 */
[----:B------:R-:W1:Y:S02]  /*17320*/  @!P0 SYNCS.PHASECHK.TRANS64 P0, [R9+URZ+0x2d820], R0 ;  /* 0x02d82000090085a7 */ /* 0x000e64000800007f */
[----:B-1----:R-:W-:Y:S05]  /*17330*/  @!P0 BRA `(.L_x_9274) ;  /* 0xfffffffc00f08947 */ /* 0x002fea000383ffff */
[----:B------:R-:W-:Y:S05]  /*17340*/  BRA `(.L_x_9327) ;  /* 0xffffffec00007947 */ /* 0x000fea000383ffff */
.L_x_9275:
        /* <DEDUP_REMOVED lines=8> */
[----:B0--3--:R-:W-:Y:S05]  /*173d0*/  WARPSYNC.COLLECTIVE R15, `(.L_x_9329) ;  /* 0x000000000f087348 */ /* 0x009fea0003c00000 */
[----:B------:R1:W2:Y:S02]  /*173e0*/  SHFL.IDX P6, R14, R13, R12, R11 ;  /* 0x0000000c0d0e7389 */ /* 0x0002a400000c000b */
[----:B0123--:R-:W-:Y:S01]  /*173f0*/  ENDCOLLECTIVE ;  /* 0x000000000000791b */ /* 0x00ffe20003800000 */
.L_x_9329:
[----:B------:R-:W-:Y:S05]  /*17400*/  BSYNC B0 ;  /* 0x0000000000007941 */ /* 0x000fea0003800000 */
.L_x_9328:
[----:B------:R-:W-:Y:S05]  /*17410*/  BRA `(.L_x_9330) ;  /* 0xffffffe800e87947 */ /* 0x000fea000383ffff */
.L_x_9278:
[----:B------:R-:W-:Y:S01]  /*17420*/  BSSY B1, `(.L_x_9331) ;  /* 0x0000006000017945 */ /* 0x000fe20003800000 */
[----:B------:R-:W-:-:S07]  /*17430*/  IMAD.MOV.U32 R15, RZ, RZ, -0x1 ;  /* 0xffffffffff0f7424 */ /* 0x000fce00078e00ff */
[----:B0--3--:R-:W-:Y:S05]  /*17440*/  WARPSYNC.COLLECTIVE R15, `(.L_x_9332) ;  /* 0x000000000f0c7348 */ /* 0x009fea0003c00000 */
[----:B------:R-:W-:Y:S02]  /*17450*/  ELECT P6, UR62, PT ;  /* 0x00000000003e782f */ /* 0x000fe400038c0000 */
[----:B------:R-:W-:Y:S01]  /*17460*/  MOV R14, UR62 ;  /* 0x0000003e000e7c02 */ /* 0x000fe20008000f00 */
[----:B0--3--:R-:W-:Y:S10]  /*17470*/  ENDCOLLECTIVE ;  /* 0x000000000000791b */ /* 0x009ff40003800000 */
.L_x_9332:
[----:B------:R-:W-:Y:S05]  /*17480*/  BSYNC B1 ;  /* 0x0000000000017941 */ /* 0x000fea0003800000 */
.L_x_9331:
[----:B------:R-:W-:Y:S05]  /*17490*/  BRA `(.L_x_9333) ;  /* 0xffffffe800e07947 */ /* 0x000fea000383ffff */
.L_x_9280:
[----:B0-----:R0:W1:Y:S02]  /*174a0*/  SYNCS.PHASECHK.TRANS64.TRYWAIT P0, [R7+URZ], R2 ;  /* 0x00000002070075a7 */ /* 0x001064000800017f */
[----:B-1----:R-:W-:Y:S05]  /*174b0*/  @!P0 NANOSLEEP.SYNCS 0x989680 ;  /* 0x009896800000895d */ /* 0x002fea0003900000 */
[----:B------:R-:W1:Y:S02]  /*174c0*/  @!P0 SYNCS.PHASECHK.TRANS64 P0, [R7+URZ], R2 ;  /* 0x00000002070085a7 */ /* 0x000e64000800007f */
[----:B-1----:R-:W-:Y:S05]  /*174d0*/  @!P0 BRA `(.L_x_9280) ;  /* 0xfffffffc00f08947 */ /* 0x002fea000383ffff */
[----:B------:R-:W-:Y:S05]  /*174e0*/  BRA `(.L_x_9334) ;  /* 0xffffffec00147947 */ /* 0x000fea000383ffff */
.L_x_9281:
[----:B-1----:R1:W2:Y:S02]  /*174f0*/  SYNCS.PHASECHK.TRANS64.TRYWAIT P0, [R3+URZ], R0 ;  /* 0x00000000030075a7 */ /* 0x0022a4000800017f */
[----:B--2---:R-:W-:Y:S05]  /*17500*/  @!P0 NANOSLEEP.SYNCS 0x989680 ;  /* 0x009896800000895d */ /* 0x004fea0003900000 */
[----:B------:R-:W2:Y:S02]  /*17510*/  @!P0 SYNCS.PHASECHK.TRANS64 P0, [R3+URZ], R0 ;  /* 0x00000000030085a7 */ /* 0x000ea4000800007f */
[----:B--2---:R-:W-:Y:S05]  /*17520*/  @!P0 BRA `(.L_x_9281) ;  /* 0xfffffffc00f08947 */ /* 0x004fea000383ffff */
[----:B------:R-:W-:Y:S05]  /*17530*/  BRA `(.L_x_9335) ;  /* 0xffffffec00087947 */ /* 0x000fea000383ffff */
.L_x_9283:
[----:B-1----:R1:W2:Y:S02]  /*17540*/  SYNCS.PHASECHK.TRANS64.TRYWAIT P0, [R5+URZ], R2 ;  /* 0x00000002050075a7 */ /* 0x0022a4000800017f */
[----:B--2---:R-:W-:Y:S05]  /*17550*/  @!P0 NANOSLEEP.SYNCS 0x989680 ;  /* 0x009896800000895d */ /* 0x004fea0003900000 */
[----:B------:R-:W2:Y:S02]  /*17560*/  @!P0 SYNCS.PHASECHK.TRANS64 P0, [R5+URZ], R2 ;  /* 0x00000002050085a7 */ /* 0x000ea4000800007f */
[----:B--2---:R-:W-:Y:S05]  /*17570*/  @!P0 BRA `(.L_x_9283) ;  /* 0xfffffffc00f08947 */ /* 0x004fea000383ffff */
[----:B------:R-:W-:Y:S05]  /*17580*/  BRA `(.L_x_9336) ;  /* 0xffffffec000c7947 */ /* 0x000fea000383ffff */
.L_x_9337:
        /* <DEDUP_REMOVED lines=15> */
.L_x_12780:


//--------------------- .text._ZN7cutlass13device_kernelIN5flash11enable_sm90INS1_16FlashAttnFwdSm90INS1_25CollectiveMainloopFwdSm90ILi2EN4cute5tupleIJNS5_1CILi1EEES8_S8_EEENS6_IJNS7_ILi192EEENS7_ILi128EEENS7_ILi96EEEEEELi96ENS_6half_tEfNS_4arch4Sm90ELb0ELb1ELb1ELb1ELb0ELb1ELb0ELb0ELb1ELb0ELb0ELb0EEENS1_21CollectiveEpilogueFwdINS6_IJSA_SC_SB_EEES9_SE_SG_Li384ELb1ELb0ELb0ELb0EEENS1_36VarlenDynamicPersistentTileSchedulerILi192ELi128ELi384ELi32ELb0ELb0ELb1ELb1ELb0ELb1EEEEEEEEEvNT_6ParamsE --------------------------
	.section	.text._ZN7cutlass13device_kernelIN5flash11enable_sm90INS1_16FlashAttnFwdSm90INS1_25CollectiveMainloopFwdSm90ILi2EN4cute5tupleIJNS5_1CILi1EEES8_S8_EEENS6_IJNS7_ILi192EEENS7_ILi128EEENS7_ILi96EEEEEELi96ENS_6half_tEfNS_4arch4Sm90ELb0ELb1ELb1ELb1ELb0ELb1ELb0ELb0ELb1ELb0ELb0ELb0EEENS1_21CollectiveEpilogueFwdINS6_IJSA_SC_SB_EEES9_SE_SG_Li384ELb1ELb0ELb0ELb0EEENS1_36VarlenDynamicPersistentTileSchedulerILi192ELi128ELi384ELi32ELb0ELb0ELb1ELb1ELb0ELb1EEEEEEEEEvNT_6ParamsE,"ax",@progbits
	.align	128
.text._ZN7cutlass13device_kernelIN5flash11enable_sm90INS1_16FlashAttnFwdSm90INS1_25CollectiveMainloopFwdSm90ILi2EN4cute5tupleIJNS5_1CILi1EEES8_S8_EEENS6_IJNS7_ILi192EEENS7_ILi128EEENS7_ILi96EEEEEELi96ENS_6half_tEfNS_4arch4Sm90ELb0ELb1ELb1ELb1ELb0ELb1ELb0ELb0ELb1ELb0ELb0ELb0EEENS1_21CollectiveEpilogueFwdINS6_IJSA_SC_SB_EEES9_SE_SG_Li384ELb1ELb0ELb0ELb0EEENS1_36VarlenDynamicPersistentTileSchedulerILi192ELi128ELi384ELi32ELb0ELb0ELb1ELb1ELb0ELb1EEEEEEEEEvNT_6ParamsE:
        .type           _ZN7cutlass13device_kernelIN5flash11enable_sm90INS1_16FlashAttnFwdSm90INS1_25CollectiveMainloopFwdSm90ILi2EN4cute5tupleIJNS5_1CILi1EEES8_S8_EEENS6_IJNS7_ILi192EEENS7_ILi128EEENS7_ILi96EEEEEELi96ENS_6half_tEfNS_4arch4Sm90ELb0ELb1ELb1ELb1ELb0ELb1ELb0ELb0ELb1ELb0ELb0ELb0EEENS1_21CollectiveEpilogueFwdINS6_IJSA_SC_SB_EEES9_SE_SG_Li384ELb1ELb0ELb0ELb0EEENS1_36VarlenDynamicPersistentTileSchedulerILi192ELi128ELi384ELi32ELb0ELb0ELb1ELb1ELb0ELb1EEEEEEEEEvNT_6ParamsE,@function
        .size           _ZN7cutlass13device_kernelIN5flash11enable_sm90INS1_16FlashAttnFwdSm90INS1_25CollectiveMainloopFwdSm90ILi2EN4cute5tupleIJNS5_1CILi1EEES8_S8_EEENS6_IJNS7_ILi192EEENS7_ILi128EEENS7_ILi96EEEEEELi96ENS_6half_tEfNS_4arch4Sm90ELb0ELb1ELb1ELb1ELb0ELb1ELb0ELb0ELb1ELb0ELb0ELb0EEENS1_21CollectiveEpilogueFwdINS6_IJSA_SC_SB_EEES9_SE_SG_Li384ELb1ELb0ELb0ELb0EEENS1_36VarlenDynamicPersistentTileSchedulerILi192ELi128ELi384ELi32ELb0ELb0ELb1ELb1ELb0ELb1EEEEEEEEEvNT_6ParamsE,(.L_x_12781 - _ZN7cutlass13device_kernelIN5flash11enable_sm90INS1_16FlashAttnFwdSm90INS1_25CollectiveMainloopFwdSm90ILi2EN4cute5tupleIJNS5_1CILi1EEES8_S8_EEENS6_IJNS7_ILi192EEENS7_ILi128EEENS7_ILi96EEEEEELi96ENS_6half_tEfNS_4arch4Sm90ELb0ELb1ELb1ELb1ELb0ELb1ELb0ELb0ELb1ELb0ELb0ELb0EEENS1_21CollectiveEpilogueFwdINS6_IJSA_SC_SB_EEES9_SE_SG_Li384ELb1ELb0ELb0ELb0EEENS1_36VarlenDynamicPersistentTileSchedulerILi192ELi128ELi384ELi32ELb0ELb0ELb1ELb1ELb0ELb1EEEEEEEEEvNT_6ParamsE)
        .other          _ZN7cutlass13device_kernelIN5flash11enable_sm90INS1_16FlashAttnFwdSm90INS1_25CollectiveMainloopFwdSm90ILi2EN4cute5tupleIJNS5_1CILi1EEES8_S8_EEENS6_IJNS7_ILi192EEENS7_ILi128EEENS7_ILi96EEEEEELi96ENS_6half_tEfNS_4arch4Sm90ELb0ELb1ELb1ELb1ELb0ELb1ELb0ELb0ELb1ELb0ELb0ELb0EEENS1_21CollectiveEpilogueFwdINS6_IJSA_SC_SB_EEES9_SE_SG_Li384ELb1ELb0ELb0ELb0EEENS1_36VarlenDynamicPersistentTileSchedulerILi192ELi128ELi384ELi32ELb0ELb0ELb1ELb1ELb0ELb1EEEEEEEEEvNT_6ParamsE,@"STO_CUDA_ENTRY STV_DEFAULT"
_ZN7cutlass13device_kernelIN5flash11enable_sm90INS1_16FlashAttnFwdSm90INS1_25CollectiveMainloopFwdSm90ILi2EN4cute5tupleIJNS5_1CILi1EEES8_S8_EEENS6_IJNS7_ILi192EEENS7_ILi128EEENS7_ILi96EEEEEELi96ENS_6half_tEfNS_4arch4Sm90ELb0ELb1ELb1ELb1ELb0ELb1ELb0ELb0ELb1ELb0ELb0ELb0EEENS1_21CollectiveEpilogueFwdINS6_IJSA_SC_SB_EEES9_SE_SG_Li384ELb1ELb0ELb0ELb0EEENS1_36VarlenDynamicPersistentTileSchedulerILi192ELi128ELi384ELi32ELb0ELb0ELb1ELb1ELb0ELb1EEEEEEEEEvNT_6ParamsE:
        /* <DEDUP_REMOVED lines=27> */
.L_x_9339:
[----:B------:R-:W-:Y:S05]  /*01b0*/  BSYNC B0 ;  /* 0x0000000000007941 */ /* 0x000fea0003800000 */
.L_x_9338:
        /* <DEDUP_REMOVED lines=41> */
.L_x_9340:
        /* <DEDUP_REMOVED lines=22> */
.L_x_9341:
        /* <DEDUP_REMOVED lines=18> */
.L_x_9342:
        /* <DEDUP_REMOVED lines=22> */
.L_x_9343:
        /* <DEDUP_REMOVED lines=22> */
.L_x_9344:
        /* <DEDUP_REMOVED lines=8> */
.L_x_9347:
[----:B------:R-:W-:-:S08]  /*0a10*/  NOP ;  /* 0x0000000000007918 */ /* 0x000fd00000000000 */
[----:B------:R-:W0:Y:S02]  /*0a20*/  USETMAXREG.TRY_ALLOC.CTAPOOL UP0, 0xa0 ;  /* 0x000000a0000079c8 */ /* 0x000e240008000600 */
[----:B0-----:R-:W-:-:S13]  /*0a30*/  PLOP3.LUT P0, PT, PT, PT, UP0, 0x80, 0x0 ;  /* 0x000000000000781c */ /* 0x001fda0003f0f008 */
[----:B------:R-:W-:Y:S05]  /*0a40*/  @!P0 BRA `(.L_x_9347) ;  /* 0xfffffffc00f08947 */ /* 0x000fea000383ffff */
[----:B------:R-:W2:Y:S01]  /*0a50*/  LDL.LU R0, [R1] ;  /* 0x0000000001007983 */ /* 0x000ea20000300800 */
[----:B------:R-:W0:Y:S01]  /*0a60*/  S2R R2, SR_TID.X ;  /* 0x0000000000027919 */ /* 0x000e220000002100 */
        /* <DEDUP_REMOVED lines=14> */
[----:B------:R1:W-:Y:S01]  /*0b50*/  STL [R1], R0 ;  /* 0x0000000001007387 */ /* 0x0003e20000100800 */
[----:B0-----:R-:W-:-:S13]  /*0b60*/  ISETP.GE.AND P0, PT, R11, UR4, PT ;  /* 0x000000040b007c0c */ /* 0x001fda000bf06270 */
[----:B-1----:R-:W-:Y:S05]  /*0b70*/  @P0 BRA `(.L_x_9348) ;  /* 0x0000021000940947 */ /* 0x002fea0003800000 */
[----:B------:R-:W0:Y:S01]  /*0b80*/  S2R R0, SR_TID.X ;  /* 0x0000000000007919 */ /* 0x000e220000002100 */
[----:B------:R-:W-:Y:S01]  /*0b90*/  IMAD.MOV.U32 R138, RZ, RZ, 0x40 ;  /* 0x00000040ff8a7424 */ /* 0x000fe200078e00ff */
[----:B------:R-:W-:Y:S01]  /*0ba0*/  R2UR UR38, R2 ;  /* 0x00000000022672ca */ /* 0x000fe200000e0000 */
[----:B------:R-:W-:Y:S01]  /*0bb0*/  IMAD.MOV.U32 R18, RZ, RZ, RZ ;  /* 0x000000ffff127224 */ /* 0x000fe200078e00ff */
[----:B------:R-:W-:Y:S01]  /*0bc0*/  STL [R1+0x34], R9 ;  /* 0x0000340901007387 */ /* 0x000fe20000100800 */
[----:B------:R-:W-:Y:S01]  /*0bd0*/  IMAD.MOV.U32 R157, RZ, RZ, RZ ;  /* 0x000000ffff9d7224 */ /* 0x000fe200078e00ff */
[----:B------:R-:W-:Y:S01]  /*0be0*/  MOV R22, RZ ;  /* 0x000000ff00167202 */ /* 0x000fe20000000f00 */
[----:B------:R-:W-:Y:S01]  /*0bf0*/  IMAD.MOV.U32 R17, RZ, RZ, RZ ;  /* 0x000000ffff117224 */ /* 0x000fe200078e00ff */
[----:B------:R-:W-:Y:S01]  /*0c00*/  STL [R1+0x38], R10 ;  /* 0x0000380a01007387 */ /* 0x000fe20000100800 */
[----:B------:R-:W-:-:S03]  /*0c10*/  ULOP3.LUT UR37, UR36, 0x1, URZ, 0xfc, !UPT ;  /* 0x0000000124257892 */ /* 0x000fc6000f8efc3f */
[----:B------:R-:W-:Y:S03]  /*0c20*/  STL [R1+0x3c], R11 ;  /* 0x00003c0b01007387 */ /* 0x000fe60000100800 */
[----:B------:R-:W-:Y:S01]  /*0c30*/  UIADD3 UR38, UR38, 0xc400, URZ ;  /* 0x0000c40026267890 */ /* 0x000fe2000fffe03f */
[----:B------:R-:W-:Y:S01]  /*0c40*/  STL [R1+0x4c], RZ ;  /* 0x00004cff01007387 */ /* 0x000fe20000100800 */
[----:B0-----:R-:W-:-:S05]  /*0c50*/  VIADD R0, R0, 0xffffff80 ;  /* 0xffffff8000007836 */ /* 0x001fca0000000000 */
[----:B------:R-:W-:Y:S02]  /*0c60*/  SHF.R.S32.HI R3, RZ, 0x1f, R0 ;  /* 0x0000001fff037819 */ /* 0x000fe40000011400 */
[-C--:B------:R-:W-:Y:S02]  /*0c70*/  LEA.HI R12, R0, R0.reuse, RZ, 0x1 ;  /* 0x00000000000c7211 */ /* 0x080fe400078f08ff */
[CC--:B------:R-:W-:Y:S02]  /*0c80*/  LEA.HI R4, R3.reuse, R0.reuse, RZ, 0x4 ;  /* 0x0000000003047211 */ /* 0x0c0fe400078f20ff */
[CC--:B------:R-:W-:Y:S02]  /*0c90*/  LEA.HI R7, R3.reuse, R0.reuse, RZ, 0x5 ;  /* 0x0000000003077211 */ /* 0x0c0fe400078f28ff */
[----:B------:R-:W-:Y:S02]  /*0ca0*/  LOP3.LUT R5, R4, 0xfffffff0, RZ, 0xc0, !PT ;  /* 0xfffffff004057812 */ /* 0x000fe400078ec0ff */
[----:B------:R-:W-:-:S02]  /*0cb0*/  LEA.HI R6, R3, R0, RZ, 0x2 ;  /* 0x0000000003067211 */ /* 0x000fc400078f10ff */
[----:B------:R-:W-:Y:S01]  /*0cc0*/  LEA.HI R3, R3, R0, RZ, 0x7 ;  /* 0x0000000003037211 */ /* 0x000fe200078f38ff */
[C---:B------:R-:W-:Y:S01]  /*0cd0*/  IMAD.IADD R5, R0.reuse, 0x1, -R5 ;  /* 0x0000000100057824 */ /* 0x040fe200078e0a05 */
[--C-:B------:R-:W-:Y:S02]  /*0ce0*/  SHF.R.S32.HI R8, RZ, 0x2, R6.reuse ;  /* 0x00000002ff087819 */ /* 0x100fe40000011406 */
[----:B------:R-:W-:Y:S02]  /*0cf0*/  LOP3.LUT R3, R3, 0xffffff80, RZ, 0xc0, !PT ;  /* 0xffffff8003037812 */ /* 0x000fe400078ec0ff */
[----:B------:R-:W-:Y:S02]  /*0d00*/  SHF.R.S32.HI R15, RZ, 0x1f, R6 ;  /* 0x0000001fff0f7819 */ /* 0x000fe40000011406 */
[----:B------:R-:W-:Y:S01]  /*0d10*/  SHF.R.S32.HI R6, RZ, 0x1f, R5 ;  /* 0x0000001fff067819 */ /* 0x000fe20000011405 */
[----:B------:R-:W-:Y:S01]  /*0d20*/  IMAD.IADD R136, R0, 0x1, -R3 ;  /* 0x0000000100887824 */ /* 0x000fe200078e0a03 */
[----:B------:R-:W-:-:S02]  /*0d30*/  LOP3.LUT R13, R12, 0xfffffffe, RZ, 0xc0, !PT ;  /* 0xfffffffe0c0d7812 */ /* 0x000fc400078ec0ff */
[----:B------:R-:W-:Y:S02]  /*0d40*/  SHF.R.S32.HI R3, RZ, 0x4, R4 ;  /* 0x00000004ff037819 */ /* 0x000fe40000011404 */
[----:B------:R-:W-:Y:S01]  /*0d50*/  LEA.HI R6, R6, R5, RZ, 0x3 ;  /* 0x0000000506067211 */ /* 0x000fe200078f18ff */
[----:B------:R-:W-:Y:S01]  /*0d60*/  IMAD.IADD R16, R0, 0x1, -R13 ;  /* 0x0000000100107824 */ /* 0x000fe200078e0a0d */
[----:B------:R-:W-:Y:S02]  /*0d70*/  LEA.HI R4, R4, R3, RZ, 0x1 ;  /* 0x0000000304047211 */ /* 0x000fe400078f08ff */
[C---:B------:R-:W-:Y:S01]  /*0d80*/  LOP3.LUT R0, R6.reuse, 0xfffffff8, RZ, 0xc0, !PT ;  /* 0xfffffff806007812 */ /* 0x040fe200078ec0ff */
[----:B------:R-:W-:Y:S01]  /*0d90*/  IMAD.SHL.U32 R6, R6, 0x40, RZ ;  /* 0x0000004006067824 */ /* 0x000fe200078e00ff */
[----:B------:R-:W-:Y:S01]  /*0da0*/  LOP3.LUT R4, R4, 0x1ffffffe, RZ, 0xc0, !PT ;  /* 0x1ffffffe04047812 */ /* 0x000fe200078ec0ff */
[----:B------:R-:W-:Y:S01]  /*0db0*/  IMAD.SHL.U32 R19, R16, 0x8, RZ ;  /* 0x0000000810137824 */ /* 0x000fe200078e00ff */
[----:B------:R-:W-:Y:S01]  /*0dc0*/  LEA.HI R15, R15, R8, RZ, 0x2 ;  /* 0x000000080f0f7211 */ /* 0x000fe200078f10ff */
[----:B------:R-:W-:Y:S01]  /*0dd0*/  IMAD.IADD R0, R5, 0x1, -R0 ;  /* 0x0000000105007824 */ /* 0x000fe200078e0a00 */
[----:B------:R-:W-:Y:S01]  /*0de0*/  SHF.R.S32.HI R23, RZ, 0x1, R12 ;  /* 0x00000001ff177819 */ /* 0x000fe2000001140c */
[----:B------:R-:W-:Y:S01]  /*0df0*/  IMAD.IADD R4, R3, 0x1, -R4 ;  /* 0x0000000103047824 */ /* 0x000fe200078e0a04 */
[----:B------:R-:W-:Y:S01]  /*0e00*/  LOP3.LUT R15, R15, 0xfffffffc, RZ, 0xc0, !PT ;  /* 0xfffffffc0f0f7812 */ /* 0x000fe200078ec0ff */
[----:B------:R-:W-:Y:S01]  /*0e10*/  IMAD.SHL.U32 R5, R0, 0x40, RZ ;  /* 0x0000004000057824 */ /* 0x000fe200078e00ff */
[----:B------:R-:W-:Y:S01]  /*0e20*/  LEA.HI R12, R12, R23, RZ, 0x1 ;  /* 0x000000170c0c7211 */ /* 0x000fe200078f08ff */
[----:B------:R-:W-:Y:S01]  /*0e30*/  IMAD.SHL.U32 R4, R4, 0x8, RZ ;  /* 0x0000000804047824 */ /* 0x000fe200078e00ff */
[----:B------:R-:W-:Y:S01]  /*0e40*/  SHF.R.S32.HI R7, RZ, 0x5, R7 ;  /* 0x00000005ff077819 */ /* 0x000fe20000011407 */
[----:B------:R-:W-:Y:S01]  /*0e50*/  IMAD.IADD R15, R8, 0x1, -R15 ;  /* 0x00000001080f7824 */ /* 0x000fe200078e0a0f */
[----:B------:R-:W-:Y:S01]  /*0e60*/  LOP3.LUT R5, R5, 0x1c0, RZ, 0xc0, !PT ;  /* 0x000001c005057812 */ /* 0x000fe200078ec0ff */
[----:B------:R-:W-:Y:S01]  /*0e70*/  IMAD.SHL.U32 R16, R16, 0x4, RZ ;  /* 0x0000000410107824 */ /* 0x000fe200078e00ff */
[----:B------:R-:W-:Y:S01]  /*0e80*/  LOP3.LUT R12, R12, 0x7fffffe, RZ, 0xc0, !PT ;  /* 0x07fffffe0c0c7812 */ /* 0x000fe200078ec0ff */
[----:B------:R-:W-:Y:S01]  /*0e90*/  IMAD.SHL.U32 R15, R15, 0x40, RZ ;  /* 0x000000400f0f7824 */ /* 0x000fe200078e00ff */
[----:B------:R-:W-:-:S02]  /*0ea0*/  LOP3.LUT R4, R5, 0x8, R4, 0xf8, !PT ;  /* 0x0000000805047812 */ /* 0x000fc400078ef804 */
[----:B------:R-:W-:Y:S01]  /*0eb0*/  LOP3.LUT R6, R6, 0x7ffffe00, RZ, 0xc0, !PT ;  /* 0x7ffffe0006067812 */ /* 0x000fe200078ec0ff */
[----:B------:R-:W-:Y:S01]  /*0ec0*/  IMAD.IADD R12, R23, 0x1, -R12 ;  /* 0x00000001170c7824 */ /* 0x000fe200078e0a0c */
[----:B------:R-:W-:Y:S02]  /*0ed0*/  SHF.R.U32.HI R5, RZ, 0x3, R5 ;  /* 0x00000003ff057819 */ /* 0x000fe40000011605 */
[----:B------:R-:W-:Y:S01]  /*0ee0*/  R2P PR, R0, 0x6 ;  /* 0x0000000600007804 */ /* 0x000fe20000000000 */
[----:B------:R-:W-:Y:S01]  /*0ef0*/  IMAD R6, R7, 0x400, R6 ;  /* 0x0000040007067824 */ /* 0x000fe200078e0206 */
[----:B------:R-:W-:Y:S01]  /*0f00*/  LOP3.LUT R5, R4, R5, RZ, 0x3c, !PT ;  /* 0x0000000504057212 */ /* 0x000fe200078e3cff */
[----:B------:R-:W-:Y:S01]  /*0f10*/  IMAD R12, R3, 0x8, R12 ;  /* 0x00000008030c7824 */ /* 0x000fe200078e020c */
[----:B------:R-:W-:Y:S01]  /*0f20*/  LOP3.LUT R3, R15, 0xc0, RZ, 0xc0, !PT ;  /* 0x000000c00f037812 */ /* 0x000fe200078ec0ff */
[----:B------:R-:W-:Y:S01]  /*0f30*/  VIADD R4, R19, 0x10 ;  /* 0x0000001013047836 */ /* 0x000fe20000000000 */
[----:B------:R-:W-:Y:S01]  /*0f40*/  SHF.R.S32.HI R0, RZ, 0x1f, R23 ;  /* 0x0000001fff007819 */ /* 0x000fe20000011417 */
[----:B------:R-:W-:Y:S01]  /*0f50*/  IMAD.IADD R5, R6, 0x1, R5 ;  /* 0x0000000106057824 */ /* 0x000fe200078e0205 */
[----:B------:R-:W-:Y:S01]  /*0f60*/  LOP3.LUT R0, R3, 0x8, R19, 0xf8, !PT ;  /* 0x0000000803007812 */ /* 0x000fe200078ef813 */
[----:B------:R-:W-:Y:S01]  /*0f70*/  IMAD.SHL.U32 R4, R12, 0x20, RZ ;  /* 0x000000200c047824 */ /* 0x000fe200078e00ff */
[----:B------:R0:W-:Y:S01]  /*0f80*/  STL [R1+0xc], R3 ;  /* 0x00000c0301007387 */ /* 0x0001e20000100800 */
[----:B------:R-:W-:Y:S01]  /*0f90*/  IMAD R137, R5, 0x2, R2 ;  /* 0x0000000205897824 */ /* 0x000fe200078e0202 */
[----:B------:R-:W-:-:S02]  /*0fa0*/  SHF.R.U32.HI R5, RZ, 0x3, R3 ;  /* 0x00000003ff057819 */ /* 0x000fc40000011603 */
[----:B------:R-:W-:Y:S01]  /*0fb0*/  SHF.R.S32.HI R13, RZ, 0x1f, R136 ;  /* 0x0000001fff0d7819 */ /* 0x000fe20000011488 */
[----:B------:R-:W-:Y:S01]  /*0fc0*/  VIADD R139, R137, 0x21800 ;  /* 0x00021800898b7836 */ /* 0x000fe20000000000 */
[----:B------:R-:W-:Y:S01]  /*0fd0*/  LOP3.LUT R0, R0, R5, RZ, 0x3c, !PT ;  /* 0x0000000500007212 */ /* 0x000fe200078e3cff */
[----:B------:R1:W-:Y:S01]  /*0fe0*/  STL [R1+0x10], R5 ;  /* 0x0000100501007387 */ /* 0x0003e20000100800 */
[----:B------:R-:W-:Y:S01]  /*0ff0*/  LEA.HI R13, R13, R136, RZ, 0x2 ;  /* 0x000000880d0d7211 */ /* 0x000fe200078f10ff */
[----:B0-----:R-:W-:Y:S02]  /*1000*/  VIADD R3, R137, 0x21820 ;  /* 0x0002182089037836 */ /* 0x001fe40000000000 */
[----:B------:R-:W-:Y:S01]  /*1010*/  STL [R1+0x14], R4 ;  /* 0x0000140401007387 */ /* 0x000fe20000100800 */
[----:B------:R-:W-:Y:S01]  /*1020*/  @P1 VIADD R3, R139, 0xffffffe0 ;  /* 0xffffffe08b031836 */ /* 0x000fe20000000000 */
[----:B------:R-:W-:Y:S01]  /*1030*/  SEL R138, R138, 0xffffffc0, !P2 ;  /* 0xffffffc08a8a7807 */ /* 0x000fe20005000000 */
[----:B------:R-:W-:Y:S01]  /*1040*/  IMAD.IADD R0, R4, 0x1, R0 ;  /* 0x0000000104007824 */ /* 0x000fe200078e0200 */
[----:B------:R-:W-:-:S02]  /*1050*/  LOP3.LUT R13, R13, 0x7ffffffc, RZ, 0xc0, !PT ;  /* 0x7ffffffc0d0d7812 */ /* 0x000fc400078ec0ff */
[----:B------:R-:W-:Y:S01]  /*1060*/  STL [R1+0x1c], R3 ;  /* 0x00001c0301007387 */ /* 0x000fe20000100800 */
[----:B------:R-:W-:Y:S02]  /*1070*/  IMAD.IADD R139, R139, 0x1, R138 ;  /* 0x000000018b8b7824 */ /* 0x000fe400078e028a */
[----:B------:R-:W-:Y:S01]  /*1080*/  IMAD.IADD R136, R136, 0x1, -R13 ;  /* 0x0000000188887824 */ /* 0x000fe200078e0a0d */
[----:B------:R0:W-:Y:S01]  /*1090*/  STL [R1+0x40], R0 ;  /* 0x0000400001007387 */ /* 0x0001e20000100800 */
[----:B-1----:R-:W-:Y:S02]  /*10a0*/  VIADD R5, R19, 0x20 ;  /* 0x0000002013057836 */ /* 0x002fe40000000000 */
[----:B------:R-:W-:Y:S02]  /*10b0*/  IMAD.IADD R138, R138, 0x1, R3 ;  /* 0x000000018a8a7824 */ /* 0x000fe400078e0203 */
[----:B0-----:R-:W-:-:S05]  /*10c0*/  VIADD R0, R3, 0x6000 ;  /* 0x0000600003007836 */ /* 0x001fca0000000000 */
[----:B------:R0:W-:Y:S02]  /*10d0*/  STL [R1+0x20], R0 ;  /* 0x0000200001007387 */ /* 0x0001e40000100800 */
.L_x_9557:
[----:B0-2--5:R-:W2:Y:S01]  /*10e0*/  LDL R30, [R1+0x3c] ;  /* 0x00003c00011e7983 */ /* 0x025ea20000100800 */
[----:B------:R-:W-:Y:S05]  /*10f0*/  YIELD ;  /* 0x0000000000007946 */ /* 0x000fea0003800000 */
[----:B------:R-:W-:Y:S01]  /*1100*/  ULDC.64 UR4, c[0x0][0xa28] ;  /* 0x00028a0000047ab9 */ /* 0x000fe20000000a00 */
[----:B-1-3--:R-:W2:Y:S01]  /*1110*/  LDC.64 R6, c[0x0][0xa08] ;  /* 0x00028200ff067b82 */ /* 0x00aea20000000a00 */
[----:B------:R-:W-:Y:S01]  /*1120*/  ISETP.NE.U32.AND P1, PT, RZ, UR4, PT ;  /* 0x00000004ff007c0c */ /* 0x000fe2000bf25070 */
[----:B0-----:R-:W-:Y:S02]  /*1130*/  IMAD.MOV.U32 R0, RZ, RZ, RZ ;  /* 0x000000ffff007224 */ /* 0x001fe400078e00ff */
[----:B------:R-:W-:Y:S01]  /*1140*/  IMAD.MOV.U32 R72, RZ, RZ, RZ ;  /* 0x000000ffff487224 */ /* 0x000fe200078e00ff */
[----:B------:R-:W-:Y:S01]  /*1150*/  ISETP.NE.AND.EX P1, PT, RZ, UR5, PT, P1 ;  /* 0x00000005ff007c0c */ /* 0x000fe2000bf25310 */
[----:B------:R-:W-:-:S02]  /*1160*/  ULDC.64 UR4, c[0x0][0xa18] ;  /* 0x0002860000047ab9 */ /* 0x000fc40000000a00 */
[----:B------:R-:W-:-:S04]  /*1170*/  ISETP.NE.U32.AND P2, PT, RZ, UR4, PT ;  /* 0x00000004ff007c0c */ /* 0x000fc8000bf45070 */
[----:B------:R-:W-:Y:S01]  /*1180*/  ISETP.NE.AND.EX P2, PT, RZ, UR5, PT, P2 ;  /* 0x00000005ff007c0c */ /* 0x000fe2000bf45320 */
[----:B------:R-:W-:Y:S02]  /*1190*/  ULDC.64 UR4, c[0x0][0xa08] ;  /* 0x0002820000047ab9 */ /* 0x000fe40000000a00 */
[----:B------:R-:W-:-:S03]  /*11a0*/  ISETP.NE.U32.AND P0, PT, RZ, UR4, PT ;  /* 0x00000004ff007c0c */ /* 0x000fc6000bf05070 */
[----:B------:R-:W0:Y:S08]  /*11b0*/  @P1 LDC.64 R4, c[0x0][0xa28] ;  /* 0x00028a00ff041b82 */ /* 0x000e300000000a00 */
[----:B------:R-:W1:Y:S01]  /*11c0*/  @P2 LDC.64 R8, c[0x0][0xa18] ;  /* 0x00028600ff082b82 */ /* 0x000e620000000a00 */
[----:B------:R-:W-:Y:S01]  /*11d0*/  ULDC UR4, c[0x0][0x288] ;  /* 0x0000a20000047ab9 */ /* 0x000fe20000000800 */
[----:B------:R-:W-:Y:S01]  /*11e0*/  ISETP.NE.AND.EX P0, PT, RZ, UR5, PT, P0 ;  /* 0x00000005ff007c0c */ /* 0x000fe2000bf05300 */
[----:B------:R-:W-:Y:S01]  /*11f0*/  IMAD.U32 R3, RZ, RZ, UR4 ;  /* 0x00000004ff037e24 */ /* 0x000fe2000f8e00ff */
[----:B------:R-:W-:Y:S01]  /*1200*/  ULDC.64 UR4, c[0x0][0x3f8] ;  /* 0x0000fe0000047ab9 */ /* 0x000fe20000000a00 */
[----:B--2---:R-:W-:-:S04]  /*1210*/  IMAD.WIDE R10, R30, 0x4, R6 ;  /* 0x000000041e0a7825 */ /* 0x004fc800078e0206 */
[----:B-1----:R-:W-:-:S06]  /*1220*/  @P2 IMAD.WIDE R6, R30, 0x4, R8 ;  /* 0x000000041e062825 */ /* 0x002fcc00078e0208 */
[----:B------:R1:W5:Y:S01]  /*1230*/  @P0 LDG.E R72, desc[UR52][R10.64] ;  /* 0x000000340a480981 */ /* 0x000362000c1e1900 */
[----:B0-----:R-:W-:-:S03]  /*1240*/  @P1 IMAD.WIDE R4, R30, 0x4, R4 ;  /* 0x000000041e041825 */ /* 0x001fc600078e0204 */
[----:B------:R-:W2:Y:S04]  /*1250*/  @P2 LDG.E R3, desc[UR52][R6.64] ;  /* 0x0000003406032981 */ /* 0x000ea8000c1e1900 */
        /* <DEDUP_REMOVED lines=10> */
[----:B--2---:R1:W-:Y:S01]  /*1300*/  STL [R1+0x30], R3 ;  /* 0x0000300301007387 */ /* 0x0043e20000100800 */
[----:B------:R-:W-:Y:S01]  /*1310*/  IMAD.MOV.U32 R14, RZ, RZ, R3 ;  /* 0x000000ffff0e7224 */ /* 0x000fe200078e0003 */
[----:B------:R-:W-:Y:S06]  /*1320*/  @P2 BRA `(.L_x_9349) ;  /* 0x0000000000282947 */ /* 0x000fec0003800000 */
[----:B------:R-:W-:Y:S02]  /*1330*/  ULDC.64 UR4, c[0x0][0xa00] ;  /* 0x0002800000047ab9 */ /* 0x000fe40000000a00 */
[----:B------:R-:W-:-:S04]  /*1340*/  ISETP.NE.U32.AND P1, PT, RZ, UR4, PT ;  /* 0x00000004ff007c0c */ /* 0x000fc8000bf25070 */
[----:B------:R-:W-:-:S13]  /*1350*/  ISETP.NE.AND.EX P1, PT, RZ, UR5, PT, P1 ;  /* 0x00000005ff007c0c */ /* 0x000fda000bf25310 */
[----:B------:R-:W-:Y:S05]  /*1360*/  @!P1 BRA `(.L_x_9349) ;  /* 0x0000000000189947 */ /* 0x000fea0003800000 */
[----:B-1----:R-:W0:Y:S02]  /*1370*/  LDC.64 R4, c[0x0][0xa00] ;  /* 0x00028000ff047b82 */ /* 0x002e240000000a00 */
[----:B0-----:R-:W-:-:S05]  /*1380*/  IMAD.WIDE R4, R30, 0x4, R4 ;  /* 0x000000041e047825 */ /* 0x001fca00078e0204 */
[----:B------:R-:W2:Y:S04]  /*1390*/  LDG.E R3, desc[UR52][R4.64] ;  /* 0x0000003404037981 */ /* 0x000ea8000c1e1900 */
[----:B------:R-:W2:Y:S02]  /*13a0*/  LDG.E R6, desc[UR52][R4.64+0x4] ;  /* 0x0000043404067981 */ /* 0x000ea4000c1e1900 */
[----:B--2---:R-:W-:-:S05]  /*13b0*/  IMAD.IADD R14, R6, 0x1, -R3 ;  /* 0x00000001060e7824 */ /* 0x004fca00078e0a03 */
[----:B------:R0:W-:Y:S02]  /*13c0*/  STL [R1+0x30], R14 ;  /* 0x0000300e01007387 */ /* 0x0001e40000100800 */
.L_x_9349:
[----:B------:R-:W2:Y:S01]  /*13d0*/  LDL R13, [R1+0x34] ;  /* 0x00003400010d7983 */ /* 0x000ea20000100800 */
[----:B------:R-:W-:-:S03]  /*13e0*/  ULDC.64 UR4, c[0x0][0xa20] ;  /* 0x0002880000047ab9 */ /* 0x000fc60000000a00 */
[----:B------:R-:W3:Y:S01]  /*13f0*/  LDL R29, [R1+0x38] ;  /* 0x00003800011d7983 */ /* 0x000ee20000100800 */
[----:B------:R-:W-:-:S04]  /*1400*/  ISETP.NE.U32.AND P1, PT, RZ, UR4, PT ;  /* 0x00000004ff007c0c */ /* 0x000fc8000bf25070 */
[----:B------:R-:W-:Y:S01]  /*1410*/  ISETP.NE.AND.EX P1, PT, RZ, UR5, PT, P1 ;  /* 0x00000005ff007c0c */ /* 0x000fe2000bf25310 */
[----:B--2---:R2:W-:Y:S04]  /*1420*/  STL [R1+0x50], R13 ;  /* 0x0000500d01007387 */ /* 0x0045e80000100800 */
[----:B---3--:R2:W-:Y:S04]  /*1430*/  STL [R1+0x44], R29 ;  /* 0x0000441d01007387 */ /* 0x0085e80000100800 */
[----:B------:R2:W-:Y:S04]  /*1440*/  STL [R1+0x48], R30 ;  /* 0x0000481e01007387 */ /* 0x0005e80000100800 */
[----:B------:R-:W-:Y:S05]  /*1450*/  @!P1 BRA `(.L_x_9350) ;  /* 0x0000000000109947 */ /* 0x000fea0003800000 */
[----:B-1----:R-:W1:Y:S02]  /*1460*/  LDC.64 R4, c[0x0][0xa20] ;  /* 0x00028800ff047b82 */ /* 0x002e640000000a00 */
[----:B-1----:R-:W-:-:S05]  /*1470*/  IMAD.WIDE R4, R30, 0x4, R4 ;  /* 0x000000041e047825 */ /* 0x002fca00078e0204 */
[----:B------:R3:W5:Y:S01]  /*1480*/  LDG.E R27, desc[UR52][R4.64] ;  /* 0x00000034041b7981 */ /* 0x000762000c1e1900 */
[----:B------:R-:W-:Y:S05]  /*1490*/  BRA `(.L_x_9351) ;  /* 0x0000000000107947 */ /* 0x000fea0003800000 */
.L_x_9350:
[----:B------:R-:W-:Y:S05]  /*14a0*/  @!P0 BRA `(.L_x_9351) ;  /* 0x00000000000c8947 */ /* 0x000fea0003800000 */
[----:B-1----:R-:W3:Y:S04]  /*14b0*/  LDG.E R4, desc[UR52][R10.64] ;  /* 0x000000340a047981 */ /* 0x002ee8000c1e1900 */
[----:B------:R-:W3:Y:S02]  /*14c0*/  LDG.E R27, desc[UR52][R10.64+0x4] ;  /* 0x000004340a1b7981 */ /* 0x000ee4000c1e1900 */
[----:B---3--:R-:W-:-:S07]  /*14d0*/  IMAD.IADD R27, R27, 0x1, -R4 ;  /* 0x000000011b1b7824 */ /* 0x008fce00078e0a04 */
.L_x_9351:
[----:B------:R-:W-:Y:S01]  /*14e0*/  ULDC.64 UR4, c[0x0][0xa10] ;  /* 0x0002840000047ab9 */ /* 0x000fe20000000a00 */
[----:B-1----:R-:W1:Y:S01]  /*14f0*/  LDC.64 R10, c[0x0][0x9e0] ;  /* 0x00027800ff0a7b82 */ /* 0x002e620000000a00 */
[----:B------:R-:W-:-:S04]  /*1500*/  ISETP.NE.U32.AND P0, PT, RZ, UR4, PT ;  /* 0x00000004ff007c0c */ /* 0x000fc8000bf05070 */
[----:B------:R-:W-:Y:S01]  /*1510*/  ISETP.NE.AND.EX P0, PT, RZ, UR5, PT, P0 ;  /* 0x00000005ff007c0c */ /* 0x000fe2000bf05300 */
[----:B------:R-:W-:Y:S02]  /*1520*/  ULDC.64 UR4, c[0x0][0xa30] ;  /* 0x00028c0000047ab9 */ /* 0x000fe40000000a00 */
[----:B------:R-:W-:-:S04]  /*1530*/  ISETP.NE.U32.AND P1, PT, RZ, UR4, PT ;  /* 0x00000004ff007c0c */ /* 0x000fc8000bf25070 */
[----:B------:R-:W-:-:S06]  /*1540*/  ISETP.NE.AND.EX P1, PT, RZ, UR5, PT, P1 ;  /* 0x00000005ff007c0c */ /* 0x000fcc000bf25310 */
[----:B---3--:R-:W3:Y:S08]  /*1550*/  @P0 LDC.64 R4, c[0x0][0xa10] ;  /* 0x00028400ff040b82 */ /* 0x008ef00000000a00 */
[----:B------:R-:W4:Y:S01]  /*1560*/  @P1 LDC.64 R6, c[0x0][0xa30] ;  /* 0x00028c00ff061b82 */ /* 0x000f220000000a00 */
[----:B---3--:R-:W-:-:S05]  /*1570*/  @P0 IMAD.WIDE R4, R30, 0x4, R4 ;  /* 0x000000041e040825 */ /* 0x008fca00078e0204 */
[----:B------:R-:W3:Y:S04]  /*1580*/  @P0 LDG.E R3, desc[UR52][R4.64] ;  /* 0x0000003404030981 */ /* 0x000ee8000c1e1900 */
[----:B------:R-:W3:Y:S01]  /*1590*/  @P0 LDG.E R8, desc[UR52][R4.64+0x4] ;  /* 0x0000043404080981 */ /* 0x000ee2000c1e1900 */
[----:B-----5:R-:W-:Y:S02]  /*15a0*/  IMAD.IADD R9, R27, 0x1, -R0 ;  /* 0x000000011b097824 */ /* 0x020fe400078e0a00 */
[----:B------:R-:W-:Y:S02]  /*15b0*/  IMAD.MOV.U32 R105, RZ, RZ, R27 ;  /* 0x000000ffff697224 */ /* 0x000fe400078e001b */
[----:B----4-:R-:W-:-:S05]  /*15c0*/  @P1 IMAD.WIDE R6, R30, 0x4, R6 ;  /* 0x000000041e061825 */ /* 0x010fca00078e0206 */
[----:B------:R4:W5:Y:S01]  /*15d0*/  @P1 LDG.E R105, desc[UR52][R6.64] ;  /* 0x0000003406691981 */ /* 0x000962000c1e1900 */
[----:B-1----:R-:W-:Y:S01]  /*15e0*/  ISETP.GE.AND P1, PT, R11, 0x1, PT ;  /* 0x000000010b00780c */ /* 0x002fe20003f26270 */
[----:B------:R-:W-:-:S04]  /*15f0*/  IMAD.MOV.U32 R108, RZ, RZ, 0xc0 ;  /* 0x000000c0ff6c7424 */ /* 0x000fc800078e00ff */
[----:B------:R-:W-:Y:S02]  /*1600*/  IMAD R108, R13, R108, 0xc0 ;  /* 0x000000c00d6c7424 */ /* 0x000fe400078e026c */
[----:B---3--:R-:W-:-:S04]  /*1610*/  @P0 IMAD.IADD R24, R8, 0x1, -R3 ;  /* 0x0000000108180824 */ /* 0x008fc800078e0a03 */
[----:B------:R-:W-:-:S04]  /*1620*/  IMAD.IADD R12, R9, 0x1, R24 ;  /* 0x00000001090c7824 */ /* 0x000fc800078e0218 */
[C---:B------:R-:W-:Y:S01]  /*1630*/  VIADD R0, R12.reuse, 0x7f ;  /* 0x0000007f0c007836 */ /* 0x040fe20000000000 */
[----:B------:R4:W-:Y:S01]  /*1640*/  STL [R1+0x28], R12 ;  /* 0x0000280c01007387 */ /* 0x0009e20000100800 */
[----:B------:R-:W-:-:S03]  /*1650*/  IADD3 R108, R12, R108, -R14 ;  /* 0x0000006c0c6c7210 */ /* 0x000fc60007ffe80e */
[----:B------:R-:W-:-:S04]  /*1660*/  SHF.R.S32.HI R3, RZ, 0x1f, R0 ;  /* 0x0000001fff037819 */ /* 0x000fc80000011400 */
[----:B------:R-:W-:Y:S01]  /*1670*/  LEA.HI R3, R3, R0, RZ, 0x7 ;  /* 0x0000000003037211 */ /* 0x000fe200078f38ff */
[----:B------:R-:W-:-:S03]  /*1680*/  IMAD.IADD R0, R108, 0x1, R10 ;  /* 0x000000016c007824 */ /* 0x000fc600078e020a */
[----:B------:R-:W-:Y:S01]  /*1690*/  SHF.R.S32.HI R110, RZ, 0x7, R3 ;  /* 0x00000007ff6e7819 */ /* 0x000fe20000011403 */
[----:B----4-:R-:W-:Y:S06]  /*16a0*/  @!P1 BRA `(.L_x_9352) ;  /* 0x0000000000489947 */ /* 0x010fec0003800000 */
        /* <DEDUP_REMOVED lines=11> */
.L_x_9354:
[----:B------:R-:W-:-:S13]  /*1760*/  ISETP.NE.AND P0, PT, R11, 0x1, PT ;  /* 0x000000010b00780c */ /* 0x000fda0003f05270 */
[----:B------:R-:W1:Y:S02]  /*1770*/  @P0 LDC.64 R4, c[0x0][0x9e8] ;  /* 0x00027a00ff040b82 */ /* 0x000e640000000a00 */
[----:B-1----:R-:W-:-:S05]  /*1780*/  @P0 IMAD.HI.U32 R4, R3, R4, RZ ;  /* 0x0000000403040227 */ /* 0x002fca00078e00ff */
[----:B------:R-:W-:-:S07]  /*1790*/  @P0 SHF.R.U32.HI R3, RZ, R5, R4 ;  /* 0x00000005ff030219 */ /* 0x000fce0000011604 */
.L_x_9355:
[----:B------:R-:W-:Y:S05]  /*17a0*/  BSYNC B0 ;  /* 0x0000000000007941 */ /* 0x000fea0003800000 */
.L_x_9353:
[----:B------:R-:W-:-:S05]  /*17b0*/  IMAD R3, R3, R11, R11 ;  /* 0x0000000b03037224 */ /* 0x000fca00078e020b */
[----:B------:R-:W-:-:S07]  /*17c0*/  VIMNMX R0, R0, R3, PT ;  /* 0x0000000300007248 */ /* 0x000fce0003fe0100 */
.L_x_9352:
        /* <DEDUP_REMOVED lines=15> */
.L_x_9358:
[----:B------:R-:W-:Y:S01]  /*18c0*/  ISETP.NE.AND P0, PT, R11, 0x1, PT ;  /* 0x000000010b00780c */ /* 0x000fe20003f05270 */
[----:B------:R-:W-:-:S12]  /*18d0*/  IMAD.MOV.U32 R4, RZ, RZ, R106 ;  /* 0x000000ffff047224 */ /* 0x000fd800078e006a */
[----:B------:R-:W1:Y:S02]  /*18e0*/  @P0 LDC.64 R6, c[0x0][0x9e8] ;  /* 0x00027a00ff060b82 */ /* 0x000e640000000a00 */
[----:B-1----:R-:W-:-:S05]  /*18f0*/  @P0 IMAD.HI.U32 R6, R106, R6, RZ ;  /* 0x000000066a060227 */ /* 0x002fca00078e00ff */
[----:B------:R-:W-:-:S07]  /*1900*/  @P0 SHF.R.U32.HI R4, RZ, R7, R6 ;  /* 0x00000007ff040219 */ /* 0x000fce0000011606 */
.L_x_9359:
[----:B------:R-:W-:Y:S05]  /*1910*/  BSYNC B0 ;  /* 0x0000000000007941 */ /* 0x000fea0003800000 */
.L_x_9357:
[----:B------:R-:W-:-:S05]  /*1920*/  IMAD R4, R4, R11, RZ ;  /* 0x0000000b04047224 */ /* 0x000fca00078e02ff */
[----:B------:R-:W-:-:S07]  /*1930*/  VIMNMX R3, R3, R4, !PT ;  /* 0x0000000403037248 */ /* 0x000fce0007fe0100 */
.L_x_9356:
        /* <DEDUP_REMOVED lines=31> */
[----:B0-----:R0:W1:Y:S01]  /*1b30*/  LDC.64 R14, c[0x4][R0] ;  /* 0x01000000000e7b82 */ /* 0x0010620000000a00 */
        /* <DEDUP_REMOVED lines=8> */
[----:B0-2---:R-:W-:-:S07]  /*1bc0*/  IMAD.MOV.U32 R13, RZ, RZ, RZ ;  /* 0x000000ffff0d7224 */ /* 0x005fce00078e00ff */
[----:B------:R-:W-:-:S07]  /*1bd0*/  LEPC R20, `(.L_x_9362) ;  /* 0x000000001014794e */ /* 0x000fce0000000000 */
[----:B-1---5:R-:W-:Y:S05]  /*1be0*/  CALL.ABS.NOINC R14 ;  /* 0x000000000e007343 */ /* 0x022fea0003c00000 */
.L_x_9362:
[----:B------:R-:W-:Y:S05]  /*1bf0*/  BSYNC B6 ;  /* 0x0000000000067941 */ /* 0x000fea0003800000 */
.L_x_9361:
        /* <DEDUP_REMOVED lines=20> */
.L_x_9364:
[----:B------:R-:W-:Y:S05]  /*1d40*/  BSYNC B6 ;  /* 0x0000000000067941 */ /* 0x000fea0003800000 */
.L_x_9363:
[----:B------:R-:W-:Y:S01]  /*1d50*/  ULDC.64 UR4, c[0x0][0x9f8] ;  /* 0x00027e0000047ab9 */ /* 0x000fe20000000a00 */
[----:B------:R-:W-:Y:S01]  /*1d60*/  IMAD.MOV.U32 R3, RZ, RZ, R30 ;  /* 0x000000ffff037224 */ /* 0x000fe200078e001e */
[----:B------:R-:W-:Y:S01]  /*1d70*/  ISETP.NE.U32.AND P0, PT, RZ, UR4, PT ;  /* 0x00000004ff007c0c */ /* 0x000fe2000bf05070 */
[----:B------:R-:W3:Y:S01]  /*1d80*/  LDL.LU R38, [R1] ;  /* 0x0000000001267983 */ /* 0x000ee20000300800 */
[----:B------:R-:W1:Y:S01]  /*1d90*/  LDC R0, c[0x0][0x428] ;  /* 0x00010a00ff007b82 */ /* 0x000e620000000800 */
[----:B------:R-:W4:Y:S01]  /*1da0*/  S2R R20, SR_TID.X ;  /* 0x0000000000147919 */ /* 0x000f220000002100 */
[----:B------:R-:W-:-:S06]  /*1db0*/  ISETP.NE.AND.EX P0, PT, RZ, UR5, PT, P0 ;  /* 0x00000005ff007c0c */ /* 0x000fcc000bf05300 */
[----:B------:R-:W0:Y:S01]  /*1dc0*/  LDC.64 R6, c[0x0][0x2f0] ;  /* 0x0000bc00ff067b82 */ /* 0x000e220000000a00 */
[----:B------:R-:W-:Y:S01]  /*1dd0*/  IMAD.IADD R72, R72, 0x1, R27 ;  /* 0x0000000148487824 */ /* 0x000fe200078e021b */
[----:B------:R-:W-:Y:S01]  /*1de0*/  MOV R15, R29 ;  /* 0x0000001d000f7202 */ /* 0x000fe20000000f00 */
[----:B------:R-:W-:Y:S01]  /*1df0*/  ULDC.64 UR6, c[0x0][0xa08] ;  /* 0x0002820000067ab9 */ /* 0x000fe20000000a00 */
[----:B------:R-:W-:Y:S01]  /*1e00*/  ULDC.64 UR4, c[0x0][0x2f8] ;  /* 0x0000be0000047ab9 */ /* 0x000fe20000000a00 */
[----:B------:R-:W-:Y:S01]  /*1e10*/  SHF.R.S32.HI R32, RZ, 0x1f, R23 ;  /* 0x0000001fff207819 */ /* 0x000fe20000011417 */
[C---:B------:R-:W-:Y:S01]  /*1e20*/  VIADD R37, R19.reuse, 0x10 ;  /* 0x0000001013257836 */ /* 0x040fe20000000000 */
[----:B------:R-:W3:Y:S01]  /*1e30*/  LDL R36, [R1+0xc] ;  /* 0x00000c0001247983 */ /* 0x000ee20000100800 */
[C---:B------:R-:W-:Y:S01]  /*1e40*/  VIADD R103, R19.reuse, 0x30 ;  /* 0x0000003013677836 */ /* 0x040fe20000000000 */
[----:B------:R-:W2:Y:S01]  /*1e50*/  @P0 LDC.64 R4, c[0x0][0x9f8] ;  /* 0x00027e00ff040b82 */ /* 0x000ea20000000a00 */
[----:B------:R-:W-:Y:S01]  /*1e60*/  VIADD R31, R19, 0x20 ;  /* 0x00000020131f7836 */ /* 0x000fe20000000000 */
[----:B------:R-:W3:Y:S06]  /*1e70*/  LDL R35, [R1+0x10] ;  /* 0x0000100001237983 */ /* 0x000eec0000100800 */
[----:B------:R-:W3:Y:S01]  /*1e80*/  LDC R104, c[0x0][0x3d4] ;  /* 0x0000f500ff687b82 */ /* 0x000ee20000000800 */
[----:B--2---:R-:W-:-:S05]  /*1e90*/  @P0 IMAD.WIDE R4, R30, 0x4, R4 ;  /* 0x000000041e040825 */ /* 0x004fca00078e0204 */
[----:B------:R2:W3:Y:S01]  /*1ea0*/  @P0 LDG.E R3, desc[UR52][R4.64] ;  /* 0x0000003404030981 */ /* 0x0004e2000c1e1900 */
[----:B-1----:R-:W-:Y:S02]  /*1eb0*/  ISETP.NE.AND P0, PT, R0, 0x1, PT ;  /* 0x000000010000780c */ /* 0x002fe40003f05270 */
[----:B------:R-:W-:Y:S02]  /*1ec0*/  SHF.R.S32.HI R13, RZ, 0x1f, R72 ;  /* 0x0000001fff0d7819 */ /* 0x000fe40000011448 */
[----:B----4-:R-:W-:-:S03]  /*1ed0*/  SHF.R.U32.HI R34, RZ, 0x7, R20 ;  /* 0x00000007ff227819 */ /* 0x010fc60000011614 */
[-C--:B0-----:R-:W-:Y:S02]  /*1ee0*/  IMAD R8, R13, R6.reuse, RZ ;  /* 0x000000060d087224 */ /* 0x081fe400078e02ff */
[----:B--2---:R-:W-:-:S04]  /*1ef0*/  IMAD.WIDE.U32 R4, R72, R6, RZ ;  /* 0x0000000648047225 */ /* 0x004fc800078e00ff */
[----:B------:R-:W0:Y:S08]  /*1f00*/  @P0 LDC R0, c[0x0][0x42c] ;  /* 0x00010b00ff000b82 */ /* 0x000e300000000800 */
[----:B------:R-:W1:Y:S01]  /*1f10*/  @P0 LDC R9, c[0x0][0x430] ;  /* 0x00010c00ff090b82 */ /* 0x000e620000000800 */
[----:B0-----:R-:W-:-:S05]  /*1f20*/  @P0 IMAD.HI.U32 R0, R29, R0, RZ ;  /* 0x000000001d000227 */ /* 0x001fca00078e00ff */
[----:B-1----:R-:W-:Y:S01]  /*1f30*/  @P0 SHF.R.U32.HI R15, RZ, R9, R0 ;  /* 0x00000009ff0f0219 */ /* 0x002fe20000011600 */
[----:B------:R-:W-:Y:S01]  /*1f40*/  VIADD R0, R20, 0xffffff80 ;  /* 0xffffff8014007836 */ /* 0x000fe20000000000 */
[----:B------:R-:W-:Y:S01]  /*1f50*/  ISETP.NE.U32.AND P0, PT, RZ, UR6, PT ;  /* 0x00000006ff007c0c */ /* 0x000fe2000bf05070 */
[----:B------:R-:W-:Y:S01]  /*1f60*/  IMAD R9, R72, R7, R8 ;  /* 0x0000000748097224 */ /* 0x000fe200078e0208 */
[----:B------:R-:W-:Y:S02]  /*1f70*/  SHF.R.S32.HI R10, RZ, 0x1f, R15 ;  /* 0x0000001fff0a7819 */ /* 0x000fe4000001140f */
[----:B------:R-:W-:Y:S01]  /*1f80*/  SHF.R.S32.HI R11, RZ, 0x1f, R0 ;  /* 0x0000001fff0b7819 */ /* 0x000fe20000011400 */
[----:B------:R-:W-:Y:S01]  /*1f90*/  IMAD.IADD R5, R5, 0x1, R9 ;  /* 0x0000000105057824 */ /* 0x000fe200078e0209 */
[----:B------:R-:W-:Y:S01]  /*1fa0*/  ISETP.NE.AND.EX P0, PT, RZ, UR7, PT, P0 ;  /* 0x00000007ff007c0c */ /* 0x000fe2000bf05300 */
[----:B------:R-:W-:Y:S01]  /*1fb0*/  IMAD R8, R10, UR4, RZ ;  /* 0x000000040a087c24 */ /* 0x000fe2000f8e02ff */
[----:B------:R-:W-:Y:S01]  /*1fc0*/  LEA.HI R11, R11, R0, RZ, 0x2 ;  /* 0x000000000b0b7211 */ /* 0x000fe200078f10ff */
[----:B------:R-:W-:Y:S01]  /*1fd0*/  IMAD.WIDE.U32 R4, R15, UR4, R4 ;  /* 0x000000040f047c25 */ /* 0x000fe2000f8e0004 */
[----:B------:R-:W-:-:S02]  /*1fe0*/  ISETP.NE.AND P6, PT, R34, 0x1, PT ;  /* 0x000000012200780c */ /* 0x000fc40003fc5270 */
[--C-:B------:R-:W-:Y:S01]  /*1ff0*/  SHF.R.S32.HI R21, RZ, 0x2, R11.reuse ;  /* 0x00000002ff157819 */ /* 0x100fe2000001140b */
[----:B------:R-:W-:Y:S01]  /*2000*/  IMAD R9, R15, UR5, R8 ;  /* 0x000000050f097c24 */ /* 0x000fe2000f8e0208 */
[----:B------:R-:W-:Y:S01]  /*2010*/  ULDC.64 UR4, c[0x0][0x300] ;  /* 0x0000c00000047ab9 */ /* 0x000fe20000000a00 */
[----:B------:R-:W-:Y:S02]  /*2020*/  SHF.R.S32.HI R8, RZ, 0x1f, R11 ;  /* 0x0000001fff087819 */ /* 0x000fe4000001140b */
[----:B------:R-:W-:Y:S02]  /*2030*/  IMAD.IADD R5, R5, 0x1, R9 ;  /* 0x0000000105057824 */ /* 0x000fe400078e0209 */
[----:B------:R-:W-:-:S04]  /*2040*/  LEA.HI R8, R8, R21, RZ, 0x2 ;  /* 0x0000001508087211 */ /* 0x000fc800078f10ff */
[----:B------:R-:W-:-:S05]  /*2050*/  LOP3.LUT R8, R8, 0xfffffffc, RZ, 0xc0, !PT ;  /* 0xfffffffc08087812 */ /* 0x000fca00078ec0ff */
[----:B------:R-:W-:Y:S01]  /*2060*/  IMAD.IADD R21, R21, 0x1, -R8 ;  /* 0x0000000115157824 */ /* 0x000fe200078e0a08 */
[----:B---3--:R-:W-:Y:S02]  /*2070*/  LOP3.LUT R38, R38, 0xfffffffd, RZ, 0xc0, !PT ;  /* 0xfffffffd26267812 */ /* 0x008fe400078ec0ff */
[----:B------:R-:W-:Y:S02]  /*2080*/  SHF.R.S32.HI R0, RZ, 0x1f, R3 ;  /* 0x0000001fff007819 */ /* 0x000fe40000011403 */
[----:B------:R-:W-:Y:S02]  /*2090*/  SEL R63, R3, RZ, !P0 ;  /* 0x000000ff033f7207 */ /* 0x000fe40004000000 */
[----:B------:R-:W-:-:S05]  /*20a0*/  SEL R30, R0, RZ, !P0 ;  /* 0x000000ff001e7207 */ /* 0x000fca0004000000 */
[----:B------:R-:W-:Y:S02]  /*20b0*/  IMAD R0, R30, UR4, RZ ;  /* 0x000000041e007c24 */ /* 0x000fe4000f8e02ff */
[----:B------:R-:W-:-:S04]  /*20c0*/  IMAD.WIDE.U32 R60, R63, UR4, R4 ;  /* 0x000000043f3c7c25 */ /* 0x000fc8000f8e0004 */
[----:B------:R-:W-:Y:S01]  /*20d0*/  IMAD R3, R63, UR5, R0 ;  /* 0x000000053f037c24 */ /* 0x000fe2000f8e0200 */
[----:B------:R-:W-:Y:S05]  /*20e0*/  @!P6 WARPSYNC.ALL ;  /* 0x000000000000e948 */ /* 0x000fea0003800000 */
[----:B------:R-:W-:Y:S01]  /*20f0*/  ULDC.64 UR4, c[0x0][0x320] ;  /* 0x0000c80000047ab9 */ /* 0x000fe20000000a00 */
[--C-:B------:R-:W-:Y:S01]  /*2100*/  SHF.R.S32.HI R5, RZ, 0x1f, R19.reuse ;  /* 0x0000001fff057819 */ /* 0x100fe20000011413 */
[----:B------:R-:W-:Y:S01]  /*2110*/  IMAD R0, R10, UR4, RZ ;  /* 0x000000040a007c24 */ /* 0x000fe2000f8e02ff */
[----:B------:R-:W-:Y:S01]  /*2120*/  ULDC.64 UR6, c[0x0][0x328] ;  /* 0x0000ca0000067ab9 */ /* 0x000fe20000000a00 */
[----:B------:R-:W-:Y:S01]  /*2130*/  IMAD.MOV.U32 R4, RZ, RZ, R19 ;  /* 0x000000ffff047224 */ /* 0x000fe200078e0013 */
[----:B------:R-:W0:Y:S01]  /*2140*/  LDC.64 R10, c[0x0][0x3e8] ;  /* 0x0000fa00ff0a7b82 */ /* 0x000e220000000a00 */
[----:B------:R-:W-:-:S02]  /*2150*/  IMAD R27, R15, UR5, R0 ;  /* 0x000000050f1b7c24 */ /* 0x000fc4000f8e0200 */
[----:B------:R-:W-:Y:S01]  /*2160*/  IMAD.WIDE.U32 R14, R15, UR4, R4 ;  /* 0x000000040f0e7c25 */ /* 0x000fe2000f8e0004 */
[----:B------:R-:W-:-:S03]  /*2170*/  ULDC UR4, c[0x0][0x2e4] ;  /* 0x0000b90000047ab9 */ /* 0x000fc60000000800 */
[-C--:B------:R-:W-:Y:S01]  /*2180*/  IMAD R0, R32, R6.reuse, RZ ;  /* 0x0000000620007224 */ /* 0x080fe200078e02ff */
[----:B------:R-:W-:Y:S02]  /*2190*/  ISETP.GE.AND P0, PT, R19, UR4, PT ;  /* 0x0000000413007c0c */ /* 0x000fe4000bf06270 */
[----:B------:R-:W-:Y:S01]  /*21a0*/  ISETP.GE.AND P1, PT, R37, UR4, PT ;  /* 0x0000000425007c0c */ /* 0x000fe2000bf26270 */
[----:B------:R-:W-:Y:S02]  /*21b0*/  IMAD R83, R23, R7, R0 ;  /* 0x0000000717537224 */ /* 0x000fe400078e0200 */
[----:B------:R-:W-:Y:S01]  /*21c0*/  IMAD.IADD R0, R61, 0x1, R3 ;  /* 0x000000013d007824 */ /* 0x000fe200078e0203 */
[----:B------:R-:W-:Y:S02]  /*21d0*/  SEL R3, RZ, 0x1, P0 ;  /* 0x00000001ff037807 */ /* 0x000fe40000000000 */
[----:B------:R-:W-:Y:S02]  /*21e0*/  LOP3.LUT P0, RZ, R21, 0x2, RZ, 0xc0, !PT ;  /* 0x0000000215ff7812 */ /* 0x000fe4000780c0ff */
[----:B------:R-:W-:Y:S01]  /*21f0*/  SEL R12, RZ, 0xffffffff, P1 ;  /* 0xffffffffff0c7807 */ /* 0x000fe20000800000 */
[----:B------:R-:W-:-:S04]  /*2200*/  IMAD.WIDE.U32 R8, R23, R6, R4 ;  /* 0x0000000617087225 */ /* 0x000fc800078e0004 */
[----:B------:R-:W-:Y:S01]  /*2210*/  IMAD.SHL.U32 R12, R12, 0x2, RZ ;  /* 0x000000020c0c7824 */ /* 0x000fe200078e00ff */
[----:B------:R-:W-:-:S04]  /*2220*/  IADD3 R84, P1, R60, R8, RZ ;  /* 0x000000083c547210 */ /* 0x000fc80007f3e0ff */
[----:B------:R-:W-:Y:S01]  /*2230*/  LOP3.LUT R3, R12, 0x2, R3, 0xe2, !PT ;  /* 0x000000020c037812 */ /* 0x000fe200078ee203 */
[----:B0-----:R-:W-:Y:S01]  /*2240*/  IMAD R12, R32, R10, RZ ;  /* 0x0000000a200c7224 */ /* 0x001fe200078e02ff */
[----:B------:R-:W-:Y:S02]  /*2250*/  IADD3.X R83, R0, R9, R83, P1, !PT ;  /* 0x0000000900537210 */ /* 0x000fe40000ffe453 */
[----:B------:R-:W-:Y:S01]  /*2260*/  @P0 LOP3.LUT R38, R38, 0x2, RZ, 0xfc, !PT ;  /* 0x0000000226260812 */ /* 0x000fe200078efcff */
[----:B------:R-:W-:Y:S01]  /*2270*/  IMAD.IADD R15, R15, 0x1, R27 ;  /* 0x000000010f0f7824 */ /* 0x000fe200078e021b */
[----:B------:R-:W-:Y:S01]  /*2280*/  ISETP.GE.AND P0, PT, R31, UR4, PT ;  /* 0x000000041f007c0c */ /* 0x000fe2000bf06270 */
[----:B------:R-:W0:Y:S01]  /*2290*/  LDC.64 R8, c[0x0][0x3d8] ;  /* 0x0000f600ff087b82 */ /* 0x000e220000000a00 */
[----:B------:R-:W-:Y:S01]  /*22a0*/  ISETP.GE.AND P1, PT, R103, UR4, PT ;  /* 0x0000000467007c0c */ /* 0x000fe2000bf26270 */
[----:B------:R-:W-:Y:S01]  /*22b0*/  IMAD R27, R23, R11, R12 ;  /* 0x0000000b171b7224 */ /* 0x000fe200078e020c */
[----:B------:R-:W-:-:S02]  /*22c0*/  SEL R12, RZ, 0x4, P0 ;  /* 0x00000004ff0c7807 */ /* 0x000fc40000000000 */
[----:B------:R-:W-:-:S04]  /*22d0*/  SEL R20, RZ, 0x8, P1 ;  /* 0x00000008ff147807 */ /* 0x000fc80000800000 */
[----:B------:R-:W-:Y:S01]  /*22e0*/  LOP3.LUT R3, R20, R3, R12, 0xfe, !PT ;  /* 0x0000000314037212 */ /* 0x000fe200078efe0c */
[----:B------:R-:W-:Y:S02]  /*22f0*/  IMAD R20, R30, UR6, RZ ;  /* 0x000000061e147c24 */ /* 0x000fe4000f8e02ff */
[----:B------:R-:W2:Y:S01]  /*2300*/  LDL R30, [R1+0x14] ;  /* 0x00001400011e7983 */ /* 0x000ea20000100800 */
[----:B------:R-:W-:-:S05]  /*2310*/  VIADD R102, R19, 0x40 ;  /* 0x0000004013667836 */ /* 0x000fca0000000000 */
[----:B------:R-:W-:Y:S01]  /*2320*/  ISETP.GE.AND P0, PT, R102, UR4, PT ;  /* 0x0000000466007c0c */ /* 0x000fe2000bf06270 */
[----:B------:R-:W-:-:S03]  /*2330*/  IMAD R33, R63, UR7, R20 ;  /* 0x000000073f217c24 */ /* 0x000fc6000f8e0214 */
[----:B------:R-:W-:Y:S02]  /*2340*/  SEL R12, RZ, 0x10, P0 ;  /* 0x00000010ff0c7807 */ /* 0x000fe40000000000 */
[-C--:B------:R-:W-:Y:S01]  /*2350*/  ISETP.GE.AND P0, PT, R19, R104.reuse, PT ;  /* 0x000000681300720c */ /* 0x080fe20003f06270 */
[----:B------:R-:W-:Y:S01]  /*2360*/  IMAD.WIDE.U32 R62, R63, UR6, R14 ;  /* 0x000000063f3e7c25 */ /* 0x000fe2000f8e000e */
[--C-:B------:R-:W-:Y:S02]  /*2370*/  SHF.R.S32.HI R29, RZ, 0x1f, R16.reuse ;  /* 0x0000001fff1d7819 */ /* 0x100fe40000011410 */
[----:B------:R-:W-:Y:S01]  /*2380*/  ISETP.GE.AND P1, PT, R37, R104, PT ;  /* 0x000000682500720c */ /* 0x000fe20003f26270 */
[----:B------:R-:W-:Y:S02]  /*2390*/  IMAD.MOV.U32 R28, RZ, RZ, R16 ;  /* 0x000000ffff1c7224 */ /* 0x000fe400078e0010 */
[----:B------:R-:W-:Y:S01]  /*23a0*/  IMAD.WIDE.U32 R64, R23, R10, R4 ;  /* 0x0000000a17407225 */ /* 0x000fe200078e0004 */
[----:B------:R-:W-:-:S03]  /*23b0*/  ISETP.GE.AND P2, PT, R31, R104, PT ;  /* 0x000000681f00720c */ /* 0x000fc60003f46270 */
[-C--:B0-----:R-:W-:Y:S02]  /*23c0*/  IMAD R14, R32, R8.reuse, RZ ;  /* 0x00000008200e7224 */ /* 0x081fe400078e02ff */
[----:B------:R-:W-:Y:S01]  /*23d0*/  IMAD.WIDE.U32 R68, R23, R8, R4 ;  /* 0x0000000817447225 */ /* 0x000fe200078e0004 */
[C---:B------:R-:W-:Y:S02]  /*23e0*/  SEL R4, R104.reuse, RZ, P0 ;  /* 0x000000ff68047207 */ /* 0x040fe40000000000 */
[----:B------:R-:W-:Y:S01]  /*23f0*/  LOP3.LUT R12, R3, R12, RZ, 0xfc, !PT ;  /* 0x0000000c030c7212 */ /* 0x000fe200078efcff */
[C---:B------:R-:W-:Y:S01]  /*2400*/  IMAD R15, R23.reuse, R9, R14 ;  /* 0x00000009170f7224 */ /* 0x040fe200078e020e */
[C---:B------:R-:W-:Y:S01]  /*2410*/  SEL R3, R104.reuse, RZ, P1 ;  /* 0x000000ff68037207 */ /* 0x040fe20000800000 */
[----:B------:R-:W-:Y:S01]  /*2420*/  IMAD.WIDE.U32 R70, R23, R8, R28 ;  /* 0x0000000817467225 */ /* 0x000fe200078e001c */
[----:B------:R-:W-:-:S03]  /*2430*/  SEL R5, R104, RZ, P2 ;  /* 0x000000ff68057207 */ /* 0x000fc60001000000 */
[----:B------:R-:W-:-:S04]  /*2440*/  IMAD.WIDE.U32 R66, R23, R10, R28 ;  /* 0x0000000a17427225 */ /* 0x000fc800078e001c */
[----:B------:R-:W-:Y:S02]  /*2450*/  IMAD.IADD R4, R19, 0x1, R4 ;  /* 0x0000000113047824 */ /* 0x000fe400078e0204 */
[----:B------:R-:W-:Y:S02]  /*2460*/  IMAD.IADD R69, R69, 0x1, R15 ;  /* 0x0000000145457824 */ /* 0x000fe400078e020f */
[----:B------:R-:W-:Y:S02]  /*2470*/  IMAD.IADD R71, R15, 0x1, R71 ;  /* 0x000000010f477824 */ /* 0x000fe400078e0247 */
[----:B------:R-:W-:Y:S02]  /*2480*/  IMAD.IADD R65, R65, 0x1, R27 ;  /* 0x0000000141417824 */ /* 0x000fe400078e021b */
[----:B------:R-:W-:Y:S01]  /*2490*/  IMAD.IADD R67, R27, 0x1, R67 ;  /* 0x000000011b437824 */ /* 0x000fe200078e0243 */
[----:B------:R-:W-:Y:S01]  /*24a0*/  IADD3 R27, R31, R5, RZ ;  /* 0x000000051f1b7210 */ /* 0x000fe20007ffe0ff */
[----:B------:R-:W-:Y:S01]  /*24b0*/  IMAD.IADD R15, R37, 0x1, R3 ;  /* 0x00000001250f7824 */ /* 0x000fe200078e0203 */
[----:B------:R-:W-:-:S04]  /*24c0*/  SHF.R.S32.HI R5, RZ, 0x1f, R4 ;  /* 0x0000001fff057819 */ /* 0x000fc80000011404 */
[----:B------:R-:W-:Y:S02]  /*24d0*/  SHF.R.S32.HI R20, RZ, 0x1f, R15 ;  /* 0x0000001fff147819 */ /* 0x000fe4000001140f */
[CC--:B------:R-:W-:Y:S02]  /*24e0*/  LEA.HI R14, R5.reuse, R4.reuse, RZ, 0x5 ;  /* 0x00000004050e7211 */ /* 0x0c0fe400078f28ff */
[----:B------:R-:W-:Y:S02]  /*24f0*/  LEA.HI R3, R5, R4, RZ, 0x3 ;  /* 0x0000000405037211 */ /* 0x000fe400078f18ff */
[CC--:B------:R-:W-:Y:S02]  /*2500*/  LEA.HI R4, R20.reuse, R15.reuse, RZ, 0x3 ;  /* 0x0000000f14047211 */ /* 0x0c0fe400078f18ff */
[----:B------:R-:W-:Y:S01]  /*2510*/  LEA.HI R20, R20, R15, RZ, 0x5 ;  /* 0x0000000f14147211 */ /* 0x000fe200078f28ff */
[----:B------:R-:W-:Y:S01]  /*2520*/  IMAD.SHL.U32 R15, R14, 0x80, RZ ;  /* 0x000000800e0f7824 */ /* 0x000fe200078e00ff */
[----:B------:R-:W-:-:S02]  /*2530*/  LOP3.LUT R38, R38, 0xfffffffe, RZ, 0xc0, !PT ;  /* 0xfffffffe26267812 */ /* 0x000fc400078ec0ff */
[----:B------:R-:W-:Y:S02]  /*2540*/  LOP3.LUT R14, R36, 0x18, R3, 0xf8, !PT ;  /* 0x00000018240e7812 */ /* 0x000fe400078ef803 */
[----:B------:R-:W-:Y:S02]  /*2550*/  @P2 LOP3.LUT R38, R38, 0x1, RZ, 0xfc, !PT ;  /* 0x0000000126262812 */ /* 0x000fe400078efcff */
[----:B-----5:R-:W-:Y:S02]  /*2560*/  SHF.R.S32.HI R31, RZ, 0x1f, R105 ;  /* 0x0000001fff1f7819 */ /* 0x020fe40000011469 */
[----:B------:R-:W-:Y:S02]  /*2570*/  LOP3.LUT R15, R15, 0xfffff000, RZ, 0xc0, !PT ;  /* 0xfffff0000f0f7812 */ /* 0x000fe400078ec0ff */
[----:B------:R-:W-:Y:S01]  /*2580*/  LOP3.LUT R14, R14, R35, RZ, 0x3c, !PT ;  /* 0x000000230e0e7212 */ /* 0x000fe200078e3cff */
[----:B------:R0:W-:Y:S01]  /*2590*/  STL [R1], R38 ;  /* 0x0000002601007387 */ /* 0x0001e20000100800 */
[----:B------:R-:W-:Y:S01]  /*25a0*/  SHF.R.S32.HI R28, RZ, 0x1f, R27 ;  /* 0x0000001fff1c7819 */ /* 0x000fe2000001141b */
[----:B------:R-:W-:Y:S01]  /*25b0*/  VIADD R101, R19, 0x50 ;  /* 0x0000005013657836 */ /* 0x000fe20000000000 */
[----:B------:R-:W-:-:S02]  /*25c0*/  IADD3 R72, P2, R23, R72, RZ ;  /* 0x0000004817487210 */ /* 0x000fc40007f5e0ff */
[CC--:B------:R-:W-:Y:S02]  /*25d0*/  LEA.HI R5, R28.reuse, R27.reuse, RZ, 0x3 ;  /* 0x0000001b1c057211 */ /* 0x0c0fe400078f18ff */
[----:B------:R-:W-:Y:S01]  /*25e0*/  LEA.HI R28, R28, R27, RZ, 0x5 ;  /* 0x0000001b1c1c7211 */ /* 0x000fe200078f28ff */
[----:B------:R-:W-:Y:S01]  /*25f0*/  IMAD.SHL.U32 R27, R20, 0x80, RZ ;  /* 0x00000080141b7824 */ /* 0x000fe200078e00ff */
[----:B------:R-:W-:Y:S01]  /*2600*/  LOP3.LUT R20, R36, 0x18, R4, 0xf8, !PT ;  /* 0x0000001824147812 */ /* 0x000fe200078ef804 */
[----:B------:R-:W-:Y:S01]  /*2610*/  IMAD.X R73, R32, 0x1, R13, P2 ;  /* 0x0000000120497824 */ /* 0x000fe200010e060d */
[----:B------:R-:W-:Y:S01]  /*2620*/  ISETP.GE.AND P2, PT, R101, UR4, PT ;  /* 0x0000000465007c0c */ /* 0x000fe2000bf46270 */
[----:B------:R-:W-:Y:S01]  /*2630*/  IMAD.SHL.U32 R29, R28, 0x80, RZ ;  /* 0x000000801c1d7824 */ /* 0x000fe200078e00ff */
[----:B------:R-:W-:Y:S02]  /*2640*/  SHF.L.U64.HI R93, R8, 0x7, R9 ;  /* 0x00000007085d7819 */ /* 0x000fe40000010209 */
[----:B------:R-:W-:-:S02]  /*2650*/  LOP3.LUT R27, R27, 0xfffff000, RZ, 0xc0, !PT ;  /* 0xfffff0001b1b7812 */ /* 0x000fc400078ec0ff */
[-C--:B------:R-:W-:Y:S02]  /*2660*/  LOP3.LUT R20, R20, R35.reuse, RZ, 0x3c, !PT ;  /* 0x0000002314147212 */ /* 0x080fe400078e3cff */
[----:B------:R-:W-:Y:S01]  /*2670*/  LOP3.LUT R28, R36, 0x18, R5, 0xf8, !PT ;  /* 0x00000018241c7812 */ /* 0x000fe200078ef805 */
[----:B------:R-:W-:Y:S01]  /*2680*/  IMAD.WIDE.U32 R68, R105, R8, R68 ;  /* 0x0000000869447225 */ /* 0x000fe200078e0044 */
[----:B------:R-:W-:Y:S02]  /*2690*/  LOP3.LUT R29, R29, 0xfffff000, RZ, 0xc0, !PT ;  /* 0xfffff0001d1d7812 */ /* 0x000fe400078ec0ff */
[----:B------:R-:W-:Y:S01]  /*26a0*/  LOP3.LUT R28, R28, R35, RZ, 0x3c, !PT ;  /* 0x000000231c1c7212 */ /* 0x000fe200078e3cff */
[-C--:B------:R-:W-:Y:S01]  /*26b0*/  IMAD.WIDE.U32 R64, R105, R10.reuse, R64 ;  /* 0x0000000a69407225 */ /* 0x080fe200078e0040 */
[----:B------:R-:W-:Y:S02]  /*26c0*/  LOP3.LUT R75, R3, 0xfffffff8, RZ, 0xc0, !PT ;  /* 0xfffffff8034b7812 */ /* 0x000fe400078ec0ff */
[----:B------:R-:W-:Y:S01]  /*26d0*/  LOP3.LUT R74, R4, 0xfffffff8, RZ, 0xc0, !PT ;  /* 0xfffffff8044a7812 */ /* 0x000fe200078ec0ff */
[----:B------:R-:W-:Y:S01]  /*26e0*/  IMAD.WIDE.U32 R66, R105, R10, R66 ;  /* 0x0000000a69427225 */ /* 0x000fe200078e0042 */
[----:B------:R-:W-:-:S03]  /*26f0*/  SHF.L.U64.HI R87, R6, 0x7, R7 ;  /* 0x0000000706577819 */ /* 0x000fc60000010207 */
[----:B------:R-:W-:Y:S01]  /*2700*/  IMAD.WIDE.U32 R70, R105, R8, R70 ;  /* 0x0000000869467225 */ /* 0x000fe200078e0046 */
[----:B------:R-:W-:-:S03]  /*2710*/  SHF.L.U64.HI R92, R10, 0x7, R11 ;  /* 0x000000070a5c7819 */ /* 0x000fc6000001020b */
[----:B------:R-:W-:Y:S01]  /*2720*/  IMAD.SHL.U32 R7, R10, 0x80, RZ ;  /* 0x000000800a077824 */ /* 0x000fe200078e00ff */
[----:B------:R-:W-:Y:S01]  /*2730*/  SHF.R.S32.HI R96, RZ, 0x1f, R75 ;  /* 0x0000001fff607819 */ /* 0x000fe2000001144b */
[----:B------:R-:W-:Y:S01]  /*2740*/  IMAD.SHL.U32 R6, R6, 0x80, RZ ;  /* 0x0000008006067824 */ /* 0x000fe200078e00ff */
[----:B------:R-:W-:Y:S01]  /*2750*/  SHF.R.S32.HI R95, RZ, 0x1f, R74 ;  /* 0x0000001fff5f7819 */ /* 0x000fe2000001144a */
[----:B------:R-:W-:Y:S02]  /*2760*/  VIADD R109, R34, 0x8 ;  /* 0x00000008226d7836 */ /* 0x000fe40000000000 */
[----:B------:R-:W-:Y:S02]  /*2770*/  IMAD.SHL.U32 R107, R104, 0x2, RZ ;  /* 0x00000002686b7824 */ /* 0x000fe400078e00ff */
[----:B------:R-:W-:Y:S01]  /*2780*/  IMAD.IADD R82, R63, 0x1, R33 ;  /* 0x000000013f527824 */ /* 0x000fe200078e0221 */
[----:B--2---:R-:W-:Y:S01]  /*2790*/  IADD3 R100, R14, R15, R30 ;  /* 0x0000000f0e647210 */ /* 0x004fe20007ffe01e */
[----:B------:R-:W-:-:S04]  /*27a0*/  IMAD R14, R31, R10, RZ ;  /* 0x0000000a1f0e7224 */ /* 0x000fc800078e02ff */
[----:B------:R-:W-:Y:S02]  /*27b0*/  IMAD R15, R105, R11, R14 ;  /* 0x0000000b690f7224 */ /* 0x000fe400078e020e */
[----:B------:R-:W-:-:S04]  /*27c0*/  IMAD R14, R31, R8, RZ ;  /* 0x000000081f0e7224 */ /* 0x000fc800078e02ff */
[----:B------:R-:W-:Y:S01]  /*27d0*/  IMAD R77, R105, R9, R14 ;  /* 0x00000009694d7224 */ /* 0x000fe200078e020e */
[----:B------:R-:W-:Y:S02]  /*27e0*/  SEL R9, RZ, 0x20, P2 ;  /* 0x00000020ff097807 */ /* 0x000fe40001000000 */
[----:B------:R-:W-:Y:S02]  /*27f0*/  IADD3 R98, R20, R27, R30 ;  /* 0x0000001b14627210 */ /* 0x000fe40007ffe01e */
[C---:B------:R-:W-:Y:S02]  /*2800*/  LOP3.LUT R14, R12.reuse, R9, RZ, 0xfc, !PT ;  /* 0x000000090c0e7212 */ /* 0x040fe400078efcff */
[----:B------:R-:W-:Y:S01]  /*2810*/  LOP3.LUT R27, R5, 0xfffffff8, RZ, 0xc0, !PT ;  /* 0xfffffff8051b7812 */ /* 0x000fe200078ec0ff */
[----:B------:R-:W-:Y:S01]  /*2820*/  IMAD.IADD R79, R69, 0x1, R77 ;  /* 0x00000001454f7824 */ /* 0x000fe200078e024d */
[----:B------:R-:W-:Y:S01]  /*2830*/  LOP3.LUT R9, R12, 0x1, RZ, 0xc0, !PT ;  /* 0x000000010c097812 */ /* 0x000fe200078ec0ff */
[----:B------:R-:W-:Y:S01]  /*2840*/  IMAD.SHL.U32 R8, R8, 0x80, RZ ;  /* 0x0000008008087824 */ /* 0x000fe200078e00ff */
[C---:B------:R-:W-:Y:S01]  /*2850*/  LOP3.LUT R10, R14.reuse, 0x2, RZ, 0xc0, !PT ;  /* 0x000000020e0a7812 */ /* 0x040fe200078ec0ff */
[----:B------:R-:W-:Y:S01]  /*2860*/  IMAD.IADD R81, R65, 0x1, R15 ;  /* 0x0000000141517824 */ /* 0x000fe200078e020f */
[C---:B------:R-:W-:Y:S01]  /*2870*/  LOP3.LUT R11, R14.reuse, 0x4, RZ, 0xc0, !PT ;  /* 0x000000040e0b7812 */ /* 0x040fe200078ec0ff */
[----:B------:R-:W-:Y:S01]  /*2880*/  IMAD.IADD R78, R15, 0x1, R67 ;  /* 0x000000010f4e7824 */ /* 0x000fe200078e0243 */
[C---:B------:R-:W-:Y:S01]  /*2890*/  LOP3.LUT R12, R14.reuse, 0x8, RZ, 0xc0, !PT ;  /* 0x000000080e0c7812 */ /* 0x040fe200078ec0ff */
[----:B------:R-:W-:Y:S01]  /*28a0*/  IMAD.IADD R77, R77, 0x1, R71 ;  /* 0x000000014d4d7824 */ /* 0x000fe200078e0247 */
[----:B------:R-:W-:-:S02]  /*28b0*/  LOP3.LUT R13, R14, 0x10, RZ, 0xc0, !PT ;  /* 0x000000100e0d7812 */ /* 0x000fc400078ec0ff */
[----:B------:R-:W-:Y:S02]  /*28c0*/  IADD3 R97, R28, R29, R30 ;  /* 0x0000001d1c617210 */ /* 0x000fe40007ffe01e */
[----:B------:R-:W-:Y:S02]  /*28d0*/  SHF.R.S32.HI R94, RZ, 0x1f, R27 ;  /* 0x0000001fff5e7819 */ /* 0x000fe4000001141b */
[----:B------:R-:W-:Y:S01]  /*28e0*/  LOP3.LUT R14, R14, 0x20, RZ, 0xc0, !PT ;  /* 0x000000200e0e7812 */ /* 0x000fe200078ec0ff */
[----:B0-----:R-:W-:Y:S06]  /*28f0*/  @!P6 BAR.SYNC.DEFER_BLOCKING 0x9, 0x100 ;  /* 0x024400000000eb1d */ /* 0x001fec0000010000 */
.L_x_9420:
[----:B-1-3--:R-:W2:Y:S01]  /*2900*/  LDL R28, [R1+0x40] ;  /* 0x00004000011c7983 */ /* 0x00aea20000100800 */
[----:B0-----:R-:W0:Y:S01]  /*2910*/  LDC.64 R88, c[0x0][0x2d8] ;  /* 0x0000b600ff587b82 */ /* 0x001e220000000a00 */
[----:B------:R-:W-:Y:S01]  /*2920*/  VIADD R31, R25, 0xffffffff ;  /* 0xffffffff191f7836 */ /* 0x000fe20000000000 */
[----:B------:R-:W-:Y:S01]  /*2930*/  LOP3.LUT P4, RZ, R21, 0x2, RZ, 0xc0, !PT ;  /* 0x0000000215ff7812 */ /* 0x000fe2000788c0ff */
[----:B------:R-:W-:Y:S05]  /*2940*/  YIELD ;  /* 0x0000000000007946 */ /* 0x000fea0003800000 */
[----:B------:R-:W1:Y:S01]  /*2950*/  LDC R99, c[0x0][0x3d4] ;  /* 0x0000f500ff637b82 */ /* 0x000e620000000800 */
[----:B------:R-:W-:Y:S01]  /*2960*/  SHF.R.S32.HI R30, RZ, 0x1f, R31 ;  /* 0x0000001fff1e7819 */ /* 0x000fe2000001141f */
[-C--:B------:R-:W-:Y:S01]  /*2970*/  IMAD R15, R87, R31.reuse, RZ ;  /* 0x0000001f570f7224 */ /* 0x080fe200078e02ff */
[----:B------:R-:W-:Y:S01]  /*2980*/  BSSY B0, `(.L_x_9365) ;  /* 0x00003d0000007945 */ /* 0x000fe20003800000 */
[----:B------:R-:W-:-:S04]  /*2990*/  IMAD.WIDE.U32 R56, R6, R31, RZ ;  /* 0x0000001f06387225 */ /* 0x000fc800078e00ff */
[----:B------:R-:W-:Y:S01]  /*29a0*/  IMAD R15, R30, R6, R15 ;  /* 0x000000061e0f7224 */ /* 0x000fe200078e020f */
[----:B------:R-:W-:-:S03]  /*29b0*/  IADD3 R20, P2, R84, R56, RZ ;  /* 0x0000003854147210 */ /* 0x000fc60007f5e0ff */
[----:B------:R-:W-:-:S04]  /*29c0*/  IMAD.IADD R91, R57, 0x1, R15 ;  /* 0x00000001395b7824 */ /* 0x000fc800078e020f */
[----:B------:R-:W-:Y:S01]  /*29d0*/  IMAD.X R25, R91, 0x1, R83, P2 ;  /* 0x000000015b197824 */ /* 0x000fe200010e0653 */
[C---:B0-----:R-:W-:Y:S02]  /*29e0*/  LEA R32, P3, R20.reuse, R88, 0x1 ;  /* 0x0000005814207211 */ /* 0x041fe400078608ff */
[----:B------:R-:W-:Y:S02]  /*29f0*/  ISETP.GT.AND P2, PT, R31, R76, PT ;  /* 0x0000004c1f00720c */ /* 0x000fe40003f44270 */
[----:B------:R-:W-:Y:S01]  /*2a00*/  LEA.HI.X R33, R20, R89, R25, 0x1, P3 ;  /* 0x0000005914217211 */ /* 0x000fe200018f0c19 */
[----:B------:R-:W-:Y:S01]  /*2a10*/  IMAD.MOV.U32 R25, RZ, RZ, R31 ;  /* 0x000000ffff197224 */ /* 0x000fe200078e001f */
[----:B-1----:R-:W-:Y:S01]  /*2a20*/  ISETP.GE.AND P3, PT, R99, 0x1, PT ;  /* 0x000000016300780c */ /* 0x002fe20003f66270 */
[----:B--2---:R-:W-:-:S04]  /*2a30*/  IMAD R15, R18, 0x3000, R28 ;  /* 0x00003000120f7824 */ /* 0x004fc800078e021c */
[C---:B------:R-:W-:Y:S01]  /*2a40*/  VIADD R29, R15.reuse, 0x10 ;  /* 0x000000100f1d7836 */ /* 0x040fe20000000000 */
[C---:B------:R-:W-:Y:S01]  /*2a50*/  @P4 IADD3 R29, R15.reuse, -0x10, RZ ;  /* 0xfffffff00f1d4810 */ /* 0x040fe20007ffe0ff */
[----:B------:R-:W-:-:S04]  /*2a60*/  IMAD R80, R15, 0x2, R26 ;  /* 0x000000020f507824 */ /* 0x000fc800078e021a */
[----:B------:R-:W-:Y:S02]  /*2a70*/  IMAD R20, R29, 0x2, R26 ;  /* 0x000000021d147824 */ /* 0x000fe400078e021a */
        /* <DEDUP_REMOVED lines=9> */
[----:B------:R-:W-:Y:S02]  /*2b10*/  IMAD R29, R30, R7, R28 ;  /* 0x000000071e1d7224 */ /* 0x000fe400078e021c */
        /* <DEDUP_REMOVED lines=64> */
.L_x_9369:
[----:B------:R-:W-:Y:S05]  /*2f20*/  BSYNC B1 ;  /* 0x0000000000017941 */ /* 0x000fea0003800000 */
.L_x_9368:
[----:B-----5:R-:W-:Y:S01]  /*2f30*/  IMAD.MOV.U32 R15, RZ, RZ, R34 ;  /* 0x000000ffff0f7224 */ /* 0x020fe200078e0022 */
[----:B------:R-:W-:Y:S01]  /*2f40*/  UISETP.NE.AND UP0, UPT, UR37, 0x3, UPT ;  /* 0x000000032500788c */ /* 0x000fe2000bf05270 */
[----:B0-----:R-:W-:Y:S02]  /*2f50*/  IMAD.MOV.U32 R28, RZ, RZ, R35 ;  /* 0x000000ffff1c7224 */ /* 0x001fe400078e0023 */
[----:B------:R-:W-:Y:S02]  /*2f60*/  IMAD.MOV.U32 R29, RZ, RZ, R38 ;  /* 0x000000ffff1d7224 */ /* 0x000fe400078e0026 */
[----:B------:R-:W-:Y:S01]  /*2f70*/  IMAD.MOV.U32 R30, RZ, RZ, R39 ;  /* 0x000000ffff1e7224 */ /* 0x000fe200078e0027 */
[----:B------:R-:W-:Y:S01]  /*2f80*/  PRMT R52, R15, 0x5410, R28 ;  /* 0x000054100f347816 */ /* 0x000fe2000000001c */
[----:B------:R-:W-:Y:S01]  /*2f90*/  IMAD.MOV.U32 R15, RZ, RZ, R42 ;  /* 0x000000ffff0f7224 */ /* 0x000fe200078e002a */
[----:B------:R-:W-:Y:S01]  /*2fa0*/  PLOP3.LUT P3, PT, PT, PT, UP0, 0x80, 0x0 ;  /* 0x000000000000781c */ /* 0x000fe20003f6f008 */
        /* <DEDUP_REMOVED lines=21> */
[----:B------:R-:W-:Y:S02]  /*3100*/  IMAD.MOV.U32 R29, RZ, RZ, R48 ;  /* 0x000000ffff1d7224 */ /* 0x000fe400078e0030 */
[----:B------:R-:W-:Y:S01]  /*3110*/  IMAD.MOV.U32 R30, RZ, RZ, R49 ;  /* 0x000000ffff1e7224 */ /* 0x000fe200078e0031 */
[----:B------:R-:W-:Y:S01]  /*3120*/  PRMT R91, R15, 0x5410, R28 ;  /* 0x000054100f5b7816 */ /* 0x000fe2000000001c */
[----:B------:R-:W-:-:S02]  /*3130*/  IMAD.MOV.U32 R15, RZ, RZ, R56 ;  /* 0x000000ffff0f7224 */ /* 0x000fc400078e0038 */
[----:B------:R-:W-:Y:S01]  /*3140*/  IMAD.MOV.U32 R28, RZ, RZ, R57 ;  /* 0x000000ffff1c7224 */ /* 0x000fe200078e0039 */
[----:B------:R-:W-:Y:S01]  /*3150*/  PRMT R112, R29, 0x5410, R30 ;  /* 0x000054101d707816 */ /* 0x000fe2000000001e */
[----:B------:R-:W-:Y:S02]  /*3160*/  IMAD.MOV.U32 R29, RZ, RZ, R88 ;  /* 0x000000ffff1d7224 */ /* 0x000fe400078e0058 */
[----:B------:R-:W-:Y:S01]  /*3170*/  IMAD.MOV.U32 R30, RZ, RZ, R89 ;  /* 0x000000ffff1e7224 */ /* 0x000fe200078e0059 */
[----:B------:R-:W-:Y:S02]  /*3180*/  PRMT R114, R28, 0x5410, R15 ;  /* 0x000054101c727816 */ /* 0x000fe4000000000f */
[----:B------:R-:W-:Y:S02]  /*3190*/  PRMT R117, R117, 0x5410, R29 ;  /* 0x0000541075757816 */ /* 0x000fe4000000001d */
[----:B------:R-:W-:Y:S01]  /*31a0*/  PRMT R119, R119, 0x5410, R30 ;  /* 0x0000541077777816 */ /* 0x000fe2000000001e */
[----:B------:R-:W-:Y:S06]  /*31b0*/  @!P3 BRA `(.L_x_9370) ;  /* 0x000000000004b947 */ /* 0x000fec0003800000 */
[----:B------:R-:W-:Y:S01]  /*31c0*/  BPT.TRAP 0x1 ;  /* 0x000000040000795c */ /* 0x000fe20000300000 */
.L_x_9370:
[----:B------:R-:W-:Y:S01]  /*31d0*/  IMAD R15, R18, 0x8, R2 ;  /* 0x00000008120f7824 */ /* 0x000fe200078e0202 */
[----:B------:R-:W-:Y:S01]  /*31e0*/  SHF.L.U32 R86, R157, 0x1f, RZ ;  /* 0x0000001f9d567819 */ /* 0x000fe200000006ff */
[----:B------:R-:W-:Y:S03]  /*31f0*/  BSSY B1, `(.L_x_9371) ;  /* 0x0000003000017945 */ /* 0x000fe60003800000 */
[----:B------:R-:W0:Y:S02]  /*3200*/  SYNCS.PHASECHK.TRANS64.TRYWAIT P5, [R15+URZ+0x2d890], R86 ;  /* 0x02d890560f0075a7 */ /* 0x000e2400080a017f */
[----:B0-----:R-:W-:Y:S05]  /*3210*/  @!P5 BRA `(.L_x_9372) ;  /* 0x000001e800f4d947 */ /* 0x001fea0003800000 */
.L_x_9682:
[----:B------:R-:W-:Y:S05]  /*3220*/  BSYNC B1 ;  /* 0x0000000000017941 */ /* 0x000fea0003800000 */
.L_x_9371:
        /* <DEDUP_REMOVED lines=9> */
[--C-:B--2---:R-:W-:Y:S01]  /*32c0*/  HADD2.F32 R120, -RZ, R29.reuse.H0_H0 ;  /* 0x2000001dff787230 */ /* 0x104fe20000004100 */
[----:B------:R-:W-:Y:S02]  /*32d0*/  SHF.R.U64 R88, R88, 0x10, R89 ;  /* 0x0000001058587819 */ /* 0x000fe40000001259 */
[----:B------:R-:W-:Y:S01]  /*32e0*/  SHF.R.U32.HI R58, RZ, 0x10, R59 ;  /* 0x00000010ff3a7819 */ /* 0x000fe2000001163b */
[----:B------:R-:W-:Y:S01]  /*32f0*/  IMAD.MOV.U32 R59, RZ, RZ, R31 ;  /* 0x000000ffff3b7224 */ /* 0x000fe200078e001f */
[----:B------:R-:W-:Y:S01]  /*3300*/  SHF.R.U32.HI R118, RZ, 0x10, R89 ;  /* 0x00000010ff767819 */ /* 0x000fe20000011659 */
[----:B------:R-:W-:Y:S02]  /*3310*/  HADD2.F32 R89, -RZ, R88.H0_H0 ;  /* 0x20000058ff597230 */ /* 0x000fe40000004100 */
[----:B------:R-:W-:Y:S02]  /*3320*/  HADD2.F32 R88, -RZ, R29.H1_H1 ;  /* 0x3000001dff587230 */ /* 0x000fe40000004100 */
[----:B------:R-:W-:-:S02]  /*3330*/  HADD2.F32 R118, -RZ, R118.H0_H0 ;  /* 0x20000076ff767230 */ /* 0x000fc40000004100 */
[--C-:B------:R-:W-:Y:S02]  /*3340*/  HADD2.F32 R29, -RZ, R59.reuse.H1_H1 ;  /* 0x3000003bff1d7230 */ /* 0x100fe40000004100 */
[----:B------:R-:W-:Y:S02]  /*3350*/  HADD2.F32 R59, -RZ, R59.H0_H0 ;  /* 0x2000003bff3b7230 */ /* 0x000fe40000004100 */
[----:B------:R-:W-:Y:S02]  /*3360*/  HADD2.F32 R116, -RZ, R58.H0_H0 ;  /* 0x2000003aff747230 */ /* 0x000fe40000004100 */
        /* <DEDUP_REMOVED lines=9> */
[----:B------:R-:W-:-:S02]  /*3400*/  HADD2.F32 R29, -RZ, R117.H0_H0 ;  /* 0x20000075ff1d7230 */ /* 0x000fc40000004100 */
[----:B------:R-:W-:Y:S02]  /*3410*/  HADD2.F32 R117, -RZ, R117.H1_H1 ;  /* 0x30000075ff757230 */ /* 0x000fe40000004100 */
[--C-:B------:R-:W-:Y:S02]  /*3420*/  HADD2.F32 R88, -RZ, R28.reuse.H1_H1 ;  /* 0x3000001cff587230 */ /* 0x100fe40000004100 */
[----:B------:R-:W-:Y:S02]  /*3430*/  HADD2.F32 R118, -RZ, R28.H0_H0 ;  /* 0x2000001cff767230 */ /* 0x000fe40000004100 */
[----:B------:R-:W-:Y:S02]  /*3440*/  HADD2.F32 R89, -RZ, R119.H1_H1 ;  /* 0x30000077ff597230 */ /* 0x000fe40000004100 */
[--C-:B------:R-:W-:Y:S02]  /*3450*/  HADD2.F32 R28, -RZ, R30.reuse.H1_H1 ;  /* 0x3000001eff1c7230 */ /* 0x100fe40000004100 */
[----:B------:R-:W-:Y:S01]  /*3460*/  FMUL.FTZ R121, R118, R117 ;  /* 0x0000007576797220 */ /* 0x000fe20000410000 */
[----:B------:R-:W-:-:S02]  /*3470*/  HADD2.F32 R30, -RZ, R30.H0_H0 ;  /* 0x2000001eff1e7230 */ /* 0x000fc40000004100 */
        /* <DEDUP_REMOVED lines=8> */
[----:B------:R-:W-:Y:S02]  /*3500*/  F2FP.F16.F32.PACK_AB R29, R31, R58 ;  /* 0x0000003a1f1d723e */ /* 0x000fe400000000ff */
[----:B------:R-:W-:-:S02]  /*3510*/  F2FP.F16.F32.PACK_AB R118, R121, R118 ;  /* 0x000000767976723e */ /* 0x000fc400000000ff */
[----:B------:R-:W-:Y:S02]  /*3520*/  F2FP.F16.F32.PACK_AB R30, R28, R117 ;  /* 0x000000751c1e723e */ /* 0x000fe400000000ff */
[----:B------:R-:W-:Y:S01]  /*3530*/  F2FP.F16.F32.PACK_AB R31, R116, R59 ;  /* 0x0000003b741f723e */ /* 0x000fe200000000ff */
[----:B------:R-:W-:-:S07]  /*3540*/  IMAD.MOV.U32 R28, RZ, RZ, R118 ;  /* 0x000000ffff1c7224 */ /* 0x000fce00078e0076 */
.L_x_9377:
[----:B------:R-:W-:Y:S05]  /*3550*/  BSYNC B2 ;  /* 0x0000000000027941 */ /* 0x000fea0003800000 */
.L_x_9376:
[----:B--2---:R1:W-:Y:S02]  /*3560*/  STG.E.128 desc[UR52][R32.64], R28 ;  /* 0x0000001c20007986 */ /* 0x0043e4000c101d34 */
.L_x_9375:
[----:B------:R-:W-:Y:S05]  /*3570*/  BSYNC B1 ;  /* 0x0000000000017941 */ /* 0x000fea0003800000 */
.L_x_9374:
[----:B------:R-:W-:Y:S01]  /*3580*/  ISETP.NE.AND P4, PT, R10, RZ, PT ;  /* 0x000000ff0a00720c */ /* 0x000fe20003f85270 */
[----:B------:R-:W-:-:S12]  /*3590*/  BSSY B1, `(.L_x_9378) ;  /* 0x0000032000017945 */ /* 0x000fd80003800000 */
[----:B------:R-:W-:Y:S05]  /*35a0*/  @!P4 BRA `(.L_x_9379) ;  /* 0x0000000000c0c947 */ /* 0x000fea0003800000 */
[----:B-1----:R1:W2:Y:S01]  /*35b0*/  LDS.128 R28, [R20+0x15000] ;  /* 0x01500000141c7984 */ /* 0x0022a20000000c00 */
[----:B------:R-:W-:Y:S01]  /*35c0*/  IADD3 R58, R16, 0x8, RZ ;  /* 0x00000008103a7810 */ /* 0x000fe20007ffe0ff */
[----:B------:R-:W-:Y:S03]  /*35d0*/  BSSY B2, `(.L_x_9380) ;  /* 0x000002c000027945 */ /* 0x000fe60003800000 */
[----:B------:R-:W-:-:S13]  /*35e0*/  ISETP.GE.AND P4, PT, R58, R99, PT ;  /* 0x000000633a00720c */ /* 0x000fda0003f86270 */
[----:B-1----:R-:W-:Y:S05]  /*35f0*/  @P4 BRA `(.L_x_9381) ;  /* 0x0000000000a44947 */ /* 0x002fea0003800000 */
[----:B------:R-:W-:Y:S02]  /*3600*/  SHF.R.U64 R58, R50, 0x10, R51 ;  /* 0x00000010323a7819 */ /* 0x000fe40000001233 */
[----:B------:R-:W-:Y:S02]  /*3610*/  SHF.R.U64 R88, R56, 0x10, R57 ;  /* 0x0000001038587819 */ /* 0x000fe40000001239 */
[----:B------:R-:W-:Y:S01]  /*3620*/  SHF.R.U32.HI R50, RZ, 0x10, R51 ;  /* 0x00000010ff327819 */ /* 0x000fe20000011633 */
[----:B--2---:R-:W-:Y:S01]  /*3630*/  IMAD.MOV.U32 R51, RZ, RZ, R31 ;  /* 0x000000ffff337224 */ /* 0x004fe200078e001f */
[----:B------:R-:W-:Y:S01]  /*3640*/  SHF.R.U32.HI R59, RZ, 0x10, R57 ;  /* 0x00000010ff3b7819 */ /* 0x000fe20000011639 */
[----:B------:R-:W-:Y:S02]  /*3650*/  HADD2.F32 R88, -RZ, R88.H0_H0 ;  /* 0x20000058ff587230 */ /* 0x000fe40000004100 */
[--C-:B------:R-:W-:Y:S02]  /*3660*/  HADD2.F32 R31, -RZ, R29.reuse.H1_H1 ;  /* 0x3000001dff1f7230 */ /* 0x100fe40000004100 */
[----:B------:R-:W-:-:S02]  /*3670*/  HADD2.F32 R29, -RZ, R29.H0_H0 ;  /* 0x2000001dff1d7230 */ /* 0x000fc40000004100 */
[----:B------:R-:W-:Y:S02]  /*3680*/  HADD2.F32 R59, -RZ, R59.H0_H0 ;  /* 0x2000003bff3b7230 */ /* 0x000fe40000004100 */
        /* <DEDUP_REMOVED lines=12> */
[----:B------:R-:W-:Y:S02]  /*3750*/  HADD2.F32 R51, -RZ, R28.H1_H1 ;  /* 0x3000001cff337230 */ /* 0x000fe40000004100 */
[----:B------:R-:W-:Y:S01]  /*3760*/  HADD2.F32 R59, -RZ, R114.H1_H1 ;  /* 0x30000072ff3b7230 */ /* 0x000fe20000004100 */
[----:B------:R-:W-:Y:S01]  /*3770*/  F2FP.F16.F32.PACK_AB R29, R50, R29 ;  /* 0x0000001d321d723e */ /* 0x000fe200000000ff */
[----:B------:R-:W-:Y:S01]  /*3780*/  HADD2.F32 R28, -RZ, R28.H0_H0 ;  /* 0x2000001cff1c7230 */ /* 0x000fe20000004100 */
[----:B------:R-:W-:Y:S01]  /*3790*/  F2FP.F16.F32.PACK_AB R31, R56, R31 ;  /* 0x0000001f381f723e */ /* 0x000fe200000000ff */
[----:B------:R-:W-:-:S02]  /*37a0*/  HADD2.F32 R114, -RZ, R114.H0_H0 ;  /* 0x20000072ff727230 */ /* 0x000fc40000004100 */
[-C--:B------:R-:W-:Y:S01]  /*37b0*/  FMUL.FTZ R89, R51, R59.reuse ;  /* 0x0000003b33597220 */ /* 0x080fe20000410000 */
        /* <DEDUP_REMOVED lines=13> */
.L_x_9381:
[----:B------:R-:W-:Y:S05]  /*3890*/  BSYNC B2 ;  /* 0x0000000000027941 */ /* 0x000fea0003800000 */
.L_x_9380:
[----:B--2---:R2:W-:Y:S02]  /*38a0*/  STG.E.128 desc[UR52][R32.64+0x20], R28 ;  /* 0x0000201c20007986 */ /* 0x0045e4000c101d34 */
.L_x_9379:
[----:B------:R-:W-:Y:S05]  /*38b0*/  BSYNC B1 ;  /* 0x0000000000017941 */ /* 0x000fea0003800000 */
.L_x_9378:
        /* <DEDUP_REMOVED lines=50> */
.L_x_9385:
[----:B------:R-:W-:Y:S05]  /*3be0*/  BSYNC B2 ;  /* 0x0000000000027941 */ /* 0x000fea0003800000 */
.L_x_9384:
[----:B--2---:R3:W-:Y:S02]  /*3bf0*/  STG.E.128 desc[UR52][R32.64+0x40], R28 ;  /* 0x0000401c20007986 */ /* 0x0047e4000c101d34 */
.L_x_9383:
[----:B------:R-:W-:Y:S05]  /*3c00*/  BSYNC B1 ;  /* 0x0000000000017941 */ /* 0x000fea0003800000 */
.L_x_9382:
        /* <DEDUP_REMOVED lines=49> */
.L_x_9389:
[----:B------:R-:W-:Y:S05]  /*3f20*/  BSYNC B2 ;  /* 0x0000000000027941 */ /* 0x000fea0003800000 */
.L_x_9388:
[----:B--2---:R4:W-:Y:S02]  /*3f30*/  STG.E.128 desc[UR52][R32.64+0x60], R28 ;  /* 0x0000601c20007986 */ /* 0x0049e4000c101d34 */
.L_x_9387:
[----:B------:R-:W-:Y:S05]  /*3f40*/  BSYNC B1 ;  /* 0x0000000000017941 */ /* 0x000fea0003800000 */
.L_x_9386:
        /* <DEDUP_REMOVED lines=49> */
.L_x_9393:
[----:B------:R-:W-:Y:S05]  /*4260*/  BSYNC B2 ;  /* 0x0000000000027941 */ /* 0x000fea0003800000 */
.L_x_9392:
[----:B--2---:R1:W-:Y:S02]  /*4270*/  STG.E.128 desc[UR52][R32.64+0x80], R28 ;  /* 0x0000801c20007986 */ /* 0x0043e4000c101d34 */
.L_x_9391:
[----:B------:R-:W-:Y:S05]  /*4280*/  BSYNC B1 ;  /* 0x0000000000017941 */ /* 0x000fea0003800000 */
.L_x_9390:
        /* <DEDUP_REMOVED lines=48> */
.L_x_9395:
[----:B------:R-:W-:Y:S05]  /*4590*/  BSYNC B1 ;  /* 0x0000000000017941 */ /* 0x000fea0003800000 */
.L_x_9394:
[----:B--2---:R1:W-:Y:S01]  /*45a0*/  STG.E.128 desc[UR52][R32.64+0xa0], R28 ;  /* 0x0000a01c20007986 */ /* 0x0043e2000c101d34 */
[----:B------:R-:W-:Y:S05]  /*45b0*/  BRA `(.L_x_9373) ;  /* 0x0000002000307947 */ /* 0x000fea0003800000 */
.L_x_9367:
        /* <DEDUP_REMOVED lines=21> */
[----:B------:R-:W-:Y:S02]  /*4710*/  IADD3 R28, P3, R64, R52, RZ ;  /* 0x00000034401c7210 */ /* 0x000fe40007f7e0ff */
[----:B------:R-:W-:-:S03]  /*4720*/  CS2R R48, SRZ ;  /* 0x0000000000307805 */ /* 0x000fc6000001ff00 */
        /* <DEDUP_REMOVED lines=9> */
[----:B------:R-:W-:Y:S02]  /*47c0*/  CS2R R32, SRZ ;  /* 0x0000000000207805 */ /* 0x000fe4000001ff00 */
[----:B------:R-:W-:Y:S02]  /*47d0*/  CS2R R46, SRZ ;  /* 0x00000000002e7805 */ /* 0x000fe4000001ff00 */
[----:B------:R-:W-:-:S05]  /*47e0*/  CS2R R44, SRZ ;  /* 0x00000000002c7805 */ /* 0x000fca000001ff00 */
[----:B------:R0:W5:Y:S04]  /*47f0*/  @!P3 LDG.E.128 R36, desc[UR52][R52.64] ;  /* 0x000000343424b981 */ /* 0x000168000c1e1d00 */
[----:B------:R0:W5:Y:S01]  /*4800*/  @!P3 LDG.E.128 R48, desc[UR52][R54.64] ;  /* 0x000000343630b981 */ /* 0x000162000c1e1d00 */
[----:B------:R-:W-:Y:S01]  /*4810*/  ISETP.GE.AND P3, PT, R58, R99, PT ;  /* 0x000000633a00720c */ /* 0x000fe20003f66270 */
[----:B------:R-:W-:Y:S01]  /*4820*/  VIADD R58, R19, 0x20 ;  /* 0x00000020133a7836 */ /* 0x000fe20000000000 */
        /* <DEDUP_REMOVED lines=9> */
.L_x_9397:
[----:B------:R-:W-:Y:S05]  /*48c0*/  BSYNC B1 ;  /* 0x0000000000017941 */ /* 0x000fea0003800000 */
.L_x_9396:
[----:B-----5:R-:W-:Y:S01]  /*48d0*/  IMAD.MOV.U32 R15, RZ, RZ, R30 ;  /* 0x000000ffff0f7224 */ /* 0x020fe200078e001e */
[----:B------:R-:W-:Y:S01]  /*48e0*/  UISETP.NE.AND UP0, UPT, UR37, 0x3, UPT ;  /* 0x000000032500788c */ /* 0x000fe2000bf05270 */
[----:B0-----:R-:W-:Y:S02]  /*48f0*/  IMAD.MOV.U32 R52, RZ, RZ, R31 ;  /* 0x000000ffff347224 */ /* 0x001fe400078e001f */
        /* <DEDUP_REMOVED lines=38> */
[----:B------:R-:W-:-:S03]  /*4b60*/  IMAD.MOV.U32 R54, RZ, RZ, R49 ;  /* 0x000000ffff367224 */ /* 0x000fc600078e0031 */
[----:B------:R-:W-:Y:S02]  /*4b70*/  PRMT R130, R52, 0x5410, R53 ;  /* 0x0000541034827816 */ /* 0x000fe40000000035 */
[----:B------:R-:W-:Y:S01]  /*4b80*/  PRMT R127, R54, 0x7610, R127 ;  /* 0x00007610367f7816 */ /* 0x000fe2000000007f */
[----:B------:R-:W-:Y:S06]  /*4b90*/  @!P3 BRA `(.L_x_9398) ;  /* 0x000000000004b947 */ /* 0x000fec0003800000 */
[----:B------:R-:W-:Y:S01]  /*4ba0*/  BPT.TRAP 0x1 ;  /* 0x000000040000795c */ /* 0x000fe20000300000 */
.L_x_9398:
[----:B------:R-:W-:Y:S01]  /*4bb0*/  IMAD R15, R18, 0x8, R2 ;  /* 0x00000008120f7824 */ /* 0x000fe200078e0202 */
[----:B------:R-:W-:Y:S01]  /*4bc0*/  SHF.L.U32 R86, R157, 0x1f, RZ ;  /* 0x0000001f9d567819 */ /* 0x000fe200000006ff */
[----:B------:R-:W-:Y:S03]  /*4bd0*/  BSSY B1, `(.L_x_9399) ;  /* 0x0000003000017945 */ /* 0x000fe60003800000 */
[----:B------:R-:W0:Y:S02]  /*4be0*/  SYNCS.PHASECHK.TRANS64.TRYWAIT P5, [R15+URZ+0x2d890], R86 ;  /* 0x02d890560f0075a7 */ /* 0x000e2400080a017f */
[----:B0-----:R-:W-:Y:S05]  /*4bf0*/  @!P5 BRA `(.L_x_9400) ;  /* 0x000001d00090d947 */ /* 0x001fea0003800000 */
.L_x_9683:
[----:B------:R-:W-:Y:S05]  /*4c00*/  BSYNC B1 ;  /* 0x0000000000017941 */ /* 0x000fea0003800000 */
.L_x_9399:
[----:B------:R-:W-:Y:S05]  /*4c10*/  @P4 BRA `(.L_x_9373) ;  /* 0x0000001800984947 */ /* 0x000fea0003800000 */
[----:B------:R-:W1:Y:S01]  /*4c20*/  LDC R111, c[0x0][0x2e4] ;  /* 0x0000b900ff6f7b82 */ /* 0x000e620000000800 */
[----:B------:R-:W-:Y:S01]  /*4c30*/  ISETP.NE.AND P4, PT, R9, RZ, PT ;  /* 0x000000ff0900720c */ /* 0x000fe20003f85270 */
[----:B------:R-:W-:Y:S01]  /*4c40*/  ULDC.64 UR4, c[0x0][0x2f0] ;  /* 0x0000bc0000047ab9 */ /* 0x000fe20000000a00 */
[----:B------:R-:W-:Y:S01]  /*4c50*/  SHF.R.S32.HI R52, RZ, 0x1f, R23 ;  /* 0x0000001fff347819 */ /* 0x000fe20000011417 */
[----:B------:R-:W-:Y:S01]  /*4c60*/  BSSY B1, `(.L_x_9401) ;  /* 0x0000083000017945 */ /* 0x000fe20003800000 */
[----:B------:R-:W-:-:S03]  /*4c70*/  MOV R90, R56 ;  /* 0x00000038005a7202 */ /* 0x000fc60000000f00 */
        /* <DEDUP_REMOVED lines=16> */
[----:B------:R-:W-:Y:S01]  /*4d80*/  SHF.R.S32.HI R53, RZ, 0x1f, R52 ;  /* 0x0000001fff357819 */ /* 0x000fe20000011434 */
[----:B------:R-:W-:-:S03]  /*4d90*/  IMAD.SHL.U32 R119, R52, 0x8, RZ ;  /* 0x0000000834777824 */ /* 0x000fc600078e00ff */
[----:B------:R-:W-:-:S05]  /*4da0*/  LEA.HI R52, R53, R52, RZ, 0x2 ;  /* 0x0000003435347211 */ /* 0x000fca00078f10ff */
[----:B------:R-:W-:-:S05]  /*4db0*/  IMAD.SHL.U32 R52, R52, 0x400, RZ ;  /* 0x0000040034347824 */ /* 0x000fca00078e00ff */
[----:B------:R-:W-:Y:S02]  /*4dc0*/  LOP3.LUT R52, R52, 0x7ffff000, RZ, 0xc0, !PT ;  /* 0x7ffff00034347812 */ /* 0x000fe400078ec0ff */
[----:B--2---:R-:W-:-:S04]  /*4dd0*/  LOP3.LUT R53, R58, 0x18, R119, 0xf8, !PT ;  /* 0x000000183a357812 */ /* 0x004fc800078ef877 */
[----:B---3--:R-:W-:Y:S01]  /*4de0*/  LOP3.LUT R53, R53, R55, RZ, 0x3c, !PT ;  /* 0x0000003735357212 */ /* 0x008fe200078e3cff */
[----:B------:R-:W-:-:S03]  /*4df0*/  IMAD R55, R18, 0x3000, R100 ;  /* 0x0000300012377824 */ /* 0x000fc600078e0264 */
[----:B----4-:R-:W-:Y:S01]  /*4e00*/  IADD3 R53, R53, R52, R54 ;  /* 0x0000003435357210 */ /* 0x010fe20007ffe036 */
[----:B------:R-:W-:-:S04]  /*4e10*/  IMAD R52, R55, 0x2, R2 ;  /* 0x0000000237347824 */ /* 0x000fc800078e0202 */
[----:B------:R-:W-:-:S04]  /*4e20*/  IMAD R53, R18, 0x3000, R53 ;  /* 0x0000300012357824 */ /* 0x000fc800078e0235 */
[----:B------:R-:W-:Y:S02]  /*4e30*/  IMAD R56, R53, 0x2, R2 ;  /* 0x0000000235387824 */ /* 0x000fe400078e0202 */
[----:B------:R-:W1:Y:S04]  /*4e40*/  LDS.128 R52, [R52+0x15400] ;  /* 0x0154000034347984 */ /* 0x000e680000000c00 */
[----:B------:R-:W2:Y:S01]  /*4e50*/  LDS.128 R56, [R56+0x15400] ;  /* 0x0154000038387984 */ /* 0x000ea20000000c00 */
[----:B------:R-:W-:Y:S05]  /*4e60*/  @P4 BRA `(.L_x_9404) ;  /* 0x0000000400544947 */ /* 0x000fea0003800000 */
[----:B--2---:R-:W-:Y:S01]  /*4e70*/  IMAD.MOV.U32 R121, RZ, RZ, R57 ;  /* 0x000000ffff797224 */ /* 0x004fe200078e0039 */
[----:B------:R-:W-:Y:S01]  /*4e80*/  SHF.R.U32.HI R124, RZ, 0x10, R49 ;  /* 0x00000010ff7c7819 */ /* 0x000fe20000011631 */
[----:B-1----:R-:W-:Y:S01]  /*4e90*/  IMAD.MOV.U32 R57, RZ, RZ, R53 ;  /* 0x000000ffff397224 */ /* 0x002fe200078e0035 */
[----:B------:R-:W-:Y:S01]  /*4ea0*/  SHF.R.U64 R48, R48, 0x10, R49 ;  /* 0x0000001030307819 */ /* 0x000fe20000001231 */
[----:B------:R-:W-:Y:S01]  /*4eb0*/  HADD2.F32 R127, -RZ, R127.H0_H0 ;  /* 0x2000007fff7f7230 */ /* 0x000fe20000004100 */
[----:B------:R-:W-:Y:S01]  /*4ec0*/  SHF.R.U64 R36, R36, 0x10, R37 ;  /* 0x0000001024247819 */ /* 0x000fe20000001225 */
[----:B------:R-:W-:Y:S01]  /*4ed0*/  HADD2.F32 R118, -RZ, R121.H0_H0 ;  /* 0x20000079ff767230 */ /* 0x000fe20000004100 */
[----:B------:R-:W-:Y:S01]  /*4ee0*/  SHF.R.U64 R50, R50, 0x10, R51 ;  /* 0x0000001032327819 */ /* 0x000fe20000001233 */
[----:B------:R-:W-:Y:S01]  /*4ef0*/  HADD2.F32 R120, -RZ, R57.H0_H0 ;  /* 0x20000039ff787230 */ /* 0x000fe20000004100 */
[----:B------:R-:W-:Y:S01]  /*4f00*/  SHF.R.U64 R38, R38, 0x10, R39 ;  /* 0x0000001026267819 */ /* 0x000fe20000001227 */
[----:B------:R-:W-:-:S02]  /*4f10*/  HADD2.F32 R53, -RZ, R122.H0_H0 ;  /* 0x2000007aff357230 */ /* 0x000fc40000004100 */
[-C--:B------:R-:W-:Y:S01]  /*4f20*/  FMUL.FTZ R129, R118, R127.reuse ;  /* 0x0000007f76817220 */ /* 0x080fe20000410000 */
[----:B------:R-:W-:Y:S02]  /*4f30*/  HADD2.F32 R124, -RZ, R124.H0_H0 ;  /* 0x2000007cff7c7230 */ /* 0x000fe40000004100 */
[C---:B------:R-:W-:Y:S01]  /*4f40*/  FMUL.FTZ R127, R120.reuse, R127 ;  /* 0x0000007f787f7220 */ /* 0x040fe20000410000 */
[----:B------:R-:W-:Y:S01]  /*4f50*/  SHF.R.U32.HI R122, RZ, 0x10, R37 ;  /* 0x00000010ff7a7819 */ /* 0x000fe20000011625 */
[-C--:B------:R-:W-:Y:S01]  /*4f60*/  FFMA.FTZ R120, R120, R53.reuse, -R129 ;  /* 0x0000003578787223 */ /* 0x080fe20000010881 */
[----:B------:R-:W-:Y:S02]  /*4f70*/  HADD2.F32 R57, -RZ, R57.H1_H1 ;  /* 0x30000039ff397230 */ /* 0x000fe40000004100 */
[----:B------:R-:W-:Y:S01]  /*4f80*/  FFMA.FTZ R118, R118, R53, R127 ;  /* 0x0000003576767223 */ /* 0x000fe2000001007f */
[----:B------:R-:W-:Y:S02]  /*4f90*/  HADD2.F32 R53, -RZ, R121.H1_H1 ;  /* 0x30000079ff357230 */ /* 0x000fe40000004100 */
[----:B------:R-:W-:-:S02]  /*4fa0*/  HADD2.F32 R122, -RZ, R122.H0_H0 ;  /* 0x2000007aff7a7230 */ /* 0x000fc40000004100 */
[----:B------:R-:W-:Y:S02]  /*4fb0*/  HADD2.F32 R49, -RZ, R130.H0_H0 ;  /* 0x20000082ff317230 */ /* 0x000fe40000004100 */
[-C--:B------:R-:W-:Y:S01]  /*4fc0*/  FMUL.FTZ R126, R53, R124.reuse ;  /* 0x0000007c357e7220 */ /* 0x080fe20000410000 */
[C---:B------:R-:W-:Y:S01]  /*4fd0*/  FMUL.FTZ R124, R57.reuse, R124 ;  /* 0x0000007c397c7220 */ /* 0x040fe20000410000 */
[----:B------:R-:W-:Y:S02]  /*4fe0*/  HADD2.F32 R121, -RZ, R128.H0_H0 ;  /* 0x20000080ff797230 */ /* 0x000fe40000004100 */
[-C--:B------:R-:W-:Y:S01]  /*4ff0*/  FFMA.FTZ R57, R57, R122.reuse, -R126 ;  /* 0x0000007a39397223 */ /* 0x080fe2000001087e */
[----:B------:R-:W-:Y:S01]  /*5000*/  FFMA.FTZ R53, R53, R122, R124 ;  /* 0x0000007a35357223 */ /* 0x000fe2000001007c */
[----:B------:R-:W-:Y:S02]  /*5010*/  HADD2.F32 R122, -RZ, R59.H0_H0 ;  /* 0x2000003bff7a7230 */ /* 0x000fe40000004100 */
[----:B------:R-:W-:Y:S01]  /*5020*/  HADD2.F32 R124, -RZ, R55.H0_H0 ;  /* 0x20000037ff7c7230 */ /* 0x000fe20000004100 */
[----:B------:R-:W-:Y:S01]  /*5030*/  F2FP.F16.F32.PACK_AB R57, R57, R120 ;  /* 0x000000783939723e */ /* 0x000fe200000000ff */
[----:B------:R-:W-:-:S02]  /*5040*/  HADD2.F32 R130, -RZ, R130.H1_H1 ;  /* 0x30000082ff827230 */ /* 0x000fc40000004100 */
[-C--:B------:R-:W-:Y:S01]  /*5050*/  FMUL.FTZ R37, R122, R49.reuse ;  /* 0x000000317a257220 */ /* 0x080fe20000410000 */
[----:B------:R-:W-:Y:S02]  /*5060*/  HADD2.F32 R126, -RZ, R128.H1_H1 ;  /* 0x30000080ff7e7230 */ /* 0x000fe40000004100 */
[C---:B------:R-:W-:Y:S01]  /*5070*/  FMUL.FTZ R49, R124.reuse, R49 ;  /* 0x000000317c317220 */ /* 0x040fe20000410000 */
[----:B------:R-:W-:Y:S02]  /*5080*/  HADD2.F32 R48, -RZ, R48.H0_H0 ;  /* 0x20000030ff307230 */ /* 0x000fe40000004100 */
[-C--:B------:R-:W-:Y:S01]  /*5090*/  FFMA.FTZ R37, R124, R121.reuse, -R37 ;  /* 0x000000797c257223 */ /* 0x080fe20000010825 */
[----:B------:R-:W-:Y:S02]  /*50a0*/  HADD2.F32 R124, -RZ, R55.H1_H1 ;  /* 0x30000037ff7c7230 */ /* 0x000fe40000004100 */
[----:B------:R-:W-:Y:S01]  /*50b0*/  FFMA.FTZ R121, R122, R121, R49 ;  /* 0x000000797a797223 */ /* 0x000fe20000010031 */
[----:B------:R-:W-:Y:S01]  /*50c0*/  SHF.R.U32.HI R49, RZ, 0x10, R51 ;  /* 0x00000010ff317819 */ /* 0x000fe20000011633 */
[----:B------:R-:W-:Y:S01]  /*50d0*/  HADD2.F32 R122, -RZ, R59.H1_H1 ;  /* 0x3000003bff7a7230 */ /* 0x000fe20000004100 */
[----:B------:R-:W-:Y:S01]  /*50e0*/  F2FP.F16.F32.PACK_AB R118, R53, R118 ;  /* 0x000000763576723e */ /* 0x000fe200000000ff */
[----:B------:R-:W-:-:S02]  /*50f0*/  HADD2.F32 R36, -RZ, R36.H0_H0 ;  /* 0x20000024ff247230 */ /* 0x000fc40000004100 */
[----:B------:R-:W-:Y:S01]  /*5100*/  HADD2.F32 R51, -RZ, R49.H0_H0 ;  /* 0x20000031ff337230 */ /* 0x000fe20000004100 */
[----:B------:R-:W-:Y:S01]  /*5110*/  SHF.R.U32.HI R49, RZ, 0x10, R39 ;  /* 0x00000010ff317819 */ /* 0x000fe20000011627 */
[----:B------:R-:W-:Y:S02]  /*5120*/  HADD2.F32 R127, -RZ, R133.H1_H1 ;  /* 0x30000085ff7f7230 */ /* 0x000fe40000004100 */
[----:B------:R-:W-:Y:S02]  /*5130*/  HADD2.F32 R50, -RZ, R50.H0_H0 ;  /* 0x20000032ff327230 */ /* 0x000fe40000004100 */
[-C--:B------:R-:W-:Y:S01]  /*5140*/  FMUL.FTZ R55, R122, R51.reuse ;  /* 0x000000337a377220 */ /* 0x080fe20000410000 */
[----:B------:R-:W-:Y:S02]  /*5150*/  HADD2.F32 R49, -RZ, R49.H0_H0 ;  /* 0x20000031ff317230 */ /* 0x000fe40000004100 */
[----:B------:R-:W-:Y:S01]  /*5160*/  FMUL.FTZ R51, R124, R51 ;  /* 0x000000337c337220 */ /* 0x000fe20000410000 */
[----:B------:R-:W-:-:S02]  /*5170*/  HADD2.F32 R39, -RZ, R58.H1_H1 ;  /* 0x3000003aff277230 */ /* 0x000fc40000004100 */
[----:B------:R-:W-:Y:S02]  /*5180*/  HADD2.F32 R38, -RZ, R38.H0_H0 ;  /* 0x20000026ff267230 */ /* 0x000fe40000004100 */
[-C--:B------:R-:W-:Y:S01]  /*5190*/  FFMA.FTZ R124, R124, R49.reuse, -R55 ;  /* 0x000000317c7c7223 */ /* 0x080fe20000010837 */
[----:B------:R-:W-:Y:S01]  /*51a0*/  FFMA.FTZ R122, R122, R49, R51 ;  /* 0x000000317a7a7223 */ /* 0x000fe20000010033 */
[----:B------:R-:W-:Y:S02]  /*51b0*/  HADD2.F32 R49, -RZ, R56.H0_H0 ;  /* 0x20000038ff317230 */ /* 0x000fe40000004100 */
[----:B------:R-:W-:Y:S02]  /*51c0*/  HADD2.F32 R51, -RZ, R52.H0_H0 ;  /* 0x20000034ff337230 */ /* 0x000fe40000004100 */
[----:B------:R-:W-:Y:S02]  /*51d0*/  HADD2.F32 R55, -RZ, R133.H0_H0 ;  /* 0x20000085ff377230 */ /* 0x000fe40000004100 */
[-C--:B------:R-:W-:Y:S01]  /*51e0*/  FMUL.FTZ R128, R49, R130.reuse ;  /* 0x0000008231807220 */ /* 0x080fe20000410000 */
[----:B------:R-:W-:Y:S01]  /*51f0*/  F2FP.F16.F32.PACK_AB R121, R122, R121 ;  /* 0x000000797a79723e */ /* 0x000fe200000000ff */
[----:B------:R-:W-:Y:S01]  /*5200*/  FMUL.FTZ R130, R51, R130 ;  /* 0x0000008233827220 */ /* 0x000fe20000410000 */
[----:B------:R-:W-:-:S02]  /*5210*/  IMAD.MOV.U32 R53, RZ, RZ, R57 ;  /* 0x000000ffff357224 */ /* 0x000fc400078e0039 */
[-C--:B------:R-:W-:Y:S01]  /*5220*/  FFMA.FTZ R128, R51, R126.reuse, -R128 ;  /* 0x0000007e33807223 */ /* 0x080fe20000010880 */
[----:B------:R-:W-:Y:S02]  /*5230*/  HADD2.F32 R51, -RZ, R56.H1_H1 ;  /* 0x30000038ff337230 */ /* 0x000fe40000004100 */
[----:B------:R-:W-:Y:S01]  /*5240*/  FFMA.FTZ R130, R49, R126, R130 ;  /* 0x0000007e31827223 */ /* 0x000fe20000010082 */
[----:B------:R-:W-:Y:S02]  /*5250*/  HADD2.F32 R49, -RZ, R52.H1_H1 ;  /* 0x30000034ff317230 */ /* 0x000fe40000004100 */
[----:B------:R-:W-:Y:S02]  /*5260*/  IMAD.MOV.U32 R57, RZ, RZ, R118 ;  /* 0x000000ffff397224 */ /* 0x000fe400078e0076 */
[-C--:B------:R-:W-:Y:S01]  /*5270*/  FMUL.FTZ R52, R51, R48.reuse ;  /* 0x0000003033347220 */ /* 0x080fe20000410000 */
[----:B------:R-:W-:-:S03]  /*5280*/  FMUL.FTZ R48, R49, R48 ;  /* 0x0000003031307220 */ /* 0x000fc60000410000 */
[-C--:B------:R-:W-:Y:S01]  /*5290*/  FFMA.FTZ R49, R49, R36.reuse, -R52 ;  /* 0x0000002431317223 */ /* 0x080fe20000010834 */
[----:B------:R-:W-:Y:S01]  /*52a0*/  FFMA.FTZ R51, R51, R36, R48 ;  /* 0x0000002433337223 */ /* 0x000fe20000010030 */
[----:B------:R-:W-:Y:S02]  /*52b0*/  HADD2.F32 R36, -RZ, R58.H0_H0 ;  /* 0x2000003aff247230 */ /* 0x000fe40000004100 */
[----:B------:R-:W-:Y:S01]  /*52c0*/  HADD2.F32 R48, -RZ, R54.H0_H0 ;  /* 0x20000036ff307230 */ /* 0x000fe20000004100 */
[----:B------:R-:W-:Y:S02]  /*52d0*/  F2FP.F16.F32.PACK_AB R52, R49, R128 ;  /* 0x000000803134723e */ /* 0x000fe400000000ff */
[-C--:B------:R-:W-:Y:S01]  /*52e0*/  FMUL.FTZ R59, R36, R127.reuse ;  /* 0x0000007f243b7220 */ /* 0x080fe20000410000 */
[----:B------:R-:W-:Y:S01]  /*52f0*/  F2FP.F16.F32.PACK_AB R56, R51, R130 ;  /* 0x000000823338723e */ /* 0x000fe200000000ff */
[C---:B------:R-:W-:Y:S02]  /*5300*/  FMUL.FTZ R127, R48.reuse, R127 ;  /* 0x0000007f307f7220 */ /* 0x040fe40000410000 */
[----:B------:R-:W-:-:S02]  /*5310*/  FFMA.FTZ R59, R48, R55, -R59 ;  /* 0x00000037303b7223 */ /* 0x000fc4000001083b */
[----:B------:R-:W-:Y:S01]  /*5320*/  FFMA.FTZ R127, R36, R55, R127 ;  /* 0x00000037247f7223 */ /* 0x000fe2000001007f */
[----:B------:R-:W-:Y:S02]  /*5330*/  HADD2.F32 R55, -RZ, R54.H1_H1 ;  /* 0x30000036ff377230 */ /* 0x000fe40000004100 */
[----:B------:R-:W-:-:S03]  /*5340*/  FMUL.FTZ R36, R39, R50 ;  /* 0x0000003227247220 */ /* 0x000fc60000410000 */
[C---:B------:R-:W-:Y:S01]  /*5350*/  FMUL.FTZ R50, R55.reuse, R50 ;  /* 0x0000003237327220 */ /* 0x040fe20000410000 */
[-C--:B------:R-:W-:Y:S01]  /*5360*/  FFMA.FTZ R36, R55, R38.reuse, -R36 ;  /* 0x0000002637247223 */ /* 0x080fe20000010824 */
[----:B------:R-:W-:Y:S02]  /*5370*/  F2FP.F16.F32.PACK_AB R55, R124, R37 ;  /* 0x000000257c37723e */ /* 0x000fe400000000ff */
[----:B------:R-:W-:Y:S02]  /*5380*/  FFMA.FTZ R50, R39, R38, R50 ;  /* 0x0000002627327223 */ /* 0x000fe40000010032 */
[----:B------:R-:W-:Y:S01]  /*5390*/  F2FP.F16.F32.PACK_AB R54, R36, R59 ;  /* 0x0000003b2436723e */ /* 0x000fe200000000ff */
[----:B------:R-:W-:Y:S02]  /*53a0*/  IMAD.MOV.U32 R59, RZ, RZ, R121 ;  /* 0x000000ffff3b7224 */ /* 0x000fe400078e0079 */
[----:B------:R-:W-:-:S07]  /*53b0*/  F2FP.F16.F32.PACK_AB R58, R50, R127 ;  /* 0x0000007f323a723e */ /* 0x000fce00000000ff */
.L_x_9404:
[----:B------:R-:W-:Y:S05]  /*53c0*/  BSYNC B2 ;  /* 0x0000000000027941 */ /* 0x000fea0003800000 */
.L_x_9403:
        /* <DEDUP_REMOVED lines=12> */
.L_x_9402:
[----:B------:R-:W-:Y:S05]  /*5490*/  BSYNC B1 ;  /* 0x0000000000017941 */ /* 0x000fea0003800000 */
.L_x_9401:
[----:B------:R-:W-:Y:S01]  /*54a0*/  ISETP.NE.AND P4, PT, R10, RZ, PT ;  /* 0x000000ff0a00720c */ /* 0x000fe20003f85270 */
[----:B------:R-:W-:-:S12]  /*54b0*/  BSSY B1, `(.L_x_9405) ;  /* 0x000007c000017945 */ /* 0x000fd80003800000 */
[----:B------:R-:W-:Y:S05]  /*54c0*/  @!P4 BRA `(.L_x_9406) ;  /* 0x0000000400e8c947 */ /* 0x000fea0003800000 */
[----:B------:R-:W2:Y:S04]  /*54d0*/  LDL R48, [R1+0xc] ;  /* 0x00000c0001307983 */ /* 0x000ea80000100800 */
[----:B-1----:R-:W3:Y:S04]  /*54e0*/  LDL R39, [R1+0x10] ;  /* 0x0000100001277983 */ /* 0x002ee80000100800 */
[----:B------:R-:W4:Y:S01]  /*54f0*/  LDL R38, [R1+0x14] ;  /* 0x0000140001267983 */ /* 0x000f220000100800 */
[----:B------:R-:W-:Y:S01]  /*5500*/  SEL R36, R107, R114, !P1 ;  /* 0x000000726b247207 */ /* 0x000fe20004800000 */
[----:B------:R-:W-:Y:S01]  /*5510*/  VIADD R54, R19, 0x10 ;  /* 0x0000001013367836 */ /* 0x000fe20000000000 */
[----:B------:R-:W-:Y:S01]  /*5520*/  IADD3 R52, P4, P5, R60, R90, R74 ;  /* 0x0000005a3c347210 */ /* 0x000fe20007d9e04a */
[----:B------:R-:W-:Y:S01]  /*5530*/  BSSY B2, `(.L_x_9407) ;  /* 0x0000069000027945 */ /* 0x000fe20003800000 */
[----:B------:R-:W-:-:S02]  /*5540*/  SHF.R.S32.HI R37, RZ, 0x1f, R36 ;  /* 0x0000001fff257819 */ /* 0x000fc40000011424 */
[----:B------:R-:W-:Y:S02]  /*5550*/  IADD3.X R53, R0, R112, R95, P4, P5 ;  /* 0x0000007000357210 */ /* 0x000fe400027ea45f */
[----:B------:R-:W-:Y:S02]  /*5560*/  LEA.HI R37, R37, R36, RZ, 0x4 ;  /* 0x0000002425257211 */ /* 0x000fe400078f20ff */
[----:B------:R-:W-:Y:S02]  /*5570*/  ISETP.GE.AND P4, PT, R54, R99, PT ;  /* 0x000000633600720c */ /* 0x000fe40003f86270 */
        /* <DEDUP_REMOVED lines=8> */
[----:B---3--:R-:W-:-:S04]  /*5600*/  LOP3.LUT R36, R36, R39, RZ, 0x3c, !PT ;  /* 0x0000002724247212 */ /* 0x008fc800078e3cff */
[----:B----4-:R-:W-:Y:S01]  /*5610*/  IADD3 R39, R36, R37, R38 ;  /* 0x0000002524277210 */ /* 0x010fe20007ffe026 */
[----:B------:R-:W-:-:S04]  /*5620*/  IMAD R37, R18, 0x3000, R98 ;  /* 0x0000300012257824 */ /* 0x000fc800078e0262 */
[----:B------:R-:W-:Y:S02]  /*5630*/  IMAD R39, R18, 0x3000, R39 ;  /* 0x0000300012277824 */ /* 0x000fe400078e0227 */
[--C-:B------:R-:W-:Y:S02]  /*5640*/  IMAD R37, R37, 0x2, R2.reuse ;  /* 0x0000000225257824 */ /* 0x100fe400078e0202 */
[----:B------:R-:W-:-:S04]  /*5650*/  IMAD R48, R39, 0x2, R2 ;  /* 0x0000000227307824 */ /* 0x000fc800078e0202 */
[----:B------:R-:W1:Y:S04]  /*5660*/  LDS.128 R36, [R37+0x15400] ;  /* 0x0154000025247984 */ /* 0x000e680000000c00 */
[----:B------:R-:W2:Y:S01]  /*5670*/  LDS.128 R48, [R48+0x15400] ;  /* 0x0154000030307984 */ /* 0x000ea20000000c00 */
[----:B------:R-:W-:Y:S05]  /*5680*/  @P4 BRA `(.L_x_9408) ;  /* 0x00000004004c4947 */ /* 0x000fea0003800000 */
[--C-:B------:R-:W-:Y:S01]  /*5690*/  SHF.R.U64 R32, R32, 0x10, R33.reuse ;  /* 0x0000001020207819 */ /* 0x100fe20000001221 */
[--C-:B------:R-:W-:Y:S01]  /*56a0*/  HADD2.F32 R56, -RZ, R132.reuse.H1_H1 ;  /* 0x30000084ff387230 */ /* 0x100fe20000004100 */
[----:B------:R-:W-:Y:S01]  /*56b0*/  SHF.R.U32.HI R54, RZ, 0x10, R33 ;  /* 0x00000010ff367819 */ /* 0x000fe20000011621 */
[----:B------:R-:W-:Y:S01]  /*56c0*/  HADD2.F32 R132, -RZ, R132.H0_H0 ;  /* 0x20000084ff847230 */ /* 0x000fe20000004100 */
[--C-:B------:R-:W-:Y:S01]  /*56d0*/  SHF.R.U64 R33, R44, 0x10, R45.reuse ;  /* 0x000000102c217819 */ /* 0x100fe2000000122d */
[----:B--2---:R-:W-:Y:S01]  /*56e0*/  HADD2.F32 R57, -RZ, R49.H0_H0 ;  /* 0x20000031ff397230 */ /* 0x004fe20000004100 */
[----:B------:R-:W-:Y:S01]  /*56f0*/  SHF.R.U32.HI R44, RZ, 0x10, R45 ;  /* 0x00000010ff2c7819 */ /* 0x000fe2000001162d */
[----:B-1----:R-:W-:Y:S01]  /*5700*/  HADD2.F32 R59, -RZ, R37.H0_H0 ;  /* 0x20000025ff3b7230 */ /* 0x002fe20000004100 */
[--C-:B------:R-:W-:Y:S01]  /*5710*/  SHF.R.U64 R45, R46, 0x10, R47.reuse ;  /* 0x000000102e2d7819 */ /* 0x100fe2000000122f */
[----:B------:R-:W-:Y:S01]  /*5720*/  HADD2.F32 R58, -RZ, R54.H0_H0 ;  /* 0x20000036ff3a7230 */ /* 0x000fe20000004100 */
[----:B------:R-:W-:Y:S01]  /*5730*/  SHF.R.U32.HI R46, RZ, 0x10, R47 ;  /* 0x00000010ff2e7819 */ /* 0x000fe2000001162f */
[----:B------:R-:W-:-:S02]  /*5740*/  HADD2.F32 R47, -RZ, R49.H1_H1 ;  /* 0x30000031ff2f7230 */ /* 0x000fc40000004100 */
[-C--:B------:R-:W-:Y:S01]  /*5750*/  FMUL.FTZ R54, R57, R132.reuse ;  /* 0x0000008439367220 */ /* 0x080fe20000410000 */
[----:B------:R-:W-:Y:S02]  /*5760*/  HADD2.F32 R44, -RZ, R44.H0_H0 ;  /* 0x2000002cff2c7230 */ /* 0x000fe40000004100 */
[C---:B------:R-:W-:Y:S01]  /*5770*/  FMUL.FTZ R132, R59.reuse, R132 ;  /* 0x000000843b847220 */ /* 0x040fe20000410000 */
[----:B------:R-:W-:Y:S02]  /*5780*/  HADD2.F32 R49, -RZ, R37.H1_H1 ;  /* 0x30000025ff317230 */ /* 0x000fe40000004100 */
[----:B------:R-:W-:Y:S01]  /*5790*/  FFMA.FTZ R37, R59, R56, -R54 ;  /* 0x000000383b257223 */ /* 0x000fe20000010836 */
[--C-:B------:R-:W-:Y:S01]  /*57a0*/  SHF.R.U64 R34, R34, 0x10, R35.reuse ;  /* 0x0000001022227819 */ /* 0x100fe20000001223 */
[-C--:B------:R-:W-:Y:S01]  /*57b0*/  FMUL.FTZ R118, R47, R44.reuse ;  /* 0x0000002c2f767220 */ /* 0x080fe20000410000 */
[----:B------:R-:W-:Y:S01]  /*57c0*/  SHF.R.U32.HI R35, RZ, 0x10, R35 ;  /* 0x00000010ff237819 */ /* 0x000fe20000011623 */
[----:B------:R-:W-:Y:S01]  /*57d0*/  FMUL.FTZ R120, R49, R44 ;  /* 0x0000002c31787220 */ /* 0x000fe20000410000 */
[----:B------:R-:W-:Y:S01]  /*57e0*/  FFMA.FTZ R44, R57, R56, R132 ;  /* 0x00000038392c7223 */ /* 0x000fe20000010084 */
[----:B------:R-:W-:Y:S01]  /*57f0*/  FFMA.FTZ R54, R49, R58, -R118 ;  /* 0x0000003a31367223 */ /* 0x000fe20000010876 */
[----:B------:R-:W-:-:S02]  /*5800*/  HADD2.F32 R49, -RZ, R131.H1_H1 ;  /* 0x30000083ff317230 */ /* 0x000fc40000004100 */
[----:B------:R-:W-:Y:S01]  /*5810*/  FFMA.FTZ R47, R47, R58, R120 ;  /* 0x0000003a2f2f7223 */ /* 0x000fe20000010078 */
[----:B------:R-:W-:Y:S02]  /*5820*/  HADD2.F32 R131, -RZ, R131.H0_H0 ;  /* 0x20000083ff837230 */ /* 0x000fe40000004100 */
[----:B------:R-:W-:Y:S01]  /*5830*/  HADD2.F32 R56, -RZ, R51.H0_H0 ;  /* 0x20000033ff387230 */ /* 0x000fe20000004100 */
[----:B------:R-:W-:Y:S01]  /*5840*/  F2FP.F16.F32.PACK_AB R37, R54, R37 ;  /* 0x000000253625723e */ /* 0x000fe200000000ff */
[----:B------:R-:W-:Y:S01]  /*5850*/  HADD2.F32 R58, -RZ, R39.H0_H0 ;  /* 0x20000027ff3a7230 */ /* 0x000fe20000004100 */
[----:B------:R-:W-:Y:S01]  /*5860*/  F2FP.F16.F32.PACK_AB R44, R47, R44 ;  /* 0x0000002c2f2c723e */ /* 0x000fe200000000ff */
[----:B------:R-:W-:Y:S02]  /*5870*/  HADD2.F32 R59, -RZ, R46.H0_H0 ;  /* 0x2000002eff3b7230 */ /* 0x000fe40000004100 */
[----:B------:R-:W-:Y:S02]  /*5880*/  HADD2.F32 R51, -RZ, R51.H1_H1 ;  /* 0x30000033ff337230 */ /* 0x000fe40000004100 */
[----:B------:R-:W-:-:S02]  /*5890*/  HADD2.F32 R46, -RZ, R39.H1_H1 ;  /* 0x30000027ff2e7230 */ /* 0x000fc40000004100 */
[-C--:B------:R-:W-:Y:S01]  /*58a0*/  FMUL.FTZ R39, R58, R131.reuse ;  /* 0x000000833a277220 */ /* 0x080fe20000410000 */
        /* <DEDUP_REMOVED lines=8> */
[----:B------:R-:W-:-:S02]  /*5930*/  HADD2.F32 R118, -RZ, R125.H1_H1 ;  /* 0x3000007dff767230 */ /* 0x000fc40000004100 */
[----:B------:R-:W-:Y:S01]  /*5940*/  HADD2.F32 R57, -RZ, R33.H0_H0 ;  /* 0x20000021ff397230 */ /* 0x000fe20000004100 */
[----:B------:R-:W-:Y:S01]  /*5950*/  F2FP.F16.F32.PACK_AB R35, R46, R35 ;  /* 0x000000232e23723e */ /* 0x000fe200000000ff */
[----:B------:R-:W-:Y:S02]  /*5960*/  HADD2.F32 R49, -RZ, R48.H0_H0 ;  /* 0x20000030ff317230 */ /* 0x000fe40000004100 */
[----:B------:R-:W-:Y:S02]  /*5970*/  HADD2.F32 R33, -RZ, R36.H0_H0 ;  /* 0x20000024ff217230 */ /* 0x000fe40000004100 */
[----:B------:R-:W-:Y:S02]  /*5980*/  HADD2.F32 R48, -RZ, R48.H1_H1 ;  /* 0x30000030ff307230 */ /* 0x000fe40000004100 */
[----:B------:R-:W-:Y:S02]  /*5990*/  HADD2.F32 R36, -RZ, R36.H1_H1 ;  /* 0x30000024ff247230 */ /* 0x000fe40000004100 */
[----:B------:R-:W-:-:S02]  /*59a0*/  HADD2.F32 R58, -RZ, R125.H0_H0 ;  /* 0x2000007dff3a7230 */ /* 0x000fc40000004100 */
[-C--:B------:R-:W-:Y:S01]  /*59b0*/  FMUL.FTZ R59, R48, R57.reuse ;  /* 0x00000039303b7220 */ /* 0x080fe20000410000 */
[----:B------:R-:W-:Y:S02]  /*59c0*/  HADD2.F32 R51, -RZ, R32.H0_H0 ;  /* 0x20000020ff337230 */ /* 0x000fe40000004100 */
[-C--:B------:R-:W-:Y:S01]  /*59d0*/  FMUL.FTZ R32, R49, R118.reuse ;  /* 0x0000007631207220 */ /* 0x080fe20000410000 */
[C---:B------:R-:W-:Y:S01]  /*59e0*/  FMUL.FTZ R118, R33.reuse, R118 ;  /* 0x0000007621767220 */ /* 0x040fe20000410000 */
[C---:B------:R-:W-:Y:S02]  /*59f0*/  FMUL.FTZ R57, R36.reuse, R57 ;  /* 0x0000003924397220 */ /* 0x040fe40000410000 */
[-C--:B------:R-:W-:Y:S01]  /*5a00*/  FFMA.FTZ R32, R33, R58.reuse, -R32 ;  /* 0x0000003a21207223 */ /* 0x080fe20000010820 */
[----:B------:R-:W-:Y:S01]  /*5a10*/  FFMA.FTZ R33, R49, R58, R118 ;  /* 0x0000003a31217223 */ /* 0x000fe20000010076 */
[-C--:B------:R-:W-:Y:S01]  /*5a20*/  FFMA.FTZ R49, R36, R51.reuse, -R59 ;  /* 0x0000003324317223 */ /* 0x080fe2000001083b */
[----:B------:R-:W-:Y:S01]  /*5a30*/  FFMA.FTZ R36, R48, R51, R57 ;  /* 0x0000003330247223 */ /* 0x000fe20000010039 */
[----:B------:R-:W-:-:S02]  /*5a40*/  HADD2.F32 R51, -RZ, R123.H0_H0 ;  /* 0x2000007bff337230 */ /* 0x000fc40000004100 */
[----:B------:R-:W-:Y:S01]  /*5a50*/  HADD2.F32 R59, -RZ, R45.H0_H0 ;  /* 0x2000002dff3b7230 */ /* 0x000fe20000004100 */
[----:B------:R-:W-:Y:S01]  /*5a60*/  F2FP.F16.F32.PACK_AB R32, R49, R32 ;  /* 0x000000203120723e */ /* 0x000fe200000000ff */
[----:B------:R-:W-:Y:S02]  /*5a70*/  HADD2.F32 R48, -RZ, R50.H0_H0 ;  /* 0x20000032ff307230 */ /* 0x000fe40000004100 */
[----:B------:R-:W-:Y:S02]  /*5a80*/  HADD2.F32 R123, -RZ, R123.H1_H1 ;  /* 0x3000007bff7b7230 */ /* 0x000fe40000004100 */
[----:B------:R-:W-:Y:S02]  /*5a90*/  HADD2.F32 R45, -RZ, R38.H0_H0 ;  /* 0x20000026ff2d7230 */ /* 0x000fe40000004100 */
[----:B------:R-:W-:Y:S02]  /*5aa0*/  HADD2.F32 R50, -RZ, R50.H1_H1 ;  /* 0x30000032ff327230 */ /* 0x000fe40000004100 */
[----:B------:R-:W-:-:S02]  /*5ab0*/  HADD2.F32 R38, -RZ, R38.H1_H1 ;  /* 0x30000026ff267230 */ /* 0x000fc40000004100 */
[----:B------:R-:W-:Y:S02]  /*5ac0*/  HADD2.F32 R57, -RZ, R34.H0_H0 ;  /* 0x20000022ff397230 */ /* 0x000fe40000004100 */
[----:B------:R-:W-:Y:S01]  /*5ad0*/  FMUL.FTZ R34, R48, R123 ;  /* 0x0000007b30227220 */ /* 0x000fe20000410000 */
[----:B------:R-:W-:Y:S01]  /*5ae0*/  FMUL.FTZ R119, R50, R59 ;  /* 0x0000003b32777220 */ /* 0x000fe20000410000 */
[C---:B------:R-:W-:Y:S01]  /*5af0*/  FMUL.FTZ R123, R45.reuse, R123 ;  /* 0x0000007b2d7b7220 */ /* 0x040fe20000410000 */
[C---:B------:R-:W-:Y:S01]  /*5b00*/  FMUL.FTZ R59, R38.reuse, R59 ;  /* 0x0000003b263b7220 */ /* 0x040fe20000410000 */
[----:B------:R-:W-:Y:S01]  /*5b10*/  FFMA.FTZ R34, R45, R51, -R34 ;  /* 0x000000332d227223 */ /* 0x000fe20000010822 */
[----:B------:R-:W-:Y:S01]  /*5b20*/  FFMA.FTZ R119, R38, R57, -R119 ;  /* 0x0000003926777223 */ /* 0x000fe20000010877 */
[----:B------:R-:W-:Y:S01]  /*5b30*/  FFMA.FTZ R123, R48, R51, R123 ;  /* 0x00000033307b7223 */ /* 0x000fe2000001007b */
[----:B------:R-:W-:Y:S01]  /*5b40*/  FFMA.FTZ R50, R50, R57, R59 ;  /* 0x0000003932327223 */ /* 0x000fe2000001003b */
[----:B------:R-:W-:Y:S01]  /*5b50*/  F2FP.F16.F32.PACK_AB R51, R56, R39 ;  /* 0x000000273833723e */ /* 0x000fe200000000ff */
[----:B------:R-:W-:Y:S01]  /*5b60*/  IMAD.MOV.U32 R49, RZ, RZ, R44 ;  /* 0x000000ffff317224 */ /* 0x000fe200078e002c */
[----:B------:R-:W-:Y:S01]  /*5b70*/  F2FP.F16.F32.PACK_AB R48, R36, R33 ;  /* 0x000000212430723e */ /* 0x000fe200000000ff */
[----:B------:R-:W-:Y:S01]  /*5b80*/  IMAD.MOV.U32 R36, RZ, RZ, R32 ;  /* 0x000000ffff247224 */ /* 0x000fe200078e0020 */
[----:B------:R-:W-:Y:S01]  /*5b90*/  F2FP.F16.F32.PACK_AB R38, R119, R34 ;  /* 0x000000227726723e */ /* 0x000fe200000000ff */
[----:B------:R-:W-:Y:S01]  /*5ba0*/  IMAD.MOV.U32 R39, RZ, RZ, R35 ;  /* 0x000000ffff277224 */ /* 0x000fe200078e0023 */
[----:B------:R-:W-:-:S07]  /*5bb0*/  F2FP.F16.F32.PACK_AB R50, R50, R123 ;  /* 0x0000007b3232723e */ /* 0x000fce00000000ff */
.L_x_9408:
[----:B------:R-:W-:Y:S05]  /*5bc0*/  BSYNC B2 ;  /* 0x0000000000027941 */ /* 0x000fea0003800000 */
.L_x_9407:
        /* <DEDUP_REMOVED lines=10> */
.L_x_9406:
[----:B------:R-:W-:Y:S05]  /*5c70*/  BSYNC B1 ;  /* 0x0000000000017941 */ /* 0x000fea0003800000 */
.L_x_9405:
[----:B------:R-:W-:-:S13]  /*5c80*/  ISETP.NE.AND P4, PT, R11, RZ, PT ;  /* 0x000000ff0b00720c */ /* 0x000fda0003f85270 */
[----:B------:R-:W-:Y:S05]  /*5c90*/  @!P4 BRA `(.L_x_9373) ;  /* 0x000000080078c947 */ /* 0x000fea0003800000 */
[----:B-1-3--:R-:W2:Y:S04]  /*5ca0*/  LDL R36, [R1+0xc] ;  /* 0x00000c0001247983 */ /* 0x00aea80000100800 */
[----:B------:R-:W3:Y:S04]  /*5cb0*/  LDL R35, [R1+0x10] ;  /* 0x0000100001237983 */ /* 0x000ee80000100800 */
[----:B------:R-:W4:Y:S01]  /*5cc0*/  LDL R34, [R1+0x14] ;  /* 0x0000140001227983 */ /* 0x000f220000100800 */
[----:B------:R-:W-:Y:S01]  /*5cd0*/  IADD3 R46, R19, 0x20, RZ ;  /* 0x00000020132e7810 */ /* 0x000fe20007ffe0ff */
[----:B------:R-:W-:Y:S01]  /*5ce0*/  BSSY B1, `(.L_x_9409) ;  /* 0x000006f000017945 */ /* 0x000fe20003800000 */
[----:B------:R-:W-:-:S02]  /*5cf0*/  IADD3 R32, P4, P5, R60, R90, R27 ;  /* 0x0000005a3c207210 */ /* 0x000fc40007d9e01b */
[----:B------:R-:W-:Y:S02]  /*5d00*/  ISETP.GE.AND P6, PT, R46, R104, PT ;  /* 0x000000682e00720c */ /* 0x000fe40003fc6270 */
[----:B------:R-:W-:Y:S02]  /*5d10*/  IADD3.X R33, R0, R112, R94, P4, P5 ;  /* 0x0000007000217210 */ /* 0x000fe400027ea45e */
[C---:B------:R-:W-:Y:S02]  /*5d20*/  LEA R44, P4, R32.reuse, R88, 0x1 ;  /* 0x00000058202c7211 */ /* 0x040fe400078808ff */
[----:B------:R-:W-:Y:S02]  /*5d30*/  SEL R114, R107, R114, !P6 ;  /* 0x000000726b727207 */ /* 0x000fe40007000000 */
[----:B------:R-:W-:Y:S02]  /*5d40*/  LEA.HI.X R45, R32, R89, R33, 0x1, P4 ;  /* 0x00000059202d7211 */ /* 0x000fe400020f0c21 */
[----:B------:R-:W-:-:S02]  /*5d50*/  SHF.R.S32.HI R33, RZ, 0x1f, R114 ;  /* 0x0000001fff217819 */ /* 0x000fc40000011472 */
[----:B------:R-:W-:Y:S02]  /*5d60*/  ISETP.GE.AND P4, PT, R46, R99, PT ;  /* 0x000000632e00720c */ /* 0x000fe40003f86270 */
        /* <DEDUP_REMOVED lines=20> */
[--C-:B------:R-:W-:Y:S01]  /*5eb0*/  SHF.R.U64 R28, R28, 0x10, R29.reuse ;  /* 0x000000101c1c7819 */ /* 0x100fe2000000121d */
[----:B------:R-:W-:Y:S01]  /*5ec0*/  HADD2.F32 R50, -RZ, R117.H1_H1 ;  /* 0x30000075ff327230 */ /* 0x000fe20000004100 */
[----:B------:R-:W-:Y:S01]  /*5ed0*/  SHF.R.U32.HI R49, RZ, 0x10, R29 ;  /* 0x00000010ff317819 */ /* 0x000fe2000001161d */
[----:B------:R-:W-:Y:S01]  /*5ee0*/  HADD2.F32 R39, -RZ, R37.H0_H0 ;  /* 0x20000025ff277230 */ /* 0x000fe20000004100 */
[----:B------:R-:W-:Y:S01]  /*5ef0*/  SHF.R.U64 R40, R40, 0x10, R41 ;  /* 0x0000001028287819 */ /* 0x000fe20000001229 */
[----:B------:R-:W-:Y:S01]  /*5f00*/  HADD2.F32 R51, -RZ, R51.H0_H0 ;  /* 0x20000033ff337230 */ /* 0x000fe20000004100 */
[--C-:B------:R-:W-:Y:S01]  /*5f10*/  SHF.R.U64 R29, R30, 0x10, R31.reuse ;  /* 0x000000101e1d7819 */ /* 0x100fe2000000121f */
[----:B------:R-:W-:Y:S01]  /*5f20*/  HADD2.F32 R46, -RZ, R115.H1_H1 ;  /* 0x30000073ff2e7230 */ /* 0x000fe20000004100 */
[----:B------:R-:W-:Y:S01]  /*5f30*/  SHF.R.U32.HI R41, RZ, 0x10, R31 ;  /* 0x00000010ff297819 */ /* 0x000fe2000001161f */
[--C-:B-1----:R-:W-:Y:S01]  /*5f40*/  HADD2.F32 R31, -RZ, R33.reuse.H0_H0 ;  /* 0x20000021ff1f7230 */ /* 0x102fe20000004100 */
[----:B------:R-:W-:Y:S01]  /*5f50*/  SHF.R.U64 R30, R42, 0x10, R43 ;  /* 0x000000102a1e7819 */ /* 0x000fe2000000122b */
[----:B------:R-:W-:-:S02]  /*5f60*/  HADD2.F32 R42, -RZ, R33.H1_H1 ;  /* 0x30000021ff2a7230 */ /* 0x000fc40000004100 */
[-C--:B------:R-:W-:Y:S01]  /*5f70*/  FMUL.FTZ R52, R39, R50.reuse ;  /* 0x0000003227347220 */ /* 0x080fe20000410000 */
[----:B------:R-:W-:Y:S01]  /*5f80*/  SHF.R.U32.HI R43, RZ, 0x10, R43 ;  /* 0x00000010ff2b7819 */ /* 0x000fe2000001162b */
[----:B------:R-:W-:Y:S02]  /*5f90*/  HADD2.F32 R37, -RZ, R37.H1_H1 ;  /* 0x30000025ff257230 */ /* 0x000fe40000004100 */
[C---:B------:R-:W-:Y:S01]  /*5fa0*/  FMUL.FTZ R50, R31.reuse, R50 ;  /* 0x000000321f327220 */ /* 0x040fe20000410000 */
[----:B------:R-:W-:Y:S02]  /*5fb0*/  HADD2.F32 R49, -RZ, R49.H0_H0 ;  /* 0x20000031ff317230 */ /* 0x000fe40000004100 */
[-C--:B------:R-:W-:Y:S01]  /*5fc0*/  FMUL.FTZ R54, R42, R51.reuse ;  /* 0x000000332a367220 */ /* 0x080fe20000410000 */
[-C--:B------:R-:W-:Y:S01]  /*5fd0*/  FFMA.FTZ R31, R31, R46.reuse, -R52 ;  /* 0x0000002e1f1f7223 */ /* 0x080fe20000010834 */
[----:B------:R-:W-:Y:S01]  /*5fe0*/  FFMA.FTZ R33, R39, R46, R50 ;  /* 0x0000002e27217223 */ /* 0x000fe20000010032 */
[C---:B------:R-:W-:Y:S01]  /*5ff0*/  FMUL.FTZ R53, R37.reuse, R51 ;  /* 0x0000003325357220 */ /* 0x040fe20000410000 */
[----:B------:R-:W-:Y:S01]  /*6000*/  FFMA.FTZ R46, R37, R49, R54 ;  /* 0x00000031252e7223 */ /* 0x000fe20000010036 */
[----:B------:R-:W-:-:S02]  /*6010*/  HADD2.F32 R39, -RZ, R48.H0_H0 ;  /* 0x20000030ff277230 */ /* 0x000fc40000004100 */
[----:B------:R-:W-:Y:S02]  /*6020*/  HADD2.F32 R50, -RZ, R48.H1_H1 ;  /* 0x30000030ff327230 */ /* 0x000fe40000004100 */
[----:B------:R-:W-:Y:S01]  /*6030*/  FFMA.FTZ R42, R42, R49, -R53 ;  /* 0x000000312a2a7223 */ /* 0x000fe20000010835 */
[----:B------:R-:W-:Y:S01]  /*6040*/  HADD2.F32 R43, -RZ, R43.H0_H0 ;  /* 0x2000002bff2b7230 */ /* 0x000fe20000004100 */
[----:B------:R-:W-:Y:S01]  /*6050*/  F2FP.F16.F32.PACK_AB R46, R46, R33 ;  /* 0x000000212e2e723e */ /* 0x000fe200000000ff */
[----:B------:R-:W-:Y:S02]  /*6060*/  HADD2.F32 R54, -RZ, R116.H1_H1 ;  /* 0x30000074ff367230 */ /* 0x000fe40000004100 */
[--C-:B------:R-:W-:Y:S02]  /*6070*/  HADD2.F32 R48, -RZ, R35.reuse.H1_H1 ;  /* 0x30000023ff307230 */ /* 0x100fe40000004100 */
[----:B------:R-:W-:Y:S01]  /*6080*/  FMUL.FTZ R49, R50, R43 ;  /* 0x0000002b32317220 */ /* 0x000fe20000410000 */
[----:B------:R-:W-:-:S02]  /*6090*/  HADD2.F32 R37, -RZ, R35.H0_H0 ;  /* 0x20000023ff257230 */ /* 0x000fc40000004100 */
[-C--:B------:R-:W-:Y:S01]  /*60a0*/  FMUL.FTZ R56, R39, R54.reuse ;  /* 0x0000003627387220 */ /* 0x080fe20000410000 */
[----:B------:R-:W-:Y:S02]  /*60b0*/  HADD2.F32 R52, -RZ, R113.H1_H1 ;  /* 0x30000071ff347230 */ /* 0x000fe40000004100 */
[----:B------:R-:W-:Y:S01]  /*60c0*/  FMUL.FTZ R43, R48, R43 ;  /* 0x0000002b302b7220 */ /* 0x000fe20000410000 */
[----:B------:R-:W-:Y:S02]  /*60d0*/  HADD2.F32 R41, -RZ, R41.H0_H0 ;  /* 0x20000029ff297230 */ /* 0x000fe40000004100 */
[C---:B------:R-:W-:Y:S01]  /*60e0*/  FMUL.FTZ R54, R37.reuse, R54 ;  /* 0x0000003625367220 */ /* 0x040fe20000410000 */
[----:B------:R-:W-:Y:S02]  /*60f0*/  HADD2.F32 R117, -RZ, R117.H0_H0 ;  /* 0x20000075ff757230 */ /* 0x000fe40000004100 */
[----:B------:R-:W-:Y:S01]  /*6100*/  FFMA.FTZ R35, R37, R52, -R56 ;  /* 0x0000003425237223 */ /* 0x000fe20000010838 */
[----:B------:R-:W-:-:S02]  /*6110*/  HADD2.F32 R115, -RZ, R115.H0_H0 ;  /* 0x20000073ff737230 */ /* 0x000fc40000004100 */
[-C--:B------:R-:W-:Y:S01]  /*6120*/  FFMA.FTZ R50, R50, R41.reuse, R43 ;  /* 0x0000002932327223 */ /* 0x080fe2000001002b */
[----:B------:R-:W-:Y:S01]  /*6130*/  FFMA.FTZ R37, R39, R52, R54 ;  /* 0x0000003427257223 */ /* 0x000fe20000010036 */
[----:B------:R-:W-:Y:S02]  /*6140*/  HADD2.F32 R43, -RZ, R40.H0_H0 ;  /* 0x20000028ff2b7230 */ /* 0x000fe40000004100 */
[----:B------:R-:W-:Y:S01]  /*6150*/  FFMA.FTZ R48, R48, R41, -R49 ;  /* 0x0000002930307223 */ /* 0x000fe20000010831 */
[----:B------:R-:W-:Y:S01]  /*6160*/  HADD2.F32 R40, -RZ, R36.H0_H0 ;  /* 0x20000024ff287230 */ /* 0x000fe20000004100 */
[----:B------:R-:W-:Y:S01]  /*6170*/  F2FP.F16.F32.PACK_AB R31, R42, R31 ;  /* 0x0000001f2a1f723e */ /* 0x000fe200000000ff */
[----:B------:R-:W-:Y:S01]  /*6180*/  HADD2.F32 R39, -RZ, R32.H0_H0 ;  /* 0x20000020ff277230 */ /* 0x000fe20000004100 */
[----:B------:R-:W-:Y:S01]  /*6190*/  F2FP.F16.F32.PACK_AB R50, R50, R37 ;  /* 0x000000253232723e */ /* 0x000fe200000000ff */
        /* <DEDUP_REMOVED lines=11> */
[----:B------:R-:W-:Y:S02]  /*6250*/  HADD2.F32 R41, -RZ, R30.H0_H0 ;  /* 0x2000001eff297230 */ /* 0x000fe40000004100 */
[----:B------:R-:W-:Y:S01]  /*6260*/  FFMA.FTZ R117, R40, R115, R117 ;  /* 0x0000007328757223 */ /* 0x000fe20000010075 */
[----:B------:R-:W-:Y:S01]  /*6270*/  HADD2.F32 R30, -RZ, R38.H0_H0 ;  /* 0x20000026ff1e7230 */ /* 0x000fe20000004100 */
[----:B------:R-:W-:Y:S01]  /*6280*/  F2FP.F16.F32.PACK_AB R32, R32, R43 ;  /* 0x0000002b2020723e */ /* 0x000fe200000000ff */
        /* <DEDUP_REMOVED lines=10> */
[----:B------:R-:W-:Y:S01]  /*6330*/  FMUL.FTZ R41, R34, R41 ;  /* 0x0000002922297220 */ /* 0x000fe20000410000 */
[----:B------:R-:W-:Y:S02]  /*6340*/  IMAD.MOV.U32 R33, RZ, RZ, R31 ;  /* 0x000000ffff217224 */ /* 0x000fe400078e001f */
[-C--:B------:R-:W-:Y:S01]  /*6350*/  FFMA.FTZ R39, R30, R113.reuse, R39 ;  /* 0x000000711e277223 */ /* 0x080fe20000010027 */
[----:B------:R-:W-:Y:S01]  /*6360*/  FFMA.FTZ R49, R28, R113, -R49 ;  /* 0x000000711c317223 */ /* 0x000fe20000010831 */
[-C--:B------:R-:W-:Y:S01]  /*6370*/  FFMA.FTZ R38, R38, R29.reuse, R41 ;  /* 0x0000001d26267223 */ /* 0x080fe20000010029 */
[----:B------:R-:W-:Y:S01]  /*6380*/  FFMA.FTZ R34, R34, R29, -R51 ;  /* 0x0000001d22227223 */ /* 0x000fe20000010833 */
[----:B------:R-:W-:-:S03]  /*6390*/  IMAD.MOV.U32 R37, RZ, RZ, R46 ;  /* 0x000000ffff257224 */ /* 0x000fc600078e002e */
[----:B------:R-:W-:Y:S01]  /*63a0*/  F2FP.F16.F32.PACK_AB R38, R38, R39 ;  /* 0x000000272626723e */ /* 0x000fe200000000ff */
[----:B------:R-:W-:Y:S01]  /*63b0*/  IMAD.MOV.U32 R39, RZ, RZ, R50 ;  /* 0x000000ffff277224 */ /* 0x000fe200078e0032 */
[----:B------:R-:W-:-:S07]  /*63c0*/  F2FP.F16.F32.PACK_AB R34, R34, R49 ;  /* 0x000000312222723e */ /* 0x000fce00000000ff */
.L_x_9410:
[----:B------:R-:W-:Y:S05]  /*63d0*/  BSYNC B1 ;  /* 0x0000000000017941 */ /* 0x000fea0003800000 */
.L_x_9409:
        /* <DEDUP_REMOVED lines=10> */
.L_x_9366:
[----:B------:R-:W-:-:S06]  /*6480*/  UISETP.NE.AND UP0, UPT, UR37, 0x3, UPT ;  /* 0x000000032500788c */ /* 0x000fcc000bf05270 */
[----:B------:R-:W-:-:S13]  /*6490*/  PLOP3.LUT P3, PT, PT, PT, UP0, 0x80, 0x0 ;  /* 0x000000000000781c */ /* 0x000fda0003f6f008 */
[----:B------:R-:W-:Y:S05]  /*64a0*/  @!P3 BRA `(.L_x_9411) ;  /* 0x000000000004b947 */ /* 0x000fea0003800000 */
[----:B------:R-:W-:Y:S01]  /*64b0*/  BPT.TRAP 0x1 ;  /* 0x000000040000795c */ /* 0x000fe20000300000 */
.L_x_9411:
[----:B------:R-:W-:Y:S01]  /*64c0*/  IMAD R15, R18, 0x8, R2 ;  /* 0x00000008120f7824 */ /* 0x000fe200078e0202 */
[----:B------:R-:W-:Y:S01]  /*64d0*/  SHF.L.U32 R86, R157, 0x1f, RZ ;  /* 0x0000001f9d567819 */ /* 0x000fe200000006ff */
[----:B------:R-:W-:Y:S01]  /*64e0*/  IMAD R85, R25, -0x80, R24 ;  /* 0xffffff8019557824 */ /* 0x000fe200078e0218 */
[----:B------:R-:W-:Y:S02]  /*64f0*/  BSSY B1, `(.L_x_9412) ;  /* 0x0000004000017945 */ /* 0x000fe40003800000 */
[----:B------:R-:W0:Y:S02]  /*6500*/  SYNCS.PHASECHK.TRANS64.TRYWAIT P4, [R15+URZ+0x2d890], R86 ;  /* 0x02d890560f0075a7 */ /* 0x000e24000808017f */
[----:B------:R-:W-:Y:S01]  /*6510*/  VIMNMX R85, R85, 0x80, PT ;  /* 0x0000008055557848 */ /* 0x000fe20003fe0100 */
[----:B0-----:R-:W-:Y:S06]  /*6520*/  @!P4 BRA `(.L_x_9413) ;  /* 0x000001b80058c947 */ /* 0x001fec0003800000 */
.L_x_9684:
[----:B------:R-:W-:Y:S05]  /*6530*/  BSYNC B1 ;  /* 0x0000000000017941 */ /* 0x000fea0003800000 */
.L_x_9412:
        /* <DEDUP_REMOVED lines=20> */
.L_x_9373:
[----:B------:R-:W-:Y:S05]  /*6680*/  BSYNC B0 ;  /* 0x0000000000007941 */ /* 0x000fea0003800000 */
.L_x_9365:
        /* <DEDUP_REMOVED lines=17> */
.L_x_9415:
[----:B------:R-:W-:Y:S05]  /*67a0*/  BSYNC B0 ;  /* 0x0000000000007941 */ /* 0x000fea0003800000 */
.L_x_9414:
[----:B------:R-:W2:Y:S01]  /*67b0*/  SYNCS.PHASECHK.TRANS64.TRYWAIT P3, [R15+URZ+0x2d8b0], R86 ;  /* 0x02d8b0560f0075a7 */ /* 0x000ea2000806017f */
[----:B------:R-:W-:Y:S04]  /*67c0*/  BSSY B0, `(.L_x_9416) ;  /* 0x0000002000007945 */ /* 0x000fe80003800000 */
[----:B--2---:R-:W-:Y:S05]  /*67d0*/  @!P3 BRA `(.L_x_9417) ;  /* 0x000001b400c0b947 */ /* 0x004fea0003800000 */
.L_x_9685:
[----:B------:R-:W-:Y:S05]  /*67e0*/  BSYNC B0 ;  /* 0x0000000000007941 */ /* 0x000fea0003800000 */
.L_x_9416:
[----:B------:R-:W-:Y:S01]  /*67f0*/  ISETP.GE.AND P3, PT, R23, R85, PT ;  /* 0x000000551700720c */ /* 0x000fe20003f66270 */
[----:B------:R-:W-:-:S12]  /*6800*/  BSSY B0, `(.L_x_9418) ;  /* 0x0000022000007945 */ /* 0x000fd80003800000 */
[----:B------:R-:W-:Y:S05]  /*6810*/  @P3 BRA `(.L_x_9419) ;  /* 0x0000000000803947 */ /* 0x000fea0003800000 */
[----:B------:R-:W-:Y:S01]  /*6820*/  IMAD.WIDE R30, R25, 0x80, R72 ;  /* 0x00000080191e7825 */ /* 0x000fe200078e0248 */
[----:B------:R-:W-:-:S03]  /*6830*/  ULDC.64 UR4, c[0x0][0x318] ;  /* 0x0000c60000047ab9 */ /* 0x000fc60000000a00 */
[----:B------:R-:W-:Y:S02]  /*6840*/  IMAD R31, R31, UR4, RZ ;  /* 0x000000041f1f7c24 */ /* 0x000fe4000f8e02ff */
[----:B-1----:R-:W-:Y:S02]  /*6850*/  IMAD.MOV.U32 R28, RZ, RZ, R62 ;  /* 0x000000ffff1c7224 */ /* 0x002fe400078e003e */
[----:B------:R-:W-:Y:S02]  /*6860*/  IMAD.MOV.U32 R29, RZ, RZ, R82 ;  /* 0x000000ffff1d7224 */ /* 0x000fe400078e0052 */
[C---:B------:R-:W-:Y:S02]  /*6870*/  IMAD R31, R30.reuse, UR5, R31 ;  /* 0x000000051e1f7c24 */ /* 0x040fe4000f8e021f */
[----:B------:R-:W-:Y:S01]  /*6880*/  IMAD.WIDE.U32 R28, R30, UR4, R28 ;  /* 0x000000041e1c7c25 */ /* 0x000fe2000f8e001c */
[----:B------:R-:W-:-:S03]  /*6890*/  ULDC.64 UR4, c[0x0][0x308] ;  /* 0x0000c20000047ab9 */ /* 0x000fc60000000a00 */
[----:B------:R-:W-:Y:S01]  /*68a0*/  IMAD.IADD R29, R29, 0x1, R31 ;  /* 0x000000011d1d7824 */ /* 0x000fe200078e021f */
[C---:B------:R-:W-:Y:S01]  /*68b0*/  LEA R32, P3, R28.reuse, UR4, 0x1 ;  /* 0x000000041c207c11 */ /* 0x040fe2000f8608ff */
[----:B------:R-:W-:Y:S01]  /*68c0*/  ULDC UR4, c[0x0][0x2e4] ;  /* 0x0000b90000047ab9 */ /* 0x000fe20000000800 */
[C---:B------:R-:W-:Y:S02]  /*68d0*/  VIADD R34, R19.reuse, 0x20 ;  /* 0x0000002013227836 */ /* 0x040fe40000000000 */
[----:B------:R-:W-:Y:S02]  /*68e0*/  LEA.HI.X R33, R28, UR5, R29, 0x1, P3 ;  /* 0x000000051c217c11 */ /* 0x000fe400098f0c1d */
[----:B------:R-:W-:-:S13]  /*68f0*/  ISETP.GE.AND P3, PT, R19, UR4, PT ;  /* 0x0000000413007c0c */ /* 0x000fda000bf66270 */
[----:B------:R-:W1:Y:S04]  /*6900*/  @!P3 LDS.128 R28, [R80] ;  /* 0x00000000501cb984 */ /* 0x000e680000000c00 */
[----:B-1----:R-:W-:Y:S01]  /*6910*/  @!P3 STG.E.128 desc[UR52][R32.64], R28 ;  /* 0x0000001c2000b986 */ /* 0x002fe2000c101d34 */
[----:B------:R-:W-:Y:S01]  /*6920*/  ISETP.GE.AND P3, PT, R34, UR4, PT ;  /* 0x0000000422007c0c */ /* 0x000fe2000bf66270 */
[----:B------:R-:W-:-:S12]  /*6930*/  VIADD R34, R19, 0x10 ;  /* 0x0000001013227836 */ /* 0x000fd80000000000 */
[----:B------:R-:W1:Y:S04]  /*6940*/  @!P3 LDS.128 R28, [R80+0x2000] ;  /* 0x00200000501cb984 */ /* 0x000e680000000c00 */
[----:B-1----:R-:W-:Y:S01]  /*6950*/  @!P3 STG.E.128 desc[UR52][R32.64+0x40], R28 ;  /* 0x0000401c2000b986 */ /* 0x002fe2000c101d34 */
[----:B------:R-:W-:-:S13]  /*6960*/  ISETP.GE.AND P3, PT, R102, UR4, PT ;  /* 0x0000000466007c0c */ /* 0x000fda000bf66270 */
[----:B------:R-:W1:Y:S04]  /*6970*/  @!P3 LDS.128 R28, [R80+0x4000] ;  /* 0x00400000501cb984 */ /* 0x000e680000000c00 */
        /* <DEDUP_REMOVED lines=10> */
.L_x_9419:
[----:B------:R-:W-:Y:S05]  /*6a20*/  BSYNC B0 ;  /* 0x0000000000007941 */ /* 0x000fea0003800000 */
.L_x_9418:
[----:B------:R-:W-:Y:S01]  /*6a30*/  @!PT LDS RZ, [RZ] ;  /* 0x00000000fffff984 */ /* 0x000fe20000000800 */
[----:B------:R-:W-:Y:S01]  /*6a40*/  @!PT LDS RZ, [RZ] ;  /* 0x00000000fffff984 */ /* 0x000fe20000000800 */
[----:B------:R-:W-:Y:S01]  /*6a50*/  @!PT LDS RZ, [RZ] ;  /* 0x00000000fffff984 */ /* 0x000fe20000000800 */
[----:B------:R-:W-:Y:S01]  /*6a60*/  @!PT LDS RZ, [RZ] ;  /* 0x00000000fffff984 */ /* 0x000fe20000000800 */
[----:B------:R4:W-:Y:S06]  /*6a70*/  MEMBAR.ALL.CTA ;  /* 0x0000000000007992 */ /* 0x0009ec0000008000 */
[----:B----4-:R-:W4:Y:S01]  /*6a80*/  FENCE.VIEW.ASYNC.S ;  /* 0x00000000000073c6 */ /* 0x010f220000000000 */
[----:B------:R-:W-:Y:S02]  /*6a90*/  VIADD R18, R18, 0x1 ;  /* 0x0000000112127836 */ /* 0x000fe40000000000 */
[----:B0-2---:R-:W-:Y:S01]  /*6aa0*/  @!P4 VIADD R15, R15, 0x2d8c0 ;  /* 0x0002d8c00f0fc836 */ /* 0x005fe20000000000 */
[----:B----4-:R0:W-:Y:S02]  /*6ab0*/  BAR.SYNC.DEFER_BLOCKING R109, 0x80 ;  /* 0x0002006d0000751d */ /* 0x0101e40000010000 */
[----:B------:R-:W-:-:S02]  /*6ac0*/  ISETP.NE.AND P3, PT, R18, 0x2, PT ;  /* 0x000000021200780c */ /* 0x000fc40003f65270 */
[----:B------:R-:W-:Y:S02]  /*6ad0*/  @!P4 PRMT R15, RZ, 0x654, R15 ;  /* 0x00000654ff0fc816 */ /* 0x000fe4000000000f */
[----:B------:R-:W-:Y:S02]  /*6ae0*/  SEL R20, RZ, 0x1, P3 ;  /* 0x00000001ff147807 */ /* 0x000fe40001800000 */
[----:B------:R-:W-:Y:S02]  /*6af0*/  SEL R18, R18, RZ, P3 ;  /* 0x000000ff12127207 */ /* 0x000fe40001800000 */
[----:B------:R-:W-:Y:S01]  /*6b00*/  LOP3.LUT R157, R157, R20, RZ, 0x3c, !PT ;  /* 0x000000149d9d7212 */ /* 0x000fe200078e3cff */
[----:B------:R0:W-:Y:S01]  /*6b10*/  @!P4 SYNCS.ARRIVE.TRANS64.RED.A1T0 RZ, [R15+URZ], RZ ;  /* 0x000000ff0fffc9a7 */ /* 0x0001e2000810043f */
[----:B------:R-:W-:Y:S05]  /*6b20*/  @P2 BRA `(.L_x_9420) ;  /* 0xffffffbc00742947 */ /* 0x000fea000383ffff */
[----:B-1-3--:R-:W1:Y:S01]  /*6b30*/  S2R R28, SR_TID.X ;  /* 0x00000000001c7919 */ /* 0x00ae620000002100 */
[----:B------:R-:W-:Y:S02]  /*6b40*/  PLOP3.LUT P0, PT, PT, PT, PT, 0x8, 0x0 ;  /* 0x000000000000781c */ /* 0x000fe40003f0e170 */
[----:B-1----:R-:W-:-:S04]  /*6b50*/  SHF.R.U32.HI R28, RZ, 0x7, R28 ;  /* 0x00000007ff1c7819 */ /* 0x002fc8000001161c */
[----:B------:R-:W-:-:S13]  /*6b60*/  ISETP.NE.AND P5, PT, R28, 0x1, PT ;  /* 0x000000011c00780c */ /* 0x000fda0003fa5270 */
[----:B------:R-:W-:Y:S06]  /*6b70*/  @!P5 BAR.ARV 0x9, 0x100 ;  /* 0x024400000000db1d */ /* 0x000fec0000002000 */
.L_x_9360:
[----:B------:R-:W1:Y:S02]  /*6b80*/  LDC.64 R4, c[0x0][0x9e0] ;  /* 0x00027800ff047b82 */ /* 0x000e640000000a00 */
[----:B-1----:R-:W-:Y:S01]  /*6b90*/  ISETP.GE.AND P1, PT, R5, 0x1, PT ;  /* 0x000000010500780c */ /* 0x002fe20003f26270 */
[----:B------:R-:W-:-:S12]  /*6ba0*/  @P0 BRA `(.L_x_9421) ;  /* 0x00000000000c0947 */ /* 0x000fd80003800000 */
[----:B------:R-:W1:Y:S01]  /*6bb0*/  FENCE.VIEW.ASYNC.G ;  /* 0x00000000000073c6 */ /* 0x000e620000000100 */
[----:B------:R-:W-:Y:S05]  /*6bc0*/  WARPSYNC.ALL ;  /* 0x0000000000007948 */ /* 0x000fea0003800000 */
[----:B-1----:R-:W-:Y:S06]  /*6bd0*/  BAR.ARV 0xc, 0x1a0 ;  /* 0x0306800000007b1d */ /* 0x002fec0000002000 */
.L_x_9421:
[----:B------:R-:W-:Y:S01]  /*6be0*/  IMAD.IADD R0, R108, 0x1, R4 ;  /* 0x000000016c007824 */ /* 0x000fe200078e0204 */
[----:B------:R-:W-:Y:S06]  /*6bf0*/  @!P1 BRA `(.L_x_9422) ;  /* 0x0000000000489947 */ /* 0x000fec0003800000 */
        /* <DEDUP_REMOVED lines=11> */
.L_x_9424:
[----:B------:R-:W-:-:S13]  /*6cb0*/  ISETP.NE.AND P0, PT, R5, 0x1, PT ;  /* 0x000000010500780c */ /* 0x000fda0003f05270 */
[----:B------:R-:W1:Y:S02]  /*6cc0*/  @P0 LDC.64 R6, c[0x0][0x9e8] ;  /* 0x00027a00ff060b82 */ /* 0x000e640000000a00 */
[----:B-1----:R-:W-:-:S05]  /*6cd0*/  @P0 IMAD.HI.U32 R4, R3, R6, RZ ;  /* 0x0000000603040227 */ /* 0x002fca00078e00ff */
[----:B------:R-:W-:-:S07]  /*6ce0*/  @P0 SHF.R.U32.HI R3, RZ, R7, R4 ;  /* 0x00000007ff030219 */ /* 0x000fce0000011604 */
.L_x_9425:
[----:B------:R-:W-:Y:S05]  /*6cf0*/  BSYNC B0 ;  /* 0x0000000000007941 */ /* 0x000fea0003800000 */
.L_x_9423:
[----:B------:R-:W-:-:S05]  /*6d00*/  IMAD R3, R3, R5, R5 ;  /* 0x0000000503037224 */ /* 0x000fca00078e0205 */
[----:B------:R-:W-:-:S07]  /*6d10*/  VIMNMX R0, R0, R3, PT ;  /* 0x0000000300007248 */ /* 0x000fce0003fe0100 */
.L_x_9422:
[----:B------:R-:W-:Y:S01]  /*6d20*/  VIADD R0, R0, 0x7f ;  /* 0x0000007f00007836 */ /* 0x000fe20000000000 */
[----:B------:R-:W-:-:S04]  /*6d30*/  ULDC UR4, c[0x0][0x9dc] ;  /* 0x0002770000047ab9 */ /* 0x000fc80000000800 */
[----:B------:R-:W-:-:S04]  /*6d40*/  SHF.R.S32.HI R3, RZ, 0x1f, R0 ;  /* 0x0000001fff037819 */ /* 0x000fc80000011400 */
[----:B------:R-:W-:Y:S01]  /*6d50*/  LEA.HI R3, R3, R0, RZ, 0x7 ;  /* 0x0000000003037211 */ /* 0x000fe200078f38ff */
[----:B------:R-:W-:-:S03]  /*6d60*/  VIADD R0, R106, -UR4 ;  /* 0x800000046a007c36 */ /* 0x000fc60008000000 */
        /* <DEDUP_REMOVED lines=13> */
.L_x_9428:
[----:B------:R-:W-:-:S13]  /*6e40*/  ISETP.NE.AND P0, PT, R5, 0x1, PT ;  /* 0x000000010500780c */ /* 0x000fda0003f05270 */
[----:B------:R-:W1:Y:S02]  /*6e50*/  @P0 LDC.64 R6, c[0x0][0x9e8] ;  /* 0x00027a00ff060b82 */ /* 0x000e640000000a00 */
[----:B-1----:R-:W-:-:S05]  /*6e60*/  @P0 IMAD.HI.U32 R6, R106, R6, RZ ;  /* 0x000000066a060227 */ /* 0x002fca00078e00ff */
[----:B------:R-:W-:-:S07]  /*6e70*/  @P0 SHF.R.U32.HI R106, RZ, R7, R6 ;  /* 0x00000007ff6a0219 */ /* 0x000fce0000011606 */
.L_x_9429:
[----:B------:R-:W-:Y:S05]  /*6e80*/  BSYNC B0 ;  /* 0x0000000000007941 */ /* 0x000fea0003800000 */
.L_x_9427:
[----:B------:R-:W-:-:S05]  /*6e90*/  IMAD R3, R106, R5, RZ ;  /* 0x000000056a037224 */ /* 0x000fca00078e02ff */
[----:B------:R-:W-:-:S07]  /*6ea0*/  VIMNMX R0, R0, R3, !PT ;  /* 0x0000000300007248 */ /* 0x000fce0007fe0100 */
.L_x_9426:
[----:B------:R-:W-:Y:S01]  /*6eb0*/  SHF.R.S32.HI R5, RZ, 0x1f, R0 ;  /* 0x0000001fff057819 */ /* 0x000fe20000011400 */
[----:B------:R-:W-:Y:S01]  /*6ec0*/  IMAD.MOV.U32 R3, RZ, RZ, RZ ;  /* 0x000000ffff037224 */ /* 0x000fe200078e00ff */
[----:B------:R-:W-:Y:S02]  /*6ed0*/  PLOP3.LUT P0, PT, PT, PT, PT, 0x80, 0x0 ;  /* 0x000000000000781c */ /* 0x000fe40003f0f070 */
[----:B------:R-:W-:Y:S02]  /*6ee0*/  CS2R R134, SRZ ;  /* 0x0000000000867805 */ /* 0x000fe4000001ff00 */
[----:B------:R-:W-:Y:S01]  /*6ef0*/  LEA.HI R5, R5, R0, RZ, 0x7 ;  /* 0x0000000005057211 */ /* 0x000fe200078f38ff */
[----:B------:R-:W-:Y:S01]  /*6f00*/  IMAD.MOV.U32 R0, RZ, RZ, RZ ;  /* 0x000000ffff007224 */ /* 0x000fe200078e00ff */
[----:B------:R-:W-:Y:S02]  /*6f10*/  CS2R R132, SRZ ;  /* 0x0000000000847805 */ /* 0x000fe4000001ff00 */
[----:B------:R-:W-:-:S02]  /*6f20*/  CS2R R130, SRZ ;  /* 0x0000000000827805 */ /* 0x000fc4000001ff00 */
[----:B------:R-:W-:Y:S02]  /*6f30*/  SHF.R.S32.HI R5, RZ, 0x7, R5 ;  /* 0x00000007ff057819 */ /* 0x000fe40000011405 */
[----:B------:R-:W-:Y:S01]  /*6f40*/  CS2R R128, SRZ ;  /* 0x0000000000807805 */ /* 0x000fe2000001ff00 */
[----:B------:R-:W-:Y:S01]  /*6f50*/  IMAD.MOV.U32 R34, RZ, RZ, RZ ;  /* 0x000000ffff227224 */ /* 0x000fe200078e00ff */
[----:B------:R-:W-:Y:S02]  /*6f60*/  CS2R R26, SRZ ;  /* 0x00000000001a7805 */ /* 0x000fe4000001ff00 */
[----:B------:R-:W-:Y:S01]  /*6f70*/  VIMNMX R4, RZ, R5, !PT ;  /* 0x00000005ff047248 */ /* 0x000fe20007fe0100 */
[----:B------:R-:W-:Y:S01]  /*6f80*/  IMAD.MOV.U32 R125, RZ, RZ, RZ ;  /* 0x000000ffff7d7224 */ /* 0x000fe200078e00ff */
[----:B------:R-:W-:Y:S02]  /*6f90*/  CS2R R122, SRZ ;  /* 0x00000000007a7805 */ /* 0x000fe4000001ff00 */
[----:B------:R-:W-:-:S02]  /*6fa0*/  CS2R R120, SRZ ;  /* 0x0000000000787805 */ /* 0x000fc4000001ff00 */
[----:B------:R-:W-:Y:S01]  /*6fb0*/  ISETP.GT.AND P1, PT, R88, R4, PT ;  /* 0x000000045800720c */ /* 0x000fe20003f24270 */
[----:B------:R1:W-:Y:S01]  /*6fc0*/  STL [R1+0x3c], R4 ;  /* 0x00003c0401007387 */ /* 0x0003e20000100800 */
[----:B------:R-:W-:Y:S02]  /*6fd0*/  CS2R R118, SRZ ;  /* 0x0000000000767805 */ /* 0x000fe4000001ff00 */
[----:B------:R-:W-:Y:S02]  /*6fe0*/  CS2R R116, SRZ ;  /* 0x0000000000747805 */ /* 0x000fe4000001ff00 */
[----:B------:R-:W-:Y:S02]  /*6ff0*/  CS2R R114, SRZ ;  /* 0x0000000000727805 */ /* 0x000fe4000001ff00 */
[----:B------:R-:W-:Y:S02]  /*7000*/  CS2R R112, SRZ ;  /* 0x0000000000707805 */ /* 0x000fe4000001ff00 */
[----:B------:R-:W-:-:S02]  /*7010*/  CS2R R110, SRZ ;  /* 0x00000000006e7805 */ /* 0x000fc4000001ff00 */
[----:B0-----:R-:W-:Y:S02]  /*7020*/  CS2R R108, SRZ ;  /* 0x00000000006c7805 */ /* 0x001fe4000001ff00 */
[----:B------:R-:W-:Y:S01]  /*7030*/  CS2R R106, SRZ ;  /* 0x00000000006a7805 */ /* 0x000fe2000001ff00 */
[----:B------:R-:W-:Y:S01]  /*7040*/  IMAD.MOV.U32 R21, RZ, RZ, RZ ;  /* 0x000000ffff157224 */ /* 0x000fe200078e00ff */
        /* <DEDUP_REMOVED lines=8> */
[----:B------:R-:W-:Y:S01]  /*70d0*/  CS2R R90, SRZ ;  /* 0x00000000005a7805 */ /* 0x000fe2000001ff00 */
[----:B--2---:R-:W-:Y:S01]  /*70e0*/  IMAD.MOV.U32 R30, RZ, RZ, RZ ;  /* 0x000000ffff1e7224 */ /* 0x004fe200078e00ff */
[----:B-1----:R-:W-:Y:S06]  /*70f0*/  @!P1 BRA `(.L_x_9430) ;  /* 0x0000013000509947 */ /* 0x002fec0003800000 */
[----:B------:R-:W0:Y:S01]  /*7100*/  S2R R4, SR_TID.X ;  /* 0x0000000000047919 */ /* 0x000e220000002100 */
[----:B------:R-:W-:Y:S01]  /*7110*/  UMOV UR4, 0xffffffff ;  /* 0xffffffff00047882 */ /* 0x000fe20000000000 */
[----:B0-----:R-:W-:-:S05]  /*7120*/  VIADD R46, R4, 0xffffff80 ;  /* 0xffffff80042e7836 */ /* 0x001fca0000000000 */
[----:B------:R-:W-:-:S04]  /*7130*/  SHF.R.S32.HI R59, RZ, 0x1f, R46 ;  /* 0x0000001fff3b7819 */ /* 0x000fc8000001142e */
[----:B------:R-:W-:-:S04]  /*7140*/  LEA.HI R47, R59, R46, RZ, 0x7 ;  /* 0x0000002e3b2f7211 */ /* 0x000fc800078f38ff */
[----:B------:R-:W-:Y:S01]  /*7150*/  SHF.R.S32.HI R44, RZ, 0x7, R47 ;  /* 0x00000007ff2c7819 */ /* 0x000fe2000001142f */
[----:B------:R-:W-:Y:S06]  /*7160*/  BRA.DIV UR4, `(.L_x_9431) ;  /* 0x000001ae04707947 */ /* 0x000fec000b800000 */
[----:B------:R-:W0:Y:S04]  /*7170*/  SHFL.IDX PT, R0, R44, RZ, 0x1f ;  /* 0x00001fff2c007589 */ /* 0x000e2800000e0000 */
[----:B0-----:R0:W-:Y:S02]  /*7180*/  STL [R1+0x4], R0 ;  /* 0x0000040001007387 */ /* 0x0011e40000100800 */
.L_x_9688:
[----:B------:R-:W0:Y:S01]  /*7190*/  LDL R3, [R1+0x4] ;  /* 0x0000040001037983 */ /* 0x000e220000100800 */
[----:B------:R-:W-:Y:S01]  /*71a0*/  BSSY B6, `(.L_x_9432) ;  /* 0x0000020000067945 */ /* 0x000fe20003800000 */
[----:B0-----:R-:W-:-:S05]  /*71b0*/  IMAD.HI R0, R3, 0x55555556, RZ ;  /* 0x5555555603007827 */ /* 0x001fca00078e02ff */
[----:B------:R-:W-:-:S05]  /*71c0*/  LEA.HI R0, R0, R0, RZ, 0x1 ;  /* 0x0000000000007211 */ /* 0x000fca00078f08ff */
[----:B------:R-:W-:Y:S02]  /*71d0*/  IMAD R4, R0, -0x3, R3 ;  /* 0xfffffffd00047824 */ /* 0x000fe400078e0203 */
[----:B------:R-:W-:Y:S02]  /*71e0*/  VIADD R3, R2, 0x21800 ;  /* 0x0002180002037836 */ /* 0x000fe40000000000 */
[----:B------:R-:W-:Y:S01]  /*71f0*/  IMAD R0, R4, 0x1000, R2 ;  /* 0x0000100004007824 */ /* 0x000fe200078e0202 */
[----:B------:R0:W-:Y:S02]  /*7200*/  STL [R1+0x24], R4 ;  /* 0x0000240401007387 */ /* 0x0001e40000100800 */
[----:B------:R-:W-:Y:S01]  /*7210*/  LOP3.LUT P0, RZ, R3, 0x3ff, RZ, 0xc0, !PT ;  /* 0x000003ff03ff7812 */ /* 0x000fe2000780c0ff */
[----:B------:R-:W-:-:S05]  /*7220*/  VIADD R0, R0, 0xc400 ;  /* 0x0000c40000007836 */ /* 0x000fca0000000000 */
[----:B------:R-:W-:Y:S01]  /*7230*/  SHF.R.U32.HI R0, RZ, 0x4, R0 ;  /* 0x00000004ff007819 */ /* 0x000fe20000011600 */
[----:B0-----:R-:W-:-:S03]  /*7240*/  IMAD R4, R4, 0x2000, R3 ;  /* 0x0000200004047824 */ /* 0x001fc600078e0203 */
[----:B------:R-:W-:Y:S02]  /*7250*/  LOP3.LUT R45, R0, 0x3fff, RZ, 0xc0, !PT ;  /* 0x00003fff002d7812 */ /* 0x000fe400078ec0ff */
[----:B------:R-:W-:-:S04]  /*7260*/  SHF.R.U32.HI R4, RZ, 0x4, R4 ;  /* 0x00000004ff047819 */ /* 0x000fc80000011604 */
[----:B------:R-:W-:-:S05]  /*7270*/  LOP3.LUT R3, R4, 0x3fff, RZ, 0xc0, !PT ;  /* 0x00003fff04037812 */ /* 0x000fca00078ec0ff */
[----:B------:R0:W-:Y:S01]  /*7280*/  STL [R1+0x38], R3 ;  /* 0x0000380301007387 */ /* 0x0001e20000100800 */
[----:B------:R-:W-:Y:S05]  /*7290*/  @!P0 BRA `(.L_x_9433) ;  /* 0x0000000000408947 */ /* 0x000fea0003800000 */
[----:B------:R-:W-:Y:S01]  /*72a0*/  MOV R0, 0x0 ;  /* 0x0000000000007802 */ /* 0x000fe20000000f00 */
[----:B------:R-:W-:Y:S01]  /*72b0*/  ULDC.64 UR4, c[0x4][0x1b8] ;  /* 0x01006e0000047ab9 */ /* 0x000fe20000000a00 */
[----:B------:R-:W-:Y:S01]  /*72c0*/  ULDC.64 UR6, c[0x4][0x1c0] ;  /* 0x0100700000067ab9 */ /* 0x000fe20000000a00 */
[----:B------:R-:W-:Y:S01]  /*72d0*/  IMAD.U32 R4, RZ, RZ, UR4 ;  /* 0x00000004ff047e24 */ /* 0x000fe2000f8e00ff */
[----:B-1----:R1:W2:Y:S01]  /*72e0*/  LDC.64 R14, c[0x4][R0] ;  /* 0x01000000000e7b82 */ /* 0x0022a20000000a00 */
        /* <DEDUP_REMOVED lines=11> */
.L_x_9433:
[----:B------:R-:W-:Y:S05]  /*73a0*/  BSYNC B6 ;  /* 0x0000000000067941 */ /* 0x000fea0003800000 */
.L_x_9432:
[----:B------:R-:W-:Y:S02]  /*73b0*/  ULDC UR4, c[0x0][0x3d4] ;  /* 0x0000f50000047ab9 */ /* 0x000fe40000000800 */
[----:B------:R-:W-:-:S13]  /*73c0*/  ISETP.LT.AND P0, PT, RZ, UR4, PT ;  /* 0x00000004ff007c0c */ /* 0x000fda000bf01270 */
[----:B------:R-:W-:Y:S05]  /*73d0*/  @P0 BRA `(.L_x_9434) ;  /* 0x0000000000400947 */ /* 0x000fea0003800000 */
[----:B------:R-:W2:Y:S02]  /*73e0*/  LDL R20, [R1+0x4c] ;  /* 0x00004c0001147983 */ /* 0x000ea40000100800 */
[----:B--2---:R-:W-:-:S04]  /*73f0*/  LEA.HI R0, R20, R20, RZ, 0x1 ;  /* 0x0000001414007211 */ /* 0x004fc800078f08ff */
[----:B------:R-:W-:-:S05]  /*7400*/  LOP3.LUT R0, R0, 0xfffffffe, RZ, 0xc0, !PT ;  /* 0xfffffffe00007812 */ /* 0x000fca00078ec0ff */
[----:B------:R-:W-:-:S05]  /*7410*/  IMAD.IADD R0, R20, 0x1, -R0 ;  /* 0x0000000114007824 */ /* 0x000fca00078e0a00 */
[----:B0-----:R-:W-:-:S04]  /*7420*/  SHF.L.U32 R3, R0, 0x1f, RZ ;  /* 0x0000001f00037819 */ /* 0x001fc800000006ff */
[----:B------:R0:W2:Y:S03]  /*7430*/  SYNCS.PHASECHK.TRANS64.TRYWAIT P0, [R2+URZ+0x2d800], R3 ;  /* 0x02d80003020075a7 */ /* 0x0000a6000800017f */
[----:B--2---:R-:W-:Y:S05]  /*7440*/  @!P0 NANOSLEEP.SYNCS 0x989680 ;  /* 0x009896800000895d */ /* 0x004fea0003900000 */
[----:B------:R-:W2:Y:S01]  /*7450*/  @!P0 SYNCS.PHASECHK.TRANS64 P0, [R2+URZ+0x2d800], R3 ;  /* 0x02d80003020085a7 */ /* 0x000ea2000800007f */
[----:B------:R-:W-:Y:S04]  /*7460*/  BSSY B0, `(.L_x_9435) ;  /* 0x0000006000007945 */ /* 0x000fe80003800000 */
[----:B--2---:R-:W-:Y:S05]  /*7470*/  @P0 BRA `(.L_x_9436) ;  /* 0x0000000000100947 */ /* 0x004fea0003800000 */
.L_x_9437:
[----:B--2---:R2:W3:Y:S02]  /*7480*/  SYNCS.PHASECHK.TRANS64.TRYWAIT P0, [R2+URZ+0x2d800], R3 ;  /* 0x02d80003020075a7 */ /* 0x0044e4000800017f */
[----:B---3--:R-:W-:Y:S05]  /*7490*/  @!P0 NANOSLEEP.SYNCS 0x989680 ;  /* 0x009896800000895d */ /* 0x008fea0003900000 */
[----:B------:R-:W3:Y:S02]  /*74a0*/  @!P0 SYNCS.PHASECHK.TRANS64 P0, [R2+URZ+0x2d800], R3 ;  /* 0x02d80003020085a7 */ /* 0x000ee4000800007f */
[----:B---3--:R-:W-:Y:S05]  /*74b0*/  @!P0 BRA `(.L_x_9437) ;  /* 0xfffffffc00f08947 */ /* 0x008fea000383ffff */
.L_x_9436:
[----:B------:R-:W-:Y:S05]  /*74c0*/  BSYNC B0 ;  /* 0x0000000000007941 */ /* 0x000fea0003800000 */
.L_x_9435:
[----:B------:R-:W-:Y:S05]  /*74d0*/  BRA `(.L_x_9438) ;  /* 0x0000003c00507947 */ /* 0x000fea0003800000 */
.L_x_9434:
[----:B------:R-:W-:Y:S01]  /*74e0*/  ULOP3.LUT UP0, URZ, UR38, 0x1bf, URZ, 0xc0, !UPT ;  /* 0x000001bf263f7892 */ /* 0x000fe2000f80c03f */
[----:B-----5:R-:W-:Y:S01]  /*74f0*/  SHF.R.S32.HI R0, RZ, 0x1f, R105 ;  /* 0x0000001fff007819 */ /* 0x020fe20000011469 */
[----:B------:R-:W-:Y:S01]  /*7500*/  ULDC.64 UR4, c[0x0][0x3d8] ;  /* 0x0000f60000047ab9 */ /* 0x000fe20000000a00 */
[----:B------:R-:W-:Y:S01]  /*7510*/  ULDC.64 UR6, c[0x0][0x3e8] ;  /* 0x0000fa0000067ab9 */ /* 0x000fe20000000a00 */
[----:B------:R-:W-:Y:S01]  /*7520*/  IMAD.WIDE.U32 R48, R105, UR4, RZ ;  /* 0x0000000469307c25 */ /* 0x000fe2000f8e00ff */
[----:B------:R-:W-:Y:S02]  /*7530*/  SHF.R.S32.HI R61, RZ, 0x1f, R16 ;  /* 0x0000001fff3d7819 */ /* 0x000fe40000011410 */
[----:B------:R-:W-:Y:S01]  /*7540*/  PLOP3.LUT P0, PT, PT, PT, UP0, 0x80, 0x0 ;  /* 0x000000000000781c */ /* 0x000fe20003f0f008 */
[C---:B------:R-:W-:Y:S01]  /*7550*/  IMAD R4, R0.reuse, UR4, RZ ;  /* 0x0000000400047c24 */ /* 0x040fe2000f8e02ff */
[----:B------:R-:W-:Y:S01]  /*7560*/  SHF.R.S32.HI R62, RZ, 0x1f, R19 ;  /* 0x0000001fff3e7819 */ /* 0x000fe20000011413 */
[----:B------:R-:W-:-:S02]  /*7570*/  IMAD R0, R0, UR6, RZ ;  /* 0x0000000600007c24 */ /* 0x000fc4000f8e02ff */
[C---:B------:R-:W-:Y:S02]  /*7580*/  IMAD R57, R105.reuse, UR5, R4 ;  /* 0x0000000569397c24 */ /* 0x040fe4000f8e0204 */
[C---:B------:R-:W-:Y:S02]  /*7590*/  IMAD R55, R105.reuse, UR7, R0 ;  /* 0x0000000769377c24 */ /* 0x040fe4000f8e0200 */
[----:B------:R-:W-:-:S04]  /*75a0*/  IMAD.WIDE.U32 R50, R105, UR6, RZ ;  /* 0x0000000669327c25 */ /* 0x000fc8000f8e00ff */
[----:B------:R-:W-:Y:S02]  /*75b0*/  IMAD.IADD R57, R57, 0x1, R49 ;  /* 0x0000000139397824 */ /* 0x000fe400078e0231 */
[----:B------:R-:W-:Y:S01]  /*75c0*/  IMAD.IADD R55, R55, 0x1, R51 ;  /* 0x0000000137377824 */ /* 0x000fe200078e0233 */
[----:B------:R-:W-:Y:S06]  /*75d0*/  @!P0 BRA `(.L_x_9439) ;  /* 0x0000000000408947 */ /* 0x000fec0003800000 */
[----:B------:R-:W-:Y:S01]  /*75e0*/  MOV R0, 0x0 ;  /* 0x0000000000007802 */ /* 0x000fe20000000f00 */
[----:B------:R-:W-:Y:S01]  /*75f0*/  ULDC.64 UR4, c[0x4][0x1b8] ;  /* 0x01006e0000047ab9 */ /* 0x000fe20000000a00 */
[----:B------:R-:W-:Y:S01]  /*7600*/  ULDC.64 UR6, c[0x4][0x1c0] ;  /* 0x0100700000067ab9 */ /* 0x000fe20000000a00 */
[----:B------:R-:W-:Y:S01]  /*7610*/  IMAD.U32 R4, RZ, RZ, UR4 ;  /* 0x00000004ff047e24 */ /* 0x000fe2000f8e00ff */
[----:B-1----:R1:W2:Y:S01]  /*7620*/  LDC.64 R14, c[0x4][R0] ;  /* 0x01000000000e7b82 */ /* 0x0022a20000000a00 */
        /* <DEDUP_REMOVED lines=11> */
.L_x_9439:
[----:B------:R-:W0:Y:S01]  /*76e0*/  LDL R56, [R1+0x34] ;  /* 0x0000340001387983 */ /* 0x000e220000100800 */
[----:B------:R-:W2:Y:S01]  /*76f0*/  LDC.64 R12, c[0x0][0x3d8] ;  /* 0x0000f600ff0c7b82 */ /* 0x000ea20000000a00 */
[----:B------:R-:W-:Y:S02]  /*7700*/  ULDC.U8 UR4, c[0x0][0x3f0] ;  /* 0x0000fc0000047ab9 */ /* 0x000fe40000000000 */
[----:B------:R-:W3:Y:S05]  /*7710*/  LDL R20, [R1+0x30] ;  /* 0x0000300001147983 */ /* 0x000eea0000100800 */
[----:B------:R-:W4:Y:S01]  /*7720*/  LDC.64 R10, c[0x0][0x3e8] ;  /* 0x0000fa00ff0a7b82 */ /* 0x000f220000000a00 */
[----:B------:R-:W-:Y:S01]  /*7730*/  ISETP.NE.AND P0, PT, RZ, UR4, PT ;  /* 0x00000004ff007c0c */ /* 0x000fe2000bf05270 */
[----:B------:R-:W-:Y:S01]  /*7740*/  BSSY B0, `(.L_x_9440) ;  /* 0x00003a5000007945 */ /* 0x000fe20003800000 */
[----:B0-----:R-:W-:Y:S01]  /*7750*/  SHF.R.S32.HI R3, RZ, 0x1f, R56 ;  /* 0x0000001fff037819 */ /* 0x001fe20000011438 */
[----:B--2---:R-:W-:-:S04]  /*7760*/  IMAD.WIDE.U32 R52, R56, R12, RZ ;  /* 0x0000000c38347225 */ /* 0x004fc800078e00ff */
[C---:B------:R-:W-:Y:S02]  /*7770*/  IMAD R4, R3.reuse, R12, RZ ;  /* 0x0000000c03047224 */ /* 0x040fe400078e02ff */
[-C--:B----4-:R-:W-:Y:S02]  /*7780*/  IMAD R6, R3, R10.reuse, RZ ;  /* 0x0000000a03067224 */ /* 0x090fe400078e02ff */
[C---:B---3--:R-:W-:Y:S02]  /*7790*/  IMAD R0, R56.reuse, -0xc0, R20 ;  /* 0xffffff4038007824 */ /* 0x048fe400078e0214 */
[----:B-1----:R-:W-:-:S04]  /*77a0*/  IMAD.WIDE.U32 R14, R56, R10, RZ ;  /* 0x0000000a380e7225 */ /* 0x002fc800078e00ff */
[C---:B------:R-:W-:Y:S02]  /*77b0*/  IMAD R3, R56.reuse, R13, R4 ;  /* 0x0000000d38037224 */ /* 0x040fe400078e0204 */
[----:B------:R-:W-:Y:S01]  /*77c0*/  IMAD R5, R56, R11, R6 ;  /* 0x0000000b38057224 */ /* 0x000fe200078e0206 */
[----:B------:R-:W-:Y:S01]  /*77d0*/  VIMNMX R4, R0, 0xc0, PT ;  /* 0x000000c000047848 */ /* 0x000fe20003fe0100 */
[----:B------:R-:W-:Y:S02]  /*77e0*/  IMAD.IADD R60, R53, 0x1, R3 ;  /* 0x00000001353c7824 */ /* 0x000fe400078e0203 */
[----:B------:R-:W-:Y:S01]  /*77f0*/  IMAD.IADD R0, R15, 0x1, R5 ;  /* 0x000000010f007824 */ /* 0x000fe200078e0205 */
        /* <DEDUP_REMOVED lines=17> */
[----:B------:R-:W-:Y:S01]  /*7910*/  SHF.R.S32.HI R58, RZ, 0x1f, R23 ;  /* 0x0000001fff3a7819 */ /* 0x000fe20000011417 */
[----:B------:R-:W-:Y:S01]  /*7920*/  IMAD.MOV.U32 R4, RZ, RZ, R16 ;  /* 0x000000ffff047224 */ /* 0x000fe200078e0010 */
[----:B------:R-:W-:Y:S01]  /*7930*/  MOV R5, R61 ;  /* 0x0000003d00057202 */ /* 0x000fe20000000f00 */
[----:B------:R-:W-:Y:S01]  /*7940*/  VIADD R3, R16, 0x8 ;  /* 0x0000000810037836 */ /* 0x000fe20000000000 */
[----:B------:R-:W-:Y:S01]  /*7950*/  ULDC UR4, c[0x0][0x3d4] ;  /* 0x0000f50000047ab9 */ /* 0x000fe20000000800 */
[-C--:B------:R-:W-:Y:S01]  /*7960*/  IMAD R20, R58, R12.reuse, RZ ;  /* 0x0000000c3a147224 */ /* 0x080fe200078e02ff */
[----:B------:R-:W-:Y:S01]  /*7970*/  ISETP.GE.AND P4, PT, R16, UR4, PT ;  /* 0x0000000410007c0c */ /* 0x000fe2000bf86270 */
[C-C-:B------:R-:W-:Y:S01]  /*7980*/  IMAD.WIDE.U32 R6, R23.reuse, R12, R4.reuse ;  /* 0x0000000c17067225 */ /* 0x140fe200078e0004 */
[----:B------:R-:W-:Y:S01]  /*7990*/  ULDC.64 UR6, c[0x0][0x3c8] ;  /* 0x0000f20000067ab9 */ /* 0x000fe20000000a00 */
[----:B------:R-:W-:Y:S01]  /*79a0*/  ULDC.64 UR8, c[0x0][0x3e0] ;  /* 0x0000f80000087ab9 */ /* 0x000fe20000000a00 */
[----:B------:R-:W-:Y:S01]  /*79b0*/  CS2R R40, SRZ ;  /* 0x0000000000287805 */ /* 0x000fe2000001ff00 */
[-C--:B------:R-:W-:Y:S01]  /*79c0*/  IMAD R24, R58, R10.reuse, RZ ;  /* 0x0000000a3a187224 */ /* 0x080fe200078e02ff */
[----:B------:R-:W-:Y:S01]  /*79d0*/  CS2R R42, SRZ ;  /* 0x00000000002a7805 */ /* 0x000fe2000001ff00 */
[----:B------:R-:W-:Y:S01]  /*79e0*/  IMAD.WIDE.U32 R8, R23, R10, R4 ;  /* 0x0000000a17087225 */ /* 0x000fe200078e0004 */
[----:B------:R-:W-:-:S03]  /*79f0*/  IADD3 R4, P1, R6, R48, RZ ;  /* 0x0000003006047210 */ /* 0x000fc60007f3e0ff */
[C---:B------:R-:W-:Y:S01]  /*7a00*/  IMAD R20, R23.reuse, R13, R20 ;  /* 0x0000000d17147224 */ /* 0x040fe200078e0214 */
[----:B------:R-:W-:Y:S01]  /*7a10*/  IADD3 R6, P2, R8, R50, RZ ;  /* 0x0000003208067210 */ /* 0x000fe20007f5e0ff */
[----:B------:R-:W-:Y:S02]  /*7a20*/  IMAD R24, R23, R11, R24 ;  /* 0x0000000b17187224 */ /* 0x000fe400078e0218 */
[----:B------:R-:W-:Y:S01]  /*7a30*/  VIADD R8, R16, 0x10 ;  /* 0x0000001010087836 */ /* 0x000fe20000000000 */
[----:B------:R-:W-:Y:S02]  /*7a40*/  IADD3.X R5, R57, R20, R7, P1, !PT ;  /* 0x0000001439057210 */ /* 0x000fe40000ffe407 */
[----:B------:R-:W-:Y:S02]  /*7a50*/  IADD3.X R7, R55, R24, R9, P2, !PT ;  /* 0x0000001837077210 */ /* 0x000fe400017fe409 */
[----:B------:R-:W-:Y:S01]  /*7a60*/  ISETP.GE.AND P1, PT, R3, UR4, PT ;  /* 0x0000000403007c0c */ /* 0x000fe2000bf26270 */
[----:B------:R-:W-:Y:S01]  /*7a70*/  IMAD.WIDE.U32 R52, R52, 0xc0, R4 ;  /* 0x000000c034347825 */ /* 0x000fe200078e0004 */
[----:B------:R-:W-:-:S03]  /*7a80*/  ISETP.GE.AND P3, PT, R8, UR4, PT ;  /* 0x0000000408007c0c */ /* 0x000fc6000bf66270 */
[----:B------:R-:W-:Y:S01]  /*7a90*/  IMAD R5, R60, 0xc0, RZ ;  /* 0x000000c03c057824 */ /* 0x000fe200078e02ff */
[----:B------:R-:W-:Y:S01]  /*7aa0*/  LEA R4, P2, R52, UR6, 0x1 ;  /* 0x0000000634047c11 */ /* 0x000fe2000f8408ff */
[----:B------:R-:W-:-:S04]  /*7ab0*/  IMAD.WIDE.U32 R14, R14, 0xc0, R6 ;  /* 0x000000c00e0e7825 */ /* 0x000fc800078e0006 */
[----:B------:R-:W-:Y:S01]  /*7ac0*/  IMAD R3, R0, 0xc0, RZ ;  /* 0x000000c000037824 */ /* 0x000fe200078e02ff */
[----:B------:R-:W-:Y:S01]  /*7ad0*/  LEA R6, P5, R14, UR8, 0x1 ;  /* 0x000000080e067c11 */ /* 0x000fe2000f8a08ff */
[----:B------:R-:W-:Y:S02]  /*7ae0*/  IMAD.IADD R5, R53, 0x1, R5 ;  /* 0x0000000135057824 */ /* 0x000fe400078e0205 */
[----:B------:R-:W-:Y:S02]  /*7af0*/  VIADD R0, R16, 0x18 ;  /* 0x0000001810007836 */ /* 0x000fe40000000000 */
[----:B------:R-:W-:Y:S01]  /*7b00*/  IMAD.IADD R3, R15, 0x1, R3 ;  /* 0x000000010f037824 */ /* 0x000fe200078e0203 */
[----:B------:R-:W-:Y:S01]  /*7b10*/  LEA.HI.X R5, R52, UR7, R5, 0x1, P2 ;  /* 0x0000000734057c11 */ /* 0x000fe200090f0c05 */
[----:B------:R-:W-:Y:S01]  /*7b20*/  VIADD R8, R16, 0x20 ;  /* 0x0000002010087836 */ /* 0x000fe20000000000 */
[----:B------:R-:W-:Y:S01]  /*7b30*/  ISETP.GE.AND P2, PT, R0, UR4, PT ;  /* 0x0000000400007c0c */ /* 0x000fe2000bf46270 */
[----:B------:R-:W-:Y:S01]  /*7b40*/  VIADD R0, R16, 0x28 ;  /* 0x0000002810007836 */ /* 0x000fe20000000000 */
        /* <DEDUP_REMOVED lines=25> */
.L_x_9443:
[----:B------:R-:W-:Y:S05]  /*7ce0*/  BSYNC B1 ;  /* 0x0000000000017941 */ /* 0x000fea0003800000 */
.L_x_9442:
[----:B------:R-:W2:Y:S01]  /*7cf0*/  LDL R52, [R1+0x4c] ;  /* 0x00004c0001347983 */ /* 0x000ea20000100800 */
[----:B0-----:R-:W-:Y:S01]  /*7d00*/  ISETP.NE.AND P1, PT, R54, 0x1, PT ;  /* 0x000000013600780c */ /* 0x001fe20003f25270 */
[----:B------:R-:W-:Y:S01]  /*7d10*/  IMAD R3, R56, 0xc0, R23 ;  /* 0x000000c038037824 */ /* 0x000fe200078e0217 */
[----:B------:R-:W-:Y:S01]  /*7d20*/  ULDC.64 UR4, c[0x0][0x3c8] ;  /* 0x0000f20000047ab9 */ /* 0x000fe20000000a00 */
[----:B-1---5:R-:W-:Y:S01]  /*7d30*/  IMAD.MOV.U32 R4, RZ, RZ, R43 ;  /* 0x000000ffff047224 */ /* 0x022fe200078e002b */
[----:B------:R-:W-:-:S09]  /*7d40*/  ULDC.64 UR6, c[0x0][0x3e0] ;  /* 0x0000f80000067ab9 */ /* 0x000fd20000000a00 */
[----:B------:R-:W0:Y:S08]  /*7d50*/  @P1 LDC R0, c[0x0][0x42c] ;  /* 0x00010b00ff001b82 */ /* 0x000e300000000800 */
[----:B------:R-:W1:Y:S01]  /*7d60*/  @P1 LDC R5, c[0x0][0x430] ;  /* 0x00010c00ff051b82 */ /* 0x000e620000000800 */
[----:B------:R-:W-:Y:S02]  /*7d70*/  IMAD.MOV.U32 R6, RZ, RZ, R38 ;  /* 0x000000ffff067224 */ /* 0x000fe400078e0026 */
[----:B------:R-:W-:-:S02]  /*7d80*/  IMAD.MOV.U32 R7, RZ, RZ, R39 ;  /* 0x000000ffff077224 */ /* 0x000fc400078e0027 */
[----:B0-----:R-:W-:-:S05]  /*7d90*/  @P1 IMAD.HI.U32 R0, R3, R0, RZ ;  /* 0x0000000003001227 */ /* 0x001fca00078e00ff */
[----:B-1----:R-:W-:Y:S01]  /*7da0*/  @P1 SHF.R.U32.HI R3, RZ, R5, R0 ;  /* 0x00000005ff031219 */ /* 0x002fe20000011600 */
[----:B------:R-:W-:-:S03]  /*7db0*/  IMAD.MOV.U32 R0, RZ, RZ, R42 ;  /* 0x000000ffff007224 */ /* 0x000fc600078e002a */
[----:B------:R-:W-:Y:S01]  /*7dc0*/  SHF.R.S32.HI R5, RZ, 0x1f, R3 ;  /* 0x0000001fff057819 */ /* 0x000fe20000011403 */
[----:B------:R-:W-:Y:S01]  /*7dd0*/  IMAD.MOV.U32 R56, RZ, RZ, R48 ;  /* 0x000000ffff387224 */ /* 0x000fe200078e0030 */
[----:B------:R-:W-:Y:S01]  /*7de0*/  PRMT R58, R0, 0x7610, R58 ;  /* 0x00007610003a7816 */ /* 0x000fe2000000003a */
[----:B------:R-:W-:Y:S01]  /*7df0*/  IMAD.MOV.U32 R54, RZ, RZ, R50 ;  /* 0x000000ffff367224 */ /* 0x000fe200078e0032 */
[----:B------:R-:W-:Y:S01]  /*7e00*/  PRMT R51, R4, 0x7610, R51 ;  /* 0x0000761004337816 */ /* 0x000fe20000000033 */
[C---:B------:R-:W-:Y:S02]  /*7e10*/  IMAD R0, R5.reuse, R12, RZ ;  /* 0x0000000c05007224 */ /* 0x040fe400078e02ff */
[----:B------:R-:W-:Y:S01]  /*7e20*/  IMAD R4, R5, R10, RZ ;  /* 0x0000000a05047224 */ /* 0x000fe200078e02ff */
[----:B------:R-:W-:Y:S01]  /*7e30*/  PRMT R50, R7, 0x5410, R6 ;  /* 0x0000541007327816 */ /* 0x000fe20000000006 */
[----:B------:R-:W-:-:S04]  /*7e40*/  IMAD.WIDE.U32 R6, R3, R12, R56 ;  /* 0x0000000c03067225 */ /* 0x000fc800078e0038 */
[----:B------:R-:W-:-:S04]  /*7e50*/  IMAD.WIDE.U32 R14, R3, R10, R54 ;  /* 0x0000000a030e7225 */ /* 0x000fc800078e0036 */
[C---:B------:R-:W-:Y:S02]  /*7e60*/  IMAD R13, R3.reuse, R13, R0 ;  /* 0x0000000d030d7224 */ /* 0x040fe400078e0200 */
[----:B------:R-:W-:Y:S01]  /*7e70*/  IMAD R3, R3, R11, R4 ;  /* 0x0000000b03037224 */ /* 0x000fe200078e0204 */
[----:B------:R-:W-:Y:S01]  /*7e80*/  LEA R4, P1, R6, UR4, 0x1 ;  /* 0x0000000406047c11 */ /* 0x000fe2000f8208ff */
[----:B------:R-:W-:Y:S01]  /*7e90*/  IMAD.IADD R13, R7, 0x1, R13 ;  /* 0x00000001070d7824 */ /* 0x000fe200078e020d */
[----:B------:R-:W-:Y:S01]  /*7ea0*/  LEA R0, P2, R14, UR6, 0x1 ;  /* 0x000000060e007c11 */ /* 0x000fe2000f8408ff */
[----:B------:R-:W-:Y:S01]  /*7eb0*/  IMAD.IADD R3, R15, 0x1, R3 ;  /* 0x000000010f037824 */ /* 0x000fe200078e0203 */
[----:B------:R-:W-:Y:S01]  /*7ec0*/  UMOV UR4, 0xffffffff ;  /* 0xffffffff00047882 */ /* 0x000fe20000000000 */
[----:B------:R-:W-:Y:S02]  /*7ed0*/  IMAD.MOV.U32 R5, RZ, RZ, R32 ;  /* 0x000000ffff057224 */ /* 0x000fe400078e0020 */
[----:B------:R-:W-:Y:S01]  /*7ee0*/  IMAD.MOV.U32 R10, RZ, RZ, R33 ;  /* 0x000000ffff0a7224 */ /* 0x000fe200078e0021 */
[----:B------:R-:W-:-:S02]  /*7ef0*/  LEA.HI.X R13, R6, UR5, R13, 0x1, P1 ;  /* 0x00000005060d7c11 */ /* 0x000fc400088f0c0d */
[----:B------:R-:W-:Y:S02]  /*7f00*/  LEA.HI.X R3, R14, UR7, R3, 0x1, P2 ;  /* 0x000000070e037c11 */ /* 0x000fe400090f0c03 */
[----:B------:R-:W-:Y:S02]  /*7f10*/  PRMT R48, R5, 0x5410, R10 ;  /* 0x0000541005307816 */ /* 0x000fe4000000000a */
[----:B--2---:R-:W-:Y:S01]  /*7f20*/  LEA.HI R5, R52, R52, RZ, 0x1 ;  /* 0x0000003434057211 */ /* 0x004fe200078f08ff */
[----:B------:R-:W-:Y:S06]  /*7f30*/  BRA.DIV UR4, `(.L_x_9444) ;  /* 0x000001a204287947 */ /* 0x000fec000b800000 */
.L_x_9691:
[----:B------:R-:W-:Y:S01]  /*7f40*/  UMOV UR4, 0xffffffff ;  /* 0xffffffff00047882 */ /* 0x000fe20000000000 */
[----:B------:R-:W-:Y:S02]  /*7f50*/  LOP3.LUT R5, R5, 0xfffffffe, RZ, 0xc0, !PT ;  /* 0xfffffffe05057812 */ /* 0x000fe400078ec0ff */
[----:B------:R-:W-:Y:S05]  /*7f60*/  BRA.DIV UR4, `(.L_x_9445) ;  /* 0x000001a204407947 */ /* 0x000fea000b800000 */
.L_x_9694:
[----:B------:R-:W-:Y:S01]  /*7f70*/  UMOV UR4, 0xffffffff ;  /* 0xffffffff00047882 */ /* 0x000fe20000000000 */
[----:B------:R-:W-:Y:S02]  /*7f80*/  IMAD.IADD R5, R52, 0x1, -R5 ;  /* 0x0000000134057824 */ /* 0x000fe400078e0a05 */
[----:B------:R-:W-:Y:S05]  /*7f90*/  BRA.DIV UR4, `(.L_x_9446) ;  /* 0x000001a2045c7947 */ /* 0x000fea000b800000 */
.L_x_9697:
[----:B------:R-:W-:Y:S01]  /*7fa0*/  UMOV UR4, 0xffffffff ;  /* 0xffffffff00047882 */ /* 0x000fe20000000000 */
[----:B------:R-:W-:Y:S02]  /*7fb0*/  SHF.L.U32 R3, R5, 0x1f, RZ ;  /* 0x0000001f05037819 */ /* 0x000fe400000006ff */
[----:B------:R-:W-:Y:S05]  /*7fc0*/  BRA.DIV UR4, `(.L_x_9447) ;  /* 0x000001a204787947 */ /* 0x000fea000b800000 */
.L_x_9700:
[----:B------:R-:W0:Y:S01]  /*7fd0*/  SYNCS.PHASECHK.TRANS64.TRYWAIT P1, [R2+URZ+0x2d800], R3 ;  /* 0x02d80003020075a7 */ /* 0x000e22000802017f */
[----:B------:R-:W-:Y:S01]  /*7fe0*/  IMAD.MOV.U32 R0, RZ, RZ, R28 ;  /* 0x000000ffff007224 */ /* 0x000fe200078e001c */
[----:B------:R-:W-:Y:S01]  /*7ff0*/  MOV R4, R29 ;  /* 0x0000001d00047202 */ /* 0x000fe20000000f00 */
[----:B------:R-:W-:Y:S01]  /*8000*/  IMAD.MOV.U32 R5, RZ, RZ, R24 ;  /* 0x000000ffff057224 */ /* 0x000fe200078e0018 */
[----:B------:R-:W-:Y:S01]  /*8010*/  BSSY B1, `(.L_x_9448) ;  /* 0x000001b000017945 */ /* 0x000fe20003800000 */
        /* <DEDUP_REMOVED lines=25> */
[----:B0-----:R-:W-:Y:S06]  /*81b0*/  @!P1 BRA `(.L_x_9449) ;  /* 0x000001a000249947 */ /* 0x001fec0003800000 */
.L_x_9701:
[----:B------:R-:W-:Y:S05]  /*81c0*/  BSYNC B1 ;  /* 0x0000000000017941 */ /* 0x000fea0003800000 */
.L_x_9448:
[----:B------:R-:W-:Y:S01]  /*81d0*/  PRMT R11, R0, 0x5410, R4 ;  /* 0x00005410000b7816 */ /* 0x000fe20000000004 */
[----:B------:R-:W-:Y:S06]  /*81e0*/  @P0 BRA `(.L_x_9450) ;  /* 0x0000002c00e80947 */ /* 0x000fec0003800000 */
[----:B------:R-:W2:Y:S01]  /*81f0*/  LDL R6, [R1+0x40] ;  /* 0x0000400001067983 */ /* 0x000ea20000100800 */
[----:B------:R-:W1:Y:S01]  /*8200*/  LDC R5, c[0x0][0x3d4] ;  /* 0x0000f500ff057b82 */ /* 0x000e620000000800 */
[----:B------:R-:W-:Y:S01]  /*8210*/  LEA.HI R59, R59, R46, RZ, 0x2 ;  /* 0x0000002e3b3b7211 */ /* 0x000fe200078f10ff */
[----:B------:R-:W-:Y:S03]  /*8220*/  BSSY B1, `(.L_x_9451) ;  /* 0x000003f000017945 */ /* 0x000fe60003800000 */
[--C-:B0-----:R-:W-:Y:S02]  /*8230*/  SHF.R.S32.HI R3, RZ, 0x2, R59.reuse ;  /* 0x00000002ff037819 */ /* 0x101fe4000001143b */
[----:B------:R-:W-:-:S04]  /*8240*/  SHF.R.S32.HI R0, RZ, 0x1f, R59 ;  /* 0x0000001fff007819 */ /* 0x000fc8000001143b */
[----:B------:R-:W-:-:S04]  /*8250*/  LEA.HI R0, R0, R3, RZ, 0x2 ;  /* 0x0000000300007211 */ /* 0x000fc800078f10ff */
[----:B------:R-:W-:Y:S01]  /*8260*/  LOP3.LUT R4, R0, 0xfffffffc, RZ, 0xc0, !PT ;  /* 0xfffffffc00047812 */ /* 0x000fe200078ec0ff */
[----:B------:R-:W-:-:S04]  /*8270*/  VIADD R0, R16, 0x8 ;  /* 0x0000000810007836 */ /* 0x000fc80000000000 */
[----:B------:R-:W-:Y:S02]  /*8280*/  IMAD.IADD R3, R3, 0x1, -R4 ;  /* 0x0000000103037824 */ /* 0x000fe400078e0a04 */
[C---:B------:R-:W-:Y:S01]  /*8290*/  VIADD R4, R16.reuse, 0x10 ;  /* 0x0000001010047836 */ /* 0x040fe20000000000 */
[-C--:B-1----:R-:W-:Y:S02]  /*82a0*/  ISETP.GE.AND P6, PT, R16, R5.reuse, PT ;  /* 0x000000051000720c */ /* 0x082fe40003fc6270 */
[----:B------:R-:W-:Y:S02]  /*82b0*/  LOP3.LUT P1, RZ, R3, 0x2, RZ, 0xc0, !PT ;  /* 0x0000000203ff7812 */ /* 0x000fe4000782c0ff */
[-C--:B------:R-:W-:Y:S02]  /*82c0*/  ISETP.GE.AND P0, PT, R0, R5.reuse, PT ;  /* 0x000000050000720c */ /* 0x080fe40003f06270 */
[----:B------:R-:W-:Y:S01]  /*82d0*/  ISETP.GE.AND P2, PT, R4, R5, PT ;  /* 0x000000050400720c */ /* 0x000fe20003f46270 */
[C---:B------:R-:W-:Y:S01]  /*82e0*/  VIADD R4, R16.reuse, 0x20 ;  /* 0x0000002010047836 */ /* 0x040fe20000000000 */
[----:B------:R-:W-:-:S04]  /*82f0*/  IADD3 R0, R16, 0x18, RZ ;  /* 0x0000001810007810 */ /* 0x000fc80007ffe0ff */
[-C--:B------:R-:W-:Y:S02]  /*8300*/  ISETP.GE.AND P3, PT, R0, R5.reuse, PT ;  /* 0x000000050000720c */ /* 0x080fe40003f66270 */
[----:B------:R-:W-:Y:S01]  /*8310*/  ISETP.GE.AND P4, PT, R4, R5, PT ;  /* 0x000000050400720c */ /* 0x000fe20003f86270 */
[----:B--2---:R-:W-:Y:S02]  /*8320*/  IMAD R3, R6, 0x2, R2 ;  /* 0x0000000206037824 */ /* 0x004fe400078e0202 */
[----:B------:R-:W-:Y:S02]  /*8330*/  VIADD R6, R16, 0x28 ;  /* 0x0000002810067836 */ /* 0x000fe40000000000 */
[----:B------:R-:W-:-:S03]  /*8340*/  VIADD R0, R3, 0x20 ;  /* 0x0000002003007836 */ /* 0x000fc60000000000 */
        /* <DEDUP_REMOVED lines=11> */
[----:B0-----:R-:W-:-:S02]  /*8400*/  HADD2.F32 R42, -RZ, R7.H0_H0 ;  /* 0x20000007ff2a7230 */ /* 0x001fc40000004100 */
        /* <DEDUP_REMOVED lines=11> */
[----:B------:R-:W-:Y:S02]  /*84c0*/  HADD2.F32 R6, -RZ, R5.H0_H0 ;  /* 0x20000005ff067230 */ /* 0x000fe40000004100 */
[----:B------:R-:W-:Y:S01]  /*84d0*/  FFMA.FTZ R57, R42, R53, -R57 ;  /* 0x000000352a397223 */ /* 0x000fe20000010839 */
[----:B------:R-:W-:Y:S02]  /*84e0*/  HADD2.F32 R52, -RZ, R51.H0_H0 ;  /* 0x20000033ff347230 */ /* 0x000fe40000004100 */
        /* <DEDUP_REMOVED lines=17> */
[----:B------:R0:W-:Y:S02]  /*8600*/  STS.128 [R3+0xc400], R4 ;  /* 0x00c4000403007388 */ /* 0x0001e40000000c00 */
.L_x_9452:
[----:B------:R-:W-:Y:S05]  /*8610*/  BSYNC B1 ;  /* 0x0000000000017941 */ /* 0x000fea0003800000 */
.L_x_9451:
[----:B------:R-:W-:Y:S01]  /*8620*/  BSSY B1, `(.L_x_9453) ;  /* 0x000002d000017945 */ /* 0x000fe20003800000 */
[----:B------:R-:W-:-:S03]  /*8630*/  @P1 VIADD R0, R3, 0xffffffe0 ;  /* 0xffffffe003001836 */ /* 0x000fc60000000000 */
[----:B------:R-:W-:Y:S05]  /*8640*/  @P0 BRA `(.L_x_9454) ;  /* 0x0000000000a80947 */ /* 0x000fea0003800000 */
[----:B0-----:R-:W0:Y:S01]  /*8650*/  LDS.128 R4, [R0+0xc400] ;  /* 0x00c4000000047984 */ /* 0x001e220000000c00 */
        /* <DEDUP_REMOVED lines=41> */
.L_x_9454:
[----:B------:R-:W-:Y:S05]  /*88f0*/  BSYNC B1 ;  /* 0x0000000000017941 */ /* 0x000fea0003800000 */
.L_x_9453:
[----:B------:R-:W-:Y:S04]  /*8900*/  BSSY B1, `(.L_x_9455) ;  /* 0x000002c000017945 */ /* 0x000fe80003800000 */
[----:B------:R-:W-:Y:S05]  /*8910*/  @P2 BRA `(.L_x_9456) ;  /* 0x0000000000a82947 */ /* 0x000fea0003800000 */
[----:B01----:R-:W0:Y:S01]  /*8920*/  LDS.128 R4, [R3+0xf400] ;  /* 0x00f4000003047984 */ /* 0x003e220000000c00 */
        /* <DEDUP_REMOVED lines=41> */
.L_x_9456:
[----:B------:R-:W-:Y:S05]  /*8bc0*/  BSYNC B1 ;  /* 0x0000000000017941 */ /* 0x000fea0003800000 */
.L_x_9455:
[----:B------:R-:W-:Y:S04]  /*8bd0*/  BSSY B1, `(.L_x_9457) ;  /* 0x000002c000017945 */ /* 0x000fe80003800000 */
[----:B------:R-:W-:Y:S05]  /*8be0*/  @P3 BRA `(.L_x_9458) ;  /* 0x0000000000a83947 */ /* 0x000fea0003800000 */
[----:B012---:R-:W0:Y:S01]  /*8bf0*/  LDS.128 R4, [R0+0xf400] ;  /* 0x00f4000000047984 */ /* 0x007e220000000c00 */
        /* <DEDUP_REMOVED lines=41> */
.L_x_9458:
[----:B------:R-:W-:Y:S05]  /*8e90*/  BSYNC B1 ;  /* 0x0000000000017941 */ /* 0x000fea0003800000 */
.L_x_9457:
        /* <DEDUP_REMOVED lines=44> */
.L_x_9460:
[----:B------:R-:W-:Y:S05]  /*9160*/  BSYNC B1 ;  /* 0x0000000000017941 */ /* 0x000fea0003800000 */
.L_x_9459:
        /* <DEDUP_REMOVED lines=44> */
.L_x_9441:
[----:B------:R-:W2:Y:S01]  /*9430*/  LDL R5, [R1+0x34] ;  /* 0x0000340001057983 */ /* 0x000ea20000100800 */
[----:B------:R-:W0:Y:S01]  /*9440*/  LDC R3, c[0x0][0x428] ;  /* 0x00010a00ff037b82 */ /* 0x000e220000000800 */
[----:B------:R-:W-:Y:S01]  /*9450*/  ISETP.GE.AND P0, PT, R23, R4, PT ;  /* 0x000000041700720c */ /* 0x000fe20003f06270 */
[----:B------:R-:W-:Y:S01]  /*9460*/  BSSY B1, `(.L_x_9461) ;  /* 0x0000046000017945 */ /* 0x000fe20003800000 */
        /* <DEDUP_REMOVED lines=13> */
[----:B0-----:R-:W-:-:S13]  /*9540*/  ISETP.NE.AND P1, PT, R3, 0x1, PT ;  /* 0x000000010300780c */ /* 0x001fda0003f25270 */
[----:B------:R-:W0:Y:S08]  /*9550*/  @P1 LDC R58, c[0x0][0x42c] ;  /* 0x00010b00ff3a1b82 */ /* 0x000e300000000800 */
[----:B------:R-:W1:Y:S01]  /*9560*/  @P1 LDC R59, c[0x0][0x430] ;  /* 0x00010c00ff3b1b82 */ /* 0x000e620000000800 */
[----:B--2---:R-:W-:Y:S01]  /*9570*/  IMAD R3, R5, 0xc0, R23 ;  /* 0x000000c005037824 */ /* 0x004fe200078e0217 */
[----:B------:R-:W-:-:S03]  /*9580*/  CS2R R4, SRZ ;  /* 0x0000000000047805 */ /* 0x000fc6000001ff00 */
[----:B0-----:R-:W-:Y:S01]  /*9590*/  @P1 IMAD.HI.U32 R58, R3, R58, RZ ;  /* 0x0000003a033a1227 */ /* 0x001fe200078e00ff */
[----:B-1----:R-:W-:Y:S06]  /*95a0*/  @P0 BRA `(.L_x_9462) ;  /* 0x0000000000c40947 */ /* 0x002fec0003800000 */
[----:B------:R-:W-:Y:S01]  /*95b0*/  IMAD.MOV.U32 R4, RZ, RZ, R19 ;  /* 0x000000ffff047224 */ /* 0x000fe200078e0013 */
[----:B------:R-:W-:Y:S01]  /*95c0*/  SHF.R.S32.HI R9, RZ, 0x1f, R23 ;  /* 0x0000001fff097819 */ /* 0x000fe20000011417 */
[----:B------:R-:W-:Y:S01]  /*95d0*/  IMAD.MOV.U32 R5, RZ, RZ, R62 ;  /* 0x000000ffff057224 */ /* 0x000fe200078e003e */
[----:B------:R-:W-:Y:S01]  /*95e0*/  ULDC.64 UR4, c[0x0][0x3c8] ;  /* 0x0000f20000047ab9 */ /* 0x000fe20000000a00 */
[----:B------:R-:W-:Y:S01]  /*95f0*/  ULDC.64 UR6, c[0x0][0x3e0] ;  /* 0x0000f80000067ab9 */ /* 0x000fe20000000a00 */
[----:B------:R-:W-:Y:S01]  /*9600*/  VIADD R63, R19, 0x10 ;  /* 0x00000010133f7836 */ /* 0x000fe20000000000 */
[----:B------:R-:W-:Y:S01]  /*9610*/  CS2R R32, SRZ ;  /* 0x0000000000207805 */ /* 0x000fe2000001ff00 */
[----:B------:R-:W-:Y:S01]  /*9620*/  IMAD.WIDE.U32 R6, R23, R12, R4 ;  /* 0x0000000c17067225 */ /* 0x000fe200078e0004 */
[----:B------:R-:W-:Y:S02]  /*9630*/  CS2R R34, SRZ ;  /* 0x0000000000227805 */ /* 0x000fe4000001ff00 */
[----:B------:R-:W-:-:S02]  /*9640*/  CS2R R36, SRZ ;  /* 0x0000000000247805 */ /* 0x000fc4000001ff00 */
[----:B------:R-:W-:Y:S01]  /*9650*/  CS2R R38, SRZ ;  /* 0x0000000000267805 */ /* 0x000fe2000001ff00 */
[C---:B------:R-:W-:Y:S01]  /*9660*/  IMAD R8, R9.reuse, R12, RZ ;  /* 0x0000000c09087224 */ /* 0x040fe200078e02ff */
[----:B------:R-:W-:Y:S01]  /*9670*/  IADD3 R48, P2, R6, R48, RZ ;  /* 0x0000003006307210 */ /* 0x000fe20007f5e0ff */
[-C--:B------:R-:W-:Y:S01]  /*9680*/  IMAD R20, R9, R10.reuse, RZ ;  /* 0x0000000a09147224 */ /* 0x080fe200078e02ff */
[----:B------:R-:W-:Y:S01]  /*9690*/  CS2R R40, SRZ ;  /* 0x0000000000287805 */ /* 0x000fe2000001ff00 */
[C---:B------:R-:W-:Y:S01]  /*96a0*/  IMAD.WIDE.U32 R4, R23.reuse, R10, R4 ;  /* 0x0000000a17047225 */ /* 0x040fe200078e0004 */
[----:B------:R-:W-:Y:S02]  /*96b0*/  CS2R R42, SRZ ;  /* 0x00000000002a7805 */ /* 0x000fe4000001ff00 */
[----:B------:R-:W-:Y:S02]  /*96c0*/  CS2R R24, SRZ ;  /* 0x0000000000187805 */ /* 0x000fe4000001ff00 */
[----:B------:R-:W-:Y:S01]  /*96d0*/  CS2R R26, SRZ ;  /* 0x00000000001a7805 */ /* 0x000fe2000001ff00 */
[C---:B------:R-:W-:Y:S01]  /*96e0*/  IMAD R6, R23.reuse, R13, R8 ;  /* 0x0000000d17067224 */ /* 0x040fe200078e0208 */
[----:B------:R-:W-:Y:S01]  /*96f0*/  IADD3 R50, P3, R4, R50, RZ ;  /* 0x0000003204327210 */ /* 0x000fe20007f7e0ff */
[----:B------:R-:W-:Y:S01]  /*9700*/  IMAD R20, R23, R11, R20 ;  /* 0x0000000b17147224 */ /* 0x000fe200078e0214 */
[----:B------:R-:W-:Y:S01]  /*9710*/  CS2R R28, SRZ ;  /* 0x00000000001c7805 */ /* 0x000fe2000001ff00 */
[----:B------:R-:W-:Y:S01]  /*9720*/  VIADD R61, R19, 0x20 ;  /* 0x00000020133d7836 */ /* 0x000fe20000000000 */
[----:B------:R-:W-:Y:S01]  /*9730*/  IADD3.X R49, R57, R7, R6, P2, !PT ;  /* 0x0000000739317210 */ /* 0x000fe200017fe406 */
[----:B------:R-:W-:Y:S01]  /*9740*/  IMAD R7, R60, 0xc0, RZ ;  /* 0x000000c03c077824 */ /* 0x000fe200078e02ff */
[----:B------:R-:W-:Y:S01]  /*9750*/  IADD3.X R51, R55, R5, R20, P3, !PT ;  /* 0x0000000537337210 */ /* 0x000fe20001ffe414 */
[----:B------:R-:W-:Y:S01]  /*9760*/  IMAD R5, R0, 0xc0, RZ ;  /* 0x000000c000057824 */ /* 0x000fe200078e02ff */
[----:B------:R-:W-:Y:S01]  /*9770*/  CS2R R30, SRZ ;  /* 0x00000000001e7805 */ /* 0x000fe2000001ff00 */
[----:B------:R-:W-:-:S04]  /*9780*/  IMAD.WIDE.U32 R52, R52, 0xc0, R48 ;  /* 0x000000c034347825 */ /* 0x000fc800078e0030 */
[----:B------:R-:W-:Y:S01]  /*9790*/  IMAD.WIDE.U32 R14, R14, 0xc0, R50 ;  /* 0x000000c00e0e7825 */ /* 0x000fe200078e0032 */
[----:B------:R-:W-:Y:S01]  /*97a0*/  LEA R8, P2, R52, UR4, 0x1 ;  /* 0x0000000434087c11 */ /* 0x000fe2000f8408ff */
[----:B------:R-:W-:Y:S02]  /*97b0*/  ULDC UR4, c[0x0][0x3d4] ;  /* 0x0000f50000047ab9 */ /* 0x000fe40000000800 */
[----:B------:R-:W-:Y:S01]  /*97c0*/  IMAD.IADD R7, R7, 0x1, R53 ;  /* 0x0000000107077824 */ /* 0x000fe200078e0235 */
[----:B------:R-:W-:Y:S01]  /*97d0*/  LEA R20, P3, R14, UR6, 0x1 ;  /* 0x000000060e147c11 */ /* 0x000fe2000f8608ff */
[----:B------:R-:W-:Y:S01]  /*97e0*/  IMAD.IADD R5, R5, 0x1, R15 ;  /* 0x0000000105057824 */ /* 0x000fe200078e020f */
[----:B------:R-:W-:Y:S02]  /*97f0*/  ISETP.GE.AND P4, PT, R61, UR4, PT ;  /* 0x000000043d007c0c */ /* 0x000fe4000bf86270 */
[----:B------:R-:W-:Y:S02]  /*9800*/  LEA.HI.X R9, R52, UR5, R7, 0x1, P2 ;  /* 0x0000000534097c11 */ /* 0x000fe400090f0c07 */
[----:B------:R-:W-:-:S02]  /*9810*/  CS2R R6, SRZ ;  /* 0x0000000000067805 */ /* 0x000fc4000001ff00 */
[----:B------:R-:W-:Y:S02]  /*9820*/  LEA.HI.X R21, R14, UR7, R5, 0x1, P3 ;  /* 0x000000070e157c11 */ /* 0x000fe400098f0c05 */
[----:B------:R-:W-:Y:S02]  /*9830*/  CS2R R4, SRZ ;  /* 0x0000000000047805 */ /* 0x000fe4000001ff00 */
[----:B------:R-:W-:Y:S02]  /*9840*/  ISETP.GE.AND P2, PT, R19, UR4, PT ;  /* 0x0000000413007c0c */ /* 0x000fe4000bf46270 */
[----:B------:R-:W-:Y:S01]  /*9850*/  ISETP.GE.AND P3, PT, R63, UR4, PT ;  /* 0x000000043f007c0c */ /* 0x000fe2000bf66270 */
[----:B------:R0:W5:Y:S04]  /*9860*/  @!P4 LDG.E.128 R40, desc[UR52][R8.64+0x40] ;  /* 0x000040340828c981 */ /* 0x000168000c1e1d00 */
[----:B------:R0:W5:Y:S06]  /*9870*/  @!P4 LDG.E.128 R28, desc[UR52][R20.64+0x40] ;  /* 0x00004034141cc981 */ /* 0x00016c000c1e1d00 */
[----:B------:R0:W5:Y:S04]  /*9880*/  @!P2 LDG.E.128 R32, desc[UR52][R8.64] ;  /* 0x000000340820a981 */ /* 0x000168000c1e1d00 */
[----:B------:R0:W5:Y:S04]  /*9890*/  @!P3 LDG.E.128 R36, desc[UR52][R8.64+0x20] ;  /* 0x000020340824b981 */ /* 0x000168000c1e1d00 */
[----:B------:R0:W5:Y:S04]  /*98a0*/  @!P2 LDG.E.128 R4, desc[UR52][R20.64] ;  /* 0x000000341404a981 */ /* 0x000168000c1e1d00 */
[----:B------:R0:W5:Y:S02]  /*98b0*/  @!P3 LDG.E.128 R24, desc[UR52][R20.64+0x20] ;  /* 0x000020341418b981 */ /* 0x000164000c1e1d00 */
.L_x_9462:
[----:B------:R-:W-:Y:S05]  /*98c0*/  BSYNC B1 ;  /* 0x0000000000017941 */ /* 0x000fea0003800000 */
.L_x_9461:
[----:B0-----:R-:W2:Y:S01]  /*98d0*/  LDL R20, [R1+0x4c] ;  /* 0x00004c0001147983 */ /* 0x001ea20000100800 */
[----:B------:R-:W-:Y:S01]  /*98e0*/  @P1 SHF.R.U32.HI R3, RZ, R59, R58 ;  /* 0x0000003bff031219 */ /* 0x000fe2000001163a */
[----:B-----5:R-:W-:Y:S01]  /*98f0*/  IMAD.MOV.U32 R0, RZ, RZ, R4 ;  /* 0x000000ffff007224 */ /* 0x020fe200078e0004 */
[----:B------:R-:W-:Y:S01]  /*9900*/  ULDC.64 UR4, c[0x0][0x3c8] ;  /* 0x0000f20000047ab9 */ /* 0x000fe20000000a00 */
[----:B------:R-:W-:Y:S01]  /*9910*/  IMAD.MOV.U32 R8, RZ, RZ, R5 ;  /* 0x000000ffff087224 */ /* 0x000fe200078e0005 */
[----:B------:R-:W-:Y:S01]  /*9920*/  SHF.R.S32.HI R9, RZ, 0x1f, R3 ;  /* 0x0000001fff097819 */ /* 0x000fe20000011403 */
[-C--:B------:R-:W-:Y:S01]  /*9930*/  IMAD.WIDE.U32 R56, R3, R12.reuse, R56 ;  /* 0x0000000c03387225 */ /* 0x080fe200078e0038 */
[----:B------:R-:W-:Y:S02]  /*9940*/  ULDC.64 UR6, c[0x0][0x3e0] ;  /* 0x0000f80000067ab9 */ /* 0x000fe40000000a00 */
[----:B------:R-:W-:Y:S01]  /*9950*/  PRMT R59, R0, 0x5410, R8 ;  /* 0x00005410003b7816 */ /* 0x000fe20000000008 */
[----:B------:R-:W-:-:S02]  /*9960*/  IMAD R0, R9, R12, RZ ;  /* 0x0000000c09007224 */ /* 0x000fc400078e02ff */
        /* <DEDUP_REMOVED lines=11> */
[----:B------:R-:W-:Y:S01]  /*9a20*/  LEA.HI.X R13, R56, UR5, R13, 0x1, P1 ;  /* 0x00000005380d7c11 */ /* 0x000fe200088f0c0d */
[----:B------:R-:W-:Y:S01]  /*9a30*/  IMAD.MOV.U32 R14, RZ, RZ, R6 ;  /* 0x000000ffff0e7224 */ /* 0x000fe200078e0006 */
[----:B------:R-:W-:Y:S01]  /*9a40*/  LEA.HI.X R3, R54, UR7, R3, 0x1, P2 ;  /* 0x0000000736037c11 */ /* 0x000fe200090f0c03 */
[----:B------:R-:W-:Y:S01]  /*9a50*/  IMAD.MOV.U32 R15, RZ, RZ, R7 ;  /* 0x000000ffff0f7224 */ /* 0x000fe200078e0007 */
[----:B------:R-:W-:-:S04]  /*9a60*/  PRMT R49, R9, 0x5410, R10 ;  /* 0x0000541009317816 */ /* 0x000fc8000000000a */
[----:B------:R-:W-:Y:S02]  /*9a70*/  PRMT R58, R15, 0x5410, R14 ;  /* 0x000054100f3a7816 */ /* 0x000fe4000000000e */
[----:B--2---:R-:W-:Y:S01]  /*9a80*/  LEA.HI R9, R20, R20, RZ, 0x1 ;  /* 0x0000001414097211 */ /* 0x004fe200078f08ff */
[----:B------:R-:W-:Y:S06]  /*9a90*/  BRA.DIV UR4, `(.L_x_9463) ;  /* 0x0000018a04007947 */ /* 0x000fec000b800000 */
.L_x_9704:
[----:B------:R-:W-:Y:S01]  /*9aa0*/  UMOV UR4, 0xffffffff ;  /* 0xffffffff00047882 */ /* 0x000fe20000000000 */
[----:B------:R-:W-:Y:S02]  /*9ab0*/  LOP3.LUT R9, R9, 0xfffffffe, RZ, 0xc0, !PT ;  /* 0xfffffffe09097812 */ /* 0x000fe400078ec0ff */
[----:B------:R-:W-:Y:S05]  /*9ac0*/  BRA.DIV UR4, `(.L_x_9464) ;  /* 0x0000018a04187947 */ /* 0x000fea000b800000 */
.L_x_9707:
[----:B------:R-:W-:Y:S01]  /*9ad0*/  UMOV UR4, 0xffffffff ;  /* 0xffffffff00047882 */ /* 0x000fe20000000000 */
[----:B------:R-:W-:Y:S02]  /*9ae0*/  IMAD.IADD R9, R20, 0x1, -R9 ;  /* 0x0000000114097824 */ /* 0x000fe400078e0a09 */
[----:B------:R-:W-:Y:S05]  /*9af0*/  BRA.DIV UR4, `(.L_x_9465) ;  /* 0x0000018a04347947 */ /* 0x000fea000b800000 */
.L_x_9710:
[----:B------:R-:W-:Y:S01]  /*9b00*/  UMOV UR4, 0xffffffff ;  /* 0xffffffff00047882 */ /* 0x000fe20000000000 */
[----:B------:R-:W-:Y:S02]  /*9b10*/  SHF.L.U32 R9, R9, 0x1f, RZ ;  /* 0x0000001f09097819 */ /* 0x000fe400000006ff */
[----:B------:R-:W-:Y:S05]  /*9b20*/  BRA.DIV UR4, `(.L_x_9466) ;  /* 0x0000018a04507947 */ /* 0x000fea000b800000 */
.L_x_9713:
[----:B------:R-:W0:Y:S01]  /*9b30*/  SYNCS.PHASECHK.TRANS64.TRYWAIT P1, [R2+URZ+0x2d800], R9 ;  /* 0x02d80009020075a7 */ /* 0x000e22000802017f */
[----:B------:R-:W-:Y:S01]  /*9b40*/  IMAD.MOV.U32 R0, RZ, RZ, R26 ;  /* 0x000000ffff007224 */ /* 0x000fe200078e001a */
[----:B------:R-:W-:Y:S01]  /*9b50*/  BSSY B1, `(.L_x_9467) ;  /* 0x000001c000017945 */ /* 0x000fe20003800000 */
[----:B------:R-:W-:Y:S02]  /*9b60*/  IMAD.MOV.U32 R3, RZ, RZ, R27 ;  /* 0x000000ffff037224 */ /* 0x000fe400078e001b */
        /* <DEDUP_REMOVED lines=23> */
[----:B------:R-:W-:-:S02]  /*9ce0*/  MOV R8, R43 ;  /* 0x0000002b00087202 */ /* 0x000fc40000000f00 */
[----:B------:R-:W-:Y:S01]  /*9cf0*/  PRMT R21, R10, 0x5410, R11 ;  /* 0x000054100a157816 */ /* 0x000fe2000000000b */
[----:B0-----:R-:W-:Y:S06]  /*9d00*/  @!P1 BRA `(.L_x_9468) ;  /* 0x0000018800009947 */ /* 0x001fec0003800000 */
.L_x_9714:
[----:B------:R-:W-:Y:S05]  /*9d10*/  BSYNC B1 ;  /* 0x0000000000017941 */ /* 0x000fea0003800000 */
.L_x_9467:
[----:B------:R-:W-:Y:S01]  /*9d20*/  PRMT R48, R0, 0x5410, R8 ;  /* 0x0000541000307816 */ /* 0x000fe20000000008 */
[----:B------:R-:W-:Y:S06]  /*9d30*/  @P0 BRA `(.L_x_9450) ;  /* 0x0000001400140947 */ /* 0x000fec0003800000 */
[----:B------:R1:W5:Y:S01]  /*9d40*/  LDL R75, [R1+0xc] ;  /* 0x00000c00014b7983 */ /* 0x0003620000100800 */
[----:B------:R-:W2:Y:S03]  /*9d50*/  LDC R0, c[0x0][0x3d4] ;  /* 0x0000f500ff007b82 */ /* 0x000ea60000000800 */
[----:B------:R1:W5:Y:S04]  /*9d60*/  LDL R74, [R1+0x14] ;  /* 0x00001400014a7983 */ /* 0x0003680000100800 */
[----:B------:R1:W5:Y:S01]  /*9d70*/  LDL R73, [R1+0x10] ;  /* 0x0000100001497983 */ /* 0x0003620000100800 */
[C---:B------:R-:W-:Y:S01]  /*9d80*/  VIADD R77, R19.reuse, 0x10 ;  /* 0x00000010134d7836 */ /* 0x040fe20000000000 */
[----:B------:R-:W-:Y:S01]  /*9d90*/  BSSY B1, `(.L_x_9469) ;  /* 0x000006b000017945 */ /* 0x000fe20003800000 */
[C---:B------:R-:W-:Y:S01]  /*9da0*/  VIADD R76, R19.reuse, 0x20 ;  /* 0x00000020134c7836 */ /* 0x040fe20000000000 */
[----:B--2---:R-:W-:-:S02]  /*9db0*/  ISETP.GE.AND P0, PT, R19, R0, PT ;  /* 0x000000001300720c */ /* 0x004fc40003f06270 */
[-C--:B------:R-:W-:Y:S02]  /*9dc0*/  ISETP.GE.AND P1, PT, R77, R0.reuse, PT ;  /* 0x000000004d00720c */ /* 0x080fe40003f26270 */
[----:B------:R-:W-:-:S09]  /*9dd0*/  ISETP.GE.AND P2, PT, R76, R0, PT ;  /* 0x000000004c00720c */ /* 0x000fd20003f46270 */
[----:B-1----:R-:W-:Y:S05]  /*9de0*/  @P0 BRA `(.L_x_9470) ;  /* 0x0000000400940947 */ /* 0x002fea0003800000 */
[----:B------:R-:W-:Y:S01]  /*9df0*/  LEA.HI R8, R46, R46, RZ, 0x1 ;  /* 0x0000002e2e087211 */ /* 0x000fe200078f08ff */
[----:B------:R-:W-:Y:S01]  /*9e00*/  HADD2.F32 R57, -RZ, R57.H0_H0 ;  /* 0x20000039ff397230 */ /* 0x000fe20000004100 */
[----:B-----5:R-:W-:Y:S01]  /*9e10*/  LOP3.LUT R10, R75, 0x18, R19, 0xf8, !PT ;  /* 0x000000184b0a7812 */ /* 0x020fe200078ef813 */
[----:B------:R-:W-:Y:S01]  /*9e20*/  HADD2.F32 R61, -RZ, R59.H1_H1 ;  /* 0x3000003bff3d7230 */ /* 0x000fe20000004100 */
[----:B0-----:R-:W-:Y:S02]  /*9e30*/  LOP3.LUT R9, R8, 0xfffffffe, RZ, 0xc0, !PT ;  /* 0xfffffffe08097812 */ /* 0x001fe400078ec0ff */
[----:B------:R-:W-:Y:S02]  /*9e40*/  LOP3.LUT R10, R10, R73, RZ, 0x3c, !PT ;  /* 0x000000490a0a7212 */ /* 0x000fe400078e3cff */
[----:B------:R-:W-:Y:S01]  /*9e50*/  SHF.R.U64 R71, R4, 0x10, R5 ;  /* 0x0000001004477819 */ /* 0x000fe20000001205 */
[----:B------:R-:W-:Y:S01]  /*9e60*/  IMAD.IADD R9, R46, 0x1, -R9 ;  /* 0x000000012e097824 */ /* 0x000fe200078e0a09 */
[----:B------:R-:W-:Y:S01]  /*9e70*/  SHF.R.U32.HI R62, RZ, 0x10, R5 ;  /* 0x00000010ff3e7819 */ /* 0x000fe20000011605 */
[----:B------:R-:W-:Y:S01]  /*9e80*/  IMAD.IADD R10, R74, 0x1, R10 ;  /* 0x000000014a0a7824 */ /* 0x000fe200078e020a */
[----:B------:R-:W-:-:S02]  /*9e90*/  SHF.R.U64 R4, R34, 0x10, R35 ;  /* 0x0000001022047819 */ /* 0x000fc40000001223 */
[----:B------:R-:W-:Y:S01]  /*9ea0*/  LEA.HI R8, R0, R9, RZ, 0x1d ;  /* 0x0000000900087211 */ /* 0x000fe200078fe8ff */
[----:B------:R-:W-:Y:S01]  /*9eb0*/  HADD2.F32 R62, -RZ, R62.H0_H0 ;  /* 0x2000003eff3e7230 */ /* 0x000fe20000004100 */
[----:B------:R-:W-:Y:S02]  /*9ec0*/  LEA R50, R10, UR38, 0x1 ;  /* 0x000000260a327c11 */ /* 0x000fe4000f8e08ff */
[----:B------:R-:W-:Y:S02]  /*9ed0*/  SHF.R.S32.HI R9, RZ, 0x1f, R8 ;  /* 0x0000001fff097819 */ /* 0x000fe40000011408 */
[----:B------:R-:W-:Y:S02]  /*9ee0*/  SHF.R.U32.HI R60, RZ, 0x10, R33 ;  /* 0x00000010ff3c7819 */ /* 0x000fe40000011621 */
[----:B------:R-:W-:Y:S01]  /*9ef0*/  LEA.HI R9, R9, R8, RZ, 0x2 ;  /* 0x0000000809097211 */ /* 0x000fe200078f10ff */
[----:B------:R-:W-:Y:S01]  /*9f00*/  IMAD.SHL.U32 R8, R8, 0x8, RZ ;  /* 0x0000000808087824 */ /* 0x000fe200078e00ff */
[----:B------:R-:W-:-:S02]  /*9f10*/  SHF.R.U32.HI R70, RZ, 0x10, R35 ;  /* 0x00000010ff467819 */ /* 0x000fc40000011623 */
[----:B------:R-:W-:Y:S02]  /*9f20*/  SHF.R.S32.HI R9, RZ, 0x2, R9 ;  /* 0x00000002ff097819 */ /* 0x000fe40000011409 */
[----:B------:R-:W-:Y:S02]  /*9f30*/  LOP3.LUT R8, R75, 0x18, R8, 0xf8, !PT ;  /* 0x000000184b087812 */ /* 0x000fe400078ef808 */
[--C-:B------:R-:W-:Y:S01]  /*9f40*/  SHF.R.U64 R69, R6, 0x10, R7.reuse ;  /* 0x0000001006457819 */ /* 0x100fe20000001207 */
[----:B------:R-:W-:Y:S01]  /*9f50*/  IMAD R12, R9, 0x1800, R74 ;  /* 0x00001800090c7824 */ /* 0x000fe200078e024a */
[----:B------:R-:W-:Y:S02]  /*9f60*/  LOP3.LUT R13, R8, R73, RZ, 0x3c, !PT ;  /* 0x00000049080d7212 */ /* 0x000fe400078e3cff */
[----:B------:R-:W0:Y:S01]  /*9f70*/  LDS.128 R8, [R50] ;  /* 0x0000000032087984 */ /* 0x000e220000000c00 */
[----:B------:R-:W-:Y:S02]  /*9f80*/  SHF.R.U32.HI R67, RZ, 0x10, R7 ;  /* 0x00000010ff437819 */ /* 0x000fe40000011607 */
[----:B------:R-:W-:Y:S01]  /*9f90*/  IMAD.IADD R13, R12, 0x1, R13 ;  /* 0x000000010c0d7824 */ /* 0x000fe200078e020d */
[----:B------:R-:W-:-:S03]  /*9fa0*/  SHF.R.U64 R32, R32, 0x10, R33 ;  /* 0x0000001020207819 */ /* 0x000fc60000001221 */
        /* <DEDUP_REMOVED lines=12> */
[----:B------:R-:W-:Y:S01]  /*a070*/  FMUL.FTZ R65, R34, R57 ;  /* 0x0000003922417220 */ /* 0x000fe20000410000 */
[----:B------:R-:W-:Y:S02]  /*a080*/  HADD2.F32 R34, -RZ, R60.H0_H0 ;  /* 0x2000003cff227230 */ /* 0x000fe40000004100 */
[----:B------:R-:W-:Y:S01]  /*a090*/  FMUL.FTZ R64, R35, R62 ;  /* 0x0000003e23407220 */ /* 0x000fe20000410000 */
[----:B------:R-:W-:-:S02]  /*a0a0*/  HADD2.F32 R60, -RZ, R59.H0_H0 ;  /* 0x2000003bff3c7230 */ /* 0x000fc40000004100 */
[C---:B------:R-:W-:Y:S01]  /*a0b0*/  FFMA.FTZ R63, R6.reuse, R57, -R63 ;  /* 0x00000039063f7223 */ /* 0x040fe2000001083f */
[----:B------:R-:W-:Y:S01]  /*a0c0*/  FFMA.FTZ R65, R6, R61, R65 ;  /* 0x0000003d06417223 */ /* 0x000fe20000010041 */
[----:B------:R-:W-:Y:S02]  /*a0d0*/  HADD2.F32 R6, -RZ, R66.H0_H0 ;  /* 0x20000042ff067230 */ /* 0x000fe40000004100 */
[----:B------:R-:W-:Y:S01]  /*a0e0*/  FFMA.FTZ R66, R9, R34, -R64 ;  /* 0x0000002209427223 */ /* 0x000fe20000010840 */
[----:B------:R-:W-:Y:S01]  /*a0f0*/  FMUL.FTZ R64, R13, R60 ;  /* 0x0000003c0d407220 */ /* 0x000fe20000410000 */
[----:B------:R-:W-:Y:S01]  /*a100*/  FMUL.FTZ R68, R35, R34 ;  /* 0x0000002223447220 */ /* 0x000fe20000410000 */
[----:B------:R-:W-:Y:S02]  /*a110*/  HADD2.F32 R55, -RZ, R14.H0_H0 ;  /* 0x2000000eff377230 */ /* 0x000fe40000004100 */
[----:B------:R-:W-:Y:S01]  /*a120*/  FMUL.FTZ R13, R13, R6 ;  /* 0x000000060d0d7220 */ /* 0x000fe20000410000 */
[----:B------:R-:W-:-:S02]  /*a130*/  HADD2.F32 R34, -RZ, R58.H1_H1 ;  /* 0x3000003aff227230 */ /* 0x000fc40000004100 */
[C---:B------:R-:W-:Y:S01]  /*a140*/  FFMA.FTZ R64, R5.reuse, R6, -R64 ;  /* 0x0000000605407223 */ /* 0x040fe20000010840 */
[--C-:B------:R-:W-:Y:S02]  /*a150*/  HADD2.F32 R6, -RZ, R72.reuse.H0_H0 ;  /* 0x20000048ff067230 */ /* 0x100fe40000004100 */
[----:B------:R-:W-:Y:S01]  /*a160*/  FFMA.FTZ R35, R5, R60, R13 ;  /* 0x0000003c05237223 */ /* 0x000fe2000001000d */
[----:B------:R-:W-:Y:S02]  /*a170*/  HADD2.F32 R56, -RZ, R15.H0_H0 ;  /* 0x2000000fff387230 */ /* 0x000fe40000004100 */
[----:B------:R-:W-:Y:S01]  /*a180*/  FMUL.FTZ R60, R55, R34 ;  /* 0x00000022373c7220 */ /* 0x000fe20000410000 */
[----:B------:R-:W-:Y:S02]  /*a190*/  HADD2.F32 R5, -RZ, R72.H1_H1 ;  /* 0x30000048ff057230 */ /* 0x000fe40000004100 */
[----:B------:R-:W-:Y:S01]  /*a1a0*/  FFMA.FTZ R68, R9, R62, R68 ;  /* 0x0000003e09447223 */ /* 0x000fe20000010044 */
[----:B------:R-:W-:-:S02]  /*a1b0*/  HADD2.F32 R58, -RZ, R58.H0_H0 ;  /* 0x2000003aff3a7230 */ /* 0x000fc40000004100 */
[-C--:B------:R-:W-:Y:S01]  /*a1c0*/  FMUL.FTZ R62, R55, R6.reuse ;  /* 0x00000006373e7220 */ /* 0x080fe20000410000 */
[C---:B------:R-:W-:Y:S01]  /*a1d0*/  FFMA.FTZ R55, R7.reuse, R6, -R60 ;  /* 0x0000000607377223 */ /* 0x040fe2000001083c */
[----:B------:R-:W-:Y:S02]  /*a1e0*/  HADD2.F32 R15, -RZ, R15.H1_H1 ;  /* 0x3000000fff0f7230 */ /* 0x000fe40000004100 */
[C---:B------:R-:W-:Y:S01]  /*a1f0*/  FMUL.FTZ R9, R56.reuse, R5 ;  /* 0x0000000538097220 */ /* 0x040fe20000410000 */
[----:B------:R-:W-:Y:S02]  /*a200*/  HADD2.F32 R60, -RZ, R67.H0_H0 ;  /* 0x20000043ff3c7230 */ /* 0x000fe40000004100 */
[----:B------:R-:W-:Y:S01]  /*a210*/  FFMA.FTZ R62, R7, R34, R62 ;  /* 0x00000022073e7223 */ /* 0x000fe2000001003e */
[----:B------:R-:W-:Y:S02]  /*a220*/  HADD2.F32 R6, -RZ, R70.H0_H0 ;  /* 0x20000046ff067230 */ /* 0x000fe40000004100 */
[-C--:B------:R-:W-:Y:S01]  /*a230*/  FMUL.FTZ R70, R56, R58.reuse ;  /* 0x0000003a38467220 */ /* 0x080fe20000410000 */
[----:B------:R-:W-:Y:S01]  /*a240*/  FFMA.FTZ R58, R33, R58, R9 ;  /* 0x0000003a213a7223 */ /* 0x000fe20000010009 */
[----:B------:R-:W-:-:S02]  /*a250*/  HADD2.F32 R12, -RZ, R12.H1_H1 ;  /* 0x3000000cff0c7230 */ /* 0x000fc40000004100 */
[----:B------:R-:W-:Y:S01]  /*a260*/  FMUL.FTZ R34, R15, R60 ;  /* 0x0000003c0f227220 */ /* 0x000fe20000410000 */
[----:B------:R-:W-:Y:S02]  /*a270*/  HADD2.F32 R14, -RZ, R14.H1_H1 ;  /* 0x3000000eff0e7230 */ /* 0x000fe40000004100 */
[----:B------:R-:W-:Y:S01]  /*a280*/  FFMA.FTZ R70, R33, R5, -R70 ;  /* 0x0000000521467223 */ /* 0x000fe20000010846 */
        /* <DEDUP_REMOVED lines=27> */
.L_x_9470:
[----:B------:R-:W-:Y:S05]  /*a440*/  BSYNC B1 ;  /* 0x0000000000017941 */ /* 0x000fea0003800000 */
.L_x_9469:
[----:B------:R-:W-:Y:S04]  /*a450*/  BSSY B1, `(.L_x_9471) ;  /* 0x000006a000017945 */ /* 0x000fe80003800000 */
[----:B------:R-:W-:Y:S05]  /*a460*/  @P1 BRA `(.L_x_9472) ;  /* 0x0000000400a01947 */ /* 0x000fea0003800000 */
[----:B-1----:R-:W-:Y:S01]  /*a470*/  SHF.R.S32.HI R4, RZ, 0x1f, R77 ;  /* 0x0000001fff047819 */ /* 0x002fe2000001144d */
[----:B------:R-:W-:Y:S01]  /*a480*/  HADD2.F32 R35, -RZ, R53.H1_H1 ;  /* 0x30000035ff237230 */ /* 0x000fe20000004100 */
[----:B------:R-:W-:Y:S02]  /*a490*/  SHF.R.U64 R59, R36, 0x10, R37 ;  /* 0x00000010243b7819 */ /* 0x000fe40000001225 */
[CC--:B------:R-:W-:Y:S02]  /*a4a0*/  LEA.HI R5, R4.reuse, R77.reuse, RZ, 0x3 ;  /* 0x0000004d04057211 */ /* 0x0c0fe400078f18ff */
[----:B------:R-:W-:Y:S02]  /*a4b0*/  LEA.HI R6, R4, R77, RZ, 0x5 ;  /* 0x0000004d04067211 */ /* 0x000fe400078f28ff */
[----:B------:R-:W-:Y:S02]  /*a4c0*/  SHF.R.S32.HI R7, RZ, 0x3, R5 ;  /* 0x00000003ff077819 */ /* 0x000fe40000011405 */
[----:B------:R-:W-:Y:S01]  /*a4d0*/  SHF.R.U32.HI R36, RZ, 0x10, R37 ;  /* 0x00000010ff247819 */ /* 0x000fe20000011625 */
[----:B------:R-:W-:Y:S01]  /*a4e0*/  HADD2.F32 R37, -RZ, R49.H1_H1 ;  /* 0x30000031ff257230 */ /* 0x000fe20000004100 */
[----:B------:R-:W-:-:S02]  /*a4f0*/  LEA.HI R4, R0, R7, RZ, 0x1d ;  /* 0x0000000700047211 */ /* 0x000fc400078fe8ff */
[----:B------:R-:W-:Y:S02]  /*a500*/  SHF.R.S32.HI R7, RZ, 0x5, R6 ;  /* 0x00000005ff077819 */ /* 0x000fe40000011406 */
[----:B-----5:R-:W-:Y:S02]  /*a510*/  LOP3.LUT R6, R75, 0x18, R5, 0xf8, !PT ;  /* 0x000000184b067812 */ /* 0x020fe400078ef805 */
[----:B------:R-:W-:Y:S01]  /*a520*/  SHF.R.S32.HI R5, RZ, 0x1f, R4 ;  /* 0x0000001fff057819 */ /* 0x000fe20000011404 */
[----:B------:R-:W-:Y:S01]  /*a530*/  IMAD R7, R7, 0x1800, R74 ;  /* 0x0000180007077824 */ /* 0x000fe200078e024a */
[----:B------:R-:W-:Y:S02]  /*a540*/  LOP3.LUT R6, R6, R73, RZ, 0x3c, !PT ;  /* 0x0000004906067212 */ /* 0x000fe400078e3cff */
[----:B------:R-:W-:Y:S01]  /*a550*/  LEA.HI R5, R5, R4, RZ, 0x2 ;  /* 0x0000000405057211 */ /* 0x000fe200078f10ff */
[----:B------:R-:W-:Y:S01]  /*a560*/  IMAD.SHL.U32 R4, R4, 0x8, RZ ;  /* 0x0000000804047824 */ /* 0x000fe200078e00ff */
[----:B------:R-:W-:Y:S01]  /*a570*/  SHF.R.U64 R55, R26, 0x10, R27 ;  /* 0x000000101a377819 */ /* 0x000fe2000000121b */
[----:B------:R-:W-:Y:S01]  /*a580*/  IMAD.IADD R6, R7, 0x1, R6 ;  /* 0x0000000107067824 */ /* 0x000fe200078e0206 */
[----:B------:R-:W-:-:S02]  /*a590*/  SHF.R.S32.HI R5, RZ, 0x2, R5 ;  /* 0x00000002ff057819 */ /* 0x000fc40000011405 */
[----:B------:R-:W-:Y:S02]  /*a5a0*/  LOP3.LUT R4, R75, 0x18, R4, 0xf8, !PT ;  /* 0x000000184b047812 */ /* 0x000fe400078ef804 */
[----:B------:R-:W-:Y:S01]  /*a5b0*/  LEA R12, R6, UR38, 0x1 ;  /* 0x00000026060c7c11 */ /* 0x000fe2000f8e08ff */
[----:B------:R-:W-:Y:S01]  /*a5c0*/  IMAD R8, R5, 0x1800, R74 ;  /* 0x0000180005087824 */ /* 0x000fe200078e024a */
[----:B0-----:R-:W-:Y:S02]  /*a5d0*/  LOP3.LUT R9, R4, R73, RZ, 0x3c, !PT ;  /* 0x0000004904097212 */ /* 0x001fe400078e3cff */
[----:B------:R-:W-:Y:S01]  /*a5e0*/  SHF.R.U32.HI R34, RZ, 0x10, R25 ;  /* 0x00000010ff227819 */ /* 0x000fe20000011619 */
[----:B------:R-:W0:Y:S01]  /*a5f0*/  LDS.128 R4, [R12] ;  /* 0x000000000c047984 */ /* 0x000e220000000c00 */
[----:B------:R-:W-:Y:S01]  /*a600*/  SHF.R.U64 R58, R38, 0x10, R39 ;  /* 0x00000010263a7819 */ /* 0x000fe20000001227 */
[----:B------:R-:W-:Y:S01]  /*a610*/  IMAD.IADD R9, R8, 0x1, R9 ;  /* 0x0000000108097824 */ /* 0x000fe200078e0209 */
[----:B------:R-:W-:Y:S01]  /*a620*/  SHF.R.U32.HI R56, RZ, 0x10, R39 ;  /* 0x00000010ff387819 */ /* 0x000fe20000011627 */
[----:B------:R-:W-:Y:S01]  /*a630*/  HADD2.F32 R34, -RZ, R34.H0_H0 ;  /* 0x20000022ff227230 */ /* 0x000fe20000004100 */
[----:B------:R-:W-:Y:S01]  /*a640*/  SHF.R.U32.HI R50, RZ, 0x10, R27 ;  /* 0x00000010ff327819 */ /* 0x000fe2000001161b */
[----:B------:R-:W-:Y:S01]  /*a650*/  IMAD R13, R9, 0x2, R2 ;  /* 0x00000002090d7824 */ /* 0x000fe200078e0202 */
[----:B------:R-:W-:-:S04]  /*a660*/  SHF.R.U64 R57, R24, 0x10, R25 ;  /* 0x0000001018397819 */ /* 0x000fc80000001219 */
[----:B------:R-:W1:Y:S01]  /*a670*/  LDS.128 R8, [R13+0xc400] ;  /* 0x00c400000d087984 */ /* 0x000e620000000c00 */
[--C-:B0-----:R-:W-:Y:S02]  /*a680*/  HADD2.F32 R14, -RZ, R5.reuse.H0_H0 ;  /* 0x20000005ff0e7230 */ /* 0x101fe40000004100 */
[----:B------:R-:W-:Y:S02]  /*a690*/  HADD2.F32 R15, -RZ, R5.H1_H1 ;  /* 0x30000005ff0f7230 */ /* 0x000fe40000004100 */
[--C-:B------:R-:W-:Y:S02]  /*a6a0*/  HADD2.F32 R24, -RZ, R7.reuse.H0_H0 ;  /* 0x20000007ff187230 */ /* 0x100fe40000004100 */
[----:B------:R-:W-:Y:S02]  /*a6b0*/  HADD2.F32 R25, -RZ, R7.H1_H1 ;  /* 0x30000007ff197230 */ /* 0x000fe40000004100 */
[----:B------:R-:W-:Y:S02]  /*a6c0*/  HADD2.F32 R5, -RZ, R4.H0_H0 ;  /* 0x20000004ff057230 */ /* 0x000fe40000004100 */
[----:B------:R-:W-:-:S02]  /*a6d0*/  HADD2.F32 R7, -RZ, R6.H0_H0 ;  /* 0x20000006ff077230 */ /* 0x000fc40000004100 */
        /* <DEDUP_REMOVED lines=8> */
[----:B------:R-:W-:-:S02]  /*a760*/  HADD2.F32 R39, -RZ, R52.H1_H1 ;  /* 0x30000034ff277230 */ /* 0x000fc40000004100 */
[----:B------:R-:W-:Y:S01]  /*a770*/  FFMA.FTZ R51, R14, R37, R51 ;  /* 0x000000250e337223 */ /* 0x000fe20000010033 */
[----:B------:R-:W-:Y:S02]  /*a780*/  HADD2.F32 R35, -RZ, R54.H1_H1 ;  /* 0x30000036ff237230 */ /* 0x000fe40000004100 */
[-C--:B------:R-:W-:Y:S01]  /*a790*/  FMUL.FTZ R14, R27, R26.reuse ;  /* 0x0000001a1b0e7220 */ /* 0x080fe20000410000 */
[----:B------:R-:W-:Y:S01]  /*a7a0*/  FFMA.FTZ R37, R15, R26, -R36 ;  /* 0x0000001a0f257223 */ /* 0x000fe20000010824 */
[C---:B------:R-:W-:Y:S01]  /*a7b0*/  FMUL.FTZ R27, R32.reuse, R39 ;  /* 0x00000027201b7220 */ /* 0x040fe20000410000 */
[----:B------:R-:W-:Y:S02]  /*a7c0*/  HADD2.F32 R33, -RZ, R11.H1_H1 ;  /* 0x3000000bff217230 */ /* 0x000fe40000004100 */
[-C--:B------:R-:W-:Y:S01]  /*a7d0*/  FMUL.FTZ R32, R32, R35.reuse ;  /* 0x0000002320207220 */ /* 0x080fe20000410000 */
[----:B------:R-:W-:Y:S02]  /*a7e0*/  HADD2.F32 R36, -RZ, R50.H0_H0 ;  /* 0x20000032ff247230 */ /* 0x000fe40000004100 */
[----:B------:R-:W-:Y:S01]  /*a7f0*/  FFMA.FTZ R35, R24, R35, -R27 ;  /* 0x0000002318237223 */ /* 0x000fe2000001081b */
[----:B------:R-:W-:-:S02]  /*a800*/  HADD2.F32 R26, -RZ, R56.H0_H0 ;  /* 0x20000038ff1a7230 */ /* 0x000fc40000004100 */
[----:B------:R-:W-:Y:S01]  /*a810*/  FFMA.FTZ R39, R24, R39, R32 ;  /* 0x0000002718277223 */ /* 0x000fe20000010020 */
[----:B------:R-:W-:Y:S02]  /*a820*/  HADD2.F32 R9, -RZ, R8.H0_H0 ;  /* 0x20000008ff097230 */ /* 0x000fe40000004100 */
[----:B------:R-:W-:Y:S01]  /*a830*/  FMUL.FTZ R32, R33, R36 ;  /* 0x0000002421207220 */ /* 0x000fe20000410000 */
[----:B------:R-:W-:Y:S02]  /*a840*/  HADD2.F32 R24, -RZ, R49.H0_H0 ;  /* 0x20000031ff187230 */ /* 0x000fe40000004100 */
[----:B------:R-:W-:Y:S01]  /*a850*/  FFMA.FTZ R34, R15, R34, R14 ;  /* 0x000000220f227223 */ /* 0x000fe2000001000e */
[----:B------:R-:W-:Y:S02]  /*a860*/  HADD2.F32 R14, -RZ, R53.H0_H0 ;  /* 0x20000035ff0e7230 */ /* 0x000fe40000004100 */
        /* <DEDUP_REMOVED lines=25> */
[----:B------:R-:W-:Y:S01]  /*aa00*/  FFMA.FTZ R56, R25, R36, R56 ;  /* 0x0000002419387223 */ /* 0x000fe20000010038 */
        /* <DEDUP_REMOVED lines=14> */
.L_x_9472:
[----:B------:R-:W-:Y:S05]  /*aaf0*/  BSYNC B1 ;  /* 0x0000000000017941 */ /* 0x000fea0003800000 */
.L_x_9471:
[----:B------:R-:W-:Y:S05]  /*ab00*/  @P2 BRA `(.L_x_9450) ;  /* 0x0000000400a02947 */ /* 0x000fea0003800000 */
[----:B-12---:R-:W-:Y:S02]  /*ab10*/  SHF.R.S32.HI R4, RZ, 0x1f, R76 ;  /* 0x0000001fff047819 */ /* 0x006fe4000001144c */
[----:B------:R-:W-:Y:S02]  /*ab20*/  SHF.R.U64 R37, R30, 0x10, R31 ;  /* 0x000000101e257819 */ /* 0x000fe4000000121f */
[CC--:B------:R-:W-:Y:S02]  /*ab30*/  LEA.HI R5, R4.reuse, R76.reuse, RZ, 0x3 ;  /* 0x0000004c04057211 */ /* 0x0c0fe400078f18ff */
[----:B------:R-:W-:Y:S02]  /*ab40*/  LEA.HI R4, R4, R76, RZ, 0x5 ;  /* 0x0000004c04047211 */ /* 0x000fe400078f28ff */
[----:B------:R-:W-:Y:S02]  /*ab50*/  SHF.R.S32.HI R7, RZ, 0x3, R5 ;  /* 0x00000003ff077819 */ /* 0x000fe40000011405 */
[----:B------:R-:W-:-:S02]  /*ab60*/  SHF.R.S32.HI R6, RZ, 0x5, R4 ;  /* 0x00000005ff067819 */ /* 0x000fc40000011404 */
[----:B------:R-:W-:Y:S02]  /*ab70*/  LEA.HI R0, R0, R7, RZ, 0x1d ;  /* 0x0000000700007211 */ /* 0x000fe400078fe8ff */
[----:B-----5:R-:W-:Y:S01]  /*ab80*/  LOP3.LUT R4, R75, 0x18, R5, 0xf8, !PT ;  /* 0x000000184b047812 */ /* 0x020fe200078ef805 */
[----:B------:R-:W-:Y:S01]  /*ab90*/  IMAD R6, R6, 0x1800, R74 ;  /* 0x0000180006067824 */ /* 0x000fe200078e024a */
[----:B------:R-:W-:Y:S02]  /*aba0*/  SHF.R.S32.HI R5, RZ, 0x1f, R0 ;  /* 0x0000001fff057819 */ /* 0x000fe40000011400 */
[----:B------:R-:W-:Y:S02]  /*abb0*/  LOP3.LUT R7, R4, R73, RZ, 0x3c, !PT ;  /* 0x0000004904077212 */ /* 0x000fe400078e3cff */
[----:B------:R-:W-:Y:S01]  /*abc0*/  LEA.HI R5, R5, R0, RZ, 0x2 ;  /* 0x0000000005057211 */ /* 0x000fe200078f10ff */
[----:B------:R-:W-:Y:S01]  /*abd0*/  IMAD.SHL.U32 R0, R0, 0x8, RZ ;  /* 0x0000000800007824 */ /* 0x000fe200078e00ff */
[----:B------:R-:W-:Y:S01]  /*abe0*/  SHF.R.U32.HI R34, RZ, 0x10, R31 ;  /* 0x00000010ff227819 */ /* 0x000fe2000001161f */
[----:B------:R-:W-:Y:S01]  /*abf0*/  IMAD.IADD R6, R6, 0x1, R7 ;  /* 0x0000000106067824 */ /* 0x000fe200078e0207 */
[----:B------:R-:W-:Y:S01]  /*ac00*/  SHF.R.S32.HI R5, RZ, 0x2, R5 ;  /* 0x00000002ff057819 */ /* 0x000fe20000011405 */
[----:B------:R-:W-:Y:S01]  /*ac10*/  HADD2.F32 R31, -RZ, R3.H1_H1 ;  /* 0x30000003ff1f7230 */ /* 0x000fe20000004100 */
[----:B------:R-:W-:-:S02]  /*ac20*/  LOP3.LUT R0, R75, 0x18, R0, 0xf8, !PT ;  /* 0x000000184b007812 */ /* 0x000fc400078ef800 */
[----:B------:R-:W-:Y:S01]  /*ac30*/  LEA R50, R6, UR38, 0x1 ;  /* 0x0000002606327c11 */ /* 0x000fe2000f8e08ff */
[----:B------:R-:W-:Y:S01]  /*ac40*/  IMAD R8, R5, 0x1800, R74 ;  /* 0x0000180005087824 */ /* 0x000fe200078e024a */
[----:B0-----:R-:W-:Y:S02]  /*ac50*/  LOP3.LUT R9, R0, R73, RZ, 0x3c, !PT ;  /* 0x0000004900097212 */ /* 0x001fe400078e3cff */
[--C-:B------:R-:W-:Y:S01]  /*ac60*/  SHF.R.U64 R38, R28, 0x10, R29.reuse ;  /* 0x000000101c267819 */ /* 0x100fe2000000121d */
[----:B------:R-:W0:Y:S01]  /*ac70*/  LDS.128 R4, [R50] ;  /* 0x0000000032047984 */ /* 0x000e220000000c00 */
[----:B------:R-:W-:Y:S01]  /*ac80*/  SHF.R.U32.HI R28, RZ, 0x10, R29 ;  /* 0x00000010ff1c7819 */ /* 0x000fe2000001161d */
[----:B------:R-:W-:Y:S01]  /*ac90*/  IMAD.IADD R9, R8, 0x1, R9 ;  /* 0x0000000108097824 */ /* 0x000fe200078e0209 */
[--C-:B------:R-:W-:Y:S01]  /*aca0*/  SHF.R.U64 R49, R40, 0x10, R41.reuse ;  /* 0x0000001028317819 */ /* 0x100fe20000001229 */
[----:B------:R-:W-:Y:S01]  /*acb0*/  HADD2.F32 R29, -RZ, R21.H1_H1 ;  /* 0x30000015ff1d7230 */ /* 0x000fe20000004100 */
[----:B------:R-:W-:Y:S01]  /*acc0*/  SHF.R.U32.HI R40, RZ, 0x10, R41 ;  /* 0x00000010ff287819 */ /* 0x000fe20000011629 */
[----:B------:R-:W-:Y:S01]  /*acd0*/  IMAD R0, R9, 0x2, R2 ;  /* 0x0000000209007824 */ /* 0x000fe200078e0202 */
[--C-:B------:R-:W-:Y:S01]  /*ace0*/  SHF.R.U64 R39, R42, 0x10, R43.reuse ;  /* 0x000000102a277819 */ /* 0x100fe2000000122b */
[----:B------:R-:W-:Y:S01]  /*acf0*/  HADD2.F32 R28, -RZ, R28.H0_H0 ;  /* 0x2000001cff1c7230 */ /* 0x000fe20000004100 */
[----:B------:R-:W-:-:S02]  /*ad00*/  SHF.R.U32.HI R42, RZ, 0x10, R43 ;  /* 0x00000010ff2a7819 */ /* 0x000fc4000001162b */
        /* <DEDUP_REMOVED lines=28> */
[----:B------:R-:W-:Y:S01]  /*aed0*/  FFMA.FTZ R28, R13, R28, R12 ;  /* 0x0000001c0d1c7223 */ /* 0x000fe2000001000c */
[C---:B------:R-:W-:Y:S01]  /*aee0*/  FMUL.FTZ R26, R27.reuse, R30 ;  /* 0x0000001e1b1a7220 */ /* 0x040fe20000410000 */
[----:B------:R-:W-:Y:S02]  /*aef0*/  HADD2.F32 R14, -RZ, R3.H0_H0 ;  /* 0x20000003ff0e7230 */ /* 0x000fe40000004100 */
[-C--:B------:R-:W-:Y:S01]  /*af00*/  FMUL.FTZ R36, R27, R24.reuse ;  /* 0x000000181b247220 */ /* 0x080fe20000410000 */
[----:B------:R-:W-:Y:S02]  /*af10*/  HADD2.F32 R12, -RZ, R21.H0_H0 ;  /* 0x20000015ff0c7230 */ /* 0x000fe40000004100 */
        /* <DEDUP_REMOVED lines=9> */
[----:B------:R-:W-:Y:S01]  /*afb0*/  FFMA.FTZ R14, R5, R14, R9 ;  /* 0x0000000e050e7223 */ /* 0x000fe20000010009 */
        /* <DEDUP_REMOVED lines=29> */
.L_x_9450:
[----:B------:R-:W-:Y:S05]  /*b190*/  BSYNC B0 ;  /* 0x0000000000007941 */ /* 0x000fea0003800000 */
.L_x_9440:
        /* <DEDUP_REMOVED lines=8> */
.L_x_9438:
[----:B0--3--:R-:W-:-:S05]  /*b220*/  IMAD.U32 R0, RZ, RZ, UR37 ;  /* 0x00000025ff007e24 */ /* 0x009fca000f8e00ff */
[----:B------:R-:W-:-:S13]  /*b230*/  ISETP.NE.AND P0, PT, R0, 0x3, PT ;  /* 0x000000030000780c */ /* 0x000fda0003f05270 */
[----:B------:R-:W-:Y:S05]  /*b240*/  @!P0 BRA `(.L_x_9473) ;  /* 0x0000000000048947 */ /* 0x000fea0003800000 */
[----:B------:R-:W-:Y:S01]  /*b250*/  BPT.TRAP 0x1 ;  /* 0x000000040000795c */ /* 0x000fe20000300000 */
.L_x_9473:
[----:B------:R-:W-:Y:S01]  /*b260*/  IMAD R0, R17, 0x8, R2 ;  /* 0x0000000811007824 */ /* 0x000fe200078e0202 */
[----:B--2-4-:R-:W-:-:S04]  /*b270*/  SHF.L.U32 R3, R22, 0x1f, RZ ;  /* 0x0000001f16037819 */ /* 0x014fc800000006ff */
[----:B------:R0:W2:Y:S01]  /*b280*/  SYNCS.PHASECHK.TRANS64.TRYWAIT P2, [R0+URZ+0x2d830], R3 ;  /* 0x02d83003000075a7 */ /* 0x0000a2000804017f */
[----:B------:R-:W-:Y:S05]  /*b290*/  @!P0 BRA `(.L_x_9474) ;  /* 0x0000000000048947 */ /* 0x000fea0003800000 */
[----:B------:R-:W-:Y:S01]  /*b2a0*/  BPT.TRAP 0x1 ;  /* 0x000000040000795c */ /* 0x000fe20000300000 */
.L_x_9474:
[----:B------:R-:W3:Y:S01]  /*b2b0*/  S2R R8, SR_TID.X ;  /* 0x0000000000087919 */ /* 0x000ee20000002100 */
[----:B------:R-:W-:-:S05]  /*b2c0*/  LOP3.LUT R47, R47, 0xffffff80, RZ, 0xc0, !PT ;  /* 0xffffff802f2f7812 */ /* 0x000fca00078ec0ff */
[----:B------:R-:W-:-:S05]  /*b2d0*/  IMAD.IADD R47, R46, 0x1, -R47 ;  /* 0x000000012e2f7824 */ /* 0x000fca00078e0a2f */
[----:B------:R-:W-:-:S04]  /*b2e0*/  SHF.R.S32.HI R6, RZ, 0x1f, R47 ;  /* 0x0000001fff067819 */ /* 0x000fc8000001142f */
[CC--:B------:R-:W-:Y:S02]  /*b2f0*/  LEA.HI R4, R6.reuse, R47.reuse, RZ, 0x2 ;  /* 0x0000002f06047211 */ /* 0x0c0fe400078f10ff */
[----:B------:R-:W-:Y:S02]  /*b300*/  LEA.HI R6, R6, R47, RZ, 0x5 ;  /* 0x0000002f06067211 */ /* 0x000fe400078f28ff */
[--C-:B------:R-:W-:Y:S02]  /*b310*/  SHF.R.S32.HI R7, RZ, 0x2, R4.reuse ;  /* 0x00000002ff077819 */ /* 0x100fe40000011404 */
[----:B------:R-:W-:Y:S02]  /*b320*/  SHF.R.S32.HI R4, RZ, 0x1f, R4 ;  /* 0x0000001fff047819 */ /* 0x000fe40000011404 */
[----:B------:R-:W-:Y:S02]  /*b330*/  SHF.R.S32.HI R6, RZ, 0x5, R6 ;  /* 0x00000005ff067819 */ /* 0x000fe40000011406 */
[----:B------:R-:W-:Y:S01]  /*b340*/  LEA.HI R5, R4, R7, RZ, 0x3 ;  /* 0x0000000704057211 */ /* 0x000fe200078f18ff */
[----:B------:R-:W-:Y:S01]  /*b350*/  IMAD.HI R4, R44, 0x55555556, RZ ;  /* 0x555555562c047827 */ /* 0x000fe200078e02ff */
[----:B---3--:R-:W-:-:S02]  /*b360*/  LOP3.LUT R9, R8, 0x7f, RZ, 0xc0, !PT ;  /* 0x0000007f08097812 */ /* 0x008fc400078ec0ff */
[----:B------:R-:W-:Y:S02]  /*b370*/  LOP3.LUT R8, R5, 0xfffffff8, RZ, 0xc0, !PT ;  /* 0xfffffff805087812 */ /* 0x000fe400078ec0ff */
[----:B------:R-:W-:Y:S02]  /*b380*/  LEA.HI R5, R4, R4, RZ, 0x1 ;  /* 0x0000000404057211 */ /* 0x000fe400078f08ff */
[----:B------:R-:W-:Y:S01]  /*b390*/  ISETP.NE.AND P1, PT, R9, RZ, PT ;  /* 0x000000ff0900720c */ /* 0x000fe20003f25270 */
[----:B------:R-:W-:Y:S02]  /*b3a0*/  IMAD.IADD R7, R7, 0x1, -R8 ;  /* 0x0000000107077824 */ /* 0x000fe400078e0a08 */
[----:B------:R-:W-:-:S03]  /*b3b0*/  IMAD R5, R5, -0x3, R44 ;  /* 0xfffffffd05057824 */ /* 0x000fc600078e022c */
[----:B------:R-:W-:Y:S01]  /*b3c0*/  LEA R6, R6, R7, 0x4 ;  /* 0x0000000706067211 */ /* 0x000fe200078e20ff */
[----:B--2---:R-:W-:Y:S06]  /*b3d0*/  @P2 BRA `(.L_x_9475) ;  /* 0x0000000000082947 */ /* 0x004fec0003800000 */
[----:B------:R-:W2:Y:S02]  /*b3e0*/  SYNCS.PHASECHK.TRANS64.TRYWAIT P2, [R0+URZ+0x2d830], R3 ;  /* 0x02d83003000075a7 */ /* 0x000ea4000804017f */
[----:B--2---:R-:W-:Y:S05]  /*b3f0*/  @!P2 BRA `(.L_x_9476) ;  /* 0x000001700058a947 */ /* 0x004fea0003800000 */
.L_x_9475:
[----:B------:R-:W-:Y:S05]  /*b400*/  WARPSYNC.ALL ;  /* 0x0000000000007948 */ /* 0x000fea0003800000 */
[----:B------:R-:W-:Y:S02]  /*b410*/  IMAD R20, R5, 0x40, R6 ;  /* 0x0000004005147824 */ /* 0x000fe400078e0206 */
[----:B0-2---:R-:W-:Y:S01]  /*b420*/  VIADD R3, R2, 0x15400 ;  /* 0x0001540002037836 */ /* 0x005fe20000000000 */
[----:B------:R-:W-:-:S04]  /*b430*/  LOP3.LUT R6, R45, 0x10000, RZ, 0xfc, !PT ;  /* 0x000100002d067812 */ /* 0x000fc800078efcff */
[----:B------:R-:W-:-:S04]  /*b440*/  SHF.R.U32.HI R3, RZ, 0x4, R3 ;  /* 0x00000004ff037819 */ /* 0x000fc80000011603 */
[----:B------:R-:W-:-:S04]  /*b450*/  LOP3.LUT R3, R3, 0x3fff, RZ, 0xc0, !PT ;  /* 0x00003fff03037812 */ /* 0x000fc800078ec0ff */
[----:B------:R-:W-:Y:S01]  /*b460*/  LOP3.LUT R4, R3, 0x10000, RZ, 0xfc, !PT ;  /* 0x0001000003047812 */ /* 0x000fe200078efcff */
[----:B------:R-:W-:Y:S02]  /*b470*/  IMAD.MOV.U32 R7, RZ, RZ, -0x7fffffe0 ;  /* 0x80000020ff077424 */ /* 0x000fe400078e00ff */
[----:B------:R-:W-:Y:S02]  /*b480*/  IMAD.MOV.U32 R5, RZ, RZ, -0x7fffffe0 ;  /* 0x80000020ff057424 */ /* 0x000fe400078e00ff */
[----:B------:R0:W-:Y:S01]  /*b490*/  STL [R1+0x8], R4 ;  /* 0x0000080401007387 */ /* 0x0001e20000100800 */
[C---:B------:R-:W-:Y:S02]  /*b4a0*/  R2UR UR4, R6.reuse ;  /* 0x00000000060472ca */ /* 0x040fe400000e0000 */
[----:B------:R-:W-:Y:S01]  /*b4b0*/  R2UR UR5, R7 ;  /* 0x00000000070572ca */ /* 0x000fe200000e0000 */
[----:B-----5:R-:W-:Y:S01]  /*b4c0*/  WARPGROUP.ARRIVE ;  /* 0x00000000000079c5 */ /* 0x020fe20000000000 */
[----:B------:R-:W-:Y:S01]  /*b4d0*/  R2UR UR7, R5 ;  /* 0x00000000050772ca */ /* 0x000fe200000e0000 */
[----:B------:R-:W-:Y:S01]  /*b4e0*/  VIADD R154, R6, 0x2 ;  /* 0x00000002069a7836 */ /* 0x000fe20000000000 */
[----:B------:R-:W2:Y:S01]  /*b4f0*/  LDL R97, [R1+0x28] ;  /* 0x0000280001617983 */ /* 0x000ea20000100800 */
[----:B0-----:R-:W-:-:S03]  /*b500*/  IMAD R4, R17, 0x600, R4 ;  /* 0x0000060011047824 */ /* 0x001fc600078e0204 */
[----:B------:R-:W3:Y:S02]  /*b510*/  LDL R98, [R1+0x30] ;  /* 0x0000300001627983 */ /* 0x000ee40000100800 */
[C---:B------:R-:W-:Y:S01]  /*b520*/  R2UR UR6, R4.reuse ;  /* 0x00000000040672ca */ /* 0x040fe200000e0000 */
[----:B------:R-:W-:Y:S01]  /*b530*/  IMAD.MOV.U32 R155, RZ, RZ, -0x7fffffe0 ;  /* 0x80000020ff9b7424 */ /* 0x000fe200078e00ff */
[----:B------:R-:W4:Y:S11]  /*b540*/  LDL R96, [R1+0x34] ;  /* 0x0000340001607983 */ /* 0x000f360000100800 */
[----:B------:R-:W-:Y:S01]  /*b550*/  HGMMA.64x128x16.F32 R24, gdesc[UR4], RZ, !UPT, gsb0 ;  /* 0x01e00000041879f0 */ /* 0x000fe2000c0008ff */
[----:B------:R-:W-:-:S02]  /*b560*/  VIADD R8, R4, 0x2 ;  /* 0x0000000204087836 */ /* 0x000fc40000000000 */
[----:B------:R-:W-:Y:S01]  /*b570*/  IMAD.MOV.U32 R9, RZ, RZ, -0x7fffffe0 ;  /* 0x80000020ff097424 */ /* 0x000fe200078e00ff */
[----:B------:R-:W-:Y:S02]  /*b580*/  R2UR UR4, R154 ;  /* 0x000000009a0472ca */ /* 0x000fe400000e0000 */
[----:B------:R-:W-:Y:S02]  /*b590*/  R2UR UR5, R155 ;  /* 0x000000009b0572ca */ /* 0x000fe400000e0000 */
[----:B------:R-:W-:Y:S02]  /*b5a0*/  R2UR UR6, R8 ;  /* 0x00000000080672ca */ /* 0x000fe400000e0000 */
[----:B------:R-:W-:Y:S01]  /*b5b0*/  R2UR UR7, R9 ;  /* 0x00000000090772ca */ /* 0x000fe200000e0000 */
[----:B------:R-:W-:Y:S02]  /*b5c0*/  VIADD R152, R6, 0x300 ;  /* 0x0000030006987836 */ /* 0x000fe40000000000 */
[----:B------:R-:W-:-:S02]  /*b5d0*/  VIADD R8, R4, 0x200 ;  /* 0x0000020004087836 */ /* 0x000fc40000000000 */
[----:B------:R-:W-:Y:S02]  /*b5e0*/  IMAD.MOV.U32 R153, RZ, RZ, -0x7fffffe0 ;  /* 0x80000020ff997424 */ /* 0x000fe400078e00ff */
[----:B------:R-:W-:Y:S01]  /*b5f0*/  IMAD.MOV.U32 R9, RZ, RZ, -0x7fffffe0 ;  /* 0x80000020ff097424 */ /* 0x000fe200078e00ff */
[----:B------:R-:W-:Y:S02]  /*b600*/  WARPGROUP.DEPBAR.LE gsb0, 0x0 ;  /* 0x00008000000079c5 */ /* 0x000fe40000010000 */
[----:B------:R-:W-:-:S06]  /*b610*/  WARPGROUP.ARRIVE ;  /* 0x00000000000079c5 */ /* 0x000fcc0000000000 */
[----:B------:R-:W-:Y:S01]  /*b620*/  HGMMA.64x128x16.F32 R24, gdesc[UR4], R24, gsb0 ;  /* 0x01e00000041879f0 */ /* 0x000fe20008000818 */
        /* <DEDUP_REMOVED lines=15> */
[----:B------:R-:W-:Y:S01]  /*b720*/  VIADD R148, R6, 0x600 ;  /* 0x0000060006947836 */ /* 0x000fe20000000000 */
[----:B------:R-:W-:Y:S01]  /*b730*/  MOV R9, 0x80000020 ;  /* 0x8000002000097802 */ /* 0x000fe20000000f00 */
[----:B------:R-:W-:-:S02]  /*b740*/  VIADD R8, R4, 0x400 ;  /* 0x0000040004087836 */ /* 0x000fc40000000000 */
        /* <DEDUP_REMOVED lines=19> */
[----:B------:R-:W-:Y:S01]  /*b880*/  @!P1 VIADD R0, R0, 0x2d840 ;  /* 0x0002d84000009836 */ /* 0x000fe20000000000 */
[----:B------:R-:W-:Y:S02]  /*b890*/  WARPGROUP.DEPBAR.LE gsb0, 0x0 ;  /* 0x00008000000079c5 */ /* 0x000fe40000010000 */
[----:B------:R-:W-:-:S09]  /*b8a0*/  WARPGROUP.ARRIVE ;  /* 0x00000000000079c5 */ /* 0x000fd20000000000 */
[----:B------:R-:W-:Y:S01]  /*b8b0*/  HGMMA.64x128x16.F32 R24, gdesc[UR4], R24, gsb0 ;  /* 0x01e00000041879f0 */ /* 0x000fe20008000818 */
[----:B------:R-:W-:Y:S01]  /*b8c0*/  ULDC.64 UR4, c[0x0][0x9d8] ;  /* 0x0002760000047ab9 */ /* 0x000fe20000000a00 */
[----:B------:R-:W-:Y:S02]  /*b8d0*/  ULDC.64 UR6, c[0x0][0x9e0] ;  /* 0x0002780000067ab9 */ /* 0x000fe40000000a00 */
[----:B------:R-:W-:-:S06]  /*b8e0*/  UISETP.GE.AND UP0, UPT, UR7, 0x1, UPT ;  /* 0x000000010700788c */ /* 0x000fcc000bf06270 */
[----:B------:R-:W-:Y:S01]  /*b8f0*/  PLOP3.LUT P2, PT, PT, PT, UP0, 0x40, 0x0 ;  /* 0x000000000000781c */ /* 0x000fe20003f4e808 */
[----:B------:R-:W-:Y:S01]  /*b900*/  ULOP3.LUT UR50, URZ, UR5, URZ, 0x33, !UPT ;  /* 0x000000053f327292 */ /* 0x000fe2000f8e333f */
[----:B----4-:R-:W-:Y:S01]  /*b910*/  IMAD R20, R96, 0xc0, R20 ;  /* 0x000000c060147824 */ /* 0x010fe200078e0214 */
[----:B------:R-:W-:Y:S02]  /*b920*/  WARPGROUP.DEPBAR.LE gsb0, 0x0 ;  /* 0x00008000000079c5 */ /* 0x000fe40000010000 */
[----:B------:R-:W-:Y:S01]  /*b930*/  FMUL.FTZ R12, R35, UR4 ;  /* 0x00000004230c7c20 */ /* 0x000fe20008410000 */
[----:B------:R-:W-:Y:S01]  /*b940*/  FMUL.FTZ R35, R55, UR4 ;  /* 0x0000000437237c20 */ /* 0x000fe20008410000 */
[----:B------:R-:W-:Y:S01]  /*b950*/  FMUL.FTZ R55, R60, UR4 ;  /* 0x000000043c377c20 */ /* 0x000fe20008410000 */
[----:B------:R-:W-:Y:S01]  /*b960*/  FMUL.FTZ R60, R69, UR4 ;  /* 0x00000004453c7c20 */ /* 0x000fe20008410000 */
[----:B------:R-:W-:Y:S02]  /*b970*/  IMAD.MOV.U32 R69, RZ, RZ, -0x80 ;  /* 0xffffff80ff457424 */ /* 0x000fe400078e00ff */
[----:B------:R-:W-:Y:S01]  /*b980*/  FMUL.FTZ R10, R25, UR4 ;  /* 0x00000004190a7c20 */ /* 0x000fe20008410000 */
[----:B------:R-:W-:Y:S01]  /*b990*/  FMUL.FTZ R25, R32, UR4 ;  /* 0x0000000420197c20 */ /* 0x000fe20008410000 */
[----:B------:R-:W-:Y:S01]  /*b9a0*/  FMUL.FTZ R32, R50, UR4 ;  /* 0x0000000432207c20 */ /* 0x000fe20008410000 */
[----:B------:R-:W-:Y:S01]  /*b9b0*/  IMAD R69, R88, R69, 0x80 ;  /* 0x0000008058457424 */ /* 0x000fe200078e0245 */
[----:B------:R-:W-:Y:S01]  /*b9c0*/  @!P1 PRMT R50, RZ, 0x654, R0 ;  /* 0x00000654ff329816 */ /* 0x000fe20000000000 */
[----:B------:R-:W-:Y:S01]  /*b9d0*/  FMUL.FTZ R5, R27, UR4 ;  /* 0x000000041b057c20 */ /* 0x000fe20008410000 */
[----:B-1----:R-:W-:Y:S01]  /*b9e0*/  FMUL.FTZ R14, R28, UR4 ;  /* 0x000000041c0e7c20 */ /* 0x002fe20008410000 */
        /* <DEDUP_REMOVED lines=37> */
[----:B--2---:R-:W-:Y:S01]  /*bc40*/  IMAD.IADD R71, R97, 0x1, R69 ;  /* 0x0000000161477824 */ /* 0x004fe200078e0245 */
        /* <DEDUP_REMOVED lines=19> */
[----:B---3--:R-:W-:Y:S01]  /*bd80*/  IADD3 R51, -R98, 0x1, R71 ;  /* 0x0000000162337810 */ /* 0x008fe20007ffe147 */
[----:B------:R-:W0:Y:S04]  /*bd90*/  MUFU.TANH R4, R4 ;  /* 0x0000000400047308 */ /* 0x000e280000002400 */
[----:B------:R-:W-:-:S04]  /*bda0*/  IMAD R51, R136, -0x2, R51 ;  /* 0xfffffffe88337824 */ /* 0x000fc800078e0233 */
[----:B------:R-:W1:Y:S01]  /*bdb0*/  MUFU.TANH R10, R10 ;  /* 0x0000000a000a7308 */ /* 0x000e620000002400 */
[----:B------:R-:W-:-:S07]  /*bdc0*/  IMAD R71, R136, -0x2, R71 ;  /* 0xfffffffe88477824 */ /* 0x000fce00078e0247 */
[----:B------:R-:W2:Y:S01]  /*bdd0*/  MUFU.TANH R3, R3 ;  /* 0x0000000300037308 */ /* 0x000ea20000002400 */
[----:B------:R-:W-:-:S07]  /*bde0*/  VIADD R72, R51, UR6 ;  /* 0x0000000633487c36 */ /* 0x000fce0008000000 */
        /* <DEDUP_REMOVED lines=60> */
[----:B------:R-:W0:Y:S01]  /*c1b0*/  MUFU.TANH R50, R50 ;  /* 0x0000003200327308 */ /* 0x000e220000002400 */
[----:B------:R-:W-:Y:S01]  /*c1c0*/  VIADD R73, R51, UR50 ;  /* 0x0000003233497c36 */ /* 0x000fe20008000000 */
[----:B------:R-:W-:-:S02]  /*c1d0*/  LEA R70, R88, 0xffffff80, 0x7 ;  /* 0xffffff8058467811 */ /* 0x000fc400078e38ff */
[----:B------:R-:W-:Y:S01]  /*c1e0*/  VIADDMNMX R74, R20, R72, R71, PT ;  /* 0x00000048144a7246 */ /* 0x000fe20003800147 */
[----:B------:R-:W-:Y:S01]  /*c1f0*/  IMAD.IADD R76, R73, 0x1, R20 ;  /* 0x00000001494c7824 */ /* 0x000fe200078e0214 */
        /* <DEDUP_REMOVED lines=13> */
.L_x_9479:
[----:B------:R-:W-:-:S06]  /*c2d0*/  UISETP.NE.AND UP1, UPT, UR7, 0x1, UPT ;  /* 0x000000010700788c */ /* 0x000fcc000bf25270 */
[----:B------:R-:W-:-:S05]  /*c2e0*/  PLOP3.LUT P2, PT, PT, PT, UP1, 0x80, 0x0 ;  /* 0x000000000000781c */ /* 0x000fca0003f4f018 */
[----:B------:R-:W-:-:S08]  /*c2f0*/  @UP1 ULDC.64 UR4, c[0x0][0x9e8] ;  /* 0x00027a0000041ab9 */ /* 0x000fd00000000a00 */
[----:B------:R-:W-:-:S05]  /*c300*/  @P2 IMAD.HI.U32 R75, R51, UR4, RZ ;  /* 0x00000004334b2c27 */ /* 0x000fca000f8e00ff */
[----:B------:R-:W-:-:S07]  /*c310*/  @P2 SHF.R.U32.HI R51, RZ, UR5, R75 ;  /* 0x00000005ff332c19 */ /* 0x000fce000801164b */
.L_x_9480:
[----:B------:R-:W-:Y:S05]  /*c320*/  BSYNC B0 ;  /* 0x0000000000007941 */ /* 0x000fea0003800000 */
.L_x_9478:
[----:B------:R-:W-:-:S04]  /*c330*/  IMAD R51, R51, UR7, -R70 ;  /* 0x0000000733337c24 */ /* 0x000fc8000f8e0a46 */
[----:B------:R-:W-:-:S05]  /*c340*/  IMAD R51, R136, -0x2, R51 ;  /* 0xfffffffe88337824 */ /* 0x000fca00078e0233 */
[----:B------:R-:W-:Y:S02]  /*c350*/  VIMNMX R76, R76, R51, !PT ;  /* 0x000000334c4c7248 */ /* 0x000fe40007fe0100 */
[----:B------:R-:W-:-:S07]  /*c360*/  VIADDMNMX R74, R51, UR7, R74, PT ;  /* 0x00000007334a7c46 */ /* 0x000fce000b80014a */
.L_x_9477:
[----:B------:R-:W2:Y:S01]  /*c370*/  LDL.LU R77, [R1] ;  /* 0x00000000014d7983 */ /* 0x000ea20000300800 */
[C---:B------:R-:W-:Y:S02]  /*c380*/  ISETP.GE.AND P3, PT, R69.reuse, 0x9, PT ;  /* 0x000000094500780c */ /* 0x040fe40003f66270 */
[C---:B------:R-:W-:Y:S02]  /*c390*/  ISETP.GE.AND P2, PT, R69.reuse, 0x2, PT ;  /* 0x000000024500780c */ /* 0x040fe40003f46270 */
[----:B------:R-:W-:Y:S02]  /*c3a0*/  ISETP.GE.AND P5, PT, R69, 0xa, PT ;  /* 0x0000000a4500780c */ /* 0x000fe40003fa6270 */
[----:B------:R-:W-:-:S04]  /*c3b0*/  ISETP.GT.AND P4, PT, R76, 0x1, !P2 ;  /* 0x000000014c00780c */ /* 0x000fc80005784270 */
[----:B------:R-:W-:-:S04]  /*c3c0*/  ISETP.LT.OR P4, PT, R74, 0x2, P4 ;  /* 0x000000024a00780c */ /* 0x000fc80002781670 */
[----:B------:R-:W-:Y:S02]  /*c3d0*/  FSEL R10, R10, -INF , !P4 ;  /* 0xff8000000a0a7808 */ /* 0x000fe40006000000 */
[----:B------:R-:W-:Y:S02]  /*c3e0*/  ISETP.GE.AND P4, PT, R69, 0x11, PT ;  /* 0x000000114500780c */ /* 0x000fe40003f86270 */
[----:B--2---:R-:W-:-:S04]  /*c3f0*/  LOP3.LUT R77, R77, 0xfffffffd, RZ, 0xc0, !PT ;  /* 0xfffffffd4d4d7812 */ /* 0x004fc800078ec0ff */
[----:B------:R-:W-:Y:S02]  /*c400*/  @P3 LOP3.LUT R77, R77, 0x2, RZ, 0xfc, !PT ;  /* 0x000000024d4d3812 */ /* 0x000fe400078efcff */
[----:B------:R-:W-:Y:S02]  /*c410*/  ISETP.GT.AND P3, PT, R76, 0x8, !P3 ;  /* 0x000000084c00780c */ /* 0x000fe40005f64270 */
[----:B------:R-:W-:Y:S02]  /*c420*/  LOP3.LUT R77, R77, 0xfffffffb, RZ, 0xc0, !PT ;  /* 0xfffffffb4d4d7812 */ /* 0x000fe400078ec0ff */
[----:B------:R-:W-:Y:S02]  /*c430*/  ISETP.LT.OR P3, PT, R74, 0x9, P3 ;  /* 0x000000094a00780c */ /* 0x000fe40001f61670 */
[----:B------:R-:W-:Y:S02]  /*c440*/  @P5 LOP3.LUT R77, R77, 0x4, RZ, 0xfc, !PT ;  /* 0x000000044d4d5812 */ /* 0x000fe400078efcff */
[----:B------:R-:W-:-:S02]  /*c450*/  FSEL R14, R14, -INF , !P3 ;  /* 0xff8000000e0e7808 */ /* 0x000fc40005800000 */
[----:B------:R-:W-:Y:S02]  /*c460*/  ISETP.GT.AND P3, PT, R76, 0x9, !P5 ;  /* 0x000000094c00780c */ /* 0x000fe40006f64270 */
[----:B------:R-:W-:Y:S02]  /*c470*/  LOP3.LUT R77, R77, 0xfffffff7, RZ, 0xc0, !PT ;  /* 0xfffffff74d4d7812 */ /* 0x000fe400078ec0ff */
[----:B------:R-:W-:Y:S02]  /*c480*/  ISETP.LT.OR P3, PT, R74, 0xa, P3 ;  /* 0x0000000a4a00780c */ /* 0x000fe40001f61670 */
[----:B------:R-:W-:Y:S02]  /*c490*/  @P4 LOP3.LUT R77, R77, 0x8, RZ, 0xfc, !PT ;  /* 0x000000084d4d4812 */ /* 0x000fe400078efcff */
[----:B0-----:R-:W-:Y:S02]  /*c4a0*/  FSEL R13, R13, -INF , !P3 ;  /* 0xff8000000d0d7808 */ /* 0x001fe40005800000 */
[----:B------:R-:W-:-:S02]  /*c4b0*/  ISETP.GT.AND P3, PT, R76, 0x10, !P4 ;  /* 0x000000104c00780c */ /* 0x000fc40006764270 */
[----:B------:R-:W-:Y:S02]  /*c4c0*/  ISETP.GE.AND P4, PT, R69, 0x12, PT ;  /* 0x000000124500780c */ /* 0x000fe40003f86270 */
[----:B------:R-:W-:Y:S02]  /*c4d0*/  ISETP.LT.OR P3, PT, R74, 0x11, P3 ;  /* 0x000000114a00780c */ /* 0x000fe40001f61670 */
[----:B------:R-:W-:Y:S02]  /*c4e0*/  LOP3.LUT R77, R77, 0xfbffffff, RZ, 0xc0, !PT ;  /* 0xfbffffff4d4d7812 */ /* 0x000fe400078ec0ff */
[----:B------:R-:W-:Y:S02]  /*c4f0*/  FSEL R25, R25, -INF , !P3 ;  /* 0xff80000019197808 */ /* 0x000fe40005800000 */
[----:B------:R-:W-:-:S04]  /*c500*/  ISETP.GT.AND P3, PT, R76, 0x11, !P4 ;  /* 0x000000114c00780c */ /* 0x000fc80006764270 */
[----:B------:R-:W-:Y:S02]  /*c510*/  ISETP.LT.OR P3, PT, R74, 0x12, P3 ;  /* 0x000000124a00780c */ /* 0x000fe40001f61670 */
[----:B------:R-:W-:Y:S02]  /*c520*/  @P4 LOP3.LUT R77, R77, 0x4000000, RZ, 0xfc, !PT ;  /* 0x040000004d4d4812 */ /* 0x000fe400078efcff */
[----:B------:R-:W-:Y:S02]  /*c530*/  ISETP.GE.AND P4, PT, R69, 0x19, PT ;  /* 0x000000194500780c */ /* 0x000fe40003f86270 */
[----:B------:R-:W-:Y:S02]  /*c540*/  LOP3.LUT R77, R77, 0xfdffffff, RZ, 0xc0, !PT ;  /* 0xfdffffff4d4d7812 */ /* 0x000fe400078ec0ff */
[----:B------:R-:W-:Y:S01]  /*c550*/  FSEL R51, R21, -INF , !P3 ;  /* 0xff80000015337808 */ /* 0x000fe20005800000 */
[----:B------:R-:W-:Y:S01]  /*c560*/  VIADD R21, R20, 0x8 ;  /* 0x0000000814157836 */ /* 0x000fe20000000000 */
        /* <DEDUP_REMOVED lines=149> */
[----:B------:R-:W-:Y:S02]  /*cec0*/  ISETP.GE.AND P6, PT, R69, 0x7a, PT ;  /* 0x0000007a4500780c */ /* 0x000fe40003fc6270 */
[----:B------:R-:W-:-:S11]  /*ced0*/  VIADDMNMX R69, R21, R72, R71, PT ;  /* 0x0000004815457246 */ /* 0x000fd60003800147 */
[----:B------:R-:W-:Y:S02]  /*cee0*/  @P6 LOP3.LUT R77, R77, 0x8000000, RZ, 0xfc, !PT ;  /* 0x080000004d4d6812 */ /* 0x000fe400078efcff */
[----:B------:R-:W-:-:S03]  /*cef0*/  ISETP.GT.AND P6, PT, R76, 0x79, !P6 ;  /* 0x000000794c00780c */ /* 0x000fc600077c4270 */
[----:B------:R0:W-:Y:S01]  /*cf00*/  STL [R1], R77 ;  /* 0x0000004d01007387 */ /* 0x0001e20000100800 */
[----:B------:R-:W-:-:S04]  /*cf10*/  ISETP.LT.OR P6, PT, R74, 0x7a, P6 ;  /* 0x0000007a4a00780c */ /* 0x000fc800037c1670 */
[----:B------:R-:W-:Y:S01]  /*cf20*/  FSEL R4, R68, -INF , !P6 ;  /* 0xff80000044047808 */ /* 0x000fe20007000000 */
[----:B------:R-:W-:Y:S01]  /*cf30*/  IMAD.IADD R68, R73, 0x1, R21 ;  /* 0x0000000149447824 */ /* 0x000fe200078e0215 */
[----:B------:R-:W-:-:S13]  /*cf40*/  PLOP3.LUT P6, PT, PT, PT, UP0, 0x40, 0x0 ;  /* 0x000000000000781c */ /* 0x000fda0003fce808 */
[----:B0-----:R-:W-:Y:S05]  /*cf50*/  @P6 BRA `(.L_x_9481) ;  /* 0x0000000000646947 */ /* 0x001fea0003800000 */
        /* <DEDUP_REMOVED lines=14> */
.L_x_9483:
[----:B------:R-:W-:-:S06]  /*d040*/  UISETP.NE.AND UP1, UPT, UR7, 0x1, UPT ;  /* 0x000000010700788c */ /* 0x000fcc000bf25270 */
[----:B------:R-:W-:-:S05]  /*d050*/  PLOP3.LUT P6, PT, PT, PT, UP1, 0x80, 0x0 ;  /* 0x000000000000781c */ /* 0x000fca0003fcf018 */
[----:B------:R-:W-:-:S08]  /*d060*/  @UP1 ULDC.64 UR4, c[0x0][0x9e8] ;  /* 0x00027a0000041ab9 */ /* 0x000fd00000000a00 */
[----:B------:R-:W-:Y:S01]  /*d070*/  @P6 IMAD.HI.U32 R72, R71, UR4, RZ ;  /* 0x0000000447486c27 */ /* 0x000fe2000f8e00ff */
[----:B------:R-:W-:-:S13]  /*d080*/  PLOP3.LUT P6, PT, PT, PT, UP1, 0x80, 0x0 ;  /* 0x000000000000781c */ /* 0x000fda0003fcf018 */
[----:B------:R-:W-:-:S07]  /*d090*/  @P6 SHF.R.U32.HI R71, RZ, UR5, R72 ;  /* 0x00000005ff476c19 */ /* 0x000fce0008011648 */
.L_x_9484:
[----:B------:R-:W-:Y:S05]  /*d0a0*/  BSYNC B0 ;  /* 0x0000000000007941 */ /* 0x000fea0003800000 */
.L_x_9482:
[----:B------:R-:W-:-:S04]  /*d0b0*/  IMAD R71, R71, UR7, -R70 ;  /* 0x0000000747477c24 */ /* 0x000fc8000f8e0a46 */
[----:B------:R-:W-:-:S05]  /*d0c0*/  IMAD R71, R136, -0x2, R71 ;  /* 0xfffffffe88477824 */ /* 0x000fca00078e0247 */
[----:B------:R-:W-:Y:S02]  /*d0d0*/  VIMNMX R68, R68, R71, !PT ;  /* 0x0000004744447248 */ /* 0x000fe40007fe0100 */
[----:B------:R-:W-:-:S07]  /*d0e0*/  VIADDMNMX R69, R71, UR7, R69, PT ;  /* 0x0000000747457c46 */ /* 0x000fce000b800145 */
.L_x_9481:
[----:B------:R-:W-:Y:S01]  /*d0f0*/  ISETP.GT.AND P2, PT, R68, 0x1, !P2 ;  /* 0x000000014400780c */ /* 0x000fe20005744270 */
[----:B------:R-:W-:Y:S01]  /*d100*/  ULDC UR39, c[0x0][0x988] ;  /* 0x0002620000277ab9 */ /* 0x000fe20000000800 */
[----:B------:R-:W-:Y:S01]  /*d110*/  LOP3.LUT P6, RZ, R77, 0x4000000, RZ, 0xc0, !PT ;  /* 0x040000004dff7812 */ /* 0x000fe200078cc0ff */
[----:B------:R-:W2:Y:S01]  /*d120*/  LDL R87, [R1+0x1c] ;  /* 0x00001c0001577983 */ /* 0x000ea20000100800 */
[----:B------:R-:W-:Y:S02]  /*d130*/  ISETP.LT.OR P2, PT, R69, 0x2, P2 ;  /* 0x000000024500780c */ /* 0x000fe40001741670 */
[----:B------:R-:W-:Y:S02]  /*d140*/  FMNMX.FTZ R71, R75, R10, !PT ;  /* 0x0000000a4b477209 */ /* 0x000fe40007810000 */
        /* <DEDUP_REMOVED lines=87> */
[----:B------:R-:W-:Y:S01]  /*d6c0*/  ISETP.GT.AND P2, PT, R68, 0x40, !P6 ;  /* 0x000000404400780c */ /* 0x000fe20007744270 */
[----:B------:R-:W0:Y:S01]  /*d6d0*/  SHFL.BFLY PT, R12, R71, 0x2, 0x1f ;  /* 0x0c401f00470c7f89 */ /* 0x000e2200000e0000 */
[----:B------:R-:W-:-:S02]  /*d6e0*/  LOP3.LUT P6, RZ, R77, 0x10, RZ, 0xc0, !PT ;  /* 0x000000104dff7812 */ /* 0x000fc400078cc0ff */
[----:B------:R-:W-:-:S04]  /*d6f0*/  ISETP.LT.OR P2, PT, R69, 0x41, P2 ;  /* 0x000000414500780c */ /* 0x000fc80001741670 */
[----:B------:R-:W-:Y:S02]  /*d700*/  FSEL R36, R36, -INF , !P2 ;  /* 0xff80000024247808 */ /* 0x000fe40005000000 */
[----:B------:R-:W-:-:S04]  /*d710*/  LOP3.LUT P2, RZ, R77, 0x4000, RZ, 0xc0, !PT ;  /* 0x000040004dff7812 */ /* 0x000fc8000784c0ff */
[----:B------:R-:W-:-:S04]  /*d720*/  ISETP.GT.AND P2, PT, R68, 0x41, !P2 ;  /* 0x000000414400780c */ /* 0x000fc80005744270 */
[----:B------:R-:W-:-:S04]  /*d730*/  ISETP.LT.OR P2, PT, R69, 0x42, P2 ;  /* 0x000000424500780c */ /* 0x000fc80001741670 */
[----:B------:R-:W-:Y:S02]  /*d740*/  FSEL R37, R37, -INF , !P2 ;  /* 0xff80000025257808 */ /* 0x000fe40005000000 */
[----:B------:R-:W-:Y:S02]  /*d750*/  LOP3.LUT P2, RZ, R77, 0x2000, RZ, 0xc0, !PT ;  /* 0x000020004dff7812 */ /* 0x000fe4000784c0ff */
[----:B0-----:R-:W-:Y:S02]  /*d760*/  FMNMX.FTZ R73, R71, R12, !PT ;  /* 0x0000000c47497209 */ /* 0x001fe40007810000 */
[----:B------:R-:W-:-:S03]  /*d770*/  ISETP.GT.AND P2, PT, R68, 0x48, !P2 ;  /* 0x000000484400780c */ /* 0x000fc60005744270 */
[----:B------:R-:W0:Y:S01]  /*d780*/  SHFL.BFLY PT, R12, R73, 0x1, 0x1f ;  /* 0x0c201f00490c7f89 */ /* 0x000e2200000e0000 */
        /* <DEDUP_REMOVED lines=42> */
[C---:B------:R-:W-:Y:S02]  /*da30*/  ISETP.GT.AND P2, PT, R68.reuse, RZ, !P6 ;  /* 0x000000ff4400720c */ /* 0x040fe40007744270 */
[----:B------:R-:W-:Y:S02]  /*da40*/  ISETP.GT.AND P3, PT, R68, 0x70, !P3 ;  /* 0x000000704400780c */ /* 0x000fe40005f64270 */
[----:B------:R-:W-:Y:S01]  /*da50*/  ISETP.LT.OR P2, PT, R69, 0x1, P2 ;  /* 0x000000014500780c */ /* 0x000fe20001741670 */
[--C-:B------:R-:W-:Y:S01]  /*da60*/  FFMA.FTZ R74, R10, UR39, -R86.reuse ;  /* 0x000000270a4a7c23 */ /* 0x100fe20008010856 */
[--C-:B------:R-:W-:Y:S01]  /*da70*/  FFMA.FTZ R73, R13, UR39, -R86.reuse ;  /* 0x000000270d497c23 */ /* 0x100fe20008010856 */
[--C-:B------:R-:W-:Y:S01]  /*da80*/  FFMA.FTZ R80, R28, UR39, -R86.reuse ;  /* 0x000000271c507c23 */ /* 0x100fe20008010856 */
[----:B------:R-:W-:Y:S01]  /*da90*/  FSEL R72, R3, -INF , !P2 ;  /* 0xff80000003487808 */ /* 0x000fe20005000000 */
[----:B------:R-:W-:Y:S01]  /*daa0*/  FFMA.FTZ R10, R14, UR39, -R86 ;  /* 0x000000270e0a7c23 */ /* 0x000fe20008010856 */
[----:B------:R-:W-:-:S02]  /*dab0*/  LOP3.LUT P6, RZ, R77, 0x8000000, RZ, 0xc0, !PT ;  /* 0x080000004dff7812 */ /* 0x000fc400078cc0ff */
        /* <DEDUP_REMOVED lines=24> */
[----:B------:R-:W-:Y:S02]  /*dc40*/  FMNMX.FTZ R13, R45, R82, !PT ;  /* 0x000000522d0d7209 */ /* 0x000fe40007810000 */
[----:B------:R-:W-:Y:S02]  /*dc50*/  ISETP.GT.AND P4, PT, R68, 0x71, !P4 ;  /* 0x000000714400780c */ /* 0x000fe40006784270 */
[----:B------:R-:W-:Y:S02]  /*dc60*/  ISETP.LT.OR P3, PT, R69, 0x71, P3 ;  /* 0x000000714500780c */ /* 0x000fe40001f61670 */
[----:B------:R-:W-:Y:S02]  /*dc70*/  FMNMX.FTZ R82, R46, R13, !PT ;  /* 0x0000000d2e527209 */ /* 0x000fe40007810000 */
[C---:B------:R-:W-:Y:S02]  /*dc80*/  ISETP.GT.AND P5, PT, R68.reuse, 0x78, !P5 ;  /* 0x000000784400780c */ /* 0x040fe40006fa4270 */
[----:B------:R-:W-:-:S02]  /*dc90*/  ISETP.GT.AND P2, PT, R68, 0x79, !P6 ;  /* 0x000000794400780c */ /* 0x000fc40007744270 */
[----:B------:R-:W-:Y:S02]  /*dca0*/  ISETP.LT.OR P4, PT, R69, 0x72, P4 ;  /* 0x000000724500780c */ /* 0x000fe40002781670 */
[----:B------:R-:W-:Y:S02]  /*dcb0*/  FSEL R68, R48, -INF , !P3 ;  /* 0xff80000030447808 */ /* 0x000fe40005800000 */
[----:B------:R-:W-:Y:S02]  /*dcc0*/  FMNMX.FTZ R13, R47, R82, !PT ;  /* 0x000000522f0d7209 */ /* 0x000fe40007810000 */
[----:B------:R-:W-:Y:S02]  /*dcd0*/  ISETP.LT.OR P5, PT, R69, 0x79, P5 ;  /* 0x000000794500780c */ /* 0x000fe40002fa1670 */
[----:B------:R-:W-:Y:S02]  /*dce0*/  FSEL R79, R49, -INF , !P4 ;  /* 0xff800000314f7808 */ /* 0x000fe40006000000 */
[----:B------:R-:W-:-:S02]  /*dcf0*/  FMNMX.FTZ R48, R68, R13, !PT ;  /* 0x0000000d44307209 */ /* 0x000fc40007810000 */
[----:B------:R-:W-:Y:S02]  /*dd00*/  ISETP.LT.OR P2, PT, R69, 0x7a, P2 ;  /* 0x0000007a4500780c */ /* 0x000fe40001741670 */
[----:B------:R-:W-:Y:S02]  /*dd10*/  FSEL R83, R0, -INF , !P5 ;  /* 0xff80000000537808 */ /* 0x000fe40006800000 */
[----:B------:R-:W-:Y:S02]  /*dd20*/  FMNMX.FTZ R48, R79, R48, !PT ;  /* 0x000000304f307209 */ /* 0x000fe40007810000 */
[----:B------:R-:W-:Y:S02]  /*dd30*/  FSEL R84, R50, -INF , !P2 ;  /* 0xff80000032547808 */ /* 0x000fe40005000000 */
[----:B------:R-:W-:-:S04]  /*dd40*/  FMNMX.FTZ R13, R83, R48, !PT ;  /* 0x00000030530d7209 */ /* 0x000fc80007810000 */
[----:B------:R-:W-:-:S05]  /*dd50*/  FMNMX.FTZ R13, R84, R13, !PT ;  /* 0x0000000d540d7209 */ /* 0x000fca0007810000 */
[----:B------:R-:W0:Y:S02]  /*dd60*/  SHFL.BFLY PT, R0, R13, 0x2, 0x1f ;  /* 0x0c401f000d007f89 */ /* 0x000e2400000e0000 */
[----:B0-----:R-:W-:-:S05]  /*dd70*/  FMNMX.FTZ R48, R13, R0, !PT ;  /* 0x000000000d307209 */ /* 0x001fca0007810000 */
[----:B------:R-:W0:Y:S01]  /*dd80*/  SHFL.BFLY PT, R13, R48, 0x1, 0x1f ;  /* 0x0c201f00300d7f89 */ /* 0x000e2200000e0000 */
[--C-:B------:R-:W-:Y:S01]  /*dd90*/  FFMA.FTZ R71, R75, UR39, -R86.reuse ;  /* 0x000000274b477c23 */ /* 0x100fe20008010856 */
[--C-:B------:R-:W-:Y:S01]  /*dda0*/  FFMA.FTZ R53, R53, UR39, -R86.reuse ;  /* 0x0000002735357c23 */ /* 0x100fe20008010856 */
[----:B------:R-:W-:Y:S08]  /*ddb0*/  MUFU.EX2 R74, R74 ;  /* 0x0000004a004a7308 */ /* 0x000ff00000000800 */
[----:B------:R1:W-:Y:S01]  /*ddc0*/  MUFU.EX2 R69, R53 ;  /* 0x0000003500457308 */ /* 0x0003e20000000800 */
[----:B0-----:R-:W-:Y:S01]  /*ddd0*/  FMNMX.FTZ R13, R48, R13, !PT ;  /* 0x0000000d300d7209 */ /* 0x001fe20007810000 */
[----:B------:R-:W-:-:S03]  /*dde0*/  FFMA.FTZ R48, R62, UR39, -R86 ;  /* 0x000000273e307c23 */ /* 0x000fc60008010856 */
[C---:B------:R-:W-:Y:S01]  /*ddf0*/  FSETP.NEU.FTZ.AND P2, PT, R13.reuse, -INF , PT ;  /* 0xff8000000d00780b */ /* 0x040fe20003f5d000 */
[----:B------:R-:W-:Y:S01]  /*de00*/  FMUL.FTZ R62, R13, UR39 ;  /* 0x000000270d3e7c20 */ /* 0x000fe20008410000 */
[--C-:B-1----:R-:W-:Y:S01]  /*de10*/  FFMA.FTZ R53, R4, UR39, -R86.reuse ;  /* 0x0000002704357c23 */ /* 0x102fe20008010856 */
[----:B------:R-:W0:Y:S03]  /*de20*/  MUFU.EX2 R71, R71 ;  /* 0x0000004700477308 */ /* 0x000e260000000800 */
[----:B------:R-:W-:Y:S01]  /*de30*/  FSEL R4, R62, RZ, P2 ;  /* 0x000000ff3e047208 */ /* 0x000fe20001000000 */
[--C-:B------:R-:W-:Y:S01]  /*de40*/  FFMA.FTZ R25, R25, UR39, -R86.reuse ;  /* 0x0000002719197c23 */ /* 0x100fe20008010856 */
[----:B------:R-:W-:-:S03]  /*de50*/  FFMA.FTZ R82, R56, UR39, -R86 ;  /* 0x0000002738527c23 */ /* 0x000fc60008010856 */
[----:B------:R-:W1:Y:S01]  /*de60*/  MUFU.EX2 R10, R10 ;  /* 0x0000000a000a7308 */ /* 0x000e620000000800 */
[--C-:B------:R-:W-:Y:S01]  /*de70*/  FFMA.FTZ R62, R72, UR39, -R4.reuse ;  /* 0x00000027483e7c23 */ /* 0x100fe20008010804 */
[----:B------:R-:W-:Y:S01]  /*de80*/  FFMA.FTZ R5, R5, UR39, -R4 ;  /* 0x0000002705057c23 */ /* 0x000fe20008010804 */
[--C-:B------:R-:W-:Y:S01]  /*de90*/  FFMA.FTZ R56, R59, UR39, -R86.reuse ;  /* 0x000000273b387c23 */ /* 0x100fe20008010856 */
[----:B------:R-:W-:Y:S01]  /*dea0*/  FFMA.FTZ R59, R63, UR39, -R86 ;  /* 0x000000273f3b7c23 */ /* 0x000fe20008010856 */
[----:B------:R-:W-:Y:S01]  /*deb0*/  FFMA.FTZ R63, R8, UR39, -R4 ;  /* 0x00000027083f7c23 */ /* 0x000fe20008010804 */
[--C-:B------:R-:W-:Y:S02]  /*dec0*/  FFMA.FTZ R76, R51, UR39, -R86.reuse ;  /* 0x00000027334c7c23 */ /* 0x100fe40008010856 */
[----:B------:R-:W3:Y:S01]  /*ded0*/  MUFU.EX2 R73, R73 ;  /* 0x0000004900497308 */ /* 0x000ee20000000800 */
[--C-:B------:R-:W-:Y:S01]  /*dee0*/  FFMA.FTZ R77, R29, UR39, -R86.reuse ;  /* 0x000000271d4d7c23 */ /* 0x100fe20008010856 */
[----:B------:R-:W-:Y:S01]  /*def0*/  FFMA.FTZ R0, R66, UR39, -R86 ;  /* 0x0000002742007c23 */ /* 0x000fe20008010856 */
[----:B------:R-:W-:-:S05]  /*df00*/  FFMA.FTZ R66, R9, UR39, -R4 ;  /* 0x0000002709427c23 */ /* 0x000fca0008010804 */
[----:B------:R-:W-:Y:S01]  /*df10*/  MUFU.EX2 R62, R62 ;  /* 0x0000003e003e7308 */ /* 0x000fe20000000800 */
[----:B0-----:R-:W-:-:S07]  /*df20*/  FADD.FTZ R9, R71, R74 ;  /* 0x0000004a47097221 */ /* 0x001fce0000010000 */
[----:B------:R-:W-:Y:S08]  /*df30*/  MUFU.EX2 R5, R5 ;  /* 0x0000000500057308 */ /* 0x000ff00000000800 */
[----:B------:R-:W0:Y:S01]  /*df40*/  MUFU.EX2 R25, R25 ;  /* 0x0000001900197308 */ /* 0x000e220000000800 */
[----:B-1----:R-:W-:-:S07]  /*df50*/  FADD.FTZ R8, R10, R9 ;  /* 0x000000090a087221 */ /* 0x002fce0000010000 */
[----:B------:R-:W1:Y:S01]  /*df60*/  MUFU.EX2 R63, R63 ;  /* 0x0000003f003f7308 */ /* 0x000e620000000800 */
[----:B------:R-:W-:-:S07]  /*df70*/  FFMA.FTZ R90, R90, UR39, -R86 ;  /* 0x000000275a5a7c23 */ /* 0x000fce0008010856 */
[----:B------:R-:W4:Y:S01]  /*df80*/  MUFU.EX2 R76, R76 ;  /* 0x0000004c004c7308 */ /* 0x000f220000000800 */
[--C-:B------:R-:W-:Y:S01]  /*df90*/  FFMA.FTZ R81, R55, UR39, -R86.reuse ;  /* 0x0000002737517c23 */ /* 0x100fe20008010856 */
[----:B------:R-:W-:Y:S01]  /*dfa0*/  FFMA.FTZ R55, R58, UR39, -R86 ;  /* 0x000000273a377c23 */ /* 0x000fe20008010856 */
[----:B---3--:R-:W-:-:S05]  /*dfb0*/  FADD.FTZ R8, R73, R8 ;  /* 0x0000000849087221 */ /* 0x008fca0000010000 */
[----:B------:R-:W3:Y:S01]  /*dfc0*/  MUFU.EX2 R77, R77 ;  /* 0x0000004d004d7308 */ /* 0x000ee20000000800 */
[--C-:B------:R-:W-:Y:S01]  /*dfd0*/  FFMA.FTZ R14, R89, UR39, -R86.reuse ;  /* 0x00000027590e7c23 */ /* 0x100fe20008010856 */
[--C-:B------:R-:W-:Y:S01]  /*dfe0*/  FFMA.FTZ R58, R61, UR39, -R86.reuse ;  /* 0x000000273d3a7c23 */ /* 0x100fe20008010856 */
[----:B------:R-:W-:Y:S01]  /*dff0*/  FFMA.FTZ R61, R67, UR39, -R86 ;  /* 0x00000027433d7c23 */ /* 0x000fe20008010856 */
[----:B------:R-:W-:-:S04]  /*e000*/  FFMA.FTZ R67, R11, UR39, -R4 ;  /* 0x000000270b437c23 */ /* 0x000fc80008010804 */
[----:B------:R-:W5:Y:S01]  /*e010*/  MUFU.EX2 R80, R80 ;  /* 0x0000005000507308 */ /* 0x000f620000000800 */
[----:B0-----:R-:W-:Y:S01]  /*e020*/  FADD.FTZ R11, R25, R8 ;  /* 0x00000008190b7221 */ /* 0x001fe20000010000 */
[----:B------:R-:W-:-:S06]  /*e030*/  FFMA.FTZ R28, R92, UR39, -R86 ;  /* 0x000000275c1c7c23 */ /* 0x000fcc0008010856 */
[----:B------:R0:W2:Y:S01]  /*e040*/  MUFU.EX2 R3, R90 ;  /* 0x0000005a00037308 */ /* 0x0000a20000000800 */
[--C-:B------:R-:W-:Y:S01]  /*e050*/  FFMA.FTZ R72, R31, UR39, -R4.reuse ;  /* 0x000000271f487c23 */ /* 0x100fe20008010804 */
[--C-:B------:R-:W-:Y:S01]  /*e060*/  FFMA.FTZ R31, R32, UR39, -R4.reuse ;  /* 0x00000027201f7c23 */ /* 0x100fe20008010804 */
[----:B0-----:R-:W-:Y:S01]  /*e070*/  FFMA.FTZ R90, R24, UR39, -R4 ;  /* 0x00000027185a7c23 */ /* 0x001fe20008010804 */
[----:B------:R-:W-:-:S04]  /*e080*/  FADD.FTZ R24, R62, R5 ;  /* 0x000000053e187221 */ /* 0x000fc80000010000 */
[----:B------:R-:W0:Y:S01]  /*e090*/  MUFU.EX2 R66, R66 ;  /* 0x0000004200427308 */ /* 0x000e220000000800 */
[----:B------:R-:W-:Y:S01]  /*e0a0*/  FFMA.FTZ R29, R91, UR39, -R86 ;  /* 0x000000275b1d7c23 */ /* 0x000fe20008010856 */
[----:B-1----:R-:W-:Y:S01]  /*e0b0*/  FADD.FTZ R9, R63, R24 ;  /* 0x000000183f097221 */ /* 0x002fe20000010000 */
[----:B----4-:R-:W-:Y:S01]  /*e0c0*/  FADD.FTZ R24, R76, R11 ;  /* 0x0000000b4c187221 */ /* 0x010fe20000010000 */
[--C-:B------:R-:W-:Y:S01]  /*e0d0*/  FFMA.FTZ R70, R70, UR39, -R4.reuse ;  /* 0x0000002746467c23 */ /* 0x100fe20008010804 */
[----:B------:R-:W-:-:S03]  /*e0e0*/  FFMA.FTZ R32, R33, UR39, -R4 ;  /* 0x0000002721207c23 */ /* 0x000fc60008010804 */
[----:B------:R-:W1:Y:S01]  /*e0f0*/  MUFU.EX2 R14, R14 ;  /* 0x0000000e000e7308 */ /* 0x000e620000000800 */
[--C-:B------:R-:W-:Y:S01]  /*e100*/  FFMA.FTZ R33, R34, UR39, -R4.reuse ;  /* 0x0000002722217c23 */ /* 0x100fe20008010804 */
[--C-:B------:R-:W-:Y:S01]  /*e110*/  FFMA.FTZ R34, R35, UR39, -R4.reuse ;  /* 0x0000002723227c23 */ /* 0x100fe20008010804 */
[----:B------:R-:W-:Y:S01]  /*e120*/  FFMA.FTZ R35, R36, UR39, -R4 ;  /* 0x0000002724237c23 */ /* 0x000fe20008010804 */
[----:B---3--:R-:W-:Y:S01]  /*e130*/  FADD.FTZ R11, R77, R24 ;  /* 0x000000184d0b7221 */ /* 0x008fe20000010000 */
[----:B------:R-:W-:Y:S01]  /*e140*/  FFMA.FTZ R51, R94, UR39, -R86 ;  /* 0x000000275e337c23 */ /* 0x000fe20008010856 */
[--C-:B------:R-:W-:Y:S02]  /*e150*/  FFMA.FTZ R36, R37, UR39, -R4.reuse ;  /* 0x0000002725247c23 */ /* 0x100fe40008010804 */
[----:B------:R-:W-:Y:S01]  /*e160*/  MUFU.EX2 R28, R28 ;  /* 0x0000001c001c7308 */ /* 0x000fe20000000800 */
[----:B------:R-:W-:Y:S01]  /*e170*/  FFMA.FTZ R37, R38, UR39, -R4 ;  /* 0x0000002726257c23 */ /* 0x000fe20008010804 */
[----:B------:R-:W-:Y:S01]  /*e180*/  FFMA.FTZ R50, R57, UR39, -R86 ;  /* 0x0000002739327c23 */ /* 0x000fe20008010856 */
[----:B------:R-:W-:-:S05]  /*e190*/  FFMA.FTZ R38, R40, UR39, -R4 ;  /* 0x0000002728267c23 */ /* 0x000fca0008010804 */
[----:B------:R-:W3:Y:S01]  /*e1a0*/  MUFU.EX2 R67, R67 ;  /* 0x0000004300437308 */ /* 0x000ee20000000800 */
[--C-:B------:R-:W-:Y:S01]  /*e1b0*/  FFMA.FTZ R57, R60, UR39, -R86.reuse ;  /* 0x000000273c397c23 */ /* 0x100fe20008010856 */
[----:B-----5:R-:W-:Y:S01]  /*e1c0*/  FADD.FTZ R40, R80, R11 ;  /* 0x0000000b50287221 */ /* 0x020fe20000010000 */
[--C-:B------:R-:W-:Y:S01]  /*e1d0*/  FFMA.FTZ R78, R93, UR39, -R86.reuse ;  /* 0x000000275d4e7c23 */ /* 0x100fe20008010856 */
[--C-:B------:R-:W-:Y:S01]  /*e1e0*/  FFMA.FTZ R75, R95, UR39, -R86.reuse ;  /* 0x000000275f4b7c23 */ /* 0x100fe20008010856 */
[--C-:B------:R-:W-:Y:S01]  /*e1f0*/  FFMA.FTZ R52, R52, UR39, -R86.reuse ;  /* 0x0000002734347c23 */ /* 0x100fe20008010856 */
[--C-:B------:R-:W-:Y:S02]  /*e200*/  FFMA.FTZ R54, R54, UR39, -R86.reuse ;  /* 0x0000002736367c23 */ /* 0x100fe40008010856 */
[----:B------:R-:W-:Y:S01]  /*e210*/  MUFU.EX2 R29, R29 ;  /* 0x0000001d001d7308 */ /* 0x000fe20000000800 */
[--C-:B------:R-:W-:Y:S01]  /*e220*/  FFMA.FTZ R60, R65, UR39, -R86.reuse ;  /* 0x00000027413c7c23 */ /* 0x100fe20008010856 */
[----:B------:R-:W-:Y:S01]  /*e230*/  FFMA.FTZ R49, R64, UR39, -R86 ;  /* 0x0000002740317c23 */ /* 0x000fe20008010856 */
[--C-:B------:R-:W-:Y:S01]  /*e240*/  FFMA.FTZ R86, R39, UR39, -R4.reuse ;  /* 0x0000002727567c23 */ /* 0x100fe20008010804 */
[----:B------:R-:W-:-:S04]  /*e250*/  FFMA.FTZ R39, R41, UR39, -R4 ;  /* 0x0000002729277c23 */ /* 0x000fc80008010804 */
[----:B------:R-:W4:Y:S01]  /*e260*/  MUFU.EX2 R70, R70 ;  /* 0x0000004600467308 */ /* 0x000f220000000800 */
[----:B--2---:R-:W-:Y:S01]  /*e270*/  FADD.FTZ R41, R3, R40 ;  /* 0x0000002803297221 */ /* 0x004fe20000010000 */
[--C-:B------:R-:W-:Y:S01]  /*e280*/  FFMA.FTZ R85, R15, UR39, -R4.reuse ;  /* 0x000000270f557c23 */ /* 0x100fe20008010804 */
[----:B------:R-:W-:Y:S01]  /*e290*/  FFMA.FTZ R15, R26, UR39, -R4 ;  /* 0x000000271a0f7c23 */ /* 0x000fe20008010804 */
[----:B0-----:R-:W-:-:S04]  /*e2a0*/  F2FP.F16.F32.PACK_AB R11, R66, R63 ;  /* 0x0000003f420b723e */ /* 0x001fc800000000ff */
[----:B------:R-:W0:Y:S01]  /*e2b0*/  MUFU.EX2 R51, R51 ;  /* 0x0000003300337308 */ /* 0x000e220000000800 */
[----:B------:R-:W-:Y:S01]  /*e2c0*/  FADD.FTZ R26, R66, R9 ;  /* 0x00000009421a7221 */ /* 0x000fe20000010000 */
[----:B-1----:R-:W-:Y:S01]  /*e2d0*/  FADD.FTZ R63, R14, R41 ;  /* 0x000000290e3f7221 */ /* 0x002fe20000010000 */
[----:B------:R-:W-:-:S05]  /*e2e0*/  FFMA.FTZ R41, R44, UR39, -R4 ;  /* 0x000000272c297c23 */ /* 0x000fca0008010804 */
[----:B------:R-:W1:Y:S01]  /*e2f0*/  MUFU.EX2 R78, R78 ;  /* 0x0000004e004e7308 */ /* 0x000e620000000800 */
[----:B---3--:R-:W-:Y:S01]  /*e300*/  FADD.FTZ R9, R67, R26 ;  /* 0x0000001a43097221 */ /* 0x008fe20000010000 */
[----:B------:R-:W-:Y:S01]  /*e310*/  FADD.FTZ R44, R28, R63 ;  /* 0x0000003f1c2c7221 */ /* 0x000fe20000010000 */
[--C-:B------:R-:W-:Y:S01]  /*e320*/  FFMA.FTZ R42, R42, UR39, -R4.reuse ;  /* 0x000000272a2a7c23 */ /* 0x100fe20008010804 */
[----:B------:R-:W-:-:S04]  /*e330*/  FFMA.FTZ R65, R30, UR39, -R4 ;  /* 0x000000271e417c23 */ /* 0x000fc80008010804 */
[----:B------:R-:W2:Y:S01]  /*e340*/  MUFU.EX2 R75, R75 ;  /* 0x0000004b004b7308 */ /* 0x000ea20000000800 */
[----:B----4-:R-:W-:Y:S01]  /*e350*/  FADD.FTZ R30, R70, R9 ;  /* 0x00000009461e7221 */ /* 0x010fe20000010000 */
[----:B------:R-:W-:Y:S01]  /*e360*/  FADD.FTZ R44, R29, R44 ;  /* 0x0000002c1d2c7221 */ /* 0x000fe20000010000 */
[----:B------:R-:W-:-:S05]  /*e370*/  F2FP.F16.F32.PACK_AB R9, R5, R62 ;  /* 0x0000003e0509723e */ /* 0x000fca00000000ff */
[----:B------:R3:W-:Y:S02]  /*e380*/  MUFU.EX2 R5, R42 ;  /* 0x0000002a00057308 */ /* 0x0007e40000000800 */
[----:B---3--:R-:W-:Y:S01]  /*e390*/  FFMA.FTZ R42, R45, UR39, -R4 ;  /* 0x000000272d2a7c23 */ /* 0x008fe20008010804 */
[----:B0-----:R-:W-:-:S04]  /*e3a0*/  FADD.FTZ R45, R51, R44 ;  /* 0x0000002c332d7221 */ /* 0x001fc80000010000 */
[----:B-1----:R-:W-:-:S04]  /*e3b0*/  FADD.FTZ R44, R78, R45 ;  /* 0x0000002d4e2c7221 */ /* 0x002fc80000010000 */
[----:B--2---:R-:W-:Y:S02]  /*e3c0*/  FADD.FTZ R45, R75, R44 ;  /* 0x0000002c4b2d7221 */ /* 0x004fe40000010000 */
[----:B------:R-:W2:Y:S01]  /*e3d0*/  LDL R44, [R1+0x20] ;  /* 0x00002000012c7983 */ /* 0x000ea20000100800 */
[----:B------:R-:W0:Y:S01]  /*e3e0*/  MUFU.EX2 R85, R85 ;  /* 0x0000005500557308 */ /* 0x000e220000000800 */
[----:B------:R-:W-:-:S07]  /*e3f0*/  FFMA.FTZ R64, R27, UR39, -R4 ;  /* 0x000000271b407c23 */ /* 0x000fce0008010804 */
[----:B------:R-:W1:Y:S08]  /*e400*/  MUFU.EX2 R90, R90 ;  /* 0x0000005a005a7308 */ /* 0x000e700000000800 */
[----:B------:R-:W3:Y:S01]  /*e410*/  MUFU.EX2 R15, R15 ;  /* 0x0000000f000f7308 */ /* 0x000ee20000000800 */
[----:B0-----:R-:W-:-:S07]  /*e420*/  FADD.FTZ R27, R85, R30 ;  /* 0x0000001e551b7221 */ /* 0x001fce0000010000 */
[----:B------:R-:W0:Y:S01]  /*e430*/  MUFU.EX2 R64, R64 ;  /* 0x0000004000407308 */ /* 0x000e220000000800 */
[----:B-1----:R-:W-:-:S07]  /*e440*/  FADD.FTZ R30, R90, R27 ;  /* 0x0000001b5a1e7221 */ /* 0x002fce0000010000 */
[----:B------:R-:W1:Y:S01]  /*e450*/  MUFU.EX2 R65, R65 ;  /* 0x0000004100417308 */ /* 0x000e620000000800 */
[----:B------:R-:W-:Y:S01]  /*e460*/  FFMA.FTZ R40, R43, UR39, -R4 ;  /* 0x000000272b287c23 */ /* 0x000fe20008010804 */
[----:B---3--:R-:W-:-:S06]  /*e470*/  FADD.FTZ R43, R15, R30 ;  /* 0x0000001e0f2b7221 */ /* 0x008fcc0000010000 */
[----:B------:R-:W3:Y:S01]  /*e480*/  MUFU.EX2 R72, R72 ;  /* 0x0000004800487308 */ /* 0x000ee20000000800 */
[----:B0-----:R-:W-:-:S07]  /*e490*/  FADD.FTZ R30, R64, R43 ;  /* 0x0000002b401e7221 */ /* 0x001fce0000010000 */
[----:B------:R-:W0:Y:S01]  /*e4a0*/  MUFU.EX2 R31, R31 ;  /* 0x0000001f001f7308 */ /* 0x000e220000000800 */
[----:B-1----:R-:W-:-:S07]  /*e4b0*/  FADD.FTZ R43, R65, R30 ;  /* 0x0000001e412b7221 */ /* 0x002fce0000010000 */
[----:B------:R-:W1:Y:S08]  /*e4c0*/  MUFU.EX2 R32, R32 ;  /* 0x0000002000207308 */ /* 0x000e700000000800 */
[----:B------:R-:W4:Y:S01]  /*e4d0*/  MUFU.EX2 R52, R52 ;  /* 0x0000003400347308 */ /* 0x000f220000000800 */
[----:B---3--:R-:W-:-:S07]  /*e4e0*/  FADD.FTZ R30, R72, R43 ;  /* 0x0000002b481e7221 */ /* 0x008fce0000010000 */
[----:B------:R-:W3:Y:S08]  /*e4f0*/  MUFU.EX2 R33, R33 ;  /* 0x0000002100217308 */ /* 0x000ef00000000800 */
[----:B------:R-:W5:Y:S01]  /*e500*/  MUFU.EX2 R54, R54 ;  /* 0x0000003600367308 */ /* 0x000f620000000800 */
[----:B0-----:R-:W-:-:S07]  /*e510*/  FADD.FTZ R43, R31, R30 ;  /* 0x0000001e1f2b7221 */ /* 0x001fce0000010000 */
[----:B------:R-:W0:Y:S01]  /*e520*/  MUFU.EX2 R34, R34 ;  /* 0x0000002200227308 */ /* 0x000e220000000800 */
[----:B-1----:R-:W-:Y:S01]  /*e530*/  FADD.FTZ R30, R32, R43 ;  /* 0x0000002b201e7221 */ /* 0x002fe20000010000 */
[----:B------:R-:W-:-:S06]  /*e540*/  F2FP.F16.F32.PACK_AB R8, R74, R71 ;  /* 0x000000474a08723e */ /* 0x000fcc00000000ff */
[----:B------:R-:W1:Y:S01]  /*e550*/  MUFU.EX2 R35, R35 ;  /* 0x0000002300237308 */ /* 0x000e620000000800 */
[----:B------:R-:W-:Y:S01]  /*e560*/  F2FP.F16.F32.PACK_AB R10, R73, R10 ;  /* 0x0000000a490a723e */ /* 0x000fe200000000ff */
[----:B----4-:R-:W-:-:S06]  /*e570*/  FADD.FTZ R45, R52, R45 ;  /* 0x0000002d342d7221 */ /* 0x010fcc0000010000 */
[----:B------:R-:W4:Y:S01]  /*e580*/  MUFU.EX2 R81, R81 ;  /* 0x0000005100517308 */ /* 0x000f220000000800 */
[----:B---3--:R-:W-:Y:S01]  /*e590*/  FADD.FTZ R43, R33, R30 ;  /* 0x0000001e212b7221 */ /* 0x008fe20000010000 */
[----:B-----5:R-:W-:-:S06]  /*e5a0*/  FADD.FTZ R30, R54, R45 ;  /* 0x0000002d361e7221 */ /* 0x020fcc0000010000 */
[----:B------:R-:W3:Y:S01]  /*e5b0*/  MUFU.EX2 R36, R36 ;  /* 0x0000002400247308 */ /* 0x000ee20000000800 */
[----:B------:R5:W-:Y:S07]  /*e5c0*/  STSM.16.M88.4 [R137+0x21800], R8 ;  /* 0x0218000889007844 */ /* 0x000bee0000000200 */
[----:B------:R-:W3:Y:S01]  /*e5d0*/  MUFU.EX2 R82, R82 ;  /* 0x0000005200527308 */ /* 0x000ee20000000800 */
[----:B------:R-:W-:-:S07]  /*e5e0*/  FADD.FTZ R30, R69, R30 ;  /* 0x0000001e451e7221 */ /* 0x000fce0000010000 */
[----:B------:R-:W3:Y:S01]  /*e5f0*/  MUFU.EX2 R37, R37 ;  /* 0x0000002500257308 */ /* 0x000ee20000000800 */
[----:B-----5:R-:W-:Y:S01]  /*e600*/  F2FP.F16.F32.PACK_AB R8, R14, R3 ;  /* 0x000000030e08723e */ /* 0x020fe200000000ff */
[----:B0-----:R-:W-:-:S06]  /*e610*/  FADD.FTZ R14, R34, R43 ;  /* 0x0000002b220e7221 */ /* 0x001fcc0000010000 */
[----:B------:R-:W0:Y:S01]  /*e620*/  MUFU.EX2 R50, R50 ;  /* 0x0000003200327308 */ /* 0x000e220000000800 */
[----:B-1----:R-:W-:Y:S01]  /*e630*/  FADD.FTZ R3, R35, R14 ;  /* 0x0000000e23037221 */ /* 0x002fe20000010000 */
[----:B----4-:R-:W-:-:S06]  /*e640*/  FADD.FTZ R9, R81, R30 ;  /* 0x0000001e51097221 */ /* 0x010fcc0000010000 */
[----:B------:R-:W1:Y:S08]  /*e650*/  MUFU.EX2 R86, R86 ;  /* 0x0000005600567308 */ /* 0x000e700000000800 */
[----:B------:R-:W4:Y:S01]  /*e660*/  MUFU.EX2 R55, R55 ;  /* 0x0000003700377308 */ /* 0x000f220000000800 */
[----:B---3--:R-:W-:Y:S01]  /*e670*/  FADD.FTZ R14, R36, R3 ;  /* 0x00000003240e7221 */ /* 0x008fe20000010000 */
[----:B------:R-:W-:-:S06]  /*e680*/  FADD.FTZ R11, R82, R9 ;  /* 0x00000009520b7221 */ /* 0x000fcc0000010000 */
[----:B------:R-:W3:Y:S08]  /*e690*/  MUFU.EX2 R38, R38 ;  /* 0x0000002600267308 */ /* 0x000ef00000000800 */
[----:B------:R-:W-:Y:S01]  /*e6a0*/  MUFU.EX2 R56, R56 ;  /* 0x0000003800387308 */ /* 0x000fe20000000800 */
[----:B------:R-:W-:Y:S01]  /*e6b0*/  FADD.FTZ R3, R37, R14 ;  /* 0x0000000e25037221 */ /* 0x000fe20000010000 */
[----:B------:R-:W-:-:S06]  /*e6c0*/  F2FP.F16.F32.PACK_AB R24, R76, R25 ;  /* 0x000000194c18723e */ /* 0x000fcc00000000ff */
[----:B------:R-:W5:Y:S01]  /*e6d0*/  MUFU.EX2 R39, R39 ;  /* 0x0000002700277308 */ /* 0x000f620000000800 */
[----:B0-----:R-:W-:Y:S01]  /*e6e0*/  FADD.FTZ R14, R50, R11 ;  /* 0x0000000b320e7221 */ /* 0x001fe20000010000 */
[----:B------:R-:W-:-:S06]  /*e6f0*/  F2FP.F16.F32.PACK_AB R26, R80, R77 ;  /* 0x0000004d501a723e */ /* 0x000fcc00000000ff */
[----:B------:R-:W0:Y:S01]  /*e700*/  MUFU.EX2 R57, R57 ;  /* 0x0000003900397308 */ /* 0x000e220000000800 */
[----:B------:R-:W-:Y:S02]  /*e710*/  F2FP.F16.F32.PACK_AB R25, R70, R67 ;  /* 0x000000434619723e */ /* 0x000fe400000000ff */
[----:B------:R-:W-:Y:S01]  /*e720*/  F2FP.F16.F32.PACK_AB R27, R90, R85 ;  /* 0x000000555a1b723e */ /* 0x000fe200000000ff */
[----:B-1----:R-:W-:-:S04]  /*e730*/  FADD.FTZ R3, R86, R3 ;  /* 0x0000000356037221 */ /* 0x002fc80000010000 */
[----:B------:R-:W1:Y:S01]  /*e740*/  MUFU.EX2 R58, R58 ;  /* 0x0000003a003a7308 */ /* 0x000e620000000800 */
[----:B------:R-:W-:Y:S01]  /*e750*/  F2FP.F16.F32.PACK_AB R9, R64, R15 ;  /* 0x0000000f4009723e */ /* 0x000fe200000000ff */
[----:B----4-:R-:W-:Y:S01]  /*e760*/  FADD.FTZ R15, R55, R14 ;  /* 0x0000000e370f7221 */ /* 0x010fe20000010000 */
[----:B------:R4:W-:Y:S01]  /*e770*/  STSM.16.M88.4 [R87], R24 ;  /* 0x0000001857007844 */ /* 0x0009e20000000200 */
[----:B---3--:R-:W-:-:S04]  /*e780*/  FADD.FTZ R14, R38, R3 ;  /* 0x00000003260e7221 */ /* 0x008fc80000010000 */
[----:B------:R-:W3:Y:S01]  /*e790*/  MUFU.EX2 R59, R59 ;  /* 0x0000003b003b7308 */ /* 0x000ee20000000800 */
[----:B------:R-:W-:Y:S01]  /*e7a0*/  FFMA.FTZ R46, R46, UR39, -R4 ;  /* 0x000000272e2e7c23 */ /* 0x000fe20008010804 */
[----:B-----5:R-:W-:-:S06]  /*e7b0*/  FADD.FTZ R14, R39, R14 ;  /* 0x0000000e270e7221 */ /* 0x020fcc0000010000 */
[----:B------:R-:W5:Y:S01]  /*e7c0*/  MUFU.EX2 R40, R40 ;  /* 0x0000002800287308 */ /* 0x000f620000000800 */
[----:B----4-:R-:W-:Y:S01]  /*e7d0*/  F2FP.F16.F32.PACK_AB R25, R32, R31 ;  /* 0x0000001f2019723e */ /* 0x010fe200000000ff */
[----:B------:R-:W-:-:S06]  /*e7e0*/  FADD.FTZ R32, R56, R15 ;  /* 0x0000000f38207221 */ /* 0x000fcc0000010000 */
[----:B------:R-:W4:Y:S01]  /*e7f0*/  MUFU.EX2 R41, R41 ;  /* 0x0000002900297308 */ /* 0x000f220000000800 */
[----:B0-----:R-:W-:Y:S01]  /*e800*/  FADD.FTZ R15, R57, R32 ;  /* 0x00000020390f7221 */ /* 0x001fe20000010000 */
[----:B------:R-:W-:Y:S01]  /*e810*/  FFMA.FTZ R47, R47, UR39, -R4 ;  /* 0x000000272f2f7c23 */ /* 0x000fe20008010804 */
[----:B------:R-:W-:Y:S01]  /*e820*/  FADD.FTZ R3, R5, R14 ;  /* 0x0000000e05037221 */ /* 0x000fe20000010000 */
[--C-:B------:R-:W-:Y:S01]  /*e830*/  FFMA.FTZ R68, R68, UR39, -R4.reuse ;  /* 0x0000002744447c23 */ /* 0x100fe20008010804 */
[----:B------:R-:W-:-:S03]  /*e840*/  FFMA.FTZ R79, R79, UR39, -R4 ;  /* 0x000000274f4f7c23 */ /* 0x000fc60008010804 */
[----:B------:R-:W0:Y:S01]  /*e850*/  MUFU.EX2 R42, R42 ;  /* 0x0000002a002a7308 */ /* 0x000e220000000800 */
[--C-:B------:R-:W-:Y:S01]  /*e860*/  FFMA.FTZ R83, R83, UR39, -R4.reuse ;  /* 0x0000002753537c23 */ /* 0x100fe20008010804 */
[----:B-1----:R-:W-:Y:S01]  /*e870*/  FADD.FTZ R14, R58, R15 ;  /* 0x0000000f3a0e7221 */ /* 0x002fe20000010000 */
[----:B------:R-:W-:-:S05]  /*e880*/  FFMA.FTZ R4, R84, UR39, -R4 ;  /* 0x0000002754047c23 */ /* 0x000fca0008010804 */
[----:B------:R-:W1:Y:S01]  /*e890*/  MUFU.EX2 R46, R46 ;  /* 0x0000002e002e7308 */ /* 0x000e620000000800 */
[----:B---3--:R-:W-:Y:S01]  /*e8a0*/  FADD.FTZ R15, R59, R14 ;  /* 0x0000000e3b0f7221 */ /* 0x008fe20000010000 */
[----:B-----5:R-:W-:Y:S01]  /*e8b0*/  FADD.FTZ R32, R40, R3 ;  /* 0x0000000328207221 */ /* 0x020fe20000010000 */
[----:B------:R-:W-:-:S05]  /*e8c0*/  F2FP.F16.F32.PACK_AB R10, R29, R28 ;  /* 0x0000001c1d0a723e */ /* 0x000fca00000000ff */
[----:B------:R-:W-:Y:S01]  /*e8d0*/  MUFU.EX2 R60, R60 ;  /* 0x0000003c003c7308 */ /* 0x000fe20000000800 */
[----:B------:R-:W-:Y:S01]  /*e8e0*/  F2FP.F16.F32.PACK_AB R11, R72, R65 ;  /* 0x00000041480b723e */ /* 0x000fe200000000ff */
[----:B----4-:R-:W-:-:S06]  /*e8f0*/  FADD.FTZ R3, R41, R32 ;  /* 0x0000002029037221 */ /* 0x010fcc0000010000 */
[----:B------:R-:W-:Y:S01]  /*e900*/  MUFU.EX2 R61, R61 ;  /* 0x0000003d003d7308 */ /* 0x000fe20000000800 */
[----:B------:R-:W-:-:S07]  /*e910*/  F2FP.F16.F32.PACK_AB R24, R78, R51 ;  /* 0x000000334e18723e */ /* 0x000fce00000000ff */
[----:B------:R-:W3:Y:S01]  /*e920*/  MUFU.EX2 R47, R47 ;  /* 0x0000002f002f7308 */ /* 0x000ee20000000800 */
[----:B------:R-:W-:Y:S02]  /*e930*/  F2FP.F16.F32.PACK_AB R26, R52, R75 ;  /* 0x0000004b341a723e */ /* 0x000fe400000000ff */
[----:B------:R-:W-:-:S05]  /*e940*/  F2FP.F16.F32.PACK_AB R27, R34, R33 ;  /* 0x00000021221b723e */ /* 0x000fca00000000ff */
[----:B------:R-:W-:Y:S01]  /*e950*/  MUFU.EX2 R0, R0 ;  /* 0x0000000000007308 */ /* 0x000fe20000000800 */
[----:B------:R-:W-:-:S07]  /*e960*/  F2FP.F16.F32.PACK_AB R28, R69, R54 ;  /* 0x00000036451c723e */ /* 0x000fce00000000ff */
[----:B------:R-:W4:Y:S01]  /*e970*/  MUFU.EX2 R49, R49 ;  /* 0x0000003100317308 */ /* 0x000f220000000800 */
[----:B------:R-:W-:-:S07]  /*e980*/  F2FP.F16.F32.PACK_AB R30, R82, R81 ;  /* 0x00000051521e723e */ /* 0x000fce00000000ff */
[----:B------:R-:W-:Y:S01]  /*e990*/  MUFU.EX2 R48, R48 ;  /* 0x0000003000307308 */ /* 0x000fe20000000800 */
[----:B------:R-:W-:-:S07]  /*e9a0*/  F2FP.F16.F32.PACK_AB R29, R36, R35 ;  /* 0x00000023241d723e */ /* 0x000fce00000000ff */
[----:B------:R-:W5:Y:S01]  /*e9b0*/  MUFU.EX2 R53, R53 ;  /* 0x0000003500357308 */ /* 0x000f620000000800 */
[----:B------:R-:W-:-:S07]  /*e9c0*/  F2FP.F16.F32.PACK_AB R31, R86, R37 ;  /* 0x00000025561f723e */ /* 0x000fce00000000ff */
[----:B------:R-:W-:Y:S08]  /*e9d0*/  MUFU.EX2 R68, R68 ;  /* 0x0000004400447308 */ /* 0x000ff00000000800 */
[----:B------:R-:W2:Y:S08]  /*e9e0*/  MUFU.EX2 R79, R79 ;  /* 0x0000004f004f7308 */ /* 0x000eb00000000800 */
[----:B------:R-:W-:Y:S08]  /*e9f0*/  MUFU.EX2 R83, R83 ;  /* 0x0000005300537308 */ /* 0x000ff00000000800 */
[----:B------:R-:W2:Y:S01]  /*ea00*/  MUFU.EX2 R14, R4 ;  /* 0x00000004000e7308 */ /* 0x000ea20000000800 */
[----:B0-----:R-:W-:Y:S01]  /*ea10*/  FADD.FTZ R3, R42, R3 ;  /* 0x000000032a037221 */ /* 0x001fe20000010000 */
[----:B------:R0:W-:Y:S04]  /*ea20*/  STSM.16.M88.4 [R139], R8 ;  /* 0x000000088b007844 */ /* 0x0001e80000000200 */
[----:B------:R-:W-:Y:S04]  /*ea30*/  STSM.16.M88.4 [R138], R24 ;  /* 0x000000188a007844 */ /* 0x000fe80000000200 */
[----:B------:R1:W-:Y:S01]  /*ea40*/  STSM.16.M88.4 [R137+0x27800], R28 ;  /* 0x0278001c89007844 */ /* 0x0003e20000000200 */
[----:B0-----:R-:W-:-:S02]  /*ea50*/  F2FP.F16.F32.PACK_AB R8, R55, R50 ;  /* 0x000000323708723e */ /* 0x001fc400000000ff */
[----:B------:R-:W-:Y:S02]  /*ea60*/  F2FP.F16.F32.PACK_AB R10, R57, R56 ;  /* 0x00000038390a723e */ /* 0x000fe400000000ff */
[----:B------:R-:W-:Y:S01]  /*ea70*/  F2FP.F16.F32.PACK_AB R9, R39, R38 ;  /* 0x000000262709723e */ /* 0x000fe200000000ff */
[----:B-1----:R-:W-:Y:S01]  /*ea80*/  FADD.FTZ R28, R46, R3 ;  /* 0x000000032e1c7221 */ /* 0x002fe20000010000 */
[----:B------:R-:W-:Y:S02]  /*ea90*/  F2FP.F16.F32.PACK_AB R11, R40, R5 ;  /* 0x00000005280b723e */ /* 0x000fe400000000ff */
[----:B------:R-:W-:Y:S01]  /*eaa0*/  F2FP.F16.F32.PACK_AB R24, R59, R58 ;  /* 0x0000003a3b18723e */ /* 0x000fe200000000ff */
[----:B---3--:R-:W-:Y:S01]  /*eab0*/  FADD.FTZ R3, R47, R28 ;  /* 0x0000001c2f037221 */ /* 0x008fe20000010000 */
[----:B------:R-:W-:Y:S02]  /*eac0*/  F2FP.F16.F32.PACK_AB R26, R61, R60 ;  /* 0x0000003c3d1a723e */ /* 0x000fe400000000ff */
[----:B------:R-:W-:-:S02]  /*ead0*/  F2FP.F16.F32.PACK_AB R25, R42, R41 ;  /* 0x000000292a19723e */ /* 0x000fc400000000ff */
[----:B------:R-:W-:Y:S02]  /*eae0*/  F2FP.F16.F32.PACK_AB R27, R47, R46 ;  /* 0x0000002e2f1b723e */ /* 0x000fe400000000ff */
[----:B----4-:R-:W-:Y:S02]  /*eaf0*/  F2FP.F16.F32.PACK_AB R28, R49, R0 ;  /* 0x00000000311c723e */ /* 0x010fe400000000ff */
[----:B-----5:R-:W-:Y:S02]  /*eb00*/  F2FP.F16.F32.PACK_AB R30, R53, R48 ;  /* 0x00000030351e723e */ /* 0x020fe400000000ff */
[----:B--2---:R-:W-:Y:S02]  /*eb10*/  F2FP.F16.F32.PACK_AB R29, R79, R68 ;  /* 0x000000444f1d723e */ /* 0x004fe400000000ff */
[----:B------:R-:W-:Y:S01]  /*eb20*/  F2FP.F16.F32.PACK_AB R31, R14, R83 ;  /* 0x000000530e1f723e */ /* 0x000fe200000000ff */
[----:B------:R0:W-:Y:S04]  /*eb30*/  STSM.16.M88.4 [R44], R8 ;  /* 0x000000082c007844 */ /* 0x0001e80000000200 */
[----:B------:R1:W-:Y:S04]  /*eb40*/  STSM.16.M88.4 [R139+0x6000], R24 ;  /* 0x006000188b007844 */ /* 0x0003e80000000200 */
[----:B------:R1:W-:Y:S01]  /*eb50*/  STSM.16.M88.4 [R138+0x6000], R28 ;  /* 0x0060001c8a007844 */ /* 0x0003e20000000200 */
[----:B------:R2:W-:Y:S06]  /*eb60*/  MEMBAR.ALL.CTA ;  /* 0x0000000000007992 */ /* 0x0005ec0000008000 */
[----:B--2---:R-:W2:Y:S01]  /*eb70*/  FENCE.VIEW.ASYNC.S ;  /* 0x00000000000073c6 */ /* 0x004ea20000000000 */
[----:B------:R-:W-:Y:S01]  /*eb80*/  FADD.FTZ R32, R60, R15 ;  /* 0x0000000f3c207221 */ /* 0x000fe20000010000 */
[----:B------:R-:W-:-:S03]  /*eb90*/  PLOP3.LUT P2, PT, PT, PT, UP0, 0x40, 0x0 ;  /* 0x000000000000781c */ /* 0x000fc60003f4e808 */
[----:B------:R-:W-:Y:S01]  /*eba0*/  FADD.FTZ R15, R61, R32 ;  /* 0x000000203d0f7221 */ /* 0x000fe20000010000 */
[----:B------:R-:W-:-:S03]  /*ebb0*/  FADD.FTZ R68, R68, R3 ;  /* 0x0000000344447221 */ /* 0x000fc60000010000 */
[----:B------:R-:W-:Y:S01]  /*ebc0*/  FADD.FTZ R0, R0, R15 ;  /* 0x0000000f00007221 */ /* 0x000fe20000010000 */
[----:B------:R-:W-:Y:S01]  /*ebd0*/  FADD.FTZ R68, R79, R68 ;  /* 0x000000444f447221 */ /* 0x000fe20000010000 */
[----:B------:R-:W-:Y:S02]  /*ebe0*/  IMAD.IADD R141, R97, 0x1, -R98 ;  /* 0x00000001618d7824 */ /* 0x000fe400078e0a62 */
[----:B------:R-:W-:Y:S01]  /*ebf0*/  FADD.FTZ R49, R49, R0 ;  /* 0x0000000031317221 */ /* 0x000fe20000010000 */
[----:B------:R-:W-:Y:S01]  /*ec00*/  FADD.FTZ R3, R83, R68 ;  /* 0x0000004453037221 */ /* 0x000fe20000010000 */
[----:B0-----:R-:W-:Y:S02]  /*ec10*/  IMAD R9, R96, 0xc0, R141 ;  /* 0x000000c060097824 */ /* 0x001fe400078e028d */
[----:B------:R-:W-:Y:S01]  /*ec20*/  FADD.FTZ R4, R48, R49 ;  /* 0x0000003130047221 */ /* 0x000fe20000010000 */
[----:B------:R-:W-:Y:S01]  /*ec30*/  FADD.FTZ R3, R14, R3 ;  /* 0x000000030e037221 */ /* 0x000fe20000010000 */
[----:B------:R-:W-:-:S02]  /*ec40*/  VIADD R0, R88, 0xfffffffe ;  /* 0xfffffffe58007836 */ /* 0x000fc40000000000 */
[----:B------:R-:W-:Y:S01]  /*ec50*/  FADD.FTZ R4, R53, R4 ;  /* 0x0000000435047221 */ /* 0x000fe20000010000 */
[----:B------:R-:W-:Y:S01]  /*ec60*/  VIADD R5, R9, UR6 ;  /* 0x0000000609057c36 */ /* 0x000fe20008000000 */
[----:B--2---:R-:W-:Y:S01]  /*ec70*/  NOP ;  /* 0x0000000000007918 */ /* 0x004fe20000000000 */
[----:B-1----:R-:W-:Y:S05]  /*ec80*/  @P2 BRA `(.L_x_9485) ;  /* 0x0000000000542947 */ /* 0x002fea0003800000 */
[C---:B------:R-:W-:Y:S01]  /*ec90*/  ISETP.GT.AND P2, PT, R9.reuse, RZ, PT ;  /* 0x000000ff0900720c */ /* 0x040fe20003f44270 */
[----:B------:R-:W-:Y:S01]  /*eca0*/  BSSY B0, `(.L_x_9486) ;  /* 0x0000010000007945 */ /* 0x000fe20003800000 */
[----:B------:R-:W-:-:S11]  /*ecb0*/  VIADD R8, R9, 0xffffffff ;  /* 0xffffffff09087836 */ /* 0x000fd60000000000 */
[----:B------:R-:W-:Y:S05]  /*ecc0*/  @P2 BRA `(.L_x_9487) ;  /* 0x0000000000202947 */ /* 0x000fea0003800000 */
[----:B------:R-:W-:Y:S01]  /*ecd0*/  UISETP.NE.AND UP1, UPT, UR7, 0x1, UPT ;  /* 0x000000010700788c */ /* 0x000fe2000bf25270 */
[----:B------:R-:W-:-:S05]  /*ece0*/  IMAD.MOV R8, RZ, RZ, -R9 ;  /* 0x000000ffff087224 */ /* 0x000fca00078e0a09 */
[----:B------:R-:W-:-:S05]  /*ecf0*/  PLOP3.LUT P2, PT, PT, PT, UP1, 0x80, 0x0 ;  /* 0x000000000000781c */ /* 0x000fca0003f4f018 */
[----:B------:R-:W-:-:S08]  /*ed00*/  @UP1 ULDC.64 UR4, c[0x0][0x9e8] ;  /* 0x00027a0000041ab9 */ /* 0x000fd00000000a00 */
[----:B------:R-:W-:-:S05]  /*ed10*/  @P2 IMAD.HI.U32 R9, R8, UR4, RZ ;  /* 0x0000000408092c27 */ /* 0x000fca000f8e00ff */
[----:B------:R-:W-:-:S04]  /*ed20*/  @P2 SHF.R.U32.HI R8, RZ, UR5, R9 ;  /* 0x00000005ff082c19 */ /* 0x000fc80008011609 */
[----:B------:R-:W-:Y:S01]  /*ed30*/  LOP3.LUT R8, RZ, R8, RZ, 0x33, !PT ;  /* 0x00000008ff087212 */ /* 0x000fe200078e33ff */
[----:B------:R-:W-:Y:S06]  /*ed40*/  BRA `(.L_x_9488) ;  /* 0x0000000000147947 */ /* 0x000fec0003800000 */
.L_x_9487:
[----:B------:R-:W-:-:S06]  /*ed50*/  UISETP.NE.AND UP1, UPT, UR7, 0x1, UPT ;  /* 0x000000010700788c */ /* 0x000fcc000bf25270 */
[----:B------:R-:W-:-:S05]  /*ed60*/  PLOP3.LUT P2, PT, PT, PT, UP1, 0x80, 0x0 ;  /* 0x000000000000781c */ /* 0x000fca0003f4f018 */
[----:B------:R-:W-:-:S08]  /*ed70*/  @UP1 ULDC.64 UR4, c[0x0][0x9e8] ;  /* 0x00027a0000041ab9 */ /* 0x000fd00000000a00 */
[----:B------:R-:W-:-:S05]  /*ed80*/  @P2 IMAD.HI.U32 R9, R8, UR4, RZ ;  /* 0x0000000408092c27 */ /* 0x000fca000f8e00ff */
[----:B------:R-:W-:-:S07]  /*ed90*/  @P2 SHF.R.U32.HI R8, RZ, UR5, R9 ;  /* 0x00000005ff082c19 */ /* 0x000fce0008011609 */
.L_x_9488:
[----:B------:R-:W-:Y:S05]  /*eda0*/  BSYNC B0 ;  /* 0x0000000000007941 */ /* 0x000fea0003800000 */
.L_x_9486:
[----:B------:R-:W-:-:S04]  /*edb0*/  IMAD.U32 R9, RZ, RZ, UR7 ;  /* 0x00000007ff097e24 */ /* 0x000fc8000f8e00ff */
[----:B------:R-:W-:-:S05]  /*edc0*/  IMAD R8, R8, UR7, R9 ;  /* 0x0000000708087c24 */ /* 0x000fca000f8e0209 */
[----:B------:R-:W-:-:S07]  /*edd0*/  VIMNMX R5, R5, R8, PT ;  /* 0x0000000805057248 */ /* 0x000fce0003fe0100 */
.L_x_9485:
[----:B------:R-:W2:Y:S01]  /*ede0*/  LDL R9, [R1+0x3c] ;  /* 0x00003c0001097983 */ /* 0x000ea20000100800 */
        /* <DEDUP_REMOVED lines=12> */
[----:B------:R-:W-:Y:S01]  /*eeb0*/  ULDC UR45, c[0x0][0x9e0] ;  /* 0x00027800002d7ab9 */ /* 0x000fe20000000800 */
        /* <DEDUP_REMOVED lines=24> */
[----:B--2---:R-:W-:-:S04]  /*f040*/  VIMNMX R9, R9, R8, !PT ;  /* 0x0000000809097248 */ /* 0x004fc80007fe0100 */
[----:B------:R-:W-:Y:S01]  /*f050*/  ISETP.GE.AND P2, PT, R0, R9, PT ;  /* 0x000000090000720c */ /* 0x000fe20003f46270 */
[----:B------:R0:W-:-:S12]  /*f060*/  STL [R1+0x18], R9 ;  /* 0x0000180901007387 */ /* 0x0001d80000100800 */
[----:B0-----:R-:W-:Y:S05]  /*f070*/  @!P2 BRA `(.L_x_9489) ;  /* 0x0000003800dca947 */ /* 0x001fea0003800000 */
[----:B------:R-:W-:Y:S01]  /*f080*/  IADD3 R141, R20, R141, RZ ;  /* 0x0000008d148d7210 */ /* 0x000fe20007ffe0ff */
[----:B------:R-:W-:-:S03]  /*f090*/  IMAD.MOV.U32 R135, RZ, RZ, RZ ;  /* 0x000000ffff877224 */ /* 0x000fc600078e00ff */
[----:B------:R-:W-:Y:S01]  /*f0a0*/  LOP3.LUT R144, RZ, R141, RZ, 0x33, !PT ;  /* 0x0000008dff907212 */ /* 0x000fe200078e33ff */
[----:B------:R-:W-:-:S05]  /*f0b0*/  VIADD R140, R141, 0x8 ;  /* 0x000000088d8c7836 */ /* 0x000fca0000000000 */
[----:B------:R-:W-:-:S07]  /*f0c0*/  LOP3.LUT R15, RZ, R140, RZ, 0x33, !PT ;  /* 0x0000008cff0f7212 */ /* 0x000fce00078e33ff */
.L_x_9507:
[----:B------:R-:W2:Y:S01]  /*f0d0*/  LDL R8, [R1+0x4] ;  /* 0x0000040001087983 */ /* 0x000ea20000100800 */
[----:B------:R-:W-:Y:S01]  /*f0e0*/  VIADD R14, R17, 0x1 ;  /* 0x00000001110e7836 */ /* 0x000fe20000000000 */
[----:B------:R-:W-:Y:S05]  /*f0f0*/  YIELD ;  /* 0x0000000000007946 */ /* 0x000fea0003800000 */
[----:B------:R-:W-:-:S04]  /*f100*/  ISETP.NE.AND P3, PT, R14, 0x2, PT ;  /* 0x000000020e00780c */ /* 0x000fc80003f65270 */
[----:B------:R-:W-:Y:S02]  /*f110*/  SEL R5, RZ, 0x1, P3 ;  /* 0x00000001ff057807 */ /* 0x000fe40001800000 */
[----:B------:R-:W-:Y:S02]  /*f120*/  SEL R14, R14, RZ, P3 ;  /* 0x000000ff0e0e7207 */ /* 0x000fe40001800000 */
[----:B------:R-:W-:Y:S02]  /*f130*/  LOP3.LUT R5, R22, R5, RZ, 0x3c, !PT ;  /* 0x0000000516057212 */ /* 0x000fe400078e3cff */
[----:B--2---:R-:W-:-:S13]  /*f140*/  ISETP.NE.AND P2, PT, R8, RZ, PT ;  /* 0x000000ff0800720c */ /* 0x004fda0003f45270 */
[----:B------:R-:W-:Y:S05]  /*f150*/  @P2 BRA `(.L_x_9490) ;  /* 0x0000000000302947 */ /* 0x000fea0003800000 */
[----:B------:R-:W-:Y:S05]  /*f160*/  @!P0 BRA `(.L_x_9491) ;  /* 0x0000000000048947 */ /* 0x000fea0003800000 */
[----:B------:R-:W-:Y:S01]  /*f170*/  BPT.TRAP 0x1 ;  /* 0x000000040000795c */ /* 0x000fe20000300000 */
.L_x_9491:
[----:B------:R-:W-:Y:S01]  /*f180*/  IMAD R9, R14, 0x8, R2 ;  /* 0x000000080e097824 */ /* 0x000fe200078e0202 */
[----:B------:R-:W-:-:S04]  /*f190*/  SHF.L.U32 R8, R5, 0x1f, RZ ;  /* 0x0000001f05087819 */ /* 0x000fc800000006ff */
[----:B------:R0:W1:Y:S01]  /*f1a0*/  SYNCS.PHASECHK.TRANS64.TRYWAIT P3, [R9+URZ+0x2d830], R8 ;  /* 0x02d83008090075a7 */ /* 0x000062000806017f */
[----:B------:R-:W-:Y:S05]  /*f1b0*/  @!P0 BRA `(.L_x_9492) ;  /* 0x0000000000048947 */ /* 0x000fea0003800000 */
[----:B------:R-:W-:Y:S01]  /*f1c0*/  BPT.TRAP 0x1 ;  /* 0x000000040000795c */ /* 0x000fe20000300000 */
.L_x_9492:
[----:B------:R-:W-:Y:S04]  /*f1d0*/  BSSY B0, `(.L_x_9490) ;  /* 0x0000004000007945 */ /* 0x000fe80003800000 */
[----:B-1----:R-:W-:Y:S05]  /*f1e0*/  @P3 BRA `(.L_x_9493) ;  /* 0x0000000000083947 */ /* 0x002fea0003800000 */
[----:B------:R-:W1:Y:S02]  /*f1f0*/  SYNCS.PHASECHK.TRANS64.TRYWAIT P3, [R9+URZ+0x2d830], R8 ;  /* 0x02d83008090075a7 */ /* 0x000e64000806017f */
[----:B-1----:R-:W-:Y:S05]  /*f200*/  @!P3 BRA `(.L_x_9494) ;  /* 0x0000013000e8b947 */ /* 0x002fea0003800000 */
.L_x_9493:
[----:B------:R-:W-:Y:S05]  /*f210*/  BSYNC B0 ;  /* 0x0000000000007941 */ /* 0x000fea0003800000 */
.L_x_9490:
[----:B01----:R-:W2:Y:S01]  /*f220*/  LDL R8, [R1+0x8] ;  /* 0x0000080001087983 */ /* 0x003ea20000100800 */
[----:B------:R-:W0:Y:S01]  /*f230*/  S2R R10, SR_TID.X ;  /* 0x00000000000a7919 */ /* 0x000e220000002100 */
[----:B------:R-:W-:Y:S05]  /*f240*/  WARPSYNC.ALL ;  /* 0x0000000000007948 */ /* 0x000fea0003800000 */
[----:B------:R-:W-:Y:S01]  /*f250*/  IMAD.MOV.U32 R9, RZ, RZ, -0x7fffffe0 ;  /* 0x80000020ff097424 */ /* 0x000fe200078e00ff */
[----:B0-----:R-:W-:-:S05]  /*f260*/  SHF.R.U32.HI R10, RZ, 0x7, R10 ;  /* 0x00000007ff0a7819 */ /* 0x001fca000001160a */
[----:B------:R-:W-:Y:S01]  /*f270*/  VIADD R28, R10, 0x8 ;  /* 0x000000080a1c7836 */ /* 0x000fe20000000000 */
[----:B------:R-:W-:Y:S01]  /*f280*/  R2UR UR11, R9 ;  /* 0x00000000090b72ca */ /* 0x000fe200000e0000 */
[----:B------:R-:W-:Y:S01]  /*f290*/  IMAD.MOV.U32 R25, RZ, RZ, -0x7fffffe0 ;  /* 0x80000020ff197424 */ /* 0x000fe200078e00ff */
[----:B------:R-:W-:Y:S01]  /*f2a0*/  R2UR UR8, R6 ;  /* 0x00000000060872ca */ /* 0x000fe200000e0000 */
[----:B------:R-:W-:Y:S01]  /*f2b0*/  IMAD.MOV.U32 R27, RZ, RZ, -0x7fffffe0 ;  /* 0x80000020ff1b7424 */ /* 0x000fe200078e00ff */
[----:B------:R-:W-:Y:S02]  /*f2c0*/  R2UR UR9, R7 ;  /* 0x00000000070972ca */ /* 0x000fe400000e0000 */
[C---:B------:R-:W-:Y:S02]  /*f2d0*/  R2UR UR15, R25.reuse ;  /* 0x00000000190f72ca */ /* 0x040fe400000e0000 */
[----:B------:R-:W-:Y:S02]  /*f2e0*/  R2UR UR23, R25 ;  /* 0x00000000191772ca */ /* 0x000fe400000e0000 */
[----:B------:R-:W-:-:S02]  /*f2f0*/  R2UR UR27, R27 ;  /* 0x000000001b1b72ca */ /* 0x000fc400000e0000 */
[----:B------:R-:W-:Y:S02]  /*f300*/  R2UR UR12, R154 ;  /* 0x000000009a0c72ca */ /* 0x000fe400000e0000 */
[----:B------:R-:W-:Y:S01]  /*f310*/  R2UR UR13, R155 ;  /* 0x000000009b0d72ca */ /* 0x000fe200000e0000 */
[----:B------:R0:W-:Y:S01]  /*f320*/  BAR.SYNC.DEFER_BLOCKING R28, 0x100 ;  /* 0x0004001c0000751d */ /* 0x0001e20000010000 */
[----:B------:R-:W-:Y:S01]  /*f330*/  IMAD.MOV.U32 R11, RZ, RZ, -0x7fffffe0 ;  /* 0x80000020ff0b7424 */ /* 0x000fe200078e00ff */
[----:B------:R-:W-:Y:S02]  /*f340*/  R2UR UR16, R152 ;  /* 0x00000000981072ca */ /* 0x000fe400000e0000 */
[----:B------:R-:W-:Y:S01]  /*f350*/  R2UR UR17, R153 ;  /* 0x00000000991172ca */ /* 0x000fe200000e0000 */
[----:B--2---:R-:W-:-:S04]  /*f360*/  IMAD R8, R14, 0x600, R8 ;  /* 0x000006000e087824 */ /* 0x004fc800078e0208 */
[C---:B------:R-:W-:Y:S01]  /*f370*/  VIADD R24, R8.reuse, 0x2 ;  /* 0x0000000208187836 */ /* 0x040fe20000000000 */
[C---:B------:R-:W-:Y:S01]  /*f380*/  R2UR UR10, R8.reuse ;  /* 0x00000000080a72ca */ /* 0x040fe200000e0000 */
[----:B------:R-:W-:-:S03]  /*f390*/  VIADD R26, R8, 0x400 ;  /* 0x00000400081a7836 */ /* 0x000fc60000000000 */
[----:B------:R-:W-:Y:S01]  /*f3a0*/  R2UR UR14, R24 ;  /* 0x00000000180e72ca */ /* 0x000fe200000e0000 */
[----:B------:R-:W-:Y:S01]  /*f3b0*/  VIADD R24, R8, 0x202 ;  /* 0x0000020208187836 */ /* 0x000fe20000000000 */
[----:B------:R-:W-:-:S04]  /*f3c0*/  R2UR UR26, R26 ;  /* 0x000000001a1a72ca */ /* 0x000fc800000e0000 */
[----:B------:R-:W-:Y:S02]  /*f3d0*/  R2UR UR22, R24 ;  /* 0x00000000181672ca */ /* 0x000fe400000e0000 */
[----:B0-----:R-:W-:-:S06]  /*f3e0*/  WARPGROUP.ARRIVE ;  /* 0x00000000000079c5 */ /* 0x001fcc0000000000 */
[----:B------:R-:W-:Y:S01]  /*f3f0*/  HGMMA.64x128x16.F32 R24, gdesc[UR8], RZ, !UPT, gsb0 ;  /* 0x01e00000081879f0 */ /* 0x000fe2000c0008ff */
[----:B------:R-:W-:Y:S01]  /*f400*/  VIADD R10, R8, 0x200 ;  /* 0x00000200080a7836 */ /* 0x000fe20000000000 */
[----:B------:R-:W-:-:S04]  /*f410*/  R2UR UR19, R11 ;  /* 0x000000000b1372ca */ /* 0x000fc800000e0000 */
[----:B------:R-:W-:Y:S01]  /*f420*/  R2UR UR18, R10 ;  /* 0x000000000a1272ca */ /* 0x000fe200000e0000 */
[----:B------:R-:W-:Y:S02]  /*f430*/  WARPGROUP.DEPBAR.LE gsb0, 0x0 ;  /* 0x00008000000079c5 */ /* 0x000fe40000010000 */
[----:B------:R-:W-:-:S06]  /*f440*/  WARPGROUP.ARRIVE ;  /* 0x00000000000079c5 */ /* 0x000fcc0000000000 */
[----:B------:R-:W-:Y:S01]  /*f450*/  HGMMA.64x128x16.F32 R24, gdesc[UR12], R24, gsb0 ;  /* 0x01e000000c1879f0 */ /* 0x000fe20008000818 */
[----:B------:R-:W-:Y:S02]  /*f460*/  R2UR UR20, R150 ;  /* 0x00000000961472ca */ /* 0x000fe400000e0000 */
        /* <DEDUP_REMOVED lines=9> */
[----:B------:R-:W-:Y:S01]  /*f500*/  VIADD R8, R8, 0x402 ;  /* 0x0000040208087836 */ /* 0x000fe20000000000 */
[----:B------:R-:W-:Y:S02]  /*f510*/  R2UR UR31, R9 ;  /* 0x00000000091f72ca */ /* 0x000fe400000e0000 */
[----:B------:R-:W-:Y:S02]  /*f520*/  R2UR UR28, R146 ;  /* 0x00000000921c72ca */ /* 0x000fe400000e0000 */
        /* <DEDUP_REMOVED lines=12> */
.L_x_9496:
[----:B------:R-:W-:Y:S01]  /*f5f0*/  SHF.L.U32 R8, R22, 0x1f, RZ ;  /* 0x0000001f16087819 */ /* 0x000fe200000006ff */
[----:B------:R-:W-:-:S04]  /*f600*/  IMAD R9, R17, 0x8, R2 ;  /* 0x0000000811097824 */ /* 0x000fc800078e0202 */
[----:B------:R0:W1:Y:S01]  /*f610*/  SYNCS.PHASECHK.TRANS64.TRYWAIT P2, [R9+URZ+0x2d850], R8 ;  /* 0x02d85008090075a7 */ /* 0x000062000804017f */
[----:B------:R-:W-:Y:S05]  /*f620*/  @!P0 BRA `(.L_x_9497) ;  /* 0x0000000000048947 */ /* 0x000fea0003800000 */
[----:B------:R-:W-:Y:S01]  /*f630*/  BPT.TRAP 0x1 ;  /* 0x000000040000795c */ /* 0x000fe20000300000 */
.L_x_9497:
[----:B-1----:R-:W-:Y:S05]  /*f640*/  @P2 BRA `(.L_x_9495) ;  /* 0x0000000000082947 */ /* 0x002fea0003800000 */
[----:B------:R-:W1:Y:S02]  /*f650*/  SYNCS.PHASECHK.TRANS64.TRYWAIT P2, [R9+URZ+0x2d850], R8 ;  /* 0x02d85008090075a7 */ /* 0x000e64000804017f */
[----:B-1----:R-:W-:Y:S05]  /*f660*/  @!P2 BRA `(.L_x_9498) ;  /* 0x0000012c00e4a947 */ /* 0x002fea0003800000 */
.L_x_9495:
[----:B------:R-:W2:Y:S01]  /*f670*/  LDL R22, [R1+0x24] ;  /* 0x0000240001167983 */ /* 0x000ea20000100800 */
[----:B01----:R-:W-:Y:S01]  /*f680*/  VIADD R8, R2, 0x400 ;  /* 0x0000040002087836 */ /* 0x003fe20000000000 */
[----:B------:R-:W-:Y:S05]  /*f690*/  WARPSYNC.ALL ;  /* 0x0000000000007948 */ /* 0x000fea0003800000 */
[----:B------:R-:W-:Y:S01]  /*f6a0*/  SHF.R.U32.HI R8, RZ, 0x4, R8 ;  /* 0x00000004ff087819 */ /* 0x000fe20000011608 */
[----:B------:R-:W-:Y:S01]  /*f6b0*/  IMAD.MOV.U32 R9, RZ, RZ, -0x7fffffe0 ;  /* 0x80000020ff097424 */ /* 0x000fe200078e00ff */
[----:B------:R-:W3:Y:S01]  /*f6c0*/  LDL R143, [R1+0x28] ;  /* 0x00002800018f7983 */ /* 0x000ee20000100800 */
[----:B------:R-:W-:Y:S01]  /*f6d0*/  IMAD.MOV.U32 R11, RZ, RZ, -0x7fffffe0 ;  /* 0x80000020ff0b7424 */ /* 0x000fe200078e00ff */
[----:B------:R-:W-:-:S02]  /*f6e0*/  LOP3.LUT R8, R8, 0x3fff, RZ, 0xc0, !PT ;  /* 0x00003fff08087812 */ /* 0x000fc400078ec0ff */
[----:B------:R-:W-:Y:S01]  /*f6f0*/  R2UR UR11, R9 ;  /* 0x00000000090b72ca */ /* 0x000fe200000e0000 */
[----:B------:R-:W4:Y:S01]  /*f700*/  LDL R142, [R1+0x30] ;  /* 0x00003000018e7983 */ /* 0x000f220000100800 */
[----:B------:R-:W-:Y:S01]  /*f710*/  LOP3.LUT R8, R8, 0x2000000, RZ, 0xfc, !PT ;  /* 0x0200000008087812 */ /* 0x000fe200078efcff */
[----:B------:R-:W-:Y:S01]  /*f720*/  WARPGROUP.ARRIVE ;  /* 0x00000000000079c5 */ /* 0x000fe20000000000 */
[----:B------:R-:W-:Y:S01]  /*f730*/  UMOV UR9, 0x40000040 ;  /* 0x4000004000097882 */ /* 0x000fe20000000000 */
[----:B------:R-:W-:Y:S02]  /*f740*/  R2UR UR15, R11 ;  /* 0x000000000b0f72ca */ /* 0x000fe400000e0000 */
[----:B------:R-:W-:Y:S01]  /*f750*/  IMAD R8, R17, 0x600, R8 ;  /* 0x0000060011087824 */ /* 0x000fe200078e0208 */
[----:B------:R-:W-:Y:S01]  /*f760*/  UMOV UR13, 0x40000040 ;  /* 0x40000040000d7882 */ /* 0x000fe20000000000 */
[C---:B------:R-:W-:Y:S02]  /*f770*/  R2UR UR19, R11.reuse ;  /* 0x000000000b1372ca */ /* 0x040fe400000e0000 */
[C---:B------:R-:W-:Y:S01]  /*f780*/  VIADD R10, R8.reuse, 0x40 ;  /* 0x00000040080a7836 */ /* 0x040fe20000000000 */
[----:B------:R-:W-:Y:S01]  /*f790*/  R2UR UR10, R8 ;  /* 0x00000000080a72ca */ /* 0x000fe200000e0000 */
[----:B------:R-:W-:Y:S01]  /*f7a0*/  UMOV UR17, 0x40000040 ;  /* 0x4000004000117882 */ /* 0x000fe20000000000 */
[----:B------:R-:W-:-:S02]  /*f7b0*/  R2UR UR23, R11 ;  /* 0x000000000b1772ca */ /* 0x000fc400000e0000 */
[----:B------:R-:W-:Y:S02]  /*f7c0*/  R2UR UR14, R10 ;  /* 0x000000000a0e72ca */ /* 0x000fe400000e0000 */
[----:B------:R-:W-:Y:S01]  /*f7d0*/  IADD3 R10, R8, 0x80, RZ ;  /* 0x00000080080a7810 */ /* 0x000fe20007ffe0ff */
[----:B------:R-:W-:Y:S01]  /*f7e0*/  UMOV UR21, 0x40000040 ;  /* 0x4000004000157882 */ /* 0x000fe20000000000 */
[C---:B------:R-:W-:Y:S02]  /*f7f0*/  R2UR UR27, R11.reuse ;  /* 0x000000000b1b72ca */ /* 0x040fe400000e0000 */
[----:B------:R-:W-:Y:S01]  /*f800*/  R2UR UR18, R10 ;  /* 0x000000000a1272ca */ /* 0x000fe200000e0000 */
[----:B------:R-:W-:Y:S01]  /*f810*/  VIADD R10, R8, 0xc0 ;  /* 0x000000c0080a7836 */ /* 0x000fe20000000000 */
[----:B------:R-:W-:Y:S01]  /*f820*/  UMOV UR25, 0x40000040 ;  /* 0x4000004000197882 */ /* 0x000fe20000000000 */
[C---:B------:R-:W-:Y:S01]  /*f830*/  R2UR UR31, R11.reuse ;  /* 0x000000000b1f72ca */ /* 0x040fe200000e0000 */
[----:B------:R-:W-:Y:S01]  /*f840*/  UMOV UR29, 0x40000040 ;  /* 0x40000040001d7882 */ /* 0x000fe20000000000 */
[----:B------:R-:W-:-:S02]  /*f850*/  R2UR UR35, R11 ;  /* 0x000000000b2372ca */ /* 0x000fc400000e0000 */
[----:B------:R-:W-:Y:S01]  /*f860*/  R2UR UR22, R10 ;  /* 0x000000000a1672ca */ /* 0x000fe200000e0000 */
[----:B------:R-:W-:Y:S01]  /*f870*/  VIADD R10, R8, 0x100 ;  /* 0x00000100080a7836 */ /* 0x000fe20000000000 */
[----:B------:R-:W-:Y:S01]  /*f880*/  UMOV UR33, 0x40000040 ;  /* 0x4000004000217882 */ /* 0x000fe20000000000 */
[----:B------:R-:W-:-:S03]  /*f890*/  R2UR UR43, R9 ;  /* 0x00000000092b72ca */ /* 0x000fc600000e0000 */
[----:B------:R-:W-:Y:S01]  /*f8a0*/  R2UR UR26, R10 ;  /* 0x000000000a1a72ca */ /* 0x000fe200000e0000 */
[----:B------:R-:W-:-:S05]  /*f8b0*/  VIADD R10, R8, 0x140 ;  /* 0x00000140080a7836 */ /* 0x000fca0000000000 */
[----:B------:R-:W-:Y:S01]  /*f8c0*/  R2UR UR30, R10 ;  /* 0x000000000a1e72ca */ /* 0x000fe200000e0000 */
[C---:B------:R-:W-:Y:S02]  /*f8d0*/  VIADD R10, R8.reuse, 0x180 ;  /* 0x00000180080a7836 */ /* 0x040fe40000000000 */
[----:B------:R-:W-:-:S03]  /*f8e0*/  VIADD R8, R8, 0x1c0 ;  /* 0x000001c008087836 */ /* 0x000fc60000000000 */
[----:B------:R-:W-:Y:S02]  /*f8f0*/  R2UR UR34, R10 ;  /* 0x000000000a2272ca */ /* 0x000fe400000e0000 */
[----:B------:R-:W-:Y:S01]  /*f900*/  R2UR UR42, R8 ;  /* 0x00000000082a72ca */ /* 0x000fe200000e0000 */
[----:B--2---:R-:W-:-:S05]  /*f910*/  IMAD R8, R22, 0x2000, R2 ;  /* 0x0000200016087824 */ /* 0x004fca00078e0202 */
[----:B------:R-:W-:-:S13]  /*f920*/  R2UR UR8, R8 ;  /* 0x00000000080872ca */ /* 0x000fda00000e0000 */
[----:B------:R-:W-:-:S04]  /*f930*/  UIADD3 UR8, UR8, 0x21800, URZ ;  /* 0x0002180008087890 */ /* 0x000fc8000fffe03f */
[----:B------:R-:W-:-:S04]  /*f940*/  USHF.R.U32.HI UR8, URZ, 0x4, UR8 ;  /* 0x000000043f087899 */ /* 0x000fc80008011608 */
[----:B------:R-:W-:-:S04]  /*f950*/  ULOP3.LUT UR8, UR8, 0x3fff, URZ, 0xc0, !UPT ;  /* 0x00003fff08087892 */ /* 0x000fc8000f8ec03f */
[----:B------:R-:W-:-:S09]  /*f960*/  ULOP3.LUT UR8, UR8, 0x10000, URZ, 0xfc, !UPT ;  /* 0x0001000008087892 */ /* 0x000fd2000f8efc3f */
[----:B------:R-:W-:Y:S01]  /*f970*/  HGMMA.64x96x16.F32 R88, gdesc[UR8].tnspB, R88, gsb0 ;  /* 0x41600000085879f0 */ /* 0x000fe20008000858 */
[----:B------:R-:W-:Y:S02]  /*f980*/  UIADD3 UR12, UR8, 0x2, URZ ;  /* 0x00000002080c7890 */ /* 0x000fe4000fffe03f */
[----:B------:R-:W-:Y:S01]  /*f990*/  UIADD3 UR16, UR8, 0x4, URZ ;  /* 0x0000000408107890 */ /* 0x000fe2000fffe03f */
[----:B------:R-:W-:Y:S02]  /*f9a0*/  WARPGROUP.DEPBAR.LE gsb0, 0x0 ;  /* 0x00008000000079c5 */ /* 0x000fe40000010000 */
[----:B------:R-:W-:-:S06]  /*f9b0*/  WARPGROUP.ARRIVE ;  /* 0x00000000000079c5 */ /* 0x000fcc0000000000 */
[----:B------:R-:W-:Y:S01]  /*f9c0*/  HGMMA.64x96x16.F32 R88, gdesc[UR12].tnspB, R88, gsb0 ;  /* 0x416000000c5879f0 */ /* 0x000fe20008000858 */
[----:B------:R-:W-:Y:S02]  /*f9d0*/  UIADD3 UR20, UR8, 0x6, URZ ;  /* 0x0000000608147890 */ /* 0x000fe4000fffe03f */
        /* <DEDUP_REMOVED lines=19> */
[----:B------:R-:W-:Y:S01]  /*fb10*/  UMOV UR41, 0x40000040 ;  /* 0x4000004000297882 */ /* 0x000fe20000000000 */
[----:B------:R-:W-:Y:S01]  /*fb20*/  FMUL.FTZ R22, R28, UR49 ;  /* 0x000000311c167c20 */ /* 0x000fe20008410000 */
[----:B------:R-:W-:Y:S01]  /*fb30*/  FMUL.FTZ R28, R33, UR49 ;  /* 0x00000031211c7c20 */ /* 0x000fe20008410000 */
[----:B------:R-:W-:Y:S01]  /*fb40*/  FMUL.FTZ R33, R38, UR49 ;  /* 0x0000003126217c20 */ /* 0x000fe20008410000 */
[----:B------:R-:W-:Y:S01]  /*fb50*/  FMUL.FTZ R38, R43, UR49 ;  /* 0x000000312b267c20 */ /* 0x000fe20008410000 */
[----:B------:R-:W-:Y:S02]  /*fb60*/  FMUL.FTZ R43, R48, UR49 ;  /* 0x00000031302b7c20 */ /* 0x000fe40008410000 */
[----:B------:R-:W0:Y:S01]  /*fb70*/  S2R R48, SR_TID.X ;  /* 0x0000000000307919 */ /* 0x000e220000002100 */
[----:B------:R-:W-:Y:S02]  /*fb80*/  WARPGROUP.DEPBAR.LE gsb0, 0x0 ;  /* 0x00008000000079c5 */ /* 0x000fe40000010000 */
[----:B------:R-:W-:-:S06]  /*fb90*/  WARPGROUP.ARRIVE ;  /* 0x00000000000079c5 */ /* 0x000fcc0000000000 */
[----:B------:R-:W-:Y:S01]  /*fba0*/  HGMMA.64x96x16.F32 R88, gdesc[UR40].tnspB, R88, gsb0 ;  /* 0x41600000285879f0 */ /* 0x000fe20008000858 */
[----:B0-----:R-:W-:Y:S02]  /*fbb0*/  SHF.R.U32.HI R145, RZ, 0x7, R48 ;  /* 0x00000007ff917819 */ /* 0x001fe40000011630 */
[----:B------:R-:W-:-:S03]  /*fbc0*/  ISETP.GE.U32.AND P2, PT, R48, 0x180, PT ;  /* 0x000001803000780c */ /* 0x000fc60003f46070 */
[----:B------:R-:W-:Y:S02]  /*fbd0*/  VIADD R48, R145, 0x9 ;  /* 0x0000000991307836 */ /* 0x000fe40000000000 */
        /* <DEDUP_REMOVED lines=63> */
[----:B------:R-:W1:Y:S01]  /*ffd0*/  MUFU.TANH R9, R9 ;  /* 0x0000000900097308 */ /* 0x000e620000002400 */
[----:B------:R-:W-:-:S02]  /*ffe0*/  WARPGROUP.DEPBAR.LE gsb0, 0x0 ;  /* 0x00008000000079c5 */ /* 0x000fc40000010000 */
[----:B------:R2:W-:Y:S06]  /*fff0*/  BAR.ARV R48, 0x100 ;  /* 0x000400300000751d */ /* 0x0005ec0000002000 */
[----:B--2---:R-:W-:-:S04]  /*10000*/  @!P1 IMAD R48, R14, 0x8, R2 ;  /* 0x000000080e309824 */ /* 0x004fc800078e0202 */
[----:B------:R-:W-:-:S05]  /*10010*/  @!P1 VIADD R48, R48, 0x2d840 ;  /* 0x0002d84030309836 */ /* 0x000fca0000000000 */
[----:B------:R-:W-:-:S04]  /*10020*/  @!P1 PRMT R48, RZ, 0x654, R48 ;  /* 0x00000654ff309816 */ /* 0x000fc80000000030 */
[----:B------:R3:W-:Y:S01]  /*10030*/  @!P1 SYNCS.ARRIVE.TRANS64.RED.A1T0 RZ, [R48+URZ], RZ ;  /* 0x000000ff30ff99a7 */ /* 0x0007e2000810043f */
[----:B------:R-:W2:Y:S01]  /*10040*/  MUFU.TANH R10, R10 ;  /* 0x0000000a000a7308 */ /* 0x000ea20000002400 */
[----:B---3--:R-:W-:-:S07]  /*10050*/  IADD3 R48, R143, 0x1, -R82 ;  /* 0x000000018f307810 */ /* 0x008fce0007ffe852 */
[----:B------:R-:W3:Y:S01]  /*10060*/  MUFU.TANH R11, R11 ;  /* 0x0000000b000b7308 */ /* 0x000ee20000002400 */
[----:B----4-:R-:W-:-:S07]  /*10070*/  IMAD.IADD R48, R48, 0x1, -R142 ;  /* 0x0000000130307824 */ /* 0x010fce00078e0a8e */
[----:B------:R-:W4:Y:S01]  /*10080*/  MUFU.TANH R22, R22 ;  /* 0x0000001600167308 */ /* 0x000f220000002400 */
[----:B------:R-:W-:-:S07]  /*10090*/  IMAD R48, R136, -0x2, R48 ;  /* 0xfffffffe88307824 */ /* 0x000fce00078e0230 */
        /* <DEDUP_REMOVED lines=59> */
[----:B------:R-:W-:-:S02]  /*10450*/  VIADD R143, R48, UR48 ;  /* 0x00000030308f7c36 */ /* 0x000fc40008000000 */
[----:B------:R-:W-:Y:S02]  /*10460*/  VIADD R142, R48, UR50 ;  /* 0x00000032308e7c36 */ /* 0x000fe40008000000 */
[C---:B------:R-:W-:Y:S02]  /*10470*/  IMAD.IADD R87, R20.reuse, 0x1, R143 ;  /* 0x0000000114577824 */ /* 0x040fe400078e028f */
[----:B------:R-:W-:Y:S01]  /*10480*/  IMAD.IADD R86, R20, 0x1, R142 ;  /* 0x0000000114567824 */ /* 0x000fe200078e028e */
[----:B-1234-:R-:W-:Y:S06]  /*10490*/  @P2 BRA `(.L_x_9499) ;  /* 0x0000000000582947 */ /* 0x01efec0003800000 */
[----:B------:R-:W-:Y:S01]  /*104a0*/  ISETP.GT.AND P2, PT, R141, -0x1, PT ;  /* 0xffffffff8d00780c */ /* 0x000fe20003f44270 */
[----:B------:R-:W-:-:S12]  /*104b0*/  BSSY B0, `(.L_x_9500) ;  /* 0x0000010000007945 */ /* 0x000fd80003800000 */
[----:B------:R-:W-:Y:S05]  /*104c0*/  @P2 BRA `(.L_x_9501) ;  /* 0x0000000000202947 */ /* 0x000fea0003800000 */
[----:B------:R-:W-:Y:S02]  /*104d0*/  IMAD.U32 R145, RZ, RZ, UR44 ;  /* 0x0000002cff917e24 */ /* 0x000fe4000f8e00ff */
[----:B------:R-:W-:-:S03]  /*104e0*/  IMAD.MOV.U32 R156, RZ, RZ, R144 ;  /* 0x000000ffff9c7224 */ /* 0x000fc600078e0090 */
[----:B------:R-:W-:-:S13]  /*104f0*/  ISETP.NE.AND P2, PT, R145, 0x1, PT ;  /* 0x000000019100780c */ /* 0x000fda0003f45270 */
[----:B------:R-:W1:Y:S02]  /*10500*/  @P2 LDC.64 R48, c[0x0][0x9e8] ;  /* 0x00027a00ff302b82 */ /* 0x000e640000000a00 */
[----:B-1----:R-:W-:-:S05]  /*10510*/  @P2 IMAD.HI.U32 R48, R144, R48, RZ ;  /* 0x0000003090302227 */ /* 0x002fca00078e00ff */
[----:B------:R-:W-:-:S04]  /*10520*/  @P2 SHF.R.U32.HI R156, RZ, R49, R48 ;  /* 0x00000031ff9c2219 */ /* 0x000fc80000011630 */
[----:B------:R-:W-:Y:S01]  /*10530*/  LOP3.LUT R48, RZ, R156, RZ, 0x33, !PT ;  /* 0x0000009cff307212 */ /* 0x000fe200078e33ff */
[----:B------:R-:W-:Y:S06]  /*10540*/  BRA `(.L_x_9502) ;  /* 0x0000000000187947 */ /* 0x000fec0003800000 */
.L_x_9501:
[----:B------:R-:W-:-:S05]  /*10550*/  IMAD.U32 R145, RZ, RZ, UR44 ;  /* 0x0000002cff917e24 */ /* 0x000fca000f8e00ff */
[----:B------:R-:W-:-:S13]  /*10560*/  ISETP.NE.AND P2, PT, R145, 0x1, PT ;  /* 0x000000019100780c */ /* 0x000fda0003f45270 */
[----:B------:R-:W1:Y:S02]  /*10570*/  @P2 LDC.64 R48, c[0x0][0x9e8] ;  /* 0x00027a00ff302b82 */ /* 0x000e640000000a00 */
[----:B-1----:R-:W-:-:S04]  /*10580*/  @P2 IMAD.HI.U32 R156, R141, R48, RZ ;  /* 0x000000308d9c2227 */ /* 0x002fc800078e00ff */
[----:B------:R-:W-:Y:S01]  /*10590*/  IMAD.MOV.U32 R48, RZ, RZ, R141 ;  /* 0x000000ffff307224 */ /* 0x000fe200078e008d */
[----:B------:R-:W-:-:S07]  /*105a0*/  @P2 SHF.R.U32.HI R48, RZ, R49, R156 ;  /* 0x00000031ff302219 */ /* 0x000fce000001169c */
.L_x_9502:
[----:B------:R-:W-:Y:S05]  /*105b0*/  BSYNC B0 ;  /* 0x0000000000007941 */ /* 0x000fea0003800000 */
.L_x_9500:
[----:B------:R-:W-:-:S04]  /*105c0*/  IMAD R48, R48, R145, -R82 ;  /* 0x0000009130307224 */ /* 0x000fc800078e0a52 */
[----:B------:R-:W-:-:S05]  /*105d0*/  IMAD R48, R136, -0x2, R48 ;  /* 0xfffffffe88307824 */ /* 0x000fca00078e0230 */
[----:B------:R-:W-:Y:S02]  /*105e0*/  VIMNMX R86, R86, R48, !PT ;  /* 0x0000003056567248 */ /* 0x000fe40007fe0100 */
[----:B------:R-:W-:-:S07]  /*105f0*/  VIADDMNMX R87, R48, R145, R87, PT ;  /* 0x0000009130577246 */ /* 0x000fce0003800157 */
.L_x_9499:
[----:B------:R-:W-:Y:S01]  /*10600*/  ISETP.GT.AND P2, PT, R0, -0x1, PT ;  /* 0xffffffff0000780c */ /* 0x000fe20003f44270 */
[C---:B------:R-:W-:Y:S01]  /*10610*/  IMAD.IADD R142, R21.reuse, 0x1, R142 ;  /* 0x00000001158e7824 */ /* 0x040fe200078e028e */
[----:B------:R-:W-:Y:S02]  /*10620*/  IADD3 R143, R21, R143, RZ ;  /* 0x0000008f158f7210 */ /* 0x000fe40007ffe0ff */
[C---:B------:R-:W-:Y:S02]  /*10630*/  ISETP.GT.AND P5, PT, R86.reuse, 0x8, P2 ;  /* 0x000000085600780c */ /* 0x040fe400017a4270 */
[C---:B------:R-:W-:Y:S02]  /*10640*/  ISETP.GT.AND P4, PT, R86.reuse, RZ, P2 ;  /* 0x000000ff5600720c */ /* 0x040fe40001784270 */
        /* <DEDUP_REMOVED lines=9> */
[C---:B------:R-:W-:Y:S02]  /*106e0*/  ISETP.GT.AND P4, PT, R86.reuse, 0x9, P2 ;  /* 0x000000095600780c */ /* 0x040fe40001784270 */
[----:B------:R-:W-:Y:S02]  /*106f0*/  ISETP.GT.AND P3, PT, R86, 0x10, P2 ;  /* 0x000000105600780c */ /* 0x000fe40001764270 */
[----:B------:R-:W-:Y:S02]  /*10700*/  FSEL R28, R28, -INF , !P5 ;  /* 0xff8000001c1c7808 */ /* 0x000fe40006800000 */
[----:B------:R-:W-:Y:S02]  /*10710*/  ISETP.GT.AND P5, PT, R86, 0x20, P2 ;  /* 0x000000205600780c */ /* 0x000fe400017a4270 */
[----:B------:R-:W-:-:S02]  /*10720*/  ISETP.LT.OR P4, PT, R87, 0xa, P4 ;  /* 0x0000000a5700780c */ /* 0x000fc40002781670 */
[C---:B------:R-:W-:Y:S02]  /*10730*/  ISETP.LT.OR P3, PT, R87.reuse, 0x11, P3 ;  /* 0x000000115700780c */ /* 0x040fe40001f61670 */
[----:B------:R-:W-:Y:S02]  /*10740*/  ISETP.LT.OR P5, PT, R87, 0x21, P5 ;  /* 0x000000215700780c */ /* 0x000fe40002fa1670 */
[----:B------:R-:W-:Y:S02]  /*10750*/  FSEL R24, R24, -INF , !P4 ;  /* 0xff80000018187808 */ /* 0x000fe40006000000 */
[----:B------:R-:W-:Y:S02]  /*10760*/  FSEL R27, R27, -INF , !P3 ;  /* 0xff8000001b1b7808 */ /* 0x000fe40005800000 */
[C---:B------:R-:W-:Y:S02]  /*10770*/  ISETP.GT.AND P4, PT, R86.reuse, 0x18, P2 ;  /* 0x000000185600780c */ /* 0x040fe40001784270 */
[----:B------:R-:W-:-:S02]  /*10780*/  ISETP.GT.AND P3, PT, R86, 0x19, P2 ;  /* 0x000000195600780c */ /* 0x000fc40001764270 */
[----:B------:R-:W-:Y:S02]  /*10790*/  FSEL R35, R35, -INF , !P5 ;  /* 0xff80000023237808 */ /* 0x000fe40006800000 */
[----:B------:R-:W-:Y:S02]  /*107a0*/  ISETP.GT.AND P5, PT, R86, 0x29, P2 ;  /* 0x000000295600780c */ /* 0x000fe400017a4270 */
[C---:B------:R-:W-:Y:S02]  /*107b0*/  ISETP.LT.OR P4, PT, R87.reuse, 0x19, P4 ;  /* 0x000000195700780c */ /* 0x040fe40002781670 */
[C---:B------:R-:W-:Y:S02]  /*107c0*/  ISETP.LT.OR P3, PT, R87.reuse, 0x1a, P3 ;  /* 0x0000001a5700780c */ /* 0x040fe40001f61670 */
[----:B------:R-:W-:Y:S02]  /*107d0*/  ISETP.LT.OR P5, PT, R87, 0x2a, P5 ;  /* 0x0000002a5700780c */ /* 0x000fe40002fa1670 */
[----:B------:R-:W-:-:S02]  /*107e0*/  FSEL R31, R31, -INF , !P4 ;  /* 0xff8000001f1f7808 */ /* 0x000fc40006000000 */
        /* <DEDUP_REMOVED lines=58> */
[----:B------:R-:W-:Y:S02]  /*10b90*/  PLOP3.LUT P5, PT, PT, PT, UP0, 0x40, 0x0 ;  /* 0x000000000000781c */ /* 0x000fe40003fae808 */
[----:B------:R-:W-:-:S02]  /*10ba0*/  ISETP.LT.OR P4, PT, R87, 0x6a, P4 ;  /* 0x0000006a5700780c */ /* 0x000fc40002781670 */
[----:B------:R-:W-:Y:S02]  /*10bb0*/  ISETP.LT.OR P3, PT, R87, 0x71, P3 ;  /* 0x000000715700780c */ /* 0x000fe40001f61670 */
[----:B------:R-:W-:Y:S02]  /*10bc0*/  FSEL R74, R74, -INF , !P4 ;  /* 0xff8000004a4a7808 */ /* 0x000fe40006000000 */
[----:B------:R-:W-:Y:S02]  /*10bd0*/  FSEL R79, R79, -INF , !P3 ;  /* 0xff8000004f4f7808 */ /* 0x000fe40005800000 */
[C---:B------:R-:W-:Y:S02]  /*10be0*/  ISETP.GT.AND P4, PT, R86.reuse, 0x78, P2 ;  /* 0x000000785600780c */ /* 0x040fe40001784270 */
[----:B------:R-:W-:Y:S02]  /*10bf0*/  ISETP.GT.AND P3, PT, R86, 0x79, P2 ;  /* 0x000000795600780c */ /* 0x000fe40001764270 */
[----:B------:R-:W-:-:S02]  /*10c00*/  ISETP.LT.OR P4, PT, R87, 0x79, P4 ;  /* 0x000000795700780c */ /* 0x000fc40002781670 */
[----:B------:R-:W-:Y:S02]  /*10c10*/  ISETP.LT.OR P3, PT, R87, 0x7a, P3 ;  /* 0x0000007a5700780c */ /* 0x000fe40001f61670 */
[----:B------:R-:W-:Y:S02]  /*10c20*/  FSEL R84, R84, -INF , !P4 ;  /* 0xff80000054547808 */ /* 0x000fe40006000000 */
[----:B------:R-:W-:Y:S01]  /*10c30*/  FSEL R85, R85, -INF , !P3 ;  /* 0xff80000055557808 */ /* 0x000fe20005800000 */
[----:B------:R-:W-:Y:S08]  /*10c40*/  @P5 BRA `(.L_x_9503) ;  /* 0x0000000000585947 */ /* 0x000ff00003800000 */
        /* <DEDUP_REMOVED lines=11> */
.L_x_9505:
[----:B------:R-:W-:-:S05]  /*10d00*/  IMAD.U32 R86, RZ, RZ, UR44 ;  /* 0x0000002cff567e24 */ /* 0x000fca000f8e00ff */
[----:B------:R-:W-:-:S13]  /*10d10*/  ISETP.NE.AND P3, PT, R86, 0x1, PT ;  /* 0x000000015600780c */ /* 0x000fda0003f65270 */
[----:B------:R-:W0:Y:S02]  /*10d20*/  @P3 LDC.64 R8, c[0x0][0x9e8] ;  /* 0x00027a00ff083b82 */ /* 0x000e240000000a00 */
[----:B0-----:R-:W-:-:S04]  /*10d30*/  @P3 IMAD.HI.U32 R87, R140, R8, RZ ;  /* 0x000000088c573227 */ /* 0x001fc800078e00ff */
[----:B------:R-:W-:Y:S01]  /*10d40*/  IMAD.MOV.U32 R8, RZ, RZ, R140 ;  /* 0x000000ffff087224 */ /* 0x000fe200078e008c */
[----:B------:R-:W-:-:S07]  /*10d50*/  @P3 SHF.R.U32.HI R8, RZ, R9, R87 ;  /* 0x00000009ff083219 */ /* 0x000fce0000011657 */
.L_x_9506:
[----:B------:R-:W-:Y:S05]  /*10d60*/  BSYNC B0 ;  /* 0x0000000000007941 */ /* 0x000fea0003800000 */
.L_x_9504:
[----:B------:R-:W-:-:S04]  /*10d70*/  IMAD R82, R8, R86, -R82 ;  /* 0x0000005608527224 */ /* 0x000fc800078e0a52 */
[----:B------:R-:W-:-:S05]  /*10d80*/  IMAD R82, R136, -0x2, R82 ;  /* 0xfffffffe88527824 */ /* 0x000fca00078e0252 */
[----:B------:R-:W-:Y:S02]  /*10d90*/  VIMNMX R142, R142, R82, !PT ;  /* 0x000000528e8e7248 */ /* 0x000fe40007fe0100 */
[----:B------:R-:W-:-:S07]  /*10da0*/  VIADDMNMX R143, R82, R86, R143, PT ;  /* 0x00000056528f7246 */ /* 0x000fce000380018f */
.L_x_9503:
[----:B------:R-:W-:Y:S01]  /*10db0*/  @!P1 IMAD R8, R17, 0x8, R2 ;  /* 0x0000000811089824 */ /* 0x000fe200078e0202 */
[----:B------:R-:W2:Y:S01]  /*10dc0*/  LDL R86, [R1+0x1c] ;  /* 0x00001c0001567983 */ /* 0x000ea20000100800 */
[----:B------:R-:W-:Y:S01]  /*10dd0*/  UMOV UR39, UR7 ;  /* 0x0000000700277c82 */ /* 0x000fe20008000000 */
[----:B------:R-:W-:Y:S01]  /*10de0*/  ISETP.GT.AND P4, PT, R142, 0x8, P2 ;  /* 0x000000088e00780c */ /* 0x000fe20001784270 */
[----:B------:R-:W-:Y:S01]  /*10df0*/  @!P1 VIADD R8, R8, 0x2d860 ;  /* 0x0002d86008089836 */ /* 0x000fe20000000000 */
[----:B------:R-:W-:Y:S02]  /*10e00*/  ISETP.GT.AND P5, PT, R142, 0x9, P2 ;  /* 0x000000098e00780c */ /* 0x000fe400017a4270 */
[C---:B------:R-:W-:Y:S02]  /*10e10*/  ISETP.LT.OR P4, PT, R143.reuse, 0x9, P4 ;  /* 0x000000098f00780c */ /* 0x040fe40002781670 */
[----:B------:R-:W-:Y:S02]  /*10e20*/  @!P1 PRMT R8, RZ, 0x654, R8 ;  /* 0x00000654ff089816 */ /* 0x000fe40000000008 */
[----:B------:R-:W-:-:S02]  /*10e30*/  ISETP.LT.OR P5, PT, R143, 0xa, P5 ;  /* 0x0000000a8f00780c */ /* 0x000fc40002fa1670 */
[----:B------:R0:W-:Y:S01]  /*10e40*/  @!P1 SYNCS.ARRIVE.TRANS64.RED.A1T0 RZ, [R8+URZ], RZ ;  /* 0x000000ff08ff99a7 */ /* 0x0001e2000810043f */
[----:B------:R-:W-:Y:S02]  /*10e50*/  FSEL R25, R25, -INF , !P4 ;  /* 0xff80000019197808 */ /* 0x000fe40006000000 */
[----:B------:R-:W-:Y:S02]  /*10e60*/  ISETP.GT.AND P4, PT, R142, 0x11, P2 ;  /* 0x000000118e00780c */ /* 0x000fe40001784270 */
[----:B------:R-:W-:Y:S02]  /*10e70*/  FSEL R26, R26, -INF , !P5 ;  /* 0xff8000001a1a7808 */ /* 0x000fe40006800000 */
[----:B------:R-:W-:Y:S02]  /*10e80*/  ISETP.GT.AND P5, PT, R142, 0x18, P2 ;  /* 0x000000188e00780c */ /* 0x000fe400017a4270 */
[----:B0-----:R-:W-:Y:S02]  /*10e90*/  FMNMX.FTZ R8, R48, R12, !PT ;  /* 0x0000000c30087209 */ /* 0x001fe40007810000 */
        /* <DEDUP_REMOVED lines=63> */
[----:B------:R-:W-:Y:S01]  /*11290*/  FSEL R63, R63, -INF , !P4 ;  /* 0xff8000003f3f7808 */ /* 0x000fe20006000000 */
[----:B------:R-:W0:Y:S01]  /*112a0*/  SHFL.BFLY PT, R9, R8, 0x2, 0x1f ;  /* 0x0c401f0008097f89 */ /* 0x000e2200000e0000 */
[----:B------:R-:W-:Y:S02]  /*112b0*/  ISETP.GT.AND P4, PT, R142, 0x59, P2 ;  /* 0x000000598e00780c */ /* 0x000fe40001784270 */
[----:B------:R-:W-:Y:S02]  /*112c0*/  FSEL R64, R64, -INF , !P5 ;  /* 0xff80000040407808 */ /* 0x000fe40006800000 */
[----:B------:R-:W-:-:S02]  /*112d0*/  ISETP.GT.AND P5, PT, R142, 0x60, P2 ;  /* 0x000000608e00780c */ /* 0x000fc400017a4270 */
[C---:B------:R-:W-:Y:S02]  /*112e0*/  ISETP.LT.OR P4, PT, R143.reuse, 0x5a, P4 ;  /* 0x0000005a8f00780c */ /* 0x040fe40002781670 */
[----:B------:R-:W-:Y:S02]  /*112f0*/  ISETP.LT.OR P5, PT, R143, 0x61, P5 ;  /* 0x000000618f00780c */ /* 0x000fe40002fa1670 */
[----:B------:R-:W-:Y:S02]  /*11300*/  FSEL R68, R68, -INF , !P4 ;  /* 0xff80000044447808 */ /* 0x000fe40006000000 */
[C---:B------:R-:W-:Y:S02]  /*11310*/  ISETP.GT.AND P4, PT, R142.reuse, 0x68, P2 ;  /* 0x000000688e00780c */ /* 0x040fe40001784270 */
[----:B------:R-:W-:Y:S02]  /*11320*/  FSEL R71, R71, -INF , !P5 ;  /* 0xff80000047477808 */ /* 0x000fe40006800000 */
[----:B------:R-:W-:-:S02]  /*11330*/  ISETP.GT.AND P5, PT, R142, 0x69, P2 ;  /* 0x000000698e00780c */ /* 0x000fc400017a4270 */
[C---:B------:R-:W-:Y:S02]  /*11340*/  ISETP.LT.OR P4, PT, R143.reuse, 0x69, P4 ;  /* 0x000000698f00780c */ /* 0x040fe40002781670 */
[----:B------:R-:W-:Y:S02]  /*11350*/  ISETP.LT.OR P5, PT, R143, 0x6a, P5 ;  /* 0x0000006a8f00780c */ /* 0x000fe40002fa1670 */
[----:B------:R-:W-:Y:S02]  /*11360*/  FSEL R75, R75, -INF , !P4 ;  /* 0xff8000004b4b7808 */ /* 0x000fe40006000000 */
[----:B0-----:R-:W-:Y:S02]  /*11370*/  FMNMX.FTZ R9, R8, R9, !PT ;  /* 0x0000000908097209 */ /* 0x001fe40007810000 */
[----:B------:R-:W-:Y:S02]  /*11380*/  ISETP.GT.AND P4, PT, R142, 0x70, P2 ;  /* 0x000000708e00780c */ /* 0x000fe40001784270 */
[----:B------:R-:W-:Y:S01]  /*11390*/  FSEL R76, R76, -INF , !P5 ;  /* 0xff8000004c4c7808 */ /* 0x000fe20006800000 */
[----:B------:R-:W0:Y:S01]  /*113a0*/  SHFL.BFLY PT, R82, R9, 0x1, 0x1f ;  /* 0x0c201f0009527f89 */ /* 0x000e2200000e0000 */
[----:B------:R-:W-:-:S02]  /*113b0*/  ISETP.GT.AND P5, PT, R142, 0x71, P2 ;  /* 0x000000718e00780c */ /* 0x000fc400017a4270 */
[C---:B------:R-:W-:Y:S02]  /*113c0*/  ISETP.LT.OR P4, PT, R143.reuse, 0x71, P4 ;  /* 0x000000718f00780c */ /* 0x040fe40002781670 */
[----:B------:R-:W-:Y:S02]  /*113d0*/  ISETP.LT.OR P5, PT, R143, 0x72, P5 ;  /* 0x000000728f00780c */ /* 0x000fe40002fa1670 */
[----:B------:R-:W-:Y:S02]  /*113e0*/  FSEL R77, R77, -INF , !P4 ;  /* 0xff8000004d4d7808 */ /* 0x000fe40006000000 */
[----:B------:R-:W-:Y:S02]  /*113f0*/  FSEL R78, R78, -INF , !P5 ;  /* 0xff8000004e4e7808 */ /* 0x000fe40006800000 */
[----:B0-----:R-:W-:-:S04]  /*11400*/  FMNMX.FTZ R82, R9, R82, !PT ;  /* 0x0000005209527209 */ /* 0x001fc80007810000 */
[C---:B------:R-:W-:Y:S01]  /*11410*/  FSETP.NEU.FTZ.AND P3, PT, R82.reuse, -INF , PT ;  /* 0xff8000005200780b */ /* 0x040fe20003f7d000 */
[----:B------:R-:W-:-:S03]  /*11420*/  FMUL.FTZ R9, R82, UR39 ;  /* 0x0000002752097c20 */ /* 0x000fc60008410000 */
[----:B------:R-:W-:Y:S02]  /*11430*/  FSEL R8, R82, RZ, P3 ;  /* 0x000000ff52087208 */ /* 0x000fe40001800000 */
[----:B------:R-:W-:Y:S02]  /*11440*/  FSEL R9, R9, RZ, P3 ;  /* 0x000000ff09097208 */ /* 0x000fe40001800000 */
[----:B------:R-:W-:Y:S01]  /*11450*/  ISETP.GT.AND P3, PT, R142, 0x1, P2 ;  /* 0x000000018e00780c */ /* 0x000fe20001764270 */
[----:B------:R-:W-:Y:S02]  /*11460*/  FADD.FTZ R8, -R8, R12 ;  /* 0x0000000c08087221 */ /* 0x000fe40000010100 */
[--C-:B------:R-:W-:Y:S01]  /*11470*/  FFMA.FTZ R48, R48, UR39, -R9.reuse ;  /* 0x0000002730307c23 */ /* 0x100fe20008010809 */
[----:B------:R-:W-:Y:S01]  /*11480*/  ISETP.LT.OR P3, PT, R143, 0x2, P3 ;  /* 0x000000028f00780c */ /* 0x000fe20001f61670 */
[--C-:B------:R-:W-:Y:S01]  /*11490*/  FFMA.FTZ R49, R49, UR39, -R9.reuse ;  /* 0x0000002731317c23 */ /* 0x100fe20008010809 */
[--C-:B------:R-:W-:Y:S01]  /*114a0*/  FFMA.FTZ R22, R22, UR39, -R9.reuse ;  /* 0x0000002716167c23 */ /* 0x100fe20008010809 */
[--C-:B------:R-:W-:Y:S01]  /*114b0*/  FFMA.FTZ R24, R24, UR39, -R9.reuse ;  /* 0x0000002718187c23 */ /* 0x100fe20008010809 */
[----:B------:R-:W-:Y:S01]  /*114c0*/  FSEL R11, R11, -INF , !P3 ;  /* 0xff8000000b0b7808 */ /* 0x000fe20005800000 */
[--C-:B------:R-:W-:Y:S01]  /*114d0*/  FFMA.FTZ R27, R27, UR39, -R9.reuse ;  /* 0x000000271b1b7c23 */ /* 0x100fe20008010809 */
[----:B------:R-:W-:Y:S01]  /*114e0*/  ISETP.GT.AND P3, PT, R142, 0x10, P2 ;  /* 0x000000108e00780c */ /* 0x000fe20001764270 */
[--C-:B------:R-:W-:Y:S01]  /*114f0*/  FFMA.FTZ R28, R28, UR39, -R9.reuse ;  /* 0x000000271c1c7c23 */ /* 0x100fe20008010809 */
[--C-:B------:R-:W-:Y:S01]  /*11500*/  FFMA.FTZ R31, R31, UR39, -R9.reuse ;  /* 0x000000271f1f7c23 */ /* 0x100fe20008010809 */
        /* <DEDUP_REMOVED lines=34> */
[----:B------:R-:W-:Y:S01]  /*11730*/  FFMA.FTZ R85, R85, UR39, -R9 ;  /* 0x0000002755557c23 */ /* 0x000fe20008010809 */
[----:B------:R-:W-:Y:S01]  /*11740*/  FSEL R46, R46, -INF , !P3 ;  /* 0xff8000002e2e7808 */ /* 0x000fe20005800000 */
[----:B------:R-:W-:Y:S01]  /*11750*/  FMUL.FTZ R8, R8, UR39 ;  /* 0x0000002708087c20 */ /* 0x000fe20008410000 */
[----:B------:R-:W-:Y:S01]  /*11760*/  ISETP.GT.AND P3, PT, R142, 0x40, P2 ;  /* 0x000000408e00780c */ /* 0x000fe20001764270 */
[----:B------:R-:W-:Y:S03]  /*11770*/  MUFU.EX2 R48, R48 ;  /* 0x0000003000307308 */ /* 0x000fe60000000800 */
[----:B------:R-:W-:-:S04]  /*11780*/  ISETP.LT.OR P3, PT, R143, 0x41, P3 ;  /* 0x000000418f00780c */ /* 0x000fc80001f61670 */
[----:B------:R-:W-:Y:S01]  /*11790*/  FSEL R55, R55, -INF , !P3 ;  /* 0xff80000037377808 */ /* 0x000fe20005800000 */
[----:B------:R-:W0:Y:S01]  /*117a0*/  MUFU.EX2 R12, R8 ;  /* 0x00000008000c7308 */ /* 0x000e220000000800 */
[----:B------:R-:W-:-:S04]  /*117b0*/  ISETP.GT.AND P3, PT, R142, 0x49, P2 ;  /* 0x000000498e00780c */ /* 0x000fc80001764270 */
[----:B------:R-:W-:-:S03]  /*117c0*/  ISETP.LT.OR P3, PT, R143, 0x4a, P3 ;  /* 0x0000004a8f00780c */ /* 0x000fc60001f61670 */
[----:B------:R-:W1:Y:S01]  /*117d0*/  MUFU.EX2 R8, R49 ;  /* 0x0000003100087308 */ /* 0x000e620000000800 */
[----:B------:R-:W-:Y:S02]  /*117e0*/  FSEL R60, R60, -INF , !P3 ;  /* 0xff8000003c3c7808 */ /* 0x000fe40005800000 */
[----:B------:R-:W-:-:S04]  /*117f0*/  ISETP.GT.AND P3, PT, R142, 0x58, P2 ;  /* 0x000000588e00780c */ /* 0x000fc80001764270 */
[----:B------:R-:W-:Y:S01]  /*11800*/  ISETP.LT.OR P3, PT, R143, 0x59, P3 ;  /* 0x000000598f00780c */ /* 0x000fe20001f61670 */
[----:B------:R-:W-:Y:S01]  /*11810*/  MUFU.EX2 R28, R28 ;  /* 0x0000001c001c7308 */ /* 0x000fe20000000800 */
[----:B0-----:R-:W-:Y:S02]  /*11820*/  FFMA.FTZ R4, R12, R4, R48 ;  /* 0x000000040c047223 */ /* 0x001fe40000010030 */
[----:B------:R-:W-:Y:S02]  /*11830*/  FSEL R67, R67, -INF , !P3 ;  /* 0xff80000043437808 */ /* 0x000fe40005800000 */
[----:B------:R-:W-:-:S03]  /*11840*/  ISETP.GT.AND P3, PT, R142, 0x61, P2 ;  /* 0x000000618e00780c */ /* 0x000fc60001764270 */
[----:B------:R-:W-:Y:S01]  /*11850*/  MUFU.EX2 R35, R35 ;  /* 0x0000002300237308 */ /* 0x000fe20000000800 */
[C---:B------:R-:W-:Y:S01]  /*11860*/  ISETP.LT.OR P3, PT, R143.reuse, 0x62, P3 ;  /* 0x000000628f00780c */ /* 0x040fe20001f61670 */
[C---:B-1----:R-:W-:Y:S01]  /*11870*/  FADD.FTZ R4, R8.reuse, R4 ;  /* 0x0000000408047221 */ /* 0x042fe20000010000 */
[----:B------:R-:W-:Y:S02]  /*11880*/  F2FP.F16.F32.PACK_AB R8, R8, R48 ;  /* 0x000000300808723e */ /* 0x000fe400000000ff */
[----:B------:R-:W-:Y:S02]  /*11890*/  FSEL R72, R72, -INF , !P3 ;  /* 0xff80000048487808 */ /* 0x000fe40005800000 */
[----:B------:R-:W-:Y:S01]  /*118a0*/  ISETP.GT.AND P3, PT, R142, RZ, P2 ;  /* 0x000000ff8e00720c */ /* 0x000fe20001764270 */
[----:B------:R-:W-:Y:S03]  /*118b0*/  MUFU.EX2 R36, R36 ;  /* 0x0000002400247308 */ /* 0x000fe60000000800 */
[----:B------:R-:W-:-:S04]  /*118c0*/  ISETP.LT.OR P3, PT, R143, 0x1, P3 ;  /* 0x000000018f00780c */ /* 0x000fc80001f61670 */
[----:B------:R-:W-:Y:S01]  /*118d0*/  FSEL R9, R10, -INF , !P3 ;  /* 0xff8000000a097808 */ /* 0x000fe20005800000 */
[----:B------:R-:W-:Y:S01]  /*118e0*/  MUFU.EX2 R39, R39 ;  /* 0x0000002700277308 */ /* 0x000fe20000000800 */
[C---:B------:R-:W-:Y:S02]  /*118f0*/  ISETP.GT.AND P3, PT, R142.reuse, 0x78, P2 ;  /* 0x000000788e00780c */ /* 0x040fe40001764270 */
[----:B------:R-:W-:Y:S02]  /*11900*/  FMNMX.FTZ R10, R9, R13, !PT ;  /* 0x0000000d090a7209 */ /* 0x000fe40007810000 */
[----:B------:R-:W-:Y:S02]  /*11910*/  ISETP.GT.AND P2, PT, R142, 0x79, P2 ;  /* 0x000000798e00780c */ /* 0x000fe40001744270 */
[----:B------:R-:W-:Y:S01]  /*11920*/  FMNMX.FTZ R10, R11, R10, !PT ;  /* 0x0000000a0b0a7209 */ /* 0x000fe20007810000 */
[----:B------:R-:W-:Y:S01]  /*11930*/  MUFU.EX2 R40, R40 ;  /* 0x0000002800287308 */ /* 0x000fe20000000800 */
[----:B------:R-:W-:-:S02]  /*11940*/  ISETP.LT.OR P3, PT, R143, 0x79, P3 ;  /* 0x000000798f00780c */ /* 0x000fc40001f61670 */
[----:B------:R-:W-:Y:S02]  /*11950*/  FMNMX.FTZ R10, R25, R10, !PT ;  /* 0x0000000a190a7209 */ /* 0x000fe40007810000 */
[----:B------:R-:W-:Y:S02]  /*11960*/  ISETP.LT.OR P2, PT, R143, 0x7a, P2 ;  /* 0x0000007a8f00780c */ /* 0x000fe40001741670 */
[----:B------:R-:W-:Y:S01]  /*11970*/  FMNMX.FTZ R10, R26, R10, !PT ;  /* 0x0000000a1a0a7209 */ /* 0x000fe20007810000 */
[----:B------:R-:W-:Y:S01]  /*11980*/  MUFU.EX2 R44, R44 ;  /* 0x0000002c002c7308 */ /* 0x000fe20000000800 */
[----:B------:R-:W-:Y:S02]  /*11990*/  FSEL R81, R81, -INF , !P3 ;  /* 0xff80000051517808 */ /* 0x000fe40005800000 */
[----:B------:R-:W-:Y:S02]  /*119a0*/  FMNMX.FTZ R10, R29, R10, !PT ;  /* 0x0000000a1d0a7209 */ /* 0x000fe40007810000 */
[----:B------:R-:W-:-:S02]  /*119b0*/  FSEL R83, R83, -INF , !P2 ;  /* 0xff80000053537808 */ /* 0x000fc40005000000 */
        /* <DEDUP_REMOVED lines=45> */
[----:B0-----:R-:W-:-:S07]  /*11c90*/  FMNMX.FTZ R17, R17, R10, !PT ;  /* 0x0000000a11117209 */ /* 0x001fce0007810000 */
[----:B------:R-:W0:Y:S01]  /*11ca0*/  MUFU.EX2 R10, R22 ;  /* 0x00000016000a7308 */ /* 0x000e220000000800 */
[----:B------:R-:W1:Y:S07]  /*11cb0*/  SHFL.BFLY PT, R48, R17, 0x1, 0x1f ;  /* 0x0c201f0011307f89 */ /* 0x000e6e00000e0000 */
[----:B------:R1:W3:Y:S08]  /*11cc0*/  MUFU.EX2 R22, R24 ;  /* 0x0000001800167308 */ /* 0x0002f00000000800 */
[----:B------:R-:W-:Y:S01]  /*11cd0*/  MUFU.EX2 R85, R85 ;  /* 0x0000005500557308 */ /* 0x000fe20000000800 */
[----:B0-----:R-:W-:Y:S01]  /*11ce0*/  FADD.FTZ R4, R10, R4 ;  /* 0x000000040a047221 */ /* 0x001fe20000010000 */
[----:B-1----:R-:W-:-:S03]  /*11cf0*/  FMNMX.FTZ R24, R17, R48, !PT ;  /* 0x0000003011187209 */ /* 0x002fc60007810000 */
[C---:B---3--:R-:W-:Y:S01]  /*11d00*/  FADD.FTZ R17, R22.reuse, R4 ;  /* 0x0000000416117221 */ /* 0x048fe20000010000 */
[----:B------:R-:W-:Y:S02]  /*11d10*/  F2FP.F16.F32.PACK_AB R10, R22, R10 ;  /* 0x0000000a160a723e */ /* 0x000fe400000000ff */
[C---:B------:R-:W-:Y:S01]  /*11d20*/  FSETP.NEU.FTZ.AND P2, PT, R24.reuse, -INF , PT ;  /* 0xff8000001800780b */ /* 0x040fe20003f5d000 */
[----:B------:R-:W-:-:S05]  /*11d30*/  FMUL.FTZ R4, R24, UR39 ;  /* 0x0000002718047c20 */ /* 0x000fca0008410000 */
[----:B------:R-:W-:-:S05]  /*11d40*/  FSEL R4, R4, RZ, P2 ;  /* 0x000000ff04047208 */ /* 0x000fca0001000000 */
        /* <DEDUP_REMOVED lines=14> */
[----:B------:R-:W0:Y:S01]  /*11e30*/  MUFU.EX2 R48, R48 ;  /* 0x0000003000307308 */ /* 0x000e220000000800 */
[--C-:B------:R-:W-:Y:S01]  /*11e40*/  FFMA.FTZ R75, R75, UR39, -R4.reuse ;  /* 0x000000274b4b7c23 */ /* 0x100fe20008010804 */
[--C-:B------:R-:W-:Y:S01]  /*11e50*/  FFMA.FTZ R76, R76, UR39, -R4.reuse ;  /* 0x000000274c4c7c23 */ /* 0x100fe20008010804 */
[--C-:B------:R-:W-:Y:S01]  /*11e60*/  FFMA.FTZ R77, R77, UR39, -R4.reuse ;  /* 0x000000274d4d7c23 */ /* 0x100fe20008010804 */
[--C-:B------:R-:W-:Y:S01]  /*11e70*/  FFMA.FTZ R78, R78, UR39, -R4.reuse ;  /* 0x000000274e4e7c23 */ /* 0x100fe20008010804 */
[----:B------:R-:W-:-:S03]  /*11e80*/  FFMA.FTZ R81, R81, UR39, -R4 ;  /* 0x0000002751517c23 */ /* 0x000fc60008010804 */
[----:B------:R-:W-:Y:S08]  /*11e90*/  MUFU.EX2 R25, R25 ;  /* 0x0000001900197308 */ /* 0x000ff00000000800 */
[----:B------:R-:W1:Y:S01]  /*11ea0*/  MUFU.EX2 R26, R26 ;  /* 0x0000001a001a7308 */ /* 0x000e620000000800 */
[----:B0-----:R-:W-:-:S07]  /*11eb0*/  F2FP.F16.F32.PACK_AB R9, R48, R22 ;  /* 0x000000163009723e */ /* 0x001fce00000000ff */
[----:B------:R-:W-:Y:S08]  /*11ec0*/  MUFU.EX2 R41, R41 ;  /* 0x0000002900297308 */ /* 0x000ff00000000800 */
[----:B------:R-:W-:Y:S01]  /*11ed0*/  MUFU.EX2 R42, R42 ;  /* 0x0000002a002a7308 */ /* 0x000fe20000000800 */
[----:B-1----:R-:W-:-:S05]  /*11ee0*/  F2FP.F16.F32.PACK_AB R11, R26, R25 ;  /* 0x000000191a0b723e */ /* 0x002fca00000000ff */
[----:B------:R0:W-:Y:S02]  /*11ef0*/  STSM.16.M88.4 [R137+0x21800], R8 ;  /* 0x0218000889007844 */ /* 0x0001e40000000200 */
[----:B------:R-:W-:Y:S08]  /*11f00*/  MUFU.EX2 R67, R67 ;  /* 0x0000004300437308 */ /* 0x000ff00000000800 */
[----:B------:R-:W-:Y:S01]  /*11f10*/  MUFU.EX2 R68, R68 ;  /* 0x0000004400447308 */ /* 0x000fe20000000800 */
[--C-:B0-----:R-:W-:Y:S01]  /*11f20*/  FFMA.FTZ R11, R29, UR39, -R4.reuse ;  /* 0x000000271d0b7c23 */ /* 0x101fe20008010804 */
[----:B------:R-:W-:-:S06]  /*11f30*/  FFMA.FTZ R29, R33, UR39, -R4 ;  /* 0x00000027211d7c23 */ /* 0x000fcc0008010804 */
[----:B------:R0:W1:Y:S01]  /*11f40*/  MUFU.EX2 R8, R27 ;  /* 0x0000001b00087308 */ /* 0x0000620000000800 */
[--C-:B------:R-:W-:Y:S01]  /*11f50*/  FFMA.FTZ R33, R45, UR39, -R4.reuse ;  /* 0x000000272d217c23 */ /* 0x100fe20008010804 */
[----:B------:R-:W-:-:S06]  /*11f60*/  FFMA.FTZ R45, R59, UR39, -R4 ;  /* 0x000000273b2d7c23 */ /* 0x000fcc0008010804 */
[----:B------:R3:W-:Y:S01]  /*11f70*/  MUFU.EX2 R10, R31 ;  /* 0x0000001f000a7308 */ /* 0x0007e20000000800 */
[----:B0-----:R-:W-:Y:S01]  /*11f80*/  FFMA.FTZ R27, R30, UR39, -R4 ;  /* 0x000000271e1b7c23 */ /* 0x001fe20008010804 */
[----:B------:R-:W-:-:S05]  /*11f90*/  FSEL R30, R24, RZ, P2 ;  /* 0x000000ff181e7208 */ /* 0x000fca0001000000 */
[----:B------:R-:W-:Y:S01]  /*11fa0*/  FADD.FTZ R30, -R30, R13 ;  /* 0x0000000d1e1e7221 */ /* 0x000fe20000010100 */
[----:B------:R-:W-:Y:S01]  /*11fb0*/  MUFU.EX2 R11, R11 ;  /* 0x0000000b000b7308 */ /* 0x000fe20000000800 */
[--C-:B---3--:R-:W-:Y:S01]  /*11fc0*/  FFMA.FTZ R31, R34, UR39, -R4.reuse ;  /* 0x00000027221f7c23 */ /* 0x108fe20008010804 */
[----:B-1----:R-:W-:Y:S01]  /*11fd0*/  FADD.FTZ R17, R8, R17 ;  /* 0x0000001108117221 */ /* 0x002fe20000010000 */
[----:B------:R-:W-:Y:S01]  /*11fe0*/  FMUL.FTZ R13, R30, UR39 ;  /* 0x000000271e0d7c20 */ /* 0x000fe20008410000 */
[--C-:B------:R-:W-:Y:S01]  /*11ff0*/  FFMA.FTZ R34, R37, UR39, -R4.reuse ;  /* 0x0000002725227c23 */ /* 0x100fe20008010804 */
[--C-:B------:R-:W-:Y:S01]  /*12000*/  FFMA.FTZ R37, R46, UR39, -R4.reuse ;  /* 0x000000272e257c23 */ /* 0x100fe20008010804 */
[C---:B------:R-:W-:Y:S01]  /*12010*/  FADD.FTZ R17, R28.reuse, R17 ;  /* 0x000000111c117221 */ /* 0x040fe20000010000 */
[----:B------:R-:W-:Y:S01]  /*12020*/  F2FP.F16.F32.PACK_AB R8, R28, R8 ;  /* 0x000000081c08723e */ /* 0x000fe200000000ff */
[----:B------:R-:W-:Y:S01]  /*12030*/  MUFU.EX2 R9, R32 ;  /* 0x0000002000097308 */ /* 0x000fe20000000800 */
[----:B------:R-:W-:Y:S01]  /*12040*/  F2FP.F16.F32.PACK_AB R28, R36, R35 ;  /* 0x00000023241c723e */ /* 0x000fe200000000ff */
[----:B------:R-:W-:-:S06]  /*12050*/  FFMA.FTZ R46, R60, UR39, -R4 ;  /* 0x000000273c2e7c23 */ /* 0x000fcc0008010804 */
[----:B------:R-:W0:Y:S08]  /*12060*/  MUFU.EX2 R13, R13 ;  /* 0x0000000d000d7308 */ /* 0x000e300000000800 */
[----:B------:R-:W1:Y:S08]  /*12070*/  MUFU.EX2 R27, R27 ;  /* 0x0000001b001b7308 */ /* 0x000e700000000800 */
[----:B------:R-:W3:Y:S01]  /*12080*/  MUFU.EX2 R29, R29 ;  /* 0x0000001d001d7308 */ /* 0x000ee20000000800 */
[----:B0-----:R-:W-:Y:S01]  /*12090*/  FFMA.FTZ R22, R13, R3, R22 ;  /* 0x000000030d167223 */ /* 0x001fe20000010016 */
[----:B------:R-:W-:-:S03]  /*120a0*/  FFMA.FTZ R3, R52, UR39, -R4 ;  /* 0x0000002734037c23 */ /* 0x000fc60008010804 */
[----:B------:R-:W-:-:S03]  /*120b0*/  FADD.FTZ R22, R48, R22 ;  /* 0x0000001630167221 */ /* 0x000fc60000010000 */
[----:B------:R-:W0:Y:S01]  /*120c0*/  MUFU.EX2 R31, R31 ;  /* 0x0000001f001f7308 */ /* 0x000e220000000800 */
[----:B------:R-:W-:Y:S01]  /*120d0*/  FADD.FTZ R30, R25, R22 ;  /* 0x00000016191e7221 */ /* 0x000fe20000010000 */
[----:B------:R-:W-:-:S03]  /*120e0*/  FFMA.FTZ R25, R56, UR39, -R4 ;  /* 0x0000002738197c23 */ /* 0x000fc60008010804 */
[----:B------:R-:W-:Y:S01]  /*120f0*/  FADD.FTZ R30, R26, R30 ;  /* 0x0000001e1a1e7221 */ /* 0x000fe20000010000 */
[----:B------:R-:W-:Y:S01]  /*12100*/  FADD.FTZ R26, R10, R17 ;  /* 0x000000110a1a7221 */ /* 0x000fe20000010000 */
[----:B------:R-:W-:Y:S01]  /*12110*/  F2FP.F16.F32.PACK_AB R10, R9, R10 ;  /* 0x0000000a090a723e */ /* 0x000fe200000000ff */
[----:B------:R4:W5:Y:S01]  /*12120*/  MUFU.EX2 R32, R43 ;  /* 0x0000002b00207308 */ /* 0x0009620000000800 */
[----:B------:R-:W-:Y:S01]  /*12130*/  FADD.FTZ R30, R11, R30 ;  /* 0x0000001e0b1e7221 */ /* 0x000fe20000010000 */
[----:B------:R-:W-:-:S03]  /*12140*/  FADD.FTZ R26, R9, R26 ;  /* 0x0000001a091a7221 */ /* 0x000fc60000010000 */
[----:B-1----:R-:W-:Y:S01]  /*12150*/  FADD.FTZ R30, R27, R30 ;  /* 0x0000001e1b1e7221 */ /* 0x002fe20000010000 */
[----:B------:R-:W-:Y:S02]  /*12160*/  FADD.FTZ R9, R35, R26 ;  /* 0x0000001a23097221 */ /* 0x000fe40000010000 */
[----:B------:R-:W1:Y:S01]  /*12170*/  MUFU.EX2 R34, R34 ;  /* 0x0000002200227308 */ /* 0x000e620000000800 */
[----:B----4-:R-:W-:Y:S01]  /*12180*/  FFMA.FTZ R43, R38, UR39, -R4 ;  /* 0x00000027262b7c23 */ /* 0x010fe20008010804 */
[----:B---3--:R-:W-:Y:S01]  /*12190*/  FADD.FTZ R30, R29, R30 ;  /* 0x0000001e1d1e7221 */ /* 0x008fe20000010000 */
[----:B------:R-:W-:Y:S01]  /*121a0*/  FADD.FTZ R9, R36, R9 ;  /* 0x0000000924097221 */ /* 0x000fe20000010000 */
[--C-:B------:R-:W-:Y:S01]  /*121b0*/  FFMA.FTZ R38, R51, UR39, -R4.reuse ;  /* 0x0000002733267c23 */ /* 0x100fe20008010804 */
[----:B------:R-:W-:Y:S01]  /*121c0*/  FFMA.FTZ R4, R83, UR39, -R4 ;  /* 0x0000002753047c23 */ /* 0x000fe20008010804 */
[----:B0-----:R-:W-:Y:S01]  /*121d0*/  FADD.FTZ R30, R31, R30 ;  /* 0x0000001e1f1e7221 */ /* 0x001fe20000010000 */
[----:B------:R-:W-:Y:S01]  /*121e0*/  FADD.FTZ R9, R39, R9 ;  /* 0x0000000927097221 */ /* 0x000fe20000010000 */
[----:B------:R-:W0:Y:S03]  /*121f0*/  MUFU.EX2 R43, R43 ;  /* 0x0000002b002b7308 */ /* 0x000e260000000800 */
[----:B------:R-:W-:-:S04]  /*12200*/  FADD.FTZ R9, R40, R9 ;  /* 0x0000000928097221 */ /* 0x000fc80000010000 */
[----:B-----5:R-:W-:Y:S01]  /*12210*/  FADD.FTZ R9, R32, R9 ;  /* 0x0000000920097221 */ /* 0x020fe20000010000 */
[----:B------:R-:W3:Y:S01]  /*12220*/  MUFU.EX2 R33, R33 ;  /* 0x0000002100217308 */ /* 0x000ee20000000800 */
[----:B-1----:R-:W-:Y:S01]  /*12230*/  FADD.FTZ R35, R34, R30 ;  /* 0x0000001e22237221 */ /* 0x002fe20000010000 */
[----:B------:R-:W-:Y:S01]  /*12240*/  F2FP.F16.F32.PACK_AB R30, R40, R39 ;  /* 0x00000027281e723e */ /* 0x000fe200000000ff */
[----:B------:R-:W-:Y:S01]  /*12250*/  FADD.FTZ R9, R44, R9 ;  /* 0x000000092c097221 */ /* 0x000fe20000010000 */
[----:B------:R-:W4:Y:S03]  /*12260*/  LDL R39, [R1+0x20] ;  /* 0x0000200001277983 */ /* 0x000f260000100800 */
[----:B------:R-:W-:Y:S01]  /*12270*/  FADD.FTZ R36, R47, R9 ;  /* 0x000000092f247221 */ /* 0x000fe20000010000 */
[----:B------:R-:W1:Y:S01]  /*12280*/  MUFU.EX2 R37, R37 ;  /* 0x0000002500257308 */ /* 0x000e620000000800 */
[----:B0-----:R-:W-:Y:S01]  /*12290*/  FADD.FTZ R35, R43, R35 ;  /* 0x000000232b237221 */ /* 0x001fe20000010000 */
[----:B------:R-:W-:Y:S01]  /*122a0*/  F2FP.F16.F32.PACK_AB R9, R27, R11 ;  /* 0x0000000b1b09723e */ /* 0x000fe200000000ff */
[----:B------:R-:W-:Y:S01]  /*122b0*/  FADD.FTZ R36, R50, R36 ;  /* 0x0000002432247221 */ /* 0x000fe20000010000 */
[----:B------:R-:W-:Y:S01]  /*122c0*/  F2FP.F16.F32.PACK_AB R11, R31, R29 ;  /* 0x0000001d1f0b723e */ /* 0x000fe200000000ff */
[----:B------:R-:W-:Y:S01]  /*122d0*/  FADD.FTZ R35, R41, R35 ;  /* 0x0000002329237221 */ /* 0x000fe20000010000 */
[----:B------:R-:W-:Y:S01]  /*122e0*/  F2FP.F16.F32.PACK_AB R29, R43, R34 ;  /* 0x000000222b1d723e */ /* 0x000fe200000000ff */
[----:B------:R-:W-:Y:S01]  /*122f0*/  FADD.FTZ R36, R53, R36 ;  /* 0x0000002435247221 */ /* 0x000fe20000010000 */
[----:B------:R-:W0:Y:S01]  /*12300*/  MUFU.EX2 R38, R38 ;  /* 0x0000002600267308 */ /* 0x000e220000000800 */
[C---:B------:R-:W-:Y:S01]  /*12310*/  FADD.FTZ R35, R42.reuse, R35 ;  /* 0x000000232a237221 */ /* 0x040fe20000010000 */
[----:B------:R-:W-:Y:S01]  /*12320*/  F2FP.F16.F32.PACK_AB R31, R42, R41 ;  /* 0x000000292a1f723e */ /* 0x000fe200000000ff */
[----:B------:R-:W-:Y:S01]  /*12330*/  FADD.FTZ R36, R54, R36 ;  /* 0x0000002436247221 */ /* 0x000fe20000010000 */
[----:B--2---:R2:W-:Y:S01]  /*12340*/  STSM.16.M88.4 [R86], R8 ;  /* 0x0000000856007844 */ /* 0x0045e20000000200 */
[----:B---3--:R-:W-:-:S02]  /*12350*/  FADD.FTZ R35, R33, R35 ;  /* 0x0000002321237221 */ /* 0x008fc40000010000 */
[----:B------:R-:W-:Y:S01]  /*12360*/  FADD.FTZ R36, R57, R36 ;  /* 0x0000002439247221 */ /* 0x000fe20000010000 */
[----:B------:R-:W3:Y:S01]  /*12370*/  MUFU.EX2 R3, R3 ;  /* 0x0000000300037308 */ /* 0x000ee20000000800 */
[----:B-1----:R-:W-:-:S07]  /*12380*/  FADD.FTZ R35, R37, R35 ;  /* 0x0000002325237221 */ /* 0x002fce0000010000 */
[----:B------:R-:W1:Y:S01]  /*12390*/  MUFU.EX2 R22, R55 ;  /* 0x0000003700167308 */ /* 0x000e620000000800 */
[----:B0-----:R-:W-:-:S07]  /*123a0*/  FADD.FTZ R35, R38, R35 ;  /* 0x0000002326237221 */ /* 0x001fce0000010000 */
[----:B------:R-:W0:Y:S01]  /*123b0*/  MUFU.EX2 R25, R25 ;  /* 0x0000001900197308 */ /* 0x000e220000000800 */
[----:B---3--:R-:W-:-:S07]  /*123c0*/  FADD.FTZ R35, R3, R35 ;  /* 0x0000002303237221 */ /* 0x008fce0000010000 */
[----:B------:R-:W3:Y:S01]  /*123d0*/  MUFU.EX2 R45, R45 ;  /* 0x0000002d002d7308 */ /* 0x000ee20000000800 */
[----:B-1----:R-:W-:-:S07]  /*123e0*/  FADD.FTZ R35, R22, R35 ;  /* 0x0000002316237221 */ /* 0x002fce0000010000 */
[----:B------:R-:W1:Y:S01]  /*123f0*/  MUFU.EX2 R46, R46 ;  /* 0x0000002e002e7308 */ /* 0x000e620000000800 */
[----:B0-----:R-:W-:Y:S01]  /*12400*/  FADD.FTZ R34, R25, R35 ;  /* 0x0000002319227221 */ /* 0x001fe20000010000 */
[----:B------:R-:W-:-:S06]  /*12410*/  FADD.FTZ R36, R58, R36 ;  /* 0x000000243a247221 */ /* 0x000fcc0000010000 */
[----:B------:R-:W0:Y:S01]  /*12420*/  MUFU.EX2 R17, R63 ;  /* 0x0000003f00117308 */ /* 0x000e220000000800 */
[----:B---3--:R-:W-:Y:S01]  /*12430*/  FADD.FTZ R27, R45, R34 ;  /* 0x000000222d1b7221 */ /* 0x008fe20000010000 */
[----:B------:R-:W-:-:S06]  /*12440*/  FADD.FTZ R35, R61, R36 ;  /* 0x000000243d237221 */ /* 0x000fcc0000010000 */
[----:B------:R-:W3:Y:S01]  /*12450*/  MUFU.EX2 R26, R64 ;  /* 0x00000040001a7308 */ /* 0x000ee20000000800 */
[----:B-1----:R-:W-:Y:S01]  /*12460*/  FADD.FTZ R36, R46, R27 ;  /* 0x0000001b2e247221 */ /* 0x002fe20000010000 */
[----:B------:R-:W-:Y:S01]  /*12470*/  FADD.FTZ R40, R62, R35 ;  /* 0x000000233e287221 */ /* 0x000fe20000010000 */
[----:B------:R3:W-:Y:S03]  /*12480*/  STSM.16.M88.4 [R139], R28 ;  /* 0x0000001c8b007844 */ /* 0x0007e60000000200 */
[----:B--2---:R-:W-:Y:S02]  /*12490*/  FADD.FTZ R11, R65, R40 ;  /* 0x00000028410b7221 */ /* 0x004fe40000010000 */
[----:B------:R-:W-:Y:S01]  /*124a0*/  MUFU.EX2 R71, R71 ;  /* 0x0000004700477308 */ /* 0x000fe20000000800 */
[----:B0-----:R-:W-:Y:S01]  /*124b0*/  FADD.FTZ R9, R17, R36 ;  /* 0x0000002411097221 */ /* 0x001fe20000010000 */
[----:B------:R-:W-:-:S02]  /*124c0*/  F2FP.F16.F32.PACK_AB R32, R44, R32 ;  /* 0x000000202c20723e */ /* 0x000fc400000000ff */
[----:B------:R-:W-:Y:S02]  /*124d0*/  F2FP.F16.F32.PACK_AB R34, R50, R47 ;  /* 0x0000002f3222723e */ /* 0x000fe400000000ff */
[----:B------:R-:W-:Y:S02]  /*124e0*/  F2FP.F16.F32.PACK_AB R33, R37, R33 ;  /* 0x000000212521723e */ /* 0x000fe400000000ff */
[----:B------:R-:W-:Y:S01]  /*124f0*/  F2FP.F16.F32.PACK_AB R35, R3, R38 ;  /* 0x000000260323723e */ /* 0x000fe200000000ff */
[----:B------:R-:W0:Y:S01]  /*12500*/  MUFU.EX2 R72, R72 ;  /* 0x0000004800487308 */ /* 0x000e220000000800 */
[----:B------:R-:W-:Y:S01]  /*12510*/  F2FP.F16.F32.PACK_AB R8, R54, R53 ;  /* 0x000000353608723e */ /* 0x000fe200000000ff */
[----:B---3--:R-:W-:Y:S01]  /*12520*/  FADD.FTZ R28, R26, R9 ;  /* 0x000000091a1c7221 */ /* 0x008fe20000010000 */
[----:B------:R-:W-:Y:S01]  /*12530*/  FADD.FTZ R30, R66, R11 ;  /* 0x0000000b421e7221 */ /* 0x000fe20000010000 */
[----:B------:R-:W-:Y:S02]  /*12540*/  F2FP.F16.F32.PACK_AB R10, R58, R57 ;  /* 0x000000393a0a723e */ /* 0x000fe400000000ff */
[----:B------:R-:W-:-:S02]  /*12550*/  F2FP.F16.F32.PACK_AB R9, R25, R22 ;  /* 0x000000161909723e */ /* 0x000fc400000000ff */
[----:B------:R-:W-:Y:S01]  /*12560*/  F2FP.F16.F32.PACK_AB R11, R46, R45 ;  /* 0x0000002d2e0b723e */ /* 0x000fe200000000ff */
[----:B------:R-:W-:Y:S01]  /*12570*/  STSM.16.M88.4 [R138], R32 ;  /* 0x000000208a007844 */ /* 0x000fe20000000200 */
[----:B------:R-:W-:Y:S03]  /*12580*/  MUFU.EX2 R75, R75 ;  /* 0x0000004b004b7308 */ /* 0x000fe60000000800 */
[----:B------:R1:W-:Y:S02]  /*12590*/  STSM.16.M88.4 [R137+0x27800], R8 ;  /* 0x0278000889007844 */ /* 0x0003e40000000200 */
[----:B-1----:R-:W-:Y:S02]  /*125a0*/  F2FP.F16.F32.PACK_AB R9, R26, R17 ;  /* 0x000000111a09723e */ /* 0x002fe400000000ff */
[----:B------:R-:W2:Y:S01]  /*125b0*/  LDL R17, [R1+0x18] ;  /* 0x0000180001117983 */ /* 0x000ea20000100800 */
[----:B------:R-:W1:Y:S01]  /*125c0*/  MUFU.EX2 R76, R76 ;  /* 0x0000004c004c7308 */ /* 0x000e620000000800 */
[----:B------:R-:W-:Y:S01]  /*125d0*/  FADD.FTZ R27, R69, R30 ;  /* 0x0000001e451b7221 */ /* 0x000fe20000010000 */
[----:B------:R-:W-:-:S03]  /*125e0*/  FADD.FTZ R3, R67, R28 ;  /* 0x0000001c43037221 */ /* 0x000fc60000010000 */
[----:B------:R-:W-:-:S03]  /*125f0*/  FADD.FTZ R28, R70, R27 ;  /* 0x0000001b461c7221 */ /* 0x000fc60000010000 */
[----:B------:R-:W-:Y:S01]  /*12600*/  MUFU.EX2 R77, R77 ;  /* 0x0000004d004d7308 */ /* 0x000fe20000000800 */
[----:B------:R-:W-:-:S07]  /*12610*/  FADD.FTZ R25, R73, R28 ;  /* 0x0000001c49197221 */ /* 0x000fce0000010000 */
[----:B------:R-:W3:Y:S08]  /*12620*/  MUFU.EX2 R78, R78 ;  /* 0x0000004e004e7308 */ /* 0x000ef00000000800 */
[----:B------:R-:W-:Y:S08]  /*12630*/  MUFU.EX2 R81, R81 ;  /* 0x0000005100517308 */ /* 0x000ff00000000800 */
[----:B------:R-:W5:Y:S01]  /*12640*/  MUFU.EX2 R36, R4 ;  /* 0x0000000400247308 */ /* 0x000f620000000800 */
[----:B------:R-:W-:Y:S01]  /*12650*/  FADD.FTZ R28, R74, R25 ;  /* 0x000000194a1c7221 */ /* 0x000fe20000010000 */
[----:B------:R-:W-:-:S02]  /*12660*/  F2FP.F16.F32.PACK_AB R8, R62, R61 ;  /* 0x0000003d3e08723e */ /* 0x000fc400000000ff */
[----:B------:R-:W-:Y:S01]  /*12670*/  F2FP.F16.F32.PACK_AB R10, R66, R65 ;  /* 0x00000041420a723e */ /* 0x000fe200000000ff */
[----:B------:R-:W-:Y:S01]  /*12680*/  FADD.FTZ R25, R79, R28 ;  /* 0x0000001c4f197221 */ /* 0x000fe20000010000 */
[----:B------:R-:W-:Y:S02]  /*12690*/  F2FP.F16.F32.PACK_AB R11, R68, R67 ;  /* 0x00000043440b723e */ /* 0x000fe400000000ff */
[----:B------:R-:W-:Y:S02]  /*126a0*/  F2FP.F16.F32.PACK_AB R28, R70, R69 ;  /* 0x00000045461c723e */ /* 0x000fe400000000ff */
[----:B------:R-:W-:Y:S02]  /*126b0*/  F2FP.F16.F32.PACK_AB R30, R74, R73 ;  /* 0x000000494a1e723e */ /* 0x000fe400000000ff */
[----:B0-----:R-:W-:Y:S02]  /*126c0*/  F2FP.F16.F32.PACK_AB R29, R72, R71 ;  /* 0x00000047481d723e */ /* 0x001fe400000000ff */
[----:B-1----:R-:W-:Y:S01]  /*126d0*/  F2FP.F16.F32.PACK_AB R31, R76, R75 ;  /* 0x0000004b4c1f723e */ /* 0x002fe200000000ff */
[----:B------:R-:W-:Y:S01]  /*126e0*/  FADD.FTZ R22, R68, R3 ;  /* 0x0000000344167221 */ /* 0x000fe20000010000 */
[----:B------:R-:W-:-:S02]  /*126f0*/  F2FP.F16.F32.PACK_AB R32, R80, R79 ;  /* 0x0000004f5020723e */ /* 0x000fc400000000ff */
[----:B---3--:R-:W-:Y:S02]  /*12700*/  F2FP.F16.F32.PACK_AB R33, R78, R77 ;  /* 0x0000004d4e21723e */ /* 0x008fe400000000ff */
[----:B------:R-:W-:Y:S02]  /*12710*/  F2FP.F16.F32.PACK_AB R34, R85, R84 ;  /* 0x000000545522723e */ /* 0x000fe400000000ff */
[----:B-----5:R-:W-:Y:S01]  /*12720*/  F2FP.F16.F32.PACK_AB R35, R36, R81 ;  /* 0x000000512423723e */ /* 0x020fe200000000ff */
[----:B------:R-:W-:-:S04]  /*12730*/  FADD.FTZ R3, R71, R22 ;  /* 0x0000001647037221 */ /* 0x000fc80000010000 */
[----:B------:R-:W-:-:S04]  /*12740*/  FADD.FTZ R22, R72, R3 ;  /* 0x0000000348167221 */ /* 0x000fc80000010000 */
[----:B------:R-:W-:-:S04]  /*12750*/  FADD.FTZ R3, R75, R22 ;  /* 0x000000164b037221 */ /* 0x000fc80000010000 */
[----:B------:R-:W-:-:S04]  /*12760*/  FADD.FTZ R22, R76, R3 ;  /* 0x000000034c167221 */ /* 0x000fc80000010000 */
[----:B------:R-:W-:Y:S01]  /*12770*/  FADD.FTZ R3, R77, R22 ;  /* 0x000000164d037221 */ /* 0x000fe20000010000 */
[----:B------:R-:W-:-:S03]  /*12780*/  FADD.FTZ R25, R80, R25 ;  /* 0x0000001950197221 */ /* 0x000fc60000010000 */
[----:B------:R-:W-:Y:S01]  /*12790*/  FADD.FTZ R4, R78, R3 ;  /* 0x000000034e047221 */ /* 0x000fe20000010000 */
[----:B------:R-:W-:-:S03]  /*127a0*/  FADD.FTZ R84, R84, R25 ;  /* 0x0000001954547221 */ /* 0x000fc60000010000 */
        /* <DEDUP_REMOVED lines=49> */
[----:B------:R-:W-:Y:S01]  /*12ac0*/  FADD.FTZ R4, R85, R84 ;  /* 0x0000005455047221 */ /* 0x000fe20000010000 */
[----:B------:R-:W-:Y:S01]  /*12ad0*/  FADD.FTZ R3, R36, R3 ;  /* 0x0000000324037221 */ /* 0x000fe20000010000 */
[----:B------:R-:W-:-:S02]  /*12ae0*/  IMAD.MOV.U32 R22, RZ, RZ, R5 ;  /* 0x000000ffff167224 */ /* 0x000fc400078e0005 */
[----:B------:R-:W-:Y:S02]  /*12af0*/  IMAD.MOV.U32 R12, RZ, RZ, R82 ;  /* 0x000000ffff0c7224 */ /* 0x000fe400078e0052 */
[----:B------:R-:W-:Y:S01]  /*12b00*/  IMAD.MOV.U32 R13, RZ, RZ, R24 ;  /* 0x000000ffff0d7224 */ /* 0x000fe200078e0018 */
[----:B----4-:R0:W-:Y:S04]  /*12b10*/  STSM.16.M88.4 [R39], R8 ;  /* 0x0000000827007844 */ /* 0x0101e80000000200 */
[----:B------:R0:W-:Y:S04]  /*12b20*/  STSM.16.M88.4 [R139+0x6000], R28 ;  /* 0x0060001c8b007844 */ /* 0x0001e80000000200 */
[----:B------:R0:W-:Y:S01]  /*12b30*/  STSM.16.M88.4 [R138+0x6000], R32 ;  /* 0x006000208a007844 */ /* 0x0001e20000000200 */
[----:B------:R1:W-:Y:S06]  /*12b40*/  MEMBAR.ALL.CTA ;  /* 0x0000000000007992 */ /* 0x0003ec0000008000 */
[----:B-1----:R-:W1:Y:S01]  /*12b50*/  FENCE.VIEW.ASYNC.S ;  /* 0x00000000000073c6 */ /* 0x002e620000000000 */
[C---:B--2---:R-:W-:Y:S01]  /*12b60*/  ISETP.GT.AND P2, PT, R0.reuse, R17, PT ;  /* 0x000000110000720c */ /* 0x044fe20003f44270 */
[----:B------:R-:W-:-:S02]  /*12b70*/  VIADD R0, R0, 0xffffffff ;  /* 0xffffffff00007836 */ /* 0x000fc40000000000 */
[----:B------:R-:W-:Y:S01]  /*12b80*/  IMAD.MOV.U32 R17, RZ, RZ, R14 ;  /* 0x000000ffff117224 */ /* 0x000fe200078e000e */
[----:B-1----:R-:W-:-:S09]  /*12b90*/  NOP ;  /* 0x0000000000007918 */ /* 0x002fd20000000000 */
[----:B0-----:R-:W-:Y:S05]  /*12ba0*/  @P2 BRA `(.L_x_9507) ;  /* 0xffffffc400482947 */ /* 0x001fea000383ffff */
[----:B------:R-:W-:Y:S02]  /*12bb0*/  IMAD.MOV.U32 R13, RZ, RZ, R24 ;  /* 0x000000ffff0d7224 */ /* 0x000fe400078e0018 */
[----:B------:R-:W-:Y:S02]  /*12bc0*/  IMAD.MOV.U32 R12, RZ, RZ, R82 ;  /* 0x000000ffff0c7224 */ /* 0x000fe400078e0052 */
[----:B------:R-:W-:Y:S02]  /*12bd0*/  IMAD.MOV.U32 R17, RZ, RZ, R14 ;  /* 0x000000ffff117224 */ /* 0x000fe400078e000e */
[----:B------:R-:W-:-:S07]  /*12be0*/  IMAD.MOV.U32 R22, RZ, RZ, R5 ;  /* 0x000000ffff167224 */ /* 0x000fce00078e0005 */
.L_x_9489:
[----:B------:R-:W2:Y:S01]  /*12bf0*/  LDL R9, [R1+0x30] ;  /* 0x0000300001097983 */ /* 0x000ea20000100800 */
[----:B------:R-:W0:Y:S01]  /*12c00*/  LDC R14, c[0x0][0x9e4] ;  /* 0x00027900ff0e7b82 */ /* 0x000e220000000800 */
[----:B------:R-:W-:Y:S02]  /*12c10*/  ULDC UR8, c[0x0][0x9dc] ;  /* 0x0002770000087ab9 */ /* 0x000fe40000000800 */
[----:B------:R-:W2:Y:S04]  /*12c20*/  LDL R5, [R1+0x28] ;  /* 0x0000280001057983 */ /* 0x000ea80000100800 */
[----:B------:R-:W3:Y:S01]  /*12c30*/  LDL.LU R8, [R1+0x34] ;  /* 0x0000340001087983 */ /* 0x000ee20000300800 */
[----:B0-----:R-:W-:Y:S02]  /*12c40*/  ISETP.GE.AND P5, PT, R14, 0x1, PT ;  /* 0x000000010e00780c */ /* 0x001fe40003fa6270 */
[----:B--2---:R-:W-:-:S05]  /*12c50*/  IADD3 R5, R5, 0xc0, -R9 ;  /* 0x000000c005057810 */ /* 0x004fca0007ffe809 */
[----:B---3--:R-:W-:-:S04]  /*12c60*/  IMAD R5, R8, 0xc0, R5 ;  /* 0x000000c008057824 */ /* 0x008fc800078e0205 */
[----:B------:R-:W-:Y:S02]  /*12c70*/  VIADD R8, R5, -UR8 ;  /* 0x8000000805087c36 */ /* 0x000fe40008000000 */
        /* <DEDUP_REMOVED lines=11> */
.L_x_9510:
[----:B------:R-:W-:-:S13]  /*12d30*/  ISETP.NE.AND P2, PT, R14, 0x1, PT ;  /* 0x000000010e00780c */ /* 0x000fda0003f45270 */
[----:B------:R-:W0:Y:S02]  /*12d40*/  @P2 LDC.64 R10, c[0x0][0x9e8] ;  /* 0x00027a00ff0a2b82 */ /* 0x000e240000000a00 */
[----:B0-----:R-:W-:-:S05]  /*12d50*/  @P2 IMAD.HI.U32 R10, R5, R10, RZ ;  /* 0x0000000a050a2227 */ /* 0x001fca00078e00ff */
[----:B------:R-:W-:-:S07]  /*12d60*/  @P2 SHF.R.U32.HI R5, RZ, R11, R10 ;  /* 0x0000000bff052219 */ /* 0x000fce000001160a */
.L_x_9511:
[----:B------:R-:W-:Y:S05]  /*12d70*/  BSYNC B0 ;  /* 0x0000000000007941 */ /* 0x000fea0003800000 */
.L_x_9509:
[----:B------:R-:W-:-:S05]  /*12d80*/  IMAD R5, R5, R14, RZ ;  /* 0x0000000e05057224 */ /* 0x000fca00078e02ff */
[----:B------:R-:W-:-:S07]  /*12d90*/  VIMNMX R8, R8, R5, !PT ;  /* 0x0000000508087248 */ /* 0x000fce0007fe0100 */
.L_x_9508:
[----:B------:R-:W2:Y:S01]  /*12da0*/  LDL R9, [R1+0x3c] ;  /* 0x00003c0001097983 */ /* 0x000ea20000100800 */
[----:B------:R-:W-:-:S05]  /*12db0*/  VIADD R8, R8, 0x7f ;  /* 0x0000007f08087836 */ /* 0x000fca0000000000 */
[----:B------:R-:W-:-:S04]  /*12dc0*/  SHF.R.S32.HI R5, RZ, 0x1f, R8 ;  /* 0x0000001fff057819 */ /* 0x000fc80000011408 */
[----:B------:R-:W-:-:S04]  /*12dd0*/  LEA.HI R5, R5, R8, RZ, 0x7 ;  /* 0x0000000805057211 */ /* 0x000fc800078f38ff */
[----:B------:R-:W-:-:S04]  /*12de0*/  SHF.R.S32.HI R5, RZ, 0x7, R5 ;  /* 0x00000007ff057819 */ /* 0x000fc80000011405 */
[----:B--2---:R-:W-:-:S04]  /*12df0*/  VIMNMX R140, R9, R5, !PT ;  /* 0x00000005098c7248 */ /* 0x004fc80007fe0100 */
[----:B------:R-:W-:-:S13]  /*12e00*/  ISETP.GE.AND P2, PT, R0, R140, PT ;  /* 0x0000008c0000720c */ /* 0x000fda0003f46270 */
[----:B------:R-:W-:Y:S05]  /*12e10*/  @!P2 BRA `(.L_x_9512) ;  /* 0x0000002800f4a947 */ /* 0x000fea0003800000 */
[----:B------:R-:W-:Y:S01]  /*12e20*/  IMAD.MOV.U32 R5, RZ, RZ, R13 ;  /* 0x000000ffff057224 */ /* 0x000fe200078e000d */
[----:B------:R-:W-:Y:S01]  /*12e30*/  MOV R8, R12 ;  /* 0x0000000c00087202 */ /* 0x000fe20000000f00 */
[----:B------:R-:W-:Y:S02]  /*12e40*/  IMAD.MOV.U32 R10, RZ, RZ, R22 ;  /* 0x000000ffff0a7224 */ /* 0x000fe400078e0016 */
[----:B------:R-:W-:-:S07]  /*12e50*/  IMAD.MOV.U32 R9, RZ, RZ, R17 ;  /* 0x000000ffff097224 */ /* 0x000fce00078e0011 */
.L_x_9522:
        /* <DEDUP_REMOVED lines=11> */
.L_x_9514:
[----:B------:R-:W-:Y:S01]  /*12f10*/  IMAD R11, R17, 0x8, R2 ;  /* 0x00000008110b7824 */ /* 0x000fe200078e0202 */
[----:B------:R-:W-:-:S04]  /*12f20*/  SHF.L.U32 R12, R22, 0x1f, RZ ;  /* 0x0000001f160c7819 */ /* 0x000fc800000006ff */
[----:B------:R0:W1:Y:S01]  /*12f30*/  SYNCS.PHASECHK.TRANS64.TRYWAIT P3, [R11+URZ+0x2d830], R12 ;  /* 0x02d8300c0b0075a7 */ /* 0x000062000806017f */
[----:B------:R-:W-:Y:S05]  /*12f40*/  @!P0 BRA `(.L_x_9515) ;  /* 0x0000000000048947 */ /* 0x000fea0003800000 */
[----:B------:R-:W-:Y:S01]  /*12f50*/  BPT.TRAP 0x1 ;  /* 0x000000040000795c */ /* 0x000fe20000300000 */
.L_x_9515:
[----:B------:R-:W-:Y:S04]  /*12f60*/  BSSY B0, `(.L_x_9513) ;  /* 0x0000004000007945 */ /* 0x000fe80003800000 */
[----:B-1----:R-:W-:Y:S05]  /*12f70*/  @P3 BRA `(.L_x_9516) ;  /* 0x0000000000083947 */ /* 0x002fea0003800000 */
[----:B------:R-:W1:Y:S02]  /*12f80*/  SYNCS.PHASECHK.TRANS64.TRYWAIT P3, [R11+URZ+0x2d830], R12 ;  /* 0x02d8300c0b0075a7 */ /* 0x000e64000806017f */
[----:B-1----:R-:W-:Y:S05]  /*12f90*/  @!P3 BRA `(.L_x_9517) ;  /* 0x000000f400acb947 */ /* 0x002fea0003800000 */
.L_x_9516:
[----:B------:R-:W-:Y:S05]  /*12fa0*/  BSYNC B0 ;  /* 0x0000000000007941 */ /* 0x000fea0003800000 */
.L_x_9513:
        /* <DEDUP_REMOVED lines=28> */
[----:B------:R-:W-:-:S06]  /*13170*/  WARPGROUP.ARRIVE ;  /* 0x00000000000079c5 */ /* 0x000fcc0000000000 */
        /* <DEDUP_REMOVED lines=32> */
.L_x_9519:
[----:B------:R-:W-:Y:S01]  /*13380*/  SHF.L.U32 R10, R10, 0x1f, RZ ;  /* 0x0000001f0a0a7819 */ /* 0x000fe200000006ff */
[----:B------:R-:W-:-:S04]  /*13390*/  IMAD R11, R9, 0x8, R2 ;  /* 0x00000008090b7824 */ /* 0x000fc800078e0202 */
[----:B------:R0:W1:Y:S01]  /*133a0*/  SYNCS.PHASECHK.TRANS64.TRYWAIT P2, [R11+URZ+0x2d850], R10 ;  /* 0x02d8500a0b0075a7 */ /* 0x000062000804017f */
[----:B------:R-:W-:Y:S05]  /*133b0*/  @!P0 BRA `(.L_x_9520) ;  /* 0x0000000000048947 */ /* 0x000fea0003800000 */
[----:B------:R-:W-:Y:S01]  /*133c0*/  BPT.TRAP 0x1 ;  /* 0x000000040000795c */ /* 0x000fe20000300000 */
.L_x_9520:
[----:B-1----:R-:W-:Y:S05]  /*133d0*/  @P2 BRA `(.L_x_9518) ;  /* 0x0000000000082947 */ /* 0x002fea0003800000 */
[----:B------:R-:W1:Y:S02]  /*133e0*/  SYNCS.PHASECHK.TRANS64.TRYWAIT P2, [R11+URZ+0x2d850], R10 ;  /* 0x02d8500a0b0075a7 */ /* 0x000e64000804017f */
[----:B-1----:R-:W-:Y:S05]  /*133f0*/  @!P2 BRA `(.L_x_9521) ;  /* 0x000000f000a8a947 */ /* 0x002fea0003800000 */
.L_x_9518:
[----:B01----:R-:W-:Y:S01]  /*13400*/  VIADD R10, R2, 0x400 ;  /* 0x00000400020a7836 */ /* 0x003fe20000000000 */
[----:B------:R-:W-:Y:S05]  /*13410*/  WARPSYNC.ALL ;  /* 0x0000000000007948 */ /* 0x000fea0003800000 */
[----:B------:R-:W-:-:S04]  /*13420*/  SHF.R.U32.HI R10, RZ, 0x4, R10 ;  /* 0x00000004ff0a7819 */ /* 0x000fc8000001160a */
[----:B------:R-:W-:-:S04]  /*13430*/  LOP3.LUT R10, R10, 0x3fff, RZ, 0xc0, !PT ;  /* 0x00003fff0a0a7812 */ /* 0x000fc800078ec0ff */
[----:B------:R-:W-:-:S05]  /*13440*/  LOP3.LUT R10, R10, 0x2000000, RZ, 0xfc, !PT ;  /* 0x020000000a0a7812 */ /* 0x000fca00078efcff */
[----:B------:R-:W-:Y:S01]  /*13450*/  IMAD R10, R9, 0x600, R10 ;  /* 0x00000600090a7824 */ /* 0x000fe200078e020a */
[----:B------:R-:W2:Y:S01]  /*13460*/  LDL R141, [R1+0x38] ;  /* 0x00003800018d7983 */ /* 0x000ea20000100800 */
[----:B------:R-:W-:Y:S02]  /*13470*/  IMAD.MOV.U32 R11, RZ, RZ, -0x7fffffe0 ;  /* 0x80000020ff0b7424 */ /* 0x000fe400078e00ff */
[----:B------:R-:W-:Y:S01]  /*13480*/  FMUL.FTZ R14, R29, UR47 ;  /* 0x0000002f1d0e7c20 */ /* 0x000fe20008410000 */
[C---:B------:R-:W-:Y:S01]  /*13490*/  VIADD R12, R10.reuse, 0x40 ;  /* 0x000000400a0c7836 */ /* 0x040fe20000000000 */
[----:B------:R-:W-:Y:S01]  /*134a0*/  R2UR UR10, R10 ;  /* 0x000000000a0a72ca */ /* 0x000fe200000e0000 */
[----:B------:R-:W-:Y:S01]  /*134b0*/  IMAD.MOV.U32 R13, RZ, RZ, -0x7fffffe0 ;  /* 0x80000020ff0d7424 */ /* 0x000fe200078e00ff */
[C---:B------:R-:W-:Y:S01]  /*134c0*/  R2UR UR11, R11.reuse ;  /* 0x000000000b0b72ca */ /* 0x040fe200000e0000 */
[----:B------:R-:W-:Y:S01]  /*134d0*/  FMUL.FTZ R15, R32, UR47 ;  /* 0x0000002f200f7c20 */ /* 0x000fe20008410000 */
[----:B------:R-:W-:Y:S01]  /*134e0*/  R2UR UR14, R12 ;  /* 0x000000000c0e72ca */ /* 0x000fe200000e0000 */
[----:B------:R-:W-:Y:S01]  /*134f0*/  MUFU.TANH R14, R14 ;  /* 0x0000000e000e7308 */ /* 0x000fe20000002400 */
[----:B------:R-:W-:Y:S01]  /*13500*/  IADD3 R12, R10, 0x80, RZ ;  /* 0x000000800a0c7810 */ /* 0x000fe20007ffe0ff */
[----:B------:R-:W-:Y:S01]  /*13510*/  FMUL.FTZ R29, R40, UR47 ;  /* 0x0000002f281d7c20 */ /* 0x000fe20008410000 */
[----:B------:R-:W-:Y:S01]  /*13520*/  R2UR UR43, R11 ;  /* 0x000000000b2b72ca */ /* 0x000fe200000e0000 */
[----:B------:R-:W-:Y:S01]  /*13530*/  FMUL.FTZ R11, R25, UR47 ;  /* 0x0000002f190b7c20 */ /* 0x000fe20008410000 */
[----:B------:R-:W-:Y:S01]  /*13540*/  R2UR UR18, R12 ;  /* 0x000000000c1272ca */ /* 0x000fe200000e0000 */
[----:B------:R-:W-:Y:S01]  /*13550*/  VIADD R12, R10, 0xc0 ;  /* 0x000000c00a0c7836 */ /* 0x000fe20000000000 */
[C---:B------:R-:W-:Y:S01]  /*13560*/  R2UR UR15, R13.reuse ;  /* 0x000000000d0f72ca */ /* 0x040fe200000e0000 */
[----:B------:R-:W-:Y:S01]  /*13570*/  MUFU.TANH R15, R15 ;  /* 0x0000000f000f7308 */ /* 0x000fe20000002400 */
[C---:B------:R-:W-:Y:S01]  /*13580*/  R2UR UR19, R13.reuse ;  /* 0x000000000d1372ca */ /* 0x040fe200000e0000 */
[----:B------:R-:W-:Y:S01]  /*13590*/  FMUL.FTZ R25, R36, UR47 ;  /* 0x0000002f24197c20 */ /* 0x000fe20008410000 */
[----:B------:R-:W-:Y:S01]  /*135a0*/  R2UR UR22, R12 ;  /* 0x000000000c1672ca */ /* 0x000fe200000e0000 */
[----:B------:R-:W-:Y:S01]  /*135b0*/  VIADD R12, R10, 0x100 ;  /* 0x000001000a0c7836 */ /* 0x000fe20000000000 */
[----:B------:R-:W-:Y:S01]  /*135c0*/  R2UR UR23, R13 ;  /* 0x000000000d1772ca */ /* 0x000fe200000e0000 */
[----:B------:R-:W-:Y:S01]  /*135d0*/  FMUL.FTZ R32, R41, UR47 ;  /* 0x0000002f29207c20 */ /* 0x000fe20008410000 */
[C---:B------:R-:W-:Y:S01]  /*135e0*/  R2UR UR27, R13.reuse ;  /* 0x000000000d1b72ca */ /* 0x040fe200000e0000 */
[----:B------:R-:W-:Y:S01]  /*135f0*/  MUFU.TANH R11, R11 ;  /* 0x0000000b000b7308 */ /* 0x000fe20000002400 */
[----:B------:R-:W-:Y:S01]  /*13600*/  R2UR UR26, R12 ;  /* 0x000000000c1a72ca */ /* 0x000fe200000e0000 */
[----:B------:R-:W-:Y:S01]  /*13610*/  VIADD R12, R10, 0x140 ;  /* 0x000001400a0c7836 */ /* 0x000fe20000000000 */
[----:B------:R-:W-:Y:S01]  /*13620*/  R2UR UR31, R13 ;  /* 0x000000000d1f72ca */ /* 0x000fe200000e0000 */
[----:B------:R-:W-:Y:S01]  /*13630*/  FMUL.FTZ R36, R45, UR47 ;  /* 0x0000002f2d247c20 */ /* 0x000fe20008410000 */
[----:B------:R-:W-:Y:S01]  /*13640*/  R2UR UR35, R13 ;  /* 0x000000000d2372ca */ /* 0x000fe200000e0000 */
[----:B------:R-:W-:Y:S01]  /*13650*/  FMUL.FTZ R13, R28, UR47 ;  /* 0x0000002f1c0d7c20 */ /* 0x000fe20008410000 */
[----:B------:R-:W-:Y:S01]  /*13660*/  R2UR UR30, R12 ;  /* 0x000000000c1e72ca */ /* 0x000fe200000e0000 */
[----:B------:R-:W-:-:S02]  /*13670*/  VIADD R12, R10, 0x180 ;  /* 0x000001800a0c7836 */ /* 0x000fc40000000000 */
[----:B------:R-:W-:Y:S01]  /*13680*/  FMUL.FTZ R28, R37, UR47 ;  /* 0x0000002f251c7c20 */ /* 0x000fe20008410000 */
[----:B------:R-:W-:Y:S01]  /*13690*/  VIADD R10, R10, 0x1c0 ;  /* 0x000001c00a0a7836 */ /* 0x000fe20000000000 */
[----:B------:R-:W-:Y:S01]  /*136a0*/  MUFU.TANH R25, R25 ;  /* 0x0000001900197308 */ /* 0x000fe20000002400 */
[----:B------:R-:W-:Y:S01]  /*136b0*/  FMUL.FTZ R37, R48, UR47 ;  /* 0x0000002f30257c20 */ /* 0x000fe20008410000 */
[----:B------:R-:W-:Y:S01]  /*136c0*/  R2UR UR34, R12 ;  /* 0x000000000c2272ca */ /* 0x000fe200000e0000 */
[----:B------:R-:W-:Y:S01]  /*136d0*/  FMUL.FTZ R40, R49, UR47 ;  /* 0x0000002f31287c20 */ /* 0x000fe20008410000 */
        /* <DEDUP_REMOVED lines=25> */
[----:B------:R-:W-:Y:S01]  /*13870*/  UMOV UR39, UR6 ;  /* 0x0000000600277c82 */ /* 0x000fe20008000000 */
[----:B------:R-:W-:Y:S01]  /*13880*/  FMUL.FTZ R26, R26, UR47 ;  /* 0x0000002f1a1a7c20 */ /* 0x000fe20008410000 */
[----:B------:R-:W-:Y:S01]  /*13890*/  FMUL.FTZ R27, R27, UR47 ;  /* 0x0000002f1b1b7c20 */ /* 0x000fe20008410000 */
[----:B------:R-:W3:Y:S01]  /*138a0*/  MUFU.TANH R28, R28 ;  /* 0x0000001c001c7308 */ /* 0x000ee20000002400 */
        /* <DEDUP_REMOVED lines=12> */
[----:B------:R-:W-:Y:S01]  /*13970*/  FMNMX.FTZ R12, R14, R12, !PT ;  /* 0x0000000c0e0c7209 */ /* 0x000fe20007810000 */
[----:B------:R-:W-:Y:S01]  /*13980*/  FMUL.FTZ R46, R46, UR47 ;  /* 0x0000002f2e2e7c20 */ /* 0x000fe20008410000 */
[----:B------:R-:W-:Y:S01]  /*13990*/  FMUL.FTZ R47, R47, UR47 ;  /* 0x0000002f2f2f7c20 */ /* 0x000fe20008410000 */
[----:B------:R-:W4:Y:S01]  /*139a0*/  MUFU.TANH R32, R32 ;  /* 0x0000002000207308 */ /* 0x000f220000002400 */
        /* <DEDUP_REMOVED lines=8> */
[----:B------:R-:W-:Y:S01]  /*13a30*/  FMNMX.FTZ R12, R25, R12, !PT ;  /* 0x0000000c190c7209 */ /* 0x000fe20007810000 */
[----:B------:R-:W-:Y:S01]  /*13a40*/  FMUL.FTZ R71, R71, UR47 ;  /* 0x0000002f47477c20 */ /* 0x000fe20008410000 */
[----:B------:R-:W-:Y:S01]  /*13a50*/  FMUL.FTZ R74, R74, UR47 ;  /* 0x0000002f4a4a7c20 */ /* 0x000fe20008410000 */
[----:B------:R-:W-:Y:S01]  /*13a60*/  FMUL.FTZ R75, R75, UR47 ;  /* 0x0000002f4b4b7c20 */ /* 0x000fe20008410000 */
[----:B---3--:R-:W-:Y:S01]  /*13a70*/  FMNMX.FTZ R12, R28, R12, !PT ;  /* 0x0000000c1c0c7209 */ /* 0x008fe20007810000 */
[----:B------:R-:W-:Y:S01]  /*13a80*/  FMUL.FTZ R78, R78, UR47 ;  /* 0x0000002f4e4e7c20 */ /* 0x000fe20008410000 */
[----:B------:R-:W-:Y:S01]  /*13a90*/  FMUL.FTZ R79, R79, UR47 ;  /* 0x0000002f4f4f7c20 */ /* 0x000fe20008410000 */
[----:B------:R-:W3:Y:S01]  /*13aa0*/  MUFU.TANH R36, R36 ;  /* 0x0000002400247308 */ /* 0x000ee20000002400 */
[----:B0-----:R-:W-:Y:S01]  /*13ab0*/  FMNMX.FTZ R12, R29, R12, !PT ;  /* 0x0000000c1d0c7209 */ /* 0x001fe20007810000 */
[----:B------:R-:W-:Y:S01]  /*13ac0*/  FMUL.FTZ R84, R82, UR47 ;  /* 0x0000002f52547c20 */ /* 0x000fe20008410000 */
[----:B------:R-:W-:Y:S01]  /*13ad0*/  FMUL.FTZ R83, R83, UR47 ;  /* 0x0000002f53537c20 */ /* 0x000fe20008410000 */
[----:B------:R-:W-:Y:S01]  /*13ae0*/  FMUL.FTZ R85, R86, UR47 ;  /* 0x0000002f56557c20 */ /* 0x000fe20008410000 */
[----:B----4-:R-:W-:Y:S01]  /*13af0*/  FMNMX.FTZ R12, R32, R12, !PT ;  /* 0x0000000c200c7209 */ /* 0x010fe20007810000 */
[----:B------:R-:W-:Y:S01]  /*13b00*/  FMUL.FTZ R87, R87, UR47 ;  /* 0x0000002f57577c20 */ /* 0x000fe20008410000 */
[----:B------:R-:W-:Y:S01]  /*13b10*/  WARPGROUP.ARRIVE ;  /* 0x00000000000079c5 */ /* 0x000fe20000000000 */
[----:B------:R-:W0:Y:S01]  /*13b20*/  MUFU.TANH R37, R37 ;  /* 0x0000002500257308 */ /* 0x000e220000002400 */
[----:B-1----:R-:W-:-:S07]  /*13b30*/  FMNMX.FTZ R12, R33, R12, !PT ;  /* 0x0000000c210c7209 */ /* 0x002fce0007810000 */
[----:B------:R-:W1:Y:S01]  /*13b40*/  MUFU.TANH R40, R40 ;  /* 0x0000002800287308 */ /* 0x000e620000002400 */
[----:B---3--:R-:W-:-:S07]  /*13b50*/  FMNMX.FTZ R12, R36, R12, !PT ;  /* 0x0000000c240c7209 */ /* 0x008fce0007810000 */
[----:B------:R-:W3:Y:S01]  /*13b60*/  MUFU.TANH R41, R41 ;  /* 0x0000002900297308 */ /* 0x000ee20000002400 */
[----:B0-----:R-:W-:-:S07]  /*13b70*/  FMNMX.FTZ R12, R37, R12, !PT ;  /* 0x0000000c250c7209 */ /* 0x001fce0007810000 */
        /* <DEDUP_REMOVED lines=34> */
[----:B------:R-:W-:Y:S01]  /*13da0*/  MUFU.TANH R26, R26 ;  /* 0x0000001a001a7308 */ /* 0x000fe20000002400 */
[----:B0-----:R-:W-:-:S07]  /*13db0*/  FMNMX.FTZ R12, R73, R12, !PT ;  /* 0x0000000c490c7209 */ /* 0x001fce0007810000 */
[----:B------:R-:W-:Y:S01]  /*13dc0*/  MUFU.TANH R27, R27 ;  /* 0x0000001b001b7308 */ /* 0x000fe20000002400 */
[----:B-1----:R-:W-:-:S05]  /*13dd0*/  FMNMX.FTZ R12, R76, R12, !PT ;  /* 0x0000000c4c0c7209 */ /* 0x002fca0007810000 */
        /* <DEDUP_REMOVED lines=10> */
[----:B0-----:R-:W-:-:S05]  /*13e80*/  FMNMX.FTZ R12, R12, R77, !PT ;  /* 0x0000004d0c0c7209 */ /* 0x001fca0007810000 */
[C---:B------:R-:W-:Y:S01]  /*13e90*/  FADD.FTZ R8, -R12.reuse, R8 ;  /* 0x000000080c087221 */ /* 0x040fe20000010100 */
[----:B------:R-:W-:Y:S01]  /*13ea0*/  FMUL.FTZ R77, R12, UR39 ;  /* 0x000000270c4d7c20 */ /* 0x000fe20008410000 */
[----:B------:R-:W-:Y:S02]  /*13eb0*/  MUFU.TANH R43, R43 ;  /* 0x0000002b002b7308 */ /* 0x000fe40000002400 */
        /* <DEDUP_REMOVED lines=24> */
[--C-:B------:R-:W-:Y:S01]  /*14040*/  FFMA.FTZ R53, R53, UR39, -R77.reuse ;  /* 0x0000002735357c23 */ /* 0x100fe2000801084d */
[--C-:B------:R-:W-:Y:S01]  /*14050*/  FFMA.FTZ R56, R56, UR39, -R77.reuse ;  /* 0x0000002738387c23 */ /* 0x100fe2000801084d */
[--C-:B------:R-:W-:Y:S01]  /*14060*/  FFMA.FTZ R57, R57, UR39, -R77.reuse ;  /* 0x0000002739397c23 */ /* 0x100fe2000801084d */
[--C-:B------:R-:W-:Y:S01]  /*14070*/  FFMA.FTZ R60, R60, UR39, -R77.reuse ;  /* 0x000000273c3c7c23 */ /* 0x100fe2000801084d */
[--C-:B------:R-:W-:Y:S01]  /*14080*/  FFMA.FTZ R61, R61, UR39, -R77.reuse ;  /* 0x000000273d3d7c23 */ /* 0x100fe2000801084d */
[--C-:B------:R-:W-:Y:S01]  /*14090*/  FFMA.FTZ R64, R64, UR39, -R77.reuse ;  /* 0x0000002740407c23 */ /* 0x100fe2000801084d */
[----:B------:R-:W-:Y:S01]  /*140a0*/  MUFU.TANH R46, R46 ;  /* 0x0000002e002e7308 */ /* 0x000fe20000002400 */
[----:B0-----:R-:W-:Y:S01]  /*140b0*/  FFMA.FTZ R4, R80, R4, R8 ;  /* 0x0000000450047223 */ /* 0x001fe20000010008 */
[----:B-1----:R-:W-:Y:S01]  /*140c0*/  FMUL.FTZ R11, R51, UR47 ;  /* 0x0000002f330b7c20 */ /* 0x002fe20008410000 */
[----:B------:R-:W-:Y:S01]  /*140d0*/  FMUL.FTZ R51, R54, UR47 ;  /* 0x0000002f36337c20 */ /* 0x000fe20008410000 */
[----:B------:R-:W-:Y:S01]  /*140e0*/  FMUL.FTZ R54, R58, UR47 ;  /* 0x0000002f3a367c20 */ /* 0x000fe20008410000 */
[----:B------:R-:W-:Y:S01]  /*140f0*/  FMUL.FTZ R58, R59, UR47 ;  /* 0x0000002f3b3a7c20 */ /* 0x000fe20008410000 */
[--C-:B------:R-:W-:Y:S01]  /*14100*/  FFMA.FTZ R65, R65, UR39, -R77.reuse ;  /* 0x0000002741417c23 */ /* 0x100fe2000801084d */
[--C-:B------:R-:W-:Y:S01]  /*14110*/  FFMA.FTZ R68, R68, UR39, -R77.reuse ;  /* 0x0000002744447c23 */ /* 0x100fe2000801084d */
[----:B------:R-:W-:Y:S01]  /*14120*/  MUFU.TANH R47, R47 ;  /* 0x0000002f002f7308 */ /* 0x000fe20000002400 */
[C---:B---3--:R-:W-:Y:S01]  /*14130*/  FADD.FTZ R4, R10.reuse, R4 ;  /* 0x000000040a047221 */ /* 0x048fe20000010000 */
[----:B------:R-:W-:Y:S01]  /*14140*/  F2FP.F16.F32.PACK_AB R8, R10, R8 ;  /* 0x000000080a08723e */ /* 0x000fe200000000ff */
[--C-:B------:R-:W-:Y:S01]  /*14150*/  FFMA.FTZ R69, R69, UR39, -R77.reuse ;  /* 0x0000002745457c23 */ /* 0x100fe2000801084d */
[--C-:B------:R-:W-:Y:S01]  /*14160*/  FFMA.FTZ R72, R72, UR39, -R77.reuse ;  /* 0x0000002748487c23 */ /* 0x100fe2000801084d */
[--C-:B------:R-:W-:Y:S01]  /*14170*/  FFMA.FTZ R73, R73, UR39, -R77.reuse ;  /* 0x0000002749497c23 */ /* 0x100fe2000801084d */
[----:B------:R-:W-:Y:S01]  /*14180*/  FFMA.FTZ R76, R76, UR39, -R77 ;  /* 0x000000274c4c7c23 */ /* 0x000fe2000801084d */
[----:B------:R-:W-:Y:S01]  /*14190*/  FMUL.FTZ R77, R62, UR47 ;  /* 0x0000002f3e4d7c20 */ /* 0x000fe20008410000 */
[----:B------:R-:W0:Y:S08]  /*141a0*/  MUFU.EX2 R10, R13 ;  /* 0x0000000d000a7308 */ /* 0x000e300000000800 */
[----:B------:R1:W3:Y:S08]  /*141b0*/  MUFU.EX2 R13, R14 ;  /* 0x0000000e000d7308 */ /* 0x0002f00000000800 */
[----:B------:R-:W4:Y:S01]  /*141c0*/  MUFU.TANH R50, R50 ;  /* 0x0000003200327308 */ /* 0x000f220000002400 */
[----:B0-----:R-:W-:Y:S01]  /*141d0*/  FADD.FTZ R4, R10, R4 ;  /* 0x000000040a047221 */ /* 0x001fe20000010000 */
[----:B-1----:R-:W-:-:S06]  /*141e0*/  FMUL.FTZ R14, R55, UR47 ;  /* 0x0000002f370e7c20 */ /* 0x002fcc0008410000 */
[----:B------:R-:W0:Y:S01]  /*141f0*/  MUFU.TANH R11, R11 ;  /* 0x0000000b000b7308 */ /* 0x000e220000002400 */
[C---:B---3--:R-:W-:Y:S01]  /*14200*/  FADD.FTZ R4, R13.reuse, R4 ;  /* 0x000000040d047221 */ /* 0x048fe20000010000 */
[----:B------:R-:W-:Y:S02]  /*14210*/  F2FP.F16.F32.PACK_AB R10, R13, R10 ;  /* 0x0000000a0d0a723e */ /* 0x000fe400000000ff */
[----:B------:R-:W-:-:S04]  /*14220*/  FMNMX.FTZ R13, R26, R5, !PT ;  /* 0x000000051a0d7209 */ /* 0x000fc80007810000 */
[----:B------:R-:W-:Y:S01]  /*14230*/  FMNMX.FTZ R13, R27, R13, !PT ;  /* 0x0000000d1b0d7209 */ /* 0x000fe20007810000 */
[----:B------:R-:W1:Y:S03]  /*14240*/  MUFU.TANH R51, R51 ;  /* 0x0000003300337308 */ /* 0x000e660000002400 */
[----:B------:R-:W-:-:S04]  /*14250*/  FMNMX.FTZ R13, R30, R13, !PT ;  /* 0x0000000d1e0d7209 */ /* 0x000fc80007810000 */
[----:B------:R-:W-:Y:S01]  /*14260*/  FMNMX.FTZ R13, R31, R13, !PT ;  /* 0x0000000d1f0d7209 */ /* 0x000fe20007810000 */
[----:B------:R-:W3:Y:S03]  /*14270*/  MUFU.TANH R14, R14 ;  /* 0x0000000e000e7308 */ /* 0x000ee60000002400 */
[----:B------:R-:W-:-:S04]  /*14280*/  FMNMX.FTZ R13, R34, R13, !PT ;  /* 0x0000000d220d7209 */ /* 0x000fc80007810000 */
[----:B------:R-:W-:Y:S01]  /*14290*/  FMNMX.FTZ R13, R35, R13, !PT ;  /* 0x0000000d230d7209 */ /* 0x000fe20007810000 */
[----:B------:R-:W5:Y:S03]  /*142a0*/  MUFU.TANH R54, R54 ;  /* 0x0000003600367308 */ /* 0x000f660000002400 */
[----:B------:R-:W-:-:S04]  /*142b0*/  FMNMX.FTZ R13, R38, R13, !PT ;  /* 0x0000000d260d7209 */ /* 0x000fc80007810000 */
[----:B------:R-:W-:Y:S01]  /*142c0*/  FMNMX.FTZ R13, R39, R13, !PT ;  /* 0x0000000d270d7209 */ /* 0x000fe20007810000 */
[----:B------:R-:W2:Y:S03]  /*142d0*/  MUFU.TANH R58, R58 ;  /* 0x0000003a003a7308 */ /* 0x000ea60000002400 */
[----:B------:R-:W-:-:S04]  /*142e0*/  FMNMX.FTZ R13, R42, R13, !PT ;  /* 0x0000000d2a0d7209 */ /* 0x000fc80007810000 */
[----:B------:R-:W-:Y:S01]  /*142f0*/  FMNMX.FTZ R13, R43, R13, !PT ;  /* 0x0000000d2b0d7209 */ /* 0x000fe20007810000 */
[----:B------:R-:W2:Y:S03]  /*14300*/  MUFU.TANH R77, R77 ;  /* 0x0000004d004d7308 */ /* 0x000ea60000002400 */
[----:B------:R-:W-:-:S04]  /*14310*/  FMNMX.FTZ R13, R46, R13, !PT ;  /* 0x0000000d2e0d7209 */ /* 0x000fc80007810000 */
[----:B------:R-:W-:Y:S01]  /*14320*/  FMNMX.FTZ R13, R47, R13, !PT ;  /* 0x0000000d2f0d7209 */ /* 0x000fe20007810000 */
[----:B------:R-:W2:Y:S03]  /*14330*/  MUFU.TANH R63, R63 ;  /* 0x0000003f003f7308 */ /* 0x000ea60000002400 */
[----:B----4-:R-:W-:-:S04]  /*14340*/  FMNMX.FTZ R13, R50, R13, !PT ;  /* 0x0000000d320d7209 */ /* 0x010fc80007810000 */
[----:B0-----:R-:W-:Y:S01]  /*14350*/  FMNMX.FTZ R13, R11, R13, !PT ;  /* 0x0000000d0b0d7209 */ /* 0x001fe20007810000 */
[----:B------:R-:W0:Y:S03]  /*14360*/  MUFU.TANH R81, R81 ;  /* 0x0000005100517308 */ /* 0x000e260000002400 */
[----:B-1----:R-:W-:-:S04]  /*14370*/  FMNMX.FTZ R13, R51, R13, !PT ;  /* 0x0000000d330d7209 */ /* 0x002fc80007810000 */
[----:B---3--:R-:W-:Y:S01]  /*14380*/  FMNMX.FTZ R13, R14, R13, !PT ;  /* 0x0000000d0e0d7209 */ /* 0x008fe20007810000 */
[----:B------:R-:W1:Y:S03]  /*14390*/  MUFU.TANH R67, R67 ;  /* 0x0000004300437308 */ /* 0x000e660000002400 */
[----:B-----5:R-:W-:-:S04]  /*143a0*/  FMNMX.FTZ R13, R54, R13, !PT ;  /* 0x0000000d360d7209 */ /* 0x020fc80007810000 */
[----:B--2---:R-:W-:Y:S01]  /*143b0*/  FMNMX.FTZ R13, R58, R13, !PT ;  /* 0x0000000d3a0d7209 */ /* 0x004fe20007810000 */
[----:B------:R-:W2:Y:S03]  /*143c0*/  MUFU.TANH R70, R70 ;  /* 0x0000004600467308 */ /* 0x000ea60000002400 */
[----:B------:R-:W-:-:S04]  /*143d0*/  FMNMX.FTZ R13, R77, R13, !PT ;  /* 0x0000000d4d0d7209 */ /* 0x000fc80007810000 */
[----:B------:R-:W-:Y:S01]  /*143e0*/  FMNMX.FTZ R13, R63, R13, !PT ;  /* 0x0000000d3f0d7209 */ /* 0x000fe20007810000 */
[----:B------:R-:W3:Y:S03]  /*143f0*/  MUFU.TANH R71, R71 ;  /* 0x0000004700477308 */ /* 0x000ee60000002400 */
[----:B0-----:R-:W-:-:S04]  /*14400*/  FMNMX.FTZ R13, R81, R13, !PT ;  /* 0x0000000d510d7209 */ /* 0x001fc80007810000 */
[----:B-1----:R-:W-:Y:S01]  /*14410*/  FMNMX.FTZ R13, R67, R13, !PT ;  /* 0x0000000d430d7209 */ /* 0x002fe20007810000 */
[----:B------:R-:W0:Y:S03]  /*14420*/  MUFU.TANH R74, R74 ;  /* 0x0000004a004a7308 */ /* 0x000e260000002400 */
[----:B--2---:R-:W-:-:S05]  /*14430*/  FMNMX.FTZ R13, R70, R13, !PT ;  /* 0x0000000d460d7209 */ /* 0x004fca0007810000 */
        /* <DEDUP_REMOVED lines=13> */
[----:B--2---:R-:W-:-:S04]  /*14510*/  FMNMX.FTZ R13, R83, R13, !PT ;  /* 0x0000000d530d7209 */ /* 0x004fc80007810000 */
[----:B0-----:R-:W-:-:S04]  /*14520*/  FMNMX.FTZ R13, R85, R13, !PT ;  /* 0x0000000d550d7209 */ /* 0x001fc80007810000 */
[----:B-1----:R-:W-:-:S05]  /*14530*/  FMNMX.FTZ R13, R87, R13, !PT ;  /* 0x0000000d570d7209 */ /* 0x002fca0007810000 */
[----:B------:R-:W0:Y:S02]  /*14540*/  SHFL.BFLY PT, R55, R13, 0x2, 0x1f ;  /* 0x0c401f000d377f89 */ /* 0x000e2400000e0000 */
[----:B0-----:R-:W-:-:S05]  /*14550*/  FMNMX.FTZ R13, R13, R55, !PT ;  /* 0x000000370d0d7209 */ /* 0x001fca0007810000 */
[----:B------:R-:W0:Y:S02]  /*14560*/  SHFL.BFLY PT, R55, R13, 0x1, 0x1f ;  /* 0x0c201f000d377f89 */ /* 0x000e2400000e0000 */
[----:B0-----:R-:W-:-:S05]  /*14570*/  FMNMX.FTZ R13, R13, R55, !PT ;  /* 0x000000370d0d7209 */ /* 0x001fca0007810000 */
[C---:B------:R-:W-:Y:S01]  /*14580*/  FMUL.FTZ R86, R13.reuse, UR39 ;  /* 0x000000270d567c20 */ /* 0x040fe20008410000 */
[----:B------:R-:W-:-:S03]  /*14590*/  FADD.FTZ R5, -R13, R5 ;  /* 0x000000050d057221 */ /* 0x000fc60000010100 */
[--C-:B------:R-:W-:Y:S01]  /*145a0*/  FFMA.FTZ R59, R27, UR39, -R86.reuse ;  /* 0x000000271b3b7c23 */ /* 0x100fe20008010856 */
[--C-:B------:R-:W-:Y:S01]  /*145b0*/  FFMA.FTZ R55, R26, UR39, -R86.reuse ;  /* 0x000000271a377c23 */ /* 0x100fe20008010856 */
[----:B------:R-:W-:Y:S01]  /*145c0*/  IMAD.MOV.U32 R27, RZ, RZ, 0x40000040 ;  /* 0x40000040ff1b7424 */ /* 0x000fe200078e00ff */
[----:B------:R-:W-:Y:S01]  /*145d0*/  LOP3.LUT R26, R141, 0x10000, RZ, 0xfc, !PT ;  /* 0x000100008d1a7812 */ /* 0x000fe200078efcff */
[--C-:B------:R-:W-:Y:S01]  /*145e0*/  FFMA.FTZ R62, R30, UR39, -R86.reuse ;  /* 0x000000271e3e7c23 */ /* 0x100fe20008010856 */
[--C-:B------:R-:W-:Y:S01]  /*145f0*/  FFMA.FTZ R66, R31, UR39, -R86.reuse ;  /* 0x000000271f427c23 */ /* 0x100fe20008010856 */
[----:B------:R-:W-:Y:S01]  /*14600*/  IMAD.MOV.U32 R31, RZ, RZ, 0x40000040 ;  /* 0x40000040ff1f7424 */ /* 0x000fe200078e00ff */
[C---:B------:R-:W-:Y:S01]  /*14610*/  R2UR UR8, R26.reuse ;  /* 0x000000001a0872ca */ /* 0x040fe200000e0000 */
[----:B------:R-:W-:Y:S01]  /*14620*/  VIADD R30, R26, 0x2 ;  /* 0x000000021a1e7836 */ /* 0x000fe20000000000 */
[----:B------:R-:W-:Y:S01]  /*14630*/  R2UR UR9, R27 ;  /* 0x000000001b0972ca */ /* 0x000fe200000e0000 */
[----:B------:R-:W0:Y:S01]  /*14640*/  S2R R141, SR_TID.X ;  /* 0x00000000008d7919 */ /* 0x000e220000002100 */
[----:B------:R-:W-:Y:S01]  /*14650*/  R2UR UR13, R31 ;  /* 0x000000001f0d72ca */ /* 0x000fe200000e0000 */
[----:B------:R-:W-:Y:S01]  /*14660*/  IMAD.MOV.U32 R31, RZ, RZ, 0x40000040 ;  /* 0x40000040ff1f7424 */ /* 0x000fe200078e00ff */
[----:B------:R-:W-:Y:S01]  /*14670*/  R2UR UR12, R30 ;  /* 0x000000001e0c72ca */ /* 0x000fe200000e0000 */
[----:B------:R-:W-:Y:S01]  /*14680*/  VIADD R30, R26, 0x4 ;  /* 0x000000041a1e7836 */ /* 0x000fe20000000000 */
[----:B------:R-:W-:Y:S01]  /*14690*/  MOV R27, 0x40000040 ;  /* 0x40000040001b7802 */ /* 0x000fe20000000f00 */
[--C-:B------:R-:W-:Y:S01]  /*146a0*/  FFMA.FTZ R82, R11, UR39, -R86.reuse ;  /* 0x000000270b527c23 */ /* 0x100fe20008010856 */
[----:B------:R-:W-:Y:S01]  /*146b0*/  R2UR UR17, R31 ;  /* 0x000000001f1172ca */ /* 0x000fe200000e0000 */
[----:B------:R-:W-:Y:S01]  /*146c0*/  IMAD.MOV.U32 R31, RZ, RZ, 0x40000040 ;  /* 0x40000040ff1f7424 */ /* 0x000fe200078e00ff */
[----:B------:R-:W-:Y:S01]  /*146d0*/  R2UR UR16, R30 ;  /* 0x000000001e1072ca */ /* 0x000fe200000e0000 */
[----:B------:R-:W-:Y:S01]  /*146e0*/  VIADD R30, R26, 0x6 ;  /* 0x000000061a1e7836 */ /* 0x000fe20000000000 */
[----:B------:R-:W-:Y:S01]  /*146f0*/  R2UR UR41, R27 ;  /* 0x000000001b2972ca */ /* 0x000fe200000e0000 */
[----:B------:R-:W-:Y:S01]  /*14700*/  HGMMA.64x96x16.F32 R88, gdesc[UR8].tnspB, R88, gsb0 ;  /* 0x41600000085879f0 */ /* 0x000fe20008000858 */
[----:B------:R-:W-:Y:S01]  /*14710*/  R2UR UR21, R31 ;  /* 0x000000001f1572ca */ /* 0x000fe200000e0000 */
[----:B------:R-:W-:Y:S01]  /*14720*/  IMAD.MOV.U32 R31, RZ, RZ, 0x40000040 ;  /* 0x40000040ff1f7424 */ /* 0x000fe200078e00ff */
[----:B------:R-:W-:Y:S01]  /*14730*/  R2UR UR20, R30 ;  /* 0x000000001e1472ca */ /* 0x000fe200000e0000 */
[----:B------:R-:W-:Y:S01]  /*14740*/  VIADD R30, R26, 0x600 ;  /* 0x000006001a1e7836 */ /* 0x000fe20000000000 */
[----:B------:R-:W-:Y:S01]  /*14750*/  MUFU.EX2 R55, R55 ;  /* 0x0000003700377308 */ /* 0x000fe20000000800 */
[----:B------:R-:W-:Y:S01]  /*14760*/  FFMA.FTZ R34, R34, UR39, -R86 ;  /* 0x0000002722227c23 */ /* 0x000fe20008010856 */
[----:B------:R-:W-:Y:S01]  /*14770*/  R2UR UR25, R31 ;  /* 0x000000001f1972ca */ /* 0x000fe200000e0000 */
[----:B------:R-:W-:Y:S01]  /*14780*/  IMAD.MOV.U32 R31, RZ, RZ, 0x40000040 ;  /* 0x40000040ff1f7424 */ /* 0x000fe200078e00ff */
[----:B------:R-:W-:Y:S01]  /*14790*/  R2UR UR24, R30 ;  /* 0x000000001e1872ca */ /* 0x000fe200000e0000 */
[----:B------:R-:W-:-:S02]  /*147a0*/  VIADD R30, R26, 0x602 ;  /* 0x000006021a1e7836 */ /* 0x000fc40000000000 */
[--C-:B------:R-:W-:Y:S01]  /*147b0*/  FFMA.FTZ R35, R35, UR39, -R86.reuse ;  /* 0x0000002723237c23 */ /* 0x100fe20008010856 */
[--C-:B------:R-:W-:Y:S01]  /*147c0*/  FFMA.FTZ R38, R38, UR39, -R86.reuse ;  /* 0x0000002726267c23 */ /* 0x100fe20008010856 */
[----:B------:R-:W-:Y:S01]  /*147d0*/  R2UR UR29, R31 ;  /* 0x000000001f1d72ca */ /* 0x000fe200000e0000 */
[----:B------:R-:W-:Y:S01]  /*147e0*/  IMAD.MOV.U32 R31, RZ, RZ, 0x40000040 ;  /* 0x40000040ff1f7424 */ /* 0x000fe200078e00ff */
[----:B------:R-:W-:Y:S01]  /*147f0*/  R2UR UR28, R30 ;  /* 0x000000001e1c72ca */ /* 0x000fe200000e0000 */
[C---:B------:R-:W-:Y:S01]  /*14800*/  VIADD R30, R26.reuse, 0x604 ;  /* 0x000006041a1e7836 */ /* 0x040fe20000000000 */
[----:B------:R-:W-:Y:S01]  /*14810*/  MUFU.EX2 R59, R59 ;  /* 0x0000003b003b7308 */ /* 0x000fe20000000800 */
[----:B------:R-:W-:Y:S01]  /*14820*/  VIADD R26, R26, 0x606 ;  /* 0x000006061a1a7836 */ /* 0x000fe20000000000 */
[----:B------:R-:W-:Y:S01]  /*14830*/  R2UR UR33, R31 ;  /* 0x000000001f2172ca */ /* 0x000fe200000e0000 */
[--C-:B------:R-:W-:Y:S01]  /*14840*/  FFMA.FTZ R39, R39, UR39, -R86.reuse ;  /* 0x0000002727277c23 */ /* 0x100fe20008010856 */
[----:B------:R-:W-:Y:S01]  /*14850*/  R2UR UR32, R30 ;  /* 0x000000001e2072ca */ /* 0x000fe200000e0000 */
[--C-:B------:R-:W-:Y:S01]  /*14860*/  FFMA.FTZ R42, R42, UR39, -R86.reuse ;  /* 0x000000272a2a7c23 */ /* 0x100fe20008010856 */
[----:B------:R-:W-:Y:S01]  /*14870*/  R2UR UR40, R26 ;  /* 0x000000001a2872ca */ /* 0x000fe200000e0000 */
[--C-:B------:R-:W-:Y:S01]  /*14880*/  FFMA.FTZ R43, R43, UR39, -R86.reuse ;  /* 0x000000272b2b7c23 */ /* 0x100fe20008010856 */
[----:B0-----:R-:W-:Y:S01]  /*14890*/  SHF.R.U32.HI R11, RZ, 0x7, R141 ;  /* 0x00000007ff0b7819 */ /* 0x001fe2000001168d */
[--C-:B------:R-:W-:Y:S01]  /*148a0*/  FFMA.FTZ R46, R46, UR39, -R86.reuse ;  /* 0x000000272e2e7c23 */ /* 0x100fe20008010856 */
[----:B------:R-:W-:Y:S01]  /*148b0*/  ISETP.GE.U32.AND P2, PT, R141, 0x180, PT ;  /* 0x000001808d00780c */ /* 0x000fe20003f46070 */
[--C-:B------:R-:W-:Y:S01]  /*148c0*/  FFMA.FTZ R47, R47, UR39, -R86.reuse ;  /* 0x000000272f2f7c23 */ /* 0x100fe20008010856 */
[----:B------:R-:W-:Y:S01]  /*148d0*/  FFMA.FTZ R50, R50, UR39, -R86 ;  /* 0x0000002732327c23 */ /* 0x000fe20008010856 */
[----:B------:R-:W-:-:S02]  /*148e0*/  VIADD R11, R11, 0x9 ;  /* 0x000000090b0b7836 */ /* 0x000fc40000000000 */
        /* <DEDUP_REMOVED lines=16> */
[----:B------:R-:W-:Y:S01]  /*149f0*/  FFMA.FTZ R85, R85, UR39, -R86 ;  /* 0x0000002755557c23 */ /* 0x000fe20008010856 */
[----:B------:R-:W-:-:S02]  /*14a00*/  @!P1 IMAD R9, R9, 0x8, R2 ;  /* 0x0000000809099824 */ /* 0x000fc400078e0202 */
[----:B------:R-:W-:Y:S01]  /*14a10*/  FMUL.FTZ R5, R5, UR39 ;  /* 0x0000002705057c20 */ /* 0x000fe20008410000 */
[----:B------:R-:W-:Y:S02]  /*14a20*/  WARPGROUP.DEPBAR.LE gsb0, 0x0 ;  /* 0x00008000000079c5 */ /* 0x000fe40000010000 */
[----:B------:R-:W-:Y:S01]  /*14a30*/  WARPGROUP.ARRIVE ;  /* 0x00000000000079c5 */ /* 0x000fe20000000000 */
[----:B------:R-:W-:Y:S01]  /*14a40*/  SEL R11, R11, 0x9, !P2 ;  /* 0x000000090b0b7807 */ /* 0x000fe20005000000 */
[----:B------:R-:W-:Y:S01]  /*14a50*/  MUFU.EX2 R62, R62 ;  /* 0x0000003e003e7308 */ /* 0x000fe20000000800 */
[----:B------:R-:W-:Y:S02]  /*14a60*/  FFMA.FTZ R86, R87, UR39, -R86 ;  /* 0x0000002757567c23 */ /* 0x000fe40008010856 */
[----:B------:R-:W2:Y:S01]  /*14a70*/  LDL R87, [R1+0x1c] ;  /* 0x00001c0001577983 */ /* 0x000ea20000100800 */
[----:B------:R-:W-:Y:S04]  /*14a80*/  HGMMA.64x96x16.F32 R88, gdesc[UR12].tnspB, R88, gsb0 ;  /* 0x416000000c5879f0 */ /* 0x000fe80008000858 */
[----:B------:R-:W-:Y:S01]  /*14a90*/  MUFU.EX2 R66, R66 ;  /* 0x0000004200427308 */ /* 0x000fe20000000800 */
[----:B------:R-:W-:-:S07]  /*14aa0*/  @!P1 VIADD R9, R9, 0x2d860 ;  /* 0x0002d86009099836 */ /* 0x000fce0000000000 */
[----:B------:R-:W0:Y:S01]  /*14ab0*/  MUFU.EX2 R5, R5 ;  /* 0x0000000500057308 */ /* 0x000e220000000800 */
[----:B------:R-:W-:Y:S02]  /*14ac0*/  WARPGROUP.DEPBAR.LE gsb0, 0x0 ;  /* 0x00008000000079c5 */ /* 0x000fe40000010000 */
[----:B------:R-:W-:-:S06]  /*14ad0*/  WARPGROUP.ARRIVE ;  /* 0x00000000000079c5 */ /* 0x000fcc0000000000 */
[----:B------:R-:W-:Y:S03]  /*14ae0*/  HGMMA.64x96x16.F32 R88, gdesc[UR16].tnspB, R88, gsb0 ;  /* 0x41600000105879f0 */ /* 0x000fe60008000858 */
        /* <DEDUP_REMOVED lines=14> */
[----:B------:R-:W-:Y:S01]  /*14bd0*/  HGMMA.64x96x16.F32 R88, gdesc[UR40].tnspB, R88, gsb0 ;  /* 0x41600000285879f0 */ /* 0x000fe20008000858 */
[----:B------:R-:W-:Y:S01]  /*14be0*/  @!P1 PRMT R9, RZ, 0x654, R9 ;  /* 0x00000654ff099816 */ /* 0x000fe20000000009 */
[----:B------:R-:W1:Y:S01]  /*14bf0*/  MUFU.EX2 R34, R34 ;  /* 0x0000002200227308 */ /* 0x000e620000000800 */
[----:B0-----:R-:W-:-:S04]  /*14c00*/  FFMA.FTZ R3, R5, R3, R55 ;  /* 0x0000000305037223 */ /* 0x001fc80000010037 */
[----:B------:R-:W-:-:S03]  /*14c10*/  FADD.FTZ R3, R59, R3 ;  /* 0x000000033b037221 */ /* 0x000fc60000010000 */
[----:B------:R-:W0:Y:S01]  /*14c20*/  MUFU.EX2 R35, R35 ;  /* 0x0000002300237308 */ /* 0x000e220000000800 */
[----:B------:R-:W-:-:S07]  /*14c30*/  FADD.FTZ R3, R62, R3 ;  /* 0x000000033e037221 */ /* 0x000fce0000010000 */
[----:B------:R-:W3:Y:S01]  /*14c40*/  MUFU.EX2 R38, R38 ;  /* 0x0000002600267308 */ /* 0x000ee20000000800 */
[----:B------:R-:W-:-:S07]  /*14c50*/  FADD.FTZ R3, R66, R3 ;  /* 0x0000000342037221 */ /* 0x000fce0000010000 */
[----:B------:R-:W-:Y:S01]  /*14c60*/  MUFU.EX2 R39, R39 ;  /* 0x0000002700277308 */ /* 0x000fe20000000800 */
[----:B-1----:R-:W-:-:S04]  /*14c70*/  FADD.FTZ R3, R34, R3 ;  /* 0x0000000322037221 */ /* 0x002fc80000010000 */
[----:B0-----:R-:W-:-:S04]  /*14c80*/  FADD.FTZ R3, R35, R3 ;  /* 0x0000000323037221 */ /* 0x001fc80000010000 */
[----:B---3--:R-:W-:Y:S01]  /*14c90*/  FADD.FTZ R3, R38, R3 ;  /* 0x0000000326037221 */ /* 0x008fe20000010000 */
[----:B------:R-:W-:Y:S02]  /*14ca0*/  WARPGROUP.DEPBAR.LE gsb0, 0x0 ;  /* 0x00008000000079c5 */ /* 0x000fe40000010000 */
[----:B------:R0:W-:Y:S06]  /*14cb0*/  BAR.ARV R11, 0x100 ;  /* 0x0004000b0000751d */ /* 0x0001ec0000002000 */
[----:B0-----:R-:W-:-:S04]  /*14cc0*/  @!P1 IMAD R11, R17, 0x8, R2 ;  /* 0x00000008110b9824 */ /* 0x001fc800078e0202 */
[----:B------:R-:W-:-:S05]  /*14cd0*/  @!P1 VIADD R11, R11, 0x2d840 ;  /* 0x0002d8400b0b9836 */ /* 0x000fca0000000000 */
[----:B------:R-:W-:-:S04]  /*14ce0*/  @!P1 PRMT R11, RZ, 0x654, R11 ;  /* 0x00000654ff0b9816 */ /* 0x000fc8000000000b */
[----:B------:R0:W-:Y:S01]  /*14cf0*/  @!P1 SYNCS.ARRIVE.TRANS64.RED.A1T0 RZ, [R11+URZ], RZ ;  /* 0x000000ff0bff99a7 */ /* 0x0001e2000810043f */
[----:B------:R1:W-:Y:S01]  /*14d00*/  @!P1 SYNCS.ARRIVE.TRANS64.RED.A1T0 RZ, [R9+URZ], RZ ;  /* 0x000000ff09ff99a7 */ /* 0x0003e2000810043f */
[----:B0-----:R-:W-:Y:S02]  /*14d10*/  F2FP.F16.F32.PACK_AB R11, R66, R62 ;  /* 0x0000003e420b723e */ /* 0x001fe400000000ff */
[----:B-1----:R-:W-:-:S05]  /*14d20*/  F2FP.F16.F32.PACK_AB R9, R59, R55 ;  /* 0x000000373b09723e */ /* 0x002fca00000000ff */
[----:B------:R0:W-:Y:S02]  /*14d30*/  STSM.16.M88.4 [R137+0x21800], R8 ;  /* 0x0218000889007844 */ /* 0x0001e40000000200 */
[----:B0-----:R-:W0:Y:S08]  /*14d40*/  MUFU.EX2 R8, R15 ;  /* 0x0000000f00087308 */ /* 0x001e300000000800 */
[----:B------:R-:W1:Y:S08]  /*14d50*/  MUFU.EX2 R9, R24 ;  /* 0x0000001800097308 */ /* 0x000e700000000800 */
[----:B------:R-:W3:Y:S01]  /*14d60*/  MUFU.EX2 R10, R25 ;  /* 0x00000019000a7308 */ /* 0x000ee20000000800 */
[----:B0-----:R-:W-:-:S07]  /*14d70*/  FADD.FTZ R4, R8, R4 ;  /* 0x0000000408047221 */ /* 0x001fce0000010000 */
[----:B------:R-:W0:Y:S01]  /*14d80*/  MUFU.EX2 R11, R28 ;  /* 0x0000001c000b7308 */ /* 0x000e220000000800 */
[----:B-1----:R-:W-:-:S04]  /*14d90*/  FADD.FTZ R4, R9, R4 ;  /* 0x0000000409047221 */ /* 0x002fc80000010000 */
[----:B---3--:R-:W-:-:S04]  /*14da0*/  FADD.FTZ R4, R10, R4 ;  /* 0x000000040a047221 */ /* 0x008fc80000010000 */
[C---:B0-----:R-:W-:Y:S01]  /*14db0*/  FADD.FTZ R4, R11.reuse, R4 ;  /* 0x000000040b047221 */ /* 0x041fe20000010000 */
[----:B------:R-:W-:Y:S02]  /*14dc0*/  F2FP.F16.F32.PACK_AB R10, R11, R10 ;  /* 0x0000000a0b0a723e */ /* 0x000fe400000000ff */
[----:B------:R-:W-:Y:S02]  /*14dd0*/  F2FP.F16.F32.PACK_AB R11, R39, R38 ;  /* 0x00000026270b723e */ /* 0x000fe400000000ff */
[----:B------:R-:W3:Y:S01]  /*14de0*/  LDL R38, [R1+0x20] ;  /* 0x0000200001267983 */ /* 0x000ee20000100800 */
[----:B------:R-:W0:Y:S08]  /*14df0*/  MUFU.EX2 R24, R29 ;  /* 0x0000001d00187308 */ /* 0x000e300000000800 */
[----:B------:R-:W1:Y:S08]  /*14e00*/  MUFU.EX2 R15, R32 ;  /* 0x00000020000f7308 */ /* 0x000e700000000800 */
[----:B------:R-:W4:Y:S08]  /*14e10*/  MUFU.EX2 R25, R42 ;  /* 0x0000002a00197308 */ /* 0x000f300000000800 */
[----:B------:R-:W5:Y:S01]  /*14e20*/  MUFU.EX2 R26, R33 ;  /* 0x00000021001a7308 */ /* 0x000f620000000800 */
[----:B0-----:R-:W-:-:S07]  /*14e30*/  FADD.FTZ R4, R24, R4 ;  /* 0x0000000418047221 */ /* 0x001fce0000010000 */
[----:B------:R-:W0:Y:S08]  /*14e40*/  MUFU.EX2 R43, R43 ;  /* 0x0000002b002b7308 */ /* 0x000e300000000800 */
[----:B------:R-:W0:Y:S01]  /*14e50*/  MUFU.EX2 R36, R36 ;  /* 0x0000002400247308 */ /* 0x000e220000000800 */
[----:B------:R-:W-:Y:S01]  /*14e60*/  FADD.FTZ R3, R39, R3 ;  /* 0x0000000327037221 */ /* 0x000fe20000010000 */
[----:B-1----:R-:W-:-:S06]  /*14e70*/  FADD.FTZ R4, R15, R4 ;  /* 0x000000040f047221 */ /* 0x002fcc0000010000 */
[----:B------:R-:W1:Y:S08]  /*14e80*/  MUFU.EX2 R27, R46 ;  /* 0x0000002e001b7308 */ /* 0x000e700000000800 */
[----:B------:R-:W1:Y:S01]  /*14e90*/  MUFU.EX2 R37, R37 ;  /* 0x0000002500257308 */ /* 0x000e620000000800 */
[----:B----4-:R-:W-:Y:S01]  /*14ea0*/  FADD.FTZ R3, R25, R3 ;  /* 0x0000000319037221 */ /* 0x010fe20000010000 */
[----:B-----5:R-:W-:-:S06]  /*14eb0*/  FADD.FTZ R4, R26, R4 ;  /* 0x000000041a047221 */ /* 0x020fcc0000010000 */
[----:B------:R-:W4:Y:S08]  /*14ec0*/  MUFU.EX2 R47, R47 ;  /* 0x0000002f002f7308 */ /* 0x000f300000000800 */
[----:B------:R-:W5:Y:S01]  /*14ed0*/  MUFU.EX2 R40, R40 ;  /* 0x0000002800287308 */ /* 0x000f620000000800 */
[----:B0-----:R-:W-:Y:S01]  /*14ee0*/  FADD.FTZ R3, R43, R3 ;  /* 0x000000032b037221 */ /* 0x001fe20000010000 */
[----:B------:R-:W-:-:S06]  /*14ef0*/  FADD.FTZ R4, R36, R4 ;  /* 0x0000000424047221 */ /* 0x000fcc0000010000 */
[----:B------:R-:W0:Y:S08]  /*14f00*/  MUFU.EX2 R50, R50 ;  /* 0x0000003200327308 */ /* 0x000e300000000800 */
[----:B------:R-:W0:Y:S01]  /*14f10*/  MUFU.EX2 R41, R41 ;  /* 0x0000002900297308 */ /* 0x000e220000000800 */
[----:B-1----:R-:W-:Y:S01]  /*14f20*/  FADD.FTZ R3, R27, R3 ;  /* 0x000000031b037221 */ /* 0x002fe20000010000 */
[----:B------:R-:W-:-:S06]  /*14f30*/  FADD.FTZ R4, R37, R4 ;  /* 0x0000000425047221 */ /* 0x000fcc0000010000 */
        /* <DEDUP_REMOVED lines=9> */
[----:B------:R-:W2:Y:S01]  /*14fd0*/  MUFU.EX2 R48, R48 ;  /* 0x0000003000307308 */ /* 0x000ea20000000800 */
        /* <DEDUP_REMOVED lines=9> */
[----:B--2---:R-:W-:-:S06]  /*15070*/  FADD.FTZ R33, R48, R33 ;  /* 0x0000002130217221 */ /* 0x004fcc0000010000 */
[----:B------:R-:W0:Y:S01]  /*15080*/  MUFU.EX2 R31, R77 ;  /* 0x0000004d001f7308 */ /* 0x000e220000000800 */
[----:B------:R-:W-:-:S07]  /*15090*/  F2FP.F16.F32.PACK_AB R8, R9, R8 ;  /* 0x000000080908723e */ /* 0x000fce00000000ff */
[----:B------:R-:W2:Y:S01]  /*150a0*/  MUFU.EX2 R53, R53 ;  /* 0x0000003500357308 */ /* 0x000ea20000000800 */
[----:B------:R-:W-:Y:S01]  /*150b0*/  F2FP.F16.F32.PACK_AB R9, R35, R34 ;  /* 0x000000222309723e */ /* 0x000fe200000000ff */
[----:B-1----:R-:W-:-:S06]  /*150c0*/  FADD.FTZ R3, R29, R4 ;  /* 0x000000041d037221 */ /* 0x002fcc0000010000 */
[----:B------:R-:W1:Y:S01]  /*150d0*/  MUFU.EX2 R63, R63 ;  /* 0x0000003f003f7308 */ /* 0x000e620000000800 */
[----:B------:R-:W-:-:S07]  /*150e0*/  FADD.FTZ R33, R30, R33 ;  /* 0x000000211e217221 */ /* 0x000fce0000010000 */
[----:B------:R-:W1:Y:S01]  /*150f0*/  MUFU.EX2 R56, R56 ;  /* 0x0000003800387308 */ /* 0x000e620000000800 */
[----:B------:R5:W-:Y:S01]  /*15100*/  STSM.16.M88.4 [R87], R8 ;  /* 0x0000000857007844 */ /* 0x000be20000000200 */
[----:B----4-:R-:W-:-:S06]  /*15110*/  FADD.FTZ R4, R58, R3 ;  /* 0x000000033a047221 */ /* 0x010fcc0000010000 */
[----:B------:R-:W4:Y:S08]  /*15120*/  MUFU.EX2 R81, R81 ;  /* 0x0000005100517308 */ /* 0x000f300000000800 */
[----:B------:R-:W4:Y:S01]  /*15130*/  MUFU.EX2 R57, R57 ;  /* 0x0000003900397308 */ /* 0x000f220000000800 */
[----:B-----5:R-:W-:Y:S01]  /*15140*/  FADD.FTZ R10, R52, R33 ;  /* 0x00000021340a7221 */ /* 0x020fe20000010000 */
[----:B0-----:R-:W-:-:S06]  /*15150*/  FADD.FTZ R4, R31, R4 ;  /* 0x000000041f047221 */ /* 0x001fcc0000010000 */
[----:B------:R-:W0:Y:S01]  /*15160*/  MUFU.EX2 R67, R67 ;  /* 0x0000004300437308 */ /* 0x000e220000000800 */
[----:B--2---:R-:W-:-:S07]  /*15170*/  FADD.FTZ R3, R53, R10 ;  /* 0x0000000a35037221 */ /* 0x004fce0000010000 */
[----:B------:R-:W2:Y:S01]  /*15180*/  MUFU.EX2 R60, R60 ;  /* 0x0000003c003c7308 */ /* 0x000ea20000000800 */
[----:B-1----:R-:W-:Y:S01]  /*15190*/  FADD.FTZ R4, R63, R4 ;  /* 0x000000043f047221 */ /* 0x002fe20000010000 */
[----:B------:R-:W-:-:S06]  /*151a0*/  F2FP.F16.F32.PACK_AB R11, R14, R51 ;  /* 0x000000330e0b723e */ /* 0x000fcc00000000ff */
[----:B------:R-:W1:Y:S01]  /*151b0*/  MUFU.EX2 R70, R70 ;  /* 0x0000004600467308 */ /* 0x000e620000000800 */
[----:B------:R-:W-:-:S07]  /*151c0*/  FADD.FTZ R14, R56, R3 ;  /* 0x00000003380e7221 */ /* 0x000fce0000010000 */
[----:B------:R-:W5:Y:S01]  /*151d0*/  MUFU.EX2 R61, R61 ;  /* 0x0000003d003d7308 */ /* 0x000f620000000800 */
[----:B------:R-:W-:Y:S01]  /*151e0*/  F2FP.F16.F32.PACK_AB R24, R15, R24 ;  /* 0x000000180f18723e */ /* 0x000fe200000000ff */
[----:B----4-:R-:W-:-:S06]  /*151f0*/  FADD.FTZ R4, R81, R4 ;  /* 0x0000000451047221 */ /* 0x010fcc0000010000 */
[----:B------:R-:W4:Y:S01]  /*15200*/  MUFU.EX2 R71, R71 ;  /* 0x0000004700477308 */ /* 0x000f220000000800 */
[----:B------:R-:W-:-:S07]  /*15210*/  FADD.FTZ R15, R57, R14 ;  /* 0x0000000e390f7221 */ /* 0x000fce0000010000 */
[----:B------:R-:W4:Y:S01]  /*15220*/  MUFU.EX2 R64, R64 ;  /* 0x0000004000407308 */ /* 0x000f220000000800 */
[----:B0-----:R-:W-:Y:S01]  /*15230*/  FADD.FTZ R3, R67, R4 ;  /* 0x0000000443037221 */ /* 0x001fe20000010000 */
[----:B--2---:R-:W-:-:S06]  /*15240*/  FADD.FTZ R34, R60, R15 ;  /* 0x0000000f3c227221 */ /* 0x004fcc0000010000 */
[----:B------:R-:W-:Y:S08]  /*15250*/  MUFU.EX2 R65, R65 ;  /* 0x0000004100417308 */ /* 0x000ff00000000800 */
[----:B------:R-:W0:Y:S01]  /*15260*/  MUFU.EX2 R74, R74 ;  /* 0x0000004a004a7308 */ /* 0x000e220000000800 */
[----:B-1----:R-:W-:Y:S01]  /*15270*/  FADD.FTZ R14, R70, R3 ;  /* 0x00000003460e7221 */ /* 0x002fe20000010000 */
[----:B-----5:R-:W-:-:S06]  /*15280*/  FADD.FTZ R15, R61, R34 ;  /* 0x000000223d0f7221 */ /* 0x020fcc0000010000 */
[----:B------:R-:W-:Y:S01]  /*15290*/  MUFU.EX2 R68, R68 ;  /* 0x0000004400447308 */ /* 0x000fe20000000800 */
[----:B------:R-:W-:-:S07]  /*152a0*/  F2FP.F16.F32.PACK_AB R25, R43, R25 ;  /* 0x000000192b19723e */ /* 0x000fce00000000ff */
[----:B------:R-:W1:Y:S01]  /*152b0*/  MUFU.EX2 R75, R75 ;  /* 0x0000004b004b7308 */ /* 0x000e620000000800 */
[----:B------:R-:W-:Y:S02]  /*152c0*/  F2FP.F16.F32.PACK_AB R26, R36, R26 ;  /* 0x0000001a241a723e */ /* 0x000fe400000000ff */
[----:B------:R-:W-:Y:S01]  /*152d0*/  F2FP.F16.F32.PACK_AB R27, R47, R27 ;  /* 0x0000001b2f1b723e */ /* 0x000fe200000000ff */
[----:B----4-:R-:W-:Y:S01]  /*152e0*/  FADD.FTZ R3, R71, R14 ;  /* 0x0000000e47037221 */ /* 0x010fe20000010000 */
[----:B------:R-:W-:-:S03]  /*152f0*/  F2FP.F16.F32.PACK_AB R8, R40, R37 ;  /* 0x000000252808723e */ /* 0x000fc600000000ff */
[----:B------:R-:W-:Y:S01]  /*15300*/  MUFU.EX2 R32, R69 ;  /* 0x0000004500207308 */ /* 0x000fe20000000800 */
[----:B------:R-:W-:Y:S02]  /*15310*/  F2FP.F16.F32.PACK_AB R9, R82, R50 ;  /* 0x000000325209723e */ /* 0x000fe400000000ff */
[----:B------:R-:W-:-:S05]  /*15320*/  F2FP.F16.F32.PACK_AB R10, R44, R41 ;  /* 0x000000292c0a723e */ /* 0x000fca00000000ff */
[----:B------:R-:W2:Y:S01]  /*15330*/  MUFU.EX2 R78, R78 ;  /* 0x0000004e004e7308 */ /* 0x000ea20000000800 */
[----:B------:R-:W-:Y:S01]  /*15340*/  FADD.FTZ R14, R64, R15 ;  /* 0x0000000f400e7221 */ /* 0x000fe20000010000 */
[----:B------:R-:W-:Y:S06]  /*15350*/  STSM.16.M88.4 [R139], R24 ;  /* 0x000000188b007844 */ /* 0x000fec0000000200 */
[----:B------:R-:W-:Y:S01]  /*15360*/  MUFU.EX2 R72, R72 ;  /* 0x0000004800487308 */ /* 0x000fe20000000800 */
[----:B------:R0:W-:Y:S07]  /*15370*/  STSM.16.M88.4 [R138], R8 ;  /* 0x000000088a007844 */ /* 0x0001ee0000000200 */
[----:B------:R-:W4:Y:S08]  /*15380*/  MUFU.EX2 R79, R79 ;  /* 0x0000004f004f7308 */ /* 0x000f300000000800 */
[----:B------:R-:W-:Y:S01]  /*15390*/  MUFU.EX2 R73, R73 ;  /* 0x0000004900497308 */ /* 0x000fe20000000800 */
[----:B0-----:R-:W-:Y:S01]  /*153a0*/  FADD.FTZ R10, R74, R3 ;  /* 0x000000034a0a7221 */ /* 0x001fe20000010000 */
[----:B------:R-:W-:-:S06]  /*153b0*/  FADD.FTZ R11, R65, R14 ;  /* 0x0000000e410b7221 */ /* 0x000fcc0000010000 */
[----:B------:R-:W0:Y:S01]  /*153c0*/  MUFU.EX2 R33, R84 ;  /* 0x0000005400217308 */ /* 0x000e220000000800 */
[----:B-1----:R-:W-:Y:S01]  /*153d0*/  FADD.FTZ R3, R75, R10 ;  /* 0x0000000a4b037221 */ /* 0x002fe20000010000 */
[----:B------:R-:W-:-:S06]  /*153e0*/  FADD.FTZ R15, R68, R11 ;  /* 0x0000000b440f7221 */ /* 0x000fcc0000010000 */
[----:B------:R-:W-:Y:S08]  /*153f0*/  MUFU.EX2 R76, R76 ;  /* 0x0000004c004c7308 */ /* 0x000ff00000000800 */
[----:B------:R-:W1:Y:S08]  /*15400*/  MUFU.EX2 R4, R83 ;  /* 0x0000005300047308 */ /* 0x000e700000000800 */
[----:B------:R-:W-:Y:S08]  /*15410*/  MUFU.EX2 R85, R85 ;  /* 0x0000005500557308 */ /* 0x000ff00000000800 */
[----:B------:R-:W5:Y:S01]  /*15420*/  MUFU.EX2 R86, R86 ;  /* 0x0000005600567308 */ /* 0x000f620000000800 */
[----:B--2---:R-:W-:Y:S01]  /*15430*/  FADD.FTZ R14, R78, R3 ;  /* 0x000000034e0e7221 */ /* 0x004fe20000010000 */
[----:B------:R-:W-:Y:S01]  /*15440*/  FADD.FTZ R15, R32, R15 ;  /* 0x0000000f200f7221 */ /* 0x000fe20000010000 */
[----:B------:R-:W-:-:S02]  /*15450*/  F2FP.F16.F32.PACK_AB R28, R48, R28 ;  /* 0x0000001c301c723e */ /* 0x000fc400000000ff */
[----:B----4-:R-:W-:Y:S01]  /*15460*/  FADD.FTZ R14, R79, R14 ;  /* 0x0000000e4f0e7221 */ /* 0x010fe20000010000 */
[----:B------:R-:W-:Y:S01]  /*15470*/  FADD.FTZ R34, R72, R15 ;  /* 0x0000000f48227221 */ /* 0x000fe20000010000 */
[----:B------:R-:W-:Y:S02]  /*15480*/  F2FP.F16.F32.PACK_AB R29, R58, R29 ;  /* 0x0000001d3a1d723e */ /* 0x000fe400000000ff */
[----:B------:R-:W-:Y:S02]  /*15490*/  F2FP.F16.F32.PACK_AB R30, R52, R30 ;  /* 0x0000001e341e723e */ /* 0x000fe400000000ff */
[----:B------:R-:W-:Y:S01]  /*154a0*/  F2FP.F16.F32.PACK_AB R31, R63, R31 ;  /* 0x0000001f3f1f723e */ /* 0x000fe200000000ff */
[----:B0-----:R-:W-:Y:S01]  /*154b0*/  FADD.FTZ R3, R33, R14 ;  /* 0x0000000e21037221 */ /* 0x001fe20000010000 */
[----:B------:R-:W-:Y:S01]  /*154c0*/  F2FP.F16.F32.PACK_AB R8, R56, R53 ;  /* 0x000000353808723e */ /* 0x000fe200000000ff */
[----:B------:R-:W-:Y:S01]  /*154d0*/  FADD.FTZ R15, R73, R34 ;  /* 0x00000022490f7221 */ /* 0x000fe20000010000 */
        /* <DEDUP_REMOVED lines=8> */
[----:B-1----:R-:W-:Y:S02]  /*15560*/  F2FP.F16.F32.PACK_AB R33, R4, R33 ;  /* 0x000000210421723e */ /* 0x002fe400000000ff */
[----:B------:R-:W-:Y:S02]  /*15570*/  F2FP.F16.F32.PACK_AB R34, R76, R73 ;  /* 0x000000494c22723e */ /* 0x000fe400000000ff */
[----:B-----5:R-:W-:Y:S01]  /*15580*/  F2FP.F16.F32.PACK_AB R35, R86, R85 ;  /* 0x000000555623723e */ /* 0x020fe200000000ff */
[----:B------:R-:W-:Y:S04]  /*15590*/  STSM.16.M88.4 [R137+0x27800], R28 ;  /* 0x0278001c89007844 */ /* 0x000fe80000000200 */
[----:B---3--:R0:W-:Y:S04]  /*155a0*/  STSM.16.M88.4 [R38], R8 ;  /* 0x0000000826007844 */ /* 0x0081e80000000200 */
[----:B------:R1:W-:Y:S04]  /*155b0*/  STSM.16.M88.4 [R139+0x6000], R24 ;  /* 0x006000188b007844 */ /* 0x0003e80000000200 */
[----:B------:R1:W-:Y:S01]  /*155c0*/  STSM.16.M88.4 [R138+0x6000], R32 ;  /* 0x006000208a007844 */ /* 0x0003e20000000200 */
[----:B------:R-:W-:Y:S01]  /*155d0*/  @!PT LDS RZ, [RZ] ;  /* 0x00000000fffff984 */ /* 0x000fe20000000800 */
[----:B------:R-:W-:Y:S01]  /*155e0*/  @!PT LDS RZ, [RZ] ;  /* 0x00000000fffff984 */ /* 0x000fe20000000800 */
[----:B------:R-:W-:Y:S01]  /*155f0*/  @!PT LDS RZ, [RZ] ;  /* 0x00000000fffff984 */ /* 0x000fe20000000800 */
[----:B------:R-:W-:Y:S01]  /*15600*/  @!PT LDS RZ, [RZ] ;  /* 0x00000000fffff984 */ /* 0x000fe20000000800 */
[----:B------:R2:W-:Y:S06]  /*15610*/  MEMBAR.ALL.CTA ;  /* 0x0000000000007992 */ /* 0x0005ec0000008000 */
[----:B--2---:R-:W2:Y:S01]  /*15620*/  FENCE.VIEW.ASYNC.S ;  /* 0x00000000000073c6 */ /* 0x004ea20000000000 */
[----:B------:R-:W-:Y:S01]  /*15630*/  ISETP.GT.AND P2, PT, R0, R140, PT ;  /* 0x0000008c0000720c */ /* 0x000fe20003f44270 */
[----:B------:R-:W-:Y:S01]  /*15640*/  FADD.FTZ R14, R4, R3 ;  /* 0x00000003040e7221 */ /* 0x000fe20000010000 */
[----:B------:R-:W-:-:S03]  /*15650*/  FMUL.FTZ R90, R90, R5 ;  /* 0x000000055a5a7220 */ /* 0x000fc60000410000 */
        /* <DEDUP_REMOVED lines=50> */
[----:B------:R-:W-:-:S02]  /*15980*/  VIADD R0, R0, 0xffffffff ;  /* 0xffffffff00007836 */ /* 0x000fc40000000000 */
[----:B0-----:R-:W-:Y:S02]  /*15990*/  IMAD.MOV.U32 R10, RZ, RZ, R22 ;  /* 0x000000ffff0a7224 */ /* 0x001fe400078e0016 */
[----:B------:R-:W-:Y:S02]  /*159a0*/  IMAD.MOV.U32 R9, RZ, RZ, R17 ;  /* 0x000000ffff097224 */ /* 0x000fe400078e0011 */
[----:B------:R-:W-:Y:S02]  /*159b0*/  IMAD.MOV.U32 R5, RZ, RZ, R13 ;  /* 0x000000ffff057224 */ /* 0x000fe400078e000d */
[----:B------:R-:W-:Y:S01]  /*159c0*/  IMAD.MOV.U32 R8, RZ, RZ, R12 ;  /* 0x000000ffff087224 */ /* 0x000fe200078e000c */
[----:B--2---:R-:W-:Y:S01]  /*159d0*/  NOP ;  /* 0x0000000000007918 */ /* 0x004fe20000000000 */
[----:B-1----:R-:W-:Y:S05]  /*159e0*/  @P2 BRA `(.L_x_9522) ;  /* 0xffffffd4001c2947 */ /* 0x002fea000383ffff */
.L_x_9512:
[----:B------:R-:W2:Y:S02]  /*159f0*/  LDL R5, [R1+0x3c] ;  /* 0x00003c0001057983 */ /* 0x000ea40000100800 */
[----:B--2---:R-:W-:-:S13]  /*15a00*/  ISETP.GE.AND P2, PT, R0, R5, PT ;  /* 0x000000050000720c */ /* 0x004fda0003f46270 */
[----:B------:R-:W-:Y:S05]  /*15a10*/  @!P2 BRA `(.L_x_9523) ;  /* 0x0000003c0008a947 */ /* 0x000fea0003800000 */
[----:B------:R-:W2:Y:S04]  /*15a20*/  LDL R8, [R1+0x30] ;  /* 0x0000300001087983 */ /* 0x000ea80000100800 */
[----:B------:R-:W2:Y:S01]  /*15a30*/  LDL R5, [R1+0x28] ;  /* 0x0000280001057983 */ /* 0x000ea20000100800 */
[----:B------:R-:W-:Y:S02]  /*15a40*/  IMAD.MOV.U32 R14, RZ, RZ, R22 ;  /* 0x000000ffff0e7224 */ /* 0x000fe400078e0016 */
[----:B------:R-:W-:Y:S02]  /*15a50*/  IMAD.MOV.U32 R11, RZ, RZ, R17 ;  /* 0x000000ffff0b7224 */ /* 0x000fe400078e0011 */
[----:B--2---:R-:W-:Y:S02]  /*15a60*/  IMAD.IADD R10, R5, 0x1, -R8 ;  /* 0x00000001050a7824 */ /* 0x004fe400078e0a08 */
[----:B------:R-:W-:-:S02]  /*15a70*/  IMAD.MOV.U32 R5, RZ, RZ, R13 ;  /* 0x000000ffff057224 */ /* 0x000fc400078e000d */
[--C-:B------:R-:W-:Y:S02]  /*15a80*/  IMAD.IADD R9, R20, 0x1, R10.reuse ;  /* 0x0000000114097824 */ /* 0x100fe400078e020a */
[----:B------:R-:W-:Y:S02]  /*15a90*/  IMAD.IADD R10, R21, 0x1, R10 ;  /* 0x00000001150a7824 */ /* 0x000fe400078e020a */
[----:B------:R-:W-:Y:S01]  /*15aa0*/  IMAD.MOV.U32 R8, RZ, RZ, R12 ;  /* 0x000000ffff087224 */ /* 0x000fe200078e000c */
[----:B------:R-:W-:Y:S02]  /*15ab0*/  LOP3.LUT R145, RZ, R9, RZ, 0x33, !PT ;  /* 0x00000009ff917212 */ /* 0x000fe400078e33ff */
[----:B------:R-:W-:-:S07]  /*15ac0*/  LOP3.LUT R140, RZ, R10, RZ, 0x33, !PT ;  /* 0x0000000aff8c7212 */ /* 0x000fce00078e33ff */
.L_x_9541:
        /* <DEDUP_REMOVED lines=11> */
.L_x_9525:
[----:B------:R-:W-:Y:S01]  /*15b80*/  IMAD R12, R17, 0x8, R2 ;  /* 0x00000008110c7824 */ /* 0x000fe200078e0202 */
[----:B------:R-:W-:-:S04]  /*15b90*/  SHF.L.U32 R13, R22, 0x1f, RZ ;  /* 0x0000001f160d7819 */ /* 0x000fc800000006ff */
[----:B------:R0:W1:Y:S01]  /*15ba0*/  SYNCS.PHASECHK.TRANS64.TRYWAIT P3, [R12+URZ+0x2d830], R13 ;  /* 0x02d8300d0c0075a7 */ /* 0x000062000806017f */
[----:B------:R-:W-:Y:S05]  /*15bb0*/  @!P0 BRA `(.L_x_9526) ;  /* 0x0000000000048947 */ /* 0x000fea0003800000 */
[----:B------:R-:W-:Y:S01]  /*15bc0*/  BPT.TRAP 0x1 ;  /* 0x000000040000795c */ /* 0x000fe20000300000 */
.L_x_9526:
[----:B------:R-:W-:Y:S04]  /*15bd0*/  BSSY B0, `(.L_x_9524) ;  /* 0x0000004000007945 */ /* 0x000fe80003800000 */
[----:B-1----:R-:W-:Y:S05]  /*15be0*/  @P3 BRA `(.L_x_9527) ;  /* 0x0000000000083947 */ /* 0x002fea0003800000 */
[----:B------:R-:W1:Y:S02]  /*15bf0*/  SYNCS.PHASECHK.TRANS64.TRYWAIT P3, [R12+URZ+0x2d830], R13 ;  /* 0x02d8300d0c0075a7 */ /* 0x000e64000806017f */
[----:B-1----:R-:W-:Y:S05]  /*15c00*/  @!P3 BRA `(.L_x_9528) ;  /* 0x000000c800b8b947 */ /* 0x002fea0003800000 */
.L_x_9527:
[----:B------:R-:W-:Y:S05]  /*15c10*/  BSYNC B0 ;  /* 0x0000000000007941 */ /* 0x000fea0003800000 */
.L_x_9524:
[----:B01----:R-:W2:Y:S01]  /*15c20*/  LDL R12, [R1+0x8] ;  /* 0x00000800010c7983 */ /* 0x003ea20000100800 */
[----:B------:R-:W0:Y:S01]  /*15c30*/  S2R R15, SR_TID.X ;  /* 0x00000000000f7919 */ /* 0x000e220000002100 */
[----:B------:R-:W-:Y:S05]  /*15c40*/  WARPSYNC.ALL ;  /* 0x0000000000007948 */ /* 0x000fea0003800000 */
[----:B------:R-:W-:Y:S01]  /*15c50*/  IMAD.MOV.U32 R13, RZ, RZ, -0x7fffffe0 ;  /* 0x80000020ff0d7424 */ /* 0x000fe200078e00ff */
[----:B0-----:R-:W-:-:S04]  /*15c60*/  SHF.R.U32.HI R15, RZ, 0x7, R15 ;  /* 0x00000007ff0f7819 */ /* 0x001fc8000001160f */
[----:B------:R-:W-:Y:S01]  /*15c70*/  IADD3 R15, R15, 0x8, RZ ;  /* 0x000000080f0f7810 */ /* 0x000fe20007ffe0ff */
[----:B------:R-:W-:Y:S01]  /*15c80*/  IMAD.MOV.U32 R27, RZ, RZ, -0x7fffffe0 ;  /* 0x80000020ff1b7424 */ /* 0x000fe200078e00ff */
[----:B------:R-:W-:Y:S01]  /*15c90*/  R2UR UR11, R13 ;  /* 0x000000000d0b72ca */ /* 0x000fe200000e0000 */
[----:B------:R-:W-:Y:S01]  /*15ca0*/  IMAD.MOV.U32 R25, RZ, RZ, -0x7fffffe0 ;  /* 0x80000020ff197424 */ /* 0x000fe200078e00ff */
[----:B------:R-:W-:Y:S01]  /*15cb0*/  R2UR UR8, R6 ;  /* 0x00000000060872ca */ /* 0x000fe200000e0000 */
[----:B------:R-:W-:Y:S01]  /*15cc0*/  IMAD.MOV.U32 R29, RZ, RZ, -0x7fffffe0 ;  /* 0x80000020ff1d7424 */ /* 0x000fe200078e00ff */
[----:B------:R-:W-:Y:S02]  /*15cd0*/  R2UR UR9, R7 ;  /* 0x00000000070972ca */ /* 0x000fe400000e0000 */
[----:B------:R-:W-:Y:S02]  /*15ce0*/  R2UR UR15, R27 ;  /* 0x000000001b0f72ca */ /* 0x000fe400000e0000 */
[----:B------:R-:W-:-:S02]  /*15cf0*/  R2UR UR19, R25 ;  /* 0x00000000191372ca */ /* 0x000fc400000e0000 */
[----:B------:R-:W-:Y:S02]  /*15d00*/  R2UR UR23, R27 ;  /* 0x000000001b1772ca */ /* 0x000fe400000e0000 */
[----:B------:R-:W-:Y:S02]  /*15d10*/  R2UR UR27, R29 ;  /* 0x000000001d1b72ca */ /* 0x000fe400000e0000 */
[----:B------:R-:W-:Y:S02]  /*15d20*/  R2UR UR12, R154 ;  /* 0x000000009a0c72ca */ /* 0x000fe400000e0000 */
[----:B------:R-:W-:Y:S01]  /*15d30*/  R2UR UR13, R155 ;  /* 0x000000009b0d72ca */ /* 0x000fe200000e0000 */
[----:B------:R0:W-:Y:S01]  /*15d40*/  BAR.SYNC.DEFER_BLOCKING R15, 0x100 ;  /* 0x0004000f0000751d */ /* 0x0001e20000010000 */
[----:B------:R-:W-:Y:S01]  /*15d50*/  R2UR UR16, R152 ;  /* 0x00000000981072ca */ /* 0x000fe200000e0000 */
[----:B--2---:R-:W-:-:S04]  /*15d60*/  IMAD R12, R17, 0x600, R12 ;  /* 0x00000600110c7824 */ /* 0x004fc800078e020c */
[C---:B------:R-:W-:Y:S01]  /*15d70*/  VIADD R26, R12.reuse, 0x2 ;  /* 0x000000020c1a7836 */ /* 0x040fe20000000000 */
[C---:B------:R-:W-:Y:S01]  /*15d80*/  R2UR UR10, R12.reuse ;  /* 0x000000000c0a72ca */ /* 0x040fe200000e0000 */
[C---:B------:R-:W-:Y:S02]  /*15d90*/  VIADD R24, R12.reuse, 0x200 ;  /* 0x000002000c187836 */ /* 0x040fe40000000000 */
[----:B------:R-:W-:Y:S01]  /*15da0*/  VIADD R28, R12, 0x400 ;  /* 0x000004000c1c7836 */ /* 0x000fe20000000000 */
[----:B------:R-:W-:Y:S01]  /*15db0*/  R2UR UR14, R26 ;  /* 0x000000001a0e72ca */ /* 0x000fe200000e0000 */
[----:B------:R-:W-:Y:S01]  /*15dc0*/  VIADD R26, R12, 0x202 ;  /* 0x000002020c1a7836 */ /* 0x000fe20000000000 */
[----:B------:R-:W-:Y:S02]  /*15dd0*/  R2UR UR18, R24 ;  /* 0x00000000181272ca */ /* 0x000fe400000e0000 */
[----:B------:R-:W-:Y:S02]  /*15de0*/  R2UR UR26, R28 ;  /* 0x000000001c1a72ca */ /* 0x000fe400000e0000 */
[----:B------:R-:W-:-:S02]  /*15df0*/  R2UR UR22, R26 ;  /* 0x000000001a1672ca */ /* 0x000fc400000e0000 */
[----:B------:R-:W-:-:S06]  /*15e00*/  WARPGROUP.ARRIVE ;  /* 0x00000000000079c5 */ /* 0x000fcc0000000000 */
[----:B------:R-:W-:Y:S01]  /*15e10*/  HGMMA.64x128x16.F32 R24, gdesc[UR8], RZ, !UPT, gsb0 ;  /* 0x01e00000081879f0 */ /* 0x000fe2000c0008ff */
[----:B------:R-:W-:Y:S02]  /*15e20*/  R2UR UR17, R153 ;  /* 0x00000000991172ca */ /* 0x000fe400000e0000 */
[----:B------:R-:W-:Y:S02]  /*15e30*/  WARPGROUP.DEPBAR.LE gsb0, 0x0 ;  /* 0x00008000000079c5 */ /* 0x000fe40000010000 */
[----:B------:R-:W-:-:S07]  /*15e40*/  WARPGROUP.ARRIVE ;  /* 0x00000000000079c5 */ /* 0x000fce0000000000 */
        /* <DEDUP_REMOVED lines=26> */
.L_x_9530:
[----:B------:R-:W-:Y:S01]  /*15ff0*/  SHF.L.U32 R12, R14, 0x1f, RZ ;  /* 0x0000001f0e0c7819 */ /* 0x000fe200000006ff */
[----:B------:R-:W-:-:S04]  /*16000*/  IMAD R13, R11, 0x8, R2 ;  /* 0x000000080b0d7824 */ /* 0x000fc800078e0202 */
[----:B------:R0:W1:Y:S01]  /*16010*/  SYNCS.PHASECHK.TRANS64.TRYWAIT P2, [R13+URZ+0x2d850], R12 ;  /* 0x02d8500c0d0075a7 */ /* 0x000062000804017f */
[----:B------:R-:W-:Y:S05]  /*16020*/  @!P0 BRA `(.L_x_9531) ;  /* 0x0000000000048947 */ /* 0x000fea0003800000 */
[----:B------:R-:W-:Y:S01]  /*16030*/  BPT.TRAP 0x1 ;  /* 0x000000040000795c */ /* 0x000fe20000300000 */
.L_x_9531:
[----:B-1----:R-:W-:Y:S05]  /*16040*/  @P2 BRA `(.L_x_9529) ;  /* 0x0000000000082947 */ /* 0x002fea0003800000 */
[----:B------:R-:W1:Y:S02]  /*16050*/  SYNCS.PHASECHK.TRANS64.TRYWAIT P2, [R13+URZ+0x2d850], R12 ;  /* 0x02d8500c0d0075a7 */ /* 0x000e64000804017f */
[----:B-1----:R-:W-:Y:S05]  /*16060*/  @!P2 BRA `(.L_x_9532) ;  /* 0x000000c400b4a947 */ /* 0x002fea0003800000 */
.L_x_9529:
        /* <DEDUP_REMOVED lines=8> */
[C---:B------:R-:W-:Y:S01]  /*160f0*/  R2UR UR11, R13.reuse ;  /* 0x000000000d0b72ca */ /* 0x040fe200000e0000 */
[----:B------:R-:W4:Y:S01]  /*16100*/  LDL R142, [R1+0x30] ;  /* 0x00003000018e7983 */ /* 0x000f220000100800 */
[----:B------:R-:W-:Y:S02]  /*16110*/  LOP3.LUT R12, R12, 0x2000000, RZ, 0xfc, !PT ;  /* 0x020000000c0c7812 */ /* 0x000fe400078efcff */
[----:B------:R-:W-:Y:S01]  /*16120*/  R2UR UR43, R13 ;  /* 0x000000000d2b72ca */ /* 0x000fe200000e0000 */
[----:B------:R-:W-:Y:S01]  /*16130*/  WARPGROUP.ARRIVE ;  /* 0x00000000000079c5 */ /* 0x000fe20000000000 */
[----:B------:R-:W-:Y:S01]  /*16140*/  R2UR UR15, R15 ;  /* 0x000000000f0f72ca */ /* 0x000fe200000e0000 */
[----:B------:R-:W-:Y:S01]  /*16150*/  IMAD R12, R11, 0x600, R12 ;  /* 0x000006000b0c7824 */ /* 0x000fe200078e020c */
[C---:B------:R-:W-:Y:S02]  /*16160*/  R2UR UR19, R15.reuse ;  /* 0x000000000f1372ca */ /* 0x040fe400000e0000 */
[----:B------:R-:W-:Y:S01]  /*16170*/  R2UR UR23, R15 ;  /* 0x000000000f1772ca */ /* 0x000fe200000e0000 */
[C---:B------:R-:W-:Y:S01]  /*16180*/  VIADD R14, R12.reuse, 0x40 ;  /* 0x000000400c0e7836 */ /* 0x040fe20000000000 */
[----:B------:R-:W-:-:S02]  /*16190*/  R2UR UR10, R12 ;  /* 0x000000000c0a72ca */ /* 0x000fc400000e0000 */
[C---:B------:R-:W-:Y:S02]  /*161a0*/  R2UR UR27, R15.reuse ;  /* 0x000000000f1b72ca */ /* 0x040fe400000e0000 */
[----:B------:R-:W-:Y:S01]  /*161b0*/  R2UR UR14, R14 ;  /* 0x000000000e0e72ca */ /* 0x000fe200000e0000 */
[----:B------:R-:W-:Y:S01]  /*161c0*/  VIADD R14, R12, 0x80 ;  /* 0x000000800c0e7836 */ /* 0x000fe20000000000 */
[C---:B------:R-:W-:Y:S02]  /*161d0*/  R2UR UR31, R15.reuse ;  /* 0x000000000f1f72ca */ /* 0x040fe400000e0000 */
[----:B------:R-:W-:Y:S02]  /*161e0*/  R2UR UR35, R15 ;  /* 0x000000000f2372ca */ /* 0x000fe400000e0000 */
[----:B------:R-:W-:Y:S01]  /*161f0*/  R2UR UR18, R14 ;  /* 0x000000000e1272ca */ /* 0x000fe200000e0000 */
[----:B------:R-:W-:-:S05]  /*16200*/  VIADD R14, R12, 0xc0 ;  /* 0x000000c00c0e7836 */ /* 0x000fca0000000000 */
[----:B------:R-:W-:Y:S01]  /*16210*/  R2UR UR22, R14 ;  /* 0x000000000e1672ca */ /* 0x000fe200000e0000 */
[----:B------:R-:W-:-:S05]  /*16220*/  VIADD R14, R12, 0x100 ;  /* 0x000001000c0e7836 */ /* 0x000fca0000000000 */
[----:B------:R-:W-:Y:S01]  /*16230*/  R2UR UR26, R14 ;  /* 0x000000000e1a72ca */ /* 0x000fe200000e0000 */
[----:B------:R-:W-:-:S05]  /*16240*/  VIADD R14, R12, 0x140 ;  /* 0x000001400c0e7836 */ /* 0x000fca0000000000 */
[----:B------:R-:W-:Y:S01]  /*16250*/  R2UR UR30, R14 ;  /* 0x000000000e1e72ca */ /* 0x000fe200000e0000 */
[C---:B------:R-:W-:Y:S01]  /*16260*/  VIADD R14, R12.reuse, 0x180 ;  /* 0x000001800c0e7836 */ /* 0x040fe20000000000 */
[----:B------:R-:W-:Y:S01]  /*16270*/  IADD3 R12, R12, 0x1c0, RZ ;  /* 0x000001c00c0c7810 */ /* 0x000fe20007ffe0ff */
[----:B------:R-:W-:-:S03]  /*16280*/  IMAD.MOV.U32 R13, RZ, RZ, 0x40000040 ;  /* 0x40000040ff0d7424 */ /* 0x000fc600078e00ff */
[----:B------:R-:W-:Y:S02]  /*16290*/  R2UR UR42, R12 ;  /* 0x000000000c2a72ca */ /* 0x000fe400000e0000 */
[----:B------:R-:W-:Y:S01]  /*162a0*/  R2UR UR9, R13 ;  /* 0x000000000d0972ca */ /* 0x000fe200000e0000 */
[----:B------:R-:W-:Y:S01]  /*162b0*/  IMAD.MOV.U32 R15, RZ, RZ, 0x40000040 ;  /* 0x40000040ff0f7424 */ /* 0x000fe200078e00ff */
[----:B------:R-:W-:-:S04]  /*162c0*/  R2UR UR34, R14 ;  /* 0x000000000e2272ca */ /* 0x000fc800000e0000 */
[----:B------:R-:W-:Y:S01]  /*162d0*/  R2UR UR13, R15 ;  /* 0x000000000f0d72ca */ /* 0x000fe200000e0000 */
[----:B------:R-:W-:-:S05]  /*162e0*/  IMAD.MOV.U32 R15, RZ, RZ, 0x40000040 ;  /* 0x40000040ff0f7424 */ /* 0x000fca00078e00ff */
[----:B------:R-:W-:Y:S02]  /*162f0*/  R2UR UR17, R15 ;  /* 0x000000000f1172ca */ /* 0x000fe400000e0000 */
[----:B--2---:R-:W-:-:S04]  /*16300*/  LOP3.LUT R12, R141, 0x10000, RZ, 0xfc, !PT ;  /* 0x000100008d0c7812 */ /* 0x004fc800078efcff */
[----:B------:R-:W-:-:S13]  /*16310*/  R2UR UR8, R12 ;  /* 0x000000000c0872ca */ /* 0x000fda00000e0000 */
[----:B------:R-:W-:Y:S01]  /*16320*/  HGMMA.64x96x16.F32 R88, gdesc[UR8].tnspB, R88, gsb0 ;  /* 0x41600000085879f0 */ /* 0x000fe20008000858 */
[----:B------:R-:W-:-:S05]  /*16330*/  VIADD R14, R12, 0x2 ;  /* 0x000000020c0e7836 */ /* 0x000fca0000000000 */
[----:B------:R-:W-:Y:S01]  /*16340*/  R2UR UR12, R14 ;  /* 0x000000000e0c72ca */ /* 0x000fe200000e0000 */
[----:B------:R-:W-:Y:S01]  /*16350*/  VIADD R14, R12, 0x4 ;  /* 0x000000040c0e7836 */ /* 0x000fe20000000000 */
[----:B------:R-:W-:Y:S02]  /*16360*/  WARPGROUP.DEPBAR.LE gsb0, 0x0 ;  /* 0x00008000000079c5 */ /* 0x000fe40000010000 */
[----:B------:R-:W-:-:S09]  /*16370*/  WARPGROUP.ARRIVE ;  /* 0x00000000000079c5 */ /* 0x000fd20000000000 */
[----:B------:R-:W-:Y:S01]  /*16380*/  HGMMA.64x96x16.F32 R88, gdesc[UR12].tnspB, R88, gsb0 ;  /* 0x416000000c5879f0 */ /* 0x000fe20008000858 */
[----:B------:R-:W-:Y:S01]  /*16390*/  R2UR UR16, R14 ;  /* 0x000000000e1072ca */ /* 0x000fe200000e0000 */
[----:B------:R-:W-:Y:S02]  /*163a0*/  VIADD R14, R12, 0x6 ;  /* 0x000000060c0e7836 */ /* 0x000fe40000000000 */
[----:B------:R-:W-:-:S03]  /*163b0*/  IMAD.MOV.U32 R15, RZ, RZ, 0x40000040 ;  /* 0x40000040ff0f7424 */ /* 0x000fc600078e00ff */
[----:B------:R-:W-:Y:S02]  /*163c0*/  R2UR UR20, R14 ;  /* 0x000000000e1472ca */ /* 0x000fe400000e0000 */
[----:B------:R-:W-:Y:S01]  /*163d0*/  R2UR UR21, R15 ;  /* 0x000000000f1572ca */ /* 0x000fe200000e0000 */
[----:B------:R-:W-:Y:S02]  /*163e0*/  WARPGROUP.DEPBAR.LE gsb0, 0x0 ;  /* 0x00008000000079c5 */ /* 0x000fe40000010000 */
[----:B------:R-:W-:-:S06]  /*163f0*/  WARPGROUP.ARRIVE ;  /* 0x00000000000079c5 */ /* 0x000fcc0000000000 */
[----:B------:R-:W-:Y:S01]  /*16400*/  HGMMA.64x96x16.F32 R88, gdesc[UR16].tnspB, R88, gsb0 ;  /* 0x41600000105879f0 */ /* 0x000fe20008000858 */
        /* <DEDUP_REMOVED lines=28> */
[----:B------:R-:W-:Y:S01]  /*165d0*/  FMUL.FTZ R14, R25, UR46 ;  /* 0x0000002e190e7c20 */ /* 0x000fe20008410000 */
[----:B------:R-:W-:Y:S01]  /*165e0*/  FMUL.FTZ R25, R30, UR46 ;  /* 0x0000002e1e197c20 */ /* 0x000fe20008410000 */
[----:B------:R-:W-:Y:S01]  /*165f0*/  FMUL.FTZ R30, R34, UR46 ;  /* 0x0000002e221e7c20 */ /* 0x000fe20008410000 */
[----:B------:R-:W-:Y:S01]  /*16600*/  FMUL.FTZ R34, R37, UR46 ;  /* 0x0000002e25227c20 */ /* 0x000fe20008410000 */
[----:B------:R-:W-:Y:S01]  /*16610*/  FMUL.FTZ R37, R42, UR46 ;  /* 0x0000002e2a257c20 */ /* 0x000fe20008410000 */
[----:B------:R-:W-:Y:S01]  /*16620*/  FMUL.FTZ R42, R45, UR46 ;  /* 0x0000002e2d2a7c20 */ /* 0x000fe20008410000 */
[----:B------:R-:W-:Y:S02]  /*16630*/  FMUL.FTZ R45, R50, UR46 ;  /* 0x0000002e322d7c20 */ /* 0x000fe40008410000 */
[----:B------:R-:W0:Y:S01]  /*16640*/  S2R R50, SR_TID.X ;  /* 0x0000000000327919 */ /* 0x000e220000002100 */
[----:B------:R-:W-:Y:S01]  /*16650*/  FMUL.FTZ R12, R24, UR46 ;  /* 0x0000002e180c7c20 */ /* 0x000fe20008410000 */
[----:B------:R-:W-:Y:S01]  /*16660*/  FMUL.FTZ R24, R28, UR46 ;  /* 0x0000002e1c187c20 */ /* 0x000fe20008410000 */
[----:B------:R-:W-:Y:S01]  /*16670*/  FMUL.FTZ R28, R32, UR46 ;  /* 0x0000002e201c7c20 */ /* 0x000fe20008410000 */
[----:B------:R-:W-:-:S02]  /*16680*/  WARPGROUP.DEPBAR.LE gsb0, 0x0 ;  /* 0x00008000000079c5 */ /* 0x000fc40000010000 */
[----:B------:R-:W-:-:S06]  /*16690*/  WARPGROUP.ARRIVE ;  /* 0x00000000000079c5 */ /* 0x000fcc0000000000 */
[----:B------:R-:W-:Y:S01]  /*166a0*/  HGMMA.64x96x16.F32 R88, gdesc[UR40].tnspB, R88, gsb0 ;  /* 0x41600000285879f0 */ /* 0x000fe20008000858 */
[----:B0-----:R-:W-:Y:S01]  /*166b0*/  SHF.R.U32.HI R144, RZ, 0x7, R50 ;  /* 0x00000007ff907819 */ /* 0x001fe20000011632 */
[----:B------:R-:W-:Y:S01]  /*166c0*/  FMUL.FTZ R32, R36, UR46 ;  /* 0x0000002e24207c20 */ /* 0x000fe20008410000 */
[----:B------:R-:W-:Y:S01]  /*166d0*/  ISETP.GE.U32.AND P2, PT, R50, 0x180, PT ;  /* 0x000001803200780c */ /* 0x000fe20003f46070 */
[----:B------:R-:W-:Y:S02]  /*166e0*/  FMUL.FTZ R36, R40, UR46 ;  /* 0x0000002e28247c20 */ /* 0x000fe40008410000 */
[----:B------:R-:W-:Y:S02]  /*166f0*/  VIADD R50, R144, 0x9 ;  /* 0x0000000990327836 */ /* 0x000fe40000000000 */
        /* <DEDUP_REMOVED lines=56> */
[----:B------:R-:W2:Y:S01]  /*16a80*/  MUFU.TANH R13, R13 ;  /* 0x0000000d000d7308 */ /* 0x000ea20000002400 */
[----:B------:R-:W-:-:S02]  /*16a90*/  WARPGROUP.DEPBAR.LE gsb0, 0x0 ;  /* 0x00008000000079c5 */ /* 0x000fc40000010000 */
[----:B------:R5:W-:Y:S06]  /*16aa0*/  BAR.ARV R50, 0x100 ;  /* 0x000400320000751d */ /* 0x000bec0000002000 */
[----:B-----5:R-:W-:-:S04]  /*16ab0*/  @!P1 IMAD R50, R17, 0x8, R2 ;  /* 0x0000000811329824 */ /* 0x020fc800078e0202 */
[----:B------:R-:W-:-:S05]  /*16ac0*/  @!P1 VIADD R50, R50, 0x2d840 ;  /* 0x0002d84032329836 */ /* 0x000fca0000000000 */
[----:B------:R-:W-:-:S04]  /*16ad0*/  @!P1 PRMT R50, RZ, 0x654, R50 ;  /* 0x00000654ff329816 */ /* 0x000fc80000000032 */
[----:B------:R3:W-:Y:S01]  /*16ae0*/  @!P1 SYNCS.ARRIVE.TRANS64.RED.A1T0 RZ, [R50+URZ], RZ ;  /* 0x000000ff32ff99a7 */ /* 0x0007e2000810043f */
[----:B------:R-:W0:Y:S01]  /*16af0*/  MUFU.TANH R15, R15 ;  /* 0x0000000f000f7308 */ /* 0x000e220000002400 */
[----:B---3--:R-:W-:-:S07]  /*16b00*/  IADD3 R50, R143, 0x1, -R83 ;  /* 0x000000018f327810 */ /* 0x008fce0007ffe853 */
[----:B------:R-:W3:Y:S01]  /*16b10*/  MUFU.TANH R24, R24 ;  /* 0x0000001800187308 */ /* 0x000ee20000002400 */
[----:B----4-:R-:W-:-:S07]  /*16b20*/  IADD3 R50, R50, -R142, RZ ;  /* 0x8000008e32327210 */ /* 0x010fce0007ffe0ff */
[----:B------:R-:W4:Y:S01]  /*16b30*/  MUFU.TANH R26, R26 ;  /* 0x0000001a001a7308 */ /* 0x000f220000002400 */
[----:B------:R-:W-:-:S07]  /*16b40*/  IMAD R142, R136, -0x2, R50 ;  /* 0xfffffffe888e7824 */ /* 0x000fce00078e0232 */
        /* <DEDUP_REMOVED lines=60> */
[C---:B------:R-:W-:Y:S02]  /*16f10*/  IMAD.IADD R87, R20.reuse, 0x1, R143 ;  /* 0x0000000114577824 */ /* 0x040fe400078e028f */
[----:B------:R-:W-:Y:S01]  /*16f20*/  IMAD.IADD R86, R20, 0x1, R142 ;  /* 0x0000000114567824 */ /* 0x000fe200078e028e */
[----:B-1234-:R-:W-:Y:S06]  /*16f30*/  @!P5 BRA `(.L_x_9533) ;  /* 0x000000000058d947 */ /* 0x01efec0003800000 */
        /* <DEDUP_REMOVED lines=11> */
.L_x_9535:
[----:B------:R-:W-:-:S05]  /*16ff0*/  IMAD.U32 R144, RZ, RZ, UR4 ;  /* 0x00000004ff907e24 */ /* 0x000fca000f8e00ff */
[----:B------:R-:W-:-:S13]  /*17000*/  ISETP.NE.AND P2, PT, R144, 0x1, PT ;  /* 0x000000019000780c */ /* 0x000fda0003f45270 */
[----:B------:R-:W1:Y:S02]  /*17010*/  @P2 LDC.64 R50, c[0x0][0x9e8] ;  /* 0x00027a00ff322b82 */ /* 0x000e640000000a00 */
[----:B-1----:R-:W-:-:S04]  /*17020*/  @P2 IMAD.HI.U32 R156, R9, R50, RZ ;  /* 0x00000032099c2227 */ /* 0x002fc800078e00ff */
[----:B------:R-:W-:Y:S01]  /*17030*/  IMAD.MOV.U32 R50, RZ, RZ, R9 ;  /* 0x000000ffff327224 */ /* 0x000fe200078e0009 */
[----:B------:R-:W-:-:S07]  /*17040*/  @P2 SHF.R.U32.HI R50, RZ, R51, R156 ;  /* 0x00000033ff322219 */ /* 0x000fce000001169c */
.L_x_9536:
[----:B------:R-:W-:Y:S05]  /*17050*/  BSYNC B0 ;  /* 0x0000000000007941 */ /* 0x000fea0003800000 */
.L_x_9534:
[----:B------:R-:W-:-:S04]  /*17060*/  IMAD R50, R50, R144, -R83 ;  /* 0x0000009032327224 */ /* 0x000fc800078e0a53 */
[----:B------:R-:W-:-:S05]  /*17070*/  IMAD R50, R136, -0x2, R50 ;  /* 0xfffffffe88327824 */ /* 0x000fca00078e0232 */
[----:B------:R-:W-:Y:S02]  /*17080*/  VIMNMX R86, R86, R50, !PT ;  /* 0x0000003256567248 */ /* 0x000fe40007fe0100 */
[----:B------:R-:W-:-:S07]  /*17090*/  VIADDMNMX R87, R50, R144, R87, PT ;  /* 0x0000009032577246 */ /* 0x000fce0003800157 */
.L_x_9533:
[----:B------:R-:W-:Y:S01]  /*170a0*/  ISETP.GT.AND P2, PT, R0, -0x1, PT ;  /* 0xffffffff0000780c */ /* 0x000fe20003f44270 */
[C---:B------:R-:W-:Y:S02]  /*170b0*/  IMAD.IADD R143, R21.reuse, 0x1, R143 ;  /* 0x00000001158f7824 */ /* 0x040fe400078e028f */
[----:B------:R-:W-:Y:S01]  /*170c0*/  IMAD.IADD R142, R21, 0x1, R142 ;  /* 0x00000001158e7824 */ /* 0x000fe200078e028e */
        /* <DEDUP_REMOVED lines=95> */
[----:B------:R-:W-:Y:S01]  /*176c0*/  FSEL R85, R85, -INF , !P3 ;  /* 0xff80000055557808 */ /* 0x000fe20005800000 */
[----:B------:R-:W-:Y:S08]  /*176d0*/  @!P5 BRA `(.L_x_9537) ;  /* 0x000000000058d947 */ /* 0x000ff00003800000 */
        /* <DEDUP_REMOVED lines=11> */
.L_x_9539:
[----:B------:R-:W-:-:S05]  /*17790*/  IMAD.U32 R12, RZ, RZ, UR4 ;  /* 0x00000004ff0c7e24 */ /* 0x000fca000f8e00ff */
[----:B------:R-:W-:-:S13]  /*177a0*/  ISETP.NE.AND P3, PT, R12, 0x1, PT ;  /* 0x000000010c00780c */ /* 0x000fda0003f65270 */
[----:B------:R-:W0:Y:S02]  /*177b0*/  @P3 LDC.64 R28, c[0x0][0x9e8] ;  /* 0x00027a00ff1c3b82 */ /* 0x000e240000000a00 */
[----:B0-----:R-:W-:-:S04]  /*177c0*/  @P3 IMAD.HI.U32 R86, R10, R28, RZ ;  /* 0x0000001c0a563227 */ /* 0x001fc800078e00ff */
[----:B------:R-:W-:Y:S01]  /*177d0*/  IMAD.MOV.U32 R28, RZ, RZ, R10 ;  /* 0x000000ffff1c7224 */ /* 0x000fe200078e000a */
[----:B------:R-:W-:-:S07]  /*177e0*/  @P3 SHF.R.U32.HI R28, RZ, R29, R86 ;  /* 0x0000001dff1c3219 */ /* 0x000fce0000011656 */
.L_x_9540:
[----:B------:R-:W-:Y:S05]  /*177f0*/  BSYNC B0 ;  /* 0x0000000000007941 */ /* 0x000fea0003800000 */
.L_x_9538:
[----:B------:R-:W-:-:S04]  /*17800*/  IMAD R83, R28, R12, -R83 ;  /* 0x0000000c1c537224 */ /* 0x000fc800078e0a53 */
[----:B------:R-:W-:-:S05]  /*17810*/  IMAD R83, R136, -0x2, R83 ;  /* 0xfffffffe88537824 */ /* 0x000fca00078e0253 */
[----:B------:R-:W-:Y:S02]  /*17820*/  VIMNMX R142, R142, R83, !PT ;  /* 0x000000538e8e7248 */ /* 0x000fe40007fe0100 */
[----:B------:R-:W-:-:S07]  /*17830*/  VIADDMNMX R143, R83, R12, R143, PT ;  /* 0x0000000c538f7246 */ /* 0x000fce000380018f */
.L_x_9537:
[----:B------:R-:W-:Y:S01]  /*17840*/  @!P1 IMAD R11, R11, 0x8, R2 ;  /* 0x000000080b0b9824 */ /* 0x000fe200078e0202 */
[----:B------:R-:W2:Y:S01]  /*17850*/  LDL R83, [R1+0x1c] ;  /* 0x00001c0001537983 */ /* 0x000ea20000100800 */
[----:B------:R-:W-:Y:S02]  /*17860*/  UMOV UR39, UR5 ;  /* 0x0000000500277c82 */ /* 0x000fe40008000000 */
[----:B------:R-:W-:-:S05]  /*17870*/  @!P1 VIADD R11, R11, 0x2d860 ;  /* 0x0002d8600b0b9836 */ /* 0x000fca0000000000 */
[----:B------:R-:W-:-:S04]  /*17880*/  @!P1 PRMT R11, RZ, 0x654, R11 ;  /* 0x00000654ff0b9816 */ /* 0x000fc8000000000b */
[----:B------:R0:W-:Y:S02]  /*17890*/  @!P1 SYNCS.ARRIVE.TRANS64.RED.A1T0 RZ, [R11+URZ], RZ ;  /* 0x000000ff0bff99a7 */ /* 0x0001e4000810043f */
        /* <DEDUP_REMOVED lines=36> */
[----:B------:R-:W-:-:S04]  /*17ae0*/  FSETP.NEU.FTZ.AND P3, PT, R12, -INF , PT ;  /* 0xff8000000c00780b */ /* 0x000fc80003f7d000 */
[----:B------:R-:W-:-:S05]  /*17af0*/  FSEL R11, R12, RZ, P3 ;  /* 0x000000ff0c0b7208 */ /* 0x000fca0001800000 */
[----:B------:R-:W-:Y:S01]  /*17b00*/  FADD.FTZ R8, -R11, R8 ;  /* 0x000000080b087221 */ /* 0x000fe20000010100 */
[----:B------:R-:W-:-:S03]  /*17b10*/  FMUL.FTZ R11, R12, UR39 ;  /* 0x000000270c0b7c20 */ /* 0x000fc60008410000 */
[----:B------:R-:W-:Y:S02]  /*17b20*/  FMUL.FTZ R8, R8, UR39 ;  /* 0x0000002708087c20 */ /* 0x000fe40008410000 */
[----:B------:R-:W-:Y:S02]  /*17b30*/  FSEL R11, R11, RZ, P3 ;  /* 0x000000ff0b0b7208 */ /* 0x000fe40001800000 */
[----:B------:R-:W-:Y:S02]  /*17b40*/  ISETP.GT.AND P3, PT, R142, 0x1, P2 ;  /* 0x000000018e00780c */ /* 0x000fe40001764270 */
[----:B------:R-:W-:Y:S01]  /*17b50*/  MUFU.EX2 R8, R8 ;  /* 0x0000000800087308 */ /* 0x000fe20000000800 */
[--C-:B------:R-:W-:Y:S01]  /*17b60*/  FFMA.FTZ R50, R50, UR39, -R11.reuse ;  /* 0x0000002732327c23 */ /* 0x100fe2000801080b */
[----:B------:R-:W-:Y:S01]  /*17b70*/  ISETP.LT.OR P4, PT, R143, 0x2, P3 ;  /* 0x000000028f00780c */ /* 0x000fe20001f81670 */
[--C-:B------:R-:W-:Y:S01]  /*17b80*/  FFMA.FTZ R14, R14, UR39, -R11.reuse ;  /* 0x000000270e0e7c23 */ /* 0x100fe2000801080b */
[----:B------:R-:W-:Y:S01]  /*17b90*/  ISETP.GT.AND P3, PT, R142, 0x8, P2 ;  /* 0x000000088e00780c */ /* 0x000fe20001764270 */
[--C-:B------:R-:W-:Y:S01]  /*17ba0*/  FFMA.FTZ R28, R24, UR39, -R11.reuse ;  /* 0x00000027181c7c23 */ /* 0x100fe2000801080b */
[----:B------:R-:W-:Y:S01]  /*17bb0*/  FSEL R15, R15, -INF , !P4 ;  /* 0xff8000000f0f7808 */ /* 0x000fe20006000000 */
[--C-:B------:R-:W-:Y:S01]  /*17bc0*/  FFMA.FTZ R26, R26, UR39, -R11.reuse ;  /* 0x000000271a1a7c23 */ /* 0x100fe2000801080b */
[----:B------:R-:W-:Y:S01]  /*17bd0*/  ISETP.GT.AND P4, PT, R142, 0x9, P2 ;  /* 0x000000098e00780c */ /* 0x000fe20001784270 */
[----:B------:R-:W0:Y:S01]  /*17be0*/  MUFU.EX2 R24, R50 ;  /* 0x0000003200187308 */ /* 0x000e220000000800 */
[----:B------:R-:W-:Y:S01]  /*17bf0*/  ISETP.LT.OR P3, PT, R143, 0x9, P3 ;  /* 0x000000098f00780c */ /* 0x000fe20001f61670 */
[--C-:B------:R-:W-:Y:S01]  /*17c00*/  FFMA.FTZ R51, R51, UR39, -R11.reuse ;  /* 0x0000002733337c23 */ /* 0x100fe2000801080b */
[----:B------:R-:W-:Y:S01]  /*17c10*/  ISETP.LT.OR P4, PT, R143, 0xa, P4 ;  /* 0x0000000a8f00780c */ /* 0x000fe20002781670 */
[--C-:B------:R-:W-:Y:S01]  /*17c20*/  FFMA.FTZ R144, R144, UR39, -R11.reuse ;  /* 0x0000002790907c23 */ /* 0x100fe2000801080b */
[----:B------:R-:W-:Y:S01]  /*17c30*/  FSEL R25, R25, -INF , !P3 ;  /* 0xff80000019197808 */ /* 0x000fe20005800000 */
[--C-:B------:R-:W-:Y:S01]  /*17c40*/  FFMA.FTZ R32, R32, UR39, -R11.reuse ;  /* 0x0000002720207c23 */ /* 0x100fe2000801080b */
[----:B------:R-:W-:Y:S01]  /*17c50*/  FSEL R27, R27, -INF , !P4 ;  /* 0xff8000001b1b7808 */ /* 0x000fe20006000000 */
[----:B------:R-:W1:Y:S01]  /*17c60*/  MUFU.EX2 R14, R14 ;  /* 0x0000000e000e7308 */ /* 0x000e620000000800 */
[----:B------:R-:W-:Y:S01]  /*17c70*/  ISETP.GT.AND P4, PT, R142, 0x11, P2 ;  /* 0x000000118e00780c */ /* 0x000fe20001784270 */
[--C-:B------:R-:W-:Y:S01]  /*17c80*/  FFMA.FTZ R34, R34, UR39, -R11.reuse ;  /* 0x0000002722227c23 */ /* 0x100fe2000801080b */
[----:B------:R-:W-:Y:S01]  /*17c90*/  ISETP.GT.AND P3, PT, R142, 0x10, P2 ;  /* 0x000000108e00780c */ /* 0x000fe20001764270 */
[--C-:B------:R-:W-:Y:S01]  /*17ca0*/  FFMA.FTZ R36, R36, UR39, -R11.reuse ;  /* 0x0000002724247c23 */ /* 0x100fe2000801080b */
[C---:B------:R-:W-:Y:S01]  /*17cb0*/  ISETP.LT.OR P4, PT, R143.reuse, 0x12, P4 ;  /* 0x000000128f00780c */ /* 0x040fe20002781670 */
[--C-:B------:R-:W-:Y:S01]  /*17cc0*/  FFMA.FTZ R38, R38, UR39, -R11.reuse ;  /* 0x0000002726267c23 */ /* 0x100fe2000801080b */
[----:B------:R-:W-:Y:S01]  /*17cd0*/  ISETP.LT.OR P3, PT, R143, 0x11, P3 ;  /* 0x000000118f00780c */ /* 0x000fe20001f61670 */
[----:B------:R-:W3:Y:S01]  /*17ce0*/  MUFU.EX2 R28, R28 ;  /* 0x0000001c001c7308 */ /* 0x000ee20000000800 */
[----:B------:R-:W-:Y:S01]  /*17cf0*/  FSEL R31, R31, -INF , !P4 ;  /* 0xff8000001f1f7808 */ /* 0x000fe20006000000 */
[----:B0-----:R-:W-:Y:S01]  /*17d00*/  FFMA.FTZ R4, R8, R4, R24 ;  /* 0x0000000408047223 */ /* 0x001fe20000010018 */
[----:B------:R-:W-:Y:S01]  /*17d10*/  ISETP.GT.AND P4, PT, R142, 0x19, P2 ;  /* 0x000000198e00780c */ /* 0x000fe20001784270 */
[--C-:B------:R-:W-:Y:S01]  /*17d20*/  FFMA.FTZ R40, R40, UR39, -R11.reuse ;  /* 0x0000002728287c23 */ /* 0x100fe2000801080b */
[----:B------:R-:W-:Y:S01]  /*17d30*/  FSEL R30, R30, -INF , !P3 ;  /* 0xff8000001e1e7808 */ /* 0x000fe20005800000 */
[--C-:B------:R-:W-:Y:S01]  /*17d40*/  FFMA.FTZ R42, R42, UR39, -R11.reuse ;  /* 0x000000272a2a7c23 */ /* 0x100fe2000801080b */
[----:B------:R-:W-:Y:S01]  /*17d50*/  ISETP.LT.OR P4, PT, R143, 0x1a, P4 ;  /* 0x0000001a8f00780c */ /* 0x000fe20002781670 */
[----:B------:R-:W0:Y:S01]  /*17d60*/  MUFU.EX2 R26, R26 ;  /* 0x0000001a001a7308 */ /* 0x000e220000000800 */
[----:B------:R-:W-:Y:S01]  /*17d70*/  ISETP.GT.AND P3, PT, R142, 0x18, P2 ;  /* 0x000000188e00780c */ /* 0x000fe20001764270 */
[----:B-1----:R-:W-:Y:S01]  /*17d80*/  FADD.FTZ R4, R14, R4 ;  /* 0x000000040e047221 */ /* 0x002fe20000010000 */
[----:B------:R-:W-:Y:S01]  /*17d90*/  FSEL R35, R35, -INF , !P4 ;  /* 0xff80000023237808 */ /* 0x000fe20006000000 */
[--C-:B------:R-:W-:Y:S01]  /*17da0*/  FFMA.FTZ R44, R44, UR39, -R11.reuse ;  /* 0x000000272c2c7c23 */ /* 0x100fe2000801080b */
[----:B------:R-:W-:Y:S01]  /*17db0*/  ISETP.GT.AND P4, PT, R142, 0x21, P2 ;  /* 0x000000218e00780c */ /* 0x000fe20001784270 */
[--C-:B------:R-:W-:Y:S01]  /*17dc0*/  FFMA.FTZ R46, R46, UR39, -R11.reuse ;  /* 0x000000272e2e7c23 */ /* 0x100fe2000801080b */
[C---:B------:R-:W-:Y:S01]  /*17dd0*/  ISETP.LT.OR P3, PT, R143.reuse, 0x19, P3 ;  /* 0x000000198f00780c */ /* 0x040fe20001f61670 */
[----:B------:R-:W1:Y:S01]  /*17de0*/  MUFU.EX2 R51, R51 ;  /* 0x0000003300337308 */ /* 0x000e620000000800 */
[----:B------:R-:W-:Y:S01]  /*17df0*/  ISETP.LT.OR P4, PT, R143, 0x22, P4 ;  /* 0x000000228f00780c */ /* 0x000fe20002781670 */
[----:B---3--:R-:W-:Y:S01]  /*17e00*/  FADD.FTZ R4, R28, R4 ;  /* 0x000000041c047221 */ /* 0x008fe20000010000 */
[----:B------:R-:W-:Y:S01]  /*17e10*/  FSEL R33, R33, -INF , !P3 ;  /* 0xff80000021217808 */ /* 0x000fe20005800000 */
[--C-:B------:R-:W-:Y:S01]  /*17e20*/  FFMA.FTZ R48, R48, UR39, -R11.reuse ;  /* 0x0000002730307c23 */ /* 0x100fe2000801080b */
[----:B------:R-:W-:Y:S01]  /*17e30*/  FSEL R39, R39, -INF , !P4 ;  /* 0xff80000027277808 */ /* 0x000fe20006000000 */
[--C-:B------:R-:W-:Y:S01]  /*17e40*/  FFMA.FTZ R52, R52, UR39, -R11.reuse ;  /* 0x0000002734347c23 */ /* 0x100fe2000801080b */
[C---:B------:R-:W-:Y:S01]  /*17e50*/  ISETP.GT.AND P4, PT, R142.reuse, 0x29, P2 ;  /* 0x000000298e00780c */ /* 0x040fe20001784270 */
[----:B------:R-:W-:Y:S01]  /*17e60*/  MUFU.EX2 R34, R34 ;  /* 0x0000002200227308 */ /* 0x000fe20000000800 */
[----:B------:R-:W-:Y:S01]  /*17e70*/  ISETP.GT.AND P3, PT, R142, 0x20, P2 ;  /* 0x000000208e00780c */ /* 0x000fe20001764270 */
[--C-:B------:R-:W-:Y:S01]  /*17e80*/  FFMA.FTZ R54, R54, UR39, -R11.reuse ;  /* 0x0000002736367c23 */ /* 0x100fe2000801080b */
[C---:B------:R-:W-:Y:S01]  /*17e90*/  ISETP.LT.OR P4, PT, R143.reuse, 0x2a, P4 ;  /* 0x0000002a8f00780c */ /* 0x040fe20002781670 */
[--C-:B------:R-:W-:Y:S01]  /*17ea0*/  FFMA.FTZ R56, R56, UR39, -R11.reuse ;  /* 0x0000002738387c23 */ /* 0x100fe2000801080b */
[----:B------:R-:W-:Y:S01]  /*17eb0*/  ISETP.LT.OR P3, PT, R143, 0x21, P3 ;  /* 0x000000218f00780c */ /* 0x000fe20001f61670 */
[--C-:B------:R-:W-:Y:S01]  /*17ec0*/  FFMA.FTZ R58, R58, UR39, -R11.reuse ;  /* 0x000000273a3a7c23 */ /* 0x100fe2000801080b */
[----:B------:R-:W-:Y:S01]  /*17ed0*/  FSEL R43, R43, -INF , !P4 ;  /* 0xff8000002b2b7808 */ /* 0x000fe20006000000 */
[----:B------:R-:W-:Y:S01]  /*17ee0*/  MUFU.EX2 R36, R36 ;  /* 0x0000002400247308 */ /* 0x000fe20000000800 */
[----:B------:R-:W-:Y:S01]  /*17ef0*/  ISETP.GT.AND P4, PT, R142, 0x31, P2 ;  /* 0x000000318e00780c */ /* 0x000fe20001784270 */
[--C-:B------:R-:W-:Y:S01]  /*17f00*/  FFMA.FTZ R60, R60, UR39, -R11.reuse ;  /* 0x000000273c3c7c23 */ /* 0x100fe2000801080b */
[----:B------:R-:W-:Y:S01]  /*17f10*/  FSEL R37, R37, -INF , !P3 ;  /* 0xff80000025257808 */ /* 0x000fe20005800000 */
[--C-:B------:R-:W-:Y:S01]  /*17f20*/  FFMA.FTZ R62, R62, UR39, -R11.reuse ;  /* 0x000000273e3e7c23 */ /* 0x100fe2000801080b */
[----:B------:R-:W-:Y:S01]  /*17f30*/  ISETP.LT.OR P4, PT, R143, 0x32, P4 ;  /* 0x000000328f00780c */ /* 0x000fe20002781670 */
[--C-:B------:R-:W-:Y:S01]  /*17f40*/  FFMA.FTZ R64, R64, UR39, -R11.reuse ;  /* 0x0000002740407c23 */ /* 0x100fe2000801080b */
[----:B------:R-:W-:Y:S01]  /*17f50*/  ISETP.GT.AND P3, PT, R142, 0x28, P2 ;  /* 0x000000288e00780c */ /* 0x000fe20001764270 */
[----:B------:R-:W-:Y:S01]  /*17f60*/  MUFU.EX2 R38, R38 ;  /* 0x0000002600267308 */ /* 0x000fe20000000800 */
[----:B------:R-:W-:Y:S01]  /*17f70*/  FSEL R47, R47, -INF , !P4 ;  /* 0xff8000002f2f7808 */ /* 0x000fe20006000000 */
[--C-:B------:R-:W-:Y:S01]  /*17f80*/  FFMA.FTZ R66, R66, UR39, -R11.reuse ;  /* 0x0000002742427c23 */ /* 0x100fe2000801080b */
[----:B------:R-:W-:Y:S01]  /*17f90*/  ISETP.GT.AND P4, PT, R142, 0x39, P2 ;  /* 0x000000398e00780c */ /* 0x000fe20001784270 */
[--C-:B------:R-:W-:Y:S01]  /*17fa0*/  FFMA.FTZ R68, R68, UR39, -R11.reuse ;  /* 0x0000002744447c23 */ /* 0x100fe2000801080b */
[C---:B------:R-:W-:Y:S01]  /*17fb0*/  ISETP.LT.OR P3, PT, R143.reuse, 0x29, P3 ;  /* 0x000000298f00780c */ /* 0x040fe20001f61670 */
[--C-:B------:R-:W-:Y:S01]  /*17fc0*/  FFMA.FTZ R70, R70, UR39, -R11.reuse ;  /* 0x0000002746467c23 */ /* 0x100fe2000801080b */
[----:B------:R-:W-:Y:S01]  /*17fd0*/  ISETP.LT.OR P4, PT, R143, 0x3a, P4 ;  /* 0x0000003a8f00780c */ /* 0x000fe20002781670 */
[----:B------:R-:W-:Y:S01]  /*17fe0*/  MUFU.EX2 R40, R40 ;  /* 0x0000002800287308 */ /* 0x000fe20000000800 */
[----:B------:R-:W-:Y:S01]  /*17ff0*/  FSEL R41, R41, -INF , !P3 ;  /* 0xff80000029297808 */ /* 0x000fe20005800000 */
[--C-:B------:R-:W-:Y:S01]  /*18000*/  FFMA.FTZ R72, R72, UR39, -R11.reuse ;  /* 0x0000002748487c23 */ /* 0x100fe2000801080b */
[----:B------:R-:W-:Y:S01]  /*18010*/  FSEL R53, R53, -INF , !P4 ;  /* 0xff80000035357808 */ /* 0x000fe20006000000 */
[--C-:B------:R-:W-:Y:S01]  /*18020*/  FFMA.FTZ R74, R74, UR39, -R11.reuse ;  /* 0x000000274a4a7c23 */ /* 0x100fe2000801080b */
[----:B------:R-:W-:Y:S01]  /*18030*/  ISETP.GT.AND P4, PT, R142, 0x41, P2 ;  /* 0x000000418e00780c */ /* 0x000fe20001784270 */
[--C-:B------:R-:W-:Y:S01]  /*18040*/  FFMA.FTZ R76, R76, UR39, -R11.reuse ;  /* 0x000000274c4c7c23 */ /* 0x100fe2000801080b */
[----:B------:R-:W-:Y:S01]  /*18050*/  ISETP.GT.AND P3, PT, R142, 0x30, P2 ;  /* 0x000000308e00780c */ /* 0x000fe20001764270 */
[----:B------:R-:W-:Y:S01]  /*18060*/  MUFU.EX2 R42, R42 ;  /* 0x0000002a002a7308 */ /* 0x000fe20000000800 */
[C---:B------:R-:W-:Y:S01]  /*18070*/  ISETP.LT.OR P4, PT, R143.reuse, 0x42, P4 ;  /* 0x000000428f00780c */ /* 0x040fe20002781670 */
[--C-:B------:R-:W-:Y:S01]  /*18080*/  FFMA.FTZ R80, R80, UR39, -R11.reuse ;  /* 0x0000002750507c23 */ /* 0x100fe2000801080b */
[----:B------:R-:W-:Y:S01]  /*18090*/  ISETP.LT.OR P3, PT, R143, 0x31, P3 ;  /* 0x000000318f00780c */ /* 0x000fe20001f61670 */
[--C-:B------:R-:W-:Y:S01]  /*180a0*/  FFMA.FTZ R141, R141, UR39, -R11.reuse ;  /* 0x000000278d8d7c23 */ /* 0x100fe2000801080b */
[----:B------:R-:W-:Y:S01]  /*180b0*/  FSEL R57, R57, -INF , !P4 ;  /* 0xff80000039397808 */ /* 0x000fe20006000000 */
[--C-:B------:R-:W-:Y:S01]  /*180c0*/  FFMA.FTZ R84, R84, UR39, -R11.reuse ;  /* 0x0000002754547c23 */ /* 0x100fe2000801080b */
[----:B------:R-:W-:Y:S01]  /*180d0*/  ISETP.GT.AND P4, PT, R142, 0x49, P2 ;  /* 0x000000498e00780c */ /* 0x000fe20001784270 */
[----:B------:R-:W-:Y:S01]  /*180e0*/  MUFU.EX2 R44, R44 ;  /* 0x0000002c002c7308 */ /* 0x000fe20000000800 */
[----:B------:R-:W-:Y:S01]  /*180f0*/  FSEL R45, R45, -INF , !P3 ;  /* 0xff8000002d2d7808 */ /* 0x000fe20005800000 */
[----:B------:R-:W-:Y:S01]  /*18100*/  FFMA.FTZ R11, R85, UR39, -R11 ;  /* 0x00000027550b7c23 */ /* 0x000fe2000801080b */
[----:B------:R-:W-:-:S02]  /*18110*/  ISETP.LT.OR P4, PT, R143, 0x4a, P4 ;  /* 0x0000004a8f00780c */ /* 0x000fc40002781670 */
[C---:B------:R-:W-:Y:S02]  /*18120*/  ISETP.GT.AND P3, PT, R142.reuse, 0x38, P2 ;  /* 0x000000388e00780c */ /* 0x040fe40001764270 */
[----:B------:R-:W-:Y:S01]  /*18130*/  FSEL R61, R61, -INF , !P4 ;  /* 0xff8000003d3d7808 */ /* 0x000fe20006000000 */
[----:B------:R-:W-:Y:S01]  /*18140*/  MUFU.EX2 R46, R46 ;  /* 0x0000002e002e7308 */ /* 0x000fe20000000800 */
[----:B------:R-:W-:Y:S02]  /*18150*/  ISETP.GT.AND P4, PT, R142, 0x51, P2 ;  /* 0x000000518e00780c */ /* 0x000fe40001784270 */
[C---:B------:R-:W-:Y:S02]  /*18160*/  ISETP.LT.OR P3, PT, R143.reuse, 0x39, P3 ;  /* 0x000000398f00780c */ /* 0x040fe40001f61670 */
[----:B------:R-:W-:Y:S02]  /*18170*/  ISETP.LT.OR P4, PT, R143, 0x52, P4 ;  /* 0x000000528f00780c */ /* 0x000fe40002781670 */
[----:B------:R-:W-:Y:S01]  /*18180*/  FSEL R49, R49, -INF , !P3 ;  /* 0xff80000031317808 */ /* 0x000fe20005800000 */
[----:B------:R-:W-:Y:S01]  /*18190*/  MUFU.EX2 R48, R48 ;  /* 0x0000003000307308 */ /* 0x000fe20000000800 */
[----:B------:R-:W-:-:S02]  /*181a0*/  FSEL R65, R65, -INF , !P4 ;  /* 0xff80000041417808 */ /* 0x000fc40006000000 */
[C---:B------:R-:W-:Y:S02]  /*181b0*/  ISETP.GT.AND P4, PT, R142.reuse, 0x59, P2 ;  /* 0x000000598e00780c */ /* 0x040fe40001784270 */
[C---:B------:R-:W-:Y:S02]  /*181c0*/  ISETP.GT.AND P3, PT, R142.reuse, 0x40, P2 ;  /* 0x000000408e00780c */ /* 0x040fe40001764270 */
[C---:B------:R-:W-:Y:S01]  /*181d0*/  ISETP.LT.OR P4, PT, R143.reuse, 0x5a, P4 ;  /* 0x0000005a8f00780c */ /* 0x040fe20002781670 */
[----:B------:R-:W-:Y:S01]  /*181e0*/  MUFU.EX2 R52, R52 ;  /* 0x0000003400347308 */ /* 0x000fe20000000800 */
[----:B------:R-:W-:Y:S02]  /*181f0*/  ISETP.LT.OR P3, PT, R143, 0x41, P3 ;  /* 0x000000418f00780c */ /* 0x000fe40001f61670 */
[----:B------:R-:W-:Y:S02]  /*18200*/  FSEL R69, R69, -INF , !P4 ;  /* 0xff80000045457808 */ /* 0x000fe40006000000 */
[----:B------:R-:W-:-:S02]  /*18210*/  ISETP.GT.AND P4, PT, R142, 0x61, P2 ;  /* 0x000000618e00780c */ /* 0x000fc40001784270 */
[----:B------:R-:W-:Y:S01]  /*18220*/  FSEL R55, R55, -INF , !P3 ;  /* 0xff80000037377808 */ /* 0x000fe20005800000 */
[----:B------:R-:W-:Y:S01]  /*18230*/  MUFU.EX2 R54, R54 ;  /* 0x0000003600367308 */ /* 0x000fe20000000800 */
[----:B------:R-:W-:Y:S02]  /*18240*/  ISETP.LT.OR P4, PT, R143, 0x62, P4 ;  /* 0x000000628f00780c */ /* 0x000fe40002781670 */
[C---:B------:R-:W-:Y:S02]  /*18250*/  ISETP.GT.AND P3, PT, R142.reuse, 0x48, P2 ;  /* 0x000000488e00780c */ /* 0x040fe40001764270 */
[----:B------:R-:W-:Y:S02]  /*18260*/  FSEL R73, R73, -INF , !P4 ;  /* 0xff80000049497808 */ /* 0x000fe40006000000 */
[----:B------:R-:W-:Y:S01]  /*18270*/  ISETP.GT.AND P4, PT, R142, 0x69, P2 ;  /* 0x000000698e00780c */ /* 0x000fe20001784270 */
[----:B------:R-:W-:Y:S01]  /*18280*/  MUFU.EX2 R56, R56 ;  /* 0x0000003800387308 */ /* 0x000fe20000000800 */
[----:B------:R-:W-:-:S02]  /*18290*/  ISETP.LT.OR P3, PT, R143, 0x49, P3 ;  /* 0x000000498f00780c */ /* 0x000fc40001f61670 */
[----:B------:R-:W-:Y:S02]  /*182a0*/  ISETP.LT.OR P4, PT, R143, 0x6a, P4 ;  /* 0x0000006a8f00780c */ /* 0x000fe40002781670 */
[----:B------:R-:W-:Y:S02]  /*182b0*/  FSEL R59, R59, -INF , !P3 ;  /* 0xff8000003b3b7808 */ /* 0x000fe40005800000 */
[----:B------:R-:W-:Y:S01]  /*182c0*/  FSEL R77, R77, -INF , !P4 ;  /* 0xff8000004d4d7808 */ /* 0x000fe20006000000 */
[----:B------:R-:W-:Y:S01]  /*182d0*/  MUFU.EX2 R58, R58 ;  /* 0x0000003a003a7308 */ /* 0x000fe20000000800 */
[C---:B------:R-:W-:Y:S02]  /*182e0*/  ISETP.GT.AND P4, PT, R142.reuse, RZ, P2 ;  /* 0x000000ff8e00720c */ /* 0x040fe40001784270 */
[----:B------:R-:W-:Y:S02]  /*182f0*/  ISETP.GT.AND P3, PT, R142, 0x50, P2 ;  /* 0x000000508e00780c */ /* 0x000fe40001764270 */
[----:B------:R-:W-:-:S02]  /*18300*/  ISETP.LT.OR P4, PT, R143, 0x1, P4 ;  /* 0x000000018f00780c */ /* 0x000fc40002781670 */
[----:B------:R-:W-:Y:S01]  /*18310*/  ISETP.LT.OR P3, PT, R143, 0x51, P3 ;  /* 0x000000518f00780c */ /* 0x000fe20001f61670 */
[----:B------:R-:W-:Y:S01]  /*18320*/  MUFU.EX2 R60, R60 ;  /* 0x0000003c003c7308 */ /* 0x000fe20000000800 */
[----:B------:R-:W-:Y:S02]  /*18330*/  FSEL R29, R13, -INF , !P4 ;  /* 0xff8000000d1d7808 */ /* 0x000fe40006000000 */
[----:B------:R-:W-:Y:S02]  /*18340*/  FSEL R63, R63, -INF , !P3 ;  /* 0xff8000003f3f7808 */ /* 0x000fe40005800000 */
[----:B------:R-:W-:Y:S02]  /*18350*/  FMNMX.FTZ R13, R29, R5, !PT ;  /* 0x000000051d0d7209 */ /* 0x000fe40007810000 */
        /* <DEDUP_REMOVED lines=8> */
[----:B------:R-:W-:Y:S02]  /*183e0*/  ISETP.GT.AND P3, PT, R142, 0x60, P2 ;  /* 0x000000608e00780c */ /* 0x000fe40001764270 */
[----:B------:R-:W-:-:S02]  /*183f0*/  FMNMX.FTZ R13, R30, R13, !PT ;  /* 0x0000000d1e0d7209 */ /* 0x000fc40007810000 */
[----:B------:R-:W-:Y:S01]  /*18400*/  ISETP.LT.OR P3, PT, R143, 0x61, P3 ;  /* 0x000000618f00780c */ /* 0x000fe20001f61670 */
[----:B------:R-:W-:Y:S01]  /*18410*/  MUFU.EX2 R66, R66 ;  /* 0x0000004200427308 */ /* 0x000fe20000000800 */
[----:B------:R-:W-:Y:S02]  /*18420*/  FMNMX.FTZ R13, R31, R13, !PT ;  /* 0x0000000d1f0d7209 */ /* 0x000fe40007810000 */
        /* <DEDUP_REMOVED lines=20> */
[C---:B------:R-:W-:Y:S02]  /*18570*/  ISETP.GT.AND P4, PT, R142.reuse, 0x78, P2 ;  /* 0x000000788e00780c */ /* 0x040fe40001784270 */
[----:B------:R-:W-:Y:S02]  /*18580*/  FMNMX.FTZ R13, R49, R13, !PT ;  /* 0x0000000d310d7209 */ /* 0x000fe40007810000 */
[----:B------:R-:W-:Y:S01]  /*18590*/  ISETP.LT.OR P3, PT, R143, 0x72, P3 ;  /* 0x000000728f00780c */ /* 0x000fe20001f61670 */
        /* <DEDUP_REMOVED lines=16> */
[----:B------:R-:W-:Y:S02]  /*186a0*/  FMNMX.FTZ R13, R65, R13, !PT ;  /* 0x0000000d410d7209 */ /* 0x000fe40007810000 */
[----:B------:R-:W-:Y:S02]  /*186b0*/  F2FP.F16.F32.PACK_AB R24, R14, R24 ;  /* 0x000000180e18723e */ /* 0x000fe400000000ff */
        /* <DEDUP_REMOVED lines=10> */
[----:B------:R-:W3:Y:S02]  /*18760*/  SHFL.BFLY PT, R14, R13, 0x2, 0x1f ;  /* 0x0c401f000d0e7f89 */ /* 0x000ee400000e0000 */
[----:B---3--:R-:W-:-:S05]  /*18770*/  FMNMX.FTZ R13, R13, R14, !PT ;  /* 0x0000000e0d0d7209 */ /* 0x008fca0007810000 */
[----:B------:R-:W3:Y:S02]  /*18780*/  SHFL.BFLY PT, R14, R13, 0x1, 0x1f ;  /* 0x0c201f000d0e7f89 */ /* 0x000ee400000e0000 */
[----:B---3--:R-:W-:Y:S01]  /*18790*/  FMNMX.FTZ R13, R13, R14, !PT ;  /* 0x0000000e0d0d7209 */ /* 0x008fe20007810000 */
[C---:B0-----:R-:W-:Y:S01]  /*187a0*/  FADD.FTZ R14, R26.reuse, R4 ;  /* 0x000000041a0e7221 */ /* 0x041fe20000010000 */
[----:B------:R-:W-:Y:S02]  /*187b0*/  F2FP.F16.F32.PACK_AB R26, R26, R28 ;  /* 0x0000001c1a1a723e */ /* 0x000fe400000000ff */
[C---:B------:R-:W-:Y:S01]  /*187c0*/  FSETP.NEU.FTZ.AND P2, PT, R13.reuse, -INF , PT ;  /* 0xff8000000d00780b */ /* 0x040fe20003f5d000 */
[----:B------:R-:W-:Y:S01]  /*187d0*/  FMUL.FTZ R4, R13, UR39 ;  /* 0x000000270d047c20 */ /* 0x000fe20008410000 */
[----:B-1----:R-:W-:-:S04]  /*187e0*/  FADD.FTZ R14, R51, R14 ;  /* 0x0000000e330e7221 */ /* 0x002fc80000010000 */
        /* <DEDUP_REMOVED lines=21> */
[----:B------:R-:W-:-:S02]  /*18940*/  FFMA.FTZ R79, R79, UR39, -R4 ;  /* 0x000000274f4f7c23 */ /* 0x000fc40008010804 */
        /* <DEDUP_REMOVED lines=10> */
[----:B------:R-:W-:Y:S01]  /*189f0*/  FSEL R30, R13, RZ, P2 ;  /* 0x000000ff0d1e7208 */ /* 0x000fe20001000000 */
[----:B------:R-:W-:-:S05]  /*18a00*/  FFMA.FTZ R27, R31, UR39, -R4 ;  /* 0x000000271f1b7c23 */ /* 0x000fca0008010804 */
[----:B------:R-:W0:Y:S01]  /*18a10*/  MUFU.EX2 R24, R144 ;  /* 0x0000009000187308 */ /* 0x000e220000000800 */
[--C-:B------:R-:W-:Y:S01]  /*18a20*/  FFMA.FTZ R31, R33, UR39, -R4.reuse ;  /* 0x00000027211f7c23 */ /* 0x100fe20008010804 */
[--C-:B------:R-:W-:Y:S01]  /*18a30*/  FFMA.FTZ R33, R35, UR39, -R4.reuse ;  /* 0x0000002723217c23 */ /* 0x100fe20008010804 */
[----:B------:R-:W-:Y:S01]  /*18a40*/  FADD.FTZ R30, -R30, R5 ;  /* 0x000000051e1e7221 */ /* 0x000fe20000010100 */
[--C-:B------:R-:W-:Y:S01]  /*18a50*/  FFMA.FTZ R35, R37, UR39, -R4.reuse ;  /* 0x0000002725237c23 */ /* 0x100fe20008010804 */
[--C-:B------:R-:W-:Y:S01]  /*18a60*/  FFMA.FTZ R37, R47, UR39, -R4.reuse ;  /* 0x000000272f257c23 */ /* 0x100fe20008010804 */
[--C-:B------:R-:W-:Y:S01]  /*18a70*/  FFMA.FTZ R47, R49, UR39, -R4.reuse ;  /* 0x00000027312f7c23 */ /* 0x100fe20008010804 */
[----:B------:R-:W-:Y:S01]  /*18a80*/  FMUL.FTZ R5, R30, UR39 ;  /* 0x000000271e057c20 */ /* 0x000fe20008410000 */
[----:B------:R-:W-:Y:S01]  /*18a90*/  MUFU.EX2 R25, R25 ;  /* 0x0000001900197308 */ /* 0x000fe20000000800 */
[----:B------:R-:W-:-:S07]  /*18aa0*/  FFMA.FTZ R49, R57, UR39, -R4 ;  /* 0x0000002739317c23 */ /* 0x000fce0008010804 */
[----:B------:R-:W1:Y:S01]  /*18ab0*/  MUFU.EX2 R5, R5 ;  /* 0x0000000500057308 */ /* 0x000e620000000800 */
[C---:B0-----:R-:W-:Y:S01]  /*18ac0*/  FADD.FTZ R14, R24.reuse, R14 ;  /* 0x0000000e180e7221 */ /* 0x041fe20000010000 */
[----:B------:R-:W-:-:S06]  /*18ad0*/  F2FP.F16.F32.PACK_AB R24, R24, R51 ;  /* 0x000000331818723e */ /* 0x000fcc00000000ff */
[----:B------:R-:W0:Y:S08]  /*18ae0*/  MUFU.EX2 R26, R32 ;  /* 0x00000020001a7308 */ /* 0x000e300000000800 */
[----:B------:R-:W3:Y:S01]  /*18af0*/  MUFU.EX2 R27, R27 ;  /* 0x0000001b001b7308 */ /* 0x000ee20000000800 */
[----:B-1----:R-:W-:Y:S01]  /*18b00*/  FFMA.FTZ R28, R5, R3, R28 ;  /* 0x00000003051c7223 */ /* 0x002fe2000001001c */
[--C-:B------:R-:W-:Y:S01]  /*18b10*/  FFMA.FTZ R3, R53, UR39, -R4.reuse ;  /* 0x0000002735037c23 */ /* 0x100fe20008010804 */
[----:B------:R-:W-:-:S02]  /*18b20*/  FFMA.FTZ R53, R59, UR39, -R4 ;  /* 0x000000273b357c23 */ /* 0x000fc40008010804 */
[----:B------:R-:W-:Y:S01]  /*18b30*/  FADD.FTZ R28, R15, R28 ;  /* 0x0000001c0f1c7221 */ /* 0x000fe20000010000 */
[--C-:B------:R-:W-:Y:S01]  /*18b40*/  FFMA.FTZ R15, R55, UR39, -R4.reuse ;  /* 0x00000027370f7c23 */ /* 0x100fe20008010804 */
[----:B------:R-:W-:Y:S01]  /*18b50*/  FFMA.FTZ R55, R61, UR39, -R4 ;  /* 0x000000273d377c23 */ /* 0x000fe20008010804 */
[----:B------:R-:W1:Y:S01]  /*18b60*/  MUFU.EX2 R31, R31 ;  /* 0x0000001f001f7308 */ /* 0x000e620000000800 */
[----:B------:R-:W-:Y:S01]  /*18b70*/  FADD.FTZ R29, R29, R28 ;  /* 0x0000001c1d1d7221 */ /* 0x000fe20000010000 */
[----:B0-----:R-:W-:Y:S01]  /*18b80*/  FADD.FTZ R28, R26, R14 ;  /* 0x0000000e1a1c7221 */ /* 0x001fe20000010000 */
[----:B------:R-:W-:Y:S01]  /*18b90*/  F2FP.F16.F32.PACK_AB R26, R34, R26 ;  /* 0x0000001a221a723e */ /* 0x000fe200000000ff */
[----:B------:R-:W-:Y:S01]  /*18ba0*/  FFMA.FTZ R4, R82, UR39, -R4 ;  /* 0x0000002752047c23 */ /* 0x000fe20008010804 */
[----:B------:R-:W-:Y:S01]  /*18bb0*/  FADD.FTZ R29, R50, R29 ;  /* 0x0000001d321d7221 */ /* 0x000fe20000010000 */
[----:B------:R-:W-:Y:S02]  /*18bc0*/  FADD.FTZ R28, R34, R28 ;  /* 0x0000001c221c7221 */ /* 0x000fe40000010000 */
[----:B------:R-:W0:Y:S01]  /*18bd0*/  MUFU.EX2 R33, R33 ;  /* 0x0000002100217308 */ /* 0x000e220000000800 */
[----:B------:R-:W-:Y:S01]  /*18be0*/  FADD.FTZ R29, R25, R29 ;  /* 0x0000001d191d7221 */ /* 0x000fe20000010000 */
[----:B------:R-:W-:Y:S01]  /*18bf0*/  FADD.FTZ R28, R36, R28 ;  /* 0x0000001c241c7221 */ /* 0x000fe20000010000 */
[----:B---3--:R-:W-:-:S02]  /*18c00*/  F2FP.F16.F32.PACK_AB R25, R27, R25 ;  /* 0x000000191b19723e */ /* 0x008fc400000000ff */
[----:B------:R-:W-:Y:S01]  /*18c10*/  FADD.FTZ R29, R27, R29 ;  /* 0x0000001d1b1d7221 */ /* 0x000fe20000010000 */
[C---:B------:R-:W-:Y:S01]  /*18c20*/  FADD.FTZ R30, R38.reuse, R28 ;  /* 0x0000001c261e7221 */ /* 0x040fe20000010000 */
[----:B------:R-:W-:Y:S01]  /*18c30*/  F2FP.F16.F32.PACK_AB R28, R38, R36 ;  /* 0x00000024261c723e */ /* 0x000fe200000000ff */
[----:B------:R-:W3:Y:S01]  /*18c40*/  MUFU.EX2 R35, R35 ;  /* 0x0000002300237308 */ /* 0x000ee20000000800 */
[----:B-1----:R-:W-:Y:S01]  /*18c50*/  FADD.FTZ R29, R31, R29 ;  /* 0x0000001d1f1d7221 */ /* 0x002fe20000010000 */
[----:B------:R-:W-:-:S04]  /*18c60*/  FADD.FTZ R30, R40, R30 ;  /* 0x0000001e281e7221 */ /* 0x000fc80000010000 */
[----:B------:R-:W-:Y:S02]  /*18c70*/  FADD.FTZ R30, R42, R30 ;  /* 0x0000001e2a1e7221 */ /* 0x000fe40000010000 */
[----:B------:R-:W1:Y:S01]  /*18c80*/  MUFU.EX2 R37, R37 ;  /* 0x0000002500257308 */ /* 0x000e620000000800 */
[C---:B0-----:R-:W-:Y:S01]  /*18c90*/  FADD.FTZ R29, R33.reuse, R29 ;  /* 0x0000001d211d7221 */ /* 0x041fe20000010000 */
[----:B------:R-:W-:Y:S01]  /*18ca0*/  FADD.FTZ R30, R44, R30 ;  /* 0x0000001e2c1e7221 */ /* 0x000fe20000010000 */
[----:B------:R-:W-:-:S05]  /*18cb0*/  F2FP.F16.F32.PACK_AB R27, R33, R31 ;  /* 0x0000001f211b723e */ /* 0x000fca00000000ff */
[----:B------:R-:W0:Y:S01]  /*18cc0*/  MUFU.EX2 R47, R47 ;  /* 0x0000002f002f7308 */ /* 0x000e220000000800 */
[----:B---3--:R-:W-:-:S07]  /*18cd0*/  FADD.FTZ R29, R35, R29 ;  /* 0x0000001d231d7221 */ /* 0x008fce0000010000 */
[----:B------:R-:W3:Y:S01]  /*18ce0*/  MUFU.EX2 R3, R3 ;  /* 0x0000000300037308 */ /* 0x000ee20000000800 */
[----:B------:R-:W-:-:S07]  /*18cf0*/  FADD.FTZ R29, R39, R29 ;  /* 0x0000001d271d7221 */ /* 0x000fce0000010000 */
[----:B------:R-:W4:Y:S01]  /*18d00*/  MUFU.EX2 R15, R15 ;  /* 0x0000000f000f7308 */ /* 0x000f220000000800 */
[----:B------:R-:W-:-:S07]  /*18d10*/  FADD.FTZ R29, R41, R29 ;  /* 0x0000001d291d7221 */ /* 0x000fce0000010000 */
[----:B------:R-:W5:Y:S01]  /*18d20*/  MUFU.EX2 R49, R49 ;  /* 0x0000003100317308 */ /* 0x000f620000000800 */
[----:B------:R-:W-:Y:S01]  /*18d30*/  FADD.FTZ R51, R43, R29 ;  /* 0x0000001d2b337221 */ /* 0x000fe20000010000 */
[----:B------:R-:W-:Y:S01]  /*18d40*/  FADD.FTZ R29, R46, R30 ;  /* 0x0000001e2e1d7221 */ /* 0x000fe20000010000 */
[----:B------:R-:W-:Y:S01]  /*18d50*/  F2FP.F16.F32.PACK_AB R30, R42, R40 ;  /* 0x000000282a1e723e */ /* 0x000fe200000000ff */
[----:B--2---:R2:W-:Y:S01]  /*18d60*/  STSM.16.M88.4 [R83], R24 ;  /* 0x0000001853007844 */ /* 0x0045e20000000200 */
[----:B------:R-:W-:Y:S01]  /*18d70*/  FADD.FTZ R51, R45, R51 ;  /* 0x000000332d337221 */ /* 0x000fe20000010000 */
[----:B------:R-:W-:Y:S02]  /*18d80*/  FADD.FTZ R29, R48, R29 ;  /* 0x0000001d301d7221 */ /* 0x000fe40000010000 */
[----:B------:R-:W2:Y:S01]  /*18d90*/  MUFU.EX2 R53, R53 ;  /* 0x0000003500357308 */ /* 0x000ea20000000800 */
[----:B-1----:R-:W-:Y:S01]  /*18da0*/  FADD.FTZ R51, R37, R51 ;  /* 0x0000003325337221 */ /* 0x002fe20000010000 */
[----:B------:R-:W-:-:S03]  /*18db0*/  FADD.FTZ R40, R52, R29 ;  /* 0x0000001d34287221 */ /* 0x000fc60000010000 */
[----:B0-----:R-:W-:-:S03]  /*18dc0*/  FADD.FTZ R29, R47, R51 ;  /* 0x000000332f1d7221 */ /* 0x001fc60000010000 */
[----:B------:R-:W0:Y:S01]  /*18dd0*/  MUFU.EX2 R55, R55 ;  /* 0x0000003700377308 */ /* 0x000e220000000800 */
[----:B---3--:R-:W-:Y:S01]  /*18de0*/  FADD.FTZ R31, R3, R29 ;  /* 0x0000001d031f7221 */ /* 0x008fe20000010000 */
[----:B------:R-:W-:Y:S01]  /*18df0*/  F2FP.F16.F32.PACK_AB R29, R39, R35 ;  /* 0x00000023271d723e */ /* 0x000fe200000000ff */
[----:B------:R-:W-:Y:S02]  /*18e00*/  FADD.FTZ R40, R54, R40 ;  /* 0x0000002836287221 */ /* 0x000fe40000010000 */
[----:B----4-:R-:W-:Y:S01]  /*18e10*/  FADD.FTZ R33, R15, R31 ;  /* 0x0000001f0f217221 */ /* 0x010fe20000010000 */
[----:B------:R-:W-:Y:S01]  /*18e20*/  F2FP.F16.F32.PACK_AB R31, R43, R41 ;  /* 0x000000292b1f723e */ /* 0x000fe200000000ff */
[----:B------:R-:W-:Y:S01]  /*18e30*/  FADD.FTZ R40, R56, R40 ;  /* 0x0000002838287221 */ /* 0x000fe20000010000 */
[----:B------:R-:W1:Y:S01]  /*18e40*/  MUFU.EX2 R14, R63 ;  /* 0x0000003f000e7308 */ /* 0x000e620000000800 */
[----:B------:R-:W3:Y:S01]  /*18e50*/  LDL R41, [R1+0x20] ;  /* 0x0000200001297983 */ /* 0x000ee20000100800 */
[----:B-----5:R-:W-:-:S06]  /*18e60*/  FADD.FTZ R42, R49, R33 ;  /* 0x00000021312a7221 */ /* 0x020fcc0000010000 */
[----:B------:R-:W4:Y:S01]  /*18e70*/  MUFU.EX2 R34, R65 ;  /* 0x0000004100227308 */ /* 0x000f220000000800 */
[----:B--2---:R-:W-:Y:S01]  /*18e80*/  FADD.FTZ R42, R53, R42 ;  /* 0x0000002a352a7221 */ /* 0x004fe20000010000 */
[----:B------:R-:W-:Y:S02]  /*18e90*/  F2FP.F16.F32.PACK_AB R44, R46, R44 ;  /* 0x0000002c2e2c723e */ /* 0x000fe400000000ff */
[----:B------:R-:W-:Y:S02]  /*18ea0*/  F2FP.F16.F32.PACK_AB R45, R37, R45 ;  /* 0x0000002d252d723e */ /* 0x000fe400000000ff */
[----:B------:R-:W-:Y:S02]  /*18eb0*/  F2FP.F16.F32.PACK_AB R47, R3, R47 ;  /* 0x0000002f032f723e */ /* 0x000fe400000000ff */
[----:B------:R-:W-:Y:S01]  /*18ec0*/  F2FP.F16.F32.PACK_AB R24, R56, R54 ;  /* 0x000000363818723e */ /* 0x000fe200000000ff */
[----:B------:R-:W2:Y:S01]  /*18ed0*/  MUFU.EX2 R38, R67 ;  /* 0x0000004300267308 */ /* 0x000ea20000000800 */
[----:B------:R-:W-:-:S02]  /*18ee0*/  F2FP.F16.F32.PACK_AB R46, R52, R48 ;  /* 0x00000030342e723e */ /* 0x000fc400000000ff */
[----:B------:R-:W-:Y:S02]  /*18ef0*/  F2FP.F16.F32.PACK_AB R26, R60, R58 ;  /* 0x0000003a3c1a723e */ /* 0x000fe400000000ff */
[----:B------:R-:W-:Y:S02]  /*18f00*/  F2FP.F16.F32.PACK_AB R25, R49, R15 ;  /* 0x0000000f3119723e */ /* 0x000fe400000000ff */
[C---:B0-----:R-:W-:Y:S01]  /*18f10*/  F2FP.F16.F32.PACK_AB R27, R55.reuse, R53 ;  /* 0x00000035371b723e */ /* 0x041fe200000000ff */
[----:B------:R-:W-:Y:S01]  /*18f20*/  FADD.FTZ R35, R55, R42 ;  /* 0x0000002a37237221 */ /* 0x000fe20000010000 */
[----:B------:R-:W-:Y:S01]  /*18f30*/  STSM.16.M88.4 [R139], R28 ;  /* 0x0000001c8b007844 */ /* 0x000fe20000000200 */
[----:B------:R-:W-:Y:S01]  /*18f40*/  FADD.FTZ R40, R58, R40 ;  /* 0x000000283a287221 */ /* 0x000fe20000010000 */
[----:B------:R-:W0:Y:S02]  /*18f50*/  MUFU.EX2 R50, R69 ;  /* 0x0000004500327308 */ /* 0x000e240000000800 */
[----:B------:R-:W-:Y:S01]  /*18f60*/  STSM.16.M88.4 [R138], R44 ;  /* 0x0000002c8a007844 */ /* 0x000fe20000000200 */
[----:B-1----:R-:W-:-:S03]  /*18f70*/  FADD.FTZ R35, R14, R35 ;  /* 0x000000230e237221 */ /* 0x002fc60000010000 */
[----:B------:R4:W-:Y:S02]  /*18f80*/  STSM.16.M88.4 [R137+0x27800], R24 ;  /* 0x0278001889007844 */ /* 0x0009e40000000200 */
[----:B------:R-:W1:Y:S08]  /*18f90*/  MUFU.EX2 R36, R71 ;  /* 0x0000004700247308 */ /* 0x000e700000000800 */
[----:B------:R-:W5:Y:S01]  /*18fa0*/  MUFU.EX2 R73, R73 ;  /* 0x0000004900497308 */ /* 0x000f620000000800 */
[----:B----4-:R-:W-:-:S02]  /*18fb0*/  F2FP.F16.F32.PACK_AB R25, R34, R14 ;  /* 0x0000000e2219723e */ /* 0x010fc400000000ff */
[----:B------:R-:W4:Y:S01]  /*18fc0*/  LDL R14, [R1+0x3c] ;  /* 0x00003c00010e7983 */ /* 0x000f220000100800 */
[----:B------:R-:W-:-:S04]  /*18fd0*/  FADD.FTZ R33, R60, R40 ;  /* 0x000000283c217221 */ /* 0x000fc80000010000 */
[----:B------:R-:W5:Y:S01]  /*18fe0*/  MUFU.EX2 R75, R75 ;  /* 0x0000004b004b7308 */ /* 0x000f620000000800 */
[----:B------:R-:W-:Y:S01]  /*18ff0*/  FADD.FTZ R33, R62, R33 ;  /* 0x000000213e217221 */ /* 0x000fe20000010000 */
[----:B------:R-:W-:-:S03]  /*19000*/  FADD.FTZ R35, R34, R35 ;  /* 0x0000002322237221 */ /* 0x000fc60000010000 */
[----:B------:R-:W-:Y:S01]  /*19010*/  FADD.FTZ R39, R64, R33 ;  /* 0x0000002140277221 */ /* 0x000fe20000010000 */
[----:B--2---:R-:W-:Y:S02]  /*19020*/  FADD.FTZ R35, R38, R35 ;  /* 0x0000002326237221 */ /* 0x004fe40000010000 */
[----:B------:R-:W2:Y:S01]  /*19030*/  MUFU.EX2 R77, R77 ;  /* 0x0000004d004d7308 */ /* 0x000ea20000000800 */
[----:B------:R-:W-:Y:S01]  /*19040*/  FADD.FTZ R39, R66, R39 ;  /* 0x0000002742277221 */ /* 0x000fe20000010000 */
[----:B0-----:R-:W-:-:S03]  /*19050*/  FADD.FTZ R35, R50, R35 ;  /* 0x0000002332237221 */ /* 0x001fc60000010000 */
[----:B------:R-:W-:Y:S01]  /*19060*/  FADD.FTZ R39, R68, R39 ;  /* 0x0000002744277221 */ /* 0x000fe20000010000 */
[----:B-1----:R-:W-:Y:S02]  /*19070*/  FADD.FTZ R28, R36, R35 ;  /* 0x00000023241c7221 */ /* 0x002fe40000010000 */
[----:B------:R-:W0:Y:S01]  /*19080*/  MUFU.EX2 R32, R80 ;  /* 0x0000005000207308 */ /* 0x000e220000000800 */
[----:B------:R-:W-:Y:S01]  /*19090*/  FADD.FTZ R39, R70, R39 ;  /* 0x0000002746277221 */ /* 0x000fe20000010000 */
[----:B-----5:R-:W-:-:S06]  /*190a0*/  FADD.FTZ R28, R73, R28 ;  /* 0x0000001c491c7221 */ /* 0x020fcc0000010000 */
[----:B------:R-:W1:Y:S01]  /*190b0*/  MUFU.EX2 R33, R78 ;  /* 0x0000004e00217308 */ /* 0x000e620000000800 */
[----:B------:R-:W-:-:S07]  /*190c0*/  FADD.FTZ R39, R72, R39 ;  /* 0x0000002748277221 */ /* 0x000fce0000010000 */
[----:B------:R-:W5:Y:S08]  /*190d0*/  MUFU.EX2 R40, R79 ;  /* 0x0000004f00287308 */ /* 0x000f700000000800 */
[----:B------:R-:W-:Y:S08]  /*190e0*/  MUFU.EX2 R81, R81 ;  /* 0x0000005100517308 */ /* 0x000ff00000000800 */
[----:B------:R-:W5:Y:S01]  /*190f0*/  MUFU.EX2 R52, R4 ;  /* 0x0000000400347308 */ /* 0x000f620000000800 */
[----:B------:R-:W-:Y:S01]  /*19100*/  FADD.FTZ R39, R74, R39 ;  /* 0x000000274a277221 */ /* 0x000fe20000010000 */
[----:B------:R-:W-:-:S03]  /*19110*/  FADD.FTZ R42, R75, R28 ;  /* 0x0000001c4b2a7221 */ /* 0x000fc60000010000 */
[----:B------:R-:W-:Y:S01]  /*19120*/  FADD.FTZ R39, R76, R39 ;  /* 0x000000274c277221 */ /* 0x000fe20000010000 */
[----:B--2---:R-:W-:Y:S01]  /*19130*/  FADD.FTZ R42, R77, R42 ;  /* 0x0000002a4d2a7221 */ /* 0x004fe20000010000 */
[----:B------:R-:W-:Y:S02]  /*19140*/  F2FP.F16.F32.PACK_AB R24, R64, R62 ;  /* 0x0000003e4018723e */ /* 0x000fe400000000ff */
[----:B------:R-:W-:Y:S01]  /*19150*/  F2FP.F16.F32.PACK_AB R26, R68, R66 ;  /* 0x00000042441a723e */ /* 0x000fe200000000ff */
[----:B0-----:R-:W-:Y:S01]  /*19160*/  FADD.FTZ R48, R32, R39 ;  /* 0x0000002720307221 */ /* 0x001fe20000010000 */
[----:B------:R-:W-:Y:S01]  /*19170*/  F2FP.F16.F32.PACK_AB R27, R50, R38 ;  /* 0x00000026321b723e */ /* 0x000fe200000000ff */
[----:B-1----:R-:W-:Y:S01]  /*19180*/  FADD.FTZ R3, R33, R42 ;  /* 0x0000002a21037221 */ /* 0x002fe20000010000 */
[----:B------:R-:W-:Y:S02]  /*19190*/  F2FP.F16.F32.PACK_AB R28, R72, R70 ;  /* 0x00000046481c723e */ /* 0x000fe400000000ff */
[----:B------:R-:W-:-:S02]  /*191a0*/  F2FP.F16.F32.PACK_AB R30, R76, R74 ;  /* 0x0000004a4c1e723e */ /* 0x000fc400000000ff */
[----:B------:R-:W-:Y:S02]  /*191b0*/  F2FP.F16.F32.PACK_AB R29, R73, R36 ;  /* 0x00000024491d723e */ /* 0x000fe400000000ff */
[----:B------:R-:W-:Y:S02]  /*191c0*/  F2FP.F16.F32.PACK_AB R31, R77, R75 ;  /* 0x0000004b4d1f723e */ /* 0x000fe400000000ff */
[----:B------:R-:W-:Y:S02]  /*191d0*/  F2FP.F16.F32.PACK_AB R32, R141, R32 ;  /* 0x000000208d20723e */ /* 0x000fe400000000ff */
[----:B-----5:R-:W-:Y:S02]  /*191e0*/  F2FP.F16.F32.PACK_AB R33, R40, R33 ;  /* 0x000000212821723e */ /* 0x020fe400000000ff */
[----:B------:R-:W-:Y:S02]  /*191f0*/  F2FP.F16.F32.PACK_AB R34, R11, R84 ;  /* 0x000000540b22723e */ /* 0x000fe400000000ff */
[----:B------:R-:W-:Y:S01]  /*19200*/  F2FP.F16.F32.PACK_AB R35, R52, R81 ;  /* 0x000000513423723e */ /* 0x000fe200000000ff */
[----:B------:R-:W-:Y:S01]  /*19210*/  FADD.FTZ R15, R141, R48 ;  /* 0x000000308d0f7221 */ /* 0x000fe20000010000 */
[----:B------:R-:W-:-:S03]  /*19220*/  FADD.FTZ R4, R40, R3 ;  /* 0x0000000328047221 */ /* 0x000fc60000010000 */
        /* <DEDUP_REMOVED lines=52> */
[----:B------:R-:W-:Y:S01]  /*19570*/  IMAD.MOV.U32 R11, RZ, RZ, R17 ;  /* 0x000000ffff0b7224 */ /* 0x000fe200078e0011 */
[----:B------:R-:W-:Y:S01]  /*19580*/  MOV R8, R12 ;  /* 0x0000000c00087202 */ /* 0x000fe20000000f00 */
[----:B------:R-:W-:Y:S01]  /*19590*/  IMAD.MOV.U32 R5, RZ, RZ, R13 ;  /* 0x000000ffff057224 */ /* 0x000fe200078e000d */
[----:B---3--:R0:W-:Y:S04]  /*195a0*/  STSM.16.M88.4 [R41], R24 ;  /* 0x0000001829007844 */ /* 0x0081e80000000200 */
[----:B------:R0:W-:Y:S04]  /*195b0*/  STSM.16.M88.4 [R139+0x6000], R28 ;  /* 0x0060001c8b007844 */ /* 0x0001e80000000200 */
[----:B------:R0:W-:Y:S01]  /*195c0*/  STSM.16.M88.4 [R138+0x6000], R32 ;  /* 0x006000208a007844 */ /* 0x0001e20000000200 */
[----:B------:R1:W-:Y:S06]  /*195d0*/  MEMBAR.ALL.CTA ;  /* 0x0000000000007992 */ /* 0x0003ec0000008000 */
[----:B-1----:R-:W1:Y:S01]  /*195e0*/  FENCE.VIEW.ASYNC.S ;  /* 0x00000000000073c6 */ /* 0x002e620000000000 */
[C---:B----4-:R-:W-:Y:S01]  /*195f0*/  ISETP.GT.AND P2, PT, R0.reuse, R14, PT ;  /* 0x0000000e0000720c */ /* 0x050fe20003f44270 */
[----:B------:R-:W-:-:S02]  /*19600*/  VIADD R0, R0, 0xffffffff ;  /* 0xffffffff00007836 */ /* 0x000fc40000000000 */
[----:B------:R-:W-:Y:S01]  /*19610*/  IMAD.MOV.U32 R14, RZ, RZ, R22 ;  /* 0x000000ffff0e7224 */ /* 0x000fe200078e0016 */
[----:B-1----:R-:W-:-:S09]  /*19620*/  NOP ;  /* 0x0000000000007918 */ /* 0x002fd20000000000 */
[----:B0-----:R-:W-:Y:S05]  /*19630*/  @P2 BRA `(.L_x_9541) ;  /* 0xffffffc400242947 */ /* 0x001fea000383ffff */
.L_x_9523:
[----:B------:R-:W-:Y:S05]  /*19640*/  WARPSYNC.ALL ;  /* 0x0000000000007948 */ /* 0x000fea0003800000 */
[----:B------:R-:W-:Y:S06]  /*19650*/  BAR.ARV 0x8, 0x1a0 ;  /* 0x0206800000007b1d */ /* 0x000fec0000002000 */
[----:B------:R-:W-:Y:S05]  /*19660*/  @!P0 BRA `(.L_x_9542) ;  /* 0x0000000000048947 */ /* 0x000fea0003800000 */
[----:B------:R-:W-:Y:S01]  /*19670*/  BPT.TRAP 0x1 ;  /* 0x000000040000795c */ /* 0x000fe20000300000 */
.L_x_9542:
[----:B------:R-:W-:Y:S01]  /*19680*/  IMAD R11, R17, 0x8, R2 ;  /* 0x00000008110b7824 */ /* 0x000fe200078e0202 */
[----:B------:R-:W-:-:S04]  /*19690*/  SHF.L.U32 R0, R22, 0x1f, RZ ;  /* 0x0000001f16007819 */ /* 0x000fc800000006ff */
[----:B------:R0:W1:Y:S01]  /*196a0*/  SYNCS.PHASECHK.TRANS64.TRYWAIT P2, [R11+URZ+0x2d850], R0 ;  /* 0x02d850000b0075a7 */ /* 0x000062000804017f */
[----:B------:R-:W-:Y:S05]  /*196b0*/  @!P0 BRA `(.L_x_9543) ;  /* 0x0000000000048947 */ /* 0x000fea0003800000 */
[----:B------:R-:W-:Y:S01]  /*196c0*/  BPT.TRAP 0x1 ;  /* 0x000000040000795c */ /* 0x000fe20000300000 */
.L_x_9543:
[----:B------:R-:W2:Y:S01]  /*196d0*/  LDL.LU R5, [R1+0x38] ;  /* 0x0000380001057983 */ /* 0x000ea20000300800 */
[----:B------:R-:W-:Y:S02]  /*196e0*/  VIADD R2, R2, 0x400 ;  /* 0x0000040002027836 */ /* 0x000fe40000000000 */
[----:B------:R-:W-:-:S03]  /*196f0*/  IMAD.MOV.U32 R9, RZ, RZ, 0x40000040 ;  /* 0x40000040ff097424 */ /* 0x000fc600078e00ff */
[----:B------:R-:W-:-:S04]  /*19700*/  SHF.R.U32.HI R2, RZ, 0x4, R2 ;  /* 0x00000004ff027819 */ /* 0x000fc80000011602 */
[----:B------:R-:W-:-:S04]  /*19710*/  LOP3.LUT R2, R2, 0x3fff, RZ, 0xc0, !PT ;  /* 0x00003fff02027812 */ /* 0x000fc800078ec0ff */
[----:B------:R-:W-:Y:S02]  /*19720*/  LOP3.LUT R2, R2, 0x2000000, RZ, 0xfc, !PT ;  /* 0x0200000002027812 */ /* 0x000fe400078efcff */
[----:B--2---:R-:W-:Y:S01]  /*19730*/  LOP3.LUT R8, R5, 0x10000, RZ, 0xfc, !PT ;  /* 0x0001000005087812 */ /* 0x004fe200078efcff */
[----:B-1----:R-:W-:Y:S06]  /*19740*/  @P2 BRA `(.L_x_9544) ;  /* 0x0000000000082947 */ /* 0x002fec0003800000 */
[----:B------:R-:W1:Y:S02]  /*19750*/  SYNCS.PHASECHK.TRANS64.TRYWAIT P0, [R11+URZ+0x2d850], R0 ;  /* 0x02d850000b0075a7 */ /* 0x000e64000800017f */
[----:B-1----:R-:W-:Y:S05]  /*19760*/  @!P0 BRA `(.L_x_9545) ;  /* 0x0000009000088947 */ /* 0x002fea0003800000 */
.L_x_9544:
[----:B------:R-:W-:Y:S01]  /*19770*/  IMAD R6, R17, 0x600, R2 ;  /* 0x0000060011067824 */ /* 0x000fe200078e0202 */
[----:B------:R-:W2:Y:S01]  /*19780*/  LDL.LU R24, [R1+0x4c] ;  /* 0x00004c0001187983 */ /* 0x000ea20000300800 */
[----:B------:R-:W-:Y:S01]  /*19790*/  IMAD.MOV.U32 R7, RZ, RZ, -0x7fffffe0 ;  /* 0x80000020ff077424 */ /* 0x000fe200078e00ff */
[----:B------:R-:W-:Y:S05]  /*197a0*/  WARPSYNC.ALL ;  /* 0x0000000000007948 */ /* 0x000fea0003800000 */
[C---:B------:R-:W-:Y:S01]  /*197b0*/  R2UR UR4, R8.reuse ;  /* 0x00000000080472ca */ /* 0x040fe200000e0000 */
[----:B------:R-:W-:Y:S01]  /*197c0*/  WARPGROUP.ARRIVE ;  /* 0x00000000000079c5 */ /* 0x000fe20000000000 */
[----:B------:R-:W-:Y:S01]  /*197d0*/  R2UR UR5, R9 ;  /* 0x00000000090572ca */ /* 0x000fe200000e0000 */
[----:B------:R-:W-:Y:S01]  /*197e0*/  VIADD R20, R8, 0x2 ;  /* 0x0000000208147836 */ /* 0x000fe20000000000 */
[C---:B------:R-:W-:Y:S01]  /*197f0*/  R2UR UR6, R6.reuse ;  /* 0x00000000060672ca */ /* 0x040fe200000e0000 */
[----:B------:R-:W-:Y:S01]  /*19800*/  VIADD R14, R6, 0x40 ;  /* 0x00000040060e7836 */ /* 0x000fe20000000000 */
[----:B------:R-:W-:Y:S01]  /*19810*/  R2UR UR7, R7 ;  /* 0x00000000070772ca */ /* 0x000fe200000e0000 */
[----:B------:R-:W-:Y:S01]  /*19820*/  IMAD.MOV.U32 R21, RZ, RZ, 0x40000040 ;  /* 0x40000040ff157424 */ /* 0x000fe200078e00ff */
[----:B------:R-:W3:Y:S01]  /*19830*/  SHFL.BFLY PT, R5, R4, 0x2, 0x1f ;  /* 0x0c401f0004057f89 */ /* 0x000ee200000e0000 */
[----:B------:R-:W-:-:S02]  /*19840*/  IMAD.MOV.U32 R15, RZ, RZ, -0x7fffffe0 ;  /* 0x80000020ff0f7424 */ /* 0x000fc400078e00ff */
[----:B------:R-:W-:Y:S01]  /*19850*/  IMAD.MOV.U32 R9, RZ, RZ, 0x40000040 ;  /* 0x40000040ff097424 */ /* 0x000fe200078e00ff */
[----:B01----:R-:W0:Y:S01]  /*19860*/  SHFL.BFLY PT, R0, R3, 0x2, 0x1f ;  /* 0x0c401f0003007f89 */ /* 0x003e2200000e0000 */
[----:B------:R-:W-:Y:S02]  /*19870*/  IMAD.MOV.U32 R7, RZ, RZ, -0x7fffffe0 ;  /* 0x80000020ff077424 */ /* 0x000fe400078e00ff */
[----:B------:R-:W-:-:S04]  /*19880*/  VIADD R17, R17, 0x1 ;  /* 0x0000000111117836 */ /* 0x000fc80000000000 */
[----:B------:R-:W-:Y:S01]  /*19890*/  HGMMA.64x96x16.F32 R88, gdesc[UR4].tnspB, R88, gsb0 ;  /* 0x41600000045879f0 */ /* 0x000fe20008000858 */
[----:B------:R-:W-:Y:S01]  /*198a0*/  R2UR UR4, R20 ;  /* 0x00000000140472ca */ /* 0x000fe200000e0000 */
[----:B------:R-:W-:Y:S01]  /*198b0*/  VIADD R20, R8, 0x4 ;  /* 0x0000000408147836 */ /* 0x000fe20000000000 */
[----:B------:R-:W-:Y:S01]  /*198c0*/  R2UR UR5, R21 ;  /* 0x00000000150572ca */ /* 0x000fe200000e0000 */
[----:B------:R-:W-:Y:S01]  /*198d0*/  IMAD.MOV.U32 R21, RZ, RZ, 0x40000040 ;  /* 0x40000040ff157424 */ /* 0x000fe200078e00ff */
[----:B------:R-:W-:Y:S01]  /*198e0*/  R2UR UR6, R14 ;  /* 0x000000000e0672ca */ /* 0x000fe200000e0000 */
[----:B------:R-:W-:Y:S01]  /*198f0*/  VIADD R14, R6, 0x80 ;  /* 0x00000080060e7836 */ /* 0x000fe20000000000 */
[----:B------:R-:W-:Y:S01]  /*19900*/  R2UR UR7, R15 ;  /* 0x000000000f0772ca */ /* 0x000fe200000e0000 */
[----:B------:R-:W-:Y:S01]  /*19910*/  IMAD.MOV.U32 R15, RZ, RZ, -0x7fffffe0 ;  /* 0x80000020ff0f7424 */ /* 0x000fe200078e00ff */
[----:B------:R-:W-:Y:S01]  /*19920*/  ISETP.NE.AND P2, PT, R17, 0x2, PT ;  /* 0x000000021100780c */ /* 0x000fe20003f45270 */
[----:B---3--:R-:W-:Y:S01]  /*19930*/  FADD.FTZ R5, R5, R4 ;  /* 0x0000000405057221 */ /* 0x008fe20000010000 */
[----:B------:R-:W-:-:S02]  /*19940*/  IMAD.MOV.U32 R4, RZ, RZ, RZ ;  /* 0x000000ffff047224 */ /* 0x000fc400078e00ff */
[----:B------:R-:W-:Y:S01]  /*19950*/  SEL R17, R17, RZ, P2 ;  /* 0x000000ff11117207 */ /* 0x000fe20001000000 */
[----:B0-----:R-:W-:Y:S01]  /*19960*/  FADD.FTZ R2, R0, R3 ;  /* 0x0000000300027221 */ /* 0x001fe20000010000 */
[----:B------:R-:W-:Y:S01]  /*19970*/  SEL R3, RZ, 0x1, P2 ;  /* 0x00000001ff037807 */ /* 0x000fe20001000000 */
[----:B------:R-:W0:Y:S03]  /*19980*/  SHFL.BFLY PT, R0, R5, 0x1, 0x1f ;  /* 0x0c201f0005007f89 */ /* 0x000e2600000e0000 */
[----:B------:R-:W-:Y:S01]  /*19990*/  LOP3.LUT R22, R22, R3, RZ, 0x3c, !PT ;  /* 0x0000000316167212 */ /* 0x000fe200078e3cff */
[----:B------:R-:W-:Y:S01]  /*199a0*/  IMAD.MOV.U32 R3, RZ, RZ, -0x800000 ;  /* 0xff800000ff037424 */ /* 0x000fe200078e00ff */
[----:B------:R-:W-:Y:S02]  /*199b0*/  WARPGROUP.DEPBAR.LE gsb0, 0x0 ;  /* 0x00008000000079c5 */ /* 0x000fe40000010000 */
[----:B------:R-:W-:-:S06]  /*199c0*/  WARPGROUP.ARRIVE ;  /* 0x00000000000079c5 */ /* 0x000fcc0000000000 */
        /* <DEDUP_REMOVED lines=9> */
[----:B------:R-:W-:Y:S02]  /*19a60*/  WARPGROUP.DEPBAR.LE gsb0, 0x0 ;  /* 0x00008000000079c5 */ /* 0x000fe40000010000 */
[----:B------:R-:W-:-:S09]  /*19a70*/  WARPGROUP.ARRIVE ;  /* 0x00000000000079c5 */ /* 0x000fd20000000000 */
[----:B------:R-:W-:Y:S01]  /*19a80*/  HGMMA.64x96x16.F32 R88, gdesc[UR4].tnspB, R88, gsb0 ;  /* 0x41600000045879f0 */ /* 0x000fe20008000858 */
[----:B------:R-:W-:Y:S01]  /*19a90*/  R2UR UR4, R20 ;  /* 0x00000000140472ca */ /* 0x000fe200000e0000 */
[----:B------:R-:W-:Y:S01]  /*19aa0*/  VIADD R20, R8, 0x600 ;  /* 0x0000060008147836 */ /* 0x000fe20000000000 */
[----:B------:R-:W-:Y:S02]  /*19ab0*/  R2UR UR5, R21 ;  /* 0x00000000150572ca */ /* 0x000fe400000e0000 */
[----:B------:R-:W-:Y:S01]  /*19ac0*/  R2UR UR6, R14 ;  /* 0x000000000e0672ca */ /* 0x000fe200000e0000 */
[----:B------:R-:W-:Y:S01]  /*19ad0*/  VIADD R14, R6, 0x100 ;  /* 0x00000100060e7836 */ /* 0x000fe20000000000 */
[----:B------:R-:W-:Y:S01]  /*19ae0*/  R2UR UR7, R15 ;  /* 0x000000000f0772ca */ /* 0x000fe200000e0000 */
[----:B------:R-:W-:Y:S01]  /*19af0*/  IMAD.MOV.U32 R15, RZ, RZ, -0x7fffffe0 ;  /* 0x80000020ff0f7424 */ /* 0x000fe200078e00ff */
[----:B------:R-:W-:Y:S01]  /*19b00*/  MOV R21, 0x40000040 ;  /* 0x4000004000157802 */ /* 0x000fe20000000f00 */
[----:B--2---:R-:W-:-:S05]  /*19b10*/  VIADD R24, R24, 0x1 ;  /* 0x0000000118187836 */ /* 0x004fca0000000000 */
[----:B------:R-:W-:Y:S01]  /*19b20*/  STL [R1+0x4c], R24 ;  /* 0x00004c1801007387 */ /* 0x000fe20000100800 */
        /* <DEDUP_REMOVED lines=21> */
[----:B------:R-:W-:Y:S02]  /*19c80*/  IMAD.MOV.U32 R15, RZ, RZ, -0x7fffffe0 ;  /* 0x80000020ff0f7424 */ /* 0x000fe400078e00ff */
[----:B------:R-:W-:-:S02]  /*19c90*/  VIADD R8, R8, 0x606 ;  /* 0x0000060608087836 */ /* 0x000fc40000000000 */
[----:B------:R-:W-:Y:S01]  /*19ca0*/  VIADD R6, R6, 0x1c0 ;  /* 0x000001c006067836 */ /* 0x000fe20000000000 */
[----:B------:R-:W-:Y:S02]  /*19cb0*/  WARPGROUP.DEPBAR.LE gsb0, 0x0 ;  /* 0x00008000000079c5 */ /* 0x000fe40000010000 */
[----:B------:R-:W-:-:S06]  /*19cc0*/  WARPGROUP.ARRIVE ;  /* 0x00000000000079c5 */ /* 0x000fcc0000000000 */
        /* <DEDUP_REMOVED lines=8> */
[----:B------:R-:W-:Y:S01]  /*19d50*/  R2UR UR4, R8 ;  /* 0x00000000080472ca */ /* 0x000fe200000e0000 */
[----:B0-----:R-:W-:Y:S01]  /*19d60*/  FADD.FTZ R8, R5, R0 ;  /* 0x0000000005087221 */ /* 0x001fe20000010000 */
[----:B------:R-:W-:Y:S01]  /*19d70*/  R2UR UR5, R9 ;  /* 0x00000000090572ca */ /* 0x000fe200000e0000 */
[----:B------:R-:W-:Y:S01]  /*19d80*/  @!P1 VIADD R9, R11, 0x2d860 ;  /* 0x0002d8600b099836 */ /* 0x000fe20000000000 */
[----:B------:R-:W-:Y:S01]  /*19d90*/  R2UR UR6, R6 ;  /* 0x00000000060672ca */ /* 0x000fe200000e0000 */
[----:B------:R-:W-:Y:S01]  /*19da0*/  IMAD.U32 R5, RZ, RZ, UR39 ;  /* 0x00000027ff057e24 */ /* 0x000fe2000f8e00ff */
[----:B------:R-:W-:Y:S01]  /*19db0*/  R2UR UR7, R7 ;  /* 0x00000000070772ca */ /* 0x000fe200000e0000 */
[----:B------:R-:W-:Y:S01]  /*19dc0*/  IMAD.U32 R11, RZ, RZ, UR39 ;  /* 0x00000027ff0b7e24 */ /* 0x000fe2000f8e00ff */
[----:B------:R-:W0:Y:S01]  /*19dd0*/  SHFL.BFLY PT, R7, R2, 0x1, 0x1f ;  /* 0x0c201f0002077f89 */ /* 0x000e2200000e0000 */
[----:B------:R-:W-:Y:S01]  /*19de0*/  FSETP.NE.FTZ.AND P0, PT, R8, RZ, PT ;  /* 0x000000ff0800720b */ /* 0x000fe20003f15000 */
[----:B------:R-:W-:Y:S01]  /*19df0*/  IMAD.MOV.U32 R0, RZ, RZ, -0x800000 ;  /* 0xff800000ff007424 */ /* 0x000fe200078e00ff */
[----:B------:R-:W-:-:S11]  /*19e00*/  @!P1 PRMT R9, RZ, 0x654, R9 ;  /* 0x00000654ff099816 */ /* 0x000fd60000000009 */
[----:B------:R-:W1:Y:S01]  /*19e10*/  @P0 MUFU.LG2 R6, R8 ;  /* 0x0000000800060308 */ /* 0x000e620000000c00 */
[----:B------:R-:W-:-:S07]  /*19e20*/  @P0 FMUL.FTZ R5, R5, 0.69314718246459960938 ;  /* 0x3f31721805050820 */ /* 0x000fce0000410000 */
[----:B------:R-:W-:Y:S01]  /*19e30*/  @P0 MUFU.RCP R4, R8 ;  /* 0x0000000800040308 */ /* 0x000fe20000001000 */
[----:B0-----:R-:W-:Y:S01]  /*19e40*/  FADD.FTZ R10, R2, R7 ;  /* 0x00000007020a7221 */ /* 0x001fe20000010000 */
[----:B------:R-:W-:-:S04]  /*19e50*/  MOV R2, RZ ;  /* 0x000000ff00027202 */ /* 0x000fc80000000f00 */
[----:B------:R-:W-:Y:S01]  /*19e60*/  FSETP.NE.FTZ.AND P3, PT, R10, RZ, PT ;  /* 0x000000ff0a00720b */ /* 0x000fe20003f75000 */
[----:B-1----:R-:W-:-:S04]  /*19e70*/  @P0 FMUL.FTZ R6, R6, 0.69314718246459960938 ;  /* 0x3f31721806060820 */ /* 0x002fc80000410000 */
        /* <DEDUP_REMOVED lines=9> */
[----:B------:R-:W-:Y:S03]  /*19f10*/  HGMMA.64x96x16.F32 R88, gdesc[UR4].tnspB, R88, gsb0 ;  /* 0x41600000045879f0 */ /* 0x000fe60008000858 */
        /* <DEDUP_REMOVED lines=50> */
.L_x_9430:
[----:B------:R-:W-:Y:S05]  /*1a240*/  WARPSYNC.ALL ;  /* 0x0000000000007948 */ /* 0x000fea0003800000 */
[----:B------:R-:W0:Y:S08]  /*1a250*/  S2UR UR5, SR_CgaCtaId ;  /* 0x00000000000579c3 */ /* 0x000e300000008800 */
[----:B------:R-:W-:Y:S06]  /*1a260*/  BAR.SYNC.DEFER_BLOCKING 0x5, 0x1a0 ;  /* 0x0146800000007b1d */ /* 0x000fec0000010000 */
[----:B------:R-:W-:Y:S01]  /*1a270*/  UMOV UR4, 0x400 ;  /* 0x0000040000047882 */ /* 0x000fe20000000000 */
[----:B------:R-:W-:Y:S01]  /*1a280*/  BSSY B0, `(.L_x_9546) ;  /* 0x0000190000007945 */ /* 0x000fe20003800000 */
[----:B------:R-:W1:Y:S01]  /*1a290*/  S2R R46, SR_TID.X ;  /* 0x00000000002e7919 */ /* 0x000e620000002100 */
[----:B0-----:R-:W-:-:S06]  /*1a2a0*/  ULEA UR4, UR5, UR4, 0x18 ;  /* 0x0000000405047291 */ /* 0x001fcc000f8ec03f */
[----:B------:R-:W-:-:S05]  /*1a2b0*/  IMAD.U32 R2, RZ, RZ, UR4 ;  /* 0x00000004ff027e24 */ /* 0x000fca000f8e00ff */
[----:B------:R-:W0:Y:S01]  /*1a2c0*/  LDS.128 R8, [R2+0x2d8d0] ;  /* 0x02d8d00002087984 */ /* 0x000e220000000c00 */
[----:B-1----:R-:W-:-:S05]  /*1a2d0*/  VIADD R32, R46, 0xffffff80 ;  /* 0xffffff802e207836 */ /* 0x002fca0000000000 */
[----:B------:R-:W-:-:S04]  /*1a2e0*/  SHF.R.S32.HI R33, RZ, 0x1f, R32 ;  /* 0x0000001fff217819 */ /* 0x000fc80000011420 */
[----:B------:R-:W-:-:S04]  /*1a2f0*/  LEA.HI R20, R33, R32, RZ, 0x2 ;  /* 0x0000002021147211 */ /* 0x000fc800078f10ff */
[----:B------:R-:W-:Y:S02]  /*1a300*/  LOP3.LUT R5, R20, 0x1ffffffc, RZ, 0xc0, !PT ;  /* 0x1ffffffc14057812 */ /* 0x000fe400078ec0ff */
[----:B------:R-:W-:-:S03]  /*1a310*/  SHF.R.S32.HI R20, RZ, 0x2, R20 ;  /* 0x00000002ff147819 */ /* 0x000fc60000011414 */
[----:B------:R-:W-:-:S04]  /*1a320*/  IMAD.IADD R5, R32, 0x1, -R5 ;  /* 0x0000000120057824 */ /* 0x000fc800078e0a05 */
[----:B------:R-:W-:Y:S01]  /*1a330*/  IMAD.SHL.U32 R36, R5, 0x8, RZ ;  /* 0x0000000805247824 */ /* 0x000fe200078e00ff */
[----:B0-----:R0:W-:Y:S04]  /*1a340*/  STL.64 [R1+0x30], R8 ;  /* 0x0000300801007387 */ /* 0x0011e80000100a00 */
[----:B------:R0:W-:Y:S01]  /*1a350*/  STL.64 [R1+0x38], R10 ;  /* 0x0000380a01007387 */ /* 0x0001e20000100a00 */
[----:B------:R-:W-:Y:S06]  /*1a360*/  BAR.ARV 0x4, 0x1a0 ;  /* 0x0106800000007b1d */ /* 0x000fec0000002000 */
[----:B------:R-:W-:Y:S05]  /*1a370*/  @P0 BRA `(.L_x_9547) ;  /* 0x0000001000240947 */ /* 0x000fea0003800000 */
[----:B------:R-:W2:Y:S01]  /*1a380*/  LDL R45, [R1+0x48] ;  /* 0x00004800012d7983 */ /* 0x000ea20000100800 */
[CC--:B------:R-:W-:Y:S01]  /*1a390*/  LEA.HI R4, R33.reuse, R32.reuse, RZ, 0x4 ;  /* 0x0000002021047211 */ /* 0x0c0fe200078f20ff */
[----:B------:R-:W-:Y:S05]  /*1a3a0*/  WARPSYNC.ALL ;  /* 0x0000000000007948 */ /* 0x000fea0003800000 */
[----:B------:R-:W1:Y:S01]  /*1a3b0*/  S2R R5, SR_SWINHI ;  /* 0x0000000000057919 */ /* 0x000e620000002f00 */
[----:B0-----:R-:W-:Y:S01]  /*1a3c0*/  SHF.R.S32.HI R11, RZ, 0x4, R4 ;  /* 0x00000004ff0b7819 */ /* 0x001fe20000011404 */
[----:B------:R-:W-:Y:S01]  /*1a3d0*/  ULDC.64 UR4, c[0x0][0xbd8] ;  /* 0x0002f60000047ab9 */ /* 0x000fe20000000a00 */
[----:B------:R-:W-:-:S02]  /*1a3e0*/  LEA.HI R10, R33, R32, RZ, 0x5 ;  /* 0x00000020210a7211 */ /* 0x000fc400078f28ff */
[C---:B------:R-:W-:Y:S02]  /*1a3f0*/  LEA.HI R8, R4.reuse, R11, RZ, 0x1 ;  /* 0x0000000b04087211 */ /* 0x040fe400078f08ff */
[----:B------:R-:W-:Y:S02]  /*1a400*/  LOP3.LUT R9, R4, 0xfffffff0, RZ, 0xc0, !PT ;  /* 0xfffffff004097812 */ /* 0x000fe400078ec0ff */
[----:B------:R-:W-:Y:S02]  /*1a410*/  LOP3.LUT R8, R8, 0x1ffffffe, RZ, 0xc0, !PT ;  /* 0x1ffffffe08087812 */ /* 0x000fe400078ec0ff */
[----:B------:R-:W-:Y:S01]  /*1a420*/  SHF.R.S32.HI R10, RZ, 0x5, R10 ;  /* 0x00000005ff0a7819 */ /* 0x000fe2000001140a */
[----:B------:R-:W-:Y:S01]  /*1a430*/  IMAD.IADD R9, R32, 0x1, -R9 ;  /* 0x0000000120097824 */ /* 0x000fe200078e0a09 */
[----:B------:R-:W-:Y:S01]  /*1a440*/  F2FP.F16.F32.PACK_AB R6, R93, R6 ;  /* 0x000000065d06723e */ /* 0x000fe200000000ff */
[----:B------:R-:W-:Y:S01]  /*1a450*/  IMAD.IADD R8, R11, 0x1, -R8 ;  /* 0x000000010b087824 */ /* 0x000fe200078e0a08 */
[----:B------:R-:W-:Y:S01]  /*1a460*/  F2FP.F16.F32.PACK_AB R26, R125, R26 ;  /* 0x0000001a7d1a723e */ /* 0x000fe200000000ff */
[----:B------:R-:W-:Y:S01]  /*1a470*/  IMAD R9, R10, 0x10, R9 ;  /* 0x000000100a097824 */ /* 0x000fe200078e0209 */
[----:B------:R-:W-:Y:S01]  /*1a480*/  F2FP.F16.F32.PACK_AB R27, R34, R27 ;  /* 0x0000001b221b723e */ /* 0x000fe200000000ff */
[----:B------:R-:W-:Y:S01]  /*1a490*/  IMAD.SHL.U32 R8, R8, 0x8, RZ ;  /* 0x0000000808087824 */ /* 0x000fe200078e00ff */
[----:B------:R-:W-:-:S02]  /*1a4a0*/  MOV R28, R2 ;  /* 0x00000002001c7202 */ /* 0x000fc40000000f00 */
[----:B-1----:R-:W-:Y:S01]  /*1a4b0*/  MOV R29, R5 ;  /* 0x00000005001d7202 */ /* 0x002fe20000000f00 */
[----:B------:R-:W-:-:S04]  /*1a4c0*/  IMAD.U32 R5, R9, 0x20, R8 ;  /* 0x0000002009057824 */ /* 0x000fc800078e0008 */
[----:B------:R-:W-:Y:S01]  /*1a4d0*/  IMAD.WIDE R4, R5, 0x2, R28 ;  /* 0x0000000205047825 */ /* 0x000fe200078e021c */
[----:B------:R-:W-:Y:S02]  /*1a4e0*/  BAR.SYNC.DEFER_BLOCKING 0x1, 0x180 ;  /* 0x0046000000007b1d */ /* 0x000fe40000010000 */
[C---:B------:R-:W-:Y:S02]  /*1a4f0*/  IADD3 R39, P1, R4.reuse, 0x6000, RZ ;  /* 0x0000600004277810 */ /* 0x040fe40007f3e0ff */
[C---:B------:R-:W-:Y:S02]  /*1a500*/  IADD3 R31, P4, R4.reuse, 0x20, RZ ;  /* 0x00000020041f7810 */ /* 0x040fe40007f9e0ff */
[C---:B------:R-:W-:Y:S01]  /*1a510*/  IADD3 R35, P3, R4.reuse, 0x3000, RZ ;  /* 0x0000300004237810 */ /* 0x040fe20007f7e0ff */
[--C-:B------:R-:W-:Y:S01]  /*1a520*/  IMAD.X R15, RZ, RZ, R5.reuse, P1 ;  /* 0x000000ffff0f7224 */ /* 0x100fe200008e0605 */
[C---:B------:R-:W-:Y:S01]  /*1a530*/  IADD3 R37, P2, R4.reuse, 0x3020, RZ ;  /* 0x0000302004257810 */ /* 0x040fe20007f5e0ff */
[--C-:B------:R-:W-:Y:S01]  /*1a540*/  IMAD.X R9, RZ, RZ, R5.reuse, P4 ;  /* 0x000000ffff097224 */ /* 0x100fe200020e0605 */
[----:B------:R-:W-:Y:S01]  /*1a550*/  LOP3.LUT R13, R4, 0x180, RZ, 0xc0, !PT ;  /* 0x00000180040d7812 */ /* 0x000fe200078ec0ff */
[----:B------:R-:W-:Y:S01]  /*1a560*/  IMAD.X R11, RZ, RZ, R5, P3 ;  /* 0x000000ffff0b7224 */ /* 0x000fe200018e0605 */
[----:B------:R-:W-:-:S02]  /*1a570*/  ISETP.NE.U32.AND P1, PT, RZ, UR4, PT ;  /* 0x00000004ff007c0c */ /* 0x000fc4000bf25070 */
[----:B------:R-:W-:Y:S02]  /*1a580*/  IADD3 R41, P0, R4, 0x6020, RZ ;  /* 0x0000602004297810 */ /* 0x000fe40007f1e0ff */
[----:B------:R-:W-:Y:S02]  /*1a590*/  LOP3.LUT R8, R31, 0x180, RZ, 0xc0, !PT ;  /* 0x000001801f087812 */ /* 0x000fe400078ec0ff */
[----:B------:R-:W-:Y:S01]  /*1a5a0*/  LOP3.LUT R10, R35, 0x180, RZ, 0xc0, !PT ;  /* 0x00000180230a7812 */ /* 0x000fe200078ec0ff */
[----:B------:R-:W-:Y:S01]  /*1a5b0*/  IMAD.X R25, RZ, RZ, R5, P0 ;  /* 0x000000ffff197224 */ /* 0x000fe200000e0605 */
[----:B------:R-:W-:Y:S02]  /*1a5c0*/  LOP3.LUT R12, R37, 0x180, RZ, 0xc0, !PT ;  /* 0x00000180250c7812 */ /* 0x000fe400078ec0ff */
[----:B------:R-:W-:Y:S02]  /*1a5d0*/  LOP3.LUT R14, R39, 0x180, RZ, 0xc0, !PT ;  /* 0x00000180270e7812 */ /* 0x000fe400078ec0ff */
[----:B------:R-:W-:-:S02]  /*1a5e0*/  SHF.R.U64 R13, R13, 0x3, RZ ;  /* 0x000000030d0d7819 */ /* 0x000fc400000012ff */
[----:B------:R-:W-:Y:S01]  /*1a5f0*/  ISETP.NE.AND.EX P1, PT, RZ, UR5, PT, P1 ;  /* 0x00000005ff007c0c */ /* 0x000fe2000bf25310 */
[----:B------:R-:W-:Y:S01]  /*1a600*/  ULDC.64 UR4, c[0x0][0xbe0] ;  /* 0x0002f80000047ab9 */ /* 0x000fe20000000a00 */
[----:B------:R-:W-:Y:S02]  /*1a610*/  SHF.R.U64 R8, R8, 0x3, RZ ;  /* 0x0000000308087819 */ /* 0x000fe400000012ff */
[----:B------:R-:W-:Y:S02]  /*1a620*/  SHF.R.U64 R10, R10, 0x3, RZ ;  /* 0x000000030a0a7819 */ /* 0x000fe400000012ff */
[----:B------:R-:W-:Y:S02]  /*1a630*/  SHF.R.U64 R12, R12, 0x3, RZ ;  /* 0x000000030c0c7819 */ /* 0x000fe400000012ff */
[----:B------:R-:W-:Y:S02]  /*1a640*/  SHF.R.U64 R14, R14, 0x3, RZ ;  /* 0x000000030e0e7819 */ /* 0x000fe400000012ff */
[----:B------:R-:W-:Y:S01]  /*1a650*/  LOP3.LUT R4, R13, R4, RZ, 0x3c, !PT ;  /* 0x000000040d047212 */ /* 0x000fe200078e3cff */
[----:B------:R-:W-:Y:S01]  /*1a660*/  IMAD.X R13, RZ, RZ, R5, P2 ;  /* 0x000000ffff0d7224 */ /* 0x000fe200010e0605 */
[----:B------:R-:W-:-:S02]  /*1a670*/  ISETP.NE.U32.AND P0, PT, RZ, UR4, PT ;  /* 0x00000004ff007c0c */ /* 0x000fc4000bf05070 */
[----:B------:R-:W-:Y:S02]  /*1a680*/  LOP3.LUT R8, R8, R31, RZ, 0x3c, !PT ;  /* 0x0000001f08087212 */ /* 0x000fe400078e3cff */
[----:B------:R-:W-:Y:S02]  /*1a690*/  LOP3.LUT R24, R41, 0x180, RZ, 0xc0, !PT ;  /* 0x0000018029187812 */ /* 0x000fe400078ec0ff */
[----:B------:R-:W-:Y:S02]  /*1a6a0*/  LOP3.LUT R10, R10, R35, RZ, 0x3c, !PT ;  /* 0x000000230a0a7212 */ /* 0x000fe400078e3cff */
[----:B------:R-:W-:Y:S02]  /*1a6b0*/  LOP3.LUT R12, R12, R37, RZ, 0x3c, !PT ;  /* 0x000000250c0c7212 */ /* 0x000fe400078e3cff */
[----:B------:R-:W-:Y:S02]  /*1a6c0*/  LOP3.LUT R14, R14, R39, RZ, 0x3c, !PT ;  /* 0x000000270e0e7212 */ /* 0x000fe400078e3cff */
[----:B------:R-:W-:-:S02]  /*1a6d0*/  MOV R35, R4 ;  /* 0x0000000400237202 */ /* 0x000fc40000000f00 */
[----:B------:R-:W-:Y:S02]  /*1a6e0*/  ISETP.NE.AND.EX P0, PT, RZ, UR5, PT, P0 ;  /* 0x00000005ff007c0c */ /* 0x000fe4000bf05300 */
[----:B------:R-:W-:Y:S02]  /*1a6f0*/  F2FP.F16.F32.PACK_AB R4, R30, R7 ;  /* 0x000000071e04723e */ /* 0x000fe400000000ff */
[----:B------:R-:W-:Y:S01]  /*1a700*/  SHF.R.U64 R24, R24, 0x3, RZ ;  /* 0x0000000318187819 */ /* 0x000fe200000012ff */
[----:B------:R-:W2:Y:S01]  /*1a710*/  LDC.64 R30, c[0x0][0xbd8] ;  /* 0x0002f600ff1e7b82 */ /* 0x000ea20000000a00 */
[----:B------:R-:W-:Y:S02]  /*1a720*/  F2FP.F16.F32.PACK_AB R5, R91, R90 ;  /* 0x0000005a5b05723e */ /* 0x000fe400000000ff */
[----:B------:R-:W-:Y:S02]  /*1a730*/  F2FP.F16.F32.PACK_AB R7, R95, R94 ;  /* 0x0000005e5f07723e */ /* 0x000fe400000000ff */
[----:B------:R-:W-:-:S02]  /*1a740*/  MOV R40, R8 ;  /* 0x0000000800287202 */ /* 0x000fc40000000f00 */
[----:B------:R-:W-:Y:S01]  /*1a750*/  MOV R38, R10 ;  /* 0x0000000a00267202 */ /* 0x000fe20000000f00 */
[----:B------:R0:W-:Y:S01]  /*1a760*/  STSM.16.M88.4 [R35], R4 ;  /* 0x0000000423007844 */ /* 0x0001e20000000200 */
[----:B------:R-:W-:Y:S02]  /*1a770*/  MOV R39, R12 ;  /* 0x0000000c00277202 */ /* 0x000fe40000000f00 */
[----:B------:R-:W-:Y:S02]  /*1a780*/  MOV R37, R14 ;  /* 0x0000000e00257202 */ /* 0x000fe40000000f00 */
[----:B------:R-:W-:Y:S02]  /*1a790*/  F2FP.F16.F32.PACK_AB R8, R97, R96 ;  /* 0x000000606108723e */ /* 0x000fe400000000ff */
        /* <DEDUP_REMOVED lines=8> */
[----:B------:R-:W-:-:S02]  /*1a820*/  LOP3.LUT R24, R24, R41, RZ, 0x3c, !PT ;  /* 0x0000002918187212 */ /* 0x000fc400078e3cff */
[----:B------:R-:W-:Y:S01]  /*1a830*/  LEA.HI R33, R33, R32, RZ, 0x7 ;  /* 0x0000002021217211 */ /* 0x000fe200078f38ff */
[----:B------:R3:W-:Y:S01]  /*1a840*/  STSM.16.M88.4 [R38], R12 ;  /* 0x0000000c26007844 */ /* 0x0007e20000000200 */
[----:B0-----:R-:W-:Y:S02]  /*1a850*/  MOV R35, R24 ;  /* 0x0000001800237202 */ /* 0x001fe40000000f00 */
[----:B------:R-:W-:Y:S02]  /*1a860*/  F2FP.F16.F32.PACK_AB R4, R113, R112 ;  /* 0x000000707104723e */ /* 0x000fe400000000ff */
[----:B------:R-:W-:Y:S02]  /*1a870*/  F2FP.F16.F32.PACK_AB R5, R115, R114 ;  /* 0x000000727305723e */ /* 0x000fe400000000ff */
[----:B------:R-:W-:Y:S02]  /*1a880*/  F2FP.F16.F32.PACK_AB R6, R117, R116 ;  /* 0x000000747506723e */ /* 0x000fe400000000ff */
[----:B------:R-:W-:-:S02]  /*1a890*/  F2FP.F16.F32.PACK_AB R7, R119, R118 ;  /* 0x000000767707723e */ /* 0x000fc400000000ff */
[----:B------:R-:W-:Y:S02]  /*1a8a0*/  F2FP.F16.F32.PACK_AB R24, R121, R120 ;  /* 0x000000787918723e */ /* 0x000fe400000000ff */
[----:B------:R-:W-:Y:S01]  /*1a8b0*/  F2FP.F16.F32.PACK_AB R25, R123, R122 ;  /* 0x0000007a7b19723e */ /* 0x000fe200000000ff */
[----:B------:R0:W-:Y:S01]  /*1a8c0*/  STSM.16.M88.4 [R39], R4 ;  /* 0x0000000427007844 */ /* 0x0001e20000000200 */
[----:B-1----:R-:W-:Y:S01]  /*1a8d0*/  F2FP.F16.F32.PACK_AB R8, R129, R128 ;  /* 0x000000808108723e */ /* 0x002fe200000000ff */
[----:B---3--:R-:W1:Y:S01]  /*1a8e0*/  @P0 LDC.64 R12, c[0x0][0xbe0] ;  /* 0x0002f800ff0c0b82 */ /* 0x008e620000000a00 */
[----:B------:R-:W-:Y:S01]  /*1a8f0*/  LOP3.LUT R15, R33, 0xffffff80, RZ, 0xc0, !PT ;  /* 0xffffff80210f7812 */ /* 0x000fe200078ec0ff */
[----:B------:R3:W-:Y:S01]  /*1a900*/  STSM.16.M88.4 [R37], R24 ;  /* 0x0000001825007844 */ /* 0x0007e20000000200 */
[----:B------:R-:W-:Y:S01]  /*1a910*/  F2FP.F16.F32.PACK_AB R9, R131, R130 ;  /* 0x000000828309723e */ /* 0x000fe200000000ff */
[----:B------:R-:W-:Y:S01]  /*1a920*/  ULDC UR4, c[0x0][0xa88] ;  /* 0x0002a20000047ab9 */ /* 0x000fe20000000800 */
[----:B------:R-:W-:-:S02]  /*1a930*/  F2FP.F16.F32.PACK_AB R10, R133, R132 ;  /* 0x00000084850a723e */ /* 0x000fc400000000ff */
[----:B------:R-:W-:Y:S01]  /*1a940*/  F2FP.F16.F32.PACK_AB R11, R135, R134 ;  /* 0x00000086870b723e */ /* 0x000fe200000000ff */
[----:B------:R-:W-:Y:S02]  /*1a950*/  IMAD.IADD R15, R32, 0x1, -R15 ;  /* 0x00000001200f7824 */ /* 0x000fe400078e0a0f */
[----:B------:R-:W-:Y:S02]  /*1a960*/  IMAD.MOV.U32 R38, RZ, RZ, RZ ;  /* 0x000000ffff267224 */ /* 0x000fe400078e00ff */
[----:B------:R3:W-:Y:S01]  /*1a970*/  STSM.16.M88.4 [R35], R8 ;  /* 0x0000000823007844 */ /* 0x0007e20000000200 */
[----:B------:R-:W-:-:S04]  /*1a980*/  SHF.R.S32.HI R14, RZ, 0x1f, R15 ;  /* 0x0000001fff0e7819 */ /* 0x000fc8000001140f */
[----:B0-----:R-:W-:-:S04]  /*1a990*/  LEA.HI R4, R14, R15, RZ, 0x2 ;  /* 0x0000000f0e047211 */ /* 0x001fc800078f10ff */
[--C-:B------:R-:W-:Y:S02]  /*1a9a0*/  SHF.R.S32.HI R6, RZ, 0x2, R4.reuse ;  /* 0x00000002ff067819 */ /* 0x100fe40000011404 */
[----:B------:R-:W-:-:S04]  /*1a9b0*/  SHF.R.S32.HI R5, RZ, 0x1f, R4 ;  /* 0x0000001fff057819 */ /* 0x000fc80000011404 */
[----:B------:R-:W-:Y:S01]  /*1a9c0*/  LEA.HI R5, R5, R6, RZ, 0x3 ;  /* 0x0000000605057211 */ /* 0x000fe200078f18ff */
[----:B------:R-:W-:-:S03]  /*1a9d0*/  IMAD.U32 R42, RZ, RZ, UR4 ;  /* 0x00000004ff2a7e24 */ /* 0x000fc6000f8e00ff */
[----:B------:R-:W-:Y:S01]  /*1a9e0*/  LOP3.LUT R7, R5, 0xfffffff8, RZ, 0xc0, !PT ;  /* 0xfffffff805077812 */ /* 0x000fe200078ec0ff */
[C---:B--2---:R-:W-:Y:S01]  /*1a9f0*/  IMAD.WIDE R30, R45.reuse, 0x4, R30 ;  /* 0x000000042d1e7825 */ /* 0x044fe200078e021e */
[----:B------:R-:W-:Y:S03]  /*1aa00*/  BAR.SYNC.DEFER_BLOCKING 0x1, 0x180 ;  /* 0x0046000000007b1d */ /* 0x000fe60000010000 */
[----:B-1----:R-:W-:-:S03]  /*1aa10*/  @P0 IMAD.WIDE R4, R45, 0x4, R12 ;  /* 0x000000042d040825 */ /* 0x002fc600078e020c */
[----:B------:R3:W5:Y:S01]  /*1aa20*/  @P1 LDG.E R38, desc[UR52][R30.64] ;  /* 0x000000341e261981 */ /* 0x000762000c1e1900 */
[----:B------:R-:W-:Y:S02]  /*1aa30*/  SHF.R.S32.HI R33, RZ, 0x7, R33 ;  /* 0x00000007ff217819 */ /* 0x000fe40000011421 */
[----:B------:R-:W-:Y:S01]  /*1aa40*/  IADD3 R7, R6, -R7, RZ ;  /* 0x8000000706077210 */ /* 0x000fe20007ffe0ff */
[----:B------:R3:W5:Y:S01]  /*1aa50*/  @P0 LDG.E R42, desc[UR52][R4.64] ;  /* 0x00000034042a0981 */ /* 0x000762000c1e1900 */
[----:B------:R-:W-:Y:S01]  /*1aa60*/  LEA.HI R14, R14, R15, RZ, 0x5 ;  /* 0x0000000f0e0e7211 */ /* 0x000fe200078f28ff */
[----:B------:R-:W-:Y:S01]  /*1aa70*/  IMAD.HI R6, R33, 0x55555556, RZ ;  /* 0x5555555621067827 */ /* 0x000fe200078e02ff */
[----:B------:R-:W-:Y:S06]  /*1aa80*/  @P0 BRA `(.L_x_9548) ;  /* 0x0000000000100947 */ /* 0x000fec0003800000 */
[----:B------:R-:W-:Y:S05]  /*1aa90*/  @!P1 BRA `(.L_x_9548) ;  /* 0x00000000000c9947 */ /* 0x000fea0003800000 */
[----:B---3--:R-:W2:Y:S04]  /*1aaa0*/  LDG.E R5, desc[UR52][R30.64] ;  /* 0x000000341e057981 */ /* 0x008ea8000c1e1900 */
[----:B-----5:R-:W2:Y:S02]  /*1aab0*/  LDG.E R42, desc[UR52][R30.64+0x4] ;  /* 0x000004341e2a7981 */ /* 0x020ea4000c1e1900 */
[----:B--2---:R-:W-:-:S07]  /*1aac0*/  IMAD.IADD R42, R42, 0x1, -R5 ;  /* 0x000000012a2a7824 */ /* 0x004fce00078e0a05 */
.L_x_9548:
[----:B------:R-:W2:Y:S01]  /*1aad0*/  LDL.LU R47, [R1+0x44] ;  /* 0x00004400012f7983 */ /* 0x000ea20000300800 */
[----:B------:R-:W-:Y:S01]  /*1aae0*/  LEA.HI R6, R6, R6, RZ, 0x1 ;  /* 0x0000000606067211 */ /* 0x000fe200078f08ff */
[----:B------:R-:W-:Y:S02]  /*1aaf0*/  ULDC.64 UR4, c[0x0][0xb70] ;  /* 0x0002dc0000047ab9 */ /* 0x000fe40000000a00 */
[----:B------:R-:W4:Y:S01]  /*1ab00*/  LDL.LU R46, [R1+0x50] ;  /* 0x00005000012e7983 */ /* 0x000f220000300800 */
[----:B------:R-:W-:Y:S01]  /*1ab10*/  SHF.R.S32.HI R14, RZ, 0x5, R14 ;  /* 0x00000005ff0e7819 */ /* 0x000fe2000001140e */
[----:B------:R-:W-:Y:S01]  /*1ab20*/  IMAD R33, R6, -0x3, R33 ;  /* 0xfffffffd06217824 */ /* 0x000fe200078e0221 */
[----:B-----5:R-:W-:Y:S02]  /*1ab30*/  SHF.R.S32.HI R39, RZ, 0x1f, R38 ;  /* 0x0000001fff277819 */ /* 0x020fe40000011426 */
[----:B------:R-:W-:Y:S01]  /*1ab40*/  SHF.R.S32.HI R6, RZ, 0x1f, R45 ;  /* 0x0000001fff067819 */ /* 0x000fe2000001142d */
[----:B------:R-:W-:Y:S01]  /*1ab50*/  IMAD R14, R14, 0x10, R7 ;  /* 0x000000100e0e7824 */ /* 0x000fe200078e0207 */
[----:B------:R-:W-:Y:S01]  /*1ab60*/  SEL R45, R45, RZ, !P1 ;  /* 0x000000ff2d2d7207 */ /* 0x000fe20004800000 */
[----:B------:R-:W-:Y:S01]  /*1ab70*/  IMAD R7, R20, 0x20, R36 ;  /* 0x0000002014077824 */ /* 0x000fe200078e0224 */
[----:B------:R-:W-:Y:S01]  /*1ab80*/  SEL R44, R6, RZ, !P1 ;  /* 0x000000ff062c7207 */ /* 0x000fe20004800000 */
[----:B---3--:R-:W-:Y:S01]  /*1ab90*/  IMAD R11, R33, 0x40, R14 ;  /* 0x00000040210b7824 */ /* 0x008fe200078e020e */
[----:B------:R-:W-:Y:S01]  /*1aba0*/  LOP3.LUT P0, RZ, R15, 0x3, RZ, 0xc0, !PT ;  /* 0x000000030fff7812 */ /* 0x000fe2000780c0ff */
[----:B------:R-:W-:-:S03]  /*1abb0*/  IMAD.WIDE R28, R7, 0x2, R28 ;  /* 0x00000002071c7825 */ /* 0x000fc600078e021c */
[C---:B------:R-:W-:Y:S02]  /*1abc0*/  IADD3 R13, P5, R28.reuse, 0x3000, RZ ;  /* 0x000030001c0d7810 */ /* 0x040fe40007fbe0ff */
[C---:B------:R-:W-:Y:S02]  /*1abd0*/  IADD3 R25, P4, R28.reuse, 0x4800, RZ ;  /* 0x000048001c197810 */ /* 0x040fe40007f9e0ff */
[----:B------:R-:W-:Y:S02]  /*1abe0*/  IADD3 R31, P3, R28, 0x6000, RZ ;  /* 0x000060001c1f7810 */ /* 0x000fe40007f7e0ff */
[----:B------:R-:W-:Y:S02]  /*1abf0*/  LOP3.LUT R12, R13, 0x180, RZ, 0xc0, !PT ;  /* 0x000001800d0c7812 */ /* 0x000fe400078ec0ff */
[----:B------:R-:W-:Y:S02]  /*1ac00*/  LOP3.LUT R24, R25, 0x180, RZ, 0xc0, !PT ;  /* 0x0000018019187812 */ /* 0x000fe400078ec0ff */
[----:B------:R-:W-:-:S02]  /*1ac10*/  LOP3.LUT R30, R31, 0x180, RZ, 0xc0, !PT ;  /* 0x000001801f1e7812 */ /* 0x000fc400078ec0ff */
        /* <DEDUP_REMOVED lines=9> */
[----:B------:R-:W-:Y:S01]  /*1acb0*/  SHF.R.S32.HI R37, RZ, 0x1f, R36 ;  /* 0x0000001fff257819 */ /* 0x000fe20000011424 */
[----:B------:R-:W-:Y:S01]  /*1acc0*/  BSSY B1, `(.L_x_9549) ;  /* 0x000005c000017945 */ /* 0x000fe20003800000 */
[----:B--2---:R-:W-:Y:S01]  /*1acd0*/  SHF.R.S32.HI R43, RZ, 0x1f, R47 ;  /* 0x0000001fff2b7819 */ /* 0x004fe2000001142f */
[----:B----4-:R-:W-:-:S04]  /*1ace0*/  IMAD R11, R46, 0xc0, R11 ;  /* 0x000000c02e0b7824 */ /* 0x010fc800078e020b */
[----:B------:R-:W-:Y:S01]  /*1acf0*/  IMAD R4, R43, UR4, RZ ;  /* 0x000000042b047c24 */ /* 0x000fe2000f8e02ff */
[----:B------:R-:W-:-:S03]  /*1ad00*/  SHF.R.S32.HI R7, RZ, 0x1f, R11 ;  /* 0x0000001fff077819 */ /* 0x000fc6000001140b */
[C---:B------:R-:W-:Y:S02]  /*1ad10*/  IMAD R9, R47.reuse, UR5, R4 ;  /* 0x000000052f097c24 */ /* 0x040fe4000f8e0204 */
[----:B------:R-:W-:Y:S01]  /*1ad20*/  IMAD.WIDE.U32 R4, R47, UR4, R38 ;  /* 0x000000042f047c25 */ /* 0x000fe2000f8e0026 */
[----:B------:R-:W-:-:S03]  /*1ad30*/  ULDC.64 UR4, c[0x0][0xb78] ;  /* 0x0002de0000047ab9 */ /* 0x000fc60000000a00 */
[----:B------:R-:W-:Y:S01]  /*1ad40*/  IMAD.IADD R5, R5, 0x1, R9 ;  /* 0x0000000105057824 */ /* 0x000fe200078e0209 */
[----:B------:R-:W-:Y:S01]  /*1ad50*/  IADD3 R9, P2, R28, 0x1800, RZ ;  /* 0x000018001c097810 */ /* 0x000fe20007f5e0ff */
[----:B------:R-:W-:Y:S02]  /*1ad60*/  IMAD R6, R44, UR4, RZ ;  /* 0x000000042c067c24 */ /* 0x000fe4000f8e02ff */
[----:B------:R-:W-:Y:S01]  /*1ad70*/  IMAD.WIDE.U32 R4, R45, UR4, R4 ;  /* 0x000000042d047c25 */ /* 0x000fe2000f8e0004 */
[----:B------:R-:W-:-:S03]  /*1ad80*/  LOP3.LUT R8, R9, 0x180, RZ, 0xc0, !PT ;  /* 0x0000018009087812 */ /* 0x000fc600078ec0ff */
[----:B------:R-:W-:Y:S01]  /*1ad90*/  IMAD R6, R45, UR5, R6 ;  /* 0x000000052d067c24 */ /* 0x000fe2000f8e0206 */
[----:B------:R-:W-:Y:S01]  /*1ada0*/  IADD3 R4, P1, R11, R4, RZ ;  /* 0x000000040b047210 */ /* 0x000fe20007f3e0ff */
[----:B------:R-:W-:Y:S01]  /*1adb0*/  ULDC.64 UR4, c[0x0][0xb40] ;  /* 0x0002d00000047ab9 */ /* 0x000fe20000000a00 */
[----:B------:R-:W-:Y:S02]  /*1adc0*/  SHF.R.U64 R8, R8, 0x3, RZ ;  /* 0x0000000308087819 */ /* 0x000fe400000012ff */
[----:B------:R-:W-:Y:S01]  /*1add0*/  IADD3.X R7, R7, R5, R6, P1, !PT ;  /* 0x0000000507077210 */ /* 0x000fe20000ffe406 */
[----:B------:R-:W-:Y:S01]  /*1ade0*/  VIADD R5, R11, 0x8 ;  /* 0x000000080b057836 */ /* 0x000fe20000000000 */
[----:B------:R-:W-:Y:S02]  /*1adf0*/  LEA R40, P1, R4, UR4, 0x2 ;  /* 0x0000000404287c11 */ /* 0x000fe4000f8210ff */
[----:B------:R-:W-:Y:S01]  /*1ae00*/  LOP3.LUT R8, R8, R9, RZ, 0x3c, !PT ;  /* 0x0000000908087212 */ /* 0x000fe200078e3cff */
[----:B------:R-:W-:Y:S01]  /*1ae10*/  IMAD.X R9, RZ, RZ, R29, P2 ;  /* 0x000000ffff097224 */ /* 0x000fe200010e061d */
[----:B------:R-:W-:Y:S01]  /*1ae20*/  LEA.HI.X R41, R4, UR5, R7, 0x2, P1 ;  /* 0x0000000504297c11 */ /* 0x000fe200088f1407 */
[----:B------:R-:W-:Y:S01]  /*1ae30*/  ULDC.64 UR4, c[0x0][0xaa0] ;  /* 0x0002a80000047ab9 */ /* 0x000fe20000000a00 */
[----:B------:R-:W-:-:S02]  /*1ae40*/  IADD3 R7, P2, R28, 0x7800, RZ ;  /* 0x000078001c077810 */ /* 0x000fc40007f5e0ff */
[----:B------:R-:W-:Y:S02]  /*1ae50*/  LOP3.LUT R4, R28, 0x180, RZ, 0xc0, !PT ;  /* 0x000001801c047812 */ /* 0x000fe400078ec0ff */
[-C--:B------:R-:W-:Y:S01]  /*1ae60*/  ISETP.GE.OR P1, PT, R11, R42.reuse, P0 ;  /* 0x0000002a0b00720c */ /* 0x080fe20000726670 */
[----:B------:R-:W-:Y:S01]  /*1ae70*/  IMAD.X R33, RZ, RZ, R29, P2 ;  /* 0x000000ffff217224 */ /* 0x000fe200010e061d */
[----:B------:R-:W-:Y:S02]  /*1ae80*/  ISETP.GE.OR P0, PT, R5, R42, P0 ;  /* 0x0000002a0500720c */ /* 0x000fe40000706670 */
[----:B------:R-:W-:Y:S02]  /*1ae90*/  LOP3.LUT R6, R7, 0x180, RZ, 0xc0, !PT ;  /* 0x0000018007067812 */ /* 0x000fe400078ec0ff */
[----:B------:R-:W-:Y:S02]  /*1aea0*/  SHF.R.U64 R5, R4, 0x3, RZ ;  /* 0x0000000304057819 */ /* 0x000fe400000012ff */
[----:B------:R-:W-:-:S02]  /*1aeb0*/  SHF.R.U64 R6, R6, 0x3, RZ ;  /* 0x0000000306067819 */ /* 0x000fc400000012ff */
[----:B------:R-:W-:Y:S01]  /*1aec0*/  LOP3.LUT R4, R5, R28, RZ, 0x3c, !PT ;  /* 0x0000001c05047212 */ /* 0x000fe200078e3cff */
[----:B------:R-:W-:Y:S01]  /*1aed0*/  IMAD.MOV.U32 R5, RZ, RZ, R29 ;  /* 0x000000ffff057224 */ /* 0x000fe200078e001d */
[----:B------:R-:W-:Y:S01]  /*1aee0*/  LOP3.LUT R32, R6, R7, RZ, 0x3c, !PT ;  /* 0x0000000706207212 */ /* 0x000fe200078e3cff */
[----:B------:R-:W-:Y:S04]  /*1aef0*/  @!P1 STG.E desc[UR52][R40.64], R0 ;  /* 0x0000000028009986 */ /* 0x000fe8000c101934 */
[----:B------:R0:W-:Y:S01]  /*1af00*/  @!P0 STG.E desc[UR52][R40.64+0x20], R3 ;  /* 0x0000200328008986 */ /* 0x0001e2000c101934 */
[----:B------:R-:W-:-:S03]  /*1af10*/  IMAD R21, R39, UR4, RZ ;  /* 0x0000000427157c24 */ /* 0x000fc6000f8e02ff */
[----:B------:R-:W5:Y:S04]  /*1af20*/  LD.E.128 R4, desc[UR52][R4.64] ;  /* 0x0000003404047980 */ /* 0x000f68000c101d00 */
[----:B------:R-:W5:Y:S04]  /*1af30*/  LD.E.128 R8, desc[UR52][R8.64] ;  /* 0x0000003408087980 */ /* 0x000f68000c101d00 */
[----:B------:R-:W5:Y:S04]  /*1af40*/  LD.E.128 R12, desc[UR52][R12.64] ;  /* 0x000000340c0c7980 */ /* 0x000f68000c101d00 */
[----:B------:R-:W5:Y:S04]  /*1af50*/  LD.E.128 R24, desc[UR52][R24.64] ;  /* 0x0000003418187980 */ /* 0x000f68000c101d00 */
[----:B------:R-:W5:Y:S04]  /*1af60*/  LD.E.128 R28, desc[UR52][R30.64] ;  /* 0x000000341e1c7980 */ /* 0x000f68000c101d00 */
[----:B------:R-:W5:Y:S01]  /*1af70*/  LD.E.128 R32, desc[UR52][R32.64] ;  /* 0x0000003420207980 */ /* 0x000f62000c101d00 */
[C---:B0-----:R-:W-:Y:S01]  /*1af80*/  IMAD.WIDE.U32 R40, R38.reuse, UR4, R36 ;  /* 0x0000000426287c25 */ /* 0x041fe2000f8e0024 */
[----:B------:R-:W-:Y:S01]  /*1af90*/  @!PT LDS RZ, [RZ] ;  /* 0x00000000fffff984 */ /* 0x000fe20000000800 */
[----:B------:R-:W-:Y:S01]  /*1afa0*/  @!PT LDS RZ, [RZ] ;  /* 0x00000000fffff984 */ /* 0x000fe20000000800 */
[----:B------:R-:W-:Y:S01]  /*1afb0*/  @!PT LDS RZ, [RZ] ;  /* 0x00000000fffff984 */ /* 0x000fe20000000800 */
[----:B------:R-:W-:Y:S01]  /*1afc0*/  @!PT LDS RZ, [RZ] ;  /* 0x00000000fffff984 */ /* 0x000fe20000000800 */
[----:B------:R0:W-:Y:S06]  /*1afd0*/  MEMBAR.ALL.CTA ;  /* 0x0000000000007992 */ /* 0x0001ec0000008000 */
[----:B0-----:R-:W0:Y:S01]  /*1afe0*/  FENCE.VIEW.ASYNC.S ;  /* 0x00000000000073c6 */ /* 0x001e220000000000 */
[----:B------:R-:W-:Y:S01]  /*1aff0*/  IMAD R21, R38, UR5, R21 ;  /* 0x0000000526157c24 */ /* 0x000fe2000f8e0215 */
[----:B------:R-:W-:Y:S01]  /*1b000*/  ULDC.64 UR4, c[0x0][0xae0] ;  /* 0x0002b80000047ab9 */ /* 0x000fe20000000a00 */
[----:B------:R-:W-:-:S02]  /*1b010*/  IMAD R42, R46, -0xc0, R42 ;  /* 0xffffff402e2a7824 */ /* 0x000fc400078e022a */
[----:B------:R-:W-:Y:S02]  /*1b020*/  IMAD.IADD R41, R41, 0x1, R21 ;  /* 0x0000000129297824 */ /* 0x000fe400078e0215 */
[----:B------:R-:W-:Y:S01]  /*1b030*/  IMAD R21, R43, UR4, RZ ;  /* 0x000000042b157c24 */ /* 0x000fe2000f8e02ff */
[CC--:B------:R-:W-:Y:S01]  /*1b040*/  ISETP.GE.AND P0, PT, R20.reuse, R42.reuse, PT ;  /* 0x0000002a1400720c */ /* 0x0c0fe20003f06270 */
[----:B------:R-:W-:Y:S02]  /*1b050*/  VIADD R3, R20, 0x60 ;  /* 0x0000006014037836 */ /* 0x000fe40000000000 */
[----:B------:R-:W-:Y:S02]  /*1b060*/  VIADD R0, R2, 0x2d820 ;  /* 0x0002d82002007836 */ /* 0x000fe40000000000 */
[----:B------:R-:W-:Y:S01]  /*1b070*/  IMAD R21, R47, UR5, R21 ;  /* 0x000000052f157c24 */ /* 0x000fe2000f8e0215 */
[----:B------:R-:W-:Y:S01]  /*1b080*/  ISETP.GE.AND P3, PT, R3, R42, PT ;  /* 0x0000002a0300720c */ /* 0x000fe20003f66270 */
[----:B------:R-:W-:Y:S01]  /*1b090*/  IMAD.WIDE.U32 R38, R47, UR4, R40 ;  /* 0x000000042f267c25 */ /* 0x000fe2000f8e0028 */
[----:B------:R-:W-:Y:S01]  /*1b0a0*/  ULDC.64 UR4, c[0x0][0xae8] ;  /* 0x0002ba0000047ab9 */ /* 0x000fe20000000a00 */
[----:B------:R-:W-:-:S02]  /*1b0b0*/  PRMT R0, RZ, 0x654, R0 ;  /* 0x00000654ff007816 */ /* 0x000fc40000000000 */
[----:B------:R-:W-:Y:S01]  /*1b0c0*/  IMAD.IADD R39, R39, 0x1, R21 ;  /* 0x0000000127277824 */ /* 0x000fe200078e0215 */
[----:B------:R-:W-:Y:S01]  /*1b0d0*/  SHF.R.S32.HI R21, RZ, 0x1f, R20 ;  /* 0x0000001fff157819 */ /* 0x000fe20000011414 */
[----:B------:R-:W-:Y:S02]  /*1b0e0*/  IMAD R3, R44, UR4, RZ ;  /* 0x000000042c037c24 */ /* 0x000fe4000f8e02ff */
[C---:B------:R-:W-:Y:S01]  /*1b0f0*/  IMAD.WIDE.U32 R40, R45.reuse, UR4, R38 ;  /* 0x000000042d287c25 */ /* 0x040fe2000f8e0026 */
[----:B0-----:R0:W-:Y:S03]  /*1b100*/  SYNCS.ARRIVE.TRANS64.RED.A1T0 RZ, [R0+URZ], RZ ;  /* 0x000000ff00ff79a7 */ /* 0x0011e6000810043f */
[----:B------:R-:W-:Y:S02]  /*1b110*/  IMAD R3, R45, UR5, R3 ;  /* 0x000000052d037c24 */ /* 0x000fe4000f8e0203 */
[----:B------:R-:W-:-:S04]  /*1b120*/  IMAD.WIDE R38, R46, 0xc0, R20 ;  /* 0x000000c02e267825 */ /* 0x000fc800078e0214 */
[----:B------:R-:W-:Y:S01]  /*1b130*/  IMAD.IADD R37, R41, 0x1, R3 ;  /* 0x0000000129257824 */ /* 0x000fe200078e0203 */
[----:B0-----:R-:W-:Y:S06]  /*1b140*/  @P0 BRA `(.L_x_9550) ;  /* 0x00000000004c0947 */ /* 0x001fec0003800000 */
        /* <DEDUP_REMOVED lines=19> */
.L_x_9550:
[----:B------:R-:W-:Y:S05]  /*1b280*/  BSYNC B1 ;  /* 0x0000000000017941 */ /* 0x000fea0003800000 */
.L_x_9549:
        /* <DEDUP_REMOVED lines=9> */
[C---:B------:R-:W-:Y:S01]  /*1b320*/  IMAD.WIDE.U32 R4, R3.reuse, UR4, R4 ;  /* 0x0000000403047c25 */ /* 0x040fe2000f8e0004 */
        /* <DEDUP_REMOVED lines=14> */
.L_x_9547:
[----:B0-----:R-:W2:Y:S01]  /*1b410*/  LDL R8, [R1+0x48] ;  /* 0x0000480001087983 */ /* 0x001ea20000100800 */
[----:B------:R-:W-:Y:S01]  /*1b420*/  ULDC.64 UR4, c[0x0][0xbd8] ;  /* 0x0002f60000047ab9 */ /* 0x000fe20000000a00 */
[----:B------:R-:W2:Y:S01]  /*1b430*/  LDC.64 R4, c[0x0][0xbd8] ;  /* 0x0002f600ff047b82 */ /* 0x000ea20000000a00 */
[----:B------:R-:W-:Y:S01]  /*1b440*/  ISETP.NE.U32.AND P0, PT, RZ, UR4, PT ;  /* 0x00000004ff007c0c */ /* 0x000fe2000bf05070 */
[----:B------:R-:W-:-:S03]  /*1b450*/  IMAD.MOV.U32 R3, RZ, RZ, RZ ;  /* 0x000000ffff037224 */ /* 0x000fc600078e00ff */
[----:B------:R-:W-:Y:S01]  /*1b460*/  ISETP.NE.AND.EX P0, PT, RZ, UR5, PT, P0 ;  /* 0x00000005ff007c0c */ /* 0x000fe2000bf05300 */
[----:B------:R-:W-:Y:S02]  /*1b470*/  ULDC.64 UR4, c[0x0][0xbe0] ;  /* 0x0002f80000047ab9 */ /* 0x000fe40000000a00 */
[----:B------:R-:W-:-:S04]  /*1b480*/  ISETP.NE.U32.AND P1, PT, RZ, UR4, PT ;  /* 0x00000004ff007c0c */ /* 0x000fc8000bf25070 */
[----:B------:R-:W-:-:S13]  /*1b490*/  ISETP.NE.AND.EX P1, PT, RZ, UR5, PT, P1 ;  /* 0x00000005ff007c0c */ /* 0x000fda000bf25310 */
[----:B------:R-:W0:Y:S01]  /*1b4a0*/  @P1 LDC.64 R6, c[0x0][0xbe0] ;  /* 0x0002f800ff061b82 */ /* 0x000e220000000a00 */
[----:B------:R-:W-:Y:S02]  /*1b4b0*/  ULDC UR4, c[0x0][0xa88] ;  /* 0x0002a20000047ab9 */ /* 0x000fe40000000800 */
[----:B------:R-:W-:Y:S02]  /*1b4c0*/  IMAD.U32 R0, RZ, RZ, UR4 ;  /* 0x00000004ff007e24 */ /* 0x000fe4000f8e00ff */
[----:B--2---:R-:W-:-:S04]  /*1b4d0*/  IMAD.WIDE R4, R8, 0x4, R4 ;  /* 0x0000000408047825 */ /* 0x004fc800078e0204 */
[----:B0-----:R-:W-:Y:S01]  /*1b4e0*/  @P1 IMAD.WIDE R6, R8, 0x4, R6 ;  /* 0x0000000408061825 */ /* 0x001fe200078e0206 */
[----:B------:R0:W5:Y:S04]  /*1b4f0*/  @P0 LDG.E R3, desc[UR52][R4.64] ;  /* 0x0000003404030981 */ /* 0x000168000c1e1900 */
[----:B------:R0:W5:Y:S01]  /*1b500*/  @P1 LDG.E R0, desc[UR52][R6.64] ;  /* 0x0000003406001981 */ /* 0x000162000c1e1900 */
[----:B------:R-:W-:Y:S01]  /*1b510*/  ISETP.GT.AND P2, PT, R32, 0xbf, PT ;  /* 0x000000bf2000780c */ /* 0x000fe20003f44270 */
[----:B------:R-:W-:-:S12]  /*1b520*/  @P1 BRA `(.L_x_9552) ;  /* 0x0000000000101947 */ /* 0x000fd80003800000 */
[----:B------:R-:W-:Y:S05]  /*1b530*/  @!P0 BRA `(.L_x_9552) ;  /* 0x00000000000c8947 */ /* 0x000fea0003800000 */
[----:B0-----:R-:W2:Y:S04]  /*1b540*/  LDG.E R7, desc[UR52][R4.64] ;  /* 0x0000003404077981 */ /* 0x001ea8000c1e1900 */
[----:B-----5:R-:W2:Y:S02]  /*1b550*/  LDG.E R0, desc[UR52][R4.64+0x4] ;  /* 0x0000043404007981 */ /* 0x020ea4000c1e1900 */
[----:B--2---:R-:W-:-:S07]  /*1b560*/  IMAD.IADD R0, R0, 0x1, -R7 ;  /* 0x0000000100007824 */ /* 0x004fce00078e0a07 */
.L_x_9552:
[----:B------:R-:W2:Y:S04]  /*1b570*/  LDL R13, [R1+0x44] ;  /* 0x00004400010d7983 */ /* 0x000ea80000100800 */
[----:B------:R1:W5:Y:S01]  /*1b580*/  LDL R12, [R1+0x50] ;  /* 0x00005000010c7983 */ /* 0x0003620000100800 */
[----:B0-----:R-:W-:Y:S01]  /*1b590*/  SHF.R.S32.HI R4, RZ, 0x1f, R8 ;  /* 0x0000001fff047819 */ /* 0x001fe20000011408 */
[----:B------:R-:W-:Y:S01]  /*1b5a0*/  BSSY B1, `(.L_x_9553) ;  /* 0x000001c000017945 */ /* 0x000fe20003800000 */
[----:B------:R-:W-:Y:S02]  /*1b5b0*/  SEL R11, R8, RZ, !P0 ;  /* 0x000000ff080b7207 */ /* 0x000fe40004000000 */
[----:B------:R-:W-:Y:S02]  /*1b5c0*/  SHF.R.S32.HI R37, RZ, 0x1f, R36 ;  /* 0x0000001fff257819 */ /* 0x000fe40000011424 */
[----:B------:R-:W-:-:S02]  /*1b5d0*/  SEL R10, R4, RZ, !P0 ;  /* 0x000000ff040a7207 */ /* 0x000fc40004000000 */
[----:B-----5:R-:W-:Y:S02]  /*1b5e0*/  SHF.R.S32.HI R8, RZ, 0x1f, R3 ;  /* 0x0000001fff087819 */ /* 0x020fe40000011403 */
[----:B--2---:R-:W-:Y:S01]  /*1b5f0*/  SHF.R.S32.HI R9, RZ, 0x1f, R13 ;  /* 0x0000001fff097819 */ /* 0x004fe2000001140d */
[----:B-1----:R-:W-:Y:S06]  /*1b600*/  @P2 BRA `(.L_x_9554) ;  /* 0x0000000000542947 */ /* 0x002fec0003800000 */
        /* <DEDUP_REMOVED lines=21> */
.L_x_9554:
[----:B------:R-:W-:Y:S05]  /*1b760*/  BSYNC B1 ;  /* 0x0000000000017941 */ /* 0x000fea0003800000 */
.L_x_9553:
[----:B------:R-:W-:Y:S01]  /*1b770*/  ULDC.64 UR4, c[0x0][0xaa0] ;  /* 0x0002a80000047ab9 */ /* 0x000fe20000000a00 */
[----:B0-----:R-:W-:Y:S01]  /*1b780*/  IMAD R7, R12, -0xc0, R0 ;  /* 0xffffff400c077824 */ /* 0x001fe200078e0200 */
[----:B------:R-:W-:Y:S01]  /*1b790*/  SHF.R.S32.HI R21, RZ, 0x1f, R20 ;  /* 0x0000001fff157819 */ /* 0x000fe20000011414 */
[----:B------:R-:W-:Y:S01]  /*1b7a0*/  IMAD R6, R8, UR4, RZ ;  /* 0x0000000408067c24 */ /* 0x000fe2000f8e02ff */
[----:B------:R-:W-:Y:S01]  /*1b7b0*/  BSSY B1, `(.L_x_9555) ;  /* 0x0000026000017945 */ /* 0x000fe20003800000 */
[----:B------:R-:W-:Y:S01]  /*1b7c0*/  IMAD.WIDE.U32 R4, R3, UR4, R36 ;  /* 0x0000000403047c25 */ /* 0x000fe2000f8e0024 */
[----:B------:R-:W-:-:S03]  /*1b7d0*/  ISETP.GE.AND P0, PT, R20, R7, PT ;  /* 0x000000071400720c */ /* 0x000fc60003f06270 */
[----:B------:R-:W-:Y:S01]  /*1b7e0*/  IMAD R3, R3, UR5, R6 ;  /* 0x0000000503037c24 */ /* 0x000fe2000f8e0206 */
[----:B------:R-:W-:Y:S01]  /*1b7f0*/  ULDC.64 UR4, c[0x0][0xae0] ;  /* 0x0002b80000047ab9 */ /* 0x000fe20000000a00 */
[----:B------:R-:W-:Y:S02]  /*1b800*/  VIADD R0, R20, 0x60 ;  /* 0x0000006014007836 */ /* 0x000fe40000000000 */
[----:B------:R-:W-:Y:S02]  /*1b810*/  IMAD R6, R9, UR4, RZ ;  /* 0x0000000409067c24 */ /* 0x000fe4000f8e02ff */
[----:B------:R-:W-:Y:S01]  /*1b820*/  IMAD.IADD R5, R5, 0x1, R3 ;  /* 0x0000000105057824 */ /* 0x000fe200078e0203 */
[----:B------:R-:W-:Y:S01]  /*1b830*/  ISETP.GE.AND P1, PT, R0, R7, PT ;  /* 0x000000070000720c */ /* 0x000fe20003f26270 */
[C---:B------:R-:W-:Y:S02]  /*1b840*/  IMAD R3, R13.reuse, UR5, R6 ;  /* 0x000000050d037c24 */ /* 0x040fe4000f8e0206 */
[----:B------:R-:W-:Y:S01]  /*1b850*/  IMAD.WIDE.U32 R4, R13, UR4, R4 ;  /* 0x000000040d047c25 */ /* 0x000fe2000f8e0004 */
[----:B------:R-:W-:-:S03]  /*1b860*/  ULDC.64 UR4, c[0x0][0xae8] ;  /* 0x0002ba0000047ab9 */ /* 0x000fc60000000a00 */
[----:B------:R-:W-:Y:S02]  /*1b870*/  IMAD.IADD R5, R5, 0x1, R3 ;  /* 0x0000000105057824 */ /* 0x000fe400078e0203 */
[----:B------:R-:W-:Y:S02]  /*1b880*/  IMAD R0, R10, UR4, RZ ;  /* 0x000000040a007c24 */ /* 0x000fe4000f8e02ff */
[----:B------:R-:W-:-:S04]  /*1b890*/  IMAD.WIDE.U32 R6, R11, UR4, R4 ;  /* 0x000000040b067c25 */ /* 0x000fc8000f8e0004 */
[----:B------:R-:W-:Y:S02]  /*1b8a0*/  IMAD R3, R11, UR5, R0 ;  /* 0x000000050b037c24 */ /* 0x000fe4000f8e0200 */
[----:B------:R-:W-:-:S04]  /*1b8b0*/  IMAD.WIDE R20, R12, 0xc0, R20 ;  /* 0x000000c00c147825 */ /* 0x000fc800078e0214 */
[----:B------:R-:W-:Y:S01]  /*1b8c0*/  IMAD.IADD R9, R7, 0x1, R3 ;  /* 0x0000000107097824 */ /* 0x000fe200078e0203 */
[----:B------:R-:W-:Y:S06]  /*1b8d0*/  @P0 BRA `(.L_x_9556) ;  /* 0x00000000004c0947 */ /* 0x000fec0003800000 */
        /* <DEDUP_REMOVED lines=19> */
.L_x_9556:
[----:B------:R-:W-:Y:S05]  /*1ba10*/  BSYNC B1 ;  /* 0x0000000000017941 */ /* 0x000fea0003800000 */
.L_x_9555:
        /* <DEDUP_REMOVED lines=22> */
.L_x_9551:
[----:B------:R-:W-:Y:S05]  /*1bb80*/  BSYNC B0 ;  /* 0x0000000000007941 */ /* 0x000fea0003800000 */
.L_x_9546:
[----:B------:R-:W4:Y:S01]  /*1bb90*/  LDL R0, [R1+0x3c] ;  /* 0x00003c0001007983 */ /* 0x000f220000100800 */
[----:B------:R-:W-:Y:S02]  /*1bba0*/  ULDC UR4, c[0x0][0xc14] ;  /* 0x0003050000047ab9 */ /* 0x000fe40000000800 */
[----:B----4-:R-:W-:-:S13]  /*1bbb0*/  ISETP.GE.AND P0, PT, R0, UR4, PT ;  /* 0x0000000400007c0c */ /* 0x010fda000bf06270 */
[----:B------:R-:W-:Y:S05]  /*1bbc0*/  @!P0 BRA `(.L_x_9557) ;  /* 0xfffffe5400448947 */ /* 0x000fea000383ffff */
[----:B------:R-:W-:Y:S05]  /*1bbd0*/  BRA `(.L_x_9348) ;  /* 0x00000060007c7947 */ /* 0x000fea0003800000 */
.L_x_9346:
[----:B------:R-:W-:-:S08]  /*1bbe0*/  NOP ;  /* 0x0000000000007918 */ /* 0x000fd00000000000 */
[----:B------:R-:W0:-:S00]  /*1bbf0*/  USETMAXREG.DEALLOC.CTAPOOL 0x20 ;  /* 0x00000020000079c8 */ /* 0x000e0000080e0500 */
[----:B0-----:R-:W-:-:S06]  /*1bc00*/  LOP3.LUT R0, R0, 0x3, RZ, 0xc0, !PT ;  /* 0x0000000300007812 */ /* 0x001fcc00078ec0ff */
[----:B------:R-:W0:Y:S02]  /*1bc10*/  SHFL.IDX PT, R0, R0, RZ, 0x1f ;  /* 0x00001fff00007589 */ /* 0x000e2400000e0000 */
[----:B0-----:R-:W-:-:S13]  /*1bc20*/  ISETP.NE.AND P0, PT, R0, RZ, PT ;  /* 0x000000ff0000720c */ /* 0x001fda0003f05270 */
[----:B------:R-:W-:Y:S05]  /*1bc30*/  @P0 BRA `(.L_x_9348) ;  /* 0x0000006000640947 */ /* 0x000fea0003800000 */
[----:B------:R-:W2:Y:S01]  /*1bc40*/  LDL.LU R7, [R1] ;  /* 0x0000000001077983 */ /* 0x000ea20000300800 */
        /* <DEDUP_REMOVED lines=46> */
[----:B------:R2:W-:Y:S01]  /*1bf30*/  STL [R1], R7 ;  /* 0x0000000701007387 */ /* 0x0005e20000100800 */
        /* <DEDUP_REMOVED lines=9> */
.L_x_9562:
[----:B------:R-:W-:Y:S02]  /*1bfd0*/  VIADD R0, R19, 0x1f ;  /* 0x0000001f13007836 */ /* 0x000fe40000000000 */
        /* <DEDUP_REMOVED lines=13> */
.L_x_9561:
[----:B------:R-:W-:Y:S05]  /*1c0b0*/  BSYNC B0 ;  /* 0x0000000000007941 */ /* 0x000fea0003800000 */
.L_x_9560:
        /* <DEDUP_REMOVED lines=26> */
.L_x_9558:
        /* <DEDUP_REMOVED lines=20> */
.L_x_9563:
[----:B---3--:R-:W-:Y:S01]  /*1c3a0*/  IMAD R16, R16, UR4, R11 ;  /* 0x0000000410107c24 */ /* 0x008fe2000f8e020b */
[----:B------:R-:W-:Y:S01]  /*1c3b0*/  IABS R2, R4 ;  /* 0x0000000400027213 */ /* 0x000fe20000000000 */
[----:B-1----:R-:W-:-:S03]  /*1c3c0*/  IMAD.MOV R9, RZ, RZ, -R3 ;  /* 0x000000ffff097224 */ /* 0x002fc600078e0a03 */
[----:B--2---:R-:W-:Y:S01]  /*1c3d0*/  IADD3 R5, -R16, UR6, RZ ;  /* 0x0000000610057c10 */ /* 0x004fe2000fffe1ff */
[----:B0-----:R-:W-:Y:S01]  /*1c3e0*/  IMAD.MOV R10, RZ, RZ, -R2 ;  /* 0x000000ffff0a7224 */ /* 0x001fe200078e0a02 */
[----:B------:R-:W-:Y:S01]  /*1c3f0*/  MOV R2, RZ ;  /* 0x000000ff00027202 */ /* 0x000fe20000000f00 */
[----:B------:R-:W-:Y:S01]  /*1c400*/  IMAD R9, R9, R6, RZ ;  /* 0x0000000609097224 */ /* 0x000fe200078e02ff */
[----:B------:R-:W-:-:S03]  /*1c410*/  IABS R8, R5 ;  /* 0x0000000500087213 */ /* 0x000fc60000000000 */
        /* <DEDUP_REMOVED lines=51> */
.L_x_9559:
[----:B------:R-:W-:Y:S02]  /*1c750*/  IMAD.MOV.U32 R17, RZ, RZ, RZ ;  /* 0x000000ffff117224 */ /* 0x000fe400078e00ff */
[----:B------:R-:W-:Y:S02]  /*1c760*/  IMAD.U32 R16, RZ, RZ, UR6 ;  /* 0x00000006ff107e24 */ /* 0x000fe4000f8e00ff */
[----:B------:R-:W-:-:S07]  /*1c770*/  IMAD.MOV.U32 R18, RZ, RZ, RZ ;  /* 0x000000ffff127224 */ /* 0x000fce00078e00ff */
.L_x_9564:
[----:B------:R-:W2:Y:S01]  /*1c780*/  LDL.LU R2, [R1] ;  /* 0x0000000001027983 */ /* 0x000ea20000300800 */
        /* <DEDUP_REMOVED lines=11> */
[----:B------:R0:W-:Y:S04]  /*1c840*/  STL [R1], R2 ;  /* 0x0000000201007387 */ /* 0x0001e80000100800 */
[----:B------:R0:W-:Y:S06]  /*1c850*/  STL [R1+0x8], RZ ;  /* 0x000008ff01007387 */ /* 0x0001ec0000100800 */
[----:B------:R-:W-:Y:S05]  /*1c860*/  @P0 BRA `(.L_x_9565) ;  /* 0x00000050007c0947 */ /* 0x000fea0003800000 */
[----:B------:R-:W1:Y:S01]  /*1c870*/  S2R R4, SR_TID.X ;  /* 0x0000000000047919 */ /* 0x000e620000002100 */
[----:B------:R-:W-:Y:S01]  /*1c880*/  ISETP.NE.AND P1, PT, R28, RZ, PT ;  /* 0x000000ff1c00720c */ /* 0x000fe20003f25270 */
[----:B------:R-:W-:Y:S01]  /*1c890*/  IMAD.MOV.U32 R26, RZ, RZ, 0x1 ;  /* 0x00000001ff1a7424 */ /* 0x000fe200078e00ff */
[----:B0-----:R-:W-:Y:S01]  /*1c8a0*/  LOP3.LUT R2, R2, 0xffffffbf, RZ, 0xc0, !PT ;  /* 0xffffffbf02027812 */ /* 0x001fe200078ec0ff */
[----:B------:R0:W-:Y:S01]  /*1c8b0*/  STL [R1+0x8], RZ ;  /* 0x000008ff01007387 */ /* 0x0001e20000100800 */
[----:B------:R-:W-:Y:S01]  /*1c8c0*/  IMAD.MOV.U32 R25, RZ, RZ, RZ ;  /* 0x000000ffff197224 */ /* 0x000fe200078e00ff */
[----:B------:R-:W-:Y:S01]  /*1c8d0*/  ULDC.64 UR40, c[0x0][0x198] ;  /* 0x0000660000287ab9 */ /* 0x000fe20000000a00 */
[----:B------:R-:W-:Y:S01]  /*1c8e0*/  LOP3.LUT R2, R2, 0xfffffffd, RZ, 0xc0, !PT ;  /* 0xfffffffd02027812 */ /* 0x000fe200078ec0ff */
[----:B------:R-:W-:Y:S01]  /*1c8f0*/  IMAD.MOV.U32 R24, RZ, RZ, 0x1 ;  /* 0x00000001ff187424 */ /* 0x000fe200078e00ff */
[----:B------:R-:W-:Y:S01]  /*1c900*/  ULDC UR37, c[0x0][0xc] ;  /* 0x0000030000257ab9 */ /* 0x000fe20000000800 */
[----:B------:R-:W-:Y:S01]  /*1c910*/  IMAD.MOV.U32 R22, RZ, RZ, RZ ;  /* 0x000000ffff167224 */ /* 0x000fe200078e00ff */
[----:B------:R-:W-:Y:S01]  /*1c920*/  ULOP3.LUT UR38, UR36, 0x2, URZ, 0xfc, !UPT ;  /* 0x0000000224267892 */ /* 0x000fe2000f8efc3f */
[----:B-1----:R-:W-:-:S04]  /*1c930*/  LOP3.LUT R4, R4, 0x7f, RZ, 0xc0, !PT ;  /* 0x0000007f04047812 */ /* 0x002fc800078ec0ff */
[C---:B------:R-:W-:Y:S02]  /*1c940*/  ISETP.NE.AND P2, PT, R4.reuse, RZ, PT ;  /* 0x000000ff0400720c */ /* 0x040fe40003f45270 */
[----:B------:R-:W-:-:S11]  /*1c950*/  ISETP.NE.OR P0, PT, R4, RZ, !P1 ;  /* 0x000000ff0400720c */ /* 0x000fd60004f05670 */
[----:B------:R-:W-:-:S04]  /*1c960*/  @P2 LOP3.LUT R2, R2, 0x2, RZ, 0xfc, !PT ;  /* 0x0000000202022812 */ /* 0x000fc800078efcff */
[----:B------:R-:W-:-:S05]  /*1c970*/  @P0 LOP3.LUT R2, R2, 0x40, RZ, 0xfc, !PT ;  /* 0x0000004002020812 */ /* 0x000fca00078efcff */
[----:B------:R0:W-:Y:S02]  /*1c980*/  STL [R1], R2 ;  /* 0x0000000201007387 */ /* 0x0001e40000100800 */
.L_x_9671:
[----:B------:R-:W-:Y:S05]  /*1c990*/  YIELD ;  /* 0x0000000000007946 */ /* 0x000fea0003800000 */
[----:B------:R-:W-:Y:S01]  /*1c9a0*/  ULDC.64 UR4, c[0x0][0xa28] ;  /* 0x00028a0000047ab9 */ /* 0x000fe20000000a00 */
[----:B------:R-:W-:Y:S01]  /*1c9b0*/  IMAD.MOV.U32 R11, RZ, RZ, RZ ;  /* 0x000000ffff0b7224 */ /* 0x000fe200078e00ff */
[----:B------:R-:W-:Y:S01]  /*1c9c0*/  ISETP.NE.U32.AND P0, PT, RZ, UR4, PT ;  /* 0x00000004ff007c0c */ /* 0x000fe2000bf05070 */
[----:B------:R-:W-:Y:S01]  /*1c9d0*/  IMAD.MOV.U32 R0, RZ, RZ, RZ ;  /* 0x000000ffff007224 */ /* 0x000fe200078e00ff */
[----:B------:R-:W-:Y:S01]  /*1c9e0*/  ULDC.64 UR8, c[0x0][0xa08] ;  /* 0x0002820000087ab9 */ /* 0x000fe20000000a00 */
[----:B------:R-:W-:Y:S01]  /*1c9f0*/  ULDC.64 UR10, c[0x0][0xa10] ;  /* 0x00028400000a7ab9 */ /* 0x000fe20000000a00 */
[----:B------:R-:W-:Y:S01]  /*1ca00*/  ISETP.NE.AND.EX P0, PT, RZ, UR5, PT, P0 ;  /* 0x00000005ff007c0c */ /* 0x000fe2000bf05300 */
[----:B------:R-:W-:-:S12]  /*1ca10*/  ULDC.64 UR4, c[0x0][0xa00] ;  /* 0x0002800000047ab9 */ /* 0x000fd80000000a00 */
[----:B01----:R-:W0:Y:S01]  /*1ca20*/  @P0 LDC.64 R2, c[0x0][0xa28] ;  /* 0x00028a00ff020b82 */ /* 0x003e220000000a00 */
[----:B------:R-:W-:-:S04]  /*1ca30*/  ISETP.NE.U32.AND P2, PT, RZ, UR4, PT ;  /* 0x00000004ff007c0c */ /* 0x000fc8000bf45070 */
[----:B------:R-:W-:Y:S01]  /*1ca40*/  ISETP.NE.AND.EX P2, PT, RZ, UR5, PT, P2 ;  /* 0x00000005ff007c0c */ /* 0x000fe2000bf45320 */
[----:B------:R-:W-:Y:S01]  /*1ca50*/  ULDC.64 UR4, c[0x0][0xa18] ;  /* 0x0002860000047ab9 */ /* 0x000fe20000000a00 */
[----:B0-----:R-:W-:-:S05]  /*1ca60*/  @P0 IMAD.WIDE R2, R19, 0x4, R2 ;  /* 0x0000000413020825 */ /* 0x001fca00078e0202 */
[----:B------:R0:W5:Y:S01]  /*1ca70*/  @P0 LDG.E R11, desc[UR52][R2.64] ;  /* 0x00000034020b0981 */ /* 0x000162000c1e1900 */
[----:B------:R-:W-:Y:S01]  /*1ca80*/  ISETP.NE.U32.AND P0, PT, RZ, UR4, PT ;  /* 0x00000004ff007c0c */ /* 0x000fe2000bf05070 */
[----:B0-----:R-:W0:Y:S03]  /*1ca90*/  LDC.64 R2, c[0x0][0xa00] ;  /* 0x00028000ff027b82 */ /* 0x001e260000000a00 */
[----:B------:R-:W-:-:S13]  /*1caa0*/  ISETP.NE.AND.EX P0, PT, RZ, UR5, PT, P0 ;  /* 0x00000005ff007c0c */ /* 0x000fda000bf05300 */
[----:B------:R-:W1:Y:S01]  /*1cab0*/  @P0 LDC.64 R4, c[0x0][0xa18] ;  /* 0x00028600ff040b82 */ /* 0x000e620000000a00 */
[----:B0-----:R-:W-:-:S05]  /*1cac0*/  IMAD.WIDE R2, R19, 0x4, R2 ;  /* 0x0000000413027825 */ /* 0x001fca00078e0202 */
[----:B------:R-:W2:Y:S01]  /*1cad0*/  @P2 LDG.E R0, desc[UR52][R2.64] ;  /* 0x0000003402002981 */ /* 0x000ea2000c1e1900 */
[----:B------:R-:W-:Y:S02]  /*1cae0*/  ULDC UR4, c[0x0][0x288] ;  /* 0x0000a20000047ab9 */ /* 0x000fe40000000800 */
[----:B------:R-:W-:Y:S01]  /*1caf0*/  IMAD.U32 R10, RZ, RZ, UR4 ;  /* 0x00000004ff0a7e24 */ /* 0x000fe2000f8e00ff */
[----:B------:R-:W-:Y:S01]  /*1cb00*/  ULDC.64 UR4, c[0x0][0x3f8] ;  /* 0x0000fe0000047ab9 */ /* 0x000fe20000000a00 */
[----:B-1----:R-:W-:-:S05]  /*1cb10*/  @P0 IMAD.WIDE R4, R19, 0x4, R4 ;  /* 0x0000000413040825 */ /* 0x002fca00078e0204 */
[----:B------:R0:W5:Y:S01]  /*1cb20*/  @P0 LDG.E R10, desc[UR52][R4.64] ;  /* 0x00000034040a0981 */ /* 0x000162000c1e1900 */
[----:B------:R-:W-:Y:S01]  /*1cb30*/  UISETP.NE.U32.AND UP0, UPT, UR4, URZ, UPT ;  /* 0x0000003f0400728c */ /* 0x000fe2000bf05070 */
[----:B------:R-:W-:Y:S01]  /*1cb40*/  ISETP.NE.U32.AND P1, PT, RZ, UR8, PT ;  /* 0x00000008ff007c0c */ /* 0x000fe2000bf25070 */
[----:B------:R-:W-:Y:S01]  /*1cb50*/  ULDC UR6, c[0x0][0x338] ;  /* 0x0000ce0000067ab9 */ /* 0x000fe20000000800 */
[----:B------:R-:W-:Y:S01]  /*1cb60*/  ULDC UR4, c[0x0][0x404] ;  /* 0x0001010000047ab9 */ /* 0x000fe20000000800 */
[----:B------:R-:W-:Y:S01]  /*1cb70*/  UISETP.NE.AND.EX UP0, UPT, UR5, URZ, UPT, UP0 ;  /* 0x0000003f0500728c */ /* 0x000fe2000bf05300 */
[----:B------:R-:W-:Y:S01]  /*1cb80*/  ISETP.NE.AND.EX P3, PT, RZ, UR9, PT, P1 ;  /* 0x00000009ff007c0c */ /* 0x000fe2000bf65310 */
[----:B------:R-:W-:Y:S01]  /*1cb90*/  IMAD.U32 R8, RZ, RZ, UR6 ;  /* 0x00000006ff087e24 */ /* 0x000fe2000f8e00ff */
[----:B------:R-:W-:Y:S01]  /*1cba0*/  ULDC UR5, c[0x0][0x2e0] ;  /* 0x0000b80000057ab9 */ /* 0x000fe20000000800 */
[----:B------:R-:W-:Y:S01]  /*1cbb0*/  USEL UR4, UR4, 0x1, UP0 ;  /* 0x0000000104047887 */ /* 0x000fe20008000000 */
[----:B------:R-:W-:-:S03]  /*1cbc0*/  ISETP.NE.U32.AND P1, PT, RZ, UR10, PT ;  /* 0x0000000aff007c0c */ /* 0x000fc6000bf25070 */
[----:B------:R-:W-:Y:S01]  /*1cbd0*/  UIMAD UR4, UR4, UR5, URZ ;  /* 0x00000005040472a4 */ /* 0x000fe2000f8e023f */
[----:B------:R-:W-:-:S05]  /*1cbe0*/  ISETP.NE.AND.EX P1, PT, RZ, UR11, PT, P1 ;  /* 0x0000000bff007c0c */ /* 0x000fca000bf25310 */
[----:B------:R-:W-:Y:S01]  /*1cbf0*/  IMAD.U32 R6, RZ, RZ, UR4 ;  /* 0x00000004ff067e24 */ /* 0x000fe2000f8e00ff */
[----:B--2---:R0:W-:Y:S01]  /*1cc00*/  STL [R1+0xc], R0 ;  /* 0x00000c0001007387 */ /* 0x0041e20000100800 */
[----:B------:R-:W-:Y:S06]  /*1cc10*/  @P0 BRA `(.L_x_9566) ;  /* 0x0000000000100947 */ /* 0x000fec0003800000 */
[----:B------:R-:W-:Y:S05]  /*1cc20*/  @!P2 BRA `(.L_x_9566) ;  /* 0x00000000000ca947 */ /* 0x000fea0003800000 */
[----:B0-----:R-:W2:Y:S04]  /*1cc30*/  LDG.E R5, desc[UR52][R2.64] ;  /* 0x0000003402057981 */ /* 0x001ea8000c1e1900 */
[----:B-----5:R-:W2:Y:S02]  /*1cc40*/  LDG.E R10, desc[UR52][R2.64+0x4] ;  /* 0x00000434020a7981 */ /* 0x020ea4000c1e1900 */
[----:B--2---:R-:W-:-:S07]  /*1cc50*/  IMAD.IADD R10, R10, 0x1, -R5 ;  /* 0x000000010a0a7824 */ /* 0x004fce00078e0a05 */
.L_x_9566:
[----:B0-----:R-:W0:Y:S01]  /*1cc60*/  LDC.64 R4, c[0x0][0xa08] ;  /* 0x00028200ff047b82 */ /* 0x001e220000000a00 */
[----:B------:R-:W-:Y:S01]  /*1cc70*/  IMAD.MOV.U32 R12, RZ, RZ, RZ ;  /* 0x000000ffff0c7224 */ /* 0x000fe200078e00ff */
[----:B------:R-:W-:-:S06]  /*1cc80*/  ULDC.64 UR4, c[0x0][0xa20] ;  /* 0x0002880000047ab9 */ /* 0x000fcc0000000a00 */
[----:B------:R-:W1:Y:S01]  /*1cc90*/  LDC.64 R2, c[0x0][0xa10] ;  /* 0x00028400ff027b82 */ /* 0x000e620000000a00 */
[----:B------:R-:W-:Y:S02]  /*1cca0*/  IMAD.MOV.U32 R0, RZ, RZ, RZ ;  /* 0x000000ffff007224 */ /* 0x000fe400078e00ff */
[----:B0-----:R-:W-:-:S05]  /*1ccb0*/  IMAD.WIDE R4, R19, 0x4, R4 ;  /* 0x0000000413047825 */ /* 0x001fca00078e0204 */
[----:B------:R-:W2:Y:S01]  /*1ccc0*/  @P3 LDG.E R12, desc[UR52][R4.64] ;  /* 0x00000034040c3981 */ /* 0x000ea2000c1e1900 */
[----:B-1----:R-:W-:-:S05]  /*1ccd0*/  IMAD.WIDE R2, R19, 0x4, R2 ;  /* 0x0000000413027825 */ /* 0x002fca00078e0202 */
[----:B------:R0:W5:Y:S01]  /*1cce0*/  @P1 LDG.E R0, desc[UR52][R2.64] ;  /* 0x0000003402001981 */ /* 0x000162000c1e1900 */
[----:B------:R-:W-:-:S04]  /*1ccf0*/  ISETP.NE.U32.AND P0, PT, RZ, UR4, PT ;  /* 0x00000004ff007c0c */ /* 0x000fc8000bf05070 */
[----:B------:R-:W-:Y:S01]  /*1cd00*/  ISETP.NE.AND.EX P0, PT, RZ, UR5, PT, P0 ;  /* 0x00000005ff007c0c */ /* 0x000fe2000bf05300 */
[----:B--2--5:R-:W-:-:S12]  /*1cd10*/  IMAD.IADD R23, R12, 0x1, R11 ;  /* 0x000000010c177824 */ /* 0x024fd800078e020b */
[----:B0-----:R-:W-:Y:S05]  /*1cd20*/  @!P0 BRA `(.L_x_9567) ;  /* 0x0000000000108947 */ /* 0x001fea0003800000 */
[----:B------:R-:W0:Y:S02]  /*1cd30*/  LDC.64 R4, c[0x0][0xa20] ;  /* 0x00028800ff047b82 */ /* 0x000e240000000a00 */
[----:B0-----:R-:W-:-:S05]  /*1cd40*/  IMAD.WIDE R4, R19, 0x4, R4 ;  /* 0x0000000413047825 */ /* 0x001fca00078e0204 */
[----:B------:R0:W5:Y:S01]  /*1cd50*/  LDG.E R6, desc[UR52][R4.64] ;  /* 0x0000003404067981 */ /* 0x000162000c1e1900 */
[----:B------:R-:W-:Y:S05]  /*1cd60*/  BRA `(.L_x_9568) ;  /* 0x0000000000107947 */ /* 0x000fea0003800000 */
.L_x_9567:
[----:B------:R-:W-:Y:S05]  /*1cd70*/  @!P3 BRA `(.L_x_9568) ;  /* 0x00000000000cb947 */ /* 0x000fea0003800000 */
[----:B------:R-:W2:Y:S04]  /*1cd80*/  LDG.E R7, desc[UR52][R4.64] ;  /* 0x0000003404077981 */ /* 0x000ea8000c1e1900 */
[----:B------:R-:W2:Y:S02]  /*1cd90*/  LDG.E R6, desc[UR52][R4.64+0x4] ;  /* 0x0000043404067981 */ /* 0x000ea4000c1e1900 */
[----:B--2---:R-:W-:-:S07]  /*1cda0*/  IMAD.IADD R6, R6, 0x1, -R7 ;  /* 0x0000000106067824 */ /* 0x004fce00078e0a07 */
.L_x_9568:
[----:B0-----:R-:W2:Y:S04]  /*1cdb0*/  @P1 LDG.E R5, desc[UR52][R2.64] ;  /* 0x0000003402051981 */ /* 0x001ea8000c1e1900 */
[----:B------:R-:W2:Y:S01]  /*1cdc0*/  @P1 LDG.E R4, desc[UR52][R2.64+0x4] ;  /* 0x0000043402041981 */ /* 0x000ea2000c1e1900 */
[----:B-----5:R-:W-:Y:S02]  /*1cdd0*/  IMAD.IADD R11, R6, 0x1, -R11 ;  /* 0x00000001060b7824 */ /* 0x020fe400078e0a0b */
[----:B------:R-:W-:-:S05]  /*1cde0*/  IMAD R7, R17, 0xc0, RZ ;  /* 0x000000c011077824 */ /* 0x000fca00078e02ff */
[----:B------:R-:W-:Y:S02]  /*1cdf0*/  IADD3 R9, -R10, 0xc0, R7 ;  /* 0x000000c00a097810 */ /* 0x000fe40007ffe107 */
[----:B--2---:R-:W-:Y:S02]  /*1ce00*/  @P1 IADD3 R8, -R5, R4, RZ ;  /* 0x0000000405081210 */ /* 0x004fe40007ffe1ff */
[----:B------:R-:W0:Y:S03]  /*1ce10*/  LDC.64 R4, c[0x0][0x9e0] ;  /* 0x00027800ff047b82 */ /* 0x000e260000000a00 */
[----:B------:R-:W-:-:S04]  /*1ce20*/  IMAD.IADD R12, R11, 0x1, R8 ;  /* 0x000000010b0c7824 */ /* 0x000fc800078e0208 */
[C---:B------:R-:W-:Y:S02]  /*1ce30*/  VIADD R6, R12.reuse, 0x7f ;  /* 0x0000007f0c067836 */ /* 0x040fe40000000000 */
[----:B------:R-:W-:-:S03]  /*1ce40*/  IMAD.IADD R2, R12, 0x1, R9 ;  /* 0x000000010c027824 */ /* 0x000fc600078e0209 */
[----:B------:R-:W-:-:S04]  /*1ce50*/  SHF.R.S32.HI R7, RZ, 0x1f, R6 ;  /* 0x0000001fff077819 */ /* 0x000fc80000011406 */
[----:B------:R-:W-:-:S04]  /*1ce60*/  LEA.HI R7, R7, R6, RZ, 0x7 ;  /* 0x0000000607077211 */ /* 0x000fc800078f38ff */
[----:B------:R-:W-:Y:S02]  /*1ce70*/  SHF.R.S32.HI R9, RZ, 0x7, R7 ;  /* 0x00000007ff097819 */ /* 0x000fe40000011407 */
[----:B0-----:R-:W-:Y:S01]  /*1ce80*/  ISETP.GE.AND P2, PT, R5, 0x1, PT ;  /* 0x000000010500780c */ /* 0x001fe20003f46270 */
        /* <DEDUP_REMOVED lines=13> */
.L_x_9571:
[----:B------:R-:W-:-:S13]  /*1cf60*/  ISETP.NE.AND P0, PT, R5, 0x1, PT ;  /* 0x000000010500780c */ /* 0x000fda0003f05270 */
[----:B------:R-:W0:Y:S02]  /*1cf70*/  @P0 LDC.64 R6, c[0x0][0x9e8] ;  /* 0x00027a00ff060b82 */ /* 0x000e240000000a00 */
[----:B0-----:R-:W-:-:S05]  /*1cf80*/  @P0 IMAD.HI.U32 R6, R3, R6, RZ ;  /* 0x0000000603060227 */ /* 0x001fca00078e00ff */
[----:B------:R-:W-:-:S07]  /*1cf90*/  @P0 SHF.R.U32.HI R3, RZ, R7, R6 ;  /* 0x00000007ff030219 */ /* 0x000fce0000011606 */
.L_x_9572:
[----:B------:R-:W-:Y:S05]  /*1cfa0*/  BSYNC B0 ;  /* 0x0000000000007941 */ /* 0x000fea0003800000 */
.L_x_9570:
[----:B------:R-:W-:-:S05]  /*1cfb0*/  IMAD R3, R3, R5, R5 ;  /* 0x0000000503037224 */ /* 0x000fca00078e0205 */
[----:B------:R-:W-:-:S07]  /*1cfc0*/  VIMNMX R4, R4, R3, PT ;  /* 0x0000000304047248 */ /* 0x000fce0003fe0100 */
.L_x_9569:
        /* <DEDUP_REMOVED lines=15> */
.L_x_9575:
[----:B------:R-:W-:-:S13]  /*1d0c0*/  ISETP.NE.AND P0, PT, R5, 0x1, PT ;  /* 0x000000010500780c */ /* 0x000fda0003f05270 */
[----:B------:R-:W0:Y:S02]  /*1d0d0*/  @P0 LDC.64 R6, c[0x0][0x9e8] ;  /* 0x00027a00ff060b82 */ /* 0x000e240000000a00 */
[----:B0-----:R-:W-:-:S04]  /*1d0e0*/  @P0 IMAD.HI.U32 R12, R3, R6, RZ ;  /* 0x00000006030c0227 */ /* 0x001fc800078e00ff */
[----:B------:R-:W-:Y:S01]  /*1d0f0*/  IMAD.MOV.U32 R6, RZ, RZ, R3 ;  /* 0x000000ffff067224 */ /* 0x000fe200078e0003 */
[----:B------:R-:W-:-:S07]  /*1d100*/  @P0 SHF.R.U32.HI R6, RZ, R7, R12 ;  /* 0x00000007ff060219 */ /* 0x000fce000001160c */
.L_x_9576:
[----:B------:R-:W-:Y:S05]  /*1d110*/  BSYNC B0 ;  /* 0x0000000000007941 */ /* 0x000fea0003800000 */
.L_x_9574:
[----:B------:R-:W-:-:S05]  /*1d120*/  IMAD R5, R6, R5, RZ ;  /* 0x0000000506057224 */ /* 0x000fca00078e02ff */
[----:B------:R-:W-:-:S07]  /*1d130*/  VIMNMX R10, R10, R5, !PT ;  /* 0x000000050a0a7248 */ /* 0x000fce0007fe0100 */
.L_x_9573:
[----:B------:R-:W-:Y:S01]  /*1d140*/  VIADD R4, R4, 0x7f ;  /* 0x0000007f04047836 */ /* 0x000fe20000000000 */
[----:B------:R-:W-:Y:S01]  /*1d150*/  SHF.R.S32.HI R7, RZ, 0x1f, R10 ;  /* 0x0000001fff077819 */ /* 0x000fe2000001140a */
[----:B------:R-:W-:Y:S01]  /*1d160*/  BSSY B0, `(.L_x_9577) ;  /* 0x00000d6000007945 */ /* 0x000fe20003800000 */
[----:B------:R-:W-:Y:S02]  /*1d170*/  PLOP3.LUT P2, PT, PT, PT, PT, 0x80, 0x0 ;  /* 0x000000000000781c */ /* 0x000fe40003f4f070 */
[----:B------:R-:W-:Y:S02]  /*1d180*/  SHF.R.S32.HI R5, RZ, 0x1f, R4 ;  /* 0x0000001fff057819 */ /* 0x000fe40000011404 */
[----:B------:R-:W-:Y:S02]  /*1d190*/  LEA.HI R7, R7, R10, RZ, 0x7 ;  /* 0x0000000a07077211 */ /* 0x000fe400078f38ff */
[----:B------:R-:W-:Y:S02]  /*1d1a0*/  LEA.HI R5, R5, R4, RZ, 0x7 ;  /* 0x0000000405057211 */ /* 0x000fe400078f38ff */
[----:B------:R-:W-:-:S02]  /*1d1b0*/  SHF.R.S32.HI R7, RZ, 0x7, R7 ;  /* 0x00000007ff077819 */ /* 0x000fc40000011407 */
[----:B------:R-:W-:-:S04]  /*1d1c0*/  SHF.R.S32.HI R4, RZ, 0x7, R5 ;  /* 0x00000007ff047819 */ /* 0x000fc80000011405 */
[----:B------:R-:W-:Y:S02]  /*1d1d0*/  VIMNMX R6, R9, R4, PT ;  /* 0x0000000409067248 */ /* 0x000fe40003fe0100 */
[----:B------:R-:W-:-:S03]  /*1d1e0*/  VIMNMX R4, RZ, R7, !PT ;  /* 0x00000007ff047248 */ /* 0x000fc60007fe0100 */
[--C-:B------:R-:W-:Y:S02]  /*1d1f0*/  IMAD R5, R6, 0x80, -R11.reuse ;  /* 0x0000008006057824 */ /* 0x100fe400078e0a0b */
[----:B------:R-:W-:-:S03]  /*1d200*/  IMAD R4, R4, 0x80, -R11 ;  /* 0x0000008004047824 */ /* 0x000fc600078e0a0b */
[----:B------:R-:W-:Y:S02]  /*1d210*/  VIMNMX R5, R5, R8, PT ;  /* 0x0000000805057248 */ /* 0x000fe40003fe0100 */
[----:B------:R-:W-:-:S04]  /*1d220*/  VIMNMX R4, RZ, R4, !PT ;  /* 0x00000004ff047248 */ /* 0x000fc80007fe0100 */
[----:B------:R-:W-:Y:S02]  /*1d230*/  ISETP.GT.AND P0, PT, R5, R4, PT ;  /* 0x000000040500720c */ /* 0x000fe40003f04270 */
[----:B------:R-:W-:-:S11]  /*1d240*/  SHF.R.U32.HI R6, RZ, 0x7, R4 ;  /* 0x00000007ff067819 */ /* 0x000fd60000011604 */
[----:B------:R-:W-:-:S05]  /*1d250*/  @P0 VIADD R5, R5, 0x7f ;  /* 0x0000007f05050836 */ /* 0x000fca0000000000 */
[----:B------:R-:W-:-:S04]  /*1d260*/  @P0 SHF.R.S32.HI R4, RZ, 0x1f, R5 ;  /* 0x0000001fff040819 */ /* 0x000fc80000011405 */
[----:B------:R-:W-:Y:S01]  /*1d270*/  @P0 LEA.HI R4, R4, R5, RZ, 0x7 ;  /* 0x0000000504040211 */ /* 0x000fe200078f38ff */
[----:B------:R-:W-:-:S03]  /*1d280*/  IMAD.MOV.U32 R5, RZ, RZ, R6 ;  /* 0x000000ffff057224 */ /* 0x000fc600078e0006 */
[----:B------:R-:W-:-:S04]  /*1d290*/  @P0 SHF.R.S32.HI R5, RZ, 0x7, R4 ;  /* 0x00000007ff050819 */ /* 0x000fc80000011404 */
[----:B------:R-:W-:-:S13]  /*1d2a0*/  ISETP.GT.AND P0, PT, R5, R6, PT ;  /* 0x000000060500720c */ /* 0x000fda0003f04270 */
[----:B------:R-:W-:Y:S05]  /*1d2b0*/  @!P0 BRA `(.L_x_9578) ;  /* 0x0000000c00008947 */ /* 0x000fea0003800000 */
        /* <DEDUP_REMOVED lines=10> */
.L_x_9717:
[----:B------:R-:W-:-:S03]  /*1d360*/  UMOV UR4, 0xffffffff ;  /* 0xffffffff00047882 */ /* 0x000fc60000000000 */
[----:B------:R-:W-:Y:S05]  /*1d370*/  BRA.DIV UR4, `(.L_x_9580) ;  /* 0x00000056044c7947 */ /* 0x000fea000b800000 */
[----:B------:R-:W-:-:S13]  /*1d380*/  ELECT P6, URZ, PT ;  /* 0x00000000003f782f */ /* 0x000fda00038c0000 */
.L_x_9720:
        /* <DEDUP_REMOVED lines=12> */
.L_x_9721:
[----:B------:R-:W-:Y:S05]  /*1d450*/  BSYNC B1 ;  /* 0x0000000000017941 */ /* 0x000fea0003800000 */
.L_x_9581:
[----:B------:R-:W-:Y:S04]  /*1d460*/  BSSY B1, `(.L_x_9583) ;  /* 0x0000049000017945 */ /* 0x000fe80003800000 */
[----:B------:R-:W-:Y:S05]  /*1d470*/  @!P6 BRA `(.L_x_9584) ;  /* 0x00000004001ce947 */ /* 0x000fea0003800000 */
[----:B0-----:R-:W-:Y:S01]  /*1d480*/  IMAD R11, R25, 0x8, R8 ;  /* 0x00000008190b7824 */ /* 0x001fe200078e0208 */
[----:B------:R-:W-:-:S04]  /*1d490*/  SHF.L.U32 R10, R26, 0x1f, RZ ;  /* 0x0000001f1a0a7819 */ /* 0x000fc800000006ff */
[----:B------:R-:W0:Y:S02]  /*1d4a0*/  SYNCS.PHASECHK.TRANS64.TRYWAIT P0, [R11+URZ+0x2d8a0], R10 ;  /* 0x02d8a00a0b0075a7 */ /* 0x000e24000800017f */
[----:B0-----:R-:W-:Y:S05]  /*1d4b0*/  @!P0 BRA `(.L_x_9585) ;  /* 0x0000005400308947 */ /* 0x001fea0003800000 */
.L_x_9722:
[----:B------:R-:W1:Y:S02]  /*1d4c0*/  S2R R12, SR_TID.X ;  /* 0x00000000000c7919 */ /* 0x000e640000002100 */
[----:B-1----:R-:W-:-:S04]  /*1d4d0*/  LOP3.LUT R12, R12, 0x7f, RZ, 0xc0, !PT ;  /* 0x0000007f0c0c7812 */ /* 0x002fc800078ec0ff */
[----:B------:R-:W-:-:S13]  /*1d4e0*/  ISETP.NE.AND P1, PT, R12, RZ, PT ;  /* 0x000000ff0c00720c */ /* 0x000fda0003f25270 */
[----:B------:R-:W-:Y:S05]  /*1d4f0*/  @P1 BRA `(.L_x_9586) ;  /* 0x0000000000141947 */ /* 0x000fea0003800000 */
[----:B------:R-:W-:Y:S02]  /*1d500*/  ISETP.NE.AND P0, PT, R28, RZ, PT ;  /* 0x000000ff1c00720c */ /* 0x000fe40003f05270 */
[----:B------:R-:W-:-:S04]  /*1d510*/  MOV R12, 0x6000 ;  /* 0x00006000000c7802 */ /* 0x000fc80000000f00 */
[----:B------:R1:W-:Y:S07]  /*1d520*/  SYNCS.ARRIVE.TRANS64 RZ, [R11+URZ+0x2d890], R12 ;  /* 0x02d8900c0bff79a7 */ /* 0x0003ee000800003f */
[----:B------:R-:W-:Y:S05]  /*1d530*/  @!P0 BRA `(.L_x_9586) ;  /* 0x0000000000048947 */ /* 0x000fea0003800000 */
[----:B------:R-:W-:Y:S01]  /*1d540*/  BPT.TRAP 0x1 ;  /* 0x000000040000795c */ /* 0x000fe20000300000 */
.L_x_9586:
[----:B------:R-:W-:Y:S01]  /*1d550*/  IMAD R13, R25, 0x6000, R8 ;  /* 0x00006000190d7824 */ /* 0x000fe200078e0208 */
[----:B------:R-:W-:Y:S01]  /*1d560*/  R2UR UR9, R11 ;  /* 0x000000000b0972ca */ /* 0x000fe200000e0000 */
[----:B-1----:R-:W-:Y:S01]  /*1d570*/  IMAD R12, R5, 0x80, R0 ;  /* 0x00000080050c7824 */ /* 0x002fe200078e0200 */
[----:B------:R-:W-:Y:S01]  /*1d580*/  UIADD3 UR4, UP0, UR40, 0x570, URZ ;  /* 0x0000057028047890 */ /* 0x000fe2000ff1e03f */
[----:B------:R-:W-:Y:S01]  /*1d590*/  R2UR UR12, R4 ;  /* 0x00000000040c72ca */ /* 0x000fe200000e0000 */
[----:B------:R-:W-:Y:S01]  /*1d5a0*/  UMOV UR10, URZ ;  /* 0x0000003f000a7c82 */ /* 0x000fe20008000000 */
[----:B------:R-:W-:Y:S01]  /*1d5b0*/  R2UR UR15, R13 ;  /* 0x000000000d0f72ca */ /* 0x000fe200000e0000 */
[----:B------:R-:W-:Y:S01]  /*1d5c0*/  VIADD R12, R12, 0xffffff80 ;  /* 0xffffff800c0c7836 */ /* 0x000fe20000000000 */
[----:B------:R-:W-:Y:S01]  /*1d5d0*/  R2UR UR13, R7 ;  /* 0x00000000070d72ca */ /* 0x000fe200000e0000 */
[----:B------:R-:W-:Y:S01]  /*1d5e0*/  UIADD3.X UR5, URZ, UR41, URZ, UP0, !UPT ;  /* 0x000000293f057290 */ /* 0x000fe200087fe43f */
[----:B------:R-:W-:-:S02]  /*1d5f0*/  UMOV UR6, 0x0 ;  /* 0x0000000000067882 */ /* 0x000fc40000000000 */
[----:B------:R-:W-:Y:S01]  /*1d600*/  R2UR UR11, R12 ;  /* 0x000000000c0b72ca */ /* 0x000fe200000e0000 */
[----:B------:R-:W-:Y:S01]  /*1d610*/  UMOV UR7, 0x12f00000 ;  /* 0x12f0000000077882 */ /* 0x000fe20000000000 */
[----:B------:R-:W-:Y:S01]  /*1d620*/  UIADD3 UR9, UR9, 0x2d890, URZ ;  /* 0x0002d89009097890 */ /* 0x000fe2000fffe03f */
[----:B------:R-:W-:-:S04]  /*1d630*/  UMOV UR16, 0x20 ;  /* 0x0000002000107882 */ /* 0x000fc80000000000 */
        /* <DEDUP_REMOVED lines=13> */
.L_x_9723:
[----:B------:R-:W-:Y:S05]  /*1d710*/  @P1 BRA `(.L_x_9588) ;  /* 0x0000000000141947 */ /* 0x000fea0003800000 */
[----:B------:R-:W-:Y:S01]  /*1d720*/  ISETP.NE.AND P0, PT, R28, RZ, PT ;  /* 0x000000ff1c00720c */ /* 0x000fe20003f05270 */
[----:B01----:R-:W-:-:S04]  /*1d730*/  IMAD.MOV.U32 R10, RZ, RZ, 0x6000 ;  /* 0x00006000ff0a7424 */ /* 0x003fc800078e00ff */
[----:B------:R2:W-:Y:S08]  /*1d740*/  SYNCS.ARRIVE.TRANS64 RZ, [R11+URZ+0x2d8b0], R10 ;  /* 0x02d8b00a0bff79a7 */ /* 0x0005f0000800003f */
[----:B------:R-:W-:Y:S05]  /*1d750*/  @!P0 BRA `(.L_x_9588) ;  /* 0x0000000000048947 */ /* 0x000fea0003800000 */
[----:B------:R-:W-:Y:S01]  /*1d760*/  BPT.TRAP 0x1 ;  /* 0x000000040000795c */ /* 0x000fe20000300000 */
.L_x_9588:
        /* <DEDUP_REMOVED lines=24> */
.L_x_9584:
[----:B------:R-:W-:Y:S05]  /*1d8f0*/  BSYNC B1 ;  /* 0x0000000000017941 */ /* 0x000fea0003800000 */
.L_x_9583:
        /* <DEDUP_REMOVED lines=9> */
.L_x_9595:
[----:B------:R-:W-:Y:S05]  /*1d990*/  YIELD ;  /* 0x0000000000007946 */ /* 0x000fea0003800000 */
[----:B------:R-:W-:Y:S04]  /*1d9a0*/  BSSY B1, `(.L_x_9589) ;  /* 0x0000048000017945 */ /* 0x000fe80003800000 */
[----:B------:R-:W-:Y:S05]  /*1d9b0*/  @!P6 BRA `(.L_x_9590) ;  /* 0x000000040018e947 */ /* 0x000fea0003800000 */
[----:B------:R-:W-:Y:S01]  /*1d9c0*/  IMAD R10, R25, 0x8, R8 ;  /* 0x00000008190a7824 */ /* 0x000fe200078e0208 */
[----:B------:R-:W-:-:S04]  /*1d9d0*/  SHF.L.U32 R11, R26, 0x1f, RZ ;  /* 0x0000001f1a0b7819 */ /* 0x000fc800000006ff */
[----:B------:R-:W0:Y:S02]  /*1d9e0*/  SYNCS.PHASECHK.TRANS64.TRYWAIT P0, [R10+URZ+0x2d8a0], R11 ;  /* 0x02d8a00b0a0075a7 */ /* 0x000e24000800017f */
[----:B0-----:R-:W-:Y:S05]  /*1d9f0*/  @!P0 BRA `(.L_x_9591) ;  /* 0x0000005000088947 */ /* 0x001fea0003800000 */
.L_x_9724:
        /* <DEDUP_REMOVED lines=9> */
.L_x_9592:
[----:B-1----:R-:W-:Y:S01]  /*1da90*/  IMAD R13, R25, 0x6000, R8 ;  /* 0x00006000190d7824 */ /* 0x002fe200078e0208 */
        /* <DEDUP_REMOVED lines=26> */
.L_x_9725:
[----:B------:R-:W-:Y:S05]  /*1dc40*/  @P0 BRA `(.L_x_9594) ;  /* 0x0000000000140947 */ /* 0x000fea0003800000 */
[----:B------:R-:W-:Y:S01]  /*1dc50*/  ISETP.NE.AND P1, PT, R28, RZ, PT ;  /* 0x000000ff1c00720c */ /* 0x000fe20003f25270 */
[----:B01----:R-:W-:-:S04]  /*1dc60*/  IMAD.MOV.U32 R11, RZ, RZ, 0x6000 ;  /* 0x00006000ff0b7424 */ /* 0x003fc800078e00ff */
[----:B------:R2:W-:Y:S08]  /*1dc70*/  SYNCS.ARRIVE.TRANS64 RZ, [R10+URZ+0x2d8b0], R11 ;  /* 0x02d8b00b0aff79a7 */ /* 0x0005f0000800003f */
[----:B------:R-:W-:Y:S05]  /*1dc80*/  @!P1 BRA `(.L_x_9594) ;  /* 0x0000000000049947 */ /* 0x000fea0003800000 */
[----:B------:R-:W-:Y:S01]  /*1dc90*/  BPT.TRAP 0x1 ;  /* 0x000000040000795c */ /* 0x000fe20000300000 */
.L_x_9594:
        /* <DEDUP_REMOVED lines=24> */
.L_x_9590:
[----:B------:R-:W-:Y:S05]  /*1de20*/  BSYNC B1 ;  /* 0x0000000000017941 */ /* 0x000fea0003800000 */
.L_x_9589:
[----:B------:R-:W-:Y:S02]  /*1de30*/  VIADD R25, R25, 0x1 ;  /* 0x0000000119197836 */ /* 0x000fe40000000000 */
[----:B012---:R-:W-:-:S03]  /*1de40*/  VIADD R10, R5, 0xffffffff ;  /* 0xffffffff050a7836 */ /* 0x007fc60000000000 */
[----:B------:R-:W-:-:S04]  /*1de50*/  ISETP.NE.AND P0, PT, R25, 0x2, PT ;  /* 0x000000021900780c */ /* 0x000fc80003f05270 */
[----:B------:R-:W-:Y:S02]  /*1de60*/  SEL R11, RZ, 0x1, P0 ;  /* 0x00000001ff0b7807 */ /* 0x000fe40000000000 */
[----:B------:R-:W-:Y:S02]  /*1de70*/  SEL R25, R25, RZ, P0 ;  /* 0x000000ff19197207 */ /* 0x000fe40000000000 */
[----:B------:R-:W-:Y:S01]  /*1de80*/  ISETP.GT.AND P0, PT, R5, R6, PT ;  /* 0x000000060500720c */ /* 0x000fe20003f04270 */
[----:B------:R-:W-:Y:S01]  /*1de90*/  IMAD.MOV.U32 R5, RZ, RZ, R10 ;  /* 0x000000ffff057224 */ /* 0x000fe200078e000a */
[----:B------:R-:W-:-:S11]  /*1dea0*/  LOP3.LUT R26, R26, R11, RZ, 0x3c, !PT ;  /* 0x0000000b1a1a7212 */ /* 0x000fd600078e3cff */
[----:B------:R-:W-:Y:S05]  /*1deb0*/  @P0 BRA `(.L_x_9595) ;  /* 0xfffffff800b40947 */ /* 0x000fea000383ffff */
.L_x_9578:
[----:B------:R-:W-:Y:S05]  /*1dec0*/  BSYNC B0 ;  /* 0x0000000000007941 */ /* 0x000fea0003800000 */
.L_x_9577:
[----:B------:R-:W0:Y:S01]  /*1ded0*/  LDC.64 R4, c[0x0][0x9e0] ;  /* 0x00027800ff047b82 */ /* 0x000e220000000a00 */
[----:B------:R-:W-:Y:S07]  /*1dee0*/  @!P2 WARPSYNC.ALL ;  /* 0x000000000000a948 */ /* 0x000fee0003800000 */
[----:B------:R-:W-:Y:S01]  /*1def0*/  @!P2 BAR.SYNC.DEFER_BLOCKING 0xc, 0x1a0 ;  /* 0x030680000000ab1d */ /* 0x000fe20000010000 */
        /* <DEDUP_REMOVED lines=14> */
.L_x_9598:
[----:B------:R-:W-:-:S13]  /*1dfe0*/  ISETP.NE.AND P0, PT, R5, 0x1, PT ;  /* 0x000000010500780c */ /* 0x000fda0003f05270 */
[----:B------:R-:W0:Y:S02]  /*1dff0*/  @P0 LDC.64 R6, c[0x0][0x9e8] ;  /* 0x00027a00ff060b82 */ /* 0x000e240000000a00 */
[----:B0-----:R-:W-:-:S05]  /*1e000*/  @P0 IMAD.HI.U32 R6, R0, R6, RZ ;  /* 0x0000000600060227 */ /* 0x001fca00078e00ff */
[----:B------:R-:W-:-:S07]  /*1e010*/  @P0 SHF.R.U32.HI R0, RZ, R7, R6 ;  /* 0x00000007ff000219 */ /* 0x000fce0000011606 */
.L_x_9599:
[----:B------:R-:W-:Y:S05]  /*1e020*/  BSYNC B0 ;  /* 0x0000000000007941 */ /* 0x000fea0003800000 */
.L_x_9597:
[----:B------:R-:W-:-:S05]  /*1e030*/  IMAD R7, R0, R5, R5 ;  /* 0x0000000500077224 */ /* 0x000fca00078e0205 */
[----:B------:R-:W-:-:S07]  /*1e040*/  VIMNMX R4, R4, R7, PT ;  /* 0x0000000704047248 */ /* 0x000fce0003fe0100 */
.L_x_9596:
        /* <DEDUP_REMOVED lines=19> */
.L_x_9602:
[----:B------:R-:W-:-:S13]  /*1e180*/  ISETP.NE.AND P0, PT, R5, 0x1, PT ;  /* 0x000000010500780c */ /* 0x000fda0003f05270 */
[----:B------:R-:W1:Y:S02]  /*1e190*/  @P0 LDC.64 R6, c[0x0][0x9e8] ;  /* 0x00027a00ff060b82 */ /* 0x000e640000000a00 */
[----:B-1----:R-:W-:-:S05]  /*1e1a0*/  @P0 IMAD.HI.U32 R6, R3, R6, RZ ;  /* 0x0000000603060227 */ /* 0x002fca00078e00ff */
[----:B------:R-:W-:-:S07]  /*1e1b0*/  @P0 SHF.R.U32.HI R3, RZ, R7, R6 ;  /* 0x00000007ff030219 */ /* 0x000fce0000011606 */
.L_x_9603:
[----:B------:R-:W-:Y:S05]  /*1e1c0*/  BSYNC B0 ;  /* 0x0000000000007941 */ /* 0x000fea0003800000 */
.L_x_9601:
[----:B------:R-:W-:-:S05]  /*1e1d0*/  IMAD R3, R3, R5, RZ ;  /* 0x0000000503037224 */ /* 0x000fca00078e02ff */
[----:B------:R-:W-:-:S07]  /*1e1e0*/  VIMNMX R0, R0, R3, !PT ;  /* 0x0000000300007248 */ /* 0x000fce0007fe0100 */
.L_x_9600:
        /* <DEDUP_REMOVED lines=9> */
[----:B------:R-:W1:Y:S01]  /*1e280*/  S2R R7, SR_LANEID ;  /* 0x0000000000077919 */ /* 0x000e620000000000 */
[----:B------:R-:W-:Y:S01]  /*1e290*/  VOTEU.ANY UR4, UPT, PT ;  /* 0x0000000000047886 */ /* 0x000fe200038e0100 */
[----:B0-----:R-:W0:Y:S01]  /*1e2a0*/  LDC.64 R2, c[0x0][0xc38] ;  /* 0x00030e00ff027b82 */ /* 0x001e220000000a00 */
[----:B------:R-:W1:Y:S08]  /*1e2b0*/  FLO.U32 R0, UR4 ;  /* 0x0000000400007d00 */ /* 0x000e7000080e0000 */
[----:B------:R-:W0:Y:S01]  /*1e2c0*/  POPC R5, UR4 ;  /* 0x0000000400057d09 */ /* 0x000e220008000000 */
[----:B-1----:R-:W-:-:S13]  /*1e2d0*/  ISETP.EQ.U32.AND P0, PT, R0, R7, PT ;  /* 0x000000070000720c */ /* 0x002fda0003f02070 */
[----:B0-----:R-:W2:Y:S01]  /*1e2e0*/  @P0 ATOMG.E.ADD.STRONG.GPU PT, R3, desc[UR52][R2.64], R5 ;  /* 0x00000005020309a8 */ /* 0x001ea200081ee1f4 */
[----:B------:R-:W0:Y:S02]  /*1e2f0*/  S2R R4, SR_LTMASK ;  /* 0x0000000000047919 */ /* 0x000e240000003900 */
[----:B0-----:R-:W-:-:S04]  /*1e300*/  LOP3.LUT R4, R4, UR4, RZ, 0xc0, !PT ;  /* 0x0000000404047c12 */ /* 0x001fc8000f8ec0ff */
[----:B------:R-:W0:Y:S01]  /*1e310*/  POPC R7, R4 ;  /* 0x0000000400077309 */ /* 0x000e220000000000 */
[----:B--2---:R-:W0:Y:S02]  /*1e320*/  SHFL.IDX PT, R0, R3, R0, 0x1f ;  /* 0x00001f0003007589 */ /* 0x004e2400000e0000 */
[----:B0-----:R-:W-:Y:S01]  /*1e330*/  IADD3 R16, R0, UR37, R7 ;  /* 0x0000002500107c10 */ /* 0x001fe2000fffe007 */
[----:B------:R-:W-:Y:S06]  /*1e340*/  BRA `(.L_x_9606) ;  /* 0x0000002800d47947 */ /* 0x000fec0003800000 */
.L_x_9605:
[----:B------:R-:W1:Y:S01]  /*1e350*/  S2R R0, SR_CgaCtaId ;  /* 0x0000000000007919 */ /* 0x000e620000008800 */
[----:B------:R-:W-:-:S04]  /*1e360*/  MOV R29, 0x400 ;  /* 0x00000400001d7802 */ /* 0x000fc80000000f00 */
[----:B-1----:R-:W-:-:S05]  /*1e370*/  LEA R29, R0, R29, 0x18 ;  /* 0x0000001d001d7211 */ /* 0x002fca00078ec0ff */
[----:B------:R-:W-:-:S05]  /*1e380*/  VIADD R0, R29, 0x15400 ;  /* 0x000154001d007836 */ /* 0x000fca0000000000 */
[----:B------:R-:W-:-:S13]  /*1e390*/  LOP3.LUT P0, RZ, R0, 0x1bf, RZ, 0xc0, !PT ;  /* 0x000001bf00ff7812 */ /* 0x000fda000780c0ff */
[----:B------:R-:W-:Y:S05]  /*1e3a0*/  @!P0 BRA `(.L_x_9607) ;  /* 0x0000000000408947 */ /* 0x000fea0003800000 */
[----:B0-----:R-:W-:Y:S01]  /*1e3b0*/  MOV R2, 0x0 ;  /* 0x0000000000027802 */ /* 0x001fe20000000f00 */
        /* <DEDUP_REMOVED lines=15> */
.L_x_9607:
[----:B------:R-:W-:-:S05]  /*1e4b0*/  VIADD R0, R29, 0x400 ;  /* 0x000004001d007836 */ /* 0x000fca0000000000 */
[----:B------:R-:W-:-:S13]  /*1e4c0*/  LOP3.LUT P0, RZ, R0, 0x1bf, RZ, 0xc0, !PT ;  /* 0x000001bf00ff7812 */ /* 0x000fda000780c0ff */
[----:B------:R-:W-:Y:S05]  /*1e4d0*/  @!P0 BRA `(.L_x_9608) ;  /* 0x0000000000808947 */ /* 0x000fea0003800000 */
[----:B------:R-:W-:Y:S01]  /*1e4e0*/  MOV R0, 0x0 ;  /* 0x0000000000007802 */ /* 0x000fe20000000f00 */
[----:B------:R-:W-:Y:S01]  /*1e4f0*/  ULDC.64 UR6, c[0x4][0x1b8] ;  /* 0x01006e0000067ab9 */ /* 0x000fe20000000a00 */
[----:B------:R-:W-:Y:S01]  /*1e500*/  ULDC.64 UR8, c[0x4][0x1c0] ;  /* 0x0100700000087ab9 */ /* 0x000fe20000000a00 */
[----:B------:R-:W-:Y:S01]  /*1e510*/  ULDC.64 UR4, c[0x4][0x80] ;  /* 0x0100200000047ab9 */ /* 0x000fe20000000a00 */
[----:B0-----:R0:W1:Y:S01]  /*1e520*/  LDC.64 R2, c[0x4][R0] ;  /* 0x0100000000027b82 */ /* 0x0010620000000a00 */
        /* <DEDUP_REMOVED lines=11> */
.L_x_9609:
        /* <DEDUP_REMOVED lines=16> */
.L_x_9608:
[----:B------:R-:W2:Y:S01]  /*1e6e0*/  LDL.LU R20, [R1+0xc] ;  /* 0x00000c0001147983 */ /* 0x000ea20000300800 */
[----:B------:R-:W-:Y:S01]  /*1e6f0*/  ULDC.64 UR4, c[0x0][0x9f8] ;  /* 0x00027e0000047ab9 */ /* 0x000fe20000000a00 */
[----:B------:R-:W1:Y:S01]  /*1e700*/  LDC R0, c[0x0][0x428] ;  /* 0x00010a00ff007b82 */ /* 0x000e620000000800 */
[----:B------:R-:W-:Y:S01]  /*1e710*/  ISETP.NE.U32.AND P0, PT, RZ, UR4, PT ;  /* 0x00000004ff007c0c */ /* 0x000fe2000bf05070 */
[----:B------:R-:W-:-:S03]  /*1e720*/  IMAD.MOV.U32 R6, RZ, RZ, R19 ;  /* 0x000000ffff067224 */ /* 0x000fc600078e0013 */
[----:B------:R-:W-:Y:S01]  /*1e730*/  ISETP.NE.AND.EX P0, PT, RZ, UR5, PT, P0 ;  /* 0x00000005ff007c0c */ /* 0x000fe2000bf05300 */
[----:B------:R-:W-:-:S12]  /*1e740*/  ULDC.64 UR4, c[0x0][0xa00] ;  /* 0x0002800000047ab9 */ /* 0x000fd80000000a00 */
[----:B0-----:R-:W0:Y:S02]  /*1e750*/  @P0 LDC.64 R2, c[0x0][0x9f8] ;  /* 0x00027e00ff020b82 */ /* 0x001e240000000a00 */
[----:B0-----:R-:W-:-:S05]  /*1e760*/  @P0 IMAD.WIDE R2, R19, 0x4, R2 ;  /* 0x0000000413020825 */ /* 0x001fca00078e0202 */
[----:B------:R0:W5:Y:S01]  /*1e770*/  @P0 LDG.E R6, desc[UR52][R2.64] ;  /* 0x0000003402060981 */ /* 0x000162000c1e1900 */
[----:B-1----:R-:W-:Y:S01]  /*1e780*/  ISETP.NE.AND P0, PT, R0, 0x1, PT ;  /* 0x000000010000780c */ /* 0x002fe20003f05270 */
[----:B------:R-:W-:Y:S01]  /*1e790*/  IMAD.MOV.U32 R0, RZ, RZ, R18 ;  /* 0x000000ffff007224 */ /* 0x000fe200078e0012 */
[----:B------:R-:W-:-:S04]  /*1e7a0*/  ISETP.NE.AND P6, PT, R28, RZ, PT ;  /* 0x000000ff1c00720c */ /* 0x000fc80003fc5270 */
[----:B------:R-:W-:-:S07]  /*1e7b0*/  PLOP3.LUT P1, PT, P6, PT, PT, 0x8, 0x0 ;  /* 0x000000000000781c */ /* 0x000fce000372e170 */
[----:B------:R-:W1:Y:S02]  /*1e7c0*/  @P0 LDC R5, c[0x0][0x42c] ;  /* 0x00010b00ff050b82 */ /* 0x000e640000000800 */
[----:B------:R-:W-:-:S05]  /*1e7d0*/  VOTEU.ALL UP1, P6 ;  /* 0x00000000003f7886 */ /* 0x000fca0003020000 */
[----:B------:R-:W-:Y:S01]  /*1e7e0*/  @!UP1 UIADD3 UR8, UP0, UR40, 0x270, URZ ;  /* 0x0000027028089890 */ /* 0x000fe2000ff1e03f */
[----:B------:R-:W3:Y:S03]  /*1e7f0*/  @P0 LDC R4, c[0x0][0x430] ;  /* 0x00010c00ff040b82 */ /* 0x000ee60000000800 */
[----:B------:R-:W-:-:S03]  /*1e800*/  @!UP1 UIADD3.X UR9, URZ, UR41, URZ, UP0, !UPT ;  /* 0x000000293f099290 */ /* 0x000fc600087fe43f */
[----:B------:R-:W-:Y:S01]  /*1e810*/  VOTEU.ALL UP0, P6 ;  /* 0x00000000003f7886 */ /* 0x000fe20003000000 */
[----:B-1----:R-:W-:-:S05]  /*1e820*/  @P0 IMAD.HI.U32 R5, R18, R5, RZ ;  /* 0x0000000512050227 */ /* 0x002fca00078e00ff */
[----:B---3--:R-:W-:Y:S02]  /*1e830*/  @P0 SHF.R.U32.HI R0, RZ, R4, R5 ;  /* 0x00000004ff000219 */ /* 0x008fe40000011605 */
[----:B------:R-:W-:-:S04]  /*1e840*/  ISETP.NE.U32.AND P0, PT, RZ, UR4, PT ;  /* 0x00000004ff007c0c */ /* 0x000fc8000bf05070 */
[----:B------:R-:W-:-:S04]  /*1e850*/  ISETP.NE.AND.EX P0, PT, RZ, UR5, PT, P0 ;  /* 0x00000005ff007c0c */ /* 0x000fc8000bf05300 */
[----:B------:R-:W-:Y:S01]  /*1e860*/  SEL R9, R19, RZ, !P0 ;  /* 0x000000ff13097207 */ /* 0x000fe20004000000 */
[----:B0-2---:R-:W-:-:S08]  /*1e870*/  IMAD R17, R17, 0xc0, R20 ;  /* 0x000000c011117824 */ /* 0x005fd000078e0214 */
.L_x_9610:
        /* <DEDUP_REMOVED lines=14> */
.L_x_9611:
        /* <DEDUP_REMOVED lines=13> */
.L_x_9612:
        /* <DEDUP_REMOVED lines=18> */
.L_x_9728:
[----:B------:R-:W-:Y:S01]  /*1eb50*/  UMOV UR4, 0xffffffff ;  /* 0xffffffff00047882 */ /* 0x000fe20000000000 */
[----:B------:R-:W-:Y:S02]  /*1eb60*/  SHF.R.S32.HI R12, RZ, 0x1f, R6 ;  /* 0x0000001fff0c7819 */ /* 0x000fe40000011406 */
[----:B------:R-:W-:Y:S05]  /*1eb70*/  BRA.DIV UR4, `(.L_x_9614) ;  /* 0x0000004204047947 */ /* 0x000fea000b800000 */
[----:B------:R-:W-:-:S13]  /*1eb80*/  ELECT P6, URZ, PT ;  /* 0x00000000003f782f */ /* 0x000fda00038c0000 */
.L_x_9731:
[----:B------:R-:W-:Y:S05]  /*1eb90*/  @!P6 BRA `(.L_x_9615) ;  /* 0x0000000000f4e947 */ /* 0x000fea0003800000 */
[----:B------:R-:W-:-:S04]  /*1eba0*/  ISETP.NE.U32.AND P0, PT, R2, RZ, PT ;  /* 0x000000ff0200720c */ /* 0x000fc80003f05070 */
        /* <DEDUP_REMOVED lines=19> */
.L_x_9616:
[----:B------:R-:W-:Y:S01]  /*1ece0*/  IMAD R5, R22, 0x8, R29 ;  /* 0x0000000816057824 */ /* 0x000fe200078e021d */
[----:B------:R-:W-:-:S04]  /*1ecf0*/  SHF.L.U32 R4, R24, 0x1f, RZ ;  /* 0x0000001f18047819 */ /* 0x000fc800000006ff */
[----:B------:R-:W1:Y:S02]  /*1ed00*/  SYNCS.PHASECHK.TRANS64.TRYWAIT P0, [R5+URZ+0x2d840], R4 ;  /* 0x02d84004050075a7 */ /* 0x000e64000800017f */
[----:B-1----:R-:W-:Y:S05]  /*1ed10*/  @!P0 BRA `(.L_x_9617) ;  /* 0x0000003c00bc8947 */ /* 0x002fea0003800000 */
.L_x_9732:
        /* <DEDUP_REMOVED lines=9> */
.L_x_9618:
        /* <DEDUP_REMOVED lines=28> */
.L_x_9615:
        /* <DEDUP_REMOVED lines=37> */
[----:B0-----:R-:W-:Y:S01]  /*1f1c0*/  LEA.HI R4, R5, R5, RZ, 0x1 ;  /* 0x0000000505047211 */ /* 0x001fe200078f08ff */
[----:B------:R3:W-:Y:S03]  /*1f1d0*/  STL [R1+0x8], R5 ;  /* 0x0000080501007387 */ /* 0x0007e60000100800 */
[----:B------:R-:W-:-:S05]  /*1f1e0*/  LOP3.LUT R4, R4, 0xfffffffe, RZ, 0xc0, !PT ;  /* 0xfffffffe04047812 */ /* 0x000fca00078ec0ff */
[----:B------:R-:W-:-:S05]  /*1f1f0*/  IMAD.IADD R4, R5, 0x1, -R4 ;  /* 0x0000000105047824 */ /* 0x000fca00078e0a04 */
[----:B------:R-:W-:-:S04]  /*1f200*/  SHF.L.U32 R4, R4, 0x1f, RZ ;  /* 0x0000001f04047819 */ /* 0x000fc800000006ff */
[----:B------:R-:W0:Y:S02]  /*1f210*/  SYNCS.PHASECHK.TRANS64.TRYWAIT P0, [R29+URZ+0x2d820], R4 ;  /* 0x02d820041d0075a7 */ /* 0x000e24000800017f */
[----:B0--3--:R-:W-:Y:S05]  /*1f220*/  @!P0 BRA `(.L_x_9620) ;  /* 0x00000038008c8947 */ /* 0x009fea0003800000 */
.L_x_9733:
[----:B------:R-:W-:Y:S05]  /*1f230*/  BSYNC B0 ;  /* 0x0000000000007941 */ /* 0x000fea0003800000 */
.L_x_9619:
[----:B------:R-:W2:Y:S01]  /*1f240*/  LDL R5, [R1+0x4] ;  /* 0x0000040001057983 */ /* 0x000ea20000100800 */
[----:B------:R-:W-:Y:S01]  /*1f250*/  BSSY B0, `(.L_x_9621) ;  /* 0x000017e000007945 */ /* 0x000fe20003800000 */
[----:B--2---:R-:W-:-:S05]  /*1f260*/  VIADD R9, R5, 0xfffffffe ;  /* 0xfffffffe05097836 */ /* 0x004fca0000000000 */
[----:B------:R-:W-:-:S13]  /*1f270*/  ISETP.GE.AND P0, PT, R9, R27, PT ;  /* 0x0000001b0900720c */ /* 0x000fda0003f06270 */
[----:B------:R-:W-:Y:S05]  /*1f280*/  @!P0 BRA `(.L_x_9622) ;  /* 0x0000001400e88947 */ /* 0x000fea0003800000 */
[----:B0-----:R-:W-:Y:S01]  /*1f290*/  IMAD.MOV R4, RZ, RZ, -R5 ;  /* 0x000000ffff047224 */ /* 0x001fe200078e0a05 */
[----:B------:R-:W-:Y:S01]  /*1f2a0*/  LOP3.LUT R13, RZ, R27, RZ, 0x33, !PT ;  /* 0x0000001bff0d7212 */ /* 0x000fe200078e33ff */
[----:B------:R-:W-:Y:S03]  /*1f2b0*/  BSSY B1, `(.L_x_9623) ;  /* 0x000007f000017945 */ /* 0x000fe60003800000 */
[----:B------:R-:W-:-:S04]  /*1f2c0*/  VIADDMNMX R13, R4, 0x1, R13, !PT ;  /* 0x00000001040d7846 */ /* 0x000fc8000780010d */
[----:B------:R-:W-:-:S04]  /*1f2d0*/  IADD3 R4, R5, R13, RZ ;  /* 0x0000000d05047210 */ /* 0x000fc80007ffe0ff */
        /* <DEDUP_REMOVED lines=32> */
.L_x_9627:
[----:B0-----:R-:W-:Y:S01]  /*1f4e0*/  IMAD R3, R10, 0x8, R29 ;  /* 0x000000080a037824 */ /* 0x001fe200078e021d */
[----:B------:R-:W-:-:S04]  /*1f4f0*/  SHF.L.U32 R2, R14, 0x1f, RZ ;  /* 0x0000001f0e027819 */ /* 0x000fc800000006ff */
[----:B------:R-:W0:Y:S02]  /*1f500*/  SYNCS.PHASECHK.TRANS64.TRYWAIT P0, [R3+URZ+0x2d840], R2 ;  /* 0x02d84002030075a7 */ /* 0x000e24000800017f */
[----:B0-----:R-:W-:Y:S05]  /*1f510*/  @!P0 BRA `(.L_x_9628) ;  /* 0x0000003400e48947 */ /* 0x001fea0003800000 */
.L_x_9734:
        /* <DEDUP_REMOVED lines=9> */
.L_x_9629:
        /* <DEDUP_REMOVED lines=15> */
[----:B------:R-:W-:Y:S02]  /*1f6a0*/  ULEA UR11, UR11, UR5, 0x7 ;  /* 0x000000050b0b7291 */ /* 0x000fe4000f8e383f */
        /* <DEDUP_REMOVED lines=15> */
.L_x_9735:
        /* <DEDUP_REMOVED lines=10> */
.L_x_9631:
[----:B------:R-:W2:Y:S02]  /*1f840*/  LDL R3, [R1] ;  /* 0x0000000001037983 */ /* 0x000ea40000100800 */
[----:B--2---:R-:W-:-:S13]  /*1f850*/  LOP3.LUT P0, RZ, R3, 0x40, RZ, 0xc0, !PT ;  /* 0x0000004003ff7812 */ /* 0x004fda000780c0ff */
[----:B------:R-:W-:Y:S05]  /*1f860*/  @P0 BRA `(.L_x_9632) ;  /* 0x0000000000040947 */ /* 0x000fea0003800000 */
[----:B------:R-:W-:Y:S01]  /*1f870*/  BPT.TRAP 0x1 ;  /* 0x000000040000795c */ /* 0x000fe20000300000 */
.L_x_9632:
        /* <DEDUP_REMOVED lines=29> */
.L_x_9626:
[----:B------:R-:W-:Y:S05]  /*1fa50*/  BSYNC B2 ;  /* 0x0000000000027941 */ /* 0x000fea0003800000 */
.L_x_9625:
[----:B------:R-:W2:Y:S01]  /*1fa60*/  LDL R2, [R1+0x4] ;  /* 0x0000040001027983 */ /* 0x000ea20000100800 */
[----:B------:R-:W-:Y:S02]  /*1fa70*/  IMAD.MOV.U32 R24, RZ, RZ, R14 ;  /* 0x000000ffff187224 */ /* 0x000fe400078e000e */
[----:B------:R-:W-:Y:S02]  /*1fa80*/  IMAD.MOV.U32 R22, RZ, RZ, R10 ;  /* 0x000000ffff167224 */ /* 0x000fe400078e000a */
[----:B--2---:R-:W-:-:S07]  /*1fa90*/  VIADD R9, R2, 0xfffffffd ;  /* 0xfffffffd02097836 */ /* 0x004fce0000000000 */
.L_x_9624:
[----:B------:R-:W-:Y:S05]  /*1faa0*/  BSYNC B1 ;  /* 0x0000000000017941 */ /* 0x000fea0003800000 */
.L_x_9623:
[----:B------:R-:W2:Y:S01]  /*1fab0*/  LDL.LU R2, [R1+0x4] ;  /* 0x0000040001027983 */ /* 0x000ea20000300800 */
[----:B------:R-:W-:Y:S01]  /*1fac0*/  VIADD R13, R13, 0xfffffffe ;  /* 0xfffffffe0d0d7836 */ /* 0x000fe20000000000 */
[----:B--2---:R-:W-:-:S04]  /*1fad0*/  LOP3.LUT R2, RZ, R2, RZ, 0x33, !PT ;  /* 0x00000002ff027212 */ /* 0x004fc800078e33ff */
[----:B------:R-:W-:-:S13]  /*1fae0*/  ISETP.NE.AND P0, PT, R13, R2, PT ;  /* 0x000000020d00720c */ /* 0x000fda0003f05270 */
[----:B------:R-:W-:Y:S05]  /*1faf0*/  @!P0 BRA `(.L_x_9622) ;  /* 0x0000000c00cc8947 */ /* 0x000fea0003800000 */
[----:B------:R-:W-:-:S07]  /*1fb00*/  IMAD.MOV.U32 R4, RZ, RZ, R8 ;  /* 0x000000ffff047224 */ /* 0x000fce00078e0008 */
.L_x_9649:
[----:B------:R-:W-:Y:S01]  /*1fb10*/  VIADD R10, R22, 0x1 ;  /* 0x00000001160a7836 */ /* 0x000fe20000000000 */
[----:B------:R-:W-:Y:S05]  /*1fb20*/  YIELD ;  /* 0x0000000000007946 */ /* 0x000fea0003800000 */
[----:B------:R-:W-:Y:S01]  /*1fb30*/  ISETP.NE.AND P0, PT, R10, 0x2, PT ;  /* 0x000000020a00780c */ /* 0x000fe20003f05270 */
[----:B------:R-:W-:Y:S03]  /*1fb40*/  BSSY B1, `(.L_x_9633) ;  /* 0x0000074000017945 */ /* 0x000fe60003800000 */
[----:B0-----:R-:W-:-:S02]  /*1fb50*/  SEL R11, RZ, 0x1, P0 ;  /* 0x00000001ff0b7807 */ /* 0x001fc40000000000 */
        /* <DEDUP_REMOVED lines=22> */
[----:B------:R-:W-:Y:S01]  /*1fcc0*/  LEA.HI.X R5, R2, UR5, R3, 0x2, P0 ;  /* 0x0000000502057c11 */ /* 0x000fe200080f1403 */
[----:B------:R-:W-:-:S04]  /*1fcd0*/  IMAD.MOV R2, RZ, RZ, -R14 ;  /* 0x000000ffff027224 */ /* 0x000fc800078e0a0e */
[----:B------:R0:W5:Y:S01]  /*1fce0*/  LDG.E R4, desc[UR52][R4.64] ;  /* 0x0000003404047981 */ /* 0x000162000c1e1900 */
[----:B------:R-:W-:-:S07]  /*1fcf0*/  IMAD R13, R13, R2, R9 ;  /* 0x000000020d0d7224 */ /* 0x000fce00078e0209 */
.L_x_9635:
[----:B------:R-:W-:Y:S01]  /*1fd00*/  IMAD R3, R10, 0x8, R29 ;  /* 0x000000080a037824 */ /* 0x000fe200078e021d */
[----:B------:R-:W-:-:S04]  /*1fd10*/  SHF.L.U32 R2, R11, 0x1f, RZ ;  /* 0x0000001f0b027819 */ /* 0x000fc800000006ff */
[----:B------:R-:W1:Y:S02]  /*1fd20*/  SYNCS.PHASECHK.TRANS64.TRYWAIT P0, [R3+URZ+0x2d840], R2 ;  /* 0x02d84002030075a7 */ /* 0x000e64000800017f */
[----:B-1----:R-:W-:Y:S05]  /*1fd30*/  @!P0 BRA `(.L_x_9636) ;  /* 0x0000003000048947 */ /* 0x002fea0003800000 */
.L_x_9736:
        /* <DEDUP_REMOVED lines=9> */
.L_x_9637:
        /* <DEDUP_REMOVED lines=31> */
.L_x_9737:
        /* <DEDUP_REMOVED lines=10> */
.L_x_9639:
[----:B------:R-:W2:Y:S02]  /*20060*/  LDL R2, [R1] ;  /* 0x0000000001027983 */ /* 0x000ea40000100800 */
[----:B--2---:R-:W-:-:S13]  /*20070*/  LOP3.LUT P0, RZ, R2, 0x40, RZ, 0xc0, !PT ;  /* 0x0000004002ff7812 */ /* 0x004fda000780c0ff */
[----:B------:R-:W-:Y:S05]  /*20080*/  @P0 BRA `(.L_x_9640) ;  /* 0x0000000000040947 */ /* 0x000fea0003800000 */
[----:B------:R-:W-:Y:S01]  /*20090*/  BPT.TRAP 0x1 ;  /* 0x000000040000795c */ /* 0x000fe20000300000 */
.L_x_9640:
        /* <DEDUP_REMOVED lines=30> */
.L_x_9634:
[----:B------:R-:W-:Y:S05]  /*20280*/  BSYNC B1 ;  /* 0x0000000000017941 */ /* 0x000fea0003800000 */
.L_x_9633:
[----:B------:R-:W-:Y:S01]  /*20290*/  VIADD R22, R10, 0x1 ;  /* 0x000000010a167836 */ /* 0x000fe20000000000 */
[----:B------:R-:W-:Y:S01]  /*202a0*/  BSSY B1, `(.L_x_9641) ;  /* 0x0000075000017945 */ /* 0x000fe20003800000 */
[----:B------:R-:W-:-:S03]  /*202b0*/  VIADD R13, R9, 0xffffffff ;  /* 0xffffffff090d7836 */ /* 0x000fc60000000000 */
        /* <DEDUP_REMOVED lines=28> */
.L_x_9643:
[----:B------:R-:W-:Y:S01]  /*20480*/  IMAD R2, R22, 0x8, R29 ;  /* 0x0000000816027824 */ /* 0x000fe200078e021d */
[----:B------:R-:W-:-:S04]  /*20490*/  SHF.L.U32 R3, R24, 0x1f, RZ ;  /* 0x0000001f18037819 */ /* 0x000fc800000006ff */
[----:B------:R-:W1:Y:S02]  /*204a0*/  SYNCS.PHASECHK.TRANS64.TRYWAIT P0, [R2+URZ+0x2d840], R3 ;  /* 0x02d84003020075a7 */ /* 0x000e64000800017f */
[----:B-1----:R-:W-:Y:S05]  /*204b0*/  @!P0 BRA `(.L_x_9644) ;  /* 0x00000028004c8947 */ /* 0x002fea0003800000 */
.L_x_9738:
        /* <DEDUP_REMOVED lines=9> */
.L_x_9645:
        /* <DEDUP_REMOVED lines=16> */
[----:B------:R-:W-:Y:S02]  /*20650*/  ULEA UR11, UR11, UR5, 0x7 ;  /* 0x000000050b0b7291 */ /* 0x000fe4000f8e383f */
        /* <DEDUP_REMOVED lines=14> */
.L_x_9739:
        /* <DEDUP_REMOVED lines=10> */
.L_x_9647:
[----:B------:R-:W2:Y:S02]  /*207e0*/  LDL R3, [R1] ;  /* 0x0000000001037983 */ /* 0x000ea40000100800 */
[----:B--2---:R-:W-:-:S13]  /*207f0*/  LOP3.LUT P0, RZ, R3, 0x40, RZ, 0xc0, !PT ;  /* 0x0000004003ff7812 */ /* 0x004fda000780c0ff */
[----:B------:R-:W-:Y:S05]  /*20800*/  @P0 BRA `(.L_x_9648) ;  /* 0x0000000000040947 */ /* 0x000fea0003800000 */
[----:B------:R-:W-:Y:S01]  /*20810*/  BPT.TRAP 0x1 ;  /* 0x000000040000795c */ /* 0x000fe20000300000 */
.L_x_9648:
        /* <DEDUP_REMOVED lines=29> */
.L_x_9642:
[----:B------:R-:W-:Y:S05]  /*209f0*/  BSYNC B1 ;  /* 0x0000000000017941 */ /* 0x000fea0003800000 */
.L_x_9641:
[----:B------:R-:W-:Y:S01]  /*20a00*/  ISETP.GT.AND P0, PT, R13, R27, PT ;  /* 0x0000001b0d00720c */ /* 0x000fe20003f04270 */
[----:B------:R-:W-:-:S12]  /*20a10*/  VIADD R9, R9, 0xfffffffe ;  /* 0xfffffffe09097836 */ /* 0x000fd80000000000 */
[----:B------:R-:W-:Y:S05]  /*20a20*/  @P0 BRA `(.L_x_9649) ;  /* 0xfffffff000380947 */ /* 0x000fea000383ffff */
.L_x_9622:
[----:B------:R-:W-:Y:S05]  /*20a30*/  BSYNC B0 ;  /* 0x0000000000007941 */ /* 0x000fea0003800000 */
.L_x_9621:
[----:B------:R-:W-:Y:S01]  /*20a40*/  ISETP.NE.AND P0, PT, R28, RZ, PT ;  /* 0x000000ff1c00720c */ /* 0x000fe20003f05270 */
[----:B------:R-:W-:-:S12]  /*20a50*/  BSSY B0, `(.L_x_9650) ;  /* 0x000000e000007945 */ /* 0x000fd80003800000 */
        /* <DEDUP_REMOVED lines=12> */
[----:B0-----:R-:W-:-:S07]  /*20b20*/  IADD3 R16, R4, UR37, R9 ;  /* 0x0000002504107c10 */ /* 0x001fce000fffe009 */
.L_x_9651:
[----:B------:R-:W-:Y:S05]  /*20b30*/  BSYNC B0 ;  /* 0x0000000000007941 */ /* 0x000fea0003800000 */
.L_x_9650:
[----:B------:R-:W-:Y:S04]  /*20b40*/  BSSY B0, `(.L_x_9652) ;  /* 0x0000030000007945 */ /* 0x000fe80003800000 */
[----:B------:R-:W-:Y:S05]  /*20b50*/  @!P6 BRA `(.L_x_9653) ;  /* 0x0000000000b8e947 */ /* 0x000fea0003800000 */
[----:B------:R-:W-:Y:S01]  /*20b60*/  IMAD R3, R22, 0x8, R29 ;  /* 0x0000000816037824 */ /* 0x000fe200078e021d */
[----:B0-----:R-:W-:-:S04]  /*20b70*/  SHF.L.U32 R2, R24, 0x1f, RZ ;  /* 0x0000001f18027819 */ /* 0x001fc800000006ff */
[----:B------:R-:W0:Y:S02]  /*20b80*/  SYNCS.PHASECHK.TRANS64.TRYWAIT P0, [R3+URZ+0x2d860], R2 ;  /* 0x02d86002030075a7 */ /* 0x000e24000800017f */
[----:B0-----:R-:W-:Y:S05]  /*20b90*/  @!P0 BRA `(.L_x_9654) ;  /* 0x0000002000bc8947 */ /* 0x001fea0003800000 */
.L_x_9740:
        /* <DEDUP_REMOVED lines=10> */
.L_x_9655:
[----:B------:R-:W2:Y:S02]  /*20c40*/  LDL R2, [R1] ;  /* 0x0000000001027983 */ /* 0x000ea40000100800 */
[----:B--2---:R-:W-:-:S13]  /*20c50*/  LOP3.LUT P0, RZ, R2, 0x40, RZ, 0xc0, !PT ;  /* 0x0000004002ff7812 */ /* 0x004fda000780c0ff */
[----:B------:R-:W-:Y:S05]  /*20c60*/  @P0 BRA `(.L_x_9656) ;  /* 0x0000000000040947 */ /* 0x000fea0003800000 */
[----:B------:R-:W-:Y:S01]  /*20c70*/  BPT.TRAP 0x1 ;  /* 0x000000040000795c */ /* 0x000fe20000300000 */
.L_x_9656:
        /* <DEDUP_REMOVED lines=28> */
.L_x_9653:
[----:B------:R-:W-:Y:S05]  /*20e40*/  BSYNC B0 ;  /* 0x0000000000007941 */ /* 0x000fea0003800000 */
.L_x_9652:
[----:B------:R-:W-:-:S05]  /*20e50*/  VIADD R22, R22, 0x1 ;  /* 0x0000000116167836 */ /* 0x000fca0000000000 */
[----:B------:R-:W-:-:S04]  /*20e60*/  ISETP.NE.AND P0, PT, R22, 0x2, PT ;  /* 0x000000021600780c */ /* 0x000fc80003f05270 */
[----:B------:R-:W-:Y:S02]  /*20e70*/  SEL R3, RZ, 0x1, P0 ;  /* 0x00000001ff037807 */ /* 0x000fe40000000000 */
[----:B------:R-:W-:Y:S02]  /*20e80*/  SEL R22, R22, RZ, P0 ;  /* 0x000000ff16167207 */ /* 0x000fe40000000000 */
[----:B------:R-:W-:-:S07]  /*20e90*/  LOP3.LUT R24, R24, R3, RZ, 0x3c, !PT ;  /* 0x0000000318187212 */ /* 0x000fce00078e3cff */
.L_x_9606:
[----:B------:R-:W-:Y:S05]  /*20ea0*/  BSYNC B6 ;  /* 0x0000000000067941 */ /* 0x000fea0003800000 */
.L_x_9604:
[----:B------:R-:W-:-:S03]  /*20eb0*/  UMOV UR4, 0xffffffff ;  /* 0xffffffff00047882 */ /* 0x000fc60000000000 */
[----:B------:R-:W-:Y:S05]  /*20ec0*/  BRA.DIV UR4, `(.L_x_9657) ;  /* 0x0000002204047947 */ /* 0x000fea000b800000 */
[----:B0-----:R0:W1:Y:S04]  /*20ed0*/  SHFL.IDX PT, R4, R16, RZ, 0x1f ;  /* 0x00001fff10047589 */ /* 0x00106800000e0000 */
[----:B------:R0:W2:Y:S02]  /*20ee0*/  SHFL.IDX PT, R5, R16, 0x1, 0x1f ;  /* 0x00201f0010057f89 */ /* 0x0000a400000e0000 */
.L_x_9744:
        /* <DEDUP_REMOVED lines=11> */
.L_x_9659:
[----:B------:R-:W-:Y:S05]  /*20fa0*/  BSYNC B0 ;  /* 0x0000000000007941 */ /* 0x000fea0003800000 */
.L_x_9658:
[----:B------:R-:W-:-:S03]  /*20fb0*/  UMOV UR4, 0xffffffff ;  /* 0xffffffff00047882 */ /* 0x000fc60000000000 */
[----:B------:R-:W-:Y:S05]  /*20fc0*/  BRA.DIV UR4, `(.L_x_9660) ;  /* 0x0000002204107947 */ /* 0x000fea000b800000 */
[----:B-----5:R-:W4:Y:S01]  /*20fd0*/  SHFL.UP PT, R14, R2, 0x1, RZ ;  /* 0x04200000020e7989 */ /* 0x020f2200000e00ff */
[C---:B------:R-:W-:Y:S02]  /*20fe0*/  ISETP.NE.AND P0, PT, R28.reuse, RZ, PT ;  /* 0x000000ff1c00720c */ /* 0x040fe40003f05270 */
[----:B------:R-:W-:Y:S02]  /*20ff0*/  ISETP.GE.U32.AND P1, PT, R28, 0x2, PT ;  /* 0x000000021c00780c */ /* 0x000fe40003f26070 */
        /* <DEDUP_REMOVED lines=18> */
.L_x_9752:
[----:B------:R-:W-:Y:S02]  /*21120*/  ULDC UR4, c[0x0][0xc10] ;  /* 0x0003040000047ab9 */ /* 0x000fe40000000800 */
[----:B------:R-:W-:-:S04]  /*21130*/  IMAD.U32 R6, RZ, RZ, UR4 ;  /* 0x00000004ff067e24 */ /* 0x000fc8000f8e00ff */
[----:B----4-:R-:W-:-:S04]  /*21140*/  IMAD R14, R14, R6, RZ ;  /* 0x000000060e0e7224 */ /* 0x010fc800078e02ff */
[----:B--2---:R-:W-:-:S05]  /*21150*/  IMAD.IADD R5, R5, 0x1, R14 ;  /* 0x0000000105057824 */ /* 0x004fca00078e020e */
[----:B-1----:R-:W-:-:S13]  /*21160*/  ISETP.GT.AND P0, PT, R5, R4, PT ;  /* 0x000000040500720c */ /* 0x002fda0003f04270 */
[----:B------:R-:W-:Y:S05]  /*21170*/  @P0 BRA `(.L_x_9661) ;  /* 0x0000000000ac0947 */ /* 0x000fea0003800000 */
[----:B------:R-:W1:Y:S02]  /*21180*/  LDC R0, c[0x0][0xc14] ;  /* 0x00030500ff007b82 */ /* 0x000e640000000800 */
.L_x_9666:
        /* <DEDUP_REMOVED lines=9> */
[----:B---3--:R-:W1:Y:S02]  /*21220*/  LDC.64 R2, c[0x0][0xc58] ;  /* 0x00031600ff027b82 */ /* 0x008e640000000a00 */
[----:B-1----:R-:W-:-:S06]  /*21230*/  IMAD.WIDE R2, R7, 0x4, R2 ;  /* 0x0000000407027825 */ /* 0x002fcc00078e0202 */
[----:B------:R1:W5:Y:S02]  /*21240*/  LDG.E R2, desc[UR52][R2.64] ;  /* 0x0000003402027981 */ /* 0x000364000c1e1900 */
.L_x_9664:
[----:B------:R-:W-:Y:S05]  /*21250*/  BSYNC B0 ;  /* 0x0000000000007941 */ /* 0x000fea0003800000 */
.L_x_9663:
[----:B------:R-:W-:-:S03]  /*21260*/  UMOV UR4, 0xffffffff ;  /* 0xffffffff00047882 */ /* 0x000fc60000000000 */
[----:B------:R-:W-:Y:S05]  /*21270*/  BRA.DIV UR4, `(.L_x_9665) ;  /* 0x0000002204347947 */ /* 0x000fea000b800000 */
[----:B-----5:R-:W2:Y:S01]  /*21280*/  SHFL.UP PT, R14, R2, 0x1, RZ ;  /* 0x04200000020e7989 */ /* 0x020ea200000e00ff */
[C---:B------:R-:W-:Y:S02]  /*21290*/  ISETP.NE.AND P0, PT, R28.reuse, RZ, PT ;  /* 0x000000ff1c00720c */ /* 0x040fe40003f05270 */
[----:B------:R-:W-:Y:S02]  /*212a0*/  ISETP.GE.U32.AND P1, PT, R28, 0x2, PT ;  /* 0x000000021c00780c */ /* 0x000fe40003f26070 */
[----:B--2---:R-:W-:Y:S02]  /*212b0*/  SEL R13, R14, RZ, P0 ;  /* 0x000000ff0e0d7207 */ /* 0x004fe40000000000 */
[----:B------:R-:W-:Y:S02]  /*212c0*/  ISETP.GE.U32.AND P0, PT, R28, 0x4, PT ;  /* 0x000000041c00780c */ /* 0x000fe40003f06070 */
[----:B------:R-:W-:-:S05]  /*212d0*/  IADD3 R13, R2, R13, RZ ;  /* 0x0000000d020d7210 */ /* 0x000fca0007ffe0ff */
[----:B------:R-:W2:Y:S02]  /*212e0*/  SHFL.UP PT, R14, R13, 0x2, RZ ;  /* 0x044000000d0e7989 */ /* 0x000ea400000e00ff */
[----:B--2---:R-:W-:Y:S02]  /*212f0*/  SEL R14, R14, RZ, P1 ;  /* 0x000000ff0e0e7207 */ /* 0x004fe40000800000 */
[----:B------:R-:W-:-:S03]  /*21300*/  ISETP.GE.U32.AND P1, PT, R28, 0x8, PT ;  /* 0x000000081c00780c */ /* 0x000fc60003f26070 */
[----:B-1-3--:R-:W-:-:S05]  /*21310*/  IMAD.IADD R3, R13, 0x1, R14 ;  /* 0x000000010d037824 */ /* 0x00afca00078e020e */
        /* <DEDUP_REMOVED lines=9> */
[----:B------:R-:W-:-:S05]  /*213b0*/  IMAD.IADD R3, R7, 0x1, R14 ;  /* 0x0000000107037824 */ /* 0x000fca00078e020e */
[----:B------:R1:W2:Y:S02]  /*213c0*/  SHFL.IDX PT, R14, R3, 0x1f, 0x1f ;  /* 0x03e01f00030e7f89 */ /* 0x0002a400000e0000 */
.L_x_9760:
[----:B------:R-:W-:Y:S02]  /*213d0*/  ULDC UR4, c[0x0][0xc10] ;  /* 0x0003040000047ab9 */ /* 0x000fe40000000800 */
[----:B------:R-:W-:-:S04]  /*213e0*/  IMAD.U32 R6, RZ, RZ, UR4 ;  /* 0x00000004ff067e24 */ /* 0x000fc8000f8e00ff */
[----:B--2---:R-:W-:-:S04]  /*213f0*/  IMAD R14, R14, R6, RZ ;  /* 0x000000060e0e7224 */ /* 0x004fc800078e02ff */
[----:B------:R-:W-:-:S05]  /*21400*/  IMAD.IADD R5, R14, 0x1, R5 ;  /* 0x000000010e057824 */ /* 0x000fca00078e0205 */
[----:B------:R-:W-:-:S13]  /*21410*/  ISETP.GT.AND P0, PT, R5, R4, PT ;  /* 0x000000040500720c */ /* 0x000fda0003f04270 */
[----:B------:R-:W-:Y:S05]  /*21420*/  @!P0 BRA `(.L_x_9666) ;  /* 0xfffffffc00588947 */ /* 0x000fea000383ffff */
.L_x_9661:
        /* <DEDUP_REMOVED lines=8> */
.L_x_9764:
[----:B------:R-:W-:Y:S01]  /*214b0*/  ISETP.NE.AND P0, PT, R5, RZ, PT ;  /* 0x000000ff0500720c */ /* 0x000fe20003f05270 */
[----:B------:R-:W-:-:S12]  /*214c0*/  IMAD.MOV.U32 R14, RZ, RZ, RZ ;  /* 0x000000ffff0e7224 */ /* 0x000fd800078e00ff */
[----:B------:R-:W-:Y:S05]  /*214d0*/  @!P0 BRA `(.L_x_9668) ;  /* 0x0000000000108947 */ /* 0x000fea0003800000 */
[----:B------:R-:W-:Y:S01]  /*214e0*/  UMOV UR4, 0xffffffff ;  /* 0xffffffff00047882 */ /* 0x000fe20000000000 */
[----:B------:R-:W-:Y:S02]  /*214f0*/  VIADD R12, R8, 0xffffffff ;  /* 0xffffffff080c7836 */ /* 0x000fe40000000000 */
[----:B------:R-:W-:Y:S05]  /*21500*/  BRA.DIV UR4, `(.L_x_9669) ;  /* 0x0000002204a87947 */ /* 0x000fea000b800000 */
[----:B------:R0:W0:Y:S02]  /*21510*/  SHFL.IDX PT, R14, R3, R12, 0x1f ;  /* 0x00001f0c030e7589 */ /* 0x00002400000e0000 */
.L_x_9668:
[----:B0123--:R-:W0:Y:S01]  /*21520*/  LDC.64 R2, c[0x0][0xc68] ;  /* 0x00031a00ff027b82 */ /* 0x00fe220000000a00 */
[----:B------:R-:W-:-:S04]  /*21530*/  IMAD.IADD R19, R8, 0x1, R19 ;  /* 0x0000000108137824 */ /* 0x000fc800078e0213 */
[----:B0-----:R-:W-:-:S05]  /*21540*/  IMAD.WIDE R2, R19, 0x4, R2 ;  /* 0x0000000413027825 */ /* 0x001fca00078e0202 */
[----:B------:R0:W4:Y:S01]  /*21550*/  LDG.E R8, desc[UR52][R2.64] ;  /* 0x0000003402087981 */ /* 0x000122000c1e1900 */
[----:B------:R-:W-:Y:S02]  /*21560*/  IMAD R16, R14, R6, R7 ;  /* 0x000000060e107224 */ /* 0x000fe400078e0207 */
        /* <DEDUP_REMOVED lines=10> */
[----:B------:R-:W-:-:S03]  /*21610*/  IABS R7, R5 ;  /* 0x0000000500077213 */ /* 0x000fc60000000000 */
[----:B------:R-:W-:Y:S02]  /*21620*/  IMAD.IADD R2, R4, 0x1, -R16 ;  /* 0x0000000104027824 */ /* 0x000fe400078e0a10 */
[----:B------:R-:W-:-:S03]  /*21630*/  IMAD.MOV R7, RZ, RZ, -R7 ;  /* 0x000000ffff077224 */ /* 0x000fc600078e0a07 */
        /* <DEDUP_REMOVED lines=22> */
[----:B0-----:R-:W-:Y:S01]  /*217a0*/  VIADD R3, R8, 0xffffffe ;  /* 0x0ffffffe08037836 */ /* 0x001fe20000000000 */
[----:B------:R-:W-:-:S05]  /*217b0*/  IABS R8, R6 ;  /* 0x0000000600087213 */ /* 0x000fca0000000000 */
[----:B------:R-:W0:Y:S01]  /*217c0*/  F2I.FTZ.U32.TRUNC.NTZ R3, R3 ;  /* 0x0000000300037305 */ /* 0x000e22000021f000 */
[----:B------:R-:W-:Y:S02]  /*217d0*/  IMAD.MOV R8, RZ, RZ, -R8 ;  /* 0x000000ffff087224 */ /* 0x000fe400078e0a08 */
[----:B0-----:R-:W-:-:S04]  /*217e0*/  IMAD.MOV R2, RZ, RZ, -R3 ;  /* 0x000000ffff027224 */ /* 0x001fc800078e0a03 */
        /* <DEDUP_REMOVED lines=22> */
.L_x_9662:
[----:B------:R-:W-:Y:S01]  /*21950*/  UMOV UR4, URZ ;  /* 0x0000003f00047c82 */ /* 0x000fe20008000000 */
[----:B------:R-:W-:Y:S01]  /*21960*/  UMOV UR5, URZ ;  /* 0x0000003f00057c82 */ /* 0x000fe20008000000 */
[----:B------:R-:W-:Y:S01]  /*21970*/  ULDC UR6, c[0x0][0xc14] ;  /* 0x0003050000067ab9 */ /* 0x000fe20000000800 */
[----:B0-----:R-:W-:Y:S02]  /*21980*/  IMAD.MOV.U32 R16, RZ, RZ, R4 ;  /* 0x000000ffff107224 */ /* 0x001fe400078e0004 */
[----:B------:R-:W-:Y:S02]  /*21990*/  IMAD.U32 R17, RZ, RZ, UR4 ;  /* 0x00000004ff117e24 */ /* 0x000fe4000f8e00ff */
[----:B------:R-:W-:Y:S02]  /*219a0*/  IMAD.U32 R18, RZ, RZ, UR5 ;  /* 0x00000005ff127e24 */ /* 0x000fe4000f8e00ff */
[----:B------:R-:W-:-:S07]  /*219b0*/  IMAD.U32 R19, RZ, RZ, UR6 ;  /* 0x00000006ff137e24 */ /* 0x000fce000f8e00ff */
.L_x_9670:
[----:B------:R-:W-:Y:S01]  /*219c0*/  ISETP.NE.AND P0, PT, R28, RZ, PT ;  /* 0x000000ff1c00720c */ /* 0x000fe20003f05270 */
[----:B------:R-:W-:Y:S05]  /*219d0*/  WARPSYNC.ALL ;  /* 0x0000000000007948 */ /* 0x000fea0003800000 */
[----:B------:R-:W-:Y:S07]  /*219e0*/  BAR.SYNC.DEFER_BLOCKING 0x4, 0x1a0 ;  /* 0x0106800000007b1d */ /* 0x000fee0000010000 */
[----:B------:R-:W-:Y:S01]  /*219f0*/  @!P0 MOV R2, 0x400 ;  /* 0x0000040000028802 */ /* 0x000fe20000000f00 */
[----:B---3--:R-:W0:Y:S03]  /*21a00*/  @!P0 S2R R3, SR_CgaCtaId ;  /* 0x0000000000038919 */ /* 0x008e260000008800 */
[----:B0-----:R-:W-:-:S05]  /*21a10*/  @!P0 LEA R2, R3, R2, 0x18 ;  /* 0x0000000203028211 */ /* 0x001fca00078ec0ff */
[----:B------:R1:W-:Y:S01]  /*21a20*/  @!P0 STS.128 [R2+0x2d8d0], R16 ;  /* 0x02d8d01002008388 */ /* 0x0003e20000000c00 */
[----:B------:R-:W-:Y:S06]  /*21a30*/  BAR.ARV 0x5, 0x1a0 ;  /* 0x0146800000007b1d */ /* 0x000fec0000002000 */
[----:B------:R-:W-:-:S13]  /*21a40*/  ISETP.GE.AND P0, PT, R19, R0, PT ;  /* 0x000000001300720c */ /* 0x000fda0003f06270 */
[----:B------:R-:W-:Y:S05]  /*21a50*/  @!P0 BRA `(.L_x_9671) ;  /* 0xffffffac00cc8947 */ /* 0x000fea000383ffff */
.L_x_9565:
        /* <DEDUP_REMOVED lines=12> */
.L_x_9767:
[----:B------:R-:W-:Y:S05]  /*21b20*/  BSYNC B0 ;  /* 0x0000000000007941 */ /* 0x000fea0003800000 */
.L_x_9672:
[----:B------:R-:W-:-:S03]  /*21b30*/  UMOV UR4, 0xffffffff ;  /* 0xffffffff00047882 */ /* 0x000fc60000000000 */
[----:B------:R-:W-:Y:S05]  /*21b40*/  BRA.DIV UR4, `(.L_x_9674) ;  /* 0x0000001e04507947 */ /* 0x000fea000b800000 */
[----:B0-----:R-:W0:Y:S02]  /*21b50*/  S2R R0, SR_TID.X ;  /* 0x0000000000007919 */ /* 0x001e240000002100 */
[----:B0-----:R-:W-:-:S04]  /*21b60*/  SHF.R.U32.HI R0, RZ, 0x5, R0 ;  /* 0x00000005ff007819 */ /* 0x001fc80000011600 */
[----:B------:R-:W-:-:S05]  /*21b70*/  LOP3.LUT R0, R0, 0x3, RZ, 0xc0, !PT ;  /* 0x0000000300007812 */ /* 0x000fca00078ec0ff */
[----:B------:R0:W1:Y:S02]  /*21b80*/  SHFL.IDX PT, R14, R0, RZ, 0x1f ;  /* 0x00001fff000e7589 */ /* 0x00006400000e0000 */
.L_x_9770:
[----:B-1----:R-:W-:-:S13]  /*21b90*/  ISETP.NE.AND P0, PT, R14, RZ, PT ;  /* 0x000000ff0e00720c */ /* 0x002fda0003f05270 */
[----:B------:R-:W-:Y:S05]  /*21ba0*/  @P0 BRA `(.L_x_9348) ;  /* 0x0000000000880947 */ /* 0x000fea0003800000 */
[----:B------:R-:W-:-:S03]  /*21bb0*/  UMOV UR4, 0xffffffff ;  /* 0xffffffff00047882 */ /* 0x000fc60000000000 */
[----:B------:R-:W-:Y:S05]  /*21bc0*/  BRA.DIV UR4, `(.L_x_9675) ;  /* 0x0000001e04647947 */ /* 0x000fea000b800000 */
[----:B------:R-:W-:-:S13]  /*21bd0*/  ELECT P6, URZ, PT ;  /* 0x00000000003f782f */ /* 0x000fda00038c0000 */
.L_x_9773:
[----:B------:R-:W-:Y:S05]  /*21be0*/  @!P6 BRA `(.L_x_9348) ;  /* 0x000000000078e947 */ /* 0x000fea0003800000 */
[----:B------:R-:W-:-:S06]  /*21bf0*/  ULOP3.LUT UR4, UR36, 0x2, URZ, 0xfc, !UPT ;  /* 0x0000000224047892 */ /* 0x000fcc000f8efc3f */
[----:B0-----:R-:W-:-:S04]  /*21c00*/  MOV R0, UR4 ;  /* 0x0000000400007c02 */ /* 0x001fc80008000f00 */
[----:B------:R-:W-:-:S13]  /*21c10*/  ISETP.NE.AND P2, PT, R0, 0x3, PT ;  /* 0x000000030000780c */ /* 0x000fda0003f45270 */
[----:B------:R-:W-:Y:S05]  /*21c20*/  @!P2 BRA `(.L_x_9676) ;  /* 0x000000000004a947 */ /* 0x000fea0003800000 */
[----:B------:R-:W-:Y:S01]  /*21c30*/  BPT.TRAP 0x1 ;  /* 0x000000040000795c */ /* 0x000fe20000300000 */
.L_x_9676:
        /* <DEDUP_REMOVED lines=12> */
.L_x_9774:
[----:B------:R-:W1:Y:S02]  /*21d00*/  SYNCS.PHASECHK.TRANS64.TRYWAIT P0, [R3+URZ], R0 ;  /* 0x00000000030075a7 */ /* 0x000e64000800017f */
[----:B-1----:R-:W-:Y:S05]  /*21d10*/  @!P0 BRA `(.L_x_9678) ;  /* 0x0000001c00448947 */ /* 0x002fea0003800000 */
.L_x_9775:
[----:B------:R-:W-:Y:S05]  /*21d20*/  @!P2 BRA `(.L_x_9679) ;  /* 0x000000000004a947 */ /* 0x000fea0003800000 */
[----:B------:R-:W-:Y:S01]  /*21d30*/  BPT.TRAP 0x1 ;  /* 0x000000040000795c */ /* 0x000fe20000300000 */
.L_x_9679:
[----:B-1----:R-:W-:-:S04]  /*21d40*/  VIADD R3, R9, 0x2d860 ;  /* 0x0002d86009037836 */ /* 0x002fc80000000000 */
[----:B------:R-:W-:-:S04]  /*21d50*/  IMAD R5, R22, 0x8, R3 ;  /* 0x0000000816057824 */ /* 0x000fc800078e0203 */
[----:B------:R-:W1:Y:S02]  /*21d60*/  SYNCS.PHASECHK.TRANS64.TRYWAIT P0, [R5+URZ], R2 ;  /* 0x00000002050075a7 */ /* 0x000e64000800017f */
[----:B-1----:R-:W-:Y:S05]  /*21d70*/  @!P0 BRA `(.L_x_9680) ;  /* 0x0000001c00408947 */ /* 0x002fea0003800000 */
.L_x_9776:
[----:B------:R-:W-:-:S07]  /*21d80*/  IMAD R3, R4, 0x8, R3 ;  /* 0x0000000804037824 */ /* 0x000fce00078e0203 */
.L_x_9681:
[----:B--2---:R2:W3:Y:S02]  /*21d90*/  SYNCS.PHASECHK.TRANS64.TRYWAIT P0, [R3+URZ], R0 ;  /* 0x00000000030075a7 */ /* 0x0044e4000800017f */
[----:B---3--:R-:W-:Y:S05]  /*21da0*/  @!P0 NANOSLEEP.SYNCS 0x989680 ;  /* 0x009896800000895d */ /* 0x008fea0003900000 */
[----:B------:R-:W3:Y:S02]  /*21db0*/  @!P0 SYNCS.PHASECHK.TRANS64 P0, [R3+URZ], R0 ;  /* 0x00000000030085a7 */ /* 0x000ee4000800007f */
[----:B---3--:R-:W-:Y:S05]  /*21dc0*/  @!P0 BRA `(.L_x_9681) ;  /* 0xfffffffc00f08947 */ /* 0x008fea000383ffff */
.L_x_9348:
[----:B------:R-:W-:Y:S05]  /*21dd0*/  BSYNC B7 ;  /* 0x0000000000077941 */ /* 0x000fea0003800000 */
.L_x_9345:
[----:B------:R-:W-:Y:S05]  /*21de0*/  EXIT ;  /* 0x000000000000794d */ /* 0x000fea0003800000 */
.L_x_9372:
[----:B0-----:R0:W1:Y:S02]  /*21df0*/  SYNCS.PHASECHK.TRANS64.TRYWAIT P5, [R15+URZ+0x2d890], R86 ;  /* 0x02d890560f0075a7 */ /* 0x00106400080a017f */
[----:B-1----:R-:W-:Y:S05]  /*21e00*/  @!P5 NANOSLEEP.SYNCS 0x989680 ;  /* 0x009896800000d95d */ /* 0x002fea0003900000 */
[----:B------:R-:W1:Y:S02]  /*21e10*/  @!P5 SYNCS.PHASECHK.TRANS64 P5, [R15+URZ+0x2d890], R86 ;  /* 0x02d890560f00d5a7 */ /* 0x000e6400080a007f */
[----:B-1----:R-:W-:Y:S05]  /*21e20*/  @!P5 BRA `(.L_x_9372) ;  /* 0xfffffffc00f0d947 */ /* 0x002fea000383ffff */
[----:B------:R-:W-:Y:S05]  /*21e30*/  BRA `(.L_x_9682) ;  /* 0xfffffe1000f87947 */ /* 0x000fea000383ffff */
.L_x_9400:
[----:B0-----:R0:W1:Y:S02]  /*21e40*/  SYNCS.PHASECHK.TRANS64.TRYWAIT P5, [R15+URZ+0x2d890], R86 ;  /* 0x02d890560f0075a7 */ /* 0x00106400080a017f */
[----:B-1----:R-:W-:Y:S05]  /*21e50*/  @!P5 NANOSLEEP.SYNCS 0x989680 ;  /* 0x009896800000d95d */ /* 0x002fea0003900000 */
[----:B------:R-:W1:Y:S02]  /*21e60*/  @!P5 SYNCS.PHASECHK.TRANS64 P5, [R15+URZ+0x2d890], R86 ;  /* 0x02d890560f00d5a7 */ /* 0x000e6400080a007f */
[----:B-1----:R-:W-:Y:S05]  /*21e70*/  @!P5 BRA `(.L_x_9400) ;  /* 0xfffffffc00f0d947 */ /* 0x002fea000383ffff */
[----:B------:R-:W-:Y:S05]  /*21e80*/  BRA `(.L_x_9683) ;  /* 0xfffffe2c005c7947 */ /* 0x000fea000383ffff */
.L_x_9413:
[----:B0-----:R0:W1:Y:S02]  /*21e90*/  SYNCS.PHASECHK.TRANS64.TRYWAIT P4, [R15+URZ+0x2d890], R86 ;  /* 0x02d890560f0075a7 */ /* 0x001064000808017f */
[----:B-1----:R-:W-:Y:S05]  /*21ea0*/  @!P4 NANOSLEEP.SYNCS 0x989680 ;  /* 0x009896800000c95d */ /* 0x002fea0003900000 */
[----:B------:R-:W1:Y:S02]  /*21eb0*/  @!P4 SYNCS.PHASECHK.TRANS64 P4, [R15+URZ+0x2d890], R86 ;  /* 0x02d890560f00c5a7 */ /* 0x000e64000808007f */
[----:B-1----:R-:W-:Y:S05]  /*21ec0*/  @!P4 BRA `(.L_x_9413) ;  /* 0xfffffffc00f0c947 */ /* 0x002fea000383ffff */
[----:B------:R-:W-:Y:S05]  /*21ed0*/  BRA `(.L_x_9684) ;  /* 0xfffffe4400947947 */ /* 0x000fea000383ffff */
.L_x_9417:
[----:B--2---:R2:W3:Y:S02]  /*21ee0*/  SYNCS.PHASECHK.TRANS64.TRYWAIT P3, [R15+URZ+0x2d8b0], R86 ;  /* 0x02d8b0560f0075a7 */ /* 0x0044e4000806017f */
[----:B---3--:R-:W-:Y:S05]  /*21ef0*/  @!P3 NANOSLEEP.SYNCS 0x989680 ;  /* 0x009896800000b95d */ /* 0x008fea0003900000 */
[----:B------:R-:W3:Y:S02]  /*21f00*/  @!P3 SYNCS.PHASECHK.TRANS64 P3, [R15+URZ+0x2d8b0], R86 ;  /* 0x02d8b0560f00b5a7 */ /* 0x000ee4000806007f */
[----:B---3--:R-:W-:Y:S05]  /*21f10*/  @!P3 BRA `(.L_x_9417) ;  /* 0xfffffffc00f0b947 */ /* 0x008fea000383ffff */
[----:B------:R-:W-:Y:S05]  /*21f20*/  BRA `(.L_x_9685) ;  /* 0xfffffe48002c7947 */ /* 0x000fea000383ffff */
.L_x_9431:
[----:B------:R-:W-:Y:S01]  /*21f30*/  BSSY B0, `(.L_x_9686) ;  /* 0x0000008000007945 */ /* 0x000fe20003800000 */
[----:B------:R-:W-:Y:S02]  /*21f40*/  IMAD.MOV.U32 R13, RZ, RZ, R44 ;  /* 0x000000ffff0d7224 */ /* 0x000fe400078e002c */
[----:B------:R-:W-:Y:S02]  /*21f50*/  IMAD.MOV.U32 R12, RZ, RZ, RZ ;  /* 0x000000ffff0c7224 */ /* 0x000fe400078e00ff */
[----:B------:R-:W-:Y:S02]  /*21f60*/  IMAD.MOV.U32 R11, RZ, RZ, 0x1f ;  /* 0x0000001fff0b7424 */ /* 0x000fe400078e00ff */
[----:B------:R-:W-:-:S07]  /*21f70*/  IMAD.MOV.U32 R15, RZ, RZ, -0x1 ;  /* 0xffffffffff0f7424 */ /* 0x000fce00078e00ff */
[----:B-----5:R-:W-:Y:S05]  /*21f80*/  WARPSYNC.COLLECTIVE R15, `(.L_x_9687) ;  /* 0x000000000f087348 */ /* 0x020fea0003c00000 */
[----:B------:R0:W1:Y:S02]  /*21f90*/  SHFL.IDX P6, R14, R13, R12, R11 ;  /* 0x0000000c0d0e7389 */ /* 0x00006400000c000b */
[----:B01---5:R-:W-:Y:S01]  /*21fa0*/  ENDCOLLECTIVE ;  /* 0x000000000000791b */ /* 0x023fe20003800000 */
.L_x_9687:
[----:B------:R-:W-:Y:S05]  /*21fb0*/  BSYNC B0 ;  /* 0x0000000000007941 */ /* 0x000fea0003800000 */
.L_x_9686:
[----:B------:R1:W-:Y:S01]  /*21fc0*/  STL [R1+0x4], R14 ;  /* 0x0000040e01007387 */ /* 0x0003e20000100800 */
[----:B------:R-:W-:Y:S05]  /*21fd0*/  BRA `(.L_x_9688) ;  /* 0xfffffe50006c7947 */ /* 0x000fea000383ffff */
.L_x_9444:
[----:B------:R-:W-:Y:S01]  /*21fe0*/  BSSY B1, `(.L_x_9689) ;  /* 0x0000007000017945 */ /* 0x000fe20003800000 */
[----:B------:R-:W-:Y:S02]  /*21ff0*/  IMAD.MOV.U32 R12, RZ, RZ, RZ ;  /* 0x000000ffff0c7224 */ /* 0x000fe400078e00ff */
[----:B------:R-:W-:Y:S02]  /*22000*/  IMAD.MOV.U32 R11, RZ, RZ, 0x1e1f ;  /* 0x00001e1fff0b7424 */ /* 0x000fe400078e00ff */
[----:B------:R-:W-:-:S07]  /*22010*/  IMAD.MOV.U32 R15, RZ, RZ, -0x1 ;  /* 0xffffffffff0f7424 */ /* 0x000fce00078e00ff */
[----:B------:R-:W-:Y:S05]  /*22020*/  WARPSYNC.COLLECTIVE R15, `(.L_x_9690) ;  /* 0x000000000f087348 */ /* 0x000fea0003c00000 */
[----:B------:R0:W1:Y:S02]  /*22030*/  SHFL.IDX P6, R14, R13, R12, R11 ;  /* 0x0000000c0d0e7389 */ /* 0x00006400000c000b */
[----:B01----:R-:W-:Y:S01]  /*22040*/  ENDCOLLECTIVE ;  /* 0x000000000000791b */ /* 0x003fe20003800000 */
.L_x_9690:
[----:B------:R-:W-:Y:S05]  /*22050*/  BSYNC B1 ;  /* 0x0000000000017941 */ /* 0x000fea0003800000 */
.L_x_9689:
[----:B------:R-:W-:Y:S05]  /*22060*/  BRA `(.L_x_9691) ;  /* 0xfffffe5c00b47947 */ /* 0x000fea000383ffff */
.L_x_9445:
        /* <DEDUP_REMOVED lines=8> */
.L_x_9693:
[----:B------:R-:W-:Y:S05]  /*220f0*/  BSYNC B1 ;  /* 0x0000000000017941 */ /* 0x000fea0003800000 */
.L_x_9692:
[----:B------:R-:W-:Y:S05]  /*22100*/  BRA `(.L_x_9694) ;  /* 0xfffffe5c00987947 */ /* 0x000fea000383ffff */
.L_x_9446:
        /* <DEDUP_REMOVED lines=8> */
.L_x_9696:
[----:B------:R-:W-:Y:S05]  /*22190*/  BSYNC B1 ;  /* 0x0000000000017941 */ /* 0x000fea0003800000 */
.L_x_9695:
[----:B------:R-:W-:Y:S05]  /*221a0*/  BRA `(.L_x_9697) ;  /* 0xfffffe5c007c7947 */ /* 0x000fea000383ffff */
.L_x_9447:
        /* <DEDUP_REMOVED lines=8> */
.L_x_9699:
[----:B------:R-:W-:Y:S05]  /*22230*/  BSYNC B1 ;  /* 0x0000000000017941 */ /* 0x000fea0003800000 */
.L_x_9698:
[----:B------:R-:W-:Y:S05]  /*22240*/  BRA `(.L_x_9700) ;  /* 0xfffffe5c00607947 */ /* 0x000fea000383ffff */
.L_x_9449:
[----:B0-----:R0:W1:Y:S02]  /*22250*/  SYNCS.PHASECHK.TRANS64.TRYWAIT P1, [R2+URZ+0x2d800], R3 ;  /* 0x02d80003020075a7 */ /* 0x001064000802017f */
[----:B-1----:R-:W-:Y:S05]  /*22260*/  @!P1 NANOSLEEP.SYNCS 0x989680 ;  /* 0x009896800000995d */ /* 0x002fea0003900000 */
[----:B------:R-:W1:Y:S02]  /*22270*/  @!P1 SYNCS.PHASECHK.TRANS64 P1, [R2+URZ+0x2d800], R3 ;  /* 0x02d80003020095a7 */ /* 0x000e64000802007f */
[----:B-1----:R-:W-:Y:S05]  /*22280*/  @!P1 BRA `(.L_x_9449) ;  /* 0xfffffffc00f09947 */ /* 0x002fea000383ffff */
[----:B------:R-:W-:Y:S05]  /*22290*/  BRA `(.L_x_9701) ;  /* 0xfffffe5c00c87947 */ /* 0x000fea000383ffff */
.L_x_9463:
[----:B------:R-:W-:Y:S01]  /*222a0*/  BSSY B1, `(.L_x_9702) ;  /* 0x0000007000017945 */ /* 0x000fe20003800000 */
[----:B------:R-:W-:Y:S02]  /*222b0*/  IMAD.MOV.U32 R12, RZ, RZ, RZ ;  /* 0x000000ffff0c7224 */ /* 0x000fe400078e00ff */
[----:B------:R-:W-:Y:S02]  /*222c0*/  IMAD.MOV.U32 R11, RZ, RZ, 0x1e1f ;  /* 0x00001e1fff0b7424 */ /* 0x000fe400078e00ff */
[----:B------:R-:W-:-:S07]  /*222d0*/  IMAD.MOV.U32 R15, RZ, RZ, -0x1 ;  /* 0xffffffffff0f7424 */ /* 0x000fce00078e00ff */
[----:B------:R-:W-:Y:S05]  /*222e0*/  WARPSYNC.COLLECTIVE R15, `(.L_x_9703) ;  /* 0x000000000f087348 */ /* 0x000fea0003c00000 */
[----:B------:R0:W1:Y:S02]  /*222f0*/  SHFL.IDX P6, R14, R13, R12, R11 ;  /* 0x0000000c0d0e7389 */ /* 0x00006400000c000b */
[----:B01----:R-:W-:Y:S01]  /*22300*/  ENDCOLLECTIVE ;  /* 0x000000000000791b */ /* 0x003fe20003800000 */
.L_x_9703:
[----:B------:R-:W-:Y:S05]  /*22310*/  BSYNC B1 ;  /* 0x0000000000017941 */ /* 0x000fea0003800000 */
.L_x_9702:
[----:B------:R-:W-:Y:S05]  /*22320*/  BRA `(.L_x_9704) ;  /* 0xfffffe7400dc7947 */ /* 0x000fea000383ffff */
.L_x_9464:
        /* <DEDUP_REMOVED lines=8> */
.L_x_9706:
[----:B------:R-:W-:Y:S05]  /*223b0*/  BSYNC B1 ;  /* 0x0000000000017941 */ /* 0x000fea0003800000 */
.L_x_9705:
[----:B------:R-:W-:Y:S05]  /*223c0*/  BRA `(.L_x_9707) ;  /* 0xfffffe7400c07947 */ /* 0x000fea000383ffff */
.L_x_9465:
        /* <DEDUP_REMOVED lines=8> */
.L_x_9709:
[----:B------:R-:W-:Y:S05]  /*22450*/  BSYNC B1 ;  /* 0x0000000000017941 */ /* 0x000fea0003800000 */
.L_x_9708:
[----:B------:R-:W-:Y:S05]  /*22460*/  BRA `(.L_x_9710) ;  /* 0xfffffe7400a47947 */ /* 0x000fea000383ffff */
.L_x_9466:
        /* <DEDUP_REMOVED lines=8> */
.L_x_9712:
[----:B------:R-:W-:Y:S05]  /*224f0*/  BSYNC B1 ;  /* 0x0000000000017941 */ /* 0x000fea0003800000 */
.L_x_9711:
[----:B------:R-:W-:Y:S05]  /*22500*/  BRA `(.L_x_9713) ;  /* 0xfffffe7400887947 */ /* 0x000fea000383ffff */
.L_x_9468:
[----:B0-----:R0:W1:Y:S02]  /*22510*/  SYNCS.PHASECHK.TRANS64.TRYWAIT P1, [R2+URZ+0x2d800], R9 ;  /* 0x02d80009020075a7 */ /* 0x001064000802017f */
[----:B-1----:R-:W-:Y:S05]  /*22520*/  @!P1 NANOSLEEP.SYNCS 0x989680 ;  /* 0x009896800000995d */ /* 0x002fea0003900000 */
[----:B------:R-:W1:Y:S02]  /*22530*/  @!P1 SYNCS.PHASECHK.TRANS64 P1, [R2+URZ+0x2d800], R9 ;  /* 0x02d80009020095a7 */ /* 0x000e64000802007f */
[----:B-1----:R-:W-:Y:S05]  /*22540*/  @!P1 BRA `(.L_x_9468) ;  /* 0xfffffffc00f09947 */ /* 0x002fea000383ffff */
[----:B------:R-:W-:Y:S05]  /*22550*/  BRA `(.L_x_9714) ;  /* 0xfffffe7400ec7947 */ /* 0x000fea000383ffff */
.L_x_9476:
[----:B--2---:R2:W3:Y:S02]  /*22560*/  SYNCS.PHASECHK.TRANS64.TRYWAIT P2, [R0+URZ+0x2d830], R3 ;  /* 0x02d83003000075a7 */ /* 0x0044e4000804017f */
[----:B---3--:R-:W-:Y:S05]  /*22570*/  @!P2 NANOSLEEP.SYNCS 0x989680 ;  /* 0x009896800000a95d */ /* 0x008fea0003900000 */
[----:B------:R-:W3:Y:S02]  /*22580*/  @!P2 SYNCS.PHASECHK.TRANS64 P2, [R0+URZ+0x2d830], R3 ;  /* 0x02d830030000a5a7 */ /* 0x000ee4000804007f */
[----:B---3--:R-:W-:Y:S05]  /*22590*/  @!P2 BRA `(.L_x_9476) ;  /* 0xfffffffc00f0a947 */ /* 0x008fea000383ffff */
[----:B------:R-:W-:Y:S05]  /*225a0*/  BRA `(.L_x_9475) ;  /* 0xfffffe8c00947947 */ /* 0x000fea000383ffff */
.L_x_9494:
[----:B-1----:R1:W2:Y:S02]  /*225b0*/  SYNCS.PHASECHK.TRANS64.TRYWAIT P3, [R9+URZ+0x2d830], R8 ;  /* 0x02d83008090075a7 */ /* 0x0022a4000806017f */
[----:B--2---:R-:W-:Y:S05]  /*225c0*/  @!P3 NANOSLEEP.SYNCS 0x989680 ;  /* 0x009896800000b95d */ /* 0x004fea0003900000 */
[----:B------:R-:W2:Y:S02]  /*225d0*/  @!P3 SYNCS.PHASECHK.TRANS64 P3, [R9+URZ+0x2d830], R8 ;  /* 0x02d830080900b5a7 */ /* 0x000ea4000806007f */
[----:B--2---:R-:W-:Y:S05]  /*225e0*/  @!P3 BRA `(.L_x_9494) ;  /* 0xfffffffc00f0b947 */ /* 0x004fea000383ffff */
[----:B------:R-:W-:Y:S05]  /*225f0*/  BRA `(.L_x_9493) ;  /* 0xfffffecc00047947 */ /* 0x000fea000383ffff */
.L_x_9498:
[----:B-1----:R1:W2:Y:S02]  /*22600*/  SYNCS.PHASECHK.TRANS64.TRYWAIT P2, [R9+URZ+0x2d850], R8 ;  /* 0x02d85008090075a7 */ /* 0x0022a4000804017f */
[----:B--2---:R-:W-:Y:S05]  /*22610*/  @!P2 NANOSLEEP.SYNCS 0x989680 ;  /* 0x009896800000a95d */ /* 0x004fea0003900000 */
[----:B------:R-:W2:Y:S02]  /*22620*/  @!P2 SYNCS.PHASECHK.TRANS64 P2, [R9+URZ+0x2d850], R8 ;  /* 0x02d850080900a5a7 */ /* 0x000ea4000804007f */
[----:B--2---:R-:W-:Y:S05]  /*22630*/  @!P2 BRA `(.L_x_9498) ;  /* 0xfffffffc00f0a947 */ /* 0x004fea000383ffff */
[----:B------:R-:W-:Y:S05]  /*22640*/  BRA `(.L_x_9495) ;  /* 0xfffffed000087947 */ /* 0x000fea000383ffff */
.L_x_9517:
[----:B-1----:R1:W2:Y:S02]  /*22650*/  SYNCS.PHASECHK.TRANS64.TRYWAIT P3, [R11+URZ+0x2d830], R12 ;  /* 0x02d8300c0b0075a7 */ /* 0x0022a4000806017f */
[----:B--2---:R-:W-:Y:S05]  /*22660*/  @!P3 NANOSLEEP.SYNCS 0x989680 ;  /* 0x009896800000b95d */ /* 0x004fea0003900000 */
[----:B------:R-:W2:Y:S02]  /*22670*/  @!P3 SYNCS.PHASECHK.TRANS64 P3, [R11+URZ+0x2d830], R12 ;  /* 0x02d8300c0b00b5a7 */ /* 0x000ea4000806007f */
[----:B--2---:R-:W-:Y:S05]  /*22680*/  @!P3 BRA `(.L_x_9517) ;  /* 0xfffffffc00f0b947 */ /* 0x004fea000383ffff */
[----:B------:R-:W-:Y:S05]  /*22690*/  BRA `(.L_x_9516) ;  /* 0xffffff0800407947 */ /* 0x000fea000383ffff */
.L_x_9521:
[----:B-1----:R1:W2:Y:S02]  /*226a0*/  SYNCS.PHASECHK.TRANS64.TRYWAIT P2, [R11+URZ+0x2d850], R10 ;  /* 0x02d8500a0b0075a7 */ /* 0x0022a4000804017f */
[----:B--2---:R-:W-:Y:S05]  /*226b0*/  @!P2 NANOSLEEP.SYNCS 0x989680 ;  /* 0x009896800000a95d */ /* 0x004fea0003900000 */
[----:B------:R-:W2:Y:S02]  /*226c0*/  @!P2 SYNCS.PHASECHK.TRANS64 P2, [R11+URZ+0x2d850], R10 ;  /* 0x02d8500a0b00a5a7 */ /* 0x000ea4000804007f */
[----:B--2---:R-:W-:Y:S05]  /*226d0*/  @!P2 BRA `(.L_x_9521) ;  /* 0xfffffffc00f0a947 */ /* 0x004fea000383ffff */
[----:B------:R-:W-:Y:S05]  /*226e0*/  BRA `(.L_x_9518) ;  /* 0xffffff0c00447947 */ /* 0x000fea000383ffff */
.L_x_9528:
[----:B-1----:R1:W2:Y:S02]  /*226f0*/  SYNCS.PHASECHK.TRANS64.TRYWAIT P3, [R12+URZ+0x2d830], R13 ;  /* 0x02d8300d0c0075a7 */ /* 0x0022a4000806017f */
[----:B--2---:R-:W-:Y:S05]  /*22700*/  @!P3 NANOSLEEP.SYNCS 0x989680 ;  /* 0x009896800000b95d */ /* 0x004fea0003900000 */
[----:B------:R-:W2:Y:S02]  /*22710*/  @!P3 SYNCS.PHASECHK.TRANS64 P3, [R12+URZ+0x2d830], R13 ;  /* 0x02d8300d0c00b5a7 */ /* 0x000ea4000806007f */
[----:B--2---:R-:W-:Y:S05]  /*22720*/  @!P3 BRA `(.L_x_9528) ;  /* 0xfffffffc00f0b947 */ /* 0x004fea000383ffff */
[----:B------:R-:W-:Y:S05]  /*22730*/  BRA `(.L_x_9527) ;  /* 0xffffff3400347947 */ /* 0x000fea000383ffff */
.L_x_9532:
[----:B-1----:R1:W2:Y:S02]  /*22740*/  SYNCS.PHASECHK.TRANS64.TRYWAIT P2, [R13+URZ+0x2d850], R12 ;  /* 0x02d8500c0d0075a7 */ /* 0x0022a4000804017f */
[----:B--2---:R-:W-:Y:S05]  /*22750*/  @!P2 NANOSLEEP.SYNCS 0x989680 ;  /* 0x009896800000a95d */ /* 0x004fea0003900000 */
[----:B------:R-:W2:Y:S02]  /*22760*/  @!P2 SYNCS.PHASECHK.TRANS64 P2, [R13+URZ+0x2d850], R12 ;  /* 0x02d8500c0d00a5a7 */ /* 0x000ea4000804007f */
[----:B--2---:R-:W-:Y:S05]  /*22770*/  @!P2 BRA `(.L_x_9532) ;  /* 0xfffffffc00f0a947 */ /* 0x004fea000383ffff */
[----:B------:R-:W-:Y:S05]  /*22780*/  BRA `(.L_x_9529) ;  /* 0xffffff3800387947 */ /* 0x000fea000383ffff */
.L_x_9545:
[----:B-1----:R1:W2:Y:S02]  /*22790*/  SYNCS.PHASECHK.TRANS64.TRYWAIT P0, [R11+URZ+0x2d850], R0 ;  /* 0x02d850000b0075a7 */ /* 0x0022a4000800017f */
[----:B--2---:R-:W-:Y:S05]  /*227a0*/  @!P0 NANOSLEEP.SYNCS 0x989680 ;  /* 0x009896800000895d */ /* 0x004fea0003900000 */
[----:B------:R-:W2:Y:S02]  /*227b0*/  @!P0 SYNCS.PHASECHK.TRANS64 P0, [R11+URZ+0x2d850], R0 ;  /* 0x02d850000b0085a7 */ /* 0x000ea4000800007f */
[----:B--2---:R-:W-:Y:S05]  /*227c0*/  @!P0 BRA `(.L_x_9545) ;  /* 0xfffffffc00f08947 */ /* 0x004fea000383ffff */
[----:B------:R-:W-:Y:S05]  /*227d0*/  BRA `(.L_x_9544) ;  /* 0xffffff6c00e47947 */ /* 0x000fea000383ffff */
.L_x_9579:
[----:B------:R-:W0:Y:S01]  /*227e0*/  S2R R12, SR_TID.X ;  /* 0x00000000000c7919 */ /* 0x000e220000002100 */
[----:B------:R-:W-:Y:S01]  /*227f0*/  BSSY B1, `(.L_x_9715) ;  /* 0x000000a000017945 */ /* 0x000fe20003800000 */
[----:B------:R-:W-:Y:S02]  /*22800*/  IMAD.MOV.U32 R11, RZ, RZ, 0x1f ;  /* 0x0000001fff0b7424 */ /* 0x000fe400078e00ff */
[----:B------:R-:W-:Y:S01]  /*22810*/  IMAD.MOV.U32 R15, RZ, RZ, -0x1 ;  /* 0xffffffffff0f7424 */ /* 0x000fe200078e00ff */
[----:B0-----:R-:W-:-:S04]  /*22820*/  SHF.R.U32.HI R12, RZ, 0x5, R12 ;  /* 0x00000005ff0c7819 */ /* 0x001fc8000001160c */
[----:B------:R-:W-:-:S05]  /*22830*/  LOP3.LUT R12, R12, 0x3, RZ, 0xc0, !PT ;  /* 0x000000030c0c7812 */ /* 0x000fca00078ec0ff */
[----:B------:R-:W-:Y:S02]  /*22840*/  IMAD.MOV.U32 R13, RZ, RZ, R12 ;  /* 0x000000ffff0d7224 */ /* 0x000fe400078e000c */
[----:B------:R-:W-:-:S07]  /*22850*/  IMAD.MOV.U32 R12, RZ, RZ, RZ ;  /* 0x000000ffff0c7224 */ /* 0x000fce00078e00ff */
[----:B------:R-:W-:Y:S05]  /*22860*/  WARPSYNC.COLLECTIVE R15, `(.L_x_9716) ;  /* 0x000000000f087348 */ /* 0x000fea0003c00000 */
[----:B------:R0:W1:Y:S02]  /*22870*/  SHFL.IDX P6, R14, R13, R12, R11 ;  /* 0x0000000c0d0e7389 */ /* 0x00006400000c000b */
[----:B01----:R-:W-:Y:S01]  /*22880*/  ENDCOLLECTIVE ;  /* 0x000000000000791b */ /* 0x003fe20003800000 */
.L_x_9716:
[----:B------:R-:W-:Y:S05]  /*22890*/  BSYNC B1 ;  /* 0x0000000000017941 */ /* 0x000fea0003800000 */
.L_x_9715:
[----:B------:R-:W-:Y:S05]  /*228a0*/  BRA `(.L_x_9717) ;  /* 0xffffffa800ac7947 */ /* 0x000fea000383ffff */
.L_x_9580:
[----:B------:R-:W-:Y:S01]  /*228b0*/  BSSY B1, `(.L_x_9718) ;  /* 0x0000006000017945 */ /* 0x000fe20003800000 */
[----:B------:R-:W-:-:S07]  /*228c0*/  IMAD.MOV.U32 R15, RZ, RZ, -0x1 ;  /* 0xffffffffff0f7424 */ /* 0x000fce00078e00ff */
[----:B------:R-:W-:Y:S05]  /*228d0*/  WARPSYNC.COLLECTIVE R15, `(.L_x_9719) ;  /* 0x000000000f0c7348 */ /* 0x000fea0003c00000 */
[----:B------:R-:W-:Y:S02]  /*228e0*/  ELECT P6, UR62, PT ;  /* 0x00000000003e782f */ /* 0x000fe400038c0000 */
[----:B------:R-:W-:Y:S01]  /*228f0*/  MOV R14, UR62 ;  /* 0x0000003e000e7c02 */ /* 0x000fe20008000f00 */
[----:B------:R-:W-:Y:S10]  /*22900*/  ENDCOLLECTIVE ;  /* 0x000000000000791b */ /* 0x000ff40003800000 */
.L_x_9719:
[----:B------:R-:W-:Y:S05]  /*22910*/  BSYNC B1 ;  /* 0x0000000000017941 */ /* 0x000fea0003800000 */
.L_x_9718:
[----:B------:R-:W-:Y:S05]  /*22920*/  BRA `(.L_x_9720) ;  /* 0xffffffa800987947 */ /* 0x000fea000383ffff */
.L_x_9582:
[----:B0-----:R0:W1:Y:S02]  /*22930*/  SYNCS.PHASECHK.TRANS64.TRYWAIT P0, [R8+URZ+0x2d820], R11 ;  /* 0x02d8200b080075a7 */ /* 0x001064000800017f */
[----:B-1----:R-:W-:Y:S05]  /*22940*/  @!P0 NANOSLEEP.SYNCS 0x989680 ;  /* 0x009896800000895d */ /* 0x002fea0003900000 */
[----:B------:R-:W1:Y:S02]  /*22950*/  @!P0 SYNCS.PHASECHK.TRANS64 P0, [R8+URZ+0x2d820], R11 ;  /* 0x02d8200b080085a7 */ /* 0x000e64000800007f */
[----:B-1----:R-:W-:Y:S05]  /*22960*/  @!P0 BRA `(.L_x_9582) ;  /* 0xfffffffc00f08947 */ /* 0x002fea000383ffff */
[----:B------:R-:W-:Y:S05]  /*22970*/  BRA `(.L_x_9721) ;  /* 0xffffffa800b47947 */ /* 0x000fea000383ffff */
.L_x_9585:
[----:B0-----:R0:W1:Y:S02]  /*22980*/  SYNCS.PHASECHK.TRANS64.TRYWAIT P0, [R11+URZ+0x2d8a0], R10 ;  /* 0x02d8a00a0b0075a7 */ /* 0x001064000800017f */
[----:B-1----:R-:W-:Y:S05]  /*22990*/  @!P0 NANOSLEEP.SYNCS 0x989680 ;  /* 0x009896800000895d */ /* 0x002fea0003900000 */
[----:B------:R-:W1:Y:S02]  /*229a0*/  @!P0 SYNCS.PHASECHK.TRANS64 P0, [R11+URZ+0x2d8a0], R10 ;  /* 0x02d8a00a0b0085a7 */ /* 0x000e64000800007f */
[----:B-1----:R-:W-:Y:S05]  /*229b0*/  @!P0 BRA `(.L_x_9585) ;  /* 0xfffffffc00f08947 */ /* 0x002fea000383ffff */
[----:B------:R-:W-:Y:S05]  /*229c0*/  BRA `(.L_x_9722) ;  /* 0xffffffa800bc7947 */ /* 0x000fea000383ffff */
.L_x_9587:
[----:B-1----:R1:W2:Y:S02]  /*229d0*/  SYNCS.PHASECHK.TRANS64.TRYWAIT P0, [R11+URZ+0x2d8c0], R10 ;  /* 0x02d8c00a0b0075a7 */ /* 0x0022a4000800017f */
[----:B--2---:R-:W-:Y:S05]  /*229e0*/  @!P0 NANOSLEEP.SYNCS 0x989680 ;  /* 0x009896800000895d */ /* 0x004fea0003900000 */
[----:B------:R-:W2:Y:S02]  /*229f0*/  @!P0 SYNCS.PHASECHK.TRANS64 P0, [R11+URZ+0x2d8c0], R10 ;  /* 0x02d8c00a0b0085a7 */ /* 0x000ea4000800007f */
[----:B--2---:R-:W-:Y:S05]  /*22a00*/  @!P0 BRA `(.L_x_9587) ;  /* 0xfffffffc00f08947 */ /* 0x004fea000383ffff */
[----:B------:R-:W-:Y:S05]  /*22a10*/  BRA `(.L_x_9723) ;  /* 0xffffffac003c7947 */ /* 0x000fea000383ffff */
.L_x_9591:
[----:B0-----:R0:W1:Y:S02]  /*22a20*/  SYNCS.PHASECHK.TRANS64.TRYWAIT P0, [R10+URZ+0x2d8a0], R11 ;  /* 0x02d8a00b0a0075a7 */ /* 0x001064000800017f */
[----:B-1----:R-:W-:Y:S05]  /*22a30*/  @!P0 NANOSLEEP.SYNCS 0x989680 ;  /* 0x009896800000895d */ /* 0x002fea0003900000 */
[----:B------:R-:W1:Y:S02]  /*22a40*/  @!P0 SYNCS.PHASECHK.TRANS64 P0, [R10+URZ+0x2d8a0], R11 ;  /* 0x02d8a00b0a0085a7 */ /* 0x000e64000800007f */
[----:B-1----:R-:W-:Y:S05]  /*22a50*/  @!P0 BRA `(.L_x_9591) ;  /* 0xfffffffc00f08947 */ /* 0x002fea000383ffff */
[----:B------:R-:W-:Y:S05]  /*22a60*/  BRA `(.L_x_9724) ;  /* 0xffffffac00e47947 */ /* 0x000fea000383ffff */
.L_x_9593:
[----:B-1----:R1:W2:Y:S02]  /*22a70*/  SYNCS.PHASECHK.TRANS64.TRYWAIT P1, [R10+URZ+0x2d8c0], R11 ;  /* 0x02d8c00b0a0075a7 */ /* 0x0022a4000802017f */
[----:B--2---:R-:W-:Y:S05]  /*22a80*/  @!P1 NANOSLEEP.SYNCS 0x989680 ;  /* 0x009896800000995d */ /* 0x004fea0003900000 */
[----:B------:R-:W2:Y:S02]  /*22a90*/  @!P1 SYNCS.PHASECHK.TRANS64 P1, [R10+URZ+0x2d8c0], R11 ;  /* 0x02d8c00b0a0095a7 */ /* 0x000ea4000802007f */
[----:B--2---:R-:W-:Y:S05]  /*22aa0*/  @!P1 BRA `(.L_x_9593) ;  /* 0xfffffffc00f09947 */ /* 0x004fea000383ffff */
[----:B------:R-:W-:Y:S05]  /*22ab0*/  BRA `(.L_x_9725) ;  /* 0xffffffb000607947 */ /* 0x000fea000383ffff */
.L_x_9613:
        /* <DEDUP_REMOVED lines=11> */
.L_x_9727:
[----:B------:R-:W-:Y:S05]  /*22b70*/  BSYNC B0 ;  /* 0x0000000000007941 */ /* 0x000fea0003800000 */
.L_x_9726:
[----:B------:R-:W-:Y:S05]  /*22b80*/  BRA `(.L_x_9728) ;  /* 0xffffffbc00f07947 */ /* 0x000fea000383ffff */
.L_x_9614:
[----:B------:R-:W-:Y:S01]  /*22b90*/  BSSY B0, `(.L_x_9729) ;  /* 0x0000006000007945 */ /* 0x000fe20003800000 */
[----:B------:R-:W-:-:S07]  /*22ba0*/  IMAD.MOV.U32 R15, RZ, RZ, -0x1 ;  /* 0xffffffffff0f7424 */ /* 0x000fce00078e00ff */
[----:B------:R-:W-:Y:S05]  /*22bb0*/  WARPSYNC.COLLECTIVE R15, `(.L_x_9730) ;  /* 0x000000000f0c7348 */ /* 0x000fea0003c00000 */
[----:B------:R-:W-:Y:S02]  /*22bc0*/  ELECT P6, UR62, PT ;  /* 0x00000000003e782f */ /* 0x000fe400038c0000 */
[----:B------:R-:W-:Y:S01]  /*22bd0*/  MOV R14, UR62 ;  /* 0x0000003e000e7c02 */ /* 0x000fe20008000f00 */
[----:B------:R-:W-:Y:S10]  /*22be0*/  ENDCOLLECTIVE ;  /* 0x000000000000791b */ /* 0x000ff40003800000 */
.L_x_9730:
[----:B------:R-:W-:Y:S05]  /*22bf0*/  BSYNC B0 ;  /* 0x0000000000007941 */ /* 0x000fea0003800000 */
.L_x_9729:
[----:B------:R-:W-:Y:S05]  /*22c00*/  BRA `(.L_x_9731) ;  /* 0xffffffbc00e07947 */ /* 0x000fea000383ffff */
.L_x_9617:
[----:B-1----:R1:W2:Y:S02]  /*22c10*/  SYNCS.PHASECHK.TRANS64.TRYWAIT P0, [R5+URZ+0x2d840], R4 ;  /* 0x02d84004050075a7 */ /* 0x0022a4000800017f */
[----:B--2---:R-:W-:Y:S05]  /*22c20*/  @!P0 NANOSLEEP.SYNCS 0x989680 ;  /* 0x009896800000895d */ /* 0x004fea0003900000 */
[----:B------:R-:W2:Y:S02]  /*22c30*/  @!P0 SYNCS.PHASECHK.TRANS64 P0, [R5+URZ+0x2d840], R4 ;  /* 0x02d84004050085a7 */ /* 0x000ea4000800007f */
[----:B--2---:R-:W-:Y:S05]  /*22c40*/  @!P0 BRA `(.L_x_9617) ;  /* 0xfffffffc00f08947 */ /* 0x004fea000383ffff */
[----:B------:R-:W-:Y:S05]  /*22c50*/  BRA `(.L_x_9732) ;  /* 0xffffffc000307947 */ /* 0x000fea000383ffff */
.L_x_9620:
[----:B0-----:R0:W1:Y:S02]  /*22c60*/  SYNCS.PHASECHK.TRANS64.TRYWAIT P0, [R29+URZ+0x2d820], R4 ;  /* 0x02d820041d0075a7 */ /* 0x001064000800017f */
[----:B-1----:R-:W-:Y:S05]  /*22c70*/  @!P0 NANOSLEEP.SYNCS 0x989680 ;  /* 0x009896800000895d */ /* 0x002fea0003900000 */
[----:B------:R-:W1:Y:S02]  /*22c80*/  @!P0 SYNCS.PHASECHK.TRANS64 P0, [R29+URZ+0x2d820], R4 ;  /* 0x02d820041d0085a7 */ /* 0x000e64000800007f */
[----:B-1----:R-:W-:Y:S05]  /*22c90*/  @!P0 BRA `(.L_x_9620) ;  /* 0xfffffffc00f08947 */ /* 0x002fea000383ffff */
[----:B------:R-:W-:Y:S05]  /*22ca0*/  BRA `(.L_x_9733) ;  /* 0xffffffc400607947 */ /* 0x000fea000383ffff */
.L_x_9628:
[----:B0-----:R0:W1:Y:S02]  /*22cb0*/  SYNCS.PHASECHK.TRANS64.TRYWAIT P0, [R3+URZ+0x2d840], R2 ;  /* 0x02d84002030075a7 */ /* 0x001064000800017f */
[----:B-1----:R-:W-:Y:S05]  /*22cc0*/  @!P0 NANOSLEEP.SYNCS 0x989680 ;  /* 0x009896800000895d */ /* 0x002fea0003900000 */
[----:B------:R-:W1:Y:S02]  /*22cd0*/  @!P0 SYNCS.PHASECHK.TRANS64 P0, [R3+URZ+0x2d840], R2 ;  /* 0x02d84002030085a7 */ /* 0x000e64000800007f */
[----:B-1----:R-:W-:Y:S05]  /*22ce0*/  @!P0 BRA `(.L_x_9628) ;  /* 0xfffffffc00f08947 */ /* 0x002fea000383ffff */
[----:B------:R-:W-:Y:S05]  /*22cf0*/  BRA `(.L_x_9734) ;  /* 0xffffffc800087947 */ /* 0x000fea000383ffff */
.L_x_9630:
[----:B0-----:R0:W1:Y:S02]  /*22d00*/  SYNCS.PHASECHK.TRANS64.TRYWAIT P0, [R2+URZ+0x2d860], R3 ;  /* 0x02d86003020075a7 */ /* 0x001064000800017f */
[----:B-1----:R-:W-:Y:S05]  /*22d10*/  @!P0 NANOSLEEP.SYNCS 0x989680 ;  /* 0x009896800000895d */ /* 0x002fea0003900000 */
[----:B------:R-:W1:Y:S02]  /*22d20*/  @!P0 SYNCS.PHASECHK.TRANS64 P0, [R2+URZ+0x2d860], R3 ;  /* 0x02d86003020085a7 */ /* 0x000e64000800007f */
[----:B-1----:R-:W-:Y:S05]  /*22d30*/  @!P0 BRA `(.L_x_9630) ;  /* 0xfffffffc00f08947 */ /* 0x002fea000383ffff */
[----:B------:R-:W-:Y:S05]  /*22d40*/  BRA `(.L_x_9735) ;  /* 0xffffffc800947947 */ /* 0x000fea000383ffff */
.L_x_9636:
[----:B-1----:R1:W2:Y:S02]  /*22d50*/  SYNCS.PHASECHK.TRANS64.TRYWAIT P0, [R3+URZ+0x2d840], R2 ;  /* 0x02d84002030075a7 */ /* 0x0022a4000800017f */
[----:B--2---:R-:W-:Y:S05]  /*22d60*/  @!P0 NANOSLEEP.SYNCS 0x989680 ;  /* 0x009896800000895d */ /* 0x004fea0003900000 */
[----:B------:R-:W2:Y:S02]  /*22d70*/  @!P0 SYNCS.PHASECHK.TRANS64 P0, [R3+URZ+0x2d840], R2 ;  /* 0x02d84002030085a7 */ /* 0x000ea4000800007f */
[----:B--2---:R-:W-:Y:S05]  /*22d80*/  @!P0 BRA `(.L_x_9636) ;  /* 0xfffffffc00f08947 */ /* 0x004fea000383ffff */
[----:B------:R-:W-:Y:S05]  /*22d90*/  BRA `(.L_x_9736) ;  /* 0xffffffcc00e87947 */ /* 0x000fea000383ffff */
.L_x_9638:
[----:B0-----:R0:W1:Y:S02]  /*22da0*/  SYNCS.PHASECHK.TRANS64.TRYWAIT P0, [R3+URZ+0x2d860], R24 ;  /* 0x02d86018030075a7 */ /* 0x001064000800017f */
[----:B-1----:R-:W-:Y:S05]  /*22db0*/  @!P0 NANOSLEEP.SYNCS 0x989680 ;  /* 0x009896800000895d */ /* 0x002fea0003900000 */
[----:B------:R-:W1:Y:S02]  /*22dc0*/  @!P0 SYNCS.PHASECHK.TRANS64 P0, [R3+URZ+0x2d860], R24 ;  /* 0x02d86018030085a7 */ /* 0x000e64000800007f */
[----:B-1----:R-:W-:Y:S05]  /*22dd0*/  @!P0 BRA `(.L_x_9638) ;  /* 0xfffffffc00f08947 */ /* 0x002fea000383ffff */
[----:B------:R-:W-:Y:S05]  /*22de0*/  BRA `(.L_x_9737) ;  /* 0xffffffd000747947 */ /* 0x000fea000383ffff */
.L_x_9644:
[----:B-1----:R1:W2:Y:S02]  /*22df0*/  SYNCS.PHASECHK.TRANS64.TRYWAIT P0, [R2+URZ+0x2d840], R3 ;  /* 0x02d84003020075a7 */ /* 0x0022a4000800017f */
[----:B--2---:R-:W-:Y:S05]  /*22e00*/  @!P0 NANOSLEEP.SYNCS 0x989680 ;  /* 0x009896800000895d */ /* 0x004fea0003900000 */
[----:B------:R-:W2:Y:S02]  /*22e10*/  @!P0 SYNCS.PHASECHK.TRANS64 P0, [R2+URZ+0x2d840], R3 ;  /* 0x02d84003020085a7 */ /* 0x000ea4000800007f */
[----:B--2---:R-:W-:Y:S05]  /*22e20*/  @!P0 BRA `(.L_x_9644) ;  /* 0xfffffffc00f08947 */ /* 0x004fea000383ffff */
[----:B------:R-:W-:Y:S05]  /*22e30*/  BRA `(.L_x_9738) ;  /* 0xffffffd400a07947 */ /* 0x000fea000383ffff */
.L_x_9646:
[----:B0-----:R0:W1:Y:S02]  /*22e40*/  SYNCS.PHASECHK.TRANS64.TRYWAIT P0, [R2+URZ+0x2d860], R11 ;  /* 0x02d8600b020075a7 */ /* 0x001064000800017f */
[----:B-1----:R-:W-:Y:S05]  /*22e50*/  @!P0 NANOSLEEP.SYNCS 0x989680 ;  /* 0x009896800000895d */ /* 0x002fea0003900000 */
[----:B------:R-:W1:Y:S02]  /*22e60*/  @!P0 SYNCS.PHASECHK.TRANS64 P0, [R2+URZ+0x2d860], R11 ;  /* 0x02d8600b020085a7 */ /* 0x000e64000800007f */
[----:B-1----:R-:W-:Y:S05]  /*22e70*/  @!P0 BRA `(.L_x_9646) ;  /* 0xfffffffc00f08947 */ /* 0x002fea000383ffff */
[----:B------:R-:W-:Y:S05]  /*22e80*/  BRA `(.L_x_9739) ;  /* 0xffffffd8002c7947 */ /* 0x000fea000383ffff */
.L_x_9654:
[----:B0-----:R0:W1:Y:S02]  /*22e90*/  SYNCS.PHASECHK.TRANS64.TRYWAIT P0, [R3+URZ+0x2d860], R2 ;  /* 0x02d86002030075a7 */ /* 0x001064000800017f */
[----:B-1----:R-:W-:Y:S05]  /*22ea0*/  @!P0 NANOSLEEP.SYNCS 0x989680 ;  /* 0x009896800000895d */ /* 0x002fea0003900000 */
[----:B------:R-:W1:Y:S02]  /*22eb0*/  @!P0 SYNCS.PHASECHK.TRANS64 P0, [R3+URZ+0x2d860], R2 ;  /* 0x02d86002030085a7 */ /* 0x000e64000800007f */
[----:B-1----:R-:W-:Y:S05]  /*22ec0*/  @!P0 BRA `(.L_x_9654) ;  /* 0xfffffffc00f08947 */ /* 0x002fea000383ffff */
[----:B------:R-:W-:Y:S05]  /*22ed0*/  BRA `(.L_x_9740) ;  /* 0xffffffdc00307947 */ /* 0x000fea000383ffff */
.L_x_9657:
[----:B------:R-:W-:Y:S01]  /*22ee0*/  BSSY B0, `(.L_x_9741) ;  /* 0x0000008000007945 */ /* 0x000fe20003800000 */
[----:B------:R-:W-:Y:S02]  /*22ef0*/  IMAD.MOV.U32 R13, RZ, RZ, R16 ;  /* 0x000000ffff0d7224 */ /* 0x000fe400078e0010 */
[----:B------:R-:W-:Y:S02]  /*22f00*/  IMAD.MOV.U32 R12, RZ, RZ, RZ ;  /* 0x000000ffff0c7224 */ /* 0x000fe400078e00ff */
[----:B0-----:R-:W-:Y:S02]  /*22f10*/  IMAD.MOV.U32 R11, RZ, RZ, 0x1f ;  /* 0x0000001fff0b7424 */ /* 0x001fe400078e00ff */
[----:B------:R-:W-:-:S07]  /*22f20*/  IMAD.MOV.U32 R15, RZ, RZ, -0x1 ;  /* 0xffffffffff0f7424 */ /* 0x000fce00078e00ff */
[----:B------:R-:W-:Y:S05]  /*22f30*/  WARPSYNC.COLLECTIVE R15, `(.L_x_9742) ;  /* 0x000000000f087348 */ /* 0x000fea0003c00000 */
[----:B------:R0:W1:Y:S02]  /*22f40*/  SHFL.IDX P6, R14, R13, R12, R11 ;  /* 0x0000000c0d0e7389 */ /* 0x00006400000c000b */
[----:B01----:R-:W-:Y:S01]  /*22f50*/  ENDCOLLECTIVE ;  /* 0x000000000000791b */ /* 0x003fe20003800000 */
.L_x_9742:
[----:B------:R-:W-:Y:S05]  /*22f60*/  BSYNC B0 ;  /* 0x0000000000007941 */ /* 0x000fea0003800000 */
.L_x_9741:
        /* <DEDUP_REMOVED lines=8> */
.L_x_9743:
[----:B------:R-:W-:Y:S01]  /*22ff0*/  IMAD.MOV.U32 R5, RZ, RZ, R14 ;  /* 0x000000ffff057224 */ /* 0x000fe200078e000e */
[----:B------:R-:W-:Y:S06]  /*23000*/  BRA `(.L_x_9744) ;  /* 0xffffffdc00b87947 */ /* 0x000fec000383ffff */
.L_x_9660:
        /* <DEDUP_REMOVED lines=8> */
.L_x_9746:
[----:B------:R-:W-:Y:S05]  /*23090*/  BSYNC B0 ;  /* 0x0000000000007941 */ /* 0x000fea0003800000 */
.L_x_9745:
        /* <DEDUP_REMOVED lines=10> */
.L_x_9747:
        /* <DEDUP_REMOVED lines=8> */
.L_x_9748:
        /* <DEDUP_REMOVED lines=8> */
.L_x_9749:
        /* <DEDUP_REMOVED lines=8> */
.L_x_9750:
        /* <DEDUP_REMOVED lines=8> */
.L_x_9751:
[----:B------:R-:W-:Y:S05]  /*23340*/  BRA `(.L_x_9752) ;  /* 0xffffffdc00747947 */ /* 0x000fea000383ffff */
.L_x_9665:
        /* <DEDUP_REMOVED lines=8> */
.L_x_9754:
[----:B------:R-:W-:Y:S05]  /*233d0*/  BSYNC B0 ;  /* 0x0000000000007941 */ /* 0x000fea0003800000 */
.L_x_9753:
        /* <DEDUP_REMOVED lines=10> */
.L_x_9755:
        /* <DEDUP_REMOVED lines=8> */
.L_x_9756:
        /* <DEDUP_REMOVED lines=8> */
.L_x_9757:
        /* <DEDUP_REMOVED lines=8> */
.L_x_9758:
        /* <DEDUP_REMOVED lines=8> */
.L_x_9759:
[----:B------:R-:W-:Y:S05]  /*23680*/  BRA `(.L_x_9760) ;  /* 0xffffffdc00507947 */ /* 0x000fea000383ffff */
.L_x_9667:
[----:B------:R-:W-:Y:S01]  /*23690*/  BSSY B0, `(.L_x_9761) ;  /* 0x0000006000007945 */ /* 0x000fe20003800000 */
[----:B------:R-:W-:Y:S01]  /*236a0*/  PLOP3.LUT P6, PT, P6, PT, PT, 0x8, 0x0 ;  /* 0x000000000000781c */ /* 0x000fe200037ce170 */
[----:B------:R-:W-:-:S12]  /*236b0*/  IMAD.MOV.U32 R15, RZ, RZ, -0x1 ;  /* 0xffffffffff0f7424 */ /* 0x000fd800078e00ff */
[----:B01-3--:R-:W-:Y:S05]  /*236c0*/  WARPSYNC.COLLECTIVE R15, `(.L_x_9762) ;  /* 0x000000000f087348 */ /* 0x00bfea0003c00000 */
[----:B------:R-:W-:Y:S01]  /*236d0*/  VOTE.ANY R14, PT, P6 ;  /* 0x00000000000e7806 */ /* 0x000fe200030e0100 */
[----:B01-3--:R-:W-:Y:S06]  /*236e0*/  ENDCOLLECTIVE ;  /* 0x000000000000791b */ /* 0x00bfec0003800000 */
.L_x_9762:
[----:B------:R-:W-:Y:S05]  /*236f0*/  BSYNC B0 ;  /* 0x0000000000007941 */ /* 0x000fea0003800000 */
.L_x_9761:
        /* <DEDUP_REMOVED lines=9> */
.L_x_9763:
[----:B------:R-:W-:Y:S01]  /*23790*/  IMAD.MOV.U32 R17, RZ, RZ, R14 ;  /* 0x000000ffff117224 */ /* 0x000fe200078e000e */
[----:B------:R-:W-:Y:S06]  /*237a0*/  BRA `(.L_x_9764) ;  /* 0xffffffdc00407947 */ /* 0x000fec000383ffff */
.L_x_9669:
[----:B------:R-:W-:Y:S01]  /*237b0*/  BSSY B0, `(.L_x_9765) ;  /* 0x0000007000007945 */ /* 0x000fe20003800000 */
[----:B------:R-:W-:Y:S02]  /*237c0*/  IMAD.MOV.U32 R13, RZ, RZ, R3 ;  /* 0x000000ffff0d7224 */ /* 0x000fe400078e0003 */
[----:B------:R-:W-:Y:S02]  /*237d0*/  IMAD.MOV.U32 R11, RZ, RZ, 0x1f ;  /* 0x0000001fff0b7424 */ /* 0x000fe400078e00ff */
[----:B------:R-:W-:-:S07]  /*237e0*/  IMAD.MOV.U32 R15, RZ, RZ, -0x1 ;  /* 0xffffffffff0f7424 */ /* 0x000fce00078e00ff */
[----:B01234-:R-:W-:Y:S05]  /*237f0*/  WARPSYNC.COLLECTIVE R15, `(.L_x_9766) ;  /* 0x000000000f087348 */ /* 0x01ffea0003c00000 */
[----:B------:R0:W0:Y:S02]  /*23800*/  SHFL.IDX P6, R14, R13, R12, R11 ;  /* 0x0000000c0d0e7389 */ /* 0x00002400000c000b */
[----:B01234-:R-:W-:Y:S01]  /*23810*/  ENDCOLLECTIVE ;  /* 0x000000000000791b */ /* 0x01ffe20003800000 */
.L_x_9766:
[----:B------:R-:W-:Y:S05]  /*23820*/  BSYNC B0 ;  /* 0x0000000000007941 */ /* 0x000fea0003800000 */
.L_x_9765:
[----:B------:R-:W-:Y:S05]  /*23830*/  BRA `(.L_x_9668) ;  /* 0xffffffdc00387947 */ /* 0x000fea000383ffff */
.L_x_9673:
[----:B0-----:R0:W1:Y:S02]  /*23840*/  SYNCS.PHASECHK.TRANS64.TRYWAIT P0, [R9+URZ+0x2d820], R0 ;  /* 0x02d82000090075a7 */ /* 0x001064000800017f */
[----:B-1----:R-:W-:Y:S05]  /*23850*/  @!P0 NANOSLEEP.SYNCS 0x989680 ;  /* 0x009896800000895d */ /* 0x002fea0003900000 */
[----:B------:R-:W1:Y:S02]  /*23860*/  @!P0 SYNCS.PHASECHK.TRANS64 P0, [R9+URZ+0x2d820], R0 ;  /* 0x02d82000090085a7 */ /* 0x000e64000800007f */
[----:B-1----:R-:W-:Y:S05]  /*23870*/  @!P0 BRA `(.L_x_9673) ;  /* 0xfffffffc00f08947 */ /* 0x002fea000383ffff */
[----:B------:R-:W-:Y:S05]  /*23880*/  BRA `(.L_x_9767) ;  /* 0xffffffe000a47947 */ /* 0x000fea000383ffff */
.L_x_9674:
        /* <DEDUP_REMOVED lines=11> */
.L_x_9769:
[----:B------:R-:W-:Y:S05]  /*23940*/  BSYNC B0 ;  /* 0x0000000000007941 */ /* 0x000fea0003800000 */
.L_x_9768:
[----:B------:R-:W-:Y:S05]  /*23950*/  BRA `(.L_x_9770) ;  /* 0xffffffe0008c7947 */ /* 0x000fea000383ffff */
.L_x_9675:
[----:B------:R-:W-:Y:S01]  /*23960*/  BSSY B0, `(.L_x_9771) ;  /* 0x0000006000007945 */ /* 0x000fe20003800000 */
[----:B------:R-:W-:-:S07]  /*23970*/  IMAD.MOV.U32 R15, RZ, RZ, -0x1 ;  /* 0xffffffffff0f7424 */ /* 0x000fce00078e00ff */
[----:B0-----:R-:W-:Y:S05]  /*23980*/  WARPSYNC.COLLECTIVE R15, `(.L_x_9772) ;  /* 0x000000000f0c7348 */ /* 0x001fea0003c00000 */
[----:B------:R-:W-:Y:S02]  /*23990*/  ELECT P6, UR62, PT ;  /* 0x00000000003e782f */ /* 0x000fe400038c0000 */
[----:B------:R-:W-:Y:S01]  /*239a0*/  MOV R14, UR62 ;  /* 0x0000003e000e7c02 */ /* 0x000fe20008000f00 */
[----:B0-----:R-:W-:Y:S10]  /*239b0*/  ENDCOLLECTIVE ;  /* 0x000000000000791b */ /* 0x001ff40003800000 */
.L_x_9772:
[----:B------:R-:W-:Y:S05]  /*239c0*/  BSYNC B0 ;  /* 0x0000000000007941 */ /* 0x000fea0003800000 */
.L_x_9771:
[----:B------:R-:W-:Y:S05]  /*239d0*/  BRA `(.L_x_9773) ;  /* 0xffffffe000807947 */ /* 0x000fea000383ffff */
.L_x_9677:
[----:B0-----:R0:W1:Y:S02]  /*239e0*/  SYNCS.PHASECHK.TRANS64.TRYWAIT P0, [R7+URZ], R2 ;  /* 0x00000002070075a7 */ /* 0x001064000800017f */
[----:B-1----:R-:W-:Y:S05]  /*239f0*/  @!P0 NANOSLEEP.SYNCS 0x989680 ;  /* 0x009896800000895d */ /* 0x002fea0003900000 */
[----:B------:R-:W1:Y:S02]  /*23a00*/  @!P0 SYNCS.PHASECHK.TRANS64 P0, [R7+URZ], R2 ;  /* 0x00000002070085a7 */ /* 0x000e64000800007f */
[----:B-1----:R-:W-:Y:S05]  /*23a10*/  @!P0 BRA `(.L_x_9677) ;  /* 0xfffffffc00f08947 */ /* 0x002fea000383ffff */
[----:B------:R-:W-:Y:S05]  /*23a20*/  BRA `(.L_x_9774) ;  /* 0xffffffe000b47947 */ /* 0x000fea000383ffff */
.L_x_9678:
[----:B-1----:R1:W2:Y:S02]  /*23a30*/  SYNCS.PHASECHK.TRANS64.TRYWAIT P0, [R3+URZ], R0 ;  /* 0x00000000030075a7 */ /* 0x0022a4000800017f */
[----:B--2---:R-:W-:Y:S05]  /*23a40*/  @!P0 NANOSLEEP.SYNCS 0x989680 ;  /* 0x009896800000895d */ /* 0x004fea0003900000 */
[----:B------:R-:W2:Y:S02]  /*23a50*/  @!P0 SYNCS.PHASECHK.TRANS64 P0, [R3+URZ], R0 ;  /* 0x00000000030085a7 */ /* 0x000ea4000800007f */
[----:B--2---:R-:W-:Y:S05]  /*23a60*/  @!P0 BRA `(.L_x_9678) ;  /* 0xfffffffc00f08947 */ /* 0x004fea000383ffff */
[----:B------:R-:W-:Y:S05]  /*23a70*/  BRA `(.L_x_9775) ;  /* 0xffffffe000a87947 */ /* 0x000fea000383ffff */
.L_x_9680:
[----:B-1----:R1:W2:Y:S02]  /*23a80*/  SYNCS.PHASECHK.TRANS64.TRYWAIT P0, [R5+URZ], R2 ;  /* 0x00000002050075a7 */ /* 0x0022a4000800017f */
[----:B--2---:R-:W-:Y:S05]  /*23a90*/  @!P0 NANOSLEEP.SYNCS 0x989680 ;  /* 0x009896800000895d */ /* 0x004fea0003900000 */
[----:B------:R-:W2:Y:S02]  /*23aa0*/  @!P0 SYNCS.PHASECHK.TRANS64 P0, [R5+URZ], R2 ;  /* 0x00000002050085a7 */ /* 0x000ea4000800007f */
[----:B--2---:R-:W-:Y:S05]  /*23ab0*/  @!P0 BRA `(.L_x_9680) ;  /* 0xfffffffc00f08947 */ /* 0x004fea000383ffff */
[----:B------:R-:W-:Y:S05]  /*23ac0*/  BRA `(.L_x_9776) ;  /* 0xffffffe000ac7947 */ /* 0x000fea000383ffff */
.L_x_9777:
        /* <DEDUP_REMOVED lines=11> */
.L_x_12781:


//--------------------- .text._ZN7cutlass13device_kernelIN5flash11enable_sm90INS1_16FlashAttnFwdSm90INS1_25CollectiveMainloopFwdSm90ILi2EN4cute5tupleIJNS5_1CILi1EEES8_S8_EEENS6_IJNS7_ILi192EEENS7_ILi144EEENS7_ILi96EEEEEELi96ENS_6half_tEfNS_4arch4Sm90ELb1ELb0ELb1ELb0ELb0ELb0ELb0ELb0ELb1ELb0ELb0ELb0EEENS1_21CollectiveEpilogueFwdINS6_IJSA_SC_SB_EEES9_SE_SG_Li384ELb0ELb0ELb0ELb0EEENS1_30DynamicPersistentTileSchedulerILi384ELi32ELb0ELb0ELb1EEEEEEEEEvNT_6ParamsE --------------------------
	.section	.text._ZN7cutlass13device_kernelIN5flash11enable_sm90INS1_16FlashAttnFwdSm90INS1_25CollectiveMainloopFwdSm90ILi2EN4cute5tupleIJNS5_1CILi1EEES8_S8_EEENS6_IJNS7_ILi192EEENS7_ILi144EEENS7_ILi96EEEEEELi96ENS_6half_tEfNS_4arch4Sm90ELb1ELb0ELb1ELb0ELb0ELb0ELb0ELb0ELb1ELb0ELb0ELb0EEENS1_21CollectiveEpilogueFwdINS6_IJSA_SC_SB_EEES9_SE_SG_Li384ELb0ELb0ELb0ELb0EEENS1_30DynamicPersistentTileSchedulerILi384ELi32ELb0ELb0ELb1EEEEEEEEEvNT_6ParamsE,"ax",@progbits
	.align	128
.text._ZN7cutlass13device_kernelIN5flash11enable_sm90INS1_16FlashAttnFwdSm90INS1_25CollectiveMainloopFwdSm90ILi2EN4cute5tupleIJNS5_1CILi1EEES8_S8_EEENS6_IJNS7_ILi192EEENS7_ILi144EEENS7_ILi96EEEEEELi96ENS_6half_tEfNS_4arch4Sm90ELb1ELb0ELb1ELb0ELb0ELb0ELb0ELb0ELb1ELb0ELb0ELb0EEENS1_21CollectiveEpilogueFwdINS6_IJSA_SC_SB_EEES9_SE_SG_Li384ELb0ELb0ELb0ELb0EEENS1_30DynamicPersistentTileSchedulerILi384ELi32ELb0ELb0ELb1EEEEEEEEEvNT_6ParamsE:
        .type           _ZN7cutlass13device_kernelIN5flash11enable_sm90INS1_16FlashAttnFwdSm90INS1_25CollectiveMainloopFwdSm90ILi2EN4cute5tupleIJNS5_1CILi1EEES8_S8_EEENS6_IJNS7_ILi192EEENS7_ILi144EEENS7_ILi96EEEEEELi96ENS_6half_tEfNS_4arch4Sm90ELb1ELb0ELb1ELb0ELb0ELb0ELb0ELb0ELb1ELb0ELb0ELb0EEENS1_21CollectiveEpilogueFwdINS6_IJSA_SC_SB_EEES9_SE_SG_Li384ELb0ELb0ELb0ELb0EEENS1_30DynamicPersistentTileSchedulerILi384ELi32ELb0ELb0ELb1EEEEEEEEEvNT_6ParamsE,@function
        .size           _ZN7cutlass13device_kernelIN5flash11enable_sm90INS1_16FlashAttnFwdSm90INS1_25CollectiveMainloopFwdSm90ILi2EN4cute5tupleIJNS5_1CILi1EEES8_S8_EEENS6_IJNS7_ILi192EEENS7_ILi144EEENS7_ILi96EEEEEELi96ENS_6half_tEfNS_4arch4Sm90ELb1ELb0ELb1ELb0ELb0ELb0ELb0ELb0ELb1ELb0ELb0ELb0EEENS1_21CollectiveEpilogueFwdINS6_IJSA_SC_SB_EEES9_SE_SG_Li384ELb0ELb0ELb0ELb0EEENS1_30DynamicPersistentTileSchedulerILi384ELi32ELb0ELb0ELb1EEEEEEEEEvNT_6ParamsE,(.L_x_12782 - _ZN7cutlass13device_kernelIN5flash11enable_sm90INS1_16FlashAttnFwdSm90INS1_25CollectiveMainloopFwdSm90ILi2EN4cute5tupleIJNS5_1CILi1EEES8_S8_EEENS6_IJNS7_ILi192EEENS7_ILi144EEENS7_ILi96EEEEEELi96ENS_6half_tEfNS_4arch4Sm90ELb1ELb0ELb1ELb0ELb0ELb0ELb0ELb0ELb1ELb0ELb0ELb0EEENS1_21CollectiveEpilogueFwdINS6_IJSA_SC_SB_EEES9_SE_SG_Li384ELb0ELb0ELb0ELb0EEENS1_30DynamicPersistentTileSchedulerILi384ELi32ELb0ELb0ELb1EEEEEEEEEvNT_6ParamsE)
        .other          _ZN7cutlass13device_kernelIN5flash11enable_sm90INS1_16FlashAttnFwdSm90INS1_25CollectiveMainloopFwdSm90ILi2EN4cute5tupleIJNS5_1CILi1EEES8_S8_EEENS6_IJNS7_ILi192EEENS7_ILi144EEENS7_ILi96EEEEEELi96ENS_6half_tEfNS_4arch4Sm90ELb1ELb0ELb1ELb0ELb0ELb0ELb0ELb0ELb1ELb0ELb0ELb0EEENS1_21CollectiveEpilogueFwdINS6_IJSA_SC_SB_EEES9_SE_SG_Li384ELb0ELb0ELb0ELb0EEENS1_30DynamicPersistentTileSchedulerILi384ELi32ELb0ELb0ELb1EEEEEEEEEvNT_6ParamsE,@"STO_CUDA_ENTRY STV_DEFAULT"
_ZN7cutlass13device_kernelIN5flash11enable_sm90INS1_16FlashAttnFwdSm90INS1_25CollectiveMainloopFwdSm90ILi2EN4cute5tupleIJNS5_1CILi1EEES8_S8_EEENS6_IJNS7_ILi192EEENS7_ILi144EEENS7_ILi96EEEEEELi96ENS_6half_tEfNS_4arch4Sm90ELb1ELb0ELb1ELb0ELb0ELb0ELb0ELb0ELb1ELb0ELb0ELb0EEENS1_21CollectiveEpilogueFwdINS6_IJSA_SC_SB_EEES9_SE_SG_Li384ELb0ELb0ELb0ELb0EEENS1_30DynamicPersistentTileSchedulerILi384ELi32ELb0ELb0ELb1EEEEEEEEEvNT_6ParamsE:
[----:B------:R-:W1:Y:S01]  /*0000*/  LDC R1, c[0x0][0x28] ;  /* 0x00000a00ff017b82 */ /* 0x000e620000000800 */
[----:B------:R-:W2:Y:S01]  /*0010*/  S2R R2, SR_TID.X ;  /* 0x0000000000027919 */ /* 0x000ea20000002100 */
[----:B------:R-:W-:Y:S01]  /*0020*/  ELECT P0, URZ, PT ;  /* 0x00000000003f782f */ /* 0x000fe20003800000 */
[----:B------:R-:W-:Y:S01]  /*0030*/  BSSY B0, `(.L_x_9778) ;  /* 0x0000013000007945 */ /* 0x000fe20003800000 */
[----:B--2---:R-:W-:-:S05]  /*0040*/  SHF.R.U32.HI R0, RZ, 0x5, R2 ;  /* 0x00000005ff007819 */ /* 0x004fca0000011602 */
        /* <DEDUP_REMOVED lines=17> */
.L_x_9779:
[----:B------:R-:W-:Y:S05]  /*0160*/  BSYNC B0 ;  /* 0x0000000000007941 */ /* 0x000fea0003800000 */
.L_x_9778:
        /* <DEDUP_REMOVED lines=36> */
.L_x_9780:
        /* <DEDUP_REMOVED lines=22> */
.L_x_9781:
        /* <DEDUP_REMOVED lines=18> */
.L_x_9782:
        /* <DEDUP_REMOVED lines=22> */
.L_x_9783:
        /* <DEDUP_REMOVED lines=22> */
.L_x_9784:
[----:B---3--:R-:W-:Y:S01]  /*08f0*/  ISETP.NE.AND P0, PT, R3, RZ, PT ;  /* 0x000000ff0300720c */ /* 0x008fe20003f05270 */
[----:B------:R-:W-:Y:S01]  /*0900*/  IMAD.MOV.U32 R17, RZ, RZ, 0x1 ;  /* 0x00000001ff117424 */ /* 0x000fe200078e00ff */
[----:B------:R-:W-:Y:S01]  /*0910*/  NOP ;  /* 0x0000000000007918 */ /* 0x000fe20000000000 */
[----:B------:R-:W-:-:S03]  /*0920*/  LOP3.LUT R18, R2, 0x7f, RZ, 0xc0, !PT ;  /* 0x0000007f02127812 */ /* 0x000fc600078ec0ff */
[----:B------:R-:W-:Y:S01]  /*0930*/  SEL R17, R17, 0x2, !P0 ;  /* 0x0000000211117807 */ /* 0x000fe20004000000 */
[----:B-12-4-:R-:W-:Y:S06]  /*0940*/  BAR.SYNC.DEFER_BLOCKING 0x0 ;  /* 0x0000000000007b1d */ /* 0x016fec0000010000 */
[----:B------:R-:W-:Y:S05]  /*0950*/  @!P0 BRA `(.L_x_9785) ;  /* 0x000000f800508947 */ /* 0x000fea0003800000 */
.L_x_9786:
        /* <DEDUP_REMOVED lines=16> */
[----:B------:R-:W-:Y:S01]  /*0a60*/  LOP3.LUT R144, R17, 0x1, RZ, 0xfc, !PT ;  /* 0x0000000111907812 */ /* 0x000fe200078efcff */
[----:B------:R-:W-:Y:S01]  /*0a70*/  IMAD.MOV.U32 R18, RZ, RZ, RZ ;  /* 0x000000ffff127224 */ /* 0x000fe200078e00ff */
[----:B------:R-:W-:Y:S01]  /*0a80*/  SHF.R.S32.HI R3, RZ, 0x1f, R0 ;  /* 0x0000001fff037819 */ /* 0x000fe20000011400 */
[----:B------:R-:W-:-:S03]  /*0a90*/  UMOV UR46, URZ ;  /* 0x0000003f002e7c82 */ /* 0x000fc60008000000 */
[CC--:B------:R-:W-:Y:S01]  /*0aa0*/  LEA.HI R6, R3.reuse, R0.reuse, RZ, 0x4 ;  /* 0x0000000003067211 */ /* 0x0c0fe200078f20ff */
[----:B------:R-:W2:Y:S01]  /*0ab0*/  S2UR UR6, SR_SWINHI ;  /* 0x00000000000679c3 */ /* 0x000ea20000002f00 */
[CC--:B------:R-:W-:Y:S02]  /*0ac0*/  LEA.HI R4, R3.reuse, R0.reuse, RZ, 0x7 ;  /* 0x0000000003047211 */ /* 0x0c0fe400078f38ff */
[----:B------:R-:W-:Y:S02]  /*0ad0*/  LEA.HI R8, R3, R0, RZ, 0x5 ;  /* 0x0000000003087211 */ /* 0x000fe400078f28ff */
[----:B------:R-:W-:Y:S02]  /*0ae0*/  SHF.R.S32.HI R7, RZ, 0x4, R6 ;  /* 0x00000004ff077819 */ /* 0x000fe40000011406 */
[----:B------:R-:W-:Y:S02]  /*0af0*/  LOP3.LUT R3, R6, 0xfffffff0, RZ, 0xc0, !PT ;  /* 0xfffffff006037812 */ /* 0x000fe400078ec0ff */
[----:B------:R-:W-:-:S02]  /*0b00*/  SHF.R.S32.HI R5, RZ, 0x7, R4 ;  /* 0x00000007ff057819 */ /* 0x000fc40000011404 */
[----:B------:R-:W-:Y:S01]  /*0b10*/  LOP3.LUT R9, R4, 0xffffff80, RZ, 0xc0, !PT ;  /* 0xffffff8004097812 */ /* 0x000fe200078ec0ff */
[----:B------:R-:W-:Y:S01]  /*0b20*/  IMAD.IADD R3, R0, 0x1, -R3 ;  /* 0x0000000100037824 */ /* 0x000fe200078e0a03 */
[----:B------:R-:W-:Y:S01]  /*0b30*/  LEA.HI R4, R6, R7, RZ, 0x1 ;  /* 0x0000000706047211 */ /* 0x000fe200078f08ff */
[----:B------:R-:W-:Y:S01]  /*0b40*/  IMAD.HI R10, R5, 0x55555556, RZ ;  /* 0x55555556050a7827 */ /* 0x000fe200078e02ff */
[----:B------:R-:W-:Y:S01]  /*0b50*/  SHF.R.S32.HI R8, RZ, 0x5, R8 ;  /* 0x00000005ff087819 */ /* 0x000fe20000011408 */
[----:B-1----:R-:W-:Y:S01]  /*0b60*/  ULEA UR47, UR4, UR47, 0x18 ;  /* 0x0000002f042f7291 */ /* 0x002fe2000f8ec03f */
[----:B------:R-:W-:Y:S01]  /*0b70*/  LOP3.LUT R4, R4, 0x1ffffffe, RZ, 0xc0, !PT ;  /* 0x1ffffffe04047812 */ /* 0x000fe200078ec0ff */
[----:B------:R-:W-:Y:S01]  /*0b80*/  IMAD.IADD R9, R0, 0x1, -R9 ;  /* 0x0000000100097824 */ /* 0x000fe200078e0a09 */
[--C-:B------:R-:W-:Y:S01]  /*0b90*/  SHF.R.S32.HI R0, RZ, 0x1f, R3.reuse ;  /* 0x0000001fff007819 */ /* 0x100fe20000011403 */
[----:B------:R-:W-:Y:S01]  /*0ba0*/  IMAD R14, R8, 0x10, R3 ;  /* 0x00000010080e7824 */ /* 0x000fe200078e0203 */
[----:B------:R-:W-:Y:S01]  /*0bb0*/  LEA.HI R10, R10, R10, RZ, 0x1 ;  /* 0x0000000a0a0a7211 */ /* 0x000fe200078f08ff */
[----:B------:R-:W-:Y:S01]  /*0bc0*/  IMAD.IADD R7, R7, 0x1, -R4 ;  /* 0x0000000107077824 */ /* 0x000fe200078e0a04 */
[CC--:B------:R-:W-:Y:S01]  /*0bd0*/  LEA.HI R4, R0.reuse, R3.reuse, RZ, 0x2 ;  /* 0x0000000300047211 */ /* 0x0c0fe200078f10ff */
[----:B------:R-:W-:Y:S01]  /*0be0*/  UMOV UR4, UR47 ;  /* 0x0000002f00047c82 */ /* 0x000fe20008000000 */
[----:B--2---:R-:W-:Y:S01]  /*0bf0*/  UMOV UR5, UR6 ;  /* 0x0000000600057c82 */ /* 0x004fe20008000000 */
[----:B------:R-:W-:Y:S01]  /*0c00*/  LEA.HI R0, R0, R3, RZ, 0x3 ;  /* 0x0000000300007211 */ /* 0x000fe200078f18ff */
[----:B------:R-:W-:Y:S01]  /*0c10*/  IMAD R10, R10, -0x3, R5 ;  /* 0xfffffffd0a0a7824 */ /* 0x000fe200078e0205 */
[----:B------:R-:W-:Y:S01]  /*0c20*/  SHF.R.S32.HI R6, RZ, 0x1f, R9 ;  /* 0x0000001fff067819 */ /* 0x000fe20000011409 */
[----:B------:R-:W-:Y:S01]  /*0c30*/  IMAD.U32 R150, RZ, RZ, UR4 ;  /* 0x00000004ff967e24 */ /* 0x000fe2000f8e00ff */
[----:B------:R-:W-:Y:S01]  /*0c40*/  SHF.L.U32 R5, R0, 0x4, RZ ;  /* 0x0000000400057819 */ /* 0x000fe200000006ff */
[----:B------:R-:W-:Y:S01]  /*0c50*/  IMAD.U32 R151, RZ, RZ, UR5 ;  /* 0x00000005ff977e24 */ /* 0x000fe2000f8e00ff */
[----:B------:R-:W-:Y:S01]  /*0c60*/  LOP3.LUT R0, R4, 0x7fffffc, RZ, 0xc0, !PT ;  /* 0x07fffffc04007812 */ /* 0x000fe200078ec0ff */
[----:B------:R-:W-:Y:S01]  /*0c70*/  UMOV UR5, URZ ;  /* 0x0000003f00057c82 */ /* 0x000fe20008000000 */
[----:B------:R-:W-:Y:S01]  /*0c80*/  SHF.R.S32.HI R4, RZ, 0x2, R4 ;  /* 0x00000002ff047819 */ /* 0x000fe20000011404 */
[----:B------:R-:W-:Y:S01]  /*0c90*/  IMAD.U32 R148, RZ, RZ, UR5 ;  /* 0x00000005ff947e24 */ /* 0x000fe2000f8e00ff */
[----:B------:R-:W-:Y:S01]  /*0ca0*/  LEA.HI R11, R6, R9, RZ, 0x2 ;  /* 0x00000009060b7211 */ /* 0x000fe200078f10ff */
[----:B------:R-:W-:Y:S01]  /*0cb0*/  IMAD.IADD R0, R3, 0x1, -R0 ;  /* 0x0000000103007824 */ /* 0x000fe200078e0a00 */
[----:B------:R-:W-:Y:S01]  /*0cc0*/  SHF.L.U32 R7, R7, 0x3, RZ ;  /* 0x0000000307077819 */ /* 0x000fe200000006ff */
[----:B------:R-:W-:Y:S01]  /*0cd0*/  IMAD.SHL.U32 R4, R4, 0x40, RZ ;  /* 0x0000004004047824 */ /* 0x000fe200078e00ff */
[--C-:B------:R-:W-:Y:S01]  /*0ce0*/  SHF.R.S32.HI R12, RZ, 0x2, R11.reuse ;  /* 0x00000002ff0c7819 */ /* 0x100fe2000001140b */
[----:B------:R-:W-:Y:S01]  /*0cf0*/  UMOV UR4, UR7 ;  /* 0x0000000700047c82 */ /* 0x000fe20008000000 */
[----:B------:R-:W-:Y:S01]  /*0d00*/  SHF.R.S32.HI R13, RZ, 0x1f, R11 ;  /* 0x0000001fff0d7819 */ /* 0x000fe2000001140b */
[----:B------:R-:W-:Y:S01]  /*0d10*/  IMAD.U32 R3, R14, 0x20, R7 ;  /* 0x000000200e037824 */ /* 0x000fe200078e0007 */
[----:B------:R-:W-:-:S02]  /*0d20*/  LOP3.LUT R4, R4, 0x40, RZ, 0xc0, !PT ;  /* 0x0000004004047812 */ /* 0x000fc400078ec0ff */
[----:B------:R-:W-:Y:S01]  /*0d30*/  LOP3.LUT R5, R5, 0x7fffff80, RZ, 0xc0, !PT ;  /* 0x7fffff8005057812 */ /* 0x000fe200078ec0ff */
[----:B------:R-:W-:Y:S01]  /*0d40*/  IMAD.WIDE R150, R3, 0x2, R150 ;  /* 0x0000000203967825 */ /* 0x000fe200078e0296 */
[----:B------:R-:W-:Y:S02]  /*0d50*/  LEA.HI R13, R13, R12, RZ, 0x3 ;  /* 0x0000000c0d0d7211 */ /* 0x000fe400078f18ff */
[----:B------:R-:W-:Y:S01]  /*0d60*/  LOP3.LUT R7, R4, 0x8, R7, 0xf8, !PT ;  /* 0x0000000804077812 */ /* 0x000fe200078ef807 */
[----:B------:R-:W-:Y:S01]  /*0d70*/  IMAD R5, R8, 0x100, R5 ;  /* 0x0000010008057824 */ /* 0x000fe200078e0205 */
[----:B------:R-:W-:Y:S02]  /*0d80*/  SHF.R.U32.HI R4, RZ, 0x3, R4 ;  /* 0x00000003ff047819 */ /* 0x000fe40000011604 */
[----:B------:R-:W-:Y:S01]  /*0d90*/  LOP3.LUT R13, R13, 0xfffffff8, RZ, 0xc0, !PT ;  /* 0xfffffff80d0d7812 */ /* 0x000fe200078ec0ff */
[----:B------:R-:W-:Y:S01]  /*0da0*/  IMAD R5, R0, 0x10, R5 ;  /* 0x0000001000057824 */ /* 0x000fe200078e0205 */
[----:B------:R-:W-:-:S02]  /*0db0*/  LEA.HI R6, R6, R9, RZ, 0x5 ;  /* 0x0000000906067211 */ /* 0x000fc400078f28ff */
[----:B------:R-:W-:Y:S01]  /*0dc0*/  LOP3.LUT R4, R7, R4, RZ, 0x3c, !PT ;  /* 0x0000000407047212 */ /* 0x000fe200078e3cff */
[----:B------:R-:W-:Y:S01]  /*0dd0*/  IMAD.IADD R13, R12, 0x1, -R13 ;  /* 0x000000010c0d7824 */ /* 0x000fe200078e0a0d */
[----:B------:R-:W-:Y:S02]  /*0de0*/  SHF.R.S32.HI R6, RZ, 0x5, R6 ;  /* 0x00000005ff067819 */ /* 0x000fe40000011406 */
[----:B------:R-:W-:Y:S01]  /*0df0*/  LOP3.LUT R8, R11, 0x7ffffffc, RZ, 0xc0, !PT ;  /* 0x7ffffffc0b087812 */ /* 0x000fe200078ec0ff */
[----:B------:R-:W-:Y:S02]  /*0e00*/  IMAD.IADD R4, R4, 0x1, R5 ;  /* 0x0000000104047824 */ /* 0x000fe400078e0205 */
[----:B------:R-:W-:Y:S01]  /*0e10*/  IMAD R13, R6, 0x10, R13 ;  /* 0x00000010060d7824 */ /* 0x000fe200078e020d */
[----:B------:R-:W-:Y:S02]  /*0e20*/  IADD3 R19, R9, -R8, RZ ;  /* 0x8000000809137210 */ /* 0x000fe40007ffe0ff */
[----:B------:R-:W-:Y:S01]  /*0e30*/  LEA R22, R4, UR47, 0x1 ;  /* 0x0000002f04167c11 */ /* 0x000fe2000f8e08ff */
[----:B------:R-:W-:-:S07]  /*0e40*/  IMAD R23, R10, 0x40, R13 ;  /* 0x000000400a177824 */ /* 0x000fce00078e020d */
.L_x_9829:
        /* <DEDUP_REMOVED lines=21> */
.L_x_9787:
[----:B------:R-:W-:Y:S01]  /*0fa0*/  ULDC UR6, c[0x0][0xdc4] ;  /* 0x0003710000067ab9 */ /* 0x000fe20000000800 */
[----:B------:R-:W-:Y:S01]  /*0fb0*/  UMOV UR9, UR7 ;  /* 0x0000000700097c82 */ /* 0x000fe20008000000 */
[----:B------:R-:W-:-:S11]  /*0fc0*/  UISETP.NE.AND UP0, UPT, UR6, 0x1, UPT ;  /* 0x000000010600788c */ /* 0x000fd6000bf05270 */
[----:B------:R-:W-:Y:S02]  /*0fd0*/  @UP0 ULDC.64 UR10, c[0x0][0xdc8] ;  /* 0x00037200000a0ab9 */ /* 0x000fe40000000a00 */
[----:B------:R-:W-:-:S04]  /*0fe0*/  UIMAD.WIDE.U32 UR4, UR7, UR10, URZ ;  /* 0x0000000a070472a5 */ /* 0x000fc8000f8e003f */
[----:B------:R-:W-:-:S04]  /*0ff0*/  @UP0 USHF.R.U32.HI UR9, URZ, UR11, UR5 ;  /* 0x0000000b3f090299 */ /* 0x000fc80008011605 */
[----:B------:R-:W-:Y:S02]  /*1000*/  UIMAD UR4, UR9, UR6, URZ ;  /* 0x00000006090472a4 */ /* 0x000fe4000f8e023f */
[----:B------:R-:W-:-:S10]  /*1010*/  MOV R147, UR9 ;  /* 0x0000000900937c02 */ /* 0x000fd40008000f00 */
.L_x_9788:
[----:B------:R-:W-:Y:S01]  /*1020*/  R2UR UR5, R147 ;  /* 0x00000000930572ca */ /* 0x000fe200000e0000 */
[----:B------:R-:W1:Y:S01]  /*1030*/  LDC R4, c[0x0][0x288] ;  /* 0x0000a200ff047b82 */ /* 0x000e620000000800 */
[----:B------:R-:W-:Y:S01]  /*1040*/  ULDC UR6, c[0x0][0xdac] ;  /* 0x00036b0000067ab9 */ /* 0x000fe20000000800 */
[----:B------:R-:W-:Y:S01]  /*1050*/  ULDC.64 UR10, c[0x0][0x3f8] ;  /* 0x0000fe00000a7ab9 */ /* 0x000fe20000000a00 */
[----:B------:R-:W-:Y:S01]  /*1060*/  ULDC UR43, c[0x0][0xdb8] ;  /* 0x00036e00002b7ab9 */ /* 0x000fe20000000800 */
[----:B------:R-:W-:Y:S01]  /*1070*/  UISETP.NE.U32.AND UP0, UPT, UR10, URZ, UPT ;  /* 0x0000003f0a00728c */ /* 0x000fe2000bf05070 */
[----:B------:R-:W-:Y:S01]  /*1080*/  PLOP3.LUT P0, PT, PT, PT, PT, 0x80, 0x0 ;  /* 0x000000000000781c */ /* 0x000fe20003f0f070 */
[----:B------:R-:W-:Y:S01]  /*1090*/  UIADD3 UR4, UR7, -UR4, URZ ;  /* 0x8000000407047290 */ /* 0x000fe2000fffe03f */
[----:B------:R-:W-:Y:S01]  /*10a0*/  MOV R71, RZ ;  /* 0x000000ff00477202 */ /* 0x000fe20000000f00 */
[----:B------:R-:W2:Y:S01]  /*10b0*/  LDC R65, c[0x0][0x2e0] ;  /* 0x0000b800ff417b82 */ /* 0x000ea20000000800 */
[----:B------:R-:W-:Y:S01]  /*10c0*/  UISETP.NE.AND.EX UP0, UPT, UR11, URZ, UPT, UP0 ;  /* 0x0000003f0b00728c */ /* 0x000fe2000bf05300 */
[----:B------:R-:W-:-:S02]  /*10d0*/  CS2R R38, SRZ ;  /* 0x0000000000267805 */ /* 0x000fc4000001ff00 */
[----:B------:R-:W-:Y:S01]  /*10e0*/  CS2R R20, SRZ ;  /* 0x0000000000147805 */ /* 0x000fe2000001ff00 */
[----:B------:R-:W-:Y:S01]  /*10f0*/  ULOP3.LUT UR5, URZ, UR5, URZ, 0x33, !UPT ;  /* 0x000000053f057292 */ /* 0x000fe2000f8e333f */
[----:B------:R-:W-:Y:S02]  /*1100*/  CS2R R42, SRZ ;  /* 0x00000000002a7805 */ /* 0x000fe4000001ff00 */
[----:B------:R-:W-:Y:S02]  /*1110*/  CS2R R28, SRZ ;  /* 0x00000000001c7805 */ /* 0x000fe4000001ff00 */
[----:B------:R-:W-:Y:S01]  /*1120*/  CS2R R24, SRZ ;  /* 0x0000000000187805 */ /* 0x000fe2000001ff00 */
[----:B------:R-:W-:Y:S01]  /*1130*/  UIADD3 UR5, UR5, UR6, URZ ;  /* 0x0000000605057290 */ /* 0x000fe2000fffe03f */
[----:B------:R-:W-:Y:S02]  /*1140*/  CS2R R44, SRZ ;  /* 0x00000000002c7805 */ /* 0x000fe4000001ff00 */
[----:B------:R-:W-:Y:S01]  /*1150*/  CS2R R32, SRZ ;  /* 0x0000000000207805 */ /* 0x000fe2000001ff00 */
[----:B------:R-:W-:Y:S01]  /*1160*/  ULDC UR6, c[0x0][0x404] ;  /* 0x0001010000067ab9 */ /* 0x000fe20000000800 */
[----:B------:R-:W-:Y:S01]  /*1170*/  UIMAD UR42, UR5, 0xc0, URZ ;  /* 0x000000c0052a78a4 */ /* 0x000fe2000f8e023f */
[----:B------:R-:W-:Y:S01]  /*1180*/  CS2R R46, SRZ ;  /* 0x00000000002e7805 */ /* 0x000fe2000001ff00 */
[----:B------:R-:W-:Y:S01]  /*1190*/  USEL UR5, UR6, 0x1, UP0 ;  /* 0x0000000106057887 */ /* 0x000fe20008000000 */
[----:B------:R-:W-:Y:S01]  /*11a0*/  CS2R R48, SRZ ;  /* 0x0000000000307805 */ /* 0x000fe2000001ff00 */
[----:B------:R-:W-:Y:S01]  /*11b0*/  UISETP.NE.AND UP0, UPT, UR43, 0x1, UPT ;  /* 0x000000012b00788c */ /* 0x000fe2000bf05270 */
[----:B------:R-:W-:Y:S01]  /*11c0*/  CS2R R14, SRZ ;  /* 0x00000000000e7805 */ /* 0x000fe2000001ff00 */
[----:B------:R-:W-:Y:S01]  /*11d0*/  IMAD.U32 R17, RZ, RZ, UR42 ;  /* 0x0000002aff117e24 */ /* 0x000fe2000f8e00ff */
[----:B------:R-:W-:Y:S01]  /*11e0*/  CS2R R12, SRZ ;  /* 0x00000000000c7805 */ /* 0x000fe2000001ff00 */
[----:B------:R-:W-:Y:S01]  /*11f0*/  IMAD.MOV.U32 R50, RZ, RZ, RZ ;  /* 0x000000ffff327224 */ /* 0x000fe200078e00ff */
[----:B------:R-:W-:-:S02]  /*1200*/  CS2R R52, SRZ ;  /* 0x0000000000347805 */ /* 0x000fc4000001ff00 */
[----:B------:R-:W-:Y:S02]  /*1210*/  CS2R R40, SRZ ;  /* 0x0000000000287805 */ /* 0x000fe4000001ff00 */
[----:B-1----:R-:W-:Y:S01]  /*1220*/  IADD3 R4, R17, 0x14f, -R4 ;  /* 0x0000014f11047810 */ /* 0x002fe20007ffe804 */
[----:B--2---:R-:W-:Y:S01]  /*1230*/  IMAD R65, R65, UR5, RZ ;  /* 0x0000000541417c24 */ /* 0x004fe2000f8e02ff */
[----:B------:R-:W-:Y:S01]  /*1240*/  ULDC UR5, c[0x0][0xdc4] ;  /* 0x0003710000057ab9 */ /* 0x000fe20000000800 */
[----:B------:R-:W-:Y:S01]  /*1250*/  CS2R R36, SRZ ;  /* 0x0000000000247805 */ /* 0x000fe2000001ff00 */
[----:B------:R-:W-:Y:S01]  /*1260*/  UIMAD UR8, UR8, UR5, UR4 ;  /* 0x00000005080872a4 */ /* 0x000fe2000f8e0204 */
[C---:B------:R-:W-:Y:S01]  /*1270*/  VIADD R0, R65.reuse, 0x8f ;  /* 0x0000008f41007836 */ /* 0x040fe20000000000 */
[----:B------:R-:W-:Y:S01]  /*1280*/  @UP0 ULDC UR6, c[0x0][0xdc0] ;  /* 0x0003700000060ab9 */ /* 0x000fe20000000800 */
[----:B------:R-:W-:Y:S01]  /*1290*/  IMAD.IADD R4, R65, 0x1, R4 ;  /* 0x0000000141047824 */ /* 0x000fe200078e0204 */
[----:B------:R-:W-:Y:S01]  /*12a0*/  @UP0 ULDC UR4, c[0x0][0xdbc] ;  /* 0x00036f0000040ab9 */ /* 0x000fe20000000800 */
[----:B------:R-:W-:Y:S01]  /*12b0*/  IMAD.HI R0, R0, 0x38e38e39, RZ ;  /* 0x38e38e3900007827 */ /* 0x000fe200078e02ff */
[----:B------:R-:W-:Y:S01]  /*12c0*/  UIMAD.WIDE.U32 UR4, UR8, UR4, URZ ;  /* 0x00000004080472a5 */ /* 0x000fe2000f8e003f */
[----:B------:R-:W-:Y:S01]  /*12d0*/  CS2R R56, SRZ ;  /* 0x0000000000387805 */ /* 0x000fe2000001ff00 */
[----:B------:R-:W-:Y:S01]  /*12e0*/  UMOV UR44, UR8 ;  /* 0x00000008002c7c82 */ /* 0x000fe20008000000 */
[----:B------:R-:W-:Y:S01]  /*12f0*/  IMAD.HI R4, R4, 0x38e38e39, RZ ;  /* 0x38e38e3904047827 */ /* 0x000fe200078e02ff */
[----:B------:R-:W-:Y:S01]  /*1300*/  SHF.R.U32.HI R3, RZ, 0x1f, R0 ;  /* 0x0000001fff037819 */ /* 0x000fe20000011600 */
[----:B------:R-:W-:Y:S01]  /*1310*/  @UP0 USHF.R.U32.HI UR44, URZ, UR6, UR5 ;  /* 0x000000063f2c0299 */ /* 0x000fe20008011605 */
[----:B------:R-:W-:-:S02]  /*1320*/  CS2R R60, SRZ ;  /* 0x00000000003c7805 */ /* 0x000fc4000001ff00 */
[----:B------:R-:W-:Y:S02]  /*1330*/  CS2R R74, SRZ ;  /* 0x00000000004a7805 */ /* 0x000fe4000001ff00 */
[----:B------:R-:W-:Y:S01]  /*1340*/  SHF.R.U32.HI R5, RZ, 0x1f, R4 ;  /* 0x0000001fff057819 */ /* 0x000fe20000011604 */
[----:B------:R-:W-:Y:S01]  /*1350*/  UIADD3 UR4, -UR44, URZ, URZ ;  /* 0x0000003f2c047290 */ /* 0x000fe2000fffe13f */
[----:B------:R-:W-:Y:S01]  /*1360*/  LEA.HI.SX32 R3, R0, R3, 0x1b ;  /* 0x0000000300037211 */ /* 0x000fe200078fdaff */
[----:B------:R-:W-:Y:S01]  /*1370*/  IMAD.MOV.U32 R0, RZ, RZ, RZ ;  /* 0x000000ffff007224 */ /* 0x000fe200078e00ff */
[----:B------:R-:W-:Y:S01]  /*1380*/  LEA.HI.SX32 R64, R4, R5, 0x1b ;  /* 0x0000000504407211 */ /* 0x000fe200078fdaff */
[----:B------:R-:W-:Y:S01]  /*1390*/  UIMAD UR43, UR43, UR4, UR8 ;  /* 0x000000042b2b72a4 */ /* 0x000fe2000f8e0208 */
[----:B------:R-:W-:Y:S02]  /*13a0*/  CS2R R72, SRZ ;  /* 0x0000000000487805 */ /* 0x000fe4000001ff00 */
[----:B------:R-:W-:-:S02]  /*13b0*/  CS2R R68, SRZ ;  /* 0x0000000000447805 */ /* 0x000fc4000001ff00 */
[----:B------:R-:W-:Y:S01]  /*13c0*/  VIMNMX R64, R3, R64, PT ;  /* 0x0000004003407248 */ /* 0x000fe20003fe0100 */
[----:B------:R-:W-:Y:S01]  /*13d0*/  IMAD.MOV.U32 R3, RZ, RZ, RZ ;  /* 0x000000ffff037224 */ /* 0x000fe200078e00ff */
[----:B------:R-:W-:Y:S02]  /*13e0*/  CS2R R6, SRZ ;  /* 0x0000000000067805 */ /* 0x000fe4000001ff00 */
[----:B------:R-:W-:Y:S02]  /*13f0*/  CS2R R76, SRZ ;  /* 0x00000000004c7805 */ /* 0x000fe4000001ff00 */
[----:B------:R-:W-:Y:S01]  /*1400*/  ISETP.GE.AND P1, PT, R64, 0x1, PT ;  /* 0x000000014000780c */ /* 0x000fe20003f26270 */
[----:B------:R-:W-:Y:S02]  /*1410*/  IMAD.MOV.U32 R9, RZ, RZ, RZ ;  /* 0x000000ffff097224 */ /* 0x000fe400078e00ff */
[----:B------:R-:W-:Y:S02]  /*1420*/  IMAD.MOV.U32 R11, RZ, RZ, RZ ;  /* 0x000000ffff0b7224 */ /* 0x000fe400078e00ff */
[----:B------:R-:W-:-:S02]  /*1430*/  IMAD.MOV.U32 R78, RZ, RZ, RZ ;  /* 0x000000ffff4e7224 */ /* 0x000fc400078e00ff */
[----:B------:R-:W-:-:S06]  /*1440*/  IMAD.MOV.U32 R80, RZ, RZ, RZ ;  /* 0x000000ffff507224 */ /* 0x000fcc00078e00ff */
[----:B------:R-:W-:Y:S05]  /*1450*/  @!P1 BRA `(.L_x_9789) ;  /* 0x000000dc00949947 */ /* 0x000fea0003800000 */
[----:B------:R-:W-:Y:S01]  /*1460*/  IADD3 R0, R2, -0x80, RZ ;  /* 0xffffff8002007810 */ /* 0x000fe20007ffe0ff */
[----:B------:R-:W-:-:S03]  /*1470*/  UIADD3 UR6, UR47, 0x24300, URZ ;  /* 0x000243002f067890 */ /* 0x000fc6000fffe03f */
[----:B------:R-:W-:Y:S01]  /*1480*/  SHF.R.S32.HI R3, RZ, 0x1f, R0 ;  /* 0x0000001fff037819 */ /* 0x000fe20000011400 */
[----:B------:R-:W-:-:S03]  /*1490*/  ULOP3.LUT UP0, URZ, UR6, 0x9f, URZ, 0xc0, !UPT ;  /* 0x0000009f063f7892 */ /* 0x000fc6000f80c03f */
[----:B------:R-:W-:-:S03]  /*14a0*/  LEA.HI R3, R3, R0, RZ, 0x7 ;  /* 0x0000000003037211 */ /* 0x000fc600078f38ff */
[----:B------:R-:W-:Y:S02]  /*14b0*/  PLOP3.LUT P0, PT, PT, PT, UP0, 0x80, 0x0 ;  /* 0x000000000000781c */ /* 0x000fe40003f0f008 */
[----:B------:R-:W-:-:S06]  /*14c0*/  SHF.R.S32.HI R3, RZ, 0x7, R3 ;  /* 0x00000007ff037819 */ /* 0x000fcc0000011403 */
[----:B------:R-:W1:Y:S02]  /*14d0*/  SHFL.IDX PT, R3, R3, RZ, 0x1f ;  /* 0x00001fff03037589 */ /* 0x000e6400000e0000 */
[----:B-1----:R-:W-:-:S13]  /*14e0*/  R2UR UR7, R3 ;  /* 0x00000000030772ca */ /* 0x002fda00000e0000 */
[----:B------:R-:W-:Y:S02]  /*14f0*/  UIMAD.WIDE UR4, UR7, 0x55555556, URZ ;  /* 0x55555556070478a5 */ /* 0x000fe4000f8e023f */
[----:B------:R-:W-:Y:S02]  /*1500*/  IMAD.U32 R146, RZ, RZ, UR7 ;  /* 0x00000007ff927e24 */ /* 0x000fe4000f8e00ff */
[----:B------:R-:W-:-:S04]  /*1510*/  ULEA.HI UR5, UR5, UR5, URZ, 0x1 ;  /* 0x0000000505057291 */ /* 0x000fc8000f8f083f */
[----:B------:R-:W-:-:S04]  /*1520*/  UIMAD UR5, UR5, -0x3, UR7 ;  /* 0xfffffffd050578a4 */ /* 0x000fc8000f8e0207 */
[----:B------:R-:W-:Y:S02]  /*1530*/  ULEA UR4, UR5, UR47, 0xc ;  /* 0x0000002f05047291 */ /* 0x000fe4000f8e603f */
[----:B------:R-:W-:Y:S02]  /*1540*/  ULEA UR5, UR5, UR6, 0xb ;  /* 0x0000000605057291 */ /* 0x000fe4000f8e583f */
[----:B------:R-:W-:Y:S02]  /*1550*/  UIADD3 UR4, UR4, 0xda00, URZ ;  /* 0x0000da0004047890 */ /* 0x000fe4000fffe03f */
[----:B------:R-:W-:Y:S02]  /*1560*/  USHF.R.U32.HI UR5, URZ, 0x4, UR5 ;  /* 0x000000043f057899 */ /* 0x000fe40008011605 */
[----:B------:R-:W-:Y:S02]  /*1570*/  USHF.R.U32.HI UR4, URZ, 0x4, UR4 ;  /* 0x000000043f047899 */ /* 0x000fe40008011604 */
[----:B------:R-:W-:-:S02]  /*1580*/  ULOP3.LUT UR5, UR5, 0x3fff, URZ, 0xc0, !UPT ;  /* 0x00003fff05057892 */ /* 0x000fc4000f8ec03f */
[----:B------:R-:W-:-:S04]  /*1590*/  ULOP3.LUT UR36, UR4, 0x3fff, URZ, 0xc0, !UPT ;  /* 0x00003fff04247892 */ /* 0x000fc8000f8ec03f */
        /* <DEDUP_REMOVED lines=18> */
.L_x_9790:
[----:B------:R-:W-:Y:S02]  /*16c0*/  LEA.HI R0, R18, R18, RZ, 0x1 ;  /* 0x0000001212007211 */ /* 0x000fe400078f08ff */
[----:B------:R-:W-:Y:S02]  /*16d0*/  ISETP.NE.AND P0, PT, R144, 0x3, PT ;  /* 0x000000039000780c */ /* 0x000fe40003f05270 */
[----:B------:R-:W-:-:S04]  /*16e0*/  LOP3.LUT R3, R0, 0xfffffffe, RZ, 0xc0, !PT ;  /* 0xfffffffe00037812 */ /* 0x000fc800078ec0ff */
[----:B------:R-:W-:-:S04]  /*16f0*/  IADD3 R0, R18, -R3, RZ ;  /* 0x8000000312007210 */ /* 0x000fc80007ffe0ff */
[----:B------:R-:W-:-:S04]  /*1700*/  SHF.L.U32 R0, R0, 0x1f, RZ ;  /* 0x0000001f00007819 */ /* 0x000fc800000006ff */
[----:B------:R-:W1:Y:S02]  /*1710*/  SYNCS.PHASECHK.TRANS64.TRYWAIT P1, [UR47+0x31c00], R0 ;  /* 0x031c0000ff0075a7 */ /* 0x000e64000802016f */
[----:B-1----:R-:W-:Y:S05]  /*1720*/  @!P1 BRA `(.L_x_9791) ;  /* 0x0000011800d89947 */ /* 0x002fea0003800000 */
.L_x_9888:
[----:B------:R-:W-:Y:S05]  /*1730*/  @!P0 BRA `(.L_x_9792) ;  /* 0x0000000000048947 */ /* 0x000fea0003800000 */
[----:B------:R-:W-:Y:S01]  /*1740*/  BPT.TRAP 0x1 ;  /* 0x000000040000795c */ /* 0x000fe20000300000 */
.L_x_9792:
[----:B------:R-:W-:Y:S01]  /*1750*/  R2UR UR4, R148 ;  /* 0x00000000940472ca */ /* 0x000fe200000e0000 */
[----:B-1----:R-:W-:-:S05]  /*1760*/  IMAD.U32 R0, RZ, RZ, UR46 ;  /* 0x0000002eff007e24 */ /* 0x002fca000f8e00ff */
[----:B------:R-:W-:-:S07]  /*1770*/  LEA R0, R0, UR47, 0x3 ;  /* 0x0000002f00007c11 */ /* 0x000fce000f8e18ff */
[----:B------:R-:W-:-:S05]  /*1780*/  IMAD.U32 R3, RZ, RZ, UR4 ;  /* 0x00000004ff037e24 */ /* 0x000fca000f8e00ff */
[----:B------:R-:W-:-:S04]  /*1790*/  SHF.L.U32 R3, R3, 0x1f, RZ ;  /* 0x0000001f03037819 */ /* 0x000fc800000006ff */
[----:B------:R1:W2:Y:S01]  /*17a0*/  SYNCS.PHASECHK.TRANS64.TRYWAIT P2, [R0+URZ+0x31c30], R3 ;  /* 0x031c3003000075a7 */ /* 0x0002a2000804017f */
[----:B------:R-:W-:Y:S05]  /*17b0*/  @!P0 BRA `(.L_x_9793) ;  /* 0x0000000000048947 */ /* 0x000fea0003800000 */
[----:B------:R-:W-:Y:S01]  /*17c0*/  BPT.TRAP 0x1 ;  /* 0x000000040000795c */ /* 0x000fe20000300000 */
.L_x_9793:
[----:B------:R-:W-:Y:S01]  /*17d0*/  LOP3.LUT P1, RZ, R2, 0x7f, RZ, 0xc0, !PT ;  /* 0x0000007f02ff7812 */ /* 0x000fe2000782c0ff */
[----:B------:R-:W-:Y:S01]  /*17e0*/  IMAD.MOV.U32 R71, RZ, RZ, RZ ;  /* 0x000000ffff477224 */ /* 0x000fe200078e00ff */
[----:B--2---:R-:W-:Y:S11]  /*17f0*/  @P2 BRA `(.L_x_9794) ;  /* 0x0000000000082947 */ /* 0x004ff60003800000 */
[----:B------:R-:W2:Y:S02]  /*1800*/  SYNCS.PHASECHK.TRANS64.TRYWAIT P2, [R0+URZ+0x31c30], R3 ;  /* 0x031c3003000075a7 */ /* 0x000ea4000804017f */
[----:B--2---:R-:W-:Y:S05]  /*1810*/  @!P2 BRA `(.L_x_9795) ;  /* 0x0000011800b4a947 */ /* 0x004fea0003800000 */
.L_x_9794:
[----:B------:R-:W-:Y:S05]  /*1820*/  WARPSYNC.ALL ;  /* 0x0000000000007948 */ /* 0x000fea0003800000 */
[----:B------:R-:W-:Y:S01]  /*1830*/  UIADD3 UR4, UR47, 0x16a00, URZ ;  /* 0x00016a002f047890 */ /* 0x000fe2000fffe03f */
[----:B------:R-:W-:Y:S01]  /*1840*/  WARPGROUP.ARRIVE ;  /* 0x00000000000079c5 */ /* 0x000fe20000000000 */
[----:B------:R-:W-:Y:S01]  /*1850*/  UMOV UR5, 0x80000020 ;  /* 0x8000002000057882 */ /* 0x000fe20000000000 */
[----:B------:R-:W-:Y:S01]  /*1860*/  UMOV UR7, 0x80000020 ;  /* 0x8000002000077882 */ /* 0x000fe20000000000 */
[----:B------:R-:W-:Y:S01]  /*1870*/  USHF.R.U32.HI UR4, URZ, 0x4, UR4 ;  /* 0x000000043f047899 */ /* 0x000fe20008011604 */
[----:B------:R-:W3:Y:S01]  /*1880*/  LDC R14, c[0x0][0x288] ;  /* 0x0000a200ff0e7b82 */ /* 0x000ee20000000800 */
[----:B------:R-:W-:Y:S01]  /*1890*/  UMOV UR9, UR5 ;  /* 0x0000000500097c82 */ /* 0x000fe20008000000 */
[----:B------:R-:W-:Y:S01]  /*18a0*/  UMOV UR11, 0x80000020 ;  /* 0x80000020000b7882 */ /* 0x000fe20000000000 */
[----:B------:R-:W-:Y:S01]  /*18b0*/  ULOP3.LUT UR4, UR4, 0x3fff, URZ, 0xc0, !UPT ;  /* 0x00003fff04047892 */ /* 0x000fe2000f8ec03f */
[----:B------:R-:W-:Y:S01]  /*18c0*/  UMOV UR13, UR5 ;  /* 0x00000005000d7c82 */ /* 0x000fe20008000000 */
[----:B------:R-:W-:-:S02]  /*18d0*/  UMOV UR15, 0x80000020 ;  /* 0x80000020000f7882 */ /* 0x000fc40000000000 */
[----:B------:R-:W-:Y:S02]  /*18e0*/  ULOP3.LUT UR41, UR4, 0x10000, URZ, 0xfc, !UPT ;  /* 0x0001000004297892 */ /* 0x000fe4000f8efc3f */
[----:B------:R-:W-:Y:S02]  /*18f0*/  ULOP3.LUT UR4, UR36, 0x10000, URZ, 0xfc, !UPT ;  /* 0x0001000024047892 */ /* 0x000fe4000f8efc3f */
[----:B------:R-:W-:Y:S01]  /*1900*/  UIMAD UR6, UR46, 0x6c0, UR41 ;  /* 0x000006c02e0678a4 */ /* 0x000fe2000f8e0229 */
[----:B------:R-:W-:Y:S01]  /*1910*/  UMOV UR17, UR5 ;  /* 0x0000000500117c82 */ /* 0x000fe20008000000 */
[----:B------:R-:W-:Y:S02]  /*1920*/  UMOV UR19, 0x80000020 ;  /* 0x8000002000137882 */ /* 0x000fe40000000000 */
[----:B------:R-:W-:Y:S01]  /*1930*/  UIADD3 UR10, UR6, 0x40, URZ ;  /* 0x00000040060a7890 */ /* 0x000fe2000fffe03f */
[----:B------:R-:W-:Y:S01]  /*1940*/  UMOV UR8, UR4 ;  /* 0x0000000400087c82 */ /* 0x000fe20008000000 */
[----:B------:R-:W-:-:S03]  /*1950*/  UIADD3 UR14, UR6, 0x80, URZ ;  /* 0x00000080060e7890 */ /* 0x000fc6000fffe03f */
[----:B------:R-:W-:Y:S01]  /*1960*/  HGMMA.64x16x16.F32 R96, gdesc[UR4], RZ, !UPT, gsb0 ;  /* 0x00200000046079f0 */ /* 0x000fe2000c0008ff */
[----:B------:R-:W-:Y:S01]  /*1970*/  UMOV UR12, UR4 ;  /* 0x00000004000c7c82 */ /* 0x000fe20008000000 */
[----:B------:R-:W-:Y:S01]  /*1980*/  UIADD3 UR18, UR6, 0xc0, URZ ;  /* 0x000000c006127890 */ /* 0x000fe2000fffe03f */
        /* <DEDUP_REMOVED lines=312> */
[----:B-12---:R-:W-:Y:S01]  /*2d10*/  FMUL.FTZ R3, R99, UR7 ;  /* 0x0000000763037c20 */ /* 0x006fe20008410000 */
[----:B------:R-:W-:Y:S01]  /*2d20*/  FMUL.FTZ R4, R98, UR7 ;  /* 0x0000000762047c20 */ /* 0x000fe20008410000 */
[----:B------:R-:W-:-:S04]  /*2d30*/  FMUL.FTZ R5, R102, UR7 ;  /* 0x0000000766057c20 */ /* 0x000fc80008410000 */
[----:B------:R-:W1:Y:S08]  /*2d40*/  MUFU.TANH R69, R69 ;  /* 0x0000004500457308 */ /* 0x000e700000002400 */
[----:B------:R-:W2:Y:S08]  /*2d50*/  MUFU.TANH R70, R70 ;  /* 0x0000004600467308 */ /* 0x000eb00000002400 */
        /* <DEDUP_REMOVED lines=55> */
[----:B------:R-:W5:Y:S01]  /*30d0*/  MUFU.TANH R82, R82 ;  /* 0x0000005200527308 */ /* 0x000f620000002400 */
[----:B------:R-:W-:-:S07]  /*30e0*/  FMUL.FTZ R75, R76, UR7 ;  /* 0x000000074c4b7c20 */ /* 0x000fce0008410000 */
        /* <DEDUP_REMOVED lines=8> */
[----:B------:R-:W-:Y:S02]  /*3170*/  IMAD R61, R64, -0x90, R65 ;  /* 0xffffff70403d7824 */ /* 0x000fe400078e0241 */
[----:B------:R-:W-:Y:S01]  /*3180*/  FMUL.FTZ R77, R56, UR7 ;  /* 0x00000007384d7c20 */ /* 0x000fe20008410000 */
[----:B------:R-:W-:Y:S01]  /*3190*/  FMUL.FTZ R56, R58, UR7 ;  /* 0x000000073a387c20 */ /* 0x000fe20008410000 */
[----:B------:R-:W-:Y:S01]  /*31a0*/  FMUL.FTZ R58, R62, UR7 ;  /* 0x000000073e3a7c20 */ /* 0x000fe20008410000 */
[----:B------:R-:W-:Y:S01]  /*31b0*/  HGMMA.64x16x16.F32 R48, gdesc[UR24], R48, gsb0 ;  /* 0x00200000183079f0 */ /* 0x000fe20008000830 */
[----:B------:R-:W-:Y:S01]  /*31c0*/  UIADD3 UR26, UR6, 0x602, URZ ;  /* 0x00000602061a7890 */ /* 0x000fe2000fffe03f */
[----:B---3--:R-:W-:Y:S01]  /*31d0*/  IADD3 R62, -R14, 0x91, R61 ;  /* 0x000000910e3e7810 */ /* 0x008fe20007ffe13d */
[----:B------:R-:W-:Y:S01]  /*31e0*/  UMOV UR27, 0x80000020 ;  /* 0x80000020001b7882 */ /* 0x000fe20000000000 */
[----:B------:R-:W-:Y:S01]  /*31f0*/  FMUL.FTZ R79, R60, UR7 ;  /* 0x000000073c4f7c20 */ /* 0x000fe20008410000 */
[----:B------:R-:W-:-:S02]  /*3200*/  VIADD R60, R61, 0x90 ;  /* 0x000000903d3c7836 */ /* 0x000fc40000000000 */
[----:B------:R-:W-:Y:S01]  /*3210*/  FMUL.FTZ R76, R57, UR7 ;  /* 0x00000007394c7c20 */ /* 0x000fe20008410000 */
[C---:B------:R-:W-:Y:S01]  /*3220*/  IMAD R101, R19.reuse, -0x2, R62 ;  /* 0xfffffffe13657824 */ /* 0x040fe200078e023e */
[----:B------:R-:W3:Y:S01]  /*3230*/  MUFU.TANH R77, R77 ;  /* 0x0000004d004d7308 */ /* 0x000ee20000002400 */
[----:B------:R-:W-:Y:S02]  /*3240*/  IMAD R60, R19, -0x2, R60 ;  /* 0xfffffffe133c7824 */ /* 0x000fe400078e023c */
[----:B------:R-:W-:Y:S01]  /*3250*/  FMUL.FTZ R57, R59, UR7 ;  /* 0x000000073b397c20 */ /* 0x000fe20008410000 */
[----:B------:R-:W-:Y:S02]  /*3260*/  VIADD R62, R23, UR42 ;  /* 0x0000002a173e7c36 */ /* 0x000fe40008000000 */
[----:B------:R-:W-:Y:S01]  /*3270*/  FMUL.FTZ R59, R63, UR7 ;  /* 0x000000073f3b7c20 */ /* 0x000fe20008410000 */
[----:B------:R-:W-:Y:S01]  /*3280*/  IADD3 R14, -R14, UR42, R65 ;  /* 0x0000002a0e0e7c10 */ /* 0x000fe2000fffe141 */
[----:B------:R-:W-:Y:S01]  /*3290*/  IMAD.MOV.U32 R65, RZ, RZ, R71 ;  /* 0x000000ffff417224 */ /* 0x000fe200078e0047 */
[----:B------:R-:W-:Y:S01]  /*32a0*/  VIADDMNMX R72, R62, R101, R60, PT ;  /* 0x000000653e487246 */ /* 0x000fe2000380013c */
[----:B------:R-:W3:Y:S01]  /*32b0*/  MUFU.TANH R76, R76 ;  /* 0x0000004c004c7308 */ /* 0x000ee20000002400 */
[----:B------:R-:W-:Y:S01]  /*32c0*/  IADD3 R101, R101, 0x8, R62 ;  /* 0x0000000865657810 */ /* 0x000fe20007ffe03e */
[----:B------:R-:W-:Y:S01]  /*32d0*/  IMAD.HI R14, R14, 0x38e38e39, RZ ;  /* 0x38e38e390e0e7827 */ /* 0x000fe200078e02ff */
[----:B------:R-:W-:-:S02]  /*32e0*/  ISETP.GT.AND P3, PT, R72, RZ, PT ;  /* 0x000000ff4800720c */ /* 0x000fc40003f64270 */
[C---:B------:R-:W-:Y:S02]  /*32f0*/  ISETP.GT.AND P4, PT, R72.reuse, 0x1, PT ;  /* 0x000000014800780c */ /* 0x040fe40003f84270 */
[----:B------:R-:W-:Y:S01]  /*3300*/  ISETP.GT.AND P5, PT, R72, 0x8, PT ;  /* 0x000000084800780c */ /* 0x000fe20003fa4270 */
[----:B------:R-:W3:Y:S01]  /*3310*/  MUFU.TANH R79, R79 ;  /* 0x0000004f004f7308 */ /* 0x000ee20000002400 */
[----:B----4-:R-:W-:Y:S02]  /*3320*/  FSEL R109, R68, -INF , P3 ;  /* 0xff800000446d7808 */ /* 0x010fe40001800000 */
[----:B-1----:R-:W-:Y:S02]  /*3330*/  FSEL R115, R69, -INF , P4 ;  /* 0xff80000045737808 */ /* 0x002fe40002000000 */
[----:B------:R-:W-:Y:S02]  /*3340*/  ISETP.GT.AND P6, PT, R72, 0x9, PT ;  /* 0x000000094800780c */ /* 0x000fe40003fc4270 */
[----:B--2---:R-:W-:Y:S01]  /*3350*/  FSEL R117, R70, -INF , P5 ;  /* 0xff80000046757808 */ /* 0x004fe20002800000 */
[----:B------:R-:W1:Y:S01]  /*3360*/  MUFU.TANH R78, R78 ;  /* 0x0000004e004e7308 */ /* 0x000e620000002400 */
[----:B------:R-:W-:-:S02]  /*3370*/  ISETP.GT.AND P2, PT, R72, 0x10, PT ;  /* 0x000000104800780c */ /* 0x000fc40003f44270 */
[----:B-----5:R-:W-:Y:S02]  /*3380*/  FSEL R123, R96, -INF , P6 ;  /* 0xff800000607b7808 */ /* 0x020fe40003000000 */
[----:B------:R-:W-:Y:S02]  /*3390*/  ISETP.GT.AND P3, PT, R72, 0x11, PT ;  /* 0x000000114800780c */ /* 0x000fe40003f64270 */
[----:B------:R-:W-:Y:S01]  /*33a0*/  FSEL R121, R88, -INF , P2 ;  /* 0xff80000058797808 */ /* 0x000fe20001000000 */
[----:B------:R-:W-:Y:S01]  /*33b0*/  MUFU.TANH R13, R13 ;  /* 0x0000000d000d7308 */ /* 0x000fe20000002400 */
[C---:B------:R-:W-:Y:S02]  /*33c0*/  ISETP.GT.AND P4, PT, R72.reuse, 0x18, PT ;  /* 0x000000184800780c */ /* 0x040fe40003f84270 */
[----:B------:R-:W-:Y:S02]  /*33d0*/  FSEL R119, R89, -INF , P3 ;  /* 0xff80000059777808 */ /* 0x000fe40001800000 */
[----:B------:R-:W-:-:S02]  /*33e0*/  ISETP.GT.AND P5, PT, R72, 0x19, PT ;  /* 0x000000194800780c */ /* 0x000fc40003fa4270 */
[----:B------:R-:W-:Y:S01]  /*33f0*/  FSEL R113, R90, -INF , P4 ;  /* 0xff8000005a717808 */ /* 0x000fe20002000000 */
[----:B------:R-:W-:Y:S01]  /*3400*/  MUFU.TANH R15, R15 ;  /* 0x0000000f000f7308 */ /* 0x000fe20000002400 */
[----:B------:R-:W-:Y:S01]  /*3410*/  ISETP.GT.AND P6, PT, R72, 0x20, PT ;  /* 0x000000204800780c */ /* 0x000fe20003fc4270 */
[----:B------:R-:W-:Y:S02]  /*3420*/  WARPGROUP.DEPBAR.LE gsb0, 0x0 ;  /* 0x00008000000079c5 */ /* 0x000fe40000010000 */
[----:B------:R-:W-:Y:S01]  /*3430*/  WARPGROUP.ARRIVE ;  /* 0x00000000000079c5 */ /* 0x000fe20000000000 */
[----:B------:R-:W-:Y:S01]  /*3440*/  FMUL.FTZ R48, R48, UR7 ;  /* 0x0000000730307c20 */ /* 0x000fe20008410000 */
[----:B------:R-:W-:Y:S01]  /*3450*/  FSEL R111, R91, -INF , P5 ;  /* 0xff8000005b6f7808 */ /* 0x000fe20002800000 */
[----:B------:R-:W-:Y:S01]  /*3460*/  FMUL.FTZ R49, R49, UR7 ;  /* 0x0000000731317c20 */ /* 0x000fe20008410000 */
[----:B------:R-:W-:Y:S01]  /*3470*/  ISETP.GT.AND P2, PT, R72, 0x21, PT ;  /* 0x000000214800780c */ /* 0x000fe20003f44270 */
[----:B------:R2:W4:Y:S01]  /*3480*/  MUFU.TANH R83, R48 ;  /* 0x0000003000537308 */ /* 0x0005220000002400 */
[----:B------:R-:W-:Y:S01]  /*3490*/  HGMMA.64x16x16.F32 R40, gdesc[UR24], R40, gsb0 ;  /* 0x00200000182879f0 */ /* 0x000fe20008000828 */
[----:B------:R-:W-:Y:S01]  /*34a0*/  UIADD3 UR26, UR6, 0x642, URZ ;  /* 0x00000642061a7890 */ /* 0x000fe2000fffe03f */
[----:B------:R-:W-:Y:S01]  /*34b0*/  FSEL R107, R80, -INF , P6 ;  /* 0xff800000506b7808 */ /* 0x000fe20003000000 */
[----:B------:R-:W-:Y:S01]  /*34c0*/  UMOV UR27, 0x80000020 ;  /* 0x80000020001b7882 */ /* 0x000fe20000000000 */
[----:B------:R-:W-:Y:S01]  /*34d0*/  ISETP.GT.AND P3, PT, R72, 0x28, PT ;  /* 0x000000284800780c */ /* 0x000fe20003f64270 */
[----:B------:R-:W-:Y:S01]  /*34e0*/  FMUL.FTZ R53, R53, UR7 ;  /* 0x0000000735357c20 */ /* 0x000fe20008410000 */
[----:B------:R-:W-:Y:S01]  /*34f0*/  FSEL R105, R81, -INF , P2 ;  /* 0xff80000051697808 */ /* 0x000fe20001000000 */
[----:B------:R5:W4:Y:S01]  /*3500*/  MUFU.TANH R84, R49 ;  /* 0x0000003100547308 */ /* 0x000b220000002400 */
[----:B--2---:R-:W-:Y:S01]  /*3510*/  FMUL.FTZ R48, R50, UR7 ;  /* 0x0000000732307c20 */ /* 0x004fe20008410000 */
[----:B------:R-:W-:Y:S01]  /*3520*/  FMNMX.FTZ R50, R109, R115, !PT ;  /* 0x000000736d327209 */ /* 0x000fe20007810000 */
[----:B------:R-:W-:Y:S01]  /*3530*/  FMUL.FTZ R52, R52, UR7 ;  /* 0x0000000734347c20 */ /* 0x000fe20008410000 */
[----:B------:R-:W-:Y:S01]  /*3540*/  ISETP.GT.AND P4, PT, R72, 0x29, PT ;  /* 0x000000294800780c */ /* 0x000fe20003f84270 */
[----:B------:R-:W-:Y:S01]  /*3550*/  ULDC UR6, c[0x0][0x988] ;  /* 0x0002620000067ab9 */ /* 0x000fe20000000800 */
[----:B------:R-:W-:-:S02]  /*3560*/  FMNMX.FTZ R50, R117, R50, !PT ;  /* 0x0000003275327209 */ /* 0x000fc40007810000 */
[----:B------:R-:W-:Y:S01]  /*3570*/  FSEL R103, R103, -INF , P3 ;  /* 0xff80000067677808 */ /* 0x000fe20001800000 */
[----:B-----5:R-:W-:Y:S01]  /*3580*/  FMUL.FTZ R49, R51, UR7 ;  /* 0x0000000733317c20 */ /* 0x020fe20008410000 */
[----:B------:R-:W-:Y:S01]  /*3590*/  FMNMX.FTZ R50, R123, R50, !PT ;  /* 0x000000327b327209 */ /* 0x000fe20007810000 */
[----:B------:R-:W2:Y:S01]  /*35a0*/  MUFU.TANH R52, R52 ;  /* 0x0000003400347308 */ /* 0x000ea20000002400 */
[C---:B------:R-:W-:Y:S02]  /*35b0*/  ISETP.GT.AND P5, PT, R72.reuse, 0x30, PT ;  /* 0x000000304800780c */ /* 0x040fe40003fa4270 */
[----:B------:R-:W-:Y:S02]  /*35c0*/  FMNMX.FTZ R50, R121, R50, !PT ;  /* 0x0000003279327209 */ /* 0x000fe40007810000 */
[----:B------:R-:W-:Y:S02]  /*35d0*/  FSEL R99, R99, -INF , P4 ;  /* 0xff80000063637808 */ /* 0x000fe40002000000 */
[----:B------:R-:W-:Y:S01]  /*35e0*/  FMNMX.FTZ R68, R119, R50, !PT ;  /* 0x0000003277447209 */ /* 0x000fe20007810000 */
[----:B------:R-:W-:Y:S01]  /*35f0*/  MUFU.TANH R20, R20 ;  /* 0x0000001400147308 */ /* 0x000fe20000002400 */
[----:B------:R-:W-:-:S02]  /*3600*/  ISETP.GT.AND P2, PT, R72, 0x31, PT ;  /* 0x000000314800780c */ /* 0x000fc40003f44270 */
[----:B------:R-:W-:Y:S02]  /*3610*/  FMNMX.FTZ R68, R113, R68, !PT ;  /* 0x0000004471447209 */ /* 0x000fe40007810000 */
[----:B------:R-:W-:Y:S02]  /*3620*/  FSEL R51, R82, -INF , P5 ;  /* 0xff80000052337808 */ /* 0x000fe40002800000 */
[----:B------:R-:W-:Y:S01]  /*3630*/  FMNMX.FTZ R68, R111, R68, !PT ;  /* 0x000000446f447209 */ /* 0x000fe20007810000 */
[----:B------:R5:W2:Y:S01]  /*3640*/  MUFU.TANH R50, R53 ;  /* 0x0000003500327308 */ /* 0x000aa20000002400 */
[----:B------:R-:W-:Y:S02]  /*3650*/  ISETP.GT.AND P3, PT, R72, 0x38, PT ;  /* 0x000000384800780c */ /* 0x000fe40003f64270 */
[----:B------:R-:W-:Y:S02]  /*3660*/  FMNMX.FTZ R68, R107, R68, !PT ;  /* 0x000000446b447209 */ /* 0x000fe40007810000 */
[----:B------:R-:W-:-:S02]  /*3670*/  MOV R82, UR6 ;  /* 0x0000000600527c02 */ /* 0x000fc40008000f00 */
[----:B------:R-:W-:Y:S01]  /*3680*/  FMNMX.FTZ R70, R105, R68, !PT ;  /* 0x0000004469467209 */ /* 0x000fe20007810000 */
[----:B------:R-:W-:Y:S01]  /*3690*/  MUFU.TANH R21, R21 ;  /* 0x0000001500157308 */ /* 0x000fe20000002400 */
[----:B------:R-:W-:Y:S02]  /*36a0*/  VIMNMX R60, R60, R101, PT ;  /* 0x000000653c3c7248 */ /* 0x000fe40003fe0100 */
[----:B------:R-:W-:Y:S02]  /*36b0*/  FMNMX.FTZ R70, R103, R70, !PT ;  /* 0x0000004667467209 */ /* 0x000fe40007810000 */
[----:B------:R-:W-:Y:S02]  /*36c0*/  ISETP.GT.AND P4, PT, R60, 0x8, PT ;  /* 0x000000083c00780c */ /* 0x000fe40003f84270 */
[----:B------:R-:W-:Y:S01]  /*36d0*/  FMNMX.FTZ R70, R99, R70, !PT ;  /* 0x0000004663467209 */ /* 0x000fe20007810000 */
[----:B------:R-:W-:Y:S01]  /*36e0*/  MUFU.TANH R66, R66 ;  /* 0x0000004200427308 */ /* 0x000fe20000002400 */
[----:B------:R-:W-:-:S02]  /*36f0*/  WARPGROUP.DEPBAR.LE gsb0, 0x0 ;  /* 0x00008000000079c5 */ /* 0x000fc40000010000 */
[----:B------:R-:W-:Y:S01]  /*3700*/  WARPGROUP.ARRIVE ;  /* 0x00000000000079c5 */ /* 0x000fe20000000000 */
[----:B-----5:R-:W-:Y:S01]  /*3710*/  FMUL.FTZ R53, R41, UR7 ;  /* 0x0000000729357c20 */ /* 0x020fe20008410000 */
[----:B------:R-:W-:Y:S01]  /*3720*/  FSEL R41, R73, -INF , P2 ;  /* 0xff80000049297808 */ /* 0x000fe20001000000 */
[----:B------:R-:W-:Y:S01]  /*3730*/  FMUL.FTZ R69, R45, UR7 ;  /* 0x000000072d457c20 */ /* 0x000fe20008410000 */
[----:B------:R-:W-:Y:S01]  /*3740*/  FMNMX.FTZ R70, R51, R70, !PT ;  /* 0x0000004633467209 */ /* 0x000fe20007810000 */
[----:B------:R5:W-:Y:S01]  /*3750*/  MUFU.TANH R68, R53 ;  /* 0x0000003500447308 */ /* 0x000be20000002400 */
[----:B------:R-:W-:Y:S01]  /*3760*/  HGMMA.64x16x16.F32 R32, gdesc[UR24], R32, gsb0 ;  /* 0x00200000182079f0 */ /* 0x000fe20008000820 */
[----:B------:R-:W-:Y:S01]  /*3770*/  ISETP.GT.AND P2, PT, R72, 0x39, PT ;  /* 0x000000394800780c */ /* 0x000fe20003f44270 */
[----:B------:R-:W-:Y:S01]  /*3780*/  FMUL.FTZ R40, R40, UR7 ;  /* 0x0000000728287c20 */ /* 0x000fe20008410000 */
[----:B------:R-:W-:Y:S01]  /*3790*/  FMNMX.FTZ R70, R41, R70, !PT ;  /* 0x0000004629467209 */ /* 0x000fe20007810000 */
[----:B------:R-:W-:Y:S01]  /*37a0*/  FMUL.FTZ R44, R44, UR7 ;  /* 0x000000072c2c7c20 */ /* 0x000fe20008410000 */
[----:B------:R-:W-:Y:S01]  /*37b0*/  FSEL R45, R74, -INF , P2 ;  /* 0xff8000004a2d7808 */ /* 0x000fe20001000000 */
[----:B------:R-:W-:Y:S01]  /*37c0*/  FMUL.FTZ R42, R42, UR7 ;  /* 0x000000072a2a7c20 */ /* 0x000fe20008410000 */
[----:B------:R-:W-:Y:S01]  /*37d0*/  ISETP.GT.AND P2, PT, R72, 0x41, PT ;  /* 0x000000414800780c */ /* 0x000fe20003f44270 */
[----:B------:R1:W-:Y:S01]  /*37e0*/  MUFU.TANH R85, R69 ;  /* 0x0000004500557308 */ /* 0x0003e20000002400 */
[----:B-----5:R-:W-:Y:S01]  /*37f0*/  FSEL R53, R75, -INF , P3 ;  /* 0xff8000004b357808 */ /* 0x020fe20001800000 */
[----:B------:R-:W-:Y:S01]  /*3800*/  FMUL.FTZ R46, R46, UR7 ;  /* 0x000000072e2e7c20 */ /* 0x000fe20008410000 */
[----:B------:R-:W-:-:S02]  /*3810*/  ISETP.GT.AND P3, PT, R72, 0x40, PT ;  /* 0x000000404800780c */ /* 0x000fc40003f64270 */
[----:B------:R-:W-:Y:S02]  /*3820*/  FMNMX.FTZ R70, R53, R70, !PT ;  /* 0x0000004635467209 */ /* 0x000fe40007810000 */
[----:B---3--:R-:W-:Y:S01]  /*3830*/  FSEL R63, R77, -INF , P3 ;  /* 0xff8000004d3f7808 */ /* 0x008fe20001800000 */
        /* <DEDUP_REMOVED lines=11> */
[----:B-1----:R-:W-:Y:S02]  /*38f0*/  FSEL R69, R78, -INF , P2 ;  /* 0xff8000004e457808 */ /* 0x002fe40001000000 */
[----:B------:R-:W-:Y:S02]  /*3900*/  FMNMX.FTZ R74, R79, R74, !PT ;  /* 0x0000004a4f4a7209 */ /* 0x000fe40007810000 */
[----:B------:R-:W-:-:S02]  /*3910*/  ISETP.GT.AND P2, PT, R72, 0x51, PT ;  /* 0x000000514800780c */ /* 0x000fc40003f44270 */
[----:B----4-:R-:W-:Y:S01]  /*3920*/  FSEL R73, R83, -INF , P3 ;  /* 0xff80000053497808 */ /* 0x010fe20001800000 */
[----:B------:R-:W-:Y:S01]  /*3930*/  MUFU.TANH R56, R56 ;  /* 0x0000003800387308 */ /* 0x000fe20000002400 */
[----:B------:R-:W-:Y:S02]  /*3940*/  FMNMX.FTZ R74, R69, R74, !PT ;  /* 0x0000004a454a7209 */ /* 0x000fe40007810000 */
[----:B------:R-:W-:Y:S02]  /*3950*/  ISETP.GT.AND P3, PT, R72, 0x58, PT ;  /* 0x000000584800780c */ /* 0x000fe40003f64270 */
[----:B------:R-:W-:-:S03]  /*3960*/  FMNMX.FTZ R76, R73, R74, !PT ;  /* 0x0000004a494c7209 */ /* 0x000fc60007810000 */
        /* <DEDUP_REMOVED lines=9> */
[----:B--2---:R-:W-:Y:S01]  /*3a00*/  FSEL R37, R52, -INF , P3 ;  /* 0xff80000034257808 */ /* 0x004fe20001800000 */
[----:B------:R-:W-:Y:S01]  /*3a10*/  FMUL.FTZ R36, R36, UR7 ;  /* 0x0000000724247c20 */ /* 0x000fe20008410000 */
[----:B------:R-:W-:Y:S01]  /*3a20*/  FMNMX.FTZ R76, R33, R76, !PT ;  /* 0x0000004c214c7209 */ /* 0x000fe20007810000 */
[----:B------:R-:W1:Y:S01]  /*3a30*/  MUFU.TANH R70, R70 ;  /* 0x0000004600467308 */ /* 0x000e620000002400 */
[----:B------:R-:W-:Y:S01]  /*3a40*/  ISETP.GT.AND P3, PT, R72, 0x60, PT ;  /* 0x000000604800780c */ /* 0x000fe20003f64270 */
[----:B------:R-:W-:Y:S01]  /*3a50*/  FMUL.FTZ R52, R47, UR7 ;  /* 0x000000072f347c20 */ /* 0x000fe20008410000 */
[----:B------:R-:W-:Y:S01]  /*3a60*/  FSEL R77, R50, -INF , P2 ;  /* 0xff800000324d7808 */ /* 0x000fe20001000000 */
[----:B------:R-:W-:Y:S01]  /*3a70*/  FMUL.FTZ R50, R43, UR7 ;  /* 0x000000072b327c20 */ /* 0x000fe20008410000 */
[----:B------:R-:W-:-:S02]  /*3a80*/  FMNMX.FTZ R76, R37, R76, !PT ;  /* 0x0000004c254c7209 */ /* 0x000fc40007810000 */
[----:B------:R-:W-:Y:S01]  /*3a90*/  ISETP.GT.AND P2, PT, R72, 0x61, PT ;  /* 0x000000614800780c */ /* 0x000fe20003f44270 */
[----:B------:R-:W-:Y:S01]  /*3aa0*/  MUFU.TANH R32, R32 ;  /* 0x0000002000207308 */ /* 0x000fe20000002400 */
[----:B---3--:R-:W-:Y:S02]  /*3ab0*/  FSEL R81, R40, -INF , P3 ;  /* 0xff80000028517808 */ /* 0x008fe40001800000 */
[----:B------:R-:W-:Y:S02]  /*3ac0*/  FMNMX.FTZ R76, R77, R76, !PT ;  /* 0x0000004c4d4c7209 */ /* 0x000fe40007810000 */
[----:B------:R-:W-:Y:S02]  /*3ad0*/  ISETP.GT.AND P3, PT, R72, 0x68, PT ;  /* 0x000000684800780c */ /* 0x000fe40003f64270 */
[----:B------:R-:W-:Y:S01]  /*3ae0*/  FSEL R83, R68, -INF , P2 ;  /* 0xff80000044537808 */ /* 0x000fe20001000000 */
[----:B------:R-:W-:Y:S01]  /*3af0*/  MUFU.TANH R36, R36 ;  /* 0x0000002400247308 */ /* 0x000fe20000002400 */
[----:B------:R-:W-:Y:S01]  /*3b00*/  FMNMX.FTZ R76, R81, R76, !PT ;  /* 0x0000004c514c7209 */ /* 0x000fe20007810000 */
[----:B------:R-:W-:Y:S01]  /*3b10*/  FMUL.FTZ R68, R38, UR7 ;  /* 0x0000000726447c20 */ /* 0x000fe20008410000 */
[----:B------:R-:W-:-:S02]  /*3b20*/  ISETP.GT.AND P2, PT, R72, 0x69, PT ;  /* 0x000000694800780c */ /* 0x000fc40003f44270 */
[----:B------:R-:W-:Y:S02]  /*3b30*/  FMNMX.FTZ R76, R83, R76, !PT ;  /* 0x0000004c534c7209 */ /* 0x000fe40007810000 */
[----:B------:R-:W-:Y:S01]  /*3b40*/  FSEL R85, R85, -INF , P2 ;  /* 0xff80000055557808 */ /* 0x000fe20001000000 */
[----:B------:R-:W2:Y:S01]  /*3b50*/  MUFU.TANH R74, R74 ;  /* 0x0000004a004a7308 */ /* 0x000ea20000002400 */
[----:B------:R-:W-:-:S04]  /*3b60*/  ISETP.GT.AND P2, PT, R72, 0x71, PT ;  /* 0x000000714800780c */ /* 0x000fc80003f44270 */
[----:B-1----:R-:W-:Y:S01]  /*3b70*/  FSEL R87, R70, -INF , P2 ;  /* 0xff80000046577808 */ /* 0x002fe20001000000 */
[----:B------:R-:W-:Y:S01]  /*3b80*/  FMUL.FTZ R70, R35, UR7 ;  /* 0x0000000723467c20 */ /* 0x000fe20008410000 */
[----:B------:R-:W-:Y:S01]  /*3b90*/  ISETP.GT.AND P2, PT, R72, 0x79, PT ;  /* 0x000000794800780c */ /* 0x000fe20003f44270 */
[----:B------:R-:W-:Y:S08]  /*3ba0*/  MUFU.TANH R58, R58 ;  /* 0x0000003a003a7308 */ /* 0x000ff00000002400 */
[----:B------:R-:W-:Y:S01]  /*3bb0*/  MUFU.TANH R59, R59 ;  /* 0x0000003b003b7308 */ /* 0x000fe20000002400 */
[----:B--2---:R-:W-:Y:S01]  /*3bc0*/  FSEL R91, R74, -INF , P2 ;  /* 0xff8000004a5b7808 */ /* 0x004fe20001000000 */
[----:B------:R-:W-:Y:S01]  /*3bd0*/  FMUL.FTZ R74, R39, UR7 ;  /* 0x00000007274a7c20 */ /* 0x000fe20008410000 */
[----:B------:R-:W-:-:S02]  /*3be0*/  ISETP.GT.AND P2, PT, R72, 0x81, PT ;  /* 0x000000814800780c */ /* 0x000fc40003f44270 */
[----:B------:R-:W-:Y:S01]  /*3bf0*/  FSEL R39, R5, -INF , P4 ;  /* 0xff80000005277808 */ /* 0x000fe20002000000 */
[----:B------:R-:W-:Y:S02]  /*3c00*/  WARPGROUP.DEPBAR.LE gsb0, 0x0 ;  /* 0x00008000000079c5 */ /* 0x000fe40000010000 */
[----:B------:R-:W-:Y:S01]  /*3c10*/  FMUL.FTZ R40, R25, UR7 ;  /* 0x0000000719287c20 */ /* 0x000fe20008410000 */
[----:B------:R-:W-:Y:S01]  /*3c20*/  FSEL R25, R44, -INF , P3 ;  /* 0xff8000002c197808 */ /* 0x000fe20001800000 */
[----:B------:R-:W-:Y:S01]  /*3c30*/  FMUL.FTZ R24, R24, UR7 ;  /* 0x0000000718187c20 */ /* 0x000fe20008410000 */
[----:B------:R-:W-:Y:S01]  /*3c40*/  ISETP.GT.AND P3, PT, R72, 0x70, PT ;  /* 0x000000704800780c */ /* 0x000fe20003f64270 */
[----:B------:R-:W-:Y:S01]  /*3c50*/  FMUL.FTZ R28, R28, UR7 ;  /* 0x000000071c1c7c20 */ /* 0x000fe20008410000 */
[----:B------:R-:W-:Y:S01]  /*3c60*/  FMNMX.FTZ R76, R25, R76, !PT ;  /* 0x0000004c194c7209 */ /* 0x000fe20007810000 */
[----:B------:R1:W2:Y:S01]  /*3c70*/  MUFU.TANH R95, R40 ;  /* 0x00000028005f7308 */ /* 0x0002a20000002400 */
[----:B------:R-:W-:Y:S01]  /*3c80*/  FSEL R89, R32, -INF , P3 ;  /* 0xff80000020597808 */ /* 0x000fe20001800000 */
[----:B------:R-:W-:Y:S01]  /*3c90*/  FMUL.FTZ R32, R29, UR7 ;  /* 0x000000071d207c20 */ /* 0x000fe20008410000 */
[----:B------:R-:W-:Y:S01]  /*3ca0*/  FMNMX.FTZ R76, R85, R76, !PT ;  /* 0x0000004c554c7209 */ /* 0x000fe20007810000 */
[----:B------:R-:W-:Y:S01]  /*3cb0*/  FMUL.FTZ R44, R55, UR7 ;  /* 0x00000007372c7c20 */ /* 0x000fe20008410000 */
[----:B------:R-:W-:Y:S01]  /*3cc0*/  ISETP.GT.AND P3, PT, R72, 0x78, PT ;  /* 0x000000784800780c */ /* 0x000fe20003f64270 */
[----:B------:R-:W-:Y:S01]  /*3cd0*/  FMUL.FTZ R78, R30, UR7 ;  /* 0x000000071e4e7c20 */ /* 0x000fe20008410000 */
[----:B------:R-:W-:Y:S01]  /*3ce0*/  FMNMX.FTZ R76, R89, R76, !PT ;  /* 0x0000004c594c7209 */ /* 0x000fe20007810000 */
[----:B------:R-:W3:Y:S01]  /*3cf0*/  MUFU.TANH R24, R24 ;  /* 0x0000001800187308 */ /* 0x000ee20000002400 */
[----:B------:R-:W-:Y:S01]  /*3d00*/  FSEL R29, R36, -INF , P3 ;  /* 0xff800000241d7808 */ /* 0x000fe20001800000 */
[----:B-1----:R-:W-:Y:S01]  /*3d10*/  FMUL.FTZ R40, R54, UR7 ;  /* 0x0000000736287c20 */ /* 0x002fe20008410000 */
[----:B------:R-:W-:Y:S01]  /*3d20*/  FMNMX.FTZ R76, R87, R76, !PT ;  /* 0x0000004c574c7209 */ /* 0x000fe20007810000 */
[----:B------:R-:W-:Y:S01]  /*3d30*/  FMUL.FTZ R54, R34, UR7 ;  /* 0x0000000722367c20 */ /* 0x000fe20008410000 */
[----:B------:R-:W-:Y:S01]  /*3d40*/  ISETP.GT.AND P3, PT, R72, 0x80, PT ;  /* 0x000000804800780c */ /* 0x000fe20003f64270 */
[----:B------:R-:W-:Y:S01]  /*3d50*/  FMUL.FTZ R80, R31, UR7 ;  /* 0x000000071f507c20 */ /* 0x000fe20008410000 */
[----:B------:R-:W-:Y:S01]  /*3d60*/  FMNMX.FTZ R76, R29, R76, !PT ;  /* 0x0000004c1d4c7209 */ /* 0x000fe20007810000 */
[----:B------:R-:W1:Y:S01]  /*3d70*/  MUFU.TANH R28, R28 ;  /* 0x0000001c001c7308 */ /* 0x000e620000002400 */
[----:B--2---:R-:W-:-:S02]  /*3d80*/  FSEL R95, R95, -INF , P2 ;  /* 0xff8000005f5f7808 */ /* 0x004fc40001000000 */
[----:B------:R-:W-:Y:S02]  /*3d90*/  FMNMX.FTZ R76, R91, R76, !PT ;  /* 0x0000004c5b4c7209 */ /* 0x000fe40007810000 */
[----:B------:R-:W-:-:S03]  /*3da0*/  ISETP.GT.AND P2, PT, R72, 0x89, PT ;  /* 0x000000894800780c */ /* 0x000fc60003f44270 */
[----:B------:R-:W2:Y:S01]  /*3db0*/  MUFU.TANH R32, R32 ;  /* 0x0000002000207308 */ /* 0x000ea20000002400 */
[----:B---3--:R-:W-:Y:S02]  /*3dc0*/  FSEL R93, R24, -INF , P3 ;  /* 0xff800000185d7808 */ /* 0x008fe40001800000 */
[----:B------:R-:W-:Y:S01]  /*3dd0*/  ISETP.GT.AND P3, PT, R72, 0x88, PT ;  /* 0x000000884800780c */ /* 0x000fe20003f64270 */
[----:B------:R-:W-:Y:S01]  /*3de0*/  FMUL.FTZ R72, R26, UR7 ;  /* 0x000000071a487c20 */ /* 0x000fe20008410000 */
[----:B------:R-:W-:-:S03]  /*3df0*/  FMNMX.FTZ R76, R93, R76, !PT ;  /* 0x0000004c5d4c7209 */ /* 0x000fc60007810000 */
[----:B------:R-:W3:Y:S01]  /*3e00*/  MUFU.TANH R48, R48 ;  /* 0x0000003000307308 */ /* 0x000ee20000002400 */
[----:B-1----:R-:W-:Y:S02]  /*3e10*/  FSEL R55, R28, -INF , P3 ;  /* 0xff8000001c377808 */ /* 0x002fe40001800000 */
[----:B------:R-:W-:Y:S02]  /*3e20*/  FMNMX.FTZ R76, R95, R76, !PT ;  /* 0x0000004c5f4c7209 */ /* 0x000fe40007810000 */
[----:B------:R-:W-:Y:S02]  /*3e30*/  ISETP.GT.AND P3, PT, R60, 0x1, PT ;  /* 0x000000013c00780c */ /* 0x000fe40003f64270 */
[----:B------:R-:W-:Y:S01]  /*3e40*/  FMNMX.FTZ R76, R55, R76, !PT ;  /* 0x0000004c374c7209 */ /* 0x000fe20007810000 */
[----:B------:R-:W1:Y:S01]  /*3e50*/  MUFU.TANH R49, R49 ;  /* 0x0000003100317308 */ /* 0x000e620000002400 */
[----:B--2---:R-:W-:-:S04]  /*3e60*/  FSEL R97, R32, -INF , P2 ;  /* 0xff80000020617808 */ /* 0x004fc80001000000 */
[----:B------:R-:W-:-:S03]  /*3e70*/  FMNMX.FTZ R76, R97, R76, !PT ;  /* 0x0000004c614c7209 */ /* 0x000fc60007810000 */
[----:B------:R-:W2:Y:S02]  /*3e80*/  MUFU.TANH R40, R40 ;  /* 0x0000002800287308 */ /* 0x000ea40000002400 */
[----:B------:R-:W4:Y:S06]  /*3e90*/  SHFL.BFLY PT, R75, R76, 0x2, 0x1f ;  /* 0x0c401f004c4b7f89 */ /* 0x000f2c00000e0000 */
[----:B------:R-:W5:Y:S08]  /*3ea0*/  MUFU.TANH R44, R44 ;  /* 0x0000002c002c7308 */ /* 0x000f700000002400 */
[----:B------:R-:W5:Y:S08]  /*3eb0*/  MUFU.TANH R42, R42 ;  /* 0x0000002a002a7308 */ /* 0x000f700000002400 */
[----:B------:R-:W5:Y:S01]  /*3ec0*/  MUFU.TANH R50, R50 ;  /* 0x0000003200327308 */ /* 0x000f620000002400 */
[----:B----4-:R-:W-:Y:S01]  /*3ed0*/  FMNMX.FTZ R24, R76, R75, !PT ;  /* 0x0000004b4c187209 */ /* 0x010fe20007810000 */
[----:B------:R-:W-:-:S04]  /*3ee0*/  FMUL.FTZ R76, R27, UR7 ;  /* 0x000000071b4c7c20 */ /* 0x000fc80008410000 */
[----:B------:R-:W4:Y:S02]  /*3ef0*/  SHFL.BFLY PT, R75, R24, 0x1, 0x1f ;  /* 0x0c201f00184b7f89 */ /* 0x000f2400000e0000 */
[----:B------:R-:W5:Y:S08]  /*3f00*/  MUFU.TANH R46, R46 ;  /* 0x0000002e002e7308 */ /* 0x000f700000002400 */
[----:B------:R-:W5:Y:S08]  /*3f10*/  MUFU.TANH R52, R52 ;  /* 0x0000003400347308 */ /* 0x000f700000002400 */
[----:B------:R-:W5:Y:S01]  /*3f20*/  MUFU.TANH R54, R54 ;  /* 0x0000003600367308 */ /* 0x000f620000002400 */
[----:B----4-:R-:W-:-:S07]  /*3f30*/  FMNMX.FTZ R75, R24, R75, !PT ;  /* 0x0000004b184b7209 */ /* 0x010fce0007810000 */
[----:B------:R-:W4:Y:S01]  /*3f40*/  MUFU.TANH R70, R70 ;  /* 0x0000004600467308 */ /* 0x000f220000002400 */
[C---:B------:R-:W-:Y:S01]  /*3f50*/  FSETP.NEU.FTZ.AND P2, PT, R75.reuse, -INF , PT ;  /* 0xff8000004b00780b */ /* 0x040fe20003f5d000 */
[----:B------:R-:W-:-:S06]  /*3f60*/  FMUL.FTZ R24, R75, R82 ;  /* 0x000000524b187220 */ /* 0x000fcc0000410000 */
[----:B------:R-:W4:Y:S01]  /*3f70*/  MUFU.TANH R68, R68 ;  /* 0x0000004400447308 */ /* 0x000f220000002400 */
[----:B------:R-:W-:Y:S02]  /*3f80*/  FSEL R24, R24, RZ, P2 ;  /* 0x000000ff18187208 */ /* 0x000fe40001000000 */
[----:B------:R-:W-:-:S03]  /*3f90*/  ISETP.GT.AND P2, PT, R60, RZ, PT ;  /* 0x000000ff3c00720c */ /* 0x000fc60003f44270 */
[-CC-:B------:R-:W-:Y:S01]  /*3fa0*/  FFMA.FTZ R26, R109, R82.reuse, -R24.reuse ;  /* 0x000000526d1a7223 */ /* 0x180fe20000010818 */
[----:B------:R-:W-:Y:S01]  /*3fb0*/  FSEL R35, R4, -INF , P2 ;  /* 0xff80000004237808 */ /* 0x000fe20001000000 */
[-CC-:B------:R-:W-:Y:S01]  /*3fc0*/  FFMA.FTZ R5, R113, R82.reuse, -R24.reuse ;  /* 0x0000005271057223 */ /* 0x180fe20000010818 */
[----:B------:R-:W-:Y:S01]  /*3fd0*/  FSEL R4, R3, -INF , P3 ;  /* 0xff80000003047808 */ /* 0x000fe20001800000 */
[-CC-:B------:R-:W-:Y:S01]  /*3fe0*/  FFMA.FTZ R28, R117, R82.reuse, -R24.reuse ;  /* 0x00000052751c7223 */ /* 0x180fe20000010818 */
[C---:B------:R-:W-:Y:S01]  /*3ff0*/  ISETP.GT.AND P2, PT, R60.reuse, 0x9, PT ;  /* 0x000000093c00780c */ /* 0x040fe20003f44270 */
        /* <DEDUP_REMOVED lines=14> */
[----:B------:R-:W4:Y:S01]  /*40e0*/  MUFU.TANH R74, R74 ;  /* 0x0000004a004a7308 */ /* 0x000f220000002400 */
[C---:B------:R-:W-:Y:S01]  /*40f0*/  ISETP.GT.AND P3, PT, R60.reuse, 0x18, PT ;  /* 0x000000183c00780c */ /* 0x040fe20003f64270 */
[-CC-:B------:R-:W-:Y:S01]  /*4100*/  FFMA.FTZ R34, R51, R82.reuse, -R24.reuse ;  /* 0x0000005233227223 */ /* 0x180fe20000010818 */
[----:B------:R-:W-:Y:S01]  /*4110*/  FSEL R101, R7, -INF , P2 ;  /* 0xff80000007657808 */ /* 0x000fe20001000000 */
[--C-:B------:R-:W-:Y:S01]  /*4120*/  FFMA.FTZ R7, R107, R82, -R24.reuse ;  /* 0x000000526b077223 */ /* 0x100fe20000010818 */
[----:B------:R-:W-:Y:S01]  /*4130*/  FMNMX.FTZ R32, R47, R32, !PT ;  /* 0x000000202f207209 */ /* 0x000fe20007810000 */
[-CC-:B------:R-:W-:Y:S01]  /*4140*/  FFMA.FTZ R51, R69, R82.reuse, -R24.reuse ;  /* 0x0000005245337223 */ /* 0x180fe20000010818 */
[C---:B------:R-:W-:Y:S01]  /*4150*/  ISETP.GT.AND P2, PT, R60.reuse, 0x19, PT ;  /* 0x000000193c00780c */ /* 0x040fe20003f44270 */
[----:B------:R-:W4:Y:S01]  /*4160*/  MUFU.TANH R72, R72 ;  /* 0x0000004800487308 */ /* 0x000f220000002400 */
        /* <DEDUP_REMOVED lines=16> */
[----:B------:R-:W-:Y:S01]  /*4270*/  ISETP.GT.AND P3, PT, R60, 0x28, PT ;  /* 0x000000283c00780c */ /* 0x000fe20003f64270 */
[----:B------:R-:W4:Y:S01]  /*4280*/  MUFU.TANH R78, R78 ;  /* 0x0000004e004e7308 */ /* 0x000f220000002400 */
[----:B------:R-:W-:Y:S01]  /*4290*/  FSEL R107, R12, -INF , P2 ;  /* 0xff8000000c6b7808 */ /* 0x000fe20001000000 */
[----:B------:R-:W-:Y:S01]  /*42a0*/  FFMA.FTZ R55, R55, R82, -R24 ;  /* 0x0000005237377223 */ /* 0x000fe20000010818 */
[----:B------:R-:W-:-:S02]  /*42b0*/  FMNMX.FTZ R32, R11, R32, !PT ;  /* 0x000000200b207209 */ /* 0x000fc40007810000 */
[C---:B------:R-:W-:Y:S02]  /*42c0*/  ISETP.GT.AND P2, PT, R60.reuse, 0x29, PT ;  /* 0x000000293c00780c */ /* 0x040fe40003f44270 */
[----:B------:R-:W-:Y:S01]  /*42d0*/  FSEL R13, R13, -INF , P3 ;  /* 0xff8000000d0d7808 */ /* 0x000fe20001800000 */
[----:B------:R-:W4:Y:S01]  /*42e0*/  MUFU.TANH R80, R80 ;  /* 0x0000005000507308 */ /* 0x000f220000002400 */
[----:B------:R-:W-:Y:S02]  /*42f0*/  FMNMX.FTZ R8, R107, R32, !PT ;  /* 0x000000206b087209 */ /* 0x000fe40007810000 */
[C---:B------:R-:W-:Y:S02]  /*4300*/  ISETP.GT.AND P3, PT, R60.reuse, 0x30, PT ;  /* 0x000000303c00780c */ /* 0x040fe40003f64270 */
[----:B------:R-:W-:Y:S02]  /*4310*/  FSEL R15, R15, -INF , P2 ;  /* 0xff8000000f0f7808 */ /* 0x000fe40001000000 */
[----:B------:R-:W-:Y:S01]  /*4320*/  FMNMX.FTZ R8, R13, R8, !PT ;  /* 0x000000080d087209 */ /* 0x000fe20007810000 */
[----:B------:R4:W-:Y:S01]  /*4330*/  MUFU.EX2 R32, R10 ;  /* 0x0000000a00207308 */ /* 0x0009e20000000800 */
[----:B------:R-:W-:-:S02]  /*4340*/  ISETP.GT.AND P2, PT, R60, 0x31, PT ;  /* 0x000000313c00780c */ /* 0x000fc40003f44270 */
[----:B------:R-:W-:Y:S01]  /*4350*/  FSEL R105, R20, -INF , P3 ;  /* 0xff80000014697808 */ /* 0x000fe20001800000 */
[--C-:B------:R-:W-:Y:S01]  /*4360*/  FFMA.FTZ R20, R103, R82, -R24.reuse ;  /* 0x0000005267147223 */ /* 0x100fe20000010818 */
[----:B------:R-:W-:Y:S02]  /*4370*/  FMNMX.FTZ R8, R15, R8, !PT ;  /* 0x000000080f087209 */ /* 0x000fe40007810000 */
[C---:B------:R-:W-:Y:S01]  /*4380*/  ISETP.GT.AND P3, PT, R60.reuse, 0x38, PT ;  /* 0x000000383c00780c */ /* 0x040fe20003f64270 */
[----:B------:R-:W-:Y:S01]  /*4390*/  MUFU.EX2 R26, R26 ;  /* 0x0000001a001a7308 */ /* 0x000fe20000000800 */
[----:B------:R-:W-:Y:S01]  /*43a0*/  FSEL R103, R21, -INF , P2 ;  /* 0xff80000015677808 */ /* 0x000fe20001000000 */
[----:B------:R-:W-:Y:S01]  /*43b0*/  FFMA.FTZ R21, R99, R82, -R24 ;  /* 0x0000005263157223 */ /* 0x000fe20000010818 */
[----:B------:R-:W-:Y:S02]  /*43c0*/  FMNMX.FTZ R8, R105, R8, !PT ;  /* 0x0000000869087209 */ /* 0x000fe40007810000 */
[----:B------:R-:W-:-:S02]  /*43d0*/  ISETP.GT.AND P2, PT, R60, 0x39, PT ;  /* 0x000000393c00780c */ /* 0x000fc40003f44270 */
[----:B------:R-:W-:Y:S01]  /*43e0*/  FSEL R111, R66, -INF , P3 ;  /* 0xff800000426f7808 */ /* 0x000fe20001800000 */
[----:B------:R-:W4:Y:S01]  /*43f0*/  MUFU.EX2 R27, R27 ;  /* 0x0000001b001b7308 */ /* 0x000f220000000800 */
[----:B------:R-:W-:Y:S02]  /*4400*/  FMNMX.FTZ R8, R103, R8, !PT ;  /* 0x0000000867087209 */ /* 0x000fe40007810000 */
[C---:B------:R-:W-:Y:S02]  /*4410*/  ISETP.GT.AND P3, PT, R60.reuse, 0x40, PT ;  /* 0x000000403c00780c */ /* 0x040fe40003f64270 */
[----:B------:R-:W-:Y:S02]  /*4420*/  FSEL R67, R67, -INF , P2 ;  /* 0xff80000043437808 */ /* 0x000fe40001000000 */
[----:B------:R-:W-:Y:S01]  /*4430*/  FMNMX.FTZ R8, R111, R8, !PT ;  /* 0x000000086f087209 */ /* 0x000fe20007810000 */
[----:B------:R-:W-:Y:S01]  /*4440*/  MUFU.EX2 R28, R28 ;  /* 0x0000001c001c7308 */ /* 0x000fe20000000800 */
[----:B------:R-:W-:-:S02]  /*4450*/  ISETP.GT.AND P2, PT, R60, 0x41, PT ;  /* 0x000000413c00780c */ /* 0x000fc40003f44270 */
[----:B------:R-:W-:Y:S01]  /*4460*/  FSEL R99, R56, -INF , P3 ;  /* 0xff80000038637808 */ /* 0x000fe20001800000 */
[----:B------:R-:W-:Y:S01]  /*4470*/  FFMA.FTZ R56, R97, R82, -R24 ;  /* 0x0000005261387223 */ /* 0x000fe20000010818 */
[----:B------:R-:W-:Y:S02]  /*4480*/  FMNMX.FTZ R8, R67, R8, !PT ;  /* 0x0000000843087209 */ /* 0x000fe40007810000 */
[C---:B------:R-:W-:Y:S01]  /*4490*/  ISETP.GT.AND P3, PT, R60.reuse, 0x48, PT ;  /* 0x000000483c00780c */ /* 0x040fe20003f64270 */
[----:B------:R-:W-:Y:S01]  /*44a0*/  MUFU.EX2 R31, R31 ;  /* 0x0000001f001f7308 */ /* 0x000fe20000000800 */
[----:B------:R-:W-:Y:S02]  /*44b0*/  FSEL R57, R57, -INF , P2 ;  /* 0xff80000039397808 */ /* 0x000fe40001000000 */
[----:B------:R-:W-:Y:S02]  /*44c0*/  FMNMX.FTZ R8, R99, R8, !PT ;  /* 0x0000000863087209 */ /* 0x000fe40007810000 */
[----:B------:R-:W-:-:S02]  /*44d0*/  ISETP.GT.AND P2, PT, R60, 0x49, PT ;  /* 0x000000493c00780c */ /* 0x000fc40003f44270 */
[----:B------:R-:W-:Y:S01]  /*44e0*/  FSEL R113, R58, -INF , P3 ;  /* 0xff8000003a717808 */ /* 0x000fe20001800000 */
[----:B------:R-:W-:Y:S01]  /*44f0*/  MUFU.EX2 R30, R30 ;  /* 0x0000001e001e7308 */ /* 0x000fe20000000800 */
[----:B------:R-:W-:Y:S02]  /*4500*/  FMNMX.FTZ R8, R57, R8, !PT ;  /* 0x0000000839087209 */ /* 0x000fe40007810000 */
[C---:B------:R-:W-:Y:S02]  /*4510*/  ISETP.GT.AND P3, PT, R60.reuse, 0x50, PT ;  /* 0x000000503c00780c */ /* 0x040fe40003f64270 */
[----:B------:R-:W-:Y:S02]  /*4520*/  FSEL R117, R59, -INF , P2 ;  /* 0xff8000003b757808 */ /* 0x000fe40001000000 */
[----:B------:R-:W-:Y:S01]  /*4530*/  FMNMX.FTZ R8, R113, R8, !PT ;  /* 0x0000000871087209 */ /* 0x000fe20007810000 */
[----:B------:R-:W-:Y:S01]  /*4540*/  MUFU.EX2 R3, R3 ;  /* 0x0000000300037308 */ /* 0x000fe20000000800 */
[----:B------:R-:W-:-:S02]  /*4550*/  ISETP.GT.AND P2, PT, R60, 0x51, PT ;  /* 0x000000513c00780c */ /* 0x000fc40003f44270 */
[----:B---3--:R-:W-:Y:S01]  /*4560*/  FSEL R59, R48, -INF , P3 ;  /* 0xff800000303b7808 */ /* 0x008fe20001800000 */
[--C-:B------:R-:W-:Y:S01]  /*4570*/  FFMA.FTZ R48, R77, R82, -R24.reuse ;  /* 0x000000524d307223 */ /* 0x100fe20000010818 */
[----:B------:R-:W-:Y:S02]  /*4580*/  FMNMX.FTZ R8, R117, R8, !PT ;  /* 0x0000000875087209 */ /* 0x000fe40007810000 */
[C---:B------:R-:W-:Y:S01]  /*4590*/  ISETP.GT.AND P3, PT, R60.reuse, 0x58, PT ;  /* 0x000000583c00780c */ /* 0x040fe20003f64270 */
[----:B------:R-:W-:Y:S01]  /*45a0*/  MUFU.EX2 R5, R5 ;  /* 0x0000000500057308 */ /* 0x000fe20000000800 */
[----:B-1----:R-:W-:Y:S01]  /*45b0*/  FSEL R119, R49, -INF , P2 ;  /* 0xff80000031777808 */ /* 0x002fe20001000000 */
[----:B------:R-:W-:Y:S01]  /*45c0*/  FFMA.FTZ R49, R61, R82, -R24 ;  /* 0x000000523d317223 */ /* 0x000fe20000010818 */
[----:B------:R-:W-:Y:S02]  /*45d0*/  FMNMX.FTZ R8, R59, R8, !PT ;  /* 0x000000083b087209 */ /* 0x000fe40007810000 */
[----:B------:R-:W-:-:S02]  /*45e0*/  ISETP.GT.AND P2, PT, R60, 0x59, PT ;  /* 0x000000593c00780c */ /* 0x000fc40003f44270 */
[----:B--2---:R-:W-:Y:S01]  /*45f0*/  FSEL R53, R40, -INF , P3 ;  /* 0xff80000028357808 */ /* 0x004fe20001800000 */
[--C-:B------:R-:W-:Y:S01]  /*4600*/  FFMA.FTZ R40, R79, R82, -R24.reuse ;  /* 0x000000524f287223 */ /* 0x100fe20000010818 */
[----:B------:R-:W-:Y:S01]  /*4610*/  FMNMX.FTZ R8, R119, R8, !PT ;  /* 0x0000000877087209 */ /* 0x000fe20007810000 */
[----:B------:R-:W-:Y:S01]  /*4620*/  MUFU.EX2 R6, R6 ;  /* 0x0000000600067308 */ /* 0x000fe20000000800 */
[----:B------:R-:W-:Y:S02]  /*4630*/  ISETP.GT.AND P3, PT, R60, 0x60, PT ;  /* 0x000000603c00780c */ /* 0x000fe40003f64270 */
[----:B-----5:R-:W-:Y:S01]  /*4640*/  FSEL R115, R44, -INF , P2 ;  /* 0xff8000002c737808 */ /* 0x020fe20001000000 */
        /* <DEDUP_REMOVED lines=8> */
[----:B------:R-:W-:Y:S01]  /*46d0*/  FFMA.FTZ R73, R85, R82, -R24 ;  /* 0x0000005255497223 */ /* 0x000fe20000010818 */
[----:B------:R-:W-:-:S02]  /*46e0*/  ISETP.GT.AND P3, PT, R60, 0x68, PT ;  /* 0x000000683c00780c */ /* 0x000fc40003f64270 */
[----:B------:R-:W-:Y:S01]  /*46f0*/  FSEL R63, R50, -INF , P2 ;  /* 0xff800000323f7808 */ /* 0x000fe20001000000 */
[--C-:B------:R-:W-:Y:S01]  /*4700*/  FFMA.FTZ R50, R89, R82, -R24.reuse ;  /* 0x0000005259327223 */ /* 0x100fe20000010818 */
[----:B------:R-:W-:Y:S01]  /*4710*/  FMNMX.FTZ R8, R121, R8, !PT ;  /* 0x0000000879087209 */ /* 0x000fe20007810000 */
[----:B------:R-:W-:Y:S01]  /*4720*/  MUFU.EX2 R20, R20 ;  /* 0x0000001400147308 */ /* 0x000fe20000000800 */
[----:B------:R-:W-:Y:S02]  /*4730*/  ISETP.GT.AND P2, PT, R60, 0x69, PT ;  /* 0x000000693c00780c */ /* 0x000fe40003f44270 */
[----:B------:R-:W-:Y:S01]  /*4740*/  FSEL R123, R46, -INF , P3 ;  /* 0xff8000002e7b7808 */ /* 0x000fe20001800000 */
[--C-:B------:R-:W-:Y:S01]  /*4750*/  FFMA.FTZ R46, R25, R82, -R24.reuse ;  /* 0x00000052192e7223 */ /* 0x100fe20000010818 */
[----:B------:R-:W-:Y:S02]  /*4760*/  FMNMX.FTZ R8, R63, R8, !PT ;  /* 0x000000083f087209 */ /* 0x000fe40007810000 */
[----:B------:R-:W-:Y:S01]  /*4770*/  ISETP.GT.AND P3, PT, R60, 0x70, PT ;  /* 0x000000703c00780c */ /* 0x000fe20003f64270 */
[----:B------:R-:W-:Y:S01]  /*4780*/  MUFU.EX2 R21, R21 ;  /* 0x0000001500157308 */ /* 0x000fe20000000800 */
[----:B------:R-:W-:Y:S01]  /*4790*/  FSEL R61, R52, -INF , P2 ;  /* 0xff800000343d7808 */ /* 0x000fe20001000000 */
[----:B------:R-:W-:Y:S01]  /*47a0*/  FFMA.FTZ R52, R29, R82, -R24 ;  /* 0x000000521d347223 */ /* 0x000fe20000010818 */
[----:B------:R-:W-:-:S02]  /*47b0*/  FMNMX.FTZ R8, R123, R8, !PT ;  /* 0x000000087b087209 */ /* 0x000fc40007810000 */
[----:B------:R-:W-:Y:S02]  /*47c0*/  ISETP.GT.AND P2, PT, R60, 0x71, PT ;  /* 0x000000713c00780c */ /* 0x000fe40003f44270 */
[----:B------:R-:W-:Y:S01]  /*47d0*/  FSEL R125, R54, -INF , P3 ;  /* 0xff800000367d7808 */ /* 0x000fe20001800000 */
[----:B------:R-:W-:Y:S01]  /*47e0*/  FFMA.FTZ R54, R93, R82, -R24 ;  /* 0x000000525d367223 */ /* 0x000fe20000010818 */
[----:B------:R-:W-:Y:S01]  /*47f0*/  FMNMX.FTZ R8, R61, R8, !PT ;  /* 0x000000083d087209 */ /* 0x000fe20007810000 */
[----:B------:R-:W-:Y:S01]  /*4800*/  MUFU.EX2 R34, R34 ;  /* 0x0000002200227308 */ /* 0x000fe20000000800 */
[----:B------:R-:W-:Y:S02]  /*4810*/  ISETP.GT.AND P3, PT, R60, 0x78, PT ;  /* 0x000000783c00780c */ /* 0x000fe40003f64270 */
[----:B----4-:R-:W-:Y:S02]  /*4820*/  FSEL R79, R70, -INF , P2 ;  /* 0xff800000464f7808 */ /* 0x010fe40001000000 */
[----:B------:R-:W-:-:S02]  /*4830*/  FMNMX.FTZ R8, R125, R8, !PT ;  /* 0x000000087d087209 */ /* 0x000fc40007810000 */
[----:B------:R-:W-:Y:S01]  /*4840*/  ISETP.GT.AND P2, PT, R60, 0x79, PT ;  /* 0x000000793c00780c */ /* 0x000fe20003f44270 */
[----:B------:R-:W-:Y:S01]  /*4850*/  MUFU.EX2 R41, R41 ;  /* 0x0000002900297308 */ /* 0x000fe20000000800 */
[----:B------:R-:W-:Y:S02]  /*4860*/  FSEL R127, R68, -INF , P3 ;  /* 0xff800000447f7808 */ /* 0x000fe40001800000 */
[----:B------:R-:W-:Y:S02]  /*4870*/  FMNMX.FTZ R8, R79, R8, !PT ;  /* 0x000000084f087209 */ /* 0x000fe40007810000 */
[----:B------:R-:W-:Y:S02]  /*4880*/  ISETP.GT.AND P3, PT, R60, 0x80, PT ;  /* 0x000000803c00780c */ /* 0x000fe40003f64270 */
[----:B------:R-:W-:Y:S01]  /*4890*/  FSEL R129, R74, -INF , P2 ;  /* 0xff8000004a817808 */ /* 0x000fe20001000000 */
[----:B------:R-:W-:Y:S01]  /*48a0*/  MUFU.EX2 R36, R36 ;  /* 0x0000002400247308 */ /* 0x000fe20000000800 */
[----:B------:R-:W-:-:S02]  /*48b0*/  FMNMX.FTZ R8, R127, R8, !PT ;  /* 0x000000087f087209 */ /* 0x000fc40007810000 */
[----:B------:R-:W-:Y:S02]  /*48c0*/  ISETP.GT.AND P2, PT, R60, 0x81, PT ;  /* 0x000000813c00780c */ /* 0x000fe40003f44270 */
[----:B------:R-:W-:Y:S02]  /*48d0*/  FSEL R131, R72, -INF , P3 ;  /* 0xff80000048837808 */ /* 0x000fe40001800000 */
[----:B------:R-:W-:Y:S01]  /*48e0*/  FMNMX.FTZ R8, R129, R8, !PT ;  /* 0x0000000881087209 */ /* 0x000fe20007810000 */
[----:B------:R-:W-:Y:S01]  /*48f0*/  MUFU.EX2 R45, R45 ;  /* 0x0000002d002d7308 */ /* 0x000fe20000000800 */
[----:B------:R-:W-:Y:S02]  /*4900*/  ISETP.GT.AND P3, PT, R60, 0x88, PT ;  /* 0x000000883c00780c */ /* 0x000fe40003f64270 */
[----:B------:R-:W-:Y:S02]  /*4910*/  FSEL R133, R76, -INF , P2 ;  /* 0xff8000004c857808 */ /* 0x000fe40001000000 */
[----:B------:R-:W-:-:S02]  /*4920*/  FMNMX.FTZ R8, R131, R8, !PT ;  /* 0x0000000883087209 */ /* 0x000fc40007810000 */
[----:B------:R-:W-:Y:S01]  /*4930*/  ISETP.GT.AND P2, PT, R60, 0x89, PT ;  /* 0x000000893c00780c */ /* 0x000fe20003f44270 */
[----:B------:R-:W-:Y:S01]  /*4940*/  MUFU.EX2 R38, R38 ;  /* 0x0000002600267308 */ /* 0x000fe20000000800 */
[----:B------:R-:W-:Y:S02]  /*4950*/  FSEL R135, R78, -INF , P3 ;  /* 0xff8000004e877808 */ /* 0x000fe40001800000 */
[----:B------:R-:W-:Y:S02]  /*4960*/  FMNMX.FTZ R8, R133, R8, !PT ;  /* 0x0000000885087209 */ /* 0x000fe40007810000 */
[----:B------:R-:W-:Y:S02]  /*4970*/  FSEL R137, R80, -INF , P2 ;  /* 0xff80000050897808 */ /* 0x000fe40001000000 */
        /* <DEDUP_REMOVED lines=8> */
[----:B------:R-:W-:Y:S01]  /*4a00*/  FFMA.FTZ R77, R87, R82, -R24 ;  /* 0x00000052574d7223 */ /* 0x000fe20000010818 */
[----:B------:R-:W-:-:S05]  /*4a10*/  F2FP.F16.F32.PACK_AB R8, R27, R26 ;  /* 0x0000001a1b08723e */ /* 0x000fca00000000ff */
        /* <DEDUP_REMOVED lines=14> */
[-CC-:B------:R-:W-:Y:S01]  /*4b00*/  FFMA.FTZ R25, R9, R82.reuse, -R12.reuse ;  /* 0x0000005209197223 */ /* 0x180fe2000001080c */
[-C--:B------:R-:W-:Y:S01]  /*4b10*/  FFMA.FTZ R43, R43, R82.reuse, -R12 ;  /* 0x000000522b2b7223 */ /* 0x080fe2000001080c */
[----:B------:R-:W-:Y:S01]  /*4b20*/  SHF.R.U32.HI R9, RZ, 0x1f, R14 ;  /* 0x0000001fff097819 */ /* 0x000fe2000001160e */
[-CC-:B------:R-:W-:Y:S01]  /*4b30*/  FFMA.FTZ R24, R47, R82.reuse, -R12.reuse ;  /* 0x000000522f187223 */ /* 0x180fe2000001080c */
[----:B------:R1:W-:Y:S01]  /*4b40*/  MUFU.EX2 R72, R35 ;  /* 0x0000002300487308 */ /* 0x0003e20000000800 */
[-CC-:B------:R-:W-:Y:S01]  /*4b50*/  FFMA.FTZ R29, R101, R82.reuse, -R12.reuse ;  /* 0x00000052651d7223 */ /* 0x180fe2000001080c */
[----:B------:R-:W-:Y:S01]  /*4b60*/  LEA.HI.SX32 R9, R14, R9, 0x1b ;  /* 0x000000090e097211 */ /* 0x000fe200078fdaff */
[-CC-:B------:R-:W-:Y:S01]  /*4b70*/  FFMA.FTZ R58, R109, R82.reuse, -R12.reuse ;  /* 0x000000526d3a7223 */ /* 0x180fe2000001080c */
[-CC-:B------:R-:W-:Y:S01]  /*4b80*/  FFMA.FTZ R62, R15, R82.reuse, -R12.reuse ;  /* 0x000000520f3e7223 */ /* 0x180fe2000001080c */
[-CC-:B------:R-:W-:Y:S01]  /*4b90*/  FFMA.FTZ R60, R107, R82.reuse, -R12.reuse ;  /* 0x000000526b3c7223 */ /* 0x180fe2000001080c */
[-CC-:B------:R-:W-:Y:S01]  /*4ba0*/  FFMA.FTZ R66, R103, R82.reuse, -R12.reuse ;  /* 0x0000005267427223 */ /* 0x180fe2000001080c */
[-CC-:B------:R-:W-:Y:S01]  /*4bb0*/  FFMA.FTZ R68, R111, R82.reuse, -R12.reuse ;  /* 0x000000526f447223 */ /* 0x180fe2000001080c */
[----:B------:R2:W3:Y:S01]  /*4bc0*/  MUFU.EX2 R85, R4 ;  /* 0x0000000400557308 */ /* 0x0004e20000000800 */
[----:B-1----:R-:W-:Y:S01]  /*4bd0*/  FFMA.FTZ R35, R11, R82, -R12 ;  /* 0x000000520b237223 */ /* 0x002fe2000001080c */
[----:B------:R-:W-:-:S02]  /*4be0*/  VIADD R11, R64, 0xfffffffe ;  /* 0xfffffffe400b7836 */ /* 0x000fc40000000000 */
[-CC-:B------:R-:W-:Y:S01]  /*4bf0*/  FFMA.FTZ R67, R67, R82.reuse, -R12.reuse ;  /* 0x0000005243437223 */ /* 0x180fe2000001080c */
[-CC-:B------:R-:W-:Y:S01]  /*4c00*/  FFMA.FTZ R47, R99, R82.reuse, -R12.reuse ;  /* 0x00000052632f7223 */ /* 0x180fe2000001080c */
[-CC-:B------:R-:W-:Y:S01]  /*4c10*/  FFMA.FTZ R70, R57, R82.reuse, -R12.reuse ;  /* 0x0000005239467223 */ /* 0x180fe2000001080c */
[-CC-:B------:R-:W-:Y:S01]  /*4c20*/  FFMA.FTZ R57, R113, R82.reuse, -R12.reuse ;  /* 0x0000005271397223 */ /* 0x180fe2000001080c */
[----:B------:R-:W-:Y:S01]  /*4c30*/  R2UR UR61, R11 ;  /* 0x000000000b3d72ca */ /* 0x000fe200000e0000 */
[----:B------:R1:W4:Y:S01]  /*4c40*/  MUFU.EX2 R74, R39 ;  /* 0x00000027004a7308 */ /* 0x0003220000000800 */
[----:B--2---:R-:W-:Y:S02]  /*4c50*/  @!P1 VIADD R4, R0, 0x31c40 ;  /* 0x00031c4000049836 */ /* 0x004fe40000000000 */
[-CC-:B------:R-:W-:Y:S01]  /*4c60*/  FFMA.FTZ R117, R117, R82.reuse, -R12.reuse ;  /* 0x0000005275757223 */ /* 0x180fe2000001080c */
[-CC-:B------:R-:W-:Y:S01]  /*4c70*/  FFMA.FTZ R59, R59, R82.reuse, -R12.reuse ;  /* 0x000000523b3b7223 */ /* 0x180fe2000001080c */
[-CC-:B------:R-:W-:Y:S01]  /*4c80*/  FFMA.FTZ R64, R119, R82.reuse, -R12.reuse ;  /* 0x0000005277407223 */ /* 0x180fe2000001080c */
[-C--:B------:R-:W-:Y:S01]  /*4c90*/  FFMA.FTZ R53, R53, R82.reuse, -R12 ;  /* 0x0000005235357223 */ /* 0x080fe2000001080c */
[----:B------:R-:W-:Y:S01]  /*4ca0*/  @!P1 PRMT R4, RZ, 0x654, R4 ;  /* 0x00000654ff049816 */ /* 0x000fe20000000004 */
[-CC-:B------:R-:W-:Y:S01]  /*4cb0*/  FFMA.FTZ R121, R121, R82.reuse, -R12.reuse ;  /* 0x0000005279797223 */ /* 0x180fe2000001080c */
[----:B------:R2:W5:Y:S01]  /*4cc0*/  MUFU.EX2 R87, R43 ;  /* 0x0000002b00577308 */ /* 0x0005620000000800 */
[-CC-:B-1----:R-:W-:Y:S01]  /*4cd0*/  FFMA.FTZ R39, R13, R82.reuse, -R12.reuse ;  /* 0x000000520d277223 */ /* 0x182fe2000001080c */
[----:B------:R1:W-:Y:S01]  /*4ce0*/  @!P1 SYNCS.ARRIVE.TRANS64.RED.A1T0 RZ, [R4+URZ], RZ ;  /* 0x000000ff04ff99a7 */ /* 0x0003e2000810043f */
[-CC-:B------:R-:W-:Y:S01]  /*4cf0*/  FFMA.FTZ R123, R123, R82.reuse, -R12.reuse ;  /* 0x000000527b7b7223 */ /* 0x180fe2000001080c */
[-CC-:B------:R-:W-:Y:S01]  /*4d00*/  FFMA.FTZ R125, R125, R82.reuse, -R12.reuse ;  /* 0x000000527d7d7223 */ /* 0x180fe2000001080c */
[-CC-:B------:R-:W-:Y:S01]  /*4d10*/  FFMA.FTZ R79, R79, R82.reuse, -R12.reuse ;  /* 0x000000524f4f7223 */ /* 0x180fe2000001080c */
[-CC-:B------:R-:W-:Y:S01]  /*4d20*/  FFMA.FTZ R127, R127, R82.reuse, -R12.reuse ;  /* 0x000000527f7f7223 */ /* 0x180fe2000001080c */
[-CC-:B------:R-:W-:Y:S01]  /*4d30*/  FFMA.FTZ R129, R129, R82.reuse, -R12.reuse ;  /* 0x0000005281817223 */ /* 0x180fe2000001080c */
[----:B------:R-:W5:Y:S01]  /*4d40*/  MUFU.EX2 R24, R24 ;  /* 0x0000001800187308 */ /* 0x000f620000000800 */
[-CC-:B--2---:R-:W-:Y:S01]  /*4d50*/  FFMA.FTZ R43, R105, R82.reuse, -R12.reuse ;  /* 0x00000052692b7223 */ /* 0x184fe2000001080c */
[----:B-1----:R-:W-:Y:S01]  /*4d60*/  VIMNMX R4, RZ, R9, !PT ;  /* 0x00000009ff047248 */ /* 0x002fe20007fe0100 */
[----:B------:R-:W-:Y:S01]  /*4d70*/  FADD.FTZ R9, R26, R27 ;  /* 0x0000001b1a097221 */ /* 0x000fe20000010000 */
[-CC-:B------:R-:W-:Y:S01]  /*4d80*/  FFMA.FTZ R26, R61, R82.reuse, -R12.reuse ;  /* 0x000000523d1a7223 */ /* 0x180fe2000001080c */
[----:B------:R-:W-:Y:S01]  /*4d90*/  FFMA.FTZ R131, R131, R82, -R12 ;  /* 0x0000005283837223 */ /* 0x000fe2000001080c */
[----:B------:R-:W-:Y:S01]  /*4da0*/  ISETP.GE.AND P2, PT, R11, R4, PT ;  /* 0x000000040b00720c */ /* 0x000fe20003f46270 */
[----:B---3--:R-:W-:Y:S01]  /*4db0*/  FADD.FTZ R11, R72, R85 ;  /* 0x00000055480b7221 */ /* 0x008fe20000010000 */
[----:B------:R-:W1:Y:S01]  /*4dc0*/  MUFU.EX2 R29, R29 ;  /* 0x0000001d001d7308 */ /* 0x000e620000000800 */
[----:B------:R-:W-:Y:S01]  /*4dd0*/  FADD.FTZ R10, R28, R9 ;  /* 0x000000091c0a7221 */ /* 0x000fe20000010000 */
[----:B------:R-:W-:Y:S01]  /*4de0*/  F2FP.F16.F32.PACK_AB R9, R85, R72 ;  /* 0x000000485509723e */ /* 0x000fe200000000ff */
[----:B----4-:R-:W-:Y:S01]  /*4df0*/  FADD.FTZ R14, R74, R11 ;  /* 0x0000000b4a0e7221 */ /* 0x010fe20000010000 */
[----:B-----5:R-:W-:Y:S01]  /*4e00*/  F2FP.F16.F32.PACK_AB R11, R87, R74 ;  /* 0x0000004a570b723e */ /* 0x020fe200000000ff */
[C---:B------:R-:W-:Y:S01]  /*4e10*/  FADD.FTZ R13, R31.reuse, R10 ;  /* 0x0000000a1f0d7221 */ /* 0x040fe20000010000 */
[----:B------:R-:W-:Y:S01]  /*4e20*/  F2FP.F16.F32.PACK_AB R10, R31, R28 ;  /* 0x0000001c1f0a723e */ /* 0x000fe200000000ff */
[----:B------:R-:W-:Y:S01]  /*4e30*/  FADD.FTZ R15, R87, R14 ;  /* 0x0000000e570f7221 */ /* 0x000fe20000010000 */
[----:B------:R-:W2:Y:S01]  /*4e40*/  MUFU.EX2 R25, R25 ;  /* 0x0000001900197308 */ /* 0x000ea20000000800 */
[----:B------:R-:W-:Y:S01]  /*4e50*/  FADD.FTZ R14, R30, R13 ;  /* 0x0000000d1e0e7221 */ /* 0x000fe20000010000 */
[-CC-:B------:R-:W-:Y:S01]  /*4e60*/  FFMA.FTZ R72, R115, R82.reuse, -R12.reuse ;  /* 0x0000005273487223 */ /* 0x180fe2000001080c */
[----:B------:R-:W-:Y:S01]  /*4e70*/  FADD.FTZ R28, R24, R15 ;  /* 0x0000000f181c7221 */ /* 0x000fe20000010000 */
[-C--:B------:R-:W-:Y:S01]  /*4e80*/  FFMA.FTZ R74, R63, R82.reuse, -R12 ;  /* 0x000000523f4a7223 */ /* 0x080fe2000001080c */
[----:B------:R-:W-:Y:S01]  /*4e90*/  FADD.FTZ R14, R3, R14 ;  /* 0x0000000e030e7221 */ /* 0x000fe20000010000 */
[-CC-:B------:R-:W-:Y:S01]  /*4ea0*/  FFMA.FTZ R133, R133, R82.reuse, -R12.reuse ;  /* 0x0000005285857223 */ /* 0x180fe2000001080c */
[-C--:B------:R-:W-:Y:S01]  /*4eb0*/  FFMA.FTZ R135, R135, R82.reuse, -R12 ;  /* 0x0000005287877223 */ /* 0x080fe2000001080c */
[----:B------:R-:W3:Y:S01]  /*4ec0*/  MUFU.EX2 R58, R58 ;  /* 0x0000003a003a7308 */ /* 0x000ee20000000800 */
[----:B-1----:R-:W-:Y:S01]  /*4ed0*/  FADD.FTZ R28, R29, R28 ;  /* 0x0000001c1d1c7221 */ /* 0x002fe20000010000 */
[----:B------:R-:W-:Y:S01]  /*4ee0*/  FADD.FTZ R13, R5, R14 ;  /* 0x0000000e050d7221 */ /* 0x000fe20000010000 */
[----:B------:R-:W-:Y:S01]  /*4ef0*/  FFMA.FTZ R137, R137, R82, -R12 ;  /* 0x0000005289897223 */ /* 0x000fe2000001080c */
[----:B------:R-:W-:Y:S01]  /*4f00*/  F2FP.F16.F32.PACK_AB R12, R3, R30 ;  /* 0x0000001e030c723e */ /* 0x000fe200000000ff */
[----:B------:R1:W-:Y:S01]  /*4f10*/  STSM.16.M88.4 [R22+0x24300], R8 ;  /* 0x0243000816007844 */ /* 0x0003e20000000200 */
[----:B------:R-:W-:Y:S01]  /*4f20*/  FADD.FTZ R14, R6, R13 ;  /* 0x0000000d060e7221 */ /* 0x000fe20000010000 */
[----:B------:R-:W-:Y:S01]  /*4f30*/  IMAD.MOV.U32 R63, RZ, RZ, R71 ;  /* 0x000000ffff3f7224 */ /* 0x000fe200078e0047 */
[----:B------:R-:W4:Y:S01]  /*4f40*/  MUFU.EX2 R35, R35 ;  /* 0x0000002300237308 */ /* 0x000f220000000800 */
[----:B--2---:R-:W-:Y:S01]  /*4f50*/  FADD.FTZ R15, R25, R28 ;  /* 0x0000001c190f7221 */ /* 0x004fe20000010000 */
[----:B------:R-:W-:-:S04]  /*4f60*/  FADD.FTZ R13, R7, R14 ;  /* 0x0000000e070d7221 */ /* 0x000fc80000010000 */
[----:B------:R-:W-:Y:S02]  /*4f70*/  FADD.FTZ R13, R32, R13 ;  /* 0x0000000d200d7221 */ /* 0x000fe40000010000 */
[----:B------:R-:W2:Y:S01]  /*4f80*/  MUFU.EX2 R60, R60 ;  /* 0x0000003c003c7308 */ /* 0x000ea20000000800 */
[----:B---3--:R-:W-:Y:S01]  /*4f90*/  FADD.FTZ R28, R58, R15 ;  /* 0x0000000f3a1c7221 */ /* 0x008fe20000010000 */
[----:B-1----:R-:W-:-:S06]  /*4fa0*/  F2FP.F16.F32.PACK_AB R8, R32, R7 ;  /* 0x000000072008723e */ /* 0x002fcc00000000ff */
[----:B------:R-:W1:Y:S01]  /*4fb0*/  MUFU.EX2 R39, R39 ;  /* 0x0000002700277308 */ /* 0x000e620000000800 */
[----:B----4-:R-:W-:Y:S01]  /*4fc0*/  FADD.FTZ R15, R35, R28 ;  /* 0x0000001c230f7221 */ /* 0x010fe20000010000 */
[----:B------:R-:W-:-:S06]  /*4fd0*/  FADD.FTZ R28, R20, R13 ;  /* 0x0000000d141c7221 */ /* 0x000fcc0000010000 */
[----:B------:R-:W3:Y:S01]  /*4fe0*/  MUFU.EX2 R62, R62 ;  /* 0x0000003e003e7308 */ /* 0x000ee20000000800 */
[C---:B--2---:R-:W-:Y:S01]  /*4ff0*/  FADD.FTZ R14, R60.reuse, R15 ;  /* 0x0000000f3c0e7221 */ /* 0x044fe20000010000 */
[----:B------:R-:W-:Y:S01]  /*5000*/  FADD.FTZ R15, R21, R28 ;  /* 0x0000001c150f7221 */ /* 0x000fe20000010000 */
[----:B------:R-:W-:Y:S01]  /*5010*/  F2FP.F16.F32.PACK_AB R9, R60, R35 ;  /* 0x000000233c09723e */ /* 0x000fe200000000ff */
[----:B------:R-:W-:Y:S02]  /*5020*/  IMAD.MOV.U32 R60, RZ, RZ, R71 ;  /* 0x000000ffff3c7224 */ /* 0x000fe400078e0047 */
[----:B------:R-:W-:Y:S01]  /*5030*/  FADD.FTZ R28, R34, R15 ;  /* 0x0000000f221c7221 */ /* 0x000fe20000010000 */
[----:B------:R-:W-:Y:S01]  /*5040*/  IMAD.MOV.U32 R35, RZ, RZ, R71 ;  /* 0x000000ffff237224 */ /* 0x000fe200078e0047 */
[----:B------:R-:W2:Y:S01]  /*5050*/  MUFU.EX2 R43, R43 ;  /* 0x0000002b002b7308 */ /* 0x000ea20000000800 */
[----:B-1----:R-:W-:Y:S01]  /*5060*/  FADD.FTZ R13, R39, R14 ;  /* 0x0000000e270d7221 */ /* 0x002fe20000010000 */
[----:B------:R-:W-:-:S04]  /*5070*/  FADD.FTZ R15, R41, R28 ;  /* 0x0000001c290f7221 */ /* 0x000fc80000010000 */
[----:B------:R-:W-:Y:S01]  /*5080*/  FADD.FTZ R10, R36, R15 ;  /* 0x0000000f240a7221 */ /* 0x000fe20000010000 */
[----:B------:R-:W-:Y:S01]  /*5090*/  F2FP.F16.F32.PACK_AB R15, R58, R25 ;  /* 0x000000193a0f723e */ /* 0x000fe200000000ff */
[----:B------:R-:W1:Y:S01]  /*50a0*/  MUFU.EX2 R66, R66 ;  /* 0x0000004200427308 */ /* 0x000e620000000800 */
[C---:B---3--:R-:W-:Y:S01]  /*50b0*/  FADD.FTZ R14, R62.reuse, R13 ;  /* 0x0000000d3e0e7221 */ /* 0x048fe20000010000 */
[----:B------:R-:W-:Y:S01]  /*50c0*/  F2FP.F16.F32.PACK_AB R13, R29, R24 ;  /* 0x000000181d0d723e */ /* 0x000fe200000000ff */
[--C-:B------:R-:W-:Y:S01]  /*50d0*/  IMAD.MOV.U32 R58, RZ, RZ, R71.reuse ;  /* 0x000000ffff3a7224 */ /* 0x100fe200078e0047 */
[----:B------:R-:W-:Y:S01]  /*50e0*/  F2FP.F16.F32.PACK_AB R11, R62, R39 ;  /* 0x000000273e0b723e */ /* 0x000fe200000000ff */
[--C-:B------:R-:W-:Y:S02]  /*50f0*/  IMAD.MOV.U32 R62, RZ, RZ, R71.reuse ;  /* 0x000000ffff3e7224 */ /* 0x100fe400078e0047 */
[----:B------:R-:W-:Y:S01]  /*5100*/  IMAD.MOV.U32 R39, RZ, RZ, R71 ;  /* 0x000000ffff277224 */ /* 0x000fe200078e0047 */
[----:B------:R-:W3:Y:S01]  /*5110*/  MUFU.EX2 R68, R68 ;  /* 0x0000004400447308 */ /* 0x000ee20000000800 */
[----:B--2---:R-:W-:Y:S01]  /*5120*/  FADD.FTZ R3, R43, R14 ;  /* 0x0000000e2b037221 */ /* 0x004fe20000010000 */
[----:B------:R-:W-:-:S05]  /*5130*/  F2FP.F16.F32.PACK_AB R14, R6, R5 ;  /* 0x00000005060e723e */ /* 0x000fca00000000ff */
[----:B------:R-:W-:Y:S01]  /*5140*/  STSM.16.M88.4 [R22+0x25b00], R12 ;  /* 0x025b000c16007844 */ /* 0x000fe20000000200 */
[----:B------:R-:W2:Y:S01]  /*5150*/  MUFU.EX2 R67, R67 ;  /* 0x0000004300437308 */ /* 0x000ea20000000800 */
[C---:B-1----:R-:W-:Y:S01]  /*5160*/  FADD.FTZ R3, R66.reuse, R3 ;  /* 0x0000000342037221 */ /* 0x042fe20000010000 */
[----:B------:R-:W-:Y:S01]  /*5170*/  F2FP.F16.F32.PACK_AB R25, R66, R43 ;  /* 0x0000002b4219723e */ /* 0x000fe200000000ff */
[----:B------:R-:W-:Y:S01]  /*5180*/  IMAD.MOV.U32 R66, RZ, RZ, R71 ;  /* 0x000000ffff427224 */ /* 0x000fe200078e0047 */
[----:B------:R-:W-:-:S04]  /*5190*/  MOV R43, R71 ;  /* 0x00000047002b7202 */ /* 0x000fc80000000f00 */
[----:B------:R-:W1:Y:S01]  /*51a0*/  MUFU.EX2 R47, R47 ;  /* 0x0000002f002f7308 */ /* 0x000e620000000800 */
[----:B---3--:R-:W-:Y:S01]  /*51b0*/  FADD.FTZ R24, R68, R3 ;  /* 0x0000000344187221 */ /* 0x008fe20000010000 */
[----:B------:R-:W-:Y:S01]  /*51c0*/  FADD.FTZ R3, R45, R10 ;  /* 0x0000000a2d037221 */ /* 0x000fe20000010000 */
[----:B------:R-:W-:-:S03]  /*51d0*/  F2FP.F16.F32.PACK_AB R10, R21, R20 ;  /* 0x00000014150a723e */ /* 0x000fc600000000ff */
[----:B------:R-:W-:Y:S02]  /*51e0*/  FADD.FTZ R28, R38, R3 ;  /* 0x00000003261c7221 */ /* 0x000fe40000010000 */
[----:B------:R-:W3:Y:S01]  /*51f0*/  MUFU.EX2 R70, R70 ;  /* 0x0000004600467308 */ /* 0x000ee20000000800 */
[----:B--2---:R-:W-:Y:S01]  /*5200*/  FADD.FTZ R24, R67, R24 ;  /* 0x0000001843187221 */ /* 0x004fe20000010000 */
[----:B------:R-:W-:Y:S01]  /*5210*/  FADD.FTZ R5, R49, R28 ;  /* 0x0000001c31057221 */ /* 0x000fe20000010000 */
[----:B------:R2:W-:Y:S01]  /*5220*/  STSM.16.M88.4 [R22+0x27300], R8 ;  /* 0x0273000816007844 */ /* 0x0005e20000000200 */
[----:B------:R-:W-:Y:S01]  /*5230*/  F2FP.F16.F32.PACK_AB R27, R67, R68 ;  /* 0x00000044431b723e */ /* 0x000fe200000000ff */
[----:B------:R-:W-:Y:S02]  /*5240*/  IMAD.MOV.U32 R68, RZ, RZ, R71 ;  /* 0x000000ffff447224 */ /* 0x000fe400078e0047 */
[----:B------:R-:W-:Y:S01]  /*5250*/  FADD.FTZ R28, R40, R5 ;  /* 0x00000005281c7221 */ /* 0x000fe20000010000 */
[----:B------:R-:W-:Y:S01]  /*5260*/  MOV R67, R71 ;  /* 0x0000004700437202 */ /* 0x000fe20000000f00 */
[----:B------:R-:W-:Y:S01]  /*5270*/  MUFU.EX2 R57, R57 ;  /* 0x0000003900397308 */ /* 0x000fe20000000800 */
[----:B-1----:R-:W-:Y:S01]  /*5280*/  FADD.FTZ R3, R47, R24 ;  /* 0x000000182f037221 */ /* 0x002fe20000010000 */
[----:B------:R-:W-:Y:S01]  /*5290*/  FADD.FTZ R5, R51, R28 ;  /* 0x0000001c33057221 */ /* 0x000fe20000010000 */
[----:B------:R-:W-:Y:S01]  /*52a0*/  F2FP.F16.F32.PACK_AB R24, R41, R34 ;  /* 0x000000222918723e */ /* 0x000fe200000000ff */
[----:B------:R-:W-:-:S02]  /*52b0*/  IMAD.MOV.U32 R41, RZ, RZ, R71 ;  /* 0x000000ffff297224 */ /* 0x000fc400078e0047 */
[----:B------:R-:W-:Y:S02]  /*52c0*/  FADD.FTZ R30, R42, R5 ;  /* 0x000000052a1e7221 */ /* 0x000fe40000010000 */
[----:B------:R-:W1:Y:S01]  /*52d0*/  MUFU.EX2 R0, R117 ;  /* 0x0000007500007308 */ /* 0x000e620000000800 */
[----:B---3--:R-:W-:Y:S01]  /*52e0*/  F2FP.F16.F32.PACK_AB R29, R70, R47 ;  /* 0x0000002f461d723e */ /* 0x008fe200000000ff */
[----:B------:R-:W-:-:S06]  /*52f0*/  FADD.FTZ R30, R33, R30 ;  /* 0x0000001e211e7221 */ /* 0x000fcc0000010000 */
[----:B------:R-:W-:Y:S08]  /*5300*/  MUFU.EX2 R59, R59 ;  /* 0x0000003b003b7308 */ /* 0x000ff00000000800 */
[----:B------:R-:W2:Y:S01]  /*5310*/  MUFU.EX2 R64, R64 ;  /* 0x0000004000407308 */ /* 0x000ea20000000800 */
[----:B-1----:R-:W-:-:S07]  /*5320*/  F2FP.F16.F32.PACK_AB R31, R0, R57 ;  /* 0x00000039001f723e */ /* 0x002fce00000000ff */
[----:B------:R1:W-:Y:S08]  /*5330*/  MUFU.EX2 R6, R26 ;  /* 0x0000001a00067308 */ /* 0x0003f00000000800 */
[----:B------:R-:W3:Y:S01]  /*5340*/  MUFU.EX2 R53, R53 ;  /* 0x0000003500357308 */ /* 0x000ee20000000800 */
[----:B-1----:R-:W-:Y:S01]  /*5350*/  FADD.FTZ R26, R70, R3 ;  /* 0x00000003461a7221 */ /* 0x002fe20000010000 */
[----:B--2---:R-:W-:Y:S01]  /*5360*/  F2FP.F16.F32.PACK_AB R9, R64, R59 ;  /* 0x0000003b4009723e */ /* 0x004fe200000000ff */
[----:B------:R-:W-:-:S02]  /*5370*/  IMAD.MOV.U32 R70, RZ, RZ, R71 ;  /* 0x000000ffff467224 */ /* 0x000fc400078e0047 */
[----:B------:R-:W-:Y:S01]  /*5380*/  FADD.FTZ R3, R57, R26 ;  /* 0x0000001a39037221 */ /* 0x000fe20000010000 */
[----:B------:R-:W-:Y:S01]  /*5390*/  F2FP.F16.F32.PACK_AB R26, R45, R36 ;  /* 0x000000242d1a723e */ /* 0x000fe200000000ff */
[----:B------:R-:W-:Y:S01]  /*53a0*/  IMAD.MOV.U32 R57, RZ, RZ, R71 ;  /* 0x000000ffff397224 */ /* 0x000fe200078e0047 */
[----:B------:R-:W1:Y:S01]  /*53b0*/  MUFU.EX2 R72, R72 ;  /* 0x0000004800487308 */ /* 0x000e620000000800 */
[----:B------:R-:W-:Y:S01]  /*53c0*/  FADD.FTZ R28, R0, R3 ;  /* 0x00000003001c7221 */ /* 0x000fe20000010000 */
[--C-:B------:R-:W-:Y:S01]  /*53d0*/  IMAD.MOV.U32 R36, RZ, RZ, R71.reuse ;  /* 0x000000ffff247224 */ /* 0x100fe200078e0047 */
[----:B------:R-:W-:Y:S02]  /*53e0*/  STSM.16.M88.4 [R22+0x28b00], R24 ;  /* 0x028b001816007844 */ /* 0x000fe40000000200 */
[----:B------:R-:W-:Y:S01]  /*53f0*/  FADD.FTZ R3, R59, R28 ;  /* 0x0000001c3b037221 */ /* 0x000fe20000010000 */
[----:B------:R-:W-:Y:S01]  /*5400*/  F2FP.F16.F32.PACK_AB R28, R49, R38 ;  /* 0x00000026311c723e */ /* 0x000fe200000000ff */
[----:B------:R-:W-:Y:S01]  /*5410*/  IMAD.MOV.U32 R59, RZ, RZ, R71 ;  /* 0x000000ffff3b7224 */ /* 0x000fe200078e0047 */
[----:B------:R-:W2:Y:S01]  /*5420*/  MUFU.EX2 R61, R121 ;  /* 0x00000079003d7308 */ /* 0x000ea20000000800 */
[----:B------:R-:W-:Y:S01]  /*5430*/  FADD.FTZ R34, R64, R3 ;  /* 0x0000000340227221 */ /* 0x000fe20000010000 */
[----:B------:R-:W-:Y:S01]  /*5440*/  FADD.FTZ R3, R37, R30 ;  /* 0x0000001e25037221 */ /* 0x000fe20000010000 */
[----:B------:R-:W-:Y:S01]  /*5450*/  F2FP.F16.F32.PACK_AB R30, R51, R40 ;  /* 0x00000028331e723e */ /* 0x000fe200000000ff */
[----:B------:R-:W-:-:S02]  /*5460*/  IMAD.MOV.U32 R64, RZ, RZ, R71 ;  /* 0x000000ffff407224 */ /* 0x000fc400078e0047 */
[----:B---3--:R-:W-:Y:S01]  /*5470*/  FADD.FTZ R5, R53, R34 ;  /* 0x0000002235057221 */ /* 0x008fe20000010000 */
[----:B------:R-:W-:Y:S01]  /*5480*/  FADD.FTZ R3, R48, R3 ;  /* 0x0000000330037221 */ /* 0x000fe20000010000 */
[----:B------:R-:W-:Y:S01]  /*5490*/  IMAD.MOV.U32 R51, RZ, RZ, R71 ;  /* 0x000000ffff337224 */ /* 0x000fe200078e0047 */
[----:B------:R-:W3:Y:S01]  /*54a0*/  MUFU.EX2 R74, R74 ;  /* 0x0000004a004a7308 */ /* 0x000ee20000000800 */
[----:B-1----:R-:W-:Y:S01]  /*54b0*/  FADD.FTZ R8, R72, R5 ;  /* 0x0000000548087221 */ /* 0x002fe20000010000 */
[----:B------:R-:W-:Y:S01]  /*54c0*/  FADD.FTZ R10, R44, R3 ;  /* 0x000000032c0a7221 */ /* 0x000fe20000010000 */
[----:B------:R-:W-:Y:S01]  /*54d0*/  F2FP.F16.F32.PACK_AB R11, R72, R53 ;  /* 0x00000035480b723e */ /* 0x000fe200000000ff */
[----:B------:R1:W-:Y:S01]  /*54e0*/  STSM.16.M88.4 [R22+0x2a300], R28 ;  /* 0x02a3001c16007844 */ /* 0x0003e20000000200 */
[C---:B------:R-:W-:Y:S01]  /*54f0*/  F2FP.F16.F32.PACK_AB R44, R69.reuse, R44 ;  /* 0x0000002c452c723e */ /* 0x040fe200000000ff */
[----:B------:R-:W-:Y:S01]  /*5500*/  FADD.FTZ R5, R69, R10 ;  /* 0x0000000a45057221 */ /* 0x000fe20000010000 */
[----:B------:R-:W-:Y:S01]  /*5510*/  F2FP.F16.F32.PACK_AB R10, R48, R37 ;  /* 0x00000025300a723e */ /* 0x000fe200000000ff */
[----:B------:R-:W4:Y:S01]  /*5520*/  MUFU.EX2 R123, R123 ;  /* 0x0000007b007b7308 */ /* 0x000f220000000800 */
[----:B--2---:R-:W-:Y:S01]  /*5530*/  FADD.FTZ R3, R61, R8 ;  /* 0x000000083d037221 */ /* 0x004fe20000010000 */
[----:B------:R-:W-:Y:S01]  /*5540*/  FADD.FTZ R14, R46, R5 ;  /* 0x000000052e0e7221 */ /* 0x000fe20000010000 */
[----:B------:R-:W-:Y:S01]  /*5550*/  F2FP.F16.F32.PACK_AB R8, R33, R42 ;  /* 0x0000002a2108723e */ /* 0x000fe200000000ff */
[--C-:B------:R-:W-:Y:S01]  /*5560*/  IMAD.MOV.U32 R69, RZ, RZ, R71.reuse ;  /* 0x000000ffff457224 */ /* 0x100fe200078e0047 */
[-C--:B------:R-:W-:Y:S01]  /*5570*/  MOV R49, R71.reuse ;  /* 0x0000004700317202 */ /* 0x080fe20000000f00 */
[----:B------:R-:W-:Y:S01]  /*5580*/  IMAD.MOV.U32 R53, RZ, RZ, R71 ;  /* 0x000000ffff357224 */ /* 0x000fe200078e0047 */
[----:B------:R-:W-:Y:S01]  /*5590*/  MOV R37, R71 ;  /* 0x0000004700257202 */ /* 0x000fe20000000f00 */
[----:B------:R-:W2:Y:S01]  /*55a0*/  MUFU.EX2 R125, R125 ;  /* 0x0000007d007d7308 */ /* 0x000ea20000000800 */
[C---:B---3--:R-:W-:Y:S01]  /*55b0*/  FADD.FTZ R12, R74.reuse, R3 ;  /* 0x000000034a0c7221 */ /* 0x048fe20000010000 */
[----:B------:R3:W-:Y:S01]  /*55c0*/  STSM.16.M88.4 [R22+0x2bb00], R8 ;  /* 0x02bb000816007844 */ /* 0x0007e20000000200 */
[----:B------:R-:W-:Y:S01]  /*55d0*/  F2FP.F16.F32.PACK_AB R45, R74, R61 ;  /* 0x0000003d4a2d723e */ /* 0x000fe200000000ff */
[--C-:B------:R-:W-:Y:S01]  /*55e0*/  IMAD.MOV.U32 R48, RZ, RZ, R71.reuse ;  /* 0x000000ffff307224 */ /* 0x100fe200078e0047 */
[-C--:B------:R-:W-:Y:S01]  /*55f0*/  MOV R61, R71.reuse ;  /* 0x00000047003d7202 */ /* 0x080fe20000000f00 */
[--C-:B------:R-:W-:Y:S01]  /*5600*/  IMAD.MOV.U32 R42, RZ, RZ, R71.reuse ;  /* 0x000000ffff2a7224 */ /* 0x100fe200078e0047 */
[----:B-1----:R-:W-:Y:S01]  /*5610*/  MOV R31, R71 ;  /* 0x00000047001f7202 */ /* 0x002fe20000000f00 */
[----:B------:R-:W1:Y:S01]  /*5620*/  MUFU.EX2 R73, R73 ;  /* 0x0000004900497308 */ /* 0x000e620000000800 */
[----:B----4-:R-:W-:Y:S01]  /*5630*/  FADD.FTZ R3, R123, R12 ;  /* 0x0000000c7b037221 */ /* 0x010fe20000010000 */
[----:B------:R-:W-:Y:S01]  /*5640*/  F2FP.F16.F32.PACK_AB R47, R6, R123 ;  /* 0x0000007b062f723e */ /* 0x000fe200000000ff */
[----:B------:R-:W-:-:S02]  /*5650*/  IMAD.MOV.U32 R40, RZ, RZ, R71 ;  /* 0x000000ffff287224 */ /* 0x000fc400078e0047 */
[----:B------:R-:W-:Y:S01]  /*5660*/  FADD.FTZ R12, R6, R3 ;  /* 0x00000003060c7221 */ /* 0x000fe20000010000 */
[--C-:B------:R-:W-:Y:S02]  /*5670*/  IMAD.MOV.U32 R38, RZ, RZ, R71.reuse ;  /* 0x000000ffff267224 */ /* 0x100fe400078e0047 */
[----:B------:R-:W4:Y:S01]  /*5680*/  MUFU.EX2 R50, R50 ;  /* 0x0000003200327308 */ /* 0x000f220000000800 */
[----:B--2---:R-:W-:Y:S01]  /*5690*/  FADD.FTZ R3, R125, R12 ;  /* 0x0000000c7d037221 */ /* 0x004fe20000010000 */
[--C-:B------:R-:W-:Y:S02]  /*56a0*/  IMAD.MOV.U32 R34, RZ, RZ, R71.reuse ;  /* 0x000000ffff227224 */ /* 0x100fe400078e0047 */
[--C-:B------:R-:W-:Y:S02]  /*56b0*/  IMAD.MOV.U32 R33, RZ, RZ, R71.reuse ;  /* 0x000000ffff217224 */ /* 0x100fe400078e0047 */
[--C-:B------:R-:W-:Y:S02]  /*56c0*/  IMAD.MOV.U32 R30, RZ, RZ, R71.reuse ;  /* 0x000000ffff1e7224 */ /* 0x100fe400078e0047 */
[----:B------:R-:W2:Y:S01]  /*56d0*/  MUFU.EX2 R77, R77 ;  /* 0x0000004d004d7308 */ /* 0x000ea20000000800 */
[C---:B-1----:R-:W-:Y:S01]  /*56e0*/  FADD.FTZ R5, R73.reuse, R14 ;  /* 0x0000000e49057221 */ /* 0x042fe20000010000 */
[----:B------:R-:W-:Y:S01]  /*56f0*/  F2FP.F16.F32.PACK_AB R46, R73, R46 ;  /* 0x0000002e492e723e */ /* 0x000fe200000000ff */
[----:B------:R-:W-:-:S02]  /*5700*/  IMAD.MOV.U32 R29, RZ, RZ, R71 ;  /* 0x000000ffff1d7224 */ /* 0x000fc400078e0047 */
[----:B------:R-:W-:Y:S02]  /*5710*/  IMAD.MOV.U32 R28, RZ, RZ, R71 ;  /* 0x000000ffff1c7224 */ /* 0x000fe400078e0047 */
[----:B------:R1:W-:Y:S01]  /*5720*/  STSM.16.M88.4 [R22+0x2d300], R44 ;  /* 0x02d3002c16007844 */ /* 0x0003e20000000200 */
[----:B------:R-:W5:Y:S01]  /*5730*/  MUFU.EX2 R52, R52 ;  /* 0x0000003400347308 */ /* 0x000f620000000800 */
[----:B----4-:R-:W-:-:S07]  /*5740*/  FADD.FTZ R14, R50, R5 ;  /* 0x00000005320e7221 */ /* 0x010fce0000010000 */
[----:B------:R-:W4:Y:S01]  /*5750*/  MUFU.EX2 R81, R81 ;  /* 0x0000005100517308 */ /* 0x000f220000000800 */
[C---:B--2---:R-:W-:Y:S01]  /*5760*/  FADD.FTZ R5, R77.reuse, R14 ;  /* 0x0000000e4d057221 */ /* 0x044fe20000010000 */
[----:B---3--:R-:W-:Y:S01]  /*5770*/  F2FP.F16.F32.PACK_AB R8, R77, R50 ;  /* 0x000000324d08723e */ /* 0x008fe200000000ff */
[--C-:B------:R-:W-:Y:S02]  /*5780*/  IMAD.MOV.U32 R50, RZ, RZ, R71.reuse ;  /* 0x000000ffff327224 */ /* 0x100fe400078e0047 */
[----:B-1----:R-:W-:-:S03]  /*5790*/  IMAD.MOV.U32 R47, RZ, RZ, R71 ;  /* 0x000000ffff2f7224 */ /* 0x002fc600078e0047 */
[----:B------:R-:W1:Y:S01]  /*57a0*/  MUFU.EX2 R20, R79 ;  /* 0x0000004f00147308 */ /* 0x000e620000000800 */
[----:B-----5:R-:W-:Y:S01]  /*57b0*/  FADD.FTZ R24, R52, R5 ;  /* 0x0000000534187221 */ /* 0x020fe20000010000 */
[--C-:B------:R-:W-:Y:S02]  /*57c0*/  IMAD.MOV.U32 R46, RZ, RZ, R71.reuse ;  /* 0x000000ffff2e7224 */ /* 0x100fe400078e0047 */
[--C-:B------:R-:W-:Y:S02]  /*57d0*/  IMAD.MOV.U32 R45, RZ, RZ, R71.reuse ;  /* 0x000000ffff2d7224 */ /* 0x100fe400078e0047 */
[--C-:B------:R-:W-:Y:S02]  /*57e0*/  IMAD.MOV.U32 R44, RZ, RZ, R71.reuse ;  /* 0x000000ffff2c7224 */ /* 0x100fe400078e0047 */
[----:B------:R-:W2:Y:S01]  /*57f0*/  MUFU.EX2 R127, R127 ;  /* 0x0000007f007f7308 */ /* 0x000ea20000000800 */
[C---:B----4-:R-:W-:Y:S01]  /*5800*/  FADD.FTZ R5, R81.reuse, R24 ;  /* 0x0000001851057221 */ /* 0x050fe20000010000 */
[----:B------:R-:W-:Y:S01]  /*5810*/  F2FP.F16.F32.PACK_AB R10, R81, R52 ;  /* 0x00000034510a723e */ /* 0x000fe200000000ff */
[----:B------:R-:W-:-:S05]  /*5820*/  IMAD.MOV.U32 R52, RZ, RZ, R71 ;  /* 0x000000ffff347224 */ /* 0x000fca00078e0047 */
[----:B------:R-:W3:Y:S01]  /*5830*/  MUFU.EX2 R32, R129 ;  /* 0x0000008100207308 */ /* 0x000ee20000000800 */
[C---:B-1----:R-:W-:Y:S01]  /*5840*/  F2FP.F16.F32.PACK_AB R9, R20.reuse, R125 ;  /* 0x0000007d1409723e */ /* 0x042fe200000000ff */
[----:B------:R-:W-:-:S06]  /*5850*/  FADD.FTZ R14, R20, R3 ;  /* 0x00000003140e7221 */ /* 0x000fcc0000010000 */
[----:B------:R-:W1:Y:S01]  /*5860*/  MUFU.EX2 R54, R54 ;  /* 0x0000003600367308 */ /* 0x000e620000000800 */
[----:B--2---:R-:W-:-:S07]  /*5870*/  FADD.FTZ R3, R127, R14 ;  /* 0x0000000e7f037221 */ /* 0x004fce0000010000 */
[----:B------:R-:W2:Y:S01]  /*5880*/  MUFU.EX2 R83, R83 ;  /* 0x0000005300537308 */ /* 0x000ea20000000800 */
[C---:B---3--:R-:W-:Y:S01]  /*5890*/  F2FP.F16.F32.PACK_AB R11, R32.reuse, R127 ;  /* 0x0000007f200b723e */ /* 0x048fe200000000ff */
[----:B------:R-:W-:Y:S01]  /*58a0*/  FADD.FTZ R6, R32, R3 ;  /* 0x0000000320067221 */ /* 0x000fe20000010000 */
[----:B------:R-:W-:-:S03]  /*58b0*/  IMAD.MOV.U32 R32, RZ, RZ, R71 ;  /* 0x000000ffff207224 */ /* 0x000fc600078e0047 */
[----:B------:R-:W-:Y:S02]  /*58c0*/  STSM.16.M88.4 [R22+0x2eb00], R8 ;  /* 0x02eb000816007844 */ /* 0x000fe40000000200 */
[----:B------:R-:W-:Y:S01]  /*58d0*/  MUFU.EX2 R55, R55 ;  /* 0x0000003700377308 */ /* 0x000fe20000000800 */
[----:B-1----:R-:W-:-:S07]  /*58e0*/  FADD.FTZ R14, R54, R5 ;  /* 0x00000005360e7221 */ /* 0x002fce0000010000 */
[----:B------:R-:W1:Y:S01]  /*58f0*/  MUFU.EX2 R56, R56 ;  /* 0x0000003800387308 */ /* 0x000e620000000800 */
[C---:B--2---:R-:W-:Y:S01]  /*5900*/  F2FP.F16.F32.PACK_AB R24, R83.reuse, R54 ;  /* 0x000000365318723e */ /* 0x044fe200000000ff */
[----:B------:R-:W-:Y:S01]  /*5910*/  FADD.FTZ R14, R83, R14 ;  /* 0x0000000e530e7221 */ /* 0x000fe20000010000 */
[----:B------:R-:W-:-:S05]  /*5920*/  IMAD.MOV.U32 R54, RZ, RZ, R71 ;  /* 0x000000ffff367224 */ /* 0x000fca00078e0047 */
[----:B------:R-:W2:Y:S08]  /*5930*/  MUFU.EX2 R131, R131 ;  /* 0x0000008300837308 */ /* 0x000eb00000000800 */
[----:B------:R-:W3:Y:S01]  /*5940*/  MUFU.EX2 R0, R133 ;  /* 0x0000008500007308 */ /* 0x000ee20000000800 */
[----:B-1----:R-:W-:-:S07]  /*5950*/  F2FP.F16.F32.PACK_AB R26, R56, R55 ;  /* 0x00000037381a723e */ /* 0x002fce00000000ff */
[----:B------:R-:W-:Y:S01]  /*5960*/  MUFU.EX2 R135, R135 ;  /* 0x0000008700877308 */ /* 0x000fe20000000800 */
[----:B--2---:R-:W-:-:S07]  /*5970*/  FADD.FTZ R3, R131, R6 ;  /* 0x0000000683037221 */ /* 0x004fce0000010000 */
[----:B------:R-:W1:Y:S01]  /*5980*/  MUFU.EX2 R12, R137 ;  /* 0x00000089000c7308 */ /* 0x000e620000000800 */
[C---:B---3--:R-:W-:Y:S01]  /*5990*/  F2FP.F16.F32.PACK_AB R25, R0.reuse, R131 ;  /* 0x000000830019723e */ /* 0x048fe200000000ff */
[----:B------:R-:W-:Y:S01]  /*59a0*/  FADD.FTZ R6, R0, R3 ;  /* 0x0000000300067221 */ /* 0x000fe20000010000 */
[----:B------:R-:W-:Y:S01]  /*59b0*/  FADD.FTZ R3, R55, R14 ;  /* 0x0000000e37037221 */ /* 0x000fe20000010000 */
[----:B------:R-:W-:-:S03]  /*59c0*/  MOV R55, R71 ;  /* 0x0000004700377202 */ /* 0x000fc60000000f00 */
[----:B------:R-:W-:Y:S01]  /*59d0*/  FADD.FTZ R3, R56, R3 ;  /* 0x0000000338037221 */ /* 0x000fe20000010000 */
[----:B------:R-:W-:Y:S01]  /*59e0*/  IMAD.MOV.U32 R56, RZ, RZ, R71 ;  /* 0x000000ffff387224 */ /* 0x000fe200078e0047 */
[----:B-1----:R-:W-:Y:S01]  /*59f0*/  F2FP.F16.F32.PACK_AB R27, R12, R135 ;  /* 0x000000870c1b723e */ /* 0x002fe200000000ff */
[----:B------:R-:W-:-:S04]  /*5a00*/  FADD.FTZ R135, R135, R6 ;  /* 0x0000000687877221 */ /* 0x000fc80000010000 */
[----:B------:R1:W-:Y:S01]  /*5a10*/  STSM.16.M88.4 [R22+0x30300], R24 ;  /* 0x0303001816007844 */ /* 0x0003e20000000200 */
[----:B------:R-:W-:Y:S01]  /*5a20*/  FADD.FTZ R0, R12, R135 ;  /* 0x000000870c007221 */ /* 0x000fe20000010000 */
[----:B------:R2:W-:Y:S06]  /*5a30*/  MEMBAR.ALL.CTA ;  /* 0x0000000000007992 */ /* 0x0005ec0000008000 */
[----:B--2---:R-:W2:Y:S01]  /*5a40*/  FENCE.VIEW.ASYNC.S ;  /* 0x00000000000073c6 */ /* 0x004ea20000000000 */
[--C-:B-1----:R-:W-:Y:S01]  /*5a50*/  IMAD.MOV.U32 R27, RZ, RZ, R71.reuse ;  /* 0x000000ffff1b7224 */ /* 0x102fe200078e0047 */
[----:B------:R-:W-:Y:S01]  /*5a60*/  MOV R25, R71 ;  /* 0x0000004700197202 */ /* 0x000fe20000000f00 */
[----:B------:R-:W-:-:S02]  /*5a70*/  IMAD.MOV.U32 R26, RZ, RZ, R71 ;  /* 0x000000ffff1a7224 */ /* 0x000fc400078e0047 */
[----:B------:R-:W-:Y:S01]  /*5a80*/  IMAD.MOV.U32 R24, RZ, RZ, R71 ;  /* 0x000000ffff187224 */ /* 0x000fe200078e0047 */
[----:B--2---:R-:W-:Y:S01]  /*5a90*/  NOP ;  /* 0x0000000000007918 */ /* 0x004fe20000000000 */
[----:B------:R-:W-:Y:S05]  /*5aa0*/  @!P2 BRA `(.L_x_9796) ;  /* 0x0000004c0030a947 */ /* 0x000fea0003800000 */
[----:B------:R-:W-:Y:S01]  /*5ab0*/  UMOV UR60, UR61 ;  /* 0x0000003d003c7c82 */ /* 0x000fe20008000000 */
[----:B------:R-:W-:Y:S01]  /*5ac0*/  R2UR UR61, R148 ;  /* 0x00000000943d72ca */ /* 0x000fe200000e0000 */
[----:B------:R-:W-:Y:S01]  /*5ad0*/  ULDC.64 UR6, c[0x0][0x3f8] ;  /* 0x0000fe0000067ab9 */ /* 0x000fe20000000a00 */
        /* <DEDUP_REMOVED lines=26> */
[----:B------:R-:W-:Y:S01]  /*5c80*/  IMAD.U32 R7, RZ, RZ, UR6 ;  /* 0x00000006ff077e24 */ /* 0x000fe2000f8e00ff */
[----:B------:R-:W-:Y:S01]  /*5c90*/  MOV R6, UR7 ;  /* 0x0000000700067c02 */ /* 0x000fe20008000f00 */
[----:B------:R-:W-:Y:S01]  /*5ca0*/  UMOV UR45, UR46 ;  /* 0x0000002e002d7c82 */ /* 0x000fe20008000000 */
[----:B------:R-:W-:-:S05]  /*5cb0*/  ULDC UR40, c[0x0][0x9d8] ;  /* 0x0002760000287ab9 */ /* 0x000fca0000000800 */
.L_x_9805:
        /* <DEDUP_REMOVED lines=11> */
.L_x_9798:
[----:B------:R-:W-:Y:S01]  /*5d70*/  R2UR UR7, R148 ;  /* 0x00000000940772ca */ /* 0x000fe200000e0000 */
[----:B------:R-:W-:-:S12]  /*5d80*/  ULEA UR6, UR46, UR47, 0x3 ;  /* 0x0000002f2e067291 */ /* 0x000fd8000f8e183f */
[----:B------:R-:W-:-:S05]  /*5d90*/  IMAD.U32 R9, RZ, RZ, UR7 ;  /* 0x00000007ff097e24 */ /* 0x000fca000f8e00ff */
[----:B------:R-:W-:-:S04]  /*5da0*/  SHF.L.U32 R9, R9, 0x1f, RZ ;  /* 0x0000001f09097819 */ /* 0x000fc800000006ff */
[----:B------:R1:W2:Y:S01]  /*5db0*/  SYNCS.PHASECHK.TRANS64.TRYWAIT P2, [UR6+0x31c30], R9 ;  /* 0x031c3009ff0075a7 */ /* 0x0002a20008040146 */
[----:B------:R-:W-:Y:S05]  /*5dc0*/  @!P0 BRA `(.L_x_9799) ;  /* 0x0000000000048947 */ /* 0x000fea0003800000 */
[----:B------:R-:W-:Y:S01]  /*5dd0*/  BPT.TRAP 0x1 ;  /* 0x000000040000795c */ /* 0x000fe20000300000 */
.L_x_9799:
[----:B--2---:R-:W-:Y:S05]  /*5de0*/  @P2 BRA `(.L_x_9797) ;  /* 0x0000000000082947 */ /* 0x004fea0003800000 */
[----:B------:R-:W2:Y:S02]  /*5df0*/  SYNCS.PHASECHK.TRANS64.TRYWAIT P2, [UR6+0x31c30], R9 ;  /* 0x031c3009ff0075a7 */ /* 0x000ea40008040146 */
[----:B--2---:R-:W-:Y:S05]  /*5e00*/  @!P2 BRA `(.L_x_9800) ;  /* 0x000000d4004ca947 */ /* 0x004fea0003800000 */
.L_x_9797:
[----:B-12---:R-:W-:Y:S01]  /*5e10*/  VIADD R9, R16, 0x8 ;  /* 0x0000000810097836 */ /* 0x006fe20000000000 */
[----:B------:R-:W-:Y:S01]  /*5e20*/  UIMAD UR6, UR46, 0x6c0, UR41 ;  /* 0x000006c02e0678a4 */ /* 0x000fe2000f8e0229 */
[----:B------:R-:W-:Y:S01]  /*5e30*/  UMOV UR7, 0x80000020 ;  /* 0x8000002000077882 */ /* 0x000fe20000000000 */
[----:B------:R-:W-:Y:S02]  /*5e40*/  UMOV UR28, UR4 ;  /* 0x00000004001c7c82 */ /* 0x000fe40008000000 */
[----:B------:R1:W-:Y:S01]  /*5e50*/  BAR.SYNC.DEFER_BLOCKING R9, 0x100 ;  /* 0x000400090000751d */ /* 0x0003e20000010000 */
[----:B------:R-:W-:Y:S02]  /*5e60*/  UIADD3 UR30, UR6, 0x40, URZ ;  /* 0x00000040061e7890 */ /* 0x000fe4000fffe03f */
[----:B------:R-:W-:Y:S02]  /*5e70*/  UIADD3 UR34, UR6, 0x80, URZ ;  /* 0x0000008006227890 */ /* 0x000fe4000fffe03f */
[----:B------:R-:W-:Y:S01]  /*5e80*/  UIADD3 UR38, UR6, 0xc0, URZ ;  /* 0x000000c006267890 */ /* 0x000fe2000fffe03f */
        /* <DEDUP_REMOVED lines=15> */
[----:B------:R-:W-:Y:S01]  /*5f80*/  WARPGROUP.ARRIVE ;  /* 0x00000000000079c5 */ /* 0x000fe20000000000 */
[----:B------:R-:W-:Y:S01]  /*5f90*/  UMOV UR55, 0x80000020 ;  /* 0x8000002000377882 */ /* 0x000fe20000000000 */
[----:B------:R-:W-:Y:S01]  /*5fa0*/  UIADD3 UR58, UR6, 0x180, URZ ;  /* 0x00000180063a7890 */ /* 0x000fe2000fffe03f */
[----:B------:R-:W-:Y:S01]  /*5fb0*/  UMOV UR56, UR4 ;  /* 0x0000000400387c82 */ /* 0x000fe20008000000 */
[----:B------:R-:W-:-:S02]  /*5fc0*/  UMOV UR57, UR5 ;  /* 0x0000000500397c82 */ /* 0x000fc40008000000 */
[----:B------:R-:W-:Y:S01]  /*5fd0*/  HGMMA.64x16x16.F32 R136, gdesc[UR4], RZ, !UPT, gsb0 ;  /* 0x00200000048879f0 */ /* 0x000fe2000c0008ff */
[----:B------:R-:W-:Y:S01]  /*5fe0*/  UMOV UR59, 0x80000020 ;  /* 0x80000020003b7882 */ /* 0x000fe20000000000 */
        /* <DEDUP_REMOVED lines=328> */
.L_x_9802:
[----:B------:R-:W-:Y:S01]  /*7470*/  ULEA UR6, UR45, UR47, 0x3 ;  /* 0x0000002f2d067291 */ /* 0x000fe2000f8e183f */
[----:B------:R-:W-:-:S05]  /*7480*/  IMAD.U32 R9, RZ, RZ, UR61 ;  /* 0x0000003dff097e24 */ /* 0x000fca000f8e00ff */
[----:B------:R-:W-:-:S04]  /*7490*/  SHF.L.U32 R9, R9, 0x1f, RZ ;  /* 0x0000001f09097819 */ /* 0x000fc800000006ff */
[----:B------:R1:W2:Y:S01]  /*74a0*/  SYNCS.PHASECHK.TRANS64.TRYWAIT P2, [UR6+0x31c50], R9 ;  /* 0x031c5009ff0075a7 */ /* 0x0002a20008040146 */
[----:B------:R-:W-:Y:S05]  /*74b0*/  @!P0 BRA `(.L_x_9803) ;  /* 0x0000000000048947 */ /* 0x000fea0003800000 */
[----:B------:R-:W-:Y:S01]  /*74c0*/  BPT.TRAP 0x1 ;  /* 0x000000040000795c */ /* 0x000fe20000300000 */
.L_x_9803:
[----:B--2---:R-:W-:Y:S05]  /*74d0*/  @P2 BRA `(.L_x_9801) ;  /* 0x0000000000082947 */ /* 0x004fea0003800000 */
[----:B------:R-:W2:Y:S02]  /*74e0*/  SYNCS.PHASECHK.TRANS64.TRYWAIT P2, [UR6+0x31c50], R9 ;  /* 0x031c5009ff0075a7 */ /* 0x000ea40008040146 */
[----:B--2---:R-:W-:Y:S05]  /*74f0*/  @!P2 BRA `(.L_x_9804) ;  /* 0x000000bc00a8a947 */ /* 0x004fea0003800000 */
.L_x_9801:
[----:B------:R-:W-:Y:S01]  /*7500*/  UIADD3 UR6, UR47, 0x200, URZ ;  /* 0x000002002f067890 */ /* 0x000fe2000fffe03f */
[----:B------:R-:W-:Y:S01]  /*7510*/  R2UR UR10, R145 ;  /* 0x00000000910a72ca */ /* 0x000fe200000e0000 */
[----:B------:R-:W-:Y:S01]  /*7520*/  WARPGROUP.ARRIVE ;  /* 0x00000000000079c5 */ /* 0x000fe20000000000 */
[----:B------:R-:W-:Y:S01]  /*7530*/  UMOV UR29, 0xc0000010 ;  /* 0xc0000010001d7882 */ /* 0x000fe20000000000 */
[----:B------:R-:W-:Y:S01]  /*7540*/  USHF.R.U32.HI UR6, URZ, 0x4, UR6 ;  /* 0x000000043f067899 */ /* 0x000fe20008011606 */
[----:B------:R-:W-:Y:S01]  /*7550*/  R2UR UR11, R6 ;  /* 0x00000000060b72ca */ /* 0x000fe200000e0000 */
[----:B------:R-:W-:Y:S01]  /*7560*/  UMOV UR31, 0x80000020 ;  /* 0x80000020001f7882 */ /* 0x000fe20000000000 */
[----:B------:R-:W-:Y:S01]  /*7570*/  FMUL.FTZ R153, R108, UR40 ;  /* 0x000000286c997c20 */ /* 0x000fe20008410000 */
[----:B------:R-:W-:Y:S01]  /*7580*/  ULOP3.LUT UR6, UR6, 0x3fff, URZ, 0xc0, !UPT ;  /* 0x00003fff06067892 */ /* 0x000fe2000f8ec03f */
[----:B------:R-:W3:Y:S01]  /*7590*/  LDC R108, c[0x0][0x288] ;  /* 0x0000a200ff6c7b82 */ /* 0x000ee20000000800 */
[----:B------:R-:W-:Y:S01]  /*75a0*/  ULDC UR14, c[0x0][0x2e0] ;  /* 0x0000b800000e7ab9 */ /* 0x000fe20000000800 */
[----:B------:R-:W-:Y:S01]  /*75b0*/  FMUL.FTZ R149, R136, UR40 ;  /* 0x0000002888957c20 */ /* 0x000fe20008410000 */
[----:B------:R-:W-:Y:S01]  /*75c0*/  ULOP3.LUT UR7, UR6, 0x2400000, URZ, 0xfc, !UPT ;  /* 0x0240000006077892 */ /* 0x000fe2000f8efc3f */
[----:B------:R-:W-:Y:S01]  /*75d0*/  FMUL.FTZ R154, R96, UR40 ;  /* 0x00000028609a7c20 */ /* 0x000fe20008410000 */
[----:B------:R-:W-:Y:S01]  /*75e0*/  ULOP3.LUT UR6, UR10, 0x10000, URZ, 0xfc, !UPT ;  /* 0x000100000a067892 */ /* 0x000fe2000f8efc3f */
[----:B------:R-:W-:Y:S01]  /*75f0*/  R2UR UR10, R7 ;  /* 0x00000000070a72ca */ /* 0x000fe200000e0000 */
[----:B------:R-:W-:Y:S01]  /*7600*/  UIMAD UR7, UR45, 0x6c0, UR7 ;  /* 0x000006c02d0778a4 */ /* 0x000fe2000f8e0207 */
[----:B------:R-:W-:Y:S01]  /*7610*/  FMUL.FTZ R136, R137, UR40 ;  /* 0x0000002889887c20 */ /* 0x000fe20008410000 */
[----:B------:R-:W-:Y:S01]  /*7620*/  FMUL.FTZ R96, R98, UR40 ;  /* 0x0000002862607c20 */ /* 0x000fe20008410000 */
[----:B------:R-:W4:Y:S01]  /*7630*/  MUFU.TANH R149, R149 ;  /* 0x0000009500957308 */ /* 0x000f220000002400 */
[----:B-12---:R-:W-:Y:S01]  /*7640*/  FMUL.FTZ R9, R138, UR40 ;  /* 0x000000288a097c20 */ /* 0x006fe20008410000 */
[----:B------:R-:W-:Y:S01]  /*7650*/  UMOV UR28, UR6 ;  /* 0x00000006001c7c82 */ /* 0x000fe20008000000 */
[----:B------:R-:W-:Y:S01]  /*7660*/  FMUL.FTZ R138, R140, UR40 ;  /* 0x000000288c8a7c20 */ /* 0x000fe20008410000 */
[----:B------:R-:W-:Y:S01]  /*7670*/  UMOV UR30, UR7 ;  /* 0x00000007001e7c82 */ /* 0x000fe20008000000 */
[----:B------:R-:W-:Y:S01]  /*7680*/  FMUL.FTZ R21, R122, UR40 ;  /* 0x000000287a157c20 */ /* 0x000fe20008410000 */
[----:B------:R-:W-:Y:S01]  /*7690*/  HGMMA.64x96x16.F32 R24, gdesc[UR28].tnspB, R24, gsb0 ;  /* 0x416000001c1879f0 */ /* 0x000fe20008000818 */
[----:B------:R-:W-:Y:S01]  /*76a0*/  UIADD3 UR28, UR6, 0x180, URZ ;  /* 0x00000180061c7890 */ /* 0x000fe2000fffe03f */
[----:B------:R-:W1:Y:S01]  /*76b0*/  MUFU.TANH R136, R136 ;  /* 0x0000008800887308 */ /* 0x000e620000002400 */
[----:B------:R-:W-:Y:S01]  /*76c0*/  UIADD3 UR30, UR7, 0x40, URZ ;  /* 0x00000040071e7890 */ /* 0x000fe2000fffe03f */
[----:B------:R-:W-:Y:S01]  /*76d0*/  FMUL.FTZ R122, R127, UR40 ;  /* 0x000000287f7a7c20 */ /* 0x000fe20008410000 */
[----:B------:R-:W-:Y:S01]  /*76e0*/  UMOV UR29, 0xc0000010 ;  /* 0xc0000010001d7882 */ /* 0x000fe20000000000 */
[----:B------:R-:W-:Y:S01]  /*76f0*/  UMOV UR31, 0x80000020 ;  /* 0x80000020001f7882 */ /* 0x000fe20000000000 */
[----:B------:R-:W-:Y:S01]  /*7700*/  UISETP.NE.U32.AND UP0, UPT, UR10, URZ, UPT ;  /* 0x0000003f0a00728c */ /* 0x000fe2000bf05070 */
[----:B------:R-:W-:Y:S01]  /*7710*/  FMUL.FTZ R137, R141, UR40 ;  /* 0x000000288d897c20 */ /* 0x000fe20008410000 */
[----:B------:R-:W-:Y:S01]  /*7720*/  UIMAD UR10, UR60, -0x90, UR42 ;  /* 0xffffff703c0a78a4 */ /* 0x000fe2000f8e022a */
[----:B------:R-:W-:Y:S01]  /*7730*/  FMUL.FTZ R127, R112, UR40 ;  /* 0x00000028707f7c20 */ /* 0x000fe20008410000 */
[----:B------:R-:W-:Y:S01]  /*7740*/  UISETP.NE.AND.EX UP0, UPT, UR11, URZ, UPT, UP0 ;  /* 0x0000003f0b00728c */ /* 0x000fe2000bf05300 */
[----:B------:R-:W-:Y:S01]  /*7750*/  FMUL.FTZ R112, R114, UR40 ;  /* 0x0000002872707c20 */ /* 0x000fe20008410000 */
[----:B------:R-:W-:Y:S01]  /*7760*/  UIADD3 UR10, UR10, 0x1, URZ ;  /* 0x000000010a0a7890 */ /* 0x000fe2000fffe03f */
[----:B------:R-:W2:Y:S01]  /*7770*/  MUFU.TANH R138, R138 ;  /* 0x0000008a008a7308 */ /* 0x000ea20000002400 */
[----:B------:R-:W-:Y:S01]  /*7780*/  ULDC UR11, c[0x0][0x404] ;  /* 0x00010100000b7ab9 */ /* 0x000fe20000000800 */
[----:B------:R-:W-:Y:S01]  /*7790*/  FMUL.FTZ R114, R118, UR40 ;  /* 0x0000002876727c20 */ /* 0x000fe20008410000 */
[----:B------:R-:W-:Y:S01]  /*77a0*/  USEL UR11, UR11, 0x1, UP0 ;  /* 0x000000010b0b7887 */ /* 0x000fe20008000000 */
[----:B------:R-:W-:Y:S01]  /*77b0*/  FMUL.FTZ R10, R139, UR40 ;  /* 0x000000288b0a7c20 */ /* 0x000fe20008410000 */
[----:B------:R-:W-:Y:S01]  /*77c0*/  FMUL.FTZ R139, R128, UR40 ;  /* 0x00000028808b7c20 */ /* 0x000fe20008410000 */
[----:B------:R-:W-:Y:S01]  /*77d0*/  FMUL.FTZ R129, R129, UR40 ;  /* 0x0000002881817c20 */ /* 0x000fe20008410000 */
[----:B------:R-:W-:Y:S01]  /*77e0*/  UIMAD UR10, UR11, UR14, UR10 ;  /* 0x0000000e0b0a72a4 */ /* 0x000fe2000f8e020a */
[----:B------:R-:W5:Y:S01]  /*77f0*/  MUFU.TANH R137, R137 ;  /* 0x0000008900897308 */ /* 0x000f620000002400 */
[----:B------:R-:W-:Y:S01]  /*7800*/  FMUL.FTZ R140, R132, UR40 ;  /* 0x00000028848c7c20 */ /* 0x000fe20008410000 */
[----:B------:R-:W-:Y:S01]  /*7810*/  FMUL.FTZ R141, R116, UR40 ;  /* 0x00000028748d7c20 */ /* 0x000fe20008410000 */
[----:B------:R-:W-:Y:S01]  /*7820*/  FMUL.FTZ R116, R117, UR40 ;  /* 0x0000002875747c20 */ /* 0x000fe20008410000 */
[----:B------:R-:W-:Y:S01]  /*7830*/  FMUL.FTZ R13, R130, UR40 ;  /* 0x00000028820d7c20 */ /* 0x000fe20008410000 */
[----:B---3--:R-:W-:Y:S01]  /*7840*/  IADD3 R98, -R108, UR10, RZ ;  /* 0x0000000a6c627c10 */ /* 0x008fe2000fffe1ff */
[----:B------:R-:W-:Y:S01]  /*7850*/  FMUL.FTZ R117, R93, UR40 ;  /* 0x000000285d757c20 */ /* 0x000fe20008410000 */
[----:B------:R-:W-:Y:S01]  /*7860*/  FMUL.FTZ R14, R131, UR40 ;  /* 0x00000028830e7c20 */ /* 0x000fe20008410000 */
[----:B------:R-:W3:Y:S01]  /*7870*/  MUFU.TANH R139, R139 ;  /* 0x0000008b008b7308 */ /* 0x000ee20000002400 */
[----:B------:R-:W-:Y:S01]  /*7880*/  FMUL.FTZ R131, R133, UR40 ;  /* 0x0000002885837c20 */ /* 0x000fe20008410000 */
[----:B------:R-:W-:-:S02]  /*7890*/  IMAD R98, R19, -0x2, R98 ;  /* 0xfffffffe13627824 */ /* 0x000fc400078e0262 */
[----:B------:R-:W-:Y:S01]  /*78a0*/  FMUL.FTZ R15, R134, UR40 ;  /* 0x00000028860f7c20 */ /* 0x000fe20008410000 */
[----:B------:R-:W-:Y:S01]  /*78b0*/  FMUL.FTZ R134, R120, UR40 ;  /* 0x0000002878867c20 */ /* 0x000fe20008410000 */
[----:B------:R-:W-:Y:S01]  /*78c0*/  FMUL.FTZ R133, R121, UR40 ;  /* 0x0000002879857c20 */ /* 0x000fe20008410000 */
[----:B------:R-:W-:Y:S01]  /*78d0*/  FMUL.FTZ R121, R126, UR40 ;  /* 0x000000287e797c20 */ /* 0x000fe20008410000 */
[----:B------:R-:W-:Y:S01]  /*78e0*/  IADD3 R118, R23, R98, RZ ;  /* 0x0000006217767210 */ /* 0x000fe20007ffe0ff */
[----:B------:R-:W3:Y:S01]  /*78f0*/  MUFU.TANH R129, R129 ;  /* 0x0000008100817308 */ /* 0x000ee20000002400 */
[----:B------:R-:W-:Y:S01]  /*7900*/  FMUL.FTZ R20, R135, UR40 ;  /* 0x0000002887147c20 */ /* 0x000fe20008410000 */
[----:B------:R-:W-:Y:S01]  /*7910*/  FMUL.FTZ R135, R124, UR40 ;  /* 0x000000287c877c20 */ /* 0x000fe20008410000 */
[C---:B------:R-:W-:Y:S01]  /*7920*/  ISETP.GT.AND P2, PT, R118.reuse, RZ, PT ;  /* 0x000000ff7600720c */ /* 0x040fe20003f44270 */
[----:B------:R-:W-:Y:S01]  /*7930*/  FMUL.FTZ R89, R89, UR40 ;  /* 0x0000002859597c20 */ /* 0x000fe20008410000 */
[C---:B------:R-:W-:Y:S01]  /*7940*/  ISETP.GT.AND P3, PT, R118.reuse, 0x1, PT ;  /* 0x000000017600780c */ /* 0x040fe20003f64270 */
[----:B------:R-:W-:Y:S01]  /*7950*/  FMUL.FTZ R120, R123, UR40 ;  /* 0x000000287b787c20 */ /* 0x000fe20008410000 */
[----:B----4-:R-:W-:Y:S01]  /*7960*/  FSEL R132, R149, -INF , P2 ;  /* 0xff80000095847808 */ /* 0x010fe20001000000 */
[----:B------:R-:W4:Y:S01]  /*7970*/  MUFU.TANH R140, R140 ;  /* 0x0000008c008c7308 */ /* 0x000f220000002400 */
        /* <DEDUP_REMOVED lines=14> */
[----:B-----5:R-:W-:Y:S01]  /*7a60*/  FSEL R128, R137, -INF , P3 ;  /* 0xff80000089807808 */ /* 0x020fe20001800000 */
[----:B------:R-:W2:Y:S01]  /*7a70*/  MUFU.TANH R134, R134 ;  /* 0x0000008600867308 */ /* 0x000ea20000002400 */
[----:B------:R-:W-:Y:S01]  /*7a80*/  FMNMX.FTZ R93, R98, R93, !PT ;  /* 0x0000005d625d7209 */ /* 0x000fe20007810000 */
[----:B------:R-:W-:Y:S01]  /*7a90*/  FMUL.FTZ R110, R97, UR40 ;  /* 0x00000028616e7c20 */ /* 0x000fe20008410000 */
[----:B------:R-:W-:Y:S01]  /*7aa0*/  ISETP.GT.AND P3, PT, R118, 0x11, PT ;  /* 0x000000117600780c */ /* 0x000fe20003f64270 */
[----:B------:R-:W-:Y:S01]  /*7ab0*/  FMUL.FTZ R11, R142, UR40 ;  /* 0x000000288e0b7c20 */ /* 0x000fe20008410000 */
[----:B---3--:R-:W-:Y:S01]  /*7ac0*/  FSEL R126, R139, -INF , P2 ;  /* 0xff8000008b7e7808 */ /* 0x008fe20001000000 */
[----:B------:R-:W-:Y:S01]  /*7ad0*/  FMUL.FTZ R97, R99, UR40 ;  /* 0x0000002863617c20 */ /* 0x000fe20008410000 */
        /* <DEDUP_REMOVED lines=26> */
[----:B----4-:R-:W-:Y:S01]  /*7c80*/  FMNMX.FTZ R89, R108, R93, !PT ;  /* 0x0000005d6c597209 */ /* 0x010fe20007810000 */
[----:B------:R-:W-:Y:S01]  /*7c90*/  FMUL.FTZ R76, R76, UR40 ;  /* 0x000000284c4c7c20 */ /* 0x000fe20008410000 */
[----:B-1----:R-:W-:Y:S01]  /*7ca0*/  FSEL R93, R131, -INF , P3 ;  /* 0xff800000835d7808 */ /* 0x002fe20001800000 */
[----:B------:R-:W-:Y:S01]  /*7cb0*/  FMUL.FTZ R72, R102, UR40 ;  /* 0x0000002866487c20 */ /* 0x000fe20008410000 */
[----:B------:R-:W-:Y:S01]  /*7cc0*/  FMNMX.FTZ R136, R124, R89, !PT ;  /* 0x000000597c887209 */ /* 0x000fe20007810000 */
[----:B------:R-:W-:Y:S01]  /*7cd0*/  FMUL.FTZ R83, R83, UR40 ;  /* 0x0000002853537c20 */ /* 0x000fe20008410000 */
[----:B------:R-:W-:Y:S01]  /*7ce0*/  ISETP.GT.AND P3, PT, R118, 0x21, PT ;  /* 0x000000217600780c */ /* 0x000fe20003f64270 */
[----:B------:R-:W-:-:S02]  /*7cf0*/  WARPGROUP.DEPBAR.LE gsb0, 0x0 ;  /* 0x00008000000079c5 */ /* 0x000fc40000010000 */
[----:B------:R-:W-:Y:S01]  /*7d00*/  WARPGROUP.ARRIVE ;  /* 0x00000000000079c5 */ /* 0x000fe20000000000 */
[----:B------:R-:W-:Y:S01]  /*7d10*/  MUFU.TANH R127, R127 ;  /* 0x0000007f007f7308 */ /* 0x000fe20000002400 */
[----:B--2---:R-:W-:Y:S01]  /*7d20*/  FSEL R89, R134, -INF , P2 ;  /* 0xff80000086597808 */ /* 0x004fe20001000000 */
[----:B------:R-:W-:Y:S01]  /*7d30*/  FMUL.FTZ R86, R86, UR40 ;  /* 0x0000002856567c20 */ /* 0x000fe20008410000 */
[----:B------:R-:W-:Y:S01]  /*7d40*/  FMNMX.FTZ R136, R93, R136, !PT ;  /* 0x000000885d887209 */ /* 0x000fe20007810000 */
[----:B------:R-:W-:Y:S01]  /*7d50*/  FMUL.FTZ R87, R87, UR40 ;  /* 0x0000002857577c20 */ /* 0x000fe20008410000 */
[----:B------:R-:W-:Y:S01]  /*7d60*/  HGMMA.64x96x16.F32 R24, gdesc[UR28].tnspB, R24, gsb0 ;  /* 0x416000001c1879f0 */ /* 0x000fe20008000818 */
[----:B------:R-:W-:Y:S01]  /*7d70*/  UIADD3 UR28, UR6, 0x300, URZ ;  /* 0x00000300061c7890 */ /* 0x000fe2000fffe03f */
[----:B------:R-:W-:Y:S01]  /*7d80*/  ISETP.GT.AND P2, PT, R118, 0x28, PT ;  /* 0x000000287600780c */ /* 0x000fe20003f44270 */
[----:B------:R-:W-:Y:S01]  /*7d90*/  UIADD3 UR30, UR7, 0x80, URZ ;  /* 0x00000080071e7890 */ /* 0x000fe2000fffe03f */
[----:B------:R-:W1:Y:S01]  /*7da0*/  MUFU.TANH R125, R125 ;  /* 0x0000007d007d7308 */ /* 0x000e620000002400 */
[----:B------:R-:W-:Y:S01]  /*7db0*/  UMOV UR29, 0xc0000010 ;  /* 0xc0000010001d7882 */ /* 0x000fe20000000000 */
[----:B------:R-:W-:Y:S01]  /*7dc0*/  UMOV UR31, 0x80000020 ;  /* 0x80000020001f7882 */ /* 0x000fe20000000000 */
[----:B------:R-:W-:Y:S01]  /*7dd0*/  FMNMX.FTZ R136, R89, R136, !PT ;  /* 0x0000008859887209 */ /* 0x000fe20007810000 */
[----:B------:R-:W-:Y:S01]  /*7de0*/  FMUL.FTZ R74, R74, UR40 ;  /* 0x000000284a4a7c20 */ /* 0x000fe20008410000 */
[----:B------:R-:W-:-:S03]  /*7df0*/  R2UR UR61, R148 ;  /* 0x00000000943d72ca */ /* 0x000fc600000e0000 */
[----:B------:R3:W-:Y:S08]  /*7e00*/  MUFU.TANH R92, R99 ;  /* 0x00000063005c7308 */ /* 0x0007f00000002400 */
[----:B------:R-:W-:Y:S01]  /*7e10*/  MUFU.TANH R141, R141 ;  /* 0x0000008d008d7308 */ /* 0x000fe20000002400 */
[----:B---3--:R-:W-:Y:S02]  /*7e20*/  FSEL R99, R133, -INF , P3 ;  /* 0xff80000085637808 */ /* 0x008fe40001800000 */
[----:B------:R-:W-:-:S02]  /*7e30*/  ISETP.GT.AND P3, PT, R118, 0x29, PT ;  /* 0x000000297600780c */ /* 0x000fc40003f64270 */
[----:B------:R-:W-:Y:S02]  /*7e40*/  FMNMX.FTZ R136, R99, R136, !PT ;  /* 0x0000008863887209 */ /* 0x000fe40007810000 */
[----:B-----5:R-:W-:Y:S01]  /*7e50*/  FSEL R109, R123, -INF , P3 ;  /* 0xff8000007b6d7808 */ /* 0x020fe20001800000 */
[----:B------:R2:W-:Y:S01]  /*7e60*/  MUFU.TANH R88, R101 ;  /* 0x0000006500587308 */ /* 0x0005e20000002400 */
[----:B------:R-:W-:-:S04]  /*7e70*/  ISETP.GT.AND P3, PT, R118, 0x31, PT ;  /* 0x000000317600780c */ /* 0x000fc80003f64270 */
[----:B-1----:R-:W-:Y:S02]  /*7e80*/  FSEL R81, R125, -INF , P3 ;  /* 0xff8000007d517808 */ /* 0x002fe40001800000 */
[C---:B------:R-:W-:Y:S01]  /*7e90*/  ISETP.GT.AND P3, PT, R118.reuse, 0x39, PT ;  /* 0x000000397600780c */ /* 0x040fe20003f64270 */
[----:B------:R-:W1:Y:S01]  /*7ea0*/  MUFU.TANH R116, R116 ;  /* 0x0000007400747308 */ /* 0x000e620000002400 */
[----:B--2---:R-:W-:Y:S02]  /*7eb0*/  FSEL R101, R135, -INF , P2 ;  /* 0xff80000087657808 */ /* 0x004fe40001000000 */
[----:B------:R-:W-:Y:S02]  /*7ec0*/  ISETP.GT.AND P2, PT, R118, 0x30, PT ;  /* 0x000000307600780c */ /* 0x000fe40003f44270 */
[----:B------:R-:W-:-:S03]  /*7ed0*/  FMNMX.FTZ R136, R101, R136, !PT ;  /* 0x0000008865887209 */ /* 0x000fc60007810000 */
[----:B------:R-:W2:Y:S01]  /*7ee0*/  MUFU.TANH R143, R143 ;  /* 0x0000008f008f7308 */ /* 0x000ea20000002400 */
[----:B------:R-:W-:-:S07]  /*7ef0*/  FMNMX.FTZ R136, R109, R136, !PT ;  /* 0x000000886d887209 */ /* 0x000fce0007810000 */
[----:B------:R3:W-:Y:S01]  /*7f00*/  MUFU.TANH R134, R111 ;  /* 0x0000006f00867308 */ /* 0x0007e20000002400 */
[----:B-1----:R-:W-:Y:S01]  /*7f10*/  FSEL R119, R116, -INF , P3 ;  /* 0xff80000074777808 */ /* 0x002fe20001800000 */
[----:B------:R-:W-:Y:S01]  /*7f20*/  FMUL.FTZ R116, R78, UR40 ;  /* 0x000000284e747c20 */ /* 0x000fe20008410000 */
[----:B------:R-:W-:-:S05]  /*7f30*/  ISETP.GT.AND P3, PT, R118, 0x41, PT ;  /* 0x000000417600780c */ /* 0x000fca0003f64270 */
[----:B------:R-:W1:Y:S01]  /*7f40*/  MUFU.TANH R142, R142 ;  /* 0x0000008e008e7308 */ /* 0x000e620000002400 */
[----:B---3--:R-:W-:Y:S02]  /*7f50*/  FSEL R111, R127, -INF , P2 ;  /* 0xff8000007f6f7808 */ /* 0x008fe40001000000 */
[----:B------:R-:W-:Y:S02]  /*7f60*/  ISETP.GT.AND P2, PT, R118, 0x38, PT ;  /* 0x000000387600780c */ /* 0x000fe40003f44270 */
[----:B------:R-:W-:-:S03]  /*7f70*/  FMNMX.FTZ R136, R111, R136, !PT ;  /* 0x000000886f887209 */ /* 0x000fc60007810000 */
[----:B------:R-:W3:Y:S01]  /*7f80*/  MUFU.TANH R153, R153 ;  /* 0x0000009900997308 */ /* 0x000ee20000002400 */
[----:B------:R-:W-:-:S07]  /*7f90*/  FMNMX.FTZ R136, R81, R136, !PT ;  /* 0x0000008851887209 */ /* 0x000fce0007810000 */
[----:B------:R4:W-:Y:S08]  /*7fa0*/  MUFU.TANH R80, R117 ;  /* 0x0000007500507308 */ /* 0x0009f00000002400 */
[----:B------:R-:W5:Y:S01]  /*7fb0*/  MUFU.TANH R152, R152 ;  /* 0x0000009800987308 */ /* 0x000f620000002400 */
[----:B----4-:R-:W-:Y:S01]  /*7fc0*/  FSEL R117, R141, -INF , P2 ;  /* 0xff8000008d757808 */ /* 0x010fe20001000000 */
[----:B------:R-:W-:Y:S01]  /*7fd0*/  FMUL.FTZ R141, R85, UR40 ;  /* 0x00000028558d7c20 */ /* 0x000fe20008410000 */
[----:B------:R-:W-:-:S02]  /*7fe0*/  ISETP.GT.AND P2, PT, R118, 0x40, PT ;  /* 0x000000407600780c */ /* 0x000fc40003f44270 */
[----:B------:R-:W-:Y:S02]  /*7ff0*/  FMNMX.FTZ R136, R117, R136, !PT ;  /* 0x0000008875887209 */ /* 0x000fe40007810000 */
[----:B--2---:R-:W-:Y:S01]  /*8000*/  FSEL R123, R143, -INF , P2 ;  /* 0xff8000008f7b7808 */ /* 0x004fe20001000000 */
[----:B------:R-:W2:Y:S01]  /*8010*/  MUFU.TANH R154, R154 ;  /* 0x0000009a009a7308 */ /* 0x000ea20000002400 */
[----:B------:R-:W-:Y:S02]  /*8020*/  FMNMX.FTZ R136, R119, R136, !PT ;  /* 0x0000008877887209 */ /* 0x000fe40007810000 */
[----:B------:R-:W-:Y:S02]  /*8030*/  ISETP.GT.AND P2, PT, R118, 0x48, PT ;  /* 0x000000487600780c */ /* 0x000fe40003f44270 */
[----:B-1----:R-:W-:Y:S02]  /*8040*/  FSEL R85, R142, -INF , P3 ;  /* 0xff8000008e557808 */ /* 0x002fe40001800000 */
[----:B------:R-:W-:Y:S01]  /*8050*/  FMNMX.FTZ R136, R123, R136, !PT ;  /* 0x000000887b887209 */ /* 0x000fe20007810000 */
[----:B------:R-:W1:Y:S01]  /*8060*/  MUFU.TANH R110, R110 ;  /* 0x0000006e006e7308 */ /* 0x000e620000002400 */
[----:B------:R-:W-:Y:S01]  /*8070*/  ISETP.GT.AND P3, PT, R118, 0x49, PT ;  /* 0x000000497600780c */ /* 0x000fe20003f64270 */
[----:B------:R-:W-:-:S02]  /*8080*/  WARPGROUP.DEPBAR.LE gsb0, 0x0 ;  /* 0x00008000000079c5 */ /* 0x000fc40000010000 */
[----:B------:R-:W-:Y:S01]  /*8090*/  WARPGROUP.ARRIVE ;  /* 0x00000000000079c5 */ /* 0x000fe20000000000 */
[----:B---3--:R-:W-:Y:S02]  /*80a0*/  FSEL R127, R153, -INF , P2 ;  /* 0xff800000997f7808 */ /* 0x008fe40001000000 */
[----:B------:R-:W-:Y:S01]  /*80b0*/  FMNMX.FTZ R136, R85, R136, !PT ;  /* 0x0000008855887209 */ /* 0x000fe20007810000 */
[----:B------:R-:W3:Y:S01]  /*80c0*/  MUFU.TANH R100, R100 ;  /* 0x0000006400647308 */ /* 0x000ee20000002400 */
[----:B------:R-:W-:Y:S01]  /*80d0*/  ISETP.GT.AND P2, PT, R118, 0x50, PT ;  /* 0x000000507600780c */ /* 0x000fe20003f44270 */
[----:B------:R-:W-:Y:S01]  /*80e0*/  HGMMA.64x96x16.F32 R24, gdesc[UR28].tnspB, R24, gsb0 ;  /* 0x416000001c1879f0 */ /* 0x000fe20008000818 */
[----:B------:R-:W-:Y:S01]  /*80f0*/  UIADD3 UR28, UR6, 0x480, URZ ;  /* 0x00000480061c7890 */ /* 0x000fe2000fffe03f */
[----:B-----5:R-:W-:Y:S01]  /*8100*/  FSEL R125, R152, -INF , P3 ;  /* 0xff800000987d7808 */ /* 0x020fe20001800000 */
[----:B------:R-:W-:Y:S01]  /*8110*/  UIADD3 UR30, UR7, 0xc0, URZ ;  /* 0x000000c0071e7890 */ /* 0x000fe2000fffe03f */
[----:B------:R-:W-:Y:S01]  /*8120*/  FMNMX.FTZ R136, R127, R136, !PT ;  /* 0x000000887f887209 */ /* 0x000fe20007810000 */
[----:B------:R-:W-:Y:S01]  /*8130*/  UMOV UR29, 0xc0000010 ;  /* 0xc0000010001d7882 */ /* 0x000fe20000000000 */
[----:B------:R-:W-:Y:S01]  /*8140*/  UMOV UR31, 0x80000020 ;  /* 0x80000020001f7882 */ /* 0x000fe20000000000 */
[----:B------:R-:W-:Y:S01]  /*8150*/  ISETP.GT.AND P3, PT, R118, 0x51, PT ;  /* 0x000000517600780c */ /* 0x000fe20003f64270 */
[----:B------:R-:W4:Y:S01]  /*8160*/  MUFU.TANH R137, R137 ;  /* 0x0000008900897308 */ /* 0x000f220000002400 */
[----:B--2---:R-:W-:-:S02]  /*8170*/  FSEL R73, R154, -INF , P2 ;  /* 0xff8000009a497808 */ /* 0x004fc40001000000 */
[----:B------:R-:W-:Y:S02]  /*8180*/  FMNMX.FTZ R136, R125, R136, !PT ;  /* 0x000000887d887209 */ /* 0x000fe40007810000 */
[----:B------:R-:W-:Y:S02]  /*8190*/  ISETP.GT.AND P2, PT, R118, 0x58, PT ;  /* 0x000000587600780c */ /* 0x000fe40003f44270 */
[----:B-1----:R-:W-:Y:S01]  /*81a0*/  FSEL R129, R110, -INF , P3 ;  /* 0xff8000006e817808 */ /* 0x002fe20001800000 */
[----:B------:R-:W1:Y:S01]  /*81b0*/  MUFU.TANH R139, R139 ;  /* 0x0000008b008b7308 */ /* 0x000e620000002400 */
[----:B------:R-:W-:Y:S01]  /*81c0*/  FMNMX.FTZ R136, R73, R136, !PT ;  /* 0x0000008849887209 */ /* 0x000fe20007810000 */
[----:B------:R-:W-:Y:S01]  /*81d0*/  FMUL.FTZ R110, R79, UR40 ;  /* 0x000000284f6e7c20 */ /* 0x000fe20008410000 */
[----:B------:R-:W-:Y:S02]  /*81e0*/  ISETP.GT.AND P3, PT, R118, 0x59, PT ;  /* 0x000000597600780c */ /* 0x000fe40003f64270 */
[----:B---3--:R-:W-:-:S02]  /*81f0*/  FSEL R131, R100, -INF , P2 ;  /* 0xff80000064837808 */ /* 0x008fc40001000000 */
[----:B------:R-:W-:Y:S01]  /*8200*/  FMNMX.FTZ R136, R129, R136, !PT ;  /* 0x0000008881887209 */ /* 0x000fe20007810000 */
[----:B------:R-:W2:Y:S01]  /*8210*/  MUFU.TANH R84, R84 ;  /* 0x0000005400547308 */ /* 0x000ea20000002400 */
[----:B------:R-:W-:Y:S02]  /*8220*/  ISETP.GT.AND P2, PT, R118, 0x60, PT ;  /* 0x000000607600780c */ /* 0x000fe40003f44270 */
[----:B------:R-:W-:Y:S01]  /*8230*/  FSEL R133, R88, -INF , P3 ;  /* 0xff80000058857808 */ /* 0x000fe20001800000 */
[----:B------:R-:W-:Y:S01]  /*8240*/  FMUL.FTZ R88, R77, UR40 ;  /* 0x000000284d587c20 */ /* 0x000fe20008410000 */
[----:B------:R-:W-:Y:S02]  /*8250*/  FMNMX.FTZ R136, R131, R136, !PT ;  /* 0x0000008883887209 */ /* 0x000fe40007810000 */
[----:B------:R-:W-:Y:S01]  /*8260*/  ISETP.GT.AND P3, PT, R118, 0x61, PT ;  /* 0x000000617600780c */ /* 0x000fe20003f64270 */
[----:B------:R-:W3:Y:S01]  /*8270*/  MUFU.TANH R141, R141 ;  /* 0x0000008d008d7308 */ /* 0x000ee20000002400 */
[----:B------:R-:W-:Y:S01]  /*8280*/  FSEL R135, R92, -INF , P2 ;  /* 0xff8000005c877808 */ /* 0x000fe20001000000 */
[----:B------:R-:W-:Y:S01]  /*8290*/  FMUL.FTZ R92, R103, UR40 ;  /* 0x00000028675c7c20 */ /* 0x000fe20008410000 */
[----:B------:R-:W-:-:S02]  /*82a0*/  FMNMX.FTZ R136, R133, R136, !PT ;  /* 0x0000008885887209 */ /* 0x000fc40007810000 */
[C---:B------:R-:W-:Y:S02]  /*82b0*/  ISETP.GT.AND P2, PT, R118.reuse, 0x68, PT ;  /* 0x000000687600780c */ /* 0x040fe40003f44270 */
[----:B------:R-:W-:Y:S01]  /*82c0*/  FSEL R149, R149, -INF , P3 ;  /* 0xff80000095957808 */ /* 0x000fe20001800000 */
[----:B------:R-:W5:Y:S01]  /*82d0*/  MUFU.TANH R155, R155 ;  /* 0x0000009b009b7308 */ /* 0x000f620000002400 */
[----:B------:R-:W-:Y:S02]  /*82e0*/  FMNMX.FTZ R136, R135, R136, !PT ;  /* 0x0000008887887209 */ /* 0x000fe40007810000 */
[----:B------:R-:W-:Y:S02]  /*82f0*/  ISETP.GT.AND P3, PT, R118, 0x69, PT ;  /* 0x000000697600780c */ /* 0x000fe40003f64270 */
[----:B------:R-:W-:Y:S02]  /*8300*/  FSEL R153, R134, -INF , P2 ;  /* 0xff80000086997808 */ /* 0x000fe40001000000 */
[----:B------:R-:W-:Y:S01]  /*8310*/  FMNMX.FTZ R136, R149, R136, !PT ;  /* 0x0000008895887209 */ /* 0x000fe20007810000 */
[----:B------:R-:W5:Y:S01]  /*8320*/  MUFU.TANH R157, R157 ;  /* 0x0000009d009d7308 */ /* 0x000f620000002400 */
[----:B------:R-:W-:-:S02]  /*8330*/  ISETP.GT.AND P2, PT, R118, 0x70, PT ;  /* 0x000000707600780c */ /* 0x000fc40003f44270 */
[----:B------:R-:W-:Y:S02]  /*8340*/  FSEL R143, R80, -INF , P3 ;  /* 0xff800000508f7808 */ /* 0x000fe40001800000 */
[----:B------:R-:W-:Y:S02]  /*8350*/  FMNMX.FTZ R136, R153, R136, !PT ;  /* 0x0000008899887209 */ /* 0x000fe40007810000 */
[C---:B------:R-:W-:Y:S01]  /*8360*/  ISETP.GT.AND P3, PT, R118.reuse, 0x71, PT ;  /* 0x000000717600780c */ /* 0x040fe20003f64270 */
[----:B------:R-:W5:Y:S01]  /*8370*/  MUFU.TANH R76, R76 ;  /* 0x0000004c004c7308 */ /* 0x000f620000002400 */
[----:B----4-:R-:W-:Y:S02]  /*8380*/  FSEL R137, R137, -INF , P2 ;  /* 0xff80000089897808 */ /* 0x010fe40001000000 */
[----:B------:R-:W-:Y:S02]  /*8390*/  FMNMX.FTZ R136, R143, R136, !PT ;  /* 0x000000888f887209 */ /* 0x000fe40007810000 */
[----:B------:R-:W-:-:S02]  /*83a0*/  ISETP.GT.AND P2, PT, R118, 0x78, PT ;  /* 0x000000787600780c */ /* 0x000fc40003f44270 */
[----:B-1----:R-:W-:Y:S01]  /*83b0*/  FSEL R139, R139, -INF , P3 ;  /* 0xff8000008b8b7808 */ /* 0x002fe20001800000 */
[----:B------:R-:W1:Y:S01]  /*83c0*/  MUFU.TANH R88, R88 ;  /* 0x0000005800587308 */ /* 0x000e620000002400 */
[----:B------:R-:W-:Y:S02]  /*83d0*/  FMNMX.FTZ R136, R137, R136, !PT ;  /* 0x0000008889887209 */ /* 0x000fe40007810000 */
[----:B------:R-:W-:Y:S02]  /*83e0*/  ISETP.GT.AND P3, PT, R118, 0x79, PT ;  /* 0x000000797600780c */ /* 0x000fe40003f64270 */
[----:B--2---:R-:W-:Y:S01]  /*83f0*/  FSEL R77, R84, -INF , P2 ;  /* 0xff800000544d7808 */ /* 0x004fe20001000000 */
[----:B------:R-:W-:Y:S01]  /*8400*/  FMUL.FTZ R84, R90, UR40 ;  /* 0x000000285a547c20 */ /* 0x000fe20008410000 */
[----:B------:R-:W-:Y:S01]  /*8410*/  FMNMX.FTZ R136, R139, R136, !PT ;  /* 0x000000888b887209 */ /* 0x000fe20007810000 */
[----:B------:R-:W-:Y:S01]  /*8420*/  FMUL.FTZ R90, R94, UR40 ;  /* 0x000000285e5a7c20 */ /* 0x000fe20008410000 */
[----:B------:R-:W-:Y:S01]  /*8430*/  ISETP.GT.AND P2, PT, R118, 0x80, PT ;  /* 0x000000807600780c */ /* 0x000fe20003f44270 */
[----:B------:R-:W-:Y:S01]  /*8440*/  FMUL.FTZ R94, R75, UR40 ;  /* 0x000000284b5e7c20 */ /* 0x000fe20008410000 */
[----:B---3--:R-:W-:Y:S01]  /*8450*/  FSEL R141, R141, -INF , P3 ;  /* 0xff8000008d8d7808 */ /* 0x008fe20001800000 */
[----:B------:R-:W-:Y:S01]  /*8460*/  MUFU.TANH R9, R9 ;  /* 0x0000000900097308 */ /* 0x000fe20000002400 */
[----:B------:R-:W-:-:S02]  /*8470*/  FMNMX.FTZ R136, R77, R136, !PT ;  /* 0x000000884d887209 */ /* 0x000fc40007810000 */
[C---:B------:R-:W-:Y:S02]  /*8480*/  ISETP.GT.AND P3, PT, R118.reuse, 0x81, PT ;  /* 0x000000817600780c */ /* 0x040fe40003f64270 */
[----:B-----5:R-:W-:Y:S02]  /*8490*/  FSEL R155, R155, -INF , P2 ;  /* 0xff8000009b9b7808 */ /* 0x020fe40001000000 */
[----:B------:R-:W-:Y:S01]  /*84a0*/  FMNMX.FTZ R136, R141, R136, !PT ;  /* 0x000000888d887209 */ /* 0x000fe20007810000 */
[----:B------:R-:W2:Y:S01]  /*84b0*/  MUFU.TANH R10, R10 ;  /* 0x0000000a000a7308 */ /* 0x000ea20000002400 */
[----:B------:R-:W-:Y:S02]  /*84c0*/  ISETP.GT.AND P2, PT, R118, 0x88, PT ;  /* 0x000000887600780c */ /* 0x000fe40003f44270 */
[----:B------:R-:W-:Y:S02]  /*84d0*/  FSEL R157, R157, -INF , P3 ;  /* 0xff8000009d9d7808 */ /* 0x000fe40001800000 */
[----:B------:R-:W-:-:S02]  /*84e0*/  FMNMX.FTZ R136, R155, R136, !PT ;  /* 0x000000889b887209 */ /* 0x000fc40007810000 */
[----:B------:R-:W-:Y:S01]  /*84f0*/  ISETP.GT.AND P3, PT, R118, 0x89, PT ;  /* 0x000000897600780c */ /* 0x000fe20003f64270 */
[----:B------:R-:W-:Y:S01]  /*8500*/  MUFU.TANH R11, R11 ;  /* 0x0000000b000b7308 */ /* 0x000fe20000002400 */
[----:B------:R-:W-:Y:S01]  /*8510*/  FSEL R80, R76, -INF , P2 ;  /* 0xff8000004c507808 */ /* 0x000fe20001000000 */
[----:B------:R-:W-:Y:S01]  /*8520*/  VIADD R118, R118, 0x8 ;  /* 0x0000000876767836 */ /* 0x000fe20000000000 */
[----:B------:R-:W-:Y:S02]  /*8530*/  FMNMX.FTZ R136, R157, R136, !PT ;  /* 0x000000889d887209 */ /* 0x000fe40007810000 */
[----:B-1----:R-:W-:Y:S01]  /*8540*/  FSEL R103, R88, -INF , P3 ;  /* 0xff80000058677808 */ /* 0x002fe20001800000 */
[----:B------:R-:W-:Y:S01]  /*8550*/  FMUL.FTZ R88, R91, UR40 ;  /* 0x000000285b587c20 */ /* 0x000fe20008410000 */
[----:B------:R-:W-:Y:S01]  /*8560*/  FMNMX.FTZ R136, R80, R136, !PT ;  /* 0x0000008850887209 */ /* 0x000fe20007810000 */
[----:B------:R-:W-:Y:S01]  /*8570*/  FMUL.FTZ R91, R95, UR40 ;  /* 0x000000285f5b7c20 */ /* 0x000fe20008410000 */
[----:B------:R1:W-:Y:S01]  /*8580*/  MUFU.TANH R76, R92 ;  /* 0x0000005c004c7308 */ /* 0x0003e20000002400 */
[----:B------:R-:W-:-:S02]  /*8590*/  WARPGROUP.DEPBAR.LE gsb0, 0x0 ;  /* 0x00008000000079c5 */ /* 0x000fc40000010000 */
[----:B------:R-:W-:Y:S01]  /*85a0*/  WARPGROUP.ARRIVE ;  /* 0x00000000000079c5 */ /* 0x000fe20000000000 */
[----:B------:R-:W-:Y:S02]  /*85b0*/  FMNMX.FTZ R136, R103, R136, !PT ;  /* 0x0000008867887209 */ /* 0x000fe40007810000 */
[----:B------:R-:W-:Y:S02]  /*85c0*/  ISETP.GT.AND P5, PT, R118, RZ, PT ;  /* 0x000000ff7600720c */ /* 0x000fe40003fa4270 */
[----:B------:R-:W3:Y:S01]  /*85d0*/  MUFU.TANH R12, R12 ;  /* 0x0000000c000c7308 */ /* 0x000ee20000002400 */
[----:B------:R-:W-:Y:S01]  /*85e0*/  HGMMA.64x96x16.F32 R24, gdesc[UR28].tnspB, R24, gsb0 ;  /* 0x416000001c1879f0 */ /* 0x000fe20008000818 */
[----:B------:R-:W-:Y:S01]  /*85f0*/  UIADD3 UR28, UR6, 0x600, URZ ;  /* 0x00000600061c7890 */ /* 0x000fe2000fffe03f */
[----:B------:R-:W4:Y:S01]  /*8600*/  SHFL.BFLY PT, R100, R136, 0x2, 0x1f ;  /* 0x0c401f0088647f89 */ /* 0x000f2200000e0000 */
[----:B------:R-:W-:Y:S01]  /*8610*/  UIADD3 UR30, UR7, 0x100, URZ ;  /* 0x00000100071e7890 */ /* 0x000fe2000fffe03f */
[----:B-1----:R-:W-:Y:S01]  /*8620*/  FMUL.FTZ R92, R82, UR40 ;  /* 0x00000028525c7c20 */ /* 0x002fe20008410000 */
[----:B------:R-:W-:Y:S01]  /*8630*/  UMOV UR29, 0xc0000010 ;  /* 0xc0000010001d7882 */ /* 0x000fe20000000000 */
[----:B------:R-:W-:Y:S01]  /*8640*/  UMOV UR31, 0x80000020 ;  /* 0x80000020001f7882 */ /* 0x000fe20000000000 */
[----:B------:R-:W1:Y:S01]  /*8650*/  LDC R82, c[0x0][0x988] ;  /* 0x00026200ff527b82 */ /* 0x000e620000000800 */
[----:B------:R-:W-:Y:S01]  /*8660*/  MUFU.TANH R13, R13 ;  /* 0x0000000d000d7308 */ /* 0x000fe20000002400 */
[----:B------:R-:W-:-:S02]  /*8670*/  ISETP.GT.AND P3, PT, R118, 0x1, PT ;  /* 0x000000017600780c */ /* 0x000fc40003f64270 */
[----:B------:R-:W-:Y:S02]  /*8680*/  ISETP.GT.AND P4, PT, R118, 0x8, PT ;  /* 0x000000087600780c */ /* 0x000fe40003f84270 */
[----:B--2---:R-:W-:Y:S02]  /*8690*/  FSEL R10, R10, -INF , P3 ;  /* 0xff8000000a0a7808 */ /* 0x004fe40001800000 */
[C---:B------:R-:W-:Y:S01]  /*86a0*/  ISETP.GT.AND P6, PT, R118.reuse, 0x9, PT ;  /* 0x000000097600780c */ /* 0x040fe20003fc4270 */
[----:B------:R-:W2:Y:S01]  /*86b0*/  MUFU.TANH R14, R14 ;  /* 0x0000000e000e7308 */ /* 0x000ea20000002400 */
[----:B------:R-:W-:Y:S02]  /*86c0*/  ISETP.GT.AND P3, PT, R118, 0x11, PT ;  /* 0x000000117600780c */ /* 0x000fe40003f64270 */
[----:B---3--:R-:W-:Y:S02]  /*86d0*/  FSEL R12, R12, -INF , P6 ;  /* 0xff8000000c0c7808 */ /* 0x008fe40003000000 */
[----:B------:R-:W-:-:S03]  /*86e0*/  ISETP.GT.AND P6, PT, R118, 0x19, PT ;  /* 0x000000197600780c */ /* 0x000fc60003fc4270 */
[----:B------:R-:W-:Y:S01]  /*86f0*/  MUFU.TANH R15, R15 ;  /* 0x0000000f000f7308 */ /* 0x000fe20000002400 */
[----:B----4-:R-:W-:-:S05]  /*8700*/  FMNMX.FTZ R100, R136, R100, !PT ;  /* 0x0000006488647209 */ /* 0x010fca0007810000 */
[----:B------:R-:W3:Y:S02]  /*8710*/  SHFL.BFLY PT, R95, R100, 0x1, 0x1f ;  /* 0x0c201f00645f7f89 */ /* 0x000ee400000e0000 */
[----:B------:R-:W-:Y:S01]  /*8720*/  MUFU.TANH R20, R20 ;  /* 0x0000001400147308 */ /* 0x000fe20000002400 */
[----:B--2---:R-:W-:Y:S02]  /*8730*/  FSEL R14, R14, -INF , P3 ;  /* 0xff8000000e0e7808 */ /* 0x004fe40001800000 */
[----:B------:R-:W-:-:S05]  /*8740*/  ISETP.GT.AND P3, PT, R118, 0x21, PT ;  /* 0x000000217600780c */ /* 0x000fca0003f64270 */
[----:B------:R-:W-:Y:S08]  /*8750*/  MUFU.TANH R21, R21 ;  /* 0x0000001500157308 */ /* 0x000ff00000002400 */
[----:B------:R-:W2:Y:S01]  /*8760*/  MUFU.TANH R120, R120 ;  /* 0x0000007800787308 */ /* 0x000ea20000002400 */
[----:B---3--:R-:W-:-:S07]  /*8770*/  FMNMX.FTZ R75, R100, R95, !PT ;  /* 0x0000005f644b7209 */ /* 0x008fce0007810000 */
[----:B------:R-:W3:Y:S01]  /*8780*/  MUFU.TANH R121, R121 ;  /* 0x0000007900797308 */ /* 0x000ee20000002400 */
[C---:B------:R-:W-:Y:S01]  /*8790*/  FSETP.NEU.FTZ.AND P2, PT, R75.reuse, -INF , PT ;  /* 0xff8000004b00780b */ /* 0x040fe20003f5d000 */
[----:B-1----:R-:W-:-:S06]  /*87a0*/  FMUL.FTZ R100, R75, R82 ;  /* 0x000000524b647220 */ /* 0x002fcc0000410000 */
[----:B------:R-:W1:Y:S01]  /*87b0*/  MUFU.TANH R122, R122 ;  /* 0x0000007a007a7308 */ /* 0x000e620000002400 */
[----:B------:R-:W-:Y:S02]  /*87c0*/  FSEL R100, R100, RZ, P2 ;  /* 0x000000ff64647208 */ /* 0x000fe40001000000 */
[----:B--2---:R-:W-:Y:S02]  /*87d0*/  FSEL R120, R120, -INF , P3 ;  /* 0xff80000078787808 */ /* 0x004fe40001800000 */
[----:B------:R-:W-:Y:S01]  /*87e0*/  ISETP.GT.AND P3, PT, R118, 0x31, PT ;  /* 0x000000317600780c */ /* 0x000fe20003f64270 */
[-CC-:B------:R-:W-:Y:S01]  /*87f0*/  FFMA.FTZ R79, R128, R82.reuse, -R100.reuse ;  /* 0x00000052804f7223 */ /* 0x180fe20000010864 */
[-CC-:B------:R-:W-:Y:S01]  /*8800*/  FFMA.FTZ R128, R108, R82.reuse, -R100.reuse ;  /* 0x000000526c807223 */ /* 0x180fe20000010864 */
[----:B------:R-:W-:Y:S01]  /*8810*/  FSEL R108, R9, -INF , P5 ;  /* 0xff800000096c7808 */ /* 0x000fe20002800000 */
[-CC-:B------:R-:W-:Y:S01]  /*8820*/  FFMA.FTZ R78, R126, R82.reuse, -R100.reuse ;  /* 0x000000527e4e7223 */ /* 0x180fe20000010864 */
[-CC-:B------:R-:W-:Y:S01]  /*8830*/  FFMA.FTZ R95, R130, R82.reuse, -R100.reuse ;  /* 0x00000052825f7223 */ /* 0x180fe20000010864 */
[-CC-:B------:R-:W-:Y:S01]  /*8840*/  FFMA.FTZ R130, R124, R82.reuse, -R100.reuse ;  /* 0x000000527c827223 */ /* 0x180fe20000010864 */
        /* <DEDUP_REMOVED lines=12> */
[----:B--2---:R-:W-:Y:S01]  /*8910*/  FMNMX.FTZ R128, R12, R126, !PT ;  /* 0x0000007e0c807209 */ /* 0x004fe20007810000 */
[-CC-:B------:R-:W-:Y:S01]  /*8920*/  FFMA.FTZ R85, R85, R82.reuse, -R100.reuse ;  /* 0x0000005255557223 */ /* 0x180fe20000010864 */
[----:B------:R-:W-:Y:S01]  /*8930*/  ISETP.GT.AND P4, PT, R118, 0x18, PT ;  /* 0x000000187600780c */ /* 0x000fe20003f84270 */
[--C-:B------:R-:W-:Y:S01]  /*8940*/  FFMA.FTZ R73, R73, R82, -R100.reuse ;  /* 0x0000005249497223 */ /* 0x100fe20000010864 */
[----:B------:R-:W-:Y:S01]  /*8950*/  FMNMX.FTZ R13, R93, R128, !PT ;  /* 0x000000805d0d7209 */ /* 0x000fe20007810000 */
[-CC-:B------:R-:W-:Y:S01]  /*8960*/  FFMA.FTZ R77, R77, R82.reuse, -R100.reuse ;  /* 0x000000524d4d7223 */ /* 0x180fe20000010864 */
[----:B------:R-:W-:Y:S01]  /*8970*/  FSEL R15, R15, -INF , P4 ;  /* 0xff8000000f0f7808 */ /* 0x000fe20002000000 */
[----:B------:R-:W-:Y:S01]  /*8980*/  MUFU.TANH R112, R112 ;  /* 0x0000007000707308 */ /* 0x000fe20000002400 */
[----:B------:R-:W-:Y:S01]  /*8990*/  FMNMX.FTZ R128, R14, R13, !PT ;  /* 0x0000000d0e807209 */ /* 0x000fe20007810000 */
[-CC-:B----4-:R-:W-:Y:S01]  /*89a0*/  FFMA.FTZ R130, R89, R82.reuse, -R100.reuse ;  /* 0x0000005259827223 */ /* 0x190fe20000010864 */
[----:B------:R-:W-:Y:S01]  /*89b0*/  ISETP.GT.AND P5, PT, R118, 0x20, PT ;  /* 0x000000207600780c */ /* 0x000fe20003fa4270 */
[-CC-:B------:R-:W-:Y:S01]  /*89c0*/  FFMA.FTZ R80, R80, R82.reuse, -R100.reuse ;  /* 0x0000005250507223 */ /* 0x180fe20000010864 */
[----:B------:R-:W-:Y:S01]  /*89d0*/  FSEL R89, R20, -INF , P6 ;  /* 0xff80000014597808 */ /* 0x000fe20003000000 */
[----:B------:R-:W-:Y:S01]  /*89e0*/  FFMA.FTZ R20, R99, R82, -R100 ;  /* 0x0000005263147223 */ /* 0x000fe20000010864 */
[----:B------:R-:W-:-:S02]  /*89f0*/  WARPGROUP.DEPBAR.LE gsb0, 0x0 ;  /* 0x00008000000079c5 */ /* 0x000fc40000010000 */
[----:B------:R-:W-:Y:S01]  /*8a00*/  WARPGROUP.ARRIVE ;  /* 0x00000000000079c5 */ /* 0x000fe20000000000 */
[----:B------:R-:W-:Y:S01]  /*8a10*/  FMNMX.FTZ R128, R15, R128, !PT ;  /* 0x000000800f807209 */ /* 0x000fe20007810000 */
[----:B------:R-:W2:Y:S01]  /*8a20*/  MUFU.TANH R113, R113 ;  /* 0x0000007100717308 */ /* 0x000ea20000002400 */
[----:B------:R-:W-:Y:S01]  /*8a30*/  FSEL R99, R21, -INF , P5 ;  /* 0xff80000015637808 */ /* 0x000fe20002800000 */
[----:B------:R-:W-:Y:S01]  /*8a40*/  FFMA.FTZ R103, R103, R82, -R100 ;  /* 0x0000005267677223 */ /* 0x000fe20000010864 */
[----:B------:R-:W-:Y:S01]  /*8a50*/  FMNMX.FTZ R128, R89, R128, !PT ;  /* 0x0000008059807209 */ /* 0x000fe20007810000 */
[----:B------:R-:W-:Y:S01]  /*8a60*/  HGMMA.64x96x16.F32 R24, gdesc[UR28].tnspB, R24, gsb0 ;  /* 0x416000001c1879f0 */ /* 0x000fe20008000818 */
[----:B------:R-:W-:Y:S01]  /*8a70*/  UIADD3 UR28, UR6, 0x780, URZ ;  /* 0x00000780061c7890 */ /* 0x000fe2000fffe03f */
[C---:B------:R-:W-:Y:S01]  /*8a80*/  ISETP.GT.AND P4, PT, R118.reuse, 0x28, PT ;  /* 0x000000287600780c */ /* 0x040fe20003f84270 */
[----:B------:R-:W-:Y:S01]  /*8a90*/  UIADD3 UR30, UR7, 0x140, URZ ;  /* 0x00000140071e7890 */ /* 0x000fe2000fffe03f */
[----:B------:R-:W-:Y:S01]  /*8aa0*/  FMNMX.FTZ R21, R99, R128, !PT ;  /* 0x0000008063157209 */ /* 0x000fe20007810000 */
[----:B------:R-:W-:Y:S01]  /*8ab0*/  UMOV UR29, 0xc0000010 ;  /* 0xc0000010001d7882 */ /* 0x000fe20000000000 */
[----:B------:R-:W-:Y:S01]  /*8ac0*/  UMOV UR31, 0x80000020 ;  /* 0x80000020001f7882 */ /* 0x000fe20000000000 */
[----:B------:R-:W4:Y:S01]  /*8ad0*/  MUFU.TANH R114, R114 ;  /* 0x0000007200727308 */ /* 0x000f220000002400 */
[----:B------:R-:W-:-:S02]  /*8ae0*/  ISETP.GT.AND P6, PT, R118, 0x29, PT ;  /* 0x000000297600780c */ /* 0x000fc40003fc4270 */
[----:B---3--:R-:W-:Y:S02]  /*8af0*/  FSEL R121, R121, -INF , P4 ;  /* 0xff80000079797808 */ /* 0x008fe40002000000 */
[----:B------:R-:W-:Y:S02]  /*8b00*/  FMNMX.FTZ R128, R120, R21, !PT ;  /* 0x0000001578807209 */ /* 0x000fe40007810000 */
[----:B------:R-:W-:Y:S01]  /*8b10*/  ISETP.GT.AND P5, PT, R118, 0x30, PT ;  /* 0x000000307600780c */ /* 0x000fe20003fa4270 */
[----:B------:R3:W-:Y:S01]  /*8b20*/  MUFU.EX2 R13, R130 ;  /* 0x00000082000d7308 */ /* 0x0007e20000000800 */
[----:B-1----:R-:W-:Y:S02]  /*8b30*/  FSEL R122, R122, -INF , P6 ;  /* 0xff8000007a7a7808 */ /* 0x002fe40003000000 */
[----:B------:R-:W-:Y:S02]  /*8b40*/  ISETP.GT.AND P4, PT, R118, 0x38, PT ;  /* 0x000000387600780c */ /* 0x000fe40003f84270 */
[----:B--2---:R-:W-:-:S02]  /*8b50*/  FSEL R113, R113, -INF , P3 ;  /* 0xff80000071717808 */ /* 0x004fc40001800000 */
[C---:B------:R-:W-:Y:S01]  /*8b60*/  ISETP.GT.AND P6, PT, R118.reuse, 0x39, PT ;  /* 0x000000397600780c */ /* 0x040fe20003fc4270 */
[----:B------:R-:W1:Y:S01]  /*8b70*/  MUFU.TANH R115, R115 ;  /* 0x0000007300737308 */ /* 0x000e620000002400 */
[--C-:B---3--:R-:W-:Y:S01]  /*8b80*/  FFMA.FTZ R130, R101, R82, -R100.reuse ;  /* 0x0000005265827223 */ /* 0x108fe20000010864 */
[----:B------:R-:W-:Y:S02]  /*8b90*/  FMNMX.FTZ R101, R121, R128, !PT ;  /* 0x0000008079657209 */ /* 0x000fe40007810000 */
[----:B------:R-:W-:Y:S02]  /*8ba0*/  ISETP.GT.AND P3, PT, R118, 0x41, PT ;  /* 0x000000417600780c */ /* 0x000fe40003f64270 */
[----:B------:R-:W-:Y:S01]  /*8bb0*/  FMNMX.FTZ R128, R122, R101, !PT ;  /* 0x000000657a807209 */ /* 0x000fe20007810000 */
[----:B------:R-:W-:Y:S01]  /*8bc0*/  FFMA.FTZ R101, R111, R82, -R100 ;  /* 0x000000526f657223 */ /* 0x000fe20000010864 */
[----:B------:R2:W-:Y:S01]  /*8bd0*/  MUFU.EX2 R126, R132 ;  /* 0x00000084007e7308 */ /* 0x0005e20000000800 */
[----:B----4-:R-:W-:-:S02]  /*8be0*/  FSEL R111, R114, -INF , P4 ;  /* 0xff800000726f7808 */ /* 0x010fc40002000000 */
[----:B------:R-:W-:-:S05]  /*8bf0*/  ISETP.GT.AND P4, PT, R118, 0x48, PT ;  /* 0x000000487600780c */ /* 0x000fca0003f84270 */
[----:B------:R-:W3:Y:S01]  /*8c00*/  MUFU.TANH R104, R104 ;  /* 0x0000006800687308 */ /* 0x000ee20000002400 */
[----:B--2---:R-:W-:Y:S01]  /*8c10*/  FFMA.FTZ R132, R109, R82, -R100 ;  /* 0x000000526d847223 */ /* 0x004fe20000010864 */
[----:B------:R-:W-:Y:S02]  /*8c20*/  FSEL R109, R112, -INF , P5 ;  /* 0xff800000706d7808 */ /* 0x000fe40002800000 */
[----:B------:R-:W-:Y:S02]  /*8c30*/  ISETP.GT.AND P5, PT, R118, 0x40, PT ;  /* 0x000000407600780c */ /* 0x000fe40003fa4270 */
[----:B------:R-:W-:Y:S02]  /*8c40*/  FMNMX.FTZ R128, R109, R128, !PT ;  /* 0x000000806d807209 */ /* 0x000fe40007810000 */
[----:B------:R-:W2:Y:S01]  /*8c50*/  MUFU.TANH R105, R105 ;  /* 0x0000006900697308 */ /* 0x000ea20000002400 */
[----:B-1----:R-:W-:Y:S02]  /*8c60*/  FSEL R115, R115, -INF , P6 ;  /* 0xff80000073737808 */ /* 0x002fe40003000000 */
[----:B------:R-:W-:-:S04]  /*8c70*/  FMNMX.FTZ R128, R113, R128, !PT ;  /* 0x0000008071807209 */ /* 0x000fc80007810000 */
[----:B------:R-:W-:Y:S01]  /*8c80*/  FMNMX.FTZ R128, R111, R128, !PT ;  /* 0x000000806f807209 */ /* 0x000fe20007810000 */
[----:B------:R-:W-:Y:S01]  /*8c90*/  MUFU.TANH R106, R106 ;  /* 0x0000006a006a7308 */ /* 0x000fe20000002400 */
[----:B---3--:R-:W-:Y:S02]  /*8ca0*/  FSEL R114, R104, -INF , P5 ;  /* 0xff80000068727808 */ /* 0x008fe40002800000 */
[----:B------:R-:W-:-:S05]  /*8cb0*/  ISETP.GT.AND P5, PT, R118, 0x49, PT ;  /* 0x000000497600780c */ /* 0x000fca0003fa4270 */
[----:B------:R-:W1:Y:S01]  /*8cc0*/  MUFU.TANH R107, R107 ;  /* 0x0000006b006b7308 */ /* 0x000e620000002400 */
[----:B--2---:R-:W-:Y:S02]  /*8cd0*/  FSEL R105, R105, -INF , P3 ;  /* 0xff80000069697808 */ /* 0x004fe40001800000 */
[----:B------:R-:W-:-:S05]  /*8ce0*/  ISETP.GT.AND P3, PT, R118, 0x50, PT ;  /* 0x000000507600780c */ /* 0x000fca0003f64270 */
[----:B------:R2:W-:Y:S08]  /*8cf0*/  MUFU.EX2 R21, R130 ;  /* 0x0000008200157308 */ /* 0x0005f00000000800 */
[----:B------:R-:W3:Y:S01]  /*8d00*/  MUFU.TANH R96, R96 ;  /* 0x0000006000607308 */ /* 0x000ee20000002400 */
[----:B--2---:R-:W-:Y:S01]  /*8d10*/  FFMA.FTZ R130, R81, R82, -R100 ;  /* 0x0000005251827223 */ /* 0x004fe20000010864 */
[----:B------:R-:W-:-:S02]  /*8d20*/  FMNMX.FTZ R81, R115, R128, !PT ;  /* 0x0000008073517209 */ /* 0x000fc40007810000 */
[----:B-1----:R-:W-:Y:S02]  /*8d30*/  FSEL R107, R107, -INF , P5 ;  /* 0xff8000006b6b7808 */ /* 0x002fe40002800000 */
[----:B------:R-:W-:Y:S01]  /*8d40*/  FMNMX.FTZ R128, R114, R81, !PT ;  /* 0x0000005172807209 */ /* 0x000fe20007810000 */
[-CC-:B------:R-:W-:Y:S01]  /*8d50*/  FFMA.FTZ R81, R117, R82.reuse, -R100.reuse ;  /* 0x0000005275517223 */ /* 0x180fe20000010864 */
[----:B------:R-:W1:Y:S01]  /*8d60*/  MUFU.TANH R97, R97 ;  /* 0x0000006100617308 */ /* 0x000e620000002400 */
[----:B------:R-:W-:Y:S01]  /*8d70*/  FSEL R117, R106, -INF , P4 ;  /* 0xff8000006a757808 */ /* 0x000fe20002000000 */
[----:B------:R-:W-:Y:S01]  /*8d80*/  FFMA.FTZ R106, R119, R82, -R100 ;  /* 0x00000052776a7223 */ /* 0x000fe20000010864 */
[----:B------:R-:W-:Y:S02]  /*8d90*/  FMNMX.FTZ R128, R105, R128, !PT ;  /* 0x0000008069807209 */ /* 0x000fe40007810000 */
[----:B------:R-:W-:Y:S02]  /*8da0*/  ISETP.GT.AND P4, PT, R118, 0x51, PT ;  /* 0x000000517600780c */ /* 0x000fe40003f84270 */
[----:B------:R-:W-:Y:S01]  /*8db0*/  FMNMX.FTZ R128, R117, R128, !PT ;  /* 0x0000008075807209 */ /* 0x000fe20007810000 */
[----:B------:R-:W2:Y:S01]  /*8dc0*/  MUFU.TANH R72, R72 ;  /* 0x0000004800487308 */ /* 0x000ea20000002400 */
[----:B---3--:R-:W-:-:S02]  /*8dd0*/  FSEL R96, R96, -INF , P3 ;  /* 0xff80000060607808 */ /* 0x008fc40001800000 */
[----:B------:R-:W-:Y:S02]  /*8de0*/  FMNMX.FTZ R119, R107, R128, !PT ;  /* 0x000000806b777209 */ /* 0x000fe40007810000 */
[----:B------:R-:W-:Y:S01]  /*8df0*/  ISETP.GT.AND P5, PT, R118, 0x58, PT ;  /* 0x000000587600780c */ /* 0x000fe20003fa4270 */
[----:B------:R-:W-:Y:S02]  /*8e00*/  WARPGROUP.DEPBAR.LE gsb0, 0x0 ;  /* 0x00008000000079c5 */ /* 0x000fe40000010000 */
[----:B------:R-:W-:Y:S01]  /*8e10*/  WARPGROUP.ARRIVE ;  /* 0x00000000000079c5 */ /* 0x000fe20000000000 */
[----:B------:R-:W3:Y:S01]  /*8e20*/  MUFU.TANH R84, R84 ;  /* 0x0000005400547308 */ /* 0x000ee20000002400 */
[----:B-1----:R-:W-:Y:S02]  /*8e30*/  FSEL R128, R97, -INF , P4 ;  /* 0xff80000061807808 */ /* 0x002fe40002000000 */
[----:B------:R-:W-:Y:S02]  /*8e40*/  FMNMX.FTZ R119, R96, R119, !PT ;  /* 0x0000007760777209 */ /* 0x000fe40007810000 */
[----:B------:R-:W-:Y:S01]  /*8e50*/  HGMMA.64x96x16.F32 R24, gdesc[UR28].tnspB, R24, gsb0 ;  /* 0x416000001c1879f0 */ /* 0x000fe20008000818 */
[----:B------:R-:W-:Y:S01]  /*8e60*/  UIADD3 UR28, UR6, 0x900, URZ ;  /* 0x00000900061c7890 */ /* 0x000fe2000fffe03f */
[----:B------:R-:W-:Y:S01]  /*8e70*/  ISETP.GT.AND P3, PT, R118, 0x59, PT ;  /* 0x000000597600780c */ /* 0x000fe20003f64270 */
[----:B------:R-:W-:Y:S01]  /*8e80*/  UIADD3 UR30, UR7, 0x180, URZ ;  /* 0x00000180071e7890 */ /* 0x000fe2000fffe03f */
[----:B------:R-:W-:Y:S01]  /*8e90*/  MUFU.TANH R88, R88 ;  /* 0x0000005800587308 */ /* 0x000fe20000002400 */
[----:B------:R-:W-:Y:S01]  /*8ea0*/  UMOV UR29, 0xc0000010 ;  /* 0xc0000010001d7882 */ /* 0x000fe20000000000 */
[----:B------:R-:W-:Y:S01]  /*8eb0*/  UMOV UR31, 0x80000020 ;  /* 0x80000020001f7882 */ /* 0x000fe20000000000 */
[----:B------:R-:W-:-:S02]  /*8ec0*/  FMNMX.FTZ R119, R128, R119, !PT ;  /* 0x0000007780777209 */ /* 0x000fc40007810000 */
[----:B------:R-:W-:Y:S02]  /*8ed0*/  FSEL R97, R76, -INF , P3 ;  /* 0xff8000004c617808 */ /* 0x000fe40001800000 */
[C---:B------:R-:W-:Y:S01]  /*8ee0*/  ISETP.GT.AND P4, PT, R118.reuse, 0x60, PT ;  /* 0x000000607600780c */ /* 0x040fe20003f84270 */
[----:B------:R-:W1:Y:S01]  /*8ef0*/  MUFU.TANH R90, R90 ;  /* 0x0000005a005a7308 */ /* 0x000e620000002400 */
[----:B------:R-:W-:-:S07]  /*8f00*/  ISETP.GT.AND P3, PT, R118, 0x68, PT ;  /* 0x000000687600780c */ /* 0x000fce0003f64270 */
[----:B------:R2:W-:Y:S08]  /*8f10*/  MUFU.EX2 R104, R130 ;  /* 0x0000008200687308 */ /* 0x0005f00000000800 */
[----:B------:R-:W4:Y:S01]  /*8f20*/  MUFU.TANH R91, R91 ;  /* 0x0000005b005b7308 */ /* 0x000f220000002400 */
[----:B--2---:R-:W-:Y:S02]  /*8f30*/  FSEL R130, R72, -INF , P5 ;  /* 0xff80000048827808 */ /* 0x004fe40002800000 */
[----:B------:R-:W-:-:S02]  /*8f40*/  ISETP.GT.AND P5, PT, R118, 0x61, PT ;  /* 0x000000617600780c */ /* 0x000fc40003fa4270 */
[----:B------:R-:W-:Y:S02]  /*8f50*/  FMNMX.FTZ R76, R130, R119, !PT ;  /* 0x00000077824c7209 */ /* 0x000fe40007810000 */
[----:B---3--:R-:W-:Y:S01]  /*8f60*/  FSEL R119, R84, -INF , P4 ;  /* 0xff80000054777808 */ /* 0x008fe20002000000 */
[----:B------:R-:W2:Y:S01]  /*8f70*/  MUFU.TANH R92, R92 ;  /* 0x0000005c005c7308 */ /* 0x000ea20000002400 */
[----:B------:R-:W-:Y:S02]  /*8f80*/  FMNMX.FTZ R76, R97, R76, !PT ;  /* 0x0000004c614c7209 */ /* 0x000fe40007810000 */
[----:B------:R-:W-:Y:S02]  /*8f90*/  ISETP.GT.AND P4, PT, R118, 0x69, PT ;  /* 0x000000697600780c */ /* 0x000fe40003f84270 */
[----:B------:R-:W-:Y:S02]  /*8fa0*/  FMNMX.FTZ R76, R119, R76, !PT ;  /* 0x0000004c774c7209 */ /* 0x000fe40007810000 */
[----:B-1----:R-:W-:Y:S01]  /*8fb0*/  FSEL R90, R90, -INF , P3 ;  /* 0xff8000005a5a7808 */ /* 0x002fe20001800000 */
[----:B------:R1:W-:Y:S01]  /*8fc0*/  MUFU.EX2 R112, R132 ;  /* 0x0000008400707308 */ /* 0x0003e20000000800 */
[----:B----4-:R-:W-:Y:S01]  /*8fd0*/  FSEL R84, R91, -INF , P4 ;  /* 0xff8000005b547808 */ /* 0x010fe20002000000 */
[----:B------:R-:W-:Y:S01]  /*8fe0*/  FFMA.FTZ R91, R125, R82, -R100 ;  /* 0x000000527d5b7223 */ /* 0x000fe20000010864 */
[----:B------:R-:W-:-:S02]  /*8ff0*/  ISETP.GT.AND P3, PT, R118, 0x71, PT ;  /* 0x000000717600780c */ /* 0x000fc40003f64270 */
[----:B------:R-:W-:-:S03]  /*9000*/  ISETP.GT.AND P4, PT, R118, 0x78, PT ;  /* 0x000000787600780c */ /* 0x000fc60003f84270 */
[----:B------:R-:W-:Y:S01]  /*9010*/  MUFU.TANH R83, R83 ;  /* 0x0000005300537308 */ /* 0x000fe20000002400 */
[-CC-:B-1----:R-:W-:Y:S01]  /*9020*/  FFMA.FTZ R132, R123, R82.reuse, -R100.reuse ;  /* 0x000000527b847223 */ /* 0x182fe20000010864 */
[----:B------:R-:W-:Y:S01]  /*9030*/  FSEL R123, R88, -INF , P5 ;  /* 0xff800000587b7808 */ /* 0x000fe20002800000 */
[----:B------:R-:W-:Y:S01]  /*9040*/  FFMA.FTZ R88, R127, R82, -R100 ;  /* 0x000000527f587223 */ /* 0x000fe20000010864 */
[----:B------:R-:W-:Y:S02]  /*9050*/  ISETP.GT.AND P5, PT, R118, 0x70, PT ;  /* 0x000000707600780c */ /* 0x000fe40003fa4270 */
[----:B------:R-:W-:Y:S02]  /*9060*/  FMNMX.FTZ R127, R123, R76, !PT ;  /* 0x0000004c7b7f7209 */ /* 0x000fe40007810000 */
[----:B------:R-:W1:Y:S01]  /*9070*/  MUFU.TANH R86, R86 ;  /* 0x0000005600567308 */ /* 0x000e620000002400 */
[----:B--2---:R-:W-:Y:S02]  /*9080*/  FSEL R92, R92, -INF , P5 ;  /* 0xff8000005c5c7808 */ /* 0x004fe40002800000 */
[----:B------:R-:W-:-:S02]  /*9090*/  FMNMX.FTZ R127, R90, R127, !PT ;  /* 0x0000007f5a7f7209 */ /* 0x000fc40007810000 */
[----:B------:R-:W-:Y:S02]  /*90a0*/  ISETP.GT.AND P5, PT, R118, 0x79, PT ;  /* 0x000000797600780c */ /* 0x000fe40003fa4270 */
[----:B------:R-:W-:Y:S01]  /*90b0*/  FMNMX.FTZ R127, R84, R127, !PT ;  /* 0x0000007f547f7209 */ /* 0x000fe20007810000 */
[----:B------:R-:W2:Y:S03]  /*90c0*/  MUFU.TANH R87, R87 ;  /* 0x0000005700577308 */ /* 0x000ea60000002400 */
[----:B------:R-:W-:-:S05]  /*90d0*/  FMNMX.FTZ R127, R92, R127, !PT ;  /* 0x0000007f5c7f7209 */ /* 0x000fca0007810000 */
[----:B------:R-:W3:Y:S01]  /*90e0*/  MUFU.TANH R74, R74 ;  /* 0x0000004a004a7308 */ /* 0x000ee20000002400 */
[----:B-1----:R-:W-:Y:S01]  /*90f0*/  FSEL R134, R86, -INF , P4 ;  /* 0xff80000056867808 */ /* 0x002fe20002000000 */
[----:B------:R-:W-:Y:S01]  /*9100*/  FFMA.FTZ R86, R135, R82, -R100 ;  /* 0x0000005287567223 */ /* 0x000fe20000010864 */
[----:B------:R-:W-:-:S05]  /*9110*/  ISETP.GT.AND P4, PT, R118, 0x81, PT ;  /* 0x000000817600780c */ /* 0x000fca0003f84270 */
[----:B------:R-:W1:Y:S01]  /*9120*/  MUFU.TANH R94, R94 ;  /* 0x0000005e005e7308 */ /* 0x000e620000002400 */
[----:B--2---:R-:W-:Y:S01]  /*9130*/  FSEL R136, R87, -INF , P5 ;  /* 0xff80000057887808 */ /* 0x004fe20002800000 */
[----:B------:R-:W-:Y:S01]  /*9140*/  FFMA.FTZ R87, R149, R82, -R100 ;  /* 0x0000005295577223 */ /* 0x000fe20000010864 */
[----:B------:R-:W-:-:S05]  /*9150*/  ISETP.GT.AND P5, PT, R118, 0x88, PT ;  /* 0x000000887600780c */ /* 0x000fca0003fa4270 */
[----:B------:R2:W-:Y:S08]  /*9160*/  MUFU.EX2 R72, R132 ;  /* 0x0000008400487308 */ /* 0x0005f00000000800 */
[----:B------:R-:W4:Y:S01]  /*9170*/  MUFU.TANH R116, R116 ;  /* 0x0000007400747308 */ /* 0x000f220000002400 */
[----:B--2---:R-:W-:Y:S01]  /*9180*/  FSEL R132, R83, -INF , P3 ;  /* 0xff80000053847808 */ /* 0x004fe20001800000 */
[----:B------:R-:W-:-:S02]  /*9190*/  WARPGROUP.DEPBAR.LE gsb0, 0x0 ;  /* 0x00008000000079c5 */ /* 0x000fc40000010000 */
[----:B------:R-:W-:Y:S01]  /*91a0*/  WARPGROUP.ARRIVE ;  /* 0x00000000000079c5 */ /* 0x000fe20000000000 */
[----:B------:R-:W-:Y:S01]  /*91b0*/  FMNMX.FTZ R127, R132, R127, !PT ;  /* 0x0000007f847f7209 */ /* 0x000fe20007810000 */
[-CC-:B------:R-:W-:Y:S01]  /*91c0*/  FFMA.FTZ R83, R131, R82.reuse, -R100.reuse ;  /* 0x0000005283537223 */ /* 0x180fe20000010864 */
[----:B------:R-:W-:Y:S01]  /*91d0*/  ISETP.GT.AND P3, PT, R118, 0x80, PT ;  /* 0x000000807600780c */ /* 0x000fe20003f64270 */
[----:B------:R-:W2:Y:S01]  /*91e0*/  MUFU.TANH R110, R110 ;  /* 0x0000006e006e7308 */ /* 0x000ea20000002400 */
[----:B------:R-:W-:Y:S01]  /*91f0*/  FMNMX.FTZ R127, R134, R127, !PT ;  /* 0x0000007f867f7209 */ /* 0x000fe20007810000 */
[----:B------:R-:W-:Y:S01]  /*9200*/  HGMMA.64x96x16.F32 R24, gdesc[UR28].tnspB, R24, gsb0 ;  /* 0x416000001c1879f0 */ /* 0x000fe20008000818 */
[----:B------:R-:W-:Y:S01]  /*9210*/  UIADD3 UR28, UR6, 0xa80, URZ ;  /* 0x00000a80061c7890 */ /* 0x000fe2000fffe03f */
[----:B---3--:R-:W-:Y:S01]  /*9220*/  FSEL R138, R74, -INF , P3 ;  /* 0xff8000004a8a7808 */ /* 0x008fe20001800000 */
[----:B------:R-:W-:Y:S01]  /*9230*/  UIADD3 UR30, UR7, 0x1c0, URZ ;  /* 0x000001c0071e7890 */ /* 0x000fe2000fffe03f */
[----:B------:R-:W-:Y:S01]  /*9240*/  FMNMX.FTZ R127, R136, R127, !PT ;  /* 0x0000007f887f7209 */ /* 0x000fe20007810000 */
[----:B------:R-:W-:Y:S01]  /*9250*/  UMOV UR29, 0xc0000010 ;  /* 0xc0000010001d7882 */ /* 0x000fe20000000000 */
[----:B------:R-:W-:Y:S01]  /*9260*/  UMOV UR31, 0x80000020 ;  /* 0x80000020001f7882 */ /* 0x000fe20000000000 */
[----:B-1----:R-:W-:Y:S01]  /*9270*/  FSEL R140, R94, -INF , P4 ;  /* 0xff8000005e8c7808 */ /* 0x002fe20002000000 */
[-CC-:B------:R-:W-:Y:S01]  /*9280*/  FFMA.FTZ R94, R137, R82.reuse, -R100.reuse ;  /* 0x00000052895e7223 */ /* 0x180fe20000010864 */
[----:B------:R-:W-:Y:S01]  /*9290*/  FMNMX.FTZ R127, R138, R127, !PT ;  /* 0x0000007f8a7f7209 */ /* 0x000fe20007810000 */
[----:B------:R1:W-:Y:S01]  /*92a0*/  MUFU.EX2 R76, R88 ;  /* 0x00000058004c7308 */ /* 0x0003e20000000800 */
[----:B------:R-:W-:Y:S01]  /*92b0*/  ISETP.GT.AND P3, PT, R118, 0x89, PT ;  /* 0x000000897600780c */ /* 0x000fe20003f64270 */
[-CC-:B------:R-:W-:Y:S01]  /*92c0*/  FFMA.FTZ R118, R155, R82.reuse, -R100.reuse ;  /* 0x000000529b767223 */ /* 0x180fe20000010864 */
[----:B----4-:R-:W-:Y:S01]  /*92d0*/  FSEL R142, R116, -INF , P5 ;  /* 0xff800000748e7808 */ /* 0x010fe20002800000 */
[----:B------:R-:W-:Y:S01]  /*92e0*/  FFMA.FTZ R131, R139, R82, -R100 ;  /* 0x000000528b837223 */ /* 0x000fe20000010864 */
[----:B------:R-:W-:-:S02]  /*92f0*/  FMNMX.FTZ R127, R140, R127, !PT ;  /* 0x0000007f8c7f7209 */ /* 0x000fc40007810000 */
[----:B--2---:R-:W-:Y:S01]  /*9300*/  FSEL R152, R110, -INF , P3 ;  /* 0xff8000006e987808 */ /* 0x004fe20001800000 */
[----:B------:R2:W-:Y:S01]  /*9310*/  MUFU.EX2 R74, R129 ;  /* 0x00000081004a7308 */ /* 0x0005e20000000800 */
[----:B------:R-:W-:Y:S01]  /*9320*/  FMNMX.FTZ R127, R142, R127, !PT ;  /* 0x0000007f8e7f7209 */ /* 0x000fe20007810000 */
[-CC-:B------:R-:W-:Y:S01]  /*9330*/  FFMA.FTZ R110, R133, R82.reuse, -R100.reuse ;  /* 0x00000052856e7223 */ /* 0x180fe20000010864 */
[-CC-:B-1----:R-:W-:Y:S01]  /*9340*/  FFMA.FTZ R88, R153, R82.reuse, -R100.reuse ;  /* 0x0000005299587223 */ /* 0x182fe20000010864 */
[----:B------:R-:W-:Y:S01]  /*9350*/  FFMA.FTZ R133, R157, R82, -R100 ;  /* 0x000000529d857223 */ /* 0x000fe20000010864 */
[----:B------:R-:W-:-:S03]  /*9360*/  FMNMX.FTZ R127, R152, R127, !PT ;  /* 0x0000007f987f7209 */ /* 0x000fc60007810000 */
[----:B------:R-:W-:Y:S01]  /*9370*/  MUFU.EX2 R102, R102 ;  /* 0x0000006600667308 */ /* 0x000fe20000000800 */
[--C-:B--2---:R-:W-:Y:S01]  /*9380*/  FFMA.FTZ R129, R143, R82, -R100.reuse ;  /* 0x000000528f817223 */ /* 0x104fe20000010864 */
[----:B------:R-:W1:Y:S06]  /*9390*/  SHFL.BFLY PT, R116, R127, 0x2, 0x1f ;  /* 0x0c401f007f747f89 */ /* 0x000e6c00000e0000 */
        /* <DEDUP_REMOVED lines=9> */
[----:B-1----:R-:W-:-:S07]  /*9430*/  FMNMX.FTZ R155, R125, R154, !PT ;  /* 0x0000009a7d9b7209 */ /* 0x002fce0007810000 */
[----:B------:R-:W-:Y:S01]  /*9440*/  MUFU.EX2 R81, R81 ;  /* 0x0000005100517308 */ /* 0x000fe20000000800 */
[----:B------:R-:W-:Y:S02]  /*9450*/  FSEL R125, R75, RZ, P2 ;  /* 0x000000ff4b7d7208 */ /* 0x000fe40001000000 */
[C---:B------:R-:W-:Y:S01]  /*9460*/  FSETP.NEU.FTZ.AND P2, PT, R155.reuse, -INF , PT ;  /* 0xff8000009b00780b */ /* 0x040fe20003f5d000 */
[-C--:B------:R-:W-:Y:S02]  /*9470*/  FMUL.FTZ R137, R155, R82.reuse ;  /* 0x000000529b897220 */ /* 0x080fe40000410000 */
[----:B------:R-:W-:Y:S02]  /*9480*/  FADD.FTZ R125, -R125, R8 ;  /* 0x000000087d7d7221 */ /* 0x000fe40000010100 */
[----:B------:R-:W-:Y:S01]  /*9490*/  MUFU.EX2 R106, R106 ;  /* 0x0000006a006a7308 */ /* 0x000fe20000000800 */
[----:B------:R-:W-:Y:S01]  /*94a0*/  FSEL R137, R137, RZ, P2 ;  /* 0x000000ff89897208 */ /* 0x000fe20001000000 */
[----:B------:R-:W-:-:S04]  /*94b0*/  FMUL.FTZ R135, R125, R82 ;  /* 0x000000527d877220 */ /* 0x000fc80000410000 */
[-CC-:B------:R-:W-:Y:S01]  /*94c0*/  FFMA.FTZ R8, R108, R82.reuse, -R137.reuse ;  /* 0x000000526c087223 */ /* 0x180fe20000010889 */
[----:B------:R-:W-:Y:S01]  /*94d0*/  FSEL R108, R155, RZ, P2 ;  /* 0x000000ff9b6c7208 */ /* 0x000fe20001000000 */
[-CC-:B------:R-:W-:Y:S01]  /*94e0*/  FFMA.FTZ R100, R105, R82.reuse, -R137.reuse ;  /* 0x0000005269647223 */ /* 0x180fe20000010889 */
[----:B------:R-:W-:Y:S01]  /*94f0*/  ISETP.GE.U32.AND P2, PT, R2, 0x180, PT ;  /* 0x000001800200780c */ /* 0x000fe20003f46070 */
[-CC-:B------:R-:W-:Y:S01]  /*9500*/  FFMA.FTZ R139, R12, R82.reuse, -R137.reuse ;  /* 0x000000520c8b7223 */ /* 0x180fe20000010889 */
[-C--:B------:R-:W-:Y:S01]  /*9510*/  FFMA.FTZ R12, R99, R82.reuse, -R137 ;  /* 0x00000052630c7223 */ /* 0x080fe20000010889 */
[----:B------:R-:W-:Y:S02]  /*9520*/  WARPGROUP.DEPBAR.LE gsb0, 0x0 ;  /* 0x00008000000079c5 */ /* 0x000fe40000010000 */
[----:B------:R-:W-:Y:S01]  /*9530*/  WARPGROUP.ARRIVE ;  /* 0x00000000000079c5 */ /* 0x000fe20000000000 */
[----:B------:R-:W-:Y:S01]  /*9540*/  FADD.FTZ R105, -R108, R5 ;  /* 0x000000056c697221 */ /* 0x000fe20000010100 */
[----:B------:R-:W-:Y:S01]  /*9550*/  VIADD R5, R16, 0x9 ;  /* 0x0000000910057836 */ /* 0x000fe20000000000 */
[----:B------:R-:W1:Y:S01]  /*9560*/  MUFU.EX2 R135, R135 ;  /* 0x0000008700877308 */ /* 0x000e620000000800 */
[-CC-:B------:R-:W-:Y:S01]  /*9570*/  FFMA.FTZ R125, R10, R82.reuse, -R137.reuse ;  /* 0x000000520a7d7223 */ /* 0x180fe20000010889 */
[-CC-:B------:R-:W-:Y:S01]  /*9580*/  FFMA.FTZ R156, R89, R82.reuse, -R137.reuse ;  /* 0x00000052599c7223 */ /* 0x180fe20000010889 */
[----:B------:R-:W-:Y:S01]  /*9590*/  HGMMA.64x96x16.F32 R24, gdesc[UR28].tnspB, R24, gsb0 ;  /* 0x416000001c1879f0 */ /* 0x000fe20008000818 */
[----:B------:R-:W-:Y:S01]  /*95a0*/  UIADD3 UR28, UR6, 0xc00, URZ ;  /* 0x00000c00061c7890 */ /* 0x000fe2000fffe03f */
[----:B------:R-:W-:Y:S01]  /*95b0*/  SEL R99, R5, 0x9, !P2 ;  /* 0x0000000905637807 */ /* 0x000fe20005000000 */
[----:B------:R-:W-:Y:S01]  /*95c0*/  UIADD3 UR30, UR7, 0x200, URZ ;  /* 0x00000200071e7890 */ /* 0x000fe2000fffe03f */
[-C--:B------:R-:W-:Y:S01]  /*95d0*/  FMUL.FTZ R5, R105, R82.reuse ;  /* 0x0000005269057220 */ /* 0x080fe20000410000 */
[----:B------:R-:W-:Y:S01]  /*95e0*/  UMOV UR29, 0xc0000010 ;  /* 0xc0000010001d7882 */ /* 0x000fe20000000000 */
[----:B------:R-:W-:Y:S01]  /*95f0*/  UMOV UR31, 0x80000020 ;  /* 0x80000020001f7882 */ /* 0x000fe20000000000 */
[----:B------:R-:W-:Y:S01]  /*9600*/  MUFU.EX2 R8, R8 ;  /* 0x0000000800087308 */ /* 0x000fe20000000800 */
[-CC-:B------:R-:W-:Y:S01]  /*9610*/  FFMA.FTZ R10, R124, R82.reuse, -R137.reuse ;  /* 0x000000527c0a7223 */ /* 0x180fe20000010889 */
        /* <DEDUP_REMOVED lines=8> */
[----:B-1----:R-:W-:Y:S01]  /*96a0*/  FFMA.FTZ R114, R135, R3, R102 ;  /* 0x0000000387727223 */ /* 0x002fe20000010066 */
[-CC-:B------:R-:W-:Y:S01]  /*96b0*/  FFMA.FTZ R93, R109, R82.reuse, -R137.reuse ;  /* 0x000000526d5d7223 */ /* 0x180fe20000010889 */
[-CC-:B------:R-:W-:Y:S01]  /*96c0*/  FFMA.FTZ R109, R111, R82.reuse, -R137.reuse ;  /* 0x000000526f6d7223 */ /* 0x180fe20000010889 */
[-CC-:B------:R-:W-:Y:S01]  /*96d0*/  FFMA.FTZ R111, R107, R82.reuse, -R137.reuse ;  /* 0x000000526b6f7223 */ /* 0x180fe20000010889 */
[----:B------:R-:W-:Y:S01]  /*96e0*/  @!P1 IADD3 R105, R113, 0x31c40, RZ ;  /* 0x00031c4071699810 */ /* 0x000fe20007ffe0ff */
[-CC-:B------:R-:W-:Y:S01]  /*96f0*/  FFMA.FTZ R154, R14, R82.reuse, -R137.reuse ;  /* 0x000000520e9a7223 */ /* 0x180fe20000010889 */
[----:B------:R-:W-:Y:S01]  /*9700*/  MUFU.EX2 R125, R125 ;  /* 0x0000007d007d7308 */ /* 0x000fe20000000800 */
[----:B------:R-:W-:Y:S01]  /*9710*/  FADD.FTZ R107, R95, R114 ;  /* 0x000000725f6b7221 */ /* 0x000fe20000010000 */
[-C--:B------:R-:W-:Y:S01]  /*9720*/  FFMA.FTZ R3, R96, R82.reuse, -R137 ;  /* 0x0000005260037223 */ /* 0x080fe20000010889 */
[----:B------:R-:W-:Y:S01]  /*9730*/  @!P1 PRMT R105, RZ, 0x654, R105 ;  /* 0x00000654ff699816 */ /* 0x000fe20000000069 */
[----:B------:R-:W-:Y:S01]  /*9740*/  FFMA.FTZ R14, R121, R82, -R137 ;  /* 0x00000052790e7223 */ /* 0x000fe20000010889 */
[----:B------:R-:W-:Y:S01]  /*9750*/  FADD.FTZ R114, R98, R107 ;  /* 0x0000006b62727221 */ /* 0x000fe20000010000 */
[----:B------:R-:W-:Y:S01]  /*9760*/  F2FP.F16.F32.PACK_AB R124, R9, R78 ;  /* 0x0000004e097c723e */ /* 0x000fe200000000ff */
[--C-:B------:R-:W-:Y:S01]  /*9770*/  FFMA.FTZ R121, R122, R82, -R137.reuse ;  /* 0x000000527a797223 */ /* 0x100fe20000010889 */
[----:B------:R-:W-:Y:S01]  /*9780*/  MUFU.EX2 R10, R10 ;  /* 0x0000000a000a7308 */ /* 0x000fe20000000800 */
[----:B--2---:R-:W-:Y:S01]  /*9790*/  FFMA.FTZ R96, R5, R0, R8 ;  /* 0x0000000005607223 */ /* 0x004fe20000010008 */
[----:B------:R-:W-:Y:S01]  /*97a0*/  F2FP.F16.F32.PACK_AB R98, R79, R98 ;  /* 0x000000624f62723e */ /* 0x000fe200000000ff */
[----:B------:R-:W-:Y:S01]  /*97b0*/  FFMA.FTZ R122, R115, R82, -R137 ;  /* 0x00000052737a7223 */ /* 0x000fe20000010889 */
[----:B------:R-:W-:-:S02]  /*97c0*/  IMAD.U32 R115, RZ, RZ, UR45 ;  /* 0x0000002dff737e24 */ /* 0x000fc4000f8e00ff */
[-CC-:B------:R-:W-:Y:S01]  /*97d0*/  FFMA.FTZ R108, R117, R82.reuse, -R137.reuse ;  /* 0x00000052756c7223 */ /* 0x180fe20000010889 */
[-CC-:B------:R-:W-:Y:S01]  /*97e0*/  FFMA.FTZ R0, R128, R82.reuse, -R137.reuse ;  /* 0x0000005280007223 */ /* 0x180fe20000010889 */
[-CC-:B------:R-:W-:Y:S01]  /*97f0*/  FFMA.FTZ R130, R130, R82.reuse, -R137.reuse ;  /* 0x0000005282827223 */ /* 0x180fe20000010889 */
[----:B------:R-:W-:Y:S01]  /*9800*/  MUFU.EX2 R139, R139 ;  /* 0x0000008b008b7308 */ /* 0x000fe20000000800 */
[----:B------:R-:W-:Y:S01]  /*9810*/  @!P1 LEA R113, R115, UR47, 0x3 ;  /* 0x0000002f73719c11 */ /* 0x000fe2000f8e18ff */
[-CC-:B------:R-:W-:Y:S01]  /*9820*/  FFMA.FTZ R123, R123, R82.reuse, -R137.reuse ;  /* 0x000000527b7b7223 */ /* 0x180fe20000010889 */
[-CC-:B------:R-:W-:Y:S01]  /*9830*/  FFMA.FTZ R90, R90, R82.reuse, -R137.reuse ;  /* 0x000000525a5a7223 */ /* 0x180fe20000010889 */
[-CC-:B------:R-:W-:Y:S01]  /*9840*/  FFMA.FTZ R92, R92, R82.reuse, -R137.reuse ;  /* 0x000000525c5c7223 */ /* 0x180fe20000010889 */
[-CC-:B------:R-:W-:Y:S01]  /*9850*/  FFMA.FTZ R132, R132, R82.reuse, -R137.reuse ;  /* 0x0000005284847223 */ /* 0x180fe20000010889 */
[----:B------:R-:W-:Y:S02]  /*9860*/  @!P1 VIADD R113, R113, 0x31c60 ;  /* 0x00031c6071719836 */ /* 0x000fe40000000000 */
[-CC-:B------:R-:W-:Y:S01]  /*9870*/  FFMA.FTZ R134, R134, R82.reuse, -R137.reuse ;  /* 0x0000005286867223 */ /* 0x180fe20000010889 */
[----:B------:R-:W-:Y:S01]  /*9880*/  MUFU.EX2 R127, R127 ;  /* 0x0000007f007f7308 */ /* 0x000fe20000000800 */
[-CC-:B------:R-:W-:Y:S01]  /*9890*/  FFMA.FTZ R136, R136, R82.reuse, -R137.reuse ;  /* 0x0000005288887223 */ /* 0x180fe20000010889 */
[-C--:B------:R-:W-:Y:S01]  /*98a0*/  FFMA.FTZ R138, R138, R82.reuse, -R137 ;  /* 0x000000528a8a7223 */ /* 0x080fe20000010889 */
[----:B------:R-:W-:Y:S01]  /*98b0*/  @!P1 PRMT R113, RZ, 0x654, R113 ;  /* 0x00000654ff719816 */ /* 0x000fe20000000071 */
[-CC-:B------:R-:W-:Y:S01]  /*98c0*/  FFMA.FTZ R140, R140, R82.reuse, -R137.reuse ;  /* 0x000000528c8c7223 */ /* 0x180fe20000010889 */
[----:B------:R-:W-:Y:S01]  /*98d0*/  FFMA.FTZ R142, R142, R82, -R137 ;  /* 0x000000528e8e7223 */ /* 0x000fe20000010889 */
[----:B------:R-:W-:Y:S01]  /*98e0*/  ISETP.LT.AND P2, PT, R4, UR60, PT ;  /* 0x0000003c04007c0c */ /* 0x000fe2000bf41270 */
[----:B------:R-:W-:Y:S01]  /*98f0*/  UIADD3 UR6, UR60, -0x1, URZ ;  /* 0xffffffff3c067890 */ /* 0x000fe2000fffe03f */
[----:B------:R-:W-:Y:S01]  /*9900*/  MUFU.EX2 R154, R154 ;  /* 0x0000009a009a7308 */ /* 0x000fe20000000800 */
[----:B------:R-:W-:-:S05]  /*9910*/  UMOV UR45, UR46 ;  /* 0x0000002e002d7c82 */ /* 0x000fca0008000000 */
[----:B------:R-:W-:Y:S02]  /*9920*/  UMOV UR60, UR6 ;  /* 0x00000006003c7c82 */ /* 0x000fe40008000000 */
        /* <DEDUP_REMOVED lines=8> */
[----:B------:R-:W-:Y:S07]  /*99b0*/  HGMMA.64x96x16.F32 R24, gdesc[UR28].tnspB, R24, gsb0 ;  /* 0x416000001c1879f0 */ /* 0x000fee0008000818 */
[----:B------:R-:W-:Y:S08]  /*99c0*/  MUFU.EX2 R93, R93 ;  /* 0x0000005d005d7308 */ /* 0x000ff00000000800 */
[----:B------:R-:W-:Y:S08]  /*99d0*/  MUFU.EX2 R120, R120 ;  /* 0x0000007800787308 */ /* 0x000ff00000000800 */
[----:B------:R-:W-:Y:S08]  /*99e0*/  MUFU.EX2 R109, R109 ;  /* 0x0000006d006d7308 */ /* 0x000ff00000000800 */
[----:B------:R-:W1:Y:S08]  /*99f0*/  MUFU.EX2 R122, R122 ;  /* 0x0000007a007a7308 */ /* 0x000e700000000800 */
[----:B------:R-:W2:Y:S08]  /*9a00*/  MUFU.EX2 R85, R85 ;  /* 0x0000005500557308 */ /* 0x000eb00000000800 */
[----:B------:R-:W3:Y:S01]  /*9a10*/  MUFU.EX2 R15, R15 ;  /* 0x0000000f000f7308 */ /* 0x000ee20000000800 */
[----:B-1----:R-:W-:-:S07]  /*9a20*/  F2FP.F16.F32.PACK_AB R107, R122, R109 ;  /* 0x0000006d7a6b723e */ /* 0x002fce00000000ff */
[----:B------:R-:W1:Y:S08]  /*9a30*/  MUFU.EX2 R100, R100 ;  /* 0x0000006400647308 */ /* 0x000e700000000800 */
[----:B------:R-:W4:Y:S08]  /*9a40*/  MUFU.EX2 R91, R91 ;  /* 0x0000005b005b7308 */ /* 0x000f300000000800 */
[----:B------:R-:W5:Y:S08]  /*9a50*/  MUFU.EX2 R108, R108 ;  /* 0x0000006c006c7308 */ /* 0x000f700000000800 */
[----:B------:R-:W5:Y:S08]  /*9a60*/  MUFU.EX2 R73, R73 ;  /* 0x0000004900497308 */ /* 0x000f700000000800 */
[----:B------:R-:W5:Y:S08]  /*9a70*/  MUFU.EX2 R111, R111 ;  /* 0x0000006f006f7308 */ /* 0x000f700000000800 */
[----:B------:R-:W-:Y:S08]  /*9a80*/  MUFU.EX2 R3, R3 ;  /* 0x0000000300037308 */ /* 0x000ff00000000800 */
[----:B------:R-:W-:Y:S01]  /*9a90*/  MUFU.EX2 R83, R83 ;  /* 0x0000005300537308 */ /* 0x000fe20000000800 */
[----:B------:R-:W-:-:S02]  /*9aa0*/  WARPGROUP.DEPBAR.LE gsb0, 0x0 ;  /* 0x00008000000079c5 */ /* 0x000fc40000010000 */
[----:B------:R2:W-:Y:S06]  /*9ab0*/  BAR.ARV R99, 0x100 ;  /* 0x000400630000751d */ /* 0x0005ec0000002000 */
[----:B------:R3:W-:Y:S01]  /*9ac0*/  @!P1 SYNCS.ARRIVE.TRANS64.RED.A1T0 RZ, [R105+URZ], RZ ;  /* 0x000000ff69ff99a7 */ /* 0x0007e2000810043f */
[----:B------:R-:W-:Y:S01]  /*9ad0*/  MUFU.EX2 R0, R0 ;  /* 0x0000000000007308 */ /* 0x000fe20000000800 */
[----:B--2---:R-:W-:Y:S01]  /*9ae0*/  FADD.FTZ R99, R125, R96 ;  /* 0x000000607d637221 */ /* 0x004fe20000010000 */
[----:B------:R-:W-:Y:S01]  /*9af0*/  F2FP.F16.F32.PACK_AB R96, R95, R102 ;  /* 0x000000665f60723e */ /* 0x000fe200000000ff */
[----:B------:R-:W-:Y:S01]  /*9b00*/  FFMA.FTZ R95, R97, R82, -R137 ;  /* 0x00000052615f7223 */ /* 0x000fe20000010889 */
[----:B------:R-:W-:Y:S01]  /*9b10*/  F2FP.F16.F32.PACK_AB R97, R125, R8 ;  /* 0x000000087d61723e */ /* 0x000fe200000000ff */
[----:B------:R-:W-:Y:S01]  /*9b20*/  FADD.FTZ R102, R10, R99 ;  /* 0x000000630a667221 */ /* 0x000fe20000010000 */
[----:B------:R-:W-:Y:S01]  /*9b30*/  F2FP.F16.F32.PACK_AB R99, R139, R10 ;  /* 0x0000000a8b63723e */ /* 0x000fe200000000ff */
[----:B---3--:R-:W-:Y:S01]  /*9b40*/  FADD.FTZ R105, R79, R114 ;  /* 0x000000724f697221 */ /* 0x008fe20000010000 */
[----:B------:R2:W-:Y:S01]  /*9b50*/  @!P1 SYNCS.ARRIVE.TRANS64.RED.A1T0 RZ, [R113+URZ], RZ ;  /* 0x000000ff71ff99a7 */ /* 0x0005e2000810043f */
[----:B------:R-:W-:Y:S01]  /*9b60*/  FADD.FTZ R102, R139, R102 ;  /* 0x000000668b667221 */ /* 0x000fe20000010000 */
[----:B------:R-:W-:Y:S01]  /*9b70*/  MUFU.EX2 R110, R110 ;  /* 0x0000006e006e7308 */ /* 0x000fe20000000800 */
[----:B------:R-:W-:Y:S01]  /*9b80*/  FADD.FTZ R114, R78, R105 ;  /* 0x000000694e727221 */ /* 0x000fe20000010000 */
[----:B------:R4:W-:Y:S01]  /*9b90*/  STSM.16.M88.4 [R22+0x24300], R96 ;  /* 0x0243006016007844 */ /* 0x0009e20000000200 */
[----:B------:R-:W-:Y:S01]  /*9ba0*/  F2FP.F16.F32.PACK_AB R125, R154, R127 ;  /* 0x0000007f9a7d723e */ /* 0x000fe200000000ff */
[----:B------:R-:W-:Y:S01]  /*9bb0*/  FMUL.FTZ R26, R26, R5 ;  /* 0x000000051a1a7220 */ /* 0x000fe20000410000 */
[----:B------:R-:W-:Y:S01]  /*9bc0*/  FADD.FTZ R114, R9, R114 ;  /* 0x0000007209727221 */ /* 0x000fe20000010000 */
[----:B------:R-:W-:Y:S01]  /*9bd0*/  FADD.FTZ R9, R127, R102 ;  /* 0x000000667f097221 */ /* 0x000fe20000010000 */
[-C--:B--2---:R-:W-:Y:S01]  /*9be0*/  FFMA.FTZ R113, R84, R82.reuse, -R137 ;  /* 0x0000005254717223 */ /* 0x084fe20000010889 */
[----:B------:R-:W-:Y:S01]  /*9bf0*/  MUFU.EX2 R78, R130 ;  /* 0x00000082004e7308 */ /* 0x000fe20000000800 */
[----:B------:R-:W-:Y:S01]  /*9c00*/  FADD.FTZ R79, R11, R114 ;  /* 0x000000720b4f7221 */ /* 0x000fe20000010000 */
[----:B------:R-:W-:Y:S01]  /*9c10*/  FADD.FTZ R102, R154, R9 ;  /* 0x000000099a667221 */ /* 0x000fe20000010000 */
[----:B------:R-:W-:Y:S01]  /*9c20*/  F2FP.F16.F32.PACK_AB R127, R156, R141 ;  /* 0x0000008d9c7f723e */ /* 0x000fe200000000ff */
[----:B------:R-:W-:Y:S01]  /*9c30*/  FMUL.FTZ R27, R27, R5 ;  /* 0x000000051b1b7220 */ /* 0x000fe20000410000 */
[C---:B------:R-:W-:Y:S01]  /*9c40*/  FADD.FTZ R114, R126.reuse, R79 ;  /* 0x0000004f7e727221 */ /* 0x040fe20000010000 */
[----:B------:R-:W-:Y:S01]  /*9c50*/  F2FP.F16.F32.PACK_AB R126, R126, R11 ;  /* 0x0000000b7e7e723e */ /* 0x000fe200000000ff */
[----:B------:R-:W-:Y:S01]  /*9c60*/  FADD.FTZ R9, R141, R102 ;  /* 0x000000668d097221 */ /* 0x000fe20000010000 */
[----:B------:R-:W-:Y:S01]  /*9c70*/  MUFU.EX2 R86, R86 ;  /* 0x0000005600567308 */ /* 0x000fe20000000800 */
[----:B------:R-:W-:Y:S01]  /*9c80*/  FADD.FTZ R11, R13, R114 ;  /* 0x000000720d0b7221 */ /* 0x000fe20000010000 */
[-C--:B------:R-:W-:Y:S01]  /*9c90*/  FFMA.FTZ R79, R119, R82.reuse, -R137 ;  /* 0x00000052774f7223 */ /* 0x080fe20000010889 */
[----:B------:R-:W-:Y:S01]  /*9ca0*/  FADD.FTZ R9, R156, R9 ;  /* 0x000000099c097221 */ /* 0x000fe20000010000 */
[----:B------:R-:W-:Y:S01]  /*9cb0*/  FFMA.FTZ R137, R152, R82, -R137 ;  /* 0x0000005298897223 */ /* 0x000fe20000010889 */
[----:B------:R-:W-:Y:S01]  /*9cc0*/  FADD.FTZ R10, R20, R11 ;  /* 0x0000000b140a7221 */ /* 0x000fe20000010000 */
[----:B------:R-:W-:Y:S01]  /*9cd0*/  STSM.16.M88.4 [R22+0x25b00], R124 ;  /* 0x025b007c16007844 */ /* 0x000fe20000000200 */
[----:B------:R-:W-:Y:S01]  /*9ce0*/  FADD.FTZ R8, R12, R9 ;  /* 0x000000090c087221 */ /* 0x000fe20000010000 */
[----:B------:R-:W-:Y:S01]  /*9cf0*/  MUFU.EX2 R95, R95 ;  /* 0x0000005f005f7308 */ /* 0x000fe20000000800 */
[----:B------:R-:W-:Y:S01]  /*9d00*/  FADD.FTZ R11, R21, R10 ;  /* 0x0000000a150b7221 */ /* 0x000fe20000010000 */
[----:B------:R-:W-:Y:S01]  /*9d10*/  F2FP.F16.F32.PACK_AB R105, R120, R93 ;  /* 0x0000005d7869723e */ /* 0x000fe200000000ff */
[----:B------:R-:W-:Y:S01]  /*9d20*/  FADD.FTZ R9, R89, R8 ;  /* 0x0000000859097221 */ /* 0x000fe20000010000 */
[-C--:B------:R-:W-:Y:S01]  /*9d30*/  FMUL.FTZ R30, R30, R5.reuse ;  /* 0x000000051e1e7220 */ /* 0x080fe20000410000 */
[----:B------:R-:W-:Y:S01]  /*9d40*/  FADD.FTZ R10, R112, R11 ;  /* 0x0000000b700a7221 */ /* 0x000fe20000010000 */
[-C--:B------:R-:W-:Y:S01]  /*9d50*/  FMUL.FTZ R31, R31, R5.reuse ;  /* 0x000000051f1f7220 */ /* 0x080fe20000410000 */
[----:B------:R-:W-:Y:S01]  /*9d60*/  FADD.FTZ R8, R14, R9 ;  /* 0x000000090e087221 */ /* 0x000fe20000010000 */
[----:B------:R-:W2:Y:S01]  /*9d70*/  MUFU.EX2 R87, R87 ;  /* 0x0000005700577308 */ /* 0x000ea20000000800 */
[----:B------:R-:W-:Y:S01]  /*9d80*/  FADD.FTZ R9, R101, R10 ;  /* 0x0000000a65097221 */ /* 0x000fe20000010000 */
[-C--:B------:R-:W-:Y:S01]  /*9d90*/  FMUL.FTZ R34, R34, R5.reuse ;  /* 0x0000000522227220 */ /* 0x080fe20000410000 */
[----:B------:R-:W-:Y:S01]  /*9da0*/  FADD.FTZ R8, R121, R8 ;  /* 0x0000000879087221 */ /* 0x000fe20000010000 */
[----:B------:R-:W-:Y:S01]  /*9db0*/  FMUL.FTZ R35, R35, R5 ;  /* 0x0000000523237220 */ /* 0x000fe20000410000 */
[C---:B------:R-:W-:Y:S01]  /*9dc0*/  FADD.FTZ R10, R104.reuse, R9 ;  /* 0x00000009680a7221 */ /* 0x040fe20000010000 */
[----:B------:R-:W-:Y:S01]  /*9dd0*/  F2FP.F16.F32.PACK_AB R104, R104, R101 ;  /* 0x000000656868723e */ /* 0x000fe200000000ff */
[----:B------:R-:W-:Y:S01]  /*9de0*/  FADD.FTZ R9, R93, R8 ;  /* 0x000000085d097221 */ /* 0x000fe20000010000 */
[----:B------:R-:W3:Y:S01]  /*9df0*/  MUFU.EX2 R79, R79 ;  /* 0x0000004f004f7308 */ /* 0x000ee20000000800 */
        /* <DEDUP_REMOVED lines=12> */
[----:B------:R-:W-:Y:S01]  /*9ec0*/  FADD.FTZ R11, R85, R8 ;  /* 0x00000008550b7221 */ /* 0x000fe20000010000 */
[----:B------:R-:W-:Y:S01]  /*9ed0*/  F2FP.F16.F32.PACK_AB R8, R20, R13 ;  /* 0x0000000d1408723e */ /* 0x000fe200000000ff */
[----:B------:R-:W-:Y:S01]  /*9ee0*/  FADD.FTZ R9, R15, R10 ;  /* 0x0000000a0f097221 */ /* 0x000fe20000010000 */
[----:B------:R-:W-:Y:S01]  /*9ef0*/  MUFU.EX2 R129, R129 ;  /* 0x0000008100817308 */ /* 0x000fe20000000800 */
[----:B------:R-:W-:Y:S01]  /*9f00*/  FADD.FTZ R20, R76, R11 ;  /* 0x0000000b4c147221 */ /* 0x000fe20000010000 */
[----:B------:R-:W-:Y:S01]  /*9f10*/  F2FP.F16.F32.PACK_AB R10, R112, R21 ;  /* 0x00000015700a723e */ /* 0x000fe200000000ff */
[----:B-1----:R-:W-:Y:S01]  /*9f20*/  FADD.FTZ R9, R100, R9 ;  /* 0x0000000964097221 */ /* 0x002fe20000010000 */
[----:B------:R-:W-:Y:S01]  /*9f30*/  F2FP.F16.F32.PACK_AB R11, R121, R14 ;  /* 0x0000000e790b723e */ /* 0x000fe200000000ff */
[C---:B----4-:R-:W-:Y:S01]  /*9f40*/  FADD.FTZ R96, R91.reuse, R20 ;  /* 0x000000145b607221 */ /* 0x050fe20000010000 */
[----:B------:R-:W-:Y:S01]  /*9f50*/  F2FP.F16.F32.PACK_AB R14, R91, R76 ;  /* 0x0000004c5b0e723e */ /* 0x000fe200000000ff */
[----:B-----5:R-:W-:Y:S01]  /*9f60*/  FADD.FTZ R20, R108, R9 ;  /* 0x000000096c147221 */ /* 0x020fe20000010000 */
[----:B------:R-:W-:Y:S01]  /*9f70*/  F2FP.F16.F32.PACK_AB R9, R89, R12 ;  /* 0x0000000c5909723e */ /* 0x000fe200000000ff */
[----:B------:R-:W-:Y:S01]  /*9f80*/  FADD.FTZ R13, R73, R96 ;  /* 0x00000060490d7221 */ /* 0x000fe20000010000 */
[----:B------:R-:W-:Y:S01]  /*9f90*/  MUFU.EX2 R94, R94 ;  /* 0x0000005e005e7308 */ /* 0x000fe20000000800 */
[----:B------:R-:W-:Y:S01]  /*9fa0*/  FADD.FTZ R20, R111, R20 ;  /* 0x000000146f147221 */ /* 0x000fe20000010000 */
[----:B--2---:R-:W-:Y:S01]  /*9fb0*/  F2FP.F16.F32.PACK_AB R76, R87, R86 ;  /* 0x00000056574c723e */ /* 0x004fe200000000ff */
[----:B------:R-:W-:Y:S01]  /*9fc0*/  FADD.FTZ R12, R74, R13 ;  /* 0x0000000d4a0c7221 */ /* 0x000fe20000010000 */
[----:B------:R1:W-:Y:S01]  /*9fd0*/  STSM.16.M88.4 [R22+0x27300], R8 ;  /* 0x0273000816007844 */ /* 0x0003e20000000200 */
[----:B------:R-:W-:Y:S01]  /*9fe0*/  FADD.FTZ R13, R3, R20 ;  /* 0x00000014030d7221 */ /* 0x000fe20000010000 */
[-C--:B------:R-:W-:Y:S01]  /*9ff0*/  FMUL.FTZ R46, R46, R5.reuse ;  /* 0x000000052e2e7220 */ /* 0x080fe20000410000 */
[----:B------:R-:W-:Y:S01]  /*a000*/  FADD.FTZ R81, R83, R12 ;  /* 0x0000000c53517221 */ /* 0x000fe20000010000 */
[----:B------:R-:W2:Y:S01]  /*a010*/  MUFU.EX2 R84, R123 ;  /* 0x0000007b00547308 */ /* 0x000ea20000000800 */
[----:B------:R-:W-:Y:S01]  /*a020*/  FADD.FTZ R13, R0, R13 ;  /* 0x0000000d000d7221 */ /* 0x000fe20000010000 */
[----:B------:R-:W-:Y:S01]  /*a030*/  F2FP.F16.F32.PACK_AB R12, R85, R72 ;  /* 0x00000048550c723e */ /* 0x000fe200000000ff */
[----:B------:R-:W-:Y:S01]  /*a040*/  FADD.FTZ R81, R110, R81 ;  /* 0x000000516e517221 */ /* 0x000fe20000010000 */
[----:B------:R-:W-:Y:S01]  /*a050*/  STSM.16.M88.4 [R22+0x28b00], R104 ;  /* 0x028b006816007844 */ /* 0x000fe20000000200 */
[----:B------:R-:W-:Y:S01]  /*a060*/  FADD.FTZ R20, R78, R13 ;  /* 0x0000000d4e147221 */ /* 0x000fe20000010000 */
[-C--:B------:R-:W-:Y:S01]  /*a070*/  FMUL.FTZ R47, R47, R5.reuse ;  /* 0x000000052f2f7220 */ /* 0x080fe20000410000 */
[----:B------:R-:W-:Y:S01]  /*a080*/  FADD.FTZ R96, R86, R81 ;  /* 0x0000005156607221 */ /* 0x000fe20000010000 */
[----:B------:R-:W4:Y:S01]  /*a090*/  MUFU.EX2 R131, R131 ;  /* 0x0000008300837308 */ /* 0x000f220000000800 */
[----:B------:R-:W-:Y:S01]  /*a0a0*/  FADD.FTZ R20, R95, R20 ;  /* 0x000000145f147221 */ /* 0x000fe20000010000 */
[----:B------:R-:W-:Y:S01]  /*a0b0*/  FMUL.FTZ R50, R50, R5 ;  /* 0x0000000532327220 */ /* 0x000fe20000410000 */
[----:B------:R-:W-:Y:S01]  /*a0c0*/  FADD.FTZ R13, R87, R96 ;  /* 0x00000060570d7221 */ /* 0x000fe20000010000 */
[----:B-1----:R-:W-:Y:S01]  /*a0d0*/  F2FP.F16.F32.PACK_AB R8, R74, R73 ;  /* 0x000000494a08723e */ /* 0x002fe200000000ff */
[----:B---3--:R-:W-:Y:S01]  /*a0e0*/  FADD.FTZ R9, R79, R20 ;  /* 0x000000144f097221 */ /* 0x008fe20000010000 */
[----:B------:R-:W-:Y:S01]  /*a0f0*/  F2FP.F16.F32.PACK_AB R10, R110, R83 ;  /* 0x000000536e0a723e */ /* 0x000fe200000000ff */
[----:B------:R-:W-:Y:S01]  /*a100*/  FADD.FTZ R20, R88, R13 ;  /* 0x0000000d58147221 */ /* 0x000fe20000010000 */
[----:B------:R-:W1:Y:S01]  /*a110*/  MUFU.EX2 R90, R90 ;  /* 0x0000005a005a7308 */ /* 0x000e620000000800 */
[----:B------:R-:W-:Y:S01]  /*a120*/  F2FP.F16.F32.PACK_AB R13, R100, R15 ;  /* 0x0000000f640d723e */ /* 0x000fe200000000ff */
[----:B--2---:R-:W-:Y:S01]  /*a130*/  FADD.FTZ R9, R84, R9 ;  /* 0x0000000954097221 */ /* 0x004fe20000010000 */
[----:B------:R-:W-:Y:S01]  /*a140*/  FADD.FTZ R11, R129, R20 ;  /* 0x00000014810b7221 */ /* 0x000fe20000010000 */
[----:B------:R-:W-:Y:S01]  /*a150*/  F2FP.F16.F32.PACK_AB R15, R111, R108 ;  /* 0x0000006c6f0f723e */ /* 0x000fe200000000ff */
[-C--:B------:R-:W-:Y:S01]  /*a160*/  FMUL.FTZ R51, R51, R5.reuse ;  /* 0x0000000533337220 */ /* 0x080fe20000410000 */
[-C--:B------:R-:W-:Y:S01]  /*a170*/  FMUL.FTZ R54, R54, R5.reuse ;  /* 0x0000000536367220 */ /* 0x080fe20000410000 */
[----:B------:R-:W-:Y:S01]  /*a180*/  FADD.FTZ R72, R94, R11 ;  /* 0x0000000b5e487221 */ /* 0x000fe20000010000 */
[----:B------:R-:W2:Y:S01]  /*a190*/  MUFU.EX2 R77, R77 ;  /* 0x0000004d004d7308 */ /* 0x000ea20000000800 */
[----:B------:R-:W-:Y:S01]  /*a1a0*/  F2FP.F16.F32.PACK_AB R11, R95, R78 ;  /* 0x0000004e5f0b723e */ /* 0x000fe200000000ff */
[----:B------:R3:W-:Y:S01]  /*a1b0*/  STSM.16.M88.4 [R22+0x2a300], R12 ;  /* 0x02a3000c16007844 */ /* 0x0007e20000000200 */
[----:B----4-:R-:W-:Y:S01]  /*a1c0*/  FADD.FTZ R72, R131, R72 ;  /* 0x0000004883487221 */ /* 0x010fe20000010000 */
[----:B------:R-:W-:Y:S01]  /*a1d0*/  F2FP.F16.F32.PACK_AB R78, R129, R88 ;  /* 0x00000058814e723e */ /* 0x000fe200000000ff */
[-C--:B------:R-:W-:Y:S01]  /*a1e0*/  FMUL.FTZ R55, R55, R5.reuse ;  /* 0x0000000537377220 */ /* 0x080fe20000410000 */
[-C--:B------:R-:W-:Y:S01]  /*a1f0*/  FMUL.FTZ R58, R58, R5.reuse ;  /* 0x000000053a3a7220 */ /* 0x080fe20000410000 */
[----:B------:R-:W-:Y:S01]  /*a200*/  FMUL.FTZ R59, R59, R5 ;  /* 0x000000053b3b7220 */ /* 0x000fe20000410000 */
[----:B------:R-:W4:Y:S01]  /*a210*/  MUFU.EX2 R116, R116 ;  /* 0x0000007400747308 */ /* 0x000f220000000800 */
[----:B-1----:R-:W-:Y:S01]  /*a220*/  FADD.FTZ R20, R90, R9 ;  /* 0x000000095a147221 */ /* 0x002fe20000010000 */
[----:B------:R-:W-:Y:S01]  /*a230*/  F2FP.F16.F32.PACK_AB R9, R0, R3 ;  /* 0x000000030009723e */ /* 0x000fe200000000ff */
[-C--:B------:R-:W-:Y:S01]  /*a240*/  FMUL.FTZ R62, R62, R5.reuse ;  /* 0x000000053e3e7220 */ /* 0x080fe20000410000 */
[-C--:B------:R-:W-:Y:S01]  /*a250*/  FMUL.FTZ R63, R63, R5.reuse ;  /* 0x000000053f3f7220 */ /* 0x080fe20000410000 */
[-C--:B------:R-:W-:Y:S01]  /*a260*/  FMUL.FTZ R66, R66, R5.reuse ;  /* 0x0000000542427220 */ /* 0x080fe20000410000 */
[-C--:B------:R-:W-:Y:S01]  /*a270*/  FMUL.FTZ R67, R67, R5.reuse ;  /* 0x0000000543437220 */ /* 0x080fe20000410000 */
[----:B------:R1:W-:Y:S01]  /*a280*/  STSM.16.M88.4 [R22+0x2bb00], R8 ;  /* 0x02bb000816007844 */ /* 0x0003e20000000200 */
[----:B------:R-:W5:Y:S01]  /*a290*/  MUFU.EX2 R113, R113 ;  /* 0x0000007100717308 */ /* 0x000f620000000800 */
[----:B--2---:R-:W-:Y:S01]  /*a2a0*/  FADD.FTZ R73, R77, R72 ;  /* 0x000000484d497221 */ /* 0x004fe20000010000 */
[----:B---3--:R-:W-:Y:S01]  /*a2b0*/  F2FP.F16.F32.PACK_AB R12, R131, R94 ;  /* 0x0000005e830c723e */ /* 0x008fe200000000ff */
[-C--:B------:R-:W-:Y:S01]  /*a2c0*/  FMUL.FTZ R70, R70, R5.reuse ;  /* 0x0000000546467220 */ /* 0x080fe20000410000 */
[----:B------:R-:W-:Y:S01]  /*a2d0*/  FMUL.FTZ R71, R71, R5 ;  /* 0x0000000547477220 */ /* 0x000fe20000410000 */
[-C--:B------:R-:W-:Y:S01]  /*a2e0*/  FMUL.FTZ R24, R24, R135.reuse ;  /* 0x0000008718187220 */ /* 0x080fe20000410000 */
[-C--:B------:R-:W-:Y:S01]  /*a2f0*/  FMUL.FTZ R25, R25, R135.reuse ;  /* 0x0000008719197220 */ /* 0x080fe20000410000 */
[----:B------:R-:W-:Y:S01]  /*a300*/  FMUL.FTZ R28, R28, R135 ;  /* 0x000000871c1c7220 */ /* 0x000fe20000410000 */
[----:B------:R-:W2:Y:S01]  /*a310*/  MUFU.EX2 R92, R92 ;  /* 0x0000005c005c7308 */ /* 0x000ea20000000800 */
[C---:B----4-:R-:W-:Y:S01]  /*a320*/  F2FP.F16.F32.PACK_AB R14, R116.reuse, R77 ;  /* 0x0000004d740e723e */ /* 0x050fe200000000ff */
[----:B------:R-:W-:Y:S01]  /*a330*/  FADD.FTZ R73, R116, R73 ;  /* 0x0000004974497221 */ /* 0x000fe20000010000 */
[----:B------:R-:W-:Y:S01]  /*a340*/  F2FP.F16.F32.PACK_AB R77, R84, R79 ;  /* 0x0000004f544d723e */ /* 0x000fe200000000ff */
[-C--:B------:R-:W-:Y:S01]  /*a350*/  FMUL.FTZ R29, R29, R135.reuse ;  /* 0x000000871d1d7220 */ /* 0x080fe20000410000 */
[-C--:B------:R-:W-:Y:S01]  /*a360*/  FMUL.FTZ R32, R32, R135.reuse ;  /* 0x0000008720207220 */ /* 0x080fe20000410000 */
[-C--:B------:R-:W-:Y:S01]  /*a370*/  FMUL.FTZ R33, R33, R135.reuse ;  /* 0x0000008721217220 */ /* 0x080fe20000410000 */
[-C--:B------:R-:W-:Y:S01]  /*a380*/  FMUL.FTZ R36, R36, R135.reuse ;  /* 0x0000008724247220 */ /* 0x080fe20000410000 */
[----:B------:R-:W3:Y:S01]  /*a390*/  MUFU.EX2 R21, R132 ;  /* 0x0000008400157308 */ /* 0x000ee20000000800 */
[C---:B-----5:R-:W-:Y:S01]  /*a3a0*/  F2FP.F16.F32.PACK_AB R79, R113.reuse, R90 ;  /* 0x0000005a714f723e */ /* 0x060fe200000000ff */
[----:B------:R-:W-:Y:S01]  /*a3b0*/  FADD.FTZ R3, R113, R20 ;  /* 0x0000001471037221 */ /* 0x000fe20000010000 */
[-C--:B------:R-:W-:Y:S01]  /*a3c0*/  FMUL.FTZ R37, R37, R135.reuse ;  /* 0x0000008725257220 */ /* 0x080fe20000410000 */
[-C--:B------:R-:W-:Y:S01]  /*a3d0*/  FMUL.FTZ R40, R40, R135.reuse ;  /* 0x0000008728287220 */ /* 0x080fe20000410000 */
[-C--:B------:R-:W-:Y:S01]  /*a3e0*/  FMUL.FTZ R41, R41, R135.reuse ;  /* 0x0000008729297220 */ /* 0x080fe20000410000 */
[----:B------:R-:W-:Y:S01]  /*a3f0*/  STSM.16.M88.4 [R22+0x2d300], R76 ;  /* 0x02d3004c16007844 */ /* 0x000fe20000000200 */
[-C--:B------:R-:W-:Y:S01]  /*a400*/  FMUL.FTZ R44, R44, R135.reuse ;  /* 0x000000872c2c7220 */ /* 0x080fe20000410000 */
[----:B------:R-:W4:Y:S01]  /*a410*/  MUFU.EX2 R134, R134 ;  /* 0x0000008600867308 */ /* 0x000f220000000800 */
        /* <DEDUP_REMOVED lines=8> */
[C---:B---3--:R-:W-:Y:S01]  /*a4a0*/  F2FP.F16.F32.PACK_AB R13, R21.reuse, R92 ;  /* 0x0000005c150d723e */ /* 0x048fe200000000ff */
[----:B------:R-:W-:Y:S01]  /*a4b0*/  FADD.FTZ R3, R21, R0 ;  /* 0x0000000015037221 */ /* 0x000fe20000010000 */
[-C--:B------:R-:W-:Y:S01]  /*a4c0*/  FMUL.FTZ R57, R57, R135.reuse ;  /* 0x0000008739397220 */ /* 0x080fe20000410000 */
[-C--:B------:R-:W-:Y:S01]  /*a4d0*/  FMUL.FTZ R60, R60, R135.reuse ;  /* 0x000000873c3c7220 */ /* 0x080fe20000410000 */
[-C--:B------:R-:W-:Y:S01]  /*a4e0*/  FMUL.FTZ R61, R61, R135.reuse ;  /* 0x000000873d3d7220 */ /* 0x080fe20000410000 */
[-C--:B------:R-:W-:Y:S01]  /*a4f0*/  FMUL.FTZ R64, R64, R135.reuse ;  /* 0x0000008740407220 */ /* 0x080fe20000410000 */
[-C--:B------:R-:W-:Y:S01]  /*a500*/  FMUL.FTZ R65, R65, R135.reuse ;  /* 0x0000008741417220 */ /* 0x080fe20000410000 */
[----:B------:R-:W3:Y:S01]  /*a510*/  MUFU.EX2 R118, R118 ;  /* 0x0000007600767308 */ /* 0x000ee20000000800 */
[----:B----4-:R-:W-:Y:S01]  /*a520*/  FADD.FTZ R3, R134, R3 ;  /* 0x0000000386037221 */ /* 0x010fe20000010000 */
[-C--:B------:R-:W-:Y:S01]  /*a530*/  FMUL.FTZ R68, R68, R135.reuse ;  /* 0x0000008744447220 */ /* 0x080fe20000410000 */
[----:B------:R-:W-:Y:S01]  /*a540*/  FMUL.FTZ R69, R69, R135 ;  /* 0x0000008745457220 */ /* 0x000fe20000410000 */
[----:B------:R-:W-:-:S04]  /*a550*/  IMAD.MOV.U32 R5, RZ, RZ, R155 ;  /* 0x000000ffff057224 */ /* 0x000fc800078e009b */
[----:B------:R-:W1:Y:S01]  /*a560*/  MUFU.EX2 R133, R133 ;  /* 0x0000008500857308 */ /* 0x000e620000000800 */
[C---:B--2---:R-:W-:Y:S01]  /*a570*/  F2FP.F16.F32.PACK_AB R15, R136.reuse, R134 ;  /* 0x00000086880f723e */ /* 0x044fe200000000ff */
[----:B------:R-:W-:-:S04]  /*a580*/  FADD.FTZ R3, R136, R3 ;  /* 0x0000000388037221 */ /* 0x000fc80000010000 */
[----:B------:R-:W-:Y:S02]  /*a590*/  STSM.16.M88.4 [R22+0x2eb00], R12 ;  /* 0x02eb000c16007844 */ /* 0x000fe40000000200 */
[----:B------:R-:W-:Y:S01]  /*a5a0*/  MUFU.EX2 R80, R80 ;  /* 0x0000005000507308 */ /* 0x000fe20000000800 */
[----:B---3--:R-:W-:-:S07]  /*a5b0*/  FADD.FTZ R0, R118, R73 ;  /* 0x0000004976007221 */ /* 0x008fce0000010000 */
[----:B------:R-:W2:Y:S01]  /*a5c0*/  MUFU.EX2 R103, R103 ;  /* 0x0000006700677308 */ /* 0x000ea20000000800 */
[C---:B-1----:R-:W-:Y:S01]  /*a5d0*/  F2FP.F16.F32.PACK_AB R8, R133.reuse, R118 ;  /* 0x000000768508723e */ /* 0x042fe200000000ff */
[----:B------:R-:W-:-:S06]  /*a5e0*/  FADD.FTZ R73, R133, R0 ;  /* 0x0000000085497221 */ /* 0x000fcc0000010000 */
[----:B------:R-:W1:Y:S08]  /*a5f0*/  MUFU.EX2 R138, R138 ;  /* 0x0000008a008a7308 */ /* 0x000e700000000800 */
        /* <DEDUP_REMOVED lines=10> */
[C---:B-1----:R-:W-:Y:S02]  /*a6a0*/  F2FP.F16.F32.PACK_AB R11, R137.reuse, R142 ;  /* 0x0000008e890b723e */ /* 0x042fe400000000ff */
[----:B------:R-:W-:-:S03]  /*a6b0*/  FADD.FTZ R0, R137, R0 ;  /* 0x0000000089007221 */ /* 0x000fc60000010000 */
[----:B------:R1:W-:Y:S01]  /*a6c0*/  STSM.16.M88.4 [R22+0x30300], R8 ;  /* 0x0303000816007844 */ /* 0x0003e20000000200 */
[----:B------:R-:W-:Y:S01]  /*a6d0*/  @!PT LDS RZ, [RZ] ;  /* 0x00000000fffff984 */ /* 0x000fe20000000800 */
[----:B------:R-:W-:Y:S01]  /*a6e0*/  @!PT LDS RZ, [RZ] ;  /* 0x00000000fffff984 */ /* 0x000fe20000000800 */
[----:B------:R-:W-:Y:S01]  /*a6f0*/  @!PT LDS RZ, [RZ] ;  /* 0x00000000fffff984 */ /* 0x000fe20000000800 */
[----:B------:R-:W-:Y:S01]  /*a700*/  @!PT LDS RZ, [RZ] ;  /* 0x00000000fffff984 */ /* 0x000fe20000000800 */
[----:B------:R2:W-:Y:S06]  /*a710*/  MEMBAR.ALL.CTA ;  /* 0x0000000000007992 */ /* 0x0005ec0000008000 */
[----:B--2---:R-:W2:Y:S01]  /*a720*/  FENCE.VIEW.ASYNC.S ;  /* 0x00000000000073c6 */ /* 0x004ea20000000000 */
[----:B-1----:R-:W-:Y:S01]  /*a730*/  IMAD.MOV.U32 R8, RZ, RZ, R75 ;  /* 0x000000ffff087224 */ /* 0x002fe200078e004b */
[----:B--2---:R-:W-:Y:S01]  /*a740*/  NOP ;  /* 0x0000000000007918 */ /* 0x004fe20000000000 */
[----:B------:R-:W-:Y:S05]  /*a750*/  @P2 BRA `(.L_x_9805) ;  /* 0xffffffb400582947 */ /* 0x000fea000383ffff */
[----:B------:R-:W-:-:S05]  /*a760*/  UMOV UR61, UR6 ;  /* 0x00000006003d7c82 */ /* 0x000fca0008000000 */
.L_x_9796:
[----:B------:R-:W-:-:S13]  /*a770*/  ISETP.LE.AND P2, PT, RZ, UR61, PT ;  /* 0x0000003dff007c0c */ /* 0x000fda000bf43270 */
[----:B------:R-:W-:Y:S05]  /*a780*/  @!P2 BRA `(.L_x_9806) ;  /* 0x000000400028a947 */ /* 0x000fea0003800000 */
[----:B------:R-:W-:Y:S01]  /*a790*/  R2UR UR60, R148 ;  /* 0x00000000943c72ca */ /* 0x000fe200000e0000 */
[----:B------:R-:W-:Y:S01]  /*a7a0*/  IMAD.MOV.U32 R5, RZ, RZ, R155 ;  /* 0x000000ffff057224 */ /* 0x000fe200078e009b */
[----:B------:R-:W-:Y:S01]  /*a7b0*/  MOV R4, R75 ;  /* 0x0000004b00047202 */ /* 0x000fe20000000f00 */
[----:B------:R-:W-:Y:S01]  /*a7c0*/  UMOV UR45, UR46 ;  /* 0x0000002e002d7c82 */ /* 0x000fe20008000000 */
[----:B------:R-:W-:-:S11]  /*a7d0*/  ULDC UR40, c[0x0][0x9d8] ;  /* 0x0002760000287ab9 */ /* 0x000fd60000000800 */
.L_x_9815:
        /* <DEDUP_REMOVED lines=8> */
[----:B-1----:R-:W-:Y:S05]  /*a860*/  @P3 BRA `(.L_x_9807) ;  /* 0x0000000000303947 */ /* 0x002fea0003800000 */
[----:B------:R-:W-:Y:S05]  /*a870*/  @!P0 BRA `(.L_x_9808) ;  /* 0x0000000000048947 */ /* 0x000fea0003800000 */
[----:B------:R-:W-:Y:S01]  /*a880*/  BPT.TRAP 0x1 ;  /* 0x000000040000795c */ /* 0x000fe20000300000 */
.L_x_9808:
[----:B------:R-:W-:Y:S01]  /*a890*/  R2UR UR7, R148 ;  /* 0x00000000940772ca */ /* 0x000fe200000e0000 */
[----:B------:R-:W-:-:S12]  /*a8a0*/  ULEA UR6, UR46, UR47, 0x3 ;  /* 0x0000002f2e067291 */ /* 0x000fd8000f8e183f */
[----:B------:R-:W-:-:S05]  /*a8b0*/  IMAD.U32 R6, RZ, RZ, UR7 ;  /* 0x00000007ff067e24 */ /* 0x000fca000f8e00ff */
[----:B------:R-:W-:-:S04]  /*a8c0*/  SHF.L.U32 R6, R6, 0x1f, RZ ;  /* 0x0000001f06067819 */ /* 0x000fc800000006ff */
[----:B------:R1:W2:Y:S01]  /*a8d0*/  SYNCS.PHASECHK.TRANS64.TRYWAIT P2, [UR6+0x31c30], R6 ;  /* 0x031c3006ff0075a7 */ /* 0x0002a20008040146 */
[----:B------:R-:W-:Y:S05]  /*a8e0*/  @!P0 BRA `(.L_x_9809) ;  /* 0x0000000000048947 */ /* 0x000fea0003800000 */
[----:B------:R-:W-:Y:S01]  /*a8f0*/  BPT.TRAP 0x1 ;  /* 0x000000040000795c */ /* 0x000fe20000300000 */
.L_x_9809:
[----:B--2---:R-:W-:Y:S05]  /*a900*/  @P2 BRA `(.L_x_9807) ;  /* 0x0000000000082947 */ /* 0x004fea0003800000 */
[----:B------:R-:W2:Y:S02]  /*a910*/  SYNCS.PHASECHK.TRANS64.TRYWAIT P2, [UR6+0x31c30], R6 ;  /* 0x031c3006ff0075a7 */ /* 0x000ea40008040146 */
[----:B--2---:R-:W-:Y:S05]  /*a920*/  @!P2 BRA `(.L_x_9810) ;  /* 0x0000008800b4a947 */ /* 0x004fea0003800000 */
.L_x_9807:
        /* <DEDUP_REMOVED lines=358> */
.L_x_9812:
[----:B------:R-:W-:Y:S01]  /*bf90*/  ULEA UR6, UR45, UR47, 0x3 ;  /* 0x0000002f2d067291 */ /* 0x000fe2000f8e183f */
[----:B------:R-:W-:-:S05]  /*bfa0*/  IMAD.U32 R6, RZ, RZ, UR60 ;  /* 0x0000003cff067e24 */ /* 0x000fca000f8e00ff */
[----:B------:R-:W-:-:S04]  /*bfb0*/  SHF.L.U32 R6, R6, 0x1f, RZ ;  /* 0x0000001f06067819 */ /* 0x000fc800000006ff */
[----:B------:R1:W2:Y:S01]  /*bfc0*/  SYNCS.PHASECHK.TRANS64.TRYWAIT P2, [UR6+0x31c50], R6 ;  /* 0x031c5006ff0075a7 */ /* 0x0002a20008040146 */
[----:B------:R-:W-:Y:S05]  /*bfd0*/  @!P0 BRA `(.L_x_9813) ;  /* 0x0000000000048947 */ /* 0x000fea0003800000 */
[----:B------:R-:W-:Y:S01]  /*bfe0*/  BPT.TRAP 0x1 ;  /* 0x000000040000795c */ /* 0x000fe20000300000 */
.L_x_9813:
[----:B--2---:R-:W-:Y:S05]  /*bff0*/  @P2 BRA `(.L_x_9811) ;  /* 0x0000000000082947 */ /* 0x004fea0003800000 */
[----:B------:R-:W2:Y:S02]  /*c000*/  SYNCS.PHASECHK.TRANS64.TRYWAIT P2, [UR6+0x31c50], R6 ;  /* 0x031c5006ff0075a7 */ /* 0x000ea40008040146 */
[----:B--2---:R-:W-:Y:S05]  /*c010*/  @!P2 BRA `(.L_x_9814) ;  /* 0x000000740010a947 */ /* 0x004fea0003800000 */
.L_x_9811:
[----:B------:R-:W-:Y:S01]  /*c020*/  UIADD3 UR6, UR47, 0x200, URZ ;  /* 0x000002002f067890 */ /* 0x000fe2000fffe03f */
[----:B------:R-:W-:Y:S01]  /*c030*/  R2UR UR10, R145 ;  /* 0x00000000910a72ca */ /* 0x000fe200000e0000 */
[----:B------:R-:W-:Y:S01]  /*c040*/  WARPGROUP.ARRIVE ;  /* 0x00000000000079c5 */ /* 0x000fe20000000000 */
[----:B------:R-:W-:Y:S01]  /*c050*/  UMOV UR29, 0xc0000010 ;  /* 0xc0000010001d7882 */ /* 0x000fe20000000000 */
[----:B------:R-:W-:Y:S01]  /*c060*/  USHF.R.U32.HI UR6, URZ, 0x4, UR6 ;  /* 0x000000043f067899 */ /* 0x000fe20008011606 */
[----:B--2---:R-:W-:Y:S01]  /*c070*/  FMUL.FTZ R7, R136, UR40 ;  /* 0x0000002888077c20 */ /* 0x004fe20008410000 */
[----:B------:R-:W-:Y:S01]  /*c080*/  UMOV UR31, 0x80000020 ;  /* 0x80000020001f7882 */ /* 0x000fe20000000000 */
[----:B-1----:R-:W-:Y:S01]  /*c090*/  FMUL.FTZ R6, R137, UR40 ;  /* 0x0000002889067c20 */ /* 0x002fe20008410000 */
        /* <DEDUP_REMOVED lines=65> */
[----:B------:R-:W3:Y:S01]  /*c4b0*/  LDC R82, c[0x0][0x988] ;  /* 0x00026200ff527b82 */ /* 0x000ee20000000800 */
        /* <DEDUP_REMOVED lines=38> */
[----:B------:R-:W-:-:S02]  /*c720*/  ISETP.GE.U32.AND P2, PT, R2, 0x180, PT ;  /* 0x000001800200780c */ /* 0x000fc40003f46070 */
[----:B------:R-:W-:Y:S01]  /*c730*/  R2UR UR60, R148 ;  /* 0x00000000943c72ca */ /* 0x000fe200000e0000 */
[----:B------:R-:W2:Y:S01]  /*c740*/  MUFU.TANH R113, R113 ;  /* 0x0000007100717308 */ /* 0x000ea20000002400 */
[----:B----4-:R-:W-:-:S07]  /*c750*/  FMNMX.FTZ R133, R125, R132, !PT ;  /* 0x000000847d857209 */ /* 0x010fce0007810000 */
[----:B------:R-:W4:Y:S01]  /*c760*/  MUFU.TANH R116, R116 ;  /* 0x0000007400747308 */ /* 0x000f220000002400 */
[----:B-1----:R-:W-:Y:S01]  /*c770*/  FMNMX.FTZ R132, R112, R133, !PT ;  /* 0x0000008570847209 */ /* 0x002fe20007810000 */
[----:B------:R-:W-:Y:S02]  /*c780*/  WARPGROUP.DEPBAR.LE gsb0, 0x0 ;  /* 0x00008000000079c5 */ /* 0x000fe40000010000 */
[----:B------:R-:W-:-:S04]  /*c790*/  WARPGROUP.ARRIVE ;  /* 0x00000000000079c5 */ /* 0x000fc80000000000 */
[----:B------:R-:W1:Y:S01]  /*c7a0*/  MUFU.TANH R117, R117 ;  /* 0x0000007500757308 */ /* 0x000e620000002400 */
[----:B--2---:R-:W-:Y:S01]  /*c7b0*/  FMNMX.FTZ R133, R113, R132, !PT ;  /* 0x0000008471857209 */ /* 0x004fe20007810000 */
[----:B------:R-:W-:Y:S01]  /*c7c0*/  HGMMA.64x96x16.F32 R24, gdesc[UR28].tnspB, R24, gsb0 ;  /* 0x416000001c1879f0 */ /* 0x000fe20008000818 */
[----:B------:R-:W-:Y:S02]  /*c7d0*/  UIADD3 UR28, UR6, 0x300, URZ ;  /* 0x00000300061c7890 */ /* 0x000fe4000fffe03f */
[----:B------:R-:W-:-:S03]  /*c7e0*/  UIADD3 UR30, UR7, 0x80, URZ ;  /* 0x00000080071e7890 */ /* 0x000fc6000fffe03f */
[----:B------:R-:W2:Y:S01]  /*c7f0*/  MUFU.TANH R104, R104 ;  /* 0x0000006800687308 */ /* 0x000ea20000002400 */
[----:B------:R-:W-:Y:S01]  /*c800*/  UMOV UR29, 0xc0000010 ;  /* 0xc0000010001d7882 */ /* 0x000fe20000000000 */
[----:B------:R-:W-:Y:S01]  /*c810*/  UMOV UR31, 0x80000020 ;  /* 0x80000020001f7882 */ /* 0x000fe20000000000 */
[----:B----4-:R-:W-:-:S05]  /*c820*/  FMNMX.FTZ R132, R116, R133, !PT ;  /* 0x0000008574847209 */ /* 0x010fca0007810000 */
[----:B------:R-:W4:Y:S01]  /*c830*/  MUFU.TANH R105, R105 ;  /* 0x0000006900697308 */ /* 0x000f220000002400 */
[----:B-1----:R-:W-:-:S07]  /*c840*/  FMNMX.FTZ R133, R117, R132, !PT ;  /* 0x0000008475857209 */ /* 0x002fce0007810000 */
[----:B------:R-:W1:Y:S01]  /*c850*/  MUFU.TANH R108, R108 ;  /* 0x0000006c006c7308 */ /* 0x000e620000002400 */
[----:B--2---:R-:W-:-:S07]  /*c860*/  FMNMX.FTZ R132, R104, R133, !PT ;  /* 0x0000008568847209 */ /* 0x004fce0007810000 */
[----:B------:R-:W2:Y:S01]  /*c870*/  MUFU.TANH R109, R109 ;  /* 0x0000006d006d7308 */ /* 0x000ea20000002400 */
[----:B----4-:R-:W-:-:S07]  /*c880*/  FMNMX.FTZ R133, R105, R132, !PT ;  /* 0x0000008469857209 */ /* 0x010fce0007810000 */
        /* <DEDUP_REMOVED lines=17> */
[----:B----4-:R-:W-:Y:S01]  /*c9a0*/  FMNMX.FTZ R132, R92, R133, !PT ;  /* 0x000000855c847209 */ /* 0x010fe20007810000 */
[----:B------:R-:W-:Y:S02]  /*c9b0*/  WARPGROUP.DEPBAR.LE gsb0, 0x0 ;  /* 0x00008000000079c5 */ /* 0x000fe40000010000 */
[----:B------:R-:W-:-:S04]  /*c9c0*/  WARPGROUP.ARRIVE ;  /* 0x00000000000079c5 */ /* 0x000fc80000000000 */
[----:B------:R-:W4:Y:S01]  /*c9d0*/  MUFU.TANH R81, R81 ;  /* 0x0000005100517308 */ /* 0x000f220000002400 */
        /* <DEDUP_REMOVED lines=19> */
[----:B--2---:R-:W-:Y:S01]  /*cb10*/  FMNMX.FTZ R132, R76, R133, !PT ;  /* 0x000000854c847209 */ /* 0x004fe20007810000 */
[----:B------:R-:W-:-:S06]  /*cb20*/  FMUL.FTZ R133, R94, UR40 ;  /* 0x000000285e857c20 */ /* 0x000fcc0008410000 */
[----:B------:R-:W2:Y:S01]  /*cb30*/  MUFU.TANH R9, R9 ;  /* 0x0000000900097308 */ /* 0x000ea20000002400 */
[----:B----4-:R-:W-:-:S05]  /*cb40*/  FMNMX.FTZ R132, R77, R132, !PT ;  /* 0x000000844d847209 */ /* 0x010fca0007810000 */
[----:B------:R-:W4:Y:S02]  /*cb50*/  SHFL.BFLY PT, R139, R132, 0x2, 0x1f ;  /* 0x0c401f00848b7f89 */ /* 0x000f2400000e0000 */
[----:B------:R-:W5:Y:S08]  /*cb60*/  MUFU.TANH R12, R12 ;  /* 0x0000000c000c7308 */ /* 0x000f700000002400 */
[----:B------:R-:W5:Y:S08]  /*cb70*/  MUFU.TANH R13, R13 ;  /* 0x0000000d000d7308 */ /* 0x000f700000002400 */
[----:B------:R-:W5:Y:S01]  /*cb80*/  MUFU.TANH R20, R20 ;  /* 0x0000001400147308 */ /* 0x000f620000002400 */
[----:B----4-:R-:W-:Y:S01]  /*cb90*/  FMNMX.FTZ R86, R132, R139, !PT ;  /* 0x0000008b84567209 */ /* 0x010fe20007810000 */
[----:B------:R-:W-:-:S06]  /*cba0*/  FMUL.FTZ R139, R74, UR40 ;  /* 0x000000284a8b7c20 */ /* 0x000fcc0008410000 */
[----:B------:R-:W4:Y:S01]  /*cbb0*/  MUFU.TANH R21, R21 ;  /* 0x0000001500157308 */ /* 0x000f220000002400 */
[----:B------:R-:W3:Y:S01]  /*cbc0*/  SHFL.BFLY PT, R149, R86, 0x1, 0x1f ;  /* 0x0c201f0056957f89 */ /* 0x000ee200000e0000 */
[----:B------:R-:W-:Y:S02]  /*cbd0*/  WARPGROUP.DEPBAR.LE gsb0, 0x0 ;  /* 0x00008000000079c5 */ /* 0x000fe40000010000 */
[----:B------:R-:W-:-:S04]  /*cbe0*/  WARPGROUP.ARRIVE ;  /* 0x00000000000079c5 */ /* 0x000fc80000000000 */
[----:B------:R-:W4:Y:S02]  /*cbf0*/  MUFU.TANH R130, R130 ;  /* 0x0000008200827308 */ /* 0x000f240000002400 */
[----:B------:R-:W-:Y:S01]  /*cc00*/  HGMMA.64x96x16.F32 R24, gdesc[UR28].tnspB, R24, gsb0 ;  /* 0x416000001c1879f0 */ /* 0x000fe20008000818 */
[----:B------:R-:W-:Y:S02]  /*cc10*/  UIADD3 UR28, UR6, 0x600, URZ ;  /* 0x00000600061c7890 */ /* 0x000fe4000fffe03f */
[----:B------:R-:W-:-:S03]  /*cc20*/  UIADD3 UR30, UR7, 0x100, URZ ;  /* 0x00000100071e7890 */ /* 0x000fc6000fffe03f */
[----:B------:R-:W4:Y:S01]  /*cc30*/  MUFU.TANH R131, R131 ;  /* 0x0000008300837308 */ /* 0x000f220000002400 */
[----:B------:R-:W-:Y:S01]  /*cc40*/  UMOV UR29, 0xc0000010 ;  /* 0xc0000010001d7882 */ /* 0x000fe20000000000 */
[----:B------:R-:W-:Y:S01]  /*cc50*/  UMOV UR31, 0x80000020 ;  /* 0x80000020001f7882 */ /* 0x000fe20000000000 */
[----:B---3--:R-:W-:-:S05]  /*cc60*/  FMNMX.FTZ R75, R86, R149, !PT ;  /* 0x00000095564b7209 */ /* 0x008fca0007810000 */
[----:B------:R-:W3:Y:S01]  /*cc70*/  MUFU.TANH R122, R122 ;  /* 0x0000007a007a7308 */ /* 0x000ee20000002400 */
[----:B------:R-:W-:-:S04]  /*cc80*/  FADD.FTZ R149, -R75, R4 ;  /* 0x000000044b957221 */ /* 0x000fc80000010100 */
[-C--:B------:R-:W-:Y:S01]  /*cc90*/  FMUL.FTZ R74, R149, R82.reuse ;  /* 0x00000052954a7220 */ /* 0x080fe20000410000 */
[-C--:B------:R-:W-:Y:S02]  /*cca0*/  FMUL.FTZ R149, R75, R82.reuse ;  /* 0x000000524b957220 */ /* 0x080fe40000410000 */
[----:B------:R-:W3:Y:S02]  /*ccb0*/  MUFU.TANH R123, R123 ;  /* 0x0000007b007b7308 */ /* 0x000ee40000002400 */
[-CC-:B------:R-:W-:Y:S01]  /*ccc0*/  FFMA.FTZ R4, R6, R82.reuse, -R149.reuse ;  /* 0x0000005206047223 */ /* 0x180fe20000010895 */
[-CC-:B------:R-:W-:Y:S01]  /*ccd0*/  FFMA.FTZ R6, R10, R82.reuse, -R149.reuse ;  /* 0x000000520a067223 */ /* 0x180fe20000010895 */
[-CC-:B------:R-:W-:Y:S01]  /*cce0*/  FFMA.FTZ R10, R14, R82.reuse, -R149.reuse ;  /* 0x000000520e0a7223 */ /* 0x180fe20000010895 */
[----:B-1----:R-:W-:Y:S01]  /*ccf0*/  FMNMX.FTZ R14, R8, R5, !PT ;  /* 0x00000005080e7209 */ /* 0x002fe20007810000 */
[-CC-:B------:R-:W-:Y:S01]  /*cd00*/  FFMA.FTZ R153, R11, R82.reuse, -R149.reuse ;  /* 0x000000520b997223 */ /* 0x180fe20000010895 */
[--C-:B------:R-:W-:Y:S01]  /*cd10*/  FFMA.FTZ R11, R15, R82, -R149.reuse ;  /* 0x000000520f0b7223 */ /* 0x100fe20000010895 */
[----:B------:R-:W1:Y:S01]  /*cd20*/  MUFU.TANH R126, R126 ;  /* 0x0000007e007e7308 */ /* 0x000e620000002400 */
[----:B--2---:R-:W-:Y:S01]  /*cd30*/  FMNMX.FTZ R15, R9, R14, !PT ;  /* 0x0000000e090f7209 */ /* 0x004fe20007810000 */
[-CC-:B------:R-:W-:Y:S01]  /*cd40*/  FFMA.FTZ R120, R120, R82.reuse, -R149.reuse ;  /* 0x0000005278787223 */ /* 0x180fe20000010895 */
[-CC-:B------:R-:W-:Y:S01]  /*cd50*/  FFMA.FTZ R124, R124, R82.reuse, -R149.reuse ;  /* 0x000000527c7c7223 */ /* 0x180fe20000010895 */
[-CC-:B------:R-:W-:Y:S01]  /*cd60*/  FFMA.FTZ R128, R128, R82.reuse, -R149.reuse ;  /* 0x0000005280807223 */ /* 0x180fe20000010895 */
[----:B-----5:R-:W-:Y:S01]  /*cd70*/  FMNMX.FTZ R78, R12, R15, !PT ;  /* 0x0000000f0c4e7209 */ /* 0x020fe20007810000 */
[-CC-:B------:R-:W-:Y:S01]  /*cd80*/  FFMA.FTZ R15, R129, R82.reuse, -R149.reuse ;  /* 0x00000052810f7223 */ /* 0x180fe20000010895 */
[--C-:B------:R-:W-:Y:S01]  /*cd90*/  FFMA.FTZ R7, R7, R82, -R149.reuse ;  /* 0x0000005207077223 */ /* 0x100fe20000010895 */
[----:B------:R-:W2:Y:S01]  /*cda0*/  MUFU.TANH R127, R127 ;  /* 0x0000007f007f7308 */ /* 0x000ea20000002400 */
[----:B------:R-:W-:Y:S01]  /*cdb0*/  FMNMX.FTZ R129, R13, R78, !PT ;  /* 0x0000004e0d817209 */ /* 0x000fe20007810000 */
[-CC-:B------:R-:W-:Y:S01]  /*cdc0*/  FFMA.FTZ R121, R121, R82.reuse, -R149.reuse ;  /* 0x0000005279797223 */ /* 0x180fe20000010895 */
[-CC-:B------:R-:W-:Y:S01]  /*cdd0*/  FFMA.FTZ R125, R125, R82.reuse, -R149.reuse ;  /* 0x000000527d7d7223 */ /* 0x180fe20000010895 */
[-CC-:B------:R-:W-:Y:S01]  /*cde0*/  FFMA.FTZ R113, R113, R82.reuse, -R149.reuse ;  /* 0x0000005271717223 */ /* 0x180fe20000010895 */
[----:B------:R-:W-:Y:S01]  /*cdf0*/  FMNMX.FTZ R78, R20, R129, !PT ;  /* 0x00000081144e7209 */ /* 0x000fe20007810000 */
[-CC-:B------:R-:W-:Y:S01]  /*ce00*/  FFMA.FTZ R117, R117, R82.reuse, -R149.reuse ;  /* 0x0000005275757223 */ /* 0x180fe20000010895 */
[--C-:B------:R-:W-:Y:S01]  /*ce10*/  FFMA.FTZ R104, R104, R82, -R149.reuse ;  /* 0x0000005268687223 */ /* 0x100fe20000010895 */
[----:B------:R-:W5:Y:S01]  /*ce20*/  MUFU.TANH R114, R114 ;  /* 0x0000007200727308 */ /* 0x000f620000002400 */
[----:B----4-:R-:W-:Y:S01]  /*ce30*/  FMNMX.FTZ R129, R21, R78, !PT ;  /* 0x0000004e15817209 */ /* 0x010fe20007810000 */
[-CC-:B------:R-:W-:Y:S01]  /*ce40*/  FFMA.FTZ R105, R105, R82.reuse, -R149.reuse ;  /* 0x0000005269697223 */ /* 0x180fe20000010895 */
[-CC-:B------:R-:W-:Y:S01]  /*ce50*/  FFMA.FTZ R108, R108, R82.reuse, -R149.reuse ;  /* 0x000000526c6c7223 */ /* 0x180fe20000010895 */
[-CC-:B------:R-:W-:Y:S01]  /*ce60*/  FFMA.FTZ R109, R109, R82.reuse, -R149.reuse ;  /* 0x000000526d6d7223 */ /* 0x180fe20000010895 */
[----:B------:R-:W-:Y:S01]  /*ce70*/  FMNMX.FTZ R86, R130, R129, !PT ;  /* 0x0000008182567209 */ /* 0x000fe20007810000 */
[-CC-:B------:R-:W-:Y:S01]  /*ce80*/  FFMA.FTZ R96, R96, R82.reuse, -R149.reuse ;  /* 0x0000005260607223 */ /* 0x180fe20000010895 */
[--C-:B------:R-:W-:Y:S01]  /*ce90*/  FFMA.FTZ R97, R97, R82, -R149.reuse ;  /* 0x0000005261617223 */ /* 0x100fe20000010895 */
[----:B------:R-:W4:Y:S01]  /*cea0*/  MUFU.TANH R115, R115 ;  /* 0x0000007300737308 */ /* 0x000f220000002400 */
[----:B------:R-:W-:Y:S01]  /*ceb0*/  FMNMX.FTZ R129, R131, R86, !PT ;  /* 0x0000005683817209 */ /* 0x000fe20007810000 */
[-CC-:B------:R-:W-:Y:S01]  /*cec0*/  FFMA.FTZ R100, R100, R82.reuse, -R149.reuse ;  /* 0x0000005264647223 */ /* 0x180fe20000010895 */
[-CC-:B------:R-:W-:Y:S01]  /*ced0*/  FFMA.FTZ R101, R101, R82.reuse, -R149.reuse ;  /* 0x0000005265657223 */ /* 0x180fe20000010895 */
[-CC-:B------:R-:W-:Y:S01]  /*cee0*/  FFMA.FTZ R88, R88, R82.reuse, -R149.reuse ;  /* 0x0000005258587223 */ /* 0x180fe20000010895 */
[----:B---3--:R-:W-:Y:S01]  /*cef0*/  FMNMX.FTZ R86, R122, R129, !PT ;  /* 0x000000817a567209 */ /* 0x008fe20007810000 */
[-CC-:B------:R-:W-:Y:S01]  /*cf00*/  FFMA.FTZ R89, R89, R82.reuse, -R149.reuse ;  /* 0x0000005259597223 */ /* 0x180fe20000010895 */
[--C-:B------:R-:W-:Y:S01]  /*cf10*/  FFMA.FTZ R92, R92, R82, -R149.reuse ;  /* 0x000000525c5c7223 */ /* 0x100fe20000010895 */
[----:B------:R-:W3:Y:S01]  /*cf20*/  MUFU.TANH R118, R118 ;  /* 0x0000007600767308 */ /* 0x000ee20000002400 */
[----:B------:R-:W-:Y:S01]  /*cf30*/  FMNMX.FTZ R129, R123, R86, !PT ;  /* 0x000000567b817209 */ /* 0x000fe20007810000 */
        /* <DEDUP_REMOVED lines=9> */
[----:B------:R-:W-:-:S02]  /*cfd0*/  FFMA.FTZ R77, R77, R82, -R149 ;  /* 0x000000524d4d7223 */ /* 0x000fc40000010895 */
[----:B-----5:R-:W-:-:S03]  /*cfe0*/  FMNMX.FTZ R94, R114, R129, !PT ;  /* 0x00000081725e7209 */ /* 0x020fc60007810000 */
[----:B------:R-:W2:Y:S01]  /*cff0*/  MUFU.TANH R106, R106 ;  /* 0x0000006a006a7308 */ /* 0x000ea20000002400 */
[----:B----4-:R-:W-:-:S07]  /*d000*/  FMNMX.FTZ R129, R115, R94, !PT ;  /* 0x0000005e73817209 */ /* 0x010fce0007810000 */
[----:B------:R-:W4:Y:S08]  /*d010*/  MUFU.TANH R107, R107 ;  /* 0x0000006b006b7308 */ /* 0x000f300000002400 */
[----:B------:R5:W-:Y:S01]  /*d020*/  MUFU.EX2 R78, R120 ;  /* 0x00000078004e7308 */ /* 0x000be20000000800 */
[----:B------:R-:W-:Y:S02]  /*d030*/  WARPGROUP.DEPBAR.LE gsb0, 0x0 ;  /* 0x00008000000079c5 */ /* 0x000fe40000010000 */
[----:B------:R-:W-:-:S05]  /*d040*/  WARPGROUP.ARRIVE ;  /* 0x00000000000079c5 */ /* 0x000fca0000000000 */
[----:B------:R-:W4:Y:S01]  /*d050*/  MUFU.TANH R110, R110 ;  /* 0x0000006e006e7308 */ /* 0x000f220000002400 */
[----:B-----5:R-:W-:Y:S01]  /*d060*/  FFMA.FTZ R120, R112, R82, -R149 ;  /* 0x0000005270787223 */ /* 0x020fe20000010895 */
[----:B---3--:R-:W-:Y:S01]  /*d070*/  FMNMX.FTZ R112, R118, R129, !PT ;  /* 0x0000008176707209 */ /* 0x008fe20007810000 */
[----:B------:R-:W-:Y:S01]  /*d080*/  HGMMA.64x96x16.F32 R24, gdesc[UR28].tnspB, R24, gsb0 ;  /* 0x416000001c1879f0 */ /* 0x000fe20008000818 */
[----:B------:R-:W-:Y:S02]  /*d090*/  UIADD3 UR28, UR6, 0x780, URZ ;  /* 0x00000780061c7890 */ /* 0x000fe4000fffe03f */
[----:B-1----:R-:W-:Y:S01]  /*d0a0*/  FMNMX.FTZ R129, R119, R112, !PT ;  /* 0x0000007077817209 */ /* 0x002fe20007810000 */
[----:B------:R-:W-:Y:S01]  /*d0b0*/  UIADD3 UR30, UR7, 0x140, URZ ;  /* 0x00000140071e7890 */ /* 0x000fe2000fffe03f */
[----:B------:R-:W1:Y:S01]  /*d0c0*/  MUFU.TANH R111, R111 ;  /* 0x0000006f006f7308 */ /* 0x000e620000002400 */
[----:B------:R-:W-:Y:S01]  /*d0d0*/  UMOV UR29, 0xc0000010 ;  /* 0xc0000010001d7882 */ /* 0x000fe20000000000 */
[----:B------:R-:W-:Y:S01]  /*d0e0*/  UMOV UR31, 0x80000020 ;  /* 0x80000020001f7882 */ /* 0x000fe20000000000 */
[----:B--2---:R-:W-:-:S04]  /*d0f0*/  FMNMX.FTZ R112, R106, R129, !PT ;  /* 0x000000816a707209 */ /* 0x004fc80007810000 */
[----:B----4-:R-:W-:Y:S01]  /*d100*/  FMNMX.FTZ R129, R107, R112, !PT ;  /* 0x000000706b817209 */ /* 0x010fe20007810000 */
[----:B------:R-:W2:Y:S08]  /*d110*/  MUFU.TANH R98, R98 ;  /* 0x0000006200627308 */ /* 0x000eb00000002400 */
[----:B------:R-:W3:Y:S08]  /*d120*/  MUFU.TANH R99, R99 ;  /* 0x0000006300637308 */ /* 0x000ef00000002400 */
[----:B------:R4:W-:Y:S08]  /*d130*/  MUFU.EX2 R86, R124 ;  /* 0x0000007c00567308 */ /* 0x0009f00000000800 */
[----:B------:R-:W5:Y:S01]  /*d140*/  MUFU.TANH R102, R102 ;  /* 0x0000006600667308 */ /* 0x000f620000002400 */
[----:B----4-:R-:W-:Y:S01]  /*d150*/  FFMA.FTZ R124, R116, R82, -R149 ;  /* 0x00000052747c7223 */ /* 0x010fe20000010895 */
[----:B------:R-:W-:-:S04]  /*d160*/  FMNMX.FTZ R116, R110, R129, !PT ;  /* 0x000000816e747209 */ /* 0x000fc80007810000 */
[----:B-1----:R-:W-:Y:S02]  /*d170*/  FMNMX.FTZ R129, R111, R116, !PT ;  /* 0x000000746f817209 */ /* 0x002fe40007810000 */
[----:B------:R-:W1:Y:S02]  /*d180*/  MUFU.TANH R103, R103 ;  /* 0x0000006700677308 */ /* 0x000e640000002400 */
[----:B--2---:R-:W-:-:S04]  /*d190*/  FMNMX.FTZ R116, R98, R129, !PT ;  /* 0x0000008162747209 */ /* 0x004fc80007810000 */
[----:B---3--:R-:W-:Y:S02]  /*d1a0*/  FMNMX.FTZ R129, R99, R116, !PT ;  /* 0x0000007463817209 */ /* 0x008fe40007810000 */
[----:B------:R-:W2:Y:S02]  /*d1b0*/  MUFU.TANH R90, R90 ;  /* 0x0000005a005a7308 */ /* 0x000ea40000002400 */
[----:B-----5:R-:W-:-:S06]  /*d1c0*/  FMNMX.FTZ R116, R102, R129, !PT ;  /* 0x0000008166747209 */ /* 0x020fcc0007810000 */
        /* <DEDUP_REMOVED lines=29> */
[----:B------:R2:W-:Y:S01]  /*d3a0*/  MUFU.EX2 R94, R120 ;  /* 0x00000078005e7308 */ /* 0x0005e20000000800 */
[----:B---3--:R-:W-:-:S07]  /*d3b0*/  FMNMX.FTZ R116, R143, R116, !PT ;  /* 0x000000748f747209 */ /* 0x008fce0007810000 */
[----:B------:R3:W-:Y:S01]  /*d3c0*/  MUFU.EX2 R112, R124 ;  /* 0x0000007c00707308 */ /* 0x0007e20000000800 */
[----:B-1----:R-:W-:-:S05]  /*d3d0*/  FMNMX.FTZ R116, R79, R116, !PT ;  /* 0x000000744f747209 */ /* 0x002fca0007810000 */
[----:B------:R-:W2:Y:S02]  /*d3e0*/  SHFL.BFLY PT, R129, R116, 0x2, 0x1f ;  /* 0x0c401f0074817f89 */ /* 0x000ea400000e0000 */
[----:B------:R1:W-:Y:S08]  /*d3f0*/  MUFU.EX2 R14, R128 ;  /* 0x00000080000e7308 */ /* 0x0003f00000000800 */
[----:B------:R-:W-:Y:S08]  /*d400*/  MUFU.EX2 R74, R74 ;  /* 0x0000004a004a7308 */ /* 0x000ff00000000800 */
[----:B------:R-:W-:Y:S01]  /*d410*/  MUFU.EX2 R7, R7 ;  /* 0x0000000700077308 */ /* 0x000fe20000000800 */
[----:B--2---:R-:W-:Y:S01]  /*d420*/  FMNMX.FTZ R120, R116, R129, !PT ;  /* 0x0000008174787209 */ /* 0x004fe20007810000 */
[-CC-:B------:R-:W-:Y:S01]  /*d430*/  FFMA.FTZ R129, R85, R82.reuse, -R149.reuse ;  /* 0x0000005255817223 */ /* 0x180fe20000010895 */
[----:B------:R-:W-:-:S05]  /*d440*/  FFMA.FTZ R116, R84, R82, -R149 ;  /* 0x0000005254747223 */ /* 0x000fca0000010895 */
[----:B------:R-:W-:Y:S01]  /*d450*/  MUFU.EX2 R4, R4 ;  /* 0x0000000400047308 */ /* 0x000fe20000000800 */
[----:B------:R-:W2:Y:S07]  /*d460*/  SHFL.BFLY PT, R155, R120, 0x1, 0x1f ;  /* 0x0c201f00789b7f89 */ /* 0x000eae00000e0000 */
[----:B------:R-:W-:Y:S08]  /*d470*/  MUFU.EX2 R6, R6 ;  /* 0x0000000600067308 */ /* 0x000ff00000000800 */
[----:B------:R-:W-:Y:S01]  /*d480*/  MUFU.EX2 R153, R153 ;  /* 0x0000009900997308 */ /* 0x000fe20000000800 */
[----:B------:R-:W-:-:S02]  /*d490*/  WARPGROUP.DEPBAR.LE gsb0, 0x0 ;  /* 0x00008000000079c5 */ /* 0x000fc40000010000 */
[----:B------:R-:W-:-:S05]  /*d4a0*/  WARPGROUP.ARRIVE ;  /* 0x00000000000079c5 */ /* 0x000fca0000000000 */
[----:B------:R-:W-:Y:S01]  /*d4b0*/  MUFU.EX2 R10, R10 ;  /* 0x0000000a000a7308 */ /* 0x000fe20000000800 */
[----:B--2---:R-:W-:Y:S01]  /*d4c0*/  FMNMX.FTZ R155, R120, R155, !PT ;  /* 0x0000009b789b7209 */ /* 0x004fe20007810000 */
[----:B------:R-:W-:Y:S01]  /*d4d0*/  HGMMA.64x96x16.F32 R24, gdesc[UR28].tnspB, R24, gsb0 ;  /* 0x416000001c1879f0 */ /* 0x000fe20008000818 */
[----:B------:R-:W-:-:S03]  /*d4e0*/  UIADD3 UR28, UR6, 0xa80, URZ ;  /* 0x00000a80061c7890 */ /* 0x000fc6000fffe03f */
[CC--:B------:R-:W-:Y:S01]  /*d4f0*/  FMUL.FTZ R85, R155.reuse, R82.reuse ;  /* 0x000000529b557220 */ /* 0x0c0fe20000410000 */
[----:B------:R-:W-:Y:S01]  /*d500*/  UIADD3 UR30, UR7, 0x1c0, URZ ;  /* 0x000001c0071e7890 */ /* 0x000fe2000fffe03f */
[----:B------:R-:W-:Y:S01]  /*d510*/  FADD.FTZ R5, -R155, R5 ;  /* 0x000000059b057221 */ /* 0x000fe20000010100 */
[----:B------:R-:W-:Y:S01]  /*d520*/  UMOV UR29, 0xc0000010 ;  /* 0xc0000010001d7882 */ /* 0x000fe20000000000 */
[----:B------:R-:W-:Y:S01]  /*d530*/  UMOV UR31, 0x80000020 ;  /* 0x80000020001f7882 */ /* 0x000fe20000000000 */
[-CC-:B---3--:R-:W-:Y:S01]  /*d540*/  FFMA.FTZ R124, R21, R82.reuse, -R85.reuse ;  /* 0x00000052157c7223 */ /* 0x188fe20000010855 */
[-CC-:B------:R-:W-:Y:S01]  /*d550*/  FFMA.FTZ R21, R114, R82.reuse, -R85.reuse ;  /* 0x0000005272157223 */ /* 0x180fe20000010855 */
[-CC-:B------:R-:W-:Y:S01]  /*d560*/  FFMA.FTZ R114, R115, R82.reuse, -R85.reuse ;  /* 0x0000005273727223 */ /* 0x180fe20000010855 */
[-C--:B------:R-:W-:Y:S01]  /*d570*/  FMUL.FTZ R149, R5, R82.reuse ;  /* 0x0000005205957220 */ /* 0x080fe20000410000 */
[-CC-:B------:R-:W-:Y:S01]  /*d580*/  FFMA.FTZ R8, R8, R82.reuse, -R85.reuse ;  /* 0x0000005208087223 */ /* 0x180fe20000010855 */
[----:B------:R-:W-:Y:S01]  /*d590*/  FFMA.FTZ R115, R119, R82, -R85 ;  /* 0x0000005277737223 */ /* 0x000fe20000010855 */
[----:B------:R-:W-:-:S02]  /*d5a0*/  IMAD.U32 R119, RZ, RZ, UR46 ;  /* 0x0000002eff777e24 */ /* 0x000fc4000f8e00ff */
        /* <DEDUP_REMOVED lines=11> */
[----:B------:R-:W-:Y:S01]  /*d660*/  IADD3 R118, R16, 0x9, RZ ;  /* 0x0000000910767810 */ /* 0x000fe20007ffe0ff */
[----:B------:R-:W-:Y:S01]  /*d670*/  IMAD.U32 R127, RZ, RZ, UR45 ;  /* 0x0000002dff7f7e24 */ /* 0x000fe2000f8e00ff */
[----:B------:R-:W-:Y:S01]  /*d680*/  @!P1 LEA R110, R119, UR47, 0x3 ;  /* 0x0000002f776e9c11 */ /* 0x000fe2000f8e18ff */
[-CC-:B------:R-:W-:Y:S01]  /*d690*/  FFMA.FTZ R12, R12, R82.reuse, -R85.reuse ;  /* 0x000000520c0c7223 */ /* 0x180fe20000010855 */
[-CC-:B------:R-:W-:Y:S01]  /*d6a0*/  FFMA.FTZ R120, R126, R82.reuse, -R85.reuse ;  /* 0x000000527e787223 */ /* 0x180fe20000010855 */
[----:B------:R-:W-:Y:S01]  /*d6b0*/  SEL R126, R118, 0x9, !P2 ;  /* 0x00000009767e7807 */ /* 0x000fe20005000000 */
[----:B------:R-:W1:Y:S01]  /*d6c0*/  MUFU.EX2 R8, R8 ;  /* 0x0000000800087308 */ /* 0x000e620000000800 */
[----:B------:R-:W-:Y:S01]  /*d6d0*/  @!P1 VIADD R118, R110, 0x31c40 ;  /* 0x00031c406e769836 */ /* 0x000fe20000000000 */
[----:B------:R-:W-:Y:S01]  /*d6e0*/  @!P1 LEA R119, R127, UR47, 0x3 ;  /* 0x0000002f7f779c11 */ /* 0x000fe2000f8e18ff */
[-CC-:B------:R-:W-:Y:S01]  /*d6f0*/  FFMA.FTZ R110, R111, R82.reuse, -R85.reuse ;  /* 0x000000526f6e7223 */ /* 0x180fe20000010855 */
[-CC-:B------:R-:W-:Y:S01]  /*d700*/  FFMA.FTZ R84, R130, R82.reuse, -R85.reuse ;  /* 0x0000005282547223 */ /* 0x180fe20000010855 */
[-CC-:B------:R-:W-:Y:S01]  /*d710*/  FFMA.FTZ R98, R98, R82.reuse, -R85.reuse ;  /* 0x0000005262627223 */ /* 0x180fe20000010855 */
[----:B------:R-:W-:Y:S01]  /*d720*/  @!P1 PRMT R111, RZ, 0x654, R118 ;  /* 0x00000654ff6f9816 */ /* 0x000fe20000000076 */
[----:B------:R-:W-:Y:S01]  /*d730*/  @!P1 VIADD R118, R119, 0x31c60 ;  /* 0x00031c6077769836 */ /* 0x000fe20000000000 */
[----:B------:R-:W2:Y:S01]  /*d740*/  MUFU.EX2 R5, R5 ;  /* 0x0000000500057308 */ /* 0x000ea20000000800 */
[-CC-:B------:R-:W-:Y:S01]  /*d750*/  FFMA.FTZ R122, R122, R82.reuse, -R85.reuse ;  /* 0x000000527a7a7223 */ /* 0x180fe20000010855 */
[-CC-:B------:R-:W-:Y:S01]  /*d760*/  FFMA.FTZ R135, R135, R82.reuse, -R85.reuse ;  /* 0x0000005287877223 */ /* 0x180fe20000010855 */
[-CC-:B------:R-:W-:Y:S01]  /*d770*/  FFMA.FTZ R137, R137, R82.reuse, -R85.reuse ;  /* 0x0000005289897223 */ /* 0x180fe20000010855 */
[----:B------:R-:W-:Y:S01]  /*d780*/  @!P1 PRMT R119, RZ, 0x654, R118 ;  /* 0x00000654ff779816 */ /* 0x000fe20000000076 */
[-CC-:B------:R-:W-:Y:S01]  /*d790*/  FFMA.FTZ R139, R139, R82.reuse, -R85.reuse ;  /* 0x000000528b8b7223 */ /* 0x180fe20000010855 */
[-CC-:B------:R-:W-:Y:S01]  /*d7a0*/  FFMA.FTZ R141, R141, R82.reuse, -R85.reuse ;  /* 0x000000528d8d7223 */ /* 0x180fe20000010855 */
[--C-:B------:R-:W-:Y:S01]  /*d7b0*/  FFMA.FTZ R143, R143, R82, -R85.reuse ;  /* 0x000000528f8f7223 */ /* 0x100fe20000010855 */
[----:B------:R-:W3:Y:S01]  /*d7c0*/  MUFU.EX2 R12, R12 ;  /* 0x0000000c000c7308 */ /* 0x000ee20000000800 */
[----:B-1----:R-:W-:Y:S01]  /*d7d0*/  FFMA.FTZ R118, R149, R0, R8 ;  /* 0x0000000095767223 */ /* 0x002fe20000010008 */
[-CC-:B------:R-:W-:Y:S01]  /*d7e0*/  FFMA.FTZ R0, R99, R82.reuse, -R85.reuse ;  /* 0x0000005263007223 */ /* 0x180fe20000010855 */
[----:B------:R-:W-:Y:S01]  /*d7f0*/  FFMA.FTZ R79, R79, R82, -R85 ;  /* 0x000000524f4f7223 */ /* 0x000fe20000010855 */
[----:B------:R-:W-:Y:S01]  /*d800*/  ISETP.LT.AND P2, PT, RZ, UR61, PT ;  /* 0x0000003dff007c0c */ /* 0x000fe2000bf41270 */
[----:B------:R-:W-:-:S03]  /*d810*/  UMOV UR45, UR46 ;  /* 0x0000002e002d7c82 */ /* 0x000fc60008000000 */
[----:B------:R-:W1:Y:S01]  /*d820*/  MUFU.EX2 R128, R128 ;  /* 0x0000008000807308 */ /* 0x000e620000000800 */
[C---:B--2---:R-:W-:Y:S01]  /*d830*/  FADD.FTZ R99, R5.reuse, R118 ;  /* 0x0000007605637221 */ /* 0x044fe20000010000 */
[----:B------:R-:W-:Y:S01]  /*d840*/  F2FP.F16.F32.PACK_AB R5, R5, R8 ;  /* 0x000000080505723e */ /* 0x000fe200000000ff */
[----:B------:R-:W-:-:S05]  /*d850*/  FFMA.FTZ R8, R103, R82, -R85 ;  /* 0x0000005267087223 */ /* 0x000fca0000010855 */
[----:B------:R-:W2:Y:S08]  /*d860*/  MUFU.EX2 R13, R13 ;  /* 0x0000000d000d7308 */ /* 0x000eb00000000800 */
[----:B------:R-:W-:Y:S08]  /*d870*/  MUFU.EX2 R11, R11 ;  /* 0x0000000b000b7308 */ /* 0x000ff00000000800 */
[----:B------:R-:W4:Y:S08]  /*d880*/  MUFU.EX2 R124, R124 ;  /* 0x0000007c007c7308 */ /* 0x000f300000000800 */
        /* <DEDUP_REMOVED lines=8> */
[----:B------:R-:W5:Y:S01]  /*d910*/  MUFU.EX2 R122, R122 ;  /* 0x0000007a007a7308 */ /* 0x000f620000000800 */
[----:B------:R-:W-:Y:S01]  /*d920*/  UMOV UR29, 0xc0000010 ;  /* 0xc0000010001d7882 */ /* 0x000fe20000000000 */
[----:B------:R-:W-:Y:S01]  /*d930*/  UMOV UR31, 0x80000020 ;  /* 0x80000020001f7882 */ /* 0x000fe20000000000 */
[----:B------:R-:W-:-:S05]  /*d940*/  UIADD3 UR6, UR61, -0x1, URZ ;  /* 0xffffffff3d067890 */ /* 0x000fca000fffe03f */
[----:B------:R-:W-:Y:S02]  /*d950*/  MUFU.EX2 R121, R121 ;  /* 0x0000007900797308 */ /* 0x000fe40000000800 */
[----:B------:R-:W-:-:S06]  /*d960*/  UMOV UR61, UR6 ;  /* 0x00000006003d7c82 */ /* 0x000fcc0008000000 */
        /* <DEDUP_REMOVED lines=36> */
[-C--:B------:R-:W-:Y:S01]  /*dbb0*/  FMUL.FTZ R33, R33, R74.reuse ;  /* 0x0000004a21217220 */ /* 0x080fe20000410000 */
[----:B---3--:R-:W-:Y:S01]  /*dbc0*/  FFMA.FTZ R111, R74, R3, R7 ;  /* 0x000000034a6f7223 */ /* 0x008fe20000010007 */
[----:B------:R3:W-:Y:S01]  /*dbd0*/  @!P1 SYNCS.ARRIVE.TRANS64.RED.A1T0 RZ, [R119+URZ], RZ ;  /* 0x000000ff77ff99a7 */ /* 0x0007e2000810043f */
[----:B------:R1:W3:Y:S01]  /*dbe0*/  MUFU.EX2 R3, R98 ;  /* 0x0000006200037308 */ /* 0x0002e20000000800 */
        /* <DEDUP_REMOVED lines=8> */
[C---:B-1----:R-:W-:Y:S01]  /*dc70*/  FADD.FTZ R98, R128.reuse, R7 ;  /* 0x0000000780627221 */ /* 0x042fe20000010000 */
[----:B------:R-:W-:Y:S01]  /*dc80*/  FADD.FTZ R111, R153, R118 ;  /* 0x00000076996f7221 */ /* 0x000fe20000010000 */
[----:B------:R-:W-:Y:S01]  /*dc90*/  F2FP.F16.F32.PACK_AB R7, R128, R12 ;  /* 0x0000000c8007723e */ /* 0x000fe200000000ff */
[-C--:B------:R-:W-:Y:S01]  /*dca0*/  FFMA.FTZ R12, R90, R82.reuse, -R85 ;  /* 0x000000525a0c7223 */ /* 0x080fe20000010855 */
[----:B--2---:R-:W-:Y:S01]  /*dcb0*/  FADD.FTZ R103, R13, R98 ;  /* 0x000000620d677221 */ /* 0x004fe20000010000 */
[----:B------:R-:W-:Y:S01]  /*dcc0*/  FADD.FTZ R102, R10, R111 ;  /* 0x0000006f0a667221 */ /* 0x000fe20000010000 */
[-CC-:B------:R-:W-:Y:S01]  /*dcd0*/  FFMA.FTZ R98, R83, R82.reuse, -R85.reuse ;  /* 0x0000005253627223 */ /* 0x180fe20000010855 */
[-C--:B------:R-:W-:Y:S01]  /*dce0*/  FFMA.FTZ R90, R91, R82.reuse, -R85 ;  /* 0x000000525b5a7223 */ /* 0x080fe20000010855 */
[----:B----4-:R-:W-:Y:S01]  /*dcf0*/  FADD.FTZ R103, R124, R103 ;  /* 0x000000677c677221 */ /* 0x010fe20000010000 */
[----:B------:R-:W-:Y:S01]  /*dd00*/  FADD.FTZ R111, R11, R102 ;  /* 0x000000660b6f7221 */ /* 0x000fe20000010000 */
[-C--:B------:R-:W-:Y:S01]  /*dd10*/  FFMA.FTZ R102, R95, R82.reuse, -R85 ;  /* 0x000000525f667223 */ /* 0x080fe20000010855 */
[----:B------:R1:W-:Y:S01]  /*dd20*/  MUFU.EX2 R83, R12 ;  /* 0x0000000c00537308 */ /* 0x0003e20000000800 */
[----:B-----5:R-:W-:Y:S01]  /*dd30*/  FADD.FTZ R126, R84, R103 ;  /* 0x00000067547e7221 */ /* 0x020fe20000010000 */
[----:B------:R-:W-:Y:S01]  /*dd40*/  FADD.FTZ R118, R14, R111 ;  /* 0x0000006f0e767221 */ /* 0x000fe20000010000 */
[----:B------:R-:W-:Y:S01]  /*dd50*/  FFMA.FTZ R91, R133, R82, -R85 ;  /* 0x00000052855b7223 */ /* 0x000fe20000010855 */
[----:B------:R2:W-:Y:S01]  /*dd60*/  STSM.16.M88.4 [R22+0x24300], R4 ;  /* 0x0243000416007844 */ /* 0x0005e20000000200 */
[----:B------:R-:W-:Y:S01]  /*dd70*/  FADD.FTZ R103, R157, R126 ;  /* 0x0000007e9d677221 */ /* 0x000fe20000010000 */
[C---:B------:R-:W-:Y:S01]  /*dd80*/  FADD.FTZ R95, R15.reuse, R118 ;  /* 0x000000760f5f7221 */ /* 0x040fe20000010000 */
[----:B------:R-:W-:Y:S01]  /*dd90*/  F2FP.F16.F32.PACK_AB R14, R15, R14 ;  /* 0x0000000e0f0e723e */ /* 0x000fe200000000ff */
[----:B------:R-:W4:Y:S01]  /*dda0*/  MUFU.EX2 R99, R99 ;  /* 0x0000006300637308 */ /* 0x000f220000000800 */
[----:B------:R-:W-:Y:S01]  /*ddb0*/  FADD.FTZ R126, R122, R103 ;  /* 0x000000677a7e7221 */ /* 0x000fe20000010000 */
[----:B------:R-:W-:Y:S01]  /*ddc0*/  FADD.FTZ R118, R78, R95 ;  /* 0x0000005f4e767221 */ /* 0x000fe20000010000 */
[----:B------:R-:W-:Y:S01]  /*ddd0*/  FFMA.FTZ R95, R87, R82, -R85 ;  /* 0x00000052575f7223 */ /* 0x000fe20000010855 */
[----:B------:R-:W-:Y:S01]  /*dde0*/  F2FP.F16.F32.PACK_AB R15, R157, R84 ;  /* 0x000000549d0f723e */ /* 0x000fe200000000ff */
[----:B------:R-:W-:Y:S01]  /*ddf0*/  FADD.FTZ R103, R131, R126 ;  /* 0x0000007e83677221 */ /* 0x000fe20000010000 */
[C---:B------:R-:W-:Y:S01]  /*de00*/  FADD.FTZ R87, R121.reuse, R118 ;  /* 0x0000007679577221 */ /* 0x040fe20000010000 */
[----:B------:R-:W-:Y:S01]  /*de10*/  F2FP.F16.F32.PACK_AB R84, R121, R78 ;  /* 0x0000004e7954723e */ /* 0x000fe200000000ff */
[----:B------:R-:W5:Y:S01]  /*de20*/  MUFU.EX2 R90, R90 ;  /* 0x0000005a005a7308 */ /* 0x000f620000000800 */
[----:B-1----:R-:W-:Y:S01]  /*de30*/  FADD.FTZ R12, R120, R103 ;  /* 0x00000067780c7221 */ /* 0x002fe20000010000 */
[----:B------:R-:W-:Y:S01]  /*de40*/  FADD.FTZ R118, R86, R87 ;  /* 0x0000005756767221 */ /* 0x000fe20000010000 */
[----:B------:R-:W-:Y:S01]  /*de50*/  F2FP.F16.F32.PACK_AB R13, R124, R13 ;  /* 0x0000000d7c0d723e */ /* 0x000fe200000000ff */
[----:B------:R-:W-:Y:S01]  /*de60*/  FMUL.FTZ R37, R37, R74 ;  /* 0x0000004a25257220 */ /* 0x000fe20000410000 */
[C---:B------:R-:W-:Y:S01]  /*de70*/  F2FP.F16.F32.PACK_AB R86, R125.reuse, R86 ;  /* 0x000000567d56723e */ /* 0x040fe200000000ff */
[----:B------:R-:W-:Y:S01]  /*de80*/  FADD.FTZ R85, R125, R118 ;  /* 0x000000767d557221 */ /* 0x000fe20000010000 */
[----:B------:R-:W-:Y:S01]  /*de90*/  FADD.FTZ R118, R123, R12 ;  /* 0x0000000c7b767221 */ /* 0x000fe20000010000 */
[----:B------:R-:W-:Y:S01]  /*dea0*/  F2FP.F16.F32.PACK_AB R12, R11, R10 ;  /* 0x0000000a0b0c723e */ /* 0x000fe200000000ff */
[----:B------:R-:W1:Y:S01]  /*deb0*/  MUFU.EX2 R92, R92 ;  /* 0x0000005c005c7308 */ /* 0x000e620000000800 */
[----:B------:R-:W-:Y:S01]  /*dec0*/  FADD.FTZ R126, R94, R85 ;  /* 0x000000555e7e7221 */ /* 0x000fe20000010000 */
[----:B------:R-:W-:Y:S01]  /*ded0*/  FADD.FTZ R11, R21, R118 ;  /* 0x00000076150b7221 */ /* 0x000fe20000010000 */
[----:B------:R-:W-:Y:S01]  /*dee0*/  F2FP.F16.F32.PACK_AB R87, R123, R120 ;  /* 0x000000787b57723e */ /* 0x000fe200000000ff */
[----:B------:R5:W-:Y:S01]  /*def0*/  STSM.16.M88.4 [R22+0x25b00], R12 ;  /* 0x025b000c16007844 */ /* 0x000be20000000200 */
[----:B------:R-:W-:Y:S01]  /*df00*/  FADD.FTZ R85, R113, R126 ;  /* 0x0000007e71557221 */ /* 0x000fe20000010000 */
[----:B------:R-:W-:Y:S01]  /*df10*/  FADD.FTZ R11, R114, R11 ;  /* 0x0000000b720b7221 */ /* 0x000fe20000010000 */
[----:B------:R-:W-:Y:S01]  /*df20*/  FMUL.FTZ R40, R40, R74 ;  /* 0x0000004a28287220 */ /* 0x000fe20000410000 */
[----:B------:R-:W1:Y:S01]  /*df30*/  MUFU.EX2 R91, R91 ;  /* 0x0000005b005b7308 */ /* 0x000e620000000800 */
[----:B--2---:R-:W-:Y:S01]  /*df40*/  FADD.FTZ R4, R112, R85 ;  /* 0x0000005570047221 */ /* 0x004fe20000010000 */
[----:B------:R-:W-:Y:S01]  /*df50*/  FADD.FTZ R6, R20, R11 ;  /* 0x0000000b14067221 */ /* 0x000fe20000010000 */
[----:B------:R-:W-:Y:S01]  /*df60*/  F2FP.F16.F32.PACK_AB R85, R131, R122 ;  /* 0x0000007a8355723e */ /* 0x000fe200000000ff */
        /* <DEDUP_REMOVED lines=8> */
[----:B------:R-:W-:Y:S01]  /*dff0*/  STSM.16.M88.4 [R22+0x27300], R84 ;  /* 0x0273005416007844 */ /* 0x000fe20000000200 */
[----:B------:R-:W-:Y:S01]  /*e000*/  FADD.FTZ R7, R105, R4 ;  /* 0x0000000469077221 */ /* 0x000fe20000010000 */
[----:B------:R-:W-:Y:S01]  /*e010*/  FADD.FTZ R6, R106, R5 ;  /* 0x000000056a067221 */ /* 0x000fe20000010000 */
[----:B------:R-:W-:Y:S01]  /*e020*/  F2FP.F16.F32.PACK_AB R5, R114, R21 ;  /* 0x000000157205723e */ /* 0x000fe200000000ff */
[----:B------:R-:W2:Y:S01]  /*e030*/  MUFU.EX2 R102, R102 ;  /* 0x0000006600667308 */ /* 0x000ea20000000800 */
[----:B------:R-:W-:Y:S01]  /*e040*/  FADD.FTZ R78, R108, R7 ;  /* 0x000000076c4e7221 */ /* 0x000fe20000010000 */
[----:B------:R-:W-:Y:S01]  /*e050*/  FADD.FTZ R11, R107, R6 ;  /* 0x000000066b0b7221 */ /* 0x000fe20000010000 */
[----:B------:R-:W-:Y:S01]  /*e060*/  F2FP.F16.F32.PACK_AB R7, R115, R20 ;  /* 0x000000147307723e */ /* 0x000fe200000000ff */
[----:B------:R-:W-:Y:S01]  /*e070*/  FMUL.FTZ R45, R45, R74 ;  /* 0x0000004a2d2d7220 */ /* 0x000fe20000410000 */
[----:B------:R-:W-:Y:S01]  /*e080*/  FADD.FTZ R21, R109, R78 ;  /* 0x0000004e6d157221 */ /* 0x000fe20000010000 */
[----:B------:R-:W-:Y:S01]  /*e090*/  FADD.FTZ R20, R110, R11 ;  /* 0x0000000b6e147221 */ /* 0x000fe20000010000 */
[----:B------:R-:W-:Y:S01]  /*e0a0*/  F2FP.F16.F32.PACK_AB R4, R113, R94 ;  /* 0x0000005e7104723e */ /* 0x000fe200000000ff */
[----:B------:R-:W2:Y:S01]  /*e0b0*/  MUFU.EX2 R80, R80 ;  /* 0x0000005000507308 */ /* 0x000ea20000000800 */
[----:B------:R-:W-:Y:S01]  /*e0c0*/  FADD.FTZ R78, R96, R21 ;  /* 0x00000015604e7221 */ /* 0x000fe20000010000 */
[----:B---3--:R-:W-:Y:S01]  /*e0d0*/  FADD.FTZ R11, R3, R20 ;  /* 0x00000014030b7221 */ /* 0x008fe20000010000 */
[----:B------:R-:W-:Y:S01]  /*e0e0*/  F2FP.F16.F32.PACK_AB R6, R117, R112 ;  /* 0x000000707506723e */ /* 0x000fe200000000ff */
[----:B------:R-:W-:Y:S01]  /*e0f0*/  FMUL.FTZ R48, R48, R74 ;  /* 0x0000004a30307220 */ /* 0x000fe20000410000 */
[----:B------:R-:W-:Y:S01]  /*e100*/  FADD.FTZ R21, R97, R78 ;  /* 0x0000004e61157221 */ /* 0x000fe20000010000 */
[----:B------:R-:W-:Y:S01]  /*e110*/  FADD.FTZ R20, R0, R11 ;  /* 0x0000000b00147221 */ /* 0x000fe20000010000 */
[----:B------:R-:W-:Y:S01]  /*e120*/  F2FP.F16.F32.PACK_AB R105, R106, R9 ;  /* 0x000000096a69723e */ /* 0x000fe200000000ff */
[----:B------:R-:W3:Y:S01]  /*e130*/  MUFU.EX2 R135, R135 ;  /* 0x0000008700877308 */ /* 0x000ee20000000800 */
[----:B------:R-:W-:Y:S01]  /*e140*/  FADD.FTZ R78, R100, R21 ;  /* 0x00000015644e7221 */ /* 0x000fe20000010000 */
[----:B----4-:R-:W-:Y:S01]  /*e150*/  FADD.FTZ R11, R99, R20 ;  /* 0x00000014630b7221 */ /* 0x010fe20000010000 */
[----:B------:R4:W-:Y:S01]  /*e160*/  STSM.16.M88.4 [R22+0x28b00], R4 ;  /* 0x028b000416007844 */ /* 0x0009e20000000200 */
[----:B------:R-:W-:Y:S01]  /*e170*/  F2FP.F16.F32.PACK_AB R96, R97, R96 ;  /* 0x000000606160723e */ /* 0x000fe200000000ff */
[----:B------:R-:W-:Y:S01]  /*e180*/  FADD.FTZ R9, R101, R78 ;  /* 0x0000004e65097221 */ /* 0x000fe20000010000 */
[----:B-----5:R-:W-:Y:S01]  /*e190*/  FADD.FTZ R12, R8, R11 ;  /* 0x0000000b080c7221 */ /* 0x020fe20000010000 */
[----:B------:R-:W-:Y:S01]  /*e1a0*/  F2FP.F16.F32.PACK_AB R97, R0, R3 ;  /* 0x000000030061723e */ /* 0x000fe200000000ff */
[----:B------:R-:W5:Y:S01]  /*e1b0*/  MUFU.EX2 R81, R81 ;  /* 0x0000005100517308 */ /* 0x000f620000000800 */
[----:B------:R-:W-:Y:S01]  /*e1c0*/  F2FP.F16.F32.PACK_AB R99, R8, R99 ;  /* 0x000000630863723e */ /* 0x000fe200000000ff */
[----:B------:R-:W-:Y:S01]  /*e1d0*/  FMUL.FTZ R49, R49, R74 ;  /* 0x0000004a31317220 */ /* 0x000fe20000410000 */
[----:B------:R-:W-:Y:S01]  /*e1e0*/  F2FP.F16.F32.PACK_AB R106, R109, R108 ;  /* 0x0000006c6d6a723e */ /* 0x000fe200000000ff */
[-C--:B------:R-:W-:Y:S01]  /*e1f0*/  FMUL.FTZ R52, R52, R74.reuse ;  /* 0x0000004a34347220 */ /* 0x080fe20000410000 */
[----:B------:R-:W-:Y:S01]  /*e200*/  F2FP.F16.F32.PACK_AB R107, R110, R107 ;  /* 0x0000006b6e6b723e */ /* 0x000fe200000000ff */
[-C--:B------:R-:W-:Y:S01]  /*e210*/  FMUL.FTZ R53, R53, R74.reuse ;  /* 0x0000004a35357220 */ /* 0x080fe20000410000 */
[-C--:B------:R-:W-:Y:S01]  /*e220*/  FMUL.FTZ R56, R56, R74.reuse ;  /* 0x0000004a38387220 */ /* 0x080fe20000410000 */
[----:B------:R1:W5:Y:S01]  /*e230*/  MUFU.EX2 R10, R98 ;  /* 0x00000062000a7308 */ /* 0x0003620000000800 */
[----:B------:R-:W-:Y:S01]  /*e240*/  FMUL.FTZ R57, R57, R74 ;  /* 0x0000004a39397220 */ /* 0x000fe20000410000 */
[----:B------:R-:W-:Y:S01]  /*e250*/  STSM.16.M88.4 [R22+0x2a300], R104 ;  /* 0x02a3006816007844 */ /* 0x000fe20000000200 */
[----:B----4-:R-:W-:Y:S01]  /*e260*/  FADD.FTZ R4, R88, R9 ;  /* 0x0000000958047221 */ /* 0x010fe20000010000 */
[----:B------:R-:W-:Y:S01]  /*e270*/  FADD.FTZ R5, R83, R12 ;  /* 0x0000000c53057221 */ /* 0x000fe20000010000 */
[C---:B------:R-:W-:Y:S01]  /*e280*/  F2FP.F16.F32.PACK_AB R88, R89.reuse, R88 ;  /* 0x000000585958723e */ /* 0x040fe200000000ff */
[----:B------:R-:W-:Y:S01]  /*e290*/  FMUL.FTZ R60, R60, R74 ;  /* 0x0000004a3c3c7220 */ /* 0x000fe20000410000 */
[----:B------:R-:W-:Y:S01]  /*e2a0*/  FADD.FTZ R7, R89, R4 ;  /* 0x0000000459077221 */ /* 0x000fe20000010000 */
[----:B------:R-:W-:Y:S01]  /*e2b0*/  FADD.FTZ R0, R90, R5 ;  /* 0x000000055a007221 */ /* 0x000fe20000010000 */
[----:B------:R-:W4:Y:S01]  /*e2c0*/  MUFU.EX2 R116, R116 ;  /* 0x0000007400747308 */ /* 0x000f220000000800 */
[----:B-1----:R-:W-:Y:S01]  /*e2d0*/  F2FP.F16.F32.PACK_AB R98, R101, R100 ;  /* 0x000000646562723e */ /* 0x002fe200000000ff */
[----:B------:R-:W-:Y:S01]  /*e2e0*/  FADD.FTZ R4, R92, R7 ;  /* 0x000000075c047221 */ /* 0x000fe20000010000 */
[----:B------:R-:W-:Y:S01]  /*e2f0*/  FADD.FTZ R3, R91, R0 ;  /* 0x000000005b037221 */ /* 0x000fe20000010000 */
[----:B------:R-:W-:Y:S01]  /*e300*/  F2FP.F16.F32.PACK_AB R89, R90, R83 ;  /* 0x000000535a59723e */ /* 0x000fe200000000ff */
[----:B------:R-:W-:Y:S01]  /*e310*/  FMUL.FTZ R61, R61, R74 ;  /* 0x0000004a3d3d7220 */ /* 0x000fe20000410000 */
[C---:B--2---:R-:W-:Y:S01]  /*e320*/  FADD.FTZ R5, R93.reuse, R4 ;  /* 0x000000045d057221 */ /* 0x044fe20000010000 */
[----:B------:R-:W-:Y:S01]  /*e330*/  FADD.FTZ R0, R102, R3 ;  /* 0x0000000366007221 */ /* 0x000fe20000010000 */
[----:B------:R-:W1:Y:S01]  /*e340*/  MUFU.EX2 R137, R137 ;  /* 0x0000008900897308 */ /* 0x000e620000000800 */
[----:B------:R-:W-:Y:S01]  /*e350*/  F2FP.F16.F32.PACK_AB R90, R93, R92 ;  /* 0x0000005c5d5a723e */ /* 0x000fe200000000ff */
[----:B------:R-:W-:Y:S01]  /*e360*/  FADD.FTZ R4, R80, R5 ;  /* 0x0000000550047221 */ /* 0x000fe20000010000 */
[----:B---3--:R-:W-:Y:S01]  /*e370*/  FADD.FTZ R3, R135, R0 ;  /* 0x0000000087037221 */ /* 0x008fe20000010000 */
[----:B------:R-:W-:Y:S01]  /*e380*/  F2FP.F16.F32.PACK_AB R91, R102, R91 ;  /* 0x0000005b665b723e */ /* 0x000fe200000000ff */
[----:B------:R-:W-:Y:S01]  /*e390*/  STSM.16.M88.4 [R22+0x2bb00], R96 ;  /* 0x02bb006016007844 */ /* 0x000fe20000000200 */
[----:B-----5:R-:W-:Y:S01]  /*e3a0*/  FADD.FTZ R5, R81, R4 ;  /* 0x0000000451057221 */ /* 0x020fe20000010000 */
[----:B------:R-:W-:Y:S01]  /*e3b0*/  FADD.FTZ R0, R10, R3 ;  /* 0x000000030a007221 */ /* 0x000fe20000010000 */
[----:B------:R-:W2:Y:S01]  /*e3c0*/  MUFU.EX2 R129, R129 ;  /* 0x0000008100817308 */ /* 0x000ea20000000800 */
[----:B------:R-:W-:Y:S01]  /*e3d0*/  STSM.16.M88.4 [R22+0x2d300], R88 ;  /* 0x02d3005816007844 */ /* 0x000fe20000000200 */
[----:B----4-:R-:W-:Y:S01]  /*e3e0*/  FADD.FTZ R4, R116, R5 ;  /* 0x0000000574047221 */ /* 0x010fe20000010000 */
[----:B------:R-:W-:Y:S01]  /*e3f0*/  F2FP.F16.F32.PACK_AB R5, R10, R135 ;  /* 0x000000870a05723e */ /* 0x000fe200000000ff */
[-C--:B------:R-:W-:Y:S01]  /*e400*/  FMUL.FTZ R64, R64, R74.reuse ;  /* 0x0000004a40407220 */ /* 0x080fe20000410000 */
[-C--:B------:R-:W-:Y:S01]  /*e410*/  FMUL.FTZ R65, R65, R74.reuse ;  /* 0x0000004a41417220 */ /* 0x080fe20000410000 */
[-C--:B------:R-:W-:Y:S01]  /*e420*/  FMUL.FTZ R68, R68, R74.reuse ;  /* 0x0000004a44447220 */ /* 0x080fe20000410000 */
[----:B------:R-:W-:Y:S01]  /*e430*/  FMUL.FTZ R69, R69, R74 ;  /* 0x0000004a45457220 */ /* 0x000fe20000410000 */
        /* <DEDUP_REMOVED lines=10> */
[----:B------:R-:W-:Y:S01]  /*e4e0*/  F2FP.F16.F32.PACK_AB R4, R81, R80 ;  /* 0x000000505104723e */ /* 0x000fe200000000ff */
[-C--:B------:R-:W-:Y:S01]  /*e4f0*/  FMUL.FTZ R38, R38, R149.reuse ;  /* 0x0000009526267220 */ /* 0x080fe20000410000 */
[----:B------:R-:W-:Y:S01]  /*e500*/  F2FP.F16.F32.PACK_AB R6, R129, R116 ;  /* 0x000000748106723e */ /* 0x000fe200000000ff */
        /* <DEDUP_REMOVED lines=24> */
[----:B------:R-:W-:Y:S01]  /*e690*/  FMUL.FTZ R71, R71, R149 ;  /* 0x0000009547477220 */ /* 0x000fe20000410000 */
[----:B---3--:R-:W-:-:S02]  /*e6a0*/  MOV R5, R155 ;  /* 0x0000009b00057202 */ /* 0x008fc40000000f00 */
[----:B------:R-:W-:Y:S01]  /*e6b0*/  MUFU.EX2 R76, R76 ;  /* 0x0000004c004c7308 */ /* 0x000fe20000000800 */
[C---:B----4-:R-:W-:Y:S01]  /*e6c0*/  FADD.FTZ R3, R73.reuse, R8 ;  /* 0x0000000849037221 */ /* 0x050fe20000010000 */
[----:B------:R-:W-:Y:S01]  /*e6d0*/  F2FP.F16.F32.PACK_AB R8, R73, R72 ;  /* 0x000000484908723e */ /* 0x000fe200000000ff */
[----:B------:R-:W-:-:S05]  /*e6e0*/  IMAD.MOV.U32 R4, RZ, RZ, R75 ;  /* 0x000000ffff047224 */ /* 0x000fca00078e004b */
[----:B------:R-:W2:Y:S01]  /*e6f0*/  MUFU.EX2 R77, R77 ;  /* 0x0000004d004d7308 */ /* 0x000ea20000000800 */
[C---:B-1----:R-:W-:Y:S01]  /*e700*/  FADD.FTZ R0, R9.reuse, R0 ;  /* 0x0000000009007221 */ /* 0x042fe20000010000 */
[----:B------:R-:W-:-:S06]  /*e710*/  F2FP.F16.F32.PACK_AB R9, R9, R139 ;  /* 0x0000008b0909723e */ /* 0x000fcc00000000ff */
[----:B------:R-:W1:Y:S08]  /*e720*/  MUFU.EX2 R143, R143 ;  /* 0x0000008f008f7308 */ /* 0x000e700000000800 */
[----:B------:R-:W3:Y:S01]  /*e730*/  MUFU.EX2 R79, R79 ;  /* 0x0000004f004f7308 */ /* 0x000ee20000000800 */
[----:B--2---:R-:W-:Y:S01]  /*e740*/  F2FP.F16.F32.PACK_AB R10, R77, R76 ;  /* 0x0000004c4d0a723e */ /* 0x004fe200000000ff */
[----:B------:R-:W-:-:S04]  /*e750*/  FADD.FTZ R76, R76, R3 ;  /* 0x000000034c4c7221 */ /* 0x000fc80000010000 */
        /* <DEDUP_REMOVED lines=10> */
[----:B--2---:R-:W2:Y:S02]  /*e800*/  FENCE.VIEW.ASYNC.S ;  /* 0x00000000000073c6 */ /* 0x004ea40000000000 */
[----:B--2---:R-:W-:Y:S01]  /*e810*/  NOP ;  /* 0x0000000000007918 */ /* 0x004fe20000000000 */
[----:B------:R-:W-:Y:S05]  /*e820*/  @P2 BRA `(.L_x_9815) ;  /* 0xffffffbc00ec2947 */ /* 0x000fea000383ffff */
.L_x_9806:
[----:B------:R-:W-:Y:S06]  /*e830*/  BAR.ARV 0x8, 0x1a0 ;  /* 0x0206800000007b1d */ /* 0x000fec0000002000 */
[----:B------:R-:W-:Y:S05]  /*e840*/  @!P0 BRA `(.L_x_9816) ;  /* 0x0000000000048947 */ /* 0x000fea0003800000 */
[----:B------:R-:W-:Y:S01]  /*e850*/  BPT.TRAP 0x1 ;  /* 0x000000040000795c */ /* 0x000fe20000300000 */
.L_x_9816:
[----:B------:R-:W-:Y:S01]  /*e860*/  R2UR UR4, R148 ;  /* 0x00000000940472ca */ /* 0x000fe200000e0000 */
[----:B------:R-:W-:-:S12]  /*e870*/  ULEA UR10, UR46, UR47, 0x3 ;  /* 0x0000002f2e0a7291 */ /* 0x000fd8000f8e183f */
[----:B------:R-:W-:-:S05]  /*e880*/  IMAD.U32 R4, RZ, RZ, UR4 ;  /* 0x00000004ff047e24 */ /* 0x000fca000f8e00ff */
[----:B------:R-:W-:-:S04]  /*e890*/  SHF.L.U32 R4, R4, 0x1f, RZ ;  /* 0x0000001f04047819 */ /* 0x000fc800000006ff */
[----:B------:R2:W3:Y:S01]  /*e8a0*/  SYNCS.PHASECHK.TRANS64.TRYWAIT P2, [UR10+0x31c50], R4 ;  /* 0x031c5004ff0075a7 */ /* 0x0004e2000804014a */
[----:B------:R-:W-:Y:S05]  /*e8b0*/  @!P0 BRA `(.L_x_9817) ;  /* 0x0000000000048947 */ /* 0x000fea0003800000 */
[----:B------:R-:W-:Y:S01]  /*e8c0*/  BPT.TRAP 0x1 ;  /* 0x000000040000795c */ /* 0x000fe20000300000 */
.L_x_9817:
[----:B---3--:R-:W-:Y:S05]  /*e8d0*/  @P2 BRA `(.L_x_9818) ;  /* 0x0000000000082947 */ /* 0x008fea0003800000 */
[----:B------:R-:W3:Y:S02]  /*e8e0*/  SYNCS.PHASECHK.TRANS64.TRYWAIT P0, [UR10+0x31c50], R4 ;  /* 0x031c5004ff0075a7 */ /* 0x000ee4000800014a */
[----:B---3--:R-:W-:Y:S05]  /*e8f0*/  @!P0 BRA `(.L_x_9819) ;  /* 0x0000004800f08947 */ /* 0x008fea0003800000 */
.L_x_9818:
[----:B------:R-:W-:Y:S01]  /*e900*/  UIADD3 UR47, UR47, 0x200, URZ ;  /* 0x000002002f2f7890 */ /* 0x000fe2000fffe03f */
[----:B------:R-:W-:Y:S01]  /*e910*/  R2UR UR4, R145 ;  /* 0x00000000910472ca */ /* 0x000fe200000e0000 */
[----:B------:R-:W-:Y:S01]  /*e920*/  WARPGROUP.ARRIVE ;  /* 0x00000000000079c5 */ /* 0x000fe20000000000 */
[----:B------:R-:W-:Y:S01]  /*e930*/  UMOV UR5, 0xc0000010 ;  /* 0xc000001000057882 */ /* 0x000fe20000000000 */
[----:B------:R-:W-:Y:S01]  /*e940*/  USHF.R.U32.HI UR47, URZ, 0x4, UR47 ;  /* 0x000000043f2f7899 */ /* 0x000fe2000801162f */
[----:B---3--:R-:W3:Y:S01]  /*e950*/  SHFL.BFLY PT, R5, R0, 0x2, 0x1f ;  /* 0x0c401f0000057f89 */ /* 0x008ee200000e0000 */
[----:B------:R-:W-:Y:S01]  /*e960*/  UMOV UR7, 0x80000020 ;  /* 0x8000002000077882 */ /* 0x000fe20000000000 */
[----:B------:R-:W-:Y:S01]  /*e970*/  IMAD.MOV.U32 R21, RZ, RZ, RZ ;  /* 0x000000ffff157224 */ /* 0x000fe200078e00ff */
[----:B------:R-:W-:Y:S01]  /*e980*/  ULOP3.LUT UR47, UR47, 0x3fff, URZ, 0xc0, !UPT ;  /* 0x00003fff2f2f7892 */ /* 0x000fe2000f8ec03f */
[----:B--2---:R-:W2:Y:S01]  /*e990*/  SHFL.BFLY PT, R4, R3, 0x2, 0x1f ;  /* 0x0c401f0003047f89 */ /* 0x004ea200000e0000 */
[----:B-1----:R-:W-:Y:S01]  /*e9a0*/  IMAD.MOV.U32 R8, RZ, RZ, RZ ;  /* 0x000000ffff087224 */ /* 0x002fe200078e00ff */
[----:B------:R-:W-:Y:S01]  /*e9b0*/  R2UR UR11, R148 ;  /* 0x00000000940b72ca */ /* 0x000fe200000e0000 */
[----:B------:R-:W-:Y:S01]  /*e9c0*/  ULOP3.LUT UR8, UR47, 0x2400000, URZ, 0xfc, !UPT ;  /* 0x024000002f087892 */ /* 0x000fe2000f8efc3f */
[----:B------:R-:W-:Y:S01]  /*e9d0*/  IMAD.U32 R12, RZ, RZ, UR10 ;  /* 0x0000000aff0c7e24 */ /* 0x000fe2000f8e00ff */
[----:B------:R-:W-:Y:S01]  /*e9e0*/  ULOP3.LUT UR9, UR4, 0x10000, URZ, 0xfc, !UPT ;  /* 0x0001000004097892 */ /* 0x000fe2000f8efc3f */
[----:B------:R-:W-:Y:S01]  /*e9f0*/  IADD3 R18, R18, 0x1, RZ ;  /* 0x0000000112127810 */ /* 0x000fe20007ffe0ff */
[----:B------:R-:W-:-:S02]  /*ea00*/  UIMAD UR8, UR46, 0x6c0, UR8 ;  /* 0x000006c02e0878a4 */ /* 0x000fc4000f8e0208 */
[----:B------:R-:W-:-:S03]  /*ea10*/  UIADD3 UR46, UR46, 0x1, URZ ;  /* 0x000000012e2e7890 */ /* 0x000fc6000fffe03f */
[----:B------:R-:W-:Y:S01]  /*ea20*/  UMOV UR4, UR9 ;  /* 0x0000000900047c82 */ /* 0x000fe20008000000 */
[----:B------:R-:W-:Y:S01]  /*ea30*/  UISETP.NE.AND UP0, UPT, UR46, 0x2, UPT ;  /* 0x000000022e00788c */ /* 0x000fe2000bf05270 */
[----:B------:R-:W-:Y:S02]  /*ea40*/  UMOV UR6, UR8 ;  /* 0x0000000800067c82 */ /* 0x000fe40008000000 */
[----:B------:R-:W-:Y:S01]  /*ea50*/  HGMMA.64x96x16.F32 R24, gdesc[UR4].tnspB, R24, gsb0 ;  /* 0x41600000041879f0 */ /* 0x000fe20008000818 */
[----:B------:R-:W-:Y:S02]  /*ea60*/  UIADD3 UR4, UR9, 0x180, URZ ;  /* 0x0000018009047890 */ /* 0x000fe4000fffe03f */
[----:B------:R-:W-:Y:S01]  /*ea70*/  UIADD3 UR6, UR8, 0x40, URZ ;  /* 0x0000004008067890 */ /* 0x000fe2000fffe03f */
[----:B---3--:R-:W-:Y:S01]  /*ea80*/  FADD.FTZ R6, R5, R0 ;  /* 0x0000000005067221 */ /* 0x008fe20000010000 */
[----:B------:R-:W-:Y:S01]  /*ea90*/  UMOV UR5, 0xc0000010 ;  /* 0xc000001000057882 */ /* 0x000fe20000000000 */
[----:B------:R-:W-:Y:S01]  /*eaa0*/  UMOV UR7, 0x80000020 ;  /* 0x8000002000077882 */ /* 0x000fe20000000000 */
[----:B--2---:R-:W-:Y:S01]  /*eab0*/  FADD.FTZ R4, R4, R3 ;  /* 0x0000000304047221 */ /* 0x004fe20000010000 */
[----:B------:R-:W-:Y:S01]  /*eac0*/  MOV R0, 0xff800000 ;  /* 0xff80000000007802 */ /* 0x000fe20000000f00 */
[----:B------:R-:W1:Y:S01]  /*ead0*/  SHFL.BFLY PT, R7, R6, 0x1, 0x1f ;  /* 0x0c201f0006077f89 */ /* 0x000e6200000e0000 */
[----:B------:R-:W-:Y:S01]  /*eae0*/  IMAD.MOV.U32 R3, RZ, RZ, -0x800000 ;  /* 0xff800000ff037424 */ /* 0x000fe200078e00ff */
[----:B------:R-:W-:-:S02]  /*eaf0*/  USEL UR46, UR46, URZ, UP0 ;  /* 0x0000003f2e2e7287 */ /* 0x000fc40008000000 */
[----:B------:R-:W2:Y:S01]  /*eb00*/  SHFL.BFLY PT, R5, R4, 0x1, 0x1f ;  /* 0x0c201f0004057f89 */ /* 0x000ea200000e0000 */
[----:B-1----:R-:W-:Y:S01]  /*eb10*/  FADD.FTZ R10, R6, R7 ;  /* 0x00000007060a7221 */ /* 0x002fe20000010000 */
[----:B--2---:R-:W-:-:S04]  /*eb20*/  FADD.FTZ R9, R4, R5 ;  /* 0x0000000504097221 */ /* 0x004fc80000010000 */
[----:B------:R-:W-:Y:S02]  /*eb30*/  FSETP.NE.FTZ.AND P2, PT, R10, RZ, PT ;  /* 0x000000ff0a00720b */ /* 0x000fe40003f55000 */
[----:B------:R-:W-:-:S11]  /*eb40*/  FSETP.NE.FTZ.AND P0, PT, R9, RZ, PT ;  /* 0x000000ff0900720b */ /* 0x000fd60003f15000 */
[----:B------:R-:W1:Y:S01]  /*eb50*/  @P2 MUFU.LG2 R7, R10 ;  /* 0x0000000a00072308 */ /* 0x000e620000000c00 */
[C---:B------:R-:W-:Y:S01]  /*eb60*/  @P2 FMUL.FTZ R11, R82.reuse, 0.69314718246459960938 ;  /* 0x3f317218520b2820 */ /* 0x040fe20000410000 */
[----:B------:R-:W-:-:S06]  /*eb70*/  @P0 FMUL.FTZ R4, R82, 0.69314718246459960938 ;  /* 0x3f31721852040820 */ /* 0x000fcc0000410000 */
        /* <DEDUP_REMOVED lines=63> */
[----:B------:R-:W-:-:S06]  /*ef70*/  ULOP3.LUT UR11, UR11, UR4, URZ, 0x3c, !UPT ;  /* 0x000000040b0b7292 */ /* 0x000fcc000f8e3c3f */
[----:B------:R-:W-:Y:S01]  /*ef80*/  IMAD.U32 R148, RZ, RZ, UR11 ;  /* 0x0000000bff947e24 */ /* 0x000fe2000f8e00ff */
[----:B------:R-:W-:Y:S02]  /*ef90*/  WARPGROUP.DEPBAR.LE gsb0, 0x0 ;  /* 0x00008000000079c5 */ /* 0x000fe40000010000 */
        /* <DEDUP_REMOVED lines=49> */
.L_x_9789:
        /* <DEDUP_REMOVED lines=11> */
[----:B------:R-:W-:Y:S01]  /*f360*/  SHF.R.S32.HI R54, RZ, 0x1f, R51 ;  /* 0x0000001fff367819 */ /* 0x000fe20000011433 */
[----:B------:R-:W-:Y:S01]  /*f370*/  USHF.R.S32.HI UR5, URZ, 0x1f, UR43 ;  /* 0x0000001f3f057899 */ /* 0x000fe2000801142b */
[----:B------:R-:W-:Y:S02]  /*f380*/  LOP3.LUT R10, R17, 0x180, RZ, 0xc0, !PT ;  /* 0x00000180110a7812 */ /* 0x000fe400078ec0ff */
[----:B------:R-:W-:Y:S01]  /*f390*/  IADD3 R5, P5, R150, 0x20, RZ ;  /* 0x0000002096057810 */ /* 0x000fe20007fbe0ff */
[----:B------:R-:W-:Y:S01]  /*f3a0*/  ULDC.64 UR6, c[0x0][0xb70] ;  /* 0x0002dc0000067ab9 */ /* 0x000fe20000000a00 */
[----:B------:R-:W-:Y:S01]  /*f3b0*/  SHF.R.U64 R10, R10, 0x3, RZ ;  /* 0x000000030a0a7819 */ /* 0x000fe200000012ff */
[----:B------:R-:W-:Y:S01]  /*f3c0*/  UIMAD UR5, UR5, UR6, URZ ;  /* 0x00000006050572a4 */ /* 0x000fe2000f8e023f */
[----:B------:R-:W-:Y:S01]  /*f3d0*/  LOP3.LUT R8, R5, 0x180, RZ, 0xc0, !PT ;  /* 0x0000018005087812 */ /* 0x000fe200078ec0ff */
[----:B------:R-:W-:Y:S01]  /*f3e0*/  UIMAD.WIDE.U32 UR8, UR43, UR6, URZ ;  /* 0x000000062b0872a5 */ /* 0x000fe2000f8e003f */
[----:B------:R-:W-:Y:S01]  /*f3f0*/  LOP3.LUT R10, R10, R17, RZ, 0x3c, !PT ;  /* 0x000000110a0a7212 */ /* 0x000fe200078e3cff */
[----:B------:R-:W-:Y:S01]  /*f400*/  UIMAD UR5, UR43, UR7, UR5 ;  /* 0x000000072b0572a4 */ /* 0x000fe2000f8e0205 */
[----:B------:R-:W-:Y:S01]  /*f410*/  LEA.HI R17, R54, R51, RZ, 0x7 ;  /* 0x0000003336117211 */ /* 0x000fe200078f38ff */
[----:B------:R-:W-:Y:S01]  /*f420*/  USHF.R.S32.HI UR6, URZ, 0x1f, UR44 ;  /* 0x0000001f3f067899 */ /* 0x000fe2000801142c */
[----:B------:R-:W-:Y:S01]  /*f430*/  SHF.R.U64 R8, R8, 0x3, RZ ;  /* 0x0000000308087819 */ /* 0x000fe200000012ff */
[----:B------:R-:W-:Y:S01]  /*f440*/  UIADD3 UR5, UR9, UR5, URZ ;  /* 0x0000000509057290 */ /* 0x000fe2000fffe03f */
[----:B------:R-:W-:Y:S01]  /*f450*/  LOP3.LUT R58, R17, 0xffffff80, RZ, 0xc0, !PT ;  /* 0xffffff80113a7812 */ /* 0x000fe200078ec0ff */
[----:B------:R-:W-:Y:S01]  /*f460*/  ULDC.64 UR10, c[0x0][0x208] ;  /* 0x00008200000a7ab9 */ /* 0x000fe20000000a00 */
[----:B------:R-:W-:-:S02]  /*f470*/  LOP3.LUT R8, R8, R5, RZ, 0x3c, !PT ;  /* 0x0000000508087212 */ /* 0x000fc400078e3cff */
[C---:B------:R-:W-:Y:S01]  /*f480*/  LOP3.LUT R5, R150.reuse, 0x180, RZ, 0xc0, !PT ;  /* 0x0000018096057812 */ /* 0x040fe200078ec0ff */
[----:B------:R-:W-:Y:S01]  /*f490*/  IMAD.IADD R58, R51, 0x1, -R58 ;  /* 0x00000001333a7824 */ /* 0x000fe200078e0a3a */
[C---:B------:R-:W-:Y:S02]  /*f4a0*/  IADD3 R35, P1, R150.reuse, 0x6020, RZ ;  /* 0x0000602096237810 */ /* 0x040fe40007f3e0ff */
[----:B------:R-:W-:Y:S02]  /*f4b0*/  IADD3 R27, P3, R150, 0x3020, RZ ;  /* 0x00003020961b7810 */ /* 0x000fe40007f7e0ff */
[----:B------:R-:W-:Y:S02]  /*f4c0*/  LOP3.LUT P0, RZ, R58, 0x3, RZ, 0xc0, !PT ;  /* 0x000000033aff7812 */ /* 0x000fe4000780c0ff */
[----:B------:R-:W-:Y:S01]  /*f4d0*/  SHF.R.U64 R5, R5, 0x3, RZ ;  /* 0x0000000305057819 */ /* 0x000fe200000012ff */
[----:B------:R-:W1:Y:S01]  /*f4e0*/  LDC.64 R58, c[0x0][0xb78] ;  /* 0x0002de00ff3a7b82 */ /* 0x000e620000000a00 */
[----:B------:R-:W-:-:S02]  /*f4f0*/  LOP3.LUT R34, R35, 0x180, RZ, 0xc0, !PT ;  /* 0x0000018023227812 */ /* 0x000fc400078ec0ff */
[----:B------:R-:W-:Y:S02]  /*f500*/  LOP3.LUT R26, R27, 0x180, RZ, 0xc0, !PT ;  /* 0x000001801b1a7812 */ /* 0x000fe400078ec0ff */
[----:B------:R-:W-:Y:S01]  /*f510*/  LOP3.LUT R4, R5, R150, RZ, 0x3c, !PT ;  /* 0x0000009605047212 */ /* 0x000fe200078e3cff */
[----:B------:R-:W-:Y:S01]  /*f520*/  IMAD.MOV.U32 R5, RZ, RZ, R151 ;  /* 0x000000ffff057224 */ /* 0x000fe200078e0097 */
[----:B------:R-:W-:Y:S02]  /*f530*/  SHF.R.U64 R34, R34, 0x3, RZ ;  /* 0x0000000322227819 */ /* 0x000fe400000012ff */
[----:B------:R-:W-:Y:S02]  /*f540*/  SHF.R.U64 R26, R26, 0x3, RZ ;  /* 0x000000031a1a7819 */ /* 0x000fe400000012ff */
[----:B------:R-:W-:Y:S02]  /*f550*/  IADD3 R31, P2, R150, 0x6000, RZ ;  /* 0x00006000961f7810 */ /* 0x000fe40007f5e0ff */
[----:B------:R-:W-:-:S02]  /*f560*/  LOP3.LUT R34, R34, R35, RZ, 0x3c, !PT ;  /* 0x0000002322227212 */ /* 0x000fc400078e3cff */
[----:B------:R-:W-:Y:S02]  /*f570*/  MOV R35, R4 ;  /* 0x0000000400237202 */ /* 0x000fe40000000f00 */
[----:B------:R-:W-:Y:S02]  /*f580*/  F2FP.F16.F32.PACK_AB R4, R77, R80 ;  /* 0x000000504d04723e */ /* 0x000fe400000000ff */
[----:B------:R-:W-:Y:S02]  /*f590*/  F2FP.F16.F32.PACK_AB R5, R11, R78 ;  /* 0x0000004e0b05723e */ /* 0x000fe400000000ff */
[----:B------:R-:W-:Y:S01]  /*f5a0*/  F2FP.F16.F32.PACK_AB R6, R6, R9 ;  /* 0x000000090606723e */ /* 0x000fe200000000ff */
[--C-:B------:R-:W-:Y:S01]  /*f5b0*/  IMAD.X R9, RZ, RZ, R151.reuse, P5 ;  /* 0x000000ffff097224 */ /* 0x100fe200028e0697 */
[----:B------:R-:W-:Y:S02]  /*f5c0*/  F2FP.F16.F32.PACK_AB R7, R7, R76 ;  /* 0x0000004c0707723e */ /* 0x000fe400000000ff */
[----:B------:R-:W-:Y:S01]  /*f5d0*/  LOP3.LUT R26, R26, R27, RZ, 0x3c, !PT ;  /* 0x0000001b1a1a7212 */ /* 0x000fe200078e3cff */
[----:B------:R-:W-:Y:S01]  /*f5e0*/  IMAD.X R27, RZ, RZ, R151, P3 ;  /* 0x000000ffff1b7224 */ /* 0x000fe200018e0697 */
[----:B------:R-:W-:Y:S01]  /*f5f0*/  LOP3.LUT R30, R31, 0x180, RZ, 0xc0, !PT ;  /* 0x000001801f1e7812 */ /* 0x000fe200078ec0ff */
[----:B------:R2:W-:Y:S01]  /*f600*/  STSM.16.M88.4 [R35], R4 ;  /* 0x0000000423007844 */ /* 0x0005e20000000200 */
[----:B------:R-:W-:-:S02]  /*f610*/  IADD3.X R11, RZ, R151, RZ, P4, !PT ;  /* 0x00000097ff0b7210 */ /* 0x000fc400027fe4ff */
[----:B------:R-:W-:Y:S02]  /*f620*/  SHF.R.U64 R30, R30, 0x3, RZ ;  /* 0x000000031e1e7819 */ /* 0x000fe400000012ff */
[----:B------:R-:W-:Y:S01]  /*f630*/  MOV R17, R26 ;  /* 0x0000001a00117202 */ /* 0x000fe20000000f00 */
[----:B------:R-:W-:Y:S01]  /*f640*/  IMAD.U32 R26, RZ, RZ, UR8 ;  /* 0x00000008ff1a7e24 */ /* 0x000fe2000f8e00ff */
[----:B------:R-:W-:Y:S01]  /*f650*/  MOV R27, UR9 ;  /* 0x00000009001b7c02 */ /* 0x000fe20008000f00 */
[----:B------:R-:W-:Y:S01]  /*f660*/  IMAD.U32 R27, RZ, RZ, UR5 ;  /* 0x00000005ff1b7e24 */ /* 0x000fe2000f8e00ff */
[----:B------:R-:W-:Y:S01]  /*f670*/  LOP3.LUT R30, R30, R31, RZ, 0x3c, !PT ;  /* 0x0000001f1e1e7212 */ /* 0x000fe200078e3cff */
[----:B------:R-:W-:Y:S01]  /*f680*/  IMAD.X R31, RZ, RZ, R151, P2 ;  /* 0x000000ffff1f7224 */ /* 0x000fe200010e0697 */
[----:B------:R-:W-:Y:S01]  /*f690*/  LEA.HI R62, R54, R51, RZ, 0x5 ;  /* 0x00000033363e7211 */ /* 0x000fe200078f28ff */
[C---:B-1----:R-:W-:Y:S01]  /*f6a0*/  IMAD.WIDE.U32 R26, R58.reuse, UR44, R26 ;  /* 0x0000002c3a1a7c25 */ /* 0x042fe2000f8e001a */
[----:B------:R-:W-:Y:S01]  /*f6b0*/  MOV R54, R10 ;  /* 0x0000000a00367202 */ /* 0x000fe20000000f00 */
[----:B------:R-:W-:Y:S01]  /*f6c0*/  ULDC UR5, c[0x0][0xa88] ;  /* 0x0002a20000057ab9 */ /* 0x000fe20000000800 */
[----:B------:R-:W-:Y:S01]  /*f6d0*/  F2FP.F16.F32.PACK_AB R10, R41, R36 ;  /* 0x00000024290a723e */ /* 0x000fe200000000ff */
[----:B--2---:R-:W-:Y:S01]  /*f6e0*/  IMAD.X R35, RZ, RZ, R151, P1 ;  /* 0x000000ffff237224 */ /* 0x004fe200008e0697 */
[----:B------:R-:W-:Y:S01]  /*f6f0*/  MOV R30, R30 ;  /* 0x0000001e001e7202 */ /* 0x000fe20000000f00 */
[----:B------:R-:W-:Y:S01]  /*f700*/  IMAD R4, R58, UR6, RZ ;  /* 0x000000063a047c24 */ /* 0x000fe2000f8e02ff */
[----:B------:R-:W-:Y:S01]  /*f710*/  MOV R55, R8 ;  /* 0x0000000800377202 */ /* 0x000fe20000000f00 */
[----:B------:R-:W-:Y:S01]  /*f720*/  ULDC.64 UR6, c[0x0][0xb40] ;  /* 0x0002d00000067ab9 */ /* 0x000fe20000000a00 */
[----:B------:R-:W-:Y:S01]  /*f730*/  MOV R34, R34 ;  /* 0x0000002200227202 */ /* 0x000fe20000000f00 */
        /* <DEDUP_REMOVED lines=10> */
[----:B------:R-:W-:Y:S02]  /*f7e0*/  F2FP.F16.F32.PACK_AB R8, R40, R37 ;  /* 0x000000252808723e */ /* 0x000fe400000000ff */
[----:B------:R-:W-:Y:S01]  /*f7f0*/  F2FP.F16.F32.PACK_AB R9, R56, R57 ;  /* 0x000000393809723e */ /* 0x000fe200000000ff */
[----:B------:R1:W-:Y:S01]  /*f800*/  STSM.16.M88.4 [R55], R4 ;  /* 0x0000000437007844 */ /* 0x0003e20000000200 */
[----:B------:R-:W-:-:S02]  /*f810*/  F2FP.F16.F32.PACK_AB R11, R52, R53 ;  /* 0x00000035340b723e */ /* 0x000fc400000000ff */
[----:B------:R-:W-:Y:S02]  /*f820*/  ISETP.GE.OR P0, PT, R36, UR5, P0 ;  /* 0x0000000524007c0c */ /* 0x000fe40008706670 */
[----:B------:R-:W-:Y:S01]  /*f830*/  F2FP.F16.F32.PACK_AB R12, R13, R12 ;  /* 0x0000000c0d0c723e */ /* 0x000fe200000000ff */
[----:B------:R-:W-:Y:S01]  /*f840*/  STSM.16.M88.4 [R54], R8 ;  /* 0x0000000836007844 */ /* 0x000fe20000000200 */
[----:B------:R-:W-:Y:S02]  /*f850*/  F2FP.F16.F32.PACK_AB R14, R15, R14 ;  /* 0x0000000e0f0e723e */ /* 0x000fe400000000ff */
[----:B------:R-:W-:Y:S02]  /*f860*/  IADD3.X R36, R31, R27, R51, P2, !PT ;  /* 0x0000001b1f247210 */ /* 0x000fe400017fe433 */
        /* <DEDUP_REMOVED lines=12> */
[----:B-1----:R-:W-:Y:S02]  /*f930*/  SHF.R.S32.HI R6, RZ, 0x5, R62 ;  /* 0x00000005ff067819 */ /* 0x002fe4000001143e */
[C---:B------:R-:W-:Y:S01]  /*f940*/  LEA R4, P2, R35.reuse, UR6, 0x2 ;  /* 0x0000000623047c11 */ /* 0x040fe2000f8410ff */
[----:B------:R-:W-:Y:S03]  /*f950*/  STSM.16.M88.4 [R34], R24 ;  /* 0x0000001822007844 */ /* 0x000fe60000000200 */
        /* <DEDUP_REMOVED lines=39> */
.L_x_9823:
[----:B------:R-:W-:Y:S05]  /*fbd0*/  BSYNC B0 ;  /* 0x0000000000007941 */ /* 0x000fea0003800000 */
.L_x_9822:
[----:B------:R-:W-:Y:S05]  /*fbe0*/  BRA `(.L_x_9821) ;  /* 0x00000004009c7947 */ /* 0x000fea0003800000 */
.L_x_9820:
[----:B------:R-:W1:Y:S01]  /*fbf0*/  LDC R14, c[0x0][0xdac] ;  /* 0x00036b00ff0e7b82 */ /* 0x000e620000000800 */
[----:B------:R-:W-:Y:S01]  /*fc00*/  ISETP.GT.AND P0, PT, R51, 0xbf, PT ;  /* 0x000000bf3300780c */ /* 0x000fe20003f04270 */
[----:B------:R-:W-:Y:S01]  /*fc10*/  USHF.R.S32.HI UR5, URZ, 0x1f, UR43 ;  /* 0x0000001f3f057899 */ /* 0x000fe2000801142b */
[----:B------:R-:W-:Y:S01]  /*fc20*/  SHF.R.S32.HI R0, RZ, 0x1f, R51 ;  /* 0x0000001fff007819 */ /* 0x000fe20000011433 */
[----:B------:R-:W-:Y:S01]  /*fc30*/  USHF.R.S32.HI UR6, URZ, 0x1f, UR44 ;  /* 0x0000001f3f067899 */ /* 0x000fe2000801142c */
[----:B------:R-:W-:Y:S02]  /*fc40*/  BSSY B0, `(.L_x_9824) ;  /* 0x000001d000007945 */ /* 0x000fe40003800000 */
[----:B------:R-:W-:Y:S01]  /*fc50*/  LEA.HI R15, R0, R51, RZ, 0x2 ;  /* 0x00000033000f7211 */ /* 0x000fe200078f10ff */
[----:B------:R-:W2:Y:S03]  /*fc60*/  LDC R20, c[0x0][0xa88] ;  /* 0x0002a200ff147b82 */ /* 0x000ea60000000800 */
[----:B------:R-:W-:-:S05]  /*fc70*/  LOP3.LUT R0, R15, 0x1ffffffc, RZ, 0xc0, !PT ;  /* 0x1ffffffc0f007812 */ /* 0x000fca00078ec0ff */
[----:B------:R-:W3:Y:S01]  /*fc80*/  LDC.64 R10, c[0x0][0xae0] ;  /* 0x0002b800ff0a7b82 */ /* 0x000ee20000000a00 */
[----:B------:R-:W-:-:S07]  /*fc90*/  IMAD.IADD R51, R51, 0x1, -R0 ;  /* 0x0000000133337824 */ /* 0x000fce00078e0a00 */
[----:B------:R-:W4:Y:S01]  /*fca0*/  LDC.64 R12, c[0x0][0xae8] ;  /* 0x0002ba00ff0c7b82 */ /* 0x000f220000000a00 */
[----:B------:R-:W-:Y:S05]  /*fcb0*/  @P0 BRA `(.L_x_9825) ;  /* 0x0000000000540947 */ /* 0x000fea0003800000 */
[----:B------:R-:W-:Y:S01]  /*fcc0*/  IADD3 R4, R17, -0x80, R2 ;  /* 0xffffff8011047810 */ /* 0x000fe20007ffe002 */
[----:B------:R-:W-:-:S03]  /*fcd0*/  ULDC UR7, c[0x0][0xa88] ;  /* 0x0002a20000077ab9 */ /* 0x000fc60000000800 */
[----:B------:R-:W-:-:S13]  /*fce0*/  ISETP.GE.AND P0, PT, R4, UR7, PT ;  /* 0x0000000704007c0c */ /* 0x000fda000bf06270 */
[----:B------:R-:W-:Y:S05]  /*fcf0*/  @P0 BRA `(.L_x_9825) ;  /* 0x0000000000440947 */ /* 0x000fea0003800000 */
[----:B------:R-:W5:Y:S01]  /*fd00*/  LDC.64 R6, c[0x0][0xb70] ;  /* 0x0002dc00ff067b82 */ /* 0x000f620000000a00 */
[----:B------:R-:W-:Y:S01]  /*fd10*/  SHF.R.S32.HI R5, RZ, 0x1f, R4 ;  /* 0x0000001fff057819 */ /* 0x000fe20000011404 */
[----:B------:R-:W-:Y:S01]  /*fd20*/  ULDC.64 UR8, c[0x0][0xb40] ;  /* 0x0002d00000087ab9 */ /* 0x000fe20000000a00 */
[----:B------:R-:W-:-:S05]  /*fd30*/  ULDC.64 UR10, c[0x0][0x208] ;  /* 0x00008200000a7ab9 */ /* 0x000fca0000000a00 */
[----:B------:R-:W1:Y:S01]  /*fd40*/  LDC.64 R8, c[0x0][0xb78] ;  /* 0x0002de00ff087b82 */ /* 0x000e620000000a00 */
[C---:B-----5:R-:W-:Y:S02]  /*fd50*/  IMAD R0, R6.reuse, UR5, RZ ;  /* 0x0000000506007c24 */ /* 0x060fe4000f8e02ff */
[----:B------:R-:W-:-:S04]  /*fd60*/  IMAD.WIDE.U32 R4, R6, UR43, R4 ;  /* 0x0000002b06047c25 */ /* 0x000fc8000f8e0004 */
[----:B------:R-:W-:Y:S02]  /*fd70*/  IMAD R3, R7, UR43, R0 ;  /* 0x0000002b07037c24 */ /* 0x000fe4000f8e0200 */
[----:B-1----:R-:W-:-:S03]  /*fd80*/  IMAD R0, R8, UR6, RZ ;  /* 0x0000000608007c24 */ /* 0x002fc6000f8e02ff */
        /* <DEDUP_REMOVED lines=8> */
.L_x_9825:
[----:B------:R-:W-:Y:S05]  /*fe10*/  BSYNC B0 ;  /* 0x0000000000007941 */ /* 0x000fea0003800000 */
.L_x_9824:
[----:B------:R-:W-:Y:S01]  /*fe20*/  R2UR UR7, R147 ;  /* 0x00000000930772ca */ /* 0x000fe200000e0000 */
[----:B---3--:R-:W-:Y:S01]  /*fe30*/  IMAD R0, R10, UR5, RZ ;  /* 0x000000050a007c24 */ /* 0x008fe2000f8e02ff */
[----:B------:R-:W-:Y:S01]  /*fe40*/  SHF.R.S32.HI R4, RZ, 0x2, R15 ;  /* 0x00000002ff047819 */ /* 0x000fe2000001140f */
[----:B------:R-:W-:Y:S01]  /*fe50*/  IMAD.SHL.U32 R8, R51, 0x8, RZ ;  /* 0x0000000833087824 */ /* 0x000fe200078e00ff */
[----:B------:R-:W-:Y:S01]  /*fe60*/  BSSY B0, `(.L_x_9826) ;  /* 0x0000026000007945 */ /* 0x000fe20003800000 */
[----:B-1----:R-:W-:Y:S01]  /*fe70*/  IMAD R3, R11, UR43, R0 ;  /* 0x0000002b0b037c24 */ /* 0x002fe2000f8e0200 */
[----:B------:R-:W-:Y:S02]  /*fe80*/  IADD3 R0, R4, 0x60, RZ ;  /* 0x0000006004007810 */ /* 0x000fe40007ffe0ff */
[----:B------:R-:W-:-:S05]  /*fe90*/  SHF.R.S32.HI R9, RZ, 0x1f, R8 ;  /* 0x0000001fff097819 */ /* 0x000fca0000011408 */
[----:B------:R-:W-:Y:S01]  /*fea0*/  ULOP3.LUT UR5, URZ, UR7, URZ, 0x33, !UPT ;  /* 0x000000073f057292 */ /* 0x000fe2000f8e333f */
[----:B------:R-:W-:-:S04]  /*feb0*/  IMAD.WIDE.U32 R6, R10, UR43, R8 ;  /* 0x0000002b0a067c25 */ /* 0x000fc8000f8e0008 */
[----:B----4-:R-:W-:Y:S02]  /*fec0*/  IMAD R10, R12, UR6, RZ ;  /* 0x000000060c0a7c24 */ /* 0x010fe4000f8e02ff */
[----:B------:R-:W-:Y:S02]  /*fed0*/  VIADD R15, R14, UR5 ;  /* 0x000000050e0f7c36 */ /* 0x000fe40008000000 */
[----:B------:R-:W-:Y:S02]  /*fee0*/  IMAD.IADD R7, R7, 0x1, R3 ;  /* 0x0000000107077824 */ /* 0x000fe400078e0203 */
[----:B--2---:R-:W-:Y:S02]  /*fef0*/  IMAD R5, R15, -0xc0, R20 ;  /* 0xffffff400f057824 */ /* 0x004fe400078e0214 */
[----:B------:R-:W-:Y:S02]  /*ff00*/  IMAD R3, R13, UR44, R10 ;  /* 0x0000002c0d037c24 */ /* 0x000fe4000f8e020a */
[----:B------:R-:W-:Y:S01]  /*ff10*/  IMAD.WIDE.U32 R10, R12, UR44, R6 ;  /* 0x0000002c0c0a7c25 */ /* 0x000fe2000f8e0006 */
[----:B------:R-:W-:-:S02]  /*ff20*/  ISETP.GE.AND P0, PT, R4, R5, PT ;  /* 0x000000050400720c */ /* 0x000fc40003f06270 */
[----:B------:R-:W-:Y:S01]  /*ff30*/  ISETP.GE.AND P3, PT, R0, R5, PT ;  /* 0x000000050000720c */ /* 0x000fe20003f66270 */
[----:B------:R-:W-:Y:S01]  /*ff40*/  IMAD.IADD R13, R11, 0x1, R3 ;  /* 0x000000010b0d7824 */ /* 0x000fe200078e0203 */
[----:B------:R-:W-:-:S03]  /*ff50*/  SHF.R.S32.HI R5, RZ, 0x1f, R4 ;  /* 0x0000001fff057819 */ /* 0x000fc60000011404 */
[----:B------:R-:W-:-:S06]  /*ff60*/  IMAD.WIDE R6, R15, 0xc0, R4 ;  /* 0x000000c00f067825 */ /* 0x000fcc00078e0204 */
[----:B------:R-:W-:Y:S05]  /*ff70*/  @P0 BRA `(.L_x_9827) ;  /* 0x0000000000500947 */ /* 0x000fea0003800000 */
        /* <DEDUP_REMOVED lines=20> */
.L_x_9827:
[----:B------:R-:W-:Y:S05]  /*100c0*/  BSYNC B0 ;  /* 0x0000000000007941 */ /* 0x000fea0003800000 */
.L_x_9826:
[----:B------:R-:W-:Y:S04]  /*100d0*/  BSSY B0, `(.L_x_9821) ;  /* 0x0000018000007945 */ /* 0x000fe80003800000 */
[----:B------:R-:W-:Y:S05]  /*100e0*/  @P3 BRA `(.L_x_9828) ;  /* 0x0000000000583947 */ /* 0x000fea0003800000 */
[----:B------:R-:W-:Y:S01]  /*100f0*/  IADD3 R3, P0, R6, 0x60, RZ ;  /* 0x0000006006037810 */ /* 0x000fe20007f1e0ff */
[----:B------:R-:W-:Y:S01]  /*10100*/  ULDC UR5, c[0x0][0xa8c] ;  /* 0x0002a30000057ab9 */ /* 0x000fe20000000800 */
[----:B------:R-:W-:Y:S01]  /*10110*/  MOV R5, R13 ;  /* 0x0000000d00057202 */ /* 0x000fe20000000f00 */
[----:B------:R-:W-:Y:S01]  /*10120*/  ULDC.64 UR6, c[0x0][0xad8] ;  /* 0x0002b60000067ab9 */ /* 0x000fe20000000a00 */
[----:B------:R-:W-:Y:S01]  /*10130*/  IMAD.MOV.U32 R4, RZ, RZ, R10 ;  /* 0x000000ffff047224 */ /* 0x000fe200078e000a */
[C---:B------:R-:W-:Y:S01]  /*10140*/  ISETP.GE.AND P1, PT, R8.reuse, UR5, PT ;  /* 0x0000000508007c0c */ /* 0x040fe2000bf26270 */
[----:B------:R-:W-:Y:S01]  /*10150*/  IMAD.X R6, RZ, RZ, R7, P0 ;  /* 0x000000ffff067224 */ /* 0x000fe200000e0607 */
[----:B------:R-:W-:Y:S01]  /*10160*/  ULDC.64 UR8, c[0x0][0x208] ;  /* 0x0000820000087ab9 */ /* 0x000fe20000000a00 */
        /* <DEDUP_REMOVED lines=14> */
.L_x_9828:
[----:B------:R-:W-:Y:S05]  /*10250*/  BSYNC B0 ;  /* 0x0000000000007941 */ /* 0x000fea0003800000 */
.L_x_9821:
[----:B--2---:R-:W2:Y:S02]  /*10260*/  LDC R0, c[0x0][0xda8] ;  /* 0x00036a00ff007b82 */ /* 0x004ea40000000800 */
[----:B--2---:R-:W-:-:S13]  /*10270*/  ISETP.LE.AND P0, PT, R0, UR4, PT ;  /* 0x0000000400007c0c */ /* 0x004fda000bf03270 */
[----:B------:R-:W-:Y:S05]  /*10280*/  @!P0 BRA `(.L_x_9829) ;  /* 0xffffff0800f08947 */ /* 0x000fea000383ffff */
[----:B------:R-:W-:Y:S05]  /*10290*/  EXIT ;  /* 0x000000000000794d */ /* 0x000fea0003800000 */
.L_x_9785:
[----:B------:R-:W-:-:S08]  /*102a0*/  NOP ;  /* 0x0000000000007918 */ /* 0x000fd00000000000 */
[----:B------:R-:W1:-:S00]  /*102b0*/  USETMAXREG.DEALLOC.CTAPOOL 0x20 ;  /* 0x00000020000079c8 */ /* 0x000e4000080e0500 */
[----:B-1----:R-:W-:-:S05]  /*102c0*/  LOP3.LUT R16, R0, 0x3, RZ, 0xc0, !PT ;  /* 0x0000000300107812 */ /* 0x002fca00078ec0ff */
[----:B------:R-:W1:Y:S02]  /*102d0*/  SHFL.IDX PT, R0, R16, RZ, 0x1f ;  /* 0x00001fff10007589 */ /* 0x000e6400000e0000 */
[----:B-1----:R-:W-:-:S13]  /*102e0*/  ISETP.NE.AND P0, PT, R0, RZ, PT ;  /* 0x000000ff0000720c */ /* 0x002fda0003f05270 */
[----:B------:R-:W-:Y:S05]  /*102f0*/  @P0 EXIT ;  /* 0x000000000000094d */ /* 0x000fea0003800000 */
[----:B------:R-:W1:Y:S01]  /*10300*/  S2UR UR4, SR_CTAID.X ;  /* 0x00000000000479c3 */ /* 0x000e620000002500 */
[----:B------:R-:W-:Y:S01]  /*10310*/  IMAD.MOV.U32 R23, RZ, RZ, RZ ;  /* 0x000000ffff177224 */ /* 0x000fe200078e00ff */
[----:B------:R-:W-:Y:S01]  /*10320*/  MOV R22, 0x1 ;  /* 0x0000000100167802 */ /* 0x000fe20000000f00 */
[----:B------:R-:W-:-:S05]  /*10330*/  IMAD.MOV.U32 R19, RZ, RZ, RZ ;  /* 0x000000ffff137224 */ /* 0x000fca00078e00ff */
[----:B------:R-:W1:Y:S02]  /*10340*/  LDC R0, c[0x0][0xda8] ;  /* 0x00036a00ff007b82 */ /* 0x000e640000000800 */
[----:B-1----:R-:W-:-:S13]  /*10350*/  ISETP.LE.AND P0, PT, R0, UR4, PT ;  /* 0x0000000400007c0c */ /* 0x002fda000bf03270 */
[----:B------:R-:W-:Y:S05]  /*10360*/  @P0 BRA `(.L_x_9830) ;  /* 0x0000002c000c0947 */ /* 0x000fea0003800000 */
[----:B------:R-:W-:Y:S01]  /*10370*/  LOP3.LUT R27, R2, 0x1f, RZ, 0xc0, !PT ;  /* 0x0000001f021b7812 */ /* 0x000fe200078ec0ff */
[----:B------:R-:W-:Y:S01]  /*10380*/  IMAD.U32 R26, RZ, RZ, UR4 ;  /* 0x00000004ff1a7e24 */ /* 0x000fe2000f8e00ff */
[----:B------:R-:W-:Y:S01]  /*10390*/  MOV R23, RZ ;  /* 0x000000ff00177202 */ /* 0x000fe20000000f00 */
[----:B------:R-:W-:Y:S01]  /*103a0*/  IMAD.MOV.U32 R19, RZ, RZ, RZ ;  /* 0x000000ffff137224 */ /* 0x000fe200078e00ff */
[----:B------:R-:W-:Y:S01]  /*103b0*/  ULDC UR44, c[0x0][0xc] ;  /* 0x00000300002c7ab9 */ /* 0x000fe20000000800 */
[----:B------:R-:W-:Y:S01]  /*103c0*/  IMAD.MOV.U32 R22, RZ, RZ, 0x1 ;  /* 0x00000001ff167424 */ /* 0x000fe200078e00ff */
[----:B------:R-:W-:-:S06]  /*103d0*/  ULDC.64 UR38, c[0x0][0x198] ;  /* 0x0000660000267ab9 */ /* 0x000fcc0000000a00 */
.L_x_9878:
        /* <DEDUP_REMOVED lines=21> */
.L_x_9831:
[----:B------:R-:W-:Y:S01]  /*10530*/  ULDC UR9, c[0x0][0xdc4] ;  /* 0x0003710000097ab9 */ /* 0x000fe20000000800 */
[----:B------:R-:W-:Y:S01]  /*10540*/  UMOV UR7, UR8 ;  /* 0x0000000800077c82 */ /* 0x000fe20008000000 */
[----:B------:R-:W-:-:S11]  /*10550*/  UISETP.NE.AND UP0, UPT, UR9, 0x1, UPT ;  /* 0x000000010900788c */ /* 0x000fd6000bf05270 */
[----:B------:R-:W-:Y:S02]  /*10560*/  @UP0 ULDC.64 UR10, c[0x0][0xdc8] ;  /* 0x00037200000a0ab9 */ /* 0x000fe40000000a00 */
[----:B------:R-:W-:-:S04]  /*10570*/  UIMAD.WIDE.U32 UR4, UR8, UR10, URZ ;  /* 0x0000000a080472a5 */ /* 0x000fc8000f8e003f */
[----:B------:R-:W-:-:S04]  /*10580*/  @UP0 USHF.R.U32.HI UR7, URZ, UR11, UR5 ;  /* 0x0000000b3f070299 */ /* 0x000fc80008011605 */
[----:B------:R-:W-:-:S12]  /*10590*/  UIMAD UR4, UR7, UR9, URZ ;  /* 0x00000009070472a4 */ /* 0x000fd8000f8e023f */
.L_x_9832:
        /* <DEDUP_REMOVED lines=9> */
[----:B------:R-:W-:Y:S01]  /*10630*/  UIMAD UR41, UR5, 0xc0, URZ ;  /* 0x000000c0052978a4 */ /* 0x000fe2000f8e023f */
        /* <DEDUP_REMOVED lines=17> */
[----:B------:R-:W-:Y:S02]  /*10750*/  IMAD R2, R3, R4, R2 ;  /* 0x0000000403027224 */ /* 0x000fe400078e0202 */
[----:B------:R-:W-:-:S04]  /*10760*/  IMAD.HI R0, R0, 0x38e38e39, RZ ;  /* 0x38e38e3900007827 */ /* 0x000fc800078e02ff */
[----:B------:R-:W-:Y:S01]  /*10770*/  IMAD.HI R2, R2, 0x38e38e39, RZ ;  /* 0x38e38e3902027827 */ /* 0x000fe200078e02ff */
[----:B------:R-:W-:-:S04]  /*10780*/  SHF.R.U32.HI R3, RZ, 0x1f, R0 ;  /* 0x0000001fff037819 */ /* 0x000fc80000011600 */
[----:B------:R-:W-:Y:S02]  /*10790*/  SHF.R.U32.HI R5, RZ, 0x1f, R2 ;  /* 0x0000001fff057819 */ /* 0x000fe40000011602 */
[----:B------:R-:W-:Y:S02]  /*107a0*/  LEA.HI.SX32 R3, R0, R3, 0x1b ;  /* 0x0000000300037211 */ /* 0x000fe400078fdaff */
[----:B------:R-:W-:-:S04]  /*107b0*/  LEA.HI.SX32 R2, R2, R5, 0x1b ;  /* 0x0000000502027211 */ /* 0x000fc800078fdaff */
[----:B------:R-:W-:-:S04]  /*107c0*/  VIMNMX R25, R3, R2, PT ;  /* 0x0000000203197248 */ /* 0x000fc80003fe0100 */
[----:B------:R-:W-:-:S13]  /*107d0*/  ISETP.GT.AND P0, PT, R25, RZ, PT ;  /* 0x000000ff1900720c */ /* 0x000fda0003f04270 */
[----:B------:R-:W-:Y:S05]  /*107e0*/  @P0 BRA `(.L_x_9834) ;  /* 0x0000000000440947 */ /* 0x000fea0003800000 */
[----:B------:R-:W-:Y:S01]  /*107f0*/  ISETP.NE.AND P0, PT, R27, RZ, PT ;  /* 0x000000ff1b00720c */ /* 0x000fe20003f05270 */
[----:B------:R-:W-:-:S12]  /*10800*/  IMAD.MOV.U32 R13, RZ, RZ, R26 ;  /* 0x000000ffff0d7224 */ /* 0x000fd800078e001a */
        /* <DEDUP_REMOVED lines=15> */
.L_x_9834:
        /* <DEDUP_REMOVED lines=9> */
[----:B------:R-:W-:Y:S01]  /*10990*/  IMAD.U32 R4, RZ, RZ, UR4 ;  /* 0x00000004ff047e24 */ /* 0x000fe2000f8e00ff */
[----:B------:R-:W-:Y:S01]  /*109a0*/  MOV R5, UR5 ;  /* 0x0000000500057c02 */ /* 0x000fe20008000f00 */
[----:B------:R-:W-:Y:S01]  /*109b0*/  ULDC.64 UR4, c[0x4][0x50] ;  /* 0x0100140000047ab9 */ /* 0x000fe20000000a00 */
        /* <DEDUP_REMOVED lines=10> */
.L_x_9836:
[----:B------:R-:W-:-:S05]  /*10a60*/  VIADD R0, R24, 0x200 ;  /* 0x0000020018007836 */ /* 0x000fca0000000000 */
[----:B------:R-:W-:-:S13]  /*10a70*/  LOP3.LUT P0, RZ, R0, 0x1bf, RZ, 0xc0, !PT ;  /* 0x000001bf00ff7812 */ /* 0x000fda000780c0ff */
[----:B------:R-:W-:Y:S05]  /*10a80*/  @!P0 BRA `(.L_x_9837) ;  /* 0x00000000007c8947 */ /* 0x000fea0003800000 */
        /* <DEDUP_REMOVED lines=16> */
.L_x_9838:
[----:B------:R-:W1:Y:S01]  /*10b90*/  LDC.64 R2, c[0x4][R2] ;  /* 0x0100000002027b82 */ /* 0x000e620000000a00 */
[----:B------:R-:W-:Y:S01]  /*10ba0*/  ULDC.64 UR4, c[0x4][0x1b8] ;  /* 0x01006e0000047ab9 */ /* 0x000fe20000000a00 */
[----:B------:R-:W-:Y:S01]  /*10bb0*/  ULDC.64 UR6, c[0x4][0x1c0] ;  /* 0x0100700000067ab9 */ /* 0x000fe20000000a00 */
[----:B------:R-:W-:Y:S01]  /*10bc0*/  IMAD.U32 R4, RZ, RZ, UR4 ;  /* 0x00000004ff047e24 */ /* 0x000fe2000f8e00ff */
[----:B------:R-:W-:Y:S01]  /*10bd0*/  MOV R6, UR6 ;  /* 0x0000000600067c02 */ /* 0x000fe20008000f00 */
[----:B------:R-:W-:Y:S01]  /*10be0*/  IMAD.U32 R5, RZ, RZ, UR5 ;  /* 0x00000005ff057e24 */ /* 0x000fe2000f8e00ff */
[----:B------:R-:W-:Y:S01]  /*10bf0*/  ULDC.64 UR4, c[0x4][0x60] ;  /* 0x0100180000047ab9 */ /* 0x000fe20000000a00 */
[----:B------:R-:W-:Y:S01]  /*10c00*/  IMAD.U32 R7, RZ, RZ, UR7 ;  /* 0x00000007ff077e24 */ /* 0x000fe2000f8e00ff */
[----:B------:R-:W-:Y:S01]  /*10c10*/  MOV R12, 0x1 ;  /* 0x00000001000c7802 */ /* 0x000fe20000000f00 */
[----:B------:R-:W-:Y:S02]  /*10c20*/  IMAD.U32 R10, RZ, RZ, UR4 ;  /* 0x00000004ff0a7e24 */ /* 0x000fe4000f8e00ff */
[----:B------:R-:W-:-:S02]  /*10c30*/  IMAD.U32 R11, RZ, RZ, UR5 ;  /* 0x00000005ff0b7e24 */ /* 0x000fc4000f8e00ff */
[----:B------:R-:W-:Y:S02]  /*10c40*/  IMAD.MOV.U32 R8, RZ, RZ, 0x70 ;  /* 0x00000070ff087424 */ /* 0x000fe400078e00ff */
[----:B------:R-:W-:-:S07]  /*10c50*/  IMAD.MOV.U32 R13, RZ, RZ, RZ ;  /* 0x000000ffff0d7224 */ /* 0x000fce00078e00ff */
[----:B------:R-:W-:-:S07]  /*10c60*/  LEPC R20, `(.L_x_9837) ;  /* 0x000000001014794e */ /* 0x000fce0000000000 */
[----:B-1----:R-:W-:Y:S05]  /*10c70*/  CALL.ABS.NOINC R2 ;  /* 0x0000000002007343 */ /* 0x002fea0003c00000 */
.L_x_9837:
[----:B------:R-:W-:Y:S01]  /*10c80*/  ULDC.64 UR4, c[0x0][0x9f8] ;  /* 0x00027e0000047ab9 */ /* 0x000fe20000000a00 */
[----:B------:R-:W-:Y:S01]  /*10c90*/  IMAD.U32 R5, RZ, RZ, UR43 ;  /* 0x0000002bff057e24 */ /* 0x000fe2000f8e00ff */
[----:B------:R-:W-:Y:S01]  /*10ca0*/  ISETP.NE.U32.AND P0, PT, RZ, UR4, PT ;  /* 0x00000004ff007c0c */ /* 0x000fe2000bf05070 */
[----:B------:R-:W-:Y:S01]  /*10cb0*/  IMAD.U32 R0, RZ, RZ, UR43 ;  /* 0x0000002bff007e24 */ /* 0x000fe2000f8e00ff */
[----:B------:R-:W-:Y:S02]  /*10cc0*/  ULDC.64 UR6, c[0x0][0x208] ;  /* 0x0000820000067ab9 */ /* 0x000fe40000000a00 */
        /* <DEDUP_REMOVED lines=16> */
[----:B--2---:R-:W-:-:S02]  /*10dd0*/  IMAD.U32 R4, RZ, RZ, UR42 ;  /* 0x0000002aff047e24 */ /* 0x004fc4000f8e00ff */
[----:B------:R-:W-:-:S05]  /*10de0*/  VOTEU.ALL UP1, P1 ;  /* 0x00000000003f7886 */ /* 0x000fca0000820000 */
[----:B------:R-:W-:Y:S01]  /*10df0*/  @!UP1 UIADD3 UR4, UP0, UR38, 0x270, URZ ;  /* 0x0000027026049890 */ /* 0x000fe2000ff1e03f */
[----:B-1----:R-:W-:Y:S02]  /*10e00*/  ISETP.NE.AND P2, PT, R2, 0x1, PT ;  /* 0x000000010200780c */ /* 0x002fe40003f45270 */
[----:B------:R-:W1:Y:S01]  /*10e10*/  LDC.64 R2, c[0x0][0x3f8] ;  /* 0x0000fe00ff027b82 */ /* 0x000e620000000a00 */
[----:B------:R-:W-:-:S09]  /*10e20*/  @!UP1 UIADD3.X UR5, URZ, UR39, URZ, UP0, !UPT ;  /* 0x000000273f059290 */ /* 0x000fd200087fe43f */
[----:B------:R2:W-:Y:S01]  /*10e30*/  @!UP1 UTMAPF.L2.4D [UR40], [UR4] ;  /* 0x00000028040095b8 */ /* 0x0005e20008018000 */
[----:B------:R-:W4:Y:S01]  /*10e40*/  @P2 LDC R6, c[0x0][0x42c] ;  /* 0x00010b00ff062b82 */ /* 0x000f220000000800 */
[----:B------:R2:W-:Y:S07]  /*10e50*/  @!UP1 UTMAPF.L2.4D [UR8], [UR4] ;  /* 0x00000008040095b8 */ /* 0x0005ee0008018000 */
[----:B------:R-:W5:Y:S01]  /*10e60*/  @P2 LDC R8, c[0x0][0x430] ;  /* 0x00010c00ff082b82 */ /* 0x000f620000000800 */
[----:B-1----:R-:W-:Y:S01]  /*10e70*/  ISETP.NE.U32.AND P0, PT, R2, RZ, PT ;  /* 0x000000ff0200720c */ /* 0x002fe20003f05070 */
[----:B------:R2:W-:Y:S03]  /*10e80*/  @!UP1 UTMAPF.L2.4D [UR12], [UR4] ;  /* 0x0000000c040095b8 */ /* 0x0005e60008018000 */
[----:B------:R-:W-:Y:S01]  /*10e90*/  ISETP.NE.AND.EX P0, PT, R3, RZ, PT, P0 ;  /* 0x000000ff0300720c */ /* 0x000fe20003f05300 */
[----:B----4-:R-:W-:Y:S01]  /*10ea0*/  @P2 IMAD.HI.U32 R5, R6, UR42, RZ ;  /* 0x0000002a06052c27 */ /* 0x010fe2000f8e00ff */
[----:B------:R-:W-:-:S04]  /*10eb0*/  IADD3 R6, R25, -0x1, RZ ;  /* 0xffffffff19067810 */ /* 0x000fc80007ffe0ff */
[----:B-----5:R-:W-:Y:S01]  /*10ec0*/  @P2 SHF.R.U32.HI R4, RZ, R8, R5 ;  /* 0x00000008ff042219 */ /* 0x020fe20000011605 */
[----:B------:R-:W-:Y:S01]  /*10ed0*/  IMAD.MOV.U32 R5, RZ, RZ, R6 ;  /* 0x000000ffff057224 */ /* 0x000fe200078e0006 */
[----:B---3--:R-:W-:Y:S01]  /*10ee0*/  SEL R9, R0, RZ, !P0 ;  /* 0x000000ff00097207 */ /* 0x008fe20004000000 */
[----:B--2---:R-:W-:Y:S06]  /*10ef0*/  BRA.DIV UR6, `(.L_x_9839) ;  /* 0x0000002606887947 */ /* 0x004fec000b800000 */
.L_x_9890:
[----:B------:R-:W-:Y:S01]  /*10f00*/  UMOV UR4, 0xffffffff ;  /* 0xffffffff00047882 */ /* 0x000fe20000000000 */
[----:B------:R-:W-:Y:S02]  /*10f10*/  SHF.R.S32.HI R8, RZ, 0x1f, R0 ;  /* 0x0000001fff087819 */ /* 0x000fe40000011400 */
[----:B------:R-:W-:Y:S05]  /*10f20*/  BRA.DIV UR4, `(.L_x_9840) ;  /* 0x00000026049c7947 */ /* 0x000fea000b800000 */
[----:B------:R-:W-:-:S13]  /*10f30*/  ELECT P6, URZ, PT ;  /* 0x00000000003f782f */ /* 0x000fda00038c0000 */
.L_x_9893:
[----:B------:R-:W-:Y:S05]  /*10f40*/  @!P6 BRA `(.L_x_9841) ;  /* 0x0000000000ece947 */ /* 0x000fea0003800000 */
[----:B------:R-:W-:Y:S01]  /*10f50*/  IMAD R13, R19, 0x8, R24 ;  /* 0x00000008130d7824 */ /* 0x000fe200078e0218 */
[----:B------:R-:W-:Y:S01]  /*10f60*/  SHF.L.U32 R12, R22, 0x1f, RZ ;  /* 0x0000001f160c7819 */ /* 0x000fe200000006ff */
        /* <DEDUP_REMOVED lines=21> */
.L_x_9842:
[----:B------:R-:W2:Y:S01]  /*110c0*/  SYNCS.PHASECHK.TRANS64.TRYWAIT P2, [R13+URZ+0x31c40], R12 ;  /* 0x031c400c0d0075a7 */ /* 0x000ea2000804017f */
[----:B------:R-:W-:Y:S01]  /*110d0*/  ISETP.NE.AND P3, PT, R18, RZ, PT ;  /* 0x000000ff1200720c */ /* 0x000fe20003f65270 */
[----:B--2---:R-:W-:-:S12]  /*110e0*/  @!P2 BRA `(.L_x_9843) ;  /* 0x00000024004ca947 */ /* 0x004fd80003800000 */
.L_x_9894:
[----:B------:R-:W-:Y:S05]  /*110f0*/  @P3 BRA `(.L_x_9844) ;  /* 0x0000000000143947 */ /* 0x000fea0003800000 */
[----:B------:R-:W-:Y:S01]  /*11100*/  ISETP.NE.AND P2, PT, R27, RZ, PT ;  /* 0x000000ff1b00720c */ /* 0x000fe20003f45270 */
[----:B-1----:R-:W-:-:S04]  /*11110*/  IMAD.MOV.U32 R6, RZ, RZ, 0x6c00 ;  /* 0x00006c00ff067424 */ /* 0x002fc800078e00ff */
[----:B------:R3:W-:Y:S08]  /*11120*/  SYNCS.ARRIVE.TRANS64 RZ, [R13+URZ+0x31c30], R6 ;  /* 0x031c30060dff79a7 */ /* 0x0007f0000800003f */
[----:B------:R-:W-:Y:S05]  /*11130*/  @!P2 BRA `(.L_x_9844) ;  /* 0x000000000004a947 */ /* 0x000fea0003800000 */
[----:B------:R-:W-:Y:S01]  /*11140*/  BPT.TRAP 0x1 ;  /* 0x000000040000795c */ /* 0x000fe20000300000 */
.L_x_9844:
[----:B-1-3--:R-:W-:Y:S01]  /*11150*/  IMAD R6, R19, 0x6c00, R24 ;  /* 0x00006c0013067824 */ /* 0x00afe200078e0218 */
        /* <DEDUP_REMOVED lines=26> */
.L_x_9841:
[----:B------:R-:W-:Y:S05]  /*11300*/  WARPSYNC.ALL ;  /* 0x0000000000007948 */ /* 0x000fea0003800000 */
[----:B------:R-:W-:Y:S01]  /*11310*/  ELECT P2, URZ, PT ;  /* 0x00000000003f782f */ /* 0x000fe20003840000 */
[----:B------:R-:W-:Y:S01]  /*11320*/  BAR.SYNC.DEFER_BLOCKING 0x8, 0x1a0 ;  /* 0x0206800000007b1d */ /* 0x000fe20000010000 */
[----:B------:R-:W-:Y:S01]  /*11330*/  VIADD R23, R23, 0x1 ;  /* 0x0000000117177836 */ /* 0x000fe20000000000 */
[----:B------:R-:W-:Y:S01]  /*11340*/  UIADD3 UR4, UP0, UR38, 0x270, URZ ;  /* 0x0000027026047890 */ /* 0x000fe2000ff1e03f */
[----:B------:R-:W-:-:S03]  /*11350*/  ISETP.GE.AND P3, PT, R25, 0x2, PT ;  /* 0x000000021900780c */ /* 0x000fc60003f66270 */
[----:B------:R-:W-:Y:S01]  /*11360*/  UIADD3.X UR5, URZ, UR39, URZ, UP0, !UPT ;  /* 0x000000273f057290 */ /* 0x000fe200087fe43f */
[----:B------:R-:W-:Y:S01]  /*11370*/  UMOV UR27, UR41 ;  /* 0x00000029001b7c82 */ /* 0x000fe20008000000 */
[----:B------:R-:W-:Y:S01]  /*11380*/  UMOV UR28, UR42 ;  /* 0x0000002a001c7c82 */ /* 0x000fe20008000000 */
[----:B------:R-:W-:Y:S01]  /*11390*/  UMOV UR29, UR43 ;  /* 0x0000002b001d7c82 */ /* 0x000fe20008000000 */
[----:B------:R-:W-:Y:S02]  /*113a0*/  UMOV UR6, 0x0 ;  /* 0x0000000000067882 */ /* 0x000fe40000000000 */
[----:B------:R-:W-:Y:S01]  /*113b0*/  @P2 IADD3 R6, R24, 0xda00, RZ ;  /* 0x0000da0018062810 */ /* 0x000fe20007ffe0ff */
[----:B------:R-:W-:Y:S01]  /*113c0*/  @P2 IMAD.MOV.U32 R7, RZ, RZ, 0x9000 ;  /* 0x00009000ff072424 */ /* 0x000fe200078e00ff */
[----:B------:R-:W-:Y:S01]  /*113d0*/  UMOV UR7, 0x12f00000 ;  /* 0x12f0000000077882 */ /* 0x000fe20000000000 */
[----:B------:R-:W-:Y:S01]  /*113e0*/  UMOV UR26, URZ ;  /* 0x0000003f001a7c82 */ /* 0x000fe20008000000 */
[----:B------:R-:W-:Y:S01]  /*113f0*/  @P2 R2UR UR24, R6 ;  /* 0x00000000061822ca */ /* 0x000fe200000e0000 */
[----:B------:R-:W-:Y:S01]  /*11400*/  @P2 VIADD R6, R24, 0x31c00 ;  /* 0x00031c0018062836 */ /* 0x000fe20000000000 */
[----:B------:R-:W-:Y:S01]  /*11410*/  UMOV UR19, UR41 ;  /* 0x0000002900137c82 */ /* 0x000fe20008000000 */
[----:B------:R-:W-:Y:S01]  /*11420*/  UMOV UR20, UR42 ;  /* 0x0000002a00147c82 */ /* 0x000fe20008000000 */
[----:B------:R-:W-:Y:S01]  /*11430*/  UMOV UR21, UR43 ;  /* 0x0000002b00157c82 */ /* 0x000fe20008000000 */
[----:B------:R-:W-:Y:S01]  /*11440*/  UMOV UR18, 0x20 ;  /* 0x0000002000127882 */ /* 0x000fe20000000000 */
[----:B------:R-:W-:Y:S01]  /*11450*/  @P2 R2UR UR25, R6 ;  /* 0x00000000061922ca */ /* 0x000fe200000e0000 */
[----:B------:R-:W-:Y:S01]  /*11460*/  @P2 VIADD R6, R24, 0x10a00 ;  /* 0x00010a0018062836 */ /* 0x000fe20000000000 */
[----:B------:R1:W-:Y:S01]  /*11470*/  @P2 SYNCS.ARRIVE.TRANS64 RZ, [R24+URZ+0x31c00], R7 ;  /* 0x031c000718ff29a7 */ /* 0x0003e2000800003f */
[----:B------:R-:W-:Y:S01]  /*11480*/  UMOV UR11, UR41 ;  /* 0x00000029000b7c82 */ /* 0x000fe20008000000 */
[----:B------:R-:W-:Y:S01]  /*11490*/  UMOV UR12, UR42 ;  /* 0x0000002a000c7c82 */ /* 0x000fe20008000000 */
[----:B------:R-:W-:Y:S01]  /*114a0*/  UMOV UR13, UR43 ;  /* 0x0000002b000d7c82 */ /* 0x000fe20008000000 */
[----:B------:R-:W-:Y:S01]  /*114b0*/  @P2 R2UR UR16, R6 ;  /* 0x00000000061022ca */ /* 0x000fe200000e0000 */
[----:B------:R-:W-:Y:S01]  /*114c0*/  @P2 VIADD R6, R24, 0x13a00 ;  /* 0x00013a0018062836 */ /* 0x000fe20000000000 */
[----:B------:R-:W-:-:S04]  /*114d0*/  UMOV UR10, 0x40 ;  /* 0x00000040000a7882 */ /* 0x000fc80000000000 */
[----:B------:R-:W-:Y:S01]  /*114e0*/  @P2 R2UR UR8, R6 ;  /* 0x00000000060822ca */ /* 0x000fe200000e0000 */
[----:B------:R-:W-:Y:S01]  /*114f0*/  UMOV UR17, UR25 ;  /* 0x0000001900117c82 */ /* 0x000fe20008000000 */
[----:B------:R-:W-:Y:S01]  /*11500*/  LEA.HI R6, R23, R23, RZ, 0x1 ;  /* 0x0000001717067211 */ /* 0x000fe200078f08ff */
[----:B------:R3:W-:Y:S01]  /*11510*/  UTMALDG.4D [UR24], [UR4], desc[UR6] ;  /* 0x00000618040075b4 */ /* 0x0007e20008019000 */
[----:B------:R-:W-:Y:S02]  /*11520*/  UMOV UR9, UR25 ;  /* 0x0000001900097c82 */ /* 0x000fe40008000000 */
[----:B------:R-:W-:-:S04]  /*11530*/  LOP3.LUT R6, R6, 0xfffffffe, RZ, 0xc0, !PT ;  /* 0xfffffffe06067812 */ /* 0x000fc800078ec0ff */
[----:B------:R-:W-:Y:S01]  /*11540*/  IADD3 R6, R23, -R6, RZ ;  /* 0x8000000617067210 */ /* 0x000fe20007ffe0ff */
[----:B------:R3:W-:Y:S03]  /*11550*/  UTMALDG.4D [UR16], [UR4], desc[UR6] ;  /* 0x00000610040075b4 */ /* 0x0007e60008019000 */
[----:B-1----:R-:W-:Y:S01]  /*11560*/  SHF.L.U32 R7, R6, 0x1f, RZ ;  /* 0x0000001f06077819 */ /* 0x002fe200000006ff */
[----:B------:R3:W-:Y:S03]  /*11570*/  UTMALDG.4D [UR8], [UR4], desc[UR6] ;  /* 0x00000608040075b4 */ /* 0x0007e60008019000 */
[----:B------:R-:W1:Y:S02]  /*11580*/  SYNCS.PHASECHK.TRANS64.TRYWAIT P2, [R24+URZ+0x31c20], R7 ;  /* 0x031c2007180075a7 */ /* 0x000e64000804017f */
[----:B-1-3--:R-:W-:Y:S05]  /*11590*/  @!P2 BRA `(.L_x_9845) ;  /* 0x000000200034a947 */ /* 0x00afea0003800000 */
.L_x_9895:
[----:B------:R-:W-:Y:S05]  /*115a0*/  @!P3 BRA `(.L_x_9846) ;  /* 0x000000140040b947 */ /* 0x000fea0003800000 */
[C---:B------:R-:W-:Y:S01]  /*115b0*/  LOP3.LUT R6, R25.reuse, 0x1, RZ, 0xc0, !PT ;  /* 0x0000000119067812 */ /* 0x040fe200078ec0ff */
[----:B------:R-:W-:Y:S01]  /*115c0*/  VIADD R11, R25, 0xfffffffe ;  /* 0xfffffffe190b7836 */ /* 0x000fe20000000000 */
[----:B------:R-:W-:Y:S02]  /*115d0*/  ULDC.64 UR36, c[0x0][0x408] ;  /* 0x0001020000247ab9 */ /* 0x000fe40000000a00 */
[----:B------:R-:W-:Y:S01]  /*115e0*/  ISETP.NE.U32.AND P2, PT, R6, 0x1, PT ;  /* 0x000000010600780c */ /* 0x000fe20003f45070 */
[----:B-1----:R-:W-:-:S12]  /*115f0*/  IMAD.MOV.U32 R7, RZ, RZ, R11 ;  /* 0x000000ffff077224 */ /* 0x002fd800078e000b */
[----:B------:R-:W-:Y:S05]  /*11600*/  @!P2 BRA `(.L_x_9847) ;  /* 0x0000000400b8a947 */ /* 0x000fea0003800000 */
        /* <DEDUP_REMOVED lines=29> */
.L_x_9850:
[----:B-1----:R-:W-:Y:S02]  /*117e0*/  LEA R3, R13, R24, 0x3 ;  /* 0x000000180d037211 */ /* 0x002fe400078e18ff */
[----:B------:R-:W-:Y:S02]  /*117f0*/  SHF.L.U32 R2, R10, 0x1f, RZ ;  /* 0x0000001f0a027819 */ /* 0x000fe400000006ff */
[----:B------:R-:W-:Y:S02]  /*11800*/  ISETP.NE.AND P2, PT, R18, RZ, PT ;  /* 0x000000ff1200720c */ /* 0x000fe40003f45270 */
[----:B------:R-:W1:Y:S02]  /*11810*/  SYNCS.PHASECHK.TRANS64.TRYWAIT P3, [R3+URZ+0x31c40], R2 ;  /* 0x031c4002030075a7 */ /* 0x000e64000806017f */
[----:B-1----:R-:W-:Y:S09]  /*11820*/  @!P3 BRA `(.L_x_9851) ;  /* 0x0000001c00a4b947 */ /* 0x002ff20003800000 */
.L_x_9896:
[----:B------:R-:W-:Y:S05]  /*11830*/  @P2 BRA `(.L_x_9852) ;  /* 0x0000000000142947 */ /* 0x000fea0003800000 */
[----:B------:R-:W-:Y:S01]  /*11840*/  ISETP.NE.AND P3, PT, R27, RZ, PT ;  /* 0x000000ff1b00720c */ /* 0x000fe20003f65270 */
[----:B-1----:R-:W-:-:S04]  /*11850*/  IMAD.MOV.U32 R2, RZ, RZ, 0x6c00 ;  /* 0x00006c00ff027424 */ /* 0x002fc800078e00ff */
[----:B------:R2:W-:Y:S08]  /*11860*/  SYNCS.ARRIVE.TRANS64 RZ, [R3+URZ+0x31c30], R2 ;  /* 0x031c300203ff79a7 */ /* 0x0005f0000800003f */
[----:B------:R-:W-:Y:S05]  /*11870*/  @!P3 BRA `(.L_x_9852) ;  /* 0x000000000004b947 */ /* 0x000fea0003800000 */
[----:B------:R-:W-:Y:S01]  /*11880*/  BPT.TRAP 0x1 ;  /* 0x000000040000795c */ /* 0x000fe20000300000 */
.L_x_9852:
        /* <DEDUP_REMOVED lines=30> */
.L_x_9897:
[----:B------:R-:W-:Y:S05]  /*11a70*/  @P2 BRA `(.L_x_9854) ;  /* 0x0000000000182947 */ /* 0x000fea0003800000 */
[----:B------:R-:W-:Y:S01]  /*11a80*/  ISETP.NE.AND P2, PT, R27, RZ, PT ;  /* 0x000000ff1b00720c */ /* 0x000fe20003f45270 */
[----:B-1----:R-:W-:Y:S01]  /*11a90*/  IMAD R2, R19, 0x8, R24 ;  /* 0x0000000813027824 */ /* 0x002fe200078e0218 */
[----:B------:R-:W-:-:S04]  /*11aa0*/  MOV R3, 0x6c00 ;  /* 0x00006c0000037802 */ /* 0x000fc80000000f00 */
[----:B------:R2:W-:Y:S07]  /*11ab0*/  SYNCS.ARRIVE.TRANS64 RZ, [R2+URZ+0x31c50], R3 ;  /* 0x031c500302ff79a7 */ /* 0x0005ee000800003f */
[----:B------:R-:W-:Y:S05]  /*11ac0*/  @!P2 BRA `(.L_x_9854) ;  /* 0x000000000004a947 */ /* 0x000fea0003800000 */
[----:B------:R-:W-:Y:S01]  /*11ad0*/  BPT.TRAP 0x1 ;  /* 0x000000040000795c */ /* 0x000fe20000300000 */
.L_x_9854:
[--C-:B-12---:R-:W-:Y:S01]  /*11ae0*/  IMAD R3, R19, 0x6c00, R24.reuse ;  /* 0x00006c0013037824 */ /* 0x106fe200078e0218 */
        /* <DEDUP_REMOVED lines=13> */
[----:B------:R-:W-:Y:S01]  /*11bc0*/  UIMAD UR11, UR11, 0x90, URZ ;  /* 0x000000900b0b78a4 */ /* 0x000fe2000f8e023f */
[----:B------:R-:W-:-:S03]  /*11bd0*/  IMAD.MOV.U32 R5, RZ, RZ, R12 ;  /* 0x000000ffff057224 */ /* 0x000fc600078e000c */
        /* <DEDUP_REMOVED lines=13> */
.L_x_9849:
[----:B------:R-:W-:Y:S05]  /*11cb0*/  BSYNC B0 ;  /* 0x0000000000007941 */ /* 0x000fea0003800000 */
.L_x_9848:
[----:B------:R-:W-:Y:S01]  /*11cc0*/  VIADD R7, R25, 0xfffffffd ;  /* 0xfffffffd19077836 */ /* 0x000fe20000000000 */
[----:B------:R-:W-:Y:S01]  /*11cd0*/  MOV R19, R13 ;  /* 0x0000000d00137202 */ /* 0x000fe20000000f00 */
[----:B------:R-:W-:-:S07]  /*11ce0*/  IMAD.MOV.U32 R22, RZ, RZ, R10 ;  /* 0x000000ffff167224 */ /* 0x000fce00078e000a */
.L_x_9847:
[----:B------:R-:W-:Y:S01]  /*11cf0*/  ISETP.NE.AND P2, PT, R11, RZ, PT ;  /* 0x000000ff0b00720c */ /* 0x000fe20003f45270 */
[----:B------:R-:W-:-:S12]  /*11d00*/  BSSY B0, `(.L_x_9846) ;  /* 0x00000da000007945 */ /* 0x000fd80003800000 */
[----:B------:R-:W-:Y:S05]  /*11d10*/  @!P2 BRA `(.L_x_9855) ;  /* 0x0000000c0060a947 */ /* 0x000fea0003800000 */
[----:B------:R-:W-:-:S07]  /*11d20*/  IMAD.MOV.U32 R2, RZ, RZ, R9 ;  /* 0x000000ffff027224 */ /* 0x000fce00078e0009 */
.L_x_9870:
[----:B--2---:R-:W-:Y:S01]  /*11d30*/  VIADD R13, R19, 0x1 ;  /* 0x00000001130d7836 */ /* 0x004fe20000000000 */
        /* <DEDUP_REMOVED lines=10> */
[----:B------:R-:W-:Y:S01]  /*11de0*/  MOV R15, R7 ;  /* 0x00000007000f7202 */ /* 0x000fe20000000f00 */
[----:B------:R-:W-:Y:S01]  /*11df0*/  IMAD R21, R8, UR36, RZ ;  /* 0x0000002408157c24 */ /* 0x000fe2000f8e02ff */
[----:B------:R-:W-:-:S03]  /*11e00*/  ULDC.64 UR4, c[0x0][0x208] ;  /* 0x0000820000047ab9 */ /* 0x000fc60000000a00 */
        /* <DEDUP_REMOVED lines=15> */
.L_x_9858:
[----:B------:R-:W-:Y:S01]  /*11f00*/  IMAD R10, R13, 0x8, R24 ;  /* 0x000000080d0a7824 */ /* 0x000fe200078e0218 */
[----:B-1----:R-:W-:Y:S02]  /*11f10*/  SHF.L.U32 R3, R6, 0x1f, RZ ;  /* 0x0000001f06037819 */ /* 0x002fe400000006ff */
[----:B------:R-:W-:Y:S02]  /*11f20*/  ISETP.NE.AND P2, PT, R18, RZ, PT ;  /* 0x000000ff1200720c */ /* 0x000fe40003f45270 */
[----:B------:R-:W1:Y:S02]  /*11f30*/  SYNCS.PHASECHK.TRANS64.TRYWAIT P3, [R10+URZ+0x31c40], R3 ;  /* 0x031c40030a0075a7 */ /* 0x000e64000806017f */
[----:B-1----:R-:W-:Y:S09]  /*11f40*/  @!P3 BRA `(.L_x_9859) ;  /* 0x000000180004b947 */ /* 0x002ff20003800000 */
.L_x_9898:
[----:B------:R-:W-:Y:S05]  /*11f50*/  @P2 BRA `(.L_x_9860) ;  /* 0x0000000000142947 */ /* 0x000fea0003800000 */
[----:B------:R-:W-:Y:S02]  /*11f60*/  ISETP.NE.AND P3, PT, R27, RZ, PT ;  /* 0x000000ff1b00720c */ /* 0x000fe40003f65270 */
[----:B-1----:R-:W-:-:S04]  /*11f70*/  MOV R3, 0x6c00 ;  /* 0x00006c0000037802 */ /* 0x002fc80000000f00 */
[----:B------:R2:W-:Y:S07]  /*11f80*/  SYNCS.ARRIVE.TRANS64 RZ, [R10+URZ+0x31c30], R3 ;  /* 0x031c30030aff79a7 */ /* 0x0005ee000800003f */
[----:B------:R-:W-:Y:S05]  /*11f90*/  @!P3 BRA `(.L_x_9860) ;  /* 0x000000000004b947 */ /* 0x000fea0003800000 */
[----:B------:R-:W-:Y:S01]  /*11fa0*/  BPT.TRAP 0x1 ;  /* 0x000000040000795c */ /* 0x000fe20000300000 */
.L_x_9860:
        /* <DEDUP_REMOVED lines=30> */
.L_x_9899:
[----:B------:R-:W-:Y:S05]  /*12190*/  @P2 BRA `(.L_x_9862) ;  /* 0x0000000000142947 */ /* 0x000fea0003800000 */
[----:B------:R-:W-:Y:S01]  /*121a0*/  ISETP.NE.AND P2, PT, R27, RZ, PT ;  /* 0x000000ff1b00720c */ /* 0x000fe20003f45270 */
[----:B------:R-:W-:-:S04]  /*121b0*/  IMAD.MOV.U32 R10, RZ, RZ, 0x6c00 ;  /* 0x00006c00ff0a7424 */ /* 0x000fc800078e00ff */
[----:B------:R2:W-:Y:S08]  /*121c0*/  SYNCS.ARRIVE.TRANS64 RZ, [R3+URZ+0x50], R10 ;  /* 0x0000500a03ff79a7 */ /* 0x0005f0000800003f */
[----:B------:R-:W-:Y:S05]  /*121d0*/  @!P2 BRA `(.L_x_9862) ;  /* 0x000000000004a947 */ /* 0x000fea0003800000 */
[----:B------:R-:W-:Y:S01]  /*121e0*/  BPT.TRAP 0x1 ;  /* 0x000000040000795c */ /* 0x000fe20000300000 */
.L_x_9862:
        /* <DEDUP_REMOVED lines=29> */
.L_x_9857:
[----:B------:R-:W-:Y:S05]  /*123c0*/  BSYNC B1 ;  /* 0x0000000000017941 */ /* 0x000fea0003800000 */
.L_x_9856:
        /* <DEDUP_REMOVED lines=21> */
[----:B------:R-:W-:-:S05]  /*12520*/  IMAD.WIDE.U32 R10, R0, UR36, R10 ;  /* 0x00000024000a7c25 */ /* 0x000fca000f8e000a */
[----:B------:R-:W-:Y:S02]  /*12530*/  IADD3 R11, R25, R11, RZ ;  /* 0x0000000b190b7210 */ /* 0x000fe40007ffe0ff */
[----:B-1----:R-:W-:-:S04]  /*12540*/  LEA R2, P2, R10, R2, 0x2 ;  /* 0x000000020a027211 */ /* 0x002fc800078410ff */
[----:B------:R-:W-:-:S05]  /*12550*/  LEA.HI.X R3, R10, R3, R11, 0x2, P2 ;  /* 0x000000030a037211 */ /* 0x000fca00010f140b */
[----:B------:R1:W5:Y:S01]  /*12560*/  LDG.E R2, desc[UR4][R2.64] ;  /* 0x0000000402027981 */ /* 0x000362000c1e1900 */
[----:B------:R-:W-:-:S04]  /*12570*/  IMAD.MOV R10, RZ, RZ, -R21 ;  /* 0x000000ffff0a7224 */ /* 0x000fc800078e0a15 */
[----:B------:R-:W-:-:S07]  /*12580*/  IMAD R15, R12, R10, R15 ;  /* 0x0000000a0c0f7224 */ /* 0x000fce00078e020f */
.L_x_9865:
[----:B-1----:R-:W-:Y:S01]  /*12590*/  IMAD R3, R19, 0x8, R24 ;  /* 0x0000000813037824 */ /* 0x002fe200078e0218 */
[----:B------:R-:W-:Y:S02]  /*125a0*/  SHF.L.U32 R10, R22, 0x1f, RZ ;  /* 0x0000001f160a7819 */ /* 0x000fe400000006ff */
[----:B------:R-:W-:Y:S02]  /*125b0*/  ISETP.NE.AND P2, PT, R18, RZ, PT ;  /* 0x000000ff1200720c */ /* 0x000fe40003f45270 */
[----:B------:R-:W1:Y:S02]  /*125c0*/  SYNCS.PHASECHK.TRANS64.TRYWAIT P3, [R3+URZ+0x31c40], R10 ;  /* 0x031c400a030075a7 */ /* 0x000e64000806017f */
[----:B-1----:R-:W-:Y:S09]  /*125d0*/  @!P3 BRA `(.L_x_9866) ;  /* 0x000000100088b947 */ /* 0x002ff20003800000 */
.L_x_9900:
[----:B------:R-:W-:Y:S05]  /*125e0*/  @P2 BRA `(.L_x_9867) ;  /* 0x0000000000142947 */ /* 0x000fea0003800000 */
[----:B------:R-:W-:Y:S01]  /*125f0*/  ISETP.NE.AND P3, PT, R27, RZ, PT ;  /* 0x000000ff1b00720c */ /* 0x000fe20003f65270 */
[----:B-1----:R-:W-:-:S04]  /*12600*/  IMAD.MOV.U32 R10, RZ, RZ, 0x6c00 ;  /* 0x00006c00ff0a7424 */ /* 0x002fc800078e00ff */
[----:B------:R2:W-:Y:S08]  /*12610*/  SYNCS.ARRIVE.TRANS64 RZ, [R3+URZ+0x31c30], R10 ;  /* 0x031c300a03ff79a7 */ /* 0x0005f0000800003f */
[----:B------:R-:W-:Y:S05]  /*12620*/  @!P3 BRA `(.L_x_9867) ;  /* 0x000000000004b947 */ /* 0x000fea0003800000 */
[----:B------:R-:W-:Y:S01]  /*12630*/  BPT.TRAP 0x1 ;  /* 0x000000040000795c */ /* 0x000fe20000300000 */
.L_x_9867:
        /* <DEDUP_REMOVED lines=32> */
.L_x_9901:
[----:B------:R-:W-:Y:S05]  /*12840*/  @P2 BRA `(.L_x_9869) ;  /* 0x0000000000142947 */ /* 0x000fea0003800000 */
[----:B------:R-:W-:Y:S01]  /*12850*/  ISETP.NE.AND P2, PT, R27, RZ, PT ;  /* 0x000000ff1b00720c */ /* 0x000fe20003f45270 */
[----:B-1----:R-:W-:-:S04]  /*12860*/  IMAD.MOV.U32 R6, RZ, RZ, 0x6c00 ;  /* 0x00006c00ff067424 */ /* 0x002fc800078e00ff */
[----:B------:R2:W-:Y:S08]  /*12870*/  SYNCS.ARRIVE.TRANS64 RZ, [R3+URZ+0x50], R6 ;  /* 0x0000500603ff79a7 */ /* 0x0005f0000800003f */
[----:B------:R-:W-:Y:S05]  /*12880*/  @!P2 BRA `(.L_x_9869) ;  /* 0x000000000004a947 */ /* 0x000fea0003800000 */
[----:B------:R-:W-:Y:S01]  /*12890*/  BPT.TRAP 0x1 ;  /* 0x000000040000795c */ /* 0x000fe20000300000 */
.L_x_9869:
        /* <DEDUP_REMOVED lines=28> */
.L_x_9864:
[----:B------:R-:W-:Y:S05]  /*12a60*/  BSYNC B1 ;  /* 0x0000000000017941 */ /* 0x000fea0003800000 */
.L_x_9863:
[C---:B------:R-:W-:Y:S02]  /*12a70*/  ISETP.GT.AND P2, PT, R7.reuse, 0x1, PT ;  /* 0x000000010700780c */ /* 0x040fe40003f44270 */
[----:B------:R-:W-:-:S11]  /*12a80*/  IADD3 R7, R7, -0x2, RZ ;  /* 0xfffffffe07077810 */ /* 0x000fd60007ffe0ff */
[----:B------:R-:W-:Y:S05]  /*12a90*/  @P2 BRA `(.L_x_9870) ;  /* 0xfffffff000a42947 */ /* 0x000fea000383ffff */
.L_x_9855:
[----:B------:R-:W-:Y:S05]  /*12aa0*/  BSYNC B0 ;  /* 0x0000000000007941 */ /* 0x000fea0003800000 */
.L_x_9846:
[----:B------:R-:W-:Y:S04]  /*12ab0*/  BSSY B0, `(.L_x_9871) ;  /* 0x000000f000007945 */ /* 0x000fe80003800000 */
[----:B------:R-:W-:Y:S05]  /*12ac0*/  @P1 BRA `(.L_x_9872) ;  /* 0x0000000000341947 */ /* 0x000fea0003800000 */
[----:B------:R-:W3:Y:S01]  /*12ad0*/  S2R R11, SR_LANEID ;  /* 0x00000000000b7919 */ /* 0x000ee20000000000 */
[----:B------:R-:W-:Y:S01]  /*12ae0*/  VOTEU.ANY UR4, UPT, PT ;  /* 0x0000000000047886 */ /* 0x000fe200038e0100 */
[----:B-12---:R-:W1:Y:S01]  /*12af0*/  LDC.64 R2, c[0x0][0xdf0] ;  /* 0x00037c00ff027b82 */ /* 0x006e620000000a00 */
[----:B------:R-:W3:Y:S01]  /*12b00*/  FLO.U32 R0, UR4 ;  /* 0x0000000400007d00 */ /* 0x000ee200080e0000 */
[----:B------:R-:W-:-:S07]  /*12b10*/  ULDC.64 UR6, c[0x0][0x208] ;  /* 0x0000820000067ab9 */ /* 0x000fce0000000a00 */
        /* <DEDUP_REMOVED lines=8> */
.L_x_9872:
[----:B------:R-:W-:Y:S05]  /*12ba0*/  BSYNC B0 ;  /* 0x0000000000007941 */ /* 0x000fea0003800000 */
.L_x_9871:
[----:B------:R-:W-:Y:S04]  /*12bb0*/  BSSY B0, `(.L_x_9873) ;  /* 0x0000028000007945 */ /* 0x000fe80003800000 */
[----:B------:R-:W-:Y:S05]  /*12bc0*/  @!P6 BRA `(.L_x_9874) ;  /* 0x000000000098e947 */ /* 0x000fea0003800000 */
[----:B-12---:R-:W-:Y:S01]  /*12bd0*/  IMAD R3, R19, 0x8, R24 ;  /* 0x0000000813037824 */ /* 0x006fe200078e0218 */
[----:B------:R-:W-:Y:S02]  /*12be0*/  SHF.L.U32 R0, R22, 0x1f, RZ ;  /* 0x0000001f16007819 */ /* 0x000fe400000006ff */
[----:B------:R-:W-:Y:S02]  /*12bf0*/  ISETP.NE.AND P1, PT, R18, RZ, PT ;  /* 0x000000ff1200720c */ /* 0x000fe40003f25270 */
[----:B------:R-:W1:Y:S02]  /*12c00*/  SYNCS.PHASECHK.TRANS64.TRYWAIT P0, [R3+URZ+0x31c60], R0 ;  /* 0x031c6000030075a7 */ /* 0x000e64000800017f */
[----:B-1----:R-:W-:Y:S09]  /*12c10*/  @!P0 BRA `(.L_x_9875) ;  /* 0x0000000c00208947 */ /* 0x002ff20003800000 */
.L_x_9902:
[----:B------:R-:W-:Y:S05]  /*12c20*/  @P1 BRA `(.L_x_9876) ;  /* 0x0000000000141947 */ /* 0x000fea0003800000 */
[----:B------:R-:W-:Y:S01]  /*12c30*/  ISETP.NE.AND P0, PT, R27, RZ, PT ;  /* 0x000000ff1b00720c */ /* 0x000fe20003f05270 */
[----:B-1----:R-:W-:-:S04]  /*12c40*/  IMAD.MOV.U32 R0, RZ, RZ, 0x6c00 ;  /* 0x00006c00ff007424 */ /* 0x002fc800078e00ff */
[----:B------:R2:W-:Y:S08]  /*12c50*/  SYNCS.ARRIVE.TRANS64 RZ, [R3+URZ+0x31c50], R0 ;  /* 0x031c500003ff79a7 */ /* 0x0005f0000800003f */
[----:B------:R-:W-:Y:S05]  /*12c60*/  @!P0 BRA `(.L_x_9876) ;  /* 0x0000000000048947 */ /* 0x000fea0003800000 */
[----:B------:R-:W-:Y:S01]  /*12c70*/  BPT.TRAP 0x1 ;  /* 0x000000040000795c */ /* 0x000fe20000300000 */
.L_x_9876:
        /* <DEDUP_REMOVED lines=27> */
.L_x_9874:
[----:B------:R-:W-:Y:S05]  /*12e30*/  BSYNC B0 ;  /* 0x0000000000007941 */ /* 0x000fea0003800000 */
.L_x_9873:
[----:B------:R-:W-:Y:S02]  /*12e40*/  VIADD R19, R19, 0x1 ;  /* 0x0000000113137836 */ /* 0x000fe40000000000 */
[----:B--2---:R-:W-:-:S03]  /*12e50*/  IMAD.MOV.U32 R13, RZ, RZ, R26 ;  /* 0x000000ffff0d7224 */ /* 0x004fc600078e001a */
[----:B------:R-:W-:-:S04]  /*12e60*/  ISETP.NE.AND P0, PT, R19, 0x2, PT ;  /* 0x000000021300780c */ /* 0x000fc80003f05270 */
[----:B-1----:R-:W-:Y:S02]  /*12e70*/  SEL R3, RZ, 0x1, P0 ;  /* 0x00000001ff037807 */ /* 0x002fe40000000000 */
[----:B------:R-:W-:Y:S02]  /*12e80*/  SEL R19, R19, RZ, P0 ;  /* 0x000000ff13137207 */ /* 0x000fe40000000000 */
[----:B------:R-:W-:-:S07]  /*12e90*/  LOP3.LUT R22, R22, R3, RZ, 0x3c, !PT ;  /* 0x0000000316167212 */ /* 0x000fce00078e3cff */
.L_x_9835:
[----:B------:R-:W-:Y:S05]  /*12ea0*/  BSYNC B6 ;  /* 0x0000000000067941 */ /* 0x000fea0003800000 */
.L_x_9833:
[----:B------:R-:W-:-:S03]  /*12eb0*/  UMOV UR4, 0xffffffff ;  /* 0xffffffff00047882 */ /* 0x000fc60000000000 */
[----:B------:R-:W-:Y:S05]  /*12ec0*/  BRA.DIV UR4, `(.L_x_9877) ;  /* 0x0000000a04887947 */ /* 0x000fea000b800000 */
[----:B------:R1:W2:Y:S02]  /*12ed0*/  SHFL.IDX PT, R14, R13, RZ, 0x1f ;  /* 0x00001fff0d0e7589 */ /* 0x0002a400000e0000 */
.L_x_9905:
        /* <DEDUP_REMOVED lines=12> */
.L_x_9830:
[----:B------:R-:W2:Y:S01]  /*12fa0*/  S2R R3, SR_CgaCtaId ;  /* 0x0000000000037919 */ /* 0x000ea20000008800 */
[----:B------:R-:W-:Y:S01]  /*12fb0*/  VIADD R23, R23, 0x1 ;  /* 0x0000000117177836 */ /* 0x000fe20000000000 */
[----:B------:R-:W-:-:S04]  /*12fc0*/  MOV R2, 0x400 ;  /* 0x0000040000027802 */ /* 0x000fc80000000f00 */
[----:B------:R-:W-:-:S04]  /*12fd0*/  LEA.HI R0, R23, R23, RZ, 0x1 ;  /* 0x0000001717007211 */ /* 0x000fc800078f08ff */
[----:B------:R-:W-:-:S05]  /*12fe0*/  LOP3.LUT R0, R0, 0xfffffffe, RZ, 0xc0, !PT ;  /* 0xfffffffe00007812 */ /* 0x000fca00078ec0ff */
[----:B------:R-:W-:-:S05]  /*12ff0*/  IMAD.IADD R0, R23, 0x1, -R0 ;  /* 0x0000000117007824 */ /* 0x000fca00078e0a00 */
[----:B------:R-:W-:Y:S02]  /*13000*/  SHF.L.U32 R0, R0, 0x1f, RZ ;  /* 0x0000001f00007819 */ /* 0x000fe400000006ff */
[----:B--2---:R-:W-:-:S04]  /*13010*/  LEA R9, R3, R2, 0x18 ;  /* 0x0000000203097211 */ /* 0x004fc800078ec0ff */
[----:B------:R-:W2:Y:S02]  /*13020*/  SYNCS.PHASECHK.TRANS64.TRYWAIT P0, [R9+URZ+0x31c20], R0 ;  /* 0x031c2000090075a7 */ /* 0x000ea4000800017f */
[----:B--2---:R-:W-:Y:S05]  /*13030*/  @!P0 BRA `(.L_x_9879) ;  /* 0x0000000800508947 */ /* 0x004fea0003800000 */
.L_x_9906:
[----:B------:R-:W3:Y:S02]  /*13040*/  SHFL.IDX PT, R16, R16, RZ, 0x1f ;  /* 0x00001fff10107589 */ /* 0x000ee400000e0000 */
[----:B---3--:R-:W-:-:S13]  /*13050*/  ISETP.NE.AND P0, PT, R16, RZ, PT ;  /* 0x000000ff1000720c */ /* 0x008fda0003f05270 */
[----:B------:R-:W-:Y:S05]  /*13060*/  @P0 EXIT ;  /* 0x000000000000094d */ /* 0x000fea0003800000 */
[----:B------:R-:W-:Y:S01]  /*13070*/  ELECT P0, URZ, PT ;  /* 0x00000000003f782f */ /* 0x000fe20003800000 */
[----:B------:R-:W-:-:S12]  /*13080*/  BSSY B0, `(.L_x_9880) ;  /* 0x000001f000007945 */ /* 0x000fd80003800000 */
[----:B------:R-:W-:Y:S05]  /*13090*/  @!P0 BRA `(.L_x_9881) ;  /* 0x0000000000748947 */ /* 0x000fea0003800000 */
[----:B------:R-:W-:-:S04]  /*130a0*/  LOP3.LUT R17, R17, 0x2, RZ, 0xfc, !PT ;  /* 0x0000000211117812 */ /* 0x000fc800078efcff */
[----:B------:R-:W-:-:S13]  /*130b0*/  ISETP.NE.AND P2, PT, R17, 0x3, PT ;  /* 0x000000031100780c */ /* 0x000fda0003f45270 */
[----:B------:R-:W-:Y:S05]  /*130c0*/  @!P2 BRA `(.L_x_9882) ;  /* 0x000000000004a947 */ /* 0x000fea0003800000 */
[----:B------:R-:W-:Y:S01]  /*130d0*/  BPT.TRAP 0x1 ;  /* 0x000000040000795c */ /* 0x000fe20000300000 */
.L_x_9882:
[----:B--2---:R-:W-:Y:S01]  /*130e0*/  VIADD R0, R9, 0x31c40 ;  /* 0x00031c4009007836 */ /* 0x004fe20000000000 */
[----:B------:R-:W-:Y:S02]  /*130f0*/  SHF.L.U32 R4, R22, 0x1f, RZ ;  /* 0x0000001f16047819 */ /* 0x000fe400000006ff */
[C---:B------:R-:W-:Y:S01]  /*13100*/  IADD3 R2, R19.reuse, 0x1, RZ ;  /* 0x0000000113027810 */ /* 0x040fe20007ffe0ff */
        /* <DEDUP_REMOVED lines=9> */
.L_x_9907:
[----:B------:R-:W3:Y:S02]  /*131a0*/  SYNCS.PHASECHK.TRANS64.TRYWAIT P0, [R3+URZ], R2 ;  /* 0x00000002030075a7 */ /* 0x000ee4000800017f */
[----:B---3--:R-:W-:Y:S05]  /*131b0*/  @!P0 BRA `(.L_x_9884) ;  /* 0x0000000800188947 */ /* 0x008fea0003800000 */
.L_x_9908:
[----:B------:R-:W-:Y:S05]  /*131c0*/  @!P2 BRA `(.L_x_9885) ;  /* 0x000000000004a947 */ /* 0x000fea0003800000 */
[----:B------:R-:W-:Y:S01]  /*131d0*/  BPT.TRAP 0x1 ;  /* 0x000000040000795c */ /* 0x000fe20000300000 */
.L_x_9885:
[----:B------:R-:W-:-:S04]  /*131e0*/  VIADD R0, R9, 0x31c60 ;  /* 0x00031c6009007836 */ /* 0x000fc80000000000 */
[----:B------:R-:W-:-:S04]  /*131f0*/  IMAD R19, R19, 0x8, R0 ;  /* 0x0000000813137824 */ /* 0x000fc800078e0200 */
[----:B------:R-:W4:Y:S02]  /*13200*/  SYNCS.PHASECHK.TRANS64.TRYWAIT P0, [R19+URZ], R4 ;  /* 0x00000004130075a7 */ /* 0x000f24000800017f */
[----:B----4-:R-:W-:Y:S05]  /*13210*/  @!P0 BRA `(.L_x_9886) ;  /* 0x0000000800148947 */ /* 0x010fea0003800000 */
.L_x_9909:
[----:B------:R-:W-:-:S07]  /*13220*/  IMAD R7, R7, 0x8, R0 ;  /* 0x0000000807077824 */ /* 0x000fce00078e0200 */
.L_x_9887:
[----:B------:R1:W1:Y:S02]  /*13230*/  SYNCS.PHASECHK.TRANS64.TRYWAIT P0, [R7+URZ], R2 ;  /* 0x00000002070075a7 */ /* 0x000264000800017f */
[----:B-1----:R-:W-:Y:S05]  /*13240*/  @!P0 NANOSLEEP.SYNCS 0x989680 ;  /* 0x009896800000895d */ /* 0x002fea0003900000 */
[----:B------:R-:W1:Y:S02]  /*13250*/  @!P0 SYNCS.PHASECHK.TRANS64 P0, [R7+URZ], R2 ;  /* 0x00000002070085a7 */ /* 0x000e64000800007f */
[----:B-1----:R-:W-:Y:S05]  /*13260*/  @!P0 BRA `(.L_x_9887) ;  /* 0xfffffffc00f08947 */ /* 0x002fea000383ffff */
.L_x_9881:
[----:B------:R-:W-:Y:S05]  /*13270*/  BSYNC B0 ;  /* 0x0000000000007941 */ /* 0x000fea0003800000 */
.L_x_9880:
[----:B------:R-:W-:Y:S05]  /*13280*/  EXIT ;  /* 0x000000000000794d */ /* 0x000fea0003800000 */
.L_x_9791:
[----:B-1----:R-:W-:-:S04]  /*13290*/  MOV R3, UR47 ;  /* 0x0000002f00037c02 */ /* 0x002fc80008000f00 */
[----:B------:R1:W2:Y:S03]  /*132a0*/  SYNCS.PHASECHK.TRANS64.TRYWAIT P1, [R3+URZ+0x31c00], R0 ;  /* 0x031c0000030075a7 */ /* 0x0002a6000802017f */
[----:B--2---:R-:W-:Y:S05]  /*132b0*/  @!P1 NANOSLEEP.SYNCS 0x989680 ;  /* 0x009896800000995d */ /* 0x004fea0003900000 */
[----:B------:R-:W2:Y:S02]  /*132c0*/  @!P1 SYNCS.PHASECHK.TRANS64 P1, [R3+URZ+0x31c00], R0 ;  /* 0x031c0000030095a7 */ /* 0x000ea4000802007f */
[----:B--2---:R-:W-:Y:S05]  /*132d0*/  @!P1 BRA `(.L_x_9791) ;  /* 0xfffffffc00ec9947 */ /* 0x004fea000383ffff */
[----:B------:R-:W-:Y:S05]  /*132e0*/  BRA `(.L_x_9888) ;  /* 0xfffffee400107947 */ /* 0x000fea000383ffff */
.L_x_9795:
[----:B--2---:R2:W3:Y:S02]  /*132f0*/  SYNCS.PHASECHK.TRANS64.TRYWAIT P2, [R0+URZ+0x31c30], R3 ;  /* 0x031c3003000075a7 */ /* 0x0044e4000804017f */
[----:B---3--:R-:W-:Y:S05]  /*13300*/  @!P2 NANOSLEEP.SYNCS 0x989680 ;  /* 0x009896800000a95d */ /* 0x008fea0003900000 */
[----:B------:R-:W3:Y:S02]  /*13310*/  @!P2 SYNCS.PHASECHK.TRANS64 P2, [R0+URZ+0x31c30], R3 ;  /* 0x031c30030000a5a7 */ /* 0x000ee4000804007f */
[----:B---3--:R-:W-:Y:S05]  /*13320*/  @!P2 BRA `(.L_x_9795) ;  /* 0xfffffffc00f0a947 */ /* 0x008fea000383ffff */
[----:B------:R-:W-:Y:S05]  /*13330*/  BRA `(.L_x_9794) ;  /* 0xfffffee400387947 */ /* 0x000fea000383ffff */
.L_x_9800:
[----:B--2---:R-:W-:-:S04]  /*13340*/  IMAD.U32 R10, RZ, RZ, UR6 ;  /* 0x00000006ff0a7e24 */ /* 0x004fc8000f8e00ff */
[----:B------:R2:W3:Y:S03]  /*13350*/  SYNCS.PHASECHK.TRANS64.TRYWAIT P2, [R10+URZ+0x31c30], R9 ;  /* 0x031c30090a0075a7 */ /* 0x0004e6000804017f */
[----:B---3--:R-:W-:Y:S05]  /*13360*/  @!P2 NANOSLEEP.SYNCS 0x989680 ;  /* 0x009896800000a95d */ /* 0x008fea0003900000 */
[----:B------:R-:W3:Y:S02]  /*13370*/  @!P2 SYNCS.PHASECHK.TRANS64 P2, [R10+URZ+0x31c30], R9 ;  /* 0x031c30090a00a5a7 */ /* 0x000ee4000804007f */
[----:B---3--:R-:W-:Y:S05]  /*13380*/  @!P2 BRA `(.L_x_9800) ;  /* 0xfffffffc00eca947 */ /* 0x008fea000383ffff */
[----:B------:R-:W-:Y:S05]  /*13390*/  BRA `(.L_x_9797) ;  /* 0xffffff28009c7947 */ /* 0x000fea000383ffff */
.L_x_9804:
[----:B--2---:R-:W-:-:S04]  /*133a0*/  IMAD.U32 R10, RZ, RZ, UR6 ;  /* 0x00000006ff0a7e24 */ /* 0x004fc8000f8e00ff */
[----:B------:R2:W3:Y:S03]  /*133b0*/  SYNCS.PHASECHK.TRANS64.TRYWAIT P2, [R10+URZ+0x31c50], R9 ;  /* 0x031c50090a0075a7 */ /* 0x0004e6000804017f */
[----:B---3--:R-:W-:Y:S05]  /*133c0*/  @!P2 NANOSLEEP.SYNCS 0x989680 ;  /* 0x009896800000a95d */ /* 0x008fea0003900000 */
[----:B------:R-:W3:Y:S02]  /*133d0*/  @!P2 SYNCS.PHASECHK.TRANS64 P2, [R10+URZ+0x31c50], R9 ;  /* 0x031c50090a00a5a7 */ /* 0x000ee4000804007f */
[----:B---3--:R-:W-:Y:S05]  /*133e0*/  @!P2 BRA `(.L_x_9804) ;  /* 0xfffffffc00eca947 */ /* 0x008fea000383ffff */
[----:B------:R-:W-:Y:S05]  /*133f0*/  BRA `(.L_x_9801) ;  /* 0xffffff4000407947 */ /* 0x000fea000383ffff */
.L_x_9810:
[----:B--2---:R-:W-:-:S04]  /*13400*/  IMAD.U32 R7, RZ, RZ, UR6 ;  /* 0x00000006ff077e24 */ /* 0x004fc8000f8e00ff */
[----:B------:R2:W3:Y:S03]  /*13410*/  SYNCS.PHASECHK.TRANS64.TRYWAIT P2, [R7+URZ+0x31c30], R6 ;  /* 0x031c3006070075a7 */ /* 0x0004e6000804017f */
[----:B---3--:R-:W-:Y:S05]  /*13420*/  @!P2 NANOSLEEP.SYNCS 0x989680 ;  /* 0x009896800000a95d */ /* 0x008fea0003900000 */
[----:B------:R-:W3:Y:S02]  /*13430*/  @!P2 SYNCS.PHASECHK.TRANS64 P2, [R7+URZ+0x31c30], R6 ;  /* 0x031c30060700a5a7 */ /* 0x000ee4000804007f */
[----:B---3--:R-:W-:Y:S05]  /*13440*/  @!P2 BRA `(.L_x_9810) ;  /* 0xfffffffc00eca947 */ /* 0x008fea000383ffff */
[----:B------:R-:W-:Y:S05]  /*13450*/  BRA `(.L_x_9807) ;  /* 0xffffff7400347947 */ /* 0x000fea000383ffff */
.L_x_9814:
[----:B--2---:R-:W-:-:S04]  /*13460*/  IMAD.U32 R7, RZ, RZ, UR6 ;  /* 0x00000006ff077e24 */ /* 0x004fc8000f8e00ff */
[----:B------:R2:W3:Y:S03]  /*13470*/  SYNCS.PHASECHK.TRANS64.TRYWAIT P2, [R7+URZ+0x31c50], R6 ;  /* 0x031c5006070075a7 */ /* 0x0004e6000804017f */
[----:B---3--:R-:W-:Y:S05]  /*13480*/  @!P2 NANOSLEEP.SYNCS 0x989680 ;  /* 0x009896800000a95d */ /* 0x008fea0003900000 */
[----:B------:R-:W3:Y:S02]  /*13490*/  @!P2 SYNCS.PHASECHK.TRANS64 P2, [R7+URZ+0x31c50], R6 ;  /* 0x031c50060700a5a7 */ /* 0x000ee4000804007f */
[----:B---3--:R-:W-:Y:S05]  /*134a0*/  @!P2 BRA `(.L_x_9814) ;  /* 0xfffffffc00eca947 */ /* 0x008fea000383ffff */
[----:B------:R-:W-:Y:S05]  /*134b0*/  BRA `(.L_x_9811) ;  /* 0xffffff8800d87947 */ /* 0x000fea000383ffff */
.L_x_9819:
[----:B---3--:R-:W-:-:S04]  /*134c0*/  MOV R5, UR10 ;  /* 0x0000000a00057c02 */ /* 0x008fc80008000f00 */
[----:B------:R3:W4:Y:S03]  /*134d0*/  SYNCS.PHASECHK.TRANS64.TRYWAIT P0, [R5+URZ+0x31c50], R4 ;  /* 0x031c5004050075a7 */ /* 0x000726000800017f */
[----:B----4-:R-:W-:Y:S05]  /*134e0*/  @!P0 NANOSLEEP.SYNCS 0x989680 ;  /* 0x009896800000895d */ /* 0x010fea0003900000 */
[----:B------:R-:W4:Y:S02]  /*134f0*/  @!P0 SYNCS.PHASECHK.TRANS64 P0, [R5+URZ+0x31c50], R4 ;  /* 0x031c5004050085a7 */ /* 0x000f24000800007f */
[----:B----4-:R-:W-:Y:S05]  /*13500*/  @!P0 BRA `(.L_x_9819) ;  /* 0xfffffffc00ec8947 */ /* 0x010fea000383ffff */
[----:B------:R-:W-:Y:S05]  /*13510*/  BRA `(.L_x_9818) ;  /* 0xffffffb000f87947 */ /* 0x000fea000383ffff */
.L_x_9839:
[----:B------:R-:W-:Y:S02]  /*13520*/  IMAD.MOV.U32 R13, RZ, RZ, R16 ;  /* 0x000000ffff0d7224 */ /* 0x000fe400078e0010 */
[----:B------:R-:W-:Y:S02]  /*13530*/  IMAD.MOV.U32 R12, RZ, RZ, RZ ;  /* 0x000000ffff0c7224 */ /* 0x000fe400078e00ff */
[----:B------:R-:W-:Y:S02]  /*13540*/  IMAD.MOV.U32 R11, RZ, RZ, 0x1f ;  /* 0x0000001fff0b7424 */ /* 0x000fe400078e00ff */
[----:B------:R-:W-:-:S07]  /*13550*/  IMAD.MOV.U32 R15, RZ, RZ, -0x1 ;  /* 0xffffffffff0f7424 */ /* 0x000fce00078e00ff */
[----:B------:R-:W-:Y:S05]  /*13560*/  WARPSYNC.COLLECTIVE R15, `(.L_x_9889) ;  /* 0x000000000f087348 */ /* 0x000fea0003c00000 */
[----:B------:R1:W2:Y:S02]  /*13570*/  SHFL.IDX P6, R14, R13, R12, R11 ;  /* 0x0000000c0d0e7389 */ /* 0x0002a400000c000b */
[----:B-12---:R-:W-:Y:S01]  /*13580*/  ENDCOLLECTIVE ;  /* 0x000000000000791b */ /* 0x006fe20003800000 */
.L_x_9889:
[----:B------:R-:W-:Y:S05]  /*13590*/  BRA `(.L_x_9890) ;  /* 0xffffffd800587947 */ /* 0x000fea000383ffff */
.L_x_9840:
[----:B------:R-:W-:Y:S01]  /*135a0*/  BSSY B0, `(.L_x_9891) ;  /* 0x0000006000007945 */ /* 0x000fe20003800000 */
[----:B------:R-:W-:-:S07]  /*135b0*/  MOV R15, 0xffffffff ;  /* 0xffffffff000f7802 */ /* 0x000fce0000000f00 */
[----:B------:R-:W-:Y:S05]  /*135c0*/  WARPSYNC.COLLECTIVE R15, `(.L_x_9892) ;  /* 0x000000000f0c7348 */ /* 0x000fea0003c00000 */
[----:B------:R-:W-:Y:S02]  /*135d0*/  ELECT P6, UR62, PT ;  /* 0x00000000003e782f */ /* 0x000fe400038c0000 */
[----:B------:R-:W-:Y:S01]  /*135e0*/  MOV R14, UR62 ;  /* 0x0000003e000e7c02 */ /* 0x000fe20008000f00 */
[----:B------:R-:W-:Y:S10]  /*135f0*/  ENDCOLLECTIVE ;  /* 0x000000000000791b */ /* 0x000ff40003800000 */
.L_x_9892:
[----:B------:R-:W-:Y:S05]  /*13600*/  BSYNC B0 ;  /* 0x0000000000007941 */ /* 0x000fea0003800000 */
.L_x_9891:
[----:B------:R-:W-:Y:S05]  /*13610*/  BRA `(.L_x_9893) ;  /* 0xffffffd800487947 */ /* 0x000fea000383ffff */
.L_x_9843:
[----:B--2---:R2:W3:Y:S02]  /*13620*/  SYNCS.PHASECHK.TRANS64.TRYWAIT P2, [R13+URZ+0x31c40], R12 ;  /* 0x031c400c0d0075a7 */ /* 0x0044e4000804017f */
[----:B---3--:R-:W-:Y:S05]  /*13630*/  @!P2 NANOSLEEP.SYNCS 0x989680 ;  /* 0x009896800000a95d */ /* 0x008fea0003900000 */
[----:B------:R-:W3:Y:S02]  /*13640*/  @!P2 SYNCS.PHASECHK.TRANS64 P2, [R13+URZ+0x31c40], R12 ;  /* 0x031c400c0d00a5a7 */ /* 0x000ee4000804007f */
[----:B---3--:R-:W-:Y:S05]  /*13650*/  @!P2 BRA `(.L_x_9843) ;  /* 0xfffffffc00f0a947 */ /* 0x008fea000383ffff */
[----:B------:R-:W-:Y:S05]  /*13660*/  BRA `(.L_x_9894) ;  /* 0xffffffd800a07947 */ /* 0x000fea000383ffff */
.L_x_9845:
[----:B-1----:R1:W3:Y:S02]  /*13670*/  SYNCS.PHASECHK.TRANS64.TRYWAIT P2, [R24+URZ+0x31c20], R7 ;  /* 0x031c2007180075a7 */ /* 0x0022e4000804017f */
[----:B---3--:R-:W-:Y:S05]  /*13680*/  @!P2 NANOSLEEP.SYNCS 0x989680 ;  /* 0x009896800000a95d */ /* 0x008fea0003900000 */
[----:B------:R-:W3:Y:S02]  /*13690*/  @!P2 SYNCS.PHASECHK.TRANS64 P2, [R24+URZ+0x31c20], R7 ;  /* 0x031c20071800a5a7 */ /* 0x000ee4000804007f */
[----:B---3--:R-:W-:Y:S05]  /*136a0*/  @!P2 BRA `(.L_x_9845) ;  /* 0xfffffffc00f0a947 */ /* 0x008fea000383ffff */
[----:B------:R-:W-:Y:S05]  /*136b0*/  BRA `(.L_x_9895) ;  /* 0xffffffdc00b87947 */ /* 0x000fea000383ffff */
.L_x_9851:
[----:B-1----:R1:W2:Y:S02]  /*136c0*/  SYNCS.PHASECHK.TRANS64.TRYWAIT P3, [R3+URZ+0x31c40], R2 ;  /* 0x031c4002030075a7 */ /* 0x0022a4000806017f */
[----:B--2---:R-:W-:Y:S05]  /*136d0*/  @!P3 NANOSLEEP.SYNCS 0x989680 ;  /* 0x009896800000b95d */ /* 0x004fea0003900000 */
[----:B------:R-:W2:Y:S02]  /*136e0*/  @!P3 SYNCS.PHASECHK.TRANS64 P3, [R3+URZ+0x31c40], R2 ;  /* 0x031c40020300b5a7 */ /* 0x000ea4000806007f */
[----:B--2---:R-:W-:Y:S05]  /*136f0*/  @!P3 BRA `(.L_x_9851) ;  /* 0xfffffffc00f0b947 */ /* 0x004fea000383ffff */
[----:B------:R-:W-:Y:S05]  /*13700*/  BRA `(.L_x_9896) ;  /* 0xffffffe000487947 */ /* 0x000fea000383ffff */
.L_x_9853:
[----:B-1----:R1:W2:Y:S02]  /*13710*/  SYNCS.PHASECHK.TRANS64.TRYWAIT P3, [R2+URZ+0x60], R3 ;  /* 0x00006003020075a7 */ /* 0x0022a4000806017f */
[----:B--2---:R-:W-:Y:S05]  /*13720*/  @!P3 NANOSLEEP.SYNCS 0x989680 ;  /* 0x009896800000b95d */ /* 0x004fea0003900000 */
[----:B------:R-:W2:Y:S02]  /*13730*/  @!P3 SYNCS.PHASECHK.TRANS64 P3, [R2+URZ+0x60], R3 ;  /* 0x000060030200b5a7 */ /* 0x000ea4000806007f */
[----:B--2---:R-:W-:Y:S05]  /*13740*/  @!P3 BRA `(.L_x_9853) ;  /* 0xfffffffc00f0b947 */ /* 0x004fea000383ffff */
[----:B------:R-:W-:Y:S05]  /*13750*/  BRA `(.L_x_9897) ;  /* 0xffffffe000c47947 */ /* 0x000fea000383ffff */
.L_x_9859:
[----:B-1----:R1:W2:Y:S02]  /*13760*/  SYNCS.PHASECHK.TRANS64.TRYWAIT P3, [R10+URZ+0x31c40], R3 ;  /* 0x031c40030a0075a7 */ /* 0x0022a4000806017f */
[----:B--2---:R-:W-:Y:S05]  /*13770*/  @!P3 NANOSLEEP.SYNCS 0x989680 ;  /* 0x009896800000b95d */ /* 0x004fea0003900000 */
[----:B------:R-:W2:Y:S02]  /*13780*/  @!P3 SYNCS.PHASECHK.TRANS64 P3, [R10+URZ+0x31c40], R3 ;  /* 0x031c40030a00b5a7 */ /* 0x000ea4000806007f */
[----:B--2---:R-:W-:Y:S05]  /*13790*/  @!P3 BRA `(.L_x_9859) ;  /* 0xfffffffc00f0b947 */ /* 0x004fea000383ffff */
[----:B------:R-:W-:Y:S05]  /*137a0*/  BRA `(.L_x_9898) ;  /* 0xffffffe400e87947 */ /* 0x000fea000383ffff */
.L_x_9861:
[----:B-1----:R1:W2:Y:S02]  /*137b0*/  SYNCS.PHASECHK.TRANS64.TRYWAIT P3, [R3+URZ+0x60], R22 ;  /* 0x00006016030075a7 */ /* 0x0022a4000806017f */
[----:B--2---:R-:W-:Y:S05]  /*137c0*/  @!P3 NANOSLEEP.SYNCS 0x989680 ;  /* 0x009896800000b95d */ /* 0x004fea0003900000 */
[----:B------:R-:W2:Y:S02]  /*137d0*/  @!P3 SYNCS.PHASECHK.TRANS64 P3, [R3+URZ+0x60], R22 ;  /* 0x000060160300b5a7 */ /* 0x000ea4000806007f */
[----:B--2---:R-:W-:Y:S05]  /*137e0*/  @!P3 BRA `(.L_x_9861) ;  /* 0xfffffffc00f0b947 */ /* 0x004fea000383ffff */
[----:B------:R-:W-:Y:S05]  /*137f0*/  BRA `(.L_x_9899) ;  /* 0xffffffe800647947 */ /* 0x000fea000383ffff */
.L_x_9866:
[----:B-1----:R1:W2:Y:S02]  /*13800*/  SYNCS.PHASECHK.TRANS64.TRYWAIT P3, [R3+URZ+0x31c40], R10 ;  /* 0x031c400a030075a7 */ /* 0x0022a4000806017f */
[----:B--2---:R-:W-:Y:S05]  /*13810*/  @!P3 NANOSLEEP.SYNCS 0x989680 ;  /* 0x009896800000b95d */ /* 0x004fea0003900000 */
[----:B------:R-:W2:Y:S02]  /*13820*/  @!P3 SYNCS.PHASECHK.TRANS64 P3, [R3+URZ+0x31c40], R10 ;  /* 0x031c400a0300b5a7 */ /* 0x000ea4000806007f */
[----:B--2---:R-:W-:Y:S05]  /*13830*/  @!P3 BRA `(.L_x_9866) ;  /* 0xfffffffc00f0b947 */ /* 0x004fea000383ffff */
[----:B------:R-:W-:Y:S05]  /*13840*/  BRA `(.L_x_9900) ;  /* 0xffffffec00647947 */ /* 0x000fea000383ffff */
.L_x_9868:
[----:B-1----:R1:W2:Y:S02]  /*13850*/  SYNCS.PHASECHK.TRANS64.TRYWAIT P3, [R3+URZ+0x60], R6 ;  /* 0x00006006030075a7 */ /* 0x0022a4000806017f */
[----:B--2---:R-:W-:Y:S05]  /*13860*/  @!P3 NANOSLEEP.SYNCS 0x989680 ;  /* 0x009896800000b95d */ /* 0x004fea0003900000 */
[----:B------:R-:W2:Y:S02]  /*13870*/  @!P3 SYNCS.PHASECHK.TRANS64 P3, [R3+URZ+0x60], R6 ;  /* 0x000060060300b5a7 */ /* 0x000ea4000806007f */
[----:B--2---:R-:W-:Y:S05]  /*13880*/  @!P3 BRA `(.L_x_9868) ;  /* 0xfffffffc00f0b947 */ /* 0x004fea000383ffff */
[----:B------:R-:W-:Y:S05]  /*13890*/  BRA `(.L_x_9901) ;  /* 0xffffffec00e87947 */ /* 0x000fea000383ffff */
.L_x_9875:
[----:B-1----:R1:W2:Y:S02]  /*138a0*/  SYNCS.PHASECHK.TRANS64.TRYWAIT P0, [R3+URZ+0x31c60], R0 ;  /* 0x031c6000030075a7 */ /* 0x0022a4000800017f */
[----:B--2---:R-:W-:Y:S05]  /*138b0*/  @!P0 NANOSLEEP.SYNCS 0x989680 ;  /* 0x009896800000895d */ /* 0x004fea0003900000 */
[----:B------:R-:W2:Y:S02]  /*138c0*/  @!P0 SYNCS.PHASECHK.TRANS64 P0, [R3+URZ+0x31c60], R0 ;  /* 0x031c6000030085a7 */ /* 0x000ea4000800007f */
[----:B--2---:R-:W-:Y:S05]  /*138d0*/  @!P0 BRA `(.L_x_9875) ;  /* 0xfffffffc00f08947 */ /* 0x004fea000383ffff */
[----:B------:R-:W-:Y:S05]  /*138e0*/  BRA `(.L_x_9902) ;  /* 0xfffffff000cc7947 */ /* 0x000fea000383ffff */
.L_x_9877:
[----:B------:R-:W-:Y:S01]  /*138f0*/  BSSY B0, `(.L_x_9903) ;  /* 0x0000007000007945 */ /* 0x000fe20003800000 */
[----:B------:R-:W-:Y:S02]  /*13900*/  IMAD.MOV.U32 R12, RZ, RZ, RZ ;  /* 0x000000ffff0c7224 */ /* 0x000fe400078e00ff */
[----:B------:R-:W-:Y:S02]  /*13910*/  IMAD.MOV.U32 R11, RZ, RZ, 0x1f ;  /* 0x0000001fff0b7424 */ /* 0x000fe400078e00ff */
[----:B------:R-:W-:-:S07]  /*13920*/  IMAD.MOV.U32 R15, RZ, RZ, -0x1 ;  /* 0xffffffffff0f7424 */ /* 0x000fce00078e00ff */
[----:B------:R-:W-:Y:S05]  /*13930*/  WARPSYNC.COLLECTIVE R15, `(.L_x_9904) ;  /* 0x000000000f087348 */ /* 0x000fea0003c00000 */
[----:B------:R1:W2:Y:S02]  /*13940*/  SHFL.IDX P6, R14, R13, R12, R11 ;  /* 0x0000000c0d0e7389 */ /* 0x0002a400000c000b */
[----:B-12---:R-:W-:Y:S01]  /*13950*/  ENDCOLLECTIVE ;  /* 0x000000000000791b */ /* 0x006fe20003800000 */
.L_x_9904:
[----:B------:R-:W-:Y:S05]  /*13960*/  BSYNC B0 ;  /* 0x0000000000007941 */ /* 0x000fea0003800000 */
.L_x_9903:
[----:B------:R-:W-:Y:S05]  /*13970*/  BRA `(.L_x_9905) ;  /* 0xfffffff400587947 */ /* 0x000fea000383ffff */
.L_x_9879:
[----:B--2---:R2:W3:Y:S02]  /*13980*/  SYNCS.PHASECHK.TRANS64.TRYWAIT P0, [R9+URZ+0x31c20], R0 ;  /* 0x031c2000090075a7 */ /* 0x0044e4000800017f */
[----:B---3--:R-:W-:Y:S05]  /*13990*/  @!P0 NANOSLEEP.SYNCS 0x989680 ;  /* 0x009896800000895d */ /* 0x008fea0003900000 */
[----:B------:R-:W3:Y:S02]  /*139a0*/  @!P0 SYNCS.PHASECHK.TRANS64 P0, [R9+URZ+0x31c20], R0 ;  /* 0x031c2000090085a7 */ /* 0x000ee4000800007f */
[----:B---3--:R-:W-:Y:S05]  /*139b0*/  @!P0 BRA `(.L_x_9879) ;  /* 0xfffffffc00f08947 */ /* 0x008fea000383ffff */
[----:B------:R-:W-:Y:S05]  /*139c0*/  BRA `(.L_x_9906) ;  /* 0xfffffff4009c7947 */ /* 0x000fea000383ffff */
.L_x_9883:
[----:B--2---:R2:W3:Y:S02]  /*139d0*/  SYNCS.PHASECHK.TRANS64.TRYWAIT P0, [R5+URZ], R4 ;  /* 0x00000004050075a7 */ /* 0x0044e4000800017f */
[----:B---3--:R-:W-:Y:S05]  /*139e0*/  @!P0 NANOSLEEP.SYNCS 0x989680 ;  /* 0x009896800000895d */ /* 0x008fea0003900000 */
[----:B------:R-:W3:Y:S02]  /*139f0*/  @!P0 SYNCS.PHASECHK.TRANS64 P0, [R5+URZ], R4 ;  /* 0x00000004050085a7 */ /* 0x000ee4000800007f */
[----:B---3--:R-:W-:Y:S05]  /*13a00*/  @!P0 BRA `(.L_x_9883) ;  /* 0xfffffffc00f08947 */ /* 0x008fea000383ffff */
[----:B------:R-:W-:Y:S05]  /*13a10*/  BRA `(.L_x_9907) ;  /* 0xfffffff400e07947 */ /* 0x000fea000383ffff */
.L_x_9884:
[----:B---3--:R3:W4:Y:S02]  /*13a20*/  SYNCS.PHASECHK.TRANS64.TRYWAIT P0, [R3+URZ], R2 ;  /* 0x00000002030075a7 */ /* 0x008724000800017f */
[----:B----4-:R-:W-:Y:S05]  /*13a30*/  @!P0 NANOSLEEP.SYNCS 0x989680 ;  /* 0x009896800000895d */ /* 0x010fea0003900000 */
[----:B------:R-:W4:Y:S02]  /*13a40*/  @!P0 SYNCS.PHASECHK.TRANS64 P0, [R3+URZ], R2 ;  /* 0x00000002030085a7 */ /* 0x000f24000800007f */
[----:B----4-:R-:W-:Y:S05]  /*13a50*/  @!P0 BRA `(.L_x_9884) ;  /* 0xfffffffc00f08947 */ /* 0x010fea000383ffff */
[----:B------:R-:W-:Y:S05]  /*13a60*/  BRA `(.L_x_9908) ;  /* 0xfffffff400d47947 */ /* 0x000fea000383ffff */
.L_x_9886:
[----:B----4-:R4:W1:Y:S02]  /*13a70*/  SYNCS.PHASECHK.TRANS64.TRYWAIT P0, [R19+URZ], R4 ;  /* 0x00000004130075a7 */ /* 0x010864000800017f */
[----:B-1----:R-:W-:Y:S05]  /*13a80*/  @!P0 NANOSLEEP.SYNCS 0x989680 ;  /* 0x009896800000895d */ /* 0x002fea0003900000 */
[----:B------:R-:W1:Y:S02]  /*13a90*/  @!P0 SYNCS.PHASECHK.TRANS64 P0, [R19+URZ], R4 ;  /* 0x00000004130085a7 */ /* 0x000e64000800007f */
[----:B-1----:R-:W-:Y:S05]  /*13aa0*/  @!P0 BRA `(.L_x_9886) ;  /* 0xfffffffc00f08947 */ /* 0x002fea000383ffff */
[----:B------:R-:W-:Y:S05]  /*13ab0*/  BRA `(.L_x_9909) ;  /* 0xfffffff400d87947 */ /* 0x000fea000383ffff */
.L_x_9910:
        /* <DEDUP_REMOVED lines=12> */
.L_x_12782:


//--------------------- .text._ZN7cutlass13device_kernelIN5flash11enable_sm90INS1_16FlashAttnFwdSm90INS1_25CollectiveMainloopFwdSm90ILi2EN4cute5tupleIJNS5_1CILi1EEES8_S8_EEENS6_IJNS7_ILi192EEENS7_ILi144EEENS7_ILi96EEEEEELi96ENS_6half_tEfNS_4arch4Sm90ELb1ELb0ELb1ELb1ELb0ELb0ELb0ELb0ELb1ELb0ELb0ELb0EEENS1_21CollectiveEpilogueFwdINS6_IJSA_SC_SB_EEES9_SE_SG_Li384ELb1ELb0ELb0ELb0EEENS1_36VarlenDynamicPersistentTileSchedulerILi192ELi144ELi384ELi32ELb0ELb0ELb1ELb1ELb1ELb1EEEEEEEEEvNT_6ParamsE --------------------------
	.section	.text._ZN7cutlass13device_kernelIN5flash11enable_sm90INS1_16FlashAttnFwdSm90INS1_25CollectiveMainloopFwdSm90ILi2EN4cute5tupleIJNS5_1CILi1EEES8_S8_EEENS6_IJNS7_ILi192EEENS7_ILi144EEENS7_ILi96EEEEEELi96ENS_6half_tEfNS_4arch4Sm90ELb1ELb0ELb1ELb1ELb0ELb0ELb0ELb0ELb1ELb0ELb0ELb0EEENS1_21CollectiveEpilogueFwdINS6_IJSA_SC_SB_EEES9_SE_SG_Li384ELb1ELb0ELb0ELb0EEENS1_36VarlenDynamicPersistentTileSchedulerILi192ELi144ELi384ELi32ELb0ELb0ELb1ELb1ELb1ELb1EEEEEEEEEvNT_6ParamsE,"ax",@progbits
	.align	128
.text._ZN7cutlass13device_kernelIN5flash11enable_sm90INS1_16FlashAttnFwdSm90INS1_25CollectiveMainloopFwdSm90ILi2EN4cute5tupleIJNS5_1CILi1EEES8_S8_EEENS6_IJNS7_ILi192EEENS7_ILi144EEENS7_ILi96EEEEEELi96ENS_6half_tEfNS_4arch4Sm90ELb1ELb0ELb1ELb1ELb0ELb0ELb0ELb0ELb1ELb0ELb0ELb0EEENS1_21CollectiveEpilogueFwdINS6_IJSA_SC_SB_EEES9_SE_SG_Li384ELb1ELb0ELb0ELb0EEENS1_36VarlenDynamicPersistentTileSchedulerILi192ELi144ELi384ELi32ELb0ELb0ELb1ELb1ELb1ELb1EEEEEEEEEvNT_6ParamsE:
        .type           _ZN7cutlass13device_kernelIN5flash11enable_sm90INS1_16FlashAttnFwdSm90INS1_25CollectiveMainloopFwdSm90ILi2EN4cute5tupleIJNS5_1CILi1EEES8_S8_EEENS6_IJNS7_ILi192EEENS7_ILi144EEENS7_ILi96EEEEEELi96ENS_6half_tEfNS_4arch4Sm90ELb1ELb0ELb1ELb1ELb0ELb0ELb0ELb0ELb1ELb0ELb0ELb0EEENS1_21CollectiveEpilogueFwdINS6_IJSA_SC_SB_EEES9_SE_SG_Li384ELb1ELb0ELb0ELb0EEENS1_36VarlenDynamicPersistentTileSchedulerILi192ELi144ELi384ELi32ELb0ELb0ELb1ELb1ELb1ELb1EEEEEEEEEvNT_6ParamsE,@function
        .size           _ZN7cutlass13device_kernelIN5flash11enable_sm90INS1_16FlashAttnFwdSm90INS1_25CollectiveMainloopFwdSm90ILi2EN4cute5tupleIJNS5_1CILi1EEES8_S8_EEENS6_IJNS7_ILi192EEENS7_ILi144EEENS7_ILi96EEEEEELi96ENS_6half_tEfNS_4arch4Sm90ELb1ELb0ELb1ELb1ELb0ELb0ELb0ELb0ELb1ELb0ELb0ELb0EEENS1_21CollectiveEpilogueFwdINS6_IJSA_SC_SB_EEES9_SE_SG_Li384ELb1ELb0ELb0ELb0EEENS1_36VarlenDynamicPersistentTileSchedulerILi192ELi144ELi384ELi32ELb0ELb0ELb1ELb1ELb1ELb1EEEEEEEEEvNT_6ParamsE,(.L_x_12783 - _ZN7cutlass13device_kernelIN5flash11enable_sm90INS1_16FlashAttnFwdSm90INS1_25CollectiveMainloopFwdSm90ILi2EN4cute5tupleIJNS5_1CILi1EEES8_S8_EEENS6_IJNS7_ILi192EEENS7_ILi144EEENS7_ILi96EEEEEELi96ENS_6half_tEfNS_4arch4Sm90ELb1ELb0ELb1ELb1ELb0ELb0ELb0ELb0ELb1ELb0ELb0ELb0EEENS1_21CollectiveEpilogueFwdINS6_IJSA_SC_SB_EEES9_SE_SG_Li384ELb1ELb0ELb0ELb0EEENS1_36VarlenDynamicPersistentTileSchedulerILi192ELi144ELi384ELi32ELb0ELb0ELb1ELb1ELb1ELb1EEEEEEEEEvNT_6ParamsE)
        .other          _ZN7cutlass13device_kernelIN5flash11enable_sm90INS1_16FlashAttnFwdSm90INS1_25CollectiveMainloopFwdSm90ILi2EN4cute5tupleIJNS5_1CILi1EEES8_S8_EEENS6_IJNS7_ILi192EEENS7_ILi144EEENS7_ILi96EEEEEELi96ENS_6half_tEfNS_4arch4Sm90ELb1ELb0ELb1ELb1ELb0ELb0ELb0ELb0ELb1ELb0ELb0ELb0EEENS1_21CollectiveEpilogueFwdINS6_IJSA_SC_SB_EEES9_SE_SG_Li384ELb1ELb0ELb0ELb0EEENS1_36VarlenDynamicPersistentTileSchedulerILi192ELi144ELi384ELi32ELb0ELb0ELb1ELb1ELb1ELb1EEEEEEEEEvNT_6ParamsE,@"STO_CUDA_ENTRY STV_DEFAULT"
_ZN7cutlass13device_kernelIN5flash11enable_sm90INS1_16FlashAttnFwdSm90INS1_25CollectiveMainloopFwdSm90ILi2EN4cute5tupleIJNS5_1CILi1EEES8_S8_EEENS6_IJNS7_ILi192EEENS7_ILi144EEENS7_ILi96EEEEEELi96ENS_6half_tEfNS_4arch4Sm90ELb1ELb0ELb1ELb1ELb0ELb0ELb0ELb0ELb1ELb0ELb0ELb0EEENS1_21CollectiveEpilogueFwdINS6_IJSA_SC_SB_EEES9_SE_SG_Li384ELb1ELb0ELb0ELb0EEENS1_36VarlenDynamicPersistentTileSchedulerILi192ELi144ELi384ELi32ELb0ELb0ELb1ELb1ELb1ELb1EEEEEEEEEvNT_6ParamsE:
        /* <DEDUP_REMOVED lines=21> */
.L_x_9912:
[----:B------:R-:W-:Y:S05]  /*0150*/  BSYNC B0 ;  /* 0x0000000000007941 */ /* 0x000fea0003800000 */
.L_x_9911:
        /* <DEDUP_REMOVED lines=41> */
.L_x_9913:
        /* <DEDUP_REMOVED lines=22> */
.L_x_9914:
        /* <DEDUP_REMOVED lines=18> */
.L_x_9915:
        /* <DEDUP_REMOVED lines=22> */
.L_x_9916:
        /* <DEDUP_REMOVED lines=22> */
.L_x_9917:
        /* <DEDUP_REMOVED lines=8> */
.L_x_9919:
[----:B------:R-:W-:-:S08]  /*09b0*/  NOP ;  /* 0x0000000000007918 */ /* 0x000fd00000000000 */
[----:B------:R-:W1:Y:S02]  /*09c0*/  USETMAXREG.TRY_ALLOC.CTAPOOL UP0, 0xa0 ;  /* 0x000000a0000079c8 */ /* 0x000e640008000600 */
[----:B-1----:R-:W-:-:S13]  /*09d0*/  PLOP3.LUT P0, PT, PT, PT, UP0, 0x80, 0x0 ;  /* 0x000000000000781c */ /* 0x002fda0003f0f008 */
[----:B------:R-:W-:Y:S05]  /*09e0*/  @!P0 BRA `(.L_x_9919) ;  /* 0xfffffffc00f08947 */ /* 0x000fea000383ffff */
[----:B0-----:R-:W0:Y:S01]  /*09f0*/  S2R R2, SR_TID.X ;  /* 0x0000000000027919 */ /* 0x001e220000002100 */
        /* <DEDUP_REMOVED lines=13> */
[----:B------:R-:W2:Y:S01]  /*0ad0*/  LDL R3, [R1+0xc] ;  /* 0x00000c0001037983 */ /* 0x000ea20000100800 */
[----:B------:R-:W-:Y:S01]  /*0ae0*/  VIADD R157, R2, 0xffffff80 ;  /* 0xffffff80029d7836 */ /* 0x000fe20000000000 */
[----:B------:R-:W-:Y:S01]  /*0af0*/  R2UR UR5, R29 ;  /* 0x000000001d0572ca */ /* 0x000fe200000e0000 */
[----:B------:R-:W-:Y:S01]  /*0b00*/  UMOV UR60, URZ ;  /* 0x0000003f003c7c82 */ /* 0x000fe20008000000 */
[----:B------:R-:W-:Y:S02]  /*0b10*/  UMOV UR36, URZ ;  /* 0x0000003f00247c82 */ /* 0x000fe40008000000 */
[----:B------:R-:W-:-:S04]  /*0b20*/  SHF.R.S32.HI R0, RZ, 0x1f, R157 ;  /* 0x0000001fff007819 */ /* 0x000fc8000001149d */
[CC--:B------:R-:W-:Y:S02]  /*0b30*/  LEA.HI R2, R0.reuse, R157.reuse, RZ, 0x4 ;  /* 0x0000009d00027211 */ /* 0x0c0fe400078f20ff */
[----:B------:R-:W-:Y:S02]  /*0b40*/  LEA.HI R154, R0, R157, RZ, 0x7 ;  /* 0x0000009d009a7211 */ /* 0x000fe400078f38ff */
[----:B------:R-:W-:Y:S01]  /*0b50*/  SHF.R.S32.HI R5, RZ, 0x4, R2 ;  /* 0x00000004ff057819 */ /* 0x000fe20000011402 */
[----:B------:R-:W-:Y:S01]  /*0b60*/  IMAD.U32 R17, RZ, RZ, UR5 ;  /* 0x00000005ff117e24 */ /* 0x000fe2000f8e00ff */
[C---:B------:R-:W-:Y:S02]  /*0b70*/  LOP3.LUT R4, R2.reuse, 0xfffffff0, RZ, 0xc0, !PT ;  /* 0xfffffff002047812 */ /* 0x040fe400078ec0ff */
[----:B------:R-:W-:Y:S02]  /*0b80*/  LEA.HI R2, R2, R5, RZ, 0x1 ;  /* 0x0000000502027211 */ /* 0x000fe400078f08ff */
[----:B------:R-:W-:Y:S01]  /*0b90*/  LOP3.LUT R6, R154, 0xffffff80, RZ, 0xc0, !PT ;  /* 0xffffff809a067812 */ /* 0x000fe200078ec0ff */
[----:B------:R-:W-:Y:S01]  /*0ba0*/  IMAD.IADD R4, R157, 0x1, -R4 ;  /* 0x000000019d047824 */ /* 0x000fe200078e0a04 */
[----:B------:R-:W-:-:S02]  /*0bb0*/  LOP3.LUT R2, R2, 0x1ffffffe, RZ, 0xc0, !PT ;  /* 0x1ffffffe02027812 */ /* 0x000fc400078ec0ff */
[-C--:B------:R-:W-:Y:S01]  /*0bc0*/  LEA.HI R7, R0, R157.reuse, RZ, 0x5 ;  /* 0x0000009d00077211 */ /* 0x080fe200078f28ff */
[----:B------:R-:W-:Y:S01]  /*0bd0*/  IMAD.IADD R153, R157, 0x1, -R6 ;  /* 0x000000019d997824 */ /* 0x000fe200078e0a06 */
[----:B------:R-:W-:Y:S01]  /*0be0*/  SHF.R.S32.HI R154, RZ, 0x7, R154 ;  /* 0x00000007ff9a7819 */ /* 0x000fe2000001149a */
[----:B------:R-:W-:Y:S01]  /*0bf0*/  IMAD.IADD R2, R5, 0x1, -R2 ;  /* 0x0000000105027824 */ /* 0x000fe200078e0a02 */
[----:B------:R-:W-:Y:S02]  /*0c00*/  SHF.R.S32.HI R7, RZ, 0x5, R7 ;  /* 0x00000005ff077819 */ /* 0x000fe40000011407 */
[----:B------:R-:W-:Y:S01]  /*0c10*/  SHF.R.S32.HI R8, RZ, 0x1f, R153 ;  /* 0x0000001fff087819 */ /* 0x000fe20000011499 */
[----:B------:R-:W-:Y:S01]  /*0c20*/  IMAD.SHL.U32 R2, R2, 0x8, RZ ;  /* 0x0000000802027824 */ /* 0x000fe200078e00ff */
[----:B------:R-:W-:Y:S01]  /*0c30*/  LEA.HI R0, R0, R157, RZ, 0x2 ;  /* 0x0000009d00007211 */ /* 0x000fe200078f10ff */
[----:B------:R-:W-:Y:S01]  /*0c40*/  IMAD R155, R7, 0x10, R4 ;  /* 0x00000010079b7824 */ /* 0x000fe200078e0204 */
[----:B------:R-:W-:-:S02]  /*0c50*/  LEA.HI R9, R8, R153, RZ, 0x2 ;  /* 0x0000009908097211 */ /* 0x000fc400078f10ff */
[----:B------:R-:W-:Y:S01]  /*0c60*/  LEA.HI R8, R8, R153, RZ, 0x5 ;  /* 0x0000009908087211 */ /* 0x000fe200078f28ff */
[----:B------:R-:W-:Y:S01]  /*0c70*/  IMAD.U32 R155, R155, 0x20, R2 ;  /* 0x000000209b9b7824 */ /* 0x000fe200078e0002 */
[----:B------:R-:W-:Y:S02]  /*0c80*/  R2UR UR5, R30 ;  /* 0x000000001e0572ca */ /* 0x000fe400000e0000 */
[----:B------:R-:W-:Y:S02]  /*0c90*/  SHF.R.S32.HI R8, RZ, 0x5, R8 ;  /* 0x00000005ff087819 */ /* 0x000fe40000011408 */
[----:B------:R-:W-:Y:S02]  /*0ca0*/  SHF.R.S32.HI R146, RZ, 0x2, R0 ;  /* 0x00000002ff927819 */ /* 0x000fe40000011400 */
[----:B--2---:R-:W-:Y:S02]  /*0cb0*/  R2UR UR4, R3 ;  /* 0x00000000030472ca */ /* 0x004fe400000e0000 */
[----:B------:R-:W-:-:S04]  /*0cc0*/  SHF.R.S32.HI R3, RZ, 0x1f, R4 ;  /* 0x0000001fff037819 */ /* 0x000fc80000011404 */
[CC--:B------:R-:W-:Y:S02]  /*0cd0*/  LEA.HI R5, R3.reuse, R4.reuse, RZ, 0x3 ;  /* 0x0000000403057211 */ /* 0x0c0fe400078f18ff */
[----:B------:R-:W-:-:S03]  /*0ce0*/  LEA.HI R3, R3, R4, RZ, 0x2 ;  /* 0x0000000403037211 */ /* 0x000fc600078f10ff */
[----:B------:R-:W-:Y:S01]  /*0cf0*/  IMAD.SHL.U32 R6, R5, 0x10, RZ ;  /* 0x0000001005067824 */ /* 0x000fe200078e00ff */
[----:B------:R-:W-:Y:S01]  /*0d00*/  LOP3.LUT R5, R3, 0x7fffffc, RZ, 0xc0, !PT ;  /* 0x07fffffc03057812 */ /* 0x000fe200078ec0ff */
[----:B------:R-:W-:Y:S01]  /*0d10*/  ULOP3.LUT UR4, UR4, 0x1, URZ, 0xfc, !UPT ;  /* 0x0000000104047892 */ /* 0x000fe2000f8efc3f */
[----:B------:R-:W-:Y:S02]  /*0d20*/  SHF.R.S32.HI R3, RZ, 0x2, R3 ;  /* 0x00000002ff037819 */ /* 0x000fe40000011403 */
[----:B------:R-:W-:Y:S01]  /*0d30*/  LOP3.LUT R6, R6, 0x7fffff80, RZ, 0xc0, !PT ;  /* 0x7fffff8006067812 */ /* 0x000fe200078ec0ff */
[----:B------:R-:W-:Y:S01]  /*0d40*/  IMAD.IADD R5, R4, 0x1, -R5 ;  /* 0x0000000104057824 */ /* 0x000fe200078e0a05 */
[--C-:B------:R-:W-:Y:S01]  /*0d50*/  SHF.R.S32.HI R4, RZ, 0x1f, R9.reuse ;  /* 0x0000001fff047819 */ /* 0x100fe20000011409 */
[----:B------:R-:W-:Y:S01]  /*0d60*/  IMAD.SHL.U32 R3, R3, 0x40, RZ ;  /* 0x0000004003037824 */ /* 0x000fe200078e00ff */
[----:B------:R-:W-:Y:S01]  /*0d70*/  LEA R6, R7, R6, 0x8 ;  /* 0x0000000607067211 */ /* 0x000fe200078e40ff */
[----:B------:R-:W-:Y:S01]  /*0d80*/  IMAD.U32 R156, RZ, RZ, UR4 ;  /* 0x00000004ff9c7e24 */ /* 0x000fe2000f8e00ff */
[----:B------:R-:W-:Y:S01]  /*0d90*/  SHF.R.S32.HI R7, RZ, 0x2, R9 ;  /* 0x00000002ff077819 */ /* 0x000fe20000011409 */
[----:B------:R-:W-:Y:S01]  /*0da0*/  UMOV UR4, URZ ;  /* 0x0000003f00047c82 */ /* 0x000fe20008000000 */
[----:B------:R-:W-:Y:S01]  /*0db0*/  LOP3.LUT R3, R3, 0x40, RZ, 0xc0, !PT ;  /* 0x0000004003037812 */ /* 0x000fe200078ec0ff */
[----:B------:R-:W-:Y:S01]  /*0dc0*/  IMAD R6, R5, 0x10, R6 ;  /* 0x0000001005067824 */ /* 0x000fe200078e0206 */
[----:B------:R-:W-:Y:S01]  /*0dd0*/  LEA.HI R4, R4, R7, RZ, 0x3 ;  /* 0x0000000704047211 */ /* 0x000fe200078f18ff */
[----:B------:R-:W-:-:S03]  /*0de0*/  IMAD.HI R5, R154, 0x55555556, RZ ;  /* 0x555555569a057827 */ /* 0x000fc600078e02ff */
[----:B------:R-:W-:Y:S01]  /*0df0*/  LOP3.LUT R10, R4, 0xfffffff8, RZ, 0xc0, !PT ;  /* 0xfffffff8040a7812 */ /* 0x000fe200078ec0ff */
[----:B------:R-:W-:Y:S01]  /*0e00*/  IMAD.U32 R152, RZ, RZ, UR4 ;  /* 0x00000004ff987e24 */ /* 0x000fe2000f8e00ff */
[----:B------:R-:W-:Y:S02]  /*0e10*/  LOP3.LUT R4, R3, 0x8, R2, 0xf8, !PT ;  /* 0x0000000803047812 */ /* 0x000fe400078ef802 */
[----:B------:R-:W-:Y:S01]  /*0e20*/  SHF.R.U32.HI R3, RZ, 0x3, R3 ;  /* 0x00000003ff037819 */ /* 0x000fe20000011603 */
[----:B------:R-:W-:Y:S01]  /*0e30*/  IMAD.IADD R7, R7, 0x1, -R10 ;  /* 0x0000000107077824 */ /* 0x000fe200078e0a0a */
[----:B------:R-:W-:Y:S02]  /*0e40*/  LEA.HI R5, R5, R5, RZ, 0x1 ;  /* 0x0000000505057211 */ /* 0x000fe400078f08ff */
[----:B------:R-:W-:Y:S01]  /*0e50*/  LOP3.LUT R3, R4, R3, RZ, 0x3c, !PT ;  /* 0x0000000304037212 */ /* 0x000fe200078e3cff */
[----:B------:R-:W-:Y:S01]  /*0e60*/  IMAD R8, R8, 0x10, R7 ;  /* 0x0000001008087824 */ /* 0x000fe200078e0207 */
[----:B------:R-:W-:Y:S01]  /*0e70*/  LOP3.LUT R4, R0, 0x1ffffffc, RZ, 0xc0, !PT ;  /* 0x1ffffffc00047812 */ /* 0x000fe200078ec0ff */
[----:B------:R-:W-:-:S02]  /*0e80*/  IMAD R5, R5, -0x3, R154 ;  /* 0xfffffffd05057824 */ /* 0x000fc400078e029a */
[----:B------:R-:W-:Y:S01]  /*0e90*/  IMAD.IADD R2, R3, 0x1, R6 ;  /* 0x0000000103027824 */ /* 0x000fe200078e0206 */
[----:B------:R-:W-:Y:S01]  /*0ea0*/  LOP3.LUT R6, R9, 0x7ffffffc, RZ, 0xc0, !PT ;  /* 0x7ffffffc09067812 */ /* 0x000fe200078ec0ff */
[----:B------:R-:W-:Y:S02]  /*0eb0*/  IMAD.IADD R4, R157, 0x1, -R4 ;  /* 0x000000019d047824 */ /* 0x000fe400078e0a04 */
[----:B------:R-:W-:Y:S01]  /*0ec0*/  IMAD R144, R5, 0x40, R8 ;  /* 0x0000004005907824 */ /* 0x000fe200078e0208 */
[----:B------:R-:W-:Y:S01]  /*0ed0*/  LEA R2, R2, UR37, 0x1 ;  /* 0x0000002502027c11 */ /* 0x000fe2000f8e08ff */
[----:B------:R-:W-:Y:S01]  /*0ee0*/  IMAD.IADD R23, R153, 0x1, -R6 ;  /* 0x0000000199177824 */ /* 0x000fe200078e0a06 */
[----:B------:R-:W-:-:S07]  /*0ef0*/  SHF.L.U32 R22, R4, 0x3, RZ ;  /* 0x0000000304167819 */ /* 0x000fce00000006ff */
.L_x_9965:
[----:B0-2--5:R-:W0:Y:S01]  /*0f00*/  LDC.64 R4, c[0x0][0xc60] ;  /* 0x00031800ff047b82 */ /* 0x025e220000000a00 */
[----:B------:R-:W-:Y:S01]  /*0f10*/  ULDC.64 UR10, c[0x0][0x208] ;  /* 0x00008200000a7ab9 */ /* 0x000fe20000000a00 */
[----:B------:R-:W-:Y:S01]  /*0f20*/  ULDC.64 UR6, c[0x0][0xa28] ;  /* 0x00028a0000067ab9 */ /* 0x000fe20000000a00 */
[----:B------:R-:W-:Y:S01]  /*0f30*/  ULDC.64 UR8, c[0x0][0xa18] ;  /* 0x0002860000087ab9 */ /* 0x000fe20000000a00 */
[----:B0-----:R-:W-:-:S06]  /*0f40*/  IMAD.WIDE R4, R31, 0x4, R4 ;  /* 0x000000041f047825 */ /* 0x001fcc00078e0204 */
[----:B------:R-:W2:Y:S01]  /*0f50*/  LDG.E R4, desc[UR10][R4.64] ;  /* 0x0000000a04047981 */ /* 0x000ea2000c1e1900 */
        /* <DEDUP_REMOVED lines=16> */
[----:B------:R-:W-:Y:S01]  /*1060*/  ULDC.64 UR6, c[0x0][0x3f8] ;  /* 0x0000fe0000067ab9 */ /* 0x000fe20000000a00 */
[----:B-1----:R-:W-:-:S03]  /*1070*/  IMAD.U32 R6, RZ, RZ, UR8 ;  /* 0x00000008ff067e24 */ /* 0x002fc6000f8e00ff */
[----:B------:R-:W-:Y:S01]  /*1080*/  IMAD.U32 R7, RZ, RZ, UR9 ;  /* 0x00000009ff077e24 */ /* 0x000fe2000f8e00ff */
[----:B------:R-:W2:Y:S01]  /*1090*/  @P0 LDG.E R4, desc[UR10][R4.64] ;  /* 0x0000000a04040981 */ /* 0x000ea2000c1e1900 */
[----:B------:R-:W-:Y:S01]  /*10a0*/  UISETP.NE.U32.AND UP0, UPT, UR6, URZ, UPT ;  /* 0x0000003f0600728c */ /* 0x000fe2000bf05070 */
[----:B------:R-:W-:Y:S02]  /*10b0*/  ULDC UR8, c[0x0][0x2e0] ;  /* 0x0000b80000087ab9 */ /* 0x000fe40000000800 */
[----:B---3--:R-:W3:Y:S01]  /*10c0*/  @P2 LDG.E R6, desc[UR10][R6.64] ;  /* 0x0000000a06062981 */ /* 0x008ee2000c1e1900 */
        /* <DEDUP_REMOVED lines=13> */
[----:B------:R-:W-:Y:S06]  /*11a0*/  @P2 BRA `(.L_x_9920) ;  /* 0x0000000000402947 */ /* 0x000fec0003800000 */
        /* <DEDUP_REMOVED lines=16> */
.L_x_9920:
        /* <DEDUP_REMOVED lines=13> */
.L_x_9921:
        /* <DEDUP_REMOVED lines=15> */
.L_x_9922:
[----:B------:R-:W-:Y:S01]  /*1470*/  R2UR UR9, R17 ;  /* 0x00000000110972ca */ /* 0x000fe200000e0000 */
[----:B------:R-:W-:Y:S01]  /*1480*/  UIADD3 UR6, -UR4, UR8, URZ ;  /* 0x0000000804067290 */ /* 0x000fe2000fffe13f */
[----:B------:R-:W-:Y:S01]  /*1490*/  R2UR UR7, R18 ;  /* 0x00000000120772ca */ /* 0x000fe200000e0000 */
[----:B------:R-:W-:Y:S01]  /*14a0*/  UMOV UR5, 0xc0 ;  /* 0x000000c000057882 */ /* 0x000fe20000000000 */
[----:B------:R-:W-:Y:S01]  /*14b0*/  PLOP3.LUT P0, PT, PT, PT, PT, 0x80, 0x0 ;  /* 0x000000000000781c */ /* 0x000fe20003f0f070 */
[----:B------:R-:W-:Y:S01]  /*14c0*/  UIADD3 UR4, UR6, 0x8f, URZ ;  /* 0x0000008f06047890 */ /* 0x000fe2000fffe03f */
[----:B------:R-:W-:Y:S01]  /*14d0*/  IMAD.MOV.U32 R3, RZ, RZ, RZ ;  /* 0x000000ffff037224 */ /* 0x000fe200078e00ff */
[----:B------:R-:W-:Y:S01]  /*14e0*/  MOV R0, RZ ;  /* 0x000000ff00007202 */ /* 0x000fe20000000f00 */
[----:B------:R-:W-:Y:S01]  /*14f0*/  IMAD.U32 R19, RZ, RZ, UR6 ;  /* 0x00000006ff137e24 */ /* 0x000fe2000f8e00ff */
[----:B------:R-:W-:Y:S01]  /*1500*/  CS2R R34, SRZ ;  /* 0x0000000000227805 */ /* 0x000fe2000001ff00 */
[----:B------:R-:W-:Y:S01]  /*1510*/  IMAD.MOV.U32 R71, RZ, RZ, RZ ;  /* 0x000000ffff477224 */ /* 0x000fe200078e00ff */
[----:B------:R-:W-:Y:S01]  /*1520*/  CS2R R48, SRZ ;  /* 0x0000000000307805 */ /* 0x000fe2000001ff00 */
[----:B------:R-:W-:Y:S01]  /*1530*/  IMAD.MOV.U32 R16, RZ, RZ, RZ ;  /* 0x000000ffff107224 */ /* 0x000fe200078e00ff */
[----:B------:R-:W-:Y:S01]  /*1540*/  UIMAD UR5, UR9, UR5, 0x14f ;  /* 0x0000014f090574a4 */ /* 0x000fe2000f8e0205 */
[----:B------:R-:W-:-:S02]  /*1550*/  CS2R R38, SRZ ;  /* 0x0000000000267805 */ /* 0x000fc4000001ff00 */
        /* <DEDUP_REMOVED lines=27> */
[----:B------:R-:W-:Y:S02]  /*1710*/  IMAD.MOV.U32 R12, RZ, RZ, RZ ;  /* 0x000000ffff0c7224 */ /* 0x000fe400078e00ff */
[----:B------:R-:W-:Y:S02]  /*1720*/  IMAD.MOV.U32 R81, RZ, RZ, RZ ;  /* 0x000000ffff517224 */ /* 0x000fe400078e00ff */
[----:B------:R-:W-:Y:S01]  /*1730*/  IMAD.MOV.U32 R14, RZ, RZ, RZ ;  /* 0x000000ffff0e7224 */ /* 0x000fe200078e00ff */
[----:B------:R-:W-:Y:S01]  /*1740*/  PLOP3.LUT P1, PT, PT, PT, UP0, 0x80, 0x0 ;  /* 0x000000000000781c */ /* 0x000fe20003f2f008 */
[----:B------:R-:W-:-:S02]  /*1750*/  IMAD.MOV.U32 R69, RZ, RZ, RZ ;  /* 0x000000ffff457224 */ /* 0x000fc400078e00ff */
[----:B------:R-:W-:Y:S02]  /*1760*/  IMAD.MOV.U32 R20, RZ, RZ, RZ ;  /* 0x000000ffff147224 */ /* 0x000fe400078e00ff */
[----:B------:R-:W-:-:S08]  /*1770*/  IMAD.MOV.U32 R83, RZ, RZ, RZ ;  /* 0x000000ffff537224 */ /* 0x000fd000078e00ff */
[----:B------:R-:W-:Y:S05]  /*1780*/  @!P1 BRA `(.L_x_9923) ;  /* 0x000000dc00849947 */ /* 0x000fea0003800000 */
[----:B------:R-:W0:Y:S01]  /*1790*/  SHFL.IDX PT, R0, R154, RZ, 0x1f ;  /* 0x00001fff9a007589 */ /* 0x000e2200000e0000 */
[----:B------:R-:W-:-:S04]  /*17a0*/  UIADD3 UR6, UR37, 0x24300, URZ ;  /* 0x0002430025067890 */ /* 0x000fc8000fffe03f */
[----:B------:R-:W-:-:S06]  /*17b0*/  ULOP3.LUT UP0, URZ, UR6, 0x9f, URZ, 0xc0, !UPT ;  /* 0x0000009f063f7892 */ /* 0x000fcc000f80c03f */
[----:B------:R-:W-:Y:S02]  /*17c0*/  PLOP3.LUT P0, PT, PT, PT, UP0, 0x80, 0x0 ;  /* 0x000000000000781c */ /* 0x000fe40003f0f008 */
[----:B0-----:R-:W-:-:S13]  /*17d0*/  R2UR UR7, R0 ;  /* 0x00000000000772ca */ /* 0x001fda00000e0000 */
        /* <DEDUP_REMOVED lines=28> */
.L_x_9924:
        /* <DEDUP_REMOVED lines=11> */
.L_x_10053:
[----:B------:R-:W-:Y:S05]  /*1a50*/  @!P0 BRA `(.L_x_9926) ;  /* 0x0000000000048947 */ /* 0x000fea0003800000 */
[----:B------:R-:W-:Y:S01]  /*1a60*/  BPT.TRAP 0x1 ;  /* 0x000000040000795c */ /* 0x000fe20000300000 */
.L_x_9926:
[----:B0-----:R-:W-:Y:S02]  /*1a70*/  IMAD.U32 R0, RZ, RZ, UR36 ;  /* 0x00000024ff007e24 */ /* 0x001fe4000f8e00ff */
[----:B------:R-:W-:-:S03]  /*1a80*/  IMAD.U32 R3, RZ, RZ, UR60 ;  /* 0x0000003cff037e24 */ /* 0x000fc6000f8e00ff */
[----:B------:R-:W-:Y:S02]  /*1a90*/  LEA R0, R0, UR37, 0x3 ;  /* 0x0000002500007c11 */ /* 0x000fe4000f8e18ff */
[----:B------:R-:W-:-:S04]  /*1aa0*/  SHF.L.U32 R3, R3, 0x1f, RZ ;  /* 0x0000001f03037819 */ /* 0x000fc800000006ff */
[----:B------:R0:W1:Y:S01]  /*1ab0*/  SYNCS.PHASECHK.TRANS64.TRYWAIT P2, [R0+URZ+0x31c30], R3 ;  /* 0x031c3003000075a7 */ /* 0x000062000804017f */
[----:B------:R-:W-:Y:S05]  /*1ac0*/  @!P0 BRA `(.L_x_9927) ;  /* 0x0000000000048947 */ /* 0x000fea0003800000 */
[----:B------:R-:W-:Y:S01]  /*1ad0*/  BPT.TRAP 0x1 ;  /* 0x000000040000795c */ /* 0x000fe20000300000 */
.L_x_9927:
[----:B------:R-:W2:Y:S01]  /*1ae0*/  S2R R4, SR_TID.X ;  /* 0x0000000000047919 */ /* 0x000ea20000002100 */
[----:B------:R-:W-:Y:S01]  /*1af0*/  IMAD.MOV.U32 R71, RZ, RZ, RZ ;  /* 0x000000ffff477224 */ /* 0x000fe200078e00ff */
[----:B--2---:R-:W-:Y:S01]  /*1b00*/  LOP3.LUT P1, RZ, R4, 0x7f, RZ, 0xc0, !PT ;  /* 0x0000007f04ff7812 */ /* 0x004fe2000782c0ff */
[----:B-1----:R-:W-:-:S12]  /*1b10*/  @P2 BRA `(.L_x_9928) ;  /* 0x0000000000082947 */ /* 0x002fd80003800000 */
[----:B------:R-:W1:Y:S02]  /*1b20*/  SYNCS.PHASECHK.TRANS64.TRYWAIT P2, [R0+URZ+0x31c30], R3 ;  /* 0x031c3003000075a7 */ /* 0x000e64000804017f */
[----:B-1----:R-:W-:Y:S05]  /*1b30*/  @!P2 BRA `(.L_x_9929) ;  /* 0x000001400078a947 */ /* 0x002fea0003800000 */
.L_x_9928:
[----:B------:R-:W-:Y:S05]  /*1b40*/  WARPSYNC.ALL ;  /* 0x0000000000007948 */ /* 0x000fea0003800000 */
[----:B------:R-:W-:Y:S01]  /*1b50*/  UIADD3 UR4, UR37, 0x16a00, URZ ;  /* 0x00016a0025047890 */ /* 0x000fe2000fffe03f */
[----:B------:R-:W-:Y:S01]  /*1b60*/  WARPGROUP.ARRIVE ;  /* 0x00000000000079c5 */ /* 0x000fe20000000000 */
[----:B------:R-:W-:Y:S01]  /*1b70*/  ULOP3.LUT UR5, UR39, 0x10000, URZ, 0xfc, !UPT ;  /* 0x0001000027057892 */ /* 0x000fe2000f8efc3f */
[----:B------:R-:W-:Y:S01]  /*1b80*/  R2UR UR57, R19 ;  /* 0x00000000133972ca */ /* 0x000fe200000e0000 */
[----:B------:R-:W-:Y:S01]  /*1b90*/  USHF.R.U32.HI UR4, URZ, 0x4, UR4 ;  /* 0x000000043f047899 */ /* 0x000fe20008011604 */
[----:B------:R-:W-:Y:S01]  /*1ba0*/  R2UR UR58, R18 ;  /* 0x00000000123a72ca */ /* 0x000fe200000e0000 */
[----:B------:R-:W-:Y:S01]  /*1bb0*/  UMOV UR29, 0x80000020 ;  /* 0x80000020001d7882 */ /* 0x000fe20000000000 */
[----:B------:R-:W-:Y:S01]  /*1bc0*/  UMOV UR31, 0x80000020 ;  /* 0x80000020001f7882 */ /* 0x000fe20000000000 */
[----:B------:R-:W-:Y:S01]  /*1bd0*/  ULOP3.LUT UR4, UR4, 0x3fff, URZ, 0xc0, !UPT ;  /* 0x00003fff04047892 */ /* 0x000fe2000f8ec03f */
[----:B------:R-:W-:Y:S01]  /*1be0*/  R2UR UR56, R17 ;  /* 0x00000000113872ca */ /* 0x000fe200000e0000 */
[----:B------:R-:W-:Y:S01]  /*1bf0*/  UMOV UR28, UR5 ;  /* 0x00000005001c7c82 */ /* 0x000fe20008000000 */
[----:B------:R-:W-:Y:S01]  /*1c00*/  UMOV UR9, UR29 ;  /* 0x0000001d00097c82 */ /* 0x000fe20008000000 */
[----:B------:R-:W-:Y:S01]  /*1c10*/  ULOP3.LUT UR6, UR4, 0x10000, URZ, 0xfc, !UPT ;  /* 0x0001000004067892 */ /* 0x000fe2000f8efc3f */
[----:B01----:R-:W-:Y:S01]  /*1c20*/  @!P1 VIADD R0, R0, 0x31c40 ;  /* 0x00031c4000009836 */ /* 0x003fe20000000000 */
[----:B------:R-:W-:Y:S01]  /*1c30*/  UMOV UR8, UR28 ;  /* 0x0000001c00087c82 */ /* 0x000fe20008000000 */
[----:B------:R-:W-:Y:S01]  /*1c40*/  UMOV UR11, 0x80000020 ;  /* 0x80000020000b7882 */ /* 0x000fe20000000000 */
[----:B------:R-:W-:Y:S01]  /*1c50*/  UIMAD UR4, UR36, 0x6c0, UR6 ;  /* 0x000006c0240478a4 */ /* 0x000fe2000f8e0206 */
[----:B------:R-:W-:Y:S01]  /*1c60*/  UMOV UR12, UR28 ;  /* 0x0000001c000c7c82 */ /* 0x000fe20008000000 */
[----:B------:R-:W-:-:S02]  /*1c70*/  UMOV UR13, UR29 ;  /* 0x0000001d000d7c82 */ /* 0x000fc40008000000 */
[----:B------:R-:W-:Y:S02]  /*1c80*/  UIADD3 UR10, UR4, 0x40, URZ ;  /* 0x00000040040a7890 */ /* 0x000fe4000fffe03f */
[----:B------:R-:W-:Y:S02]  /*1c90*/  UIADD3 UR14, UR4, 0x80, URZ ;  /* 0x00000080040e7890 */ /* 0x000fe4000fffe03f */
[----:B------:R-:W-:Y:S01]  /*1ca0*/  UMOV UR30, UR4 ;  /* 0x00000004001e7c82 */ /* 0x000fe20008000000 */
[----:B------:R-:W-:Y:S01]  /*1cb0*/  UMOV UR15, 0x80000020 ;  /* 0x80000020000f7882 */ /* 0x000fe20000000000 */
[----:B------:R-:W-:Y:S01]  /*1cc0*/  HGMMA.64x16x16.F32 R96, gdesc[UR28], RZ, !UPT, gsb0 ;  /* 0x002000001c6079f0 */ /* 0x000fe2000c0008ff */
        /* <DEDUP_REMOVED lines=57> */
[----:B------:R-:W-:Y:S03]  /*2060*/  HGMMA.64x16x16.F32 R40, gdesc[UR28], RZ, !UPT, gsb0 ;  /* 0x002000001c2879f0 */ /* 0x000fe6000c0008ff */
        /* <DEDUP_REMOVED lines=161> */
[----:B------:R-:W-:Y:S02]  /*2a80*/  UIMAD UR7, UR38, -0x90, UR57 ;  /* 0xffffff70260778a4 */ /* 0x000fe4000f8e0239 */
[----:B------:R-:W-:Y:S02]  /*2a90*/  UIADD3 UR38, UR38, -0x2, URZ ;  /* 0xfffffffe26267890 */ /* 0x000fe4000fffe03f */
[----:B------:R-:W-:-:S02]  /*2aa0*/  UIADD3 UR10, UR7, 0x90, URZ ;  /* 0x00000090070a7890 */ /* 0x000fc4000fffe03f */
[----:B------:R-:W-:Y:S01]  /*2ab0*/  UIADD3 UR7, -UR58, 0x91, UR7 ;  /* 0x000000913a077890 */ /* 0x000fe2000fffe107 */
        /* <DEDUP_REMOVED lines=148> */
[----:B------:R-:W-:Y:S02]  /*3400*/  IMAD.U32 R73, RZ, RZ, UR56 ;  /* 0x00000038ff497e24 */ /* 0x000fe4000f8e00ff */
[----:B------:R-:W-:Y:S01]  /*3410*/  FMUL.FTZ R15, R74, UR5 ;  /* 0x000000054a0f7c20 */ /* 0x000fe20008410000 */
[----:B------:R-:W-:Y:S01]  /*3420*/  HGMMA.64x16x16.F32 R56, gdesc[UR24], R56, gsb0 ;  /* 0x00200000183879f0 */ /* 0x000fe20008000838 */
[----:B------:R-:W-:Y:S01]  /*3430*/  UIADD3 UR26, UR4, 0x5c2, URZ ;  /* 0x000005c2041a7890 */ /* 0x000fe2000fffe03f */
[----:B------:R-:W-:Y:S01]  /*3440*/  IMAD.U32 R76, RZ, RZ, UR10 ;  /* 0x0000000aff4c7e24 */ /* 0x000fe2000f8e00ff */
[----:B------:R-:W-:Y:S01]  /*3450*/  UMOV UR27, 0x80000020 ;  /* 0x80000020001b7882 */ /* 0x000fe20000000000 */
[----:B------:R-:W-:-:S02]  /*3460*/  IMAD.U32 R78, RZ, RZ, UR7 ;  /* 0x00000007ff4e7e24 */ /* 0x000fc4000f8e00ff */
[----:B------:R-:W-:Y:S01]  /*3470*/  FMUL.FTZ R64, R79, UR5 ;  /* 0x000000054f407c20 */ /* 0x000fe20008410000 */
[----:B------:R-:W-:Y:S02]  /*3480*/  IMAD R73, R73, 0xc0, R144 ;  /* 0x000000c049497824 */ /* 0x000fe400078e0290 */
[----:B------:R-:W-:Y:S01]  /*3490*/  FMUL.FTZ R84, R72, UR5 ;  /* 0x0000000548547c20 */ /* 0x000fe20008410000 */
[----:B------:R-:W-:Y:S02]  /*34a0*/  IMAD R76, R23, -0x2, R76 ;  /* 0xfffffffe174c7824 */ /* 0x000fe400078e024c */
[----:B------:R-:W-:Y:S01]  /*34b0*/  FMUL.FTZ R90, R77, UR5 ;  /* 0x000000054d5a7c20 */ /* 0x000fe20008410000 */
[----:B------:R-:W-:Y:S02]  /*34c0*/  IMAD R78, R23, -0x2, R78 ;  /* 0xfffffffe174e7824 */ /* 0x000fe400078e024e */
[----:B------:R-:W-:Y:S01]  /*34d0*/  FMUL.FTZ R20, R75, UR5 ;  /* 0x000000054b147c20 */ /* 0x000fe20008410000 */
[----:B------:R-:W-:Y:S02]  /*34e0*/  MUFU.TANH R86, R86 ;  /* 0x0000005600567308 */ /* 0x000fe40000002400 */
[----:B------:R-:W-:-:S02]  /*34f0*/  VIADDMNMX R74, R73, R78, R76, PT ;  /* 0x0000004e494a7246 */ /* 0x000fc4000380014c */
[----:B------:R-:W-:Y:S02]  /*3500*/  IADD3 R73, R78, 0x8, R73 ;  /* 0x000000084e497810 */ /* 0x000fe40007ffe049 */
[C---:B------:R-:W-:Y:S02]  /*3510*/  ISETP.GT.AND P3, PT, R74.reuse, RZ, PT ;  /* 0x000000ff4a00720c */ /* 0x040fe40003f64270 */
[----:B------:R-:W5:Y:S01]  /*3520*/  MUFU.TANH R84, R84 ;  /* 0x0000005400547308 */ /* 0x000f620000002400 */
[C---:B------:R-:W-:Y:S02]  /*3530*/  ISETP.GT.AND P2, PT, R74.reuse, 0x1, PT ;  /* 0x000000014a00780c */ /* 0x040fe40003f44270 */
[----:B------:R-:W-:Y:S02]  /*3540*/  ISETP.GT.AND P5, PT, R74, 0x8, PT ;  /* 0x000000084a00780c */ /* 0x000fe40003fa4270 */
[----:B0-----:R-:W-:Y:S02]  /*3550*/  FSEL R79, R65, -INF , P3 ;  /* 0xff800000414f7808 */ /* 0x001fe40001800000 */
[----:B-1----:R-:W-:Y:S01]  /*3560*/  FSEL R91, R66, -INF , P2 ;  /* 0xff800000425b7808 */ /* 0x002fe20001000000 */
[----:B------:R-:W0:Y:S01]  /*3570*/  MUFU.TANH R92, R92 ;  /* 0x0000005c005c7308 */ /* 0x000e220000002400 */
[----:B------:R-:W-:-:S02]  /*3580*/  ISETP.GT.AND P6, PT, R74, 0x9, PT ;  /* 0x000000094a00780c */ /* 0x000fc40003fc4270 */
[----:B--2---:R-:W-:Y:S02]  /*3590*/  FSEL R93, R67, -INF , P5 ;  /* 0xff800000435d7808 */ /* 0x004fe40002800000 */
[----:B------:R-:W-:Y:S02]  /*35a0*/  ISETP.GT.AND P4, PT, R74, 0x10, PT ;  /* 0x000000104a00780c */ /* 0x000fe40003f84270 */
[----:B---3--:R-:W-:Y:S01]  /*35b0*/  FSEL R97, R68, -INF , P6 ;  /* 0xff80000044617808 */ /* 0x008fe20003000000 */
[----:B------:R-:W1:Y:S01]  /*35c0*/  MUFU.TANH R90, R90 ;  /* 0x0000005a005a7308 */ /* 0x000e620000002400 */
[C---:B------:R-:W-:Y:S02]  /*35d0*/  ISETP.GT.AND P3, PT, R74.reuse, 0x11, PT ;  /* 0x000000114a00780c */ /* 0x040fe40003f64270 */
[----:B----4-:R-:W-:Y:S02]  /*35e0*/  FSEL R95, R69, -INF , P4 ;  /* 0xff800000455f7808 */ /* 0x010fe40002000000 */
[----:B------:R-:W-:-:S02]  /*35f0*/  ISETP.GT.AND P2, PT, R74, 0x18, PT ;  /* 0x000000184a00780c */ /* 0x000fc40003f44270 */
[----:B-----5:R-:W-:Y:S01]  /*3600*/  FSEL R87, R70, -INF , P3 ;  /* 0xff80000046577808 */ /* 0x020fe20001800000 */
[----:B------:R-:W-:Y:S01]  /*3610*/  MUFU.TANH R12, R12 ;  /* 0x0000000c000c7308 */ /* 0x000fe20000002400 */
[----:B------:R-:W-:Y:S02]  /*3620*/  ISETP.GT.AND P5, PT, R74, 0x19, PT ;  /* 0x000000194a00780c */ /* 0x000fe40003fa4270 */
[----:B------:R-:W-:Y:S02]  /*3630*/  FSEL R85, R88, -INF , P2 ;  /* 0xff80000058557808 */ /* 0x000fe40001000000 */
[----:B------:R-:W-:Y:S02]  /*3640*/  ISETP.GT.AND P4, PT, R74, 0x20, PT ;  /* 0x000000204a00780c */ /* 0x000fe40003f84270 */
[----:B------:R-:W-:Y:S01]  /*3650*/  FSEL R77, R89, -INF , P5 ;  /* 0xff800000594d7808 */ /* 0x000fe20002800000 */
[----:B------:R-:W-:Y:S02]  /*3660*/  WARPGROUP.DEPBAR.LE gsb0, 0x0 ;  /* 0x00008000000079c5 */ /* 0x000fe40000010000 */
[----:B------:R-:W-:Y:S01]  /*3670*/  WARPGROUP.ARRIVE ;  /* 0x00000000000079c5 */ /* 0x000fe20000000000 */
[----:B------:R-:W-:Y:S01]  /*3680*/  FMUL.FTZ R96, R56, UR5 ;  /* 0x0000000538607c20 */ /* 0x000fe20008410000 */
[----:B------:R-:W-:Y:S01]  /*3690*/  FMUL.FTZ R56, R58, UR5 ;  /* 0x000000053a387c20 */ /* 0x000fe20008410000 */
[----:B------:R-:W-:Y:S01]  /*36a0*/  FMUL.FTZ R58, R62, UR5 ;  /* 0x000000053e3a7c20 */ /* 0x000fe20008410000 */
[----:B------:R-:W-:Y:S01]  /*36b0*/  ISETP.GT.AND P3, PT, R74, 0x21, PT ;  /* 0x000000214a00780c */ /* 0x000fe20003f64270 */
[----:B------:R-:W-:Y:S01]  /*36c0*/  FMUL.FTZ R98, R61, UR5 ;  /* 0x000000053d627c20 */ /* 0x000fe20008410000 */
[----:B------:R-:W-:Y:S01]  /*36d0*/  HGMMA.64x16x16.F32 R48, gdesc[UR24], R48, gsb0 ;  /* 0x00200000183079f0 */ /* 0x000fe20008000830 */
[----:B------:R-:W-:Y:S01]  /*36e0*/  UIADD3 UR26, UR4, 0x602, URZ ;  /* 0x00000602041a7890 */ /* 0x000fe2000fffe03f */
[----:B------:R-:W-:Y:S01]  /*36f0*/  FSEL R75, R80, -INF , P4 ;  /* 0xff800000504b7808 */ /* 0x000fe20002000000 */
[----:B------:R-:W-:Y:S01]  /*3700*/  UMOV UR27, 0x80000020 ;  /* 0x80000020001b7882 */ /* 0x000fe20000000000 */
[C---:B------:R-:W-:Y:S01]  /*3710*/  ISETP.GT.AND P2, PT, R74.reuse, 0x28, PT ;  /* 0x000000284a00780c */ /* 0x040fe20003f44270 */
[----:B------:R-:W-:Y:S01]  /*3720*/  FMUL.FTZ R94, R57, UR5 ;  /* 0x00000005395e7c20 */ /* 0x000fe20008410000 */
[----:B------:R-:W-:Y:S01]  /*3730*/  FSEL R72, R81, -INF , P3 ;  /* 0xff80000051487808 */ /* 0x000fe20001800000 */
[----:B------:R-:W-:Y:S01]  /*3740*/  FMUL.FTZ R57, R59, UR5 ;  /* 0x000000053b397c20 */ /* 0x000fe20008410000 */
[----:B------:R-:W-:Y:S01]  /*3750*/  ISETP.GT.AND P5, PT, R74, 0x29, PT ;  /* 0x000000294a00780c */ /* 0x000fe20003fa4270 */
[----:B------:R-:W-:Y:S01]  /*3760*/  FMUL.FTZ R59, R63, UR5 ;  /* 0x000000053f3b7c20 */ /* 0x000fe20008410000 */
[----:B------:R-:W-:Y:S01]  /*3770*/  FSEL R70, R82, -INF , P2 ;  /* 0xff80000052467808 */ /* 0x000fe20001000000 */
[----:B------:R-:W2:Y:S01]  /*3780*/  MUFU.TANH R96, R96 ;  /* 0x0000006000607308 */ /* 0x000ea20000002400 */
[----:B------:R-:W-:Y:S01]  /*3790*/  ISETP.GT.AND P4, PT, R74, 0x30, PT ;  /* 0x000000304a00780c */ /* 0x000fe20003f84270 */
[----:B------:R-:W-:Y:S01]  /*37a0*/  FMUL.FTZ R60, R60, UR5 ;  /* 0x000000053c3c7c20 */ /* 0x000fe20008410000 */
[----:B------:R-:W-:-:S02]  /*37b0*/  FSEL R63, R83, -INF , P5 ;  /* 0xff800000533f7808 */ /* 0x000fc40002800000 */
[----:B------:R-:W-:Y:S02]  /*37c0*/  ISETP.GT.AND P2, PT, R74, 0x31, PT ;  /* 0x000000314a00780c */ /* 0x000fe40003f44270 */
[----:B------:R-:W-:Y:S01]  /*37d0*/  FSEL R66, R84, -INF , P4 ;  /* 0xff80000054427808 */ /* 0x000fe20002000000 */
[----:B------:R-:W3:Y:S01]  /*37e0*/  MUFU.TANH R94, R94 ;  /* 0x0000005e005e7308 */ /* 0x000ee20000002400 */
[----:B------:R-:W-:Y:S02]  /*37f0*/  ISETP.GT.AND P3, PT, R74, 0x38, PT ;  /* 0x000000384a00780c */ /* 0x000fe40003f64270 */
[----:B------:R-:W-:Y:S02]  /*3800*/  FSEL R67, R86, -INF , P2 ;  /* 0xff80000056437808 */ /* 0x000fe40001000000 */
[----:B------:R-:W-:Y:S02]  /*3810*/  ISETP.GT.AND P2, PT, R74, 0x39, PT ;  /* 0x000000394a00780c */ /* 0x000fe40003f44270 */
[----:B0-----:R-:W-:Y:S01]  /*3820*/  FSEL R69, R92, -INF , P3 ;  /* 0xff8000005c457808 */ /* 0x001fe20001800000 */
[----:B------:R-:W0:Y:S01]  /*3830*/  MUFU.TANH R60, R60 ;  /* 0x0000003c003c7308 */ /* 0x000e220000002400 */
[----:B------:R-:W-:-:S02]  /*3840*/  ISETP.GT.AND P3, PT, R74, 0x40, PT ;  /* 0x000000404a00780c */ /* 0x000fc40003f64270 */
[----:B-1----:R-:W-:Y:S02]  /*3850*/  FSEL R68, R90, -INF , P2 ;  /* 0xff8000005a447808 */ /* 0x002fe40001000000 */
[----:B------:R-:W-:Y:S02]  /*3860*/  ISETP.GT.AND P2, PT, R74, 0x41, PT ;  /* 0x000000414a00780c */ /* 0x000fe40003f44270 */
[----:B--2---:R-:W-:Y:S01]  /*3870*/  FSEL R65, R96, -INF , P3 ;  /* 0xff80000060417808 */ /* 0x004fe20001800000 */
[----:B------:R-:W-:Y:S01]  /*3880*/  MUFU.TANH R98, R98 ;  /* 0x0000006200627308 */ /* 0x000fe20000002400 */
[----:B------:R-:W-:Y:S02]  /*3890*/  ISETP.GT.AND P3, PT, R74, 0x48, PT ;  /* 0x000000484a00780c */ /* 0x000fe40003f64270 */
[----:B------:R-:W-:-:S04]  /*38a0*/  VIMNMX R78, R76, R73, PT ;  /* 0x000000494c4e7248 */ /* 0x000fc80003fe0100 */
[----:B------:R-:W-:Y:S01]  /*38b0*/  ISETP.GT.AND P4, PT, R78, 0x8, PT ;  /* 0x000000084e00780c */ /* 0x000fe20003f84270 */
[----:B------:R-:W-:Y:S03]  /*38c0*/  MUFU.TANH R13, R13 ;  /* 0x0000000d000d7308 */ /* 0x000fe60000002400 */
[----:B------:R-:W-:-:S05]  /*38d0*/  FSEL R5, R5, -INF , P4 ;  /* 0xff80000005057808 */ /* 0x000fca0002000000 */
[----:B------:R-:W-:Y:S01]  /*38e0*/  MUFU.TANH R14, R14 ;  /* 0x0000000e000e7308 */ /* 0x000fe20000002400 */
[----:B------:R-:W-:Y:S02]  /*38f0*/  WARPGROUP.DEPBAR.LE gsb0, 0x0 ;  /* 0x00008000000079c5 */ /* 0x000fe40000010000 */
[----:B------:R-:W-:Y:S01]  /*3900*/  WARPGROUP.ARRIVE ;  /* 0x00000000000079c5 */ /* 0x000fe20000000000 */
[----:B------:R-:W-:Y:S01]  /*3910*/  FMUL.FTZ R99, R48, UR5 ;  /* 0x0000000530637c20 */ /* 0x000fe20008410000 */
[----:B------:R-:W-:Y:S01]  /*3920*/  FMUL.FTZ R48, R50, UR5 ;  /* 0x0000000532307c20 */ /* 0x000fe20008410000 */
[----:B------:R-:W-:Y:S01]  /*3930*/  FMNMX.FTZ R50, R79, R91, !PT ;  /* 0x0000005b4f327209 */ /* 0x000fe20007810000 */
[----:B------:R-:W-:Y:S01]  /*3940*/  FMUL.FTZ R52, R52, UR5 ;  /* 0x0000000534347c20 */ /* 0x000fe20008410000 */
[----:B------:R-:W-:Y:S01]  /*3950*/  FMUL.FTZ R100, R49, UR5 ;  /* 0x0000000531647c20 */ /* 0x000fe20008410000 */
[----:B------:R-:W-:Y:S01]  /*3960*/  HGMMA.64x16x16.F32 R40, gdesc[UR24], R40, gsb0 ;  /* 0x00200000182879f0 */ /* 0x000fe20008000828 */
[----:B------:R-:W-:Y:S01]  /*3970*/  UIADD3 UR26, UR4, 0x642, URZ ;  /* 0x00000642041a7890 */ /* 0x000fe2000fffe03f */
[----:B------:R-:W-:Y:S01]  /*3980*/  FMNMX.FTZ R50, R93, R50, !PT ;  /* 0x000000325d327209 */ /* 0x000fe20007810000 */
[----:B------:R-:W-:Y:S01]  /*3990*/  UMOV UR27, 0x80000020 ;  /* 0x80000020001b7882 */ /* 0x000fe20000000000 */
[----:B------:R-:W-:Y:S01]  /*39a0*/  FMUL.FTZ R49, R51, UR5 ;  /* 0x0000000533317c20 */ /* 0x000fe20008410000 */
[----:B------:R-:W-:Y:S01]  /*39b0*/  FMUL.FTZ R53, R53, UR5 ;  /* 0x0000000535357c20 */ /* 0x000fe20008410000 */
[----:B------:R-:W-:Y:S01]  /*39c0*/  FMNMX.FTZ R50, R97, R50, !PT ;  /* 0x0000003261327209 */ /* 0x000fe20007810000 */
[----:B------:R1:W-:Y:S01]  /*39d0*/  MUFU.TANH R51, R52 ;  /* 0x0000003400337308 */ /* 0x0003e20000002400 */
[----:B------:R-:W-:-:S02]  /*39e0*/  ULDC UR4, c[0x0][0x988] ;  /* 0x0002620000047ab9 */ /* 0x000fc40000000800 */
[----:B------:R-:W-:-:S04]  /*39f0*/  FMNMX.FTZ R50, R95, R50, !PT ;  /* 0x000000325f327209 */ /* 0x000fc80007810000 */
[----:B------:R-:W-:Y:S01]  /*3a00*/  FMNMX.FTZ R62, R87, R50, !PT ;  /* 0x00000032573e7209 */ /* 0x000fe20007810000 */
[----:B------:R-:W2:Y:S03]  /*3a10*/  MUFU.TANH R99, R99 ;  /* 0x0000006300637308 */ /* 0x000ea60000002400 */
[----:B------:R-:W-:-:S04]  /*3a20*/  FMNMX.FTZ R62, R85, R62, !PT ;  /* 0x0000003e553e7209 */ /* 0x000fc80007810000 */
[----:B------:R-:W-:Y:S01]  /*3a30*/  FMNMX.FTZ R62, R77, R62, !PT ;  /* 0x0000003e4d3e7209 */ /* 0x000fe20007810000 */
[----:B------:R4:W-:Y:S03]  /*3a40*/  MUFU.TANH R50, R53 ;  /* 0x0000003500327308 */ /* 0x0009e60000002400 */
[----:B------:R-:W-:Y:S02]  /*3a50*/  FMNMX.FTZ R61, R75, R62, !PT ;  /* 0x0000003e4b3d7209 */ /* 0x000fe40007810000 */
[----:B---3--:R-:W-:Y:S02]  /*3a60*/  FSEL R62, R94, -INF , P2 ;  /* 0xff8000005e3e7808 */ /* 0x008fe40001000000 */
[----:B------:R-:W-:Y:S01]  /*3a70*/  FMNMX.FTZ R61, R72, R61, !PT ;  /* 0x0000003d483d7209 */ /* 0x000fe20007810000 */
[----:B------:R-:W3:Y:S01]  /*3a80*/  MUFU.TANH R100, R100 ;  /* 0x0000006400647308 */ /* 0x000ee20000002400 */
[----:B------:R-:W-:-:S02]  /*3a90*/  ISETP.GT.AND P2, PT, R74, 0x49, PT ;  /* 0x000000494a00780c */ /* 0x000fc40003f44270 */
[----:B-1----:R-:W-:Y:S02]  /*3aa0*/  FMNMX.FTZ R52, R70, R61, !PT ;  /* 0x0000003d46347209 */ /* 0x002fe40007810000 */
[----:B0-----:R-:W-:Y:S02]  /*3ab0*/  FSEL R61, R60, -INF , P3 ;  /* 0xff8000003c3d7808 */ /* 0x001fe40001800000 */
[----:B----4-:R-:W-:Y:S01]  /*3ac0*/  FMNMX.FTZ R53, R63, R52, !PT ;  /* 0x000000343f357209 */ /* 0x010fe20007810000 */
[----:B------:R-:W-:Y:S01]  /*3ad0*/  MUFU.TANH R15, R15 ;  /* 0x0000000f000f7308 */ /* 0x000fe20000002400 */
[----:B------:R-:W-:Y:S02]  /*3ae0*/  ISETP.GT.AND P3, PT, R74, 0x50, PT ;  /* 0x000000504a00780c */ /* 0x000fe40003f64270 */
[----:B------:R-:W-:Y:S02]  /*3af0*/  FMNMX.FTZ R52, R66, R53, !PT ;  /* 0x0000003542347209 */ /* 0x000fe40007810000 */
[----:B--2---:R-:W-:-:S02]  /*3b00*/  FSEL R60, R99, -INF , P3 ;  /* 0xff800000633c7808 */ /* 0x004fc40001800000 */
[----:B------:R-:W-:Y:S01]  /*3b10*/  FMNMX.FTZ R52, R67, R52, !PT ;  /* 0x0000003443347209 */ /* 0x000fe20007810000 */
[----:B------:R-:W-:Y:S01]  /*3b20*/  MUFU.TANH R20, R20 ;  /* 0x0000001400147308 */ /* 0x000fe20000002400 */
[----:B------:R-:W-:Y:S02]  /*3b30*/  ISETP.GT.AND P3, PT, R74, 0x58, PT ;  /* 0x000000584a00780c */ /* 0x000fe40003f64270 */
[----:B------:R-:W-:Y:S01]  /*3b40*/  FMNMX.FTZ R53, R69, R52, !PT ;  /* 0x0000003445357209 */ /* 0x000fe20007810000 */
        /* <DEDUP_REMOVED lines=8> */
[----:B------:R-:W-:Y:S01]  /*3bd0*/  FSEL R51, R51, -INF , P3 ;  /* 0xff80000033337808 */ /* 0x000fe20001800000 */
[----:B------:R-:W-:Y:S01]  /*3be0*/  FMUL.FTZ R86, R47, UR5 ;  /* 0x000000052f567c20 */ /* 0x000fe20008410000 */
[----:B------:R-:W-:-:S04]  /*3bf0*/  ISETP.GT.AND P3, PT, R74, 0x60, PT ;  /* 0x000000604a00780c */ /* 0x000fc80003f64270 */
[----:B------:R-:W1:Y:S01]  /*3c00*/  MUFU.TANH R40, R40 ;  /* 0x0000002800287308 */ /* 0x000e620000002400 */
[----:B0-----:R-:W-:-:S04]  /*3c10*/  FMNMX.FTZ R44, R68, R53, !PT ;  /* 0x00000035442c7209 */ /* 0x001fc80007810000 */
[----:B------:R-:W-:-:S03]  /*3c20*/  FMNMX.FTZ R53, R65, R44, !PT ;  /* 0x0000002c41357209 */ /* 0x000fc60007810000 */
[----:B------:R0:W-:Y:S01]  /*3c30*/  MUFU.TANH R81, R45 ;  /* 0x0000002d00517308 */ /* 0x0001e20000002400 */
[----:B------:R-:W-:Y:S02]  /*3c40*/  FMNMX.FTZ R44, R62, R53, !PT ;  /* 0x000000353e2c7209 */ /* 0x000fe40007810000 */
[----:B------:R-:W-:Y:S02]  /*3c50*/  FSEL R53, R98, -INF , P2 ;  /* 0xff80000062357808 */ /* 0x000fe40001000000 */
[----:B------:R-:W-:Y:S02]  /*3c60*/  FMNMX.FTZ R44, R61, R44, !PT ;  /* 0x0000002c3d2c7209 */ /* 0x000fe40007810000 */
[----:B------:R-:W-:Y:S01]  /*3c70*/  ISETP.GT.AND P2, PT, R74, 0x51, PT ;  /* 0x000000514a00780c */ /* 0x000fe20003f44270 */
[----:B------:R-:W2:Y:S01]  /*3c80*/  MUFU.TANH R41, R41 ;  /* 0x0000002900297308 */ /* 0x000ea20000002400 */
[----:B0-----:R-:W-:Y:S02]  /*3c90*/  FMNMX.FTZ R45, R53, R44, !PT ;  /* 0x0000002c352d7209 */ /* 0x001fe40007810000 */
[----:B---3--:R-:W-:-:S02]  /*3ca0*/  FSEL R52, R100, -INF , P2 ;  /* 0xff80000064347808 */ /* 0x008fc40001000000 */
[----:B------:R-:W-:Y:S02]  /*3cb0*/  FMNMX.FTZ R45, R60, R45, !PT ;  /* 0x0000002d3c2d7209 */ /* 0x000fe40007810000 */
[----:B------:R-:W-:Y:S01]  /*3cc0*/  ISETP.GT.AND P2, PT, R74, 0x59, PT ;  /* 0x000000594a00780c */ /* 0x000fe20003f44270 */
[----:B------:R-:W-:Y:S01]  /*3cd0*/  MUFU.TANH R21, R21 ;  /* 0x0000001500157308 */ /* 0x000fe20000002400 */
[----:B------:R-:W-:Y:S02]  /*3ce0*/  FMNMX.FTZ R44, R52, R45, !PT ;  /* 0x0000002d342c7209 */ /* 0x000fe40007810000 */
[----:B------:R-:W-:Y:S02]  /*3cf0*/  FSEL R50, R50, -INF , P2 ;  /* 0xff80000032327808 */ /* 0x000fe40001000000 */
[----:B------:R-:W-:Y:S02]  /*3d00*/  FMNMX.FTZ R83, R51, R44, !PT ;  /* 0x0000002c33537209 */ /* 0x000fe40007810000 */
[----:B-1----:R-:W-:Y:S01]  /*3d10*/  FSEL R45, R40, -INF , P3 ;  /* 0xff800000282d7808 */ /* 0x002fe20001800000 */
[----:B------:R-:W-:Y:S01]  /*3d20*/  MUFU.TANH R64, R64 ;  /* 0x0000004000407308 */ /* 0x000fe20000002400 */
[----:B------:R-:W-:-:S02]  /*3d30*/  ISETP.GT.AND P2, PT, R74, 0x61, PT ;  /* 0x000000614a00780c */ /* 0x000fc40003f44270 */
[----:B------:R-:W-:Y:S02]  /*3d40*/  FMNMX.FTZ R40, R50, R83, !PT ;  /* 0x0000005332287209 */ /* 0x000fe40007810000 */
[C---:B------:R-:W-:Y:S02]  /*3d50*/  ISETP.GT.AND P3, PT, R74.reuse, 0x68, PT ;  /* 0x000000684a00780c */ /* 0x040fe40003f64270 */
[----:B--2---:R-:W-:Y:S01]  /*3d60*/  FSEL R44, R41, -INF , P2 ;  /* 0xff800000292c7808 */ /* 0x004fe20001000000 */
[----:B------:R-:W-:Y:S01]  /*3d70*/  MUFU.TANH R56, R56 ;  /* 0x0000003800387308 */ /* 0x000fe20000002400 */
[----:B------:R-:W-:Y:S02]  /*3d80*/  FMNMX.FTZ R83, R45, R40, !PT ;  /* 0x000000282d537209 */ /* 0x000fe40007810000 */
[----:B------:R-:W-:Y:S01]  /*3d90*/  ISETP.GT.AND P2, PT, R74, 0x69, PT ;  /* 0x000000694a00780c */ /* 0x000fe20003f44270 */
[----:B------:R-:W-:Y:S02]  /*3da0*/  WARPGROUP.DEPBAR.LE gsb0, 0x0 ;  /* 0x00008000000079c5 */ /* 0x000fe40000010000 */
[----:B------:R-:W-:Y:S01]  /*3db0*/  WARPGROUP.ARRIVE ;  /* 0x00000000000079c5 */ /* 0x000fe20000000000 */
[----:B------:R-:W-:Y:S01]  /*3dc0*/  FMUL.FTZ R32, R32, UR5 ;  /* 0x0000000520207c20 */ /* 0x000fe20008410000 */
[----:B------:R-:W-:Y:S01]  /*3dd0*/  FMUL.FTZ R33, R33, UR5 ;  /* 0x0000000521217c20 */ /* 0x000fe20008410000 */
[----:B------:R-:W-:Y:S01]  /*3de0*/  FMUL.FTZ R36, R36, UR5 ;  /* 0x0000000524247c20 */ /* 0x000fe20008410000 */
[----:B------:R-:W-:Y:S01]  /*3df0*/  FMUL.FTZ R37, R37, UR5 ;  /* 0x0000000525257c20 */ /* 0x000fe20008410000 */
[----:B------:R-:W-:Y:S01]  /*3e00*/  FSEL R41, R80, -INF , P3 ;  /* 0xff80000050297808 */ /* 0x000fe20001800000 */
[----:B------:R-:W-:Y:S01]  /*3e10*/  HGMMA.64x16x16.F32 R24, gdesc[UR32], R24, gsb0 ;  /* 0x00200000201879f0 */ /* 0x000fe20008000818 */
[----:B------:R-:W-:Y:S01]  /*3e20*/  MUFU.TANH R32, R32 ;  /* 0x0000002000207308 */ /* 0x000fe20000002400 */
[----:B------:R-:W-:Y:S01]  /*3e30*/  FMNMX.FTZ R80, R44, R83, !PT ;  /* 0x000000532c507209 */ /* 0x000fe20007810000 */
[----:B------:R-:W-:Y:S01]  /*3e40*/  FMUL.FTZ R88, R34, UR5 ;  /* 0x0000000522587c20 */ /* 0x000fe20008410000 */
[C---:B------:R-:W-:Y:S01]  /*3e50*/  ISETP.GT.AND P3, PT, R74.reuse, 0x70, PT ;  /* 0x000000704a00780c */ /* 0x040fe20003f64270 */
[----:B------:R-:W-:Y:S01]  /*3e60*/  FMUL.FTZ R90, R35, UR5 ;  /* 0x00000005235a7c20 */ /* 0x000fe20008410000 */
[----:B------:R-:W-:Y:S01]  /*3e70*/  FSEL R40, R81, -INF , P2 ;  /* 0xff80000051287808 */ /* 0x000fe20001000000 */
[----:B------:R-:W-:Y:S01]  /*3e80*/  FMUL.FTZ R92, R39, UR5 ;  /* 0x00000005275c7c20 */ /* 0x000fe20008410000 */
[----:B------:R-:W-:Y:S01]  /*3e90*/  FMNMX.FTZ R81, R41, R80, !PT ;  /* 0x0000005029517209 */ /* 0x000fe20007810000 */
[----:B------:R-:W0:Y:S01]  /*3ea0*/  MUFU.TANH R33, R33 ;  /* 0x0000002100217308 */ /* 0x000e220000002400 */
[----:B------:R-:W-:Y:S01]  /*3eb0*/  ISETP.GT.AND P2, PT, R74, 0x71, PT ;  /* 0x000000714a00780c */ /* 0x000fe20003f44270 */
[----:B------:R-:W-:-:S06]  /*3ec0*/  FMUL.FTZ R80, R54, UR5 ;  /* 0x0000000536507c20 */ /* 0x000fcc0008410000 */
[----:B------:R-:W1:Y:S08]  /*3ed0*/  MUFU.TANH R36, R36 ;  /* 0x0000002400247308 */ /* 0x000e700000002400 */
[----:B------:R2:W3:Y:S01]  /*3ee0*/  MUFU.TANH R82, R37 ;  /* 0x0000002500527308 */ /* 0x0004e20000002400 */
[----:B0-----:R-:W-:Y:S02]  /*3ef0*/  FSEL R33, R33, -INF , P2 ;  /* 0xff80000021217808 */ /* 0x001fe40001000000 */
[----:B------:R-:W-:-:S05]  /*3f00*/  ISETP.GT.AND P2, PT, R74, 0x79, PT ;  /* 0x000000794a00780c */ /* 0x000fca0003f44270 */
[----:B------:R-:W-:Y:S01]  /*3f10*/  MUFU.TANH R57, R57 ;  /* 0x0000003900397308 */ /* 0x000fe20000002400 */
[----:B--2---:R-:W-:Y:S02]  /*3f20*/  FSEL R37, R32, -INF , P3 ;  /* 0xff80000020257808 */ /* 0x004fe40001800000 */
[----:B------:R-:W-:Y:S02]  /*3f30*/  FMNMX.FTZ R32, R40, R81, !PT ;  /* 0x0000005128207209 */ /* 0x000fe40007810000 */
[----:B------:R-:W-:Y:S02]  /*3f40*/  ISETP.GT.AND P3, PT, R74, 0x78, PT ;  /* 0x000000784a00780c */ /* 0x000fe40003f64270 */
[----:B------:R-:W-:Y:S01]  /*3f50*/  FMNMX.FTZ R32, R37, R32, !PT ;  /* 0x0000002025207209 */ /* 0x000fe20007810000 */
[----:B------:R-:W-:Y:S01]  /*3f60*/  MUFU.TANH R58, R58 ;  /* 0x0000003a003a7308 */ /* 0x000fe20000002400 */
[----:B-1----:R-:W-:Y:S02]  /*3f70*/  FSEL R36, R36, -INF , P3 ;  /* 0xff80000024247808 */ /* 0x002fe40001800000 */
[----:B------:R-:W-:-:S05]  /*3f80*/  ISETP.GT.AND P3, PT, R74, 0x80, PT ;  /* 0x000000804a00780c */ /* 0x000fca0003f64270 */
[----:B------:R-:W-:Y:S01]  /*3f90*/  MUFU.TANH R59, R59 ;  /* 0x0000003b003b7308 */ /* 0x000fe20000002400 */
[----:B------:R-:W-:Y:S02]  /*3fa0*/  WARPGROUP.DEPBAR.LE gsb0, 0x0 ;  /* 0x00008000000079c5 */ /* 0x000fe40000010000 */
[----:B------:R-:W-:Y:S01]  /*3fb0*/  FMUL.FTZ R24, R24, UR5 ;  /* 0x0000000518187c20 */ /* 0x000fe20008410000 */
[----:B------:R-:W-:Y:S01]  /*3fc0*/  FMUL.FTZ R25, R25, UR5 ;  /* 0x0000000519197c20 */ /* 0x000fe20008410000 */
[----:B------:R-:W-:Y:S01]  /*3fd0*/  FMUL.FTZ R28, R28, UR5 ;  /* 0x000000051c1c7c20 */ /* 0x000fe20008410000 */
[----:B------:R-:W-:Y:S01]  /*3fe0*/  FMUL.FTZ R81, R29, UR5 ;  /* 0x000000051d517c20 */ /* 0x000fe20008410000 */
[----:B------:R-:W-:Y:S01]  /*3ff0*/  FMNMX.FTZ R29, R33, R32, !PT ;  /* 0x00000020211d7209 */ /* 0x000fe20007810000 */
[----:B------:R-:W-:Y:S01]  /*4000*/  MUFU.TANH R48, R48 ;  /* 0x0000003000307308 */ /* 0x000fe20000002400 */
[----:B---3--:R-:W-:Y:S01]  /*4010*/  FSEL R32, R82, -INF , P2 ;  /* 0xff80000052207808 */ /* 0x008fe20001000000 */
[----:B------:R-:W-:Y:S01]  /*4020*/  FMUL.FTZ R82, R42, UR5 ;  /* 0x000000052a527c20 */ /* 0x000fe20008410000 */
[----:B------:R-:W-:Y:S01]  /*4030*/  FMNMX.FTZ R89, R36, R29, !PT ;  /* 0x0000001d24597209 */ /* 0x000fe20007810000 */
[----:B------:R-:W-:Y:S01]  /*4040*/  FMUL.FTZ R47, R31, UR5 ;  /* 0x000000051f2f7c20 */ /* 0x000fe20008410000 */
[----:B------:R-:W-:-:S03]  /*4050*/  ISETP.GT.AND P2, PT, R74, 0x81, PT ;  /* 0x000000814a00780c */ /* 0x000fc60003f44270 */
[----:B------:R-:W0:Y:S08]  /*4060*/  MUFU.TANH R24, R24 ;  /* 0x0000001800187308 */ /* 0x000e300000002400 */
[----:B------:R-:W1:Y:S08]  /*4070*/  MUFU.TANH R25, R25 ;  /* 0x0000001900197308 */ /* 0x000e700000002400 */
[----:B------:R1:W2:Y:S01]  /*4080*/  MUFU.TANH R83, R28 ;  /* 0x0000001c00537308 */ /* 0x0002a20000002400 */
[----:B0-----:R-:W-:-:S02]  /*4090*/  FSEL R29, R24, -INF , P3 ;  /* 0xff800000181d7808 */ /* 0x001fc40001800000 */
[----:B------:R-:W-:Y:S02]  /*40a0*/  FMNMX.FTZ R24, R32, R89, !PT ;  /* 0x0000005920187209 */ /* 0x000fe40007810000 */
[C---:B------:R-:W-:Y:S02]  /*40b0*/  ISETP.GT.AND P3, PT, R74.reuse, 0x88, PT ;  /* 0x000000884a00780c */ /* 0x040fe40003f64270 */
[----:B------:R-:W-:Y:S01]  /*40c0*/  FMNMX.FTZ R89, R29, R24, !PT ;  /* 0x000000181d597209 */ /* 0x000fe20007810000 */
[----:B------:R0:W3:Y:S01]  /*40d0*/  MUFU.TANH R84, R81 ;  /* 0x0000005100547308 */ /* 0x0000e20000002400 */
[----:B-1----:R-:W-:Y:S02]  /*40e0*/  FSEL R28, R25, -INF , P2 ;  /* 0xff800000191c7808 */ /* 0x002fe40001000000 */
[----:B------:R-:W-:Y:S02]  /*40f0*/  ISETP.GT.AND P2, PT, R74, 0x89, PT ;  /* 0x000000894a00780c */ /* 0x000fe40003f44270 */
[----:B------:R-:W-:Y:S01]  /*4100*/  FMNMX.FTZ R54, R28, R89, !PT ;  /* 0x000000591c367209 */ /* 0x000fe20007810000 */
[----:B------:R-:W-:-:S02]  /*4110*/  FMUL.FTZ R89, R38, UR5 ;  /* 0x0000000526597c20 */ /* 0x000fc40008410000 */
[----:B------:R-:W1:Y:S01]  /*4120*/  MUFU.TANH R49, R49 ;  /* 0x0000003100317308 */ /* 0x000e620000002400 */
[----:B--2---:R-:W-:Y:S01]  /*4130*/  FSEL R25, R83, -INF , P3 ;  /* 0xff80000053197808 */ /* 0x004fe20001800000 */
[----:B0-----:R-:W-:Y:S01]  /*4140*/  FMUL.FTZ R81, R55, UR5 ;  /* 0x0000000537517c20 */ /* 0x001fe20008410000 */
[----:B------:R-:W-:Y:S01]  /*4150*/  ISETP.GT.AND P3, PT, R78, 0x1, PT ;  /* 0x000000014e00780c */ /* 0x000fe20003f64270 */
[----:B------:R-:W-:Y:S01]  /*4160*/  FMUL.FTZ R83, R46, UR5 ;  /* 0x000000052e537c20 */ /* 0x000fe20008410000 */
[----:B------:R-:W-:Y:S01]  /*4170*/  FMNMX.FTZ R55, R25, R54, !PT ;  /* 0x0000003619377209 */ /* 0x000fe20007810000 */
[----:B------:R-:W-:Y:S01]  /*4180*/  FMUL.FTZ R46, R30, UR5 ;  /* 0x000000051e2e7c20 */ /* 0x000fe20008410000 */
[----:B------:R-:W-:Y:S01]  /*4190*/  FSEL R39, R3, -INF , P3 ;  /* 0xff80000003277808 */ /* 0x000fe20001800000 */
[----:B------:R-:W0:Y:S01]  /*41a0*/  MUFU.TANH R80, R80 ;  /* 0x0000005000507308 */ /* 0x000e220000002400 */
[----:B---3--:R-:W-:Y:S01]  /*41b0*/  FSEL R24, R84, -INF , P2 ;  /* 0xff80000054187808 */ /* 0x008fe20001000000 */
[----:B------:R-:W-:Y:S01]  /*41c0*/  FMUL.FTZ R84, R43, UR5 ;  /* 0x000000052b547c20 */ /* 0x000fe20008410000 */
[----:B------:R-:W-:Y:S01]  /*41d0*/  ISETP.GT.AND P3, PT, R78, 0x10, PT ;  /* 0x000000104e00780c */ /* 0x000fe20003f64270 */
[----:B------:R-:W-:Y:S01]  /*41e0*/  FMUL.FTZ R43, R27, UR5 ;  /* 0x000000051b2b7c20 */ /* 0x000fe20008410000 */
[----:B------:R-:W-:-:S02]  /*41f0*/  FMNMX.FTZ R55, R24, R55, !PT ;  /* 0x0000003718377209 */ /* 0x000fc40007810000 */
[----:B------:R-:W-:Y:S01]  /*4200*/  FSEL R7, R7, -INF , P3 ;  /* 0xff80000007077808 */ /* 0x000fe20001800000 */
[----:B------:R-:W2:Y:S01]  /*4210*/  MUFU.TANH R81, R81 ;  /* 0x0000005100517308 */ /* 0x000ea20000002400 */
[C---:B------:R-:W-:Y:S01]  /*4220*/  ISETP.GT.AND P3, PT, R78.reuse, 0x18, PT ;  /* 0x000000184e00780c */ /* 0x040fe20003f64270 */
[----:B------:R-:W3:Y:S03]  /*4230*/  SHFL.BFLY PT, R42, R55, 0x2, 0x1f ;  /* 0x0c401f00372a7f89 */ /* 0x000ee600000e0000 */
[----:B------:R-:W-:Y:S02]  /*4240*/  FSEL R9, R9, -INF , P3 ;  /* 0xff80000009097808 */ /* 0x000fe40001800000 */
[----:B------:R-:W-:Y:S01]  /*4250*/  ISETP.GT.AND P3, PT, R78, 0x20, PT ;  /* 0x000000204e00780c */ /* 0x000fe20003f64270 */
[----:B------:R-:W4:Y:S03]  /*4260*/  MUFU.TANH R82, R82 ;  /* 0x0000005200527308 */ /* 0x000f260000002400 */
[----:B------:R-:W-:-:S02]  /*4270*/  FSEL R11, R11, -INF , P3 ;  /* 0xff8000000b0b7808 */ /* 0x000fc40001800000 */
[----:B------:R-:W-:-:S03]  /*4280*/  ISETP.GT.AND P3, PT, R78, 0x28, PT ;  /* 0x000000284e00780c */ /* 0x000fc60003f64270 */
[----:B------:R-:W5:Y:S01]  /*4290*/  MUFU.TANH R84, R84 ;  /* 0x0000005400547308 */ /* 0x000f620000002400 */
[----:B------:R-:W-:Y:S02]  /*42a0*/  FSEL R73, R13, -INF , P3 ;  /* 0xff8000000d497808 */ /* 0x000fe40001800000 */
[----:B------:R-:W-:-:S05]  /*42b0*/  ISETP.GT.AND P3, PT, R78, 0x30, PT ;  /* 0x000000304e00780c */ /* 0x000fca0003f64270 */
[----:B------:R-:W5:Y:S01]  /*42c0*/  MUFU.TANH R83, R83 ;  /* 0x0000005300537308 */ /* 0x000f620000002400 */
[----:B---3--:R-:W-:Y:S01]  /*42d0*/  FMNMX.FTZ R34, R55, R42, !PT ;  /* 0x0000002a37227209 */ /* 0x008fe20007810000 */
[----:B------:R-:W-:Y:S01]  /*42e0*/  FMUL.FTZ R42, R26, UR5 ;  /* 0x000000051a2a7c20 */ /* 0x000fe20008410000 */
[----:B------:R-:W-:-:S03]  /*42f0*/  UIADD3 UR5, UR57, -UR58, URZ ;  /* 0x8000003a39057290 */ /* 0x000fc6000fffe03f */
[----:B------:R-:W3:Y:S02]  /*4300*/  SHFL.BFLY PT, R35, R34, 0x1, 0x1f ;  /* 0x0c201f0022237f89 */ /* 0x000ee400000e0000 */
[----:B------:R-:W5:Y:S01]  /*4310*/  MUFU.TANH R86, R86 ;  /* 0x0000005600567308 */ /* 0x000f620000002400 */
[----:B------:R-:W-:-:S04]  /*4320*/  UIMAD UR5, UR56, 0xc0, UR5 ;  /* 0x000000c0380578a4 */ /* 0x000fc8000f8e0205 */
[----:B------:R-:W-:-:S03]  /*4330*/  UIMAD.WIDE UR10, UR5, 0x38e38e39, URZ ;  /* 0x38e38e39050a78a5 */ /* 0x000fc6000f8e023f */
[----:B------:R-:W5:Y:S01]  /*4340*/  MUFU.TANH R88, R88 ;  /* 0x0000005800587308 */ /* 0x000f620000002400 */
[----:B------:R-:W-:-:S04]  /*4350*/  USHF.R.U32.HI UR5, URZ, 0x1f, UR11 ;  /* 0x0000001f3f057899 */ /* 0x000fc8000801160b */
[----:B------:R-:W-:-:S03]  /*4360*/  ULEA.HI.SX32 UR5, UR11, UR5, 0x1b ;  /* 0x000000050b057291 */ /* 0x000fc6000f8fda3f */
[----:B------:R-:W5:Y:S01]  /*4370*/  MUFU.TANH R90, R90 ;  /* 0x0000005a005a7308 */ /* 0x000f620000002400 */
[----:B------:R-:W-:-:S04]  /*4380*/  UISETP.LT.AND UP0, UPT, URZ, UR5, UPT ;  /* 0x000000053f00728c */ /* 0x000fc8000bf01270 */
[----:B------:R-:W-:Y:S01]  /*4390*/  USEL UR7, URZ, UR5, !UP0 ;  /* 0x000000053f077287 */ /* 0x000fe2000c000000 */
[----:B---3--:R-:W-:Y:S02]  /*43a0*/  FMNMX.FTZ R74, R34, R35, !PT ;  /* 0x00000023224a7209 */ /* 0x008fe40007810000 */
[----:B------:R-:W3:Y:S01]  /*43b0*/  MUFU.TANH R89, R89 ;  /* 0x0000005900597308 */ /* 0x000ee20000002400 */
[----:B------:R-:W-:Y:S01]  /*43c0*/  UISETP.GE.AND UP0, UPT, UR38, UR7, UPT ;  /* 0x000000072600728c */ /* 0x000fe2000bf06270 */
[C---:B------:R-:W-:Y:S01]  /*43d0*/  FSETP.NEU.FTZ.AND P2, PT, R74.reuse, -INF , PT ;  /* 0xff8000004a00780b */ /* 0x040fe20003f5d000 */
[----:B------:R-:W-:-:S05]  /*43e0*/  FMUL.FTZ R26, R74, UR4 ;  /* 0x000000044a1a7c20 */ /* 0x000fca0008410000 */
[----:B------:R-:W3:Y:S01]  /*43f0*/  MUFU.TANH R92, R92 ;  /* 0x0000005c005c7308 */ /* 0x000ee20000002400 */
[----:B------:R-:W-:Y:S02]  /*4400*/  FSEL R26, R26, RZ, P2 ;  /* 0x000000ff1a1a7208 */ /* 0x000fe40001000000 */
[----:B------:R-:W-:-:S03]  /*4410*/  ISETP.GT.AND P2, PT, R78, RZ, PT ;  /* 0x000000ff4e00720c */ /* 0x000fc60003f44270 */
[--C-:B------:R-:W-:Y:S01]  /*4420*/  FFMA.FTZ R77, R77, UR4, -R26.reuse ;  /* 0x000000044d4d7c23 */ /* 0x100fe2000801081a */
[----:B------:R-:W-:Y:S01]  /*4430*/  FSEL R4, R4, -INF , P2 ;  /* 0xff80000004047808 */ /* 0x000fe20001000000 */
[--C-:B------:R-:W-:Y:S01]  /*4440*/  FFMA.FTZ R75, R75, UR4, -R26.reuse ;  /* 0x000000044b4b7c23 */ /* 0x100fe2000801081a */
[----:B------:R-:W-:Y:S01]  /*4450*/  ISETP.GT.AND P2, PT, R78, 0x9, PT ;  /* 0x000000094e00780c */ /* 0x000fe20003f44270 */
[--C-:B------:R-:W-:Y:S01]  /*4460*/  FFMA.FTZ R13, R72, UR4, -R26.reuse ;  /* 0x00000004480d7c23 */ /* 0x100fe2000801081a */
[----:B------:R-:W-:Y:S01]  /*4470*/  FMNMX.FTZ R54, R4, R39, !PT ;  /* 0x0000002704367209 */ /* 0x000fe20007810000 */
[--C-:B------:R-:W-:Y:S01]  /*4480*/  FFMA.FTZ R27, R79, UR4, -R26.reuse ;  /* 0x000000044f1b7c23 */ /* 0x100fe2000801081a */
[----:B------:R-:W-:Y:S01]  /*4490*/  FSEL R6, R6, -INF , P2 ;  /* 0xff80000006067808 */ /* 0x000fe20001000000 */
[--C-:B------:R-:W-:Y:S01]  /*44a0*/  FFMA.FTZ R85, R85, UR4, -R26.reuse ;  /* 0x0000000455557c23 */ /* 0x100fe2000801081a */
[----:B------:R-:W-:Y:S01]  /*44b0*/  FMNMX.FTZ R35, R5, R54, !PT ;  /* 0x0000003605237209 */ /* 0x000fe20007810000 */
[--C-:B------:R-:W-:Y:S01]  /*44c0*/  FFMA.FTZ R3, R87, UR4, -R26.reuse ;  /* 0x0000000457037c23 */ /* 0x100fe2000801081a */
[----:B------:R-:W-:Y:S01]  /*44d0*/  ISETP.GT.AND P2, PT, R78, 0x11, PT ;  /* 0x000000114e00780c */ /* 0x000fe20003f44270 */
[--C-:B------:R-:W-:Y:S01]  /*44e0*/  FFMA.FTZ R63, R63, UR4, -R26.reuse ;  /* 0x000000043f3f7c23 */ /* 0x100fe2000801081a */
[----:B------:R-:W-:Y:S01]  /*44f0*/  FMNMX.FTZ R54, R6, R35, !PT ;  /* 0x0000002306367209 */ /* 0x000fe20007810000 */
[----:B------:R-:W3:Y:S01]  /*4500*/  MUFU.TANH R42, R42 ;  /* 0x0000002a002a7308 */ /* 0x000ee20000002400 */
[----:B------:R-:W-:Y:S01]  /*4510*/  FSEL R8, R8, -INF , P2 ;  /* 0xff80000008087808 */ /* 0x000fe20001000000 */
[--C-:B------:R-:W-:Y:S01]  /*4520*/  FFMA.FTZ R62, R62, UR4, -R26.reuse ;  /* 0x000000043e3e7c23 */ /* 0x100fe2000801081a */
[----:B------:R-:W-:Y:S01]  /*4530*/  FMNMX.FTZ R55, R7, R54, !PT ;  /* 0x0000003607377209 */ /* 0x000fe20007810000 */
[--C-:B------:R-:W-:Y:S01]  /*4540*/  FFMA.FTZ R30, R91, UR4, -R26.reuse ;  /* 0x000000045b1e7c23 */ /* 0x100fe2000801081a */
[----:B------:R-:W-:Y:S01]  /*4550*/  ISETP.GT.AND P2, PT, R78, 0x19, PT ;  /* 0x000000194e00780c */ /* 0x000fe20003f44270 */
[--C-:B------:R-:W-:Y:S01]  /*4560*/  FFMA.FTZ R31, R93, UR4, -R26.reuse ;  /* 0x000000045d1f7c23 */ /* 0x100fe2000801081a */
[----:B------:R-:W-:Y:S01]  /*4570*/  FMNMX.FTZ R76, R8, R55, !PT ;  /* 0x00000037084c7209 */ /* 0x000fe20007810000 */
[----:B------:R-:W-:Y:S01]  /*4580*/  MUFU.EX2 R35, R85 ;  /* 0x0000005500237308 */ /* 0x000fe20000000800 */
[----:B------:R-:W-:Y:S01]  /*4590*/  FSEL R54, R10, -INF , P2 ;  /* 0xff8000000a367808 */ /* 0x000fe20001000000 */
[--C-:B------:R-:W-:Y:S01]  /*45a0*/  FFMA.FTZ R38, R97, UR4, -R26.reuse ;  /* 0x0000000461267c23 */ /* 0x100fe2000801081a */
[----:B------:R-:W-:Y:S01]  /*45b0*/  FMNMX.FTZ R55, R9, R76, !PT ;  /* 0x0000004c09377209 */ /* 0x000fe20007810000 */
[--C-:B------:R-:W-:Y:S01]  /*45c0*/  FFMA.FTZ R34, R95, UR4, -R26.reuse ;  /* 0x000000045f227c23 */ /* 0x100fe2000801081a */
[----:B------:R-:W-:Y:S01]  /*45d0*/  ISETP.GT.AND P2, PT, R78, 0x21, PT ;  /* 0x000000214e00780c */ /* 0x000fe20003f44270 */
[--C-:B------:R-:W-:Y:S01]  /*45e0*/  FFMA.FTZ R53, R53, UR4, -R26.reuse ;  /* 0x0000000435357c23 */ /* 0x100fe2000801081a */
[----:B------:R-:W-:Y:S01]  /*45f0*/  FMNMX.FTZ R76, R54, R55, !PT ;  /* 0x00000037364c7209 */ /* 0x000fe20007810000 */
[----:B------:R1:W-:Y:S01]  /*4600*/  MUFU.EX2 R10, R77 ;  /* 0x0000004d000a7308 */ /* 0x0003e20000000800 */
        /* <DEDUP_REMOVED lines=10> */
[----:B-1----:R-:W-:Y:S01]  /*46b0*/  FMNMX.FTZ R77, R73, R76, !PT ;  /* 0x0000004c494d7209 */ /* 0x002fe20007810000 */
[--C-:B------:R-:W-:Y:S01]  /*46c0*/  FFMA.FTZ R37, R37, UR4, -R26.reuse ;  /* 0x0000000425257c23 */ /* 0x100fe2000801081a */
[----:B------:R-:W-:Y:S01]  /*46d0*/  ISETP.GT.AND P2, PT, R78, 0x31, PT ;  /* 0x000000314e00780c */ /* 0x000fe20003f44270 */
[--C-:B------:R-:W-:Y:S01]  /*46e0*/  FFMA.FTZ R32, R32, UR4, -R26.reuse ;  /* 0x0000000420207c23 */ /* 0x100fe2000801081a */
[----:B------:R-:W-:Y:S01]  /*46f0*/  FMNMX.FTZ R76, R72, R77, !PT ;  /* 0x0000004d484c7209 */ /* 0x000fe20007810000 */
[----:B------:R-:W1:Y:S01]  /*4700*/  MUFU.TANH R43, R43 ;  /* 0x0000002b002b7308 */ /* 0x000e620000002400 */
[----:B0-----:R-:W-:Y:S01]  /*4710*/  FSEL R75, R15, -INF , P3 ;  /* 0xff8000000f4b7808 */ /* 0x001fe20001800000 */
[--C-:B------:R-:W-:Y:S01]  /*4720*/  FFMA.FTZ R29, R29, UR4, -R26.reuse ;  /* 0x000000041d1d7c23 */ /* 0x100fe2000801081a */
[----:B------:R-:W-:Y:S01]  /*4730*/  ISETP.GT.AND P3, PT, R78, 0x38, PT ;  /* 0x000000384e00780c */ /* 0x000fe20003f64270 */
[----:B------:R-:W-:Y:S01]  /*4740*/  FFMA.FTZ R28, R28, UR4, -R26 ;  /* 0x000000041c1c7c23 */ /* 0x000fe2000801081a */
[----:B------:R-:W-:-:S02]  /*4750*/  FSEL R70, R20, -INF , P2 ;  /* 0xff80000014467808 */ /* 0x000fc40001000000 */
[----:B------:R-:W-:Y:S01]  /*4760*/  FMNMX.FTZ R15, R75, R76, !PT ;  /* 0x0000004c4b0f7209 */ /* 0x000fe20007810000 */
[----:B------:R-:W0:Y:S01]  /*4770*/  MUFU.TANH R46, R46 ;  /* 0x0000002e002e7308 */ /* 0x000e220000002400 */
[----:B------:R-:W-:Y:S02]  /*4780*/  FSEL R76, R21, -INF , P3 ;  /* 0xff800000154c7808 */ /* 0x000fe40001800000 */
[----:B------:R-:W-:Y:S02]  /*4790*/  ISETP.GT.AND P2, PT, R78, 0x39, PT ;  /* 0x000000394e00780c */ /* 0x000fe40003f44270 */
[----:B------:R-:W-:Y:S02]  /*47a0*/  FMNMX.FTZ R21, R70, R15, !PT ;  /* 0x0000000f46157209 */ /* 0x000fe40007810000 */
[----:B------:R-:W-:Y:S01]  /*47b0*/  ISETP.GT.AND P3, PT, R78, 0x40, PT ;  /* 0x000000404e00780c */ /* 0x000fe20003f64270 */
[----:B------:R2:W-:Y:S01]  /*47c0*/  MUFU.EX2 R15, R63 ;  /* 0x0000003f000f7308 */ /* 0x0005e20000000800 */
[----:B------:R-:W-:Y:S01]  /*47d0*/  FSEL R77, R64, -INF , P2 ;  /* 0xff800000404d7808 */ /* 0x000fe20001000000 */
[----:B------:R-:W-:Y:S01]  /*47e0*/  FFMA.FTZ R64, R66, UR4, -R26 ;  /* 0x0000000442407c23 */ /* 0x000fe2000801081a */
[----:B------:R-:W-:-:S02]  /*47f0*/  FMNMX.FTZ R20, R76, R21, !PT ;  /* 0x000000154c147209 */ /* 0x000fc40007810000 */
[----:B------:R-:W-:Y:S02]  /*4800*/  FSEL R79, R56, -INF , P3 ;  /* 0xff800000384f7808 */ /* 0x000fe40001800000 */
[C---:B------:R-:W-:Y:S01]  /*4810*/  ISETP.GT.AND P2, PT, R78.reuse, 0x41, PT ;  /* 0x000000414e00780c */ /* 0x040fe20003f44270 */
[----:B------:R-:W0:Y:S01]  /*4820*/  MUFU.TANH R47, R47 ;  /* 0x0000002f002f7308 */ /* 0x000e220000002400 */
[----:B------:R-:W-:Y:S02]  /*4830*/  FMNMX.FTZ R56, R77, R20, !PT ;  /* 0x000000144d387209 */ /* 0x000fe40007810000 */
[C---:B------:R-:W-:Y:S02]  /*4840*/  ISETP.GT.AND P3, PT, R78.reuse, 0x48, PT ;  /* 0x000000484e00780c */ /* 0x040fe40003f64270 */
[----:B------:R-:W-:Y:S01]  /*4850*/  FSEL R66, R57, -INF , P2 ;  /* 0xff80000039427808 */ /* 0x000fe20001000000 */
[----:B------:R-:W-:Y:S01]  /*4860*/  FFMA.FTZ R57, R67, UR4, -R26 ;  /* 0x0000000443397c23 */ /* 0x000fe2000801081a */
[----:B------:R-:W-:Y:S01]  /*4870*/  FMNMX.FTZ R21, R79, R56, !PT ;  /* 0x000000384f157209 */ /* 0x000fe20007810000 */
[----:B------:R4:W-:Y:S01]  /*4880*/  MUFU.EX2 R20, R64 ;  /* 0x0000004000147308 */ /* 0x0009e20000000800 */
[----:B------:R-:W-:-:S02]  /*4890*/  ISETP.GT.AND P2, PT, R78, 0x49, PT ;  /* 0x000000494e00780c */ /* 0x000fc40003f44270 */
[----:B------:R-:W-:Y:S02]  /*48a0*/  FSEL R85, R58, -INF , P3 ;  /* 0xff8000003a557808 */ /* 0x000fe40001800000 */
[----:B------:R-:W-:Y:S02]  /*48b0*/  FMNMX.FTZ R56, R66, R21, !PT ;  /* 0x0000001542387209 */ /* 0x000fe40007810000 */
[C---:B------:R-:W-:Y:S01]  /*48c0*/  ISETP.GT.AND P3, PT, R78.reuse, 0x50, PT ;  /* 0x000000504e00780c */ /* 0x040fe20003f64270 */
[----:B------:R5:W-:Y:S01]  /*48d0*/  MUFU.EX2 R21, R57 ;  /* 0x0000003900157308 */ /* 0x000be20000000800 */
[----:B------:R-:W-:Y:S02]  /*48e0*/  FSEL R87, R59, -INF , P2 ;  /* 0xff8000003b577808 */ /* 0x000fe40001000000 */
[----:B------:R-:W-:Y:S02]  /*48f0*/  FMNMX.FTZ R56, R85, R56, !PT ;  /* 0x0000003855387209 */ /* 0x000fe40007810000 */
[----:B------:R-:W-:-:S02]  /*4900*/  ISETP.GT.AND P2, PT, R78, 0x51, PT ;  /* 0x000000514e00780c */ /* 0x000fc40003f44270 */
[----:B------:R-:W-:Y:S01]  /*4910*/  FSEL R67, R48, -INF , P3 ;  /* 0xff80000030437808 */ /* 0x000fe20001800000 */
[--C-:B------:R-:W-:Y:S01]  /*4920*/  FFMA.FTZ R48, R69, UR4, -R26.reuse ;  /* 0x0000000445307c23 */ /* 0x100fe2000801081a */
[----:B------:R-:W-:Y:S01]  /*4930*/  FMNMX.FTZ R56, R87, R56, !PT ;  /* 0x0000003857387209 */ /* 0x000fe20007810000 */
[----:B------:R-:W-:Y:S01]  /*4940*/  MUFU.EX2 R27, R27 ;  /* 0x0000001b001b7308 */ /* 0x000fe20000000800 */
[----:B------:R-:W-:Y:S02]  /*4950*/  ISETP.GT.AND P3, PT, R78, 0x58, PT ;  /* 0x000000584e00780c */ /* 0x000fe40003f64270 */
[----:B------:R-:W-:Y:S01]  /*4960*/  FSEL R69, R49, -INF , P2 ;  /* 0xff80000031457808 */ /* 0x000fe20001000000 */
[----:B------:R-:W-:Y:S01]  /*4970*/  FFMA.FTZ R49, R68, UR4, -R26 ;  /* 0x0000000444317c23 */ /* 0x000fe2000801081a */
[----:B------:R-:W-:Y:S02]  /*4980*/  FMNMX.FTZ R56, R67, R56, !PT ;  /* 0x0000003843387209 */ /* 0x000fe40007810000 */
[----:B------:R-:W-:Y:S01]  /*4990*/  ISETP.GT.AND P2, PT, R78, 0x59, PT ;  /* 0x000000594e00780c */ /* 0x000fe20003f44270 */
[----:B------:R-:W0:Y:S01]  /*49a0*/  MUFU.EX2 R30, R30 ;  /* 0x0000001e001e7308 */ /* 0x000e220000000800 */
[----:B--2---:R-:W-:-:S02]  /*49b0*/  FSEL R63, R80, -INF , P3 ;  /* 0xff800000503f7808 */ /* 0x004fc40001800000 */
[----:B------:R-:W-:Y:S02]  /*49c0*/  FMNMX.FTZ R56, R69, R56, !PT ;  /* 0x0000003845387209 */ /* 0x000fe40007810000 */
[C---:B------:R-:W-:Y:S02]  /*49d0*/  ISETP.GT.AND P3, PT, R78.reuse, 0x60, PT ;  /* 0x000000604e00780c */ /* 0x040fe40003f64270 */
[----:B----4-:R-:W-:Y:S01]  /*49e0*/  FSEL R64, R81, -INF , P2 ;  /* 0xff80000051407808 */ /* 0x010fe20001000000 */
[----:B------:R-:W-:Y:S01]  /*49f0*/  MUFU.EX2 R31, R31 ;  /* 0x0000001f001f7308 */ /* 0x000fe20000000800 */
[----:B-----5:R-:W-:Y:S01]  /*4a00*/  FMNMX.FTZ R57, R63, R56, !PT ;  /* 0x000000383f397209 */ /* 0x020fe20007810000 */
[----:B------:R-:W-:Y:S01]  /*4a10*/  FFMA.FTZ R56, R65, UR4, -R26 ;  /* 0x0000000441387c23 */ /* 0x000fe2000801081a */
        /* <DEDUP_REMOVED lines=13> */
[----:B------:R2:W-:Y:S01]  /*4af0*/  MUFU.EX2 R57, R62 ;  /* 0x0000003e00397308 */ /* 0x0005e20000000800 */
[----:B------:R-:W-:Y:S01]  /*4b00*/  FMNMX.FTZ R59, R83, R58, !PT ;  /* 0x0000003a533b7209 */ /* 0x000fe20007810000 */
        /* <DEDUP_REMOVED lines=10> */
[----:B---3--:R-:W-:-:S02]  /*4bb0*/  FSEL R89, R89, -INF , P3 ;  /* 0xff80000059597808 */ /* 0x008fc40001800000 */
[----:B--2---:R-:W-:Y:S02]  /*4bc0*/  FMNMX.FTZ R62, R90, R59, !PT ;  /* 0x0000003b5a3e7209 */ /* 0x004fe40007810000 */
[----:B------:R-:W-:Y:S02]  /*4bd0*/  ISETP.GT.AND P3, PT, R78, 0x80, PT ;  /* 0x000000804e00780c */ /* 0x000fe40003f64270 */
[----:B------:R-:W-:Y:S01]  /*4be0*/  FSEL R92, R92, -INF , P2 ;  /* 0xff8000005c5c7808 */ /* 0x000fe20001000000 */
[----:B------:R-:W-:Y:S01]  /*4bf0*/  MUFU.EX2 R14, R14 ;  /* 0x0000000e000e7308 */ /* 0x000fe20000000800 */
[----:B------:R-:W-:Y:S02]  /*4c00*/  FMNMX.FTZ R59, R89, R62, !PT ;  /* 0x0000003e593b7209 */ /* 0x000fe40007810000 */
[----:B------:R-:W-:Y:S02]  /*4c10*/  ISETP.GT.AND P2, PT, R78, 0x81, PT ;  /* 0x000000814e00780c */ /* 0x000fe40003f44270 */
[----:B------:R-:W-:Y:S01]  /*4c20*/  FSEL R61, R42, -INF , P3 ;  /* 0xff8000002a3d7808 */ /* 0x000fe20001800000 */
[--C-:B------:R-:W-:Y:S01]  /*4c30*/  FFMA.FTZ R42, R60, UR4, -R26.reuse ;  /* 0x000000043c2a7c23 */ /* 0x100fe2000801081a */
[----:B------:R-:W-:Y:S01]  /*4c40*/  FMNMX.FTZ R62, R92, R59, !PT ;  /* 0x0000003b5c3e7209 */ /* 0x000fe20007810000 */
[----:B------:R-:W-:Y:S01]  /*4c50*/  FFMA.FTZ R59, R52, UR4, -R26 ;  /* 0x00000004343b7c23 */ /* 0x000fe2000801081a */
[----:B-1----:R-:W-:Y:S01]  /*4c60*/  FSEL R60, R43, -INF , P2 ;  /* 0xff8000002b3c7808 */ /* 0x002fe20001000000 */
[----:B------:R-:W-:Y:S01]  /*4c70*/  MUFU.EX2 R48, R48 ;  /* 0x0000003000307308 */ /* 0x000fe20000000800 */
[----:B------:R-:W-:-:S02]  /*4c80*/  ISETP.GT.AND P3, PT, R78, 0x88, PT ;  /* 0x000000884e00780c */ /* 0x000fc40003f64270 */
[----:B------:R-:W-:Y:S02]  /*4c90*/  FMNMX.FTZ R43, R61, R62, !PT ;  /* 0x0000003e3d2b7209 */ /* 0x000fe40007810000 */
[----:B------:R-:W-:Y:S02]  /*4ca0*/  ISETP.GT.AND P2, PT, R78, 0x89, PT ;  /* 0x000000894e00780c */ /* 0x000fe40003f44270 */
[----:B0-----:R-:W-:Y:S01]  /*4cb0*/  FSEL R62, R46, -INF , P3 ;  /* 0xff8000002e3e7808 */ /* 0x001fe20001800000 */
[--C-:B------:R-:W-:Y:S01]  /*4cc0*/  FFMA.FTZ R46, R51, UR4, -R26.reuse ;  /* 0x00000004332e7c23 */ /* 0x100fe2000801081a */
[----:B------:R-:W-:Y:S01]  /*4cd0*/  FMNMX.FTZ R43, R60, R43, !PT ;  /* 0x0000002b3c2b7209 */ /* 0x000fe20007810000 */
[----:B------:R-:W-:Y:S01]  /*4ce0*/  MUFU.EX2 R49, R49 ;  /* 0x0000003100317308 */ /* 0x000fe20000000800 */
[----:B------:R-:W-:Y:S01]  /*4cf0*/  FSEL R52, R47, -INF , P2 ;  /* 0xff8000002f347808 */ /* 0x000fe20001000000 */
[----:B------:R-:W-:Y:S01]  /*4d00*/  FFMA.FTZ R47, R50, UR4, -R26 ;  /* 0x00000004322f7c23 */ /* 0x000fe2000801081a */
[----:B------:R-:W-:-:S04]  /*4d10*/  FMNMX.FTZ R43, R62, R43, !PT ;  /* 0x0000002b3e2b7209 */ /* 0x000fc80007810000 */
[----:B------:R-:W-:Y:S01]  /*4d20*/  FMNMX.FTZ R51, R52, R43, !PT ;  /* 0x0000002b34337209 */ /* 0x000fe20007810000 */
[--C-:B------:R-:W-:Y:S01]  /*4d30*/  FFMA.FTZ R43, R45, UR4, -R26.reuse ;  /* 0x000000042d2b7c23 */ /* 0x100fe2000801081a */
[----:B------:R-:W-:Y:S03]  /*4d40*/  MUFU.EX2 R56, R56 ;  /* 0x0000003800387308 */ /* 0x000fe60000000800 */
[----:B------:R-:W0:Y:S05]  /*4d50*/  SHFL.BFLY PT, R50, R51, 0x2, 0x1f ;  /* 0x0c401f0033327f89 */ /* 0x000e2a00000e0000 */
[----:B------:R-:W-:Y:S08]  /*4d60*/  MUFU.EX2 R58, R58 ;  /* 0x0000003a003a7308 */ /* 0x000ff00000000800 */
[----:B------:R-:W-:Y:S08]  /*4d70*/  MUFU.EX2 R53, R53 ;  /* 0x0000003500357308 */ /* 0x000ff00000000800 */
[----:B------:R-:W-:Y:S01]  /*4d80*/  MUFU.EX2 R42, R42 ;  /* 0x0000002a002a7308 */ /* 0x000fe20000000800 */
[----:B0-----:R-:W-:Y:S01]  /*4d90*/  FMNMX.FTZ R45, R51, R50, !PT ;  /* 0x00000032332d7209 */ /* 0x001fe20007810000 */
[--C-:B------:R-:W-:Y:S01]  /*4da0*/  FFMA.FTZ R50, R33, UR4, -R26.reuse ;  /* 0x0000000421327c23 */ /* 0x100fe2000801081a */
[--C-:B------:R-:W-:Y:S01]  /*4db0*/  FFMA.FTZ R33, R36, UR4, -R26.reuse ;  /* 0x0000000424217c23 */ /* 0x100fe2000801081a */
[----:B------:R-:W-:-:S02]  /*4dc0*/  FFMA.FTZ R36, R25, UR4, -R26 ;  /* 0x0000000419247c23 */ /* 0x000fc4000801081a */
[----:B------:R-:W0:Y:S02]  /*4dd0*/  SHFL.BFLY PT, R130, R45, 0x1, 0x1f ;  /* 0x0c201f002d827f89 */ /* 0x000e2400000e0000 */
[----:B------:R-:W-:Y:S08]  /*4de0*/  MUFU.EX2 R59, R59 ;  /* 0x0000003b003b7308 */ /* 0x000ff00000000800 */
[----:B------:R-:W-:Y:S08]  /*4df0*/  MUFU.EX2 R46, R46 ;  /* 0x0000002e002e7308 */ /* 0x000ff00000000800 */
[----:B------:R-:W-:Y:S01]  /*4e00*/  MUFU.EX2 R47, R47 ;  /* 0x0000002f002f7308 */ /* 0x000fe20000000800 */
[----:B0-----:R-:W-:Y:S01]  /*4e10*/  FMNMX.FTZ R130, R45, R130, !PT ;  /* 0x000000822d827209 */ /* 0x001fe20007810000 */
[----:B------:R-:W-:-:S06]  /*4e20*/  FFMA.FTZ R45, R24, UR4, -R26 ;  /* 0x00000004182d7c23 */ /* 0x000fcc000801081a */
[----:B------:R-:W-:Y:S01]  /*4e30*/  MUFU.EX2 R43, R43 ;  /* 0x0000002b002b7308 */ /* 0x000fe20000000800 */
[C---:B------:R-:W-:Y:S01]  /*4e40*/  FSETP.NEU.FTZ.AND P2, PT, R130.reuse, -INF , PT ;  /* 0xff8000008200780b */ /* 0x040fe20003f5d000 */
[----:B------:R-:W-:-:S05]  /*4e50*/  FMUL.FTZ R25, R130, UR4 ;  /* 0x0000000482197c20 */ /* 0x000fca0008410000 */
[----:B------:R-:W-:Y:S01]  /*4e60*/  FSEL R24, R25, RZ, P2 ;  /* 0x000000ff19187208 */ /* 0x000fe20001000000 */
[----:B------:R-:W-:Y:S01]  /*4e70*/  MUFU.EX2 R44, R44 ;  /* 0x0000002c002c7308 */ /* 0x000fe20000000800 */
        /* <DEDUP_REMOVED lines=12> */
[----:B------:R-:W-:Y:S01]  /*4f40*/  FFMA.FTZ R55, R75, UR4, -R24 ;  /* 0x000000044b377c23 */ /* 0x000fe20008010818 */
[----:B------:R1:W2:Y:S01]  /*4f50*/  MUFU.EX2 R81, R39 ;  /* 0x0000002700517308 */ /* 0x0002a20000000800 */
[----:B0-----:R-:W-:Y:S01]  /*4f60*/  @!P1 PRMT R4, RZ, 0x654, R0 ;  /* 0x00000654ff049816 */ /* 0x001fe20000000000 */
[--C-:B------:R-:W-:Y:S01]  /*4f70*/  FFMA.FTZ R72, R70, UR4, -R24.reuse ;  /* 0x0000000446487c23 */ /* 0x100fe20008010818 */
[--C-:B------:R-:W-:Y:S01]  /*4f80*/  FFMA.FTZ R70, R79, UR4, -R24.reuse ;  /* 0x000000044f467c23 */ /* 0x100fe20008010818 */
[--C-:B------:R-:W-:Y:S01]  /*4f90*/  FFMA.FTZ R75, R66, UR4, -R24.reuse ;  /* 0x00000004424b7c23 */ /* 0x100fe20008010818 */
[----:B------:R0:W-:Y:S01]  /*4fa0*/  @!P1 SYNCS.ARRIVE.TRANS64.RED.A1T0 RZ, [R4+URZ], RZ ;  /* 0x000000ff04ff99a7 */ /* 0x0001e2000810043f */
[--C-:B------:R-:W-:Y:S01]  /*4fb0*/  FFMA.FTZ R66, R85, UR4, -R24.reuse ;  /* 0x0000000455427c23 */ /* 0x100fe20008010818 */
[--C-:B------:R-:W-:Y:S01]  /*4fc0*/  FFMA.FTZ R84, R84, UR4, -R24.reuse ;  /* 0x0000000454547c23 */ /* 0x100fe20008010818 */
[----:B------:R3:W4:Y:S01]  /*4fd0*/  MUFU.EX2 R91, R5 ;  /* 0x00000005005b7308 */ /* 0x0007220000000800 */
[--C-:B-1----:R-:W-:Y:S01]  /*4fe0*/  FFMA.FTZ R39, R54, UR4, -R24.reuse ;  /* 0x0000000436277c23 */ /* 0x102fe20008010818 */
[--C-:B------:R-:W-:Y:S01]  /*4ff0*/  FFMA.FTZ R54, R73, UR4, -R24.reuse ;  /* 0x0000000449367c23 */ /* 0x100fe20008010818 */
[--C-:B------:R-:W-:Y:S01]  /*5000*/  FFMA.FTZ R73, R76, UR4, -R24.reuse ;  /* 0x000000044c497c23 */ /* 0x100fe20008010818 */
[--C-:B------:R-:W-:Y:S01]  /*5010*/  FFMA.FTZ R76, R77, UR4, -R24.reuse ;  /* 0x000000044d4c7c23 */ /* 0x100fe20008010818 */
[----:B0-----:R-:W-:Y:S01]  /*5020*/  F2FP.F16.F32.PACK_AB R4, R30, R27 ;  /* 0x0000001b1e04723e */ /* 0x001fe200000000ff */
[--C-:B------:R-:W-:Y:S01]  /*5030*/  FFMA.FTZ R77, R87, UR4, -R24.reuse ;  /* 0x00000004574d7c23 */ /* 0x100fe20008010818 */
[--C-:B------:R-:W-:Y:S01]  /*5040*/  FFMA.FTZ R86, R86, UR4, -R24.reuse ;  /* 0x0000000456567c23 */ /* 0x100fe20008010818 */
[----:B------:R0:W1:Y:S01]  /*5050*/  MUFU.EX2 R94, R6 ;  /* 0x00000006005e7308 */ /* 0x0000620000000800 */
[----:B--2---:R-:W-:Y:S01]  /*5060*/  FADD.FTZ R8, R80, R81 ;  /* 0x0000005150087221 */ /* 0x004fe20000010000 */
[--C-:B---3--:R-:W-:Y:S01]  /*5070*/  FFMA.FTZ R5, R67, UR4, -R24.reuse ;  /* 0x0000000443057c23 */ /* 0x108fe20008010818 */
[--C-:B------:R-:W-:Y:S01]  /*5080*/  FFMA.FTZ R67, R69, UR4, -R24.reuse ;  /* 0x0000000445437c23 */ /* 0x100fe20008010818 */
[--C-:B------:R-:W-:Y:S01]  /*5090*/  FFMA.FTZ R88, R88, UR4, -R24.reuse ;  /* 0x0000000458587c23 */ /* 0x100fe20008010818 */
[--C-:B------:R-:W-:Y:S01]  /*50a0*/  FFMA.FTZ R90, R90, UR4, -R24.reuse ;  /* 0x000000045a5a7c23 */ /* 0x100fe20008010818 */
[--C-:B------:R-:W-:Y:S01]  /*50b0*/  FFMA.FTZ R89, R89, UR4, -R24.reuse ;  /* 0x0000000459597c23 */ /* 0x100fe20008010818 */
[----:B------:R-:W-:Y:S01]  /*50c0*/  FFMA.FTZ R92, R92, UR4, -R24 ;  /* 0x000000045c5c7c23 */ /* 0x000fe20008010818 */
[----:B------:R-:W2:Y:S01]  /*50d0*/  MUFU.EX2 R25, R25 ;  /* 0x0000001900197308 */ /* 0x000ea20000000800 */
[----:B0-----:R-:W-:Y:S01]  /*50e0*/  FADD.FTZ R6, R27, R30 ;  /* 0x0000001e1b067221 */ /* 0x001fe20000010000 */
[----:B----4-:R-:W-:Y:S01]  /*50f0*/  FADD.FTZ R9, R91, R8 ;  /* 0x000000085b097221 */ /* 0x010fe20000010000 */
[--C-:B------:R-:W-:Y:S01]  /*5100*/  FFMA.FTZ R30, R63, UR4, -R24.reuse ;  /* 0x000000043f1e7c23 */ /* 0x100fe20008010818 */
[----:B------:R-:W-:Y:S01]  /*5110*/  FFMA.FTZ R63, R83, UR4, -R24 ;  /* 0x00000004533f7c23 */ /* 0x000fe20008010818 */
[----:B------:R-:W-:Y:S01]  /*5120*/  FADD.FTZ R7, R31, R6 ;  /* 0x000000061f077221 */ /* 0x000fe20000010000 */
[----:B------:R-:W-:Y:S01]  /*5130*/  F2FP.F16.F32.PACK_AB R6, R38, R31 ;  /* 0x0000001f2606723e */ /* 0x000fe200000000ff */
[--C-:B------:R-:W-:Y:S01]  /*5140*/  FFMA.FTZ R31, R64, UR4, -R24.reuse ;  /* 0x00000004401f7c23 */ /* 0x100fe20008010818 */
[----:B------:R-:W0:Y:S01]  /*5150*/  MUFU.EX2 R68, R68 ;  /* 0x0000004400447308 */ /* 0x000e220000000800 */
[----:B------:R-:W-:Y:S01]  /*5160*/  FADD.FTZ R11, R38, R7 ;  /* 0x00000007260b7221 */ /* 0x000fe20000010000 */
[----:B-1----:R-:W-:Y:S01]  /*5170*/  FADD.FTZ R8, R94, R9 ;  /* 0x000000095e087221 */ /* 0x002fe20000010000 */
[--C-:B------:R-:W-:Y:S01]  /*5180*/  FFMA.FTZ R38, R82, UR4, -R24.reuse ;  /* 0x0000000452267c23 */ /* 0x100fe20008010818 */
[--C-:B------:R-:W-:Y:S01]  /*5190*/  FFMA.FTZ R60, R60, UR4, -R24.reuse ;  /* 0x000000043c3c7c23 */ /* 0x100fe20008010818 */
[----:B------:R-:W-:Y:S01]  /*51a0*/  FADD.FTZ R64, R34, R11 ;  /* 0x0000000b22407221 */ /* 0x000fe20000010000 */
[--C-:B------:R-:W-:Y:S01]  /*51b0*/  FFMA.FTZ R62, R62, UR4, -R24.reuse ;  /* 0x000000043e3e7c23 */ /* 0x100fe20008010818 */
[----:B------:R-:W-:Y:S01]  /*51c0*/  FFMA.FTZ R52, R52, UR4, -R24 ;  /* 0x0000000434347c23 */ /* 0x000fe20008010818 */
[----:B------:R-:W1:Y:S01]  /*51d0*/  MUFU.EX2 R26, R26 ;  /* 0x0000001a001a7308 */ /* 0x000e620000000800 */
[----:B--2---:R-:W-:Y:S01]  /*51e0*/  FADD.FTZ R9, R25, R8 ;  /* 0x0000000819097221 */ /* 0x004fe20000010000 */
[----:B------:R-:W-:Y:S01]  /*51f0*/  FADD.FTZ R64, R3, R64 ;  /* 0x0000004003407221 */ /* 0x000fe20000010000 */
[----:B------:R-:W-:Y:S01]  /*5200*/  F2FP.F16.F32.PACK_AB R7, R94, R91 ;  /* 0x0000005b5e07723e */ /* 0x000fe200000000ff */
[----:B------:R-:W-:-:S02]  /*5210*/  IMAD.MOV.U32 R69, RZ, RZ, R71 ;  /* 0x000000ffff457224 */ /* 0x000fc400078e0047 */
[----:B------:R-:W-:Y:S01]  /*5220*/  FADD.FTZ R11, R35, R64 ;  /* 0x00000040230b7221 */ /* 0x000fe20000010000 */
[----:B------:R-:W-:Y:S01]  /*5230*/  FFMA.FTZ R64, R61, UR4, -R24 ;  /* 0x000000043d407c23 */ /* 0x000fe20008010818 */
[----:B------:R-:W2:Y:S01]  /*5240*/  MUFU.EX2 R39, R39 ;  /* 0x0000002700277308 */ /* 0x000ea20000000800 */
[----:B0-----:R-:W-:Y:S01]  /*5250*/  FADD.FTZ R9, R68, R9 ;  /* 0x0000000944097221 */ /* 0x001fe20000010000 */
[C---:B------:R-:W-:Y:S01]  /*5260*/  FADD.FTZ R11, R10.reuse, R11 ;  /* 0x0000000b0a0b7221 */ /* 0x040fe20000010000 */
[----:B------:R-:W-:Y:S01]  /*5270*/  F2FP.F16.F32.PACK_AB R10, R10, R35 ;  /* 0x000000230a0a723e */ /* 0x000fe200000000ff */
[----:B------:R-:W-:-:S04]  /*5280*/  IMAD.MOV.U32 R35, RZ, RZ, R71 ;  /* 0x000000ffff237224 */ /* 0x000fc800078e0047 */
[----:B------:R-:W0:Y:S01]  /*5290*/  MUFU.EX2 R51, R51 ;  /* 0x0000003300337308 */ /* 0x000e220000000800 */
[----:B-1----:R-:W-:-:S07]  /*52a0*/  FADD.FTZ R8, R26, R9 ;  /* 0x000000091a087221 */ /* 0x002fce0000010000 */
[----:B------:R-:W1:Y:S01]  /*52b0*/  MUFU.EX2 R78, R78 ;  /* 0x0000004e004e7308 */ /* 0x000e620000000800 */
[----:B--2---:R-:W-:-:S07]  /*52c0*/  FADD.FTZ R8, R39, R8 ;  /* 0x0000000827087221 */ /* 0x004fce0000010000 */
[----:B------:R-:W2:Y:S01]  /*52d0*/  MUFU.EX2 R54, R54 ;  /* 0x0000003600367308 */ /* 0x000ea20000000800 */
[----:B0-----:R-:W-:-:S07]  /*52e0*/  FADD.FTZ R9, R51, R8 ;  /* 0x0000000833097221 */ /* 0x001fce0000010000 */
[----:B------:R-:W0:Y:S01]  /*52f0*/  MUFU.EX2 R65, R65 ;  /* 0x0000004100417308 */ /* 0x000e220000000800 */
[----:B-1----:R-:W-:-:S07]  /*5300*/  FADD.FTZ R9, R78, R9 ;  /* 0x000000094e097221 */ /* 0x002fce0000010000 */
[----:B------:R1:W-:Y:S08]  /*5310*/  MUFU.EX2 R0, R5 ;  /* 0x0000000500007308 */ /* 0x0003f00000000800 */
[----:B------:R-:W3:Y:S01]  /*5320*/  MUFU.EX2 R55, R55 ;  /* 0x0000003700377308 */ /* 0x000ee20000000800 */
[----:B-1----:R-:W-:Y:S01]  /*5330*/  F2FP.F16.F32.PACK_AB R5, R81, R80 ;  /* 0x000000505105723e */ /* 0x002fe200000000ff */
[----:B------:R-:W-:-:S04]  /*5340*/  FADD.FTZ R80, R12, R11 ;  /* 0x0000000b0c507221 */ /* 0x000fc80000010000 */
[----:B------:R-:W-:Y:S01]  /*5350*/  FADD.FTZ R11, R13, R80 ;  /* 0x000000500d0b7221 */ /* 0x000fe20000010000 */
[----:B--2---:R-:W-:Y:S01]  /*5360*/  FADD.FTZ R80, R54, R9 ;  /* 0x0000000936507221 */ /* 0x004fe20000010000 */
[----:B------:R-:W1:Y:S01]  /*5370*/  MUFU.EX2 R72, R72 ;  /* 0x0000004800487308 */ /* 0x000e620000000800 */
[----:B------:R2:W-:Y:S01]  /*5380*/  STSM.16.M88.4 [R2+0x24300], R4 ;  /* 0x0243000402007844 */ /* 0x0005e20000000200 */
[----:B------:R-:W-:Y:S01]  /*5390*/  FADD.FTZ R8, R14, R11 ;  /* 0x0000000b0e087221 */ /* 0x000fe20000010000 */
[----:B0-----:R-:W-:-:S03]  /*53a0*/  FADD.FTZ R80, R65, R80 ;  /* 0x0000005041507221 */ /* 0x001fc60000010000 */
[----:B------:R-:W-:Y:S01]  /*53b0*/  FADD.FTZ R9, R15, R8 ;  /* 0x000000080f097221 */ /* 0x000fe20000010000 */
[----:B------:R-:W-:Y:S01]  /*53c0*/  F2FP.F16.F32.PACK_AB R8, R3, R34 ;  /* 0x000000220308723e */ /* 0x000fe200000000ff */
[----:B------:R-:W0:Y:S01]  /*53d0*/  MUFU.EX2 R73, R73 ;  /* 0x0000004900497308 */ /* 0x000e220000000800 */
[----:B---3--:R-:W-:Y:S01]  /*53e0*/  FADD.FTZ R3, R55, R80 ;  /* 0x0000005037037221 */ /* 0x008fe20000010000 */
[----:B------:R-:W-:Y:S01]  /*53f0*/  FADD.FTZ R24, R20, R9 ;  /* 0x0000000914187221 */ /* 0x000fe20000010000 */
[----:B------:R-:W-:Y:S02]  /*5400*/  F2FP.F16.F32.PACK_AB R9, R68, R25 ;  /* 0x000000194409723e */ /* 0x000fe400000000ff */
[----:B------:R-:W-:Y:S01]  /*5410*/  MOV R68, R71 ;  /* 0x0000004700447202 */ /* 0x000fe20000000f00 */
[----:B------:R-:W-:Y:S02]  /*5420*/  FADD.FTZ R11, R21, R24 ;  /* 0x00000018150b7221 */ /* 0x000fe40000010000 */
[----:B------:R-:W3:Y:S01]  /*5430*/  MUFU.EX2 R76, R76 ;  /* 0x0000004c004c7308 */ /* 0x000ee20000000800 */
[----:B-1----:R-:W-:Y:S01]  /*5440*/  FADD.FTZ R24, R72, R3 ;  /* 0x0000000348187221 */ /* 0x002fe20000010000 */
[----:B--2---:R-:W-:Y:S01]  /*5450*/  FADD.FTZ R6, R48, R11 ;  /* 0x0000000b30067221 */ /* 0x004fe20000010000 */
[----:B------:R-:W-:-:S02]  /*5460*/  F2FP.F16.F32.PACK_AB R4, R13, R12 ;  /* 0x0000000c0d04723e */ /* 0x000fc400000000ff */
[----:B------:R-:W-:Y:S01]  /*5470*/  F2FP.F16.F32.PACK_AB R11, R39, R26 ;  /* 0x0000001a270b723e */ /* 0x000fe200000000ff */
[----:B------:R-:W-:Y:S01]  /*5480*/  FADD.FTZ R7, R49, R6 ;  /* 0x0000000631077221 */ /* 0x000fe20000010000 */
[----:B------:R-:W-:Y:S01]  /*5490*/  F2FP.F16.F32.PACK_AB R6, R15, R14 ;  /* 0x0000000e0f06723e */ /* 0x000fe200000000ff */
[----:B------:R-:W1:Y:S01]  /*54a0*/  MUFU.EX2 R70, R70 ;  /* 0x0000004600467308 */ /* 0x000e620000000800 */
[----:B0-----:R-:W-:Y:S01]  /*54b0*/  FADD.FTZ R3, R73, R24 ;  /* 0x0000001849037221 */ /* 0x001fe20000010000 */
[----:B------:R-:W-:Y:S01]  /*54c0*/  FADD.FTZ R12, R56, R7 ;  /* 0x00000007380c7221 */ /* 0x000fe20000010000 */
[----:B------:R-:W-:Y:S01]  /*54d0*/  F2FP.F16.F32.PACK_AB R5, R78, R51 ;  /* 0x000000334e05723e */ /* 0x000fe200000000ff */
[----:B------:R-:W-:Y:S01]  /*54e0*/  STSM.16.M88.4 [R2+0x25b00], R8 ;  /* 0x025b000802007844 */ /* 0x000fe20000000200 */
[----:B------:R-:W-:Y:S01]  /*54f0*/  F2FP.F16.F32.PACK_AB R7, R65, R54 ;  /* 0x000000364107723e */ /* 0x000fe200000000ff */
[----:B------:R-:W-:Y:S01]  /*5500*/  FADD.FTZ R13, R57, R12 ;  /* 0x0000000c390d7221 */ /* 0x000fe20000010000 */
[----:B------:R-:W-:Y:S01]  /*5510*/  F2FP.F16.F32.PACK_AB R12, R21, R20 ;  /* 0x00000014150c723e */ /* 0x000fe200000000ff */
[----:B------:R-:W0:Y:S01]  /*5520*/  MUFU.EX2 R75, R75 ;  /* 0x0000004b004b7308 */ /* 0x000e220000000800 */
[----:B---3--:R-:W-:Y:S01]  /*5530*/  FADD.FTZ R3, R76, R3 ;  /* 0x000000034c037221 */ /* 0x008fe20000010000 */
[----:B------:R-:W-:Y:S01]  /*5540*/  FADD.FTZ R20, R58, R13 ;  /* 0x0000000d3a147221 */ /* 0x000fe20000010000 */
[----:B------:R2:W-:Y:S01]  /*5550*/  STSM.16.M88.4 [R2+0x27300], R4 ;  /* 0x0273000402007844 */ /* 0x0005e20000000200 */
[----:B------:R-:W-:Y:S01]  /*5560*/  F2FP.F16.F32.PACK_AB R13, R72, R55 ;  /* 0x00000037480d723e */ /* 0x000fe200000000ff */
[----:B------:R-:W-:-:S02]  /*5570*/  IMAD.MOV.U32 R65, RZ, RZ, R71 ;  /* 0x000000ffff417224 */ /* 0x000fc400078e0047 */
[C---:B------:R-:W-:Y:S01]  /*5580*/  FADD.FTZ R21, R53.reuse, R20 ;  /* 0x0000001435157221 */ /* 0x040fe20000010000 */
[----:B------:R-:W-:Y:S01]  /*5590*/  F2FP.F16.F32.PACK_AB R26, R53, R58 ;  /* 0x0000003a351a723e */ /* 0x000fe200000000ff */
[----:B------:R-:W3:Y:S01]  /*55a0*/  MUFU.EX2 R66, R66 ;  /* 0x0000004200427308 */ /* 0x000ee20000000800 */
[----:B-1----:R-:W-:Y:S01]  /*55b0*/  FADD.FTZ R14, R70, R3 ;  /* 0x00000003460e7221 */ /* 0x002fe20000010000 */
[----:B------:R-:W-:Y:S01]  /*55c0*/  FADD.FTZ R20, R42, R21 ;  /* 0x000000152a147221 */ /* 0x000fe20000010000 */
[----:B------:R-:W-:Y:S01]  /*55d0*/  MOV R58, R71 ;  /* 0x00000047003a7202 */ /* 0x000fe20000000f00 */
[--C-:B------:R-:W-:Y:S02]  /*55e0*/  IMAD.MOV.U32 R55, RZ, RZ, R71.reuse ;  /* 0x000000ffff377224 */ /* 0x100fe400078e0047 */
[----:B------:R-:W-:Y:S01]  /*55f0*/  FADD.FTZ R21, R59, R20 ;  /* 0x000000143b157221 */ /* 0x000fe20000010000 */
[----:B------:R-:W-:Y:S01]  /*5600*/  IMAD.MOV.U32 R54, RZ, RZ, R71 ;  /* 0x000000ffff367224 */ /* 0x000fe200078e0047 */
[----:B------:R-:W1:Y:S01]  /*5610*/  MUFU.EX2 R77, R77 ;  /* 0x0000004d004d7308 */ /* 0x000e620000000800 */
[----:B0-----:R-:W-:Y:S01]  /*5620*/  FADD.FTZ R15, R75, R14 ;  /* 0x0000000e4b0f7221 */ /* 0x001fe20000010000 */
[----:B------:R-:W-:Y:S01]  /*5630*/  FADD.FTZ R20, R46, R21 ;  /* 0x000000152e147221 */ /* 0x000fe20000010000 */
[----:B------:R-:W-:Y:S01]  /*5640*/  F2FP.F16.F32.PACK_AB R14, R49, R48 ;  /* 0x00000030310e723e */ /* 0x000fe200000000ff */
[--C-:B------:R-:W-:Y:S01]  /*5650*/  IMAD.MOV.U32 R53, RZ, RZ, R71.reuse ;  /* 0x000000ffff357224 */ /* 0x100fe200078e0047 */
[----:B--2---:R-:W-:Y:S01]  /*5660*/  F2FP.F16.F32.PACK_AB R4, R59, R42 ;  /* 0x0000002a3b04723e */ /* 0x004fe200000000ff */
[----:B------:R-:W-:Y:S01]  /*5670*/  FADD.FTZ R20, R47, R20 ;  /* 0x000000142f147221 */ /* 0x000fe20000010000 */
[----:B------:R-:W-:Y:S01]  /*5680*/  IMAD.MOV.U32 R59, RZ, RZ, R71 ;  /* 0x000000ffff3b7224 */ /* 0x000fe200078e0047 */
[----:B------:R-:W0:Y:S01]  /*5690*/  MUFU.EX2 R67, R67 ;  /* 0x0000004300437308 */ /* 0x000e220000000800 */
[----:B---3--:R-:W-:Y:S01]  /*56a0*/  FADD.FTZ R24, R66, R15 ;  /* 0x0000000f42187221 */ /* 0x008fe20000010000 */
[----:B------:R-:W-:Y:S01]  /*56b0*/  FADD.FTZ R7, R43, R20 ;  /* 0x000000142b077221 */ /* 0x000fe20000010000 */
[----:B------:R-:W-:Y:S01]  /*56c0*/  F2FP.F16.F32.PACK_AB R15, R76, R73 ;  /* 0x000000494c0f723e */ /* 0x000fe200000000ff */
[----:B------:R-:W-:Y:S01]  /*56d0*/  IMAD.MOV.U32 R51, RZ, RZ, R71 ;  /* 0x000000ffff337224 */ /* 0x000fe200078e0047 */
[----:B------:R-:W-:Y:S01]  /*56e0*/  MOV R48, R71 ;  /* 0x0000004700307202 */ /* 0x000fe20000000f00 */
[----:B------:R-:W-:Y:S01]  /*56f0*/  FADD.FTZ R8, R44, R7 ;  /* 0x000000072c087221 */ /* 0x000fe20000010000 */
[--C-:B------:R-:W-:Y:S01]  /*5700*/  IMAD.MOV.U32 R49, RZ, RZ, R71.reuse ;  /* 0x000000ffff317224 */ /* 0x100fe200078e0047 */
[----:B------:R-:W2:Y:S01]  /*5710*/  MUFU.EX2 R30, R30 ;  /* 0x0000001e001e7308 */ /* 0x000ea20000000800 */
[C---:B-1----:R-:W-:Y:S01]  /*5720*/  FADD.FTZ R25, R77.reuse, R24 ;  /* 0x000000184d197221 */ /* 0x042fe20000010000 */
[----:B------:R-:W-:Y:S01]  /*5730*/  STSM.16.M88.4 [R2+0x28b00], R12 ;  /* 0x028b000c02007844 */ /* 0x000fe20000000200 */
[----:B------:R-:W-:Y:S01]  /*5740*/  F2FP.F16.F32.PACK_AB R27, R77, R66 ;  /* 0x000000424d1b723e */ /* 0x000fe200000000ff */
[----:B------:R-:W-:-:S02]  /*5750*/  IMAD.MOV.U32 R66, RZ, RZ, R71 ;  /* 0x000000ffff427224 */ /* 0x000fc400078e0047 */
[----:B------:R-:W-:Y:S01]  /*5760*/  FADD.FTZ R24, R0, R25 ;  /* 0x0000001900187221 */ /* 0x000fe20000010000 */
[--C-:B------:R-:W-:Y:S01]  /*5770*/  IMAD.MOV.U32 R42, RZ, RZ, R71.reuse ;  /* 0x000000ffff2a7224 */ /* 0x100fe200078e0047 */
[----:B------:R-:W1:Y:S02]  /*5780*/  MUFU.EX2 R31, R31 ;  /* 0x0000001f001f7308 */ /* 0x000e640000000800 */
[----:B0-----:R-:W-:Y:S01]  /*5790*/  FADD.FTZ R25, R67, R24 ;  /* 0x0000001843197221 */ /* 0x001fe20000010000 */
[----:B------:R-:W-:Y:S01]  /*57a0*/  F2FP.F16.F32.PACK_AB R24, R57, R56 ;  /* 0x000000383918723e */ /* 0x000fe200000000ff */
[--C-:B------:R-:W-:Y:S02]  /*57b0*/  IMAD.MOV.U32 R57, RZ, RZ, R71.reuse ;  /* 0x000000ffff397224 */ /* 0x100fe400078e0047 */
[--C-:B------:R-:W-:Y:S02]  /*57c0*/  IMAD.MOV.U32 R56, RZ, RZ, R71.reuse ;  /* 0x000000ffff387224 */ /* 0x100fe400078e0047 */
[----:B------:R-:W-:Y:S01]  /*57d0*/  IMAD.MOV.U32 R39, RZ, RZ, R71 ;  /* 0x000000ffff277224 */ /* 0x000fe200078e0047 */
[----:B------:R-:W0:Y:S01]  /*57e0*/  MUFU.EX2 R38, R38 ;  /* 0x0000002600267308 */ /* 0x000e220000000800 */
[----:B--2---:R-:W-:Y:S01]  /*57f0*/  FADD.FTZ R34, R30, R25 ;  /* 0x000000191e227221 */ /* 0x004fe20000010000 */
[----:B------:R-:W-:Y:S01]  /*5800*/  F2FP.F16.F32.PACK_AB R25, R75, R70 ;  /* 0x000000464b19723e */ /* 0x000fe200000000ff */
[----:B------:R-:W-:-:S04]  /*5810*/  IMAD.MOV.U32 R70, RZ, RZ, R71 ;  /* 0x000000ffff467224 */ /* 0x000fc800078e0047 */
[----:B------:R2:W-:Y:S01]  /*5820*/  STSM.16.M88.4 [R2+0x2a300], R24 ;  /* 0x02a3001802007844 */ /* 0x0005e20000000200 */
[----:B------:R-:W3:Y:S01]  /*5830*/  MUFU.EX2 R61, R84 ;  /* 0x00000054003d7308 */ /* 0x000ee20000000800 */
[C---:B-1----:R-:W-:Y:S01]  /*5840*/  FADD.FTZ R5, R31.reuse, R34 ;  /* 0x000000221f057221 */ /* 0x042fe20000010000 */
[----:B------:R-:W-:Y:S01]  /*5850*/  F2FP.F16.F32.PACK_AB R7, R31, R30 ;  /* 0x0000001e1f07723e */ /* 0x000fe200000000ff */
[----:B------:R-:W-:-:S05]  /*5860*/  IMAD.MOV.U32 R34, RZ, RZ, R71 ;  /* 0x000000ffff227224 */ /* 0x000fca00078e0047 */
[----:B------:R-:W1:Y:S01]  /*5870*/  MUFU.EX2 R41, R41 ;  /* 0x0000002900297308 */ /* 0x000e620000000800 */
[----:B0-----:R-:W-:Y:S01]  /*5880*/  FADD.FTZ R6, R38, R5 ;  /* 0x0000000526067221 */ /* 0x001fe20000010000 */
[----:B------:R-:W-:Y:S01]  /*5890*/  F2FP.F16.F32.PACK_AB R5, R67, R0 ;  /* 0x000000004305723e */ /* 0x000fe200000000ff */
[--C-:B------:R-:W-:Y:S02]  /*58a0*/  IMAD.MOV.U32 R67, RZ, RZ, R71.reuse ;  /* 0x000000ffff437224 */ /* 0x100fe400078e0047 */
[----:B--2---:R-:W-:-:S03]  /*58b0*/  IMAD.MOV.U32 R27, RZ, RZ, R71 ;  /* 0x000000ffff1b7224 */ /* 0x004fc600078e0047 */
[----:B------:R-:W0:Y:S01]  /*58c0*/  MUFU.EX2 R63, R63 ;  /* 0x0000003f003f7308 */ /* 0x000e220000000800 */
[----:B---3--:R-:W-:Y:S01]  /*58d0*/  FADD.FTZ R0, R61, R6 ;  /* 0x000000063d007221 */ /* 0x008fe20000010000 */
[----:B------:R-:W-:Y:S01]  /*58e0*/  F2FP.F16.F32.PACK_AB R6, R47, R46 ;  /* 0x0000002e2f06723e */ /* 0x000fe200000000ff */
[--C-:B------:R-:W-:Y:S02]  /*58f0*/  IMAD.MOV.U32 R47, RZ, RZ, R71.reuse ;  /* 0x000000ffff2f7224 */ /* 0x100fe400078e0047 */
[--C-:B------:R-:W-:Y:S02]  /*5900*/  IMAD.MOV.U32 R46, RZ, RZ, R71.reuse ;  /* 0x000000ffff2e7224 */ /* 0x100fe400078e0047 */
[----:B------:R2:W-:Y:S01]  /*5910*/  STSM.16.M88.4 [R2+0x2bb00], R4 ;  /* 0x02bb000402007844 */ /* 0x0005e20000000200 */
[----:B------:R-:W3:Y:S01]  /*5920*/  MUFU.EX2 R40, R40 ;  /* 0x0000002800287308 */ /* 0x000ee20000000800 */
[----:B-1----:R-:W-:Y:S01]  /*5930*/  FADD.FTZ R9, R41, R8 ;  /* 0x0000000829097221 */ /* 0x002fe20000010000 */
[----:B------:R-:W-:Y:S01]  /*5940*/  F2FP.F16.F32.PACK_AB R8, R44, R43 ;  /* 0x0000002b2c08723e */ /* 0x000fe200000000ff */
[----:B------:R-:W-:-:S02]  /*5950*/  IMAD.MOV.U32 R44, RZ, RZ, R71 ;  /* 0x000000ffff2c7224 */ /* 0x000fc400078e0047 */
[--C-:B------:R-:W-:Y:S02]  /*5960*/  IMAD.MOV.U32 R43, RZ, RZ, R71.reuse ;  /* 0x000000ffff2b7224 */ /* 0x100fe400078e0047 */
[--C-:B------:R-:W-:Y:S01]  /*5970*/  IMAD.MOV.U32 R26, RZ, RZ, R71.reuse ;  /* 0x000000ffff1a7224 */ /* 0x100fe200078e0047 */
[----:B------:R-:W1:Y:S01]  /*5980*/  MUFU.EX2 R86, R86 ;  /* 0x0000005600567308 */ /* 0x000e620000000800 */
[----:B0-----:R-:W-:Y:S01]  /*5990*/  FADD.FTZ R11, R63, R0 ;  /* 0x000000003f0b7221 */ /* 0x001fe20000010000 */
[----:B------:R-:W-:-:S06]  /*59a0*/  IMAD.MOV.U32 R24, RZ, RZ, R71 ;  /* 0x000000ffff187224 */ /* 0x000fcc00078e0047 */
[----:B------:R-:W0:Y:S01]  /*59b0*/  MUFU.EX2 R37, R37 ;  /* 0x0000002500257308 */ /* 0x000e220000000800 */
[----:B---3--:R-:W-:-:S07]  /*59c0*/  FADD.FTZ R0, R40, R9 ;  /* 0x0000000928007221 */ /* 0x008fce0000010000 */
[----:B------:R-:W3:Y:S01]  /*59d0*/  MUFU.EX2 R88, R88 ;  /* 0x0000005800587308 */ /* 0x000ee20000000800 */
[----:B-1----:R-:W-:-:S07]  /*59e0*/  FADD.FTZ R11, R86, R11 ;  /* 0x0000000b560b7221 */ /* 0x002fce0000010000 */
[----:B------:R-:W1:Y:S01]  /*59f0*/  MUFU.EX2 R50, R50 ;  /* 0x0000003200327308 */ /* 0x000e620000000800 */
[----:B0-----:R-:W-:-:S07]  /*5a00*/  FADD.FTZ R9, R37, R0 ;  /* 0x0000000025097221 */ /* 0x001fce0000010000 */
[----:B------:R-:W0:Y:S01]  /*5a10*/  MUFU.EX2 R3, R90 ;  /* 0x0000005a00037308 */ /* 0x000e220000000800 */
[----:B---3--:R-:W-:Y:S01]  /*5a20*/  FADD.FTZ R0, R88, R11 ;  /* 0x0000000b58007221 */ /* 0x008fe20000010000 */
[----:B------:R-:W-:Y:S01]  /*5a30*/  F2FP.F16.F32.PACK_AB R11, R86, R63 ;  /* 0x0000003f560b723e */ /* 0x000fe200000000ff */
[----:B------:R-:W-:-:S05]  /*5a40*/  IMAD.MOV.U32 R63, RZ, RZ, R71 ;  /* 0x000000ffff3f7224 */ /* 0x000fca00078e0047 */
[----:B------:R-:W3:Y:S01]  /*5a50*/  MUFU.EX2 R33, R33 ;  /* 0x0000002100217308 */ /* 0x000ee20000000800 */
[C---:B-1----:R-:W-:Y:S01]  /*5a60*/  FADD.FTZ R10, R50.reuse, R9 ;  /* 0x00000009320a7221 */ /* 0x042fe20000010000 */
[----:B------:R-:W-:Y:S01]  /*5a70*/  F2FP.F16.F32.PACK_AB R9, R61, R38 ;  /* 0x000000263d09723e */ /* 0x000fe200000000ff */
[--C-:B------:R-:W-:Y:S01]  /*5a80*/  IMAD.MOV.U32 R61, RZ, RZ, R71.reuse ;  /* 0x000000ffff3d7224 */ /* 0x100fe200078e0047 */
[----:B--2---:R-:W-:Y:S01]  /*5a90*/  F2FP.F16.F32.PACK_AB R4, R50, R37 ;  /* 0x000000253204723e */ /* 0x004fe200000000ff */
[--C-:B------:R-:W-:Y:S01]  /*5aa0*/  IMAD.MOV.U32 R50, RZ, RZ, R71.reuse ;  /* 0x000000ffff327224 */ /* 0x100fe200078e0047 */
[----:B------:R-:W-:Y:S01]  /*5ab0*/  MOV R38, R71 ;  /* 0x0000004700267202 */ /* 0x000fe20000000f00 */
[----:B------:R-:W-:Y:S01]  /*5ac0*/  IMAD.MOV.U32 R37, RZ, RZ, R71 ;  /* 0x000000ffff257224 */ /* 0x000fe200078e0047 */
[----:B------:R-:W1:Y:S01]  /*5ad0*/  MUFU.EX2 R89, R89 ;  /* 0x0000005900597308 */ /* 0x000e620000000800 */
[C---:B0-----:R-:W-:Y:S01]  /*5ae0*/  FADD.FTZ R0, R3.reuse, R0 ;  /* 0x0000000003007221 */ /* 0x041fe20000010000 */
[----:B------:R-:W-:-:S06]  /*5af0*/  F2FP.F16.F32.PACK_AB R5, R3, R88 ;  /* 0x000000580305723e */ /* 0x000fcc00000000ff */
[----:B------:R-:W0:Y:S01]  /*5b00*/  MUFU.EX2 R32, R32 ;  /* 0x0000002000207308 */ /* 0x000e220000000800 */
[----:B---3--:R-:W-:Y:S01]  /*5b10*/  FADD.FTZ R21, R33, R10 ;  /* 0x0000000a21157221 */ /* 0x008fe20000010000 */
[----:B------:R-:W-:Y:S01]  /*5b20*/  F2FP.F16.F32.PACK_AB R10, R40, R41 ;  /* 0x00000029280a723e */ /* 0x000fe200000000ff */
[--C-:B------:R-:W-:Y:S02]  /*5b30*/  IMAD.MOV.U32 R41, RZ, RZ, R71.reuse ;  /* 0x000000ffff297224 */ /* 0x100fe400078e0047 */
[----:B------:R-:W-:Y:S02]  /*5b40*/  IMAD.MOV.U32 R40, RZ, RZ, R71 ;  /* 0x000000ffff287224 */ /* 0x000fe400078e0047 */
[----:B------:R-:W-:Y:S01]  /*5b50*/  STSM.16.M88.4 [R2+0x2d300], R8 ;  /* 0x02d3000802007844 */ /* 0x000fe20000000200 */
[----:B------:R-:W2:Y:S01]  /*5b60*/  MUFU.EX2 R29, R29 ;  /* 0x0000001d001d7308 */ /* 0x000ea20000000800 */
[----:B-1----:R-:W-:-:S07]  /*5b70*/  FADD.FTZ R25, R89, R0 ;  /* 0x0000000059197221 */ /* 0x002fce0000010000 */
[----:B------:R-:W1:Y:S01]  /*5b80*/  MUFU.EX2 R28, R28 ;  /* 0x0000001c001c7308 */ /* 0x000e620000000800 */
[C---:B0-----:R-:W-:Y:S01]  /*5b90*/  FADD.FTZ R0, R32.reuse, R21 ;  /* 0x0000001520007221 */ /* 0x041fe20000010000 */
[----:B------:R-:W-:Y:S01]  /*5ba0*/  F2FP.F16.F32.PACK_AB R6, R32, R33 ;  /* 0x000000212006723e */ /* 0x000fe200000000ff */
[--C-:B------:R-:W-:Y:S02]  /*5bb0*/  IMAD.MOV.U32 R33, RZ, RZ, R71.reuse ;  /* 0x000000ffff217224 */ /* 0x100fe400078e0047 */
[----:B------:R-:W-:-:S03]  /*5bc0*/  IMAD.MOV.U32 R32, RZ, RZ, R71 ;  /* 0x000000ffff207224 */ /* 0x000fc600078e0047 */
[----:B------:R-:W0:Y:S01]  /*5bd0*/  MUFU.EX2 R92, R92 ;  /* 0x0000005c005c7308 */ /* 0x000e220000000800 */
[----:B--2---:R-:W-:-:S07]  /*5be0*/  FADD.FTZ R3, R29, R0 ;  /* 0x000000001d037221 */ /* 0x004fce0000010000 */
[----:B------:R-:W-:Y:S01]  /*5bf0*/  MUFU.EX2 R36, R36 ;  /* 0x0000002400247308 */ /* 0x000fe20000000800 */
[C---:B-1----:R-:W-:Y:S01]  /*5c00*/  FADD.FTZ R3, R28.reuse, R3 ;  /* 0x000000031c037221 */ /* 0x042fe20000010000 */
[----:B------:R-:W-:-:S06]  /*5c10*/  F2FP.F16.F32.PACK_AB R28, R28, R29 ;  /* 0x0000001d1c1c723e */ /* 0x000fcc00000000ff */
[----:B------:R-:W1:Y:S01]  /*5c20*/  MUFU.EX2 R45, R45 ;  /* 0x0000002d002d7308 */ /* 0x000e620000000800 */
[C---:B0-----:R-:W-:Y:S01]  /*5c30*/  F2FP.F16.F32.PACK_AB R7, R92.reuse, R89 ;  /* 0x000000595c07723e */ /* 0x041fe200000000ff */
[----:B------:R-:W-:-:S04]  /*5c40*/  FADD.FTZ R25, R92, R25 ;  /* 0x000000195c197221 */ /* 0x000fc80000010000 */
[----:B------:R0:W-:Y:S02]  /*5c50*/  STSM.16.M88.4 [R2+0x2eb00], R4 ;  /* 0x02eb000402007844 */ /* 0x0001e40000000200 */
[----:B------:R-:W2:Y:S08]  /*5c60*/  MUFU.EX2 R64, R64 ;  /* 0x0000004000407308 */ /* 0x000eb00000000800 */
[----:B------:R3:W4:Y:S01]  /*5c70*/  MUFU.EX2 R13, R60 ;  /* 0x0000003c000d7308 */ /* 0x0007220000000800 */
[----:B-1----:R-:W-:Y:S01]  /*5c80*/  F2FP.F16.F32.PACK_AB R30, R45, R36 ;  /* 0x000000242d1e723e */ /* 0x002fe200000000ff */
[----:B------:R-:W-:Y:S01]  /*5c90*/  FADD.FTZ R36, R36, R3 ;  /* 0x0000000324247221 */ /* 0x000fe20000010000 */
[----:B0-----:R-:W-:-:S03]  /*5ca0*/  IMAD.U32 R5, RZ, RZ, UR7 ;  /* 0x00000007ff057e24 */ /* 0x001fc6000f8e00ff */
[----:B------:R-:W-:Y:S02]  /*5cb0*/  FADD.FTZ R3, R45, R36 ;  /* 0x000000242d037221 */ /* 0x000fe40000010000 */
[----:B------:R-:W0:Y:S01]  /*5cc0*/  MUFU.EX2 R62, R62 ;  /* 0x0000003e003e7308 */ /* 0x000e220000000800 */
[----:B--2---:R-:W-:Y:S01]  /*5cd0*/  FADD.FTZ R0, R64, R25 ;  /* 0x0000001940007221 */ /* 0x004fe20000010000 */
[--C-:B---3--:R-:W-:Y:S02]  /*5ce0*/  IMAD.MOV.U32 R60, RZ, RZ, R71.reuse ;  /* 0x000000ffff3c7224 */ /* 0x108fe400078e0047 */
[--C-:B------:R-:W-:Y:S02]  /*5cf0*/  IMAD.MOV.U32 R45, RZ, RZ, R71.reuse ;  /* 0x000000ffff2d7224 */ /* 0x100fe400078e0047 */
[--C-:B------:R-:W-:Y:S02]  /*5d00*/  IMAD.MOV.U32 R36, RZ, RZ, R71.reuse ;  /* 0x000000ffff247224 */ /* 0x100fe400078e0047 */
[----:B------:R1:W2:Y:S01]  /*5d10*/  MUFU.EX2 R15, R52 ;  /* 0x00000034000f7308 */ /* 0x0002a20000000800 */
[C---:B----4-:R-:W-:Y:S01]  /*5d20*/  F2FP.F16.F32.PACK_AB R29, R13.reuse, R64 ;  /* 0x000000400d1d723e */ /* 0x050fe200000000ff */
[----:B------:R-:W-:Y:S01]  /*5d30*/  FADD.FTZ R21, R13, R0 ;  /* 0x000000000d157221 */ /* 0x000fe20000010000 */
[----:B------:R-:W-:-:S02]  /*5d40*/  IMAD.MOV.U32 R64, RZ, RZ, R71 ;  /* 0x000000ffff407224 */ /* 0x000fc400078e0047 */
[----:B------:R-:W-:Y:S02]  /*5d50*/  IMAD.MOV.U32 R25, RZ, RZ, R71 ;  /* 0x000000ffff197224 */ /* 0x000fe400078e0047 */
[----:B0-----:R-:W-:Y:S01]  /*5d60*/  FADD.FTZ R0, R62, R21 ;  /* 0x000000153e007221 */ /* 0x001fe20000010000 */
[--C-:B-1----:R-:W-:Y:S01]  /*5d70*/  IMAD.MOV.U32 R52, RZ, RZ, R71.reuse ;  /* 0x000000ffff347224 */ /* 0x102fe200078e0047 */
[C---:B--2---:R-:W-:Y:S02]  /*5d80*/  F2FP.F16.F32.PACK_AB R31, R15.reuse, R62 ;  /* 0x0000003e0f1f723e */ /* 0x044fe400000000ff */
[----:B------:R-:W-:Y:S01]  /*5d90*/  FADD.FTZ R0, R15, R0 ;  /* 0x000000000f007221 */ /* 0x000fe20000010000 */
[--C-:B------:R-:W-:Y:S02]  /*5da0*/  IMAD.MOV.U32 R62, RZ, RZ, R71.reuse ;  /* 0x000000ffff3e7224 */ /* 0x100fe400078e0047 */
[----:B------:R0:W-:Y:S01]  /*5db0*/  STSM.16.M88.4 [R2+0x30300], R28 ;  /* 0x0303001c02007844 */ /* 0x0001e20000000200 */
[----:B------:R1:W-:Y:S06]  /*5dc0*/  MEMBAR.ALL.CTA ;  /* 0x0000000000007992 */ /* 0x0003ec0000008000 */
[----:B-1----:R-:W1:Y:S01]  /*5dd0*/  FENCE.VIEW.ASYNC.S ;  /* 0x00000000000073c6 */ /* 0x002e620000000000 */
[--C-:B0-----:R-:W-:Y:S01]  /*5de0*/  IMAD.MOV.U32 R31, RZ, RZ, R71.reuse ;  /* 0x000000ffff1f7224 */ /* 0x101fe200078e0047 */
[----:B------:R-:W-:Y:S01]  /*5df0*/  MOV R29, R71 ;  /* 0x00000047001d7202 */ /* 0x000fe20000000f00 */
[----:B------:R-:W-:-:S02]  /*5e00*/  IMAD.MOV.U32 R30, RZ, RZ, R71 ;  /* 0x000000ffff1e7224 */ /* 0x000fc400078e0047 */
[----:B------:R-:W-:Y:S01]  /*5e10*/  IMAD.MOV.U32 R28, RZ, RZ, R71 ;  /* 0x000000ffff1c7224 */ /* 0x000fe200078e0047 */
[----:B-1----:R-:W-:Y:S01]  /*5e20*/  NOP ;  /* 0x0000000000007918 */ /* 0x002fe20000000000 */
[----:B------:R-:W-:Y:S05]  /*5e30*/  @!P2 BRA `(.L_x_9930) ;  /* 0x0000004c0010a947 */ /* 0x000fea0003800000 */
        /* <DEDUP_REMOVED lines=26> */
[----:B------:R-:W-:Y:S01]  /*5fe0*/  UMOV UR39, UR60 ;  /* 0x0000003c00277c82 */ /* 0x000fe20008000000 */
[----:B------:R-:W-:Y:S01]  /*5ff0*/  UMOV UR7, UR36 ;  /* 0x0000002400077c82 */ /* 0x000fe20008000000 */
[----:B------:R-:W-:-:S05]  /*6000*/  ULDC UR5, c[0x0][0x9d8] ;  /* 0x0002760000057ab9 */ /* 0x000fca0000000800 */
.L_x_9939:
[----:B------:R-:W-:Y:S01]  /*6010*/  R2UR UR4, R16 ;  /* 0x00000000100472ca */ /* 0x000fe200000e0000 */
[----:B------:R-:W-:-:S04]  /*6020*/  UIADD3 UR36, UR7, 0x1, URZ ;  /* 0x0000000107247890 */ /* 0x000fc8000fffe03f */
[----:B------:R-:W-:-:S04]  /*6030*/  UISETP.NE.AND UP0, UPT, UR36, 0x2, UPT ;  /* 0x000000022400788c */ /* 0x000fc8000bf05270 */
[----:B------:R-:W-:Y:S02]  /*6040*/  USEL UR60, URZ, 0x1, UP0 ;  /* 0x000000013f3c7887 */ /* 0x000fe40008000000 */
[----:B------:R-:W-:Y:S02]  /*6050*/  USEL UR36, UR36, URZ, UP0 ;  /* 0x0000003f24247287 */ /* 0x000fe40008000000 */
[----:B------:R-:W-:Y:S01]  /*6060*/  ISETP.NE.AND P3, PT, RZ, UR4, PT ;  /* 0x00000004ff007c0c */ /* 0x000fe2000bf65270 */
[----:B------:R-:W-:-:S12]  /*6070*/  ULOP3.LUT UR60, UR39, UR60, URZ, 0x3c, !UPT ;  /* 0x0000003c273c7292 */ /* 0x000fd8000f8e3c3f */
[----:B-1----:R-:W-:Y:S05]  /*6080*/  @P3 BRA `(.L_x_9931) ;  /* 0x00000000002c3947 */ /* 0x002fea0003800000 */
[----:B------:R-:W-:Y:S05]  /*6090*/  @!P0 BRA `(.L_x_9932) ;  /* 0x0000000000048947 */ /* 0x000fea0003800000 */
[----:B------:R-:W-:Y:S01]  /*60a0*/  BPT.TRAP 0x1 ;  /* 0x000000040000795c */ /* 0x000fe20000300000 */
.L_x_9932:
[----:B------:R-:W-:Y:S01]  /*60b0*/  ULEA UR4, UR36, UR37, 0x3 ;  /* 0x0000002524047291 */ /* 0x000fe2000f8e183f */
[----:B------:R-:W-:-:S05]  /*60c0*/  IMAD.U32 R7, RZ, RZ, UR60 ;  /* 0x0000003cff077e24 */ /* 0x000fca000f8e00ff */
[----:B------:R-:W-:-:S04]  /*60d0*/  SHF.L.U32 R7, R7, 0x1f, RZ ;  /* 0x0000001f07077819 */ /* 0x000fc800000006ff */
[----:B------:R0:W1:Y:S01]  /*60e0*/  SYNCS.PHASECHK.TRANS64.TRYWAIT P2, [UR4+0x31c30], R7 ;  /* 0x031c3007ff0075a7 */ /* 0x0000620008040144 */
[----:B------:R-:W-:Y:S05]  /*60f0*/  @!P0 BRA `(.L_x_9933) ;  /* 0x0000000000048947 */ /* 0x000fea0003800000 */
[----:B------:R-:W-:Y:S01]  /*6100*/  BPT.TRAP 0x1 ;  /* 0x000000040000795c */ /* 0x000fe20000300000 */
.L_x_9933:
[----:B-1----:R-:W-:Y:S05]  /*6110*/  @P2 BRA `(.L_x_9931) ;  /* 0x0000000000082947 */ /* 0x002fea0003800000 */
[----:B------:R-:W1:Y:S02]  /*6120*/  SYNCS.PHASECHK.TRANS64.TRYWAIT P2, [UR4+0x31c30], R7 ;  /* 0x031c3007ff0075a7 */ /* 0x000e640008040144 */
[----:B-1----:R-:W-:Y:S05]  /*6130*/  @!P2 BRA `(.L_x_9934) ;  /* 0x000000fc000ca947 */ /* 0x002fea0003800000 */
.L_x_9931:
[----:B-1----:R-:W1:Y:S01]  /*6140*/  S2R R8, SR_TID.X ;  /* 0x0000000000087919 */ /* 0x002e620000002100 */
        /* <DEDUP_REMOVED lines=24> */
[----:B-1----:R-:W-:Y:S01]  /*62d0*/  SHF.R.U32.HI R8, RZ, 0x7, R8 ;  /* 0x00000007ff087819 */ /* 0x002fe20000011608 */
[----:B------:R-:W-:Y:S01]  /*62e0*/  UMOV UR56, UR28 ;  /* 0x0000001c00387c82 */ /* 0x000fe20008000000 */
[----:B------:R-:W-:Y:S01]  /*62f0*/  UMOV UR57, UR29 ;  /* 0x0000001d00397c82 */ /* 0x000fe20008000000 */
[----:B------:R-:W-:Y:S01]  /*6300*/  UMOV UR59, 0x80000020 ;  /* 0x80000020003b7882 */ /* 0x000fe20000000000 */
[----:B------:R-:W-:Y:S01]  /*6310*/  UIADD3 UR10, UR4, 0x200, URZ ;  /* 0x00000200040a7890 */ /* 0x000fe2000fffe03f */
[----:B0-----:R-:W-:Y:S01]  /*6320*/  VIADD R7, R8, 0x8 ;  /* 0x0000000808077836 */ /* 0x001fe20000000000 */
        /* <DEDUP_REMOVED lines=325> */
.L_x_9936:
[----:B------:R-:W-:Y:S01]  /*7780*/  ULEA UR4, UR7, UR37, 0x3 ;  /* 0x0000002507047291 */ /* 0x000fe2000f8e183f */
[----:B------:R-:W-:-:S04]  /*7790*/  MOV R7, UR39 ;  /* 0x0000002700077c02 */ /* 0x000fc80008000f00 */
[----:B------:R-:W-:-:S04]  /*77a0*/  SHF.L.U32 R7, R7, 0x1f, RZ ;  /* 0x0000001f07077819 */ /* 0x000fc800000006ff */
[----:B------:R0:W1:Y:S01]  /*77b0*/  SYNCS.PHASECHK.TRANS64.TRYWAIT P2, [UR4+0x31c50], R7 ;  /* 0x031c5007ff0075a7 */ /* 0x0000620008040144 */
[----:B------:R-:W-:Y:S05]  /*77c0*/  @!P0 BRA `(.L_x_9937) ;  /* 0x0000000000048947 */ /* 0x000fea0003800000 */
[----:B------:R-:W-:Y:S01]  /*77d0*/  BPT.TRAP 0x1 ;  /* 0x000000040000795c */ /* 0x000fe20000300000 */
.L_x_9937:
[----:B-1----:R-:W-:Y:S05]  /*77e0*/  @P2 BRA `(.L_x_9935) ;  /* 0x0000000000082947 */ /* 0x002fea0003800000 */
[----:B------:R-:W1:Y:S02]  /*77f0*/  SYNCS.PHASECHK.TRANS64.TRYWAIT P2, [UR4+0x31c50], R7 ;  /* 0x031c5007ff0075a7 */ /* 0x000e640008040144 */
[----:B-1----:R-:W-:Y:S05]  /*7800*/  @!P2 BRA `(.L_x_9938) ;  /* 0x000000e40070a947 */ /* 0x002fea0003800000 */
.L_x_9935:
        /* <DEDUP_REMOVED lines=11> */
[----:B------:R-:W-:Y:S01]  /*78c0*/  FMUL.FTZ R145, R136, UR5 ;  /* 0x0000000588917c20 */ /* 0x000fe20008410000 */
[----:B------:R-:W-:Y:S01]  /*78d0*/  ULOP3.LUT UR4, UR4, 0x2400000, URZ, 0xfc, !UPT ;  /* 0x0240000004047892 */ /* 0x000fe2000f8efc3f */
[----:B------:R-:W-:Y:S01]  /*78e0*/  FMUL.FTZ R13, R134, UR5 ;  /* 0x00000005860d7c20 */ /* 0x000fe20008410000 */
[----:B------:R-:W-:Y:S01]  /*78f0*/  FMUL.FTZ R136, R137, UR5 ;  /* 0x0000000589887c20 */ /* 0x000fe20008410000 */
[----:B------:R-:W-:Y:S01]  /*7900*/  FMUL.FTZ R134, R96, UR5 ;  /* 0x0000000560867c20 */ /* 0x000fe20008410000 */
[----:B------:R-:W-:Y:S01]  /*7910*/  UIMAD UR11, UR7, 0x6c0, UR4 ;  /* 0x000006c0070b78a4 */ /* 0x000fe2000f8e0204 */
[----:B------:R-:W-:Y:S01]  /*7920*/  FMUL.FTZ R96, R98, UR5 ;  /* 0x0000000562607c20 */ /* 0x000fe20008410000 */
[----:B------:R-:W-:Y:S01]  /*7930*/  UIMAD UR4, UR18, 0xc0, URZ ;  /* 0x000000c0120478a4 */ /* 0x000fe2000f8e023f */
[----:B------:R-:W2:Y:S01]  /*7940*/  MUFU.TANH R145, R145 ;  /* 0x0000009100917308 */ /* 0x000ea20000002400 */
[----:B------:R-:W-:Y:S01]  /*7950*/  FMUL.FTZ R11, R130, UR5 ;  /* 0x00000005820b7c20 */ /* 0x000fe20008410000 */
[----:B------:R-:W-:Y:S01]  /*7960*/  IMAD.MOV.U32 R98, RZ, RZ, -0x2 ;  /* 0xfffffffeff627424 */ /* 0x000fe200078e00ff */
[----:B------:R-:W-:Y:S01]  /*7970*/  UIMAD UR4, UR38, -0x90, UR4 ;  /* 0xffffff70260478a4 */ /* 0x000fe2000f8e0204 */
[----:B01----:R-:W-:Y:S01]  /*7980*/  FMUL.FTZ R7, R138, UR5 ;  /* 0x000000058a077c20 */ /* 0x003fe20008410000 */
        /* <DEDUP_REMOVED lines=9> */
[----:B------:R-:W-:Y:S01]  /*7a20*/  UIADD3 UR4, UR4, 0x1, UR15 ;  /* 0x0000000104047890 */ /* 0x000fe2000fffe00f */
[----:B------:R-:W-:Y:S01]  /*7a30*/  FMUL.FTZ R97, R99, UR5 ;  /* 0x0000000563617c20 */ /* 0x000fe20008410000 */
[----:B------:R-:W0:Y:S01]  /*7a40*/  MUFU.TANH R136, R136 ;  /* 0x0000008800887308 */ /* 0x000e220000002400 */
[----:B------:R-:W-:Y:S01]  /*7a50*/  FMUL.FTZ R137, R141, UR5 ;  /* 0x000000058d897c20 */ /* 0x000fe20008410000 */
[----:B------:R-:W-:Y:S01]  /*7a60*/  UIADD3 UR4, UR4, -UR14, URZ ;  /* 0x8000000e04047290 */ /* 0x000fe2000fffe03f */
[----:B------:R-:W-:Y:S01]  /*7a70*/  FMUL.FTZ R8, R139, UR5 ;  /* 0x000000058b087c20 */ /* 0x000fe20008410000 */
[----:B------:R-:W-:Y:S01]  /*7a80*/  FMUL.FTZ R139, R128, UR5 ;  /* 0x00000005808b7c20 */ /* 0x000fe20008410000 */
[----:B------:R-:W-:Y:S01]  /*7a90*/  FMUL.FTZ R15, R122, UR5 ;  /* 0x000000057a0f7c20 */ /* 0x000fe20008410000 */
[----:B------:R-:W-:Y:S01]  /*7aa0*/  FMUL.FTZ R128, R129, UR5 ;  /* 0x0000000581807c20 */ /* 0x000fe20008410000 */
[----:B------:R-:W-:Y:S01]  /*7ab0*/  FMUL.FTZ R122, R124, UR5 ;  /* 0x000000057c7a7c20 */ /* 0x000fe20008410000 */
[----:B------:R-:W-:Y:S01]  /*7ac0*/  IMAD R99, R23, R98, UR4 ;  /* 0x0000000417637e24 */ /* 0x000fe2000f8e0262 */
[----:B------:R-:W1:Y:S01]  /*7ad0*/  MUFU.TANH R138, R138 ;  /* 0x0000008a008a7308 */ /* 0x000e620000002400 */
[----:B------:R-:W-:Y:S01]  /*7ae0*/  FMUL.FTZ R124, R112, UR5 ;  /* 0x00000005707c7c20 */ /* 0x000fe20008410000 */
[----:B------:R-:W-:Y:S01]  /*7af0*/  FMUL.FTZ R140, R101, UR5 ;  /* 0x00000005658c7c20 */ /* 0x000fe20008410000 */
[----:B------:R-:W-:-:S02]  /*7b00*/  IMAD.IADD R98, R144, 0x1, R99 ;  /* 0x0000000190627824 */ /* 0x000fc400078e0263 */
[----:B------:R-:W-:Y:S01]  /*7b10*/  FMUL.FTZ R112, R114, UR5 ;  /* 0x0000000572707c20 */ /* 0x000fe20008410000 */
[----:B------:R-:W-:Y:S01]  /*7b20*/  FMUL.FTZ R101, R88, UR5 ;  /* 0x0000000558657c20 */ /* 0x000fe20008410000 */
[----:B------:R-:W-:Y:S01]  /*7b30*/  FMUL.FTZ R114, R118, UR5 ;  /* 0x0000000576727c20 */ /* 0x000fe20008410000 */
[----:B------:R-:W-:Y:S01]  /*7b40*/  FMUL.FTZ R129, R132, UR5 ;  /* 0x0000000584817c20 */ /* 0x000fe20008410000 */
[----:B------:R-:W3:Y:S01]  /*7b50*/  MUFU.TANH R137, R137 ;  /* 0x0000008900897308 */ /* 0x000ee20000002400 */
[C---:B------:R-:W-:Y:S01]  /*7b60*/  ISETP.GT.AND P2, PT, R98.reuse, RZ, PT ;  /* 0x000000ff6200720c */ /* 0x040fe20003f44270 */
[----:B------:R-:W-:Y:S01]  /*7b70*/  FMUL.FTZ R14, R135, UR5 ;  /* 0x00000005870e7c20 */ /* 0x000fe20008410000 */
[----:B------:R-:W-:Y:S01]  /*7b80*/  ISETP.GT.AND P3, PT, R98, 0x1, PT ;  /* 0x000000016200780c */ /* 0x000fe20003f64270 */
[----:B------:R-:W-:Y:S01]  /*7b90*/  FMUL.FTZ R118, R104, UR5 ;  /* 0x0000000568767c20 */ /* 0x000fe20008410000 */
[----:B--2---:R-:W-:Y:S01]  /*7ba0*/  FSEL R88, R145, -INF , P2 ;  /* 0xff80000091587808 */ /* 0x004fe20001000000 */
[----:B------:R-:W-:Y:S01]  /*7bb0*/  FMUL.FTZ R104, R106, UR5 ;  /* 0x000000056a687c20 */ /* 0x000fe20008410000 */
[----:B------:R-:W-:Y:S01]  /*7bc0*/  FMUL.FTZ R135, R100, UR5 ;  /* 0x0000000564877c20 */ /* 0x000fe20008410000 */
[----:B------:R-:W2:Y:S01]  /*7bd0*/  MUFU.TANH R139, R139 ;  /* 0x0000008b008b7308 */ /* 0x000ea20000002400 */
[----:B------:R-:W-:Y:S01]  /*7be0*/  FMUL.FTZ R12, R131, UR5 ;  /* 0x00000005830c7c20 */ /* 0x000fe20008410000 */
[----:B------:R-:W-:Y:S01]  /*7bf0*/  FMUL.FTZ R106, R110, UR5 ;  /* 0x000000056e6a7c20 */ /* 0x000fe20008410000 */
[----:B------:R-:W-:Y:S01]  /*7c00*/  FMUL.FTZ R100, R89, UR5 ;  /* 0x0000000559647c20 */ /* 0x000fe20008410000 */
[----:B------:R-:W-:Y:S01]  /*7c10*/  FMUL.FTZ R131, R120, UR5 ;  /* 0x0000000578837c20 */ /* 0x000fe20008410000 */
[----:B------:R-:W-:Y:S01]  /*7c20*/  ISETP.GT.AND P2, PT, R98, 0x8, PT ;  /* 0x000000086200780c */ /* 0x000fe20003f44270 */
[----:B------:R-:W-:Y:S01]  /*7c30*/  FMUL.FTZ R120, R127, UR5 ;  /* 0x000000057f787c20 */ /* 0x000fe20008410000 */
[----:B0-----:R-:W-:Y:S01]  /*7c40*/  FSEL R110, R136, -INF , P3 ;  /* 0xff800000886e7808 */ /* 0x001fe20001800000 */
[----:B------:R-:W-:Y:S01]  /*7c50*/  MUFU.TANH R128, R128 ;  /* 0x0000008000807308 */ /* 0x000fe20000002400 */
[----:B------:R-:W-:Y:S01]  /*7c60*/  FMNMX.FTZ R89, R88, R6, !PT ;  /* 0x0000000658597209 */ /* 0x000fe20007810000 */
[----:B------:R-:W-:Y:S01]  /*7c70*/  FMUL.FTZ R127, R109, UR5 ;  /* 0x000000056d7f7c20 */ /* 0x000fe20008410000 */
[----:B------:R-:W-:Y:S01]  /*7c80*/  FMUL.FTZ R109, R92, UR5 ;  /* 0x000000055c6d7c20 */ /* 0x000fe20008410000 */
[----:B------:R-:W-:Y:S01]  /*7c90*/  ISETP.GT.AND P3, PT, R98, 0x9, PT ;  /* 0x000000096200780c */ /* 0x000fe20003f64270 */
[----:B------:R-:W-:Y:S01]  /*7ca0*/  FMUL.FTZ R132, R108, UR5 ;  /* 0x000000056c847c20 */ /* 0x000fe20008410000 */
[----:B-1----:R-:W-:Y:S01]  /*7cb0*/  FSEL R99, R138, -INF , P2 ;  /* 0xff8000008a637808 */ /* 0x002fe20001000000 */
[----:B------:R-:W-:Y:S01]  /*7cc0*/  FMUL.FTZ R121, R121, UR5 ;  /* 0x0000000579797c20 */ /* 0x000fe20008410000 */
[----:B------:R-:W0:Y:S01]  /*7cd0*/  MUFU.TANH R129, R129 ;  /* 0x0000008100817308 */ /* 0x000e220000002400 */
[----:B------:R-:W-:Y:S01]  /*7ce0*/  FMNMX.FTZ R92, R110, R89, !PT ;  /* 0x000000596e5c7209 */ /* 0x000fe20007810000 */
[----:B------:R-:W-:Y:S01]  /*7cf0*/  FMUL.FTZ R21, R126, UR5 ;  /* 0x000000057e157c20 */ /* 0x000fe20008410000 */
[----:B------:R-:W-:Y:S01]  /*7d00*/  ISETP.GT.AND P2, PT, R98, 0x10, PT ;  /* 0x000000106200780c */ /* 0x000fe20003f44270 */
[----:B------:R-:W-:Y:S01]  /*7d10*/  FMUL.FTZ R126, R116, UR5 ;  /* 0x00000005747e7c20 */ /* 0x000fe20008410000 */
[----:B---3--:R-:W-:Y:S01]  /*7d20*/  FSEL R108, R137, -INF , P3 ;  /* 0xff800000896c7808 */ /* 0x008fe20001800000 */
[----:B------:R-:W-:Y:S01]  /*7d30*/  FMUL.FTZ R20, R123, UR5 ;  /* 0x000000057b147c20 */ /* 0x000fe20008410000 */
[----:B------:R-:W-:Y:S01]  /*7d40*/  FMNMX.FTZ R89, R99, R92, !PT ;  /* 0x0000005c63597209 */ /* 0x000fe20007810000 */
[----:B------:R-:W-:Y:S01]  /*7d50*/  MUFU.TANH R130, R130 ;  /* 0x0000008200827308 */ /* 0x000fe20000002400 */
[----:B------:R-:W-:Y:S01]  /*7d60*/  ISETP.GT.AND P3, PT, R98, 0x11, PT ;  /* 0x000000116200780c */ /* 0x000fe20003f64270 */
[----:B------:R-:W-:Y:S01]  /*7d70*/  FMUL.FTZ R123, R125, UR5 ;  /* 0x000000057d7b7c20 */ /* 0x000fe20008410000 */
[----:B--2---:R-:W-:Y:S01]  /*7d80*/  FSEL R92, R139, -INF , P2 ;  /* 0xff8000008b5c7808 */ /* 0x004fe20001000000 */
[----:B------:R-:W-:Y:S01]  /*7d90*/  FMUL.FTZ R125, R113, UR5 ;  /* 0x00000005717d7c20 */ /* 0x000fe20008410000 */
[----:B------:R-:W-:Y:S01]  /*7da0*/  FMNMX.FTZ R89, R108, R89, !PT ;  /* 0x000000596c597209 */ /* 0x000fe20007810000 */
[----:B------:R-:W-:Y:S01]  /*7db0*/  FMUL.FTZ R113, R115, UR5 ;  /* 0x0000000573717c20 */ /* 0x000fe20008410000 */
[----:B------:R-:W-:Y:S01]  /*7dc0*/  ISETP.GT.AND P2, PT, R98, 0x18, PT ;  /* 0x000000186200780c */ /* 0x000fe20003f44270 */
[----:B------:R-:W1:Y:S01]  /*7dd0*/  MUFU.TANH R131, R131 ;  /* 0x0000008300837308 */ /* 0x000e620000002400 */
[----:B------:R-:W-:Y:S01]  /*7de0*/  FMNMX.FTZ R116, R92, R89, !PT ;  /* 0x000000595c747209 */ /* 0x000fe20007810000 */
[----:B------:R-:W-:Y:S01]  /*7df0*/  FMUL.FTZ R115, R119, UR5 ;  /* 0x0000000577737c20 */ /* 0x000fe20008410000 */
[----:B0-----:R-:W-:Y:S01]  /*7e00*/  FSEL R89, R129, -INF , P2 ;  /* 0xff80000081597808 */ /* 0x001fe20001000000 */
[----:B------:R-:W-:Y:S01]  /*7e10*/  FMUL.FTZ R119, R105, UR5 ;  /* 0x0000000569777c20 */ /* 0x000fe20008410000 */
[C---:B------:R-:W-:Y:S01]  /*7e20*/  ISETP.GT.AND P2, PT, R98.reuse, 0x20, PT ;  /* 0x000000206200780c */ /* 0x040fe20003f44270 */
[----:B------:R-:W-:Y:S01]  /*7e30*/  FMUL.FTZ R105, R107, UR5 ;  /* 0x000000056b697c20 */ /* 0x000fe20008410000 */
[----:B------:R-:W-:Y:S01]  /*7e40*/  FMUL.FTZ R107, R111, UR5 ;  /* 0x000000056f6b7c20 */ /* 0x000fe20008410000 */
[----:B------:R-:W0:Y:S01]  /*7e50*/  MUFU.TANH R121, R121 ;  /* 0x0000007900797308 */ /* 0x000e220000002400 */
[----:B------:R-:W-:Y:S01]  /*7e60*/  FMUL.FTZ R111, R93, UR5 ;  /* 0x000000055d6f7c20 */ /* 0x000fe20008410000 */
[----:B------:R-:W-:Y:S01]  /*7e70*/  ISETP.GT.AND P4, PT, R98, 0x21, PT ;  /* 0x000000216200780c */ /* 0x000fe20003f84270 */
[----:B------:R-:W-:Y:S01]  /*7e80*/  FMUL.FTZ R117, R117, UR5 ;  /* 0x0000000575757c20 */ /* 0x000fe20008410000 */
[----:B------:R-:W-:Y:S01]  /*7e90*/  FMUL.FTZ R9, R142, UR5 ;  /* 0x000000058e097c20 */ /* 0x000fe20008410000 */
[----:B------:R-:W-:Y:S01]  /*7ea0*/  FMUL.FTZ R10, R143, UR5 ;  /* 0x000000058f0a7c20 */ /* 0x000fe20008410000 */
[----:B------:R-:W-:Y:S01]  /*7eb0*/  ULDC UR14, c[0x0][0x988] ;  /* 0x00026200000e7ab9 */ /* 0x000fe20000000800 */
[----:B------:R-:W-:Y:S01]  /*7ec0*/  FMUL.FTZ R102, R102, UR5 ;  /* 0x0000000566667c20 */ /* 0x000fe20008410000 */
[----:B------:R2:W-:Y:S01]  /*7ed0*/  MUFU.TANH R136, R101 ;  /* 0x0000006500887308 */ /* 0x0005e20000002400 */
[----:B-1----:R-:W-:Y:S01]  /*7ee0*/  FSEL R93, R131, -INF , P2 ;  /* 0xff800000835d7808 */ /* 0x002fe20001000000 */
[----:B------:R-:W-:Y:S01]  /*7ef0*/  UMOV UR4, UR14 ;  /* 0x0000000e00047c82 */ /* 0x000fe20008000000 */
        /* <DEDUP_REMOVED lines=13> */
[----:B------:R-:W-:Y:S01]  /*7fd0*/  MUFU.TANH R123, R123 ;  /* 0x0000007b007b7308 */ /* 0x000fe20000002400 */
[----:B------:R-:W-:Y:S01]  /*7fe0*/  FMNMX.FTZ R129, R89, R116, !PT ;  /* 0x0000007459817209 */ /* 0x000fe20007810000 */
[----:B------:R-:W-:Y:S01]  /*7ff0*/  FMUL.FTZ R87, R87, UR5 ;  /* 0x0000000557577c20 */ /* 0x000fe20008410000 */
[----:B------:R-:W-:Y:S01]  /*8000*/  FMUL.FTZ R75, R75, UR5 ;  /* 0x000000054b4b7c20 */ /* 0x000fe20008410000 */
[----:B------:R-:W-:-:S02]  /*8010*/  WARPGROUP.DEPBAR.LE gsb0, 0x0 ;  /* 0x00008000000079c5 */ /* 0x000fc40000010000 */
[----:B------:R-:W-:Y:S01]  /*8020*/  WARPGROUP.ARRIVE ;  /* 0x00000000000079c5 */ /* 0x000fe20000000000 */
[----:B------:R-:W-:Y:S01]  /*8030*/  FMUL.FTZ R79, R79, UR5 ;  /* 0x000000054f4f7c20 */ /* 0x000fe20008410000 */
[----:B------:R2:W-:Y:S04]  /*8040*/  MUFU.TANH R137, R100 ;  /* 0x0000006400897308 */ /* 0x0005e80000002400 */
[----:B------:R-:W3:Y:S01]  /*8050*/  S2R R143, SR_TID.X ;  /* 0x00000000008f7919 */ /* 0x000ee20000002100 */
[----:B------:R-:W-:Y:S01]  /*8060*/  R2UR UR14, R5 ;  /* 0x00000000050e72ca */ /* 0x000fe200000e0000 */
[----:B------:R-:W-:Y:S01]  /*8070*/  UMOV UR39, UR60 ;  /* 0x0000003c00277c82 */ /* 0x000fe20008000000 */
[----:B------:R-:W-:Y:S01]  /*8080*/  HGMMA.64x96x16.F32 R24, gdesc[UR32].tnspB, R24, gsb0 ;  /* 0x41600000201879f0 */ /* 0x000fe20008000818 */
[----:B------:R-:W-:-:S02]  /*8090*/  UIADD3 UR32, UR10, 0x300, URZ ;  /* 0x000003000a207890 */ /* 0x000fc4000fffe03f */
[----:B------:R-:W-:Y:S01]  /*80a0*/  UIADD3 UR34, UR11, 0x80, URZ ;  /* 0x000000800b227890 */ /* 0x000fe2000fffe03f */
[----:B------:R-:W4:Y:S01]  /*80b0*/  MUFU.TANH R124, R124 ;  /* 0x0000007c007c7308 */ /* 0x000f220000002400 */
[----:B------:R-:W-:Y:S01]  /*80c0*/  UMOV UR33, 0xc0000010 ;  /* 0xc000001000217882 */ /* 0x000fe20000000000 */
[----:B------:R-:W-:Y:S01]  /*80d0*/  UMOV UR35, 0x80000020 ;  /* 0x8000002000237882 */ /* 0x000fe20000000000 */
[----:B--2---:R-:W-:Y:S02]  /*80e0*/  FSEL R100, R130, -INF , P3 ;  /* 0xff80000082647808 */ /* 0x004fe40001800000 */
[----:B------:R-:W-:Y:S02]  /*80f0*/  ISETP.GT.AND P3, PT, R98, 0x29, PT ;  /* 0x000000296200780c */ /* 0x000fe40003f64270 */
[----:B------:R-:W-:Y:S01]  /*8100*/  FMNMX.FTZ R116, R100, R129, !PT ;  /* 0x0000008164747209 */ /* 0x000fe20007810000 */
[----:B------:R-:W2:Y:S01]  /*8110*/  MUFU.TANH R125, R125 ;  /* 0x0000007d007d7308 */ /* 0x000ea20000002400 */
[----:B------:R-:W-:-:S02]  /*8120*/  UISETP.GT.AND UP0, UPT, UR38, UR14, UPT ;  /* 0x0000000e2600728c */ /* 0x000fc4000bf04270 */
[----:B------:R-:W-:-:S05]  /*8130*/  FMNMX.FTZ R116, R93, R116, !PT ;  /* 0x000000745d747209 */ /* 0x000fca0007810000 */
[----:B------:R0:W-:Y:S08]  /*8140*/  MUFU.TANH R129, R109 ;  /* 0x0000006d00817308 */ /* 0x0001f00000002400 */
[----:B------:R-:W5:Y:S01]  /*8150*/  MUFU.TANH R126, R126 ;  /* 0x0000007e007e7308 */ /* 0x000f620000002400 */
[----:B0-----:R-:W-:Y:S01]  /*8160*/  FSEL R109, R121, -INF , P4 ;  /* 0xff800000796d7808 */ /* 0x001fe20002000000 */
[----:B------:R-:W-:Y:S01]  /*8170*/  FMUL.FTZ R121, R80, UR5 ;  /* 0x0000000550797c20 */ /* 0x000fe20008410000 */
[----:B-1----:R-:W-:Y:S01]  /*8180*/  FSEL R80, R122, -INF , P2 ;  /* 0xff8000007a507808 */ /* 0x002fe20001000000 */
[----:B------:R-:W-:Y:S01]  /*8190*/  FMUL.FTZ R122, R81, UR5 ;  /* 0x00000005517a7c20 */ /* 0x000fe20008410000 */
[----:B------:R-:W-:-:S02]  /*81a0*/  FMNMX.FTZ R131, R109, R116, !PT ;  /* 0x000000746d837209 */ /* 0x000fc40007810000 */
[----:B------:R-:W-:Y:S01]  /*81b0*/  ISETP.GT.AND P2, PT, R98, 0x30, PT ;  /* 0x000000306200780c */ /* 0x000fe20003f44270 */
[----:B------:R-:W0:Y:S01]  /*81c0*/  MUFU.TANH R117, R117 ;  /* 0x0000007500757308 */ /* 0x000e220000002400 */
[----:B------:R-:W-:Y:S02]  /*81d0*/  FMNMX.FTZ R128, R80, R131, !PT ;  /* 0x0000008350807209 */ /* 0x000fe40007810000 */
[----:B----4-:R-:W-:Y:S02]  /*81e0*/  FSEL R116, R124, -INF , P2 ;  /* 0xff8000007c747808 */ /* 0x010fe40001000000 */
[C---:B------:R-:W-:Y:S02]  /*81f0*/  ISETP.GT.AND P2, PT, R98.reuse, 0x38, PT ;  /* 0x000000386200780c */ /* 0x040fe40003f44270 */
[----:B------:R-:W-:Y:S01]  /*8200*/  ISETP.GT.AND P4, PT, R98, 0x80, PT ;  /* 0x000000806200780c */ /* 0x000fe20003f84270 */
[----:B------:R1:W-:Y:S01]  /*8210*/  MUFU.TANH R130, R111 ;  /* 0x0000006f00827308 */ /* 0x0003e20000002400 */
[----:B---3--:R-:W-:-:S07]  /*8220*/  SHF.R.U32.HI R142, RZ, 0x7, R143 ;  /* 0x00000007ff8e7819 */ /* 0x008fce000001168f */
[----:B------:R-:W3:Y:S01]  /*8230*/  MUFU.TANH R118, R118 ;  /* 0x0000007600767308 */ /* 0x000ee20000002400 */
[----:B-1----:R-:W-:Y:S02]  /*8240*/  FSEL R111, R123, -INF , P3 ;  /* 0xff8000007b6f7808 */ /* 0x002fe40001800000 */
[----:B------:R-:W-:Y:S02]  /*8250*/  ISETP.GT.AND P3, PT, R98, 0x31, PT ;  /* 0x000000316200780c */ /* 0x000fe40003f64270 */
[----:B------:R-:W-:Y:S02]  /*8260*/  FMNMX.FTZ R123, R111, R128, !PT ;  /* 0x000000806f7b7209 */ /* 0x000fe40007810000 */
[----:B--2---:R-:W-:Y:S01]  /*8270*/  FSEL R81, R125, -INF , P3 ;  /* 0xff8000007d517808 */ /* 0x004fe20001800000 */
[----:B------:R-:W1:Y:S01]  /*8280*/  MUFU.TANH R119, R119 ;  /* 0x0000007700777308 */ /* 0x000e620000002400 */
[----:B------:R-:W-:Y:S01]  /*8290*/  FMNMX.FTZ R128, R116, R123, !PT ;  /* 0x0000007b74807209 */ /* 0x000fe20007810000 */
[----:B------:R-:W-:Y:S01]  /*82a0*/  FMUL.FTZ R123, R84, UR5 ;  /* 0x00000005547b7c20 */ /* 0x000fe20008410000 */
[----:B------:R-:W-:-:S02]  /*82b0*/  ISETP.GT.AND P3, PT, R98, 0x39, PT ;  /* 0x000000396200780c */ /* 0x000fc40003f64270 */
[----:B-----5:R-:W-:Y:S02]  /*82c0*/  FSEL R84, R126, -INF , P2 ;  /* 0xff8000007e547808 */ /* 0x020fe40001000000 */
[----:B------:R-:W-:Y:S01]  /*82d0*/  FMNMX.FTZ R131, R81, R128, !PT ;  /* 0x0000008051837209 */ /* 0x000fe20007810000 */
[----:B------:R-:W2:Y:S01]  /*82e0*/  MUFU.TANH R132, R132 ;  /* 0x0000008400847308 */ /* 0x000ea20000002400 */
[----:B------:R-:W-:Y:S01]  /*82f0*/  ISETP.GT.AND P2, PT, R98, 0x40, PT ;  /* 0x000000406200780c */ /* 0x000fe20003f44270 */
[----:B------:R-:W-:Y:S01]  /*8300*/  FMUL.FTZ R128, R72, UR5 ;  /* 0x0000000548807c20 */ /* 0x000fe20008410000 */
[----:B0-----:R-:W-:Y:S02]  /*8310*/  FSEL R117, R117, -INF , P3 ;  /* 0xff80000075757808 */ /* 0x001fe40001800000 */
[----:B------:R-:W-:Y:S01]  /*8320*/  FMNMX.FTZ R126, R84, R131, !PT ;  /* 0x00000083547e7209 */ /* 0x000fe20007810000 */
[----:B------:R-:W-:Y:S01]  /*8330*/  FMUL.FTZ R131, R85, UR5 ;  /* 0x0000000555837c20 */ /* 0x000fe20008410000 */
[----:B------:R-:W-:Y:S01]  /*8340*/  ISETP.GT.AND P3, PT, R98, 0x41, PT ;  /* 0x000000416200780c */ /* 0x000fe20003f64270 */
[----:B------:R-:W0:Y:S01]  /*8350*/  MUFU.TANH R127, R127 ;  /* 0x0000007f007f7308 */ /* 0x000e220000002400 */
[----:B---3--:R-:W-:-:S02]  /*8360*/  FSEL R118, R118, -INF , P2 ;  /* 0xff80000076767808 */ /* 0x008fc40001000000 */
[C---:B------:R-:W-:Y:S02]  /*8370*/  ISETP.GT.AND P2, PT, R98.reuse, 0x48, PT ;  /* 0x000000486200780c */ /* 0x040fe40003f44270 */
[----:B-1----:R-:W-:Y:S02]  /*8380*/  FSEL R85, R119, -INF , P3 ;  /* 0xff80000077557808 */ /* 0x002fe40001800000 */
[----:B------:R-:W-:Y:S01]  /*8390*/  ISETP.GT.AND P3, PT, R98, 0x49, PT ;  /* 0x000000496200780c */ /* 0x000fe20003f64270 */
[----:B------:R-:W1:Y:S01]  /*83a0*/  MUFU.TANH R134, R134 ;  /* 0x0000008600867308 */ /* 0x000e620000002400 */
[----:B--2---:R-:W-:Y:S02]  /*83b0*/  FSEL R119, R132, -INF , P2 ;  /* 0xff80000084777808 */ /* 0x004fe40001000000 */
[----:B------:R-:W-:-:S05]  /*83c0*/  ISETP.GT.AND P2, PT, R98, 0x50, PT ;  /* 0x000000506200780c */ /* 0x000fca0003f44270 */
[----:B------:R2:W-:Y:S01]  /*83d0*/  MUFU.TANH R124, R121 ;  /* 0x00000079007c7308 */ /* 0x0005e20000002400 */
[----:B0-----:R-:W-:Y:S01]  /*83e0*/  FSEL R72, R127, -INF , P3 ;  /* 0xff8000007f487808 */ /* 0x001fe20001800000 */
[----:B------:R-:W-:Y:S01]  /*83f0*/  FMUL.FTZ R127, R73, UR5 ;  /* 0x00000005497f7c20 */ /* 0x000fe20008410000 */
[----:B------:R-:W-:-:S05]  /*8400*/  ISETP.GT.AND P3, PT, R98, 0x51, PT ;  /* 0x000000516200780c */ /* 0x000fca0003f64270 */
[----:B------:R-:W0:Y:S01]  /*8410*/  MUFU.TANH R133, R133 ;  /* 0x0000008500857308 */ /* 0x000e220000002400 */
[----:B--2---:R-:W-:Y:S01]  /*8420*/  FMNMX.FTZ R121, R117, R126, !PT ;  /* 0x0000007e75797209 */ /* 0x004fe20007810000 */
[----:B------:R-:W-:Y:S02]  /*8430*/  WARPGROUP.DEPBAR.LE gsb0, 0x0 ;  /* 0x00008000000079c5 */ /* 0x000fe40000010000 */
[----:B------:R-:W-:Y:S01]  /*8440*/  WARPGROUP.ARRIVE ;  /* 0x00000000000079c5 */ /* 0x000fe20000000000 */
[----:B-1----:R-:W-:Y:S01]  /*8450*/  FSEL R73, R134, -INF , P2 ;  /* 0xff80000086497808 */ /* 0x002fe20001000000 */
[----:B------:R-:W-:Y:S01]  /*8460*/  FMUL.FTZ R134, R76, UR5 ;  /* 0x000000054c867c20 */ /* 0x000fe20008410000 */
[----:B------:R-:W-:Y:S01]  /*8470*/  ISETP.GT.AND P2, PT, R98, 0x58, PT ;  /* 0x000000586200780c */ /* 0x000fe20003f44270 */
[----:B------:R1:W-:Y:S02]  /*8480*/  MUFU.TANH R125, R122 ;  /* 0x0000007a007d7308 */ /* 0x0003e40000002400 */
[----:B------:R-:W-:Y:S01]  /*8490*/  HGMMA.64x96x16.F32 R24, gdesc[UR32].tnspB, R24, gsb0 ;  /* 0x41600000201879f0 */ /* 0x000fe20008000818 */
[----:B------:R-:W-:-:S02]  /*84a0*/  UIADD3 UR32, UR10, 0x480, URZ ;  /* 0x000004800a207890 */ /* 0x000fc4000fffe03f */
[----:B------:R-:W-:Y:S01]  /*84b0*/  UIADD3 UR34, UR11, 0xc0, URZ ;  /* 0x000000c00b227890 */ /* 0x000fe2000fffe03f */
[----:B------:R-:W-:Y:S01]  /*84c0*/  UMOV UR33, 0xc0000010 ;  /* 0xc000001000217882 */ /* 0x000fe20000000000 */
[----:B------:R-:W-:Y:S01]  /*84d0*/  UMOV UR35, 0x80000020 ;  /* 0x8000002000237882 */ /* 0x000fe20000000000 */
[----:B-1----:R-:W-:Y:S01]  /*84e0*/  FMNMX.FTZ R122, R118, R121, !PT ;  /* 0x00000079767a7209 */ /* 0x002fe20007810000 */
[----:B------:R-:W1:Y:S03]  /*84f0*/  MUFU.TANH R135, R135 ;  /* 0x0000008700877308 */ /* 0x000e660000002400 */
[----:B------:R-:W-:-:S04]  /*8500*/  FMNMX.FTZ R122, R85, R122, !PT ;  /* 0x0000007a557a7209 */ /* 0x000fc80007810000 */
[----:B------:R-:W-:Y:S01]  /*8510*/  FMNMX.FTZ R121, R119, R122, !PT ;  /* 0x0000007a77797209 */ /* 0x000fe20007810000 */
[----:B------:R-:W2:Y:S03]  /*8520*/  MUFU.TANH R140, R140 ;  /* 0x0000008c008c7308 */ /* 0x000ea60000002400 */
[----:B------:R-:W-:Y:S02]  /*8530*/  FMNMX.FTZ R122, R72, R121, !PT ;  /* 0x00000079487a7209 */ /* 0x000fe40007810000 */
[----:B0-----:R-:W-:Y:S02]  /*8540*/  FSEL R121, R133, -INF , P3 ;  /* 0xff80000085797808 */ /* 0x001fe40001800000 */
[----:B------:R-:W-:Y:S01]  /*8550*/  FMNMX.FTZ R122, R73, R122, !PT ;  /* 0x0000007a497a7209 */ /* 0x000fe20007810000 */
[----:B------:R0:W3:Y:S01]  /*8560*/  MUFU.TANH R126, R123 ;  /* 0x0000007b007e7308 */ /* 0x0000e20000002400 */
[----:B------:R-:W-:-:S02]  /*8570*/  ISETP.GT.AND P3, PT, R98, 0x59, PT ;  /* 0x000000596200780c */ /* 0x000fc40003f64270 */
[----:B-1----:R-:W-:Y:S01]  /*8580*/  FSEL R76, R135, -INF , P2 ;  /* 0xff800000874c7808 */ /* 0x002fe20001000000 */
[----:B------:R-:W-:Y:S01]  /*8590*/  FMUL.FTZ R135, R77, UR5 ;  /* 0x000000054d877c20 */ /* 0x000fe20008410000 */
[----:B------:R-:W-:-:S03]  /*85a0*/  ISETP.GT.AND P2, PT, R98, 0x60, PT ;  /* 0x000000606200780c */ /* 0x000fc60003f44270 */
[----:B------:R1:W-:Y:S01]  /*85b0*/  MUFU.TANH R132, R128 ;  /* 0x0000008000847308 */ /* 0x0003e20000002400 */
[----:B0-----:R-:W-:Y:S02]  /*85c0*/  FMNMX.FTZ R123, R121, R122, !PT ;  /* 0x0000007a797b7209 */ /* 0x001fe40007810000 */
[----:B--2---:R-:W-:Y:S02]  /*85d0*/  FSEL R122, R140, -INF , P3 ;  /* 0xff8000008c7a7808 */ /* 0x004fe40001800000 */
[----:B------:R-:W-:Y:S02]  /*85e0*/  FMNMX.FTZ R139, R76, R123, !PT ;  /* 0x0000007b4c8b7209 */ /* 0x000fe40007810000 */
[----:B------:R-:W-:Y:S01]  /*85f0*/  FSEL R123, R136, -INF , P2 ;  /* 0xff800000887b7808 */ /* 0x000fe20001000000 */
[----:B------:R-:W0:Y:S01]  /*8600*/  MUFU.TANH R131, R131 ;  /* 0x0000008300837308 */ /* 0x000e220000002400 */
[----:B------:R-:W-:Y:S02]  /*8610*/  ISETP.GT.AND P3, PT, R98, 0x61, PT ;  /* 0x000000616200780c */ /* 0x000fe40003f64270 */
[----:B------:R-:W-:-:S02]  /*8620*/  FMNMX.FTZ R136, R122, R139, !PT ;  /* 0x0000008b7a887209 */ /* 0x000fc40007810000 */
[C---:B------:R-:W-:Y:S02]  /*8630*/  ISETP.GT.AND P2, PT, R98.reuse, 0x68, PT ;  /* 0x000000686200780c */ /* 0x040fe40003f44270 */
[----:B-1----:R-:W-:Y:S01]  /*8640*/  FSEL R128, R137, -INF , P3 ;  /* 0xff80000089807808 */ /* 0x002fe20001800000 */
[----:B------:R1:W2:Y:S01]  /*8650*/  MUFU.TANH R133, R127 ;  /* 0x0000007f00857308 */ /* 0x0002a20000002400 */
[----:B------:R-:W-:Y:S02]  /*8660*/  FMNMX.FTZ R77, R123, R136, !PT ;  /* 0x000000887b4d7209 */ /* 0x000fe40007810000 */
[----:B------:R-:W-:Y:S02]  /*8670*/  ISETP.GT.AND P3, PT, R98, 0x69, PT ;  /* 0x000000696200780c */ /* 0x000fe40003f64270 */
[----:B------:R-:W-:Y:S02]  /*8680*/  FSEL R129, R129, -INF , P2 ;  /* 0xff80000081817808 */ /* 0x000fe40001000000 */
[----:B------:R-:W-:Y:S01]  /*8690*/  FMNMX.FTZ R136, R128, R77, !PT ;  /* 0x0000004d80887209 */ /* 0x000fe20007810000 */
[----:B------:R-:W4:Y:S01]  /*86a0*/  MUFU.TANH R134, R134 ;  /* 0x0000008600867308 */ /* 0x000f220000002400 */
[----:B------:R-:W-:-:S02]  /*86b0*/  ISETP.GT.AND P2, PT, R98, 0x70, PT ;  /* 0x000000706200780c */ /* 0x000fc40003f44270 */
[----:B-1----:R-:W-:Y:S02]  /*86c0*/  FSEL R127, R130, -INF , P3 ;  /* 0xff800000827f7808 */ /* 0x002fe40001800000 */
[----:B------:R-:W-:Y:S02]  /*86d0*/  FMNMX.FTZ R136, R129, R136, !PT ;  /* 0x0000008881887209 */ /* 0x000fe40007810000 */
[----:B------:R-:W-:Y:S01]  /*86e0*/  ISETP.GT.AND P3, PT, R98, 0x71, PT ;  /* 0x000000716200780c */ /* 0x000fe20003f64270 */
[----:B------:R-:W1:Y:S01]  /*86f0*/  MUFU.TANH R135, R135 ;  /* 0x0000008700877308 */ /* 0x000e620000002400 */
[----:B------:R-:W-:Y:S02]  /*8700*/  FSEL R124, R124, -INF , P2 ;  /* 0xff8000007c7c7808 */ /* 0x000fe40001000000 */
[----:B------:R-:W-:Y:S02]  /*8710*/  FMNMX.FTZ R77, R127, R136, !PT ;  /* 0x000000887f4d7209 */ /* 0x000fe40007810000 */
[----:B------:R-:W-:-:S02]  /*8720*/  ISETP.GT.AND P2, PT, R98, 0x78, PT ;  /* 0x000000786200780c */ /* 0x000fc40003f44270 */
[----:B------:R-:W-:Y:S01]  /*8730*/  FSEL R125, R125, -INF , P3 ;  /* 0xff8000007d7d7808 */ /* 0x000fe20001800000 */
[----:B------:R-:W5:Y:S01]  /*8740*/  MUFU.TANH R7, R7 ;  /* 0x0000000700077308 */ /* 0x000f620000002400 */
[----:B------:R-:W-:Y:S02]  /*8750*/  FMNMX.FTZ R130, R124, R77, !PT ;  /* 0x0000004d7c827209 */ /* 0x000fe40007810000 */
[----:B------:R-:W-:Y:S02]  /*8760*/  ISETP.GT.AND P3, PT, R98, 0x79, PT ;  /* 0x000000796200780c */ /* 0x000fe40003f64270 */
[----:B---3--:R-:W-:Y:S02]  /*8770*/  FSEL R77, R126, -INF , P2 ;  /* 0xff8000007e4d7808 */ /* 0x008fe40001000000 */
[----:B------:R-:W-:Y:S01]  /*8780*/  FMNMX.FTZ R130, R125, R130, !PT ;  /* 0x000000827d827209 */ /* 0x000fe20007810000 */
[----:B------:R-:W3:Y:S01]  /*8790*/  MUFU.TANH R8, R8 ;  /* 0x0000000800087308 */ /* 0x000ee20000002400 */
[----:B0-----:R-:W-:-:S02]  /*87a0*/  FSEL R126, R131, -INF , P3 ;  /* 0xff800000837e7808 */ /* 0x001fc40001800000 */
[----:B------:R-:W-:Y:S02]  /*87b0*/  FMNMX.FTZ R131, R77, R130, !PT ;  /* 0x000000824d837209 */ /* 0x000fe40007810000 */
[----:B------:R-:W-:Y:S02]  /*87c0*/  ISETP.GT.AND P2, PT, R98, 0x81, PT ;  /* 0x000000816200780c */ /* 0x000fe40003f44270 */
[----:B------:R-:W-:Y:S01]  /*87d0*/  FSEL R130, R132, -INF , P4 ;  /* 0xff80000084827808 */ /* 0x000fe20002000000 */
[----:B------:R-:W0:Y:S01]  /*87e0*/  MUFU.TANH R9, R9 ;  /* 0x0000000900097308 */ /* 0x000e220000002400 */
[----:B------:R-:W-:Y:S02]  /*87f0*/  FMNMX.FTZ R137, R126, R131, !PT ;  /* 0x000000837e897209 */ /* 0x000fe40007810000 */
[----:B------:R-:W-:Y:S02]  /*8800*/  ISETP.GT.AND P3, PT, R98, 0x88, PT ;  /* 0x000000886200780c */ /* 0x000fe40003f64270 */
[----:B--2---:R-:W-:-:S02]  /*8810*/  FSEL R131, R133, -INF , P2 ;  /* 0xff80000085837808 */ /* 0x004fc40001000000 */
[----:B------:R-:W-:Y:S01]  /*8820*/  FMNMX.FTZ R132, R130, R137, !PT ;  /* 0x0000008982847209 */ /* 0x000fe20007810000 */
[----:B------:R-:W2:Y:S01]  /*8830*/  MUFU.TANH R10, R10 ;  /* 0x0000000a000a7308 */ /* 0x000ea20000002400 */
[C---:B------:R-:W-:Y:S01]  /*8840*/  ISETP.GT.AND P2, PT, R98.reuse, 0x89, PT ;  /* 0x000000896200780c */ /* 0x040fe20003f44270 */
[----:B------:R-:W-:Y:S01]  /*8850*/  VIADD R98, R98, 0x8 ;  /* 0x0000000862627836 */ /* 0x000fe20000000000 */
[----:B----4-:R-:W-:Y:S02]  /*8860*/  FSEL R133, R134, -INF , P3 ;  /* 0xff80000086857808 */ /* 0x010fe40001800000 */
[----:B------:R-:W-:Y:S01]  /*8870*/  FMNMX.FTZ R134, R131, R132, !PT ;  /* 0x0000008483867209 */ /* 0x000fe20007810000 */
[----:B------:R-:W-:Y:S02]  /*8880*/  WARPGROUP.DEPBAR.LE gsb0, 0x0 ;  /* 0x00008000000079c5 */ /* 0x000fe40000010000 */
[----:B------:R-:W-:Y:S01]  /*8890*/  WARPGROUP.ARRIVE ;  /* 0x00000000000079c5 */ /* 0x000fe20000000000 */
[----:B-1----:R-:W-:Y:S01]  /*88a0*/  FSEL R132, R135, -INF , P2 ;  /* 0xff80000087847808 */ /* 0x002fe20001000000 */
[----:B------:R-:W-:Y:S01]  /*88b0*/  MUFU.TANH R11, R11 ;  /* 0x0000000b000b7308 */ /* 0x000fe20000002400 */
[----:B------:R-:W-:-:S02]  /*88c0*/  FMNMX.FTZ R135, R133, R134, !PT ;  /* 0x0000008685877209 */ /* 0x000fc40007810000 */
[----:B------:R-:W-:Y:S01]  /*88d0*/  ISETP.GT.AND P5, PT, R98, RZ, PT ;  /* 0x000000ff6200720c */ /* 0x000fe20003fa4270 */
[----:B------:R-:W-:Y:S01]  /*88e0*/  HGMMA.64x96x16.F32 R24, gdesc[UR32].tnspB, R24, gsb0 ;  /* 0x41600000201879f0 */ /* 0x000fe20008000818 */
[----:B------:R-:W-:Y:S01]  /*88f0*/  UIADD3 UR32, UR10, 0x600, URZ ;  /* 0x000006000a207890 */ /* 0x000fe2000fffe03f */
[----:B------:R-:W-:Y:S01]  /*8900*/  FMNMX.FTZ R134, R132, R135, !PT ;  /* 0x0000008784867209 */ /* 0x000fe20007810000 */
[----:B------:R-:W-:Y:S01]  /*8910*/  UIADD3 UR34, UR11, 0x100, URZ ;  /* 0x000001000b227890 */ /* 0x000fe2000fffe03f */
[C---:B------:R-:W-:Y:S01]  /*8920*/  ISETP.GT.AND P3, PT, R98.reuse, 0x1, PT ;  /* 0x000000016200780c */ /* 0x040fe20003f64270 */
[----:B------:R-:W-:Y:S01]  /*8930*/  UMOV UR33, 0xc0000010 ;  /* 0xc000001000217882 */ /* 0x000fe20000000000 */
[----:B------:R-:W-:Y:S01]  /*8940*/  UMOV UR35, 0x80000020 ;  /* 0x8000002000237882 */ /* 0x000fe20000000000 */
[----:B------:R-:W1:Y:S01]  /*8950*/  SHFL.BFLY PT, R135, R134, 0x2, 0x1f ;  /* 0x0c401f0086877f89 */ /* 0x000e6200000e0000 */
[----:B-----5:R-:W-:Y:S01]  /*8960*/  FSEL R7, R7, -INF , P5 ;  /* 0xff80000007077808 */ /* 0x020fe20002800000 */
[----:B------:R-:W4:Y:S01]  /*8970*/  MUFU.TANH R12, R12 ;  /* 0x0000000c000c7308 */ /* 0x000f220000002400 */
[----:B------:R-:W-:-:S02]  /*8980*/  ISETP.GT.AND P4, PT, R98, 0x8, PT ;  /* 0x000000086200780c */ /* 0x000fc40003f84270 */
[----:B---3--:R-:W-:Y:S02]  /*8990*/  FSEL R8, R8, -INF , P3 ;  /* 0xff80000008087808 */ /* 0x008fe40001800000 */
[----:B------:R-:W-:Y:S02]  /*89a0*/  FMNMX.FTZ R137, R7, R4, !PT ;  /* 0x0000000407897209 */ /* 0x000fe40007810000 */
[C---:B------:R-:W-:Y:S01]  /*89b0*/  ISETP.GT.AND P6, PT, R98.reuse, 0x9, PT ;  /* 0x000000096200780c */ /* 0x040fe20003fc4270 */
[----:B------:R-:W3:Y:S01]  /*89c0*/  MUFU.TANH R13, R13 ;  /* 0x0000000d000d7308 */ /* 0x000ee20000002400 */
[----:B0-----:R-:W-:Y:S02]  /*89d0*/  FSEL R9, R9, -INF , P4 ;  /* 0xff80000009097808 */ /* 0x001fe40002000000 */
[----:B------:R-:W-:Y:S02]  /*89e0*/  ISETP.GT.AND P5, PT, R98, 0x10, PT ;  /* 0x000000106200780c */ /* 0x000fe40003fa4270 */
[----:B--2---:R-:W-:-:S02]  /*89f0*/  FSEL R10, R10, -INF , P6 ;  /* 0xff8000000a0a7808 */ /* 0x004fc40003000000 */
[C---:B------:R-:W-:Y:S01]  /*8a00*/  ISETP.GT.AND P3, PT, R98.reuse, 0x11, PT ;  /* 0x000000116200780c */ /* 0x040fe20003f64270 */
[----:B------:R-:W0:Y:S01]  /*8a10*/  MUFU.TANH R14, R14 ;  /* 0x0000000e000e7308 */ /* 0x000e220000002400 */
[----:B------:R-:W-:Y:S02]  /*8a20*/  ISETP.GT.AND P4, PT, R98, 0x18, PT ;  /* 0x000000186200780c */ /* 0x000fe40003f84270 */
[----:B----4-:R-:W-:Y:S02]  /*8a30*/  FSEL R12, R12, -INF , P3 ;  /* 0xff8000000c0c7808 */ /* 0x010fe40001800000 */
[----:B------:R-:W-:Y:S02]  /*8a40*/  ISETP.GT.AND P6, PT, R98, 0x19, PT ;  /* 0x000000196200780c */ /* 0x000fe40003fc4270 */
[----:B-1----:R-:W-:Y:S01]  /*8a50*/  FMNMX.FTZ R135, R134, R135, !PT ;  /* 0x0000008786877209 */ /* 0x002fe20007810000 */
[----:B------:R-:W-:Y:S01]  /*8a60*/  FMUL.FTZ R134, R74, UR5 ;  /* 0x000000054a867c20 */ /* 0x000fe20008410000 */
[----:B------:R-:W-:Y:S01]  /*8a70*/  MUFU.TANH R15, R15 ;  /* 0x0000000f000f7308 */ /* 0x000fe20000002400 */
[----:B---3--:R-:W-:-:S02]  /*8a80*/  FSEL R13, R13, -INF , P4 ;  /* 0xff8000000d0d7808 */ /* 0x008fc40002000000 */
[----:B------:R-:W1:Y:S01]  /*8a90*/  SHFL.BFLY PT, R136, R135, 0x1, 0x1f ;  /* 0x0c201f0087887f89 */ /* 0x000e6200000e0000 */
[C---:B------:R-:W-:Y:S02]  /*8aa0*/  ISETP.GT.AND P3, PT, R98.reuse, 0x21, PT ;  /* 0x000000216200780c */ /* 0x040fe40003f64270 */
[----:B------:R-:W-:Y:S02]  /*8ab0*/  ISETP.GT.AND P4, PT, R98, 0x28, PT ;  /* 0x000000286200780c */ /* 0x000fe40003f84270 */
[----:B------:R-:W2:Y:S01]  /*8ac0*/  MUFU.TANH R20, R20 ;  /* 0x0000001400147308 */ /* 0x000ea20000002400 */
[----:B0-----:R-:W-:Y:S02]  /*8ad0*/  FSEL R14, R14, -INF , P6 ;  /* 0xff8000000e0e7808 */ /* 0x001fe40003000000 */
[----:B------:R-:W-:-:S05]  /*8ae0*/  ISETP.GT.AND P6, PT, R98, 0x29, PT ;  /* 0x000000296200780c */ /* 0x000fca0003fc4270 */
[----:B------:R-:W0:Y:S08]  /*8af0*/  MUFU.TANH R21, R21 ;  /* 0x0000001500157308 */ /* 0x000e300000002400 */
[----:B------:R-:W3:Y:S01]  /*8b00*/  MUFU.TANH R120, R120 ;  /* 0x0000007800787308 */ /* 0x000ee20000002400 */
[----:B--2---:R-:W-:Y:S02]  /*8b10*/  FSEL R20, R20, -INF , P3 ;  /* 0xff80000014147808 */ /* 0x004fe40001800000 */
[----:B-1----:R-:W-:Y:S01]  /*8b20*/  FMNMX.FTZ R74, R135, R136, !PT ;  /* 0x00000088874a7209 */ /* 0x002fe20007810000 */
[----:B------:R-:W-:Y:S01]  /*8b30*/  FMUL.FTZ R136, R78, UR5 ;  /* 0x000000054e887c20 */ /* 0x000fe20008410000 */
[----:B------:R-:W-:-:S02]  /*8b40*/  ISETP.GT.AND P3, PT, R98, 0x31, PT ;  /* 0x000000316200780c */ /* 0x000fc40003f64270 */
[C---:B------:R-:W-:Y:S01]  /*8b50*/  FSETP.NEU.FTZ.AND P2, PT, R74.reuse, -INF , PT ;  /* 0xff8000004a00780b */ /* 0x040fe20003f5d000 */
[----:B------:R-:W-:Y:S01]  /*8b60*/  FMUL.FTZ R78, R74, UR4 ;  /* 0x000000044a4e7c20 */ /* 0x000fe20008410000 */
[----:B------:R1:W-:Y:S04]  /*8b70*/  MUFU.TANH R135, R136 ;  /* 0x0000008800877308 */ /* 0x0003e80000002400 */
[----:B------:R-:W-:-:S04]  /*8b80*/  FSEL R78, R78, RZ, P2 ;  /* 0x000000ff4e4e7208 */ /* 0x000fc80001000000 */
[----:B------:R-:W2:Y:S01]  /*8b90*/  MUFU.TANH R112, R112 ;  /* 0x0000007000707308 */ /* 0x000ea20000002400 */
[----:B-1----:R-:W-:Y:S01]  /*8ba0*/  FMNMX.FTZ R136, R8, R137, !PT ;  /* 0x0000008908887209 */ /* 0x002fe20007810000 */
[--C-:B------:R-:W-:Y:S01]  /*8bb0*/  FFMA.FTZ R138, R100, UR4, -R78.reuse ;  /* 0x00000004648a7c23 */ /* 0x100fe2000801084e */
[----:B------:R-:W-:Y:S01]  /*8bc0*/  FSEL R100, R11, -INF , P5 ;  /* 0xff8000000b647808 */ /* 0x000fe20002800000 */
[--C-:B------:R-:W-:Y:S01]  /*8bd0*/  FFMA.FTZ R139, R80, UR4, -R78.reuse ;  /* 0x00000004508b7c23 */ /* 0x100fe2000801084e */
[----:B------:R-:W-:Y:S01]  /*8be0*/  FMNMX.FTZ R137, R9, R136, !PT ;  /* 0x0000008809897209 */ /* 0x000fe20007810000 */
[--C-:B------:R-:W-:Y:S01]  /*8bf0*/  FFMA.FTZ R121, R121, UR4, -R78.reuse ;  /* 0x0000000479797c23 */ /* 0x100fe2000801084e */
[----:B------:R-:W-:Y:S01]  /*8c00*/  ISETP.GT.AND P5, PT, R98, 0x20, PT ;  /* 0x000000206200780c */ /* 0x000fe20003fa4270 */
[----:B------:R1:W-:Y:S01]  /*8c10*/  MUFU.EX2 R11, R138 ;  /* 0x0000008a000b7308 */ /* 0x0003e20000000800 */
[----:B------:R-:W-:Y:S01]  /*8c20*/  FMNMX.FTZ R137, R10, R137, !PT ;  /* 0x000000890a897209 */ /* 0x000fe20007810000 */
[--C-:B------:R-:W-:Y:S01]  /*8c30*/  FFMA.FTZ R88, R88, UR4, -R78.reuse ;  /* 0x0000000458587c23 */ /* 0x100fe2000801084e */
[----:B0-----:R-:W-:Y:S01]  /*8c40*/  FSEL R80, R21, -INF , P4 ;  /* 0xff80000015507808 */ /* 0x001fe20002000000 */
[--C-:B------:R-:W-:Y:S01]  /*8c50*/  FFMA.FTZ R110, R110, UR4, -R78.reuse ;  /* 0x000000046e6e7c23 */ /* 0x100fe2000801084e */
[----:B------:R-:W-:Y:S01]  /*8c60*/  FMNMX.FTZ R137, R100, R137, !PT ;  /* 0x0000008964897209 */ /* 0x000fe20007810000 */
[--C-:B------:R-:W-:Y:S01]  /*8c70*/  FFMA.FTZ R99, R99, UR4, -R78.reuse ;  /* 0x0000000463637c23 */ /* 0x100fe2000801084e */
[----:B---3--:R-:W-:Y:S01]  /*8c80*/  FSEL R120, R120, -INF , P6 ;  /* 0xff80000078787808 */ /* 0x008fe20003000000 */
[----:B------:R-:W0:Y:S01]  /*8c90*/  MUFU.TANH R113, R113 ;  /* 0x0000007100717308 */ /* 0x000e220000002400 */
[----:B------:R-:W-:Y:S01]  /*8ca0*/  FMNMX.FTZ R136, R12, R137, !PT ;  /* 0x000000890c887209 */ /* 0x000fe20007810000 */
[--C-:B-1----:R-:W-:Y:S01]  /*8cb0*/  FFMA.FTZ R138, R109, UR4, -R78.reuse ;  /* 0x000000046d8a7c23 */ /* 0x102fe2000801084e */
[----:B------:R-:W-:Y:S01]  /*8cc0*/  FSEL R109, R15, -INF , P5 ;  /* 0xff8000000f6d7808 */ /* 0x000fe20002800000 */
[--C-:B------:R-:W-:Y:S01]  /*8cd0*/  FFMA.FTZ R108, R108, UR4, -R78.reuse ;  /* 0x000000046c6c7c23 */ /* 0x100fe2000801084e */
[----:B------:R-:W-:Y:S01]  /*8ce0*/  FMNMX.FTZ R137, R13, R136, !PT ;  /* 0x000000880d897209 */ /* 0x000fe20007810000 */
[--C-:B------:R-:W-:Y:S01]  /*8cf0*/  FFMA.FTZ R92, R92, UR4, -R78.reuse ;  /* 0x000000045c5c7c23 */ /* 0x100fe2000801084e */
[----:B------:R-:W-:Y:S01]  /*8d00*/  ISETP.GT.AND P5, PT, R98, 0x30, PT ;  /* 0x000000306200780c */ /* 0x000fe20003fa4270 */
[----:B------:R-:W-:Y:S01]  /*8d10*/  MUFU.TANH R114, R114 ;  /* 0x0000007200727308 */ /* 0x000fe20000002400 */
[----:B------:R-:W-:Y:S01]  /*8d20*/  FMNMX.FTZ R136, R14, R137, !PT ;  /* 0x000000890e887209 */ /* 0x000fe20007810000 */
[----:B------:R-:W-:Y:S01]  /*8d30*/  FFMA.FTZ R101, R101, UR4, -R78 ;  /* 0x0000000465657c23 */ /* 0x000fe2000801084e */
[----:B------:R-:W-:-:S02]  /*8d40*/  WARPGROUP.DEPBAR.LE gsb0, 0x0 ;  /* 0x00008000000079c5 */ /* 0x000fc40000010000 */
[----:B------:R-:W-:Y:S01]  /*8d50*/  WARPGROUP.ARRIVE ;  /* 0x00000000000079c5 */ /* 0x000fe20000000000 */
[----:B------:R-:W-:Y:S01]  /*8d60*/  FMNMX.FTZ R137, R109, R136, !PT ;  /* 0x000000886d897209 */ /* 0x000fe20007810000 */
[--C-:B------:R-:W-:Y:S01]  /*8d70*/  FFMA.FTZ R89, R89, UR4, -R78.reuse ;  /* 0x0000000459597c23 */ /* 0x100fe2000801084e */
[----:B------:R-:W1:Y:S01]  /*8d80*/  MUFU.TANH R115, R115 ;  /* 0x0000007300737308 */ /* 0x000e620000002400 */
[----:B--2---:R-:W-:Y:S01]  /*8d90*/  FSEL R112, R112, -INF , P5 ;  /* 0xff80000070707808 */ /* 0x004fe20002800000 */
[--C-:B------:R-:W-:Y:S01]  /*8da0*/  FFMA.FTZ R93, R93, UR4, -R78.reuse ;  /* 0x000000045d5d7c23 */ /* 0x100fe2000801084e */
[----:B------:R-:W-:Y:S01]  /*8db0*/  HGMMA.64x96x16.F32 R24, gdesc[UR32].tnspB, R24, gsb0 ;  /* 0x41600000201879f0 */ /* 0x000fe20008000818 */
[----:B------:R-:W-:Y:S01]  /*8dc0*/  UIADD3 UR32, UR10, 0x780, URZ ;  /* 0x000007800a207890 */ /* 0x000fe2000fffe03f */
[----:B------:R-:W-:Y:S01]  /*8dd0*/  FMNMX.FTZ R137, R20, R137, !PT ;  /* 0x0000008914897209 */ /* 0x000fe20007810000 */
[----:B------:R-:W-:Y:S01]  /*8de0*/  UIADD3 UR34, UR11, 0x140, URZ ;  /* 0x000001400b227890 */ /* 0x000fe2000fffe03f */
[----:B------:R-:W-:Y:S01]  /*8df0*/  ISETP.GT.AND P4, PT, R98, 0x38, PT ;  /* 0x000000386200780c */ /* 0x000fe20003f84270 */
[----:B------:R-:W-:Y:S01]  /*8e00*/  UMOV UR33, 0xc0000010 ;  /* 0xc000001000217882 */ /* 0x000fe20000000000 */
[----:B------:R-:W-:Y:S01]  /*8e10*/  UMOV UR35, 0x80000020 ;  /* 0x8000002000237882 */ /* 0x000fe20000000000 */
[----:B------:R-:W-:Y:S01]  /*8e20*/  FMNMX.FTZ R137, R80, R137, !PT ;  /* 0x0000008950897209 */ /* 0x000fe20007810000 */
[----:B------:R-:W2:Y:S01]  /*8e30*/  MUFU.TANH R104, R104 ;  /* 0x0000006800687308 */ /* 0x000ea20000002400 */
[----:B0-----:R-:W-:Y:S01]  /*8e40*/  FSEL R113, R113, -INF , P3 ;  /* 0xff80000071717808 */ /* 0x001fe20001800000 */
[--C-:B------:R-:W-:Y:S01]  /*8e50*/  FFMA.FTZ R111, R111, UR4, -R78.reuse ;  /* 0x000000046f6f7c23 */ /* 0x100fe2000801084e */
[----:B------:R-:W-:Y:S01]  /*8e60*/  FMNMX.FTZ R137, R120, R137, !PT ;  /* 0x0000008978897209 */ /* 0x000fe20007810000 */
[--C-:B------:R-:W-:Y:S01]  /*8e70*/  FFMA.FTZ R81, R81, UR4, -R78.reuse ;  /* 0x0000000451517c23 */ /* 0x100fe2000801084e */
[----:B------:R-:W-:Y:S01]  /*8e80*/  ISETP.GT.AND P6, PT, R98, 0x39, PT ;  /* 0x000000396200780c */ /* 0x000fe20003fc4270 */
[--C-:B------:R-:W-:Y:S01]  /*8e90*/  FFMA.FTZ R84, R84, UR4, -R78.reuse ;  /* 0x0000000454547c23 */ /* 0x100fe2000801084e */
[----:B------:R-:W-:Y:S01]  /*8ea0*/  FMNMX.FTZ R136, R112, R137, !PT ;  /* 0x0000008970887209 */ /* 0x000fe20007810000 */
[----:B------:R-:W0:Y:S01]  /*8eb0*/  MUFU.TANH R105, R105 ;  /* 0x0000006900697308 */ /* 0x000e220000002400 */
[----:B------:R-:W-:Y:S01]  /*8ec0*/  ISETP.GT.AND P5, PT, R98, 0x40, PT ;  /* 0x000000406200780c */ /* 0x000fe20003fa4270 */
[--C-:B------:R-:W-:Y:S01]  /*8ed0*/  FFMA.FTZ R85, R85, UR4, -R78.reuse ;  /* 0x0000000455557c23 */ /* 0x100fe2000801084e */
[----:B------:R-:W-:Y:S01]  /*8ee0*/  FMNMX.FTZ R137, R113, R136, !PT ;  /* 0x0000008871897209 */ /* 0x000fe20007810000 */
[--C-:B------:R-:W-:Y:S01]  /*8ef0*/  FFMA.FTZ R72, R72, UR4, -R78.reuse ;  /* 0x0000000448487c23 */ /* 0x100fe2000801084e */
[----:B-1----:R-:W-:Y:S01]  /*8f00*/  FSEL R115, R115, -INF , P6 ;  /* 0xff80000073737808 */ /* 0x002fe20003000000 */
[--C-:B------:R-:W-:Y:S01]  /*8f10*/  FFMA.FTZ R73, R73, UR4, -R78.reuse ;  /* 0x0000000449497c23 */ /* 0x100fe2000801084e */
[----:B------:R-:W-:Y:S01]  /*8f20*/  ISETP.GT.AND P3, PT, R98, 0x41, PT ;  /* 0x000000416200780c */ /* 0x000fe20003f64270 */
[----:B------:R1:W-:Y:S01]  /*8f30*/  MUFU.EX2 R15, R138 ;  /* 0x0000008a000f7308 */ /* 0x0003e20000000800 */
[----:B--2---:R-:W-:Y:S01]  /*8f40*/  FSEL R104, R104, -INF , P5 ;  /* 0xff80000068687808 */ /* 0x004fe20002800000 */
[--C-:B------:R-:W-:Y:S01]  /*8f50*/  FFMA.FTZ R76, R76, UR4, -R78.reuse ;  /* 0x000000044c4c7c23 */ /* 0x100fe2000801084e */
[----:B------:R-:W-:Y:S01]  /*8f60*/  ISETP.GT.AND P5, PT, R98, 0x49, PT ;  /* 0x000000496200780c */ /* 0x000fe20003fa4270 */
[--C-:B------:R-:W-:Y:S01]  /*8f70*/  FFMA.FTZ R127, R127, UR4, -R78.reuse ;  /* 0x000000047f7f7c23 */ /* 0x100fe2000801084e */
[--C-:B------:R-:W-:Y:S01]  /*8f80*/  FFMA.FTZ R124, R124, UR4, -R78.reuse ;  /* 0x000000047c7c7c23 */ /* 0x100fe2000801084e */
[--C-:B------:R-:W-:Y:S01]  /*8f90*/  FFMA.FTZ R125, R125, UR4, -R78.reuse ;  /* 0x000000047d7d7c23 */ /* 0x100fe2000801084e */
[--C-:B------:R-:W-:Y:S01]  /*8fa0*/  FFMA.FTZ R77, R77, UR4, -R78.reuse ;  /* 0x000000044d4d7c23 */ /* 0x100fe2000801084e */
[----:B------:R-:W2:Y:S01]  /*8fb0*/  MUFU.TANH R106, R106 ;  /* 0x0000006a006a7308 */ /* 0x000ea20000002400 */
[--C-:B-1----:R-:W-:Y:S01]  /*8fc0*/  FFMA.FTZ R138, R116, UR4, -R78.reuse ;  /* 0x00000004748a7c23 */ /* 0x102fe2000801084e */
[----:B------:R-:W-:Y:S01]  /*8fd0*/  FSEL R116, R114, -INF , P4 ;  /* 0xff80000072747808 */ /* 0x000fe20002000000 */
[----:B------:R-:W-:Y:S01]  /*8fe0*/  FFMA.FTZ R126, R126, UR4, -R78 ;  /* 0x000000047e7e7c23 */ /* 0x000fe2000801084e */
[----:B------:R-:W-:-:S02]  /*8ff0*/  ISETP.GT.AND P4, PT, R98, 0x48, PT ;  /* 0x000000486200780c */ /* 0x000fc40003f84270 */
[----:B------:R-:W-:Y:S02]  /*9000*/  FMNMX.FTZ R136, R116, R137, !PT ;  /* 0x0000008974887209 */ /* 0x000fe40007810000 */
[----:B------:R-:W1:Y:S01]  /*9010*/  MUFU.TANH R107, R107 ;  /* 0x0000006b006b7308 */ /* 0x000e620000002400 */
[----:B0-----:R-:W-:Y:S02]  /*9020*/  FSEL R105, R105, -INF , P3 ;  /* 0xff80000069697808 */ /* 0x001fe40001800000 */
[----:B------:R-:W-:Y:S02]  /*9030*/  FMNMX.FTZ R137, R115, R136, !PT ;  /* 0x0000008873897209 */ /* 0x000fe40007810000 */
[----:B------:R-:W-:Y:S02]  /*9040*/  ISETP.GT.AND P3, PT, R98, 0x50, PT ;  /* 0x000000506200780c */ /* 0x000fe40003f64270 */
[----:B------:R-:W-:Y:S01]  /*9050*/  FMNMX.FTZ R136, R104, R137, !PT ;  /* 0x0000008968887209 */ /* 0x000fe20007810000 */
[----:B------:R-:W-:Y:S01]  /*9060*/  MUFU.TANH R96, R96 ;  /* 0x0000006000607308 */ /* 0x000fe20000002400 */
[----:B--2---:R-:W-:-:S02]  /*9070*/  FSEL R106, R106, -INF , P4 ;  /* 0xff8000006a6a7808 */ /* 0x004fc40002000000 */
[----:B------:R-:W-:Y:S02]  /*9080*/  FMNMX.FTZ R137, R105, R136, !PT ;  /* 0x0000008869897209 */ /* 0x000fe40007810000 */
[----:B------:R-:W-:Y:S02]  /*9090*/  ISETP.GT.AND P4, PT, R98, 0x51, PT ;  /* 0x000000516200780c */ /* 0x000fe40003f84270 */
[----:B------:R-:W-:Y:S01]  /*90a0*/  FMNMX.FTZ R136, R106, R137, !PT ;  /* 0x000000896a887209 */ /* 0x000fe20007810000 */
[----:B------:R-:W-:Y:S01]  /*90b0*/  MUFU.TANH R97, R97 ;  /* 0x0000006100617308 */ /* 0x000fe20000002400 */
[----:B-1----:R-:W-:Y:S02]  /*90c0*/  FSEL R107, R107, -INF , P5 ;  /* 0xff8000006b6b7808 */ /* 0x002fe40002800000 */
[----:B------:R-:W-:-:S05]  /*90d0*/  ISETP.GT.AND P5, PT, R98, 0x58, PT ;  /* 0x000000586200780c */ /* 0x000fca0003fa4270 */
[----:B------:R-:W0:Y:S08]  /*90e0*/  MUFU.TANH R102, R102 ;  /* 0x0000006600667308 */ /* 0x000e300000002400 */
[----:B------:R-:W1:Y:S08]  /*90f0*/  MUFU.TANH R103, R103 ;  /* 0x0000006700677308 */ /* 0x000e700000002400 */
[----:B------:R2:W-:Y:S01]  /*9100*/  MUFU.EX2 R21, R139 ;  /* 0x0000008b00157308 */ /* 0x0005e20000000800 */
[----:B0-----:R-:W-:-:S02]  /*9110*/  FSEL R137, R102, -INF , P5 ;  /* 0xff80000066897808 */ /* 0x001fc40002800000 */
[----:B------:R-:W-:-:S05]  /*9120*/  ISETP.GT.AND P5, PT, R98, 0x61, PT ;  /* 0x000000616200780c */ /* 0x000fca0003fa4270 */
[----:B------:R-:W0:Y:S01]  /*9130*/  MUFU.TANH R90, R90 ;  /* 0x0000005a005a7308 */ /* 0x000e220000002400 */
[----:B--2---:R-:W-:Y:S01]  /*9140*/  FFMA.FTZ R139, R117, UR4, -R78 ;  /* 0x00000004758b7c23 */ /* 0x004fe2000801084e */
[----:B------:R-:W-:Y:S02]  /*9150*/  FSEL R117, R96, -INF , P3 ;  /* 0xff80000060757808 */ /* 0x000fe40001800000 */
[----:B------:R-:W-:-:S04]  /*9160*/  ISETP.GT.AND P3, PT, R98, 0x59, PT ;  /* 0x000000596200780c */ /* 0x000fc80003f64270 */
[----:B------:R2:W-:Y:S01]  /*9170*/  MUFU.EX2 R114, R138 ;  /* 0x0000008a00727308 */ /* 0x0005e20000000800 */
[----:B-1----:R-:W-:Y:S02]  /*9180*/  FSEL R103, R103, -INF , P3 ;  /* 0xff80000067677808 */ /* 0x002fe40001800000 */
[----:B------:R-:W-:Y:S01]  /*9190*/  ISETP.GT.AND P3, PT, R98, 0x68, PT ;  /* 0x000000686200780c */ /* 0x000fe20003f64270 */
[----:B------:R-:W-:Y:S02]  /*91a0*/  WARPGROUP.DEPBAR.LE gsb0, 0x0 ;  /* 0x00008000000079c5 */ /* 0x000fe40000010000 */
[----:B------:R-:W-:Y:S01]  /*91b0*/  WARPGROUP.ARRIVE ;  /* 0x00000000000079c5 */ /* 0x000fe20000000000 */
[----:B--2---:R-:W-:Y:S01]  /*91c0*/  FMNMX.FTZ R138, R107, R136, !PT ;  /* 0x000000886b8a7209 */ /* 0x004fe20007810000 */
[----:B------:R-:W-:Y:S01]  /*91d0*/  MUFU.TANH R91, R91 ;  /* 0x0000005b005b7308 */ /* 0x000fe20000002400 */
[----:B------:R-:W-:Y:S02]  /*91e0*/  FSEL R136, R97, -INF , P4 ;  /* 0xff80000061887808 */ /* 0x000fe40002000000 */
[----:B------:R-:W-:Y:S01]  /*91f0*/  FMNMX.FTZ R97, R117, R138, !PT ;  /* 0x0000008a75617209 */ /* 0x000fe20007810000 */
[----:B------:R-:W-:Y:S01]  /*9200*/  HGMMA.64x96x16.F32 R24, gdesc[UR32].tnspB, R24, gsb0 ;  /* 0x41600000201879f0 */ /* 0x000fe20008000818 */
[----:B------:R-:W-:Y:S01]  /*9210*/  UIADD3 UR32, UR10, 0x900, URZ ;  /* 0x000009000a207890 */ /* 0x000fe2000fffe03f */
[----:B------:R-:W-:Y:S01]  /*9220*/  FFMA.FTZ R138, R118, UR4, -R78 ;  /* 0x00000004768a7c23 */ /* 0x000fe2000801084e */
[----:B------:R-:W-:Y:S01]  /*9230*/  UIADD3 UR34, UR11, 0x180, URZ ;  /* 0x000001800b227890 */ /* 0x000fe2000fffe03f */
[----:B------:R-:W-:Y:S01]  /*9240*/  MUFU.TANH R94, R94 ;  /* 0x0000005e005e7308 */ /* 0x000fe20000002400 */
[----:B------:R-:W-:Y:S01]  /*9250*/  UMOV UR33, 0xc0000010 ;  /* 0xc000001000217882 */ /* 0x000fe20000000000 */
[----:B------:R-:W-:Y:S01]  /*9260*/  UMOV UR35, 0x80000020 ;  /* 0x8000002000237882 */ /* 0x000fe20000000000 */
[----:B------:R-:W-:-:S02]  /*9270*/  FMNMX.FTZ R102, R136, R97, !PT ;  /* 0x0000006188667209 */ /* 0x000fc40007810000 */
[----:B------:R-:W-:Y:S02]  /*9280*/  ISETP.GT.AND P4, PT, R98, 0x60, PT ;  /* 0x000000606200780c */ /* 0x000fe40003f84270 */
[----:B------:R-:W-:Y:S01]  /*9290*/  FMNMX.FTZ R118, R137, R102, !PT ;  /* 0x0000006689767209 */ /* 0x000fe20007810000 */
[----:B------:R-:W1:Y:S01]  /*92a0*/  MUFU.TANH R95, R95 ;  /* 0x0000005f005f7308 */ /* 0x000e620000002400 */
[----:B0-----:R-:W-:Y:S02]  /*92b0*/  FSEL R102, R90, -INF , P4 ;  /* 0xff8000005a667808 */ /* 0x001fe40002000000 */
[----:B------:R-:W-:-:S05]  /*92c0*/  ISETP.GT.AND P4, PT, R98, 0x69, PT ;  /* 0x000000696200780c */ /* 0x000fca0003f84270 */
[----:B------:R-:W0:Y:S08]  /*92d0*/  MUFU.TANH R82, R82 ;  /* 0x0000005200527308 */ /* 0x000e300000002400 */
[----:B------:R2:W-:Y:S01]  /*92e0*/  MUFU.EX2 R96, R139 ;  /* 0x0000008b00607308 */ /* 0x0005e20000000800 */
[----:B-1----:R-:W-:Y:S02]  /*92f0*/  FSEL R95, R95, -INF , P4 ;  /* 0xff8000005f5f7808 */ /* 0x002fe40002000000 */
[----:B------:R-:W-:-:S05]  /*9300*/  ISETP.GT.AND P4, PT, R98, 0x78, PT ;  /* 0x000000786200780c */ /* 0x000fca0003f84270 */
[----:B------:R-:W1:Y:S01]  /*9310*/  MUFU.TANH R83, R83 ;  /* 0x0000005300537308 */ /* 0x000e620000002400 */
[----:B--2---:R-:W-:Y:S02]  /*9320*/  FMNMX.FTZ R139, R103, R118, !PT ;  /* 0x00000076678b7209 */ /* 0x004fe40007810000 */
[----:B------:R-:W-:Y:S02]  /*9330*/  FSEL R118, R91, -INF , P5 ;  /* 0xff8000005b767808 */ /* 0x000fe40002800000 */
[----:B------:R-:W-:Y:S02]  /*9340*/  FMNMX.FTZ R139, R102, R139, !PT ;  /* 0x0000008b668b7209 */ /* 0x000fe40007810000 */
[----:B------:R-:W-:Y:S01]  /*9350*/  ISETP.GT.AND P5, PT, R98, 0x70, PT ;  /* 0x000000706200780c */ /* 0x000fe20003fa4270 */
[----:B------:R2:W-:Y:S01]  /*9360*/  MUFU.EX2 R97, R138 ;  /* 0x0000008a00617308 */ /* 0x0005e20000000800 */
[----:B------:R-:W-:Y:S01]  /*9370*/  FMNMX.FTZ R90, R118, R139, !PT ;  /* 0x0000008b765a7209 */ /* 0x000fe20007810000 */
[--C-:B------:R-:W-:Y:S01]  /*9380*/  FFMA.FTZ R139, R122, UR4, -R78.reuse ;  /* 0x000000047a8b7c23 */ /* 0x100fe2000801084e */
[----:B0-----:R-:W-:Y:S01]  /*9390*/  FSEL R82, R82, -INF , P5 ;  /* 0xff80000052527808 */ /* 0x001fe20002800000 */
[--C-:B------:R-:W-:Y:S01]  /*93a0*/  FFMA.FTZ R122, R128, UR4, -R78.reuse ;  /* 0x00000004807a7c23 */ /* 0x100fe2000801084e */
[----:B------:R-:W-:Y:S01]  /*93b0*/  ISETP.GT.AND P5, PT, R98, 0x79, PT ;  /* 0x000000796200780c */ /* 0x000fe20003fa4270 */
[----:B------:R-:W-:-:S02]  /*93c0*/  FFMA.FTZ R128, R130, UR4, -R78 ;  /* 0x0000000482807c23 */ /* 0x000fc4000801084e */
[----:B------:R-:W0:Y:S01]  /*93d0*/  MUFU.TANH R86, R86 ;  /* 0x0000005600567308 */ /* 0x000e220000002400 */
[----:B--2---:R-:W-:Y:S01]  /*93e0*/  FFMA.FTZ R138, R119, UR4, -R78 ;  /* 0x00000004778a7c23 */ /* 0x004fe2000801084e */
[----:B------:R-:W-:Y:S02]  /*93f0*/  FSEL R119, R94, -INF , P3 ;  /* 0xff8000005e777808 */ /* 0x000fe40001800000 */
[----:B------:R-:W-:Y:S02]  /*9400*/  ISETP.GT.AND P3, PT, R98, 0x71, PT ;  /* 0x000000716200780c */ /* 0x000fe40003f64270 */
[----:B------:R-:W-:Y:S02]  /*9410*/  FMNMX.FTZ R90, R119, R90, !PT ;  /* 0x0000005a775a7209 */ /* 0x000fe40007810000 */
[----:B------:R-:W2:Y:S01]  /*9420*/  MUFU.TANH R87, R87 ;  /* 0x0000005700577308 */ /* 0x000ea20000002400 */
[----:B-1----:R-:W-:Y:S02]  /*9430*/  FSEL R83, R83, -INF , P3 ;  /* 0xff80000053537808 */ /* 0x002fe40001800000 */
[----:B------:R-:W-:-:S02]  /*9440*/  FMNMX.FTZ R91, R95, R90, !PT ;  /* 0x0000005a5f5b7209 */ /* 0x000fc40007810000 */
[----:B------:R-:W-:Y:S02]  /*9450*/  ISETP.GT.AND P3, PT, R98, 0x80, PT ;  /* 0x000000806200780c */ /* 0x000fe40003f64270 */
[----:B------:R-:W-:Y:S01]  /*9460*/  FMNMX.FTZ R90, R82, R91, !PT ;  /* 0x0000005b525a7209 */ /* 0x000fe20007810000 */
[----:B------:R-:W1:Y:S01]  /*9470*/  MUFU.TANH R134, R134 ;  /* 0x0000008600867308 */ /* 0x000e620000002400 */
[----:B0-----:R-:W-:Y:S02]  /*9480*/  FSEL R86, R86, -INF , P4 ;  /* 0xff80000056567808 */ /* 0x001fe40002000000 */
[----:B------:R-:W-:Y:S02]  /*9490*/  FMNMX.FTZ R91, R83, R90, !PT ;  /* 0x0000005a535b7209 */ /* 0x000fe40007810000 */
[----:B------:R-:W-:Y:S02]  /*94a0*/  ISETP.GT.AND P4, PT, R98, 0x81, PT ;  /* 0x000000816200780c */ /* 0x000fe40003f84270 */
[----:B------:R-:W-:Y:S01]  /*94b0*/  FMNMX.FTZ R90, R86, R91, !PT ;  /* 0x0000005b565a7209 */ /* 0x000fe20007810000 */
[----:B------:R-:W0:Y:S01]  /*94c0*/  MUFU.TANH R75, R75 ;  /* 0x0000004b004b7308 */ /* 0x000e220000002400 */
[----:B--2---:R-:W-:-:S02]  /*94d0*/  FSEL R87, R87, -INF , P5 ;  /* 0xff80000057577808 */ /* 0x004fc40002800000 */
[----:B------:R-:W-:Y:S02]  /*94e0*/  ISETP.GT.AND P5, PT, R98, 0x88, PT ;  /* 0x000000886200780c */ /* 0x000fe40003fa4270 */
[----:B------:R-:W-:Y:S02]  /*94f0*/  FMNMX.FTZ R91, R87, R90, !PT ;  /* 0x0000005a575b7209 */ /* 0x000fe40007810000 */
[----:B------:R-:W-:Y:S01]  /*9500*/  FSEL R135, R135, -INF , P5 ;  /* 0xff80000087877808 */ /* 0x000fe20002800000 */
[----:B------:R-:W2:Y:S01]  /*9510*/  MUFU.TANH R79, R79 ;  /* 0x0000004f004f7308 */ /* 0x000ea20000002400 */
[----:B-1----:R-:W-:Y:S02]  /*9520*/  FSEL R134, R134, -INF , P3 ;  /* 0xff80000086867808 */ /* 0x002fe40001800000 */
[----:B------:R-:W-:Y:S02]  /*9530*/  ISETP.GT.AND P3, PT, R98, 0x89, PT ;  /* 0x000000896200780c */ /* 0x000fe40003f64270 */
[----:B------:R-:W-:-:S03]  /*9540*/  FMNMX.FTZ R90, R134, R91, !PT ;  /* 0x0000005b865a7209 */ /* 0x000fc60007810000 */
[----:B------:R2:W-:Y:S01]  /*9550*/  MUFU.EX2 R94, R138 ;  /* 0x0000008a005e7308 */ /* 0x0005e20000000800 */
[----:B0-----:R-:W-:-:S04]  /*9560*/  FSEL R75, R75, -INF , P4 ;  /* 0xff8000004b4b7808 */ /* 0x001fc80002000000 */
[----:B------:R-:W-:-:S03]  /*9570*/  FMNMX.FTZ R90, R75, R90, !PT ;  /* 0x0000005a4b5a7209 */ /* 0x000fc60007810000 */
[----:B------:R0:W-:Y:S01]  /*9580*/  MUFU.EX2 R98, R121 ;  /* 0x0000007900627308 */ /* 0x0001e20000000800 */
[----:B--2---:R-:W-:Y:S01]  /*9590*/  FSEL R138, R79, -INF , P3 ;  /* 0xff8000004f8a7808 */ /* 0x004fe20001800000 */
[----:B------:R-:W-:Y:S02]  /*95a0*/  WARPGROUP.DEPBAR.LE gsb0, 0x0 ;  /* 0x00008000000079c5 */ /* 0x000fe40000010000 */
[----:B------:R-:W-:Y:S01]  /*95b0*/  WARPGROUP.ARRIVE ;  /* 0x00000000000079c5 */ /* 0x000fe20000000000 */
[----:B------:R-:W-:-:S03]  /*95c0*/  FMNMX.FTZ R79, R135, R90, !PT ;  /* 0x0000005a874f7209 */ /* 0x000fc60007810000 */
[----:B------:R-:W-:Y:S01]  /*95d0*/  MUFU.EX2 R88, R88 ;  /* 0x0000005800587308 */ /* 0x000fe20000000800 */
[----:B------:R-:W-:Y:S01]  /*95e0*/  FMNMX.FTZ R90, R138, R79, !PT ;  /* 0x0000004f8a5a7209 */ /* 0x000fe20007810000 */
[----:B------:R-:W-:Y:S01]  /*95f0*/  HGMMA.64x96x16.F32 R24, gdesc[UR32].tnspB, R24, gsb0 ;  /* 0x41600000201879f0 */ /* 0x000fe20008000818 */
[----:B------:R-:W-:Y:S01]  /*9600*/  UIADD3 UR32, UR10, 0xa80, URZ ;  /* 0x00000a800a207890 */ /* 0x000fe2000fffe03f */
[--C-:B0-----:R-:W-:Y:S01]  /*9610*/  FFMA.FTZ R121, R123, UR4, -R78.reuse ;  /* 0x000000047b797c23 */ /* 0x101fe2000801084e */
[----:B------:R-:W-:Y:S01]  /*9620*/  UIADD3 UR34, UR11, 0x1c0, URZ ;  /* 0x000001c00b227890 */ /* 0x000fe2000fffe03f */
[----:B------:R-:W0:Y:S01]  /*9630*/  SHFL.BFLY PT, R91, R90, 0x2, 0x1f ;  /* 0x0c401f005a5b7f89 */ /* 0x000e2200000e0000 */
[----:B------:R-:W-:Y:S01]  /*9640*/  UMOV UR33, 0xc0000010 ;  /* 0xc000001000217882 */ /* 0x000fe20000000000 */
[----:B------:R-:W-:Y:S01]  /*9650*/  UMOV UR35, 0x80000020 ;  /* 0x8000002000237882 */ /* 0x000fe20000000000 */
[--C-:B------:R-:W-:Y:S01]  /*9660*/  FFMA.FTZ R123, R129, UR4, -R78.reuse ;  /* 0x00000004817b7c23 */ /* 0x100fe2000801084e */
[--C-:B------:R-:W-:Y:S01]  /*9670*/  FFMA.FTZ R129, R131, UR4, -R78.reuse ;  /* 0x0000000483817c23 */ /* 0x100fe2000801084e */
[----:B------:R-:W-:Y:S01]  /*9680*/  FFMA.FTZ R131, R133, UR4, -R78 ;  /* 0x0000000485837c23 */ /* 0x000fe2000801084e */
[----:B------:R-:W-:Y:S08]  /*9690*/  MUFU.EX2 R110, R110 ;  /* 0x0000006e006e7308 */ /* 0x000ff00000000800 */
[----:B------:R-:W-:Y:S08]  /*96a0*/  MUFU.EX2 R99, R99 ;  /* 0x0000006300637308 */ /* 0x000ff00000000800 */
[----:B------:R-:W-:Y:S01]  /*96b0*/  MUFU.EX2 R108, R108 ;  /* 0x0000006c006c7308 */ /* 0x000fe20000000800 */
[----:B0-----:R-:W-:-:S05]  /*96c0*/  FMNMX.FTZ R91, R90, R91, !PT ;  /* 0x0000005b5a5b7209 */ /* 0x001fca0007810000 */
[----:B------:R-:W0:Y:S02]  /*96d0*/  SHFL.BFLY PT, R90, R91, 0x1, 0x1f ;  /* 0x0c201f005b5a7f89 */ /* 0x000e2400000e0000 */
[----:B------:R-:W-:Y:S08]  /*96e0*/  MUFU.EX2 R92, R92 ;  /* 0x0000005c005c7308 */ /* 0x000ff00000000800 */
[----:B------:R1:W-:Y:S08]  /*96f0*/  MUFU.EX2 R79, R139 ;  /* 0x0000008b004f7308 */ /* 0x0003f00000000800 */
[----:B------:R-:W-:Y:S01]  /*9700*/  MUFU.EX2 R101, R101 ;  /* 0x0000006500657308 */ /* 0x000fe20000000800 */
[----:B0-----:R-:W-:Y:S01]  /*9710*/  FMNMX.FTZ R130, R91, R90, !PT ;  /* 0x0000005a5b827209 */ /* 0x001fe20007810000 */
[----:B------:R-:W-:Y:S01]  /*9720*/  FFMA.FTZ R90, R132, UR4, -R78 ;  /* 0x00000004845a7c23 */ /* 0x000fe2000801084e */
[----:B------:R-:W-:-:S05]  /*9730*/  FSEL R91, R74, RZ, P2 ;  /* 0x000000ff4a5b7208 */ /* 0x000fca0001000000 */
[----:B------:R-:W-:Y:S01]  /*9740*/  MUFU.EX2 R89, R89 ;  /* 0x0000005900597308 */ /* 0x000fe20000000800 */
[C---:B------:R-:W-:Y:S01]  /*9750*/  FSETP.NEU.FTZ.AND P2, PT, R130.reuse, -INF , PT ;  /* 0xff8000008200780b */ /* 0x040fe20003f5d000 */
[C---:B------:R-:W-:Y:S01]  /*9760*/  FMUL.FTZ R133, R130.reuse, UR4 ;  /* 0x0000000482857c20 */ /* 0x040fe20008410000 */
[----:B------:R-:W-:Y:S02]  /*9770*/  FADD.FTZ R91, -R91, R6 ;  /* 0x000000065b5b7221 */ /* 0x000fe40000010100 */
[----:B------:R-:W-:Y:S02]  /*9780*/  FSEL R141, R130, RZ, P2 ;  /* 0x000000ff828d7208 */ /* 0x000fe40001000000 */
[----:B------:R-:W-:Y:S01]  /*9790*/  FSEL R133, R133, RZ, P2 ;  /* 0x000000ff85857208 */ /* 0x000fe20001000000 */
[----:B------:R-:W-:Y:S01]  /*97a0*/  FMUL.FTZ R78, R91, UR4 ;  /* 0x000000045b4e7c20 */ /* 0x000fe20008410000 */
[----:B------:R-:W-:Y:S01]  /*97b0*/  ISETP.GE.U32.AND P2, PT, R143, 0x180, PT ;  /* 0x000001808f00780c */ /* 0x000fe20003f46070 */
[----:B------:R-:W-:Y:S01]  /*97c0*/  FADD.FTZ R141, -R141, R4 ;  /* 0x000000048d8d7221 */ /* 0x000fe20000010100 */
[----:B------:R-:W-:-:S02]  /*97d0*/  VIADD R4, R142, 0x9 ;  /* 0x000000098e047836 */ /* 0x000fc40000000000 */
[--C-:B------:R-:W-:Y:S01]  /*97e0*/  FFMA.FTZ R132, R8, UR4, -R133.reuse ;  /* 0x0000000408847c23 */ /* 0x100fe20008010885 */
[--C-:B------:R-:W-:Y:S01]  /*97f0*/  FFMA.FTZ R7, R7, UR4, -R133.reuse ;  /* 0x0000000407077c23 */ /* 0x100fe20008010885 */
[----:B------:R-:W0:Y:S01]  /*9800*/  MUFU.EX2 R78, R78 ;  /* 0x0000004e004e7308 */ /* 0x000e220000000800 */
[--C-:B------:R-:W-:Y:S01]  /*9810*/  FFMA.FTZ R91, R9, UR4, -R133.reuse ;  /* 0x00000004095b7c23 */ /* 0x100fe20008010885 */
[----:B------:R-:W-:Y:S01]  /*9820*/  SEL R8, R4, 0x9, !P2 ;  /* 0x0000000904087807 */ /* 0x000fe20005000000 */
[----:B------:R-:W-:Y:S01]  /*9830*/  FMUL.FTZ R4, R141, UR4 ;  /* 0x000000048d047c20 */ /* 0x000fe20008410000 */
[--C-:B------:R-:W-:Y:S01]  /*9840*/  FFMA.FTZ R9, R10, UR4, -R133.reuse ;  /* 0x000000040a097c23 */ /* 0x100fe20008010885 */
[----:B------:R-:W-:Y:S02]  /*9850*/  IMAD.U32 R10, RZ, RZ, UR36 ;  /* 0x00000024ff0a7e24 */ /* 0x000fe4000f8e00ff */
[--C-:B-1----:R-:W-:Y:S01]  /*9860*/  FFMA.FTZ R139, R100, UR4, -R133.reuse ;  /* 0x00000004648b7c23 */ /* 0x102fe20008010885 */
[--C-:B------:R-:W-:Y:S01]  /*9870*/  FFMA.FTZ R100, R20, UR4, -R133.reuse ;  /* 0x0000000414647c23 */ /* 0x100fe20008010885 */
[----:B------:R-:W-:Y:S01]  /*9880*/  MUFU.EX2 R7, R7 ;  /* 0x0000000700077308 */ /* 0x000fe20000000800 */
[--C-:B------:R-:W-:Y:S01]  /*9890*/  FFMA.FTZ R20, R104, UR4, -R133.reuse ;  /* 0x0000000468147c23 */ /* 0x100fe20008010885 */
[----:B------:R-:W-:Y:S01]  /*98a0*/  @!P1 LEA R10, R10, UR37, 0x3 ;  /* 0x000000250a0a9c11 */ /* 0x000fe2000f8e18ff */
[--C-:B------:R-:W-:Y:S01]  /*98b0*/  FFMA.FTZ R12, R12, UR4, -R133.reuse ;  /* 0x000000040c0c7c23 */ /* 0x100fe20008010885 */
[--C-:B------:R-:W-:Y:S01]  /*98c0*/  FFMA.FTZ R104, R105, UR4, -R133.reuse ;  /* 0x0000000469687c23 */ /* 0x100fe20008010885 */
[--C-:B------:R-:W-:Y:S01]  /*98d0*/  FFMA.FTZ R105, R106, UR4, -R133.reuse ;  /* 0x000000046a697c23 */ /* 0x100fe20008010885 */
[--C-:B------:R-:W-:Y:S01]  /*98e0*/  FFMA.FTZ R106, R117, UR4, -R133.reuse ;  /* 0x00000004756a7c23 */ /* 0x100fe20008010885 */
[----:B------:R-:W-:Y:S01]  /*98f0*/  @!P1 VIADD R10, R10, 0x31c40 ;  /* 0x00031c400a0a9836 */ /* 0x000fe20000000000 */
[----:B------:R-:W1:Y:S01]  /*9900*/  MUFU.EX2 R4, R4 ;  /* 0x0000000400047308 */ /* 0x000e620000000800 */
[----:B0-----:R-:W-:Y:S01]  /*9910*/  FFMA.FTZ R141, R78, R3, R88 ;  /* 0x000000034e8d7223 */ /* 0x001fe20000010058 */
[--C-:B------:R-:W-:Y:S01]  /*9920*/  FFMA.FTZ R140, R13, UR4, -R133.reuse ;  /* 0x000000040d8c7c23 */ /* 0x100fe20008010885 */
[--C-:B------:R-:W-:Y:S01]  /*9930*/  FFMA.FTZ R14, R14, UR4, -R133.reuse ;  /* 0x000000040e0e7c23 */ /* 0x100fe20008010885 */
[----:B------:R-:W-:Y:S01]  /*9940*/  @!P1 PRMT R10, RZ, 0x654, R10 ;  /* 0x00000654ff0a9816 */ /* 0x000fe2000000000a */
[--C-:B------:R-:W-:Y:S01]  /*9950*/  FFMA.FTZ R13, R109, UR4, -R133.reuse ;  /* 0x000000046d0d7c23 */ /* 0x100fe20008010885 */
[----:B------:R-:W-:Y:S01]  /*9960*/  F2FP.F16.F32.PACK_AB R88, R110, R88 ;  /* 0x000000586e58723e */ /* 0x000fe200000000ff */
[--C-:B------:R-:W-:Y:S01]  /*9970*/  FFMA.FTZ R80, R80, UR4, -R133.reuse ;  /* 0x0000000450507c23 */ /* 0x100fe20008010885 */
[----:B------:R-:W0:Y:S01]  /*9980*/  MUFU.EX2 R132, R132 ;  /* 0x0000008400847308 */ /* 0x000e220000000800 */
[--C-:B------:R-:W-:Y:S01]  /*9990*/  FFMA.FTZ R109, R120, UR4, -R133.reuse ;  /* 0x00000004786d7c23 */ /* 0x100fe20008010885 */
[--C-:B------:R-:W-:Y:S01]  /*99a0*/  FFMA.FTZ R112, R112, UR4, -R133.reuse ;  /* 0x0000000470707c23 */ /* 0x100fe20008010885 */
[----:B------:R-:W-:Y:S01]  /*99b0*/  FFMA.FTZ R107, R107, UR4, -R133 ;  /* 0x000000046b6b7c23 */ /* 0x000fe20008010885 */
[----:B------:R-:W-:-:S02]  /*99c0*/  WARPGROUP.DEPBAR.LE gsb0, 0x0 ;  /* 0x00008000000079c5 */ /* 0x000fc40000010000 */
[----:B------:R-:W-:Y:S01]  /*99d0*/  WARPGROUP.ARRIVE ;  /* 0x00000000000079c5 */ /* 0x000fe20000000000 */
[----:B------:R-:W-:Y:S01]  /*99e0*/  FFMA.FTZ R113, R113, UR4, -R133 ;  /* 0x0000000471717c23 */ /* 0x000fe20008010885 */
[----:B------:R-:W2:Y:S01]  /*99f0*/  MUFU.EX2 R91, R91 ;  /* 0x0000005b005b7308 */ /* 0x000ea20000000800 */
[----:B-1----:R-:W-:Y:S01]  /*9a00*/  FFMA.FTZ R117, R4, R0, R7 ;  /* 0x0000000004757223 */ /* 0x002fe20000010007 */
[--C-:B------:R-:W-:Y:S01]  /*9a10*/  FFMA.FTZ R116, R116, UR4, -R133.reuse ;  /* 0x0000000474747c23 */ /* 0x100fe20008010885 */
[--C-:B------:R-:W-:Y:S01]  /*9a20*/  FFMA.FTZ R115, R115, UR4, -R133.reuse ;  /* 0x0000000473737c23 */ /* 0x100fe20008010885 */
[----:B------:R-:W-:Y:S01]  /*9a30*/  HGMMA.64x96x16.F32 R24, gdesc[UR32].tnspB, R24, gsb0 ;  /* 0x41600000201879f0 */ /* 0x000fe20008000818 */
[----:B------:R-:W-:Y:S01]  /*9a40*/  UIADD3 UR32, UR10, 0xc00, URZ ;  /* 0x00000c000a207890 */ /* 0x000fe2000fffe03f */
[----:B------:R-:W-:Y:S01]  /*9a50*/  IMAD.U32 R120, RZ, RZ, UR7 ;  /* 0x00000007ff787e24 */ /* 0x000fe2000f8e00ff */
[----:B------:R-:W-:Y:S01]  /*9a60*/  UIADD3 UR34, UR11, 0x200, URZ ;  /* 0x000002000b227890 */ /* 0x000fe2000fffe03f */
[----:B------:R1:W-:Y:S01]  /*9a70*/  MUFU.EX2 R6, R90 ;  /* 0x0000005a00067308 */ /* 0x0003e20000000800 */
[----:B------:R-:W-:Y:S01]  /*9a80*/  UMOV UR33, 0xc0000010 ;  /* 0xc000001000217882 */ /* 0x000fe20000000000 */
[----:B------:R-:W-:Y:S01]  /*9a90*/  UMOV UR35, 0x80000020 ;  /* 0x8000002000237882 */ /* 0x000fe20000000000 */
[----:B------:R-:W-:Y:S01]  /*9aa0*/  @!P1 LEA R120, R120, UR37, 0x3 ;  /* 0x0000002578789c11 */ /* 0x000fe2000f8e18ff */
        /* <DEDUP_REMOVED lines=8> */
[--C-:B------:R-:W-:Y:S01]  /*9b30*/  FFMA.FTZ R75, R75, UR4, -R133.reuse ;  /* 0x000000044b4b7c23 */ /* 0x100fe20008010885 */
[----:B------:R-:W-:Y:S01]  /*9b40*/  FADD.FTZ R141, R99, R90 ;  /* 0x0000005a638d7221 */ /* 0x000fe20000010000 */
[C---:B------:R-:W-:Y:S01]  /*9b50*/  F2FP.F16.F32.PACK_AB R90, R108.reuse, R99 ;  /* 0x000000636c5a723e */ /* 0x040fe200000000ff */
[----:B------:R-:W-:Y:S01]  /*9b60*/  FFMA.FTZ R99, R137, UR4, -R133 ;  /* 0x0000000489637c23 */ /* 0x000fe20008010885 */
[----:B------:R-:W1:Y:S01]  /*9b70*/  MUFU.EX2 R139, R139 ;  /* 0x0000008b008b7308 */ /* 0x000e620000000800 */
[----:B------:R-:W-:Y:S01]  /*9b80*/  FADD.FTZ R141, R108, R141 ;  /* 0x0000008d6c8d7221 */ /* 0x000fe20000010000 */
[----:B------:R-:W-:Y:S01]  /*9b90*/  @!P1 PRMT R120, RZ, 0x654, R120 ;  /* 0x00000654ff789816 */ /* 0x000fe20000000078 */
[----:B------:R-:W-:Y:S01]  /*9ba0*/  FFMA.FTZ R135, R135, UR4, -R133 ;  /* 0x0000000487877c23 */ /* 0x000fe20008010885 */
[----:B------:R-:W-:Y:S01]  /*9bb0*/  PLOP3.LUT P2, PT, PT, PT, UP0, 0x80, 0x0 ;  /* 0x000000000000781c */ /* 0x000fe20003f4f008 */
[----:B------:R-:W-:Y:S01]  /*9bc0*/  UIADD3 UR10, UR38, -0x1, URZ ;  /* 0xffffffff260a7890 */ /* 0x000fe2000fffe03f */
[----:B------:R-:W-:-:S02]  /*9bd0*/  UMOV UR7, UR36 ;  /* 0x0000002400077c82 */ /* 0x000fc40008000000 */
[----:B------:R-:W4:Y:S04]  /*9be0*/  MUFU.EX2 R12, R12 ;  /* 0x0000000c000c7308 */ /* 0x000f280000000800 */
[----:B------:R-:W-:-:S04]  /*9bf0*/  UMOV UR38, UR10 ;  /* 0x0000000a00267c82 */ /* 0x000fc80008000000 */
[----:B------:R-:W-:Y:S08]  /*9c00*/  MUFU.EX2 R140, R140 ;  /* 0x0000008c008c7308 */ /* 0x000ff00000000800 */
[----:B------:R-:W5:Y:S08]  /*9c10*/  MUFU.EX2 R93, R93 ;  /* 0x0000005d005d7308 */ /* 0x000f700000000800 */
[----:B------:R-:W5:Y:S08]  /*9c20*/  MUFU.EX2 R14, R14 ;  /* 0x0000000e000e7308 */ /* 0x000f700000000800 */
[----:B------:R-:W5:Y:S08]  /*9c30*/  MUFU.EX2 R13, R13 ;  /* 0x0000000d000d7308 */ /* 0x000f700000000800 */
[----:B------:R-:W-:Y:S08]  /*9c40*/  MUFU.EX2 R100, R100 ;  /* 0x0000006400647308 */ /* 0x000ff00000000800 */
[----:B------:R-:W5:Y:S08]  /*9c50*/  MUFU.EX2 R111, R111 ;  /* 0x0000006f006f7308 */ /* 0x000f700000000800 */
[----:B------:R-:W5:Y:S08]  /*9c60*/  MUFU.EX2 R80, R80 ;  /* 0x0000005000507308 */ /* 0x000f700000000800 */
[----:B------:R-:W-:Y:S08]  /*9c70*/  MUFU.EX2 R109, R109 ;  /* 0x0000006d006d7308 */ /* 0x000ff00000000800 */
[----:B------:R-:W5:Y:S01]  /*9c80*/  MUFU.EX2 R81, R81 ;  /* 0x0000005100517308 */ /* 0x000f620000000800 */
[----:B------:R-:W-:-:S02]  /*9c90*/  WARPGROUP.DEPBAR.LE gsb0, 0x0 ;  /* 0x00008000000079c5 */ /* 0x000fc40000010000 */
[----:B------:R-:W-:-:S05]  /*9ca0*/  WARPGROUP.ARRIVE ;  /* 0x00000000000079c5 */ /* 0x000fca0000000000 */
[----:B------:R-:W-:Y:S01]  /*9cb0*/  MUFU.EX2 R112, R112 ;  /* 0x0000007000707308 */ /* 0x000fe20000000800 */
[----:B------:R-:W-:Y:S07]  /*9cc0*/  HGMMA.64x96x16.F32 R24, gdesc[UR32].tnspB, R24, gsb0 ;  /* 0x41600000201879f0 */ /* 0x000fee0008000818 */
[----:B------:R5:W-:Y:S08]  /*9cd0*/  MUFU.EX2 R3, R107 ;  /* 0x0000006b00037308 */ /* 0x000bf00000000800 */
[----:B------:R-:W5:Y:S08]  /*9ce0*/  MUFU.EX2 R84, R84 ;  /* 0x0000005400547308 */ /* 0x000f700000000800 */
[----:B------:R-:W5:Y:S08]  /*9cf0*/  MUFU.EX2 R113, R113 ;  /* 0x0000007100717308 */ /* 0x000f700000000800 */
[----:B------:R-:W5:Y:S08]  /*9d00*/  MUFU.EX2 R116, R116 ;  /* 0x0000007400747308 */ /* 0x000f700000000800 */
[----:B------:R-:W-:Y:S08]  /*9d10*/  MUFU.EX2 R115, R115 ;  /* 0x0000007300737308 */ /* 0x000ff00000000800 */
[----:B------:R-:W5:Y:S08]  /*9d20*/  MUFU.EX2 R85, R85 ;  /* 0x0000005500557308 */ /* 0x000f700000000800 */
[----:B------:R-:W5:Y:S08]  /*9d30*/  MUFU.EX2 R20, R20 ;  /* 0x0000001400147308 */ /* 0x000f700000000800 */
[----:B------:R-:W-:Y:S08]  /*9d40*/  MUFU.EX2 R104, R104 ;  /* 0x0000006800687308 */ /* 0x000ff00000000800 */
[----:B------:R-:W5:Y:S08]  /*9d50*/  MUFU.EX2 R72, R72 ;  /* 0x0000004800487308 */ /* 0x000f700000000800 */
[----:B------:R-:W-:Y:S08]  /*9d60*/  MUFU.EX2 R105, R105 ;  /* 0x0000006900697308 */ /* 0x000ff00000000800 */
[----:B------:R-:W5:Y:S08]  /*9d70*/  MUFU.EX2 R73, R73 ;  /* 0x0000004900497308 */ /* 0x000f700000000800 */
[----:B------:R-:W-:Y:S01]  /*9d80*/  MUFU.EX2 R106, R106 ;  /* 0x0000006a006a7308 */ /* 0x000fe20000000800 */
[----:B------:R-:W-:-:S02]  /*9d90*/  WARPGROUP.DEPBAR.LE gsb0, 0x0 ;  /* 0x00008000000079c5 */ /* 0x000fc40000010000 */
[----:B------:R0:W-:Y:S06]  /*9da0*/  BAR.ARV R8, 0x100 ;  /* 0x000400080000751d */ /* 0x0001ec0000002000 */
[----:B------:R1:W-:Y:S01]  /*9db0*/  @!P1 SYNCS.ARRIVE.TRANS64.RED.A1T0 RZ, [R10+URZ], RZ ;  /* 0x000000ff0aff99a7 */ /* 0x0003e2000810043f */
[----:B------:R-:W5:Y:S01]  /*9dc0*/  MUFU.EX2 R76, R76 ;  /* 0x0000004c004c7308 */ /* 0x000f620000000800 */
[----:B0-----:R-:W-:Y:S01]  /*9dd0*/  FADD.FTZ R8, R132, R117 ;  /* 0x0000007584087221 */ /* 0x001fe20000010000 */
[-C--:B------:R-:W-:Y:S01]  /*9de0*/  FMUL.FTZ R26, R26, R4.reuse ;  /* 0x000000041a1a7220 */ /* 0x080fe20000410000 */
[-C--:B------:R-:W-:Y:S01]  /*9df0*/  FMUL.FTZ R27, R27, R4.reuse ;  /* 0x000000041b1b7220 */ /* 0x080fe20000410000 */
[-C--:B------:R-:W-:Y:S01]  /*9e00*/  FMUL.FTZ R30, R30, R4.reuse ;  /* 0x000000041e1e7220 */ /* 0x080fe20000410000 */
[----:B--2---:R-:W-:Y:S01]  /*9e10*/  FADD.FTZ R8, R91, R8 ;  /* 0x000000085b087221 */ /* 0x004fe20000010000 */
[----:B---3--:R-:W-:Y:S01]  /*9e20*/  F2FP.F16.F32.PACK_AB R91, R9, R91 ;  /* 0x0000005b095b723e */ /* 0x008fe200000000ff */
[----:B-1----:R-:W-:Y:S01]  /*9e30*/  FADD.FTZ R10, R92, R141 ;  /* 0x0000008d5c0a7221 */ /* 0x002fe20000010000 */
[----:B------:R-:W0:Y:S01]  /*9e40*/  MUFU.EX2 R0, R0 ;  /* 0x0000000000007308 */ /* 0x000e220000000800 */
[----:B------:R1:W-:Y:S01]  /*9e50*/  @!P1 SYNCS.ARRIVE.TRANS64.RED.A1T0 RZ, [R120+URZ], RZ ;  /* 0x000000ff78ff99a7 */ /* 0x0003e2000810043f */
[----:B------:R-:W-:Y:S01]  /*9e60*/  FMUL.FTZ R31, R31, R4 ;  /* 0x000000041f1f7220 */ /* 0x000fe20000410000 */
[----:B------:R-:W-:Y:S01]  /*9e70*/  FADD.FTZ R110, R101, R10 ;  /* 0x0000000a656e7221 */ /* 0x000fe20000010000 */
[----:B------:R-:W-:Y:S01]  /*9e80*/  FADD.FTZ R10, R9, R8 ;  /* 0x00000008090a7221 */ /* 0x000fe20000010000 */
[----:B------:R-:W-:Y:S01]  /*9e90*/  F2FP.F16.F32.PACK_AB R8, R101, R92 ;  /* 0x0000005c6508723e */ /* 0x000fe200000000ff */
[----:B------:R-:W-:Y:S01]  /*9ea0*/  FFMA.FTZ R92, R86, UR4, -R133 ;  /* 0x00000004565c7c23 */ /* 0x000fe20008010885 */
[----:B------:R-:W-:Y:S01]  /*9eb0*/  FADD.FTZ R110, R89, R110 ;  /* 0x0000006e596e7221 */ /* 0x000fe20000010000 */
[----:B------:R-:W-:Y:S01]  /*9ec0*/  FADD.FTZ R101, R139, R10 ;  /* 0x0000000a8b657221 */ /* 0x000fe20000010000 */
[C---:B------:R-:W-:Y:S01]  /*9ed0*/  F2FP.F16.F32.PACK_AB R10, R11.reuse, R89 ;  /* 0x000000590b0a723e */ /* 0x040fe200000000ff */
[----:B------:R-:W-:Y:S01]  /*9ee0*/  MUFU.EX2 R99, R99 ;  /* 0x0000006300637308 */ /* 0x000fe20000000800 */
[----:B------:R-:W-:Y:S01]  /*9ef0*/  FADD.FTZ R110, R11, R110 ;  /* 0x0000006e0b6e7221 */ /* 0x000fe20000010000 */
[C---:B----4-:R-:W-:Y:S01]  /*9f00*/  FADD.FTZ R101, R12.reuse, R101 ;  /* 0x000000650c657221 */ /* 0x050fe20000010000 */
[----:B------:R-:W-:Y:S01]  /*9f10*/  F2FP.F16.F32.PACK_AB R9, R12, R139 ;  /* 0x0000008b0c09723e */ /* 0x000fe200000000ff */
[----:B------:R-:W-:Y:S01]  /*9f20*/  FMUL.FTZ R34, R34, R4 ;  /* 0x0000000422227220 */ /* 0x000fe20000410000 */
[----:B-----5:R-:W-:Y:S01]  /*9f30*/  FADD.FTZ R110, R93, R110 ;  /* 0x0000006e5d6e7221 */ /* 0x020fe20000010000 */
[----:B------:R-:W-:Y:S01]  /*9f40*/  FADD.FTZ R11, R140, R101 ;  /* 0x000000658c0b7221 */ /* 0x000fe20000010000 */
[----:B------:R-:W-:Y:S01]  /*9f50*/  F2FP.F16.F32.PACK_AB R89, R132, R7 ;  /* 0x000000078459723e */ /* 0x000fe200000000ff */
[----:B------:R-:W2:Y:S01]  /*9f60*/  MUFU.EX2 R121, R121 ;  /* 0x0000007900797308 */ /* 0x000ea20000000800 */
[----:B------:R-:W-:Y:S01]  /*9f70*/  FADD.FTZ R110, R15, R110 ;  /* 0x0000006e0f6e7221 */ /* 0x000fe20000010000 */
[C---:B------:R-:W-:Y:S01]  /*9f80*/  FADD.FTZ R12, R14.reuse, R11 ;  /* 0x0000000b0e0c7221 */ /* 0x040fe20000010000 */
[----:B------:R-:W-:Y:S01]  /*9f90*/  F2FP.F16.F32.PACK_AB R11, R14, R140 ;  /* 0x0000008c0e0b723e */ /* 0x000fe200000000ff */
[----:B------:R-:W-:Y:S01]  /*9fa0*/  STSM.16.M88.4 [R2+0x24300], R88 ;  /* 0x0243005802007844 */ /* 0x000fe20000000200 */
[----:B------:R-:W-:Y:S01]  /*9fb0*/  FADD.FTZ R110, R21, R110 ;  /* 0x0000006e156e7221 */ /* 0x000fe20000010000 */
[----:B------:R-:W-:Y:S01]  /*9fc0*/  FADD.FTZ R107, R13, R12 ;  /* 0x0000000c0d6b7221 */ /* 0x000fe20000010000 */
[----:B------:R-:W-:Y:S01]  /*9fd0*/  FFMA.FTZ R12, R95, UR4, -R133 ;  /* 0x000000045f0c7c23 */ /* 0x000fe20008010885 */
[----:B------:R3:W-:Y:S01]  /*9fe0*/  STSM.16.M88.4 [R2+0x25b00], R8 ;  /* 0x025b000802007844 */ /* 0x0007e20000000200 */
[----:B------:R-:W-:Y:S01]  /*9ff0*/  FADD.FTZ R95, R111, R110 ;  /* 0x0000006e6f5f7221 */ /* 0x000fe20000010000 */
[----:B------:R-:W-:Y:S01]  /*a000*/  FADD.FTZ R107, R100, R107 ;  /* 0x0000006b646b7221 */ /* 0x000fe20000010000 */
[----:B------:R-:W-:Y:S01]  /*a010*/  FFMA.FTZ R101, R102, UR4, -R133 ;  /* 0x0000000466657c23 */ /* 0x000fe20008010885 */
[----:B------:R4:W-:Y:S01]  /*a020*/  MUFU.EX2 R7, R103 ;  /* 0x0000006700077308 */ /* 0x0009e20000000800 */
[----:B------:R-:W-:Y:S01]  /*a030*/  FADD.FTZ R108, R114, R95 ;  /* 0x0000005f726c7221 */ /* 0x000fe20000010000 */
[----:B------:R-:W-:Y:S01]  /*a040*/  FADD.FTZ R14, R80, R107 ;  /* 0x0000006b500e7221 */ /* 0x000fe20000010000 */
[--C-:B------:R-:W-:Y:S01]  /*a050*/  FFMA.FTZ R95, R87, UR4, -R133.reuse ;  /* 0x00000004575f7c23 */ /* 0x100fe20008010885 */
[----:B------:R-:W-:Y:S01]  /*a060*/  FFMA.FTZ R102, R83, UR4, -R133 ;  /* 0x0000000453667c23 */ /* 0x000fe20008010885 */
[----:B------:R-:W-:Y:S01]  /*a070*/  FADD.FTZ R107, R81, R108 ;  /* 0x0000006c516b7221 */ /* 0x000fe20000010000 */
[----:B------:R-:W-:Y:S01]  /*a080*/  FADD.FTZ R87, R109, R14 ;  /* 0x0000000e6d577221 */ /* 0x000fe20000010000 */
[----:B------:R-:W-:Y:S01]  /*a090*/  FMUL.FTZ R35, R35, R4 ;  /* 0x0000000423237220 */ /* 0x000fe20000410000 */
[----:B------:R-:W5:Y:S01]  /*a0a0*/  MUFU.EX2 R122, R122 ;  /* 0x0000007a007a7308 */ /* 0x000f620000000800 */
[----:B------:R-:W-:Y:S01]  /*a0b0*/  FADD.FTZ R107, R84, R107 ;  /* 0x0000006b546b7221 */ /* 0x000fe20000010000 */
[----:B------:R-:W-:Y:S01]  /*a0c0*/  FADD.FTZ R14, R112, R87 ;  /* 0x00000057700e7221 */ /* 0x000fe20000010000 */
[----:B----4-:R-:W-:Y:S01]  /*a0d0*/  FFMA.FTZ R103, R82, UR4, -R133 ;  /* 0x0000000452677c23 */ /* 0x010fe20008010885 */
[----:B---3--:R-:W-:Y:S01]  /*a0e0*/  F2FP.F16.F32.PACK_AB R10, R111, R21 ;  /* 0x000000156f0a723e */ /* 0x008fe200000000ff */
[----:B------:R-:W-:Y:S01]  /*a0f0*/  FADD.FTZ R108, R96, R107 ;  /* 0x0000006b606c7221 */ /* 0x000fe20000010000 */
[----:B------:R-:W-:Y:S01]  /*a100*/  FADD.FTZ R87, R113, R14 ;  /* 0x0000000e71577221 */ /* 0x000fe20000010000 */
[----:B------:R-:W-:Y:S01]  /*a110*/  F2FP.F16.F32.PACK_AB R8, R15, R93 ;  /* 0x0000005d0f08723e */ /* 0x000fe200000000ff */
[----:B------:R3:W-:Y:S01]  /*a120*/  MUFU.EX2 R86, R12 ;  /* 0x0000000c00567308 */ /* 0x0007e20000000800 */
[----:B------:R-:W-:Y:S01]  /*a130*/  FADD.FTZ R108, R97, R108 ;  /* 0x0000006c616c7221 */ /* 0x000fe20000010000 */
[----:B------:R-:W-:Y:S01]  /*a140*/  FADD.FTZ R14, R116, R87 ;  /* 0x00000057740e7221 */ /* 0x000fe20000010000 */
[----:B------:R-:W-:Y:S01]  /*a150*/  F2FP.F16.F32.PACK_AB R11, R109, R80 ;  /* 0x000000506d0b723e */ /* 0x000fe200000000ff */
[----:B------:R-:W-:Y:S01]  /*a160*/  FFMA.FTZ R133, R138, UR4, -R133 ;  /* 0x000000048a857c23 */ /* 0x000fe20008010885 */
[----:B------:R-:W-:Y:S01]  /*a170*/  FADD.FTZ R117, R85, R108 ;  /* 0x0000006c55757221 */ /* 0x000fe20000010000 */
[----:B------:R-:W-:Y:S01]  /*a180*/  FADD.FTZ R107, R115, R14 ;  /* 0x0000000e736b7221 */ /* 0x000fe20000010000 */
[----:B------:R-:W-:Y:S01]  /*a190*/  F2FP.F16.F32.PACK_AB R14, R96, R84 ;  /* 0x00000054600e723e */ /* 0x000fe200000000ff */
[----:B------:R-:W-:Y:S01]  /*a1a0*/  MUFU.EX2 R101, R101 ;  /* 0x0000006500657308 */ /* 0x000fe20000000800 */
[----:B------:R-:W-:Y:S01]  /*a1b0*/  FADD.FTZ R117, R94, R117 ;  /* 0x000000755e757221 */ /* 0x000fe20000010000 */
[----:B------:R-:W-:Y:S01]  /*a1c0*/  FADD.FTZ R107, R20, R107 ;  /* 0x0000006b146b7221 */ /* 0x000fe20000010000 */
[----:B---3--:R-:W-:Y:S01]  /*a1d0*/  F2FP.F16.F32.PACK_AB R12, R81, R114 ;  /* 0x00000072510c723e */ /* 0x008fe200000000ff */
[----:B------:R-:W-:Y:S01]  /*a1e0*/  FMUL.FTZ R38, R38, R4 ;  /* 0x0000000426267220 */ /* 0x000fe20000410000 */
[----:B------:R-:W-:Y:S01]  /*a1f0*/  FADD.FTZ R88, R72, R117 ;  /* 0x0000007548587221 */ /* 0x000fe20000010000 */
[----:B------:R-:W-:Y:S01]  /*a200*/  FADD.FTZ R108, R104, R107 ;  /* 0x0000006b686c7221 */ /* 0x000fe20000010000 */
[----:B------:R-:W-:Y:S01]  /*a210*/  F2FP.F16.F32.PACK_AB R9, R100, R13 ;  /* 0x0000000d6409723e */ /* 0x000fe200000000ff */
[----:B------:R-:W3:Y:S01]  /*a220*/  MUFU.EX2 R123, R123 ;  /* 0x0000007b007b7308 */ /* 0x000ee20000000800 */
[----:B------:R-:W-:Y:S01]  /*a230*/  FADD.FTZ R21, R73, R88 ;  /* 0x0000005849157221 */ /* 0x000fe20000010000 */
[----:B------:R-:W-:Y:S01]  /*a240*/  FADD.FTZ R108, R105, R108 ;  /* 0x0000006c696c7221 */ /* 0x000fe20000010000 */
[----:B------:R-:W-:Y:S01]  /*a250*/  F2FP.F16.F32.PACK_AB R94, R72, R94 ;  /* 0x0000005e485e723e */ /* 0x000fe200000000ff */
[----:B------:R4:W-:Y:S01]  /*a260*/  STSM.16.M88.4 [R2+0x27300], R8 ;  /* 0x0273000802007844 */ /* 0x0009e20000000200 */
[----:B------:R-:W-:Y:S01]  /*a270*/  FADD.FTZ R89, R98, R21 ;  /* 0x0000001562597221 */ /* 0x000fe20000010000 */
[----:B------:R-:W-:Y:S01]  /*a280*/  FADD.FTZ R15, R3, R108 ;  /* 0x0000006c030f7221 */ /* 0x000fe20000010000 */
[----:B------:R-:W-:Y:S01]  /*a290*/  F2FP.F16.F32.PACK_AB R13, R113, R112 ;  /* 0x00000070710d723e */ /* 0x000fe200000000ff */
[----:B------:R-:W1:Y:S01]  /*a2a0*/  MUFU.EX2 R82, R118 ;  /* 0x0000007600527308 */ /* 0x000e620000000800 */
[----:B------:R-:W-:Y:S01]  /*a2b0*/  FADD.FTZ R80, R76, R89 ;  /* 0x000000594c507221 */ /* 0x000fe20000010000 */
[----:B------:R-:W-:Y:S01]  /*a2c0*/  FADD.FTZ R81, R106, R15 ;  /* 0x0000000f6a517221 */ /* 0x000fe20000010000 */
[----:B------:R-:W-:Y:S01]  /*a2d0*/  F2FP.F16.F32.PACK_AB R15, R115, R116 ;  /* 0x00000074730f723e */ /* 0x000fe200000000ff */
[----:B------:R-:W-:Y:S01]  /*a2e0*/  FMUL.FTZ R39, R39, R4 ;  /* 0x0000000427277220 */ /* 0x000fe20000410000 */
[----:B------:R-:W-:Y:S01]  /*a2f0*/  FADD.FTZ R88, R79, R80 ;  /* 0x000000504f587221 */ /* 0x000fe20000010000 */
[----:B0-----:R-:W-:Y:S01]  /*a300*/  FADD.FTZ R84, R0, R81 ;  /* 0x0000005100547221 */ /* 0x001fe20000010000 */
[----:B------:R-:W-:Y:S01]  /*a310*/  F2FP.F16.F32.PACK_AB R93, R104, R20 ;  /* 0x00000014685d723e */ /* 0x000fe200000000ff */
[----:B------:R-:W0:Y:S01]  /*a320*/  MUFU.EX2 R127, R127 ;  /* 0x0000007f007f7308 */ /* 0x000e220000000800 */
[----:B--2---:R-:W-:Y:S01]  /*a330*/  FADD.FTZ R81, R121, R88 ;  /* 0x0000005879517221 */ /* 0x004fe20000010000 */
[----:B------:R-:W-:Y:S01]  /*a340*/  FADD.FTZ R84, R99, R84 ;  /* 0x0000005463547221 */ /* 0x000fe20000010000 */
[----:B------:R1:W-:Y:S01]  /*a350*/  STSM.16.M88.4 [R2+0x28b00], R12 ;  /* 0x028b000c02007844 */ /* 0x0003e20000000200 */
[----:B----4-:R-:W-:Y:S01]  /*a360*/  F2FP.F16.F32.PACK_AB R8, R98, R73 ;  /* 0x000000496208723e */ /* 0x010fe200000000ff */
[----:B-----5:R-:W-:Y:S01]  /*a370*/  FADD.FTZ R72, R122, R81 ;  /* 0x000000517a487221 */ /* 0x020fe20000010000 */
[----:B------:R-:W-:Y:S01]  /*a380*/  FADD.FTZ R84, R7, R84 ;  /* 0x0000005407547221 */ /* 0x000fe20000010000 */
[----:B------:R-:W-:Y:S01]  /*a390*/  F2FP.F16.F32.PACK_AB R10, R79, R76 ;  /* 0x0000004c4f0a723e */ /* 0x000fe200000000ff */
[----:B------:R-:W2:Y:S01]  /*a3a0*/  MUFU.EX2 R83, R119 ;  /* 0x0000007700537308 */ /* 0x000ea20000000800 */
[----:B---3--:R-:W-:Y:S01]  /*a3b0*/  FADD.FTZ R72, R123, R72 ;  /* 0x000000487b487221 */ /* 0x008fe20000010000 */
[----:B------:R-:W-:Y:S01]  /*a3c0*/  FADD.FTZ R9, R101, R84 ;  /* 0x0000005465097221 */ /* 0x000fe20000010000 */
[----:B------:R-:W-:Y:S01]  /*a3d0*/  F2FP.F16.F32.PACK_AB R11, R7, R99 ;  /* 0x00000063070b723e */ /* 0x000fe200000000ff */
[-C--:B------:R-:W-:Y:S01]  /*a3e0*/  FMUL.FTZ R42, R42, R4.reuse ;  /* 0x000000042a2a7220 */ /* 0x080fe20000410000 */
[-C--:B------:R-:W-:Y:S01]  /*a3f0*/  FMUL.FTZ R43, R43, R4.reuse ;  /* 0x000000042b2b7220 */ /* 0x080fe20000410000 */
[-C--:B------:R-:W-:Y:S01]  /*a400*/  FMUL.FTZ R46, R46, R4.reuse ;  /* 0x000000042e2e7220 */ /* 0x080fe20000410000 */
[-C--:B------:R-:W-:Y:S01]  /*a410*/  FMUL.FTZ R47, R47, R4.reuse ;  /* 0x000000042f2f7220 */ /* 0x080fe20000410000 */
[----:B------:R-:W3:Y:S01]  /*a420*/  MUFU.EX2 R124, R124 ;  /* 0x0000007c007c7308 */ /* 0x000ee20000000800 */
[-C--:B------:R-:W-:Y:S01]  /*a430*/  FMUL.FTZ R50, R50, R4.reuse ;  /* 0x0000000432327220 */ /* 0x080fe20000410000 */
[-C--:B------:R-:W-:Y:S01]  /*a440*/  FMUL.FTZ R51, R51, R4.reuse ;  /* 0x0000000433337220 */ /* 0x080fe20000410000 */
[----:B-1----:R-:W-:Y:S01]  /*a450*/  FADD.FTZ R12, R82, R9 ;  /* 0x00000009520c7221 */ /* 0x002fe20000010000 */
[----:B0-----:R-:W-:Y:S01]  /*a460*/  FADD.FTZ R9, R127, R72 ;  /* 0x000000487f097221 */ /* 0x001fe20000010000 */
[-C--:B------:R-:W-:Y:S01]  /*a470*/  FMUL.FTZ R54, R54, R4.reuse ;  /* 0x0000000436367220 */ /* 0x080fe20000410000 */
[-C--:B------:R-:W-:Y:S01]  /*a480*/  FMUL.FTZ R55, R55, R4.reuse ;  /* 0x0000000437377220 */ /* 0x080fe20000410000 */
[-C--:B------:R-:W-:Y:S01]  /*a490*/  FMUL.FTZ R58, R58, R4.reuse ;  /* 0x000000043a3a7220 */ /* 0x080fe20000410000 */
[----:B------:R-:W0:Y:S01]  /*a4a0*/  MUFU.EX2 R87, R103 ;  /* 0x0000006700577308 */ /* 0x000e220000000800 */
[-C--:B------:R-:W-:Y:S01]  /*a4b0*/  FMUL.FTZ R59, R59, R4.reuse ;  /* 0x000000043b3b7220 */ /* 0x080fe20000410000 */
[-C--:B------:R-:W-:Y:S01]  /*a4c0*/  FMUL.FTZ R62, R62, R4.reuse ;  /* 0x000000043e3e7220 */ /* 0x080fe20000410000 */
[-C--:B------:R-:W-:Y:S01]  /*a4d0*/  FMUL.FTZ R63, R63, R4.reuse ;  /* 0x000000043f3f7220 */ /* 0x080fe20000410000 */
[-C--:B------:R-:W-:Y:S01]  /*a4e0*/  FMUL.FTZ R66, R66, R4.reuse ;  /* 0x0000000442427220 */ /* 0x080fe20000410000 */
[-C--:B------:R-:W-:Y:S01]  /*a4f0*/  FMUL.FTZ R67, R67, R4.reuse ;  /* 0x0000000443437220 */ /* 0x080fe20000410000 */
[-C--:B------:R-:W-:Y:S01]  /*a500*/  FMUL.FTZ R70, R70, R4.reuse ;  /* 0x0000000446467220 */ /* 0x080fe20000410000 */
[----:B------:R-:W-:Y:S01]  /*a510*/  FMUL.FTZ R71, R71, R4 ;  /* 0x0000000447477220 */ /* 0x000fe20000410000 */
[----:B------:R-:W1:Y:S01]  /*a520*/  MUFU.EX2 R102, R102 ;  /* 0x0000006600667308 */ /* 0x000e620000000800 */
[-C--:B------:R-:W-:Y:S01]  /*a530*/  FMUL.FTZ R24, R24, R78.reuse ;  /* 0x0000004e18187220 */ /* 0x080fe20000410000 */
[-C--:B------:R-:W-:Y:S01]  /*a540*/  FMUL.FTZ R25, R25, R78.reuse ;  /* 0x0000004e19197220 */ /* 0x080fe20000410000 */
[-C--:B------:R-:W-:Y:S01]  /*a550*/  FMUL.FTZ R28, R28, R78.reuse ;  /* 0x0000004e1c1c7220 */ /* 0x080fe20000410000 */
[-C--:B------:R-:W-:Y:S01]  /*a560*/  FMUL.FTZ R29, R29, R78.reuse ;  /* 0x0000004e1d1d7220 */ /* 0x080fe20000410000 */
[-C--:B------:R-:W-:Y:S01]  /*a570*/  FMUL.FTZ R32, R32, R78.reuse ;  /* 0x0000004e20207220 */ /* 0x080fe20000410000 */
[-C--:B------:R-:W-:Y:S01]  /*a580*/  FMUL.FTZ R33, R33, R78.reuse ;  /* 0x0000004e21217220 */ /* 0x080fe20000410000 */
[-C--:B------:R-:W-:Y:S01]  /*a590*/  FMUL.FTZ R36, R36, R78.reuse ;  /* 0x0000004e24247220 */ /* 0x080fe20000410000 */
[----:B------:R4:W-:Y:S01]  /*a5a0*/  MUFU.EX2 R80, R95 ;  /* 0x0000005f00507308 */ /* 0x0009e20000000800 */
[-C--:B------:R-:W-:Y:S01]  /*a5b0*/  FMUL.FTZ R37, R37, R78.reuse ;  /* 0x0000004e25257220 */ /* 0x080fe20000410000 */
[-C--:B------:R-:W-:Y:S01]  /*a5c0*/  FMUL.FTZ R40, R40, R78.reuse ;  /* 0x0000004e28287220 */ /* 0x080fe20000410000 */
[-C--:B------:R-:W-:Y:S01]  /*a5d0*/  FMUL.FTZ R41, R41, R78.reuse ;  /* 0x0000004e29297220 */ /* 0x080fe20000410000 */
[-C--:B------:R-:W-:Y:S01]  /*a5e0*/  FMUL.FTZ R44, R44, R78.reuse ;  /* 0x0000004e2c2c7220 */ /* 0x080fe20000410000 */
[-C--:B------:R-:W-:Y:S01]  /*a5f0*/  FMUL.FTZ R45, R45, R78.reuse ;  /* 0x0000004e2d2d7220 */ /* 0x080fe20000410000 */
[-C--:B------:R-:W-:Y:S01]  /*a600*/  FMUL.FTZ R48, R48, R78.reuse ;  /* 0x0000004e30307220 */ /* 0x080fe20000410000 */
[----:B------:R-:W-:Y:S01]  /*a610*/  FMUL.FTZ R49, R49, R78 ;  /* 0x0000004e31317220 */ /* 0x000fe20000410000 */
[----:B------:R5:W1:Y:S01]  /*a620*/  MUFU.EX2 R21, R92 ;  /* 0x0000005c00157308 */ /* 0x000a620000000800 */
[----:B----4-:R-:W-:Y:S01]  /*a630*/  F2FP.F16.F32.PACK_AB R95, R3, R105 ;  /* 0x00000069035f723e */ /* 0x010fe200000000ff */
[----:B--2---:R-:W-:Y:S01]  /*a640*/  FADD.FTZ R3, R83, R12 ;  /* 0x0000000c53037221 */ /* 0x004fe20000010000 */
[----:B---3--:R-:W-:Y:S01]  /*a650*/  FADD.FTZ R12, R124, R9 ;  /* 0x000000097c0c7221 */ /* 0x008fe20000010000 */
[----:B------:R-:W-:Y:S01]  /*a660*/  F2FP.F16.F32.PACK_AB R9, R0, R106 ;  /* 0x0000006a0009723e */ /* 0x000fe200000000ff */
[-C--:B------:R-:W-:Y:S01]  /*a670*/  FMUL.FTZ R52, R52, R78.reuse ;  /* 0x0000004e34347220 */ /* 0x080fe20000410000 */
[----:B------:R-:W-:Y:S01]  /*a680*/  FADD.FTZ R0, R86, R3 ;  /* 0x0000000356007221 */ /* 0x000fe20000010000 */
[-C--:B------:R-:W-:Y:S01]  /*a690*/  FMUL.FTZ R53, R53, R78.reuse ;  /* 0x0000004e35357220 */ /* 0x080fe20000410000 */
[----:B------:R-:W2:Y:S01]  /*a6a0*/  MUFU.EX2 R125, R125 ;  /* 0x0000007d007d7308 */ /* 0x000ea20000000800 */
[----:B-----5:R-:W-:Y:S01]  /*a6b0*/  F2FP.F16.F32.PACK_AB R92, R85, R97 ;  /* 0x00000061555c723e */ /* 0x020fe200000000ff */
[----:B0-----:R-:W-:Y:S01]  /*a6c0*/  FADD.FTZ R3, R87, R0 ;  /* 0x0000000057037221 */ /* 0x001fe20000010000 */
[-C--:B------:R-:W-:Y:S01]  /*a6d0*/  FMUL.FTZ R56, R56, R78.reuse ;  /* 0x0000004e38387220 */ /* 0x080fe20000410000 */
[-C--:B------:R-:W-:Y:S01]  /*a6e0*/  FMUL.FTZ R57, R57, R78.reuse ;  /* 0x0000004e39397220 */ /* 0x080fe20000410000 */
[-C--:B------:R-:W-:Y:S01]  /*a6f0*/  FMUL.FTZ R60, R60, R78.reuse ;  /* 0x0000004e3c3c7220 */ /* 0x080fe20000410000 */
[----:B-1----:R-:W-:Y:S01]  /*a700*/  FADD.FTZ R0, R102, R3 ;  /* 0x0000000366007221 */ /* 0x002fe20000010000 */
[----:B------:R-:W-:Y:S01]  /*a710*/  STSM.16.M88.4 [R2+0x2a300], R92 ;  /* 0x02a3005c02007844 */ /* 0x000fe20000000200 */
[----:B------:R-:W0:Y:S01]  /*a720*/  MUFU.EX2 R77, R77 ;  /* 0x0000004d004d7308 */ /* 0x000e220000000800 */
[-C--:B------:R-:W-:Y:S01]  /*a730*/  FMUL.FTZ R61, R61, R78.reuse ;  /* 0x0000004e3d3d7220 */ /* 0x080fe20000410000 */
[----:B------:R-:W-:Y:S01]  /*a740*/  FADD.FTZ R3, R21, R0 ;  /* 0x0000000015037221 */ /* 0x000fe20000010000 */
[----:B------:R1:W-:Y:S01]  /*a750*/  STSM.16.M88.4 [R2+0x2bb00], R8 ;  /* 0x02bb000802007844 */ /* 0x0003e20000000200 */
[-C--:B------:R-:W-:Y:S01]  /*a760*/  FMUL.FTZ R64, R64, R78.reuse ;  /* 0x0000004e40407220 */ /* 0x080fe20000410000 */
[-C--:B------:R-:W-:Y:S01]  /*a770*/  FMUL.FTZ R65, R65, R78.reuse ;  /* 0x0000004e41417220 */ /* 0x080fe20000410000 */
[----:B------:R-:W-:Y:S01]  /*a780*/  FADD.FTZ R3, R80, R3 ;  /* 0x0000000350037221 */ /* 0x000fe20000010000 */
[----:B------:R-:W-:Y:S01]  /*a790*/  FMUL.FTZ R68, R68, R78 ;  /* 0x0000004e44447220 */ /* 0x000fe20000410000 */
[----:B------:R-:W3:Y:S01]  /*a7a0*/  MUFU.EX2 R134, R134 ;  /* 0x0000008600867308 */ /* 0x000ee20000000800 */
[C---:B--2---:R-:W-:Y:S01]  /*a7b0*/  FADD.FTZ R12, R125.reuse, R12 ;  /* 0x0000000c7d0c7221 */ /* 0x044fe20000010000 */
[----:B------:R-:W-:Y:S01]  /*a7c0*/  F2FP.F16.F32.PACK_AB R124, R125, R124 ;  /* 0x0000007c7d7c723e */ /* 0x000fe200000000ff */
[----:B------:R-:W-:Y:S01]  /*a7d0*/  FMUL.FTZ R69, R69, R78 ;  /* 0x0000004e45457220 */ /* 0x000fe20000410000 */
[----:B------:R-:W-:-:S02]  /*a7e0*/  F2FP.F16.F32.PACK_AB R125, R102, R87 ;  /* 0x00000057667d723e */ /* 0x000fc400000000ff */
[----:B------:R-:W-:Y:S02]  /*a7f0*/  MOV R4, R130 ;  /* 0x0000008200047202 */ /* 0x000fe40000000f00 */
[----:B------:R-:W2:Y:S01]  /*a800*/  MUFU.EX2 R126, R126 ;  /* 0x0000007e007e7308 */ /* 0x000ea20000000800 */
[----:B0-----:R-:W-:Y:S01]  /*a810*/  FADD.FTZ R7, R77, R12 ;  /* 0x0000000c4d077221 */ /* 0x001fe20000010000 */
[----:B-1----:R-:W-:Y:S02]  /*a820*/  F2FP.F16.F32.PACK_AB R8, R122, R121 ;  /* 0x000000797a08723e */ /* 0x002fe400000000ff */
[----:B------:R-:W-:Y:S02]  /*a830*/  F2FP.F16.F32.PACK_AB R10, R127, R123 ;  /* 0x0000007b7f0a723e */ /* 0x000fe400000000ff */
[----:B------:R-:W-:Y:S02]  /*a840*/  F2FP.F16.F32.PACK_AB R9, R82, R101 ;  /* 0x000000655209723e */ /* 0x000fe400000000ff */
[----:B------:R-:W0:Y:S01]  /*a850*/  MUFU.EX2 R13, R75 ;  /* 0x0000004b000d7308 */ /* 0x000e220000000800 */
[----:B---3--:R-:W-:Y:S01]  /*a860*/  FADD.FTZ R3, R134, R3 ;  /* 0x0000000386037221 */ /* 0x008fe20000010000 */
[----:B------:R-:W-:-:S02]  /*a870*/  F2FP.F16.F32.PACK_AB R11, R86, R83 ;  /* 0x00000053560b723e */ /* 0x000fc400000000ff */
[----:B------:R-:W-:-:S03]  /*a880*/  F2FP.F16.F32.PACK_AB R127, R80, R21 ;  /* 0x00000015507f723e */ /* 0x000fc600000000ff */
[----:B------:R1:W-:Y:S01]  /*a890*/  STSM.16.M88.4 [R2+0x2d300], R8 ;  /* 0x02d3000802007844 */ /* 0x0003e20000000200 */
[----:B------:R-:W3:Y:S01]  /*a8a0*/  MUFU.EX2 R128, R128 ;  /* 0x0000008000807308 */ /* 0x000ee20000000800 */
[C---:B--2---:R-:W-:Y:S01]  /*a8b0*/  FADD.FTZ R7, R126.reuse, R7 ;  /* 0x000000077e077221 */ /* 0x044fe20000010000 */
[----:B------:R-:W-:-:S05]  /*a8c0*/  F2FP.F16.F32.PACK_AB R126, R126, R77 ;  /* 0x0000004d7e7e723e */ /* 0x000fca00000000ff */
[----:B------:R1:W-:Y:S01]  /*a8d0*/  STSM.16.M88.4 [R2+0x2eb00], R124 ;  /* 0x02eb007c02007844 */ /* 0x0003e20000000200 */
[----:B------:R-:W2:Y:S01]  /*a8e0*/  MUFU.EX2 R129, R129 ;  /* 0x0000008100817308 */ /* 0x000ea20000000800 */
[C---:B0-----:R-:W-:Y:S01]  /*a8f0*/  FADD.FTZ R3, R13.reuse, R3 ;  /* 0x000000030d037221 */ /* 0x041fe20000010000 */
[----:B------:R-:W-:-:S06]  /*a900*/  F2FP.F16.F32.PACK_AB R13, R13, R134 ;  /* 0x000000860d0d723e */ /* 0x000fcc00000000ff */
[----:B------:R-:W0:Y:S01]  /*a910*/  MUFU.EX2 R131, R131 ;  /* 0x0000008300837308 */ /* 0x000e220000000800 */
[----:B---3--:R-:W-:-:S07]  /*a920*/  FADD.FTZ R0, R128, R7 ;  /* 0x0000000780007221 */ /* 0x008fce0000010000 */
[----:B------:R-:W3:Y:S01]  /*a930*/  MUFU.EX2 R20, R135 ;  /* 0x0000008700147308 */ /* 0x000ee20000000800 */
[C---:B--2---:R-:W-:Y:S01]  /*a940*/  F2FP.F16.F32.PACK_AB R12, R129.reuse, R128 ;  /* 0x00000080810c723e */ /* 0x044fe200000000ff */
[----:B------:R-:W-:-:S06]  /*a950*/  FADD.FTZ R0, R129, R0 ;  /* 0x0000000081007221 */ /* 0x000fcc0000010000 */
[----:B------:R-:W2:Y:S01]  /*a960*/  MUFU.EX2 R133, R133 ;  /* 0x0000008500857308 */ /* 0x000ea20000000800 */
[----:B0-----:R-:W-:Y:S01]  /*a970*/  F2FP.F16.F32.PACK_AB R14, R6, R131 ;  /* 0x00000083060e723e */ /* 0x001fe200000000ff */
[----:B------:R-:W-:Y:S01]  /*a980*/  FADD.FTZ R131, R131, R0 ;  /* 0x0000000083837221 */ /* 0x000fe20000010000 */
[----:B---3--:R-:W-:-:S03]  /*a990*/  FADD.FTZ R0, R20, R3 ;  /* 0x0000000314007221 */ /* 0x008fc60000010000 */
[----:B------:R-:W-:Y:S01]  /*a9a0*/  FADD.FTZ R3, R6, R131 ;  /* 0x0000008306037221 */ /* 0x000fe20000010000 */
[----:B------:R-:W-:Y:S01]  /*a9b0*/  IMAD.MOV.U32 R6, RZ, RZ, R74 ;  /* 0x000000ffff067224 */ /* 0x000fe200078e004a */
[C---:B--2---:R-:W-:Y:S01]  /*a9c0*/  F2FP.F16.F32.PACK_AB R15, R133.reuse, R20 ;  /* 0x00000014850f723e */ /* 0x044fe200000000ff */
[----:B------:R-:W-:-:S04]  /*a9d0*/  FADD.FTZ R0, R133, R0 ;  /* 0x0000000085007221 */ /* 0x000fc80000010000 */
        /* <DEDUP_REMOVED lines=9> */
[----:B------:R-:W-:-:S05]  /*aa70*/  UMOV UR38, UR10 ;  /* 0x0000000a00267c82 */ /* 0x000fca0008000000 */
.L_x_9930:
[----:B------:R-:W-:-:S13]  /*aa80*/  ISETP.LE.AND P2, PT, RZ, UR38, PT ;  /* 0x00000026ff007c0c */ /* 0x000fda000bf43270 */
[----:B------:R-:W-:Y:S05]  /*aa90*/  @!P2 BRA `(.L_x_9940) ;  /* 0x000000400020a947 */ /* 0x000fea0003800000 */
[----:B------:R-:W-:Y:S01]  /*aaa0*/  IMAD.MOV.U32 R5, RZ, RZ, R130 ;  /* 0x000000ffff057224 */ /* 0x000fe200078e0082 */
[----:B------:R-:W-:Y:S01]  /*aab0*/  UMOV UR39, UR60 ;  /* 0x0000003c00277c82 */ /* 0x000fe20008000000 */
[----:B------:R-:W-:Y:S01]  /*aac0*/  IMAD.MOV.U32 R4, RZ, RZ, R74 ;  /* 0x000000ffff047224 */ /* 0x000fe200078e004a */
[----:B------:R-:W-:Y:S01]  /*aad0*/  UMOV UR7, UR36 ;  /* 0x0000002400077c82 */ /* 0x000fe20008000000 */
[----:B------:R-:W-:-:S05]  /*aae0*/  ULDC UR5, c[0x0][0x9d8] ;  /* 0x0002760000057ab9 */ /* 0x000fca0000000800 */
.L_x_9949:
[----:B------:R-:W-:Y:S01]  /*aaf0*/  R2UR UR4, R16 ;  /* 0x00000000100472ca */ /* 0x000fe200000e0000 */
[----:B------:R-:W-:-:S04]  /*ab00*/  UIADD3 UR36, UR7, 0x1, URZ ;  /* 0x0000000107247890 */ /* 0x000fc8000fffe03f */
[----:B------:R-:W-:-:S04]  /*ab10*/  UISETP.NE.AND UP0, UPT, UR36, 0x2, UPT ;  /* 0x000000022400788c */ /* 0x000fc8000bf05270 */
[----:B------:R-:W-:Y:S02]  /*ab20*/  USEL UR60, URZ, 0x1, UP0 ;  /* 0x000000013f3c7887 */ /* 0x000fe40008000000 */
[----:B------:R-:W-:Y:S02]  /*ab30*/  USEL UR36, UR36, URZ, UP0 ;  /* 0x0000003f24247287 */ /* 0x000fe40008000000 */
[----:B------:R-:W-:Y:S01]  /*ab40*/  ISETP.NE.AND P3, PT, RZ, UR4, PT ;  /* 0x00000004ff007c0c */ /* 0x000fe2000bf65270 */
[----:B------:R-:W-:-:S12]  /*ab50*/  ULOP3.LUT UR60, UR39, UR60, URZ, 0x3c, !UPT ;  /* 0x0000003c273c7292 */ /* 0x000fd8000f8e3c3f */
[----:B0-----:R-:W-:Y:S05]  /*ab60*/  @P3 BRA `(.L_x_9941) ;  /* 0x00000000002c3947 */ /* 0x001fea0003800000 */
[----:B------:R-:W-:Y:S05]  /*ab70*/  @!P0 BRA `(.L_x_9942) ;  /* 0x0000000000048947 */ /* 0x000fea0003800000 */
[----:B------:R-:W-:Y:S01]  /*ab80*/  BPT.TRAP 0x1 ;  /* 0x000000040000795c */ /* 0x000fe20000300000 */
.L_x_9942:
[----:B------:R-:W-:Y:S01]  /*ab90*/  ULEA UR4, UR36, UR37, 0x3 ;  /* 0x0000002524047291 */ /* 0x000fe2000f8e183f */
[----:B------:R-:W-:-:S05]  /*aba0*/  IMAD.U32 R6, RZ, RZ, UR60 ;  /* 0x0000003cff067e24 */ /* 0x000fca000f8e00ff */
[----:B------:R-:W-:-:S04]  /*abb0*/  SHF.L.U32 R6, R6, 0x1f, RZ ;  /* 0x0000001f06067819 */ /* 0x000fc800000006ff */
[----:B------:R0:W2:Y:S01]  /*abc0*/  SYNCS.PHASECHK.TRANS64.TRYWAIT P2, [UR4+0x31c30], R6 ;  /* 0x031c3006ff0075a7 */ /* 0x0000a20008040144 */
[----:B------:R-:W-:Y:S05]  /*abd0*/  @!P0 BRA `(.L_x_9943) ;  /* 0x0000000000048947 */ /* 0x000fea0003800000 */
[----:B------:R-:W-:Y:S01]  /*abe0*/  BPT.TRAP 0x1 ;  /* 0x000000040000795c */ /* 0x000fe20000300000 */
.L_x_9943:
[----:B--2---:R-:W-:Y:S05]  /*abf0*/  @P2 BRA `(.L_x_9941) ;  /* 0x0000000000082947 */ /* 0x004fea0003800000 */
[----:B------:R-:W2:Y:S02]  /*ac00*/  SYNCS.PHASECHK.TRANS64.TRYWAIT P2, [UR4+0x31c30], R6 ;  /* 0x031c3006ff0075a7 */ /* 0x000ea40008040144 */
[----:B--2---:R-:W-:Y:S05]  /*ac10*/  @!P2 BRA `(.L_x_9944) ;  /* 0x000000b00084a947 */ /* 0x004fea0003800000 */
.L_x_9941:
[----:B--2---:R-:W2:Y:S01]  /*ac20*/  S2R R7, SR_TID.X ;  /* 0x0000000000077919 */ /* 0x004ea20000002100 */
        /* <DEDUP_REMOVED lines=24> */
[----:B--2---:R-:W-:Y:S01]  /*adb0*/  SHF.R.U32.HI R7, RZ, 0x7, R7 ;  /* 0x00000007ff077819 */ /* 0x004fe20000011607 */
        /* <DEDUP_REMOVED lines=330> */
.L_x_9946:
[----:B------:R-:W-:Y:S01]  /*c260*/  ULEA UR4, UR7, UR37, 0x3 ;  /* 0x0000002507047291 */ /* 0x000fe2000f8e183f */
[----:B------:R-:W-:-:S05]  /*c270*/  IMAD.U32 R6, RZ, RZ, UR39 ;  /* 0x00000027ff067e24 */ /* 0x000fca000f8e00ff */
[----:B------:R-:W-:-:S04]  /*c280*/  SHF.L.U32 R6, R6, 0x1f, RZ ;  /* 0x0000001f06067819 */ /* 0x000fc800000006ff */
[----:B------:R0:W1:Y:S01]  /*c290*/  SYNCS.PHASECHK.TRANS64.TRYWAIT P2, [UR4+0x31c50], R6 ;  /* 0x031c5006ff0075a7 */ /* 0x0000620008040144 */
[----:B------:R-:W-:Y:S05]  /*c2a0*/  @!P0 BRA `(.L_x_9947) ;  /* 0x0000000000048947 */ /* 0x000fea0003800000 */
[----:B------:R-:W-:Y:S01]  /*c2b0*/  BPT.TRAP 0x1 ;  /* 0x000000040000795c */ /* 0x000fe20000300000 */
.L_x_9947:
[----:B-1----:R-:W-:Y:S05]  /*c2c0*/  @P2 BRA `(.L_x_9945) ;  /* 0x0000000000082947 */ /* 0x002fea0003800000 */
[----:B------:R-:W1:Y:S02]  /*c2d0*/  SYNCS.PHASECHK.TRANS64.TRYWAIT P2, [UR4+0x31c50], R6 ;  /* 0x031c5006ff0075a7 */ /* 0x000e640008040144 */
[----:B-1----:R-:W-:Y:S05]  /*c2e0*/  @!P2 BRA `(.L_x_9948) ;  /* 0x0000009800e8a947 */ /* 0x002fea0003800000 */
.L_x_9945:
        /* <DEDUP_REMOVED lines=88> */
[----:B------:R-:W-:Y:S01]  /*c870*/  ULDC UR14, c[0x0][0x988] ;  /* 0x00026200000e7ab9 */ /* 0x000fe20000000800 */
[----:B------:R-:W-:Y:S01]  /*c880*/  FMUL.FTZ R20, R134, UR5 ;  /* 0x0000000586147c20 */ /* 0x000fe20008410000 */
[----:B------:R-:W-:Y:S01]  /*c890*/  UMOV UR4, UR14 ;  /* 0x0000000e00047c82 */ /* 0x000fe20008000000 */
        /* <DEDUP_REMOVED lines=14> */
[----:B------:R-:W0:Y:S01]  /*c980*/  S2R R138, SR_TID.X ;  /* 0x00000000008a7919 */ /* 0x000e220000002100 */
[----:B------:R-:W-:Y:S01]  /*c990*/  UMOV UR39, UR60 ;  /* 0x0000003c00277c82 */ /* 0x000fe20008000000 */
        /* <DEDUP_REMOVED lines=11> */
[----:B------:R-:W-:Y:S01]  /*ca50*/  UIADD3 UR32, UR10, 0x300, URZ ;  /* 0x000003000a207890 */ /* 0x000fe2000fffe03f */
[----:B0-----:R-:W-:Y:S01]  /*ca60*/  SHF.R.U32.HI R145, RZ, 0x7, R138 ;  /* 0x00000007ff917819 */ /* 0x001fe2000001168a */
[----:B------:R-:W-:-:S03]  /*ca70*/  UIADD3 UR34, UR11, 0x80, URZ ;  /* 0x000000800b227890 */ /* 0x000fc6000fffe03f */
[----:B------:R-:W0:Y:S01]  /*ca80*/  MUFU.TANH R104, R104 ;  /* 0x0000006800687308 */ /* 0x000e220000002400 */
[----:B------:R-:W-:Y:S01]  /*ca90*/  UMOV UR33, 0xc0000010 ;  /* 0xc000001000217882 */ /* 0x000fe20000000000 */
[----:B------:R-:W-:Y:S01]  /*caa0*/  UMOV UR35, 0x80000020 ;  /* 0x8000002000237882 */ /* 0x000fe20000000000 */
[----:B--2---:R-:W-:Y:S02]  /*cab0*/  FMNMX.FTZ R130, R115, R130, !PT ;  /* 0x0000008273827209 */ /* 0x004fe40007810000 */
[----:B------:R-:W-:-:S03]  /*cac0*/  ISETP.GE.U32.AND P2, PT, R138, 0x180, PT ;  /* 0x000001808a00780c */ /* 0x000fc60003f46070 */
        /* <DEDUP_REMOVED lines=24> */
[----:B------:R-:W-:Y:S02]  /*cc50*/  WARPGROUP.DEPBAR.LE gsb0, 0x0 ;  /* 0x00008000000079c5 */ /* 0x000fe40000010000 */
[----:B------:R-:W-:Y:S01]  /*cc60*/  WARPGROUP.ARRIVE ;  /* 0x00000000000079c5 */ /* 0x000fe20000000000 */
[----:B------:R-:W-:Y:S01]  /*cc70*/  FMUL.FTZ R103, R76, UR5 ;  /* 0x000000054c677c20 */ /* 0x000fe20008410000 */
[----:B------:R-:W-:Y:S02]  /*cc80*/  FMUL.FTZ R76, R77, UR5 ;  /* 0x000000054d4c7c20 */ /* 0x000fe40008410000 */
[----:B------:R-:W1:Y:S01]  /*cc90*/  MUFU.TANH R81, R81 ;  /* 0x0000005100517308 */ /* 0x000e620000002400 */
[----:B--2---:R-:W-:Y:S01]  /*cca0*/  FMNMX.FTZ R131, R93, R130, !PT ;  /* 0x000000825d837209 */ /* 0x004fe20007810000 */
[----:B------:R-:W-:Y:S01]  /*ccb0*/  HGMMA.64x96x16.F32 R24, gdesc[UR32].tnspB, R24, gsb0 ;  /* 0x41600000201879f0 */ /* 0x000fe20008000818 */
[----:B------:R-:W-:-:S02]  /*ccc0*/  UIADD3 UR32, UR10, 0x480, URZ ;  /* 0x000004800a207890 */ /* 0x000fc4000fffe03f */
[----:B------:R-:W-:Y:S01]  /*ccd0*/  UIADD3 UR34, UR11, 0xc0, URZ ;  /* 0x000000c00b227890 */ /* 0x000fe2000fffe03f */
[----:B------:R-:W-:Y:S01]  /*cce0*/  UMOV UR33, 0xc0000010 ;  /* 0xc000001000217882 */ /* 0x000fe20000000000 */
[----:B------:R-:W-:Y:S01]  /*ccf0*/  UMOV UR35, 0x80000020 ;  /* 0x8000002000237882 */ /* 0x000fe20000000000 */
[----:B------:R-:W2:Y:S01]  /*cd00*/  MUFU.TANH R84, R84 ;  /* 0x0000005400547308 */ /* 0x000ea20000002400 */
[----:B0-----:R-:W-:-:S07]  /*cd10*/  FMNMX.FTZ R130, R80, R131, !PT ;  /* 0x0000008350827209 */ /* 0x001fce0007810000 */
[----:B------:R-:W0:Y:S01]  /*cd20*/  MUFU.TANH R85, R85 ;  /* 0x0000005500557308 */ /* 0x000e220000002400 */
[----:B-1----:R-:W-:-:S07]  /*cd30*/  FMNMX.FTZ R77, R81, R130, !PT ;  /* 0x00000082514d7209 */ /* 0x002fce0007810000 */
[----:B------:R-:W1:Y:S01]  /*cd40*/  MUFU.TANH R72, R72 ;  /* 0x0000004800487308 */ /* 0x000e620000002400 */
[----:B--2---:R-:W-:Y:S01]  /*cd50*/  FMNMX.FTZ R130, R84, R77, !PT ;  /* 0x0000004d54827209 */ /* 0x004fe20007810000 */
[----:B------:R-:W-:Y:S01]  /*cd60*/  FMUL.FTZ R77, R90, UR5 ;  /* 0x000000055a4d7c20 */ /* 0x000fe20008410000 */
[----:B------:R-:W-:Y:S01]  /*cd70*/  FMUL.FTZ R90, R91, UR5 ;  /* 0x000000055b5a7c20 */ /* 0x000fe20008410000 */
[----:B------:R-:W-:Y:S01]  /*cd80*/  FMUL.FTZ R91, R94, UR5 ;  /* 0x000000055e5b7c20 */ /* 0x000fe20008410000 */
[----:B------:R-:W-:Y:S01]  /*cd90*/  FMUL.FTZ R94, R95, UR5 ;  /* 0x000000055f5e7c20 */ /* 0x000fe20008410000 */
[----:B------:R-:W-:Y:S02]  /*cda0*/  FMUL.FTZ R95, R74, UR5 ;  /* 0x000000054a5f7c20 */ /* 0x000fe40008410000 */
        /* <DEDUP_REMOVED lines=16> */
[----:B------:R-:W2:Y:S01]  /*ceb0*/  SHFL.BFLY PT, R131, R130, 0x1, 0x1f ;  /* 0x0c201f0082837f89 */ /* 0x000ea200000e0000 */
[----:B------:R-:W-:Y:S02]  /*cec0*/  WARPGROUP.DEPBAR.LE gsb0, 0x0 ;  /* 0x00008000000079c5 */ /* 0x000fe40000010000 */
[----:B------:R-:W-:-:S04]  /*ced0*/  WARPGROUP.ARRIVE ;  /* 0x00000000000079c5 */ /* 0x000fc80000000000 */
[----:B------:R-:W1:Y:S02]  /*cee0*/  MUFU.TANH R20, R20 ;  /* 0x0000001400147308 */ /* 0x000e640000002400 */
[----:B------:R-:W-:Y:S01]  /*cef0*/  HGMMA.64x96x16.F32 R24, gdesc[UR32].tnspB, R24, gsb0 ;  /* 0x41600000201879f0 */ /* 0x000fe20008000818 */
[----:B------:R-:W-:Y:S02]  /*cf00*/  UIADD3 UR32, UR10, 0x600, URZ ;  /* 0x000006000a207890 */ /* 0x000fe4000fffe03f */
[----:B------:R-:W-:-:S03]  /*cf10*/  UIADD3 UR34, UR11, 0x100, URZ ;  /* 0x000001000b227890 */ /* 0x000fc6000fffe03f */
[----:B------:R-:W1:Y:S01]  /*cf20*/  MUFU.TANH R128, R128 ;  /* 0x0000008000807308 */ /* 0x000e620000002400 */
[----:B------:R-:W-:Y:S01]  /*cf30*/  UMOV UR33, 0xc0000010 ;  /* 0xc000001000217882 */ /* 0x000fe20000000000 */
[----:B------:R-:W-:Y:S01]  /*cf40*/  UMOV UR35, 0x80000020 ;  /* 0x8000002000237882 */ /* 0x000fe20000000000 */
[----:B--2---:R-:W-:-:S05]  /*cf50*/  FMNMX.FTZ R74, R130, R131, !PT ;  /* 0x00000083824a7209 */ /* 0x004fca0007810000 */
[----:B------:R-:W2:Y:S01]  /*cf60*/  MUFU.TANH R121, R121 ;  /* 0x0000007900797308 */ /* 0x000ea20000002400 */
[C---:B------:R-:W-:Y:S01]  /*cf70*/  FMUL.FTZ R132, R74.reuse, UR4 ;  /* 0x000000044a847c20 */ /* 0x040fe20008410000 */
[----:B------:R-:W-:-:S03]  /*cf80*/  FADD.FTZ R4, -R74, R4 ;  /* 0x000000044a047221 */ /* 0x000fc60000010100 */
[--C-:B------:R-:W-:Y:S01]  /*cf90*/  FFMA.FTZ R134, R12, UR4, -R132.reuse ;  /* 0x000000040c867c23 */ /* 0x100fe20008010884 */
[----:B------:R-:W-:Y:S01]  /*cfa0*/  FMNMX.FTZ R12, R7, R5, !PT ;  /* 0x00000005070c7209 */ /* 0x000fe20007810000 */
[--C-:B------:R-:W-:Y:S01]  /*cfb0*/  FFMA.FTZ R131, R10, UR4, -R132.reuse ;  /* 0x000000040a837c23 */ /* 0x100fe20008010884 */
[--C-:B------:R-:W-:Y:S01]  /*cfc0*/  FFMA.FTZ R10, R15, UR4, -R132.reuse ;  /* 0x000000040f0a7c23 */ /* 0x100fe20008010884 */
[----:B------:R-:W2:Y:S01]  /*cfd0*/  MUFU.TANH R122, R122 ;  /* 0x0000007a007a7308 */ /* 0x000ea20000002400 */
[----:B0-----:R-:W-:Y:S01]  /*cfe0*/  FMNMX.FTZ R12, R9, R12, !PT ;  /* 0x0000000c090c7209 */ /* 0x001fe20007810000 */
[--C-:B------:R-:W-:Y:S01]  /*cff0*/  FFMA.FTZ R133, R8, UR4, -R132.reuse ;  /* 0x0000000408857c23 */ /* 0x100fe20008010884 */
[--C-:B------:R-:W-:Y:S01]  /*d000*/  FFMA.FTZ R8, R14, UR4, -R132.reuse ;  /* 0x000000040e087c23 */ /* 0x100fe20008010884 */
[----:B------:R-:W-:Y:S01]  /*d010*/  FMUL.FTZ R4, R4, UR4 ;  /* 0x0000000404047c20 */ /* 0x000fe20008410000 */
[----:B---3--:R-:W-:Y:S01]  /*d020*/  FMNMX.FTZ R12, R11, R12, !PT ;  /* 0x0000000c0b0c7209 */ /* 0x008fe20007810000 */
[--C-:B------:R-:W-:Y:S01]  /*d030*/  FFMA.FTZ R6, R6, UR4, -R132.reuse ;  /* 0x0000000406067c23 */ /* 0x100fe20008010884 */
[--C-:B------:R-:W-:Y:S01]  /*d040*/  FFMA.FTZ R19, R19, UR4, -R132.reuse ;  /* 0x0000000413137c23 */ /* 0x100fe20008010884 */
[----:B------:R-:W0:Y:S01]  /*d050*/  MUFU.TANH R124, R124 ;  /* 0x0000007c007c7308 */ /* 0x000e220000002400 */
[----:B----4-:R-:W-:Y:S01]  /*d060*/  FMNMX.FTZ R12, R13, R12, !PT ;  /* 0x0000000c0d0c7209 */ /* 0x010fe20007810000 */
[--C-:B------:R-:W-:Y:S01]  /*d070*/  FFMA.FTZ R21, R21, UR4, -R132.reuse ;  /* 0x0000000415157c23 */ /* 0x100fe20008010884 */
[--C-:B------:R-:W-:Y:S01]  /*d080*/  FFMA.FTZ R120, R120, UR4, -R132.reuse ;  /* 0x0000000478787c23 */ /* 0x100fe20008010884 */
[--C-:B------:R-:W-:Y:S01]  /*d090*/  FFMA.FTZ R129, R129, UR4, -R132.reuse ;  /* 0x0000000481817c23 */ /* 0x100fe20008010884 */
[----:B-----5:R-:W-:Y:S01]  /*d0a0*/  FMNMX.FTZ R15, R17, R12, !PT ;  /* 0x0000000c110f7209 */ /* 0x020fe20007810000 */
[--C-:B------:R-:W-:Y:S01]  /*d0b0*/  FFMA.FTZ R123, R123, UR4, -R132.reuse ;  /* 0x000000047b7b7c23 */ /* 0x100fe20008010884 */
[--C-:B------:R-:W-:Y:S01]  /*d0c0*/  FFMA.FTZ R125, R125, UR4, -R132.reuse ;  /* 0x000000047d7d7c23 */ /* 0x100fe20008010884 */
[----:B------:R-:W3:Y:S01]  /*d0d0*/  MUFU.TANH R126, R126 ;  /* 0x0000007e007e7308 */ /* 0x000ee20000002400 */
[----:B-1----:R-:W-:Y:S01]  /*d0e0*/  FMNMX.FTZ R15, R18, R15, !PT ;  /* 0x0000000f120f7209 */ /* 0x002fe20007810000 */
[--C-:B------:R-:W-:Y:S01]  /*d0f0*/  FFMA.FTZ R112, R112, UR4, -R132.reuse ;  /* 0x0000000470707c23 */ /* 0x100fe20008010884 */
[--C-:B------:R-:W-:Y:S01]  /*d100*/  FFMA.FTZ R127, R127, UR4, -R132.reuse ;  /* 0x000000047f7f7c23 */ /* 0x100fe20008010884 */
[--C-:B------:R-:W-:Y:S01]  /*d110*/  FFMA.FTZ R115, R115, UR4, -R132.reuse ;  /* 0x0000000473737c23 */ /* 0x100fe20008010884 */
[----:B------:R-:W-:Y:S01]  /*d120*/  FMNMX.FTZ R15, R20, R15, !PT ;  /* 0x0000000f140f7209 */ /* 0x000fe20007810000 */
[--C-:B------:R-:W-:Y:S01]  /*d130*/  FFMA.FTZ R117, R117, UR4, -R132.reuse ;  /* 0x0000000475757c23 */ /* 0x100fe20008010884 */
[--C-:B------:R-:W-:Y:S01]  /*d140*/  FFMA.FTZ R104, R104, UR4, -R132.reuse ;  /* 0x0000000468687c23 */ /* 0x100fe20008010884 */
[----:B------:R-:W1:Y:S01]  /*d150*/  MUFU.TANH R113, R113 ;  /* 0x0000007100717308 */ /* 0x000e620000002400 */
        /* <DEDUP_REMOVED lines=12> */
[----:B0-----:R-:W-:Y:S01]  /*d220*/  FMNMX.FTZ R15, R124, R15, !PT ;  /* 0x0000000f7c0f7209 */ /* 0x001fe20007810000 */
[--C-:B------:R-:W-:Y:S01]  /*d230*/  FFMA.FTZ R89, R89, UR4, -R132.reuse ;  /* 0x0000000459597c23 */ /* 0x100fe20008010884 */
[--C-:B------:R-:W-:Y:S01]  /*d240*/  FFMA.FTZ R92, R92, UR4, -R132.reuse ;  /* 0x000000045c5c7c23 */ /* 0x100fe20008010884 */
[----:B------:R-:W0:Y:S01]  /*d250*/  MUFU.TANH R116, R116 ;  /* 0x0000007400747308 */ /* 0x000e220000002400 */
[----:B---3--:R-:W-:Y:S01]  /*d260*/  FMNMX.FTZ R12, R126, R15, !PT ;  /* 0x0000000f7e0c7209 */ /* 0x008fe20007810000 */
[--C-:B------:R-:W-:Y:S01]  /*d270*/  FFMA.FTZ R93, R93, UR4, -R132.reuse ;  /* 0x000000045d5d7c23 */ /* 0x100fe20008010884 */
[--C-:B------:R-:W-:Y:S01]  /*d280*/  FFMA.FTZ R80, R80, UR4, -R132.reuse ;  /* 0x0000000450507c23 */ /* 0x100fe20008010884 */
[--C-:B------:R-:W-:Y:S01]  /*d290*/  FFMA.FTZ R81, R81, UR4, -R132.reuse ;  /* 0x0000000451517c23 */ /* 0x100fe20008010884 */
[----:B-1----:R-:W-:Y:S01]  /*d2a0*/  FMNMX.FTZ R15, R113, R12, !PT ;  /* 0x0000000c710f7209 */ /* 0x002fe20007810000 */
[--C-:B------:R-:W-:Y:S01]  /*d2b0*/  FFMA.FTZ R84, R84, UR4, -R132.reuse ;  /* 0x0000000454547c23 */ /* 0x100fe20008010884 */
[--C-:B------:R-:W-:Y:S01]  /*d2c0*/  FFMA.FTZ R85, R85, UR4, -R132.reuse ;  /* 0x0000000455557c23 */ /* 0x100fe20008010884 */
[----:B------:R-:W1:Y:S01]  /*d2d0*/  MUFU.TANH R118, R118 ;  /* 0x0000007600767308 */ /* 0x000e620000002400 */
[----:B--2---:R-:W-:Y:S01]  /*d2e0*/  FMNMX.FTZ R15, R114, R15, !PT ;  /* 0x0000000f720f7209 */ /* 0x004fe20007810000 */
[--C-:B------:R-:W-:Y:S01]  /*d2f0*/  FFMA.FTZ R72, R72, UR4, -R132.reuse ;  /* 0x0000000448487c23 */ /* 0x100fe20008010884 */
[--C-:B------:R-:W-:Y:S01]  /*d300*/  FFMA.FTZ R73, R73, UR4, -R132.reuse ;  /* 0x0000000449497c23 */ /* 0x100fe20008010884 */
[--C-:B------:R-:W-:Y:S01]  /*d310*/  FFMA.FTZ R103, R103, UR4, -R132.reuse ;  /* 0x0000000467677c23 */ /* 0x100fe20008010884 */
[----:B------:R-:W-:-:S03]  /*d320*/  FFMA.FTZ R132, R76, UR4, -R132 ;  /* 0x000000044c847c23 */ /* 0x000fc60008010884 */
[----:B------:R-:W2:Y:S01]  /*d330*/  MUFU.TANH R106, R106 ;  /* 0x0000006a006a7308 */ /* 0x000ea20000002400 */
[----:B0-----:R-:W-:-:S07]  /*d340*/  FMNMX.FTZ R15, R116, R15, !PT ;  /* 0x0000000f740f7209 */ /* 0x001fce0007810000 */
[----:B------:R-:W0:Y:S01]  /*d350*/  MUFU.TANH R107, R107 ;  /* 0x0000006b006b7308 */ /* 0x000e220000002400 */
[----:B-1----:R-:W-:-:S07]  /*d360*/  FMNMX.FTZ R15, R118, R15, !PT ;  /* 0x0000000f760f7209 */ /* 0x002fce0007810000 */
[----:B------:R-:W1:Y:S01]  /*d370*/  MUFU.TANH R109, R109 ;  /* 0x0000006d006d7308 */ /* 0x000e620000002400 */
[----:B--2---:R-:W-:Y:S01]  /*d380*/  FMNMX.FTZ R12, R106, R15, !PT ;  /* 0x0000000f6a0c7209 */ /* 0x004fe20007810000 */
[----:B------:R-:W-:Y:S02]  /*d390*/  WARPGROUP.DEPBAR.LE gsb0, 0x0 ;  /* 0x00008000000079c5 */ /* 0x000fe40000010000 */
[----:B------:R-:W-:-:S04]  /*d3a0*/  WARPGROUP.ARRIVE ;  /* 0x00000000000079c5 */ /* 0x000fc80000000000 */
[----:B------:R-:W2:Y:S01]  /*d3b0*/  MUFU.TANH R110, R110 ;  /* 0x0000006e006e7308 */ /* 0x000ea20000002400 */
[----:B0-----:R-:W-:Y:S01]  /*d3c0*/  FMNMX.FTZ R12, R107, R12, !PT ;  /* 0x0000000c6b0c7209 */ /* 0x001fe20007810000 */
[----:B------:R-:W-:Y:S01]  /*d3d0*/  HGMMA.64x96x16.F32 R24, gdesc[UR32].tnspB, R24, gsb0 ;  /* 0x41600000201879f0 */ /* 0x000fe20008000818 */
[----:B------:R-:W-:Y:S02]  /*d3e0*/  UIADD3 UR32, UR10, 0x780, URZ ;  /* 0x000007800a207890 */ /* 0x000fe4000fffe03f */
[----:B------:R-:W-:-:S03]  /*d3f0*/  UIADD3 UR34, UR11, 0x140, URZ ;  /* 0x000001400b227890 */ /* 0x000fc6000fffe03f */
[----:B------:R-:W0:Y:S01]  /*d400*/  MUFU.TANH R97, R97 ;  /* 0x0000006100617308 */ /* 0x000e220000002400 */
[----:B------:R-:W-:Y:S01]  /*d410*/  UMOV UR33, 0xc0000010 ;  /* 0xc000001000217882 */ /* 0x000fe20000000000 */
[----:B------:R-:W-:Y:S01]  /*d420*/  UMOV UR35, 0x80000020 ;  /* 0x8000002000237882 */ /* 0x000fe20000000000 */
[----:B-1----:R-:W-:-:S05]  /*d430*/  FMNMX.FTZ R15, R109, R12, !PT ;  /* 0x0000000c6d0f7209 */ /* 0x002fca0007810000 */
        /* <DEDUP_REMOVED lines=34> */
[----:B0-----:R-:W-:-:S07]  /*d660*/  FMNMX.FTZ R12, R95, R12, !PT ;  /* 0x0000000c5f0c7209 */ /* 0x001fce0007810000 */
[----:B------:R-:W0:Y:S01]  /*d670*/  MUFU.TANH R79, R79 ;  /* 0x0000004f004f7308 */ /* 0x000e220000002400 */
[----:B-1----:R-:W-:-:S07]  /*d680*/  FMNMX.FTZ R15, R75, R12, !PT ;  /* 0x0000000c4b0f7209 */ /* 0x002fce0007810000 */
[----:B------:R-:W-:Y:S01]  /*d690*/  MUFU.EX2 R4, R4 ;  /* 0x0000000400047308 */ /* 0x000fe20000000800 */
[----:B--2---:R-:W-:-:S07]  /*d6a0*/  FMNMX.FTZ R12, R78, R15, !PT ;  /* 0x0000000f4e0c7209 */ /* 0x004fce0007810000 */
        /* <DEDUP_REMOVED lines=12> */
[----:B0-----:R-:W-:-:S05]  /*d770*/  FMNMX.FTZ R130, R14, R15, !PT ;  /* 0x0000000f0e827209 */ /* 0x001fca0007810000 */
[C---:B------:R-:W-:Y:S01]  /*d780*/  FMUL.FTZ R135, R130.reuse, UR4 ;  /* 0x0000000482877c20 */ /* 0x040fe20008410000 */
[----:B------:R-:W-:Y:S01]  /*d790*/  FADD.FTZ R12, -R130, R5 ;  /* 0x00000005820c7221 */ /* 0x000fe20000010100 */
[----:B------:R-:W-:Y:S02]  /*d7a0*/  MUFU.EX2 R120, R120 ;  /* 0x0000007800787308 */ /* 0x000fe40000000800 */
[--C-:B------:R-:W-:Y:S01]  /*d7b0*/  FFMA.FTZ R7, R7, UR4, -R135.reuse ;  /* 0x0000000407077c23 */ /* 0x100fe20008010887 */
[--C-:B------:R-:W-:Y:S01]  /*d7c0*/  FFMA.FTZ R136, R13, UR4, -R135.reuse ;  /* 0x000000040d887c23 */ /* 0x100fe20008010887 */
[----:B------:R-:W-:Y:S01]  /*d7d0*/  IMAD.U32 R13, RZ, RZ, UR36 ;  /* 0x00000024ff0d7e24 */ /* 0x000fe2000f8e00ff */
[----:B------:R-:W-:Y:S02]  /*d7e0*/  WARPGROUP.DEPBAR.LE gsb0, 0x0 ;  /* 0x00008000000079c5 */ /* 0x000fe40000010000 */
[----:B------:R-:W-:Y:S01]  /*d7f0*/  WARPGROUP.ARRIVE ;  /* 0x00000000000079c5 */ /* 0x000fe20000000000 */
[----:B------:R-:W-:Y:S01]  /*d800*/  FMUL.FTZ R12, R12, UR4 ;  /* 0x000000040c0c7c20 */ /* 0x000fe20008410000 */
[--C-:B------:R-:W-:Y:S01]  /*d810*/  FFMA.FTZ R15, R9, UR4, -R135.reuse ;  /* 0x00000004090f7c23 */ /* 0x100fe20008010887 */
[----:B------:R-:W-:Y:S01]  /*d820*/  MUFU.EX2 R7, R7 ;  /* 0x0000000700077308 */ /* 0x000fe20000000800 */
[--C-:B------:R-:W-:Y:S01]  /*d830*/  FFMA.FTZ R14, R11, UR4, -R135.reuse ;  /* 0x000000040b0e7c23 */ /* 0x100fe20008010887 */
[----:B------:R-:W-:Y:S01]  /*d840*/  @!P1 LEA R13, R13, UR37, 0x3 ;  /* 0x000000250d0d9c11 */ /* 0x000fe2000f8e18ff */
[----:B------:R-:W-:Y:S01]  /*d850*/  HGMMA.64x96x16.F32 R24, gdesc[UR32].tnspB, R24, gsb0 ;  /* 0x41600000201879f0 */ /* 0x000fe20008000818 */
[----:B------:R-:W-:Y:S01]  /*d860*/  UIADD3 UR32, UR10, 0xa80, URZ ;  /* 0x00000a800a207890 */ /* 0x000fe2000fffe03f */
[--C-:B------:R-:W-:Y:S01]  /*d870*/  FFMA.FTZ R137, R18, UR4, -R135.reuse ;  /* 0x0000000412897c23 */ /* 0x100fe20008010887 */
[----:B------:R-:W-:Y:S01]  /*d880*/  UIADD3 UR34, UR11, 0x1c0, URZ ;  /* 0x000001c00b227890 */ /* 0x000fe2000fffe03f */
[----:B------:R-:W-:Y:S01]  /*d890*/  @!P1 VIADD R13, R13, 0x31c40 ;  /* 0x00031c400d0d9836 */ /* 0x000fe20000000000 */
[----:B------:R-:W-:Y:S01]  /*d8a0*/  UMOV UR33, 0xc0000010 ;  /* 0xc000001000217882 */ /* 0x000fe20000000000 */
[----:B------:R-:W-:Y:S01]  /*d8b0*/  UMOV UR35, 0x80000020 ;  /* 0x8000002000237882 */ /* 0x000fe20000000000 */
[----:B------:R0:W1:Y:S01]  /*d8c0*/  MUFU.EX2 R76, R12 ;  /* 0x0000000c004c7308 */ /* 0x0000620000000800 */
[--C-:B------:R-:W-:Y:S01]  /*d8d0*/  FFMA.FTZ R18, R116, UR4, -R135.reuse ;  /* 0x0000000474127c23 */ /* 0x100fe20008010887 */
[--C-:B------:R-:W-:Y:S01]  /*d8e0*/  FFMA.FTZ R116, R118, UR4, -R135.reuse ;  /* 0x0000000476747c23 */ /* 0x100fe20008010887 */
[--C-:B------:R-:W-:Y:S01]  /*d8f0*/  FFMA.FTZ R9, R17, UR4, -R135.reuse ;  /* 0x0000000411097c23 */ /* 0x100fe20008010887 */
[--C-:B------:R-:W-:Y:S01]  /*d900*/  FFMA.FTZ R11, R20, UR4, -R135.reuse ;  /* 0x00000004140b7c23 */ /* 0x100fe20008010887 */
[--C-:B------:R-:W-:Y:S01]  /*d910*/  FFMA.FTZ R128, R128, UR4, -R135.reuse ;  /* 0x0000000480807c23 */ /* 0x100fe20008010887 */
[--C-:B------:R-:W-:Y:S01]  /*d920*/  FFMA.FTZ R121, R121, UR4, -R135.reuse ;  /* 0x0000000479797c23 */ /* 0x100fe20008010887 */
[----:B------:R-:W-:Y:S01]  /*d930*/  FFMA.FTZ R122, R122, UR4, -R135 ;  /* 0x000000047a7a7c23 */ /* 0x000fe20008010887 */
[----:B------:R-:W-:Y:S01]  /*d940*/  MUFU.EX2 R5, R132 ;  /* 0x0000008400057308 */ /* 0x000fe20000000800 */
[----:B0-----:R-:W-:-:S02]  /*d950*/  VIADD R12, R145, 0x9 ;  /* 0x00000009910c7836 */ /* 0x001fc40000000000 */
[--C-:B------:R-:W-:Y:S01]  /*d960*/  FFMA.FTZ R20, R124, UR4, -R135.reuse ;  /* 0x000000047c147c23 */ /* 0x100fe20008010887 */
[--C-:B------:R-:W-:Y:S01]  /*d970*/  FFMA.FTZ R124, R126, UR4, -R135.reuse ;  /* 0x000000047e7c7c23 */ /* 0x100fe20008010887 */
[--C-:B------:R-:W-:Y:S01]  /*d980*/  FFMA.FTZ R113, R113, UR4, -R135.reuse ;  /* 0x0000000471717c23 */ /* 0x100fe20008010887 */
[--C-:B------:R-:W-:Y:S01]  /*d990*/  FFMA.FTZ R114, R114, UR4, -R135.reuse ;  /* 0x0000000472727c23 */ /* 0x100fe20008010887 */
[----:B------:R-:W-:Y:S01]  /*d9a0*/  SEL R118, R12, 0x9, !P2 ;  /* 0x000000090c767807 */ /* 0x000fe20005000000 */
[----:B------:R-:W-:Y:S01]  /*d9b0*/  FFMA.FTZ R17, R106, UR4, -R135 ;  /* 0x000000046a117c23 */ /* 0x000fe20008010887 */
[----:B------:R-:W0:Y:S01]  /*d9c0*/  MUFU.EX2 R15, R15 ;  /* 0x0000000f000f7308 */ /* 0x000e220000000800 */
[----:B------:R-:W-:Y:S01]  /*d9d0*/  @!P1 PRMT R12, RZ, 0x654, R13 ;  /* 0x00000654ff0c9816 */ /* 0x000fe2000000000d */
        /* <DEDUP_REMOVED lines=13> */
[----:B------:R-:W-:Y:S01]  /*dab0*/  FFMA.FTZ R79, R79, UR4, -R135 ;  /* 0x000000044f4f7c23 */ /* 0x000fe20008010887 */
[----:B------:R-:W4:Y:S01]  /*dac0*/  MUFU.EX2 R136, R136 ;  /* 0x0000008800887308 */ /* 0x000f220000000800 */
[----:B--2---:R-:W-:-:S02]  /*dad0*/  IMAD.U32 R14, RZ, RZ, UR7 ;  /* 0x00000007ff0e7e24 */ /* 0x004fc4000f8e00ff */
[----:B------:R-:W-:Y:S01]  /*dae0*/  FFMA.FTZ R95, R95, UR4, -R135 ;  /* 0x000000045f5f7c23 */ /* 0x000fe20008010887 */
[----:B------:R-:W-:Y:S01]  /*daf0*/  ISETP.LT.AND P2, PT, RZ, UR38, PT ;  /* 0x00000026ff007c0c */ /* 0x000fe2000bf41270 */
[----:B------:R-:W-:Y:S01]  /*db00*/  UIADD3 UR7, UR38, -0x1, URZ ;  /* 0xffffffff26077890 */ /* 0x000fe2000fffe03f */
[----:B------:R-:W-:Y:S02]  /*db10*/  @!P1 LEA R14, R14, UR37, 0x3 ;  /* 0x000000250e0e9c11 */ /* 0x000fe4000f8e18ff */
[----:B------:R-:W2:Y:S02]  /*db20*/  MUFU.EX2 R9, R9 ;  /* 0x0000000900097308 */ /* 0x000ea40000000800 */
[----:B------:R-:W-:Y:S01]  /*db30*/  @!P1 IADD3 R13, R14, 0x31c60, RZ ;  /* 0x00031c600e0d9810 */ /* 0x000fe20007ffe0ff */
[----:B-1----:R-:W-:Y:S01]  /*db40*/  FFMA.FTZ R14, R76, R0, R7 ;  /* 0x000000004c0e7223 */ /* 0x002fe20000010007 */
[----:B------:R-:W-:Y:S01]  /*db50*/  FFMA.FTZ R0, R98, UR4, -R135 ;  /* 0x0000000462007c23 */ /* 0x000fe20008010887 */
[----:B------:R-:W-:Y:S01]  /*db60*/  UMOV UR38, UR7 ;  /* 0x0000000700267c82 */ /* 0x000fe20008000000 */
[----:B------:R-:W-:Y:S01]  /*db70*/  @!P1 PRMT R13, RZ, 0x654, R13 ;  /* 0x00000654ff0d9816 */ /* 0x000fe2000000000d */
[----:B------:R-:W-:Y:S01]  /*db80*/  UMOV UR7, UR36 ;  /* 0x0000002400077c82 */ /* 0x000fe20008000000 */
[----:B------:R-:W1:Y:S08]  /*db90*/  MUFU.EX2 R137, R137 ;  /* 0x0000008900897308 */ /* 0x000e700000000800 */
[----:B------:R-:W5:Y:S08]  /*dba0*/  MUFU.EX2 R11, R11 ;  /* 0x0000000b000b7308 */ /* 0x000f700000000800 */
[----:B------:R-:W5:Y:S08]  /*dbb0*/  MUFU.EX2 R128, R128 ;  /* 0x0000008000807308 */ /* 0x000f700000000800 */
[----:B------:R-:W5:Y:S08]  /*dbc0*/  MUFU.EX2 R121, R121 ;  /* 0x0000007900797308 */ /* 0x000f700000000800 */
[----:B------:R-:W-:Y:S08]  /*dbd0*/  MUFU.EX2 R129, R129 ;  /* 0x0000008100817308 */ /* 0x000ff00000000800 */
[----:B------:R-:W5:Y:S01]  /*dbe0*/  MUFU.EX2 R122, R122 ;  /* 0x0000007a007a7308 */ /* 0x000f620000000800 */
[----:B------:R-:W-:-:S02]  /*dbf0*/  WARPGROUP.DEPBAR.LE gsb0, 0x0 ;  /* 0x00008000000079c5 */ /* 0x000fc40000010000 */
[----:B------:R-:W-:-:S05]  /*dc00*/  WARPGROUP.ARRIVE ;  /* 0x00000000000079c5 */ /* 0x000fca0000000000 */
[----:B------:R-:W-:Y:S01]  /*dc10*/  MUFU.EX2 R123, R123 ;  /* 0x0000007b007b7308 */ /* 0x000fe20000000800 */
[----:B------:R-:W-:Y:S01]  /*dc20*/  HGMMA.64x96x16.F32 R24, gdesc[UR32].tnspB, R24, gsb0 ;  /* 0x41600000201879f0 */ /* 0x000fe20008000818 */
[----:B------:R-:W-:Y:S02]  /*dc30*/  UIADD3 UR32, UR10, 0xc00, URZ ;  /* 0x00000c000a207890 */ /* 0x000fe4000fffe03f */
[----:B------:R-:W-:-:S04]  /*dc40*/  UIADD3 UR34, UR11, 0x200, URZ ;  /* 0x000002000b227890 */ /* 0x000fc8000fffe03f */
[----:B------:R-:W-:Y:S01]  /*dc50*/  MUFU.EX2 R20, R20 ;  /* 0x0000001400147308 */ /* 0x000fe20000000800 */
[----:B------:R-:W-:Y:S01]  /*dc60*/  UMOV UR33, 0xc0000010 ;  /* 0xc000001000217882 */ /* 0x000fe20000000000 */
[----:B------:R-:W-:-:S06]  /*dc70*/  UMOV UR35, 0x80000020 ;  /* 0x8000002000237882 */ /* 0x000fcc0000000000 */
[----:B------:R-:W5:Y:S08]  /*dc80*/  MUFU.EX2 R125, R125 ;  /* 0x0000007d007d7308 */ /* 0x000f700000000800 */
[----:B------:R-:W5:Y:S08]  /*dc90*/  MUFU.EX2 R124, R124 ;  /* 0x0000007c007c7308 */ /* 0x000f700000000800 */
[----:B------:R-:W5:Y:S08]  /*dca0*/  MUFU.EX2 R112, R112 ;  /* 0x0000007000707308 */ /* 0x000f700000000800 */
[----:B------:R-:W-:Y:S08]  /*dcb0*/  MUFU.EX2 R113, R113 ;  /* 0x0000007100717308 */ /* 0x000ff00000000800 */
[----:B------:R-:W5:Y:S08]  /*dcc0*/  MUFU.EX2 R127, R127 ;  /* 0x0000007f007f7308 */ /* 0x000f700000000800 */
[----:B------:R-:W5:Y:S08]  /*dcd0*/  MUFU.EX2 R114, R114 ;  /* 0x0000007200727308 */ /* 0x000f700000000800 */
[----:B------:R-:W-:Y:S08]  /*dce0*/  MUFU.EX2 R115, R115 ;  /* 0x0000007300737308 */ /* 0x000ff00000000800 */
[----:B------:R-:W-:Y:S08]  /*dcf0*/  MUFU.EX2 R18, R18 ;  /* 0x0000001200127308 */ /* 0x000ff00000000800 */
[----:B------:R-:W5:Y:S08]  /*dd00*/  MUFU.EX2 R117, R117 ;  /* 0x0000007500757308 */ /* 0x000f700000000800 */
[----:B------:R-:W5:Y:S08]  /*dd10*/  MUFU.EX2 R116, R116 ;  /* 0x0000007400747308 */ /* 0x000f700000000800 */
        /* <DEDUP_REMOVED lines=16> */
[----:B------:R-:W5:Y:S08]  /*de20*/  MUFU.EX2 R101, R101 ;  /* 0x0000006500657308 */ /* 0x000f700000000800 */
        /* <DEDUP_REMOVED lines=12> */
[----:B0-----:R-:W-:Y:S01]  /*def0*/  FADD.FTZ R3, R15, R14 ;  /* 0x0000000e0f037221 */ /* 0x001fe20000010000 */
[----:B------:R0:W-:Y:S01]  /*df00*/  @!P1 SYNCS.ARRIVE.TRANS64.RED.A1T0 RZ, [R13+URZ], RZ ;  /* 0x000000ff0dff99a7 */ /* 0x0001e2000810043f */
[----:B------:R-:W-:Y:S01]  /*df10*/  F2FP.F16.F32.PACK_AB R14, R134, R131 ;  /* 0x00000083860e723e */ /* 0x000fe200000000ff */
[----:B------:R-:W-:Y:S01]  /*df20*/  FADD.FTZ R12, R133, R12 ;  /* 0x0000000c850c7221 */ /* 0x000fe20000010000 */
[----:B------:R-:W-:Y:S01]  /*df30*/  MUFU.EX2 R92, R92 ;  /* 0x0000005c005c7308 */ /* 0x000fe20000000800 */
[-C--:B------:R-:W-:Y:S01]  /*df40*/  FMUL.FTZ R36, R36, R4.reuse ;  /* 0x0000000424247220 */ /* 0x080fe20000410000 */
[-C--:B------:R-:W-:Y:S01]  /*df50*/  FMUL.FTZ R37, R37, R4.reuse ;  /* 0x0000000425257220 */ /* 0x080fe20000410000 */
[-C--:B------:R-:W-:Y:S01]  /*df60*/  FMUL.FTZ R40, R40, R4.reuse ;  /* 0x0000000428287220 */ /* 0x080fe20000410000 */
[----:B------:R-:W-:Y:S01]  /*df70*/  FMUL.FTZ R41, R41, R4 ;  /* 0x0000000429297220 */ /* 0x000fe20000410000 */
[----:B0-----:R-:W-:Y:S01]  /*df80*/  FADD.FTZ R13, R131, R12 ;  /* 0x0000000c830d7221 */ /* 0x001fe20000010000 */
[----:B------:R-:W-:Y:S01]  /*df90*/  F2FP.F16.F32.PACK_AB R12, R133, R6 ;  /* 0x00000006850c723e */ /* 0x000fe200000000ff */
[----:B------:R-:W-:Y:S01]  /*dfa0*/  FADD.FTZ R133, R132, R3 ;  /* 0x0000000384857221 */ /* 0x000fe20000010000 */
[----:B------:R-:W-:Y:S01]  /*dfb0*/  FFMA.FTZ R3, R100, UR4, -R135 ;  /* 0x0000000464037c23 */ /* 0x000fe20008010887 */
[----:B------:R-:W-:Y:S01]  /*dfc0*/  FADD.FTZ R139, R134, R13 ;  /* 0x0000000d868b7221 */ /* 0x000fe20000010000 */
[----:B------:R-:W-:Y:S01]  /*dfd0*/  F2FP.F16.F32.PACK_AB R13, R15, R7 ;  /* 0x000000070f0d723e */ /* 0x000fe200000000ff */
[----:B----4-:R-:W-:Y:S01]  /*dfe0*/  FADD.FTZ R98, R136, R133 ;  /* 0x0000008588627221 */ /* 0x010fe20000010000 */
[----:B------:R-:W-:Y:S01]  /*dff0*/  FFMA.FTZ R7, R77, UR4, -R135 ;  /* 0x000000044d077c23 */ /* 0x000fe20008010887 */
[----:B------:R-:W-:Y:S01]  /*e000*/  FADD.FTZ R139, R8, R139 ;  /* 0x0000008b088b7221 */ /* 0x000fe20000010000 */
[----:B------:R-:W-:Y:S01]  /*e010*/  FFMA.FTZ R77, R82, UR4, -R135 ;  /* 0x00000004524d7c23 */ /* 0x000fe20008010887 */
[----:B--2---:R-:W-:Y:S01]  /*e020*/  FADD.FTZ R98, R9, R98 ;  /* 0x0000006209627221 */ /* 0x004fe20000010000 */
[----:B------:R-:W-:Y:S01]  /*e030*/  F2FP.F16.F32.PACK_AB R15, R136, R132 ;  /* 0x00000084880f723e */ /* 0x000fe200000000ff */
[----:B------:R-:W-:Y:S01]  /*e040*/  FADD.FTZ R100, R10, R139 ;  /* 0x0000008b0a647221 */ /* 0x000fe20000010000 */
[----:B------:R-:W-:Y:S01]  /*e050*/  FFMA.FTZ R6, R102, UR4, -R135 ;  /* 0x0000000466067c23 */ /* 0x000fe20008010887 */
[----:B-1----:R-:W-:Y:S01]  /*e060*/  FADD.FTZ R98, R137, R98 ;  /* 0x0000006289627221 */ /* 0x002fe20000010000 */
[----:B------:R-:W-:Y:S01]  /*e070*/  MUFU.EX2 R3, R3 ;  /* 0x0000000300037308 */ /* 0x000fe20000000800 */
[----:B------:R-:W-:Y:S01]  /*e080*/  FADD.FTZ R100, R19, R100 ;  /* 0x0000006413647221 */ /* 0x000fe20000010000 */
[----:B------:R0:W-:Y:S01]  /*e090*/  STSM.16.M88.4 [R2+0x24300], R12 ;  /* 0x0243000c02007844 */ /* 0x0001e20000000200 */
[----:B-----5:R-:W-:Y:S01]  /*e0a0*/  FADD.FTZ R131, R11, R98 ;  /* 0x000000620b837221 */ /* 0x020fe20000010000 */
        /* <DEDUP_REMOVED lines=18> */
[----:B------:R1:W-:Y:S01]  /*e1d0*/  STSM.16.M88.4 [R2+0x25b00], R8 ;  /* 0x025b000802007844 */ /* 0x0003e20000000200 */
[----:B------:R-:W-:Y:S01]  /*e1e0*/  FADD.FTZ R98, R124, R131 ;  /* 0x000000837c627221 */ /* 0x000fe20000010000 */
[----:B------:R-:W-:Y:S01]  /*e1f0*/  F2FP.F16.F32.PACK_AB R120, R129, R120 ;  /* 0x000000788178723e */ /* 0x000fe200000000ff */
[----:B------:R-:W-:Y:S01]  /*e200*/  FADD.FTZ R100, R112, R133 ;  /* 0x0000008570647221 */ /* 0x000fe20000010000 */
[----:B------:R-:W-:Y:S01]  /*e210*/  F2FP.F16.F32.PACK_AB R112, R127, R112 ;  /* 0x000000707f70723e */ /* 0x000fe200000000ff */
[----:B------:R-:W-:Y:S01]  /*e220*/  FADD.FTZ R131, R113, R98 ;  /* 0x0000006271837221 */ /* 0x000fe20000010000 */
[C---:B------:R-:W-:Y:S01]  /*e230*/  F2FP.F16.F32.PACK_AB R113, R114.reuse, R113 ;  /* 0x000000717271723e */ /* 0x040fe200000000ff */
        /* <DEDUP_REMOVED lines=8> */
[----:B0-----:R-:W-:Y:S01]  /*e2c0*/  FADD.FTZ R13, R117, R100 ;  /* 0x00000064750d7221 */ /* 0x001fe20000010000 */
[----:B------:R-:W-:Y:S01]  /*e2d0*/  MUFU.EX2 R91, R91 ;  /* 0x0000005b005b7308 */ /* 0x000fe20000000800 */
[----:B------:R-:W-:Y:S01]  /*e2e0*/  FADD.FTZ R12, R116, R131 ;  /* 0x00000083740c7221 */ /* 0x000fe20000010000 */
[----:B------:R0:W-:Y:S01]  /*e2f0*/  STSM.16.M88.4 [R2+0x27300], R120 ;  /* 0x0273007802007844 */ /* 0x0001e20000000200 */
[----:B------:R-:W-:Y:S01]  /*e300*/  FADD.FTZ R14, R104, R13 ;  /* 0x0000000d680e7221 */ /* 0x000fe20000010000 */
[----:B------:R-:W-:Y:S01]  /*e310*/  F2FP.F16.F32.PACK_AB R104, R105, R104 ;  /* 0x000000686968723e */ /* 0x000fe200000000ff */
[----:B------:R-:W-:Y:S01]  /*e320*/  FADD.FTZ R13, R17, R12 ;  /* 0x0000000c110d7221 */ /* 0x000fe20000010000 */
[----:B------:R0:W-:Y:S01]  /*e330*/  STSM.16.M88.4 [R2+0x28b00], R112 ;  /* 0x028b007002007844 */ /* 0x0001e20000000200 */
[----:B------:R-:W-:Y:S01]  /*e340*/  FADD.FTZ R15, R105, R14 ;  /* 0x0000000e690f7221 */ /* 0x000fe20000010000 */
[----:B------:R-:W2:Y:S01]  /*e350*/  MUFU.EX2 R93, R93 ;  /* 0x0000005d005d7308 */ /* 0x000ea20000000800 */
[C---:B------:R-:W-:Y:S01]  /*e360*/  FADD.FTZ R14, R106.reuse, R13 ;  /* 0x0000000d6a0e7221 */ /* 0x040fe20000010000 */
[----:B------:R-:W-:Y:S01]  /*e370*/  F2FP.F16.F32.PACK_AB R105, R106, R17 ;  /* 0x000000116a69723e */ /* 0x000fe200000000ff */
[----:B------:R-:W-:Y:S01]  /*e380*/  FADD.FTZ R20, R108, R15 ;  /* 0x0000000f6c147221 */ /* 0x000fe20000010000 */
[----:B------:R-:W-:Y:S01]  /*e390*/  F2FP.F16.F32.PACK_AB R106, R119, R108 ;  /* 0x0000006c776a723e */ /* 0x000fe200000000ff */
[----:B------:R-:W-:Y:S01]  /*e3a0*/  FADD.FTZ R14, R107, R14 ;  /* 0x0000000e6b0e7221 */ /* 0x000fe20000010000 */
        /* <DEDUP_REMOVED lines=8> */
[C---:B------:R-:W-:Y:S01]  /*e430*/  F2FP.F16.F32.PACK_AB R97, R0.reuse, R97 ;  /* 0x000000610061723e */ /* 0x040fe200000000ff */
[----:B------:R-:W-:Y:S01]  /*e440*/  FADD.FTZ R18, R111, R18 ;  /* 0x000000126f127221 */ /* 0x000fe20000010000 */
[----:B------:R-:W4:Y:S01]  /*e450*/  MUFU.EX2 R80, R80 ;  /* 0x0000005000507308 */ /* 0x000f220000000800 */
[----:B------:R-:W-:Y:S01]  /*e460*/  FADD.FTZ R14, R0, R13 ;  /* 0x0000000d000e7221 */ /* 0x000fe20000010000 */
[----:B--2---:R-:W-:Y:S01]  /*e470*/  F2FP.F16.F32.PACK_AB R90, R93, R92 ;  /* 0x0000005c5d5a723e */ /* 0x004fe200000000ff */
[----:B------:R-:W-:Y:S01]  /*e480*/  FADD.FTZ R18, R99, R18 ;  /* 0x0000001263127221 */ /* 0x000fe20000010000 */
[C---:B------:R-:W-:Y:S01]  /*e490*/  F2FP.F16.F32.PACK_AB R99, R6.reuse, R3 ;  /* 0x000000030663723e */ /* 0x040fe200000000ff */
[----:B------:R-:W-:Y:S01]  /*e4a0*/  FADD.FTZ R13, R3, R14 ;  /* 0x0000000e030d7221 */ /* 0x000fe20000010000 */
[----:B------:R0:W-:Y:S01]  /*e4b0*/  STSM.16.M88.4 [R2+0x2a300], R104 ;  /* 0x02a3006802007844 */ /* 0x0001e20000000200 */
[----:B-1----:R-:W-:Y:S01]  /*e4c0*/  FADD.FTZ R9, R101, R18 ;  /* 0x0000001265097221 */ /* 0x002fe20000010000 */
[----:B------:R-:W1:Y:S01]  /*e4d0*/  MUFU.EX2 R77, R77 ;  /* 0x0000004d004d7308 */ /* 0x000e620000000800 */
[----:B------:R-:W-:Y:S01]  /*e4e0*/  FADD.FTZ R8, R6, R13 ;  /* 0x0000000d06087221 */ /* 0x000fe20000010000 */
[----:B------:R0:W-:Y:S01]  /*e4f0*/  STSM.16.M88.4 [R2+0x2bb00], R96 ;  /* 0x02bb006002007844 */ /* 0x0001e20000000200 */
[----:B------:R-:W-:Y:S01]  /*e500*/  FADD.FTZ R10, R88, R9 ;  /* 0x00000009580a7221 */ /* 0x000fe20000010000 */
[----:B------:R-:W-:Y:S01]  /*e510*/  F2FP.F16.F32.PACK_AB R88, R89, R88 ;  /* 0x000000585958723e */ /* 0x000fe200000000ff */
[----:B------:R-:W-:Y:S01]  /*e520*/  FADD.FTZ R9, R7, R8 ;  /* 0x0000000807097221 */ /* 0x000fe20000010000 */
[-C--:B------:R-:W-:Y:S01]  /*e530*/  FMUL.FTZ R45, R45, R4.reuse ;  /* 0x000000042d2d7220 */ /* 0x080fe20000410000 */
[----:B------:R-:W-:Y:S01]  /*e540*/  FADD.FTZ R11, R89, R10 ;  /* 0x0000000a590b7221 */ /* 0x000fe20000010000 */
[----:B------:R-:W2:Y:S01]  /*e550*/  MUFU.EX2 R12, R83 ;  /* 0x00000053000c7308 */ /* 0x000ea20000000800 */
[C---:B------:R-:W-:Y:S01]  /*e560*/  FADD.FTZ R0, R82.reuse, R9 ;  /* 0x0000000952007221 */ /* 0x040fe20000010000 */
[----:B------:R-:W-:Y:S01]  /*e570*/  F2FP.F16.F32.PACK_AB R89, R82, R7 ;  /* 0x000000075259723e */ /* 0x000fe200000000ff */
[----:B------:R-:W-:Y:S01]  /*e580*/  FADD.FTZ R8, R92, R11 ;  /* 0x0000000b5c087221 */ /* 0x000fe20000010000 */
[-C--:B------:R-:W-:Y:S01]  /*e590*/  FMUL.FTZ R48, R48, R4.reuse ;  /* 0x0000000430307220 */ /* 0x080fe20000410000 */
[----:B------:R-:W-:Y:S01]  /*e5a0*/  FADD.FTZ R9, R91, R0 ;  /* 0x000000005b097221 */ /* 0x000fe20000010000 */
[C---:B---3--:R-:W-:Y:S01]  /*e5b0*/  F2FP.F16.F32.PACK_AB R91, R94.reuse, R91 ;  /* 0x0000005b5e5b723e */ /* 0x048fe200000000ff */
[----:B------:R-:W-:Y:S01]  /*e5c0*/  FADD.FTZ R3, R93, R8 ;  /* 0x000000085d037221 */ /* 0x000fe20000010000 */
[----:B------:R-:W3:Y:S01]  /*e5d0*/  MUFU.EX2 R86, R86 ;  /* 0x0000005600567308 */ /* 0x000ee20000000800 */
[----:B------:R-:W-:Y:S01]  /*e5e0*/  FADD.FTZ R0, R94, R9 ;  /* 0x000000095e007221 */ /* 0x000fe20000010000 */
[-C--:B------:R-:W-:Y:S01]  /*e5f0*/  FMUL.FTZ R49, R49, R4.reuse ;  /* 0x0000000431317220 */ /* 0x080fe20000410000 */
[----:B----4-:R-:W-:Y:S01]  /*e600*/  FADD.FTZ R6, R80, R3 ;  /* 0x0000000350067221 */ /* 0x010fe20000010000 */
[----:B------:R0:W-:Y:S01]  /*e610*/  STSM.16.M88.4 [R2+0x2d300], R88 ;  /* 0x02d3005802007844 */ /* 0x0001e20000000200 */
[----:B-1----:R-:W-:Y:S01]  /*e620*/  FADD.FTZ R3, R77, R0 ;  /* 0x000000004d037221 */ /* 0x002fe20000010000 */
        /* <DEDUP_REMOVED lines=13> */
[----:B------:R-:W-:Y:S01]  /*e700*/  FMUL.FTZ R69, R69, R4 ;  /* 0x0000000445457220 */ /* 0x000fe20000410000 */
[-C--:B------:R-:W-:Y:S01]  /*e710*/  FMUL.FTZ R26, R26, R76.reuse ;  /* 0x0000004c1a1a7220 */ /* 0x080fe20000410000 */
[-C--:B------:R-:W-:Y:S01]  /*e720*/  FMUL.FTZ R27, R27, R76.reuse ;  /* 0x0000004c1b1b7220 */ /* 0x080fe20000410000 */
[-C--:B------:R-:W-:Y:S01]  /*e730*/  FMUL.FTZ R30, R30, R76.reuse ;  /* 0x0000004c1e1e7220 */ /* 0x080fe20000410000 */
[----:B------:R-:W-:Y:S01]  /*e740*/  FMUL.FTZ R31, R31, R76 ;  /* 0x0000004c1f1f7220 */ /* 0x000fe20000410000 */
[----:B------:R-:W3:Y:S01]  /*e750*/  MUFU.EX2 R84, R84 ;  /* 0x0000005400547308 */ /* 0x000ee20000000800 */
[C---:B-1----:R-:W-:Y:S01]  /*e760*/  FADD.FTZ R9, R81.reuse, R6 ;  /* 0x0000000651097221 */ /* 0x042fe20000010000 */
[----:B------:R-:W-:Y:S01]  /*e770*/  F2FP.F16.F32.PACK_AB R80, R81, R80 ;  /* 0x000000505150723e */ /* 0x000fe200000000ff */
[-C--:B------:R-:W-:Y:S01]  /*e780*/  FMUL.FTZ R34, R34, R76.reuse ;  /* 0x0000004c22227220 */ /* 0x080fe20000410000 */
[----:B------:R-:W-:Y:S01]  /*e790*/  F2FP.F16.F32.PACK_AB R81, R12, R77 ;  /* 0x0000004d0c51723e */ /* 0x000fe200000000ff */
[-C--:B------:R-:W-:Y:S01]  /*e7a0*/  FMUL.FTZ R35, R35, R76.reuse ;  /* 0x0000004c23237220 */ /* 0x080fe20000410000 */
[-C--:B------:R-:W-:Y:S01]  /*e7b0*/  FMUL.FTZ R38, R38, R76.reuse ;  /* 0x0000004c26267220 */ /* 0x080fe20000410000 */
[----:B------:R-:W-:Y:S01]  /*e7c0*/  FMUL.FTZ R39, R39, R76 ;  /* 0x0000004c27277220 */ /* 0x000fe20000410000 */
[----:B------:R-:W1:Y:S01]  /*e7d0*/  MUFU.EX2 R85, R85 ;  /* 0x0000005500557308 */ /* 0x000e620000000800 */
        /* <DEDUP_REMOVED lines=14> */
[----:B------:R-:W-:Y:S01]  /*e8c0*/  FMUL.FTZ R62, R62, R76 ;  /* 0x0000004c3e3e7220 */ /* 0x000fe20000410000 */
[----:B------:R-:W3:Y:S01]  /*e8d0*/  MUFU.EX2 R73, R73 ;  /* 0x0000004900497308 */ /* 0x000ee20000000800 */
[C---:B-1----:R-:W-:Y:S01]  /*e8e0*/  F2FP.F16.F32.PACK_AB R82, R85.reuse, R84 ;  /* 0x000000545552723e */ /* 0x042fe200000000ff */
[----:B------:R-:W-:Y:S01]  /*e8f0*/  FADD.FTZ R7, R85, R0 ;  /* 0x0000000055077221 */ /* 0x000fe20000010000 */
[-C--:B------:R-:W-:Y:S01]  /*e900*/  FMUL.FTZ R63, R63, R76.reuse ;  /* 0x0000004c3f3f7220 */ /* 0x080fe20000410000 */
[-C--:B------:R-:W-:Y:S01]  /*e910*/  FMUL.FTZ R66, R66, R76.reuse ;  /* 0x0000004c42427220 */ /* 0x080fe20000410000 */
[-C--:B------:R-:W-:Y:S01]  /*e920*/  FMUL.FTZ R67, R67, R76.reuse ;  /* 0x0000004c43437220 */ /* 0x080fe20000410000 */
[----:B------:R0:W-:Y:S01]  /*e930*/  STSM.16.M88.4 [R2+0x2eb00], R80 ;  /* 0x02eb005002007844 */ /* 0x0001e20000000200 */
[-C--:B------:R-:W-:Y:S01]  /*e940*/  FMUL.FTZ R70, R70, R76.reuse ;  /* 0x0000004c46467220 */ /* 0x080fe20000410000 */
[----:B------:R-:W1:Y:S01]  /*e950*/  MUFU.EX2 R103, R103 ;  /* 0x0000006700677308 */ /* 0x000e620000000800 */
[----:B--2---:R-:W-:Y:S01]  /*e960*/  FADD.FTZ R0, R72, R7 ;  /* 0x0000000748007221 */ /* 0x004fe20000010000 */
[----:B------:R-:W-:Y:S01]  /*e970*/  FMUL.FTZ R71, R71, R76 ;  /* 0x0000004c47477220 */ /* 0x000fe20000410000 */
[----:B------:R-:W-:-:S05]  /*e980*/  IMAD.MOV.U32 R4, RZ, RZ, R74 ;  /* 0x000000ffff047224 */ /* 0x000fca00078e004a */
[----:B------:R-:W2:Y:S01]  /*e990*/  MUFU.EX2 R14, R95 ;  /* 0x0000005f000e7308 */ /* 0x000ea20000000800 */
[C---:B---3--:R-:W-:Y:S01]  /*e9a0*/  F2FP.F16.F32.PACK_AB R8, R73.reuse, R72 ;  /* 0x000000484908723e */ /* 0x048fe200000000ff */
[----:B------:R-:W-:-:S06]  /*e9b0*/  FADD.FTZ R0, R73, R0 ;  /* 0x0000000049007221 */ /* 0x000fcc0000010000 */
[----:B------:R-:W3:Y:S01]  /*e9c0*/  MUFU.EX2 R75, R75 ;  /* 0x0000004b004b7308 */ /* 0x000ee20000000800 */
[----:B-1----:R-:W-:Y:S01]  /*e9d0*/  F2FP.F16.F32.PACK_AB R10, R5, R103 ;  /* 0x00000067050a723e */ /* 0x002fe200000000ff */
[----:B------:R-:W-:-:S06]  /*e9e0*/  FADD.FTZ R0, R103, R0 ;  /* 0x0000000067007221 */ /* 0x000fcc0000010000 */
[----:B------:R-:W1:Y:S01]  /*e9f0*/  MUFU.EX2 R78, R78 ;  /* 0x0000004e004e7308 */ /* 0x000e620000000800 */
[----:B--2---:R-:W-:-:S07]  /*ea00*/  FADD.FTZ R3, R14, R3 ;  /* 0x000000030e037221 */ /* 0x004fce0000010000 */
[----:B------:R-:W2:Y:S01]  /*ea10*/  MUFU.EX2 R79, R79 ;  /* 0x0000004f004f7308 */ /* 0x000ea20000000800 */
[C---:B---3--:R-:W-:Y:S01]  /*ea20*/  F2FP.F16.F32.PACK_AB R9, R75.reuse, R14 ;  /* 0x0000000e4b09723e */ /* 0x048fe200000000ff */
[----:B------:R-:W-:-:S04]  /*ea30*/  FADD.FTZ R3, R75, R3 ;  /* 0x000000034b037221 */ /* 0x000fc80000010000 */
[----:B-1----:R-:W-:Y:S01]  /*ea40*/  FADD.FTZ R6, R78, R3 ;  /* 0x000000034e067221 */ /* 0x002fe20000010000 */
        /* <DEDUP_REMOVED lines=13> */
.L_x_9940:
[----:B------:R-:W-:Y:S06]  /*eb20*/  BAR.ARV 0x8, 0x1a0 ;  /* 0x0206800000007b1d */ /* 0x000fec0000002000 */
[----:B------:R-:W-:Y:S05]  /*eb30*/  @!P0 BRA `(.L_x_9950) ;  /* 0x0000000000048947 */ /* 0x000fea0003800000 */
[----:B------:R-:W-:Y:S01]  /*eb40*/  BPT.TRAP 0x1 ;  /* 0x000000040000795c */ /* 0x000fe20000300000 */
.L_x_9950:
[----:B------:R-:W-:Y:S01]  /*eb50*/  ULEA UR6, UR36, UR37, 0x3 ;  /* 0x0000002524067291 */ /* 0x000fe2000f8e183f */
[----:B------:R-:W-:-:S05]  /*eb60*/  IMAD.U32 R4, RZ, RZ, UR60 ;  /* 0x0000003cff047e24 */ /* 0x000fca000f8e00ff */
[----:B------:R-:W-:-:S04]  /*eb70*/  SHF.L.U32 R4, R4, 0x1f, RZ ;  /* 0x0000001f04047819 */ /* 0x000fc800000006ff */
[----:B------:R2:W3:Y:S01]  /*eb80*/  SYNCS.PHASECHK.TRANS64.TRYWAIT P2, [UR6+0x31c50], R4 ;  /* 0x031c5004ff0075a7 */ /* 0x0004e20008040146 */
[----:B------:R-:W-:Y:S05]  /*eb90*/  @!P0 BRA `(.L_x_9951) ;  /* 0x0000000000048947 */ /* 0x000fea0003800000 */
[----:B------:R-:W-:Y:S01]  /*eba0*/  BPT.TRAP 0x1 ;  /* 0x000000040000795c */ /* 0x000fe20000300000 */
.L_x_9951:
[----:B---3--:R-:W-:Y:S05]  /*ebb0*/  @P2 BRA `(.L_x_9952) ;  /* 0x0000000000082947 */ /* 0x008fea0003800000 */
[----:B------:R-:W3:Y:S02]  /*ebc0*/  SYNCS.PHASECHK.TRANS64.TRYWAIT P0, [UR6+0x31c50], R4 ;  /* 0x031c5004ff0075a7 */ /* 0x000ee40008000146 */
[----:B---3--:R-:W-:Y:S05]  /*ebd0*/  @!P0 BRA `(.L_x_9953) ;  /* 0x0000007000c48947 */ /* 0x008fea0003800000 */
.L_x_9952:
[----:B------:R-:W-:Y:S01]  /*ebe0*/  UIADD3 UR37, UR37, 0x200, URZ ;  /* 0x0000020025257890 */ /* 0x000fe2000fffe03f */
[----:B------:R-:W-:Y:S01]  /*ebf0*/  WARPGROUP.ARRIVE ;  /* 0x00000000000079c5 */ /* 0x000fe20000000000 */
[----:B------:R-:W-:Y:S01]  /*ec00*/  ULOP3.LUT UR61, UR61, 0x10000, URZ, 0xfc, !UPT ;  /* 0x000100003d3d7892 */ /* 0x000fe2000f8efc3f */
[----:B--23--:R-:W2:Y:S01]  /*ec10*/  SHFL.BFLY PT, R4, R3, 0x2, 0x1f ;  /* 0x0c401f0003047f89 */ /* 0x00cea200000e0000 */
[----:B------:R-:W-:Y:S01]  /*ec20*/  USHF.R.U32.HI UR37, URZ, 0x4, UR37 ;  /* 0x000000043f257899 */ /* 0x000fe20008011625 */
[----:B01----:R-:W-:Y:S01]  /*ec30*/  IMAD.MOV.U32 R9, RZ, RZ, RZ ;  /* 0x000000ffff097224 */ /* 0x003fe200078e00ff */
[----:B------:R-:W-:Y:S01]  /*ec40*/  UMOV UR9, 0xc0000010 ;  /* 0xc000001000097882 */ /* 0x000fe20000000000 */
[----:B------:R-:W-:Y:S01]  /*ec50*/  UMOV UR11, 0x80000020 ;  /* 0x80000020000b7882 */ /* 0x000fe20000000000 */
[----:B------:R-:W-:Y:S01]  /*ec60*/  ULOP3.LUT UR37, UR37, 0x3fff, URZ, 0xc0, !UPT ;  /* 0x00003fff25257892 */ /* 0x000fe2000f8ec03f */
[----:B------:R-:W0:Y:S01]  /*ec70*/  SHFL.BFLY PT, R5, R0, 0x2, 0x1f ;  /* 0x0c401f0000057f89 */ /* 0x000e2200000e0000 */
[----:B------:R-:W-:Y:S01]  /*ec80*/  UMOV UR8, UR61 ;  /* 0x0000003d00087c82 */ /* 0x000fe20008000000 */
[----:B------:R-:W-:Y:S01]  /*ec90*/  R2UR UR7, R152 ;  /* 0x00000000980772ca */ /* 0x000fe200000e0000 */
[----:B------:R-:W-:-:S04]  /*eca0*/  ULOP3.LUT UR5, UR37, 0x2400000, URZ, 0xfc, !UPT ;  /* 0x0240000025057892 */ /* 0x000fc8000f8efc3f */
[----:B------:R-:W-:Y:S02]  /*ecb0*/  UIMAD UR5, UR36, 0x6c0, UR5 ;  /* 0x000006c0240578a4 */ /* 0x000fe4000f8e0205 */
[----:B------:R-:W-:-:S04]  /*ecc0*/  UIADD3 UR36, UR36, 0x1, URZ ;  /* 0x0000000124247890 */ /* 0x000fc8000fffe03f */
[----:B------:R-:W-:Y:S01]  /*ecd0*/  UISETP.NE.AND UP0, UPT, UR36, 0x2, UPT ;  /* 0x000000022400788c */ /* 0x000fe2000bf05270 */
[----:B------:R-:W-:Y:S01]  /*ece0*/  UMOV UR10, UR5 ;  /* 0x00000005000a7c82 */ /* 0x000fe20008000000 */
[----:B------:R-:W-:Y:S01]  /*ecf0*/  UIADD3 UR7, UR7, 0x1, URZ ;  /* 0x0000000107077890 */ /* 0x000fe2000fffe03f */
[----:B------:R-:W-:Y:S01]  /*ed00*/  HGMMA.64x96x16.F32 R24, gdesc[UR8].tnspB, R24, gsb0 ;  /* 0x41600000081879f0 */ /* 0x000fe20008000818 */
[----:B------:R-:W-:Y:S01]  /*ed10*/  UIADD3 UR8, UR61, 0x180, URZ ;  /* 0x000001803d087890 */ /* 0x000fe2000fffe03f */
[----:B--2---:R-:W-:Y:S01]  /*ed20*/  FADD.FTZ R4, R4, R3 ;  /* 0x0000000304047221 */ /* 0x004fe20000010000 */
[----:B------:R-:W-:Y:S01]  /*ed30*/  UIADD3 UR10, UR5, 0x40, URZ ;  /* 0x00000040050a7890 */ /* 0x000fe2000fffe03f */
[----:B------:R-:W-:Y:S01]  /*ed40*/  IMAD.MOV.U32 R3, RZ, RZ, -0x800000 ;  /* 0xff800000ff037424 */ /* 0x000fe200078e00ff */
[----:B------:R-:W-:Y:S01]  /*ed50*/  UMOV UR9, 0xc0000010 ;  /* 0xc000001000097882 */ /* 0x000fe20000000000 */
[----:B------:R-:W-:Y:S01]  /*ed60*/  UMOV UR11, 0x80000020 ;  /* 0x80000020000b7882 */ /* 0x000fe20000000000 */
[----:B0-----:R-:W-:Y:S01]  /*ed70*/  FADD.FTZ R6, R5, R0 ;  /* 0x0000000005067221 */ /* 0x001fe20000010000 */
[----:B------:R-:W-:Y:S01]  /*ed80*/  IMAD.MOV.U32 R0, RZ, RZ, -0x800000 ;  /* 0xff800000ff007424 */ /* 0x000fe200078e00ff */
[----:B------:R-:W0:Y:S01]  /*ed90*/  SHFL.BFLY PT, R5, R4, 0x1, 0x1f ;  /* 0x0c201f0004057f89 */ /* 0x000e2200000e0000 */
[----:B------:R-:W-:Y:S01]  /*eda0*/  IMAD.U32 R152, RZ, RZ, UR7 ;  /* 0x00000007ff987e24 */ /* 0x000fe2000f8e00ff */
[----:B------:R-:W-:-:S02]  /*edb0*/  USEL UR36, UR36, URZ, UP0 ;  /* 0x0000003f24247287 */ /* 0x000fc40008000000 */
[----:B------:R-:W1:Y:S01]  /*edc0*/  SHFL.BFLY PT, R7, R6, 0x1, 0x1f ;  /* 0x0c201f0006077f89 */ /* 0x000e6200000e0000 */
[----:B0-----:R-:W-:Y:S01]  /*edd0*/  FADD.FTZ R11, R4, R5 ;  /* 0x00000005040b7221 */ /* 0x001fe20000010000 */
[----:B------:R-:W-:Y:S01]  /*ede0*/  MOV R4, UR6 ;  /* 0x0000000600047c02 */ /* 0x000fe20008000f00 */
[----:B------:R-:W-:Y:S02]  /*edf0*/  IMAD.MOV.U32 R5, RZ, RZ, RZ ;  /* 0x000000ffff057224 */ /* 0x000fe400078e00ff */
[----:B-1----:R-:W-:Y:S01]  /*ee00*/  FADD.FTZ R12, R6, R7 ;  /* 0x00000007060c7221 */ /* 0x002fe20000010000 */
[----:B------:R-:W-:Y:S01]  /*ee10*/  FSETP.NE.FTZ.AND P0, PT, R11, RZ, PT ;  /* 0x000000ff0b00720b */ /* 0x000fe20003f15000 */
[----:B------:R-:W-:Y:S02]  /*ee20*/  @!P1 VIADD R4, R4, 0x31c60 ;  /* 0x00031c6004049836 */ /* 0x000fe40000000000 */
[----:B------:R-:W-:Y:S01]  /*ee30*/  IMAD.U32 R7, RZ, RZ, UR4 ;  /* 0x00000004ff077e24 */ /* 0x000fe2000f8e00ff */
[----:B------:R-:W-:Y:S01]  /*ee40*/  FSETP.NE.FTZ.AND P2, PT, R12, RZ, PT ;  /* 0x000000ff0c00720b */ /* 0x000fe20003f55000 */
[----:B------:R-:W-:Y:S01]  /*ee50*/  IMAD.U32 R6, RZ, RZ, UR4 ;  /* 0x00000004ff067e24 */ /* 0x000fe2000f8e00ff */
[----:B------:R-:W-:Y:S01]  /*ee60*/  @!P1 PRMT R4, RZ, 0x654, R4 ;  /* 0x00000654ff049816 */ /* 0x000fe20000000004 */
[----:B------:R-:W-:-:S04]  /*ee70*/  USEL UR4, URZ, 0x1, UP0 ;  /* 0x000000013f047887 */ /* 0x000fc80008000000 */
[----:B------:R-:W-:Y:S02]  /*ee80*/  ULOP3.LUT UR60, UR60, UR4, URZ, 0x3c, !UPT ;  /* 0x000000043c3c7292 */ /* 0x000fe4000f8e3c3f */
[----:B------:R-:W0:Y:S01]  /*ee90*/  @P0 MUFU.LG2 R8, R11 ;  /* 0x0000000b00080308 */ /* 0x000e220000000c00 */
[----:B------:R-:W-:-:S03]  /*eea0*/  @P0 FMUL.FTZ R7, R7, 0.69314718246459960938 ;  /* 0x3f31721807070820 */ /* 0x000fc60000410000 */
[----:B------:R-:W-:-:S04]  /*eeb0*/  @P2 FMUL.FTZ R6, R6, 0.69314718246459960938 ;  /* 0x3f31721806062820 */ /* 0x000fc80000410000 */
[----:B------:R-:W1:Y:S08]  /*eec0*/  @P2 MUFU.LG2 R10, R12 ;  /* 0x0000000c000a2308 */ /* 0x000e700000000c00 */
[----:B------:R1:W2:Y:S01]  /*eed0*/  @P0 MUFU.RCP R5, R11 ;  /* 0x0000000b00050308 */ /* 0x0002a20000001000 */
        /* <DEDUP_REMOVED lines=108> */
.L_x_9923:
[----:B------:R-:W0:Y:S08]  /*f5a0*/  S2UR UR4, SR_CgaCtaId ;  /* 0x00000000000479c3 */ /* 0x000e300000008800 */
[----:B------:R-:W-:Y:S06]  /*f5b0*/  BAR.SYNC.DEFER_BLOCKING 0x5, 0x1a0 ;  /* 0x0146800000007b1d */ /* 0x000fec0000010000 */
[----:B------:R-:W-:Y:S01]  /*f5c0*/  UMOV UR37, 0x400 ;  /* 0x0000040000257882 */ /* 0x000fe20000000000 */
[----:B------:R-:W-:Y:S01]  /*f5d0*/  BSSY B0, `(.L_x_9954) ;  /* 0x00001a3000007945 */ /* 0x000fe20003800000 */
[----:B0-----:R-:W-:-:S09]  /*f5e0*/  ULEA UR37, UR4, UR37, 0x18 ;  /* 0x0000002504257291 */ /* 0x001fd2000f8ec03f */
[----:B------:R-:W0:Y:S02]  /*f5f0*/  LDS.128 R28, [UR37+0x31cd0] ;  /* 0x031cd025ff1c7984 */ /* 0x000e240008000c00 */
[----:B0-----:R-:W-:Y:S02]  /*f600*/  R2UR UR4, R29 ;  /* 0x000000001d0472ca */ /* 0x001fe400000e0000 */
[----:B------:R-:W-:-:S11]  /*f610*/  R2UR UR5, R30 ;  /* 0x000000001e0572ca */ /* 0x000fd600000e0000 */
[----:B------:R-:W-:Y:S01]  /*f620*/  IMAD.U32 R17, RZ, RZ, UR4 ;  /* 0x00000004ff117e24 */ /* 0x000fe2000f8e00ff */
[----:B------:R-:W-:Y:S06]  /*f630*/  BAR.ARV 0x4, 0x1a0 ;  /* 0x0106800000007b1d */ /* 0x000fec0000002000 */
[----:B------:R-:W-:Y:S05]  /*f640*/  @P0 BRA `(.L_x_9955) ;  /* 0x0000001000180947 */ /* 0x000fea0003800000 */
[----:B------:R-:W0:Y:S08]  /*f650*/  S2UR UR4, SR_SWINHI ;  /* 0x00000000000479c3 */ /* 0x000e300000002f00 */
[----:B------:R-:W-:Y:S01]  /*f660*/  BAR.SYNC.DEFER_BLOCKING 0x1, 0x180 ;  /* 0x0046000000007b1d */ /* 0x000fe20000010000 */
[----:B------:R-:W-:Y:S02]  /*f670*/  F2FP.F16.F32.PACK_AB R6, R6, R81 ;  /* 0x000000510606723e */ /* 0x000fe400000000ff */
[----:B------:R-:W-:-:S02]  /*f680*/  F2FP.F16.F32.PACK_AB R7, R7, R12 ;  /* 0x0000000c0707723e */ /* 0x000fc400000000ff */
[----:B------:R-:W-:Y:S01]  /*f690*/  R2UR UR11, R150 ;  /* 0x00000000960b72ca */ /* 0x000fe200000e0000 */
[----:B------:R-:W-:Y:S01]  /*f6a0*/  ULDC.64 UR8, c[0x0][0xbe0] ;  /* 0x0002f80000087ab9 */ /* 0x000fe20000000a00 */
[----:B------:R-:W-:Y:S01]  /*f6b0*/  R2UR UR10, R148 ;  /* 0x00000000940a72ca */ /* 0x000fe200000e0000 */
[----:B------:R-:W-:Y:S01]  /*f6c0*/  UISETP.NE.U32.AND UP0, UPT, UR8, URZ, UPT ;  /* 0x0000003f0800728c */ /* 0x000fe2000bf05070 */
[----:B------:R-:W-:Y:S01]  /*f6d0*/  F2FP.F16.F32.PACK_AB R24, R37, R24 ;  /* 0x000000182518723e */ /* 0x000fe200000000ff */
[----:B------:R-:W-:Y:S01]  /*f6e0*/  ULDC.64 UR12, c[0x0][0x208] ;  /* 0x00008200000c7ab9 */ /* 0x000fe20000000a00 */
[----:B------:R-:W-:Y:S01]  /*f6f0*/  F2FP.F16.F32.PACK_AB R27, R27, R42 ;  /* 0x0000002a1b1b723e */ /* 0x000fe200000000ff */
[----:B------:R-:W-:Y:S01]  /*f700*/  UISETP.NE.AND.EX UP0, UPT, UR9, URZ, UPT, UP0 ;  /* 0x0000003f0900728c */ /* 0x000fe2000bf05300 */
[----:B------:R-:W-:Y:S02]  /*f710*/  F2FP.F16.F32.PACK_AB R68, R41, R32 ;  /* 0x000000202944723e */ /* 0x000fe400000000ff */
[----:B------:R-:W-:-:S02]  /*f720*/  F2FP.F16.F32.PACK_AB R70, R49, R16 ;  /* 0x000000103146723e */ /* 0x000fc400000000ff */
[----:B------:R-:W-:-:S03]  /*f730*/  F2FP.F16.F32.PACK_AB R71, R71, R34 ;  /* 0x000000224747723e */ /* 0x000fc600000000ff */
[----:B------:R-:W-:Y:S02]  /*f740*/  USHF.L.U64.HI UR11, UR10, 0x2, UR11 ;  /* 0x000000020a0b7899 */ /* 0x000fe4000801020b */
[----:B------:R-:W-:Y:S01]  /*f750*/  USHF.L.U32 UR10, UR10, 0x2, URZ ;  /* 0x000000020a0a7899 */ /* 0x000fe2000800063f */
[----:B------:R-:W-:Y:S01]  /*f760*/  UMOV UR6, UR37 ;  /* 0x0000002500067c82 */ /* 0x000fe20008000000 */
[----:B0-----:R-:W-:Y:S01]  /*f770*/  UMOV UR7, UR4 ;  /* 0x0000000400077c82 */ /* 0x001fe20008000000 */
[----:B------:R-:W-:Y:S02]  /*f780*/  IMAD.U32 R18, RZ, RZ, UR6 ;  /* 0x00000006ff127e24 */ /* 0x000fe4000f8e00ff */
[----:B------:R-:W-:Y:S01]  /*f790*/  IMAD.U32 R19, RZ, RZ, UR7 ;  /* 0x00000007ff137e24 */ /* 0x000fe2000f8e00ff */
[----:B------:R-:W-:Y:S02]  /*f7a0*/  ULDC.64 UR6, c[0x0][0xbd8] ;  /* 0x0002f60000067ab9 */ /* 0x000fe40000000a00 */
[----:B------:R-:W-:Y:S01]  /*f7b0*/  UISETP.NE.U32.AND UP1, UPT, UR6, URZ, UPT ;  /* 0x0000003f0600728c */ /* 0x000fe2000bf25070 */
[----:B------:R-:W-:Y:S01]  /*f7c0*/  IMAD.WIDE R4, R155, 0x2, R18 ;  /* 0x000000029b047825 */ /* 0x000fe200078e0212 */
[----:B------:R-:W-:-:S02]  /*f7d0*/  UIADD3 UR4, UP2, UR10, UR6, URZ ;  /* 0x000000060a047290 */ /* 0x000fc4000ff5e03f */
[----:B------:R-:W-:Y:S01]  /*f7e0*/  UISETP.NE.AND.EX UP1, UPT, UR7, URZ, UPT, UP1 ;  /* 0x0000003f0700728c */ /* 0x000fe2000bf25310 */
[C---:B------:R-:W-:Y:S01]  /*f7f0*/  IADD3 R13, P0, R4.reuse, 0x6020, RZ ;  /* 0x00006020040d7810 */ /* 0x040fe20007f1e0ff */
[----:B------:R-:W-:Y:S01]  /*f800*/  @UP0 UIADD3 UR6, UP3, UR10, UR8, URZ ;  /* 0x000000080a060290 */ /* 0x000fe2000ff7e03f */
[C---:B------:R-:W-:Y:S01]  /*f810*/  IADD3 R9, P1, R4.reuse, 0x6000, RZ ;  /* 0x0000600004097810 */ /* 0x040fe20007f3e0ff */
[----:B------:R-:W-:Y:S01]  /*f820*/  UIADD3.X UR8, UR11, UR7, URZ, UP2, !UPT ;  /* 0x000000070b087290 */ /* 0x000fe200097fe43f */
[----:B------:R-:W-:Y:S01]  /*f830*/  LOP3.LUT R11, R4, 0x180, RZ, 0xc0, !PT ;  /* 0x00000180040b7812 */ /* 0x000fe200078ec0ff */
[----:B------:R-:W-:Y:S01]  /*f840*/  @UP0 UIADD3.X UR7, UR11, UR9, URZ, UP3, !UPT ;  /* 0x000000090b070290 */ /* 0x000fe20009ffe43f */
[----:B------:R-:W-:Y:S02]  /*f850*/  LOP3.LUT R8, R13, 0x180, RZ, 0xc0, !PT ;  /* 0x000001800d087812 */ /* 0x000fe400078ec0ff */
[----:B------:R-:W-:Y:S02]  /*f860*/  LOP3.LUT R10, R9, 0x180, RZ, 0xc0, !PT ;  /* 0x00000180090a7812 */ /* 0x000fe400078ec0ff */
[----:B------:R-:W-:-:S02]  /*f870*/  SHF.R.U64 R11, R11, 0x3, RZ ;  /* 0x000000030b0b7819 */ /* 0x000fc400000012ff */
[----:B------:R-:W-:Y:S02]  /*f880*/  SHF.R.U64 R8, R8, 0x3, RZ ;  /* 0x0000000308087819 */ /* 0x000fe400000012ff */
[----:B------:R-:W-:Y:S02]  /*f890*/  SHF.R.U64 R10, R10, 0x3, RZ ;  /* 0x000000030a0a7819 */ /* 0x000fe400000012ff */
[C---:B------:R-:W-:Y:S02]  /*f8a0*/  IADD3 R55, P2, R4.reuse, 0x3020, RZ ;  /* 0x0000302004377810 */ /* 0x040fe40007f5e0ff */
[C---:B------:R-:W-:Y:S02]  /*f8b0*/  IADD3 R51, P3, R4.reuse, 0x3000, RZ ;  /* 0x0000300004337810 */ /* 0x040fe40007f7e0ff */
[----:B------:R-:W-:Y:S02]  /*f8c0*/  IADD3 R29, P4, R4, 0x20, RZ ;  /* 0x00000020041d7810 */ /* 0x000fe40007f9e0ff */
[----:B------:R-:W-:Y:S01]  /*f8d0*/  LOP3.LUT R4, R11, R4, RZ, 0x3c, !PT ;  /* 0x000000040b047212 */ /* 0x000fe200078e3cff */
[--C-:B------:R-:W-:Y:S01]  /*f8e0*/  IMAD.X R11, RZ, RZ, R5.reuse, P1 ;  /* 0x000000ffff0b7224 */ /* 0x100fe200008e0605 */
[----:B------:R-:W-:Y:S01]  /*f8f0*/  LOP3.LUT R8, R8, R13, RZ, 0x3c, !PT ;  /* 0x0000000d08087212 */ /* 0x000fe200078e3cff */
[--C-:B------:R-:W-:Y:S01]  /*f900*/  IMAD.X R13, RZ, RZ, R5.reuse, P2 ;  /* 0x000000ffff0d7224 */ /* 0x100fe200010e0605 */
[----:B------:R-:W-:Y:S01]  /*f910*/  LOP3.LUT R10, R10, R9, RZ, 0x3c, !PT ;  /* 0x000000090a0a7212 */ /* 0x000fe200078e3cff */
[--C-:B------:R-:W-:Y:S01]  /*f920*/  IMAD.X R9, RZ, RZ, R5.reuse, P0 ;  /* 0x000000ffff097224 */ /* 0x100fe200000e0605 */
[-C--:B------:R-:W-:Y:S01]  /*f930*/  IADD3.X R21, RZ, R5.reuse, RZ, P4, !PT ;  /* 0x00000005ff157210 */ /* 0x080fe200027fe4ff */
[----:B------:R-:W-:Y:S01]  /*f940*/  IMAD.X R15, RZ, RZ, R5, P3 ;  /* 0x000000ffff0f7224 */ /* 0x000fe200018e0605 */
[----:B------:R-:W-:-:S02]  /*f950*/  MOV R50, R4 ;  /* 0x0000000400327202 */ /* 0x000fc40000000f00 */
[----:B------:R-:W-:Y:S02]  /*f960*/  F2FP.F16.F32.PACK_AB R4, R20, R83 ;  /* 0x000000531404723e */ /* 0x000fe400000000ff */
[----:B------:R-:W-:Y:S02]  /*f970*/  F2FP.F16.F32.PACK_AB R5, R14, R69 ;  /* 0x000000450e05723e */ /* 0x000fe400000000ff */
[----:B------:R-:W-:Y:S02]  /*f980*/  LOP3.LUT R14, R51, 0x180, RZ, 0xc0, !PT ;  /* 0x00000180330e7812 */ /* 0x000fe400078ec0ff */
[----:B------:R-:W-:Y:S01]  /*f990*/  LOP3.LUT R20, R29, 0x180, RZ, 0xc0, !PT ;  /* 0x000001801d147812 */ /* 0x000fe200078ec0ff */
[----:B------:R0:W-:Y:S01]  /*f9a0*/  STSM.16.M88.4 [R50], R4 ;  /* 0x0000000432007844 */ /* 0x0001e20000000200 */
[----:B------:R-:W-:Y:S02]  /*f9b0*/  LOP3.LUT R28, R55, 0x180, RZ, 0xc0, !PT ;  /* 0x00000180371c7812 */ /* 0x000fe400078ec0ff */
[----:B------:R-:W-:-:S02]  /*f9c0*/  SHF.R.U64 R14, R14, 0x3, RZ ;  /* 0x000000030e0e7819 */ /* 0x000fc400000012ff */
[----:B------:R-:W-:Y:S02]  /*f9d0*/  SHF.R.U64 R20, R20, 0x3, RZ ;  /* 0x0000000314147819 */ /* 0x000fe400000012ff */
[----:B------:R-:W-:Y:S02]  /*f9e0*/  SHF.R.U64 R28, R28, 0x3, RZ ;  /* 0x000000031c1c7819 */ /* 0x000fe400000012ff */
[----:B------:R-:W-:Y:S02]  /*f9f0*/  LOP3.LUT R14, R14, R51, RZ, 0x3c, !PT ;  /* 0x000000330e0e7212 */ /* 0x000fe400078e3cff */
[----:B------:R-:W-:Y:S02]  /*fa00*/  LOP3.LUT R20, R20, R29, RZ, 0x3c, !PT ;  /* 0x0000001d14147212 */ /* 0x000fe400078e3cff */
[----:B------:R-:W-:Y:S02]  /*fa10*/  LOP3.LUT R12, R28, R55, RZ, 0x3c, !PT ;  /* 0x000000371c0c7212 */ /* 0x000fe400078e3cff */
[----:B------:R-:W-:-:S02]  /*fa20*/  MOV R28, R8 ;  /* 0x00000008001c7202 */ /* 0x000fc40000000f00 */
[----:B------:R-:W-:Y:S02]  /*fa30*/  MOV R29, R10 ;  /* 0x0000000a001d7202 */ /* 0x000fe40000000f00 */
[----:B------:R-:W-:Y:S02]  /*fa40*/  MOV R30, R14 ;  /* 0x0000000e001e7202 */ /* 0x000fe40000000f00 */
[----:B------:R-:W-:Y:S02]  /*fa50*/  MOV R21, R20 ;  /* 0x0000001400157202 */ /* 0x000fe40000000f00 */
[----:B------:R-:W-:Y:S02]  /*fa60*/  F2FP.F16.F32.PACK_AB R8, R76, R75 ;  /* 0x0000004b4c08723e */ /* 0x000fe400000000ff */
[----:B------:R-:W-:Y:S02]  /*fa70*/  F2FP.F16.F32.PACK_AB R9, R64, R65 ;  /* 0x000000414009723e */ /* 0x000fe400000000ff */
[----:B------:R-:W-:-:S02]  /*fa80*/  F2FP.F16.F32.PACK_AB R10, R79, R74 ;  /* 0x0000004a4f0a723e */ /* 0x000fc400000000ff */
[----:B------:R-:W-:Y:S02]  /*fa90*/  F2FP.F16.F32.PACK_AB R11, R60, R61 ;  /* 0x0000003d3c0b723e */ /* 0x000fe400000000ff */
[----:B0-----:R-:W-:Y:S02]  /*faa0*/  F2FP.F16.F32.PACK_AB R4, R78, R73 ;  /* 0x000000494e04723e */ /* 0x001fe400000000ff */
[----:B------:R-:W-:Y:S01]  /*fab0*/  F2FP.F16.F32.PACK_AB R5, R56, R57 ;  /* 0x000000393805723e */ /* 0x000fe200000000ff */
[----:B------:R-:W-:Y:S01]  /*fac0*/  STSM.16.M88.4 [R21], R8 ;  /* 0x0000000815007844 */ /* 0x000fe20000000200 */
[----:B------:R-:W-:Y:S02]  /*fad0*/  F2FP.F16.F32.PACK_AB R6, R77, R72 ;  /* 0x000000484d06723e */ /* 0x000fe400000000ff */
[----:B------:R-:W-:Y:S02]  /*fae0*/  F2FP.F16.F32.PACK_AB R7, R52, R53 ;  /* 0x000000353407723e */ /* 0x000fe400000000ff */
[----:B------:R-:W-:-:S02]  /*faf0*/  MOV R20, R12 ;  /* 0x0000000c00147202 */ /* 0x000fc40000000f00 */
[----:B------:R-:W-:Y:S01]  /*fb00*/  F2FP.F16.F32.PACK_AB R14, R44, R25 ;  /* 0x000000192c0e723e */ /* 0x000fe200000000ff */
[----:B------:R0:W-:Y:S01]  /*fb10*/  STSM.16.M88.4 [R30], R4 ;  /* 0x000000041e007844 */ /* 0x0001e20000000200 */
[----:B------:R-:W-:Y:S02]  /*fb20*/  F2FP.F16.F32.PACK_AB R12, R45, R36 ;  /* 0x000000242d0c723e */ /* 0x000fe400000000ff */
[----:B------:R-:W-:Y:S02]  /*fb30*/  F2FP.F16.F32.PACK_AB R13, R47, R48 ;  /* 0x000000302f0d723e */ /* 0x000fe400000000ff */
[----:B------:R-:W-:Y:S02]  /*fb40*/  F2FP.F16.F32.PACK_AB R15, R43, R46 ;  /* 0x0000002e2b0f723e */ /* 0x000fe400000000ff */
[----:B------:R-:W-:Y:S02]  /*fb50*/  F2FP.F16.F32.PACK_AB R25, R26, R39 ;  /* 0x000000271a19723e */ /* 0x000fe400000000ff */
[----:B------:R-:W-:Y:S01]  /*fb60*/  F2FP.F16.F32.PACK_AB R26, R40, R33 ;  /* 0x00000021281a723e */ /* 0x000fe200000000ff */
[----:B------:R1:W-:Y:S01]  /*fb70*/  STSM.16.M88.4 [R20], R12 ;  /* 0x0000000c14007844 */ /* 0x0003e20000000200 */
[----:B------:R-:W-:-:S02]  /*fb80*/  F2FP.F16.F32.PACK_AB R69, R35, R38 ;  /* 0x000000262345723e */ /* 0x000fc400000000ff */
[----:B------:R-:W-:Y:S01]  /*fb90*/  PLOP3.LUT P0, PT, PT, PT, UP1, 0x80, 0x0 ;  /* 0x000000000000781c */ /* 0x000fe20003f0f018 */
[----:B------:R1:W-:Y:S01]  /*fba0*/  STSM.16.M88.4 [R29], R24 ;  /* 0x000000181d007844 */ /* 0x0003e20000000200 */
[----:B------:R-:W-:Y:S01]  /*fbb0*/  PLOP3.LUT P1, PT, PT, PT, UP0, 0x80, 0x0 ;  /* 0x000000000000781c */ /* 0x000fe20003f2f008 */
[----:B0-----:R-:W-:Y:S02]  /*fbc0*/  IMAD.U32 R4, RZ, RZ, UR4 ;  /* 0x00000004ff047e24 */ /* 0x001fe4000f8e00ff */
[----:B------:R1:W-:Y:S01]  /*fbd0*/  STSM.16.M88.4 [R28], R68 ;  /* 0x000000441c007844 */ /* 0x0003e20000000200 */
[----:B------:R-:W-:Y:S02]  /*fbe0*/  IMAD.U32 R6, RZ, RZ, UR6 ;  /* 0x00000006ff067e24 */ /* 0x000fe4000f8e00ff */
[----:B------:R-:W-:Y:S01]  /*fbf0*/  IMAD.U32 R5, RZ, RZ, UR8 ;  /* 0x00000008ff057e24 */ /* 0x000fe2000f8e00ff */
[----:B------:R-:W-:Y:S01]  /*fc00*/  BAR.SYNC.DEFER_BLOCKING 0x1, 0x180 ;  /* 0x0046000000007b1d */ /* 0x000fe20000010000 */
[----:B------:R-:W-:-:S05]  /*fc10*/  IMAD.U32 R7, RZ, RZ, UR7 ;  /* 0x00000007ff077e24 */ /* 0x000fca000f8e00ff */
[----:B------:R-:W2:Y:S04]  /*fc20*/  @P0 LDG.E R8, desc[UR12][R4.64] ;  /* 0x0000000c04080981 */ /* 0x000ea8000c1e1900 */
        /* <DEDUP_REMOVED lines=8> */
[----:B-1----:R-:W-:-:S14]  /*fcb0*/  @P1 BRA `(.L_x_9956) ;  /* 0x00000000001c1947 */ /* 0x002fdc0003800000 */
[----:B------:R-:W-:Y:S05]  /*fcc0*/  @!P0 BRA `(.L_x_9956) ;  /* 0x0000000000188947 */ /* 0x000fea0003800000 */
[----:B------:R-:W-:Y:S02]  /*fcd0*/  ULDC.64 UR6, c[0x0][0x208] ;  /* 0x0000820000067ab9 */ /* 0x000fe40000000a00 */
[----:B------:R-:W2:Y:S04]  /*fce0*/  LDG.E R7, desc[UR6][R4.64] ;  /* 0x0000000604077981 */ /* 0x000ea8000c1e1900 */
[----:B------:R-:W3:Y:S01]  /*fcf0*/  LDG.E R6, desc[UR6][R4.64+0x4] ;  /* 0x0000040604067981 */ /* 0x000ee2000c1e1900 */
[----:B--2---:R-:W-:Y:S02]  /*fd00*/  R2UR UR6, R7 ;  /* 0x00000000070672ca */ /* 0x004fe400000e0000 */
[----:B---3--:R-:W-:-:S13]  /*fd10*/  R2UR UR10, R6 ;  /* 0x00000000060a72ca */ /* 0x008fda00000e0000 */
[----:B------:R-:W-:-:S12]  /*fd20*/  UIADD3 UR10, -UR6, UR10, URZ ;  /* 0x0000000a060a7290 */ /* 0x000fd8000fffe13f */
.L_x_9956:
        /* <DEDUP_REMOVED lines=8> */
[----:B------:R-:W-:Y:S02]  /*fdb0*/  LOP3.LUT R4, R9, 0x180, RZ, 0xc0, !PT ;  /* 0x0000018009047812 */ /* 0x000fe400078ec0ff */
[----:B------:R-:W-:-:S02]  /*fdc0*/  IADD3 R33, P5, R18, 0x3000, RZ ;  /* 0x0000300012217810 */ /* 0x000fc40007fbe0ff */
[----:B------:R-:W-:Y:S01]  /*fdd0*/  SHF.R.U64 R4, R4, 0x3, RZ ;  /* 0x0000000304047819 */ /* 0x000fe200000012ff */
[----:B------:R-:W-:Y:S01]  /*fde0*/  USHF.R.S32.HI UR14, URZ, 0x1f, UR18 ;  /* 0x0000001f3f0e7899 */ /* 0x000fe20008011412 */
[----:B------:R-:W-:Y:S01]  /*fdf0*/  IADD3 R37, P3, R18, 0x6000, RZ ;  /* 0x0000600012257810 */ /* 0x000fe20007f7e0ff */
[----:B------:R-:W-:Y:S01]  /*fe00*/  USEL UR16, UR16, URZ, !UP1 ;  /* 0x0000003f10107287 */ /* 0x000fe2000c800000 */
[----:B------:R-:W-:Y:S01]  /*fe10*/  LOP3.LUT R4, R4, R9, RZ, 0x3c, !PT ;  /* 0x0000000904047212 */ /* 0x000fe200078e3cff */
[----:B------:R-:W-:Y:S01]  /*fe20*/  UIMAD UR11, UR14, UR12, URZ ;  /* 0x0000000c0e0b72a4 */ /* 0x000fe2000f8e023f */
[----:B------:R-:W-:Y:S01]  /*fe30*/  IADD3 R9, P4, R18, 0x4800, RZ ;  /* 0x0000480012097810 */ /* 0x000fe20007f9e0ff */
[----:B------:R-:W-:Y:S01]  /*fe40*/  UIMAD.WIDE.U32 UR8, UR18, UR12, UR6 ;  /* 0x0000000c120872a5 */ /* 0x000fe2000f8e0006 */
[----:B------:R-:W-:Y:S01]  /*fe50*/  IMAD.U32 R5, RZ, RZ, UR17 ;  /* 0x00000011ff057e24 */ /* 0x000fe2000f8e00ff */
[----:B------:R-:W-:Y:S01]  /*fe60*/  UIMAD UR11, UR18, UR13, UR11 ;  /* 0x0000000d120b72a4 */ /* 0x000fe2000f8e020b */
[----:B------:R-:W-:Y:S01]  /*fe70*/  LOP3.LUT R8, R9, 0x180, RZ, 0xc0, !PT ;  /* 0x0000018009087812 */ /* 0x000fe200078ec0ff */
[----:B------:R-:W-:Y:S01]  /*fe80*/  USEL UR15, UR15, URZ, !UP1 ;  /* 0x0000003f0f0f7287 */ /* 0x000fe2000c800000 */
[----:B------:R-:W-:Y:S01]  /*fe90*/  IMAD R10, R5, 0xc0, R144 ;  /* 0x000000c0050a7824 */ /* 0x000fe200078e0290 */
[----:B------:R-:W-:Y:S01]  /*fea0*/  ULDC.64 UR12, c[0x0][0xb78] ;  /* 0x0002de00000c7ab9 */ /* 0x000fe20000000a00 */
[----:B------:R-:W-:Y:S01]  /*feb0*/  UIADD3 UR9, UR9, UR11, URZ ;  /* 0x0000000b09097290 */ /* 0x000fe2000fffe03f */
[----:B------:R-:W-:Y:S01]  /*fec0*/  SHF.R.U64 R8, R8, 0x3, RZ ;  /* 0x0000000308087819 */ /* 0x000fe200000012ff */
[----:B------:R-:W-:Y:S01]  /*fed0*/  UIMAD UR6, UR16, UR12, URZ ;  /* 0x0000000c100672a4 */ /* 0x000fe2000f8e023f */
[----:B------:R-:W-:Y:S01]  /*fee0*/  SHF.R.S32.HI R5, RZ, 0x1f, R10 ;  /* 0x0000001fff057819 */ /* 0x000fe2000001140a */
[----:B------:R-:W-:Y:S01]  /*fef0*/  UIMAD.WIDE.U32 UR8, UR15, UR12, UR8 ;  /* 0x0000000c0f0872a5 */ /* 0x000fe2000f8e0008 */
[----:B------:R-:W-:Y:S01]  /*ff00*/  LOP3.LUT P0, RZ, R153, 0x3, RZ, 0xc0, !PT ;  /* 0x0000000399ff7812 */ /* 0x000fe2000780c0ff */
[----:B------:R-:W-:Y:S01]  /*ff10*/  UIMAD UR6, UR15, UR13, UR6 ;  /* 0x0000000d0f0672a4 */ /* 0x000fe2000f8e0206 */
[----:B------:R-:W-:-:S02]  /*ff20*/  LOP3.LUT R8, R8, R9, RZ, 0x3c, !PT ;  /* 0x0000000908087212 */ /* 0x000fc400078e3cff */
[----:B------:R-:W-:Y:S01]  /*ff30*/  ULDC.64 UR12, c[0x0][0xb40] ;  /* 0x0002d000000c7ab9 */ /* 0x000fe20000000a00 */
[----:B------:R-:W-:Y:S02]  /*ff40*/  IADD3 R6, P1, R10, UR8, RZ ;  /* 0x000000080a067c10 */ /* 0x000fe4000ff3e0ff */
[----:B------:R-:W-:Y:S01]  /*ff50*/  IMAD.U32 R12, RZ, RZ, UR6 ;  /* 0x00000006ff0c7e24 */ /* 0x000fe2000f8e00ff */
[----:B------:R-:W-:Y:S02]  /*ff60*/  LOP3.LUT R32, R33, 0x180, RZ, 0xc0, !PT ;  /* 0x0000018021207812 */ /* 0x000fe400078ec0ff */
[----:B------:R-:W-:Y:S02]  /*ff70*/  LEA R28, P2, R6, UR12, 0x2 ;  /* 0x0000000c061c7c11 */ /* 0x000fe4000f8410ff */
[----:B------:R-:W-:Y:S01]  /*ff80*/  IADD3.X R7, R5, UR9, R12, P1, !PT ;  /* 0x0000000905077c10 */ /* 0x000fe20008ffe40c */
[----:B------:R-:W-:Y:S01]  /*ff90*/  VIADD R5, R10, 0x8 ;  /* 0x000000080a057836 */ /* 0x000fe20000000000 */
[----:B------:R-:W-:Y:S01]  /*ffa0*/  LOP3.LUT R36, R37, 0x180, RZ, 0xc0, !PT ;  /* 0x0000018025247812 */ /* 0x000fe200078ec0ff */
[----:B------:R-:W-:Y:S01]  /*ffb0*/  ULDC.64 UR8, c[0x0][0xaa0] ;  /* 0x0002a80000087ab9 */ /* 0x000fe20000000a00 */
[----:B------:R-:W-:-:S02]  /*ffc0*/  LEA.HI.X R29, R6, UR13, R7, 0x2, P2 ;  /* 0x0000000d061d7c11 */ /* 0x000fc400090f1407 */
[----:B------:R-:W-:Y:S02]  /*ffd0*/  IADD3 R7, P2, R18, 0x7800, RZ ;  /* 0x0000780012077810 */ /* 0x000fe40007f5e0ff */
[----:B------:R-:W-:Y:S02]  /*ffe0*/  ISETP.GE.OR P1, PT, R10, UR10, P0 ;  /* 0x0000000a0a007c0c */ /* 0x000fe40008726670 */
[----:B------:R-:W-:Y:S01]  /*fff0*/  LOP3.LUT R9, R18, 0x180, RZ, 0xc0, !PT ;  /* 0x0000018012097812 */ /* 0x000fe200078ec0ff */
[--C-:B------:R-:W-:Y:S01]  /*10000*/  IMAD.X R13, RZ, RZ, R19.reuse, P2 ;  /* 0x000000ffff0d7224 */ /* 0x100fe200010e0613 */
[----:B------:R-:W-:Y:S01]  /*10010*/  ISETP.GE.OR P0, PT, R5, UR10, P0 ;  /* 0x0000000a05007c0c */ /* 0x000fe20008706670 */
[----:B------:R-:W-:Y:S01]  /*10020*/  IMAD.X R5, RZ, RZ, R19, P6 ;  /* 0x000000ffff057224 */ /* 0x000fe200030e0613 */
[----:B------:R-:W-:Y:S02]  /*10030*/  LOP3.LUT R6, R7, 0x180, RZ, 0xc0, !PT ;  /* 0x0000018007067812 */ /* 0x000fe400078ec0ff */
[----:B------:R-:W-:-:S02]  /*10040*/  SHF.R.U64 R32, R32, 0x3, RZ ;  /* 0x0000000320207819 */ /* 0x000fc400000012ff */
[----:B------:R-:W-:Y:S02]  /*10050*/  SHF.R.U64 R36, R36, 0x3, RZ ;  /* 0x0000000324247819 */ /* 0x000fe400000012ff */
[----:B------:R-:W-:Y:S01]  /*10060*/  SHF.R.U64 R9, R9, 0x3, RZ ;  /* 0x0000000309097819 */ /* 0x000fe200000012ff */
[----:B------:R-:W-:Y:S01]  /*10070*/  UIMAD UR6, UR7, UR8, URZ ;  /* 0x00000008070672a4 */ /* 0x000fe2000f8e023f */
[----:B------:R-:W-:Y:S01]  /*10080*/  SHF.R.U64 R6, R6, 0x3, RZ ;  /* 0x0000000306067819 */ /* 0x000fe200000012ff */
[----:B------:R-:W-:Y:S01]  /*10090*/  IMAD.U32 R41, RZ, RZ, UR8 ;  /* 0x00000008ff297e24 */ /* 0x000fe2000f8e00ff */
[----:B------:R-:W-:Y:S01]  /*100a0*/  LOP3.LUT R32, R32, R33, RZ, 0x3c, !PT ;  /* 0x0000002120207212 */ /* 0x000fe200078e3cff */
[----:B------:R-:W-:Y:S01]  /*100b0*/  IMAD.MOV.U32 R20, RZ, RZ, R22 ;  /* 0x000000ffff147224 */ /* 0x000fe200078e0016 */
[----:B------:R-:W-:Y:S01]  /*100c0*/  LOP3.LUT R36, R36, R37, RZ, 0x3c, !PT ;  /* 0x0000002524247212 */ /* 0x000fe200078e3cff */
[--C-:B------:R-:W-:Y:S01]  /*100d0*/  IMAD.X R37, RZ, RZ, R19.reuse, P3 ;  /* 0x000000ffff257224 */ /* 0x100fe200018e0613 */
[----:B------:R-:W-:Y:S01]  /*100e0*/  LOP3.LUT R18, R9, R18, RZ, 0x3c, !PT ;  /* 0x0000001209127212 */ /* 0x000fe200078e3cff */
[----:B------:R-:W-:Y:S01]  /*100f0*/  IMAD.X R9, RZ, RZ, R19, P4 ;  /* 0x000000ffff097224 */ /* 0x000fe200020e0613 */
[----:B------:R-:W-:Y:S01]  /*10100*/  IADD3.X R33, RZ, R19, RZ, P5, !PT ;  /* 0x00000013ff217210 */ /* 0x000fe20002ffe4ff */
[----:B------:R-:W-:Y:S01]  /*10110*/  @!P1 STG.E desc[UR20][R28.64], R0 ;  /* 0x000000001c009986 */ /* 0x000fe2000c101914 */
[----:B------:R-:W-:-:S02]  /*10120*/  LOP3.LUT R12, R6, R7, RZ, 0x3c, !PT ;  /* 0x00000007060c7212 */ /* 0x000fc400078e3cff */
[----:B------:R-:W-:Y:S01]  /*10130*/  SHF.R.S32.HI R21, RZ, 0x1f, R22 ;  /* 0x0000001fff157819 */ /* 0x000fe20000011416 */
[----:B------:R0:W-:Y:S01]  /*10140*/  @!P0 STG.E desc[UR20][R28.64+0x20], R3 ;  /* 0x000020031c008986 */ /* 0x0001e2000c101914 */
[----:B------:R-:W-:-:S03]  /*10150*/  UIMAD UR6, UR4, UR9, UR6 ;  /* 0x00000009040672a4 */ /* 0x000fc6000f8e0206 */
[----:B------:R1:W5:Y:S01]  /*10160*/  LD.E.128 R24, desc[UR20][R18.64] ;  /* 0x0000001412187980 */ /* 0x000362000c101d00 */
[----:B------:R-:W-:-:S03]  /*10170*/  ULDC.64 UR8, c[0x0][0xae0] ;  /* 0x0002b80000087ab9 */ /* 0x000fc60000000a00 */
[----:B------:R-:W5:Y:S04]  /*10180*/  LD.E.128 R4, desc[UR20][R4.64] ;  /* 0x0000001404047980 */ /* 0x000f68000c101d00 */
[----:B------:R-:W5:Y:S01]  /*10190*/  LD.E.128 R32, desc[UR20][R32.64] ;  /* 0x0000001420207980 */ /* 0x000f62000c101d00 */
[----:B-1----:R-:W-:-:S03]  /*101a0*/  IMAD.WIDE.U32 R18, R41, UR4, R20 ;  /* 0x0000000429127c25 */ /* 0x002fc6000f8e0014 */
[----:B------:R-:W5:Y:S04]  /*101b0*/  LD.E.128 R8, desc[UR20][R8.64] ;  /* 0x0000001408087980 */ /* 0x000f68000c101d00 */
[----:B------:R-:W5:Y:S04]  /*101c0*/  LD.E.128 R36, desc[UR20][R36.64] ;  /* 0x0000001424247980 */ /* 0x000f68000c101d00 */
[----:B------:R-:W5:Y:S01]  /*101d0*/  LD.E.128 R12, desc[UR20][R12.64] ;  /* 0x000000140c0c7980 */ /* 0x000f62000c101d00 */
[----:B------:R-:W-:Y:S01]  /*101e0*/  UIMAD UR4, UR14, UR8, URZ ;  /* 0x000000080e0472a4 */ /* 0x000fe2000f8e023f */
[----:B------:R-:W-:Y:S01]  /*101f0*/  VIADD R19, R19, UR6 ;  /* 0x0000000613137c36 */ /* 0x000fe20008000000 */
[----:B------:R-:W-:Y:S01]  /*10200*/  UIMAD UR10, UR17, -0xc0, UR10 ;  /* 0xffffff40110a78a4 */ /* 0x000fe2000f8e020a */
[----:B------:R-:W-:Y:S01]  /*10210*/  @!PT LDS RZ, [RZ] ;  /* 0x00000000fffff984 */ /* 0x000fe20000000800 */
[----:B------:R-:W-:Y:S01]  /*10220*/  @!PT LDS RZ, [RZ] ;  /* 0x00000000fffff984 */ /* 0x000fe20000000800 */
[----:B------:R-:W-:Y:S01]  /*10230*/  @!PT LDS RZ, [RZ] ;  /* 0x00000000fffff984 */ /* 0x000fe20000000800 */
[----:B------:R-:W-:Y:S01]  /*10240*/  @!PT LDS RZ, [RZ] ;  /* 0x00000000fffff984 */ /* 0x000fe20000000800 */
[----:B------:R1:W-:Y:S06]  /*10250*/  MEMBAR.ALL.CTA ;  /* 0x0000000000007992 */ /* 0x0003ec0000008000 */
[----:B-1----:R-:W1:Y:S01]  /*10260*/  FENCE.VIEW.ASYNC.S ;  /* 0x00000000000073c6 */ /* 0x002e620000000000 */
[----:B0-----:R-:W-:Y:S01]  /*10270*/  IMAD.U32 R3, RZ, RZ, UR8 ;  /* 0x00000008ff037e24 */ /* 0x001fe2000f8e00ff */
[----:B------:R-:W-:Y:S01]  /*10280*/  UIMAD UR6, UR18, UR9, UR4 ;  /* 0x00000009120672a4 */ /* 0x000fe2000f8e0204 */
[C---:B------:R-:W-:Y:S01]  /*10290*/  VIADD R0, R146.reuse, 0x60 ;  /* 0x0000006092007836 */ /* 0x040fe20000000000 */
[----:B------:R-:W-:Y:S01]  /*102a0*/  UIADD3 UR4, UR37, 0x31c20, URZ ;  /* 0x00031c2025047890 */ /* 0x000fe2000fffe03f */
[----:B------:R-:W-:Y:S01]  /*102b0*/  IMAD.WIDE.U32 R18, R3, UR18, R18 ;  /* 0x0000001203127c25 */ /* 0x000fe2000f8e0012 */
[----:B------:R-:W-:Y:S01]  /*102c0*/  ULDC.64 UR8, c[0x0][0xae8] ;  /* 0x0002ba0000087ab9 */ /* 0x000fe20000000a00 */
[----:B------:R-:W-:Y:S01]  /*102d0*/  ISETP.GE.AND P0, PT, R146, UR10, PT ;  /* 0x0000000a92007c0c */ /* 0x000fe2000bf06270 */
[----:B------:R-:W-:Y:S01]  /*102e0*/  UPRMT UR4, URZ, 0x654, UR4 ;  /* 0x000006543f047896 */ /* 0x000fe20008000004 */
[----:B------:R-:W-:Y:S01]  /*102f0*/  VIADD R19, R19, UR6 ;  /* 0x0000000613137c36 */ /* 0x000fe20008000000 */
[----:B------:R-:W-:-:S02]  /*10300*/  UIMAD UR6, UR16, UR8, URZ ;  /* 0x00000008100672a4 */ /* 0x000fc4000f8e023f */
[----:B------:R-:W-:Y:S01]  /*10310*/  MOV R29, UR8 ;  /* 0x00000008001d7c02 */ /* 0x000fe20008000f00 */
[----:B------:R-:W-:Y:S01]  /*10320*/  IMAD.U32 R21, RZ, RZ, UR17 ;  /* 0x00000011ff157e24 */ /* 0x000fe2000f8e00ff */
[----:B------:R-:W-:Y:S01]  /*10330*/  SHF.R.S32.HI R147, RZ, 0x1f, R146 ;  /* 0x0000001fff937819 */ /* 0x000fe20000011492 */
[----:B------:R-:W-:Y:S01]  /*10340*/  UIMAD UR6, UR15, UR9, UR6 ;  /* 0x000000090f0672a4 */ /* 0x000fe2000f8e0206 */
[----:B------:R-:W-:Y:S01]  /*10350*/  BSSY B1, `(.L_x_9957) ;  /* 0x000001b000017945 */ /* 0x000fe20003800000 */
[----:B------:R-:W-:Y:S01]  /*10360*/  IMAD.WIDE.U32 R28, R29, UR15, R18 ;  /* 0x0000000f1d1c7c25 */ /* 0x000fe2000f8e0012 */
[----:B------:R-:W-:-:S03]  /*10370*/  ISETP.GE.AND P3, PT, R0, UR10, PT ;  /* 0x0000000a00007c0c */ /* 0x000fc6000bf66270 */
[----:B------:R-:W-:Y:S02]  /*10380*/  VIADD R43, R29, UR6 ;  /* 0x000000061d2b7c36 */ /* 0x000fe40008000000 */
[----:B------:R-:W-:Y:S01]  /*10390*/  IMAD.WIDE R20, R21, 0xc0, R146 ;  /* 0x000000c015147825 */ /* 0x000fe200078e0292 */
[----:B-1----:R-:W-:Y:S01]  /*103a0*/  SYNCS.ARRIVE.TRANS64.RED.A1T0 RZ, [UR4], RZ ;  /* 0x000000ffffff79a7 */ /* 0x002fe20008100404 */
        /* <DEDUP_REMOVED lines=21> */
.L_x_9958:
[----:B------:R-:W-:Y:S05]  /*10500*/  BSYNC B1 ;  /* 0x0000000000017941 */ /* 0x000fea0003800000 */
.L_x_9957:
        /* <DEDUP_REMOVED lines=20> */
[----:B-----5:R2:W-:Y:S04]  /*10650*/  @!P1 STG.E.128 desc[UR8][R20.64], R4 ;  /* 0x0000000414009986 */ /* 0x0205e8000c101d08 */
[----:B------:R2:W-:Y:S06]  /*10660*/  @!P2 STG.E.128 desc[UR8][R20.64+0x40], R8 ;  /* 0x000040081400a986 */ /* 0x0005ec000c101d08 */
[----:B------:R-:W-:Y:S05]  /*10670*/  @P0 BRA `(.L_x_9959) ;  /* 0x0000000800600947 */ /* 0x000fea0003800000 */
[----:B------:R-:W-:Y:S02]  /*10680*/  ULDC.64 UR6, c[0x0][0x208] ;  /* 0x0000820000067ab9 */ /* 0x000fe40000000a00 */
[----:B------:R3:W-:Y:S01]  /*10690*/  STG.E.128 desc[UR6][R20.64+0x80], R12 ;  /* 0x0000800c14007986 */ /* 0x0007e2000c101d06 */
[----:B------:R-:W-:Y:S05]  /*106a0*/  BRA `(.L_x_9959) ;  /* 0x0000000800547947 */ /* 0x000fea0003800000 */
.L_x_9955:
        /* <DEDUP_REMOVED lines=35> */
.L_x_9960:
        /* <DEDUP_REMOVED lines=13> */
[----:B0-----:R-:W-:-:S05]  /*109b0*/  IMAD R0, R0, 0xc0, R4 ;  /* 0x000000c000007824 */ /* 0x001fca00078e0204 */
[----:B------:R-:W-:-:S04]  /*109c0*/  IADD3 R0, R0, -0x80, RZ ;  /* 0xffffff8000007810 */ /* 0x000fc80007ffe0ff */
        /* <DEDUP_REMOVED lines=23> */
.L_x_9962:
[----:B------:R-:W-:Y:S05]  /*10b40*/  BSYNC B1 ;  /* 0x0000000000017941 */ /* 0x000fea0003800000 */
.L_x_9961:
[----:B------:R-:W-:Y:S01]  /*10b50*/  R2UR UR11, R151 ;  /* 0x00000000970b72ca */ /* 0x000fe200000e0000 */
[----:B------:R-:W-:Y:S01]  /*10b60*/  ULDC.64 UR6, c[0x0][0xaa0] ;  /* 0x0002a80000067ab9 */ /* 0x000fe20000000a00 */
[----:B------:R-:W-:Y:S01]  /*10b70*/  R2UR UR14, R149 ;  /* 0x00000000950e72ca */ /* 0x000fe200000e0000 */
[----:B------:R-:W-:Y:S01]  /*10b80*/  IMAD.MOV.U32 R4, RZ, RZ, R22 ;  /* 0x000000ffff047224 */ /* 0x000fe200078e0016 */
[----:B------:R-:W-:Y:S01]  /*10b90*/  ULDC.64 UR12, c[0x0][0xae0] ;  /* 0x0002b800000c7ab9 */ /* 0x000fe20000000a00 */
[----:B0-----:R-:W-:Y:S01]  /*10ba0*/  IMAD.MOV.U32 R5, RZ, RZ, R9 ;  /* 0x000000ffff057224 */ /* 0x001fe200078e0009 */
[----:B------:R-:W-:Y:S01]  /*10bb0*/  SHF.R.S32.HI R9, RZ, 0x1f, R146 ;  /* 0x0000001fff097819 */ /* 0x000fe20000011492 */
[----:B------:R-:W-:Y:S01]  /*10bc0*/  IMAD R0, R8, UR6, RZ ;  /* 0x0000000608007c24 */ /* 0x000fe2000f8e02ff */
[----:B------:R-:W-:Y:S01]  /*10bd0*/  BSSY B1, `(.L_x_9963) ;  /* 0x000002b000017945 */ /* 0x000fe20003800000 */
[----:B------:R-:W-:Y:S01]  /*10be0*/  IMAD.WIDE.U32 R4, R3, UR6, R4 ;  /* 0x0000000603047c25 */ /* 0x000fe2000f8e0004 */
[----:B------:R-:W-:-:S03]  /*10bf0*/  UIMAD UR6, UR8, UR12, URZ ;  /* 0x0000000c080672a4 */ /* 0x000fc6000f8e023f */
[----:B------:R-:W-:Y:S01]  /*10c00*/  IMAD R3, R3, UR7, R0 ;  /* 0x0000000703037c24 */ /* 0x000fe2000f8e0200 */
[----:B------:R-:W-:Y:S01]  /*10c10*/  UIMAD UR7, UR11, -0xc0, UR4 ;  /* 0xffffff400b0778a4 */ /* 0x000fe2000f8e0204 */
[C---:B------:R-:W-:Y:S01]  /*10c20*/  IADD3 R0, R146.reuse, 0x60, RZ ;  /* 0x0000006092007810 */ /* 0x040fe20007ffe0ff */
[----:B------:R-:W-:Y:S01]  /*10c30*/  UIMAD UR6, UR14, UR13, UR6 ;  /* 0x0000000d0e0672a4 */ /* 0x000fe2000f8e0206 */
[----:B------:R-:W-:Y:S02]  /*10c40*/  IMAD.IADD R5, R5, 0x1, R3 ;  /* 0x0000000105057824 */ /* 0x000fe400078e0203 */
[----:B------:R-:W-:Y:S01]  /*10c50*/  IMAD.U32 R3, RZ, RZ, UR12 ;  /* 0x0000000cff037e24 */ /* 0x000fe2000f8e00ff */
[----:B------:R-:W-:Y:S01]  /*10c60*/  ULDC.64 UR12, c[0x0][0xae8] ;  /* 0x0002ba00000c7ab9 */ /* 0x000fe20000000a00 */
[----:B------:R-:W-:Y:S01]  /*10c70*/  ISETP.GE.AND P0, PT, R146, UR7, PT ;  /* 0x0000000792007c0c */ /* 0x000fe2000bf06270 */
[----:B------:R-:W-:Y:S01]  /*10c80*/  UIMAD UR4, UR10, UR12, URZ ;  /* 0x0000000c0a0472a4 */ /* 0x000fe2000f8e023f */
[----:B------:R-:W-:Y:S01]  /*10c90*/  IMAD.WIDE.U32 R4, R3, UR14, R4 ;  /* 0x0000000e03047c25 */ /* 0x000fe2000f8e0004 */
[----:B------:R-:W-:-:S02]  /*10ca0*/  ISETP.GE.AND P1, PT, R0, UR7, PT ;  /* 0x0000000700007c0c */ /* 0x000fc4000bf26270 */
[----:B------:R-:W-:Y:S01]  /*10cb0*/  UIMAD UR4, UR9, UR13, UR4 ;  /* 0x0000000d090472a4 */ /* 0x000fe2000f8e0204 */
[----:B------:R-:W-:Y:S02]  /*10cc0*/  VIADD R5, R5, UR6 ;  /* 0x0000000605057c36 */ /* 0x000fe40008000000 */
[----:B------:R-:W-:Y:S02]  /*10cd0*/  IMAD.U32 R7, RZ, RZ, UR12 ;  /* 0x0000000cff077e24 */ /* 0x000fe4000f8e00ff */
[----:B------:R-:W-:Y:S02]  /*10ce0*/  IMAD.U32 R3, RZ, RZ, UR11 ;  /* 0x0000000bff037e24 */ /* 0x000fe4000f8e00ff */
[----:B------:R-:W-:-:S04]  /*10cf0*/  IMAD.WIDE.U32 R6, R7, UR9, R4 ;  /* 0x0000000907067c25 */ /* 0x000fc8000f8e0004 */
[----:B------:R-:W-:Y:S02]  /*10d00*/  IMAD.MOV.U32 R8, RZ, RZ, R146 ;  /* 0x000000ffff087224 */ /* 0x000fe400078e0092 */
        /* <DEDUP_REMOVED lines=16> */
[----:B------:R-:W-:Y:S02]  /*10e10*/  ULDC.64 UR8, c[0x0][0xa80] ;  /* 0x0002a00000087ab9 */ /* 0x000fe40000000a00 */
[----:B------:R-:W-:Y:S02]  /*10e20*/  LEA R12, P0, R4, UR8, 0x1 ;  /* 0x00000008040c7c11 */ /* 0x000fe4000f8008ff */
[----:B------:R-:W-:-:S04]  /*10e30*/  IADD3 R3, R5, R3, RZ ;  /* 0x0000000305037210 */ /* 0x000fc80007ffe0ff */
[----:B------:R-:W-:-:S05]  /*10e40*/  LEA.HI.X R13, R4, UR9, R3, 0x1, P0 ;  /* 0x00000009040d7c11 */ /* 0x000fca00080f0c03 */
[----:B------:R0:W-:Y:S04]  /*10e50*/  @!P2 STG.E.128 desc[UR10][R12.64], RZ ;  /* 0x000000ff0c00a986 */ /* 0x0001e8000c101d0a */
[----:B------:R0:W-:Y:S04]  /*10e60*/  @!P3 STG.E.128 desc[UR10][R12.64+0x40], RZ ;  /* 0x000040ff0c00b986 */ /* 0x0001e8000c101d0a */
[----:B------:R0:W-:Y:S02]  /*10e70*/  @!P4 STG.E.128 desc[UR10][R12.64+0x80], RZ ;  /* 0x000080ff0c00c986 */ /* 0x0001e4000c101d0a */
.L_x_9964:
[----:B------:R-:W-:Y:S05]  /*10e80*/  BSYNC B1 ;  /* 0x0000000000017941 */ /* 0x000fea0003800000 */
.L_x_9963:
        /* <DEDUP_REMOVED lines=23> */
.L_x_9959:
[----:B------:R-:W-:Y:S05]  /*11000*/  BSYNC B0 ;  /* 0x0000000000007941 */ /* 0x000fea0003800000 */
.L_x_9954:
[----:B------:R-:W-:Y:S02]  /*11010*/  ULDC UR4, c[0x0][0xc14] ;  /* 0x0003050000047ab9 */ /* 0x000fe40000000800 */
[----:B------:R-:W-:-:S13]  /*11020*/  ISETP.GE.AND P0, PT, R31, UR4, PT ;  /* 0x000000041f007c0c */ /* 0x000fda000bf06270 */
[----:B------:R-:W-:Y:S05]  /*11030*/  @!P0 BRA `(.L_x_9965) ;  /* 0xfffffefc00b08947 */ /* 0x000fea000383ffff */
[----:B------:R-:W-:Y:S05]  /*11040*/  EXIT ;  /* 0x000000000000794d */ /* 0x000fea0003800000 */
.L_x_9918:
        /* <DEDUP_REMOVED lines=23> */
[----:B------:R-:W-:Y:S01]  /*111c0*/  LOP3.LUT R5, R5, 0xfffffffe, RZ, 0xc0, !PT ;  /* 0xfffffffe05057812 */ /* 0x000fe200078ec0ff */
[----:B------:R-:W-:-:S08]  /*111d0*/  IMAD.MOV.U32 R19, RZ, RZ, RZ ;  /* 0x000000ffff137224 */ /* 0x000fd000078e00ff */
        /* <DEDUP_REMOVED lines=37> */
.L_x_9970:
[----:B------:R-:W-:Y:S02]  /*11430*/  VIADD R0, R19, 0x1f ;  /* 0x0000001f13007836 */ /* 0x000fe40000000000 */
[----:B------:R-:W-:-:S03]  /*11440*/  IMAD.U32 R19, RZ, RZ, UR7 ;  /* 0x00000007ff137e24 */ /* 0x000fc6000f8e00ff */
[----:B------:R-:W-:-:S13]  /*11450*/  ISETP.GE.AND P0, PT, R0, UR5, PT ;  /* 0x0000000500007c0c */ /* 0x000fda000bf06270 */
[----:B------:R-:W-:Y:S05]  /*11460*/  @P0 BRA `(.L_x_9967) ;  /* 0x0000000400d40947 */ /* 0x000fea0003800000 */
[----:B------:R-:W-:Y:S01]  /*11470*/  MOV R19, R0 ;  /* 0x0000000000137202 */ /* 0x000fe20000000f00 */
[----:B------:R-:W-:Y:S01]  /*11480*/  BSSY B0, `(.L_x_9968) ;  /* 0x000000a000007945 */ /* 0x000fe20003800000 */
[C---:B------:R-:W-:Y:S01]  /*11490*/  ISETP.NE.AND P1, PT, R26.reuse, 0x1f, PT ;  /* 0x0000001f1a00780c */ /* 0x040fe20003f25270 */
[----:B------:R-:W-:Y:S02]  /*114a0*/  IMAD.MOV.U32 R0, RZ, RZ, RZ ;  /* 0x000000ffff007224 */ /* 0x000fe400078e00ff */
[----:B------:R-:W-:-:S05]  /*114b0*/  IMAD.IADD R7, R26, 0x1, R19 ;  /* 0x000000011a077824 */ /* 0x000fca00078e0213 */
[----:B------:R-:W-:-:S13]  /*114c0*/  ISETP.GE.OR P0, PT, R7, UR5, !P1 ;  /* 0x0000000507007c0c */ /* 0x000fda000cf06670 */
[----:B------:R-:W-:Y:S05]  /*114d0*/  @P0 BRA `(.L_x_9969) ;  /* 0x0000000000100947 */ /* 0x000fea0003800000 */
[----:B------:R-:W0:Y:S01]  /*114e0*/  LDC.64 R2, c[0x0][0xc58] ;  /* 0x00031600ff027b82 */ /* 0x000e220000000a00 */
[----:B------:R-:W-:Y:S01]  /*114f0*/  ULDC.64 UR8, c[0x0][0x208] ;  /* 0x0000820000087ab9 */ /* 0x000fe20000000a00 */
[----:B0-----:R-:W-:-:S05]  /*11500*/  IMAD.WIDE R2, R7, 0x4, R2 ;  /* 0x0000000407027825 */ /* 0x001fca00078e0202 */
[----:B------:R0:W5:Y:S02]  /*11510*/  LDG.E R0, desc[UR8][R2.64] ;  /* 0x0000000802007981 */ /* 0x000164000c1e1900 */
.L_x_9969:
[----:B------:R-:W-:Y:S05]  /*11520*/  BSYNC B0 ;  /* 0x0000000000007941 */ /* 0x000fea0003800000 */
.L_x_9968:
        /* <DEDUP_REMOVED lines=25> */
.L_x_9966:
        /* <DEDUP_REMOVED lines=21> */
.L_x_9971:
[----:B---3--:R-:W-:Y:S01]  /*11810*/  IMAD R16, R16, UR4, R9 ;  /* 0x0000000410107c24 */ /* 0x008fe2000f8e0209 */
[----:B------:R-:W-:Y:S01]  /*11820*/  IABS R2, R4 ;  /* 0x0000000400027213 */ /* 0x000fe20000000000 */
[----:B-12---:R-:W-:-:S03]  /*11830*/  IMAD.MOV R11, RZ, RZ, -R3 ;  /* 0x000000ffff0b7224 */ /* 0x006fc600078e0a03 */
[----:B------:R-:W-:Y:S01]  /*11840*/  IADD3 R9, -R16, UR6, RZ ;  /* 0x0000000610097c10 */ /* 0x000fe2000fffe1ff */
[----:B------:R-:W-:Y:S02]  /*11850*/  IMAD.MOV R10, RZ, RZ, -R2 ;  /* 0x000000ffff0a7224 */ /* 0x000fe400078e0a02 */
        /* <DEDUP_REMOVED lines=25> */
[----:B0-----:R-:W-:Y:S02]  /*119f0*/  IABS R12, R7 ;  /* 0x00000007000c7213 */ /* 0x001fe40000000000 */
        /* <DEDUP_REMOVED lines=28> */
.L_x_9967:
[----:B------:R-:W-:Y:S02]  /*11bc0*/  IMAD.MOV.U32 R17, RZ, RZ, RZ ;  /* 0x000000ffff117224 */ /* 0x000fe400078e00ff */
[----:B------:R-:W-:Y:S02]  /*11bd0*/  IMAD.U32 R16, RZ, RZ, UR6 ;  /* 0x00000006ff107e24 */ /* 0x000fe4000f8e00ff */
[----:B------:R-:W-:-:S07]  /*11be0*/  IMAD.MOV.U32 R18, RZ, RZ, RZ ;  /* 0x000000ffff127224 */ /* 0x000fce00078e00ff */
.L_x_9972:
[----:B------:R-:W-:Y:S01]  /*11bf0*/  ISETP.NE.AND P0, PT, R26, RZ, PT ;  /* 0x000000ff1a00720c */ /* 0x000fe20003f05270 */
[----:B------:R0:W-:Y:S01]  /*11c00*/  STL [R1+0x4], RZ ;  /* 0x000004ff01007387 */ /* 0x0001e20000100800 */
[----:B------:R-:W-:Y:S01]  /*11c10*/  IMAD.MOV.U32 R24, RZ, RZ, 0x1 ;  /* 0x00000001ff187424 */ /* 0x000fe200078e00ff */
[----:B------:R-:W-:-:S10]  /*11c20*/  MOV R22, RZ ;  /* 0x000000ff00167202 */ /* 0x000fd40000000f00 */
        /* <DEDUP_REMOVED lines=12> */
.L_x_10040:
[----:B--2---:R-:W2:Y:S01]  /*11cf0*/  LDC.64 R2, c[0x0][0xc60] ;  /* 0x00031800ff027b82 */ /* 0x004ea20000000a00 */
[----:B------:R-:W-:Y:S01]  /*11d00*/  ULDC.64 UR4, c[0x0][0x208] ;  /* 0x0000820000047ab9 */ /* 0x000fe20000000a00 */
[----:B--2---:R-:W-:-:S05]  /*11d10*/  IMAD.WIDE R2, R19, 0x4, R2 ;  /* 0x0000000413027825 */ /* 0x004fca00078e0202 */
[----:B------:R-:W2:Y:S01]  /*11d20*/  LDG.E R27, desc[UR4][R2.64] ;  /* 0x00000004021b7981 */ /* 0x000ea2000c1e1900 */
[----:B------:R-:W-:Y:S05]  /*11d30*/  YIELD ;  /* 0x0000000000007946 */ /* 0x000fea0003800000 */
[----:B------:R-:W-:Y:S01]  /*11d40*/  ULDC.64 UR4, c[0x0][0xa28] ;  /* 0x00028a0000047ab9 */ /* 0x000fe20000000a00 */
[----:B0-----:R-:W-:Y:S01]  /*11d50*/  IMAD.MOV.U32 R0, RZ, RZ, RZ ;  /* 0x000000ffff007224 */ /* 0x001fe200078e00ff */
[----:B------:R-:W-:Y:S01]  /*11d60*/  ISETP.NE.U32.AND P0, PT, RZ, UR4, PT ;  /* 0x00000004ff007c0c */ /* 0x000fe2000bf05070 */
[----:B------:R-:W-:Y:S01]  /*11d70*/  ULDC.64 UR8, c[0x0][0x208] ;  /* 0x0000820000087ab9 */ /* 0x000fe20000000a00 */
[----:B------:R-:W-:Y:S01]  /*11d80*/  IMAD.MOV.U32 R8, RZ, RZ, RZ ;  /* 0x000000ffff087224 */ /* 0x000fe200078e00ff */
[----:B------:R-:W-:Y:S01]  /*11d90*/  ULDC.64 UR6, c[0x0][0xa08] ;  /* 0x0002820000067ab9 */ /* 0x000fe20000000a00 */
[----:B------:R-:W-:-:S02]  /*11da0*/  ISETP.NE.AND.EX P0, PT, RZ, UR5, PT, P0 ;  /* 0x00000005ff007c0c */ /* 0x000fc4000bf05300 */
[----:B--2---:R-:W-:-:S11]  /*11db0*/  SHF.R.S32.HI R4, RZ, 0x1f, R27 ;  /* 0x0000001fff047819 */ /* 0x004fd6000001141b */
[----:B------:R-:W-:-:S04]  /*11dc0*/  @P0 LEA R2, P1, R27, UR4, 0x2 ;  /* 0x000000041b020c11 */ /* 0x000fc8000f8210ff */
[C-C-:B------:R-:W-:Y:S01]  /*11dd0*/  @P0 LEA.HI.X R3, R27.reuse, UR5, R4.reuse, 0x2, P1 ;  /* 0x000000051b030c11 */ /* 0x140fe200088f1404 */
[----:B------:R-:W-:Y:S02]  /*11de0*/  ULDC.64 UR4, c[0x0][0xa18] ;  /* 0x0002860000047ab9 */ /* 0x000fe40000000a00 */
[----:B------:R-:W-:Y:S01]  /*11df0*/  ISETP.NE.U32.AND P1, PT, RZ, UR4, PT ;  /* 0x00000004ff007c0c */ /* 0x000fe2000bf25070 */
[C---:B------:R-:W-:Y:S01]  /*11e00*/  IMAD.SHL.U32 R29, R27.reuse, 0x4, RZ ;  /* 0x000000041b1d7824 */ /* 0x040fe200078e00ff */
[----:B------:R0:W5:Y:S01]  /*11e10*/  @P0 LDG.E R0, desc[UR8][R2.64] ;  /* 0x0000000802000981 */ /* 0x000162000c1e1900 */
[----:B------:R-:W-:Y:S02]  /*11e20*/  SHF.L.U64.HI R10, R27, 0x2, R4 ;  /* 0x000000021b0a7819 */ /* 0x000fe40000010204 */
[----:B------:R-:W-:-:S03]  /*11e30*/  ISETP.NE.AND.EX P1, PT, RZ, UR5, PT, P1 ;  /* 0x00000005ff007c0c */ /* 0x000fc6000bf25310 */
[----:B------:R-:W-:Y:S10]  /*11e40*/  STL [R1], R10 ;  /* 0x0000000a01007387 */ /* 0x000ff40000100800 */
        /* <DEDUP_REMOVED lines=9> */
[----:B------:R-:W-:-:S05]  /*11ee0*/  IADD3.X R5, R10, UR7, RZ, P0, !PT ;  /* 0x000000070a057c10 */ /* 0x000fca00087fe4ff */
[----:B------:R-:W2:Y:S01]  /*11ef0*/  @P2 LDG.E R8, desc[UR8][R2.64] ;  /* 0x0000000802082981 */ /* 0x000ea2000c1e1900 */
[----:B------:R-:W-:-:S04]  /*11f00*/  ISETP.NE.U32.AND P0, PT, RZ, UR6, PT ;  /* 0x00000006ff007c0c */ /* 0x000fc8000bf05070 */
[----:B------:R-:W-:Y:S01]  /*11f10*/  ISETP.NE.AND.EX P0, PT, RZ, UR7, PT, P0 ;  /* 0x00000007ff007c0c */ /* 0x000fe2000bf05300 */
[----:B--2---:R0:W-:Y:S02]  /*11f20*/  STL [R1+0x8], R8 ;  /* 0x0000080801007387 */ /* 0x0041e40000100800 */
[----:B0-----:R-:W-:Y:S01]  /*11f30*/  IMAD.U32 R8, RZ, RZ, UR4 ;  /* 0x00000004ff087e24 */ /* 0x001fe2000f8e00ff */
        /* <DEDUP_REMOVED lines=9> */
[----:B0-----:R-:W-:Y:S06]  /*11fd0*/  @P1 BRA `(.L_x_9974) ;  /* 0x0000000000141947 */ /* 0x001fec0003800000 */
[----:B------:R-:W-:Y:S05]  /*11fe0*/  @!P2 BRA `(.L_x_9974) ;  /* 0x000000000010a947 */ /* 0x000fea0003800000 */
[----:B------:R-:W-:Y:S02]  /*11ff0*/  ULDC.64 UR4, c[0x0][0x208] ;  /* 0x0000820000047ab9 */ /* 0x000fe40000000a00 */
[----:B------:R-:W2:Y:S04]  /*12000*/  LDG.E R7, desc[UR4][R2.64] ;  /* 0x0000000402077981 */ /* 0x000ea8000c1e1900 */
[----:B-----5:R-:W2:Y:S02]  /*12010*/  LDG.E R8, desc[UR4][R2.64+0x4] ;  /* 0x0000040402087981 */ /* 0x020ea4000c1e1900 */
[----:B--2---:R-:W-:-:S07]  /*12020*/  IMAD.IADD R8, R8, 0x1, -R7 ;  /* 0x0000000108087824 */ /* 0x004fce00078e0a07 */
.L_x_9974:
[----:B------:R-:W-:Y:S01]  /*12030*/  IMAD.MOV.U32 R23, RZ, RZ, RZ ;  /* 0x000000ffff177224 */ /* 0x000fe200078e00ff */
[----:B------:R-:W-:-:S05]  /*12040*/  ULDC.64 UR4, c[0x0][0x208] ;  /* 0x0000820000047ab9 */ /* 0x000fca0000000a00 */
[----:B------:R-:W2:Y:S01]  /*12050*/  @P0 LDG.E R23, desc[UR4][R4.64] ;  /* 0x0000000404170981 */ /* 0x000ea2000c1e1900 */
[----:B------:R-:W-:Y:S02]  /*12060*/  ULDC.64 UR4, c[0x0][0xa20] ;  /* 0x0002880000047ab9 */ /* 0x000fe40000000a00 */
[----:B------:R-:W-:-:S04]  /*12070*/  ISETP.NE.U32.AND P1, PT, RZ, UR4, PT ;  /* 0x00000004ff007c0c */ /* 0x000fc8000bf25070 */
[----:B------:R-:W-:Y:S02]  /*12080*/  ISETP.NE.AND.EX P1, PT, RZ, UR5, PT, P1 ;  /* 0x00000005ff007c0c */ /* 0x000fe4000bf25310 */
[----:B--2--5:R-:W-:-:S11]  /*12090*/  IADD3 R23, R23, R0, RZ ;  /* 0x0000000017177210 */ /* 0x024fd60007ffe0ff */
[----:B------:R-:W-:Y:S05]  /*120a0*/  @!P1 BRA `(.L_x_9975) ;  /* 0x0000000000149947 */ /* 0x000fea0003800000 */
[----:B------:R-:W-:Y:S01]  /*120b0*/  IADD3 R2, P0, R29, UR4, RZ ;  /* 0x000000041d027c10 */ /* 0x000fe2000ff1e0ff */
[----:B------:R-:W-:-:S03]  /*120c0*/  ULDC.64 UR6, c[0x0][0x208] ;  /* 0x0000820000067ab9 */ /* 0x000fc60000000a00 */
[----:B------:R-:W-:-:S05]  /*120d0*/  IADD3.X R3, R10, UR5, RZ, P0, !PT ;  /* 0x000000050a037c10 */ /* 0x000fca00087fe4ff */
[----:B------:R0:W5:Y:S01]  /*120e0*/  LDG.E R9, desc[UR6][R2.64] ;  /* 0x0000000602097981 */ /* 0x000162000c1e1900 */
[----:B------:R-:W-:Y:S05]  /*120f0*/  BRA `(.L_x_9976) ;  /* 0x0000000000147947 */ /* 0x000fea0003800000 */
.L_x_9975:
[----:B------:R-:W-:Y:S05]  /*12100*/  @!P0 BRA `(.L_x_9976) ;  /* 0x0000000000108947 */ /* 0x000fea0003800000 */
[----:B------:R-:W-:Y:S02]  /*12110*/  ULDC.64 UR4, c[0x0][0x208] ;  /* 0x0000820000047ab9 */ /* 0x000fe40000000a00 */
[----:B------:R-:W2:Y:S04]  /*12120*/  LDG.E R2, desc[UR4][R4.64] ;  /* 0x0000000404027981 */ /* 0x000ea8000c1e1900 */
[----:B------:R-:W2:Y:S02]  /*12130*/  LDG.E R9, desc[UR4][R4.64+0x4] ;  /* 0x0000040404097981 */ /* 0x000ea4000c1e1900 */
[----:B--2---:R-:W-:-:S07]  /*12140*/  IMAD.IADD R9, R9, 0x1, -R2 ;  /* 0x0000000109097824 */ /* 0x004fce00078e0a02 */
.L_x_9976:
[----:B0-----:R-:W-:Y:S01]  /*12150*/  IMAD R3, R17, 0xc0, RZ ;  /* 0x000000c011037824 */ /* 0x001fe200078e02ff */
[----:B------:R-:W-:Y:S01]  /*12160*/  BSSY B6, `(.L_x_9977) ;  /* 0x00002bb000067945 */ /* 0x000fe20003800000 */
[----:B-----5:R-:W-:-:S03]  /*12170*/  IMAD.IADD R9, R9, 0x1, -R0 ;  /* 0x0000000109097824 */ /* 0x020fc600078e0a00 */
[----:B------:R-:W-:Y:S01]  /*12180*/  IADD3 R8, -R8, 0x14f, R3 ;  /* 0x0000014f08087810 */ /* 0x000fe20007ffe103 */
[----:B------:R-:W-:-:S04]  /*12190*/  VIADD R0, R9, 0x8f ;  /* 0x0000008f09007836 */ /* 0x000fc80000000000 */
[----:B------:R-:W-:Y:S02]  /*121a0*/  IMAD.IADD R8, R9, 0x1, R8 ;  /* 0x0000000109087824 */ /* 0x000fe400078e0208 */
        /* <DEDUP_REMOVED lines=9> */
[----:B------:R-:W-:-:S13]  /*12240*/  ISETP.NE.AND P1, PT, R26, RZ, PT ;  /* 0x000000ff1a00720c */ /* 0x000fda0003f25270 */
[----:B------:R-:W-:Y:S05]  /*12250*/  @P1 BRA `(.L_x_9979) ;  /* 0x0000002800ac1947 */ /* 0x000fea0003800000 */
[----:B------:R-:W0:Y:S01]  /*12260*/  S2R R7, SR_LANEID ;  /* 0x0000000000077919 */ /* 0x000e220000000000 */
[----:B------:R-:W-:Y:S01]  /*12270*/  VOTEU.ANY UR4, UPT, PT ;  /* 0x0000000000047886 */ /* 0x000fe200038e0100 */
[----:B------:R-:W2:Y:S01]  /*12280*/  LDC.64 R2, c[0x0][0xc38] ;  /* 0x00030e00ff027b82 */ /* 0x000ea20000000a00 */
[----:B------:R-:W0:Y:S01]  /*12290*/  FLO.U32 R0, UR4 ;  /* 0x0000000400007d00 */ /* 0x000e2200080e0000 */
[----:B------:R-:W-:-:S07]  /*122a0*/  ULDC.64 UR6, c[0x0][0x208] ;  /* 0x0000820000067ab9 */ /* 0x000fce0000000a00 */
        /* <DEDUP_REMOVED lines=9> */
.L_x_9978:
        /* <DEDUP_REMOVED lines=22> */
.L_x_9980:
        /* <DEDUP_REMOVED lines=19> */
.L_x_9982:
        /* <DEDUP_REMOVED lines=16> */
.L_x_9981:
[----:B------:R-:W2:Y:S01]  /*126d0*/  LDL.LU R21, [R1] ;  /* 0x0000000001157983 */ /* 0x000ea20000300800 */
[----:B------:R-:W-:Y:S01]  /*126e0*/  ULDC.64 UR4, c[0x0][0x9f8] ;  /* 0x00027e0000047ab9 */ /* 0x000fe20000000a00 */
[----:B------:R-:W0:Y:S02]  /*126f0*/  LDC R0, c[0x0][0x428] ;  /* 0x00010a00ff007b82 */ /* 0x000e240000000800 */
[----:B------:R-:W3:Y:S01]  /*12700*/  LDL.LU R20, [R1+0x8] ;  /* 0x0000080001147983 */ /* 0x000ee20000300800 */
[----:B------:R-:W-:Y:S01]  /*12710*/  ISETP.NE.U32.AND P0, PT, RZ, UR4, PT ;  /* 0x00000004ff007c0c */ /* 0x000fe2000bf05070 */
[----:B------:R-:W-:Y:S01]  /*12720*/  IMAD.MOV.U32 R6, RZ, RZ, R27 ;  /* 0x000000ffff067224 */ /* 0x000fe200078e001b */
[----:B------:R-:W-:Y:S02]  /*12730*/  ULDC.64 UR6, c[0x0][0x208] ;  /* 0x0000820000067ab9 */ /* 0x000fe40000000a00 */
[----:B------:R-:W-:-:S13]  /*12740*/  ISETP.NE.AND.EX P0, PT, RZ, UR5, PT, P0 ;  /* 0x00000005ff007c0c */ /* 0x000fda000bf05300 */
[----:B------:R-:W-:Y:S02]  /*12750*/  @P0 IADD3 R2, P1, R29, UR4, RZ ;  /* 0x000000041d020c10 */ /* 0x000fe4000ff3e0ff */
[----:B------:R-:W-:-:S13]  /*12760*/  ISETP.NE.AND P6, PT, R26, RZ, PT ;  /* 0x000000ff1a00720c */ /* 0x000fda0003fc5270 */
[----:B------:R-:W-:-:S05]  /*12770*/  VOTEU.ALL UP1, P6 ;  /* 0x00000000003f7886 */ /* 0x000fca0003020000 */
[----:B------:R-:W-:-:S04]  /*12780*/  @!UP1 UIADD3 UR8, UP0, UR36, 0x270, URZ ;  /* 0x0000027024089890 */ /* 0x000fc8000ff1e03f */
[----:B------:R-:W-:-:S03]  /*12790*/  @!UP1 UIADD3.X UR9, URZ, UR37, URZ, UP0, !UPT ;  /* 0x000000253f099290 */ /* 0x000fc600087fe43f */
[----:B------:R-:W-:Y:S01]  /*127a0*/  VOTEU.ALL UP0, P6 ;  /* 0x00000000003f7886 */ /* 0x000fe20003000000 */
[----:B--2---:R-:W-:Y:S01]  /*127b0*/  @P0 IADD3.X R3, R21, UR5, RZ, P1, !PT ;  /* 0x0000000515030c10 */ /* 0x004fe20008ffe4ff */
[----:B------:R-:W-:-:S04]  /*127c0*/  ULDC.64 UR4, c[0x0][0xa00] ;  /* 0x0002800000047ab9 */ /* 0x000fc80000000a00 */
[----:B------:R2:W5:Y:S01]  /*127d0*/  @P0 LDG.E R6, desc[UR6][R2.64] ;  /* 0x0000000602060981 */ /* 0x000562000c1e1900 */
[----:B0-----:R-:W-:Y:S01]  /*127e0*/  ISETP.NE.AND P0, PT, R0, 0x1, PT ;  /* 0x000000010000780c */ /* 0x001fe20003f05270 */
[----:B------:R-:W-:Y:S01]  /*127f0*/  IMAD.MOV.U32 R0, RZ, RZ, R18 ;  /* 0x000000ffff007224 */ /* 0x000fe200078e0012 */
[----:B------:R-:W-:Y:S01]  /*12800*/  PLOP3.LUT P1, PT, P6, PT, PT, 0x8, 0x0 ;  /* 0x000000000000781c */ /* 0x000fe2000372e170 */
[----:B---3--:R-:W-:-:S10]  /*12810*/  IMAD R17, R17, 0xc0, R20 ;  /* 0x000000c011117824 */ /* 0x008fd400078e0214 */
[----:B------:R-:W0:Y:S08]  /*12820*/  @P0 LDC R5, c[0x0][0x42c] ;  /* 0x00010b00ff050b82 */ /* 0x000e300000000800 */
[----:B------:R-:W3:Y:S01]  /*12830*/  @P0 LDC R7, c[0x0][0x430] ;  /* 0x00010c00ff070b82 */ /* 0x000ee20000000800 */
[----:B0-----:R-:W-:-:S05]  /*12840*/  @P0 IMAD.HI.U32 R4, R18, R5, RZ ;  /* 0x0000000512040227 */ /* 0x001fca00078e00ff */
[----:B---3--:R-:W-:Y:S02]  /*12850*/  @P0 SHF.R.U32.HI R0, RZ, R7, R4 ;  /* 0x00000007ff000219 */ /* 0x008fe40000011604 */
[----:B------:R-:W-:-:S04]  /*12860*/  ISETP.NE.U32.AND P0, PT, RZ, UR4, PT ;  /* 0x00000004ff007c0c */ /* 0x000fc8000bf05070 */
[----:B------:R-:W-:-:S04]  /*12870*/  ISETP.NE.AND.EX P0, PT, RZ, UR5, PT, P0 ;  /* 0x00000005ff007c0c */ /* 0x000fc8000bf05300 */
[----:B--2---:R-:W-:-:S09]  /*12880*/  SEL R10, R27, RZ, !P0 ;  /* 0x000000ff1b0a7207 */ /* 0x004fd20004000000 */
.L_x_9983:
        /* <DEDUP_REMOVED lines=14> */
.L_x_9984:
        /* <DEDUP_REMOVED lines=13> */
.L_x_9985:
        /* <DEDUP_REMOVED lines=17> */
.L_x_10056:
[----:B------:R-:W-:Y:S01]  /*12b50*/  UMOV UR4, 0xffffffff ;  /* 0xffffffff00047882 */ /* 0x000fe20000000000 */
[----:B------:R-:W-:Y:S02]  /*12b60*/  SHF.R.S32.HI R9, RZ, 0x1f, R6 ;  /* 0x0000001fff097819 */ /* 0x000fe40000011406 */
[----:B------:R-:W-:Y:S05]  /*12b70*/  BRA.DIV UR4, `(.L_x_9987) ;  /* 0x0000003604287947 */ /* 0x000fea000b800000 */
[----:B------:R-:W-:-:S13]  /*12b80*/  ELECT P6, URZ, PT ;  /* 0x00000000003f782f */ /* 0x000fda00038c0000 */
.L_x_10059:
        /* <DEDUP_REMOVED lines=23> */
.L_x_9989:
[----:B------:R-:W-:Y:S01]  /*12d00*/  IMAD R5, R22, 0x8, R25 ;  /* 0x0000000816057824 */ /* 0x000fe200078e0219 */
[----:B------:R-:W-:-:S04]  /*12d10*/  SHF.L.U32 R4, R24, 0x1f, RZ ;  /* 0x0000001f18047819 */ /* 0x000fc800000006ff */
[----:B------:R-:W2:Y:S02]  /*12d20*/  SYNCS.PHASECHK.TRANS64.TRYWAIT P0, [R5+URZ+0x31c40], R4 ;  /* 0x031c4004050075a7 */ /* 0x000ea4000800017f */
[----:B--2---:R-:W-:Y:S05]  /*12d30*/  @!P0 BRA `(.L_x_9990) ;  /* 0x0000003000d88947 */ /* 0x004fea0003800000 */
.L_x_10060:
        /* <DEDUP_REMOVED lines=9> */
.L_x_9991:
        /* <DEDUP_REMOVED lines=28> */
.L_x_9988:
        /* <DEDUP_REMOVED lines=12> */
[----:B------:R-:W-:Y:S01]  /*13050*/  @P0 R2UR UR12, R18 ;  /* 0x00000000120c02ca */ /* 0x000fe200000e0000 */
[----:B------:R-:W-:Y:S01]  /*13060*/  UMOV UR18, URZ ;  /* 0x0000003f00127c82 */ /* 0x000fe20008000000 */
[----:B------:R-:W-:Y:S01]  /*13070*/  @P0 R2UR UR11, R17 ;  /* 0x00000000110b02ca */ /* 0x000fe200000e0000 */
[----:B------:R-:W-:Y:S01]  /*13080*/  UIADD3 UR16, UR24, 0xda00, URZ ;  /* 0x0000da0018107890 */ /* 0x000fe2000fffe03f */
[----:B------:R-:W-:Y:S01]  /*13090*/  @P0 IMAD.MOV.U32 R4, RZ, RZ, 0x9000 ;  /* 0x00009000ff040424 */ /* 0x000fe200078e00ff */
[----:B------:R-:W-:Y:S01]  /*130a0*/  BAR.SYNC.DEFER_BLOCKING 0x8, 0x1a0 ;  /* 0x0206800000007b1d */ /* 0x000fe20000010000 */
[----:B------:R-:W-:-:S02]  /*130b0*/  UIADD3 UR17, UR24, 0x31c00, URZ ;  /* 0x00031c0018117890 */ /* 0x000fc4000fffe03f */
[----:B------:R-:W-:-:S03]  /*130c0*/  UIADD3 UR8, UR24, 0x10a00, URZ ;  /* 0x00010a0018087890 */ /* 0x000fc6000fffe03f */
[----:B------:R-:W-:Y:S01]  /*130d0*/  UMOV UR14, 0x0 ;  /* 0x00000000000e7882 */ /* 0x000fe20000000000 */
[----:B------:R-:W-:Y:S01]  /*130e0*/  UMOV UR15, 0x12f00000 ;  /* 0x12f00000000f7882 */ /* 0x000fe20000000000 */
[----:B------:R-:W-:Y:S01]  /*130f0*/  UMOV UR10, 0x20 ;  /* 0x00000020000a7882 */ /* 0x000fe20000000000 */
[----:B------:R-:W-:Y:S01]  /*13100*/  UMOV UR9, UR17 ;  /* 0x0000001100097c82 */ /* 0x000fe20008000000 */
[----:B------:R-:W-:Y:S01]  /*13110*/  UMOV UR22, 0x0 ;  /* 0x0000000000167882 */ /* 0x000fe20000000000 */
[----:B------:R-:W-:Y:S01]  /*13120*/  UMOV UR23, 0x12f00000 ;  /* 0x12f0000000177882 */ /* 0x000fe20000000000 */
[----:B------:R-:W-:Y:S01]  /*13130*/  BSSY B0, `(.L_x_9992) ;  /* 0x0000013000007945 */ /* 0x000fe20003800000 */
[----:B------:R3:W-:Y:S01]  /*13140*/  @P0 SYNCS.ARRIVE.TRANS64 RZ, [R25+URZ+0x31c00], R4 ;  /* 0x031c000419ff09a7 */ /* 0x0007e2000800003f */
[----:B------:R-:W-:Y:S01]  /*13150*/  UTMALDG.4D [UR16], [UR4], desc[UR6] ;  /* 0x00000610040075b4 */ /* 0x000fe20008019000 */
[----:B------:R4:W-:Y:S02]  /*13160*/  UTMALDG.4D [UR8], [UR4], desc[UR14] ;  /* 0x00000e08040075b4 */ /* 0x0009e40008019000 */
[----:B----4-:R-:W-:Y:S01]  /*13170*/  @P0 R2UR UR13, R10 ;  /* 0x000000000a0d02ca */ /* 0x010fe200000e0000 */
[----:B------:R-:W-:Y:S01]  /*13180*/  UIADD3 UR8, UR24, 0x13a00, URZ ;  /* 0x00013a0018087890 */ /* 0x000fe2000fffe03f */
[----:B------:R-:W-:Y:S01]  /*13190*/  @P0 R2UR UR12, R18 ;  /* 0x00000000120c02ca */ /* 0x000fe200000e0000 */
[----:B------:R-:W-:Y:S01]  /*131a0*/  UMOV UR10, 0x40 ;  /* 0x00000040000a7882 */ /* 0x000fe20000000000 */
[----:B------:R-:W-:Y:S01]  /*131b0*/  @P0 R2UR UR11, R17 ;  /* 0x00000000110b02ca */ /* 0x000fe200000e0000 */
[----:B------:R-:W-:-:S12]  /*131c0*/  UMOV UR9, UR17 ;  /* 0x0000001100097c82 */ /* 0x000fd80008000000 */
[----:B------:R4:W-:Y:S01]  /*131d0*/  UTMALDG.4D [UR8], [UR4], desc[UR22] ;  /* 0x00001608040075b4 */ /* 0x0009e20008019000 */
[----:B--2---:R-:W-:-:S05]  /*131e0*/  VIADD R5, R5, 0x1 ;  /* 0x0000000105057836 */ /* 0x004fca0000000000 */
[----:B---3--:R-:W-:Y:S01]  /*131f0*/  LEA.HI R4, R5, R5, RZ, 0x1 ;  /* 0x0000000505047211 */ /* 0x008fe200078f08ff */
[----:B------:R4:W-:Y:S03]  /*13200*/  STL [R1+0x4], R5 ;  /* 0x0000040501007387 */ /* 0x0009e60000100800 */
[----:B------:R-:W-:-:S05]  /*13210*/  LOP3.LUT R4, R4, 0xfffffffe, RZ, 0xc0, !PT ;  /* 0xfffffffe04047812 */ /* 0x000fca00078ec0ff */
[----:B------:R-:W-:-:S05]  /*13220*/  IMAD.IADD R4, R5, 0x1, -R4 ;  /* 0x0000000105047824 */ /* 0x000fca00078e0a04 */
[----:B------:R-:W-:-:S04]  /*13230*/  SHF.L.U32 R4, R4, 0x1f, RZ ;  /* 0x0000001f04047819 */ /* 0x000fc800000006ff */
[----:B------:R-:W2:Y:S02]  /*13240*/  SYNCS.PHASECHK.TRANS64.TRYWAIT P0, [R25+URZ+0x31c20], R4 ;  /* 0x031c2004190075a7 */ /* 0x000ea4000800017f */
[----:B--2-4-:R-:W-:Y:S05]  /*13250*/  @!P0 BRA `(.L_x_9993) ;  /* 0x0000002c00a48947 */ /* 0x014fea0003800000 */
.L_x_10061:
[----:B------:R-:W-:Y:S05]  /*13260*/  BSYNC B0 ;  /* 0x0000000000007941 */ /* 0x000fea0003800000 */
.L_x_9992:
[----:B------:R-:W-:Y:S01]  /*13270*/  ISETP.GE.AND P0, PT, R28, 0x2, PT ;  /* 0x000000021c00780c */ /* 0x000fe20003f06270 */
[----:B------:R-:W-:-:S12]  /*13280*/  BSSY B0, `(.L_x_9994) ;  /* 0x0000166000007945 */ /* 0x000fd80003800000 */
[----:B------:R-:W-:Y:S05]  /*13290*/  @!P0 BRA `(.L_x_9995) ;  /* 0x0000001400908947 */ /* 0x000fea0003800000 */
[C---:B--2---:R-:W-:Y:S01]  /*132a0*/  LOP3.LUT R4, R28.reuse, 0x1, RZ, 0xc0, !PT ;  /* 0x000000011c047812 */ /* 0x044fe200078ec0ff */
[----:B------:R-:W-:Y:S01]  /*132b0*/  VIADD R11, R28, 0xfffffffe ;  /* 0xfffffffe1c0b7836 */ /* 0x000fe20000000000 */
[----:B------:R-:W-:Y:S02]  /*132c0*/  BSSY B1, `(.L_x_9996) ;  /* 0x0000078000017945 */ /* 0x000fe40003800000 */
[----:B------:R-:W-:Y:S01]  /*132d0*/  ISETP.NE.U32.AND P0, PT, R4, 0x1, PT ;  /* 0x000000010400780c */ /* 0x000fe20003f05070 */
[----:B------:R-:W-:-:S12]  /*132e0*/  IMAD.MOV.U32 R10, RZ, RZ, R11 ;  /* 0x000000ffff0a7224 */ /* 0x000fd800078e000b */
[----:B------:R-:W-:Y:S05]  /*132f0*/  @!P0 BRA `(.L_x_9997) ;  /* 0x0000000400d08947 */ /* 0x000fea0003800000 */
        /* <DEDUP_REMOVED lines=31> */
.L_x_10000:
[----:B0-----:R-:W-:Y:S01]  /*134f0*/  IMAD R3, R12, 0x8, R25 ;  /* 0x000000080c037824 */ /* 0x001fe200078e0219 */
[----:B------:R-:W-:-:S04]  /*13500*/  SHF.L.U32 R2, R13, 0x1f, RZ ;  /* 0x0000001f0d027819 */ /* 0x000fc800000006ff */
[----:B------:R-:W0:Y:S02]  /*13510*/  SYNCS.PHASECHK.TRANS64.TRYWAIT P0, [R3+URZ+0x31c40], R2 ;  /* 0x031c4002030075a7 */ /* 0x000e24000800017f */
[----:B0-----:R-:W-:Y:S05]  /*13520*/  @!P0 BRA `(.L_x_10001) ;  /* 0x0000002c00048947 */ /* 0x001fea0003800000 */
.L_x_10062:
[----:B------:R-:W2:Y:S02]  /*13530*/  S2R R5, SR_TID.X ;  /* 0x0000000000057919 */ /* 0x000ea40000002100 */
[----:B--2---:R-:W-:-:S04]  /*13540*/  LOP3.LUT R5, R5, 0x7f, RZ, 0xc0, !PT ;  /* 0x0000007f05057812 */ /* 0x004fc800078ec0ff */
[----:B------:R-:W-:-:S13]  /*13550*/  ISETP.NE.AND P1, PT, R5, RZ, PT ;  /* 0x000000ff0500720c */ /* 0x000fda0003f25270 */
[----:B------:R-:W-:Y:S05]  /*13560*/  @P1 BRA `(.L_x_10002) ;  /* 0x0000000000141947 */ /* 0x000fea0003800000 */
[----:B------:R-:W-:Y:S01]  /*13570*/  ISETP.NE.AND P0, PT, R26, RZ, PT ;  /* 0x000000ff1a00720c */ /* 0x000fe20003f05270 */
[----:B0-----:R-:W-:-:S04]  /*13580*/  IMAD.MOV.U32 R2, RZ, RZ, 0x6c00 ;  /* 0x00006c00ff027424 */ /* 0x001fc800078e00ff */
[----:B------:R2:W-:Y:S08]  /*13590*/  SYNCS.ARRIVE.TRANS64 RZ, [R3+URZ+0x31c30], R2 ;  /* 0x031c300203ff79a7 */ /* 0x0005f0000800003f */
[----:B------:R-:W-:Y:S05]  /*135a0*/  @!P0 BRA `(.L_x_10002) ;  /* 0x0000000000048947 */ /* 0x000fea0003800000 */
[----:B------:R-:W-:Y:S01]  /*135b0*/  BPT.TRAP 0x1 ;  /* 0x000000040000795c */ /* 0x000fe20000300000 */
.L_x_10002:
        /* <DEDUP_REMOVED lines=31> */
.L_x_10063:
[----:B------:R-:W-:Y:S05]  /*137b0*/  @P1 BRA `(.L_x_10004) ;  /* 0x0000000000181947 */ /* 0x000fea0003800000 */
[----:B------:R-:W-:Y:S01]  /*137c0*/  ISETP.NE.AND P0, PT, R26, RZ, PT ;  /* 0x000000ff1a00720c */ /* 0x000fe20003f05270 */
[----:B0-----:R-:W-:Y:S01]  /*137d0*/  IMAD R2, R22, 0x8, R25 ;  /* 0x0000000816027824 */ /* 0x001fe200078e0219 */
[----:B------:R-:W-:-:S04]  /*137e0*/  MOV R3, 0x6c00 ;  /* 0x00006c0000037802 */ /* 0x000fc80000000f00 */
[----:B------:R2:W-:Y:S07]  /*137f0*/  SYNCS.ARRIVE.TRANS64 RZ, [R2+URZ+0x31c50], R3 ;  /* 0x031c500302ff79a7 */ /* 0x0005ee000800003f */
[----:B------:R-:W-:Y:S05]  /*13800*/  @!P0 BRA `(.L_x_10004) ;  /* 0x0000000000048947 */ /* 0x000fea0003800000 */
[----:B------:R-:W-:Y:S01]  /*13810*/  BPT.TRAP 0x1 ;  /* 0x000000040000795c */ /* 0x000fe20000300000 */
.L_x_10004:
        /* <DEDUP_REMOVED lines=30> */
.L_x_9999:
[----:B------:R-:W-:Y:S05]  /*13a00*/  BSYNC B2 ;  /* 0x0000000000027941 */ /* 0x000fea0003800000 */
.L_x_9998:
[----:B------:R-:W-:Y:S02]  /*13a10*/  VIADD R10, R28, 0xfffffffd ;  /* 0xfffffffd1c0a7836 */ /* 0x000fe40000000000 */
[----:B------:R-:W-:Y:S02]  /*13a20*/  IMAD.MOV.U32 R22, RZ, RZ, R12 ;  /* 0x000000ffff167224 */ /* 0x000fe400078e000c */
[----:B------:R-:W-:-:S07]  /*13a30*/  IMAD.MOV.U32 R24, RZ, RZ, R13 ;  /* 0x000000ffff187224 */ /* 0x000fce00078e000d */
.L_x_9997:
[----:B------:R-:W-:Y:S05]  /*13a40*/  BSYNC B1 ;  /* 0x0000000000017941 */ /* 0x000fea0003800000 */
.L_x_9996:
[----:B------:R-:W-:-:S13]  /*13a50*/  ISETP.NE.AND P0, PT, R11, RZ, PT ;  /* 0x000000ff0b00720c */ /* 0x000fda0003f05270 */
[----:B------:R-:W-:Y:S05]  /*13a60*/  @!P0 BRA `(.L_x_9995) ;  /* 0x0000000c009c8947 */ /* 0x000fea0003800000 */
[----:B------:R-:W-:-:S07]  /*13a70*/  IMAD.MOV.U32 R4, RZ, RZ, R8 ;  /* 0x000000ffff047224 */ /* 0x000fce00078e0008 */
.L_x_10019:
[----:B------:R-:W-:Y:S01]  /*13a80*/  VIADD R11, R22, 0x1 ;  /* 0x00000001160b7836 */ /* 0x000fe20000000000 */
[----:B------:R-:W-:Y:S05]  /*13a90*/  YIELD ;  /* 0x0000000000007946 */ /* 0x000fea0003800000 */
[----:B------:R-:W-:Y:S01]  /*13aa0*/  ISETP.NE.AND P0, PT, R11, 0x2, PT ;  /* 0x000000020b00780c */ /* 0x000fe20003f05270 */
[----:B------:R-:W-:Y:S03]  /*13ab0*/  BSSY B1, `(.L_x_10005) ;  /* 0x000006d000017945 */ /* 0x000fe60003800000 */
[----:B------:R-:W-:-:S02]  /*13ac0*/  SEL R3, RZ, 0x1, P0 ;  /* 0x00000001ff037807 */ /* 0x000fc40000000000 */
        /* <DEDUP_REMOVED lines=27> */
.L_x_10007:
[----:B------:R-:W-:Y:S01]  /*13c80*/  IMAD R3, R11, 0x8, R25 ;  /* 0x000000080b037824 */ /* 0x000fe200078e0219 */
[----:B------:R-:W-:-:S04]  /*13c90*/  SHF.L.U32 R2, R12, 0x1f, RZ ;  /* 0x0000001f0c027819 */ /* 0x000fc800000006ff */
[----:B------:R-:W2:Y:S02]  /*13ca0*/  SYNCS.PHASECHK.TRANS64.TRYWAIT P0, [R3+URZ+0x31c40], R2 ;  /* 0x031c4002030075a7 */ /* 0x000ea4000800017f */
[----:B--2---:R-:W-:Y:S05]  /*13cb0*/  @!P0 BRA `(.L_x_10008) ;  /* 0x0000002400488947 */ /* 0x004fea0003800000 */
.L_x_10064:
        /* <DEDUP_REMOVED lines=9> */
.L_x_10009:
        /* <DEDUP_REMOVED lines=31> */
.L_x_10065:
[----:B------:R-:W-:Y:S05]  /*13f40*/  @P0 BRA `(.L_x_10011) ;  /* 0x0000000000140947 */ /* 0x000fea0003800000 */
[----:B------:R-:W-:Y:S01]  /*13f50*/  ISETP.NE.AND P1, PT, R26, RZ, PT ;  /* 0x000000ff1a00720c */ /* 0x000fe20003f25270 */
[----:B------:R-:W-:-:S04]  /*13f60*/  IMAD.MOV.U32 R2, RZ, RZ, 0x6c00 ;  /* 0x00006c00ff027424 */ /* 0x000fc800078e00ff */
[----:B------:R2:W-:Y:S08]  /*13f70*/  SYNCS.ARRIVE.TRANS64 RZ, [R3+URZ+0x50], R2 ;  /* 0x0000500203ff79a7 */ /* 0x0005f0000800003f */
[----:B------:R-:W-:Y:S05]  /*13f80*/  @!P1 BRA `(.L_x_10011) ;  /* 0x0000000000049947 */ /* 0x000fea0003800000 */
[----:B------:R-:W-:Y:S01]  /*13f90*/  BPT.TRAP 0x1 ;  /* 0x000000040000795c */ /* 0x000fe20000300000 */
.L_x_10011:
        /* <DEDUP_REMOVED lines=30> */
.L_x_10006:
[----:B------:R-:W-:Y:S05]  /*14180*/  BSYNC B1 ;  /* 0x0000000000017941 */ /* 0x000fea0003800000 */
.L_x_10005:
[----:B------:R-:W-:Y:S01]  /*14190*/  VIADD R22, R11, 0x1 ;  /* 0x000000010b167836 */ /* 0x000fe20000000000 */
[----:B------:R-:W-:Y:S04]  /*141a0*/  BSSY B1, `(.L_x_10012) ;  /* 0x000006f000017945 */ /* 0x000fe80003800000 */
[----:B------:R-:W-:-:S04]  /*141b0*/  ISETP.NE.AND P0, PT, R22, 0x2, PT ;  /* 0x000000021600780c */ /* 0x000fc80003f05270 */
[----:B0-2---:R-:W-:Y:S02]  /*141c0*/  SEL R3, RZ, 0x1, P0 ;  /* 0x00000001ff037807 */ /* 0x005fe40000000000 */
        /* <DEDUP_REMOVED lines=27> */
.L_x_10014:
[----:B------:R-:W-:Y:S01]  /*14380*/  IMAD R2, R22, 0x8, R25 ;  /* 0x0000000816027824 */ /* 0x000fe200078e0219 */
[----:B------:R-:W-:-:S04]  /*14390*/  SHF.L.U32 R3, R24, 0x1f, RZ ;  /* 0x0000001f18037819 */ /* 0x000fc800000006ff */
[----:B------:R-:W2:Y:S02]  /*143a0*/  SYNCS.PHASECHK.TRANS64.TRYWAIT P0, [R2+URZ+0x31c40], R3 ;  /* 0x031c4003020075a7 */ /* 0x000ea4000800017f */
[----:B--2---:R-:W-:Y:S05]  /*143b0*/  @!P0 BRA `(.L_x_10015) ;  /* 0x0000001c00b08947 */ /* 0x004fea0003800000 */
.L_x_10066:
        /* <DEDUP_REMOVED lines=9> */
.L_x_10016:
[----:B0-2---:R-:W-:Y:S01]  /*14450*/  IMAD R2, R22, 0x6c00, R25 ;  /* 0x00006c0016027824 */ /* 0x005fe200078e0219 */
        /* <DEDUP_REMOVED lines=9> */
[----:B------:R-:W-:Y:S01]  /*144f0*/  UMOV UR7, 0x14f00000 ;  /* 0x14f0000000077882 */ /* 0x000fe20000000000 */
[----:B------:R-:W-:Y:S01]  /*14500*/  LEA R3, R22, R2, 0x3 ;  /* 0x0000000216037211 */ /* 0x000fe200078e18ff */
[----:B------:R-:W-:Y:S01]  /*14510*/  UMOV UR17, 0x20 ;  /* 0x0000002000117882 */ /* 0x000fe20000000000 */
[----:B------:R-:W-:Y:S01]  /*14520*/  UMOV UR18, 0x40 ;  /* 0x0000004000127882 */ /* 0x000fe20000000000 */
[----:B------:R-:W-:Y:S01]  /*14530*/  IMAD R2, R11, 0x8, R2 ;  /* 0x000000080b027824 */ /* 0x000fe200078e0202 */
[----:B------:R-:W-:Y:S01]  /*14540*/  R2UR UR9, R3 ;  /* 0x00000000030972ca */ /* 0x000fe200000e0000 */
[----:B------:R-:W-:Y:S01]  /*14550*/  UIMAD UR11, UR11, 0x90, UR5 ;  /* 0x000000900b0b78a4 */ /* 0x000fe2000f8e0205 */
        /* <DEDUP_REMOVED lines=16> */
.L_x_10067:
[----:B------:R-:W-:Y:S05]  /*14660*/  @P0 BRA `(.L_x_10018) ;  /* 0x0000000000140947 */ /* 0x000fea0003800000 */
[----:B------:R-:W-:Y:S01]  /*14670*/  ISETP.NE.AND P1, PT, R26, RZ, PT ;  /* 0x000000ff1a00720c */ /* 0x000fe20003f25270 */
[----:B0-----:R-:W-:-:S04]  /*14680*/  IMAD.MOV.U32 R3, RZ, RZ, 0x6c00 ;  /* 0x00006c00ff037424 */ /* 0x001fc800078e00ff */
[----:B------:R2:W-:Y:S08]  /*14690*/  SYNCS.ARRIVE.TRANS64 RZ, [R2+URZ+0x50], R3 ;  /* 0x0000500302ff79a7 */ /* 0x0005f0000800003f */
[----:B------:R-:W-:Y:S05]  /*146a0*/  @!P1 BRA `(.L_x_10018) ;  /* 0x0000000000049947 */ /* 0x000fea0003800000 */
[----:B------:R-:W-:Y:S01]  /*146b0*/  BPT.TRAP 0x1 ;  /* 0x000000040000795c */ /* 0x000fe20000300000 */
.L_x_10018:
        /* <DEDUP_REMOVED lines=29> */
.L_x_10013:
[----:B------:R-:W-:Y:S05]  /*14890*/  BSYNC B1 ;  /* 0x0000000000017941 */ /* 0x000fea0003800000 */
.L_x_10012:
[C---:B------:R-:W-:Y:S01]  /*148a0*/  ISETP.GT.AND P0, PT, R10.reuse, 0x1, PT ;  /* 0x000000010a00780c */ /* 0x040fe20003f04270 */
[----:B0-2---:R-:W-:-:S04]  /*148b0*/  VIADD R2, R10, 0xfffffffe ;  /* 0xfffffffe0a027836 */ /* 0x005fc80000000000 */
[----:B------:R-:W-:-:S08]  /*148c0*/  IMAD.MOV.U32 R10, RZ, RZ, R2 ;  /* 0x000000ffff0a7224 */ /* 0x000fd000078e0002 */
[----:B------:R-:W-:Y:S05]  /*148d0*/  @P0 BRA `(.L_x_10019) ;  /* 0xfffffff000680947 */ /* 0x000fea000383ffff */
.L_x_9995:
[----:B------:R-:W-:Y:S05]  /*148e0*/  BSYNC B0 ;  /* 0x0000000000007941 */ /* 0x000fea0003800000 */
.L_x_9994:
[----:B------:R-:W-:Y:S01]  /*148f0*/  ISETP.NE.AND P0, PT, R26, RZ, PT ;  /* 0x000000ff1a00720c */ /* 0x000fe20003f05270 */
[----:B------:R-:W-:-:S12]  /*14900*/  BSSY B0, `(.L_x_10020) ;  /* 0x000000f000007945 */ /* 0x000fd80003800000 */
[----:B------:R-:W-:Y:S05]  /*14910*/  @P0 BRA `(.L_x_10021) ;  /* 0x0000000000340947 */ /* 0x000fea0003800000 */
[----:B------:R-:W3:Y:S01]  /*14920*/  S2R R9, SR_LANEID ;  /* 0x0000000000097919 */ /* 0x000ee20000000000 */
[----:B------:R-:W-:Y:S01]  /*14930*/  VOTEU.ANY UR4, UPT, PT ;  /* 0x0000000000047886 */ /* 0x000fe200038e0100 */
[----:B------:R-:W4:Y:S01]  /*14940*/  LDC.64 R2, c[0x0][0xc38] ;  /* 0x00030e00ff027b82 */ /* 0x000f220000000a00 */
[----:B--2---:R-:W3:Y:S01]  /*14950*/  FLO.U32 R4, UR4 ;  /* 0x0000000400047d00 */ /* 0x004ee200080e0000 */
[----:B------:R-:W-:-:S07]  /*14960*/  ULDC.64 UR6, c[0x0][0x208] ;  /* 0x0000820000067ab9 */ /* 0x000fce0000000a00 */
[----:B------:R-:W4:Y:S01]  /*14970*/  POPC R5, UR4 ;  /* 0x0000000400057d09 */ /* 0x000f220008000000 */
[----:B---3--:R-:W-:-:S13]  /*14980*/  ISETP.EQ.U32.AND P0, PT, R4, R9, PT ;  /* 0x000000090400720c */ /* 0x008fda0003f02070 */
[----:B----4-:R-:W2:Y:S01]  /*14990*/  @P0 ATOMG.E.ADD.STRONG.GPU PT, R3, desc[UR6][R2.64], R5 ;  /* 0x00000005020309a8 */ /* 0x010ea200081ee1c6 */
[----:B------:R-:W3:Y:S02]  /*149a0*/  S2R R6, SR_LTMASK ;  /* 0x0000000000067919 */ /* 0x000ee40000003900 */
[----:B---3--:R-:W-:-:S04]  /*149b0*/  LOP3.LUT R6, R6, UR4, RZ, 0xc0, !PT ;  /* 0x0000000406067c12 */ /* 0x008fc8000f8ec0ff */
[----:B------:R-:W3:Y:S01]  /*149c0*/  POPC R9, R6 ;  /* 0x0000000600097309 */ /* 0x000ee20000000000 */
[----:B--2---:R-:W3:Y:S02]  /*149d0*/  SHFL.IDX PT, R4, R3, R4, 0x1f ;  /* 0x00001f0403047589 */ /* 0x004ee400000e0000 */
[----:B---3--:R-:W-:-:S07]  /*149e0*/  IADD3 R16, R4, UR38, R9 ;  /* 0x0000002604107c10 */ /* 0x008fce000fffe009 */
.L_x_10021:
[----:B------:R-:W-:Y:S05]  /*149f0*/  BSYNC B0 ;  /* 0x0000000000007941 */ /* 0x000fea0003800000 */
.L_x_10020:
[----:B------:R-:W-:Y:S04]  /*14a00*/  BSSY B0, `(.L_x_10022) ;  /* 0x000002b000007945 */ /* 0x000fe80003800000 */
[----:B------:R-:W-:Y:S05]  /*14a10*/  @!P6 BRA `(.L_x_10023) ;  /* 0x0000000000a4e947 */ /* 0x000fea0003800000 */
[----:B------:R-:W-:Y:S01]  /*14a20*/  IMAD R3, R22, 0x8, R25 ;  /* 0x0000000816037824 */ /* 0x000fe200078e0219 */
[----:B------:R-:W-:-:S04]  /*14a30*/  SHF.L.U32 R2, R24, 0x1f, RZ ;  /* 0x0000001f18027819 */ /* 0x000fc800000006ff */
[----:B------:R-:W3:Y:S02]  /*14a40*/  SYNCS.PHASECHK.TRANS64.TRYWAIT P0, [R3+URZ+0x31c60], R2 ;  /* 0x031c6002030075a7 */ /* 0x000ee4000800017f */
[----:B---3--:R-:W-:Y:S05]  /*14a50*/  @!P0 BRA `(.L_x_10024) ;  /* 0x0000001800308947 */ /* 0x008fea0003800000 */
.L_x_10068:
[----:B--2---:R-:W2:Y:S02]  /*14a60*/  S2R R4, SR_TID.X ;  /* 0x0000000000047919 */ /* 0x004ea40000002100 */
[----:B--2---:R-:W-:-:S04]  /*14a70*/  LOP3.LUT R4, R4, 0x7f, RZ, 0xc0, !PT ;  /* 0x0000007f04047812 */ /* 0x004fc800078ec0ff */
[----:B------:R-:W-:-:S13]  /*14a80*/  ISETP.NE.AND P0, PT, R4, RZ, PT ;  /* 0x000000ff0400720c */ /* 0x000fda0003f05270 */
[----:B------:R-:W-:Y:S05]  /*14a90*/  @P0 BRA `(.L_x_10025) ;  /* 0x0000000000140947 */ /* 0x000fea0003800000 */
[----:B------:R-:W-:Y:S01]  /*14aa0*/  ISETP.NE.AND P1, PT, R26, RZ, PT ;  /* 0x000000ff1a00720c */ /* 0x000fe20003f25270 */
[----:B---3--:R-:W-:-:S04]  /*14ab0*/  IMAD.MOV.U32 R2, RZ, RZ, 0x6c00 ;  /* 0x00006c00ff027424 */ /* 0x008fc800078e00ff */
[----:B------:R2:W-:Y:S08]  /*14ac0*/  SYNCS.ARRIVE.TRANS64 RZ, [R3+URZ+0x31c50], R2 ;  /* 0x031c500203ff79a7 */ /* 0x0005f0000800003f */
[----:B------:R-:W-:Y:S05]  /*14ad0*/  @!P1 BRA `(.L_x_10025) ;  /* 0x0000000000049947 */ /* 0x000fea0003800000 */
[----:B------:R-:W-:Y:S01]  /*14ae0*/  BPT.TRAP 0x1 ;  /* 0x000000040000795c */ /* 0x000fe20000300000 */
.L_x_10025:
        /* <DEDUP_REMOVED lines=28> */
.L_x_10023:
[----:B------:R-:W-:Y:S05]  /*14cb0*/  BSYNC B0 ;  /* 0x0000000000007941 */ /* 0x000fea0003800000 */
.L_x_10022:
[----:B------:R-:W-:-:S05]  /*14cc0*/  VIADD R22, R22, 0x1 ;  /* 0x0000000116167836 */ /* 0x000fca0000000000 */
[----:B------:R-:W-:-:S04]  /*14cd0*/  ISETP.NE.AND P0, PT, R22, 0x2, PT ;  /* 0x000000021600780c */ /* 0x000fc80003f05270 */
[----:B--23--:R-:W-:Y:S02]  /*14ce0*/  SEL R3, RZ, 0x1, P0 ;  /* 0x00000001ff037807 */ /* 0x00cfe40000000000 */
[----:B------:R-:W-:Y:S02]  /*14cf0*/  SEL R22, R22, RZ, P0 ;  /* 0x000000ff16167207 */ /* 0x000fe40000000000 */
[----:B------:R-:W-:-:S07]  /*14d00*/  LOP3.LUT R24, R24, R3, RZ, 0x3c, !PT ;  /* 0x0000000318187212 */ /* 0x000fce00078e3cff */
.L_x_9979:
[----:B------:R-:W-:Y:S05]  /*14d10*/  BSYNC B6 ;  /* 0x0000000000067941 */ /* 0x000fea0003800000 */
.L_x_9977:
[----:B------:R-:W-:-:S03]  /*14d20*/  UMOV UR4, 0xffffffff ;  /* 0xffffffff00047882 */ /* 0x000fc60000000000 */
[----:B------:R-:W-:Y:S05]  /*14d30*/  BRA.DIV UR4, `(.L_x_10026) ;  /* 0x00000016048c7947 */ /* 0x000fea000b800000 */
[----:B------:R2:W3:Y:S04]  /*14d40*/  SHFL.IDX PT, R4, R16, RZ, 0x1f ;  /* 0x00001fff10047589 */ /* 0x0004e800000e0000 */
[----:B------:R2:W4:Y:S02]  /*14d50*/  SHFL.IDX PT, R5, R16, 0x1, 0x1f ;  /* 0x00201f0010057f89 */ /* 0x00052400000e0000 */
.L_x_10072:
[----:B------:R-:W-:Y:S01]  /*14d60*/  ULDC UR4, c[0x0][0xc14] ;  /* 0x0003050000047ab9 */ /* 0x000fe20000000800 */
[C---:B------:R-:W-:Y:S01]  /*14d70*/  ISETP.NE.AND P0, PT, R26.reuse, 0x1f, PT ;  /* 0x0000001f1a00780c */ /* 0x040fe20003f05270 */
[----:B------:R-:W-:Y:S01]  /*14d80*/  IMAD.U32 R0, RZ, RZ, UR4 ;  /* 0x00000004ff007e24 */ /* 0x000fe2000f8e00ff */
[----:B------:R-:W-:Y:S01]  /*14d90*/  IADD3 R7, R26, R19, RZ ;  /* 0x000000131a077210 */ /* 0x000fe20007ffe0ff */
[----:B------:R-:W-:Y:S01]  /*14da0*/  BSSY B0, `(.L_x_10027) ;  /* 0x0000008000007945 */ /* 0x000fe20003800000 */
[----:B------:R-:W-:Y:S02]  /*14db0*/  IMAD.MOV.U32 R2, RZ, RZ, RZ ;  /* 0x000000ffff027224 */ /* 0x000fe400078e00ff */
[----:B------:R-:W-:-:S13]  /*14dc0*/  ISETP.GE.OR P0, PT, R7, R0, !P0 ;  /* 0x000000000700720c */ /* 0x000fda0004706670 */
[----:B------:R-:W-:Y:S05]  /*14dd0*/  @P0 BRA `(.L_x_10028) ;  /* 0x0000000000100947 */ /* 0x000fea0003800000 */
[----:B------:R-:W0:Y:S01]  /*14de0*/  LDC.64 R2, c[0x0][0xc58] ;  /* 0x00031600ff027b82 */ /* 0x000e220000000a00 */
[----:B------:R-:W-:Y:S01]  /*14df0*/  ULDC.64 UR4, c[0x0][0x208] ;  /* 0x0000820000047ab9 */ /* 0x000fe20000000a00 */
[----:B0-----:R-:W-:-:S06]  /*14e00*/  IMAD.WIDE R2, R7, 0x4, R2 ;  /* 0x0000000407027825 */ /* 0x001fcc00078e0202 */
[----:B------:R0:W5:Y:S02]  /*14e10*/  LDG.E R2, desc[UR4][R2.64] ;  /* 0x0000000402027981 */ /* 0x000164000c1e1900 */
.L_x_10028:
[----:B------:R-:W-:Y:S05]  /*14e20*/  BSYNC B0 ;  /* 0x0000000000007941 */ /* 0x000fea0003800000 */
.L_x_10027:
        /* <DEDUP_REMOVED lines=22> */
[----:B------:R0:W0:Y:S02]  /*14f90*/  SHFL.IDX PT, R14, R8, 0x1f, 0x1f ;  /* 0x03e01f00080e7f89 */ /* 0x00002400000e0000 */
.L_x_10080:
[----:B------:R-:W-:Y:S02]  /*14fa0*/  ULDC UR4, c[0x0][0xc10] ;  /* 0x0003040000047ab9 */ /* 0x000fe40000000800 */
[----:B------:R-:W-:-:S04]  /*14fb0*/  IMAD.U32 R7, RZ, RZ, UR4 ;  /* 0x00000004ff077e24 */ /* 0x000fc8000f8e00ff */
[----:B0-----:R-:W-:-:S04]  /*14fc0*/  IMAD R14, R14, R7, RZ ;  /* 0x000000070e0e7224 */ /* 0x001fc800078e02ff */
[----:B----4-:R-:W-:-:S05]  /*14fd0*/  IMAD.IADD R5, R5, 0x1, R14 ;  /* 0x0000000105057824 */ /* 0x010fca00078e020e */
[----:B---3--:R-:W-:-:S13]  /*14fe0*/  ISETP.GT.AND P0, PT, R5, R4, PT ;  /* 0x000000040500720c */ /* 0x008fda0003f04270 */
[----:B------:R-:W-:Y:S05]  /*14ff0*/  @P0 BRA `(.L_x_10030) ;  /* 0x0000000000b00947 */ /* 0x000fea0003800000 */
[----:B------:R-:W0:Y:S02]  /*15000*/  LDC R0, c[0x0][0xc14] ;  /* 0x00030500ff007b82 */ /* 0x000e240000000800 */
.L_x_10035:
[----:B------:R-:W-:-:S04]  /*15010*/  IADD3 R19, R19, 0x1f, RZ ;  /* 0x0000001f13137810 */ /* 0x000fc80007ffe0ff */
[----:B0-----:R-:W-:-:S13]  /*15020*/  ISETP.GE.AND P0, PT, R19, R0, PT ;  /* 0x000000001300720c */ /* 0x001fda0003f06270 */
[----:B------:R-:W-:Y:S05]  /*15030*/  @P0 BRA `(.L_x_10031) ;  /* 0x0000000400ec0947 */ /* 0x000fea0003800000 */
[C---:B------:R-:W-:Y:S01]  /*15040*/  IMAD.IADD R7, R26.reuse, 0x1, R19 ;  /* 0x000000011a077824 */ /* 0x040fe200078e0213 */
[----:B------:R-:W-:Y:S01]  /*15050*/  ISETP.NE.AND P1, PT, R26, 0x1f, PT ;  /* 0x0000001f1a00780c */ /* 0x000fe20003f25270 */
        /* <DEDUP_REMOVED lines=8> */
.L_x_10033:
[----:B------:R-:W-:Y:S05]  /*150e0*/  BSYNC B0 ;  /* 0x0000000000007941 */ /* 0x000fea0003800000 */
.L_x_10032:
        /* <DEDUP_REMOVED lines=11> */
[----:B0-----:R-:W-:-:S05]  /*151a0*/  IMAD.IADD R3, R13, 0x1, R14 ;  /* 0x000000010d037824 */ /* 0x001fca00078e020e */
        /* <DEDUP_REMOVED lines=10> */
[----:B------:R0:W3:Y:S02]  /*15250*/  SHFL.IDX PT, R14, R8, 0x1f, 0x1f ;  /* 0x03e01f00080e7f89 */ /* 0x0000e400000e0000 */
.L_x_10088:
[----:B------:R-:W-:Y:S02]  /*15260*/  ULDC UR4, c[0x0][0xc10] ;  /* 0x0003040000047ab9 */ /* 0x000fe40000000800 */
[----:B------:R-:W-:-:S04]  /*15270*/  IMAD.U32 R7, RZ, RZ, UR4 ;  /* 0x00000004ff077e24 */ /* 0x000fc8000f8e00ff */
[----:B---3--:R-:W-:-:S04]  /*15280*/  IMAD R14, R14, R7, RZ ;  /* 0x000000070e0e7224 */ /* 0x008fc800078e02ff */
[----:B------:R-:W-:-:S05]  /*15290*/  IMAD.IADD R5, R14, 0x1, R5 ;  /* 0x000000010e057824 */ /* 0x000fca00078e0205 */
[----:B------:R-:W-:-:S13]  /*152a0*/  ISETP.GT.AND P0, PT, R5, R4, PT ;  /* 0x000000040500720c */ /* 0x000fda0003f04270 */
[----:B------:R-:W-:Y:S05]  /*152b0*/  @!P0 BRA `(.L_x_10035) ;  /* 0xfffffffc00548947 */ /* 0x000fea000383ffff */
.L_x_10030:
[----:B--2---:R-:W-:Y:S01]  /*152c0*/  IADD3 R16, -R14, R5, RZ ;  /* 0x000000050e107210 */ /* 0x004fe20007ffe1ff */
[----:B------:R-:W-:-:S04]  /*152d0*/  UMOV UR4, 0xffffffff ;  /* 0xffffffff00047882 */ /* 0x000fc80000000000 */
[----:B------:R-:W-:-:S05]  /*152e0*/  IMAD R3, R8, R7, R16 ;  /* 0x0000000708037224 */ /* 0x000fca00078e0210 */
[----:B------:R-:W-:Y:S01]  /*152f0*/  ISETP.GT.AND P6, PT, R3, R4, PT ;  /* 0x000000040300720c */ /* 0x000fe20003fc4270 */
[----:B------:R-:W-:-:S12]  /*15300*/  BRA.DIV UR4, `(.L_x_10036) ;  /* 0x0000001a04047947 */ /* 0x000fd8000b800000 */
[----:B------:R-:W-:-:S04]  /*15310*/  VOTE.ANY R3, PT, !P6 ;  /* 0x0000000000037806 */ /* 0x000fc800070e0100 */
[----:B------:R-:W2:Y:S02]  /*15320*/  POPC R5, R3 ;  /* 0x0000000300057309 */ /* 0x000ea40000000000 */
[----:B--2---:R2:W3:Y:S02]  /*15330*/  SHFL.IDX PT, R17, R2, R5, 0x1f ;  /* 0x00001f0502117589 */ /* 0x0044e400000e0000 */
.L_x_10092:
[----:B------:R-:W-:Y:S01]  /*15340*/  ISETP.NE.AND P0, PT, R3, RZ, PT ;  /* 0x000000ff0300720c */ /* 0x000fe20003f05270 */
[----:B------:R-:W-:-:S12]  /*15350*/  IMAD.MOV.U32 R14, RZ, RZ, RZ ;  /* 0x000000ffff0e7224 */ /* 0x000fd800078e00ff */
[----:B------:R-:W-:Y:S05]  /*15360*/  @!P0 BRA `(.L_x_10037) ;  /* 0x0000000000108947 */ /* 0x000fea0003800000 */
[----:B------:R-:W-:Y:S01]  /*15370*/  UMOV UR4, 0xffffffff ;  /* 0xffffffff00047882 */ /* 0x000fe20000000000 */
[----:B------:R-:W-:Y:S02]  /*15380*/  VIADD R12, R5, 0xffffffff ;  /* 0xffffffff050c7836 */ /* 0x000fe40000000000 */
[----:B------:R-:W-:Y:S05]  /*15390*/  BRA.DIV UR4, `(.L_x_10038) ;  /* 0x0000001a04287947 */ /* 0x000fea000b800000 */
[----:B------:R4:W0:Y:S02]  /*153a0*/  SHFL.IDX PT, R14, R8, R12, 0x1f ;  /* 0x00001f0c080e7589 */ /* 0x00082400000e0000 */
.L_x_10037:
[----:B--2---:R-:W2:Y:S01]  /*153b0*/  LDC.64 R2, c[0x0][0xc68] ;  /* 0x00031a00ff027b82 */ /* 0x004ea20000000a00 */
[----:B------:R-:W-:Y:S01]  /*153c0*/  IMAD.IADD R19, R5, 0x1, R19 ;  /* 0x0000000105137824 */ /* 0x000fe200078e0213 */
[----:B------:R-:W-:-:S03]  /*153d0*/  ULDC.64 UR4, c[0x0][0x208] ;  /* 0x0000820000047ab9 */ /* 0x000fc60000000a00 */
[----:B--2---:R-:W-:-:S05]  /*153e0*/  IMAD.WIDE R2, R19, 0x4, R2 ;  /* 0x0000000413027825 */ /* 0x004fca00078e0202 */
[----:B------:R2:W3:Y:S01]  /*153f0*/  LDG.E R6, desc[UR4][R2.64] ;  /* 0x0000000402067981 */ /* 0x0004e2000c1e1900 */
[----:B0-----:R-:W-:Y:S02]  /*15400*/  IMAD R16, R14, R7, R16 ;  /* 0x000000070e107224 */ /* 0x001fe400078e0210 */
[----:B--2---:R-:W-:Y:S02]  /*15410*/  IMAD.MOV.U32 R2, RZ, RZ, RZ ;  /* 0x000000ffff027224 */ /* 0x004fe400078e00ff */
[----:B---3--:R-:W-:-:S05]  /*15420*/  IMAD R5, R17, R6, RZ ;  /* 0x0000000611057224 */ /* 0x008fca00078e02ff */
[----:B----4-:R-:W-:-:S04]  /*15430*/  IABS R8, R5 ;  /* 0x0000000500087213 */ /* 0x010fc80000000000 */
[----:B------:R-:W0:Y:S08]  /*15440*/  I2F.RP R9, R8 ;  /* 0x0000000800097306 */ /* 0x000e300000209400 */
[----:B0-----:R-:W0:Y:S02]  /*15450*/  MUFU.RCP R9, R9 ;  /* 0x0000000900097308 */ /* 0x001e240000001000 */
[----:B0-----:R-:W-:Y:S01]  /*15460*/  VIADD R10, R9, 0xffffffe ;  /* 0x0ffffffe090a7836 */ /* 0x001fe20000000000 */
[----:B------:R-:W-:-:S05]  /*15470*/  IABS R9, R5 ;  /* 0x0000000500097213 */ /* 0x000fca0000000000 */
[----:B------:R-:W0:Y:S01]  /*15480*/  F2I.FTZ.U32.TRUNC.NTZ R3, R10 ;  /* 0x0000000a00037305 */ /* 0x000e22000021f000 */
[----:B------:R-:W-:Y:S02]  /*15490*/  IMAD.MOV R9, RZ, RZ, -R9 ;  /* 0x000000ffff097224 */ /* 0x000fe400078e0a09 */
[----:B0-----:R-:W-:-:S04]  /*154a0*/  IMAD.MOV R11, RZ, RZ, -R3 ;  /* 0x000000ffff0b7224 */ /* 0x001fc800078e0a03 */
[----:B------:R-:W-:-:S04]  /*154b0*/  IMAD R11, R11, R8, RZ ;  /* 0x000000080b0b7224 */ /* 0x000fc800078e02ff */
[----:B------:R-:W-:-:S04]  /*154c0*/  IMAD.HI.U32 R3, R3, R11, R2 ;  /* 0x0000000b03037227 */ /* 0x000fc800078e0002 */
[----:B------:R-:W-:-:S05]  /*154d0*/  IMAD.IADD R2, R4, 0x1, -R16 ;  /* 0x0000000104027824 */ /* 0x000fca00078e0a10 */
        /* <DEDUP_REMOVED lines=29> */
[----:B------:R-:W-:Y:S01]  /*156b0*/  IMAD.HI.U32 R2, R3, R5, R2 ;  /* 0x0000000503027227 */ /* 0x000fe200078e0002 */
[----:B------:R-:W-:Y:S02]  /*156c0*/  IABS R5, R9 ;  /* 0x0000000900057213 */ /* 0x000fe40000000000 */
[----:B------:R-:W-:-:S03]  /*156d0*/  LOP3.LUT R3, R9, R6, RZ, 0x3c, !PT ;  /* 0x0000000609037212 */ /* 0x000fc600078e3cff */
[----:B------:R-:W-:-:S04]  /*156e0*/  IMAD.HI.U32 R2, R2, R5, RZ ;  /* 0x0000000502027227 */ /* 0x000fc800078e00ff */
[----:B------:R-:W-:-:S05]  /*156f0*/  IMAD R8, R2, R8, R5 ;  /* 0x0000000802087224 */ /* 0x000fca00078e0205 */
[----:B------:R-:W-:-:S13]  /*15700*/  ISETP.GT.U32.AND P0, PT, R7, R8, PT ;  /* 0x000000080700720c */ /* 0x000fda0003f04070 */
[----:B------:R-:W-:Y:S01]  /*15710*/  @!P0 IADD3 R8, R8, -R7, RZ ;  /* 0x8000000708088210 */ /* 0x000fe20007ffe0ff */
[----:B------:R-:W-:-:S03]  /*15720*/  @!P0 VIADD R2, R2, 0x1 ;  /* 0x0000000102028836 */ /* 0x000fc60000000000 */
[----:B------:R-:W-:-:S13]  /*15730*/  ISETP.GE.U32.AND P0, PT, R8, R7, PT ;  /* 0x000000070800720c */ /* 0x000fda0003f06070 */
        /* <DEDUP_REMOVED lines=11> */
.L_x_10031:
[----:B------:R-:W-:Y:S01]  /*157f0*/  UMOV UR4, URZ ;  /* 0x0000003f00047c82 */ /* 0x000fe20008000000 */
[----:B------:R-:W-:Y:S01]  /*15800*/  UMOV UR5, URZ ;  /* 0x0000003f00057c82 */ /* 0x000fe20008000000 */
[----:B------:R-:W-:Y:S01]  /*15810*/  ULDC UR6, c[0x0][0xc14] ;  /* 0x0003050000067ab9 */ /* 0x000fe20000000800 */
[----:B--2---:R-:W-:Y:S01]  /*15820*/  IMAD.MOV.U32 R16, RZ, RZ, R4 ;  /* 0x000000ffff107224 */ /* 0x004fe200078e0004 */
[----:B------:R-:W-:Y:S01]  /*15830*/  MOV R19, UR6 ;  /* 0x0000000600137c02 */ /* 0x000fe20008000f00 */
[----:B------:R-:W-:Y:S02]  /*15840*/  IMAD.U32 R17, RZ, RZ, UR4 ;  /* 0x00000004ff117e24 */ /* 0x000fe4000f8e00ff */
[----:B------:R-:W-:-:S07]  /*15850*/  IMAD.U32 R18, RZ, RZ, UR5 ;  /* 0x00000005ff127e24 */ /* 0x000fce000f8e00ff */
.L_x_10039:
        /* <DEDUP_REMOVED lines=10> */
.L_x_9973:
        /* <DEDUP_REMOVED lines=12> */
.L_x_10095:
[----:B------:R-:W-:Y:S05]  /*159c0*/  BSYNC B0 ;  /* 0x0000000000007941 */ /* 0x000fea0003800000 */
.L_x_10041:
[----:B------:R-:W-:-:S03]  /*159d0*/  UMOV UR4, 0xffffffff ;  /* 0xffffffff00047882 */ /* 0x000fc60000000000 */
[----:B------:R-:W-:Y:S05]  /*159e0*/  BRA.DIV UR4, `(.L_x_10043) ;  /* 0x0000001204cc7947 */ /* 0x000fea000b800000 */
[----:B0-----:R-:W0:Y:S02]  /*159f0*/  S2R R0, SR_TID.X ;  /* 0x0000000000007919 */ /* 0x001e240000002100 */
[----:B0-----:R-:W-:-:S04]  /*15a00*/  SHF.R.U32.HI R0, RZ, 0x5, R0 ;  /* 0x00000005ff007819 */ /* 0x001fc80000011600 */
[----:B------:R-:W-:-:S05]  /*15a10*/  LOP3.LUT R0, R0, 0x3, RZ, 0xc0, !PT ;  /* 0x0000000300007812 */ /* 0x000fca00078ec0ff */
[----:B------:R0:W2:Y:S02]  /*15a20*/  SHFL.IDX PT, R14, R0, RZ, 0x1f ;  /* 0x00001fff000e7589 */ /* 0x0000a400000e0000 */
.L_x_10098:
[----:B--2---:R-:W-:Y:S01]  /*15a30*/  ISETP.NE.AND P0, PT, R14, RZ, PT ;  /* 0x000000ff0e00720c */ /* 0x004fe20003f05270 */
[----:B------:R-:W-:-:S12]  /*15a40*/  BSSY B0, `(.L_x_10044) ;  /* 0x0000026000007945 */ /* 0x000fd80003800000 */
[----:B------:R-:W-:Y:S05]  /*15a50*/  @P0 BRA `(.L_x_10045) ;  /* 0x0000000000900947 */ /* 0x000fea0003800000 */
[----:B------:R-:W-:-:S03]  /*15a60*/  UMOV UR4, 0xffffffff ;  /* 0xffffffff00047882 */ /* 0x000fc60000000000 */
[----:B------:R-:W-:Y:S05]  /*15a70*/  BRA.DIV UR4, `(.L_x_10046) ;  /* 0x0000001204dc7947 */ /* 0x000fea000b800000 */
[----:B------:R-:W-:-:S13]  /*15a80*/  ELECT P6, URZ, PT ;  /* 0x00000000003f782f */ /* 0x000fda00038c0000 */
.L_x_10101:
        /* <DEDUP_REMOVED lines=8> */
.L_x_10047:
        /* <DEDUP_REMOVED lines=12> */
.L_x_10102:
[----:B------:R-:W2:Y:S02]  /*15bd0*/  SYNCS.PHASECHK.TRANS64.TRYWAIT P0, [R3+URZ], R0 ;  /* 0x00000000030075a7 */ /* 0x000ea4000800017f */
[----:B--2---:R-:W-:Y:S05]  /*15be0*/  @!P0 BRA `(.L_x_10049) ;  /* 0x0000001000b48947 */ /* 0x004fea0003800000 */
.L_x_10103:
[----:B------:R-:W-:Y:S05]  /*15bf0*/  @!P2 BRA `(.L_x_10050) ;  /* 0x000000000004a947 */ /* 0x000fea0003800000 */
[----:B------:R-:W-:Y:S01]  /*15c00*/  BPT.TRAP 0x1 ;  /* 0x000000040000795c */ /* 0x000fe20000300000 */
.L_x_10050:
[----:B--2---:R-:W-:-:S04]  /*15c10*/  VIADD R3, R9, 0x31c60 ;  /* 0x00031c6009037836 */ /* 0x004fc80000000000 */
[----:B------:R-:W-:-:S04]  /*15c20*/  IMAD R5, R22, 0x8, R3 ;  /* 0x0000000816057824 */ /* 0x000fc800078e0203 */
[----:B------:R-:W2:Y:S02]  /*15c30*/  SYNCS.PHASECHK.TRANS64.TRYWAIT P0, [R5+URZ], R2 ;  /* 0x00000002050075a7 */ /* 0x000ea4000800017f */
[----:B--2---:R-:W-:Y:S05]  /*15c40*/  @!P0 BRA `(.L_x_10051) ;  /* 0x0000001000b08947 */ /* 0x004fea0003800000 */
.L_x_10104:
[----:B------:R-:W-:-:S07]  /*15c50*/  LEA R3, R4, R3, 0x3 ;  /* 0x0000000304037211 */ /* 0x000fce00078e18ff */
.L_x_10052:
[----:B---3--:R3:W4:Y:S02]  /*15c60*/  SYNCS.PHASECHK.TRANS64.TRYWAIT P0, [R3+URZ], R0 ;  /* 0x00000000030075a7 */ /* 0x008724000800017f */
[----:B----4-:R-:W-:Y:S05]  /*15c70*/  @!P0 NANOSLEEP.SYNCS 0x989680 ;  /* 0x009896800000895d */ /* 0x010fea0003900000 */
[----:B------:R-:W4:Y:S02]  /*15c80*/  @!P0 SYNCS.PHASECHK.TRANS64 P0, [R3+URZ], R0 ;  /* 0x00000000030085a7 */ /* 0x000f24000800007f */
[----:B----4-:R-:W-:Y:S05]  /*15c90*/  @!P0 BRA `(.L_x_10052) ;  /* 0xfffffffc00f08947 */ /* 0x010fea000383ffff */
.L_x_10045:
[----:B------:R-:W-:Y:S05]  /*15ca0*/  BSYNC B0 ;  /* 0x0000000000007941 */ /* 0x000fea0003800000 */
.L_x_10044:
[----:B------:R-:W-:Y:S05]  /*15cb0*/  EXIT ;  /* 0x000000000000794d */ /* 0x000fea0003800000 */
.L_x_9925:
[----:B0-----:R-:W-:-:S04]  /*15cc0*/  IMAD.U32 R3, RZ, RZ, UR37 ;  /* 0x00000025ff037e24 */ /* 0x001fc8000f8e00ff */
[----:B------:R0:W1:Y:S03]  /*15cd0*/  SYNCS.PHASECHK.TRANS64.TRYWAIT P1, [R3+URZ+0x31c00], R0 ;  /* 0x031c0000030075a7 */ /* 0x000066000802017f */
[----:B-1----:R-:W-:Y:S05]  /*15ce0*/  @!P1 NANOSLEEP.SYNCS 0x989680 ;  /* 0x009896800000995d */ /* 0x002fea0003900000 */
[----:B------:R-:W1:Y:S02]  /*15cf0*/  @!P1 SYNCS.PHASECHK.TRANS64 P1, [R3+URZ+0x31c00], R0 ;  /* 0x031c0000030095a7 */ /* 0x000e64000802007f */
[----:B-1----:R-:W-:Y:S05]  /*15d00*/  @!P1 BRA `(.L_x_9925) ;  /* 0xfffffffc00ec9947 */ /* 0x002fea000383ffff */
[----:B------:R-:W-:Y:S05]  /*15d10*/  BRA `(.L_x_10053) ;  /* 0xfffffebc004c7947 */ /* 0x000fea000383ffff */
.L_x_9929:
[----:B-1----:R1:W2:Y:S02]  /*15d20*/  SYNCS.PHASECHK.TRANS64.TRYWAIT P2, [R0+URZ+0x31c30], R3 ;  /* 0x031c3003000075a7 */ /* 0x0022a4000804017f */
[----:B--2---:R-:W-:Y:S05]  /*15d30*/  @!P2 NANOSLEEP.SYNCS 0x989680 ;  /* 0x009896800000a95d */ /* 0x004fea0003900000 */
[----:B------:R-:W2:Y:S02]  /*15d40*/  @!P2 SYNCS.PHASECHK.TRANS64 P2, [R0+URZ+0x31c30], R3 ;  /* 0x031c30030000a5a7 */ /* 0x000ea4000804007f */
[----:B--2---:R-:W-:Y:S05]  /*15d50*/  @!P2 BRA `(.L_x_9929) ;  /* 0xfffffffc00f0a947 */ /* 0x004fea000383ffff */
[----:B------:R-:W-:Y:S05]  /*15d60*/  BRA `(.L_x_9928) ;  /* 0xfffffebc00747947 */ /* 0x000fea000383ffff */
.L_x_9934:
[----:B-1----:R-:W-:-:S04]  /*15d70*/  IMAD.U32 R8, RZ, RZ, UR4 ;  /* 0x00000004ff087e24 */ /* 0x002fc8000f8e00ff */
[----:B------:R1:W2:Y:S03]  /*15d80*/  SYNCS.PHASECHK.TRANS64.TRYWAIT P2, [R8+URZ+0x31c30], R7 ;  /* 0x031c3007080075a7 */ /* 0x0002a6000804017f */
[----:B--2---:R-:W-:Y:S05]  /*15d90*/  @!P2 NANOSLEEP.SYNCS 0x989680 ;  /* 0x009896800000a95d */ /* 0x004fea0003900000 */
[----:B------:R-:W2:Y:S02]  /*15da0*/  @!P2 SYNCS.PHASECHK.TRANS64 P2, [R8+URZ+0x31c30], R7 ;  /* 0x031c30070800a5a7 */ /* 0x000ea4000804007f */
[----:B--2---:R-:W-:Y:S05]  /*15db0*/  @!P2 BRA `(.L_x_9934) ;  /* 0xfffffffc00eca947 */ /* 0x004fea000383ffff */
[----:B------:R-:W-:Y:S05]  /*15dc0*/  BRA `(.L_x_9931) ;  /* 0xffffff0000dc7947 */ /* 0x000fea000383ffff */
.L_x_9938:
[----:B-1----:R-:W-:-:S04]  /*15dd0*/  IMAD.U32 R8, RZ, RZ, UR4 ;  /* 0x00000004ff087e24 */ /* 0x002fc8000f8e00ff */
[----:B------:R1:W2:Y:S03]  /*15de0*/  SYNCS.PHASECHK.TRANS64.TRYWAIT P2, [R8+URZ+0x31c50], R7 ;  /* 0x031c5007080075a7 */ /* 0x0002a6000804017f */
[----:B--2---:R-:W-:Y:S05]  /*15df0*/  @!P2 NANOSLEEP.SYNCS 0x989680 ;  /* 0x009896800000a95d */ /* 0x004fea0003900000 */
[----:B------:R-:W2:Y:S02]  /*15e00*/  @!P2 SYNCS.PHASECHK.TRANS64 P2, [R8+URZ+0x31c50], R7 ;  /* 0x031c50070800a5a7 */ /* 0x000ea4000804007f */
[----:B--2---:R-:W-:Y:S05]  /*15e10*/  @!P2 BRA `(.L_x_9938) ;  /* 0xfffffffc00eca947 */ /* 0x004fea000383ffff */
[----:B------:R-:W-:Y:S05]  /*15e20*/  BRA `(.L_x_9935) ;  /* 0xffffff1800787947 */ /* 0x000fea000383ffff */
.L_x_9944:
[----:B--2---:R-:W-:-:S04]  /*15e30*/  IMAD.U32 R7, RZ, RZ, UR4 ;  /* 0x00000004ff077e24 */ /* 0x004fc8000f8e00ff */
[----:B------:R2:W3:Y:S03]  /*15e40*/  SYNCS.PHASECHK.TRANS64.TRYWAIT P2, [R7+URZ+0x31c30], R6 ;  /* 0x031c3006070075a7 */ /* 0x0004e6000804017f */
[----:B---3--:R-:W-:Y:S05]  /*15e50*/  @!P2 NANOSLEEP.SYNCS 0x989680 ;  /* 0x009896800000a95d */ /* 0x008fea0003900000 */
[----:B------:R-:W3:Y:S02]  /*15e60*/  @!P2 SYNCS.PHASECHK.TRANS64 P2, [R7+URZ+0x31c30], R6 ;  /* 0x031c30060700a5a7 */ /* 0x000ee4000804007f */
[----:B---3--:R-:W-:Y:S05]  /*15e70*/  @!P2 BRA `(.L_x_9944) ;  /* 0xfffffffc00eca947 */ /* 0x008fea000383ffff */
[----:B------:R-:W-:Y:S05]  /*15e80*/  BRA `(.L_x_9941) ;  /* 0xffffff4c00647947 */ /* 0x000fea000383ffff */
.L_x_9948:
[----:B-1----:R-:W-:-:S04]  /*15e90*/  IMAD.U32 R7, RZ, RZ, UR4 ;  /* 0x00000004ff077e24 */ /* 0x002fc8000f8e00ff */
[----:B------:R1:W2:Y:S03]  /*15ea0*/  SYNCS.PHASECHK.TRANS64.TRYWAIT P2, [R7+URZ+0x31c50], R6 ;  /* 0x031c5006070075a7 */ /* 0x0002a6000804017f */
[----:B--2---:R-:W-:Y:S05]  /*15eb0*/  @!P2 NANOSLEEP.SYNCS 0x989680 ;  /* 0x009896800000a95d */ /* 0x004fea0003900000 */
[----:B------:R-:W2:Y:S02]  /*15ec0*/  @!P2 SYNCS.PHASECHK.TRANS64 P2, [R7+URZ+0x31c50], R6 ;  /* 0x031c50060700a5a7 */ /* 0x000ea4000804007f */
[----:B--2---:R-:W-:Y:S05]  /*15ed0*/  @!P2 BRA `(.L_x_9948) ;  /* 0xfffffffc00eca947 */ /* 0x004fea000383ffff */
[----:B------:R-:W-:Y:S05]  /*15ee0*/  BRA `(.L_x_9945) ;  /* 0xffffff6400007947 */ /* 0x000fea000383ffff */
.L_x_9953:
[----:B---3--:R-:W-:-:S04]  /*15ef0*/  IMAD.U32 R5, RZ, RZ, UR6 ;  /* 0x00000006ff057e24 */ /* 0x008fc8000f8e00ff */
[----:B------:R3:W4:Y:S03]  /*15f00*/  SYNCS.PHASECHK.TRANS64.TRYWAIT P0, [R5+URZ+0x31c50], R4 ;  /* 0x031c5004050075a7 */ /* 0x000726000800017f */
[----:B----4-:R-:W-:Y:S05]  /*15f10*/  @!P0 NANOSLEEP.SYNCS 0x989680 ;  /* 0x009896800000895d */ /* 0x010fea0003900000 */
[----:B------:R-:W4:Y:S02]  /*15f20*/  @!P0 SYNCS.PHASECHK.TRANS64 P0, [R5+URZ+0x31c50], R4 ;  /* 0x031c5004050085a7 */ /* 0x000f24000800007f */
[----:B----4-:R-:W-:Y:S05]  /*15f30*/  @!P0 BRA `(.L_x_9953) ;  /* 0xfffffffc00ec8947 */ /* 0x010fea000383ffff */
[----:B------:R-:W-:Y:S05]  /*15f40*/  BRA `(.L_x_9952) ;  /* 0xffffff8c00247947 */ /* 0x000fea000383ffff */
.L_x_9986:
        /* <DEDUP_REMOVED lines=11> */
.L_x_10055:
[----:B------:R-:W-:Y:S05]  /*16000*/  BSYNC B0 ;  /* 0x0000000000007941 */ /* 0x000fea0003800000 */
.L_x_10054:
[----:B------:R-:W-:Y:S05]  /*16010*/  BRA `(.L_x_10056) ;  /* 0xffffffc800cc7947 */ /* 0x000fea000383ffff */
.L_x_9987:
[----:B------:R-:W-:Y:S01]  /*16020*/  BSSY B0, `(.L_x_10057) ;  /* 0x0000006000007945 */ /* 0x000fe20003800000 */
[----:B------:R-:W-:-:S07]  /*16030*/  IMAD.MOV.U32 R15, RZ, RZ, -0x1 ;  /* 0xffffffffff0f7424 */ /* 0x000fce00078e00ff */
[----:B-1----:R-:W-:Y:S05]  /*16040*/  WARPSYNC.COLLECTIVE R15, `(.L_x_10058) ;  /* 0x000000000f0c7348 */ /* 0x002fea0003c00000 */
[----:B------:R-:W-:Y:S02]  /*16050*/  ELECT P6, UR62, PT ;  /* 0x00000000003e782f */ /* 0x000fe400038c0000 */
[----:B------:R-:W-:Y:S01]  /*16060*/  MOV R14, UR62 ;  /* 0x0000003e000e7c02 */ /* 0x000fe20008000f00 */
[----:B-1----:R-:W-:Y:S10]  /*16070*/  ENDCOLLECTIVE ;  /* 0x000000000000791b */ /* 0x002ff40003800000 */
.L_x_10058:
[----:B------:R-:W-:Y:S05]  /*16080*/  BSYNC B0 ;  /* 0x0000000000007941 */ /* 0x000fea0003800000 */
.L_x_10057:
[----:B------:R-:W-:Y:S05]  /*16090*/  BRA `(.L_x_10059) ;  /* 0xffffffc800bc7947 */ /* 0x000fea000383ffff */
.L_x_9990:
[----:B--2---:R2:W3:Y:S02]  /*160a0*/  SYNCS.PHASECHK.TRANS64.TRYWAIT P0, [R5+URZ+0x31c40], R4 ;  /* 0x031c4004050075a7 */ /* 0x0044e4000800017f */
[----:B---3--:R-:W-:Y:S05]  /*160b0*/  @!P0 NANOSLEEP.SYNCS 0x989680 ;  /* 0x009896800000895d */ /* 0x008fea0003900000 */
[----:B------:R-:W3:Y:S02]  /*160c0*/  @!P0 SYNCS.PHASECHK.TRANS64 P0, [R5+URZ+0x31c40], R4 ;  /* 0x031c4004050085a7 */ /* 0x000ee4000800007f */
[----:B---3--:R-:W-:Y:S05]  /*160d0*/  @!P0 BRA `(.L_x_9990) ;  /* 0xfffffffc00f08947 */ /* 0x008fea000383ffff */
[----:B------:R-:W-:Y:S05]  /*160e0*/  BRA `(.L_x_10060) ;  /* 0xffffffcc00147947 */ /* 0x000fea000383ffff */
.L_x_9993:
[----:B--2---:R2:W3:Y:S02]  /*160f0*/  SYNCS.PHASECHK.TRANS64.TRYWAIT P0, [R25+URZ+0x31c20], R4 ;  /* 0x031c2004190075a7 */ /* 0x0044e4000800017f */
[----:B---3--:R-:W-:Y:S05]  /*16100*/  @!P0 NANOSLEEP.SYNCS 0x989680 ;  /* 0x009896800000895d */ /* 0x008fea0003900000 */
[----:B------:R-:W3:Y:S02]  /*16110*/  @!P0 SYNCS.PHASECHK.TRANS64 P0, [R25+URZ+0x31c20], R4 ;  /* 0x031c2004190085a7 */ /* 0x000ee4000800007f */
[----:B---3--:R-:W-:Y:S05]  /*16120*/  @!P0 BRA `(.L_x_9993) ;  /* 0xfffffffc00f08947 */ /* 0x008fea000383ffff */
[----:B------:R-:W-:Y:S05]  /*16130*/  BRA `(.L_x_10061) ;  /* 0xffffffd000487947 */ /* 0x000fea000383ffff */
.L_x_10001:
[----:B0-----:R0:W2:Y:S02]  /*16140*/  SYNCS.PHASECHK.TRANS64.TRYWAIT P0, [R3+URZ+0x31c40], R2 ;  /* 0x031c4002030075a7 */ /* 0x0010a4000800017f */
[----:B--2---:R-:W-:Y:S05]  /*16150*/  @!P0 NANOSLEEP.SYNCS 0x989680 ;  /* 0x009896800000895d */ /* 0x004fea0003900000 */
[----:B------:R-:W2:Y:S02]  /*16160*/  @!P0 SYNCS.PHASECHK.TRANS64 P0, [R3+URZ+0x31c40], R2 ;  /* 0x031c4002030085a7 */ /* 0x000ea4000800007f */
[----:B--2---:R-:W-:Y:S05]  /*16170*/  @!P0 BRA `(.L_x_10001) ;  /* 0xfffffffc00f08947 */ /* 0x004fea000383ffff */
[----:B------:R-:W-:Y:S05]  /*16180*/  BRA `(.L_x_10062) ;  /* 0xffffffd000e87947 */ /* 0x000fea000383ffff */
.L_x_10003:
[----:B0-----:R0:W2:Y:S02]  /*16190*/  SYNCS.PHASECHK.TRANS64.TRYWAIT P0, [R2+URZ+0x60], R5 ;  /* 0x00006005020075a7 */ /* 0x0010a4000800017f */
[----:B--2---:R-:W-:Y:S05]  /*161a0*/  @!P0 NANOSLEEP.SYNCS 0x989680 ;  /* 0x009896800000895d */ /* 0x004fea0003900000 */
[----:B------:R-:W2:Y:S02]  /*161b0*/  @!P0 SYNCS.PHASECHK.TRANS64 P0, [R2+URZ+0x60], R5 ;  /* 0x00006005020085a7 */ /* 0x000ea4000800007f */
[----:B--2---:R-:W-:Y:S05]  /*161c0*/  @!P0 BRA `(.L_x_10003) ;  /* 0xfffffffc00f08947 */ /* 0x004fea000383ffff */
[----:B------:R-:W-:Y:S05]  /*161d0*/  BRA `(.L_x_10063) ;  /* 0xffffffd400747947 */ /* 0x000fea000383ffff */
.L_x_10008:
[----:B--2---:R2:W3:Y:S02]  /*161e0*/  SYNCS.PHASECHK.TRANS64.TRYWAIT P0, [R3+URZ+0x31c40], R2 ;  /* 0x031c4002030075a7 */ /* 0x0044e4000800017f */
[----:B---3--:R-:W-:Y:S05]  /*161f0*/  @!P0 NANOSLEEP.SYNCS 0x989680 ;  /* 0x009896800000895d */ /* 0x008fea0003900000 */
[----:B------:R-:W3:Y:S02]  /*16200*/  @!P0 SYNCS.PHASECHK.TRANS64 P0, [R3+URZ+0x31c40], R2 ;  /* 0x031c4002030085a7 */ /* 0x000ee4000800007f */
[----:B---3--:R-:W-:Y:S05]  /*16210*/  @!P0 BRA `(.L_x_10008) ;  /* 0xfffffffc00f08947 */ /* 0x008fea000383ffff */
[----:B------:R-:W-:Y:S05]  /*16220*/  BRA `(.L_x_10064) ;  /* 0xffffffd800a47947 */ /* 0x000fea000383ffff */
.L_x_10010:
[----:B0-----:R0:W2:Y:S02]  /*16230*/  SYNCS.PHASECHK.TRANS64.TRYWAIT P1, [R3+URZ+0x60], R24 ;  /* 0x00006018030075a7 */ /* 0x0010a4000802017f */
[----:B--2---:R-:W-:Y:S05]  /*16240*/  @!P1 NANOSLEEP.SYNCS 0x989680 ;  /* 0x009896800000995d */ /* 0x004fea0003900000 */
[----:B------:R-:W2:Y:S02]  /*16250*/  @!P1 SYNCS.PHASECHK.TRANS64 P1, [R3+URZ+0x60], R24 ;  /* 0x00006018030095a7 */ /* 0x000ea4000802007f */
[----:B--2---:R-:W-:Y:S05]  /*16260*/  @!P1 BRA `(.L_x_10010) ;  /* 0xfffffffc00f09947 */ /* 0x004fea000383ffff */
[----:B------:R-:W-:Y:S05]  /*16270*/  BRA `(.L_x_10065) ;  /* 0xffffffdc00307947 */ /* 0x000fea000383ffff */
.L_x_10015:
[----:B--2---:R2:W3:Y:S02]  /*16280*/  SYNCS.PHASECHK.TRANS64.TRYWAIT P0, [R2+URZ+0x31c40], R3 ;  /* 0x031c4003020075a7 */ /* 0x0044e4000800017f */
[----:B---3--:R-:W-:Y:S05]  /*16290*/  @!P0 NANOSLEEP.SYNCS 0x989680 ;  /* 0x009896800000895d */ /* 0x008fea0003900000 */
[----:B------:R-:W3:Y:S02]  /*162a0*/  @!P0 SYNCS.PHASECHK.TRANS64 P0, [R2+URZ+0x31c40], R3 ;  /* 0x031c4003020085a7 */ /* 0x000ee4000800007f */
[----:B---3--:R-:W-:Y:S05]  /*162b0*/  @!P0 BRA `(.L_x_10015) ;  /* 0xfffffffc00f08947 */ /* 0x008fea000383ffff */
[----:B------:R-:W-:Y:S05]  /*162c0*/  BRA `(.L_x_10066) ;  /* 0xffffffe0003c7947 */ /* 0x000fea000383ffff */
.L_x_10017:
[----:B0-----:R0:W2:Y:S02]  /*162d0*/  SYNCS.PHASECHK.TRANS64.TRYWAIT P1, [R2+URZ+0x60], R3 ;  /* 0x00006003020075a7 */ /* 0x0010a4000802017f */
[----:B--2---:R-:W-:Y:S05]  /*162e0*/  @!P1 NANOSLEEP.SYNCS 0x989680 ;  /* 0x009896800000995d */ /* 0x004fea0003900000 */
[----:B------:R-:W2:Y:S02]  /*162f0*/  @!P1 SYNCS.PHASECHK.TRANS64 P1, [R2+URZ+0x60], R3 ;  /* 0x00006003020095a7 */ /* 0x000ea4000802007f */
[----:B--2---:R-:W-:Y:S05]  /*16300*/  @!P1 BRA `(.L_x_10017) ;  /* 0xfffffffc00f09947 */ /* 0x004fea000383ffff */
[----:B------:R-:W-:Y:S05]  /*16310*/  BRA `(.L_x_10067) ;  /* 0xffffffe000d07947 */ /* 0x000fea000383ffff */
.L_x_10024:
[----:B---3--:R3:W4:Y:S02]  /*16320*/  SYNCS.PHASECHK.TRANS64.TRYWAIT P0, [R3+URZ+0x31c60], R2 ;  /* 0x031c6002030075a7 */ /* 0x008724000800017f */
[----:B----4-:R-:W-:Y:S05]  /*16330*/  @!P0 NANOSLEEP.SYNCS 0x989680 ;  /* 0x009896800000895d */ /* 0x010fea0003900000 */
[----:B------:R-:W4:Y:S02]  /*16340*/  @!P0 SYNCS.PHASECHK.TRANS64 P0, [R3+URZ+0x31c60], R2 ;  /* 0x031c6002030085a7 */ /* 0x000f24000800007f */
[----:B----4-:R-:W-:Y:S05]  /*16350*/  @!P0 BRA `(.L_x_10024) ;  /* 0xfffffffc00f08947 */ /* 0x010fea000383ffff */
[----:B------:R-:W-:Y:S05]  /*16360*/  BRA `(.L_x_10068) ;  /* 0xffffffe400bc7947 */ /* 0x000fea000383ffff */
.L_x_10026:
        /* <DEDUP_REMOVED lines=8> */
.L_x_10070:
[----:B------:R-:W-:Y:S05]  /*163f0*/  BSYNC B0 ;  /* 0x0000000000007941 */ /* 0x000fea0003800000 */
.L_x_10069:
        /* <DEDUP_REMOVED lines=8> */
.L_x_10071:
[----:B------:R-:W-:Y:S01]  /*16480*/  IMAD.MOV.U32 R5, RZ, RZ, R14 ;  /* 0x000000ffff057224 */ /* 0x000fe200078e000e */
[----:B------:R-:W-:Y:S06]  /*16490*/  BRA `(.L_x_10072) ;  /* 0xffffffe800307947 */ /* 0x000fec000383ffff */
.L_x_10029:
        /* <DEDUP_REMOVED lines=8> */
.L_x_10074:
[----:B------:R-:W-:Y:S05]  /*16520*/  BSYNC B0 ;  /* 0x0000000000007941 */ /* 0x000fea0003800000 */
.L_x_10073:
        /* <DEDUP_REMOVED lines=10> */
.L_x_10075:
        /* <DEDUP_REMOVED lines=8> */
.L_x_10076:
        /* <DEDUP_REMOVED lines=8> */
.L_x_10077:
        /* <DEDUP_REMOVED lines=8> */
.L_x_10078:
        /* <DEDUP_REMOVED lines=8> */
.L_x_10079:
[----:B------:R-:W-:Y:S05]  /*167d0*/  BRA `(.L_x_10080) ;  /* 0xffffffe400f07947 */ /* 0x000fea000383ffff */
.L_x_10034:
[----:B------:R-:W-:Y:S01]  /*167e0*/  BSSY B0, `(.L_x_10081) ;  /* 0x0000008000007945 */ /* 0x000fe20003800000 */
[----:B-----5:R-:W-:Y:S02]  /*167f0*/  IMAD.MOV.U32 R13, RZ, RZ, R2 ;  /* 0x000000ffff0d7224 */ /* 0x020fe400078e0002 */
[----:B------:R-:W-:Y:S02]  /*16800*/  IMAD.MOV.U32 R12, RZ, RZ, 0x1 ;  /* 0x00000001ff0c7424 */ /* 0x000fe400078e00ff */
[----:B------:R-:W-:Y:S02]  /*16810*/  IMAD.MOV.U32 R11, RZ, RZ, RZ ;  /* 0x000000ffff0b7224 */ /* 0x000fe400078e00ff */
[----:B------:R-:W-:-:S07]  /*16820*/  IMAD.MOV.U32 R15, RZ, RZ, -0x1 ;  /* 0xffffffffff0f7424 */ /* 0x000fce00078e00ff */
[----:B012---:R-:W-:Y:S05]  /*16830*/  WARPSYNC.COLLECTIVE R15, `(.L_x_10082) ;  /* 0x000000000f087348 */ /* 0x007fea0003c00000 */
[----:B------:R3:W4:Y:S02]  /*16840*/  SHFL.UP P6, R14, R13, R12, R11 ;  /* 0x0400000c0d0e7389 */ /* 0x00072400000c000b */
[----:B01234-:R-:W-:Y:S01]  /*16850*/  ENDCOLLECTIVE ;  /* 0x000000000000791b */ /* 0x01ffe20003800000 */
.L_x_10082:
[----:B------:R-:W-:Y:S05]  /*16860*/  BSYNC B0 ;  /* 0x0000000000007941 */ /* 0x000fea0003800000 */
.L_x_10081:
        /* <DEDUP_REMOVED lines=10> */
.L_x_10083:
        /* <DEDUP_REMOVED lines=8> */
.L_x_10084:
        /* <DEDUP_REMOVED lines=8> */
.L_x_10085:
        /* <DEDUP_REMOVED lines=8> */
.L_x_10086:
        /* <DEDUP_REMOVED lines=8> */
.L_x_10087:
[----:B------:R-:W-:Y:S05]  /*16b10*/  BRA `(.L_x_10088) ;  /* 0xffffffe400d07947 */ /* 0x000fea000383ffff */
.L_x_10036:
[----:B------:R-:W-:Y:S01]  /*16b20*/  BSSY B0, `(.L_x_10089) ;  /* 0x0000006000007945 */ /* 0x000fe20003800000 */
[----:B------:R-:W-:Y:S01]  /*16b30*/  PLOP3.LUT P6, PT, P6, PT, PT, 0x8, 0x0 ;  /* 0x000000000000781c */ /* 0x000fe200037ce170 */
[----:B------:R-:W-:-:S12]  /*16b40*/  IMAD.MOV.U32 R15, RZ, RZ, -0x1 ;  /* 0xffffffffff0f7424 */ /* 0x000fd800078e00ff */
[----:B01----:R-:W-:Y:S05]  /*16b50*/  WARPSYNC.COLLECTIVE R15, `(.L_x_10090) ;  /* 0x000000000f087348 */ /* 0x003fea0003c00000 */
[----:B------:R-:W-:Y:S01]  /*16b60*/  VOTE.ANY R14, PT, P6 ;  /* 0x00000000000e7806 */ /* 0x000fe200030e0100 */
[----:B01----:R-:W-:Y:S06]  /*16b70*/  ENDCOLLECTIVE ;  /* 0x000000000000791b */ /* 0x003fec0003800000 */
.L_x_10090:
[----:B------:R-:W-:Y:S05]  /*16b80*/  BSYNC B0 ;  /* 0x0000000000007941 */ /* 0x000fea0003800000 */
.L_x_10089:
        /* <DEDUP_REMOVED lines=9> */
.L_x_10091:
[----:B------:R-:W-:Y:S01]  /*16c20*/  MOV R17, R14 ;  /* 0x0000000e00117202 */ /* 0x000fe20000000f00 */
[----:B------:R-:W-:Y:S06]  /*16c30*/  BRA `(.L_x_10092) ;  /* 0xffffffe400c07947 */ /* 0x000fec000383ffff */
.L_x_10038:
[----:B------:R-:W-:Y:S01]  /*16c40*/  BSSY B0, `(.L_x_10093) ;  /* 0x0000007000007945 */ /* 0x000fe20003800000 */
[----:B------:R-:W-:Y:S02]  /*16c50*/  IMAD.MOV.U32 R13, RZ, RZ, R8 ;  /* 0x000000ffff0d7224 */ /* 0x000fe400078e0008 */
[----:B------:R-:W-:Y:S02]  /*16c60*/  IMAD.MOV.U32 R11, RZ, RZ, 0x1f ;  /* 0x0000001fff0b7424 */ /* 0x000fe400078e00ff */
[----:B------:R-:W-:-:S07]  /*16c70*/  IMAD.MOV.U32 R15, RZ, RZ, -0x1 ;  /* 0xffffffffff0f7424 */ /* 0x000fce00078e00ff */
[----:B0123--:R-:W-:Y:S05]  /*16c80*/  WARPSYNC.COLLECTIVE R15, `(.L_x_10094) ;  /* 0x000000000f087348 */ /* 0x00ffea0003c00000 */
[----:B------:R4:W0:Y:S02]  /*16c90*/  SHFL.IDX P6, R14, R13, R12, R11 ;  /* 0x0000000c0d0e7389 */ /* 0x00082400000c000b */
[----:B01234-:R-:W-:Y:S01]  /*16ca0*/  ENDCOLLECTIVE ;  /* 0x000000000000791b */ /* 0x01ffe20003800000 */
.L_x_10094:
[----:B------:R-:W-:Y:S05]  /*16cb0*/  BSYNC B0 ;  /* 0x0000000000007941 */ /* 0x000fea0003800000 */
.L_x_10093:
[----:B------:R-:W-:Y:S05]  /*16cc0*/  BRA `(.L_x_10037) ;  /* 0xffffffe400b87947 */ /* 0x000fea000383ffff */
.L_x_10042:
[----:B0-----:R0:W2:Y:S02]  /*16cd0*/  SYNCS.PHASECHK.TRANS64.TRYWAIT P0, [R9+URZ+0x31c20], R0 ;  /* 0x031c2000090075a7 */ /* 0x0010a4000800017f */
[----:B--2---:R-:W-:Y:S05]  /*16ce0*/  @!P0 NANOSLEEP.SYNCS 0x989680 ;  /* 0x009896800000895d */ /* 0x004fea0003900000 */
[----:B------:R-:W2:Y:S02]  /*16cf0*/  @!P0 SYNCS.PHASECHK.TRANS64 P0, [R9+URZ+0x31c20], R0 ;  /* 0x031c2000090085a7 */ /* 0x000ea4000800007f */
[----:B--2---:R-:W-:Y:S05]  /*16d00*/  @!P0 BRA `(.L_x_10042) ;  /* 0xfffffffc00f08947 */ /* 0x004fea000383ffff */
[----:B------:R-:W-:Y:S05]  /*16d10*/  BRA `(.L_x_10095) ;  /* 0xffffffec00287947 */ /* 0x000fea000383ffff */
.L_x_10043:
        /* <DEDUP_REMOVED lines=11> */
.L_x_10097:
[----:B------:R-:W-:Y:S05]  /*16dd0*/  BSYNC B0 ;  /* 0x0000000000007941 */ /* 0x000fea0003800000 */
.L_x_10096:
[----:B------:R-:W-:Y:S05]  /*16de0*/  BRA `(.L_x_10098) ;  /* 0xffffffec00107947 */ /* 0x000fea000383ffff */
.L_x_10046:
[----:B------:R-:W-:Y:S01]  /*16df0*/  BSSY B1, `(.L_x_10099) ;  /* 0x0000006000017945 */ /* 0x000fe20003800000 */
[----:B------:R-:W-:-:S07]  /*16e00*/  IMAD.MOV.U32 R15, RZ, RZ, -0x1 ;  /* 0xffffffffff0f7424 */ /* 0x000fce00078e00ff */
[----:B01----:R-:W-:Y:S05]  /*16e10*/  WARPSYNC.COLLECTIVE R15, `(.L_x_10100) ;  /* 0x000000000f0c7348 */ /* 0x003fea0003c00000 */
[----:B------:R-:W-:Y:S02]  /*16e20*/  ELECT P6, UR62, PT ;  /* 0x00000000003e782f */ /* 0x000fe400038c0000 */
[----:B------:R-:W-:Y:S01]  /*16e30*/  MOV R14, UR62 ;  /* 0x0000003e000e7c02 */ /* 0x000fe20008000f00 */
[----:B01----:R-:W-:Y:S10]  /*16e40*/  ENDCOLLECTIVE ;  /* 0x000000000000791b */ /* 0x003ff40003800000 */
.L_x_10100:
[----:B------:R-:W-:Y:S05]  /*16e50*/  BSYNC B1 ;  /* 0x0000000000017941 */ /* 0x000fea0003800000 */
.L_x_10099:
[----:B------:R-:W-:Y:S05]  /*16e60*/  BRA `(.L_x_10101) ;  /* 0xffffffec00087947 */ /* 0x000fea000383ffff */
.L_x_10048:
[----:B0-----:R0:W2:Y:S02]  /*16e70*/  SYNCS.PHASECHK.TRANS64.TRYWAIT P0, [R7+URZ], R2 ;  /* 0x00000002070075a7 */ /* 0x0010a4000800017f */
[----:B--2---:R-:W-:Y:S05]  /*16e80*/  @!P0 NANOSLEEP.SYNCS 0x989680 ;  /* 0x009896800000895d */ /* 0x004fea0003900000 */
[----:B------:R-:W2:Y:S02]  /*16e90*/  @!P0 SYNCS.PHASECHK.TRANS64 P0, [R7+URZ], R2 ;  /* 0x00000002070085a7 */ /* 0x000ea4000800007f */
[----:B--2---:R-:W-:Y:S05]  /*16ea0*/  @!P0 BRA `(.L_x_10048) ;  /* 0xfffffffc00f08947 */ /* 0x004fea000383ffff */
[----:B------:R-:W-:Y:S05]  /*16eb0*/  BRA `(.L_x_10102) ;  /* 0xffffffec00447947 */ /* 0x000fea000383ffff */
.L_x_10049:
[----:B--2---:R2:W3:Y:S02]  /*16ec0*/  SYNCS.PHASECHK.TRANS64.TRYWAIT P0, [R3+URZ], R0 ;  /* 0x00000000030075a7 */ /* 0x0044e4000800017f */
[----:B---3--:R-:W-:Y:S05]  /*16ed0*/  @!P0 NANOSLEEP.SYNCS 0x989680 ;  /* 0x009896800000895d */ /* 0x008fea0003900000 */
[----:B------:R-:W3:Y:S02]  /*16ee0*/  @!P0 SYNCS.PHASECHK.TRANS64 P0, [R3+URZ], R0 ;  /* 0x00000000030085a7 */ /* 0x000ee4000800007f */
[----:B---3--:R-:W-:Y:S05]  /*16ef0*/  @!P0 BRA `(.L_x_10049) ;  /* 0xfffffffc00f08947 */ /* 0x008fea000383ffff */
[----:B------:R-:W-:Y:S05]  /*16f00*/  BRA `(.L_x_10103) ;  /* 0xffffffec00387947 */ /* 0x000fea000383ffff */
.L_x_10051:
[----:B--2---:R2:W3:Y:S02]  /*16f10*/  SYNCS.PHASECHK.TRANS64.TRYWAIT P0, [R5+URZ], R2 ;  /* 0x00000002050075a7 */ /* 0x0044e4000800017f */
[----:B---3--:R-:W-:Y:S05]  /*16f20*/  @!P0 NANOSLEEP.SYNCS 0x989680 ;  /* 0x009896800000895d */ /* 0x008fea0003900000 */
[----:B------:R-:W3:Y:S02]  /*16f30*/  @!P0 SYNCS.PHASECHK.TRANS64 P0, [R5+URZ], R2 ;  /* 0x00000002050085a7 */ /* 0x000ee4000800007f */
[----:B---3--:R-:W-:Y:S05]  /*16f40*/  @!P0 BRA `(.L_x_10051) ;  /* 0xfffffffc00f08947 */ /* 0x008fea000383ffff */
[----:B------:R-:W-:Y:S05]  /*16f50*/  BRA `(.L_x_10104) ;  /* 0xffffffec003c7947 */ /* 0x000fea000383ffff */
.L_x_10105:
        /* <DEDUP_REMOVED lines=10> */
.L_x_12783:


//--------------------- .text._ZN7cutlass13device_kernelIN5flash11enable_sm90INS1_16FlashAttnFwdSm90INS1_25CollectiveMainloopFwdSm90ILi2EN4cute5tupleIJNS5_1CILi1EEES8_S8_EEENS6_IJNS7_ILi192EEENS7_ILi144EEENS7_ILi96EEEEEELi96ENS_6half_tEfNS_4arch4Sm90ELb1ELb0ELb1ELb1ELb0ELb1ELb0ELb0ELb1ELb0ELb0ELb0EEENS1_21CollectiveEpilogueFwdINS6_IJSA_SC_SB_EEES9_SE_SG_Li384ELb1ELb0ELb0ELb0EEENS1_36VarlenDynamicPersistentTileSchedulerILi192ELi144ELi384ELi32ELb0ELb0ELb1ELb1ELb1ELb1EEEEEEEEEvNT_6ParamsE --------------------------
	.section	.text._ZN7cutlass13device_kernelIN5flash11enable_sm90INS1_16FlashAttnFwdSm90INS1_25CollectiveMainloopFwdSm90ILi2EN4cute5tupleIJNS5_1CILi1EEES8_S8_EEENS6_IJNS7_ILi192EEENS7_ILi144EEENS7_ILi96EEEEEELi96ENS_6half_tEfNS_4arch4Sm90ELb1ELb0ELb1ELb1ELb0ELb1ELb0ELb0ELb1ELb0ELb0ELb0EEENS1_21CollectiveEpilogueFwdINS6_IJSA_SC_SB_EEES9_SE_SG_Li384ELb1ELb0ELb0ELb0EEENS1_36VarlenDynamicPersistentTileSchedulerILi192ELi144ELi384ELi32ELb0ELb0ELb1ELb1ELb1ELb1EEEEEEEEEvNT_6ParamsE,"ax",@progbits
	.align	128
.text._ZN7cutlass13device_kernelIN5flash11enable_sm90INS1_16FlashAttnFwdSm90INS1_25CollectiveMainloopFwdSm90ILi2EN4cute5tupleIJNS5_1CILi1EEES8_S8_EEENS6_IJNS7_ILi192EEENS7_ILi144EEENS7_ILi96EEEEEELi96ENS_6half_tEfNS_4arch4Sm90ELb1ELb0ELb1ELb1ELb0ELb1ELb0ELb0ELb1ELb0ELb0ELb0EEENS1_21CollectiveEpilogueFwdINS6_IJSA_SC_SB_EEES9_SE_SG_Li384ELb1ELb0ELb0ELb0EEENS1_36VarlenDynamicPersistentTileSchedulerILi192ELi144ELi384ELi32ELb0ELb0ELb1ELb1ELb1ELb1EEEEEEEEEvNT_6ParamsE:
        .type           _ZN7cutlass13device_kernelIN5flash11enable_sm90INS1_16FlashAttnFwdSm90INS1_25CollectiveMainloopFwdSm90ILi2EN4cute5tupleIJNS5_1CILi1EEES8_S8_EEENS6_IJNS7_ILi192EEENS7_ILi144EEENS7_ILi96EEEEEELi96ENS_6half_tEfNS_4arch4Sm90ELb1ELb0ELb1ELb1ELb0ELb1ELb0ELb0ELb1ELb0ELb0ELb0EEENS1_21CollectiveEpilogueFwdINS6_IJSA_SC_SB_EEES9_SE_SG_Li384ELb1ELb0ELb0ELb0EEENS1_36VarlenDynamicPersistentTileSchedulerILi192ELi144ELi384ELi32ELb0ELb0ELb1ELb1ELb1ELb1EEEEEEEEEvNT_6ParamsE,@function
        .size           _ZN7cutlass13device_kernelIN5flash11enable_sm90INS1_16FlashAttnFwdSm90INS1_25CollectiveMainloopFwdSm90ILi2EN4cute5tupleIJNS5_1CILi1EEES8_S8_EEENS6_IJNS7_ILi192EEENS7_ILi144EEENS7_ILi96EEEEEELi96ENS_6half_tEfNS_4arch4Sm90ELb1ELb0ELb1ELb1ELb0ELb1ELb0ELb0ELb1ELb0ELb0ELb0EEENS1_21CollectiveEpilogueFwdINS6_IJSA_SC_SB_EEES9_SE_SG_Li384ELb1ELb0ELb0ELb0EEENS1_36VarlenDynamicPersistentTileSchedulerILi192ELi144ELi384ELi32ELb0ELb0ELb1ELb1ELb1ELb1EEEEEEEEEvNT_6ParamsE,(.L_x_12784 - _ZN7cutlass13device_kernelIN5flash11enable_sm90INS1_16FlashAttnFwdSm90INS1_25CollectiveMainloopFwdSm90ILi2EN4cute5tupleIJNS5_1CILi1EEES8_S8_EEENS6_IJNS7_ILi192EEENS7_ILi144EEENS7_ILi96EEEEEELi96ENS_6half_tEfNS_4arch4Sm90ELb1ELb0ELb1ELb1ELb0ELb1ELb0ELb0ELb1ELb0ELb0ELb0EEENS1_21CollectiveEpilogueFwdINS6_IJSA_SC_SB_EEES9_SE_SG_Li384ELb1ELb0ELb0ELb0EEENS1_36VarlenDynamicPersistentTileSchedulerILi192ELi144ELi384ELi32ELb0ELb0ELb1ELb1ELb1ELb1EEEEEEEEEvNT_6ParamsE)
        .other          _ZN7cutlass13device_kernelIN5flash11enable_sm90INS1_16FlashAttnFwdSm90INS1_25CollectiveMainloopFwdSm90ILi2EN4cute5tupleIJNS5_1CILi1EEES8_S8_EEENS6_IJNS7_ILi192EEENS7_ILi144EEENS7_ILi96EEEEEELi96ENS_6half_tEfNS_4arch4Sm90ELb1ELb0ELb1ELb1ELb0ELb1ELb0ELb0ELb1ELb0ELb0ELb0EEENS1_21CollectiveEpilogueFwdINS6_IJSA_SC_SB_EEES9_SE_SG_Li384ELb1ELb0ELb0ELb0EEENS1_36VarlenDynamicPersistentTileSchedulerILi192ELi144ELi384ELi32ELb0ELb0ELb1ELb1ELb1ELb1EEEEEEEEEvNT_6ParamsE,@"STO_CUDA_ENTRY STV_DEFAULT"
_ZN7cutlass13device_kernelIN5flash11enable_sm90INS1_16FlashAttnFwdSm90INS1_25CollectiveMainloopFwdSm90ILi2EN4cute5tupleIJNS5_1CILi1EEES8_S8_EEENS6_IJNS7_ILi192EEENS7_ILi144EEENS7_ILi96EEEEEELi96ENS_6half_tEfNS_4arch4Sm90ELb1ELb0ELb1ELb1ELb0ELb1ELb0ELb0ELb1ELb0ELb0ELb0EEENS1_21CollectiveEpilogueFwdINS6_IJSA_SC_SB_EEES9_SE_SG_Li384ELb1ELb0ELb0ELb0EEENS1_36VarlenDynamicPersistentTileSchedulerILi192ELi144ELi384ELi32ELb0ELb0ELb1ELb1ELb1ELb1EEEEEEEEEvNT_6ParamsE:
        /* <DEDUP_REMOVED lines=27> */
.L_x_10107:
[----:B------:R-:W-:Y:S05]  /*01b0*/  BSYNC B0 ;  /* 0x0000000000007941 */ /* 0x000fea0003800000 */
.L_x_10106:
        /* <DEDUP_REMOVED lines=41> */
.L_x_10108:
        /* <DEDUP_REMOVED lines=22> */
.L_x_10109:
        /* <DEDUP_REMOVED lines=18> */
.L_x_10110:
        /* <DEDUP_REMOVED lines=22> */
.L_x_10111:
        /* <DEDUP_REMOVED lines=22> */
.L_x_10112:
[----:B------:R-:W-:Y:S01]  /*0990*/  PLOP3.LUT P0, PT, PT, PT, UP0, 0x80, 0x0 ;  /* 0x000000000000781c */ /* 0x000fe20003f0f008 */
[----:B------:R-:W-:Y:S01]  /*09a0*/  UMOV UR60, 0x1 ;  /* 0x00000001003c7882 */ /* 0x000fe20000000000 */
[----:B------:R-:W-:Y:S01]  /*09b0*/  NOP ;  /* 0x0000000000007918 */ /* 0x000fe20000000000 */
[----:B------:R-:W-:Y:S01]  /*09c0*/  USEL UR60, UR60, 0x2, !UP0 ;  /* 0x000000023c3c7887 */ /* 0x000fe2000c000000 */
[----:B------:R-:W-:Y:S01]  /*09d0*/  BSSY B7, `(.L_x_10113) ;  /* 0x000225a000077945 */ /* 0x000fe20003800000 */
[----:B012-4-:R-:W-:Y:S08]  /*09e0*/  BAR.SYNC.DEFER_BLOCKING 0x0 ;  /* 0x0000000000007b1d */ /* 0x017ff00000010000 */
[----:B------:R-:W-:Y:S05]  /*09f0*/  @!P0 BRA `(.L_x_10114) ;  /* 0x000001c800088947 */ /* 0x000fea0003800000 */
.L_x_10115:
[----:B------:R-:W-:-:S08]  /*0a00*/  NOP ;  /* 0x0000000000007918 */ /* 0x000fd00000000000 */
[----:B------:R-:W0:Y:S02]  /*0a10*/  USETMAXREG.TRY_ALLOC.CTAPOOL UP0, 0xa0 ;  /* 0x000000a0000079c8 */ /* 0x000e240008000600 */
[----:B0-----:R-:W-:-:S13]  /*0a20*/  PLOP3.LUT P0, PT, PT, PT, UP0, 0x80, 0x0 ;  /* 0x000000000000781c */ /* 0x001fda0003f0f008 */
[----:B------:R-:W-:Y:S05]  /*0a30*/  @!P0 BRA `(.L_x_10115) ;  /* 0xfffffffc00f08947 */ /* 0x000fea000383ffff */
[----:B------:R-:W2:Y:S01]  /*0a40*/  LDL.LU R0, [R1+0x44] ;  /* 0x0000440001007983 */ /* 0x000ea20000300800 */
        /* <DEDUP_REMOVED lines=18> */
[----:B------:R-:W0:Y:S01]  /*0b70*/  S2R R0, SR_TID.X ;  /* 0x0000000000007919 */ /* 0x000e220000002100 */
[----:B------:R-:W-:Y:S01]  /*0b80*/  R2UR UR61, R16 ;  /* 0x00000000103d72ca */ /* 0x000fe200000e0000 */
[----:B------:R-:W-:-:S12]  /*0b90*/  ULOP3.LUT UR4, UR60, 0x1, URZ, 0xfc, !UPT ;  /* 0x000000013c047892 */ /* 0x000fd8000f8efc3f */
[----:B------:R-:W-:Y:S01]  /*0ba0*/  UIADD3 UR61, UR61, 0xda00, URZ ;  /* 0x0000da003d3d7890 */ /* 0x000fe2000fffe03f */
[----:B0-----:R-:W-:-:S05]  /*0bb0*/  VIADD R24, R0, 0xffffff80 ;  /* 0xffffff8000187836 */ /* 0x001fca0000000000 */
[----:B------:R-:W-:Y:S02]  /*0bc0*/  SHF.R.S32.HI R0, RZ, 0x1f, R24 ;  /* 0x0000001fff007819 */ /* 0x000fe40000011418 */
[-C--:B------:R-:W-:Y:S02]  /*0bd0*/  LEA.HI R13, R24, R24.reuse, RZ, 0x1 ;  /* 0x00000018180d7211 */ /* 0x080fe400078f08ff */
[----:B------:R-:W-:Y:S02]  /*0be0*/  LEA.HI R2, R0, R24, RZ, 0x7 ;  /* 0x0000001800027211 */ /* 0x000fe400078f38ff */
[----:B------:R-:W-:Y:S02]  /*0bf0*/  SHF.R.S32.HI R144, RZ, 0x1, R13 ;  /* 0x00000001ff907819 */ /* 0x000fe4000001140d */
[----:B------:R-:W-:Y:S02]  /*0c00*/  SHF.R.S32.HI R3, RZ, 0x7, R2 ;  /* 0x00000007ff037819 */ /* 0x000fe40000011402 */
[----:B------:R-:W-:-:S02]  /*0c10*/  LOP3.LUT R2, R2, 0xffffff80, RZ, 0xc0, !PT ;  /* 0xffffff8002027812 */ /* 0x000fc400078ec0ff */
[----:B------:R-:W-:Y:S01]  /*0c20*/  LEA.HI R4, R0, R24, RZ, 0x4 ;  /* 0x0000001800047211 */ /* 0x000fe200078f20ff */
[----:B------:R-:W-:Y:S01]  /*0c30*/  IMAD.HI R7, R3, 0x55555556, RZ ;  /* 0x5555555603077827 */ /* 0x000fe200078e02ff */
[----:B------:R-:W-:Y:S02]  /*0c40*/  LEA.HI R12, R13, R144, RZ, 0x1 ;  /* 0x000000900d0c7211 */ /* 0x000fe400078f08ff */
[----:B------:R-:W-:Y:S01]  /*0c50*/  SHF.R.S32.HI R5, RZ, 0x4, R4 ;  /* 0x00000004ff057819 */ /* 0x000fe20000011404 */
[----:B------:R-:W-:Y:S01]  /*0c60*/  IMAD.IADD R6, R24, 0x1, -R2 ;  /* 0x0000000118067824 */ /* 0x000fe200078e0a02 */
[----:B------:R-:W-:Y:S02]  /*0c70*/  LEA.HI R8, R7, R7, RZ, 0x1 ;  /* 0x0000000707087211 */ /* 0x000fe400078f08ff */
[----:B------:R-:W-:Y:S02]  /*0c80*/  LOP3.LUT R15, R12, 0x7fffffe, RZ, 0xc0, !PT ;  /* 0x07fffffe0c0f7812 */ /* 0x000fe400078ec0ff */
[----:B------:R-:W-:Y:S01]  /*0c90*/  SHF.R.S32.HI R7, RZ, 0x1f, R6 ;  /* 0x0000001fff077819 */ /* 0x000fe20000011406 */
[----:B------:R-:W-:Y:S01]  /*0ca0*/  IMAD R8, R8, -0x3, R3 ;  /* 0xfffffffd08087824 */ /* 0x000fe200078e0203 */
[----:B------:R-:W-:Y:S01]  /*0cb0*/  LEA.HI R2, R4, R5, RZ, 0x1 ;  /* 0x0000000504027211 */ /* 0x000fe200078f08ff */
[----:B------:R-:W-:Y:S01]  /*0cc0*/  IMAD.IADD R14, R144, 0x1, -R15 ;  /* 0x00000001900e7824 */ /* 0x000fe200078e0a0f */
[----:B------:R-:W-:-:S02]  /*0cd0*/  LEA.HI R12, R7, R6, RZ, 0x2 ;  /* 0x00000006070c7211 */ /* 0x000fc400078f10ff */
[----:B------:R-:W-:Y:S01]  /*0ce0*/  LOP3.LUT R4, R4, 0xfffffff0, RZ, 0xc0, !PT ;  /* 0xfffffff004047812 */ /* 0x000fe200078ec0ff */
[----:B------:R-:W-:Y:S01]  /*0cf0*/  IMAD R19, R5, 0x8, R14 ;  /* 0x0000000805137824 */ /* 0x000fe200078e020e */
[----:B------:R-:W-:Y:S02]  /*0d00*/  LOP3.LUT R3, R12, 0x7ffffffc, RZ, 0xc0, !PT ;  /* 0x7ffffffc0c037812 */ /* 0x000fe400078ec0ff */
[----:B------:R-:W-:Y:S01]  /*0d10*/  LEA.HI R14, R7, R6, RZ, 0x5 ;  /* 0x00000006070e7211 */ /* 0x000fe200078f28ff */
[----:B------:R-:W-:Y:S01]  /*0d20*/  IMAD.IADD R4, R24, 0x1, -R4 ;  /* 0x0000000118047824 */ /* 0x000fe200078e0a04 */
[----:B------:R-:W-:Y:S01]  /*0d30*/  LOP3.LUT R2, R2, 0x1ffffffe, RZ, 0xc0, !PT ;  /* 0x1ffffffe02027812 */ /* 0x000fe200078ec0ff */
[----:B------:R-:W-:Y:S01]  /*0d40*/  IMAD.IADD R6, R6, 0x1, -R3 ;  /* 0x0000000106067824 */ /* 0x000fe200078e0a03 */
[----:B------:R-:W-:Y:S01]  /*0d50*/  LOP3.LUT R13, R13, 0xfffffffe, RZ, 0xc0, !PT ;  /* 0xfffffffe0d0d7812 */ /* 0x000fe200078ec0ff */
[----:B------:R-:W-:Y:S01]  /*0d60*/  IMAD.SHL.U32 R20, R19, 0x20, RZ ;  /* 0x0000002013147824 */ /* 0x000fe200078e00ff */
[----:B------:R-:W-:Y:S01]  /*0d70*/  SHF.R.S32.HI R3, RZ, 0x1f, R4 ;  /* 0x0000001fff037819 */ /* 0x000fe20000011404 */
[----:B------:R-:W-:Y:S01]  /*0d80*/  IMAD.IADD R2, R5, 0x1, -R2 ;  /* 0x0000000105027824 */ /* 0x000fe200078e0a02 */
[----:B------:R0:W-:Y:S01]  /*0d90*/  STL [R1+0x68], R6 ;  /* 0x0000680601007387 */ /* 0x0001e20000100800 */
[-C--:B------:R-:W-:Y:S01]  /*0da0*/  LEA.HI R5, R0, R24.reuse, RZ, 0x5 ;  /* 0x0000001800057211 */ /* 0x080fe200078f28ff */
[----:B------:R-:W-:Y:S01]  /*0db0*/  IMAD.IADD R18, R24, 0x1, -R13 ;  /* 0x0000000118127824 */ /* 0x000fe200078e0a0d */
[--C-:B------:R-:W-:Y:S01]  /*0dc0*/  SHF.R.S32.HI R13, RZ, 0x2, R12.reuse ;  /* 0x00000002ff0d7819 */ /* 0x100fe2000001140c */
[----:B------:R-:W-:Y:S01]  /*0dd0*/  IMAD.SHL.U32 R2, R2, 0x8, RZ ;  /* 0x0000000802027824 */ /* 0x000fe200078e00ff */
[----:B------:R-:W-:Y:S01]  /*0de0*/  SHF.R.S32.HI R7, RZ, 0x5, R5 ;  /* 0x00000005ff077819 */ /* 0x000fe20000011405 */
[----:B------:R-:W-:Y:S01]  /*0df0*/  IMAD.SHL.U32 R23, R18, 0x8, RZ ;  /* 0x0000000812177824 */ /* 0x000fe200078e00ff */
[----:B------:R-:W-:Y:S01]  /*0e00*/  SHF.R.S32.HI R12, RZ, 0x1f, R12 ;  /* 0x0000001fff0c7819 */ /* 0x000fe2000001140c */
[----:B------:R-:W-:Y:S01]  /*0e10*/  IMAD.MOV.U32 R19, RZ, RZ, RZ ;  /* 0x000000ffff137224 */ /* 0x000fe200078e00ff */
[----:B------:R-:W-:Y:S01]  /*0e20*/  SHF.R.S32.HI R14, RZ, 0x5, R14 ;  /* 0x00000005ff0e7819 */ /* 0x000fe2000001140e */
[----:B------:R-:W-:Y:S01]  /*0e30*/  VIADD R25, R23, 0x10 ;  /* 0x0000001017197836 */ /* 0x000fe20000000000 */
[----:B0-----:R-:W-:Y:S01]  /*0e40*/  LEA.HI R6, R0, R24, RZ, 0x2 ;  /* 0x0000001800067211 */ /* 0x001fe200078f10ff */
[----:B------:R-:W-:Y:S01]  /*0e50*/  IMAD R17, R7, 0x10, R4 ;  /* 0x0000001007117824 */ /* 0x000fe200078e0204 */
[CC--:B------:R-:W-:Y:S01]  /*0e60*/  LEA.HI R0, R3.reuse, R4.reuse, RZ, 0x3 ;  /* 0x0000000403007211 */ /* 0x0c0fe200078f18ff */
[----:B------:R-:W-:Y:S01]  /*0e70*/  IMAD.SHL.U32 R18, R18, 0x4, RZ ;  /* 0x0000000412127824 */ /* 0x000fe200078e00ff */
[----:B------:R-:W-:Y:S01]  /*0e80*/  LEA.HI R3, R3, R4, RZ, 0x2 ;  /* 0x0000000403037211 */ /* 0x000fe200078f10ff */
[----:B------:R-:W-:Y:S01]  /*0e90*/  IMAD.U32 R17, R17, 0x20, R2 ;  /* 0x0000002011117824 */ /* 0x000fe200078e0002 */
[--C-:B------:R-:W-:Y:S01]  /*0ea0*/  SHF.R.S32.HI R26, RZ, 0x2, R6.reuse ;  /* 0x00000002ff1a7819 */ /* 0x100fe20000011406 */
[----:B------:R-:W-:Y:S01]  /*0eb0*/  IMAD.SHL.U32 R0, R0, 0x10, RZ ;  /* 0x0000001000007824 */ /* 0x000fe200078e00ff */
[----:B------:R-:W-:-:S02]  /*0ec0*/  SHF.R.S32.HI R15, RZ, 0x1f, R6 ;  /* 0x0000001fff0f7819 */ /* 0x000fc40000011406 */
[----:B------:R-:W-:Y:S01]  /*0ed0*/  LOP3.LUT R5, R3, 0x7fffffc, RZ, 0xc0, !PT ;  /* 0x07fffffc03057812 */ /* 0x000fe200078ec0ff */
[----:B------:R-:W-:Y:S01]  /*0ee0*/  STL [R1+0x78], R26 ;  /* 0x0000781a01007387 */ /* 0x000fe20000100800 */
[----:B------:R-:W-:Y:S02]  /*0ef0*/  LOP3.LUT R0, R0, 0x7fffff80, RZ, 0xc0, !PT ;  /* 0x7fffff8000007812 */ /* 0x000fe400078ec0ff */
[----:B------:R-:W-:Y:S01]  /*0f00*/  LEA.HI R15, R15, R26, RZ, 0x2 ;  /* 0x0000001a0f0f7211 */ /* 0x000fe200078f10ff */
[----:B------:R-:W-:Y:S01]  /*0f10*/  IMAD.IADD R5, R4, 0x1, -R5 ;  /* 0x0000000104057824 */ /* 0x000fe200078e0a05 */
[----:B------:R-:W-:Y:S01]  /*0f20*/  SHF.R.S32.HI R3, RZ, 0x2, R3 ;  /* 0x00000002ff037819 */ /* 0x000fe20000011403 */
[----:B------:R-:W-:Y:S01]  /*0f30*/  IMAD R0, R7, 0x100, R0 ;  /* 0x0000010007007824 */ /* 0x000fe200078e0200 */
[----:B------:R-:W-:Y:S02]  /*0f40*/  LEA.HI R12, R12, R13, RZ, 0x3 ;  /* 0x0000000d0c0c7211 */ /* 0x000fe400078f18ff */
[----:B------:R-:W-:Y:S01]  /*0f50*/  LOP3.LUT R15, R15, 0xfffffffc, RZ, 0xc0, !PT ;  /* 0xfffffffc0f0f7812 */ /* 0x000fe200078ec0ff */
[----:B------:R-:W-:Y:S01]  /*0f60*/  IMAD R5, R5, 0x10, R0 ;  /* 0x0000001005057824 */ /* 0x000fe200078e0200 */
[----:B------:R-:W-:Y:S01]  /*0f70*/  LOP3.LUT R12, R12, 0xfffffff8, RZ, 0xc0, !PT ;  /* 0xfffffff80c0c7812 */ /* 0x000fe200078ec0ff */
[----:B------:R-:W-:Y:S01]  /*0f80*/  IMAD.SHL.U32 R3, R3, 0x40, RZ ;  /* 0x0000004003037824 */ /* 0x000fe200078e00ff */
[----:B------:R-:W-:Y:S01]  /*0f90*/  SHF.R.S32.HI R0, RZ, 0x1f, R25 ;  /* 0x0000001fff007819 */ /* 0x000fe20000011419 */
[----:B------:R-:W-:Y:S01]  /*0fa0*/  IMAD.IADD R22, R26, 0x1, -R15 ;  /* 0x000000011a167824 */ /* 0x000fe200078e0a0f */
[----:B------:R-:W-:Y:S01]  /*0fb0*/  IADD3 R21, R23, 0x20, RZ ;  /* 0x0000002017157810 */ /* 0x000fe20007ffe0ff */
[----:B------:R-:W-:Y:S01]  /*0fc0*/  IMAD.IADD R13, R13, 0x1, -R12 ;  /* 0x000000010d0d7824 */ /* 0x000fe200078e0a0c */
[----:B------:R-:W-:-:S02]  /*0fd0*/  LEA.HI R4, R0, R25, RZ, 0x3 ;  /* 0x0000001900047211 */ /* 0x000fc400078f18ff */
[----:B------:R-:W-:Y:S01]  /*0fe0*/  LEA.HI R7, R0, R25, RZ, 0x5 ;  /* 0x0000001900077211 */ /* 0x000fe200078f28ff */
[----:B------:R-:W-:Y:S01]  /*0ff0*/  IMAD.SHL.U32 R0, R22, 0x40, RZ ;  /* 0x0000004016007824 */ /* 0x000fe200078e00ff */
[----:B------:R-:W-:Y:S01]  /*1000*/  LOP3.LUT R3, R3, 0x40, RZ, 0xc0, !PT ;  /* 0x0000004003037812 */ /* 0x000fe200078ec0ff */
[----:B------:R0:W-:Y:S01]  /*1010*/  STL [R1+0x8c], R22 ;  /* 0x00008c1601007387 */ /* 0x0001e20000100800 */
[----:B------:R-:W-:Y:S01]  /*1020*/  SHF.R.S32.HI R12, RZ, 0x1f, R21 ;  /* 0x0000001fff0c7819 */ /* 0x000fe20000011415 */
[----:B------:R-:W-:Y:S01]  /*1030*/  IMAD R13, R14, 0x10, R13 ;  /* 0x000000100e0d7824 */ /* 0x000fe200078e020d */
[----:B------:R-:W-:Y:S01]  /*1040*/  LOP3.LUT R2, R3, 0x8, R2, 0xf8, !PT ;  /* 0x0000000803027812 */ /* 0x000fe200078ef802 */
[----:B------:R-:W-:Y:S01]  /*1050*/  STL [R1+0x40], R20 ;  /* 0x0000401401007387 */ /* 0x000fe20000100800 */
[----:B------:R-:W-:Y:S02]  /*1060*/  LEA.HI R15, R12, R21, RZ, 0x3 ;  /* 0x000000150c0f7211 */ /* 0x000fe400078f18ff */
[----:B------:R-:W-:-:S02]  /*1070*/  LOP3.LUT R0, R0, 0xc0, RZ, 0xc0, !PT ;  /* 0x000000c000007812 */ /* 0x000fc400078ec0ff */
[----:B------:R-:W-:Y:S01]  /*1080*/  SHF.R.U32.HI R3, RZ, 0x3, R3 ;  /* 0x00000003ff037819 */ /* 0x000fe20000011603 */
[----:B0-----:R-:W-:Y:S01]  /*1090*/  IMAD.MOV.U32 R22, RZ, RZ, RZ ;  /* 0x000000ffff167224 */ /* 0x001fe200078e00ff */
[----:B------:R-:W-:Y:S01]  /*10a0*/  LEA.HI R12, R12, R21, RZ, 0x5 ;  /* 0x000000150c0c7211 */ /* 0x000fe200078f28ff */
[----:B------:R0:W-:Y:S01]  /*10b0*/  STL [R1+0x38], R0 ;  /* 0x0000380001007387 */ /* 0x0001e20000100800 */
[----:B------:R-:W-:Y:S02]  /*10c0*/  SHF.R.S32.HI R7, RZ, 0x5, R7 ;  /* 0x00000005ff077819 */ /* 0x000fe40000011407 */
[----:B------:R-:W-:Y:S01]  /*10d0*/  LOP3.LUT R4, R0, 0x18, R4, 0xf8, !PT ;  /* 0x0000001800047812 */ /* 0x000fe200078ef804 */
[----:B------:R1:W-:Y:S01]  /*10e0*/  STL [R1+0x98], R17 ;  /* 0x0000981101007387 */ /* 0x0003e20000100800 */
[----:B------:R-:W-:Y:S01]  /*10f0*/  SHF.R.U32.HI R21, RZ, 0x3, R0 ;  /* 0x00000003ff157819 */ /* 0x000fe20000011600 */
[----:B------:R-:W-:Y:S01]  /*1100*/  IMAD R7, R7, 0x1800, R20 ;  /* 0x0000180007077824 */ /* 0x000fe200078e0214 */
[----:B------:R-:W-:-:S02]  /*1110*/  LOP3.LUT R2, R2, R3, RZ, 0x3c, !PT ;  /* 0x0000000302027212 */ /* 0x000fc400078e3cff */
[----:B------:R-:W-:Y:S01]  /*1120*/  SHF.R.S32.HI R12, RZ, 0x5, R12 ;  /* 0x00000005ff0c7819 */ /* 0x000fe2000001140c */
[----:B------:R-:W-:Y:S01]  /*1130*/  STL [R1+0x3c], R21 ;  /* 0x00003c1501007387 */ /* 0x000fe20000100800 */
[----:B------:R-:W-:Y:S01]  /*1140*/  LOP3.LUT R15, R0, 0x18, R15, 0xf8, !PT ;  /* 0x00000018000f7812 */ /* 0x000fe200078ef80f */
[----:B------:R-:W-:Y:S01]  /*1150*/  IMAD.IADD R5, R2, 0x1, R5 ;  /* 0x0000000102057824 */ /* 0x000fe200078e0205 */
[----:B------:R-:W-:Y:S01]  /*1160*/  LOP3.LUT R6, R6, 0x1ffffffc, RZ, 0xc0, !PT ;  /* 0x1ffffffc06067812 */ /* 0x000fe200078ec0ff */
[----:B------:R-:W-:Y:S01]  /*1170*/  IMAD R12, R12, 0x1800, R20 ;  /* 0x000018000c0c7824 */ /* 0x000fe200078e0214 */
[-C--:B------:R-:W-:Y:S01]  /*1180*/  LOP3.LUT R4, R4, R21.reuse, RZ, 0x3c, !PT ;  /* 0x0000001504047212 */ /* 0x080fe200078e3cff */
[----:B------:R-:W-:Y:S01]  /*1190*/  IMAD R2, R8, 0x40, R13 ;  /* 0x0000004008027824 */ /* 0x000fe200078e020d */
[----:B0-----:R-:W-:Y:S01]  /*11a0*/  LOP3.LUT R0, R0, 0x8, R23, 0xf8, !PT ;  /* 0x0000000800007812 */ /* 0x001fe200078ef817 */
[----:B------:R-:W-:Y:S01]  /*11b0*/  IMAD.IADD R6, R24, 0x1, -R6 ;  /* 0x0000000118067824 */ /* 0x000fe200078e0a06 */
[-C--:B------:R-:W-:Y:S01]  /*11c0*/  LOP3.LUT R15, R15, R21.reuse, RZ, 0x3c, !PT ;  /* 0x000000150f0f7212 */ /* 0x080fe200078e3cff */
[----:B------:R-:W-:Y:S01]  /*11d0*/  IMAD.IADD R4, R7, 0x1, R4 ;  /* 0x0000000107047824 */ /* 0x000fe200078e0204 */
[----:B------:R-:W-:Y:S01]  /*11e0*/  LOP3.LUT R0, R0, R21, RZ, 0x3c, !PT ;  /* 0x0000001500007212 */ /* 0x000fe200078e3cff */
[----:B------:R-:W-:Y:S01]  /*11f0*/  STL [R1+0x54], R9 ;  /* 0x0000540901007387 */ /* 0x000fe20000100800 */
[----:B------:R-:W-:Y:S01]  /*1200*/  SHF.L.U32 R6, R6, 0x3, RZ ;  /* 0x0000000306067819 */ /* 0x000fe200000006ff */
[----:B------:R-:W-:-:S02]  /*1210*/  IMAD.IADD R12, R12, 0x1, R15 ;  /* 0x000000010c0c7824 */ /* 0x000fc400078e020f */
[----:B------:R0:W-:Y:S01]  /*1220*/  STL [R1+0x6c], R2 ;  /* 0x00006c0201007387 */ /* 0x0001e20000100800 */
[----:B------:R-:W-:Y:S02]  /*1230*/  IMAD.IADD R3, R20, 0x1, R0 ;  /* 0x0000000114037824 */ /* 0x000fe400078e0200 */
[----:B------:R-:W-:Y:S01]  /*1240*/  LEA R0, R12, UR61, 0x1 ;  /* 0x0000003d0c007c11 */ /* 0x000fe2000f8e08ff */
[----:B------:R2:W-:Y:S01]  /*1250*/  STL [R1+0x58], R10 ;  /* 0x0000580a01007387 */ /* 0x0005e20000100800 */
[----:B-1----:R-:W-:-:S03]  /*1260*/  IMAD R17, R5, 0x2, R16 ;  /* 0x0000000205117824 */ /* 0x002fc600078e0210 */
[----:B------:R2:W-:Y:S01]  /*1270*/  STL [R1+0x5c], R11 ;  /* 0x00005c0b01007387 */ /* 0x0005e20000100800 */
[----:B0-----:R-:W-:Y:S01]  /*1280*/  IMAD.U32 R2, RZ, RZ, UR4 ;  /* 0x00000004ff027e24 */ /* 0x001fe2000f8e00ff */
[----:B------:R-:W-:Y:S02]  /*1290*/  SHF.R.S32.HI R2, RZ, 0x1f, R144 ;  /* 0x0000001fff027819 */ /* 0x000fe40000011490 */
[----:B------:R2:W-:Y:S01]  /*12a0*/  STL [R1+0x84], RZ ;  /* 0x000084ff01007387 */ /* 0x0005e20000100800 */
[----:B------:R-:W-:-:S03]  /*12b0*/  LEA R2, R4, UR61, 0x1 ;  /* 0x0000003d04027c11 */ /* 0x000fc6000f8e08ff */
[----:B------:R2:W-:Y:S04]  /*12c0*/  STL [R1+0x34], RZ ;  /* 0x000034ff01007387 */ /* 0x0005e80000100800 */
[----:B------:R2:W-:Y:S04]  /*12d0*/  STL [R1+0x28], RZ ;  /* 0x000028ff01007387 */ /* 0x0005e80000100800 */
[----:B------:R2:W-:Y:S04]  /*12e0*/  STL [R1+0x60], R6 ;  /* 0x0000600601007387 */ /* 0x0005e80000100800 */
[----:B------:R2:W-:Y:S04]  /*12f0*/  STL [R1+0x64], R3 ;  /* 0x0000640301007387 */ /* 0x0005e80000100800 */
[----:B------:R2:W-:Y:S04]  /*1300*/  STL [R1+0x94], R2 ;  /* 0x0000940201007387 */ /* 0x0005e80000100800 */
[----:B------:R2:W-:Y:S02]  /*1310*/  STL [R1+0x90], R0 ;  /* 0x0000900001007387 */ /* 0x0005e40000100800 */
.L_x_10266:
[----:B--2---:R-:W2:Y:S01]  /*1320*/  LDL.LU R0, [R1+0x5c] ;  /* 0x00005c0001007983 */ /* 0x004ea20000300800 */
[----:B------:R-:W2:Y:S01]  /*1330*/  LDC.64 R2, c[0x0][0xc60] ;  /* 0x00031800ff027b82 */ /* 0x000ea20000000a00 */
[----:B------:R-:W-:Y:S01]  /*1340*/  ULDC.64 UR4, c[0x0][0x208] ;  /* 0x0000820000047ab9 */ /* 0x000fe20000000a00 */
[----:B--2---:R-:W-:-:S05]  /*1350*/  IMAD.WIDE R2, R0, 0x4, R2 ;  /* 0x0000000400027825 */ /* 0x004fca00078e0202 */
[----:B01---5:R0:W2:Y:S01]  /*1360*/  LDG.E R11, desc[UR4][R2.64] ;  /* 0x00000004020b7981 */ /* 0x0230a2000c1e1900 */
[----:B------:R-:W-:Y:S05]  /*1370*/  YIELD ;  /* 0x0000000000007946 */ /* 0x000fea0003800000 */
[----:B------:R-:W-:Y:S01]  /*1380*/  ULDC.64 UR4, c[0x0][0xa28] ;  /* 0x00028a0000047ab9 */ /* 0x000fe20000000a00 */
[----:B------:R-:W-:Y:S01]  /*1390*/  ULDC.64 UR8, c[0x0][0xa18] ;  /* 0x0002860000087ab9 */ /* 0x000fe20000000a00 */
[----:B------:R-:W-:Y:S01]  /*13a0*/  ISETP.NE.U32.AND P1, PT, RZ, UR4, PT ;  /* 0x00000004ff007c0c */ /* 0x000fe2000bf25070 */
[----:B------:R-:W-:Y:S01]  /*13b0*/  ULDC.64 UR10, c[0x0][0x208] ;  /* 0x00008200000a7ab9 */ /* 0x000fe20000000a00 */
[----:B0-----:R-:W-:Y:S01]  /*13c0*/  IMAD.MOV.U32 R3, RZ, RZ, RZ ;  /* 0x000000ffff037224 */ /* 0x001fe200078e00ff */
[----:B------:R-:W-:Y:S01]  /*13d0*/  ULDC.64 UR6, c[0x0][0xa08] ;  /* 0x0002820000067ab9 */ /* 0x000fe20000000a00 */
[----:B------:R-:W-:Y:S01]  /*13e0*/  ISETP.NE.AND.EX P1, PT, RZ, UR5, PT, P1 ;  /* 0x00000005ff007c0c */ /* 0x000fe2000bf25310 */
[----:B------:R-:W-:Y:S01]  /*13f0*/  IMAD.MOV.U32 R79, RZ, RZ, RZ ;  /* 0x000000ffff4f7224 */ /* 0x000fe200078e00ff */
[----:B------:R-:W-:-:S04]  /*1400*/  ISETP.NE.U32.AND P0, PT, RZ, UR6, PT ;  /* 0x00000006ff007c0c */ /* 0x000fc8000bf05070 */
[----:B------:R-:W-:Y:S02]  /*1410*/  ISETP.NE.AND.EX P0, PT, RZ, UR7, PT, P0 ;  /* 0x00000007ff007c0c */ /* 0x000fe4000bf05300 */
[----:B--2---:R-:W-:Y:S01]  /*1420*/  SHF.R.S32.HI R0, RZ, 0x1f, R11 ;  /* 0x0000001fff007819 */ /* 0x004fe2000001140b */
[----:B------:R-:W-:-:S04]  /*1430*/  IMAD.SHL.U32 R29, R11, 0x4, RZ ;  /* 0x000000040b1d7824 */ /* 0x000fc800078e00ff */
[C---:B----4-:R-:W-:Y:S01]  /*1440*/  @P1 LEA R4, P2, R11.reuse, UR4, 0x2 ;  /* 0x000000040b041c11 */ /* 0x050fe2000f8410ff */
[----:B------:R0:W-:Y:S01]  /*1450*/  STL [R1+0x70], R11 ;  /* 0x0000700b01007387 */ /* 0x0001e20000100800 */
        /* <DEDUP_REMOVED lines=8> */
[----:B------:R-:W-:Y:S01]  /*14e0*/  ULDC.64 UR4, c[0x0][0x3f8] ;  /* 0x0000fe0000047ab9 */ /* 0x000fe20000000a00 */
[----:B------:R-:W-:-:S10]  /*14f0*/  IADD3.X R9, R30, UR7, RZ, P3, !PT ;  /* 0x000000071e097c10 */ /* 0x000fd40009ffe4ff */
[----:B------:R-:W-:Y:S01]  /*1500*/  @P2 IADD3 R6, P1, R29, UR8, RZ ;  /* 0x000000081d062c10 */ /* 0x000fe2000ff3e0ff */
[----:B------:R-:W-:Y:S01]  /*1510*/  UISETP.NE.U32.AND UP0, UPT, UR4, URZ, UPT ;  /* 0x0000003f0400728c */ /* 0x000fe2000bf05070 */
[----:B------:R0:W5:Y:S02]  /*1520*/  @P0 LDG.E R79, desc[UR10][R8.64] ;  /* 0x0000000a084f0981 */ /* 0x000164000c1e1900 */
[----:B------:R-:W-:Y:S01]  /*1530*/  @P2 IADD3.X R7, R30, UR9, RZ, P1, !PT ;  /* 0x000000091e072c10 */ /* 0x000fe20008ffe4ff */
[----:B------:R-:W-:-:S04]  /*1540*/  ULDC UR4, c[0x0][0x404] ;  /* 0x0001010000047ab9 */ /* 0x000fc80000000800 */
[----:B------:R-:W2:Y:S01]  /*1550*/  @P2 LDG.E R10, desc[UR10][R6.64] ;  /* 0x0000000a060a2981 */ /* 0x000ea2000c1e1900 */
        /* <DEDUP_REMOVED lines=8> */
[----:B--2---:R0:W-:Y:S01]  /*15e0*/  STL [R1+0x30], R10 ;  /* 0x0000300a01007387 */ /* 0x0041e20000100800 */
[----:B------:R-:W-:Y:S05]  /*15f0*/  @P2 BRA `(.L_x_10117) ;  /* 0x00000000002c2947 */ /* 0x000fea0003800000 */
[----:B------:R-:W-:Y:S02]  /*1600*/  ULDC.64 UR4, c[0x0][0xa00] ;  /* 0x0002800000047ab9 */ /* 0x000fe40000000a00 */
[----:B------:R-:W-:-:S04]  /*1610*/  ISETP.NE.U32.AND P1, PT, RZ, UR4, PT ;  /* 0x00000004ff007c0c */ /* 0x000fc8000bf25070 */
[----:B------:R-:W-:-:S13]  /*1620*/  ISETP.NE.AND.EX P1, PT, RZ, UR5, PT, P1 ;  /* 0x00000005ff007c0c */ /* 0x000fda000bf25310 */
[----:B------:R-:W-:Y:S05]  /*1630*/  @!P1 BRA `(.L_x_10117) ;  /* 0x00000000001c9947 */ /* 0x000fea0003800000 */
[----:B0-----:R-:W0:Y:S01]  /*1640*/  LDC.64 R4, c[0x0][0xa00] ;  /* 0x00028000ff047b82 */ /* 0x001e220000000a00 */
[----:B------:R-:W-:Y:S01]  /*1650*/  ULDC.64 UR4, c[0x0][0x208] ;  /* 0x0000820000047ab9 */ /* 0x000fe20000000a00 */
[----:B0-----:R-:W-:-:S05]  /*1660*/  IMAD.WIDE R4, R27, 0x4, R4 ;  /* 0x000000041b047825 */ /* 0x001fca00078e0204 */
[----:B------:R-:W2:Y:S04]  /*1670*/  LDG.E R0, desc[UR4][R4.64] ;  /* 0x0000000404007981 */ /* 0x000ea8000c1e1900 */
[----:B------:R-:W2:Y:S02]  /*1680*/  LDG.E R7, desc[UR4][R4.64+0x4] ;  /* 0x0000040404077981 */ /* 0x000ea4000c1e1900 */
[----:B--2---:R-:W-:-:S05]  /*1690*/  IMAD.IADD R10, R7, 0x1, -R0 ;  /* 0x00000001070a7824 */ /* 0x004fca00078e0a00 */
[----:B------:R1:W-:Y:S02]  /*16a0*/  STL [R1+0x30], R10 ;  /* 0x0000300a01007387 */ /* 0x0003e40000100800 */
.L_x_10117:
[----:B0-----:R-:W2:Y:S01]  /*16b0*/  LDL R11, [R1+0x54] ;  /* 0x00005400010b7983 */ /* 0x001ea20000100800 */
[----:B------:R-:W-:-:S03]  /*16c0*/  ULDC.64 UR4, c[0x0][0xa20] ;  /* 0x0002880000047ab9 */ /* 0x000fc60000000a00 */
[----:B------:R-:W3:Y:S01]  /*16d0*/  LDL R31, [R1+0x58] ;  /* 0x00005800011f7983 */ /* 0x000ee20000100800 */
[----:B------:R-:W-:-:S04]  /*16e0*/  ISETP.NE.U32.AND P1, PT, RZ, UR4, PT ;  /* 0x00000004ff007c0c */ /* 0x000fc8000bf25070 */
[----:B------:R-:W-:Y:S01]  /*16f0*/  ISETP.NE.AND.EX P1, PT, RZ, UR5, PT, P1 ;  /* 0x00000005ff007c0c */ /* 0x000fe2000bf25310 */
[----:B--2---:R0:W-:Y:S04]  /*1700*/  STL [R1+0x88], R11 ;  /* 0x0000880b01007387 */ /* 0x0041e80000100800 */
[----:B---3--:R0:W-:Y:S08]  /*1710*/  STL [R1+0x80], R31 ;  /* 0x0000801f01007387 */ /* 0x0081f00000100800 */
[----:B------:R-:W-:Y:S05]  /*1720*/  @!P1 BRA `(.L_x_10118) ;  /* 0x0000000000149947 */ /* 0x000fea0003800000 */
[----:B------:R-:W-:Y:S01]  /*1730*/  IADD3 R4, P0, R29, UR4, RZ ;  /* 0x000000041d047c10 */ /* 0x000fe2000ff1e0ff */
[----:B------:R-:W-:-:S03]  /*1740*/  ULDC.64 UR6, c[0x0][0x208] ;  /* 0x0000820000067ab9 */ /* 0x000fc60000000a00 */
[----:B------:R-:W-:-:S05]  /*1750*/  IADD3.X R5, R30, UR5, RZ, P0, !PT ;  /* 0x000000051e057c10 */ /* 0x000fca00087fe4ff */
[----:B------:R2:W5:Y:S01]  /*1760*/  LDG.E R28, desc[UR6][R4.64] ;  /* 0x00000006041c7981 */ /* 0x000562000c1e1900 */
[----:B------:R-:W-:Y:S05]  /*1770*/  BRA `(.L_x_10119) ;  /* 0x0000000000147947 */ /* 0x000fea0003800000 */
.L_x_10118:
[----:B------:R-:W-:Y:S05]  /*1780*/  @!P0 BRA `(.L_x_10119) ;  /* 0x0000000000108947 */ /* 0x000fea0003800000 */
[----:B------:R-:W-:Y:S02]  /*1790*/  ULDC.64 UR4, c[0x0][0x208] ;  /* 0x0000820000047ab9 */ /* 0x000fe40000000a00 */
[----:B------:R-:W2:Y:S04]  /*17a0*/  LDG.E R5, desc[UR4][R8.64] ;  /* 0x0000000408057981 */ /* 0x000ea8000c1e1900 */
[----:B------:R-:W2:Y:S02]  /*17b0*/  LDG.E R28, desc[UR4][R8.64+0x4] ;  /* 0x00000404081c7981 */ /* 0x000ea4000c1e1900 */
[----:B--2---:R-:W-:-:S07]  /*17c0*/  IMAD.IADD R28, R28, 0x1, -R5 ;  /* 0x000000011c1c7824 */ /* 0x004fce00078e0a05 */
.L_x_10119:
[----:B------:R-:W-:Y:S01]  /*17d0*/  ULDC.64 UR4, c[0x0][0xa10] ;  /* 0x0002840000047ab9 */ /* 0x000fe20000000a00 */
[----:B------:R-:W-:Y:S01]  /*17e0*/  ULDC.64 UR6, c[0x0][0x208] ;  /* 0x0000820000067ab9 */ /* 0x000fe20000000a00 */
[----:B------:R-:W-:-:S04]  /*17f0*/  ISETP.NE.U32.AND P0, PT, RZ, UR4, PT ;  /* 0x00000004ff007c0c */ /* 0x000fc8000bf05070 */
[----:B------:R-:W-:Y:S01]  /*1800*/  ISETP.NE.AND.EX P0, PT, RZ, UR5, PT, P0 ;  /* 0x00000005ff007c0c */ /* 0x000fe2000bf05300 */
[----:B------:R-:W-:Y:S01]  /*1810*/  IMAD.MOV.U32 R8, RZ, RZ, 0xc0 ;  /* 0x000000c0ff087424 */ /* 0x000fe200078e00ff */
[----:B------:R-:W-:-:S11]  /*1820*/  ULDC.64 UR4, c[0x0][0xa30] ;  /* 0x00028c0000047ab9 */ /* 0x000fd60000000a00 */
[----:B--2---:R-:W2:Y:S02]  /*1830*/  @P0 LDC.64 R4, c[0x0][0xa10] ;  /* 0x00028400ff040b82 */ /* 0x004ea40000000a00 */
[----:B--2---:R-:W-:-:S05]  /*1840*/  @P0 IMAD.WIDE R4, R27, 0x4, R4 ;  /* 0x000000041b040825 */ /* 0x004fca00078e0204 */
[----:B------:R-:W2:Y:S04]  /*1850*/  @P0 LDG.E R0, desc[UR6][R4.64] ;  /* 0x0000000604000981 */ /* 0x000ea8000c1e1900 */
[----:B------:R-:W2:Y:S01]  /*1860*/  @P0 LDG.E R9, desc[UR6][R4.64+0x4] ;  /* 0x0000040604090981 */ /* 0x000ea2000c1e1900 */
[----:B------:R-:W-:Y:S01]  /*1870*/  ISETP.NE.U32.AND P1, PT, RZ, UR4, PT ;  /* 0x00000004ff007c0c */ /* 0x000fe2000bf25070 */
[----:B-----5:R-:W-:-:S03]  /*1880*/  IMAD.MOV.U32 R106, RZ, RZ, R28 ;  /* 0x000000ffff6a7224 */ /* 0x020fc600078e001c */
[----:B------:R-:W-:-:S13]  /*1890*/  ISETP.NE.AND.EX P1, PT, RZ, UR5, PT, P1 ;  /* 0x00000005ff007c0c */ /* 0x000fda000bf25310 */
[----:B------:R-:W-:-:S04]  /*18a0*/  @P1 IADD3 R6, P2, R29, UR4, RZ ;  /* 0x000000041d061c10 */ /* 0x000fc8000ff5e0ff */
[----:B------:R-:W-:-:S05]  /*18b0*/  @P1 IADD3.X R7, R30, UR5, RZ, P2, !PT ;  /* 0x000000051e071c10 */ /* 0x000fca00097fe4ff */
[----:B------:R3:W5:Y:S01]  /*18c0*/  @P1 LDG.E R106, desc[UR6][R6.64] ;  /* 0x00000006066a1981 */ /* 0x000762000c1e1900 */
[----:B--2---:R-:W-:Y:S02]  /*18d0*/  @P0 IMAD.IADD R2, R9, 0x1, -R0 ;  /* 0x0000000109020824 */ /* 0x004fe400078e0a00 */
[----:B------:R-:W-:Y:S02]  /*18e0*/  IMAD.IADD R9, R28, 0x1, -R3 ;  /* 0x000000011c097824 */ /* 0x000fe400078e0a03 */
[----:B------:R-:W-:Y:S02]  /*18f0*/  IMAD R3, R11, R8, 0x14f ;  /* 0x0000014f0b037424 */ /* 0x000fe400078e0208 */
[C---:B------:R-:W-:Y:S01]  /*1900*/  IMAD.IADD R4, R9.reuse, 0x1, R2 ;  /* 0x0000000109047824 */ /* 0x040fe200078e0202 */
[----:B------:R-:W-:-:S03]  /*1910*/  IADD3 R24, -R9, RZ, RZ ;  /* 0x000000ff09187210 */ /* 0x000fc60007ffe1ff */
[C---:B------:R-:W-:Y:S01]  /*1920*/  VIADD R0, R4.reuse, 0x8f ;  /* 0x0000008f04007836 */ /* 0x040fe20000000000 */
[----:B------:R-:W-:Y:S01]  /*1930*/  IADD3 R3, R4, R3, -R10 ;  /* 0x0000000304037210 */ /* 0x000fe20007ffe80a */
[----:B------:R2:W-:Y:S01]  /*1940*/  STL [R1+0x5c], R4 ;  /* 0x00005c0401007387 */ /* 0x0005e20000100800 */
[----:B------:R-:W-:Y:S01]  /*1950*/  VIMNMX R24, RZ, R24, !PT ;  /* 0x00000018ff187248 */ /* 0x000fe20007fe0100 */
[----:B------:R-:W-:-:S04]  /*1960*/  IMAD.HI R0, R0, 0x38e38e39, RZ ;  /* 0x38e38e3900007827 */ /* 0x000fc800078e02ff */
[----:B--2---:R-:W-:Y:S01]  /*1970*/  IMAD.HI R4, R3, 0x38e38e39, RZ ;  /* 0x38e38e3903047827 */ /* 0x004fe200078e02ff */
        /* <DEDUP_REMOVED lines=17> */
[----:B---3--:R-:W-:Y:S05]  /*1a90*/  @!P1 BRA `(.L_x_10120) ;  /* 0x0000005000a49947 */ /* 0x008fea0003800000 */
        /* <DEDUP_REMOVED lines=8> */
[----:B------:R2:W3:Y:S01]  /*1b20*/  LDC.64 R14, c[0x4][R0] ;  /* 0x01000000000e7b82 */ /* 0x0004e20000000a00 */
[----:B------:R-:W-:Y:S01]  /*1b30*/  IMAD.U32 R5, RZ, RZ, UR5 ;  /* 0x00000005ff057e24 */ /* 0x000fe2000f8e00ff */
[----:B------:R-:W-:Y:S01]  /*1b40*/  ULDC.64 UR4, c[0x4][0x1c0] ;  /* 0x0100700000047ab9 */ /* 0x000fe20000000a00 */
[----:B-1----:R-:W-:Y:S02]  /*1b50*/  IMAD.U32 R10, RZ, RZ, UR6 ;  /* 0x00000006ff0a7e24 */ /* 0x002fe4000f8e00ff */
[----:B------:R-:W-:Y:S02]  /*1b60*/  IMAD.U32 R6, RZ, RZ, UR4 ;  /* 0x00000004ff067e24 */ /* 0x000fe4000f8e00ff */
[----:B------:R-:W-:-:S02]  /*1b70*/  IMAD.U32 R7, RZ, RZ, UR5 ;  /* 0x00000005ff077e24 */ /* 0x000fc4000f8e00ff */
[----:B0-----:R-:W-:Y:S02]  /*1b80*/  IMAD.U32 R11, RZ, RZ, UR7 ;  /* 0x00000007ff0b7e24 */ /* 0x001fe4000f8e00ff */
[----:B------:R-:W-:Y:S02]  /*1b90*/  IMAD.MOV.U32 R8, RZ, RZ, 0x70 ;  /* 0x00000070ff087424 */ /* 0x000fe400078e00ff */
[----:B------:R-:W-:Y:S02]  /*1ba0*/  IMAD.MOV.U32 R12, RZ, RZ, 0x1 ;  /* 0x00000001ff0c7424 */ /* 0x000fe400078e00ff */
[----:B--2---:R-:W-:-:S07]  /*1bb0*/  IMAD.MOV.U32 R13, RZ, RZ, RZ ;  /* 0x000000ffff0d7224 */ /* 0x004fce00078e00ff */
[----:B------:R-:W-:-:S07]  /*1bc0*/  LEPC R20, `(.L_x_10122) ;  /* 0x000000001014794e */ /* 0x000fce0000000000 */
[----:B---3-5:R-:W-:Y:S05]  /*1bd0*/  CALL.ABS.NOINC R14 ;  /* 0x000000000e007343 */ /* 0x028fea0003c00000 */
.L_x_10122:
[----:B------:R-:W-:Y:S05]  /*1be0*/  BSYNC B6 ;  /* 0x0000000000067941 */ /* 0x000fea0003800000 */
.L_x_10121:
        /* <DEDUP_REMOVED lines=11> */
[----:B-1----:R-:W-:Y:S01]  /*1ca0*/  IMAD.U32 R10, RZ, RZ, UR6 ;  /* 0x00000006ff0a7e24 */ /* 0x002fe2000f8e00ff */
[----:B------:R-:W-:Y:S01]  /*1cb0*/  MOV R7, UR5 ;  /* 0x0000000500077c02 */ /* 0x000fe20008000f00 */
[----:B------:R-:W-:Y:S02]  /*1cc0*/  IMAD.U32 R6, RZ, RZ, UR4 ;  /* 0x00000004ff067e24 */ /* 0x000fe4000f8e00ff */
[----:B0-----:R-:W-:-:S02]  /*1cd0*/  IMAD.U32 R11, RZ, RZ, UR7 ;  /* 0x00000007ff0b7e24 */ /* 0x001fc4000f8e00ff */
[----:B------:R-:W-:Y:S02]  /*1ce0*/  IMAD.MOV.U32 R8, RZ, RZ, 0x70 ;  /* 0x00000070ff087424 */ /* 0x000fe400078e00ff */
[----:B------:R-:W-:Y:S02]  /*1cf0*/  IMAD.MOV.U32 R12, RZ, RZ, 0x1 ;  /* 0x00000001ff0c7424 */ /* 0x000fe400078e00ff */
[----:B--2---:R-:W-:-:S07]  /*1d00*/  IMAD.MOV.U32 R13, RZ, RZ, RZ ;  /* 0x000000ffff0d7224 */ /* 0x004fce00078e00ff */
[----:B------:R-:W-:-:S07]  /*1d10*/  LEPC R20, `(.L_x_10124) ;  /* 0x000000001014794e */ /* 0x000fce0000000000 */
[----:B---3-5:R-:W-:Y:S05]  /*1d20*/  CALL.ABS.NOINC R14 ;  /* 0x000000000e007343 */ /* 0x028fea0003c00000 */
.L_x_10124:
[----:B------:R-:W-:Y:S05]  /*1d30*/  BSYNC B6 ;  /* 0x0000000000067941 */ /* 0x000fea0003800000 */
.L_x_10123:
[----:B------:R-:W-:Y:S01]  /*1d40*/  ULDC.64 UR4, c[0x0][0x9f8] ;  /* 0x00027e0000047ab9 */ /* 0x000fe20000000a00 */
[----:B------:R-:W-:Y:S01]  /*1d50*/  ULDC.64 UR6, c[0x0][0x208] ;  /* 0x0000820000067ab9 */ /* 0x000fe20000000a00 */
[----:B------:R-:W-:Y:S01]  /*1d60*/  ISETP.NE.U32.AND P0, PT, RZ, UR4, PT ;  /* 0x00000004ff007c0c */ /* 0x000fe2000bf05070 */
[----:B------:R-:W2:Y:S01]  /*1d70*/  LDC R0, c[0x0][0x428] ;  /* 0x00010a00ff007b82 */ /* 0x000ea20000000800 */
[----:B------:R-:W3:Y:S02]  /*1d80*/  S2R R20, SR_TID.X ;  /* 0x0000000000147919 */ /* 0x000ee40000002100 */
[----:B------:R-:W-:-:S05]  /*1d90*/  ISETP.NE.AND.EX P0, PT, RZ, UR5, PT, P0 ;  /* 0x00000005ff007c0c */ /* 0x000fca000bf05300 */
[----:B------:R-:W4:Y:S01]  /*1da0*/  LDC.64 R32, c[0x0][0x2f0] ;  /* 0x0000bc00ff207b82 */ /* 0x000f220000000a00 */
[----:B------:R-:W-:Y:S01]  /*1db0*/  IMAD.IADD R79, R79, 0x1, R28 ;  /* 0x000000014f4f7824 */ /* 0x000fe200078e021c */
[----:B------:R-:W3:Y:S01]  /*1dc0*/  LDL R14, [R1+0x38] ;  /* 0x00003800010e7983 */ /* 0x000ee20000100800 */
[----:B------:R-:W-:-:S03]  /*1dd0*/  IMAD.MOV.U32 R3, RZ, RZ, R31 ;  /* 0x000000ffff037224 */ /* 0x000fc600078e001f */
[----:B------:R-:W3:Y:S02]  /*1de0*/  LDL R40, [R1+0x40] ;  /* 0x0000400001287983 */ /* 0x000ee40000100800 */
[----:B------:R-:W-:Y:S01]  /*1df0*/  @P0 IADD3 R4, P1, R29, UR4, RZ ;  /* 0x000000041d040c10 */ /* 0x000fe2000ff3e0ff */
[----:B------:R-:W0:Y:S01]  /*1e00*/  LDC.64 R70, c[0x0][0x3e8] ;  /* 0x0000fa00ff467b82 */ /* 0x000e220000000a00 */
[----:B------:R-:W3:Y:S02]  /*1e10*/  LDL R39, [R1+0x3c] ;  /* 0x00003c0001277983 */ /* 0x000ee40000100800 */
[----:B------:R-:W-:Y:S01]  /*1e20*/  @P0 IADD3.X R5, R30, UR5, RZ, P1, !PT ;  /* 0x000000051e050c10 */ /* 0x000fe20008ffe4ff */
[----:B------:R-:W-:Y:S01]  /*1e30*/  ULDC.64 UR4, c[0x0][0x2f8] ;  /* 0x0000be0000047ab9 */ /* 0x000fe20000000a00 */
[----:B------:R-:W-:Y:S01]  /*1e40*/  SHF.R.S32.HI R7, RZ, 0x1f, R79 ;  /* 0x0000001fff077819 */ /* 0x000fe2000001144f */
[C---:B------:R-:W-:Y:S02]  /*1e50*/  VIADD R38, R23.reuse, 0x10 ;  /* 0x0000001017267836 */ /* 0x040fe40000000000 */
[----:B------:R-:W1:Y:S01]  /*1e60*/  LDC.64 R76, c[0x0][0x3d8] ;  /* 0x0000f600ff4c7b82 */ /* 0x000e620000000a00 */
[----:B------:R3:W3:Y:S01]  /*1e70*/  @P0 LDG.E R27, desc[UR6][R4.64] ;  /* 0x00000006041b0981 */ /* 0x0006e2000c1e1900 */
[----:B--2---:R-:W-:Y:S01]  /*1e80*/  ISETP.NE.AND P0, PT, R0, 0x1, PT ;  /* 0x000000010000780c */ /* 0x004fe20003f05270 */
[----:B------:R-:W-:Y:S01]  /*1e90*/  ULDC.64 UR6, c[0x0][0xa08] ;  /* 0x0002820000067ab9 */ /* 0x000fe20000000a00 */
[C---:B------:R-:W-:Y:S01]  /*1ea0*/  VIADD R21, R23.reuse, 0x20 ;  /* 0x0000002017157836 */ /* 0x040fe20000000000 */
[----:B------:R-:W-:-:S03]  /*1eb0*/  IADD3 R103, R23, 0x30, RZ ;  /* 0x0000003017677810 */ /* 0x000fc60007ffe0ff */
[----:B------:R-:W2:Y:S01]  /*1ec0*/  LDC R104, c[0x0][0x3d4] ;  /* 0x0000f500ff687b82 */ /* 0x000ea20000000800 */
[-C--:B----4-:R-:W-:Y:S01]  /*1ed0*/  IMAD R6, R7, R32.reuse, RZ ;  /* 0x0000002007067224 */ /* 0x090fe200078e02ff */
[----:B---3--:R-:W-:Y:S01]  /*1ee0*/  SHF.R.U32.HI R36, RZ, 0x7, R20 ;  /* 0x00000007ff247819 */ /* 0x008fe20000011614 */
[----:B------:R-:W-:Y:S01]  /*1ef0*/  IMAD.WIDE.U32 R4, R79, R32, RZ ;  /* 0x000000204f047225 */ /* 0x000fe200078e00ff */
[----:B------:R-:W3:Y:S04]  /*1f00*/  LDL.LU R37, [R1+0x44] ;  /* 0x0000440001257983 */ /* 0x000ee80000300800 */
[----:B------:R-:W4:Y:S08]  /*1f10*/  @P0 LDC R0, c[0x0][0x42c] ;  /* 0x00010b00ff000b82 */ /* 0x000f300000000800 */
[----:B------:R-:W0:Y:S01]  /*1f20*/  @P0 LDC R9, c[0x0][0x430] ;  /* 0x00010c00ff090b82 */ /* 0x000e220000000800 */
[----:B------:R-:W-:Y:S01]  /*1f30*/  ISETP.NE.AND P6, PT, R36, 0x1, PT ;  /* 0x000000012400780c */ /* 0x000fe20003fc5270 */
[----:B----4-:R-:W-:-:S05]  /*1f40*/  @P0 IMAD.HI.U32 R0, R31, R0, RZ ;  /* 0x000000001f000227 */ /* 0x010fca00078e00ff */
[----:B0-----:R-:W-:Y:S01]  /*1f50*/  @P0 SHF.R.U32.HI R3, RZ, R9, R0 ;  /* 0x00000009ff030219 */ /* 0x001fe20000011600 */
[----:B------:R-:W-:Y:S01]  /*1f60*/  IMAD R9, R79, R33, R6 ;  /* 0x000000214f097224 */ /* 0x000fe200078e0206 */
[----:B------:R-:W-:Y:S02]  /*1f70*/  ISETP.NE.U32.AND P0, PT, RZ, UR6, PT ;  /* 0x00000006ff007c0c */ /* 0x000fe4000bf05070 */
[----:B------:R-:W-:Y:S01]  /*1f80*/  SHF.R.S32.HI R8, RZ, 0x1f, R3 ;  /* 0x0000001fff087819 */ /* 0x000fe20000011403 */
[----:B------:R-:W-:Y:S01]  /*1f90*/  IMAD.IADD R5, R5, 0x1, R9 ;  /* 0x0000000105057824 */ /* 0x000fe200078e0209 */
[----:B------:R-:W-:-:S03]  /*1fa0*/  ISETP.NE.AND.EX P0, PT, RZ, UR7, PT, P0 ;  /* 0x00000007ff007c0c */ /* 0x000fc6000bf05300 */
[----:B------:R-:W-:Y:S02]  /*1fb0*/  IMAD R6, R8, UR4, RZ ;  /* 0x0000000408067c24 */ /* 0x000fe4000f8e02ff */
[----:B------:R-:W-:-:S04]  /*1fc0*/  IMAD.WIDE.U32 R4, R3, UR4, R4 ;  /* 0x0000000403047c25 */ /* 0x000fc8000f8e0004 */
[----:B------:R-:W-:Y:S01]  /*1fd0*/  IMAD R29, R3, UR5, R6 ;  /* 0x00000005031d7c24 */ /* 0x000fe2000f8e0206 */
[----:B------:R-:W-:Y:S01]  /*1fe0*/  ULDC.64 UR4, c[0x0][0x300] ;  /* 0x0000c00000047ab9 */ /* 0x000fe20000000a00 */
[----:B------:R-:W-:Y:S02]  /*1ff0*/  IMAD.MOV.U32 R28, RZ, RZ, R4 ;  /* 0x000000ffff1c7224 */ /* 0x000fe400078e0004 */
[----:B------:R-:W-:Y:S01]  /*2000*/  IMAD.IADD R29, R5, 0x1, R29 ;  /* 0x00000001051d7824 */ /* 0x000fe200078e021d */
[--C-:B------:R-:W-:Y:S01]  /*2010*/  SHF.R.S32.HI R5, RZ, 0x1f, R23.reuse ;  /* 0x0000001fff057819 */ /* 0x100fe20000011417 */
[----:B------:R-:W-:Y:S01]  /*2020*/  IMAD.MOV.U32 R4, RZ, RZ, R23 ;  /* 0x000000ffff047224 */ /* 0x000fe200078e0017 */
[----:B------:R-:W-:Y:S01]  /*2030*/  SHF.R.S32.HI R20, RZ, 0x1f, R144 ;  /* 0x0000001fff147819 */ /* 0x000fe20000011490 */
[----:B------:R-:W-:Y:S02]  /*2040*/  VIADD R102, R23, 0x40 ;  /* 0x0000004017667836 */ /* 0x000fe40000000000 */
[----:B------:R-:W-:Y:S01]  /*2050*/  IMAD.WIDE.U32 R34, R144, R70, R4 ;  /* 0x0000004690227225 */ /* 0x000fe200078e0004 */
[----:B------:R-:W-:-:S04]  /*2060*/  SHF.R.S32.HI R0, RZ, 0x1f, R27 ;  /* 0x0000001fff007819 */ /* 0x000fc8000001141b */
[----:B------:R-:W-:Y:S02]  /*2070*/  SEL R12, R0, RZ, !P0 ;  /* 0x000000ff000c7207 */ /* 0x000fe40004000000 */
[----:B------:R-:W-:-:S03]  /*2080*/  SEL R15, R27, RZ, !P0 ;  /* 0x000000ff1b0f7207 */ /* 0x000fc60004000000 */
[----:B------:R-:W-:Y:S02]  /*2090*/  IMAD R0, R12, UR4, RZ ;  /* 0x000000040c007c24 */ /* 0x000fe4000f8e02ff */
[----:B------:R-:W-:-:S04]  /*20a0*/  IMAD.WIDE.U32 R28, R15, UR4, R28 ;  /* 0x000000040f1c7c25 */ /* 0x000fc8000f8e001c */
[----:B------:R-:W-:Y:S01]  /*20b0*/  IMAD R13, R15, UR5, R0 ;  /* 0x000000050f0d7c24 */ /* 0x000fe2000f8e0200 */
[----:B------:R-:W-:Y:S05]  /*20c0*/  @!P6 WARPSYNC.ALL ;  /* 0x000000000000e948 */ /* 0x000fea0003800000 */
[----:B------:R-:W-:Y:S01]  /*20d0*/  ULDC.64 UR4, c[0x0][0x320] ;  /* 0x0000c80000047ab9 */ /* 0x000fe20000000a00 */
[----:B--2---:R-:W-:Y:S01]  /*20e0*/  ISETP.GE.AND P2, PT, R21, R104, PT ;  /* 0x000000681500720c */ /* 0x004fe20003f46270 */
[----:B------:R-:W-:Y:S01]  /*20f0*/  IMAD R0, R8, UR4, RZ ;  /* 0x0000000408007c24 */ /* 0x000fe2000f8e02ff */
[----:B------:R-:W-:Y:S01]  /*2100*/  ULDC.64 UR6, c[0x0][0x328] ;  /* 0x0000ca0000067ab9 */ /* 0x000fe20000000a00 */
[----:B-1----:R-:W-:Y:S01]  /*2110*/  IMAD.WIDE.U32 R10, R3, UR4, R4 ;  /* 0x00000004030a7c25 */ /* 0x002fe2000f8e0004 */
[----:B------:R-:W-:-:S02]  /*2120*/  ULDC UR4, c[0x0][0x2e4] ;  /* 0x0000b90000047ab9 */ /* 0x000fc40000000800 */
[----:B------:R-:W-:Y:S01]  /*2130*/  ISETP.GE.AND P1, PT, R38, UR4, PT ;  /* 0x0000000426007c0c */ /* 0x000fe2000bf26270 */
[----:B------:R-:W-:Y:S01]  /*2140*/  IMAD R3, R3, UR5, R0 ;  /* 0x0000000503037c24 */ /* 0x000fe2000f8e0200 */
[----:B------:R-:W-:Y:S01]  /*2150*/  ISETP.GE.AND P0, PT, R23, UR4, PT ;  /* 0x0000000417007c0c */ /* 0x000fe2000bf06270 */
[-C--:B------:R-:W-:Y:S01]  /*2160*/  IMAD R0, R20, R32.reuse, RZ ;  /* 0x0000002014007224 */ /* 0x080fe200078e02ff */
[----:B------:R-:W-:Y:S01]  /*2170*/  SEL R6, RZ, 0xffffffff, P1 ;  /* 0xffffffffff067807 */ /* 0x000fe20000800000 */
[----:B------:R-:W-:-:S04]  /*2180*/  IMAD.WIDE.U32 R8, R144, R32, R4 ;  /* 0x0000002090087225 */ /* 0x000fc800078e0004 */
[----:B------:R-:W-:Y:S02]  /*2190*/  IMAD R83, R144, R33, R0 ;  /* 0x0000002190537224 */ /* 0x000fe400078e0200 */
[----:B------:R-:W-:Y:S01]  /*21a0*/  IMAD.IADD R31, R11, 0x1, R3 ;  /* 0x000000010b1f7824 */ /* 0x000fe200078e0203 */
[----:B------:R-:W-:Y:S01]  /*21b0*/  SEL R3, RZ, 0x1, P0 ;  /* 0x00000001ff037807 */ /* 0x000fe20000000000 */
[----:B------:R-:W-:Y:S01]  /*21c0*/  IMAD.SHL.U32 R6, R6, 0x2, RZ ;  /* 0x0000000206067824 */ /* 0x000fe200078e00ff */
[----:B------:R-:W-:Y:S01]  /*21d0*/  IADD3 R85, P1, R28, R8, RZ ;  /* 0x000000081c557210 */ /* 0x000fe20007f3e0ff */
[----:B------:R-:W-:Y:S01]  /*21e0*/  IMAD.IADD R0, R29, 0x1, R13 ;  /* 0x000000011d007824 */ /* 0x000fe200078e020d */
[----:B------:R-:W-:Y:S02]  /*21f0*/  ISETP.GE.AND P0, PT, R21, UR4, PT ;  /* 0x0000000415007c0c */ /* 0x000fe4000bf06270 */
[----:B------:R-:W-:Y:S01]  /*2200*/  LOP3.LUT R3, R6, 0x2, R3, 0xe2, !PT ;  /* 0x0000000206037812 */ /* 0x000fe200078ee203 */
[----:B------:R-:W-:Y:S01]  /*2210*/  IMAD R6, R20, R70, RZ ;  /* 0x0000004614067224 */ /* 0x000fe200078e02ff */
[----:B------:R-:W-:-:S02]  /*2220*/  IADD3.X R83, R0, R9, R83, P1, !PT ;  /* 0x0000000900537210 */ /* 0x000fc40000ffe453 */
[----:B------:R-:W-:Y:S01]  /*2230*/  ISETP.GE.AND P1, PT, R103, UR4, PT ;  /* 0x0000000467007c0c */ /* 0x000fe2000bf26270 */
[----:B------:R-:W-:Y:S02]  /*2240*/  IMAD.MOV.U32 R30, RZ, RZ, R10 ;  /* 0x000000ffff1e7224 */ /* 0x000fe400078e000a */
[----:B------:R-:W-:Y:S01]  /*2250*/  IMAD R13, R144, R71, R6 ;  /* 0x00000047900d7224 */ /* 0x000fe200078e0206 */
[----:B------:R-:W-:Y:S02]  /*2260*/  SEL R6, RZ, 0x4, P0 ;  /* 0x00000004ff067807 */ /* 0x000fe40000000000 */
[----:B------:R-:W-:Y:S02]  /*2270*/  SEL R10, RZ, 0x8, P1 ;  /* 0x00000008ff0a7807 */ /* 0x000fe40000800000 */
[----:B------:R-:W-:Y:S01]  /*2280*/  ISETP.GE.AND P0, PT, R102, UR4, PT ;  /* 0x0000000466007c0c */ /* 0x000fe2000bf06270 */
[--C-:B------:R-:W-:Y:S01]  /*2290*/  IMAD.MOV.U32 R8, RZ, RZ, R18.reuse ;  /* 0x000000ffff087224 */ /* 0x100fe200078e0012 */
[----:B------:R-:W-:-:S02]  /*22a0*/  SHF.R.S32.HI R9, RZ, 0x1f, R18 ;  /* 0x0000001fff097819 */ /* 0x000fc40000011412 */
[----:B------:R-:W-:Y:S02]  /*22b0*/  LOP3.LUT R10, R10, R3, R6, 0xfe, !PT ;  /* 0x000000030a0a7212 */ /* 0x000fe400078efe06 */
[----:B------:R-:W-:Y:S01]  /*22c0*/  SEL R3, RZ, 0x10, P0 ;  /* 0x00000010ff037807 */ /* 0x000fe20000000000 */
[----:B------:R-:W-:Y:S01]  /*22d0*/  IMAD.WIDE.U32 R68, R144, R70, R8 ;  /* 0x0000004690447225 */ /* 0x000fe200078e0008 */
[----:B------:R-:W-:Y:S02]  /*22e0*/  ISETP.GE.AND P1, PT, R38, R104, PT ;  /* 0x000000682600720c */ /* 0x000fe40003f26270 */
[----:B------:R-:W-:Y:S01]  /*22f0*/  LOP3.LUT R10, R10, R3, RZ, 0xfc, !PT ;  /* 0x000000030a0a7212 */ /* 0x000fe200078efcff */
[----:B------:R-:W-:Y:S02]  /*2300*/  IMAD R3, R20, R76, RZ ;  /* 0x0000004c14037224 */ /* 0x000fe400078e02ff */
[----:B------:R-:W-:Y:S02]  /*2310*/  IMAD.IADD R35, R35, 0x1, R13 ;  /* 0x0000000123237824 */ /* 0x000fe400078e020d */
[----:B------:R-:W-:-:S02]  /*2320*/  IMAD.IADD R69, R13, 0x1, R69 ;  /* 0x000000010d457824 */ /* 0x000fc400078e0245 */
[----:B------:R-:W-:Y:S01]  /*2330*/  IMAD R13, R144, R77, R3 ;  /* 0x0000004d900d7224 */ /* 0x000fe200078e0203 */
[----:B------:R-:W-:Y:S01]  /*2340*/  SEL R3, R104, RZ, P1 ;  /* 0x000000ff68037207 */ /* 0x000fe20000800000 */
[----:B------:R-:W-:-:S04]  /*2350*/  IMAD.WIDE.U32 R74, R144, R76, R8 ;  /* 0x0000004c904a7225 */ /* 0x000fc800078e0008 */
[----:B------:R-:W-:Y:S02]  /*2360*/  IMAD.IADD R8, R38, 0x1, R3 ;  /* 0x0000000126087824 */ /* 0x000fe400078e0203 */
[----:B------:R-:W2:Y:S01]  /*2370*/  LDL R38, [R1+0x8c] ;  /* 0x00008c0001267983 */ /* 0x000ea20000100800 */
[----:B------:R-:W-:Y:S01]  /*2380*/  ISETP.GE.AND P0, PT, R23, R104, PT ;  /* 0x000000681700720c */ /* 0x000fe20003f06270 */
[----:B------:R-:W-:Y:S01]  /*2390*/  IMAD.WIDE.U32 R72, R144, R76, R4 ;  /* 0x0000004c90487225 */ /* 0x000fe200078e0004 */
[C---:B------:R-:W-:Y:S02]  /*23a0*/  SEL R5, R104.reuse, RZ, P2 ;  /* 0x000000ff68057207 */ /* 0x040fe40001000000 */
[----:B------:R-:W-:Y:S01]  /*23b0*/  SEL R4, R104, RZ, P0 ;  /* 0x000000ff68047207 */ /* 0x000fe20000000000 */
[----:B------:R-:W-:Y:S02]  /*23c0*/  IMAD R11, R12, UR6, RZ ;  /* 0x000000060c0b7c24 */ /* 0x000fe4000f8e02ff */
[----:B------:R-:W-:-:S02]  /*23d0*/  IMAD.IADD R12, R21, 0x1, R5 ;  /* 0x00000001150c7824 */ /* 0x000fc400078e0205 */
[----:B------:R-:W-:Y:S01]  /*23e0*/  IMAD.IADD R4, R23, 0x1, R4 ;  /* 0x0000000117047824 */ /* 0x000fe200078e0204 */
[----:B---3--:R-:W-:Y:S01]  /*23f0*/  LOP3.LUT R37, R37, 0xfffffffe, RZ, 0xc0, !PT ;  /* 0xfffffffe25257812 */ /* 0x008fe200078ec0ff */
[----:B------:R-:W-:Y:S02]  /*2400*/  IMAD.IADD R73, R73, 0x1, R13 ;  /* 0x0000000149497824 */ /* 0x000fe400078e020d */
[----:B------:R-:W-:Y:S01]  /*2410*/  IMAD.IADD R75, R13, 0x1, R75 ;  /* 0x000000010d4b7824 */ /* 0x000fe200078e024b */
[----:B------:R-:W-:Y:S02]  /*2420*/  SHF.R.S32.HI R5, RZ, 0x1f, R4 ;  /* 0x0000001fff057819 */ /* 0x000fe40000011404 */
[----:B------:R-:W-:Y:S02]  /*2430*/  SHF.R.S32.HI R13, RZ, 0x1f, R12 ;  /* 0x0000001fff0d7819 */ /* 0x000fe4000001140c */
[----:B------:R-:W-:Y:S02]  /*2440*/  SHF.R.S32.HI R9, RZ, 0x1f, R8 ;  /* 0x0000001fff097819 */ /* 0x000fe40000011408 */
[----:B------:R-:W-:-:S02]  /*2450*/  @P2 LOP3.LUT R37, R37, 0x1, RZ, 0xfc, !PT ;  /* 0x0000000125252812 */ /* 0x000fc400078efcff */
[CC--:B------:R-:W-:Y:S02]  /*2460*/  LEA.HI R3, R5.reuse, R4.reuse, RZ, 0x3 ;  /* 0x0000000405037211 */ /* 0x0c0fe400078f18ff */
[----:B------:R-:W-:Y:S02]  /*2470*/  LEA.HI R6, R5, R4, RZ, 0x5 ;  /* 0x0000000405067211 */ /* 0x000fe400078f28ff */
[----:B------:R-:W-:Y:S02]  /*2480*/  LEA.HI R5, R13, R12, RZ, 0x3 ;  /* 0x0000000c0d057211 */ /* 0x000fe400078f18ff */
[----:B------:R-:W-:Y:S02]  /*2490*/  LEA.HI R4, R9, R8, RZ, 0x3 ;  /* 0x0000000809047211 */ /* 0x000fe400078f18ff */
[----:B------:R-:W-:Y:S02]  /*24a0*/  LEA.HI R12, R13, R12, RZ, 0x5 ;  /* 0x0000000c0d0c7211 */ /* 0x000fe400078f28ff */
[----:B------:R-:W-:-:S02]  /*24b0*/  LEA.HI R9, R9, R8, RZ, 0x5 ;  /* 0x0000000809097211 */ /* 0x000fc400078f28ff */
[----:B------:R-:W-:Y:S01]  /*24c0*/  LOP3.LUT R37, R37, 0xfffffffd, RZ, 0xc0, !PT ;  /* 0xfffffffd25257812 */ /* 0x000fe200078ec0ff */
[C---:B------:R-:W-:Y:S01]  /*24d0*/  IMAD R11, R15.reuse, UR7, R11 ;  /* 0x000000070f0b7c24 */ /* 0x040fe2000f8e020b */
[----:B------:R-:W-:Y:S01]  /*24e0*/  SHF.R.S32.HI R8, RZ, 0x5, R6 ;  /* 0x00000005ff087819 */ /* 0x000fe20000011406 */
[----:B------:R-:W-:Y:S01]  /*24f0*/  IMAD.WIDE.U32 R30, R15, UR6, R30 ;  /* 0x000000060f1e7c25 */ /* 0x000fe2000f8e001e */
[----:B------:R-:W-:Y:S02]  /*2500*/  SHF.R.S32.HI R15, RZ, 0x5, R12 ;  /* 0x00000005ff0f7819 */ /* 0x000fe4000001140c */
[----:B-----5:R-:W-:Y:S02]  /*2510*/  SHF.R.S32.HI R21, RZ, 0x1f, R106 ;  /* 0x0000001fff157819 */ /* 0x020fe4000001146a */
[----:B------:R-:W-:Y:S02]  /*2520*/  SHF.R.S32.HI R13, RZ, 0x5, R9 ;  /* 0x00000005ff0d7819 */ /* 0x000fe40000011409 */
[----:B------:R-:W-:-:S02]  /*2530*/  LOP3.LUT R6, R14, 0x18, R3, 0xf8, !PT ;  /* 0x000000180e067812 */ /* 0x000fc400078ef803 */
[----:B------:R-:W-:Y:S01]  /*2540*/  LOP3.LUT R12, R14, 0x18, R4, 0xf8, !PT ;  /* 0x000000180e0c7812 */ /* 0x000fe200078ef804 */
[----:B------:R-:W-:Y:S01]  /*2550*/  IMAD R13, R13, 0x1200, R40 ;  /* 0x000012000d0d7824 */ /* 0x000fe200078e0228 */
[-C--:B------:R-:W-:Y:S01]  /*2560*/  LOP3.LUT R9, R6, R39.reuse, RZ, 0x3c, !PT ;  /* 0x0000002706097212 */ /* 0x080fe200078e3cff */
[C---:B------:R-:W-:Y:S01]  /*2570*/  IMAD R6, R21.reuse, R70, RZ ;  /* 0x0000004615067224 */ /* 0x040fe200078e02ff */
[----:B------:R-:W-:Y:S01]  /*2580*/  LOP3.LUT R12, R12, R39, RZ, 0x3c, !PT ;  /* 0x000000270c0c7212 */ /* 0x000fe200078e3cff */
[----:B------:R-:W-:Y:S01]  /*2590*/  IMAD R21, R21, R76, RZ ;  /* 0x0000004c15157224 */ /* 0x000fe200078e02ff */
[----:B------:R-:W-:Y:S01]  /*25a0*/  IADD3 R78, P2, R144, R79, RZ ;  /* 0x0000004f904e7210 */ /* 0x000fe20007f5e0ff */
[----:B------:R-:W-:Y:S01]  /*25b0*/  VIADD R101, R23, 0x50 ;  /* 0x0000005017657836 */ /* 0x000fe20000000000 */
[----:B------:R-:W-:Y:S01]  /*25c0*/  LOP3.LUT R14, R14, 0x18, R5, 0xf8, !PT ;  /* 0x000000180e0e7812 */ /* 0x000fe200078ef805 */
[----:B------:R-:W-:Y:S01]  /*25d0*/  IMAD.IADD R99, R13, 0x1, R12 ;  /* 0x000000010d637824 */ /* 0x000fe200078e020c */
[----:B------:R-:W-:Y:S01]  /*25e0*/  IADD3.X R79, R20, R7, RZ, P2, !PT ;  /* 0x00000007144f7210 */ /* 0x000fe200017fe4ff */
[----:B------:R-:W-:-:S02]  /*25f0*/  IMAD R8, R8, 0x1200, R40 ;  /* 0x0000120008087824 */ /* 0x000fc400078e0228 */
[C---:B------:R-:W-:Y:S02]  /*2600*/  IMAD R21, R106.reuse, R77, R21 ;  /* 0x0000004d6a157224 */ /* 0x040fe400078e0215 */
[----:B------:R-:W-:Y:S02]  /*2610*/  IMAD R13, R77, 0x90, RZ ;  /* 0x000000904d0d7824 */ /* 0x000fe400078e02ff */
[----:B------:R-:W-:Y:S01]  /*2620*/  IMAD.WIDE.U32 R72, R106, R76, R72 ;  /* 0x0000004c6a487225 */ /* 0x000fe200078e0048 */
[----:B------:R-:W-:-:S03]  /*2630*/  ISETP.GE.AND P2, PT, R101, UR4, PT ;  /* 0x0000000465007c0c */ /* 0x000fc6000bf46270 */
[----:B------:R-:W-:Y:S01]  /*2640*/  IMAD.WIDE.U32 R74, R106, R76, R74 ;  /* 0x0000004c6a4a7225 */ /* 0x000fe200078e004a */
[----:B------:R-:W-:-:S03]  /*2650*/  LOP3.LUT R14, R14, R39, RZ, 0x3c, !PT ;  /* 0x000000270e0e7212 */ /* 0x000fc600078e3cff */
[----:B------:R-:W-:-:S04]  /*2660*/  IMAD.WIDE.U32 R76, R76, 0x90, RZ ;  /* 0x000000904c4c7825 */ /* 0x000fc800078e00ff */
[----:B------:R-:W-:Y:S02]  /*2670*/  IMAD.IADD R100, R8, 0x1, R9 ;  /* 0x0000000108647824 */ /* 0x000fe400078e0209 */
[----:B------:R-:W-:Y:S02]  /*2680*/  IMAD R15, R15, 0x1200, R40 ;  /* 0x000012000f0f7824 */ /* 0x000fe400078e0228 */
[----:B------:R-:W-:Y:S02]  /*2690*/  IMAD R9, R33, 0x90, RZ ;  /* 0x0000009021097824 */ /* 0x000fe400078e02ff */
[----:B------:R-:W-:Y:S01]  /*26a0*/  IMAD.IADD R88, R77, 0x1, R13 ;  /* 0x000000014d587824 */ /* 0x000fe200078e020d */
[----:B------:R-:W-:Y:S01]  /*26b0*/  SEL R13, RZ, 0x20, P2 ;  /* 0x00000020ff0d7807 */ /* 0x000fe20001000000 */
[----:B------:R-:W-:Y:S01]  /*26c0*/  IMAD.WIDE.U32 R32, R32, 0x90, RZ ;  /* 0x0000009020207825 */ /* 0x000fe200078e00ff */
[----:B------:R-:W-:-:S03]  /*26d0*/  LOP3.LUT R7, R3, 0xfffffff8, RZ, 0xc0, !PT ;  /* 0xfffffff803077812 */ /* 0x000fc600078ec0ff */
[----:B------:R-:W-:Y:S01]  /*26e0*/  IMAD.IADD R98, R15, 0x1, R14 ;  /* 0x000000010f627824 */ /* 0x000fe200078e020e */
[----:B------:R-:W-:Y:S01]  /*26f0*/  LOP3.LUT R15, R10, R13, RZ, 0xfc, !PT ;  /* 0x0000000d0a0f7212 */ /* 0x000fe200078efcff */
[----:B------:R-:W-:Y:S01]  /*2700*/  IMAD R27, R106, R71, R6 ;  /* 0x000000476a1b7224 */ /* 0x000fe200078e0206 */
[----:B------:R-:W-:Y:S01]  /*2710*/  LOP3.LUT R8, R4, 0xfffffff8, RZ, 0xc0, !PT ;  /* 0xfffffff804087812 */ /* 0x000fe200078ec0ff */
[----:B------:R-:W-:Y:S02]  /*2720*/  IMAD R87, R71, 0x90, RZ ;  /* 0x0000009047577824 */ /* 0x000fe400078e02ff */
[----:B------:R-:W-:-:S04]  /*2730*/  IMAD.WIDE.U32 R34, R106, R70, R34 ;  /* 0x000000466a227225 */ /* 0x000fc800078e0022 */
[----:B------:R-:W-:-:S04]  /*2740*/  IMAD.WIDE.U32 R68, R106, R70, R68 ;  /* 0x000000466a447225 */ /* 0x000fc800078e0044 */
[----:B------:R-:W-:Y:S01]  /*2750*/  IMAD.IADD R86, R33, 0x1, R9 ;  /* 0x0000000121567824 */ /* 0x000fe200078e0209 */
[----:B------:R-:W-:Y:S01]  /*2760*/  LOP3.LUT R9, R5, 0xfffffff8, RZ, 0xc0, !PT ;  /* 0xfffffff805097812 */ /* 0x000fe200078ec0ff */
[----:B------:R-:W-:Y:S01]  /*2770*/  IMAD.WIDE.U32 R70, R70, 0x90, RZ ;  /* 0x0000009046467825 */ /* 0x000fe200078e00ff */
[C---:B------:R-:W-:Y:S02]  /*2780*/  LOP3.LUT R12, R15.reuse, 0x4, RZ, 0xc0, !PT ;  /* 0x000000040f0c7812 */ /* 0x040fe400078ec0ff */
[----:B------:R-:W-:Y:S01]  /*2790*/  LOP3.LUT R13, R15, 0x8, RZ, 0xc0, !PT ;  /* 0x000000080f0d7812 */ /* 0x000fe200078ec0ff */
[----:B------:R-:W-:Y:S01]  /*27a0*/  IMAD.IADD R82, R31, 0x1, R11 ;  /* 0x000000011f527824 */ /* 0x000fe200078e020b */
[----:B------:R-:W-:Y:S01]  /*27b0*/  LOP3.LUT R11, R15, 0x2, RZ, 0xc0, !PT ;  /* 0x000000020f0b7812 */ /* 0x000fe200078ec0ff */
[----:B------:R-:W-:Y:S01]  /*27c0*/  IMAD.IADD R81, R35, 0x1, R27 ;  /* 0x0000000123517824 */ /* 0x000fe200078e021b */
[----:B------:R-:W-:Y:S01]  /*27d0*/  LOP3.LUT R14, R15, 0x10, RZ, 0xc0, !PT ;  /* 0x000000100f0e7812 */ /* 0x000fe200078ec0ff */
[----:B------:R-:W-:Y:S01]  /*27e0*/  VIADD R109, R36, 0x8 ;  /* 0x00000008246d7836 */ /* 0x000fe20000000000 */
[----:B------:R-:W-:Y:S01]  /*27f0*/  SHF.R.S32.HI R93, RZ, 0x1f, R7 ;  /* 0x0000001fff5d7819 */ /* 0x000fe20000011407 */
[----:B------:R-:W-:Y:S01]  /*2800*/  IMAD.SHL.U32 R107, R104, 0x2, RZ ;  /* 0x00000002686b7824 */ /* 0x000fe200078e00ff */
[----:B------:R-:W-:Y:S01]  /*2810*/  SHF.R.S32.HI R90, RZ, 0x1f, R8 ;  /* 0x0000001fff5a7819 */ /* 0x000fe20000011408 */
[----:B------:R-:W-:Y:S01]  /*2820*/  IMAD.IADD R87, R71, 0x1, R87 ;  /* 0x0000000147577824 */ /* 0x000fe200078e0257 */
[----:B------:R-:W-:Y:S01]  /*2830*/  SHF.R.S32.HI R89, RZ, 0x1f, R9 ;  /* 0x0000001fff597819 */ /* 0x000fe20000011409 */
[----:B------:R-:W-:Y:S01]  /*2840*/  IMAD.IADD R27, R27, 0x1, R69 ;  /* 0x000000011b1b7824 */ /* 0x000fe200078e0245 */
[----:B------:R-:W-:Y:S01]  /*2850*/  LOP3.LUT R10, R10, 0x1, RZ, 0xc0, !PT ;  /* 0x000000010a0a7812 */ /* 0x000fe200078ec0ff */
[----:B------:R-:W-:Y:S01]  /*2860*/  IMAD.IADD R80, R73, 0x1, R21 ;  /* 0x0000000149507824 */ /* 0x000fe200078e0215 */
[----:B------:R-:W-:Y:S01]  /*2870*/  LOP3.LUT R15, R15, 0x20, RZ, 0xc0, !PT ;  /* 0x000000200f0f7812 */ /* 0x000fe200078ec0ff */
[----:B------:R-:W-:Y:S01]  /*2880*/  IMAD.IADD R6, R21, 0x1, R75 ;  /* 0x0000000115067824 */ /* 0x000fe200078e024b */
[----:B------:R-:W-:Y:S01]  /*2890*/  @!P6 BAR.SYNC.DEFER_BLOCKING 0x9, 0x100 ;  /* 0x024400000000eb1d */ /* 0x000fe20000010000 */
[----:B--2---:R-:W-:-:S13]  /*28a0*/  LOP3.LUT P3, RZ, R38, 0x2, RZ, 0xc0, !PT ;  /* 0x0000000226ff7812 */ /* 0x004fda000786c0ff */
[----:B------:R-:W-:-:S05]  /*28b0*/  @P3 LOP3.LUT R37, R37, 0x2, RZ, 0xfc, !PT ;  /* 0x0000000225253812 */ /* 0x000fca00078efcff */
[----:B------:R0:W-:Y:S02]  /*28c0*/  STL [R1+0x44], R37 ;  /* 0x0000442501007387 */ /* 0x0001e40000100800 */
.L_x_10180:
[----:B--2---:R-:W2:Y:S01]  /*28d0*/  LDL R20, [R1+0x44] ;  /* 0x0000440001147983 */ /* 0x004ea20000100800 */
[----:B-1----:R-:W1:Y:S03]  /*28e0*/  LDC.64 R94, c[0x0][0x2d8] ;  /* 0x0000b600ff5e7b82 */ /* 0x002e660000000a00 */
[----:B0--3--:R-:W3:Y:S01]  /*28f0*/  LDL R37, [R1+0x64] ;  /* 0x0000640001257983 */ /* 0x009ee20000100800 */
[----:B------:R-:W-:Y:S01]  /*2900*/  VIADD R43, R25, 0xffffffff ;  /* 0xffffffff192b7836 */ /* 0x000fe20000000000 */
[----:B------:R-:W-:Y:S05]  /*2910*/  YIELD ;  /* 0x0000000000007946 */ /* 0x000fea0003800000 */
[----:B------:R-:W0:Y:S01]  /*2920*/  LDC R105, c[0x0][0x3d4] ;  /* 0x0000f500ff697b82 */ /* 0x000e220000000800 */
[----:B------:R-:W-:Y:S01]  /*2930*/  SHF.R.S32.HI R36, RZ, 0x1f, R43 ;  /* 0x0000001fff247819 */ /* 0x000fe2000001142b */
[-C--:B------:R-:W-:Y:S01]  /*2940*/  IMAD R21, R86, R43.reuse, RZ ;  /* 0x0000002b56157224 */ /* 0x080fe200078e02ff */
[----:B------:R-:W-:Y:S01]  /*2950*/  BSSY B0, `(.L_x_10125) ;  /* 0x00003eb000007945 */ /* 0x000fe20003800000 */
[----:B------:R-:W-:-:S04]  /*2960*/  IMAD.WIDE.U32 R64, R32, R43, RZ ;  /* 0x0000002b20407225 */ /* 0x000fc800078e00ff */
[----:B------:R-:W-:-:S04]  /*2970*/  IMAD R21, R36, R32, R21 ;  /* 0x0000002024157224 */ /* 0x000fc800078e0215 */
[----:B------:R-:W-:Y:S01]  /*2980*/  IMAD.IADD R97, R65, 0x1, R21 ;  /* 0x0000000141617824 */ /* 0x000fe200078e0215 */
[----:B--2---:R-:W-:Y:S02]  /*2990*/  LOP3.LUT P4, RZ, R20, 0x2, RZ, 0xc0, !PT ;  /* 0x0000000214ff7812 */ /* 0x004fe4000788c0ff */
[----:B------:R-:W-:Y:S01]  /*29a0*/  IADD3 R20, P2, R85, R64, RZ ;  /* 0x0000004055147210 */ /* 0x000fe20007f5e0ff */
[----:B---3--:R-:W-:-:S03]  /*29b0*/  IMAD R21, R19, 0x3600, R37 ;  /* 0x0000360013157824 */ /* 0x008fc600078e0225 */
[C---:B-1----:R-:W-:Y:S01]  /*29c0*/  LEA R40, P3, R20.reuse, R94, 0x1 ;  /* 0x0000005e14287211 */ /* 0x042fe200078608ff */
[----:B------:R-:W-:Y:S01]  /*29d0*/  IMAD.X R25, R97, 0x1, R83, P2 ;  /* 0x0000000161197824 */ /* 0x000fe200010e0653 */
[----:B------:R-:W-:Y:S01]  /*29e0*/  ISETP.GT.AND P2, PT, R43, R24, PT ;  /* 0x000000182b00720c */ /* 0x000fe20003f44270 */
[C---:B------:R-:W-:Y:S02]  /*29f0*/  VIADD R37, R21.reuse, 0x10 ;  /* 0x0000001015257836 */ /* 0x040fe40000000000 */
[C-C-:B------:R-:W-:Y:S01]  /*2a00*/  IMAD R84, R21.reuse, 0x2, R26.reuse ;  /* 0x0000000215547824 */ /* 0x140fe200078e021a */
[----:B------:R-:W-:Y:S01]  /*2a10*/  LEA.HI.X R41, R20, R95, R25, 0x1, P3 ;  /* 0x0000005f14297211 */ /* 0x000fe200018f0c19 */
[----:B------:R-:W-:Y:S01]  /*2a20*/  @P4 VIADD R37, R21, 0xfffffff0 ;  /* 0xfffffff015254836 */ /* 0x000fe20000000000 */
[----:B0-----:R-:W-:Y:S01]  /*2a30*/  ISETP.GE.AND P3, PT, R105, 0x1, PT ;  /* 0x000000016900780c */ /* 0x001fe20003f66270 */
[----:B------:R-:W-:Y:S02]  /*2a40*/  IMAD.MOV.U32 R25, RZ, RZ, R43 ;  /* 0x000000ffff197224 */ /* 0x000fe400078e002b */
[----:B------:R-:W-:-:S10]  /*2a50*/  IMAD R21, R37, 0x2, R26 ;  /* 0x0000000225157824 */ /* 0x000fd400078e021a */
        /* <DEDUP_REMOVED lines=75> */
.L_x_10129:
[----:B------:R-:W-:Y:S05]  /*2f10*/  BSYNC B1 ;  /* 0x0000000000017941 */ /* 0x000fea0003800000 */
.L_x_10128:
[----:B-----5:R-:W-:Y:S01]  /*2f20*/  IMAD.MOV.U32 R20, RZ, RZ, R42 ;  /* 0x000000ffff147224 */ /* 0x020fe200078e002a */
[----:B------:R-:W-:Y:S01]  /*2f30*/  ULOP3.LUT UR4, UR60, 0x1, URZ, 0xfc, !UPT ;  /* 0x000000013c047892 */ /* 0x000fe2000f8efc3f */
[----:B0-----:R-:W-:Y:S02]  /*2f40*/  IMAD.MOV.U32 R36, RZ, RZ, R43 ;  /* 0x000000ffff247224 */ /* 0x001fe400078e002b */
[----:B------:R-:W-:Y:S01]  /*2f50*/  IMAD.MOV.U32 R37, RZ, RZ, R46 ;  /* 0x000000ffff257224 */ /* 0x000fe200078e002e */
[----:B------:R-:W-:Y:S01]  /*2f60*/  UISETP.NE.AND UP0, UPT, UR4, 0x3, UPT ;  /* 0x000000030400788c */ /* 0x000fe2000bf05270 */
[----:B------:R-:W-:Y:S01]  /*2f70*/  IMAD.MOV.U32 R38, RZ, RZ, R47 ;  /* 0x000000ffff267224 */ /* 0x000fe200078e002f */
[----:B------:R-:W-:Y:S01]  /*2f80*/  PRMT R62, R36, 0x5410, R20 ;  /* 0x00005410243e7816 */ /* 0x000fe20000000014 */
        /* <DEDUP_REMOVED lines=30> */
[----:B------:R-:W-:Y:S02]  /*3170*/  PRMT R119, R20, 0x5410, R36 ;  /* 0x0000541014777816 */ /* 0x000fe40000000024 */
[----:B------:R-:W-:Y:S02]  /*3180*/  PRMT R110, R37, 0x7610, R110 ;  /* 0x00007610256e7816 */ /* 0x000fe4000000006e */
[----:B------:R-:W-:Y:S01]  /*3190*/  PRMT R121, R38, 0x7610, R121 ;  /* 0x0000761026797816 */ /* 0x000fe20000000079 */
[----:B------:R-:W-:Y:S06]  /*31a0*/  @!P3 BRA `(.L_x_10130) ;  /* 0x000000000004b947 */ /* 0x000fec0003800000 */
[----:B------:R-:W-:Y:S01]  /*31b0*/  BPT.TRAP 0x1 ;  /* 0x000000040000795c */ /* 0x000fe20000300000 */
.L_x_10130:
[----:B------:R-:W2:Y:S01]  /*31c0*/  LDL R36, [R1+0x34] ;  /* 0x0000340001247983 */ /* 0x000ea20000100800 */
[----:B------:R-:W-:Y:S01]  /*31d0*/  IMAD R20, R19, 0x8, R16 ;  /* 0x0000000813147824 */ /* 0x000fe200078e0210 */
[----:B------:R-:W-:Y:S01]  /*31e0*/  BSSY B1, `(.L_x_10131) ;  /* 0x0000004000017945 */ /* 0x000fe20003800000 */
[----:B--2---:R-:W-:-:S04]  /*31f0*/  SHF.L.U32 R92, R36, 0x1f, RZ ;  /* 0x0000001f245c7819 */ /* 0x004fc800000006ff */
[----:B------:R-:W0:Y:S02]  /*3200*/  SYNCS.PHASECHK.TRANS64.TRYWAIT P5, [R20+URZ+0x31c90], R92 ;  /* 0x031c905c140075a7 */ /* 0x000e2400080a017f */
[----:B0-----:R-:W-:Y:S05]  /*3210*/  @!P5 BRA `(.L_x_10132) ;  /* 0x000001fc005cd947 */ /* 0x001fea0003800000 */
.L_x_10375:
[----:B------:R-:W-:Y:S05]  /*3220*/  BSYNC B1 ;  /* 0x0000000000017941 */ /* 0x000fea0003800000 */
.L_x_10131:
        /* <DEDUP_REMOVED lines=15> */
[----:B------:R-:W-:Y:S01]  /*3320*/  HADD2.F32 R66, -RZ, R94.H0_H0 ;  /* 0x2000005eff427230 */ /* 0x000fe20000004100 */
[----:B------:R-:W-:Y:S01]  /*3330*/  SHF.R.U32.HI R94, RZ, 0x10, R95 ;  /* 0x00000010ff5e7819 */ /* 0x000fe2000001165f */
[----:B------:R-:W-:-:S02]  /*3340*/  HADD2.F32 R61, -RZ, R61.H0_H0 ;  /* 0x2000003dff3d7230 */ /* 0x000fc40000004100 */
[-C--:B------:R-:W-:Y:S01]  /*3350*/  FMUL.FTZ R97, R60, R37.reuse ;  /* 0x000000253c617220 */ /* 0x080fe20000410000 */
[----:B------:R-:W-:Y:S02]  /*3360*/  HADD2.F32 R96, -RZ, R67.H0_H0 ;  /* 0x20000043ff607230 */ /* 0x000fe40000004100 */
[C---:B------:R-:W-:Y:S01]  /*3370*/  FMUL.FTZ R111, R66.reuse, R37 ;  /* 0x00000025426f7220 */ /* 0x040fe20000410000 */
[----:B------:R-:W-:Y:S02]  /*3380*/  HADD2.F32 R94, -RZ, R94.H0_H0 ;  /* 0x2000005eff5e7230 */ /* 0x000fe40000004100 */
[-C--:B------:R-:W-:Y:S01]  /*3390*/  FFMA.FTZ R37, R66, R61.reuse, -R97 ;  /* 0x0000003d42257223 */ /* 0x080fe20000010861 */
[----:B------:R-:W-:Y:S02]  /*33a0*/  IMAD.MOV.U32 R66, RZ, RZ, R36 ;  /* 0x000000ffff427224 */ /* 0x000fe400078e0024 */
[----:B------:R-:W-:Y:S01]  /*33b0*/  FFMA.FTZ R60, R60, R61, R111 ;  /* 0x0000003d3c3c7223 */ /* 0x000fe2000001006f */
[----:B------:R-:W-:-:S02]  /*33c0*/  IMAD.MOV.U32 R61, RZ, RZ, R39 ;  /* 0x000000ffff3d7224 */ /* 0x000fc400078e0027 */
[----:B------:R-:W-:Y:S02]  /*33d0*/  IMAD.MOV.U32 R67, RZ, RZ, R38 ;  /* 0x000000ffff437224 */ /* 0x000fe400078e0026 */
[----:B------:R-:W-:Y:S01]  /*33e0*/  HADD2.F32 R95, -RZ, R66.H0_H0 ;  /* 0x20000042ff5f7230 */ /* 0x000fe20000004100 */
[----:B------:R-:W-:Y:S01]  /*33f0*/  F2FP.F16.F32.PACK_AB R37, R60, R37 ;  /* 0x000000253c25723e */ /* 0x000fe200000000ff */
[--C-:B------:R-:W-:Y:S02]  /*3400*/  HADD2.F32 R39, -RZ, R61.reuse.H1_H1 ;  /* 0x3000003dff277230 */ /* 0x100fe40000004100 */
[----:B------:R-:W-:-:S03]  /*3410*/  HADD2.F32 R61, -RZ, R61.H0_H0 ;  /* 0x2000003dff3d7230 */ /* 0x000fc60000004100 */
[-C--:B------:R-:W-:Y:S02]  /*3420*/  FMUL.FTZ R36, R39, R94.reuse ;  /* 0x0000005e27247220 */ /* 0x080fe40000410000 */
[C---:B------:R-:W-:Y:S02]  /*3430*/  FMUL.FTZ R94, R61.reuse, R94 ;  /* 0x0000005e3d5e7220 */ /* 0x040fe40000410000 */
[-C--:B------:R-:W-:Y:S01]  /*3440*/  FFMA.FTZ R36, R61, R96.reuse, -R36 ;  /* 0x000000603d247223 */ /* 0x080fe20000010824 */
[----:B------:R-:W-:Y:S02]  /*3450*/  HADD2.F32 R61, -RZ, R66.H1_H1 ;  /* 0x30000042ff3d7230 */ /* 0x000fe40000004100 */
[----:B------:R-:W-:Y:S01]  /*3460*/  FFMA.FTZ R39, R39, R96, R94 ;  /* 0x0000006027277223 */ /* 0x000fe2000001005e */
[----:B------:R-:W-:Y:S02]  /*3470*/  HADD2.F32 R94, -RZ, R120.H1_H1 ;  /* 0x30000078ff5e7230 */ /* 0x000fe40000004100 */
[----:B------:R-:W-:-:S02]  /*3480*/  HADD2.F32 R66, -RZ, R67.H1_H1 ;  /* 0x30000043ff427230 */ /* 0x000fc40000004100 */
[-C--:B------:R-:W-:Y:S01]  /*3490*/  FMUL.FTZ R38, R61, R110.reuse ;  /* 0x0000006e3d267220 */ /* 0x080fe20000410000 */
[----:B------:R-:W-:Y:S01]  /*34a0*/  FMUL.FTZ R110, R95, R110 ;  /* 0x0000006e5f6e7220 */ /* 0x000fe20000410000 */
[----:B------:R-:W-:Y:S01]  /*34b0*/  HADD2.F32 R96, -RZ, R67.H0_H0 ;  /* 0x20000043ff607230 */ /* 0x000fe20000004100 */
[----:B------:R-:W-:Y:S01]  /*34c0*/  F2FP.F16.F32.PACK_AB R39, R39, R36 ;  /* 0x000000242727723e */ /* 0x000fe200000000ff */
[-C--:B------:R-:W-:Y:S01]  /*34d0*/  FFMA.FTZ R38, R95, R94.reuse, -R38 ;  /* 0x0000005e5f267223 */ /* 0x080fe20000010826 */
[----:B------:R-:W-:Y:S02]  /*34e0*/  HADD2.F32 R95, -RZ, R121.H0_H0 ;  /* 0x20000079ff5f7230 */ /* 0x000fe40000004100 */
[----:B------:R-:W-:Y:S01]  /*34f0*/  FFMA.FTZ R61, R61, R94, R110 ;  /* 0x0000005e3d3d7223 */ /* 0x000fe2000001006e */
[----:B------:R-:W-:Y:S02]  /*3500*/  HADD2.F32 R67, -RZ, R120.H0_H0 ;  /* 0x20000078ff437230 */ /* 0x000fe40000004100 */
[-C--:B------:R-:W-:Y:S01]  /*3510*/  FMUL.FTZ R97, R66, R95.reuse ;  /* 0x0000005f42617220 */ /* 0x080fe20000410000 */
[----:B------:R-:W-:Y:S01]  /*3520*/  FMUL.FTZ R95, R96, R95 ;  /* 0x0000005f605f7220 */ /* 0x000fe20000410000 */
[----:B------:R-:W-:-:S02]  /*3530*/  F2FP.F16.F32.PACK_AB R36, R61, R38 ;  /* 0x000000263d24723e */ /* 0x000fc400000000ff */
[-C--:B------:R-:W-:Y:S01]  /*3540*/  FFMA.FTZ R97, R96, R67.reuse, -R97 ;  /* 0x0000004360617223 */ /* 0x080fe20000010861 */
[----:B------:R-:W-:-:S05]  /*3550*/  FFMA.FTZ R66, R66, R67, R95 ;  /* 0x0000004342427223 */ /* 0x000fca000001005f */
[----:B------:R-:W-:-:S07]  /*3560*/  F2FP.F16.F32.PACK_AB R38, R66, R97 ;  /* 0x000000614226723e */ /* 0x000fce00000000ff */
.L_x_10137:
[----:B------:R-:W-:Y:S05]  /*3570*/  BSYNC B2 ;  /* 0x0000000000027941 */ /* 0x000fea0003800000 */
.L_x_10136:
[----:B------:R-:W-:Y:S02]  /*3580*/  ULDC.64 UR4, c[0x0][0x208] ;  /* 0x0000820000047ab9 */ /* 0x000fe40000000a00 */
[----:B--2---:R1:W-:Y:S03]  /*3590*/  STG.E.128 desc[UR4][R40.64], R36 ;  /* 0x0000002428007986 */ /* 0x0043e6000c101d04 */
.L_x_10135:
[----:B------:R-:W-:Y:S05]  /*35a0*/  BSYNC B1 ;  /* 0x0000000000017941 */ /* 0x000fea0003800000 */
.L_x_10134:
        /* <DEDUP_REMOVED lines=18> */
[-C--:B------:R-:W-:Y:S01]  /*36d0*/  FMUL.FTZ R96, R61, R94.reuse ;  /* 0x0000005e3d607220 */ /* 0x080fe20000410000 */
[----:B------:R-:W-:Y:S02]  /*36e0*/  HADD2.F32 R59, -RZ, R59.H0_H0 ;  /* 0x2000003bff3b7230 */ /* 0x000fe40000004100 */
[----:B------:R-:W-:Y:S02]  /*36f0*/  HADD2.F32 R64, -RZ, R58.H0_H0 ;  /* 0x2000003aff407230 */ /* 0x000fe40000004100 */
[----:B------:R-:W-:Y:S01]  /*3700*/  FMUL.FTZ R58, R39, R94 ;  /* 0x0000005e273a7220 */ /* 0x000fe20000410000 */
[----:B------:R-:W-:-:S02]  /*3710*/  HADD2.F32 R60, -RZ, R60.H0_H0 ;  /* 0x2000003cff3c7230 */ /* 0x000fc40000004100 */
[-C--:B------:R-:W-:Y:S01]  /*3720*/  FMUL.FTZ R94, R37, R66.reuse ;  /* 0x00000042255e7220 */ /* 0x080fe20000410000 */
[----:B------:R-:W-:Y:S01]  /*3730*/  FMUL.FTZ R66, R59, R66 ;  /* 0x000000423b427220 */ /* 0x000fe20000410000 */
[----:B------:R-:W-:Y:S02]  /*3740*/  HADD2.F32 R65, -RZ, R119.H0_H0 ;  /* 0x20000077ff417230 */ /* 0x000fe40000004100 */
[-C--:B------:R-:W-:Y:S01]  /*3750*/  FFMA.FTZ R58, R61, R60.reuse, -R58 ;  /* 0x0000003c3d3a7223 */ /* 0x080fe2000001083a */
[----:B------:R-:W-:Y:S01]  /*3760*/  FFMA.FTZ R39, R39, R60, R96 ;  /* 0x0000003c27277223 */ /* 0x000fe20000010060 */
[-C--:B------:R-:W-:Y:S01]  /*3770*/  FFMA.FTZ R59, R59, R64.reuse, -R94 ;  /* 0x000000403b3b7223 */ /* 0x080fe2000001085e */
[----:B------:R-:W-:Y:S01]  /*3780*/  FFMA.FTZ R64, R37, R64, R66 ;  /* 0x0000004025407223 */ /* 0x000fe20000010042 */
[--C-:B------:R-:W-:Y:S02]  /*3790*/  HADD2.F32 R60, -RZ, R36.reuse.H1_H1 ;  /* 0x30000024ff3c7230 */ /* 0x100fe40000004100 */
[----:B------:R-:W-:-:S02]  /*37a0*/  HADD2.F32 R66, -RZ, R36.H0_H0 ;  /* 0x20000024ff427230 */ /* 0x000fc40000004100 */
[----:B------:R-:W-:Y:S02]  /*37b0*/  HADD2.F32 R119, -RZ, R119.H1_H1 ;  /* 0x30000077ff777230 */ /* 0x000fe40000004100 */
[-C--:B------:R-:W-:Y:S01]  /*37c0*/  FMUL.FTZ R67, R60, R65.reuse ;  /* 0x000000413c437220 */ /* 0x080fe20000410000 */
[----:B------:R-:W-:Y:S02]  /*37d0*/  HADD2.F32 R36, -RZ, R38.H1_H1 ;  /* 0x30000026ff247230 */ /* 0x000fe40000004100 */
[----:B------:R-:W-:Y:S01]  /*37e0*/  FMUL.FTZ R65, R66, R65 ;  /* 0x0000004142417220 */ /* 0x000fe20000410000 */
[----:B------:R-:W-:Y:S02]  /*37f0*/  HADD2.F32 R37, -RZ, R118.H1_H1 ;  /* 0x30000076ff257230 */ /* 0x000fe40000004100 */
[----:B------:R-:W-:Y:S02]  /*3800*/  HADD2.F32 R38, -RZ, R38.H0_H0 ;  /* 0x20000026ff267230 */ /* 0x000fe40000004100 */
[----:B------:R-:W-:Y:S01]  /*3810*/  FMUL.FTZ R95, R36, R119 ;  /* 0x00000077245f7220 */ /* 0x000fe20000410000 */
[----:B------:R-:W-:-:S02]  /*3820*/  HADD2.F32 R61, -RZ, R118.H0_H0 ;  /* 0x20000076ff3d7230 */ /* 0x000fc40000004100 */
[-C--:B------:R-:W-:Y:S01]  /*3830*/  FFMA.FTZ R67, R66, R37.reuse, -R67 ;  /* 0x0000002542437223 */ /* 0x080fe20000010843 */
[----:B------:R-:W-:Y:S01]  /*3840*/  FFMA.FTZ R60, R60, R37, R65 ;  /* 0x000000253c3c7223 */ /* 0x000fe20000010041 */
[C---:B------:R-:W-:Y:S01]  /*3850*/  FMUL.FTZ R119, R38.reuse, R119 ;  /* 0x0000007726777220 */ /* 0x040fe20000410000 */
[----:B------:R-:W-:Y:S01]  /*3860*/  F2FP.F16.F32.PACK_AB R37, R39, R58 ;  /* 0x0000003a2725723e */ /* 0x000fe200000000ff */
[----:B------:R-:W-:Y:S01]  /*3870*/  FFMA.FTZ R95, R38, R61, -R95 ;  /* 0x0000003d265f7223 */ /* 0x000fe2000001085f */
[----:B------:R-:W-:Y:S01]  /*3880*/  F2FP.F16.F32.PACK_AB R39, R64, R59 ;  /* 0x0000003b4027723e */ /* 0x000fe200000000ff */
[----:B------:R-:W-:Y:S01]  /*3890*/  FFMA.FTZ R36, R36, R61, R119 ;  /* 0x0000003d24247223 */ /* 0x000fe20000010077 */
[----:B------:R-:W-:-:S04]  /*38a0*/  F2FP.F16.F32.PACK_AB R60, R60, R67 ;  /* 0x000000433c3c723e */ /* 0x000fc800000000ff */
[----:B------:R-:W-:Y:S01]  /*38b0*/  F2FP.F16.F32.PACK_AB R38, R36, R95 ;  /* 0x0000005f2426723e */ /* 0x000fe200000000ff */
[----:B------:R-:W-:-:S07]  /*38c0*/  IMAD.MOV.U32 R36, RZ, RZ, R60 ;  /* 0x000000ffff247224 */ /* 0x000fce00078e003c */
.L_x_10141:
[----:B------:R-:W-:Y:S05]  /*38d0*/  BSYNC B2 ;  /* 0x0000000000027941 */ /* 0x000fea0003800000 */
.L_x_10140:
[----:B------:R-:W-:Y:S02]  /*38e0*/  ULDC.64 UR4, c[0x0][0x208] ;  /* 0x0000820000047ab9 */ /* 0x000fe40000000a00 */
[----:B--2---:R2:W-:Y:S03]  /*38f0*/  STG.E.128 desc[UR4][R40.64+0x20], R36 ;  /* 0x0000202428007986 */ /* 0x0045e6000c101d04 */
.L_x_10139:
[----:B------:R-:W-:Y:S05]  /*3900*/  BSYNC B1 ;  /* 0x0000000000017941 */ /* 0x000fea0003800000 */
.L_x_10138:
        /* <DEDUP_REMOVED lines=8> */
[----:B------:R-:W-:Y:S02]  /*3990*/  SHF.R.U64 R59, R56, 0x10, R57 ;  /* 0x00000010383b7819 */ /* 0x000fe40000001239 */
[--C-:B------:R-:W-:Y:S01]  /*39a0*/  SHF.R.U64 R61, R54, 0x10, R55.reuse ;  /* 0x00000010363d7819 */ /* 0x100fe20000001237 */
[----:B--2---:R-:W-:Y:S01]  /*39b0*/  IMAD.MOV.U32 R54, RZ, RZ, R36 ;  /* 0x000000ffff367224 */ /* 0x004fe200078e0024 */
[----:B------:R-:W-:Y:S01]  /*39c0*/  SHF.R.U32.HI R58, RZ, 0x10, R55 ;  /* 0x00000010ff3a7819 */ /* 0x000fe20000011637 */
[----:B------:R-:W-:Y:S01]  /*39d0*/  IMAD.MOV.U32 R55, RZ, RZ, R39 ;  /* 0x000000ffff377224 */ /* 0x000fe200078e0027 */
[----:B------:R-:W-:Y:S01]  /*39e0*/  SHF.R.U32.HI R60, RZ, 0x10, R57 ;  /* 0x00000010ff3c7819 */ /* 0x000fe20000011639 */
[----:B------:R-:W-:Y:S02]  /*39f0*/  HADD2.F32 R59, -RZ, R59.H0_H0 ;  /* 0x2000003bff3b7230 */ /* 0x000fe40000004100 */
[--C-:B------:R-:W-:Y:S02]  /*3a00*/  HADD2.F32 R39, -RZ, R37.reuse.H1_H1 ;  /* 0x30000025ff277230 */ /* 0x100fe40000004100 */
[----:B------:R-:W-:-:S02]  /*3a10*/  HADD2.F32 R36, -RZ, R37.H0_H0 ;  /* 0x20000025ff247230 */ /* 0x000fc40000004100 */
[----:B------:R-:W-:Y:S02]  /*3a20*/  HADD2.F32 R60, -RZ, R60.H0_H0 ;  /* 0x2000003cff3c7230 */ /* 0x000fe40000004100 */
[-C--:B------:R-:W-:Y:S01]  /*3a30*/  FMUL.FTZ R37, R39, R59.reuse ;  /* 0x0000003b27257220 */ /* 0x080fe20000410000 */
[--C-:B------:R-:W-:Y:S02]  /*3a40*/  HADD2.F32 R56, -RZ, R55.reuse.H1_H1 ;  /* 0x30000037ff387230 */ /* 0x100fe40000004100 */
[----:B------:R-:W-:Y:S01]  /*3a50*/  FMUL.FTZ R64, R36, R59 ;  /* 0x0000003b24407220 */ /* 0x000fe20000410000 */
[----:B------:R-:W-:Y:S02]  /*3a60*/  HADD2.F32 R55, -RZ, R55.H0_H0 ;  /* 0x20000037ff377230 */ /* 0x000fe40000004100 */
[----:B------:R-:W-:Y:S02]  /*3a70*/  HADD2.F32 R57, -RZ, R61.H0_H0 ;  /* 0x2000003dff397230 */ /* 0x000fe40000004100 */
[----:B------:R-:W-:Y:S01]  /*3a80*/  FMUL.FTZ R66, R56, R60 ;  /* 0x0000003c38427220 */ /* 0x000fe20000410000 */
[----:B------:R-:W-:-:S02]  /*3a90*/  HADD2.F32 R58, -RZ, R58.H0_H0 ;  /* 0x2000003aff3a7230 */ /* 0x000fc40000004100 */
[----:B------:R-:W-:Y:S01]  /*3aa0*/  FMUL.FTZ R59, R55, R60 ;  /* 0x0000003c373b7220 */ /* 0x000fe20000410000 */
[-C--:B------:R-:W-:Y:S01]  /*3ab0*/  FFMA.FTZ R36, R36, R57.reuse, -R37 ;  /* 0x0000003924247223 */ /* 0x080fe20000010825 */
[----:B------:R-:W-:Y:S01]  /*3ac0*/  FFMA.FTZ R37, R39, R57, R64 ;  /* 0x0000003927257223 */ /* 0x000fe20000010040 */
[-C--:B------:R-:W-:Y:S01]  /*3ad0*/  FFMA.FTZ R39, R55, R58.reuse, -R66 ;  /* 0x0000003a37277223 */ /* 0x080fe20000010842 */
[----:B------:R-:W-:Y:S01]  /*3ae0*/  FFMA.FTZ R56, R56, R58, R59 ;  /* 0x0000003a38387223 */ /* 0x000fe2000001003b */
[--C-:B------:R-:W-:Y:S02]  /*3af0*/  HADD2.F32 R55, -RZ, R54.reuse.H1_H1 ;  /* 0x30000036ff377230 */ /* 0x100fe40000004100 */
        /* <DEDUP_REMOVED lines=19> */
.L_x_10145:
[----:B------:R-:W-:Y:S05]  /*3c30*/  BSYNC B2 ;  /* 0x0000000000027941 */ /* 0x000fea0003800000 */
.L_x_10144:
[----:B------:R-:W-:Y:S02]  /*3c40*/  ULDC.64 UR4, c[0x0][0x208] ;  /* 0x0000820000047ab9 */ /* 0x000fe40000000a00 */
[----:B--2---:R3:W-:Y:S03]  /*3c50*/  STG.E.128 desc[UR4][R40.64+0x40], R36 ;  /* 0x0000402428007986 */ /* 0x0047e6000c101d04 */
.L_x_10143:
[----:B------:R-:W-:Y:S05]  /*3c60*/  BSYNC B1 ;  /* 0x0000000000017941 */ /* 0x000fea0003800000 */
.L_x_10142:
        /* <DEDUP_REMOVED lines=49> */
.L_x_10149:
[----:B------:R-:W-:Y:S05]  /*3f80*/  BSYNC B2 ;  /* 0x0000000000027941 */ /* 0x000fea0003800000 */
.L_x_10148:
[----:B------:R-:W-:Y:S02]  /*3f90*/  ULDC.64 UR4, c[0x0][0x208] ;  /* 0x0000820000047ab9 */ /* 0x000fe40000000a00 */
[----:B--2---:R4:W-:Y:S03]  /*3fa0*/  STG.E.128 desc[UR4][R40.64+0x60], R36 ;  /* 0x0000602428007986 */ /* 0x0049e6000c101d04 */
.L_x_10147:
[----:B------:R-:W-:Y:S05]  /*3fb0*/  BSYNC B1 ;  /* 0x0000000000017941 */ /* 0x000fea0003800000 */
.L_x_10146:
        /* <DEDUP_REMOVED lines=49> */
.L_x_10153:
[----:B------:R-:W-:Y:S05]  /*42d0*/  BSYNC B2 ;  /* 0x0000000000027941 */ /* 0x000fea0003800000 */
.L_x_10152:
[----:B------:R-:W-:Y:S02]  /*42e0*/  ULDC.64 UR4, c[0x0][0x208] ;  /* 0x0000820000047ab9 */ /* 0x000fe40000000a00 */
[----:B--2---:R1:W-:Y:S03]  /*42f0*/  STG.E.128 desc[UR4][R40.64+0x80], R36 ;  /* 0x0000802428007986 */ /* 0x0043e6000c101d04 */
.L_x_10151:
[----:B------:R-:W-:Y:S05]  /*4300*/  BSYNC B1 ;  /* 0x0000000000017941 */ /* 0x000fea0003800000 */
.L_x_10150:
        /* <DEDUP_REMOVED lines=48> */
.L_x_10155:
[----:B------:R-:W-:Y:S05]  /*4610*/  BSYNC B1 ;  /* 0x0000000000017941 */ /* 0x000fea0003800000 */
.L_x_10154:
[----:B------:R-:W-:Y:S02]  /*4620*/  ULDC.64 UR4, c[0x0][0x208] ;  /* 0x0000820000047ab9 */ /* 0x000fe40000000a00 */
[----:B--2---:R1:W-:Y:S01]  /*4630*/  STG.E.128 desc[UR4][R40.64+0xa0], R36 ;  /* 0x0000a02428007986 */ /* 0x0043e2000c101d04 */
[----:B------:R-:W-:Y:S05]  /*4640*/  BRA `(.L_x_10133) ;  /* 0x00000020006c7947 */ /* 0x000fea0003800000 */
.L_x_10127:
        /* <DEDUP_REMOVED lines=22> */
[----:B------:R-:W-:Y:S01]  /*47b0*/  CS2R R56, SRZ ;  /* 0x0000000000387805 */ /* 0x000fe2000001ff00 */
[----:B------:R-:W-:Y:S01]  /*47c0*/  ULDC.64 UR6, c[0x0][0x208] ;  /* 0x0000820000067ab9 */ /* 0x000fe20000000a00 */
[----:B------:R-:W-:-:S02]  /*47d0*/  IADD3.X R37, R92, R81, RZ, P3, !PT ;  /* 0x000000515c257210 */ /* 0x000fc40001ffe4ff */
        /* <DEDUP_REMOVED lines=24> */
.L_x_10157:
[----:B------:R-:W-:Y:S05]  /*4960*/  BSYNC B1 ;  /* 0x0000000000017941 */ /* 0x000fea0003800000 */
.L_x_10156:
        /* <DEDUP_REMOVED lines=47> */
.L_x_10158:
[----:B------:R-:W2:Y:S01]  /*4c60*/  LDL R60, [R1+0x34] ;  /* 0x00003400013c7983 */ /* 0x000ea20000100800 */
[----:B------:R-:W-:Y:S01]  /*4c70*/  IMAD R20, R19, 0x8, R16 ;  /* 0x0000000813147824 */ /* 0x000fe200078e0210 */
[----:B------:R-:W-:Y:S01]  /*4c80*/  BSSY B1, `(.L_x_10159) ;  /* 0x0000004000017945 */ /* 0x000fe20003800000 */
[----:B--2---:R-:W-:-:S04]  /*4c90*/  SHF.L.U32 R92, R60, 0x1f, RZ ;  /* 0x0000001f3c5c7819 */ /* 0x004fc800000006ff */
[----:B------:R-:W0:Y:S02]  /*4ca0*/  SYNCS.PHASECHK.TRANS64.TRYWAIT P5, [R20+URZ+0x31c90], R92 ;  /* 0x031c905c140075a7 */ /* 0x000e2400080a017f */
[----:B0-----:R-:W-:Y:S05]  /*4cb0*/  @!P5 BRA `(.L_x_10160) ;  /* 0x000001e000c8d947 */ /* 0x001fea0003800000 */
.L_x_10376:
[----:B------:R-:W-:Y:S05]  /*4cc0*/  BSYNC B1 ;  /* 0x0000000000017941 */ /* 0x000fea0003800000 */
.L_x_10159:
[----:B------:R-:W-:Y:S05]  /*4cd0*/  @P4 BRA `(.L_x_10133) ;  /* 0x0000001800c84947 */ /* 0x000fea0003800000 */
[----:B------:R-:W1:Y:S01]  /*4ce0*/  LDC R110, c[0x0][0x2e4] ;  /* 0x0000b900ff6e7b82 */ /* 0x000e620000000800 */
[----:B------:R-:W-:Y:S01]  /*4cf0*/  ISETP.NE.AND P4, PT, R10, RZ, PT ;  /* 0x000000ff0a00720c */ /* 0x000fe20003f85270 */
[----:B------:R-:W-:Y:S01]  /*4d00*/  ULDC.64 UR4, c[0x0][0x2f0] ;  /* 0x0000bc0000047ab9 */ /* 0x000fe20000000a00 */
[----:B------:R-:W-:Y:S01]  /*4d10*/  SHF.R.S32.HI R60, RZ, 0x1f, R144 ;  /* 0x0000001fff3c7819 */ /* 0x000fe20000011490 */
[----:B------:R-:W-:Y:S01]  /*4d20*/  IMAD.MOV.U32 R96, RZ, RZ, R64 ;  /* 0x000000ffff607224 */ /* 0x000fe200078e0040 */
[----:B------:R-:W-:Y:S03]  /*4d30*/  BSSY B1, `(.L_x_10161) ;  /* 0x0000083000017945 */ /* 0x000fe60003800000 */
        /* <DEDUP_REMOVED lines=9> */
[----:B------:R-:W-:-:S04]  /*4dd0*/  SEL R60, R107, R112, !P0 ;  /* 0x000000706b3c7207 */ /* 0x000fc80004000000 */
        /* <DEDUP_REMOVED lines=8> */
[----:B------:R-:W-:Y:S01]  /*4e60*/  ISETP.GE.AND P4, PT, R23, R105, PT ;  /* 0x000000691700720c */ /* 0x000fe20003f86270 */
[----:B------:R-:W-:Y:S01]  /*4e70*/  BSSY B2, `(.L_x_10163) ;  /* 0x0000061000027945 */ /* 0x000fe20003800000 */
[----:B--2---:R-:W-:-:S04]  /*4e80*/  LOP3.LUT R60, R66, 0x18, R113, 0xf8, !PT ;  /* 0x00000018423c7812 */ /* 0x004fc800078ef871 */
[----:B---3--:R-:W-:Y:S01]  /*4e90*/  LOP3.LUT R60, R60, R62, RZ, 0x3c, !PT ;  /* 0x0000003e3c3c7212 */ /* 0x008fe200078e3cff */
        /* <DEDUP_REMOVED lines=8> */
[----:B------:R-:W-:Y:S05]  /*4f20*/  @P4 BRA `(.L_x_10164) ;  /* 0x0000000400544947 */ /* 0x000fea0003800000 */
[----:B--2---:R-:W-:Y:S01]  /*4f30*/  IMAD.MOV.U32 R115, RZ, RZ, R65 ;  /* 0x000000ffff737224 */ /* 0x004fe200078e0041 */
[----:B------:R-:W-:Y:S01]  /*4f40*/  SHF.R.U64 R44, R44, 0x10, R45 ;  /* 0x000000102c2c7819 */ /* 0x000fe2000000122d */
[----:B-1----:R-:W-:Y:S01]  /*4f50*/  IMAD.MOV.U32 R114, RZ, RZ, R61 ;  /* 0x000000ffff727224 */ /* 0x002fe200078e003d */
[----:B------:R-:W-:Y:S01]  /*4f60*/  SHF.R.U32.HI R45, RZ, 0x10, R45 ;  /* 0x00000010ff2d7819 */ /* 0x000fe2000001162d */
[----:B------:R-:W-:Y:S01]  /*4f70*/  HADD2.F32 R116, -RZ, R116.H0_H0 ;  /* 0x20000074ff747230 */ /* 0x000fe20000004100 */
[----:B------:R-:W-:Y:S01]  /*4f80*/  SHF.R.U64 R46, R46, 0x10, R47 ;  /* 0x000000102e2e7819 */ /* 0x000fe2000000122f */
[----:B------:R-:W-:Y:S02]  /*4f90*/  HADD2.F32 R61, -RZ, R115.H0_H0 ;  /* 0x20000073ff3d7230 */ /* 0x000fe40000004100 */
[----:B------:R-:W-:Y:S02]  /*4fa0*/  HADD2.F32 R117, -RZ, R114.H0_H0 ;  /* 0x20000072ff757230 */ /* 0x000fe40000004100 */
[----:B------:R-:W-:-:S02]  /*4fb0*/  HADD2.F32 R118, -RZ, R118.H0_H0 ;  /* 0x20000076ff767230 */ /* 0x000fc40000004100 */
[-C--:B------:R-:W-:Y:S01]  /*4fc0*/  FMUL.FTZ R120, R61, R116.reuse ;  /* 0x000000743d787220 */ /* 0x080fe20000410000 */
[----:B------:R-:W-:Y:S02]  /*4fd0*/  HADD2.F32 R114, -RZ, R114.H1_H1 ;  /* 0x30000072ff727230 */ /* 0x000fe40000004100 */
[C---:B------:R-:W-:Y:S01]  /*4fe0*/  FMUL.FTZ R116, R117.reuse, R116 ;  /* 0x0000007475747220 */ /* 0x040fe20000410000 */
[----:B------:R-:W-:Y:S02]  /*4ff0*/  HADD2.F32 R45, -RZ, R45.H0_H0 ;  /* 0x2000002dff2d7230 */ /* 0x000fe40000004100 */
[-C--:B------:R-:W-:Y:S01]  /*5000*/  FFMA.FTZ R65, R117, R118.reuse, -R120 ;  /* 0x0000007675417223 */ /* 0x080fe20000010878 */
[----:B------:R-:W-:Y:S01]  /*5010*/  FFMA.FTZ R61, R61, R118, R116 ;  /* 0x000000763d3d7223 */ /* 0x000fe20000010074 */
[--C-:B------:R-:W-:Y:S01]  /*5020*/  SHF.R.U32.HI R116, RZ, 0x10, R57.reuse ;  /* 0x00000010ff747819 */ /* 0x100fe20000011639 */
[----:B------:R-:W-:Y:S01]  /*5030*/  HADD2.F32 R118, -RZ, R124.H1_H1 ;  /* 0x3000007cff767230 */ /* 0x000fe20000004100 */
[----:B------:R-:W-:Y:S01]  /*5040*/  SHF.R.U64 R57, R56, 0x10, R57 ;  /* 0x0000001038397819 */ /* 0x000fe20000001239 */
[----:B------:R-:W-:-:S02]  /*5050*/  HADD2.F32 R56, -RZ, R115.H1_H1 ;  /* 0x30000073ff387230 */ /* 0x000fc40000004100 */
[----:B------:R-:W-:Y:S02]  /*5060*/  HADD2.F32 R115, -RZ, R116.H0_H0 ;  /* 0x20000074ff737230 */ /* 0x000fe40000004100 */
[----:B------:R-:W-:Y:S02]  /*5070*/  HADD2.F32 R116, -RZ, R124.H0_H0 ;  /* 0x2000007cff747230 */ /* 0x000fe40000004100 */
[----:B------:R-:W-:Y:S02]  /*5080*/  HADD2.F32 R124, -RZ, R130.H1_H1 ;  /* 0x30000082ff7c7230 */ /* 0x000fe40000004100 */
[-C--:B------:R-:W-:Y:S01]  /*5090*/  FMUL.FTZ R117, R56, R115.reuse ;  /* 0x0000007338757220 */ /* 0x080fe20000410000 */
[C---:B------:R-:W-:Y:S01]  /*50a0*/  FMUL.FTZ R115, R114.reuse, R115 ;  /* 0x0000007372737220 */ /* 0x040fe20000410000 */
[----:B------:R-:W-:Y:S02]  /*50b0*/  HADD2.F32 R57, -RZ, R57.H0_H0 ;  /* 0x20000039ff397230 */ /* 0x000fe40000004100 */
[-C--:B------:R-:W-:Y:S01]  /*50c0*/  FFMA.FTZ R114, R114, R45.reuse, -R117 ;  /* 0x0000002d72727223 */ /* 0x080fe20000010875 */
[----:B------:R-:W-:Y:S01]  /*50d0*/  FFMA.FTZ R56, R56, R45, R115 ;  /* 0x0000002d38387223 */ /* 0x000fe20000010073 */
[----:B------:R-:W-:-:S02]  /*50e0*/  HADD2.F32 R115, -RZ, R67.H0_H0 ;  /* 0x20000043ff737230 */ /* 0x000fc40000004100 */
[--C-:B------:R-:W-:Y:S01]  /*50f0*/  HADD2.F32 R117, -RZ, R63.reuse.H0_H0 ;  /* 0x2000003fff757230 */ /* 0x100fe20000004100 */
[----:B------:R-:W-:Y:S02]  /*5100*/  F2FP.F16.F32.PACK_AB R65, R114, R65 ;  /* 0x000000417241723e */ /* 0x000fe400000000ff */
[-C--:B------:R-:W-:Y:S01]  /*5110*/  FMUL.FTZ R120, R115, R118.reuse ;  /* 0x0000007673787220 */ /* 0x080fe20000410000 */
[----:B------:R-:W-:Y:S01]  /*5120*/  F2FP.F16.F32.PACK_AB R56, R56, R61 ;  /* 0x0000003d3838723e */ /* 0x000fe200000000ff */
[C---:B------:R-:W-:Y:S01]  /*5130*/  FMUL.FTZ R118, R117.reuse, R118 ;  /* 0x0000007675767220 */ /* 0x040fe20000410000 */
[----:B------:R-:W-:Y:S02]  /*5140*/  IMAD.MOV.U32 R61, RZ, RZ, R65 ;  /* 0x000000ffff3d7224 */ /* 0x000fe400078e0041 */
[-C--:B------:R-:W-:Y:S01]  /*5150*/  FFMA.FTZ R45, R117, R116.reuse, -R120 ;  /* 0x00000074752d7223 */ /* 0x080fe20000010878 */
[----:B------:R-:W-:Y:S02]  /*5160*/  HADD2.F32 R117, -RZ, R130.H0_H0 ;  /* 0x20000082ff757230 */ /* 0x000fe40000004100 */
[----:B------:R-:W-:Y:S01]  /*5170*/  FFMA.FTZ R115, R115, R116, R118 ;  /* 0x0000007473737223 */ /* 0x000fe20000010076 */
[----:B------:R-:W-:Y:S01]  /*5180*/  SHF.R.U32.HI R116, RZ, 0x10, R47 ;  /* 0x00000010ff747819 */ /* 0x000fe2000001162f */
[----:B------:R-:W-:Y:S01]  /*5190*/  HADD2.F32 R118, -RZ, R63.H1_H1 ;  /* 0x3000003fff767230 */ /* 0x000fe20000004100 */
[--C-:B------:R-:W-:Y:S01]  /*51a0*/  SHF.R.U64 R47, R58, 0x10, R59.reuse ;  /* 0x000000103a2f7819 */ /* 0x100fe2000000123b */
[----:B------:R-:W-:Y:S01]  /*51b0*/  HADD2.F32 R58, -RZ, R67.H1_H1 ;  /* 0x30000043ff3a7230 */ /* 0x000fe20000004100 */
[----:B------:R-:W-:Y:S01]  /*51c0*/  SHF.R.U32.HI R59, RZ, 0x10, R59 ;  /* 0x00000010ff3b7819 */ /* 0x000fe2000001163b */
[----:B------:R-:W-:-:S02]  /*51d0*/  HADD2.F32 R63, -RZ, R116.H0_H0 ;  /* 0x20000074ff3f7230 */ /* 0x000fc40000004100 */
[----:B------:R-:W-:Y:S02]  /*51e0*/  HADD2.F32 R47, -RZ, R47.H0_H0 ;  /* 0x2000002fff2f7230 */ /* 0x000fe40000004100 */
[----:B------:R-:W-:Y:S02]  /*51f0*/  HADD2.F32 R59, -RZ, R59.H0_H0 ;  /* 0x2000003bff3b7230 */ /* 0x000fe40000004100 */
[----:B------:R-:W-:-:S03]  /*5200*/  IMAD.MOV.U32 R65, RZ, RZ, R56 ;  /* 0x000000ffff417224 */ /* 0x000fc600078e0038 */
[-C--:B------:R-:W-:Y:S01]  /*5210*/  FMUL.FTZ R67, R58, R59.reuse ;  /* 0x0000003b3a437220 */ /* 0x080fe20000410000 */
[----:B------:R-:W-:-:S03]  /*5220*/  FMUL.FTZ R59, R118, R59 ;  /* 0x0000003b763b7220 */ /* 0x000fc60000410000 */
[-C--:B------:R-:W-:Y:S01]  /*5230*/  FFMA.FTZ R116, R118, R63.reuse, -R67 ;  /* 0x0000003f76747223 */ /* 0x080fe20000010843 */
[----:B------:R-:W-:Y:S01]  /*5240*/  FFMA.FTZ R58, R58, R63, R59 ;  /* 0x0000003f3a3a7223 */ /* 0x000fe2000001003b */
[----:B------:R-:W-:Y:S02]  /*5250*/  HADD2.F32 R59, -RZ, R64.H0_H0 ;  /* 0x20000040ff3b7230 */ /* 0x000fe40000004100 */
[----:B------:R-:W-:Y:S02]  /*5260*/  HADD2.F32 R63, -RZ, R60.H0_H0 ;  /* 0x2000003cff3f7230 */ /* 0x000fe40000004100 */
[----:B------:R-:W-:Y:S02]  /*5270*/  HADD2.F32 R118, -RZ, R127.H1_H1 ;  /* 0x3000007fff767230 */ /* 0x000fe40000004100 */
[-C--:B------:R-:W-:Y:S01]  /*5280*/  FMUL.FTZ R120, R59, R124.reuse ;  /* 0x0000007c3b787220 */ /* 0x080fe20000410000 */
[----:B------:R-:W-:Y:S02]  /*5290*/  HADD2.F32 R64, -RZ, R64.H1_H1 ;  /* 0x30000040ff407230 */ /* 0x000fe40000004100 */
[----:B------:R-:W-:Y:S01]  /*52a0*/  FMUL.FTZ R124, R63, R124 ;  /* 0x0000007c3f7c7220 */ /* 0x000fe20000410000 */
[----:B------:R-:W-:-:S02]  /*52b0*/  HADD2.F32 R60, -RZ, R60.H1_H1 ;  /* 0x3000003cff3c7230 */ /* 0x000fc40000004100 */
[-C--:B------:R-:W-:Y:S01]  /*52c0*/  FFMA.FTZ R120, R63, R118.reuse, -R120 ;  /* 0x000000763f787223 */ /* 0x080fe20000010878 */
[----:B------:R-:W-:Y:S01]  /*52d0*/  F2FP.F16.F32.PACK_AB R58, R58, R115 ;  /* 0x000000733a3a723e */ /* 0x000fe200000000ff */
[----:B------:R-:W-:Y:S01]  /*52e0*/  FFMA.FTZ R124, R59, R118, R124 ;  /* 0x000000763b7c7223 */ /* 0x000fe2000001007c */
[----:B------:R-:W-:Y:S02]  /*52f0*/  HADD2.F32 R59, -RZ, R44.H0_H0 ;  /* 0x2000002cff3b7230 */ /* 0x000fe40000004100 */
[-C--:B------:R-:W-:Y:S01]  /*5300*/  FMUL.FTZ R63, R64, R57.reuse ;  /* 0x00000039403f7220 */ /* 0x080fe20000410000 */
[C---:B------:R-:W-:Y:S01]  /*5310*/  FMUL.FTZ R67, R60.reuse, R57 ;  /* 0x000000393c437220 */ /* 0x040fe20000410000 */
[----:B------:R-:W-:Y:S02]  /*5320*/  HADD2.F32 R44, -RZ, R66.H0_H0 ;  /* 0x20000042ff2c7230 */ /* 0x000fe40000004100 */
[----:B------:R-:W-:Y:S01]  /*5330*/  FFMA.FTZ R57, R60, R59, -R63 ;  /* 0x0000003b3c397223 */ /* 0x000fe2000001083f */
[----:B------:R-:W-:-:S02]  /*5340*/  HADD2.F32 R60, -RZ, R62.H0_H0 ;  /* 0x2000003eff3c7230 */ /* 0x000fc40000004100 */
[----:B------:R-:W-:Y:S01]  /*5350*/  FFMA.FTZ R59, R64, R59, R67 ;  /* 0x0000003b403b7223 */ /* 0x000fe20000010043 */
[----:B------:R-:W-:Y:S02]  /*5360*/  HADD2.F32 R63, -RZ, R127.H0_H0 ;  /* 0x2000007fff3f7230 */ /* 0x000fe40000004100 */
[-C--:B------:R-:W-:Y:S01]  /*5370*/  FMUL.FTZ R67, R44, R117.reuse ;  /* 0x000000752c437220 */ /* 0x080fe20000410000 */
[----:B------:R-:W-:Y:S02]  /*5380*/  HADD2.F32 R66, -RZ, R66.H1_H1 ;  /* 0x30000042ff427230 */ /* 0x000fe40000004100 */
[C---:B------:R-:W-:Y:S01]  /*5390*/  FMUL.FTZ R117, R60.reuse, R117 ;  /* 0x000000753c757220 */ /* 0x040fe20000410000 */
[----:B------:R-:W-:Y:S02]  /*53a0*/  HADD2.F32 R62, -RZ, R62.H1_H1 ;  /* 0x3000003eff3e7230 */ /* 0x000fe40000004100 */
[-C--:B------:R-:W-:Y:S01]  /*53b0*/  FFMA.FTZ R67, R60, R63.reuse, -R67 ;  /* 0x0000003f3c437223 */ /* 0x080fe20000010843 */
[----:B------:R-:W-:Y:S01]  /*53c0*/  F2FP.F16.F32.PACK_AB R60, R57, R120 ;  /* 0x00000078393c723e */ /* 0x000fe200000000ff */
[----:B------:R-:W-:Y:S01]  /*53d0*/  FFMA.FTZ R117, R44, R63, R117 ;  /* 0x0000003f2c757223 */ /* 0x000fe20000010075 */
[----:B------:R-:W-:-:S02]  /*53e0*/  HADD2.F32 R63, -RZ, R46.H0_H0 ;  /* 0x2000002eff3f7230 */ /* 0x000fc40000004100 */
[-C--:B------:R-:W-:Y:S01]  /*53f0*/  FMUL.FTZ R127, R66, R47.reuse ;  /* 0x0000002f427f7220 */ /* 0x080fe20000410000 */
[C---:B------:R-:W-:Y:S01]  /*5400*/  FMUL.FTZ R47, R62.reuse, R47 ;  /* 0x0000002f3e2f7220 */ /* 0x040fe20000410000 */
[----:B------:R-:W-:Y:S02]  /*5410*/  F2FP.F16.F32.PACK_AB R64, R59, R124 ;  /* 0x0000007c3b40723e */ /* 0x000fe400000000ff */
[-C--:B------:R-:W-:Y:S01]  /*5420*/  FFMA.FTZ R62, R62, R63.reuse, -R127 ;  /* 0x0000003f3e3e7223 */ /* 0x080fe2000001087f */
[----:B------:R-:W-:Y:S01]  /*5430*/  FFMA.FTZ R66, R66, R63, R47 ;  /* 0x0000003f42427223 */ /* 0x000fe2000001002f */
[----:B------:R-:W-:-:S03]  /*5440*/  F2FP.F16.F32.PACK_AB R63, R116, R45 ;  /* 0x0000002d743f723e */ /* 0x000fc600000000ff */
[----:B------:R-:W-:Y:S01]  /*5450*/  F2FP.F16.F32.PACK_AB R62, R62, R67 ;  /* 0x000000433e3e723e */ /* 0x000fe200000000ff */
[----:B------:R-:W-:Y:S01]  /*5460*/  IMAD.MOV.U32 R67, RZ, RZ, R58 ;  /* 0x000000ffff437224 */ /* 0x000fe200078e003a */
[----:B------:R-:W-:-:S07]  /*5470*/  F2FP.F16.F32.PACK_AB R66, R66, R117 ;  /* 0x000000754242723e */ /* 0x000fce00000000ff */
.L_x_10164:
[----:B------:R-:W-:Y:S05]  /*5480*/  BSYNC B2 ;  /* 0x0000000000027941 */ /* 0x000fea0003800000 */
.L_x_10163:
[----:B------:R-:W-:Y:S01]  /*5490*/  IADD3 R45, P4, P5, R28, R96, R7 ;  /* 0x000000601c2d7210 */ /* 0x000fe20007d9e007 */
[----:B------:R-:W-:-:S03]  /*54a0*/  ULDC.64 UR4, c[0x0][0x208] ;  /* 0x0000820000047ab9 */ /* 0x000fc60000000a00 */
        /* <DEDUP_REMOVED lines=11> */
.L_x_10162:
[----:B------:R-:W-:Y:S05]  /*5560*/  BSYNC B1 ;  /* 0x0000000000017941 */ /* 0x000fea0003800000 */
.L_x_10161:
[----:B------:R-:W-:Y:S01]  /*5570*/  ISETP.NE.AND P4, PT, R11, RZ, PT ;  /* 0x000000ff0b00720c */ /* 0x000fe20003f85270 */
[----:B------:R-:W-:-:S12]  /*5580*/  BSSY B1, `(.L_x_10165) ;  /* 0x0000081000017945 */ /* 0x000fd80003800000 */
[----:B------:R-:W-:Y:S05]  /*5590*/  @!P4 BRA `(.L_x_10166) ;  /* 0x0000000400fcc947 */ /* 0x000fea0003800000 */
[----:B------:R-:W2:Y:S04]  /*55a0*/  LDL R56, [R1+0x38] ;  /* 0x0000380001387983 */ /* 0x000ea80000100800 */
[----:B-1----:R-:W3:Y:S04]  /*55b0*/  LDL R46, [R1+0x3c] ;  /* 0x00003c00012e7983 */ /* 0x002ee80000100800 */
[----:B------:R-:W4:Y:S01]  /*55c0*/  LDL R47, [R1+0x40] ;  /* 0x00004000012f7983 */ /* 0x000f220000100800 */
        /* <DEDUP_REMOVED lines=9> */
[----:B------:R-:W-:Y:S01]  /*5660*/  VIADD R62, R23, 0x10 ;  /* 0x00000010173e7836 */ /* 0x000fe20000000000 */
[----:B------:R-:W-:-:S04]  /*5670*/  IADD3 R60, P4, P5, R28, R96, R8 ;  /* 0x000000601c3c7210 */ /* 0x000fc80007d9e008 */
[----:B------:R-:W-:Y:S02]  /*5680*/  IADD3.X R61, R0, R111, R90, P4, P5 ;  /* 0x0000006f003d7210 */ /* 0x000fe400027ea45a */
        /* <DEDUP_REMOVED lines=13> */
[----:B--2---:R-:W-:Y:S01]  /*5760*/  IMAD.MOV.U32 R65, RZ, RZ, R57 ;  /* 0x000000ffff417224 */ /* 0x004fe200078e0039 */
[----:B------:R-:W-:Y:S01]  /*5770*/  SHF.R.U32.HI R114, RZ, 0x10, R53 ;  /* 0x00000010ff727819 */ /* 0x000fe20000011635 */
[----:B-1----:R-:W-:Y:S01]  /*5780*/  IMAD.MOV.U32 R57, RZ, RZ, R45 ;  /* 0x000000ffff397224 */ /* 0x002fe200078e002d */
[----:B------:R-:W-:Y:S01]  /*5790*/  SHF.R.U32.HI R66, RZ, 0x10, R41 ;  /* 0x00000010ff427819 */ /* 0x000fe20000011629 */
        /* <DEDUP_REMOVED lines=14> */
[----:B------:R-:W-:Y:S01]  /*5880*/  HADD2.F32 R45, -RZ, R65.H1_H1 ;  /* 0x30000041ff2d7230 */ /* 0x000fe20000004100 */
[----:B------:R-:W-:Y:S01]  /*5890*/  SHF.R.U64 R54, R54, 0x10, R55 ;  /* 0x0000001036367819 */ /* 0x000fe20000001237 */
[----:B------:R-:W-:-:S02]  /*58a0*/  IMAD.MOV.U32 R65, RZ, RZ, R59 ;  /* 0x000000ffff417224 */ /* 0x000fc400078e003b */
[--C-:B------:R-:W-:Y:S02]  /*58b0*/  HADD2.F32 R113, -RZ, R128.reuse.H1_H1 ;  /* 0x30000080ff717230 */ /* 0x100fe40000004100 */
        /* <DEDUP_REMOVED lines=10> */
[----:B------:R-:W-:Y:S02]  /*5960*/  HADD2.F32 R116, -RZ, R126.H0_H0 ;  /* 0x2000007eff747230 */ /* 0x000fe40000004100 */
        /* <DEDUP_REMOVED lines=8> */
[----:B------:R-:W-:-:S02]  /*59f0*/  IMAD.MOV.U32 R45, RZ, RZ, R57 ;  /* 0x000000ffff2d7224 */ /* 0x000fc400078e0039 */
[----:B------:R-:W-:Y:S01]  /*5a00*/  HADD2.F32 R65, -RZ, R67.H0_H0 ;  /* 0x20000043ff417230 */ /* 0x000fe20000004100 */
[----:B------:R-:W-:Y:S01]  /*5a10*/  SHF.R.U32.HI R67, RZ, 0x10, R43 ;  /* 0x00000010ff437819 */ /* 0x000fe2000001162b */
[----:B------:R-:W-:Y:S01]  /*5a20*/  HADD2.F32 R43, -RZ, R40.H0_H0 ;  /* 0x20000028ff2b7230 */ /* 0x000fe20000004100 */
[----:B------:R-:W-:Y:S01]  /*5a30*/  MOV R57, R62 ;  /* 0x0000003e00397202 */ /* 0x000fe20000000f00 */
[--C-:B------:R-:W-:Y:S02]  /*5a40*/  HADD2.F32 R40, -RZ, R58.reuse.H0_H0 ;  /* 0x2000003aff287230 */ /* 0x100fe40000004100 */
[----:B------:R-:W-:Y:S02]  /*5a50*/  HADD2.F32 R47, -RZ, R67.H0_H0 ;  /* 0x20000043ff2f7230 */ /* 0x000fe40000004100 */
[-C--:B------:R-:W-:Y:S01]  /*5a60*/  FMUL.FTZ R67, R66, R65.reuse ;  /* 0x0000004142437220 */ /* 0x080fe20000410000 */
[----:B------:R-:W-:Y:S01]  /*5a70*/  FMUL.FTZ R65, R114, R65 ;  /* 0x0000004172417220 */ /* 0x000fe20000410000 */
[----:B------:R-:W-:-:S02]  /*5a80*/  HADD2.F32 R58, -RZ, R58.H1_H1 ;  /* 0x3000003aff3a7230 */ /* 0x000fc40000004100 */
[-C--:B------:R-:W-:Y:S01]  /*5a90*/  FFMA.FTZ R114, R114, R47.reuse, -R67 ;  /* 0x0000002f72727223 */ /* 0x080fe20000010843 */
[----:B------:R-:W-:Y:S01]  /*5aa0*/  FFMA.FTZ R66, R66, R47, R65 ;  /* 0x0000002f42427223 */ /* 0x000fe20000010041 */
[----:B------:R-:W-:Y:S02]  /*5ab0*/  HADD2.F32 R47, -RZ, R56.H0_H0 ;  /* 0x20000038ff2f7230 */ /* 0x000fe40000004100 */
[----:B------:R-:W-:Y:S02]  /*5ac0*/  HADD2.F32 R65, -RZ, R44.H0_H0 ;  /* 0x2000002cff417230 */ /* 0x000fe40000004100 */
[----:B------:R-:W-:Y:S02]  /*5ad0*/  HADD2.F32 R56, -RZ, R56.H1_H1 ;  /* 0x30000038ff387230 */ /* 0x000fe40000004100 */
[-C--:B------:R-:W-:Y:S01]  /*5ae0*/  FMUL.FTZ R118, R47, R120.reuse ;  /* 0x000000782f767220 */ /* 0x080fe20000410000 */
[----:B------:R-:W-:Y:S02]  /*5af0*/  HADD2.F32 R44, -RZ, R44.H1_H1 ;  /* 0x3000002cff2c7230 */ /* 0x000fe40000004100 */
[C---:B------:R-:W-:Y:S01]  /*5b00*/  FMUL.FTZ R120, R65.reuse, R120 ;  /* 0x0000007841787220 */ /* 0x040fe20000410000 */
[----:B------:R-:W-:-:S03]  /*5b10*/  FFMA.FTZ R118, R65, R116, -R118 ;  /* 0x0000007441767223 */ /* 0x000fc60000010876 */
[----:B------:R-:W-:Y:S01]  /*5b20*/  FFMA.FTZ R120, R47, R116, R120 ;  /* 0x000000742f787223 */ /* 0x000fe20000010078 */
[-C--:B------:R-:W-:Y:S01]  /*5b30*/  FMUL.FTZ R47, R56, R41.reuse ;  /* 0x00000029382f7220 */ /* 0x080fe20000410000 */
[----:B------:R-:W-:-:S03]  /*5b40*/  FMUL.FTZ R53, R44, R41 ;  /* 0x000000292c357220 */ /* 0x000fc60000410000 */
[-C--:B------:R-:W-:Y:S01]  /*5b50*/  FFMA.FTZ R41, R44, R43.reuse, -R47 ;  /* 0x0000002b2c297223 */ /* 0x080fe2000001082f */
[--C-:B------:R-:W-:Y:S02]  /*5b60*/  HADD2.F32 R47, -RZ, R125.reuse.H1_H1 ;  /* 0x3000007dff2f7230 */ /* 0x100fe40000004100 */
[----:B------:R-:W-:Y:S01]  /*5b70*/  FFMA.FTZ R43, R56, R43, R53 ;  /* 0x0000002b382b7223 */ /* 0x000fe20000010035 */
[----:B------:R-:W-:Y:S02]  /*5b80*/  HADD2.F32 R44, -RZ, R46.H0_H0 ;  /* 0x2000002eff2c7230 */ /* 0x000fe40000004100 */
[----:B------:R-:W-:Y:S02]  /*5b90*/  HADD2.F32 R125, -RZ, R125.H0_H0 ;  /* 0x2000007dff7d7230 */ /* 0x000fe40000004100 */
[-C--:B------:R-:W-:Y:S01]  /*5ba0*/  FMUL.FTZ R55, R40, R47.reuse ;  /* 0x0000002f28377220 */ /* 0x080fe20000410000 */
[----:B------:R-:W-:Y:S02]  /*5bb0*/  HADD2.F32 R53, -RZ, R54.H0_H0 ;  /* 0x20000036ff357230 */ /* 0x000fe40000004100 */
[----:B------:R-:W-:Y:S01]  /*5bc0*/  FMUL.FTZ R65, R44, R47 ;  /* 0x0000002f2c417220 */ /* 0x000fe20000410000 */
[----:B------:R-:W-:-:S02]  /*5bd0*/  HADD2.F32 R46, -RZ, R46.H1_H1 ;  /* 0x3000002eff2e7230 */ /* 0x000fc40000004100 */
[----:B------:R-:W-:Y:S01]  /*5be0*/  FFMA.FTZ R44, R44, R125, -R55 ;  /* 0x0000007d2c2c7223 */ /* 0x000fe20000010837 */
[----:B------:R-:W-:Y:S02]  /*5bf0*/  HADD2.F32 R47, -RZ, R42.H0_H0 ;  /* 0x2000002aff2f7230 */ /* 0x000fe40000004100 */
[-C--:B------:R-:W-:Y:S01]  /*5c00*/  FMUL.FTZ R55, R58, R53.reuse ;  /* 0x000000353a377220 */ /* 0x080fe20000410000 */
[----:B------:R-:W-:Y:S01]  /*5c10*/  F2FP.F16.F32.PACK_AB R56, R41, R118 ;  /* 0x000000762938723e */ /* 0x000fe200000000ff */
[----:B------:R-:W-:Y:S01]  /*5c20*/  FMUL.FTZ R53, R46, R53 ;  /* 0x000000352e357220 */ /* 0x000fe20000410000 */
[----:B------:R-:W-:Y:S01]  /*5c30*/  FFMA.FTZ R40, R40, R125, R65 ;  /* 0x0000007d28287223 */ /* 0x000fe20000010041 */
[-C--:B------:R-:W-:Y:S01]  /*5c40*/  FFMA.FTZ R55, R46, R47.reuse, -R55 ;  /* 0x0000002f2e377223 */ /* 0x080fe20000010837 */
[----:B------:R-:W-:Y:S01]  /*5c50*/  F2FP.F16.F32.PACK_AB R43, R43, R120 ;  /* 0x000000782b2b723e */ /* 0x000fe200000000ff */
[----:B------:R-:W-:Y:S01]  /*5c60*/  FFMA.FTZ R53, R58, R47, R53 ;  /* 0x0000002f3a357223 */ /* 0x000fe20000010035 */
[----:B------:R-:W-:-:S02]  /*5c70*/  F2FP.F16.F32.PACK_AB R47, R114, R59 ;  /* 0x0000003b722f723e */ /* 0x000fc400000000ff */
[----:B------:R-:W-:Y:S01]  /*5c80*/  F2FP.F16.F32.PACK_AB R46, R55, R44 ;  /* 0x0000002c372e723e */ /* 0x000fe200000000ff */
[----:B------:R-:W-:Y:S01]  /*5c90*/  IMAD.MOV.U32 R44, RZ, RZ, R56 ;  /* 0x000000ffff2c7224 */ /* 0x000fe200078e0038 */
[----:B------:R-:W-:Y:S01]  /*5ca0*/  F2FP.F16.F32.PACK_AB R59, R66, R113 ;  /* 0x00000071423b723e */ /* 0x000fe200000000ff */
[----:B------:R-:W-:Y:S01]  /*5cb0*/  IMAD.MOV.U32 R56, RZ, RZ, R43 ;  /* 0x000000ffff387224 */ /* 0x000fe200078e002b */
[----:B------:R-:W-:-:S07]  /*5cc0*/  F2FP.F16.F32.PACK_AB R58, R53, R40 ;  /* 0x00000028353a723e */ /* 0x000fce00000000ff */
.L_x_10168:
[----:B------:R-:W-:Y:S05]  /*5cd0*/  BSYNC B2 ;  /* 0x0000000000027941 */ /* 0x000fea0003800000 */
.L_x_10167:
        /* <DEDUP_REMOVED lines=11> */
.L_x_10166:
[----:B------:R-:W-:Y:S05]  /*5d90*/  BSYNC B1 ;  /* 0x0000000000017941 */ /* 0x000fea0003800000 */
.L_x_10165:
[----:B------:R-:W-:-:S13]  /*5da0*/  ISETP.NE.AND P4, PT, R12, RZ, PT ;  /* 0x000000ff0c00720c */ /* 0x000fda0003f85270 */
[----:B------:R-:W-:Y:S05]  /*5db0*/  @!P4 BRA `(.L_x_10133) ;  /* 0x000000080090c947 */ /* 0x000fea0003800000 */
[----:B-1-3--:R-:W2:Y:S04]  /*5dc0*/  LDL R44, [R1+0x38] ;  /* 0x00003800012c7983 */ /* 0x00aea80000100800 */
[----:B------:R-:W3:Y:S04]  /*5dd0*/  LDL R42, [R1+0x3c] ;  /* 0x00003c00012a7983 */ /* 0x000ee80000100800 */
[----:B------:R-:W4:Y:S01]  /*5de0*/  LDL R43, [R1+0x40] ;  /* 0x00004000012b7983 */ /* 0x000f220000100800 */
[----:B------:R-:W-:Y:S01]  /*5df0*/  VIADD R54, R23, 0x20 ;  /* 0x0000002017367836 */ /* 0x000fe20000000000 */
[----:B------:R-:W-:-:S04]  /*5e00*/  IADD3 R40, P4, P5, R28, R96, R9 ;  /* 0x000000601c287210 */ /* 0x000fc80007d9e009 */
[----:B------:R-:W-:Y:S02]  /*5e10*/  ISETP.GE.AND P6, PT, R54, R104, PT ;  /* 0x000000683600720c */ /* 0x000fe40003fc6270 */
[----:B------:R-:W-:Y:S02]  /*5e20*/  IADD3.X R41, R0, R111, R89, P4, P5 ;  /* 0x0000006f00297210 */ /* 0x000fe400027ea459 */
[C---:B------:R-:W-:Y:S02]  /*5e30*/  LEA R52, P4, R40.reuse, R94, 0x1 ;  /* 0x0000005e28347211 */ /* 0x040fe400078808ff */
[----:B------:R-:W-:Y:S02]  /*5e40*/  SEL R112, R107, R112, !P6 ;  /* 0x000000706b707207 */ /* 0x000fe40007000000 */
[----:B------:R-:W-:Y:S02]  /*5e50*/  LEA.HI.X R53, R40, R95, R41, 0x1, P4 ;  /* 0x0000005f28357211 */ /* 0x000fe400020f0c29 */
[----:B------:R-:W-:-:S04]  /*5e60*/  SHF.R.S32.HI R41, RZ, 0x1f, R112 ;  /* 0x0000001fff297819 */ /* 0x000fc80000011470 */
[----:B------:R-:W-:-:S04]  /*5e70*/  LEA.HI R41, R41, R112, RZ, 0x4 ;  /* 0x0000007029297211 */ /* 0x000fc800078f20ff */
[----:B------:R-:W-:-:S04]  /*5e80*/  SHF.R.S32.HI R40, RZ, 0x4, R41 ;  /* 0x00000004ff287819 */ /* 0x000fc80000011429 */
[----:B------:R-:W-:-:S04]  /*5e90*/  LEA.HI.SX32 R40, R5, R40, 0x1d ;  /* 0x0000002805287211 */ /* 0x000fc800078feaff */
[----:B------:R-:W-:Y:S01]  /*5ea0*/  SHF.R.S32.HI R41, RZ, 0x1f, R40 ;  /* 0x0000001fff297819 */ /* 0x000fe20000011428 */
[----:B------:R-:W-:-:S03]  /*5eb0*/  IMAD.SHL.U32 R55, R40, 0x8, RZ ;  /* 0x0000000828377824 */ /* 0x000fc600078e00ff */
[----:B------:R-:W-:-:S04]  /*5ec0*/  LEA.HI R41, R41, R40, RZ, 0x2 ;  /* 0x0000002829297211 */ /* 0x000fc800078f10ff */
        /* <DEDUP_REMOVED lines=14> */
[--C-:B------:R-:W-:Y:S01]  /*5fb0*/  SHF.R.U64 R48, R48, 0x10, R49.reuse ;  /* 0x0000001030307819 */ /* 0x100fe20000001231 */
[----:B------:R-:W-:Y:S01]  /*5fc0*/  HADD2.F32 R58, -RZ, R123.H1_H1 ;  /* 0x3000007bff3a7230 */ /* 0x000fe20000004100 */
[----:B------:R-:W-:Y:S01]  /*5fd0*/  SHF.R.U32.HI R59, RZ, 0x10, R49 ;  /* 0x00000010ff3b7819 */ /* 0x000fe20000011631 */
[----:B--2---:R-:W-:Y:S01]  /*5fe0*/  IMAD.MOV.U32 R49, RZ, RZ, R45 ;  /* 0x000000ffff317224 */ /* 0x004fe200078e002d */
[----:B------:R-:W-:Y:S01]  /*5ff0*/  SHF.R.U64 R36, R36, 0x10, R37 ;  /* 0x0000001024247819 */ /* 0x000fe20000001225 */
[----:B-1----:R-:W-:Y:S01]  /*6000*/  IMAD.MOV.U32 R45, RZ, RZ, R43 ;  /* 0x000000ffff2d7224 */ /* 0x002fe200078e002b */
[----:B------:R-:W-:Y:S01]  /*6010*/  SHF.R.U32.HI R54, RZ, 0x10, R37 ;  /* 0x00000010ff367819 */ /* 0x000fe20000011625 */
[----:B------:R-:W-:Y:S01]  /*6020*/  HADD2.F32 R43, -RZ, R41.H0_H0 ;  /* 0x20000029ff2b7230 */ /* 0x000fe20000004100 */
[----:B------:R-:W-:Y:S01]  /*6030*/  SHF.R.U64 R37, R38, 0x10, R39 ;  /* 0x0000001026257819 */ /* 0x000fe20000001227 */
[--C-:B------:R-:W-:Y:S01]  /*6040*/  HADD2.F32 R56, -RZ, R49.reuse.H0_H0 ;  /* 0x20000031ff387230 */ /* 0x100fe20000004100 */
[----:B------:R-:W-:Y:S01]  /*6050*/  SHF.R.U64 R38, R50, 0x10, R51 ;  /* 0x0000001032267819 */ /* 0x000fe20000001233 */
[----:B------:R-:W-:-:S02]  /*6060*/  HADD2.F32 R49, -RZ, R49.H1_H1 ;  /* 0x30000031ff317230 */ /* 0x000fc40000004100 */
[-C--:B------:R-:W-:Y:S01]  /*6070*/  FMUL.FTZ R61, R43, R58.reuse ;  /* 0x0000003a2b3d7220 */ /* 0x080fe20000410000 */
[----:B------:R-:W-:Y:S02]  /*6080*/  HADD2.F32 R59, -RZ, R59.H0_H0 ;  /* 0x2000003bff3b7230 */ /* 0x000fe40000004100 */
[----:B------:R-:W-:Y:S01]  /*6090*/  FMUL.FTZ R60, R56, R58 ;  /* 0x0000003a383c7220 */ /* 0x000fe20000410000 */
[----:B------:R-:W-:Y:S01]  /*60a0*/  HADD2.F32 R50, -RZ, R41.H1_H1 ;  /* 0x30000029ff327230 */ /* 0x000fe20000004100 */
[----:B------:R-:W-:Y:S01]  /*60b0*/  SHF.R.U32.HI R51, RZ, 0x10, R51 ;  /* 0x00000010ff337819 */ /* 0x000fe20000011633 */
[----:B------:R-:W-:Y:S02]  /*60c0*/  HADD2.F32 R57, -RZ, R121.H1_H1 ;  /* 0x30000079ff397230 */ /* 0x000fe40000004100 */
[-C--:B------:R-:W-:Y:S01]  /*60d0*/  FMUL.FTZ R63, R49, R59.reuse ;  /* 0x0000003b313f7220 */ /* 0x080fe20000410000 */
[----:B------:R-:W-:Y:S02]  /*60e0*/  HADD2.F32 R54, -RZ, R54.H0_H0 ;  /* 0x20000036ff367230 */ /* 0x000fe40000004100 */
[----:B------:R-:W-:Y:S01]  /*60f0*/  FMUL.FTZ R58, R50, R59 ;  /* 0x0000003b323a7220 */ /* 0x000fe20000410000 */
[----:B------:R-:W-:Y:S01]  /*6100*/  SHF.R.U32.HI R39, RZ, 0x10, R39 ;  /* 0x00000010ff277819 */ /* 0x000fe20000011627 */
        /* <DEDUP_REMOVED lines=14> */
[----:B------:R-:W-:Y:S02]  /*61f0*/  HADD2.F32 R60, -RZ, R119.H1_H1 ;  /* 0x30000077ff3c7230 */ /* 0x000fe40000004100 */
[-C--:B------:R-:W-:Y:S01]  /*6200*/  FMUL.FTZ R64, R49, R62.reuse ;  /* 0x0000003e31407220 */ /* 0x080fe20000410000 */
[----:B------:R-:W-:Y:S02]  /*6210*/  HADD2.F32 R47, -RZ, R45.H0_H0 ;  /* 0x2000002dff2f7230 */ /* 0x000fe40000004100 */
[-C--:B------:R-:W-:Y:S01]  /*6220*/  FFMA.FTZ R56, R56, R51.reuse, -R59 ;  /* 0x0000003338387223 */ /* 0x080fe2000001083b */
[----:B------:R-:W-:Y:S01]  /*6230*/  FFMA.FTZ R58, R58, R51, R57 ;  /* 0x000000333a3a7223 */ /* 0x000fe20000010039 */
[----:B------:R-:W-:Y:S02]  /*6240*/  HADD2.F32 R51, -RZ, R48.H0_H0 ;  /* 0x20000030ff337230 */ /* 0x000fe40000004100 */
[C---:B------:R-:W-:Y:S01]  /*6250*/  FMUL.FTZ R62, R47.reuse, R62 ;  /* 0x0000003e2f3e7220 */ /* 0x040fe20000410000 */
[----:B------:R-:W-:Y:S01]  /*6260*/  FFMA.FTZ R39, R47, R60, -R64 ;  /* 0x0000003c2f277223 */ /* 0x000fe20000010840 */
[----:B------:R-:W-:-:S02]  /*6270*/  HADD2.F32 R48, -RZ, R44.H0_H0 ;  /* 0x2000002cff307230 */ /* 0x000fc40000004100 */
[----:B------:R-:W-:Y:S02]  /*6280*/  HADD2.F32 R47, -RZ, R40.H0_H0 ;  /* 0x20000028ff2f7230 */ /* 0x000fe40000004100 */
[----:B------:R-:W-:Y:S01]  /*6290*/  FFMA.FTZ R45, R49, R60, R62 ;  /* 0x0000003c312d7223 */ /* 0x000fe2000001003e */
[----:B------:R-:W-:Y:S01]  /*62a0*/  HADD2.F32 R44, -RZ, R44.H1_H1 ;  /* 0x3000002cff2c7230 */ /* 0x000fe20000004100 */
[----:B------:R-:W-:Y:S01]  /*62b0*/  F2FP.F16.F32.PACK_AB R39, R56, R39 ;  /* 0x000000273827723e */ /* 0x000fe200000000ff */
[----:B------:R-:W-:Y:S02]  /*62c0*/  HADD2.F32 R40, -RZ, R40.H1_H1 ;  /* 0x30000028ff287230 */ /* 0x000fe40000004100 */
[----:B------:R-:W-:Y:S02]  /*62d0*/  HADD2.F32 R123, -RZ, R123.H0_H0 ;  /* 0x2000007bff7b7230 */ /* 0x000fe40000004100 */
[----:B------:R-:W-:Y:S01]  /*62e0*/  FMUL.FTZ R57, R44, R51 ;  /* 0x000000332c397220 */ /* 0x000fe20000410000 */
[----:B------:R-:W-:-:S02]  /*62f0*/  HADD2.F32 R49, -RZ, R36.H0_H0 ;  /* 0x20000024ff317230 */ /* 0x000fc40000004100 */
[----:B------:R-:W-:Y:S01]  /*6300*/  FMUL.FTZ R51, R40, R51 ;  /* 0x0000003328337220 */ /* 0x000fe20000410000 */
[----:B------:R-:W-:Y:S02]  /*6310*/  HADD2.F32 R121, -RZ, R121.H0_H0 ;  /* 0x20000079ff797230 */ /* 0x000fe40000004100 */
[-C--:B------:R-:W-:Y:S01]  /*6320*/  FMUL.FTZ R36, R48, R123.reuse ;  /* 0x0000007b30247220 */ /* 0x080fe20000410000 */
[C---:B------:R-:W-:Y:S01]  /*6330*/  FMUL.FTZ R123, R47.reuse, R123 ;  /* 0x0000007b2f7b7220 */ /* 0x040fe20000410000 */
[-C--:B------:R-:W-:Y:S01]  /*6340*/  FFMA.FTZ R57, R40, R49.reuse, -R57 ;  /* 0x0000003128397223 */ /* 0x080fe20000010839 */
[----:B------:R-:W-:Y:S01]  /*6350*/  FFMA.FTZ R44, R44, R49, R51 ;  /* 0x000000312c2c7223 */ /* 0x000fe20000010033 */
[-C--:B------:R-:W-:Y:S01]  /*6360*/  FFMA.FTZ R36, R47, R121.reuse, -R36 ;  /* 0x000000792f247223 */ /* 0x080fe20000010824 */
        /* <DEDUP_REMOVED lines=20> */
[----:B------:R-:W-:Y:S01]  /*64b0*/  F2FP.F16.F32.PACK_AB R40, R57, R36 ;  /* 0x000000243928723e */ /* 0x000fe200000000ff */
[----:B------:R-:W-:Y:S02]  /*64c0*/  IMAD.MOV.U32 R43, RZ, RZ, R39 ;  /* 0x000000ffff2b7224 */ /* 0x000fe400078e0027 */
[----:B------:R-:W-:Y:S01]  /*64d0*/  F2FP.F16.F32.PACK_AB R46, R46, R47 ;  /* 0x0000002f2e2e723e */ /* 0x000fe200000000ff */
[----:B------:R-:W-:Y:S01]  /*64e0*/  IMAD.MOV.U32 R47, RZ, RZ, R58 ;  /* 0x000000ffff2f7224 */ /* 0x000fe200078e003a */
[----:B------:R-:W-:-:S07]  /*64f0*/  F2FP.F16.F32.PACK_AB R42, R42, R51 ;  /* 0x000000332a2a723e */ /* 0x000fce00000000ff */
.L_x_10170:
[----:B------:R-:W-:Y:S05]  /*6500*/  BSYNC B1 ;  /* 0x0000000000017941 */ /* 0x000fea0003800000 */
.L_x_10169:
[----:B------:R-:W-:Y:S01]  /*6510*/  ISETP.GE.AND P4, PT, R55, R110, PT ;  /* 0x0000006e3700720c */ /* 0x000fe20003f86270 */
[----:B------:R-:W-:Y:S02]  /*6520*/  ULDC.64 UR4, c[0x0][0x208] ;  /* 0x0000820000047ab9 */ /* 0x000fe40000000a00 */
[----:B-1----:R4:W-:Y:S10]  /*6530*/  STG.E.128 desc[UR4][R52.64], R40 ;  /* 0x0000002834007986 */ /* 0x0029f4000c101d04 */
[----:B------:R-:W-:Y:S05]  /*6540*/  @P4 BRA `(.L_x_10133) ;  /* 0x0000000000ac4947 */ /* 0x000fea0003800000 */
[--C-:B------:R-:W-:Y:S01]  /*6550*/  SHF.R.S32.HI R36, RZ, 0x1f, R55.reuse ;  /* 0x0000001fff247819 */ /* 0x100fe20000011437 */
[----:B------:R-:W-:Y:S01]  /*6560*/  ULDC.64 UR4, c[0x0][0x208] ;  /* 0x0000820000047ab9 */ /* 0x000fe20000000a00 */
[----:B------:R-:W-:-:S04]  /*6570*/  IADD3 R55, P4, P5, R28, R96, R55 ;  /* 0x000000601c377210 */ /* 0x000fc80007d9e037 */
[----:B------:R-:W-:Y:S02]  /*6580*/  IADD3.X R36, R0, R111, R36, P4, P5 ;  /* 0x0000006f00247210 */ /* 0x000fe400027ea424 */
[----:B------:R-:W-:-:S04]  /*6590*/  LEA R94, P4, R55, R94, 0x1 ;  /* 0x0000005e375e7211 */ /* 0x000fc800078808ff */
[----:B------:R-:W-:-:S05]  /*65a0*/  LEA.HI.X R95, R55, R95, R36, 0x1, P4 ;  /* 0x0000005f375f7211 */ /* 0x000fca00020f0c24 */
[----:B--2---:R1:W-:Y:S01]  /*65b0*/  STG.E.128 desc[UR4][R94.64], R44 ;  /* 0x0000002c5e007986 */ /* 0x0043e2000c101d04 */
[----:B------:R-:W-:Y:S05]  /*65c0*/  BRA `(.L_x_10133) ;  /* 0x00000000008c7947 */ /* 0x000fea0003800000 */
.L_x_10126:
[----:B------:R-:W-:-:S04]  /*65d0*/  ULOP3.LUT UR4, UR60, 0x1, URZ, 0xfc, !UPT ;  /* 0x000000013c047892 */ /* 0x000fc8000f8efc3f */
[----:B------:R-:W-:-:S06]  /*65e0*/  UISETP.NE.AND UP0, UPT, UR4, 0x3, UPT ;  /* 0x000000030400788c */ /* 0x000fcc000bf05270 */
[----:B------:R-:W-:-:S13]  /*65f0*/  PLOP3.LUT P3, PT, PT, PT, UP0, 0x80, 0x0 ;  /* 0x000000000000781c */ /* 0x000fda0003f6f008 */
[----:B------:R-:W-:Y:S05]  /*6600*/  @!P3 BRA `(.L_x_10171) ;  /* 0x000000000004b947 */ /* 0x000fea0003800000 */
[----:B------:R-:W-:Y:S01]  /*6610*/  BPT.TRAP 0x1 ;  /* 0x000000040000795c */ /* 0x000fe20000300000 */
.L_x_10171:
[----:B------:R-:W2:Y:S01]  /*6620*/  LDL R36, [R1+0x34] ;  /* 0x0000340001247983 */ /* 0x000ea20000100800 */
[----:B------:R-:W-:Y:S01]  /*6630*/  IMAD R20, R19, 0x8, R16 ;  /* 0x0000000813147824 */ /* 0x000fe200078e0210 */
[----:B------:R-:W-:Y:S01]  /*6640*/  BSSY B1, `(.L_x_10172) ;  /* 0x0000006000017945 */ /* 0x000fe20003800000 */
[----:B------:R-:W-:-:S05]  /*6650*/  IMAD R91, R25, -0x90, R2 ;  /* 0xffffff70195b7824 */ /* 0x000fca00078e0202 */
[----:B------:R-:W-:Y:S02]  /*6660*/  VIMNMX R91, R91, 0x90, PT ;  /* 0x000000905b5b7848 */ /* 0x000fe40003fe0100 */
[----:B--2---:R-:W-:-:S04]  /*6670*/  SHF.L.U32 R92, R36, 0x1f, RZ ;  /* 0x0000001f245c7819 */ /* 0x004fc800000006ff */
[----:B------:R-:W0:Y:S02]  /*6680*/  SYNCS.PHASECHK.TRANS64.TRYWAIT P4, [R20+URZ+0x31c90], R92 ;  /* 0x031c905c140075a7 */ /* 0x000e24000808017f */
[----:B0-----:R-:W-:Y:S05]  /*6690*/  @!P4 BRA `(.L_x_10173) ;  /* 0x000001c80064c947 */ /* 0x001fea0003800000 */
.L_x_10377:
[----:B------:R-:W-:Y:S05]  /*66a0*/  BSYNC B1 ;  /* 0x0000000000017941 */ /* 0x000fea0003800000 */
.L_x_10172:
[----:B------:R-:W-:-:S13]  /*66b0*/  ISETP.GE.AND P4, PT, R144, R91, PT ;  /* 0x0000005b9000720c */ /* 0x000fda0003f86270 */
        /* <DEDUP_REMOVED lines=20> */
.L_x_10133:
[----:B------:R-:W-:Y:S05]  /*6800*/  BSYNC B0 ;  /* 0x0000000000007941 */ /* 0x000fea0003800000 */
.L_x_10125:
        /* <DEDUP_REMOVED lines=17> */
.L_x_10175:
[----:B------:R-:W-:Y:S05]  /*6920*/  BSYNC B0 ;  /* 0x0000000000007941 */ /* 0x000fea0003800000 */
.L_x_10174:
[----:B------:R-:W2:Y:S01]  /*6930*/  SYNCS.PHASECHK.TRANS64.TRYWAIT P3, [R20+URZ+0x31cb0], R92 ;  /* 0x031cb05c140075a7 */ /* 0x000ea2000806017f */
[----:B------:R-:W-:Y:S04]  /*6940*/  BSSY B0, `(.L_x_10176) ;  /* 0x0000002000007945 */ /* 0x000fe80003800000 */
[----:B--2---:R-:W-:Y:S05]  /*6950*/  @!P3 BRA `(.L_x_10177) ;  /* 0x000001c400c8b947 */ /* 0x004fea0003800000 */
.L_x_10378:
[----:B------:R-:W-:Y:S05]  /*6960*/  BSYNC B0 ;  /* 0x0000000000007941 */ /* 0x000fea0003800000 */
.L_x_10176:
[----:B------:R-:W-:Y:S01]  /*6970*/  ISETP.GE.AND P3, PT, R144, R91, PT ;  /* 0x0000005b9000720c */ /* 0x000fe20003f66270 */
[----:B------:R-:W-:-:S12]  /*6980*/  BSSY B0, `(.L_x_10178) ;  /* 0x0000023000007945 */ /* 0x000fd80003800000 */
[----:B------:R-:W-:Y:S05]  /*6990*/  @P3 BRA `(.L_x_10179) ;  /* 0x0000000000843947 */ /* 0x000fea0003800000 */
[----:B------:R-:W-:Y:S01]  /*69a0*/  IMAD.WIDE R38, R25, 0x90, R78 ;  /* 0x0000009019267825 */ /* 0x000fe200078e024e */
[----:B------:R-:W-:Y:S01]  /*69b0*/  ULDC.64 UR4, c[0x0][0x318] ;  /* 0x0000c60000047ab9 */ /* 0x000fe20000000a00 */
[----:B------:R-:W-:Y:S02]  /*69c0*/  ULDC.64 UR6, c[0x0][0x208] ;  /* 0x0000820000067ab9 */ /* 0x000fe40000000a00 */
[----:B------:R-:W-:Y:S02]  /*69d0*/  IMAD R39, R39, UR4, RZ ;  /* 0x0000000427277c24 */ /* 0x000fe4000f8e02ff */
[----:B-1----:R-:W-:Y:S02]  /*69e0*/  IMAD.MOV.U32 R36, RZ, RZ, R30 ;  /* 0x000000ffff247224 */ /* 0x002fe400078e001e */
[----:B------:R-:W-:Y:S02]  /*69f0*/  IMAD.MOV.U32 R37, RZ, RZ, R82 ;  /* 0x000000ffff257224 */ /* 0x000fe400078e0052 */
[----:B------:R-:W-:-:S02]  /*6a00*/  IMAD R39, R38, UR5, R39 ;  /* 0x0000000526277c24 */ /* 0x000fc4000f8e0227 */
        /* <DEDUP_REMOVED lines=10> */
[----:B------:R-:W-:Y:S02]  /*6ab0*/  ISETP.GE.AND P3, PT, R42, UR4, PT ;  /* 0x000000042a007c0c */ /* 0x000fe4000bf66270 */
[----:B------:R-:W-:-:S11]  /*6ac0*/  IADD3 R42, R23, 0x10, RZ ;  /* 0x00000010172a7810 */ /* 0x000fd60007ffe0ff */
        /* <DEDUP_REMOVED lines=14> */
.L_x_10179:
[----:B------:R-:W-:Y:S05]  /*6bb0*/  BSYNC B0 ;  /* 0x0000000000007941 */ /* 0x000fea0003800000 */
.L_x_10178:
[----:B------:R-:W4:Y:S01]  /*6bc0*/  LDL.LU R21, [R1+0x34] ;  /* 0x0000340001157983 */ /* 0x000f220000300800 */
[----:B0-2---:R-:W-:Y:S02]  /*6bd0*/  @!P4 VIADD R20, R20, 0x31cc0 ;  /* 0x00031cc01414c836 */ /* 0x005fe40000000000 */
        /* <DEDUP_REMOVED lines=8> */
[----:B0-----:R2:W-:Y:S01]  /*6c60*/  BAR.SYNC.DEFER_BLOCKING R109, 0x80 ;  /* 0x0002006d0000751d */ /* 0x0015e20000010000 */
[----:B------:R-:W-:-:S04]  /*6c70*/  ISETP.NE.AND P3, PT, R19, 0x2, PT ;  /* 0x000000021300780c */ /* 0x000fc80003f65270 */
[----:B------:R-:W-:Y:S01]  /*6c80*/  SEL R19, R19, RZ, P3 ;  /* 0x000000ff13137207 */ /* 0x000fe20001800000 */
[----:B------:R0:W-:Y:S02]  /*6c90*/  @!P4 SYNCS.ARRIVE.TRANS64.RED.A1T0 RZ, [R20+URZ], RZ ;  /* 0x000000ff14ffc9a7 */ /* 0x0001e4000810043f */
[----:B0-----:R-:W-:-:S04]  /*6ca0*/  SEL R20, RZ, 0x1, P3 ;  /* 0x00000001ff147807 */ /* 0x001fc80001800000 */
[----:B----4-:R-:W-:-:S05]  /*6cb0*/  LOP3.LUT R21, R21, R20, RZ, 0x3c, !PT ;  /* 0x0000001415157212 */ /* 0x010fca00078e3cff */
[----:B------:R2:W-:Y:S01]  /*6cc0*/  STL [R1+0x34], R21 ;  /* 0x0000341501007387 */ /* 0x0005e20000100800 */
[----:B------:R-:W-:Y:S05]  /*6cd0*/  @P2 BRA `(.L_x_10180) ;  /* 0xffffffb800fc2947 */ /* 0x000fea000383ffff */
[----:B--2---:R-:W0:Y:S01]  /*6ce0*/  S2R R21, SR_TID.X ;  /* 0x0000000000157919 */ /* 0x004e220000002100 */
[----:B------:R-:W-:Y:S02]  /*6cf0*/  PLOP3.LUT P0, PT, PT, PT, PT, 0x8, 0x0 ;  /* 0x000000000000781c */ /* 0x000fe40003f0e170 */
[----:B0-----:R-:W-:-:S04]  /*6d00*/  SHF.R.U32.HI R21, RZ, 0x7, R21 ;  /* 0x00000007ff157819 */ /* 0x001fc80000011615 */
[----:B------:R-:W-:-:S13]  /*6d10*/  ISETP.NE.AND P5, PT, R21, 0x1, PT ;  /* 0x000000011500780c */ /* 0x000fda0003fa5270 */
[----:B------:R-:W-:Y:S06]  /*6d20*/  @!P5 BAR.ARV 0x9, 0x100 ;  /* 0x024400000000db1d */ /* 0x000fec0000002000 */
.L_x_10120:
[----:B------:R-:W-:Y:S02]  /*6d30*/  ISETP.GE.AND P2, PT, R108, 0x1, PT ;  /* 0x000000016c00780c */ /* 0x000fe40003f46270 */
[----:B------:R-:W-:Y:S02]  /*6d40*/  CS2R R72, SRZ ;  /* 0x0000000000487805 */ /* 0x000fe4000001ff00 */
[----:B------:R-:W-:Y:S01]  /*6d50*/  PLOP3.LUT P1, PT, PT, PT, PT, 0x80, 0x0 ;  /* 0x000000000000781c */ /* 0x000fe20003f2f070 */
[----:B------:R-:W-:Y:S01]  /*6d60*/  IMAD.MOV.U32 R0, RZ, RZ, RZ ;  /* 0x000000ffff007224 */ /* 0x000fe200078e00ff */
[----:B---3--:R-:W-:Y:S02]  /*6d70*/  CS2R R38, SRZ ;  /* 0x0000000000267805 */ /* 0x008fe4000001ff00 */
        /* <DEDUP_REMOVED lines=20> */
[----:B------:R-:W-:Y:S02]  /*6ec0*/  IMAD.MOV.U32 R80, RZ, RZ, RZ ;  /* 0x000000ffff507224 */ /* 0x000fe400078e00ff */
[----:B------:R-:W-:-:S02]  /*6ed0*/  IMAD.MOV.U32 R6, RZ, RZ, RZ ;  /* 0x000000ffff067224 */ /* 0x000fc400078e00ff */
[----:B------:R-:W-:Y:S02]  /*6ee0*/  IMAD.MOV.U32 R79, RZ, RZ, RZ ;  /* 0x000000ffff4f7224 */ /* 0x000fe400078e00ff */
[----:B------:R-:W-:Y:S01]  /*6ef0*/  IMAD.MOV.U32 R82, RZ, RZ, RZ ;  /* 0x000000ffff527224 */ /* 0x000fe200078e00ff */
[----:B------:R-:W-:Y:S06]  /*6f00*/  @P0 BRA `(.L_x_10181) ;  /* 0x00000000000c0947 */ /* 0x000fec0003800000 */
[----:B------:R-:W1:Y:S01]  /*6f10*/  FENCE.VIEW.ASYNC.G ;  /* 0x00000000000073c6 */ /* 0x000e620000000100 */
[----:B------:R-:W-:Y:S05]  /*6f20*/  WARPSYNC.ALL ;  /* 0x0000000000007948 */ /* 0x000fea0003800000 */
[----:B-1----:R-:W-:Y:S06]  /*6f30*/  BAR.ARV 0xc, 0x1a0 ;  /* 0x0306800000007b1d */ /* 0x002fec0000002000 */
.L_x_10181:
[----:B------:R-:W-:Y:S02]  /*6f40*/  IMAD.MOV.U32 R78, RZ, RZ, RZ ;  /* 0x000000ffff4e7224 */ /* 0x000fe400078e00ff */
[----:B------:R-:W-:Y:S01]  /*6f50*/  IMAD.MOV.U32 R7, RZ, RZ, RZ ;  /* 0x000000ffff077224 */ /* 0x000fe200078e00ff */
[----:B------:R-:W-:Y:S06]  /*6f60*/  @!P2 BRA `(.L_x_10182) ;  /* 0x000001480058a947 */ /* 0x000fec0003800000 */
[----:B------:R-:W1:Y:S01]  /*6f70*/  S2R R2, SR_TID.X ;  /* 0x0000000000027919 */ /* 0x000e620000002100 */
[----:B------:R-:W-:Y:S01]  /*6f80*/  UMOV UR4, 0xffffffff ;  /* 0xffffffff00047882 */ /* 0x000fe20000000000 */
[----:B-1----:R-:W-:-:S05]  /*6f90*/  VIADD R2, R2, 0xffffff80 ;  /* 0xffffff8002027836 */ /* 0x002fca0000000000 */
[----:B------:R-:W-:-:S04]  /*6fa0*/  SHF.R.S32.HI R0, RZ, 0x1f, R2 ;  /* 0x0000001fff007819 */ /* 0x000fc80000011402 */
[----:B------:R-:W-:-:S04]  /*6fb0*/  LEA.HI R0, R0, R2, RZ, 0x7 ;  /* 0x0000000200007211 */ /* 0x000fc800078f38ff */
[----:B------:R-:W-:Y:S01]  /*6fc0*/  SHF.R.S32.HI R13, RZ, 0x7, R0 ;  /* 0x00000007ff0d7819 */ /* 0x000fe20000011400 */
[----:B------:R-:W-:Y:S06]  /*6fd0*/  BRA.DIV UR4, `(.L_x_10183) ;  /* 0x000001c2043c7947 */ /* 0x000fec000b800000 */
[----:B------:R-:W1:Y:S04]  /*6fe0*/  SHFL.IDX PT, R0, R13, RZ, 0x1f ;  /* 0x00001fff0d007589 */ /* 0x000e6800000e0000 */
[----:B-1----:R1:W-:Y:S02]  /*6ff0*/  STL [R1+0x48], R0 ;  /* 0x0000480001007387 */ /* 0x0023e40000100800 */
.L_x_10381:
        /* <DEDUP_REMOVED lines=28> */
.L_x_10185:
[----:B------:R-:W-:Y:S05]  /*71c0*/  BSYNC B6 ;  /* 0x0000000000067941 */ /* 0x000fea0003800000 */
.L_x_10184:
[----:B------:R-:W-:Y:S02]  /*71d0*/  ULDC UR4, c[0x0][0x3d4] ;  /* 0x0000f50000047ab9 */ /* 0x000fe40000000800 */
[----:B------:R-:W-:-:S13]  /*71e0*/  ISETP.LT.AND P0, PT, RZ, UR4, PT ;  /* 0x00000004ff007c0c */ /* 0x000fda000bf01270 */
[----:B------:R-:W-:Y:S05]  /*71f0*/  @P0 BRA `(.L_x_10186) ;  /* 0x0000000000400947 */ /* 0x000fea0003800000 */
[----:B------:R-:W1:Y:S02]  /*7200*/  LDL R20, [R1+0x84] ;  /* 0x0000840001147983 */ /* 0x000e640000100800 */
[----:B-1----:R-:W-:-:S04]  /*7210*/  LEA.HI R0, R20, R20, RZ, 0x1 ;  /* 0x0000001414007211 */ /* 0x002fc800078f08ff */
        /* <DEDUP_REMOVED lines=8> */
.L_x_10189:
[----:B--2---:R2:W3:Y:S02]  /*72a0*/  SYNCS.PHASECHK.TRANS64.TRYWAIT P0, [R16+URZ+0x31c00], R3 ;  /* 0x031c0003100075a7 */ /* 0x0044e4000800017f */
[----:B---3--:R-:W-:Y:S05]  /*72b0*/  @!P0 NANOSLEEP.SYNCS 0x989680 ;  /* 0x009896800000895d */ /* 0x008fea0003900000 */
[----:B------:R-:W3:Y:S02]  /*72c0*/  @!P0 SYNCS.PHASECHK.TRANS64 P0, [R16+URZ+0x31c00], R3 ;  /* 0x031c0003100085a7 */ /* 0x000ee4000800007f */
[----:B---3--:R-:W-:Y:S05]  /*72d0*/  @!P0 BRA `(.L_x_10189) ;  /* 0xfffffffc00f08947 */ /* 0x008fea000383ffff */
.L_x_10188:
[----:B------:R-:W-:Y:S05]  /*72e0*/  BSYNC B0 ;  /* 0x0000000000007941 */ /* 0x000fea0003800000 */
.L_x_10187:
[----:B------:R-:W-:Y:S05]  /*72f0*/  BRA `(.L_x_10190) ;  /* 0x0000003c002c7947 */ /* 0x000fea0003800000 */
.L_x_10186:
[----:B------:R-:W-:Y:S01]  /*7300*/  ULOP3.LUT UP0, URZ, UR61, 0x1bf, URZ, 0xc0, !UPT ;  /* 0x000001bf3d3f7892 */ /* 0x000fe2000f80c03f */
[----:B-1---5:R-:W-:Y:S01]  /*7310*/  SHF.R.S32.HI R0, RZ, 0x1f, R106 ;  /* 0x0000001fff007819 */ /* 0x022fe2000001146a */
        /* <DEDUP_REMOVED lines=18> */
[----:B0-----:R0:W1:Y:S01]  /*7440*/  LDC.64 R14, c[0x4][R0] ;  /* 0x01000000000e7b82 */ /* 0x0010620000000a00 */
        /* <DEDUP_REMOVED lines=11> */
.L_x_10191:
[----:B------:R-:W2:Y:S01]  /*7500*/  LDL R50, [R1+0x54] ;  /* 0x0000540001327983 */ /* 0x000ea20000100800 */
[----:B------:R-:W1:Y:S01]  /*7510*/  LDC.64 R12, c[0x0][0x3d8] ;  /* 0x0000f600ff0c7b82 */ /* 0x000e620000000a00 */
[----:B------:R-:W-:Y:S02]  /*7520*/  ULDC.U8 UR4, c[0x0][0x3f0] ;  /* 0x0000fc0000047ab9 */ /* 0x000fe40000000000 */
[----:B------:R-:W3:Y:S05]  /*7530*/  LDL R20, [R1+0x30] ;  /* 0x0000300001147983 */ /* 0x000eea0000100800 */
[----:B0-----:R-:W0:Y:S01]  /*7540*/  LDC.64 R10, c[0x0][0x3e8] ;  /* 0x0000fa00ff0a7b82 */ /* 0x001e220000000a00 */
[----:B------:R-:W-:Y:S01]  /*7550*/  ISETP.NE.AND P0, PT, RZ, UR4, PT ;  /* 0x00000004ff007c0c */ /* 0x000fe2000bf05270 */
[----:B------:R-:W-:Y:S01]  /*7560*/  BSSY B0, `(.L_x_10192) ;  /* 0x000039c000007945 */ /* 0x000fe20003800000 */
[----:B--2---:R-:W-:Y:S01]  /*7570*/  SHF.R.S32.HI R3, RZ, 0x1f, R50 ;  /* 0x0000001fff037819 */ /* 0x004fe20000011432 */
[----:B-1----:R-:W-:-:S04]  /*7580*/  IMAD.WIDE.U32 R46, R50, R12, RZ ;  /* 0x0000000c322e7225 */ /* 0x002fc800078e00ff */
[C---:B------:R-:W-:Y:S02]  /*7590*/  IMAD R4, R3.reuse, R12, RZ ;  /* 0x0000000c03047224 */ /* 0x040fe400078e02ff */
[-C--:B0-----:R-:W-:Y:S02]  /*75a0*/  IMAD R6, R3, R10.reuse, RZ ;  /* 0x0000000a03067224 */ /* 0x081fe400078e02ff */
[C---:B---3--:R-:W-:Y:S02]  /*75b0*/  IMAD R0, R50.reuse, -0xc0, R20 ;  /* 0xffffff4032007824 */ /* 0x048fe400078e0214 */
[----:B------:R-:W-:-:S04]  /*75c0*/  IMAD.WIDE.U32 R14, R50, R10, RZ ;  /* 0x0000000a320e7225 */ /* 0x000fc800078e00ff */
        /* <DEDUP_REMOVED lines=24> */
[----:B------:R-:W-:Y:S01]  /*7750*/  ULDC UR4, c[0x0][0x3d4] ;  /* 0x0000f50000047ab9 */ /* 0x000fe20000000800 */
[----:B------:R-:W-:Y:S01]  /*7760*/  IMAD.MOV.U32 R5, RZ, RZ, R55 ;  /* 0x000000ffff057224 */ /* 0x000fe200078e0037 */
[----:B------:R-:W-:Y:S01]  /*7770*/  ISETP.GE.AND P4, PT, R18, UR4, PT ;  /* 0x0000000412007c0c */ /* 0x000fe2000bf86270 */
[-C--:B------:R-:W-:Y:S01]  /*7780*/  IMAD R3, R52, R12.reuse, RZ ;  /* 0x0000000c34037224 */ /* 0x080fe200078e02ff */
[----:B------:R-:W-:Y:S01]  /*7790*/  ULDC.64 UR6, c[0x0][0x3c8] ;  /* 0x0000f20000067ab9 */ /* 0x000fe20000000a00 */
[--C-:B------:R-:W-:Y:S01]  /*77a0*/  IMAD.WIDE.U32 R6, R144, R12, R4.reuse ;  /* 0x0000000c90067225 */ /* 0x100fe200078e0004 */
[----:B------:R-:W-:Y:S01]  /*77b0*/  ULDC.64 UR8, c[0x0][0x3e0] ;  /* 0x0000f80000087ab9 */ /* 0x000fe20000000a00 */
[----:B------:R-:W-:Y:S02]  /*77c0*/  CS2R R40, SRZ ;  /* 0x0000000000287805 */ /* 0x000fe4000001ff00 */
[----:B------:R-:W-:Y:S01]  /*77d0*/  CS2R R42, SRZ ;  /* 0x00000000002a7805 */ /* 0x000fe2000001ff00 */
[-C--:B------:R-:W-:Y:S01]  /*77e0*/  IMAD R15, R52, R10.reuse, RZ ;  /* 0x0000000a340f7224 */ /* 0x080fe200078e02ff */
[----:B------:R-:W-:Y:S01]  /*77f0*/  ULDC.64 UR10, c[0x0][0x208] ;  /* 0x00008200000a7ab9 */ /* 0x000fe20000000a00 */
[----:B------:R-:W-:Y:S01]  /*7800*/  IMAD.WIDE.U32 R8, R144, R10, R4 ;  /* 0x0000000a90087225 */ /* 0x000fe200078e0004 */
[----:B------:R-:W-:-:S03]  /*7810*/  IADD3 R4, P1, R6, R44, RZ ;  /* 0x0000002c06047210 */ /* 0x000fc60007f3e0ff */
[----:B------:R-:W-:Y:S01]  /*7820*/  IMAD R3, R144, R13, R3 ;  /* 0x0000000d90037224 */ /* 0x000fe200078e0203 */
[----:B------:R-:W-:Y:S01]  /*7830*/  IADD3 R6, P2, R8, R106, RZ ;  /* 0x0000006a08067210 */ /* 0x000fe20007f5e0ff */
[----:B------:R-:W-:Y:S02]  /*7840*/  IMAD R15, R144, R11, R15 ;  /* 0x0000000b900f7224 */ /* 0x000fe400078e020f */
[C---:B------:R-:W-:Y:S01]  /*7850*/  VIADD R8, R18.reuse, 0x10 ;  /* 0x0000001012087836 */ /* 0x040fe20000000000 */
[----:B------:R-:W-:Y:S01]  /*7860*/  IADD3.X R5, R51, R3, R7, P1, !PT ;  /* 0x0000000333057210 */ /* 0x000fe20000ffe407 */
[----:B------:R-:W-:Y:S01]  /*7870*/  VIADD R3, R18, 0x8 ;  /* 0x0000000812037836 */ /* 0x000fe20000000000 */
        /* <DEDUP_REMOVED lines=41> */
.L_x_10195:
[----:B------:R-:W-:Y:S05]  /*7b10*/  BSYNC B1 ;  /* 0x0000000000017941 */ /* 0x000fea0003800000 */
.L_x_10194:
[----:B------:R-:W2:Y:S01]  /*7b20*/  LDL R46, [R1+0x84] ;  /* 0x00008400012e7983 */ /* 0x000ea20000100800 */
[----:B0-----:R-:W-:Y:S01]  /*7b30*/  ISETP.NE.AND P1, PT, R48, 0x1, PT ;  /* 0x000000013000780c */ /* 0x001fe20003f25270 */
[----:B------:R-:W-:Y:S02]  /*7b40*/  IMAD R3, R50, 0xc0, R144 ;  /* 0x000000c032037824 */ /* 0x000fe400078e0290 */
[----:B-1---5:R-:W-:Y:S02]  /*7b50*/  IMAD.MOV.U32 R4, RZ, RZ, R43 ;  /* 0x000000ffff047224 */ /* 0x022fe400078e002b */
[----:B------:R-:W-:Y:S01]  /*7b60*/  IMAD.MOV.U32 R6, RZ, RZ, R38 ;  /* 0x000000ffff067224 */ /* 0x000fe200078e0026 */
[----:B------:R-:W-:Y:S01]  /*7b70*/  MOV R7, R39 ;  /* 0x0000002700077202 */ /* 0x000fe20000000f00 */
[----:B------:R-:W-:Y:S01]  /*7b80*/  ULDC.64 UR4, c[0x0][0x3c8] ;  /* 0x0000f20000047ab9 */ /* 0x000fe20000000a00 */
[----:B------:R-:W-:-:S05]  /*7b90*/  ULDC.64 UR6, c[0x0][0x3e0] ;  /* 0x0000f80000067ab9 */ /* 0x000fca0000000a00 */
[----:B------:R-:W0:Y:S08]  /*7ba0*/  @P1 LDC R0, c[0x0][0x42c] ;  /* 0x00010b00ff001b82 */ /* 0x000e300000000800 */
[----:B------:R-:W1:Y:S01]  /*7bb0*/  @P1 LDC R5, c[0x0][0x430] ;  /* 0x00010c00ff051b82 */ /* 0x000e620000000800 */
[----:B------:R-:W-:Y:S01]  /*7bc0*/  IMAD.MOV.U32 R50, RZ, RZ, R44 ;  /* 0x000000ffff327224 */ /* 0x000fe200078e002c */
[----:B------:R-:W-:Y:S01]  /*7bd0*/  PRMT R56, R4, 0x5410, R6 ;  /* 0x0000541004387816 */ /* 0x000fe20000000006 */
[----:B0-----:R-:W-:-:S05]  /*7be0*/  @P1 IMAD.HI.U32 R0, R3, R0, RZ ;  /* 0x0000000003001227 */ /* 0x001fca00078e00ff */
[----:B-1----:R-:W-:Y:S01]  /*7bf0*/  @P1 SHF.R.U32.HI R3, RZ, R5, R0 ;  /* 0x00000005ff031219 */ /* 0x002fe20000011600 */
[----:B------:R-:W-:-:S03]  /*7c00*/  IMAD.MOV.U32 R0, RZ, RZ, R42 ;  /* 0x000000ffff007224 */ /* 0x000fc600078e002a */
[----:B------:R-:W-:Y:S01]  /*7c10*/  SHF.R.S32.HI R5, RZ, 0x1f, R3 ;  /* 0x0000001fff057819 */ /* 0x000fe20000011403 */
[----:B------:R-:W-:Y:S01]  /*7c20*/  IMAD.MOV.U32 R48, RZ, RZ, R106 ;  /* 0x000000ffff307224 */ /* 0x000fe200078e006a */
[----:B------:R-:W-:-:S03]  /*7c30*/  PRMT R52, R0, 0x7610, R52 ;  /* 0x0000761000347816 */ /* 0x000fc60000000034 */
        /* <DEDUP_REMOVED lines=17> */
[----:B------:R-:W-:Y:S02]  /*7d50*/  PRMT R44, R10, 0x7610, R44 ;  /* 0x000076100a2c7816 */ /* 0x000fe4000000002c */
[----:B--2---:R-:W-:Y:S01]  /*7d60*/  LEA.HI R5, R46, R46, RZ, 0x1 ;  /* 0x0000002e2e057211 */ /* 0x004fe200078f08ff */
[----:B------:R-:W-:Y:S06]  /*7d70*/  BRA.DIV UR4, `(.L_x_10196) ;  /* 0x000001b204fc7947 */ /* 0x000fec000b800000 */
.L_x_10384:
[----:B------:R-:W-:Y:S01]  /*7d80*/  UMOV UR4, 0xffffffff ;  /* 0xffffffff00047882 */ /* 0x000fe20000000000 */
[----:B------:R-:W-:Y:S02]  /*7d90*/  LOP3.LUT R5, R5, 0xfffffffe, RZ, 0xc0, !PT ;  /* 0xfffffffe05057812 */ /* 0x000fe400078ec0ff */
[----:B------:R-:W-:Y:S05]  /*7da0*/  BRA.DIV UR4, `(.L_x_10197) ;  /* 0x000001b604147947 */ /* 0x000fea000b800000 */
.L_x_10387:
[----:B------:R-:W-:Y:S01]  /*7db0*/  UMOV UR4, 0xffffffff ;  /* 0xffffffff00047882 */ /* 0x000fe20000000000 */
[----:B------:R-:W-:Y:S02]  /*7dc0*/  IMAD.IADD R5, R46, 0x1, -R5 ;  /* 0x000000012e057824 */ /* 0x000fe400078e0a05 */
[----:B------:R-:W-:Y:S05]  /*7dd0*/  BRA.DIV UR4, `(.L_x_10198) ;  /* 0x000001b604307947 */ /* 0x000fea000b800000 */
.L_x_10390:
[----:B------:R-:W-:Y:S01]  /*7de0*/  UMOV UR4, 0xffffffff ;  /* 0xffffffff00047882 */ /* 0x000fe20000000000 */
[----:B------:R-:W-:Y:S02]  /*7df0*/  SHF.L.U32 R3, R5, 0x1f, RZ ;  /* 0x0000001f05037819 */ /* 0x000fe400000006ff */
[----:B------:R-:W-:Y:S05]  /*7e00*/  BRA.DIV UR4, `(.L_x_10199) ;  /* 0x000001b6044c7947 */ /* 0x000fea000b800000 */
.L_x_10393:
        /* <DEDUP_REMOVED lines=31> */
.L_x_10394:
[----:B------:R-:W-:Y:S05]  /*8000*/  BSYNC B1 ;  /* 0x0000000000017941 */ /* 0x000fea0003800000 */
.L_x_10200:
[----:B------:R-:W-:Y:S01]  /*8010*/  PRMT R11, R0, 0x5410, R4 ;  /* 0x00005410000b7816 */ /* 0x000fe20000000004 */
[----:B------:R-:W-:Y:S06]  /*8020*/  @P0 BRA `(.L_x_10202) ;  /* 0x0000002c00bc0947 */ /* 0x000fec0003800000 */
[----:B------:R-:W0:Y:S01]  /*8030*/  LDL R47, [R1+0x64] ;  /* 0x00006400012f7983 */ /* 0x000e220000100800 */
[----:B------:R-:W1:Y:S03]  /*8040*/  LDC R5, c[0x0][0x3d4] ;  /* 0x0000f500ff057b82 */ /* 0x000e660000000800 */
[----:B------:R-:W2:Y:S01]  /*8050*/  LDL R7, [R1+0x8c] ;  /* 0x00008c0001077983 */ /* 0x000ea20000100800 */
[C---:B------:R-:W-:Y:S01]  /*8060*/  VIADD R0, R18.reuse, 0x8 ;  /* 0x0000000812007836 */ /* 0x040fe20000000000 */
[----:B------:R-:W-:Y:S01]  /*8070*/  BSSY B1, `(.L_x_10203) ;  /* 0x0000039000017945 */ /* 0x000fe20003800000 */
[C---:B------:R-:W-:Y:S02]  /*8080*/  VIADD R4, R18.reuse, 0x10 ;  /* 0x0000001012047836 */ /* 0x040fe40000000000 */
[C---:B------:R-:W-:Y:S01]  /*8090*/  VIADD R6, R18.reuse, 0x18 ;  /* 0x0000001812067836 */ /* 0x040fe20000000000 */
[----:B-1----:R-:W-:-:S02]  /*80a0*/  ISETP.GE.AND P6, PT, R18, R5, PT ;  /* 0x000000051200720c */ /* 0x002fc40003fc6270 */
[-C--:B------:R-:W-:Y:S01]  /*80b0*/  ISETP.GE.AND P0, PT, R0, R5.reuse, PT ;  /* 0x000000050000720c */ /* 0x080fe20003f06270 */
[----:B------:R-:W-:Y:S01]  /*80c0*/  VIADD R0, R18, 0x20 ;  /* 0x0000002012007836 */ /* 0x000fe20000000000 */
[-C--:B------:R-:W-:Y:S01]  /*80d0*/  ISETP.GE.AND P1, PT, R4, R5.reuse, PT ;  /* 0x000000050400720c */ /* 0x080fe20003f26270 */
[----:B------:R-:W-:Y:S01]  /*80e0*/  VIADD R4, R18, 0x28 ;  /* 0x0000002812047836 */ /* 0x000fe20000000000 */
[-C--:B------:R-:W-:Y:S02]  /*80f0*/  ISETP.GE.AND P2, PT, R6, R5.reuse, PT ;  /* 0x000000050600720c */ /* 0x080fe40003f46270 */
        /* <DEDUP_REMOVED lines=48> */
.L_x_10204:
[----:B------:R-:W-:Y:S05]  /*8400*/  BSYNC B1 ;  /* 0x0000000000017941 */ /* 0x000fea0003800000 */
.L_x_10203:
[----:B------:R-:W-:Y:S01]  /*8410*/  BSSY B1, `(.L_x_10205) ;  /* 0x000002d000017945 */ /* 0x000fe20003800000 */
[----:B------:R-:W-:-:S03]  /*8420*/  @P5 VIADD R0, R3, 0xffffffe0 ;  /* 0xffffffe003005836 */ /* 0x000fc60000000000 */
[----:B------:R-:W-:Y:S05]  /*8430*/  @P0 BRA `(.L_x_10206) ;  /* 0x0000000000a80947 */ /* 0x000fea0003800000 */
[----:B0-----:R-:W0:Y:S01]  /*8440*/  LDS.128 R4, [R0+0xda00] ;  /* 0x00da000000047984 */ /* 0x001e220000000c00 */
        /* <DEDUP_REMOVED lines=41> */
.L_x_10206:
[----:B------:R-:W-:Y:S05]  /*86e0*/  BSYNC B1 ;  /* 0x0000000000017941 */ /* 0x000fea0003800000 */
.L_x_10205:
[----:B------:R-:W-:Y:S04]  /*86f0*/  BSSY B1, `(.L_x_10207) ;  /* 0x000002c000017945 */ /* 0x000fe80003800000 */
[----:B------:R-:W-:Y:S05]  /*8700*/  @P1 BRA `(.L_x_10208) ;  /* 0x0000000000a81947 */ /* 0x000fea0003800000 */
[----:B01----:R-:W0:Y:S01]  /*8710*/  LDS.128 R4, [R3+0x10a00] ;  /* 0x010a000003047984 */ /* 0x003e220000000c00 */
        /* <DEDUP_REMOVED lines=18> */
[--C-:B------:R-:W-:Y:S02]  /*8840*/  HADD2.F32 R35, -RZ, R44.reuse.H0_H0 ;  /* 0x2000002cff237230 */ /* 0x100fe40000004100 */
[----:B------:R-:W-:Y:S01]  /*8850*/  FFMA.FTZ R39, R34, R37, -R39 ;  /* 0x0000002522277223 */ /* 0x000fe20000010827 */
        /* <DEDUP_REMOVED lines=21> */
.L_x_10208:
[----:B------:R-:W-:Y:S05]  /*89b0*/  BSYNC B1 ;  /* 0x0000000000017941 */ /* 0x000fea0003800000 */
.L_x_10207:
        /* <DEDUP_REMOVED lines=44> */
.L_x_10210:
[----:B------:R-:W-:Y:S05]  /*8c80*/  BSYNC B1 ;  /* 0x0000000000017941 */ /* 0x000fea0003800000 */
.L_x_10209:
        /* <DEDUP_REMOVED lines=44> */
.L_x_10212:
[----:B------:R-:W-:Y:S05]  /*8f50*/  BSYNC B1 ;  /* 0x0000000000017941 */ /* 0x000fea0003800000 */
.L_x_10211:
        /* <DEDUP_REMOVED lines=44> */
.L_x_10193:
        /* <DEDUP_REMOVED lines=24> */
[----:B------:R-:W-:Y:S01]  /*93a0*/  MOV R4, R23 ;  /* 0x0000001700047202 */ /* 0x000fe20000000f00 */
[----:B------:R-:W-:Y:S01]  /*93b0*/  IMAD.MOV.U32 R5, RZ, RZ, R54 ;  /* 0x000000ffff057224 */ /* 0x000fe200078e0036 */
[----:B------:R-:W-:Y:S01]  /*93c0*/  SHF.R.S32.HI R9, RZ, 0x1f, R144 ;  /* 0x0000001fff097819 */ /* 0x000fe20000011490 */
[----:B------:R-:W-:Y:S01]  /*93d0*/  ULDC.64 UR4, c[0x0][0x3c8] ;  /* 0x0000f20000047ab9 */ /* 0x000fe20000000a00 */
[----:B------:R-:W-:Y:S01]  /*93e0*/  ULDC.64 UR6, c[0x0][0x3e0] ;  /* 0x0000f80000067ab9 */ /* 0x000fe20000000a00 */
[-CC-:B------:R-:W-:Y:S01]  /*93f0*/  IMAD.WIDE.U32 R6, R144, R12.reuse, R4.reuse ;  /* 0x0000000c90067225 */ /* 0x180fe200078e0004 */
[----:B------:R-:W-:Y:S02]  /*9400*/  CS2R R32, SRZ ;  /* 0x0000000000207805 */ /* 0x000fe4000001ff00 */
[----:B------:R-:W-:Y:S02]  /*9410*/  CS2R R34, SRZ ;  /* 0x0000000000227805 */ /* 0x000fe4000001ff00 */
[----:B------:R-:W-:Y:S01]  /*9420*/  CS2R R36, SRZ ;  /* 0x0000000000247805 */ /* 0x000fe2000001ff00 */
[C---:B------:R-:W-:Y:S01]  /*9430*/  IMAD R8, R9.reuse, R12, RZ ;  /* 0x0000000c09087224 */ /* 0x040fe200078e02ff */
[----:B------:R-:W-:Y:S01]  /*9440*/  IADD3 R44, P2, R6, R44, RZ ;  /* 0x0000002c062c7210 */ /* 0x000fe20007f5e0ff */
[-C--:B------:R-:W-:Y:S01]  /*9450*/  IMAD R9, R9, R10.reuse, RZ ;  /* 0x0000000a09097224 */ /* 0x080fe200078e02ff */
[----:B------:R-:W-:Y:S01]  /*9460*/  CS2R R38, SRZ ;  /* 0x0000000000267805 */ /* 0x000fe2000001ff00 */
[----:B------:R-:W-:Y:S01]  /*9470*/  IMAD.WIDE.U32 R4, R144, R10, R4 ;  /* 0x0000000a90047225 */ /* 0x000fe200078e0004 */
[----:B------:R-:W-:-:S02]  /*9480*/  CS2R R40, SRZ ;  /* 0x0000000000287805 */ /* 0x000fc4000001ff00 */
[----:B------:R-:W-:Y:S02]  /*9490*/  CS2R R42, SRZ ;  /* 0x00000000002a7805 */ /* 0x000fe4000001ff00 */
[----:B------:R-:W-:Y:S01]  /*94a0*/  CS2R R24, SRZ ;  /* 0x0000000000187805 */ /* 0x000fe2000001ff00 */
[----:B------:R-:W-:Y:S01]  /*94b0*/  IMAD R6, R144, R13, R8 ;  /* 0x0000000d90067224 */ /* 0x000fe200078e0208 */
        /* <DEDUP_REMOVED lines=9> */
[----:B------:R-:W-:Y:S01]  /*9550*/  IMAD.WIDE.U32 R46, R46, 0xc0, R44 ;  /* 0x000000c02e2e7825 */ /* 0x000fe200078e002c */
[----:B------:R-:W-:Y:S01]  /*9560*/  CS2R R30, SRZ ;  /* 0x00000000001e7805 */ /* 0x000fe2000001ff00 */
[----:B------:R-:W-:-:S02]  /*9570*/  ULDC.64 UR8, c[0x0][0x208] ;  /* 0x0000820000087ab9 */ /* 0x000fc40000000a00 */
[----:B------:R-:W-:Y:S01]  /*9580*/  IMAD.WIDE.U32 R14, R14, 0xc0, R106 ;  /* 0x000000c00e0e7825 */ /* 0x000fe200078e006a */
[----:B------:R-:W-:Y:S01]  /*9590*/  LEA R8, P2, R46, UR4, 0x1 ;  /* 0x000000042e087c11 */ /* 0x000fe2000f8408ff */
[----:B------:R-:W-:Y:S02]  /*95a0*/  ULDC UR4, c[0x0][0x3d4] ;  /* 0x0000f50000047ab9 */ /* 0x000fe40000000800 */
[----:B------:R-:W-:Y:S01]  /*95b0*/  IMAD.IADD R7, R7, 0x1, R47 ;  /* 0x0000000107077824 */ /* 0x000fe200078e022f */
[----:B------:R-:W-:Y:S01]  /*95c0*/  LEA R20, P3, R14, UR6, 0x1 ;  /* 0x000000060e147c11 */ /* 0x000fe2000f8608ff */
[----:B------:R-:W-:Y:S02]  /*95d0*/  IMAD.IADD R5, R5, 0x1, R15 ;  /* 0x0000000105057824 */ /* 0x000fe400078e020f */
[----:B------:R-:W-:Y:S01]  /*95e0*/  VIADD R56, R23, 0x20 ;  /* 0x0000002017387836 */ /* 0x000fe20000000000 */
[----:B------:R-:W-:Y:S02]  /*95f0*/  LEA.HI.X R9, R46, UR5, R7, 0x1, P2 ;  /* 0x000000052e097c11 */ /* 0x000fe400090f0c07 */
[----:B------:R-:W-:-:S02]  /*9600*/  CS2R R6, SRZ ;  /* 0x0000000000067805 */ /* 0x000fc4000001ff00 */
[----:B------:R-:W-:Y:S02]  /*9610*/  LEA.HI.X R21, R14, UR7, R5, 0x1, P3 ;  /* 0x000000070e157c11 */ /* 0x000fe400098f0c05 */
[----:B------:R-:W-:Y:S02]  /*9620*/  CS2R R4, SRZ ;  /* 0x0000000000047805 */ /* 0x000fe4000001ff00 */
[----:B------:R-:W-:Y:S02]  /*9630*/  ISETP.GE.AND P2, PT, R23, UR4, PT ;  /* 0x0000000417007c0c */ /* 0x000fe4000bf46270 */
[----:B------:R-:W-:Y:S02]  /*9640*/  ISETP.GE.AND P3, PT, R57, UR4, PT ;  /* 0x0000000439007c0c */ /* 0x000fe4000bf66270 */
[----:B------:R-:W-:-:S09]  /*9650*/  ISETP.GE.AND P4, PT, R56, UR4, PT ;  /* 0x0000000438007c0c */ /* 0x000fd2000bf86270 */
[----:B------:R0:W5:Y:S04]  /*9660*/  @!P2 LDG.E.128 R32, desc[UR8][R8.64] ;  /* 0x000000080820a981 */ /* 0x000168000c1e1d00 */
[----:B------:R0:W5:Y:S04]  /*9670*/  @!P3 LDG.E.128 R36, desc[UR8][R8.64+0x20] ;  /* 0x000020080824b981 */ /* 0x000168000c1e1d00 */
[----:B------:R0:W5:Y:S04]  /*9680*/  @!P4 LDG.E.128 R40, desc[UR8][R8.64+0x40] ;  /* 0x000040080828c981 */ /* 0x000168000c1e1d00 */
[----:B------:R0:W5:Y:S04]  /*9690*/  @!P2 LDG.E.128 R4, desc[UR8][R20.64] ;  /* 0x000000081404a981 */ /* 0x000168000c1e1d00 */
[----:B------:R0:W5:Y:S04]  /*96a0*/  @!P3 LDG.E.128 R24, desc[UR8][R20.64+0x20] ;  /* 0x000020081418b981 */ /* 0x000168000c1e1d00 */
[----:B------:R0:W5:Y:S02]  /*96b0*/  @!P4 LDG.E.128 R28, desc[UR8][R20.64+0x40] ;  /* 0x00004008141cc981 */ /* 0x000164000c1e1d00 */
.L_x_10214:
[----:B------:R-:W-:Y:S05]  /*96c0*/  BSYNC B1 ;  /* 0x0000000000017941 */ /* 0x000fea0003800000 */
.L_x_10213:
[----:B0-----:R-:W2:Y:S01]  /*96d0*/  LDL R20, [R1+0x84] ;  /* 0x0000840001147983 */ /* 0x001ea20000100800 */
[----:B------:R-:W-:Y:S01]  /*96e0*/  @P1 SHF.R.U32.HI R3, RZ, R55, R52 ;  /* 0x00000037ff031219 */ /* 0x000fe20000011634 */
[----:B-----5:R-:W-:Y:S01]  /*96f0*/  IMAD.MOV.U32 R0, RZ, RZ, R4 ;  /* 0x000000ffff007224 */ /* 0x020fe200078e0004 */
[----:B------:R-:W-:Y:S01]  /*9700*/  ULDC.64 UR4, c[0x0][0x3c8] ;  /* 0x0000f20000047ab9 */ /* 0x000fe20000000a00 */
[----:B------:R-:W-:Y:S01]  /*9710*/  IMAD.MOV.U32 R8, RZ, RZ, R5 ;  /* 0x000000ffff087224 */ /* 0x000fe200078e0005 */
[----:B------:R-:W-:Y:S01]  /*9720*/  SHF.R.S32.HI R9, RZ, 0x1f, R3 ;  /* 0x0000001fff097819 */ /* 0x000fe20000011403 */
[-C--:B------:R-:W-:Y:S01]  /*9730*/  IMAD.WIDE.U32 R50, R3, R12.reuse, R50 ;  /* 0x0000000c03327225 */ /* 0x080fe200078e0032 */
[----:B------:R-:W-:Y:S01]  /*9740*/  PRMT R58, R0, 0x7610, R58 ;  /* 0x00007610003a7816 */ /* 0x000fe2000000003a */
[----:B------:R-:W-:Y:S01]  /*9750*/  ULDC.64 UR6, c[0x0][0x3e0] ;  /* 0x0000f80000067ab9 */ /* 0x000fe20000000a00 */
        /* <DEDUP_REMOVED lines=8> */
[----:B------:R-:W-:Y:S01]  /*97e0*/  IMAD.IADD R13, R51, 0x1, R13 ;  /* 0x00000001330d7824 */ /* 0x000fe200078e020d */
[----:B------:R-:W-:Y:S01]  /*97f0*/  UMOV UR4, 0xffffffff ;  /* 0xffffffff00047882 */ /* 0x000fe20000000000 */
[----:B------:R-:W-:Y:S02]  /*9800*/  IMAD.IADD R3, R49, 0x1, R3 ;  /* 0x0000000131037824 */ /* 0x000fe400078e0203 */
[----:B------:R-:W-:Y:S01]  /*9810*/  IMAD.MOV.U32 R9, RZ, RZ, R24 ;  /* 0x000000ffff097224 */ /* 0x000fe200078e0018 */
[----:B------:R-:W-:Y:S01]  /*9820*/  LEA.HI.X R13, R50, UR5, R13, 0x1, P1 ;  /* 0x00000005320d7c11 */ /* 0x000fe200088f0c0d */
[----:B------:R-:W-:Y:S01]  /*9830*/  IMAD.MOV.U32 R10, RZ, RZ, R25 ;  /* 0x000000ffff0a7224 */ /* 0x000fe200078e0019 */
[----:B------:R-:W-:Y:S01]  /*9840*/  LEA.HI.X R3, R48, UR7, R3, 0x1, P2 ;  /* 0x0000000730037c11 */ /* 0x000fe200090f0c03 */
[----:B------:R-:W-:-:S02]  /*9850*/  IMAD.MOV.U32 R14, RZ, RZ, R6 ;  /* 0x000000ffff0e7224 */ /* 0x000fc400078e0006 */
[----:B------:R-:W-:Y:S01]  /*9860*/  IMAD.MOV.U32 R15, RZ, RZ, R7 ;  /* 0x000000ffff0f7224 */ /* 0x000fe200078e0007 */
[----:B------:R-:W-:-:S04]  /*9870*/  PRMT R47, R9, 0x5410, R10 ;  /* 0x00005410092f7816 */ /* 0x000fc8000000000a */
[----:B------:R-:W-:Y:S02]  /*9880*/  PRMT R52, R15, 0x5410, R14 ;  /* 0x000054100f347816 */ /* 0x000fe4000000000e */
[----:B--2---:R-:W-:Y:S01]  /*9890*/  LEA.HI R9, R20, R20, RZ, 0x1 ;  /* 0x0000001414097211 */ /* 0x004fe200078f08ff */
[----:B------:R-:W-:Y:S06]  /*98a0*/  BRA.DIV UR4, `(.L_x_10215) ;  /* 0x0000019a04e07947 */ /* 0x000fec000b800000 */
.L_x_10397:
[----:B------:R-:W-:Y:S01]  /*98b0*/  UMOV UR4, 0xffffffff ;  /* 0xffffffff00047882 */ /* 0x000fe20000000000 */
[----:B------:R-:W-:Y:S02]  /*98c0*/  LOP3.LUT R9, R9, 0xfffffffe, RZ, 0xc0, !PT ;  /* 0xfffffffe09097812 */ /* 0x000fe400078ec0ff */
[----:B------:R-:W-:Y:S05]  /*98d0*/  BRA.DIV UR4, `(.L_x_10216) ;  /* 0x0000019a04f87947 */ /* 0x000fea000b800000 */
.L_x_10400:
[----:B------:R-:W-:Y:S01]  /*98e0*/  UMOV UR4, 0xffffffff ;  /* 0xffffffff00047882 */ /* 0x000fe20000000000 */
[----:B------:R-:W-:Y:S02]  /*98f0*/  IMAD.IADD R9, R20, 0x1, -R9 ;  /* 0x0000000114097824 */ /* 0x000fe400078e0a09 */
[----:B------:R-:W-:Y:S05]  /*9900*/  BRA.DIV UR4, `(.L_x_10217) ;  /* 0x0000019e04147947 */ /* 0x000fea000b800000 */
.L_x_10403:
[----:B------:R-:W-:Y:S01]  /*9910*/  UMOV UR4, 0xffffffff ;  /* 0xffffffff00047882 */ /* 0x000fe20000000000 */
[----:B------:R-:W-:Y:S02]  /*9920*/  SHF.L.U32 R3, R9, 0x1f, RZ ;  /* 0x0000001f09037819 */ /* 0x000fe400000006ff */
[----:B------:R-:W-:Y:S05]  /*9930*/  BRA.DIV UR4, `(.L_x_10218) ;  /* 0x0000019e04307947 */ /* 0x000fea000b800000 */
.L_x_10406:
[----:B------:R-:W0:Y:S01]  /*9940*/  SYNCS.PHASECHK.TRANS64.TRYWAIT P1, [R16+URZ+0x31c00], R3 ;  /* 0x031c0003100075a7 */ /* 0x000e22000802017f */
        /* <DEDUP_REMOVED lines=30> */
[----:B0-----:R-:W-:Y:S06]  /*9b30*/  @!P1 BRA `(.L_x_10220) ;  /* 0x0000019800d89947 */ /* 0x001fec0003800000 */
.L_x_10407:
[----:B------:R-:W-:Y:S05]  /*9b40*/  BSYNC B1 ;  /* 0x0000000000017941 */ /* 0x000fea0003800000 */
.L_x_10219:
[----:B------:R-:W-:Y:S01]  /*9b50*/  PRMT R46, R0, 0x5410, R8 ;  /* 0x00005410002e7816 */ /* 0x000fe20000000008 */
[----:B------:R-:W-:Y:S06]  /*9b60*/  @P0 BRA `(.L_x_10202) ;  /* 0x0000001000ec0947 */ /* 0x000fec0003800000 */
[----:B------:R1:W5:Y:S01]  /*9b70*/  LDL R70, [R1+0x38] ;  /* 0x0000380001467983 */ /* 0x0003620000100800 */
[----:B------:R-:W2:Y:S03]  /*9b80*/  LDC R0, c[0x0][0x3d4] ;  /* 0x0000f500ff007b82 */ /* 0x000ea60000000800 */
[----:B------:R1:W5:Y:S04]  /*9b90*/  LDL R69, [R1+0x40] ;  /* 0x0000400001457983 */ /* 0x0003680000100800 */
[----:B------:R1:W5:Y:S01]  /*9ba0*/  LDL R68, [R1+0x3c] ;  /* 0x00003c0001447983 */ /* 0x0003620000100800 */
[C---:B------:R-:W-:Y:S01]  /*9bb0*/  VIADD R72, R23.reuse, 0x10 ;  /* 0x0000001017487836 */ /* 0x040fe20000000000 */
[C---:B------:R-:W-:Y:S01]  /*9bc0*/  IADD3 R71, R23.reuse, 0x20, RZ ;  /* 0x0000002017477810 */ /* 0x040fe20007ffe0ff */
[----:B------:R-:W-:Y:S01]  /*9bd0*/  BSSY B1, `(.L_x_10221) ;  /* 0x000006c000017945 */ /* 0x000fe20003800000 */
[----:B--2---:R-:W-:-:S02]  /*9be0*/  ISETP.GE.AND P0, PT, R23, R0, PT ;  /* 0x000000001700720c */ /* 0x004fc40003f06270 */
[-C--:B------:R-:W-:Y:S02]  /*9bf0*/  ISETP.GE.AND P1, PT, R72, R0.reuse, PT ;  /* 0x000000004800720c */ /* 0x080fe40003f26270 */
[----:B------:R-:W-:-:S09]  /*9c00*/  ISETP.GE.AND P2, PT, R71, R0, PT ;  /* 0x000000004700720c */ /* 0x000fd20003f46270 */
[----:B-1----:R-:W-:Y:S05]  /*9c10*/  @P0 BRA `(.L_x_10222) ;  /* 0x00000004009c0947 */ /* 0x002fea0003800000 */
[----:B------:R-:W1:Y:S01]  /*9c20*/  S2R R9, SR_TID.X ;  /* 0x0000000000097919 */ /* 0x000e620000002100 */
[--C-:B------:R-:W-:Y:S01]  /*9c30*/  SHF.R.U64 R32, R32, 0x10, R33.reuse ;  /* 0x0000001020207819 */ /* 0x100fe20000001221 */
[----:B------:R-:W-:Y:S01]  /*9c40*/  HADD2.F32 R57, -RZ, R57.H0_H0 ;  /* 0x20000039ff397230 */ /* 0x000fe20000004100 */
[----:B------:R-:W-:Y:S01]  /*9c50*/  SHF.R.U32.HI R56, RZ, 0x10, R33 ;  /* 0x00000010ff387819 */ /* 0x000fe20000011621 */
[----:B------:R-:W-:Y:S01]  /*9c60*/  HADD2.F32 R55, -RZ, R55.H0_H0 ;  /* 0x20000037ff377230 */ /* 0x000fe20000004100 */
[----:B------:R-:W-:Y:S01]  /*9c70*/  SHF.R.U64 R33, R4, 0x10, R5 ;  /* 0x0000001004217819 */ /* 0x000fe20000001205 */
[----:B------:R-:W-:Y:S01]  /*9c80*/  HADD2.F32 R58, -RZ, R58.H0_H0 ;  /* 0x2000003aff3a7230 */ /* 0x000fe20000004100 */
[--C-:B------:R-:W-:Y:S01]  /*9c90*/  SHF.R.U64 R4, R34, 0x10, R35.reuse ;  /* 0x0000001022047819 */ /* 0x100fe20000001223 */
[----:B------:R-:W-:Y:S01]  /*9ca0*/  HADD2.F32 R56, -RZ, R56.H0_H0 ;  /* 0x20000038ff387230 */ /* 0x000fe20000004100 */
[----:B------:R-:W-:Y:S01]  /*9cb0*/  SHF.R.U32.HI R65, RZ, 0x10, R35 ;  /* 0x00000010ff417819 */ /* 0x000fe20000011623 */
[----:B------:R-:W-:Y:S01]  /*9cc0*/  HADD2.F32 R33, -RZ, R33.H0_H0 ;  /* 0x20000021ff217230 */ /* 0x000fe20000004100 */
[----:B------:R-:W-:-:S02]  /*9cd0*/  SHF.R.U32.HI R60, RZ, 0x10, R5 ;  /* 0x00000010ff3c7819 */ /* 0x000fc40000011605 */
[--C-:B------:R-:W-:Y:S02]  /*9ce0*/  SHF.R.U64 R63, R6, 0x10, R7.reuse ;  /* 0x00000010063f7819 */ /* 0x100fe40000001207 */
[----:B------:R-:W-:Y:S01]  /*9cf0*/  SHF.R.U32.HI R61, RZ, 0x10, R7 ;  /* 0x00000010ff3d7819 */ /* 0x000fe20000011607 */
[----:B------:R-:W-:Y:S02]  /*9d00*/  HADD2.F32 R60, -RZ, R60.H0_H0 ;  /* 0x2000003cff3c7230 */ /* 0x000fe40000004100 */
[----:B-1----:R-:W-:-:S05]  /*9d10*/  VIADD R9, R9, 0xffffff80 ;  /* 0xffffff8009097836 */ /* 0x002fca0000000000 */
[----:B0-----:R-:W-:-:S04]  /*9d20*/  LEA.HI R3, R9, R9, RZ, 0x1 ;  /* 0x0000000909037211 */ /* 0x001fc800078f08ff */
[----:B------:R-:W-:-:S05]  /*9d30*/  LOP3.LUT R3, R3, 0xfffffffe, RZ, 0xc0, !PT ;  /* 0xfffffffe03037812 */ /* 0x000fca00078ec0ff */
[----:B------:R-:W-:Y:S01]  /*9d40*/  IMAD.IADD R3, R9, 0x1, -R3 ;  /* 0x0000000109037824 */ /* 0x000fe200078e0a03 */
[----:B-----5:R-:W-:-:S04]  /*9d50*/  LOP3.LUT R9, R70, 0x18, R23, 0xf8, !PT ;  /* 0x0000001846097812 */ /* 0x020fc800078ef817 */
[----:B------:R-:W-:Y:S02]  /*9d60*/  LEA.HI R3, R0, R3, RZ, 0x1d ;  /* 0x0000000300037211 */ /* 0x000fe400078fe8ff */
[----:B------:R-:W-:Y:S02]  /*9d70*/  LOP3.LUT R9, R9, R68, RZ, 0x3c, !PT ;  /* 0x0000004409097212 */ /* 0x000fe400078e3cff */
[----:B------:R-:W-:-:S03]  /*9d80*/  SHF.R.S32.HI R8, RZ, 0x1f, R3 ;  /* 0x0000001fff087819 */ /* 0x000fc60000011403 */
[----:B------:R-:W-:Y:S01]  /*9d90*/  IMAD.IADD R10, R69, 0x1, R9 ;  /* 0x00000001450a7824 */ /* 0x000fe200078e0209 */
[----:B------:R-:W-:Y:S01]  /*9da0*/  LEA.HI R8, R8, R3, RZ, 0x2 ;  /* 0x0000000308087211 */ /* 0x000fe200078f10ff */
[----:B------:R-:W-:-:S03]  /*9db0*/  IMAD.SHL.U32 R3, R3, 0x8, RZ ;  /* 0x0000000803037824 */ /* 0x000fc600078e00ff */
[----:B------:R-:W-:Y:S02]  /*9dc0*/  SHF.R.S32.HI R9, RZ, 0x2, R8 ;  /* 0x00000002ff097819 */ /* 0x000fe40000011408 */
[----:B------:R-:W-:Y:S02]  /*9dd0*/  LOP3.LUT R8, R70, 0x18, R3, 0xf8, !PT ;  /* 0x0000001846087812 */ /* 0x000fe400078ef803 */
[----:B------:R-:W-:Y:S01]  /*9de0*/  LEA R3, R10, UR61, 0x1 ;  /* 0x0000003d0a037c11 */ /* 0x000fe2000f8e08ff */
[----:B------:R-:W-:Y:S01]  /*9df0*/  IMAD R12, R9, 0x1800, R69 ;  /* 0x00001800090c7824 */ /* 0x000fe200078e0245 */
[----:B------:R-:W-:-:S03]  /*9e00*/  LOP3.LUT R13, R8, R68, RZ, 0x3c, !PT ;  /* 0x00000044080d7212 */ /* 0x000fc600078e3cff */
[----:B------:R-:W0:Y:S02]  /*9e10*/  LDS.128 R8, [R3] ;  /* 0x0000000003087984 */ /* 0x000e240000000c00 */
[----:B------:R-:W-:-:S04]  /*9e20*/  IMAD.IADD R13, R12, 0x1, R13 ;  /* 0x000000010c0d7824 */ /* 0x000fc800078e020d */
        /* <DEDUP_REMOVED lines=13> */
[C---:B------:R-:W-:Y:S01]  /*9f00*/  FMUL.FTZ R62, R51.reuse, R60 ;  /* 0x0000003c333e7220 */ /* 0x040fe20000410000 */
[----:B------:R-:W-:Y:S01]  /*9f10*/  FMUL.FTZ R66, R51, R56 ;  /* 0x0000003833427220 */ /* 0x000fe20000410000 */
[C---:B------:R-:W-:Y:S01]  /*9f20*/  FFMA.FTZ R59, R6.reuse, R55, -R59 ;  /* 0x00000037063b7223 */ /* 0x040fe2000001083b */
[----:B------:R-:W-:Y:S01]  /*9f30*/  FFMA.FTZ R35, R6, R57, R35 ;  /* 0x0000003906237223 */ /* 0x000fe20000010023 */
[----:B------:R-:W-:-:S02]  /*9f40*/  HADD2.F32 R6, -RZ, R64.H0_H0 ;  /* 0x20000040ff067230 */ /* 0x000fc40000004100 */
[----:B------:R-:W-:Y:S01]  /*9f50*/  FFMA.FTZ R64, R9, R56, -R62 ;  /* 0x0000003809407223 */ /* 0x000fe2000001083e */
[----:B------:R-:W-:Y:S01]  /*9f60*/  FMUL.FTZ R62, R13, R58 ;  /* 0x0000003a0d3e7220 */ /* 0x000fe20000410000 */
[----:B------:R-:W-:Y:S02]  /*9f70*/  HADD2.F32 R53, -RZ, R14.H0_H0 ;  /* 0x2000000eff357230 */ /* 0x000fe40000004100 */
[----:B------:R-:W-:Y:S01]  /*9f80*/  FFMA.FTZ R66, R9, R60, R66 ;  /* 0x0000003c09427223 */ /* 0x000fe20000010042 */
[----:B------:R-:W-:Y:S02]  /*9f90*/  HADD2.F32 R56, -RZ, R52.H1_H1 ;  /* 0x30000034ff387230 */ /* 0x000fe40000004100 */
[-C--:B------:R-:W-:Y:S01]  /*9fa0*/  FMUL.FTZ R13, R13, R6.reuse ;  /* 0x000000060d0d7220 */ /* 0x080fe20000410000 */
[----:B------:R-:W-:Y:S01]  /*9fb0*/  FFMA.FTZ R62, R5, R6, -R62 ;  /* 0x00000006053e7223 */ /* 0x000fe2000001083e */
[----:B------:R-:W-:Y:S02]  /*9fc0*/  HADD2.F32 R54, -RZ, R15.H0_H0 ;  /* 0x2000000fff367230 */ /* 0x000fe40000004100 */
        /* <DEDUP_REMOVED lines=8> */
[----:B------:R-:W-:Y:S01]  /*a050*/  FMUL.FTZ R51, R54, R9 ;  /* 0x0000000936337220 */ /* 0x000fe20000410000 */
[----:B------:R-:W-:-:S02]  /*a060*/  HADD2.F32 R52, -RZ, R61.H0_H0 ;  /* 0x2000003dff347230 */ /* 0x000fc40000004100 */
        /* <DEDUP_REMOVED lines=8> */
[----:B------:R-:W-:-:S02]  /*a0f0*/  HADD2.F32 R14, -RZ, R14.H1_H1 ;  /* 0x3000000eff0e7230 */ /* 0x000fc40000004100 */
[----:B------:R-:W-:Y:S02]  /*a100*/  HADD2.F32 R5, -RZ, R32.H0_H0 ;  /* 0x20000020ff057230 */ /* 0x000fe40000004100 */
[C---:B------:R-:W-:Y:S01]  /*a110*/  FFMA.FTZ R56, R11.reuse, R6, -R56 ;  /* 0x000000060b387223 */ /* 0x040fe20000010838 */
[----:B------:R-:W-:Y:S02]  /*a120*/  HADD2.F32 R9, -RZ, R63.H0_H0 ;  /* 0x2000003fff097230 */ /* 0x000fe40000004100 */
[----:B------:R-:W-:Y:S01]  /*a130*/  FFMA.FTZ R55, R11, R52, R34 ;  /* 0x000000340b377223 */ /* 0x000fe20000010022 */
[----:B------:R-:W-:Y:S02]  /*a140*/  HADD2.F32 R7, -RZ, R4.H0_H0 ;  /* 0x20000004ff077230 */ /* 0x000fe40000004100 */
[C---:B------:R-:W-:Y:S01]  /*a150*/  FMUL.FTZ R11, R12.reuse, R33 ;  /* 0x000000210c0b7220 */ /* 0x040fe20000410000 */
[----:B------:R-:W-:Y:S02]  /*a160*/  HADD2.F32 R8, -RZ, R8.H1_H1 ;  /* 0x30000008ff087230 */ /* 0x000fe40000004100 */
[----:B------:R-:W-:Y:S01]  /*a170*/  FMUL.FTZ R12, R12, R5 ;  /* 0x000000050c0c7220 */ /* 0x000fe20000410000 */
[----:B------:R-:W-:-:S02]  /*a180*/  HADD2.F32 R10, -RZ, R10.H1_H1 ;  /* 0x3000000aff0a7230 */ /* 0x000fc40000004100 */
[C---:B------:R-:W-:Y:S01]  /*a190*/  FMUL.FTZ R51, R14.reuse, R9 ;  /* 0x000000090e337220 */ /* 0x040fe20000410000 */
[----:B------:R-:W-:Y:S01]  /*a1a0*/  FMUL.FTZ R14, R14, R7 ;  /* 0x000000070e0e7220 */ /* 0x000fe20000410000 */
[C---:B------:R-:W-:Y:S01]  /*a1b0*/  FFMA.FTZ R15, R8.reuse, R5, -R11 ;  /* 0x00000005080f7223 */ /* 0x040fe2000001080b */
[----:B------:R-:W-:Y:S01]  /*a1c0*/  FFMA.FTZ R8, R8, R33, R12 ;  /* 0x0000002108087223 */ /* 0x000fe2000001000c */
[C---:B------:R-:W-:Y:S01]  /*a1d0*/  FFMA.FTZ R51, R10.reuse, R7, -R51 ;  /* 0x000000070a337223 */ /* 0x040fe20000010833 */
[----:B------:R-:W-:Y:S01]  /*a1e0*/  FFMA.FTZ R33, R10, R9, R14 ;  /* 0x000000090a217223 */ /* 0x000fe2000001000e */
[----:B------:R-:W-:Y:S02]  /*a1f0*/  F2FP.F16.F32.PACK_AB R7, R56, R53 ;  /* 0x000000353807723e */ /* 0x000fe400000000ff */
        /* <DEDUP_REMOVED lines=9> */
.L_x_10222:
[----:B------:R-:W-:Y:S05]  /*a290*/  BSYNC B1 ;  /* 0x0000000000017941 */ /* 0x000fea0003800000 */
.L_x_10221:
[----:B------:R-:W-:Y:S04]  /*a2a0*/  BSSY B1, `(.L_x_10223) ;  /* 0x0000064000017945 */ /* 0x000fe80003800000 */
[----:B------:R-:W-:Y:S05]  /*a2b0*/  @P1 BRA `(.L_x_10224) ;  /* 0x0000000400881947 */ /* 0x000fea0003800000 */
[----:B------:R-:W2:Y:S01]  /*a2c0*/  LDL R56, [R1+0x94] ;  /* 0x0000940001387983 */ /* 0x000ea20000100800 */
[----:B01----:R-:W-:Y:S01]  /*a2d0*/  SHF.R.S32.HI R3, RZ, 0x1f, R72 ;  /* 0x0000001fff037819 */ /* 0x003fe20000011448 */
[--C-:B------:R-:W-:Y:S01]  /*a2e0*/  HADD2.F32 R33, -RZ, R47.reuse.H1_H1 ;  /* 0x3000002fff217230 */ /* 0x100fe20000004100 */
[--C-:B------:R-:W-:Y:S01]  /*a2f0*/  SHF.R.U64 R54, R38, 0x10, R39.reuse ;  /* 0x0000001026367819 */ /* 0x100fe20000001227 */
[----:B------:R-:W-:Y:S01]  /*a300*/  HADD2.F32 R32, -RZ, R47.H0_H0 ;  /* 0x2000002fff207230 */ /* 0x000fe20000004100 */
[----:B------:R-:W-:Y:S02]  /*a310*/  LEA.HI R3, R3, R72, RZ, 0x3 ;  /* 0x0000004803037211 */ /* 0x000fe400078f18ff */
[----:B------:R-:W-:Y:S02]  /*a320*/  SHF.R.U32.HI R53, RZ, 0x10, R39 ;  /* 0x00000010ff357819 */ /* 0x000fe40000011627 */
[----:B------:R-:W-:Y:S02]  /*a330*/  SHF.R.S32.HI R3, RZ, 0x3, R3 ;  /* 0x00000003ff037819 */ /* 0x000fe40000011403 */
[----:B------:R-:W-:-:S02]  /*a340*/  SHF.R.U64 R51, R26, 0x10, R27 ;  /* 0x000000101a337819 */ /* 0x000fc4000000121b */
[----:B------:R-:W-:Y:S02]  /*a350*/  LEA.HI R3, R0, R3, RZ, 0x1d ;  /* 0x0000000300037211 */ /* 0x000fe400078fe8ff */
[----:B------:R-:W-:Y:S01]  /*a360*/  SHF.R.U32.HI R39, RZ, 0x10, R27 ;  /* 0x00000010ff277819 */ /* 0x000fe2000001161b */
[--C-:B------:R-:W-:Y:S01]  /*a370*/  HADD2.F32 R27, -RZ, R50.reuse.H1_H1 ;  /* 0x30000032ff1b7230 */ /* 0x100fe20000004100 */
[----:B------:R-:W-:Y:S01]  /*a380*/  SHF.R.S32.HI R4, RZ, 0x1f, R3 ;  /* 0x0000001fff047819 */ /* 0x000fe20000011403 */
[----:B------:R-:W-:Y:S01]  /*a390*/  HADD2.F32 R50, -RZ, R50.H0_H0 ;  /* 0x20000032ff327230 */ /* 0x000fe20000004100 */
[----:B------:R-:W-:Y:S02]  /*a3a0*/  SHF.R.U32.HI R34, RZ, 0x10, R25 ;  /* 0x00000010ff227819 */ /* 0x000fe40000011619 */
[----:B------:R-:W-:Y:S01]  /*a3b0*/  LEA.HI R4, R4, R3, RZ, 0x2 ;  /* 0x0000000304047211 */ /* 0x000fe200078f10ff */
[----:B------:R-:W-:Y:S01]  /*a3c0*/  IMAD.SHL.U32 R3, R3, 0x8, RZ ;  /* 0x0000000803037824 */ /* 0x000fe200078e00ff */
[----:B------:R-:W-:Y:S01]  /*a3d0*/  SHF.R.U64 R55, R36, 0x10, R37 ;  /* 0x0000001024377819 */ /* 0x000fe20000001225 */
[----:B------:R-:W-:Y:S01]  /*a3e0*/  HADD2.F32 R34, -RZ, R34.H0_H0 ;  /* 0x20000022ff227230 */ /* 0x000fe20000004100 */
[----:B------:R-:W-:-:S02]  /*a3f0*/  SHF.R.S32.HI R4, RZ, 0x2, R4 ;  /* 0x00000002ff047819 */ /* 0x000fc40000011404 */
[----:B-----5:R-:W-:Y:S02]  /*a400*/  LOP3.LUT R3, R70, 0x18, R3, 0xf8, !PT ;  /* 0x0000001846037812 */ /* 0x020fe400078ef803 */
[----:B------:R-:W-:Y:S01]  /*a410*/  SHF.R.U32.HI R36, RZ, 0x10, R37 ;  /* 0x00000010ff247819 */ /* 0x000fe20000011625 */
[----:B------:R-:W-:Y:S01]  /*a420*/  IMAD R8, R4, 0x1800, R69 ;  /* 0x0000180004087824 */ /* 0x000fe200078e0245 */
[----:B------:R-:W-:Y:S02]  /*a430*/  LOP3.LUT R3, R3, R68, RZ, 0x3c, !PT ;  /* 0x0000004403037212 */ /* 0x000fe400078e3cff */
[----:B------:R-:W-:-:S03]  /*a440*/  SHF.R.U64 R52, R24, 0x10, R25 ;  /* 0x0000001018347819 */ /* 0x000fc60000001219 */
[----:B------:R-:W-:-:S04]  /*a450*/  IMAD.IADD R3, R8, 0x1, R3 ;  /* 0x0000000108037824 */ /* 0x000fc800078e0203 */
[----:B------:R-:W-:-:S05]  /*a460*/  IMAD R3, R3, 0x2, R16 ;  /* 0x0000000203037824 */ /* 0x000fca00078e0210 */
        /* <DEDUP_REMOVED lines=11> */
[----:B------:R-:W-:Y:S01]  /*a520*/  FMUL.FTZ R24, R9, R32 ;  /* 0x0000002009187220 */ /* 0x000fe20000410000 */
[----:B------:R-:W-:Y:S02]  /*a530*/  HADD2.F32 R11, -RZ, R11.H1_H1 ;  /* 0x3000000bff0b7230 */ /* 0x000fe40000004100 */
[----:B------:R-:W-:Y:S02]  /*a540*/  HADD2.F32 R8, -RZ, R8.H1_H1 ;  /* 0x30000008ff087230 */ /* 0x000fe40000004100 */
[----:B------:R-:W-:Y:S01]  /*a550*/  HADD2.F32 R10, -RZ, R10.H1_H1 ;  /* 0x3000000aff0a7230 */ /* 0x000fe20000004100 */
[----:B--2---:R-:W0:Y:S02]  /*a560*/  LDS.128 R4, [R56] ;  /* 0x0000000038047984 */ /* 0x004e240000000c00 */
[----:B0-----:R-:W-:-:S02]  /*a570*/  HADD2.F32 R12, -RZ, R5.H0_H0 ;  /* 0x20000005ff0c7230 */ /* 0x001fc40000004100 */
[----:B------:R-:W-:Y:S02]  /*a580*/  HADD2.F32 R13, -RZ, R5.H1_H1 ;  /* 0x30000005ff0d7230 */ /* 0x000fe40000004100 */
[----:B------:R-:W-:Y:S02]  /*a590*/  HADD2.F32 R5, -RZ, R4.H0_H0 ;  /* 0x20000004ff057230 */ /* 0x000fe40000004100 */
[C---:B------:R-:W-:Y:S01]  /*a5a0*/  FFMA.FTZ R35, R12.reuse, R27, -R35 ;  /* 0x0000001b0c237223 */ /* 0x040fe20000010823 */
[----:B------:R-:W-:Y:S01]  /*a5b0*/  FFMA.FTZ R37, R12, R33, R37 ;  /* 0x000000210c257223 */ /* 0x000fe20000010025 */
[--C-:B------:R-:W-:Y:S02]  /*a5c0*/  HADD2.F32 R12, -RZ, R49.reuse.H1_H1 ;  /* 0x30000031ff0c7230 */ /* 0x100fe40000004100 */
[C---:B------:R-:W-:Y:S01]  /*a5d0*/  FFMA.FTZ R36, R13.reuse, R20, -R36 ;  /* 0x000000140d247223 */ /* 0x040fe20000010824 */
[----:B------:R-:W-:Y:S02]  /*a5e0*/  HADD2.F32 R20, -RZ, R48.H0_H0 ;  /* 0x20000030ff147230 */ /* 0x000fe40000004100 */
[----:B------:R-:W-:Y:S01]  /*a5f0*/  FFMA.FTZ R38, R13, R34, R38 ;  /* 0x000000220d267223 */ /* 0x000fe20000010026 */
[----:B------:R-:W-:-:S02]  /*a600*/  HADD2.F32 R49, -RZ, R49.H0_H0 ;  /* 0x20000031ff317230 */ /* 0x000fc40000004100 */
[-C--:B------:R-:W-:Y:S01]  /*a610*/  FMUL.FTZ R9, R9, R12.reuse ;  /* 0x0000000c09097220 */ /* 0x080fe20000410000 */
[----:B------:R-:W-:Y:S02]  /*a620*/  HADD2.F32 R14, -RZ, R6.H0_H0 ;  /* 0x20000006ff0e7230 */ /* 0x000fe40000004100 */
[C---:B------:R-:W-:Y:S01]  /*a630*/  FFMA.FTZ R27, R5.reuse, R12, -R24 ;  /* 0x0000000c051b7223 */ /* 0x040fe20000010818 */
[----:B------:R-:W-:Y:S02]  /*a640*/  HADD2.F32 R48, -RZ, R48.H1_H1 ;  /* 0x30000030ff307230 */ /* 0x000fe40000004100 */
[----:B------:R-:W-:Y:S01]  /*a650*/  FFMA.FTZ R32, R5, R32, R9 ;  /* 0x0000002005207223 */ /* 0x000fe20000010009 */
[C---:B------:R-:W-:Y:S01]  /*a660*/  FMUL.FTZ R5, R25.reuse, R20 ;  /* 0x0000001419057220 */ /* 0x040fe20000410000 */
[----:B------:R-:W-:Y:S01]  /*a670*/  FMUL.FTZ R25, R25, R49 ;  /* 0x0000003119197220 */ /* 0x000fe20000410000 */
[----:B------:R-:W-:Y:S02]  /*a680*/  HADD2.F32 R24, -RZ, R39.H0_H0 ;  /* 0x20000027ff187230 */ /* 0x000fe40000004100 */
[----:B------:R-:W-:Y:S01]  /*a690*/  FMUL.FTZ R34, R26, R48 ;  /* 0x000000301a227220 */ /* 0x000fe20000410000 */
[----:B------:R-:W-:-:S02]  /*a6a0*/  HADD2.F32 R12, -RZ, R53.H0_H0 ;  /* 0x20000035ff0c7230 */ /* 0x000fc40000004100 */
[----:B------:R-:W-:Y:S01]  /*a6b0*/  FFMA.FTZ R49, R14, R49, -R5 ;  /* 0x000000310e317223 */ /* 0x000fe20000010805 */
[--C-:B------:R-:W-:Y:S02]  /*a6c0*/  HADD2.F32 R15, -RZ, R7.reuse.H0_H0 ;  /* 0x20000007ff0f7230 */ /* 0x100fe40000004100 */
[----:B------:R-:W-:Y:S01]  /*a6d0*/  FMUL.FTZ R5, R26, R50 ;  /* 0x000000321a057220 */ /* 0x000fe20000410000 */
[----:B------:R-:W-:Y:S01]  /*a6e0*/  FFMA.FTZ R25, R14, R20, R25 ;  /* 0x000000140e197223 */ /* 0x000fe20000010019 */
[----:B------:R-:W-:Y:S02]  /*a6f0*/  HADD2.F32 R7, -RZ, R7.H1_H1 ;  /* 0x30000007ff077230 */ /* 0x000fe40000004100 */
[C---:B------:R-:W-:Y:S01]  /*a700*/  FMUL.FTZ R14, R11.reuse, R24 ;  /* 0x000000180b0e7220 */ /* 0x040fe20000410000 */
[----:B------:R-:W-:Y:S01]  /*a710*/  FMUL.FTZ R20, R11, R12 ;  /* 0x0000000c0b147220 */ /* 0x000fe20000410000 */
[----:B------:R-:W-:Y:S01]  /*a720*/  FFMA.FTZ R48, R15, R48, R5 ;  /* 0x000000300f307223 */ /* 0x000fe20000010005 */
        /* <DEDUP_REMOVED lines=12> */
[----:B------:R-:W-:Y:S01]  /*a7f0*/  FFMA.FTZ R34, R15, R50, -R34 ;  /* 0x000000320f227223 */ /* 0x000fe20000010822 */
        /* <DEDUP_REMOVED lines=14> */
.L_x_10224:
[----:B------:R-:W-:Y:S05]  /*a8e0*/  BSYNC B1 ;  /* 0x0000000000017941 */ /* 0x000fea0003800000 */
.L_x_10223:
[----:B------:R-:W-:Y:S05]  /*a8f0*/  @P2 BRA `(.L_x_10202) ;  /* 0x0000000400882947 */ /* 0x000fea0003800000 */
[----:B------:R-:W3:Y:S01]  /*a900*/  LDL R37, [R1+0x90] ;  /* 0x0000900001257983 */ /* 0x000ee20000100800 */
[----:B012---:R-:W-:Y:S01]  /*a910*/  SHF.R.S32.HI R3, RZ, 0x1f, R71 ;  /* 0x0000001fff037819 */ /* 0x007fe20000011447 */
[----:B------:R-:W-:Y:S01]  /*a920*/  HADD2.F32 R27, -RZ, R21.H1_H1 ;  /* 0x30000015ff1b7230 */ /* 0x000fe20000004100 */
[--C-:B------:R-:W-:Y:S01]  /*a930*/  SHF.R.U64 R34, R28, 0x10, R29.reuse ;  /* 0x000000101c227819 */ /* 0x100fe2000000121d */
[----:B------:R-:W-:Y:S01]  /*a940*/  HADD2.F32 R26, -RZ, R45.H1_H1 ;  /* 0x3000002dff1a7230 */ /* 0x000fe20000004100 */
[----:B------:R-:W-:Y:S01]  /*a950*/  LEA.HI R3, R3, R71, RZ, 0x3 ;  /* 0x0000004703037211 */ /* 0x000fe200078f18ff */
[----:B------:R-:W-:Y:S01]  /*a960*/  HADD2.F32 R21, -RZ, R21.H0_H0 ;  /* 0x20000015ff157230 */ /* 0x000fe20000004100 */
[----:B------:R-:W-:Y:S01]  /*a970*/  SHF.R.U32.HI R28, RZ, 0x10, R29 ;  /* 0x00000010ff1c7819 */ /* 0x000fe2000001161d */
[----:B------:R-:W-:Y:S01]  /*a980*/  HADD2.F32 R45, -RZ, R45.H0_H0 ;  /* 0x2000002dff2d7230 */ /* 0x000fe20000004100 */
[----:B------:R-:W-:Y:S02]  /*a990*/  SHF.R.S32.HI R3, RZ, 0x3, R3 ;  /* 0x00000003ff037819 */ /* 0x000fe40000011403 */
[----:B------:R-:W-:Y:S01]  /*a9a0*/  SHF.R.U64 R36, R40, 0x10, R41 ;  /* 0x0000001028247819 */ /* 0x000fe20000001229 */
[----:B------:R-:W-:Y:S01]  /*a9b0*/  HADD2.F32 R28, -RZ, R28.H0_H0 ;  /* 0x2000001cff1c7230 */ /* 0x000fe20000004100 */
[----:B------:R-:W-:-:S02]  /*a9c0*/  LEA.HI R0, R0, R3, RZ, 0x1d ;  /* 0x0000000300007211 */ /* 0x000fc400078fe8ff */
[----:B------:R-:W-:Y:S02]  /*a9d0*/  SHF.R.U32.HI R40, RZ, 0x10, R41 ;  /* 0x00000010ff287819 */ /* 0x000fe40000011629 */
[----:B------:R-:W-:Y:S02]  /*a9e0*/  SHF.R.S32.HI R3, RZ, 0x1f, R0 ;  /* 0x0000001fff037819 */ /* 0x000fe40000011400 */
[--C-:B------:R-:W-:Y:S02]  /*a9f0*/  SHF.R.U64 R33, R30, 0x10, R31.reuse ;  /* 0x000000101e217819 */ /* 0x100fe4000000121f */
[----:B------:R-:W-:Y:S01]  /*aa00*/  LEA.HI R3, R3, R0, RZ, 0x2 ;  /* 0x0000000003037211 */ /* 0x000fe200078f10ff */
[----:B------:R-:W-:Y:S01]  /*aa10*/  IMAD.SHL.U32 R0, R0, 0x8, RZ ;  /* 0x0000000800007824 */ /* 0x000fe200078e00ff */
[----:B------:R-:W-:Y:S02]  /*aa20*/  SHF.R.U32.HI R32, RZ, 0x10, R31 ;  /* 0x00000010ff207819 */ /* 0x000fe4000001161f */
[----:B------:R-:W-:-:S02]  /*aa30*/  SHF.R.S32.HI R3, RZ, 0x2, R3 ;  /* 0x00000002ff037819 */ /* 0x000fc40000011403 */
[----:B-----5:R-:W-:Y:S02]  /*aa40*/  LOP3.LUT R0, R70, 0x18, R0, 0xf8, !PT ;  /* 0x0000001846007812 */ /* 0x020fe400078ef800 */
[----:B------:R-:W-:Y:S01]  /*aa50*/  SHF.R.U64 R35, R42, 0x10, R43 ;  /* 0x000000102a237819 */ /* 0x000fe2000000122b */
[----:B------:R-:W-:Y:S01]  /*aa60*/  IMAD R3, R3, 0x1800, R69 ;  /* 0x0000180003037824 */ /* 0x000fe200078e0245 */
[----:B------:R-:W-:Y:S02]  /*aa70*/  LOP3.LUT R0, R0, R68, RZ, 0x3c, !PT ;  /* 0x0000004400007212 */ /* 0x000fe400078e3cff */
[----:B------:R-:W-:-:S03]  /*aa80*/  SHF.R.U32.HI R42, RZ, 0x10, R43 ;  /* 0x00000010ff2a7819 */ /* 0x000fc6000001162b */
        /* <DEDUP_REMOVED lines=15> */
[----:B---3--:R-:W0:Y:S02]  /*ab80*/  LDS.128 R4, [R37] ;  /* 0x0000000025047984 */ /* 0x008e240000000c00 */
[----:B0-----:R-:W-:-:S02]  /*ab90*/  HADD2.F32 R12, -RZ, R5.H0_H0 ;  /* 0x20000005ff0c7230 */ /* 0x001fc40000004100 */
[----:B------:R-:W-:Y:S02]  /*aba0*/  HADD2.F32 R5, -RZ, R5.H1_H1 ;  /* 0x30000005ff057230 */ /* 0x000fe40000004100 */
[----:B------:R-:W-:Y:S02]  /*abb0*/  HADD2.F32 R0, -RZ, R4.H0_H0 ;  /* 0x20000004ff007230 */ /* 0x000fe40000004100 */
[----:B------:R-:W-:Y:S01]  /*abc0*/  FFMA.FTZ R29, R12, R26, -R29 ;  /* 0x0000001a0c1d7223 */ /* 0x000fe2000001081d */
[-C--:B------:R-:W-:Y:S01]  /*abd0*/  FMUL.FTZ R26, R20, R28.reuse ;  /* 0x0000001c141a7220 */ /* 0x080fe20000410000 */
[----:B------:R-:W-:Y:S01]  /*abe0*/  FFMA.FTZ R31, R12, R27, R31 ;  /* 0x0000001b0c1f7223 */ /* 0x000fe2000001001f */
[----:B------:R-:W-:Y:S02]  /*abf0*/  HADD2.F32 R12, -RZ, R44.H0_H0 ;  /* 0x2000002cff0c7230 */ /* 0x000fe40000004100 */
[----:B------:R-:W-:Y:S01]  /*ac00*/  FMUL.FTZ R20, R9, R45 ;  /* 0x0000002d09147220 */ /* 0x000fe20000410000 */
[----:B------:R-:W-:Y:S01]  /*ac10*/  FFMA.FTZ R26, R5, R15, -R26 ;  /* 0x0000000f051a7223 */ /* 0x000fe2000001081a */
[----:B------:R-:W-:Y:S01]  /*ac20*/  FMUL.FTZ R15, R9, R21 ;  /* 0x00000015090f7220 */ /* 0x000fe20000410000 */
[----:B------:R-:W-:Y:S01]  /*ac30*/  FFMA.FTZ R30, R5, R28, R30 ;  /* 0x0000001c051e7223 */ /* 0x000fe2000001001e */
[----:B------:R-:W-:-:S02]  /*ac40*/  HADD2.F32 R5, -RZ, R46.H0_H0 ;  /* 0x2000002eff057230 */ /* 0x000fc40000004100 */
[C---:B------:R-:W-:Y:S01]  /*ac50*/  FFMA.FTZ R21, R0.reuse, R21, R20 ;  /* 0x0000001500157223 */ /* 0x040fe20000010014 */
[----:B------:R-:W-:Y:S02]  /*ac60*/  HADD2.F32 R13, -RZ, R6.H0_H0 ;  /* 0x20000006ff0d7230 */ /* 0x000fe40000004100 */
[----:B------:R-:W-:Y:S01]  /*ac70*/  FFMA.FTZ R15, R0, R45, -R15 ;  /* 0x0000002d000f7223 */ /* 0x000fe2000001080f */
[C---:B------:R-:W-:Y:S01]  /*ac80*/  FMUL.FTZ R0, R24.reuse, R12 ;  /* 0x0000000c18007220 */ /* 0x040fe20000410000 */
[----:B------:R-:W-:Y:S02]  /*ac90*/  HADD2.F32 R44, -RZ, R44.H1_H1 ;  /* 0x3000002cff2c7230 */ /* 0x000fe40000004100 */
[-C--:B------:R-:W-:Y:S01]  /*aca0*/  FMUL.FTZ R28, R24, R5.reuse ;  /* 0x00000005181c7220 */ /* 0x080fe20000410000 */
[----:B------:R-:W-:Y:S02]  /*acb0*/  HADD2.F32 R46, -RZ, R46.H1_H1 ;  /* 0x3000002eff2e7230 */ /* 0x000fe40000004100 */
[----:B------:R-:W-:Y:S01]  /*acc0*/  FFMA.FTZ R24, R13, R5, -R0 ;  /* 0x000000050d187223 */ /* 0x000fe20000010800 */
[----:B------:R-:W-:-:S02]  /*acd0*/  HADD2.F32 R20, -RZ, R32.H0_H0 ;  /* 0x20000020ff147230 */ /* 0x000fc40000004100 */
[----:B------:R-:W-:Y:S01]  /*ace0*/  FMUL.FTZ R5, R25, R44 ;  /* 0x0000002c19057220 */ /* 0x000fe20000410000 */
[----:B------:R-:W-:Y:S02]  /*acf0*/  HADD2.F32 R0, -RZ, R42.H0_H0 ;  /* 0x2000002aff007230 */ /* 0x000fe40000004100 */
[----:B------:R-:W-:Y:S01]  /*ad00*/  FFMA.FTZ R28, R13, R12, R28 ;  /* 0x0000000c0d1c7223 */ /* 0x000fe2000001001c */
[--C-:B------:R-:W-:Y:S02]  /*ad10*/  HADD2.F32 R14, -RZ, R7.reuse.H0_H0 ;  /* 0x20000007ff0e7230 */ /* 0x100fe40000004100 */
[----:B------:R-:W-:Y:S01]  /*ad20*/  FMUL.FTZ R25, R25, R46 ;  /* 0x0000002e19197220 */ /* 0x000fe20000410000 */
[----:B------:R-:W-:Y:S02]  /*ad30*/  HADD2.F32 R7, -RZ, R7.H1_H1 ;  /* 0x30000007ff077230 */ /* 0x000fe40000004100 */
[C---:B------:R-:W-:Y:S01]  /*ad40*/  FMUL.FTZ R12, R11.reuse, R20 ;  /* 0x000000140b0c7220 */ /* 0x040fe20000410000 */
[----:B------:R-:W-:Y:S01]  /*ad50*/  FMUL.FTZ R32, R11, R0 ;  /* 0x000000000b207220 */ /* 0x000fe20000410000 */
[----:B------:R-:W-:Y:S01]  /*ad60*/  FFMA.FTZ R46, R14, R46, -R5 ;  /* 0x0000002e0e2e7223 */ /* 0x000fe20000010805 */
[----:B------:R-:W-:-:S02]  /*ad70*/  HADD2.F32 R11, -RZ, R34.H0_H0 ;  /* 0x20000022ff0b7230 */ /* 0x000fc40000004100 */
[----:B------:R-:W-:Y:S01]  /*ad80*/  FFMA.FTZ R14, R14, R44, R25 ;  /* 0x0000002c0e0e7223 */ /* 0x000fe20000010019 */
[----:B------:R-:W-:Y:S02]  /*ad90*/  HADD2.F32 R13, -RZ, R33.H0_H0 ;  /* 0x20000021ff0d7230 */ /* 0x000fe40000004100 */
[C---:B------:R-:W-:Y:S01]  /*ada0*/  FFMA.FTZ R27, R7.reuse, R0, -R12 ;  /* 0x00000000071b7223 */ /* 0x040fe2000001080c */
[----:B------:R-:W-:Y:S02]  /*adb0*/  HADD2.F32 R5, -RZ, R36.H0_H0 ;  /* 0x20000024ff057230 */ /* 0x000fe40000004100 */
[----:B------:R-:W-:Y:S01]  /*adc0*/  FFMA.FTZ R33, R7, R20, R32 ;  /* 0x0000001407217223 */ /* 0x000fe20000010020 */
[----:B------:R-:W-:Y:S02]  /*add0*/  HADD2.F32 R9, -RZ, R35.H0_H0 ;  /* 0x20000023ff097230 */ /* 0x000fe40000004100 */
[----:B------:R-:W-:Y:S01]  /*ade0*/  FMUL.FTZ R7, R8, R11 ;  /* 0x0000000b08077220 */ /* 0x000fe20000410000 */
[----:B------:R-:W-:-:S02]  /*adf0*/  HADD2.F32 R4, -RZ, R4.H1_H1 ;  /* 0x30000004ff047230 */ /* 0x000fc40000004100 */
        /* <DEDUP_REMOVED lines=18> */
.L_x_10202:
[----:B------:R-:W-:Y:S05]  /*af20*/  BSYNC B0 ;  /* 0x0000000000007941 */ /* 0x000fea0003800000 */
.L_x_10192:
        /* <DEDUP_REMOVED lines=8> */
.L_x_10190:
[----:B------:R-:W-:-:S06]  /*afb0*/  ULOP3.LUT UR4, UR60, 0x1, URZ, 0xfc, !UPT ;  /* 0x000000013c047892 */ /* 0x000fcc000f8efc3f */
[----:B0--3--:R-:W-:-:S05]  /*afc0*/  IMAD.U32 R0, RZ, RZ, UR4 ;  /* 0x00000004ff007e24 */ /* 0x009fca000f8e00ff */
[----:B------:R-:W-:-:S13]  /*afd0*/  ISETP.NE.AND P0, PT, R0, 0x3, PT ;  /* 0x000000030000780c */ /* 0x000fda0003f05270 */
[----:B------:R-:W-:Y:S05]  /*afe0*/  @!P0 BRA `(.L_x_10225) ;  /* 0x0000000000048947 */ /* 0x000fea0003800000 */
[----:B------:R-:W-:Y:S01]  /*aff0*/  BPT.TRAP 0x1 ;  /* 0x000000040000795c */ /* 0x000fe20000300000 */
.L_x_10225:
[----:B-12-4-:R-:W2:Y:S01]  /*b000*/  LDL R3, [R1+0x28] ;  /* 0x0000280001037983 */ /* 0x016ea20000100800 */
[----:B------:R-:W-:Y:S01]  /*b010*/  IMAD R0, R22, 0x8, R16 ;  /* 0x0000000816007824 */ /* 0x000fe200078e0210 */
[----:B--2---:R-:W-:-:S04]  /*b020*/  SHF.L.U32 R5, R3, 0x1f, RZ ;  /* 0x0000001f03057819 */ /* 0x004fc800000006ff */
[----:B------:R0:W1:Y:S01]  /*b030*/  SYNCS.PHASECHK.TRANS64.TRYWAIT P1, [R0+URZ+0x31c30], R5 ;  /* 0x031c3005000075a7 */ /* 0x000062000802017f */
[----:B------:R-:W-:Y:S05]  /*b040*/  @!P0 BRA `(.L_x_10226) ;  /* 0x0000000000048947 */ /* 0x000fea0003800000 */
[----:B------:R-:W-:Y:S01]  /*b050*/  BPT.TRAP 0x1 ;  /* 0x000000040000795c */ /* 0x000fe20000300000 */
.L_x_10226:
[----:B------:R-:W-:Y:S02]  /*b060*/  IMAD R2, R2, 0x1000, R16 ;  /* 0x0000100002027824 */ /* 0x000fe400078e0210 */
[----:B------:R-:W-:-:S03]  /*b070*/  VIADD R4, R16, 0x16a00 ;  /* 0x00016a0010047836 */ /* 0x000fc60000000000 */
[----:B------:R-:W-:Y:S02]  /*b080*/  IADD3 R3, R2, 0xda00, RZ ;  /* 0x0000da0002037810 */ /* 0x000fe40007ffe0ff */
        /* <DEDUP_REMOVED lines=9> */
.L_x_10227:
[----:B------:R-:W3:Y:S01]  /*b120*/  LDL R4, [R1+0x50] ;  /* 0x0000500001047983 */ /* 0x000ee20000100800 */
[----:B--2---:R-:W-:Y:S01]  /*b130*/  LOP3.LUT R2, R3, 0x10000, RZ, 0xfc, !PT ;  /* 0x0001000003027812 */ /* 0x004fe200078efcff */
[----:B------:R-:W-:Y:S02]  /*b140*/  IMAD.MOV.U32 R15, RZ, RZ, -0x7fffffe0 ;  /* 0x80000020ff0f7424 */ /* 0x000fe400078e00ff */
[----:B------:R-:W-:Y:S01]  /*b150*/  IMAD.MOV.U32 R3, RZ, RZ, -0x7fffffe0 ;  /* 0x80000020ff037424 */ /* 0x000fe200078e00ff */
[----:B------:R-:W-:Y:S05]  /*b160*/  WARPSYNC.ALL ;  /* 0x0000000000007948 */ /* 0x000fea0003800000 */
[----:B------:R-:W-:Y:S01]  /*b170*/  R2UR UR7, R15 ;  /* 0x000000000f0772ca */ /* 0x000fe200000e0000 */
[----:B------:R-:W2:Y:S01]  /*b180*/  LDL R101, [R1+0x5c] ;  /* 0x00005c0001657983 */ /* 0x000ea20000100800 */
[----:B------:R-:W-:-:S02]  /*b190*/  R2UR UR4, R2 ;  /* 0x00000000020472ca */ /* 0x000fc400000e0000 */
[C---:B------:R-:W-:Y:S01]  /*b1a0*/  R2UR UR5, R3.reuse ;  /* 0x00000000030572ca */ /* 0x040fe200000e0000 */
[----:B------:R-:W-:Y:S01]  /*b1b0*/  WARPGROUP.ARRIVE ;  /* 0x00000000000079c5 */ /* 0x000fe20000000000 */
[----:B01----:R-:W-:Y:S01]  /*b1c0*/  IMAD.MOV.U32 R5, RZ, RZ, -0x7fffffe0 ;  /* 0x80000020ff057424 */ /* 0x003fe200078e00ff */
[----:B------:R-:W4:Y:S01]  /*b1d0*/  LDL R100, [R1+0x68] ;  /* 0x0000680001647983 */ /* 0x000f220000100800 */
[----:B------:R-:W-:Y:S01]  /*b1e0*/  IMAD.MOV.U32 R7, RZ, RZ, -0x7fffffe0 ;  /* 0x80000020ff077424 */ /* 0x000fe200078e00ff */
[C---:B------:R-:W-:Y:S02]  /*b1f0*/  R2UR UR8, R2.reuse ;  /* 0x00000000020872ca */ /* 0x040fe400000e0000 */
[----:B------:R-:W-:Y:S01]  /*b200*/  R2UR UR9, R3 ;  /* 0x00000000030972ca */ /* 0x000fe200000e0000 */
[----:B------:R-:W4:Y:S01]  /*b210*/  LDL R103, [R1+0x30] ;  /* 0x0000300001677983 */ /* 0x000f220000100800 */
[----:B------:R-:W-:Y:S02]  /*b220*/  R2UR UR11, R7 ;  /* 0x00000000070b72ca */ /* 0x000fe400000e0000 */
[C---:B------:R-:W-:Y:S01]  /*b230*/  R2UR UR12, R2.reuse ;  /* 0x00000000020c72ca */ /* 0x040fe200000e0000 */
[----:B------:R-:W4:Y:S01]  /*b240*/  LDL R102, [R1+0x6c] ;  /* 0x00006c0001667983 */ /* 0x000f220000100800 */
[C---:B------:R-:W-:Y:S01]  /*b250*/  R2UR UR13, R3.reuse ;  /* 0x00000000030d72ca */ /* 0x040fe200000e0000 */
[----:B------:R-:W-:Y:S01]  /*b260*/  IMAD.MOV.U32 R9, RZ, RZ, -0x7fffffe0 ;  /* 0x80000020ff097424 */ /* 0x000fe200078e00ff */
[----:B------:R-:W-:Y:S01]  /*b270*/  R2UR UR16, R2 ;  /* 0x00000000021072ca */ /* 0x000fe200000e0000 */
[----:B------:R-:W4:Y:S01]  /*b280*/  LDL R99, [R1+0x54] ;  /* 0x0000540001637983 */ /* 0x000f220000100800 */
[----:B------:R-:W-:-:S02]  /*b290*/  R2UR UR17, R3 ;  /* 0x00000000031172ca */ /* 0x000fc400000e0000 */
        /* <DEDUP_REMOVED lines=17> */
[----:B------:R-:W-:Y:S02]  /*b3b0*/  VIADD R4, R14, 0xc0 ;  /* 0x000000c00e047836 */ /* 0x000fe40000000000 */
[----:B------:R-:W-:-:S03]  /*b3c0*/  IMAD.MOV.U32 R5, RZ, RZ, -0x7fffffe0 ;  /* 0x80000020ff057424 */ /* 0x000fc600078e00ff */
        /* <DEDUP_REMOVED lines=46> */
[----:B------:R-:W-:Y:S01]  /*b6b0*/  IMAD.MOV.U32 R5, RZ, RZ, -0x7fffffe0 ;  /* 0x80000020ff057424 */ /* 0x000fe200078e00ff */
[----:B------:R-:W-:Y:S01]  /*b6c0*/  IADD3 R4, R14, 0x2, RZ ;  /* 0x000000020e047810 */ /* 0x000fe20007ffe0ff */
[----:B------:R-:W-:Y:S02]  /*b6d0*/  VIADD R12, R2, 0x2 ;  /* 0x00000002020c7836 */ /* 0x000fe40000000000 */
[----:B------:R-:W-:Y:S01]  /*b6e0*/  IMAD.MOV.U32 R13, RZ, RZ, -0x7fffffe0 ;  /* 0x80000020ff0d7424 */ /* 0x000fe200078e00ff */
        /* <DEDUP_REMOVED lines=166> */
[----:B------:R-:W-:Y:S01]  /*c150*/  R2UR UR39, R7 ;  /* 0x00000000072772ca */ /* 0x000fe200000e0000 */
[----:B------:R-:W-:-:S03]  /*c160*/  IMAD.MOV.U32 R7, RZ, RZ, -0x7fffffe0 ;  /* 0x80000020ff077424 */ /* 0x000fc600078e00ff */
        /* <DEDUP_REMOVED lines=181> */
[----:B------:R-:W-:Y:S01]  /*ccc0*/  R2UR UR8, R4 ;  /* 0x00000000040872ca */ /* 0x000fe200000e0000 */
[----:B------:R-:W-:Y:S01]  /*ccd0*/  IMAD.MOV.U32 R21, RZ, RZ, -0x7fffffe0 ;  /* 0x80000020ff157424 */ /* 0x000fe200078e00ff */
[----:B------:R-:W-:Y:S01]  /*cce0*/  R2UR UR9, R5 ;  /* 0x00000000050972ca */ /* 0x000fe200000e0000 */
[----:B--2---:R-:W-:Y:S01]  /*ccf0*/  IMAD R15, R108, -0x90, R101 ;  /* 0xffffff706c0f7824 */ /* 0x004fe200078e0265 */
[----:B------:R-:W-:Y:S01]  /*cd00*/  R2UR UR10, R20 ;  /* 0x00000000140a72ca */ /* 0x000fe200000e0000 */
[----:B------:R-:W-:Y:S01]  /*cd10*/  ULDC UR4, c[0x0][0x9d8] ;  /* 0x0002760000047ab9 */ /* 0x000fe20000000800 */
[----:B------:R-:W-:Y:S01]  /*cd20*/  R2UR UR11, R21 ;  /* 0x00000000150b72ca */ /* 0x000fe200000e0000 */
[----:B------:R-:W-:Y:S01]  /*cd30*/  ULDC UR5, c[0x0][0x988] ;  /* 0x0002620000057ab9 */ /* 0x000fe20000000800 */
[----:B------:R-:W-:-:S02]  /*cd40*/  WARPGROUP.DEPBAR.LE gsb0, 0x0 ;  /* 0x00008000000079c5 */ /* 0x000fc40000010000 */
[----:B------:R-:W-:-:S09]  /*cd50*/  WARPGROUP.ARRIVE ;  /* 0x00000000000079c5 */ /* 0x000fd20000000000 */
        /* <DEDUP_REMOVED lines=37> */
[----:B------:R-:W-:Y:S01]  /*cfb0*/  FMUL.FTZ R96, R88, UR4 ;  /* 0x0000000458607c20 */ /* 0x000fe20008410000 */
[----:B------:R-:W-:Y:S02]  /*cfc0*/  VIADD R21, R15, 0x90 ;  /* 0x000000900f157836 */ /* 0x000fe40000000000 */
[----:B------:R-:W-:Y:S01]  /*cfd0*/  FMUL.FTZ R88, R90, UR4 ;  /* 0x000000045a587c20 */ /* 0x000fe20008410000 */
[----:B------:R-:W-:Y:S01]  /*cfe0*/  FMUL.FTZ R90, R91, UR4 ;  /* 0x000000045b5a7c20 */ /* 0x000fe20008410000 */
[----:B------:R-:W-:Y:S01]  /*cff0*/  FMUL.FTZ R91, R92, UR4 ;  /* 0x000000045c5b7c20 */ /* 0x000fe20008410000 */
[----:B------:R-:W-:Y:S01]  /*d000*/  FMUL.FTZ R118, R48, UR4 ;  /* 0x0000000430767c20 */ /* 0x000fe20008410000 */
[----:B------:R-:W-:Y:S01]  /*d010*/  FMUL.FTZ R92, R94, UR4 ;  /* 0x000000045e5c7c20 */ /* 0x000fe20008410000 */
[----:B----4-:R-:W-:Y:S02]  /*d020*/  IMAD R48, R100, -0x2, R21 ;  /* 0xfffffffe64307824 */ /* 0x010fe400078e0215 */
[----:B------:R-:W-:Y:S01]  /*d030*/  FMUL.FTZ R94, R81, UR4 ;  /* 0x00000004515e7c20 */ /* 0x000fe20008410000 */
[----:B------:R-:W-:-:S02]  /*d040*/  VIADD R20, R14, 0x642 ;  /* 0x000006420e147836 */ /* 0x000fc40000000000 */
[----:B------:R-:W-:Y:S01]  /*d050*/  FMUL.FTZ R81, R82, UR4 ;  /* 0x0000000452517c20 */ /* 0x000fe20008410000 */
[----:B------:R-:W-:Y:S02]  /*d060*/  IMAD.MOV.U32 R21, RZ, RZ, -0x7fffffe0 ;  /* 0x80000020ff157424 */ /* 0x000fe400078e00ff */
[----:B------:R-:W-:Y:S01]  /*d070*/  FMUL.FTZ R82, R83, UR4 ;  /* 0x0000000453527c20 */ /* 0x000fe20008410000 */
[----:B------:R-:W-:Y:S01]  /*d080*/  FMUL.FTZ R83, R84, UR4 ;  /* 0x0000000454537c20 */ /* 0x000fe20008410000 */
[----:B------:R-:W-:Y:S01]  /*d090*/  FMUL.FTZ R84, R86, UR4 ;  /* 0x0000000456547c20 */ /* 0x000fe20008410000 */
[----:B------:R-:W-:Y:S01]  /*d0a0*/  FMUL.FTZ R86, R87, UR4 ;  /* 0x0000000457567c20 */ /* 0x000fe20008410000 */
[----:B------:R-:W-:Y:S01]  /*d0b0*/  R2UR UR10, R20 ;  /* 0x00000000140a72ca */ /* 0x000fe200000e0000 */
[----:B------:R-:W-:Y:S01]  /*d0c0*/  FMUL.FTZ R87, R73, UR4 ;  /* 0x0000000449577c20 */ /* 0x000fe20008410000 */
[----:B------:R-:W-:Y:S02]  /*d0d0*/  R2UR UR11, R21 ;  /* 0x00000000150b72ca */ /* 0x000fe400000e0000 */
[----:B------:R-:W-:-:S02]  /*d0e0*/  R2UR UR8, R4 ;  /* 0x00000000040872ca */ /* 0x000fc400000e0000 */
        /* <DEDUP_REMOVED lines=16> */
[----:B------:R-:W-:Y:S01]  /*d1f0*/  IADD3 R98, -R103, 0x91, R15 ;  /* 0x0000009167627810 */ /* 0x000fe20007ffe10f */
[----:B------:R-:W0:Y:S01]  /*d200*/  MUFU.TANH R96, R96 ;  /* 0x0000006000607308 */ /* 0x000e220000002400 */
[----:B------:R-:W-:Y:S01]  /*d210*/  FMUL.FTZ R59, R60, UR4 ;  /* 0x000000043c3b7c20 */ /* 0x000fe20008410000 */
[----:B------:R-:W-:-:S02]  /*d220*/  WARPGROUP.DEPBAR.LE gsb0, 0x0 ;  /* 0x00008000000079c5 */ /* 0x000fc40000010000 */
[----:B------:R-:W-:-:S04]  /*d230*/  WARPGROUP.ARRIVE ;  /* 0x00000000000079c5 */ /* 0x000fc80000000000 */
[----:B------:R-:W1:Y:S01]  /*d240*/  MUFU.TANH R89, R89 ;  /* 0x0000005900597308 */ /* 0x000e620000002400 */
[----:B------:R-:W-:Y:S01]  /*d250*/  FMUL.FTZ R60, R61, UR4 ;  /* 0x000000043d3c7c20 */ /* 0x000fe20008410000 */
[----:B------:R-:W-:Y:S01]  /*d260*/  HGMMA.64x16x16.F32 R32, gdesc[UR8], R32, gsb0 ;  /* 0x00200000082079f0 */ /* 0x000fe20008000820 */
[----:B------:R-:W-:Y:S01]  /*d270*/  FMUL.FTZ R97, R93, UR4 ;  /* 0x000000045d617c20 */ /* 0x000fe20008410000 */
[----:B------:R-:W-:Y:S01]  /*d280*/  FMUL.FTZ R61, R62, UR4 ;  /* 0x000000043e3d7c20 */ /* 0x000fe20008410000 */
[----:B------:R-:W-:-:S03]  /*d290*/  FMUL.FTZ R62, R63, UR4 ;  /* 0x000000043f3e7c20 */ /* 0x000fc60008410000 */
[----:B------:R-:W2:Y:S01]  /*d2a0*/  MUFU.TANH R91, R91 ;  /* 0x0000005b005b7308 */ /* 0x000ea20000002400 */
[----:B------:R-:W-:Y:S02]  /*d2b0*/  IMAD R63, R99, 0xc0, R102 ;  /* 0x000000c0633f7824 */ /* 0x000fe400078e0266 */
[----:B------:R-:W-:Y:S02]  /*d2c0*/  IMAD R98, R100, -0x2, R98 ;  /* 0xfffffffe64627824 */ /* 0x000fe400078e0262 */
[----:B------:R-:W-:-:S03]  /*d2d0*/  FMUL.FTZ R80, R80, UR4 ;  /* 0x0000000450507c20 */ /* 0x000fc60008410000 */
[----:B------:R-:W3:Y:S01]  /*d2e0*/  MUFU.TANH R97, R97 ;  /* 0x0000006100617308 */ /* 0x000ee20000002400 */
[----:B------:R-:W-:Y:S01]  /*d2f0*/  VIADDMNMX R20, R63, R98, R48, PT ;  /* 0x000000623f147246 */ /* 0x000fe20003800130 */
[----:B------:R-:W-:-:S03]  /*d300*/  VIADD R14, R14, 0x682 ;  /* 0x000006820e0e7836 */ /* 0x000fc60000000000 */
[C---:B------:R-:W-:Y:S02]  /*d310*/  ISETP.GT.AND P1, PT, R20.reuse, RZ, PT ;  /* 0x000000ff1400720c */ /* 0x040fe40003f24270 */
[C---:B------:R-:W-:Y:S01]  /*d320*/  ISETP.GT.AND P2, PT, R20.reuse, 0x1, PT ;  /* 0x000000011400780c */ /* 0x040fe20003f44270 */
[----:B------:R-:W4:Y:S01]  /*d330*/  MUFU.TANH R80, R80 ;  /* 0x0000005000507308 */ /* 0x000f220000002400 */
[----:B------:R-:W-:Y:S01]  /*d340*/  ISETP.GT.AND P4, PT, R20, 0x8, PT ;  /* 0x000000081400780c */ /* 0x000fe20003f84270 */
[----:B------:R-:W-:Y:S01]  /*d350*/  FMUL.FTZ R85, R85, UR4 ;  /* 0x0000000455557c20 */ /* 0x000fe20008410000 */
[----:B0-----:R-:W-:Y:S02]  /*d360*/  FSEL R96, R96, -INF , P1 ;  /* 0xff80000060607808 */ /* 0x001fe40000800000 */
[----:B-1----:R-:W-:-:S03]  /*d370*/  FSEL R89, R89, -INF , P2 ;  /* 0xff80000059597808 */ /* 0x002fc60001000000 */
[----:B------:R-:W0:Y:S01]  /*d380*/  MUFU.TANH R94, R94 ;  /* 0x0000005e005e7308 */ /* 0x000e220000002400 */
[----:B------:R-:W-:Y:S01]  /*d390*/  R2UR UR14, R14 ;  /* 0x000000000e0e72ca */ /* 0x000fe200000e0000 */
[----:B------:R-:W-:Y:S01]  /*d3a0*/  FMUL.FTZ R21, R49, UR4 ;  /* 0x0000000431157c20 */ /* 0x000fe20008410000 */
[----:B------:R-:W-:Y:S01]  /*d3b0*/  FMUL.FTZ R14, R50, UR4 ;  /* 0x00000004320e7c20 */ /* 0x000fe20008410000 */
[----:B------:R-:W-:Y:S01]  /*d3c0*/  ISETP.GT.AND P5, PT, R20, 0x9, PT ;  /* 0x000000091400780c */ /* 0x000fe20003fa4270 */
[----:B------:R-:W-:Y:S01]  /*d3d0*/  FMUL.FTZ R72, R72, UR4 ;  /* 0x0000000448487c20 */ /* 0x000fe20008410000 */
[----:B--2---:R-:W-:Y:S02]  /*d3e0*/  FSEL R50, R91, -INF , P4 ;  /* 0xff8000005b327808 */ /* 0x004fe40002000000 */
[----:B------:R-:W1:Y:S01]  /*d3f0*/  MUFU.TANH R83, R83 ;  /* 0x0000005300537308 */ /* 0x000e620000002400 */
[----:B------:R-:W-:Y:S02]  /*d400*/  FMNMX.FTZ R49, R96, R89, !PT ;  /* 0x0000005960317209 */ /* 0x000fe40007810000 */
[----:B------:R-:W-:-:S02]  /*d410*/  ISETP.GT.AND P3, PT, R20, 0x10, PT ;  /* 0x000000101400780c */ /* 0x000fc40003f64270 */
[----:B---3--:R-:W-:Y:S02]  /*d420*/  FSEL R100, R97, -INF , P5 ;  /* 0xff80000061647808 */ /* 0x008fe40002800000 */
[----:B------:R-:W-:Y:S01]  /*d430*/  FMNMX.FTZ R49, R50, R49, !PT ;  /* 0x0000003132317209 */ /* 0x000fe20007810000 */
[----:B------:R-:W2:Y:S01]  /*d440*/  MUFU.TANH R85, R85 ;  /* 0x0000005500557308 */ /* 0x000ea20000002400 */
[----:B------:R-:W-:Y:S02]  /*d450*/  ISETP.GT.AND P1, PT, R20, 0x11, PT ;  /* 0x000000111400780c */ /* 0x000fe40003f24270 */
[----:B----4-:R-:W-:Y:S02]  /*d460*/  FSEL R80, R80, -INF , P3 ;  /* 0xff80000050507808 */ /* 0x010fe40001800000 */
[----:B------:R-:W-:-:S03]  /*d470*/  FMNMX.FTZ R49, R100, R49, !PT ;  /* 0x0000003164317209 */ /* 0x000fc60007810000 */
[----:B------:R-:W3:Y:S01]  /*d480*/  MUFU.TANH R72, R72 ;  /* 0x0000004800487308 */ /* 0x000ee20000002400 */
[----:B------:R-:W-:Y:S01]  /*d490*/  ISETP.GT.AND P2, PT, R20, 0x18, PT ;  /* 0x000000181400780c */ /* 0x000fe20003f44270 */
[----:B------:R-:W-:Y:S01]  /*d4a0*/  FMUL.FTZ R77, R77, UR4 ;  /* 0x000000044d4d7c20 */ /* 0x000fe20008410000 */
[----:B0-----:R-:W-:Y:S02]  /*d4b0*/  FSEL R94, R94, -INF , P1 ;  /* 0xff8000005e5e7808 */ /* 0x001fe40000800000 */
[----:B------:R-:W-:-:S03]  /*d4c0*/  FMNMX.FTZ R49, R80, R49, !PT ;  /* 0x0000003150317209 */ /* 0x000fc60007810000 */
[----:B------:R-:W0:Y:S01]  /*d4d0*/  MUFU.TANH R87, R87 ;  /* 0x0000005700577308 */ /* 0x000e220000002400 */
[----:B------:R-:W-:Y:S01]  /*d4e0*/  MOV R15, 0x80000020 ;  /* 0x80000020000f7802 */ /* 0x000fe20000000f00 */
[----:B------:R-:W-:Y:S01]  /*d4f0*/  FMUL.FTZ R120, R52, UR4 ;  /* 0x0000000434787c20 */ /* 0x000fe20008410000 */
[----:B------:R-:W-:Y:S01]  /*d500*/  ISETP.GT.AND P4, PT, R20, 0x19, PT ;  /* 0x000000191400780c */ /* 0x000fe20003f84270 */
[----:B------:R-:W-:Y:S01]  /*d510*/  FMUL.FTZ R64, R64, UR4 ;  /* 0x0000000440407c20 */ /* 0x000fe20008410000 */
[----:B-1----:R-:W-:Y:S02]  /*d520*/  FSEL R52, R83, -INF , P2 ;  /* 0xff80000053347808 */ /* 0x002fe40001000000 */
[----:B------:R-:W-:Y:S01]  /*d530*/  FMNMX.FTZ R49, R94, R49, !PT ;  /* 0x000000315e317209 */ /* 0x000fe20007810000 */
[----:B------:R-:W1:Y:S01]  /*d540*/  MUFU.TANH R75, R75 ;  /* 0x0000004b004b7308 */ /* 0x000e620000002400 */
[----:B------:R-:W-:Y:S01]  /*d550*/  R2UR UR15, R15 ;  /* 0x000000000f0f72ca */ /* 0x000fe200000e0000 */
[----:B------:R-:W-:Y:S01]  /*d560*/  FMUL.FTZ R15, R51, UR4 ;  /* 0x00000004330f7c20 */ /* 0x000fe20008410000 */
[----:B------:R-:W-:-:S02]  /*d570*/  ISETP.GT.AND P3, PT, R20, 0x20, PT ;  /* 0x000000201400780c */ /* 0x000fc40003f64270 */
[----:B--2---:R-:W-:Y:S02]  /*d580*/  FSEL R102, R85, -INF , P4 ;  /* 0xff80000055667808 */ /* 0x004fe40002000000 */
[----:B------:R-:W-:Y:S01]  /*d590*/  FMNMX.FTZ R51, R52, R49, !PT ;  /* 0x0000003134337209 */ /* 0x000fe20007810000 */
[----:B------:R-:W2:Y:S01]  /*d5a0*/  MUFU.TANH R77, R77 ;  /* 0x0000004d004d7308 */ /* 0x000ea20000002400 */
[----:B------:R-:W-:Y:S02]  /*d5b0*/  R2UR UR12, R4 ;  /* 0x00000000040c72ca */ /* 0x000fe400000e0000 */
[----:B------:R-:W-:Y:S02]  /*d5c0*/  R2UR UR13, R5 ;  /* 0x00000000050d72ca */ /* 0x000fe400000e0000 */
[----:B------:R-:W-:Y:S02]  /*d5d0*/  ISETP.GT.AND P1, PT, R20, 0x21, PT ;  /* 0x000000211400780c */ /* 0x000fe40003f24270 */
[----:B---3--:R-:W-:Y:S01]  /*d5e0*/  FSEL R72, R72, -INF , P3 ;  /* 0xff80000048487808 */ /* 0x008fe20001800000 */
[----:B------:R-:W3:Y:S01]  /*d5f0*/  MUFU.TANH R64, R64 ;  /* 0x0000004000407308 */ /* 0x000ee20000002400 */
[----:B------:R-:W-:Y:S01]  /*d600*/  FMNMX.FTZ R51, R102, R51, !PT ;  /* 0x0000003366337209 */ /* 0x000fe20007810000 */
[----:B------:R-:W-:Y:S01]  /*d610*/  FMUL.FTZ R49, R40, UR4 ;  /* 0x0000000428317c20 */ /* 0x000fe20008410000 */
[----:B------:R-:W-:-:S02]  /*d620*/  WARPGROUP.DEPBAR.LE gsb0, 0x0 ;  /* 0x00008000000079c5 */ /* 0x000fc40000010000 */
[----:B------:R-:W-:Y:S01]  /*d630*/  ISETP.GT.AND P2, PT, R20, 0x28, PT ;  /* 0x000000281400780c */ /* 0x000fe20003f44270 */
[----:B------:R-:W-:Y:S01]  /*d640*/  FMUL.FTZ R69, R69, UR4 ;  /* 0x0000000445457c20 */ /* 0x000fe20008410000 */
[----:B0-----:R-:W-:Y:S01]  /*d650*/  FSEL R40, R87, -INF , P1 ;  /* 0xff80000057287808 */ /* 0x001fe20000800000 */
[----:B------:R-:W0:Y:S01]  /*d660*/  MUFU.TANH R79, R79 ;  /* 0x0000004f004f7308 */ /* 0x000e220000002400 */
[----:B------:R-:W-:Y:S01]  /*d670*/  FMNMX.FTZ R51, R72, R51, !PT ;  /* 0x0000003348337209 */ /* 0x000fe20007810000 */
[----:B------:R-:W-:Y:S01]  /*d680*/  WARPGROUP.ARRIVE ;  /* 0x00000000000079c5 */ /* 0x000fe20000000000 */
[----:B------:R-:W-:Y:S02]  /*d690*/  ISETP.GT.AND P3, PT, R20, 0x29, PT ;  /* 0x000000291400780c */ /* 0x000fe40003f64270 */
[----:B-1----:R-:W-:Y:S02]  /*d6a0*/  FSEL R104, R75, -INF , P2 ;  /* 0xff8000004b687808 */ /* 0x002fe40001000000 */
[----:B------:R-:W-:Y:S01]  /*d6b0*/  FMNMX.FTZ R51, R40, R51, !PT ;  /* 0x0000003328337209 */ /* 0x000fe20007810000 */
[----:B------:R-:W1:Y:S01]  /*d6c0*/  MUFU.TANH R67, R67 ;  /* 0x0000004300437308 */ /* 0x000e620000002400 */
[----:B------:R-:W-:Y:S01]  /*d6d0*/  HGMMA.64x16x16.F32 R24, gdesc[UR12], R24, gsb0 ;  /* 0x002000000c1879f0 */ /* 0x000fe20008000818 */
[----:B------:R-:W-:Y:S01]  /*d6e0*/  ISETP.GT.AND P1, PT, R20, 0x30, PT ;  /* 0x000000301400780c */ /* 0x000fe20003f24270 */
[----:B------:R-:W-:Y:S01]  /*d6f0*/  FMUL.FTZ R57, R57, UR4 ;  /* 0x0000000439397c20 */ /* 0x000fe20008410000 */
[----:B--2---:R-:W-:-:S02]  /*d700*/  FSEL R106, R77, -INF , P3 ;  /* 0xff8000004d6a7808 */ /* 0x004fc40001800000 */
[----:B------:R-:W-:Y:S02]  /*d710*/  FMNMX.FTZ R51, R104, R51, !PT ;  /* 0x0000003368337209 */ /* 0x000fe40007810000 */
[----:B------:R-:W2:Y:S01]  /*d720*/  MUFU.TANH R69, R69 ;  /* 0x0000004500457308 */ /* 0x000ea20000002400 */
[----:B------:R-:W-:Y:S02]  /*d730*/  ISETP.GT.AND P2, PT, R20, 0x31, PT ;  /* 0x000000311400780c */ /* 0x000fe40003f44270 */
[----:B---3--:R-:W-:Y:S02]  /*d740*/  FSEL R64, R64, -INF , P1 ;  /* 0xff80000040407808 */ /* 0x008fe40000800000 */
[----:B------:R-:W-:-:S03]  /*d750*/  FMNMX.FTZ R51, R106, R51, !PT ;  /* 0x000000336a337209 */ /* 0x000fc60007810000 */
[----:B------:R-:W3:Y:S01]  /*d760*/  MUFU.TANH R71, R71 ;  /* 0x0000004700477308 */ /* 0x000ee20000002400 */
[----:B------:R-:W-:Y:S01]  /*d770*/  FMUL.FTZ R126, R44, UR4 ;  /* 0x000000042c7e7c20 */ /* 0x000fe20008410000 */
[----:B------:R-:W-:Y:S02]  /*d780*/  ISETP.GT.AND P1, PT, R20, 0x38, PT ;  /* 0x000000381400780c */ /* 0x000fe40003f24270 */
[----:B0-----:R-:W-:Y:S02]  /*d790*/  FSEL R44, R79, -INF , P2 ;  /* 0xff8000004f2c7808 */ /* 0x001fe40001000000 */
[----:B------:R-:W-:Y:S02]  /*d7a0*/  FMNMX.FTZ R51, R64, R51, !PT ;  /* 0x0000003340337209 */ /* 0x000fe40007810000 */
[----:B------:R-:W0:Y:S01]  /*d7b0*/  MUFU.TANH R57, R57 ;  /* 0x0000003900397308 */ /* 0x000e220000002400 */
[----:B------:R-:W-:Y:S02]  /*d7c0*/  ISETP.GT.AND P2, PT, R20, 0x39, PT ;  /* 0x000000391400780c */ /* 0x000fe40003f44270 */
[----:B-1----:R-:W-:-:S02]  /*d7d0*/  FSEL R110, R67, -INF , P1 ;  /* 0xff800000436e7808 */ /* 0x002fc40000800000 */
[----:B------:R-:W-:-:S03]  /*d7e0*/  FMNMX.FTZ R51, R44, R51, !PT ;  /* 0x000000332c337209 */ /* 0x000fc60007810000 */
[----:B------:R-:W1:Y:S01]  /*d7f0*/  MUFU.TANH R59, R59 ;  /* 0x0000003b003b7308 */ /* 0x000e620000002400 */
[----:B------:R-:W-:Y:S02]  /*d800*/  ISETP.GT.AND P1, PT, R20, 0x40, PT ;  /* 0x000000401400780c */ /* 0x000fe40003f24270 */
[----:B--2---:R-:W-:Y:S02]  /*d810*/  FSEL R112, R69, -INF , P2 ;  /* 0xff80000045707808 */ /* 0x004fe40001000000 */
[----:B------:R-:W-:-:S03]  /*d820*/  FMNMX.FTZ R51, R110, R51, !PT ;  /* 0x000000336e337209 */ /* 0x000fc60007810000 */
[----:B------:R-:W2:Y:S01]  /*d830*/  MUFU.TANH R60, R60 ;  /* 0x0000003c003c7308 */ /* 0x000ea20000002400 */
[----:B------:R-:W-:Y:S01]  /*d840*/  FMUL.FTZ R130, R32, UR4 ;  /* 0x0000000420827c20 */ /* 0x000fe20008410000 */
[----:B------:R-:W-:Y:S02]  /*d850*/  ISETP.GT.AND P2, PT, R20, 0x41, PT ;  /* 0x000000411400780c */ /* 0x000fe40003f44270 */
[----:B---3--:R-:W-:Y:S02]  /*d860*/  FSEL R32, R71, -INF , P1 ;  /* 0xff80000047207808 */ /* 0x008fe40000800000 */
[----:B------:R-:W-:Y:S02]  /*d870*/  FMNMX.FTZ R51, R112, R51, !PT ;  /* 0x0000003370337209 */ /* 0x000fe40007810000 */
[----:B------:R-:W3:Y:S01]  /*d880*/  MUFU.TANH R118, R118 ;  /* 0x0000007600767308 */ /* 0x000ee20000002400 */
[----:B------:R-:W-:Y:S01]  /*d890*/  ISETP.GT.AND P1, PT, R20, 0x48, PT ;  /* 0x000000481400780c */ /* 0x000fe20003f24270 */
[----:B------:R-:W-:Y:S01]  /*d8a0*/  FMUL.FTZ R122, R53, UR4 ;  /* 0x00000004357a7c20 */ /* 0x000fe20008410000 */
[----:B0-----:R-:W-:-:S02]  /*d8b0*/  FSEL R114, R57, -INF , P2 ;  /* 0xff80000039727808 */ /* 0x001fc40001000000 */
[----:B------:R-:W-:-:S03]  /*d8c0*/  FMNMX.FTZ R51, R32, R51, !PT ;  /* 0x0000003320337209 */ /* 0x000fc60007810000 */
[----:B------:R-:W0:Y:S01]  /*d8d0*/  MUFU.TANH R21, R21 ;  /* 0x0000001500157308 */ /* 0x000e220000002400 */
[----:B------:R-:W-:Y:S02]  /*d8e0*/  ISETP.GT.AND P2, PT, R20, 0x49, PT ;  /* 0x000000491400780c */ /* 0x000fe40003f44270 */
[----:B-1----:R-:W-:Y:S02]  /*d8f0*/  FSEL R116, R59, -INF , P1 ;  /* 0xff8000003b747808 */ /* 0x002fe40000800000 */
[----:B------:R-:W-:-:S03]  /*d900*/  FMNMX.FTZ R51, R114, R51, !PT ;  /* 0x0000003372337209 */ /* 0x000fc60007810000 */
[----:B------:R-:W1:Y:S01]  /*d910*/  MUFU.TANH R120, R120 ;  /* 0x0000007800787308 */ /* 0x000e620000002400 */
[----:B------:R-:W-:Y:S01]  /*d920*/  ISETP.GT.AND P1, PT, R20, 0x50, PT ;  /* 0x000000501400780c */ /* 0x000fe20003f24270 */
[----:B------:R-:W-:Y:S01]  /*d930*/  FMUL.FTZ R124, R41, UR4 ;  /* 0x00000004297c7c20 */ /* 0x000fe20008410000 */
[----:B--2---:R-:W-:Y:S02]  /*d940*/  FSEL R60, R60, -INF , P2 ;  /* 0xff8000003c3c7808 */ /* 0x004fe40001000000 */
[----:B------:R-:W-:-:S03]  /*d950*/  FMNMX.FTZ R51, R116, R51, !PT ;  /* 0x0000003374337209 */ /* 0x000fc60007810000 */
[----:B------:R-:W2:Y:S01]  /*d960*/  MUFU.TANH R122, R122 ;  /* 0x0000007a007a7308 */ /* 0x000ea20000002400 */
[----:B------:R-:W-:Y:S02]  /*d970*/  ISETP.GT.AND P2, PT, R20, 0x51, PT ;  /* 0x000000511400780c */ /* 0x000fe40003f44270 */
[----:B---3--:R-:W-:Y:S02]  /*d980*/  FSEL R118, R118, -INF , P1 ;  /* 0xff80000076767808 */ /* 0x008fe40000800000 */
[----:B------:R-:W-:-:S03]  /*d990*/  FMNMX.FTZ R51, R60, R51, !PT ;  /* 0x000000333c337209 */ /* 0x000fc60007810000 */
[----:B------:R-:W3:Y:S01]  /*d9a0*/  MUFU.TANH R49, R49 ;  /* 0x0000003100317308 */ /* 0x000ee20000002400 */
[----:B------:R-:W-:Y:S01]  /*d9b0*/  FMUL.FTZ R132, R36, UR4 ;  /* 0x0000000424847c20 */ /* 0x000fe20008410000 */
[----:B------:R-:W-:Y:S01]  /*d9c0*/  ISETP.GT.AND P1, PT, R20, 0x58, PT ;  /* 0x000000581400780c */ /* 0x000fe20003f24270 */
[----:B------:R-:W-:Y:S01]  /*d9d0*/  FMUL.FTZ R128, R45, UR4 ;  /* 0x000000042d807c20 */ /* 0x000fe20008410000 */
[----:B0-----:R-:W-:Y:S02]  /*d9e0*/  FSEL R36, R21, -INF , P2 ;  /* 0xff80000015247808 */ /* 0x001fe40001000000 */
[----:B------:R-:W-:Y:S02]  /*d9f0*/  FMNMX.FTZ R51, R118, R51, !PT ;  /* 0x0000003376337209 */ /* 0x000fe40007810000 */
[----:B------:R-:W0:Y:S01]  /*da00*/  MUFU.TANH R124, R124 ;  /* 0x0000007c007c7308 */ /* 0x000e220000002400 */
[----:B------:R-:W-:Y:S02]  /*da10*/  ISETP.GT.AND P2, PT, R20, 0x59, PT ;  /* 0x000000591400780c */ /* 0x000fe40003f44270 */
[----:B-1----:R-:W-:-:S02]  /*da20*/  FSEL R120, R120, -INF , P1 ;  /* 0xff80000078787808 */ /* 0x002fc40000800000 */
[----:B------:R-:W-:-:S03]  /*da30*/  FMNMX.FTZ R51, R36, R51, !PT ;  /* 0x0000003324337209 */ /* 0x000fc60007810000 */
[----:B------:R-:W1:Y:S01]  /*da40*/  MUFU.TANH R126, R126 ;  /* 0x0000007e007e7308 */ /* 0x000e620000002400 */
[----:B------:R-:W-:Y:S01]  /*da50*/  ISETP.GT.AND P1, PT, R20, 0x60, PT ;  /* 0x000000601400780c */ /* 0x000fe20003f24270 */
[----:B------:R-:W-:Y:S01]  /*da60*/  FMUL.FTZ R33, R33, UR4 ;  /* 0x0000000421217c20 */ /* 0x000fe20008410000 */
[----:B--2---:R-:W-:Y:S02]  /*da70*/  FSEL R122, R122, -INF , P2 ;  /* 0xff8000007a7a7808 */ /* 0x004fe40001000000 */
[----:B------:R-:W-:-:S03]  /*da80*/  FMNMX.FTZ R51, R120, R51, !PT ;  /* 0x0000003378337209 */ /* 0x000fc60007810000 */
[----:B------:R-:W2:Y:S01]  /*da90*/  MUFU.TANH R128, R128 ;  /* 0x0000008000807308 */ /* 0x000ea20000002400 */
[----:B------:R-:W-:Y:S02]  /*daa0*/  WARPGROUP.DEPBAR.LE gsb0, 0x0 ;  /* 0x00008000000079c5 */ /* 0x000fe40000010000 */
[----:B------:R-:W-:Y:S01]  /*dab0*/  FMUL.FTZ R21, R24, UR4 ;  /* 0x0000000418157c20 */ /* 0x000fe20008410000 */
[----:B------:R-:W-:Y:S02]  /*dac0*/  ISETP.GT.AND P2, PT, R20, 0x61, PT ;  /* 0x000000611400780c */ /* 0x000fe40003f44270 */
[----:B---3--:R-:W-:Y:S02]  /*dad0*/  FSEL R24, R49, -INF , P1 ;  /* 0xff80000031187808 */ /* 0x008fe40000800000 */
[----:B------:R-:W3:Y:S01]  /*dae0*/  MUFU.TANH R130, R130 ;  /* 0x0000008200827308 */ /* 0x000ee20000002400 */
[----:B------:R-:W-:Y:S01]  /*daf0*/  FMNMX.FTZ R51, R122, R51, !PT ;  /* 0x000000337a337209 */ /* 0x000fe20007810000 */
[----:B------:R-:W-:Y:S01]  /*db00*/  FMUL.FTZ R37, R37, UR4 ;  /* 0x0000000425257c20 */ /* 0x000fe20008410000 */
[----:B------:R-:W-:-:S02]  /*db10*/  ISETP.GT.AND P1, PT, R20, 0x68, PT ;  /* 0x000000681400780c */ /* 0x000fc40003f24270 */
[----:B0-----:R-:W-:Y:S02]  /*db20*/  FSEL R124, R124, -INF , P2 ;  /* 0xff8000007c7c7808 */ /* 0x001fe40001000000 */
[----:B------:R-:W-:Y:S01]  /*db30*/  FMNMX.FTZ R51, R24, R51, !PT ;  /* 0x0000003318337209 */ /* 0x000fe20007810000 */
[----:B------:R-:W0:Y:S01]  /*db40*/  MUFU.TANH R33, R33 ;  /* 0x0000002100217308 */ /* 0x000e220000002400 */
[----:B------:R-:W-:Y:S02]  /*db50*/  ISETP.GT.AND P2, PT, R20, 0x69, PT ;  /* 0x000000691400780c */ /* 0x000fe40003f44270 */
[----:B-1----:R-:W-:Y:S02]  /*db60*/  FSEL R126, R126, -INF , P1 ;  /* 0xff8000007e7e7808 */ /* 0x002fe40000800000 */
[----:B------:R-:W-:-:S03]  /*db70*/  FMNMX.FTZ R51, R124, R51, !PT ;  /* 0x000000337c337209 */ /* 0x000fc60007810000 */
[----:B------:R-:W1:Y:S01]  /*db80*/  MUFU.TANH R132, R132 ;  /* 0x0000008400847308 */ /* 0x000e620000002400 */
[----:B------:R-:W-:Y:S02]  /*db90*/  ISETP.GT.AND P1, PT, R20, 0x70, PT ;  /* 0x000000701400780c */ /* 0x000fe40003f24270 */
[----:B--2---:R-:W-:Y:S02]  /*dba0*/  FSEL R128, R128, -INF , P2 ;  /* 0xff80000080807808 */ /* 0x004fe40001000000 */
[----:B------:R-:W-:-:S03]  /*dbb0*/  FMNMX.FTZ R51, R126, R51, !PT ;  /* 0x000000337e337209 */ /* 0x000fc60007810000 */
[----:B------:R-:W2:Y:S01]  /*dbc0*/  MUFU.TANH R37, R37 ;  /* 0x0000002500257308 */ /* 0x000ea20000002400 */
[----:B------:R-:W-:Y:S01]  /*dbd0*/  FMUL.FTZ R25, R25, UR4 ;  /* 0x0000000419197c20 */ /* 0x000fe20008410000 */
[----:B------:R-:W-:Y:S01]  /*dbe0*/  ISETP.GT.AND P2, PT, R20, 0x71, PT ;  /* 0x000000711400780c */ /* 0x000fe20003f44270 */
[----:B------:R-:W-:Y:S01]  /*dbf0*/  FMUL.FTZ R41, R28, UR4 ;  /* 0x000000041c297c20 */ /* 0x000fe20008410000 */
[----:B---3--:R-:W-:Y:S02]  /*dc00*/  FSEL R130, R130, -INF , P1 ;  /* 0xff80000082827808 */ /* 0x008fe40000800000 */
[----:B------:R-:W-:Y:S02]  /*dc10*/  FMNMX.FTZ R51, R128, R51, !PT ;  /* 0x0000003380337209 */ /* 0x000fe40007810000 */
[----:B------:R-:W3:Y:S01]  /*dc20*/  MUFU.TANH R21, R21 ;  /* 0x0000001500157308 */ /* 0x000ee20000002400 */
[----:B------:R-:W-:Y:S02]  /*dc30*/  ISETP.GT.AND P1, PT, R20, 0x78, PT ;  /* 0x000000781400780c */ /* 0x000fe40003f24270 */
[----:B0-----:R-:W-:-:S02]  /*dc40*/  FSEL R28, R33, -INF , P2 ;  /* 0xff800000211c7808 */ /* 0x001fc40001000000 */
[----:B------:R-:W-:-:S03]  /*dc50*/  FMNMX.FTZ R51, R130, R51, !PT ;  /* 0x0000003382337209 */ /* 0x000fc60007810000 */
[----:B------:R0:W4:Y:S01]  /*dc60*/  MUFU.TANH R136, R25 ;  /* 0x0000001900887308 */ /* 0x0001220000002400 */
[----:B------:R-:W-:Y:S01]  /*dc70*/  FMUL.FTZ R29, R29, UR4 ;  /* 0x000000041d1d7c20 */ /* 0x000fe20008410000 */
[----:B------:R-:W-:Y:S02]  /*dc80*/  ISETP.GT.AND P2, PT, R20, 0x79, PT ;  /* 0x000000791400780c */ /* 0x000fe40003f44270 */
[----:B-1----:R-:W-:Y:S02]  /*dc90*/  FSEL R132, R132, -INF , P1 ;  /* 0xff80000084847808 */ /* 0x002fe40000800000 */
[----:B------:R-:W-:Y:S02]  /*dca0*/  FMNMX.FTZ R51, R28, R51, !PT ;  /* 0x000000331c337209 */ /* 0x000fe40007810000 */
[----:B------:R-:W1:Y:S01]  /*dcb0*/  MUFU.TANH R41, R41 ;  /* 0x0000002900297308 */ /* 0x000e620000002400 */
[----:B------:R-:W-:Y:S02]  /*dcc0*/  ISETP.GT.AND P1, PT, R20, 0x80, PT ;  /* 0x000000801400780c */ /* 0x000fe40003f24270 */
[----:B--2---:R-:W-:-:S02]  /*dcd0*/  FSEL R134, R37, -INF , P2 ;  /* 0xff80000025867808 */ /* 0x004fc40001000000 */
[----:B------:R-:W-:-:S03]  /*dce0*/  FMNMX.FTZ R51, R132, R51, !PT ;  /* 0x0000003384337209 */ /* 0x000fc60007810000 */
[----:B------:R-:W2:Y:S01]  /*dcf0*/  MUFU.TANH R140, R29 ;  /* 0x0000001d008c7308 */ /* 0x000ea20000002400 */
[----:B0-----:R-:W-:Y:S01]  /*dd00*/  FMUL.FTZ R25, R54, UR4 ;  /* 0x0000000436197c20 */ /* 0x001fe20008410000 */
[----:B------:R-:W-:Y:S02]  /*dd10*/  ISETP.GT.AND P2, PT, R20, 0x81, PT ;  /* 0x000000811400780c */ /* 0x000fe40003f44270 */
[----:B---3--:R-:W-:Y:S02]  /*dd20*/  FSEL R54, R21, -INF , P1 ;  /* 0xff80000015367808 */ /* 0x008fe40000800000 */
[----:B------:R-:W-:Y:S02]  /*dd30*/  FMNMX.FTZ R51, R134, R51, !PT ;  /* 0x0000003386337209 */ /* 0x000fe40007810000 */
[----:B------:R-:W-:Y:S02]  /*dd40*/  ISETP.GT.AND P1, PT, R20, 0x88, PT ;  /* 0x000000881400780c */ /* 0x000fe40003f24270 */
[----:B----4-:R-:W-:-:S02]  /*dd50*/  FSEL R136, R136, -INF , P2 ;  /* 0xff80000088887808 */ /* 0x010fc40001000000 */
[----:B------:R-:W-:Y:S02]  /*dd60*/  FMNMX.FTZ R51, R54, R51, !PT ;  /* 0x0000003336337209 */ /* 0x000fe40007810000 */
[----:B------:R-:W-:Y:S02]  /*dd70*/  ISETP.GT.AND P2, PT, R20, 0x89, PT ;  /* 0x000000891400780c */ /* 0x000fe40003f44270 */
[----:B-1----:R-:W-:Y:S02]  /*dd80*/  FSEL R138, R41, -INF , P1 ;  /* 0xff800000298a7808 */ /* 0x002fe40000800000 */
[----:B------:R-:W-:Y:S02]  /*dd90*/  FMNMX.FTZ R51, R136, R51, !PT ;  /* 0x0000003388337209 */ /* 0x000fe40007810000 */
[----:B--2---:R-:W-:Y:S02]  /*dda0*/  FSEL R140, R140, -INF , P2 ;  /* 0xff8000008c8c7808 */ /* 0x004fe40001000000 */
[----:B------:R-:W-:-:S04]  /*ddb0*/  FMNMX.FTZ R51, R138, R51, !PT ;  /* 0x000000338a337209 */ /* 0x000fc80007810000 */
[----:B------:R-:W-:-:S05]  /*ddc0*/  FMNMX.FTZ R51, R140, R51, !PT ;  /* 0x000000338c337209 */ /* 0x000fca0007810000 */
[----:B------:R-:W0:Y:S02]  /*ddd0*/  SHFL.BFLY PT, R20, R51, 0x2, 0x1f ;  /* 0x0c401f0033147f89 */ /* 0x000e2400000e0000 */
[----:B0-----:R-:W-:-:S05]  /*dde0*/  FMNMX.FTZ R21, R51, R20, !PT ;  /* 0x0000001433157209 */ /* 0x001fca0007810000 */
[----:B------:R-:W0:Y:S01]  /*ddf0*/  SHFL.BFLY PT, R20, R21, 0x1, 0x1f ;  /* 0x0c201f0015147f89 */ /* 0x000e2200000e0000 */
[----:B------:R-:W-:Y:S01]  /*de00*/  FMUL.FTZ R37, R43, UR4 ;  /* 0x000000042b257c20 */ /* 0x000fe20008410000 */
[----:B------:R-:W-:Y:S01]  /*de10*/  FMUL.FTZ R43, R30, UR4 ;  /* 0x000000041e2b7c20 */ /* 0x000fe20008410000 */
[----:B------:R-:W1:Y:S01]  /*de20*/  MUFU.TANH R88, R88 ;  /* 0x0000005800587308 */ /* 0x000e620000002400 */
[----:B------:R-:W-:Y:S01]  /*de30*/  FMUL.FTZ R93, R95, UR4 ;  /* 0x000000045f5d7c20 */ /* 0x000fe20008410000 */
[----:B------:R-:W-:Y:S01]  /*de40*/  FMUL.FTZ R45, R31, UR4 ;  /* 0x000000041f2d7c20 */ /* 0x000fe20008410000 */
[----:B------:R-:W-:-:S05]  /*de50*/  IADD3 R63, R98, 0x8, R63 ;  /* 0x00000008623f7810 */ /* 0x000fca0007ffe03f */
[----:B------:R-:W2:Y:S01]  /*de60*/  MUFU.TANH R90, R90 ;  /* 0x0000005a005a7308 */ /* 0x000ea20000002400 */
[----:B0-----:R-:W-:Y:S01]  /*de70*/  FMNMX.FTZ R20, R21, R20, !PT ;  /* 0x0000001415147209 */ /* 0x001fe20007810000 */
[----:B------:R-:W-:-:S03]  /*de80*/  IMAD.U32 R21, RZ, RZ, UR5 ;  /* 0x00000005ff157e24 */ /* 0x000fc6000f8e00ff */
[C---:B------:R-:W-:Y:S01]  /*de90*/  FSETP.NEU.FTZ.AND P1, PT, R20.reuse, -INF , PT ;  /* 0xff8000001400780b */ /* 0x040fe20003f3d000 */
[----:B------:R-:W-:Y:S02]  /*dea0*/  FMUL.FTZ R30, R20, R21 ;  /* 0x00000015141e7220 */ /* 0x000fe40000410000 */
[----:B------:R-:W0:Y:S03]  /*deb0*/  MUFU.TANH R92, R92 ;  /* 0x0000005c005c7308 */ /* 0x000e260000002400 */
[----:B------:R-:W-:Y:S01]  /*dec0*/  FSEL R31, R30, RZ, P1 ;  /* 0x000000ff1e1f7208 */ /* 0x000fe20000800000 */
[----:B------:R-:W-:-:S04]  /*ded0*/  FMUL.FTZ R41, R46, UR4 ;  /* 0x000000042e297c20 */ /* 0x000fc80008410000 */
[----:B------:R-:W3:Y:S01]  /*dee0*/  MUFU.TANH R93, R93 ;  /* 0x0000005d005d7308 */ /* 0x000ee20000002400 */
[----:B------:R-:W-:Y:S01]  /*def0*/  FFMA.FTZ R46, R50, R21, -R31 ;  /* 0x00000015322e7223 */ /* 0x000fe2000001081f */
[----:B------:R-:W-:-:S04]  /*df00*/  VIMNMX R50, R48, R63, PT ;  /* 0x0000003f30327248 */ /* 0x000fc80003fe0100 */
[C---:B------:R-:W-:Y:S02]  /*df10*/  ISETP.GT.AND P1, PT, R50.reuse, RZ, PT ;  /* 0x000000ff3200720c */ /* 0x040fe40003f24270 */
[----:B------:R-:W4:Y:S01]  /*df20*/  MUFU.TANH R81, R81 ;  /* 0x0000005100517308 */ /* 0x000f220000002400 */
[C---:B------:R-:W-:Y:S02]  /*df30*/  ISETP.GT.AND P2, PT, R50.reuse, 0x1, PT ;  /* 0x000000013200780c */ /* 0x040fe40003f44270 */
[----:B------:R-:W-:Y:S02]  /*df40*/  ISETP.GT.AND P3, PT, R50, 0x8, PT ;  /* 0x000000083200780c */ /* 0x000fe40003f64270 */
[----:B-1----:R-:W-:Y:S02]  /*df50*/  FSEL R88, R88, -INF , P1 ;  /* 0xff80000058587808 */ /* 0x002fe40000800000 */
[----:B--2---:R-:W-:Y:S01]  /*df60*/  FSEL R90, R90, -INF , P2 ;  /* 0xff8000005a5a7808 */ /* 0x004fe20001000000 */
[----:B------:R-:W1:Y:S01]  /*df70*/  MUFU.TANH R82, R82 ;  /* 0x0000005200527308 */ /* 0x000e620000002400 */
[----:B------:R-:W-:-:S02]  /*df80*/  ISETP.GT.AND P1, PT, R50, 0x9, PT ;  /* 0x000000093200780c */ /* 0x000fc40003f24270 */
[----:B0-----:R-:W-:Y:S02]  /*df90*/  FSEL R92, R92, -INF , P3 ;  /* 0xff8000005c5c7808 */ /* 0x001fe40001800000 */
[----:B------:R-:W-:-:S03]  /*dfa0*/  FMNMX.FTZ R53, R88, R90, !PT ;  /* 0x0000005a58357209 */ /* 0x000fc60007810000 */
[----:B------:R-:W0:Y:S01]  /*dfb0*/  MUFU.TANH R84, R84 ;  /* 0x0000005400547308 */ /* 0x000e220000002400 */
[--C-:B------:R-:W-:Y:S01]  /*dfc0*/  FFMA.FTZ R48, R80, R21, -R31.reuse ;  /* 0x0000001550307223 */ /* 0x100fe2000001081f */
[----:B------:R-:W-:Y:S02]  /*dfd0*/  ISETP.GT.AND P2, PT, R50, 0x10, PT ;  /* 0x000000103200780c */ /* 0x000fe40003f44270 */
[----:B---3--:R-:W-:Y:S02]  /*dfe0*/  FSEL R80, R93, -INF , P1 ;  /* 0xff8000005d507808 */ /* 0x008fe40000800000 */
[----:B------:R-:W-:Y:S02]  /*dff0*/  FMNMX.FTZ R53, R92, R53, !PT ;  /* 0x000000355c357209 */ /* 0x000fe40007810000 */
[----:B------:R-:W2:Y:S01]  /*e000*/  MUFU.TANH R86, R86 ;  /* 0x0000005600567308 */ /* 0x000ea20000002400 */
[----:B------:R-:W-:Y:S01]  /*e010*/  FFMA.FTZ R51, R94, R21, -R31 ;  /* 0x000000155e337223 */ /* 0x000fe2000001081f */
[----:B------:R-:W-:-:S02]  /*e020*/  ISETP.GT.AND P1, PT, R50, 0x11, PT ;  /* 0x000000113200780c */ /* 0x000fc40003f24270 */
[----:B----4-:R-:W-:Y:S02]  /*e030*/  FSEL R94, R81, -INF , P2 ;  /* 0xff800000515e7808 */ /* 0x010fe40001000000 */
[----:B------:R-:W-:Y:S02]  /*e040*/  FMNMX.FTZ R53, R80, R53, !PT ;  /* 0x0000003550357209 */ /* 0x000fe40007810000 */
[----:B------:R-:W3:Y:S01]  /*e050*/  MUFU.TANH R73, R73 ;  /* 0x0000004900497308 */ /* 0x000ee20000002400 */
[----:B------:R-:W-:Y:S02]  /*e060*/  ISETP.GT.AND P2, PT, R50, 0x18, PT ;  /* 0x000000183200780c */ /* 0x000fe40003f44270 */
[----:B-1----:R-:W-:Y:S02]  /*e070*/  FSEL R82, R82, -INF , P1 ;  /* 0xff80000052527808 */ /* 0x002fe40000800000 */
[----:B------:R-:W-:-:S03]  /*e080*/  FMNMX.FTZ R53, R94, R53, !PT ;  /* 0x000000355e357209 */ /* 0x000fc60007810000 */
[----:B------:R-:W1:Y:S01]  /*e090*/  MUFU.TANH R74, R74 ;  /* 0x0000004a004a7308 */ /* 0x000e620000002400 */
[----:B------:R-:W-:Y:S01]  /*e0a0*/  FMUL.FTZ R29, R55, UR4 ;  /* 0x00000004371d7c20 */ /* 0x000fe20008410000 */
[----:B------:R-:W-:Y:S02]  /*e0b0*/  ISETP.GT.AND P1, PT, R50, 0x19, PT ;  /* 0x000000193200780c */ /* 0x000fe40003f24270 */
[----:B0-----:R-:W-:Y:S02]  /*e0c0*/  FSEL R84, R84, -INF , P2 ;  /* 0xff80000054547808 */ /* 0x001fe40001000000 */
[----:B------:R-:W-:Y:S02]  /*e0d0*/  FMNMX.FTZ R55, R82, R53, !PT ;  /* 0x0000003552377209 */ /* 0x000fe40007810000 */
[----:B------:R-:W0:Y:S01]  /*e0e0*/  MUFU.TANH R76, R76 ;  /* 0x0000004c004c7308 */ /* 0x000e220000002400 */
[----:B------:R-:W-:Y:S02]  /*e0f0*/  ISETP.GT.AND P2, PT, R50, 0x20, PT ;  /* 0x000000203200780c */ /* 0x000fe40003f44270 */
[----:B--2---:R-:W-:-:S02]  /*e100*/  FSEL R86, R86, -INF , P1 ;  /* 0xff80000056567808 */ /* 0x004fc40000800000 */
[----:B------:R-:W-:-:S03]  /*e110*/  FMNMX.FTZ R55, R84, R55, !PT ;  /* 0x0000003754377209 */ /* 0x000fc60007810000 */
[----:B------:R-:W2:Y:S01]  /*e120*/  MUFU.TANH R78, R78 ;  /* 0x0000004e004e7308 */ /* 0x000ea20000002400 */
[--C-:B------:R-:W-:Y:S01]  /*e130*/  FFMA.FTZ R30, R96, R21, -R31.reuse ;  /* 0x00000015601e7223 */ /* 0x100fe2000001081f */
[----:B------:R-:W-:Y:S02]  /*e140*/  ISETP.GT.AND P1, PT, R50, 0x21, PT ;  /* 0x000000213200780c */ /* 0x000fe40003f24270 */
[----:B---3--:R-:W-:Y:S02]  /*e150*/  FSEL R96, R73, -INF , P2 ;  /* 0xff80000049607808 */ /* 0x008fe40001000000 */
[----:B------:R-:W-:Y:S02]  /*e160*/  FMNMX.FTZ R57, R86, R55, !PT ;  /* 0x0000003756397209 */ /* 0x000fe40007810000 */
[----:B------:R-:W3:Y:S01]  /*e170*/  MUFU.TANH R65, R65 ;  /* 0x0000004100417308 */ /* 0x000ee20000002400 */
[----:B------:R-:W-:Y:S01]  /*e180*/  FFMA.FTZ R59, R72, R21, -R31 ;  /* 0x00000015483b7223 */ /* 0x000fe2000001081f */
[----:B------:R-:W-:-:S02]  /*e190*/  ISETP.GT.AND P2, PT, R50, 0x28, PT ;  /* 0x000000283200780c */ /* 0x000fc40003f44270 */
[----:B-1----:R-:W-:Y:S02]  /*e1a0*/  FSEL R72, R74, -INF , P1 ;  /* 0xff8000004a487808 */ /* 0x002fe40000800000 */
[----:B------:R-:W-:Y:S02]  /*e1b0*/  FMNMX.FTZ R57, R96, R57, !PT ;  /* 0x0000003960397209 */ /* 0x000fe40007810000 */
[----:B------:R-:W1:Y:S01]  /*e1c0*/  MUFU.TANH R66, R66 ;  /* 0x0000004200427308 */ /* 0x000e620000002400 */
[----:B------:R-:W-:Y:S02]  /*e1d0*/  ISETP.GT.AND P1, PT, R50, 0x29, PT ;  /* 0x000000293200780c */ /* 0x000fe40003f24270 */
[----:B0-----:R-:W-:Y:S02]  /*e1e0*/  FSEL R76, R76, -INF , P2 ;  /* 0xff8000004c4c7808 */ /* 0x001fe40001000000 */
[----:B------:R-:W-:-:S03]  /*e1f0*/  FMNMX.FTZ R57, R72, R57, !PT ;  /* 0x0000003948397209 */ /* 0x000fc60007810000 */
[----:B------:R-:W0:Y:S01]  /*e200*/  MUFU.TANH R68, R68 ;  /* 0x0000004400447308 */ /* 0x000e220000002400 */
[----:B------:R-:W-:Y:S02]  /*e210*/  ISETP.GT.AND P2, PT, R50, 0x30, PT ;  /* 0x000000303200780c */ /* 0x000fe40003f44270 */
[----:B--2---:R-:W-:Y:S02]  /*e220*/  FSEL R78, R78, -INF , P1 ;  /* 0xff8000004e4e7808 */ /* 0x004fe40000800000 */
[----:B------:R-:W-:-:S03]  /*e230*/  FMNMX.FTZ R57, R76, R57, !PT ;  /* 0x000000394c397209 */ /* 0x000fc60007810000 */
[----:B------:R-:W2:Y:S01]  /*e240*/  MUFU.TANH R70, R70 ;  /* 0x0000004600467308 */ /* 0x000ea20000002400 */
[----:B------:R-:W-:Y:S02]  /*e250*/  ISETP.GT.AND P1, PT, R50, 0x31, PT ;  /* 0x000000313200780c */ /* 0x000fe40003f24270 */
[----:B---3--:R-:W-:Y:S01]  /*e260*/  FSEL R98, R65, -INF , P2 ;  /* 0xff80000041627808 */ /* 0x008fe20001000000 */
[----:B------:R-:W-:-:S04]  /*e270*/  FFMA.FTZ R49, R100, R21, -R31 ;  /* 0x0000001564317223 */ /* 0x000fc8000001081f */
[----:B------:R-:W-:Y:S01]  /*e280*/  MUFU.TANH R56, R56 ;  /* 0x0000003800387308 */ /* 0x000fe20000002400 */
[----:B------:R-:W-:Y:S02]  /*e290*/  ISETP.GT.AND P2, PT, R50, 0x38, PT ;  /* 0x000000383200780c */ /* 0x000fe40003f44270 */
[----:B-1----:R-:W-:-:S05]  /*e2a0*/  FSEL R100, R66, -INF , P1 ;  /* 0xff80000042647808 */ /* 0x002fca0000800000 */
[----:B------:R1:W-:Y:S01]  /*e2b0*/  MUFU.EX2 R55, R59 ;  /* 0x0000003b00377308 */ /* 0x0003e20000000800 */
[----:B------:R-:W-:Y:S02]  /*e2c0*/  ISETP.GT.AND P1, PT, R50, 0x39, PT ;  /* 0x000000393200780c */ /* 0x000fe40003f24270 */
[----:B-1----:R-:W-:-:S05]  /*e2d0*/  FMNMX.FTZ R59, R78, R57, !PT ;  /* 0x000000394e3b7209 */ /* 0x002fca0007810000 */
[----:B------:R-:W1:Y:S01]  /*e2e0*/  MUFU.TANH R58, R58 ;  /* 0x0000003a003a7308 */ /* 0x000e620000002400 */
[----:B------:R-:W-:Y:S02]  /*e2f0*/  FMNMX.FTZ R59, R98, R59, !PT ;  /* 0x0000003b623b7209 */ /* 0x000fe40007810000 */
[----:B0-----:R-:W-:-:S05]  /*e300*/  FSEL R68, R68, -INF , P2 ;  /* 0xff80000044447808 */ /* 0x001fca0001000000 */
[----:B------:R-:W0:Y:S01]  /*e310*/  MUFU.TANH R61, R61 ;  /* 0x0000003d003d7308 */ /* 0x000e220000002400 */
[----:B------:R-:W-:Y:S01]  /*e320*/  FMNMX.FTZ R59, R100, R59, !PT ;  /* 0x0000003b643b7209 */ /* 0x000fe20007810000 */
[----:B------:R-:W-:Y:S01]  /*e330*/  FFMA.FTZ R102, R102, R21, -R31 ;  /* 0x0000001566667223 */ /* 0x000fe2000001081f */
[----:B------:R-:W-:Y:S02]  /*e340*/  ISETP.GT.AND P2, PT, R50, 0x40, PT ;  /* 0x000000403200780c */ /* 0x000fe40003f44270 */
[----:B--2---:R-:W-:Y:S02]  /*e350*/  FSEL R70, R70, -INF , P1 ;  /* 0xff80000046467808 */ /* 0x004fe40000800000 */
[----:B------:R-:W-:Y:S01]  /*e360*/  FMNMX.FTZ R59, R68, R59, !PT ;  /* 0x0000003b443b7209 */ /* 0x000fe20007810000 */
[----:B------:R-:W2:Y:S01]  /*e370*/  MUFU.TANH R62, R62 ;  /* 0x0000003e003e7308 */ /* 0x000ea20000002400 */
[----:B------:R-:W-:Y:S02]  /*e380*/  ISETP.GT.AND P1, PT, R50, 0x41, PT ;  /* 0x000000413200780c */ /* 0x000fe40003f24270 */
[----:B------:R-:W-:-:S05]  /*e390*/  FMNMX.FTZ R59, R70, R59, !PT ;  /* 0x0000003b463b7209 */ /* 0x000fca0007810000 */
[----:B------:R-:W3:Y:S01]  /*e3a0*/  MUFU.TANH R14, R14 ;  /* 0x0000000e000e7308 */ /* 0x000ee20000002400 */
[----:B-1----:R-:W-:-:S07]  /*e3b0*/  FSEL R58, R58, -INF , P1 ;  /* 0xff8000003a3a7808 */ /* 0x002fce0000800000 */
[----:B------:R1:W-:Y:S01]  /*e3c0*/  MUFU.EX2 R53, R102 ;  /* 0x0000006600357308 */ /* 0x0003e20000000800 */
[----:B------:R-:W-:Y:S02]  /*e3d0*/  ISETP.GT.AND P1, PT, R50, 0x49, PT ;  /* 0x000000493200780c */ /* 0x000fe40003f24270 */
[----:B-1----:R-:W-:-:S05]  /*e3e0*/  FSEL R102, R56, -INF , P2 ;  /* 0xff80000038667808 */ /* 0x002fca0001000000 */
[----:B------:R-:W1:Y:S01]  /*e3f0*/  MUFU.TANH R15, R15 ;  /* 0x0000000f000f7308 */ /* 0x000e620000002400 */
[----:B------:R-:W-:Y:S02]  /*e400*/  ISETP.GT.AND P2, PT, R50, 0x48, PT ;  /* 0x000000483200780c */ /* 0x000fe40003f44270 */
[----:B------:R-:W-:Y:S01]  /*e410*/  FMNMX.FTZ R59, R102, R59, !PT ;  /* 0x0000003b663b7209 */ /* 0x000fe20007810000 */
[----:B------:R-:W-:Y:S01]  /*e420*/  FFMA.FTZ R56, R64, R21, -R31 ;  /* 0x0000001540387223 */ /* 0x000fe2000001081f */
[----:B0-----:R-:W-:Y:S01]  /*e430*/  FSEL R64, R61, -INF , P2 ;  /* 0xff8000003d407808 */ /* 0x001fe20001000000 */
[----:B------:R-:W-:Y:S01]  /*e440*/  FMUL.FTZ R33, R42, UR4 ;  /* 0x000000042a217c20 */ /* 0x000fe20008410000 */
[----:B------:R-:W-:Y:S01]  /*e450*/  FMNMX.FTZ R61, R58, R59, !PT ;  /* 0x0000003b3a3d7209 */ /* 0x000fe20007810000 */
[----:B------:R-:W-:Y:S01]  /*e460*/  MUFU.TANH R25, R25 ;  /* 0x0000001900197308 */ /* 0x000fe20000002400 */
[----:B------:R-:W-:Y:S02]  /*e470*/  ISETP.GT.AND P2, PT, R50, 0x50, PT ;  /* 0x000000503200780c */ /* 0x000fe40003f44270 */
[----:B--2---:R-:W-:-:S02]  /*e480*/  FSEL R62, R62, -INF , P1 ;  /* 0xff8000003e3e7808 */ /* 0x004fc40000800000 */
[----:B------:R-:W-:-:S03]  /*e490*/  FMNMX.FTZ R61, R64, R61, !PT ;  /* 0x0000003d403d7209 */ /* 0x000fc60007810000 */
[----:B------:R-:W0:Y:S01]  /*e4a0*/  MUFU.TANH R29, R29 ;  /* 0x0000001d001d7308 */ /* 0x000e220000002400 */
[----:B------:R-:W-:Y:S02]  /*e4b0*/  ISETP.GT.AND P1, PT, R50, 0x51, PT ;  /* 0x000000513200780c */ /* 0x000fe40003f24270 */
[----:B---3--:R-:W-:Y:S02]  /*e4c0*/  FSEL R142, R14, -INF , P2 ;  /* 0xff8000000e8e7808 */ /* 0x008fe40001000000 */
[----:B------:R-:W-:-:S03]  /*e4d0*/  FMNMX.FTZ R61, R62, R61, !PT ;  /* 0x0000003d3e3d7209 */ /* 0x000fc60007810000 */
[----:B------:R-:W2:Y:S01]  /*e4e0*/  MUFU.TANH R33, R33 ;  /* 0x0000002100217308 */ /* 0x000ea20000002400 */
[-CC-:B------:R-:W-:Y:S01]  /*e4f0*/  FFMA.FTZ R104, R104, R21.reuse, -R31.reuse ;  /* 0x0000001568687223 */ /* 0x180fe2000001081f */
[--C-:B------:R-:W-:Y:S01]  /*e500*/  FFMA.FTZ R14, R110, R21, -R31.reuse ;  /* 0x000000156e0e7223 */ /* 0x100fe2000001081f */
[----:B------:R-:W-:Y:S01]  /*e510*/  ISETP.GT.AND P2, PT, R50, 0x58, PT ;  /* 0x000000583200780c */ /* 0x000fe20003f44270 */
[----:B------:R-:W-:Y:S01]  /*e520*/  FMUL.FTZ R42, R47, UR4 ;  /* 0x000000042f2a7c20 */ /* 0x000fe20008410000 */
[----:B-1----:R-:W-:Y:S02]  /*e530*/  FSEL R110, R15, -INF , P1 ;  /* 0xff8000000f6e7808 */ /* 0x002fe40000800000 */
[----:B------:R-:W-:Y:S01]  /*e540*/  FMNMX.FTZ R61, R142, R61, !PT ;  /* 0x0000003d8e3d7209 */ /* 0x000fe20007810000 */
[----:B------:R-:W1:Y:S01]  /*e550*/  MUFU.TANH R37, R37 ;  /* 0x0000002500257308 */ /* 0x000e620000002400 */
[----:B------:R-:W-:Y:S01]  /*e560*/  ISETP.GT.AND P1, PT, R50, 0x59, PT ;  /* 0x000000593200780c */ /* 0x000fe20003f24270 */
[----:B------:R-:W-:Y:S01]  /*e570*/  FMUL.FTZ R34, R34, UR4 ;  /* 0x0000000422227c20 */ /* 0x000fe20008410000 */
[----:B------:R-:W-:Y:S01]  /*e580*/  FMNMX.FTZ R61, R110, R61, !PT ;  /* 0x0000003d6e3d7209 */ /* 0x000fe20007810000 */
[----:B------:R-:W-:-:S04]  /*e590*/  FFMA.FTZ R66, R106, R21, -R31 ;  /* 0x000000156a427223 */ /* 0x000fc8000001081f */
[----:B------:R-:W3:Y:S01]  /*e5a0*/  MUFU.TANH R41, R41 ;  /* 0x0000002900297308 */ /* 0x000ee20000002400 */
[----:B0-----:R-:W-:Y:S01]  /*e5b0*/  FSEL R106, R29, -INF , P1 ;  /* 0xff8000001d6a7808 */ /* 0x001fe20000800000 */
[----:B------:R-:W-:-:S06]  /*e5c0*/  FMUL.FTZ R35, R35, UR4 ;  /* 0x0000000423237c20 */ /* 0x000fcc0008410000 */
[----:B------:R0:W-:Y:S01]  /*e5d0*/  MUFU.EX2 R57, R104 ;  /* 0x0000006800397308 */ /* 0x0001e20000000800 */
[----:B------:R-:W-:Y:S01]  /*e5e0*/  FFMA.FTZ R15, R112, R21, -R31 ;  /* 0x00000015700f7223 */ /* 0x000fe2000001081f */
[----:B0-----:R-:W-:-:S06]  /*e5f0*/  FSEL R104, R25, -INF , P2 ;  /* 0xff80000019687808 */ /* 0x001fcc0001000000 */
[----:B------:R-:W0:Y:S01]  /*e600*/  MUFU.TANH R42, R42 ;  /* 0x0000002a002a7308 */ /* 0x000e220000002400 */
[----:B------:R-:W-:Y:S02]  /*e610*/  ISETP.GT.AND P2, PT, R50, 0x60, PT ;  /* 0x000000603200780c */ /* 0x000fe40003f44270 */
[----:B------:R-:W-:Y:S01]  /*e620*/  FMNMX.FTZ R61, R104, R61, !PT ;  /* 0x0000003d683d7209 */ /* 0x000fe20007810000 */
[----:B------:R-:W-:Y:S01]  /*e630*/  FMUL.FTZ R38, R38, UR4 ;  /* 0x0000000426267c20 */ /* 0x000fe20008410000 */
[----:B------:R-:W-:Y:S02]  /*e640*/  ISETP.GT.AND P1, PT, R50, 0x61, PT ;  /* 0x000000613200780c */ /* 0x000fe40003f24270 */
[----:B--2---:R-:W-:Y:S01]  /*e650*/  FSEL R112, R33, -INF , P2 ;  /* 0xff80000021707808 */ /* 0x004fe20001000000 */
[----:B------:R-:W2:Y:S01]  /*e660*/  MUFU.TANH R34, R34 ;  /* 0x0000002200227308 */ /* 0x000ea20000002400 */
[----:B------:R-:W-:Y:S01]  /*e670*/  FMNMX.FTZ R61, R106, R61, !PT ;  /* 0x0000003d6a3d7209 */ /* 0x000fe20007810000 */
[----:B------:R-:W-:Y:S01]  /*e680*/  FFMA.FTZ R25, R32, R21, -R31 ;  /* 0x0000001520197223 */ /* 0x000fe2000001081f */
[----:B------:R-:W-:Y:S01]  /*e690*/  ISETP.GT.AND P2, PT, R50, 0x68, PT ;  /* 0x000000683200780c */ /* 0x000fe20003f44270 */
[----:B------:R-:W-:Y:S01]  /*e6a0*/  FMUL.FTZ R39, R39, UR4 ;  /* 0x0000000427277c20 */ /* 0x000fe20008410000 */
[----:B-1----:R-:W-:-:S02]  /*e6b0*/  FSEL R32, R37, -INF , P1 ;  /* 0xff80000025207808 */ /* 0x002fc40000800000 */
[----:B------:R-:W-:Y:S01]  /*e6c0*/  FMNMX.FTZ R61, R112, R61, !PT ;  /* 0x0000003d703d7209 */ /* 0x000fe20007810000 */
[----:B------:R-:W1:Y:S01]  /*e6d0*/  MUFU.TANH R35, R35 ;  /* 0x0000002300237308 */ /* 0x000e620000002400 */
[----:B------:R-:W-:Y:S01]  /*e6e0*/  ISETP.GT.AND P1, PT, R50, 0x69, PT ;  /* 0x000000693200780c */ /* 0x000fe20003f24270 */
[----:B------:R-:W-:Y:S01]  /*e6f0*/  FMUL.FTZ R26, R26, UR4 ;  /* 0x000000041a1a7c20 */ /* 0x000fe20008410000 */
[----:B---3--:R-:W-:Y:S02]  /*e700*/  FSEL R146, R41, -INF , P2 ;  /* 0xff80000029927808 */ /* 0x008fe40001000000 */
[----:B------:R-:W-:-:S03]  /*e710*/  FMNMX.FTZ R61, R32, R61, !PT ;  /* 0x0000003d203d7209 */ /* 0x000fc60007810000 */
[----:B------:R-:W3:Y:S01]  /*e720*/  MUFU.TANH R38, R38 ;  /* 0x0000002600267308 */ /* 0x000ee20000002400 */
[----:B------:R-:W-:Y:S01]  /*e730*/  ISETP.GT.AND P2, PT, R50, 0x70, PT ;  /* 0x000000703200780c */ /* 0x000fe20003f44270 */
[----:B------:R-:W-:Y:S01]  /*e740*/  FMUL.FTZ R27, R27, UR4 ;  /* 0x000000041b1b7c20 */ /* 0x000fe20008410000 */
        /* <DEDUP_REMOVED lines=8> */
[----:B-1----:R-:W-:Y:S02]  /*e7d0*/  FSEL R150, R35, -INF , P1 ;  /* 0xff80000023967808 */ /* 0x002fe40000800000 */
[----:B------:R-:W-:-:S03]  /*e7e0*/  FMNMX.FTZ R61, R34, R61, !PT ;  /* 0x0000003d223d7209 */ /* 0x000fc60007810000 */
[----:B------:R-:W1:Y:S01]  /*e7f0*/  MUFU.TANH R27, R27 ;  /* 0x0000001b001b7308 */ /* 0x000e620000002400 */
[----:B------:R-:W-:Y:S02]  /*e800*/  ISETP.GT.AND P1, PT, R50, 0x79, PT ;  /* 0x000000793200780c */ /* 0x000fe40003f24270 */
[----:B---3--:R-:W-:Y:S02]  /*e810*/  FSEL R152, R38, -INF , P2 ;  /* 0xff80000026987808 */ /* 0x008fe40001000000 */
[----:B------:R-:W-:-:S03]  /*e820*/  FMNMX.FTZ R61, R150, R61, !PT ;  /* 0x0000003d963d7209 */ /* 0x000fc60007810000 */
[----:B------:R-:W3:Y:S01]  /*e830*/  MUFU.TANH R43, R43 ;  /* 0x0000002b002b7308 */ /* 0x000ee20000002400 */
[----:B------:R-:W-:Y:S02]  /*e840*/  ISETP.GT.AND P2, PT, R50, 0x80, PT ;  /* 0x000000803200780c */ /* 0x000fe40003f44270 */
[----:B0-----:R-:W-:Y:S02]  /*e850*/  FSEL R154, R39, -INF , P1 ;  /* 0xff800000279a7808 */ /* 0x001fe40000800000 */
[----:B------:R-:W-:-:S03]  /*e860*/  FMNMX.FTZ R61, R152, R61, !PT ;  /* 0x0000003d983d7209 */ /* 0x000fc60007810000 */
[----:B------:R-:W0:Y:S01]  /*e870*/  MUFU.TANH R45, R45 ;  /* 0x0000002d002d7308 */ /* 0x000e220000002400 */
[----:B------:R-:W-:Y:S02]  /*e880*/  ISETP.GT.AND P1, PT, R50, 0x81, PT ;  /* 0x000000813200780c */ /* 0x000fe40003f24270 */
[----:B--2---:R-:W-:Y:S02]  /*e890*/  FSEL R156, R26, -INF , P2 ;  /* 0xff8000001a9c7808 */ /* 0x004fe40001000000 */
[----:B------:R-:W-:Y:S02]  /*e8a0*/  FMNMX.FTZ R61, R154, R61, !PT ;  /* 0x0000003d9a3d7209 */ /* 0x000fe40007810000 */
[----:B------:R-:W-:Y:S02]  /*e8b0*/  ISETP.GT.AND P2, PT, R50, 0x88, PT ;  /* 0x000000883200780c */ /* 0x000fe40003f44270 */
[----:B-1----:R-:W-:Y:S02]  /*e8c0*/  FSEL R29, R27, -INF , P1 ;  /* 0xff8000001b1d7808 */ /* 0x002fe40000800000 */
[----:B------:R-:W-:-:S02]  /*e8d0*/  FMNMX.FTZ R26, R156, R61, !PT ;  /* 0x0000003d9c1a7209 */ /* 0x000fc40007810000 */
[----:B------:R-:W-:Y:S02]  /*e8e0*/  ISETP.GT.AND P1, PT, R50, 0x89, PT ;  /* 0x000000893200780c */ /* 0x000fe40003f24270 */
[----:B---3--:R-:W-:Y:S02]  /*e8f0*/  FSEL R33, R43, -INF , P2 ;  /* 0xff8000002b217808 */ /* 0x008fe40001000000 */
[----:B------:R-:W-:Y:S01]  /*e900*/  FMNMX.FTZ R26, R29, R26, !PT ;  /* 0x0000001a1d1a7209 */ /* 0x000fe20007810000 */
[----:B------:R1:W-:Y:S01]  /*e910*/  MUFU.EX2 R37, R25 ;  /* 0x0000001900257308 */ /* 0x0003e20000000800 */
[----:B------:R-:W-:Y:S01]  /*e920*/  FFMA.FTZ R67, R36, R21, -R31 ;  /* 0x0000001524437223 */ /* 0x000fe2000001081f */
[----:B0-----:R-:W-:Y:S02]  /*e930*/  FSEL R36, R45, -INF , P1 ;  /* 0xff8000002d247808 */ /* 0x001fe40000800000 */
[----:B-1----:R-:W-:-:S04]  /*e940*/  FMNMX.FTZ R25, R33, R26, !PT ;  /* 0x0000001a21197209 */ /* 0x002fc80007810000 */
[----:B------:R-:W-:-:S05]  /*e950*/  FMNMX.FTZ R25, R36, R25, !PT ;  /* 0x0000001924197209 */ /* 0x000fca0007810000 */
[----:B------:R-:W0:Y:S01]  /*e960*/  SHFL.BFLY PT, R26, R25, 0x2, 0x1f ;  /* 0x0c401f00191a7f89 */ /* 0x000e2200000e0000 */
[----:B------:R-:W1:Y:S01]  /*e970*/  S2R R105, SR_TID.X ;  /* 0x0000000000697919 */ /* 0x000e620000002100 */
[----:B0-----:R-:W-:-:S05]  /*e980*/  FMNMX.FTZ R26, R25, R26, !PT ;  /* 0x0000001a191a7209 */ /* 0x001fca0007810000 */
[----:B------:R-:W0:Y:S01]  /*e990*/  SHFL.BFLY PT, R25, R26, 0x1, 0x1f ;  /* 0x0c201f001a197f89 */ /* 0x000e2200000e0000 */
        /* <DEDUP_REMOVED lines=13> */
[-CC-:B--2---:R-:W-:Y:S01]  /*ea70*/  FFMA.FTZ R44, R118, R21.reuse, -R31.reuse ;  /* 0x00000015762c7223 */ /* 0x184fe2000001081f */
[--C-:B------:R-:W-:Y:S01]  /*ea80*/  FFMA.FTZ R116, R128, R21, -R31.reuse ;  /* 0x0000001580747223 */ /* 0x100fe2000001081f */
[----:B0-----:R-:W-:Y:S01]  /*ea90*/  FMNMX.FTZ R74, R26, R25, !PT ;  /* 0x000000191a4a7209 */ /* 0x001fe20007810000 */
[----:B---3--:R-:W-:-:S03]  /*eaa0*/  FFMA.FTZ R114, R122, R21, -R31 ;  /* 0x000000157a727223 */ /* 0x008fc6000001081f */
[C---:B------:R-:W-:Y:S01]  /*eab0*/  FSETP.NEU.FTZ.AND P1, PT, R74.reuse, -INF , PT ;  /* 0xff8000004a00780b */ /* 0x040fe20003f3d000 */
        /* <DEDUP_REMOVED lines=9> */
[----:B------:R-:W-:-:S02]  /*eb50*/  FSEL R31, R24, RZ, P1 ;  /* 0x000000ff181f7208 */ /* 0x000fc40000800000 */
[----:B-1----:R-:W-:-:S03]  /*eb60*/  LOP3.LUT R95, R105, 0x7f, RZ, 0xc0, !PT ;  /* 0x0000007f695f7812 */ /* 0x002fc600078ec0ff */
[-CC-:B------:R-:W-:Y:S01]  /*eb70*/  FFMA.FTZ R25, R88, R21.reuse, -R31.reuse ;  /* 0x0000001558197223 */ /* 0x180fe2000001081f */
[-CC-:B------:R-:W-:Y:S01]  /*eb80*/  FFMA.FTZ R88, R90, R21.reuse, -R31.reuse ;  /* 0x000000155a587223 */ /* 0x180fe2000001081f */
[----:B------:R-:W-:Y:S01]  /*eb90*/  ISETP.NE.AND P1, PT, R95, RZ, PT ;  /* 0x000000ff5f00720c */ /* 0x000fe20003f25270 */
[-C--:B------:R-:W-:Y:S01]  /*eba0*/  FFMA.FTZ R27, R92, R21.reuse, -R31 ;  /* 0x000000155c1b7223 */ /* 0x080fe2000001081f */
[----:B------:R-:W-:Y:S01]  /*ebb0*/  IMAD.IADD R24, R101, 0x1, -R103 ;  /* 0x0000000165187824 */ /* 0x000fe200078e0a67 */
[----:B------:R-:W-:Y:S01]  /*ebc0*/  MUFU.EX2 R30, R30 ;  /* 0x0000001e001e7308 */ /* 0x000fe20000000800 */
[----:B------:R-:W-:Y:S02]  /*ebd0*/  FFMA.FTZ R90, R80, R21, -R31 ;  /* 0x00000015505a7223 */ /* 0x000fe4000001081f */
[----:B------:R-:W-:-:S05]  /*ebe0*/  IMAD R24, R99, 0xc0, R24 ;  /* 0x000000c063187824 */ /* 0x000fca00078e0218 */
[----:B------:R-:W0:Y:S01]  /*ebf0*/  MUFU.EX2 R47, R47 ;  /* 0x0000002f002f7308 */ /* 0x000e220000000800 */
[----:B------:R-:W-:Y:S01]  /*ec00*/  FFMA.FTZ R77, R94, R21, -R31 ;  /* 0x000000155e4d7223 */ /* 0x000fe2000001081f */
[----:B------:R-:W-:-:S06]  /*ec10*/  IMAD.HI R26, R24, 0x38e38e39, RZ ;  /* 0x38e38e39181a7827 */ /* 0x000fcc00078e02ff */
[----:B------:R-:W-:Y:S08]  /*ec20*/  MUFU.EX2 R25, R25 ;  /* 0x0000001900197308 */ /* 0x000ff00000000800 */
[----:B------:R-:W1:Y:S01]  /*ec30*/  MUFU.EX2 R88, R88 ;  /* 0x0000005800587308 */ /* 0x000e620000000800 */
[----:B------:R-:W-:-:S07]  /*ec40*/  @!P1 VIADD R0, R0, 0x31c40 ;  /* 0x00031c4000009836 */ /* 0x000fce0000000000 */
[----:B------:R-:W2:Y:S01]  /*ec50*/  MUFU.EX2 R46, R46 ;  /* 0x0000002e002e7308 */ /* 0x000ea20000000800 */
[----:B------:R-:W-:-:S07]  /*ec60*/  FFMA.FTZ R82, R82, R21, -R31 ;  /* 0x0000001552527223 */ /* 0x000fce000001081f */
[----:B------:R-:W3:Y:S01]  /*ec70*/  MUFU.EX2 R27, R27 ;  /* 0x0000001b001b7308 */ /* 0x000ee20000000800 */
[----:B------:R-:W-:-:S07]  /*ec80*/  SHF.R.U32.HI R85, RZ, 0x1f, R26 ;  /* 0x0000001fff557819 */ /* 0x000fce000001161a */
[----:B------:R-:W4:Y:S01]  /*ec90*/  MUFU.EX2 R49, R49 ;  /* 0x0000003100317308 */ /* 0x000f220000000800 */
[----:B------:R-:W-:Y:S01]  /*eca0*/  FFMA.FTZ R28, R84, R21, -R31 ;  /* 0x00000015541c7223 */ /* 0x000fe2000001081f */
[----:B------:R-:W-:-:S06]  /*ecb0*/  @!P1 PRMT R24, RZ, 0x654, R0 ;  /* 0x00000654ff189816 */ /* 0x000fcc0000000000 */
[----:B------:R-:W4:Y:S01]  /*ecc0*/  MUFU.EX2 R90, R90 ;  /* 0x0000005a005a7308 */ /* 0x000f220000000800 */
[----:B------:R-:W-:Y:S01]  /*ecd0*/  LEA.HI.SX32 R0, R26, R85, 0x1b ;  /* 0x000000551a007211 */ /* 0x000fe200078fdaff */
[----:B0-----:R-:W-:-:S06]  /*ece0*/  FADD.FTZ R85, R30, R47 ;  /* 0x0000002f1e557221 */ /* 0x001fcc0000010000 */
[----:B------:R-:W0:Y:S01]  /*ecf0*/  MUFU.EX2 R48, R48 ;  /* 0x0000003000307308 */ /* 0x000e220000000800 */
[----:B-1----:R-:W-:Y:S01]  /*ed00*/  FADD.FTZ R26, R25, R88 ;  /* 0x00000058191a7221 */ /* 0x002fe20000010000 */
[-CC-:B------:R-:W-:Y:S01]  /*ed10*/  FFMA.FTZ R83, R86, R21.reuse, -R31.reuse ;  /* 0x0000001556537223 */ /* 0x180fe2000001081f */
[----:B------:R-:W-:-:S05]  /*ed20*/  FFMA.FTZ R39, R64, R21, -R31 ;  /* 0x0000001540277223 */ /* 0x000fca000001081f */
[----:B------:R-:W1:Y:S01]  /*ed30*/  MUFU.EX2 R77, R77 ;  /* 0x0000004d004d7308 */ /* 0x000e620000000800 */
[----:B--2---:R-:W-:Y:S01]  /*ed40*/  FADD.FTZ R64, R46, R85 ;  /* 0x000000552e407221 */ /* 0x004fe20000010000 */
[----:B---3--:R-:W-:-:S06]  /*ed50*/  FADD.FTZ R85, R27, R26 ;  /* 0x0000001a1b557221 */ /* 0x008fcc0000010000 */
[----:B------:R-:W2:Y:S01]  /*ed60*/  MUFU.EX2 R51, R51 ;  /* 0x0000003300337308 */ /* 0x000ea20000000800 */
[----:B------:R-:W-:Y:S01]  /*ed70*/  FFMA.FTZ R75, R96, R21, -R31 ;  /* 0x00000015604b7223 */ /* 0x000fe2000001081f */
[----:B------:R3:W-:Y:S06]  /*ed80*/  @!P1 SYNCS.ARRIVE.TRANS64.RED.A1T0 RZ, [R24+URZ], RZ ;  /* 0x000000ff18ff99a7 */ /* 0x0007ec000810043f */
[----:B------:R-:W2:Y:S01]  /*ed90*/  MUFU.EX2 R82, R82 ;  /* 0x0000005200527308 */ /* 0x000ea20000000800 */
[----:B----4-:R-:W-:Y:S01]  /*eda0*/  FADD.FTZ R87, R49, R64 ;  /* 0x0000004031577221 */ /* 0x010fe20000010000 */
[----:B---3--:R-:W-:-:S06]  /*edb0*/  F2FP.F16.F32.PACK_AB R24, R47, R30 ;  /* 0x0000001e2f18723e */ /* 0x008fcc00000000ff */
[----:B------:R-:W3:Y:S01]  /*edc0*/  MUFU.EX2 R52, R52 ;  /* 0x0000003400347308 */ /* 0x000ee20000000800 */
[----:B------:R-:W-:Y:S01]  /*edd0*/  FADD.FTZ R30, R90, R85 ;  /* 0x000000555a1e7221 */ /* 0x000fe20000010000 */
[----:B------:R-:W-:-:S06]  /*ede0*/  FFMA.FTZ R80, R72, R21, -R31 ;  /* 0x0000001548507223 */ /* 0x000fcc000001081f */
[----:B------:R-:W4:Y:S01]  /*edf0*/  MUFU.EX2 R28, R28 ;  /* 0x0000001c001c7308 */ /* 0x000f220000000800 */
[-CC-:B------:R-:W-:Y:S01]  /*ee00*/  FFMA.FTZ R73, R76, R21.reuse, -R31.reuse ;  /* 0x000000154c497223 */ /* 0x180fe2000001081f */
[----:B------:R-:W-:Y:S01]  /*ee10*/  FFMA.FTZ R76, R78, R21, -R31 ;  /* 0x000000154e4c7223 */ /* 0x000fe2000001081f */
[----:B0-----:R-:W-:-:S05]  /*ee20*/  FADD.FTZ R78, R48, R87 ;  /* 0x00000057304e7221 */ /* 0x001fca0000010000 */
[----:B------:R-:W0:Y:S01]  /*ee30*/  MUFU.EX2 R83, R83 ;  /* 0x0000005300537308 */ /* 0x000e220000000800 */
[----:B-1----:R-:W-:Y:S01]  /*ee40*/  FADD.FTZ R89, R77, R30 ;  /* 0x0000001e4d597221 */ /* 0x002fe20000010000 */
[----:B--2---:R-:W-:-:S06]  /*ee50*/  FADD.FTZ R91, R51, R78 ;  /* 0x0000004e335b7221 */ /* 0x004fcc0000010000 */
[----:B------:R-:W1:Y:S01]  /*ee60*/  MUFU.EX2 R75, R75 ;  /* 0x0000004b004b7308 */ /* 0x000e620000000800 */
[----:B------:R-:W-:Y:S01]  /*ee70*/  FADD.FTZ R89, R82, R89 ;  /* 0x0000005952597221 */ /* 0x000fe20000010000 */
[----:B------:R-:W-:Y:S01]  /*ee80*/  FFMA.FTZ R85, R32, R21, -R31 ;  /* 0x0000001520557223 */ /* 0x000fe2000001081f */
[----:B---3--:R-:W-:-:S05]  /*ee90*/  FADD.FTZ R30, R52, R91 ;  /* 0x0000005b341e7221 */ /* 0x008fca0000010000 */
[----:B------:R-:W2:Y:S01]  /*eea0*/  MUFU.EX2 R40, R40 ;  /* 0x0000002800287308 */ /* 0x000ea20000000800 */
[----:B----4-:R-:W-:Y:S01]  /*eeb0*/  FADD.FTZ R32, R28, R89 ;  /* 0x000000591c207221 */ /* 0x010fe20000010000 */
[----:B------:R-:W-:-:S06]  /*eec0*/  FFMA.FTZ R72, R98, R21, -R31 ;  /* 0x0000001562487223 */ /* 0x000fcc000001081f */
[----:B------:R-:W3:Y:S01]  /*eed0*/  MUFU.EX2 R80, R80 ;  /* 0x0000005000507308 */ /* 0x000ee20000000800 */
[----:B------:R-:W-:Y:S01]  /*eee0*/  FADD.FTZ R30, R53, R30 ;  /* 0x0000001e351e7221 */ /* 0x000fe20000010000 */
[----:B0-----:R-:W-:-:S06]  /*eef0*/  FADD.FTZ R32, R83, R32 ;  /* 0x0000002053207221 */ /* 0x001fcc0000010000 */
[----:B------:R-:W0:Y:S01]  /*ef00*/  MUFU.EX2 R73, R73 ;  /* 0x0000004900497308 */ /* 0x000e220000000800 */
[----:B------:R-:W-:Y:S01]  /*ef10*/  FFMA.FTZ R81, R100, R21, -R31 ;  /* 0x0000001564517223 */ /* 0x000fe2000001081f */
[----:B------:R-:W-:-:S06]  /*ef20*/  FADD.FTZ R89, R55, R30 ;  /* 0x0000001e37597221 */ /* 0x000fcc0000010000 */
[----:B------:R-:W4:Y:S01]  /*ef30*/  MUFU.EX2 R66, R66 ;  /* 0x0000004200427308 */ /* 0x000f220000000800 */
[----:B-1----:R-:W-:Y:S01]  /*ef40*/  FADD.FTZ R91, R75, R32 ;  /* 0x000000204b5b7221 */ /* 0x002fe20000010000 */
[----:B------:R-:W-:-:S06]  /*ef50*/  FFMA.FTZ R35, R68, R21, -R31 ;  /* 0x0000001544237223 */ /* 0x000fcc000001081f */
[----:B------:R-:W1:Y:S01]  /*ef60*/  MUFU.EX2 R76, R76 ;  /* 0x0000004c004c7308 */ /* 0x000e620000000800 */
[----:B--2---:R-:W-:Y:S01]  /*ef70*/  FADD.FTZ R30, R40, R89 ;  /* 0x00000059281e7221 */ /* 0x004fe20000010000 */
[----:B---3--:R-:W-:-:S06]  /*ef80*/  FADD.FTZ R32, R80, R91 ;  /* 0x0000005b50207221 */ /* 0x008fcc0000010000 */
[----:B------:R-:W2:Y:S01]  /*ef90*/  MUFU.EX2 R56, R56 ;  /* 0x0000003800387308 */ /* 0x000ea20000000800 */
[----:B------:R-:W-:-:S07]  /*efa0*/  FFMA.FTZ R70, R70, R21, -R31 ;  /* 0x0000001546467223 */ /* 0x000fce000001081f */
[----:B------:R-:W3:Y:S01]  /*efb0*/  MUFU.EX2 R72, R72 ;  /* 0x0000004800487308 */ /* 0x000ee20000000800 */
[-CC-:B------:R-:W-:Y:S01]  /*efc0*/  FFMA.FTZ R78, R29, R21.reuse, -R31.reuse ;  /* 0x000000151d4e7223 */ /* 0x180fe2000001081f */
[----:B------:R-:W-:Y:S01]  /*efd0*/  FADD.FTZ R29, R57, R30 ;  /* 0x0000001e391d7221 */ /* 0x000fe20000010000 */
[----:B------:R-:W-:-:S05]  /*efe0*/  FFMA.FTZ R84, R33, R21, -R31 ;  /* 0x0000001521547223 */ /* 0x000fca000001081f */
[----:B------:R-:W3:Y:S01]  /*eff0*/  MUFU.EX2 R81, R81 ;  /* 0x0000005100517308 */ /* 0x000ee20000000800 */
[----:B0-----:R-:W-:Y:S01]  /*f000*/  FADD.FTZ R33, R73, R32 ;  /* 0x0000002049217221 */ /* 0x001fe20000010000 */
[----:B------:R-:W-:Y:S01]  /*f010*/  FFMA.FTZ R68, R102, R21, -R31 ;  /* 0x0000001566447223 */ /* 0x000fe2000001081f */
[----:B----4-:R-:W-:-:S05]  /*f020*/  FADD.FTZ R29, R66, R29 ;  /* 0x0000001d421d7221 */ /* 0x010fca0000010000 */
[----:B------:R-:W0:Y:S01]  /*f030*/  MUFU.EX2 R14, R14 ;  /* 0x0000000e000e7308 */ /* 0x000e220000000800 */
[----:B-1----:R-:W-:Y:S01]  /*f040*/  FADD.FTZ R33, R76, R33 ;  /* 0x000000214c217221 */ /* 0x002fe20000010000 */
[----:B------:R-:W-:-:S06]  /*f050*/  FFMA.FTZ R79, R58, R21, -R31 ;  /* 0x000000153a4f7223 */ /* 0x000fcc000001081f */
[----:B------:R-:W1:Y:S01]  /*f060*/  MUFU.EX2 R35, R35 ;  /* 0x0000002300237308 */ /* 0x000e620000000800 */
[----:B--2---:R-:W-:Y:S01]  /*f070*/  FADD.FTZ R30, R56, R29 ;  /* 0x0000001d381e7221 */ /* 0x004fe20000010000 */
[----:B---3--:R-:W-:-:S06]  /*f080*/  FADD.FTZ R32, R72, R33 ;  /* 0x0000002148207221 */ /* 0x008fcc0000010000 */
[----:B------:R-:W2:Y:S08]  /*f090*/  MUFU.EX2 R15, R15 ;  /* 0x0000000f000f7308 */ /* 0x000eb00000000800 */
[----:B------:R-:W3:Y:S01]  /*f0a0*/  MUFU.EX2 R70, R70 ;  /* 0x0000004600467308 */ /* 0x000ee20000000800 */
[----:B------:R-:W-:Y:S01]  /*f0b0*/  FADD.FTZ R29, R59, R30 ;  /* 0x0000001e3b1d7221 */ /* 0x000fe20000010000 */
[----:B------:R-:W-:-:S06]  /*f0c0*/  FADD.FTZ R32, R81, R32 ;  /* 0x0000002051207221 */ /* 0x000fcc0000010000 */
[----:B------:R-:W4:Y:S01]  /*f0d0*/  MUFU.EX2 R68, R68 ;  /* 0x0000004400447308 */ /* 0x000f220000000800 */
[-CC-:B------:R-:W-:Y:S01]  /*f0e0*/  FFMA.FTZ R58, R62, R21.reuse, -R31.reuse ;  /* 0x000000153e3a7223 */ /* 0x180fe2000001081f */
[----:B------:R-:W-:Y:S01]  /*f0f0*/  F2FP.F16.F32.PACK_AB R26, R49, R46 ;  /* 0x0000002e311a723e */ /* 0x000fe200000000ff */
[-CC-:B------:R-:W-:Y:S01]  /*f100*/  FFMA.FTZ R62, R142, R21.reuse, -R31.reuse ;  /* 0x000000158e3e7223 */ /* 0x180fe2000001081f */
[----:B------:R-:W-:-:S04]  /*f110*/  FFMA.FTZ R110, R110, R21, -R31 ;  /* 0x000000156e6e7223 */ /* 0x000fc8000001081f */
[----:B------:R-:W4:Y:S01]  /*f120*/  MUFU.EX2 R79, R79 ;  /* 0x0000004f004f7308 */ /* 0x000f220000000800 */
        /* <DEDUP_REMOVED lines=8> */
[-CC-:B------:R-:W-:Y:S01]  /*f1b0*/  FFMA.FTZ R152, R152, R21.reuse, -R31.reuse ;  /* 0x0000001598987223 */ /* 0x180fe2000001081f */
[-CC-:B------:R-:W-:Y:S01]  /*f1c0*/  FFMA.FTZ R154, R154, R21.reuse, -R31.reuse ;  /* 0x000000159a9a7223 */ /* 0x180fe2000001081f */
[-CC-:B------:R-:W-:Y:S01]  /*f1d0*/  FFMA.FTZ R156, R156, R21.reuse, -R31.reuse ;  /* 0x000000159c9c7223 */ /* 0x180fe2000001081f */
[----:B------:R-:W-:Y:S01]  /*f1e0*/  FFMA.FTZ R86, R36, R21, -R31 ;  /* 0x0000001524567223 */ /* 0x000fe2000001081f */
[----:B0-----:R-:W-:Y:S01]  /*f1f0*/  FADD.FTZ R30, R14, R29 ;  /* 0x0000001d0e1e7221 */ /* 0x001fe20000010000 */
[----:B-1----:R-:W-:-:S02]  /*f200*/  FADD.FTZ R31, R35, R32 ;  /* 0x00000020231f7221 */ /* 0x002fc40000010000 */
[----:B------:R-:W0:Y:S01]  /*f210*/  MUFU.EX2 R39, R39 ;  /* 0x0000002700277308 */ /* 0x000e220000000800 */
[----:B--2---:R-:W-:Y:S01]  /*f220*/  FADD.FTZ R30, R15, R30 ;  /* 0x0000001e0f1e7221 */ /* 0x004fe20000010000 */
[----:B------:R-:W-:Y:S01]  /*f230*/  F2FP.F16.F32.PACK_AB R25, R88, R25 ;  /* 0x000000195819723e */ /* 0x000fe200000000ff */
[----:B---3--:R-:W-:Y:S01]  /*f240*/  FADD.FTZ R31, R70, R31 ;  /* 0x0000001f461f7221 */ /* 0x008fe20000010000 */
[----:B------:R-:W-:-:S04]  /*f250*/  F2FP.F16.F32.PACK_AB R27, R90, R27 ;  /* 0x0000001b5a1b723e */ /* 0x000fc800000000ff */
[----:B------:R-:W1:Y:S01]  /*f260*/  MUFU.EX2 R38, R38 ;  /* 0x0000002600267308 */ /* 0x000e620000000800 */
[----:B------:R-:W-:Y:S01]  /*f270*/  FADD.FTZ R33, R37, R30 ;  /* 0x0000001e25217221 */ /* 0x000fe20000010000 */
[----:B----4-:R-:W-:-:S06]  /*f280*/  FADD.FTZ R36, R68, R31 ;  /* 0x0000001f44247221 */ /* 0x010fcc0000010000 */
[----:B------:R-:W2:Y:S01]  /*f290*/  MUFU.EX2 R58, R58 ;  /* 0x0000003a003a7308 */ /* 0x000ea20000000800 */
[----:B------:R3:W-:Y:S01]  /*f2a0*/  STSM.16.M88.4 [R17+0x24300], R24 ;  /* 0x0243001811007844 */ /* 0x0007e20000000200 */
[----:B------:R-:W-:-:S06]  /*f2b0*/  FADD.FTZ R36, R79, R36 ;  /* 0x000000244f247221 */ /* 0x000fcc0000010000 */
[----:B------:R-:W-:Y:S08]  /*f2c0*/  MUFU.EX2 R44, R44 ;  /* 0x0000002c002c7308 */ /* 0x000ff00000000800 */
[----:B------:R-:W4:Y:S01]  /*f2d0*/  MUFU.EX2 R62, R62 ;  /* 0x0000003e003e7308 */ /* 0x000f220000000800 */
[----:B---3--:R-:W-:Y:S01]  /*f2e0*/  F2FP.F16.F32.PACK_AB R24, R51, R48 ;  /* 0x000000303318723e */ /* 0x008fe200000000ff */
[----:B------:R-:W-:Y:S01]  /*f2f0*/  FADD.FTZ R48, R42, R33 ;  /* 0x000000212a307221 */ /* 0x000fe20000010000 */
[----:B------:R-:W-:-:S05]  /*f300*/  F2FP.F16.F32.PACK_AB R26, R53, R52 ;  /* 0x00000034351a723e */ /* 0x000fca00000000ff */
[----:B------:R-:W-:Y:S01]  /*f310*/  MUFU.EX2 R67, R67 ;  /* 0x0000004300437308 */ /* 0x000fe20000000800 */
[----:B------:R-:W-:Y:S01]  /*f320*/  F2FP.F16.F32.PACK_AB R27, R83, R28 ;  /* 0x0000001c531b723e */ /* 0x000fe200000000ff */
[----:B------:R-:W-:Y:S01]  /*f330*/  FADD.FTZ R53, R41, R48 ;  /* 0x0000003029357221 */ /* 0x000fe20000010000 */
[----:B------:R-:W-:-:S05]  /*f340*/  F2FP.F16.F32.PACK_AB R28, R40, R55 ;  /* 0x00000037281c723e */ /* 0x000fca00000000ff */
[----:B------:R-:W3:Y:S01]  /*f350*/  MUFU.EX2 R47, R110 ;  /* 0x0000006e002f7308 */ /* 0x000ee20000000800 */
[----:B0-----:R-:W-:Y:S01]  /*f360*/  FADD.FTZ R55, R39, R36 ;  /* 0x0000002427377221 */ /* 0x001fe20000010000 */
[----:B-1----:R-:W-:-:S06]  /*f370*/  FADD.FTZ R53, R38, R53 ;  /* 0x0000003526357221 */ /* 0x002fcc0000010000 */
[----:B------:R-:W0:Y:S01]  /*f380*/  MUFU.EX2 R45, R45 ;  /* 0x0000002d002d7308 */ /* 0x000e220000000800 */
[----:B--2---:R-:W-:-:S07]  /*f390*/  FADD.FTZ R55, R58, R55 ;  /* 0x000000373a377221 */ /* 0x004fce0000010000 */
[----:B------:R-:W1:Y:S01]  /*f3a0*/  MUFU.EX2 R46, R46 ;  /* 0x0000002e002e7308 */ /* 0x000e620000000800 */
[----:B----4-:R-:W-:-:S07]  /*f3b0*/  FADD.FTZ R36, R62, R55 ;  /* 0x000000373e247221 */ /* 0x010fce0000010000 */
[----:B------:R-:W2:Y:S08]  /*f3c0*/  MUFU.EX2 R114, R114 ;  /* 0x0000007200727308 */ /* 0x000eb00000000800 */
[----:B------:R-:W4:Y:S08]  /*f3d0*/  MUFU.EX2 R49, R49 ;  /* 0x0000003100317308 */ /* 0x000f300000000800 */
[----:B------:R3:W-:Y:S08]  /*f3e0*/  MUFU.EX2 R40, R34 ;  /* 0x0000002200287308 */ /* 0x0007f00000000800 */
[----:B------:R-:W4:Y:S01]  /*f3f0*/  MUFU.EX2 R60, R60 ;  /* 0x0000003c003c7308 */ /* 0x000f220000000800 */
[----:B---3--:R-:W-:Y:S01]  /*f400*/  F2FP.F16.F32.PACK_AB R34, R15, R14 ;  /* 0x0000000e0f22723e */ /* 0x008fe200000000ff */
[----:B------:R-:W-:Y:S01]  /*f410*/  FADD.FTZ R14, R44, R53 ;  /* 0x000000352c0e7221 */ /* 0x000fe20000010000 */
[----:B------:R-:W-:-:S05]  /*f420*/  FADD.FTZ R53, R47, R36 ;  /* 0x000000242f357221 */ /* 0x000fca0000010000 */
[----:B------:R-:W3:Y:S01]  /*f430*/  MUFU.EX2 R64, R64 ;  /* 0x0000004000407308 */ /* 0x000ee20000000800 */
[----:B------:R-:W-:Y:S01]  /*f440*/  FADD.FTZ R14, R67, R14 ;  /* 0x0000000e430e7221 */ /* 0x000fe20000010000 */
[----:B------:R-:W-:-:S06]  /*f450*/  F2FP.F16.F32.PACK_AB R25, R82, R77 ;  /* 0x0000004d5219723e */ /* 0x000fcc00000000ff */
[----:B------:R-:W3:Y:S01]  /*f460*/  MUFU.EX2 R69, R69 ;  /* 0x0000004500457308 */ /* 0x000ee20000000800 */
[----:B0-----:R-:W-:Y:S01]  /*f470*/  FADD.FTZ R55, R45, R14 ;  /* 0x0000000e2d377221 */ /* 0x001fe20000010000 */
[----:B-1----:R-:W-:-:S06]  /*f480*/  FADD.FTZ R14, R46, R53 ;  /* 0x000000352e0e7221 */ /* 0x002fcc0000010000 */
[----:B------:R-:W0:Y:S01]  /*f490*/  MUFU.EX2 R85, R85 ;  /* 0x0000005500557308 */ /* 0x000e220000000800 */
[----:B------:R4:W-:Y:S01]  /*f4a0*/  STSM.16.M88.4 [R17+0x25b00], R24 ;  /* 0x025b001811007844 */ /* 0x0009e20000000200 */
[----:B--2---:R-:W-:-:S06]  /*f4b0*/  FADD.FTZ R55, R114, R55 ;  /* 0x0000003772377221 */ /* 0x004fcc0000010000 */
[----:B------:R-:W1:Y:S08]  /*f4c0*/  MUFU.EX2 R61, R61 ;  /* 0x0000003d003d7308 */ /* 0x000e700000000800 */
[----:B------:R-:W2:Y:S01]  /*f4d0*/  MUFU.EX2 R87, R87 ;  /* 0x0000005700577308 */ /* 0x000ea20000000800 */
[----:B----4-:R-:W-:Y:S01]  /*f4e0*/  FADD.FTZ R25, R49, R14 ;  /* 0x0000000e31197221 */ /* 0x010fe20000010000 */
[----:B------:R-:W-:-:S06]  /*f4f0*/  FADD.FTZ R14, R60, R55 ;  /* 0x000000373c0e7221 */ /* 0x000fcc0000010000 */
[----:B------:R-:W4:Y:S01]  /*f500*/  MUFU.EX2 R116, R116 ;  /* 0x0000007400747308 */ /* 0x000f220000000800 */
[----:B---3--:R-:W-:-:S07]  /*f510*/  FADD.FTZ R24, R64, R25 ;  /* 0x0000001940187221 */ /* 0x008fce0000010000 */
[----:B------:R-:W3:Y:S01]  /*f520*/  MUFU.EX2 R148, R148 ;  /* 0x0000009400947308 */ /* 0x000ee20000000800 */
[----:B------:R-:W-:Y:S01]  /*f530*/  FADD.FTZ R14, R69, R14 ;  /* 0x0000000e450e7221 */ /* 0x000fe20000010000 */
[----:B0-----:R-:W-:-:S06]  /*f540*/  FADD.FTZ R24, R85, R24 ;  /* 0x0000001855187221 */ /* 0x001fcc0000010000 */
[----:B------:R-:W0:Y:S01]  /*f550*/  MUFU.EX2 R63, R63 ;  /* 0x0000003f003f7308 */ /* 0x000e220000000800 */
[----:B-1----:R-:W-:Y:S01]  /*f560*/  FADD.FTZ R25, R61, R14 ;  /* 0x0000000e3d197221 */ /* 0x002fe20000010000 */
[----:B--2---:R-:W-:-:S06]  /*f570*/  FADD.FTZ R27, R87, R24 ;  /* 0x00000018571b7221 */ /* 0x004fcc0000010000 */
[----:B------:R-:W1:Y:S08]  /*f580*/  MUFU.EX2 R118, R118 ;  /* 0x0000007600767308 */ /* 0x000e700000000800 */
[----:B------:R-:W2:Y:S01]  /*f590*/  MUFU.EX2 R51, R150 ;  /* 0x0000009600337308 */ /* 0x000ea20000000800 */
[----:B----4-:R-:W-:Y:S01]  /*f5a0*/  FADD.FTZ R14, R116, R25 ;  /* 0x00000019740e7221 */ /* 0x010fe20000010000 */
[----:B------:R-:W-:-:S06]  /*f5b0*/  F2FP.F16.F32.PACK_AB R29, R80, R75 ;  /* 0x0000004b501d723e */ /* 0x000fcc00000000ff */
[----:B------:R-:W4:Y:S01]  /*f5c0*/  MUFU.EX2 R65, R65 ;  /* 0x0000004100417308 */ /* 0x000f220000000800 */
[----:B------:R-:W-:Y:S01]  /*f5d0*/  F2FP.F16.F32.PACK_AB R30, R66, R57 ;  /* 0x00000039421e723e */ /* 0x000fe200000000ff */
[----:B---3--:R-:W-:Y:S01]  /*f5e0*/  FADD.FTZ R27, R148, R27 ;  /* 0x0000001b941b7221 */ /* 0x008fe20000010000 */
[----:B------:R-:W-:-:S05]  /*f5f0*/  F2FP.F16.F32.PACK_AB R31, R76, R73 ;  /* 0x000000494c1f723e */ /* 0x000fca00000000ff */
[----:B------:R-:W3:Y:S01]  /*f600*/  MUFU.EX2 R152, R152 ;  /* 0x0000009800987308 */ /* 0x000ee20000000800 */
[----:B------:R-:W-:Y:S02]  /*f610*/  F2FP.F16.F32.PACK_AB R32, R59, R56 ;  /* 0x000000383b20723e */ /* 0x000fe400000000ff */
[----:B------:R-:W-:Y:S02]  /*f620*/  F2FP.F16.F32.PACK_AB R33, R81, R72 ;  /* 0x000000485121723e */ /* 0x000fe400000000ff */
[----:B------:R-:W-:-:S03]  /*f630*/  F2FP.F16.F32.PACK_AB R35, R70, R35 ;  /* 0x000000234623723e */ /* 0x000fc600000000ff */
[----:B------:R-:W3:Y:S01]  /*f640*/  MUFU.EX2 R120, R120 ;  /* 0x0000007800787308 */ /* 0x000ee20000000800 */
[----:B0-----:R-:W-:Y:S01]  /*f650*/  FADD.FTZ R25, R63, R14 ;  /* 0x0000000e3f197221 */ /* 0x001fe20000010000 */
[----:B------:R-:W-:-:S06]  /*f660*/  FADD.FTZ R14, R40, R27 ;  /* 0x0000001b280e7221 */ /* 0x000fcc0000010000 */
[----:B------:R-:W0:Y:S01]  /*f670*/  MUFU.EX2 R15, R154 ;  /* 0x0000009a000f7308 */ /* 0x000e220000000800 */
[----:B------:R4:W-:Y:S01]  /*f680*/  STSM.16.M88.4 [R17+0x27300], R28 ;  /* 0x0273001c11007844 */ /* 0x0009e20000000200 */
[----:B-1----:R-:W-:-:S06]  /*f690*/  FADD.FTZ R26, R118, R25 ;  /* 0x00000019761a7221 */ /* 0x002fcc0000010000 */
[----:B------:R-:W1:Y:S01]  /*f6a0*/  MUFU.EX2 R54, R54 ;  /* 0x0000003600367308 */ /* 0x000e620000000800 */
[----:B------:R3:W-:Y:S01]  /*f6b0*/  STSM.16.M88.4 [R17+0x28b00], R32 ;  /* 0x028b002011007844 */ /* 0x0007e20000000200 */
[----:B------:R-:W-:Y:S01]  /*f6c0*/  F2FP.F16.F32.PACK_AB R36, R42, R37 ;  /* 0x000000252a24723e */ /* 0x000fe200000000ff */
[----:B--2---:R-:W-:-:S05]  /*f6d0*/  FADD.FTZ R27, R51, R14 ;  /* 0x0000000e331b7221 */ /* 0x004fca0000010000 */
[----:B------:R-:W2:Y:S01]  /*f6e0*/  MUFU.EX2 R156, R156 ;  /* 0x0000009c009c7308 */ /* 0x000ea20000000800 */
[----:B------:R-:W-:Y:S02]  /*f6f0*/  F2FP.F16.F32.PACK_AB R38, R38, R41 ;  /* 0x000000292626723e */ /* 0x000fe400000000ff */
[----:B------:R-:W-:Y:S02]  /*f700*/  F2FP.F16.F32.PACK_AB R37, R79, R68 ;  /* 0x000000444f25723e */ /* 0x000fe400000000ff */
[----:B------:R-:W-:-:S03]  /*f710*/  F2FP.F16.F32.PACK_AB R39, R58, R39 ;  /* 0x000000273a27723e */ /* 0x000fc600000000ff */
[----:B------:R-:W2:Y:S01]  /*f720*/  MUFU.EX2 R71, R71 ;  /* 0x0000004700477308 */ /* 0x000ea20000000800 */
[----:B----4-:R-:W-:Y:S01]  /*f730*/  F2FP.F16.F32.PACK_AB R28, R67, R44 ;  /* 0x0000002c431c723e */ /* 0x010fe200000000ff */
[----:B---3--:R-:W-:Y:S01]  /*f740*/  FADD.FTZ R35, R65, R26 ;  /* 0x0000001a41237221 */ /* 0x008fe20000010000 */
[----:B------:R-:W-:Y:S02]  /*f750*/  F2FP.F16.F32.PACK_AB R29, R47, R62 ;  /* 0x0000003e2f1d723e */ /* 0x000fe400000000ff */
[----:B------:R-:W-:-:S03]  /*f760*/  F2FP.F16.F32.PACK_AB R30, R114, R45 ;  /* 0x0000002d721e723e */ /* 0x000fc600000000ff */
[----:B------:R-:W3:Y:S01]  /*f770*/  MUFU.EX2 R33, R78 ;  /* 0x0000004e00217308 */ /* 0x000ee20000000800 */
[----:B------:R-:W-:Y:S01]  /*f780*/  F2FP.F16.F32.PACK_AB R31, R49, R46 ;  /* 0x0000002e311f723e */ /* 0x000fe200000000ff */
[----:B------:R-:W-:Y:S01]  /*f790*/  FADD.FTZ R14, R152, R27 ;  /* 0x0000001b980e7221 */ /* 0x000fe20000010000 */
[----:B------:R-:W-:Y:S05]  /*f7a0*/  STSM.16.M88.4 [R17+0x2a300], R36 ;  /* 0x02a3002411007844 */ /* 0x000fea0000000200 */
[----:B------:R-:W-:Y:S01]  /*f7b0*/  MUFU.EX2 R43, R43 ;  /* 0x0000002b002b7308 */ /* 0x000fe20000000800 */
[----:B------:R0:W-:Y:S01]  /*f7c0*/  STSM.16.M88.4 [R17+0x2bb00], R28 ;  /* 0x02bb001c11007844 */ /* 0x0001e20000000200 */
[----:B------:R-:W-:-:S06]  /*f7d0*/  FADD.FTZ R35, R120, R35 ;  /* 0x0000002378237221 */ /* 0x000fcc0000010000 */
[----:B------:R-:W4:Y:S08]  /*f7e0*/  MUFU.EX2 R50, R50 ;  /* 0x0000003200327308 */ /* 0x000f300000000800 */
[----:B------:R-:W-:Y:S01]  /*f7f0*/  MUFU.EX2 R84, R84 ;  /* 0x0000005400547308 */ /* 0x000fe20000000800 */
[----:B0-----:R-:W-:-:S07]  /*f800*/  FADD.FTZ R31, R15, R14 ;  /* 0x0000000e0f1f7221 */ /* 0x001fce0000010000 */
[----:B------:R-:W0:Y:S01]  /*f810*/  MUFU.EX2 R41, R86 ;  /* 0x0000005600297308 */ /* 0x000e220000000800 */
[----:B-1----:R-:W-:Y:S01]  /*f820*/  FADD.FTZ R14, R54, R35 ;  /* 0x00000023360e7221 */ /* 0x002fe20000010000 */
[----:B--2---:R-:W-:Y:S01]  /*f830*/  FADD.FTZ R34, R156, R31 ;  /* 0x0000001f9c227221 */ /* 0x004fe20000010000 */
[----:B------:R-:W-:Y:S02]  /*f840*/  F2FP.F16.F32.PACK_AB R31, R15, R152 ;  /* 0x000000980f1f723e */ /* 0x000fe400000000ff */
[----:B------:R-:W-:Y:S01]  /*f850*/  FADD.FTZ R14, R71, R14 ;  /* 0x0000000e470e7221 */ /* 0x000fe20000010000 */
[----:B------:R-:W-:Y:S01]  /*f860*/  F2FP.F16.F32.PACK_AB R24, R69, R60 ;  /* 0x0000003c4518723e */ /* 0x000fe200000000ff */
[----:B---3--:R-:W-:Y:S01]  /*f870*/  FADD.FTZ R15, R33, R34 ;  /* 0x00000022210f7221 */ /* 0x008fe20000010000 */
        /* <DEDUP_REMOVED lines=8> */
[----:B----4-:R-:W-:Y:S01]  /*f900*/  F2FP.F16.F32.PACK_AB R34, R50, R43 ;  /* 0x0000002b3222723e */ /* 0x010fe200000000ff */
[----:B------:R-:W-:Y:S01]  /*f910*/  FADD.FTZ R43, R43, R14 ;  /* 0x0000000e2b2b7221 */ /* 0x000fe20000010000 */
[----:B0-----:R-:W-:Y:S01]  /*f920*/  F2FP.F16.F32.PACK_AB R35, R41, R84 ;  /* 0x000000542923723e */ /* 0x001fe200000000ff */
[----:B------:R-:W-:Y:S01]  /*f930*/  FADD.FTZ R84, R84, R15 ;  /* 0x0000000f54547221 */ /* 0x000fe20000010000 */
[----:B------:R0:W-:Y:S01]  /*f940*/  STSM.16.M88.4 [R17+0x2d300], R24 ;  /* 0x02d3001811007844 */ /* 0x0001e20000000200 */
[----:B------:R-:W-:-:S03]  /*f950*/  VIADD R14, R108, 0xfffffffe ;  /* 0xfffffffe6c0e7836 */ /* 0x000fc60000000000 */
[----:B------:R-:W-:Y:S01]  /*f960*/  STSM.16.M88.4 [R17+0x2eb00], R28 ;  /* 0x02eb001c11007844 */ /* 0x000fe20000000200 */
[----:B------:R-:W-:-:S03]  /*f970*/  FADD.FTZ R15, R41, R84 ;  /* 0x00000054290f7221 */ /* 0x000fc60000010000 */
[----:B------:R1:W-:Y:S01]  /*f980*/  STSM.16.M88.4 [R17+0x30300], R32 ;  /* 0x0303002011007844 */ /* 0x0003e20000000200 */
[----:B------:R-:W-:Y:S01]  /*f990*/  VIMNMX R0, RZ, R0, !PT ;  /* 0x00000000ff007248 */ /* 0x000fe20007fe0100 */
[----:B------:R2:W-:Y:S06]  /*f9a0*/  MEMBAR.ALL.CTA ;  /* 0x0000000000007992 */ /* 0x0005ec0000008000 */
[----:B--2---:R-:W2:Y:S01]  /*f9b0*/  FENCE.VIEW.ASYNC.S ;  /* 0x00000000000073c6 */ /* 0x004ea20000000000 */
[----:B0-----:R-:W-:-:S05]  /*f9c0*/  FADD.FTZ R24, R50, R43 ;  /* 0x0000002b32187221 */ /* 0x001fca0000010000 */
[----:B------:R0:W-:Y:S04]  /*f9d0*/  STL [R1+0x18], R24 ;  /* 0x0000181801007387 */ /* 0x0001e80000100800 */
[----:B------:R3:W-:Y:S04]  /*f9e0*/  STL [R1+0x2c], R15 ;  /* 0x00002c0f01007387 */ /* 0x0007e80000100800 */
[----:B------:R3:W-:Y:S04]  /*f9f0*/  STL [R1+0x20], R14 ;  /* 0x0000200e01007387 */ /* 0x0007e80000100800 */
[----:B------:R3:W-:Y:S01]  /*fa00*/  STL [R1+0x24], R0 ;  /* 0x0000240001007387 */ /* 0x0007e20000100800 */
[----:B------:R-:W-:Y:S01]  /*fa10*/  ISETP.GE.AND P2, PT, R14, R0, PT ;  /* 0x000000000e00720c */ /* 0x000fe20003f46270 */
[----:B------:R-:W-:-:S04]  /*fa20*/  IMAD.MOV.U32 R71, RZ, RZ, RZ ;  /* 0x000000ffff477224 */ /* 0x000fc800078e00ff */
[--C-:B------:R-:W-:Y:S01]  /*fa30*/  IMAD.MOV.U32 R70, RZ, RZ, R71.reuse ;  /* 0x000000ffff467224 */ /* 0x100fe200078e0047 */
[-C--:B------:R-:W-:Y:S01]  /*fa40*/  MOV R59, R71.reuse ;  /* 0x00000047003b7202 */ /* 0x080fe20000000f00 */
[--C-:B------:R-:W-:Y:S01]  /*fa50*/  IMAD.MOV.U32 R69, RZ, RZ, R71.reuse ;  /* 0x000000ffff457224 */ /* 0x100fe200078e0047 */
[-C--:B------:R-:W-:Y:S01]  /*fa60*/  MOV R42, R71.reuse ;  /* 0x00000047002a7202 */ /* 0x080fe20000000f00 */
[--C-:B------:R-:W-:Y:S01]  /*fa70*/  IMAD.MOV.U32 R68, RZ, RZ, R71.reuse ;  /* 0x000000ffff447224 */ /* 0x100fe200078e0047 */
[----:B------:R-:W-:Y:S01]  /*fa80*/  MOV R25, R71 ;  /* 0x0000004700197202 */ /* 0x000fe20000000f00 */
        /* <DEDUP_REMOVED lines=30> */
[--C-:B-1----:R-:W-:Y:S02]  /*fc70*/  IMAD.MOV.U32 R35, RZ, RZ, R71.reuse ;  /* 0x000000ffff237224 */ /* 0x102fe400078e0047 */
        /* <DEDUP_REMOVED lines=9> */
[----:B0-----:R-:W-:Y:S01]  /*fd10*/  IMAD.MOV.U32 R24, RZ, RZ, R71 ;  /* 0x000000ffff187224 */ /* 0x001fe200078e0047 */
[----:B--2---:R-:W-:Y:S01]  /*fd20*/  NOP ;  /* 0x0000000000007918 */ /* 0x004fe20000000000 */
[----:B---3--:R-:W-:Y:S05]  /*fd30*/  @!P2 BRA `(.L_x_10229) ;  /* 0x0000005c0048a947 */ /* 0x008fea0003800000 */
[----:B------:R0:W-:Y:S01]  /*fd40*/  STL [R1+0x1c], R74 ;  /* 0x00001c4a01007387 */ /* 0x0001e20000100800 */
[----:B------:R-:W-:-:S03]  /*fd50*/  IMAD.MOV.U32 R0, RZ, RZ, R20 ;  /* 0x000000ffff007224 */ /* 0x000fc600078e0014 */
[----:B------:R0:W5:Y:S01]  /*fd60*/  LDL.LU R145, [R1+0x28] ;  /* 0x0000280001917983 */ /* 0x0001620000300800 */
        /* <DEDUP_REMOVED lines=24> */
[----:B0-----:R-:W-:-:S07]  /*fef0*/  CS2R R24, SRZ ;  /* 0x0000000000187805 */ /* 0x001fce000001ff00 */
.L_x_10239:
        /* <DEDUP_REMOVED lines=12> */
.L_x_10231:
[----:B------:R-:W-:Y:S01]  /*ffc0*/  IMAD R20, R22, 0x8, R16 ;  /* 0x0000000816147824 */ /* 0x000fe200078e0210 */
[----:B0-----:R-:W-:-:S04]  /*ffd0*/  SHF.L.U32 R21, R21, 0x1f, RZ ;  /* 0x0000001f15157819 */ /* 0x001fc800000006ff */
[----:B------:R0:W1:Y:S01]  /*ffe0*/  SYNCS.PHASECHK.TRANS64.TRYWAIT P3, [R20+URZ+0x31c30], R21 ;  /* 0x031c3015140075a7 */ /* 0x000062000806017f */
[----:B------:R-:W-:Y:S05]  /*fff0*/  @!P0 BRA `(.L_x_10232) ;  /* 0x0000000000048947 */ /* 0x000fea0003800000 */
[----:B------:R-:W-:Y:S01]  /*10000*/  BPT.TRAP 0x1 ;  /* 0x000000040000795c */ /* 0x000fe20000300000 */
.L_x_10232:
[----:B------:R-:W-:Y:S04]  /*10010*/  BSSY B0, `(.L_x_10230) ;  /* 0x0000004000007945 */ /* 0x000fe80003800000 */
[----:B-1----:R-:W-:Y:S05]  /*10020*/  @P3 BRA `(.L_x_10233) ;  /* 0x0000000000083947 */ /* 0x002fea0003800000 */
[----:B------:R-:W1:Y:S02]  /*10030*/  SYNCS.PHASECHK.TRANS64.TRYWAIT P3, [R20+URZ+0x31c30], R21 ;  /* 0x031c3015140075a7 */ /* 0x000e64000806017f */
[----:B-1----:R-:W-:Y:S05]  /*10040*/  @!P3 BRA `(.L_x_10234) ;  /* 0x0000013400bcb947 */ /* 0x002fea0003800000 */
.L_x_10233:
[----:B------:R-:W-:Y:S05]  /*10050*/  BSYNC B0 ;  /* 0x0000000000007941 */ /* 0x000fea0003800000 */
.L_x_10230:
[----:B01----:R-:W2:Y:S01]  /*10060*/  LDL R20, [R1+0x50] ;  /* 0x0000500001147983 */ /* 0x003ea20000100800 */
[----:B------:R-:W-:Y:S05]  /*10070*/  WARPSYNC.ALL ;  /* 0x0000000000007948 */ /* 0x000fea0003800000 */
[----:B------:R-:W0:Y:S01]  /*10080*/  S2R R72, SR_TID.X ;  /* 0x0000000000487919 */ /* 0x000e220000002100 */
[----:B------:R-:W-:Y:S01]  /*10090*/  IMAD.MOV.U32 R21, RZ, RZ, -0x7fffffe0 ;  /* 0x80000020ff157424 */ /* 0x000fe200078e00ff */
[C---:B------:R-:W-:Y:S01]  /*100a0*/  R2UR UR44, R2.reuse ;  /* 0x00000000022c72ca */ /* 0x040fe200000e0000 */
[----:B------:R-:W-:Y:S01]  /*100b0*/  IMAD.MOV.U32 R73, RZ, RZ, -0x7fffffe0 ;  /* 0x80000020ff497424 */ /* 0x000fe200078e00ff */
[----:B------:R-:W-:Y:S01]  /*100c0*/  R2UR UR45, R3 ;  /* 0x00000000032d72ca */ /* 0x000fe200000e0000 */
[----:B------:R-:W-:Y:S01]  /*100d0*/  IMAD.MOV.U32 R77, RZ, RZ, -0x7fffffe0 ;  /* 0x80000020ff4d7424 */ /* 0x000fe200078e00ff */
[----:B------:R-:W-:Y:S01]  /*100e0*/  R2UR UR47, R21 ;  /* 0x00000000152f72ca */ /* 0x000fe200000e0000 */
[----:B------:R-:W-:Y:S01]  /*100f0*/  IMAD.MOV.U32 R75, RZ, RZ, -0x7fffffe0 ;  /* 0x80000020ff4b7424 */ /* 0x000fe200078e00ff */
[----:B------:R-:W-:Y:S01]  /*10100*/  R2UR UR51, R73 ;  /* 0x00000000493372ca */ /* 0x000fe200000e0000 */
[----:B------:R-:W-:Y:S01]  /*10110*/  IMAD.MOV.U32 R79, RZ, RZ, -0x7fffffe0 ;  /* 0x80000020ff4f7424 */ /* 0x000fe200078e00ff */
[C---:B------:R-:W-:Y:S01]  /*10120*/  R2UR UR48, R2.reuse ;  /* 0x00000000023072ca */ /* 0x040fe200000e0000 */
[----:B------:R-:W-:Y:S01]  /*10130*/  STL [R1+0xbc], R24 ;  /* 0x0000bc1801007387 */ /* 0x000fe20000100800 */
[----:B------:R-:W-:Y:S01]  /*10140*/  R2UR UR49, R3 ;  /* 0x00000000033172ca */ /* 0x000fe200000e0000 */
[----:B------:R-:W-:Y:S01]  /*10150*/  IMAD.MOV.U32 R147, RZ, RZ, -0x7fffffe0 ;  /* 0x80000020ff937424 */ /* 0x000fe200078e00ff */
[----:B------:R-:W-:Y:S01]  /*10160*/  R2UR UR55, R77 ;  /* 0x000000004d3772ca */ /* 0x000fe200000e0000 */
[----:B------:R-:W-:Y:S01]  /*10170*/  STL [R1+0xb8], R23 ;  /* 0x0000b81701007387 */ /* 0x000fe20000100800 */
[----:B------:R-:W-:-:S02]  /*10180*/  R2UR UR52, R2 ;  /* 0x00000000023472ca */ /* 0x000fc400000e0000 */
[----:B------:R-:W-:Y:S01]  /*10190*/  R2UR UR53, R3 ;  /* 0x00000000033572ca */ /* 0x000fe200000e0000 */
[----:B------:R1:W-:Y:S01]  /*101a0*/  STL [R1+0xb4], R19 ;  /* 0x0000b41301007387 */ /* 0x0003e20000100800 */
[----:B------:R-:W-:Y:S02]  /*101b0*/  R2UR UR15, R75 ;  /* 0x000000004b0f72ca */ /* 0x000fe400000e0000 */
[----:B------:R-:W-:Y:S01]  /*101c0*/  R2UR UR12, R2 ;  /* 0x00000000020c72ca */ /* 0x000fe200000e0000 */
[----:B------:R-:W-:Y:S01]  /*101d0*/  STL [R1+0xb0], R18 ;  /* 0x0000b01201007387 */ /* 0x000fe20000100800 */
[----:B------:R-:W-:Y:S02]  /*101e0*/  R2UR UR13, R3 ;  /* 0x00000000030d72ca */ /* 0x000fe400000e0000 */
[C---:B------:R-:W-:Y:S01]  /*101f0*/  R2UR UR5, R77.reuse ;  /* 0x000000004d0572ca */ /* 0x040fe200000e0000 */
[----:B------:R3:W-:Y:S01]  /*10200*/  STL [R1+0xac], R17 ;  /* 0x0000ac1101007387 */ /* 0x0007e20000100800 */
[----:B------:R-:W-:-:S02]  /*10210*/  R2UR UR19, R77 ;  /* 0x000000004d1372ca */ /* 0x000fc400000e0000 */
[C---:B------:R-:W-:Y:S01]  /*10220*/  R2UR UR35, R77.reuse ;  /* 0x000000004d2372ca */ /* 0x040fe200000e0000 */
[----:B------:R4:W-:Y:S01]  /*10230*/  STL [R1+0xa8], R16 ;  /* 0x0000a81001007387 */ /* 0x0009e20000100800 */
[----:B0-----:R-:W-:Y:S02]  /*10240*/  SHF.R.U32.HI R72, RZ, 0x7, R72 ;  /* 0x00000007ff487819 */ /* 0x001fe40000011648 */
[C---:B------:R-:W-:Y:S01]  /*10250*/  R2UR UR33, R77.reuse ;  /* 0x000000004d2172ca */ /* 0x040fe200000e0000 */
[----:B------:R0:W-:Y:S01]  /*10260*/  STL [R1+0xa4], R15 ;  /* 0x0000a40f01007387 */ /* 0x0001e20000100800 */
[----:B------:R-:W-:Y:S01]  /*10270*/  R2UR UR57, R77 ;  /* 0x000000004d3972ca */ /* 0x000fe200000e0000 */
[----:B------:R-:W-:Y:S01]  /*10280*/  VIADD R78, R72, 0x8 ;  /* 0x00000008484e7836 */ /* 0x000fe20000000000 */
[C---:B------:R-:W-:Y:S01]  /*10290*/  R2UR UR11, R75.reuse ;  /* 0x000000004b0b72ca */ /* 0x040fe200000e0000 */
[----:B------:R-:W-:Y:S01]  /*102a0*/  IMAD.MOV.U32 R77, RZ, RZ, -0x7fffffe0 ;  /* 0x80000020ff4d7424 */ /* 0x000fe200078e00ff */
[C---:B------:R-:W-:Y:S01]  /*102b0*/  R2UR UR27, R75.reuse ;  /* 0x000000004b1b72ca */ /* 0x040fe200000e0000 */
[----:B------:R0:W-:Y:S01]  /*102c0*/  STL [R1+0xa0], R14 ;  /* 0x0000a00e01007387 */ /* 0x0001e20000100800 */
[----:B------:R-:W-:-:S02]  /*102d0*/  R2UR UR39, R75 ;  /* 0x000000004b2772ca */ /* 0x000fc400000e0000 */
[----:B------:R-:W-:Y:S01]  /*102e0*/  R2UR UR29, R75 ;  /* 0x000000004b1d72ca */ /* 0x000fe200000e0000 */
[----:B------:R3:W-:Y:S01]  /*102f0*/  BAR.SYNC.DEFER_BLOCKING R78, 0x100 ;  /* 0x0004004e0000751d */ /* 0x0007e20000010000 */
[----:B------:R-:W-:Y:S01]  /*10300*/  IMAD.U32 R75, RZ, RZ, UR5 ;  /* 0x00000005ff4b7e24 */ /* 0x000fe2000f8e00ff */
[C---:B------:R-:W-:Y:S02]  /*10310*/  R2UR UR5, R73.reuse ;  /* 0x00000000490572ca */ /* 0x040fe400000e0000 */
[C---:B------:R-:W-:Y:S02]  /*10320*/  R2UR UR7, R73.reuse ;  /* 0x00000000490772ca */ /* 0x040fe400000e0000 */
[C---:B------:R-:W-:Y:S02]  /*10330*/  R2UR UR23, R73.reuse ;  /* 0x00000000491772ca */ /* 0x040fe400000e0000 */
[C---:B------:R-:W-:Y:S01]  /*10340*/  R2UR UR31, R73.reuse ;  /* 0x00000000491f72ca */ /* 0x040fe200000e0000 */
[----:B------:R0:W-:Y:S01]  /*10350*/  STL [R1+0x9c], R0 ;  /* 0x00009c0001007387 */ /* 0x0001e20000100800 */
[----:B------:R-:W-:-:S02]  /*10360*/  R2UR UR25, R73 ;  /* 0x00000000491972ca */ /* 0x000fc400000e0000 */
[C---:B------:R-:W-:Y:S02]  /*10370*/  R2UR UR21, R73.reuse ;  /* 0x00000000491572ca */ /* 0x040fe400000e0000 */
[----:B------:R-:W-:Y:S02]  /*10380*/  R2UR UR41, R73 ;  /* 0x00000000492972ca */ /* 0x000fe400000e0000 */
[----:B------:R-:W-:Y:S02]  /*10390*/  R2UR UR9, R79 ;  /* 0x000000004f0972ca */ /* 0x000fe400000e0000 */
[----:B------:R-:W-:Y:S02]  /*103a0*/  R2UR UR16, R2 ;  /* 0x00000000021072ca */ /* 0x000fe400000e0000 */
[----:B------:R-:W-:Y:S02]  /*103b0*/  R2UR UR17, R3 ;  /* 0x00000000031172ca */ /* 0x000fe400000e0000 */
[C---:B------:R-:W-:Y:S01]  /*103c0*/  R2UR UR37, R79.reuse ;  /* 0x000000004f2572ca */ /* 0x040fe200000e0000 */
[----:B------:R-:W-:Y:S01]  /*103d0*/  WARPGROUP.ARRIVE ;  /* 0x00000000000079c5 */ /* 0x000fe20000000000 */
[----:B------:R-:W-:-:S13]  /*103e0*/  R2UR UR43, R79 ;  /* 0x000000004f2b72ca */ /* 0x000fda00000e0000 */
[----:B-1----:R-:W-:Y:S01]  /*103f0*/  MOV R19, UR43 ;  /* 0x0000002b00137c02 */ /* 0x002fe20008000f00 */
[----:B------:R-:W-:Y:S01]  /*10400*/  UMOV UR43, UR33 ;  /* 0x00000021002b7c82 */ /* 0x000fe20008000000 */
        /* <DEDUP_REMOVED lines=8> */
[----:B------:R-:W-:Y:S01]  /*10490*/  R2UR UR54, R76 ;  /* 0x000000004c3672ca */ /* 0x000fe200000e0000 */
[----:B------:R-:W-:Y:S01]  /*104a0*/  VIADD R76, R20, 0x180 ;  /* 0x00000180144c7836 */ /* 0x000fe20000000000 */
[----:B------:R-:W-:Y:S01]  /*104b0*/  R2UR UR14, R74 ;  /* 0x000000004a0e72ca */ /* 0x000fe200000e0000 */
[----:B------:R-:W-:Y:S01]  /*104c0*/  VIADD R74, R20, 0x140 ;  /* 0x00000140144a7836 */ /* 0x000fe20000000000 */
[----:B------:R-:W-:Y:S01]  /*104d0*/  R2UR UR6, R72 ;  /* 0x00000000480672ca */ /* 0x000fe200000e0000 */
[----:B---3--:R-:W-:Y:S01]  /*104e0*/  VIADD R78, R20, 0x1c2 ;  /* 0x000001c2144e7836 */ /* 0x008fe20000000000 */
[----:B------:R-:W-:Y:S01]  /*104f0*/  R2UR UR18, R76 ;  /* 0x000000004c1272ca */ /* 0x000fe200000e0000 */
[----:B------:R-:W-:Y:S01]  /*10500*/  HGMMA.64x16x16.F32 R136, gdesc[UR44], RZ, !UPT, gsb0 ;  /* 0x002000002c8879f0 */ /* 0x000fe2000c0008ff */
[C---:B------:R-:W-:Y:S01]  /*10510*/  VIADD R76, R20.reuse, 0x42 ;  /* 0x00000042144c7836 */ /* 0x040fe20000000000 */
[C---:B------:R-:W-:Y:S01]  /*10520*/  IADD3 R72, R20.reuse, 0x1c0, RZ ;  /* 0x000001c014487810 */ /* 0x040fe20007ffe0ff */
        /* <DEDUP_REMOVED lines=17> */
[----:B------:R-:W-:-:S02]  /*10640*/  R2UR UR32, R76 ;  /* 0x000000004c2072ca */ /* 0x000fc400000e0000 */
[----:B------:R-:W-:Y:S02]  /*10650*/  IADD3 R76, R20, 0x300, RZ ;  /* 0x00000300144c7810 */ /* 0x000fe40007ffe0ff */
[----:B------:R-:W-:Y:S01]  /*10660*/  R2UR UR20, R72 ;  /* 0x00000000481472ca */ /* 0x000fe200000e0000 */
[----:B------:R-:W-:Y:S01]  /*10670*/  VIADD R72, R20, 0x202 ;  /* 0x0000020214487836 */ /* 0x000fe20000000000 */
[----:B------:R-:W-:Y:S01]  /*10680*/  R2UR UR56, R76 ;  /* 0x000000004c3872ca */ /* 0x000fe200000e0000 */
[----:B------:R-:W-:Y:S01]  /*10690*/  VIADD R76, R20, 0x3c0 ;  /* 0x000003c0144c7836 */ /* 0x000fe20000000000 */
[----:B------:R-:W-:Y:S01]  /*106a0*/  R2UR UR28, R74 ;  /* 0x000000004a1c72ca */ /* 0x000fe200000e0000 */
[----:B------:R-:W-:Y:S01]  /*106b0*/  IMAD.U32 R74, RZ, RZ, UR4 ;  /* 0x00000004ff4a7e24 */ /* 0x000fe2000f8e00ff */
[----:B------:R-:W-:Y:S01]  /*106c0*/  R2UR UR4, R72 ;  /* 0x00000000480472ca */ /* 0x000fe200000e0000 */
[----:B------:R-:W-:Y:S01]  /*106d0*/  VIADD R72, R20, 0x2c0 ;  /* 0x000002c014487836 */ /* 0x000fe20000000000 */
[----:B------:R-:W-:Y:S01]  /*106e0*/  R2UR UR47, R73 ;  /* 0x00000000492f72ca */ /* 0x000fe200000e0000 */
[----:B------:R-:W-:Y:S01]  /*106f0*/  IMAD.MOV.U32 R73, RZ, RZ, -0x7fffffe0 ;  /* 0x80000020ff497424 */ /* 0x000fe200078e00ff */
[----:B------:R-:W-:Y:S01]  /*10700*/  R2UR UR8, R78 ;  /* 0x000000004e0872ca */ /* 0x000fe200000e0000 */
[----:B------:R-:W-:Y:S01]  /*10710*/  VIADD R78, R20, 0x280 ;  /* 0x00000280144e7836 */ /* 0x000fe20000000000 */
[----:B------:R-:W-:Y:S01]  /*10720*/  R2UR UR40, R72 ;  /* 0x00000000482872ca */ /* 0x000fe200000e0000 */
[----:B------:R-:W-:-:S03]  /*10730*/  VIADD R72, R20, 0x380 ;  /* 0x0000038014487836 */ /* 0x000fc60000000000 */
[----:B------:R-:W-:Y:S01]  /*10740*/  R2UR UR36, R78 ;  /* 0x000000004e2472ca */ /* 0x000fe200000e0000 */
[----:B------:R-:W-:Y:S01]  /*10750*/  VIADD R78, R20, 0x340 ;  /* 0x00000340144e7836 */ /* 0x000fe20000000000 */
[----:B------:R-:W-:Y:S01]  /*10760*/  R2UR UR46, R72 ;  /* 0x00000000482e72ca */ /* 0x000fe200000e0000 */
[----:B------:R-:W-:Y:S02]  /*10770*/  VIADD R72, R20, 0x400 ;  /* 0x0000040014487836 */ /* 0x000fe40000000000 */
[----:B------:R-:W-:Y:S01]  /*10780*/  MOV R17, UR47 ;  /* 0x0000002f00117c02 */ /* 0x000fe20008000f00 */
[----:B------:R-:W-:Y:S01]  /*10790*/  UMOV UR47, UR37 ;  /* 0x00000025002f7c82 */ /* 0x000fe20008000000 */
[----:B------:R-:W-:Y:S02]  /*107a0*/  R2UR UR42, R78 ;  /* 0x000000004e2a72ca */ /* 0x000fe400000e0000 */
[----:B------:R-:W-:Y:S01]  /*107b0*/  R2UR UR37, R13 ;  /* 0x000000000d2572ca */ /* 0x000fe200000e0000 */
[----:B------:R-:W-:-:S02]  /*107c0*/  WARPGROUP.DEPBAR.LE gsb0, 0x0 ;  /* 0x00008000000079c5 */ /* 0x000fc40000010000 */
[----:B------:R-:W-:-:S03]  /*107d0*/  WARPGROUP.ARRIVE ;  /* 0x00000000000079c5 */ /* 0x000fc60000000000 */
[----:B----4-:R-:W-:Y:S01]  /*107e0*/  MOV R16, UR46 ;  /* 0x0000002e00107c02 */ /* 0x010fe20008000f00 */
[----:B------:R-:W-:Y:S01]  /*107f0*/  UMOV UR46, UR36 ;  /* 0x00000024002e7c82 */ /* 0x000fe20008000000 */
[----:B------:R-:W-:Y:S01]  /*10800*/  R2UR UR36, R12 ;  /* 0x000000000c2472ca */ /* 0x000fe200000e0000 */
[----:B------:R-:W-:Y:S01]  /*10810*/  HGMMA.64x16x16.F32 R128, gdesc[UR48], RZ, !UPT, gsb0 ;  /* 0x00200000308079f0 */ /* 0x000fe2000c0008ff */
[----:B------:R-:W-:Y:S01]  /*10820*/  R2UR UR50, R76 ;  /* 0x000000004c3272ca */ /* 0x000fe200000e0000 */
[----:B------:R-:W-:Y:S01]  /*10830*/  VIADD R76, R20, 0x440 ;  /* 0x00000440144c7836 */ /* 0x000fe20000000000 */
[----:B------:R-:W-:Y:S01]  /*10840*/  R2UR UR51, R77 ;  /* 0x000000004d3372ca */ /* 0x000fe200000e0000 */
[----:B------:R-:W-:Y:S01]  /*10850*/  IMAD.MOV.U32 R77, RZ, RZ, -0x7fffffe0 ;  /* 0x80000020ff4d7424 */ /* 0x000fe200078e00ff */
[----:B------:R-:W-:Y:S01]  /*10860*/  MOV R18, UR42 ;  /* 0x0000002a00127c02 */ /* 0x000fe20008000f00 */
[----:B------:R-:W-:Y:S01]  /*10870*/  UMOV UR42, UR32 ;  /* 0x00000020002a7c82 */ /* 0x000fe20008000000 */
[----:B------:R-:W-:Y:S01]  /*10880*/  R2UR UR58, R76 ;  /* 0x000000004c3a72ca */ /* 0x000fe200000e0000 */
[----:B------:R-:W-:Y:S01]  /*10890*/  VIADD R76, R20, 0x282 ;  /* 0x00000282144c7836 */ /* 0x000fe20000000000 */
[----:B------:R-:W-:Y:S01]  /*108a0*/  R2UR UR59, R77 ;  /* 0x000000004d3b72ca */ /* 0x000fe200000e0000 */
[----:B------:R-:W-:Y:S01]  /*108b0*/  IMAD.MOV.U32 R77, RZ, RZ, -0x7fffffe0 ;  /* 0x80000020ff4d7424 */ /* 0x000fe200078e00ff */
[----:B------:R-:W-:-:S02]  /*108c0*/  R2UR UR32, R12 ;  /* 0x000000000c2072ca */ /* 0x000fc400000e0000 */
[----:B------:R-:W-:Y:S02]  /*108d0*/  R2UR UR48, R12 ;  /* 0x000000000c3072ca */ /* 0x000fe400000e0000 */
[----:B------:R-:W-:Y:S01]  /*108e0*/  MOV R151, UR50 ;  /* 0x0000003200977c02 */ /* 0x000fe20008000f00 */
[----:B------:R-:W-:Y:S01]  /*108f0*/  UMOV UR50, UR4 ;  /* 0x0000000400327c82 */ /* 0x000fe20008000000 */
[----:B------:R-:W-:Y:S01]  /*10900*/  MOV R152, UR51 ;  /* 0x0000003300987c02 */ /* 0x000fe20008000f00 */
[----:B------:R-:W-:Y:S01]  /*10910*/  UMOV UR51, UR5 ;  /* 0x0000000500337c82 */ /* 0x000fe20008000000 */
[----:B------:R-:W-:Y:S02]  /*10920*/  R2UR UR4, R2 ;  /* 0x00000000020472ca */ /* 0x000fe400000e0000 */
[----:B------:R-:W-:Y:S02]  /*10930*/  R2UR UR5, R3 ;  /* 0x00000000030572ca */ /* 0x000fe400000e0000 */
[----:B------:R-:W-:Y:S01]  /*10940*/  MOV R21, UR51 ;  /* 0x0000003300157c02 */ /* 0x000fe20008000f00 */
[----:B------:R-:W-:Y:S01]  /*10950*/  UMOV UR51, UR29 ;  /* 0x0000001d00337c82 */ /* 0x000fe20008000000 */
[----:B------:R-:W-:Y:S01]  /*10960*/  MOV R148, UR50 ;  /* 0x0000003200947c02 */ /* 0x000fe20008000f00 */
[----:B------:R-:W-:Y:S01]  /*10970*/  UMOV UR50, UR28 ;  /* 0x0000001c00327c82 */ /* 0x000fe20008000000 */
[----:B------:R-:W-:-:S02]  /*10980*/  R2UR UR28, R12 ;  /* 0x000000000c1c72ca */ /* 0x000fc400000e0000 */
[C---:B------:R-:W-:Y:S02]  /*10990*/  R2UR UR29, R13.reuse ;  /* 0x000000000d1d72ca */ /* 0x040fe400000e0000 */
[----:B------:R-:W-:Y:S02]  /*109a0*/  R2UR UR49, R13 ;  /* 0x000000000d3172ca */ /* 0x000fe400000e0000 */
[----:B0-----:R-:W-:Y:S01]  /*109b0*/  MOV R15, UR59 ;  /* 0x0000003b000f7c02 */ /* 0x001fe20008000f00 */
[----:B------:R-:W-:Y:S01]  /*109c0*/  UMOV UR59, UR41 ;  /* 0x00000029003b7c82 */ /* 0x000fe20008000000 */
[----:B------:R-:W-:Y:S01]  /*109d0*/  MOV R14, UR58 ;  /* 0x0000003a000e7c02 */ /* 0x000fe20008000f00 */
[----:B------:R-:W-:Y:S01]  /*109e0*/  UMOV UR58, UR40 ;  /* 0x00000028003a7c82 */ /* 0x000fe20008000000 */
        /* <DEDUP_REMOVED lines=23> */
[----:B------:R-:W-:Y:S03]  /*10b60*/  HGMMA.64x16x16.F32 R112, gdesc[UR12], RZ, !UPT, gsb0 ;  /* 0x002000000c7079f0 */ /* 0x000fe6000c0008ff */
        /* <DEDUP_REMOVED lines=9> */
[----:B------:R-:W-:Y:S01]  /*10c00*/  VIADD R72, R20, 0x342 ;  /* 0x0000034214487836 */ /* 0x000fe20000000000 */
[----:B------:R-:W-:Y:S01]  /*10c10*/  R2UR UR15, R73 ;  /* 0x00000000490f72ca */ /* 0x000fe200000e0000 */
[----:B------:R-:W-:Y:S01]  /*10c20*/  IMAD.MOV.U32 R73, RZ, RZ, -0x7fffffe0 ;  /* 0x80000020ff497424 */ /* 0x000fe200078e00ff */
[----:B------:R-:W-:-:S03]  /*10c30*/  R2UR UR5, R13 ;  /* 0x000000000d0572ca */ /* 0x000fc600000e0000 */
        /* <DEDUP_REMOVED lines=9> */
[----:B------:R-:W-:Y:S02]  /*10cd0*/  R2UR UR10, R76 ;  /* 0x000000004c0a72ca */ /* 0x000fe400000e0000 */
[----:B------:R-:W-:Y:S02]  /*10ce0*/  R2UR UR11, R77 ;  /* 0x000000004d0b72ca */ /* 0x000fe400000e0000 */
[----:B------:R-:W-:Y:S02]  /*10cf0*/  R2UR UR8, R12 ;  /* 0x000000000c0872ca */ /* 0x000fe400000e0000 */
[----:B------:R-:W-:-:S07]  /*10d00*/  R2UR UR9, R13 ;  /* 0x000000000d0972ca */ /* 0x000fce00000e0000 */
[----:B------:R-:W-:Y:S02]  /*10d10*/  MOV R156, UR10 ;  /* 0x0000000a009c7c02 */ /* 0x000fe40008000f00 */
[----:B------:R-:W-:Y:S02]  /*10d20*/  MOV R24, UR11 ;  /* 0x0000000b00187c02 */ /* 0x000fe40008000f00 */
[----:B------:R-:W-:Y:S01]  /*10d30*/  R2UR UR10, R74 ;  /* 0x000000004a0a72ca */ /* 0x000fe200000e0000 */
[----:B------:R-:W-:Y:S01]  /*10d40*/  VIADD R74, R20, 0x302 ;  /* 0x00000302144a7836 */ /* 0x000fe20000000000 */
[----:B------:R-:W-:Y:S02]  /*10d50*/  R2UR UR11, R75 ;  /* 0x000000004b0b72ca */ /* 0x000fe400000e0000 */
[----:B------:R-:W-:Y:S01]  /*10d60*/  MOV R75, 0x80000020 ;  /* 0x80000020004b7802 */ /* 0x000fe20000000f00 */
[----:B------:R-:W-:Y:S02]  /*10d70*/  WARPGROUP.DEPBAR.LE gsb0, 0x0 ;  /* 0x00008000000079c5 */ /* 0x000fe40000010000 */
[----:B------:R-:W-:-:S06]  /*10d80*/  WARPGROUP.ARRIVE ;  /* 0x00000000000079c5 */ /* 0x000fcc0000000000 */
[----:B------:R-:W-:Y:S01]  /*10d90*/  HGMMA.64x16x16.F32 R88, gdesc[UR16], RZ, !UPT, gsb0 ;  /* 0x00200000105879f0 */ /* 0x000fe2000c0008ff */
[----:B------:R-:W-:Y:S02]  /*10da0*/  R2UR UR18, R74 ;  /* 0x000000004a1272ca */ /* 0x000fe400000e0000 */
[----:B------:R-:W-:Y:S01]  /*10db0*/  R2UR UR19, R75 ;  /* 0x000000004b1372ca */ /* 0x000fe200000e0000 */
        /* <DEDUP_REMOVED lines=8> */
[C---:B------:R-:W-:Y:S02]  /*10e40*/  R2UR UR40, R8.reuse ;  /* 0x00000000082872ca */ /* 0x040fe400000e0000 */
[C---:B------:R-:W-:Y:S02]  /*10e50*/  R2UR UR41, R9.reuse ;  /* 0x00000000092972ca */ /* 0x040fe400000e0000 */
[----:B------:R-:W-:Y:S02]  /*10e60*/  R2UR UR44, R8 ;  /* 0x00000000082c72ca */ /* 0x000fe400000e0000 */
[----:B------:R-:W-:Y:S02]  /*10e70*/  R2UR UR45, R9 ;  /* 0x00000000092d72ca */ /* 0x000fe400000e0000 */
[----:B------:R-:W-:Y:S01]  /*10e80*/  R2UR UR26, R146 ;  /* 0x00000000921a72ca */ /* 0x000fe200000e0000 */
[----:B------:R-:W-:Y:S01]  /*10e90*/  VIADD R146, R20, 0x3c2 ;  /* 0x000003c214927836 */ /* 0x000fe20000000000 */
[----:B------:R-:W-:Y:S01]  /*10ea0*/  R2UR UR27, R147 ;  /* 0x00000000931b72ca */ /* 0x000fe200000e0000 */
[----:B------:R-:W-:-:S10]  /*10eb0*/  IMAD.MOV.U32 R147, RZ, RZ, -0x7fffffe0 ;  /* 0x80000020ff937424 */ /* 0x000fd400078e00ff */
[----:B------:R-:W-:Y:S01]  /*10ec0*/  MOV R157, UR26 ;  /* 0x0000001a009d7c02 */ /* 0x000fe20008000f00 */
[----:B------:R-:W-:Y:S01]  /*10ed0*/  UMOV UR26, UR56 ;  /* 0x00000038001a7c82 */ /* 0x000fe20008000000 */
[----:B------:R-:W-:Y:S01]  /*10ee0*/  MOV R0, UR27 ;  /* 0x0000001b00007c02 */ /* 0x000fe20008000f00 */
[----:B------:R-:W-:Y:S01]  /*10ef0*/  UMOV UR27, UR57 ;  /* 0x00000039001b7c82 */ /* 0x000fe20008000000 */
[----:B------:R-:W-:Y:S02]  /*10f00*/  WARPGROUP.DEPBAR.LE gsb0, 0x0 ;  /* 0x00008000000079c5 */ /* 0x000fe40000010000 */
[----:B------:R-:W-:-:S06]  /*10f10*/  WARPGROUP.ARRIVE ;  /* 0x00000000000079c5 */ /* 0x000fcc0000000000 */
[----:B------:R-:W-:Y:S01]  /*10f20*/  HGMMA.64x16x16.F32 R136, gdesc[UR28], R136, gsb0 ;  /* 0x002000001c8879f0 */ /* 0x000fe20008000888 */
[C---:B------:R-:W-:Y:S02]  /*10f30*/  R2UR UR56, R8.reuse ;  /* 0x00000000083872ca */ /* 0x040fe400000e0000 */
[C---:B------:R-:W-:Y:S02]  /*10f40*/  R2UR UR57, R9.reuse ;  /* 0x00000000093972ca */ /* 0x040fe400000e0000 */
        /* <DEDUP_REMOVED lines=9> */
[----:B------:R-:W-:Y:S01]  /*10fe0*/  R2UR UR34, R146 ;  /* 0x00000000922272ca */ /* 0x000fe200000e0000 */
[----:B------:R-:W-:Y:S01]  /*10ff0*/  VIADD R146, R20, 0x442 ;  /* 0x0000044214927836 */ /* 0x000fe20000000000 */
[----:B------:R-:W-:Y:S01]  /*11000*/  R2UR UR35, R147 ;  /* 0x00000000932372ca */ /* 0x000fe200000e0000 */
[----:B------:R-:W-:Y:S01]  /*11010*/  IMAD.MOV.U32 R147, RZ, RZ, -0x7fffffe0 ;  /* 0x80000020ff937424 */ /* 0x000fe200078e00ff */
[----:B------:R-:W-:Y:S02]  /*11020*/  WARPGROUP.DEPBAR.LE gsb0, 0x0 ;  /* 0x00008000000079c5 */ /* 0x000fe40000010000 */
[----:B------:R-:W-:-:S06]  /*11030*/  WARPGROUP.ARRIVE ;  /* 0x00000000000079c5 */ /* 0x000fcc0000000000 */
[----:B------:R-:W-:Y:S01]  /*11040*/  HGMMA.64x16x16.F32 R120, gdesc[UR36], R120, gsb0 ;  /* 0x00200000247879f0 */ /* 0x000fe20008000878 */
[----:B------:R-:W-:Y:S01]  /*11050*/  R2UR UR38, R146 ;  /* 0x00000000922672ca */ /* 0x000fe200000e0000 */
[----:B------:R-:W-:Y:S01]  /*11060*/  VIADD R146, R20, 0x480 ;  /* 0x0000048014927836 */ /* 0x000fe20000000000 */
        /* <DEDUP_REMOVED lines=18> */
[----:B------:R-:W-:Y:S01]  /*11190*/  IMAD.MOV.U32 R147, RZ, RZ, -0x7fffffe0 ;  /* 0x80000020ff937424 */ /* 0x000fe200078e00ff */
[----:B------:R-:W-:Y:S02]  /*111a0*/  R2UR UR16, R146 ;  /* 0x00000000921072ca */ /* 0x000fe400000e0000 */
[----:B------:R-:W-:Y:S01]  /*111b0*/  R2UR UR11, R24 ;  /* 0x00000000180b72ca */ /* 0x000fe200000e0000 */
[----:B------:R-:W-:Y:S02]  /*111c0*/  WARPGROUP.DEPBAR.LE gsb0, 0x0 ;  /* 0x00008000000079c5 */ /* 0x000fe40000010000 */
[----:B------:R-:W-:Y:S01]  /*111d0*/  WARPGROUP.ARRIVE ;  /* 0x00000000000079c5 */ /* 0x000fe20000000000 */
[----:B------:R-:W-:Y:S01]  /*111e0*/  R2UR UR17, R147 ;  /* 0x00000000931172ca */ /* 0x000fe200000e0000 */
[----:B------:R-:W-:Y:S01]  /*111f0*/  VIADD R146, R20, 0x4c0 ;  /* 0x000004c014927836 */ /* 0x000fe20000000000 */
[----:B------:R-:W-:Y:S01]  /*11200*/  R2UR UR10, R156 ;  /* 0x000000009c0a72ca */ /* 0x000fe200000e0000 */
[----:B------:R0:W5:Y:S02]  /*11210*/  LDL.LU R24, [R1+0xbc] ;  /* 0x0000bc0001187983 */ /* 0x0001640000300800 */
[----:B------:R-:W-:Y:S01]  /*11220*/  HGMMA.64x16x16.F32 R88, gdesc[UR4], R88, gsb0 ;  /* 0x00200000045879f0 */ /* 0x000fe20008000858 */
[----:B------:R-:W-:Y:S01]  /*11230*/  IMAD.MOV.U32 R147, RZ, RZ, -0x7fffffe0 ;  /* 0x80000020ff937424 */ /* 0x000fe200078e00ff */
[----:B------:R-:W-:-:S02]  /*11240*/  R2UR UR12, R146 ;  /* 0x00000000920c72ca */ /* 0x000fc400000e0000 */
[----:B------:R-:W-:Y:S01]  /*11250*/  R2UR UR7, R23 ;  /* 0x00000000170772ca */ /* 0x000fe200000e0000 */
[----:B------:R-:W-:Y:S02]  /*11260*/  WARPGROUP.DEPBAR.LE gsb0, 0x0 ;  /* 0x00008000000079c5 */ /* 0x000fe40000010000 */
[----:B------:R-:W-:Y:S01]  /*11270*/  WARPGROUP.ARRIVE ;  /* 0x00000000000079c5 */ /* 0x000fe20000000000 */
[----:B------:R-:W-:Y:S01]  /*11280*/  R2UR UR13, R147 ;  /* 0x00000000930d72ca */ /* 0x000fe200000e0000 */
[----:B------:R-:W-:Y:S01]  /*11290*/  VIADD R146, R20, 0x500 ;  /* 0x0000050014927836 */ /* 0x000fe20000000000 */
[----:B------:R-:W-:Y:S01]  /*112a0*/  R2UR UR6, R155 ;  /* 0x000000009b0672ca */ /* 0x000fe200000e0000 */
[----:B------:R0:W5:Y:S01]  /*112b0*/  LDL.LU R23, [R1+0xb8] ;  /* 0x0000b80001177983 */ /* 0x0001620000300800 */
[----:B------:R-:W-:Y:S01]  /*112c0*/  IMAD.MOV.U32 R147, RZ, RZ, -0x7fffffe0 ;  /* 0x80000020ff937424 */ /* 0x000fe200078e00ff */
[----:B------:R-:W-:Y:S01]  /*112d0*/  HGMMA.64x16x16.F32 R80, gdesc[UR52], R80, gsb0 ;  /* 0x00200000345079f0 */ /* 0x000fe20008000850 */
[----:B------:R-:W-:-:S02]  /*112e0*/  R2UR UR55, R154 ;  /* 0x000000009a3772ca */ /* 0x000fc400000e0000 */
[----:B------:R-:W-:Y:S02]  /*112f0*/  R2UR UR54, R153 ;  /* 0x00000000993672ca */ /* 0x000fe400000e0000 */
[----:B------:R-:W-:Y:S01]  /*11300*/  R2UR UR8, R146 ;  /* 0x00000000920872ca */ /* 0x000fe200000e0000 */
[----:B------:R-:W-:Y:S01]  /*11310*/  VIADD R146, R20, 0x540 ;  /* 0x0000054014927836 */ /* 0x000fe20000000000 */
[----:B------:R-:W-:Y:S02]  /*11320*/  R2UR UR52, R8 ;  /* 0x00000000083472ca */ /* 0x000fe400000e0000 */
[----:B------:R-:W-:Y:S02]  /*11330*/  R2UR UR53, R9 ;  /* 0x00000000093572ca */ /* 0x000fe400000e0000 */
[----:B------:R-:W-:Y:S02]  /*11340*/  R2UR UR9, R147 ;  /* 0x00000000930972ca */ /* 0x000fe400000e0000 */
[----:B------:R-:W-:-:S02]  /*11350*/  MOV R147, 0x80000020 ;  /* 0x8000002000937802 */ /* 0x000fc40000000f00 */
        /* <DEDUP_REMOVED lines=12> */
[----:B------:R-:W-:Y:S01]  /*11420*/  VIADD R146, R20, 0x580 ;  /* 0x0000058014927836 */ /* 0x000fe20000000000 */
[C---:B------:R-:W-:Y:S01]  /*11430*/  R2UR UR40, R8.reuse ;  /* 0x00000000082872ca */ /* 0x040fe200000e0000 */
[----:B------:R-:W-:Y:S01]  /*11440*/  IMAD.MOV.U32 R147, RZ, RZ, -0x7fffffe0 ;  /* 0x80000020ff937424 */ /* 0x000fe200078e00ff */
[----:B------:R-:W-:Y:S01]  /*11450*/  R2UR UR41, R9 ;  /* 0x00000000092972ca */ /* 0x000fe200000e0000 */
[----:B------:R0:W5:Y:S01]  /*11460*/  LDL.LU R19, [R1+0xb4] ;  /* 0x0000b40001137983 */ /* 0x0001620000300800 */
[----:B------:R-:W-:Y:S02]  /*11470*/  WARPGROUP.DEPBAR.LE gsb0, 0x0 ;  /* 0x00008000000079c5 */ /* 0x000fe40000010000 */
[----:B------:R-:W-:Y:S01]  /*11480*/  WARPGROUP.ARRIVE ;  /* 0x00000000000079c5 */ /* 0x000fe20000000000 */
[----:B------:R-:W-:Y:S01]  /*11490*/  R2UR UR48, R8 ;  /* 0x00000000083072ca */ /* 0x000fe200000e0000 */
[----:B------:R0:W5:Y:S04]  /*114a0*/  LDL.LU R18, [R1+0xb0] ;  /* 0x0000b00001127983 */ /* 0x0001680000300800 */
[----:B------:R-:W-:Y:S03]  /*114b0*/  HGMMA.64x16x16.F32 R128, gdesc[UR44], R128, gsb0 ;  /* 0x002000002c8079f0 */ /* 0x000fe60008000880 */
        /* <DEDUP_REMOVED lines=10> */
[----:B------:R-:W-:Y:S02]  /*11560*/  R2UR UR46, R16 ;  /* 0x00000000102e72ca */ /* 0x000fe400000e0000 */
[----:B------:R-:W-:Y:S02]  /*11570*/  R2UR UR44, R8 ;  /* 0x00000000082c72ca */ /* 0x000fe400000e0000 */
[C---:B------:R-:W-:Y:S02]  /*11580*/  R2UR UR45, R9.reuse ;  /* 0x00000000092d72ca */ /* 0x040fe400000e0000 */
[----:B------:R-:W-:Y:S02]  /*11590*/  R2UR UR49, R9 ;  /* 0x00000000093172ca */ /* 0x000fe400000e0000 */
[----:B------:R-:W-:-:S02]  /*115a0*/  R2UR UR59, R15 ;  /* 0x000000000f3b72ca */ /* 0x000fc400000e0000 */
[----:B------:R-:W-:Y:S02]  /*115b0*/  R2UR UR58, R14 ;  /* 0x000000000e3a72ca */ /* 0x000fe400000e0000 */
[----:B------:R-:W-:Y:S02]  /*115c0*/  R2UR UR56, R8 ;  /* 0x00000000083872ca */ /* 0x000fe400000e0000 */
[----:B------:R-:W-:Y:S01]  /*115d0*/  R2UR UR57, R9 ;  /* 0x00000000093972ca */ /* 0x000fe200000e0000 */
[----:B------:R-:W-:Y:S01]  /*115e0*/  UMOV UR40, UR16 ;  /* 0x0000001000287c82 */ /* 0x000fe20008000000 */
[----:B------:R-:W-:Y:S02]  /*115f0*/  WARPGROUP.DEPBAR.LE gsb0, 0x0 ;  /* 0x00008000000079c5 */ /* 0x000fe40000010000 */
[----:B------:R-:W-:Y:S01]  /*11600*/  WARPGROUP.ARRIVE ;  /* 0x00000000000079c5 */ /* 0x000fe20000000000 */
[----:B------:R-:W-:Y:S01]  /*11610*/  UMOV UR41, UR17 ;  /* 0x0000001100297c82 */ /* 0x000fe20008000000 */
[----:B------:R-:W-:Y:S01]  /*11620*/  R2UR UR20, R146 ;  /* 0x00000000921472ca */ /* 0x000fe200000e0000 */
[----:B------:R0:W5:Y:S03]  /*11630*/  LDL.LU R17, [R1+0xac] ;  /* 0x0000ac0001117983 */ /* 0x0001660000300800 */
[----:B------:R-:W-:Y:S01]  /*11640*/  HGMMA.64x16x16.F32 R96, gdesc[UR44], R96, gsb0 ;  /* 0x002000002c6079f0 */ /* 0x000fe20008000860 */
[----:B------:R-:W-:-:S02]  /*11650*/  R2UR UR16, R6 ;  /* 0x00000000061072ca */ /* 0x000fc400000e0000 */
[----:B------:R-:W-:Y:S02]  /*11660*/  R2UR UR17, R7 ;  /* 0x00000000071172ca */ /* 0x000fe400000e0000 */
[----:B------:R-:W-:Y:S02]  /*11670*/  R2UR UR21, R147 ;  /* 0x00000000931572ca */ /* 0x000fe400000e0000 */
[----:B------:R-:W-:Y:S02]  /*11680*/  R2UR UR27, R0 ;  /* 0x00000000001b72ca */ /* 0x000fe400000e0000 */
[----:B------:R-:W-:Y:S02]  /*11690*/  R2UR UR26, R157 ;  /* 0x000000009d1a72ca */ /* 0x000fe400000e0000 */
[----:B------:R-:W-:Y:S02]  /*116a0*/  R2UR UR24, R6 ;  /* 0x00000000061872ca */ /* 0x000fe400000e0000 */
[----:B------:R-:W-:-:S02]  /*116b0*/  R2UR UR25, R7 ;  /* 0x00000000071972ca */ /* 0x000fc400000e0000 */
[C---:B------:R-:W-:Y:S02]  /*116c0*/  R2UR UR28, R6.reuse ;  /* 0x00000000061c72ca */ /* 0x040fe400000e0000 */
[C---:B------:R-:W-:Y:S02]  /*116d0*/  R2UR UR29, R7.reuse ;  /* 0x00000000071d72ca */ /* 0x040fe400000e0000 */
[C---:B------:R-:W-:Y:S02]  /*116e0*/  R2UR UR32, R6.reuse ;  /* 0x00000000062072ca */ /* 0x040fe400000e0000 */
[C---:B------:R-:W-:Y:S02]  /*116f0*/  R2UR UR33, R7.reuse ;  /* 0x00000000072172ca */ /* 0x040fe400000e0000 */
[----:B------:R-:W-:Y:S02]  /*11700*/  R2UR UR36, R6 ;  /* 0x00000000062472ca */ /* 0x000fe400000e0000 */
[----:B------:R-:W-:Y:S01]  /*11710*/  R2UR UR37, R7 ;  /* 0x00000000072572ca */ /* 0x000fe200000e0000 */
[----:B------:R-:W-:Y:S01]  /*11720*/  VIADD R146, R20, 0x5c0 ;  /* 0x000005c014927836 */ /* 0x000fe20000000000 */
[----:B------:R0:W5:Y:S01]  /*11730*/  LDL.LU R16, [R1+0xa8] ;  /* 0x0000a80001107983 */ /* 0x0001620000300800 */
[----:B------:R-:W-:-:S02]  /*11740*/  WARPGROUP.DEPBAR.LE gsb0, 0x0 ;  /* 0x00008000000079c5 */ /* 0x000fc40000010000 */
[----:B------:R-:W-:Y:S01]  /*11750*/  WARPGROUP.ARRIVE ;  /* 0x00000000000079c5 */ /* 0x000fe20000000000 */
[----:B------:R-:W-:Y:S01]  /*11760*/  UMOV UR44, UR12 ;  /* 0x0000000c002c7c82 */ /* 0x000fe20008000000 */
[----:B------:R-:W-:Y:S01]  /*11770*/  UMOV UR45, UR13 ;  /* 0x0000000d002d7c82 */ /* 0x000fe20008000000 */
[----:B------:R-:W-:Y:S01]  /*11780*/  IMAD.MOV.U32 R147, RZ, RZ, -0x7fffffe0 ;  /* 0x80000020ff937424 */ /* 0x000fe200078e00ff */
[----:B------:R0:W5:Y:S02]  /*11790*/  LDL.LU R15, [R1+0xa4] ;  /* 0x0000a400010f7983 */ /* 0x0001640000300800 */
[----:B------:R-:W-:Y:S01]  /*117a0*/  HGMMA.64x16x16.F32 R88, gdesc[UR48], R88, gsb0 ;  /* 0x00200000305879f0 */ /* 0x000fe20008000858 */
[----:B------:R-:W-:Y:S01]  /*117b0*/  R2UR UR12, R6 ;  /* 0x00000000060c72ca */ /* 0x000fe200000e0000 */
[----:B------:R0:W5:Y:S01]  /*117c0*/  LDL.LU R14, [R1+0xa0] ;  /* 0x0000a000010e7983 */ /* 0x0001620000300800 */
[----:B------:R-:W-:Y:S01]  /*117d0*/  UMOV UR48, UR8 ;  /* 0x0000000800307c82 */ /* 0x000fe20008000000 */
[----:B------:R-:W-:-:S02]  /*117e0*/  WARPGROUP.DEPBAR.LE gsb0, 0x0 ;  /* 0x00008000000079c5 */ /* 0x000fc40000010000 */
[----:B------:R-:W-:Y:S01]  /*117f0*/  WARPGROUP.ARRIVE ;  /* 0x00000000000079c5 */ /* 0x000fe20000000000 */
[----:B------:R-:W-:Y:S01]  /*11800*/  UMOV UR49, UR9 ;  /* 0x0000000900317c82 */ /* 0x000fe20008000000 */
[----:B------:R-:W-:Y:S01]  /*11810*/  R2UR UR13, R7 ;  /* 0x00000000070d72ca */ /* 0x000fe200000e0000 */
[----:B------:R0:W5:Y:S03]  /*11820*/  LDL.LU R0, [R1+0x9c] ;  /* 0x00009c0001007983 */ /* 0x0001660000300800 */
        /* <DEDUP_REMOVED lines=193> */
.L_x_10236:
[----:B------:R-:W-:Y:S01]  /*12440*/  SHF.L.U32 R20, R145, 0x1f, RZ ;  /* 0x0000001f91147819 */ /* 0x000fe200000006ff */
[----:B-----5:R-:W-:-:S04]  /*12450*/  IMAD R21, R15, 0x8, R16 ;  /* 0x000000080f157824 */ /* 0x020fc800078e0210 */
[----:B------:R0:W1:Y:S01]  /*12460*/  SYNCS.PHASECHK.TRANS64.TRYWAIT P2, [R21+URZ+0x31c50], R20 ;  /* 0x031c5014150075a7 */ /* 0x000062000804017f */
[----:B------:R-:W-:Y:S05]  /*12470*/  @!P0 BRA `(.L_x_10237) ;  /* 0x0000000000048947 */ /* 0x000fea0003800000 */
[----:B------:R-:W-:Y:S01]  /*12480*/  BPT.TRAP 0x1 ;  /* 0x000000040000795c */ /* 0x000fe20000300000 */
.L_x_10237:
[----:B-1----:R-:W-:Y:S05]  /*12490*/  @P2 BRA `(.L_x_10235) ;  /* 0x0000000000082947 */ /* 0x002fea0003800000 */
[----:B------:R-:W1:Y:S02]  /*124a0*/  SYNCS.PHASECHK.TRANS64.TRYWAIT P2, [R21+URZ+0x31c50], R20 ;  /* 0x031c5014150075a7 */ /* 0x000e64000804017f */
[----:B-1----:R-:W-:Y:S05]  /*124b0*/  @!P2 BRA `(.L_x_10238) ;  /* 0x0000011000b4a947 */ /* 0x002fea0003800000 */
.L_x_10235:
[----:B------:R-:W-:Y:S05]  /*124c0*/  WARPSYNC.ALL ;  /* 0x0000000000007948 */ /* 0x000fea0003800000 */
[----:B------:R-:W-:Y:S01]  /*124d0*/  ULDC UR4, c[0x0][0x9d8] ;  /* 0x0002760000047ab9 */ /* 0x000fe20000000800 */
[----:B------:R-:W-:Y:S01]  /*124e0*/  ULDC UR5, c[0x0][0x988] ;  /* 0x0002620000057ab9 */ /* 0x000fe20000000800 */
[----:B------:R-:W-:Y:S01]  /*124f0*/  FMUL.FTZ R138, R138, UR4 ;  /* 0x000000048a8a7c20 */ /* 0x000fe20008410000 */
[----:B------:R-:W-:Y:S01]  /*12500*/  FMUL.FTZ R139, R139, UR4 ;  /* 0x000000048b8b7c20 */ /* 0x000fe20008410000 */
[----:B------:R-:W-:Y:S01]  /*12510*/  FMUL.FTZ R131, R131, UR4 ;  /* 0x0000000483837c20 */ /* 0x000fe20008410000 */
[----:B------:R-:W-:Y:S01]  /*12520*/  FMUL.FTZ R130, R130, UR4 ;  /* 0x0000000482827c20 */ /* 0x000fe20008410000 */
[----:B01----:R0:W1:Y:S01]  /*12530*/  MUFU.TANH R20, R138 ;  /* 0x0000008a00147308 */ /* 0x0030620000002400 */
        /* <DEDUP_REMOVED lines=14> */
[----:B0-----:R-:W-:Y:S01]  /*12620*/  FMUL.FTZ R138, R140, UR4 ;  /* 0x000000048c8a7c20 */ /* 0x001fe20008410000 */
[----:B------:R0:W3:Y:S01]  /*12630*/  MUFU.TANH R147, R131 ;  /* 0x0000008300937308 */ /* 0x0000e20000002400 */
[----:B-1----:R-:W-:-:S02]  /*12640*/  IMAD.MOV.U32 R120, RZ, RZ, R20 ;  /* 0x000000ffff787224 */ /* 0x002fc400078e0014 */
[----:B------:R-:W-:Y:S01]  /*12650*/  FMUL.FTZ R123, R123, UR4 ;  /* 0x000000047b7b7c20 */ /* 0x000fe20008410000 */
[----:B------:R-:W-:Y:S01]  /*12660*/  FMUL.FTZ R126, R126, UR4 ;  /* 0x000000047e7e7c20 */ /* 0x000fe20008410000 */
[----:B------:R-:W-:Y:S01]  /*12670*/  FMUL.FTZ R128, R128, UR4 ;  /* 0x0000000480807c20 */ /* 0x000fe20008410000 */
[----:B------:R-:W-:Y:S01]  /*12680*/  FMUL.FTZ R129, R129, UR4 ;  /* 0x0000000481817c20 */ /* 0x000fe20008410000 */
[----:B------:R-:W-:Y:S01]  /*12690*/  FMUL.FTZ R156, R114, UR4 ;  /* 0x00000004729c7c20 */ /* 0x000fe20008410000 */
[----:B------:R-:W-:Y:S01]  /*126a0*/  FMUL.FTZ R152, R106, UR4 ;  /* 0x000000046a987c20 */ /* 0x000fe20008410000 */
[----:B------:R1:W-:Y:S01]  /*126b0*/  MUFU.TANH R148, R130 ;  /* 0x0000008200947308 */ /* 0x0003e20000002400 */
[----:B------:R-:W-:-:S07]  /*126c0*/  FMUL.FTZ R154, R118, UR4 ;  /* 0x00000004769a7c20 */ /* 0x000fce0008410000 */
[----:B------:R-:W4:Y:S01]  /*126d0*/  MUFU.TANH R149, R143 ;  /* 0x0000008f00957308 */ /* 0x000f220000002400 */
[----:B------:R-:W-:Y:S01]  /*126e0*/  FMUL.FTZ R100, R91, UR4 ;  /* 0x000000045b647c20 */ /* 0x000fe20008410000 */
[----:B------:R-:W-:Y:S01]  /*126f0*/  FMUL.FTZ R119, R111, UR4 ;  /* 0x000000046f777c20 */ /* 0x000fe20008410000 */
[----:B------:R-:W4:Y:S01]  /*12700*/  LDL R91, [R1+0x30] ;  /* 0x00003000015b7983 */ /* 0x000f220000100800 */
[----:B0-----:R-:W-:Y:S01]  /*12710*/  FMUL.FTZ R131, R132, UR4 ;  /* 0x0000000484837c20 */ /* 0x001fe20008410000 */
[----:B------:R-:W-:Y:S01]  /*12720*/  FMUL.FTZ R132, R105, UR4 ;  /* 0x0000000469847c20 */ /* 0x000fe20008410000 */
[----:B------:R-:W-:Y:S01]  /*12730*/  FMUL.FTZ R105, R108, UR4 ;  /* 0x000000046c697c20 */ /* 0x000fe20008410000 */
[----:B-1----:R-:W-:Y:S01]  /*12740*/  FMUL.FTZ R130, R133, UR4 ;  /* 0x0000000485827c20 */ /* 0x002fe20008410000 */
        /* <DEDUP_REMOVED lines=11> */
[----:B--2---:R-:W-:-:S02]  /*12800*/  IMAD.MOV.U32 R113, RZ, RZ, R151 ;  /* 0x000000ffff717224 */ /* 0x004fc400078e0097 */
[----:B------:R-:W-:Y:S01]  /*12810*/  FMUL.FTZ R151, R107, UR4 ;  /* 0x000000046b977c20 */ /* 0x000fe20008410000 */
[----:B---3--:R-:W-:Y:S02]  /*12820*/  IMAD.MOV.U32 R107, RZ, RZ, R147 ;  /* 0x000000ffff6b7224 */ /* 0x008fe400078e0093 */
[----:B------:R-:W-:Y:S01]  /*12830*/  FMUL.FTZ R124, R89, UR4 ;  /* 0x00000004597c7c20 */ /* 0x000fe20008410000 */
[----:B------:R-:W2:Y:S01]  /*12840*/  LDL R147, [R1+0x54] ;  /* 0x0000540001937983 */ /* 0x000ea20000100800 */
[----:B----4-:R-:W-:Y:S02]  /*12850*/  IMAD.MOV.U32 R115, RZ, RZ, R149 ;  /* 0x000000ffff737224 */ /* 0x010fe400078e0095 */
[----:B-1----:R-:W-:Y:S01]  /*12860*/  FMUL.FTZ R135, R116, UR4 ;  /* 0x0000000474877c20 */ /* 0x002fe20008410000 */
[----:B------:R-:W-:Y:S01]  /*12870*/  MOV R116, R148 ;  /* 0x0000009400747202 */ /* 0x000fe20000000f00 */
[----:B------:R-:W3:Y:S01]  /*12880*/  LDL R149, [R1+0x68] ;  /* 0x0000680001957983 */ /* 0x000ee20000100800 */
[----:B------:R-:W-:-:S02]  /*12890*/  IMAD.MOV.U32 R111, RZ, RZ, R20 ;  /* 0x000000ffff6f7224 */ /* 0x000fc400078e0014 */
[----:B------:R-:W-:Y:S01]  /*128a0*/  FMUL.FTZ R20, R103, UR4 ;  /* 0x0000000467147c20 */ /* 0x000fe20008410000 */
[----:B------:R0:W1:Y:S01]  /*128b0*/  MUFU.TANH R146, R134 ;  /* 0x0000008600927308 */ /* 0x0000620000002400 */
[----:B------:R-:W4:Y:S01]  /*128c0*/  LDL R148, [R1+0x5c] ;  /* 0x00005c0001947983 */ /* 0x000f220000100800 */
[----:B------:R-:W-:Y:S01]  /*128d0*/  FMUL.FTZ R118, R98, UR4 ;  /* 0x0000000462767c20 */ /* 0x000fe20008410000 */
[----:B------:R-:W-:Y:S02]  /*128e0*/  IMAD.MOV.U32 R109, RZ, RZ, R145 ;  /* 0x000000ffff6d7224 */ /* 0x000fe400078e0091 */
[----:B------:R-:W-:Y:S01]  /*128f0*/  FMUL.FTZ R125, R88, UR4 ;  /* 0x00000004587d7c20 */ /* 0x000fe20008410000 */
[----:B------:R-:W3:Y:S02]  /*12900*/  LDL R103, [R1+0x6c] ;  /* 0x00006c0001677983 */ /* 0x000ee40000100800 */
[----:B------:R-:W1:Y:S01]  /*12910*/  MUFU.TANH R150, R142 ;  /* 0x0000008e00967308 */ /* 0x000e620000002400 */
[----:B0-----:R-:W-:Y:S01]  /*12920*/  FMUL.FTZ R134, R117, UR4 ;  /* 0x0000000475867c20 */ /* 0x001fe20008410000 */
[----:B------:R-:W-:-:S06]  /*12930*/  FMUL.FTZ R117, R99, UR4 ;  /* 0x0000000463757c20 */ /* 0x000fcc0008410000 */
[----:B------:R-:W0:Y:S01]  /*12940*/  MUFU.TANH R143, R123 ;  /* 0x0000007b008f7308 */ /* 0x000e220000002400 */
[----:B-1----:R-:W-:Y:S02]  /*12950*/  IMAD.MOV.U32 R108, RZ, RZ, R146 ;  /* 0x000000ffff6c7224 */ /* 0x002fe400078e0092 */
[----:B------:R-:W-:-:S05]  /*12960*/  FMUL.FTZ R146, R72, UR4 ;  /* 0x0000000448927c20 */ /* 0x000fca0008410000 */
[----:B------:R-:W-:Y:S01]  /*12970*/  MUFU.TANH R136, R136 ;  /* 0x0000008800887308 */ /* 0x000fe20000002400 */
[----:B------:R-:W-:Y:S02]  /*12980*/  IMAD.MOV.U32 R114, RZ, RZ, R150 ;  /* 0x000000ffff727224 */ /* 0x000fe400078e0096 */
[----:B------:R-:W-:Y:S01]  /*12990*/  FMUL.FTZ R150, R110, UR4 ;  /* 0x000000046e967c20 */ /* 0x000fe20008410000 */
[----:B------:R-:W-:Y:S01]  /*129a0*/  FMUL.FTZ R110, R102, UR4 ;  /* 0x00000004666e7c20 */ /* 0x000fe20008410000 */
[----:B------:R-:W-:-:S03]  /*129b0*/  FMUL.FTZ R102, R90, UR4 ;  /* 0x000000045a667c20 */ /* 0x000fc60008410000 */
[----:B------:R-:W-:Y:S01]  /*129c0*/  MUFU.TANH R21, R21 ;  /* 0x0000001500157308 */ /* 0x000fe20000002400 */
[----:B0-----:R-:W-:-:S07]  /*129d0*/  IMAD.MOV.U32 R90, RZ, RZ, R143 ;  /* 0x000000ffff5a7224 */ /* 0x001fce00078e008f */
[----:B------:R-:W-:Y:S08]  /*129e0*/  MUFU.TANH R138, R138 ;  /* 0x0000008a008a7308 */ /* 0x000ff00000002400 */
[----:B------:R-:W-:Y:S08]  /*129f0*/  MUFU.TANH R137, R137 ;  /* 0x0000008900897308 */ /* 0x000ff00000002400 */
[----:B------:R0:W1:Y:S08]  /*12a00*/  MUFU.TANH R142, R126 ;  /* 0x0000007e008e7308 */ /* 0x0000700000002400 */
[----:B------:R-:W3:Y:S01]  /*12a10*/  MUFU.TANH R128, R128 ;  /* 0x0000008000807308 */ /* 0x000ee20000002400 */
[----:B0-----:R-:W-:-:S07]  /*12a20*/  FMUL.FTZ R126, R101, UR4 ;  /* 0x00000004657e7c20 */ /* 0x001fce0008410000 */
[----:B------:R-:W0:Y:S08]  /*12a30*/  MUFU.TANH R129, R129 ;  /* 0x0000008100817308 */ /* 0x000e300000002400 */
[----:B------:R-:W0:Y:S08]  /*12a40*/  MUFU.TANH R131, R131 ;  /* 0x0000008300837308 */ /* 0x000e300000002400 */
[----:B------:R-:W0:Y:S01]  /*12a50*/  MUFU.TANH R130, R130 ;  /* 0x0000008200827308 */ /* 0x000e220000002400 */
[----:B------:R-:W-:Y:S01]  /*12a60*/  FMUL.FTZ R99, R94, UR4 ;  /* 0x000000045e637c20 */ /* 0x000fe20008410000 */
[----:B------:R-:W-:-:S06]  /*12a70*/  FMUL.FTZ R143, R84, UR4 ;  /* 0x00000004548f7c20 */ /* 0x000fcc0008410000 */
[----:B------:R-:W0:Y:S01]  /*12a80*/  MUFU.TANH R141, R141 ;  /* 0x0000008d008d7308 */ /* 0x000e220000002400 */
[----:B------:R-:W-:Y:S01]  /*12a90*/  FMUL.FTZ R101, R86, UR4 ;  /* 0x0000000456657c20 */ /* 0x000fe20008410000 */
[----:B------:R-:W-:-:S06]  /*12aa0*/  IMAD.MOV.U32 R94, RZ, RZ, R116 ;  /* 0x000000ffff5e7224 */ /* 0x000fcc00078e0074 */
[----:B------:R-:W0:Y:S01]  /*12ab0*/  MUFU.TANH R140, R140 ;  /* 0x0000008c008c7308 */ /* 0x000e220000002400 */
[----:B-1----:R-:W-:-:S07]  /*12ac0*/  IMAD.MOV.U32 R97, RZ, RZ, R142 ;  /* 0x000000ffff617224 */ /* 0x002fce00078e008e */
[----:B------:R-:W1:Y:S08]  /*12ad0*/  MUFU.TANH R139, R139 ;  /* 0x0000008b008b7308 */ /* 0x000e700000002400 */
[----:B------:R-:W1:Y:S01]  /*12ae0*/  MUFU.TANH R121, R121 ;  /* 0x0000007900797308 */ /* 0x000e620000002400 */
[----:B------:R-:W-:Y:S01]  /*12af0*/  FMUL.FTZ R123, R92, UR4 ;  /* 0x000000045c7b7c20 */ /* 0x000fe20008410000 */
[----:B------:R-:W-:Y:S01]  /*12b00*/  FMUL.FTZ R89, R93, UR4 ;  /* 0x000000045d597c20 */ /* 0x000fe20008410000 */
[----:B------:R-:W-:-:S05]  /*12b10*/  FMUL.FTZ R98, R95, UR4 ;  /* 0x000000045f627c20 */ /* 0x000fca0008410000 */
[----:B------:R-:W1:Y:S01]  /*12b20*/  MUFU.TANH R122, R122 ;  /* 0x0000007a007a7308 */ /* 0x000e620000002400 */
[----:B------:R-:W-:Y:S01]  /*12b30*/  FMUL.FTZ R142, R81, UR4 ;  /* 0x00000004518e7c20 */ /* 0x000fe20008410000 */
[----:B------:R-:W-:-:S06]  /*12b40*/  IMAD.MOV.U32 R92, RZ, RZ, R109 ;  /* 0x000000ffff5c7224 */ /* 0x000fcc00078e006d */
[----:B------:R-:W1:Y:S01]  /*12b50*/  MUFU.TANH R112, R112 ;  /* 0x0000007000707308 */ /* 0x000e620000002400 */
[----:B------:R-:W-:-:S07]  /*12b60*/  IMAD.MOV.U32 R93, RZ, RZ, R108 ;  /* 0x000000ffff5d7224 */ /* 0x000fce00078e006c */
[----:B------:R-:W1:Y:S01]  /*12b70*/  MUFU.TANH R135, R135 ;  /* 0x0000008700877308 */ /* 0x000e620000002400 */
[----:B------:R-:W-:-:S07]  /*12b80*/  IMAD.MOV.U32 R109, RZ, RZ, R115 ;  /* 0x000000ffff6d7224 */ /* 0x000fce00078e0073 */
[----:B------:R-:W1:Y:S01]  /*12b90*/  MUFU.TANH R134, R134 ;  /* 0x0000008600867308 */ /* 0x000e620000002400 */
[----:B------:R-:W-:Y:S02]  /*12ba0*/  IMAD.MOV.U32 R95, RZ, RZ, R114 ;  /* 0x000000ffff5f7224 */ /* 0x000fe400078e0072 */
[----:B------:R-:W-:Y:S02]  /*12bb0*/  IMAD.MOV.U32 R108, RZ, RZ, R113 ;  /* 0x000000ffff6c7224 */ /* 0x000fe400078e0071 */
[----:B------:R-:W-:-:S03]  /*12bc0*/  IMAD.MOV.U32 R81, RZ, RZ, R120 ;  /* 0x000000ffff517224 */ /* 0x000fc600078e0078 */
[----:B------:R-:W1:Y:S08]  /*12bd0*/  MUFU.TANH R133, R133 ;  /* 0x0000008500857308 */ /* 0x000e700000002400 */
[----:B------:R-:W1:Y:S08]  /*12be0*/  MUFU.TANH R132, R132 ;  /* 0x0000008400847308 */ /* 0x000e700000002400 */
[----:B------:R-:W1:Y:S08]  /*12bf0*/  MUFU.TANH R105, R105 ;  /* 0x0000006900697308 */ /* 0x000e700000002400 */
[----:B------:R-:W1:Y:S01]  /*12c00*/  MUFU.TANH R104, R104 ;  /* 0x0000006800687308 */ /* 0x000e620000002400 */
[----:B------:R-:W-:Y:S01]  /*12c10*/  FMUL.FTZ R80, R80, UR4 ;  /* 0x0000000450507c20 */ /* 0x000fe20008410000 */
[----:B------:R-:W-:-:S06]  /*12c20*/  FMUL.FTZ R145, R85, UR4 ;  /* 0x0000000455917c20 */ /* 0x000fcc0008410000 */
        /* <DEDUP_REMOVED lines=8> */
[----:B------:R-:W-:Y:S08]  /*12cb0*/  MUFU.TANH R155, R155 ;  /* 0x0000009b009b7308 */ /* 0x000ff00000002400 */
[----:B------:R-:W-:Y:S01]  /*12cc0*/  MUFU.TANH R154, R154 ;  /* 0x0000009a009a7308 */ /* 0x000fe20000002400 */
[----:B------:R-:W-:-:S07]  /*12cd0*/  FMUL.FTZ R88, R82, UR4 ;  /* 0x0000000452587c20 */ /* 0x000fce0008410000 */
[----:B------:R-:W-:Y:S08]  /*12ce0*/  MUFU.TANH R157, R157 ;  /* 0x0000009d009d7308 */ /* 0x000ff00000002400 */
[----:B------:R-:W-:Y:S08]  /*12cf0*/  MUFU.TANH R153, R153 ;  /* 0x0000009900997308 */ /* 0x000ff00000002400 */
[----:B------:R-:W-:Y:S01]  /*12d00*/  MUFU.TANH R119, R119 ;  /* 0x0000007700777308 */ /* 0x000fe20000002400 */
[----:B--2---:R-:W-:-:S07]  /*12d10*/  IMAD R72, R147, 0xc0, RZ ;  /* 0x000000c093487824 */ /* 0x004fce00078e02ff */
[----:B------:R-:W-:Y:S01]  /*12d20*/  MUFU.TANH R146, R146 ;  /* 0x0000009200927308 */ /* 0x000fe20000002400 */
[----:B-----5:R-:W-:-:S05]  /*12d30*/  IMAD R72, R14, -0x90, R72 ;  /* 0xffffff700e487824 */ /* 0x020fca00078e0248 */
[----:B----4-:R-:W-:Y:S02]  /*12d40*/  IADD3 R72, R72, 0x1, R148 ;  /* 0x0000000148487810 */ /* 0x010fe40007ffe094 */
[----:B------:R-:W-:Y:S03]  /*12d50*/  MUFU.TANH R20, R20 ;  /* 0x0000001400147308 */ /* 0x000fe60000002400 */
[----:B------:R-:W-:-:S04]  /*12d60*/  IMAD.IADD R72, R72, 0x1, -R91 ;  /* 0x0000000148487824 */ /* 0x000fc800078e0a5b */
[----:B---3--:R-:W-:Y:S01]  /*12d70*/  IMAD R72, R149, -0x2, R72 ;  /* 0xfffffffe95487824 */ /* 0x008fe200078e0248 */
[----:B------:R-:W-:Y:S03]  /*12d80*/  MUFU.TANH R150, R150 ;  /* 0x0000009600967308 */ /* 0x000fe60000002400 */
[----:B------:R-:W-:Y:S02]  /*12d90*/  IMAD.IADD R103, R103, 0x1, R72 ;  /* 0x0000000167677824 */ /* 0x000fe400078e0248 */
[----:B------:R-:W-:-:S03]  /*12da0*/  IMAD.MOV.U32 R91, RZ, RZ, R111 ;  /* 0x000000ffff5b7224 */ /* 0x000fc600078e006f */
[C---:B------:R-:W-:Y:S01]  /*12db0*/  ISETP.GT.AND P2, PT, R103.reuse, RZ, PT ;  /* 0x000000ff6700720c */ /* 0x040fe20003f44270 */
[----:B------:R-:W-:Y:S01]  /*12dc0*/  MUFU.TANH R156, R156 ;  /* 0x0000009c009c7308 */ /* 0x000fe20000002400 */
[C---:B------:R-:W-:Y:S02]  /*12dd0*/  ISETP.GT.AND P3, PT, R103.reuse, 0x1, PT ;  /* 0x000000016700780c */ /* 0x040fe40003f64270 */
[C---:B------:R-:W-:Y:S02]  /*12de0*/  ISETP.GT.AND P4, PT, R103.reuse, 0x8, PT ;  /* 0x000000086700780c */ /* 0x040fe40003f84270 */
[----:B------:R-:W-:Y:S02]  /*12df0*/  ISETP.GT.AND P5, PT, R103, 0x9, PT ;  /* 0x000000096700780c */ /* 0x000fe40003fa4270 */
[----:B------:R-:W-:Y:S01]  /*12e00*/  FSEL R111, R136, -INF , P2 ;  /* 0xff800000886f7808 */ /* 0x000fe20001000000 */
[----:B------:R-:W-:Y:S01]  /*12e10*/  MUFU.TANH R110, R110 ;  /* 0x0000006e006e7308 */ /* 0x000fe20000002400 */
[----:B------:R-:W-:-:S02]  /*12e20*/  FSEL R84, R21, -INF , P3 ;  /* 0xff80000015547808 */ /* 0x000fc40001800000 */
[----:B------:R-:W-:Y:S02]  /*12e30*/  FSEL R86, R138, -INF , P4 ;  /* 0xff8000008a567808 */ /* 0x000fe40002000000 */
[----:B------:R-:W-:Y:S02]  /*12e40*/  FSEL R116, R137, -INF , P5 ;  /* 0xff80000089747808 */ /* 0x000fe40002800000 */
[C---:B------:R-:W-:Y:S01]  /*12e50*/  ISETP.GT.AND P2, PT, R103.reuse, 0x10, PT ;  /* 0x000000106700780c */ /* 0x040fe20003f44270 */
[----:B------:R-:W-:Y:S01]  /*12e60*/  MUFU.TANH R152, R152 ;  /* 0x0000009800987308 */ /* 0x000fe20000002400 */
[C---:B------:R-:W-:Y:S02]  /*12e70*/  ISETP.GT.AND P3, PT, R103.reuse, 0x11, PT ;  /* 0x000000116700780c */ /* 0x040fe40003f64270 */
[C---:B------:R-:W-:Y:S02]  /*12e80*/  ISETP.GT.AND P4, PT, R103.reuse, 0x18, PT ;  /* 0x000000186700780c */ /* 0x040fe40003f84270 */
[----:B------:R-:W-:-:S02]  /*12e90*/  ISETP.GT.AND P5, PT, R103, 0x19, PT ;  /* 0x000000196700780c */ /* 0x000fc40003fa4270 */
[----:B------:R-:W-:Y:S01]  /*12ea0*/  FSEL R120, R128, -INF , P2 ;  /* 0xff80000080787808 */ /* 0x000fe20001000000 */
[----:B------:R-:W-:Y:S01]  /*12eb0*/  MUFU.TANH R151, R151 ;  /* 0x0000009700977308 */ /* 0x000fe20000002400 */
[----:B0-----:R-:W-:Y:S02]  /*12ec0*/  FSEL R113, R129, -INF , P3 ;  /* 0xff80000081717808 */ /* 0x001fe40001800000 */
[----:B------:R-:W-:Y:S02]  /*12ed0*/  FSEL R114, R131, -INF , P4 ;  /* 0xff80000083727808 */ /* 0x000fe40002000000 */
[----:B------:R-:W-:Y:S02]  /*12ee0*/  FSEL R115, R130, -INF , P5 ;  /* 0xff80000082737808 */ /* 0x000fe40002800000 */
[C---:B------:R-:W-:Y:S01]  /*12ef0*/  ISETP.GT.AND P2, PT, R103.reuse, 0x20, PT ;  /* 0x000000206700780c */ /* 0x040fe20003f44270 */
[----:B------:R-:W-:Y:S01]  /*12f00*/  MUFU.TANH R118, R118 ;  /* 0x0000007600767308 */ /* 0x000fe20000002400 */
[----:B------:R-:W-:-:S02]  /*12f10*/  ISETP.GT.AND P3, PT, R103, 0x21, PT ;  /* 0x000000216700780c */ /* 0x000fc40003f64270 */
[C---:B------:R-:W-:Y:S02]  /*12f20*/  ISETP.GT.AND P4, PT, R103.reuse, 0x28, PT ;  /* 0x000000286700780c */ /* 0x040fe40003f84270 */
[----:B------:R-:W-:Y:S02]  /*12f30*/  ISETP.GT.AND P5, PT, R103, 0x29, PT ;  /* 0x000000296700780c */ /* 0x000fe40003fa4270 */
[----:B------:R-:W-:Y:S01]  /*12f40*/  FSEL R141, R141, -INF , P2 ;  /* 0xff8000008d8d7808 */ /* 0x000fe20001000000 */
[----:B------:R-:W-:Y:S01]  /*12f50*/  MUFU.TANH R117, R117 ;  /* 0x0000007500757308 */ /* 0x000fe20000002400 */
[----:B------:R-:W-:Y:S02]  /*12f60*/  FSEL R140, R140, -INF , P3 ;  /* 0xff8000008c8c7808 */ /* 0x000fe40001800000 */
[----:B-1----:R-:W-:Y:S02]  /*12f70*/  FSEL R139, R139, -INF , P4 ;  /* 0xff8000008b8b7808 */ /* 0x002fe40002000000 */
[----:B------:R-:W-:-:S02]  /*12f80*/  FSEL R138, R121, -INF , P5 ;  /* 0xff800000798a7808 */ /* 0x000fc40002800000 */
[C---:B------:R-:W-:Y:S02]  /*12f90*/  ISETP.GT.AND P2, PT, R103.reuse, 0x30, PT ;  /* 0x000000306700780c */ /* 0x040fe40003f44270 */
[C---:B------:R-:W-:Y:S02]  /*12fa0*/  ISETP.GT.AND P3, PT, R103.reuse, 0x31, PT ;  /* 0x000000316700780c */ /* 0x040fe40003f64270 */
[C---:B------:R-:W-:Y:S02]  /*12fb0*/  ISETP.GT.AND P4, PT, R103.reuse, 0x38, PT ;  /* 0x000000386700780c */ /* 0x040fe40003f84270 */
[----:B------:R-:W-:Y:S02]  /*12fc0*/  ISETP.GT.AND P5, PT, R103, 0x39, PT ;  /* 0x000000396700780c */ /* 0x000fe40003fa4270 */
[----:B------:R-:W-:Y:S02]  /*12fd0*/  FSEL R137, R122, -INF , P2 ;  /* 0xff8000007a897808 */ /* 0x000fe40001000000 */
[----:B------:R-:W-:-:S02]  /*12fe0*/  FSEL R136, R112, -INF , P3 ;  /* 0xff80000070887808 */ /* 0x000fc40001800000 */
[----:B------:R-:W-:Y:S02]  /*12ff0*/  FSEL R135, R135, -INF , P4 ;  /* 0xff80000087877808 */ /* 0x000fe40002000000 */
[----:B------:R-:W-:Y:S01]  /*13000*/  FSEL R134, R134, -INF , P5 ;  /* 0xff80000086867808 */ /* 0x000fe20002800000 */
[----:B------:R-:W-:Y:S01]  /*13010*/  FMUL.FTZ R147, R73, UR4 ;  /* 0x0000000449937c20 */ /* 0x000fe20008410000 */
[C---:B------:R-:W-:Y:S02]  /*13020*/  ISETP.GT.AND P2, PT, R103.reuse, 0x40, PT ;  /* 0x000000406700780c */ /* 0x040fe40003f44270 */
[C---:B------:R-:W-:Y:S02]  /*13030*/  ISETP.GT.AND P3, PT, R103.reuse, 0x41, PT ;  /* 0x000000416700780c */ /* 0x040fe40003f64270 */
[C---:B------:R-:W-:Y:S02]  /*13040*/  ISETP.GT.AND P4, PT, R103.reuse, 0x48, PT ;  /* 0x000000486700780c */ /* 0x040fe40003f84270 */
[----:B------:R-:W-:Y:S01]  /*13050*/  ISETP.GT.AND P5, PT, R103, 0x49, PT ;  /* 0x000000496700780c */ /* 0x000fe20003fa4270 */
[----:B------:R-:W0:Y:S01]  /*13060*/  MUFU.TANH R80, R80 ;  /* 0x0000005000507308 */ /* 0x000e220000002400 */
[----:B------:R-:W-:Y:S01]  /*13070*/  FMUL.FTZ R148, R76, UR4 ;  /* 0x000000044c947c20 */ /* 0x000fe20008410000 */
[----:B------:R-:W-:-:S02]  /*13080*/  FSEL R133, R133, -INF , P2 ;  /* 0xff80000085857808 */ /* 0x000fc40001000000 */
[----:B------:R-:W-:Y:S02]  /*13090*/  FSEL R132, R132, -INF , P3 ;  /* 0xff80000084847808 */ /* 0x000fe40001800000 */
[----:B------:R-:W-:Y:S02]  /*130a0*/  FSEL R131, R105, -INF , P4 ;  /* 0xff80000069837808 */ /* 0x000fe40002000000 */
[----:B------:R-:W1:Y:S01]  /*130b0*/  MUFU.TANH R142, R142 ;  /* 0x0000008e008e7308 */ /* 0x000e620000002400 */
[----:B------:R-:W-:Y:S02]  /*130c0*/  FSEL R130, R104, -INF , P5 ;  /* 0xff80000068827808 */ /* 0x000fe40002800000 */
[C---:B------:R-:W-:Y:S02]  /*130d0*/  ISETP.GT.AND P2, PT, R103.reuse, 0x50, PT ;  /* 0x000000506700780c */ /* 0x040fe40003f44270 */
[----:B------:R-:W-:-:S03]  /*130e0*/  ISETP.GT.AND P3, PT, R103, 0x51, PT ;  /* 0x000000516700780c */ /* 0x000fc60003f64270 */
[----:B------:R-:W2:Y:S01]  /*130f0*/  MUFU.TANH R143, R143 ;  /* 0x0000008f008f7308 */ /* 0x000ea20000002400 */
[C---:B------:R-:W-:Y:S02]  /*13100*/  ISETP.GT.AND P4, PT, R103.reuse, 0x58, PT ;  /* 0x000000586700780c */ /* 0x040fe40003f84270 */
[----:B------:R-:W-:-:S05]  /*13110*/  ISETP.GT.AND P5, PT, R103, 0x59, PT ;  /* 0x000000596700780c */ /* 0x000fca0003fa4270 */
[----:B------:R-:W3:Y:S01]  /*13120*/  MUFU.TANH R145, R145 ;  /* 0x0000009100917308 */ /* 0x000ee20000002400 */
[----:B------:R-:W-:Y:S01]  /*13130*/  FSEL R129, R106, -INF , P2 ;  /* 0xff8000006a817808 */ /* 0x000fe20001000000 */
[----:B------:R-:W-:Y:S01]  /*13140*/  FMUL.FTZ R149, R77, UR4 ;  /* 0x000000044d957c20 */ /* 0x000fe20008410000 */
[----:B------:R-:W-:Y:S02]  /*13150*/  FSEL R128, R96, -INF , P3 ;  /* 0xff80000060807808 */ /* 0x000fe40001800000 */
[----:B------:R-:W-:-:S03]  /*13160*/  FSEL R127, R127, -INF , P4 ;  /* 0xff8000007f7f7808 */ /* 0x000fc60002000000 */
[----:B------:R-:W4:Y:S01]  /*13170*/  MUFU.TANH R147, R147 ;  /* 0x0000009300937308 */ /* 0x000f220000002400 */
[----:B------:R-:W-:Y:S02]  /*13180*/  FSEL R126, R126, -INF , P5 ;  /* 0xff8000007e7e7808 */ /* 0x000fe40002800000 */
[C---:B------:R-:W-:Y:S02]  /*13190*/  ISETP.GT.AND P2, PT, R103.reuse, 0x60, PT ;  /* 0x000000606700780c */ /* 0x040fe40003f44270 */
[----:B------:R-:W-:-:S03]  /*131a0*/  ISETP.GT.AND P3, PT, R103, 0x61, PT ;  /* 0x000000616700780c */ /* 0x000fc60003f64270 */
[----:B------:R-:W4:Y:S01]  /*131b0*/  MUFU.TANH R148, R148 ;  /* 0x0000009400947308 */ /* 0x000f220000002400 */
[C---:B------:R-:W-:Y:S02]  /*131c0*/  ISETP.GT.AND P4, PT, R103.reuse, 0x68, PT ;  /* 0x000000686700780c */ /* 0x040fe40003f84270 */
[----:B------:R-:W-:Y:S02]  /*131d0*/  ISETP.GT.AND P5, PT, R103, 0x69, PT ;  /* 0x000000696700780c */ /* 0x000fe40003fa4270 */
[----:B------:R-:W-:Y:S02]  /*131e0*/  FSEL R125, R125, -INF , P2 ;  /* 0xff8000007d7d7808 */ /* 0x000fe40001000000 */
[----:B------:R-:W-:Y:S02]  /*131f0*/  FSEL R124, R124, -INF , P3 ;  /* 0xff8000007c7c7808 */ /* 0x000fe40001800000 */
[----:B------:R-:W-:Y:S02]  /*13200*/  FSEL R123, R123, -INF , P4 ;  /* 0xff8000007b7b7808 */ /* 0x000fe40002000000 */
[----:B------:R-:W-:Y:S01]  /*13210*/  FSEL R122, R89, -INF , P5 ;  /* 0xff800000597a7808 */ /* 0x000fe20002800000 */
[----:B------:R-:W4:Y:S01]  /*13220*/  MUFU.TANH R149, R149 ;  /* 0x0000009500957308 */ /* 0x000f220000002400 */
[----:B------:R-:W-:-:S02]  /*13230*/  ISETP.GT.AND P2, PT, R103, 0x70, PT ;  /* 0x000000706700780c */ /* 0x000fc40003f44270 */
[C---:B------:R-:W-:Y:S02]  /*13240*/  ISETP.GT.AND P3, PT, R103.reuse, 0x71, PT ;  /* 0x000000716700780c */ /* 0x040fe40003f64270 */
[C---:B------:R-:W-:Y:S02]  /*13250*/  ISETP.GT.AND P4, PT, R103.reuse, 0x78, PT ;  /* 0x000000786700780c */ /* 0x040fe40003f84270 */
[----:B------:R-:W-:Y:S02]  /*13260*/  ISETP.GT.AND P5, PT, R103, 0x79, PT ;  /* 0x000000796700780c */ /* 0x000fe40003fa4270 */
[----:B0-----:R-:W-:Y:S02]  /*13270*/  FSEL R121, R80, -INF , P2 ;  /* 0xff80000050797808 */ /* 0x001fe40001000000 */
[----:B-1----:R-:W-:Y:S02]  /*13280*/  FSEL R142, R142, -INF , P3 ;  /* 0xff8000008e8e7808 */ /* 0x002fe40001800000 */
[----:B--2---:R-:W-:-:S02]  /*13290*/  FSEL R143, R143, -INF , P4 ;  /* 0xff8000008f8f7808 */ /* 0x004fc40002000000 */
[----:B---3--:R-:W-:Y:S02]  /*132a0*/  FSEL R145, R145, -INF , P5 ;  /* 0xff80000091917808 */ /* 0x008fe40002800000 */
[C---:B------:R-:W-:Y:S02]  /*132b0*/  ISETP.GT.AND P2, PT, R103.reuse, 0x80, PT ;  /* 0x000000806700780c */ /* 0x040fe40003f44270 */
[C---:B------:R-:W-:Y:S02]  /*132c0*/  ISETP.GT.AND P3, PT, R103.reuse, 0x81, PT ;  /* 0x000000816700780c */ /* 0x040fe40003f64270 */
[C---:B------:R-:W-:Y:S02]  /*132d0*/  ISETP.GT.AND P4, PT, R103.reuse, 0x88, PT ;  /* 0x000000886700780c */ /* 0x040fe40003f84270 */
[C---:B------:R-:W-:Y:S02]  /*132e0*/  ISETP.GT.AND P5, PT, R103.reuse, 0x89, PT ;  /* 0x000000896700780c */ /* 0x040fe40003fa4270 */
[----:B------:R-:W-:-:S02]  /*132f0*/  IADD3 R103, R103, 0x8, RZ ;  /* 0x0000000867677810 */ /* 0x000fc40007ffe0ff */
[----:B----4-:R-:W-:Y:S02]  /*13300*/  FSEL R147, R147, -INF , P3 ;  /* 0xff80000093937808 */ /* 0x010fe40001800000 */
[----:B------:R-:W-:Y:S02]  /*13310*/  FSEL R148, R148, -INF , P4 ;  /* 0xff80000094947808 */ /* 0x000fe40002000000 */
[C---:B------:R-:W-:Y:S02]  /*13320*/  ISETP.GT.AND P3, PT, R103.reuse, 0x1, PT ;  /* 0x000000016700780c */ /* 0x040fe40003f64270 */
[C---:B------:R-:W-:Y:S02]  /*13330*/  ISETP.GT.AND P4, PT, R103.reuse, 0x8, PT ;  /* 0x000000086700780c */ /* 0x040fe40003f84270 */
[----:B------:R-:W-:Y:S02]  /*13340*/  FSEL R108, R108, -INF , P3 ;  /* 0xff8000006c6c7808 */ /* 0x000fe40001800000 */
[----:B------:R-:W-:-:S02]  /*13350*/  ISETP.GT.AND P3, PT, R103, 0x11, PT ;  /* 0x000000116700780c */ /* 0x000fc40003f64270 */
[----:B------:R-:W-:Y:S02]  /*13360*/  FSEL R85, R95, -INF , P4 ;  /* 0xff8000005f557808 */ /* 0x000fe40002000000 */
[----:B------:R-:W-:Y:S02]  /*13370*/  ISETP.GT.AND P4, PT, R103, 0x18, PT ;  /* 0x000000186700780c */ /* 0x000fe40003f84270 */
[----:B------:R-:W-:Y:S02]  /*13380*/  FSEL R149, R149, -INF , P5 ;  /* 0xff80000095957808 */ /* 0x000fe40002800000 */
[----:B------:R-:W-:Y:S02]  /*13390*/  ISETP.GT.AND P5, PT, R103, 0x9, PT ;  /* 0x000000096700780c */ /* 0x000fe40003fa4270 */
[----:B------:R-:W-:Y:S02]  /*133a0*/  FSEL R107, R107, -INF , P3 ;  /* 0xff8000006b6b7808 */ /* 0x000fe40001800000 */
[----:B------:R-:W-:-:S02]  /*133b0*/  ISETP.GT.AND P3, PT, R103, 0x21, PT ;  /* 0x000000216700780c */ /* 0x000fc40003f64270 */
[----:B------:R-:W-:Y:S02]  /*133c0*/  FSEL R105, R93, -INF , P4 ;  /* 0xff8000005d697808 */ /* 0x000fe40002000000 */
[----:B------:R-:W-:Y:S02]  /*133d0*/  ISETP.GT.AND P4, PT, R103, 0x28, PT ;  /* 0x000000286700780c */ /* 0x000fe40003f84270 */
[----:B------:R-:W-:Y:S02]  /*133e0*/  FSEL R109, R109, -INF , P5 ;  /* 0xff8000006d6d7808 */ /* 0x000fe40002800000 */
[C---:B------:R-:W-:Y:S02]  /*133f0*/  ISETP.GT.AND P5, PT, R103.reuse, 0x19, PT ;  /* 0x000000196700780c */ /* 0x040fe40003fa4270 */
[----:B------:R-:W-:Y:S02]  /*13400*/  FSEL R93, R90, -INF , P3 ;  /* 0xff8000005a5d7808 */ /* 0x000fe40001800000 */
[----:B------:R-:W-:-:S02]  /*13410*/  ISETP.GT.AND P3, PT, R103, 0x31, PT ;  /* 0x000000316700780c */ /* 0x000fc40003f64270 */
[----:B------:R-:W-:Y:S02]  /*13420*/  FSEL R82, R97, -INF , P4 ;  /* 0xff80000061527808 */ /* 0x000fe40002000000 */
[----:B------:R-:W-:Y:S02]  /*13430*/  ISETP.GT.AND P4, PT, R103, 0x38, PT ;  /* 0x000000386700780c */ /* 0x000fe40003f84270 */
[----:B------:R-:W-:Y:S02]  /*13440*/  FSEL R104, R92, -INF , P5 ;  /* 0xff8000005c687808 */ /* 0x000fe40002800000 */
[----:B------:R-:W-:Y:S02]  /*13450*/  FSEL R92, R155, -INF , P3 ;  /* 0xff8000009b5c7808 */ /* 0x000fe40001800000 */
[----:B------:R-:W2:Y:S01]  /*13460*/  LDL.LU R155, [R1+0x1c] ;  /* 0x00001c00019b7983 */ /* 0x000ea20000300800 */
[----:B------:R-:W-:-:S03]  /*13470*/  FSEL R90, R154, -INF , P4 ;  /* 0xff8000009a5a7808 */ /* 0x000fc60002000000 */
[----:B------:R-:W3:Y:S01]  /*13480*/  LDL.LU R154, [R1+0x18] ;  /* 0x00001800019a7983 */ /* 0x000ee20000300800 */
[----:B------:R-:W-:Y:S02]  /*13490*/  FSEL R146, R146, -INF , P2 ;  /* 0xff80000092927808 */ /* 0x000fe40001000000 */
[----:B------:R-:W-:-:S04]  /*134a0*/  ISETP.GT.AND P2, PT, R103, RZ, PT ;  /* 0x000000ff6700720c */ /* 0x000fc80003f44270 */
[----:B------:R-:W-:Y:S02]  /*134b0*/  FSEL R112, R81, -INF , P2 ;  /* 0xff80000051707808 */ /* 0x000fe40001000000 */
[C---:B------:R-:W-:Y:S02]  /*134c0*/  ISETP.GT.AND P2, PT, R103.reuse, 0x10, PT ;  /* 0x000000106700780c */ /* 0x040fe40003f44270 */
[C---:B------:R-:W-:Y:S02]  /*134d0*/  ISETP.GT.AND P5, PT, R103.reuse, 0x29, PT ;  /* 0x000000296700780c */ /* 0x040fe40003fa4270 */
[----:B------:R-:W-:Y:S02]  /*134e0*/  FSEL R106, R94, -INF , P2 ;  /* 0xff8000005e6a7808 */ /* 0x000fe40001000000 */
[----:B------:R-:W-:-:S04]  /*134f0*/  ISETP.GT.AND P2, PT, R103, 0x20, PT ;  /* 0x000000206700780c */ /* 0x000fc80003f44270 */
[----:B------:R-:W-:Y:S02]  /*13500*/  FSEL R96, R91, -INF , P2 ;  /* 0xff8000005b607808 */ /* 0x000fe40001000000 */
[----:B------:R-:W-:Y:S02]  /*13510*/  FSEL R91, R157, -INF , P5 ;  /* 0xff8000009d5b7808 */ /* 0x000fe40002800000 */
[----:B------:R-:W-:-:S04]  /*13520*/  ISETP.GT.AND P5, PT, R103, 0x39, PT ;  /* 0x000000396700780c */ /* 0x000fc80003fa4270 */
[----:B------:R-:W-:Y:S02]  /*13530*/  FSEL R72, R153, -INF , P5 ;  /* 0xff80000099487808 */ /* 0x000fe40002800000 */
[----:B------:R-:W-:-:S04]  /*13540*/  ISETP.GT.AND P5, PT, R103, 0x49, PT ;  /* 0x000000496700780c */ /* 0x000fc80003fa4270 */
[----:B------:R-:W-:Y:S02]  /*13550*/  FSEL R97, R119, -INF , P5 ;  /* 0xff80000077617808 */ /* 0x000fe40002800000 */
[----:B------:R-:W-:-:S04]  /*13560*/  ISETP.GT.AND P5, PT, R103, 0x59, PT ;  /* 0x000000596700780c */ /* 0x000fc80003fa4270 */
[----:B------:R-:W-:Y:S02]  /*13570*/  FSEL R94, R20, -INF , P5 ;  /* 0xff800000145e7808 */ /* 0x000fe40002800000 */
        /* <DEDUP_REMOVED lines=36> */
[----:B------:R-:W0:Y:S01]  /*137c0*/  SHFL.BFLY PT, R21, R20, 0x2, 0x1f ;  /* 0x0c401f0014157f89 */ /* 0x000e2200000e0000 */
[----:B------:R-:W-:-:S04]  /*137d0*/  ISETP.GT.AND P4, PT, R103, 0x48, PT ;  /* 0x000000486700780c */ /* 0x000fc80003f84270 */
[----:B------:R-:W-:Y:S02]  /*137e0*/  FSEL R76, R150, -INF , P4 ;  /* 0xff800000964c7808 */ /* 0x000fe40002000000 */
[----:B------:R-:W4:Y:S01]  /*137f0*/  LDL R150, [R1+0x58] ;  /* 0x0000580001967983 */ /* 0x000f220000100800 */
[----:B0-----:R-:W-:-:S05]  /*13800*/  FMNMX.FTZ R20, R20, R21, !PT ;  /* 0x0000001514147209 */ /* 0x001fca0007810000 */
[----:B------:R-:W0:Y:S01]  /*13810*/  SHFL.BFLY PT, R21, R20, 0x1, 0x1f ;  /* 0x0c201f0014157f89 */ /* 0x000e2200000e0000 */
[----:B------:R-:W-:Y:S01]  /*13820*/  ISETP.GT.AND P2, PT, R103, 0x30, PT ;  /* 0x000000306700780c */ /* 0x000fe20003f44270 */
[----:B------:R-:W-:Y:S01]  /*13830*/  FMUL.FTZ R83, R83, UR4 ;  /* 0x0000000453537c20 */ /* 0x000fe20008410000 */
[----:B------:R-:W-:Y:S01]  /*13840*/  ISETP.GT.AND P4, PT, R103, 0x58, PT ;  /* 0x000000586700780c */ /* 0x000fe20003f84270 */
[----:B------:R-:W1:Y:S01]  /*13850*/  MUFU.TANH R102, R102 ;  /* 0x0000006600667308 */ /* 0x000e620000002400 */
[----:B------:R-:W-:Y:S01]  /*13860*/  FMUL.FTZ R87, R87, UR4 ;  /* 0x0000000457577c20 */ /* 0x000fe20008410000 */
[----:B------:R-:W-:Y:S02]  /*13870*/  FSEL R89, R156, -INF , P2 ;  /* 0xff8000009c597808 */ /* 0x000fe40001000000 */
[----:B0-----:R-:W-:-:S04]  /*13880*/  FMNMX.FTZ R20, R20, R21, !PT ;  /* 0x0000001514147209 */ /* 0x001fc80007810000 */
[----:B------:R-:W-:-:S04]  /*13890*/  FSETP.NEU.FTZ.AND P6, PT, R20, -INF , PT ;  /* 0xff8000001400780b */ /* 0x000fc80003fdd000 */
[----:B------:R-:W-:Y:S01]  /*138a0*/  FSEL R21, R20, RZ, P6 ;  /* 0x000000ff14157208 */ /* 0x000fe20003000000 */
[----:B------:R-:W0:Y:S04]  /*138b0*/  MUFU.TANH R100, R100 ;  /* 0x0000006400647308 */ /* 0x000e280000002400 */
[----:B------:R-:W-:Y:S01]  /*138c0*/  FADD.FTZ R0, -R21, R0 ;  /* 0x0000000015007221 */ /* 0x000fe20000010100 */
[----:B------:R-:W-:Y:S01]  /*138d0*/  IMAD.U32 R21, RZ, RZ, UR5 ;  /* 0x00000005ff157e24 */ /* 0x000fe2000f8e00ff */
[----:B------:R-:W-:Y:S02]  /*138e0*/  FSEL R73, R110, -INF , P4 ;  /* 0xff8000006e497808 */ /* 0x000fe40002000000 */
[----:B------:R-:W0:Y:S01]  /*138f0*/  MUFU.TANH R99, R99 ;  /* 0x0000006300637308 */ /* 0x000e220000002400 */
[C---:B------:R-:W-:Y:S01]  /*13900*/  ISETP.GT.AND P2, PT, R103.reuse, 0x40, PT ;  /* 0x000000406700780c */ /* 0x040fe20003f44270 */
[----:B------:R-:W-:Y:S01]  /*13910*/  FMUL.FTZ R110, R20, R21 ;  /* 0x00000015146e7220 */ /* 0x000fe20000410000 */
[----:B------:R-:W-:-:S02]  /*13920*/  ISETP.GT.AND P3, PT, R103, 0x41, PT ;  /* 0x000000416700780c */ /* 0x000fc40003f64270 */
[----:B------:R-:W-:-:S03]  /*13930*/  FSEL R81, R152, -INF , P2 ;  /* 0xff80000098517808 */ /* 0x000fc60001000000 */
[----:B------:R-:W0:Y:S01]  /*13940*/  MUFU.TANH R98, R98 ;  /* 0x0000006200627308 */ /* 0x000e220000002400 */
[----:B------:R-:W-:Y:S02]  /*13950*/  FSEL R80, R151, -INF , P3 ;  /* 0xff80000097507808 */ /* 0x000fe40001800000 */
[C---:B------:R-:W-:Y:S02]  /*13960*/  ISETP.GT.AND P2, PT, R103.reuse, 0x50, PT ;  /* 0x000000506700780c */ /* 0x040fe40003f44270 */
[----:B------:R-:W-:-:S03]  /*13970*/  ISETP.GT.AND P3, PT, R103, 0x51, PT ;  /* 0x000000516700780c */ /* 0x000fc60003f64270 */
[----:B------:R-:W2:Y:S01]  /*13980*/  MUFU.TANH R88, R88 ;  /* 0x0000005800587308 */ /* 0x000ea20000002400 */
[----:B------:R-:W-:-:S07]  /*13990*/  FSEL R110, R110, RZ, P6 ;  /* 0x000000ff6e6e7208 */ /* 0x000fce0003000000 */
[----:B------:R-:W2:Y:S01]  /*139a0*/  MUFU.TANH R83, R83 ;  /* 0x0000005300537308 */ /* 0x000ea20000002400 */
[----:B------:R-:W-:-:S07]  /*139b0*/  FSEL R77, R118, -INF , P2 ;  /* 0xff800000764d7808 */ /* 0x000fce0001000000 */
[----:B------:R-:W3:Y:S01]  /*139c0*/  MUFU.TANH R101, R101 ;  /* 0x0000006500657308 */ /* 0x000ee20000002400 */
[----:B------:R-:W-:Y:S01]  /*139d0*/  FSEL R95, R117, -INF , P3 ;  /* 0xff800000755f7808 */ /* 0x000fe20001800000 */
[----:B------:R-:W-:-:S06]  /*139e0*/  FFMA.FTZ R111, R111, R21, -R110 ;  /* 0x000000156f6f7223 */ /* 0x000fcc000001086e */
[----:B------:R-:W3:Y:S01]  /*139f0*/  MUFU.TANH R87, R87 ;  /* 0x0000005700577308 */ /* 0x000ee20000002400 */
[C---:B------:R-:W-:Y:S01]  /*13a00*/  ISETP.GT.AND P2, PT, R103.reuse, 0x60, PT ;  /* 0x000000606700780c */ /* 0x040fe20003f44270 */
[-C--:B------:R-:W-:Y:S01]  /*13a10*/  FMUL.FTZ R0, R0, R21.reuse ;  /* 0x0000001500007220 */ /* 0x080fe20000410000 */
[C---:B------:R-:W-:Y:S02]  /*13a20*/  ISETP.GT.AND P3, PT, R103.reuse, 0x61, PT ;  /* 0x000000616700780c */ /* 0x040fe40003f64270 */
[----:B------:R-:W-:Y:S01]  /*13a30*/  ISETP.GT.AND P4, PT, R103, 0x68, PT ;  /* 0x000000686700780c */ /* 0x000fe20003f84270 */
[----:B------:R-:W-:Y:S01]  /*13a40*/  FFMA.FTZ R84, R84, R21, -R110 ;  /* 0x0000001554547223 */ /* 0x000fe2000001086e */
[----:B-1----:R-:W-:Y:S02]  /*13a50*/  FSEL R102, R102, -INF , P2 ;  /* 0xff80000066667808 */ /* 0x002fe40001000000 */
[----:B0-----:R-:W-:Y:S02]  /*13a60*/  FSEL R100, R100, -INF , P3 ;  /* 0xff80000064647808 */ /* 0x001fe40001800000 */
[----:B------:R-:W-:Y:S01]  /*13a70*/  FSEL R99, R99, -INF , P4 ;  /* 0xff80000063637808 */ /* 0x000fe20002000000 */
[----:B------:R-:W-:Y:S01]  /*13a80*/  MUFU.EX2 R111, R111 ;  /* 0x0000006f006f7308 */ /* 0x000fe20000000800 */
[----:B------:R-:W-:-:S02]  /*13a90*/  ISETP.GT.AND P5, PT, R103, 0x69, PT ;  /* 0x000000696700780c */ /* 0x000fc40003fa4270 */
[C---:B------:R-:W-:Y:S02]  /*13aa0*/  ISETP.GT.AND P2, PT, R103.reuse, 0x70, PT ;  /* 0x000000706700780c */ /* 0x040fe40003f44270 */
[C---:B------:R-:W-:Y:S02]  /*13ab0*/  ISETP.GT.AND P3, PT, R103.reuse, 0x71, PT ;  /* 0x000000716700780c */ /* 0x040fe40003f64270 */
[C---:B------:R-:W-:Y:S01]  /*13ac0*/  ISETP.GT.AND P4, PT, R103.reuse, 0x78, PT ;  /* 0x000000786700780c */ /* 0x040fe20003f84270 */
[----:B------:R-:W0:Y:S01]  /*13ad0*/  MUFU.EX2 R0, R0 ;  /* 0x0000000000007308 */ /* 0x000e220000000800 */
[----:B------:R-:W-:Y:S01]  /*13ae0*/  ISETP.GT.AND P6, PT, R103, 0x79, PT ;  /* 0x000000796700780c */ /* 0x000fe20003fc4270 */
[----:B------:R-:W-:Y:S01]  /*13af0*/  FFMA.FTZ R86, R86, R21, -R110 ;  /* 0x0000001556567223 */ /* 0x000fe2000001086e */
[----:B------:R-:W-:Y:S02]  /*13b00*/  FSEL R98, R98, -INF , P5 ;  /* 0xff80000062627808 */ /* 0x000fe40002800000 */
[----:B--2---:R-:W-:-:S02]  /*13b10*/  FSEL R88, R88, -INF , P2 ;  /* 0xff80000058587808 */ /* 0x004fc40001000000 */
[----:B------:R-:W-:Y:S01]  /*13b20*/  FSEL R83, R83, -INF , P3 ;  /* 0xff80000053537808 */ /* 0x000fe20001800000 */
[----:B------:R-:W1:Y:S01]  /*13b30*/  MUFU.EX2 R84, R84 ;  /* 0x0000005400547308 */ /* 0x000e620000000800 */
[----:B---3--:R-:W-:Y:S02]  /*13b40*/  FSEL R101, R101, -INF , P4 ;  /* 0xff80000065657808 */ /* 0x008fe40002000000 */
[C---:B------:R-:W-:Y:S02]  /*13b50*/  ISETP.GT.AND P2, PT, R103.reuse, 0x80, PT ;  /* 0x000000806700780c */ /* 0x040fe40003f44270 */
[C---:B------:R-:W-:Y:S02]  /*13b60*/  ISETP.GT.AND P3, PT, R103.reuse, 0x81, PT ;  /* 0x000000816700780c */ /* 0x040fe40003f64270 */
[C---:B------:R-:W-:Y:S02]  /*13b70*/  ISETP.GT.AND P4, PT, R103.reuse, 0x88, PT ;  /* 0x000000886700780c */ /* 0x040fe40003f84270 */
[----:B------:R-:W-:-:S02]  /*13b80*/  ISETP.GT.AND P5, PT, R103, 0x89, PT ;  /* 0x000000896700780c */ /* 0x000fc40003fa4270 */
[----:B------:R-:W-:Y:S01]  /*13b90*/  FSEL R103, R87, -INF , P6 ;  /* 0xff80000057677808 */ /* 0x000fe20003000000 */
[-CC-:B------:R-:W-:Y:S01]  /*13ba0*/  FFMA.FTZ R87, R116, R21.reuse, -R110.reuse ;  /* 0x0000001574577223 */ /* 0x180fe2000001086e */
[----:B------:R-:W2:Y:S01]  /*13bb0*/  MUFU.EX2 R86, R86 ;  /* 0x0000005600567308 */ /* 0x000ea20000000800 */
[-CC-:B------:R-:W-:Y:S01]  /*13bc0*/  FFMA.FTZ R120, R120, R21.reuse, -R110.reuse ;  /* 0x0000001578787223 */ /* 0x180fe2000001086e */
        /* <DEDUP_REMOVED lines=32> */
[----:B0-----:R-:W-:-:S04]  /*13dd0*/  FFMA.FTZ R110, R0, R154, R111 ;  /* 0x0000009a006e7223 */ /* 0x001fc8000001006f */
[----:B-1----:R-:W-:-:S04]  /*13de0*/  FADD.FTZ R110, R84, R110 ;  /* 0x0000006e546e7221 */ /* 0x002fc80000010000 */
[----:B--2---:R-:W-:Y:S01]  /*13df0*/  FADD.FTZ R110, R86, R110 ;  /* 0x0000006e566e7221 */ /* 0x004fe20000010000 */
[----:B---3--:R-:W-:-:S03]  /*13e00*/  F2FP.F16.F32.PACK_AB R86, R87, R86 ;  /* 0x000000565756723e */ /* 0x008fc600000000ff */
[----:B------:R-:W-:Y:S01]  /*13e10*/  FADD.FTZ R116, R87, R110 ;  /* 0x0000006e57747221 */ /* 0x000fe20000010000 */
        /* <DEDUP_REMOVED lines=34> */
[----:B------:R-:W1:Y:S03]  /*14040*/  MUFU.TANH R117, R117 ;  /* 0x0000007500757308 */ /* 0x000e660000002400 */
[----:B------:R-:W-:-:S05]  /*14050*/  FMNMX.FTZ R87, R83, R87, !PT ;  /* 0x0000005753577209 */ /* 0x000fca0007810000 */
[----:B------:R-:W2:Y:S01]  /*14060*/  MUFU.TANH R118, R118 ;  /* 0x0000007600767308 */ /* 0x000ea20000002400 */
[----:B------:R-:W-:Y:S02]  /*14070*/  FMNMX.FTZ R87, R101, R87, !PT ;  /* 0x0000005765577209 */ /* 0x000fe40007810000 */
[----:B0-----:R-:W-:-:S05]  /*14080*/  FSEL R75, R74, -INF , P2 ;  /* 0xff8000004a4b7808 */ /* 0x001fca0001000000 */
[----:B------:R-:W0:Y:S01]  /*14090*/  MUFU.TANH R119, R119 ;  /* 0x0000007700777308 */ /* 0x000e220000002400 */
[----:B------:R-:W-:Y:S02]  /*140a0*/  FMNMX.FTZ R87, R103, R87, !PT ;  /* 0x0000005767577209 */ /* 0x000fe40007810000 */
[----:B-1----:R-:W-:Y:S02]  /*140b0*/  FSEL R117, R117, -INF , P3 ;  /* 0xff80000075757808 */ /* 0x002fe40001800000 */
[----:B------:R-:W-:Y:S02]  /*140c0*/  FMNMX.FTZ R87, R75, R87, !PT ;  /* 0x000000574b577209 */ /* 0x000fe40007810000 */
[----:B--2---:R-:W-:Y:S02]  /*140d0*/  FSEL R118, R118, -INF , P4 ;  /* 0xff80000076767808 */ /* 0x004fe40002000000 */
[----:B------:R-:W-:-:S04]  /*140e0*/  FMNMX.FTZ R87, R117, R87, !PT ;  /* 0x0000005775577209 */ /* 0x000fc80007810000 */
[----:B------:R-:W-:Y:S02]  /*140f0*/  FMNMX.FTZ R74, R118, R87, !PT ;  /* 0x00000057764a7209 */ /* 0x000fe40007810000 */
[----:B0-----:R-:W-:-:S04]  /*14100*/  FSEL R119, R119, -INF , P5 ;  /* 0xff80000077777808 */ /* 0x001fc80002800000 */
[----:B------:R-:W-:-:S05]  /*14110*/  FMNMX.FTZ R74, R119, R74, !PT ;  /* 0x0000004a774a7209 */ /* 0x000fca0007810000 */
[----:B------:R-:W0:Y:S02]  /*14120*/  SHFL.BFLY PT, R78, R74, 0x2, 0x1f ;  /* 0x0c401f004a4e7f89 */ /* 0x000e2400000e0000 */
[----:B0-----:R-:W-:-:S05]  /*14130*/  FMNMX.FTZ R74, R74, R78, !PT ;  /* 0x0000004e4a4a7209 */ /* 0x001fca0007810000 */
[----:B------:R-:W0:Y:S02]  /*14140*/  SHFL.BFLY PT, R78, R74, 0x1, 0x1f ;  /* 0x0c201f004a4e7f89 */ /* 0x000e2400000e0000 */
[----:B0-----:R-:W-:Y:S02]  /*14150*/  FMNMX.FTZ R74, R74, R78, !PT ;  /* 0x0000004e4a4a7209 */ /* 0x001fe40007810000 */
[----:B----4-:R-:W-:Y:S01]  /*14160*/  LOP3.LUT R78, R150, 0x10000, RZ, 0xfc, !PT ;  /* 0x00010000964e7812 */ /* 0x010fe200078efcff */
[----:B------:R-:W-:Y:S01]  /*14170*/  IMAD.MOV.U32 R79, RZ, RZ, -0x3ffffff0 ;  /* 0xc0000010ff4f7424 */ /* 0x000fe200078e00ff */
[----:B------:R-:W-:Y:S01]  /*14180*/  WARPGROUP.ARRIVE ;  /* 0x00000000000079c5 */ /* 0x000fe20000000000 */
[----:B------:R-:W-:Y:S01]  /*14190*/  F2FP.F16.F32.PACK_AB R84, R84, R111 ;  /* 0x0000006f5454723e */ /* 0x000fe200000000ff */
[----:B------:R-:W2:Y:S01]  /*141a0*/  LDL.LU R150, [R1+0x2c] ;  /* 0x00002c0001967983 */ /* 0x000ea20000300800 */
[----:B------:R-:W-:-:S05]  /*141b0*/  VIADD R110, R78, 0x180 ;  /* 0x000001804e6e7836 */ /* 0x000fca0000000000 */
[----:B------:R-:W-:Y:S01]  /*141c0*/  R2UR UR8, R110 ;  /* 0x000000006e0872ca */ /* 0x000fe200000e0000 */
        /* <DEDUP_REMOVED lines=9> */
[----:B------:R-:W-:-:S04]  /*14260*/  R2UR UR4, R78 ;  /* 0x000000004e0472ca */ /* 0x000fc800000e0000 */
[----:B------:R-:W-:Y:S01]  /*14270*/  R2UR UR28, R110 ;  /* 0x000000006e1c72ca */ /* 0x000fe200000e0000 */
[C---:B------:R-:W-:Y:S02]  /*14280*/  VIADD R110, R78.reuse, 0xa80 ;  /* 0x00000a804e6e7836 */ /* 0x040fe40000000000 */
[----:B------:R-:W-:-:S05]  /*14290*/  VIADD R78, R78, 0xc00 ;  /* 0x00000c004e4e7836 */ /* 0x000fca0000000000 */
[----:B------:R-:W-:Y:S01]  /*142a0*/  R2UR UR36, R78 ;  /* 0x000000004e2472ca */ /* 0x000fe200000e0000 */
[----:B------:R-:W-:-:S05]  /*142b0*/  VIADD R78, R16, 0x200 ;  /* 0x00000200104e7836 */ /* 0x000fca0000000000 */
[----:B------:R-:W-:-:S04]  /*142c0*/  SHF.R.U32.HI R78, RZ, 0x4, R78 ;  /* 0x00000004ff4e7819 */ /* 0x000fc8000001164e */
[----:B------:R-:W-:-:S04]  /*142d0*/  LOP3.LUT R78, R78, 0x3fff, RZ, 0xc0, !PT ;  /* 0x00003fff4e4e7812 */ /* 0x000fc800078ec0ff */
[----:B------:R-:W-:Y:S02]  /*142e0*/  LOP3.LUT R78, R78, 0x2400000, RZ, 0xfc, !PT ;  /* 0x024000004e4e7812 */ /* 0x000fe400078efcff */
[C---:B------:R-:W-:Y:S02]  /*142f0*/  R2UR UR5, R79.reuse ;  /* 0x000000004f0572ca */ /* 0x040fe400000e0000 */
[----:B------:R-:W-:Y:S01]  /*14300*/  R2UR UR37, R79 ;  /* 0x000000004f2572ca */ /* 0x000fe200000e0000 */
[----:B------:R-:W-:Y:S02]  /*14310*/  IMAD R78, R15, 0x6c0, R78 ;  /* 0x000006c00f4e7824 */ /* 0x000fe400078e024e */
[----:B------:R-:W-:-:S03]  /*14320*/  IMAD.MOV.U32 R79, RZ, RZ, -0x7fffffe0 ;  /* 0x80000020ff4f7424 */ /* 0x000fc600078e00ff */
[----:B------:R-:W-:Y:S02]  /*14330*/  R2UR UR6, R78 ;  /* 0x000000004e0672ca */ /* 0x000fe400000e0000 */
[----:B------:R-:W-:-:S13]  /*14340*/  R2UR UR7, R79 ;  /* 0x000000004f0772ca */ /* 0x000fda00000e0000 */
[----:B------:R-:W-:Y:S01]  /*14350*/  HGMMA.64x96x16.F32 R24, gdesc[UR4].tnspB, R24, gsb0 ;  /* 0x41600000041879f0 */ /* 0x000fe20008000818 */
[----:B------:R-:W-:Y:S01]  /*14360*/  IMAD.MOV.U32 R111, RZ, RZ, -0x3ffffff0 ;  /* 0xc0000010ff6f7424 */ /* 0x000fe200078e00ff */
[----:B------:R-:W-:Y:S01]  /*14370*/  R2UR UR32, R110 ;  /* 0x000000006e2072ca */ /* 0x000fe200000e0000 */
[----:B------:R-:W-:-:S03]  /*14380*/  VIADD R110, R78, 0x40 ;  /* 0x000000404e6e7836 */ /* 0x000fc60000000000 */
[C---:B------:R-:W-:Y:S02]  /*14390*/  R2UR UR9, R111.reuse ;  /* 0x000000006f0972ca */ /* 0x040fe400000e0000 */
[C---:B------:R-:W-:Y:S02]  /*143a0*/  R2UR UR13, R111.reuse ;  /* 0x000000006f0d72ca */ /* 0x040fe400000e0000 */
[C---:B------:R-:W-:Y:S02]  /*143b0*/  R2UR UR17, R111.reuse ;  /* 0x000000006f1172ca */ /* 0x040fe400000e0000 */
[C---:B------:R-:W-:Y:S02]  /*143c0*/  R2UR UR21, R111.reuse ;  /* 0x000000006f1572ca */ /* 0x040fe400000e0000 */
[C---:B------:R-:W-:Y:S02]  /*143d0*/  R2UR UR25, R111.reuse ;  /* 0x000000006f1972ca */ /* 0x040fe400000e0000 */
[----:B------:R-:W-:-:S02]  /*143e0*/  R2UR UR29, R111 ;  /* 0x000000006f1d72ca */ /* 0x000fc400000e0000 */
[----:B------:R-:W-:Y:S01]  /*143f0*/  R2UR UR33, R111 ;  /* 0x000000006f2172ca */ /* 0x000fe200000e0000 */
[----:B------:R-:W-:Y:S01]  /*14400*/  IMAD.MOV.U32 R111, RZ, RZ, -0x7fffffe0 ;  /* 0x80000020ff6f7424 */ /* 0x000fe200078e00ff */
[----:B------:R-:W-:-:S04]  /*14410*/  R2UR UR10, R110 ;  /* 0x000000006e0a72ca */ /* 0x000fc800000e0000 */
[----:B------:R-:W-:Y:S01]  /*14420*/  R2UR UR11, R111 ;  /* 0x000000006f0b72ca */ /* 0x000fe200000e0000 */
[----:B------:R-:W-:Y:S02]  /*14430*/  WARPGROUP.DEPBAR.LE gsb0, 0x0 ;  /* 0x00008000000079c5 */ /* 0x000fe40000010000 */
[----:B------:R-:W-:-:S10]  /*14440*/  WARPGROUP.ARRIVE ;  /* 0x00000000000079c5 */ /* 0x000fd40000000000 */
[----:B------:R-:W-:Y:S01]  /*14450*/  HGMMA.64x96x16.F32 R24, gdesc[UR8].tnspB, R24, gsb0 ;  /* 0x41600000081879f0 */ /* 0x000fe20008000818 */
[----:B------:R-:W-:Y:S01]  /*14460*/  VIADD R110, R78, 0x80 ;  /* 0x000000804e6e7836 */ /* 0x000fe20000000000 */
[----:B------:R-:W-:-:S04]  /*14470*/  MOV R111, 0x80000020 ;  /* 0x80000020006f7802 */ /* 0x000fc80000000f00 */
[----:B------:R-:W-:Y:S02]  /*14480*/  R2UR UR14, R110 ;  /* 0x000000006e0e72ca */ /* 0x000fe400000e0000 */
[----:B------:R-:W-:Y:S01]  /*14490*/  R2UR UR15, R111 ;  /* 0x000000006f0f72ca */ /* 0x000fe200000e0000 */
[----:B------:R-:W-:Y:S02]  /*144a0*/  VIADD R110, R78, 0xc0 ;  /* 0x000000c04e6e7836 */ /* 0x000fe40000000000 */
[----:B------:R-:W-:Y:S01]  /*144b0*/  IMAD.MOV.U32 R111, RZ, RZ, -0x7fffffe0 ;  /* 0x80000020ff6f7424 */ /* 0x000fe200078e00ff */
[----:B------:R-:W-:Y:S02]  /*144c0*/  WARPGROUP.DEPBAR.LE gsb0, 0x0 ;  /* 0x00008000000079c5 */ /* 0x000fe40000010000 */
[----:B------:R-:W-:-:S07]  /*144d0*/  WARPGROUP.ARRIVE ;  /* 0x00000000000079c5 */ /* 0x000fce0000000000 */
[----:B------:R-:W-:Y:S01]  /*144e0*/  HGMMA.64x96x16.F32 R24, gdesc[UR12].tnspB, R24, gsb0 ;  /* 0x416000000c1879f0 */ /* 0x000fe20008000818 */
[----:B------:R-:W-:Y:S02]  /*144f0*/  R2UR UR18, R110 ;  /* 0x000000006e1272ca */ /* 0x000fe400000e0000 */
[----:B------:R-:W-:Y:S01]  /*14500*/  R2UR UR19, R111 ;  /* 0x000000006f1372ca */ /* 0x000fe200000e0000 */
[----:B------:R-:W-:Y:S02]  /*14510*/  VIADD R110, R78, 0x100 ;  /* 0x000001004e6e7836 */ /* 0x000fe40000000000 */
[----:B------:R-:W-:-:S03]  /*14520*/  IMAD.MOV.U32 R111, RZ, RZ, -0x7fffffe0 ;  /* 0x80000020ff6f7424 */ /* 0x000fc600078e00ff */
[----:B------:R-:W-:Y:S01]  /*14530*/  R2UR UR22, R110 ;  /* 0x000000006e1672ca */ /* 0x000fe200000e0000 */
[----:B------:R-:W-:Y:S02]  /*14540*/  WARPGROUP.DEPBAR.LE gsb0, 0x0 ;  /* 0x00008000000079c5 */ /* 0x000fe40000010000 */
[----:B------:R-:W-:-:S06]  /*14550*/  WARPGROUP.ARRIVE ;  /* 0x00000000000079c5 */ /* 0x000fcc0000000000 */
        /* <DEDUP_REMOVED lines=30> */
[C---:B------:R-:W-:Y:S01]  /*14740*/  FMUL.FTZ R78, R74.reuse, R21 ;  /* 0x000000154a4e7220 */ /* 0x040fe20000410000 */
[----:B------:R-:W-:-:S04]  /*14750*/  FSETP.NEU.FTZ.AND P3, PT, R74, -INF , PT ;  /* 0xff8000004a00780b */ /* 0x000fc80003f7d000 */
[----:B------:R-:W-:-:S05]  /*14760*/  FSEL R78, R78, RZ, P3 ;  /* 0x000000ff4e4e7208 */ /* 0x000fca0001800000 */
[----:B------:R-:W-:Y:S02]  /*14770*/  FFMA.FTZ R79, R112, R21, -R78 ;  /* 0x00000015704f7223 */ /* 0x000fe4000001084e */
[----:B------:R0:W-:Y:S02]  /*14780*/  MUFU.EX2 R112, R143 ;  /* 0x0000008f00707308 */ /* 0x0001e40000000800 */
[----:B0-----:R-:W3:Y:S01]  /*14790*/  LDL R143, [R1+0x24] ;  /* 0x00002400018f7983 */ /* 0x001ee20000100800 */
[----:B------:R-:W0:Y:S01]  /*147a0*/  S2R R154, SR_TID.X ;  /* 0x00000000009a7919 */ /* 0x000e220000002100 */
[----:B------:R-:W-:Y:S02]  /*147b0*/  WARPGROUP.DEPBAR.LE gsb0, 0x0 ;  /* 0x00008000000079c5 */ /* 0x000fe40000010000 */
[----:B------:R-:W-:-:S06]  /*147c0*/  WARPGROUP.ARRIVE ;  /* 0x00000000000079c5 */ /* 0x000fcc0000000000 */
[----:B------:R-:W-:Y:S01]  /*147d0*/  HGMMA.64x96x16.F32 R24, gdesc[UR36].tnspB, R24, gsb0 ;  /* 0x41600000241879f0 */ /* 0x000fe20008000818 */
[----:B0-----:R-:W-:Y:S02]  /*147e0*/  SHF.R.U32.HI R87, RZ, 0x7, R154 ;  /* 0x00000007ff577819 */ /* 0x001fe4000001169a */
[----:B------:R-:W-:-:S03]  /*147f0*/  ISETP.GE.U32.AND P2, PT, R154, 0x180, PT ;  /* 0x000001809a00780c */ /* 0x000fc60003f46070 */
[----:B------:R-:W-:Y:S02]  /*14800*/  VIADD R87, R87, 0x9 ;  /* 0x0000000957577836 */ /* 0x000fe40000000000 */
[-CC-:B------:R-:W-:Y:S01]  /*14810*/  FFMA.FTZ R108, R108, R21.reuse, -R78.reuse ;  /* 0x000000156c6c7223 */ /* 0x180fe2000001084e */
[-CC-:B------:R-:W-:Y:S01]  /*14820*/  FFMA.FTZ R110, R85, R21.reuse, -R78.reuse ;  /* 0x00000015556e7223 */ /* 0x180fe2000001084e */
[----:B------:R-:W-:Y:S01]  /*14830*/  FFMA.FTZ R109, R109, R21, -R78 ;  /* 0x000000156d6d7223 */ /* 0x000fe2000001084e */
[----:B------:R-:W-:Y:S01]  /*14840*/  SEL R85, R87, 0x9, !P2 ;  /* 0x0000000957557807 */ /* 0x000fe20005000000 */
[----:B------:R-:W-:Y:S08]  /*14850*/  MUFU.EX2 R79, R79 ;  /* 0x0000004f004f7308 */ /* 0x000ff00000000800 */
[----:B------:R-:W-:Y:S08]  /*14860*/  MUFU.EX2 R108, R108 ;  /* 0x0000006c006c7308 */ /* 0x000ff00000000800 */
[----:B------:R-:W-:Y:S08]  /*14870*/  MUFU.EX2 R110, R110 ;  /* 0x0000006e006e7308 */ /* 0x000ff00000000800 */
[----:B------:R-:W0:Y:S02]  /*14880*/  MUFU.EX2 R109, R109 ;  /* 0x0000006d006d7308 */ /* 0x000e240000000800 */
[----:B0-----:R-:W-:Y:S01]  /*14890*/  F2FP.F16.F32.PACK_AB R87, R109, R110 ;  /* 0x0000006e6d57723e */ /* 0x001fe200000000ff */
[----:B------:R-:W-:-:S02]  /*148a0*/  WARPGROUP.DEPBAR.LE gsb0, 0x0 ;  /* 0x00008000000079c5 */ /* 0x000fc40000010000 */
[----:B------:R0:W-:Y:S06]  /*148b0*/  BAR.ARV R85, 0x100 ;  /* 0x000400550000751d */ /* 0x0001ec0000002000 */
[--C-:B0-----:R-:W-:Y:S02]  /*148c0*/  @!P1 IMAD R85, R15, 0x8, R16.reuse ;  /* 0x000000080f559824 */ /* 0x101fe400078e0210 */
[----:B------:R-:W-:-:S04]  /*148d0*/  @!P1 IMAD R15, R22, 0x8, R16 ;  /* 0x00000008160f9824 */ /* 0x000fc800078e0210 */
[----:B------:R-:W-:Y:S01]  /*148e0*/  @!P1 VIADD R15, R15, 0x31c40 ;  /* 0x00031c400f0f9836 */ /* 0x000fe20000000000 */
[----:B------:R-:W-:-:S04]  /*148f0*/  @!P1 IADD3 R85, R85, 0x31c60, RZ ;  /* 0x00031c6055559810 */ /* 0x000fc80007ffe0ff */
[----:B------:R-:W-:Y:S02]  /*14900*/  @!P1 PRMT R15, RZ, 0x654, R15 ;  /* 0x00000654ff0f9816 */ /* 0x000fe4000000000f */
[----:B------:R-:W-:Y:S02]  /*14910*/  @!P1 PRMT R85, RZ, 0x654, R85 ;  /* 0x00000654ff559816 */ /* 0x000fe40000000055 */
[----:B------:R-:W-:Y:S02]  /*14920*/  @!P1 SYNCS.ARRIVE.TRANS64.RED.A1T0 RZ, [R15+URZ], RZ ;  /* 0x000000ff0fff99a7 */ /* 0x000fe4000810043f */
[----:B------:R0:W-:Y:S02]  /*14930*/  @!P1 SYNCS.ARRIVE.TRANS64.RED.A1T0 RZ, [R85+URZ], RZ ;  /* 0x000000ff55ff99a7 */ /* 0x0001e4000810043f */
[----:B0-----:R-:W-:-:S05]  /*14940*/  F2FP.F16.F32.PACK_AB R85, R108, R79 ;  /* 0x0000004f6c55723e */ /* 0x001fca00000000ff */
[----:B------:R0:W-:Y:S01]  /*14950*/  STSM.16.M88.4 [R17+0x24300], R84 ;  /* 0x0243005411007844 */ /* 0x0001e20000000200 */
[-CC-:B------:R-:W-:Y:S01]  /*14960*/  FFMA.FTZ R15, R106, R21.reuse, -R78.reuse ;  /* 0x000000156a0f7223 */ /* 0x180fe2000001084e */
[----:B0-----:R-:W0:Y:S01]  /*14970*/  MUFU.EX2 R84, R120 ;  /* 0x0000007800547308 */ /* 0x001e220000000800 */
[----:B------:R-:W-:Y:S01]  /*14980*/  FFMA.FTZ R106, R107, R21, -R78 ;  /* 0x000000156b6a7223 */ /* 0x000fe2000001084e */
[----:B0-----:R-:W-:-:S06]  /*14990*/  FADD.FTZ R107, R84, R116 ;  /* 0x00000074546b7221 */ /* 0x001fcc0000010000 */
[----:B------:R0:W-:Y:S02]  /*149a0*/  MUFU.EX2 R116, R128 ;  /* 0x0000008000747308 */ /* 0x0001e40000000800 */
[----:B0-----:R-:W-:Y:S01]  /*149b0*/  FFMA.FTZ R128, R82, R21, -R78 ;  /* 0x0000001552807223 */ /* 0x001fe2000001084e */
[----:B------:R-:W-:-:S05]  /*149c0*/  FSEL R82, R74, RZ, P3 ;  /* 0x000000ff4a527208 */ /* 0x000fca0001800000 */
[----:B------:R-:W-:-:S04]  /*149d0*/  FADD.FTZ R82, -R82, R155 ;  /* 0x0000009b52527221 */ /* 0x000fc80000010100 */
[----:B------:R-:W-:-:S06]  /*149e0*/  FMUL.FTZ R82, R82, R21 ;  /* 0x0000001552527220 */ /* 0x000fcc0000410000 */
[----:B------:R-:W2:Y:S01]  /*149f0*/  MUFU.EX2 R82, R82 ;  /* 0x0000005200527308 */ /* 0x000ea20000000800 */
[----:B------:R-:W-:-:S07]  /*14a00*/  FFMA.FTZ R105, R105, R21, -R78 ;  /* 0x0000001569697223 */ /* 0x000fce000001084e */
[----:B------:R-:W0:Y:S01]  /*14a10*/  MUFU.EX2 R113, R113 ;  /* 0x0000007100717308 */ /* 0x000e220000000800 */
[----:B------:R-:W-:-:S07]  /*14a20*/  FFMA.FTZ R104, R104, R21, -R78 ;  /* 0x0000001568687223 */ /* 0x000fce000001084e */
[----:B------:R-:W1:Y:S01]  /*14a30*/  MUFU.EX2 R15, R15 ;  /* 0x0000000f000f7308 */ /* 0x000e620000000800 */
[----:B--2---:R-:W-:-:S04]  /*14a40*/  FFMA.FTZ R79, R82, R150, R79 ;  /* 0x00000096524f7223 */ /* 0x004fc8000001004f */
[----:B------:R-:W-:-:S03]  /*14a50*/  FADD.FTZ R79, R108, R79 ;  /* 0x0000004f6c4f7221 */ /* 0x000fc60000010000 */
[----:B------:R-:W2:Y:S01]  /*14a60*/  MUFU.EX2 R114, R114 ;  /* 0x0000007200727308 */ /* 0x000ea20000000800 */
[----:B------:R-:W-:Y:S01]  /*14a70*/  FADD.FTZ R79, R110, R79 ;  /* 0x0000004f6e4f7221 */ /* 0x000fe20000010000 */
[----:B------:R-:W-:-:S06]  /*14a80*/  FFMA.FTZ R96, R96, R21, -R78 ;  /* 0x0000001560607223 */ /* 0x000fcc000001084e */
[----:B------:R-:W4:Y:S01]  /*14a90*/  MUFU.EX2 R106, R106 ;  /* 0x0000006a006a7308 */ /* 0x000f220000000800 */
[----:B------:R-:W-:-:S07]  /*14aa0*/  FADD.FTZ R79, R109, R79 ;  /* 0x0000004f6d4f7221 */ /* 0x000fce0000010000 */
[----:B------:R-:W4:Y:S01]  /*14ab0*/  MUFU.EX2 R115, R115 ;  /* 0x0000007300737308 */ /* 0x000f220000000800 */
[----:B------:R-:W-:-:S07]  /*14ac0*/  FFMA.FTZ R93, R93, R21, -R78 ;  /* 0x000000155d5d7223 */ /* 0x000fce000001084e */
[----:B------:R-:W4:Y:S01]  /*14ad0*/  MUFU.EX2 R105, R105 ;  /* 0x0000006900697308 */ /* 0x000f220000000800 */
[----:B0-----:R-:W-:-:S07]  /*14ae0*/  FADD.FTZ R107, R113, R107 ;  /* 0x0000006b716b7221 */ /* 0x001fce0000010000 */
[----:B------:R-:W0:Y:S01]  /*14af0*/  MUFU.EX2 R141, R141 ;  /* 0x0000008d008d7308 */ /* 0x000e220000000800 */
[----:B-1----:R-:W-:-:S07]  /*14b00*/  FADD.FTZ R79, R15, R79 ;  /* 0x0000004f0f4f7221 */ /* 0x002fce0000010000 */
[----:B------:R-:W1:Y:S01]  /*14b10*/  MUFU.EX2 R104, R104 ;  /* 0x0000006800687308 */ /* 0x000e620000000800 */
[----:B--2---:R-:W-:-:S07]  /*14b20*/  FADD.FTZ R107, R114, R107 ;  /* 0x0000006b726b7221 */ /* 0x004fce0000010000 */
[----:B------:R-:W2:Y:S01]  /*14b30*/  MUFU.EX2 R140, R140 ;  /* 0x0000008c008c7308 */ /* 0x000ea20000000800 */
[----:B----4-:R-:W-:Y:S01]  /*14b40*/  FADD.FTZ R79, R106, R79 ;  /* 0x0000004f6a4f7221 */ /* 0x010fe20000010000 */
[----:B------:R-:W-:-:S06]  /*14b50*/  FFMA.FTZ R91, R91, R21, -R78 ;  /* 0x000000155b5b7223 */ /* 0x000fcc000001084e */
[----:B------:R-:W4:Y:S01]  /*14b60*/  MUFU.EX2 R96, R96 ;  /* 0x0000006000607308 */ /* 0x000f220000000800 */
[----:B------:R-:W-:Y:S01]  /*14b70*/  FADD.FTZ R107, R115, R107 ;  /* 0x0000006b736b7221 */ /* 0x000fe20000010000 */
[----:B------:R-:W-:-:S06]  /*14b80*/  F2FP.F16.F32.PACK_AB R84, R113, R84 ;  /* 0x000000547154723e */ /* 0x000fcc00000000ff */
[----:B------:R-:W3:Y:S01]  /*14b90*/  MUFU.EX2 R139, R139 ;  /* 0x0000008b008b7308 */ /* 0x000ee20000000800 */
[----:B------:R-:W-:Y:S01]  /*14ba0*/  FADD.FTZ R79, R105, R79 ;  /* 0x0000004f694f7221 */ /* 0x000fe20000010000 */
[----:B------:R-:W-:-:S06]  /*14bb0*/  FFMA.FTZ R89, R89, R21, -R78 ;  /* 0x0000001559597223 */ /* 0x000fcc000001084e */
[----:B------:R-:W3:Y:S01]  /*14bc0*/  MUFU.EX2 R93, R93 ;  /* 0x0000005d005d7308 */ /* 0x000ee20000000800 */
[----:B0-----:R-:W-:-:S07]  /*14bd0*/  FADD.FTZ R107, R141, R107 ;  /* 0x0000006b8d6b7221 */ /* 0x001fce0000010000 */
[----:B------:R-:W0:Y:S01]  /*14be0*/  MUFU.EX2 R138, R138 ;  /* 0x0000008a008a7308 */ /* 0x000e220000000800 */
[----:B------:R-:W-:-:S07]  /*14bf0*/  FFMA.FTZ R92, R92, R21, -R78 ;  /* 0x000000155c5c7223 */ /* 0x000fce000001084e */
[----:B------:R-:W0:Y:S08]  /*14c00*/  MUFU.EX2 R128, R128 ;  /* 0x0000008000807308 */ /* 0x000e300000000800 */
[----:B------:R1:W-:Y:S08]  /*14c10*/  MUFU.EX2 R113, R142 ;  /* 0x0000008e00717308 */ /* 0x0003f00000000800 */
[----:B------:R-:W0:Y:S01]  /*14c20*/  MUFU.EX2 R137, R137 ;  /* 0x0000008900897308 */ /* 0x000e220000000800 */
[-CC-:B-1----:R-:W-:Y:S01]  /*14c30*/  FFMA.FTZ R142, R72, R21.reuse, -R78.reuse ;  /* 0x00000015488e7223 */ /* 0x182fe2000001084e */
[-CC-:B------:R-:W-:Y:S01]  /*14c40*/  FFMA.FTZ R72, R81, R21.reuse, -R78.reuse ;  /* 0x0000001551487223 */ /* 0x180fe2000001084e */
[----:B------:R-:W-:Y:S01]  /*14c50*/  FFMA.FTZ R81, R76, R21, -R78 ;  /* 0x000000154c517223 */ /* 0x000fe2000001084e */
[----:B------:R-:W-:Y:S01]  /*14c60*/  FADD.FTZ R76, R104, R79 ;  /* 0x0000004f684c7221 */ /* 0x000fe20000010000 */
[----:B--2---:R-:W-:-:S03]  /*14c70*/  FADD.FTZ R79, R140, R107 ;  /* 0x0000006b8c4f7221 */ /* 0x004fc60000010000 */
[----:B------:R-:W1:Y:S01]  /*14c80*/  MUFU.EX2 R91, R91 ;  /* 0x0000005b005b7308 */ /* 0x000e620000000800 */
[----:B----4-:R-:W-:Y:S01]  /*14c90*/  FADD.FTZ R76, R96, R76 ;  /* 0x0000004c604c7221 */ /* 0x010fe20000010000 */
[----:B------:R-:W-:Y:S01]  /*14ca0*/  F2FP.F16.F32.PACK_AB R85, R106, R15 ;  /* 0x0000000f6a55723e */ /* 0x000fe200000000ff */
[----:B------:R-:W-:-:S05]  /*14cb0*/  FFMA.FTZ R90, R90, R21, -R78 ;  /* 0x000000155a5a7223 */ /* 0x000fca000001084e */
[----:B------:R-:W2:Y:S01]  /*14cc0*/  MUFU.EX2 R120, R136 ;  /* 0x0000008800787308 */ /* 0x000ea20000000800 */
[-CC-:B------:R-:W-:Y:S01]  /*14cd0*/  FFMA.FTZ R106, R94, R21.reuse, -R78.reuse ;  /* 0x000000155e6a7223 */ /* 0x180fe2000001084e */
[----:B---3--:R-:W-:Y:S01]  /*14ce0*/  FADD.FTZ R79, R139, R79 ;  /* 0x0000004f8b4f7221 */ /* 0x008fe20000010000 */
[----:B------:R-:W-:-:S05]  /*14cf0*/  FFMA.FTZ R94, R100, R21, -R78 ;  /* 0x00000015645e7223 */ /* 0x000fca000001084e */
[----:B------:R-:W-:Y:S01]  /*14d00*/  MUFU.EX2 R89, R89 ;  /* 0x0000005900597308 */ /* 0x000fe20000000800 */
[----:B------:R-:W-:Y:S01]  /*14d10*/  FADD.FTZ R100, R93, R76 ;  /* 0x0000004c5d647221 */ /* 0x000fe20000010000 */
[----:B0-----:R-:W-:-:S06]  /*14d20*/  FADD.FTZ R79, R138, R79 ;  /* 0x0000004f8a4f7221 */ /* 0x001fcc0000010000 */
[----:B------:R-:W0:Y:S01]  /*14d30*/  MUFU.EX2 R135, R135 ;  /* 0x0000008700877308 */ /* 0x000e220000000800 */
[----:B------:R-:W-:-:S07]  /*14d40*/  FADD.FTZ R100, R128, R100 ;  /* 0x0000006480647221 */ /* 0x000fce0000010000 */
[----:B------:R-:W-:Y:S01]  /*14d50*/  MUFU.EX2 R92, R92 ;  /* 0x0000005c005c7308 */ /* 0x000fe20000000800 */
[-CC-:B------:R-:W-:Y:S01]  /*14d60*/  FFMA.FTZ R108, R77, R21.reuse, -R78.reuse ;  /* 0x000000154d6c7223 */ /* 0x180fe2000001084e */
[----:B------:R-:W-:Y:S01]  /*14d70*/  FFMA.FTZ R76, R98, R21, -R78 ;  /* 0x00000015624c7223 */ /* 0x000fe2000001084e */
[----:B------:R-:W-:-:S05]  /*14d80*/  FADD.FTZ R79, R137, R79 ;  /* 0x0000004f894f7221 */ /* 0x000fca0000010000 */
[----:B------:R-:W3:Y:S01]  /*14d90*/  MUFU.EX2 R134, R134 ;  /* 0x0000008600867308 */ /* 0x000ee20000000800 */
[-CC-:B------:R-:W-:Y:S01]  /*14da0*/  FFMA.FTZ R77, R99, R21.reuse, -R78.reuse ;  /* 0x00000015634d7223 */ /* 0x180fe2000001084e */
[----:B------:R-:W-:Y:S01]  /*14db0*/  FFMA.FTZ R98, R88, R21, -R78 ;  /* 0x0000001558627223 */ /* 0x000fe2000001084e */
[----:B-1----:R-:W-:-:S05]  /*14dc0*/  FADD.FTZ R88, R91, R100 ;  /* 0x000000645b587221 */ /* 0x002fca0000010000 */
[----:B------:R-:W1:Y:S01]  /*14dd0*/  MUFU.EX2 R90, R90 ;  /* 0x0000005a005a7308 */ /* 0x000e620000000800 */
[-CC-:B------:R-:W-:Y:S01]  /*14de0*/  FFMA.FTZ R80, R80, R21.reuse, -R78.reuse ;  /* 0x0000001550507223 */ /* 0x180fe2000001084e */
[----:B------:R-:W-:Y:S01]  /*14df0*/  FFMA.FTZ R99, R83, R21, -R78 ;  /* 0x0000001553637223 */ /* 0x000fe2000001084e */
[----:B--2---:R-:W-:-:S05]  /*14e00*/  FADD.FTZ R79, R120, R79 ;  /* 0x0000004f784f7221 */ /* 0x004fca0000010000 */
[----:B------:R-:W2:Y:S01]  /*14e10*/  MUFU.EX2 R133, R133 ;  /* 0x0000008500857308 */ /* 0x000ea20000000800 */
[----:B0-----:R-:W-:-:S07]  /*14e20*/  FADD.FTZ R79, R135, R79 ;  /* 0x0000004f874f7221 */ /* 0x001fce0000010000 */
[----:B------:R-:W0:Y:S08]  /*14e30*/  MUFU.EX2 R142, R142 ;  /* 0x0000008e008e7308 */ /* 0x000e300000000800 */
[----:B------:R-:W4:Y:S01]  /*14e40*/  MUFU.EX2 R132, R132 ;  /* 0x0000008400847308 */ /* 0x000f220000000800 */
[----:B------:R-:W-:-:S07]  /*14e50*/  FFMA.FTZ R97, R97, R21, -R78 ;  /* 0x0000001561617223 */ /* 0x000fce000001084e */
[----:B------:R-:W4:Y:S01]  /*14e60*/  MUFU.EX2 R72, R72 ;  /* 0x0000004800487308 */ /* 0x000f220000000800 */
[----:B---3--:R-:W-:-:S07]  /*14e70*/  FADD.FTZ R79, R134, R79 ;  /* 0x0000004f864f7221 */ /* 0x008fce0000010000 */
[----:B------:R3:W-:Y:S08]  /*14e80*/  MUFU.EX2 R83, R77 ;  /* 0x0000004d00537308 */ /* 0x0007f00000000800 */
[----:B------:R-:W4:Y:S01]  /*14e90*/  MUFU.EX2 R131, R131 ;  /* 0x0000008300837308 */ /* 0x000f220000000800 */
[----:B---3--:R-:W-:-:S04]  /*14ea0*/  FADD.FTZ R77, R89, R88 ;  /* 0x00000058594d7221 */ /* 0x008fc80000010000 */
[----:B------:R-:W-:-:S03]  /*14eb0*/  FADD.FTZ R77, R92, R77 ;  /* 0x0000004d5c4d7221 */ /* 0x000fc60000010000 */
[----:B------:R-:W3:Y:S01]  /*14ec0*/  MUFU.EX2 R80, R80 ;  /* 0x0000005000507308 */ /* 0x000ee20000000800 */
[----:B-1----:R-:W-:Y:S01]  /*14ed0*/  FADD.FTZ R77, R90, R77 ;  /* 0x0000004d5a4d7221 */ /* 0x002fe20000010000 */
[----:B--2---:R-:W-:-:S06]  /*14ee0*/  FADD.FTZ R79, R133, R79 ;  /* 0x0000004f854f7221 */ /* 0x004fcc0000010000 */
[----:B------:R-:W1:Y:S01]  /*14ef0*/  MUFU.EX2 R130, R130 ;  /* 0x0000008200827308 */ /* 0x000e620000000800 */
[----:B0-----:R-:W-:Y:S01]  /*14f00*/  FADD.FTZ R77, R142, R77 ;  /* 0x0000004d8e4d7221 */ /* 0x001fe20000010000 */
[----:B------:R-:W-:-:S06]  /*14f10*/  FFMA.FTZ R95, R95, R21, -R78 ;  /* 0x000000155f5f7223 */ /* 0x000fcc000001084e */
[----:B------:R-:W0:Y:S01]  /*14f20*/  MUFU.EX2 R81, R81 ;  /* 0x0000005100517308 */ /* 0x000e220000000800 */
[----:B----4-:R-:W-:-:S07]  /*14f30*/  FADD.FTZ R79, R132, R79 ;  /* 0x0000004f844f7221 */ /* 0x010fce0000010000 */
[----:B------:R-:W2:Y:S01]  /*14f40*/  MUFU.EX2 R129, R129 ;  /* 0x0000008100817308 */ /* 0x000ea20000000800 */
[----:B------:R-:W-:Y:S01]  /*14f50*/  FADD.FTZ R77, R72, R77 ;  /* 0x0000004d484d7221 */ /* 0x000fe20000010000 */
[----:B------:R-:W-:-:S06]  /*14f60*/  FFMA.FTZ R15, R73, R21, -R78 ;  /* 0x00000015490f7223 */ /* 0x000fcc000001084e */
[----:B------:R-:W4:Y:S01]  /*14f70*/  MUFU.EX2 R97, R97 ;  /* 0x0000006100617308 */ /* 0x000f220000000800 */
[----:B------:R-:W-:Y:S01]  /*14f80*/  FADD.FTZ R79, R131, R79 ;  /* 0x0000004f834f7221 */ /* 0x000fe20000010000 */
[----:B---3--:R-:W-:-:S06]  /*14f90*/  FADD.FTZ R77, R80, R77 ;  /* 0x0000004d504d7221 */ /* 0x008fcc0000010000 */
[----:B------:R-:W3:Y:S01]  /*14fa0*/  MUFU.EX2 R108, R108 ;  /* 0x0000006c006c7308 */ /* 0x000ee20000000800 */
[----:B-1----:R-:W-:-:S07]  /*14fb0*/  FADD.FTZ R79, R130, R79 ;  /* 0x0000004f824f7221 */ /* 0x002fce0000010000 */
[----:B------:R-:W1:Y:S01]  /*14fc0*/  MUFU.EX2 R127, R127 ;  /* 0x0000007f007f7308 */ /* 0x000e620000000800 */
[----:B0-----:R-:W-:Y:S01]  /*14fd0*/  FADD.FTZ R77, R81, R77 ;  /* 0x0000004d514d7221 */ /* 0x001fe20000010000 */
[----:B------:R-:W-:-:S06]  /*14fe0*/  FFMA.FTZ R73, R102, R21, -R78 ;  /* 0x0000001566497223 */ /* 0x000fcc000001084e */
[----:B------:R-:W0:Y:S01]  /*14ff0*/  MUFU.EX2 R95, R95 ;  /* 0x0000005f005f7308 */ /* 0x000e220000000800 */
[----:B------:R-:W-:Y:S01]  /*15000*/  F2FP.F16.F32.PACK_AB R138, R138, R139 ;  /* 0x0000008b8a8a723e */ /* 0x000fe200000000ff */
[----:B--2---:R-:W-:Y:S01]  /*15010*/  FADD.FTZ R79, R129, R79 ;  /* 0x0000004f814f7221 */ /* 0x004fe20000010000 */
[----:B------:R-:W-:-:S05]  /*15020*/  F2FP.F16.F32.PACK_AB R139, R91, R128 ;  /* 0x000000805b8b723e */ /* 0x000fca00000000ff */
[----:B------:R-:W2:Y:S01]  /*15030*/  MUFU.EX2 R126, R126 ;  /* 0x0000007e007e7308 */ /* 0x000ea20000000800 */
[----:B----4-:R-:W-:-:S07]  /*15040*/  FADD.FTZ R91, R97, R77 ;  /* 0x0000004d615b7221 */ /* 0x010fce0000010000 */
[----:B------:R-:W4:Y:S01]  /*15050*/  MUFU.EX2 R15, R15 ;  /* 0x0000000f000f7308 */ /* 0x000f220000000800 */
[----:B------:R-:W-:Y:S01]  /*15060*/  FADD.FTZ R79, R116, R79 ;  /* 0x0000004f744f7221 */ /* 0x000fe20000010000 */
[----:B---3--:R-:W-:-:S06]  /*15070*/  FADD.FTZ R91, R108, R91 ;  /* 0x0000005b6c5b7221 */ /* 0x008fcc0000010000 */
[----:B------:R-:W3:Y:S01]  /*15080*/  MUFU.EX2 R125, R125 ;  /* 0x0000007d007d7308 */ /* 0x000ee20000000800 */
[----:B------:R-:W-:-:S07]  /*15090*/  F2FP.F16.F32.PACK_AB R77, R92, R89 ;  /* 0x000000595c4d723e */ /* 0x000fce00000000ff */
[----:B------:R-:W3:Y:S01]  /*150a0*/  MUFU.EX2 R106, R106 ;  /* 0x0000006a006a7308 */ /* 0x000ee20000000800 */
[----:B-1----:R-:W-:Y:S01]  /*150b0*/  FADD.FTZ R89, R127, R79 ;  /* 0x0000004f7f597221 */ /* 0x002fe20000010000 */
[----:B------:R-:W-:-:S06]  /*150c0*/  F2FP.F16.F32.PACK_AB R79, R142, R90 ;  /* 0x0000005a8e4f723e */ /* 0x000fcc00000000ff */
[----:B------:R-:W1:Y:S01]  /*150d0*/  MUFU.EX2 R124, R124 ;  /* 0x0000007c007c7308 */ /* 0x000e620000000800 */
[----:B0-----:R-:W-:-:S07]  /*150e0*/  FADD.FTZ R90, R95, R91 ;  /* 0x0000005b5f5a7221 */ /* 0x001fce0000010000 */
[----:B------:R-:W0:Y:S01]  /*150f0*/  MUFU.EX2 R73, R73 ;  /* 0x0000004900497308 */ /* 0x000e220000000800 */
[----:B--2---:R-:W-:Y:S01]  /*15100*/  FADD.FTZ R92, R126, R89 ;  /* 0x000000597e5c7221 */ /* 0x004fe20000010000 */
[----:B------:R-:W-:-:S06]  /*15110*/  FFMA.FTZ R88, R75, R21, -R78 ;  /* 0x000000154b587223 */ /* 0x000fcc000001084e */
[----:B------:R-:W2:Y:S01]  /*15120*/  MUFU.EX2 R123, R123 ;  /* 0x0000007b007b7308 */ /* 0x000ea20000000800 */
[----:B----4-:R-:W-:-:S07]  /*15130*/  FADD.FTZ R89, R15, R90 ;  /* 0x0000005a0f597221 */ /* 0x010fce0000010000 */
[----:B------:R-:W-:Y:S01]  /*15140*/  MUFU.EX2 R94, R94 ;  /* 0x0000005e005e7308 */ /* 0x000fe20000000800 */
[----:B------:R-:W-:Y:S01]  /*15150*/  F2FP.F16.F32.PACK_AB R86, R115, R114 ;  /* 0x000000727356723e */ /* 0x000fe200000000ff */
[----:B------:R-:W-:Y:S01]  /*15160*/  FFMA.FTZ R101, R101, R21, -R78 ;  /* 0x0000001565657223 */ /* 0x000fe2000001084e */
[----:B------:R-:W-:-:S05]  /*15170*/  F2FP.F16.F32.PACK_AB R87, R104, R105 ;  /* 0x000000696857723e */ /* 0x000fca00000000ff */
[----:B------:R-:W4:Y:S01]  /*15180*/  MUFU.EX2 R122, R122 ;  /* 0x0000007a007a7308 */ /* 0x000f220000000800 */
[-CC-:B------:R-:W-:Y:S01]  /*15190*/  FFMA.FTZ R103, R103, R21.reuse, -R78.reuse ;  /* 0x0000001567677223 */ /* 0x180fe2000001084e */
[-CC-:B------:R-:W-:Y:S01]  /*151a0*/  FFMA.FTZ R117, R117, R21.reuse, -R78.reuse ;  /* 0x0000001575757223 */ /* 0x180fe2000001084e */
[-CC-:B------:R-:W-:Y:S01]  /*151b0*/  FFMA.FTZ R118, R118, R21.reuse, -R78.reuse ;  /* 0x0000001576767223 */ /* 0x180fe2000001084e */
[----:B------:R-:W-:Y:S01]  /*151c0*/  FFMA.FTZ R119, R119, R21, -R78 ;  /* 0x0000001577777223 */ /* 0x000fe2000001084e */
[----:B------:R-:W-:Y:S01]  /*151d0*/  F2FP.F16.F32.PACK_AB R136, R140, R141 ;  /* 0x0000008d8c88723e */ /* 0x000fe200000000ff */
[----:B---3--:R-:W-:Y:S02]  /*151e0*/  FADD.FTZ R91, R125, R92 ;  /* 0x0000005c7d5b7221 */ /* 0x008fe40000010000 */
[----:B------:R3:W-:Y:S01]  /*151f0*/  MUFU.EX2 R75, R76 ;  /* 0x0000004c004b7308 */ /* 0x0007e20000000800 */
[----:B------:R-:W-:Y:S01]  /*15200*/  F2FP.F16.F32.PACK_AB R78, R134, R135 ;  /* 0x00000087864e723e */ /* 0x000fe200000000ff */
[----:B------:R-:W-:Y:S01]  /*15210*/  FADD.FTZ R90, R106, R89 ;  /* 0x000000596a5a7221 */ /* 0x000fe20000010000 */
[----:B------:R-:W-:Y:S05]  /*15220*/  STSM.16.M88.4 [R17+0x25b00], R84 ;  /* 0x025b005411007844 */ /* 0x000fea0000000200 */
[----:B------:R-:W4:Y:S01]  /*15230*/  MUFU.EX2 R121, R121 ;  /* 0x0000007900797308 */ /* 0x000f220000000800 */
[----:B---3--:R-:W-:-:S02]  /*15240*/  F2FP.F16.F32.PACK_AB R76, R120, R137 ;  /* 0x00000089784c723e */ /* 0x008fc400000000ff */
[----:B------:R-:W-:Y:S01]  /*15250*/  F2FP.F16.F32.PACK_AB R137, R93, R96 ;  /* 0x000000605d89723e */ /* 0x000fe200000000ff */
[----:B-1----:R-:W-:Y:S01]  /*15260*/  FADD.FTZ R92, R124, R91 ;  /* 0x0000005b7c5c7221 */ /* 0x002fe20000010000 */
[----:B0-----:R-:W-:-:S03]  /*15270*/  FADD.FTZ R91, R73, R90 ;  /* 0x0000005a495b7221 */ /* 0x001fc60000010000 */
[----:B------:R-:W0:Y:S01]  /*15280*/  MUFU.EX2 R98, R98 ;  /* 0x0000006200627308 */ /* 0x000e220000000800 */
[----:B------:R-:W-:Y:S01]  /*15290*/  STSM.16.M88.4 [R17+0x27300], R136 ;  /* 0x0273008811007844 */ /* 0x000fe20000000200 */
[----:B--2---:R-:W-:-:S03]  /*152a0*/  FADD.FTZ R93, R123, R92 ;  /* 0x0000005c7b5d7221 */ /* 0x004fc60000010000 */
[----:B------:R1:W-:Y:S03]  /*152b0*/  STSM.16.M88.4 [R17+0x28b00], R76 ;  /* 0x028b004c11007844 */ /* 0x0003e60000000200 */
[----:B------:R-:W2:Y:S01]  /*152c0*/  MUFU.EX2 R99, R99 ;  /* 0x0000006300637308 */ /* 0x000ea20000000800 */
[----:B----4-:R-:W-:-:S07]  /*152d0*/  FADD.FTZ R90, R122, R93 ;  /* 0x0000005d7a5a7221 */ /* 0x010fce0000010000 */
[----:B------:R-:W-:Y:S01]  /*152e0*/  MUFU.EX2 R111, R145 ;  /* 0x00000091006f7308 */ /* 0x000fe20000000800 */
[----:B-1----:R-:W-:Y:S02]  /*152f0*/  F2FP.F16.F32.PACK_AB R76, R116, R129 ;  /* 0x00000081744c723e */ /* 0x002fe400000000ff */
[----:B------:R-:W-:Y:S01]  /*15300*/  F2FP.F16.F32.PACK_AB R129, R80, R72 ;  /* 0x000000485081723e */ /* 0x000fe200000000ff */
[----:B------:R-:W-:-:S04]  /*15310*/  FADD.FTZ R80, R94, R91 ;  /* 0x0000005b5e507221 */ /* 0x000fc80000010000 */
[----:B------:R-:W1:Y:S01]  /*15320*/  MUFU.EX2 R101, R101 ;  /* 0x0000006500657308 */ /* 0x000e620000000800 */
[----:B------:R-:W-:Y:S01]  /*15330*/  FADD.FTZ R80, R83, R80 ;  /* 0x0000005053507221 */ /* 0x000fe20000010000 */
[----:B------:R-:W-:Y:S01]  /*15340*/  FADD.FTZ R90, R121, R90 ;  /* 0x0000005a795a7221 */ /* 0x000fe20000010000 */
[----:B------:R-:W-:-:S05]  /*15350*/  F2FP.F16.F32.PACK_AB R79, R106, R15 ;  /* 0x0000000f6a4f723e */ /* 0x000fca00000000ff */
[----:B------:R-:W3:Y:S01]  /*15360*/  MUFU.EX2 R87, R146 ;  /* 0x0000009200577308 */ /* 0x000ee20000000800 */
[----:B------:R-:W-:Y:S01]  /*15370*/  FADD.FTZ R15, R75, R80 ;  /* 0x000000504b0f7221 */ /* 0x000fe20000010000 */
[----:B------:R-:W-:Y:S02]  /*15380*/  F2FP.F16.F32.PACK_AB R130, R130, R131 ;  /* 0x000000838282723e */ /* 0x000fe400000000ff */
[----:B------:R-:W-:-:S04]  /*15390*/  F2FP.F16.F32.PACK_AB R131, R97, R81 ;  /* 0x000000516183723e */ /* 0x000fc800000000ff */
[----:B------:R-:W4:Y:S01]  /*153a0*/  MUFU.EX2 R103, R103 ;  /* 0x0000006700677308 */ /* 0x000f220000000800 */
[----:B------:R-:W-:Y:S01]  /*153b0*/  FADD.FTZ R81, R113, R90 ;  /* 0x0000005a71517221 */ /* 0x000fe20000010000 */
[----:B0-----:R-:W-:-:S06]  /*153c0*/  FADD.FTZ R80, R98, R15 ;  /* 0x0000000f62507221 */ /* 0x001fcc0000010000 */
[----:B------:R-:W0:Y:S01]  /*153d0*/  MUFU.EX2 R86, R147 ;  /* 0x0000009300567308 */ /* 0x000e220000000800 */
[----:B--2---:R-:W-:-:S07]  /*153e0*/  FADD.FTZ R80, R99, R80 ;  /* 0x0000005063507221 */ /* 0x004fce0000010000 */
[----:B------:R2:W0:Y:S01]  /*153f0*/  MUFU.EX2 R89, R88 ;  /* 0x0000005800597308 */ /* 0x0004220000000800 */
[----:B-1----:R-:W-:-:S07]  /*15400*/  FADD.FTZ R80, R101, R80 ;  /* 0x0000005065507221 */ /* 0x002fce0000010000 */
[----:B------:R-:W1:Y:S01]  /*15410*/  MUFU.EX2 R72, R117 ;  /* 0x0000007500487308 */ /* 0x000e620000000800 */
[----:B--2---:R-:W-:-:S04]  /*15420*/  FADD.FTZ R88, R112, R81 ;  /* 0x0000005170587221 */ /* 0x004fc80000010000 */
[----:B------:R-:W-:-:S03]  /*15430*/  FADD.FTZ R88, R111, R88 ;  /* 0x000000586f587221 */ /* 0x000fc60000010000 */
[----:B------:R-:W-:Y:S01]  /*15440*/  MUFU.EX2 R84, R148 ;  /* 0x0000009400547308 */ /* 0x000fe20000000800 */
[----:B---3--:R-:W-:-:S07]  /*15450*/  FADD.FTZ R15, R87, R88 ;  /* 0x00000058570f7221 */ /* 0x008fce0000010000 */
[----:B------:R-:W2:Y:S01]  /*15460*/  MUFU.EX2 R85, R149 ;  /* 0x0000009500557308 */ /* 0x000ea20000000800 */
[----:B----4-:R-:W-:-:S07]  /*15470*/  FADD.FTZ R80, R103, R80 ;  /* 0x0000005067507221 */ /* 0x010fce0000010000 */
[----:B------:R-:W-:Y:S08]  /*15480*/  MUFU.EX2 R118, R118 ;  /* 0x0000007600767308 */ /* 0x000ff00000000800 */
[----:B------:R-:W3:Y:S01]  /*15490*/  MUFU.EX2 R119, R119 ;  /* 0x0000007700777308 */ /* 0x000ee20000000800 */
[----:B------:R-:W-:Y:S01]  /*154a0*/  F2FP.F16.F32.PACK_AB R128, R132, R133 ;  /* 0x000000858480723e */ /* 0x000fe200000000ff */
[----:B0-----:R-:W-:Y:S01]  /*154b0*/  FADD.FTZ R81, R86, R15 ;  /* 0x0000000f56517221 */ /* 0x001fe20000010000 */
[----:B------:R-:W-:Y:S01]  /*154c0*/  F2FP.F16.F32.PACK_AB R78, R126, R127 ;  /* 0x0000007f7e4e723e */ /* 0x000fe200000000ff */
[----:B------:R-:W-:Y:S01]  /*154d0*/  FADD.FTZ R15, R89, R80 ;  /* 0x00000050590f7221 */ /* 0x000fe20000010000 */
[----:B------:R-:W-:Y:S01]  /*154e0*/  F2FP.F16.F32.PACK_AB R77, R95, R108 ;  /* 0x0000006c5f4d723e */ /* 0x000fe200000000ff */
[----:B------:R-:W-:Y:S01]  /*154f0*/  STSM.16.M88.4 [R17+0x2a300], R128 ;  /* 0x02a3008011007844 */ /* 0x000fe20000000200 */
[----:B------:R-:W-:Y:S01]  /*15500*/  F2FP.F16.F32.PACK_AB R124, R124, R125 ;  /* 0x0000007d7c7c723e */ /* 0x000fe200000000ff */
[----:B-1----:R-:W-:Y:S01]  /*15510*/  FADD.FTZ R15, R72, R15 ;  /* 0x0000000f480f7221 */ /* 0x002fe20000010000 */
[----:B------:R-:W-:Y:S01]  /*15520*/  F2FP.F16.F32.PACK_AB R126, R122, R123 ;  /* 0x0000007b7a7e723e */ /* 0x000fe200000000ff */
[----:B------:R0:W-:Y:S01]  /*15530*/  STSM.16.M88.4 [R17+0x2bb00], R76 ;  /* 0x02bb004c11007844 */ /* 0x0001e20000000200 */
[----:B------:R-:W-:-:S02]  /*15540*/  F2FP.F16.F32.PACK_AB R125, R94, R73 ;  /* 0x000000495e7d723e */ /* 0x000fc400000000ff */
[----:B------:R-:W-:Y:S02]  /*15550*/  F2FP.F16.F32.PACK_AB R127, R75, R83 ;  /* 0x000000534b7f723e */ /* 0x000fe400000000ff */
[----:B------:R-:W-:Y:S02]  /*15560*/  F2FP.F16.F32.PACK_AB R88, R86, R87 ;  /* 0x000000575658723e */ /* 0x000fe400000000ff */
[----:B------:R-:W-:Y:S02]  /*15570*/  F2FP.F16.F32.PACK_AB R89, R72, R89 ;  /* 0x000000594859723e */ /* 0x000fe400000000ff */
[----:B--2---:R-:W-:Y:S01]  /*15580*/  F2FP.F16.F32.PACK_AB R90, R85, R84 ;  /* 0x00000054555a723e */ /* 0x004fe200000000ff */
[----:B------:R-:W-:Y:S01]  /*15590*/  FADD.FTZ R84, R84, R81 ;  /* 0x0000005154547221 */ /* 0x000fe20000010000 */
[----:B---3--:R-:W-:Y:S01]  /*155a0*/  F2FP.F16.F32.PACK_AB R91, R119, R118 ;  /* 0x00000076775b723e */ /* 0x008fe200000000ff */
[----:B------:R-:W-:Y:S01]  /*155b0*/  FADD.FTZ R15, R118, R15 ;  /* 0x0000000f760f7221 */ /* 0x000fe20000010000 */
[----:B0-----:R-:W-:-:S02]  /*155c0*/  F2FP.F16.F32.PACK_AB R76, R113, R121 ;  /* 0x00000079714c723e */ /* 0x001fc400000000ff */
[----:B------:R-:W-:Y:S02]  /*155d0*/  F2FP.F16.F32.PACK_AB R78, R111, R112 ;  /* 0x000000706f4e723e */ /* 0x000fe400000000ff */
[----:B------:R-:W-:Y:S02]  /*155e0*/  F2FP.F16.F32.PACK_AB R77, R99, R98 ;  /* 0x00000062634d723e */ /* 0x000fe400000000ff */
[----:B------:R-:W-:Y:S01]  /*155f0*/  F2FP.F16.F32.PACK_AB R79, R103, R101 ;  /* 0x00000065674f723e */ /* 0x000fe200000000ff */
[----:B------:R-:W-:Y:S01]  /*15600*/  STSM.16.M88.4 [R17+0x2d300], R124 ;  /* 0x02d3007c11007844 */ /* 0x000fe20000000200 */
[----:B------:R-:W-:Y:S01]  /*15610*/  FADD.FTZ R72, R85, R84 ;  /* 0x0000005455487221 */ /* 0x000fe20000010000 */
[----:B------:R-:W-:Y:S02]  /*15620*/  FADD.FTZ R15, R119, R15 ;  /* 0x0000000f770f7221 */ /* 0x000fe40000010000 */
[----:B------:R-:W-:Y:S04]  /*15630*/  STSM.16.M88.4 [R17+0x2eb00], R76 ;  /* 0x02eb004c11007844 */ /* 0x000fe80000000200 */
[----:B------:R-:W-:Y:S01]  /*15640*/  STSM.16.M88.4 [R17+0x30300], R88 ;  /* 0x0303005811007844 */ /* 0x000fe20000000200 */
[----:B------:R-:W-:Y:S01]  /*15650*/  @!PT LDS RZ, [RZ] ;  /* 0x00000000fffff984 */ /* 0x000fe20000000800 */
[----:B------:R-:W-:Y:S01]  /*15660*/  @!PT LDS RZ, [RZ] ;  /* 0x00000000fffff984 */ /* 0x000fe20000000800 */
[----:B------:R-:W-:Y:S01]  /*15670*/  @!PT LDS RZ, [RZ] ;  /* 0x00000000fffff984 */ /* 0x000fe20000000800 */
[----:B------:R-:W-:Y:S01]  /*15680*/  @!PT LDS RZ, [RZ] ;  /* 0x00000000fffff984 */ /* 0x000fe20000000800 */
[----:B------:R0:W-:Y:S06]  /*15690*/  MEMBAR.ALL.CTA ;  /* 0x0000000000007992 */ /* 0x0001ec0000008000 */
[----:B0-----:R-:W0:Y:S04]  /*156a0*/  FENCE.VIEW.ASYNC.S ;  /* 0x00000000000073c6 */ /* 0x001e280000000000 */
[----:B------:R-:W-:Y:S04]  /*156b0*/  STL [R1+0x18], R72 ;  /* 0x0000184801007387 */ /* 0x000fe80000100800 */
[----:B------:R1:W-:Y:S04]  /*156c0*/  STL [R1+0x2c], R15 ;  /* 0x00002c0f01007387 */ /* 0x0003e80000100800 */
[----:B------:R2:W5:Y:S04]  /*156d0*/  LDL R145, [R1+0x28] ;  /* 0x0000280001917983 */ /* 0x0005680000100800 */
[----:B------:R2:W-:Y:S01]  /*156e0*/  STL [R1+0x1c], R74 ;  /* 0x00001c4a01007387 */ /* 0x0005e20000100800 */
[----:B------:R-:W-:Y:S01]  /*156f0*/  ISETP.GT.AND P2, PT, R14, R143, PT ;  /* 0x0000008f0e00720c */ /* 0x000fe20003f44270 */
        /* <DEDUP_REMOVED lines=49> */
[----:B-1----:R-:W-:-:S02]  /*15a10*/  IMAD.MOV.U32 R15, RZ, RZ, R22 ;  /* 0x000000ffff0f7224 */ /* 0x002fc400078e0016 */
[----:B------:R-:W-:Y:S01]  /*15a20*/  IMAD.MOV.U32 R0, RZ, RZ, R20 ;  /* 0x000000ffff007224 */ /* 0x000fe200078e0014 */
[----:B0-----:R-:W-:Y:S01]  /*15a30*/  NOP ;  /* 0x0000000000007918 */ /* 0x001fe20000000000 */
[----:B--2---:R-:W-:Y:S05]  /*15a40*/  @P2 BRA `(.L_x_10239) ;  /* 0xffffffa4002c2947 */ /* 0x004fea000383ffff */
[----:B------:R0:W-:Y:S02]  /*15a50*/  STL [R1+0x20], R14 ;  /* 0x0000200e01007387 */ /* 0x0001e40000100800 */
.L_x_10229:
[----:B------:R-:W2:Y:S02]  /*15a60*/  LDL R0, [R1+0x20] ;  /* 0x0000200001007983 */ /* 0x000ea40000100800 */
[----:B--2---:R-:W-:-:S13]  /*15a70*/  ISETP.GE.AND P2, PT, R0, RZ, PT ;  /* 0x000000ff0000720c */ /* 0x004fda0003f46270 */
[----:B------:R-:W-:Y:S05]  /*15a80*/  @!P2 BRA `(.L_x_10240) ;  /* 0x00000050005ca947 */ /* 0x000fea0003800000 */
[----:B------:R1:W-:Y:S01]  /*15a90*/  STL [R1+0x14], R74 ;  /* 0x0000144a01007387 */ /* 0x0003e20000100800 */
[----:B------:R-:W-:-:S03]  /*15aa0*/  IMAD.MOV.U32 R0, RZ, RZ, R20 ;  /* 0x000000ffff007224 */ /* 0x000fc600078e0014 */
[----:B0-----:R1:W5:Y:S01]  /*15ab0*/  LDL.LU R14, [R1+0x28] ;  /* 0x00002800010e7983 */ /* 0x0013620000300800 */
[----:B------:R-:W-:-:S07]  /*15ac0*/  IMAD.MOV.U32 R15, RZ, RZ, R22 ;  /* 0x000000ffff0f7224 */ /* 0x000fce00078e0016 */
.L_x_10250:
        /* <DEDUP_REMOVED lines=12> */
.L_x_10242:
[----:B------:R-:W-:Y:S01]  /*15b90*/  IMAD R20, R22, 0x8, R16 ;  /* 0x0000000816147824 */ /* 0x000fe200078e0210 */
[----:B------:R-:W-:-:S04]  /*15ba0*/  SHF.L.U32 R21, R21, 0x1f, RZ ;  /* 0x0000001f15157819 */ /* 0x000fc800000006ff */
[----:B------:R0:W2:Y:S01]  /*15bb0*/  SYNCS.PHASECHK.TRANS64.TRYWAIT P3, [R20+URZ+0x31c30], R21 ;  /* 0x031c3015140075a7 */ /* 0x0000a2000806017f */
[----:B------:R-:W-:Y:S05]  /*15bc0*/  @!P0 BRA `(.L_x_10243) ;  /* 0x0000000000048947 */ /* 0x000fea0003800000 */
[----:B------:R-:W-:Y:S01]  /*15bd0*/  BPT.TRAP 0x1 ;  /* 0x000000040000795c */ /* 0x000fe20000300000 */
.L_x_10243:
[----:B------:R-:W-:Y:S04]  /*15be0*/  BSSY B0, `(.L_x_10241) ;  /* 0x0000004000007945 */ /* 0x000fe80003800000 */
[----:B--2---:R-:W-:Y:S05]  /*15bf0*/  @P3 BRA `(.L_x_10244) ;  /* 0x0000000000083947 */ /* 0x004fea0003800000 */
[----:B------:R-:W2:Y:S02]  /*15c00*/  SYNCS.PHASECHK.TRANS64.TRYWAIT P3, [R20+URZ+0x31c30], R21 ;  /* 0x031c3015140075a7 */ /* 0x000ea4000806017f */
[----:B--2---:R-:W-:Y:S05]  /*15c10*/  @!P3 BRA `(.L_x_10245) ;  /* 0x000000d800f0b947 */ /* 0x004fea0003800000 */
.L_x_10244:
[----:B------:R-:W-:Y:S05]  /*15c20*/  BSYNC B0 ;  /* 0x0000000000007941 */ /* 0x000fea0003800000 */
.L_x_10241:
[----:B0-2---:R-:W2:Y:S01]  /*15c30*/  LDL R20, [R1+0x50] ;  /* 0x0000500001147983 */ /* 0x005ea20000100800 */
        /* <DEDUP_REMOVED lines=16> */
[----:B------:R3:W-:Y:S01]  /*15d40*/  STL [R1+0xb4], R19 ;  /* 0x0000b41301007387 */ /* 0x0007e20000100800 */
[----:B------:R-:W-:-:S02]  /*15d50*/  R2UR UR52, R2 ;  /* 0x00000000023472ca */ /* 0x000fc400000e0000 */
[----:B------:R-:W-:Y:S01]  /*15d60*/  R2UR UR53, R3 ;  /* 0x00000000033572ca */ /* 0x000fe200000e0000 */
[----:B------:R-:W-:Y:S01]  /*15d70*/  STL [R1+0xb0], R18 ;  /* 0x0000b01201007387 */ /* 0x000fe20000100800 */
[----:B------:R-:W-:Y:S02]  /*15d80*/  R2UR UR15, R75 ;  /* 0x000000004b0f72ca */ /* 0x000fe400000e0000 */
[----:B------:R-:W-:Y:S01]  /*15d90*/  R2UR UR12, R2 ;  /* 0x00000000020c72ca */ /* 0x000fe200000e0000 */
[----:B------:R4:W-:Y:S01]  /*15da0*/  STL [R1+0xac], R17 ;  /* 0x0000ac1101007387 */ /* 0x0009e20000100800 */
        /* <DEDUP_REMOVED lines=22> */
[C---:B------:R-:W-:Y:S02]  /*15f10*/  R2UR UR31, R73.reuse ;  /* 0x00000000491f72ca */ /* 0x040fe400000e0000 */
        /* <DEDUP_REMOVED lines=9> */
[----:B---3--:R-:W-:Y:S01]  /*15fb0*/  MOV R19, UR43 ;  /* 0x0000002b00137c02 */ /* 0x008fe20008000f00 */
[----:B------:R-:W-:Y:S01]  /*15fc0*/  UMOV UR43, UR33 ;  /* 0x00000021002b7c82 */ /* 0x000fe20008000000 */
[----:B------:R-:W-:Y:S01]  /*15fd0*/  R2UR UR33, R13 ;  /* 0x000000000d2172ca */ /* 0x000fe200000e0000 */
[----:B--2---:R-:W-:-:S04]  /*15fe0*/  IMAD R20, R22, 0x6c0, R20 ;  /* 0x000006c016147824 */ /* 0x004fc800078e0214 */
[C---:B------:R-:W-:Y:S01]  /*15ff0*/  VIADD R72, R20.reuse, 0x40 ;  /* 0x0000004014487836 */ /* 0x040fe20000000000 */
[C---:B------:R-:W-:Y:S01]  /*16000*/  R2UR UR46, R20.reuse ;  /* 0x00000000142e72ca */ /* 0x040fe200000e0000 */
[C---:B------:R-:W-:Y:S02]  /*16010*/  VIADD R76, R20.reuse, 0x80 ;  /* 0x00000080144c7836 */ /* 0x040fe40000000000 */
[----:B-1----:R-:W-:Y:S01]  /*16020*/  VIADD R74, R20, 0xc0 ;  /* 0x000000c0144a7836 */ /* 0x002fe20000000000 */
[----:B------:R-:W-:Y:S01]  /*16030*/  R2UR UR50, R72 ;  /* 0x00000000483272ca */ /* 0x000fe200000e0000 */
[----:B------:R-:W-:Y:S01]  /*16040*/  VIADD R72, R20, 0x100 ;  /* 0x0000010014487836 */ /* 0x000fe20000000000 */
[----:B------:R-:W-:Y:S01]  /*16050*/  R2UR UR54, R76 ;  /* 0x000000004c3672ca */ /* 0x000fe200000e0000 */
[----:B------:R-:W-:Y:S01]  /*16060*/  VIADD R76, R20, 0x180 ;  /* 0x00000180144c7836 */ /* 0x000fe20000000000 */
[----:B------:R-:W-:Y:S01]  /*16070*/  R2UR UR14, R74 ;  /* 0x000000004a0e72ca */ /* 0x000fe200000e0000 */
[----:B----4-:R-:W-:Y:S01]  /*16080*/  VIADD R78, R20, 0x1c2 ;  /* 0x000001c2144e7836 */ /* 0x010fe20000000000 */
[----:B------:R-:W-:Y:S01]  /*16090*/  R2UR UR6, R72 ;  /* 0x00000000480672ca */ /* 0x000fe200000e0000 */
[----:B------:R-:W-:Y:S01]  /*160a0*/  VIADD R72, R20, 0x1c0 ;  /* 0x000001c014487836 */ /* 0x000fe20000000000 */
        /* <DEDUP_REMOVED lines=33> */
[----:B------:R-:W-:-:S02]  /*162c0*/  R2UR UR8, R78 ;  /* 0x000000004e0872ca */ /* 0x000fc400000e0000 */
[----:B------:R-:W-:Y:S01]  /*162d0*/  R2UR UR40, R72 ;  /* 0x00000000482872ca */ /* 0x000fe200000e0000 */
[C---:B------:R-:W-:Y:S01]  /*162e0*/  VIADD R72, R20.reuse, 0x380 ;  /* 0x0000038014487836 */ /* 0x040fe20000000000 */
[----:B------:R-:W-:-:S04]  /*162f0*/  IADD3 R78, R20, 0x280, RZ ;  /* 0x00000280144e7810 */ /* 0x000fc80007ffe0ff */
[----:B------:R-:W-:Y:S01]  /*16300*/  R2UR UR46, R72 ;  /* 0x00000000482e72ca */ /* 0x000fe200000e0000 */
[----:B------:R-:W-:Y:S01]  /*16310*/  VIADD R72, R20, 0x400 ;  /* 0x0000040014487836 */ /* 0x000fe20000000000 */
[----:B------:R-:W-:Y:S01]  /*16320*/  R2UR UR36, R78 ;  /* 0x000000004e2472ca */ /* 0x000fe200000e0000 */
[----:B------:R-:W-:Y:S01]  /*16330*/  VIADD R78, R20, 0x340 ;  /* 0x00000340144e7836 */ /* 0x000fe20000000000 */
[----:B------:R-:W-:Y:S01]  /*16340*/  MOV R17, UR47 ;  /* 0x0000002f00117c02 */ /* 0x000fe20008000f00 */
[----:B------:R-:W-:Y:S01]  /*16350*/  UMOV UR47, UR37 ;  /* 0x00000025002f7c82 */ /* 0x000fe20008000000 */
[----:B------:R-:W-:Y:S02]  /*16360*/  R2UR UR37, R13 ;  /* 0x000000000d2572ca */ /* 0x000fe400000e0000 */
[----:B------:R-:W-:Y:S01]  /*16370*/  R2UR UR42, R78 ;  /* 0x000000004e2a72ca */ /* 0x000fe200000e0000 */
[----:B------:R-:W-:Y:S02]  /*16380*/  WARPGROUP.DEPBAR.LE gsb0, 0x0 ;  /* 0x00008000000079c5 */ /* 0x000fe40000010000 */
[----:B------:R-:W-:-:S02]  /*16390*/  WARPGROUP.ARRIVE ;  /* 0x00000000000079c5 */ /* 0x000fc40000000000 */
[----:B------:R-:W-:Y:S02]  /*163a0*/  MOV R16, UR46 ;  /* 0x0000002e00107c02 */ /* 0x000fe40008000f00 */
        /* <DEDUP_REMOVED lines=28> */
[----:B------:R-:W-:Y:S01]  /*16570*/  MOV R15, UR59 ;  /* 0x0000003b000f7c02 */ /* 0x000fe20008000f00 */
[----:B------:R-:W-:Y:S01]  /*16580*/  UMOV UR59, UR41 ;  /* 0x00000029003b7c82 */ /* 0x000fe20008000000 */
[----:B0-----:R-:W-:Y:S01]  /*16590*/  MOV R14, UR58 ;  /* 0x0000003a000e7c02 */ /* 0x001fe20008000f00 */
        /* <DEDUP_REMOVED lines=30> */
[----:B------:R-:W-:Y:S02]  /*16780*/  R2UR UR7, R73 ;  /* 0x00000000490772ca */ /* 0x000fe400000e0000 */
[----:B------:R-:W-:Y:S02]  /*16790*/  MOV R73, 0x80000020 ;  /* 0x8000002000497802 */ /* 0x000fe40000000f00 */
        /* <DEDUP_REMOVED lines=23> */
[----:B------:R-:W-:Y:S01]  /*16910*/  R2UR UR11, R75 ;  /* 0x000000004b0b72ca */ /* 0x000fe200000e0000 */
[----:B------:R-:W-:Y:S01]  /*16920*/  IMAD.MOV.U32 R75, RZ, RZ, -0x7fffffe0 ;  /* 0x80000020ff4b7424 */ /* 0x000fe200078e00ff */
        /* <DEDUP_REMOVED lines=77> */
[----:B------:R-:W-:Y:S01]  /*16e00*/  R2UR UR12, R146 ;  /* 0x00000000920c72ca */ /* 0x000fe200000e0000 */
[----:B------:R-:W-:Y:S01]  /*16e10*/  VIADD R146, R20, 0x500 ;  /* 0x0000050014927836 */ /* 0x000fe20000000000 */
[----:B------:R-:W-:-:S02]  /*16e20*/  R2UR UR7, R155 ;  /* 0x000000009b0772ca */ /* 0x000fc400000e0000 */
[----:B------:R-:W-:Y:S02]  /*16e30*/  R2UR UR13, R147 ;  /* 0x00000000930d72ca */ /* 0x000fe400000e0000 */
[----:B------:R-:W-:Y:S02]  /*16e40*/  MOV R147, 0x80000020 ;  /* 0x8000002000937802 */ /* 0x000fe40000000f00 */
[----:B------:R-:W-:Y:S01]  /*16e50*/  R2UR UR8, R146 ;  /* 0x00000000920872ca */ /* 0x000fe200000e0000 */
[----:B------:R-:W-:Y:S01]  /*16e60*/  VIADD R146, R20, 0x540 ;  /* 0x0000054014927836 */ /* 0x000fe20000000000 */
[----:B------:R-:W-:Y:S01]  /*16e70*/  R2UR UR9, R147 ;  /* 0x00000000930972ca */ /* 0x000fe200000e0000 */
[----:B------:R-:W-:Y:S01]  /*16e80*/  IMAD.MOV.U32 R147, RZ, RZ, -0x7fffffe0 ;  /* 0x80000020ff937424 */ /* 0x000fe200078e00ff */
[----:B------:R-:W-:Y:S02]  /*16e90*/  R2UR UR6, R154 ;  /* 0x000000009a0672ca */ /* 0x000fe400000e0000 */
[----:B------:R-:W-:-:S02]  /*16ea0*/  R2UR UR4, R146 ;  /* 0x00000000920472ca */ /* 0x000fc400000e0000 */
        /* <DEDUP_REMOVED lines=37> */
[C---:B------:R-:W-:Y:S02]  /*17100*/  R2UR UR44, R8.reuse ;  /* 0x00000000082c72ca */ /* 0x040fe400000e0000 */
[C---:B------:R-:W-:Y:S02]  /*17110*/  R2UR UR45, R9.reuse ;  /* 0x00000000092d72ca */ /* 0x040fe400000e0000 */
[----:B------:R-:W-:Y:S02]  /*17120*/  R2UR UR49, R9 ;  /* 0x00000000093172ca */ /* 0x000fe400000e0000 */
[----:B------:R-:W-:-:S02]  /*17130*/  R2UR UR52, R8 ;  /* 0x00000000083472ca */ /* 0x000fc400000e0000 */
[----:B------:R-:W-:Y:S02]  /*17140*/  R2UR UR53, R9 ;  /* 0x00000000093572ca */ /* 0x000fe400000e0000 */
[----:B------:R-:W-:Y:S02]  /*17150*/  R2UR UR59, R15 ;  /* 0x000000000f3b72ca */ /* 0x000fe400000e0000 */
[----:B------:R-:W-:Y:S02]  /*17160*/  R2UR UR58, R14 ;  /* 0x000000000e3a72ca */ /* 0x000fe400000e0000 */
[----:B------:R-:W-:Y:S02]  /*17170*/  R2UR UR56, R8 ;  /* 0x00000000083872ca */ /* 0x000fe400000e0000 */
[----:B------:R-:W-:Y:S01]  /*17180*/  R2UR UR57, R9 ;  /* 0x00000000093972ca */ /* 0x000fe200000e0000 */
[----:B------:R-:W-:Y:S01]  /*17190*/  UMOV UR40, UR16 ;  /* 0x0000001000287c82 */ /* 0x000fe20008000000 */
[----:B------:R-:W-:-:S02]  /*171a0*/  WARPGROUP.DEPBAR.LE gsb0, 0x0 ;  /* 0x00008000000079c5 */ /* 0x000fc40000010000 */
[----:B------:R-:W-:Y:S01]  /*171b0*/  WARPGROUP.ARRIVE ;  /* 0x00000000000079c5 */ /* 0x000fe20000000000 */
[----:B------:R-:W-:Y:S01]  /*171c0*/  UMOV UR41, UR17 ;  /* 0x0000001100297c82 */ /* 0x000fe20008000000 */
[----:B------:R-:W-:Y:S01]  /*171d0*/  R2UR UR20, R146 ;  /* 0x00000000921472ca */ /* 0x000fe200000e0000 */
[----:B------:R0:W5:Y:S03]  /*171e0*/  LDL.LU R17, [R1+0xac] ;  /* 0x0000ac0001117983 */ /* 0x0001660000300800 */
[----:B------:R-:W-:Y:S01]  /*171f0*/  HGMMA.64x16x16.F32 R96, gdesc[UR44], R96, gsb0 ;  /* 0x002000002c6079f0 */ /* 0x000fe20008000860 */
[----:B------:R-:W-:Y:S02]  /*17200*/  R2UR UR16, R6 ;  /* 0x00000000061072ca */ /* 0x000fe400000e0000 */
[----:B------:R-:W-:Y:S02]  /*17210*/  R2UR UR17, R7 ;  /* 0x00000000071172ca */ /* 0x000fe400000e0000 */
[----:B------:R-:W-:-:S02]  /*17220*/  R2UR UR21, R147 ;  /* 0x00000000931572ca */ /* 0x000fc400000e0000 */
[----:B------:R-:W-:Y:S02]  /*17230*/  R2UR UR27, R0 ;  /* 0x00000000001b72ca */ /* 0x000fe400000e0000 */
[----:B------:R-:W-:Y:S02]  /*17240*/  R2UR UR26, R157 ;  /* 0x000000009d1a72ca */ /* 0x000fe400000e0000 */
[C---:B------:R-:W-:Y:S02]  /*17250*/  R2UR UR24, R6.reuse ;  /* 0x00000000061872ca */ /* 0x040fe400000e0000 */
[C---:B------:R-:W-:Y:S02]  /*17260*/  R2UR UR25, R7.reuse ;  /* 0x00000000071972ca */ /* 0x040fe400000e0000 */
[----:B------:R-:W-:Y:S02]  /*17270*/  R2UR UR28, R6 ;  /* 0x00000000061c72ca */ /* 0x000fe400000e0000 */
[----:B------:R-:W-:-:S02]  /*17280*/  R2UR UR29, R7 ;  /* 0x00000000071d72ca */ /* 0x000fc400000e0000 */
[C---:B------:R-:W-:Y:S02]  /*17290*/  R2UR UR32, R6.reuse ;  /* 0x00000000062072ca */ /* 0x040fe400000e0000 */
[C---:B------:R-:W-:Y:S02]  /*172a0*/  R2UR UR33, R7.reuse ;  /* 0x00000000072172ca */ /* 0x040fe400000e0000 */
[----:B------:R-:W-:Y:S02]  /*172b0*/  R2UR UR36, R6 ;  /* 0x00000000062472ca */ /* 0x000fe400000e0000 */
[----:B------:R-:W-:Y:S01]  /*172c0*/  R2UR UR37, R7 ;  /* 0x00000000072572ca */ /* 0x000fe200000e0000 */
[----:B------:R-:W-:Y:S01]  /*172d0*/  VIADD R146, R20, 0x5c0 ;  /* 0x000005c014927836 */ /* 0x000fe20000000000 */
[----:B------:R0:W5:Y:S01]  /*172e0*/  LDL.LU R16, [R1+0xa8] ;  /* 0x0000a80001107983 */ /* 0x0001620000300800 */
[----:B------:R-:W-:Y:S02]  /*172f0*/  WARPGROUP.DEPBAR.LE gsb0, 0x0 ;  /* 0x00008000000079c5 */ /* 0x000fe40000010000 */
        /* <DEDUP_REMOVED lines=207> */
.L_x_10247:
[----:B-----5:R-:W-:Y:S01]  /*17ff0*/  SHF.L.U32 R14, R14, 0x1f, RZ ;  /* 0x0000001f0e0e7819 */ /* 0x020fe200000006ff */
[----:B------:R-:W-:-:S04]  /*18000*/  IMAD R20, R15, 0x8, R16 ;  /* 0x000000080f147824 */ /* 0x000fc800078e0210 */
[----:B------:R0:W1:Y:S01]  /*18010*/  SYNCS.PHASECHK.TRANS64.TRYWAIT P2, [R20+URZ+0x31c50], R14 ;  /* 0x031c500e140075a7 */ /* 0x000062000804017f */
[----:B------:R-:W-:Y:S05]  /*18020*/  @!P0 BRA `(.L_x_10248) ;  /* 0x0000000000048947 */ /* 0x000fea0003800000 */
[----:B------:R-:W-:Y:S01]  /*18030*/  BPT.TRAP 0x1 ;  /* 0x000000040000795c */ /* 0x000fe20000300000 */
.L_x_10248:
[----:B-1----:R-:W-:Y:S05]  /*18040*/  @P2 BRA `(.L_x_10246) ;  /* 0x0000000000082947 */ /* 0x002fea0003800000 */
[----:B------:R-:W1:Y:S02]  /*18050*/  SYNCS.PHASECHK.TRANS64.TRYWAIT P2, [R20+URZ+0x31c50], R14 ;  /* 0x031c500e140075a7 */ /* 0x000e64000804017f */
[----:B-1----:R-:W-:Y:S05]  /*18060*/  @!P2 BRA `(.L_x_10249) ;  /* 0x000000b400f0a947 */ /* 0x002fea0003800000 */
.L_x_10246:
[----:B------:R-:W-:Y:S05]  /*18070*/  WARPSYNC.ALL ;  /* 0x0000000000007948 */ /* 0x000fea0003800000 */
[----:B------:R-:W-:Y:S01]  /*18080*/  ULDC UR4, c[0x0][0x9d8] ;  /* 0x0002760000047ab9 */ /* 0x000fe20000000800 */
[----:B------:R2:W-:Y:S01]  /*18090*/  STL [R1+0x9c], R2 ;  /* 0x00009c0201007387 */ /* 0x0005e20000100800 */
        /* <DEDUP_REMOVED lines=12> */
[----:B01---5:R-:W-:Y:S01]  /*18160*/  FMUL.FTZ R14, R125, UR4 ;  /* 0x000000047d0e7c20 */ /* 0x023fe20008410000 */
        /* <DEDUP_REMOVED lines=35> */
[----:B------:R-:W-:Y:S01]  /*183a0*/  ULDC UR5, c[0x0][0x988] ;  /* 0x0002620000057ab9 */ /* 0x000fe20000000800 */
[----:B------:R-:W-:Y:S01]  /*183b0*/  FMUL.FTZ R122, R122, UR4 ;  /* 0x000000047a7a7c20 */ /* 0x000fe20008410000 */
[----:B------:R-:W-:Y:S01]  /*183c0*/  FMUL.FTZ R123, R123, UR4 ;  /* 0x000000047b7b7c20 */ /* 0x000fe20008410000 */
[----:B------:R-:W-:Y:S01]  /*183d0*/  FMUL.FTZ R156, R115, UR4 ;  /* 0x00000004739c7c20 */ /* 0x000fe20008410000 */
[----:B------:R-:W-:Y:S01]  /*183e0*/  FMUL.FTZ R139, R139, UR4 ;  /* 0x000000048b8b7c20 */ /* 0x000fe20008410000 */
[----:B------:R-:W-:Y:S01]  /*183f0*/  FMUL.FTZ R127, R127, UR4 ;  /* 0x000000047f7f7c20 */ /* 0x000fe20008410000 */
[----:B--2---:R2:W3:Y:S01]  /*18400*/  MUFU.TANH R2, R138 ;  /* 0x0000008a00027308 */ /* 0x0044e20000002400 */
        /* <DEDUP_REMOVED lines=8> */
[----:B--2---:R-:W-:Y:S01]  /*18490*/  FMUL.FTZ R138, R133, UR4 ;  /* 0x00000004858a7c20 */ /* 0x004fe20008410000 */
[----:B-1----:R-:W-:-:S06]  /*184a0*/  FMNMX.FTZ R20, R140, R20, !PT ;  /* 0x000000148c147209 */ /* 0x002fcc0007810000 */
[----:B------:R-:W1:Y:S01]  /*184b0*/  MUFU.TANH R138, R138 ;  /* 0x0000008a008a7308 */ /* 0x000e620000002400 */
[----:B---3--:R2:W-:Y:S07]  /*184c0*/  STL [R1+0x30], R2 ;  /* 0x0000300201007387 */ /* 0x0085ee0000100800 */
        /* <DEDUP_REMOVED lines=56> */
[----:B------:R-:W-:Y:S01]  /*18850*/  MUFU.TANH R89, R126 ;  /* 0x0000007e00597308 */ /* 0x000fe20000002400 */
[----:B-1----:R-:W-:-:S07]  /*18860*/  FMNMX.FTZ R20, R152, R20, !PT ;  /* 0x0000001498147209 */ /* 0x002fce0007810000 */
[----:B------:R-:W0:Y:S01]  /*18870*/  MUFU.TANH R80, R142 ;  /* 0x0000008e00507308 */ /* 0x000e220000002400 */
[----:B---3--:R-:W-:-:S05]  /*18880*/  FMNMX.FTZ R20, R153, R20, !PT ;  /* 0x0000001499147209 */ /* 0x008fca0007810000 */
[----:B------:R-:W1:Y:S02]  /*18890*/  SHFL.BFLY PT, R21, R20, 0x2, 0x1f ;  /* 0x0c401f0014157f89 */ /* 0x000e6400000e0000 */
[----:B------:R-:W-:Y:S08]  /*188a0*/  MUFU.TANH R142, R122 ;  /* 0x0000007a008e7308 */ /* 0x000ff00000002400 */
[----:B------:R0:W3:Y:S08]  /*188b0*/  MUFU.TANH R93, R123 ;  /* 0x0000007b005d7308 */ /* 0x0000f00000002400 */
[----:B--2---:R2:W-:Y:S01]  /*188c0*/  MUFU.TANH R2, R139 ;  /* 0x0000008b00027308 */ /* 0x0045e20000002400 */
[----:B-1----:R-:W-:Y:S01]  /*188d0*/  FMNMX.FTZ R20, R20, R21, !PT ;  /* 0x0000001514147209 */ /* 0x002fe20007810000 */
[----:B0-----:R-:W-:-:S06]  /*188e0*/  IMAD.MOV.U32 R123, RZ, RZ, R80 ;  /* 0x000000ffff7b7224 */ /* 0x001fcc00078e0050 */
[----:B------:R-:W0:Y:S01]  /*188f0*/  MUFU.TANH R97, R127 ;  /* 0x0000007f00617308 */ /* 0x000e220000002400 */
[----:B--2---:R-:W-:Y:S01]  /*18900*/  FMUL.FTZ R139, R118, UR4 ;  /* 0x00000004768b7c20 */ /* 0x004fe20008410000 */
[----:B------:R-:W1:Y:S06]  /*18910*/  SHFL.BFLY PT, R21, R20, 0x1, 0x1f ;  /* 0x0c201f0014157f89 */ /* 0x000e6c00000e0000 */
[----:B------:R-:W2:Y:S08]  /*18920*/  MUFU.TANH R133, R143 ;  /* 0x0000008f00857308 */ /* 0x000eb00000002400 */
[----:B------:R-:W4:Y:S08]  /*18930*/  MUFU.TANH R84, R134 ;  /* 0x0000008600547308 */ /* 0x000f300000002400 */
[----:B------:R-:W4:Y:S01]  /*18940*/  MUFU.TANH R92, R135 ;  /* 0x00000087005c7308 */ /* 0x000f220000002400 */
[----:B-1----:R-:W-:Y:S01]  /*18950*/  FMNMX.FTZ R20, R20, R21, !PT ;  /* 0x0000001514147209 */ /* 0x002fe20007810000 */
[----:B------:R-:W-:-:S04]  /*18960*/  IMAD.U32 R21, RZ, RZ, UR5 ;  /* 0x00000005ff157e24 */ /* 0x000fc8000f8e00ff */
[CC--:B------:R-:W-:Y:S01]  /*18970*/  FMUL.FTZ R122, R20.reuse, R21.reuse ;  /* 0x00000015147a7220 */ /* 0x0c0fe20000410000 */
[----:B------:R-:W-:Y:S01]  /*18980*/  FADD.FTZ R0, -R20, R0 ;  /* 0x0000000014007221 */ /* 0x000fe20000010100 */
[----:B------:R-:W1:Y:S02]  /*18990*/  MUFU.TANH R81, R131 ;  /* 0x0000008300517308 */ /* 0x000e640000002400 */
[-CC-:B------:R-:W-:Y:S01]  /*189a0*/  FFMA.FTZ R126, R112, R21.reuse, -R122.reuse ;  /* 0x00000015707e7223 */ /* 0x180fe2000001087a */
[-CC-:B------:R-:W-:Y:S01]  /*189b0*/  FFMA.FTZ R115, R155, R21.reuse, -R122.reuse ;  /* 0x000000159b737223 */ /* 0x180fe2000001087a */
[----:B------:R-:W-:Y:S01]  /*189c0*/  IMAD.MOV.U32 R112, RZ, RZ, R89 ;  /* 0x000000ffff707224 */ /* 0x000fe200078e0059 */
[----:B------:R-:W4:Y:S01]  /*189d0*/  LDL.LU R155, [R1+0x14] ;  /* 0x00001400019b7983 */ /* 0x000f220000300800 */
[-CC-:B------:R-:W-:Y:S01]  /*189e0*/  FFMA.FTZ R89, R108, R21.reuse, -R122.reuse ;  /* 0x000000156c597223 */ /* 0x180fe2000001087a */
[-CC-:B------:R-:W-:Y:S01]  /*189f0*/  FFMA.FTZ R80, R105, R21.reuse, -R122.reuse ;  /* 0x0000001569507223 */ /* 0x180fe2000001087a */
[-C--:B------:R-:W-:Y:S01]  /*18a00*/  FMUL.FTZ R0, R0, R21.reuse ;  /* 0x0000001500007220 */ /* 0x080fe20000410000 */
[----:B------:R-:W4:Y:S01]  /*18a10*/  LDL.LU R108, [R1+0x18] ;  /* 0x00001800016c7983 */ /* 0x000f220000300800 */
[----:B------:R3:W1:Y:S03]  /*18a20*/  MUFU.TANH R143, R130 ;  /* 0x00000082008f7308 */ /* 0x0006660000002400 */
[----:B------:R-:W4:Y:S01]  /*18a30*/  LDL.LU R105, [R1+0x30] ;  /* 0x0000300001697983 */ /* 0x000f220000300800 */
[-CC-:B------:R-:W-:Y:S01]  /*18a40*/  FFMA.FTZ R118, R154, R21.reuse, -R122.reuse ;  /* 0x000000159a767223 */ /* 0x180fe2000001087a */
[----:B------:R-:W-:-:S03]  /*18a50*/  FFMA.FTZ R73, R104, R21, -R122 ;  /* 0x0000001568497223 */ /* 0x000fc6000001087a */
[----:B------:R-:W-:Y:S01]  /*18a60*/  MUFU.EX2 R0, R0 ;  /* 0x0000000000007308 */ /* 0x000fe20000000800 */
[-CC-:B------:R-:W-:Y:S01]  /*18a70*/  FFMA.FTZ R146, R146, R21.reuse, -R122.reuse ;  /* 0x0000001592927223 */ /* 0x180fe2000001087a */
[----:B------:R-:W-:-:S06]  /*18a80*/  FFMA.FTZ R114, R145, R21, -R122 ;  /* 0x0000001591727223 */ /* 0x000fcc000001087a */
[----:B------:R1:W1:Y:S01]  /*18a90*/  MUFU.EX2 R104, R115 ;  /* 0x0000007300687308 */ /* 0x0002620000000800 */
[----:B------:R-:W-:Y:S01]  /*18aa0*/  FFMA.FTZ R72, R117, R21, -R122 ;  /* 0x0000001575487223 */ /* 0x000fe2000001087a */
[----:B------:R-:W-:-:S06]  /*18ab0*/  FMUL.FTZ R117, R106, UR4 ;  /* 0x000000046a757c20 */ /* 0x000fcc0008410000 */
[----:B------:R-:W1:Y:S01]  /*18ac0*/  MUFU.EX2 R118, R118 ;  /* 0x0000007600767308 */ /* 0x000e620000000800 */
[-CC-:B---3--:R-:W-:Y:S01]  /*18ad0*/  FFMA.FTZ R130, R137, R21.reuse, -R122.reuse ;  /* 0x0000001589827223 */ /* 0x188fe2000001087a */
[----:B------:R-:W-:Y:S02]  /*18ae0*/  IMAD.MOV.U32 R137, RZ, RZ, R93 ;  /* 0x000000ffff897224 */ /* 0x000fe400078e005d */
[----:B------:R-:W-:-:S04]  /*18af0*/  FFMA.FTZ R93, R121, R21, -R122 ;  /* 0x00000015795d7223 */ /* 0x000fc8000001087a */
[----:B------:R3:W3:Y:S01]  /*18b00*/  MUFU.EX2 R106, R146 ;  /* 0x00000092006a7308 */ /* 0x0006e20000000800 */
[----:B0-----:R-:W-:Y:S02]  /*18b10*/  IMAD.MOV.U32 R154, RZ, RZ, R97 ;  /* 0x000000ffff9a7224 */ /* 0x001fe400078e0061 */
[----:B------:R-:W-:Y:S01]  /*18b20*/  FMUL.FTZ R121, R98, UR4 ;  /* 0x0000000462797c20 */ /* 0x000fe20008410000 */
[-CC-:B------:R-:W-:Y:S01]  /*18b30*/  FFMA.FTZ R97, R96, R21.reuse, -R122.reuse ;  /* 0x0000001560617223 */ /* 0x180fe2000001087a */
[----:B------:R-:W-:-:S03]  /*18b40*/  FFMA.FTZ R96, R100, R21, -R122 ;  /* 0x0000001564607223 */ /* 0x000fc6000001087a */
[----:B------:R-:W0:Y:S01]  /*18b50*/  MUFU.EX2 R114, R114 ;  /* 0x0000007200727308 */ /* 0x000e220000000800 */
[-C--:B------:R-:W-:Y:S01]  /*18b60*/  FFMA.FTZ R134, R141, R21.reuse, -R122 ;  /* 0x000000158d867223 */ /* 0x080fe2000001087a */
[----:B--2---:R-:W-:Y:S02]  /*18b70*/  IMAD.MOV.U32 R141, RZ, RZ, R133 ;  /* 0x000000ffff8d7224 */ /* 0x004fe400078e0085 */
[----:B----4-:R-:W-:Y:S02]  /*18b80*/  IMAD.MOV.U32 R145, RZ, RZ, R84 ;  /* 0x000000ffff917224 */ /* 0x010fe400078e0054 */
[-CC-:B------:R-:W-:Y:S01]  /*18b90*/  FFMA.FTZ R76, R113, R21.reuse, -R122.reuse ;  /* 0x00000015714c7223 */ /* 0x180fe2000001087a */
[-CC-:B------:R-:W-:Y:S01]  /*18ba0*/  FFMA.FTZ R84, R124, R21.reuse, -R122.reuse ;  /* 0x000000157c547223 */ /* 0x180fe2000001087a */
[----:B------:R-:W-:Y:S01]  /*18bb0*/  FFMA.FTZ R131, R138, R21, -R122 ;  /* 0x000000158a837223 */ /* 0x000fe2000001087a */
[----:B------:R-:W-:Y:S01]  /*18bc0*/  IMAD.MOV.U32 R113, RZ, RZ, R92 ;  /* 0x000000ffff717224 */ /* 0x000fe200078e005c */
[----:B-1----:R-:W-:Y:S01]  /*18bd0*/  MOV R135, R81 ;  /* 0x0000005100877202 */ /* 0x002fe20000000f00 */
[----:B------:R-:W-:-:S02]  /*18be0*/  IMAD.MOV.U32 R124, RZ, RZ, R141 ;  /* 0x000000ffff7c7224 */ /* 0x000fc400078e008d */
[-CC-:B------:R-:W-:Y:S01]  /*18bf0*/  FFMA.FTZ R133, R140, R21.reuse, -R122.reuse ;  /* 0x000000158c857223 */ /* 0x180fe2000001087a */
[-CC-:B------:R-:W-:Y:S01]  /*18c00*/  FFMA.FTZ R127, R14, R21.reuse, -R122.reuse ;  /* 0x000000150e7f7223 */ /* 0x180fe2000001087a */
[-CC-:B------:R-:W-:Y:S01]  /*18c10*/  FFMA.FTZ R92, R88, R21.reuse, -R122.reuse ;  /* 0x00000015585c7223 */ /* 0x180fe2000001087a */
[----:B------:R-:W-:Y:S02]  /*18c20*/  IMAD.MOV.U32 R138, RZ, RZ, R145 ;  /* 0x000000ffff8a7224 */ /* 0x000fe400078e0091 */
        /* <DEDUP_REMOVED lines=16> */
[----:B------:R-:W-:Y:S01]  /*18d30*/  FMUL.FTZ R122, R99, UR4 ;  /* 0x00000004637a7c20 */ /* 0x000fe20008410000 */
[----:B------:R-:W-:Y:S01]  /*18d40*/  IMAD.MOV.U32 R99, RZ, RZ, R143 ;  /* 0x000000ffff637224 */ /* 0x000fe200078e008f */
[----:B------:R-:W1:Y:S01]  /*18d50*/  MUFU.TANH R157, R157 ;  /* 0x0000009d009d7308 */ /* 0x000e620000002400 */
[----:B------:R-:W-:-:S02]  /*18d60*/  IMAD.MOV.U32 R101, RZ, RZ, R142 ;  /* 0x000000ffff657224 */ /* 0x000fc400078e008e */
[----:B------:R-:W-:Y:S02]  /*18d70*/  IMAD.MOV.U32 R115, RZ, RZ, R113 ;  /* 0x000000ffff737224 */ /* 0x000fe400078e0071 */
[----:B------:R-:W-:Y:S02]  /*18d80*/  IMAD.MOV.U32 R113, RZ, RZ, R137 ;  /* 0x000000ffff717224 */ /* 0x000fe400078e0089 */
[----:B------:R-:W-:Y:S01]  /*18d90*/  FMUL.FTZ R116, R119, UR4 ;  /* 0x0000000477747c20 */ /* 0x000fe20008410000 */
[----:B------:R-:W2:Y:S08]  /*18da0*/  MUFU.TANH R156, R156 ;  /* 0x0000009c009c7308 */ /* 0x000eb00000002400 */
[----:B------:R-:W4:Y:S01]  /*18db0*/  MUFU.TANH R139, R139 ;  /* 0x0000008b008b7308 */ /* 0x000f220000002400 */
[----:B------:R-:W-:-:S07]  /*18dc0*/  FMUL.FTZ R119, R110, UR4 ;  /* 0x000000046e777c20 */ /* 0x000fce0008410000 */
[----:B------:R-:W4:Y:S01]  /*18dd0*/  MUFU.TANH R116, R116 ;  /* 0x0000007400747308 */ /* 0x000f220000002400 */
[----:B------:R-:W-:-:S07]  /*18de0*/  FMUL.FTZ R120, R111, UR4 ;  /* 0x000000046f787c20 */ /* 0x000fce0008410000 */
[----:B------:R-:W4:Y:S08]  /*18df0*/  MUFU.TANH R117, R117 ;  /* 0x0000007500757308 */ /* 0x000f300000002400 */
[----:B------:R-:W-:Y:S08]  /*18e00*/  MUFU.TANH R119, R119 ;  /* 0x0000007700777308 */ /* 0x000ff00000002400 */
[----:B------:R-:W-:Y:S01]  /*18e10*/  MUFU.TANH R120, R120 ;  /* 0x0000007800787308 */ /* 0x000fe20000002400 */
[----:B------:R-:W-:-:S07]  /*18e20*/  FMUL.FTZ R109, R103, UR4 ;  /* 0x00000004676d7c20 */ /* 0x000fce0008410000 */
[----:B------:R-:W-:Y:S01]  /*18e30*/  MUFU.TANH R121, R121 ;  /* 0x0000007900797308 */ /* 0x000fe20000002400 */
[----:B------:R-:W-:-:S07]  /*18e40*/  FMUL.FTZ R110, R90, UR4 ;  /* 0x000000045a6e7c20 */ /* 0x000fce0008410000 */
[----:B------:R-:W-:Y:S01]  /*18e50*/  MUFU.TANH R122, R122 ;  /* 0x0000007a007a7308 */ /* 0x000fe20000002400 */
[----:B------:R-:W-:Y:S01]  /*18e60*/  FMUL.FTZ R111, R91, UR4 ;  /* 0x000000045b6f7c20 */ /* 0x000fe20008410000 */
[----:B------:R-:W-:-:S06]  /*18e70*/  FMUL.FTZ R94, R94, UR4 ;  /* 0x000000045e5e7c20 */ /* 0x000fcc0008410000 */
[----:B------:R-:W-:Y:S08]  /*18e80*/  MUFU.TANH R109, R109 ;  /* 0x0000006d006d7308 */ /* 0x000ff00000002400 */
[----:B------:R-:W-:Y:S01]  /*18e90*/  MUFU.TANH R110, R110 ;  /* 0x0000006e006e7308 */ /* 0x000fe20000002400 */
[----:B------:R-:W-:-:S07]  /*18ea0*/  FMUL.FTZ R82, R82, UR4 ;  /* 0x0000000452527c20 */ /* 0x000fce0008410000 */
[----:B------:R-:W-:Y:S01]  /*18eb0*/  MUFU.TANH R111, R111 ;  /* 0x0000006f006f7308 */ /* 0x000fe20000002400 */
[----:B------:R-:W-:-:S07]  /*18ec0*/  FMUL.FTZ R136, R83, UR4 ;  /* 0x0000000453887c20 */ /* 0x000fce0008410000 */
[----:B------:R-:W-:Y:S01]  /*18ed0*/  MUFU.TANH R94, R94 ;  /* 0x0000005e005e7308 */ /* 0x000fe20000002400 */
[----:B------:R-:W-:-:S07]  /*18ee0*/  FMUL.FTZ R137, R86, UR4 ;  /* 0x0000000456897c20 */ /* 0x000fce0008410000 */
[----:B------:R-:W-:Y:S01]  /*18ef0*/  MUFU.TANH R82, R82 ;  /* 0x0000005200527308 */ /* 0x000fe20000002400 */
[----:B------:R-:W-:-:S07]  /*18f00*/  FMUL.FTZ R143, R74, UR4 ;  /* 0x000000044a8f7c20 */ /* 0x000fce0008410000 */
[----:B------:R-:W-:Y:S01]  /*18f10*/  MUFU.TANH R136, R136 ;  /* 0x0000008800887308 */ /* 0x000fe20000002400 */
[----:B---3--:R-:W-:-:S07]  /*18f20*/  FMUL.FTZ R146, R75, UR4 ;  /* 0x000000044b927c20 */ /* 0x008fce0008410000 */
[----:B------:R-:W-:Y:S01]  /*18f30*/  MUFU.TANH R137, R137 ;  /* 0x0000008900897308 */ /* 0x000fe20000002400 */
[----:B------:R-:W-:Y:S01]  /*18f40*/  FFMA.FTZ R100, R0, R108, R104 ;  /* 0x0000006c00647223 */ /* 0x000fe20000010068 */
[----:B------:R-:W-:-:S03]  /*18f50*/  FMNMX.FTZ R98, R105, R155, !PT ;  /* 0x0000009b69627209 */ /* 0x000fc60007810000 */
[----:B------:R-:W-:Y:S01]  /*18f60*/  FADD.FTZ R100, R118, R100 ;  /* 0x0000006476647221 */ /* 0x000fe20000010000 */
[----:B------:R-:W-:-:S03]  /*18f70*/  FMNMX.FTZ R98, R2, R98, !PT ;  /* 0x0000006202627209 */ /* 0x000fc60007810000 */
[----:B------:R-:W-:Y:S01]  /*18f80*/  FADD.FTZ R100, R106, R100 ;  /* 0x000000646a647221 */ /* 0x000fe20000010000 */
[----:B------:R-:W-:-:S03]  /*18f90*/  FMNMX.FTZ R98, R123, R98, !PT ;  /* 0x000000627b627209 */ /* 0x000fc60007810000 */
[C---:B0-----:R-:W-:Y:S01]  /*18fa0*/  FADD.FTZ R142, R114.reuse, R100 ;  /* 0x00000064728e7221 */ /* 0x041fe20000010000 */
[----:B------:R-:W-:Y:S02]  /*18fb0*/  F2FP.F16.F32.PACK_AB R106, R114, R106 ;  /* 0x0000006a726a723e */ /* 0x000fe400000000ff */
[----:B------:R-:W-:Y:S01]  /*18fc0*/  FMNMX.FTZ R98, R124, R98, !PT ;  /* 0x000000627c627209 */ /* 0x000fe20007810000 */
[----:B------:R-:W-:-:S03]  /*18fd0*/  IMAD.MOV.U32 R114, RZ, RZ, R135 ;  /* 0x000000ffff727224 */ /* 0x000fc600078e0087 */
[----:B------:R-:W-:Y:S01]  /*18fe0*/  FMNMX.FTZ R98, R99, R98, !PT ;  /* 0x0000006263627209 */ /* 0x000fe20007810000 */
[----:B------:R-:W-:-:S03]  /*18ff0*/  IMAD.MOV.U32 R100, RZ, RZ, R138 ;  /* 0x000000ffff647224 */ /* 0x000fc600078e008a */
[----:B------:R-:W-:-:S04]  /*19000*/  FMNMX.FTZ R98, R114, R98, !PT ;  /* 0x0000006272627209 */ /* 0x000fc80007810000 */
[----:B------:R-:W-:-:S04]  /*19010*/  FMNMX.FTZ R98, R100, R98, !PT ;  /* 0x0000006264627209 */ /* 0x000fc80007810000 */
[----:B------:R-:W-:-:S04]  /*19020*/  FMNMX.FTZ R98, R115, R98, !PT ;  /* 0x0000006273627209 */ /* 0x000fc80007810000 */
[----:B------:R-:W-:-:S04]  /*19030*/  FMNMX.FTZ R98, R101, R98, !PT ;  /* 0x0000006265627209 */ /* 0x000fc80007810000 */
[----:B------:R-:W-:-:S04]  /*19040*/  FMNMX.FTZ R98, R113, R98, !PT ;  /* 0x0000006271627209 */ /* 0x000fc80007810000 */
[----:B------:R-:W-:Y:S02]  /*19050*/  FMNMX.FTZ R98, R112, R98, !PT ;  /* 0x0000006270627209 */ /* 0x000fe40007810000 */
[----:B------:R-:W-:Y:S01]  /*19060*/  F2FP.F16.F32.PACK_AB R104, R118, R104 ;  /* 0x000000687668723e */ /* 0x000fe200000000ff */
[----:B------:R-:W-:Y:S01]  /*19070*/  FMUL.FTZ R118, R107, UR4 ;  /* 0x000000046b767c20 */ /* 0x000fe20008410000 */
[----:B------:R-:W-:-:S04]  /*19080*/  FMNMX.FTZ R98, R154, R98, !PT ;  /* 0x000000629a627209 */ /* 0x000fc80007810000 */
[----:B-1----:R-:W-:Y:S01]  /*19090*/  FMNMX.FTZ R98, R157, R98, !PT ;  /* 0x000000629d627209 */ /* 0x002fe20007810000 */
[----:B------:R-:W0:Y:S03]  /*190a0*/  MUFU.TANH R118, R118 ;  /* 0x0000007600767308 */ /* 0x000e260000002400 */
[----:B--2---:R-:W-:-:S04]  /*190b0*/  FMNMX.FTZ R98, R156, R98, !PT ;  /* 0x000000629c627209 */ /* 0x004fc80007810000 */
[----:B----4-:R-:W-:-:S04]  /*190c0*/  FMNMX.FTZ R98, R139, R98, !PT ;  /* 0x000000628b627209 */ /* 0x010fc80007810000 */
[----:B------:R-:W-:Y:S01]  /*190d0*/  FMNMX.FTZ R98, R116, R98, !PT ;  /* 0x0000006274627209 */ /* 0x000fe20007810000 */
[----:B------:R-:W-:-:S03]  /*190e0*/  FMUL.FTZ R108, R102, UR4 ;  /* 0x00000004666c7c20 */ /* 0x000fc60008410000 */
[----:B------:R-:W-:-:S04]  /*190f0*/  FMNMX.FTZ R98, R117, R98, !PT ;  /* 0x0000006275627209 */ /* 0x000fc80007810000 */
[----:B0-----:R-:W-:Y:S01]  /*19100*/  FMNMX.FTZ R98, R118, R98, !PT ;  /* 0x0000006276627209 */ /* 0x001fe20007810000 */
[----:B------:R-:W0:Y:S03]  /*19110*/  MUFU.TANH R108, R108 ;  /* 0x0000006c006c7308 */ /* 0x000e260000002400 */
[----:B------:R-:W-:-:S04]  /*19120*/  FMNMX.FTZ R98, R119, R98, !PT ;  /* 0x0000006277627209 */ /* 0x000fc80007810000 */
[----:B------:R-:W-:-:S04]  /*19130*/  FMNMX.FTZ R98, R120, R98, !PT ;  /* 0x0000006278627209 */ /* 0x000fc80007810000 */
[----:B------:R-:W-:Y:S01]  /*19140*/  FMNMX.FTZ R98, R121, R98, !PT ;  /* 0x0000006279627209 */ /* 0x000fe20007810000 */
[----:B------:R-:W-:-:S03]  /*19150*/  FMUL.FTZ R135, R95, UR4 ;  /* 0x000000045f877c20 */ /* 0x000fc60008410000 */
[----:B------:R-:W-:-:S04]  /*19160*/  FMNMX.FTZ R98, R122, R98, !PT ;  /* 0x000000627a627209 */ /* 0x000fc80007810000 */
[----:B0-----:R-:W-:Y:S01]  /*19170*/  FMNMX.FTZ R98, R108, R98, !PT ;  /* 0x000000626c627209 */ /* 0x001fe20007810000 */
[----:B------:R-:W0:Y:S03]  /*19180*/  MUFU.TANH R135, R135 ;  /* 0x0000008700877308 */ /* 0x000e260000002400 */
[----:B------:R-:W-:-:S04]  /*19190*/  FMNMX.FTZ R98, R109, R98, !PT ;  /* 0x000000626d627209 */ /* 0x000fc80007810000 */
[----:B------:R-:W-:Y:S01]  /*191a0*/  FMNMX.FTZ R98, R110, R98, !PT ;  /* 0x000000626e627209 */ /* 0x000fe20007810000 */
[----:B------:R-:W-:-:S03]  /*191b0*/  FMUL.FTZ R138, R87, UR4 ;  /* 0x00000004578a7c20 */ /* 0x000fc60008410000 */
[----:B------:R-:W-:-:S04]  /*191c0*/  FMNMX.FTZ R98, R111, R98, !PT ;  /* 0x000000626f627209 */ /* 0x000fc80007810000 */
[----:B------:R-:W-:Y:S01]  /*191d0*/  FMNMX.FTZ R98, R94, R98, !PT ;  /* 0x000000625e627209 */ /* 0x000fe20007810000 */
[----:B------:R-:W1:Y:S03]  /*191e0*/  MUFU.TANH R138, R138 ;  /* 0x0000008a008a7308 */ /* 0x000e660000002400 */
[----:B0-----:R-:W-:Y:S01]  /*191f0*/  FMNMX.FTZ R98, R135, R98, !PT ;  /* 0x0000006287627209 */ /* 0x001fe20007810000 */
[----:B------:R-:W-:-:S03]  /*19200*/  FMUL.FTZ R147, R78, UR4 ;  /* 0x000000044e937c20 */ /* 0x000fc60008410000 */
[----:B------:R-:W-:Y:S01]  /*19210*/  FMNMX.FTZ R98, R82, R98, !PT ;  /* 0x0000006252627209 */ /* 0x000fe20007810000 */
[----:B------:R-:W0:Y:S01]  /*19220*/  MUFU.TANH R143, R143 ;  /* 0x0000008f008f7308 */ /* 0x000e220000002400 */
[----:B------:R-:W-:Y:S02]  /*19230*/  FMUL.FTZ R148, R79, UR4 ;  /* 0x000000044f947c20 */ /* 0x000fe40008410000 */
[----:B------:R-:W-:-:S05]  /*19240*/  FMNMX.FTZ R98, R136, R98, !PT ;  /* 0x0000006288627209 */ /* 0x000fca0007810000 */
[----:B------:R-:W2:Y:S01]  /*19250*/  MUFU.TANH R146, R146 ;  /* 0x0000009200927308 */ /* 0x000ea20000002400 */
[----:B------:R-:W-:-:S07]  /*19260*/  FMNMX.FTZ R98, R137, R98, !PT ;  /* 0x0000006289627209 */ /* 0x000fce0007810000 */
[----:B------:R-:W3:Y:S01]  /*19270*/  MUFU.TANH R147, R147 ;  /* 0x0000009300937308 */ /* 0x000ee20000002400 */
[----:B-1----:R-:W-:-:S07]  /*19280*/  FMNMX.FTZ R98, R138, R98, !PT ;  /* 0x000000628a627209 */ /* 0x002fce0007810000 */
[----:B------:R-:W1:Y:S01]  /*19290*/  MUFU.TANH R148, R148 ;  /* 0x0000009400947308 */ /* 0x000e620000002400 */
[----:B0-----:R-:W-:-:S04]  /*192a0*/  FMNMX.FTZ R98, R143, R98, !PT ;  /* 0x000000628f627209 */ /* 0x001fc80007810000 */
[----:B--2---:R-:W-:-:S04]  /*192b0*/  FMNMX.FTZ R98, R146, R98, !PT ;  /* 0x0000006292627209 */ /* 0x004fc80007810000 */
[----:B---3--:R-:W-:-:S04]  /*192c0*/  FMNMX.FTZ R74, R147, R98, !PT ;  /* 0x00000062934a7209 */ /* 0x008fc80007810000 */
[----:B-1----:R-:W-:-:S05]  /*192d0*/  FMNMX.FTZ R74, R148, R74, !PT ;  /* 0x0000004a944a7209 */ /* 0x002fca0007810000 */
[----:B------:R-:W0:Y:S02]  /*192e0*/  SHFL.BFLY PT, R75, R74, 0x2, 0x1f ;  /* 0x0c401f004a4b7f89 */ /* 0x000e2400000e0000 */
[----:B0-----:R-:W-:-:S05]  /*192f0*/  FMNMX.FTZ R74, R74, R75, !PT ;  /* 0x0000004b4a4a7209 */ /* 0x001fca0007810000 */
[----:B------:R-:W0:Y:S02]  /*19300*/  SHFL.BFLY PT, R75, R74, 0x1, 0x1f ;  /* 0x0c201f004a4b7f89 */ /* 0x000e2400000e0000 */
[----:B0-----:R-:W-:-:S05]  /*19310*/  FMNMX.FTZ R74, R74, R75, !PT ;  /* 0x0000004b4a4a7209 */ /* 0x001fca0007810000 */
[----:B------:R-:W-:-:S04]  /*19320*/  FMUL.FTZ R150, R74, R21 ;  /* 0x000000154a967220 */ /* 0x000fc80000410000 */
[-CC-:B------:R-:W-:Y:S01]  /*19330*/  FFMA.FTZ R107, R2, R21.reuse, -R150.reuse ;  /* 0x00000015026b7223 */ /* 0x180fe20000010896 */
[-CC-:B------:R-:W-:Y:S01]  /*19340*/  FFMA.FTZ R103, R112, R21.reuse, -R150.reuse ;  /* 0x0000001570677223 */ /* 0x180fe20000010896 */
[----:B------:R2:W5:Y:S01]  /*19350*/  LDL.LU R2, [R1+0x9c] ;  /* 0x00009c0001027983 */ /* 0x0005620000300800 */
[----:B------:R-:W-:-:S03]  /*19360*/  FFMA.FTZ R112, R154, R21, -R150 ;  /* 0x000000159a707223 */ /* 0x000fc60000010896 */
[----:B------:R-:W3:Y:S01]  /*19370*/  LDL R154, [R1+0x58] ;  /* 0x00005800019a7983 */ /* 0x000ee20000100800 */
[----:B------:R-:W-:Y:S01]  /*19380*/  FFMA.FTZ R90, R108, R21, -R150 ;  /* 0x000000156c5a7223 */ /* 0x000fe20000010896 */
[----:B------:R-:W-:-:S05]  /*19390*/  VIADD R108, R16, 0x200 ;  /* 0x00000200106c7836 */ /* 0x000fca0000000000 */
[----:B------:R-:W-:-:S04]  /*193a0*/  SHF.R.U32.HI R108, RZ, 0x4, R108 ;  /* 0x00000004ff6c7819 */ /* 0x000fc8000001166c */
[----:B------:R-:W-:-:S04]  /*193b0*/  LOP3.LUT R108, R108, 0x3fff, RZ, 0xc0, !PT ;  /* 0x00003fff6c6c7812 */ /* 0x000fc800078ec0ff */
[----:B------:R-:W-:Y:S01]  /*193c0*/  LOP3.LUT R108, R108, 0x2400000, RZ, 0xfc, !PT ;  /* 0x024000006c6c7812 */ /* 0x000fe200078efcff */
[----:B------:R-:W-:-:S04]  /*193d0*/  FFMA.FTZ R83, R110, R21, -R150 ;  /* 0x000000156e537223 */ /* 0x000fc80000010896 */
[----:B------:R-:W-:-:S05]  /*193e0*/  IMAD R108, R15, 0x6c0, R108 ;  /* 0x000006c00f6c7824 */ /* 0x000fca00078e026c */
        /* <DEDUP_REMOVED lines=36> */
[----:B---3--:R-:W-:-:S04]  /*19630*/  LOP3.LUT R108, R154, 0x10000, RZ, 0xfc, !PT ;  /* 0x000100009a6c7812 */ /* 0x008fc800078efcff */
[----:B------:R-:W-:-:S13]  /*19640*/  R2UR UR4, R108 ;  /* 0x000000006c0472ca */ /* 0x000fda00000e0000 */
[----:B------:R-:W-:Y:S01]  /*19650*/  HGMMA.64x96x16.F32 R24, gdesc[UR4].tnspB, R24, gsb0 ;  /* 0x41600000041879f0 */ /* 0x000fe20008000818 */
[----:B------:R-:W-:-:S05]  /*19660*/  VIADD R110, R108, 0x180 ;  /* 0x000001806c6e7836 */ /* 0x000fca0000000000 */
[----:B------:R-:W-:Y:S01]  /*19670*/  R2UR UR8, R110 ;  /* 0x000000006e0872ca */ /* 0x000fe200000e0000 */
[----:B------:R-:W-:Y:S01]  /*19680*/  VIADD R110, R108, 0x300 ;  /* 0x000003006c6e7836 */ /* 0x000fe20000000000 */
[----:B------:R-:W-:Y:S01]  /*19690*/  R2UR UR13, R111 ;  /* 0x000000006f0d72ca */ /* 0x000fe200000e0000 */
[----:B------:R-:W-:Y:S02]  /*196a0*/  WARPGROUP.DEPBAR.LE gsb0, 0x0 ;  /* 0x00008000000079c5 */ /* 0x000fe40000010000 */
[----:B------:R-:W-:-:S08]  /*196b0*/  WARPGROUP.ARRIVE ;  /* 0x00000000000079c5 */ /* 0x000fd00000000000 */
        /* <DEDUP_REMOVED lines=9> */
[----:B------:R-:W-:Y:S01]  /*19750*/  VIADD R110, R108, 0x600 ;  /* 0x000006006c6e7836 */ /* 0x000fe20000000000 */
[----:B------:R-:W-:-:S04]  /*19760*/  MOV R111, 0xc0000010 ;  /* 0xc0000010006f7802 */ /* 0x000fc80000000f00 */
        /* <DEDUP_REMOVED lines=13> */
[----:B------:R-:W-:Y:S02]  /*19840*/  IMAD.MOV.U32 R111, RZ, RZ, -0x3ffffff0 ;  /* 0xc0000010ff6f7424 */ /* 0x000fe400078e00ff */
[-CC-:B------:R-:W-:Y:S01]  /*19850*/  FFMA.FTZ R87, R94, R21.reuse, -R150.reuse ;  /* 0x000000155e577223 */ /* 0x180fe20000010896 */
[----:B------:R-:W-:Y:S01]  /*19860*/  FFMA.FTZ R94, R135, R21, -R150 ;  /* 0x00000015875e7223 */ /* 0x000fe20000010896 */
[----:B------:R-:W-:Y:S01]  /*19870*/  R2UR UR28, R110 ;  /* 0x000000006e1c72ca */ /* 0x000fe200000e0000 */
[----:B------:R-:W3:Y:S01]  /*19880*/  LDL.LU R135, [R1+0x2c] ;  /* 0x00002c0001877983 */ /* 0x000ee20000300800 */
[----:B------:R-:W-:Y:S01]  /*19890*/  R2UR UR29, R111 ;  /* 0x000000006f1d72ca */ /* 0x000fe200000e0000 */
[----:B------:R-:W-:-:S02]  /*198a0*/  WARPGROUP.DEPBAR.LE gsb0, 0x0 ;  /* 0x00008000000079c5 */ /* 0x000fc40000010000 */
        /* <DEDUP_REMOVED lines=16> */
[----:B0-----:R-:W-:Y:S01]  /*199b0*/  IMAD.MOV.U32 R109, RZ, RZ, -0x3ffffff0 ;  /* 0xc0000010ff6d7424 */ /* 0x001fe200078e00ff */
[----:B------:R-:W-:-:S04]  /*199c0*/  R2UR UR36, R108 ;  /* 0x000000006c2472ca */ /* 0x000fc800000e0000 */
[----:B------:R-:W-:Y:S01]  /*199d0*/  R2UR UR37, R109 ;  /* 0x000000006d2572ca */ /* 0x000fe200000e0000 */
[----:B------:R-:W0:Y:S01]  /*199e0*/  S2R R155, SR_TID.X ;  /* 0x00000000009b7919 */ /* 0x000e220000002100 */
[-CC-:B------:R-:W-:Y:S01]  /*199f0*/  FFMA.FTZ R105, R105, R21.reuse, -R150.reuse ;  /* 0x0000001569697223 */ /* 0x180fe20000010896 */
[----:B------:R-:W-:Y:S01]  /*19a00*/  FFMA.FTZ R75, R136, R21, -R150 ;  /* 0x00000015884b7223 */ /* 0x000fe20000010896 */
[----:B------:R-:W-:Y:S08]  /*19a10*/  MUFU.EX2 R108, R107 ;  /* 0x0000006b006c7308 */ /* 0x000ff00000000800 */
[----:B------:R-:W3:Y:S01]  /*19a20*/  MUFU.EX2 R105, R105 ;  /* 0x0000006900697308 */ /* 0x000ee20000000800 */
[----:B------:R-:W-:-:S02]  /*19a30*/  WARPGROUP.DEPBAR.LE gsb0, 0x0 ;  /* 0x00008000000079c5 */ /* 0x000fc40000010000 */
[----:B------:R-:W-:-:S06]  /*19a40*/  WARPGROUP.ARRIVE ;  /* 0x00000000000079c5 */ /* 0x000fcc0000000000 */
[----:B------:R-:W-:Y:S01]  /*19a50*/  HGMMA.64x96x16.F32 R24, gdesc[UR36].tnspB, R24, gsb0 ;  /* 0x41600000241879f0 */ /* 0x000fe20008000818 */
[----:B0-----:R-:W-:Y:S01]  /*19a60*/  SHF.R.U32.HI R136, RZ, 0x7, R155 ;  /* 0x00000007ff887819 */ /* 0x001fe2000001169b */
[-CC-:B------:R-:W-:Y:S01]  /*19a70*/  FFMA.FTZ R124, R124, R21.reuse, -R150.reuse ;  /* 0x000000157c7c7223 */ /* 0x180fe20000010896 */
[----:B------:R-:W-:Y:S01]  /*19a80*/  FFMA.FTZ R123, R123, R21, -R150 ;  /* 0x000000157b7b7223 */ /* 0x000fe20000010896 */
[----:B------:R-:W-:Y:S02]  /*19a90*/  ISETP.GE.U32.AND P2, PT, R155, 0x180, PT ;  /* 0x000001809b00780c */ /* 0x000fe40003f46070 */
[----:B------:R-:W-:Y:S01]  /*19aa0*/  VIADD R109, R136, 0x9 ;  /* 0x00000009886d7836 */ /* 0x000fe20000000000 */
[----:B------:R-:W-:Y:S01]  /*19ab0*/  MUFU.EX2 R107, R123 ;  /* 0x0000007b006b7308 */ /* 0x000fe20000000800 */
[----:B---3--:R-:W-:-:S03]  /*19ac0*/  FFMA.FTZ R111, R110, R135, R105 ;  /* 0x000000876e6f7223 */ /* 0x008fc60000010069 */
[----:B------:R-:W-:-:S04]  /*19ad0*/  SEL R109, R109, 0x9, !P2 ;  /* 0x000000096d6d7807 */ /* 0x000fc80005000000 */
[----:B------:R-:W-:Y:S01]  /*19ae0*/  MUFU.EX2 R124, R124 ;  /* 0x0000007c007c7308 */ /* 0x000fe20000000800 */
[----:B------:R-:W-:Y:S01]  /*19af0*/  F2FP.F16.F32.PACK_AB R105, R108, R105 ;  /* 0x000000696c69723e */ /* 0x000fe200000000ff */
[-CC-:B------:R-:W-:Y:S01]  /*19b00*/  FFMA.FTZ R95, R99, R21.reuse, -R150.reuse ;  /* 0x00000015635f7223 */ /* 0x180fe20000010896 */
[----:B------:R-:W-:-:S05]  /*19b10*/  FFMA.FTZ R98, R114, R21, -R150 ;  /* 0x0000001572627223 */ /* 0x000fca0000010896 */
[----:B------:R-:W0:Y:S01]  /*19b20*/  MUFU.EX2 R134, R134 ;  /* 0x0000008600867308 */ /* 0x000e220000000800 */
[----:B------:R-:W-:-:S07]  /*19b30*/  FFMA.FTZ R99, R100, R21, -R150 ;  /* 0x0000001564637223 */ /* 0x000fce0000010896 */
[----:B------:R-:W1:Y:S01]  /*19b40*/  MUFU.EX2 R133, R133 ;  /* 0x0000008500857308 */ /* 0x000e620000000800 */
[----:B------:R-:W-:-:S07]  /*19b50*/  FFMA.FTZ R100, R115, R21, -R150 ;  /* 0x0000001573647223 */ /* 0x000fce0000010896 */
[----:B------:R-:W3:Y:S08]  /*19b60*/  MUFU.EX2 R132, R132 ;  /* 0x0000008400847308 */ /* 0x000ef00000000800 */
[----:B------:R-:W-:Y:S01]  /*19b70*/  MUFU.EX2 R98, R98 ;  /* 0x0000006200627308 */ /* 0x000fe20000000800 */
[----:B------:R-:W-:Y:S01]  /*19b80*/  FFMA.FTZ R101, R101, R21, -R150 ;  /* 0x0000001565657223 */ /* 0x000fe20000010896 */
[----:B0-----:R-:W-:-:S06]  /*19b90*/  FADD.FTZ R142, R134, R142 ;  /* 0x0000008e868e7221 */ /* 0x001fcc0000010000 */
[----:B------:R-:W-:Y:S01]  /*19ba0*/  MUFU.EX2 R131, R131 ;  /* 0x0000008300837308 */ /* 0x000fe20000000800 */
[----:B------:R-:W-:-:S07]  /*19bb0*/  FFMA.FTZ R102, R113, R21, -R150 ;  /* 0x0000001571667223 */ /* 0x000fce0000010896 */
[----:B------:R-:W-:Y:S01]  /*19bc0*/  MUFU.EX2 R99, R99 ;  /* 0x0000006300637308 */ /* 0x000fe20000000800 */
[----:B-1----:R-:W-:-:S07]  /*19bd0*/  FADD.FTZ R142, R133, R142 ;  /* 0x0000008e858e7221 */ /* 0x002fce0000010000 */
[----:B------:R-:W-:Y:S01]  /*19be0*/  MUFU.EX2 R130, R130 ;  /* 0x0000008200827308 */ /* 0x000fe20000000800 */
[----:B------:R-:W-:Y:S02]  /*19bf0*/  WARPGROUP.DEPBAR.LE gsb0, 0x0 ;  /* 0x00008000000079c5 */ /* 0x000fe40000010000 */
[----:B------:R0:W-:Y:S06]  /*19c00*/  BAR.ARV R109, 0x100 ;  /* 0x0004006d0000751d */ /* 0x0001ec0000002000 */
[----:B0-----:R-:W-:Y:S01]  /*19c10*/  FADD.FTZ R109, R108, R111 ;  /* 0x0000006f6c6d7221 */ /* 0x001fe20000010000 */
[----:B------:R-:W-:-:S02]  /*19c20*/  @!P1 IMAD R111, R22, 0x8, R16 ;  /* 0x00000008166f9824 */ /* 0x000fc400078e0210 */
[----:B------:R-:W-:Y:S02]  /*19c30*/  @!P1 IMAD R108, R15, 0x8, R16 ;  /* 0x000000080f6c9824 */ /* 0x000fe400078e0210 */
[----:B------:R-:W-:Y:S02]  /*19c40*/  @!P1 VIADD R111, R111, 0x31c40 ;  /* 0x00031c406f6f9836 */ /* 0x000fe40000000000 */
[----:B------:R-:W-:Y:S02]  /*19c50*/  @!P1 VIADD R108, R108, 0x31c60 ;  /* 0x00031c606c6c9836 */ /* 0x000fe40000000000 */
[----:B------:R-:W-:Y:S01]  /*19c60*/  FADD.FTZ R15, R107, R109 ;  /* 0x0000006d6b0f7221 */ /* 0x000fe20000010000 */
[----:B------:R-:W-:Y:S02]  /*19c70*/  F2FP.F16.F32.PACK_AB R107, R124, R107 ;  /* 0x0000006b7c6b723e */ /* 0x000fe400000000ff */
[----:B------:R-:W-:Y:S02]  /*19c80*/  @!P1 PRMT R111, RZ, 0x654, R111 ;  /* 0x00000654ff6f9816 */ /* 0x000fe4000000006f */
[----:B------:R-:W-:-:S02]  /*19c90*/  @!P1 PRMT R108, RZ, 0x654, R108 ;  /* 0x00000654ff6c9816 */ /* 0x000fc4000000006c */
[----:B------:R0:W-:Y:S02]  /*19ca0*/  @!P1 SYNCS.ARRIVE.TRANS64.RED.A1T0 RZ, [R111+URZ], RZ ;  /* 0x000000ff6fff99a7 */ /* 0x0001e4000810043f */
[----:B------:R1:W-:Y:S01]  /*19cb0*/  @!P1 SYNCS.ARRIVE.TRANS64.RED.A1T0 RZ, [R108+URZ], RZ ;  /* 0x000000ff6cff99a7 */ /* 0x0003e2000810043f */
[----:B------:R4:W-:Y:S01]  /*19cc0*/  STSM.16.M88.4 [R17+0x24300], R104 ;  /* 0x0243006811007844 */ /* 0x0009e20000000200 */
[----:B------:R-:W-:Y:S01]  /*19cd0*/  MUFU.EX2 R100, R100 ;  /* 0x0000006400647308 */ /* 0x000fe20000000800 */
[----:B------:R-:W-:-:S07]  /*19ce0*/  FADD.FTZ R124, R124, R15 ;  /* 0x0000000f7c7c7221 */ /* 0x000fce0000010000 */
[----:B----4-:R-:W-:Y:S08]  /*19cf0*/  MUFU.EX2 R105, R89 ;  /* 0x0000005900697308 */ /* 0x010ff00000000800 */
[----:B------:R-:W4:Y:S01]  /*19d00*/  MUFU.EX2 R89, R95 ;  /* 0x0000005f00597308 */ /* 0x000f220000000800 */
[----:B---3--:R-:W-:-:S07]  /*19d10*/  FADD.FTZ R142, R132, R142 ;  /* 0x0000008e848e7221 */ /* 0x008fce0000010000 */
[----:B------:R-:W3:Y:S08]  /*19d20*/  MUFU.EX2 R129, R129 ;  /* 0x0000008100817308 */ /* 0x000ef00000000800 */
[----:B0-----:R-:W-:Y:S08]  /*19d30*/  MUFU.EX2 R111, R81 ;  /* 0x00000051006f7308 */ /* 0x001ff00000000800 */
[----:B------:R4:W-:Y:S08]  /*19d40*/  MUFU.EX2 R123, R80 ;  /* 0x00000050007b7308 */ /* 0x0009f00000000800 */
[----:B------:R-:W0:Y:S01]  /*19d50*/  MUFU.EX2 R81, R101 ;  /* 0x0000006500517308 */ /* 0x000e220000000800 */
[----:B----4-:R-:W-:Y:S01]  /*19d60*/  FADD.FTZ R80, R89, R124 ;  /* 0x0000007c59507221 */ /* 0x010fe20000010000 */
[----:B------:R-:W-:-:S03]  /*19d70*/  FADD.FTZ R142, R131, R142 ;  /* 0x0000008e838e7221 */ /* 0x000fc60000010000 */
[----:B------:R-:W-:-:S03]  /*19d80*/  FADD.FTZ R80, R98, R80 ;  /* 0x0000005062507221 */ /* 0x000fc60000010000 */
[----:B------:R-:W4:Y:S01]  /*19d90*/  MUFU.EX2 R128, R128 ;  /* 0x0000008000807308 */ /* 0x000f220000000800 */
[----:B------:R-:W-:-:S07]  /*19da0*/  FADD.FTZ R80, R99, R80 ;  /* 0x0000005063507221 */ /* 0x000fce0000010000 */
[----:B------:R-:W2:Y:S01]  /*19db0*/  MUFU.EX2 R102, R102 ;  /* 0x0000006600667308 */ /* 0x000ea20000000800 */
[-CC-:B------:R-:W-:Y:S01]  /*19dc0*/  FFMA.FTZ R115, R139, R21.reuse, -R150.reuse ;  /* 0x000000158b737223 */ /* 0x180fe20000010896 */
[----:B------:R-:W-:Y:S01]  /*19dd0*/  FFMA.FTZ R113, R157, R21, -R150 ;  /* 0x000000159d717223 */ /* 0x000fe20000010896 */
[----:B------:R-:W-:-:S05]  /*19de0*/  FADD.FTZ R142, R130, R142 ;  /* 0x0000008e828e7221 */ /* 0x000fca0000010000 */
[----:B------:R-:W1:Y:S01]  /*19df0*/  MUFU.EX2 R127, R127 ;  /* 0x0000007f007f7308 */ /* 0x000e620000000800 */
[-CC-:B------:R-:W-:Y:S01]  /*19e00*/  FFMA.FTZ R114, R156, R21.reuse, -R150.reuse ;  /* 0x000000159c727223 */ /* 0x180fe20000010896 */
[----:B------:R-:W-:-:S06]  /*19e10*/  FFMA.FTZ R79, R138, R21, -R150 ;  /* 0x000000158a4f7223 */ /* 0x000fcc0000010896 */
[----:B------:R-:W1:Y:S01]  /*19e20*/  MUFU.EX2 R103, R103 ;  /* 0x0000006700677308 */ /* 0x000e620000000800 */
[----:B------:R-:W-:Y:S01]  /*19e30*/  F2FP.F16.F32.PACK_AB R89, R98, R89 ;  /* 0x000000596259723e */ /* 0x000fe200000000ff */
[----:B---3--:R-:W-:-:S06]  /*19e40*/  FADD.FTZ R142, R129, R142 ;  /* 0x0000008e818e7221 */ /* 0x008fcc0000010000 */
[----:B------:R-:W3:Y:S08]  /*19e50*/  MUFU.EX2 R126, R126 ;  /* 0x0000007e007e7308 */ /* 0x000ef00000000800 */
[----:B------:R0:W-:Y:S08]  /*19e60*/  MUFU.EX2 R139, R84 ;  /* 0x00000054008b7308 */ /* 0x0001f00000000800 */
[----:B------:R-:W3:Y:S01]  /*19e70*/  MUFU.EX2 R112, R112 ;  /* 0x0000007000707308 */ /* 0x000ee20000000800 */
[----:B0-----:R-:W-:-:S07]  /*19e80*/  FADD.FTZ R84, R100, R80 ;  /* 0x0000005064547221 */ /* 0x001fce0000010000 */
[----:B------:R-:W0:Y:S01]  /*19e90*/  MUFU.EX2 R125, R125 ;  /* 0x0000007d007d7308 */ /* 0x000e220000000800 */
[----:B------:R-:W-:-:S07]  /*19ea0*/  FFMA.FTZ R116, R116, R21, -R150 ;  /* 0x0000001574747223 */ /* 0x000fce0000010896 */
[----:B------:R-:W-:Y:S08]  /*19eb0*/  MUFU.EX2 R138, R85 ;  /* 0x00000055008a7308 */ /* 0x000ff00000000800 */
[----:B------:R-:W0:Y:S08]  /*19ec0*/  MUFU.EX2 R85, R113 ;  /* 0x0000007100557308 */ /* 0x000e300000000800 */
[----:B------:R4:W-:Y:S02]  /*19ed0*/  MUFU.EX2 R98, R83 ;  /* 0x0000005300627308 */ /* 0x0009e40000000800 */
[----:B----4-:R-:W-:-:S06]  /*19ee0*/  FADD.FTZ R83, R81, R84 ;  /* 0x0000005451537221 */ /* 0x010fcc0000010000 */
[----:B------:R-:W4:Y:S01]  /*19ef0*/  MUFU.EX2 R107, R76 ;  /* 0x0000004c006b7308 */ /* 0x000f220000000800 */
[----:B------:R-:W-:Y:S01]  /*19f00*/  FADD.FTZ R84, R128, R142 ;  /* 0x0000008e80547221 */ /* 0x000fe20000010000 */
[----:B--2---:R-:W-:-:S06]  /*19f10*/  FADD.FTZ R83, R102, R83 ;  /* 0x0000005366537221 */ /* 0x004fcc0000010000 */
[----:B------:R-:W2:Y:S01]  /*19f20*/  MUFU.EX2 R114, R114 ;  /* 0x0000007200727308 */ /* 0x000ea20000000800 */
[----:B-1----:R-:W-:Y:S01]  /*19f30*/  FADD.FTZ R84, R127, R84 ;  /* 0x000000547f547221 */ /* 0x002fe20000010000 */
[----:B------:R-:W-:Y:S01]  /*19f40*/  FADD.FTZ R83, R103, R83 ;  /* 0x0000005367537221 */ /* 0x000fe20000010000 */
[----:B------:R-:W-:-:S05]  /*19f50*/  FFMA.FTZ R117, R117, R21, -R150 ;  /* 0x0000001575757223 */ /* 0x000fca0000010896 */
[----:B------:R-:W1:Y:S01]  /*19f60*/  MUFU.EX2 R115, R115 ;  /* 0x0000007300737308 */ /* 0x000e620000000800 */
[----:B---3--:R-:W-:Y:S01]  /*19f70*/  FADD.FTZ R84, R126, R84 ;  /* 0x000000547e547221 */ /* 0x008fe20000010000 */
[----:B------:R-:W-:Y:S01]  /*19f80*/  FADD.FTZ R83, R112, R83 ;  /* 0x0000005370537221 */ /* 0x000fe20000010000 */
[----:B------:R-:W-:-:S05]  /*19f90*/  FFMA.FTZ R118, R118, R21, -R150 ;  /* 0x0000001576767223 */ /* 0x000fca0000010896 */
[----:B------:R-:W3:Y:S01]  /*19fa0*/  MUFU.EX2 R106, R73 ;  /* 0x00000049006a7308 */ /* 0x000ee20000000800 */
[----:B0-----:R-:W-:Y:S01]  /*19fb0*/  FADD.FTZ R84, R125, R84 ;  /* 0x000000547d547221 */ /* 0x001fe20000010000 */
[----:B------:R-:W-:-:S06]  /*19fc0*/  FADD.FTZ R83, R85, R83 ;  /* 0x0000005355537221 */ /* 0x000fcc0000010000 */
[----:B------:R-:W0:Y:S01]  /*19fd0*/  MUFU.EX2 R116, R116 ;  /* 0x0000007400747308 */ /* 0x000e220000000800 */
[----:B------:R-:W-:Y:S01]  /*19fe0*/  FFMA.FTZ R119, R119, R21, -R150 ;  /* 0x0000001577777223 */ /* 0x000fe20000010896 */
[----:B----4-:R-:W-:Y:S01]  /*19ff0*/  FADD.FTZ R84, R107, R84 ;  /* 0x000000546b547221 */ /* 0x010fe20000010000 */
[----:B--2---:R-:W-:-:S05]  /*1a000*/  FADD.FTZ R83, R114, R83 ;  /* 0x0000005372537221 */ /* 0x004fca0000010000 */
[----:B------:R-:W-:Y:S01]  /*1a010*/  MUFU.EX2 R117, R117 ;  /* 0x0000007500757308 */ /* 0x000fe20000000800 */
[----:B------:R-:W-:Y:S01]  /*1a020*/  FFMA.FTZ R120, R120, R21, -R150 ;  /* 0x0000001578787223 */ /* 0x000fe20000010896 */
[----:B------:R-:W-:Y:S01]  /*1a030*/  FADD.FTZ R84, R111, R84 ;  /* 0x000000546f547221 */ /* 0x000fe20000010000 */
[----:B-1----:R-:W-:-:S05]  /*1a040*/  FADD.FTZ R83, R115, R83 ;  /* 0x0000005373537221 */ /* 0x002fca0000010000 */
[----:B------:R-:W-:Y:S01]  /*1a050*/  MUFU.EX2 R118, R118 ;  /* 0x0000007600767308 */ /* 0x000fe20000000800 */
[----:B------:R-:W-:Y:S01]  /*1a060*/  FFMA.FTZ R121, R121, R21, -R150 ;  /* 0x0000001579797223 */ /* 0x000fe20000010896 */
[----:B---3--:R-:W-:-:S06]  /*1a070*/  FADD.FTZ R84, R106, R84 ;  /* 0x000000546a547221 */ /* 0x008fcc0000010000 */
[----:B------:R-:W1:Y:S01]  /*1a080*/  MUFU.EX2 R135, R77 ;  /* 0x0000004d00877308 */ /* 0x000e620000000800 */
[----:B0-----:R-:W-:Y:S01]  /*1a090*/  FADD.FTZ R83, R116, R83 ;  /* 0x0000005374537221 */ /* 0x001fe20000010000 */
[----:B------:R-:W-:-:S06]  /*1a0a0*/  FFMA.FTZ R122, R122, R21, -R150 ;  /* 0x000000157a7a7223 */ /* 0x000fcc0000010896 */
[----:B------:R-:W0:Y:S01]  /*1a0b0*/  MUFU.EX2 R119, R119 ;  /* 0x0000007700777308 */ /* 0x000e220000000800 */
[----:B------:R-:W-:-:S07]  /*1a0c0*/  FADD.FTZ R84, R123, R84 ;  /* 0x000000547b547221 */ /* 0x000fce0000010000 */
[----:B------:R-:W-:Y:S08]  /*1a0d0*/  MUFU.EX2 R104, R97 ;  /* 0x0000006100687308 */ /* 0x000ff00000000800 */
[----:B------:R-:W2:Y:S01]  /*1a0e0*/  MUFU.EX2 R120, R120 ;  /* 0x0000007800787308 */ /* 0x000ea20000000800 */
[----:B------:R-:W-:-:S07]  /*1a0f0*/  FADD.FTZ R84, R105, R84 ;  /* 0x0000005469547221 */ /* 0x000fce0000010000 */
[----:B------:R3:W-:Y:S01]  /*1a100*/  MUFU.EX2 R95, R91 ;  /* 0x0000005b005f7308 */ /* 0x0007e20000000800 */
[----:B------:R-:W-:-:S07]  /*1a110*/  FFMA.FTZ R78, R137, R21, -R150 ;  /* 0x00000015894e7223 */ /* 0x000fce0000010896 */
[----:B------:R-:W4:Y:S01]  /*1a120*/  MUFU.EX2 R136, R72 ;  /* 0x0000004800887308 */ /* 0x000f220000000800 */
[----:B---3--:R-:W-:-:S07]  /*1a130*/  F2FP.F16.F32.PACK_AB R91, R100, R99 ;  /* 0x00000063645b723e */ /* 0x008fce00000000ff */
[----:B------:R-:W3:Y:S08]  /*1a140*/  MUFU.EX2 R121, R121 ;  /* 0x0000007900797308 */ /* 0x000ef00000000800 */
[----:B------:R0:W-:Y:S01]  /*1a150*/  MUFU.EX2 R100, R86 ;  /* 0x0000005600647308 */ /* 0x0001e20000000800 */
[----:B-1----:R-:W-:Y:S01]  /*1a160*/  FADD.FTZ R84, R135, R84 ;  /* 0x0000005487547221 */ /* 0x002fe20000010000 */
[----:B0-----:R-:W-:-:S06]  /*1a170*/  FADD.FTZ R86, R117, R83 ;  /* 0x0000005375567221 */ /* 0x001fcc0000010000 */
[----:B------:R-:W0:Y:S01]  /*1a180*/  MUFU.EX2 R97, R96 ;  /* 0x0000006000617308 */ /* 0x000e220000000800 */
[----:B------:R-:W-:-:S07]  /*1a190*/  FADD.FTZ R86, R118, R86 ;  /* 0x0000005676567221 */ /* 0x000fce0000010000 */
[----:B------:R-:W1:Y:S01]  /*1a1a0*/  MUFU.EX2 R122, R122 ;  /* 0x0000007a007a7308 */ /* 0x000e620000000800 */
[----:B------:R-:W-:Y:S01]  /*1a1b0*/  FADD.FTZ R86, R119, R86 ;  /* 0x0000005677567221 */ /* 0x000fe20000010000 */
[----:B------:R-:W-:-:S06]  /*1a1c0*/  FFMA.FTZ R82, R82, R21, -R150 ;  /* 0x0000001552527223 */ /* 0x000fcc0000010896 */
[----:B------:R-:W1:Y:S01]  /*1a1d0*/  MUFU.EX2 R137, R14 ;  /* 0x0000000e00897308 */ /* 0x000e620000000800 */
[----:B--2---:R-:W-:-:S07]  /*1a1e0*/  FADD.FTZ R86, R120, R86 ;  /* 0x0000005678567221 */ /* 0x004fce0000010000 */
[----:B------:R2:W1:Y:S01]  /*1a1f0*/  MUFU.EX2 R15, R90 ;  /* 0x0000005a000f7308 */ /* 0x0004620000000800 */
[----:B------:R-:W-:Y:S02]  /*1a200*/  F2FP.F16.F32.PACK_AB R80, R129, R130 ;  /* 0x000000828150723e */ /* 0x000fe400000000ff */
[----:B------:R-:W-:-:S05]  /*1a210*/  F2FP.F16.F32.PACK_AB R81, R102, R81 ;  /* 0x000000516651723e */ /* 0x000fca00000000ff */
[----:B------:R4:W-:Y:S01]  /*1a220*/  MUFU.EX2 R108, R88 ;  /* 0x00000058006c7308 */ /* 0x0009e20000000800 */
[----:B--2---:R-:W-:Y:S02]  /*1a230*/  F2FP.F16.F32.PACK_AB R90, R131, R132 ;  /* 0x00000084835a723e */ /* 0x004fe400000000ff */
[----:B------:R-:W-:-:S05]  /*1a240*/  F2FP.F16.F32.PACK_AB R83, R112, R103 ;  /* 0x000000677053723e */ /* 0x000fca00000000ff */
[----:B------:R-:W2:Y:S01]  /*1a250*/  MUFU.EX2 R96, R92 ;  /* 0x0000005c00607308 */ /* 0x000ea20000000800 */
[----:B----4-:R-:W-:-:S07]  /*1a260*/  F2FP.F16.F32.PACK_AB R88, R133, R134 ;  /* 0x000000868558723e */ /* 0x010fce00000000ff */
[----:B------:R4:W-:Y:S01]  /*1a270*/  MUFU.EX2 R99, R87 ;  /* 0x0000005700637308 */ /* 0x0009e20000000800 */
[----:B------:R3:W-:Y:S01]  /*1a280*/  STSM.16.M88.4 [R17+0x25b00], R88 ;  /* 0x025b005811007844 */ /* 0x0007e20000000200 */
[----:B----4-:R-:W-:-:S06]  /*1a290*/  FADD.FTZ R87, R104, R84 ;  /* 0x0000005468577221 */ /* 0x010fcc0000010000 */
[----:B------:R4:W-:Y:S01]  /*1a2a0*/  MUFU.EX2 R101, R82 ;  /* 0x0000005200657308 */ /* 0x0009e20000000800 */
[----:B------:R-:W-:Y:S01]  /*1a2b0*/  FADD.FTZ R102, R136, R87 ;  /* 0x0000005788667221 */ /* 0x000fe20000010000 */
[----:B---3--:R-:W-:Y:S01]  /*1a2c0*/  FADD.FTZ R89, R121, R86 ;  /* 0x0000005679597221 */ /* 0x008fe20000010000 */
[----:B----4-:R-:W-:-:S05]  /*1a2d0*/  F2FP.F16.F32.PACK_AB R82, R127, R128 ;  /* 0x000000807f52723e */ /* 0x010fca00000000ff */
[----:B------:R-:W3:Y:S01]  /*1a2e0*/  MUFU.EX2 R93, R93 ;  /* 0x0000005d005d7308 */ /* 0x000ee20000000800 */
[----:B0-----:R-:W-:Y:S01]  /*1a2f0*/  FADD.FTZ R102, R97, R102 ;  /* 0x0000006661667221 */ /* 0x001fe20000010000 */
[----:B------:R1:W-:Y:S06]  /*1a300*/  STSM.16.M88.4 [R17+0x27300], R80 ;  /* 0x0273005011007844 */ /* 0x0003ec0000000200 */
[----:B------:R-:W0:Y:S01]  /*1a310*/  MUFU.EX2 R94, R94 ;  /* 0x0000005e005e7308 */ /* 0x000e220000000800 */
[----:B-1----:R-:W-:Y:S01]  /*1a320*/  FADD.FTZ R82, R122, R89 ;  /* 0x000000597a527221 */ /* 0x002fe20000010000 */
[----:B------:R-:W-:-:S03]  /*1a330*/  FADD.FTZ R83, R137, R102 ;  /* 0x0000006689537221 */ /* 0x000fc60000010000 */
[----:B------:R-:W-:Y:S01]  /*1a340*/  FADD.FTZ R88, R15, R82 ;  /* 0x000000520f587221 */ /* 0x000fe20000010000 */
[----:B--2---:R-:W-:Y:S02]  /*1a350*/  FADD.FTZ R91, R96, R83 ;  /* 0x00000053605b7221 */ /* 0x004fe40000010000 */
[----:B------:R-:W1:Y:S01]  /*1a360*/  MUFU.EX2 R109, R140 ;  /* 0x0000008c006d7308 */ /* 0x000e620000000800 */
[----:B------:R-:W-:Y:S01]  /*1a370*/  FADD.FTZ R89, R95, R88 ;  /* 0x000000585f597221 */ /* 0x000fe20000010000 */
[----:B------:R-:W-:-:S03]  /*1a380*/  FADD.FTZ R88, R138, R91 ;  /* 0x0000005b8a587221 */ /* 0x000fc60000010000 */
[----:B------:R-:W-:Y:S01]  /*1a390*/  FADD.FTZ R89, R98, R89 ;  /* 0x0000005962597221 */ /* 0x000fe20000010000 */
[----:B---3--:R-:W-:Y:S02]  /*1a3a0*/  FADD.FTZ R102, R93, R88 ;  /* 0x000000585d667221 */ /* 0x008fe40000010000 */
[----:B------:R-:W-:Y:S01]  /*1a3b0*/  MUFU.EX2 R77, R141 ;  /* 0x0000008d004d7308 */ /* 0x000fe20000000800 */
[----:B------:R-:W-:Y:S01]  /*1a3c0*/  FADD.FTZ R90, R100, R89 ;  /* 0x00000059645a7221 */ /* 0x000fe20000010000 */
[----:B------:R-:W-:Y:S01]  /*1a3d0*/  F2FP.F16.F32.PACK_AB R84, R125, R126 ;  /* 0x0000007e7d54723e */ /* 0x000fe200000000ff */
[----:B------:R-:W-:Y:S01]  /*1a3e0*/  FADD.FTZ R103, R139, R102 ;  /* 0x000000668b677221 */ /* 0x000fe20000010000 */
[----:B------:R-:W-:-:S04]  /*1a3f0*/  F2FP.F16.F32.PACK_AB R85, R114, R85 ;  /* 0x000000557255723e */ /* 0x000fc800000000ff */
[----:B------:R-:W2:Y:S01]  /*1a400*/  MUFU.EX2 R75, R75 ;  /* 0x0000004b004b7308 */ /* 0x000ea20000000800 */
[----:B------:R-:W-:Y:S02]  /*1a410*/  F2FP.F16.F32.PACK_AB R86, R111, R107 ;  /* 0x0000006b6f56723e */ /* 0x000fe400000000ff */
[----:B------:R-:W-:Y:S01]  /*1a420*/  F2FP.F16.F32.PACK_AB R87, R116, R115 ;  /* 0x000000737457723e */ /* 0x000fe200000000ff */
[----:B------:R-:W-:Y:S01]  /*1a430*/  FADD.FTZ R91, R99, R90 ;  /* 0x0000005a635b7221 */ /* 0x000fe20000010000 */
[----:B------:R-:W-:-:S03]  /*1a440*/  FFMA.FTZ R143, R143, R21, -R150 ;  /* 0x000000158f8f7223 */ /* 0x000fc60000010896 */
[----:B------:R-:W-:Y:S01]  /*1a450*/  MUFU.EX2 R92, R145 ;  /* 0x00000091005c7308 */ /* 0x000fe20000000800 */
[----:B------:R0:W-:Y:S01]  /*1a460*/  STSM.16.M88.4 [R17+0x28b00], R84 ;  /* 0x028b005411007844 */ /* 0x0001e20000000200 */
[----:B------:R-:W-:-:S06]  /*1a470*/  FADD.FTZ R102, R108, R103 ;  /* 0x000000676c667221 */ /* 0x000fcc0000010000 */
[----:B------:R-:W3:Y:S01]  /*1a480*/  MUFU.EX2 R78, R78 ;  /* 0x0000004e004e7308 */ /* 0x000ee20000000800 */
[----:B------:R-:W-:Y:S01]  /*1a490*/  F2FP.F16.F32.PACK_AB R80, R123, R106 ;  /* 0x0000006a7b50723e */ /* 0x000fe200000000ff */
[----:B------:R-:W-:Y:S01]  /*1a4a0*/  FFMA.FTZ R146, R146, R21, -R150 ;  /* 0x0000001592927223 */ /* 0x000fe20000010896 */
[----:B------:R-:W-:Y:S02]  /*1a4b0*/  F2FP.F16.F32.PACK_AB R81, R118, R117 ;  /* 0x000000757651723e */ /* 0x000fe400000000ff */
[----:B------:R-:W-:-:S03]  /*1a4c0*/  F2FP.F16.F32.PACK_AB R82, R135, R105 ;  /* 0x000000698752723e */ /* 0x000fc600000000ff */
[----:B------:R-:W-:Y:S01]  /*1a4d0*/  MUFU.EX2 R14, R149 ;  /* 0x00000095000e7308 */ /* 0x000fe20000000800 */
[----:B0-----:R-:W-:Y:S01]  /*1a4e0*/  FADD.FTZ R84, R94, R91 ;  /* 0x0000005b5e547221 */ /* 0x001fe20000010000 */
[----:B------:R-:W-:Y:S01]  /*1a4f0*/  F2FP.F16.F32.PACK_AB R83, R120, R119 ;  /* 0x000000777853723e */ /* 0x000fe200000000ff */
[----:B-1----:R-:W-:-:S05]  /*1a500*/  FADD.FTZ R102, R109, R102 ;  /* 0x000000666d667221 */ /* 0x002fca0000010000 */
[----:B------:R-:W0:Y:S01]  /*1a510*/  MUFU.EX2 R79, R79 ;  /* 0x0000004f004f7308 */ /* 0x000e220000000800 */
[----:B------:R-:W-:Y:S01]  /*1a520*/  FADD.FTZ R84, R101, R84 ;  /* 0x0000005465547221 */ /* 0x000fe20000010000 */
[----:B------:R1:W-:Y:S01]  /*1a530*/  STSM.16.M88.4 [R17+0x2a300], R80 ;  /* 0x02a3005011007844 */ /* 0x0003e20000000200 */
[----:B------:R-:W-:-:S05]  /*1a540*/  F2FP.F16.F32.PACK_AB R91, R95, R15 ;  /* 0x0000000f5f5b723e */ /* 0x000fca00000000ff */
[----:B------:R-:W4:Y:S01]  /*1a550*/  MUFU.EX2 R72, R151 ;  /* 0x0000009700487308 */ /* 0x000f220000000800 */
[----:B--2---:R-:W-:-:S07]  /*1a560*/  FADD.FTZ R15, R75, R84 ;  /* 0x000000544b0f7221 */ /* 0x004fce0000010000 */
[----:B------:R-:W2:Y:S01]  /*1a570*/  MUFU.EX2 R143, R143 ;  /* 0x0000008f008f7308 */ /* 0x000ea20000000800 */
[----:B-1----:R-:W-:Y:S01]  /*1a580*/  FADD.FTZ R83, R77, R102 ;  /* 0x000000664d537221 */ /* 0x002fe20000010000 */
[----:B---3--:R-:W-:-:S06]  /*1a590*/  FADD.FTZ R86, R78, R15 ;  /* 0x0000000f4e567221 */ /* 0x008fcc0000010000 */
[----:B------:R-:W1:Y:S01]  /*1a5a0*/  MUFU.EX2 R146, R146 ;  /* 0x0000009200927308 */ /* 0x000e620000000800 */
[----:B------:R-:W-:Y:S01]  /*1a5b0*/  FADD.FTZ R85, R92, R83 ;  /* 0x000000535c557221 */ /* 0x000fe20000010000 */
[----:B------:R-:W-:Y:S01]  /*1a5c0*/  F2FP.F16.F32.PACK_AB R83, R94, R99 ;  /* 0x000000635e53723e */ /* 0x000fe200000000ff */
[----:B0-----:R-:W-:Y:S02]  /*1a5d0*/  FADD.FTZ R94, R79, R86 ;  /* 0x000000564f5e7221 */ /* 0x001fe40000010000 */
[----:B------:R-:W-:Y:S01]  /*1a5e0*/  FADD.FTZ R15, R14, R85 ;  /* 0x000000550e0f7221 */ /* 0x000fe20000010000 */
[----:B------:R-:W-:-:S03]  /*1a5f0*/  F2FP.F16.F32.PACK_AB R80, R138, R96 ;  /* 0x000000608a50723e */ /* 0x000fc600000000ff */
[----:B----4-:R-:W-:Y:S01]  /*1a600*/  FADD.FTZ R96, R72, R15 ;  /* 0x0000000f48607221 */ /* 0x010fe20000010000 */
[----:B--2---:R-:W-:Y:S01]  /*1a610*/  FADD.FTZ R15, R143, R94 ;  /* 0x0000005e8f0f7221 */ /* 0x004fe20000010000 */
[----:B------:R-:W-:Y:S02]  /*1a620*/  F2FP.F16.F32.PACK_AB R86, R92, R77 ;  /* 0x0000004d5c56723e */ /* 0x000fe400000000ff */
[----:B------:R-:W-:Y:S01]  /*1a630*/  F2FP.F16.F32.PACK_AB R92, R72, R14 ;  /* 0x0000000e485c723e */ /* 0x000fe200000000ff */
[----:B-1----:R-:W-:Y:S02]  /*1a640*/  FADD.FTZ R14, R146, R15 ;  /* 0x0000000f920e7221 */ /* 0x002fe40000010000 */
[----:B------:R-:W2:Y:S01]  /*1a650*/  LDL.LU R15, [R1+0x20] ;  /* 0x00002000010f7983 */ /* 0x000ea20000300800 */
[-CC-:B------:R-:W-:Y:S01]  /*1a660*/  FFMA.FTZ R147, R147, R21.reuse, -R150.reuse ;  /* 0x0000001593937223 */ /* 0x180fe20000010896 */
[----:B------:R-:W-:Y:S01]  /*1a670*/  FFMA.FTZ R148, R148, R21, -R150 ;  /* 0x0000001594947223 */ /* 0x000fe20000010896 */
[----:B------:R-:W0:Y:S08]  /*1a680*/  MUFU.EX2 R73, R152 ;  /* 0x0000009800497308 */ /* 0x000e300000000800 */
[----:B------:R-:W-:Y:S08]  /*1a690*/  MUFU.EX2 R76, R153 ;  /* 0x00000099004c7308 */ /* 0x000ff00000000800 */
[----:B------:R-:W1:Y:S08]  /*1a6a0*/  MUFU.EX2 R147, R147 ;  /* 0x0000009300937308 */ /* 0x000e700000000800 */
[----:B------:R-:W3:Y:S01]  /*1a6b0*/  MUFU.EX2 R148, R148 ;  /* 0x0000009400947308 */ /* 0x000ee20000000800 */
[----:B------:R-:W-:-:S02]  /*1a6c0*/  F2FP.F16.F32.PACK_AB R88, R136, R104 ;  /* 0x000000688858723e */ /* 0x000fc400000000ff */
[----:B------:R-:W-:Y:S02]  /*1a6d0*/  F2FP.F16.F32.PACK_AB R89, R122, R121 ;  /* 0x000000797a59723e */ /* 0x000fe400000000ff */
[----:B------:R-:W-:Y:S02]  /*1a6e0*/  F2FP.F16.F32.PACK_AB R90, R137, R97 ;  /* 0x00000061895a723e */ /* 0x000fe400000000ff */
[----:B------:R-:W-:Y:S02]  /*1a6f0*/  F2FP.F16.F32.PACK_AB R81, R100, R98 ;  /* 0x000000626451723e */ /* 0x000fe400000000ff */
[----:B------:R-:W-:Y:S02]  /*1a700*/  F2FP.F16.F32.PACK_AB R82, R139, R93 ;  /* 0x0000005d8b52723e */ /* 0x000fe400000000ff */
[----:B------:R-:W-:Y:S02]  /*1a710*/  F2FP.F16.F32.PACK_AB R84, R109, R108 ;  /* 0x0000006c6d54723e */ /* 0x000fe400000000ff */
[----:B------:R-:W-:Y:S01]  /*1a720*/  F2FP.F16.F32.PACK_AB R85, R75, R101 ;  /* 0x000000654b55723e */ /* 0x000fe200000000ff */
[----:B0-----:R-:W-:Y:S01]  /*1a730*/  FADD.FTZ R75, R73, R96 ;  /* 0x00000060494b7221 */ /* 0x001fe20000010000 */
[----:B------:R-:W-:Y:S01]  /*1a740*/  F2FP.F16.F32.PACK_AB R87, R79, R78 ;  /* 0x0000004e4f57723e */ /* 0x000fe200000000ff */
[----:B-1----:R-:W-:Y:S01]  /*1a750*/  FADD.FTZ R14, R147, R14 ;  /* 0x0000000e930e7221 */ /* 0x002fe20000010000 */
[----:B------:R-:W-:-:S02]  /*1a760*/  F2FP.F16.F32.PACK_AB R93, R146, R143 ;  /* 0x0000008f925d723e */ /* 0x000fc400000000ff */
[----:B------:R-:W-:Y:S02]  /*1a770*/  F2FP.F16.F32.PACK_AB R94, R76, R73 ;  /* 0x000000494c5e723e */ /* 0x000fe400000000ff */
[----:B---3--:R-:W-:Y:S01]  /*1a780*/  F2FP.F16.F32.PACK_AB R95, R148, R147 ;  /* 0x00000093945f723e */ /* 0x008fe200000000ff */
[----:B------:R-:W-:Y:S01]  /*1a790*/  STSM.16.M88.4 [R17+0x2bb00], R88 ;  /* 0x02bb005811007844 */ /* 0x000fe20000000200 */
[----:B------:R-:W-:Y:S01]  /*1a7a0*/  FADD.FTZ R72, R76, R75 ;  /* 0x0000004b4c487221 */ /* 0x000fe20000010000 */
[----:B------:R-:W-:Y:S02]  /*1a7b0*/  FADD.FTZ R14, R148, R14 ;  /* 0x0000000e940e7221 */ /* 0x000fe40000010000 */
[----:B------:R-:W-:Y:S01]  /*1a7c0*/  STSM.16.M88.4 [R17+0x2d300], R80 ;  /* 0x02d3005011007844 */ /* 0x000fe20000000200 */
[-C--:B------:R-:W-:Y:S01]  /*1a7d0*/  FMUL.FTZ R24, R24, R0.reuse ;  /* 0x0000000018187220 */ /* 0x080fe20000410000 */
[-C--:B------:R-:W-:Y:S02]  /*1a7e0*/  FMUL.FTZ R25, R25, R0.reuse ;  /* 0x0000000019197220 */ /* 0x080fe40000410000 */
[----:B------:R-:W-:Y:S01]  /*1a7f0*/  STSM.16.M88.4 [R17+0x2eb00], R84 ;  /* 0x02eb005411007844 */ /* 0x000fe20000000200 */
[-C--:B------:R-:W-:Y:S01]  /*1a800*/  FMUL.FTZ R28, R28, R0.reuse ;  /* 0x000000001c1c7220 */ /* 0x080fe20000410000 */
[-C--:B------:R-:W-:Y:S01]  /*1a810*/  FMUL.FTZ R29, R29, R0.reuse ;  /* 0x000000001d1d7220 */ /* 0x080fe20000410000 */
[-C--:B------:R-:W-:Y:S01]  /*1a820*/  FMUL.FTZ R32, R32, R0.reuse ;  /* 0x0000000020207220 */ /* 0x080fe20000410000 */
[----:B------:R-:W-:Y:S01]  /*1a830*/  STSM.16.M88.4 [R17+0x30300], R92 ;  /* 0x0303005c11007844 */ /* 0x000fe20000000200 */
        /* <DEDUP_REMOVED lines=27> */
[----:B-1----:R3:W5:Y:S01]  /*1a9f0*/  LDL R14, [R1+0x28] ;  /* 0x00002800010e7983 */ /* 0x0027620000100800 */
        /* <DEDUP_REMOVED lines=25> */
[----:B------:R1:W-:Y:S04]  /*1ab90*/  STL [R1+0x20], R0 ;  /* 0x0000200001007387 */ /* 0x0003e80000100800 */
[----:B------:R3:W-:Y:S01]  /*1aba0*/  STL [R1+0x14], R74 ;  /* 0x0000144a01007387 */ /* 0x0007e20000100800 */
[----:B------:R-:W-:Y:S01]  /*1abb0*/  ISETP.GT.AND P2, PT, R15, RZ, PT ;  /* 0x000000ff0f00720c */ /* 0x000fe20003f44270 */
[----:B------:R-:W-:Y:S02]  /*1abc0*/  IMAD.MOV.U32 R15, RZ, RZ, R22 ;  /* 0x000000ffff0f7224 */ /* 0x000fe400078e0016 */
[----:B-1----:R-:W-:Y:S01]  /*1abd0*/  IMAD.MOV.U32 R0, RZ, RZ, R20 ;  /* 0x000000ffff007224 */ /* 0x002fe200078e0014 */
[----:B0-----:R-:W-:-:S09]  /*1abe0*/  NOP ;  /* 0x0000000000007918 */ /* 0x001fd20000000000 */
[----:B---3--:R-:W-:Y:S05]  /*1abf0*/  @P2 BRA `(.L_x_10250) ;  /* 0xffffffac00b42947 */ /* 0x008fea000383ffff */
.L_x_10240:
[----:B------:R-:W-:Y:S05]  /*1ac00*/  WARPSYNC.ALL ;  /* 0x0000000000007948 */ /* 0x000fea0003800000 */
[----:B------:R-:W-:Y:S06]  /*1ac10*/  BAR.ARV 0x8, 0x1a0 ;  /* 0x0206800000007b1d */ /* 0x000fec0000002000 */
[----:B------:R-:W-:Y:S05]  /*1ac20*/  @!P0 BRA `(.L_x_10251) ;  /* 0x0000000000048947 */ /* 0x000fea0003800000 */
[----:B------:R-:W-:Y:S01]  /*1ac30*/  BPT.TRAP 0x1 ;  /* 0x000000040000795c */ /* 0x000fe20000300000 */
.L_x_10251:
[----:B------:R-:W2:Y:S01]  /*1ac40*/  LDL R0, [R1+0x28] ;  /* 0x0000280001007983 */ /* 0x000ea20000100800 */
[----:B------:R-:W-:Y:S02]  /*1ac50*/  LEA R7, R22, R16, 0x3 ;  /* 0x0000001016077211 */ /* 0x000fe400078e18ff */
[----:B--2---:R-:W-:-:S04]  /*1ac60*/  SHF.L.U32 R0, R0, 0x1f, RZ ;  /* 0x0000001f00007819 */ /* 0x004fc800000006ff */
[----:B------:R1:W2:Y:S01]  /*1ac70*/  SYNCS.PHASECHK.TRANS64.TRYWAIT P2, [R7+URZ+0x31c50], R0 ;  /* 0x031c5000070075a7 */ /* 0x0002a2000804017f */
[----:B------:R-:W-:Y:S05]  /*1ac80*/  @!P0 BRA `(.L_x_10252) ;  /* 0x0000000000048947 */ /* 0x000fea0003800000 */
[----:B------:R-:W-:Y:S01]  /*1ac90*/  BPT.TRAP 0x1 ;  /* 0x000000040000795c */ /* 0x000fe20000300000 */
.L_x_10252:
[----:B-----5:R-:W3:Y:S01]  /*1aca0*/  LDL.LU R2, [R1+0x58] ;  /* 0x0000580001027983 */ /* 0x020ee20000300800 */
[----:B------:R-:W-:Y:S02]  /*1acb0*/  VIADD R16, R16, 0x200 ;  /* 0x0000020010107836 */ /* 0x000fe40000000000 */
[----:B------:R-:W-:-:S03]  /*1acc0*/  IMAD.MOV.U32 R3, RZ, RZ, -0x3ffffff0 ;  /* 0xc0000010ff037424 */ /* 0x000fc600078e00ff */
[----:B------:R-:W-:-:S04]  /*1acd0*/  SHF.R.U32.HI R16, RZ, 0x4, R16 ;  /* 0x00000004ff107819 */ /* 0x000fc80000011610 */
[----:B------:R-:W-:-:S04]  /*1ace0*/  LOP3.LUT R16, R16, 0x3fff, RZ, 0xc0, !PT ;  /* 0x00003fff10107812 */ /* 0x000fc800078ec0ff */
[----:B------:R-:W-:Y:S02]  /*1acf0*/  LOP3.LUT R5, R16, 0x2400000, RZ, 0xfc, !PT ;  /* 0x0240000010057812 */ /* 0x000fe400078efcff */
[----:B---3--:R-:W-:Y:S01]  /*1ad00*/  LOP3.LUT R2, R2, 0x10000, RZ, 0xfc, !PT ;  /* 0x0001000002027812 */ /* 0x008fe200078efcff */
[----:B--2---:R-:W-:Y:S06]  /*1ad10*/  @P2 BRA `(.L_x_10253) ;  /* 0x0000000000082947 */ /* 0x004fec0003800000 */
[----:B------:R-:W2:Y:S02]  /*1ad20*/  SYNCS.PHASECHK.TRANS64.TRYWAIT P0, [R7+URZ+0x31c50], R0 ;  /* 0x031c5000070075a7 */ /* 0x000ea4000800017f */
[----:B--2---:R-:W-:Y:S05]  /*1ad30*/  @!P0 BRA `(.L_x_10254) ;  /* 0x0000008800d08947 */ /* 0x004fea0003800000 */
.L_x_10253:
[----:B------:R-:W-:Y:S01]  /*1ad40*/  IMAD R4, R22, 0x6c0, R5 ;  /* 0x000006c016047824 */ /* 0x000fe200078e0205 */
[----:B------:R-:W1:Y:S01]  /*1ad50*/  LDL.LU R13, [R1+0x18] ;  /* 0x00001800010d7983 */ /* 0x000e620000300800 */
        /* <DEDUP_REMOVED lines=11> */
[----:B------:R-:W3:Y:S01]  /*1ae10*/  LDL.LU R6, [R1+0x2c] ;  /* 0x00002c0001067983 */ /* 0x000ee20000300800 */
[----:B------:R-:W-:Y:S01]  /*1ae20*/  MOV R3, 0xc0000010 ;  /* 0xc000001000037802 */ /* 0x000fe20000000f00 */
[----:B------:R-:W-:-:S02]  /*1ae30*/  IMAD.MOV.U32 R5, RZ, RZ, -0x7fffffe0 ;  /* 0x80000020ff057424 */ /* 0x000fc400078e00ff */
[----:B------:R-:W4:Y:S01]  /*1ae40*/  LDL.LU R12, [R1+0x28] ;  /* 0x00002800010c7983 */ /* 0x000f220000300800 */
[----:B------:R-:W-:-:S05]  /*1ae50*/  VIADD R22, R22, 0x1 ;  /* 0x0000000116167836 */ /* 0x000fca0000000000 */
        /* <DEDUP_REMOVED lines=9> */
[----:B------:R-:W-:Y:S01]  /*1aef0*/  ISETP.NE.AND P0, PT, R22, 0x2, PT ;  /* 0x000000021600780c */ /* 0x000fe20003f05270 */
        /* <DEDUP_REMOVED lines=17> */
[----:B------:R-:W-:Y:S01]  /*1b010*/  IMAD.MOV.U32 R11, RZ, RZ, -0x3ffffff0 ;  /* 0xc0000010ff0b7424 */ /* 0x000fe200078e00ff */
[----:B------:R-:W-:Y:S02]  /*1b020*/  R2UR UR6, R8 ;  /* 0x00000000080672ca */ /* 0x000fe400000e0000 */
[----:B------:R-:W-:Y:S01]  /*1b030*/  R2UR UR7, R9 ;  /* 0x00000000090772ca */ /* 0x000fe200000e0000 */
[----:B------:R-:W-:Y:S01]  /*1b040*/  IMAD.MOV.U32 R9, RZ, RZ, -0x7fffffe0 ;  /* 0x80000020ff097424 */ /* 0x000fe200078e00ff */
[----:B------:R-:W-:Y:S01]  /*1b050*/  IADD3 R8, R4, 0x100, RZ ;  /* 0x0000010004087810 */ /* 0x000fe20007ffe0ff */
[----:B-12---:R-:W1:Y:S02]  /*1b060*/  SHFL.BFLY PT, R0, R13, 0x2, 0x1f ;  /* 0x0c401f000d007f89 */ /* 0x006e6400000e0000 */
[----:B-1----:R-:W-:Y:S01]  /*1b070*/  FADD.FTZ R0, R0, R13 ;  /* 0x0000000d00007221 */ /* 0x002fe20000010000 */
        /* <DEDUP_REMOVED lines=46> */
[----:B---3--:R-:W1:Y:S01]  /*1b360*/  SHFL.BFLY PT, R2, R6, 0x2, 0x1f ;  /* 0x0c401f0006027f89 */ /* 0x008e6200000e0000 */
[----:B------:R-:W-:Y:S02]  /*1b370*/  R2UR UR5, R3 ;  /* 0x00000000030572ca */ /* 0x000fe400000e0000 */
[----:B------:R-:W-:Y:S01]  /*1b380*/  R2UR UR7, R5 ;  /* 0x00000000050772ca */ /* 0x000fe200000e0000 */
[----:B------:R-:W2:Y:S01]  /*1b390*/  SHFL.BFLY PT, R3, R0, 0x1, 0x1f ;  /* 0x0c201f0000037f89 */ /* 0x000ea200000e0000 */
[----:B------:R-:W-:Y:S01]  /*1b3a0*/  R2UR UR6, R4 ;  /* 0x00000000040672ca */ /* 0x000fe200000e0000 */
[----:B-1----:R-:W-:Y:S01]  /*1b3b0*/  FADD.FTZ R2, R2, R6 ;  /* 0x0000000602027221 */ /* 0x002fe20000010000 */
[----:B--2---:R-:W-:-:S04]  /*1b3c0*/  FADD.FTZ R9, R0, R3 ;  /* 0x0000000300097221 */ /* 0x004fc80000010000 */
[----:B------:R-:W1:Y:S01]  /*1b3d0*/  SHFL.BFLY PT, R5, R2, 0x1, 0x1f ;  /* 0x0c201f0002057f89 */ /* 0x000e6200000e0000 */
[----:B------:R-:W-:Y:S02]  /*1b3e0*/  SEL R0, RZ, 0x1, P0 ;  /* 0x00000001ff007807 */ /* 0x000fe40000000000 */
[----:B------:R-:W-:Y:S02]  /*1b3f0*/  FSETP.NE.FTZ.AND P2, PT, R9, RZ, PT ;  /* 0x000000ff0900720b */ /* 0x000fe40003f55000 */
[----:B----4-:R-:W-:-:S11]  /*1b400*/  LOP3.LUT R12, R12, R0, RZ, 0x3c, !PT ;  /* 0x000000000c0c7212 */ /* 0x010fd600078e3cff */
[----:B------:R-:W-:Y:S01]  /*1b410*/  @P2 MUFU.LG2 R4, R9 ;  /* 0x0000000900042308 */ /* 0x000fe20000000c00 */
[----:B-1----:R-:W-:Y:S01]  /*1b420*/  FADD.FTZ R10, R2, R5 ;  /* 0x00000005020a7221 */ /* 0x002fe20000010000 */
[----:B------:R-:W-:-:S04]  /*1b430*/  CS2R R2, SRZ ;  /* 0x0000000000027805 */ /* 0x000fc8000001ff00 */
[----:B------:R-:W-:Y:S02]  /*1b440*/  FSETP.NE.FTZ.AND P3, PT, R10, RZ, PT ;  /* 0x000000ff0a00720b */ /* 0x000fe40003f75000 */
[----:B------:R1:W-:Y:S02]  /*1b450*/  @P2 MUFU.RCP R3, R9 ;  /* 0x0000000900032308 */ /* 0x0003e40000001000 */
[----:B-1----:R-:W2:Y:S09]  /*1b460*/  LDL.LU R9, [R1+0x84] ;  /* 0x0000840001097983 */ /* 0x002eb20000300800 */
[----:B------:R-:W1:Y:S01]  /*1b470*/  @P3 MUFU.LG2 R6, R10 ;  /* 0x0000000a00063308 */ /* 0x000e620000000c00 */
[----:B------:R-:W-:-:S02]  /*1b480*/  WARPGROUP.DEPBAR.LE gsb0, 0x0 ;  /* 0x00008000000079c5 */ /* 0x000fc40000010000 */
[----:B------:R-:W-:-:S06]  /*1b490*/  WARPGROUP.ARRIVE ;  /* 0x00000000000079c5 */ /* 0x000fcc0000000000 */
[----:B------:R-:W-:Y:S01]  /*1b4a0*/  HGMMA.64x96x16.F32 R24, gdesc[UR4].tnspB, R24, gsb0 ;  /* 0x41600000041879f0 */ /* 0x000fe20008000818 */
[----:B------:R3:W-:Y:S01]  /*1b4b0*/  STL [R1+0x28], R12 ;  /* 0x0000280c01007387 */ /* 0x0007e20000100800 */
[----:B------:R-:W4:Y:S01]  /*1b4c0*/  @P3 MUFU.RCP R2, R10 ;  /* 0x0000000a00023308 */ /* 0x000f220000001000 */
[----:B------:R-:W-:Y:S02]  /*1b4d0*/  @!P1 VIADD R8, R7, 0x31c60 ;  /* 0x00031c6007089836 */ /* 0x000fe40000000000 */
[----:B-1----:R-:W-:Y:S01]  /*1b4e0*/  @P3 FMUL.FTZ R7, R6, 0.69314718246459960938 ;  /* 0x3f31721806073820 */ /* 0x002fe20000410000 */
[----:B------:R-:W-:Y:S02]  /*1b4f0*/  IMAD.MOV.U32 R72, RZ, RZ, -0x800000 ;  /* 0xff800000ff487424 */ /* 0x000fe400078e00ff */
[C---:B---3--:R-:W-:Y:S01]  /*1b500*/  @P3 FMUL.FTZ R12, R21.reuse, 0.69314718246459960938 ;  /* 0x3f317218150c3820 */ /* 0x048fe20000410000 */
[----:B------:R-:W-:Y:S01]  /*1b510*/  @!P1 PRMT R8, RZ, 0x654, R8 ;  /* 0x00000654ff089816 */ /* 0x000fe20000000008 */
[----:B------:R-:W-:-:S02]  /*1b520*/  @P2 FMUL.FTZ R5, R21, 0.69314718246459960938 ;  /* 0x3f31721815052820 */ /* 0x000fc40000410000 */
[----:B------:R-:W-:Y:S01]  /*1b530*/  @P3 FFMA.FTZ R72, R12, R74, R7 ;  /* 0x0000004a0c483223 */ /* 0x000fe20000010007 */
[----:B------:R-:W-:Y:S01]  /*1b540*/  @P2 FMUL.FTZ R4, R4, 0.69314718246459960938 ;  /* 0x3f31721804042820 */ /* 0x000fe20000410000 */
[----:B------:R-:W-:Y:S01]  /*1b550*/  IMAD.MOV.U32 R0, RZ, RZ, -0x800000 ;  /* 0xff800000ff007424 */ /* 0x000fe200078e00ff */
[----:B------:R-:W-:Y:S02]  /*1b560*/  SEL R22, R22, RZ, P0 ;  /* 0x000000ff16167207 */ /* 0x000fe40000000000 */
[----:B------:R-:W-:Y:S01]  /*1b570*/  @P2 FFMA.FTZ R0, R5, R20, R4 ;  /* 0x0000001405002223 */ /* 0x000fe20000010004 */
        /* <DEDUP_REMOVED lines=53> */
.L_x_10182:
[----:B------:R-:W2:Y:S01]  /*1b8d0*/  LDL R66, [R1+0x70] ;  /* 0x0000700001427983 */ /* 0x000ea20000100800 */
[----:B------:R-:W-:Y:S05]  /*1b8e0*/  WARPSYNC.ALL ;  /* 0x0000000000007948 */ /* 0x000fea0003800000 */
[----:B------:R-:W3:Y:S01]  /*1b8f0*/  S2UR UR5, SR_CgaCtaId ;  /* 0x00000000000579c3 */ /* 0x000ee20000008800 */
[----:B------:R-:W-:Y:S01]  /*1b900*/  UMOV UR4, 0x400 ;  /* 0x0000040000047882 */ /* 0x000fe20000000000 */
[----:B------:R-:W-:Y:S01]  /*1b910*/  BSSY B0, `(.L_x_10255) ;  /* 0x000018b000007945 */ /* 0x000fe20003800000 */
[----:B---3--:R-:W-:-:S06]  /*1b920*/  ULEA UR4, UR5, UR4, 0x18 ;  /* 0x0000000405047291 */ /* 0x008fcc000f8ec03f */
[----:B------:R-:W-:Y:S01]  /*1b930*/  IMAD.U32 R16, RZ, RZ, UR4 ;  /* 0x00000004ff107e24 */ /* 0x000fe2000f8e00ff */
[----:B------:R-:W-:Y:S06]  /*1b940*/  BAR.SYNC.DEFER_BLOCKING 0x5, 0x1a0 ;  /* 0x0146800000007b1d */ /* 0x000fec0000010000 */
[----:B01----:R-:W0:Y:S04]  /*1b950*/  LDS.128 R8, [R16+0x31cd0] ;  /* 0x031cd00010087984 */ /* 0x003e280000000c00 */
[----:B0-----:R0:W-:Y:S04]  /*1b960*/  STL.64 [R1+0x50], R8 ;  /* 0x0000500801007387 */ /* 0x0011e80000100a00 */
[----:B------:R0:W-:Y:S01]  /*1b970*/  STL.64 [R1+0x58], R10 ;  /* 0x0000580a01007387 */ /* 0x0001e20000100a00 */
[----:B--2---:R-:W-:Y:S01]  /*1b980*/  SHF.R.S32.HI R30, RZ, 0x1f, R66 ;  /* 0x0000001fff1e7819 */ /* 0x004fe20000011442 */
[----:B------:R-:W-:-:S03]  /*1b990*/  IMAD.SHL.U32 R50, R66, 0x4, RZ ;  /* 0x0000000442327824 */ /* 0x000fc600078e00ff */
[----:B------:R-:W-:Y:S01]  /*1b9a0*/  SHF.L.U64.HI R31, R66, 0x2, R30 ;  /* 0x00000002421f7819 */ /* 0x000fe2000001021e */
[----:B------:R-:W-:Y:S06]  /*1b9b0*/  BAR.ARV 0x4, 0x1a0 ;  /* 0x0106800000007b1d */ /* 0x000fec0000002000 */
[----:B0-----:R-:W-:Y:S05]  /*1b9c0*/  @P1 BRA `(.L_x_10256) ;  /* 0x0000000c00f41947 */ /* 0x001fea0003800000 */
[----:B------:R-:W2:Y:S01]  /*1b9d0*/  LDL R4, [R1+0x98] ;  /* 0x0000980001047983 */ /* 0x000ea20000100800 */
[----:B------:R-:W-:Y:S05]  /*1b9e0*/  WARPSYNC.ALL ;  /* 0x0000000000007948 */ /* 0x000fea0003800000 */
[----:B------:R-:W0:Y:S01]  /*1b9f0*/  S2R R5, SR_SWINHI ;  /* 0x0000000000057919 */ /* 0x000e220000002f00 */
[----:B------:R-:W-:Y:S01]  /*1ba00*/  F2FP.F16.F32.PACK_AB R6, R73, R6 ;  /* 0x000000064906723e */ /* 0x000fe200000000ff */
[----:B------:R-:W-:Y:S01]  /*1ba10*/  ULDC.64 UR4, c[0x0][0xbd8] ;  /* 0x0002f60000047ab9 */ /* 0x000fe20000000a00 */
[----:B------:R-:W-:Y:S01]  /*1ba20*/  F2FP.F16.F32.PACK_AB R27, R64, R27 ;  /* 0x0000001b401b723e */ /* 0x000fe200000000ff */
[----:B------:R-:W1:Y:S01]  /*1ba30*/  S2R R70, SR_TID.X ;  /* 0x0000000000467919 */ /* 0x000e620000002100 */
[----:B------:R-:W-:Y:S01]  /*1ba40*/  ULDC.64 UR6, c[0x0][0x208] ;  /* 0x0000820000067ab9 */ /* 0x000fe20000000a00 */
[----:B------:R-:W-:-:S02]  /*1ba50*/  MOV R2, R16 ;  /* 0x0000001000027202 */ /* 0x000fc40000000f00 */
[----:B0-----:R-:W-:Y:S01]  /*1ba60*/  MOV R3, R5 ;  /* 0x0000000500037202 */ /* 0x001fe20000000f00 */
[----:B-1----:R-:W-:Y:S01]  /*1ba70*/  VIADD R70, R70, 0xffffff80 ;  /* 0xffffff8046467836 */ /* 0x002fe20000000000 */
[----:B------:R-:W-:Y:S01]  /*1ba80*/  BAR.SYNC.DEFER_BLOCKING 0x1, 0x180 ;  /* 0x0046000000007b1d */ /* 0x000fe20000010000 */
[----:B--2---:R-:W-:-:S03]  /*1ba90*/  IMAD.WIDE R4, R4, 0x2, R2 ;  /* 0x0000000204047825 */ /* 0x004fc600078e0202 */
[C---:B------:R-:W-:Y:S02]  /*1baa0*/  IADD3 R59, P4, R4.reuse, 0x20, RZ ;  /* 0x00000020043b7810 */ /* 0x040fe40007f9e0ff */
[C---:B------:R-:W-:Y:S02]  /*1bab0*/  IADD3 R63, P3, R4.reuse, 0x3000, RZ ;  /* 0x00003000043f7810 */ /* 0x040fe40007f7e0ff */
[----:B------:R-:W-:Y:S01]  /*1bac0*/  LOP3.LUT R8, R59, 0x180, RZ, 0xc0, !PT ;  /* 0x000001803b087812 */ /* 0x000fe200078ec0ff */
[--C-:B------:R-:W-:Y:S01]  /*1bad0*/  IMAD.X R13, RZ, RZ, R5.reuse, P4 ;  /* 0x000000ffff0d7224 */ /* 0x100fe200020e0605 */
[----:B------:R-:W-:Y:S01]  /*1bae0*/  LOP3.LUT R9, R4, 0x180, RZ, 0xc0, !PT ;  /* 0x0000018004097812 */ /* 0x000fe200078ec0ff */
[----:B------:R-:W-:Y:S01]  /*1baf0*/  IMAD.X R15, RZ, RZ, R5, P3 ;  /* 0x000000ffff0f7224 */ /* 0x000fe200018e0605 */
[----:B------:R-:W-:Y:S02]  /*1bb00*/  SHF.R.U64 R8, R8, 0x3, RZ ;  /* 0x0000000308087819 */ /* 0x000fe400000012ff */
[----:B------:R-:W-:-:S02]  /*1bb10*/  IADD3 R67, P2, R4, 0x3020, RZ ;  /* 0x0000302004437810 */ /* 0x000fc40007f5e0ff */
[----:B------:R-:W-:Y:S02]  /*1bb20*/  IADD3 R62, P0, R4, 0x6020, RZ ;  /* 0x00006020043e7810 */ /* 0x000fe40007f1e0ff */
[----:B------:R-:W-:Y:S01]  /*1bb30*/  LOP3.LUT R12, R8, R59, RZ, 0x3c, !PT ;  /* 0x0000003b080c7212 */ /* 0x000fe200078e3cff */
[--C-:B------:R-:W-:Y:S01]  /*1bb40*/  IMAD.X R21, RZ, RZ, R5.reuse, P2 ;  /* 0x000000ffff157224 */ /* 0x100fe200010e0605 */
[----:B------:R-:W-:Y:S01]  /*1bb50*/  LOP3.LUT R8, R63, 0x180, RZ, 0xc0, !PT ;  /* 0x000001803f087812 */ /* 0x000fe200078ec0ff */
[----:B------:R-:W-:Y:S01]  /*1bb60*/  IMAD.X R11, RZ, RZ, R5, P0 ;  /* 0x000000ffff0b7224 */ /* 0x000fe200000e0605 */
[----:B------:R-:W-:Y:S02]  /*1bb70*/  IADD3 R71, P1, R4, 0x6000, RZ ;  /* 0x0000600004477810 */ /* 0x000fe40007f3e0ff */
[----:B------:R-:W-:Y:S02]  /*1bb80*/  SHF.R.U64 R9, R9, 0x3, RZ ;  /* 0x0000000309097819 */ /* 0x000fe400000012ff */
[----:B------:R-:W-:-:S02]  /*1bb90*/  LOP3.LUT R10, R67, 0x180, RZ, 0xc0, !PT ;  /* 0x00000180430a7812 */ /* 0x000fc400078ec0ff */
[----:B------:R-:W-:Y:S02]  /*1bba0*/  LOP3.LUT R59, R62, 0x180, RZ, 0xc0, !PT ;  /* 0x000001803e3b7812 */ /* 0x000fe400078ec0ff */
[----:B------:R-:W-:Y:S02]  /*1bbb0*/  SHF.R.U64 R8, R8, 0x3, RZ ;  /* 0x0000000308087819 */ /* 0x000fe400000012ff */
[----:B------:R-:W-:Y:S01]  /*1bbc0*/  LOP3.LUT R4, R9, R4, RZ, 0x3c, !PT ;  /* 0x0000000409047212 */ /* 0x000fe200078e3cff */
[----:B------:R-:W-:Y:S01]  /*1bbd0*/  IMAD.X R9, RZ, RZ, R5, P1 ;  /* 0x000000ffff097224 */ /* 0x000fe200008e0605 */
[----:B------:R-:W-:Y:S02]  /*1bbe0*/  LOP3.LUT R58, R71, 0x180, RZ, 0xc0, !PT ;  /* 0x00000180473a7812 */ /* 0x000fe400078ec0ff */
[----:B------:R-:W-:Y:S02]  /*1bbf0*/  SHF.R.U64 R10, R10, 0x3, RZ ;  /* 0x000000030a0a7819 */ /* 0x000fe400000012ff */
[----:B------:R-:W-:-:S02]  /*1bc00*/  SHF.R.U64 R59, R59, 0x3, RZ ;  /* 0x000000033b3b7819 */ /* 0x000fc400000012ff */
[----:B------:R-:W-:Y:S02]  /*1bc10*/  LOP3.LUT R14, R8, R63, RZ, 0x3c, !PT ;  /* 0x0000003f080e7212 */ /* 0x000fe400078e3cff */
[----:B------:R-:W-:Y:S02]  /*1bc20*/  SHF.R.U64 R58, R58, 0x3, RZ ;  /* 0x000000033a3a7819 */ /* 0x000fe400000012ff */
[----:B------:R-:W-:Y:S02]  /*1bc30*/  MOV R63, R4 ;  /* 0x00000004003f7202 */ /* 0x000fe40000000f00 */
[----:B------:R-:W-:Y:S02]  /*1bc40*/  LOP3.LUT R20, R10, R67, RZ, 0x3c, !PT ;  /* 0x000000430a147212 */ /* 0x000fe400078e3cff */
[----:B------:R-:W-:Y:S02]  /*1bc50*/  F2FP.F16.F32.PACK_AB R4, R78, R7 ;  /* 0x000000074e04723e */ /* 0x000fe400000000ff */
[----:B------:R-:W-:-:S02]  /*1bc60*/  LOP3.LUT R10, R59, R62, RZ, 0x3c, !PT ;  /* 0x0000003e3b0a7212 */ /* 0x000fc400078e3cff */
[----:B------:R-:W-:Y:S02]  /*1bc70*/  F2FP.F16.F32.PACK_AB R5, R79, R82 ;  /* 0x000000524f05723e */ /* 0x000fe400000000ff */
[----:B------:R-:W-:Y:S02]  /*1bc80*/  F2FP.F16.F32.PACK_AB R7, R69, R80 ;  /* 0x000000504507723e */ /* 0x000fe400000000ff */
[----:B------:R-:W-:Y:S02]  /*1bc90*/  MOV R62, R12 ;  /* 0x0000000c003e7202 */ /* 0x000fe40000000f00 */
[----:B------:R-:W-:Y:S01]  /*1bca0*/  MOV R59, R14 ;  /* 0x0000000e003b7202 */ /* 0x000fe20000000f00 */
[----:B------:R0:W-:Y:S01]  /*1bcb0*/  STSM.16.M88.4 [R63], R4 ;  /* 0x000000043f007844 */ /* 0x0001e20000000200 */
[----:B------:R-:W-:Y:S02]  /*1bcc0*/  LOP3.LUT R8, R58, R71, RZ, 0x3c, !PT ;  /* 0x000000473a087212 */ /* 0x000fe400078e3cff */
        /* <DEDUP_REMOVED lines=8> */
[----:B------:R-:W-:Y:S02]  /*1bd50*/  F2FP.F16.F32.PACK_AB R26, R76, R33 ;  /* 0x000000214c1a723e */ /* 0x000fe400000000ff */
[----:B------:R-:W-:Y:S02]  /*1bd60*/  ISETP.NE.U32.AND P1, PT, RZ, UR4, PT ;  /* 0x00000004ff007c0c */ /* 0x000fe4000bf25070 */
[----:B------:R-:W-:Y:S01]  /*1bd70*/  IADD3 R20, P0, R50, UR4, RZ ;  /* 0x0000000432147c10 */ /* 0x000fe2000ff1e0ff */
[----:B------:R-:W-:Y:S01]  /*1bd80*/  STSM.16.M88.4 [R59], R24 ;  /* 0x000000183b007844 */ /* 0x000fe20000000200 */
[----:B------:R-:W-:Y:S02]  /*1bd90*/  MOV R33, R8 ;  /* 0x0000000800217202 */ /* 0x000fe40000000f00 */
[----:B------:R-:W-:Y:S02]  /*1bda0*/  MOV R32, R10 ;  /* 0x0000000a00207202 */ /* 0x000fe40000000f00 */
[----:B0-----:R-:W-:-:S02]  /*1bdb0*/  F2FP.F16.F32.PACK_AB R4, R45, R36 ;  /* 0x000000242d04723e */ /* 0x001fc400000000ff */
[----:B------:R-:W-:Y:S02]  /*1bdc0*/  F2FP.F16.F32.PACK_AB R5, R56, R47 ;  /* 0x0000002f3805723e */ /* 0x000fe400000000ff */
[----:B------:R-:W-:Y:S02]  /*1bdd0*/  F2FP.F16.F32.PACK_AB R6, R48, R37 ;  /* 0x000000253006723e */ /* 0x000fe400000000ff */
[----:B------:R-:W-:Y:S02]  /*1bde0*/  F2FP.F16.F32.PACK_AB R7, R55, R46 ;  /* 0x0000002e3707723e */ /* 0x000fe400000000ff */
[----:B------:R-:W-:Y:S02]  /*1bdf0*/  F2FP.F16.F32.PACK_AB R8, R49, R40 ;  /* 0x000000283108723e */ /* 0x000fe400000000ff */
[----:B------:R-:W-:Y:S01]  /*1be00*/  F2FP.F16.F32.PACK_AB R9, R54, R43 ;  /* 0x0000002b3609723e */ /* 0x000fe200000000ff */
[----:B------:R0:W-:Y:S01]  /*1be10*/  STSM.16.M88.4 [R58], R4 ;  /* 0x000000043a007844 */ /* 0x0001e20000000200 */
[----:B------:R-:W-:Y:S01]  /*1be20*/  F2FP.F16.F32.PACK_AB R10, R52, R41 ;  /* 0x00000029340a723e */ /* 0x000fe200000000ff */
[----:B------:R-:W-:Y:S01]  /*1be30*/  IMAD.MOV.U32 R41, RZ, RZ, RZ ;  /* 0x000000ffff297224 */ /* 0x000fe200078e00ff */
[----:B------:R-:W-:-:S02]  /*1be40*/  F2FP.F16.F32.PACK_AB R11, R51, R42 ;  /* 0x0000002a330b723e */ /* 0x000fc400000000ff */
[----:B-1----:R-:W-:Y:S02]  /*1be50*/  F2FP.F16.F32.PACK_AB R12, R53, R44 ;  /* 0x0000002c350c723e */ /* 0x002fe400000000ff */
[----:B------:R-:W-:Y:S01]  /*1be60*/  F2FP.F16.F32.PACK_AB R13, R39, R34 ;  /* 0x00000022270d723e */ /* 0x000fe200000000ff */
[----:B------:R1:W-:Y:S01]  /*1be70*/  STSM.16.M88.4 [R33], R8 ;  /* 0x0000000821007844 */ /* 0x0003e20000000200 */
[----:B------:R-:W-:Y:S02]  /*1be80*/  F2FP.F16.F32.PACK_AB R14, R29, R28 ;  /* 0x0000001c1d0e723e */ /* 0x000fe400000000ff */
[----:B------:R-:W-:Y:S02]  /*1be90*/  F2FP.F16.F32.PACK_AB R15, R38, R35 ;  /* 0x00000023260f723e */ /* 0x000fe400000000ff */
[----:B------:R-:W-:Y:S02]  /*1bea0*/  ISETP.NE.AND.EX P1, PT, RZ, UR5, PT, P1 ;  /* 0x00000005ff007c0c */ /* 0x000fe4000bf25310 */
[----:B------:R-:W-:Y:S01]  /*1beb0*/  IADD3.X R21, R31, UR5, RZ, P0, !PT ;  /* 0x000000051f157c10 */ /* 0x000fe200087fe4ff */
[----:B------:R-:W-:Y:S01]  /*1bec0*/  ULDC.64 UR4, c[0x0][0xbe0] ;  /* 0x0002f80000047ab9 */ /* 0x000fe20000000a00 */
[----:B------:R1:W-:Y:S01]  /*1bed0*/  STSM.16.M88.4 [R32], R12 ;  /* 0x0000000c20007844 */ /* 0x0003e20000000200 */
[----:B------:R-:W-:Y:S01]  /*1bee0*/  BAR.SYNC.DEFER_BLOCKING 0x1, 0x180 ;  /* 0x0046000000007b1d */ /* 0x000fe20000010000 */
[----:B------:R-:W-:-:S04]  /*1bef0*/  ISETP.NE.U32.AND P0, PT, RZ, UR4, PT ;  /* 0x00000004ff007c0c */ /* 0x000fc8000bf05070 */
[----:B------:R-:W-:Y:S02]  /*1bf00*/  ISETP.NE.AND.EX P0, PT, RZ, UR5, PT, P0 ;  /* 0x00000005ff007c0c */ /* 0x000fe4000bf05300 */
[----:B0-----:R-:W-:-:S11]  /*1bf10*/  SHF.R.S32.HI R4, RZ, 0x1f, R70 ;  /* 0x0000001fff047819 */ /* 0x001fd60000011446 */
[----:B------:R-:W-:Y:S01]  /*1bf20*/  @P0 IADD3 R50, P2, R50, UR4, RZ ;  /* 0x0000000432320c10 */ /* 0x000fe2000ff5e0ff */
[----:B------:R-:W-:Y:S02]  /*1bf30*/  ULDC UR4, c[0x0][0xa88] ;  /* 0x0002a20000047ab9 */ /* 0x000fe40000000800 */
[----:B------:R-:W-:Y:S01]  /*1bf40*/  IMAD.U32 R40, RZ, RZ, UR4 ;  /* 0x00000004ff287e24 */ /* 0x000fe2000f8e00ff */
[----:B------:R-:W-:Y:S01]  /*1bf50*/  @P0 IADD3.X R51, R31, UR5, RZ, P2, !PT ;  /* 0x000000051f330c10 */ /* 0x000fe200097fe4ff */
[----:B------:R1:W5:Y:S01]  /*1bf60*/  @P1 LDG.E R41, desc[UR6][R20.64] ;  /* 0x0000000614291981 */ /* 0x000362000c1e1900 */
[----:B------:R-:W-:-:S03]  /*1bf70*/  LEA.HI R4, R4, R70, RZ, 0x7 ;  /* 0x0000004604047211 */ /* 0x000fc600078f38ff */
[----:B------:R1:W5:Y:S01]  /*1bf80*/  @P0 LDG.E R40, desc[UR6][R50.64] ;  /* 0x0000000632280981 */ /* 0x000362000c1e1900 */
[----:B------:R-:W-:Y:S05]  /*1bf90*/  @P0 BRA `(.L_x_10257) ;  /* 0x0000000000140947 */ /* 0x000fea0003800000 */
[----:B------:R-:W-:Y:S05]  /*1bfa0*/  @!P1 BRA `(.L_x_10257) ;  /* 0x0000000000109947 */ /* 0x000fea0003800000 */
[----:B------:R-:W-:Y:S02]  /*1bfb0*/  ULDC.64 UR4, c[0x0][0x208] ;  /* 0x0000820000047ab9 */ /* 0x000fe40000000a00 */
[----:B------:R-:W2:Y:S04]  /*1bfc0*/  LDG.E R5, desc[UR4][R20.64] ;  /* 0x0000000414057981 */ /* 0x000ea8000c1e1900 */
[----:B-----5:R-:W2:Y:S02]  /*1bfd0*/  LDG.E R40, desc[UR4][R20.64+0x4] ;  /* 0x0000040414287981 */ /* 0x020ea4000c1e1900 */
[----:B--2---:R-:W-:-:S07]  /*1bfe0*/  IADD3 R40, -R5, R40, RZ ;  /* 0x0000002805287210 */ /* 0x004fce0007ffe1ff */
.L_x_10257:
[----:B------:R-:W2:Y:S01]  /*1bff0*/  LDL.64 R6, [R1+0x78] ;  /* 0x0000780001067983 */ /* 0x000ea20000100a00 */
[----:B------:R-:W-:-:S03]  /*1c000*/  ULDC.64 UR4, c[0x0][0xb70] ;  /* 0x0002dc0000047ab9 */ /* 0x000fc60000000a00 */
[----:B-1----:R-:W3:Y:S04]  /*1c010*/  LDL R8, [R1+0x6c] ;  /* 0x00006c0001087983 */ /* 0x002ee80000100800 */
[----:B------:R-:W4:Y:S04]  /*1c020*/  LDL.LU R50, [R1+0x80] ;  /* 0x0000800001327983 */ /* 0x000f280000300800 */
[----:B------:R-:W2:Y:S04]  /*1c030*/  LDL.64 R48, [R1+0x78] ;  /* 0x0000780001307983 */ /* 0x000ea80000100a00 */
[----:B------:R-:W3:Y:S04]  /*1c040*/  LDL.LU R47, [R1+0x88] ;  /* 0x00008800012f7983 */ /* 0x000ee80000300800 */
[----:B------:R-:W3:Y:S01]  /*1c050*/  LDL R46, [R1+0x60] ;  /* 0x00006000012e7983 */ /* 0x000ee20000100800 */
[--C-:B-----5:R-:W-:Y:S01]  /*1c060*/  SHF.R.S32.HI R21, RZ, 0x1f, R41.reuse ;  /* 0x0000001fff157819 */ /* 0x120fe20000011429 */
[----:B------:R-:W-:Y:S01]  /*1c070*/  IMAD.MOV.U32 R20, RZ, RZ, R41 ;  /* 0x000000ffff147224 */ /* 0x000fe200078e0029 */
[----:B------:R-:W-:Y:S01]  /*1c080*/  SEL R44, R30, RZ, !P1 ;  /* 0x000000ff1e2c7207 */ /* 0x000fe20004800000 */
[----:B------:R-:W-:Y:S01]  /*1c090*/  ULDC.64 UR6, c[0x0][0x208] ;  /* 0x0000820000067ab9 */ /* 0x000fe20000000a00 */
[----:B------:R-:W-:Y:S01]  /*1c0a0*/  SEL R45, R66, RZ, !P1 ;  /* 0x000000ff422d7207 */ /* 0x000fe20004800000 */
[----:B------:R-:W-:Y:S01]  /*1c0b0*/  BSSY B1, `(.L_x_10258) ;  /* 0x0000074000017945 */ /* 0x000fe20003800000 */
[----:B----4-:R-:W-:Y:S01]  /*1c0c0*/  SHF.R.S32.HI R43, RZ, 0x1f, R50 ;  /* 0x0000001fff2b7819 */ /* 0x010fe20000011432 */
[----:B--2---:R-:W-:Y:S01]  /*1c0d0*/  IMAD.MOV.U32 R48, RZ, RZ, R6 ;  /* 0x000000ffff307224 */ /* 0x004fe200078e0006 */
[----:B------:R-:W-:-:S03]  /*1c0e0*/  LOP3.LUT R6, R4, 0xffffff80, RZ, 0xc0, !PT ;  /* 0xffffff8004067812 */ /* 0x000fc600078ec0ff */
[----:B------:R-:W-:Y:S02]  /*1c0f0*/  IMAD R4, R43, UR4, RZ ;  /* 0x000000042b047c24 */ /* 0x000fe4000f8e02ff */
[----:B---3--:R-:W-:Y:S02]  /*1c100*/  IMAD R11, R47, 0xc0, R8 ;  /* 0x000000c02f0b7824 */ /* 0x008fe400078e0208 */
[----:B------:R-:W-:Y:S02]  /*1c110*/  IMAD R7, R50, UR5, R4 ;  /* 0x0000000532077c24 */ /* 0x000fe4000f8e0204 */
[----:B------:R-:W-:Y:S02]  /*1c120*/  IMAD R5, R48, 0x20, R46 ;  /* 0x0000002030057824 */ /* 0x000fe400078e022e */
[----:B------:R-:W-:Y:S02]  /*1c130*/  IMAD.IADD R6, R70, 0x1, -R6 ;  /* 0x0000000146067824 */ /* 0x000fe400078e0a06 */
[----:B------:R-:W-:-:S03]  /*1c140*/  IMAD.WIDE R2, R5, 0x2, R2 ;  /* 0x0000000205027825 */ /* 0x000fc600078e0202 */
[----:B------:R-:W-:Y:S01]  /*1c150*/  LOP3.LUT P0, RZ, R6, 0x3, RZ, 0xc0, !PT ;  /* 0x0000000306ff7812 */ /* 0x000fe2000780c0ff */
[----:B------:R-:W-:Y:S01]  /*1c160*/  IMAD.WIDE.U32 R4, R50, UR4, R20 ;  /* 0x0000000432047c25 */ /* 0x000fe2000f8e0014 */
[----:B------:R-:W-:Y:S01]  /*1c170*/  ULDC.64 UR4, c[0x0][0xb78] ;  /* 0x0002de0000047ab9 */ /* 0x000fe20000000a00 */
[----:B------:R-:W-:Y:S02]  /*1c180*/  IADD3 R9, P2, R2, 0x1800, RZ ;  /* 0x0000180002097810 */ /* 0x000fe40007f5e0ff */
[----:B------:R-:W-:Y:S01]  /*1c190*/  IMAD.IADD R5, R5, 0x1, R7 ;  /* 0x0000000105057824 */ /* 0x000fe200078e0207 */
[----:B------:R-:W-:Y:S01]  /*1c1a0*/  SHF.R.S32.HI R7, RZ, 0x1f, R11 ;  /* 0x0000001fff077819 */ /* 0x000fe2000001140b */
[----:B------:R-:W-:Y:S01]  /*1c1b0*/  IMAD R6, R44, UR4, RZ ;  /* 0x000000042c067c24 */ /* 0x000fe2000f8e02ff */
[----:B------:R-:W-:Y:S01]  /*1c1c0*/  LOP3.LUT R8, R9, 0x180, RZ, 0xc0, !PT ;  /* 0x0000018009087812 */ /* 0x000fe200078ec0ff */
[----:B------:R-:W-:Y:S01]  /*1c1d0*/  IMAD.WIDE.U32 R4, R45, UR4, R4 ;  /* 0x000000042d047c25 */ /* 0x000fe2000f8e0004 */
[----:B------:R-:W-:-:S02]  /*1c1e0*/  IADD3 R13, P1, R2, 0x3000, RZ ;  /* 0x00003000020d7810 */ /* 0x000fc40007f3e0ff */
[----:B------:R-:W-:Y:S01]  /*1c1f0*/  SHF.R.U64 R8, R8, 0x3, RZ ;  /* 0x0000000308087819 */ /* 0x000fe200000012ff */
[----:B------:R-:W-:Y:S01]  /*1c200*/  IMAD R6, R45, UR5, R6 ;  /* 0x000000052d067c24 */ /* 0x000fe2000f8e0206 */
[----:B------:R-:W-:Y:S01]  /*1c210*/  IADD3 R4, P3, R11, R4, RZ ;  /* 0x000000040b047210 */ /* 0x000fe20007f7e0ff */
[----:B------:R-:W-:Y:S01]  /*1c220*/  ULDC.64 UR4, c[0x0][0xb40] ;  /* 0x0002d00000047ab9 */ /* 0x000fe20000000a00 */
[----:B------:R-:W-:Y:S01]  /*1c230*/  LOP3.LUT R8, R8, R9, RZ, 0x3c, !PT ;  /* 0x0000000908087212 */ /* 0x000fe200078e3cff */
[----:B------:R-:W-:Y:S01]  /*1c240*/  IMAD.X R9, RZ, RZ, R3, P2 ;  /* 0x000000ffff097224 */ /* 0x000fe200010e0603 */
[----:B------:R-:W-:Y:S01]  /*1c250*/  IADD3.X R7, R7, R5, R6, P3, !PT ;  /* 0x0000000507077210 */ /* 0x000fe20001ffe406 */
[----:B------:R-:W-:Y:S01]  /*1c260*/  VIADD R5, R11, 0x8 ;  /* 0x000000080b057836 */ /* 0x000fe20000000000 */
[----:B------:R-:W-:Y:S02]  /*1c270*/  LEA R38, P3, R4, UR4, 0x2 ;  /* 0x0000000404267c11 */ /* 0x000fe4000f8610ff */
[----:B------:R-:W-:-:S02]  /*1c280*/  IADD3 R25, P5, R2, 0x4800, RZ ;  /* 0x0000480002197810 */ /* 0x000fc40007fbe0ff */
[----:B------:R-:W-:Y:S01]  /*1c290*/  LEA.HI.X R39, R4, UR5, R7, 0x2, P3 ;  /* 0x0000000504277c11 */ /* 0x000fe200098f1407 */
[----:B------:R-:W-:Y:S01]  /*1c2a0*/  ULDC.64 UR4, c[0x0][0xaa0] ;  /* 0x0002a80000047ab9 */ /* 0x000fe20000000a00 */
[C---:B------:R-:W-:Y:S02]  /*1c2b0*/  IADD3 R29, P4, R2.reuse, 0x6000, RZ ;  /* 0x00006000021d7810 */ /* 0x040fe40007f9e0ff */
[C---:B------:R-:W-:Y:S02]  /*1c2c0*/  LOP3.LUT R4, R2.reuse, 0x180, RZ, 0xc0, !PT ;  /* 0x0000018002047812 */ /* 0x040fe400078ec0ff */
[----:B------:R-:W-:Y:S02]  /*1c2d0*/  IADD3 R7, P2, R2, 0x7800, RZ ;  /* 0x0000780002077810 */ /* 0x000fe40007f5e0ff */
[-C--:B------:R-:W-:Y:S02]  /*1c2e0*/  ISETP.GE.OR P3, PT, R11, R40.reuse, P0 ;  /* 0x000000280b00720c */ /* 0x080fe40000766670 */
[----:B------:R-:W-:Y:S01]  /*1c2f0*/  ISETP.GE.OR P0, PT, R5, R40, P0 ;  /* 0x000000280500720c */ /* 0x000fe20000706670 */
[----:B------:R-:W-:Y:S01]  /*1c300*/  IMAD.X R33, RZ, RZ, R3, P2 ;  /* 0x000000ffff217224 */ /* 0x000fe200010e0603 */
[----:B------:R-:W-:-:S02]  /*1c310*/  LOP3.LUT R12, R13, 0x180, RZ, 0xc0, !PT ;  /* 0x000001800d0c7812 */ /* 0x000fc400078ec0ff */
[----:B------:R-:W-:Y:S02]  /*1c320*/  LOP3.LUT R24, R25, 0x180, RZ, 0xc0, !PT ;  /* 0x0000018019187812 */ /* 0x000fe400078ec0ff */
[----:B------:R-:W-:Y:S02]  /*1c330*/  LOP3.LUT R28, R29, 0x180, RZ, 0xc0, !PT ;  /* 0x000001801d1c7812 */ /* 0x000fe400078ec0ff */
[----:B------:R-:W-:Y:S02]  /*1c340*/  SHF.R.U64 R5, R4, 0x3, RZ ;  /* 0x0000000304057819 */ /* 0x000fe400000012ff */
[----:B------:R-:W-:Y:S01]  /*1c350*/  LOP3.LUT R4, R7, 0x180, RZ, 0xc0, !PT ;  /* 0x0000018007047812 */ /* 0x000fe200078ec0ff */
[----:B------:R-:W-:Y:S01]  /*1c360*/  @!P3 STG.E desc[UR6][R38.64], R0 ;  /* 0x000000002600b986 */ /* 0x000fe2000c101906 */
[----:B------:R-:W-:Y:S02]  /*1c370*/  SHF.R.U64 R12, R12, 0x3, RZ ;  /* 0x000000030c0c7819 */ /* 0x000fe400000012ff */
[----:B------:R-:W-:Y:S01]  /*1c380*/  SHF.R.U64 R24, R24, 0x3, RZ ;  /* 0x0000000318187819 */ /* 0x000fe200000012ff */
[----:B------:R0:W-:Y:S01]  /*1c390*/  @!P0 STG.E desc[UR6][R38.64+0x20], R72 ;  /* 0x0000204826008986 */ /* 0x0001e2000c101906 */
[----:B------:R-:W-:-:S02]  /*1c3a0*/  SHF.R.U64 R28, R28, 0x3, RZ ;  /* 0x000000031c1c7819 */ /* 0x000fc400000012ff */
[----:B------:R-:W-:Y:S01]  /*1c3b0*/  SHF.R.U64 R4, R4, 0x3, RZ ;  /* 0x0000000304047819 */ /* 0x000fe200000012ff */
[----:B------:R-:W5:Y:S01]  /*1c3c0*/  LD.E.128 R8, desc[UR6][R8.64] ;  /* 0x0000000608087980 */ /* 0x000f62000c101d00 */
        /* <DEDUP_REMOVED lines=9> */
[--C-:B------:R-:W-:Y:S01]  /*1c460*/  IMAD.MOV.U32 R36, RZ, RZ, R46.reuse ;  /* 0x000000ffff247224 */ /* 0x100fe200078e002e */
[----:B------:R-:W-:Y:S01]  /*1c470*/  SHF.R.S32.HI R37, RZ, 0x1f, R46 ;  /* 0x0000001fff257819 */ /* 0x000fe2000001142e */
[----:B------:R-:W5:Y:S01]  /*1c480*/  LD.E.128 R24, desc[UR6][R24.64] ;  /* 0x0000000618187980 */ /* 0x000f62000c101d00 */
[----:B------:R-:W-:-:S03]  /*1c490*/  IMAD R42, R21, UR4, RZ ;  /* 0x00000004152a7c24 */ /* 0x000fc6000f8e02ff */
[----:B------:R1:W5:Y:S01]  /*1c4a0*/  LD.E.128 R4, desc[UR6][R2.64] ;  /* 0x0000000602047980 */ /* 0x000362000c101d00 */
[----:B------:R-:W-:-:S03]  /*1c4b0*/  SHF.R.S32.HI R49, RZ, 0x1f, R48 ;  /* 0x0000001fff317819 */ /* 0x000fc60000011430 */
        /* <DEDUP_REMOVED lines=8> */
[----:B------:R-:W-:-:S03]  /*1c540*/  IMAD.WIDE.U32 R20, R41, UR4, R36 ;  /* 0x0000000429147c25 */ /* 0x000fc6000f8e0024 */
[----:B------:R3:W-:Y:S01]  /*1c550*/  STL [R1+0x7c], R49 ;  /* 0x00007c3101007387 */ /* 0x0007e20000100800 */
[----:B------:R-:W-:Y:S01]  /*1c560*/  IMAD R41, R41, UR5, R42 ;  /* 0x0000000529297c24 */ /* 0x000fe2000f8e022a */
[----:B------:R-:W-:Y:S01]  /*1c570*/  ULDC.64 UR4, c[0x0][0xae0] ;  /* 0x0002b80000047ab9 */ /* 0x000fe20000000a00 */
[----:B0-----:R-:W-:Y:S02]  /*1c580*/  IMAD R39, R47, -0xc0, R40 ;  /* 0xffffff402f277824 */ /* 0x001fe400078e0228 */
[----:B-1----:R-:W-:Y:S02]  /*1c590*/  IMAD R2, R43, UR4, RZ ;  /* 0x000000042b027c24 */ /* 0x002fe4000f8e02ff */
[----:B------:R-:W-:Y:S01]  /*1c5a0*/  IMAD.IADD R21, R21, 0x1, R41 ;  /* 0x0000000115157824 */ /* 0x000fe200078e0229 */
[----:B------:R-:W-:Y:S01]  /*1c5b0*/  ISETP.GE.AND P0, PT, R48, R39, PT ;  /* 0x000000273000720c */ /* 0x000fe20003f06270 */
[C---:B------:R-:W-:Y:S02]  /*1c5c0*/  IMAD R37, R50.reuse, UR5, R2 ;  /* 0x0000000532257c24 */ /* 0x040fe4000f8e0202 */
[----:B------:R-:W-:Y:S01]  /*1c5d0*/  IMAD.WIDE.U32 R2, R50, UR4, R20 ;  /* 0x0000000432027c25 */ /* 0x000fe2000f8e0014 */
[----:B------:R-:W-:-:S03]  /*1c5e0*/  ULDC.64 UR4, c[0x0][0xae8] ;  /* 0x0002ba0000047ab9 */ /* 0x000fc60000000a00 */
[----:B------:R-:W-:Y:S02]  /*1c5f0*/  VIADD R0, R16, 0x31c20 ;  /* 0x00031c2010007836 */ /* 0x000fe40000000000 */
[----:B------:R-:W-:Y:S02]  /*1c600*/  VIADD R36, R48, 0x60 ;  /* 0x0000006030247836 */ /* 0x000fe40000000000 */
[----:B------:R-:W-:Y:S02]  /*1c610*/  IMAD.IADD R3, R3, 0x1, R37 ;  /* 0x0000000103037824 */ /* 0x000fe400078e0225 */
[----:B------:R-:W-:Y:S01]  /*1c620*/  IMAD R20, R44, UR4, RZ ;  /* 0x000000042c147c24 */ /* 0x000fe2000f8e02ff */
[----:B------:R-:W-:Y:S02]  /*1c630*/  PRMT R0, RZ, 0x654, R0 ;  /* 0x00000654ff007816 */ /* 0x000fe40000000000 */
[----:B------:R-:W-:Y:S01]  /*1c640*/  ISETP.GE.AND P3, PT, R36, R39, PT ;  /* 0x000000272400720c */ /* 0x000fe20003f66270 */
[C---:B------:R-:W-:Y:S01]  /*1c650*/  IMAD R39, R45.reuse, UR5, R20 ;  /* 0x000000052d277c24 */ /* 0x040fe2000f8e0214 */
[----:B--2---:R3:W-:Y:S01]  /*1c660*/  SYNCS.ARRIVE.TRANS64.RED.A1T0 RZ, [R0+URZ], RZ ;  /* 0x000000ff00ff79a7 */ /* 0x0047e2000810043f */
[----:B------:R-:W-:-:S04]  /*1c670*/  IMAD.WIDE.U32 R36, R45, UR4, R2 ;  /* 0x000000042d247c25 */ /* 0x000fc8000f8e0002 */
[----:B------:R-:W-:Y:S01]  /*1c680*/  IMAD.WIDE R20, R47, 0xc0, R48 ;  /* 0x000000c02f147825 */ /* 0x000fe200078e0230 */
[----:B------:R-:W-:Y:S01]  /*1c690*/  IADD3 R41, R37, R39, RZ ;  /* 0x0000002725297210 */ /* 0x000fe20007ffe0ff */
[----:B------:R-:W-:Y:S06]  /*1c6a0*/  @P0 BRA `(.L_x_10259) ;  /* 0x0000000000500947 */ /* 0x000fec0003800000 */
[----:B------:R-:W-:Y:S01]  /*1c6b0*/  ULDC.64 UR6, c[0x0][0xad8] ;  /* 0x0002b60000067ab9 */ /* 0x000fe20000000a00 */
[C---:B---3--:R-:W-:Y:S01]  /*1c6c0*/  VIADD R0, R46.reuse, 0x20 ;  /* 0x000000202e007836 */ /* 0x048fe20000000000 */
        /* <DEDUP_REMOVED lines=18> */
.L_x_10259:
[----:B------:R-:W-:Y:S05]  /*1c7f0*/  BSYNC B1 ;  /* 0x0000000000017941 */ /* 0x000fea0003800000 */
.L_x_10258:
[----:B------:R-:W-:Y:S05]  /*1c800*/  @P3 BRA `(.L_x_10260) ;  /* 0x00000008006c3947 */ /* 0x000fea0003800000 */
[----:B0----5:R-:W-:Y:S01]  /*1c810*/  IADD3 R5, P0, R20, 0x60, RZ ;  /* 0x0000006014057810 */ /* 0x021fe20007f1e0ff */
[----:B------:R-:W-:Y:S01]  /*1c820*/  ULDC.64 UR4, c[0x0][0xad8] ;  /* 0x0002b60000047ab9 */ /* 0x000fe20000000a00 */
[----:B------:R-:W-:Y:S01]  /*1c830*/  IMAD.MOV.U32 R2, RZ, RZ, R36 ;  /* 0x000000ffff027224 */ /* 0x000fe200078e0024 */
[----:B------:R-:W-:Y:S01]  /*1c840*/  ULDC.64 UR6, c[0x0][0xa80] ;  /* 0x0002a00000067ab9 */ /* 0x000fe20000000a00 */
[----:B------:R-:W-:Y:S01]  /*1c850*/  IMAD.MOV.U32 R3, RZ, RZ, R41 ;  /* 0x000000ffff037224 */ /* 0x000fe200078e0029 */
[----:B------:R-:W-:Y:S01]  /*1c860*/  ULDC.64 UR8, c[0x0][0x208] ;  /* 0x0000820000087ab9 */ /* 0x000fe20000000a00 */
[----:B------:R-:W-:Y:S02]  /*1c870*/  IMAD.X R20, RZ, RZ, R21, P0 ;  /* 0x000000ffff147224 */ /* 0x000fe400000e0615 */
[----:B---3--:R-:W-:Y:S02]  /*1c880*/  VIADD R0, R46, 0x20 ;  /* 0x000000202e007836 */ /* 0x008fe40000000000 */
[----:B------:R-:W-:-:S02]  /*1c890*/  IMAD R20, R20, UR4, RZ ;  /* 0x0000000414147c24 */ /* 0x000fc4000f8e02ff */
[C---:B------:R-:W-:Y:S01]  /*1c8a0*/  IMAD.WIDE.U32 R2, R5.reuse, UR4, R2 ;  /* 0x0000000405027c25 */ /* 0x040fe2000f8e0002 */
[----:B------:R-:W-:Y:S02]  /*1c8b0*/  ULDC UR4, c[0x0][0xa8c] ;  /* 0x0002a30000047ab9 */ /* 0x000fe40000000800 */
[----:B------:R-:W-:Y:S01]  /*1c8c0*/  ISETP.GE.AND P2, PT, R0, UR4, PT ;  /* 0x0000000400007c0c */ /* 0x000fe2000bf46270 */
[----:B------:R-:W-:Y:S01]  /*1c8d0*/  IMAD R5, R5, UR5, R20 ;  /* 0x0000000505057c24 */ /* 0x000fe2000f8e0214 */
[----:B------:R-:W-:Y:S01]  /*1c8e0*/  LEA R4, P0, R2, UR6, 0x1 ;  /* 0x0000000602047c11 */ /* 0x000fe2000f8008ff */
[C---:B------:R-:W-:Y:S01]  /*1c8f0*/  VIADD R0, R46.reuse, 0x40 ;  /* 0x000000402e007836 */ /* 0x040fe20000000000 */
[----:B------:R-:W-:Y:S01]  /*1c900*/  ISETP.GE.AND P1, PT, R46, UR4, PT ;  /* 0x000000042e007c0c */ /* 0x000fe2000bf26270 */
        /* <DEDUP_REMOVED lines=9> */
.L_x_10256:
[----:B------:R-:W0:Y:S01]  /*1c9a0*/  S2R R0, SR_TID.X ;  /* 0x0000000000007919 */ /* 0x000e220000002100 */
[----:B------:R-:W-:Y:S01]  /*1c9b0*/  ULDC.64 UR4, c[0x0][0xbd8] ;  /* 0x0002f60000047ab9 */ /* 0x000fe20000000a00 */
[----:B------:R-:W-:Y:S01]  /*1c9c0*/  IMAD.MOV.U32 R7, RZ, RZ, RZ ;  /* 0x000000ffff077224 */ /* 0x000fe200078e00ff */
[----:B------:R-:W-:Y:S01]  /*1c9d0*/  ISETP.NE.U32.AND P0, PT, RZ, UR4, PT ;  /* 0x00000004ff007c0c */ /* 0x000fe2000bf05070 */
[----:B------:R-:W-:Y:S01]  /*1c9e0*/  ULDC.64 UR6, c[0x0][0x208] ;  /* 0x0000820000067ab9 */ /* 0x000fe20000000a00 */
        /* <DEDUP_REMOVED lines=9> */
[----:B0-----:R-:W-:-:S02]  /*1ca80*/  VIADD R4, R0, 0xffffff80 ;  /* 0xffffff8000047836 */ /* 0x001fc40000000000 */
[----:B------:R-:W-:Y:S01]  /*1ca90*/  @P1 IADD3.X R51, R31, UR5, RZ, P2, !PT ;  /* 0x000000051f331c10 */ /* 0x000fe200097fe4ff */
[----:B------:R-:W-:Y:S02]  /*1caa0*/  IMAD.U32 R0, RZ, RZ, UR4 ;  /* 0x00000004ff007e24 */ /* 0x000fe4000f8e00ff */
[----:B------:R-:W-:-:S04]  /*1cab0*/  ISETP.GT.AND P2, PT, R4, 0xbf, PT ;  /* 0x000000bf0400780c */ /* 0x000fc80003f44270 */
[----:B------:R1:W5:Y:S01]  /*1cac0*/  @P1 LDG.E R0, desc[UR6][R50.64] ;  /* 0x0000000632001981 */ /* 0x000362000c1e1900 */
[----:B------:R-:W-:Y:S08]  /*1cad0*/  @P1 BRA `(.L_x_10261) ;  /* 0x0000000000141947 */ /* 0x000ff00003800000 */
[----:B------:R-:W-:Y:S05]  /*1cae0*/  @!P0 BRA `(.L_x_10261) ;  /* 0x0000000000108947 */ /* 0x000fea0003800000 */
[----:B------:R-:W-:Y:S02]  /*1caf0*/  ULDC.64 UR4, c[0x0][0x208] ;  /* 0x0000820000047ab9 */ /* 0x000fe40000000a00 */
[----:B------:R-:W2:Y:S04]  /*1cb00*/  LDG.E R5, desc[UR4][R2.64] ;  /* 0x0000000402057981 */ /* 0x000ea8000c1e1900 */
[----:B-----5:R-:W2:Y:S02]  /*1cb10*/  LDG.E R0, desc[UR4][R2.64+0x4] ;  /* 0x0000040402007981 */ /* 0x020ea4000c1e1900 */
[----:B--2---:R-:W-:-:S07]  /*1cb20*/  IMAD.IADD R0, R0, 0x1, -R5 ;  /* 0x0000000100007824 */ /* 0x004fce00078e0a05 */
.L_x_10261:
[----:B------:R-:W2:Y:S04]  /*1cb30*/  LDL R13, [R1+0x80] ;  /* 0x00008000010d7983 */ /* 0x000ea80000100800 */
[----:B------:R-:W3:Y:S04]  /*1cb40*/  LDL R10, [R1+0x60] ;  /* 0x00006000010a7983 */ /* 0x000ee80000100800 */
[----:B------:R0:W5:Y:S01]  /*1cb50*/  LDL R12, [R1+0x88] ;  /* 0x00008800010c7983 */ /* 0x0001620000100800 */
[----:B------:R-:W-:Y:S01]  /*1cb60*/  BSSY B1, `(.L_x_10262) ;  /* 0x000001e000017945 */ /* 0x000fe20003800000 */
[----:B------:R-:W-:-:S02]  /*1cb70*/  SEL R11, R66, RZ, !P0 ;  /* 0x000000ff420b7207 */ /* 0x000fc40004000000 */
[----:B------:R-:W-:Y:S02]  /*1cb80*/  SEL R30, R30, RZ, !P0 ;  /* 0x000000ff1e1e7207 */ /* 0x000fe40004000000 */
[----:B-----5:R-:W-:Y:S02]  /*1cb90*/  SHF.R.S32.HI R6, RZ, 0x1f, R7 ;  /* 0x0000001fff067819 */ /* 0x020fe40000011407 */
[----:B--2---:R-:W-:Y:S02]  /*1cba0*/  SHF.R.S32.HI R8, RZ, 0x1f, R13 ;  /* 0x0000001fff087819 */ /* 0x004fe4000001140d */
[----:B---3--:R-:W-:Y:S01]  /*1cbb0*/  SHF.R.S32.HI R9, RZ, 0x1f, R10 ;  /* 0x0000001fff097819 */ /* 0x008fe2000001140a */
[----:B0-----:R-:W-:Y:S06]  /*1cbc0*/  @P2 BRA `(.L_x_10263) ;  /* 0x00000000005c2947 */ /* 0x001fec0003800000 */
[----:B-1----:R-:W0:Y:S02]  /*1cbd0*/  S2R R2, SR_TID.X ;  /* 0x0000000000027919 */ /* 0x002e240000002100 */
[----:B0-----:R-:W-:-:S04]  /*1cbe0*/  IMAD R2, R12, 0xc0, R2 ;  /* 0x000000c00c027824 */ /* 0x001fc800078e0202 */
[----:B------:R-:W-:-:S05]  /*1cbf0*/  VIADD R3, R2, 0xffffff80 ;  /* 0xffffff8002037836 */ /* 0x000fca0000000000 */
[----:B------:R-:W-:-:S13]  /*1cc00*/  ISETP.GE.AND P0, PT, R3, R0, PT ;  /* 0x000000000300720c */ /* 0x000fda0003f06270 */
[----:B------:R-:W-:Y:S05]  /*1cc10*/  @P0 BRA `(.L_x_10263) ;  /* 0x0000000000480947 */ /* 0x000fea0003800000 */
[C---:B------:R-:W-:Y:S01]  /*1cc20*/  IADD3 R2, P0, R3.reuse, R7, RZ ;  /* 0x0000000703027210 */ /* 0x040fe20007f1e0ff */
        /* <DEDUP_REMOVED lines=17> */
.L_x_10263:
[----:B------:R-:W-:Y:S05]  /*1cd40*/  BSYNC B1 ;  /* 0x0000000000017941 */ /* 0x000fea0003800000 */
.L_x_10262:
[----:B------:R-:W2:Y:S01]  /*1cd50*/  LDL.64 R14, [R1+0x78] ;  /* 0x00007800010e7983 */ /* 0x000ea20000100a00 */
[----:B------:R-:W-:Y:S01]  /*1cd60*/  ULDC.64 UR4, c[0x0][0xaa0] ;  /* 0x0002a80000047ab9 */ /* 0x000fe20000000a00 */
[----:B-1----:R-:W-:Y:S01]  /*1cd70*/  IMAD.MOV.U32 R2, RZ, RZ, R10 ;  /* 0x000000ffff027224 */ /* 0x002fe200078e000a */
        /* <DEDUP_REMOVED lines=15> */
[C---:B--2---:R-:W-:Y:S01]  /*1ce70*/  ISETP.GE.AND P0, PT, R14.reuse, R4, PT ;  /* 0x000000040e00720c */ /* 0x044fe20003f06270 */
[----:B------:R-:W-:Y:S02]  /*1ce80*/  VIADD R7, R14, 0x60 ;  /* 0x000000600e077836 */ /* 0x000fe40000000000 */
[----:B------:R-:W-:-:S03]  /*1ce90*/  IMAD.MOV.U32 R6, RZ, RZ, R14 ;  /* 0x000000ffff067224 */ /* 0x000fc600078e000e */
        /* <DEDUP_REMOVED lines=26> */
.L_x_10265:
[----:B------:R-:W-:Y:S05]  /*1d040*/  BSYNC B1 ;  /* 0x0000000000017941 */ /* 0x000fea0003800000 */
.L_x_10264:
        /* <DEDUP_REMOVED lines=23> */
.L_x_10260:
[----:B------:R-:W-:Y:S05]  /*1d1c0*/  BSYNC B0 ;  /* 0x0000000000007941 */ /* 0x000fea0003800000 */
.L_x_10255:
[----:B---3--:R-:W3:Y:S01]  /*1d1d0*/  LDL R0, [R1+0x5c] ;  /* 0x00005c0001007983 */ /* 0x008ee20000100800 */
[----:B------:R-:W-:Y:S02]  /*1d1e0*/  ULDC UR4, c[0x0][0xc14] ;  /* 0x0003050000047ab9 */ /* 0x000fe40000000800 */
[----:B---3--:R-:W-:-:S13]  /*1d1f0*/  ISETP.GE.AND P0, PT, R0, UR4, PT ;  /* 0x0000000400007c0c */ /* 0x008fda000bf06270 */
[----:B------:R-:W-:Y:S05]  /*1d200*/  @!P0 BRA `(.L_x_10266) ;  /* 0xfffffe4000448947 */ /* 0x000fea000383ffff */
[----:B------:R-:W-:Y:S05]  /*1d210*/  BRA `(.L_x_10116) ;  /* 0x0000005c00547947 */ /* 0x000fea0003800000 */
.L_x_10114:
[----:B------:R-:W-:-:S08]  /*1d220*/  NOP ;  /* 0x0000000000007918 */ /* 0x000fd00000000000 */
[----:B------:R-:W0:-:S00]  /*1d230*/  USETMAXREG.DEALLOC.CTAPOOL 0x20 ;  /* 0x00000020000079c8 */ /* 0x000e0000080e0500 */
        /* <DEDUP_REMOVED lines=54> */
[----:B------:R-:W-:Y:S02]  /*1d5a0*/  IMAD.MOV.U32 R6, RZ, RZ, RZ ;  /* 0x000000ffff067224 */ /* 0x000fe400078e00ff */
[----:B------:R-:W-:-:S10]  /*1d5b0*/  IMAD.MOV.U32 R3, RZ, RZ, R4 ;  /* 0x000000ffff037224 */ /* 0x000fd400078e0004 */
[----:B--2---:R-:W-:Y:S05]  /*1d5c0*/  @P0 BRA `(.L_x_10267) ;  /* 0x0000000000b80947 */ /* 0x004fea0003800000 */
[----:B------:R-:W-:Y:S01]  /*1d5d0*/  IMAD.MOV.U32 R4, RZ, RZ, R3 ;  /* 0x000000ffff047224 */ /* 0x000fe200078e0003 */
[----:B------:R-:W-:Y:S01]  /*1d5e0*/  ULDC UR5, c[0x0][0xc14] ;  /* 0x0003050000057ab9 */ /* 0x000fe20000000800 */
[----:B------:R-:W-:Y:S01]  /*1d5f0*/  IMAD.MOV.U32 R6, RZ, RZ, RZ ;  /* 0x000000ffff067224 */ /* 0x000fe200078e00ff */
[----:B------:R-:W-:Y:S01]  /*1d600*/  ULDC UR7, c[0x0][0xc14] ;  /* 0x0003050000077ab9 */ /* 0x000fe20000000800 */
[----:B------:R-:W-:-:S05]  /*1d610*/  ULDC UR4, c[0x0][0xc10] ;  /* 0x0003040000047ab9 */ /* 0x000fca0000000800 */
.L_x_10271:
[----:B------:R-:W-:Y:S02]  /*1d620*/  VIADD R6, R6, 0x1f ;  /* 0x0000001f06067836 */ /* 0x000fe40000000000 */
[----:B------:R-:W-:-:S03]  /*1d630*/  IMAD.U32 R19, RZ, RZ, UR7 ;  /* 0x00000007ff137e24 */ /* 0x000fc6000f8e00ff */
[----:B------:R-:W-:-:S13]  /*1d640*/  ISETP.GE.AND P0, PT, R6, UR5, PT ;  /* 0x0000000506007c0c */ /* 0x000fda000bf06270 */
[----:B------:R-:W-:Y:S05]  /*1d650*/  @P0 BRA `(.L_x_10268) ;  /* 0x0000000400d40947 */ /* 0x000fea0003800000 */
[C---:B------:R-:W-:Y:S01]  /*1d660*/  ISETP.NE.AND P1, PT, R27.reuse, 0x1f, PT ;  /* 0x0000001f1b00780c */ /* 0x040fe20003f25270 */
[----:B------:R-:W-:Y:S01]  /*1d670*/  BSSY B0, `(.L_x_10269) ;  /* 0x0000009000007945 */ /* 0x000fe20003800000 */
[----:B------:R-:W-:Y:S01]  /*1d680*/  IADD3 R5, R27, R6, RZ ;  /* 0x000000061b057210 */ /* 0x000fe20007ffe0ff */
[----:B------:R-:W-:-:S03]  /*1d690*/  IMAD.MOV.U32 R0, RZ, RZ, RZ ;  /* 0x000000ffff007224 */ /* 0x000fc600078e00ff */
[----:B------:R-:W-:-:S13]  /*1d6a0*/  ISETP.GE.OR P0, PT, R5, UR5, !P1 ;  /* 0x0000000505007c0c */ /* 0x000fda000cf06670 */
[----:B------:R-:W-:Y:S05]  /*1d6b0*/  @P0 BRA `(.L_x_10270) ;  /* 0x0000000000100947 */ /* 0x000fea0003800000 */
[----:B------:R-:W0:Y:S01]  /*1d6c0*/  LDC.64 R2, c[0x0][0xc58] ;  /* 0x00031600ff027b82 */ /* 0x000e220000000a00 */
[----:B------:R-:W-:Y:S01]  /*1d6d0*/  ULDC.64 UR8, c[0x0][0x208] ;  /* 0x0000820000087ab9 */ /* 0x000fe20000000a00 */
[----:B0-----:R-:W-:-:S05]  /*1d6e0*/  IMAD.WIDE R2, R5, 0x4, R2 ;  /* 0x0000000405027825 */ /* 0x001fca00078e0202 */
[----:B------:R0:W5:Y:S02]  /*1d6f0*/  LDG.E R0, desc[UR8][R2.64] ;  /* 0x0000000802007981 */ /* 0x000164000c1e1900 */
.L_x_10270:
[----:B------:R-:W-:Y:S05]  /*1d700*/  BSYNC B0 ;  /* 0x0000000000007941 */ /* 0x000fea0003800000 */
.L_x_10269:
        /* <DEDUP_REMOVED lines=26> */
.L_x_10267:
        /* <DEDUP_REMOVED lines=21> */
.L_x_10272:
        /* <DEDUP_REMOVED lines=9> */
[----:B------:R-:W-:Y:S01]  /*1da90*/  IMAD.MOV.U32 R3, RZ, RZ, R8 ;  /* 0x000000ffff037224 */ /* 0x000fe200078e0008 */
[----:B------:R-:W-:-:S03]  /*1daa0*/  MOV R8, R10 ;  /* 0x0000000a00087202 */ /* 0x000fc60000000f00 */
        /* <DEDUP_REMOVED lines=48> */
.L_x_10268:
[----:B------:R-:W-:Y:S02]  /*1ddb0*/  IMAD.MOV.U32 R17, RZ, RZ, RZ ;  /* 0x000000ffff117224 */ /* 0x000fe400078e00ff */
[----:B------:R-:W-:Y:S02]  /*1ddc0*/  IMAD.U32 R16, RZ, RZ, UR6 ;  /* 0x00000006ff107e24 */ /* 0x000fe4000f8e00ff */
[----:B------:R-:W-:-:S07]  /*1ddd0*/  IMAD.MOV.U32 R18, RZ, RZ, RZ ;  /* 0x000000ffff127224 */ /* 0x000fce00078e00ff */
.L_x_10273:
        /* <DEDUP_REMOVED lines=32> */
[----:B------:R0:W-:Y:S02]  /*1dfe0*/  STL [R1+0x44], R2 ;  /* 0x0000440201007387 */ /* 0x0001e40000100800 */
.L_x_10364:
[----:B01----:R-:W0:Y:S01]  /*1dff0*/  LDC.64 R2, c[0x0][0xc60] ;  /* 0x00031800ff027b82 */ /* 0x003e220000000a00 */
[----:B------:R-:W-:Y:S01]  /*1e000*/  ULDC.64 UR4, c[0x0][0x208] ;  /* 0x0000820000047ab9 */ /* 0x000fe20000000a00 */
[----:B0-----:R-:W-:-:S05]  /*1e010*/  IMAD.WIDE R2, R19, 0x4, R2 ;  /* 0x0000000413027825 */ /* 0x001fca00078e0202 */
[----:B------:R-:W2:Y:S01]  /*1e020*/  LDG.E R29, desc[UR4][R2.64] ;  /* 0x00000004021d7981 */ /* 0x000ea2000c1e1900 */
[----:B------:R-:W-:Y:S05]  /*1e030*/  YIELD ;  /* 0x0000000000007946 */ /* 0x000fea0003800000 */
[----:B------:R-:W-:Y:S01]  /*1e040*/  ULDC.64 UR4, c[0x0][0xa28] ;  /* 0x00028a0000047ab9 */ /* 0x000fe20000000a00 */
[----:B------:R-:W-:Y:S01]  /*1e050*/  ULDC.64 UR6, c[0x0][0x208] ;  /* 0x0000820000067ab9 */ /* 0x000fe20000000a00 */
[----:B------:R-:W-:Y:S01]  /*1e060*/  ISETP.NE.U32.AND P1, PT, RZ, UR4, PT ;  /* 0x00000004ff007c0c */ /* 0x000fe2000bf25070 */
[----:B------:R-:W-:Y:S01]  /*1e070*/  IMAD.MOV.U32 R10, RZ, RZ, RZ ;  /* 0x000000ffff0a7224 */ /* 0x000fe200078e00ff */
[----:B------:R-:W-:Y:S01]  /*1e080*/  ULDC.64 UR8, c[0x0][0xa08] ;  /* 0x0002820000087ab9 */ /* 0x000fe20000000a00 */
[----:B------:R-:W-:Y:S01]  /*1e090*/  ULDC.64 UR10, c[0x0][0xa10] ;  /* 0x00028400000a7ab9 */ /* 0x000fe20000000a00 */
[----:B------:R-:W-:-:S02]  /*1e0a0*/  ISETP.NE.AND.EX P1, PT, RZ, UR5, PT, P1 ;  /* 0x00000005ff007c0c */ /* 0x000fc4000bf25310 */
[----:B--2---:R-:W-:Y:S01]  /*1e0b0*/  SHF.R.S32.HI R0, RZ, 0x1f, R29 ;  /* 0x0000001fff007819 */ /* 0x004fe2000001141d */
[----:B------:R-:W-:-:S10]  /*1e0c0*/  IMAD.SHL.U32 R14, R29, 0x4, RZ ;  /* 0x000000041d0e7824 */ /* 0x000fd400078e00ff */
[C---:B------:R-:W-:Y:S02]  /*1e0d0*/  @P1 LEA R2, P0, R29.reuse, UR4, 0x2 ;  /* 0x000000041d021c11 */ /* 0x040fe4000f8010ff */
[C-C-:B------:R-:W-:Y:S02]  /*1e0e0*/  SHF.L.U64.HI R12, R29.reuse, 0x2, R0.reuse ;  /* 0x000000021d0c7819 */ /* 0x140fe40000010200 */
[----:B------:R-:W-:Y:S01]  /*1e0f0*/  @P1 LEA.HI.X R3, R29, UR5, R0, 0x2, P0 ;  /* 0x000000051d031c11 */ /* 0x000fe200080f1400 */
[----:B------:R-:W-:Y:S01]  /*1e100*/  ULDC.64 UR4, c[0x0][0xa18] ;  /* 0x0002860000047ab9 */ /* 0x000fe20000000a00 */
[----:B------:R-:W-:Y:S01]  /*1e110*/  IMAD.MOV.U32 R0, RZ, RZ, RZ ;  /* 0x000000ffff007224 */ /* 0x000fe200078e00ff */
[----:B------:R-:W-:Y:S01]  /*1e120*/  ISETP.NE.U32.AND P0, PT, RZ, UR4, PT ;  /* 0x00000004ff007c0c */ /* 0x000fe2000bf05070 */
[----:B------:R-:W-:Y:S03]  /*1e130*/  STL [R1+0x4], R14 ;  /* 0x0000040e01007387 */ /* 0x000fe60000100800 */
[----:B------:R-:W-:Y:S01]  /*1e140*/  ISETP.NE.AND.EX P0, PT, RZ, UR5, PT, P0 ;  /* 0x00000005ff007c0c */ /* 0x000fe2000bf05300 */
[----:B------:R0:W5:Y:S04]  /*1e150*/  @P1 LDG.E R0, desc[UR6][R2.64] ;  /* 0x0000000602001981 */ /* 0x000168000c1e1900 */
[----:B------:R-:W-:Y:S08]  /*1e160*/  STL [R1+0x8], R12 ;  /* 0x0000080c01007387 */ /* 0x000ff00000100800 */
[----:B------:R-:W-:-:S04]  /*1e170*/  @P0 IADD3 R8, P2, R14, UR4, RZ ;  /* 0x000000040e080c10 */ /* 0x000fc8000ff5e0ff */
[----:B------:R-:W-:Y:S01]  /*1e180*/  @P0 IADD3.X R9, R12, UR5, RZ, P2, !PT ;  /* 0x000000050c090c10 */ /* 0x000fe200097fe4ff */
[----:B------:R-:W-:Y:S02]  /*1e190*/  ULDC.64 UR4, c[0x0][0xa00] ;  /* 0x0002800000047ab9 */ /* 0x000fe40000000a00 */
[----:B------:R-:W-:-:S04]  /*1e1a0*/  ISETP.NE.U32.AND P2, PT, RZ, UR4, PT ;  /* 0x00000004ff007c0c */ /* 0x000fc8000bf45070 */
[----:B------:R-:W-:Y:S02]  /*1e1b0*/  ISETP.NE.AND.EX P2, PT, RZ, UR5, PT, P2 ;  /* 0x00000005ff007c0c */ /* 0x000fe4000bf45320 */
[----:B0-----:R-:W-:-:S04]  /*1e1c0*/  IADD3 R2, P1, R14, UR4, RZ ;  /* 0x000000040e027c10 */ /* 0x001fc8000ff3e0ff */
[----:B------:R-:W-:-:S07]  /*1e1d0*/  IADD3.X R3, R12, UR5, RZ, P1, !PT ;  /* 0x000000050c037c10 */ /* 0x000fce0008ffe4ff */
[----:B------:R-:W2:Y:S01]  /*1e1e0*/  @P2 LDG.E R10, desc[UR6][R2.64] ;  /* 0x00000006020a2981 */ /* 0x000ea2000c1e1900 */
[----:B------:R-:W-:Y:S01]  /*1e1f0*/  ULDC UR4, c[0x0][0x288] ;  /* 0x0000a20000047ab9 */ /* 0x000fe20000000800 */
[----:B------:R-:W-:-:S04]  /*1e200*/  IADD3 R6, P1, R14, UR8, RZ ;  /* 0x000000080e067c10 */ /* 0x000fc8000ff3e0ff */
[----:B------:R-:W-:Y:S02]  /*1e210*/  IADD3.X R7, R12, UR9, RZ, P1, !PT ;  /* 0x000000090c077c10 */ /* 0x000fe40008ffe4ff */
[----:B------:R-:W-:-:S04]  /*1e220*/  IADD3 R4, P1, R14, UR10, RZ ;  /* 0x0000000a0e047c10 */ /* 0x000fc8000ff3e0ff */
[----:B------:R-:W-:Y:S02]  /*1e230*/  IADD3.X R5, R12, UR11, RZ, P1, !PT ;  /* 0x0000000b0c057c10 */ /* 0x000fe40008ffe4ff */
[----:B------:R-:W-:-:S04]  /*1e240*/  ISETP.NE.U32.AND P1, PT, RZ, UR8, PT ;  /* 0x00000008ff007c0c */ /* 0x000fc8000bf25070 */
[----:B------:R-:W-:Y:S02]  /*1e250*/  ISETP.NE.AND.EX P3, PT, RZ, UR9, PT, P1 ;  /* 0x00000009ff007c0c */ /* 0x000fe4000bf65310 */
        /* <DEDUP_REMOVED lines=12> */
[----:B------:R-:W-:Y:S02]  /*1e320*/  ULDC UR6, c[0x0][0x338] ;  /* 0x0000ce0000067ab9 */ /* 0x000fe40000000800 */
[----:B0-----:R-:W-:-:S03]  /*1e330*/  IMAD.U32 R9, RZ, RZ, UR6 ;  /* 0x00000006ff097e24 */ /* 0x001fc6000f8e00ff */
[----:B------:R-:W-:Y:S01]  /*1e340*/  IMAD.U32 R11, RZ, RZ, UR4 ;  /* 0x00000004ff0b7e24 */ /* 0x000fe2000f8e00ff */
[----:B------:R-:W-:Y:S06]  /*1e350*/  @P0 BRA `(.L_x_10275) ;  /* 0x0000000000140947 */ /* 0x000fec0003800000 */
[----:B------:R-:W-:Y:S05]  /*1e360*/  @!P2 BRA `(.L_x_10275) ;  /* 0x000000000010a947 */ /* 0x000fea0003800000 */
[----:B------:R-:W-:Y:S02]  /*1e370*/  ULDC.64 UR4, c[0x0][0x208] ;  /* 0x0000820000047ab9 */ /* 0x000fe40000000a00 */
[----:B------:R-:W2:Y:S04]  /*1e380*/  LDG.E R13, desc[UR4][R2.64] ;  /* 0x00000004020d7981 */ /* 0x000ea8000c1e1900 */
[----:B-----5:R-:W2:Y:S02]  /*1e390*/  LDG.E R10, desc[UR4][R2.64+0x4] ;  /* 0x00000404020a7981 */ /* 0x020ea4000c1e1900 */
[----:B--2---:R-:W-:-:S07]  /*1e3a0*/  IADD3 R10, -R13, R10, RZ ;  /* 0x0000000a0d0a7210 */ /* 0x004fce0007ffe1ff */
.L_x_10275:
[----:B------:R-:W-:Y:S01]  /*1e3b0*/  IMAD.MOV.U32 R23, RZ, RZ, RZ ;  /* 0x000000ffff177224 */ /* 0x000fe200078e00ff */
[----:B------:R-:W-:-:S05]  /*1e3c0*/  ULDC.64 UR4, c[0x0][0x208] ;  /* 0x0000820000047ab9 */ /* 0x000fca0000000a00 */
[----:B------:R-:W2:Y:S01]  /*1e3d0*/  @P3 LDG.E R23, desc[UR4][R6.64] ;  /* 0x0000000406173981 */ /* 0x000ea2000c1e1900 */
[----:B------:R-:W-:-:S06]  /*1e3e0*/  IMAD.MOV.U32 R8, RZ, RZ, RZ ;  /* 0x000000ffff087224 */ /* 0x000fcc00078e00ff */
[----:B------:R0:W5:Y:S01]  /*1e3f0*/  @P1 LDG.E R8, desc[UR4][R4.64] ;  /* 0x0000000404081981 */ /* 0x000162000c1e1900 */
[----:B------:R-:W-:Y:S02]  /*1e400*/  ULDC.64 UR4, c[0x0][0xa20] ;  /* 0x0002880000047ab9 */ /* 0x000fe40000000a00 */
[----:B------:R-:W-:-:S04]  /*1e410*/  ISETP.NE.U32.AND P0, PT, RZ, UR4, PT ;  /* 0x00000004ff007c0c */ /* 0x000fc8000bf05070 */
[----:B------:R-:W-:Y:S01]  /*1e420*/  ISETP.NE.AND.EX P0, PT, RZ, UR5, PT, P0 ;  /* 0x00000005ff007c0c */ /* 0x000fe2000bf05300 */
[----:B--2--5:R-:W-:-:S12]  /*1e430*/  IMAD.IADD R23, R23, 0x1, R0 ;  /* 0x0000000117177824 */ /* 0x024fd800078e0200 */
[----:B0-----:R-:W-:Y:S05]  /*1e440*/  @!P0 BRA `(.L_x_10276) ;  /* 0x0000000000148947 */ /* 0x001fea0003800000 */
[----:B------:R-:W-:Y:S01]  /*1e450*/  IADD3 R2, P0, R14, UR4, RZ ;  /* 0x000000040e027c10 */ /* 0x000fe2000ff1e0ff */
[----:B------:R-:W-:-:S03]  /*1e460*/  ULDC.64 UR6, c[0x0][0x208] ;  /* 0x0000820000067ab9 */ /* 0x000fc60000000a00 */
[----:B------:R-:W-:-:S05]  /*1e470*/  IADD3.X R3, R12, UR5, RZ, P0, !PT ;  /* 0x000000050c037c10 */ /* 0x000fca00087fe4ff */
[----:B------:R0:W5:Y:S01]  /*1e480*/  LDG.E R11, desc[UR6][R2.64] ;  /* 0x00000006020b7981 */ /* 0x000162000c1e1900 */
[----:B------:R-:W-:Y:S05]  /*1e490*/  BRA `(.L_x_10277) ;  /* 0x0000000000147947 */ /* 0x000fea0003800000 */
.L_x_10276:
[----:B------:R-:W-:Y:S05]  /*1e4a0*/  @!P3 BRA `(.L_x_10277) ;  /* 0x000000000010b947 */ /* 0x000fea0003800000 */
[----:B------:R-:W-:Y:S02]  /*1e4b0*/  ULDC.64 UR4, c[0x0][0x208] ;  /* 0x0000820000047ab9 */ /* 0x000fe40000000a00 */
[----:B------:R-:W2:Y:S04]  /*1e4c0*/  LDG.E R2, desc[UR4][R6.64] ;  /* 0x0000000406027981 */ /* 0x000ea8000c1e1900 */
[----:B------:R-:W2:Y:S02]  /*1e4d0*/  LDG.E R11, desc[UR4][R6.64+0x4] ;  /* 0x00000404060b7981 */ /* 0x000ea4000c1e1900 */
[----:B--2---:R-:W-:-:S07]  /*1e4e0*/  IMAD.IADD R11, R11, 0x1, -R2 ;  /* 0x000000010b0b7824 */ /* 0x004fce00078e0a02 */
.L_x_10277:
[----:B------:R-:W-:Y:S02]  /*1e4f0*/  ULDC.64 UR4, c[0x0][0x208] ;  /* 0x0000820000047ab9 */ /* 0x000fe40000000a00 */
[----:B0-----:R-:W2:Y:S04]  /*1e500*/  @P1 LDG.E R3, desc[UR4][R4.64] ;  /* 0x0000000404031981 */ /* 0x001ea8000c1e1900 */
[----:B------:R-:W2:Y:S01]  /*1e510*/  @P1 LDG.E R2, desc[UR4][R4.64+0x4] ;  /* 0x0000040404021981 */ /* 0x000ea2000c1e1900 */
[----:B-----5:R-:W-:Y:S01]  /*1e520*/  IMAD.IADD R0, R11, 0x1, -R0 ;  /* 0x000000010b007824 */ /* 0x020fe200078e0a00 */
[----:B------:R-:W-:Y:S01]  /*1e530*/  BSSY B0, `(.L_x_10278) ;  /* 0x00000de000007945 */ /* 0x000fe20003800000 */
[----:B------:R-:W-:Y:S01]  /*1e540*/  PLOP3.LUT P2, PT, PT, PT, PT, 0x80, 0x0 ;  /* 0x000000000000781c */ /* 0x000fe20003f4f070 */
[----:B--2---:R-:W-:-:S02]  /*1e550*/  @P1 IMAD.IADD R9, R2, 0x1, -R3 ;  /* 0x0000000102091824 */ /* 0x004fc400078e0a03 */
[----:B------:R-:W-:Y:S02]  /*1e560*/  IMAD R3, R17, 0xc0, RZ ;  /* 0x000000c011037824 */ /* 0x000fe400078e02ff */
[----:B------:R-:W-:-:S03]  /*1e570*/  IMAD.IADD R2, R0, 0x1, R9 ;  /* 0x0000000100027824 */ /* 0x000fc600078e0209 */
        /* <DEDUP_REMOVED lines=9> */
[----:B------:R-:W-:-:S05]  /*1e610*/  VIMNMX R6, R2, R7, PT ;  /* 0x0000000702067248 */ /* 0x000fca0003fe0100 */
[--C-:B------:R-:W-:Y:S01]  /*1e620*/  IMAD R2, R6, 0x90, -R0.reuse ;  /* 0x0000009006027824 */ /* 0x100fe200078e0a00 */
[----:B------:R0:W-:Y:S01]  /*1e630*/  STL [R1], R6 ;  /* 0x0000000601007387 */ /* 0x0001e20000100800 */
[----:B------:R-:W-:-:S03]  /*1e640*/  IMAD.MOV R0, RZ, RZ, -R0 ;  /* 0x000000ffff007224 */ /* 0x000fc600078e0a00 */
[----:B------:R-:W-:Y:S02]  /*1e650*/  VIMNMX R9, R2, R9, PT ;  /* 0x0000000902097248 */ /* 0x000fe40003fe0100 */
[----:B------:R-:W-:-:S04]  /*1e660*/  VIMNMX R2, RZ, R0, !PT ;  /* 0x00000000ff027248 */ /* 0x000fc80007fe0100 */
[----:B------:R-:W-:Y:S01]  /*1e670*/  ISETP.GT.AND P0, PT, R9, R2, PT ;  /* 0x000000020900720c */ /* 0x000fe20003f04270 */
[----:B------:R-:W-:-:S05]  /*1e680*/  IMAD.WIDE.U32 R2, R2, 0x38e38e39, RZ ;  /* 0x38e38e3902027825 */ /* 0x000fca00078e00ff */
[----:B------:R-:W-:-:S05]  /*1e690*/  SHF.R.U32.HI R2, RZ, 0x5, R3 ;  /* 0x00000005ff027819 */ /* 0x000fca0000011603 */
[----:B------:R-:W-:Y:S02]  /*1e6a0*/  IMAD.MOV.U32 R3, RZ, RZ, R2 ;  /* 0x000000ffff037224 */ /* 0x000fe400078e0002 */
[----:B------:R-:W-:-:S04]  /*1e6b0*/  @P0 VIADD R0, R9, 0x8f ;  /* 0x0000008f09000836 */ /* 0x000fc80000000000 */
[----:B------:R-:W-:-:S05]  /*1e6c0*/  @P0 IMAD.HI R0, R0, 0x38e38e39, RZ ;  /* 0x38e38e3900000827 */ /* 0x000fca00078e02ff */
[----:B------:R-:W-:-:S04]  /*1e6d0*/  @P0 SHF.R.U32.HI R5, RZ, 0x1f, R0 ;  /* 0x0000001fff050819 */ /* 0x000fc80000011600 */
        /* <DEDUP_REMOVED lines=13> */
.L_x_10410:
[----:B------:R-:W-:-:S03]  /*1e7b0*/  UMOV UR4, 0xffffffff ;  /* 0xffffffff00047882 */ /* 0x000fc60000000000 */
[----:B------:R-:W-:Y:S05]  /*1e7c0*/  BRA.DIV UR4, `(.L_x_10281) ;  /* 0x0000005204747947 */ /* 0x000fea000b800000 */
[----:B------:R-:W-:-:S13]  /*1e7d0*/  ELECT P6, URZ, PT ;  /* 0x00000000003f782f */ /* 0x000fda00038c0000 */
.L_x_10413:
[----:B------:R-:W2:Y:S01]  /*1e7e0*/  LDL R5, [R1+0xc] ;  /* 0x00000c0001057983 */ /* 0x000ea20000100800 */
[----:B------:R-:W-:Y:S01]  /*1e7f0*/  BSSY B1, `(.L_x_10282) ;  /* 0x000000b000017945 */ /* 0x000fe20003800000 */
[----:B------:R-:W0:Y:S01]  /*1e800*/  S2R R6, SR_CgaCtaId ;  /* 0x0000000000067919 */ /* 0x000e220000008800 */
[----:B--2---:R-:W-:-:S05]  /*1e810*/  VIADD R5, R5, 0x1 ;  /* 0x0000000105057836 */ /* 0x004fca0000000000 */
[----:B------:R-:W-:-:S04]  /*1e820*/  LEA.HI R7, R5, R5, RZ, 0x1 ;  /* 0x0000000505077211 */ /* 0x000fc800078f08ff */
[----:B------:R-:W-:Y:S02]  /*1e830*/  LOP3.LUT R10, R7, 0xfffffffe, RZ, 0xc0, !PT ;  /* 0xfffffffe070a7812 */ /* 0x000fe400078ec0ff */
[----:B------:R-:W-:-:S03]  /*1e840*/  MOV R7, 0x400 ;  /* 0x0000040000077802 */ /* 0x000fc60000000f00 */
[----:B------:R-:W-:Y:S01]  /*1e850*/  IMAD.IADD R5, R5, 0x1, -R10 ;  /* 0x0000000105057824 */ /* 0x000fe200078e0a0a */
[----:B0-----:R-:W-:-:S04]  /*1e860*/  LEA R6, R6, R7, 0x18 ;  /* 0x0000000706067211 */ /* 0x001fc800078ec0ff */
[----:B------:R-:W-:-:S04]  /*1e870*/  SHF.L.U32 R5, R5, 0x1f, RZ ;  /* 0x0000001f05057819 */ /* 0x000fc800000006ff */
[----:B------:R-:W0:Y:S02]  /*1e880*/  SYNCS.PHASECHK.TRANS64.TRYWAIT P0, [R6+URZ+0x31c20], R5 ;  /* 0x031c2005060075a7 */ /* 0x000e24000800017f */
[----:B0-----:R-:W-:Y:S05]  /*1e890*/  @!P0 BRA `(.L_x_10283) ;  /* 0x0000005000608947 */ /* 0x001fea0003800000 */
.L_x_10414:
[----:B------:R-:W-:Y:S05]  /*1e8a0*/  BSYNC B1 ;  /* 0x0000000000017941 */ /* 0x000fea0003800000 */
.L_x_10282:
[----:B------:R-:W-:Y:S04]  /*1e8b0*/  BSSY B1, `(.L_x_10284) ;  /* 0x0000049000017945 */ /* 0x000fe80003800000 */
[----:B------:R-:W-:Y:S05]  /*1e8c0*/  @!P6 BRA `(.L_x_10285) ;  /* 0x00000004001ce947 */ /* 0x000fea0003800000 */
[----:B0-----:R-:W-:Y:S01]  /*1e8d0*/  IMAD R5, R25, 0x8, R6 ;  /* 0x0000000819057824 */ /* 0x001fe200078e0206 */
[----:B------:R-:W-:-:S04]  /*1e8e0*/  SHF.L.U32 R10, R26, 0x1f, RZ ;  /* 0x0000001f1a0a7819 */ /* 0x000fc800000006ff */
[----:B------:R-:W0:Y:S02]  /*1e8f0*/  SYNCS.PHASECHK.TRANS64.TRYWAIT P0, [R5+URZ+0x31ca0], R10 ;  /* 0x031ca00a050075a7 */ /* 0x000e24000800017f */
[----:B0-----:R-:W-:Y:S05]  /*1e900*/  @!P0 BRA `(.L_x_10286) ;  /* 0x0000005000588947 */ /* 0x001fea0003800000 */
.L_x_10415:
        /* <DEDUP_REMOVED lines=9> */
.L_x_10287:
[----:B------:R-:W-:Y:S01]  /*1e9a0*/  IMAD R9, R25, 0x6c00, R6 ;  /* 0x00006c0019097824 */ /* 0x000fe200078e0206 */
[----:B------:R-:W-:Y:S01]  /*1e9b0*/  R2UR UR9, R5 ;  /* 0x00000000050972ca */ /* 0x000fe200000e0000 */
[----:B------:R-:W-:Y:S01]  /*1e9c0*/  IMAD R7, R3, 0x90, R8 ;  /* 0x0000009003077824 */ /* 0x000fe200078e0208 */
        /* <DEDUP_REMOVED lines=22> */
[----:B------:R2:W-:Y:S01]  /*1eb30*/  UTMALDG.4D [UR8], [UR4], desc[UR6] ;  /* 0x00000608040075b4 */ /* 0x0005e20008019000 */
[----:B------:R-:W3:Y:S02]  /*1eb40*/  SYNCS.PHASECHK.TRANS64.TRYWAIT P0, [R5+URZ+0x31cc0], R10 ;  /* 0x031cc00a050075a7 */ /* 0x000ee4000800017f */
[----:B--23--:R-:W-:Y:S05]  /*1eb50*/  @!P0 BRA `(.L_x_10288) ;  /* 0x0000004c00d88947 */ /* 0x00cfea0003800000 */
.L_x_10416:
[----:B------:R-:W-:Y:S05]  /*1eb60*/  @P1 BRA `(.L_x_10289) ;  /* 0x0000000000141947 */ /* 0x000fea0003800000 */
[----:B------:R-:W-:Y:S01]  /*1eb70*/  ISETP.NE.AND P0, PT, R27, RZ, PT ;  /* 0x000000ff1b00720c */ /* 0x000fe20003f05270 */
[----:B0-2---:R-:W-:-:S04]  /*1eb80*/  IMAD.MOV.U32 R10, RZ, RZ, 0x6c00 ;  /* 0x00006c00ff0a7424 */ /* 0x005fc800078e00ff */
[----:B------:R3:W-:Y:S08]  /*1eb90*/  SYNCS.ARRIVE.TRANS64 RZ, [R5+URZ+0x31cb0], R10 ;  /* 0x031cb00a05ff79a7 */ /* 0x0007f0000800003f */
[----:B------:R-:W-:Y:S05]  /*1eba0*/  @!P0 BRA `(.L_x_10289) ;  /* 0x0000000000048947 */ /* 0x000fea0003800000 */
[----:B------:R-:W-:Y:S01]  /*1ebb0*/  BPT.TRAP 0x1 ;  /* 0x000000040000795c */ /* 0x000fe20000300000 */
.L_x_10289:
        /* <DEDUP_REMOVED lines=16> */
[----:B----4-:R-:W-:Y:S01]  /*1ecc0*/  UMOV UR8, UR14 ;  /* 0x0000000e00087c82 */ /* 0x010fe20008000000 */
[----:B------:R-:W-:Y:S01]  /*1ecd0*/  UMOV UR10, UR16 ;  /* 0x00000010000a7c82 */ /* 0x000fe20008000000 */
[----:B------:R-:W-:Y:S01]  /*1ece0*/  UMOV UR14, 0x40 ;  /* 0x00000040000e7882 */ /* 0x000fe20000000000 */
[----:B------:R4:W-:Y:S02]  /*1ecf0*/  UTMALDG.4D [UR8], [UR4], desc[UR6] ;  /* 0x00000608040075b4 */ /* 0x0009e40008019000 */
[----:B----4-:R-:W-:Y:S01]  /*1ed00*/  UMOV UR8, UR15 ;  /* 0x0000000f00087c82 */ /* 0x010fe20008000000 */
[----:B------:R-:W-:Y:S02]  /*1ed10*/  UMOV UR10, UR14 ;  /* 0x0000000e000a7c82 */ /* 0x000fe40008000000 */
[----:B------:R4:W-:Y:S02]  /*1ed20*/  UTMALDG.4D [UR8], [UR4], desc[UR6] ;  /* 0x00000608040075b4 */ /* 0x0009e40008019000 */
[----:B----4-:R-:W-:Y:S01]  /*1ed30*/  NOP ;  /* 0x0000000000007918 */ /* 0x010fe20000000000 */
.L_x_10285:
[----:B------:R-:W-:Y:S05]  /*1ed40*/  BSYNC B1 ;  /* 0x0000000000017941 */ /* 0x000fea0003800000 */
.L_x_10284:
[----:B------:R-:W-:Y:S01]  /*1ed50*/  VIADD R25, R25, 0x1 ;  /* 0x0000000119197836 */ /* 0x000fe20000000000 */
[----:B------:R-:W-:Y:S01]  /*1ed60*/  PLOP3.LUT P2, PT, PT, PT, PT, 0x8, 0x0 ;  /* 0x000000000000781c */ /* 0x000fe20003f4e170 */
[----:B------:R-:W-:-:S03]  /*1ed70*/  VIADD R3, R3, 0xfffffffe ;  /* 0xfffffffe03037836 */ /* 0x000fc60000000000 */
[----:B------:R-:W-:-:S04]  /*1ed80*/  ISETP.NE.AND P0, PT, R25, 0x2, PT ;  /* 0x000000021900780c */ /* 0x000fc80003f05270 */
[----:B------:R-:W-:Y:S02]  /*1ed90*/  SEL R25, R25, RZ, P0 ;  /* 0x000000ff19197207 */ /* 0x000fe40000000000 */
[----:B0123--:R-:W-:Y:S02]  /*1eda0*/  SEL R5, RZ, 0x1, P0 ;  /* 0x00000001ff057807 */ /* 0x00ffe40000000000 */
[----:B------:R-:W-:Y:S02]  /*1edb0*/  ISETP.GE.AND P0, PT, R3, R2, PT ;  /* 0x000000020300720c */ /* 0x000fe40003f06270 */
[----:B------:R-:W-:-:S11]  /*1edc0*/  LOP3.LUT R26, R26, R5, RZ, 0x3c, !PT ;  /* 0x000000051a1a7212 */ /* 0x000fd600078e3cff */
[----:B------:R-:W-:Y:S05]  /*1edd0*/  @!P0 BRA `(.L_x_10279) ;  /* 0x00000004004c8947 */ /* 0x000fea0003800000 */
.L_x_10296:
[----:B------:R-:W-:Y:S05]  /*1ede0*/  YIELD ;  /* 0x0000000000007946 */ /* 0x000fea0003800000 */
[----:B------:R-:W-:Y:S04]  /*1edf0*/  BSSY B1, `(.L_x_10290) ;  /* 0x0000048000017945 */ /* 0x000fe80003800000 */
[----:B------:R-:W-:Y:S05]  /*1ee00*/  @!P6 BRA `(.L_x_10291) ;  /* 0x000000040018e947 */ /* 0x000fea0003800000 */
[----:B------:R-:W-:Y:S01]  /*1ee10*/  IMAD R10, R25, 0x8, R6 ;  /* 0x00000008190a7824 */ /* 0x000fe200078e0206 */
[----:B------:R-:W-:-:S04]  /*1ee20*/  SHF.L.U32 R5, R26, 0x1f, RZ ;  /* 0x0000001f1a057819 */ /* 0x000fc800000006ff */
[----:B------:R-:W0:Y:S02]  /*1ee30*/  SYNCS.PHASECHK.TRANS64.TRYWAIT P0, [R10+URZ+0x31ca0], R5 ;  /* 0x031ca0050a0075a7 */ /* 0x000e24000800017f */
[----:B0-----:R-:W-:Y:S05]  /*1ee40*/  @!P0 BRA `(.L_x_10292) ;  /* 0x0000004c00308947 */ /* 0x001fea0003800000 */
.L_x_10417:
        /* <DEDUP_REMOVED lines=9> */
.L_x_10293:
        /* <DEDUP_REMOVED lines=27> */
.L_x_10418:
[----:B------:R-:W-:Y:S05]  /*1f090*/  @P0 BRA `(.L_x_10295) ;  /* 0x0000000000140947 */ /* 0x000fea0003800000 */
[----:B------:R-:W-:Y:S01]  /*1f0a0*/  ISETP.NE.AND P1, PT, R27, RZ, PT ;  /* 0x000000ff1b00720c */ /* 0x000fe20003f25270 */
[----:B01----:R-:W-:-:S04]  /*1f0b0*/  IMAD.MOV.U32 R5, RZ, RZ, 0x6c00 ;  /* 0x00006c00ff057424 */ /* 0x003fc800078e00ff */
[----:B------:R2:W-:Y:S08]  /*1f0c0*/  SYNCS.ARRIVE.TRANS64 RZ, [R10+URZ+0x31cb0], R5 ;  /* 0x031cb0050aff79a7 */ /* 0x0005f0000800003f */
[----:B------:R-:W-:Y:S05]  /*1f0d0*/  @!P1 BRA `(.L_x_10295) ;  /* 0x0000000000049947 */ /* 0x000fea0003800000 */
[----:B------:R-:W-:Y:S01]  /*1f0e0*/  BPT.TRAP 0x1 ;  /* 0x000000040000795c */ /* 0x000fe20000300000 */
.L_x_10295:
        /* <DEDUP_REMOVED lines=24> */
.L_x_10291:
[----:B------:R-:W-:Y:S05]  /*1f270*/  BSYNC B1 ;  /* 0x0000000000017941 */ /* 0x000fea0003800000 */
.L_x_10290:
[----:B------:R-:W-:-:S05]  /*1f280*/  VIADD R25, R25, 0x1 ;  /* 0x0000000119197836 */ /* 0x000fca0000000000 */
[----:B------:R-:W-:-:S04]  /*1f290*/  ISETP.NE.AND P0, PT, R25, 0x2, PT ;  /* 0x000000021900780c */ /* 0x000fc80003f05270 */
[----:B012---:R-:W-:Y:S02]  /*1f2a0*/  SEL R5, RZ, 0x1, P0 ;  /* 0x00000001ff057807 */ /* 0x007fe40000000000 */
[----:B------:R-:W-:Y:S02]  /*1f2b0*/  SEL R25, R25, RZ, P0 ;  /* 0x000000ff19197207 */ /* 0x000fe40000000000 */
[C---:B------:R-:W-:Y:S02]  /*1f2c0*/  ISETP.GT.AND P0, PT, R3.reuse, R2, PT ;  /* 0x000000020300720c */ /* 0x040fe40003f04270 */
[----:B------:R-:W-:Y:S01]  /*1f2d0*/  LOP3.LUT R26, R26, R5, RZ, 0x3c, !PT ;  /* 0x000000051a1a7212 */ /* 0x000fe200078e3cff */
[----:B------:R-:W-:-:S04]  /*1f2e0*/  VIADD R5, R3, 0xffffffff ;  /* 0xffffffff03057836 */ /* 0x000fc80000000000 */
[----:B------:R-:W-:-:S06]  /*1f2f0*/  IMAD.MOV.U32 R3, RZ, RZ, R5 ;  /* 0x000000ffff037224 */ /* 0x000fcc00078e0005 */
[----:B------:R-:W-:Y:S05]  /*1f300*/  @P0 BRA `(.L_x_10296) ;  /* 0xfffffff800b40947 */ /* 0x000fea000383ffff */
.L_x_10279:
[----:B------:R-:W-:Y:S05]  /*1f310*/  BSYNC B0 ;  /* 0x0000000000007941 */ /* 0x000fea0003800000 */
.L_x_10278:
[----:B------:R-:W2:Y:S01]  /*1f320*/  LDL R5, [R1] ;  /* 0x0000000001057983 */ /* 0x000ea20000100800 */
        /* <DEDUP_REMOVED lines=21> */
.L_x_10298:
        /* <DEDUP_REMOVED lines=22> */
.L_x_10300:
        /* <DEDUP_REMOVED lines=19> */
.L_x_10302:
        /* <DEDUP_REMOVED lines=16> */
.L_x_10301:
[----:B------:R-:W2:Y:S01]  /*1f810*/  LDL.LU R2, [R1+0x4] ;  /* 0x0000040001027983 */ /* 0x000ea20000300800 */
[----:B------:R-:W-:Y:S01]  /*1f820*/  ULDC.64 UR4, c[0x0][0x9f8] ;  /* 0x00027e0000047ab9 */ /* 0x000fe20000000a00 */
[----:B------:R-:W0:Y:S02]  /*1f830*/  LDC R0, c[0x0][0x428] ;  /* 0x00010a00ff007b82 */ /* 0x000e240000000800 */
[----:B------:R-:W3:Y:S04]  /*1f840*/  LDL.LU R21, [R1+0x8] ;  /* 0x0000080001157983 */ /* 0x000ee80000300800 */
[----:B------:R-:W4:Y:S01]  /*1f850*/  LDL.LU R20, [R1+0x10] ;  /* 0x0000100001147983 */ /* 0x000f220000300800 */
[----:B------:R-:W-:Y:S01]  /*1f860*/  ISETP.NE.U32.AND P0, PT, RZ, UR4, PT ;  /* 0x00000004ff007c0c */ /* 0x000fe2000bf05070 */
[----:B------:R-:W-:Y:S01]  /*1f870*/  IMAD.MOV.U32 R6, RZ, RZ, R29 ;  /* 0x000000ffff067224 */ /* 0x000fe200078e001d */
[----:B------:R-:W-:-:S02]  /*1f880*/  ULDC.64 UR6, c[0x0][0x208] ;  /* 0x0000820000067ab9 */ /* 0x000fc40000000a00 */
        /* <DEDUP_REMOVED lines=15> */
[----:B------:R-:W2:Y:S01]  /*1f980*/  @P0 LDC R4, c[0x0][0x430] ;  /* 0x00010c00ff040b82 */ /* 0x000ea20000000800 */
[----:B0-----:R-:W-:-:S05]  /*1f990*/  @P0 IMAD.HI.U32 R5, R18, R5, RZ ;  /* 0x0000000512050227 */ /* 0x001fca00078e00ff */
[----:B--2---:R-:W-:Y:S02]  /*1f9a0*/  @P0 SHF.R.U32.HI R0, RZ, R4, R5 ;  /* 0x00000004ff000219 */ /* 0x004fe40000011605 */
[----:B------:R-:W-:-:S04]  /*1f9b0*/  ISETP.NE.U32.AND P0, PT, RZ, UR4, PT ;  /* 0x00000004ff007c0c */ /* 0x000fc8000bf05070 */
[----:B------:R-:W-:-:S04]  /*1f9c0*/  ISETP.NE.AND.EX P0, PT, RZ, UR5, PT, P0 ;  /* 0x00000005ff007c0c */ /* 0x000fc8000bf05300 */
[----:B-1----:R-:W-:-:S09]  /*1f9d0*/  SEL R9, R29, RZ, !P0 ;  /* 0x000000ff1d097207 */ /* 0x002fd20004000000 */
.L_x_10303:
        /* <DEDUP_REMOVED lines=14> */
.L_x_10304:
        /* <DEDUP_REMOVED lines=13> */
.L_x_10305:
        /* <DEDUP_REMOVED lines=9> */
[----:B------:R-:W2:Y:S01]  /*1fc20*/  LDL R4, [R1] ;  /* 0x0000000001047983 */ /* 0x000ea20000100800 */
        /* <DEDUP_REMOVED lines=8> */
.L_x_10421:
[----:B------:R-:W-:Y:S01]  /*1fcb0*/  UMOV UR4, 0xffffffff ;  /* 0xffffffff00047882 */ /* 0x000fe20000000000 */
[----:B------:R-:W-:Y:S02]  /*1fcc0*/  SHF.R.S32.HI R12, RZ, 0x1f, R6 ;  /* 0x0000001fff0c7819 */ /* 0x000fe40000011406 */
[----:B------:R-:W-:Y:S05]  /*1fcd0*/  BRA.DIV UR4, `(.L_x_10307) ;  /* 0x0000003e04e87947 */ /* 0x000fea000b800000 */
[----:B------:R-:W-:-:S13]  /*1fce0*/  ELECT P6, URZ, PT ;  /* 0x00000000003f782f */ /* 0x000fda00038c0000 */
.L_x_10424:
        /* <DEDUP_REMOVED lines=21> */
[----:B------:R0:W5:Y:S01]  /*1fe40*/  LDG.E R8, desc[UR6][R10.64] ;  /* 0x000000060a087981 */ /* 0x000162000c1e1900 */
[----:B------:R-:W-:-:S07]  /*1fe50*/  IMAD R7, R13, R4, R7 ;  /* 0x000000040d077224 */ /* 0x000fce00078e0207 */
.L_x_10309:
[----:B------:R-:W-:Y:S01]  /*1fe60*/  IMAD R5, R22, 0x8, R28 ;  /* 0x0000000816057824 */ /* 0x000fe200078e021c */
[----:B------:R-:W-:-:S04]  /*1fe70*/  SHF.L.U32 R4, R24, 0x1f, RZ ;  /* 0x0000001f18047819 */ /* 0x000fc800000006ff */
[----:B------:R-:W1:Y:S02]  /*1fe80*/  SYNCS.PHASECHK.TRANS64.TRYWAIT P0, [R5+URZ+0x31c40], R4 ;  /* 0x031c4004050075a7 */ /* 0x000e64000800017f */
[----:B-1----:R-:W-:Y:S05]  /*1fe90*/  @!P0 BRA `(.L_x_10310) ;  /* 0x0000003c00988947 */ /* 0x002fea0003800000 */
.L_x_10425:
        /* <DEDUP_REMOVED lines=9> */
.L_x_10311:
        /* <DEDUP_REMOVED lines=28> */
.L_x_10308:
        /* <DEDUP_REMOVED lines=41> */
[----:B0-----:R-:W-:-:S04]  /*20380*/  SHF.L.U32 R5, R4, 0x1f, RZ ;  /* 0x0000001f04057819 */ /* 0x001fc800000006ff */
[----:B------:R-:W0:Y:S02]  /*20390*/  SYNCS.PHASECHK.TRANS64.TRYWAIT P0, [R28+URZ+0x31c20], R5 ;  /* 0x031c20051c0075a7 */ /* 0x000e24000800017f */
[----:B0--3--:R-:W-:Y:S05]  /*203a0*/  @!P0 BRA `(.L_x_10313) ;  /* 0x0000003800688947 */ /* 0x009fea0003800000 */
.L_x_10426:
[----:B------:R-:W-:Y:S05]  /*203b0*/  BSYNC B0 ;  /* 0x0000000000007941 */ /* 0x000fea0003800000 */
.L_x_10312:
[----:B------:R-:W2:Y:S01]  /*203c0*/  LDL R4, [R1] ;  /* 0x0000000001047983 */ /* 0x000ea20000100800 */
[----:B------:R-:W-:Y:S01]  /*203d0*/  BSSY B0, `(.L_x_10314) ;  /* 0x000017c000007945 */ /* 0x000fe20003800000 */
[----:B--2---:R-:W-:-:S13]  /*203e0*/  ISETP.GE.AND P0, PT, R4, 0x2, PT ;  /* 0x000000020400780c */ /* 0x004fda0003f06270 */
[----:B------:R-:W-:Y:S05]  /*203f0*/  @!P0 BRA `(.L_x_10315) ;  /* 0x0000001400e48947 */ /* 0x000fea0003800000 */
[C---:B------:R-:W-:Y:S01]  /*20400*/  VIADD R10, R4.reuse, 0xfffffffe ;  /* 0xfffffffe040a7836 */ /* 0x040fe20000000000 */
[----:B------:R-:W-:Y:S01]  /*20410*/  LOP3.LUT R4, R4, 0x1, RZ, 0xc0, !PT ;  /* 0x0000000104047812 */ /* 0x000fe200078ec0ff */
[----:B------:R-:W-:Y:S02]  /*20420*/  BSSY B1, `(.L_x_10316) ;  /* 0x000007f000017945 */ /* 0x000fe40003800000 */
[----:B------:R-:W-:Y:S01]  /*20430*/  IMAD.MOV.U32 R9, RZ, RZ, R10 ;  /* 0x000000ffff097224 */ /* 0x000fe200078e000a */
[----:B------:R-:W-:-:S13]  /*20440*/  ISETP.NE.U32.AND P0, PT, R4, 0x1, PT ;  /* 0x000000010400780c */ /* 0x000fda0003f05070 */
        /* <DEDUP_REMOVED lines=9> */
[----:B------:R-:W-:Y:S02]  /*204e0*/  IMAD.MOV.U32 R15, RZ, RZ, R10 ;  /* 0x000000ffff0f7224 */ /* 0x000fe400078e000a */
[----:B------:R-:W-:Y:S01]  /*204f0*/  IMAD.MOV.U32 R4, RZ, RZ, R8 ;  /* 0x000000ffff047224 */ /* 0x000fe200078e0008 */
[----:B------:R-:W-:-:S13]  /*20500*/  ISETP.NE.AND.EX P0, PT, R3, RZ, PT, P0 ;  /* 0x000000ff0300720c */ /* 0x000fda0003f05300 */
[----:B------:R-:W-:Y:S05]  /*20510*/  @!P0 BRA `(.L_x_10320) ;  /* 0x00000000004c8947 */ /* 0x000fea0003800000 */
[----:B------:R-:W1:Y:S01]  /*20520*/  LDC R15, c[0x0][0x41c] ;  /* 0x00010700ff0f7b82 */ /* 0x000e620000000800 */
[----:B------:R-:W-:Y:S01]  /*20530*/  IMAD.MOV.U32 R9, RZ, RZ, R10 ;  /* 0x000000ffff097224 */ /* 0x000fe200078e000a */
[----:B------:R-:W-:Y:S01]  /*20540*/  ULDC.64 UR4, c[0x0][0x408] ;  /* 0x0001020000047ab9 */ /* 0x000fe20000000a00 */
[----:B------:R-:W-:Y:S01]  /*20550*/  ULDC.64 UR6, c[0x0][0x208] ;  /* 0x0000820000067ab9 */ /* 0x000fe20000000a00 */
[----:B------:R-:W-:-:S04]  /*20560*/  IMAD R17, R12, UR4, RZ ;  /* 0x000000040c117c24 */ /* 0x000fc8000f8e02ff */
[----:B------:R-:W-:Y:S01]  /*20570*/  IMAD R14, R6, UR5, R17 ;  /* 0x00000005060e7c24 */ /* 0x000fe2000f8e0211 */
[----:B-1----:R-:W-:-:S13]  /*20580*/  ISETP.NE.AND P0, PT, R15, 0x1, PT ;  /* 0x000000010f00780c */ /* 0x002fda0003f05270 */
        /* <DEDUP_REMOVED lines=12> */
.L_x_10320:
[----:B-1----:R-:W-:Y:S01]  /*20650*/  IMAD R3, R11, 0x8, R28 ;  /* 0x000000080b037824 */ /* 0x002fe200078e021c */
[----:B------:R-:W-:-:S04]  /*20660*/  SHF.L.U32 R2, R13, 0x1f, RZ ;  /* 0x0000001f0d027819 */ /* 0x000fc800000006ff */
[----:B------:R-:W1:Y:S02]  /*20670*/  SYNCS.PHASECHK.TRANS64.TRYWAIT P0, [R3+URZ+0x31c40], R2 ;  /* 0x031c4002030075a7 */ /* 0x000e64000800017f */
[----:B-1----:R-:W-:Y:S05]  /*20680*/  @!P0 BRA `(.L_x_10321) ;  /* 0x0000003400c48947 */ /* 0x002fea0003800000 */
.L_x_10427:
        /* <DEDUP_REMOVED lines=9> */
.L_x_10322:
        /* <DEDUP_REMOVED lines=31> */
.L_x_10428:
        /* <DEDUP_REMOVED lines=10> */
.L_x_10324:
[----:B------:R-:W2:Y:S02]  /*209b0*/  LDL R3, [R1+0x44] ;  /* 0x0000440001037983 */ /* 0x000ea40000100800 */
[----:B--2---:R-:W-:-:S13]  /*209c0*/  LOP3.LUT P0, RZ, R3, 0x40, RZ, 0xc0, !PT ;  /* 0x0000004003ff7812 */ /* 0x004fda000780c0ff */
[----:B------:R-:W-:Y:S05]  /*209d0*/  @P0 BRA `(.L_x_10325) ;  /* 0x0000000000040947 */ /* 0x000fea0003800000 */
[----:B------:R-:W-:Y:S01]  /*209e0*/  BPT.TRAP 0x1 ;  /* 0x000000040000795c */ /* 0x000fe20000300000 */
.L_x_10325:
        /* <DEDUP_REMOVED lines=29> */
.L_x_10319:
[----:B------:R-:W-:Y:S05]  /*20bc0*/  BSYNC B2 ;  /* 0x0000000000027941 */ /* 0x000fea0003800000 */
.L_x_10318:
[----:B------:R-:W2:Y:S01]  /*20bd0*/  LDL.LU R2, [R1] ;  /* 0x0000000001027983 */ /* 0x000ea20000300800 */
[----:B------:R-:W-:Y:S01]  /*20be0*/  MOV R22, R11 ;  /* 0x0000000b00167202 */ /* 0x000fe20000000f00 */
[----:B------:R-:W-:Y:S02]  /*20bf0*/  IMAD.MOV.U32 R24, RZ, RZ, R13 ;  /* 0x000000ffff187224 */ /* 0x000fe400078e000d */
[----:B--2---:R-:W-:-:S07]  /*20c00*/  VIADD R9, R2, 0xfffffffd ;  /* 0xfffffffd02097836 */ /* 0x004fce0000000000 */
.L_x_10317:
[----:B------:R-:W-:Y:S05]  /*20c10*/  BSYNC B1 ;  /* 0x0000000000017941 */ /* 0x000fea0003800000 */
.L_x_10316:
[----:B------:R-:W-:-:S13]  /*20c20*/  ISETP.NE.AND P0, PT, R10, RZ, PT ;  /* 0x000000ff0a00720c */ /* 0x000fda0003f05270 */
[----:B------:R-:W-:Y:S05]  /*20c30*/  @!P0 BRA `(.L_x_10315) ;  /* 0x0000000c00d48947 */ /* 0x000fea0003800000 */
[----:B------:R-:W-:-:S07]  /*20c40*/  IMAD.MOV.U32 R4, RZ, RZ, R8 ;  /* 0x000000ffff047224 */ /* 0x000fce00078e0008 */
.L_x_10342:
        /* <DEDUP_REMOVED lines=13> */
[----:B------:R-:W1:Y:S01]  /*20d20*/  LDC R13, c[0x0][0x41c] ;  /* 0x00010700ff0d7b82 */ /* 0x000e620000000800 */
[----:B------:R-:W-:Y:S01]  /*20d30*/  IMAD.MOV.U32 R14, RZ, RZ, R9 ;  /* 0x000000ffff0e7224 */ /* 0x000fe200078e0009 */
[----:B------:R-:W-:Y:S01]  /*20d40*/  ULDC.64 UR6, c[0x0][0x408] ;  /* 0x0001020000067ab9 */ /* 0x000fe20000000a00 */
[----:B------:R-:W-:Y:S01]  /*20d50*/  ULDC.64 UR8, c[0x0][0x208] ;  /* 0x0000820000087ab9 */ /* 0x000fe20000000a00 */
[----:B0-----:R-:W-:-:S04]  /*20d60*/  IMAD R5, R12, UR6, RZ ;  /* 0x000000060c057c24 */ /* 0x001fc8000f8e02ff */
[----:B------:R-:W-:Y:S01]  /*20d70*/  IMAD R5, R6, UR7, R5 ;  /* 0x0000000706057c24 */ /* 0x000fe2000f8e0205 */
[----:B-1----:R-:W-:-:S13]  /*20d80*/  ISETP.NE.AND P0, PT, R13, 0x1, PT ;  /* 0x000000010d00780c */ /* 0x002fda0003f05270 */
        /* <DEDUP_REMOVED lines=12> */
.L_x_10328:
[----:B------:R-:W-:Y:S01]  /*20e50*/  IMAD R3, R10, 0x8, R28 ;  /* 0x000000080a037824 */ /* 0x000fe200078e021c */
[----:B------:R-:W-:-:S04]  /*20e60*/  SHF.L.U32 R2, R11, 0x1f, RZ ;  /* 0x0000001f0b027819 */ /* 0x000fc800000006ff */
[----:B------:R-:W2:Y:S02]  /*20e70*/  SYNCS.PHASECHK.TRANS64.TRYWAIT P0, [R3+URZ+0x31c40], R2 ;  /* 0x031c4002030075a7 */ /* 0x000ea4000800017f */
[----:B--2---:R-:W-:Y:S05]  /*20e80*/  @!P0 BRA `(.L_x_10329) ;  /* 0x0000002c00ec8947 */ /* 0x004fea0003800000 */
.L_x_10429:
[----:B01----:R-:W0:Y:S02]  /*20e90*/  S2R R5, SR_TID.X ;  /* 0x0000000000057919 */ /* 0x003e240000002100 */
        /* <DEDUP_REMOVED lines=8> */
.L_x_10330:
[--C-:B0-2---:R-:W-:Y:S01]  /*20f20*/  IMAD R2, R10, 0x6c00, R28.reuse ;  /* 0x00006c000a027824 */ /* 0x105fe200078e021c */
        /* <DEDUP_REMOVED lines=30> */
.L_x_10430:
        /* <DEDUP_REMOVED lines=10> */
.L_x_10332:
[----:B------:R-:W2:Y:S02]  /*211b0*/  LDL R2, [R1+0x44] ;  /* 0x0000440001027983 */ /* 0x000ea40000100800 */
[----:B--2---:R-:W-:-:S13]  /*211c0*/  LOP3.LUT P0, RZ, R2, 0x40, RZ, 0xc0, !PT ;  /* 0x0000004002ff7812 */ /* 0x004fda000780c0ff */
[----:B------:R-:W-:Y:S05]  /*211d0*/  @P0 BRA `(.L_x_10333) ;  /* 0x0000000000040947 */ /* 0x000fea0003800000 */
[----:B------:R-:W-:Y:S01]  /*211e0*/  BPT.TRAP 0x1 ;  /* 0x000000040000795c */ /* 0x000fe20000300000 */
.L_x_10333:
        /* <DEDUP_REMOVED lines=30> */
.L_x_10327:
[----:B------:R-:W-:Y:S05]  /*213d0*/  BSYNC B1 ;  /* 0x0000000000017941 */ /* 0x000fea0003800000 */
.L_x_10326:
        /* <DEDUP_REMOVED lines=31> */
.L_x_10336:
[----:B------:R-:W-:Y:S01]  /*215d0*/  IMAD R2, R22, 0x8, R28 ;  /* 0x0000000816027824 */ /* 0x000fe200078e021c */
[----:B------:R-:W-:-:S04]  /*215e0*/  SHF.L.U32 R3, R24, 0x1f, RZ ;  /* 0x0000001f18037819 */ /* 0x000fc800000006ff */
[----:B------:R-:W1:Y:S02]  /*215f0*/  SYNCS.PHASECHK.TRANS64.TRYWAIT P0, [R2+URZ+0x31c40], R3 ;  /* 0x031c4003020075a7 */ /* 0x000e64000800017f */
[----:B-1----:R-:W-:Y:S05]  /*21600*/  @!P0 BRA `(.L_x_10337) ;  /* 0x0000002800348947 */ /* 0x002fea0003800000 */
.L_x_10431:
        /* <DEDUP_REMOVED lines=9> */
.L_x_10338:
        /* <DEDUP_REMOVED lines=31> */
.L_x_10432:
        /* <DEDUP_REMOVED lines=10> */
.L_x_10340:
[----:B------:R-:W2:Y:S02]  /*21930*/  LDL R3, [R1+0x44] ;  /* 0x0000440001037983 */ /* 0x000ea40000100800 */
[----:B--2---:R-:W-:-:S13]  /*21940*/  LOP3.LUT P0, RZ, R3, 0x40, RZ, 0xc0, !PT ;  /* 0x0000004003ff7812 */ /* 0x004fda000780c0ff */
[----:B------:R-:W-:Y:S05]  /*21950*/  @P0 BRA `(.L_x_10341) ;  /* 0x0000000000040947 */ /* 0x000fea0003800000 */
[----:B------:R-:W-:Y:S01]  /*21960*/  BPT.TRAP 0x1 ;  /* 0x000000040000795c */ /* 0x000fe20000300000 */
.L_x_10341:
        /* <DEDUP_REMOVED lines=29> */
.L_x_10335:
[----:B------:R-:W-:Y:S05]  /*21b40*/  BSYNC B1 ;  /* 0x0000000000017941 */ /* 0x000fea0003800000 */
.L_x_10334:
[C---:B------:R-:W-:Y:S01]  /*21b50*/  ISETP.GT.AND P0, PT, R9.reuse, 0x1, PT ;  /* 0x000000010900780c */ /* 0x040fe20003f04270 */
[----:B0-----:R-:W-:-:S04]  /*21b60*/  VIADD R2, R9, 0xfffffffe ;  /* 0xfffffffe09027836 */ /* 0x001fc80000000000 */
[----:B------:R-:W-:-:S08]  /*21b70*/  IMAD.MOV.U32 R9, RZ, RZ, R2 ;  /* 0x000000ffff097224 */ /* 0x000fd000078e0002 */
[----:B------:R-:W-:Y:S05]  /*21b80*/  @P0 BRA `(.L_x_10342) ;  /* 0xfffffff000300947 */ /* 0x000fea000383ffff */
.L_x_10315:
[----:B------:R-:W-:Y:S05]  /*21b90*/  BSYNC B0 ;  /* 0x0000000000007941 */ /* 0x000fea0003800000 */
.L_x_10314:
[----:B------:R-:W-:Y:S01]  /*21ba0*/  ISETP.NE.AND P0, PT, R27, RZ, PT ;  /* 0x000000ff1b00720c */ /* 0x000fe20003f05270 */
[----:B------:R-:W-:-:S12]  /*21bb0*/  BSSY B0, `(.L_x_10343) ;  /* 0x000000f000007945 */ /* 0x000fd80003800000 */
[----:B------:R-:W-:Y:S05]  /*21bc0*/  @P0 BRA `(.L_x_10344) ;  /* 0x0000000000340947 */ /* 0x000fea0003800000 */
[----:B------:R-:W1:Y:S01]  /*21bd0*/  S2R R9, SR_LANEID ;  /* 0x0000000000097919 */ /* 0x000e620000000000 */
[----:B------:R-:W-:Y:S01]  /*21be0*/  VOTEU.ANY UR4, UPT, PT ;  /* 0x0000000000047886 */ /* 0x000fe200038e0100 */
[----:B------:R-:W2:Y:S01]  /*21bf0*/  LDC.64 R2, c[0x0][0xc38] ;  /* 0x00030e00ff027b82 */ /* 0x000ea20000000a00 */
[----:B------:R-:W1:Y:S01]  /*21c00*/  FLO.U32 R4, UR4 ;  /* 0x0000000400047d00 */ /* 0x000e6200080e0000 */
[----:B------:R-:W-:-:S07]  /*21c10*/  ULDC.64 UR6, c[0x0][0x208] ;  /* 0x0000820000067ab9 */ /* 0x000fce0000000a00 */
[----:B0-----:R-:W2:Y:S01]  /*21c20*/  POPC R5, UR4 ;  /* 0x0000000400057d09 */ /* 0x001ea20008000000 */
[----:B-1----:R-:W-:-:S13]  /*21c30*/  ISETP.EQ.U32.AND P0, PT, R4, R9, PT ;  /* 0x000000090400720c */ /* 0x002fda0003f02070 */
[----:B--2---:R-:W2:Y:S01]  /*21c40*/  @P0 ATOMG.E.ADD.STRONG.GPU PT, R3, desc[UR6][R2.64], R5 ;  /* 0x00000005020309a8 */ /* 0x004ea200081ee1c6 */
[----:B------:R-:W0:Y:S02]  /*21c50*/  S2R R6, SR_LTMASK ;  /* 0x0000000000067919 */ /* 0x000e240000003900 */
[----:B0-----:R-:W-:-:S04]  /*21c60*/  LOP3.LUT R6, R6, UR4, RZ, 0xc0, !PT ;  /* 0x0000000406067c12 */ /* 0x001fc8000f8ec0ff */
[----:B------:R-:W0:Y:S01]  /*21c70*/  POPC R9, R6 ;  /* 0x0000000600097309 */ /* 0x000e220000000000 */
[----:B--2---:R-:W0:Y:S02]  /*21c80*/  SHFL.IDX PT, R4, R3, R4, 0x1f ;  /* 0x00001f0403047589 */ /* 0x004e2400000e0000 */
[----:B0-----:R-:W-:-:S07]  /*21c90*/  IADD3 R16, R4, UR36, R9 ;  /* 0x0000002404107c10 */ /* 0x001fce000fffe009 */
.L_x_10344:
[----:B------:R-:W-:Y:S05]  /*21ca0*/  BSYNC B0 ;  /* 0x0000000000007941 */ /* 0x000fea0003800000 */
.L_x_10343:
[----:B------:R-:W-:Y:S04]  /*21cb0*/  BSSY B0, `(.L_x_10345) ;  /* 0x0000030000007945 */ /* 0x000fe80003800000 */
[----:B------:R-:W-:Y:S05]  /*21cc0*/  @!P6 BRA `(.L_x_10346) ;  /* 0x0000000000b8e947 */ /* 0x000fea0003800000 */
[----:B------:R-:W-:Y:S01]  /*21cd0*/  IMAD R3, R22, 0x8, R28 ;  /* 0x0000000816037824 */ /* 0x000fe200078e021c */
[----:B------:R-:W-:-:S04]  /*21ce0*/  SHF.L.U32 R2, R24, 0x1f, RZ ;  /* 0x0000001f18027819 */ /* 0x000fc800000006ff */
[----:B------:R-:W1:Y:S02]  /*21cf0*/  SYNCS.PHASECHK.TRANS64.TRYWAIT P0, [R3+URZ+0x31c60], R2 ;  /* 0x031c6002030075a7 */ /* 0x000e64000800017f */
[----:B-1----:R-:W-:Y:S05]  /*21d00*/  @!P0 BRA `(.L_x_10347) ;  /* 0x00000020009c8947 */ /* 0x002fea0003800000 */
.L_x_10433:
        /* <DEDUP_REMOVED lines=10> */
.L_x_10348:
[----:B------:R-:W2:Y:S02]  /*21db0*/  LDL R2, [R1+0x44] ;  /* 0x0000440001027983 */ /* 0x000ea40000100800 */
[----:B--2---:R-:W-:-:S13]  /*21dc0*/  LOP3.LUT P0, RZ, R2, 0x40, RZ, 0xc0, !PT ;  /* 0x0000004002ff7812 */ /* 0x004fda000780c0ff */
[----:B------:R-:W-:Y:S05]  /*21dd0*/  @P0 BRA `(.L_x_10349) ;  /* 0x0000000000040947 */ /* 0x000fea0003800000 */
[----:B------:R-:W-:Y:S01]  /*21de0*/  BPT.TRAP 0x1 ;  /* 0x000000040000795c */ /* 0x000fe20000300000 */
.L_x_10349:
        /* <DEDUP_REMOVED lines=28> */
.L_x_10346:
[----:B------:R-:W-:Y:S05]  /*21fb0*/  BSYNC B0 ;  /* 0x0000000000007941 */ /* 0x000fea0003800000 */
.L_x_10345:
[----:B------:R-:W-:-:S05]  /*21fc0*/  VIADD R22, R22, 0x1 ;  /* 0x0000000116167836 */ /* 0x000fca0000000000 */
[----:B------:R-:W-:-:S04]  /*21fd0*/  ISETP.NE.AND P0, PT, R22, 0x2, PT ;  /* 0x000000021600780c */ /* 0x000fc80003f05270 */
[----:B------:R-:W-:Y:S02]  /*21fe0*/  SEL R3, RZ, 0x1, P0 ;  /* 0x00000001ff037807 */ /* 0x000fe40000000000 */
[----:B------:R-:W-:Y:S02]  /*21ff0*/  SEL R22, R22, RZ, P0 ;  /* 0x000000ff16167207 */ /* 0x000fe40000000000 */
[----:B------:R-:W-:-:S07]  /*22000*/  LOP3.LUT R24, R24, R3, RZ, 0x3c, !PT ;  /* 0x0000000318187212 */ /* 0x000fce00078e3cff */
.L_x_10299:
[----:B------:R-:W-:Y:S05]  /*22010*/  BSYNC B6 ;  /* 0x0000000000067941 */ /* 0x000fea0003800000 */
.L_x_10297:
[----:B------:R-:W-:-:S03]  /*22020*/  UMOV UR4, 0xffffffff ;  /* 0xffffffff00047882 */ /* 0x000fc60000000000 */
[----:B------:R-:W-:Y:S05]  /*22030*/  BRA.DIV UR4, `(.L_x_10350) ;  /* 0x0000001e04e47947 */ /* 0x000fea000b800000 */
[----:B------:R1:W2:Y:S04]  /*22040*/  SHFL.IDX PT, R4, R16, RZ, 0x1f ;  /* 0x00001fff10047589 */ /* 0x0002a800000e0000 */
[----:B0-----:R1:W0:Y:S02]  /*22050*/  SHFL.IDX PT, R5, R16, 0x1, 0x1f ;  /* 0x00201f0010057f89 */ /* 0x00122400000e0000 */
.L_x_10437:
[----:B------:R-:W-:Y:S01]  /*22060*/  ULDC UR4, c[0x0][0xc14] ;  /* 0x0003050000047ab9 */ /* 0x000fe20000000800 */
[C---:B------:R-:W-:Y:S01]  /*22070*/  IMAD.IADD R7, R27.reuse, 0x1, R19 ;  /* 0x000000011b077824 */ /* 0x040fe200078e0213 */
[----:B------:R-:W-:Y:S01]  /*22080*/  ISETP.NE.AND P0, PT, R27, 0x1f, PT ;  /* 0x0000001f1b00780c */ /* 0x000fe20003f05270 */
[----:B------:R-:W-:Y:S01]  /*22090*/  IMAD.U32 R0, RZ, RZ, UR4 ;  /* 0x00000004ff007e24 */ /* 0x000fe2000f8e00ff */
[----:B------:R-:W-:Y:S01]  /*220a0*/  BSSY B0, `(.L_x_10351) ;  /* 0x0000008000007945 */ /* 0x000fe20003800000 */
[----:B------:R-:W-:-:S03]  /*220b0*/  MOV R2, RZ ;  /* 0x000000ff00027202 */ /* 0x000fc60000000f00 */
[----:B------:R-:W-:-:S13]  /*220c0*/  ISETP.GE.OR P0, PT, R7, R0, !P0 ;  /* 0x000000000700720c */ /* 0x000fda0004706670 */
[----:B------:R-:W-:Y:S05]  /*220d0*/  @P0 BRA `(.L_x_10352) ;  /* 0x0000000000100947 */ /* 0x000fea0003800000 */
[----:B------:R-:W3:Y:S01]  /*220e0*/  LDC.64 R2, c[0x0][0xc58] ;  /* 0x00031600ff027b82 */ /* 0x000ee20000000a00 */
[----:B------:R-:W-:Y:S01]  /*220f0*/  ULDC.64 UR4, c[0x0][0x208] ;  /* 0x0000820000047ab9 */ /* 0x000fe20000000a00 */
[----:B---3--:R-:W-:-:S06]  /*22100*/  IMAD.WIDE R2, R7, 0x4, R2 ;  /* 0x0000000407027825 */ /* 0x008fcc00078e0202 */
[----:B------:R3:W5:Y:S02]  /*22110*/  LDG.E R2, desc[UR4][R2.64] ;  /* 0x0000000402027981 */ /* 0x000764000c1e1900 */
.L_x_10352:
[----:B------:R-:W-:Y:S05]  /*22120*/  BSYNC B0 ;  /* 0x0000000000007941 */ /* 0x000fea0003800000 */
.L_x_10351:
        /* <DEDUP_REMOVED lines=23> */
.L_x_10445:
[----:B------:R-:W-:Y:S02]  /*222a0*/  ULDC UR4, c[0x0][0xc10] ;  /* 0x0003040000047ab9 */ /* 0x000fe40000000800 */
[----:B------:R-:W-:-:S04]  /*222b0*/  IMAD.U32 R6, RZ, RZ, UR4 ;  /* 0x00000004ff067e24 */ /* 0x000fc8000f8e00ff */
[----:B----4-:R-:W-:-:S04]  /*222c0*/  IMAD R14, R14, R6, RZ ;  /* 0x000000060e0e7224 */ /* 0x010fc800078e02ff */
[----:B0-----:R-:W-:-:S05]  /*222d0*/  IMAD.IADD R5, R5, 0x1, R14 ;  /* 0x0000000105057824 */ /* 0x001fca00078e020e */
[----:B--2---:R-:W-:-:S13]  /*222e0*/  ISETP.GT.AND P0, PT, R5, R4, PT ;  /* 0x000000040500720c */ /* 0x004fda0003f04270 */
[----:B------:R-:W-:Y:S05]  /*222f0*/  @P0 BRA `(.L_x_10354) ;  /* 0x0000000000b00947 */ /* 0x000fea0003800000 */
[----:B------:R-:W0:Y:S02]  /*22300*/  LDC R0, c[0x0][0xc14] ;  /* 0x00030500ff007b82 */ /* 0x000e240000000800 */
.L_x_10359:
[----:B------:R-:W-:-:S05]  /*22310*/  VIADD R19, R19, 0x1f ;  /* 0x0000001f13137836 */ /* 0x000fca0000000000 */
        /* <DEDUP_REMOVED lines=8> */
[----:B---3--:R-:W0:Y:S01]  /*223a0*/  LDC.64 R2, c[0x0][0xc58] ;  /* 0x00031600ff027b82 */ /* 0x008e220000000a00 */
[----:B------:R-:W-:Y:S01]  /*223b0*/  ULDC.64 UR4, c[0x0][0x208] ;  /* 0x0000820000047ab9 */ /* 0x000fe20000000a00 */
[----:B0-----:R-:W-:-:S06]  /*223c0*/  IMAD.WIDE R2, R7, 0x4, R2 ;  /* 0x0000000407027825 */ /* 0x001fcc00078e0202 */
[----:B------:R0:W5:Y:S02]  /*223d0*/  LDG.E R2, desc[UR4][R2.64] ;  /* 0x0000000402027981 */ /* 0x000164000c1e1900 */
.L_x_10357:
[----:B------:R-:W-:Y:S05]  /*223e0*/  BSYNC B0 ;  /* 0x0000000000007941 */ /* 0x000fea0003800000 */
.L_x_10356:
        /* <DEDUP_REMOVED lines=11> */
[----:B0--3--:R-:W-:-:S05]  /*224a0*/  IMAD.IADD R3, R13, 0x1, R14 ;  /* 0x000000010d037824 */ /* 0x009fca00078e020e */
        /* <DEDUP_REMOVED lines=10> */
[----:B------:R0:W2:Y:S02]  /*22550*/  SHFL.IDX PT, R14, R3, 0x1f, 0x1f ;  /* 0x03e01f00030e7f89 */ /* 0x0000a400000e0000 */
.L_x_10453:
[----:B------:R-:W-:Y:S02]  /*22560*/  ULDC UR4, c[0x0][0xc10] ;  /* 0x0003040000047ab9 */ /* 0x000fe40000000800 */
[----:B------:R-:W-:-:S04]  /*22570*/  IMAD.U32 R6, RZ, RZ, UR4 ;  /* 0x00000004ff067e24 */ /* 0x000fc8000f8e00ff */
[----:B--2---:R-:W-:-:S05]  /*22580*/  IMAD R14, R14, R6, RZ ;  /* 0x000000060e0e7224 */ /* 0x004fca00078e02ff */
[----:B------:R-:W-:-:S04]  /*22590*/  IADD3 R5, R14, R5, RZ ;  /* 0x000000050e057210 */ /* 0x000fc80007ffe0ff */
[----:B------:R-:W-:-:S13]  /*225a0*/  ISETP.GT.AND P0, PT, R5, R4, PT ;  /* 0x000000040500720c */ /* 0x000fda0003f04270 */
[----:B------:R-:W-:Y:S05]  /*225b0*/  @!P0 BRA `(.L_x_10359) ;  /* 0xfffffffc00548947 */ /* 0x000fea000383ffff */
.L_x_10354:
        /* <DEDUP_REMOVED lines=8> */
.L_x_10457:
[----:B------:R-:W-:Y:S01]  /*22640*/  ISETP.NE.AND P0, PT, R5, RZ, PT ;  /* 0x000000ff0500720c */ /* 0x000fe20003f05270 */
[----:B------:R-:W-:-:S12]  /*22650*/  IMAD.MOV.U32 R14, RZ, RZ, RZ ;  /* 0x000000ffff0e7224 */ /* 0x000fd800078e00ff */
[----:B------:R-:W-:Y:S05]  /*22660*/  @!P0 BRA `(.L_x_10361) ;  /* 0x0000000000108947 */ /* 0x000fea0003800000 */
[----:B------:R-:W-:Y:S01]  /*22670*/  UMOV UR4, 0xffffffff ;  /* 0xffffffff00047882 */ /* 0x000fe20000000000 */
[----:B------:R-:W-:Y:S02]  /*22680*/  VIADD R12, R8, 0xffffffff ;  /* 0xffffffff080c7836 */ /* 0x000fe40000000000 */
[----:B------:R-:W-:Y:S05]  /*22690*/  BRA.DIV UR4, `(.L_x_10362) ;  /* 0x0000002204807947 */ /* 0x000fea000b800000 */
[----:B------:R0:W0:Y:S02]  /*226a0*/  SHFL.IDX PT, R14, R3, R12, 0x1f ;  /* 0x00001f0c030e7589 */ /* 0x00002400000e0000 */
.L_x_10361:
[----:B0-23--:R-:W0:Y:S01]  /*226b0*/  LDC.64 R2, c[0x0][0xc68] ;  /* 0x00031a00ff027b82 */ /* 0x00de220000000a00 */
[----:B------:R-:W-:Y:S01]  /*226c0*/  IMAD.IADD R19, R8, 0x1, R19 ;  /* 0x0000000108137824 */ /* 0x000fe200078e0213 */
[----:B------:R-:W-:-:S03]  /*226d0*/  ULDC.64 UR4, c[0x0][0x208] ;  /* 0x0000820000047ab9 */ /* 0x000fc60000000a00 */
[----:B0-----:R-:W-:-:S05]  /*226e0*/  IMAD.WIDE R2, R19, 0x4, R2 ;  /* 0x0000000413027825 */ /* 0x001fca00078e0202 */
[----:B------:R0:W4:Y:S01]  /*226f0*/  LDG.E R8, desc[UR4][R2.64] ;  /* 0x0000000402087981 */ /* 0x000122000c1e1900 */
[----:B-1----:R-:W-:Y:S02]  /*22700*/  IMAD R16, R14, R6, R7 ;  /* 0x000000060e107224 */ /* 0x002fe400078e0207 */
        /* <DEDUP_REMOVED lines=62> */
.L_x_10355:
[----:B------:R-:W-:Y:S01]  /*22af0*/  UMOV UR4, URZ ;  /* 0x0000003f00047c82 */ /* 0x000fe20008000000 */
[----:B------:R-:W-:Y:S01]  /*22b00*/  UMOV UR5, URZ ;  /* 0x0000003f00057c82 */ /* 0x000fe20008000000 */
[----:B------:R-:W-:Y:S01]  /*22b10*/  ULDC UR6, c[0x0][0xc14] ;  /* 0x0003050000067ab9 */ /* 0x000fe20000000800 */
[----:B-1----:R-:W-:Y:S02]  /*22b20*/  IMAD.MOV.U32 R16, RZ, RZ, R4 ;  /* 0x000000ffff107224 */ /* 0x002fe400078e0004 */
[----:B------:R-:W-:Y:S02]  /*22b30*/  IMAD.U32 R17, RZ, RZ, UR4 ;  /* 0x00000004ff117e24 */ /* 0x000fe4000f8e00ff */
[----:B------:R-:W-:Y:S02]  /*22b40*/  IMAD.U32 R18, RZ, RZ, UR5 ;  /* 0x00000005ff127e24 */ /* 0x000fe4000f8e00ff */
[----:B------:R-:W-:-:S07]  /*22b50*/  IMAD.U32 R19, RZ, RZ, UR6 ;  /* 0x00000006ff137e24 */ /* 0x000fce000f8e00ff */
.L_x_10363:
        /* <DEDUP_REMOVED lines=10> */
.L_x_10274:
        /* <DEDUP_REMOVED lines=12> */
.L_x_10460:
[----:B------:R-:W-:Y:S05]  /*22cc0*/  BSYNC B0 ;  /* 0x0000000000007941 */ /* 0x000fea0003800000 */
.L_x_10365:
[----:B------:R-:W-:-:S03]  /*22cd0*/  UMOV UR4, 0xffffffff ;  /* 0xffffffff00047882 */ /* 0x000fc60000000000 */
[----:B------:R-:W-:Y:S05]  /*22ce0*/  BRA.DIV UR4, `(.L_x_10367) ;  /* 0x0000001e04247947 */ /* 0x000fea000b800000 */
[----:B0-----:R-:W0:Y:S02]  /*22cf0*/  S2R R0, SR_TID.X ;  /* 0x0000000000007919 */ /* 0x001e240000002100 */
[----:B0-----:R-:W-:-:S04]  /*22d00*/  SHF.R.U32.HI R0, RZ, 0x5, R0 ;  /* 0x00000005ff007819 */ /* 0x001fc80000011600 */
[----:B------:R-:W-:-:S05]  /*22d10*/  LOP3.LUT R0, R0, 0x3, RZ, 0xc0, !PT ;  /* 0x0000000300007812 */ /* 0x000fca00078ec0ff */
[----:B------:R0:W1:Y:S02]  /*22d20*/  SHFL.IDX PT, R14, R0, RZ, 0x1f ;  /* 0x00001fff000e7589 */ /* 0x00006400000e0000 */
.L_x_10463:
[----:B-1----:R-:W-:-:S13]  /*22d30*/  ISETP.NE.AND P0, PT, R14, RZ, PT ;  /* 0x000000ff0e00720c */ /* 0x002fda0003f05270 */
[----:B------:R-:W-:Y:S05]  /*22d40*/  @P0 BRA `(.L_x_10116) ;  /* 0x0000000000880947 */ /* 0x000fea0003800000 */
[----:B------:R-:W-:-:S03]  /*22d50*/  UMOV UR4, 0xffffffff ;  /* 0xffffffff00047882 */ /* 0x000fc60000000000 */
[----:B------:R-:W-:Y:S05]  /*22d60*/  BRA.DIV UR4, `(.L_x_10368) ;  /* 0x0000001e04387947 */ /* 0x000fea000b800000 */
[----:B------:R-:W-:-:S13]  /*22d70*/  ELECT P6, URZ, PT ;  /* 0x00000000003f782f */ /* 0x000fda00038c0000 */
.L_x_10466:
[----:B------:R-:W-:Y:S05]  /*22d80*/  @!P6 BRA `(.L_x_10116) ;  /* 0x000000000078e947 */ /* 0x000fea0003800000 */
[----:B------:R-:W-:-:S06]  /*22d90*/  ULOP3.LUT UR4, UR60, 0x2, URZ, 0xfc, !UPT ;  /* 0x000000023c047892 */ /* 0x000fcc000f8efc3f */
[----:B0-----:R-:W-:-:S04]  /*22da0*/  MOV R0, UR4 ;  /* 0x0000000400007c02 */ /* 0x001fc80008000f00 */
[----:B------:R-:W-:-:S13]  /*22db0*/  ISETP.NE.AND P2, PT, R0, 0x3, PT ;  /* 0x000000030000780c */ /* 0x000fda0003f45270 */
[----:B------:R-:W-:Y:S05]  /*22dc0*/  @!P2 BRA `(.L_x_10369) ;  /* 0x000000000004a947 */ /* 0x000fea0003800000 */
[----:B------:R-:W-:Y:S01]  /*22dd0*/  BPT.TRAP 0x1 ;  /* 0x000000040000795c */ /* 0x000fe20000300000 */
.L_x_10369:
        /* <DEDUP_REMOVED lines=12> */
.L_x_10467:
[----:B------:R-:W1:Y:S02]  /*22ea0*/  SYNCS.PHASECHK.TRANS64.TRYWAIT P0, [R3+URZ], R0 ;  /* 0x00000000030075a7 */ /* 0x000e64000800017f */
[----:B-1----:R-:W-:Y:S05]  /*22eb0*/  @!P0 BRA `(.L_x_10371) ;  /* 0x0000001c00188947 */ /* 0x002fea0003800000 */
.L_x_10468:
[----:B------:R-:W-:Y:S05]  /*22ec0*/  @!P2 BRA `(.L_x_10372) ;  /* 0x000000000004a947 */ /* 0x000fea0003800000 */
[----:B------:R-:W-:Y:S01]  /*22ed0*/  BPT.TRAP 0x1 ;  /* 0x000000040000795c */ /* 0x000fe20000300000 */
.L_x_10372:
[----:B-1----:R-:W-:-:S04]  /*22ee0*/  VIADD R3, R9, 0x31c60 ;  /* 0x00031c6009037836 */ /* 0x002fc80000000000 */
[----:B------:R-:W-:-:S04]  /*22ef0*/  IMAD R5, R22, 0x8, R3 ;  /* 0x0000000816057824 */ /* 0x000fc800078e0203 */
[----:B------:R-:W1:Y:S02]  /*22f00*/  SYNCS.PHASECHK.TRANS64.TRYWAIT P0, [R5+URZ], R2 ;  /* 0x00000002050075a7 */ /* 0x000e64000800017f */
[----:B-1----:R-:W-:Y:S05]  /*22f10*/  @!P0 BRA `(.L_x_10373) ;  /* 0x0000001c00148947 */ /* 0x002fea0003800000 */
.L_x_10469:
[----:B------:R-:W-:-:S07]  /*22f20*/  IMAD R3, R4, 0x8, R3 ;  /* 0x0000000804037824 */ /* 0x000fce00078e0203 */
.L_x_10374:
[----:B--2---:R2:W3:Y:S02]  /*22f30*/  SYNCS.PHASECHK.TRANS64.TRYWAIT P0, [R3+URZ], R0 ;  /* 0x00000000030075a7 */ /* 0x0044e4000800017f */
[----:B---3--:R-:W-:Y:S05]  /*22f40*/  @!P0 NANOSLEEP.SYNCS 0x989680 ;  /* 0x009896800000895d */ /* 0x008fea0003900000 */
[----:B------:R-:W3:Y:S02]  /*22f50*/  @!P0 SYNCS.PHASECHK.TRANS64 P0, [R3+URZ], R0 ;  /* 0x00000000030085a7 */ /* 0x000ee4000800007f */
[----:B---3--:R-:W-:Y:S05]  /*22f60*/  @!P0 BRA `(.L_x_10374) ;  /* 0xfffffffc00f08947 */ /* 0x008fea000383ffff */
.L_x_10116:
[----:B------:R-:W-:Y:S05]  /*22f70*/  BSYNC B7 ;  /* 0x0000000000077941 */ /* 0x000fea0003800000 */
.L_x_10113:
[----:B------:R-:W-:Y:S05]  /*22f80*/  EXIT ;  /* 0x000000000000794d */ /* 0x000fea0003800000 */
.L_x_10132:
[----:B0-----:R0:W1:Y:S02]  /*22f90*/  SYNCS.PHASECHK.TRANS64.TRYWAIT P5, [R20+URZ+0x31c90], R92 ;  /* 0x031c905c140075a7 */ /* 0x00106400080a017f */
[----:B-1----:R-:W-:Y:S05]  /*22fa0*/  @!P5 NANOSLEEP.SYNCS 0x989680 ;  /* 0x009896800000d95d */ /* 0x002fea0003900000 */
[----:B------:R-:W1:Y:S02]  /*22fb0*/  @!P5 SYNCS.PHASECHK.TRANS64 P5, [R20+URZ+0x31c90], R92 ;  /* 0x031c905c1400d5a7 */ /* 0x000e6400080a007f */
[----:B-1----:R-:W-:Y:S05]  /*22fc0*/  @!P5 BRA `(.L_x_10132) ;  /* 0xfffffffc00f0d947 */ /* 0x002fea000383ffff */
[----:B------:R-:W-:Y:S05]  /*22fd0*/  BRA `(.L_x_10375) ;  /* 0xfffffe0000907947 */ /* 0x000fea000383ffff */
.L_x_10160:
[----:B0-----:R0:W1:Y:S02]  /*22fe0*/  SYNCS.PHASECHK.TRANS64.TRYWAIT P5, [R20+URZ+0x31c90], R92 ;  /* 0x031c905c140075a7 */ /* 0x00106400080a017f */
[----:B-1----:R-:W-:Y:S05]  /*22ff0*/  @!P5 NANOSLEEP.SYNCS 0x989680 ;  /* 0x009896800000d95d */ /* 0x002fea0003900000 */
[----:B------:R-:W1:Y:S02]  /*23000*/  @!P5 SYNCS.PHASECHK.TRANS64 P5, [R20+URZ+0x31c90], R92 ;  /* 0x031c905c1400d5a7 */ /* 0x000e6400080a007f */
[----:B-1----:R-:W-:Y:S05]  /*23010*/  @!P5 BRA `(.L_x_10160) ;  /* 0xfffffffc00f0d947 */ /* 0x002fea000383ffff */
[----:B------:R-:W-:Y:S05]  /*23020*/  BRA `(.L_x_10376) ;  /* 0xfffffe1c00247947 */ /* 0x000fea000383ffff */
.L_x_10173:
[----:B0-----:R0:W1:Y:S02]  /*23030*/  SYNCS.PHASECHK.TRANS64.TRYWAIT P4, [R20+URZ+0x31c90], R92 ;  /* 0x031c905c140075a7 */ /* 0x001064000808017f */
[----:B-1----:R-:W-:Y:S05]  /*23040*/  @!P4 NANOSLEEP.SYNCS 0x989680 ;  /* 0x009896800000c95d */ /* 0x002fea0003900000 */
[----:B------:R-:W1:Y:S02]  /*23050*/  @!P4 SYNCS.PHASECHK.TRANS64 P4, [R20+URZ+0x31c90], R92 ;  /* 0x031c905c1400c5a7 */ /* 0x000e64000808007f */
[----:B-1----:R-:W-:Y:S05]  /*23060*/  @!P4 BRA `(.L_x_10173) ;  /* 0xfffffffc00f0c947 */ /* 0x002fea000383ffff */
[----:B------:R-:W-:Y:S05]  /*23070*/  BRA `(.L_x_10377) ;  /* 0xfffffe3400887947 */ /* 0x000fea000383ffff */
.L_x_10177:
[----:B--2---:R2:W3:Y:S02]  /*23080*/  SYNCS.PHASECHK.TRANS64.TRYWAIT P3, [R20+URZ+0x31cb0], R92 ;  /* 0x031cb05c140075a7 */ /* 0x0044e4000806017f */
[----:B---3--:R-:W-:Y:S05]  /*23090*/  @!P3 NANOSLEEP.SYNCS 0x989680 ;  /* 0x009896800000b95d */ /* 0x008fea0003900000 */
[----:B------:R-:W3:Y:S02]  /*230a0*/  @!P3 SYNCS.PHASECHK.TRANS64 P3, [R20+URZ+0x31cb0], R92 ;  /* 0x031cb05c1400b5a7 */ /* 0x000ee4000806007f */
[----:B---3--:R-:W-:Y:S05]  /*230b0*/  @!P3 BRA `(.L_x_10177) ;  /* 0xfffffffc00f0b947 */ /* 0x008fea000383ffff */
[----:B------:R-:W-:Y:S05]  /*230c0*/  BRA `(.L_x_10378) ;  /* 0xfffffe3800247947 */ /* 0x000fea000383ffff */
.L_x_10183:
[----:B------:R-:W-:Y:S01]  /*230d0*/  BSSY B0, `(.L_x_10379) ;  /* 0x0000007000007945 */ /* 0x000fe20003800000 */
[----:B------:R-:W-:Y:S02]  /*230e0*/  IMAD.MOV.U32 R12, RZ, RZ, RZ ;  /* 0x000000ffff0c7224 */ /* 0x000fe400078e00ff */
[----:B0-----:R-:W-:Y:S02]  /*230f0*/  IMAD.MOV.U32 R11, RZ, RZ, 0x1f ;  /* 0x0000001fff0b7424 */ /* 0x001fe400078e00ff */
[----:B------:R-:W-:-:S07]  /*23100*/  IMAD.MOV.U32 R15, RZ, RZ, -0x1 ;  /* 0xffffffffff0f7424 */ /* 0x000fce00078e00ff */
[----:B-----5:R-:W-:Y:S05]  /*23110*/  WARPSYNC.COLLECTIVE R15, `(.L_x_10380) ;  /* 0x000000000f087348 */ /* 0x020fea0003c00000 */
[----:B------:R0:W1:Y:S02]  /*23120*/  SHFL.IDX P6, R14, R13, R12, R11 ;  /* 0x0000000c0d0e7389 */ /* 0x00006400000c000b */
[----:B01---5:R-:W-:Y:S01]  /*23130*/  ENDCOLLECTIVE ;  /* 0x000000000000791b */ /* 0x023fe20003800000 */
.L_x_10380:
[----:B------:R-:W-:Y:S05]  /*23140*/  BSYNC B0 ;  /* 0x0000000000007941 */ /* 0x000fea0003800000 */
.L_x_10379:
[----:B------:R0:W-:Y:S01]  /*23150*/  STL [R1+0x48], R14 ;  /* 0x0000480e01007387 */ /* 0x0001e20000100800 */
[----:B------:R-:W-:Y:S05]  /*23160*/  BRA `(.L_x_10381) ;  /* 0xfffffe3c00a47947 */ /* 0x000fea000383ffff */
.L_x_10196:
[----:B------:R-:W-:Y:S01]  /*23170*/  BSSY B1, `(.L_x_10382) ;  /* 0x0000007000017945 */ /* 0x000fe20003800000 */
[----:B------:R-:W-:Y:S02]  /*23180*/  IMAD.MOV.U32 R12, RZ, RZ, RZ ;  /* 0x000000ffff0c7224 */ /* 0x000fe400078e00ff */
[----:B------:R-:W-:Y:S02]  /*23190*/  IMAD.MOV.U32 R11, RZ, RZ, 0x1e1f ;  /* 0x00001e1fff0b7424 */ /* 0x000fe400078e00ff */
[----:B------:R-:W-:-:S07]  /*231a0*/  IMAD.MOV.U32 R15, RZ, RZ, -0x1 ;  /* 0xffffffffff0f7424 */ /* 0x000fce00078e00ff */
[----:B------:R-:W-:Y:S05]  /*231b0*/  WARPSYNC.COLLECTIVE R15, `(.L_x_10383) ;  /* 0x000000000f087348 */ /* 0x000fea0003c00000 */
[----:B------:R0:W1:Y:S02]  /*231c0*/  SHFL.IDX P6, R14, R13, R12, R11 ;  /* 0x0000000c0d0e7389 */ /* 0x00006400000c000b */
[----:B01----:R-:W-:Y:S01]  /*231d0*/  ENDCOLLECTIVE ;  /* 0x000000000000791b */ /* 0x003fe20003800000 */
.L_x_10383:
[----:B------:R-:W-:Y:S05]  /*231e0*/  BSYNC B1 ;  /* 0x0000000000017941 */ /* 0x000fea0003800000 */
.L_x_10382:
[----:B------:R-:W-:Y:S05]  /*231f0*/  BRA `(.L_x_10384) ;  /* 0xfffffe4800e07947 */ /* 0x000fea000383ffff */
.L_x_10197:
[----:B------:R-:W-:Y:S01]  /*23200*/  BSSY B1, `(.L_x_10385) ;  /* 0x0000008000017945 */ /* 0x000fe20003800000 */
[----:B------:R-:W-:Y:S01]  /*23210*/  IMAD.MOV.U32 R13, RZ, RZ, R4 ;  /* 0x000000ffff0d7224 */ /* 0x000fe200078e0004 */
[----:B------:R-:W-:Y:S01]  /*23220*/  MOV R15, 0xffffffff ;  /* 0xffffffff000f7802 */ /* 0x000fe20000000f00 */
[----:B------:R-:W-:Y:S02]  /*23230*/  IMAD.MOV.U32 R12, RZ, RZ, RZ ;  /* 0x000000ffff0c7224 */ /* 0x000fe400078e00ff */
[----:B------:R-:W-:-:S07]  /*23240*/  IMAD.MOV.U32 R11, RZ, RZ, 0x1e1f ;  /* 0x00001e1fff0b7424 */ /* 0x000fce00078e00ff */
[----:B------:R-:W-:Y:S05]  /*23250*/  WARPSYNC.COLLECTIVE R15, `(.L_x_10386) ;  /* 0x000000000f087348 */ /* 0x000fea0003c00000 */
[----:B------:R0:W1:Y:S02]  /*23260*/  SHFL.IDX P6, R14, R13, R12, R11 ;  /* 0x0000000c0d0e7389 */ /* 0x00006400000c000b */
[----:B01----:R-:W-:Y:S01]  /*23270*/  ENDCOLLECTIVE ;  /* 0x000000000000791b */ /* 0x003fe20003800000 */
.L_x_10386:
[----:B------:R-:W-:Y:S05]  /*23280*/  BSYNC B1 ;  /* 0x0000000000017941 */ /* 0x000fea0003800000 */
.L_x_10385:
[----:B------:R-:W-:Y:S05]  /*23290*/  BRA `(.L_x_10387) ;  /* 0xfffffe4800c47947 */ /* 0x000fea000383ffff */
.L_x_10198:
        /* <DEDUP_REMOVED lines=8> */
.L_x_10389:
[----:B------:R-:W-:Y:S05]  /*23320*/  BSYNC B1 ;  /* 0x0000000000017941 */ /* 0x000fea0003800000 */
.L_x_10388:
[----:B------:R-:W-:Y:S05]  /*23330*/  BRA `(.L_x_10390) ;  /* 0xfffffe4800a87947 */ /* 0x000fea000383ffff */
.L_x_10199:
        /* <DEDUP_REMOVED lines=8> */
.L_x_10392:
[----:B------:R-:W-:Y:S05]  /*233c0*/  BSYNC B1 ;  /* 0x0000000000017941 */ /* 0x000fea0003800000 */
.L_x_10391:
[----:B------:R-:W-:Y:S05]  /*233d0*/  BRA `(.L_x_10393) ;  /* 0xfffffe48008c7947 */ /* 0x000fea000383ffff */
.L_x_10201:
[----:B0-----:R0:W1:Y:S02]  /*233e0*/  SYNCS.PHASECHK.TRANS64.TRYWAIT P1, [R16+URZ+0x31c00], R3 ;  /* 0x031c0003100075a7 */ /* 0x001064000802017f */
[----:B-1----:R-:W-:Y:S05]  /*233f0*/  @!P1 NANOSLEEP.SYNCS 0x989680 ;  /* 0x009896800000995d */ /* 0x002fea0003900000 */
[----:B------:R-:W1:Y:S02]  /*23400*/  @!P1 SYNCS.PHASECHK.TRANS64 P1, [R16+URZ+0x31c00], R3 ;  /* 0x031c0003100095a7 */ /* 0x000e64000802007f */
[----:B-1----:R-:W-:Y:S05]  /*23410*/  @!P1 BRA `(.L_x_10201) ;  /* 0xfffffffc00f09947 */ /* 0x002fea000383ffff */
[----:B------:R-:W-:Y:S05]  /*23420*/  BRA `(.L_x_10394) ;  /* 0xfffffe4800f47947 */ /* 0x000fea000383ffff */
.L_x_10215:
[----:B------:R-:W-:Y:S01]  /*23430*/  BSSY B1, `(.L_x_10395) ;  /* 0x0000007000017945 */ /* 0x000fe20003800000 */
[----:B------:R-:W-:Y:S02]  /*23440*/  IMAD.MOV.U32 R12, RZ, RZ, RZ ;  /* 0x000000ffff0c7224 */ /* 0x000fe400078e00ff */
[----:B------:R-:W-:Y:S02]  /*23450*/  IMAD.MOV.U32 R11, RZ, RZ, 0x1e1f ;  /* 0x00001e1fff0b7424 */ /* 0x000fe400078e00ff */
[----:B------:R-:W-:-:S07]  /*23460*/  IMAD.MOV.U32 R15, RZ, RZ, -0x1 ;  /* 0xffffffffff0f7424 */ /* 0x000fce00078e00ff */
[----:B------:R-:W-:Y:S05]  /*23470*/  WARPSYNC.COLLECTIVE R15, `(.L_x_10396) ;  /* 0x000000000f087348 */ /* 0x000fea0003c00000 */
[----:B------:R0:W1:Y:S02]  /*23480*/  SHFL.IDX P6, R14, R13, R12, R11 ;  /* 0x0000000c0d0e7389 */ /* 0x00006400000c000b */
[----:B01----:R-:W-:Y:S01]  /*23490*/  ENDCOLLECTIVE ;  /* 0x000000000000791b */ /* 0x003fe20003800000 */
.L_x_10396:
[----:B------:R-:W-:Y:S05]  /*234a0*/  BSYNC B1 ;  /* 0x0000000000017941 */ /* 0x000fea0003800000 */
.L_x_10395:
[----:B------:R-:W-:Y:S05]  /*234b0*/  BRA `(.L_x_10397) ;  /* 0xfffffe6000fc7947 */ /* 0x000fea000383ffff */
.L_x_10216:
        /* <DEDUP_REMOVED lines=8> */
.L_x_10399:
[----:B------:R-:W-:Y:S05]  /*23540*/  BSYNC B1 ;  /* 0x0000000000017941 */ /* 0x000fea0003800000 */
.L_x_10398:
[----:B------:R-:W-:Y:S05]  /*23550*/  BRA `(.L_x_10400) ;  /* 0xfffffe6000e07947 */ /* 0x000fea000383ffff */
.L_x_10217:
        /* <DEDUP_REMOVED lines=8> */
.L_x_10402:
[----:B------:R-:W-:Y:S05]  /*235e0*/  BSYNC B1 ;  /* 0x0000000000017941 */ /* 0x000fea0003800000 */
.L_x_10401:
[----:B------:R-:W-:Y:S05]  /*235f0*/  BRA `(.L_x_10403) ;  /* 0xfffffe6000c47947 */ /* 0x000fea000383ffff */
.L_x_10218:
        /* <DEDUP_REMOVED lines=8> */
.L_x_10405:
[----:B------:R-:W-:Y:S05]  /*23680*/  BSYNC B1 ;  /* 0x0000000000017941 */ /* 0x000fea0003800000 */
.L_x_10404:
[----:B------:R-:W-:Y:S05]  /*23690*/  BRA `(.L_x_10406) ;  /* 0xfffffe6000a87947 */ /* 0x000fea000383ffff */
.L_x_10220:
[----:B0-----:R0:W1:Y:S02]  /*236a0*/  SYNCS.PHASECHK.TRANS64.TRYWAIT P1, [R16+URZ+0x31c00], R3 ;  /* 0x031c0003100075a7 */ /* 0x001064000802017f */
[----:B-1----:R-:W-:Y:S05]  /*236b0*/  @!P1 NANOSLEEP.SYNCS 0x989680 ;  /* 0x009896800000995d */ /* 0x002fea0003900000 */
[----:B------:R-:W1:Y:S02]  /*236c0*/  @!P1 SYNCS.PHASECHK.TRANS64 P1, [R16+URZ+0x31c00], R3 ;  /* 0x031c0003100095a7 */ /* 0x000e64000802007f */
[----:B-1----:R-:W-:Y:S05]  /*236d0*/  @!P1 BRA `(.L_x_10220) ;  /* 0xfffffffc00f09947 */ /* 0x002fea000383ffff */
[----:B------:R-:W-:Y:S05]  /*236e0*/  BRA `(.L_x_10407) ;  /* 0xfffffe6400147947 */ /* 0x000fea000383ffff */
.L_x_10228:
[----:B-1----:R1:W3:Y:S02]  /*236f0*/  SYNCS.PHASECHK.TRANS64.TRYWAIT P1, [R0+URZ+0x31c30], R5 ;  /* 0x031c3005000075a7 */ /* 0x0022e4000802017f */
[----:B---3--:R-:W-:Y:S05]  /*23700*/  @!P1 NANOSLEEP.SYNCS 0x989680 ;  /* 0x009896800000995d */ /* 0x008fea0003900000 */
[----:B------:R-:W3:Y:S02]  /*23710*/  @!P1 SYNCS.PHASECHK.TRANS64 P1, [R0+URZ+0x31c30], R5 ;  /* 0x031c3005000095a7 */ /* 0x000ee4000802007f */
[----:B---3--:R-:W-:Y:S05]  /*23720*/  @!P1 BRA `(.L_x_10228) ;  /* 0xfffffffc00f09947 */ /* 0x008fea000383ffff */
[----:B------:R-:W-:Y:S05]  /*23730*/  BRA `(.L_x_10227) ;  /* 0xfffffe7800787947 */ /* 0x000fea000383ffff */
.L_x_10234:
[----:B-1----:R1:W2:Y:S02]  /*23740*/  SYNCS.PHASECHK.TRANS64.TRYWAIT P3, [R20+URZ+0x31c30], R21 ;  /* 0x031c3015140075a7 */ /* 0x0022a4000806017f */
[----:B--2---:R-:W-:Y:S05]  /*23750*/  @!P3 NANOSLEEP.SYNCS 0x989680 ;  /* 0x009896800000b95d */ /* 0x004fea0003900000 */
[----:B------:R-:W2:Y:S02]  /*23760*/  @!P3 SYNCS.PHASECHK.TRANS64 P3, [R20+URZ+0x31c30], R21 ;  /* 0x031c30151400b5a7 */ /* 0x000ea4000806007f */
[----:B--2---:R-:W-:Y:S05]  /*23770*/  @!P3 BRA `(.L_x_10234) ;  /* 0xfffffffc00f0b947 */ /* 0x004fea000383ffff */
[----:B------:R-:W-:Y:S05]  /*23780*/  BRA `(.L_x_10233) ;  /* 0xfffffec800307947 */ /* 0x000fea000383ffff */
.L_x_10238:
[----:B-1----:R1:W2:Y:S02]  /*23790*/  SYNCS.PHASECHK.TRANS64.TRYWAIT P2, [R21+URZ+0x31c50], R20 ;  /* 0x031c5014150075a7 */ /* 0x0022a4000804017f */
[----:B--2---:R-:W-:Y:S05]  /*237a0*/  @!P2 NANOSLEEP.SYNCS 0x989680 ;  /* 0x009896800000a95d */ /* 0x004fea0003900000 */
[----:B------:R-:W2:Y:S02]  /*237b0*/  @!P2 SYNCS.PHASECHK.TRANS64 P2, [R21+URZ+0x31c50], R20 ;  /* 0x031c50141500a5a7 */ /* 0x000ea4000804007f */
[----:B--2---:R-:W-:Y:S05]  /*237c0*/  @!P2 BRA `(.L_x_10238) ;  /* 0xfffffffc00f0a947 */ /* 0x004fea000383ffff */
[----:B------:R-:W-:Y:S05]  /*237d0*/  BRA `(.L_x_10235) ;  /* 0xfffffeec00387947 */ /* 0x000fea000383ffff */
.L_x_10245:
[----:B--2---:R2:W3:Y:S02]  /*237e0*/  SYNCS.PHASECHK.TRANS64.TRYWAIT P3, [R20+URZ+0x31c30], R21 ;  /* 0x031c3015140075a7 */ /* 0x0044e4000806017f */
[----:B---3--:R-:W-:Y:S05]  /*237f0*/  @!P3 NANOSLEEP.SYNCS 0x989680 ;  /* 0x009896800000b95d */ /* 0x008fea0003900000 */
[----:B------:R-:W3:Y:S02]  /*23800*/  @!P3 SYNCS.PHASECHK.TRANS64 P3, [R20+URZ+0x31c30], R21 ;  /* 0x031c30151400b5a7 */ /* 0x000ee4000806007f */
[----:B---3--:R-:W-:Y:S05]  /*23810*/  @!P3 BRA `(.L_x_10245) ;  /* 0xfffffffc00f0b947 */ /* 0x008fea000383ffff */
[----:B------:R-:W-:Y:S05]  /*23820*/  BRA `(.L_x_10244) ;  /* 0xffffff2000fc7947 */ /* 0x000fea000383ffff */
.L_x_10249:
[----:B-1----:R1:W2:Y:S02]  /*23830*/  SYNCS.PHASECHK.TRANS64.TRYWAIT P2, [R20+URZ+0x31c50], R14 ;  /* 0x031c500e140075a7 */ /* 0x0022a4000804017f */
[----:B--2---:R-:W-:Y:S05]  /*23840*/  @!P2 NANOSLEEP.SYNCS 0x989680 ;  /* 0x009896800000a95d */ /* 0x004fea0003900000 */
[----:B------:R-:W2:Y:S02]  /*23850*/  @!P2 SYNCS.PHASECHK.TRANS64 P2, [R20+URZ+0x31c50], R14 ;  /* 0x031c500e1400a5a7 */ /* 0x000ea4000804007f */
[----:B--2---:R-:W-:Y:S05]  /*23860*/  @!P2 BRA `(.L_x_10249) ;  /* 0xfffffffc00f0a947 */ /* 0x004fea000383ffff */
[----:B------:R-:W-:Y:S05]  /*23870*/  BRA `(.L_x_10246) ;  /* 0xffffff4400fc7947 */ /* 0x000fea000383ffff */
.L_x_10254:
[----:B--2---:R2:W3:Y:S02]  /*23880*/  SYNCS.PHASECHK.TRANS64.TRYWAIT P0, [R7+URZ+0x31c50], R0 ;  /* 0x031c5000070075a7 */ /* 0x0044e4000800017f */
[----:B---3--:R-:W-:Y:S05]  /*23890*/  @!P0 NANOSLEEP.SYNCS 0x989680 ;  /* 0x009896800000895d */ /* 0x008fea0003900000 */
[----:B------:R-:W3:Y:S02]  /*238a0*/  @!P0 SYNCS.PHASECHK.TRANS64 P0, [R7+URZ+0x31c50], R0 ;  /* 0x031c5000070085a7 */ /* 0x000ee4000800007f */
[----:B---3--:R-:W-:Y:S05]  /*238b0*/  @!P0 BRA `(.L_x_10254) ;  /* 0xfffffffc00f08947 */ /* 0x008fea000383ffff */
[----:B------:R-:W-:Y:S05]  /*238c0*/  BRA `(.L_x_10253) ;  /* 0xffffff74001c7947 */ /* 0x000fea000383ffff */
.L_x_10280:
        /* <DEDUP_REMOVED lines=11> */
.L_x_10409:
[----:B------:R-:W-:Y:S05]  /*23980*/  BSYNC B1 ;  /* 0x0000000000017941 */ /* 0x000fea0003800000 */
.L_x_10408:
[----:B------:R-:W-:Y:S05]  /*23990*/  BRA `(.L_x_10410) ;  /* 0xffffffac00847947 */ /* 0x000fea000383ffff */
.L_x_10281:
[----:B------:R-:W-:Y:S01]  /*239a0*/  BSSY B1, `(.L_x_10411) ;  /* 0x0000006000017945 */ /* 0x000fe20003800000 */
[----:B------:R-:W-:-:S07]  /*239b0*/  IMAD.MOV.U32 R15, RZ, RZ, -0x1 ;  /* 0xffffffffff0f7424 */ /* 0x000fce00078e00ff */
[----:B------:R-:W-:Y:S05]  /*239c0*/  WARPSYNC.COLLECTIVE R15, `(.L_x_10412) ;  /* 0x000000000f0c7348 */ /* 0x000fea0003c00000 */
[----:B------:R-:W-:Y:S02]  /*239d0*/  ELECT P6, UR62, PT ;  /* 0x00000000003e782f */ /* 0x000fe400038c0000 */
[----:B------:R-:W-:Y:S01]  /*239e0*/  MOV R14, UR62 ;  /* 0x0000003e000e7c02 */ /* 0x000fe20008000f00 */
[----:B------:R-:W-:Y:S10]  /*239f0*/  ENDCOLLECTIVE ;  /* 0x000000000000791b */ /* 0x000ff40003800000 */
.L_x_10412:
[----:B------:R-:W-:Y:S05]  /*23a00*/  BSYNC B1 ;  /* 0x0000000000017941 */ /* 0x000fea0003800000 */
.L_x_10411:
[----:B------:R-:W-:Y:S05]  /*23a10*/  BRA `(.L_x_10413) ;  /* 0xffffffac00707947 */ /* 0x000fea000383ffff */
.L_x_10283:
[----:B0-----:R0:W1:Y:S02]  /*23a20*/  SYNCS.PHASECHK.TRANS64.TRYWAIT P0, [R6+URZ+0x31c20], R5 ;  /* 0x031c2005060075a7 */ /* 0x001064000800017f */
[----:B-1----:R-:W-:Y:S05]  /*23a30*/  @!P0 NANOSLEEP.SYNCS 0x989680 ;  /* 0x009896800000895d */ /* 0x002fea0003900000 */
[----:B------:R-:W1:Y:S02]  /*23a40*/  @!P0 SYNCS.PHASECHK.TRANS64 P0, [R6+URZ+0x31c20], R5 ;  /* 0x031c2005060085a7 */ /* 0x000e64000800007f */
[----:B-1----:R-:W-:Y:S05]  /*23a50*/  @!P0 BRA `(.L_x_10283) ;  /* 0xfffffffc00f08947 */ /* 0x002fea000383ffff */
[----:B------:R-:W-:Y:S05]  /*23a60*/  BRA `(.L_x_10414) ;  /* 0xffffffac008c7947 */ /* 0x000fea000383ffff */
.L_x_10286:
[----:B0-----:R0:W1:Y:S02]  /*23a70*/  SYNCS.PHASECHK.TRANS64.TRYWAIT P0, [R5+URZ+0x31ca0], R10 ;  /* 0x031ca00a050075a7 */ /* 0x001064000800017f */
[----:B-1----:R-:W-:Y:S05]  /*23a80*/  @!P0 NANOSLEEP.SYNCS 0x989680 ;  /* 0x009896800000895d */ /* 0x002fea0003900000 */
[----:B------:R-:W1:Y:S02]  /*23a90*/  @!P0 SYNCS.PHASECHK.TRANS64 P0, [R5+URZ+0x31ca0], R10 ;  /* 0x031ca00a050085a7 */ /* 0x000e64000800007f */
[----:B-1----:R-:W-:Y:S05]  /*23aa0*/  @!P0 BRA `(.L_x_10286) ;  /* 0xfffffffc00f08947 */ /* 0x002fea000383ffff */
[----:B------:R-:W-:Y:S05]  /*23ab0*/  BRA `(.L_x_10415) ;  /* 0xffffffac00947947 */ /* 0x000fea000383ffff */
.L_x_10288:
[----:B--2---:R2:W3:Y:S02]  /*23ac0*/  SYNCS.PHASECHK.TRANS64.TRYWAIT P0, [R5+URZ+0x31cc0], R10 ;  /* 0x031cc00a050075a7 */ /* 0x0044e4000800017f */
[----:B---3--:R-:W-:Y:S05]  /*23ad0*/  @!P0 NANOSLEEP.SYNCS 0x989680 ;  /* 0x009896800000895d */ /* 0x008fea0003900000 */
[----:B------:R-:W3:Y:S02]  /*23ae0*/  @!P0 SYNCS.PHASECHK.TRANS64 P0, [R5+URZ+0x31cc0], R10 ;  /* 0x031cc00a050085a7 */ /* 0x000ee4000800007f */
[----:B---3--:R-:W-:Y:S05]  /*23af0*/  @!P0 BRA `(.L_x_10288) ;  /* 0xfffffffc00f08947 */ /* 0x008fea000383ffff */
[----:B------:R-:W-:Y:S05]  /*23b00*/  BRA `(.L_x_10416) ;  /* 0xffffffb000147947 */ /* 0x000fea000383ffff */
.L_x_10292:
[----:B0-----:R0:W1:Y:S02]  /*23b10*/  SYNCS.PHASECHK.TRANS64.TRYWAIT P0, [R10+URZ+0x31ca0], R5 ;  /* 0x031ca0050a0075a7 */ /* 0x001064000800017f */
[----:B-1----:R-:W-:Y:S05]  /*23b20*/  @!P0 NANOSLEEP.SYNCS 0x989680 ;  /* 0x009896800000895d */ /* 0x002fea0003900000 */
[----:B------:R-:W1:Y:S02]  /*23b30*/  @!P0 SYNCS.PHASECHK.TRANS64 P0, [R10+URZ+0x31ca0], R5 ;  /* 0x031ca0050a0085a7 */ /* 0x000e64000800007f */
[----:B-1----:R-:W-:Y:S05]  /*23b40*/  @!P0 BRA `(.L_x_10292) ;  /* 0xfffffffc00f08947 */ /* 0x002fea000383ffff */
[----:B------:R-:W-:Y:S05]  /*23b50*/  BRA `(.L_x_10417) ;  /* 0xffffffb000bc7947 */ /* 0x000fea000383ffff */
.L_x_10294:
[----:B-1----:R1:W2:Y:S02]  /*23b60*/  SYNCS.PHASECHK.TRANS64.TRYWAIT P1, [R10+URZ+0x31cc0], R5 ;  /* 0x031cc0050a0075a7 */ /* 0x0022a4000802017f */
[----:B--2---:R-:W-:Y:S05]  /*23b70*/  @!P1 NANOSLEEP.SYNCS 0x989680 ;  /* 0x009896800000995d */ /* 0x004fea0003900000 */
[----:B------:R-:W2:Y:S02]  /*23b80*/  @!P1 SYNCS.PHASECHK.TRANS64 P1, [R10+URZ+0x31cc0], R5 ;  /* 0x031cc0050a0095a7 */ /* 0x000ea4000802007f */
[----:B--2---:R-:W-:Y:S05]  /*23b90*/  @!P1 BRA `(.L_x_10294) ;  /* 0xfffffffc00f09947 */ /* 0x004fea000383ffff */
[----:B------:R-:W-:Y:S05]  /*23ba0*/  BRA `(.L_x_10418) ;  /* 0xffffffb400387947 */ /* 0x000fea000383ffff */
.L_x_10306:
        /* <DEDUP_REMOVED lines=11> */
.L_x_10420:
[----:B------:R-:W-:Y:S05]  /*23c60*/  BSYNC B0 ;  /* 0x0000000000007941 */ /* 0x000fea0003800000 */
.L_x_10419:
[----:B------:R-:W-:Y:S05]  /*23c70*/  BRA `(.L_x_10421) ;  /* 0xffffffc0000c7947 */ /* 0x000fea000383ffff */
.L_x_10307:
[----:B------:R-:W-:Y:S01]  /*23c80*/  BSSY B0, `(.L_x_10422) ;  /* 0x0000006000007945 */ /* 0x000fe20003800000 */
[----:B------:R-:W-:-:S07]  /*23c90*/  IMAD.MOV.U32 R15, RZ, RZ, -0x1 ;  /* 0xffffffffff0f7424 */ /* 0x000fce00078e00ff */
[----:B------:R-:W-:Y:S05]  /*23ca0*/  WARPSYNC.COLLECTIVE R15, `(.L_x_10423) ;  /* 0x000000000f0c7348 */ /* 0x000fea0003c00000 */
[----:B------:R-:W-:Y:S02]  /*23cb0*/  ELECT P6, UR62, PT ;  /* 0x00000000003e782f */ /* 0x000fe400038c0000 */
[----:B------:R-:W-:Y:S01]  /*23cc0*/  MOV R14, UR62 ;  /* 0x0000003e000e7c02 */ /* 0x000fe20008000f00 */
[----:B------:R-:W-:Y:S10]  /*23cd0*/  ENDCOLLECTIVE ;  /* 0x000000000000791b */ /* 0x000ff40003800000 */
.L_x_10423:
[----:B------:R-:W-:Y:S05]  /*23ce0*/  BSYNC B0 ;  /* 0x0000000000007941 */ /* 0x000fea0003800000 */
.L_x_10422:
[----:B------:R-:W-:Y:S05]  /*23cf0*/  BRA `(.L_x_10424) ;  /* 0xffffffbc00fc7947 */ /* 0x000fea000383ffff */
.L_x_10310:
[----:B-1----:R1:W2:Y:S02]  /*23d00*/  SYNCS.PHASECHK.TRANS64.TRYWAIT P0, [R5+URZ+0x31c40], R4 ;  /* 0x031c4004050075a7 */ /* 0x0022a4000800017f */
[----:B--2---:R-:W-:Y:S05]  /*23d10*/  @!P0 NANOSLEEP.SYNCS 0x989680 ;  /* 0x009896800000895d */ /* 0x004fea0003900000 */
[----:B------:R-:W2:Y:S02]  /*23d20*/  @!P0 SYNCS.PHASECHK.TRANS64 P0, [R5+URZ+0x31c40], R4 ;  /* 0x031c4004050085a7 */ /* 0x000ea4000800007f */
[----:B--2---:R-:W-:Y:S05]  /*23d30*/  @!P0 BRA `(.L_x_10310) ;  /* 0xfffffffc00f08947 */ /* 0x004fea000383ffff */
[----:B------:R-:W-:Y:S05]  /*23d40*/  BRA `(.L_x_10425) ;  /* 0xffffffc000547947 */ /* 0x000fea000383ffff */
.L_x_10313:
[----:B0-----:R0:W1:Y:S02]  /*23d50*/  SYNCS.PHASECHK.TRANS64.TRYWAIT P0, [R28+URZ+0x31c20], R5 ;  /* 0x031c20051c0075a7 */ /* 0x001064000800017f */
[----:B-1----:R-:W-:Y:S05]  /*23d60*/  @!P0 NANOSLEEP.SYNCS 0x989680 ;  /* 0x009896800000895d */ /* 0x002fea0003900000 */
[----:B------:R-:W1:Y:S02]  /*23d70*/  @!P0 SYNCS.PHASECHK.TRANS64 P0, [R28+URZ+0x31c20], R5 ;  /* 0x031c20051c0085a7 */ /* 0x000e64000800007f */
[----:B-1----:R-:W-:Y:S05]  /*23d80*/  @!P0 BRA `(.L_x_10313) ;  /* 0xfffffffc00f08947 */ /* 0x002fea000383ffff */
[----:B------:R-:W-:Y:S05]  /*23d90*/  BRA `(.L_x_10426) ;  /* 0xffffffc400847947 */ /* 0x000fea000383ffff */
.L_x_10321:
[----:B-1----:R1:W2:Y:S02]  /*23da0*/  SYNCS.PHASECHK.TRANS64.TRYWAIT P0, [R3+URZ+0x31c40], R2 ;  /* 0x031c4002030075a7 */ /* 0x0022a4000800017f */
[----:B--2---:R-:W-:Y:S05]  /*23db0*/  @!P0 NANOSLEEP.SYNCS 0x989680 ;  /* 0x009896800000895d */ /* 0x004fea0003900000 */
[----:B------:R-:W2:Y:S02]  /*23dc0*/  @!P0 SYNCS.PHASECHK.TRANS64 P0, [R3+URZ+0x31c40], R2 ;  /* 0x031c4002030085a7 */ /* 0x000ea4000800007f */
[----:B--2---:R-:W-:Y:S05]  /*23dd0*/  @!P0 BRA `(.L_x_10321) ;  /* 0xfffffffc00f08947 */ /* 0x004fea000383ffff */
[----:B------:R-:W-:Y:S05]  /*23de0*/  BRA `(.L_x_10427) ;  /* 0xffffffc800287947 */ /* 0x000fea000383ffff */
.L_x_10323:
[----:B0-----:R0:W1:Y:S02]  /*23df0*/  SYNCS.PHASECHK.TRANS64.TRYWAIT P0, [R2+URZ+0x31c60], R3 ;  /* 0x031c6003020075a7 */ /* 0x001064000800017f */
[----:B-1----:R-:W-:Y:S05]  /*23e00*/  @!P0 NANOSLEEP.SYNCS 0x989680 ;  /* 0x009896800000895d */ /* 0x002fea0003900000 */
[----:B------:R-:W1:Y:S02]  /*23e10*/  @!P0 SYNCS.PHASECHK.TRANS64 P0, [R2+URZ+0x31c60], R3 ;  /* 0x031c6003020085a7 */ /* 0x000e64000800007f */
[----:B-1----:R-:W-:Y:S05]  /*23e20*/  @!P0 BRA `(.L_x_10323) ;  /* 0xfffffffc00f08947 */ /* 0x002fea000383ffff */
[----:B------:R-:W-:Y:S05]  /*23e30*/  BRA `(.L_x_10428) ;  /* 0xffffffc800b47947 */ /* 0x000fea000383ffff */
.L_x_10329:
[----:B--2---:R2:W3:Y:S02]  /*23e40*/  SYNCS.PHASECHK.TRANS64.TRYWAIT P0, [R3+URZ+0x31c40], R2 ;  /* 0x031c4002030075a7 */ /* 0x0044e4000800017f */
[----:B---3--:R-:W-:Y:S05]  /*23e50*/  @!P0 NANOSLEEP.SYNCS 0x989680 ;  /* 0x009896800000895d */ /* 0x008fea0003900000 */
[----:B------:R-:W3:Y:S02]  /*23e60*/  @!P0 SYNCS.PHASECHK.TRANS64 P0, [R3+URZ+0x31c40], R2 ;  /* 0x031c4002030085a7 */ /* 0x000ee4000800007f */
[----:B---3--:R-:W-:Y:S05]  /*23e70*/  @!P0 BRA `(.L_x_10329) ;  /* 0xfffffffc00f08947 */ /* 0x008fea000383ffff */
[----:B------:R-:W-:Y:S05]  /*23e80*/  BRA `(.L_x_10429) ;  /* 0xffffffd000007947 */ /* 0x000fea000383ffff */
.L_x_10331:
[----:B0-----:R0:W1:Y:S02]  /*23e90*/  SYNCS.PHASECHK.TRANS64.TRYWAIT P0, [R3+URZ+0x31c60], R24 ;  /* 0x031c6018030075a7 */ /* 0x001064000800017f */
[----:B-1----:R-:W-:Y:S05]  /*23ea0*/  @!P0 NANOSLEEP.SYNCS 0x989680 ;  /* 0x009896800000895d */ /* 0x002fea0003900000 */
[----:B------:R-:W1:Y:S02]  /*23eb0*/  @!P0 SYNCS.PHASECHK.TRANS64 P0, [R3+URZ+0x31c60], R24 ;  /* 0x031c6018030085a7 */ /* 0x000e64000800007f */
[----:B-1----:R-:W-:Y:S05]  /*23ec0*/  @!P0 BRA `(.L_x_10331) ;  /* 0xfffffffc00f08947 */ /* 0x002fea000383ffff */
[----:B------:R-:W-:Y:S05]  /*23ed0*/  BRA `(.L_x_10430) ;  /* 0xffffffd0008c7947 */ /* 0x000fea000383ffff */
.L_x_10337:
[----:B-1----:R1:W2:Y:S02]  /*23ee0*/  SYNCS.PHASECHK.TRANS64.TRYWAIT P0, [R2+URZ+0x31c40], R3 ;  /* 0x031c4003020075a7 */ /* 0x0022a4000800017f */
[----:B--2---:R-:W-:Y:S05]  /*23ef0*/  @!P0 NANOSLEEP.SYNCS 0x989680 ;  /* 0x009896800000895d */ /* 0x004fea0003900000 */
[----:B------:R-:W2:Y:S02]  /*23f00*/  @!P0 SYNCS.PHASECHK.TRANS64 P0, [R2+URZ+0x31c40], R3 ;  /* 0x031c4003020085a7 */ /* 0x000ea4000800007f */
[----:B--2---:R-:W-:Y:S05]  /*23f10*/  @!P0 BRA `(.L_x_10337) ;  /* 0xfffffffc00f08947 */ /* 0x004fea000383ffff */
[----:B------:R-:W-:Y:S05]  /*23f20*/  BRA `(.L_x_10431) ;  /* 0xffffffd400b87947 */ /* 0x000fea000383ffff */
.L_x_10339:
[----:B0-----:R0:W1:Y:S02]  /*23f30*/  SYNCS.PHASECHK.TRANS64.TRYWAIT P0, [R2+URZ+0x31c60], R11 ;  /* 0x031c600b020075a7 */ /* 0x001064000800017f */
[----:B-1----:R-:W-:Y:S05]  /*23f40*/  @!P0 NANOSLEEP.SYNCS 0x989680 ;  /* 0x009896800000895d */ /* 0x002fea0003900000 */
[----:B------:R-:W1:Y:S02]  /*23f50*/  @!P0 SYNCS.PHASECHK.TRANS64 P0, [R2+URZ+0x31c60], R11 ;  /* 0x031c600b020085a7 */ /* 0x000e64000800007f */
[----:B-1----:R-:W-:Y:S05]  /*23f60*/  @!P0 BRA `(.L_x_10339) ;  /* 0xfffffffc00f08947 */ /* 0x002fea000383ffff */
[----:B------:R-:W-:Y:S05]  /*23f70*/  BRA `(.L_x_10432) ;  /* 0xffffffd800447947 */ /* 0x000fea000383ffff */
.L_x_10347:
[----:B-1----:R1:W2:Y:S02]  /*23f80*/  SYNCS.PHASECHK.TRANS64.TRYWAIT P0, [R3+URZ+0x31c60], R2 ;  /* 0x031c6002030075a7 */ /* 0x0022a4000800017f */
[----:B--2---:R-:W-:Y:S05]  /*23f90*/  @!P0 NANOSLEEP.SYNCS 0x989680 ;  /* 0x009896800000895d */ /* 0x004fea0003900000 */
[----:B------:R-:W2:Y:S02]  /*23fa0*/  @!P0 SYNCS.PHASECHK.TRANS64 P0, [R3+URZ+0x31c60], R2 ;  /* 0x031c6002030085a7 */ /* 0x000ea4000800007f */
[----:B--2---:R-:W-:Y:S05]  /*23fb0*/  @!P0 BRA `(.L_x_10347) ;  /* 0xfffffffc00f08947 */ /* 0x004fea000383ffff */
[----:B------:R-:W-:Y:S05]  /*23fc0*/  BRA `(.L_x_10433) ;  /* 0xffffffdc00507947 */ /* 0x000fea000383ffff */
.L_x_10350:
[----:B------:R-:W-:Y:S01]  /*23fd0*/  BSSY B0, `(.L_x_10434) ;  /* 0x0000008000007945 */ /* 0x000fe20003800000 */
[----:B------:R-:W-:Y:S01]  /*23fe0*/  MOV R13, R16 ;  /* 0x00000010000d7202 */ /* 0x000fe20000000f00 */
[----:B------:R-:W-:Y:S02]  /*23ff0*/  IMAD.MOV.U32 R12, RZ, RZ, RZ ;  /* 0x000000ffff0c7224 */ /* 0x000fe400078e00ff */
[----:B------:R-:W-:Y:S02]  /*24000*/  IMAD.MOV.U32 R11, RZ, RZ, 0x1f ;  /* 0x0000001fff0b7424 */ /* 0x000fe400078e00ff */
[----:B------:R-:W-:-:S07]  /*24010*/  IMAD.MOV.U32 R15, RZ, RZ, -0x1 ;  /* 0xffffffffff0f7424 */ /* 0x000fce00078e00ff */
[----:B0-----:R-:W-:Y:S05]  /*24020*/  WARPSYNC.COLLECTIVE R15, `(.L_x_10435) ;  /* 0x000000000f087348 */ /* 0x001fea0003c00000 */
[----:B------:R1:W2:Y:S02]  /*24030*/  SHFL.IDX P6, R14, R13, R12, R11 ;  /* 0x0000000c0d0e7389 */ /* 0x0002a400000c000b */
[----:B012---:R-:W-:Y:S01]  /*24040*/  ENDCOLLECTIVE ;  /* 0x000000000000791b */ /* 0x007fe20003800000 */
.L_x_10435:
[----:B------:R-:W-:Y:S05]  /*24050*/  BSYNC B0 ;  /* 0x0000000000007941 */ /* 0x000fea0003800000 */
.L_x_10434:
        /* <DEDUP_REMOVED lines=8> */
.L_x_10436:
[----:B------:R-:W-:Y:S01]  /*240e0*/  IMAD.MOV.U32 R5, RZ, RZ, R14 ;  /* 0x000000ffff057224 */ /* 0x000fe200078e000e */
[----:B------:R-:W-:Y:S06]  /*240f0*/  BRA `(.L_x_10437) ;  /* 0xffffffdc00d87947 */ /* 0x000fec000383ffff */
.L_x_10353:
        /* <DEDUP_REMOVED lines=8> */
.L_x_10439:
[----:B------:R-:W-:Y:S05]  /*24180*/  BSYNC B0 ;  /* 0x0000000000007941 */ /* 0x000fea0003800000 */
.L_x_10438:
[C---:B------:R-:W-:Y:S01]  /*24190*/  ISETP.NE.AND P0, PT, R27.reuse, RZ, PT ;  /* 0x000000ff1b00720c */ /* 0x040fe20003f05270 */
        /* <DEDUP_REMOVED lines=9> */
.L_x_10440:
        /* <DEDUP_REMOVED lines=8> */
.L_x_10441:
        /* <DEDUP_REMOVED lines=8> */
.L_x_10442:
        /* <DEDUP_REMOVED lines=8> */
.L_x_10443:
        /* <DEDUP_REMOVED lines=8> */
.L_x_10444:
[----:B------:R-:W-:Y:S05]  /*24430*/  BRA `(.L_x_10445) ;  /* 0xffffffdc00987947 */ /* 0x000fea000383ffff */
.L_x_10358:
[----:B------:R-:W-:Y:S01]  /*24440*/  BSSY B0, `(.L_x_10446) ;  /* 0x0000008000007945 */ /* 0x000fe20003800000 */
[----:B-----5:R-:W-:Y:S01]  /*24450*/  IMAD.MOV.U32 R13, RZ, RZ, R2 ;  /* 0x000000ffff0d7224 */ /* 0x020fe200078e0002 */
[----:B------:R-:W-:Y:S01]  /*24460*/  MOV R15, 0xffffffff ;  /* 0xffffffff000f7802 */ /* 0x000fe20000000f00 */
[----:B------:R-:W-:Y:S02]  /*24470*/  IMAD.MOV.U32 R12, RZ, RZ, 0x1 ;  /* 0x00000001ff0c7424 */ /* 0x000fe400078e00ff */
[----:B------:R-:W-:-:S07]  /*24480*/  IMAD.MOV.U32 R11, RZ, RZ, RZ ;  /* 0x000000ffff0b7224 */ /* 0x000fce00078e00ff */
[----:B01-3--:R-:W-:Y:S05]  /*24490*/  WARPSYNC.COLLECTIVE R15, `(.L_x_10447) ;  /* 0x000000000f087348 */ /* 0x00bfea0003c00000 */
[----:B------:R2:W4:Y:S02]  /*244a0*/  SHFL.UP P6, R14, R13, R12, R11 ;  /* 0x0400000c0d0e7389 */ /* 0x00052400000c000b */
[----:B01234-:R-:W-:Y:S01]  /*244b0*/  ENDCOLLECTIVE ;  /* 0x000000000000791b */ /* 0x01ffe20003800000 */
.L_x_10447:
[----:B------:R-:W-:Y:S05]  /*244c0*/  BSYNC B0 ;  /* 0x0000000000007941 */ /* 0x000fea0003800000 */
.L_x_10446:
        /* <DEDUP_REMOVED lines=10> */
.L_x_10448:
        /* <DEDUP_REMOVED lines=8> */
.L_x_10449:
        /* <DEDUP_REMOVED lines=8> */
.L_x_10450:
        /* <DEDUP_REMOVED lines=8> */
.L_x_10451:
[----:B------:R-:W-:Y:S01]  /*246f0*/  IMAD.MOV.U32 R12, RZ, RZ, 0x1f ;  /* 0x0000001fff0c7424 */ /* 0x000fe200078e00ff */
[----:B------:R-:W-:Y:S02]  /*24700*/  MOV R11, 0x1f ;  /* 0x0000001f000b7802 */ /* 0x000fe40000000f00 */
[----:B------:R-:W-:-:S05]  /*24710*/  SEL R14, R14, RZ, P0 ;  /* 0x000000ff0e0e7207 */ /* 0x000fca0000000000 */
[----:B------:R-:W-:-:S04]  /*24720*/  IMAD.IADD R3, R7, 0x1, R14 ;  /* 0x0000000107037824 */ /* 0x000fc800078e020e */
[----:B------:R-:W-:-:S07]  /*24730*/  IMAD.MOV.U32 R13, RZ, RZ, R3 ;  /* 0x000000ffff0d7224 */ /* 0x000fce00078e0003 */
[----:B------:R-:W-:Y:S05]  /*24740*/  WARPSYNC.COLLECTIVE R15, `(.L_x_10452) ;  /* 0x000000000f087348 */ /* 0x000fea0003c00000 */
[----:B------:R0:W1:Y:S02]  /*24750*/  SHFL.IDX P6, R14, R13, R12, R11 ;  /* 0x0000000c0d0e7389 */ /* 0x00006400000c000b */
[----:B01----:R-:W-:Y:S01]  /*24760*/  ENDCOLLECTIVE ;  /* 0x000000000000791b */ /* 0x003fe20003800000 */
.L_x_10452:
[----:B------:R-:W-:Y:S05]  /*24770*/  BRA `(.L_x_10453) ;  /* 0xffffffdc00787947 */ /* 0x000fea000383ffff */
.L_x_10360:
[----:B------:R-:W-:Y:S01]  /*24780*/  BSSY B0, `(.L_x_10454) ;  /* 0x0000006000007945 */ /* 0x000fe20003800000 */
[----:B------:R-:W-:Y:S01]  /*24790*/  PLOP3.LUT P6, PT, P6, PT, PT, 0x8, 0x0 ;  /* 0x000000000000781c */ /* 0x000fe200037ce170 */
[----:B------:R-:W-:-:S12]  /*247a0*/  IMAD.MOV.U32 R15, RZ, RZ, -0x1 ;  /* 0xffffffffff0f7424 */ /* 0x000fd800078e00ff */
[----:B01-3--:R-:W-:Y:S05]  /*247b0*/  WARPSYNC.COLLECTIVE R15, `(.L_x_10455) ;  /* 0x000000000f087348 */ /* 0x00bfea0003c00000 */
[----:B------:R-:W-:Y:S01]  /*247c0*/  VOTE.ANY R14, PT, P6 ;  /* 0x00000000000e7806 */ /* 0x000fe200030e0100 */
[----:B01-3--:R-:W-:Y:S06]  /*247d0*/  ENDCOLLECTIVE ;  /* 0x000000000000791b */ /* 0x00bfec0003800000 */
.L_x_10455:
[----:B------:R-:W-:Y:S05]  /*247e0*/  BSYNC B0 ;  /* 0x0000000000007941 */ /* 0x000fea0003800000 */
.L_x_10454:
        /* <DEDUP_REMOVED lines=9> */
.L_x_10456:
[----:B------:R-:W-:Y:S01]  /*24880*/  IMAD.MOV.U32 R17, RZ, RZ, R14 ;  /* 0x000000ffff117224 */ /* 0x000fe200078e000e */
[----:B------:R-:W-:Y:S06]  /*24890*/  BRA `(.L_x_10457) ;  /* 0xffffffdc00687947 */ /* 0x000fec000383ffff */
.L_x_10362:
[----:B------:R-:W-:Y:S01]  /*248a0*/  BSSY B0, `(.L_x_10458) ;  /* 0x0000007000007945 */ /* 0x000fe20003800000 */
[----:B------:R-:W-:Y:S02]  /*248b0*/  IMAD.MOV.U32 R13, RZ, RZ, R3 ;  /* 0x000000ffff0d7224 */ /* 0x000fe400078e0003 */
[----:B------:R-:W-:Y:S02]  /*248c0*/  IMAD.MOV.U32 R11, RZ, RZ, 0x1f ;  /* 0x0000001fff0b7424 */ /* 0x000fe400078e00ff */
[----:B------:R-:W-:-:S07]  /*248d0*/  IMAD.MOV.U32 R15, RZ, RZ, -0x1 ;  /* 0xffffffffff0f7424 */ /* 0x000fce00078e00ff */
[----:B01234-:R-:W-:Y:S05]  /*248e0*/  WARPSYNC.COLLECTIVE R15, `(.L_x_10459) ;  /* 0x000000000f087348 */ /* 0x01ffea0003c00000 */
[----:B------:R0:W0:Y:S02]  /*248f0*/  SHFL.IDX P6, R14, R13, R12, R11 ;  /* 0x0000000c0d0e7389 */ /* 0x00002400000c000b */
[----:B01234-:R-:W-:Y:S01]  /*24900*/  ENDCOLLECTIVE ;  /* 0x000000000000791b */ /* 0x01ffe20003800000 */
.L_x_10459:
[----:B------:R-:W-:Y:S05]  /*24910*/  BSYNC B0 ;  /* 0x0000000000007941 */ /* 0x000fea0003800000 */
.L_x_10458:
[----:B------:R-:W-:Y:S05]  /*24920*/  BRA `(.L_x_10361) ;  /* 0xffffffdc00607947 */ /* 0x000fea000383ffff */
.L_x_10366:
[----:B0-----:R0:W1:Y:S02]  /*24930*/  SYNCS.PHASECHK.TRANS64.TRYWAIT P0, [R9+URZ+0x31c20], R0 ;  /* 0x031c2000090075a7 */ /* 0x001064000800017f */
[----:B-1----:R-:W-:Y:S05]  /*24940*/  @!P0 NANOSLEEP.SYNCS 0x989680 ;  /* 0x009896800000895d */ /* 0x002fea0003900000 */
[----:B------:R-:W1:Y:S02]  /*24950*/  @!P0 SYNCS.PHASECHK.TRANS64 P0, [R9+URZ+0x31c20], R0 ;  /* 0x031c2000090085a7 */ /* 0x000e64000800007f */
[----:B-1----:R-:W-:Y:S05]  /*24960*/  @!P0 BRA `(.L_x_10366) ;  /* 0xfffffffc00f08947 */ /* 0x002fea000383ffff */
[----:B------:R-:W-:Y:S05]  /*24970*/  BRA `(.L_x_10460) ;  /* 0xffffffe000d07947 */ /* 0x000fea000383ffff */
.L_x_10367:
        /* <DEDUP_REMOVED lines=11> */
.L_x_10462:
[----:B------:R-:W-:Y:S05]  /*24a30*/  BSYNC B0 ;  /* 0x0000000000007941 */ /* 0x000fea0003800000 */
.L_x_10461:
[----:B------:R-:W-:Y:S05]  /*24a40*/  BRA `(.L_x_10463) ;  /* 0xffffffe000b87947 */ /* 0x000fea000383ffff */
.L_x_10368:
[----:B------:R-:W-:Y:S01]  /*24a50*/  BSSY B0, `(.L_x_10464) ;  /* 0x0000006000007945 */ /* 0x000fe20003800000 */
[----:B------:R-:W-:-:S07]  /*24a60*/  IMAD.MOV.U32 R15, RZ, RZ, -0x1 ;  /* 0xffffffffff0f7424 */ /* 0x000fce00078e00ff */
[----:B0-----:R-:W-:Y:S05]  /*24a70*/  WARPSYNC.COLLECTIVE R15, `(.L_x_10465) ;  /* 0x000000000f0c7348 */ /* 0x001fea0003c00000 */
[----:B------:R-:W-:Y:S02]  /*24a80*/  ELECT P6, UR62, PT ;  /* 0x00000000003e782f */ /* 0x000fe400038c0000 */
[----:B------:R-:W-:Y:S01]  /*24a90*/  MOV R14, UR62 ;  /* 0x0000003e000e7c02 */ /* 0x000fe20008000f00 */
[----:B0-----:R-:W-:Y:S10]  /*24aa0*/  ENDCOLLECTIVE ;  /* 0x000000000000791b */ /* 0x001ff40003800000 */
.L_x_10465:
[----:B------:R-:W-:Y:S05]  /*24ab0*/  BSYNC B0 ;  /* 0x0000000000007941 */ /* 0x000fea0003800000 */
.L_x_10464:
[----:B------:R-:W-:Y:S05]  /*24ac0*/  BRA `(.L_x_10466) ;  /* 0xffffffe000ac7947 */ /* 0x000fea000383ffff */
.L_x_10370:
[----:B0-----:R0:W1:Y:S02]  /*24ad0*/  SYNCS.PHASECHK.TRANS64.TRYWAIT P0, [R7+URZ], R2 ;  /* 0x00000002070075a7 */ /* 0x001064000800017f */
[----:B-1----:R-:W-:Y:S05]  /*24ae0*/  @!P0 NANOSLEEP.SYNCS 0x989680 ;  /* 0x009896800000895d */ /* 0x002fea0003900000 */
[----:B------:R-:W1:Y:S02]  /*24af0*/  @!P0 SYNCS.PHASECHK.TRANS64 P0, [R7+URZ], R2 ;  /* 0x00000002070085a7 */ /* 0x000e64000800007f */
[----:B-1----:R-:W-:Y:S05]  /*24b00*/  @!P0 BRA `(.L_x_10370) ;  /* 0xfffffffc00f08947 */ /* 0x002fea000383ffff */
[----:B------:R-:W-:Y:S05]  /*24b10*/  BRA `(.L_x_10467) ;  /* 0xffffffe000e07947 */ /* 0x000fea000383ffff */
.L_x_10371:
[----:B-1----:R1:W2:Y:S02]  /*24b20*/  SYNCS.PHASECHK.TRANS64.TRYWAIT P0, [R3+URZ], R0 ;  /* 0x00000000030075a7 */ /* 0x0022a4000800017f */
[----:B--2---:R-:W-:Y:S05]  /*24b30*/  @!P0 NANOSLEEP.SYNCS 0x989680 ;  /* 0x009896800000895d */ /* 0x004fea0003900000 */
[----:B------:R-:W2:Y:S02]  /*24b40*/  @!P0 SYNCS.PHASECHK.TRANS64 P0, [R3+URZ], R0 ;  /* 0x00000000030085a7 */ /* 0x000ea4000800007f */
[----:B--2---:R-:W-:Y:S05]  /*24b50*/  @!P0 BRA `(.L_x_10371) ;  /* 0xfffffffc00f08947 */ /* 0x004fea000383ffff */
[----:B------:R-:W-:Y:S05]  /*24b60*/  BRA `(.L_x_10468) ;  /* 0xffffffe000d47947 */ /* 0x000fea000383ffff */
.L_x_10373:
[----:B-1----:R1:W2:Y:S02]  /*24b70*/  SYNCS.PHASECHK.TRANS64.TRYWAIT P0, [R5+URZ], R2 ;  /* 0x00000002050075a7 */ /* 0x0022a4000800017f */
[----:B--2---:R-:W-:Y:S05]  /*24b80*/  @!P0 NANOSLEEP.SYNCS 0x989680 ;  /* 0x009896800000895d */ /* 0x004fea0003900000 */
[----:B------:R-:W2:Y:S02]  /*24b90*/  @!P0 SYNCS.PHASECHK.TRANS64 P0, [R5+URZ], R2 ;  /* 0x00000002050085a7 */ /* 0x000ea4000800007f */
[----:B--2---:R-:W-:Y:S05]  /*24ba0*/  @!P0 BRA `(.L_x_10373) ;  /* 0xfffffffc00f08947 */ /* 0x004fea000383ffff */
[----:B------:R-:W-:Y:S05]  /*24bb0*/  BRA `(.L_x_10469) ;  /* 0xffffffe000d87947 */ /* 0x000fea000383ffff */
.L_x_10470:
        /* <DEDUP_REMOVED lines=12> */
.L_x_12784:


//--------------------- .text._ZN7cutlass13device_kernelIN5flash11enable_sm90INS1_16FlashAttnFwdSm90INS1_25CollectiveMainloopFwdSm90ILi2EN4cute5tupleIJNS5_1CILi1EEES8_S8_EEENS6_IJNS7_ILi192EEESA_NS7_ILi64EEEEEELi64ENS_6half_tEfNS_4arch4Sm90ELb0ELb0ELb1ELb0ELb0ELb0ELb0ELb0ELb1ELb0ELb0ELb0EEENS1_21CollectiveEpilogueFwdINS6_IJSA_SB_SA_EEES9_SD_SF_Li384ELb0ELb0ELb0ELb0EEENS1_29StaticPersistentTileSchedulerILb0EEEEEEEEEvNT_6ParamsE --------------------------
	.section	.text._ZN7cutlass13device_kernelIN5flash11enable_sm90INS1_16FlashAttnFwdSm90INS1_25CollectiveMainloopFwdSm90ILi2EN4cute5tupleIJNS5_1CILi1EEES8_S8_EEENS6_IJNS7_ILi192EEESA_NS7_ILi64EEEEEELi64ENS_6half_tEfNS_4arch4Sm90ELb0ELb0ELb1ELb0ELb0ELb0ELb0ELb0ELb1ELb0ELb0ELb0EEENS1_21CollectiveEpilogueFwdINS6_IJSA_SB_SA_EEES9_SD_SF_Li384ELb0ELb0ELb0ELb0EEENS1_29StaticPersistentTileSchedulerILb0EEEEEEEEEvNT_6ParamsE,"ax",@progbits
	.align	128
.text._ZN7cutlass13device_kernelIN5flash11enable_sm90INS1_16FlashAttnFwdSm90INS1_25CollectiveMainloopFwdSm90ILi2EN4cute5tupleIJNS5_1CILi1EEES8_S8_EEENS6_IJNS7_ILi192EEESA_NS7_ILi64EEEEEELi64ENS_6half_tEfNS_4arch4Sm90ELb0ELb0ELb1ELb0ELb0ELb0ELb0ELb0ELb1ELb0ELb0ELb0EEENS1_21CollectiveEpilogueFwdINS6_IJSA_SB_SA_EEES9_SD_SF_Li384ELb0ELb0ELb0ELb0EEENS1_29StaticPersistentTileSchedulerILb0EEEEEEEEEvNT_6ParamsE:
        .type           _ZN7cutlass13device_kernelIN5flash11enable_sm90INS1_16FlashAttnFwdSm90INS1_25CollectiveMainloopFwdSm90ILi2EN4cute5tupleIJNS5_1CILi1EEES8_S8_EEENS6_IJNS7_ILi192EEESA_NS7_ILi64EEEEEELi64ENS_6half_tEfNS_4arch4Sm90ELb0ELb0ELb1ELb0ELb0ELb0ELb0ELb0ELb1ELb0ELb0ELb0EEENS1_21CollectiveEpilogueFwdINS6_IJSA_SB_SA_EEES9_SD_SF_Li384ELb0ELb0ELb0ELb0EEENS1_29StaticPersistentTileSchedulerILb0EEEEEEEEEvNT_6ParamsE,@function
        .size           _ZN7cutlass13device_kernelIN5flash11enable_sm90INS1_16FlashAttnFwdSm90INS1_25CollectiveMainloopFwdSm90ILi2EN4cute5tupleIJNS5_1CILi1EEES8_S8_EEENS6_IJNS7_ILi192EEESA_NS7_ILi64EEEEEELi64ENS_6half_tEfNS_4arch4Sm90ELb0ELb0ELb1ELb0ELb0ELb0ELb0ELb0ELb1ELb0ELb0ELb0EEENS1_21CollectiveEpilogueFwdINS6_IJSA_SB_SA_EEES9_SD_SF_Li384ELb0ELb0ELb0ELb0EEENS1_29StaticPersistentTileSchedulerILb0EEEEEEEEEvNT_6ParamsE,(.L_x_12785 - _ZN7cutlass13device_kernelIN5flash11enable_sm90INS1_16FlashAttnFwdSm90INS1_25CollectiveMainloopFwdSm90ILi2EN4cute5tupleIJNS5_1CILi1EEES8_S8_EEENS6_IJNS7_ILi192EEESA_NS7_ILi64EEEEEELi64ENS_6half_tEfNS_4arch4Sm90ELb0ELb0ELb1ELb0ELb0ELb0ELb0ELb0ELb1ELb0ELb0ELb0EEENS1_21CollectiveEpilogueFwdINS6_IJSA_SB_SA_EEES9_SD_SF_Li384ELb0ELb0ELb0ELb0EEENS1_29StaticPersistentTileSchedulerILb0EEEEEEEEEvNT_6ParamsE)
        .other          _ZN7cutlass13device_kernelIN5flash11enable_sm90INS1_16FlashAttnFwdSm90INS1_25CollectiveMainloopFwdSm90ILi2EN4cute5tupleIJNS5_1CILi1EEES8_S8_EEENS6_IJNS7_ILi192EEESA_NS7_ILi64EEEEEELi64ENS_6half_tEfNS_4arch4Sm90ELb0ELb0ELb1ELb0ELb0ELb0ELb0ELb0ELb1ELb0ELb0ELb0EEENS1_21CollectiveEpilogueFwdINS6_IJSA_SB_SA_EEES9_SD_SF_Li384ELb0ELb0ELb0ELb0EEENS1_29StaticPersistentTileSchedulerILb0EEEEEEEEEvNT_6ParamsE,@"STO_CUDA_ENTRY STV_DEFAULT"
_ZN7cutlass13device_kernelIN5flash11enable_sm90INS1_16FlashAttnFwdSm90INS1_25CollectiveMainloopFwdSm90ILi2EN4cute5tupleIJNS5_1CILi1EEES8_S8_EEENS6_IJNS7_ILi192EEESA_NS7_ILi64EEEEEELi64ENS_6half_tEfNS_4arch4Sm90ELb0ELb0ELb1ELb0ELb0ELb0ELb0ELb0ELb1ELb0ELb0ELb0EEENS1_21CollectiveEpilogueFwdINS6_IJSA_SB_SA_EEES9_SD_SF_Li384ELb0ELb0ELb0ELb0EEENS1_29StaticPersistentTileSchedulerILb0EEEEEEEEEvNT_6ParamsE:
        /* <DEDUP_REMOVED lines=23> */
.L_x_10472:
[----:B------:R-:W-:Y:S05]  /*0170*/  BSYNC B0 ;  /* 0x0000000000007941 */ /* 0x000fea0003800000 */
.L_x_10471:
        /* <DEDUP_REMOVED lines=36> */
.L_x_10473:
        /* <DEDUP_REMOVED lines=22> */
.L_x_10474:
        /* <DEDUP_REMOVED lines=18> */
.L_x_10475:
        /* <DEDUP_REMOVED lines=22> */
.L_x_10476:
        /* <DEDUP_REMOVED lines=22> */
.L_x_10477:
[----:B---3--:R-:W-:Y:S01]  /*0900*/  ISETP.NE.AND P0, PT, R3, RZ, PT ;  /* 0x000000ff0300720c */ /* 0x008fe20003f05270 */
[----:B------:R-:W-:Y:S01]  /*0910*/  IMAD.MOV.U32 R17, RZ, RZ, 0x1 ;  /* 0x00000001ff117424 */ /* 0x000fe200078e00ff */
[----:B------:R-:W-:Y:S01]  /*0920*/  NOP ;  /* 0x0000000000007918 */ /* 0x000fe20000000000 */
[----:B------:R-:W-:Y:S01]  /*0930*/  ULDC.64 UR38, c[0x0][0x208] ;  /* 0x0000820000267ab9 */ /* 0x000fe20000000a00 */
[----:B------:R-:W-:Y:S02]  /*0940*/  LOP3.LUT R18, R2, 0x7f, RZ, 0xc0, !PT ;  /* 0x0000007f02127812 */ /* 0x000fe400078ec0ff */
[----:B------:R-:W-:Y:S01]  /*0950*/  SEL R17, R17, 0x2, !P0 ;  /* 0x0000000211117807 */ /* 0x000fe20004000000 */
[----:B-12-4-:R-:W-:Y:S06]  /*0960*/  BAR.SYNC.DEFER_BLOCKING 0x0 ;  /* 0x0000000000007b1d */ /* 0x016fec0000010000 */
[----:B------:R-:W-:Y:S05]  /*0970*/  @!P0 BRA `(.L_x_10478) ;  /* 0x0000008800908947 */ /* 0x000fea0003800000 */
.L_x_10479:
[----:B------:R-:W-:-:S08]  /*0980*/  NOP ;  /* 0x0000000000007918 */ /* 0x000fd00000000000 */
[----:B------:R-:W1:Y:S02]  /*0990*/  USETMAXREG.TRY_ALLOC.CTAPOOL UP0, 0xa0 ;  /* 0x000000a0000079c8 */ /* 0x000e640008000600 */
[----:B-1----:R-:W-:-:S13]  /*09a0*/  PLOP3.LUT P0, PT, PT, PT, UP0, 0x80, 0x0 ;  /* 0x000000000000781c */ /* 0x002fda0003f0f008 */
[----:B------:R-:W-:Y:S05]  /*09b0*/  @!P0 BRA `(.L_x_10479) ;  /* 0xfffffffc00f08947 */ /* 0x000fea000383ffff */
[----:B------:R-:W-:Y:S01]  /*09c0*/  LOP3.LUT R0, R2, 0xffffff80, RZ, 0xc0, !PT ;  /* 0xffffff8002007812 */ /* 0x000fe200078ec0ff */
[----:B------:R-:W1:Y:S08]  /*09d0*/  S2UR UR46, SR_CTAID.X ;  /* 0x00000000002e79c3 */ /* 0x000e700000002500 */
[----:B------:R-:W-:Y:S06]  /*09e0*/  BAR.ARV 0x8, 0x1a0 ;  /* 0x0206800000007b1d */ /* 0x000fec0000002000 */
[----:B------:R-:W-:-:S02]  /*09f0*/  ISETP.NE.AND P0, PT, R0, 0x80, PT ;  /* 0x000000800000780c */ /* 0x000fc40003f05270 */
[----:B------:R-:W1:Y:S11]  /*0a00*/  LDC R0, c[0x0][0xda4] ;  /* 0x00036900ff007b82 */ /* 0x000e760000000800 */
[----:B------:R-:W-:Y:S06]  /*0a10*/  @!P0 BAR.ARV 0x9, 0x100 ;  /* 0x0244000000008b1d */ /* 0x000fec0000002000 */
[----:B-1----:R-:W-:-:S13]  /*0a20*/  ISETP.LE.AND P0, PT, R0, UR46, PT ;  /* 0x0000002e00007c0c */ /* 0x002fda000bf03270 */
[----:B------:R-:W-:Y:S05]  /*0a30*/  @P0 EXIT ;  /* 0x000000000000094d */ /* 0x000fea0003800000 */
[----:B------:R-:W-:Y:S01]  /*0a40*/  IADD3 R0, R2, -0x80, RZ ;  /* 0xffffff8002007810 */ /* 0x000fe20007ffe0ff */
[----:B------:R-:W1:Y:S01]  /*0a50*/  S2UR UR4, SR_CgaCtaId ;  /* 0x00000000000479c3 */ /* 0x000e620000008800 */
[----:B------:R-:W-:Y:S01]  /*0a60*/  UMOV UR40, 0x400 ;  /* 0x0000040000287882 */ /* 0x000fe20000000000 */
[----:B------:R-:W-:Y:S01]  /*0a70*/  MOV R19, 0x40 ;  /* 0x0000004000137802 */ /* 0x000fe20000000f00 */
[----:B------:R-:W-:Y:S01]  /*0a80*/  IMAD.MOV.U32 R15, RZ, RZ, -0x2 ;  /* 0xfffffffeff0f7424 */ /* 0x000fe200078e00ff */
[----:B------:R-:W-:Y:S01]  /*0a90*/  SHF.R.S32.HI R3, RZ, 0x1f, R0 ;  /* 0x0000001fff037819 */ /* 0x000fe20000011400 */
[----:B------:R-:W-:Y:S01]  /*0aa0*/  IMAD.MOV.U32 R23, RZ, RZ, RZ ;  /* 0x000000ffff177224 */ /* 0x000fe200078e00ff */
[----:B------:R-:W-:Y:S01]  /*0ab0*/  ULDC.64 UR48, c[0x0][0x198] ;  /* 0x0000660000307ab9 */ /* 0x000fe20000000a00 */
[----:B------:R-:W-:Y:S01]  /*0ac0*/  UMOV UR37, URZ ;  /* 0x0000003f00257c82 */ /* 0x000fe20008000000 */
[CC--:B------:R-:W-:Y:S01]  /*0ad0*/  LEA.HI R5, R3.reuse, R0.reuse, RZ, 0x4 ;  /* 0x0000000003057211 */ /* 0x0c0fe200078f20ff */
[----:B------:R-:W2:Y:S01]  /*0ae0*/  S2UR UR6, SR_SWINHI ;  /* 0x00000000000679c3 */ /* 0x000ea20000002f00 */
[----:B------:R-:W-:Y:S01]  /*0af0*/  LEA.HI R4, R3, R0, RZ, 0x7 ;  /* 0x0000000003047211 */ /* 0x000fe200078f38ff */
[----:B------:R-:W-:Y:S01]  /*0b00*/  UMOV UR36, URZ ;  /* 0x0000003f00247c82 */ /* 0x000fe20008000000 */
[----:B------:R-:W-:-:S02]  /*0b10*/  LOP3.LUT R7, R5, 0xfffffff0, RZ, 0xc0, !PT ;  /* 0xfffffff005077812 */ /* 0x000fc400078ec0ff */
[----:B------:R-:W-:Y:S02]  /*0b20*/  LOP3.LUT R157, R4, 0xffffff80, RZ, 0xc0, !PT ;  /* 0xffffff80049d7812 */ /* 0x000fe400078ec0ff */
[----:B------:R-:W-:Y:S01]  /*0b30*/  SHF.R.S32.HI R8, RZ, 0x4, R5 ;  /* 0x00000004ff087819 */ /* 0x000fe20000011405 */
[C---:B------:R-:W-:Y:S01]  /*0b40*/  IMAD.IADD R7, R0.reuse, 0x1, -R7 ;  /* 0x0000000100077824 */ /* 0x040fe200078e0a07 */
[----:B------:R-:W-:Y:S01]  /*0b50*/  LEA.HI R3, R3, R0, RZ, 0x5 ;  /* 0x0000000003037211 */ /* 0x000fe200078f28ff */
[----:B------:R-:W-:Y:S01]  /*0b60*/  IMAD.IADD R157, R0, 0x1, -R157 ;  /* 0x00000001009d7824 */ /* 0x000fe200078e0a9d */
[----:B------:R-:W-:Y:S02]  /*0b70*/  LEA.HI R5, R5, R8, RZ, 0x1 ;  /* 0x0000000805057211 */ /* 0x000fe400078f08ff */
[----:B------:R-:W-:Y:S02]  /*0b80*/  SHF.R.S32.HI R6, RZ, 0x1f, R7 ;  /* 0x0000001fff067819 */ /* 0x000fe40000011407 */
[----:B------:R-:W-:Y:S01]  /*0b90*/  SHF.R.S32.HI R10, RZ, 0x1f, R157 ;  /* 0x0000001fff0a7819 */ /* 0x000fe2000001149d */
[----:B-1----:R-:W-:Y:S01]  /*0ba0*/  ULEA UR40, UR4, UR40, 0x18 ;  /* 0x0000002804287291 */ /* 0x002fe2000f8ec03f */
[----:B------:R-:W-:-:S02]  /*0bb0*/  LEA.HI R6, R6, R7, RZ, 0x3 ;  /* 0x0000000706067211 */ /* 0x000fc400078f18ff */
[----:B------:R-:W-:Y:S02]  /*0bc0*/  LEA.HI R11, R10, R157, RZ, 0x2 ;  /* 0x0000009d0a0b7211 */ /* 0x000fe400078f10ff */
[----:B------:R-:W-:Y:S02]  /*0bd0*/  LOP3.LUT R0, R6, 0xfffffff8, RZ, 0xc0, !PT ;  /* 0xfffffff806007812 */ /* 0x000fe400078ec0ff */
[--C-:B------:R-:W-:Y:S01]  /*0be0*/  SHF.R.S32.HI R12, RZ, 0x2, R11.reuse ;  /* 0x00000002ff0c7819 */ /* 0x100fe2000001140b */
[----:B------:R-:W-:Y:S01]  /*0bf0*/  UMOV UR4, UR40 ;  /* 0x0000002800047c82 */ /* 0x000fe20008000000 */
[----:B--2---:R-:W-:Y:S01]  /*0c00*/  UMOV UR5, UR6 ;  /* 0x0000000600057c82 */ /* 0x004fe20008000000 */
[----:B------:R-:W-:Y:S01]  /*0c10*/  SHF.R.S32.HI R13, RZ, 0x1f, R11 ;  /* 0x0000001fff0d7819 */ /* 0x000fe2000001140b */
[----:B------:R-:W-:Y:S01]  /*0c20*/  IMAD.IADD R0, R7, 0x1, -R0 ;  /* 0x0000000107007824 */ /* 0x000fe200078e0a00 */
[----:B------:R-:W-:Y:S02]  /*0c30*/  LOP3.LUT R5, R5, 0x1ffffffe, RZ, 0xc0, !PT ;  /* 0x1ffffffe05057812 */ /* 0x000fe400078ec0ff */
[----:B------:R-:W-:-:S02]  /*0c40*/  SHF.R.S32.HI R9, RZ, 0x5, R3 ;  /* 0x00000005ff097819 */ /* 0x000fc40000011403 */
[----:B------:R-:W-:Y:S02]  /*0c50*/  SHF.R.S32.HI R14, RZ, 0x7, R4 ;  /* 0x00000007ff0e7819 */ /* 0x000fe40000011404 */
[----:B------:R-:W-:Y:S01]  /*0c60*/  LEA.HI R13, R13, R12, RZ, 0x3 ;  /* 0x0000000c0d0d7211 */ /* 0x000fe200078f18ff */
[----:B------:R-:W-:Y:S01]  /*0c70*/  IMAD.SHL.U32 R9, R9, 0x400, RZ ;  /* 0x0000040009097824 */ /* 0x000fe200078e00ff */
[----:B------:R-:W-:Y:S02]  /*0c80*/  IADD3 R5, R8, -R5, RZ ;  /* 0x8000000508057210 */ /* 0x000fe40007ffe0ff */
[C---:B------:R-:W-:Y:S01]  /*0c90*/  SHF.L.U32 R3, R0.reuse, 0x6, RZ ;  /* 0x0000000600037819 */ /* 0x040fe200000006ff */
[----:B------:R-:W-:Y:S01]  /*0ca0*/  IMAD R7, R7, 0x40, R9 ;  /* 0x0000004007077824 */ /* 0x000fe200078e0209 */
[----:B------:R-:W-:Y:S01]  /*0cb0*/  R2P PR, R0, 0x6 ;  /* 0x0000000600007804 */ /* 0x000fe20000000000 */
[----:B------:R-:W-:Y:S01]  /*0cc0*/  IMAD.HI R0, R14, 0x55555556, RZ ;  /* 0x555555560e007827 */ /* 0x000fe200078e02ff */
[----:B------:R-:W-:-:S02]  /*0cd0*/  LOP3.LUT R13, R13, 0xfffffff8, RZ, 0xc0, !PT ;  /* 0xfffffff80d0d7812 */ /* 0x000fc400078ec0ff */
[----:B------:R-:W-:Y:S01]  /*0ce0*/  LEA.HI R10, R10, R157, RZ, 0x5 ;  /* 0x0000009d0a0a7211 */ /* 0x000fe200078f28ff */
[----:B------:R-:W-:Y:S01]  /*0cf0*/  IMAD.SHL.U32 R8, R5, 0x8, RZ ;  /* 0x0000000805087824 */ /* 0x000fe200078e00ff */
[----:B------:R-:W-:Y:S01]  /*0d00*/  LOP3.LUT R4, R11, 0x7ffffffc, RZ, 0xc0, !PT ;  /* 0x7ffffffc0b047812 */ /* 0x000fe200078ec0ff */
[----:B------:R-:W-:Y:S01]  /*0d10*/  IMAD.IADD R13, R12, 0x1, -R13 ;  /* 0x000000010c0d7824 */ /* 0x000fe200078e0a0d */
[----:B------:R-:W-:Y:S02]  /*0d20*/  LEA.HI R0, R0, R0, RZ, 0x1 ;  /* 0x0000000000007211 */ /* 0x000fe400078f08ff */
[----:B------:R-:W-:Y:S01]  /*0d30*/  SHF.R.S32.HI R10, RZ, 0x5, R10 ;  /* 0x00000005ff0a7819 */ /* 0x000fe2000001140a */
[----:B------:R-:W-:Y:S01]  /*0d40*/  IMAD.IADD R156, R157, 0x1, -R4 ;  /* 0x000000019d9c7824 */ /* 0x000fe200078e0a04 */
[----:B------:R-:W-:Y:S01]  /*0d50*/  LOP3.LUT R3, R3, 0x1c0, RZ, 0xc0, !PT ;  /* 0x000001c003037812 */ /* 0x000fe200078ec0ff */
[----:B------:R-:W-:Y:S01]  /*0d60*/  IMAD.U32 R4, RZ, RZ, UR4 ;  /* 0x00000004ff047e24 */ /* 0x000fe2000f8e00ff */
[----:B------:R-:W-:Y:S01]  /*0d70*/  IADD3 R7, R8, R7, RZ ;  /* 0x0000000708077210 */ /* 0x000fe20007ffe0ff */
[----:B------:R-:W-:Y:S01]  /*0d80*/  IMAD R0, R0, -0x3, R14 ;  /* 0xfffffffd00007824 */ /* 0x000fe200078e020e */
[----:B------:R-:W-:Y:S01]  /*0d90*/  MOV R5, UR5 ;  /* 0x0000000500057c02 */ /* 0x000fe20008000f00 */
[----:B------:R-:W-:Y:S01]  /*0da0*/  IMAD R13, R10, 0x10, R13 ;  /* 0x000000100a0d7824 */ /* 0x000fe200078e020d */
[----:B------:R-:W-:Y:S01]  /*0db0*/  LOP3.LUT R8, R3, 0x8, R8, 0xf8, !PT ;  /* 0x0000000803087812 */ /* 0x000fe200078ef808 */
[----:B------:R-:W-:Y:S01]  /*0dc0*/  IMAD R156, R156, R15, 0xc0 ;  /* 0x000000c09c9c7424 */ /* 0x000fe200078e020f */
[----:B------:R-:W-:Y:S01]  /*0dd0*/  SHF.R.U32.HI R3, RZ, 0x3, R3 ;  /* 0x00000003ff037819 */ /* 0x000fe20000011603 */
[----:B------:R-:W-:Y:S01]  /*0de0*/  IMAD.WIDE R4, R7, 0x2, R4 ;  /* 0x0000000207047825 */ /* 0x000fe200078e0204 */
[----:B------:R-:W-:-:S02]  /*0df0*/  SHF.L.U32 R6, R6, 0x6, RZ ;  /* 0x0000000606067819 */ /* 0x000fc400000006ff */
[----:B------:R-:W-:Y:S01]  /*0e00*/  LOP3.LUT R3, R8, R3, RZ, 0x3c, !PT ;  /* 0x0000000308037212 */ /* 0x000fe200078e3cff */
[----:B------:R-:W-:Y:S01]  /*0e10*/  IMAD R152, R0, 0x40, R13 ;  /* 0x0000004000987824 */ /* 0x000fe200078e020d */
[----:B------:R-:W-:Y:S01]  /*0e20*/  LOP3.LUT R0, R17, 0x1, RZ, 0xfc, !PT ;  /* 0x0000000111007812 */ /* 0x000fe200078efcff */
[----:B------:R1:W-:Y:S01]  /*0e30*/  STL.64 [R1+0x10], R4 ;  /* 0x0000100401007387 */ /* 0x0003e20000100a00 */
[----:B------:R-:W-:Y:S02]  /*0e40*/  LOP3.LUT R6, R6, 0x7ffffe00, RZ, 0xc0, !PT ;  /* 0x7ffffe0006067812 */ /* 0x000fe400078ec0ff */
[----:B------:R-:W-:Y:S01]  /*0e50*/  SEL R19, R19, 0xffffffc0, !P2 ;  /* 0xffffffc013137807 */ /* 0x000fe20005000000 */
[----:B------:R1:W-:Y:S01]  /*0e60*/  STL [R1], R0 ;  /* 0x0000000001007387 */ /* 0x0003e20000100800 */
[----:B------:R-:W-:-:S04]  /*0e70*/  IADD3 R3, R3, R6, R9 ;  /* 0x0000000603037210 */ /* 0x000fc80007ffe009 */
[----:B------:R-:W-:-:S05]  /*0e80*/  LEA R155, R3, UR40, 0x1 ;  /* 0x00000028039b7c11 */ /* 0x000fca000f8e08ff */
[C---:B------:R-:W-:Y:S02]  /*0e90*/  VIADD R153, R155.reuse, 0x1e800 ;  /* 0x0001e8009b997836 */ /* 0x040fe40000000000 */
[----:B------:R-:W-:-:S03]  /*0ea0*/  VIADD R154, R155, 0x1e820 ;  /* 0x0001e8209b9a7836 */ /* 0x000fc60000000000 */
[C---:B------:R-:W-:Y:S01]  /*0eb0*/  @P1 IADD3 R154, R153.reuse, -0x20, RZ ;  /* 0xffffffe0999a1810 */ /* 0x040fe20007ffe0ff */
[----:B------:R-:W-:-:S03]  /*0ec0*/  IMAD.IADD R153, R153, 0x1, R19 ;  /* 0x0000000199997824 */ /* 0x000fc600078e0213 */
[----:B------:R-:W-:Y:S01]  /*0ed0*/  IADD3 R19, R19, R154, RZ ;  /* 0x0000009a13137210 */ /* 0x000fe20007ffe0ff */
[C---:B------:R-:W-:Y:S02]  /*0ee0*/  VIADD R18, R154.reuse, 0x6000 ;  /* 0x000060009a127836 */ /* 0x040fe40000000000 */
[----:B-1----:R-:W-:-:S07]  /*0ef0*/  VIADD R17, R154, 0xc000 ;  /* 0x0000c0009a117836 */ /* 0x002fce0000000000 */
.L_x_10502:
[C---:B------:R-:W-:Y:S01]  /*0f00*/  VIADD R0, R2.reuse, 0xffffff80 ;  /* 0xffffff8002007836 */ /* 0x040fe20000000000 */
[----:B------:R-:W-:Y:S01]  /*0f10*/  IADD3 R3, R2, -0x80, RZ ;  /* 0xffffff8002037810 */ /* 0x000fe20007ffe0ff */
[----:B------:R-:W1:Y:S01]  /*0f20*/  LDC R121, c[0x0][0x2e0] ;  /* 0x0000b800ff797b82 */ /* 0x000e620000000800 */
[----:B------:R-:W-:Y:S01]  /*0f30*/  ULDC.64 UR6, c[0x0][0x3f8] ;  /* 0x0000fe0000067ab9 */ /* 0x000fe20000000a00 */
[----:B------:R-:W-:Y:S01]  /*0f40*/  ULDC UR4, c[0x0][0xda8] ;  /* 0x00036a0000047ab9 */ /* 0x000fe20000000800 */
[----:B------:R-:W-:Y:S01]  /*0f50*/  SHF.R.S32.HI R0, RZ, 0x1f, R0 ;  /* 0x0000001fff007819 */ /* 0x000fe20000011400 */
[----:B------:R-:W-:Y:S02]  /*0f60*/  UISETP.NE.U32.AND UP0, UPT, UR6, URZ, UPT ;  /* 0x0000003f0600728c */ /* 0x000fe4000bf05070 */
[----:B------:R-:W-:Y:S01]  /*0f70*/  UISETP.NE.AND UP1, UPT, UR4, 0x1, UPT ;  /* 0x000000010400788c */ /* 0x000fe2000bf25270 */
[----:B------:R-:W-:Y:S01]  /*0f80*/  LEA.HI R0, R0, R3, RZ, 0x7 ;  /* 0x0000000300007211 */ /* 0x000fe200078f38ff */
[----:B------:R-:W-:Y:S01]  /*0f90*/  UISETP.NE.AND.EX UP0, UPT, UR7, URZ, UPT, UP0 ;  /* 0x0000003f0700728c */ /* 0x000fe2000bf05300 */
[----:B------:R-:W-:-:S02]  /*0fa0*/  ULDC UR6, c[0x0][0x404] ;  /* 0x0001010000067ab9 */ /* 0x000fc40000000800 */
[----:B------:R-:W-:Y:S01]  /*0fb0*/  SHF.R.S32.HI R0, RZ, 0x7, R0 ;  /* 0x00000007ff007819 */ /* 0x000fe20000011400 */
[----:B------:R-:W-:Y:S02]  /*0fc0*/  USEL UR6, UR6, 0x1, UP0 ;  /* 0x0000000106067887 */ /* 0x000fe40008000000 */
[----:B------:R-:W-:Y:S02]  /*0fd0*/  UIADD3 UR7, UR40, 0x1e800, URZ ;  /* 0x0001e80028077890 */ /* 0x000fe4000fffe03f */
[----:B------:R2:W3:Y:S01]  /*0fe0*/  SHFL.IDX PT, R22, R0, RZ, 0x1f ;  /* 0x00001fff00167589 */ /* 0x0004e200000e0000 */
[----:B------:R-:W-:Y:S01]  /*0ff0*/  ULDC UR4, c[0x0][0xdb4] ;  /* 0x00036d0000047ab9 */ /* 0x000fe20000000800 */
[----:B------:R-:W-:Y:S02]  /*1000*/  ULOP3.LUT UP0, URZ, UR7, 0x3ff, URZ, 0xc0, !UPT ;  /* 0x000003ff073f7892 */ /* 0x000fe4000f80c03f */
[----:B------:R-:W-:Y:S01]  /*1010*/  UISETP.NE.AND UP2, UPT, UR4, 0x1, UPT ;  /* 0x000000010400788c */ /* 0x000fe2000bf45270 */
[----:B------:R-:W-:-:S02]  /*1020*/  UMOV UR41, UR46 ;  /* 0x0000002e00297c82 */ /* 0x000fc40008000000 */
[----:B------:R-:W-:Y:S01]  /*1030*/  @UP1 ULDC UR4, c[0x0][0xdac] ;  /* 0x00036b0000041ab9 */ /* 0x000fe20000000800 */
[----:B-1----:R-:W-:Y:S01]  /*1040*/  IMAD R121, R121, UR6, RZ ;  /* 0x0000000679797c24 */ /* 0x002fe2000f8e02ff */
[----:B------:R-:W-:Y:S01]  /*1050*/  UIMAD.WIDE.U32 UR4, UR46, UR4, URZ ;  /* 0x000000042e0472a5 */ /* 0x000fe2000f8e003f */
[----:B------:R-:W-:Y:S01]  /*1060*/  PLOP3.LUT P0, PT, PT, PT, UP0, 0x80, 0x0 ;  /* 0x000000000000781c */ /* 0x000fe20003f0f008 */
[----:B------:R-:W-:Y:S01]  /*1070*/  @UP1 ULDC UR6, c[0x0][0xdb0] ;  /* 0x00036c0000061ab9 */ /* 0x000fe20000000800 */
[----:B--2---:R-:W-:Y:S01]  /*1080*/  VIADD R0, R121, 0xbf ;  /* 0x000000bf79007836 */ /* 0x004fe20000000000 */
[----:B------:R-:W-:-:S03]  /*1090*/  @UP1 USHF.R.U32.HI UR41, URZ, UR6, UR5 ;  /* 0x000000063f291299 */ /* 0x000fc60008011605 */
[----:B------:R-:W-:Y:S01]  /*10a0*/  IMAD.HI R0, R0, 0x2aaaaaab, RZ ;  /* 0x2aaaaaab00007827 */ /* 0x000fe200078e02ff */
[----:B------:R-:W-:Y:S02]  /*10b0*/  @UP2 ULDC.64 UR6, c[0x0][0xdb8] ;  /* 0x00036e0000062ab9 */ /* 0x000fe40000000a00 */
[----:B------:R-:W-:Y:S02]  /*10c0*/  UIMAD.WIDE.U32 UR4, UR41, UR6, URZ ;  /* 0x00000006290472a5 */ /* 0x000fe4000f8e003f */
[----:B------:R-:W-:Y:S02]  /*10d0*/  UMOV UR44, UR41 ;  /* 0x00000029002c7c82 */ /* 0x000fe40008000000 */
[----:B------:R-:W-:Y:S01]  /*10e0*/  @UP2 USHF.R.U32.HI UR44, URZ, UR7, UR5 ;  /* 0x000000073f2c2299 */ /* 0x000fe20008011605 */
[----:B---3--:R-:W-:-:S05]  /*10f0*/  IMAD.HI R3, R22, 0x55555556, RZ ;  /* 0x5555555616037827 */ /* 0x008fca00078e02ff */
[----:B------:R-:W-:Y:S02]  /*1100*/  LEA.HI R5, R3, R3, RZ, 0x1 ;  /* 0x0000000303057211 */ /* 0x000fe400078f08ff */
[----:B------:R-:W-:-:S03]  /*1110*/  SHF.R.U32.HI R3, RZ, 0x1f, R0 ;  /* 0x0000001fff037819 */ /* 0x000fc60000011600 */
[----:B------:R-:W-:Y:S01]  /*1120*/  IMAD R24, R5, -0x3, R22 ;  /* 0xfffffffd05187824 */ /* 0x000fe200078e0216 */
[----:B------:R-:W-:-:S05]  /*1130*/  LEA.HI.SX32 R0, R0, R3, 0x1b ;  /* 0x0000000300007211 */ /* 0x000fca00078fdaff */
[----:B------:R1:W-:Y:S01]  /*1140*/  STL [R1+0xc], R0 ;  /* 0x00000c0001007387 */ /* 0x0003e20000100800 */
[----:B------:R-:W-:Y:S05]  /*1150*/  @!P0 BRA `(.L_x_10480) ;  /* 0x0000000000408947 */ /* 0x000fea0003800000 */
[----:B-1----:R-:W-:Y:S01]  /*1160*/  MOV R0, 0x0 ;  /* 0x0000000000007802 */ /* 0x002fe20000000f00 */
[----:B------:R-:W-:Y:S01]  /*1170*/  ULDC.64 UR4, c[0x4][0x1b8] ;  /* 0x01006e0000047ab9 */ /* 0x000fe20000000a00 */
[----:B------:R-:W-:Y:S01]  /*1180*/  ULDC.64 UR6, c[0x4][0x48] ;  /* 0x0100120000067ab9 */ /* 0x000fe20000000a00 */
[----:B------:R-:W-:Y:S01]  /*1190*/  MOV R4, UR4 ;  /* 0x0000000400047c02 */ /* 0x000fe20008000f00 */
        /* <DEDUP_REMOVED lines=12> */
.L_x_10480:
[----:B------:R-:W2:Y:S01]  /*1260*/  LDL R20, [R1] ;  /* 0x0000000001147983 */ /* 0x000ea20000100800 */
[----:B-1----:R-:W-:-:S04]  /*1270*/  LOP3.LUT R0, R23, 0x1, RZ, 0xc0, !PT ;  /* 0x0000000117007812 */ /* 0x002fc800078ec0ff */
[----:B------:R-:W-:-:S04]  /*1280*/  SHF.L.U32 R0, R0, 0x1f, RZ ;  /* 0x0000001f00007819 */ /* 0x000fc800000006ff */
[----:B------:R-:W1:Y:S01]  /*1290*/  SYNCS.PHASECHK.TRANS64.TRYWAIT P1, [UR40+0x30800], R0 ;  /* 0x03080000ff0075a7 */ /* 0x000e620008020168 */
[----:B--2---:R-:W-:Y:S01]  /*12a0*/  ISETP.NE.AND P0, PT, R20, 0x3, PT ;  /* 0x000000031400780c */ /* 0x004fe20003f05270 */
[----:B-1----:R-:W-:-:S12]  /*12b0*/  @!P1 BRA `(.L_x_10481) ;  /* 0x000000a400849947 */ /* 0x002fd80003800000 */
.L_x_10558:
[----:B------:R-:W-:Y:S05]  /*12c0*/  @!P0 BRA `(.L_x_10482) ;  /* 0x0000000000048947 */ /* 0x000fea0003800000 */
[----:B------:R-:W-:Y:S01]  /*12d0*/  BPT.TRAP 0x1 ;  /* 0x000000040000795c */ /* 0x000fe20000300000 */
.L_x_10482:
[----:B------:R-:W-:Y:S01]  /*12e0*/  IMAD.U32 R6, RZ, RZ, UR37 ;  /* 0x00000025ff067e24 */ /* 0x000fe2000f8e00ff */
[----:B-1----:R-:W-:-:S04]  /*12f0*/  MOV R3, UR36 ;  /* 0x0000002400037c02 */ /* 0x002fc80008000f00 */
[----:B------:R-:W-:Y:S02]  /*1300*/  LEA R3, R3, UR40, 0x3 ;  /* 0x0000002803037c11 */ /* 0x000fe4000f8e18ff */
[----:B------:R-:W-:-:S04]  /*1310*/  SHF.L.U32 R6, R6, 0x1f, RZ ;  /* 0x0000001f06067819 */ /* 0x000fc800000006ff */
[----:B------:R1:W2:Y:S01]  /*1320*/  SYNCS.PHASECHK.TRANS64.TRYWAIT P2, [R3+URZ+0x30830], R6 ;  /* 0x03083006030075a7 */ /* 0x0002a2000804017f */
[----:B------:R-:W-:Y:S05]  /*1330*/  @!P0 BRA `(.L_x_10483) ;  /* 0x0000000000048947 */ /* 0x000fea0003800000 */
[----:B------:R-:W-:Y:S01]  /*1340*/  BPT.TRAP 0x1 ;  /* 0x000000040000795c */ /* 0x000fe20000300000 */
.L_x_10483:
[----:B------:R-:W-:Y:S02]  /*1350*/  LEA R0, R24, UR40, 0xd ;  /* 0x0000002818007c11 */ /* 0x000fe4000f8e68ff */
[----:B------:R-:W-:-:S03]  /*1360*/  LOP3.LUT P1, RZ, R2, 0x7f, RZ, 0xc0, !PT ;  /* 0x0000007f02ff7812 */ /* 0x000fc6000782c0ff */
[----:B------:R-:W-:-:S05]  /*1370*/  VIADD R4, R0, 0xc400 ;  /* 0x0000c40000047836 */ /* 0x000fca0000000000 */
[----:B------:R-:W-:-:S04]  /*1380*/  SHF.R.U32.HI R4, RZ, 0x4, R4 ;  /* 0x00000004ff047819 */ /* 0x000fc80000011604 */
[----:B------:R-:W-:Y:S01]  /*1390*/  LOP3.LUT R4, R4, 0x3fff, RZ, 0xc0, !PT ;  /* 0x00003fff04047812 */ /* 0x000fe200078ec0ff */
[----:B--2---:R-:W-:Y:S06]  /*13a0*/  @P2 BRA `(.L_x_10484) ;  /* 0x0000000000082947 */ /* 0x004fec0003800000 */
[----:B------:R-:W2:Y:S02]  /*13b0*/  SYNCS.PHASECHK.TRANS64.TRYWAIT P2, [R3+URZ+0x30830], R6 ;  /* 0x03083006030075a7 */ /* 0x000ea4000804017f */
[----:B--2---:R-:W-:Y:S05]  /*13c0*/  @!P2 BRA `(.L_x_10485) ;  /* 0x000000a40058a947 */ /* 0x004fea0003800000 */
.L_x_10484:
[----:B------:R-:W-:Y:S05]  /*13d0*/  WARPSYNC.ALL ;  /* 0x0000000000007948 */ /* 0x000fea0003800000 */
[----:B------:R-:W-:Y:S01]  /*13e0*/  MOV R151, RZ ;  /* 0x000000ff00977202 */ /* 0x000fe20000000f00 */
[----:B------:R-:W-:Y:S01]  /*13f0*/  IMAD.MOV.U32 R9, RZ, RZ, 0x40000040 ;  /* 0x40000040ff097424 */ /* 0x000fe200078e00ff */
[----:B------:R-:W-:Y:S01]  /*1400*/  LOP3.LUT R8, R4, 0x10000, RZ, 0xfc, !PT ;  /* 0x0001000004087812 */ /* 0x000fe200078efcff */
[----:B------:R-:W-:-:S03]  /*1410*/  UIADD3 UR4, UR40, 0x12400, URZ ;  /* 0x0001240028047890 */ /* 0x000fc6000fffe03f */
[C---:B------:R-:W-:Y:S01]  /*1420*/  R2UR UR8, R8.reuse ;  /* 0x00000000080872ca */ /* 0x040fe200000e0000 */
[----:B------:R-:W-:Y:S01]  /*1430*/  WARPGROUP.ARRIVE ;  /* 0x00000000000079c5 */ /* 0x000fe20000000000 */
[----:B------:R-:W-:Y:S01]  /*1440*/  R2UR UR9, R9 ;  /* 0x00000000090972ca */ /* 0x000fe200000e0000 */
[----:B------:R-:W-:Y:S01]  /*1450*/  USHF.R.U32.HI UR4, URZ, 0x4, UR4 ;  /* 0x000000043f047899 */ /* 0x000fe20008011604 */
[----:B------:R-:W-:Y:S01]  /*1460*/  R2UR UR16, R8 ;  /* 0x00000000081072ca */ /* 0x000fe200000e0000 */
[----:B------:R-:W-:Y:S01]  /*1470*/  UMOV UR11, 0x40000040 ;  /* 0x40000040000b7882 */ /* 0x000fe20000000000 */
[----:B------:R-:W-:Y:S01]  /*1480*/  UMOV UR13, 0x40000040 ;  /* 0x40000040000d7882 */ /* 0x000fe20000000000 */
[----:B------:R-:W-:Y:S01]  /*1490*/  ULOP3.LUT UR4, UR4, 0x3fff, URZ, 0xc0, !UPT ;  /* 0x00003fff04047892 */ /* 0x000fe2000f8ec03f */
[C---:B------:R-:W-:Y:S01]  /*14a0*/  VIADD R123, R121.reuse, 0xbf ;  /* 0x000000bf797b7836 */ /* 0x040fe20000000000 */
[----:B------:R-:W-:Y:S01]  /*14b0*/  UMOV UR15, 0x40000040 ;  /* 0x40000040000f7882 */ /* 0x000fe20000000000 */
[----:B------:R-:W-:Y:S01]  /*14c0*/  UMOV UR17, 0x40000040 ;  /* 0x4000004000117882 */ /* 0x000fe20000000000 */
[----:B------:R-:W-:Y:S01]  /*14d0*/  ULOP3.LUT UR4, UR4, 0x10000, URZ, 0xfc, !UPT ;  /* 0x0001000004047892 */ /* 0x000fe2000f8efc3f */
[----:B------:R-:W-:Y:S01]  /*14e0*/  IADD3 R122, R121, 0xbf, RZ ;  /* 0x000000bf797a7810 */ /* 0x000fe20007ffe0ff */
[----:B------:R-:W-:Y:S01]  /*14f0*/  UMOV UR19, 0x40000040 ;  /* 0x4000004000137882 */ /* 0x000fe20000000000 */
[----:B------:R-:W-:Y:S01]  /*1500*/  ULDC UR5, c[0x0][0x9d8] ;  /* 0x0002760000057ab9 */ /* 0x000fe20000000800 */
[----:B------:R-:W-:Y:S01]  /*1510*/  UIMAD UR6, UR36, 0x600, UR4 ;  /* 0x00000600240678a4 */ /* 0x000fe2000f8e0204 */
[----:B------:R-:W-:Y:S01]  /*1520*/  IMAD.HI R123, R123, 0x2aaaaaab, RZ ;  /* 0x2aaaaaab7b7b7827 */ /* 0x000fe200078e02ff */
[----:B------:R-:W-:Y:S01]  /*1530*/  UIADD3 UR12, UR16, 0x4, URZ ;  /* 0x00000004100c7890 */ /* 0x000fe2000fffe03f */
[----:B------:R-:W-:Y:S01]  /*1540*/  P2R R120, PR, RZ, 0x1 ;  /* 0x00000001ff787803 */ /* 0x000fe20000000000 */
[----:B------:R-:W-:Y:S01]  /*1550*/  UIADD3 UR14, UR6, 0x4, URZ ;  /* 0x00000004060e7890 */ /* 0x000fe2000fffe03f */
[----:B------:R-:W-:Y:S01]  /*1560*/  IMAD.HI R122, R122, 0x2aaaaaab, RZ ;  /* 0x2aaaaaab7a7a7827 */ /* 0x000fe200078e02ff */
[----:B------:R-:W-:Y:S01]  /*1570*/  UIADD3 UR18, UR6, 0x6, URZ ;  /* 0x0000000606127890 */ /* 0x000fe2000fffe03f */
[----:B------:R-:W-:Y:S01]  /*1580*/  SHF.R.U32.HI R123, RZ, 0x1f, R123 ;  /* 0x0000001fff7b7819 */ /* 0x000fe2000001167b */
[----:B------:R-:W-:Y:S01]  /*1590*/  UMOV UR10, UR6 ;  /* 0x00000006000a7c82 */ /* 0x000fe20008000000 */
[--C-:B------:R-:W-:Y:S01]  /*15a0*/  IMAD.MOV.U32 R149, RZ, RZ, R151.reuse ;  /* 0x000000ffff957224 */ /* 0x100fe200078e0097 */
[----:B------:R-:W-:Y:S01]  /*15b0*/  HGMMA.64x192x16.F32 R24, gdesc[UR8], RZ, !UPT, gsb0 ;  /* 0x02e00000081879f0 */ /* 0x000fe2000c0008ff */
[----:B------:R-:W-:Y:S01]  /*15c0*/  UIADD3 UR8, UR16, 0x2, URZ ;  /* 0x0000000210087890 */ /* 0x000fe2000fffe03f */
[----:B------:R-:W-:Y:S01]  /*15d0*/  LEA.HI.SX32 R122, R122, R123, 0x1b ;  /* 0x0000007b7a7a7211 */ /* 0x000fe200078fdaff */
[----:B------:R-:W-:Y:S01]  /*15e0*/  UIADD3 UR10, UR6, 0x2, URZ ;  /* 0x00000002060a7890 */ /* 0x000fe2000fffe03f */
[--C-:B------:R-:W-:Y:S01]  /*15f0*/  IMAD.MOV.U32 R147, RZ, RZ, R151.reuse ;  /* 0x000000ffff937224 */ /* 0x100fe200078e0097 */
[----:B------:R-:W-:Y:S01]  /*1600*/  UMOV UR9, 0x40000040 ;  /* 0x4000004000097882 */ /* 0x000fe20000000000 */
[----:B------:R-:W-:Y:S01]  /*1610*/  UMOV UR11, 0x40000040 ;  /* 0x40000040000b7882 */ /* 0x000fe20000000000 */
[----:B------:R-:W-:Y:S01]  /*1620*/  UIADD3 UR16, UR16, 0x6, URZ ;  /* 0x0000000610107890 */ /* 0x000fe2000fffe03f */
[-C--:B------:R-:W-:Y:S01]  /*1630*/  MOV R145, R151.reuse ;  /* 0x0000009700917202 */ /* 0x080fe20000000f00 */
[----:B------:R-:W-:Y:S01]  /*1640*/  ULDC UR6, c[0x0][0x988] ;  /* 0x0002620000067ab9 */ /* 0x000fe20000000800 */
        /* <DEDUP_REMOVED lines=10> */
[----:B------:R-:W-:Y:S01]  /*16f0*/  IMAD.MOV.U32 R123, RZ, RZ, R151 ;  /* 0x000000ffff7b7224 */ /* 0x000fe200078e0097 */
[----:B------:R-:W-:Y:S02]  /*1700*/  WARPGROUP.DEPBAR.LE gsb0, 0x0 ;  /* 0x00008000000079c5 */ /* 0x000fe40000010000 */
[----:B------:R-:W-:-:S06]  /*1710*/  WARPGROUP.ARRIVE ;  /* 0x00000000000079c5 */ /* 0x000fcc0000000000 */
[----:B------:R-:W-:Y:S03]  /*1720*/  HGMMA.64x192x16.F32 R24, gdesc[UR8], R24, gsb0 ;  /* 0x02e00000081879f0 */ /* 0x000fe60008000818 */
[----:B------:R-:W-:Y:S02]  /*1730*/  WARPGROUP.DEPBAR.LE gsb0, 0x0 ;  /* 0x00008000000079c5 */ /* 0x000fe40000010000 */
[----:B------:R-:W-:-:S15]  /*1740*/  WARPGROUP.ARRIVE ;  /* 0x00000000000079c5 */ /* 0x000fde0000000000 */
[----:B------:R-:W-:Y:S03]  /*1750*/  HGMMA.64x192x16.F32 R24, gdesc[UR12], R24, gsb0 ;  /* 0x02e000000c1879f0 */ /* 0x000fe60008000818 */
[----:B------:R-:W-:Y:S02]  /*1760*/  WARPGROUP.DEPBAR.LE gsb0, 0x0 ;  /* 0x00008000000079c5 */ /* 0x000fe40000010000 */
[----:B------:R-:W-:-:S15]  /*1770*/  WARPGROUP.ARRIVE ;  /* 0x00000000000079c5 */ /* 0x000fde0000000000 */
[----:B------:R-:W-:Y:S03]  /*1780*/  HGMMA.64x192x16.F32 R24, gdesc[UR16], R24, gsb0 ;  /* 0x02e00000101879f0 */ /* 0x000fe60008000818 */
[----:B------:R-:W-:Y:S02]  /*1790*/  WARPGROUP.DEPBAR.LE gsb0, 0x0 ;  /* 0x00008000000079c5 */ /* 0x000fe40000010000 */
[----:B------:R-:W-:Y:S01]  /*17a0*/  FMUL.FTZ R10, R28, UR5 ;  /* 0x000000051c0a7c20 */ /* 0x000fe20008410000 */
[----:B------:R-:W-:Y:S01]  /*17b0*/  FMUL.FTZ R12, R30, UR5 ;  /* 0x000000051e0c7c20 */ /* 0x000fe20008410000 */
[----:B-12---:R-:W-:Y:S01]  /*17c0*/  FMUL.FTZ R6, R26, UR5 ;  /* 0x000000051a067c20 */ /* 0x006fe20008410000 */
        /* <DEDUP_REMOVED lines=11> */
[----:B------:R-:W-:Y:S01]  /*1880*/  IMAD.IADD R80, R156, 0x1, R121 ;  /* 0x000000019c507824 */ /* 0x000fe200078e0279 */
        /* <DEDUP_REMOVED lines=8> */
[----:B------:R-:W3:Y:S01]  /*1910*/  MUFU.TANH R6, R6 ;  /* 0x0000000600067308 */ /* 0x000ee20000002400 */
[----:B------:R-:W-:Y:S01]  /*1920*/  ISETP.GT.AND P3, PT, R80, 0x8, PT ;  /* 0x000000085000780c */ /* 0x000fe20003f64270 */
[----:B------:R-:W-:Y:S01]  /*1930*/  FMUL.FTZ R26, R38, UR5 ;  /* 0x00000005261a7c20 */ /* 0x000fe20008410000 */
[C---:B------:R-:W-:Y:S01]  /*1940*/  ISETP.GT.AND P4, PT, R80.reuse, RZ, PT ;  /* 0x000000ff5000720c */ /* 0x040fe20003f84270 */
[----:B------:R-:W-:Y:S01]  /*1950*/  FMUL.FTZ R33, R45, UR5 ;  /* 0x000000052d217c20 */ /* 0x000fe20008410000 */
[----:B------:R-:W-:Y:S01]  /*1960*/  ISETP.GT.AND P2, PT, R80, 0x1, PT ;  /* 0x000000015000780c */ /* 0x000fe20003f44270 */
[----:B------:R-:W-:Y:S01]  /*1970*/  FMUL.FTZ R45, R57, UR5 ;  /* 0x00000005392d7c20 */ /* 0x000fe20008410000 */
[----:B-1----:R-:W-:Y:S01]  /*1980*/  FSEL R10, R10, -INF , P3 ;  /* 0xff8000000a0a7808 */ /* 0x002fe20001800000 */
[----:B------:R-:W1:Y:S01]  /*1990*/  MUFU.TANH R7, R7 ;  /* 0x0000000700077308 */ /* 0x000e620000002400 */
[----:B--2---:R-:W-:Y:S01]  /*19a0*/  FSEL R12, R12, -INF , P3 ;  /* 0xff8000000c0c7808 */ /* 0x004fe20001800000 */
[----:B------:R-:W-:Y:S01]  /*19b0*/  FMUL.FTZ R57, R69, UR5 ;  /* 0x0000000545397c20 */ /* 0x000fe20008410000 */
[----:B------:R-:W-:Y:S01]  /*19c0*/  ISETP.GT.AND P3, PT, R80, 0x19, PT ;  /* 0x000000195000780c */ /* 0x000fe20003f64270 */
[----:B------:R-:W-:Y:S01]  /*19d0*/  FMUL.FTZ R69, R81, UR5 ;  /* 0x0000000551457c20 */ /* 0x000fe20008410000 */
[----:B------:R-:W-:Y:S01]  /*19e0*/  FMUL.FTZ R35, R47, UR5 ;  /* 0x000000052f237c20 */ /* 0x000fe20008410000 */
[----:B------:R-:W-:Y:S01]  /*19f0*/  FMUL.FTZ R81, R92, UR5 ;  /* 0x000000055c517c20 */ /* 0x000fe20008410000 */
[----:B------:R-:W-:Y:S01]  /*1a00*/  FMUL.FTZ R24, R36, UR5 ;  /* 0x0000000524187c20 */ /* 0x000fe20008410000 */
[----:B------:R-:W2:Y:S01]  /*1a10*/  MUFU.TANH R25, R25 ;  /* 0x0000001900197308 */ /* 0x000ea20000002400 */
[----:B---3--:R-:W-:Y:S01]  /*1a20*/  FSEL R6, R6, -INF , P4 ;  /* 0xff80000006067808 */ /* 0x008fe20002000000 */
[----:B------:R-:W-:Y:S01]  /*1a30*/  FMUL.FTZ R47, R59, UR5 ;  /* 0x000000053b2f7c20 */ /* 0x000fe20008410000 */
[----:B------:R-:W-:Y:S01]  /*1a40*/  FMUL.FTZ R31, R43, UR5 ;  /* 0x000000052b1f7c20 */ /* 0x000fe20008410000 */
[----:B------:R-:W-:Y:S01]  /*1a50*/  FMUL.FTZ R36, R48, UR5 ;  /* 0x0000000530247c20 */ /* 0x000fe20008410000 */
[----:B------:R-:W-:Y:S01]  /*1a60*/  FMUL.FTZ R59, R71, UR5 ;  /* 0x00000005473b7c20 */ /* 0x000fe20008410000 */
[----:B------:R-:W-:Y:S01]  /*1a70*/  ISETP.GT.AND P6, PT, R80, 0x9, PT ;  /* 0x000000095000780c */ /* 0x000fe20003fc4270 */
[----:B------:R-:W-:Y:S01]  /*1a80*/  FMUL.FTZ R30, R42, UR5 ;  /* 0x000000052a1e7c20 */ /* 0x000fe20008410000 */
[----:B------:R-:W3:Y:S01]  /*1a90*/  MUFU.TANH R27, R27 ;  /* 0x0000001b001b7308 */ /* 0x000ee20000002400 */
[----:B-1----:R-:W-:Y:S01]  /*1aa0*/  FSEL R7, R7, -INF , P2 ;  /* 0xff80000007077808 */ /* 0x002fe20001000000 */
[----:B------:R-:W-:Y:S01]  /*1ab0*/  FMUL.FTZ R48, R60, UR5 ;  /* 0x000000053c307c20 */ /* 0x000fe20008410000 */
[----:B------:R-:W-:Y:S01]  /*1ac0*/  FMUL.FTZ R71, R83, UR5 ;  /* 0x0000000553477c20 */ /* 0x000fe20008410000 */
[----:B------:R-:W-:Y:S01]  /*1ad0*/  FMUL.FTZ R60, R72, UR5 ;  /* 0x00000005483c7c20 */ /* 0x000fe20008410000 */
[----:B------:R-:W-:Y:S01]  /*1ae0*/  ISETP.GT.AND P5, PT, R80, 0x10, PT ;  /* 0x000000105000780c */ /* 0x000fe20003fa4270 */
[----:B------:R-:W-:Y:S01]  /*1af0*/  FMUL.FTZ R83, R94, UR5 ;  /* 0x000000055e537c20 */ /* 0x000fe20008410000 */
[----:B------:R-:W-:Y:S01]  /*1b00*/  FMUL.FTZ R72, R84, UR5 ;  /* 0x0000000554487c20 */ /* 0x000fe20008410000 */
[----:B------:R-:W1:Y:S01]  /*1b10*/  MUFU.TANH R13, R13 ;  /* 0x0000000d000d7308 */ /* 0x000e620000002400 */
[----:B--2---:R-:W-:Y:S01]  /*1b20*/  FSEL R92, R25, -INF , P3 ;  /* 0xff800000195c7808 */ /* 0x004fe20001800000 */
[----:B------:R-:W-:Y:S01]  /*1b30*/  FMUL.FTZ R42, R54, UR5 ;  /* 0x00000005362a7c20 */ /* 0x000fe20008410000 */
[----:B------:R-:W-:Y:S01]  /*1b40*/  FMNMX.FTZ R25, R6, R7, !PT ;  /* 0x0000000706197209 */ /* 0x000fe20007810000 */
[----:B------:R-:W-:Y:S01]  /*1b50*/  FMUL.FTZ R34, R46, UR5 ;  /* 0x000000052e227c20 */ /* 0x000fe20008410000 */
[----:B------:R-:W-:Y:S01]  /*1b60*/  FMUL.FTZ R54, R66, UR5 ;  /* 0x0000000542367c20 */ /* 0x000fe20008410000 */
[----:B------:R-:W-:Y:S01]  /*1b70*/  FMUL.FTZ R66, R78, UR5 ;  /* 0x000000054e427c20 */ /* 0x000fe20008410000 */
[----:B------:R-:W-:Y:S01]  /*1b80*/  FMUL.FTZ R78, R90, UR5 ;  /* 0x000000055a4e7c20 */ /* 0x000fe20008410000 */
[----:B------:R-:W2:Y:S01]  /*1b90*/  MUFU.TANH R14, R14 ;  /* 0x0000000e000e7308 */ /* 0x000ea20000002400 */
[----:B---3--:R-:W-:Y:S01]  /*1ba0*/  FSEL R94, R27, -INF , P3 ;  /* 0xff8000001b5e7808 */ /* 0x008fe20001800000 */
[----:B------:R-:W-:Y:S01]  /*1bb0*/  FMUL.FTZ R38, R50, UR5 ;  /* 0x0000000532267c20 */ /* 0x000fe20008410000 */
[----:B------:R-:W-:Y:S01]  /*1bc0*/  FMNMX.FTZ R27, R12, R25, !PT ;  /* 0x000000190c1b7209 */ /* 0x000fe20007810000 */
[----:B------:R-:W-:Y:S01]  /*1bd0*/  FMUL.FTZ R28, R40, UR5 ;  /* 0x00000005281c7c20 */ /* 0x000fe20008410000 */
[----:B------:R-:W-:Y:S01]  /*1be0*/  FMUL.FTZ R50, R62, UR5 ;  /* 0x000000053e327c20 */ /* 0x000fe20008410000 */
[----:B------:R-:W-:Y:S01]  /*1bf0*/  FMUL.FTZ R62, R74, UR5 ;  /* 0x000000054a3e7c20 */ /* 0x000fe20008410000 */
[----:B------:R-:W-:Y:S01]  /*1c00*/  FMUL.FTZ R74, R86, UR5 ;  /* 0x00000005564a7c20 */ /* 0x000fe20008410000 */
[----:B------:R-:W3:Y:S01]  /*1c10*/  MUFU.TANH R20, R20 ;  /* 0x0000001400147308 */ /* 0x000ee20000002400 */
        /* <DEDUP_REMOVED lines=12> */
[----:B------:R-:W-:Y:S01]  /*1ce0*/  FMUL.FTZ R46, R58, UR5 ;  /* 0x000000053a2e7c20 */ /* 0x000fe20008410000 */
[----:B------:R-:W-:Y:S01]  /*1cf0*/  ISETP.GT.AND P3, PT, R80, 0x30, PT ;  /* 0x000000305000780c */ /* 0x000fe20003f64270 */
[----:B------:R-:W-:Y:S01]  /*1d00*/  FMUL.FTZ R41, R53, UR5 ;  /* 0x0000000535297c20 */ /* 0x000fe20008410000 */
[----:B------:R-:W2:Y:S01]  /*1d10*/  MUFU.TANH R5, R5 ;  /* 0x0000000500057308 */ /* 0x000ea20000002400 */
        /* <DEDUP_REMOVED lines=36> */
[----:B------:R-:W-:-:S03]  /*1f60*/  FMNMX.FTZ R29, R90, R29, !PT ;  /* 0x0000001d5a1d7209 */ /* 0x000fc60007810000 */
[----:B------:R-:W1:Y:S01]  /*1f70*/  MUFU.TANH R31, R31 ;  /* 0x0000001f001f7308 */ /* 0x000e620000002400 */
[----:B--2---:R-:W-:-:S04]  /*1f80*/  FSEL R26, R26, -INF , P2 ;  /* 0xff8000001a1a7808 */ /* 0x004fc80001000000 */
[----:B------:R-:W-:-:S03]  /*1f90*/  FMNMX.FTZ R29, R26, R29, !PT ;  /* 0x0000001d1a1d7209 */ /* 0x000fc60007810000 */
[----:B------:R-:W2:Y:S01]  /*1fa0*/  MUFU.TANH R30, R30 ;  /* 0x0000001e001e7308 */ /* 0x000ea20000002400 */
[----:B---3--:R-:W-:Y:S01]  /*1fb0*/  FSEL R86, R11, -INF , P6 ;  /* 0xff8000000b567808 */ /* 0x008fe20003000000 */
[----:B------:R-:W-:Y:S01]  /*1fc0*/  FMUL.FTZ R11, R95, UR5 ;  /* 0x000000055f0b7c20 */ /* 0x000fe20008410000 */
[----:B------:R-:W-:Y:S01]  /*1fd0*/  ISETP.GT.AND P6, PT, R80, 0x20, PT ;  /* 0x000000205000780c */ /* 0x000fe20003fc4270 */
[----:B------:R-:W-:-:S04]  /*1fe0*/  FMUL.FTZ R95, R109, UR5 ;  /* 0x000000056d5f7c20 */ /* 0x000fc80008410000 */
[----:B------:R-:W3:Y:S01]  /*1ff0*/  MUFU.TANH R15, R15 ;  /* 0x0000000f000f7308 */ /* 0x000ee20000002400 */
[----:B-1----:R-:W-:Y:S02]  /*2000*/  FSEL R122, R31, -INF , P5 ;  /* 0xff8000001f7a7808 */ /* 0x002fe40002800000 */
[----:B------:R-:W-:Y:S01]  /*2010*/  FMNMX.FTZ R31, R94, R29, !PT ;  /* 0x0000001d5e1f7209 */ /* 0x000fe20007810000 */
[----:B------:R-:W-:Y:S01]  /*2020*/  FMUL.FTZ R29, R101, UR5 ;  /* 0x00000005651d7c20 */ /* 0x000fe20008410000 */
[----:B------:R-:W-:Y:S01]  /*2030*/  ISETP.GT.AND P5, PT, R80, 0x38, PT ;  /* 0x000000385000780c */ /* 0x000fe20003fa4270 */
[----:B------:R-:W-:Y:S02]  /*2040*/  FMUL.FTZ R101, R117, UR5 ;  /* 0x0000000575657c20 */ /* 0x000fe40008410000 */
[----:B------:R-:W1:Y:S01]  /*2050*/  MUFU.TANH R24, R24 ;  /* 0x0000001800187308 */ /* 0x000e620000002400 */
[----:B--2---:R-:W-:-:S04]  /*2060*/  FSEL R30, R30, -INF , P6 ;  /* 0xff8000001e1e7808 */ /* 0x004fc80003000000 */
[----:B------:R-:W-:-:S03]  /*2070*/  FMNMX.FTZ R31, R30, R31, !PT ;  /* 0x0000001f1e1f7209 */ /* 0x000fc60007810000 */
[----:B------:R-:W2:Y:S01]  /*2080*/  MUFU.TANH R34, R34 ;  /* 0x0000002200227308 */ /* 0x000ea20000002400 */
[----:B---3--:R-:W-:Y:S01]  /*2090*/  FSEL R88, R15, -INF , P4 ;  /* 0xff8000000f587808 */ /* 0x008fe20002000000 */
[----:B------:R-:W-:Y:S01]  /*20a0*/  FMUL.FTZ R15, R97, UR5 ;  /* 0x00000005610f7c20 */ /* 0x000fe20008410000 */
[----:B------:R-:W-:Y:S01]  /*20b0*/  ISETP.GT.AND P4, PT, R80, 0x28, PT ;  /* 0x000000285000780c */ /* 0x000fe20003f84270 */
[----:B------:R-:W-:Y:S01]  /*20c0*/  FMUL.FTZ R97, R113, UR5 ;  /* 0x0000000571617c20 */ /* 0x000fe20008410000 */
[----:B------:R-:W-:-:S03]  /*20d0*/  FMNMX.FTZ R31, R122, R31, !PT ;  /* 0x0000001f7a1f7209 */ /* 0x000fc60007810000 */
[----:B------:R-:W3:Y:S01]  /*20e0*/  MUFU.TANH R33, R33 ;  /* 0x0000002100217308 */ /* 0x000ee20000002400 */
[----:B-1----:R-:W-:Y:S02]  /*20f0*/  FSEL R24, R24, -INF , P2 ;  /* 0xff80000018187808 */ /* 0x002fe40001000000 */
[----:B------:R-:W-:-:S05]  /*2100*/  ISETP.GT.AND P2, PT, R80, 0x29, PT ;  /* 0x000000295000780c */ /* 0x000fca0003f44270 */
[----:B------:R-:W1:Y:S01]  /*2110*/  MUFU.TANH R35, R35 ;  /* 0x0000002300237308 */ /* 0x000e620000002400 */
[----:B--2---:R-:W-:-:S07]  /*2120*/  FSEL R34, R34, -INF , P4 ;  /* 0xff80000022227808 */ /* 0x004fce0002000000 */
[----:B------:R-:W2:Y:S01]  /*2130*/  MUFU.TANH R28, R28 ;  /* 0x0000001c001c7308 */ /* 0x000ea20000002400 */
[----:B---3--:R-:W-:Y:S02]  /*2140*/  FSEL R124, R33, -INF , P2 ;  /* 0xff800000217c7808 */ /* 0x008fe40001000000 */
[----:B------:R-:W-:Y:S01]  /*2150*/  FMNMX.FTZ R33, R34, R31, !PT ;  /* 0x0000001f22217209 */ /* 0x000fe20007810000 */
[----:B------:R-:W-:-:S04]  /*2160*/  FMUL.FTZ R31, R102, UR5 ;  /* 0x00000005661f7c20 */ /* 0x000fc80008410000 */
[----:B------:R-:W3:Y:S01]  /*2170*/  MUFU.TANH R38, R38 ;  /* 0x0000002600267308 */ /* 0x000ee20000002400 */
[----:B-1----:R-:W-:Y:S02]  /*2180*/  FSEL R126, R35, -INF , P2 ;  /* 0xff800000237e7808 */ /* 0x002fe40001000000 */
[----:B------:R-:W-:Y:S02]  /*2190*/  ISETP.GT.AND P2, PT, R80, 0x40, PT ;  /* 0x000000405000780c */ /* 0x000fe40003f44270 */
[----:B------:R-:W-:-:S03]  /*21a0*/  FMNMX.FTZ R33, R126, R33, !PT ;  /* 0x000000217e217209 */ /* 0x000fc60007810000 */
[----:B------:R-:W1:Y:S01]  /*21b0*/  MUFU.TANH R39, R39 ;  /* 0x0000002700277308 */ /* 0x000e620000002400 */
[----:B--2---:R-:W-:Y:S02]  /*21c0*/  FSEL R28, R28, -INF , P6 ;  /* 0xff8000001c1c7808 */ /* 0x004fe40003000000 */
[----:B------:R-:W-:-:S05]  /*21d0*/  ISETP.GT.AND P6, PT, R80, 0x31, PT ;  /* 0x000000315000780c */ /* 0x000fca0003fc4270 */
[----:B------:R-:W2:Y:S01]  /*21e0*/  MUFU.TANH R32, R32 ;  /* 0x0000002000207308 */ /* 0x000ea20000002400 */
[----:B---3--:R-:W-:-:S04]  /*21f0*/  FSEL R38, R38, -INF , P3 ;  /* 0xff80000026267808 */ /* 0x008fc80001800000 */
[----:B------:R-:W-:Y:S01]  /*2200*/  FMNMX.FTZ R35, R38, R33, !PT ;  /* 0x0000002126237209 */ /* 0x000fe20007810000 */
[----:B------:R-:W-:Y:S02]  /*2210*/  FMUL.FTZ R33, R103, UR5 ;  /* 0x0000000567217c20 */ /* 0x000fe40008410000 */
[----:B------:R-:W3:Y:S01]  /*2220*/  MUFU.TANH R42, R42 ;  /* 0x0000002a002a7308 */ /* 0x000ee20000002400 */
[----:B-1----:R-:W-:-:S04]  /*2230*/  FSEL R128, R39, -INF , P6 ;  /* 0xff80000027807808 */ /* 0x002fc80003000000 */
[----:B------:R-:W-:-:S03]  /*2240*/  FMNMX.FTZ R35, R128, R35, !PT ;  /* 0x0000002380237209 */ /* 0x000fc60007810000 */
[----:B------:R-:W1:Y:S01]  /*2250*/  MUFU.TANH R43, R43 ;  /* 0x0000002b002b7308 */ /* 0x000e620000002400 */
[----:B--2---:R-:W-:Y:S02]  /*2260*/  FSEL R32, R32, -INF , P4 ;  /* 0xff80000020207808 */ /* 0x004fe40002000000 */
[----:B------:R-:W-:-:S05]  /*2270*/  ISETP.GT.AND P4, PT, R80, 0x39, PT ;  /* 0x000000395000780c */ /* 0x000fca0003f84270 */
[----:B------:R-:W2:Y:S01]  /*2280*/  MUFU.TANH R36, R36 ;  /* 0x0000002400247308 */ /* 0x000ea20000002400 */
[----:B---3--:R-:W-:-:S04]  /*2290*/  FSEL R42, R42, -INF , P5 ;  /* 0xff8000002a2a7808 */ /* 0x008fc80002800000 */
[----:B------:R-:W-:-:S03]  /*22a0*/  FMNMX.FTZ R35, R42, R35, !PT ;  /* 0x000000232a237209 */ /* 0x000fc60007810000 */
[----:B------:R-:W3:Y:S01]  /*22b0*/  MUFU.TANH R37, R37 ;  /* 0x0000002500257308 */ /* 0x000ee20000002400 */
[----:B-1----:R-:W-:-:S07]  /*22c0*/  FSEL R100, R43, -INF , P4 ;  /* 0xff8000002b647808 */ /* 0x002fce0002000000 */
[----:B------:R-:W1:Y:S01]  /*22d0*/  MUFU.TANH R46, R46 ;  /* 0x0000002e002e7308 */ /* 0x000e620000002400 */
[----:B--2---:R-:W-:Y:S02]  /*22e0*/  FSEL R36, R36, -INF , P3 ;  /* 0xff80000024247808 */ /* 0x004fe40001800000 */
[----:B------:R-:W-:-:S05]  /*22f0*/  ISETP.GT.AND P3, PT, R80, 0x41, PT ;  /* 0x000000415000780c */ /* 0x000fca0003f64270 */
[----:B------:R-:W2:Y:S01]  /*2300*/  MUFU.TANH R47, R47 ;  /* 0x0000002f002f7308 */ /* 0x000ea20000002400 */
[----:B---3--:R-:W-:Y:S02]  /*2310*/  FSEL R130, R37, -INF , P6 ;  /* 0xff80000025827808 */ /* 0x008fe40003000000 */
[----:B------:R-:W-:Y:S01]  /*2320*/  FMNMX.FTZ R37, R100, R35, !PT ;  /* 0x0000002364257209 */ /* 0x000fe20007810000 */
[----:B------:R-:W-:Y:S01]  /*2330*/  FMUL.FTZ R35, R104, UR5 ;  /* 0x0000000568237c20 */ /* 0x000fe20008410000 */
[----:B------:R-:W-:-:S03]  /*2340*/  ISETP.GT.AND P6, PT, R80, 0x48, PT ;  /* 0x000000485000780c */ /* 0x000fc60003fc4270 */
[----:B------:R-:W3:Y:S01]  /*2350*/  MUFU.TANH R40, R40 ;  /* 0x0000002800287308 */ /* 0x000ee20000002400 */
[----:B-1----:R-:W-:-:S04]  /*2360*/  FSEL R46, R46, -INF , P2 ;  /* 0xff8000002e2e7808 */ /* 0x002fc80001000000 */
[----:B------:R-:W-:-:S03]  /*2370*/  FMNMX.FTZ R37, R46, R37, !PT ;  /* 0x000000252e257209 */ /* 0x000fc60007810000 */
[----:B------:R-:W1:Y:S01]  /*2380*/  MUFU.TANH R50, R50 ;  /* 0x0000003200327308 */ /* 0x000e620000002400 */
[----:B--2---:R-:W-:Y:S01]  /*2390*/  FSEL R134, R47, -INF , P3 ;  /* 0xff8000002f867808 */ /* 0x004fe20001800000 */
[----:B------:R-:W-:-:S03]  /*23a0*/  FMUL.FTZ R47, R110, UR5 ;  /* 0x000000056e2f7c20 */ /* 0x000fc60008410000 */
[----:B------:R-:W-:-:S03]  /*23b0*/  FMNMX.FTZ R37, R134, R37, !PT ;  /* 0x0000002586257209 */ /* 0x000fc60007810000 */
[----:B------:R-:W2:Y:S01]  /*23c0*/  MUFU.TANH R41, R41 ;  /* 0x0000002900297308 */ /* 0x000ea20000002400 */
[----:B---3--:R-:W-:Y:S02]  /*23d0*/  FSEL R40, R40, -INF , P5 ;  /* 0xff80000028287808 */ /* 0x008fe40002800000 */
[----:B------:R-:W-:-:S05]  /*23e0*/  ISETP.GT.AND P5, PT, R80, 0x49, PT ;  /* 0x000000495000780c */ /* 0x000fca0003fa4270 */
[----:B------:R-:W3:Y:S01]  /*23f0*/  MUFU.TANH R51, R51 ;  /* 0x0000003300337308 */ /* 0x000ee20000002400 */
[----:B-1----:R-:W-:-:S04]  /*2400*/  FSEL R50, R50, -INF , P6 ;  /* 0xff80000032327808 */ /* 0x002fc80003000000 */
[----:B------:R-:W-:Y:S01]  /*2410*/  FMNMX.FTZ R39, R50, R37, !PT ;  /* 0x0000002532277209 */ /* 0x000fe20007810000 */
[----:B------:R-:W-:Y:S02]  /*2420*/  FMUL.FTZ R37, R105, UR5 ;  /* 0x0000000569257c20 */ /* 0x000fe40008410000 */
[----:B------:R-:W1:Y:S01]  /*2430*/  MUFU.TANH R44, R44 ;  /* 0x0000002c002c7308 */ /* 0x000e620000002400 */
[----:B--2---:R-:W-:Y:S02]  /*2440*/  FSEL R132, R41, -INF , P4 ;  /* 0xff80000029847808 */ /* 0x004fe40002000000 */
[----:B------:R-:W-:-:S05]  /*2450*/  ISETP.GT.AND P4, PT, R80, 0x50, PT ;  /* 0x000000505000780c */ /* 0x000fca0003f84270 */
[----:B------:R-:W2:Y:S01]  /*2460*/  MUFU.TANH R54, R54 ;  /* 0x0000003600367308 */ /* 0x000ea20000002400 */
[----:B---3--:R-:W-:Y:S01]  /*2470*/  FSEL R102, R51, -INF , P5 ;  /* 0xff80000033667808 */ /* 0x008fe20002800000 */
[----:B------:R-:W-:-:S03]  /*2480*/  FMUL.FTZ R51, R108, UR5 ;  /* 0x000000056c337c20 */ /* 0x000fc60008410000 */
[----:B------:R-:W-:-:S03]  /*2490*/  FMNMX.FTZ R39, R102, R39, !PT ;  /* 0x0000002766277209 */ /* 0x000fc60007810000 */
[----:B------:R-:W3:Y:S01]  /*24a0*/  MUFU.TANH R45, R45 ;  /* 0x0000002d002d7308 */ /* 0x000ee20000002400 */
[----:B-1----:R-:W-:Y:S02]  /*24b0*/  FSEL R44, R44, -INF , P2 ;  /* 0xff8000002c2c7808 */ /* 0x002fe40001000000 */
[----:B------:R-:W-:-:S05]  /*24c0*/  ISETP.GT.AND P2, PT, R80, 0x51, PT ;  /* 0x000000515000780c */ /* 0x000fca0003f44270 */
[----:B------:R-:W1:Y:S01]  /*24d0*/  MUFU.TANH R55, R55 ;  /* 0x0000003700377308 */ /* 0x000e620000002400 */
[----:B--2---:R-:W-:-:S04]  /*24e0*/  FSEL R140, R54, -INF , P4 ;  /* 0xff800000368c7808 */ /* 0x004fc80002000000 */
[----:B------:R-:W-:Y:S01]  /*24f0*/  FMNMX.FTZ R41, R140, R39, !PT ;  /* 0x000000278c297209 */ /* 0x000fe20007810000 */
[----:B------:R-:W-:Y:S02]  /*2500*/  FMUL.FTZ R39, R106, UR5 ;  /* 0x000000056a277c20 */ /* 0x000fe40008410000 */
[----:B------:R-:W2:Y:S01]  /*2510*/  MUFU.TANH R48, R48 ;  /* 0x0000003000307308 */ /* 0x000ea20000002400 */
[----:B---3--:R-:W-:Y:S01]  /*2520*/  FSEL R136, R45, -INF , P3 ;  /* 0xff8000002d887808 */ /* 0x008fe20001800000 */
[----:B------:R-:W-:Y:S01]  /*2530*/  FMUL.FTZ R45, R107, UR5 ;  /* 0x000000056b2d7c20 */ /* 0x000fe20008410000 */
[----:B------:R-:W-:-:S05]  /*2540*/  ISETP.GT.AND P3, PT, R80, 0x58, PT ;  /* 0x000000585000780c */ /* 0x000fca0003f64270 */
[----:B------:R-:W3:Y:S01]  /*2550*/  MUFU.TANH R58, R58 ;  /* 0x0000003a003a7308 */ /* 0x000ee20000002400 */
[----:B-1----:R-:W-:Y:S01]  /*2560*/  FSEL R142, R55, -INF , P2 ;  /* 0xff800000378e7808 */ /* 0x002fe20001000000 */
[----:B------:R-:W-:-:S03]  /*2570*/  FMUL.FTZ R55, R118, UR5 ;  /* 0x0000000576377c20 */ /* 0x000fc60008410000 */
        /* <DEDUP_REMOVED lines=8> */
[----:B-1----:R-:W-:Y:S01]  /*2600*/  FSEL R138, R49, -INF , P5 ;  /* 0xff800000318a7808 */ /* 0x002fe20002800000 */
[----:B------:R-:W-:Y:S01]  /*2610*/  FMUL.FTZ R49, R114, UR5 ;  /* 0x0000000572317c20 */ /* 0x000fe20008410000 */
[----:B------:R-:W-:-:S05]  /*2620*/  ISETP.GT.AND P5, PT, R80, 0x60, PT ;  /* 0x000000605000780c */ /* 0x000fca0003fa4270 */
[----:B------:R-:W1:Y:S01]  /*2630*/  MUFU.TANH R62, R62 ;  /* 0x0000003e003e7308 */ /* 0x000e620000002400 */
[----:B--2---:R-:W-:-:S04]  /*2640*/  FSEL R144, R59, -INF , P6 ;  /* 0xff8000003b907808 */ /* 0x004fc80003000000 */
[----:B------:R-:W-:-:S03]  /*2650*/  FMNMX.FTZ R41, R144, R41, !PT ;  /* 0x0000002990297209 */ /* 0x000fc60007810000 */
[----:B------:R-:W2:Y:S01]  /*2660*/  MUFU.TANH R53, R53 ;  /* 0x0000003500357308 */ /* 0x000ea20000002400 */
[----:B---3--:R-:W-:Y:S02]  /*2670*/  FSEL R52, R52, -INF , P4 ;  /* 0xff80000034347808 */ /* 0x008fe40002000000 */
[----:B------:R-:W-:-:S05]  /*2680*/  ISETP.GT.AND P4, PT, R80, 0x61, PT ;  /* 0x000000615000780c */ /* 0x000fca0003f84270 */
        /* <DEDUP_REMOVED lines=10> */
[----:B-1----:R-:W-:Y:S02]  /*2730*/  FSEL R58, R57, -INF , P6 ;  /* 0xff800000393a7808 */ /* 0x002fe40003000000 */
[----:B------:R-:W-:-:S05]  /*2740*/  ISETP.GT.AND P6, PT, R80, 0x70, PT ;  /* 0x000000705000780c */ /* 0x000fca0003fc4270 */
[----:B------:R-:W1:Y:S01]  /*2750*/  MUFU.TANH R61, R61 ;  /* 0x0000003d003d7308 */ /* 0x000e620000002400 */
[----:B--2---:R-:W-:Y:S02]  /*2760*/  FSEL R56, R56, -INF , P3 ;  /* 0xff80000038387808 */ /* 0x004fe40001800000 */
[----:B------:R-:W-:-:S05]  /*2770*/  ISETP.GT.AND P3, PT, R80, 0x69, PT ;  /* 0x000000695000780c */ /* 0x000fca0003f64270 */
[----:B------:R-:W2:Y:S01]  /*2780*/  MUFU.TANH R70, R70 ;  /* 0x0000004600467308 */ /* 0x000ea20000002400 */
[----:B---3--:R-:W-:-:S07]  /*2790*/  FSEL R106, R66, -INF , P2 ;  /* 0xff800000426a7808 */ /* 0x008fce0001000000 */
[----:B------:R-:W3:Y:S01]  /*27a0*/  MUFU.TANH R67, R67 ;  /* 0x0000004300437308 */ /* 0x000ee20000002400 */
[----:B-1----:R-:W-:Y:S02]  /*27b0*/  FSEL R62, R61, -INF , P4 ;  /* 0xff8000003d3e7808 */ /* 0x002fe40002000000 */
[----:B------:R-:W-:-:S05]  /*27c0*/  ISETP.GT.AND P4, PT, R80, 0x78, PT ;  /* 0x000000785000780c */ /* 0x000fca0003f84270 */
[----:B------:R-:W1:Y:S01]  /*27d0*/  MUFU.TANH R60, R60 ;  /* 0x0000003c003c7308 */ /* 0x000e620000002400 */
[----:B--2---:R-:W-:Y:S02]  /*27e0*/  FSEL R41, R70, -INF , P6 ;  /* 0xff80000046297808 */ /* 0x004fe40003000000 */
[----:B------:R-:W-:-:S05]  /*27f0*/  FMNMX.FTZ R70, R106, R43, !PT ;  /* 0x0000002b6a467209 */ /* 0x000fca0007810000 */
[----:B------:R-:W2:Y:S01]  /*2800*/  MUFU.TANH R74, R74 ;  /* 0x0000004a004a7308 */ /* 0x000ea20000002400 */
[----:B---3--:R-:W-:-:S07]  /*2810*/  FSEL R67, R67, -INF , P3 ;  /* 0xff80000043437808 */ /* 0x008fce0001800000 */
[----:B------:R-:W3:Y:S01]  /*2820*/  MUFU.TANH R71, R71 ;  /* 0x0000004700477308 */ /* 0x000ee20000002400 */
[----:B-1----:R-:W-:Y:S02]  /*2830*/  FSEL R60, R60, -INF , P5 ;  /* 0xff8000003c3c7808 */ /* 0x002fe40002800000 */
[----:B------:R-:W-:-:S05]  /*2840*/  ISETP.GT.AND P5, PT, R80, 0x71, PT ;  /* 0x000000715000780c */ /* 0x000fca0003fa4270 */
[----:B------:R-:W1:Y:S01]  /*2850*/  MUFU.TANH R65, R65 ;  /* 0x0000004100417308 */ /* 0x000e620000002400 */
[----:B--2---:R-:W-:Y:S02]  /*2860*/  FSEL R108, R74, -INF , P4 ;  /* 0xff8000004a6c7808 */ /* 0x004fe40002000000 */
[----:B------:R-:W-:-:S04]  /*2870*/  FMNMX.FTZ R74, R67, R70, !PT ;  /* 0x00000046434a7209 */ /* 0x000fc80007810000 */
[----:B------:R-:W-:Y:S01]  /*2880*/  FMNMX.FTZ R74, R41, R74, !PT ;  /* 0x0000004a294a7209 */ /* 0x000fe20007810000 */
        /* <DEDUP_REMOVED lines=10> */
[----:B---3--:R-:W-:Y:S02]  /*2930*/  FSEL R110, R78, -INF , P3 ;  /* 0xff8000004e6e7808 */ /* 0x008fe40001800000 */
[----:B------:R-:W-:-:S05]  /*2940*/  FMNMX.FTZ R78, R108, R43, !PT ;  /* 0x0000002b6c4e7209 */ /* 0x000fca0007810000 */
[----:B------:R-:W3:Y:S01]  /*2950*/  MUFU.TANH R69, R69 ;  /* 0x0000004500457308 */ /* 0x000ee20000002400 */
[----:B-1----:R-:W-:-:S04]  /*2960*/  FSEL R75, R75, -INF , P2 ;  /* 0xff8000004b4b7808 */ /* 0x002fc80001000000 */
[----:B------:R-:W-:-:S03]  /*2970*/  FMNMX.FTZ R43, R75, R78, !PT ;  /* 0x0000004e4b2b7209 */ /* 0x000fc60007810000 */
[----:B------:R-:W1:Y:S01]  /*2980*/  MUFU.TANH R79, R79 ;  /* 0x0000004f004f7308 */ /* 0x000e620000002400 */
[----:B--2---:R-:W-:Y:S02]  /*2990*/  FSEL R150, R68, -INF , P6 ;  /* 0xff80000044967808 */ /* 0x004fe40003000000 */
[----:B------:R-:W-:Y:S02]  /*29a0*/  ISETP.GT.AND P6, PT, R80, 0x81, PT ;  /* 0x000000815000780c */ /* 0x000fe40003fc4270 */
        /* <DEDUP_REMOVED lines=47> */
[----:B---3--:R-:W-:Y:S01]  /*2ca0*/  FSEL R15, R39, -INF , P4 ;  /* 0xff800000270f7808 */ /* 0x008fe20002000000 */
[----:B------:R-:W-:-:S03]  /*2cb0*/  IMAD.U32 R39, RZ, RZ, UR6 ;  /* 0x00000006ff277e24 */ /* 0x000fc6000f8e00ff */
        /* <DEDUP_REMOVED lines=38> */
[----:B-1----:R-:W-:-:S04]  /*2f20*/  FSEL R55, R119, -INF , P2 ;  /* 0xff80000077377808 */ /* 0x002fc80001000000 */
[----:B------:R-:W-:-:S03]  /*2f30*/  FMNMX.FTZ R57, R55, R98, !PT ;  /* 0x0000006237397209 */ /* 0x000fc60007810000 */
[----:B------:R-:W1:Y:S02]  /*2f40*/  MUFU.TANH R97, R97 ;  /* 0x0000006100617308 */ /* 0x000e640000002400 */
[----:B------:R-:W4:Y:S06]  /*2f50*/  SHFL.BFLY PT, R80, R57, 0x2, 0x1f ;  /* 0x0c401f0039507f89 */ /* 0x000f2c00000e0000 */
[----:B------:R-:W-:Y:S08]  /*2f60*/  MUFU.TANH R99, R99 ;  /* 0x0000006300637308 */ /* 0x000ff00000002400 */
[----:B------:R-:W-:Y:S01]  /*2f70*/  MUFU.TANH R101, R101 ;  /* 0x0000006500657308 */ /* 0x000fe20000002400 */
[----:B----4-:R-:W-:-:S05]  /*2f80*/  FMNMX.FTZ R59, R57, R80, !PT ;  /* 0x00000050393b7209 */ /* 0x010fca0007810000 */
[----:B------:R-:W4:Y:S02]  /*2f90*/  SHFL.BFLY PT, R98, R59, 0x1, 0x1f ;  /* 0x0c201f003b627f89 */ /* 0x000f2400000e0000 */
[----:B----4-:R-:W-:Y:S02]  /*2fa0*/  FMNMX.FTZ R98, R59, R98, !PT ;  /* 0x000000623b627209 */ /* 0x010fe40007810000 */
        /* <DEDUP_REMOVED lines=15> */
[----:B--2---:R-:W-:Y:S01]  /*30a0*/  FSEL R128, R95, -INF , P6 ;  /* 0xff8000005f807808 */ /* 0x004fe20003000000 */
[--C-:B------:R-:W-:Y:S01]  /*30b0*/  FFMA.FTZ R116, R134, R39, -R80.reuse ;  /* 0x0000002786747223 */ /* 0x100fe20000010850 */
[----:B------:R-:W-:Y:S01]  /*30c0*/  FMNMX.FTZ R59, R92, R59, !PT ;  /* 0x0000003b5c3b7209 */ /* 0x000fe20007810000 */
[-CC-:B------:R-:W-:Y:S01]  /*30d0*/  FFMA.FTZ R87, R26, R39.reuse, -R80.reuse ;  /* 0x000000271a577223 */ /* 0x180fe20000010850 */
[----:B---3--:R-:W-:Y:S01]  /*30e0*/  FSEL R134, R93, -INF , P5 ;  /* 0xff8000005d867808 */ /* 0x008fe20002800000 */
[--C-:B------:R-:W-:Y:S01]  /*30f0*/  FFMA.FTZ R26, R34, R39, -R80.reuse ;  /* 0x00000027221a7223 */ /* 0x100fe20000010850 */
[----:B------:R-:W-:Y:S01]  /*3100*/  FMNMX.FTZ R59, R28, R59, !PT ;  /* 0x0000003b1c3b7209 */ /* 0x000fe20007810000 */
[-CC-:B------:R-:W-:Y:S01]  /*3110*/  FFMA.FTZ R34, R140, R39.reuse, -R80.reuse ;  /* 0x000000278c227223 */ /* 0x180fe20000010850 */
        /* <DEDUP_REMOVED lines=41> */
[----:B-1----:R-:W-:Y:S01]  /*33b0*/  FADD.FTZ R13, R6, R7 ;  /* 0x00000007060d7221 */ /* 0x002fe20000010000 */
        /* <DEDUP_REMOVED lines=12> */
[----:B------:R-:W-:Y:S01]  /*3480*/  FFMA.FTZ R45, R45, R39, -R80 ;  /* 0x000000272d2d7223 */ /* 0x000fe20000010850 */
[----:B------:R-:W-:Y:S01]  /*3490*/  FMNMX.FTZ R61, R56, R61, !PT ;  /* 0x0000003d383d7209 */ /* 0x000fe20007810000 */
[----:B------:R4:W-:Y:S01]  /*34a0*/  MUFU.EX2 R59, R142 ;  /* 0x0000008e003b7308 */ /* 0x0009e20000000800 */
[----:B------:R-:W-:-:S02]  /*34b0*/  MOV R148, R151 ;  /* 0x0000009700947202 */ /* 0x000fc40000000f00 */
[----:B------:R-:W-:-:S04]  /*34c0*/  FMNMX.FTZ R61, R58, R61, !PT ;  /* 0x0000003d3a3d7209 */ /* 0x000fc80007810000 */
[----:B------:R-:W-:Y:S01]  /*34d0*/  FMNMX.FTZ R61, R60, R61, !PT ;  /* 0x0000003d3c3d7209 */ /* 0x000fe20007810000 */
[----:B------:R-:W-:Y:S01]  /*34e0*/  MUFU.EX2 R90, R90 ;  /* 0x0000005a005a7308 */ /* 0x000fe20000000800 */
[----:B----4-:R-:W-:Y:S02]  /*34f0*/  FSEL R142, R99, -INF , P3 ;  /* 0xff800000638e7808 */ /* 0x010fe40001800000 */
[----:B------:R-:W-:-:S04]  /*3500*/  FMNMX.FTZ R65, R62, R61, !PT ;  /* 0x0000003d3e417209 */ /* 0x000fc80007810000 */
[----:B------:R-:W-:Y:S01]  /*3510*/  FMNMX.FTZ R65, R64, R65, !PT ;  /* 0x0000004140417209 */ /* 0x000fe20007810000 */
[----:B------:R4:W-:Y:S03]  /*3520*/  MUFU.EX2 R61, R144 ;  /* 0x00000090003d7308 */ /* 0x0009e60000000800 */
[----:B------:R-:W-:-:S04]  /*3530*/  FMNMX.FTZ R81, R66, R65, !PT ;  /* 0x0000004142517209 */ /* 0x000fc80007810000 */
[----:B------:R-:W-:Y:S01]  /*3540*/  FMNMX.FTZ R81, R150, R81, !PT ;  /* 0x0000005196517209 */ /* 0x000fe20007810000 */
[----:B------:R-:W-:Y:S01]  /*3550*/  MUFU.EX2 R65, R146 ;  /* 0x0000009200417308 */ /* 0x000fe20000000800 */
[----:B----4-:R-:W-:Y:S02]  /*3560*/  FSEL R144, R101, -INF , P2 ;  /* 0xff80000065907808 */ /* 0x010fe40001000000 */
        /* <DEDUP_REMOVED lines=15> */
[----:B----4-:R-:W-:Y:S02]  /*3660*/  FFMA.FTZ R106, R43, R39, -R80 ;  /* 0x000000272b6a7223 */ /* 0x010fe40000010850 */
[----:B------:R-:W-:-:S04]  /*3670*/  FMNMX.FTZ R50, R29, R46, !PT ;  /* 0x0000002e1d327209 */ /* 0x000fc80007810000 */
[----:B------:R-:W-:Y:S01]  /*3680*/  FMNMX.FTZ R50, R35, R50, !PT ;  /* 0x0000003223327209 */ /* 0x000fe20007810000 */
[----:B------:R4:W-:Y:S03]  /*3690*/  MUFU.EX2 R46, R108 ;  /* 0x0000006c002e7308 */ /* 0x0009e60000000800 */
[----:B------:R-:W-:-:S04]  /*36a0*/  FMNMX.FTZ R50, R37, R50, !PT ;  /* 0x0000003225327209 */ /* 0x000fc80007810000 */
[----:B------:R-:W-:Y:S01]  /*36b0*/  FMNMX.FTZ R67, R27, R50, !PT ;  /* 0x000000321b437209 */ /* 0x000fe20007810000 */
[----:B------:R-:W-:Y:S01]  /*36c0*/  MUFU.EX2 R26, R26 ;  /* 0x0000001a001a7308 */ /* 0x000fe20000000800 */
[-CC-:B----4-:R-:W-:Y:S01]  /*36d0*/  FFMA.FTZ R108, R33, R39.reuse, -R80.reuse ;  /* 0x00000027216c7223 */ /* 0x190fe20000010850 */
[--C-:B------:R-:W-:Y:S01]  /*36e0*/  FFMA.FTZ R33, R15, R39, -R80.reuse ;  /* 0x000000270f217223 */ /* 0x100fe20000010850 */
[----:B------:R-:W-:Y:S01]  /*36f0*/  FMNMX.FTZ R67, R128, R67, !PT ;  /* 0x0000004380437209 */ /* 0x000fe20007810000 */
[----:B------:R-:W-:-:S03]  /*3700*/  FFMA.FTZ R80, R55, R39, -R80 ;  /* 0x0000002737507223 */ /* 0x000fc60000010850 */
[----:B------:R-:W-:Y:S01]  /*3710*/  FMNMX.FTZ R67, R134, R67, !PT ;  /* 0x0000004386437209 */ /* 0x000fe20007810000 */
[----:B------:R-:W-:Y:S03]  /*3720*/  MUFU.EX2 R63, R63 ;  /* 0x0000003f003f7308 */ /* 0x000fe60000000800 */
[----:B------:R-:W-:-:S04]  /*3730*/  FMNMX.FTZ R67, R140, R67, !PT ;  /* 0x000000438c437209 */ /* 0x000fc80007810000 */
[----:B------:R-:W-:Y:S01]  /*3740*/  FMNMX.FTZ R67, R142, R67, !PT ;  /* 0x000000438e437209 */ /* 0x000fe20007810000 */
[----:B------:R-:W-:Y:S03]  /*3750*/  MUFU.EX2 R30, R30 ;  /* 0x0000001e001e7308 */ /* 0x000fe60000000800 */
        /* <DEDUP_REMOVED lines=11> */
[----:B----4-:R-:W-:-:S04]  /*3810*/  FMNMX.FTZ R50, R25, R50, !PT ;  /* 0x0000003219327209 */ /* 0x010fc80007810000 */
[C---:B------:R-:W-:Y:S01]  /*3820*/  FSETP.NEU.FTZ.AND P2, PT, R50.reuse, -INF , PT ;  /* 0xff8000003200780b */ /* 0x040fe20003f5d000 */
[----:B------:R-:W-:Y:S02]  /*3830*/  FMUL.FTZ R25, R50, R39 ;  /* 0x0000002732197220 */ /* 0x000fe40000410000 */
[----:B------:R-:W-:Y:S03]  /*3840*/  MUFU.EX2 R34, R34 ;  /* 0x0000002200227308 */ /* 0x000fe60000000800 */
[----:B------:R-:W-:Y:S02]  /*3850*/  FSEL R25, R25, RZ, P2 ;  /* 0x000000ff19197208 */ /* 0x000fe40001000000 */
[----:B------:R-:W-:-:S03]  /*3860*/  ISETP.GE.AND P2, PT, R121, 0xc1, PT ;  /* 0x000000c17900780c */ /* 0x000fc60003f46270 */
        /* <DEDUP_REMOVED lines=11> */
[-C--:B------:R-:W-:Y:S01]  /*3920*/  FFMA.FTZ R36, R56, R39.reuse, -R25 ;  /* 0x0000002738247223 */ /* 0x080fe20000010819 */
[----:B--2---:R-:W-:Y:S01]  /*3930*/  FADD.FTZ R56, R12, R13 ;  /* 0x0000000d0c387221 */ /* 0x004fe20000010000 */
[-CC-:B------:R-:W-:Y:S01]  /*3940*/  FFMA.FTZ R53, R54, R39.reuse, -R25.reuse ;  /* 0x0000002736357223 */ /* 0x180fe20000010819 */
[-CC-:B------:R-:W-:Y:S01]  /*3950*/  FFMA.FTZ R103, R92, R39.reuse, -R25.reuse ;  /* 0x000000275c677223 */ /* 0x180fe20000010819 */
[----:B------:R-:W-:Y:S01]  /*3960*/  @!P1 IADD3 R5, R3, 0x30840, RZ ;  /* 0x0003084003059810 */ /* 0x000fe20007ffe0ff */
[----:B------:R-:W2:Y:S01]  /*3970*/  MUFU.EX2 R31, R31 ;  /* 0x0000001f001f7308 */ /* 0x000ea20000000800 */
[----:B---3--:R-:W-:Y:S01]  /*3980*/  FADD.FTZ R56, R69, R56 ;  /* 0x0000003845387221 */ /* 0x008fe20000010000 */
[-C--:B------:R-:W-:Y:S01]  /*3990*/  FFMA.FTZ R43, R96, R39.reuse, -R25 ;  /* 0x00000027602b7223 */ /* 0x080fe20000010819 */
[----:B------:R-:W-:Y:S01]  /*39a0*/  @!P1 PRMT R5, RZ, 0x654, R5 ;  /* 0x00000654ff059816 */ /* 0x000fe20000000005 */
[-CC-:B------:R-:W-:Y:S01]  /*39b0*/  FFMA.FTZ R10, R32, R39.reuse, -R25.reuse ;  /* 0x00000027200a7223 */ /* 0x180fe20000010819 */
[----:B-1----:R-:W-:Y:S01]  /*39c0*/  FADD.FTZ R15, R73, R56 ;  /* 0x00000038490f7221 */ /* 0x002fe20000010000 */
[-CC-:B------:R-:W-:Y:S01]  /*39d0*/  FFMA.FTZ R51, R124, R39.reuse, -R25.reuse ;  /* 0x000000277c337223 */ /* 0x180fe20000010819 */
[----:B------:R1:W-:Y:S01]  /*39e0*/  @!P1 SYNCS.ARRIVE.TRANS64.RED.A1T0 RZ, [R5+URZ], RZ ;  /* 0x000000ff05ff99a7 */ /* 0x0003e2000810043f */
[----:B------:R-:W3:Y:S01]  /*39f0*/  MUFU.EX2 R99, R99 ;  /* 0x0000006300637308 */ /* 0x000ee20000000800 */
[-CC-:B------:R-:W-:Y:S01]  /*3a00*/  FFMA.FTZ R93, R58, R39.reuse, -R25.reuse ;  /* 0x000000273a5d7223 */ /* 0x180fe20000010819 */
[-CC-:B------:R-:W-:Y:S01]  /*3a10*/  FFMA.FTZ R55, R130, R39.reuse, -R25.reuse ;  /* 0x0000002782377223 */ /* 0x180fe20000010819 */
[-CC-:B------:R-:W-:Y:S01]  /*3a20*/  FFMA.FTZ R86, R44, R39.reuse, -R25.reuse ;  /* 0x000000272c567223 */ /* 0x180fe20000010819 */
[-CC-:B------:R-:W-:Y:S01]  /*3a30*/  FFMA.FTZ R44, R60, R39.reuse, -R25.reuse ;  /* 0x000000273c2c7223 */ /* 0x180fe20000010819 */
[-CC-:B------:R-:W-:Y:S01]  /*3a40*/  FFMA.FTZ R40, R40, R39.reuse, -R25.reuse ;  /* 0x0000002728287223 */ /* 0x180fe20000010819 */
[-C--:B------:R-:W-:Y:S01]  /*3a50*/  FFMA.FTZ R66, R66, R39.reuse, -R25 ;  /* 0x0000002742427223 */ /* 0x080fe20000010819 */
[----:B-1----:R-:W-:Y:S01]  /*3a60*/  F2FP.F16.F32.PACK_AB R5, R7, R6 ;  /* 0x000000060705723e */ /* 0x002fe200000000ff */
[----:B------:R-:W1:Y:S01]  /*3a70*/  MUFU.EX2 R146, R146 ;  /* 0x0000009200927308 */ /* 0x000e620000000800 */
[----:B--2---:R-:W-:Y:S01]  /*3a80*/  FADD.FTZ R54, R4, R31 ;  /* 0x0000001f04367221 */ /* 0x004fe20000010000 */
[----:B------:R-:W-:Y:S01]  /*3a90*/  F2FP.F16.F32.PACK_AB R4, R31, R4 ;  /* 0x000000041f04723e */ /* 0x000fe200000000ff */
[-CC-:B------:R-:W-:Y:S01]  /*3aa0*/  FFMA.FTZ R67, R132, R39.reuse, -R25.reuse ;  /* 0x0000002784437223 */ /* 0x180fe20000010819 */
[-CC-:B------:R-:W-:Y:S01]  /*3ab0*/  FFMA.FTZ R62, R62, R39.reuse, -R25.reuse ;  /* 0x000000273e3e7223 */ /* 0x180fe20000010819 */
[----:B------:R-:W-:Y:S01]  /*3ac0*/  F2FP.F16.F32.PACK_AB R7, R69, R12 ;  /* 0x0000000c4507723e */ /* 0x000fe200000000ff */
[-CC-:B------:R-:W-:Y:S01]  /*3ad0*/  FFMA.FTZ R95, R136, R39.reuse, -R25.reuse ;  /* 0x00000027885f7223 */ /* 0x180fe20000010819 */
[-C--:B------:R-:W-:Y:S01]  /*3ae0*/  FFMA.FTZ R48, R48, R39.reuse, -R25 ;  /* 0x0000002730307223 */ /* 0x080fe20000010819 */
[----:B------:R-:W2:Y:S01]  /*3af0*/  MUFU.EX2 R14, R14 ;  /* 0x0000000e000e7308 */ /* 0x000ea20000000800 */
[----:B---3--:R-:W-:Y:S01]  /*3b00*/  FADD.FTZ R13, R99, R54 ;  /* 0x00000036630d7221 */ /* 0x008fe20000010000 */
[----:B------:R-:W-:Y:S01]  /*3b10*/  FADD.FTZ R54, R90, R15 ;  /* 0x0000000f5a367221 */ /* 0x000fe20000010000 */
[-CC-:B------:R-:W-:Y:S01]  /*3b20*/  FFMA.FTZ R97, R138, R39.reuse, -R25.reuse ;  /* 0x000000278a617223 */ /* 0x180fe20000010819 */
[-CC-:B------:R-:W-:Y:S01]  /*3b30*/  FFMA.FTZ R32, R52, R39.reuse, -R25.reuse ;  /* 0x0000002734207223 */ /* 0x180fe20000010819 */
[-CC-:B------:R-:W-:Y:S01]  /*3b40*/  FFMA.FTZ R52, R64, R39.reuse, -R25.reuse ;  /* 0x0000002740347223 */ /* 0x180fe20000010819 */
[----:B------:R-:W-:Y:S01]  /*3b50*/  FADD.FTZ R15, R87, R54 ;  /* 0x00000036570f7221 */ /* 0x000fe20000010000 */
[----:B------:R-:W-:Y:S01]  /*3b60*/  FFMA.FTZ R54, R150, R39, -R25 ;  /* 0x0000002796367223 */ /* 0x000fe20000010819 */
[----:B------:R-:W3:Y:S01]  /*3b70*/  MUFU.EX2 R101, R101 ;  /* 0x0000006500657308 */ /* 0x000ee20000000800 */
[----:B-1----:R-:W-:Y:S01]  /*3b80*/  FADD.FTZ R13, R146, R13 ;  /* 0x0000000d920d7221 */ /* 0x002fe20000010000 */
[C---:B------:R-:W-:Y:S01]  /*3b90*/  FADD.FTZ R105, R112.reuse, R15 ;  /* 0x0000000f70697221 */ /* 0x040fe20000010000 */
[----:B------:R-:W-:Y:S01]  /*3ba0*/  F2FP.F16.F32.PACK_AB R15, R112, R87 ;  /* 0x00000057700f723e */ /* 0x000fe200000000ff */
[-CC-:B------:R-:W-:Y:S01]  /*3bb0*/  FFMA.FTZ R70, R70, R39.reuse, -R25.reuse ;  /* 0x0000002746467223 */ /* 0x180fe20000010819 */
[-C--:B------:R-:W-:Y:S01]  /*3bc0*/  FFMA.FTZ R76, R76, R39.reuse, -R25 ;  /* 0x000000274c4c7223 */ /* 0x080fe20000010819 */
[----:B------:R-:W-:Y:S01]  /*3bd0*/  FADD.FTZ R58, R20, R105 ;  /* 0x00000069143a7221 */ /* 0x000fe20000010000 */
[----:B------:R-:W-:Y:S01]  /*3be0*/  FFMA.FTZ R74, R74, R39, -R25 ;  /* 0x000000274a4a7223 */ /* 0x000fe20000010819 */
[----:B------:R-:W1:Y:S01]  /*3bf0*/  MUFU.EX2 R88, R88 ;  /* 0x0000005800587308 */ /* 0x000e620000000800 */
[----:B--2---:R-:W-:Y:S01]  /*3c00*/  FADD.FTZ R6, R14, R13 ;  /* 0x0000000d0e067221 */ /* 0x004fe20000010000 */
[----:B------:R-:W-:Y:S01]  /*3c10*/  F2FP.F16.F32.PACK_AB R13, R90, R73 ;  /* 0x000000495a0d723e */ /* 0x000fe200000000ff */
[-CC-:B------:R-:W-:Y:S01]  /*3c20*/  FFMA.FTZ R78, R78, R39.reuse, -R25.reuse ;  /* 0x000000274e4e7223 */ /* 0x180fe20000010819 */
[-CC-:B------:R-:W-:Y:S01]  /*3c30*/  FFMA.FTZ R87, R82, R39.reuse, -R25.reuse ;  /* 0x0000002752577223 */ /* 0x180fe20000010819 */
[-CC-:B------:R-:W-:Y:S01]  /*3c40*/  FFMA.FTZ R114, R114, R39.reuse, -R25.reuse ;  /* 0x0000002772727223 */ /* 0x180fe20000010819 */
[-CC-:B------:R-:W-:Y:S01]  /*3c50*/  FFMA.FTZ R64, R11, R39.reuse, -R25.reuse ;  /* 0x000000270b407223 */ /* 0x180fe20000010819 */
[--C-:B------:R-:W-:Y:S01]  /*3c60*/  FFMA.FTZ R118, R118, R39, -R25.reuse ;  /* 0x0000002776767223 */ /* 0x100fe20000010819 */
[----:B------:R-:W2:Y:S01]  /*3c70*/  MUFU.EX2 R103, R103 ;  /* 0x0000006700677308 */ /* 0x000ea20000000800 */
[----:B---3--:R-:W-:Y:S01]  /*3c80*/  FADD.FTZ R73, R101, R6 ;  /* 0x0000000665497221 */ /* 0x008fe20000010000 */
[----:B------:R-:W-:Y:S01]  /*3c90*/  F2FP.F16.F32.PACK_AB R6, R146, R99 ;  /* 0x000000639206723e */ /* 0x000fe200000000ff */
        /* <DEDUP_REMOVED lines=11> */
[----:B------:R1:W-:Y:S01]  /*3d50*/  STSM.16.M88.4 [R155+0x1e800], R4 ;  /* 0x01e800049b007844 */ /* 0x0003e20000000200 */
[----:B------:R-:W-:Y:S01]  /*3d60*/  F2FP.F16.F32.PACK_AB R12, R101, R14 ;  /* 0x0000000e650c723e */ /* 0x000fe200000000ff */
[----:B------:R-:W4:Y:S01]  /*3d70*/  MUFU.EX2 R43, R43 ;  /* 0x0000002b002b7308 */ /* 0x000f220000000800 */
[C---:B--2---:R-:W-:Y:S01]  /*3d80*/  FADD.FTZ R31, R103.reuse, R56 ;  /* 0x00000038671f7221 */ /* 0x044fe20000010000 */
[----:B------:R-:W-:Y:S01]  /*3d90*/  FFMA.FTZ R56, R72, R39, -R25 ;  /* 0x0000002748387223 */ /* 0x000fe20000010819 */
[----:B------:R-:W-:Y:S01]  /*3da0*/  F2FP.F16.F32.PACK_AB R14, R103, R88 ;  /* 0x00000058670e723e */ /* 0x000fe200000000ff */
[--C-:B------:R-:W-:Y:S01]  /*3db0*/  IMAD.MOV.U32 R150, RZ, RZ, R151.reuse ;  /* 0x000000ffff967224 */ /* 0x100fe200078e0097 */
[-C--:B------:R-:W-:Y:S01]  /*3dc0*/  MOV R136, R151.reuse ;  /* 0x0000009700887202 */ /* 0x080fe20000000f00 */
[----:B------:R-:W-:Y:S01]  /*3dd0*/  IMAD.MOV.U32 R146, RZ, RZ, R151 ;  /* 0x000000ffff927224 */ /* 0x000fe200078e0097 */
[-C--:B------:R-:W-:Y:S01]  /*3de0*/  MOV R130, R151.reuse ;  /* 0x0000009700827202 */ /* 0x080fe20000000f00 */
[----:B------:R-:W2:Y:S01]  /*3df0*/  MUFU.EX2 R10, R10 ;  /* 0x0000000a000a7308 */ /* 0x000ea20000000800 */
[----:B---3--:R-:W-:Y:S01]  /*3e00*/  FADD.FTZ R58, R24, R31 ;  /* 0x0000001f183a7221 */ /* 0x008fe20000010000 */
[----:B------:R3:W-:Y:S01]  /*3e10*/  STSM.16.M88.4 [R154], R12 ;  /* 0x0000000c9a007844 */ /* 0x0007e20000000200 */
[--C-:B------:R-:W-:Y:S01]  /*3e20*/  IMAD.MOV.U32 R138, RZ, RZ, R151.reuse ;  /* 0x000000ffff8a7224 */ /* 0x100fe200078e0097 */
[----:B------:R-:W-:Y:S01]  /*3e30*/  MOV R124, R151 ;  /* 0x00000097007c7202 */ /* 0x000fe20000000f00 */
[----:B------:R-:W-:Y:S01]  /*3e40*/  IMAD.MOV.U32 R132, RZ, RZ, R151 ;  /* 0x000000ffff847224 */ /* 0x000fe200078e0097 */
[----:B-1----:R-:W-:-:S02]  /*3e50*/  F2FP.F16.F32.PACK_AB R7, R120, R91 ;  /* 0x0000005b7807723e */ /* 0x002fc400000000ff */
[----:B------:R-:W1:Y:S01]  /*3e60*/  MUFU.EX2 R51, R51 ;  /* 0x0000003300337308 */ /* 0x000e620000000800 */
[----:B----4-:R-:W-:Y:S01]  /*3e70*/  FADD.FTZ R31, R43, R58 ;  /* 0x0000003a2b1f7221 */ /* 0x010fe20000010000 */
[----:B------:R-:W-:Y:S01]  /*3e80*/  FFMA.FTZ R58, R35, R39, -R25 ;  /* 0x00000027233a7223 */ /* 0x000fe20000010819 */
[----:B------:R-:W-:Y:S02]  /*3e90*/  F2FP.F16.F32.PACK_AB R24, R43, R24 ;  /* 0x000000182b18723e */ /* 0x000fe400000000ff */
[----:B------:R-:W-:-:S03]  /*3ea0*/  MOV R121, R151 ;  /* 0x0000009700797202 */ /* 0x000fc60000000f00 */
[----:B------:R-:W4:Y:S01]  /*3eb0*/  MUFU.EX2 R28, R28 ;  /* 0x0000001c001c7308 */ /* 0x000f220000000800 */
[----:B--2---:R-:W-:Y:S01]  /*3ec0*/  FADD.FTZ R60, R10, R31 ;  /* 0x0000001f0a3c7221 */ /* 0x004fe20000010000 */
[----:B------:R-:W-:-:S06]  /*3ed0*/  F2FP.F16.F32.PACK_AB R31, R100, R85 ;  /* 0x00000055641f723e */ /* 0x000fcc00000000ff */
[----:B------:R-:W2:Y:S08]  /*3ee0*/  MUFU.EX2 R55, R55 ;  /* 0x0000003700377308 */ /* 0x000eb00000000800 */
[----:B------:R-:W5:Y:S08]  /*3ef0*/  MUFU.EX2 R40, R40 ;  /* 0x0000002800287308 */ /* 0x000f700000000800 */
[----:B------:R3:W-:Y:S08]  /*3f00*/  MUFU.EX2 R69, R66 ;  /* 0x0000004200457308 */ /* 0x0007f00000000800 */
[----:B------:R1:W-:Y:S01]  /*3f10*/  MUFU.EX2 R3, R62 ;  /* 0x0000003e00037308 */ /* 0x0003e20000000800 */
[----:B---3--:R-:W-:-:S04]  /*3f20*/  FADD.FTZ R66, R30, R99 ;  /* 0x000000631e427221 */ /* 0x008fc80000010000 */
[----:B------:R-:W-:-:S03]  /*3f30*/  FADD.FTZ R68, R77, R66 ;  /* 0x000000424d447221 */ /* 0x000fc60000010000 */
[----:B------:R-:W3:Y:S01]  /*3f40*/  MUFU.EX2 R67, R67 ;  /* 0x0000004300437308 */ /* 0x000ee20000000800 */
[-CC-:B-1----:R-:W-:Y:S01]  /*3f50*/  FFMA.FTZ R62, R29, R39.reuse, -R25.reuse ;  /* 0x000000271d3e7223 */ /* 0x182fe20000010819 */
[----:B------:R-:W-:Y:S01]  /*3f60*/  FADD.FTZ R29, R51, R60 ;  /* 0x0000003c331d7221 */ /* 0x000fe20000010000 */
[-CC-:B------:R-:W-:Y:S01]  /*3f70*/  FFMA.FTZ R60, R37, R39.reuse, -R25.reuse ;  /* 0x00000027253c7223 */ /* 0x180fe20000010819 */
[----:B------:R-:W-:Y:S02]  /*3f80*/  FFMA.FTZ R37, R27, R39, -R25 ;  /* 0x000000271b257223 */ /* 0x000fe40000010819 */
[----:B----4-:R-:W-:Y:S01]  /*3f90*/  FADD.FTZ R66, R28, R29 ;  /* 0x0000001d1c427221 */ /* 0x010fe20000010000 */
[----:B------:R-:W-:Y:S01]  /*3fa0*/  FADD.FTZ R29, R85, R68 ;  /* 0x00000044551d7221 */ /* 0x000fe20000010000 */
[----:B------:R-:W1:Y:S01]  /*3fb0*/  MUFU.EX2 R86, R86 ;  /* 0x0000005600567308 */ /* 0x000e620000000800 */
[C---:B--2---:R-:W-:Y:S01]  /*3fc0*/  F2FP.F16.F32.PACK_AB R28, R55.reuse, R28 ;  /* 0x0000001c371c723e */ /* 0x044fe200000000ff */
[----:B------:R-:W-:Y:S01]  /*3fd0*/  FADD.FTZ R27, R55, R66 ;  /* 0x00000042371b7221 */ /* 0x000fe20000010000 */
[----:B------:R-:W-:-:S03]  /*3fe0*/  FADD.FTZ R68, R100, R29 ;  /* 0x0000001d64447221 */ /* 0x000fc60000010000 */
[----:B-----5:R-:W-:Y:S01]  /*3ff0*/  FADD.FTZ R66, R40, R27 ;  /* 0x0000001b28427221 */ /* 0x020fe20000010000 */
[----:B------:R-:W-:Y:S01]  /*4000*/  FADD.FTZ R29, R89, R68 ;  /* 0x00000044591d7221 */ /* 0x000fe20000010000 */
[----:B------:R-:W2:Y:S02]  /*4010*/  MUFU.EX2 R95, R95 ;  /* 0x0000005f005f7308 */ /* 0x000ea40000000800 */
[----:B---3--:R-:W-:Y:S01]  /*4020*/  FADD.FTZ R27, R67, R66 ;  /* 0x00000042431b7221 */ /* 0x008fe20000010000 */
[----:B------:R-:W-:-:S04]  /*4030*/  FADD.FTZ R68, R116, R29 ;  /* 0x0000001d74447221 */ /* 0x000fc80000010000 */
[----:B------:R-:W-:Y:S01]  /*4040*/  FADD.FTZ R25, R91, R68 ;  /* 0x000000445b197221 */ /* 0x000fe20000010000 */
[----:B------:R-:W3:Y:S01]  /*4050*/  MUFU.EX2 R48, R48 ;  /* 0x0000003000307308 */ /* 0x000ee20000000800 */
[----:B-1----:R-:W-:Y:S02]  /*4060*/  FADD.FTZ R66, R86, R27 ;  /* 0x0000001b56427221 */ /* 0x002fe40000010000 */
[----:B------:R-:W-:Y:S01]  /*4070*/  FADD.FTZ R29, R120, R25 ;  /* 0x00000019781d7221 */ /* 0x000fe20000010000 */
[----:B------:R-:W-:Y:S01]  /*4080*/  F2FP.F16.F32.PACK_AB R25, R57, R20 ;  /* 0x000000143919723e */ /* 0x000fe200000000ff */
[----:B------:R-:W-:-:S03]  /*4090*/  IMAD.MOV.U32 R120, RZ, RZ, R151 ;  /* 0x000000ffff787224 */ /* 0x000fc600078e0097 */
[----:B------:R-:W1:Y:S01]  /*40a0*/  MUFU.EX2 R97, R97 ;  /* 0x0000006100617308 */ /* 0x000e620000000800 */
[----:B--2---:R-:W-:Y:S01]  /*40b0*/  FADD.FTZ R27, R95, R66 ;  /* 0x000000425f1b7221 */ /* 0x004fe20000010000 */
[----:B------:R-:W-:Y:S01]  /*40c0*/  FADD.FTZ R66, R34, R29 ;  /* 0x0000001d22427221 */ /* 0x000fe20000010000 */
[----:B------:R-:W-:Y:S02]  /*40d0*/  F2FP.F16.F32.PACK_AB R29, R77, R30 ;  /* 0x0000001e4d1d723e */ /* 0x000fe400000000ff */
[----:B------:R-:W-:Y:S01]  /*40e0*/  F2FP.F16.F32.PACK_AB R30, R67, R40 ;  /* 0x00000028431e723e */ /* 0x000fe200000000ff */
[----:B------:R-:W-:Y:S02]  /*40f0*/  FADD.FTZ R5, R59, R66 ;  /* 0x000000423b057221 */ /* 0x000fe40000010000 */
[----:B------:R-:W2:Y:S01]  /*4100*/  MUFU.EX2 R32, R32 ;  /* 0x0000002000207308 */ /* 0x000ea20000000800 */
[----:B---3--:R-:W-:Y:S01]  /*4110*/  FADD.FTZ R20, R48, R27 ;  /* 0x0000001b30147221 */ /* 0x008fe20000010000 */
[----:B------:R-:W-:Y:S01]  /*4120*/  FADD.FTZ R6, R42, R5 ;  /* 0x000000052a067221 */ /* 0x000fe20000010000 */
[----:B------:R-:W-:-:S02]  /*4130*/  F2FP.F16.F32.PACK_AB R27, R63, R26 ;  /* 0x0000001a3f1b723e */ /* 0x000fc400000000ff */
[----:B------:R-:W-:Y:S01]  /*4140*/  F2FP.F16.F32.PACK_AB R26, R51, R10 ;  /* 0x0000000a331a723e */ /* 0x000fe200000000ff */
[----:B------:R-:W-:Y:S01]  /*4150*/  FADD.FTZ R6, R61, R6 ;  /* 0x000000063d067221 */ /* 0x000fe20000010000 */
[----:B------:R-:W-:Y:S01]  /*4160*/  F2FP.F16.F32.PACK_AB R5, R116, R89 ;  /* 0x000000597405723e */ /* 0x000fe200000000ff */
[----:B------:R-:W3:Y:S01]  /*4170*/  MUFU.EX2 R53, R53 ;  /* 0x0000003500357308 */ /* 0x000ee20000000800 */
[----:B-1----:R-:W-:Y:S01]  /*4180*/  FADD.FTZ R57, R97, R20 ;  /* 0x0000001461397221 */ /* 0x002fe20000010000 */
[----:B------:R-:W-:Y:S01]  /*4190*/  FADD.FTZ R15, R65, R6 ;  /* 0x00000006410f7221 */ /* 0x000fe20000010000 */
[----:B------:R-:W-:Y:S01]  /*41a0*/  F2FP.F16.F32.PACK_AB R6, R97, R48 ;  /* 0x000000306106723e */ /* 0x000fe200000000ff */
[----:B------:R1:W-:Y:S04]  /*41b0*/  STSM.16.M88.4 [R153], R24 ;  /* 0x0000001899007844 */ /* 0x0003e80000000200 */
[----:B------:R-:W4:Y:S01]  /*41c0*/  MUFU.EX2 R36, R36 ;  /* 0x0000002400247308 */ /* 0x000f220000000800 */
[----:B--2---:R-:W-:Y:S01]  /*41d0*/  FADD.FTZ R4, R32, R57 ;  /* 0x0000003920047221 */ /* 0x004fe20000010000 */
[----:B------:R-:W-:Y:S06]  /*41e0*/  STSM.16.M88.4 [R19], R28 ;  /* 0x0000001c13007844 */ /* 0x000fec0000000200 */
        /* <DEDUP_REMOVED lines=9> */
[----:B------:R-:W-:-:S03]  /*4280*/  F2FP.F16.F32.PACK_AB R65, R84, R65 ;  /* 0x000000415441723e */ /* 0x000fc600000000ff */
[----:B------:R-:W-:Y:S01]  /*4290*/  FADD.FTZ R15, R81, R4 ;  /* 0x00000004510f7221 */ /* 0x000fe20000010000 */
[----:B------:R-:W-:Y:S02]  /*42a0*/  F2FP.F16.F32.PACK_AB R4, R95, R86 ;  /* 0x000000565f04723e */ /* 0x000fe400000000ff */
[----:B------:R-:W3:Y:S01]  /*42b0*/  MUFU.EX2 R52, R52 ;  /* 0x0000003400347308 */ /* 0x000ee20000000800 */
[----:B----4-:R-:W-:Y:S02]  /*42c0*/  FADD.FTZ R10, R44, R13 ;  /* 0x0000000d2c0a7221 */ /* 0x010fe40000010000 */
[----:B------:R4:W-:Y:S02]  /*42d0*/  STSM.16.M88.4 [R155+0x24800], R4 ;  /* 0x024800049b007844 */ /* 0x0009e40000000200 */
[----:B------:R-:W-:-:S03]  /*42e0*/  FADD.FTZ R13, R3, R10 ;  /* 0x0000000a030d7221 */ /* 0x000fc60000010000 */
[----:B------:R-:W5:Y:S01]  /*42f0*/  MUFU.EX2 R38, R38 ;  /* 0x0000002600267308 */ /* 0x000f620000000800 */
[C---:B--2---:R-:W-:Y:S01]  /*4300*/  FADD.FTZ R15, R94.reuse, R15 ;  /* 0x0000000f5e0f7221 */ /* 0x044fe20000010000 */
[----:B------:R-:W-:-:S06]  /*4310*/  F2FP.F16.F32.PACK_AB R67, R94, R81 ;  /* 0x000000515e43723e */ /* 0x000fcc00000000ff */
[----:B------:R-:W2:Y:S01]  /*4320*/  MUFU.EX2 R41, R41 ;  /* 0x0000002900297308 */ /* 0x000ea20000000800 */
[----:B---3--:R-:W-:Y:S01]  /*4330*/  FADD.FTZ R10, R52, R13 ;  /* 0x0000000d340a7221 */ /* 0x008fe20000010000 */
[----:B------:R-:W-:Y:S02]  /*4340*/  F2FP.F16.F32.PACK_AB R13, R59, R34 ;  /* 0x000000223b0d723e */ /* 0x000fe400000000ff */
[----:B------:R-:W-:-:S04]  /*4350*/  F2FP.F16.F32.PACK_AB R66, R69, R52 ;  /* 0x000000344542723e */ /* 0x000fc800000000ff */
[----:B------:R-:W3:Y:S01]  /*4360*/  MUFU.EX2 R54, R54 ;  /* 0x0000003600367308 */ /* 0x000ee20000000800 */
[----:B-----5:R-:W-:Y:S01]  /*4370*/  FADD.FTZ R12, R38, R15 ;  /* 0x0000000f260c7221 */ /* 0x020fe20000010000 */
[----:B------:R-:W-:-:S06]  /*4380*/  FADD.FTZ R15, R69, R10 ;  /* 0x0000000a450f7221 */ /* 0x000fcc0000010000 */
[----:B------:R-:W1:Y:S01]  /*4390*/  MUFU.EX2 R73, R73 ;  /* 0x0000004900497308 */ /* 0x000e620000000800 */
[C---:B--2---:R-:W-:Y:S01]  /*43a0*/  FADD.FTZ R43, R41.reuse, R12 ;  /* 0x0000000c292b7221 */ /* 0x044fe20000010000 */
[----:B------:R-:W-:-:S03]  /*43b0*/  F2FP.F16.F32.PACK_AB R41, R41, R38 ;  /* 0x000000262929723e */ /* 0x000fc600000000ff */
[----:B------:R-:W-:-:S03]  /*43c0*/  FADD.FTZ R12, R46, R43 ;  /* 0x0000002b2e0c7221 */ /* 0x000fc60000010000 */
[----:B------:R-:W2:Y:S01]  /*43d0*/  MUFU.EX2 R71, R71 ;  /* 0x0000004700477308 */ /* 0x000ea20000000800 */
[----:B---3--:R-:W-:Y:S01]  /*43e0*/  FADD.FTZ R10, R54, R15 ;  /* 0x0000000f360a7221 */ /* 0x008fe20000010000 */
[----:B------:R-:W-:-:S06]  /*43f0*/  F2FP.F16.F32.PACK_AB R15, R61, R42 ;  /* 0x0000002a3d0f723e */ /* 0x000fcc00000000ff */
        /* <DEDUP_REMOVED lines=8> */
[----:B------:R-:W3:Y:S01]  /*4480*/  MUFU.EX2 R102, R102 ;  /* 0x0000006600667308 */ /* 0x000ee20000000800 */
[----:B-1----:R-:W-:Y:S01]  /*4490*/  FADD.FTZ R25, R75, R12 ;  /* 0x0000000c4b197221 */ /* 0x002fe20000010000 */
[----:B------:R-:W-:-:S05]  /*44a0*/  F2FP.F16.F32.PACK_AB R12, R53, R32 ;  /* 0x00000020350c723e */ /* 0x000fca00000000ff */
[----:B------:R1:W-:Y:S01]  /*44b0*/  STSM.16.M88.4 [R18], R12 ;  /* 0x0000000c12007844 */ /* 0x0003e20000000200 */
[----:B------:R-:W4:Y:S01]  /*44c0*/  MUFU.EX2 R76, R76 ;  /* 0x0000004c004c7308 */ /* 0x000f220000000800 */
[C---:B--2---:R-:W-:Y:S01]  /*44d0*/  FADD.FTZ R7, R11.reuse, R4 ;  /* 0x000000040b077221 */ /* 0x044fe20000010000 */
[----:B------:R-:W-:-:S06]  /*44e0*/  F2FP.F16.F32.PACK_AB R42, R11, R56 ;  /* 0x000000380b2a723e */ /* 0x000fcc00000000ff */
[----:B------:R-:W-:Y:S01]  /*44f0*/  MUFU.EX2 R79, R79 ;  /* 0x0000004f004f7308 */ /* 0x000fe20000000800 */
[C---:B---3--:R-:W-:Y:S01]  /*4500*/  FADD.FTZ R6, R102.reuse, R25 ;  /* 0x0000001966067221 */ /* 0x048fe20000010000 */
[----:B------:R-:W-:-:S06]  /*4510*/  F2FP.F16.F32.PACK_AB R77, R102, R75 ;  /* 0x0000004b664d723e */ /* 0x000fcc00000000ff */
[----:B------:R-:W2:Y:S01]  /*4520*/  MUFU.EX2 R35, R74 ;  /* 0x0000004a00237308 */ /* 0x000ea20000000800 */
[----:B----4-:R-:W-:-:S07]  /*4530*/  FADD.FTZ R4, R76, R7 ;  /* 0x000000074c047221 */ /* 0x010fce0000010000 */
[----:B------:R-:W-:Y:S08]  /*4540*/  MUFU.EX2 R106, R106 ;  /* 0x0000006a006a7308 */ /* 0x000ff00000000800 */
[----:B------:R-:W3:Y:S01]  /*4550*/  MUFU.EX2 R78, R78 ;  /* 0x0000004e004e7308 */ /* 0x000ee20000000800 */
[C---:B--2---:R-:W-:Y:S01]  /*4560*/  FADD.FTZ R7, R35.reuse, R4 ;  /* 0x0000000423077221 */ /* 0x044fe20000010000 */
[----:B------:R-:W-:-:S06]  /*4570*/  F2FP.F16.F32.PACK_AB R76, R35, R76 ;  /* 0x0000004c234c723e */ /* 0x000fcc00000000ff */
[----:B------:R-:W-:Y:S08]  /*4580*/  MUFU.EX2 R21, R21 ;  /* 0x0000001500157308 */ /* 0x000ff00000000800 */
[----:B------:R-:W2:Y:S01]  /*4590*/  MUFU.EX2 R87, R87 ;  /* 0x0000005700577308 */ /* 0x000ea20000000800 */
[----:B---3--:R-:W-:-:S07]  /*45a0*/  FADD.FTZ R4, R78, R7 ;  /* 0x000000074e047221 */ /* 0x008fce0000010000 */
[----:B------:R-:W-:Y:S08]  /*45b0*/  MUFU.EX2 R104, R104 ;  /* 0x0000006800687308 */ /* 0x000ff00000000800 */
[----:B------:R-:W3:Y:S01]  /*45c0*/  MUFU.EX2 R114, R114 ;  /* 0x0000007200727308 */ /* 0x000ee20000000800 */
[C---:B--2---:R-:W-:Y:S01]  /*45d0*/  FADD.FTZ R7, R87.reuse, R4 ;  /* 0x0000000457077221 */ /* 0x044fe20000010000 */
[----:B------:R-:W-:-:S06]  /*45e0*/  F2FP.F16.F32.PACK_AB R78, R87, R78 ;  /* 0x0000004e574e723e */ /* 0x000fcc00000000ff */
[----:B------:R2:W1:Y:S08]  /*45f0*/  MUFU.EX2 R57, R64 ;  /* 0x0000004000397308 */ /* 0x0004700000000800 */
[----:B------:R-:W4:Y:S01]  /*4600*/  MUFU.EX2 R83, R83 ;  /* 0x0000005300537308 */ /* 0x000f220000000800 */
[----:B--2---:R-:W-:Y:S01]  /*4610*/  F2FP.F16.F32.PACK_AB R64, R3, R44 ;  /* 0x0000002c0340723e */ /* 0x004fe200000000ff */
[----:B------:R-:W-:Y:S01]  /*4620*/  FADD.FTZ R3, R79, R6 ;  /* 0x000000064f037221 */ /* 0x000fe20000010000 */
[----:B---3--:R-:W-:Y:S01]  /*4630*/  FADD.FTZ R4, R114, R7 ;  /* 0x0000000772047221 */ /* 0x008fe20000010000 */
[----:B------:R-:W-:-:S02]  /*4640*/  F2FP.F16.F32.PACK_AB R79, R106, R79 ;  /* 0x0000004f6a4f723e */ /* 0x000fc400000000ff */
[----:B------:R-:W-:Y:S01]  /*4650*/  FADD.FTZ R6, R106, R3 ;  /* 0x000000036a067221 */ /* 0x000fe20000010000 */
[----:B------:R2:W-:Y:S01]  /*4660*/  STSM.16.M88.4 [R153+0x6000], R64 ;  /* 0x0060004099007844 */ /* 0x0005e20000000200 */
[----:B------:R-:W3:Y:S01]  /*4670*/  MUFU.EX2 R108, R108 ;  /* 0x0000006c006c7308 */ /* 0x000ee20000000800 */
[----:B-1----:R-:W-:Y:S01]  /*4680*/  FADD.FTZ R13, R57, R4 ;  /* 0x00000004390d7221 */ /* 0x002fe20000010000 */
[----:B------:R-:W-:Y:S01]  /*4690*/  FADD.FTZ R25, R21, R6 ;  /* 0x0000000615197221 */ /* 0x000fe20000010000 */
[----:B------:R-:W-:Y:S01]  /*46a0*/  F2FP.F16.F32.PACK_AB R12, R57, R114 ;  /* 0x00000072390c723e */ /* 0x000fe200000000ff */
[----:B------:R2:W-:Y:S02]  /*46b0*/  STSM.16.M88.4 [R19+0x6000], R40 ;  /* 0x0060002813007844 */ /* 0x0005e40000000200 */
[----:B------:R-:W-:Y:S02]  /*46c0*/  FADD.FTZ R6, R104, R25 ;  /* 0x0000001968067221 */ /* 0x000fe40000010000 */
[----:B------:R-:W1:Y:S01]  /*46d0*/  MUFU.EX2 R118, R118 ;  /* 0x0000007600767308 */ /* 0x000e620000000800 */
[----:B------:R2:W-:Y:S01]  /*46e0*/  STSM.16.M88.4 [R155+0x2a800], R76 ;  /* 0x02a8004c9b007844 */ /* 0x0005e20000000200 */
[----:B----4-:R-:W-:-:S06]  /*46f0*/  FADD.FTZ R7, R83, R6 ;  /* 0x0000000653077221 */ /* 0x010fcc0000010000 */
[----:B------:R-:W4:Y:S01]  /*4700*/  MUFU.EX2 R33, R33 ;  /* 0x0000002100217308 */ /* 0x000f220000000800 */
[C---:B---3--:R-:W-:Y:S01]  /*4710*/  FADD.FTZ R6, R108.reuse, R7 ;  /* 0x000000076c067221 */ /* 0x048fe20000010000 */
[----:B------:R-:W-:-:S06]  /*4720*/  F2FP.F16.F32.PACK_AB R15, R108, R83 ;  /* 0x000000536c0f723e */ /* 0x000fcc00000000ff */
[----:B------:R-:W3:Y:S01]  /*4730*/  MUFU.EX2 R51, R62 ;  /* 0x0000003e00337308 */ /* 0x000ee20000000800 */
[----:B-1----:R-:W-:-:S07]  /*4740*/  FADD.FTZ R4, R118, R13 ;  /* 0x0000000d76047221 */ /* 0x002fce0000010000 */
[----:B------:R-:W1:Y:S01]  /*4750*/  MUFU.EX2 R110, R110 ;  /* 0x0000006e006e7308 */ /* 0x000e620000000800 */
[----:B----4-:R-:W-:-:S07]  /*4760*/  FADD.FTZ R13, R33, R6 ;  /* 0x00000006210d7221 */ /* 0x010fce0000010000 */
[----:B------:R-:W4:Y:S01]  /*4770*/  MUFU.EX2 R58, R58 ;  /* 0x0000003a003a7308 */ /* 0x000f220000000800 */
[C---:B---3--:R-:W-:Y:S01]  /*4780*/  FADD.FTZ R11, R51.reuse, R4 ;  /* 0x00000004330b7221 */ /* 0x048fe20000010000 */
[----:B------:R-:W-:-:S06]  /*4790*/  F2FP.F16.F32.PACK_AB R14, R51, R118 ;  /* 0x00000076330e723e */ /* 0x000fcc00000000ff */
[----:B------:R-:W3:Y:S01]  /*47a0*/  MUFU.EX2 R45, R45 ;  /* 0x0000002d002d7308 */ /* 0x000ee20000000800 */
[----:B-1----:R-:W-:Y:S01]  /*47b0*/  FADD.FTZ R6, R110, R13 ;  /* 0x0000000d6e067221 */ /* 0x002fe20000010000 */
[----:B------:R-:W-:Y:S02]  /*47c0*/  F2FP.F16.F32.PACK_AB R13, R104, R21 ;  /* 0x00000015680d723e */ /* 0x000fe400000000ff */
[----:B------:R-:W-:-:S03]  /*47d0*/  F2FP.F16.F32.PACK_AB R33, R110, R33 ;  /* 0x000000216e21723e */ /* 0x000fc600000000ff */
[----:B------:R2:W-:Y:S01]  /*47e0*/  STSM.16.M88.4 [R17], R12 ;  /* 0x0000000c11007844 */ /* 0x0005e20000000200 */
[----:B------:R-:W1:Y:S01]  /*47f0*/  MUFU.EX2 R122, R122 ;  /* 0x0000007a007a7308 */ /* 0x000e620000000800 */
[----:B----4-:R-:W-:-:S07]  /*4800*/  FADD.FTZ R4, R58, R11 ;  /* 0x0000000b3a047221 */ /* 0x010fce0000010000 */
[----:B------:R-:W4:Y:S01]  /*4810*/  MUFU.EX2 R5, R60 ;  /* 0x0000003c00057308 */ /* 0x000f220000000800 */
[----:B---3--:R-:W-:-:S07]  /*4820*/  FADD.FTZ R11, R45, R6 ;  /* 0x000000062d0b7221 */ /* 0x008fce0000010000 */
[----:B------:R-:W3:Y:S01]  /*4830*/  MUFU.EX2 R34, R37 ;  /* 0x0000002500227308 */ /* 0x000ee20000000800 */
[C---:B-1----:R-:W-:Y:S01]  /*4840*/  FADD.FTZ R6, R122.reuse, R11 ;  /* 0x0000000b7a067221 */ /* 0x042fe20000010000 */
[----:B------:R-:W-:Y:S01]  /*4850*/  F2FP.F16.F32.PACK_AB R35, R122, R45 ;  /* 0x0000002d7a23723e */ /* 0x000fe200000000ff */
[----:B------:R-:W-:-:S05]  /*4860*/  IMAD.MOV.U32 R122, RZ, RZ, R151 ;  /* 0x000000ffff7a7224 */ /* 0x000fca00078e0097 */
[----:B------:R-:W1:Y:S01]  /*4870*/  MUFU.EX2 R47, R47 ;  /* 0x0000002f002f7308 */ /* 0x000e620000000800 */
[C---:B----4-:R-:W-:Y:S01]  /*4880*/  FADD.FTZ R21, R5.reuse, R4 ;  /* 0x0000000405157221 */ /* 0x050fe20000010000 */
[----:B------:R-:W-:-:S06]  /*4890*/  F2FP.F16.F32.PACK_AB R32, R5, R58 ;  /* 0x0000003a0520723e */ /* 0x000fcc00000000ff */
[----:B------:R4:W5:Y:S01]  /*48a0*/  MUFU.EX2 R3, R128 ;  /* 0x0000008000037308 */ /* 0x0009620000000800 */
[----:B---3--:R-:W-:-:S07]  /*48b0*/  FADD.FTZ R4, R34, R21 ;  /* 0x0000001522047221 */ /* 0x008fce0000010000 */
[----:B------:R-:W3:Y:S01]  /*48c0*/  MUFU.EX2 R126, R126 ;  /* 0x0000007e007e7308 */ /* 0x000ee20000000800 */
[----:B-1----:R-:W-:Y:S01]  /*48d0*/  FADD.FTZ R25, R47, R6 ;  /* 0x000000062f197221 */ /* 0x002fe20000010000 */
[----:B----4-:R-:W-:-:S06]  /*48e0*/  IMAD.MOV.U32 R128, RZ, RZ, R151 ;  /* 0x000000ffff807224 */ /* 0x010fcc00078e0097 */
[----:B------:R1:W4:Y:S01]  /*48f0*/  MUFU.EX2 R24, R134 ;  /* 0x0000008600187308 */ /* 0x0003220000000800 */
[C---:B-----5:R-:W-:Y:S01]  /*4900*/  FADD.FTZ R21, R3.reuse, R4 ;  /* 0x0000000403157221 */ /* 0x060fe20000010000 */
[----:B------:R-:W-:-:S05]  /*4910*/  F2FP.F16.F32.PACK_AB R34, R3, R34 ;  /* 0x000000220322723e */ /* 0x000fca00000000ff */
[----:B------:R2:W-:Y:S01]  /*4920*/  STSM.16.M88.4 [R153+0xc000], R32 ;  /* 0x00c0002099007844 */ /* 0x0005e20000000200 */
[----:B------:R-:W5:Y:S01]  /*4930*/  MUFU.EX2 R49, R49 ;  /* 0x0000003100317308 */ /* 0x000f620000000800 */
[C---:B---3--:R-:W-:Y:S01]  /*4940*/  FADD.FTZ R6, R126.reuse, R25 ;  /* 0x000000197e067221 */ /* 0x048fe20000010000 */
[----:B------:R-:W-:Y:S01]  /*4950*/  F2FP.F16.F32.PACK_AB R25, R126, R47 ;  /* 0x0000002f7e19723e */ /* 0x000fe200000000ff */
[--C-:B-1----:R-:W-:Y:S02]  /*4960*/  IMAD.MOV.U32 R134, RZ, RZ, R151.reuse ;  /* 0x000000ffff867224 */ /* 0x102fe400078e0097 */
[----:B------:R-:W-:-:S03]  /*4970*/  IMAD.MOV.U32 R126, RZ, RZ, R151 ;  /* 0x000000ffff7e7224 */ /* 0x000fc600078e0097 */
[----:B------:R-:W1:Y:S01]  /*4980*/  MUFU.EX2 R80, R80 ;  /* 0x0000005000507308 */ /* 0x000e620000000800 */
[----:B----4-:R-:W-:-:S07]  /*4990*/  FADD.FTZ R4, R24, R21 ;  /* 0x0000001518047221 */ /* 0x010fce0000010000 */
[----:B------:R3:W4:Y:S01]  /*49a0*/  MUFU.EX2 R7, R140 ;  /* 0x0000008c00077308 */ /* 0x0007220000000800 */
[----:B-----5:R-:W-:-:S07]  /*49b0*/  FADD.FTZ R5, R49, R6 ;  /* 0x0000000631057221 */ /* 0x020fce0000010000 */
[----:B------:R-:W5:Y:S01]  /*49c0*/  MUFU.EX2 R142, R142 ;  /* 0x0000008e008e7308 */ /* 0x000f620000000800 */
[C---:B-1----:R-:W-:Y:S01]  /*49d0*/  F2FP.F16.F32.PACK_AB R27, R80.reuse, R49 ;  /* 0x00000031501b723e */ /* 0x042fe200000000ff */
[----:B------:R-:W-:Y:S01]  /*49e0*/  FADD.FTZ R5, R80, R5 ;  /* 0x0000000550057221 */ /* 0x000fe20000010000 */
[----:B---3--:R-:W-:-:S05]  /*49f0*/  IMAD.MOV.U32 R140, RZ, RZ, R151 ;  /* 0x000000ffff8c7224 */ /* 0x008fca00078e0097 */
[----:B------:R1:W3:Y:S01]  /*4a00*/  MUFU.EX2 R11, R144 ;  /* 0x00000090000b7308 */ /* 0x0002e20000000800 */
[C---:B----4-:R-:W-:Y:S01]  /*4a10*/  F2FP.F16.F32.PACK_AB R24, R7.reuse, R24 ;  /* 0x000000180718723e */ /* 0x050fe200000000ff */
[----:B------:R-:W-:-:S04]  /*4a20*/  FADD.FTZ R3, R7, R4 ;  /* 0x0000000407037221 */ /* 0x000fc80000010000 */
[----:B-----5:R-:W-:Y:S01]  /*4a30*/  FADD.FTZ R6, R142, R3 ;  /* 0x000000038e067221 */ /* 0x020fe20000010000 */
[----:B-1----:R-:W-:Y:S01]  /*4a40*/  IMAD.MOV.U32 R144, RZ, RZ, R151 ;  /* 0x000000ffff907224 */ /* 0x002fe200078e0097 */
[C---:B---3--:R-:W-:Y:S02]  /*4a50*/  F2FP.F16.F32.PACK_AB R26, R11.reuse, R142 ;  /* 0x0000008e0b1a723e */ /* 0x048fe400000000ff */
[----:B------:R-:W-:Y:S01]  /*4a60*/  FADD.FTZ R6, R11, R6 ;  /* 0x000000060b067221 */ /* 0x000fe20000010000 */
[----:B------:R-:W-:Y:S02]  /*4a70*/  MOV R142, R151 ;  /* 0x00000097008e7202 */ /* 0x000fe40000000f00 */
[----:B------:R2:W-:Y:S01]  /*4a80*/  STSM.16.M88.4 [R19+0xc000], R24 ;  /* 0x00c0001813007844 */ /* 0x0005e20000000200 */
[----:B------:R1:W-:Y:S06]  /*4a90*/  MEMBAR.ALL.CTA ;  /* 0x0000000000007992 */ /* 0x0003ec0000008000 */
[----:B-1----:R-:W1:Y:S02]  /*4aa0*/  FENCE.VIEW.ASYNC.S ;  /* 0x00000000000073c6 */ /* 0x002e640000000000 */
[----:B-1----:R-:W-:Y:S01]  /*4ab0*/  NOP ;  /* 0x0000000000007918 */ /* 0x002fe20000000000 */
[----:B------:R-:W-:Y:S05]  /*4ac0*/  @!P2 BRA `(.L_x_10486) ;  /* 0x0000003400cca947 */ /* 0x000fea0003800000 */
[----:B------:R-:W3:Y:S01]  /*4ad0*/  LDL.LU R107, [R1+0xc] ;  /* 0x00000c00016b7983 */ /* 0x000ee20000300800 */
        /* <DEDUP_REMOVED lines=18> */
[----:B------:R-:W-:Y:S01]  /*4c00*/  UMOV UR7, UR37 ;  /* 0x0000002500077c82 */ /* 0x000fe20008000000 */
[----:B------:R-:W-:Y:S01]  /*4c10*/  UMOV UR6, UR36 ;  /* 0x0000002400067c82 */ /* 0x000fe20008000000 */
[----:B------:R-:W-:Y:S01]  /*4c20*/  ULDC UR5, c[0x0][0x9d8] ;  /* 0x0002760000057ab9 */ /* 0x000fe20000000800 */
[----:B---3--:R-:W-:-:S07]  /*4c30*/  VIADD R3, R107, 0xfffffffe ;  /* 0xfffffffe6b037836 */ /* 0x008fce0000000000 */
.L_x_10495:
[----:B------:R-:W-:Y:S01]  /*4c40*/  UIADD3 UR36, UR6, 0x1, URZ ;  /* 0x0000000106247890 */ /* 0x000fe2000fffe03f */
[----:B------:R-:W-:-:S03]  /*4c50*/  ISETP.NE.AND P3, PT, R22, RZ, PT ;  /* 0x000000ff1600720c */ /* 0x000fc60003f65270 */
[----:B------:R-:W-:-:S04]  /*4c60*/  UISETP.NE.AND UP0, UPT, UR36, 0x2, UPT ;  /* 0x000000022400788c */ /* 0x000fc8000bf05270 */
[----:B------:R-:W-:Y:S02]  /*4c70*/  USEL UR37, URZ, 0x1, UP0 ;  /* 0x000000013f257887 */ /* 0x000fe40008000000 */
[----:B------:R-:W-:Y:S02]  /*4c80*/  USEL UR36, UR36, URZ, UP0 ;  /* 0x0000003f24247287 */ /* 0x000fe40008000000 */
[----:B------:R-:W-:Y:S02]  /*4c90*/  ULOP3.LUT UR37, UR7, UR37, URZ, 0x3c, !UPT ;  /* 0x0000002507257292 */ /* 0x000fe4000f8e3c3f */
[----:B---3--:R-:W-:Y:S10]  /*4ca0*/  @P3 BRA `(.L_x_10487) ;  /* 0x00000000002c3947 */ /* 0x008ff40003800000 */
[----:B------:R-:W-:Y:S05]  /*4cb0*/  @!P0 BRA `(.L_x_10488) ;  /* 0x0000000000048947 */ /* 0x000fea0003800000 */
[----:B------:R-:W-:Y:S01]  /*4cc0*/  BPT.TRAP 0x1 ;  /* 0x000000040000795c */ /* 0x000fe20000300000 */
.L_x_10488:
[----:B------:R-:W-:Y:S01]  /*4cd0*/  ULEA UR10, UR36, UR40, 0x3 ;  /* 0x00000028240a7291 */ /* 0x000fe2000f8e183f */
[----:B------:R-:W-:-:S05]  /*4ce0*/  IMAD.U32 R10, RZ, RZ, UR37 ;  /* 0x00000025ff0a7e24 */ /* 0x000fca000f8e00ff */
[----:B------:R-:W-:-:S04]  /*4cf0*/  SHF.L.U32 R10, R10, 0x1f, RZ ;  /* 0x0000001f0a0a7819 */ /* 0x000fc800000006ff */
[----:B------:R1:W3:Y:S01]  /*4d00*/  SYNCS.PHASECHK.TRANS64.TRYWAIT P2, [UR10+0x30830], R10 ;  /* 0x0308300aff0075a7 */ /* 0x0002e2000804014a */
[----:B------:R-:W-:Y:S05]  /*4d10*/  @!P0 BRA `(.L_x_10489) ;  /* 0x0000000000048947 */ /* 0x000fea0003800000 */
[----:B------:R-:W-:Y:S01]  /*4d20*/  BPT.TRAP 0x1 ;  /* 0x000000040000795c */ /* 0x000fe20000300000 */
.L_x_10489:
[----:B---3--:R-:W-:Y:S05]  /*4d30*/  @P2 BRA `(.L_x_10487) ;  /* 0x0000000000082947 */ /* 0x008fea0003800000 */
[----:B------:R-:W3:Y:S02]  /*4d40*/  SYNCS.PHASECHK.TRANS64.TRYWAIT P2, [UR10+0x30830], R10 ;  /* 0x0308300aff0075a7 */ /* 0x000ee4000804014a */
[----:B---3--:R-:W-:Y:S05]  /*4d50*/  @!P2 BRA `(.L_x_10490) ;  /* 0x0000006c0008a947 */ /* 0x008fea0003800000 */
.L_x_10487:
[----:B-1-3--:R-:W-:Y:S01]  /*4d60*/  IADD3 R10, R16, 0x8, RZ ;  /* 0x00000008100a7810 */ /* 0x00afe20007ffe0ff */
[----:B------:R-:W-:Y:S01]  /*4d70*/  UIMAD UR22, UR36, 0x600, UR4 ;  /* 0x00000600241678a4 */ /* 0x000fe2000f8e0204 */
[----:B------:R-:W-:Y:S01]  /*4d80*/  R2UR UR20, R8 ;  /* 0x00000000081472ca */ /* 0x000fe200000e0000 */
[----:B------:R-:W-:Y:S01]  /*4d90*/  UMOV UR23, 0x40000040 ;  /* 0x4000004000177882 */ /* 0x000fe20000000000 */
[----:B------:R-:W-:Y:S01]  /*4da0*/  R2UR UR21, R9 ;  /* 0x00000000091572ca */ /* 0x000fe200000e0000 */
[----:B------:R1:W-:Y:S01]  /*4db0*/  BAR.SYNC.DEFER_BLOCKING R10, 0x100 ;  /* 0x0004000a0000751d */ /* 0x0003e20000010000 */
[----:B------:R-:W-:Y:S02]  /*4dc0*/  UIADD3 UR10, UR22, 0x2, URZ ;  /* 0x00000002160a7890 */ /* 0x000fe4000fffe03f */
[----:B------:R-:W-:Y:S02]  /*4dd0*/  UIADD3 UR14, UR22, 0x4, URZ ;  /* 0x00000004160e7890 */ /* 0x000fe4000fffe03f */
[----:B------:R-:W-:Y:S01]  /*4de0*/  UIADD3 UR18, UR22, 0x6, URZ ;  /* 0x0000000616127890 */ /* 0x000fe2000fffe03f */
[----:B------:R-:W-:Y:S01]  /*4df0*/  UMOV UR11, 0x40000040 ;  /* 0x40000040000b7882 */ /* 0x000fe20000000000 */
[----:B------:R-:W-:Y:S01]  /*4e00*/  UMOV UR15, 0x40000040 ;  /* 0x40000040000f7882 */ /* 0x000fe20000000000 */
[----:B------:R-:W-:Y:S01]  /*4e10*/  UMOV UR19, 0x40000040 ;  /* 0x4000004000137882 */ /* 0x000fe20000000000 */
[----:B--2---:R-:W-:-:S06]  /*4e20*/  WARPGROUP.ARRIVE ;  /* 0x00000000000079c5 */ /* 0x004fcc0000000000 */
[----:B------:R-:W-:Y:S03]  /*4e30*/  HGMMA.64x192x16.F32 R24, gdesc[UR20], RZ, !UPT, gsb0 ;  /* 0x02e00000141879f0 */ /* 0x000fe6000c0008ff */
[----:B------:R-:W-:Y:S02]  /*4e40*/  WARPGROUP.DEPBAR.LE gsb0, 0x0 ;  /* 0x00008000000079c5 */ /* 0x000fe40000010000 */
[----:B------:R-:W-:-:S15]  /*4e50*/  WARPGROUP.ARRIVE ;  /* 0x00000000000079c5 */ /* 0x000fde0000000000 */
        /* <DEDUP_REMOVED lines=8> */
[----:B-1----:R-:W-:Y:S05]  /*4ee0*/  @P3 BRA `(.L_x_10491) ;  /* 0x00000000002c3947 */ /* 0x002fea0003800000 */
[----:B------:R-:W-:Y:S05]  /*4ef0*/  @!P0 BRA `(.L_x_10492) ;  /* 0x0000000000048947 */ /* 0x000fea0003800000 */
[----:B------:R-:W-:Y:S01]  /*4f00*/  BPT.TRAP 0x1 ;  /* 0x000000040000795c */ /* 0x000fe20000300000 */
.L_x_10492:
[----:B------:R-:W-:Y:S01]  /*4f10*/  ULEA UR10, UR6, UR40, 0x3 ;  /* 0x00000028060a7291 */ /* 0x000fe2000f8e183f */
[----:B------:R-:W-:-:S05]  /*4f20*/  IMAD.U32 R10, RZ, RZ, UR7 ;  /* 0x00000007ff0a7e24 */ /* 0x000fca000f8e00ff */
[----:B------:R-:W-:-:S04]  /*4f30*/  SHF.L.U32 R10, R10, 0x1f, RZ ;  /* 0x0000001f0a0a7819 */ /* 0x000fc800000006ff */
[----:B------:R1:W2:Y:S01]  /*4f40*/  SYNCS.PHASECHK.TRANS64.TRYWAIT P2, [UR10+0x30850], R10 ;  /* 0x0308500aff0075a7 */ /* 0x0002a2000804014a */
[----:B------:R-:W-:Y:S05]  /*4f50*/  @!P0 BRA `(.L_x_10493) ;  /* 0x0000000000048947 */ /* 0x000fea0003800000 */
[----:B------:R-:W-:Y:S01]  /*4f60*/  BPT.TRAP 0x1 ;  /* 0x000000040000795c */ /* 0x000fe20000300000 */
.L_x_10493:
[----:B--2---:R-:W-:Y:S05]  /*4f70*/  @P2 BRA `(.L_x_10491) ;  /* 0x0000000000082947 */ /* 0x004fea0003800000 */
[----:B------:R-:W2:Y:S02]  /*4f80*/  SYNCS.PHASECHK.TRANS64.TRYWAIT P2, [UR10+0x30850], R10 ;  /* 0x0308500aff0075a7 */ /* 0x000ea4000804014a */
[----:B--2---:R-:W-:Y:S05]  /*4f90*/  @!P2 BRA `(.L_x_10494) ;  /* 0x000000680090a947 */ /* 0x004fea0003800000 */
.L_x_10491:
[----:B------:R-:W-:Y:S01]  /*4fa0*/  R2UR UR10, R0 ;  /* 0x00000000000a72ca */ /* 0x000fe200000e0000 */
[----:B------:R-:W-:Y:S01]  /*4fb0*/  UIADD3 UR7, UR40, 0x400, URZ ;  /* 0x0000040028077890 */ /* 0x000fe2000fffe03f */
[----:B------:R-:W-:Y:S01]  /*4fc0*/  WARPGROUP.ARRIVE ;  /* 0x00000000000079c5 */ /* 0x000fe20000000000 */
[----:B------:R-:W-:Y:S01]  /*4fd0*/  UMOV UR23, 0x40000040 ;  /* 0x4000004000177882 */ /* 0x000fe20000000000 */
[----:B------:R-:W-:Y:S01]  /*4fe0*/  UMOV UR21, 0x40000040 ;  /* 0x4000004000157882 */ /* 0x000fe20000000000 */
[----:B------:R-:W-:Y:S01]  /*4ff0*/  USHF.R.U32.HI UR7, URZ, 0x4, UR7 ;  /* 0x000000043f077899 */ /* 0x000fe20008011607 */
[----:B--2---:R-:W-:Y:S01]  /*5000*/  FMUL.FTZ R11, R24, UR5 ;  /* 0x00000005180b7c20 */ /* 0x004fe20008410000 */
[----:B------:R-:W-:Y:S01]  /*5010*/  FMUL.FTZ R13, R25, UR5 ;  /* 0x00000005190d7c20 */ /* 0x000fe20008410000 */
[----:B------:R-:W-:Y:S01]  /*5020*/  FMUL.FTZ R14, R28, UR5 ;  /* 0x000000051c0e7c20 */ /* 0x000fe20008410000 */
[----:B------:R-:W-:Y:S01]  /*5030*/  ULOP3.LUT UR7, UR7, 0x3fff, URZ, 0xc0, !UPT ;  /* 0x00003fff07077892 */ /* 0x000fe2000f8ec03f */
[----:B------:R-:W-:Y:S01]  /*5040*/  FMUL.FTZ R21, R29, UR5 ;  /* 0x000000051d157c20 */ /* 0x000fe20008410000 */
[----:B------:R-:W-:Y:S01]  /*5050*/  FMUL.FTZ R24, R32, UR5 ;  /* 0x0000000520187c20 */ /* 0x000fe20008410000 */
[----:B------:R-:W2:Y:S01]  /*5060*/  MUFU.TANH R11, R11 ;  /* 0x0000000b000b7308 */ /* 0x000ea20000002400 */
[----:B------:R-:W-:Y:S01]  /*5070*/  UIADD3 UR10, UR10, 0x1e800, URZ ;  /* 0x0001e8000a0a7890 */ /* 0x000fe2000fffe03f */
[----:B------:R-:W-:Y:S01]  /*5080*/  FMUL.FTZ R25, R33, UR5 ;  /* 0x0000000521197c20 */ /* 0x000fe20008410000 */
[----:B------:R-:W-:Y:S01]  /*5090*/  FMUL.FTZ R32, R48, UR5 ;  /* 0x0000000530207c20 */ /* 0x000fe20008410000 */
[----:B------:R-:W-:Y:S01]  /*50a0*/  FMUL.FTZ R48, R64, UR5 ;  /* 0x0000000540307c20 */ /* 0x000fe20008410000 */
[----:B------:R-:W-:Y:S01]  /*50b0*/  USHF.R.U32.HI UR10, URZ, 0x4, UR10 ;  /* 0x000000043f0a7899 */ /* 0x000fe2000801160a */
[----:B-1----:R-:W-:Y:S01]  /*50c0*/  FMUL.FTZ R10, R26, UR5 ;  /* 0x000000051a0a7c20 */ /* 0x002fe20008410000 */
[----:B------:R-:W-:Y:S01]  /*50d0*/  FMUL.FTZ R26, R36, UR5 ;  /* 0x00000005241a7c20 */ /* 0x000fe20008410000 */
[----:B------:R-:W1:Y:S01]  /*50e0*/  MUFU.TANH R13, R13 ;  /* 0x0000000d000d7308 */ /* 0x000e620000002400 */
[----:B------:R-:W-:Y:S01]  /*50f0*/  ULOP3.LUT UR11, UR10, 0x3fff, URZ, 0xc0, !UPT ;  /* 0x00003fff0a0b7892 */ /* 0x000fe2000f8ec03f */
[----:B------:R-:W-:Y:S01]  /*5100*/  FMUL.FTZ R33, R49, UR5 ;  /* 0x0000000531217c20 */ /* 0x000fe20008410000 */
[----:B------:R-:W-:Y:S01]  /*5110*/  UIMAD UR10, UR6, 0x600, UR7 ;  /* 0x00000600060a78a4 */ /* 0x000fe2000f8e0207 */
[----:B------:R-:W-:Y:S01]  /*5120*/  FMUL.FTZ R49, R65, UR5 ;  /* 0x0000000541317c20 */ /* 0x000fe20008410000 */
[----:B------:R-:W-:Y:S01]  /*5130*/  ULOP3.LUT UR7, UR11, 0x10000, URZ, 0xfc, !UPT ;  /* 0x000100000b077892 */ /* 0x000fe2000f8efc3f */
[----:B------:R-:W-:Y:S01]  /*5140*/  FMUL.FTZ R12, R27, UR5 ;  /* 0x000000051b0c7c20 */ /* 0x000fe20008410000 */
[----:B------:R-:W-:Y:S01]  /*5150*/  FMUL.FTZ R27, R37, UR5 ;  /* 0x00000005251b7c20 */ /* 0x000fe20008410000 */
[----:B------:R-:W3:Y:S01]  /*5160*/  MUFU.TANH R14, R14 ;  /* 0x0000000e000e7308 */ /* 0x000ee20000002400 */
[----:B--2---:R-:W-:Y:S01]  /*5170*/  FMNMX.FTZ R64, R11, R4, !PT ;  /* 0x000000040b407209 */ /* 0x004fe20007810000 */
[----:B------:R-:W-:Y:S01]  /*5180*/  UMOV UR22, UR10 ;  /* 0x0000000a00167c82 */ /* 0x000fe20008000000 */
[----:B------:R-:W-:Y:S01]  /*5190*/  FMUL.FTZ R36, R52, UR5 ;  /* 0x0000000534247c20 */ /* 0x000fe20008410000 */
[----:B------:R-:W-:Y:S01]  /*51a0*/  UMOV UR20, UR7 ;  /* 0x0000000700147c82 */ /* 0x000fe20008000000 */
[----:B------:R-:W-:Y:S01]  /*51b0*/  FMUL.FTZ R52, R68, UR5 ;  /* 0x0000000544347c20 */ /* 0x000fe20008410000 */
[----:B------:R-:W-:Y:S01]  /*51c0*/  HGMMA.64x64x16.F32 R120, gdesc[UR20].tnspB, R120, gsb0 ;  /* 0x40e00000147879f0 */ /* 0x000fe20008000878 */
[----:B------:R-:W-:Y:S01]  /*51d0*/  UIADD3 UR22, UR10, 0x80, URZ ;  /* 0x000000800a167890 */ /* 0x000fe2000fffe03f */
[----:B------:R-:W2:Y:S01]  /*51e0*/  MUFU.TANH R21, R21 ;  /* 0x0000001500157308 */ /* 0x000ea20000002400 */
        /* <DEDUP_REMOVED lines=59> */
[----:B------:R-:W-:-:S04]  /*55a0*/  ISETP.GE.U32.AND P2, PT, R2, 0x180, PT ;  /* 0x000001800200780c */ /* 0x000fc80003f46070 */
[----:B------:R-:W3:Y:S01]  /*55b0*/  MUFU.TANH R31, R31 ;  /* 0x0000001f001f7308 */ /* 0x000ee20000002400 */
[----:B--2---:R-:W-:Y:S01]  /*55c0*/  FMNMX.FTZ R73, R29, R72, !PT ;  /* 0x000000481d497209 */ /* 0x004fe20007810000 */
[----:B------:R-:W-:-:S06]  /*55d0*/  FMUL.FTZ R72, R88, UR5 ;  /* 0x0000000558487c20 */ /* 0x000fcc0008410000 */
[----:B------:R-:W2:Y:S01]  /*55e0*/  MUFU.TANH R32, R32 ;  /* 0x0000002000207308 */ /* 0x000ea20000002400 */
[----:B-1----:R-:W-:Y:S01]  /*55f0*/  FMNMX.FTZ R76, R30, R73, !PT ;  /* 0x000000491e4c7209 */ /* 0x002fe20007810000 */
[----:B------:R-:W-:Y:S02]  /*5600*/  WARPGROUP.DEPBAR.LE gsb0, 0x0 ;  /* 0x00008000000079c5 */ /* 0x000fe40000010000 */
[----:B------:R-:W-:-:S04]  /*5610*/  WARPGROUP.ARRIVE ;  /* 0x00000000000079c5 */ /* 0x000fc80000000000 */
[----:B------:R-:W1:Y:S01]  /*5620*/  MUFU.TANH R33, R33 ;  /* 0x0000002100217308 */ /* 0x000e620000002400 */
[----:B---3--:R-:W-:Y:S01]  /*5630*/  FMNMX.FTZ R73, R31, R76, !PT ;  /* 0x0000004c1f497209 */ /* 0x008fe20007810000 */
[----:B------:R-:W-:Y:S01]  /*5640*/  HGMMA.64x64x16.F32 R120, gdesc[UR20].tnspB, R120, gsb0 ;  /* 0x40e00000147879f0 */ /* 0x000fe20008000878 */
[----:B------:R-:W-:Y:S02]  /*5650*/  UIADD3 UR22, UR10, 0x100, URZ ;  /* 0x000001000a167890 */ /* 0x000fe4000fffe03f */
[----:B------:R-:W-:Y:S01]  /*5660*/  UIADD3 UR20, UR7, 0x4, URZ ;  /* 0x0000000407147890 */ /* 0x000fe2000fffe03f */
[----:B------:R-:W-:Y:S01]  /*5670*/  UMOV UR23, 0x40000040 ;  /* 0x4000004000177882 */ /* 0x000fe20000000000 */
[----:B------:R-:W-:Y:S01]  /*5680*/  UMOV UR21, 0x40000040 ;  /* 0x4000004000157882 */ /* 0x000fe20000000000 */
[----:B------:R-:W3:Y:S01]  /*5690*/  MUFU.TANH R36, R36 ;  /* 0x0000002400247308 */ /* 0x000ee20000002400 */
[----:B--2---:R-:W-:Y:S01]  /*56a0*/  FMNMX.FTZ R76, R32, R73, !PT ;  /* 0x00000049204c7209 */ /* 0x004fe20007810000 */
[----:B------:R-:W-:-:S06]  /*56b0*/  FMUL.FTZ R73, R89, UR5 ;  /* 0x0000000559497c20 */ /* 0x000fcc0008410000 */
[----:B------:R-:W2:Y:S01]  /*56c0*/  MUFU.TANH R37, R37 ;  /* 0x0000002500257308 */ /* 0x000ea20000002400 */
[----:B-1----:R-:W-:Y:S01]  /*56d0*/  FMNMX.FTZ R77, R33, R76, !PT ;  /* 0x0000004c214d7209 */ /* 0x002fe20007810000 */
[----:B------:R-:W-:-:S06]  /*56e0*/  FMUL.FTZ R76, R92, UR5 ;  /* 0x000000055c4c7c20 */ /* 0x000fcc0008410000 */
        /* <DEDUP_REMOVED lines=8> */
[----:B---3--:R-:W-:Y:S01]  /*5770*/  FMNMX.FTZ R81, R41, R80, !PT ;  /* 0x0000005029517209 */ /* 0x008fe20007810000 */
[----:B------:R-:W-:-:S06]  /*5780*/  FMUL.FTZ R80, R96, UR5 ;  /* 0x0000000560507c20 */ /* 0x000fcc0008410000 */
[----:B------:R-:W3:Y:S01]  /*5790*/  MUFU.TANH R48, R48 ;  /* 0x0000003000307308 */ /* 0x000ee20000002400 */
[----:B--2---:R-:W-:-:S07]  /*57a0*/  FMNMX.FTZ R84, R44, R81, !PT ;  /* 0x000000512c547209 */ /* 0x004fce0007810000 */
[----:B------:R-:W2:Y:S01]  /*57b0*/  MUFU.TANH R49, R49 ;  /* 0x0000003100317308 */ /* 0x000ea20000002400 */
[----:B-1----:R-:W-:-:S07]  /*57c0*/  FMNMX.FTZ R81, R45, R84, !PT ;  /* 0x000000542d517209 */ /* 0x002fce0007810000 */
[----:B------:R-:W1:Y:S01]  /*57d0*/  MUFU.TANH R52, R52 ;  /* 0x0000003400347308 */ /* 0x000e620000002400 */
[----:B---3--:R-:W-:Y:S01]  /*57e0*/  FMNMX.FTZ R84, R48, R81, !PT ;  /* 0x0000005130547209 */ /* 0x008fe20007810000 */
[----:B------:R-:W-:Y:S01]  /*57f0*/  FMUL.FTZ R81, R97, UR5 ;  /* 0x0000000561517c20 */ /* 0x000fe20008410000 */
[----:B------:R-:W-:Y:S02]  /*5800*/  WARPGROUP.DEPBAR.LE gsb0, 0x0 ;  /* 0x00008000000079c5 */ /* 0x000fe40000010000 */
[----:B------:R-:W-:-:S03]  /*5810*/  WARPGROUP.ARRIVE ;  /* 0x00000000000079c5 */ /* 0x000fc60000000000 */
[----:B------:R-:W3:Y:S01]  /*5820*/  MUFU.TANH R53, R53 ;  /* 0x0000003500357308 */ /* 0x000ee20000002400 */
[----:B--2---:R-:W-:Y:S01]  /*5830*/  FMNMX.FTZ R85, R49, R84, !PT ;  /* 0x0000005431557209 */ /* 0x004fe20007810000 */
[----:B------:R-:W-:Y:S01]  /*5840*/  FMUL.FTZ R84, R100, UR5 ;  /* 0x0000000564547c20 */ /* 0x000fe20008410000 */
[----:B------:R-:W-:Y:S01]  /*5850*/  HGMMA.64x64x16.F32 R120, gdesc[UR20].tnspB, R120, gsb0 ;  /* 0x40e00000147879f0 */ /* 0x000fe20008000878 */
[----:B------:R-:W-:Y:S02]  /*5860*/  UIADD3 UR22, UR10, 0x180, URZ ;  /* 0x000001800a167890 */ /* 0x000fe4000fffe03f */
[----:B------:R-:W-:Y:S02]  /*5870*/  UIADD3 UR20, UR7, 0x6, URZ ;  /* 0x0000000607147890 */ /* 0x000fe4000fffe03f */
[----:B------:R-:W2:Y:S01]  /*5880*/  MUFU.TANH R56, R56 ;  /* 0x0000003800387308 */ /* 0x000ea20000002400 */
[----:B------:R-:W-:Y:S01]  /*5890*/  UMOV UR23, 0x40000040 ;  /* 0x4000004000177882 */ /* 0x000fe20000000000 */
[----:B------:R-:W-:Y:S01]  /*58a0*/  UMOV UR21, 0x40000040 ;  /* 0x4000004000157882 */ /* 0x000fe20000000000 */
[----:B-1----:R-:W-:-:S05]  /*58b0*/  FMNMX.FTZ R88, R52, R85, !PT ;  /* 0x0000005534587209 */ /* 0x002fca0007810000 */
[----:B------:R-:W1:Y:S01]  /*58c0*/  MUFU.TANH R57, R57 ;  /* 0x0000003900397308 */ /* 0x000e620000002400 */
[----:B---3--:R-:W-:-:S07]  /*58d0*/  FMNMX.FTZ R85, R53, R88, !PT ;  /* 0x0000005835557209 */ /* 0x008fce0007810000 */
        /* <DEDUP_REMOVED lines=17> */
[----:B--2---:R-:W-:Y:S01]  /*59f0*/  FMNMX.FTZ R96, R68, R93, !PT ;  /* 0x0000005d44607209 */ /* 0x004fe20007810000 */
[----:B------:R-:W-:Y:S02]  /*5a00*/  WARPGROUP.DEPBAR.LE gsb0, 0x0 ;  /* 0x00008000000079c5 */ /* 0x000fe40000010000 */
[----:B------:R-:W-:-:S04]  /*5a10*/  WARPGROUP.ARRIVE ;  /* 0x00000000000079c5 */ /* 0x000fc80000000000 */
[----:B------:R-:W2:Y:S01]  /*5a20*/  MUFU.TANH R73, R73 ;  /* 0x0000004900497308 */ /* 0x000ea20000002400 */
[----:B-1----:R-:W-:Y:S01]  /*5a30*/  FMNMX.FTZ R93, R69, R96, !PT ;  /* 0x00000060455d7209 */ /* 0x002fe20007810000 */
[----:B------:R-:W-:Y:S01]  /*5a40*/  HGMMA.64x64x16.F32 R120, gdesc[UR20].tnspB, R120, gsb0 ;  /* 0x40e00000147879f0 */ /* 0x000fe20008000878 */
[----:B------:R-:W-:Y:S02]  /*5a50*/  UIADD3 UR22, UR10, 0x200, URZ ;  /* 0x000002000a167890 */ /* 0x000fe4000fffe03f */
[----:B---3--:R-:W-:Y:S01]  /*5a60*/  FMNMX.FTZ R96, R72, R93, !PT ;  /* 0x0000005d48607209 */ /* 0x008fe20007810000 */
[----:B------:R-:W-:Y:S02]  /*5a70*/  UIADD3 UR20, UR7, 0x600, URZ ;  /* 0x0000060007147890 */ /* 0x000fe4000fffe03f */
[----:B------:R-:W1:Y:S01]  /*5a80*/  MUFU.TANH R76, R76 ;  /* 0x0000004c004c7308 */ /* 0x000e620000002400 */
[----:B------:R-:W-:Y:S01]  /*5a90*/  UMOV UR23, 0x40000040 ;  /* 0x4000004000177882 */ /* 0x000fe20000000000 */
[----:B------:R-:W-:Y:S01]  /*5aa0*/  UMOV UR21, 0x40000040 ;  /* 0x4000004000157882 */ /* 0x000fe20000000000 */
[----:B------:R-:W-:-:S05]  /*5ab0*/  FMUL.FTZ R93, R109, UR5 ;  /* 0x000000056d5d7c20 */ /* 0x000fca0008410000 */
[----:B------:R-:W3:Y:S01]  /*5ac0*/  MUFU.TANH R77, R77 ;  /* 0x0000004d004d7308 */ /* 0x000ee20000002400 */
[----:B--2---:R-:W-:Y:S01]  /*5ad0*/  FMNMX.FTZ R97, R73, R96, !PT ;  /* 0x0000006049617209 */ /* 0x004fe20007810000 */
[----:B------:R-:W-:Y:S01]  /*5ae0*/  FMUL.FTZ R96, R112, UR5 ;  /* 0x0000000570607c20 */ /* 0x000fe20008410000 */
[----:B------:R-:W-:Y:S01]  /*5af0*/  FMUL.FTZ R112, R43, UR5 ;  /* 0x000000052b707c20 */ /* 0x000fe20008410000 */
[----:B------:R-:W-:-:S04]  /*5b00*/  FMUL.FTZ R43, R50, UR5 ;  /* 0x00000005322b7c20 */ /* 0x000fc80008410000 */
[----:B------:R-:W2:Y:S01]  /*5b10*/  MUFU.TANH R80, R80 ;  /* 0x0000005000507308 */ /* 0x000ea20000002400 */
[----:B-1----:R-:W-:-:S07]  /*5b20*/  FMNMX.FTZ R100, R76, R97, !PT ;  /* 0x000000614c647209 */ /* 0x002fce0007810000 */
        /* <DEDUP_REMOVED lines=21> */
[----:B--2---:R-:W-:Y:S01]  /*5c80*/  FMNMX.FTZ R108, R92, R101, !PT ;  /* 0x000000655c6c7209 */ /* 0x004fe20007810000 */
[----:B------:R-:W-:Y:S02]  /*5c90*/  UIADD3 UR20, UR7, 0x602, URZ ;  /* 0x0000060207147890 */ /* 0x000fe4000fffe03f */
[----:B------:R-:W2:Y:S01]  /*5ca0*/  MUFU.TANH R96, R96 ;  /* 0x0000006000607308 */ /* 0x000ea20000002400 */
[----:B------:R-:W-:Y:S01]  /*5cb0*/  UMOV UR23, 0x40000040 ;  /* 0x4000004000177882 */ /* 0x000fe20000000000 */
[----:B------:R-:W-:-:S06]  /*5cc0*/  UMOV UR21, 0x40000040 ;  /* 0x4000004000157882 */ /* 0x000fcc0000000000 */
[----:B------:R-:W3:Y:S01]  /*5cd0*/  MUFU.TANH R97, R97 ;  /* 0x0000006100617308 */ /* 0x000ee20000002400 */
[----:B-1----:R-:W-:-:S07]  /*5ce0*/  FMNMX.FTZ R101, R93, R108, !PT ;  /* 0x0000006c5d657209 */ /* 0x002fce0007810000 */
[----:B------:R-:W1:Y:S01]  /*5cf0*/  MUFU.TANH R100, R100 ;  /* 0x0000006400647308 */ /* 0x000e620000002400 */
[----:B--2---:R-:W-:-:S07]  /*5d00*/  FMNMX.FTZ R108, R96, R101, !PT ;  /* 0x00000065606c7209 */ /* 0x004fce0007810000 */
[----:B------:R-:W2:Y:S01]  /*5d10*/  MUFU.TANH R104, R104 ;  /* 0x0000006800687308 */ /* 0x000ea20000002400 */
[----:B---3--:R-:W-:Y:S01]  /*5d20*/  FMNMX.FTZ R101, R97, R108, !PT ;  /* 0x0000006c61657209 */ /* 0x008fe20007810000 */
[----:B------:R-:W-:-:S06]  /*5d30*/  FMUL.FTZ R108, R39, UR5 ;  /* 0x00000005276c7c20 */ /* 0x000fcc0008410000 */
[----:B------:R-:W-:Y:S01]  /*5d40*/  MUFU.TANH R10, R10 ;  /* 0x0000000a000a7308 */ /* 0x000fe20000002400 */
[----:B-1----:R-:W-:-:S07]  /*5d50*/  FMNMX.FTZ R101, R100, R101, !PT ;  /* 0x0000006564657209 */ /* 0x002fce0007810000 */
[----:B------:R-:W-:Y:S01]  /*5d60*/  MUFU.TANH R12, R12 ;  /* 0x0000000c000c7308 */ /* 0x000fe20000002400 */
[----:B--2---:R-:W-:-:S05]  /*5d70*/  FMNMX.FTZ R116, R104, R101, !PT ;  /* 0x0000006568747209 */ /* 0x004fca0007810000 */
[----:B------:R-:W1:Y:S02]  /*5d80*/  SHFL.BFLY PT, R101, R116, 0x2, 0x1f ;  /* 0x0c401f0074657f89 */ /* 0x000e6400000e0000 */
[----:B------:R-:W-:Y:S08]  /*5d90*/  MUFU.TANH R15, R15 ;  /* 0x0000000f000f7308 */ /* 0x000ff00000002400 */
[----:B------:R-:W-:Y:S08]  /*5da0*/  MUFU.TANH R20, R20 ;  /* 0x0000001400147308 */ /* 0x000ff00000002400 */
[----:B------:R-:W-:Y:S01]  /*5db0*/  MUFU.TANH R34, R34 ;  /* 0x0000002200227308 */ /* 0x000fe20000002400 */
[----:B-1----:R-:W-:Y:S01]  /*5dc0*/  FMNMX.FTZ R39, R116, R101, !PT ;  /* 0x0000006574277209 */ /* 0x002fe20007810000 */
[----:B------:R-:W-:Y:S01]  /*5dd0*/  FMUL.FTZ R101, R47, UR5 ;  /* 0x000000052f657c20 */ /* 0x000fe20008410000 */
[----:B------:R-:W-:-:S02]  /*5de0*/  WARPGROUP.DEPBAR.LE gsb0, 0x0 ;  /* 0x00008000000079c5 */ /* 0x000fc40000010000 */
[----:B------:R-:W-:Y:S01]  /*5df0*/  WARPGROUP.ARRIVE ;  /* 0x00000000000079c5 */ /* 0x000fe20000000000 */
[----:B------:R-:W1:Y:S01]  /*5e00*/  SHFL.BFLY PT, R50, R39, 0x1, 0x1f ;  /* 0x0c201f0027327f89 */ /* 0x000e6200000e0000 */
[----:B------:R-:W-:Y:S01]  /*5e10*/  FMUL.FTZ R47, R51, UR5 ;  /* 0x00000005332f7c20 */ /* 0x000fe20008410000 */
[----:B------:R-:W-:Y:S01]  /*5e20*/  FMUL.FTZ R51, R55, UR5 ;  /* 0x0000000537337c20 */ /* 0x000fe20008410000 */
[----:B------:R-:W-:Y:S01]  /*5e30*/  FMUL.FTZ R55, R59, UR5 ;  /* 0x000000053b377c20 */ /* 0x000fe20008410000 */
[----:B------:R-:W-:Y:S01]  /*5e40*/  FMUL.FTZ R59, R63, UR5 ;  /* 0x000000053f3b7c20 */ /* 0x000fe20008410000 */
[----:B------:R-:W-:Y:S01]  /*5e50*/  HGMMA.64x64x16.F32 R120, gdesc[UR20].tnspB, R120, gsb0 ;  /* 0x40e00000147879f0 */ /* 0x000fe20008000878 */
[----:B------:R-:W-:Y:S01]  /*5e60*/  UIADD3 UR22, UR10, 0x300, URZ ;  /* 0x000003000a167890 */ /* 0x000fe2000fffe03f */
[----:B------:R2:W-:Y:S01]  /*5e70*/  MUFU.TANH R116, R101 ;  /* 0x0000006500747308 */ /* 0x0005e20000002400 */
[----:B------:R-:W-:Y:S01]  /*5e80*/  UIADD3 UR20, UR7, 0x604, URZ ;  /* 0x0000060407147890 */ /* 0x000fe2000fffe03f */
[----:B------:R-:W-:Y:S01]  /*5e90*/  UMOV UR23, 0x40000040 ;  /* 0x4000004000177882 */ /* 0x000fe20000000000 */
[----:B------:R-:W-:-:S05]  /*5ea0*/  UMOV UR21, 0x40000040 ;  /* 0x4000004000157882 */ /* 0x000fca0000000000 */
[----:B------:R-:W-:Y:S08]  /*5eb0*/  MUFU.TANH R35, R35 ;  /* 0x0000002300237308 */ /* 0x000ff00000002400 */
[----:B------:R-:W-:Y:S01]  /*5ec0*/  MUFU.TANH R38, R38 ;  /* 0x0000002600267308 */ /* 0x000fe20000002400 */
[----:B-1----:R-:W-:Y:S02]  /*5ed0*/  FMNMX.FTZ R50, R39, R50, !PT ;  /* 0x0000003227327209 */ /* 0x002fe40007810000 */
[----:B------:R-:W1:Y:S03]  /*5ee0*/  LDC R39, c[0x0][0x988] ;  /* 0x00026200ff277b82 */ /* 0x000e660000000800 */
[----:B------:R-:W-:-:S02]  /*5ef0*/  FADD.FTZ R4, -R50, R4 ;  /* 0x0000000432047221 */ /* 0x000fc40000010100 */
[----:B------:R-:W-:Y:S08]  /*5f00*/  MUFU.TANH R108, R108 ;  /* 0x0000006c006c7308 */ /* 0x000ff00000002400 */
[----:B------:R-:W-:Y:S08]  /*5f10*/  MUFU.TANH R42, R42 ;  /* 0x0000002a002a7308 */ /* 0x000ff00000002400 */
[----:B------:R-:W-:Y:S01]  /*5f20*/  MUFU.TANH R112, R112 ;  /* 0x0000007000707308 */ /* 0x000fe20000002400 */
[-C--:B-1----:R-:W-:Y:S01]  /*5f30*/  FMUL.FTZ R63, R50, R39.reuse ;  /* 0x00000027323f7220 */ /* 0x082fe20000410000 */
[----:B------:R-:W-:-:S03]  /*5f40*/  FMUL.FTZ R4, R4, R39 ;  /* 0x0000002704047220 */ /* 0x000fc60000410000 */
[-CC-:B------:R-:W-:Y:S01]  /*5f50*/  FFMA.FTZ R11, R11, R39.reuse, -R63.reuse ;  /* 0x000000270b0b7223 */ /* 0x180fe2000001083f */
[-CC-:B------:R-:W-:Y:S01]  /*5f60*/  FFMA.FTZ R13, R13, R39.reuse, -R63.reuse ;  /* 0x000000270d0d7223 */ /* 0x180fe2000001083f */
[-CC-:B--2---:R-:W-:Y:S01]  /*5f70*/  FFMA.FTZ R101, R21, R39.reuse, -R63.reuse ;  /* 0x0000002715657223 */ /* 0x184fe2000001083f */
        /* <DEDUP_REMOVED lines=24> */
[----:B------:R-:W-:-:S02]  /*6100*/  WARPGROUP.DEPBAR.LE gsb0, 0x0 ;  /* 0x00008000000079c5 */ /* 0x000fc40000010000 */
[----:B------:R-:W-:Y:S01]  /*6110*/  WARPGROUP.ARRIVE ;  /* 0x00000000000079c5 */ /* 0x000fe20000000000 */
[----:B-1----:R-:W-:Y:S01]  /*6120*/  FFMA.FTZ R6, R85, R6, R24 ;  /* 0x0000000655067223 */ /* 0x002fe20000010018 */
[-CC-:B------:R-:W-:Y:S01]  /*6130*/  FFMA.FTZ R53, R53, R39.reuse, -R63.reuse ;  /* 0x0000002735357223 */ /* 0x180fe2000001083f */
[-CC-:B------:R-:W-:Y:S01]  /*6140*/  FFMA.FTZ R56, R56, R39.reuse, -R63.reuse ;  /* 0x0000002738387223 */ /* 0x180fe2000001083f */
[-CC-:B------:R-:W-:Y:S01]  /*6150*/  FFMA.FTZ R57, R57, R39.reuse, -R63.reuse ;  /* 0x0000002739397223 */ /* 0x180fe2000001083f */
[-CC-:B------:R-:W-:Y:S01]  /*6160*/  FFMA.FTZ R60, R60, R39.reuse, -R63.reuse ;  /* 0x000000273c3c7223 */ /* 0x180fe2000001083f */
[----:B------:R-:W-:Y:S01]  /*6170*/  HGMMA.64x64x16.F32 R120, gdesc[UR20].tnspB, R120, gsb0 ;  /* 0x40e00000147879f0 */ /* 0x000fe20008000878 */
[----:B------:R-:W-:Y:S01]  /*6180*/  UIADD3 UR22, UR10, 0x380, URZ ;  /* 0x000003800a167890 */ /* 0x000fe2000fffe03f */
[-CC-:B------:R-:W-:Y:S01]  /*6190*/  FFMA.FTZ R61, R61, R39.reuse, -R63.reuse ;  /* 0x000000273d3d7223 */ /* 0x180fe2000001083f */
[----:B------:R-:W-:Y:S01]  /*61a0*/  UIADD3 UR20, UR7, 0x606, URZ ;  /* 0x0000060607147890 */ /* 0x000fe2000fffe03f */
[C---:B--2---:R-:W-:Y:S01]  /*61b0*/  FADD.FTZ R6, R13.reuse, R6 ;  /* 0x000000060d067221 */ /* 0x044fe20000010000 */
[----:B------:R-:W-:Y:S01]  /*61c0*/  UMOV UR23, 0x40000040 ;  /* 0x4000004000177882 */ /* 0x000fe20000000000 */
[----:B------:R-:W-:Y:S01]  /*61d0*/  UMOV UR21, 0x40000040 ;  /* 0x4000004000157882 */ /* 0x000fe20000000000 */
[----:B------:R-:W-:Y:S01]  /*61e0*/  F2FP.F16.F32.PACK_AB R4, R13, R24 ;  /* 0x000000180d04723e */ /* 0x000fe200000000ff */
        /* <DEDUP_REMOVED lines=22> */
[----:B-1----:R-:W-:Y:S01]  /*6350*/  FADD.FTZ R67, R13, R6 ;  /* 0x000000060d437221 */ /* 0x002fe20000010000 */
[----:B------:R-:W-:Y:S01]  /*6360*/  MUFU.EX2 R25, R25 ;  /* 0x0000001900197308 */ /* 0x000fe20000000800 */
[----:B------:R-:W-:Y:S01]  /*6370*/  FMUL.FTZ R11, R71, UR5 ;  /* 0x00000005470b7c20 */ /* 0x000fe20008410000 */
[----:B------:R-:W-:Y:S01]  /*6380*/  FMUL.FTZ R14, R75, UR5 ;  /* 0x000000054b0e7c20 */ /* 0x000fe20008410000 */
[C---:B--2---:R-:W-:Y:S01]  /*6390*/  FADD.FTZ R67, R24.reuse, R67 ;  /* 0x0000004318437221 */ /* 0x044fe20000010000 */
[----:B------:R-:W-:-:S04]  /*63a0*/  F2FP.F16.F32.PACK_AB R6, R24, R13 ;  /* 0x0000000d1806723e */ /* 0x000fc800000000ff */
[----:B------:R1:W2:Y:S08]  /*63b0*/  MUFU.EX2 R24, R21 ;  /* 0x0000001500187308 */ /* 0x0002b00000000800 */
[----:B------:R-:W3:Y:S01]  /*63c0*/  MUFU.TANH R46, R46 ;  /* 0x0000002e002e7308 */ /* 0x000ee20000002400 */
[----:B-1----:R-:W-:-:S04]  /*63d0*/  FMNMX.FTZ R21, R10, R7, !PT ;  /* 0x000000070a157209 */ /* 0x002fc80007810000 */
[----:B------:R-:W-:-:S03]  /*63e0*/  FMNMX.FTZ R21, R12, R21, !PT ;  /* 0x000000150c157209 */ /* 0x000fc60007810000 */
[----:B------:R-:W1:Y:S01]  /*63f0*/  MUFU.TANH R43, R43 ;  /* 0x0000002b002b7308 */ /* 0x000e620000002400 */
[----:B--2---:R-:W-:Y:S01]  /*6400*/  FADD.FTZ R13, R24, R67 ;  /* 0x00000043180d7221 */ /* 0x004fe20000010000 */
[----:B------:R-:W-:Y:S01]  /*6410*/  FMNMX.FTZ R21, R15, R21, !PT ;  /* 0x000000150f157209 */ /* 0x000fe20007810000 */
[----:B------:R-:W-:Y:S01]  /*6420*/  FMUL.FTZ R67, R79, UR5 ;  /* 0x000000054f437c20 */ /* 0x000fe20008410000 */
[C---:B------:R-:W-:Y:S01]  /*6430*/  F2FP.F16.F32.PACK_AB R24, R25.reuse, R24 ;  /* 0x000000181918723e */ /* 0x040fe200000000ff */
[----:B------:R-:W-:Y:S01]  /*6440*/  FADD.FTZ R13, R25, R13 ;  /* 0x0000000d190d7221 */ /* 0x000fe20000010000 */
[----:B------:R-:W-:Y:S01]  /*6450*/  FMNMX.FTZ R25, R20, R21, !PT ;  /* 0x0000001514197209 */ /* 0x000fe20007810000 */
[----:B------:R-:W-:Y:S01]  /*6460*/  FMUL.FTZ R21, R83, UR5 ;  /* 0x0000000553157c20 */ /* 0x000fe20008410000 */
[----:B------:R-:W2:Y:S02]  /*6470*/  MUFU.TANH R47, R47 ;  /* 0x0000002f002f7308 */ /* 0x000ea40000002400 */
[----:B------:R-:W-:-:S04]  /*6480*/  FMNMX.FTZ R25, R34, R25, !PT ;  /* 0x0000001922197209 */ /* 0x000fc80007810000 */
[----:B------:R-:W-:Y:S02]  /*6490*/  FMNMX.FTZ R25, R35, R25, !PT ;  /* 0x0000001923197209 */ /* 0x000fe40007810000 */
[----:B------:R-:W4:Y:S02]  /*64a0*/  MUFU.TANH R54, R54 ;  /* 0x0000003600367308 */ /* 0x000f240000002400 */
[----:B------:R-:W-:Y:S01]  /*64b0*/  FMNMX.FTZ R25, R38, R25, !PT ;  /* 0x0000001926197209 */ /* 0x000fe20007810000 */
[----:B------:R-:W-:Y:S02]  /*64c0*/  WARPGROUP.DEPBAR.LE gsb0, 0x0 ;  /* 0x00008000000079c5 */ /* 0x000fe40000010000 */
[----:B------:R-:W-:Y:S01]  /*64d0*/  WARPGROUP.ARRIVE ;  /* 0x00000000000079c5 */ /* 0x000fe20000000000 */
[----:B------:R-:W-:Y:S02]  /*64e0*/  FMNMX.FTZ R71, R108, R25, !PT ;  /* 0x000000196c477209 */ /* 0x000fe40007810000 */
[----:B------:R-:W5:Y:S01]  /*64f0*/  MUFU.TANH R51, R51 ;  /* 0x0000003300337308 */ /* 0x000f620000002400 */
[----:B------:R-:W-:Y:S01]  /*6500*/  FMUL.FTZ R25, R87, UR5 ;  /* 0x0000000557197c20 */ /* 0x000fe20008410000 */
[----:B------:R-:W-:Y:S01]  /*6510*/  FMNMX.FTZ R71, R42, R71, !PT ;  /* 0x000000472a477209 */ /* 0x000fe20007810000 */
[----:B------:R-:W-:Y:S01]  /*6520*/  HGMMA.64x64x16.F32 R120, gdesc[UR20].tnspB, R120, gsb0 ;  /* 0x40e00000147879f0 */ /* 0x000fe20008000878 */
[----:B------:R-:W-:-:S02]  /*6530*/  UIADD3 UR22, UR10, 0x400, URZ ;  /* 0x000004000a167890 */ /* 0x000fc4000fffe03f */
[----:B------:R-:W-:Y:S01]  /*6540*/  UIADD3 UR20, UR7, 0xc00, URZ ;  /* 0x00000c0007147890 */ /* 0x000fe2000fffe03f */
[----:B------:R-:W-:Y:S01]  /*6550*/  FMNMX.FTZ R71, R112, R71, !PT ;  /* 0x0000004770477209 */ /* 0x000fe20007810000 */
[----:B------:R-:W-:Y:S01]  /*6560*/  UMOV UR23, 0x40000040 ;  /* 0x4000004000177882 */ /* 0x000fe20000000000 */
[----:B------:R-:W-:Y:S01]  /*6570*/  UMOV UR21, 0x40000040 ;  /* 0x4000004000157882 */ /* 0x000fe20000000000 */
[----:B------:R-:W5:Y:S01]  /*6580*/  MUFU.TANH R58, R58 ;  /* 0x0000003a003a7308 */ /* 0x000f620000002400 */
[----:B---3--:R-:W-:-:S04]  /*6590*/  FMNMX.FTZ R71, R46, R71, !PT ;  /* 0x000000472e477209 */ /* 0x008fc80007810000 */
[----:B------:R-:W-:Y:S01]  /*65a0*/  FMNMX.FTZ R75, R116, R71, !PT ;  /* 0x00000047744b7209 */ /* 0x000fe20007810000 */
[----:B------:R-:W-:Y:S02]  /*65b0*/  FMUL.FTZ R71, R91, UR5 ;  /* 0x000000055b477c20 */ /* 0x000fe40008410000 */
[----:B------:R-:W3:Y:S01]  /*65c0*/  MUFU.TANH R55, R55 ;  /* 0x0000003700377308 */ /* 0x000ee20000002400 */
[----:B-1----:R-:W-:-:S04]  /*65d0*/  FMNMX.FTZ R75, R43, R75, !PT ;  /* 0x0000004b2b4b7209 */ /* 0x002fc80007810000 */
[----:B--2---:R-:W-:-:S03]  /*65e0*/  FMNMX.FTZ R75, R47, R75, !PT ;  /* 0x0000004b2f4b7209 */ /* 0x004fc60007810000 */
[----:B------:R-:W1:Y:S01]  /*65f0*/  MUFU.TANH R62, R62 ;  /* 0x0000003e003e7308 */ /* 0x000e620000002400 */
[----:B----4-:R-:W-:-:S04]  /*6600*/  FMNMX.FTZ R75, R54, R75, !PT ;  /* 0x0000004b364b7209 */ /* 0x010fc80007810000 */
[----:B-----5:R-:W-:Y:S01]  /*6610*/  FMNMX.FTZ R79, R51, R75, !PT ;  /* 0x0000004b334f7209 */ /* 0x020fe20007810000 */
[----:B------:R-:W-:Y:S02]  /*6620*/  FMUL.FTZ R75, R95, UR5 ;  /* 0x000000055f4b7c20 */ /* 0x000fe40008410000 */
[----:B------:R-:W2:Y:S01]  /*6630*/  MUFU.TANH R59, R59 ;  /* 0x0000003b003b7308 */ /* 0x000ea20000002400 */
[----:B------:R-:W-:-:S04]  /*6640*/  FMNMX.FTZ R79, R58, R79, !PT ;  /* 0x0000004f3a4f7209 */ /* 0x000fc80007810000 */
[----:B---3--:R-:W-:Y:S01]  /*6650*/  FMNMX.FTZ R83, R55, R79, !PT ;  /* 0x0000004f37537209 */ /* 0x008fe20007810000 */
[----:B------:R-:W-:Y:S02]  /*6660*/  FMUL.FTZ R79, R98, UR5 ;  /* 0x00000005624f7c20 */ /* 0x000fe40008410000 */
        /* <DEDUP_REMOVED lines=11> */
[----:B------:R-:W-:Y:S02]  /*6720*/  WARPGROUP.DEPBAR.LE gsb0, 0x0 ;  /* 0x00008000000079c5 */ /* 0x000fe40000010000 */
[----:B------:R-:W-:-:S04]  /*6730*/  WARPGROUP.ARRIVE ;  /* 0x00000000000079c5 */ /* 0x000fc80000000000 */
[----:B------:R-:W2:Y:S01]  /*6740*/  MUFU.TANH R14, R14 ;  /* 0x0000000e000e7308 */ /* 0x000ea20000002400 */
[----:B---3--:R-:W-:Y:S01]  /*6750*/  FMNMX.FTZ R87, R11, R98, !PT ;  /* 0x000000620b577209 */ /* 0x008fe20007810000 */
[----:B------:R-:W-:Y:S01]  /*6760*/  HGMMA.64x64x16.F32 R120, gdesc[UR20].tnspB, R120, gsb0 ;  /* 0x40e00000147879f0 */ /* 0x000fe20008000878 */
[----:B------:R-:W-:Y:S02]  /*6770*/  UIADD3 UR22, UR10, 0x480, URZ ;  /* 0x000004800a167890 */ /* 0x000fe4000fffe03f */
[----:B------:R-:W-:-:S03]  /*6780*/  UIADD3 UR20, UR7, 0xc02, URZ ;  /* 0x00000c0207147890 */ /* 0x000fc6000fffe03f */
[----:B------:R-:W3:Y:S01]  /*6790*/  MUFU.TANH R78, R78 ;  /* 0x0000004e004e7308 */ /* 0x000ee20000002400 */
[----:B------:R-:W-:Y:S01]  /*67a0*/  UMOV UR23, 0x40000040 ;  /* 0x4000004000177882 */ /* 0x000fe20000000000 */
[----:B------:R-:W-:Y:S01]  /*67b0*/  UMOV UR21, 0x40000040 ;  /* 0x4000004000157882 */ /* 0x000fe20000000000 */
[----:B-1----:R-:W-:Y:S01]  /*67c0*/  FMNMX.FTZ R91, R74, R87, !PT ;  /* 0x000000574a5b7209 */ /* 0x002fe20007810000 */
[----:B------:R-:W-:Y:S01]  /*67d0*/  FMUL.FTZ R87, R103, UR5 ;  /* 0x0000000567577c20 */ /* 0x000fe20008410000 */
[----:B------:R-:W-:-:S03]  /*67e0*/  FMUL.FTZ R103, R119, UR5 ;  /* 0x0000000577677c20 */ /* 0x000fc60008410000 */
        /* <DEDUP_REMOVED lines=17> */
[----:B------:R-:W-:Y:S01]  /*6900*/  FMUL.FTZ R95, R111, UR5 ;  /* 0x000000056f5f7c20 */ /* 0x000fe20008410000 */
[----:B------:R-:W-:Y:S02]  /*6910*/  WARPGROUP.DEPBAR.LE gsb0, 0x0 ;  /* 0x00008000000079c5 */ /* 0x000fe40000010000 */
[----:B------:R-:W-:-:S03]  /*6920*/  WARPGROUP.ARRIVE ;  /* 0x00000000000079c5 */ /* 0x000fc60000000000 */
[----:B------:R-:W3:Y:S01]  /*6930*/  MUFU.TANH R75, R75 ;  /* 0x0000004b004b7308 */ /* 0x000ee20000002400 */
[----:B-1----:R-:W-:Y:S02]  /*6940*/  FMNMX.FTZ R99, R71, R98, !PT ;  /* 0x0000006247637209 */ /* 0x002fe40007810000 */
[----:B------:R-:W-:Y:S01]  /*6950*/  HGMMA.64x64x16.F32 R120, gdesc[UR20].tnspB, R120, gsb0 ;  /* 0x40e00000147879f0 */ /* 0x000fe20008000878 */
[----:B------:R-:W-:Y:S01]  /*6960*/  UIADD3 UR22, UR10, 0x500, URZ ;  /* 0x000005000a167890 */ /* 0x000fe2000fffe03f */
[----:B--2---:R-:W-:Y:S01]  /*6970*/  FMNMX.FTZ R98, R94, R99, !PT ;  /* 0x000000635e627209 */ /* 0x004fe20007810000 */
[----:B------:R-:W-:Y:S02]  /*6980*/  UIADD3 UR20, UR7, 0xc04, URZ ;  /* 0x00000c0407147890 */ /* 0x000fe4000fffe03f */
[----:B------:R-:W1:Y:S01]  /*6990*/  MUFU.TANH R79, R79 ;  /* 0x0000004f004f7308 */ /* 0x000e620000002400 */
[----:B------:R-:W-:Y:S01]  /*69a0*/  UMOV UR23, 0x40000040 ;  /* 0x4000004000177882 */ /* 0x000fe20000000000 */
[----:B------:R-:W-:Y:S01]  /*69b0*/  UMOV UR21, 0x40000040 ;  /* 0x4000004000157882 */ /* 0x000fe20000000000 */
[----:B------:R-:W-:-:S05]  /*69c0*/  FMUL.FTZ R99, R115, UR5 ;  /* 0x0000000573637c20 */ /* 0x000fca0008410000 */
        /* <DEDUP_REMOVED lines=20> */
[----:B------:R-:W-:Y:S03]  /*6b10*/  HGMMA.64x64x16.F32 R120, gdesc[UR20].tnspB, R120, gsb0 ;  /* 0x40e00000147879f0 */ /* 0x000fe60008000878 */
[----:B---3--:R-:W-:Y:S01]  /*6b20*/  FMNMX.FTZ R98, R114, R101, !PT ;  /* 0x0000006572627209 */ /* 0x008fe20007810000 */
[----:B------:R-:W-:Y:S02]  /*6b30*/  UIADD3 UR22, UR10, 0x580, URZ ;  /* 0x000005800a167890 */ /* 0x000fe4000fffe03f */
[----:B------:R-:W2:Y:S01]  /*6b40*/  MUFU.TANH R118, R118 ;  /* 0x0000007600767308 */ /* 0x000ea20000002400 */
[----:B------:R-:W-:Y:S01]  /*6b50*/  UIADD3 UR20, UR7, 0xc06, URZ ;  /* 0x00000c0607147890 */ /* 0x000fe2000fffe03f */
[----:B------:R-:W-:Y:S01]  /*6b60*/  UMOV UR23, 0x40000040 ;  /* 0x4000004000177882 */ /* 0x000fe20000000000 */
[----:B------:R-:W-:Y:S01]  /*6b70*/  UMOV UR21, 0x40000040 ;  /* 0x4000004000157882 */ /* 0x000fe20000000000 */
[----:B------:R-:W-:-:S04]  /*6b80*/  UMOV UR7, UR37 ;  /* 0x0000002500077c82 */ /* 0x000fc80008000000 */
[----:B------:R-:W3:Y:S01]  /*6b90*/  MUFU.TANH R103, R103 ;  /* 0x0000006700677308 */ /* 0x000ee20000002400 */
[----:B-1----:R-:W-:-:S07]  /*6ba0*/  FMNMX.FTZ R101, R99, R98, !PT ;  /* 0x0000006263657209 */ /* 0x002fce0007810000 */
[----:B------:R-:W-:Y:S01]  /*6bb0*/  MUFU.EX2 R26, R26 ;  /* 0x0000001a001a7308 */ /* 0x000fe20000000800 */
[----:B--2---:R-:W-:-:S07]  /*6bc0*/  FMNMX.FTZ R98, R118, R101, !PT ;  /* 0x0000006576627209 */ /* 0x004fce0007810000 */
[----:B------:R-:W-:Y:S01]  /*6bd0*/  MUFU.EX2 R27, R27 ;  /* 0x0000001b001b7308 */ /* 0x000fe20000000800 */
[----:B---3--:R-:W-:-:S05]  /*6be0*/  FMNMX.FTZ R107, R103, R98, !PT ;  /* 0x00000062676b7209 */ /* 0x008fca0007810000 */
[----:B------:R-:W1:Y:S02]  /*6bf0*/  SHFL.BFLY PT, R98, R107, 0x2, 0x1f ;  /* 0x0c401f006b627f89 */ /* 0x000e6400000e0000 */
[----:B------:R-:W-:Y:S08]  /*6c00*/  MUFU.EX2 R28, R28 ;  /* 0x0000001c001c7308 */ /* 0x000ff00000000800 */
[----:B------:R-:W-:Y:S08]  /*6c10*/  MUFU.EX2 R29, R29 ;  /* 0x0000001d001d7308 */ /* 0x000ff00000000800 */
[----:B------:R-:W-:Y:S01]  /*6c20*/  MUFU.EX2 R30, R30 ;  /* 0x0000001e001e7308 */ /* 0x000fe20000000800 */
[----:B-1----:R-:W-:-:S07]  /*6c30*/  FMNMX.FTZ R109, R107, R98, !PT ;  /* 0x000000626b6d7209 */ /* 0x002fce0007810000 */
[----:B------:R-:W-:Y:S01]  /*6c40*/  MUFU.EX2 R31, R31 ;  /* 0x0000001f001f7308 */ /* 0x000fe20000000800 */
[----:B------:R-:W1:Y:S07]  /*6c50*/  SHFL.BFLY PT, R98, R109, 0x1, 0x1f ;  /* 0x0c201f006d627f89 */ /* 0x000e6e00000e0000 */
[----:B------:R-:W-:Y:S08]  /*6c60*/  MUFU.EX2 R33, R33 ;  /* 0x0000002100217308 */ /* 0x000ff00000000800 */
[----:B------:R-:W-:Y:S01]  /*6c70*/  MUFU.EX2 R36, R36 ;  /* 0x0000002400247308 */ /* 0x000fe20000000800 */
[----:B------:R-:W-:-:S02]  /*6c80*/  WARPGROUP.DEPBAR.LE gsb0, 0x0 ;  /* 0x00008000000079c5 */ /* 0x000fc40000010000 */
[----:B------:R-:W-:-:S05]  /*6c90*/  WARPGROUP.ARRIVE ;  /* 0x00000000000079c5 */ /* 0x000fca0000000000 */
[----:B------:R-:W-:Y:S01]  /*6ca0*/  MUFU.EX2 R37, R37 ;  /* 0x0000002500257308 */ /* 0x000fe20000000800 */
[----:B------:R-:W-:Y:S01]  /*6cb0*/  HGMMA.64x64x16.F32 R120, gdesc[UR20].tnspB, R120, gsb0 ;  /* 0x40e00000147879f0 */ /* 0x000fe20008000878 */
[----:B-1----:R-:W-:-:S05]  /*6cc0*/  FMNMX.FTZ R98, R109, R98, !PT ;  /* 0x000000626d627209 */ /* 0x002fca0007810000 */
[CC--:B------:R-:W-:Y:S01]  /*6cd0*/  FMUL.FTZ R101, R98.reuse, R39.reuse ;  /* 0x0000002762657220 */ /* 0x0c0fe20000410000 */
[----:B------:R-:W-:Y:S01]  /*6ce0*/  FADD.FTZ R7, -R98, R7 ;  /* 0x0000000762077221 */ /* 0x000fe20000010100 */
[----:B------:R-:W-:Y:S02]  /*6cf0*/  MUFU.EX2 R40, R40 ;  /* 0x0000002800287308 */ /* 0x000fe40000000800 */
        /* <DEDUP_REMOVED lines=48> */
[----:B------:R-:W-:Y:S01]  /*7000*/  MOV R103, UR36 ;  /* 0x0000002400677c02 */ /* 0x000fe20008000f00 */
[----:B------:R-:W-:Y:S01]  /*7010*/  FMUL.FTZ R70, R7, R39 ;  /* 0x0000002707467220 */ /* 0x000fe20000410000 */
[----:B------:R-:W-:Y:S01]  /*7020*/  VIADD R7, R16, 0x9 ;  /* 0x0000000910077836 */ /* 0x000fe20000000000 */
[----:B------:R-:W-:Y:S01]  /*7030*/  MUFU.EX2 R12, R12 ;  /* 0x0000000c000c7308 */ /* 0x000fe20000000800 */
[----:B------:R-:W-:-:S03]  /*7040*/  @!P1 LEA R103, R103, UR40, 0x3 ;  /* 0x0000002867679c11 */ /* 0x000fc6000f8e18ff */
[----:B------:R-:W-:Y:S02]  /*7050*/  SEL R25, R7, 0x9, !P2 ;  /* 0x0000000907197807 */ /* 0x000fe40005000000 */
[----:B------:R-:W-:Y:S01]  /*7060*/  @!P1 VIADD R103, R103, 0x30840 ;  /* 0x0003084067679836 */ /* 0x000fe20000000000 */
[C---:B------:R-:W-:Y:S01]  /*7070*/  ISETP.GT.AND P2, PT, R3.reuse, RZ, PT ;  /* 0x000000ff0300720c */ /* 0x040fe20003f44270 */
[----:B------:R-:W-:Y:S01]  /*7080*/  MUFU.EX2 R70, R70 ;  /* 0x0000004600467308 */ /* 0x000fe20000000800 */
[----:B------:R-:W-:Y:S02]  /*7090*/  VIADD R3, R3, 0xffffffff ;  /* 0xffffffff03037836 */ /* 0x000fe40000000000 */
[----:B------:R-:W-:Y:S01]  /*70a0*/  @!P1 PRMT R103, RZ, 0x654, R103 ;  /* 0x00000654ff679816 */ /* 0x000fe20000000067 */
[----:B------:R-:W-:-:S04]  /*70b0*/  WARPGROUP.DEPBAR.LE gsb0, 0x0 ;  /* 0x00008000000079c5 */ /* 0x000fc80000010000 */
[----:B------:R-:W1:Y:S01]  /*70c0*/  MUFU.EX2 R7, R10 ;  /* 0x0000000a00077308 */ /* 0x000e620000000800 */
        /* <DEDUP_REMOVED lines=9> */
[----:B---3--:R-:W-:Y:S01]  /*7160*/  IMAD.U32 R103, RZ, RZ, UR6 ;  /* 0x00000006ff677e24 */ /* 0x008fe2000f8e00ff */
[----:B------:R-:W3:Y:S01]  /*7170*/  MUFU.EX2 R20, R20 ;  /* 0x0000001400147308 */ /* 0x000ee20000000800 */
[----:B-1----:R-:W-:Y:S01]  /*7180*/  FFMA.FTZ R5, R70, R5, R7 ;  /* 0x0000000546057223 */ /* 0x002fe20000010007 */
[----:B------:R-:W-:Y:S01]  /*7190*/  UMOV UR6, UR36 ;  /* 0x0000002400067c82 */ /* 0x000fe20008000000 */
[-C--:B------:R-:W-:Y:S01]  /*71a0*/  FMUL.FTZ R132, R132, R85.reuse ;  /* 0x0000005584847220 */ /* 0x080fe20000410000 */
[----:B------:R-:W-:Y:S01]  /*71b0*/  @!P1 LEA R10, R103, UR40, 0x3 ;  /* 0x00000028670a9c11 */ /* 0x000fe2000f8e18ff */
[-C--:B------:R-:W-:Y:S01]  /*71c0*/  FMUL.FTZ R133, R133, R85.reuse ;  /* 0x0000005585857220 */ /* 0x080fe20000410000 */
[-C--:B------:R-:W-:Y:S01]  /*71d0*/  FMUL.FTZ R136, R136, R85.reuse ;  /* 0x0000005588887220 */ /* 0x080fe20000410000 */
[-C--:B------:R-:W-:Y:S01]  /*71e0*/  FMUL.FTZ R137, R137, R85.reuse ;  /* 0x0000005589897220 */ /* 0x080fe20000410000 */
[----:B------:R-:W-:Y:S01]  /*71f0*/  @!P1 IADD3 R10, R10, 0x30860, RZ ;  /* 0x000308600a0a9810 */ /* 0x000fe20007ffe0ff */
[----:B--2---:R-:W1:Y:S01]  /*7200*/  MUFU.EX2 R25, R34 ;  /* 0x0000002200197308 */ /* 0x004e620000000800 */
[-C--:B------:R-:W-:Y:S01]  /*7210*/  FMUL.FTZ R140, R140, R85.reuse ;  /* 0x000000558c8c7220 */ /* 0x080fe20000410000 */
[-C--:B------:R-:W-:Y:S01]  /*7220*/  FMUL.FTZ R141, R141, R85.reuse ;  /* 0x000000558d8d7220 */ /* 0x080fe20000410000 */
[----:B------:R-:W-:Y:S01]  /*7230*/  @!P1 PRMT R10, RZ, 0x654, R10 ;  /* 0x00000654ff0a9816 */ /* 0x000fe2000000000a */
[-C--:B------:R-:W-:Y:S01]  /*7240*/  FMUL.FTZ R144, R144, R85.reuse ;  /* 0x0000005590907220 */ /* 0x080fe20000410000 */
[-C--:B------:R-:W-:Y:S01]  /*7250*/  FMUL.FTZ R145, R145, R85.reuse ;  /* 0x0000005591917220 */ /* 0x080fe20000410000 */
[-C--:B------:R-:W-:Y:S01]  /*7260*/  FMUL.FTZ R148, R148, R85.reuse ;  /* 0x0000005594947220 */ /* 0x080fe20000410000 */
[----:B------:R2:W-:Y:S01]  /*7270*/  @!P1 SYNCS.ARRIVE.TRANS64.RED.A1T0 RZ, [R10+URZ], RZ ;  /* 0x000000ff0aff99a7 */ /* 0x0005e2000810043f */
[----:B------:R-:W-:Y:S01]  /*7280*/  MUFU.EX2 R38, R38 ;  /* 0x0000002600267308 */ /* 0x000fe20000000800 */
[----:B------:R-:W-:Y:S01]  /*7290*/  FMUL.FTZ R149, R149, R85 ;  /* 0x0000005595957220 */ /* 0x000fe20000410000 */
[-C--:B------:R-:W-:Y:S01]  /*72a0*/  FMUL.FTZ R122, R122, R70.reuse ;  /* 0x000000467a7a7220 */ /* 0x080fe20000410000 */
[-C--:B------:R-:W-:Y:S01]  /*72b0*/  FMUL.FTZ R123, R123, R70.reuse ;  /* 0x000000467b7b7220 */ /* 0x080fe20000410000 */
[-C--:B------:R-:W-:Y:S01]  /*72c0*/  FMUL.FTZ R126, R126, R70.reuse ;  /* 0x000000467e7e7220 */ /* 0x080fe20000410000 */
[-C--:B------:R-:W-:Y:S01]  /*72d0*/  FMUL.FTZ R127, R127, R70.reuse ;  /* 0x000000467f7f7220 */ /* 0x080fe20000410000 */
[-C--:B------:R-:W-:Y:S01]  /*72e0*/  FMUL.FTZ R130, R130, R70.reuse ;  /* 0x0000004682827220 */ /* 0x080fe20000410000 */
[C---:B--2---:R-:W-:Y:S01]  /*72f0*/  FADD.FTZ R10, R12.reuse, R5 ;  /* 0x000000050c0a7221 */ /* 0x044fe20000010000 */
[----:B------:R-:W-:Y:S01]  /*7300*/  F2FP.F16.F32.PACK_AB R5, R12, R7 ;  /* 0x000000070c05723e */ /* 0x000fe200000000ff */
[----:B------:R-:W2:Y:S01]  /*7310*/  MUFU.EX2 R111, R108 ;  /* 0x0000006c006f7308 */ /* 0x000ea20000000800 */
[----:B---3--:R-:W-:Y:S01]  /*7320*/  F2FP.F16.F32.PACK_AB R7, R20, R15 ;  /* 0x0000000f1407723e */ /* 0x008fe200000000ff */
[----:B------:R-:W-:Y:S01]  /*7330*/  FADD.FTZ R15, R15, R10 ;  /* 0x0000000a0f0f7221 */ /* 0x000fe20000010000 */
[-C--:B------:R-:W-:Y:S01]  /*7340*/  FMUL.FTZ R131, R131, R70.reuse ;  /* 0x0000004683837220 */ /* 0x080fe20000410000 */
[-C--:B------:R-:W-:Y:S01]  /*7350*/  FMUL.FTZ R134, R134, R70.reuse ;  /* 0x0000004686867220 */ /* 0x080fe20000410000 */
[-C--:B------:R-:W-:Y:S01]  /*7360*/  FMUL.FTZ R135, R135, R70.reuse ;  /* 0x0000004687877220 */ /* 0x080fe20000410000 */
[----:B------:R3:W-:Y:S01]  /*7370*/  STSM.16.M88.4 [R155+0x1e800], R4 ;  /* 0x01e800049b007844 */ /* 0x0007e20000000200 */
[----:B------:R-:W-:Y:S01]  /*7380*/  FADD.FTZ R20, R20, R15 ;  /* 0x0000000f14147221 */ /* 0x000fe20000010000 */
[----:B------:R-:W-:Y:S01]  /*7390*/  MUFU.EX2 R112, R112 ;  /* 0x0000007000707308 */ /* 0x000fe20000000800 */
[-C--:B------:R-:W-:Y:S01]  /*73a0*/  FMUL.FTZ R138, R138, R70.reuse ;  /* 0x000000468a8a7220 */ /* 0x080fe20000410000 */
[-C--:B------:R-:W-:Y:S01]  /*73b0*/  FMUL.FTZ R139, R139, R70.reuse ;  /* 0x000000468b8b7220 */ /* 0x080fe20000410000 */
[----:B-1----:R-:W-:Y:S01]  /*73c0*/  FADD.FTZ R15, R25, R20 ;  /* 0x00000014190f7221 */ /* 0x002fe20000010000 */
[-C--:B------:R-:W-:Y:S01]  /*73d0*/  FMUL.FTZ R142, R142, R70.reuse ;  /* 0x000000468e8e7220 */ /* 0x080fe20000410000 */
[-C--:B------:R-:W-:Y:S01]  /*73e0*/  FMUL.FTZ R143, R143, R70.reuse ;  /* 0x000000468f8f7220 */ /* 0x080fe20000410000 */
[-C--:B------:R-:W-:Y:S01]  /*73f0*/  FMUL.FTZ R146, R146, R70.reuse ;  /* 0x0000004692927220 */ /* 0x080fe20000410000 */
[-C--:B------:R-:W-:Y:S01]  /*7400*/  FMUL.FTZ R147, R147, R70.reuse ;  /* 0x0000004693937220 */ /* 0x080fe20000410000 */
[----:B------:R1:W-:Y:S01]  /*7410*/  MUFU.EX2 R34, R11 ;  /* 0x0000000b00227308 */ /* 0x0003e20000000800 */
[-C--:B------:R-:W-:Y:S01]  /*7420*/  FMUL.FTZ R150, R150, R70.reuse ;  /* 0x0000004696967220 */ /* 0x080fe20000410000 */
[----:B------:R-:W-:Y:S01]  /*7430*/  FMUL.FTZ R151, R151, R70 ;  /* 0x0000004697977220 */ /* 0x000fe20000410000 */
[----:B---3--:R-:W-:Y:S01]  /*7440*/  FADD.FTZ R6, R26, R13 ;  /* 0x0000000d1a067221 */ /* 0x008fe20000010000 */
[----:B------:R-:W-:-:S04]  /*7450*/  F2FP.F16.F32.PACK_AB R26, R27, R26 ;  /* 0x0000001a1b1a723e */ /* 0x000fc800000000ff */
[----:B------:R-:W3:Y:S01]  /*7460*/  MUFU.EX2 R4, R35 ;  /* 0x0000002300047308 */ /* 0x000ee20000000800 */
[----:B-1----:R-:W-:Y:S01]  /*7470*/  FADD.FTZ R11, R27, R6 ;  /* 0x000000061b0b7221 */ /* 0x002fe20000010000 */
[----:B--2---:R-:W-:-:S03]  /*7480*/  F2FP.F16.F32.PACK_AB R27, R111, R38 ;  /* 0x000000266f1b723e */ /* 0x004fc600000000ff */
[----:B------:R-:W-:-:S03]  /*7490*/  FADD.FTZ R10, R28, R11 ;  /* 0x0000000b1c0a7221 */ /* 0x000fc60000010000 */
[----:B------:R-:W1:Y:S01]  /*74a0*/  MUFU.EX2 R5, R42 ;  /* 0x0000002a00057308 */ /* 0x000e620000000800 */
[----:B------:R-:W-:-:S04]  /*74b0*/  FADD.FTZ R13, R29, R10 ;  /* 0x0000000a1d0d7221 */ /* 0x000fc80000010000 */
[----:B------:R-:W-:-:S03]  /*74c0*/  FADD.FTZ R10, R30, R13 ;  /* 0x0000000d1e0a7221 */ /* 0x000fc60000010000 */
[----:B------:R-:W2:Y:S01]  /*74d0*/  MUFU.EX2 R7, R46 ;  /* 0x0000002e00077308 */ /* 0x000ea20000000800 */
[C---:B---3--:R-:W-:Y:S01]  /*74e0*/  FADD.FTZ R15, R4.reuse, R15 ;  /* 0x0000000f040f7221 */ /* 0x048fe20000010000 */
[----:B------:R-:W-:Y:S01]  /*74f0*/  F2FP.F16.F32.PACK_AB R25, R4, R25 ;  /* 0x000000190419723e */ /* 0x000fe200000000ff */
[----:B------:R-:W-:Y:S02]  /*7500*/  FADD.FTZ R13, R31, R10 ;  /* 0x0000000a1f0d7221 */ /* 0x000fe40000010000 */
[----:B------:R-:W-:Y:S02]  /*7510*/  FADD.FTZ R4, R38, R15 ;  /* 0x0000000f26047221 */ /* 0x000fe40000010000 */
[----:B------:R-:W-:Y:S01]  /*7520*/  STSM.16.M88.4 [R154], R24 ;  /* 0x000000189a007844 */ /* 0x000fe20000000200 */
[----:B------:R-:W3:Y:S01]  /*7530*/  MUFU.EX2 R12, R32 ;  /* 0x00000020000c7308 */ /* 0x000ee20000000800 */
[----:B------:R-:W-:Y:S01]  /*7540*/  FADD.FTZ R6, R111, R4 ;  /* 0x000000046f067221 */ /* 0x000fe20000010000 */
[----:B------:R-:W-:-:S03]  /*7550*/  F2FP.F16.F32.PACK_AB R4, R29, R28 ;  /* 0x0000001c1d04723e */ /* 0x000fc600000000ff */
[----:B-1----:R-:W-:Y:S01]  /*7560*/  FADD.FTZ R11, R5, R6 ;  /* 0x00000006050b7221 */ /* 0x002fe20000010000 */
[C---:B------:R-:W-:Y:S02]  /*7570*/  F2FP.F16.F32.PACK_AB R5, R112.reuse, R5 ;  /* 0x000000057005723e */ /* 0x040fe400000000ff */
[----:B------:R-:W1:Y:S01]  /*7580*/  MUFU.EX2 R116, R116 ;  /* 0x0000007400747308 */ /* 0x000e620000000800 */
[----:B------:R-:W-:-:S04]  /*7590*/  FADD.FTZ R6, R112, R11 ;  /* 0x0000000b70067221 */ /* 0x000fc80000010000 */
[----:B--2---:R-:W-:-:S03]  /*75a0*/  FADD.FTZ R11, R7, R6 ;  /* 0x00000006070b7221 */ /* 0x004fc60000010000 */
[----:B------:R-:W2:Y:S01]  /*75b0*/  MUFU.EX2 R43, R43 ;  /* 0x0000002b002b7308 */ /* 0x000ea20000000800 */
[----:B---3--:R-:W-:Y:S01]  /*75c0*/  FADD.FTZ R10, R12, R13 ;  /* 0x0000000d0c0a7221 */ /* 0x008fe20000010000 */
[----:B------:R-:W-:-:S03]  /*75d0*/  F2FP.F16.F32.PACK_AB R12, R33, R12 ;  /* 0x0000000c210c723e */ /* 0x000fc600000000ff */
[----:B------:R-:W-:-:S03]  /*75e0*/  FADD.FTZ R13, R33, R10 ;  /* 0x0000000a210d7221 */ /* 0x000fc60000010000 */
[----:B------:R-:W-:Y:S01]  /*75f0*/  MUFU.EX2 R32, R96 ;  /* 0x0000006000207308 */ /* 0x000fe20000000800 */
[C---:B-1----:R-:W-:Y:S01]  /*7600*/  FADD.FTZ R6, R116.reuse, R11 ;  /* 0x0000000b74067221 */ /* 0x042fe20000010000 */
[----:B------:R-:W-:-:S06]  /*7610*/  F2FP.F16.F32.PACK_AB R7, R116, R7 ;  /* 0x000000077407723e */ /* 0x000fcc00000000ff */
[----:B------:R-:W1:Y:S01]  /*7620*/  MUFU.EX2 R96, R47 ;  /* 0x0000002f00607308 */ /* 0x000e620000000800 */
[----:B--2---:R-:W-:Y:S01]  /*7630*/  FADD.FTZ R11, R43, R6 ;  /* 0x000000062b0b7221 */ /* 0x004fe20000010000 */
[----:B------:R-:W-:-:S04]  /*7640*/  FADD.FTZ R6, R36, R13 ;  /* 0x0000000d24067221 */ /* 0x000fc80000010000 */
[----:B------:R-:W-:Y:S02]  /*7650*/  FADD.FTZ R13, R37, R6 ;  /* 0x00000006250d7221 */ /* 0x000fe40000010000 */
[----:B------:R-:W2:Y:S02]  /*7660*/  MUFU.EX2 R54, R54 ;  /* 0x0000003600367308 */ /* 0x000ea40000000800 */
[----:B------:R-:W-:-:S06]  /*7670*/  FADD.FTZ R10, R40, R13 ;  /* 0x0000000d280a7221 */ /* 0x000fcc0000010000 */
        /* <DEDUP_REMOVED lines=14> */
[----:B------:R-:W-:-:S05]  /*7760*/  F2FP.F16.F32.PACK_AB R6, R31, R30 ;  /* 0x0000001e1f06723e */ /* 0x000fca00000000ff */
[----:B------:R1:W-:Y:S01]  /*7770*/  STSM.16.M88.4 [R153], R4 ;  /* 0x0000000499007844 */ /* 0x0003e20000000200 */
[----:B------:R-:W-:Y:S01]  /*7780*/  MUFU.EX2 R48, R48 ;  /* 0x0000003000307308 */ /* 0x000fe20000000800 */
[C---:B--2---:R-:W-:Y:S01]  /*7790*/  FADD.FTZ R13, R45.reuse, R10 ;  /* 0x0000000a2d0d7221 */ /* 0x044fe20000010000 */
[----:B------:R-:W-:-:S06]  /*77a0*/  F2FP.F16.F32.PACK_AB R30, R45, R44 ;  /* 0x0000002c2d1e723e */ /* 0x000fcc00000000ff */
[----:B------:R-:W2:Y:S01]  /*77b0*/  MUFU.EX2 R59, R59 ;  /* 0x0000003b003b7308 */ /* 0x000ea20000000800 */
[----:B---3--:R-:W-:-:S07]  /*77c0*/  FADD.FTZ R10, R62, R11 ;  /* 0x0000000b3e0a7221 */ /* 0x008fce0000010000 */
[----:B------:R-:W1:Y:S08]  /*77d0*/  MUFU.EX2 R49, R49 ;  /* 0x0000003100317308 */ /* 0x000e700000000800 */
[----:B------:R-:W3:Y:S01]  /*77e0*/  MUFU.EX2 R66, R66 ;  /* 0x0000004200427308 */ /* 0x000ee20000000800 */
[C---:B--2---:R-:W-:Y:S01]  /*77f0*/  FADD.FTZ R11, R59.reuse, R10 ;  /* 0x0000000a3b0b7221 */ /* 0x044fe20000010000 */
[----:B------:R-:W-:-:S06]  /*7800*/  F2FP.F16.F32.PACK_AB R31, R59, R62 ;  /* 0x0000003e3b1f723e */ /* 0x000fcc00000000ff */
[----:B------:R-:W-:Y:S01]  /*7810*/  MUFU.EX2 R52, R52 ;  /* 0x0000003400347308 */ /* 0x000fe20000000800 */
[----:B-1----:R-:W-:-:S07]  /*7820*/  F2FP.F16.F32.PACK_AB R4, R49, R48 ;  /* 0x000000303104723e */ /* 0x002fce00000000ff */
[----:B------:R-:W1:Y:S01]  /*7830*/  MUFU.EX2 R103, R104 ;  /* 0x0000006800677308 */ /* 0x000e620000000800 */
[----:B---3--:R-:W-:-:S07]  /*7840*/  FADD.FTZ R10, R66, R11 ;  /* 0x0000000b420a7221 */ /* 0x008fce0000010000 */
[----:B------:R-:W-:Y:S08]  /*7850*/  MUFU.EX2 R53, R53 ;  /* 0x0000003500357308 */ /* 0x000ff00000000800 */
[----:B------:R-:W2:Y:S01]  /*7860*/  MUFU.EX2 R107, R107 ;  /* 0x0000006b006b7308 */ /* 0x000ea20000000800 */
[----:B-1----:R-:W-:-:S07]  /*7870*/  FADD.FTZ R20, R103, R10 ;  /* 0x0000000a67147221 */ /* 0x002fce0000010000 */
[----:B------:R-:W1:Y:S08]  /*7880*/  MUFU.EX2 R56, R56 ;  /* 0x0000003800387308 */ /* 0x000e700000000800 */
[----:B------:R3:W-:Y:S01]  /*7890*/  MUFU.EX2 R35, R14 ;  /* 0x0000000e00237308 */ /* 0x0007e20000000800 */
[----:B--2---:R-:W-:-:S04]  /*78a0*/  FADD.FTZ R11, R107, R20 ;  /* 0x000000146b0b7221 */ /* 0x004fc80000010000 */
[----:B------:R-:W-:-:S03]  /*78b0*/  FADD.FTZ R11, R34, R11 ;  /* 0x0000000b220b7221 */ /* 0x000fc60000010000 */
[----:B------:R-:W2:Y:S01]  /*78c0*/  MUFU.EX2 R57, R57 ;  /* 0x0000003900397308 */ /* 0x000ea20000000800 */
[----:B---3--:R-:W-:Y:S01]  /*78d0*/  FADD.FTZ R14, R48, R13 ;  /* 0x0000000d300e7221 */ /* 0x008fe20000010000 */
[----:B------:R-:W-:-:S03]  /*78e0*/  F2FP.F16.F32.PACK_AB R13, R96, R43 ;  /* 0x0000002b600d723e */ /* 0x000fc600000000ff */
[----:B------:R-:W-:Y:S01]  /*78f0*/  FADD.FTZ R15, R49, R14 ;  /* 0x0000000e310f7221 */ /* 0x000fe20000010000 */
[----:B------:R-:W-:Y:S02]  /*7900*/  F2FP.F16.F32.PACK_AB R14, R37, R36 ;  /* 0x00000024250e723e */ /* 0x000fe400000000ff */
[----:B------:R-:W3:Y:S01]  /*7910*/  MUFU.EX2 R74, R74 ;  /* 0x0000004a004a7308 */ /* 0x000ee20000000800 */
[----:B------:R-:W-:Y:S01]  /*7920*/  FADD.FTZ R28, R52, R15 ;  /* 0x0000000f341c7221 */ /* 0x000fe20000010000 */
[----:B------:R-:W-:-:S03]  /*7930*/  F2FP.F16.F32.PACK_AB R15, R51, R54 ;  /* 0x00000036330f723e */ /* 0x000fc600000000ff */
[----:B------:R-:W-:Y:S01]  /*7940*/  FADD.FTZ R29, R53, R28 ;  /* 0x0000001c351d7221 */ /* 0x000fe20000010000 */
[----:B------:R-:W-:Y:S01]  /*7950*/  F2FP.F16.F32.PACK_AB R28, R41, R40 ;  /* 0x00000028291c723e */ /* 0x000fe200000000ff */
[----:B------:R4:W-:Y:S01]  /*7960*/  STSM.16.M88.4 [R19], R12 ;  /* 0x0000000c13007844 */ /* 0x0009e20000000200 */
[----:B------:R-:W5:Y:S01]  /*7970*/  MUFU.EX2 R60, R60 ;  /* 0x0000003c003c7308 */ /* 0x000f620000000800 */
[----:B-1----:R-:W-:-:S04]  /*7980*/  FADD.FTZ R20, R56, R29 ;  /* 0x0000001d38147221 */ /* 0x002fc80000010000 */
[----:B--2---:R-:W-:-:S03]  /*7990*/  FADD.FTZ R29, R57, R20 ;  /* 0x00000014391d7221 */ /* 0x004fc60000010000 */
[----:B------:R-:W1:Y:S01]  /*79a0*/  MUFU.EX2 R61, R61 ;  /* 0x0000003d003d7308 */ /* 0x000e620000000800 */
[----:B---3--:R-:W-:-:S04]  /*79b0*/  FADD.FTZ R20, R74, R11 ;  /* 0x0000000b4a147221 */ /* 0x008fc80000010000 */
[----:B------:R-:W-:-:S03]  /*79c0*/  FADD.FTZ R11, R35, R20 ;  /* 0x00000014230b7221 */ /* 0x000fc60000010000 */
[----:B------:R-:W2:Y:S01]  /*79d0*/  MUFU.EX2 R78, R78 ;  /* 0x0000004e004e7308 */ /* 0x000ea20000000800 */
[----:B-----5:R-:W-:Y:S01]  /*79e0*/  FADD.FTZ R36, R60, R29 ;  /* 0x0000001d3c247221 */ /* 0x020fe20000010000 */
[----:B------:R-:W-:-:S05]  /*79f0*/  F2FP.F16.F32.PACK_AB R29, R55, R58 ;  /* 0x0000003a371d723e */ /* 0x000fca00000000ff */
[----:B------:R-:W-:Y:S01]  /*7a00*/  STSM.16.M88.4 [R155+0x24800], R28 ;  /* 0x0248001c9b007844 */ /* 0x000fe20000000200 */
[----:B------:R-:W4:Y:S01]  /*7a10*/  MUFU.EX2 R64, R64 ;  /* 0x0000004000407308 */ /* 0x000f220000000800 */
[----:B-1----:R-:W-:-:S07]  /*7a20*/  FADD.FTZ R5, R61, R36 ;  /* 0x000000243d057221 */ /* 0x002fce0000010000 */
[----:B------:R-:W1:Y:S01]  /*7a30*/  MUFU.EX2 R109, R109 ;  /* 0x0000006d006d7308 */ /* 0x000e620000000800 */
[----:B--2---:R-:W-:-:S07]  /*7a40*/  FADD.FTZ R6, R78, R11 ;  /* 0x0000000b4e067221 */ /* 0x004fce0000010000 */
[----:B------:R-:W2:Y:S01]  /*7a50*/  MUFU.EX2 R65, R65 ;  /* 0x0000004100417308 */ /* 0x000ea20000000800 */
[----:B----4-:R-:W-:Y:S01]  /*7a60*/  FADD.FTZ R12, R64, R5 ;  /* 0x00000005400c7221 */ /* 0x010fe20000010000 */
[----:B------:R-:W-:-:S06]  /*7a70*/  F2FP.F16.F32.PACK_AB R5, R103, R66 ;  /* 0x000000426705723e */ /* 0x000fcc00000000ff */
[----:B------:R-:W3:Y:S01]  /*7a80*/  MUFU.EX2 R82, R82 ;  /* 0x0000005200527308 */ /* 0x000ee20000000800 */
[----:B-1----:R-:W-:Y:S01]  /*7a90*/  FADD.FTZ R7, R109, R6 ;  /* 0x000000066d077221 */ /* 0x002fe20000010000 */
[----:B------:R-:W-:-:S06]  /*7aa0*/  F2FP.F16.F32.PACK_AB R6, R53, R52 ;  /* 0x000000343506723e */ /* 0x000fcc00000000ff */
[----:B------:R-:W1:Y:S01]  /*7ab0*/  MUFU.EX2 R68, R68 ;  /* 0x0000004400447308 */ /* 0x000e620000000800 */
[----:B--2---:R-:W-:-:S07]  /*7ac0*/  FADD.FTZ R11, R65, R12 ;  /* 0x0000000c410b7221 */ /* 0x004fce0000010000 */
[----:B------:R-:W2:Y:S01]  /*7ad0*/  MUFU.EX2 R67, R67 ;  /* 0x0000004300437308 */ /* 0x000ea20000000800 */
[----:B---3--:R-:W-:Y:S01]  /*7ae0*/  FADD.FTZ R12, R82, R7 ;  /* 0x00000007520c7221 */ /* 0x008fe20000010000 */
[----:B------:R-:W-:-:S05]  /*7af0*/  F2FP.F16.F32.PACK_AB R7, R34, R107 ;  /* 0x0000006b2207723e */ /* 0x000fca00000000ff */
[----:B------:R3:W-:Y:S01]  /*7b00*/  STSM.16.M88.4 [R18], R4 ;  /* 0x0000000412007844 */ /* 0x0007e20000000200 */
[----:B------:R-:W4:Y:S01]  /*7b10*/  MUFU.EX2 R69, R69 ;  /* 0x0000004500457308 */ /* 0x000f220000000800 */
[----:B-1----:R-:W-:-:S07]  /*7b20*/  FADD.FTZ R14, R68, R11 ;  /* 0x0000000b440e7221 */ /* 0x002fce0000010000 */
[----:B------:R-:W1:Y:S01]  /*7b30*/  MUFU.EX2 R86, R86 ;  /* 0x0000005600567308 */ /* 0x000e620000000800 */
[----:B--2---:R-:W-:Y:S01]  /*7b40*/  FADD.FTZ R11, R67, R12 ;  /* 0x0000000c430b7221 */ /* 0x004fe20000010000 */
[----:B------:R-:W-:Y:S02]  /*7b50*/  F2FP.F16.F32.PACK_AB R12, R57, R56 ;  /* 0x00000038390c723e */ /* 0x000fe400000000ff */
[----:B---3--:R-:W-:-:S04]  /*7b60*/  F2FP.F16.F32.PACK_AB R4, R65, R64 ;  /* 0x000000404104723e */ /* 0x008fc800000000ff */
[----:B------:R-:W2:Y:S01]  /*7b70*/  MUFU.EX2 R72, R72 ;  /* 0x0000004800487308 */ /* 0x000ea20000000800 */
[C---:B----4-:R-:W-:Y:S01]  /*7b80*/  FADD.FTZ R13, R69.reuse, R14 ;  /* 0x0000000e450d7221 */ /* 0x050fe20000010000 */
[----:B------:R-:W-:-:S06]  /*7b90*/  F2FP.F16.F32.PACK_AB R6, R69, R68 ;  /* 0x000000444506723e */ /* 0x000fcc00000000ff */
[----:B------:R-:W3:Y:S01]  /*7ba0*/  MUFU.EX2 R21, R21 ;  /* 0x0000001500157308 */ /* 0x000ee20000000800 */
[----:B-1----:R-:W-:-:S07]  /*7bb0*/  FADD.FTZ R14, R86, R11 ;  /* 0x0000000b560e7221 */ /* 0x002fce0000010000 */
[----:B------:R-:W1:Y:S01]  /*7bc0*/  MUFU.EX2 R73, R73 ;  /* 0x0000004900497308 */ /* 0x000e620000000800 */
[----:B--2---:R-:W-:Y:S01]  /*7bd0*/  FADD.FTZ R20, R72, R13 ;  /* 0x0000000d48147221 */ /* 0x004fe20000010000 */
[----:B------:R-:W-:-:S06]  /*7be0*/  F2FP.F16.F32.PACK_AB R13, R35, R74 ;  /* 0x0000004a230d723e */ /* 0x000fcc00000000ff */
[----:B------:R-:W2:Y:S01]  /*7bf0*/  MUFU.EX2 R90, R90 ;  /* 0x0000005a005a7308 */ /* 0x000ea20000000800 */
[----:B---3--:R-:W-:Y:S01]  /*7c00*/  FADD.FTZ R11, R21, R14 ;  /* 0x0000000e150b7221 */ /* 0x008fe20000010000 */
[----:B------:R-:W-:-:S06]  /*7c10*/  F2FP.F16.F32.PACK_AB R14, R61, R60 ;  /* 0x0000003c3d0e723e */ /* 0x000fcc00000000ff */
[----:B------:R-:W3:Y:S01]  /*7c20*/  MUFU.EX2 R76, R76 ;  /* 0x0000004c004c7308 */ /* 0x000ee20000000800 */
[----:B-1----:R-:W-:-:S07]  /*7c30*/  FADD.FTZ R15, R73, R20 ;  /* 0x00000014490f7221 */ /* 0x002fce0000010000 */
[----:B------:R-:W1:Y:S01]  /*7c40*/  MUFU.EX2 R71, R71 ;  /* 0x0000004700477308 */ /* 0x000e620000000800 */
[----:B--2---:R-:W-:-:S07]  /*7c50*/  FADD.FTZ R20, R90, R11 ;  /* 0x0000000b5a147221 */ /* 0x004fce0000010000 */
[----:B------:R-:W2:Y:S01]  /*7c60*/  MUFU.EX2 R77, R77 ;  /* 0x0000004d004d7308 */ /* 0x000ea20000000800 */
[----:B---3--:R-:W-:Y:S01]  /*7c70*/  FADD.FTZ R24, R76, R15 ;  /* 0x0000000f4c187221 */ /* 0x008fe20000010000 */
[----:B------:R-:W-:-:S05]  /*7c80*/  F2FP.F16.F32.PACK_AB R15, R109, R78 ;  /* 0x0000004e6d0f723e */ /* 0x000fca00000000ff */
[----:B------:R3:W-:Y:S01]  /*7c90*/  STSM.16.M88.4 [R153+0x6000], R12 ;  /* 0x0060000c99007844 */ /* 0x0007e20000000200 */
[----:B------:R-:W4:Y:S01]  /*7ca0*/  MUFU.EX2 R94, R94 ;  /* 0x0000005e005e7308 */ /* 0x000f220000000800 */
[C---:B-1----:R-:W-:Y:S01]  /*7cb0*/  FADD.FTZ R5, R71.reuse, R20 ;  /* 0x0000001447057221 */ /* 0x042fe20000010000 */
[----:B------:R-:W-:-:S06]  /*7cc0*/  F2FP.F16.F32.PACK_AB R25, R71, R90 ;  /* 0x0000005a4719723e */ /* 0x000fcc00000000ff */
[----:B------:R-:W1:Y:S01]  /*7cd0*/  MUFU.EX2 R80, R80 ;  /* 0x0000005000507308 */ /* 0x000e620000000800 */
[C---:B--2---:R-:W-:Y:S01]  /*7ce0*/  FADD.FTZ R7, R77.reuse, R24 ;  /* 0x000000184d077221 */ /* 0x044fe20000010000 */
[----:B------:R-:W-:-:S06]  /*7cf0*/  F2FP.F16.F32.PACK_AB R26, R77, R76 ;  /* 0x0000004c4d1a723e */ /* 0x000fcc00000000ff */
[----:B------:R-:W2:Y:S01]  /*7d00*/  MUFU.EX2 R75, R75 ;  /* 0x0000004b004b7308 */ /* 0x000ea20000000800 */
[----:B----4-:R-:W-:Y:S01]  /*7d10*/  FADD.FTZ R20, R94, R5 ;  /* 0x000000055e147221 */ /* 0x010fe20000010000 */
[----:B------:R-:W-:-:S06]  /*7d20*/  F2FP.F16.F32.PACK_AB R5, R67, R82 ;  /* 0x000000524305723e */ /* 0x000fcc00000000ff */
[----:B------:R-:W4:Y:S01]  /*7d30*/  MUFU.EX2 R81, R81 ;  /* 0x0000005100517308 */ /* 0x000f220000000800 */
[----:B-1----:R-:W-:Y:S01]  /*7d40*/  FADD.FTZ R24, R80, R7 ;  /* 0x0000000750187221 */ /* 0x002fe20000010000 */
[----:B------:R-:W-:-:S05]  /*7d50*/  F2FP.F16.F32.PACK_AB R7, R21, R86 ;  /* 0x000000561507723e */ /* 0x000fca00000000ff */
[----:B------:R1:W-:Y:S01]  /*7d60*/  STSM.16.M88.4 [R19+0x6000], R4 ;  /* 0x0060000413007844 */ /* 0x0003e20000000200 */
[----:B------:R-:W5:Y:S01]  /*7d70*/  MUFU.EX2 R79, R79 ;  /* 0x0000004f004f7308 */ /* 0x000f620000000800 */
[C---:B--2---:R-:W-:Y:S01]  /*7d80*/  FADD.FTZ R20, R75.reuse, R20 ;  /* 0x000000144b147221 */ /* 0x044fe20000010000 */
[----:B------:R-:W-:-:S06]  /*7d90*/  F2FP.F16.F32.PACK_AB R27, R75, R94 ;  /* 0x0000005e4b1b723e */ /* 0x000fcc00000000ff */
[----:B------:R-:W2:Y:S01]  /*7da0*/  MUFU.EX2 R84, R84 ;  /* 0x0000005400547308 */ /* 0x000ea20000000800 */
[----:B----4-:R-:W-:Y:S01]  /*7db0*/  FADD.FTZ R21, R81, R24 ;  /* 0x0000001851157221 */ /* 0x010fe20000010000 */
[----:B------:R-:W-:Y:S02]  /*7dc0*/  F2FP.F16.F32.PACK_AB R24, R73, R72 ;  /* 0x000000484918723e */ /* 0x000fe400000000ff */
[----:B---3--:R-:W-:-:S03]  /*7dd0*/  F2FP.F16.F32.PACK_AB R12, R81, R80 ;  /* 0x00000050510c723e */ /* 0x008fc600000000ff */
[----:B------:R3:W-:Y:S01]  /*7de0*/  STSM.16.M88.4 [R155+0x2a800], R24 ;  /* 0x02a800189b007844 */ /* 0x0007e20000000200 */
[----:B------:R-:W4:Y:S01]  /*7df0*/  MUFU.EX2 R10, R83 ;  /* 0x00000053000a7308 */ /* 0x000f220000000800 */
[----:B-----5:R-:W-:-:S07]  /*7e00*/  FADD.FTZ R11, R79, R20 ;  /* 0x000000144f0b7221 */ /* 0x020fce0000010000 */
[----:B------:R-:W5:Y:S01]  /*7e10*/  MUFU.EX2 R105, R105 ;  /* 0x0000006900697308 */ /* 0x000f620000000800 */
[----:B--2---:R-:W-:-:S07]  /*7e20*/  FADD.FTZ R20, R84, R21 ;  /* 0x0000001554147221 */ /* 0x004fce0000010000 */
[----:B------:R-:W2:Y:S01]  /*7e30*/  MUFU.EX2 R102, R102 ;  /* 0x0000006600667308 */ /* 0x000ea20000000800 */
[C---:B----4-:R-:W-:Y:S01]  /*7e40*/  FADD.FTZ R11, R10.reuse, R11 ;  /* 0x0000000b0a0b7221 */ /* 0x050fe20000010000 */
[----:B------:R-:W-:-:S06]  /*7e50*/  F2FP.F16.F32.PACK_AB R13, R10, R79 ;  /* 0x0000004f0a0d723e */ /* 0x000fcc00000000ff */
[----:B------:R-:W4:Y:S01]  /*7e60*/  MUFU.EX2 R87, R87 ;  /* 0x0000005700577308 */ /* 0x000f220000000800 */
[C---:B-----5:R-:W-:Y:S01]  /*7e70*/  FADD.FTZ R21, R105.reuse, R20 ;  /* 0x0000001469157221 */ /* 0x060fe20000010000 */
[----:B------:R-:W-:-:S06]  /*7e80*/  F2FP.F16.F32.PACK_AB R14, R105, R84 ;  /* 0x00000054690e723e */ /* 0x000fcc00000000ff */
[----:B------:R-:W5:Y:S01]  /*7e90*/  MUFU.EX2 R88, R88 ;  /* 0x0000005800587308 */ /* 0x000f620000000800 */
[----:B--2---:R-:W-:-:S07]  /*7ea0*/  FADD.FTZ R20, R102, R11 ;  /* 0x0000000b66147221 */ /* 0x004fce0000010000 */
[----:B------:R-:W1:Y:S01]  /*7eb0*/  MUFU.EX2 R106, R106 ;  /* 0x0000006a006a7308 */ /* 0x000e620000000800 */
[C---:B----4-:R-:W-:Y:S01]  /*7ec0*/  FADD.FTZ R11, R87.reuse, R20 ;  /* 0x00000014570b7221 */ /* 0x050fe20000010000 */
[----:B------:R-:W-:-:S05]  /*7ed0*/  F2FP.F16.F32.PACK_AB R15, R87, R102 ;  /* 0x00000066570f723e */ /* 0x000fca00000000ff */
[----:B------:R3:W-:Y:S01]  /*7ee0*/  STSM.16.M88.4 [R17], R12 ;  /* 0x0000000c11007844 */ /* 0x0007e20000000200 */
[----:B------:R-:W2:Y:S01]  /*7ef0*/  MUFU.EX2 R89, R89 ;  /* 0x0000005900597308 */ /* 0x000ea20000000800 */
[----:B-----5:R-:W-:-:S07]  /*7f00*/  FADD.FTZ R28, R88, R21 ;  /* 0x00000015581c7221 */ /* 0x020fce0000010000 */
[----:B------:R-:W4:Y:S01]  /*7f10*/  MUFU.EX2 R91, R91 ;  /* 0x0000005b005b7308 */ /* 0x000f220000000800 */
[----:B-1----:R-:W-:-:S07]  /*7f20*/  FADD.FTZ R4, R106, R11 ;  /* 0x0000000b6a047221 */ /* 0x002fce0000010000 */
[----:B------:R-:W1:Y:S01]  /*7f30*/  MUFU.EX2 R92, R92 ;  /* 0x0000005c005c7308 */ /* 0x000e620000000800 */
[C---:B--2---:R-:W-:Y:S01]  /*7f40*/  FADD.FTZ R5, R89.reuse, R28 ;  /* 0x0000001c59057221 */ /* 0x044fe20000010000 */
[----:B------:R-:W-:-:S06]  /*7f50*/  F2FP.F16.F32.PACK_AB R28, R89, R88 ;  /* 0x00000058591c723e */ /* 0x000fcc00000000ff */
        /* <DEDUP_REMOVED lines=9> */
[----:B------:R-:W-:-:S03]  /*7ff0*/  F2FP.F16.F32.PACK_AB R30, R93, R92 ;  /* 0x0000005c5d1e723e */ /* 0x000fc600000000ff */
[----:B------:R-:W-:-:S03]  /*8000*/  FADD.FTZ R6, R32, R5 ;  /* 0x0000000520067221 */ /* 0x000fc60000010000 */
[----:B------:R-:W4:Y:S01]  /*8010*/  MUFU.EX2 R99, R99 ;  /* 0x0000006300637308 */ /* 0x000f220000000800 */
[C---:B-1----:R-:W-:Y:S01]  /*8020*/  FADD.FTZ R4, R31.reuse, R4 ;  /* 0x000000041f047221 */ /* 0x042fe20000010000 */
[----:B------:R-:W-:-:S05]  /*8030*/  F2FP.F16.F32.PACK_AB R31, R31, R33 ;  /* 0x000000211f1f723e */ /* 0x000fca00000000ff */
[----:B------:R3:W-:Y:S01]  /*8040*/  STSM.16.M88.4 [R153+0xc000], R28 ;  /* 0x00c0001c99007844 */ /* 0x0007e20000000200 */
[----:B------:R-:W1:Y:S01]  /*8050*/  MUFU.EX2 R97, R97 ;  /* 0x0000006100617308 */ /* 0x000e620000000800 */
[----:B--2---:R-:W-:-:S07]  /*8060*/  FADD.FTZ R4, R35, R4 ;  /* 0x0000000423047221 */ /* 0x004fce0000010000 */
[----:B------:R-:W2:Y:S01]  /*8070*/  MUFU.EX2 R100, R100 ;  /* 0x0000006400647308 */ /* 0x000ea20000000800 */
[C---:B----4-:R-:W-:Y:S01]  /*8080*/  F2FP.F16.F32.PACK_AB R33, R99.reuse, R35 ;  /* 0x000000236321723e */ /* 0x050fe200000000ff */
[----:B------:R-:W-:-:S06]  /*8090*/  FADD.FTZ R4, R99, R4 ;  /* 0x0000000463047221 */ /* 0x000fcc0000010000 */
[----:B------:R-:W4:Y:S01]  /*80a0*/  MUFU.EX2 R63, R63 ;  /* 0x0000003f003f7308 */ /* 0x000f220000000800 */
[C---:B-1----:R-:W-:Y:S01]  /*80b0*/  F2FP.F16.F32.PACK_AB R32, R97.reuse, R32 ;  /* 0x000000206120723e */ /* 0x042fe200000000ff */
[----:B------:R-:W-:-:S06]  /*80c0*/  FADD.FTZ R5, R97, R6 ;  /* 0x0000000661057221 */ /* 0x000fcc0000010000 */
[----:B------:R-:W1:Y:S01]  /*80d0*/  MUFU.EX2 R7, R118 ;  /* 0x0000007600077308 */ /* 0x000e620000000800 */
[----:B--2---:R-:W-:-:S07]  /*80e0*/  FADD.FTZ R6, R100, R5 ;  /* 0x0000000564067221 */ /* 0x004fce0000010000 */
[----:B------:R-:W2:Y:S01]  /*80f0*/  MUFU.EX2 R101, R101 ;  /* 0x0000006500657308 */ /* 0x000ea20000000800 */
[C---:B----4-:R-:W-:Y:S01]  /*8100*/  F2FP.F16.F32.PACK_AB R34, R63.reuse, R100 ;  /* 0x000000643f22723e */ /* 0x050fe200000000ff */
[----:B------:R-:W-:Y:S01]  /*8110*/  FADD.FTZ R6, R63, R6 ;  /* 0x000000063f067221 */ /* 0x000fe20000010000 */
[----:B-1----:R-:W-:Y:S01]  /*8120*/  FADD.FTZ R4, R7, R4 ;  /* 0x0000000407047221 */ /* 0x002fe20000010000 */
[----:B--2---:R-:W-:-:S03]  /*8130*/  F2FP.F16.F32.PACK_AB R35, R101, R7 ;  /* 0x000000076523723e */ /* 0x004fc600000000ff */
[----:B------:R-:W-:Y:S01]  /*8140*/  FADD.FTZ R5, R101, R4 ;  /* 0x0000000465057221 */ /* 0x000fe20000010000 */
[----:B------:R-:W-:Y:S01]  /*8150*/  IMAD.MOV.U32 R7, RZ, RZ, R98 ;  /* 0x000000ffff077224 */ /* 0x000fe200078e0062 */
[----:B------:R-:W-:Y:S01]  /*8160*/  MOV R4, R50 ;  /* 0x0000003200047202 */ /* 0x000fe20000000f00 */
        /* <DEDUP_REMOVED lines=9> */
.L_x_10486:
[----:B------:R-:W-:Y:S06]  /*8200*/  BAR.ARV 0x8, 0x1a0 ;  /* 0x0206800000007b1d */ /* 0x000fec0000002000 */
[----:B------:R-:W-:Y:S05]  /*8210*/  @!P0 BRA `(.L_x_10496) ;  /* 0x0000000000048947 */ /* 0x000fea0003800000 */
[----:B------:R-:W-:Y:S01]  /*8220*/  BPT.TRAP 0x1 ;  /* 0x000000040000795c */ /* 0x000fe20000300000 */
.L_x_10496:
[----:B------:R-:W-:Y:S01]  /*8230*/  ULEA UR12, UR36, UR40, 0x3 ;  /* 0x00000028240c7291 */ /* 0x000fe2000f8e183f */
[----:B------:R-:W-:-:S05]  /*8240*/  IMAD.U32 R3, RZ, RZ, UR37 ;  /* 0x00000025ff037e24 */ /* 0x000fca000f8e00ff */
[----:B------:R-:W-:-:S04]  /*8250*/  SHF.L.U32 R3, R3, 0x1f, RZ ;  /* 0x0000001f03037819 */ /* 0x000fc800000006ff */
[----:B------:R1:W4:Y:S01]  /*8260*/  SYNCS.PHASECHK.TRANS64.TRYWAIT P2, [UR12+0x30850], R3 ;  /* 0x03085003ff0075a7 */ /* 0x000322000804014c */
[----:B------:R-:W-:Y:S05]  /*8270*/  @!P0 BRA `(.L_x_10497) ;  /* 0x0000000000048947 */ /* 0x000fea0003800000 */
[----:B------:R-:W-:Y:S01]  /*8280*/  BPT.TRAP 0x1 ;  /* 0x000000040000795c */ /* 0x000fe20000300000 */
.L_x_10497:
[----:B----4-:R-:W-:Y:S05]  /*8290*/  @P2 BRA `(.L_x_10498) ;  /* 0x0000000000082947 */ /* 0x010fea0003800000 */
[----:B------:R-:W4:Y:S02]  /*82a0*/  SYNCS.PHASECHK.TRANS64.TRYWAIT P0, [UR12+0x30850], R3 ;  /* 0x03085003ff0075a7 */ /* 0x000f24000800014c */
[----:B----4-:R-:W-:Y:S05]  /*82b0*/  @!P0 BRA `(.L_x_10499) ;  /* 0x0000003400e08947 */ /* 0x010fea0003800000 */
.L_x_10498:
[----:B------:R-:W-:Y:S01]  /*82c0*/  R2UR UR4, R0 ;  /* 0x00000000000472ca */ /* 0x000fe200000e0000 */
[----:B------:R-:W-:Y:S01]  /*82d0*/  UIADD3 UR5, UR40, 0x400, URZ ;  /* 0x0000040028057890 */ /* 0x000fe2000fffe03f */
[----:B------:R-:W5:Y:S01]  /*82e0*/  LDL.64 R20, [R1+0x10] ;  /* 0x0000100001147983 */ /* 0x000f620000100a00 */
[----:B------:R-:W-:Y:S01]  /*82f0*/  WARPGROUP.ARRIVE ;  /* 0x00000000000079c5 */ /* 0x000fe20000000000 */
[----:B------:R-:W-:Y:S01]  /*8300*/  UMOV UR7, 0x40000040 ;  /* 0x4000004000077882 */ /* 0x000fe20000000000 */
[----:B------:R-:W-:Y:S01]  /*8310*/  USHF.R.U32.HI UR5, URZ, 0x4, UR5 ;  /* 0x000000043f057899 */ /* 0x000fe20008011605 */
[----:B----4-:R-:W4:Y:S01]  /*8320*/  SHFL.BFLY PT, R4, R5, 0x2, 0x1f ;  /* 0x0c401f0005047f89 */ /* 0x010f2200000e0000 */
[----:B------:R-:W-:Y:S01]  /*8330*/  UMOV UR11, 0x40000040 ;  /* 0x40000040000b7882 */ /* 0x000fe20000000000 */
[----:B------:R-:W-:Y:S01]  /*8340*/  UMOV UR9, 0x40000040 ;  /* 0x4000004000097882 */ /* 0x000fe20000000000 */
[----:B------:R-:W-:Y:S01]  /*8350*/  ULOP3.LUT UR5, UR5, 0x3fff, URZ, 0xc0, !UPT ;  /* 0x00003fff05057892 */ /* 0x000fe2000f8ec03f */
[----:B-1----:R-:W1:Y:S01]  /*8360*/  SHFL.BFLY PT, R3, R6, 0x2, 0x1f ;  /* 0x0c401f0006037f89 */ /* 0x002e6200000e0000 */
[----:B------:R-:W-:Y:S01]  /*8370*/  UIADD3 UR42, -UR41, URZ, URZ ;  /* 0x0000003f292a7290 */ /* 0x000fe2000fffe13f */
[C---:B------:R-:W-:Y:S01]  /*8380*/  IADD3 R47, R2.reuse, -0x80, RZ ;  /* 0xffffff80022f7810 */ /* 0x040fe20007ffe0ff */
[----:B------:R-:W-:Y:S01]  /*8390*/  UIADD3 UR4, UR4, 0x1e800, URZ ;  /* 0x0001e80004047890 */ /* 0x000fe2000fffe03f */
[----:B------:R-:W-:Y:S01]  /*83a0*/  VIADD R48, R2, 0xffffff80 ;  /* 0xffffff8002307836 */ /* 0x000fe20000000000 */
[----:B------:R-:W-:Y:S01]  /*83b0*/  UIMAD UR6, UR36, 0x600, UR5 ;  /* 0x00000600240678a4 */ /* 0x000fe2000f8e0205 */
[----:B------:R-:W-:Y:S01]  /*83c0*/  SHF.R.S32.HI R47, RZ, 0x1f, R47 ;  /* 0x0000001fff2f7819 */ /* 0x000fe2000001142f */
[----:B------:R-:W-:Y:S01]  /*83d0*/  USHF.R.U32.HI UR4, URZ, 0x4, UR4 ;  /* 0x000000043f047899 */ /* 0x000fe20008011604 */
[----:B------:R-:W-:Y:S01]  /*83e0*/  UMOV UR5, 0x40000040 ;  /* 0x4000004000057882 */ /* 0x000fe20000000000 */
[----:B------:R-:W-:Y:S01]  /*83f0*/  UIADD3 UR10, UR6, 0x80, URZ ;  /* 0x00000080060a7890 */ /* 0x000fe2000fffe03f */
[----:B------:R-:W-:Y:S01]  /*8400*/  LEA.HI R47, R47, R48, RZ, 0x5 ;  /* 0x000000302f2f7211 */ /* 0x000fe200078f28ff */
[----:B------:R-:W-:-:S02]  /*8410*/  ULOP3.LUT UR4, UR4, 0x3fff, URZ, 0xc0, !UPT ;  /* 0x00003fff04047892 */ /* 0x000fc4000f8ec03f */
[----:B------:R-:W-:Y:S01]  /*8420*/  UIADD3 UR43, -UR44, URZ, URZ ;  /* 0x0000003f2c2b7290 */ /* 0x000fe2000fffe13f */
[----:B------:R-:W-:Y:S01]  /*8430*/  SHF.R.S32.HI R47, RZ, 0x5, R47 ;  /* 0x00000005ff2f7819 */ /* 0x000fe2000001142f */
[----:B------:R-:W-:-:S04]  /*8440*/  ULOP3.LUT UR4, UR4, 0x10000, URZ, 0xfc, !UPT ;  /* 0x0001000004047892 */ /* 0x000fc8000f8efc3f */
[----:B------:R-:W-:Y:S01]  /*8450*/  UIADD3 UR8, UR4, 0x2, URZ ;  /* 0x0000000204087890 */ /* 0x000fe2000fffe03f */
[----:B----4-:R-:W-:Y:S01]  /*8460*/  FADD.FTZ R7, R4, R5 ;  /* 0x0000000504077221 */ /* 0x010fe20000010000 */
[----:B-1----:R-:W-:-:S03]  /*8470*/  FADD.FTZ R3, R3, R6 ;  /* 0x0000000603037221 */ /* 0x002fc60000010000 */
[----:B------:R-:W-:Y:S01]  /*8480*/  HGMMA.64x64x16.F32 R120, gdesc[UR4].tnspB, R120, gsb0 ;  /* 0x40e00000047879f0 */ /* 0x000fe20008000878 */
[----:B------:R-:W-:Y:S01]  /*8490*/  UMOV UR7, 0x40000040 ;  /* 0x4000004000077882 */ /* 0x000fe20000000000 */
[----:B------:R-:W-:Y:S01]  /*84a0*/  UMOV UR5, 0x40000040 ;  /* 0x4000004000057882 */ /* 0x000fe20000000000 */
[----:B--23--:R-:W1:Y:S04]  /*84b0*/  SHFL.BFLY PT, R12, R7, 0x1, 0x1f ;  /* 0x0c201f00070c7f89 */ /* 0x00ce6800000e0000 */
[----:B------:R-:W2:Y:S01]  /*84c0*/  SHFL.BFLY PT, R0, R3, 0x1, 0x1f ;  /* 0x0c201f0003007f89 */ /* 0x000ea200000e0000 */
[----:B-1----:R-:W-:Y:S01]  /*84d0*/  FADD.FTZ R14, R7, R12 ;  /* 0x0000000c070e7221 */ /* 0x002fe20000010000 */
[----:B------:R-:W-:Y:S02]  /*84e0*/  IMAD.U32 R12, RZ, RZ, UR12 ;  /* 0x0000000cff0c7e24 */ /* 0x000fe4000f8e00ff */
[----:B--2---:R-:W-:Y:S01]  /*84f0*/  FADD.FTZ R13, R3, R0 ;  /* 0x00000000030d7221 */ /* 0x004fe20000010000 */
[----:B------:R-:W-:-:S02]  /*8500*/  IMAD.MOV.U32 R0, RZ, RZ, RZ ;  /* 0x000000ffff007224 */ /* 0x000fc400078e00ff */
[----:B------:R-:W-:Y:S02]  /*8510*/  @!P1 VIADD R12, R12, 0x30860 ;  /* 0x000308600c0c9836 */ /* 0x000fe40000000000 */
[----:B------:R-:W-:-:S03]  /*8520*/  FSETP.NE.FTZ.AND P2, PT, R13, RZ, PT ;  /* 0x000000ff0d00720b */ /* 0x000fc60003f55000 */
[----:B------:R-:W-:-:S10]  /*8530*/  @!P1 PRMT R12, RZ, 0x654, R12 ;  /* 0x00000654ff0c9816 */ /* 0x000fd4000000000c */
[----:B------:R-:W-:Y:S01]  /*8540*/  @P2 MUFU.RCP R0, R13 ;  /* 0x0000000d00002308 */ /* 0x000fe20000001000 */
[----:B------:R-:W-:Y:S02]  /*8550*/  WARPGROUP.DEPBAR.LE gsb0, 0x0 ;  /* 0x00008000000079c5 */ /* 0x000fe40000010000 */
[----:B------:R-:W-:-:S06]  /*8560*/  WARPGROUP.ARRIVE ;  /* 0x00000000000079c5 */ /* 0x000fcc0000000000 */
[----:B------:R-:W-:Y:S01]  /*8570*/  HGMMA.64x64x16.F32 R120, gdesc[UR8].tnspB, R120, gsb0 ;  /* 0x40e00000087879f0 */ /* 0x000fe20008000878 */
[----:B------:R-:W-:Y:S02]  /*8580*/  UIADD3 UR10, UR6, 0x100, URZ ;  /* 0x00000100060a7890 */ /* 0x000fe4000fffe03f */
[----:B------:R-:W-:Y:S01]  /*8590*/  UIADD3 UR8, UR4, 0x4, URZ ;  /* 0x0000000404087890 */ /* 0x000fe2000fffe03f */
[----:B------:R-:W-:Y:S01]  /*85a0*/  UMOV UR11, 0x40000040 ;  /* 0x40000040000b7882 */ /* 0x000fe20000000000 */
[----:B------:R-:W-:Y:S01]  /*85b0*/  UMOV UR9, 0x40000040 ;  /* 0x4000004000097882 */ /* 0x000fe20000000000 */
        /* <DEDUP_REMOVED lines=14> */
[C---:B-----5:R-:W-:Y:S02]  /*86a0*/  IADD3 R9, P4, R20.reuse, 0x20, RZ ;  /* 0x0000002014097810 */ /* 0x060fe40007f9e0ff */
[----:B------:R-:W-:Y:S02]  /*86b0*/  IADD3 R5, P0, R20, 0x60, RZ ;  /* 0x0000006014057810 */ /* 0x000fe40007f1e0ff */
[----:B------:R-:W-:-:S02]  /*86c0*/  LOP3.LUT R8, R9, 0x380, RZ, 0xc0, !PT ;  /* 0x0000038009087812 */ /* 0x000fc400078ec0ff */
[----:B------:R-:W-:Y:S02]  /*86d0*/  LOP3.LUT R4, R5, 0x380, RZ, 0xc0, !PT ;  /* 0x0000038005047812 */ /* 0x000fe400078ec0ff */
[----:B------:R-:W-:Y:S02]  /*86e0*/  SHF.R.U64 R8, R8, 0x3, RZ ;  /* 0x0000000308087819 */ /* 0x000fe400000012ff */
[----:B------:R-:W-:Y:S02]  /*86f0*/  IADD3 R3, P3, R20, 0x40, RZ ;  /* 0x0000004014037810 */ /* 0x000fe40007f7e0ff */
[----:B------:R-:W-:Y:S01]  /*8700*/  LOP3.LUT R8, R8, R9, RZ, 0x3c, !PT ;  /* 0x0000000908087212 */ /* 0x000fe200078e3cff */
[--C-:B------:R-:W-:Y:S01]  /*8710*/  IMAD.X R9, RZ, RZ, R21.reuse, P4 ;  /* 0x000000ffff097224 */ /* 0x100fe200020e0615 */
[----:B------:R-:W-:Y:S01]  /*8720*/  LOP3.LUT R10, R20, 0x380, RZ, 0xc0, !PT ;  /* 0x00000380140a7812 */ /* 0x000fe200078ec0ff */
[----:B------:R-:W-:Y:S01]  /*8730*/  IMAD.X R7, RZ, RZ, R21, P3 ;  /* 0x000000ffff077224 */ /* 0x000fe200018e0615 */
[----:B------:R-:W-:-:S02]  /*8740*/  SHF.R.U64 R4, R4, 0x3, RZ ;  /* 0x0000000304047819 */ /* 0x000fc400000012ff */
[----:B------:R-:W-:Y:S02]  /*8750*/  FSETP.NE.FTZ.AND P4, PT, R14, RZ, PT ;  /* 0x000000ff0e00720b */ /* 0x000fe40003f95000 */
[----:B------:R-:W-:Y:S02]  /*8760*/  LOP3.LUT R6, R3, 0x380, RZ, 0xc0, !PT ;  /* 0x0000038003067812 */ /* 0x000fe400078ec0ff */
[----:B------:R-:W-:Y:S02]  /*8770*/  SHF.R.U64 R10, R10, 0x3, RZ ;  /* 0x000000030a0a7819 */ /* 0x000fe400000012ff */
[----:B------:R-:W-:Y:S02]  /*8780*/  LOP3.LUT R4, R4, R5, RZ, 0x3c, !PT ;  /* 0x0000000504047212 */ /* 0x000fe400078e3cff */
[----:B------:R-:W-:Y:S02]  /*8790*/  IADD3.X R5, RZ, R21, RZ, P0, !PT ;  /* 0x00000015ff057210 */ /* 0x000fe400007fe4ff */
[----:B------:R-:W-:-:S02]  /*87a0*/  SHF.R.U64 R6, R6, 0x3, RZ ;  /* 0x0000000306067819 */ /* 0x000fc400000012ff */
[----:B------:R-:W-:Y:S02]  /*87b0*/  MOV R11, R21 ;  /* 0x00000015000b7202 */ /* 0x000fe40000000f00 */
[----:B------:R-:W-:Y:S02]  /*87c0*/  LOP3.LUT R10, R10, R20, RZ, 0x3c, !PT ;  /* 0x000000140a0a7212 */ /* 0x000fe400078e3cff */
[----:B------:R-:W-:Y:S02]  /*87d0*/  MOV R38, R4 ;  /* 0x0000000400267202 */ /* 0x000fe40000000f00 */
[----:B------:R-:W-:Y:S01]  /*87e0*/  LOP3.LUT R6, R6, R3, RZ, 0x3c, !PT ;  /* 0x0000000306067212 */ /* 0x000fe200078e3cff */
[----:B------:R-:W1:Y:S01]  /*87f0*/  LDC.64 R4, c[0x0][0xb78] ;  /* 0x0002de00ff047b82 */ /* 0x000e620000000a00 */
[----:B------:R-:W-:Y:S01]  /*8800*/  MOV R43, R10 ;  /* 0x0000000a002b7202 */ /* 0x000fe20000000f00 */
[----:B------:R-:W-:Y:S01]  /*8810*/  IMAD.MOV.U32 R10, RZ, RZ, RZ ;  /* 0x000000ffff0a7224 */ /* 0x000fe200078e00ff */
[----:B------:R-:W2:Y:S01]  /*8820*/  @P4 MUFU.LG2 R11, R14 ;  /* 0x0000000e000b4308 */ /* 0x000ea20000000c00 */
[----:B------:R-:W-:Y:S01]  /*8830*/  MOV R40, R6 ;  /* 0x0000000600287202 */ /* 0x000fe20000000f00 */
[----:B------:R-:W-:Y:S01]  /*8840*/  @P2 FMUL.FTZ R7, R39, 0.69314718246459960938 ;  /* 0x3f31721827072820 */ /* 0x000fe20000410000 */
[----:B------:R-:W-:-:S02]  /*8850*/  MOV R42, R8 ;  /* 0x00000008002a7202 */ /* 0x000fc40000000f00 */
[----:B------:R-:W-:Y:S02]  /*8860*/  LOP3.LUT P0, RZ, R157, 0x3, RZ, 0xc0, !PT ;  /* 0x000000039dff7812 */ /* 0x000fe4000780c0ff */
[----:B------:R-:W-:Y:S01]  /*8870*/  MOV R21, 0xff800000 ;  /* 0xff80000000157802 */ /* 0x000fe20000000f00 */
[----:B------:R-:W3:Y:S08]  /*8880*/  @P2 MUFU.LG2 R6, R13 ;  /* 0x0000000d00062308 */ /* 0x000ef00000000c00 */
[----:B------:R4:W5:Y:S01]  /*8890*/  @P4 MUFU.RCP R10, R14 ;  /* 0x0000000e000a4308 */ /* 0x0009620000001000 */
[----:B--2---:R-:W-:Y:S01]  /*88a0*/  @P4 FMUL.FTZ R11, R11, 0.69314718246459960938 ;  /* 0x3f3172180b0b4820 */ /* 0x004fe20000410000 */
[----:B------:R-:W-:-:S02]  /*88b0*/  WARPGROUP.DEPBAR.LE gsb0, 0x0 ;  /* 0x00008000000079c5 */ /* 0x000fc40000010000 */
[----:B------:R-:W-:Y:S01]  /*88c0*/  WARPGROUP.ARRIVE ;  /* 0x00000000000079c5 */ /* 0x000fe20000000000 */
[----:B----4-:R-:W-:Y:S01]  /*88d0*/  @P4 FMUL.FTZ R14, R39, 0.69314718246459960938 ;  /* 0x3f317218270e4820 */ /* 0x010fe20000410000 */
[----:B---3--:R-:W-:-:S04]  /*88e0*/  @P2 FMUL.FTZ R6, R6, 0.69314718246459960938 ;  /* 0x3f31721806062820 */ /* 0x008fc80000410000 */
[----:B------:R-:W-:Y:S01]  /*88f0*/  HGMMA.64x64x16.F32 R120, gdesc[UR8].tnspB, R120, gsb0 ;  /* 0x40e00000087879f0 */ /* 0x000fe20008000878 */
[----:B------:R-:W-:Y:S01]  /*8900*/  UIADD3 UR10, UR6, 0x280, URZ ;  /* 0x00000280060a7890 */ /* 0x000fe2000fffe03f */
[----:B------:R-:W-:Y:S01]  /*8910*/  @P4 FFMA.FTZ R21, R14, R98, R11 ;  /* 0x000000620e154223 */ /* 0x000fe2000001000b */
        /* <DEDUP_REMOVED lines=42> */
[----:B------:R-:W-:Y:S01]  /*8bc0*/  HGMMA.64x64x16.F32 R120, gdesc[UR8].tnspB, R120, gsb0 ;  /* 0x40e00000087879f0 */ /* 0x000fe20008000878 */
[----:B------:R-:W-:Y:S02]  /*8bd0*/  ULDC.64 UR8, c[0x0][0xb70] ;  /* 0x0002dc0000087ab9 */ /* 0x000fe40000000a00 */
[----:B------:R-:W-:Y:S02]  /*8be0*/  WARPGROUP.DEPBAR.LE gsb0, 0x0 ;  /* 0x00008000000079c5 */ /* 0x000fe40000010000 */
[----:B------:R-:W-:-:S06]  /*8bf0*/  WARPGROUP.ARRIVE ;  /* 0x00000000000079c5 */ /* 0x000fcc0000000000 */
[----:B------:R-:W-:Y:S01]  /*8c00*/  HGMMA.64x64x16.F32 R120, gdesc[UR4].tnspB, R120, gsb0 ;  /* 0x40e00000047879f0 */ /* 0x000fe20008000878 */
[----:B------:R-:W-:Y:S01]  /*8c10*/  ULDC UR4, c[0x0][0xda8] ;  /* 0x00036a0000047ab9 */ /* 0x000fe20000000800 */
[----:B------:R-:W-:Y:S01]  /*8c20*/  ULDC UR7, c[0x0][0xa88] ;  /* 0x0002a20000077ab9 */ /* 0x000fe20000000800 */
[----:B------:R-:W-:-:S03]  /*8c30*/  UIMAD UR42, UR4, UR42, UR46 ;  /* 0x0000002a042a72a4 */ /* 0x000fc6000f8e022e */
[----:B------:R-:W-:Y:S01]  /*8c40*/  ULDC UR4, c[0x0][0xdb4] ;  /* 0x00036d0000047ab9 */ /* 0x000fe20000000800 */
[----:B------:R-:W-:Y:S02]  /*8c50*/  UIMAD UR42, UR42, 0xc0, URZ ;  /* 0x000000c02a2a78a4 */ /* 0x000fe4000f8e023f */
[----:B------:R-:W-:-:S04]  /*8c60*/  UIMAD UR43, UR4, UR43, UR41 ;  /* 0x0000002b042b72a4 */ /* 0x000fc8000f8e0229 */
[----:B------:R-:W-:Y:S01]  /*8c70*/  USHF.R.S32.HI UR4, URZ, 0x1f, UR43 ;  /* 0x0000001f3f047899 */ /* 0x000fe2000801142b */
[----:B------:R-:W-:-:S03]  /*8c80*/  VIADD R29, R152, UR42 ;  /* 0x0000002a981d7c36 */ /* 0x000fc60008000000 */
[----:B------:R-:W-:Y:S02]  /*8c90*/  UIMAD UR6, UR4, UR8, URZ ;  /* 0x00000008040672a4 */ /* 0x000fe4000f8e023f */
[----:B------:R-:W-:Y:S01]  /*8ca0*/  UIMAD.WIDE.U32 UR4, UR43, UR8, URZ ;  /* 0x000000082b0472a5 */ /* 0x000fe2000f8e003f */
[----:B------:R-:W-:Y:S01]  /*8cb0*/  IADD3 R3, R29, 0x8, RZ ;  /* 0x000000081d037810 */ /* 0x000fe20007ffe0ff */
[----:B------:R-:W-:Y:S01]  /*8cc0*/  UIMAD UR6, UR43, UR9, UR6 ;  /* 0x000000092b0672a4 */ /* 0x000fe2000f8e0206 */
[----:B------:R-:W-:Y:S02]  /*8cd0*/  SHF.R.S32.HI R45, RZ, 0x1f, R29 ;  /* 0x0000001fff2d7819 */ /* 0x000fe4000001141d */
[----:B------:R-:W-:Y:S01]  /*8ce0*/  ISETP.GE.OR P3, PT, R3, UR7, P0 ;  /* 0x0000000703007c0c */ /* 0x000fe20008766670 */
[----:B------:R-:W-:Y:S01]  /*8cf0*/  IMAD.U32 R8, RZ, RZ, UR4 ;  /* 0x00000004ff087e24 */ /* 0x000fe2000f8e00ff */
[----:B------:R-:W-:Y:S01]  /*8d00*/  USHF.R.S32.HI UR4, URZ, 0x1f, UR44 ;  /* 0x0000001f3f047899 */ /* 0x000fe2000801142c */
[----:B------:R-:W-:Y:S01]  /*8d10*/  MOV R9, UR5 ;  /* 0x0000000500097c02 */ /* 0x000fe20008000f00 */
[----:B------:R-:W-:Y:S01]  /*8d20*/  UIADD3 UR6, UR5, UR6, URZ ;  /* 0x0000000605067290 */ /* 0x000fe2000fffe03f */
[----:B------:R-:W-:-:S02]  /*8d30*/  IMAD.MOV.U32 R3, RZ, RZ, -0x800000 ;  /* 0xff800000ff037424 */ /* 0x000fc400078e00ff */
[----:B------:R-:W-:Y:S01]  /*8d40*/  @P2 FFMA.FTZ R3, R7, R50, R6 ;  /* 0x0000003207032223 */ /* 0x000fe20000010006 */
[----:B------:R-:W-:Y:S01]  /*8d50*/  ISETP.GE.OR P0, PT, R29, UR7, P0 ;  /* 0x000000071d007c0c */ /* 0x000fe20008706670 */
[C---:B-1----:R-:W-:Y:S01]  /*8d60*/  IMAD R14, R4.reuse, UR4, RZ ;  /* 0x00000004040e7c24 */ /* 0x042fe2000f8e02ff */
[----:B------:R-:W-:Y:S01]  /*8d70*/  ULDC.64 UR4, c[0x0][0xb40] ;  /* 0x0002d00000047ab9 */ /* 0x000fe20000000a00 */
[----:B------:R-:W-:Y:S02]  /*8d80*/  IMAD.U32 R9, RZ, RZ, UR6 ;  /* 0x00000006ff097e24 */ /* 0x000fe4000f8e00ff */
[----:B------:R-:W-:Y:S02]  /*8d90*/  IMAD R46, R5, UR44, R14 ;  /* 0x0000002c052e7c24 */ /* 0x000fe4000f8e020e */
[----:B------:R-:W-:Y:S01]  /*8da0*/  IMAD.WIDE.U32 R8, R4, UR44, R8 ;  /* 0x0000002c04087c25 */ /* 0x000fe2000f8e0008 */
        /* <DEDUP_REMOVED lines=18> */
[-C--:B-----5:R-:W-:Y:S01]  /*8ed0*/  FMUL.FTZ R5, R123, R10.reuse ;  /* 0x0000000a7b057220 */ /* 0x0a0fe20000410000 */
[-C--:B------:R-:W-:Y:S01]  /*8ee0*/  FMUL.FTZ R0, R122, R10.reuse ;  /* 0x0000000a7a007220 */ /* 0x080fe20000410000 */
[-C--:B------:R-:W-:Y:S01]  /*8ef0*/  FMUL.FTZ R13, R127, R10.reuse ;  /* 0x0000000a7f0d7220 */ /* 0x080fe20000410000 */
        /* <DEDUP_REMOVED lines=8> */
[----:B------:R-:W-:Y:S01]  /*8f80*/  BAR.SYNC.DEFER_BLOCKING 0x1, 0x180 ;  /* 0x0046000000007b1d */ /* 0x000fe20000010000 */
[----:B------:R-:W-:Y:S01]  /*8f90*/  IADD3 R44, P1, R29, R8, RZ ;  /* 0x000000081d2c7210 */ /* 0x000fe20007f3e0ff */
        /* <DEDUP_REMOVED lines=9> */
[----:B------:R-:W-:-:S02]  /*9030*/  IADD3.X R45, R45, R9, R46, P1, !PT ;  /* 0x000000092d2d7210 */ /* 0x000fc40000ffe42e */
[----:B------:R-:W-:Y:S02]  /*9040*/  F2FP.F16.F32.PACK_AB R9, R0, R11 ;  /* 0x0000000b0009723e */ /* 0x000fe400000000ff */
[----:B------:R-:W-:Y:S01]  /*9050*/  F2FP.F16.F32.PACK_AB R11, R12, R13 ;  /* 0x0000000d0c0b723e */ /* 0x000fe200000000ff */
[----:B------:R-:W1:Y:S01]  /*9060*/  SHFL.IDX PT, R0, R47, RZ, 0x1f ;  /* 0x00001fff2f007589 */ /* 0x000e6200000e0000 */
[----:B------:R-:W-:Y:S02]  /*9070*/  F2FP.F16.F32.PACK_AB R8, R15, R20 ;  /* 0x000000140f08723e */ /* 0x000fe400000000ff */
[----:B------:R-:W-:Y:S02]  /*9080*/  F2FP.F16.F32.PACK_AB R10, R22, R25 ;  /* 0x00000019160a723e */ /* 0x000fe400000000ff */
[----:B------:R-:W-:Y:S02]  /*9090*/  F2FP.F16.F32.PACK_AB R13, R14, R29 ;  /* 0x0000001d0e0d723e */ /* 0x000fe400000000ff */
[----:B------:R-:W-:Y:S01]  /*90a0*/  F2FP.F16.F32.PACK_AB R12, R24, R27 ;  /* 0x0000001b180c723e */ /* 0x000fe200000000ff */
[----:B------:R2:W-:Y:S01]  /*90b0*/  STSM.16.M88.4 [R43], R4 ;  /* 0x000000042b007844 */ /* 0x0005e20000000200 */
[----:B------:R-:W-:-:S02]  /*90c0*/  F2FP.F16.F32.PACK_AB R14, R26, R31 ;  /* 0x0000001f1a0e723e */ /* 0x000fc400000000ff */
[----:B------:R-:W-:Y:S01]  /*90d0*/  F2FP.F16.F32.PACK_AB R15, R28, R33 ;  /* 0x000000211c0f723e */ /* 0x000fe200000000ff */
[----:B------:R3:W-:Y:S01]  /*90e0*/  STSM.16.M88.4 [R42], R8 ;  /* 0x000000082a007844 */ /* 0x0007e20000000200 */
[----:B------:R-:W-:Y:S02]  /*90f0*/  F2FP.F16.F32.PACK_AB R24, R30, R35 ;  /* 0x000000231e18723e */ /* 0x000fe400000000ff */
[----:B------:R-:W-:Y:S01]  /*9100*/  F2FP.F16.F32.PACK_AB R25, R32, R37 ;  /* 0x000000252019723e */ /* 0x000fe200000000ff */
[----:B------:R3:W-:Y:S01]  /*9110*/  STSM.16.M88.4 [R40], R12 ;  /* 0x0000000c28007844 */ /* 0x0007e20000000200 */
[----:B------:R-:W-:Y:S02]  /*9120*/  F2FP.F16.F32.PACK_AB R26, R34, R39 ;  /* 0x00000027221a723e */ /* 0x000fe400000000ff */
[----:B------:R-:W-:-:S05]  /*9130*/  F2FP.F16.F32.PACK_AB R27, R36, R41 ;  /* 0x00000029241b723e */ /* 0x000fca00000000ff */
[----:B------:R3:W-:Y:S01]  /*9140*/  STSM.16.M88.4 [R38], R24 ;  /* 0x0000001826007844 */ /* 0x0007e20000000200 */
[C---:B--2---:R-:W-:Y:S01]  /*9150*/  LEA R4, P1, R44.reuse, UR4, 0x2 ;  /* 0x000000042c047c11 */ /* 0x044fe2000f8210ff */
[----:B------:R-:W-:Y:S01]  /*9160*/  ULDC UR4, c[0x0][0xc] ;  /* 0x0000030000047ab9 */ /* 0x000fe20000000800 */
[----:B------:R-:W-:Y:S01]  /*9170*/  @!PT LDS RZ, [RZ] ;  /* 0x00000000fffff984 */ /* 0x000fe20000000800 */
[----:B------:R-:W-:Y:S01]  /*9180*/  @!PT LDS RZ, [RZ] ;  /* 0x00000000fffff984 */ /* 0x000fe20000000800 */
[----:B------:R-:W-:Y:S01]  /*9190*/  @!PT LDS RZ, [RZ] ;  /* 0x00000000fffff984 */ /* 0x000fe20000000800 */
[----:B------:R2:W-:Y:S06]  /*91a0*/  MEMBAR.ALL.CTA ;  /* 0x0000000000007992 */ /* 0x0005ec0000008000 */
[----:B--2---:R-:W2:Y:S01]  /*91b0*/  FENCE.VIEW.ASYNC.S ;  /* 0x00000000000073c6 */ /* 0x004ea20000000000 */
[----:B------:R-:W-:Y:S01]  /*91c0*/  LEA.HI.X R5, R44, UR5, R45, 0x2, P1 ;  /* 0x000000052c057c11 */ /* 0x000fe200088f142d */
[----:B------:R-:W-:Y:S01]  /*91d0*/  UIADD3 UR46, UR4, UR46, URZ ;  /* 0x0000002e042e7290 */ /* 0x000fe2000fffe03f */
[----:B--2---:R-:W-:Y:S06]  /*91e0*/  BAR.ARV 0x1, 0x1a0 ;  /* 0x0046800000007b1d */ /* 0x004fec0000002000 */
        /* <DEDUP_REMOVED lines=8> */
[----:B------:R-:W-:Y:S01]  /*9270*/  UIADD3 UR4, UP0, UR48, 0x9f0, URZ ;  /* 0x000009f030047890 */ /* 0x000fe2000ff1e03f */
[----:B------:R-:W-:Y:S01]  /*9280*/  UMOV UR41, URZ ;  /* 0x0000003f00297c82 */ /* 0x000fe20008000000 */
[----:B------:R-:W-:Y:S02]  /*9290*/  UMOV UR45, URZ ;  /* 0x0000003f002d7c82 */ /* 0x000fe40008000000 */
[----:B------:R-:W-:Y:S02]  /*92a0*/  UIADD3.X UR5, URZ, UR49, URZ, UP0, !UPT ;  /* 0x000000313f057290 */ /* 0x000fe400087fe43f */
[----:B------:R-:W-:-:S04]  /*92b0*/  UIADD3 UR6, UR40, 0x30820, URZ ;  /* 0x0003082028067890 */ /* 0x000fc8000fffe03f */
[----:B------:R-:W-:-:S03]  /*92c0*/  UPRMT UR6, URZ, 0x654, UR6 ;  /* 0x000006543f067896 */ /* 0x000fc60008000006 */
[----:B------:R1:W-:Y:S01]  /*92d0*/  UTMASTG.5D [UR40], [UR4] ;  /* 0x00000028040073b5 */ /* 0x0003e20008020000 */
[----:B------:R0:W-:Y:S01]  /*92e0*/  UTMACMDFLUSH ;  /* 0x00000000000079b7 */ /* 0x0001e20000000000 */
[----:B------:R-:W-:-:S04]  /*92f0*/  DEPBAR.LE SB0, 0x0 ;  /* 0x000080000000791a */ /* 0x000fc80000000000 */
[----:B-1----:R-:W-:Y:S03]  /*9300*/  SYNCS.ARRIVE.TRANS64.RED.A1T0 RZ, [UR6], RZ ;  /* 0x000000ffffff79a7 */ /* 0x002fe60008100406 */
.L_x_10501:
[----:B------:R-:W-:Y:S05]  /*9310*/  BSYNC B0 ;  /* 0x0000000000007941 */ /* 0x000fea0003800000 */
.L_x_10500:
[----:B------:R-:W1:Y:S01]  /*9320*/  LDC R0, c[0x0][0xda4] ;  /* 0x00036900ff007b82 */ /* 0x000e620000000800 */
        /* <DEDUP_REMOVED lines=9> */
.L_x_10478:
        /* <DEDUP_REMOVED lines=13> */
[----:B------:R-:W-:Y:S01]  /*9490*/  LOP3.LUT R28, R2, 0x1f, RZ, 0xc0, !PT ;  /* 0x0000001f021c7812 */ /* 0x000fe200078ec0ff */
[----:B------:R-:W-:Y:S01]  /*94a0*/  IMAD.U32 R29, RZ, RZ, UR4 ;  /* 0x00000004ff1d7e24 */ /* 0x000fe2000f8e00ff */
[----:B------:R-:W-:Y:S01]  /*94b0*/  MOV R22, RZ ;  /* 0x000000ff00167202 */ /* 0x000fe20000000f00 */
[----:B------:R-:W-:Y:S01]  /*94c0*/  IMAD.MOV.U32 R19, RZ, RZ, 0x1 ;  /* 0x00000001ff137424 */ /* 0x000fe200078e00ff */
[----:B------:R-:W-:Y:S01]  /*94d0*/  ULDC.64 UR40, c[0x0][0x198] ;  /* 0x0000660000287ab9 */ /* 0x000fe20000000a00 */
[----:B------:R-:W-:Y:S01]  /*94e0*/  IMAD.MOV.U32 R27, RZ, RZ, RZ ;  /* 0x000000ffff1b7224 */ /* 0x000fe200078e00ff */
[----:B------:R-:W-:-:S06]  /*94f0*/  ULDC UR36, c[0x0][0xc] ;  /* 0x0000030000247ab9 */ /* 0x000fcc0000000800 */
.L_x_10545:
[----:B-1----:R-:W1:Y:S01]  /*9500*/  LDC R0, c[0x0][0xda8] ;  /* 0x00036a00ff007b82 */ /* 0x002e620000000800 */
[----:B--2---:R-:W2:Y:S01]  /*9510*/  S2R R6, SR_CgaCtaId ;  /* 0x0000000000067919 */ /* 0x004ea20000008800 */
[----:B------:R-:W-:Y:S05]  /*9520*/  YIELD ;  /* 0x0000000000007946 */ /* 0x000fea0003800000 */
[----:B------:R-:W-:Y:S01]  /*9530*/  ULDC.64 UR4, c[0x0][0x3f8] ;  /* 0x0000fe0000047ab9 */ /* 0x000fe20000000a00 */
[----:B------:R-:W3:Y:S01]  /*9540*/  LDC R4, c[0x0][0xdb4] ;  /* 0x00036d00ff047b82 */ /* 0x000ee20000000800 */
[----:B------:R-:W-:Y:S01]  /*9550*/  UISETP.NE.U32.AND UP0, UPT, UR4, URZ, UPT ;  /* 0x0000003f0400728c */ /* 0x000fe2000bf05070 */
[----:B------:R-:W-:-:S02]  /*9560*/  MOV R7, R29 ;  /* 0x0000001d00077202 */ /* 0x000fc40000000f00 */
[----:B------:R-:W-:Y:S01]  /*9570*/  MOV R25, 0x400 ;  /* 0x0000040000197802 */ /* 0x000fe20000000f00 */
[----:B------:R-:W-:Y:S01]  /*9580*/  UISETP.NE.AND.EX UP0, UPT, UR5, URZ, UPT, UP0 ;  /* 0x0000003f0500728c */ /* 0x000fe2000bf05300 */
[----:B------:R-:W-:Y:S02]  /*9590*/  ULDC UR4, c[0x0][0x404] ;  /* 0x0001010000047ab9 */ /* 0x000fe40000000800 */
[----:B------:R-:W4:Y:S01]  /*95a0*/  LDC R26, c[0x0][0x2e0] ;  /* 0x0000b800ff1a7b82 */ /* 0x000f220000000800 */
        /* <DEDUP_REMOVED lines=11> */
[----:B------:R-:W-:Y:S01]  /*9660*/  IMAD.MOV.U32 R24, RZ, RZ, R7 ;  /* 0x000000ffff187224 */ /* 0x000fe200078e0007 */
[----:B------:R1:W-:Y:S01]  /*9670*/  STL [R1+0x8], R7 ;  /* 0x0000080701007387 */ /* 0x0003e20000100800 */
[----:B------:R-:W-:-:S04]  /*9680*/  IMAD.HI R0, R0, 0x2aaaaaab, RZ ;  /* 0x2aaaaaab00007827 */ /* 0x000fc800078e02ff */
[----:B---3--:R-:W-:-:S05]  /*9690*/  @P1 IMAD.HI.U32 R2, R7, R2, RZ ;  /* 0x0000000207021227 */ /* 0x008fca00078e00ff */
[----:B------:R-:W-:Y:S02]  /*96a0*/  @P1 SHF.R.U32.HI R24, RZ, R3, R2 ;  /* 0x00000003ff181219 */ /* 0x000fe40000011602 */
[----:B------:R-:W-:Y:S02]  /*96b0*/  IADD3 R2, R25, 0x12400, RZ ;  /* 0x0001240019027810 */ /* 0x000fe40007ffe0ff */
[----:B------:R-:W-:Y:S01]  /*96c0*/  SHF.R.U32.HI R3, RZ, 0x1f, R0 ;  /* 0x0000001fff037819 */ /* 0x000fe20000011600 */
[----:B------:R-:W-:Y:S01]  /*96d0*/  IMAD.MOV R23, RZ, RZ, -R24 ;  /* 0x000000ffff177224 */ /* 0x000fe200078e0a18 */
[----:B------:R-:W-:Y:S02]  /*96e0*/  LOP3.LUT P0, RZ, R2, 0x3ff, RZ, 0xc0, !PT ;  /* 0x000003ff02ff7812 */ /* 0x000fe4000780c0ff */
[----:B------:R-:W-:Y:S01]  /*96f0*/  LEA.HI.SX32 R2, R0, R3, 0x1b ;  /* 0x0000000300027211 */ /* 0x000fe200078fdaff */
[----:B------:R-:W-:-:S10]  /*9700*/  IMAD R23, R4, R23, R7 ;  /* 0x0000001704177224 */ /* 0x000fd400078e0207 */
        /* <DEDUP_REMOVED lines=17> */
.L_x_10504:
        /* <DEDUP_REMOVED lines=19> */
.L_x_10506:
        /* <DEDUP_REMOVED lines=16> */
.L_x_10505:
[----:B------:R-:W2:Y:S01]  /*9a50*/  LDL.LU R20, [R1+0x8] ;  /* 0x0000080001147983 */ /* 0x000ea20000300800 */
[----:B------:R-:W-:Y:S01]  /*9a60*/  ULDC.64 UR4, c[0x0][0x9f8] ;  /* 0x00027e0000047ab9 */ /* 0x000fe20000000a00 */
[----:B------:R-:W1:Y:S01]  /*9a70*/  LDC R3, c[0x0][0x428] ;  /* 0x00010a00ff037b82 */ /* 0x000e620000000800 */
[----:B------:R-:W-:Y:S01]  /*9a80*/  ISETP.NE.U32.AND P0, PT, RZ, UR4, PT ;  /* 0x00000004ff007c0c */ /* 0x000fe2000bf05070 */
[----:B------:R-:W-:Y:S01]  /*9a90*/  ULDC UR4, c[0x0][0xda8] ;  /* 0x00036a0000047ab9 */ /* 0x000fe20000000800 */
[----:B------:R-:W-:Y:S02]  /*9aa0*/  MOV R0, R24 ;  /* 0x0000001800007202 */ /* 0x000fe40000000f00 */
[----:B------:R-:W-:-:S13]  /*9ab0*/  ISETP.NE.AND.EX P0, PT, RZ, UR5, PT, P0 ;  /* 0x00000005ff007c0c */ /* 0x000fda000bf05300 */
[----:B------:R-:W3:Y:S02]  /*9ac0*/  @P0 LDC.64 R4, c[0x0][0x9f8] ;  /* 0x00027e00ff040b82 */ /* 0x000ee40000000a00 */
[----:B---3--:R-:W-:-:S05]  /*9ad0*/  @P0 IMAD.WIDE R4, R24, 0x4, R4 ;  /* 0x0000000418040825 */ /* 0x008fca00078e0204 */
        /* <DEDUP_REMOVED lines=8> */
[----:B------:R-:W4:Y:S03]  /*9b60*/  @P0 LDC R7, c[0x0][0x430] ;  /* 0x00010c00ff070b82 */ /* 0x000f260000000800 */
[----:B------:R-:W-:-:S03]  /*9b70*/  @!UP1 UIADD3.X UR9, URZ, UR41, URZ, UP0, !UPT ;  /* 0x000000293f099290 */ /* 0x000fc600087fe43f */
[----:B------:R-:W-:Y:S01]  /*9b80*/  VOTEU.ALL UP0, P1 ;  /* 0x00000000003f7886 */ /* 0x000fe20000800000 */
[----:B-1----:R-:W-:-:S05]  /*9b90*/  @P0 IMAD.HI.U32 R6, R23, R6, RZ ;  /* 0x0000000617060227 */ /* 0x002fca00078e00ff */
[----:B----4-:R-:W-:Y:S01]  /*9ba0*/  @P0 SHF.R.U32.HI R3, RZ, R7, R6 ;  /* 0x00000007ff030219 */ /* 0x010fe20000011606 */
[----:B--2---:R-:W-:-:S04]  /*9bb0*/  IMAD.MOV R10, RZ, RZ, -R20 ;  /* 0x000000ffff0a7224 */ /* 0x004fc800078e0a14 */
[----:B------:R-:W-:-:S04]  /*9bc0*/  IMAD R10, R10, UR4, R29 ;  /* 0x000000040a0a7c24 */ /* 0x000fc8000f8e021d */
[----:B---3--:R-:W-:-:S07]  /*9bd0*/  IMAD R10, R10, 0xc0, RZ ;  /* 0x000000c00a0a7824 */ /* 0x008fce00078e02ff */
.L_x_10507:
        /* <DEDUP_REMOVED lines=16> */
.L_x_10561:
[----:B------:R-:W-:Y:S01]  /*9ce0*/  UMOV UR4, 0xffffffff ;  /* 0xffffffff00047882 */ /* 0x000fe20000000000 */
[----:B------:R-:W-:Y:S02]  /*9cf0*/  SHF.R.S32.HI R8, RZ, 0x1f, R0 ;  /* 0x0000001fff087819 */ /* 0x000fe40000011400 */
[----:B------:R-:W-:Y:S01]  /*9d00*/  IADD3 R13, R2, -0x1, RZ ;  /* 0xffffffff020d7810 */ /* 0x000fe20007ffe0ff */
[----:B------:R-:W-:Y:S06]  /*9d10*/  BRA.DIV UR4, `(.L_x_10509) ;  /* 0x0000001e04887947 */ /* 0x000fec000b800000 */
[----:B------:R-:W-:-:S13]  /*9d20*/  ELECT P6, URZ, PT ;  /* 0x00000000003f782f */ /* 0x000fda00038c0000 */
.L_x_10564:
[----:B------:R-:W-:Y:S05]  /*9d30*/  @!P6 BRA `(.L_x_10510) ;  /* 0x0000000000c4e947 */ /* 0x000fea0003800000 */
[----:B------:R1:W-:Y:S01]  /*9d40*/  STL [R1], R13 ;  /* 0x0000000d01007387 */ /* 0x0003e20000100800 */
[----:B------:R-:W-:Y:S01]  /*9d50*/  IMAD.MOV.U32 R9, RZ, RZ, R0 ;  /* 0x000000ffff097224 */ /* 0x000fe200078e0000 */
[----:B------:R-:W-:Y:S06]  /*9d60*/  @!P0 BRA `(.L_x_10511) ;  /* 0x0000000000488947 */ /* 0x000fec0003800000 */
[----:B------:R-:W2:Y:S01]  /*9d70*/  LDC R12, c[0x0][0x41c] ;  /* 0x00010700ff0c7b82 */ /* 0x000ea20000000800 */
[----:B------:R-:W-:Y:S01]  /*9d80*/  IMAD.MOV.U32 R20, RZ, RZ, R13 ;  /* 0x000000ffff147224 */ /* 0x000fe200078e000d */
[----:B------:R-:W-:Y:S01]  /*9d90*/  ULDC.64 UR4, c[0x0][0x408] ;  /* 0x0001020000047ab9 */ /* 0x000fe20000000a00 */
[----:B--2---:R-:W-:-:S13]  /*9da0*/  ISETP.NE.AND P1, PT, R12, 0x1, PT ;  /* 0x000000010c00780c */ /* 0x004fda0003f25270 */
[----:B------:R-:W2:Y:S02]  /*9db0*/  @P1 LDC.64 R6, c[0x0][0x420] ;  /* 0x00010800ff061b82 */ /* 0x000ea40000000a00 */
[----:B--2---:R-:W-:-:S05]  /*9dc0*/  @P1 IMAD.HI.U32 R6, R13, R6, RZ ;  /* 0x000000060d061227 */ /* 0x004fca00078e00ff */
[----:B------:R-:W-:Y:S01]  /*9dd0*/  @P1 SHF.R.U32.HI R20, RZ, R7, R6 ;  /* 0x00000007ff141219 */ /* 0x000fe20000011606 */
[----:B------:R-:W-:-:S03]  /*9de0*/  IMAD R7, R8, UR4, RZ ;  /* 0x0000000408077c24 */ /* 0x000fc6000f8e02ff */
[--C-:B------:R-:W-:Y:S01]  /*9df0*/  SHF.R.S32.HI R21, RZ, 0x1f, R20.reuse ;  /* 0x0000001fff157819 */ /* 0x100fe20000011414 */
[C---:B------:R-:W-:Y:S02]  /*9e00*/  IMAD R7, R0.reuse, UR5, R7 ;  /* 0x0000000500077c24 */ /* 0x040fe4000f8e0207 */
[----:B------:R-:W-:-:S05]  /*9e10*/  IMAD.WIDE.U32 R14, R0, UR4, R20 ;  /* 0x00000004000e7c25 */ /* 0x000fca000f8e0014 */
[----:B------:R-:W-:Y:S02]  /*9e20*/  IADD3 R7, R15, R7, RZ ;  /* 0x000000070f077210 */ /* 0x000fe40007ffe0ff */
[----:B------:R-:W-:Y:S01]  /*9e30*/  LEA R6, P1, R14, R4, 0x2 ;  /* 0x000000040e067211 */ /* 0x000fe200078210ff */
[----:B------:R-:W-:-:S03]  /*9e40*/  IMAD.MOV R11, RZ, RZ, -R20 ;  /* 0x000000ffff0b7224 */ /* 0x000fc600078e0a14 */
[----:B------:R-:W-:-:S05]  /*9e50*/  LEA.HI.X R7, R14, R5, R7, 0x2, P1 ;  /* 0x000000050e077211 */ /* 0x000fca00008f1407 */
[----:B------:R2:W5:Y:S02]  /*9e60*/  LDG.E R9, desc[UR38][R6.64] ;  /* 0x0000002606097981 */ /* 0x000564000c1e1900 */
[----:B--2---:R-:W-:-:S05]  /*9e70*/  IMAD R6, R12, R11, R13 ;  /* 0x0000000b0c067224 */ /* 0x004fca00078e020d */
[----:B------:R2:W-:Y:S02]  /*9e80*/  STL [R1], R6 ;  /* 0x0000000601007387 */ /* 0x0005e40000100800 */
.L_x_10511:
[----:B------:R-:W-:Y:S01]  /*9e90*/  IMAD R7, R22, 0x8, R25 ;  /* 0x0000000816077824 */ /* 0x000fe200078e0219 */
[----:B--2---:R-:W-:Y:S02]  /*9ea0*/  SHF.L.U32 R6, R19, 0x1f, RZ ;  /* 0x0000001f13067819 */ /* 0x004fe400000006ff */
[----:B------:R-:W-:Y:S02]  /*9eb0*/  ISETP.NE.AND P2, PT, R18, RZ, PT ;  /* 0x000000ff1200720c */ /* 0x000fe40003f45270 */
[----:B------:R-:W2:Y:S02]  /*9ec0*/  SYNCS.PHASECHK.TRANS64.TRYWAIT P1, [R7+URZ+0x30840], R6 ;  /* 0x03084006070075a7 */ /* 0x000ea4000802017f */
[----:B--2---:R-:W-:Y:S09]  /*9ed0*/  @!P1 BRA `(.L_x_10512) ;  /* 0x0000001c00389947 */ /* 0x004ff20003800000 */
.L_x_10565:
[----:B------:R-:W-:Y:S05]  /*9ee0*/  @P2 BRA `(.L_x_10513) ;  /* 0x0000000000142947 */ /* 0x000fea0003800000 */
[----:B------:R-:W-:Y:S02]  /*9ef0*/  ISETP.NE.AND P1, PT, R28, RZ, PT ;  /* 0x000000ff1c00720c */ /* 0x000fe40003f25270 */
[----:B--2---:R-:W-:-:S04]  /*9f00*/  MOV R6, 0x6000 ;  /* 0x0000600000067802 */ /* 0x004fc80000000f00 */
[----:B------:R3:W-:Y:S07]  /*9f10*/  SYNCS.ARRIVE.TRANS64 RZ, [R7+URZ+0x30830], R6 ;  /* 0x0308300607ff79a7 */ /* 0x0007ee000800003f */
[----:B------:R-:W-:Y:S05]  /*9f20*/  @!P1 BRA `(.L_x_10513) ;  /* 0x0000000000049947 */ /* 0x000fea0003800000 */
[----:B------:R-:W-:Y:S01]  /*9f30*/  BPT.TRAP 0x1 ;  /* 0x000000040000795c */ /* 0x000fe20000300000 */
.L_x_10513:
[----:B------:R-:W4:Y:S01]  /*9f40*/  LDL R11, [R1] ;  /* 0x00000000010b7983 */ /* 0x000f220000100800 */
[----:B--23--:R-:W-:Y:S01]  /*9f50*/  IMAD R6, R22, 0x6000, R25 ;  /* 0x0000600016067824 */ /* 0x00cfe200078e0219 */
[----:B------:R-:W-:Y:S01]  /*9f60*/  R2UR UR9, R7 ;  /* 0x00000000070972ca */ /* 0x000fe200000e0000 */
[----:B------:R-:W-:Y:S01]  /*9f70*/  UIADD3 UR4, UP0, UR40, 0x370, URZ ;  /* 0x0000037028047890 */ /* 0x000fe2000ff1e03f */
[----:B------:R-:W-:Y:S01]  /*9f80*/  R2UR UR12, R3 ;  /* 0x00000000030c72ca */ /* 0x000fe200000e0000 */
[----:B------:R-:W-:Y:S01]  /*9f90*/  UMOV UR6, 0x0 ;  /* 0x0000000000067882 */ /* 0x000fe20000000000 */
[----:B------:R-:W-:Y:S01]  /*9fa0*/  R2UR UR8, R6 ;  /* 0x00000000060872ca */ /* 0x000fe200000e0000 */
[----:B------:R-:W-:Y:S01]  /*9fb0*/  UIADD3.X UR5, URZ, UR41, URZ, UP0, !UPT ;  /* 0x000000293f057290 */ /* 0x000fe200087fe43f */
[----:B-----5:R-:W-:Y:S01]  /*9fc0*/  R2UR UR13, R9 ;  /* 0x00000000090d72ca */ /* 0x020fe200000e0000 */
[----:B------:R-:W-:Y:S01]  /*9fd0*/  UMOV UR7, 0x14f00000 ;  /* 0x14f0000000077882 */ /* 0x000fe20000000000 */
[----:B------:R-:W-:-:S05]  /*9fe0*/  UMOV UR10, URZ ;  /* 0x0000003f000a7c82 */ /* 0x000fca0008000000 */
[----:B------:R-:W-:-:S04]  /*9ff0*/  UIADD3 UR9, UR9, 0x30830, URZ ;  /* 0x0003083009097890 */ /* 0x000fc8000fffe03f */
[----:B------:R-:W-:Y:S01]  /*a000*/  UIADD3 UR8, UR8, 0x12400, URZ ;  /* 0x0001240008087890 */ /* 0x000fe2000fffe03f */
[----:B----4-:R-:W-:-:S13]  /*a010*/  R2UR UR11, R11 ;  /* 0x000000000b0b72ca */ /* 0x010fda00000e0000 */
[----:B------:R-:W-:-:S09]  /*a020*/  UIMAD UR11, UR11, 0xc0, URZ ;  /* 0x000000c00b0b78a4 */ /* 0x000fd2000f8e023f */
[----:B------:R2:W-:Y:S02]  /*a030*/  UTMALDG.4D [UR8], [UR4], desc[UR6] ;  /* 0x00000608040075b4 */ /* 0x0005e40008019000 */
[----:B--2---:R-:W-:Y:S01]  /*a040*/  NOP ;  /* 0x0000000000007918 */ /* 0x004fe20000000000 */
.L_x_10510:
[----:B------:R-:W-:Y:S05]  /*a050*/  WARPSYNC.ALL ;  /* 0x0000000000007948 */ /* 0x000fea0003800000 */
[----:B------:R-:W-:Y:S01]  /*a060*/  BAR.SYNC.DEFER_BLOCKING 0x8, 0x1a0 ;  /* 0x0206800000007b1d */ /* 0x000fe20000010000 */
[----:B------:R-:W-:Y:S02]  /*a070*/  ELECT P1, URZ, PT ;  /* 0x00000000003f782f */ /* 0x000fe40003820000 */
[----:B------:R-:W-:Y:S01]  /*a080*/  R2UR UR9, R25 ;  /* 0x00000000190972ca */ /* 0x000fe200000e0000 */
[----:B------:R-:W-:-:S10]  /*a090*/  UIADD3 UR4, UP0, UR40, 0x270, URZ ;  /* 0x0000027028047890 */ /* 0x000fd4000ff1e03f */
[----:B------:R-:W-:Y:S02]  /*a0a0*/  @P1 R2UR UR13, R24 ;  /* 0x00000000180d12ca */ /* 0x000fe400000e0000 */
[----:B------:R-:W-:Y:S01]  /*a0b0*/  @P1 R2UR UR12, R23 ;  /* 0x00000000170c12ca */ /* 0x000fe200000e0000 */
[----:B------:R-:W-:Y:S01]  /*a0c0*/  UIADD3.X UR5, URZ, UR41, URZ, UP0, !UPT ;  /* 0x000000293f057290 */ /* 0x000fe200087fe43f */
[----:B------:R-:W-:Y:S01]  /*a0d0*/  @P1 R2UR UR11, R10 ;  /* 0x000000000a0b12ca */ /* 0x000fe200000e0000 */
[----:B------:R-:W-:Y:S01]  /*a0e0*/  UMOV UR6, 0x0 ;  /* 0x0000000000067882 */ /* 0x000fe20000000000 */
[----:B------:R-:W-:Y:S01]  /*a0f0*/  UMOV UR7, 0x12f00000 ;  /* 0x12f0000000077882 */ /* 0x000fe20000000000 */
[----:B------:R-:W-:Y:S01]  /*a100*/  UMOV UR10, URZ ;  /* 0x0000003f000a7c82 */ /* 0x000fe20008000000 */
[----:B------:R-:W-:Y:S01]  /*a110*/  BSSY B0, `(.L_x_10514) ;  /* 0x000000b000007945 */ /* 0x000fe20003800000 */
[----:B------:R-:W-:Y:S01]  /*a120*/  ISETP.GE.AND P2, PT, R26, 0xc1, PT ;  /* 0x000000c11a00780c */ /* 0x000fe20003f46270 */
[----:B------:R-:W-:Y:S01]  /*a130*/  @P1 IMAD.MOV.U32 R6, RZ, RZ, 0x6000 ;  /* 0x00006000ff061424 */ /* 0x000fe200078e00ff */
[----:B------:R-:W-:-:S02]  /*a140*/  UIADD3 UR8, UR9, 0xc400, URZ ;  /* 0x0000c40009087890 */ /* 0x000fc4000fffe03f */
[----:B------:R-:W-:Y:S01]  /*a150*/  UIADD3 UR9, UR9, 0x30800, URZ ;  /* 0x0003080009097890 */ /* 0x000fe2000fffe03f */
[----:B------:R2:W-:Y:S08]  /*a160*/  @P1 SYNCS.ARRIVE.TRANS64 RZ, [R25+URZ+0x30800], R6 ;  /* 0x0308000619ff19a7 */ /* 0x0005f0000800003f */
[----:B------:R3:W-:Y:S01]  /*a170*/  UTMALDG.4D [UR8], [UR4], desc[UR6] ;  /* 0x00000608040075b4 */ /* 0x0007e20008019000 */
[----:B--2---:R-:W-:-:S04]  /*a180*/  LOP3.LUT R6, R27, 0x1, RZ, 0xc, !PT ;  /* 0x000000011b067812 */ /* 0x004fc800078e0cff */
[----:B------:R-:W-:-:S04]  /*a190*/  SHF.L.U32 R6, R6, 0x1f, RZ ;  /* 0x0000001f06067819 */ /* 0x000fc800000006ff */
[----:B------:R-:W2:Y:S02]  /*a1a0*/  SYNCS.PHASECHK.TRANS64.TRYWAIT P1, [R25+URZ+0x30820], R6 ;  /* 0x03082006190075a7 */ /* 0x000ea4000802017f */
[----:B--23--:R-:W-:Y:S05]  /*a1b0*/  @!P1 BRA `(.L_x_10515) ;  /* 0x0000001800949947 */ /* 0x00cfea0003800000 */
.L_x_10566:
[----:B------:R-:W-:Y:S05]  /*a1c0*/  BSYNC B0 ;  /* 0x0000000000007941 */ /* 0x000fea0003800000 */
.L_x_10514:
[----:B------:R-:W-:Y:S05]  /*a1d0*/  @!P2 BRA `(.L_x_10516) ;  /* 0x000000100050a947 */ /* 0x000fea0003800000 */
[----:B------:R-:W-:Y:S01]  /*a1e0*/  IMAD.MOV R15, RZ, RZ, -R2 ;  /* 0x000000ffff0f7224 */ /* 0x000fe200078e0a02 */
[----:B--2---:R-:W-:Y:S01]  /*a1f0*/  MOV R6, 0x1 ;  /* 0x0000000100067802 */ /* 0x004fe20000000f00 */
[----:B------:R-:W-:-:S03]  /*a200*/  VIADD R11, R2, 0xfffffffe ;  /* 0xfffffffe020b7836 */ /* 0x000fc60000000000 */
[----:B------:R-:W-:-:S05]  /*a210*/  VIADDMNMX R15, R15, R6, 0xffffffff, !PT ;  /* 0xffffffff0f0f7446 */ /* 0x000fca0007800106 */
        /* <DEDUP_REMOVED lines=13> */
[----:B------:R-:W2:Y:S01]  /*a2f0*/  LDC R20, c[0x0][0x41c] ;  /* 0x00010700ff147b82 */ /* 0x000ea20000000800 */
[----:B------:R-:W-:Y:S02]  /*a300*/  ULDC.64 UR4, c[0x0][0x408] ;  /* 0x0001020000047ab9 */ /* 0x000fe40000000a00 */
[----:B------:R-:W-:-:S04]  /*a310*/  IMAD R21, R8, UR4, RZ ;  /* 0x0000000408157c24 */ /* 0x000fc8000f8e02ff */
[----:B------:R-:W-:Y:S01]  /*a320*/  IMAD R21, R0, UR5, R21 ;  /* 0x0000000500157c24 */ /* 0x000fe2000f8e0215 */
[----:B--2---:R-:W-:-:S13]  /*a330*/  ISETP.NE.AND P1, PT, R20, 0x1, PT ;  /* 0x000000011400780c */ /* 0x004fda0003f25270 */
[----:B------:R-:W2:Y:S02]  /*a340*/  @P1 LDC.64 R6, c[0x0][0x420] ;  /* 0x00010800ff061b82 */ /* 0x000ea40000000a00 */
[----:B--2---:R-:W-:-:S04]  /*a350*/  @P1 IMAD.HI.U32 R14, R11, R6, RZ ;  /* 0x000000060b0e1227 */ /* 0x004fc800078e00ff */
[----:B------:R-:W-:Y:S01]  /*a360*/  IMAD.MOV.U32 R6, RZ, RZ, R11 ;  /* 0x000000ffff067224 */ /* 0x000fe200078e000b */
[----:B------:R-:W-:-:S04]  /*a370*/  @P1 SHF.R.U32.HI R6, RZ, R7, R14 ;  /* 0x00000007ff061219 */ /* 0x000fc8000001160e */
[--C-:B------:R-:W-:Y:S02]  /*a380*/  SHF.R.S32.HI R7, RZ, 0x1f, R6.reuse ;  /* 0x0000001fff077819 */ /* 0x100fe40000011406 */
[----:B------:R-:W-:Y:S01]  /*a390*/  IADD3 R14, -R6, RZ, RZ ;  /* 0x000000ff060e7210 */ /* 0x000fe20007ffe1ff */
[----:B------:R-:W-:-:S04]  /*a3a0*/  IMAD.WIDE.U32 R6, R0, UR4, R6 ;  /* 0x0000000400067c25 */ /* 0x000fc8000f8e0006 */
[----:B------:R-:W-:Y:S01]  /*a3b0*/  IMAD.IADD R7, R21, 0x1, R7 ;  /* 0x0000000115077824 */ /* 0x000fe200078e0207 */
[----:B------:R-:W-:Y:S01]  /*a3c0*/  LEA R4, P1, R6, R4, 0x2 ;  /* 0x0000000406047211 */ /* 0x000fe200078210ff */
[----:B------:R-:W-:-:S03]  /*a3d0*/  IMAD R11, R20, R14, R11 ;  /* 0x0000000e140b7224 */ /* 0x000fc600078e020b */
[----:B------:R-:W-:-:S05]  /*a3e0*/  LEA.HI.X R5, R6, R5, R7, 0x2, P1 ;  /* 0x0000000506057211 */ /* 0x000fca00008f1407 */
[----:B------:R2:W5:Y:S04]  /*a3f0*/  LDG.E R6, desc[UR38][R4.64] ;  /* 0x0000002604067981 */ /* 0x000568000c1e1900 */
.L_x_10520:
[----:B--2---:R-:W-:Y:S01]  /*a400*/  IMAD R5, R10, 0x8, R25 ;  /* 0x000000080a057824 */ /* 0x004fe200078e0219 */
[----:B------:R-:W-:Y:S02]  /*a410*/  SHF.L.U32 R4, R12, 0x1f, RZ ;  /* 0x0000001f0c047819 */ /* 0x000fe400000006ff */
[----:B------:R-:W-:Y:S02]  /*a420*/  ISETP.NE.AND P1, PT, R18, RZ, PT ;  /* 0x000000ff1200720c */ /* 0x000fe40003f25270 */
[----:B------:R-:W2:Y:S02]  /*a430*/  SYNCS.PHASECHK.TRANS64.TRYWAIT P2, [R5+URZ+0x30840], R4 ;  /* 0x03084004050075a7 */ /* 0x000ea4000804017f */
[----:B--2---:R-:W-:Y:S09]  /*a440*/  @!P2 BRA `(.L_x_10521) ;  /* 0x000000180004a947 */ /* 0x004ff20003800000 */
.L_x_10567:
[----:B------:R-:W-:Y:S05]  /*a450*/  @P1 BRA `(.L_x_10522) ;  /* 0x0000000000141947 */ /* 0x000fea0003800000 */
[----:B------:R-:W-:Y:S02]  /*a460*/  ISETP.NE.AND P2, PT, R28, RZ, PT ;  /* 0x000000ff1c00720c */ /* 0x000fe40003f45270 */
[----:B--2---:R-:W-:-:S04]  /*a470*/  MOV R4, 0x6000 ;  /* 0x0000600000047802 */ /* 0x004fc80000000f00 */
[----:B------:R3:W-:Y:S07]  /*a480*/  SYNCS.ARRIVE.TRANS64 RZ, [R5+URZ+0x30830], R4 ;  /* 0x0308300405ff79a7 */ /* 0x0007ee000800003f */
[----:B------:R-:W-:Y:S05]  /*a490*/  @!P2 BRA `(.L_x_10522) ;  /* 0x000000000004a947 */ /* 0x000fea0003800000 */
[----:B------:R-:W-:Y:S01]  /*a4a0*/  BPT.TRAP 0x1 ;  /* 0x000000040000795c */ /* 0x000fe20000300000 */
.L_x_10522:
[----:B--23--:R-:W-:Y:S01]  /*a4b0*/  IMAD R4, R10, 0x6000, R25 ;  /* 0x000060000a047824 */ /* 0x00cfe200078e0219 */
[----:B------:R-:W-:Y:S01]  /*a4c0*/  R2UR UR9, R5 ;  /* 0x00000000050972ca */ /* 0x000fe200000e0000 */
[----:B------:R-:W-:Y:S01]  /*a4d0*/  UIADD3 UR4, UP0, UR40, 0x370, URZ ;  /* 0x0000037028047890 */ /* 0x000fe2000ff1e03f */
[----:B------:R-:W-:Y:S01]  /*a4e0*/  R2UR UR11, R11 ;  /* 0x000000000b0b72ca */ /* 0x000fe200000e0000 */
[----:B------:R-:W-:Y:S01]  /*a4f0*/  VIADD R5, R25, 0x30800 ;  /* 0x0003080019057836 */ /* 0x000fe20000000000 */
[----:B------:R-:W-:Y:S01]  /*a500*/  R2UR UR8, R4 ;  /* 0x00000000040872ca */ /* 0x000fe200000e0000 */
[----:B------:R-:W-:Y:S01]  /*a510*/  UIADD3.X UR5, URZ, UR41, URZ, UP0, !UPT ;  /* 0x000000293f057290 */ /* 0x000fe200087fe43f */
[----:B------:R-:W-:Y:S01]  /*a520*/  R2UR UR12, R3 ;  /* 0x00000000030c72ca */ /* 0x000fe200000e0000 */
[----:B------:R-:W-:Y:S01]  /*a530*/  IMAD R4, R22, 0x8, R5 ;  /* 0x0000000816047824 */ /* 0x000fe200078e0205 */
[----:B-----5:R-:W-:Y:S01]  /*a540*/  R2UR UR13, R6 ;  /* 0x00000000060d72ca */ /* 0x020fe200000e0000 */
[----:B------:R-:W-:Y:S01]  /*a550*/  UMOV UR6, 0x0 ;  /* 0x0000000000067882 */ /* 0x000fe20000000000 */
[----:B------:R-:W-:Y:S01]  /*a560*/  SHF.L.U32 R7, R19, 0x1f, RZ ;  /* 0x0000001f13077819 */ /* 0x000fe200000006ff */
[----:B------:R-:W-:Y:S01]  /*a570*/  UMOV UR7, 0x14f00000 ;  /* 0x14f0000000077882 */ /* 0x000fe20000000000 */
[----:B------:R-:W-:Y:S01]  /*a580*/  UMOV UR10, URZ ;  /* 0x0000003f000a7c82 */ /* 0x000fe20008000000 */
[----:B------:R-:W-:-:S02]  /*a590*/  UIADD3 UR9, UR9, 0x30830, URZ ;  /* 0x0003083009097890 */ /* 0x000fc4000fffe03f */
[----:B------:R-:W-:Y:S02]  /*a5a0*/  UIMAD UR11, UR11, 0xc0, URZ ;  /* 0x000000c00b0b78a4 */ /* 0x000fe4000f8e023f */
[----:B------:R-:W-:-:S09]  /*a5b0*/  UIADD3 UR8, UR8, 0x12400, URZ ;  /* 0x0001240008087890 */ /* 0x000fd2000fffe03f */
[----:B------:R2:W-:Y:S01]  /*a5c0*/  UTMALDG.4D [UR8], [UR4], desc[UR6] ;  /* 0x00000608040075b4 */ /* 0x0005e20008019000 */
[----:B------:R-:W3:Y:S02]  /*a5d0*/  SYNCS.PHASECHK.TRANS64.TRYWAIT P2, [R4+URZ+0x60], R7 ;  /* 0x00006007040075a7 */ /* 0x000ee4000804017f */
[----:B--23--:R-:W-:Y:S05]  /*a5e0*/  @!P2 BRA `(.L_x_10523) ;  /* 0x0000001400b0a947 */ /* 0x00cfea0003800000 */
.L_x_10568:
[----:B------:R-:W-:Y:S05]  /*a5f0*/  @P1 BRA `(.L_x_10524) ;  /* 0x0000000000181947 */ /* 0x000fea0003800000 */
[----:B------:R-:W-:Y:S01]  /*a600*/  ISETP.NE.AND P1, PT, R28, RZ, PT ;  /* 0x000000ff1c00720c */ /* 0x000fe20003f25270 */
[----:B------:R-:W-:Y:S01]  /*a610*/  IMAD.MOV.U32 R5, RZ, RZ, 0x6000 ;  /* 0x00006000ff057424 */ /* 0x000fe200078e00ff */
[----:B--2---:R-:W-:-:S04]  /*a620*/  LEA R4, R22, R25, 0x3 ;  /* 0x0000001916047211 */ /* 0x004fc800078e18ff */
[----:B------:R3:W-:Y:S07]  /*a630*/  SYNCS.ARRIVE.TRANS64 RZ, [R4+URZ+0x30850], R5 ;  /* 0x0308500504ff79a7 */ /* 0x0007ee000800003f */
[----:B------:R-:W-:Y:S05]  /*a640*/  @!P1 BRA `(.L_x_10524) ;  /* 0x0000000000049947 */ /* 0x000fea0003800000 */
[----:B------:R-:W-:Y:S01]  /*a650*/  BPT.TRAP 0x1 ;  /* 0x000000040000795c */ /* 0x000fe20000300000 */
.L_x_10524:
[----:B--23--:R-:W2:Y:S01]  /*a660*/  LDL.LU R4, [R1] ;  /* 0x0000000001047983 */ /* 0x00cea20000300800 */
[----:B------:R-:W-:Y:S01]  /*a670*/  IMAD R5, R22, 0x6000, R25 ;  /* 0x0000600016057824 */ /* 0x000fe200078e0219 */
[----:B------:R-:W-:Y:S01]  /*a680*/  R2UR UR13, R9 ;  /* 0x00000000090d72ca */ /* 0x000fe200000e0000 */
[----:B------:R-:W-:Y:S01]  /*a690*/  UIADD3 UR4, UP0, UR40, 0x470, URZ ;  /* 0x0000047028047890 */ /* 0x000fe2000ff1e03f */
[----:B------:R-:W-:Y:S01]  /*a6a0*/  R2UR UR12, R3 ;  /* 0x00000000030c72ca */ /* 0x000fe200000e0000 */
[----:B------:R-:W-:Y:S01]  /*a6b0*/  UMOV UR6, 0x0 ;  /* 0x0000000000067882 */ /* 0x000fe20000000000 */
[----:B------:R-:W-:Y:S01]  /*a6c0*/  R2UR UR8, R5 ;  /* 0x00000000050872ca */ /* 0x000fe200000e0000 */
[----:B------:R-:W-:Y:S01]  /*a6d0*/  UIADD3.X UR5, URZ, UR41, URZ, UP0, !UPT ;  /* 0x000000293f057290 */ /* 0x000fe200087fe43f */
[----:B------:R3:W-:Y:S01]  /*a6e0*/  STL [R1], R11 ;  /* 0x0000000b01007387 */ /* 0x0007e20000100800 */
[----:B------:R-:W-:Y:S01]  /*a6f0*/  UMOV UR7, 0x14f00000 ;  /* 0x14f0000000077882 */ /* 0x000fe20000000000 */
[----:B------:R-:W-:Y:S01]  /*a700*/  UMOV UR10, URZ ;  /* 0x0000003f000a7c82 */ /* 0x000fe20008000000 */
[----:B------:R-:W-:-:S08]  /*a710*/  IMAD.MOV.U32 R9, RZ, RZ, R6 ;  /* 0x000000ffff097224 */ /* 0x000fd000078e0006 */
[----:B------:R-:W-:Y:S01]  /*a720*/  UIADD3 UR8, UR8, 0x400, URZ ;  /* 0x0000040008087890 */ /* 0x000fe2000fffe03f */
[----:B--2---:R-:W-:Y:S02]  /*a730*/  R2UR UR11, R4 ;  /* 0x00000000040b72ca */ /* 0x004fe400000e0000 */
[----:B------:R-:W-:-:S04]  /*a740*/  LEA R4, R22, R25, 0x3 ;  /* 0x0000001916047211 */ /* 0x000fc800078e18ff */
[----:B------:R-:W-:-:S07]  /*a750*/  R2UR UR9, R4 ;  /* 0x00000000040972ca */ /* 0x000fce00000e0000 */
[----:B------:R-:W-:-:S06]  /*a760*/  UIMAD UR11, UR11, 0xc0, URZ ;  /* 0x000000c00b0b78a4 */ /* 0x000fcc000f8e023f */
[----:B------:R-:W-:-:S09]  /*a770*/  UIADD3 UR9, UR9, 0x30850, URZ ;  /* 0x0003085009097890 */ /* 0x000fd2000fffe03f */
[----:B------:R3:W-:Y:S02]  /*a780*/  UTMALDG.4D [UR8], [UR4], desc[UR6] ;  /* 0x00000608040075b4 */ /* 0x0007e40008019000 */
[----:B---3--:R-:W-:Y:S01]  /*a790*/  NOP ;  /* 0x0000000000007918 */ /* 0x008fe20000000000 */
.L_x_10519:
[----:B------:R-:W-:Y:S05]  /*a7a0*/  BSYNC B0 ;  /* 0x0000000000007941 */ /* 0x000fea0003800000 */
.L_x_10518:
[----:B------:R-:W-:Y:S01]  /*a7b0*/  IADD3 R11, R2, -0x3, RZ ;  /* 0xfffffffd020b7810 */ /* 0x000fe20007ffe0ff */
[----:B------:R-:W-:Y:S01]  /*a7c0*/  IMAD.MOV.U32 R22, RZ, RZ, R10 ;  /* 0x000000ffff167224 */ /* 0x000fe200078e000a */
[----:B------:R-:W-:-:S07]  /*a7d0*/  MOV R19, R12 ;  /* 0x0000000c00137202 */ /* 0x000fce0000000f00 */
.L_x_10517:
[----:B------:R-:W-:Y:S01]  /*a7e0*/  IMAD.MOV R2, RZ, RZ, -R15 ;  /* 0x000000ffff027224 */ /* 0x000fe200078e0a0f */
[----:B------:R-:W-:Y:S04]  /*a7f0*/  BSSY B0, `(.L_x_10516) ;  /* 0x00000b2000007945 */ /* 0x000fe80003800000 */
[----:B------:R-:W-:-:S13]  /*a800*/  ISETP.NE.AND P1, PT, R13, R2, PT ;  /* 0x000000020d00720c */ /* 0x000fda0003f25270 */
[----:B------:R-:W-:Y:S05]  /*a810*/  @!P1 BRA `(.L_x_10525) ;  /* 0x0000000800bc9947 */ /* 0x000fea0003800000 */
[----:B------:R-:W-:-:S07]  /*a820*/  MOV R4, R9 ;  /* 0x0000000900047202 */ /* 0x000fce0000000f00 */
.L_x_10540:
        /* <DEDUP_REMOVED lines=9> */
[----:B------:R-:W2:Y:S01]  /*a8c0*/  LDC R12, c[0x0][0x41c] ;  /* 0x00010700ff0c7b82 */ /* 0x000ea20000000800 */
[----:B-1----:R-:W-:Y:S01]  /*a8d0*/  IMAD.MOV.U32 R13, RZ, RZ, R11 ;  /* 0x000000ffff0d7224 */ /* 0x002fe200078e000b */
[----:B------:R-:W-:Y:S02]  /*a8e0*/  ULDC.64 UR4, c[0x0][0x408] ;  /* 0x0001020000047ab9 */ /* 0x000fe40000000a00 */
[----:B------:R-:W-:-:S04]  /*a8f0*/  IMAD R15, R8, UR4, RZ ;  /* 0x00000004080f7c24 */ /* 0x000fc8000f8e02ff */
[----:B------:R-:W-:Y:S01]  /*a900*/  IMAD R15, R0, UR5, R15 ;  /* 0x00000005000f7c24 */ /* 0x000fe2000f8e020f */
[----:B--2---:R-:W-:-:S13]  /*a910*/  ISETP.NE.AND P1, PT, R12, 0x1, PT ;  /* 0x000000010c00780c */ /* 0x004fda0003f25270 */
[----:B------:R-:W1:Y:S02]  /*a920*/  @P1 LDC.64 R4, c[0x0][0x420] ;  /* 0x00010800ff041b82 */ /* 0x000e640000000a00 */
[----:B-1----:R-:W-:-:S05]  /*a930*/  @P1 IMAD.HI.U32 R4, R11, R4, RZ ;  /* 0x000000040b041227 */ /* 0x002fca00078e00ff */
[----:B------:R-:W-:Y:S02]  /*a940*/  @P1 SHF.R.U32.HI R13, RZ, R5, R4 ;  /* 0x00000005ff0d1219 */ /* 0x000fe40000011604 */
[----:B------:R-:W1:Y:S02]  /*a950*/  LDC.64 R4, c[0x0][0x3f8] ;  /* 0x0000fe00ff047b82 */ /* 0x000e640000000a00 */
[----:B------:R-:W-:Y:S02]  /*a960*/  SHF.R.S32.HI R7, RZ, 0x1f, R13 ;  /* 0x0000001fff077819 */ /* 0x000fe4000001140d */
[----:B------:R-:W-:-:S05]  /*a970*/  MOV R6, R13 ;  /* 0x0000000d00067202 */ /* 0x000fca0000000f00 */
[----:B------:R-:W-:-:S04]  /*a980*/  IMAD.WIDE.U32 R6, R0, UR4, R6 ;  /* 0x0000000400067c25 */ /* 0x000fc8000f8e0006 */
[----:B------:R-:W-:Y:S01]  /*a990*/  IMAD.IADD R7, R15, 0x1, R7 ;  /* 0x000000010f077824 */ /* 0x000fe200078e0207 */
[----:B-1----:R-:W-:-:S04]  /*a9a0*/  LEA R4, P1, R6, R4, 0x2 ;  /* 0x0000000406047211 */ /* 0x002fc800078210ff */
[----:B------:R-:W-:-:S05]  /*a9b0*/  LEA.HI.X R5, R6, R5, R7, 0x2, P1 ;  /* 0x0000000506057211 */ /* 0x000fca00008f1407 */
[----:B------:R2:W5:Y:S01]  /*a9c0*/  LDG.E R4, desc[UR38][R4.64] ;  /* 0x0000002604047981 */ /* 0x000562000c1e1900 */
[----:B------:R-:W-:-:S05]  /*a9d0*/  IADD3 R6, -R13, RZ, RZ ;  /* 0x000000ff0d067210 */ /* 0x000fca0007ffe1ff */
[----:B------:R-:W-:-:S07]  /*a9e0*/  IMAD R12, R12, R6, R11 ;  /* 0x000000060c0c7224 */ /* 0x000fce00078e020b */
.L_x_10528:
[----:B------:R-:W-:Y:S01]  /*a9f0*/  IMAD R6, R2, 0x8, R25 ;  /* 0x0000000802067824 */ /* 0x000fe200078e0219 */
[----:B--2---:R-:W-:Y:S02]  /*aa00*/  SHF.L.U32 R5, R10, 0x1f, RZ ;  /* 0x0000001f0a057819 */ /* 0x004fe400000006ff */
[----:B------:R-:W-:Y:S02]  /*aa10*/  ISETP.NE.AND P1, PT, R18, RZ, PT ;  /* 0x000000ff1200720c */ /* 0x000fe40003f25270 */
[----:B------:R-:W2:Y:S02]  /*aa20*/  SYNCS.PHASECHK.TRANS64.TRYWAIT P2, [R6+URZ+0x30840], R5 ;  /* 0x03084005060075a7 */ /* 0x000ea4000804017f */
[----:B--2---:R-:W-:Y:S09]  /*aa30*/  @!P2 BRA `(.L_x_10529) ;  /* 0x0000001000b0a947 */ /* 0x004ff20003800000 */
.L_x_10569:
[----:B------:R-:W-:Y:S05]  /*aa40*/  @P1 BRA `(.L_x_10530) ;  /* 0x0000000000141947 */ /* 0x000fea0003800000 */
[----:B------:R-:W-:Y:S02]  /*aa50*/  ISETP.NE.AND P2, PT, R28, RZ, PT ;  /* 0x000000ff1c00720c */ /* 0x000fe40003f45270 */
[----:B--2---:R-:W-:-:S04]  /*aa60*/  MOV R5, 0x6000 ;  /* 0x0000600000057802 */ /* 0x004fc80000000f00 */
[----:B------:R3:W-:Y:S07]  /*aa70*/  SYNCS.ARRIVE.TRANS64 RZ, [R6+URZ+0x30830], R5 ;  /* 0x0308300506ff79a7 */ /* 0x0007ee000800003f */
[----:B------:R-:W-:Y:S05]  /*aa80*/  @!P2 BRA `(.L_x_10530) ;  /* 0x000000000004a947 */ /* 0x000fea0003800000 */
[----:B------:R-:W-:Y:S01]  /*aa90*/  BPT.TRAP 0x1 ;  /* 0x000000040000795c */ /* 0x000fe20000300000 */
.L_x_10530:
[----:B--23--:R-:W-:Y:S01]  /*aaa0*/  IMAD R5, R2, 0x6000, R25 ;  /* 0x0000600002057824 */ /* 0x00cfe200078e0219 */
[----:B------:R-:W-:Y:S01]  /*aab0*/  R2UR UR9, R6 ;  /* 0x00000000060972ca */ /* 0x000fe200000e0000 */
[----:B------:R-:W-:Y:S01]  /*aac0*/  UIADD3 UR4, UP0, UR40, 0x370, URZ ;  /* 0x0000037028047890 */ /* 0x000fe2000ff1e03f */
[----:B------:R-:W-:Y:S01]  /*aad0*/  R2UR UR11, R12 ;  /* 0x000000000c0b72ca */ /* 0x000fe200000e0000 */
[----:B------:R-:W-:Y:S01]  /*aae0*/  UMOV UR6, 0x0 ;  /* 0x0000000000067882 */ /* 0x000fe20000000000 */
[----:B------:R-:W-:Y:S01]  /*aaf0*/  R2UR UR8, R5 ;  /* 0x00000000050872ca */ /* 0x000fe200000e0000 */
[----:B------:R-:W-:Y:S01]  /*ab00*/  UIADD3.X UR5, URZ, UR41, URZ, UP0, !UPT ;  /* 0x000000293f057290 */ /* 0x000fe200087fe43f */
[----:B------:R-:W-:Y:S01]  /*ab10*/  R2UR UR12, R3 ;  /* 0x00000000030c72ca */ /* 0x000fe200000e0000 */
[----:B------:R-:W-:Y:S01]  /*ab20*/  VIADD R5, R25, 0x30800 ;  /* 0x0003080019057836 */ /* 0x000fe20000000000 */
[----:B-----5:R-:W-:Y:S01]  /*ab30*/  R2UR UR13, R4 ;  /* 0x00000000040d72ca */ /* 0x020fe200000e0000 */
[----:B------:R-:W-:Y:S01]  /*ab40*/  UMOV UR7, 0x14f00000 ;  /* 0x14f0000000077882 */ /* 0x000fe20000000000 */
[----:B------:R-:W-:Y:S01]  /*ab50*/  SHF.L.U32 R19, R19, 0x1f, RZ ;  /* 0x0000001f13137819 */ /* 0x000fe200000006ff */
[----:B------:R-:W-:Y:S01]  /*ab60*/  UMOV UR10, URZ ;  /* 0x0000003f000a7c82 */ /* 0x000fe20008000000 */
[----:B------:R-:W-:Y:S01]  /*ab70*/  LEA R6, R22, R5, 0x3 ;  /* 0x0000000516067211 */ /* 0x000fe200078e18ff */
[----:B------:R-:W-:-:S02]  /*ab80*/  UIADD3 UR9, UR9, 0x30830, URZ ;  /* 0x0003083009097890 */ /* 0x000fc4000fffe03f */
[----:B------:R-:W-:Y:S02]  /*ab90*/  UIMAD UR11, UR11, 0xc0, URZ ;  /* 0x000000c00b0b78a4 */ /* 0x000fe4000f8e023f */
[----:B------:R-:W-:-:S09]  /*aba0*/  UIADD3 UR8, UR8, 0x12400, URZ ;  /* 0x0001240008087890 */ /* 0x000fd2000fffe03f */
[----:B------:R2:W-:Y:S01]  /*abb0*/  UTMALDG.4D [UR8], [UR4], desc[UR6] ;  /* 0x00000608040075b4 */ /* 0x0005e20008019000 */
[----:B------:R-:W3:Y:S02]  /*abc0*/  SYNCS.PHASECHK.TRANS64.TRYWAIT P2, [R6+URZ+0x60], R19 ;  /* 0x00006013060075a7 */ /* 0x000ee4000804017f */
[----:B--23--:R-:W-:Y:S05]  /*abd0*/  @!P2 BRA `(.L_x_10531) ;  /* 0x00000010005ca947 */ /* 0x00cfea0003800000 */
.L_x_10570:
[----:B------:R-:W-:Y:S05]  /*abe0*/  @P1 BRA `(.L_x_10532) ;  /* 0x0000000000141947 */ /* 0x000fea0003800000 */
[----:B------:R-:W-:Y:S01]  /*abf0*/  ISETP.NE.AND P1, PT, R28, RZ, PT ;  /* 0x000000ff1c00720c */ /* 0x000fe20003f25270 */
[----:B------:R-:W-:-:S04]  /*ac00*/  IMAD.MOV.U32 R5, RZ, RZ, 0x6000 ;  /* 0x00006000ff057424 */ /* 0x000fc800078e00ff */
[----:B------:R3:W-:Y:S08]  /*ac10*/  SYNCS.ARRIVE.TRANS64 RZ, [R6+URZ+0x50], R5 ;  /* 0x0000500506ff79a7 */ /* 0x0007f0000800003f */
[----:B------:R-:W-:Y:S05]  /*ac20*/  @!P1 BRA `(.L_x_10532) ;  /* 0x0000000000049947 */ /* 0x000fea0003800000 */
[----:B------:R-:W-:Y:S01]  /*ac30*/  BPT.TRAP 0x1 ;  /* 0x000000040000795c */ /* 0x000fe20000300000 */
.L_x_10532:
[----:B---3--:R-:W3:Y:S01]  /*ac40*/  LDL.LU R5, [R1] ;  /* 0x0000000001057983 */ /* 0x008ee20000300800 */
[----:B------:R-:W-:Y:S01]  /*ac50*/  IMAD R22, R22, 0x6000, R25 ;  /* 0x0000600016167824 */ /* 0x000fe200078e0219 */
[----:B------:R-:W-:Y:S01]  /*ac60*/  R2UR UR9, R6 ;  /* 0x00000000060972ca */ /* 0x000fe200000e0000 */
[----:B------:R-:W-:Y:S01]  /*ac70*/  UIADD3 UR4, UP0, UR40, 0x470, URZ ;  /* 0x0000047028047890 */ /* 0x000fe2000ff1e03f */
[----:B------:R-:W-:Y:S01]  /*ac80*/  R2UR UR13, R9 ;  /* 0x00000000090d72ca */ /* 0x000fe200000e0000 */
[----:B------:R-:W-:Y:S01]  /*ac90*/  UMOV UR6, 0x0 ;  /* 0x0000000000067882 */ /* 0x000fe20000000000 */
[----:B------:R-:W-:Y:S01]  /*aca0*/  R2UR UR8, R22 ;  /* 0x00000000160872ca */ /* 0x000fe200000e0000 */
[----:B------:R-:W-:Y:S01]  /*acb0*/  UIADD3.X UR5, URZ, UR41, URZ, UP0, !UPT ;  /* 0x000000293f057290 */ /* 0x000fe200087fe43f */
[----:B------:R-:W-:Y:S01]  /*acc0*/  R2UR UR12, R3 ;  /* 0x00000000030c72ca */ /* 0x000fe200000e0000 */
[----:B------:R-:W-:Y:S01]  /*acd0*/  UMOV UR7, 0x14f00000 ;  /* 0x14f0000000077882 */ /* 0x000fe20000000000 */
[----:B------:R-:W-:Y:S01]  /*ace0*/  UMOV UR10, URZ ;  /* 0x0000003f000a7c82 */ /* 0x000fe20008000000 */
[----:B------:R4:W-:Y:S01]  /*acf0*/  STL [R1], R12 ;  /* 0x0000000c01007387 */ /* 0x0009e20000100800 */
[----:B------:R-:W-:-:S03]  /*ad00*/  MOV R9, R4 ;  /* 0x0000000400097202 */ /* 0x000fc60000000f00 */
[----:B------:R-:W-:-:S04]  /*ad10*/  UIADD3 UR9, UR9, 0x50, URZ ;  /* 0x0000005009097890 */ /* 0x000fc8000fffe03f */
[----:B------:R-:W-:Y:S01]  /*ad20*/  UIADD3 UR8, UR8, 0x400, URZ ;  /* 0x0000040008087890 */ /* 0x000fe2000fffe03f */
[----:B---3--:R-:W-:-:S13]  /*ad30*/  R2UR UR11, R5 ;  /* 0x00000000050b72ca */ /* 0x008fda00000e0000 */
[----:B------:R-:W-:-:S09]  /*ad40*/  UIMAD UR11, UR11, 0xc0, URZ ;  /* 0x000000c00b0b78a4 */ /* 0x000fd2000f8e023f */
[----:B------:R4:W-:Y:S02]  /*ad50*/  UTMALDG.4D [UR8], [UR4], desc[UR6] ;  /* 0x00000608040075b4 */ /* 0x0009e40008019000 */
[----:B----4-:R-:W-:Y:S01]  /*ad60*/  NOP ;  /* 0x0000000000007918 */ /* 0x010fe20000000000 */
.L_x_10527:
[----:B------:R-:W-:Y:S05]  /*ad70*/  BSYNC B1 ;  /* 0x0000000000017941 */ /* 0x000fea0003800000 */
.L_x_10526:
[----:B------:R-:W-:Y:S01]  /*ad80*/  VIADD R22, R2, 0x1 ;  /* 0x0000000102167836 */ /* 0x000fe20000000000 */
[----:B------:R-:W-:Y:S04]  /*ad90*/  BSSY B1, `(.L_x_10533) ;  /* 0x0000054000017945 */ /* 0x000fe80003800000 */
[----:B------:R-:W-:-:S04]  /*ada0*/  ISETP.NE.AND P1, PT, R22, 0x2, PT ;  /* 0x000000021600780c */ /* 0x000fc80003f25270 */
[----:B--2---:R-:W-:Y:S02]  /*adb0*/  SEL R19, RZ, 0x1, P1 ;  /* 0x00000001ff137807 */ /* 0x004fe40000800000 */
[----:B------:R-:W-:Y:S02]  /*adc0*/  SEL R22, R22, RZ, P1 ;  /* 0x000000ff16167207 */ /* 0x000fe40000800000 */
[----:B------:R-:W-:Y:S01]  /*add0*/  LOP3.LUT R19, R10, R19, RZ, 0x3c, !PT ;  /* 0x000000130a137212 */ /* 0x000fe200078e3cff */
[----:B------:R-:W-:Y:S06]  /*ade0*/  @!P6 BRA `(.L_x_10534) ;  /* 0x000000040038e947 */ /* 0x000fec0003800000 */
[----:B-1----:R-:W-:Y:S01]  /*adf0*/  IADD3 R13, R11, -0x1, RZ ;  /* 0xffffffff0b0d7810 */ /* 0x002fe20007ffe0ff */
        /* <DEDUP_REMOVED lines=20> */
.L_x_10535:
[----:B-1----:R-:W-:Y:S01]  /*af40*/  IMAD R5, R22, 0x8, R25 ;  /* 0x0000000816057824 */ /* 0x002fe200078e0219 */
[----:B------:R-:W-:Y:S02]  /*af50*/  SHF.L.U32 R6, R19, 0x1f, RZ ;  /* 0x0000001f13067819 */ /* 0x000fe400000006ff */
[----:B------:R-:W-:Y:S02]  /*af60*/  ISETP.NE.AND P1, PT, R18, RZ, PT ;  /* 0x000000ff1200720c */ /* 0x000fe40003f25270 */
[----:B------:R-:W1:Y:S02]  /*af70*/  SYNCS.PHASECHK.TRANS64.TRYWAIT P2, [R5+URZ+0x30840], R6 ;  /* 0x03084006050075a7 */ /* 0x000e64000804017f */
[----:B-1----:R-:W-:Y:S09]  /*af80*/  @!P2 BRA `(.L_x_10536) ;  /* 0x0000000c0084a947 */ /* 0x002ff20003800000 */
.L_x_10571:
[----:B------:R-:W-:Y:S05]  /*af90*/  @P1 BRA `(.L_x_10537) ;  /* 0x0000000000141947 */ /* 0x000fea0003800000 */
[----:B------:R-:W-:Y:S02]  /*afa0*/  ISETP.NE.AND P2, PT, R28, RZ, PT ;  /* 0x000000ff1c00720c */ /* 0x000fe40003f45270 */
[----:B-1----:R-:W-:-:S04]  /*afb0*/  MOV R6, 0x6000 ;  /* 0x0000600000067802 */ /* 0x002fc80000000f00 */
[----:B------:R2:W-:Y:S07]  /*afc0*/  SYNCS.ARRIVE.TRANS64 RZ, [R5+URZ+0x30830], R6 ;  /* 0x0308300605ff79a7 */ /* 0x0005ee000800003f */
[----:B------:R-:W-:Y:S05]  /*afd0*/  @!P2 BRA `(.L_x_10537) ;  /* 0x000000000004a947 */ /* 0x000fea0003800000 */
[----:B------:R-:W-:Y:S01]  /*afe0*/  BPT.TRAP 0x1 ;  /* 0x000000040000795c */ /* 0x000fe20000300000 */
.L_x_10537:
[----:B-12---:R-:W-:Y:S01]  /*aff0*/  IMAD R5, R22, 0x6000, R25 ;  /* 0x0000600016057824 */ /* 0x006fe200078e0219 */
[----:B------:R-:W-:Y:S01]  /*b000*/  R2UR UR11, R13 ;  /* 0x000000000d0b72ca */ /* 0x000fe200000e0000 */
[----:B------:R-:W-:Y:S01]  /*b010*/  UIADD3 UR4, UP0, UR40, 0x370, URZ ;  /* 0x0000037028047890 */ /* 0x000fe2000ff1e03f */
[----:B------:R-:W-:Y:S01]  /*b020*/  R2UR UR12, R3 ;  /* 0x00000000030c72ca */ /* 0x000fe200000e0000 */
[----:B------:R-:W-:Y:S01]  /*b030*/  UMOV UR6, 0x0 ;  /* 0x0000000000067882 */ /* 0x000fe20000000000 */
[----:B------:R-:W-:Y:S01]  /*b040*/  R2UR UR8, R5 ;  /* 0x00000000050872ca */ /* 0x000fe200000e0000 */
[----:B------:R-:W-:Y:S01]  /*b050*/  VIADD R5, R25, 0x30800 ;  /* 0x0003080019057836 */ /* 0x000fe20000000000 */
[----:B-----5:R-:W-:Y:S01]  /*b060*/  R2UR UR13, R4 ;  /* 0x00000000040d72ca */ /* 0x020fe200000e0000 */
[----:B------:R-:W-:Y:S01]  /*b070*/  UIADD3.X UR5, URZ, UR41, URZ, UP0, !UPT ;  /* 0x000000293f057290 */ /* 0x000fe200087fe43f */
[----:B------:R-:W-:Y:S01]  /*b080*/  SHF.L.U32 R10, R10, 0x1f, RZ ;  /* 0x0000001f0a0a7819 */ /* 0x000fe200000006ff */
[----:B------:R-:W-:Y:S01]  /*b090*/  UMOV UR7, 0x14f00000 ;  /* 0x14f0000000077882 */ /* 0x000fe20000000000 */
[----:B------:R-:W-:Y:S01]  /*b0a0*/  LEA R6, R22, R5, 0x3 ;  /* 0x0000000516067211 */ /* 0x000fe200078e18ff */
[----:B------:R-:W-:Y:S01]  /*b0b0*/  IMAD R5, R2, 0x8, R5 ;  /* 0x0000000802057824 */ /* 0x000fe200078e0205 */
[----:B------:R-:W-:Y:S01]  /*b0c0*/  UMOV UR10, URZ ;  /* 0x0000003f000a7c82 */ /* 0x000fe20008000000 */
[----:B------:R-:W-:Y:S01]  /*b0d0*/  UIMAD UR11, UR11, 0xc0, URZ ;  /* 0x000000c00b0b78a4 */ /* 0x000fe2000f8e023f */
[----:B------:R-:W-:-:S03]  /*b0e0*/  R2UR UR9, R6 ;  /* 0x00000000060972ca */ /* 0x000fc600000e0000 */
[----:B------:R-:W-:-:S10]  /*b0f0*/  UIADD3 UR8, UR8, 0x12400, URZ ;  /* 0x0001240008087890 */ /* 0x000fd4000fffe03f */
[----:B------:R-:W-:-:S09]  /*b100*/  UIADD3 UR9, UR9, 0x30, URZ ;  /* 0x0000003009097890 */ /* 0x000fd2000fffe03f */
[----:B------:R1:W-:Y:S01]  /*b110*/  UTMALDG.4D [UR8], [UR4], desc[UR6] ;  /* 0x00000608040075b4 */ /* 0x0003e20008019000 */
[----:B------:R-:W2:Y:S02]  /*b120*/  SYNCS.PHASECHK.TRANS64.TRYWAIT P2, [R5+URZ+0x60], R10 ;  /* 0x0000600a050075a7 */ /* 0x000ea4000804017f */
[----:B-12---:R-:W-:Y:S05]  /*b130*/  @!P2 BRA `(.L_x_10538) ;  /* 0x0000000c002ca947 */ /* 0x006fea0003800000 */
.L_x_10572:
[----:B------:R-:W-:Y:S05]  /*b140*/  @P1 BRA `(.L_x_10539) ;  /* 0x0000000000141947 */ /* 0x000fea0003800000 */
[----:B------:R-:W-:Y:S02]  /*b150*/  ISETP.NE.AND P1, PT, R28, RZ, PT ;  /* 0x000000ff1c00720c */ /* 0x000fe40003f25270 */
[----:B------:R-:W-:-:S04]  /*b160*/  MOV R6, 0x6000 ;  /* 0x0000600000067802 */ /* 0x000fc80000000f00 */
[----:B------:R2:W-:Y:S07]  /*b170*/  SYNCS.ARRIVE.TRANS64 RZ, [R5+URZ+0x50], R6 ;  /* 0x0000500605ff79a7 */ /* 0x0005ee000800003f */
[----:B------:R-:W-:Y:S05]  /*b180*/  @!P1 BRA `(.L_x_10539) ;  /* 0x0000000000049947 */ /* 0x000fea0003800000 */
[----:B------:R-:W-:Y:S01]  /*b190*/  BPT.TRAP 0x1 ;  /* 0x000000040000795c */ /* 0x000fe20000300000 */
.L_x_10539:
[----:B--2---:R-:W2:Y:S01]  /*b1a0*/  LDL.LU R6, [R1] ;  /* 0x0000000001067983 */ /* 0x004ea20000300800 */
        /* <DEDUP_REMOVED lines=11> */
[----:B------:R-:W-:-:S03]  /*b260*/  IMAD.MOV.U32 R9, RZ, RZ, R4 ;  /* 0x000000ffff097224 */ /* 0x000fc600078e0004 */
[----:B------:R-:W-:-:S04]  /*b270*/  UIADD3 UR9, UR9, 0x50, URZ ;  /* 0x0000005009097890 */ /* 0x000fc8000fffe03f */
[----:B------:R-:W-:Y:S01]  /*b280*/  UIADD3 UR8, UR8, 0x400, URZ ;  /* 0x0000040008087890 */ /* 0x000fe2000fffe03f */
[----:B--2---:R-:W-:-:S13]  /*b290*/  R2UR UR11, R6 ;  /* 0x00000000060b72ca */ /* 0x004fda00000e0000 */
[----:B------:R-:W-:-:S09]  /*b2a0*/  UIMAD UR11, UR11, 0xc0, URZ ;  /* 0x000000c00b0b78a4 */ /* 0x000fd2000f8e023f */
[----:B------:R3:W-:Y:S02]  /*b2b0*/  UTMALDG.4D [UR8], [UR4], desc[UR6] ;  /* 0x00000608040075b4 */ /* 0x0007e40008019000 */
[----:B---3--:R-:W-:Y:S01]  /*b2c0*/  NOP ;  /* 0x0000000000007918 */ /* 0x008fe20000000000 */
.L_x_10534:
[----:B------:R-:W-:Y:S05]  /*b2d0*/  BSYNC B1 ;  /* 0x0000000000017941 */ /* 0x000fea0003800000 */
.L_x_10533:
[C---:B------:R-:W-:Y:S02]  /*b2e0*/  ISETP.GT.AND P1, PT, R11.reuse, 0x1, PT ;  /* 0x000000010b00780c */ /* 0x040fe40003f24270 */
[----:B------:R-:W-:-:S11]  /*b2f0*/  IADD3 R11, R11, -0x2, RZ ;  /* 0xfffffffe0b0b7810 */ /* 0x000fd60007ffe0ff */
[----:B------:R-:W-:Y:S05]  /*b300*/  @P1 BRA `(.L_x_10540) ;  /* 0xfffffff400481947 */ /* 0x000fea000383ffff */
.L_x_10525:
[----:B------:R-:W-:Y:S05]  /*b310*/  BSYNC B0 ;  /* 0x0000000000007941 */ /* 0x000fea0003800000 */
.L_x_10516:
[----:B------:R-:W-:Y:S04]  /*b320*/  BSSY B0, `(.L_x_10541) ;  /* 0x000001e000007945 */ /* 0x000fe80003800000 */
[----:B------:R-:W-:Y:S05]  /*b330*/  @!P6 BRA `(.L_x_10542) ;  /* 0x000000000070e947 */ /* 0x000fea0003800000 */
[----:B-1----:R-:W-:Y:S01]  /*b340*/  IMAD R5, R22, 0x8, R25 ;  /* 0x0000000816057824 */ /* 0x002fe200078e0219 */
[----:B------:R-:W-:Y:S02]  /*b350*/  SHF.L.U32 R0, R19, 0x1f, RZ ;  /* 0x0000001f13007819 */ /* 0x000fe400000006ff */
[----:B------:R-:W-:Y:S02]  /*b360*/  ISETP.NE.AND P1, PT, R18, RZ, PT ;  /* 0x000000ff1200720c */ /* 0x000fe40003f25270 */
[----:B------:R-:W1:Y:S02]  /*b370*/  SYNCS.PHASECHK.TRANS64.TRYWAIT P0, [R5+URZ+0x30860], R0 ;  /* 0x03086000050075a7 */ /* 0x000e64000800017f */
[----:B-1----:R-:W-:Y:S09]  /*b380*/  @!P0 BRA `(.L_x_10543) ;  /* 0x0000000800ac8947 */ /* 0x002ff20003800000 */
.L_x_10573:
[----:B------:R-:W-:Y:S05]  /*b390*/  @P1 BRA `(.L_x_10544) ;  /* 0x0000000000141947 */ /* 0x000fea0003800000 */
[----:B------:R-:W-:Y:S02]  /*b3a0*/  ISETP.NE.AND P0, PT, R28, RZ, PT ;  /* 0x000000ff1c00720c */ /* 0x000fe40003f05270 */
[----:B-1----:R-:W-:-:S04]  /*b3b0*/  MOV R0, 0x6000 ;  /* 0x0000600000007802 */ /* 0x002fc80000000f00 */
[----:B------:R3:W-:Y:S07]  /*b3c0*/  SYNCS.ARRIVE.TRANS64 RZ, [R5+URZ+0x30850], R0 ;  /* 0x0308500005ff79a7 */ /* 0x0007ee000800003f */
[----:B------:R-:W-:Y:S05]  /*b3d0*/  @!P0 BRA `(.L_x_10544) ;  /* 0x0000000000048947 */ /* 0x000fea0003800000 */
[----:B------:R-:W-:Y:S01]  /*b3e0*/  BPT.TRAP 0x1 ;  /* 0x000000040000795c */ /* 0x000fe20000300000 */
.L_x_10544:
[----:B-1-3--:R-:W3:Y:S01]  /*b3f0*/  LDL R0, [R1] ;  /* 0x0000000001007983 */ /* 0x00aee20000100800 */
[----:B--2---:R-:W-:Y:S01]  /*b400*/  IMAD R25, R22, 0x6000, R25 ;  /* 0x0000600016197824 */ /* 0x004fe200078e0219 */
        /* <DEDUP_REMOVED lines=8> */
[----:B------:R-:W-:-:S05]  /*b490*/  UMOV UR10, URZ ;  /* 0x0000003f000a7c82 */ /* 0x000fca0008000000 */
[----:B------:R-:W-:-:S04]  /*b4a0*/  UIADD3 UR9, UR9, 0x30850, URZ ;  /* 0x0003085009097890 */ /* 0x000fc8000fffe03f */
[----:B------:R-:W-:Y:S01]  /*b4b0*/  UIADD3 UR8, UR8, 0x400, URZ ;  /* 0x0000040008087890 */ /* 0x000fe2000fffe03f */
[----:B---3--:R-:W-:-:S13]  /*b4c0*/  R2UR UR11, R0 ;  /* 0x00000000000b72ca */ /* 0x008fda00000e0000 */
[----:B------:R-:W-:-:S09]  /*b4d0*/  UIMAD UR11, UR11, 0xc0, URZ ;  /* 0x000000c00b0b78a4 */ /* 0x000fd2000f8e023f */
[----:B------:R3:W-:Y:S02]  /*b4e0*/  UTMALDG.4D [UR8], [UR4], desc[UR6] ;  /* 0x00000608040075b4 */ /* 0x0007e40008019000 */
[----:B---3--:R-:W-:Y:S01]  /*b4f0*/  NOP ;  /* 0x0000000000007918 */ /* 0x008fe20000000000 */
.L_x_10542:
[----:B------:R-:W-:Y:S05]  /*b500*/  BSYNC B0 ;  /* 0x0000000000007941 */ /* 0x000fea0003800000 */
.L_x_10541:
        /* <DEDUP_REMOVED lines=11> */
.L_x_10503:
[----:B------:R-:W3:Y:S01]  /*b5c0*/  S2R R3, SR_CgaCtaId ;  /* 0x0000000000037919 */ /* 0x000ee20000008800 */
[----:B------:R-:W-:Y:S01]  /*b5d0*/  MOV R0, 0x400 ;  /* 0x0000040000007802 */ /* 0x000fe20000000f00 */
[----:B------:R-:W-:Y:S01]  /*b5e0*/  BSSY B0, `(.L_x_10546) ;  /* 0x0000005000007945 */ /* 0x000fe20003800000 */
[----:B------:R-:W-:Y:S02]  /*b5f0*/  SHF.L.U32 R27, R27, 0x1f, RZ ;  /* 0x0000001f1b1b7819 */ /* 0x000fe400000006ff */
[----:B---3--:R-:W-:-:S04]  /*b600*/  LEA R8, R3, R0, 0x18 ;  /* 0x0000000003087211 */ /* 0x008fc800078ec0ff */
[----:B------:R-:W3:Y:S02]  /*b610*/  SYNCS.PHASECHK.TRANS64.TRYWAIT P0, [R8+URZ+0x30820], R27 ;  /* 0x0308201b080075a7 */ /* 0x000ee4000800017f */
[----:B---3--:R-:W-:Y:S05]  /*b620*/  @!P0 BRA `(.L_x_10547) ;  /* 0x0000000800188947 */ /* 0x008fea0003800000 */
.L_x_10574:
[----:B------:R-:W-:Y:S05]  /*b630*/  BSYNC B0 ;  /* 0x0000000000007941 */ /* 0x000fea0003800000 */
.L_x_10546:
[----:B------:R-:W-:-:S03]  /*b640*/  UMOV UR4, 0xffffffff ;  /* 0xffffffff00047882 */ /* 0x000fc60000000000 */
[----:B------:R-:W-:Y:S05]  /*b650*/  BRA.DIV UR4, `(.L_x_10548) ;  /* 0x0000000a04207947 */ /* 0x000fea000b800000 */
[----:B------:R4:W1:Y:S02]  /*b660*/  SHFL.IDX PT, R14, R16, RZ, 0x1f ;  /* 0x00001fff100e7589 */ /* 0x00086400000e0000 */
.L_x_10577:
[----:B-1----:R-:W-:Y:S01]  /*b670*/  ISETP.NE.AND P0, PT, R14, RZ, PT ;  /* 0x000000ff0e00720c */ /* 0x002fe20003f05270 */
[----:B------:R-:W-:-:S12]  /*b680*/  BSSY B0, `(.L_x_10549) ;  /* 0x0000023000007945 */ /* 0x000fd80003800000 */
[----:B------:R-:W-:Y:S05]  /*b690*/  @P0 BRA `(.L_x_10550) ;  /* 0x0000000000840947 */ /* 0x000fea0003800000 */
[----:B------:R-:W-:-:S03]  /*b6a0*/  UMOV UR4, 0xffffffff ;  /* 0xffffffff00047882 */ /* 0x000fc60000000000 */
[----:B------:R-:W-:Y:S05]  /*b6b0*/  BRA.DIV UR4, `(.L_x_10551) ;  /* 0x0000000a04307947 */ /* 0x000fea000b800000 */
[----:B------:R-:W-:-:S13]  /*b6c0*/  ELECT P6, URZ, PT ;  /* 0x00000000003f782f */ /* 0x000fda00038c0000 */
.L_x_10580:
[----:B------:R-:W-:Y:S05]  /*b6d0*/  @!P6 BRA `(.L_x_10550) ;  /* 0x000000000074e947 */ /* 0x000fea0003800000 */
[----:B------:R-:W-:-:S04]  /*b6e0*/  LOP3.LUT R17, R17, 0x2, RZ, 0xfc, !PT ;  /* 0x0000000211117812 */ /* 0x000fc800078efcff */
[----:B------:R-:W-:-:S13]  /*b6f0*/  ISETP.NE.AND P2, PT, R17, 0x3, PT ;  /* 0x000000031100780c */ /* 0x000fda0003f45270 */
[----:B------:R-:W-:Y:S05]  /*b700*/  @!P2 BRA `(.L_x_10552) ;  /* 0x000000000004a947 */ /* 0x000fea0003800000 */
[----:B------:R-:W-:Y:S01]  /*b710*/  BPT.TRAP 0x1 ;  /* 0x000000040000795c */ /* 0x000fe20000300000 */
.L_x_10552:
[----:B------:R-:W-:Y:S02]  /*b720*/  IADD3 R3, R8, 0x30840, RZ ;  /* 0x0003084008037810 */ /* 0x000fe40007ffe0ff */
[----:B------:R-:W-:Y:S02]  /*b730*/  SHF.L.U32 R4, R19, 0x1f, RZ ;  /* 0x0000001f13047819 */ /* 0x000fe400000006ff */
[C---:B------:R-:W-:Y:S01]  /*b740*/  IADD3 R0, R22.reuse, 0x1, RZ ;  /* 0x0000000116007810 */ /* 0x040fe20007ffe0ff */
[----:B------:R-:W-:-:S03]  /*b750*/  IMAD R5, R22, 0x8, R3 ;  /* 0x0000000816057824 */ /* 0x000fc600078e0203 */
[C---:B------:R-:W-:Y:S01]  /*b760*/  ISETP.NE.AND P1, PT, R0.reuse, 0x2, PT ;  /* 0x000000020000780c */ /* 0x040fe20003f25270 */
[----:B------:R-:W1:Y:S03]  /*b770*/  SYNCS.PHASECHK.TRANS64.TRYWAIT P0, [R5+URZ], R4 ;  /* 0x00000004050075a7 */ /* 0x000e66000800017f */
[----:B------:R-:W-:Y:S02]  /*b780*/  SEL R2, RZ, 0x1, P1 ;  /* 0x00000001ff027807 */ /* 0x000fe40000800000 */
[----:B--2---:R-:W-:Y:S02]  /*b790*/  SEL R6, R0, RZ, P1 ;  /* 0x000000ff00067207 */ /* 0x004fe40000800000 */
[----:B------:R-:W-:-:S03]  /*b7a0*/  LOP3.LUT R0, R19, R2, RZ, 0x3c, !PT ;  /* 0x0000000213007212 */ /* 0x000fc600078e3cff */
[----:B------:R-:W-:Y:S01]  /*b7b0*/  IMAD R3, R6, 0x8, R3 ;  /* 0x0000000806037824 */ /* 0x000fe200078e0203 */
[----:B------:R-:W-:Y:S01]  /*b7c0*/  SHF.L.U32 R0, R0, 0x1f, RZ ;  /* 0x0000001f00007819 */ /* 0x000fe200000006ff */
[----:B-1----:R-:W-:Y:S06]  /*b7d0*/  @!P0 BRA `(.L_x_10553) ;  /* 0x0000000800088947 */ /* 0x002fec0003800000 */
.L_x_10581:
[----:B------:R-:W2:Y:S02]  /*b7e0*/  SYNCS.PHASECHK.TRANS64.TRYWAIT P0, [R3+URZ], R0 ;  /* 0x00000000030075a7 */ /* 0x000ea4000800017f */
[----:B--2---:R-:W-:Y:S05]  /*b7f0*/  @!P0 BRA `(.L_x_10554) ;  /* 0x0000000800148947 */ /* 0x004fea0003800000 */
.L_x_10582:
[----:B------:R-:W-:Y:S05]  /*b800*/  @!P2 BRA `(.L_x_10555) ;  /* 0x000000000004a947 */ /* 0x000fea0003800000 */
[----:B------:R-:W-:Y:S01]  /*b810*/  BPT.TRAP 0x1 ;  /* 0x000000040000795c */ /* 0x000fe20000300000 */
.L_x_10555:
[----:B--2---:R-:W-:-:S05]  /*b820*/  IADD3 R3, R8, 0x30860, RZ ;  /* 0x0003086008037810 */ /* 0x004fca0007ffe0ff */
[----:B-1----:R-:W-:-:S04]  /*b830*/  IMAD R5, R22, 0x8, R3 ;  /* 0x0000000816057824 */ /* 0x002fc800078e0203 */
[----:B------:R-:W1:Y:S02]  /*b840*/  SYNCS.PHASECHK.TRANS64.TRYWAIT P0, [R5+URZ], R4 ;  /* 0x00000004050075a7 */ /* 0x000e64000800017f */
[----:B-1----:R-:W-:Y:S05]  /*b850*/  @!P0 BRA `(.L_x_10556) ;  /* 0x0000000800108947 */ /* 0x002fea0003800000 */
.L_x_10583:
[----:B------:R-:W-:-:S07]  /*b860*/  LEA R3, R6, R3, 0x3 ;  /* 0x0000000306037211 */ /* 0x000fce00078e18ff */
.L_x_10557:
[----:B--2---:R2:W1:Y:S02]  /*b870*/  SYNCS.PHASECHK.TRANS64.TRYWAIT P0, [R3+URZ], R0 ;  /* 0x00000000030075a7 */ /* 0x004464000800017f */
[----:B-1----:R-:W-:Y:S05]  /*b880*/  @!P0 NANOSLEEP.SYNCS 0x989680 ;  /* 0x009896800000895d */ /* 0x002fea0003900000 */
[----:B------:R-:W1:Y:S02]  /*b890*/  @!P0 SYNCS.PHASECHK.TRANS64 P0, [R3+URZ], R0 ;  /* 0x00000000030085a7 */ /* 0x000e64000800007f */
[----:B-1----:R-:W-:Y:S05]  /*b8a0*/  @!P0 BRA `(.L_x_10557) ;  /* 0xfffffffc00f08947 */ /* 0x002fea000383ffff */
.L_x_10550:
[----:B------:R-:W-:Y:S05]  /*b8b0*/  BSYNC B0 ;  /* 0x0000000000007941 */ /* 0x000fea0003800000 */
.L_x_10549:
[----:B------:R-:W-:Y:S05]  /*b8c0*/  EXIT ;  /* 0x000000000000794d */ /* 0x000fea0003800000 */
.L_x_10481:
[----:B-1----:R-:W-:-:S04]  /*b8d0*/  IMAD.U32 R3, RZ, RZ, UR40 ;  /* 0x00000028ff037e24 */ /* 0x002fc8000f8e00ff */
[----:B------:R1:W2:Y:S03]  /*b8e0*/  SYNCS.PHASECHK.TRANS64.TRYWAIT P1, [R3+URZ+0x30800], R0 ;  /* 0x03080000030075a7 */ /* 0x0002a6000802017f */
[----:B--2---:R-:W-:Y:S05]  /*b8f0*/  @!P1 NANOSLEEP.SYNCS 0x989680 ;  /* 0x009896800000995d */ /* 0x004fea0003900000 */
[----:B------:R-:W2:Y:S02]  /*b900*/  @!P1 SYNCS.PHASECHK.TRANS64 P1, [R3+URZ+0x30800], R0 ;  /* 0x03080000030095a7 */ /* 0x000ea4000802007f */
[----:B--2---:R-:W-:Y:S05]  /*b910*/  @!P1 BRA `(.L_x_10481) ;  /* 0xfffffffc00ec9947 */ /* 0x004fea000383ffff */
[----:B------:R-:W-:Y:S05]  /*b920*/  BRA `(.L_x_10558) ;  /* 0xffffff5800647947 */ /* 0x000fea000383ffff */
.L_x_10485:
[----:B--2---:R2:W3:Y:S02]  /*b930*/  SYNCS.PHASECHK.TRANS64.TRYWAIT P2, [R3+URZ+0x30830], R6 ;  /* 0x03083006030075a7 */ /* 0x0044e4000804017f */
[----:B---3--:R-:W-:Y:S05]  /*b940*/  @!P2 NANOSLEEP.SYNCS 0x989680 ;  /* 0x009896800000a95d */ /* 0x008fea0003900000 */
[----:B------:R-:W3:Y:S02]  /*b950*/  @!P2 SYNCS.PHASECHK.TRANS64 P2, [R3+URZ+0x30830], R6 ;  /* 0x030830060300a5a7 */ /* 0x000ee4000804007f */
[----:B---3--:R-:W-:Y:S05]  /*b960*/  @!P2 BRA `(.L_x_10485) ;  /* 0xfffffffc00f0a947 */ /* 0x008fea000383ffff */
[----:B------:R-:W-:Y:S05]  /*b970*/  BRA `(.L_x_10484) ;  /* 0xffffff5800947947 */ /* 0x000fea000383ffff */
.L_x_10490:
[----:B---3--:R-:W-:-:S04]  /*b980*/  MOV R11, UR10 ;  /* 0x0000000a000b7c02 */ /* 0x008fc80008000f00 */
[----:B------:R3:W4:Y:S03]  /*b990*/  SYNCS.PHASECHK.TRANS64.TRYWAIT P2, [R11+URZ+0x30830], R10 ;  /* 0x0308300a0b0075a7 */ /* 0x000726000804017f */
[----:B----4-:R-:W-:Y:S05]  /*b9a0*/  @!P2 NANOSLEEP.SYNCS 0x989680 ;  /* 0x009896800000a95d */ /* 0x010fea0003900000 */
[----:B------:R-:W4:Y:S02]  /*b9b0*/  @!P2 SYNCS.PHASECHK.TRANS64 P2, [R11+URZ+0x30830], R10 ;  /* 0x0308300a0b00a5a7 */ /* 0x000f24000804007f */
[----:B----4-:R-:W-:Y:S05]  /*b9c0*/  @!P2 BRA `(.L_x_10490) ;  /* 0xfffffffc00eca947 */ /* 0x010fea000383ffff */
[----:B------:R-:W-:Y:S05]  /*b9d0*/  BRA `(.L_x_10487) ;  /* 0xffffff9000e07947 */ /* 0x000fea000383ffff */
.L_x_10494:
[----:B--2---:R-:W-:-:S04]  /*b9e0*/  IMAD.U32 R11, RZ, RZ, UR10 ;  /* 0x0000000aff0b7e24 */ /* 0x004fc8000f8e00ff */
[----:B------:R2:W3:Y:S03]  /*b9f0*/  SYNCS.PHASECHK.TRANS64.TRYWAIT P2, [R11+URZ+0x30850], R10 ;  /* 0x0308500a0b0075a7 */ /* 0x0004e6000804017f */
[----:B---3--:R-:W-:Y:S05]  /*ba00*/  @!P2 NANOSLEEP.SYNCS 0x989680 ;  /* 0x009896800000a95d */ /* 0x008fea0003900000 */
[----:B------:R-:W3:Y:S02]  /*ba10*/  @!P2 SYNCS.PHASECHK.TRANS64 P2, [R11+URZ+0x30850], R10 ;  /* 0x0308500a0b00a5a7 */ /* 0x000ee4000804007f */
[----:B---3--:R-:W-:Y:S05]  /*ba20*/  @!P2 BRA `(.L_x_10494) ;  /* 0xfffffffc00eca947 */ /* 0x008fea000383ffff */
[----:B------:R-:W-:Y:S05]  /*ba30*/  BRA `(.L_x_10491) ;  /* 0xffffff9400587947 */ /* 0x000fea000383ffff */
.L_x_10499:
[----:B----4-:R-:W-:-:S04]  /*ba40*/  MOV R4, UR12 ;  /* 0x0000000c00047c02 */ /* 0x010fc80008000f00 */
[----:B------:R4:W1:Y:S03]  /*ba50*/  SYNCS.PHASECHK.TRANS64.TRYWAIT P0, [R4+URZ+0x30850], R3 ;  /* 0x03085003040075a7 */ /* 0x000866000800017f */
[----:B-1----:R-:W-:Y:S05]  /*ba60*/  @!P0 NANOSLEEP.SYNCS 0x989680 ;  /* 0x009896800000895d */ /* 0x002fea0003900000 */
[----:B------:R-:W1:Y:S02]  /*ba70*/  @!P0 SYNCS.PHASECHK.TRANS64 P0, [R4+URZ+0x30850], R3 ;  /* 0x03085003040085a7 */ /* 0x000e64000800007f */
[----:B-1----:R-:W-:Y:S05]  /*ba80*/  @!P0 BRA `(.L_x_10499) ;  /* 0xfffffffc00ec8947 */ /* 0x002fea000383ffff */
[----:B------:R-:W-:Y:S05]  /*ba90*/  BRA `(.L_x_10498) ;  /* 0xffffffc800087947 */ /* 0x000fea000383ffff */
.L_x_10508:
[----:B------:R-:W-:Y:S01]  /*baa0*/  BSSY B0, `(.L_x_10559) ;  /* 0x0000008000007945 */ /* 0x000fe20003800000 */
[----:B------:R-:W-:Y:S01]  /*bab0*/  IMAD.MOV.U32 R13, RZ, RZ, R16 ;  /* 0x000000ffff0d7224 */ /* 0x000fe200078e0010 */
[----:B------:R-:W-:Y:S01]  /*bac0*/  MOV R12, RZ ;  /* 0x000000ff000c7202 */ /* 0x000fe20000000f00 */
[----:B------:R-:W-:Y:S01]  /*bad0*/  IMAD.MOV.U32 R11, RZ, RZ, 0x1f ;  /* 0x0000001fff0b7424 */ /* 0x000fe200078e00ff */
[----:B------:R-:W-:-:S07]  /*bae0*/  MOV R15, 0xffffffff ;  /* 0xffffffff000f7802 */ /* 0x000fce0000000f00 */
[----:B------:R-:W-:Y:S05]  /*baf0*/  WARPSYNC.COLLECTIVE R15, `(.L_x_10560) ;  /* 0x000000000f087348 */ /* 0x000fea0003c00000 */
[----:B------:R1:W2:Y:S02]  /*bb00*/  SHFL.IDX P6, R14, R13, R12, R11 ;  /* 0x0000000c0d0e7389 */ /* 0x0002a400000c000b */
[----:B-12---:R-:W-:Y:S01]  /*bb10*/  ENDCOLLECTIVE ;  /* 0x000000000000791b */ /* 0x006fe20003800000 */
.L_x_10560:
[----:B------:R-:W-:Y:S05]  /*bb20*/  BSYNC B0 ;  /* 0x0000000000007941 */ /* 0x000fea0003800000 */
.L_x_10559:
[----:B------:R-:W-:Y:S05]  /*bb30*/  BRA `(.L_x_10561) ;  /* 0xffffffe000687947 */ /* 0x000fea000383ffff */
.L_x_10509:
[----:B------:R-:W-:Y:S01]  /*bb40*/  BSSY B0, `(.L_x_10562) ;  /* 0x0000006000007945 */ /* 0x000fe20003800000 */
[----:B------:R-:W-:-:S07]  /*bb50*/  IMAD.MOV.U32 R15, RZ, RZ, -0x1 ;  /* 0xffffffffff0f7424 */ /* 0x000fce00078e00ff */
[----:B------:R-:W-:Y:S05]  /*bb60*/  WARPSYNC.COLLECTIVE R15, `(.L_x_10563) ;  /* 0x000000000f0c7348 */ /* 0x000fea0003c00000 */
[----:B------:R-:W-:Y:S02]  /*bb70*/  ELECT P6, UR62, PT ;  /* 0x00000000003e782f */ /* 0x000fe400038c0000 */
[----:B------:R-:W-:Y:S01]  /*bb80*/  MOV R14, UR62 ;  /* 0x0000003e000e7c02 */ /* 0x000fe20008000f00 */
[----:B------:R-:W-:Y:S10]  /*bb90*/  ENDCOLLECTIVE ;  /* 0x000000000000791b */ /* 0x000ff40003800000 */
.L_x_10563:
[----:B------:R-:W-:Y:S05]  /*bba0*/  BSYNC B0 ;  /* 0x0000000000007941 */ /* 0x000fea0003800000 */
.L_x_10562:
[----:B------:R-:W-:Y:S05]  /*bbb0*/  BRA `(.L_x_10564) ;  /* 0xffffffe0005c7947 */ /* 0x000fea000383ffff */
.L_x_10512:
[----:B--2---:R2:W3:Y:S02]  /*bbc0*/  SYNCS.PHASECHK.TRANS64.TRYWAIT P1, [R7+URZ+0x30840], R6 ;  /* 0x03084006070075a7 */ /* 0x0044e4000802017f */
[----:B---3--:R-:W-:Y:S05]  /*bbd0*/  @!P1 NANOSLEEP.SYNCS 0x989680 ;  /* 0x009896800000995d */ /* 0x008fea0003900000 */
[----:B------:R-:W3:Y:S02]  /*bbe0*/  @!P1 SYNCS.PHASECHK.TRANS64 P1, [R7+URZ+0x30840], R6 ;  /* 0x03084006070095a7 */ /* 0x000ee4000802007f */
[----:B---3--:R-:W-:Y:S05]  /*bbf0*/  @!P1 BRA `(.L_x_10512) ;  /* 0xfffffffc00f09947 */ /* 0x008fea000383ffff */
[----:B------:R-:W-:Y:S05]  /*bc00*/  BRA `(.L_x_10565) ;  /* 0xffffffe000b47947 */ /* 0x000fea000383ffff */
.L_x_10515:
[----:B--2---:R2:W3:Y:S02]  /*bc10*/  SYNCS.PHASECHK.TRANS64.TRYWAIT P1, [R25+URZ+0x30820], R6 ;  /* 0x03082006190075a7 */ /* 0x0044e4000802017f */
[----:B---3--:R-:W-:Y:S05]  /*bc20*/  @!P1 NANOSLEEP.SYNCS 0x989680 ;  /* 0x009896800000995d */ /* 0x008fea0003900000 */
[----:B------:R-:W3:Y:S02]  /*bc30*/  @!P1 SYNCS.PHASECHK.TRANS64 P1, [R25+URZ+0x30820], R6 ;  /* 0x03082006190095a7 */ /* 0x000ee4000802007f */
[----:B---3--:R-:W-:Y:S05]  /*bc40*/  @!P1 BRA `(.L_x_10515) ;  /* 0xfffffffc00f09947 */ /* 0x008fea000383ffff */
[----:B------:R-:W-:Y:S05]  /*bc50*/  BRA `(.L_x_10566) ;  /* 0xffffffe400587947 */ /* 0x000fea000383ffff */
.L_x_10521:
[----:B--2---:R2:W3:Y:S02]  /*bc60*/  SYNCS.PHASECHK.TRANS64.TRYWAIT P2, [R5+URZ+0x30840], R4 ;  /* 0x03084004050075a7 */ /* 0x0044e4000804017f */
[----:B---3--:R-:W-:Y:S05]  /*bc70*/  @!P2 NANOSLEEP.SYNCS 0x989680 ;  /* 0x009896800000a95d */ /* 0x008fea0003900000 */
[----:B------:R-:W3:Y:S02]  /*bc80*/  @!P2 SYNCS.PHASECHK.TRANS64 P2, [R5+URZ+0x30840], R4 ;  /* 0x030840040500a5a7 */ /* 0x000ee4000804007f */
[----:B---3--:R-:W-:Y:S05]  /*bc90*/  @!P2 BRA `(.L_x_10521) ;  /* 0xfffffffc00f0a947 */ /* 0x008fea000383ffff */
[----:B------:R-:W-:Y:S05]  /*bca0*/  BRA `(.L_x_10567) ;  /* 0xffffffe400e87947 */ /* 0x000fea000383ffff */
.L_x_10523:
[----:B--2---:R2:W3:Y:S02]  /*bcb0*/  SYNCS.PHASECHK.TRANS64.TRYWAIT P2, [R4+URZ+0x60], R7 ;  /* 0x00006007040075a7 */ /* 0x0044e4000804017f */
[----:B---3--:R-:W-:Y:S05]  /*bcc0*/  @!P2 NANOSLEEP.SYNCS 0x989680 ;  /* 0x009896800000a95d */ /* 0x008fea0003900000 */
[----:B------:R-:W3:Y:S02]  /*bcd0*/  @!P2 SYNCS.PHASECHK.TRANS64 P2, [R4+URZ+0x60], R7 ;  /* 0x000060070400a5a7 */ /* 0x000ee4000804007f */
[----:B---3--:R-:W-:Y:S05]  /*bce0*/  @!P2 BRA `(.L_x_10523) ;  /* 0xfffffffc00f0a947 */ /* 0x008fea000383ffff */
[----:B------:R-:W-:Y:S05]  /*bcf0*/  BRA `(.L_x_10568) ;  /* 0xffffffe8003c7947 */ /* 0x000fea000383ffff */
.L_x_10529:
[----:B--2---:R2:W3:Y:S02]  /*bd00*/  SYNCS.PHASECHK.TRANS64.TRYWAIT P2, [R6+URZ+0x30840], R5 ;  /* 0x03084005060075a7 */ /* 0x0044e4000804017f */
[----:B---3--:R-:W-:Y:S05]  /*bd10*/  @!P2 NANOSLEEP.SYNCS 0x989680 ;  /* 0x009896800000a95d */ /* 0x008fea0003900000 */
[----:B------:R-:W3:Y:S02]  /*bd20*/  @!P2 SYNCS.PHASECHK.TRANS64 P2, [R6+URZ+0x30840], R5 ;  /* 0x030840050600a5a7 */ /* 0x000ee4000804007f */
[----:B---3--:R-:W-:Y:S05]  /*bd30*/  @!P2 BRA `(.L_x_10529) ;  /* 0xfffffffc00f0a947 */ /* 0x008fea000383ffff */
[----:B------:R-:W-:Y:S05]  /*bd40*/  BRA `(.L_x_10569) ;  /* 0xffffffec003c7947 */ /* 0x000fea000383ffff */
.L_x_10531:
[----:B--2---:R2:W3:Y:S02]  /*bd50*/  SYNCS.PHASECHK.TRANS64.TRYWAIT P2, [R6+URZ+0x60], R19 ;  /* 0x00006013060075a7 */ /* 0x0044e4000804017f */
[----:B---3--:R-:W-:Y:S05]  /*bd60*/  @!P2 NANOSLEEP.SYNCS 0x989680 ;  /* 0x009896800000a95d */ /* 0x008fea0003900000 */
[----:B------:R-:W3:Y:S02]  /*bd70*/  @!P2 SYNCS.PHASECHK.TRANS64 P2, [R6+URZ+0x60], R19 ;  /* 0x000060130600a5a7 */ /* 0x000ee4000804007f */
[----:B---3--:R-:W-:Y:S05]  /*bd80*/  @!P2 BRA `(.L_x_10531) ;  /* 0xfffffffc00f0a947 */ /* 0x008fea000383ffff */
[----:B------:R-:W-:Y:S05]  /*bd90*/  BRA `(.L_x_10570) ;  /* 0xffffffec00907947 */ /* 0x000fea000383ffff */
.L_x_10536:
[----:B-1----:R1:W2:Y:S02]  /*bda0*/  SYNCS.PHASECHK.TRANS64.TRYWAIT P2, [R5+URZ+0x30840], R6 ;  /* 0x03084006050075a7 */ /* 0x0022a4000804017f */
[----:B--2---:R-:W-:Y:S05]  /*bdb0*/  @!P2 NANOSLEEP.SYNCS 0x989680 ;  /* 0x009896800000a95d */ /* 0x004fea0003900000 */
[----:B------:R-:W2:Y:S02]  /*bdc0*/  @!P2 SYNCS.PHASECHK.TRANS64 P2, [R5+URZ+0x30840], R6 ;  /* 0x030840060500a5a7 */ /* 0x000ea4000804007f */
[----:B--2---:R-:W-:Y:S05]  /*bdd0*/  @!P2 BRA `(.L_x_10536) ;  /* 0xfffffffc00f0a947 */ /* 0x004fea000383ffff */
[----:B------:R-:W-:Y:S05]  /*bde0*/  BRA `(.L_x_10571) ;  /* 0xfffffff000687947 */ /* 0x000fea000383ffff */
.L_x_10538:
[----:B-1----:R1:W2:Y:S02]  /*bdf0*/  SYNCS.PHASECHK.TRANS64.TRYWAIT P2, [R5+URZ+0x60], R10 ;  /* 0x0000600a050075a7 */ /* 0x0022a4000804017f */
[----:B--2---:R-:W-:Y:S05]  /*be00*/  @!P2 NANOSLEEP.SYNCS 0x989680 ;  /* 0x009896800000a95d */ /* 0x004fea0003900000 */
[----:B------:R-:W2:Y:S02]  /*be10*/  @!P2 SYNCS.PHASECHK.TRANS64 P2, [R5+URZ+0x60], R10 ;  /* 0x0000600a0500a5a7 */ /* 0x000ea4000804007f */
[----:B--2---:R-:W-:Y:S05]  /*be20*/  @!P2 BRA `(.L_x_10538) ;  /* 0xfffffffc00f0a947 */ /* 0x004fea000383ffff */
[----:B------:R-:W-:Y:S05]  /*be30*/  BRA `(.L_x_10572) ;  /* 0xfffffff000c07947 */ /* 0x000fea000383ffff */
.L_x_10543:
[----:B-1----:R1:W3:Y:S02]  /*be40*/  SYNCS.PHASECHK.TRANS64.TRYWAIT P0, [R5+URZ+0x30860], R0 ;  /* 0x03086000050075a7 */ /* 0x0022e4000800017f */
[----:B---3--:R-:W-:Y:S05]  /*be50*/  @!P0 NANOSLEEP.SYNCS 0x989680 ;  /* 0x009896800000895d */ /* 0x008fea0003900000 */
[----:B------:R-:W3:Y:S02]  /*be60*/  @!P0 SYNCS.PHASECHK.TRANS64 P0, [R5+URZ+0x30860], R0 ;  /* 0x03086000050085a7 */ /* 0x000ee4000800007f */
[----:B---3--:R-:W-:Y:S05]  /*be70*/  @!P0 BRA `(.L_x_10543) ;  /* 0xfffffffc00f08947 */ /* 0x008fea000383ffff */
[----:B------:R-:W-:Y:S05]  /*be80*/  BRA `(.L_x_10573) ;  /* 0xfffffff400407947 */ /* 0x000fea000383ffff */
.L_x_10547:
[----:B---3--:R3:W4:Y:S02]  /*be90*/  SYNCS.PHASECHK.TRANS64.TRYWAIT P0, [R8+URZ+0x30820], R27 ;  /* 0x0308201b080075a7 */ /* 0x008724000800017f */
[----:B----4-:R-:W-:Y:S05]  /*bea0*/  @!P0 NANOSLEEP.SYNCS 0x989680 ;  /* 0x009896800000895d */ /* 0x010fea0003900000 */
[----:B------:R-:W4:Y:S02]  /*beb0*/  @!P0 SYNCS.PHASECHK.TRANS64 P0, [R8+URZ+0x30820], R27 ;  /* 0x0308201b080085a7 */ /* 0x000f24000800007f */
[----:B----4-:R-:W-:Y:S05]  /*bec0*/  @!P0 BRA `(.L_x_10547) ;  /* 0xfffffffc00f08947 */ /* 0x010fea000383ffff */
[----:B------:R-:W-:Y:S05]  /*bed0*/  BRA `(.L_x_10574) ;  /* 0xfffffff400d47947 */ /* 0x000fea000383ffff */
.L_x_10548:
[----:B------:R-:W-:Y:S01]  /*bee0*/  BSSY B0, `(.L_x_10575) ;  /* 0x0000008000007945 */ /* 0x000fe20003800000 */
[----:B-1----:R-:W-:Y:S01]  /*bef0*/  MOV R13, R16 ;  /* 0x00000010000d7202 */ /* 0x002fe20000000f00 */
[----:B------:R-:W-:Y:S01]  /*bf00*/  IMAD.MOV.U32 R12, RZ, RZ, RZ ;  /* 0x000000ffff0c7224 */ /* 0x000fe200078e00ff */
[----:B------:R-:W-:Y:S01]  /*bf10*/  MOV R11, 0x1f ;  /* 0x0000001f000b7802 */ /* 0x000fe20000000f00 */
[----:B------:R-:W-:-:S07]  /*bf20*/  IMAD.MOV.U32 R15, RZ, RZ, -0x1 ;  /* 0xffffffffff0f7424 */ /* 0x000fce00078e00ff */
[----:B--23--:R-:W-:Y:S05]  /*bf30*/  WARPSYNC.COLLECTIVE R15, `(.L_x_10576) ;  /* 0x000000000f087348 */ /* 0x00cfea0003c00000 */
[----:B------:R1:W4:Y:S02]  /*bf40*/  SHFL.IDX P6, R14, R13, R12, R11 ;  /* 0x0000000c0d0e7389 */ /* 0x00032400000c000b */
[----:B-1234-:R-:W-:Y:S01]  /*bf50*/  ENDCOLLECTIVE ;  /* 0x000000000000791b */ /* 0x01efe20003800000 */
.L_x_10576:
[----:B------:R-:W-:Y:S05]  /*bf60*/  BSYNC B0 ;  /* 0x0000000000007941 */ /* 0x000fea0003800000 */
.L_x_10575:
[----:B------:R-:W-:Y:S05]  /*bf70*/  BRA `(.L_x_10577) ;  /* 0xfffffff400bc7947 */ /* 0x000fea000383ffff */
.L_x_10551:
[----:B------:R-:W-:Y:S01]  /*bf80*/  BSSY B1, `(.L_x_10578) ;  /* 0x0000006000017945 */ /* 0x000fe20003800000 */
[----:B------:R-:W-:-:S07]  /*bf90*/  MOV R15, 0xffffffff ;  /* 0xffffffff000f7802 */ /* 0x000fce0000000f00 */
[----:B--234-:R-:W-:Y:S05]  /*bfa0*/  WARPSYNC.COLLECTIVE R15, `(.L_x_10579) ;  /* 0x000000000f0c7348 */ /* 0x01cfea0003c00000 */
[----:B------:R-:W-:Y:S02]  /*bfb0*/  ELECT P6, UR62, PT ;  /* 0x00000000003e782f */ /* 0x000fe400038c0000 */
[----:B------:R-:W-:Y:S01]  /*bfc0*/  MOV R14, UR62 ;  /* 0x0000003e000e7c02 */ /* 0x000fe20008000f00 */
[----:B--234-:R-:W-:Y:S10]  /*bfd0*/  ENDCOLLECTIVE ;  /* 0x000000000000791b */ /* 0x01cff40003800000 */
.L_x_10579:
[----:B------:R-:W-:Y:S05]  /*bfe0*/  BSYNC B1 ;  /* 0x0000000000017941 */ /* 0x000fea0003800000 */
.L_x_10578:
[----:B------:R-:W-:Y:S05]  /*bff0*/  BRA `(.L_x_10580) ;  /* 0xfffffff400b47947 */ /* 0x000fea000383ffff */
.L_x_10553:
[----:B-1----:R1:W2:Y:S02]  /*c000*/  SYNCS.PHASECHK.TRANS64.TRYWAIT P0, [R5+URZ], R4 ;  /* 0x00000004050075a7 */ /* 0x0022a4000800017f */
[----:B--2---:R-:W-:Y:S05]  /*c010*/  @!P0 NANOSLEEP.SYNCS 0x989680 ;  /* 0x009896800000895d */ /* 0x004fea0003900000 */
[----:B------:R-:W2:Y:S02]  /*c020*/  @!P0 SYNCS.PHASECHK.TRANS64 P0, [R5+URZ], R4 ;  /* 0x00000004050085a7 */ /* 0x000ea4000800007f */
[----:B--2---:R-:W-:Y:S05]  /*c030*/  @!P0 BRA `(.L_x_10553) ;  /* 0xfffffffc00f08947 */ /* 0x004fea000383ffff */
[----:B------:R-:W-:Y:S05]  /*c040*/  BRA `(.L_x_10581) ;  /* 0xfffffff400e47947 */ /* 0x000fea000383ffff */
.L_x_10554:
[----:B--2---:R2:W1:Y:S02]  /*c050*/  SYNCS.PHASECHK.TRANS64.TRYWAIT P0, [R3+URZ], R0 ;  /* 0x00000000030075a7 */ /* 0x004464000800017f */
[----:B-1----:R-:W-:Y:S05]  /*c060*/  @!P0 NANOSLEEP.SYNCS 0x989680 ;  /* 0x009896800000895d */ /* 0x002fea0003900000 */
[----:B------:R-:W1:Y:S02]  /*c070*/  @!P0 SYNCS.PHASECHK.TRANS64 P0, [R3+URZ], R0 ;  /* 0x00000000030085a7 */ /* 0x000e64000800007f */
[----:B-1----:R-:W-:Y:S05]  /*c080*/  @!P0 BRA `(.L_x_10554) ;  /* 0xfffffffc00f08947 */ /* 0x002fea000383ffff */
[----:B------:R-:W-:Y:S05]  /*c090*/  BRA `(.L_x_10582) ;  /* 0xfffffff400d87947 */ /* 0x000fea000383ffff */
.L_x_10556:
[----:B-1----:R1:W2:Y:S02]  /*c0a0*/  SYNCS.PHASECHK.TRANS64.TRYWAIT P0, [R5+URZ], R4 ;  /* 0x00000004050075a7 */ /* 0x0022a4000800017f */
[----:B--2---:R-:W-:Y:S05]  /*c0b0*/  @!P0 NANOSLEEP.SYNCS 0x989680 ;  /* 0x009896800000895d */ /* 0x004fea0003900000 */
[----:B------:R-:W2:Y:S02]  /*c0c0*/  @!P0 SYNCS.PHASECHK.TRANS64 P0, [R5+URZ], R4 ;  /* 0x00000004050085a7 */ /* 0x000ea4000800007f */
[----:B--2---:R-:W-:Y:S05]  /*c0d0*/  @!P0 BRA `(.L_x_10556) ;  /* 0xfffffffc00f08947 */ /* 0x004fea000383ffff */
[----:B------:R-:W-:Y:S05]  /*c0e0*/  BRA `(.L_x_10583) ;  /* 0xfffffff400dc7947 */ /* 0x000fea000383ffff */
.L_x_10584:
        /* <DEDUP_REMOVED lines=9> */
.L_x_12785:


//--------------------- .text._ZN7cutlass13device_kernelIN5flash11enable_sm90INS1_16FlashAttnFwdSm90INS1_25CollectiveMainloopFwdSm90ILi2EN4cute5tupleIJNS5_1CILi1EEES8_S8_EEENS6_IJNS7_ILi192EEESA_NS7_ILi64EEEEEELi64ENS_6half_tEfNS_4arch4Sm90ELb0ELb0ELb1ELb1ELb0ELb0ELb0ELb0ELb1ELb0ELb0ELb0EEENS1_21CollectiveEpilogueFwdINS6_IJSA_SB_SA_EEES9_SD_SF_Li384ELb1ELb0ELb0ELb0EEENS1_36VarlenDynamicPersistentTileSchedulerILi192ELi192ELi384ELi32ELb0ELb0ELb1ELb0ELb1ELb1EEEEEEEEEvNT_6ParamsE --------------------------
	.section	.text._ZN7cutlass13device_kernelIN5flash11enable_sm90INS1_16FlashAttnFwdSm90INS1_25CollectiveMainloopFwdSm90ILi2EN4cute5tupleIJNS5_1CILi1EEES8_S8_EEENS6_IJNS7_ILi192EEESA_NS7_ILi64EEEEEELi64ENS_6half_tEfNS_4arch4Sm90ELb0ELb0ELb1ELb1ELb0ELb0ELb0ELb0ELb1ELb0ELb0ELb0EEENS1_21CollectiveEpilogueFwdINS6_IJSA_SB_SA_EEES9_SD_SF_Li384ELb1ELb0ELb0ELb0EEENS1_36VarlenDynamicPersistentTileSchedulerILi192ELi192ELi384ELi32ELb0ELb0ELb1ELb0ELb1ELb1EEEEEEEEEvNT_6ParamsE,"ax",@progbits
	.align	128
.text._ZN7cutlass13device_kernelIN5flash11enable_sm90INS1_16FlashAttnFwdSm90INS1_25CollectiveMainloopFwdSm90ILi2EN4cute5tupleIJNS5_1CILi1EEES8_S8_EEENS6_IJNS7_ILi192EEESA_NS7_ILi64EEEEEELi64ENS_6half_tEfNS_4arch4Sm90ELb0ELb0ELb1ELb1ELb0ELb0ELb0ELb0ELb1ELb0ELb0ELb0EEENS1_21CollectiveEpilogueFwdINS6_IJSA_SB_SA_EEES9_SD_SF_Li384ELb1ELb0ELb0ELb0EEENS1_36VarlenDynamicPersistentTileSchedulerILi192ELi192ELi384ELi32ELb0ELb0ELb1ELb0ELb1ELb1EEEEEEEEEvNT_6ParamsE:
        .type           _ZN7cutlass13device_kernelIN5flash11enable_sm90INS1_16FlashAttnFwdSm90INS1_25CollectiveMainloopFwdSm90ILi2EN4cute5tupleIJNS5_1CILi1EEES8_S8_EEENS6_IJNS7_ILi192EEESA_NS7_ILi64EEEEEELi64ENS_6half_tEfNS_4arch4Sm90ELb0ELb0ELb1ELb1ELb0ELb0ELb0ELb0ELb1ELb0ELb0ELb0EEENS1_21CollectiveEpilogueFwdINS6_IJSA_SB_SA_EEES9_SD_SF_Li384ELb1ELb0ELb0ELb0EEENS1_36VarlenDynamicPersistentTileSchedulerILi192ELi192ELi384ELi32ELb0ELb0ELb1ELb0ELb1ELb1EEEEEEEEEvNT_6ParamsE,@function
        .size           _ZN7cutlass13device_kernelIN5flash11enable_sm90INS1_16FlashAttnFwdSm90INS1_25CollectiveMainloopFwdSm90ILi2EN4cute5tupleIJNS5_1CILi1EEES8_S8_EEENS6_IJNS7_ILi192EEESA_NS7_ILi64EEEEEELi64ENS_6half_tEfNS_4arch4Sm90ELb0ELb0ELb1ELb1ELb0ELb0ELb0ELb0ELb1ELb0ELb0ELb0EEENS1_21CollectiveEpilogueFwdINS6_IJSA_SB_SA_EEES9_SD_SF_Li384ELb1ELb0ELb0ELb0EEENS1_36VarlenDynamicPersistentTileSchedulerILi192ELi192ELi384ELi32ELb0ELb0ELb1ELb0ELb1ELb1EEEEEEEEEvNT_6ParamsE,(.L_x_12786 - _ZN7cutlass13device_kernelIN5flash11enable_sm90INS1_16FlashAttnFwdSm90INS1_25CollectiveMainloopFwdSm90ILi2EN4cute5tupleIJNS5_1CILi1EEES8_S8_EEENS6_IJNS7_ILi192EEESA_NS7_ILi64EEEEEELi64ENS_6half_tEfNS_4arch4Sm90ELb0ELb0ELb1ELb1ELb0ELb0ELb0ELb0ELb1ELb0ELb0ELb0EEENS1_21CollectiveEpilogueFwdINS6_IJSA_SB_SA_EEES9_SD_SF_Li384ELb1ELb0ELb0ELb0EEENS1_36VarlenDynamicPersistentTileSchedulerILi192ELi192ELi384ELi32ELb0ELb0ELb1ELb0ELb1ELb1EEEEEEEEEvNT_6ParamsE)
        .other          _ZN7cutlass13device_kernelIN5flash11enable_sm90INS1_16FlashAttnFwdSm90INS1_25CollectiveMainloopFwdSm90ILi2EN4cute5tupleIJNS5_1CILi1EEES8_S8_EEENS6_IJNS7_ILi192EEESA_NS7_ILi64EEEEEELi64ENS_6half_tEfNS_4arch4Sm90ELb0ELb0ELb1ELb1ELb0ELb0ELb0ELb0ELb1ELb0ELb0ELb0EEENS1_21CollectiveEpilogueFwdINS6_IJSA_SB_SA_EEES9_SD_SF_Li384ELb1ELb0ELb0ELb0EEENS1_36VarlenDynamicPersistentTileSchedulerILi192ELi192ELi384ELi32ELb0ELb0ELb1ELb0ELb1ELb1EEEEEEEEEvNT_6ParamsE,@"STO_CUDA_ENTRY STV_DEFAULT"
_ZN7cutlass13device_kernelIN5flash11enable_sm90INS1_16FlashAttnFwdSm90INS1_25CollectiveMainloopFwdSm90ILi2EN4cute5tupleIJNS5_1CILi1EEES8_S8_EEENS6_IJNS7_ILi192EEESA_NS7_ILi64EEEEEELi64ENS_6half_tEfNS_4arch4Sm90ELb0ELb0ELb1ELb1ELb0ELb0ELb0ELb0ELb1ELb0ELb0ELb0EEENS1_21CollectiveEpilogueFwdINS6_IJSA_SB_SA_EEES9_SD_SF_Li384ELb1ELb0ELb0ELb0EEENS1_36VarlenDynamicPersistentTileSchedulerILi192ELi192ELi384ELi32ELb0ELb0ELb1ELb0ELb1ELb1EEEEEEEEEvNT_6ParamsE:
        /* <DEDUP_REMOVED lines=21> */
.L_x_10586:
[----:B------:R-:W-:Y:S05]  /*0150*/  BSYNC B0 ;  /* 0x0000000000007941 */ /* 0x000fea0003800000 */
.L_x_10585:
        /* <DEDUP_REMOVED lines=41> */
.L_x_10587:
        /* <DEDUP_REMOVED lines=22> */
.L_x_10588:
        /* <DEDUP_REMOVED lines=18> */
.L_x_10589:
        /* <DEDUP_REMOVED lines=22> */
.L_x_10590:
        /* <DEDUP_REMOVED lines=22> */
.L_x_10591:
[----:B------:R-:W-:Y:S01]  /*0930*/  PLOP3.LUT P0, PT, PT, PT, UP0, 0x80, 0x0 ;  /* 0x000000000000781c */ /* 0x000fe20003f0f008 */
[----:B------:R-:W-:Y:S01]  /*0940*/  UMOV UR36, 0x1 ;  /* 0x0000000100247882 */ /* 0x000fe20000000000 */
[----:B------:R-:W-:Y:S01]  /*0950*/  NOP ;  /* 0x0000000000007918 */ /* 0x000fe20000000000 */
[----:B------:R-:W-:Y:S01]  /*0960*/  USEL UR36, UR36, 0x2, !UP0 ;  /* 0x0000000224247887 */ /* 0x000fe2000c000000 */
[----:B------:R-:W-:Y:S01]  /*0970*/  ULDC.64 UR46, c[0x0][0x208] ;  /* 0x00008200002e7ab9 */ /* 0x000fe20000000a00 */
[----:B012-4-:R-:W-:Y:S08]  /*0980*/  BAR.SYNC.DEFER_BLOCKING 0x0 ;  /* 0x0000000000007b1d */ /* 0x017ff00000010000 */
[----:B------:R-:W-:Y:S05]  /*0990*/  @!P0 BRA `(.L_x_10592) ;  /* 0x000000a0003c8947 */ /* 0x000fea0003800000 */
.L_x_10593:
        /* <DEDUP_REMOVED lines=21> */
[----:B------:R-:W-:Y:S02]  /*0af0*/  ULOP3.LUT UR45, UR36, 0x1, URZ, 0xfc, !UPT ;  /* 0x00000001242d7892 */ /* 0x000fe4000f8efc3f */
[----:B------:R-:W-:Y:S01]  /*0b00*/  SHF.R.S32.HI R0, RZ, 0x1f, R12 ;  /* 0x0000001fff007819 */ /* 0x000fe2000001140c */
[----:B------:R-:W-:Y:S01]  /*0b10*/  UMOV UR37, URZ ;  /* 0x0000003f00257c82 */ /* 0x000fe20008000000 */
[----:B------:R-:W-:Y:S01]  /*0b20*/  UMOV UR38, URZ ;  /* 0x0000003f00267c82 */ /* 0x000fe20008000000 */
[----:B------:R-:W-:Y:S01]  /*0b30*/  UMOV UR39, URZ ;  /* 0x0000003f00277c82 */ /* 0x000fe20008000000 */
[----:B------:R-:W-:-:S04]  /*0b40*/  LEA.HI R2, R0, R12, RZ, 0x7 ;  /* 0x0000000c00027211 */ /* 0x000fc800078f38ff */
[----:B------:R-:W-:Y:S02]  /*0b50*/  LOP3.LUT R3, R2, 0xffffff80, RZ, 0xc0, !PT ;  /* 0xffffff8002037812 */ /* 0x000fe400078ec0ff */
[----:B------:R-:W-:-:S03]  /*0b60*/  SHF.R.S32.HI R13, RZ, 0x7, R2 ;  /* 0x00000007ff0d7819 */ /* 0x000fc60000011402 */
[----:B------:R-:W-:Y:S01]  /*0b70*/  IMAD.IADD R14, R12, 0x1, -R3 ;  /* 0x000000010c0e7824 */ /* 0x000fe200078e0a03 */
[----:B------:R-:W-:-:S04]  /*0b80*/  LEA.HI R3, R0, R12, RZ, 0x4 ;  /* 0x0000000c00037211 */ /* 0x000fc800078f20ff */
[----:B------:R-:W-:Y:S02]  /*0b90*/  SHF.R.S32.HI R8, RZ, 0x1f, R14 ;  /* 0x0000001fff087819 */ /* 0x000fe4000001140e */
[----:B------:R-:W-:Y:S02]  /*0ba0*/  LOP3.LUT R4, R3, 0xfffffff0, RZ, 0xc0, !PT ;  /* 0xfffffff003047812 */ /* 0x000fe400078ec0ff */
[----:B------:R-:W-:-:S03]  /*0bb0*/  LEA.HI R9, R8, R14, RZ, 0x2 ;  /* 0x0000000e08097211 */ /* 0x000fc600078f10ff */
[----:B------:R-:W-:Y:S01]  /*0bc0*/  IMAD.IADD R4, R12, 0x1, -R4 ;  /* 0x000000010c047824 */ /* 0x000fe200078e0a04 */
[--C-:B------:R-:W-:Y:S02]  /*0bd0*/  SHF.R.S32.HI R7, RZ, 0x2, R9.reuse ;  /* 0x00000002ff077819 */ /* 0x100fe40000011409 */
[----:B------:R-:W-:Y:S02]  /*0be0*/  SHF.R.S32.HI R6, RZ, 0x1f, R9 ;  /* 0x0000001fff067819 */ /* 0x000fe40000011409 */
[----:B------:R-:W-:Y:S02]  /*0bf0*/  SHF.R.S32.HI R5, RZ, 0x1f, R4 ;  /* 0x0000001fff057819 */ /* 0x000fe40000011404 */
[----:B------:R-:W-:Y:S02]  /*0c00*/  LEA.HI R6, R6, R7, RZ, 0x3 ;  /* 0x0000000706067211 */ /* 0x000fe400078f18ff */
[----:B------:R-:W-:Y:S02]  /*0c10*/  LEA.HI R5, R5, R4, RZ, 0x3 ;  /* 0x0000000405057211 */ /* 0x000fe400078f18ff */
[----:B------:R-:W-:-:S02]  /*0c20*/  LOP3.LUT R10, R6, 0xfffffff8, RZ, 0xc0, !PT ;  /* 0xfffffff8060a7812 */ /* 0x000fc400078ec0ff */
[----:B------:R-:W-:Y:S02]  /*0c30*/  SHF.R.S32.HI R6, RZ, 0x4, R3 ;  /* 0x00000004ff067819 */ /* 0x000fe40000011403 */
[----:B------:R-:W-:Y:S02]  /*0c40*/  IADD3 R11, R7, -R10, RZ ;  /* 0x8000000a070b7210 */ /* 0x000fe40007ffe0ff */
[----:B------:R-:W-:Y:S02]  /*0c50*/  LEA.HI R7, R0, R12, RZ, 0x5 ;  /* 0x0000000c00077211 */ /* 0x000fe400078f28ff */
[----:B------:R-:W-:Y:S02]  /*0c60*/  LEA.HI R3, R3, R6, RZ, 0x1 ;  /* 0x0000000603037211 */ /* 0x000fe400078f08ff */
[----:B------:R-:W-:Y:S01]  /*0c70*/  LEA.HI R10, R8, R14, RZ, 0x5 ;  /* 0x0000000e080a7211 */ /* 0x000fe200078f28ff */
[----:B------:R-:W-:Y:S01]  /*0c80*/  IMAD.SHL.U32 R8, R7, 0x20, RZ ;  /* 0x0000002007087824 */ /* 0x000fe200078e00ff */
[----:B------:R-:W-:-:S02]  /*0c90*/  LOP3.LUT R7, R3, 0x1ffffffe, RZ, 0xc0, !PT ;  /* 0x1ffffffe03077812 */ /* 0x000fc400078ec0ff */
[----:B------:R-:W-:Y:S02]  /*0ca0*/  LOP3.LUT R3, R5, 0xfffffff8, RZ, 0xc0, !PT ;  /* 0xfffffff805037812 */ /* 0x000fe400078ec0ff */
[----:B------:R-:W-:Y:S01]  /*0cb0*/  LOP3.LUT R8, R8, 0xfffffc00, RZ, 0xc0, !PT ;  /* 0xfffffc0008087812 */ /* 0x000fe200078ec0ff */
[----:B------:R-:W-:Y:S01]  /*0cc0*/  IMAD.IADD R7, R6, 0x1, -R7 ;  /* 0x0000000106077824 */ /* 0x000fe200078e0a07 */
[----:B------:R-:W-:Y:S01]  /*0cd0*/  SHF.R.S32.HI R10, RZ, 0x5, R10 ;  /* 0x00000005ff0a7819 */ /* 0x000fe2000001140a */
[C---:B------:R-:W-:Y:S01]  /*0ce0*/  IMAD.IADD R3, R4.reuse, 0x1, -R3 ;  /* 0x0000000104037824 */ /* 0x040fe200078e0a03 */
[----:B------:R-:W-:Y:S01]  /*0cf0*/  LOP3.LUT R9, R9, 0x7ffffffc, RZ, 0xc0, !PT ;  /* 0x7ffffffc09097812 */ /* 0x000fe200078ec0ff */
[----:B------:R-:W-:Y:S01]  /*0d00*/  IMAD.HI R6, R13, 0x55555556, RZ ;  /* 0x555555560d067827 */ /* 0x000fe200078e02ff */
[----:B------:R-:W-:Y:S02]  /*0d10*/  SHF.L.U32 R5, R5, 0x6, RZ ;  /* 0x0000000605057819 */ /* 0x000fe400000006ff */
[----:B------:R-:W-:Y:S01]  /*0d20*/  SHF.L.U32 R2, R3, 0x6, RZ ;  /* 0x0000000603027819 */ /* 0x000fe200000006ff */
[----:B------:R-:W-:Y:S01]  /*0d30*/  IMAD R4, R4, 0x40, R8 ;  /* 0x0000004004047824 */ /* 0x000fe200078e0208 */
[----:B------:R-:W-:Y:S01]  /*0d40*/  LEA.HI R6, R6, R6, RZ, 0x1 ;  /* 0x0000000606067211 */ /* 0x000fe200078f08ff */
[----:B------:R-:W-:Y:S01]  /*0d50*/  IMAD.SHL.U32 R7, R7, 0x8, RZ ;  /* 0x0000000807077824 */ /* 0x000fe200078e00ff */
[----:B------:R-:W-:Y:S01]  /*0d60*/  LOP3.LUT R2, R2, 0x1c0, RZ, 0xc0, !PT ;  /* 0x000001c002027812 */ /* 0x000fe200078ec0ff */
[----:B------:R-:W-:Y:S01]  /*0d70*/  IMAD R11, R10, 0x10, R11 ;  /* 0x000000100a0b7824 */ /* 0x000fe200078e020b */
[----:B------:R-:W-:Y:S01]  /*0d80*/  LOP3.LUT R5, R5, 0x7ffffe00, RZ, 0xc0, !PT ;  /* 0x7ffffe0005057812 */ /* 0x000fe200078ec0ff */
[----:B------:R-:W-:Y:S01]  /*0d90*/  IMAD.IADD R4, R7, 0x1, R4 ;  /* 0x0000000107047824 */ /* 0x000fe200078e0204 */
[----:B------:R-:W-:Y:S01]  /*0da0*/  LOP3.LUT R7, R2, 0x8, R7, 0xf8, !PT ;  /* 0x0000000802077812 */ /* 0x000fe200078ef807 */
[----:B------:R-:W-:Y:S01]  /*0db0*/  IMAD.MOV.U32 R10, RZ, RZ, -0x2 ;  /* 0xfffffffeff0a7424 */ /* 0x000fe200078e00ff */
[----:B------:R-:W-:Y:S01]  /*0dc0*/  SHF.R.U32.HI R2, RZ, 0x3, R2 ;  /* 0x00000003ff027819 */ /* 0x000fe20000011602 */
[----:B------:R-:W-:Y:S01]  /*0dd0*/  IMAD.IADD R9, R14, 0x1, -R9 ;  /* 0x000000010e097824 */ /* 0x000fe200078e0a09 */
[----:B------:R0:W-:Y:S01]  /*0de0*/  STL [R1+0x1c], R4 ;  /* 0x00001c0401007387 */ /* 0x0001e20000100800 */
[----:B------:R-:W-:Y:S01]  /*0df0*/  IMAD R6, R6, -0x3, R13 ;  /* 0xfffffffd06067824 */ /* 0x000fe200078e020d */
[----:B------:R-:W-:-:S02]  /*0e00*/  LOP3.LUT R2, R7, R2, RZ, 0x3c, !PT ;  /* 0x0000000207027212 */ /* 0x000fc400078e3cff */
[----:B------:R-:W-:Y:S01]  /*0e10*/  R2P PR, R3, 0x6 ;  /* 0x0000000603007804 */ /* 0x000fe20000000000 */
[----:B------:R-:W-:Y:S01]  /*0e20*/  IMAD R3, R6, 0x40, R11 ;  /* 0x0000004006037824 */ /* 0x000fe200078e020b */
[----:B------:R-:W-:Y:S02]  /*0e30*/  LEA.HI R0, R0, R12, RZ, 0x3 ;  /* 0x0000000c00007211 */ /* 0x000fe400078f18ff */
[----:B------:R-:W-:Y:S01]  /*0e40*/  IADD3 R2, R2, R5, R8 ;  /* 0x0000000502027210 */ /* 0x000fe20007ffe008 */
[----:B0-----:R-:W-:Y:S01]  /*0e50*/  IMAD R4, R9, R10, 0xc0 ;  /* 0x000000c009047424 */ /* 0x001fe200078e020a */
[----:B------:R-:W-:Y:S02]  /*0e60*/  SHF.R.S32.HI R156, RZ, 0x3, R0 ;  /* 0x00000003ff9c7819 */ /* 0x000fe40000011400 */
[----:B------:R-:W-:Y:S02]  /*0e70*/  LEA R2, R2, UR40, 0x1 ;  /* 0x0000002802027c11 */ /* 0x000fe4000f8e08ff */
[----:B------:R-:W-:Y:S01]  /*0e80*/  STL [R1+0x14], R4 ;  /* 0x0000140401007387 */ /* 0x000fe20000100800 */
[----:B------:R-:W-:-:S02]  /*0e90*/  SEL R16, R16, 0xffffffc0, !P2 ;  /* 0xffffffc010107807 */ /* 0x000fc40005000000 */
[C---:B------:R-:W-:Y:S01]  /*0ea0*/  VIADD R17, R2.reuse, 0x1e800 ;  /* 0x0001e80002117836 */ /* 0x040fe20000000000 */
[----:B------:R0:W-:Y:S01]  /*0eb0*/  STL [R1+0x18], R3 ;  /* 0x0000180301007387 */ /* 0x0001e20000100800 */
[----:B------:R-:W-:Y:S02]  /*0ec0*/  IADD3 R155, R2, 0x1e820, RZ ;  /* 0x0001e820029b7810 */ /* 0x000fe40007ffe0ff */
[C---:B------:R-:W-:Y:S02]  /*0ed0*/  @P1 VIADD R155, R17.reuse, 0xffffffe0 ;  /* 0xffffffe0119b1836 */ /* 0x040fe40000000000 */
[----:B------:R-:W-:-:S03]  /*0ee0*/  IMAD.IADD R17, R17, 0x1, R16 ;  /* 0x0000000111117824 */ /* 0x000fc600078e0210 */
[----:B------:R-:W-:Y:S02]  /*0ef0*/  IADD3 R16, R16, R155, RZ ;  /* 0x0000009b10107210 */ /* 0x000fe40007ffe0ff */
[----:B0-----:R-:W-:-:S05]  /*0f00*/  LOP3.LUT R3, R0, 0x1ffffff8, RZ, 0xc0, !PT ;  /* 0x1ffffff800037812 */ /* 0x001fca00078ec0ff */
[----:B------:R-:W-:-:S04]  /*0f10*/  IMAD.IADD R3, R12, 0x1, -R3 ;  /* 0x000000010c037824 */ /* 0x000fc800078e0a03 */
[----:B------:R-:W-:Y:S02]  /*0f20*/  IMAD.SHL.U32 R0, R3, 0x8, RZ ;  /* 0x0000000803007824 */ /* 0x000fe400078e00ff */
[----:B------:R-:W-:-:S03]  /*0f30*/  VIADD R3, R155, 0x6000 ;  /* 0x000060009b037836 */ /* 0x000fc60000000000 */
[----:B------:R0:W-:Y:S04]  /*0f40*/  STL [R1+0x8], R0 ;  /* 0x0000080001007387 */ /* 0x0001e80000100800 */
[----:B------:R1:W-:Y:S01]  /*0f50*/  STL [R1+0x4], R3 ;  /* 0x0000040301007387 */ /* 0x0003e20000100800 */
[----:B0-----:R-:W-:-:S05]  /*0f60*/  VIADD R0, R155, 0xc000 ;  /* 0x0000c0009b007836 */ /* 0x001fca0000000000 */
[----:B------:R1:W-:Y:S02]  /*0f70*/  STL [R1], R0 ;  /* 0x0000000001007387 */ /* 0x0003e40000100800 */
.L_x_10635:
[----:B0--3-5:R-:W0:Y:S01]  /*0f80*/  LDC.64 R4, c[0x0][0xc60] ;  /* 0x00031800ff047b82 */ /* 0x029e220000000a00 */
        /* <DEDUP_REMOVED lines=13> */
[----:B------:R-:W-:Y:S02]  /*1060*/  @UP0 ULEA UR6, UP2, UR41, UR6, 0x2 ;  /* 0x0000000629060291 */ /* 0x000fe4000f84103f */
[----:B------:R-:W-:Y:S02]  /*1070*/  @UP1 ULEA UR8, UP3, UR41, UR8, 0x2 ;  /* 0x0000000829081291 */ /* 0x000fe4000f86103f */
[----:B------:R-:W-:Y:S02]  /*1080*/  @UP0 ULEA.HI.X UR7, UR41, UR7, UR42, 0x2, UP2 ;  /* 0x0000000729070291 */ /* 0x000fe400090f142a */
[----:B------:R-:W-:Y:S01]  /*1090*/  @UP1 ULEA.HI.X UR9, UR41, UR9, UR42, 0x2, UP3 ;  /* 0x0000000929091291 */ /* 0x000fe200098f142a */
[----:B------:R-:W-:Y:S01]  /*10a0*/  IMAD.U32 R4, RZ, RZ, UR6 ;  /* 0x00000006ff047e24 */ /* 0x000fe2000f8e00ff */
[----:B----4-:R-:W-:-:S02]  /*10b0*/  MOV R6, UR8 ;  /* 0x0000000800067c02 */ /* 0x010fc40008000f00 */
[----:B------:R-:W-:Y:S01]  /*10c0*/  IMAD.U32 R5, RZ, RZ, UR7 ;  /* 0x00000007ff057e24 */ /* 0x000fe2000f8e00ff */
[----:B------:R-:W-:Y:S01]  /*10d0*/  ULDC.64 UR6, c[0x0][0x3f8] ;  /* 0x0000fe0000067ab9 */ /* 0x000fe20000000a00 */
[----:B------:R-:W-:-:S03]  /*10e0*/  IMAD.U32 R7, RZ, RZ, UR9 ;  /* 0x00000009ff077e24 */ /* 0x000fc6000f8e00ff */
[----:B------:R-:W2:Y:S04]  /*10f0*/  @P0 LDG.E R4, desc[UR46][R4.64] ;  /* 0x0000002e04040981 */ /* 0x000ea8000c1e1900 */
[----:B------:R-:W3:Y:S01]  /*1100*/  @P1 LDG.E R6, desc[UR46][R6.64] ;  /* 0x0000002e06061981 */ /* 0x000ee2000c1e1900 */
[----:B------:R-:W-:Y:S01]  /*1110*/  UISETP.NE.U32.AND UP0, UPT, UR6, URZ, UPT ;  /* 0x0000003f0600728c */ /* 0x000fe2000bf05070 */
[----:B-1----:R-:W-:Y:S01]  /*1120*/  IMAD.MOV.U32 R0, RZ, RZ, RZ ;  /* 0x000000ffff007224 */ /* 0x002fe200078e00ff */
[----:B------:R-:W-:Y:S01]  /*1130*/  UMOV UR49, URZ ;  /* 0x0000003f00317c82 */ /* 0x000fe20008000000 */
[----:B------:R0:W-:Y:S01]  /*1140*/  STL [R1+0xc], R25 ;  /* 0x00000c1901007387 */ /* 0x0001e20000100800 */
[----:B------:R-:W-:Y:S01]  /*1150*/  UISETP.NE.AND.EX UP0, UPT, UR7, URZ, UPT, UP0 ;  /* 0x0000003f0700728c */ /* 0x000fe2000bf05300 */
[----:B------:R-:W-:Y:S01]  /*1160*/  IMAD.MOV.U32 R3, RZ, RZ, RZ ;  /* 0x000000ffff037224 */ /* 0x000fe200078e00ff */
[----:B------:R-:W-:Y:S01]  /*1170*/  ULDC UR6, c[0x0][0x2e0] ;  /* 0x0000b80000067ab9 */ /* 0x000fe20000000800 */
[----:B------:R-:W-:Y:S01]  /*1180*/  UMOV UR43, UR5 ;  /* 0x00000005002b7c82 */ /* 0x000fe20008000000 */
[----:B------:R-:W-:Y:S01]  /*1190*/  USEL UR4, UR4, 0x1, UP0 ;  /* 0x0000000104047887 */ /* 0x000fe20008000000 */
[----:B------:R-:W-:Y:S01]  /*11a0*/  IMAD.MOV.U32 R151, RZ, RZ, RZ ;  /* 0x000000ffff977224 */ /* 0x000fe200078e00ff */
[----:B------:R-:W-:-:S02]  /*11b0*/  CS2R R20, SRZ ;  /* 0x0000000000147805 */ /* 0x000fc4000001ff00 */
[----:B------:R-:W-:Y:S01]  /*11c0*/  CS2R R22, SRZ ;  /* 0x0000000000167805 */ /* 0x000fe2000001ff00 */
[----:B------:R-:W-:Y:S01]  /*11d0*/  UIMAD UR4, UR4, UR6, URZ ;  /* 0x00000006040472a4 */ /* 0x000fe2000f8e023f */
[----:B------:R-:W-:Y:S02]  /*11e0*/  CS2R R28, SRZ ;  /* 0x00000000001c7805 */ /* 0x000fe4000001ff00 */
[----:B------:R-:W-:Y:S02]  /*11f0*/  CS2R R30, SRZ ;  /* 0x00000000001e7805 */ /* 0x000fe4000001ff00 */
[----:B------:R-:W-:Y:S02]  /*1200*/  CS2R R14, SRZ ;  /* 0x00000000000e7805 */ /* 0x000fe4000001ff00 */
[----:B------:R-:W-:Y:S02]  /*1210*/  MOV R32, RZ ;  /* 0x000000ff00207202 */ /* 0x000fe40000000f00 */
[----:B------:R-:W-:Y:S01]  /*1220*/  CS2R R12, SRZ ;  /* 0x00000000000c7805 */ /* 0x000fe2000001ff00 */
[----:B------:R-:W-:Y:S01]  /*1230*/  IMAD.MOV.U32 R34, RZ, RZ, RZ ;  /* 0x000000ffff227224 */ /* 0x000fe200078e00ff */
[----:B--2---:R-:W-:-:S02]  /*1240*/  @P0 R2UR UR49, R4 ;  /* 0x00000000043102ca */ /* 0x004fc400000e0000 */
[----:B------:R-:W-:Y:S02]  /*1250*/  PLOP3.LUT P0, PT, PT, PT, PT, 0x80, 0x0 ;  /* 0x000000000000781c */ /* 0x000fe40003f0f070 */
[----:B---3--:R-:W-:Y:S01]  /*1260*/  @P1 R2UR UR4, R6 ;  /* 0x00000000060412ca */ /* 0x008fe200000e0000 */
[----:B0-----:R-:W-:-:S14]  /*1270*/  @P1 BRA `(.L_x_10594) ;  /* 0x0000000000341947 */ /* 0x001fdc0003800000 */
        /* <DEDUP_REMOVED lines=13> */
.L_x_10594:
[----:B------:R-:W-:Y:S01]  /*1350*/  UIADD3 UR49, -UR49, UR4, URZ ;  /* 0x0000000431317290 */ /* 0x000fe2000fffe13f */
[----:B------:R-:W-:Y:S01]  /*1360*/  IMAD.MOV.U32 R33, RZ, RZ, RZ ;  /* 0x000000ffff217224 */ /* 0x000fe200078e00ff */
[----:B------:R-:W-:Y:S02]  /*1370*/  MOV R35, RZ ;  /* 0x000000ff00237202 */ /* 0x000fe40000000f00 */
[----:B------:R-:W-:Y:S01]  /*1380*/  CS2R R36, SRZ ;  /* 0x0000000000247805 */ /* 0x000fe2000001ff00 */
[----:B------:R-:W-:Y:S01]  /*1390*/  UISETP.GE.AND UP0, UPT, UR49, 0x1, UPT ;  /* 0x000000013100788c */ /* 0x000fe2000bf06270 */
[----:B------:R-:W-:Y:S01]  /*13a0*/  CS2R R38, SRZ ;  /* 0x0000000000267805 */ /* 0x000fe2000001ff00 */
[----:B------:R-:W-:Y:S01]  /*13b0*/  UIADD3 UR4, UR49, 0xbf, URZ ;  /* 0x000000bf31047890 */ /* 0x000fe2000fffe03f */
[----:B------:R-:W-:Y:S02]  /*13c0*/  CS2R R40, SRZ ;  /* 0x0000000000287805 */ /* 0x000fe4000001ff00 */
[----:B------:R-:W-:-:S02]  /*13d0*/  CS2R R42, SRZ ;  /* 0x00000000002a7805 */ /* 0x000fc4000001ff00 */
[----:B------:R-:W-:Y:S02]  /*13e0*/  CS2R R44, SRZ ;  /* 0x00000000002c7805 */ /* 0x000fe4000001ff00 */
[----:B------:R-:W-:Y:S01]  /*13f0*/  PLOP3.LUT P1, PT, PT, PT, UP0, 0x80, 0x0 ;  /* 0x000000000000781c */ /* 0x000fe20003f2f008 */
[----:B------:R-:W-:Y:S01]  /*1400*/  UIMAD.WIDE UR4, UR4, 0x2aaaaaab, URZ ;  /* 0x2aaaaaab040478a5 */ /* 0x000fe2000f8e023f */
[----:B------:R-:W-:Y:S02]  /*1410*/  CS2R R46, SRZ ;  /* 0x00000000002e7805 */ /* 0x000fe4000001ff00 */
[----:B------:R-:W-:Y:S01]  /*1420*/  CS2R R48, SRZ ;  /* 0x0000000000307805 */ /* 0x000fe2000001ff00 */
[----:B------:R-:W-:Y:S01]  /*1430*/  IMAD.MOV.U32 R50, RZ, RZ, RZ ;  /* 0x000000ffff327224 */ /* 0x000fe200078e00ff */
[----:B------:R-:W-:-:S04]  /*1440*/  USHF.R.U32.HI UR48, URZ, 0x1f, UR5 ;  /* 0x0000001f3f307899 */ /* 0x000fc80008011605 */
[----:B------:R-:W-:-:S03]  /*1450*/  ULEA.HI.SX32 UR48, UR5, UR48, 0x1b ;  /* 0x0000003005307291 */ /* 0x000fc6000f8fda3f */
[----:B------:R-:W-:Y:S09]  /*1460*/  @!P1 BRA `(.L_x_10595) ;  /* 0x0000007c00189947 */ /* 0x000ff20003800000 */
[----:B------:R-:W0:Y:S01]  /*1470*/  S2R R4, SR_TID.X ;  /* 0x0000000000047919 */ /* 0x000e220000002100 */
[----:B------:R-:W-:-:S04]  /*1480*/  UIADD3 UR6, UR40, 0x1e800, URZ ;  /* 0x0001e80028067890 */ /* 0x000fc8000fffe03f */
[----:B------:R-:W-:-:S06]  /*1490*/  ULOP3.LUT UP0, URZ, UR6, 0x3ff, URZ, 0xc0, !UPT ;  /* 0x000003ff063f7892 */ /* 0x000fcc000f80c03f */
[----:B------:R-:W-:Y:S01]  /*14a0*/  PLOP3.LUT P0, PT, PT, PT, UP0, 0x80, 0x0 ;  /* 0x000000000000781c */ /* 0x000fe20003f0f008 */
[----:B0-----:R-:W-:-:S05]  /*14b0*/  VIADD R5, R4, 0xffffff80 ;  /* 0xffffff8004057836 */ /* 0x001fca0000000000 */
[----:B------:R-:W-:-:S04]  /*14c0*/  SHF.R.S32.HI R4, RZ, 0x1f, R5 ;  /* 0x0000001fff047819 */ /* 0x000fc80000011405 */
[----:B------:R-:W-:-:S04]  /*14d0*/  LEA.HI R4, R4, R5, RZ, 0x7 ;  /* 0x0000000504047211 */ /* 0x000fc800078f38ff */
[----:B------:R-:W-:-:S05]  /*14e0*/  SHF.R.S32.HI R4, RZ, 0x7, R4 ;  /* 0x00000007ff047819 */ /* 0x000fca0000011404 */
[----:B------:R-:W0:Y:S02]  /*14f0*/  SHFL.IDX PT, R0, R4, RZ, 0x1f ;  /* 0x00001fff04007589 */ /* 0x000e2400000e0000 */
[----:B0-----:R-:W-:-:S13]  /*1500*/  R2UR UR44, R0 ;  /* 0x00000000002c72ca */ /* 0x001fda00000e0000 */
[----:B------:R-:W-:-:S04]  /*1510*/  UIMAD.WIDE UR4, UR44, 0x55555556, URZ ;  /* 0x555555562c0478a5 */ /* 0x000fc8000f8e023f */
[----:B------:R-:W-:-:S04]  /*1520*/  ULEA.HI UR5, UR5, UR5, URZ, 0x1 ;  /* 0x0000000505057291 */ /* 0x000fc8000f8f083f */
[----:B------:R-:W-:Y:S01]  /*1530*/  UIMAD UR50, UR5, -0x3, UR44 ;  /* 0xfffffffd053278a4 */ /* 0x000fe2000f8e022c */
        /* <DEDUP_REMOVED lines=17> */
.L_x_10596:
        /* <DEDUP_REMOVED lines=9> */
.L_x_10719:
[----:B------:R-:W-:Y:S05]  /*16e0*/  @!P0 BRA `(.L_x_10598) ;  /* 0x0000000000048947 */ /* 0x000fea0003800000 */
[----:B------:R-:W-:Y:S01]  /*16f0*/  BPT.TRAP 0x1 ;  /* 0x000000040000795c */ /* 0x000fe20000300000 */
.L_x_10598:
[----:B0-----:R-:W-:Y:S01]  /*1700*/  IMAD.U32 R0, RZ, RZ, UR39 ;  /* 0x00000027ff007e24 */ /* 0x001fe2000f8e00ff */
[----:B------:R-:W-:-:S04]  /*1710*/  MOV R3, UR38 ;  /* 0x0000002600037c02 */ /* 0x000fc80008000f00 */
[----:B------:R-:W-:Y:S02]  /*1720*/  LEA R0, R0, UR40, 0x3 ;  /* 0x0000002800007c11 */ /* 0x000fe4000f8e18ff */
[----:B------:R-:W-:-:S04]  /*1730*/  SHF.L.U32 R3, R3, 0x1f, RZ ;  /* 0x0000001f03037819 */ /* 0x000fc800000006ff */
[----:B------:R0:W1:Y:S01]  /*1740*/  SYNCS.PHASECHK.TRANS64.TRYWAIT P2, [R0+URZ+0x30830], R3 ;  /* 0x03083003000075a7 */ /* 0x000062000804017f */
[----:B------:R-:W-:Y:S05]  /*1750*/  @!P0 BRA `(.L_x_10599) ;  /* 0x0000000000048947 */ /* 0x000fea0003800000 */
[----:B------:R-:W-:Y:S01]  /*1760*/  BPT.TRAP 0x1 ;  /* 0x000000040000795c */ /* 0x000fe20000300000 */
.L_x_10599:
[----:B------:R-:W2:Y:S01]  /*1770*/  S2R R4, SR_TID.X ;  /* 0x0000000000047919 */ /* 0x000ea20000002100 */
[----:B------:R-:W-:Y:S01]  /*1780*/  IMAD.MOV.U32 R151, RZ, RZ, RZ ;  /* 0x000000ffff977224 */ /* 0x000fe200078e00ff */
[----:B--2---:R-:W-:Y:S01]  /*1790*/  LOP3.LUT P1, RZ, R4, 0x7f, RZ, 0xc0, !PT ;  /* 0x0000007f04ff7812 */ /* 0x004fe2000782c0ff */
[----:B-1----:R-:W-:-:S12]  /*17a0*/  @P2 BRA `(.L_x_10600) ;  /* 0x0000000000082947 */ /* 0x002fd80003800000 */
[----:B------:R-:W1:Y:S02]  /*17b0*/  SYNCS.PHASECHK.TRANS64.TRYWAIT P2, [R0+URZ+0x30830], R3 ;  /* 0x03083003000075a7 */ /* 0x000e64000804017f */
[----:B-1----:R-:W-:Y:S05]  /*17c0*/  @!P2 BRA `(.L_x_10601) ;  /* 0x000000d00038a947 */ /* 0x002fea0003800000 */
.L_x_10600:
[----:B------:R-:W-:Y:S05]  /*17d0*/  WARPSYNC.ALL ;  /* 0x0000000000007948 */ /* 0x000fea0003800000 */
[----:B------:R-:W-:Y:S01]  /*17e0*/  ULEA UR25, UR50, UR40, 0xd ;  /* 0x0000002832197291 */ /* 0x000fe2000f8e683f */
[----:B------:R-:W2:Y:S01]  /*17f0*/  LDL R121, [R1+0x14] ;  /* 0x0000140001797983 */ /* 0x000ea20000100800 */
[----:B------:R-:W-:Y:S01]  /*1800*/  UIADD3 UR4, UR40, 0x12400, URZ ;  /* 0x0001240028047890 */ /* 0x000fe2000fffe03f */
[----:B------:R-:W-:Y:S01]  /*1810*/  WARPGROUP.ARRIVE ;  /* 0x00000000000079c5 */ /* 0x000fe20000000000 */
[----:B------:R-:W-:Y:S01]  /*1820*/  UIADD3 UR5, UR25, 0xc400, URZ ;  /* 0x0000c40019057890 */ /* 0x000fe2000fffe03f */
[----:B------:R-:W-:Y:S01]  /*1830*/  P2R R120, PR, RZ, 0x1 ;  /* 0x00000001ff787803 */ /* 0x000fe20000000000 */
[----:B------:R-:W-:-:S02]  /*1840*/  USHF.R.U32.HI UR4, URZ, 0x4, UR4 ;  /* 0x000000043f047899 */ /* 0x000fc40008011604 */
[----:B------:R-:W-:Y:S02]  /*1850*/  USHF.R.U32.HI UR5, URZ, 0x4, UR5 ;  /* 0x000000043f057899 */ /* 0x000fe40008011605 */
[----:B------:R-:W-:Y:S02]  /*1860*/  ULOP3.LUT UR4, UR4, 0x3fff, URZ, 0xc0, !UPT ;  /* 0x00003fff04047892 */ /* 0x000fe4000f8ec03f */
[----:B------:R-:W-:Y:S02]  /*1870*/  ULOP3.LUT UR5, UR5, 0x3fff, URZ, 0xc0, !UPT ;  /* 0x00003fff05057892 */ /* 0x000fe4000f8ec03f */
[----:B------:R-:W-:Y:S02]  /*1880*/  ULOP3.LUT UR24, UR4, 0x10000, URZ, 0xfc, !UPT ;  /* 0x0001000004187892 */ /* 0x000fe4000f8efc3f */
[----:B------:R-:W-:Y:S02]  /*1890*/  ULOP3.LUT UR4, UR5, 0x10000, URZ, 0xfc, !UPT ;  /* 0x0001000005047892 */ /* 0x000fe4000f8efc3f */
[----:B------:R-:W-:Y:S01]  /*18a0*/  UIMAD UR6, UR39, 0x600, UR24 ;  /* 0x00000600270678a4 */ /* 0x000fe2000f8e0218 */
[----:B------:R-:W-:Y:S01]  /*18b0*/  UMOV UR5, 0x40000040 ;  /* 0x4000004000057882 */ /* 0x000fe20000000000 */
[----:B------:R-:W-:Y:S01]  /*18c0*/  UMOV UR7, 0x40000040 ;  /* 0x4000004000077882 */ /* 0x000fe20000000000 */
[----:B------:R-:W-:-:S02]  /*18d0*/  UIADD3 UR8, UR4, 0x2, URZ ;  /* 0x0000000204087890 */ /* 0x000fc4000fffe03f */
[----:B------:R-:W-:Y:S01]  /*18e0*/  UIADD3 UR10, UR6, 0x2, URZ ;  /* 0x00000002060a7890 */ /* 0x000fe2000fffe03f */
[----:B------:R-:W-:-:S03]  /*18f0*/  UMOV UR9, 0x40000040 ;  /* 0x4000004000097882 */ /* 0x000fc60000000000 */
[----:B------:R-:W-:Y:S01]  /*1900*/  HGMMA.64x192x16.F32 R24, gdesc[UR4], RZ, !UPT, gsb0 ;  /* 0x02e00000041879f0 */ /* 0x000fe2000c0008ff */
        /* <DEDUP_REMOVED lines=9> */
[----:B------:R-:W-:Y:S01]  /*19a0*/  ULDC UR6, c[0x0][0x9d8] ;  /* 0x0002760000067ab9 */ /* 0x000fe20000000800 */
[----:B------:R-:W-:Y:S01]  /*19b0*/  ULDC UR26, c[0x0][0x988] ;  /* 0x00026200001a7ab9 */ /* 0x000fe20000000800 */
[----:B------:R-:W-:-:S02]  /*19c0*/  WARPGROUP.DEPBAR.LE gsb0, 0x0 ;  /* 0x00008000000079c5 */ /* 0x000fc40000010000 */
        /* <DEDUP_REMOVED lines=20> */
[----:B--2---:R-:W-:-:S02]  /*1b10*/  VIADD R73, R121, UR49 ;  /* 0x0000003179497c36 */ /* 0x004fc40008000000 */
[----:B------:R-:W-:Y:S01]  /*1b20*/  FMUL.FTZ R5, R26, UR6 ;  /* 0x000000061a057c20 */ /* 0x000fe20008410000 */
[----:B------:R-:W-:Y:S01]  /*1b30*/  FMUL.FTZ R11, R32, UR6 ;  /* 0x00000006200b7c20 */ /* 0x000fe20008410000 */
[----:B------:R-:W1:Y:S01]  /*1b40*/  MUFU.TANH R4, R4 ;  /* 0x0000000400047308 */ /* 0x000e620000002400 */
[----:B------:R-:W-:Y:S02]  /*1b50*/  IMAD.U32 R74, RZ, RZ, UR48 ;  /* 0x00000030ff4a7e24 */ /* 0x000fe4000f8e00ff */
[----:B------:R-:W-:Y:S01]  /*1b60*/  FMUL.FTZ R6, R27, UR6 ;  /* 0x000000061b067c20 */ /* 0x000fe20008410000 */
[----:B------:R-:W-:Y:S01]  /*1b70*/  FMUL.FTZ R12, R33, UR6 ;  /* 0x00000006210c7c20 */ /* 0x000fe20008410000 */
[----:B------:R-:W-:Y:S01]  /*1b80*/  FMUL.FTZ R9, R30, UR6 ;  /* 0x000000061e097c20 */ /* 0x000fe20008410000 */
[----:B------:R-:W-:Y:S01]  /*1b90*/  FMUL.FTZ R10, R31, UR6 ;  /* 0x000000061f0a7c20 */ /* 0x000fe20008410000 */
[----:B------:R-:W-:Y:S01]  /*1ba0*/  FMUL.FTZ R18, R37, UR6 ;  /* 0x0000000625127c20 */ /* 0x000fe20008410000 */
[----:B------:R-:W-:Y:S01]  /*1bb0*/  FMUL.FTZ R25, R44, UR6 ;  /* 0x000000062c197c20 */ /* 0x000fe20008410000 */
[----:B------:R-:W2:Y:S01]  /*1bc0*/  MUFU.TANH R7, R7 ;  /* 0x0000000700077308 */ /* 0x000ea20000002400 */
[----:B------:R-:W-:-:S02]  /*1bd0*/  IMAD R73, R74, -0xc0, R73 ;  /* 0xffffff404a497824 */ /* 0x000fc400078e0249 */
[----:B------:R-:W-:Y:S01]  /*1be0*/  FMUL.FTZ R44, R63, UR6 ;  /* 0x000000063f2c7c20 */ /* 0x000fe20008410000 */
[----:B------:R-:W-:Y:S01]  /*1bf0*/  FMUL.FTZ R63, R82, UR6 ;  /* 0x00000006523f7c20 */ /* 0x000fe20008410000 */
        /* <DEDUP_REMOVED lines=9> */
[----:B------:R-:W-:Y:S01]  /*1c90*/  FMUL.FTZ R19, R38, UR6 ;  /* 0x0000000626137c20 */ /* 0x000fe20008410000 */
[----:B------:R-:W-:Y:S01]  /*1ca0*/  FMUL.FTZ R20, R39, UR6 ;  /* 0x0000000627147c20 */ /* 0x000fe20008410000 */
[----:B------:R-:W-:Y:S01]  /*1cb0*/  FMUL.FTZ R27, R46, UR6 ;  /* 0x000000062e1b7c20 */ /* 0x000fe20008410000 */
[----:B------:R-:W4:Y:S01]  /*1cc0*/  MUFU.TANH R5, R5 ;  /* 0x0000000500057308 */ /* 0x000f220000002400 */
[----:B------:R-:W-:Y:S01]  /*1cd0*/  ISETP.GT.AND P2, PT, R73, 0x8, PT ;  /* 0x000000084900780c */ /* 0x000fe20003f44270 */
[----:B------:R-:W-:Y:S01]  /*1ce0*/  FMUL.FTZ R46, R65, UR6 ;  /* 0x00000006412e7c20 */ /* 0x000fe20008410000 */
[----:B0-----:R-:W-:Y:S01]  /*1cf0*/  FSEL R3, R3, -INF , P4 ;  /* 0xff80000003037808 */ /* 0x001fe20002000000 */
[----:B------:R-:W-:Y:S01]  /*1d00*/  FMUL.FTZ R65, R84, UR6 ;  /* 0x0000000654417c20 */ /* 0x000fe20008410000 */
[----:B------:R-:W-:Y:S01]  /*1d10*/  FMUL.FTZ R23, R42, UR6 ;  /* 0x000000062a177c20 */ /* 0x000fe20008410000 */
[----:B------:R-:W-:Y:S01]  /*1d20*/  FMUL.FTZ R29, R48, UR6 ;  /* 0x00000006301d7c20 */ /* 0x000fe20008410000 */
[----:B------:R-:W-:Y:S01]  /*1d30*/  FMUL.FTZ R24, R43, UR6 ;  /* 0x000000062b187c20 */ /* 0x000fe20008410000 */
[----:B------:R-:W0:Y:S01]  /*1d40*/  MUFU.TANH R11, R11 ;  /* 0x0000000b000b7308 */ /* 0x000e220000002400 */
[----:B-1----:R-:W-:Y:S01]  /*1d50*/  FSEL R4, R4, -INF , P3 ;  /* 0xff80000004047808 */ /* 0x002fe20001800000 */
[----:B------:R-:W-:Y:S01]  /*1d60*/  FMUL.FTZ R30, R49, UR6 ;  /* 0x00000006311e7c20 */ /* 0x000fe20008410000 */
[----:B------:R-:W-:Y:S01]  /*1d70*/  FMUL.FTZ R28, R47, UR6 ;  /* 0x000000062f1c7c20 */ /* 0x000fe20008410000 */
[----:B------:R-:W-:Y:S01]  /*1d80*/  FMUL.FTZ R33, R52, UR6 ;  /* 0x0000000634217c20 */ /* 0x000fe20008410000 */
[----:B------:R-:W-:Y:S01]  /*1d90*/  FMUL.FTZ R32, R51, UR6 ;  /* 0x0000000633207c20 */ /* 0x000fe20008410000 */
[----:B------:R-:W-:Y:S01]  /*1da0*/  FMUL.FTZ R109, R109, UR6 ;  /* 0x000000066d6d7c20 */ /* 0x000fe20008410000 */
[----:B------:R-:W-:Y:S01]  /*1db0*/  FMUL.FTZ R112, R112, UR6 ;  /* 0x0000000670707c20 */ /* 0x000fe20008410000 */
[----:B------:R-:W1:Y:S01]  /*1dc0*/  MUFU.TANH R6, R6 ;  /* 0x0000000600067308 */ /* 0x000e620000002400 */
[----:B------:R-:W-:Y:S01]  /*1dd0*/  ISETP.GT.AND P6, PT, R73, 0x9, PT ;  /* 0x000000094900780c */ /* 0x000fe20003fc4270 */
[----:B------:R-:W-:Y:S01]  /*1de0*/  FMUL.FTZ R47, R66, UR6 ;  /* 0x00000006422f7c20 */ /* 0x000fe20008410000 */
[----:B--2---:R-:W-:Y:S01]  /*1df0*/  FSEL R7, R7, -INF , P2 ;  /* 0xff80000007077808 */ /* 0x004fe20001000000 */
[----:B------:R-:W-:Y:S01]  /*1e00*/  FMUL.FTZ R66, R85, UR6 ;  /* 0x0000000655427c20 */ /* 0x000fe20008410000 */
[----:B------:R-:W-:Y:S01]  /*1e10*/  FMUL.FTZ R113, R113, UR6 ;  /* 0x0000000671717c20 */ /* 0x000fe20008410000 */
[----:B------:R-:W-:Y:S01]  /*1e20*/  FMUL.FTZ R110, R110, UR6 ;  /* 0x000000066e6e7c20 */ /* 0x000fe20008410000 */
[----:B------:R-:W-:Y:S01]  /*1e30*/  FMUL.FTZ R116, R116, UR6 ;  /* 0x0000000674747c20 */ /* 0x000fe20008410000 */
[----:B------:R-:W2:Y:S01]  /*1e40*/  MUFU.TANH R12, R12 ;  /* 0x0000000c000c7308 */ /* 0x000ea20000002400 */
[----:B------:R-:W-:Y:S01]  /*1e50*/  FMNMX.FTZ R82, R3, R4, !PT ;  /* 0x0000000403527209 */ /* 0x000fe20007810000 */
[----:B------:R-:W-:Y:S01]  /*1e60*/  FMUL.FTZ R34, R53, UR6 ;  /* 0x0000000635227c20 */ /* 0x000fe20008410000 */
[----:B------:R-:W-:Y:S01]  /*1e70*/  FMUL.FTZ R117, R117, UR6 ;  /* 0x0000000675757c20 */ /* 0x000fe20008410000 */
[----:B------:R-:W5:Y:S04]  /*1e80*/  LDL R121, [R1+0x4] ;  /* 0x0000040001797983 */ /* 0x000f680000100800 */
[----:B------:R-:W2:Y:S01]  /*1e90*/  MUFU.TANH R9, R9 ;  /* 0x0000000900097308 */ /* 0x000ea20000002400 */
[----:B------:R-:W-:Y:S01]  /*1ea0*/  ISETP.GT.AND P5, PT, R73, 0x10, PT ;  /* 0x000000104900780c */ /* 0x000fe20003fa4270 */
[----:B------:R-:W-:Y:S01]  /*1eb0*/  FMUL.FTZ R31, R50, UR6 ;  /* 0x00000006321f7c20 */ /* 0x000fe20008410000 */
[----:B---3--:R-:W-:Y:S01]  /*1ec0*/  FSEL R8, R8, -INF , P6 ;  /* 0xff80000008087808 */ /* 0x008fe20003000000 */
[----:B------:R-:W-:-:S04]  /*1ed0*/  FMUL.FTZ R37, R56, UR6 ;  /* 0x0000000638257c20 */ /* 0x000fc80008410000 */
[----:B------:R-:W3:Y:S01]  /*1ee0*/  MUFU.TANH R15, R15 ;  /* 0x0000000f000f7308 */ /* 0x000ee20000002400 */
[----:B------:R-:W-:Y:S01]  /*1ef0*/  FMNMX.FTZ R83, R7, R82, !PT ;  /* 0x0000005207537209 */ /* 0x000fe20007810000 */
[----:B------:R-:W-:Y:S01]  /*1f00*/  FMUL.FTZ R38, R57, UR6 ;  /* 0x0000000639267c20 */ /* 0x000fe20008410000 */
[----:B----4-:R-:W-:Y:S01]  /*1f10*/  FSEL R5, R5, -INF , P4 ;  /* 0xff80000005057808 */ /* 0x010fe20002000000 */
[----:B------:R-:W-:-:S04]  /*1f20*/  FMUL.FTZ R48, R67, UR6 ;  /* 0x0000000643307c20 */ /* 0x000fc80008410000 */
[----:B------:R-:W4:Y:S01]  /*1f30*/  MUFU.TANH R10, R10 ;  /* 0x0000000a000a7308 */ /* 0x000f220000002400 */
[----:B------:R-:W-:Y:S01]  /*1f40*/  ISETP.GT.AND P4, PT, R73, 0x11, PT ;  /* 0x000000114900780c */ /* 0x000fe20003f84270 */
[----:B------:R-:W-:Y:S01]  /*1f50*/  FMUL.FTZ R67, R86, UR6 ;  /* 0x0000000656437c20 */ /* 0x000fe20008410000 */
[----:B0-----:R-:W-:Y:S01]  /*1f60*/  FSEL R11, R11, -INF , P5 ;  /* 0xff8000000b0b7808 */ /* 0x001fe20002800000 */
[----:B------:R-:W-:-:S04]  /*1f70*/  FMUL.FTZ R41, R60, UR6 ;  /* 0x000000063c297c20 */ /* 0x000fc80008410000 */
[----:B------:R-:W0:Y:S01]  /*1f80*/  MUFU.TANH R18, R18 ;  /* 0x0000001200127308 */ /* 0x000e220000002400 */
[----:B------:R-:W-:Y:S01]  /*1f90*/  FMNMX.FTZ R82, R8, R83, !PT ;  /* 0x0000005308527209 */ /* 0x000fe20007810000 */
[----:B------:R-:W-:Y:S01]  /*1fa0*/  FMUL.FTZ R42, R61, UR6 ;  /* 0x000000063d2a7c20 */ /* 0x000fe20008410000 */
[----:B-1----:R-:W-:Y:S01]  /*1fb0*/  FSEL R6, R6, -INF , P3 ;  /* 0xff80000006067808 */ /* 0x002fe20001800000 */
[----:B------:R-:W-:Y:S01]  /*1fc0*/  FMUL.FTZ R39, R58, UR6 ;  /* 0x000000063a277c20 */ /* 0x000fe20008410000 */
[----:B------:R-:W-:-:S03]  /*1fd0*/  FMUL.FTZ R40, R59, UR6 ;  /* 0x000000063b287c20 */ /* 0x000fc60008410000 */
[----:B------:R-:W1:Y:S01]  /*1fe0*/  MUFU.TANH R13, R13 ;  /* 0x0000000d000d7308 */ /* 0x000e620000002400 */
[----:B------:R-:W-:Y:S01]  /*1ff0*/  ISETP.GT.AND P3, PT, R73, 0x18, PT ;  /* 0x000000184900780c */ /* 0x000fe20003f64270 */
[----:B------:R-:W-:Y:S01]  /*2000*/  FMUL.FTZ R43, R62, UR6 ;  /* 0x000000063e2b7c20 */ /* 0x000fe20008410000 */
[----:B--2---:R-:W-:Y:S01]  /*2010*/  FSEL R12, R12, -INF , P4 ;  /* 0xff8000000c0c7808 */ /* 0x004fe20002000000 */
[----:B------:R-:W-:-:S04]  /*2020*/  FMUL.FTZ R49, R68, UR6 ;  /* 0x0000000644317c20 */ /* 0x000fc80008410000 */
[----:B------:R-:W2:Y:S01]  /*2030*/  MUFU.TANH R21, R21 ;  /* 0x0000001500157308 */ /* 0x000ea20000002400 */
[----:B------:R-:W-:Y:S01]  /*2040*/  FMNMX.FTZ R83, R11, R82, !PT ;  /* 0x000000520b537209 */ /* 0x000fe20007810000 */
[----:B------:R-:W-:Y:S01]  /*2050*/  FMUL.FTZ R50, R69, UR6 ;  /* 0x0000000645327c20 */ /* 0x000fe20008410000 */
[----:B------:R-:W-:Y:S01]  /*2060*/  FSEL R9, R9, -INF , P2 ;  /* 0xff80000009097808 */ /* 0x000fe20001000000 */
[----:B------:R-:W-:-:S04]  /*2070*/  FMUL.FTZ R53, R72, UR6 ;  /* 0x0000000648357c20 */ /* 0x000fc80008410000 */
        /* <DEDUP_REMOVED lines=19> */
[----:B------:R-:W-:-:S04]  /*21b0*/  FMUL.FTZ R59, R78, UR6 ;  /* 0x000000064e3b7c20 */ /* 0x000fc80008410000 */
        /* <DEDUP_REMOVED lines=8> */
[----:B------:R-:W-:-:S05]  /*2240*/  FSEL R14, R14, -INF , P4 ;  /* 0xff8000000e0e7808 */ /* 0x000fca0002000000 */
[----:B------:R-:W-:Y:S01]  /*2250*/  MUFU.TANH R35, R35 ;  /* 0x0000002300237308 */ /* 0x000fe20000002400 */
[----:B------:R-:W-:-:S07]  /*2260*/  ISETP.GT.AND P4, PT, R73, 0x28, PT ;  /* 0x000000284900780c */ /* 0x000fce0003f84270 */
[----:B------:R-:W-:Y:S01]  /*2270*/  MUFU.TANH R36, R36 ;  /* 0x0000002400247308 */ /* 0x000fe20000002400 */
[----:B---3--:R-:W-:-:S07]  /*2280*/  FSEL R22, R22, -INF , P5 ;  /* 0xff80000016167808 */ /* 0x008fce0002800000 */
[----:B------:R-:W-:Y:S01]  /*2290*/  MUFU.TANH R54, R54 ;  /* 0x0000003600367308 */ /* 0x000fe20000002400 */
[----:B------:R-:W-:-:S07]  /*22a0*/  FMNMX.FTZ R85, R21, R84, !PT ;  /* 0x0000005415557209 */ /* 0x000fce0007810000 */
[----:B------:R-:W-:Y:S08]  /*22b0*/  MUFU.TANH R55, R55 ;  /* 0x0000003700377308 */ /* 0x000ff00000002400 */
[----:B------:R-:W3:Y:S08]  /*22c0*/  MUFU.TANH R23, R23 ;  /* 0x0000001700177308 */ /* 0x000ef00000002400 */
[----:B------:R-:W3:Y:S01]  /*22d0*/  MUFU.TANH R29, R29 ;  /* 0x0000001d001d7308 */ /* 0x000ee20000002400 */
[----:B----4-:R-:W-:Y:S01]  /*22e0*/  FSEL R19, R19, -INF , P3 ;  /* 0xff80000013137808 */ /* 0x010fe20001800000 */
[----:B------:R-:W-:-:S06]  /*22f0*/  FMUL.FTZ R74, R92, UR6 ;  /* 0x000000065c4a7c20 */ /* 0x000fcc0008410000 */
[----:B------:R-:W4:Y:S01]  /*2300*/  MUFU.TANH R24, R24 ;  /* 0x0000001800187308 */ /* 0x000f220000002400 */
[----:B------:R-:W-:Y:S01]  /*2310*/  ISETP.GT.AND P3, PT, R73, 0x29, PT ;  /* 0x000000294900780c */ /* 0x000fe20003f64270 */
[----:B------:R-:W-:Y:S01]  /*2320*/  FMUL.FTZ R68, R87, UR6 ;  /* 0x0000000657447c20 */ /* 0x000fe20008410000 */
[----:B0-----:R-:W-:Y:S01]  /*2330*/  FSEL R25, R25, -INF , P4 ;  /* 0xff80000019197808 */ /* 0x001fe20002000000 */
[----:B------:R-:W-:-:S04]  /*2340*/  FMUL.FTZ R71, R90, UR6 ;  /* 0x000000065a477c20 */ /* 0x000fc80008410000 */
[----:B------:R-:W0:Y:S01]  /*2350*/  MUFU.TANH R30, R30 ;  /* 0x0000001e001e7308 */ /* 0x000e220000002400 */
[----:B------:R-:W-:Y:S02]  /*2360*/  FMNMX.FTZ R84, R22, R85, !PT ;  /* 0x0000005516547209 */ /* 0x000fe40007810000 */
[----:B-1----:R-:W-:-:S05]  /*2370*/  FSEL R20, R20, -INF , P2 ;  /* 0xff80000014147808 */ /* 0x002fca0001000000 */
[----:B------:R-:W1:Y:S01]  /*2380*/  MUFU.TANH R27, R27 ;  /* 0x0000001b001b7308 */ /* 0x000e620000002400 */
[----:B------:R-:W-:Y:S02]  /*2390*/  ISETP.GT.AND P2, PT, R73, 0x30, PT ;  /* 0x000000304900780c */ /* 0x000fe40003f44270 */
[----:B--2---:R-:W-:-:S05]  /*23a0*/  FSEL R26, R26, -INF , P3 ;  /* 0xff8000001a1a7808 */ /* 0x004fca0001800000 */
[----:B------:R-:W2:Y:S01]  /*23b0*/  MUFU.TANH R33, R33 ;  /* 0x0000002100217308 */ /* 0x000ea20000002400 */
[----:B------:R-:W-:Y:S02]  /*23c0*/  FMNMX.FTZ R85, R25, R84, !PT ;  /* 0x0000005419557209 */ /* 0x000fe40007810000 */
[----:B---3--:R-:W-:-:S05]  /*23d0*/  FSEL R23, R23, -INF , P6 ;  /* 0xff80000017177808 */ /* 0x008fca0003000000 */
[----:B------:R-:W3:Y:S01]  /*23e0*/  MUFU.TANH R28, R28 ;  /* 0x0000001c001c7308 */ /* 0x000ee20000002400 */
[----:B------:R-:W-:Y:S02]  /*23f0*/  ISETP.GT.AND P6, PT, R73, 0x31, PT ;  /* 0x000000314900780c */ /* 0x000fe40003fc4270 */
[----:B------:R-:W-:-:S05]  /*2400*/  FSEL R29, R29, -INF , P2 ;  /* 0xff8000001d1d7808 */ /* 0x000fca0001000000 */
[----:B------:R-:W3:Y:S01]  /*2410*/  MUFU.TANH R34, R34 ;  /* 0x0000002200227308 */ /* 0x000ee20000002400 */
[----:B------:R-:W-:Y:S02]  /*2420*/  FMNMX.FTZ R86, R26, R85, !PT ;  /* 0x000000551a567209 */ /* 0x000fe40007810000 */
[----:B----4-:R-:W-:-:S05]  /*2430*/  FSEL R24, R24, -INF , P5 ;  /* 0xff80000018187808 */ /* 0x010fca0002800000 */
[----:B------:R-:W4:Y:S01]  /*2440*/  MUFU.TANH R31, R31 ;  /* 0x0000001f001f7308 */ /* 0x000f220000002400 */
[----:B------:R-:W-:Y:S02]  /*2450*/  ISETP.GT.AND P5, PT, R73, 0x38, PT ;  /* 0x000000384900780c */ /* 0x000fe40003fa4270 */
[----:B0-----:R-:W-:-:S05]  /*2460*/  FSEL R30, R30, -INF , P6 ;  /* 0xff8000001e1e7808 */ /* 0x001fca0003000000 */
        /* <DEDUP_REMOVED lines=11> */
[----:B------:R-:W-:Y:S02]  /*2520*/  FSEL R34, R34, -INF , P4 ;  /* 0xff80000022227808 */ /* 0x000fe40002000000 */
[----:B------:R-:W-:-:S03]  /*2530*/  FMNMX.FTZ R85, R33, R86, !PT ;  /* 0x0000005621557209 */ /* 0x000fc60007810000 */
[----:B------:R-:W3:Y:S01]  /*2540*/  MUFU.TANH R42, R42 ;  /* 0x0000002a002a7308 */ /* 0x000ee20000002400 */
[----:B----4-:R-:W-:Y:S02]  /*2550*/  FSEL R31, R31, -INF , P2 ;  /* 0xff8000001f1f7808 */ /* 0x010fe40001000000 */
[----:B------:R-:W-:Y:S02]  /*2560*/  ISETP.GT.AND P2, PT, R73, 0x41, PT ;  /* 0x000000414900780c */ /* 0x000fe40003f44270 */
[----:B0-----:R-:W-:-:S03]  /*2570*/  FSEL R37, R37, -INF , P3 ;  /* 0xff80000025257808 */ /* 0x001fc60001800000 */
[----:B------:R-:W0:Y:S01]  /*2580*/  MUFU.TANH R39, R39 ;  /* 0x0000002700277308 */ /* 0x000e220000002400 */
[----:B------:R-:W-:Y:S02]  /*2590*/  FMNMX.FTZ R86, R34, R85, !PT ;  /* 0x0000005522567209 */ /* 0x000fe40007810000 */
[----:B-1----:R-:W-:-:S05]  /*25a0*/  FSEL R32, R32, -INF , P6 ;  /* 0xff80000020207808 */ /* 0x002fca0003000000 */
[----:B------:R-:W1:Y:S01]  /*25b0*/  MUFU.TANH R45, R45 ;  /* 0x0000002d002d7308 */ /* 0x000e620000002400 */
[----:B------:R-:W-:Y:S02]  /*25c0*/  ISETP.GT.AND P6, PT, R73, 0x48, PT ;  /* 0x000000484900780c */ /* 0x000fe40003fc4270 */
[----:B--2---:R-:W-:Y:S02]  /*25d0*/  FSEL R38, R38, -INF , P2 ;  /* 0xff80000026267808 */ /* 0x004fe40001000000 */
[----:B------:R-:W-:-:S03]  /*25e0*/  FMNMX.FTZ R85, R37, R86, !PT ;  /* 0x0000005625557209 */ /* 0x000fc60007810000 */
[----:B------:R-:W2:Y:S01]  /*25f0*/  MUFU.TANH R40, R40 ;  /* 0x0000002800287308 */ /* 0x000ea20000002400 */
[----:B------:R-:W-:Y:S02]  /*2600*/  FSEL R35, R35, -INF , P5 ;  /* 0xff80000023237808 */ /* 0x000fe40002800000 */
[----:B------:R-:W-:-:S05]  /*2610*/  ISETP.GT.AND P5, PT, R73, 0x49, PT ;  /* 0x000000494900780c */ /* 0x000fca0003fa4270 */
[----:B------:R-:W4:Y:S01]  /*2620*/  MUFU.TANH R46, R46 ;  /* 0x0000002e002e7308 */ /* 0x000f220000002400 */
[----:B---3--:R-:W-:Y:S02]  /*2630*/  FSEL R41, R41, -INF , P6 ;  /* 0xff80000029297808 */ /* 0x008fe40003000000 */
[----:B------:R-:W-:-:S05]  /*2640*/  FMNMX.FTZ R86, R38, R85, !PT ;  /* 0x0000005526567209 */ /* 0x000fca0007810000 */
[----:B------:R-:W3:Y:S01]  /*2650*/  MUFU.TANH R43, R43 ;  /* 0x0000002b002b7308 */ /* 0x000ee20000002400 */
[----:B------:R-:W-:Y:S02]  /*2660*/  FSEL R36, R36, -INF , P4 ;  /* 0xff80000024247808 */ /* 0x000fe40002000000 */
[----:B------:R-:W-:-:S05]  /*2670*/  ISETP.GT.AND P4, PT, R73, 0x50, PT ;  /* 0x000000504900780c */ /* 0x000fca0003f84270 */
[----:B------:R-:W5:Y:S01]  /*2680*/  MUFU.TANH R49, R49 ;  /* 0x0000003100317308 */ /* 0x000f620000002400 */
[----:B------:R-:W-:Y:S02]  /*2690*/  FSEL R42, R42, -INF , P5 ;  /* 0xff8000002a2a7808 */ /* 0x000fe40002800000 */
[----:B------:R-:W-:-:S05]  /*26a0*/  FMNMX.FTZ R85, R41, R86, !PT ;  /* 0x0000005629557209 */ /* 0x000fca0007810000 */
[----:B------:R-:W5:Y:S01]  /*26b0*/  MUFU.TANH R44, R44 ;  /* 0x0000002c002c7308 */ /* 0x000f620000002400 */
[----:B0-----:R-:W-:Y:S02]  /*26c0*/  FSEL R39, R39, -INF , P3 ;  /* 0xff80000027277808 */ /* 0x001fe40001800000 */
[----:B------:R-:W-:-:S05]  /*26d0*/  ISETP.GT.AND P3, PT, R73, 0x51, PT ;  /* 0x000000514900780c */ /* 0x000fca0003f64270 */
[----:B------:R-:W0:Y:S01]  /*26e0*/  MUFU.TANH R50, R50 ;  /* 0x0000003200327308 */ /* 0x000e220000002400 */
[----:B-1----:R-:W-:Y:S02]  /*26f0*/  FSEL R45, R45, -INF , P4 ;  /* 0xff8000002d2d7808 */ /* 0x002fe40002000000 */
[----:B------:R-:W-:-:S05]  /*2700*/  FMNMX.FTZ R86, R42, R85, !PT ;  /* 0x000000552a567209 */ /* 0x000fca0007810000 */
[----:B------:R-:W1:Y:S01]  /*2710*/  MUFU.TANH R47, R47 ;  /* 0x0000002f002f7308 */ /* 0x000e620000002400 */
[----:B--2---:R-:W-:Y:S02]  /*2720*/  FSEL R40, R40, -INF , P2 ;  /* 0xff80000028287808 */ /* 0x004fe40001000000 */
[----:B------:R-:W-:-:S05]  /*2730*/  ISETP.GT.AND P2, PT, R73, 0x58, PT ;  /* 0x000000584900780c */ /* 0x000fca0003f44270 */
[----:B------:R-:W2:Y:S01]  /*2740*/  MUFU.TANH R53, R53 ;  /* 0x0000003500357308 */ /* 0x000ea20000002400 */
[----:B----4-:R-:W-:Y:S02]  /*2750*/  FSEL R46, R46, -INF , P3 ;  /* 0xff8000002e2e7808 */ /* 0x010fe40001800000 */
[----:B------:R-:W-:-:S05]  /*2760*/  FMNMX.FTZ R85, R45, R86, !PT ;  /* 0x000000562d557209 */ /* 0x000fca0007810000 */
[----:B------:R-:W4:Y:S01]  /*2770*/  MUFU.TANH R48, R48 ;  /* 0x0000003000307308 */ /* 0x000f220000002400 */
[----:B---3--:R-:W-:Y:S02]  /*2780*/  FSEL R43, R43, -INF , P6 ;  /* 0xff8000002b2b7808 */ /* 0x008fe40003000000 */
[----:B------:R-:W-:Y:S02]  /*2790*/  ISETP.GT.AND P6, PT, R73, 0x59, PT ;  /* 0x000000594900780c */ /* 0x000fe40003fc4270 */
[----:B-----5:R-:W-:-:S03]  /*27a0*/  FSEL R49, R49, -INF , P2 ;  /* 0xff80000031317808 */ /* 0x020fc60001000000 */
[----:B------:R-:W3:Y:S01]  /*27b0*/  MUFU.TANH R51, R51 ;  /* 0x0000003300337308 */ /* 0x000ee20000002400 */
[----:B------:R-:W-:Y:S02]  /*27c0*/  FMNMX.FTZ R86, R46, R85, !PT ;  /* 0x000000552e567209 */ /* 0x000fe40007810000 */
[----:B------:R-:W-:-:S05]  /*27d0*/  FSEL R44, R44, -INF , P5 ;  /* 0xff8000002c2c7808 */ /* 0x000fca0002800000 */
[----:B------:R-:W5:Y:S01]  /*27e0*/  MUFU.TANH R57, R57 ;  /* 0x0000003900397308 */ /* 0x000f620000002400 */
[----:B------:R-:W-:Y:S02]  /*27f0*/  ISETP.GT.AND P5, PT, R73, 0x60, PT ;  /* 0x000000604900780c */ /* 0x000fe40003fa4270 */
[----:B0-----:R-:W-:Y:S02]  /*2800*/  FSEL R50, R50, -INF , P6 ;  /* 0xff80000032327808 */ /* 0x001fe40003000000 */
[----:B------:R-:W-:-:S03]  /*2810*/  FMNMX.FTZ R85, R49, R86, !PT ;  /* 0x0000005631557209 */ /* 0x000fc60007810000 */
[----:B------:R-:W0:Y:S01]  /*2820*/  MUFU.TANH R52, R52 ;  /* 0x0000003400347308 */ /* 0x000e220000002400 */
[----:B-1----:R-:W-:Y:S02]  /*2830*/  FSEL R47, R47, -INF , P4 ;  /* 0xff8000002f2f7808 */ /* 0x002fe40002000000 */
[----:B------:R-:W-:-:S05]  /*2840*/  ISETP.GT.AND P4, PT, R73, 0x61, PT ;  /* 0x000000614900780c */ /* 0x000fca0003f84270 */
[----:B------:R-:W1:Y:S01]  /*2850*/  MUFU.TANH R58, R58 ;  /* 0x0000003a003a7308 */ /* 0x000e620000002400 */
[----:B--2---:R-:W-:Y:S02]  /*2860*/  FSEL R53, R53, -INF , P5 ;  /* 0xff80000035357808 */ /* 0x004fe40002800000 */
[----:B------:R-:W-:-:S05]  /*2870*/  FMNMX.FTZ R86, R50, R85, !PT ;  /* 0x0000005532567209 */ /* 0x000fca0007810000 */
[----:B------:R-:W2:Y:S01]  /*2880*/  MUFU.TANH R61, R61 ;  /* 0x0000003d003d7308 */ /* 0x000ea20000002400 */
[----:B----4-:R-:W-:Y:S02]  /*2890*/  FSEL R48, R48, -INF , P3 ;  /* 0xff80000030307808 */ /* 0x010fe40001800000 */
[----:B------:R-:W-:Y:S02]  /*28a0*/  ISETP.GT.AND P3, PT, R73, 0x68, PT ;  /* 0x000000684900780c */ /* 0x000fe40003f64270 */
[----:B------:R-:W-:-:S03]  /*28b0*/  FSEL R54, R54, -INF , P4 ;  /* 0xff80000036367808 */ /* 0x000fc60002000000 */
[----:B------:R-:W4:Y:S01]  /*28c0*/  MUFU.TANH R56, R56 ;  /* 0x0000003800387308 */ /* 0x000f220000002400 */
[----:B------:R-:W-:Y:S02]  /*28d0*/  FMNMX.FTZ R85, R53, R86, !PT ;  /* 0x0000005635557209 */ /* 0x000fe40007810000 */
[----:B---3--:R-:W-:-:S05]  /*28e0*/  FSEL R51, R51, -INF , P2 ;  /* 0xff80000033337808 */ /* 0x008fca0001000000 */
[----:B------:R-:W3:Y:S01]  /*28f0*/  MUFU.TANH R62, R62 ;  /* 0x0000003e003e7308 */ /* 0x000ee20000002400 */
[----:B------:R-:W-:Y:S02]  /*2900*/  ISETP.GT.AND P2, PT, R73, 0x69, PT ;  /* 0x000000694900780c */ /* 0x000fe40003f44270 */
[----:B-----5:R-:W-:Y:S02]  /*2910*/  FSEL R57, R57, -INF , P3 ;  /* 0xff80000039397808 */ /* 0x020fe40001800000 */
[----:B------:R-:W-:-:S03]  /*2920*/  FMNMX.FTZ R86, R54, R85, !PT ;  /* 0x0000005536567209 */ /* 0x000fc60007810000 */
[----:B------:R-:W5:Y:S01]  /*2930*/  MUFU.TANH R59, R59 ;  /* 0x0000003b003b7308 */ /* 0x000f620000002400 */
[----:B0-----:R-:W-:Y:S02]  /*2940*/  FSEL R52, R52, -INF , P6 ;  /* 0xff80000034347808 */ /* 0x001fe40003000000 */
[----:B------:R-:W-:-:S05]  /*2950*/  ISETP.GT.AND P6, PT, R73, 0x70, PT ;  /* 0x000000704900780c */ /* 0x000fca0003fc4270 */
[----:B------:R-:W0:Y:S01]  /*2960*/  MUFU.TANH R65, R65 ;  /* 0x0000004100417308 */ /* 0x000e220000002400 */
[----:B-1----:R-:W-:Y:S02]  /*2970*/  FSEL R58, R58, -INF , P2 ;  /* 0xff8000003a3a7808 */ /* 0x002fe40001000000 */
[----:B------:R-:W-:-:S05]  /*2980*/  FMNMX.FTZ R85, R57, R86, !PT ;  /* 0x0000005639557209 */ /* 0x000fca0007810000 */
[----:B------:R-:W1:Y:S01]  /*2990*/  MUFU.TANH R60, R60 ;  /* 0x0000003c003c7308 */ /* 0x000e620000002400 */
[----:B------:R-:W-:Y:S02]  /*29a0*/  FSEL R55, R55, -INF , P5 ;  /* 0xff80000037377808 */ /* 0x000fe40002800000 */
[----:B------:R-:W-:-:S05]  /*29b0*/  ISETP.GT.AND P5, PT, R73, 0x71, PT ;  /* 0x000000714900780c */ /* 0x000fca0003fa4270 */
[----:B------:R-:W1:Y:S01]  /*29c0*/  MUFU.TANH R66, R66 ;  /* 0x0000004200427308 */ /* 0x000e620000002400 */
[----:B--2---:R-:W-:Y:S02]  /*29d0*/  FSEL R61, R61, -INF , P6 ;  /* 0xff8000003d3d7808 */ /* 0x004fe40003000000 */
[----:B------:R-:W-:-:S05]  /*29e0*/  FMNMX.FTZ R86, R58, R85, !PT ;  /* 0x000000553a567209 */ /* 0x000fca0007810000 */
[----:B------:R-:W2:Y:S01]  /*29f0*/  MUFU.TANH R63, R63 ;  /* 0x0000003f003f7308 */ /* 0x000ea20000002400 */
[----:B----4-:R-:W-:Y:S01]  /*2a00*/  FSEL R56, R56, -INF , P4 ;  /* 0xff80000038387808 */ /* 0x010fe20002000000 */
[----:B------:R-:W-:Y:S01]  /*2a10*/  FMUL.FTZ R75, R93, UR6 ;  /* 0x000000065d4b7c20 */ /* 0x000fe20008410000 */
[----:B------:R-:W-:-:S05]  /*2a20*/  ISETP.GT.AND P4, PT, R73, 0x78, PT ;  /* 0x000000784900780c */ /* 0x000fca0003f84270 */
[----:B------:R-:W4:Y:S01]  /*2a30*/  MUFU.TANH R69, R69 ;  /* 0x0000004500457308 */ /* 0x000f220000002400 */
[----:B---3--:R-:W-:Y:S02]  /*2a40*/  FSEL R62, R62, -INF , P5 ;  /* 0xff8000003e3e7808 */ /* 0x008fe40002800000 */
[----:B------:R-:W-:-:S05]  /*2a50*/  FMNMX.FTZ R85, R61, R86, !PT ;  /* 0x000000563d557209 */ /* 0x000fca0007810000 */
[----:B------:R-:W3:Y:S01]  /*2a60*/  MUFU.TANH R64, R64 ;  /* 0x0000004000407308 */ /* 0x000ee20000002400 */
[----:B-----5:R-:W-:Y:S01]  /*2a70*/  FSEL R59, R59, -INF , P3 ;  /* 0xff8000003b3b7808 */ /* 0x020fe20001800000 */
[----:B------:R-:W-:Y:S01]  /*2a80*/  FMUL.FTZ R78, R96, UR6 ;  /* 0x00000006604e7c20 */ /* 0x000fe20008410000 */
[----:B------:R-:W-:-:S05]  /*2a90*/  ISETP.GT.AND P3, PT, R73, 0x79, PT ;  /* 0x000000794900780c */ /* 0x000fca0003f64270 */
[----:B------:R-:W5:Y:S01]  /*2aa0*/  MUFU.TANH R70, R70 ;  /* 0x0000004600467308 */ /* 0x000f620000002400 */
[----:B0-----:R-:W-:Y:S02]  /*2ab0*/  FSEL R65, R65, -INF , P4 ;  /* 0xff80000041417808 */ /* 0x001fe40002000000 */
[----:B------:R-:W-:-:S05]  /*2ac0*/  FMNMX.FTZ R86, R62, R85, !PT ;  /* 0x000000553e567209 */ /* 0x000fca0007810000 */
[----:B------:R-:W0:Y:S01]  /*2ad0*/  MUFU.TANH R67, R67 ;  /* 0x0000004300437308 */ /* 0x000e220000002400 */
[----:B-1----:R-:W-:Y:S01]  /*2ae0*/  FSEL R60, R60, -INF , P2 ;  /* 0xff8000003c3c7808 */ /* 0x002fe20001000000 */
[----:B------:R-:W-:Y:S01]  /*2af0*/  FMUL.FTZ R72, R91, UR6 ;  /* 0x000000065b487c20 */ /* 0x000fe20008410000 */
[----:B------:R-:W-:-:S05]  /*2b00*/  FMUL.FTZ R79, R97, UR6 ;  /* 0x00000006614f7c20 */ /* 0x000fca0008410000 */
[----:B------:R-:W1:Y:S01]  /*2b10*/  MUFU.TANH R74, R74 ;  /* 0x0000004a004a7308 */ /* 0x000e620000002400 */
[----:B------:R-:W-:Y:S02]  /*2b20*/  ISETP.GT.AND P2, PT, R73, 0x80, PT ;  /* 0x000000804900780c */ /* 0x000fe40003f44270 */
[----:B------:R-:W-:Y:S02]  /*2b30*/  FSEL R66, R66, -INF , P3 ;  /* 0xff80000042427808 */ /* 0x000fe40001800000 */
[----:B------:R-:W-:-:S03]  /*2b40*/  FMNMX.FTZ R85, R65, R86, !PT ;  /* 0x0000005641557209 */ /* 0x000fc60007810000 */
[----:B------:R-:W1:Y:S01]  /*2b50*/  MUFU.TANH R68, R68 ;  /* 0x0000004400447308 */ /* 0x000e620000002400 */
[----:B--2---:R-:W-:Y:S01]  /*2b60*/  FSEL R63, R63, -INF , P6 ;  /* 0xff8000003f3f7808 */ /* 0x004fe20003000000 */
[----:B------:R-:W-:Y:S01]  /*2b70*/  FMUL.FTZ R76, R94, UR6 ;  /* 0x000000065e4c7c20 */ /* 0x000fe20008410000 */
[----:B------:R-:W-:-:S05]  /*2b80*/  ISETP.GT.AND P6, PT, R73, 0x81, PT ;  /* 0x000000814900780c */ /* 0x000fca0003fc4270 */
[----:B------:R-:W2:Y:S01]  /*2b90*/  MUFU.TANH R75, R75 ;  /* 0x0000004b004b7308 */ /* 0x000ea20000002400 */
[----:B----4-:R-:W-:Y:S01]  /*2ba0*/  FSEL R69, R69, -INF , P2 ;  /* 0xff80000045457808 */ /* 0x010fe20001000000 */
[----:B------:R-:W-:Y:S01]  /*2bb0*/  FMUL.FTZ R82, R100, UR6 ;  /* 0x0000000664527c20 */ /* 0x000fe20008410000 */
[----:B------:R-:W-:-:S05]  /*2bc0*/  FMNMX.FTZ R86, R66, R85, !PT ;  /* 0x0000005542567209 */ /* 0x000fca0007810000 */
[----:B------:R-:W4:Y:S01]  /*2bd0*/  MUFU.TANH R71, R71 ;  /* 0x0000004700477308 */ /* 0x000f220000002400 */
[----:B---3--:R-:W-:Y:S01]  /*2be0*/  FSEL R64, R64, -INF , P5 ;  /* 0xff80000040407808 */ /* 0x008fe20002800000 */
[----:B------:R-:W-:-:S06]  /*2bf0*/  FMUL.FTZ R77, R95, UR6 ;  /* 0x000000065f4d7c20 */ /* 0x000fcc0008410000 */
[----:B------:R-:W3:Y:S01]  /*2c00*/  MUFU.TANH R78, R78 ;  /* 0x0000004e004e7308 */ /* 0x000ee20000002400 */
[----:B------:R-:W-:Y:S01]  /*2c10*/  ISETP.GT.AND P5, PT, R73, 0x88, PT ;  /* 0x000000884900780c */ /* 0x000fe20003fa4270 */
[----:B------:R-:W-:Y:S01]  /*2c20*/  FMUL.FTZ R83, R101, UR6 ;  /* 0x0000000665537c20 */ /* 0x000fe20008410000 */
[----:B-----5:R-:W-:Y:S02]  /*2c30*/  FSEL R70, R70, -INF , P6 ;  /* 0xff80000046467808 */ /* 0x020fe40003000000 */
[----:B------:R-:W-:-:S03]  /*2c40*/  FMNMX.FTZ R85, R69, R86, !PT ;  /* 0x0000005645557209 */ /* 0x000fc60007810000 */
[----:B------:R-:W5:Y:S01]  /*2c50*/  MUFU.TANH R72, R72 ;  /* 0x0000004800487308 */ /* 0x000f620000002400 */
[----:B0-----:R-:W-:Y:S01]  /*2c60*/  FSEL R67, R67, -INF , P4 ;  /* 0xff80000043437808 */ /* 0x001fe20002000000 */
[----:B------:R-:W-:-:S06]  /*2c70*/  FMUL.FTZ R80, R98, UR6 ;  /* 0x0000000662507c20 */ /* 0x000fcc0008410000 */
[----:B------:R-:W0:Y:S01]  /*2c80*/  MUFU.TANH R79, R79 ;  /* 0x0000004f004f7308 */ /* 0x000e220000002400 */
[----:B------:R-:W-:Y:S01]  /*2c90*/  ISETP.GT.AND P4, PT, R73, 0x89, PT ;  /* 0x000000894900780c */ /* 0x000fe20003f84270 */
[----:B------:R-:W-:Y:S01]  /*2ca0*/  FMUL.FTZ R90, R104, UR6 ;  /* 0x00000006685a7c20 */ /* 0x000fe20008410000 */
[----:B-1----:R-:W-:Y:S02]  /*2cb0*/  FSEL R74, R74, -INF , P5 ;  /* 0xff8000004a4a7808 */ /* 0x002fe40002800000 */
[----:B------:R-:W-:-:S03]  /*2cc0*/  FMNMX.FTZ R85, R70, R85, !PT ;  /* 0x0000005546557209 */ /* 0x000fc60007810000 */
[----:B------:R-:W1:Y:S01]  /*2cd0*/  MUFU.TANH R76, R76 ;  /* 0x0000004c004c7308 */ /* 0x000e620000002400 */
[----:B------:R-:W-:Y:S01]  /*2ce0*/  FSEL R68, R68, -INF , P3 ;  /* 0xff80000044447808 */ /* 0x000fe20001800000 */
[----:B------:R-:W-:Y:S01]  /*2cf0*/  FMUL.FTZ R81, R99, UR6 ;  /* 0x0000000663517c20 */ /* 0x000fe20008410000 */
[----:B------:R-:W-:-:S05]  /*2d00*/  ISETP.GT.AND P3, PT, R73, 0x90, PT ;  /* 0x000000904900780c */ /* 0x000fca0003f64270 */
[----:B------:R-:W1:Y:S01]  /*2d10*/  MUFU.TANH R82, R82 ;  /* 0x0000005200527308 */ /* 0x000e620000002400 */
[----:B--2---:R-:W-:Y:S01]  /*2d20*/  FSEL R75, R75, -INF , P4 ;  /* 0xff8000004b4b7808 */ /* 0x004fe20002000000 */
[----:B------:R-:W-:Y:S01]  /*2d30*/  FMUL.FTZ R89, R105, UR6 ;  /* 0x0000000669597c20 */ /* 0x000fe20008410000 */
[----:B------:R-:W-:-:S05]  /*2d40*/  FMNMX.FTZ R86, R74, R85, !PT ;  /* 0x000000554a567209 */ /* 0x000fca0007810000 */
[----:B------:R-:W2:Y:S01]  /*2d50*/  MUFU.TANH R77, R77 ;  /* 0x0000004d004d7308 */ /* 0x000ea20000002400 */
[----:B----4-:R-:W-:Y:S01]  /*2d60*/  FSEL R71, R71, -INF , P2 ;  /* 0xff80000047477808 */ /* 0x010fe20001000000 */
[----:B------:R-:W-:Y:S01]  /*2d70*/  FMUL.FTZ R84, R102, UR6 ;  /* 0x0000000666547c20 */ /* 0x000fe20008410000 */
[----:B------:R-:W-:-:S05]  /*2d80*/  ISETP.GT.AND P2, PT, R73, 0x91, PT ;  /* 0x000000914900780c */ /* 0x000fca0003f44270 */
[----:B------:R-:W4:Y:S01]  /*2d90*/  MUFU.TANH R83, R83 ;  /* 0x0000005300537308 */ /* 0x000f220000002400 */
[----:B---3--:R-:W-:Y:S01]  /*2da0*/  FSEL R85, R78, -INF , P3 ;  /* 0xff8000004e557808 */ /* 0x008fe20001800000 */
[----:B------:R-:W-:Y:S01]  /*2db0*/  FMUL.FTZ R91, R103, UR6 ;  /* 0x00000006675b7c20 */ /* 0x000fe20008410000 */
[----:B------:R-:W-:Y:S01]  /*2dc0*/  FMNMX.FTZ R78, R75, R86, !PT ;  /* 0x000000564b4e7209 */ /* 0x000fe20007810000 */
[----:B------:R-:W-:-:S04]  /*2dd0*/  FMUL.FTZ R94, R108, UR6 ;  /* 0x000000066c5e7c20 */ /* 0x000fc80008410000 */
[----:B------:R-:W3:Y:S01]  /*2de0*/  MUFU.TANH R80, R80 ;  /* 0x0000005000507308 */ /* 0x000ee20000002400 */
[----:B-----5:R-:W-:Y:S02]  /*2df0*/  FSEL R72, R72, -INF , P6 ;  /* 0xff80000048487808 */ /* 0x020fe40003000000 */
[----:B0-----:R-:W-:-:S05]  /*2e00*/  FSEL R86, R79, -INF , P2 ;  /* 0xff8000004f567808 */ /* 0x001fca0001000000 */
[----:B------:R-:W0:Y:S01]  /*2e10*/  MUFU.TANH R90, R90 ;  /* 0x0000005a005a7308 */ /* 0x000e220000002400 */
[----:B------:R-:W-:Y:S02]  /*2e20*/  ISETP.GT.AND P6, PT, R73, 0x98, PT ;  /* 0x000000984900780c */ /* 0x000fe40003fc4270 */
[----:B------:R-:W-:-:S05]  /*2e30*/  FMNMX.FTZ R79, R85, R78, !PT ;  /* 0x0000004e554f7209 */ /* 0x000fca0007810000 */
[----:B------:R-:W5:Y:S01]  /*2e40*/  MUFU.TANH R81, R81 ;  /* 0x0000005100517308 */ /* 0x000f620000002400 */
[----:B-1----:R-:W-:Y:S01]  /*2e50*/  FSEL R76, R76, -INF , P5 ;  /* 0xff8000004c4c7808 */ /* 0x002fe20002800000 */
[----:B------:R-:W-:Y:S01]  /*2e60*/  FMUL.FTZ R92, R106, UR6 ;  /* 0x000000066a5c7c20 */ /* 0x000fe20008410000 */
[----:B------:R-:W-:-:S05]  /*2e70*/  ISETP.GT.AND P5, PT, R73, 0x99, PT ;  /* 0x000000994900780c */ /* 0x000fca0003fa4270 */
[----:B------:R-:W1:Y:S01]  /*2e80*/  MUFU.TANH R89, R89 ;  /* 0x0000005900597308 */ /* 0x000e620000002400 */
[----:B------:R-:W-:Y:S02]  /*2e90*/  FSEL R87, R82, -INF , P6 ;  /* 0xff80000052577808 */ /* 0x000fe40003000000 */
[----:B------:R-:W-:-:S05]  /*2ea0*/  FMNMX.FTZ R78, R86, R79, !PT ;  /* 0x0000004f564e7209 */ /* 0x000fca0007810000 */
[----:B------:R-:W1:Y:S01]  /*2eb0*/  MUFU.TANH R84, R84 ;  /* 0x0000005400547308 */ /* 0x000e620000002400 */
[----:B--2---:R-:W-:Y:S01]  /*2ec0*/  FSEL R77, R77, -INF , P4 ;  /* 0xff8000004d4d7808 */ /* 0x004fe20002000000 */
[----:B------:R-:W-:-:S06]  /*2ed0*/  FMUL.FTZ R93, R107, UR6 ;  /* 0x000000066b5d7c20 */ /* 0x000fcc0008410000 */
[----:B------:R-:W2:Y:S01]  /*2ee0*/  MUFU.TANH R91, R91 ;  /* 0x0000005b005b7308 */ /* 0x000ea20000002400 */
[----:B------:R-:W-:Y:S02]  /*2ef0*/  ISETP.GT.AND P4, PT, R73, 0xa0, PT ;  /* 0x000000a04900780c */ /* 0x000fe40003f84270 */
[----:B----4-:R-:W-:-:S05]  /*2f00*/  FSEL R88, R83, -INF , P5 ;  /* 0xff80000053587808 */ /* 0x010fca0002800000 */
[----:B------:R-:W4:Y:S01]  /*2f10*/  MUFU.TANH R94, R94 ;  /* 0x0000005e005e7308 */ /* 0x000f220000002400 */
[----:B------:R-:W-:Y:S02]  /*2f20*/  FMNMX.FTZ R79, R87, R78, !PT ;  /* 0x0000004e574f7209 */ /* 0x000fe40007810000 */
[----:B---3--:R-:W-:-:S05]  /*2f30*/  FSEL R80, R80, -INF , P3 ;  /* 0xff80000050507808 */ /* 0x008fca0001800000 */
[----:B------:R-:W3:Y:S01]  /*2f40*/  MUFU.TANH R98, R109 ;  /* 0x0000006d00627308 */ /* 0x000ee20000002400 */
[----:B------:R-:W-:Y:S02]  /*2f50*/  ISETP.GT.AND P3, PT, R73, 0xa1, PT ;  /* 0x000000a14900780c */ /* 0x000fe40003f64270 */
[----:B0-----:R-:W-:Y:S02]  /*2f60*/  FSEL R90, R90, -INF , P4 ;  /* 0xff8000005a5a7808 */ /* 0x001fe40002000000 */
[----:B------:R-:W-:-:S03]  /*2f70*/  FMNMX.FTZ R79, R88, R79, !PT ;  /* 0x0000004f584f7209 */ /* 0x000fc60007810000 */
[----:B------:R-:W0:Y:S01]  /*2f80*/  MUFU.TANH R92, R92 ;  /* 0x0000005c005c7308 */ /* 0x000e220000002400 */
[----:B-----5:R-:W-:Y:S02]  /*2f90*/  FSEL R81, R81, -INF , P2 ;  /* 0xff80000051517808 */ /* 0x020fe40001000000 */
[----:B------:R-:W-:-:S05]  /*2fa0*/  ISETP.GT.AND P2, PT, R73, 0xa8, PT ;  /* 0x000000a84900780c */ /* 0x000fca0003f44270 */
[----:B------:R-:W5:Y:S01]  /*2fb0*/  MUFU.TANH R112, R112 ;  /* 0x0000007000707308 */ /* 0x000f620000002400 */
[----:B-1----:R-:W-:Y:S02]  /*2fc0*/  FSEL R89, R89, -INF , P3 ;  /* 0xff80000059597808 */ /* 0x002fe40001800000 */
[----:B------:R-:W-:-:S05]  /*2fd0*/  FMNMX.FTZ R82, R90, R79, !PT ;  /* 0x0000004f5a527209 */ /* 0x000fca0007810000 */
[----:B------:R-:W1:Y:S01]  /*2fe0*/  MUFU.TANH R93, R93 ;  /* 0x0000005d005d7308 */ /* 0x000e620000002400 */
[----:B------:R-:W-:Y:S02]  /*2ff0*/  FSEL R84, R84, -INF , P6 ;  /* 0xff80000054547808 */ /* 0x000fe40003000000 */
[----:B--2---:R-:W-:-:S05]  /*3000*/  FSEL R78, R91, -INF , P5 ;  /* 0xff8000005b4e7808 */ /* 0x004fca0002800000 */
[----:B------:R-:W2:Y:S01]  /*3010*/  MUFU.TANH R96, R113 ;  /* 0x0000007100607308 */ /* 0x000ea20000002400 */
[----:B------:R-:W-:Y:S02]  /*3020*/  ISETP.GT.AND P6, PT, R73, 0xa9, PT ;  /* 0x000000a94900780c */ /* 0x000fe40003fc4270 */
[----:B----4-:R-:W-:Y:S02]  /*3030*/  FSEL R91, R94, -INF , P2 ;  /* 0xff8000005e5b7808 */ /* 0x010fe40001000000 */
[----:B------:R-:W-:-:S03]  /*3040*/  FMNMX.FTZ R82, R89, R82, !PT ;  /* 0x0000005259527209 */ /* 0x000fc60007810000 */
[----:B------:R-:W4:Y:S01]  /*3050*/  MUFU.TANH R110, R110 ;  /* 0x0000006e006e7308 */ /* 0x000f220000002400 */
[----:B------:R-:W-:Y:S02]  /*3060*/  ISETP.GT.AND P5, PT, R73, 0xb0, PT ;  /* 0x000000b04900780c */ /* 0x000fe40003fa4270 */
[----:B---3--:R-:W-:-:S05]  /*3070*/  FSEL R98, R98, -INF , P6 ;  /* 0xff80000062627808 */ /* 0x008fca0003000000 */
[----:B------:R-:W3:Y:S01]  /*3080*/  MUFU.TANH R116, R116 ;  /* 0x0000007400747308 */ /* 0x000ee20000002400 */
[----:B------:R-:W-:Y:S02]  /*3090*/  FMNMX.FTZ R79, R91, R82, !PT ;  /* 0x000000525b4f7209 */ /* 0x000fe40007810000 */
[----:B0-----:R-:W-:-:S05]  /*30a0*/  FSEL R83, R92, -INF , P4 ;  /* 0xff8000005c537808 */ /* 0x001fca0002000000 */
[----:B------:R-:W0:Y:S01]  /*30b0*/  MUFU.TANH R100, R117 ;  /* 0x0000007500647308 */ /* 0x000e220000002400 */
[----:B------:R-:W-:Y:S02]  /*30c0*/  ISETP.GT.AND P4, PT, R73, 0xb1, PT ;  /* 0x000000b14900780c */ /* 0x000fe40003f84270 */
[----:B-----5:R-:W-:Y:S02]  /*30d0*/  FSEL R92, R112, -INF , P5 ;  /* 0xff800000705c7808 */ /* 0x020fe40002800000 */
[----:B------:R-:W-:Y:S02]  /*30e0*/  FMNMX.FTZ R79, R98, R79, !PT ;  /* 0x0000004f624f7209 */ /* 0x000fe40007810000 */
[----:B-1----:R-:W-:Y:S02]  /*30f0*/  FSEL R82, R93, -INF , P3 ;  /* 0xff8000005d527808 */ /* 0x002fe40001800000 */
[----:B------:R-:W-:Y:S02]  /*3100*/  ISETP.GT.AND P3, PT, R73, 0xb8, PT ;  /* 0x000000b84900780c */ /* 0x000fe40003f64270 */
[----:B--2---:R-:W-:-:S02]  /*3110*/  FSEL R96, R96, -INF , P4 ;  /* 0xff80000060607808 */ /* 0x004fc40002000000 */
[----:B------:R-:W-:Y:S02]  /*3120*/  FMNMX.FTZ R93, R92, R79, !PT ;  /* 0x0000004f5c5d7209 */ /* 0x000fe40007810000 */
[----:B----4-:R-:W-:Y:S02]  /*3130*/  FSEL R79, R110, -INF , P2 ;  /* 0xff8000006e4f7808 */ /* 0x010fe40001000000 */
[----:B------:R-:W-:Y:S02]  /*3140*/  ISETP.GT.AND P2, PT, R73, 0xb9, PT ;  /* 0x000000b94900780c */ /* 0x000fe40003f44270 */
[----:B---3--:R-:W-:Y:S02]  /*3150*/  FSEL R94, R116, -INF , P3 ;  /* 0xff800000745e7808 */ /* 0x008fe40001800000 */
[----:B------:R-:W-:Y:S02]  /*3160*/  FMNMX.FTZ R93, R96, R93, !PT ;  /* 0x0000005d605d7209 */ /* 0x000fe40007810000 */
[----:B0-----:R-:W-:-:S02]  /*3170*/  FSEL R100, R100, -INF , P2 ;  /* 0xff80000064647808 */ /* 0x001fc40001000000 */
[----:B------:R-:W-:-:S04]  /*3180*/  FMNMX.FTZ R93, R94, R93, !PT ;  /* 0x0000005d5e5d7209 */ /* 0x000fc80007810000 */
[----:B------:R-:W-:-:S05]  /*3190*/  FMNMX.FTZ R95, R100, R93, !PT ;  /* 0x0000005d645f7209 */ /* 0x000fca0007810000 */
[----:B------:R-:W0:Y:S02]  /*31a0*/  SHFL.BFLY PT, R102, R95, 0x2, 0x1f ;  /* 0x0c401f005f667f89 */ /* 0x000e2400000e0000 */
[----:B0-----:R-:W-:-:S05]  /*31b0*/  FMNMX.FTZ R102, R95, R102, !PT ;  /* 0x000000665f667209 */ /* 0x001fca0007810000 */
[----:B------:R-:W0:Y:S02]  /*31c0*/  SHFL.BFLY PT, R93, R102, 0x1, 0x1f ;  /* 0x0c201f00665d7f89 */ /* 0x000e2400000e0000 */
[----:B0-----:R-:W-:-:S04]  /*31d0*/  FMNMX.FTZ R93, R102, R93, !PT ;  /* 0x0000005d665d7209 */ /* 0x001fc80007810000 */
[C---:B------:R-:W-:Y:S01]  /*31e0*/  FSETP.NEU.FTZ.AND P0, PT, R93.reuse, -INF , PT ;  /* 0xff8000005d00780b */ /* 0x040fe20003f1d000 */
[----:B------:R-:W-:-:S05]  /*31f0*/  FMUL.FTZ R73, R93, UR26 ;  /* 0x0000001a5d497c20 */ /* 0x000fca0008410000 */
[----:B------:R-:W-:-:S05]  /*3200*/  FSEL R73, R73, RZ, P0 ;  /* 0x000000ff49497208 */ /* 0x000fca0000000000 */
[--C-:B------:R-:W-:Y:S01]  /*3210*/  FFMA.FTZ R110, R18, UR26, -R73.reuse ;  /* 0x0000001a126e7c23 */ /* 0x100fe20008010849 */
[----:B------:R-:W-:Y:S01]  /*3220*/  FMNMX.FTZ R18, R5, R6, !PT ;  /* 0x0000000605127209 */ /* 0x000fe20007810000 */
[----:B------:R-:W-:-:S03]  /*3230*/  FFMA.FTZ R95, R3, UR26, -R73 ;  /* 0x0000001a035f7c23 */ /* 0x000fc60008010849 */
        /* <DEDUP_REMOVED lines=16> */
[--C-:B------:R-:W-:Y:S01]  /*3340*/  FFMA.FTZ R101, R15, UR26, -R73.reuse ;  /* 0x0000001a0f657c23 */ /* 0x100fe20008010849 */
[--C-:B------:R-:W-:Y:S02]  /*3350*/  FFMA.FTZ R15, R22, UR26, -R73.reuse ;  /* 0x0000001a160f7c23 */ /* 0x100fe40008010849 */
        /* <DEDUP_REMOVED lines=17> */
[----:B------:R-:W-:-:S03]  /*3470*/  FFMA.FTZ R97, R29, UR26, -R73 ;  /* 0x0000001a1d617c23 */ /* 0x000fc60008010849 */
        /* <DEDUP_REMOVED lines=9> */
[--C-:B------:R-:W-:Y:S01]  /*3510*/  FFMA.FTZ R108, R34, UR26, -R73.reuse ;  /* 0x0000001a226c7c23 */ /* 0x100fe20008010849 */
[----:B------:R-:W-:Y:S02]  /*3520*/  FMUL.FTZ R111, R118, UR6 ;  /* 0x00000006766f7c20 */ /* 0x000fe40008410000 */
[----:B------:R-:W-:Y:S01]  /*3530*/  FMNMX.FTZ R34, R78, R29, !PT ;  /* 0x0000001d4e227209 */ /* 0x000fe20007810000 */
[----:B------:R-:W1:Y:S01]  /*3540*/  MUFU.TANH R107, R107 ;  /* 0x0000006b006b7308 */ /* 0x000e620000002400 */
[--C-:B------:R-:W-:Y:S01]  /*3550*/  FFMA.FTZ R99, R33, UR26, -R73.reuse ;  /* 0x0000001a21637c23 */ /* 0x100fe20008010849 */
[----:B------:R-:W-:Y:S01]  /*3560*/  FMUL.FTZ R115, R119, UR6 ;  /* 0x0000000677737c20 */ /* 0x000fe20008410000 */
[----:B------:R-:W-:Y:S01]  /*3570*/  FMNMX.FTZ R33, R83, R34, !PT ;  /* 0x0000002253217209 */ /* 0x000fe20007810000 */
[----:B------:R-:W-:-:S04]  /*3580*/  FFMA.FTZ R114, R42, UR26, -R73 ;  /* 0x0000001a2a727c23 */ /* 0x000fc80008010849 */
[----:B------:R-:W2:Y:S01]  /*3590*/  MUFU.TANH R113, R113 ;  /* 0x0000007100717308 */ /* 0x000ea20000002400 */
[----:B------:R-:W-:Y:S02]  /*35a0*/  FMNMX.FTZ R42, R82, R33, !PT ;  /* 0x00000021522a7209 */ /* 0x000fe40007810000 */
[----:B0-----:R-:W-:-:S05]  /*35b0*/  FSEL R109, R109, -INF , P6 ;  /* 0xff8000006d6d7808 */ /* 0x001fca0003000000 */
[----:B------:R-:W0:Y:S01]  /*35c0*/  MUFU.TANH R111, R111 ;  /* 0x0000006f006f7308 */ /* 0x000e220000002400 */
[----:B------:R-:W-:Y:S02]  /*35d0*/  FMNMX.FTZ R42, R79, R42, !PT ;  /* 0x0000002a4f2a7209 */ /* 0x000fe40007810000 */
[----:B-1----:R-:W-:-:S05]  /*35e0*/  FSEL R107, R107, -INF , P5 ;  /* 0xff8000006b6b7808 */ /* 0x002fca0002800000 */
[----:B------:R-:W1:Y:S01]  /*35f0*/  MUFU.TANH R115, R115 ;  /* 0x0000007300737308 */ /* 0x000e620000002400 */
[----:B------:R-:W-:Y:S02]  /*3600*/  FMNMX.FTZ R42, R109, R42, !PT ;  /* 0x0000002a6d2a7209 */ /* 0x000fe40007810000 */
[----:B--2---:R-:W-:Y:S02]  /*3610*/  FSEL R113, R113, -INF , P4 ;  /* 0xff80000071717808 */ /* 0x004fe40002000000 */
[----:B------:R-:W-:Y:S01]  /*3620*/  FMNMX.FTZ R42, R107, R42, !PT ;  /* 0x0000002a6b2a7209 */ /* 0x000fe20007810000 */
[--C-:B------:R-:W-:Y:S01]  /*3630*/  FFMA.FTZ R103, R37, UR26, -R73.reuse ;  /* 0x0000001a25677c23 */ /* 0x100fe20008010849 */
[--C-:B------:R-:W-:Y:S01]  /*3640*/  FFMA.FTZ R37, R50, UR26, -R73.reuse ;  /* 0x0000001a32257c23 */ /* 0x100fe20008010849 */
[----:B0-----:R-:W-:Y:S02]  /*3650*/  FSEL R111, R111, -INF , P3 ;  /* 0xff8000006f6f7808 */ /* 0x001fe40001800000 */
[----:B------:R-:W-:Y:S01]  /*3660*/  FMNMX.FTZ R50, R113, R42, !PT ;  /* 0x0000002a71327209 */ /* 0x000fe20007810000 */
[----:B------:R-:W-:-:S03]  /*3670*/  FFMA.FTZ R3, R61, UR26, -R73 ;  /* 0x0000001a3d037c23 */ /* 0x000fc60008010849 */
[----:B------:R-:W-:Y:S02]  /*3680*/  FMNMX.FTZ R50, R111, R50, !PT ;  /* 0x000000326f327209 */ /* 0x000fe40007810000 */
[----:B-1----:R-:W-:Y:S01]  /*3690*/  FSEL R115, R115, -INF , P2 ;  /* 0xff80000073737808 */ /* 0x002fe20001000000 */
[----:B------:R-:W-:-:S03]  /*36a0*/  FFMA.FTZ R62, R62, UR26, -R73 ;  /* 0x0000001a3e3e7c23 */ /* 0x000fc60008010849 */
[----:B------:R-:W-:Y:S01]  /*36b0*/  FMNMX.FTZ R61, R115, R50, !PT ;  /* 0x00000032733d7209 */ /* 0x000fe20007810000 */
[----:B------:R0:W-:Y:S04]  /*36c0*/  MUFU.EX2 R26, R62 ;  /* 0x0000003e001a7308 */ /* 0x0001e80000000800 */
[----:B0-----:R-:W0:Y:S01]  /*36d0*/  SHFL.BFLY PT, R62, R61, 0x2, 0x1f ;  /* 0x0c401f003d3e7f89 */ /* 0x001e2200000e0000 */
[--C-:B------:R-:W-:Y:S01]  /*36e0*/  FFMA.FTZ R70, R70, UR26, -R73.reuse ;  /* 0x0000001a46467c23 */ /* 0x100fe20008010849 */
[----:B------:R-:W-:-:S03]  /*36f0*/  FFMA.FTZ R105, R41, UR26, -R73 ;  /* 0x0000001a29697c23 */ /* 0x000fc60008010849 */
[----:B------:R0:W-:Y:S01]  /*3700*/  MUFU.EX2 R42, R70 ;  /* 0x00000046002a7308 */ /* 0x0001e20000000800 */
[--C-:B------:R-:W-:Y:S01]  /*3710*/  FFMA.FTZ R41, R54, UR26, -R73.reuse ;  /* 0x0000001a36297c23 */ /* 0x100fe20008010849 */
[----:B------:R-:W-:Y:S01]  /*3720*/  FFMA.FTZ R54, R75, UR26, -R73 ;  /* 0x0000001a4b367c23 */ /* 0x000fe20008010849 */
[----:B0-----:R-:W-:-:S05]  /*3730*/  FMNMX.FTZ R70, R61, R62, !PT ;  /* 0x0000003e3d467209 */ /* 0x001fca0007810000 */
        /* <DEDUP_REMOVED lines=10> */
[----:B0-----:R-:W-:-:S04]  /*37e0*/  FMNMX.FTZ R102, R70, R75, !PT ;  /* 0x0000004b46667209 */ /* 0x001fc80007810000 */
[C---:B------:R-:W-:Y:S01]  /*37f0*/  FSETP.NEU.FTZ.AND P2, PT, R102.reuse, -INF , PT ;  /* 0xff8000006600780b */ /* 0x040fe20003f5d000 */
[----:B------:R-:W-:-:S05]  /*3800*/  FMUL.FTZ R86, R102, UR26 ;  /* 0x0000001a66567c20 */ /* 0x000fca0008410000 */
[----:B------:R-:W-:Y:S01]  /*3810*/  FSEL R86, R86, RZ, P2 ;  /* 0x000000ff56567208 */ /* 0x000fe20001000000 */
[----:B------:R-:W-:Y:S01]  /*3820*/  MUFU.EX2 R95, R95 ;  /* 0x0000005f005f7308 */ /* 0x000fe20000000800 */
[----:B------:R-:W-:-:S03]  /*3830*/  FFMA.FTZ R8, R8, UR26, -R73 ;  /* 0x0000001a08087c23 */ /* 0x000fc60008010849 */
[--C-:B------:R-:W-:Y:S01]  /*3840*/  FFMA.FTZ R5, R5, UR26, -R86.reuse ;  /* 0x0000001a05057c23 */ /* 0x100fe20008010856 */
[--C-:B------:R-:W-:Y:S01]  /*3850*/  FFMA.FTZ R94, R6, UR26, -R86.reuse ;  /* 0x0000001a065e7c23 */ /* 0x100fe20008010856 */
[--C-:B------:R-:W-:Y:S02]  /*3860*/  FFMA.FTZ R96, R96, UR26, -R73.reuse ;  /* 0x0000001a60607c23 */ /* 0x100fe40008010849 */
[----:B------:R-:W0:Y:S01]  /*3870*/  MUFU.EX2 R4, R4 ;  /* 0x0000000400047308 */ /* 0x000e220000000800 */
[----:B------:R-:W-:Y:S01]  /*3880*/  FFMA.FTZ R9, R9, UR26, -R86 ;  /* 0x0000001a09097c23 */ /* 0x000fe20008010856 */
[----:B------:R-:W-:-:S06]  /*3890*/  FFMA.FTZ R11, R11, UR26, -R73 ;  /* 0x0000001a0b0b7c23 */ /* 0x000fcc0008010849 */
[----:B------:R-:W1:Y:S01]  /*38a0*/  MUFU.EX2 R7, R7 ;  /* 0x0000000700077308 */ /* 0x000e620000000800 */
[--C-:B------:R-:W-:Y:S01]  /*38b0*/  FFMA.FTZ R106, R12, UR26, -R73.reuse ;  /* 0x0000001a0c6a7c23 */ /* 0x100fe20008010849 */
[----:B------:R-:W-:-:S06]  /*38c0*/  FFMA.FTZ R50, R85, UR26, -R73 ;  /* 0x0000001a55327c23 */ /* 0x000fcc0008010849 */
[----:B------:R-:W-:Y:S01]  /*38d0*/  MUFU.EX2 R5, R5 ;  /* 0x0000000500057308 */ /* 0x000fe20000000800 */
[----:B------:R-:W-:-:S07]  /*38e0*/  FFMA.FTZ R85, R13, UR26, -R86 ;  /* 0x0000001a0d557c23 */ /* 0x000fce0008010856 */
[----:B------:R-:W2:Y:S08]  /*38f0*/  MUFU.EX2 R94, R94 ;  /* 0x0000005e005e7308 */ /* 0x000eb00000000800 */
[----:B------:R3:W-:Y:S01]  /*3900*/  MUFU.EX2 R70, R96 ;  /* 0x0000006000467308 */ /* 0x0007e20000000800 */
[----:B------:R-:W-:-:S07]  /*3910*/  FFMA.FTZ R18, R45, UR26, -R73 ;  /* 0x0000001a2d127c23 */ /* 0x000fce0008010849 */
[----:B------:R-:W4:Y:S01]  /*3920*/  MUFU.EX2 R8, R8 ;  /* 0x0000000800087308 */ /* 0x000f220000000800 */
[--C-:B---3--:R-:W-:Y:S01]  /*3930*/  FFMA.FTZ R96, R10, UR26, -R86.reuse ;  /* 0x0000001a0a607c23 */ /* 0x108fe20008010856 */
[----:B------:R-:W-:-:S06]  /*3940*/  FFMA.FTZ R14, R14, UR26, -R86 ;  /* 0x0000001a0e0e7c23 */ /* 0x000fcc0008010856 */
[----:B------:R-:W3:Y:S01]  /*3950*/  MUFU.EX2 R9, R9 ;  /* 0x0000000900097308 */ /* 0x000ee20000000800 */
[--C-:B------:R-:W-:Y:S01]  /*3960*/  FFMA.FTZ R45, R57, UR26, -R73.reuse ;  /* 0x0000001a392d7c23 */ /* 0x100fe20008010849 */
[----:B------:R-:W-:Y:S01]  /*3970*/  FFMA.FTZ R57, R87, UR26, -R73 ;  /* 0x0000001a57397c23 */ /* 0x000fe20008010849 */
[----:B0-----:R-:W-:-:S05]  /*3980*/  FADD.FTZ R10, R95, R4 ;  /* 0x000000045f0a7221 */ /* 0x001fca0000010000 */
[----:B------:R-:W0:Y:S01]  /*3990*/  MUFU.EX2 R11, R11 ;  /* 0x0000000b000b7308 */ /* 0x000e220000000800 */
[----:B------:R-:W-:Y:S01]  /*39a0*/  FFMA.FTZ R12, R21, UR26, -R73 ;  /* 0x0000001a150c7c23 */ /* 0x000fe20008010849 */
[----:B------:R-:W-:-:S06]  /*39b0*/  FFMA.FTZ R87, R19, UR26, -R86 ;  /* 0x0000001a13577c23 */ /* 0x000fcc0008010856 */
[----:B------:R-:W5:Y:S01]  /*39c0*/  MUFU.EX2 R96, R96 ;  /* 0x0000006000607308 */ /* 0x000f620000000800 */
[--C-:B------:R-:W-:Y:S01]  /*39d0*/  FFMA.FTZ R21, R25, UR26, -R73.reuse ;  /* 0x0000001a19157c23 */ /* 0x100fe20008010849 */
[--C-:B------:R-:W-:Y:S01]  /*39e0*/  FFMA.FTZ R19, R27, UR26, -R86.reuse ;  /* 0x0000001a1b137c23 */ /* 0x100fe20008010856 */
[----:B------:R-:W-:Y:S01]  /*39f0*/  FFMA.FTZ R25, R46, UR26, -R73 ;  /* 0x0000001a2e197c23 */ /* 0x000fe20008010849 */
[----:B------:R-:W-:-:S04]  /*3a00*/  FFMA.FTZ R27, R47, UR26, -R86 ;  /* 0x0000001a2f1b7c23 */ /* 0x000fc80008010856 */
[----:B------:R-:W5:Y:S01]  /*3a10*/  MUFU.EX2 R106, R106 ;  /* 0x0000006a006a7308 */ /* 0x000f620000000800 */
[--C-:B------:R-:W-:Y:S01]  /*3a20*/  FFMA.FTZ R46, R58, UR26, -R73.reuse ;  /* 0x0000001a3a2e7c23 */ /* 0x100fe20008010849 */
[----:B-1----:R-:W-:Y:S01]  /*3a30*/  FADD.FTZ R47, R7, R10 ;  /* 0x0000000a072f7221 */ /* 0x002fe20000010000 */
[----:B------:R-:W-:-:S05]  /*3a40*/  FFMA.FTZ R58, R88, UR26, -R73 ;  /* 0x0000001a583a7c23 */ /* 0x000fca0008010849 */
[----:B------:R-:W1:Y:S01]  /*3a50*/  MUFU.EX2 R85, R85 ;  /* 0x0000005500557308 */ /* 0x000e620000000800 */
[----:B--2---:R-:W-:Y:S01]  /*3a60*/  FADD.FTZ R10, R5, R94 ;  /* 0x0000005e050a7221 */ /* 0x004fe20000010000 */
[--C-:B------:R-:W-:Y:S01]  /*3a70*/  FFMA.FTZ R20, R20, UR26, -R86.reuse ;  /* 0x0000001a14147c23 */ /* 0x100fe20008010856 */
[----:B------:R-:W-:Y:S01]  /*3a80*/  FFMA.FTZ R88, R36, UR26, -R86 ;  /* 0x0000001a24587c23 */ /* 0x000fe20008010856 */
[----:B------:R-:W-:-:S04]  /*3a90*/  @!P1 VIADD R6, R0, 0x30840 ;  /* 0x0003084000069836 */ /* 0x000fc80000000000 */
[----:B------:R-:W2:Y:S01]  /*3aa0*/  MUFU.EX2 R101, R101 ;  /* 0x0000006500657308 */ /* 0x000ea20000000800 */
[----:B------:R-:W-:Y:S01]  /*3ab0*/  FFMA.FTZ R36, R48, UR26, -R86 ;  /* 0x0000001a30247c23 */ /* 0x000fe20008010856 */
[----:B----4-:R-:W-:Y:S01]  /*3ac0*/  FADD.FTZ R48, R8, R47 ;  /* 0x0000002f08307221 */ /* 0x010fe20000010000 */
[----:B---3--:R-:W-:-:S05]  /*3ad0*/  FADD.FTZ R47, R9, R10 ;  /* 0x0000000a092f7221 */ /* 0x008fca0000010000 */
[----:B------:R-:W3:Y:S01]  /*3ae0*/  MUFU.EX2 R14, R14 ;  /* 0x0000000e000e7308 */ /* 0x000ee20000000800 */
[--C-:B------:R-:W-:Y:S01]  /*3af0*/  FFMA.FTZ R13, R23, UR26, -R86.reuse ;  /* 0x0000001a170d7c23 */ /* 0x100fe20008010856 */
[--C-:B------:R-:W-:Y:S01]  /*3b00*/  FFMA.FTZ R75, R39, UR26, -R86.reuse ;  /* 0x0000001a274b7c23 */ /* 0x100fe20008010856 */
[----:B------:R-:W-:Y:S01]  /*3b10*/  FFMA.FTZ R39, R55, UR26, -R86 ;  /* 0x0000001a37277c23 */ /* 0x000fe20008010856 */
[----:B------:R-:W-:-:S04]  /*3b20*/  @!P1 PRMT R6, RZ, 0x654, R6 ;  /* 0x00000654ff069816 */ /* 0x000fc80000000006 */
[----:B------:R-:W4:Y:S01]  /*3b30*/  MUFU.EX2 R87, R87 ;  /* 0x0000005700577308 */ /* 0x000f220000000800 */
[----:B0-----:R-:W-:Y:S01]  /*3b40*/  FADD.FTZ R55, R11, R48 ;  /* 0x000000300b377221 */ /* 0x001fe20000010000 */
[----:B-----5:R-:W-:Y:S01]  /*3b50*/  FADD.FTZ R10, R96, R47 ;  /* 0x0000002f600a7221 */ /* 0x020fe20000010000 */
[----:B------:R-:W-:Y:S01]  /*3b60*/  FFMA.FTZ R24, R24, UR26, -R86 ;  /* 0x0000001a18187c23 */ /* 0x000fe20008010856 */
[----:B------:R0:W-:Y:S04]  /*3b70*/  @!P1 SYNCS.ARRIVE.TRANS64.RED.A1T0 RZ, [R6+URZ], RZ ;  /* 0x000000ff06ff99a7 */ /* 0x0001e8000810043f */
[----:B------:R-:W5:Y:S01]  /*3b80*/  MUFU.EX2 R20, R20 ;  /* 0x0000001400147308 */ /* 0x000f620000000800 */
[----:B------:R-:W-:Y:S01]  /*3b90*/  FADD.FTZ R48, R106, R55 ;  /* 0x000000376a307221 */ /* 0x000fe20000010000 */
[----:B0-----:R-:W-:Y:S01]  /*3ba0*/  F2FP.F16.F32.PACK_AB R6, R8, R7 ;  /* 0x000000070806723e */ /* 0x001fe200000000ff */
[----:B-1----:R-:W-:-:S05]  /*3bb0*/  FADD.FTZ R7, R85, R10 ;  /* 0x0000000a55077221 */ /* 0x002fca0000010000 */
[----:B------:R-:W-:Y:S01]  /*3bc0*/  MUFU.EX2 R13, R13 ;  /* 0x0000000d000d7308 */ /* 0x000fe20000000800 */
[----:B--2---:R-:W-:Y:S01]  /*3bd0*/  FADD.FTZ R55, R101, R48 ;  /* 0x0000003065377221 */ /* 0x004fe20000010000 */
[----:B---3--:R-:W-:Y:S01]  /*3be0*/  FADD.FTZ R48, R14, R7 ;  /* 0x000000070e307221 */ /* 0x008fe20000010000 */
[----:B------:R-:W-:-:S05]  /*3bf0*/  FFMA.FTZ R28, R28, UR26, -R86 ;  /* 0x0000001a1c1c7c23 */ /* 0x000fca0008010856 */
[----:B------:R-:W0:Y:S01]  /*3c00*/  MUFU.EX2 R110, R110 ;  /* 0x0000006e006e7308 */ /* 0x000e220000000800 */
[----:B------:R-:W-:Y:S01]  /*3c10*/  F2FP.F16.F32.PACK_AB R8, R106, R11 ;  /* 0x0000000b6a08723e */ /* 0x000fe200000000ff */
[----:B----4-:R-:W-:-:S06]  /*3c20*/  FADD.FTZ R11, R87, R48 ;  /* 0x00000030570b7221 */ /* 0x010fcc0000010000 */
[----:B------:R-:W-:Y:S01]  /*3c30*/  MUFU.EX2 R24, R24 ;  /* 0x0000001800187308 */ /* 0x000fe20000000800 */
[--C-:B------:R-:W-:Y:S01]  /*3c40*/  FFMA.FTZ R23, R31, UR26, -R86.reuse ;  /* 0x0000001a1f177c23 */ /* 0x100fe20008010856 */
[----:B------:R-:W-:-:S06]  /*3c50*/  FFMA.FTZ R56, R56, UR26, -R86 ;  /* 0x0000001a38387c23 */ /* 0x000fcc0008010856 */
[----:B------:R-:W1:Y:S01]  /*3c60*/  MUFU.EX2 R12, R12 ;  /* 0x0000000c000c7308 */ /* 0x000e620000000800 */
[----:B------:R-:W-:Y:S02]  /*3c70*/  F2FP.F16.F32.PACK_AB R7, R96, R9 ;  /* 0x000000096007723e */ /* 0x000fe400000000ff */
[----:B------:R-:W-:-:S05]  /*3c80*/  F2FP.F16.F32.PACK_AB R9, R14, R85 ;  /* 0x000000550e09723e */ /* 0x000fca00000000ff */
[----:B------:R-:W-:Y:S01]  /*3c90*/  MUFU.EX2 R19, R19 ;  /* 0x0000001300137308 */ /* 0x000fe20000000800 */
[----:B-----5:R-:W-:Y:S01]  /*3ca0*/  FADD.FTZ R14, R20, R11 ;  /* 0x0000000b140e7221 */ /* 0x020fe20000010000 */
[----:B------:R-:W-:Y:S01]  /*3cb0*/  FFMA.FTZ R33, R69, UR26, -R73 ;  /* 0x0000001a45217c23 */ /* 0x000fe20008010849 */
[----:B------:R-:W-:-:S05]  /*3cc0*/  FFMA.FTZ R32, R32, UR26, -R86 ;  /* 0x0000001a20207c23 */ /* 0x000fca0008010856 */
[----:B------:R-:W2:Y:S01]  /*3cd0*/  MUFU.EX2 R15, R15 ;  /* 0x0000000f000f7308 */ /* 0x000ea20000000800 */
[----:B------:R-:W-:Y:S01]  /*3ce0*/  FFMA.FTZ R69, R92, UR26, -R73 ;  /* 0x0000001a5c457c23 */ /* 0x000fe20008010849 */
[--C-:B------:R-:W-:Y:S01]  /*3cf0*/  FFMA.FTZ R92, R44, UR26, -R86.reuse ;  /* 0x0000001a2c5c7c23 */ /* 0x100fe20008010856 */
[----:B------:R-:W-:-:S05]  /*3d00*/  FFMA.FTZ R44, R59, UR26, -R86 ;  /* 0x0000001a3b2c7c23 */ /* 0x000fca0008010856 */
[----:B------:R-:W3:Y:S01]  /*3d10*/  MUFU.EX2 R28, R28 ;  /* 0x0000001c001c7308 */ /* 0x000ee20000000800 */
[----:B------:R-:W-:Y:S01]  /*3d20*/  FFMA.FTZ R35, R35, UR26, -R86 ;  /* 0x0000001a23237c23 */ /* 0x000fe20008010856 */
[----:B0-----:R-:W-:-:S06]  /*3d30*/  FADD.FTZ R59, R110, R55 ;  /* 0x000000376e3b7221 */ /* 0x001fcc0000010000 */
[----:B------:R-:W0:Y:S01]  /*3d40*/  MUFU.EX2 R21, R21 ;  /* 0x0000001500157308 */ /* 0x000e220000000800 */
[----:B------:R-:W-:-:S07]  /*3d50*/  F2FP.F16.F32.PACK_AB R11, R20, R87 ;  /* 0x00000057140b723e */ /* 0x000fce00000000ff */
[----:B------:R4:W-:Y:S01]  /*3d60*/  MUFU.EX2 R0, R56 ;  /* 0x0000003800007308 */ /* 0x0009e20000000800 */
[----:B-1----:R-:W-:-:S07]  /*3d70*/  FADD.FTZ R20, R12, R59 ;  /* 0x0000003b0c147221 */ /* 0x002fce0000010000 */
[----:B------:R-:W1:Y:S01]  /*3d80*/  MUFU.EX2 R23, R23 ;  /* 0x0000001700177308 */ /* 0x000e620000000800 */
[----:B----4-:R-:W-:Y:S01]  /*3d90*/  FFMA.FTZ R56, R71, UR26, -R86 ;  /* 0x0000001a47387c23 */ /* 0x010fe20008010856 */
[----:B------:R-:W-:-:S06]  /*3da0*/  FADD.FTZ R71, R13, R14 ;  /* 0x0000000e0d477221 */ /* 0x000fcc0000010000 */
[----:B------:R-:W4:Y:S01]  /*3db0*/  MUFU.EX2 R22, R22 ;  /* 0x0000001600167308 */ /* 0x000f220000000800 */
[----:B------:R-:W-:Y:S01]  /*3dc0*/  FADD.FTZ R14, R24, R71 ;  /* 0x00000047180e7221 */ /* 0x000fe20000010000 */
[----:B--2---:R-:W-:-:S06]  /*3dd0*/  FADD.FTZ R20, R15, R20 ;  /* 0x000000140f147221 */ /* 0x004fcc0000010000 */
[----:B------:R-:W2:Y:S01]  /*3de0*/  MUFU.EX2 R32, R32 ;  /* 0x0000002000207308 */ /* 0x000ea20000000800 */
[----:B------:R-:W-:-:S07]  /*3df0*/  FADD.FTZ R71, R19, R14 ;  /* 0x0000000e13477221 */ /* 0x000fce0000010000 */
[----:B------:R-:W5:Y:S01]  /*3e00*/  MUFU.EX2 R97, R97 ;  /* 0x0000006100617308 */ /* 0x000f620000000800 */
[--C-:B------:R-:W-:Y:S01]  /*3e10*/  FFMA.FTZ R47, R63, UR26, -R86.reuse ;  /* 0x0000001a3f2f7c23 */ /* 0x100fe20008010856 */
[----:B------:R-:W-:Y:S01]  /*3e20*/  FFMA.FTZ R61, R90, UR26, -R73 ;  /* 0x0000001a5a3d7c23 */ /* 0x000fe20008010849 */
[----:B------:R-:W-:-:S05]  /*3e30*/  FFMA.FTZ R63, R77, UR26, -R86 ;  /* 0x0000001a4d3f7c23 */ /* 0x000fca0008010856 */
[----:B------:R-:W5:Y:S01]  /*3e40*/  MUFU.EX2 R35, R35 ;  /* 0x0000002300237308 */ /* 0x000f620000000800 */
[----:B---3--:R-:W-:Y:S01]  /*3e50*/  FADD.FTZ R14, R28, R71 ;  /* 0x000000471c0e7221 */ /* 0x008fe20000010000 */
[----:B------:R-:W-:Y:S01]  /*3e60*/  FFMA.FTZ R90, R40, UR26, -R86 ;  /* 0x0000001a285a7c23 */ /* 0x000fe20008010856 */
[----:B0-----:R-:W-:-:S05]  /*3e70*/  FADD.FTZ R77, R21, R20 ;  /* 0x00000014154d7221 */ /* 0x001fca0000010000 */
[----:B------:R-:W0:Y:S01]  /*3e80*/  MUFU.EX2 R104, R104 ;  /* 0x0000006800687308 */ /* 0x000e220000000800 */
[----:B-1----:R-:W-:Y:S01]  /*3e90*/  FADD.FTZ R71, R23, R14 ;  /* 0x0000000e17477221 */ /* 0x002fe20000010000 */
[----:B------:R-:W-:-:S06]  /*3ea0*/  FFMA.FTZ R43, R43, UR26, -R86 ;  /* 0x0000001a2b2b7c23 */ /* 0x000fcc0008010856 */
[----:B------:R-:W1:Y:S01]  /*3eb0*/  MUFU.EX2 R88, R88 ;  /* 0x0000005800587308 */ /* 0x000e620000000800 */
[----:B----4-:R-:W-:-:S07]  /*3ec0*/  FADD.FTZ R20, R22, R77 ;  /* 0x0000004d16147221 */ /* 0x010fce0000010000 */
[----:B------:R-:W3:Y:S01]  /*3ed0*/  MUFU.EX2 R99, R99 ;  /* 0x0000006300637308 */ /* 0x000ee20000000800 */
[----:B--2---:R-:W-:Y:S01]  /*3ee0*/  FADD.FTZ R14, R32, R71 ;  /* 0x00000047200e7221 */ /* 0x004fe20000010000 */
[----:B-----5:R-:W-:-:S06]  /*3ef0*/  FADD.FTZ R77, R97, R20 ;  /* 0x00000014614d7221 */ /* 0x020fcc0000010000 */
[----:B------:R-:W2:Y:S08]  /*3f00*/  MUFU.EX2 R75, R75 ;  /* 0x0000004b004b7308 */ /* 0x000eb00000000800 */
[----:B------:R-:W4:Y:S01]  /*3f10*/  MUFU.EX2 R108, R108 ;  /* 0x0000006c006c7308 */ /* 0x000f220000000800 */
[----:B------:R-:W-:Y:S01]  /*3f20*/  FADD.FTZ R71, R35, R14 ;  /* 0x0000000e23477221 */ /* 0x000fe20000010000 */
[----:B0-----:R-:W-:-:S06]  /*3f30*/  FADD.FTZ R20, R104, R77 ;  /* 0x0000004d68147221 */ /* 0x001fcc0000010000 */
[----:B------:R-:W0:Y:S08]  /*3f40*/  MUFU.EX2 R90, R90 ;  /* 0x0000005a005a7308 */ /* 0x000e300000000800 */
[----:B------:R-:W5:Y:S01]  /*3f50*/  MUFU.EX2 R103, R103 ;  /* 0x0000006700677308 */ /* 0x000f620000000800 */
[----:B-1----:R-:W-:Y:S01]  /*3f60*/  FADD.FTZ R14, R88, R71 ;  /* 0x00000047580e7221 */ /* 0x002fe20000010000 */
[----:B---3--:R-:W-:-:S06]  /*3f70*/  FADD.FTZ R77, R99, R20 ;  /* 0x00000014634d7221 */ /* 0x008fcc0000010000 */
[----:B------:R-:W1:Y:S08]  /*3f80*/  MUFU.EX2 R43, R43 ;  /* 0x0000002b002b7308 */ /* 0x000e700000000800 */
[----:B------:R-:W3:Y:S01]  /*3f90*/  MUFU.EX2 R112, R112 ;  /* 0x0000007000707308 */ /* 0x000ee20000000800 */
[----:B--2---:R-:W-:Y:S01]  /*3fa0*/  FADD.FTZ R71, R75, R14 ;  /* 0x0000000e4b477221 */ /* 0x004fe20000010000 */
[----:B----4-:R-:W-:-:S06]  /*3fb0*/  FADD.FTZ R20, R108, R77 ;  /* 0x0000004d6c147221 */ /* 0x010fcc0000010000 */
[----:B------:R-:W2:Y:S08]  /*3fc0*/  MUFU.EX2 R92, R92 ;  /* 0x0000005c005c7308 */ /* 0x000eb00000000800 */
[----:B------:R-:W4:Y:S01]  /*3fd0*/  MUFU.EX2 R105, R105 ;  /* 0x0000006900697308 */ /* 0x000f220000000800 */
[----:B0-----:R-:W-:Y:S01]  /*3fe0*/  FADD.FTZ R14, R90, R71 ;  /* 0x000000475a0e7221 */ /* 0x001fe20000010000 */
[----:B-----5:R-:W-:Y:S01]  /*3ff0*/  FADD.FTZ R77, R103, R20 ;  /* 0x00000014674d7221 */ /* 0x020fe20000010000 */
[----:B------:R-:W-:-:S02]  /*4000*/  F2FP.F16.F32.PACK_AB R12, R15, R12 ;  /* 0x0000000c0f0c723e */ /* 0x000fc400000000ff */
[----:B-1----:R-:W-:Y:S01]  /*4010*/  FADD.FTZ R15, R43, R14 ;  /* 0x0000000e2b0f7221 */ /* 0x002fe20000010000 */
[----:B---3--:R-:W-:Y:S01]  /*4020*/  FADD.FTZ R20, R112, R77 ;  /* 0x0000004d70147221 */ /* 0x008fe20000010000 */
[----:B------:R-:W-:Y:S01]  /*4030*/  F2FP.F16.F32.PACK_AB R4, R4, R95 ;  /* 0x0000005f0404723e */ /* 0x000fe200000000ff */
[----:B------:R-:W-:Y:S01]  /*4040*/  FFMA.FTZ R48, R64, UR26, -R86 ;  /* 0x0000001a40307c23 */ /* 0x000fe20008010856 */
[----:B------:R-:W-:Y:S01]  /*4050*/  F2FP.F16.F32.PACK_AB R5, R94, R5 ;  /* 0x000000055e05723e */ /* 0x000fe200000000ff */
[----:B--2---:R-:W-:Y:S01]  /*4060*/  FADD.FTZ R64, R92, R15 ;  /* 0x0000000f5c407221 */ /* 0x004fe20000010000 */
[----:B------:R-:W-:Y:S02]  /*4070*/  F2FP.F16.F32.PACK_AB R10, R110, R101 ;  /* 0x000000656e0a723e */ /* 0x000fe400000000ff */
[----:B------:R-:W-:Y:S02]  /*4080*/  F2FP.F16.F32.PACK_AB R14, R22, R21 ;  /* 0x00000015160e723e */ /* 0x000fe400000000ff */
[----:B------:R-:W-:Y:S01]  /*4090*/  F2FP.F16.F32.PACK_AB R13, R24, R13 ;  /* 0x0000000d180d723e */ /* 0x000fe200000000ff */
[----:B----4-:R-:W-:Y:S01]  /*40a0*/  FADD.FTZ R77, R105, R20 ;  /* 0x00000014694d7221 */ /* 0x010fe20000010000 */
[----:B------:R-:W-:-:S02]  /*40b0*/  F2FP.F16.F32.PACK_AB R15, R28, R19 ;  /* 0x000000131c0f723e */ /* 0x000fc400000000ff */
[----:B------:R-:W-:Y:S02]  /*40c0*/  F2FP.F16.F32.PACK_AB R21, R32, R23 ;  /* 0x000000172015723e */ /* 0x000fe400000000ff */
[----:B------:R-:W-:Y:S02]  /*40d0*/  F2FP.F16.F32.PACK_AB R20, R104, R97 ;  /* 0x000000616814723e */ /* 0x000fe400000000ff */
[----:B------:R-:W-:Y:S02]  /*40e0*/  F2FP.F16.F32.PACK_AB R22, R108, R99 ;  /* 0x000000636c16723e */ /* 0x000fe400000000ff */
[----:B------:R-:W-:Y:S01]  /*40f0*/  F2FP.F16.F32.PACK_AB R23, R88, R35 ;  /* 0x000000235817723e */ /* 0x000fe200000000ff */
[----:B------:R-:W-:Y:S04]  /*4100*/  STSM.16.M88.4 [R2+0x1e800], R4 ;  /* 0x01e8000402007844 */ /* 0x000fe80000000200 */
[----:B------:R-:W-:Y:S04]  /*4110*/  STSM.16.M88.4 [R155], R8 ;  /* 0x000000089b007844 */ /* 0x000fe80000000200 */
[----:B------:R-:W-:Y:S04]  /*4120*/  STSM.16.M88.4 [R17], R12 ;  /* 0x0000000c11007844 */ /* 0x000fe80000000200 */
[----:B------:R0:W-:Y:S04]  /*4130*/  STSM.16.M88.4 [R16], R20 ;  /* 0x0000001410007844 */ /* 0x0001e80000000200 */
[----:B0-----:R-:W2:Y:S01]  /*4140*/  LDL R20, [R1] ;  /* 0x0000000001147983 */ /* 0x001ea20000100800 */
[----:B------:R-:W0:Y:S01]  /*4150*/  MUFU.EX2 R114, R114 ;  /* 0x0000007200727308 */ /* 0x000e220000000800 */
[----:B------:R-:W-:-:S07]  /*4160*/  FFMA.FTZ R31, R51, UR26, -R86 ;  /* 0x0000001a331f7c23 */ /* 0x000fce0008010856 */
[----:B------:R-:W1:Y:S01]  /*4170*/  MUFU.EX2 R18, R18 ;  /* 0x0000001200127308 */ /* 0x000e620000000800 */
[----:B------:R-:W-:-:S07]  /*4180*/  FFMA.FTZ R40, R52, UR26, -R86 ;  /* 0x0000001a34287c23 */ /* 0x000fce0008010856 */
[----:B------:R-:W3:Y:S08]  /*4190*/  MUFU.EX2 R25, R25 ;  /* 0x0000001900197308 */ /* 0x000ef00000000800 */
[----:B------:R-:W4:Y:S01]  /*41a0*/  MUFU.EX2 R27, R27 ;  /* 0x0000001b001b7308 */ /* 0x000f220000000800 */
[----:B0-----:R-:W-:-:S07]  /*41b0*/  FADD.FTZ R77, R114, R77 ;  /* 0x0000004d724d7221 */ /* 0x001fce0000010000 */
[----:B------:R-:W0:Y:S01]  /*41c0*/  MUFU.EX2 R30, R30 ;  /* 0x0000001e001e7308 */ /* 0x000e220000000800 */
[----:B------:R-:W-:-:S07]  /*41d0*/  FFMA.FTZ R55, R68, UR26, -R86 ;  /* 0x0000001a44377c23 */ /* 0x000fce0008010856 */
[----:B------:R-:W5:Y:S01]  /*41e0*/  MUFU.EX2 R36, R36 ;  /* 0x0000002400247308 */ /* 0x000f620000000800 */
[----:B-1----:R-:W-:-:S07]  /*41f0*/  FADD.FTZ R68, R18, R77 ;  /* 0x0000004d12447221 */ /* 0x002fce0000010000 */
[----:B------:R-:W1:Y:S08]  /*4200*/  MUFU.EX2 R37, R37 ;  /* 0x0000002500257308 */ /* 0x000e700000000800 */
[----:B------:R-:W1:Y:S01]  /*4210*/  MUFU.EX2 R31, R31 ;  /* 0x0000001f001f7308 */ /* 0x000e620000000800 */
[----:B---3--:R-:W-:Y:S01]  /*4220*/  FADD.FTZ R7, R25, R68 ;  /* 0x0000004419077221 */ /* 0x008fe20000010000 */
[----:B----4-:R-:W-:-:S06]  /*4230*/  FADD.FTZ R5, R27, R64 ;  /* 0x000000401b057221 */ /* 0x010fcc0000010000 */
[----:B------:R-:W3:Y:S08]  /*4240*/  MUFU.EX2 R38, R38 ;  /* 0x0000002600267308 */ /* 0x000ef00000000800 */
[----:B------:R-:W4:Y:S01]  /*4250*/  MUFU.EX2 R40, R40 ;  /* 0x0000002800287308 */ /* 0x000f220000000800 */
[----:B0-----:R-:W-:Y:S01]  /*4260*/  FADD.FTZ R10, R30, R7 ;  /* 0x000000071e0a7221 */ /* 0x001fe20000010000 */
[----:B-----5:R-:W-:-:S06]  /*4270*/  FADD.FTZ R8, R36, R5 ;  /* 0x0000000524087221 */ /* 0x020fcc0000010000 */
[----:B------:R-:W0:Y:S01]  /*4280*/  MUFU.EX2 R41, R41 ;  /* 0x0000002900297308 */ /* 0x000e220000000800 */
[----:B------:R-:W-:-:S07]  /*4290*/  FFMA.FTZ R51, R60, UR26, -R86 ;  /* 0x0000001a3c337c23 */ /* 0x000fce0008010856 */
[----:B------:R-:W5:Y:S01]  /*42a0*/  MUFU.EX2 R39, R39 ;  /* 0x0000002700277308 */ /* 0x000f620000000800 */
[----:B-1----:R-:W-:Y:S01]  /*42b0*/  FADD.FTZ R7, R37, R10 ;  /* 0x0000000a25077221 */ /* 0x002fe20000010000 */
[----:B------:R-:W-:-:S06]  /*42c0*/  FADD.FTZ R5, R31, R8 ;  /* 0x000000081f057221 */ /* 0x000fcc0000010000 */
[----:B------:R-:W1:Y:S01]  /*42d0*/  MUFU.EX2 R45, R45 ;  /* 0x0000002d002d7308 */ /* 0x000e620000000800 */
[----:B---3--:R-:W-:Y:S01]  /*42e0*/  FADD.FTZ R10, R38, R7 ;  /* 0x00000007260a7221 */ /* 0x008fe20000010000 */
[----:B----4-:R-:W-:-:S06]  /*42f0*/  FADD.FTZ R8, R40, R5 ;  /* 0x0000000528087221 */ /* 0x010fcc0000010000 */
[----:B------:R-:W3:Y:S01]  /*4300*/  MUFU.EX2 R46, R46 ;  /* 0x0000002e002e7308 */ /* 0x000ee20000000800 */
[----:B------:R-:W-:-:S07]  /*4310*/  FFMA.FTZ R65, R65, UR26, -R73 ;  /* 0x0000001a41417c23 */ /* 0x000fce0008010849 */
[----:B------:R-:W4:Y:S01]  /*4320*/  MUFU.EX2 R44, R44 ;  /* 0x0000002c002c7308 */ /* 0x000f220000000800 */
[----:B0-----:R-:W-:Y:S01]  /*4330*/  FADD.FTZ R10, R41, R10 ;  /* 0x0000000a290a7221 */ /* 0x001fe20000010000 */
[----:B------:R-:W-:-:S06]  /*4340*/  FFMA.FTZ R34, R66, UR26, -R73 ;  /* 0x0000001a42227c23 */ /* 0x000fcc0008010849 */
[----:B------:R-:W0:Y:S01]  /*4350*/  MUFU.EX2 R3, R3 ;  /* 0x0000000300037308 */ /* 0x000e220000000800 */
[----:B-----5:R-:W-:Y:S01]  /*4360*/  FADD.FTZ R9, R39, R8 ;  /* 0x0000000827097221 */ /* 0x020fe20000010000 */
[----:B------:R-:W-:-:S06]  /*4370*/  FFMA.FTZ R52, R67, UR26, -R86 ;  /* 0x0000001a43347c23 */ /* 0x000fcc0008010856 */
[----:B------:R-:W5:Y:S01]  /*4380*/  MUFU.EX2 R51, R51 ;  /* 0x0000003300337308 */ /* 0x000f620000000800 */
[----:B-1----:R-:W-:Y:S01]  /*4390*/  FADD.FTZ R11, R45, R10 ;  /* 0x0000000a2d0b7221 */ /* 0x002fe20000010000 */
[----:B------:R-:W-:-:S06]  /*43a0*/  FADD.FTZ R9, R0, R9 ;  /* 0x0000000900097221 */ /* 0x000fcc0000010000 */
        /* <DEDUP_REMOVED lines=10> */
[----:B------:R-:W-:Y:S01]  /*4450*/  FADD.FTZ R24, R26, R9 ;  /* 0x000000091a187221 */ /* 0x000fe20000010000 */
[----:B-1----:R-:W-:-:S06]  /*4460*/  FADD.FTZ R9, R47, R10 ;  /* 0x0000000a2f097221 */ /* 0x002fcc0000010000 */
[----:B------:R-:W1:Y:S01]  /*4470*/  MUFU.EX2 R33, R33 ;  /* 0x0000002100217308 */ /* 0x000e620000000800 */
[----:B------:R-:W-:-:S07]  /*4480*/  FFMA.FTZ R60, R76, UR26, -R86 ;  /* 0x0000001a4c3c7c23 */ /* 0x000fce0008010856 */
[----:B------:R-:W1:Y:S01]  /*4490*/  MUFU.EX2 R55, R55 ;  /* 0x0000003700377308 */ /* 0x000e620000000800 */
[----:B------:R-:W-:Y:S01]  /*44a0*/  F2FP.F16.F32.PACK_AB R4, R112, R103 ;  /* 0x000000677004723e */ /* 0x000fe200000000ff */
[----:B---3--:R-:W-:Y:S01]  /*44b0*/  FADD.FTZ R11, R29, R24 ;  /* 0x000000181d0b7221 */ /* 0x008fe20000010000 */
[----:B------:R-:W-:Y:S02]  /*44c0*/  F2FP.F16.F32.PACK_AB R6, R114, R105 ;  /* 0x000000697206723e */ /* 0x000fe400000000ff */
[----:B------:R-:W-:-:S03]  /*44d0*/  F2FP.F16.F32.PACK_AB R5, R90, R75 ;  /* 0x0000004b5a05723e */ /* 0x000fc600000000ff */
[----:B------:R-:W3:Y:S01]  /*44e0*/  MUFU.EX2 R56, R56 ;  /* 0x0000003800387308 */ /* 0x000ee20000000800 */
[----:B------:R-:W-:Y:S01]  /*44f0*/  F2FP.F16.F32.PACK_AB R7, R92, R43 ;  /* 0x0000002b5c07723e */ /* 0x000fe200000000ff */
[----:B----4-:R-:W-:Y:S01]  /*4500*/  FADD.FTZ R9, R48, R9 ;  /* 0x0000000930097221 */ /* 0x010fe20000010000 */
[----:B------:R-:W-:-:S05]  /*4510*/  F2FP.F16.F32.PACK_AB R8, R25, R18 ;  /* 0x000000121908723e */ /* 0x000fca00000000ff */
[----:B------:R-:W4:Y:S01]  /*4520*/  MUFU.EX2 R49, R49 ;  /* 0x0000003100317308 */ /* 0x000f220000000800 */
[----:B------:R5:W-:Y:S01]  /*4530*/  STSM.16.M88.4 [R2+0x24800], R4 ;  /* 0x0248000402007844 */ /* 0x000be20000000200 */
[----:B0-----:R-:W-:-:S06]  /*4540*/  FADD.FTZ R18, R34, R11 ;  /* 0x0000000b22127221 */ /* 0x001fcc0000010000 */
[----:B------:R-:W0:Y:S01]  /*4550*/  MUFU.EX2 R59, R59 ;  /* 0x0000003b003b7308 */ /* 0x000e220000000800 */
[----:B------:R-:W-:-:S07]  /*4560*/  FFMA.FTZ R67, R80, UR26, -R86 ;  /* 0x0000001a50437c23 */ /* 0x000fce0008010856 */
[----:B------:R-:W0:Y:S01]  /*4570*/  MUFU.EX2 R54, R54 ;  /* 0x0000003600367308 */ /* 0x000e220000000800 */
[----:B-----5:R-:W-:Y:S01]  /*4580*/  FADD.FTZ R4, R52, R9 ;  /* 0x0000000934047221 */ /* 0x020fe20000010000 */
[----:B-1----:R-:W-:-:S06]  /*4590*/  FADD.FTZ R7, R33, R18 ;  /* 0x0000001221077221 */ /* 0x002fcc0000010000 */
[----:B------:R-:W1:Y:S01]  /*45a0*/  MUFU.EX2 R60, R60 ;  /* 0x0000003c003c7308 */ /* 0x000e620000000800 */
[----:B------:R-:W-:Y:S01]  /*45b0*/  FADD.FTZ R5, R55, R4 ;  /* 0x0000000437057221 */ /* 0x000fe20000010000 */
[----:B------:R-:W-:Y:S01]  /*45c0*/  FFMA.FTZ R81, R81, UR26, -R86 ;  /* 0x0000001a51517c23 */ /* 0x000fe20008010856 */
[----:B------:R-:W-:-:S05]  /*45d0*/  FADD.FTZ R4, R42, R7 ;  /* 0x000000072a047221 */ /* 0x000fca0000010000 */
[----:B------:R-:W5:Y:S01]  /*45e0*/  MUFU.EX2 R50, R50 ;  /* 0x0000003200327308 */ /* 0x000f620000000800 */
[----:B------:R-:W-:Y:S01]  /*45f0*/  F2FP.F16.F32.PACK_AB R13, R0, R39 ;  /* 0x00000027000d723e */ /* 0x000fe200000000ff */
[----:B---3--:R-:W-:-:S06]  /*4600*/  FADD.FTZ R0, R56, R5 ;  /* 0x0000000538007221 */ /* 0x008fcc0000010000 */
[----:B------:R-:W3:Y:S01]  /*4610*/  MUFU.EX2 R63, R63 ;  /* 0x0000003f003f7308 */ /* 0x000ee20000000800 */
[----:B------:R-:W-:Y:S01]  /*4620*/  FFMA.FTZ R84, R84, UR26, -R86 ;  /* 0x0000001a54547c23 */ /* 0x000fe20008010856 */
[----:B----4-:R-:W-:-:S06]  /*4630*/  FADD.FTZ R7, R49, R4 ;  /* 0x0000000431077221 */ /* 0x010fcc0000010000 */
[----:B------:R-:W4:Y:S01]  /*4640*/  MUFU.EX2 R53, R53 ;  /* 0x0000003500357308 */ /* 0x000f220000000800 */
[----:B0-----:R-:W-:-:S07]  /*4650*/  FADD.FTZ R5, R59, R0 ;  /* 0x000000003b057221 */ /* 0x001fce0000010000 */
[----:B------:R-:W0:Y:S01]  /*4660*/  MUFU.EX2 R67, R67 ;  /* 0x0000004300437308 */ /* 0x000e220000000800 */
[----:B------:R-:W-:Y:S01]  /*4670*/  FFMA.FTZ R78, R78, UR26, -R86 ;  /* 0x0000001a4e4e7c23 */ /* 0x000fe20008010856 */
[----:B------:R-:W-:-:S06]  /*4680*/  FADD.FTZ R7, R54, R7 ;  /* 0x0000000736077221 */ /* 0x000fcc0000010000 */
[----:B------:R-:W0:Y:S01]  /*4690*/  MUFU.EX2 R57, R57 ;  /* 0x0000003900397308 */ /* 0x000e220000000800 */
[----:B------:R-:W-:Y:S01]  /*46a0*/  FFMA.FTZ R62, R89, UR26, -R73 ;  /* 0x0000001a593e7c23 */ /* 0x000fe20008010849 */
[----:B-1----:R-:W-:-:S06]  /*46b0*/  FADD.FTZ R4, R60, R5 ;  /* 0x000000053c047221 */ /* 0x002fcc0000010000 */
[----:B------:R-:W1:Y:S01]  /*46c0*/  MUFU.EX2 R68, R81 ;  /* 0x0000005100447308 */ /* 0x000e620000000800 */
[----:B------:R-:W-:Y:S01]  /*46d0*/  FFMA.FTZ R83, R83, UR26, -R86 ;  /* 0x0000001a53537c23 */ /* 0x000fe20008010856 */
[----:B-----5:R-:W-:-:S06]  /*46e0*/  FADD.FTZ R18, R50, R7 ;  /* 0x0000000732127221 */ /* 0x020fcc0000010000 */
[----:B------:R-:W-:Y:S01]  /*46f0*/  MUFU.EX2 R58, R58 ;  /* 0x0000003a003a7308 */ /* 0x000fe20000000800 */
[----:B------:R-:W-:Y:S01]  /*4700*/  FFMA.FTZ R65, R91, UR26, -R73 ;  /* 0x0000001a5b417c23 */ /* 0x000fe20008010849 */
[----:B---3--:R-:W-:-:S06]  /*4710*/  FADD.FTZ R6, R63, R4 ;  /* 0x000000043f067221 */ /* 0x008fcc0000010000 */
[----:B------:R-:W3:Y:S01]  /*4720*/  MUFU.EX2 R84, R84 ;  /* 0x0000005400547308 */ /* 0x000ee20000000800 */
[----:B------:R-:W-:Y:S01]  /*4730*/  FFMA.FTZ R82, R82, UR26, -R86 ;  /* 0x0000001a52527c23 */ /* 0x000fe20008010856 */
[----:B------:R-:W-:Y:S01]  /*4740*/  F2FP.F16.F32.PACK_AB R32, R26, R3 ;  /* 0x000000031a20723e */ /* 0x000fe200000000ff */
[----:B----4-:R-:W-:-:S05]  /*4750*/  FADD.FTZ R18, R53, R18 ;  /* 0x0000001235127221 */ /* 0x010fca0000010000 */
[----:B------:R-:W-:Y:S01]  /*4760*/  MUFU.EX2 R61, R61 ;  /* 0x0000003d003d7308 */ /* 0x000fe20000000800 */
[----:B------:R-:W-:Y:S01]  /*4770*/  FFMA.FTZ R66, R98, UR26, -R73 ;  /* 0x0000001a62427c23 */ /* 0x000fe20008010849 */
[----:B------:R-:W-:Y:S01]  /*4780*/  F2FP.F16.F32.PACK_AB R10, R37, R30 ;  /* 0x0000001e250a723e */ /* 0x000fe200000000ff */
[----:B0-----:R-:W-:-:S05]  /*4790*/  FADD.FTZ R3, R67, R6 ;  /* 0x0000000643037221 */ /* 0x001fca0000010000 */
[----:B------:R-:W0:Y:S01]  /*47a0*/  MUFU.EX2 R19, R78 ;  /* 0x0000004e00137308 */ /* 0x000e220000000800 */
[----:B------:R-:W-:Y:S01]  /*47b0*/  F2FP.F16.F32.PACK_AB R9, R36, R27 ;  /* 0x0000001b2409723e */ /* 0x000fe200000000ff */
[----:B------:R-:W-:Y:S01]  /*47c0*/  FFMA.FTZ R79, R79, UR26, -R86 ;  /* 0x0000001a4f4f7c23 */ /* 0x000fe20008010856 */
[----:B------:R-:W-:Y:S02]  /*47d0*/  F2FP.F16.F32.PACK_AB R11, R40, R31 ;  /* 0x0000001f280b723e */ /* 0x000fe400000000ff */
[----:B------:R-:W-:-:S03]  /*47e0*/  F2FP.F16.F32.PACK_AB R12, R41, R38 ;  /* 0x00000026290c723e */ /* 0x000fc600000000ff */
[----:B------:R-:W4:Y:S01]  /*47f0*/  MUFU.EX2 R62, R62 ;  /* 0x0000003e003e7308 */ /* 0x000f220000000800 */
[----:B------:R-:W-:Y:S02]  /*4800*/  F2FP.F16.F32.PACK_AB R14, R46, R45 ;  /* 0x0000002d2e0e723e */ /* 0x000fe400000000ff */
[----:B------:R-:W-:Y:S01]  /*4810*/  F2FP.F16.F32.PACK_AB R15, R51, R44 ;  /* 0x0000002c330f723e */ /* 0x000fe200000000ff */
[----:B------:R-:W-:-:S04]  /*4820*/  FADD.FTZ R5, R57, R18 ;  /* 0x0000001239057221 */ /* 0x000fc80000010000 */
[----:B------:R-:W5:Y:S01]  /*4830*/  MUFU.EX2 R83, R83 ;  /* 0x0000005300537308 */ /* 0x000f620000000800 */
[----:B-1----:R-:W-:Y:S01]  /*4840*/  FADD.FTZ R3, R68, R3 ;  /* 0x0000000344037221 */ /* 0x002fe20000010000 */
[----:B------:R3:W-:Y:S01]  /*4850*/  STSM.16.M88.4 [R121], R8 ;  /* 0x0000000879007844 */ /* 0x0007e20000000200 */
[----:B------:R-:W-:-:S05]  /*4860*/  FFMA.FTZ R109, R109, UR26, -R86 ;  /* 0x0000001a6d6d7c23 */ /* 0x000fca0008010856 */
[----:B------:R-:W1:Y:S01]  /*4870*/  MUFU.EX2 R65, R65 ;  /* 0x0000004100417308 */ /* 0x000e620000000800 */
[----:B------:R2:W-:Y:S07]  /*4880*/  STSM.16.M88.4 [R17+0x6000], R12 ;  /* 0x0060000c11007844 */ /* 0x0005ee0000000200 */
[----:B------:R-:W1:Y:S01]  /*4890*/  MUFU.EX2 R82, R82 ;  /* 0x0000005200527308 */ /* 0x000e620000000800 */
[----:B---3--:R-:W-:Y:S01]  /*48a0*/  FADD.FTZ R8, R84, R3 ;  /* 0x0000000354087221 */ /* 0x008fe20000010000 */
[----:B------:R-:W-:-:S06]  /*48b0*/  FFMA.FTZ R107, R107, UR26, -R86 ;  /* 0x0000001a6b6b7c23 */ /* 0x000fcc0008010856 */
[----:B------:R-:W3:Y:S01]  /*48c0*/  MUFU.EX2 R66, R66 ;  /* 0x0000004200427308 */ /* 0x000ee20000000800 */
[----:B--2---:R-:W-:Y:S01]  /*48d0*/  FADD.FTZ R12, R58, R5 ;  /* 0x000000053a0c7221 */ /* 0x004fe20000010000 */
[----:B0-----:R-:W-:-:S06]  /*48e0*/  FADD.FTZ R8, R19, R8 ;  /* 0x0000000813087221 */ /* 0x001fcc0000010000 */
[----:B------:R-:W0:Y:S01]  /*48f0*/  MUFU.EX2 R79, R79 ;  /* 0x0000004f004f7308 */ /* 0x000e220000000800 */
[----:B------:R-:W-:Y:S01]  /*4900*/  FADD.FTZ R3, R61, R12 ;  /* 0x0000000c3d037221 */ /* 0x000fe20000010000 */
[--C-:B------:R-:W-:Y:S01]  /*4910*/  FFMA.FTZ R113, R113, UR26, -R86.reuse ;  /* 0x0000001a71717c23 */ /* 0x100fe20008010856 */
[----:B------:R-:W-:Y:S01]  /*4920*/  FFMA.FTZ R111, R111, UR26, -R86 ;  /* 0x0000001a6f6f7c23 */ /* 0x000fe20008010856 */
[----:B------:R-:W-:-:S04]  /*4930*/  FFMA.FTZ R73, R100, UR26, -R73 ;  /* 0x0000001a64497c23 */ /* 0x000fc80008010849 */
[----:B------:R-:W2:Y:S01]  /*4940*/  MUFU.EX2 R69, R69 ;  /* 0x0000004500457308 */ /* 0x000ea20000000800 */
[----:B------:R-:W-:Y:S01]  /*4950*/  FFMA.FTZ R86, R115, UR26, -R86 ;  /* 0x0000001a73567c23 */ /* 0x000fe20008010856 */
[----:B----4-:R-:W-:Y:S01]  /*4960*/  FADD.FTZ R12, R62, R3 ;  /* 0x000000033e0c7221 */ /* 0x010fe20000010000 */
[----:B-----5:R-:W-:-:S05]  /*4970*/  FADD.FTZ R3, R83, R8 ;  /* 0x0000000853037221 */ /* 0x020fca0000010000 */
[----:B------:R-:W4:Y:S01]  /*4980*/  MUFU.EX2 R0, R109 ;  /* 0x0000006d00007308 */ /* 0x000f220000000800 */
[----:B-1----:R-:W-:Y:S01]  /*4990*/  FADD.FTZ R11, R65, R12 ;  /* 0x0000000c410b7221 */ /* 0x002fe20000010000 */
[----:B------:R-:W-:-:S06]  /*49a0*/  FADD.FTZ R8, R82, R3 ;  /* 0x0000000352087221 */ /* 0x000fcc0000010000 */
[----:B------:R-:W1:Y:S01]  /*49b0*/  MUFU.EX2 R9, R107 ;  /* 0x0000006b00097308 */ /* 0x000e620000000800 */
[----:B---3--:R-:W-:Y:S01]  /*49c0*/  FADD.FTZ R12, R66, R11 ;  /* 0x0000000b420c7221 */ /* 0x008fe20000010000 */
[----:B0-----:R-:W-:-:S06]  /*49d0*/  FADD.FTZ R3, R79, R8 ;  /* 0x000000084f037221 */ /* 0x001fcc0000010000 */
[----:B------:R-:W0:Y:S01]  /*49e0*/  MUFU.EX2 R10, R113 ;  /* 0x00000071000a7308 */ /* 0x000e220000000800 */
[----:B--2---:R-:W-:-:S07]  /*49f0*/  FADD.FTZ R11, R69, R12 ;  /* 0x0000000c450b7221 */ /* 0x004fce0000010000 */
[----:B------:R-:W-:Y:S08]  /*4a00*/  MUFU.EX2 R74, R74 ;  /* 0x0000004a004a7308 */ /* 0x000ff00000000800 */
[----:B------:R-:W2:Y:S08]  /*4a10*/  MUFU.EX2 R73, R73 ;  /* 0x0000004900497308 */ /* 0x000eb00000000800 */
[----:B------:R-:W-:Y:S08]  /*4a20*/  MUFU.EX2 R111, R111 ;  /* 0x0000006f006f7308 */ /* 0x000ff00000000800 */
[----:B------:R-:W3:Y:S01]  /*4a30*/  MUFU.EX2 R86, R86 ;  /* 0x0000005600567308 */ /* 0x000ee20000000800 */
[----:B------:R-:W-:Y:S01]  /*4a40*/  F2FP.F16.F32.PACK_AB R4, R42, R33 ;  /* 0x000000212a04723e */ /* 0x000fe200000000ff */
[----:B----4-:R-:W-:Y:S01]  /*4a50*/  FADD.FTZ R12, R0, R3 ;  /* 0x00000003000c7221 */ /* 0x010fe20000010000 */
[----:B------:R-:W-:-:S02]  /*4a60*/  F2FP.F16.F32.PACK_AB R34, R34, R29 ;  /* 0x0000001d2222723e */ /* 0x000fc400000000ff */
[----:B------:R-:W-:Y:S02]  /*4a70*/  F2FP.F16.F32.PACK_AB R33, R48, R47 ;  /* 0x0000002f3021723e */ /* 0x000fe400000000ff */
[----:B------:R-:W-:Y:S02]  /*4a80*/  F2FP.F16.F32.PACK_AB R35, R55, R52 ;  /* 0x000000343723723e */ /* 0x000fe400000000ff */
[----:B------:R-:W-:Y:S02]  /*4a90*/  F2FP.F16.F32.PACK_AB R6, R54, R49 ;  /* 0x000000313606723e */ /* 0x000fe400000000ff */
[----:B------:R-:W-:Y:S02]  /*4aa0*/  F2FP.F16.F32.PACK_AB R5, R59, R56 ;  /* 0x000000383b05723e */ /* 0x000fe400000000ff */
[----:B------:R-:W-:Y:S01]  /*4ab0*/  F2FP.F16.F32.PACK_AB R7, R63, R60 ;  /* 0x0000003c3f07723e */ /* 0x000fe200000000ff */
[----:B-1----:R-:W-:Y:S01]  /*4ac0*/  FADD.FTZ R3, R9, R12 ;  /* 0x0000000c09037221 */ /* 0x002fe20000010000 */
[----:B------:R-:W-:Y:S01]  /*4ad0*/  F2FP.F16.F32.PACK_AB R58, R58, R57 ;  /* 0x000000393a3a723e */ /* 0x000fe200000000ff */
[----:B------:R-:W-:Y:S01]  /*4ae0*/  STSM.16.M88.4 [R16+0x6000], R32 ;  /* 0x0060002010007844 */ /* 0x000fe20000000200 */
[----:B------:R-:W-:-:S02]  /*4af0*/  F2FP.F16.F32.PACK_AB R57, R68, R67 ;  /* 0x000000434439723e */ /* 0x000fc400000000ff */
[----:B------:R-:W-:Y:S01]  /*4b00*/  F2FP.F16.F32.PACK_AB R56, R53, R50 ;  /* 0x000000323538723e */ /* 0x000fe200000000ff */
[----:B------:R1:W-:Y:S01]  /*4b10*/  STSM.16.M88.4 [R2+0x2a800], R4 ;  /* 0x02a8000402007844 */ /* 0x0003e20000000200 */
[----:B------:R-:W-:Y:S02]  /*4b20*/  F2FP.F16.F32.PACK_AB R66, R66, R65 ;  /* 0x000000414242723e */ /* 0x000fe400000000ff */
[----:B------:R-:W-:Y:S02]  /*4b30*/  F2FP.F16.F32.PACK_AB R59, R19, R84 ;  /* 0x00000054133b723e */ /* 0x000fe400000000ff */
[----:B------:R-:W-:Y:S01]  /*4b40*/  F2FP.F16.F32.PACK_AB R67, R0, R79 ;  /* 0x0000004f0043723e */ /* 0x000fe200000000ff */
[----:B0-----:R-:W-:Y:S01]  /*4b50*/  FADD.FTZ R0, R10, R3 ;  /* 0x000000030a007221 */ /* 0x001fe20000010000 */
[----:B------:R-:W-:Y:S02]  /*4b60*/  F2FP.F16.F32.PACK_AB R64, R62, R61 ;  /* 0x0000003d3e40723e */ /* 0x000fe400000000ff */
[----:B------:R-:W-:-:S02]  /*4b70*/  F2FP.F16.F32.PACK_AB R65, R82, R83 ;  /* 0x000000535241723e */ /* 0x000fc400000000ff */
[----:B------:R-:W-:Y:S02]  /*4b80*/  F2FP.F16.F32.PACK_AB R9, R10, R9 ;  /* 0x000000090a09723e */ /* 0x000fe400000000ff */
[C---:B------:R-:W-:Y:S02]  /*4b90*/  F2FP.F16.F32.PACK_AB R8, R70.reuse, R69 ;  /* 0x000000454608723e */ /* 0x040fe400000000ff */
[----:B--2---:R-:W-:Y:S01]  /*4ba0*/  F2FP.F16.F32.PACK_AB R10, R73, R74 ;  /* 0x0000004a490a723e */ /* 0x004fe200000000ff */
[----:B-1----:R-:W-:Y:S01]  /*4bb0*/  FADD.FTZ R5, R70, R11 ;  /* 0x0000000b46057221 */ /* 0x002fe20000010000 */
[----:B---3--:R-:W-:Y:S01]  /*4bc0*/  F2FP.F16.F32.PACK_AB R11, R86, R111 ;  /* 0x0000006f560b723e */ /* 0x008fe200000000ff */
[----:B------:R0:W-:Y:S04]  /*4bd0*/  STSM.16.M88.4 [R20], R56 ;  /* 0x0000003814007844 */ /* 0x0001e80000000200 */
[----:B------:R0:W-:Y:S04]  /*4be0*/  STSM.16.M88.4 [R17+0xc000], R64 ;  /* 0x00c0004011007844 */ /* 0x0001e80000000200 */
[----:B------:R0:W-:Y:S01]  /*4bf0*/  STSM.16.M88.4 [R16+0xc000], R8 ;  /* 0x00c0000810007844 */ /* 0x0001e20000000200 */
[----:B------:R1:W-:Y:S06]  /*4c00*/  MEMBAR.ALL.CTA ;  /* 0x0000000000007992 */ /* 0x0003ec0000008000 */
[----:B-1----:R-:W1:Y:S01]  /*4c10*/  FENCE.VIEW.ASYNC.S ;  /* 0x00000000000073c6 */ /* 0x002e620000000000 */
[----:B------:R-:W-:-:S06]  /*4c20*/  UISETP.GE.AND UP0, UPT, UR49, 0xc1, UPT ;  /* 0x000000c13100788c */ /* 0x000fcc000bf06270 */
[----:B------:R-:W-:Y:S01]  /*4c30*/  PLOP3.LUT P2, PT, PT, PT, UP0, 0x80, 0x0 ;  /* 0x000000000000781c */ /* 0x000fe20003f4f008 */
[----:B------:R-:W-:Y:S01]  /*4c40*/  FADD.FTZ R4, R74, R5 ;  /* 0x000000054a047221 */ /* 0x000fe20000010000 */
[----:B------:R-:W-:Y:S01]  /*4c50*/  FADD.FTZ R5, R111, R0 ;  /* 0x000000006f057221 */ /* 0x000fe20000010000 */
[----:B------:R-:W-:Y:S01]  /*4c60*/  ISETP.NE.AND P0, PT, R120, RZ, PT ;  /* 0x000000ff7800720c */ /* 0x000fe20003f05270 */
[----:B------:R-:W-:Y:S02]  /*4c70*/  IMAD.MOV.U32 R149, RZ, RZ, R151 ;  /* 0x000000ffff957224 */ /* 0x000fe400078e0097 */
[----:B------:R-:W-:Y:S01]  /*4c80*/  FADD.FTZ R4, R73, R4 ;  /* 0x0000000449047221 */ /* 0x000fe20000010000 */
[----:B------:R-:W-:Y:S01]  /*4c90*/  FADD.FTZ R5, R86, R5 ;  /* 0x0000000556057221 */ /* 0x000fe20000010000 */
        /* <DEDUP_REMOVED lines=30> */
[----:B-1----:R-:W-:Y:S01]  /*4e80*/  NOP ;  /* 0x0000000000007918 */ /* 0x002fe20000000000 */
[----:B0-----:R-:W-:Y:S05]  /*4e90*/  @!P2 BRA `(.L_x_10602) ;  /* 0x0000003400d8a947 */ /* 0x001fea0003800000 */
        /* <DEDUP_REMOVED lines=20> */
[----:B------:R-:W-:Y:S01]  /*4fe0*/  UMOV UR28, UR39 ;  /* 0x00000027001c7c82 */ /* 0x000fe20008000000 */
[----:B------:R-:W-:Y:S01]  /*4ff0*/  ULDC UR27, c[0x0][0x9d8] ;  /* 0x00027600001b7ab9 */ /* 0x000fe20000000800 */
[----:B------:R-:W-:-:S08]  /*5000*/  ULDC UR26, c[0x0][0x988] ;  /* 0x00026200001a7ab9 */ /* 0x000fd00000000800 */
.L_x_10611:
        /* <DEDUP_REMOVED lines=9> */
.L_x_10604:
[----:B------:R-:W-:Y:S01]  /*50a0*/  ULEA UR6, UR39, UR40, 0x3 ;  /* 0x0000002827067291 */ /* 0x000fe2000f8e183f */
[----:B------:R-:W-:-:S05]  /*50b0*/  IMAD.U32 R6, RZ, RZ, UR38 ;  /* 0x00000026ff067e24 */ /* 0x000fca000f8e00ff */
[----:B------:R-:W-:-:S04]  /*50c0*/  SHF.L.U32 R6, R6, 0x1f, RZ ;  /* 0x0000001f06067819 */ /* 0x000fc800000006ff */
[----:B------:R0:W1:Y:S01]  /*50d0*/  SYNCS.PHASECHK.TRANS64.TRYWAIT P2, [UR6+0x30830], R6 ;  /* 0x03083006ff0075a7 */ /* 0x0000620008040146 */
[----:B------:R-:W-:Y:S05]  /*50e0*/  @!P0 BRA `(.L_x_10605) ;  /* 0x0000000000048947 */ /* 0x000fea0003800000 */
[----:B------:R-:W-:Y:S01]  /*50f0*/  BPT.TRAP 0x1 ;  /* 0x000000040000795c */ /* 0x000fe20000300000 */
.L_x_10605:
[----:B-1----:R-:W-:Y:S05]  /*5100*/  @P2 BRA `(.L_x_10603) ;  /* 0x0000000000082947 */ /* 0x002fea0003800000 */
[----:B------:R-:W1:Y:S02]  /*5110*/  SYNCS.PHASECHK.TRANS64.TRYWAIT P2, [UR6+0x30830], R6 ;  /* 0x03083006ff0075a7 */ /* 0x000e640008040146 */
[----:B-1----:R-:W-:Y:S05]  /*5120*/  @!P2 BRA `(.L_x_10606) ;  /* 0x0000009400f4a947 */ /* 0x002fea0003800000 */
.L_x_10603:
        /* <DEDUP_REMOVED lines=24> */
[----:B0-----:R-:W-:Y:S05]  /*52b0*/  @P3 BRA `(.L_x_10607) ;  /* 0x00000000002c3947 */ /* 0x001fea0003800000 */
[----:B------:R-:W-:Y:S05]  /*52c0*/  @!P0 BRA `(.L_x_10608) ;  /* 0x0000000000048947 */ /* 0x000fea0003800000 */
[----:B------:R-:W-:Y:S01]  /*52d0*/  BPT.TRAP 0x1 ;  /* 0x000000040000795c */ /* 0x000fe20000300000 */
.L_x_10608:
[----:B------:R-:W-:Y:S01]  /*52e0*/  ULEA UR6, UR28, UR40, 0x3 ;  /* 0x000000281c067291 */ /* 0x000fe2000f8e183f */
[----:B------:R-:W-:-:S04]  /*52f0*/  MOV R6, UR20 ;  /* 0x0000001400067c02 */ /* 0x000fc80008000f00 */
[----:B------:R-:W-:-:S04]  /*5300*/  SHF.L.U32 R6, R6, 0x1f, RZ ;  /* 0x0000001f06067819 */ /* 0x000fc800000006ff */
[----:B------:R0:W1:Y:S01]  /*5310*/  SYNCS.PHASECHK.TRANS64.TRYWAIT P2, [UR6+0x30850], R6 ;  /* 0x03085006ff0075a7 */ /* 0x0000620008040146 */
[----:B------:R-:W-:Y:S05]  /*5320*/  @!P0 BRA `(.L_x_10609) ;  /* 0x0000000000048947 */ /* 0x000fea0003800000 */
[----:B------:R-:W-:Y:S01]  /*5330*/  BPT.TRAP 0x1 ;  /* 0x000000040000795c */ /* 0x000fe20000300000 */
.L_x_10609:
[----:B-1----:R-:W-:Y:S05]  /*5340*/  @P2 BRA `(.L_x_10607) ;  /* 0x0000000000082947 */ /* 0x002fea0003800000 */
[----:B------:R-:W1:Y:S02]  /*5350*/  SYNCS.PHASECHK.TRANS64.TRYWAIT P2, [UR6+0x30850], R6 ;  /* 0x03085006ff0075a7 */ /* 0x000e640008040146 */
[----:B-1----:R-:W-:Y:S05]  /*5360*/  @!P2 BRA `(.L_x_10610) ;  /* 0x00000094007ca947 */ /* 0x002fea0003800000 */
.L_x_10607:
[----:B------:R-:W-:Y:S01]  /*5370*/  UIADD3 UR7, UR25, 0x1e800, URZ ;  /* 0x0001e80019077890 */ /* 0x000fe2000fffe03f */
[----:B------:R-:W-:Y:S01]  /*5380*/  WARPGROUP.ARRIVE ;  /* 0x00000000000079c5 */ /* 0x000fe20000000000 */
[----:B------:R-:W-:Y:S01]  /*5390*/  UIADD3 UR6, UR40, 0x400, URZ ;  /* 0x0000040028067890 */ /* 0x000fe2000fffe03f */
[----:B01----:R-:W-:Y:S01]  /*53a0*/  FMUL.FTZ R6, R24, UR27 ;  /* 0x0000001b18067c20 */ /* 0x003fe20008410000 */
[----:B------:R-:W-:Y:S01]  /*53b0*/  USHF.R.U32.HI UR7, URZ, 0x4, UR7 ;  /* 0x000000043f077899 */ /* 0x000fe20008011607 */
[----:B------:R-:W-:Y:S01]  /*53c0*/  FMUL.FTZ R7, R25, UR27 ;  /* 0x0000001b19077c20 */ /* 0x000fe20008410000 */
[----:B------:R-:W-:Y:S01]  /*53d0*/  USHF.R.U32.HI UR6, URZ, 0x4, UR6 ;  /* 0x000000043f067899 */ /* 0x000fe20008011606 */
[----:B------:R-:W-:Y:S01]  /*53e0*/  FMUL.FTZ R10, R28, UR27 ;  /* 0x0000001b1c0a7c20 */ /* 0x000fe20008410000 */
[----:B------:R-:W-:Y:S01]  /*53f0*/  ULOP3.LUT UR10, UR7, 0x3fff, URZ, 0xc0, !UPT ;  /* 0x00003fff070a7892 */ /* 0x000fe2000f8ec03f */
[----:B------:R-:W0:Y:S01]  /*5400*/  MUFU.TANH R6, R6 ;  /* 0x0000000600067308 */ /* 0x000e220000002400 */
[----:B------:R-:W-:Y:S01]  /*5410*/  ULOP3.LUT UR7, UR6, 0x3fff, URZ, 0xc0, !UPT ;  /* 0x00003fff06077892 */ /* 0x000fe2000f8ec03f */
[----:B------:R-:W-:Y:S01]  /*5420*/  FMUL.FTZ R11, R29, UR27 ;  /* 0x0000001b1d0b7c20 */ /* 0x000fe20008410000 */
[----:B------:R-:W-:Y:S01]  /*5430*/  ULOP3.LUT UR6, UR10, 0x10000, URZ, 0xfc, !UPT ;  /* 0x000100000a067892 */ /* 0x000fe2000f8efc3f */
[----:B------:R-:W-:Y:S01]  /*5440*/  FMUL.FTZ R14, R32, UR27 ;  /* 0x0000001b200e7c20 */ /* 0x000fe20008410000 */
[----:B------:R-:W-:Y:S01]  /*5450*/  UIMAD UR7, UR28, 0x600, UR7 ;  /* 0x000006001c0778a4 */ /* 0x000fe2000f8e0207 */
[----:B------:R-:W-:Y:S01]  /*5460*/  FMUL.FTZ R15, R33, UR27 ;  /* 0x0000001b210f7c20 */ /* 0x000fe20008410000 */
[----:B------:R-:W-:Y:S01]  /*5470*/  UMOV UR21, 0x40000040 ;  /* 0x4000004000157882 */ /* 0x000fe20000000000 */
[----:B------:R-:W-:Y:S01]  /*5480*/  UMOV UR23, 0x40000040 ;  /* 0x4000004000177882 */ /* 0x000fe20000000000 */
[----:B------:R-:W1:Y:S01]  /*5490*/  MUFU.TANH R7, R7 ;  /* 0x0000000700077308 */ /* 0x000e620000002400 */
[----:B------:R-:W-:Y:S01]  /*54a0*/  UMOV UR20, UR6 ;  /* 0x0000000600147c82 */ /* 0x000fe20008000000 */
[----:B------:R-:W-:Y:S01]  /*54b0*/  FMUL.FTZ R21, R40, UR27 ;  /* 0x0000001b28157c20 */ /* 0x000fe20008410000 */
[----:B------:R-:W-:Y:S01]  /*54c0*/  UMOV UR22, UR7 ;  /* 0x0000000700167c82 */ /* 0x000fe20008000000 */
[----:B------:R-:W-:Y:S01]  /*54d0*/  FMUL.FTZ R40, R59, UR27 ;  /* 0x0000001b3b287c20 */ /* 0x000fe20008410000 */
[----:B------:R-:W-:Y:S01]  /*54e0*/  HGMMA.64x64x16.F32 R120, gdesc[UR20].tnspB, R120, gsb0 ;  /* 0x40e00000147879f0 */ /* 0x000fe20008000878 */
[----:B------:R-:W-:Y:S01]  /*54f0*/  UIADD3 UR20, UR6, 0x2, URZ ;  /* 0x0000000206147890 */ /* 0x000fe2000fffe03f */
[----:B------:R-:W-:Y:S01]  /*5500*/  FMUL.FTZ R59, R78, UR27 ;  /* 0x0000001b4e3b7c20 */ /* 0x000fe20008410000 */
[----:B------:R-:W-:Y:S01]  /*5510*/  UIADD3 UR22, UR7, 0x80, URZ ;  /* 0x0000008007167890 */ /* 0x000fe2000fffe03f */
[----:B------:R-:W2:Y:S01]  /*5520*/  MUFU.TANH R10, R10 ;  /* 0x0000000a000a7308 */ /* 0x000ea20000002400 */
[----:B------:R-:W-:Y:S01]  /*5530*/  UMOV UR21, 0x40000040 ;  /* 0x4000004000157882 */ /* 0x000fe20000000000 */
[----:B------:R-:W-:Y:S01]  /*5540*/  UMOV UR23, 0x40000040 ;  /* 0x4000004000177882 */ /* 0x000fe20000000000 */
[----:B0-----:R-:W-:Y:S01]  /*5550*/  FMNMX.FTZ R78, R6, R3, !PT ;  /* 0x00000003064e7209 */ /* 0x001fe20007810000 */
[----:B------:R-:W-:Y:S01]  /*5560*/  FMUL.FTZ R18, R36, UR27 ;  /* 0x0000001b24127c20 */ /* 0x000fe20008410000 */
[----:B------:R-:W-:Y:S01]  /*5570*/  FMUL.FTZ R20, R39, UR27 ;  /* 0x0000001b27147c20 */ /* 0x000fe20008410000 */
[----:B------:R-:W-:Y:S01]  /*5580*/  FMUL.FTZ R39, R58, UR27 ;  /* 0x0000001b3a277c20 */ /* 0x000fe20008410000 */
[----:B------:R-:W-:Y:S01]  /*5590*/  FMUL.FTZ R8, R26, UR27 ;  /* 0x0000001b1a087c20 */ /* 0x000fe20008410000 */
[----:B------:R-:W0:Y:S01]  /*55a0*/  MUFU.TANH R11, R11 ;  /* 0x0000000b000b7308 */ /* 0x000e220000002400 */
[----:B------:R-:W-:Y:S01]  /*55b0*/  FMUL.FTZ R58, R77, UR27 ;  /* 0x0000001b4d3a7c20 */ /* 0x000fe20008410000 */
[----:B-1----:R-:W-:Y:S01]  /*55c0*/  FMNMX.FTZ R77, R7, R78, !PT ;  /* 0x0000004e074d7209 */ /* 0x002fe20007810000 */
        /* <DEDUP_REMOVED lines=61> */
[----:B------:R-:W-:-:S02]  /*59a0*/  WARPGROUP.DEPBAR.LE gsb0, 0x0 ;  /* 0x00008000000079c5 */ /* 0x000fc40000010000 */
[----:B------:R-:W-:Y:S01]  /*59b0*/  WARPGROUP.ARRIVE ;  /* 0x00000000000079c5 */ /* 0x000fe20000000000 */
[----:B------:R-:W2:Y:S01]  /*59c0*/  MUFU.TANH R12, R12 ;  /* 0x0000000c000c7308 */ /* 0x000ea20000002400 */
[----:B0-----:R-:W-:Y:S01]  /*59d0*/  FMNMX.FTZ R81, R9, R82, !PT ;  /* 0x0000005209517209 */ /* 0x001fe20007810000 */
[----:B------:R-:W-:Y:S01]  /*59e0*/  FMUL.FTZ R57, R76, UR27 ;  /* 0x0000001b4c397c20 */ /* 0x000fe20008410000 */
[----:B------:R-:W-:Y:S01]  /*59f0*/  FMUL.FTZ R51, R70, UR27 ;  /* 0x0000001b46337c20 */ /* 0x000fe20008410000 */
[----:B------:R-:W-:Y:S01]  /*5a00*/  FMUL.FTZ R70, R91, UR27 ;  /* 0x0000001b5b467c20 */ /* 0x000fe20008410000 */
[----:B------:R-:W-:Y:S01]  /*5a10*/  HGMMA.64x64x16.F32 R120, gdesc[UR20].tnspB, R120, gsb0 ;  /* 0x40e00000147879f0 */ /* 0x000fe20008000878 */
[----:B------:R-:W-:Y:S01]  /*5a20*/  UIADD3 UR20, UR6, 0x4, URZ ;  /* 0x0000000406147890 */ /* 0x000fe2000fffe03f */
[----:B-1----:R-:W-:Y:S01]  /*5a30*/  FMNMX.FTZ R83, R21, R84, !PT ;  /* 0x0000005415537209 */ /* 0x002fe20007810000 */
[----:B------:R-:W-:Y:S01]  /*5a40*/  UIADD3 UR22, UR7, 0x100, URZ ;  /* 0x0000010007167890 */ /* 0x000fe2000fffe03f */
[----:B------:R-:W0:Y:S01]  /*5a50*/  MUFU.TANH R22, R22 ;  /* 0x0000001600167308 */ /* 0x000e220000002400 */
[----:B------:R-:W-:Y:S01]  /*5a60*/  UMOV UR21, 0x40000040 ;  /* 0x4000004000157882 */ /* 0x000fe20000000000 */
[----:B------:R-:W-:Y:S01]  /*5a70*/  UMOV UR23, 0x40000040 ;  /* 0x4000004000177882 */ /* 0x000fe20000000000 */
        /* <DEDUP_REMOVED lines=37> */
[----:B------:R-:W-:Y:S01]  /*5cd0*/  FMUL.FTZ R81, R102, UR27 ;  /* 0x0000001b66517c20 */ /* 0x000fe20008410000 */
[----:B------:R-:W-:Y:S01]  /*5ce0*/  HGMMA.64x64x16.F32 R120, gdesc[UR20].tnspB, R120, gsb0 ;  /* 0x40e00000147879f0 */ /* 0x000fe20008000878 */
[----:B------:R-:W-:Y:S01]  /*5cf0*/  UIADD3 UR20, UR6, 0x6, URZ ;  /* 0x0000000606147890 */ /* 0x000fe2000fffe03f */
        /* <DEDUP_REMOVED lines=22> */
[----:B------:R-:W-:Y:S01]  /*5e60*/  FMUL.FTZ R87, R104, UR27 ;  /* 0x0000001b68577c20 */ /* 0x000fe20008410000 */
[----:B------:R-:W-:Y:S02]  /*5e70*/  WARPGROUP.DEPBAR.LE gsb0, 0x0 ;  /* 0x00008000000079c5 */ /* 0x000fe40000010000 */
[----:B------:R-:W-:-:S03]  /*5e80*/  WARPGROUP.ARRIVE ;  /* 0x00000000000079c5 */ /* 0x000fc60000000000 */
[----:B------:R-:W1:Y:S01]  /*5e90*/  MUFU.TANH R31, R31 ;  /* 0x0000001f001f7308 */ /* 0x000e620000002400 */
[----:B--2---:R-:W-:Y:S02]  /*5ea0*/  FMNMX.FTZ R86, R28, R85, !PT ;  /* 0x000000551c567209 */ /* 0x004fe40007810000 */
[----:B------:R-:W-:Y:S01]  /*5eb0*/  HGMMA.64x64x16.F32 R120, gdesc[UR20].tnspB, R120, gsb0 ;  /* 0x40e00000147879f0 */ /* 0x000fe20008000878 */
[----:B------:R-:W-:Y:S01]  /*5ec0*/  UIADD3 UR20, UR6, 0x600, URZ ;  /* 0x0000060006147890 */ /* 0x000fe2000fffe03f */
[----:B0-----:R-:W-:Y:S01]  /*5ed0*/  FMNMX.FTZ R89, R41, R88, !PT ;  /* 0x0000005829597209 */ /* 0x001fe20007810000 */
[----:B------:R-:W-:Y:S02]  /*5ee0*/  UIADD3 UR22, UR7, 0x200, URZ ;  /* 0x0000020007167890 */ /* 0x000fe4000fffe03f */
[----:B------:R-:W0:Y:S01]  /*5ef0*/  MUFU.TANH R42, R42 ;  /* 0x0000002a002a7308 */ /* 0x000e220000002400 */
[----:B------:R-:W-:Y:S01]  /*5f00*/  UMOV UR21, 0x40000040 ;  /* 0x4000004000157882 */ /* 0x000fe20000000000 */
[----:B------:R-:W-:Y:S01]  /*5f10*/  UMOV UR23, 0x40000040 ;  /* 0x4000004000177882 */ /* 0x000fe20000000000 */
[----:B------:R-:W-:-:S05]  /*5f20*/  FMUL.FTZ R88, R105, UR27 ;  /* 0x0000001b69587c20 */ /* 0x000fca0008410000 */
        /* <DEDUP_REMOVED lines=16> */
[----:B0-----:R-:W-:Y:S01]  /*6030*/  FMNMX.FTZ R91, R49, R90, !PT ;  /* 0x0000005a315b7209 */ /* 0x001fe20007810000 */
[----:B------:R-:W-:Y:S02]  /*6040*/  WARPGROUP.DEPBAR.LE gsb0, 0x0 ;  /* 0x00008000000079c5 */ /* 0x000fe40000010000 */
[----:B------:R-:W-:-:S04]  /*6050*/  WARPGROUP.ARRIVE ;  /* 0x00000000000079c5 */ /* 0x000fc80000000000 */
[----:B------:R-:W0:Y:S01]  /*6060*/  MUFU.TANH R40, R40 ;  /* 0x0000002800287308 */ /* 0x000e220000002400 */
[----:B--2---:R-:W-:Y:S01]  /*6070*/  FMNMX.FTZ R89, R39, R86, !PT ;  /* 0x0000005627597209 */ /* 0x004fe20007810000 */
[----:B------:R-:W-:Y:S01]  /*6080*/  HGMMA.64x64x16.F32 R120, gdesc[UR20].tnspB, R120, gsb0 ;  /* 0x40e00000147879f0 */ /* 0x000fe20008000878 */
[----:B------:R-:W-:Y:S01]  /*6090*/  UIADD3 UR20, UR6, 0x602, URZ ;  /* 0x0000060206147890 */ /* 0x000fe2000fffe03f */
[----:B-1----:R-:W-:Y:S01]  /*60a0*/  FMNMX.FTZ R86, R50, R91, !PT ;  /* 0x0000005b32567209 */ /* 0x002fe20007810000 */
[----:B------:R-:W-:-:S03]  /*60b0*/  UIADD3 UR22, UR7, 0x280, URZ ;  /* 0x0000028007167890 */ /* 0x000fc6000fffe03f */
[----:B------:R-:W1:Y:S01]  /*60c0*/  MUFU.TANH R53, R53 ;  /* 0x0000003500357308 */ /* 0x000e620000002400 */
[----:B------:R-:W-:Y:S01]  /*60d0*/  UMOV UR21, 0x40000040 ;  /* 0x4000004000157882 */ /* 0x000fe20000000000 */
[----:B------:R-:W-:-:S06]  /*60e0*/  UMOV UR23, 0x40000040 ;  /* 0x4000004000177882 */ /* 0x000fcc0000000000 */
        /* <DEDUP_REMOVED lines=8> */
[----:B0-----:R-:W-:Y:S01]  /*6170*/  FMNMX.FTZ R92, R54, R91, !PT ;  /* 0x0000005b365c7209 */ /* 0x001fe20007810000 */
[----:B------:R-:W-:Y:S02]  /*6180*/  FMUL.FTZ R91, R108, UR27 ;  /* 0x0000001b6c5b7c20 */ /* 0x000fe40008410000 */
[----:B------:R-:W0:Y:S04]  /*6190*/  S2R R108, SR_TID.X ;  /* 0x00000000006c7919 */ /* 0x000e280000002100 */
[----:B------:R-:W3:Y:S01]  /*61a0*/  MUFU.TANH R47, R47 ;  /* 0x0000002f002f7308 */ /* 0x000ee20000002400 */
[----:B-1----:R-:W-:-:S07]  /*61b0*/  FMNMX.FTZ R90, R44, R89, !PT ;  /* 0x000000592c5a7209 */ /* 0x002fce0007810000 */
[----:B------:R-:W1:Y:S01]  /*61c0*/  MUFU.TANH R58, R58 ;  /* 0x0000003a003a7308 */ /* 0x000e620000002400 */
[----:B--2---:R-:W-:-:S07]  /*61d0*/  FMNMX.FTZ R93, R57, R92, !PT ;  /* 0x0000005c395d7209 */ /* 0x004fce0007810000 */
[----:B------:R-:W2:Y:S01]  /*61e0*/  MUFU.TANH R48, R48 ;  /* 0x0000003000307308 */ /* 0x000ea20000002400 */
[----:B---3--:R-:W-:-:S07]  /*61f0*/  FMNMX.FTZ R89, R47, R90, !PT ;  /* 0x0000005a2f597209 */ /* 0x008fce0007810000 */
[----:B------:R-:W3:Y:S01]  /*6200*/  MUFU.TANH R61, R61 ;  /* 0x0000003d003d7308 */ /* 0x000ee20000002400 */
[----:B-1----:R-:W-:Y:S02]  /*6210*/  FMNMX.FTZ R92, R58, R93, !PT ;  /* 0x0000005d3a5c7209 */ /* 0x002fe40007810000 */
[----:B0-----:R-:W-:Y:S02]  /*6220*/  SHF.R.U32.HI R107, RZ, 0x7, R108 ;  /* 0x00000007ff6b7819 */ /* 0x001fe4000001166c */
[----:B------:R-:W-:Y:S01]  /*6230*/  ISETP.GE.U32.AND P2, PT, R108, 0x180, PT ;  /* 0x000001806c00780c */ /* 0x000fe20003f46070 */
[----:B------:R-:W-:Y:S02]  /*6240*/  WARPGROUP.DEPBAR.LE gsb0, 0x0 ;  /* 0x00008000000079c5 */ /* 0x000fe40000010000 */
[----:B------:R-:W-:Y:S01]  /*6250*/  WARPGROUP.ARRIVE ;  /* 0x00000000000079c5 */ /* 0x000fe20000000000 */
[----:B------:R-:W0:Y:S01]  /*6260*/  MUFU.TANH R51, R51 ;  /* 0x0000003300337308 */ /* 0x000e220000002400 */
[----:B--2---:R-:W-:-:S04]  /*6270*/  FMNMX.FTZ R90, R48, R89, !PT ;  /* 0x00000059305a7209 */ /* 0x004fc80007810000 */
[----:B------:R-:W-:Y:S01]  /*6280*/  HGMMA.64x64x16.F32 R120, gdesc[UR20].tnspB, R120, gsb0 ;  /* 0x40e00000147879f0 */ /* 0x000fe20008000878 */
[----:B------:R-:W-:Y:S01]  /*6290*/  UIADD3 UR20, UR6, 0x604, URZ ;  /* 0x0000060406147890 */ /* 0x000fe2000fffe03f */
[----:B---3--:R-:W-:Y:S01]  /*62a0*/  FMNMX.FTZ R93, R61, R92, !PT ;  /* 0x0000005c3d5d7209 */ /* 0x008fe20007810000 */
[----:B------:R-:W-:Y:S01]  /*62b0*/  UIADD3 UR22, UR7, 0x300, URZ ;  /* 0x0000030007167890 */ /* 0x000fe2000fffe03f */
[----:B------:R-:W1:Y:S01]  /*62c0*/  MUFU.TANH R62, R62 ;  /* 0x0000003e003e7308 */ /* 0x000e620000002400 */
[----:B------:R-:W-:Y:S01]  /*62d0*/  UMOV UR21, 0x40000040 ;  /* 0x4000004000157882 */ /* 0x000fe20000000000 */
[----:B------:R-:W-:Y:S01]  /*62e0*/  UMOV UR23, 0x40000040 ;  /* 0x4000004000177882 */ /* 0x000fe20000000000 */
[----:B------:R-:W-:-:S05]  /*62f0*/  FMUL.FTZ R92, R109, UR27 ;  /* 0x0000001b6d5c7c20 */ /* 0x000fca0008410000 */
        /* <DEDUP_REMOVED lines=17> */
[----:B------:R-:W-:Y:S02]  /*6410*/  FMUL.FTZ R90, R111, UR27 ;  /* 0x0000001b6f5a7c20 */ /* 0x000fe40008410000 */
[----:B------:R-:W3:Y:S01]  /*6420*/  LDL R111, [R1+0x4] ;  /* 0x00000400016f7983 */ /* 0x000ee20000100800 */
[----:B------:R-:W-:Y:S02]  /*6430*/  WARPGROUP.DEPBAR.LE gsb0, 0x0 ;  /* 0x00008000000079c5 */ /* 0x000fe40000010000 */
[----:B------:R-:W-:Y:S01]  /*6440*/  WARPGROUP.ARRIVE ;  /* 0x00000000000079c5 */ /* 0x000fe20000000000 */
[----:B------:R-:W1:Y:S01]  /*6450*/  MUFU.TANH R60, R60 ;  /* 0x0000003c003c7308 */ /* 0x000e620000002400 */
[----:B--2---:R-:W-:-:S04]  /*6460*/  FMNMX.FTZ R93, R59, R94, !PT ;  /* 0x0000005e3b5d7209 */ /* 0x004fc80007810000 */
[----:B------:R-:W-:Y:S01]  /*6470*/  HGMMA.64x64x16.F32 R120, gdesc[UR20].tnspB, R120, gsb0 ;  /* 0x40e00000147879f0 */ /* 0x000fe20008000878 */
[----:B------:R-:W-:Y:S01]  /*6480*/  UIADD3 UR20, UR6, 0x606, URZ ;  /* 0x0000060606147890 */ /* 0x000fe2000fffe03f */
[----:B0-----:R-:W-:Y:S01]  /*6490*/  FMNMX.FTZ R94, R72, R95, !PT ;  /* 0x0000005f485e7209 */ /* 0x001fe20007810000 */
[----:B------:R-:W-:Y:S01]  /*64a0*/  UIADD3 UR22, UR7, 0x380, URZ ;  /* 0x0000038007167890 */ /* 0x000fe2000fffe03f */
[----:B------:R-:W0:Y:S01]  /*64b0*/  MUFU.TANH R75, R75 ;  /* 0x0000004b004b7308 */ /* 0x000e220000002400 */
[----:B------:R-:W-:Y:S01]  /*64c0*/  UMOV UR21, 0x40000040 ;  /* 0x4000004000157882 */ /* 0x000fe20000000000 */
[----:B------:R-:W-:-:S06]  /*64d0*/  UMOV UR23, 0x40000040 ;  /* 0x4000004000177882 */ /* 0x000fcc0000000000 */
[----:B------:R-:W2:Y:S01]  /*64e0*/  MUFU.TANH R63, R63 ;  /* 0x0000003f003f7308 */ /* 0x000ea20000002400 */
[----:B-1----:R-:W-:-:S07]  /*64f0*/  FMNMX.FTZ R96, R60, R93, !PT ;  /* 0x0000005d3c607209 */ /* 0x002fce0007810000 */
[----:B------:R-:W1:Y:S01]  /*6500*/  MUFU.TANH R76, R76 ;  /* 0x0000004c004c7308 */ /* 0x000e620000002400 */
[----:B0-----:R-:W-:Y:S01]  /*6510*/  FMNMX.FTZ R95, R75, R94, !PT ;  /* 0x0000005e4b5f7209 */ /* 0x001fe20007810000 */
[----:B------:R-:W-:-:S06]  /*6520*/  FMUL.FTZ R94, R112, UR27 ;  /* 0x0000001b705e7c20 */ /* 0x000fcc0008410000 */
        /* <DEDUP_REMOVED lines=44> */
[----:B------:R-:W-:Y:S01]  /*67f0*/  FMUL.FTZ R96, R115, UR27 ;  /* 0x0000001b73607c20 */ /* 0x000fe20008410000 */
[----:B------:R-:W-:Y:S01]  /*6800*/  HGMMA.64x64x16.F32 R120, gdesc[UR20].tnspB, R120, gsb0 ;  /* 0x40e00000147879f0 */ /* 0x000fe20008000878 */
[----:B------:R-:W-:Y:S01]  /*6810*/  UIADD3 UR20, UR6, 0xc02, URZ ;  /* 0x00000c0206147890 */ /* 0x000fe2000fffe03f */
[----:B0-----:R-:W-:Y:S01]  /*6820*/  FMNMX.FTZ R103, R92, R103, !PT ;  /* 0x000000675c677209 */ /* 0x001fe20007810000 */
[----:B------:R-:W-:Y:S02]  /*6830*/  UIADD3 UR22, UR7, 0x480, URZ ;  /* 0x0000048007167890 */ /* 0x000fe4000fffe03f */
[----:B------:R-:W0:Y:S01]  /*6840*/  MUFU.TANH R94, R94 ;  /* 0x0000005e005e7308 */ /* 0x000e220000002400 */
[----:B------:R-:W-:Y:S01]  /*6850*/  UMOV UR21, 0x40000040 ;  /* 0x4000004000157882 */ /* 0x000fe20000000000 */
[----:B------:R-:W-:-:S06]  /*6860*/  UMOV UR23, 0x40000040 ;  /* 0x4000004000177882 */ /* 0x000fcc0000000000 */
        /* <DEDUP_REMOVED lines=11> */
[----:B--2---:R-:W-:Y:S01]  /*6920*/  FMNMX.FTZ R102, R99, R98, !PT ;  /* 0x0000006263667209 */ /* 0x004fe20007810000 */
[----:B------:R-:W-:-:S06]  /*6930*/  FMUL.FTZ R98, R118, UR27 ;  /* 0x0000001b76627c20 */ /* 0x000fcc0008410000 */
[----:B------:R-:W2:Y:S01]  /*6940*/  MUFU.TANH R86, R86 ;  /* 0x0000005600567308 */ /* 0x000ea20000002400 */
[----:B-1----:R-:W-:Y:S01]  /*6950*/  FMNMX.FTZ R103, R85, R100, !PT ;  /* 0x0000006455677209 */ /* 0x002fe20007810000 */
[----:B------:R-:W-:-:S06]  /*6960*/  FMUL.FTZ R100, R119, UR27 ;  /* 0x0000001b77647c20 */ /* 0x000fcc0008410000 */
[----:B------:R-:W1:Y:S01]  /*6970*/  MUFU.TANH R89, R89 ;  /* 0x0000005900597308 */ /* 0x000e620000002400 */
[----:B0-----:R-:W-:-:S05]  /*6980*/  FMNMX.FTZ R93, R101, R102, !PT ;  /* 0x00000066655d7209 */ /* 0x001fca0007810000 */
[----:B------:R-:W0:Y:S01]  /*6990*/  SHFL.BFLY PT, R102, R93, 0x2, 0x1f ;  /* 0x0c401f005d667f89 */ /* 0x000e2200000e0000 */
[----:B------:R-:W-:Y:S02]  /*69a0*/  WARPGROUP.DEPBAR.LE gsb0, 0x0 ;  /* 0x00008000000079c5 */ /* 0x000fe40000010000 */
[----:B------:R-:W-:Y:S01]  /*69b0*/  WARPGROUP.ARRIVE ;  /* 0x00000000000079c5 */ /* 0x000fe20000000000 */
[----:B------:R-:W4:Y:S01]  /*69c0*/  MUFU.TANH R90, R90 ;  /* 0x0000005a005a7308 */ /* 0x000f220000002400 */
[----:B--2---:R-:W-:-:S04]  /*69d0*/  FMNMX.FTZ R104, R86, R103, !PT ;  /* 0x0000006756687209 */ /* 0x004fc80007810000 */
[----:B------:R-:W-:Y:S01]  /*69e0*/  HGMMA.64x64x16.F32 R120, gdesc[UR20].tnspB, R120, gsb0 ;  /* 0x40e00000147879f0 */ /* 0x000fe20008000878 */
[----:B------:R-:W-:Y:S01]  /*69f0*/  UIADD3 UR20, UR6, 0xc04, URZ ;  /* 0x00000c0406147890 */ /* 0x000fe2000fffe03f */
[----:B-1----:R-:W-:Y:S01]  /*6a00*/  FMNMX.FTZ R103, R89, R104, !PT ;  /* 0x0000006859677209 */ /* 0x002fe20007810000 */
[----:B------:R-:W-:Y:S01]  /*6a10*/  UIADD3 UR22, UR7, 0x500, URZ ;  /* 0x0000050007167890 */ /* 0x000fe2000fffe03f */
[----:B------:R-:W1:Y:S01]  /*6a20*/  MUFU.TANH R95, R95 ;  /* 0x0000005f005f7308 */ /* 0x000e620000002400 */
[----:B------:R-:W-:Y:S01]  /*6a30*/  UMOV UR21, 0x40000040 ;  /* 0x4000004000157882 */ /* 0x000fe20000000000 */
[----:B------:R-:W-:-:S06]  /*6a40*/  UMOV UR23, 0x40000040 ;  /* 0x4000004000177882 */ /* 0x000fcc0000000000 */
[----:B------:R-:W2:Y:S01]  /*6a50*/  MUFU.TANH R96, R96 ;  /* 0x0000006000607308 */ /* 0x000ea20000002400 */
[----:B----4-:R-:W-:-:S07]  /*6a60*/  FMNMX.FTZ R104, R90, R103, !PT ;  /* 0x000000675a687209 */ /* 0x010fce0007810000 */
[----:B------:R-:W4:Y:S01]  /*6a70*/  MUFU.TANH R98, R98 ;  /* 0x0000006200627308 */ /* 0x000f220000002400 */
[----:B-1----:R-:W-:-:S07]  /*6a80*/  FMNMX.FTZ R103, R95, R104, !PT ;  /* 0x000000685f677209 */ /* 0x002fce0007810000 */
[----:B------:R-:W1:Y:S01]  /*6a90*/  MUFU.TANH R100, R100 ;  /* 0x0000006400647308 */ /* 0x000e620000002400 */
[----:B--2---:R-:W-:-:S04]  /*6aa0*/  FMNMX.FTZ R103, R96, R103, !PT ;  /* 0x0000006760677209 */ /* 0x004fc80007810000 */
[----:B----4-:R-:W-:Y:S02]  /*6ab0*/  FMNMX.FTZ R105, R98, R103, !PT ;  /* 0x0000006762697209 */ /* 0x010fe40007810000 */
[----:B0-----:R-:W-:Y:S01]  /*6ac0*/  FMNMX.FTZ R103, R93, R102, !PT ;  /* 0x000000665d677209 */ /* 0x001fe20007810000 */
[----:B------:R-:W-:-:S04]  /*6ad0*/  VIADD R93, R107, 0x9 ;  /* 0x000000096b5d7836 */ /* 0x000fc80000000000 */
[----:B------:R-:W-:Y:S01]  /*6ae0*/  SHFL.BFLY PT, R106, R103, 0x1, 0x1f ;  /* 0x0c201f00676a7f89 */ /* 0x000fe200000e0000 */
[----:B-1----:R-:W-:-:S05]  /*6af0*/  FMNMX.FTZ R105, R100, R105, !PT ;  /* 0x0000006964697209 */ /* 0x002fca0007810000 */
[----:B------:R-:W0:Y:S01]  /*6b00*/  SHFL.BFLY PT, R102, R105, 0x2, 0x1f ;  /* 0x0c401f0069667f89 */ /* 0x000e2200000e0000 */
[----:B------:R-:W-:Y:S02]  /*6b10*/  WARPGROUP.DEPBAR.LE gsb0, 0x0 ;  /* 0x00008000000079c5 */ /* 0x000fe40000010000 */
[----:B------:R-:W-:-:S06]  /*6b20*/  WARPGROUP.ARRIVE ;  /* 0x00000000000079c5 */ /* 0x000fcc0000000000 */
[----:B------:R-:W-:Y:S01]  /*6b30*/  HGMMA.64x64x16.F32 R120, gdesc[UR20].tnspB, R120, gsb0 ;  /* 0x40e00000147879f0 */ /* 0x000fe20008000878 */
[----:B------:R-:W-:Y:S02]  /*6b40*/  UIADD3 UR20, UR6, 0xc06, URZ ;  /* 0x00000c0606147890 */ /* 0x000fe4000fffe03f */
[----:B------:R-:W-:Y:S01]  /*6b50*/  UIADD3 UR22, UR7, 0x580, URZ ;  /* 0x0000058007167890 */ /* 0x000fe2000fffe03f */
[----:B------:R-:W-:Y:S01]  /*6b60*/  UMOV UR21, 0x40000040 ;  /* 0x4000004000157882 */ /* 0x000fe20000000000 */
[----:B------:R-:W-:Y:S01]  /*6b70*/  UMOV UR23, 0x40000040 ;  /* 0x4000004000177882 */ /* 0x000fe20000000000 */
[----:B0-----:R-:W-:Y:S02]  /*6b80*/  FMNMX.FTZ R102, R105, R102, !PT ;  /* 0x0000006669667209 */ /* 0x001fe40007810000 */
[----:B------:R-:W-:Y:S01]  /*6b90*/  SEL R104, R93, 0x9, !P2 ;  /* 0x000000095d687807 */ /* 0x000fe20005000000 */
[----:B------:R-:W-:Y:S02]  /*6ba0*/  WARPGROUP.DEPBAR.LE gsb0, 0x0 ;  /* 0x00008000000079c5 */ /* 0x000fe40000010000 */
[----:B------:R-:W-:-:S06]  /*6bb0*/  WARPGROUP.ARRIVE ;  /* 0x00000000000079c5 */ /* 0x000fcc0000000000 */
[----:B------:R-:W-:Y:S01]  /*6bc0*/  HGMMA.64x64x16.F32 R120, gdesc[UR20].tnspB, R120, gsb0 ;  /* 0x40e00000147879f0 */ /* 0x000fe20008000878 */
[----:B------:R-:W-:Y:S01]  /*6bd0*/  FMNMX.FTZ R93, R103, R106, !PT ;  /* 0x0000006a675d7209 */ /* 0x000fe20007810000 */
[----:B------:R-:W-:Y:S01]  /*6be0*/  IMAD.U32 R103, RZ, RZ, UR39 ;  /* 0x00000027ff677e24 */ /* 0x000fe2000f8e00ff */
[----:B------:R-:W0:Y:S04]  /*6bf0*/  SHFL.BFLY PT, R105, R102, 0x1, 0x1f ;  /* 0x0c201f0066697f89 */ /* 0x000e2800000e0000 */
[----:B------:R-:W-:Y:S01]  /*6c00*/  @!P1 LEA R103, R103, UR40, 0x3 ;  /* 0x0000002867679c11 */ /* 0x000fe2000f8e18ff */
[----:B------:R-:W-:-:S04]  /*6c10*/  IMAD.U32 R106, RZ, RZ, UR28 ;  /* 0x0000001cff6a7e24 */ /* 0x000fc8000f8e00ff */
[----:B------:R-:W-:Y:S01]  /*6c20*/  @!P1 VIADD R103, R103, 0x30840 ;  /* 0x0003084067679836 */ /* 0x000fe20000000000 */
[----:B------:R-:W-:-:S04]  /*6c30*/  @!P1 LEA R106, R106, UR40, 0x3 ;  /* 0x000000286a6a9c11 */ /* 0x000fc8000f8e18ff */
[----:B------:R-:W-:Y:S01]  /*6c40*/  @!P1 PRMT R103, RZ, 0x654, R103 ;  /* 0x00000654ff679816 */ /* 0x000fe20000000067 */
[----:B------:R-:W-:Y:S01]  /*6c50*/  FADD.FTZ R3, -R93, R3 ;  /* 0x000000035d037221 */ /* 0x000fe20000010100 */
[----:B0-----:R-:W-:-:S05]  /*6c60*/  FMNMX.FTZ R102, R102, R105, !PT ;  /* 0x0000006966667209 */ /* 0x001fca0007810000 */
[----:B------:R-:W-:Y:S01]  /*6c70*/  FMUL.FTZ R105, R102, UR26 ;  /* 0x0000001a66697c20 */ /* 0x000fe20008410000 */
[----:B------:R-:W-:-:S06]  /*6c80*/  FMUL.FTZ R3, R3, UR26 ;  /* 0x0000001a03037c20 */ /* 0x000fcc0008410000 */
[----:B------:R-:W-:Y:S01]  /*6c90*/  MUFU.EX2 R3, R3 ;  /* 0x0000000300037308 */ /* 0x000fe20000000800 */
[----:B------:R-:W-:Y:S02]  /*6ca0*/  WARPGROUP.DEPBAR.LE gsb0, 0x0 ;  /* 0x00008000000079c5 */ /* 0x000fe40000010000 */
[----:B------:R0:W-:Y:S06]  /*6cb0*/  BAR.ARV R104, 0x100 ;  /* 0x000400680000751d */ /* 0x0001ec0000002000 */
[----:B------:R1:W-:Y:S01]  /*6cc0*/  @!P1 SYNCS.ARRIVE.TRANS64.RED.A1T0 RZ, [R103+URZ], RZ ;  /* 0x000000ff67ff99a7 */ /* 0x0003e2000810043f */
[----:B0-----:R-:W-:-:S04]  /*6cd0*/  FMUL.FTZ R104, R93, UR26 ;  /* 0x0000001a5d687c20 */ /* 0x001fc80008410000 */
[----:B-1----:R-:W-:Y:S01]  /*6ce0*/  FFMA.FTZ R103, R7, UR26, -R104 ;  /* 0x0000001a07677c23 */ /* 0x002fe20008010868 */
[----:B------:R-:W-:-:S04]  /*6cf0*/  @!P1 IADD3 R7, R106, 0x30860, RZ ;  /* 0x000308606a079810 */ /* 0x000fc80007ffe0ff */
[----:B------:R-:W-:-:S04]  /*6d00*/  @!P1 PRMT R7, RZ, 0x654, R7 ;  /* 0x00000654ff079816 */ /* 0x000fc80000000007 */
[----:B------:R0:W-:Y:S01]  /*6d10*/  @!P1 SYNCS.ARRIVE.TRANS64.RED.A1T0 RZ, [R7+URZ], RZ ;  /* 0x000000ff07ff99a7 */ /* 0x0001e2000810043f */
[----:B------:R-:W-:Y:S01]  /*6d20*/  FFMA.FTZ R6, R6, UR26, -R104 ;  /* 0x0000001a06067c23 */ /* 0x000fe20008010868 */
[----:B0-----:R-:W-:Y:S01]  /*6d30*/  FADD.FTZ R7, -R102, R0 ;  /* 0x0000000066077221 */ /* 0x001fe20000010100 */
[----:B------:R-:W-:-:S03]  /*6d40*/  FFMA.FTZ R0, R11, UR26, -R104 ;  /* 0x0000001a0b007c23 */ /* 0x000fc60008010868 */
[----:B------:R-:W-:Y:S01]  /*6d50*/  FMUL.FTZ R11, R7, UR26 ;  /* 0x0000001a070b7c20 */ /* 0x000fe20008410000 */
[--C-:B------:R-:W-:Y:S01]  /*6d60*/  FFMA.FTZ R7, R8, UR26, -R105.reuse ;  /* 0x0000001a08077c23 */ /* 0x100fe20008010869 */
[--C-:B------:R-:W-:Y:S01]  /*6d70*/  FFMA.FTZ R8, R9, UR26, -R105.reuse ;  /* 0x0000001a09087c23 */ /* 0x100fe20008010869 */
[--C-:B------:R-:W-:Y:S01]  /*6d80*/  FFMA.FTZ R9, R12, UR26, -R105.reuse ;  /* 0x0000001a0c097c23 */ /* 0x100fe20008010869 */
[--C-:B------:R-:W-:Y:S01]  /*6d90*/  FFMA.FTZ R10, R10, UR26, -R104.reuse ;  /* 0x0000001a0a0a7c23 */ /* 0x100fe20008010868 */
[----:B------:R-:W-:Y:S01]  /*6da0*/  FFMA.FTZ R12, R13, UR26, -R105 ;  /* 0x0000001a0d0c7c23 */ /* 0x000fe20008010869 */
[----:B------:R-:W0:Y:S08]  /*6db0*/  MUFU.EX2 R6, R6 ;  /* 0x0000000600067308 */ /* 0x000e300000000800 */
[----:B------:R-:W-:Y:S08]  /*6dc0*/  MUFU.EX2 R11, R11 ;  /* 0x0000000b000b7308 */ /* 0x000ff00000000800 */
[----:B------:R-:W1:Y:S08]  /*6dd0*/  MUFU.EX2 R7, R7 ;  /* 0x0000000700077308 */ /* 0x000e700000000800 */
[----:B------:R-:W2:Y:S08]  /*6de0*/  MUFU.EX2 R103, R103 ;  /* 0x0000006700677308 */ /* 0x000eb00000000800 */
[----:B------:R-:W4:Y:S08]  /*6df0*/  MUFU.EX2 R8, R8 ;  /* 0x0000000800087308 */ /* 0x000f300000000800 */
[----:B------:R-:W-:Y:S08]  /*6e00*/  MUFU.EX2 R10, R10 ;  /* 0x0000000a000a7308 */ /* 0x000ff00000000800 */
[----:B------:R-:W5:Y:S08]  /*6e10*/  MUFU.EX2 R0, R0 ;  /* 0x0000000000007308 */ /* 0x000f700000000800 */
[----:B------:R-:W-:Y:S08]  /*6e20*/  MUFU.EX2 R9, R9 ;  /* 0x0000000900097308 */ /* 0x000ff00000000800 */
[----:B------:R-:W3:Y:S01]  /*6e30*/  MUFU.EX2 R12, R12 ;  /* 0x0000000c000c7308 */ /* 0x000ee20000000800 */
        /* <DEDUP_REMOVED lines=44> */
[----:B0-----:R-:W-:Y:S01]  /*7100*/  FFMA.FTZ R13, R3, R4, R6 ;  /* 0x00000004030d7223 */ /* 0x001fe20000010006 */
[----:B-1----:R-:W-:Y:S01]  /*7110*/  FFMA.FTZ R104, R11, R5, R7 ;  /* 0x000000050b687223 */ /* 0x002fe20000010007 */
[----:B--2---:R-:W-:-:S02]  /*7120*/  F2FP.F16.F32.PACK_AB R4, R103, R6 ;  /* 0x000000066704723e */ /* 0x004fc400000000ff */
[----:B----4-:R-:W-:Y:S02]  /*7130*/  F2FP.F16.F32.PACK_AB R5, R8, R7 ;  /* 0x000000070805723e */ /* 0x010fe400000000ff */
[----:B-----5:R-:W-:Y:S02]  /*7140*/  F2FP.F16.F32.PACK_AB R6, R0, R10 ;  /* 0x0000000a0006723e */ /* 0x020fe400000000ff */
[----:B---3--:R-:W-:Y:S01]  /*7150*/  F2FP.F16.F32.PACK_AB R7, R12, R9 ;  /* 0x000000090c07723e */ /* 0x008fe200000000ff */
[----:B------:R-:W0:Y:S04]  /*7160*/  MUFU.EX2 R14, R14 ;  /* 0x0000000e000e7308 */ /* 0x000e280000000800 */
[----:B------:R1:W-:Y:S01]  /*7170*/  STSM.16.M88.4 [R2+0x1e800], R4 ;  /* 0x01e8000402007844 */ /* 0x0003e20000000200 */
[----:B------:R-:W-:-:S03]  /*7180*/  FADD.FTZ R13, R103, R13 ;  /* 0x0000000d670d7221 */ /* 0x000fc60000010000 */
[----:B------:R-:W-:Y:S01]  /*7190*/  MUFU.EX2 R15, R15 ;  /* 0x0000000f000f7308 */ /* 0x000fe20000000800 */
[----:B------:R-:W-:Y:S01]  /*71a0*/  FADD.FTZ R104, R8, R104 ;  /* 0x0000006808687221 */ /* 0x000fe20000010000 */
[--C-:B-1----:R-:W-:Y:S01]  /*71b0*/  FFMA.FTZ R5, R154, UR26, -R105.reuse ;  /* 0x0000001a9a057c23 */ /* 0x102fe20008010869 */
[--C-:B------:R-:W-:Y:S01]  /*71c0*/  FFMA.FTZ R6, R153, UR26, -R105.reuse ;  /* 0x0000001a99067c23 */ /* 0x100fe20008010869 */
[----:B------:R-:W-:-:S04]  /*71d0*/  FFMA.FTZ R7, R152, UR26, -R105 ;  /* 0x0000001a98077c23 */ /* 0x000fc80008010869 */
[----:B------:R-:W1:Y:S01]  /*71e0*/  MUFU.EX2 R5, R5 ;  /* 0x0000000500057308 */ /* 0x000e620000000800 */
[----:B------:R-:W-:Y:S01]  /*71f0*/  FFMA.FTZ R106, R20, UR26, -R105 ;  /* 0x0000001a146a7c23 */ /* 0x000fe20008010869 */
[----:B------:R-:W-:Y:S01]  /*7200*/  FADD.FTZ R13, R10, R13 ;  /* 0x0000000d0a0d7221 */ /* 0x000fe20000010000 */
[----:B------:R-:W-:-:S05]  /*7210*/  FADD.FTZ R9, R9, R104 ;  /* 0x0000006809097221 */ /* 0x000fca0000010000 */
[----:B------:R-:W2:Y:S01]  /*7220*/  MUFU.EX2 R6, R6 ;  /* 0x0000000600067308 */ /* 0x000ea20000000800 */
[----:B------:R-:W-:Y:S01]  /*7230*/  FFMA.FTZ R20, R23, UR26, -R105 ;  /* 0x0000001a17147c23 */ /* 0x000fe20008010869 */
[----:B------:R-:W-:-:S06]  /*7240*/  FADD.FTZ R13, R0, R13 ;  /* 0x0000000d000d7221 */ /* 0x000fcc0000010000 */
[----:B------:R-:W3:Y:S01]  /*7250*/  MUFU.EX2 R18, R18 ;  /* 0x0000001200127308 */ /* 0x000ee20000000800 */
[----:B------:R-:W-:Y:S01]  /*7260*/  FADD.FTZ R12, R12, R9 ;  /* 0x000000090c0c7221 */ /* 0x000fe20000010000 */
[----:B------:R-:W-:-:S06]  /*7270*/  FFMA.FTZ R107, R24, UR26, -R105 ;  /* 0x0000001a186b7c23 */ /* 0x000fcc0008010869 */
[----:B------:R-:W4:Y:S01]  /*7280*/  MUFU.EX2 R7, R7 ;  /* 0x0000000700077308 */ /* 0x000f220000000800 */
[----:B0-----:R-:W-:-:S07]  /*7290*/  FADD.FTZ R4, R14, R13 ;  /* 0x0000000d0e047221 */ /* 0x001fce0000010000 */
[----:B------:R-:W0:Y:S01]  /*72a0*/  MUFU.EX2 R19, R19 ;  /* 0x0000001300137308 */ /* 0x000e220000000800 */
[--C-:B------:R-:W-:Y:S01]  /*72b0*/  FFMA.FTZ R110, R36, UR26, -R105.reuse ;  /* 0x0000001a246e7c23 */ /* 0x100fe20008010869 */
[----:B------:R-:W-:Y:S01]  /*72c0*/  FFMA.FTZ R36, R55, UR26, -R105 ;  /* 0x0000001a37247c23 */ /* 0x000fe20008010869 */
[----:B-1----:R-:W-:-:S05]  /*72d0*/  FADD.FTZ R13, R5, R12 ;  /* 0x0000000c050d7221 */ /* 0x002fca0000010000 */
[----:B------:R-:W1:Y:S01]  /*72e0*/  MUFU.EX2 R106, R106 ;  /* 0x0000006a006a7308 */ /* 0x000e620000000800 */
[----:B------:R-:W-:Y:S01]  /*72f0*/  FFMA.FTZ R23, R27, UR26, -R105 ;  /* 0x0000001a1b177c23 */ /* 0x000fe20008010869 */
[----:B------:R-:W-:-:S06]  /*7300*/  FADD.FTZ R55, R15, R4 ;  /* 0x000000040f377221 */ /* 0x000fcc0000010000 */
[----:B------:R-:W5:Y:S01]  /*7310*/  MUFU.EX2 R21, R21 ;  /* 0x0000001500157308 */ /* 0x000f620000000800 */
[--C-:B------:R-:W-:Y:S01]  /*7320*/  FFMA.FTZ R109, R32, UR26, -R105.reuse ;  /* 0x0000001a206d7c23 */ /* 0x100fe20008010869 */
[--C-:B------:R-:W-:Y:S01]  /*7330*/  FFMA.FTZ R32, R47, UR26, -R105.reuse ;  /* 0x0000001a2f207c23 */ /* 0x100fe20008010869 */
[----:B------:R-:W-:-:S05]  /*7340*/  FFMA.FTZ R47, R56, UR26, -R105 ;  /* 0x0000001a382f7c23 */ /* 0x000fca0008010869 */
[----:B------:R-:W5:Y:S01]  /*7350*/  MUFU.EX2 R20, R20 ;  /* 0x0000001400147308 */ /* 0x000f620000000800 */
[----:B--2---:R-:W-:Y:S01]  /*7360*/  FADD.FTZ R4, R6, R13 ;  /* 0x0000000d06047221 */ /* 0x004fe20000010000 */
[----:B------:R-:W-:Y:S01]  /*7370*/  FFMA.FTZ R108, R28, UR26, -R105 ;  /* 0x0000001a1c6c7c23 */ /* 0x000fe20008010869 */
[----:B---3--:R-:W-:-:S05]  /*7380*/  FADD.FTZ R56, R18, R55 ;  /* 0x0000003712387221 */ /* 0x008fca0000010000 */
[----:B------:R-:W2:Y:S01]  /*7390*/  MUFU.EX2 R22, R22 ;  /* 0x0000001600167308 */ /* 0x000ea20000000800 */
[----:B----4-:R-:W-:Y:S01]  /*73a0*/  FADD.FTZ R13, R7, R4 ;  /* 0x00000004070d7221 */ /* 0x010fe20000010000 */
[----:B------:R-:W-:-:S06]  /*73b0*/  FFMA.FTZ R24, R31, UR26, -R105 ;  /* 0x0000001a1f187c23 */ /* 0x000fcc0008010869 */
[----:B------:R-:W3:Y:S01]  /*73c0*/  MUFU.EX2 R107, R107 ;  /* 0x0000006b006b7308 */ /* 0x000ee20000000800 */
[----:B0-----:R-:W-:-:S07]  /*73d0*/  FADD.FTZ R56, R19, R56 ;  /* 0x0000003813387221 */ /* 0x001fce0000010000 */
[----:B------:R-:W0:Y:S01]  /*73e0*/  MUFU.EX2 R25, R25 ;  /* 0x0000001900197308 */ /* 0x000e220000000800 */
[----:B-1----:R-:W-:Y:S01]  /*73f0*/  FADD.FTZ R13, R106, R13 ;  /* 0x0000000d6a0d7221 */ /* 0x002fe20000010000 */
[----:B-----5:R-:W-:-:S06]  /*7400*/  FADD.FTZ R55, R21, R56 ;  /* 0x0000003815377221 */ /* 0x020fcc0000010000 */
[----:B------:R-:W1:Y:S08]  /*7410*/  MUFU.EX2 R23, R23 ;  /* 0x0000001700177308 */ /* 0x000e700000000800 */
[----:B------:R-:W4:Y:S01]  /*7420*/  MUFU.EX2 R26, R26 ;  /* 0x0000001a001a7308 */ /* 0x000f220000000800 */
[----:B------:R-:W-:Y:S01]  /*7430*/  FADD.FTZ R4, R20, R13 ;  /* 0x0000000d14047221 */ /* 0x000fe20000010000 */
[----:B------:R-:W-:-:S06]  /*7440*/  FFMA.FTZ R27, R35, UR26, -R105 ;  /* 0x0000001a231b7c23 */ /* 0x000fcc0008010869 */
[----:B------:R-:W5:Y:S01]  /*7450*/  MUFU.EX2 R108, R108 ;  /* 0x0000006c006c7308 */ /* 0x000f620000000800 */
[----:B--2---:R-:W-:-:S07]  /*7460*/  FADD.FTZ R56, R22, R55 ;  /* 0x0000003716387221 */ /* 0x004fce0000010000 */
[----:B------:R-:W2:Y:S01]  /*7470*/  MUFU.EX2 R29, R29 ;  /* 0x0000001d001d7308 */ /* 0x000ea20000000800 */
[----:B---3--:R-:W-:Y:S01]  /*7480*/  FADD.FTZ R4, R107, R4 ;  /* 0x000000046b047221 */ /* 0x008fe20000010000 */
[----:B0-----:R-:W-:-:S06]  /*7490*/  FADD.FTZ R13, R25, R56 ;  /* 0x00000038190d7221 */ /* 0x001fcc0000010000 */
[----:B------:R-:W0:Y:S08]  /*74a0*/  MUFU.EX2 R24, R24 ;  /* 0x0000001800187308 */ /* 0x000e300000000800 */
[----:B------:R-:W3:Y:S01]  /*74b0*/  MUFU.EX2 R30, R30 ;  /* 0x0000001e001e7308 */ /* 0x000ee20000000800 */
[----:B-1----:R-:W-:Y:S01]  /*74c0*/  FADD.FTZ R55, R23, R4 ;  /* 0x0000000417377221 */ /* 0x002fe20000010000 */
[----:B------:R-:W-:-:S06]  /*74d0*/  FFMA.FTZ R28, R39, UR26, -R105 ;  /* 0x0000001a271c7c23 */ /* 0x000fcc0008010869 */
[----:B------:R-:W-:Y:S01]  /*74e0*/  MUFU.EX2 R109, R109 ;  /* 0x0000006d006d7308 */ /* 0x000fe20000000800 */
[----:B----4-:R-:W-:-:S07]  /*74f0*/  FADD.FTZ R4, R26, R13 ;  /* 0x0000000d1a047221 */ /* 0x010fce0000010000 */
[----:B------:R-:W1:Y:S01]  /*7500*/  MUFU.EX2 R33, R33 ;  /* 0x0000002100217308 */ /* 0x000e620000000800 */
[----:B-----5:R-:W-:Y:S01]  /*7510*/  FADD.FTZ R55, R108, R55 ;  /* 0x000000376c377221 */ /* 0x020fe20000010000 */
[----:B------:R-:W-:-:S06]  /*7520*/  FFMA.FTZ R39, R40, UR26, -R105 ;  /* 0x0000001a28277c23 */ /* 0x000fcc0008010869 */
[----:B------:R-:W-:Y:S01]  /*7530*/  MUFU.EX2 R27, R27 ;  /* 0x0000001b001b7308 */ /* 0x000fe20000000800 */
[----:B--2---:R-:W-:-:S07]  /*7540*/  FADD.FTZ R13, R29, R4 ;  /* 0x000000041d0d7221 */ /* 0x004fce0000010000 */
[----:B------:R-:W2:Y:S01]  /*7550*/  MUFU.EX2 R34, R34 ;  /* 0x0000002200227308 */ /* 0x000ea20000000800 */
[----:B------:R-:W-:Y:S01]  /*7560*/  FFMA.FTZ R60, R60, UR26, -R105 ;  /* 0x0000001a3c3c7c23 */ /* 0x000fe20008010869 */
[----:B0-----:R-:W-:-:S06]  /*7570*/  FADD.FTZ R4, R24, R55 ;  /* 0x0000003718047221 */ /* 0x001fcc0000010000 */
[----:B------:R-:W0:Y:S01]  /*7580*/  MUFU.EX2 R110, R110 ;  /* 0x0000006e006e7308 */ /* 0x000e220000000800 */
[----:B------:R-:W-:Y:S01]  /*7590*/  FFMA.FTZ R31, R43, UR26, -R105 ;  /* 0x0000001a2b1f7c23 */ /* 0x000fe20008010869 */
[----:B---3--:R-:W-:-:S06]  /*75a0*/  FADD.FTZ R56, R30, R13 ;  /* 0x0000000d1e387221 */ /* 0x008fcc0000010000 */
[----:B------:R-:W3:Y:S01]  /*75b0*/  MUFU.EX2 R37, R37 ;  /* 0x0000002500257308 */ /* 0x000ee20000000800 */
[----:B------:R-:W-:Y:S01]  /*75c0*/  FFMA.FTZ R40, R44, UR26, -R105 ;  /* 0x0000001a2c287c23 */ /* 0x000fe20008010869 */
[----:B-1----:R-:W-:-:S06]  /*75d0*/  FADD.FTZ R13, R33, R56 ;  /* 0x00000038210d7221 */ /* 0x002fcc0000010000 */
[----:B------:R-:W1:Y:S08]  /*75e0*/  MUFU.EX2 R28, R28 ;  /* 0x0000001c001c7308 */ /* 0x000e700000000800 */
[----:B------:R-:W4:Y:S08]  /*75f0*/  MUFU.EX2 R38, R38 ;  /* 0x0000002600267308 */ /* 0x000f300000000800 */
[----:B------:R-:W5:Y:S08]  /*7600*/  MUFU.EX2 R39, R39 ;  /* 0x0000002700277308 */ /* 0x000f700000000800 */
[----:B------:R2:W-:Y:S01]  /*7610*/  MUFU.EX2 R0, R60 ;  /* 0x0000003c00007308 */ /* 0x0005e20000000800 */
[----:B------:R-:W-:-:S07]  /*7620*/  FFMA.FTZ R12, R73, UR26, -R105 ;  /* 0x0000001a490c7c23 */ /* 0x000fce0008010869 */
[----:B------:R-:W5:Y:S01]  /*7630*/  MUFU.EX2 R41, R41 ;  /* 0x0000002900297308 */ /* 0x000f620000000800 */
[----:B--2---:R-:W-:Y:S01]  /*7640*/  FADD.FTZ R60, R109, R4 ;  /* 0x000000046d3c7221 */ /* 0x004fe20000010000 */
[----:B------:R-:W-:Y:S01]  /*7650*/  F2FP.F16.F32.PACK_AB R4, R15, R14 ;  /* 0x0000000e0f04723e */ /* 0x000fe200000000ff */
[----:B------:R-:W-:Y:S02]  /*7660*/  FADD.FTZ R14, R34, R13 ;  /* 0x0000000d220e7221 */ /* 0x000fe40000010000 */
[----:B------:R-:W-:-:S03]  /*7670*/  FADD.FTZ R15, R27, R60 ;  /* 0x0000003c1b0f7221 */ /* 0x000fc60000010000 */
[----:B------:R-:W2:Y:S01]  /*7680*/  MUFU.EX2 R31, R31 ;  /* 0x0000001f001f7308 */ /* 0x000ea20000000800 */
[----:B0-----:R-:W-:Y:S01]  /*7690*/  FADD.FTZ R15, R110, R15 ;  /* 0x0000000f6e0f7221 */ /* 0x001fe20000010000 */
[----:B------:R-:W-:Y:S01]  /*76a0*/  FFMA.FTZ R43, R48, UR26, -R105 ;  /* 0x0000001a302b7c23 */ /* 0x000fe20008010869 */
[----:B------:R-:W-:-:S05]  /*76b0*/  F2FP.F16.F32.PACK_AB R5, R6, R5 ;  /* 0x000000050605723e */ /* 0x000fca00000000ff */
[----:B------:R-:W0:Y:S01]  /*76c0*/  MUFU.EX2 R42, R42 ;  /* 0x0000002a002a7308 */ /* 0x000e220000000800 */
[----:B---3--:R-:W-:Y:S01]  /*76d0*/  FADD.FTZ R13, R37, R14 ;  /* 0x0000000e250d7221 */ /* 0x008fe20000010000 */
[----:B------:R-:W-:Y:S01]  /*76e0*/  F2FP.F16.F32.PACK_AB R6, R19, R18 ;  /* 0x000000121306723e */ /* 0x000fe200000000ff */
[----:B-1----:R-:W-:-:S05]  /*76f0*/  FADD.FTZ R14, R28, R15 ;  /* 0x0000000f1c0e7221 */ /* 0x002fca0000010000 */
[----:B------:R-:W1:Y:S01]  /*7700*/  MUFU.EX2 R40, R40 ;  /* 0x0000002800287308 */ /* 0x000e620000000800 */
[----:B------:R-:W-:-:S07]  /*7710*/  FFMA.FTZ R35, R51, UR26, -R105 ;  /* 0x0000001a33237c23 */ /* 0x000fce0008010869 */
[----:B------:R-:W3:Y:S01]  /*7720*/  MUFU.EX2 R45, R45 ;  /* 0x0000002d002d7308 */ /* 0x000ee20000000800 */
[----:B------:R-:W-:-:S07]  /*7730*/  FFMA.FTZ R44, R52, UR26, -R105 ;  /* 0x0000001a342c7c23 */ /* 0x000fce0008010869 */
[----:B------:R-:W3:Y:S08]  /*7740*/  MUFU.EX2 R32, R32 ;  /* 0x0000002000207308 */ /* 0x000ef00000000800 */
[----:B------:R4:W-:Y:S08]  /*7750*/  MUFU.EX2 R18, R12 ;  /* 0x0000000c00127308 */ /* 0x0009f00000000800 */
[----:B------:R-:W3:Y:S01]  /*7760*/  MUFU.EX2 R46, R46 ;  /* 0x0000002e002e7308 */ /* 0x000ee20000000800 */
[----:B----4-:R-:W-:Y:S01]  /*7770*/  F2FP.F16.F32.PACK_AB R12, R22, R21 ;  /* 0x00000015160c723e */ /* 0x010fe200000000ff */
[----:B------:R-:W-:Y:S01]  /*7780*/  FADD.FTZ R22, R38, R13 ;  /* 0x0000000d26167221 */ /* 0x000fe20000010000 */
[----:B------:R-:W-:Y:S01]  /*7790*/  F2FP.F16.F32.PACK_AB R13, R107, R20 ;  /* 0x000000146b0d723e */ /* 0x000fe200000000ff */
[----:B-----5:R-:W-:-:S02]  /*77a0*/  FADD.FTZ R20, R39, R14 ;  /* 0x0000000e27147221 */ /* 0x020fc40000010000 */
[----:B------:R-:W-:Y:S02]  /*77b0*/  FADD.FTZ R21, R41, R22 ;  /* 0x0000001629157221 */ /* 0x000fe40000010000 */
[----:B------:R-:W4:Y:S01]  /*77c0*/  MUFU.EX2 R43, R43 ;  /* 0x0000002b002b7308 */ /* 0x000f220000000800 */
[----:B------:R-:W-:Y:S01]  /*77d0*/  F2FP.F16.F32.PACK_AB R14, R26, R25 ;  /* 0x000000191a0e723e */ /* 0x000fe200000000ff */
[----:B--2---:R-:W-:Y:S01]  /*77e0*/  FADD.FTZ R25, R31, R20 ;  /* 0x000000141f197221 */ /* 0x004fe20000010000 */
[----:B0-----:R-:W-:-:S05]  /*77f0*/  FADD.FTZ R22, R42, R21 ;  /* 0x000000152a167221 */ /* 0x001fca0000010000 */
[----:B------:R-:W0:Y:S01]  /*7800*/  MUFU.EX2 R49, R49 ;  /* 0x0000003100317308 */ /* 0x000e220000000800 */
[----:B------:R-:W-:Y:S01]  /*7810*/  F2FP.F16.F32.PACK_AB R15, R108, R23 ;  /* 0x000000176c0f723e */ /* 0x000fe200000000ff */
[----:B-1----:R-:W-:-:S06]  /*7820*/  FADD.FTZ R25, R40, R25 ;  /* 0x0000001928197221 */ /* 0x002fcc0000010000 */
[----:B------:R-:W1:Y:S01]  /*7830*/  MUFU.EX2 R35, R35 ;  /* 0x0000002300237308 */ /* 0x000e620000000800 */
[----:B---3--:R-:W-:-:S07]  /*7840*/  FADD.FTZ R23, R45, R22 ;  /* 0x000000162d177221 */ /* 0x008fce0000010000 */
[----:B------:R-:W2:Y:S01]  /*7850*/  MUFU.EX2 R50, R50 ;  /* 0x0000003200327308 */ /* 0x000ea20000000800 */
[----:B------:R-:W-:Y:S01]  /*7860*/  F2FP.F16.F32.PACK_AB R21, R109, R24 ;  /* 0x000000186d15723e */ /* 0x000fe200000000ff */
[----:B------:R-:W-:-:S06]  /*7870*/  FADD.FTZ R24, R32, R25 ;  /* 0x0000001920187221 */ /* 0x000fcc0000010000 */
[----:B------:R-:W3:Y:S01]  /*7880*/  MUFU.EX2 R44, R44 ;  /* 0x0000002c002c7308 */ /* 0x000ee20000000800 */
[----:B------:R-:W-:Y:S01]  /*7890*/  FFMA.FTZ R8, R59, UR26, -R105 ;  /* 0x0000001a3b087c23 */ /* 0x000fe20008010869 */
[----:B------:R-:W-:-:S06]  /*78a0*/  FADD.FTZ R26, R46, R23 ;  /* 0x000000172e1a7221 */ /* 0x000fcc0000010000 */
[----:B------:R-:W5:Y:S01]  /*78b0*/  MUFU.EX2 R53, R53 ;  /* 0x0000003500357308 */ /* 0x000f620000000800 */
[----:B----4-:R-:W-:Y:S01]  /*78c0*/  FADD.FTZ R24, R43, R24 ;  /* 0x000000182b187221 */ /* 0x010fe20000010000 */
[----:B0-----:R-:W-:-:S06]  /*78d0*/  FADD.FTZ R25, R49, R26 ;  /* 0x0000001a31197221 */ /* 0x001fcc0000010000 */
[----:B------:R-:W0:Y:S01]  /*78e0*/  MUFU.EX2 R36, R36 ;  /* 0x0000002400247308 */ /* 0x000e220000000800 */
[----:B------:R-:W-:-:S07]  /*78f0*/  F2FP.F16.F32.PACK_AB R23, R110, R27 ;  /* 0x0000001b6e17723e */ /* 0x000fce00000000ff */
[----:B------:R-:W4:Y:S01]  /*7900*/  MUFU.EX2 R54, R54 ;  /* 0x0000003600367308 */ /* 0x000f220000000800 */
[----:B-1----:R-:W-:Y:S01]  /*7910*/  FADD.FTZ R27, R35, R24 ;  /* 0x00000018231b7221 */ /* 0x002fe20000010000 */
[----:B--2---:R-:W-:-:S06]  /*7920*/  FADD.FTZ R26, R50, R25 ;  /* 0x00000019321a7221 */ /* 0x004fcc0000010000 */
[----:B------:R-:W1:Y:S01]  /*7930*/  MUFU.EX2 R47, R47 ;  /* 0x0000002f002f7308 */ /* 0x000e620000000800 */
[----:B------:R-:W-:-:S07]  /*7940*/  F2FP.F16.F32.PACK_AB R7, R106, R7 ;  /* 0x000000076a07723e */ /* 0x000fce00000000ff */
[----:B------:R-:W2:Y:S01]  /*7950*/  MUFU.EX2 R57, R57 ;  /* 0x0000003900397308 */ /* 0x000ea20000000800 */
[----:B---3--:R-:W-:Y:S01]  /*7960*/  FADD.FTZ R27, R44, R27 ;  /* 0x0000001b2c1b7221 */ /* 0x008fe20000010000 */
[----:B-----5:R-:W-:-:S06]  /*7970*/  FADD.FTZ R25, R53, R26 ;  /* 0x0000001a35197221 */ /* 0x020fcc0000010000 */
[----:B------:R-:W3:Y:S01]  /*7980*/  MUFU.EX2 R8, R8 ;  /* 0x0000000800087308 */ /* 0x000ee20000000800 */
[----:B------:R5:W-:Y:S07]  /*7990*/  STSM.16.M88.4 [R155], R4 ;  /* 0x000000049b007844 */ /* 0x000bee0000000200 */
[----:B------:R-:W3:Y:S01]  /*79a0*/  MUFU.EX2 R58, R58 ;  /* 0x0000003a003a7308 */ /* 0x000ee20000000800 */
[----:B0-----:R-:W-:Y:S01]  /*79b0*/  FADD.FTZ R26, R36, R27 ;  /* 0x0000001b241a7221 */ /* 0x001fe20000010000 */
[----:B------:R-:W-:-:S06]  /*79c0*/  F2FP.F16.F32.PACK_AB R20, R30, R29 ;  /* 0x0000001d1e14723e */ /* 0x000fcc00000000ff */
[----:B------:R-:W0:Y:S01]  /*79d0*/  MUFU.EX2 R61, R61 ;  /* 0x0000003d003d7308 */ /* 0x000e220000000800 */
[----:B-----5:R-:W-:Y:S01]  /*79e0*/  F2FP.F16.F32.PACK_AB R5, R39, R28 ;  /* 0x0000001c2705723e */ /* 0x020fe200000000ff */
[----:B----4-:R-:W-:Y:S01]  /*79f0*/  FADD.FTZ R28, R54, R25 ;  /* 0x00000019361c7221 */ /* 0x010fe20000010000 */
[----:B------:R-:W-:Y:S01]  /*7a00*/  F2FP.F16.F32.PACK_AB R22, R34, R33 ;  /* 0x000000212216723e */ /* 0x000fe200000000ff */
[----:B------:R1:W-:Y:S04]  /*7a10*/  STSM.16.M88.4 [R17], R12 ;  /* 0x0000000c11007844 */ /* 0x0003e80000000200 */
[----:B------:R-:W4:Y:S01]  /*7a20*/  MUFU.EX2 R62, R62 ;  /* 0x0000003e003e7308 */ /* 0x000f220000000800 */
[----:B------:R3:W-:Y:S07]  /*7a30*/  STSM.16.M88.4 [R16], R20 ;  /* 0x0000001410007844 */ /* 0x0007ee0000000200 */
[----:B------:R-:W5:Y:S01]  /*7a40*/  MUFU.EX2 R65, R65 ;  /* 0x0000004100417308 */ /* 0x000f620000000800 */
[----:B-1----:R-:W-:Y:S01]  /*7a50*/  FADD.FTZ R13, R47, R26 ;  /* 0x0000001a2f0d7221 */ /* 0x002fe20000010000 */
[----:B--2---:R-:W-:-:S06]  /*7a60*/  FADD.FTZ R15, R57, R28 ;  /* 0x0000001c390f7221 */ /* 0x004fcc0000010000 */
[----:B------:R-:W1:Y:S01]  /*7a70*/  MUFU.EX2 R66, R66 ;  /* 0x0000004200427308 */ /* 0x000e620000000800 */
[----:B---3--:R-:W-:Y:S01]  /*7a80*/  FADD.FTZ R21, R8, R13 ;  /* 0x0000000d08157221 */ /* 0x008fe20000010000 */
[----:B------:R-:W-:-:S03]  /*7a90*/  FADD.FTZ R14, R58, R15 ;  /* 0x0000000f3a0e7221 */ /* 0x000fc60000010000 */
[----:B------:R-:W-:Y:S01]  /*7aa0*/  FADD.FTZ R20, R0, R21 ;  /* 0x0000001500147221 */ /* 0x000fe20000010000 */
[----:B0-----:R-:W-:Y:S02]  /*7ab0*/  FADD.FTZ R21, R61, R14 ;  /* 0x0000000e3d157221 */ /* 0x001fe40000010000 */
[----:B------:R-:W0:Y:S02]  /*7ac0*/  MUFU.EX2 R71, R71 ;  /* 0x0000004700477308 */ /* 0x000e240000000800 */
[----:B----4-:R-:W-:-:S04]  /*7ad0*/  FADD.FTZ R22, R62, R21 ;  /* 0x000000153e167221 */ /* 0x010fc80000010000 */
[----:B-----5:R-:W-:-:S04]  /*7ae0*/  FADD.FTZ R27, R65, R22 ;  /* 0x00000016411b7221 */ /* 0x020fc80000010000 */
[----:B-1----:R-:W-:-:S04]  /*7af0*/  FADD.FTZ R28, R66, R27 ;  /* 0x0000001b421c7221 */ /* 0x002fc80000010000 */
[----:B0-----:R-:W-:Y:S02]  /*7b00*/  FADD.FTZ R27, R71, R28 ;  /* 0x0000001c471b7221 */ /* 0x001fe40000010000 */
[----:B------:R-:W2:Y:S01]  /*7b10*/  LDL R28, [R1] ;  /* 0x00000000011c7983 */ /* 0x000ea20000100800 */
[--C-:B------:R-:W-:Y:S01]  /*7b20*/  FFMA.FTZ R9, R63, UR26, -R105.reuse ;  /* 0x0000001a3f097c23 */ /* 0x100fe20008010869 */
[--C-:B------:R-:W-:Y:S01]  /*7b30*/  FFMA.FTZ R10, R64, UR26, -R105.reuse ;  /* 0x0000001a400a7c23 */ /* 0x100fe20008010869 */
[----:B------:R-:W-:-:S04]  /*7b40*/  FFMA.FTZ R48, R67, UR26, -R105 ;  /* 0x0000001a43307c23 */ /* 0x000fc80008010869 */
[----:B------:R-:W0:Y:S01]  /*7b50*/  MUFU.EX2 R9, R9 ;  /* 0x0000000900097308 */ /* 0x000e220000000800 */
[----:B------:R-:W-:-:S07]  /*7b60*/  FFMA.FTZ R51, R68, UR26, -R105 ;  /* 0x0000001a44337c23 */ /* 0x000fce0008010869 */
[----:B------:R-:W1:Y:S01]  /*7b70*/  MUFU.EX2 R10, R10 ;  /* 0x0000000a000a7308 */ /* 0x000e620000000800 */
[--C-:B------:R-:W-:Y:S01]  /*7b80*/  FFMA.FTZ R69, R69, UR26, -R105.reuse ;  /* 0x0000001a45457c23 */ /* 0x100fe20008010869 */
[----:B------:R-:W-:-:S06]  /*7b90*/  FFMA.FTZ R52, R70, UR26, -R105 ;  /* 0x0000001a46347c23 */ /* 0x000fcc0008010869 */
        /* <DEDUP_REMOVED lines=8> */
[----:B------:R-:W-:-:S07]  /*7c20*/  FFMA.FTZ R77, R77, UR26, -R105 ;  /* 0x0000001a4d4d7c23 */ /* 0x000fce0008010869 */
[----:B------:R-:W4:Y:S01]  /*7c30*/  MUFU.EX2 R52, R52 ;  /* 0x0000003400347308 */ /* 0x000f220000000800 */
[----:B0-----:R-:W-:-:S07]  /*7c40*/  FADD.FTZ R26, R51, R26 ;  /* 0x0000001a331a7221 */ /* 0x001fce0000010000 */
[----:B------:R-:W0:Y:S01]  /*7c50*/  MUFU.EX2 R75, R75 ;  /* 0x0000004b004b7308 */ /* 0x000e220000000800 */
[----:B------:R-:W-:Y:S01]  /*7c60*/  FFMA.FTZ R78, R78, UR26, -R105 ;  /* 0x0000001a4e4e7c23 */ /* 0x000fe20008010869 */
[----:B-1----:R-:W-:-:S06]  /*7c70*/  FADD.FTZ R29, R73, R26 ;  /* 0x0000001a491d7221 */ /* 0x002fcc0000010000 */
[----:B------:R-:W1:Y:S01]  /*7c80*/  MUFU.EX2 R76, R76 ;  /* 0x0000004c004c7308 */ /* 0x000e620000000800 */
[----:B------:R-:W-:-:S07]  /*7c90*/  F2FP.F16.F32.PACK_AB R23, R0, R8 ;  /* 0x000000080017723e */ /* 0x000fce00000000ff */
[----:B------:R-:W5:Y:S01]  /*7ca0*/  MUFU.EX2 R19, R74 ;  /* 0x0000004a00137308 */ /* 0x000f620000000800 */
[----:B------:R-:W-:Y:S01]  /*7cb0*/  FFMA.FTZ R81, R81, UR26, -R105 ;  /* 0x0000001a51517c23 */ /* 0x000fe20008010869 */
[----:B---3--:R-:W-:-:S06]  /*7cc0*/  FADD.FTZ R0, R72, R27 ;  /* 0x0000001b48007221 */ /* 0x008fcc0000010000 */
[----:B------:R-:W3:Y:S01]  /*7cd0*/  MUFU.EX2 R79, R79 ;  /* 0x0000004f004f7308 */ /* 0x000ee20000000800 */
[----:B----4-:R-:W-:-:S07]  /*7ce0*/  FADD.FTZ R29, R52, R29 ;  /* 0x0000001d341d7221 */ /* 0x010fce0000010000 */
[----:B------:R-:W4:Y:S01]  /*7cf0*/  MUFU.EX2 R77, R77 ;  /* 0x0000004d004d7308 */ /* 0x000f220000000800 */
[----:B------:R-:W-:Y:S01]  /*7d00*/  FFMA.FTZ R82, R82, UR26, -R105 ;  /* 0x0000001a52527c23 */ /* 0x000fe20008010869 */
[----:B0-----:R-:W-:-:S06]  /*7d10*/  FADD.FTZ R27, R75, R0 ;  /* 0x000000004b1b7221 */ /* 0x001fcc0000010000 */
[----:B------:R-:W0:Y:S01]  /*7d20*/  MUFU.EX2 R80, R80 ;  /* 0x0000005000507308 */ /* 0x000e220000000800 */
[----:B------:R-:W-:Y:S01]  /*7d30*/  F2FP.F16.F32.PACK_AB R4, R38, R37 ;  /* 0x000000252604723e */ /* 0x000fe200000000ff */
[----:B------:R-:W-:Y:S01]  /*7d40*/  FADD.FTZ R0, R18, R29 ;  /* 0x0000001d12007221 */ /* 0x000fe20000010000 */
[----:B------:R-:W-:-:S05]  /*7d50*/  F2FP.F16.F32.PACK_AB R6, R42, R41 ;  /* 0x000000292a06723e */ /* 0x000fca00000000ff */
[----:B------:R-:W0:Y:S01]  /*7d60*/  MUFU.EX2 R78, R78 ;  /* 0x0000004e004e7308 */ /* 0x000e220000000800 */
[----:B------:R-:W-:Y:S01]  /*7d70*/  F2FP.F16.F32.PACK_AB R7, R40, R31 ;  /* 0x0000001f2807723e */ /* 0x000fe200000000ff */
[----:B------:R-:W-:Y:S01]  /*7d80*/  FFMA.FTZ R85, R85, UR26, -R105 ;  /* 0x0000001a55557c23 */ /* 0x000fe20008010869 */
[----:B------:R-:W-:-:S05]  /*7d90*/  F2FP.F16.F32.PACK_AB R12, R46, R45 ;  /* 0x0000002d2e0c723e */ /* 0x000fca00000000ff */
[----:B------:R-:W0:Y:S01]  /*7da0*/  MUFU.EX2 R83, R83 ;  /* 0x0000005300537308 */ /* 0x000e220000000800 */
[----:B------:R-:W-:Y:S01]  /*7db0*/  F2FP.F16.F32.PACK_AB R13, R43, R32 ;  /* 0x000000202b0d723e */ /* 0x000fe200000000ff */
[----:B-1----:R-:W-:Y:S01]  /*7dc0*/  FADD.FTZ R8, R76, R27 ;  /* 0x0000001b4c087221 */ /* 0x002fe20000010000 */
[----:B------:R-:W-:Y:S02]  /*7dd0*/  F2FP.F16.F32.PACK_AB R14, R50, R49 ;  /* 0x00000031320e723e */ /* 0x000fe400000000ff */
[----:B------:R-:W-:-:S03]  /*7de0*/  F2FP.F16.F32.PACK_AB R15, R44, R35 ;  /* 0x000000232c0f723e */ /* 0x000fc600000000ff */
[----:B------:R-:W1:Y:S01]  /*7df0*/  MUFU.EX2 R24, R81 ;  /* 0x0000005100187308 */ /* 0x000e620000000800 */
[----:B-----5:R-:W-:Y:S01]  /*7e00*/  FADD.FTZ R0, R19, R0 ;  /* 0x0000000013007221 */ /* 0x020fe20000010000 */
[--C-:B------:R-:W-:Y:S01]  /*7e10*/  FFMA.FTZ R86, R86, UR26, -R105.reuse ;  /* 0x0000001a56567c23 */ /* 0x100fe20008010869 */
[----:B------:R5:W-:Y:S05]  /*7e20*/  STSM.16.M88.4 [R2+0x24800], R4 ;  /* 0x0248000402007844 */ /* 0x000bea0000000200 */
[----:B------:R-:W1:Y:S01]  /*7e30*/  MUFU.EX2 R25, R82 ;  /* 0x0000005200197308 */ /* 0x000e620000000800 */
[----:B------:R4:W-:Y:S01]  /*7e40*/  STSM.16.M88.4 [R111], R12 ;  /* 0x0000000c6f007844 */ /* 0x0009e20000000200 */
[----:B------:R-:W-:-:S06]  /*7e50*/  FFMA.FTZ R89, R89, UR26, -R105 ;  /* 0x0000001a59597c23 */ /* 0x000fcc0008010869 */
[----:B------:R-:W1:Y:S01]  /*7e60*/  MUFU.EX2 R85, R85 ;  /* 0x0000005500557308 */ /* 0x000e620000000800 */
[----:B-----5:R-:W-:Y:S01]  /*7e70*/  F2FP.F16.F32.PACK_AB R5, R10, R9 ;  /* 0x000000090a05723e */ /* 0x020fe200000000ff */
[----:B---3--:R-:W-:Y:S01]  /*7e80*/  FADD.FTZ R9, R79, R8 ;  /* 0x000000084f097221 */ /* 0x008fe20000010000 */
[----:B----4-:R-:W-:-:S05]  /*7e90*/  FADD.FTZ R13, R77, R0 ;  /* 0x000000004d0d7221 */ /* 0x010fca0000010000 */
[----:B------:R-:W3:Y:S01]  /*7ea0*/  MUFU.EX2 R86, R86 ;  /* 0x0000005600567308 */ /* 0x000ee20000000800 */
[----:B0-----:R-:W-:Y:S01]  /*7eb0*/  FADD.FTZ R0, R80, R9 ;  /* 0x0000000950007221 */ /* 0x001fe20000010000 */
[----:B------:R-:W-:Y:S01]  /*7ec0*/  FADD.FTZ R13, R78, R13 ;  /* 0x0000000d4e0d7221 */ /* 0x000fe20000010000 */
[----:B------:R-:W-:Y:S02]  /*7ed0*/  FFMA.FTZ R90, R90, UR26, -R105 ;  /* 0x0000001a5a5a7c23 */ /* 0x000fe40008010869 */
[----:B------:R-:W-:-:S03]  /*7ee0*/  FADD.FTZ R9, R83, R0 ;  /* 0x0000000053097221 */ /* 0x000fc60000010000 */
[----:B------:R-:W0:Y:S01]  /*7ef0*/  MUFU.EX2 R84, R84 ;  /* 0x0000005400547308 */ /* 0x000e220000000800 */
[----:B-1----:R-:W-:Y:S01]  /*7f00*/  FADD.FTZ R0, R24, R13 ;  /* 0x0000000d18007221 */ /* 0x002fe20000010000 */
[----:B------:R-:W-:-:S06]  /*7f10*/  FFMA.FTZ R95, R95, UR26, -R105 ;  /* 0x0000001a5f5f7c23 */ /* 0x000fcc0008010869 */
[----:B------:R-:W1:Y:S01]  /*7f20*/  MUFU.EX2 R30, R89 ;  /* 0x00000059001e7308 */ /* 0x000e620000000800 */
[----:B------:R-:W-:Y:S01]  /*7f30*/  FADD.FTZ R0, R25, R0 ;  /* 0x0000000019007221 */ /* 0x000fe20000010000 */
[--C-:B------:R-:W-:Y:S01]  /*7f40*/  FFMA.FTZ R96, R96, UR26, -R105.reuse ;  /* 0x0000001a60607c23 */ /* 0x100fe20008010869 */
[----:B------:R-:W-:-:S05]  /*7f50*/  FFMA.FTZ R100, R100, UR26, -R105 ;  /* 0x0000001a64647c23 */ /* 0x000fca0008010869 */
[----:B------:R-:W4:Y:S01]  /*7f60*/  MUFU.EX2 R87, R87 ;  /* 0x0000005700577308 */ /* 0x000f220000000800 */
[----:B------:R-:W-:Y:S01]  /*7f70*/  FFMA.FTZ R98, R98, UR26, -R105 ;  /* 0x0000001a62627c23 */ /* 0x000fe20008010869 */
[----:B------:R-:W-:-:S06]  /*7f80*/  FADD.FTZ R13, R85, R0 ;  /* 0x00000000550d7221 */ /* 0x000fcc0000010000 */
[----:B------:R-:W5:Y:S01]  /*7f90*/  MUFU.EX2 R26, R90 ;  /* 0x0000005a001a7308 */ /* 0x000f620000000800 */
[----:B------:R-:W-:Y:S01]  /*7fa0*/  F2FP.F16.F32.PACK_AB R74, R76, R75 ;  /* 0x0000004b4c4a723e */ /* 0x000fe200000000ff */
[----:B---3--:R-:W-:Y:S01]  /*7fb0*/  FADD.FTZ R13, R86, R13 ;  /* 0x0000000d560d7221 */ /* 0x008fe20000010000 */
[----:B------:R-:W-:-:S05]  /*7fc0*/  F2FP.F16.F32.PACK_AB R75, R19, R18 ;  /* 0x00000012134b723e */ /* 0x000fca00000000ff */
[----:B------:R-:W3:Y:S08]  /*7fd0*/  MUFU.EX2 R88, R88 ;  /* 0x0000005800587308 */ /* 0x000ef00000000800 */
[----:B------:R-:W3:Y:S01]  /*7fe0*/  MUFU.EX2 R10, R95 ;  /* 0x0000005f000a7308 */ /* 0x000ee20000000800 */
[----:B0-----:R-:W-:Y:S01]  /*7ff0*/  FADD.FTZ R8, R84, R9 ;  /* 0x0000000954087221 */ /* 0x001fe20000010000 */
[----:B-1----:R-:W-:-:S06]  /*8000*/  FADD.FTZ R13, R30, R13 ;  /* 0x0000000d1e0d7221 */ /* 0x002fcc0000010000 */
[----:B------:R-:W-:Y:S08]  /*8010*/  MUFU.EX2 R91, R91 ;  /* 0x0000005b005b7308 */ /* 0x000ff00000000800 */
[----:B------:R-:W0:Y:S08]  /*8020*/  MUFU.EX2 R92, R92 ;  /* 0x0000005c005c7308 */ /* 0x000e300000000800 */
[----:B------:R-:W1:Y:S01]  /*8030*/  MUFU.EX2 R96, R96 ;  /* 0x0000006000607308 */ /* 0x000e620000000800 */
[----:B----4-:R-:W-:-:S07]  /*8040*/  FADD.FTZ R9, R87, R8 ;  /* 0x0000000857097221 */ /* 0x010fce0000010000 */
[----:B------:R-:W-:Y:S08]  /*8050*/  MUFU.EX2 R94, R94 ;  /* 0x0000005e005e7308 */ /* 0x000ff00000000800 */
[----:B------:R-:W4:Y:S08]  /*8060*/  MUFU.EX2 R97, R97 ;  /* 0x0000006100617308 */ /* 0x000f300000000800 */
[----:B------:R-:W-:Y:S08]  /*8070*/  MUFU.EX2 R99, R99 ;  /* 0x0000006300637308 */ /* 0x000ff00000000800 */
[----:B------:R-:W4:Y:S08]  /*8080*/  MUFU.EX2 R101, R101 ;  /* 0x0000006500657308 */ /* 0x000f300000000800 */
[----:B------:R-:W-:Y:S08]  /*8090*/  MUFU.EX2 R19, R98 ;  /* 0x0000006200137308 */ /* 0x000ff00000000800 */
[----:B------:R-:W2:Y:S01]  /*80a0*/  MUFU.EX2 R100, R100 ;  /* 0x0000006400647308 */ /* 0x000ea20000000800 */
[----:B------:R-:W-:Y:S01]  /*80b0*/  F2FP.F16.F32.PACK_AB R20, R54, R53 ;  /* 0x000000353614723e */ /* 0x000fe200000000ff */
[----:B-----5:R-:W-:Y:S01]  /*80c0*/  FADD.FTZ R13, R26, R13 ;  /* 0x0000000d1a0d7221 */ /* 0x020fe20000010000 */
[----:B------:R-:W-:-:S02]  /*80d0*/  F2FP.F16.F32.PACK_AB R21, R47, R36 ;  /* 0x000000242f15723e */ /* 0x000fc400000000ff */
[----:B------:R-:W-:Y:S02]  /*80e0*/  F2FP.F16.F32.PACK_AB R22, R58, R57 ;  /* 0x000000393a16723e */ /* 0x000fe400000000ff */
[----:B------:R-:W-:Y:S02]  /*80f0*/  F2FP.F16.F32.PACK_AB R4, R62, R61 ;  /* 0x0000003d3e04723e */ /* 0x000fe400000000ff */
[----:B------:R-:W-:Y:S02]  /*8100*/  F2FP.F16.F32.PACK_AB R6, R66, R65 ;  /* 0x000000414206723e */ /* 0x000fe400000000ff */
[----:B------:R-:W-:Y:S01]  /*8110*/  F2FP.F16.F32.PACK_AB R7, R51, R48 ;  /* 0x000000303307723e */ /* 0x000fe200000000ff */
[----:B---3--:R-:W-:Y:S01]  /*8120*/  FADD.FTZ R0, R88, R9 ;  /* 0x0000000958007221 */ /* 0x008fe20000010000 */
[----:B------:R-:W-:Y:S01]  /*8130*/  FADD.FTZ R13, R10, R13 ;  /* 0x0000000d0a0d7221 */ /* 0x000fe20000010000 */
[----:B------:R-:W-:Y:S01]  /*8140*/  STSM.16.M88.4 [R17+0x6000], R20 ;  /* 0x0060001411007844 */ /* 0x000fe20000000200 */
[----:B------:R-:W-:-:S02]  /*8150*/  F2FP.F16.F32.PACK_AB R72, R72, R71 ;  /* 0x000000474848723e */ /* 0x000fc400000000ff */
[----:B------:R-:W-:Y:S01]  /*8160*/  F2FP.F16.F32.PACK_AB R73, R52, R73 ;  /* 0x000000493449723e */ /* 0x000fe200000000ff */
[----:B------:R3:W-:Y:S01]  /*8170*/  STSM.16.M88.4 [R16+0x6000], R4 ;  /* 0x0060000410007844 */ /* 0x0007e20000000200 */
[----:B------:R-:W-:Y:S02]  /*8180*/  F2FP.F16.F32.PACK_AB R82, R84, R83 ;  /* 0x000000535452723e */ /* 0x000fe400000000ff */
[----:B------:R-:W-:Y:S02]  /*8190*/  F2FP.F16.F32.PACK_AB R80, R80, R79 ;  /* 0x0000004f5050723e */ /* 0x000fe400000000ff */
[----:B------:R-:W-:Y:S02]  /*81a0*/  F2FP.F16.F32.PACK_AB R81, R78, R77 ;  /* 0x0000004d4e51723e */ /* 0x000fe400000000ff */
[----:B------:R-:W-:Y:S02]  /*81b0*/  F2FP.F16.F32.PACK_AB R83, R25, R24 ;  /* 0x000000181953723e */ /* 0x000fe400000000ff */
[----:B0-----:R-:W-:-:S02]  /*81c0*/  F2FP.F16.F32.PACK_AB R90, R92, R91 ;  /* 0x0000005b5c5a723e */ /* 0x001fc400000000ff */
[----:B------:R-:W-:Y:S02]  /*81d0*/  F2FP.F16.F32.PACK_AB R88, R88, R87 ;  /* 0x000000575858723e */ /* 0x000fe400000000ff */
[----:B------:R-:W-:Y:S01]  /*81e0*/  F2FP.F16.F32.PACK_AB R89, R86, R85 ;  /* 0x000000555659723e */ /* 0x000fe200000000ff */
[----:B---3--:R-:W-:Y:S01]  /*81f0*/  FADD.FTZ R5, R91, R0 ;  /* 0x000000005b057221 */ /* 0x008fe20000010000 */
[----:B------:R-:W-:Y:S01]  /*8200*/  F2FP.F16.F32.PACK_AB R91, R26, R30 ;  /* 0x0000001e1a5b723e */ /* 0x000fe200000000ff */
[C---:B-1----:R-:W-:Y:S01]  /*8210*/  FADD.FTZ R4, R96.reuse, R13 ;  /* 0x0000000d60047221 */ /* 0x042fe20000010000 */
[----:B----4-:R-:W-:Y:S02]  /*8220*/  F2FP.F16.F32.PACK_AB R12, R97, R94 ;  /* 0x0000005e610c723e */ /* 0x010fe400000000ff */
[----:B------:R-:W-:Y:S02]  /*8230*/  F2FP.F16.F32.PACK_AB R13, R96, R10 ;  /* 0x0000000a600d723e */ /* 0x000fe400000000ff */
[----:B------:R-:W-:-:S02]  /*8240*/  F2FP.F16.F32.PACK_AB R14, R101, R99 ;  /* 0x00000063650e723e */ /* 0x000fc400000000ff */
[----:B--2---:R-:W-:Y:S01]  /*8250*/  F2FP.F16.F32.PACK_AB R15, R100, R19 ;  /* 0x00000013640f723e */ /* 0x004fe200000000ff */
[----:B------:R0:W-:Y:S04]  /*8260*/  STSM.16.M88.4 [R2+0x2a800], R72 ;  /* 0x02a8004802007844 */ /* 0x0001e80000000200 */
[----:B------:R0:W-:Y:S04]  /*8270*/  STSM.16.M88.4 [R28], R80 ;  /* 0x000000501c007844 */ /* 0x0001e80000000200 */
[----:B------:R0:W-:Y:S04]  /*8280*/  STSM.16.M88.4 [R17+0xc000], R88 ;  /* 0x00c0005811007844 */ /* 0x0001e80000000200 */
[----:B------:R0:W-:Y:S01]  /*8290*/  STSM.16.M88.4 [R16+0xc000], R12 ;  /* 0x00c0000c10007844 */ /* 0x0001e20000000200 */
[----:B------:R-:W-:Y:S01]  /*82a0*/  @!PT LDS RZ, [RZ] ;  /* 0x00000000fffff984 */ /* 0x000fe20000000800 */
[----:B------:R-:W-:Y:S01]  /*82b0*/  @!PT LDS RZ, [RZ] ;  /* 0x00000000fffff984 */ /* 0x000fe20000000800 */
[----:B------:R-:W-:Y:S01]  /*82c0*/  @!PT LDS RZ, [RZ] ;  /* 0x00000000fffff984 */ /* 0x000fe20000000800 */
[----:B------:R-:W-:Y:S01]  /*82d0*/  @!PT LDS RZ, [RZ] ;  /* 0x00000000fffff984 */ /* 0x000fe20000000800 */
[----:B------:R1:W-:Y:S06]  /*82e0*/  MEMBAR.ALL.CTA ;  /* 0x0000000000007992 */ /* 0x0003ec0000008000 */
[----:B-1----:R-:W1:Y:S01]  /*82f0*/  FENCE.VIEW.ASYNC.S ;  /* 0x00000000000073c6 */ /* 0x002e620000000000 */
[----:B------:R-:W-:Y:S01]  /*8300*/  FADD.FTZ R5, R92, R5 ;  /* 0x000000055c057221 */ /* 0x000fe20000010000 */
[----:B------:R-:W-:-:S03]  /*8310*/  ISETP.LT.AND P2, PT, RZ, UR29, PT ;  /* 0x0000001dff007c0c */ /* 0x000fc6000bf41270 */
[----:B------:R-:W-:Y:S01]  /*8320*/  FADD.FTZ R0, R94, R5 ;  /* 0x000000055e007221 */ /* 0x000fe20000010000 */
[----:B------:R-:W-:-:S03]  /*8330*/  UIADD3 UR6, UR29, -0x1, URZ ;  /* 0xffffffff1d067890 */ /* 0x000fc6000fffe03f */
[----:B------:R-:W-:Y:S01]  /*8340*/  FADD.FTZ R0, R97, R0 ;  /* 0x0000000061007221 */ /* 0x000fe20000010000 */
[----:B------:R-:W-:Y:S01]  /*8350*/  FADD.FTZ R5, R19, R4 ;  /* 0x0000000413057221 */ /* 0x000fe20000010000 */
[----:B------:R-:W-:Y:S02]  /*8360*/  UMOV UR20, UR38 ;  /* 0x0000002600147c82 */ /* 0x000fe40008000000 */
[----:B------:R-:W-:Y:S01]  /*8370*/  FADD.FTZ R0, R99, R0 ;  /* 0x0000000063007221 */ /* 0x000fe20000010000 */
[----:B------:R-:W-:Y:S01]  /*8380*/  UMOV UR29, UR6 ;  /* 0x00000006001d7c82 */ /* 0x000fe20008000000 */
[----:B------:R-:W-:Y:S01]  /*8390*/  UMOV UR28, UR39 ;  /* 0x00000027001c7c82 */ /* 0x000fe20008000000 */
        /* <DEDUP_REMOVED lines=36> */
[----:B-1----:R-:W-:Y:S01]  /*85e0*/  NOP ;  /* 0x0000000000007918 */ /* 0x002fe20000000000 */
[----:B0-----:R-:W-:Y:S05]  /*85f0*/  @P2 BRA `(.L_x_10611) ;  /* 0xffffffc800842947 */ /* 0x001fea000383ffff */
.L_x_10602:
[----:B------:R-:W-:Y:S06]  /*8600*/  BAR.ARV 0x8, 0x1a0 ;  /* 0x0206800000007b1d */ /* 0x000fec0000002000 */
[----:B------:R-:W-:Y:S05]  /*8610*/  @!P0 BRA `(.L_x_10612) ;  /* 0x0000000000048947 */ /* 0x000fea0003800000 */
[----:B------:R-:W-:Y:S01]  /*8620*/  BPT.TRAP 0x1 ;  /* 0x000000040000795c */ /* 0x000fe20000300000 */
.L_x_10612:
[----:B------:R-:W-:Y:S01]  /*8630*/  ULEA UR5, UR39, UR40, 0x3 ;  /* 0x0000002827057291 */ /* 0x000fe2000f8e183f */
[----:B------:R-:W-:-:S05]  /*8640*/  IMAD.U32 R0, RZ, RZ, UR38 ;  /* 0x00000026ff007e24 */ /* 0x000fca000f8e00ff */
[----:B------:R-:W-:-:S04]  /*8650*/  SHF.L.U32 R0, R0, 0x1f, RZ ;  /* 0x0000001f00007819 */ /* 0x000fc800000006ff */
[----:B------:R0:W1:Y:S01]  /*8660*/  SYNCS.PHASECHK.TRANS64.TRYWAIT P2, [UR5+0x30850], R0 ;  /* 0x03085000ff0075a7 */ /* 0x0000620008040145 */
[----:B------:R-:W-:Y:S05]  /*8670*/  @!P0 BRA `(.L_x_10613) ;  /* 0x0000000000048947 */ /* 0x000fea0003800000 */
[----:B------:R-:W-:Y:S01]  /*8680*/  BPT.TRAP 0x1 ;  /* 0x000000040000795c */ /* 0x000fe20000300000 */
.L_x_10613:
[----:B-1----:R-:W-:Y:S05]  /*8690*/  @P2 BRA `(.L_x_10614) ;  /* 0x0000000000082947 */ /* 0x002fea0003800000 */
[----:B------:R-:W1:Y:S02]  /*86a0*/  SYNCS.PHASECHK.TRANS64.TRYWAIT P0, [UR5+0x30850], R0 ;  /* 0x03085000ff0075a7 */ /* 0x000e640008000145 */
[----:B-1----:R-:W-:Y:S05]  /*86b0*/  @!P0 BRA `(.L_x_10615) ;  /* 0x0000006000c08947 */ /* 0x002fea0003800000 */
.L_x_10614:
[----:B------:R-:W-:Y:S01]  /*86c0*/  UIADD3 UR40, UR40, 0x400, URZ ;  /* 0x0000040028287890 */ /* 0x000fe2000fffe03f */
[----:B------:R-:W-:Y:S01]  /*86d0*/  WARPGROUP.ARRIVE ;  /* 0x00000000000079c5 */ /* 0x000fe20000000000 */
[----:B------:R-:W-:Y:S01]  /*86e0*/  UIADD3 UR25, UR25, 0x1e800, URZ ;  /* 0x0001e80019197890 */ /* 0x000fe2000fffe03f */
[----:B01----:R-:W0:Y:S01]  /*86f0*/  SHFL.BFLY PT, R0, R5, 0x2, 0x1f ;  /* 0x0c401f0005007f89 */ /* 0x003e2200000e0000 */
[----:B------:R-:W-:Y:S01]  /*8700*/  USHF.R.U32.HI UR40, URZ, 0x4, UR40 ;  /* 0x000000043f287899 */ /* 0x000fe20008011628 */
[----:B------:R-:W-:Y:S01]  /*8710*/  IMAD.MOV.U32 R21, RZ, RZ, RZ ;  /* 0x000000ffff157224 */ /* 0x000fe200078e00ff */
[----:B------:R-:W-:Y:S01]  /*8720*/  USHF.R.U32.HI UR25, URZ, 0x4, UR25 ;  /* 0x000000043f197899 */ /* 0x000fe20008011619 */
[----:B------:R-:W1:Y:S01]  /*8730*/  SHFL.BFLY PT, R3, R4, 0x2, 0x1f ;  /* 0x0c401f0004037f89 */ /* 0x000e6200000e0000 */
[----:B------:R-:W-:Y:S01]  /*8740*/  ULOP3.LUT UR6, UR40, 0x3fff, URZ, 0xc0, !UPT ;  /* 0x00003fff28067892 */ /* 0x000fe2000f8ec03f */
[----:B------:R-:W-:Y:S01]  /*8750*/  IMAD.U32 R12, RZ, RZ, UR26 ;  /* 0x0000001aff0c7e24 */ /* 0x000fe2000f8e00ff */
[----:B------:R-:W-:-:S02]  /*8760*/  ULOP3.LUT UR4, UR25, 0x3fff, URZ, 0xc0, !UPT ;  /* 0x00003fff19047892 */ /* 0x000fc4000f8ec03f */
[----:B------:R-:W-:Y:S02]  /*8770*/  UIMAD UR6, UR39, 0x600, UR6 ;  /* 0x00000600270678a4 */ /* 0x000fe4000f8e0206 */
[----:B------:R-:W-:Y:S01]  /*8780*/  ULOP3.LUT UR4, UR4, 0x10000, URZ, 0xfc, !UPT ;  /* 0x0001000004047892 */ /* 0x000fe2000f8efc3f */
[----:B------:R-:W-:Y:S01]  /*8790*/  UMOV UR11, 0x40000040 ;  /* 0x40000040000b7882 */ /* 0x000fe20000000000 */
[----:B------:R-:W-:Y:S01]  /*87a0*/  UMOV UR9, 0x40000040 ;  /* 0x4000004000097882 */ /* 0x000fe20000000000 */
[----:B------:R-:W-:Y:S02]  /*87b0*/  UIADD3 UR39, UR39, 0x1, URZ ;  /* 0x0000000127277890 */ /* 0x000fe4000fffe03f */
[----:B------:R-:W-:Y:S02]  /*87c0*/  UMOV UR10, UR6 ;  /* 0x00000006000a7c82 */ /* 0x000fe40008000000 */
[----:B------:R-:W-:Y:S01]  /*87d0*/  UMOV UR8, UR4 ;  /* 0x0000000400087c82 */ /* 0x000fe20008000000 */
[----:B------:R-:W-:Y:S01]  /*87e0*/  UISETP.NE.AND UP0, UPT, UR39, 0x2, UPT ;  /* 0x000000022700788c */ /* 0x000fe2000bf05270 */
[----:B------:R-:W-:Y:S01]  /*87f0*/  HGMMA.64x64x16.F32 R120, gdesc[UR8].tnspB, R120, gsb0 ;  /* 0x40e00000087879f0 */ /* 0x000fe20008000878 */
[----:B------:R-:W-:-:S02]  /*8800*/  UIADD3 UR10, UR6, 0x80, URZ ;  /* 0x00000080060a7890 */ /* 0x000fc4000fffe03f */
[----:B------:R-:W-:Y:S01]  /*8810*/  UIADD3 UR8, UR4, 0x2, URZ ;  /* 0x0000000204087890 */ /* 0x000fe2000fffe03f */
[----:B0-----:R-:W-:Y:S01]  /*8820*/  FADD.FTZ R6, R0, R5 ;  /* 0x0000000500067221 */ /* 0x001fe20000010000 */
[----:B------:R-:W-:Y:S01]  /*8830*/  UMOV UR11, 0x40000040 ;  /* 0x40000040000b7882 */ /* 0x000fe20000000000 */
[----:B------:R-:W-:Y:S01]  /*8840*/  UMOV UR9, 0x40000040 ;  /* 0x4000004000097882 */ /* 0x000fe20000000000 */
[----:B------:R-:W-:Y:S01]  /*8850*/  UIADD3 UR37, UR37, 0x1, URZ ;  /* 0x0000000125257890 */ /* 0x000fe2000fffe03f */
[----:B-1----:R-:W-:Y:S01]  /*8860*/  FADD.FTZ R3, R3, R4 ;  /* 0x0000000403037221 */ /* 0x002fe20000010000 */
[----:B------:R-:W0:Y:S01]  /*8870*/  SHFL.BFLY PT, R7, R6, 0x1, 0x1f ;  /* 0x0c201f0006077f89 */ /* 0x000e2200000e0000 */
[----:B------:R-:W-:Y:S01]  /*8880*/  IMAD.U32 R4, RZ, RZ, UR26 ;  /* 0x0000001aff047e24 */ /* 0x000fe2000f8e00ff */
[----:B------:R-:W-:Y:S02]  /*8890*/  USEL UR39, UR39, URZ, UP0 ;  /* 0x0000003f27277287 */ /* 0x000fe40008000000 */
[----:B------:R-:W1:Y:S01]  /*88a0*/  SHFL.BFLY PT, R0, R3, 0x1, 0x1f ;  /* 0x0c201f0003007f89 */ /* 0x000e6200000e0000 */
[----:B0-----:R-:W-:Y:S01]  /*88b0*/  FADD.FTZ R10, R6, R7 ;  /* 0x00000007060a7221 */ /* 0x001fe20000010000 */
[----:B------:R-:W-:Y:S01]  /*88c0*/  IMAD.U32 R6, RZ, RZ, UR5 ;  /* 0x00000005ff067e24 */ /* 0x000fe2000f8e00ff */
[----:B------:R-:W-:Y:S01]  /*88d0*/  MOV R7, RZ ;  /* 0x000000ff00077202 */ /* 0x000fe20000000f00 */
[----:B-1----:R-:W-:-:S02]  /*88e0*/  FADD.FTZ R9, R3, R0 ;  /* 0x0000000003097221 */ /* 0x002fc40000010000 */
[----:B------:R-:W-:Y:S01]  /*88f0*/  FSETP.NE.FTZ.AND P2, PT, R10, RZ, PT ;  /* 0x000000ff0a00720b */ /* 0x000fe20003f55000 */
[----:B------:R-:W-:Y:S01]  /*8900*/  @!P1 VIADD R6, R6, 0x30860 ;  /* 0x0003086006069836 */ /* 0x000fe20000000000 */
[----:B------:R-:W-:Y:S01]  /*8910*/  MOV R0, 0xff800000 ;  /* 0xff80000000007802 */ /* 0x000fe20000000f00 */
[----:B------:R-:W-:Y:S01]  /*8920*/  IMAD.MOV.U32 R3, RZ, RZ, -0x800000 ;  /* 0xff800000ff037424 */ /* 0x000fe200078e00ff */
[----:B------:R-:W-:Y:S02]  /*8930*/  FSETP.NE.FTZ.AND P0, PT, R9, RZ, PT ;  /* 0x000000ff0900720b */ /* 0x000fe40003f15000 */
[----:B------:R-:W-:-:S07]  /*8940*/  @!P1 PRMT R6, RZ, 0x654, R6 ;  /* 0x00000654ff069816 */ /* 0x000fce0000000006 */
[----:B------:R-:W0:Y:S01]  /*8950*/  @P2 MUFU.LG2 R8, R10 ;  /* 0x0000000a00082308 */ /* 0x000e220000000c00 */
[----:B------:R-:W-:-:S03]  /*8960*/  @P2 FMUL.FTZ R12, R12, 0.69314718246459960938 ;  /* 0x3f3172180c0c2820 */ /* 0x000fc60000410000 */
[----:B------:R-:W-:-:S04]  /*8970*/  @P0 FMUL.FTZ R4, R4, 0.69314718246459960938 ;  /* 0x3f31721804040820 */ /* 0x000fc80000410000 */
[----:B------:R-:W1:Y:S08]  /*8980*/  @P0 MUFU.LG2 R5, R9 ;  /* 0x0000000900050308 */ /* 0x000e700000000c00 */
[----:B------:R0:W2:Y:S08]  /*8990*/  @P0 MUFU.RCP R21, R9 ;  /* 0x0000000900150308 */ /* 0x0000b00000001000 */
[----:B------:R-:W3:Y:S01]  /*89a0*/  @P2 MUFU.RCP R7, R10 ;  /* 0x0000000a00072308 */ /* 0x000ee20000001000 */
[----:B------:R-:W-:-:S02]  /*89b0*/  WARPGROUP.DEPBAR.LE gsb0, 0x0 ;  /* 0x00008000000079c5 */ /* 0x000fc40000010000 */
[----:B------:R-:W-:Y:S01]  /*89c0*/  WARPGROUP.ARRIVE ;  /* 0x00000000000079c5 */ /* 0x000fe20000000000 */
[----:B0-----:R-:W-:Y:S01]  /*89d0*/  @P2 FMUL.FTZ R9, R8, 0.69314718246459960938 ;  /* 0x3f31721808092820 */ /* 0x001fe20000410000 */
[----:B-1----:R-:W-:-:S03]  /*89e0*/  @P0 FMUL.FTZ R5, R5, 0.69314718246459960938 ;  /* 0x3f31721805050820 */ /* 0x002fc60000410000 */
[----:B------:R-:W-:Y:S01]  /*89f0*/  @P2 FFMA.FTZ R0, R12, R102, R9 ;  /* 0x000000660c002223 */ /* 0x000fe20000010009 */
[----:B------:R-:W-:Y:S01]  /*8a00*/  HGMMA.64x64x16.F32 R120, gdesc[UR8].tnspB, R120, gsb0 ;  /* 0x40e00000087879f0 */ /* 0x000fe20008000878 */
[----:B------:R-:W-:Y:S01]  /*8a10*/  UIADD3 UR10, UR6, 0x100, URZ ;  /* 0x00000100060a7890 */ /* 0x000fe2000fffe03f */
[----:B------:R-:W-:Y:S01]  /*8a20*/  @P0 FFMA.FTZ R3, R4, R93, R5 ;  /* 0x0000005d04030223 */ /* 0x000fe20000010005 */
[----:B------:R-:W-:Y:S01]  /*8a30*/  UIADD3 UR8, UR4, 0x4, URZ ;  /* 0x0000000404087890 */ /* 0x000fe2000fffe03f */
[----:B------:R-:W-:Y:S01]  /*8a40*/  PLOP3.LUT P0, PT, PT, PT, PT, 0x8, 0x0 ;  /* 0x000000000000781c */ /* 0x000fe20003f0e170 */
        /* <DEDUP_REMOVED lines=65> */
[----:B------:R-:W-:-:S04]  /*8e60*/  USEL UR4, URZ, 0x1, UP0 ;  /* 0x000000013f047887 */ /* 0x000fc80008000000 */
[----:B------:R-:W-:Y:S01]  /*8e70*/  ULOP3.LUT UR38, UR38, UR4, URZ, 0x3c, !UPT ;  /* 0x0000000426267292 */ /* 0x000fe2000f8e3c3f */
[----:B------:R-:W-:Y:S02]  /*8e80*/  WARPGROUP.DEPBAR.LE gsb0, 0x0 ;  /* 0x00008000000079c5 */ /* 0x000fe40000010000 */
[----:B------:R-:W-:-:S06]  /*8e90*/  WARPGROUP.ARRIVE ;  /* 0x00000000000079c5 */ /* 0x000fcc0000000000 */
[----:B------:R-:W-:Y:S03]  /*8ea0*/  HGMMA.64x64x16.F32 R120, gdesc[UR8].tnspB, R120, gsb0 ;  /* 0x40e00000087879f0 */ /* 0x000fe60008000878 */
        /* <DEDUP_REMOVED lines=34> */
.L_x_10595:
[----:B------:R-:W0:Y:S08]  /*90d0*/  S2UR UR4, SR_CgaCtaId ;  /* 0x00000000000479c3 */ /* 0x000e300000008800 */
[----:B------:R-:W-:Y:S06]  /*90e0*/  BAR.SYNC.DEFER_BLOCKING 0x5, 0x1a0 ;  /* 0x0146800000007b1d */ /* 0x000fec0000010000 */
[----:B------:R-:W-:Y:S01]  /*90f0*/  UMOV UR40, 0x400 ;  /* 0x0000040000287882 */ /* 0x000fe20000000000 */
[----:B------:R-:W-:Y:S01]  /*9100*/  BSSY B0, `(.L_x_10616) ;  /* 0x0000194000007945 */ /* 0x000fe20003800000 */
[----:B0-----:R-:W-:-:S09]  /*9110*/  ULEA UR40, UR4, UR40, 0x18 ;  /* 0x0000002804287291 */ /* 0x001fd2000f8ec03f */
[----:B------:R-:W0:Y:S02]  /*9120*/  LDS.128 R24, [UR40+0x308d0] ;  /* 0x0308d028ff187984 */ /* 0x000e240008000c00 */
[----:B0-----:R-:W-:Y:S01]  /*9130*/  R2UR UR5, R26 ;  /* 0x000000001a0572ca */ /* 0x001fe200000e0000 */
[----:B------:R-:W-:Y:S06]  /*9140*/  BAR.ARV 0x4, 0x1a0 ;  /* 0x0106800000007b1d */ /* 0x000fec0000002000 */
[----:B------:R-:W-:Y:S08]  /*9150*/  @P0 BRA `(.L_x_10617) ;  /* 0x0000000c00c80947 */ /* 0x000ff00003800000 */
[----:B------:R-:W2:Y:S01]  /*9160*/  LDL R4, [R1+0x1c] ;  /* 0x00001c0001047983 */ /* 0x000ea20000100800 */
[----:B------:R-:W0:Y:S01]  /*9170*/  S2UR UR4, SR_SWINHI ;  /* 0x00000000000479c3 */ /* 0x000e220000002f00 */
[----:B------:R-:W-:Y:S01]  /*9180*/  USHF.L.U32 UR8, UR41, 0x2, URZ ;  /* 0x0000000229087899 */ /* 0x000fe2000800063f */
[----:B------:R-:W-:Y:S01]  /*9190*/  F2FP.F16.F32.PACK_AB R12, R12, R33 ;  /* 0x000000210c0c723e */ /* 0x000fe200000000ff */
[----:B------:R-:W-:Y:S01]  /*91a0*/  USHF.L.U64.HI UR9, UR41, 0x2, UR42 ;  /* 0x0000000229097899 */ /* 0x000fe2000801022a */
[----:B------:R-:W-:Y:S02]  /*91b0*/  F2FP.F16.F32.PACK_AB R13, R13, R34 ;  /* 0x000000220d0d723e */ /* 0x000fe400000000ff */
[----:B------:R-:W-:Y:S02]  /*91c0*/  F2FP.F16.F32.PACK_AB R14, R14, R31 ;  /* 0x0000001f0e0e723e */ /* 0x000fe400000000ff */
[----:B------:R-:W-:Y:S02]  /*91d0*/  F2FP.F16.F32.PACK_AB R15, R15, R32 ;  /* 0x000000200f0f723e */ /* 0x000fe400000000ff */
[----:B------:R-:W-:-:S02]  /*91e0*/  F2FP.F16.F32.PACK_AB R148, R29, R30 ;  /* 0x0000001e1d94723e */ /* 0x000fc400000000ff */
[----:B------:R-:W-:Y:S02]  /*91f0*/  F2FP.F16.F32.PACK_AB R149, R23, R28 ;  /* 0x0000001c1795723e */ /* 0x000fe400000000ff */
[----:B------:R-:W-:Y:S02]  /*9200*/  F2FP.F16.F32.PACK_AB R150, R21, R22 ;  /* 0x000000161596723e */ /* 0x000fe400000000ff */
[----:B------:R-:W-:Y:S01]  /*9210*/  F2FP.F16.F32.PACK_AB R151, R151, R20 ;  /* 0x000000149797723e */ /* 0x000fe200000000ff */
[----:B------:R-:W-:Y:S01]  /*9220*/  UMOV UR6, UR40 ;  /* 0x0000002800067c82 */ /* 0x000fe20008000000 */
[----:B0-----:R-:W-:Y:S01]  /*9230*/  UMOV UR7, UR4 ;  /* 0x0000000400077c82 */ /* 0x001fe20008000000 */
[----:B------:R-:W-:Y:S02]  /*9240*/  IMAD.U32 R18, RZ, RZ, UR6 ;  /* 0x00000006ff127e24 */ /* 0x000fe4000f8e00ff */
[----:B------:R-:W-:Y:S01]  /*9250*/  IMAD.U32 R19, RZ, RZ, UR7 ;  /* 0x00000007ff137e24 */ /* 0x000fe2000f8e00ff */
[----:B------:R-:W-:-:S02]  /*9260*/  ULDC.64 UR6, c[0x0][0xbd8] ;  /* 0x0002f60000067ab9 */ /* 0x000fc40000000a00 */
[----:B------:R-:W-:Y:S02]  /*9270*/  UIADD3 UR4, UP1, UR8, UR6, URZ ;  /* 0x0000000608047290 */ /* 0x000fe4000ff3e03f */
[----:B------:R-:W-:Y:S02]  /*9280*/  UISETP.NE.U32.AND UP0, UPT, UR6, URZ, UPT ;  /* 0x0000003f0600728c */ /* 0x000fe4000bf05070 */
[----:B------:R-:W-:Y:S02]  /*9290*/  UIADD3.X UR6, UR9, UR7, URZ, UP1, !UPT ;  /* 0x0000000709067290 */ /* 0x000fe40008ffe43f */
[----:B------:R-:W-:Y:S01]  /*92a0*/  UISETP.NE.AND.EX UP0, UPT, UR7, URZ, UPT, UP0 ;  /* 0x0000003f0700728c */ /* 0x000fe2000bf05300 */
[----:B------:R-:W0:Y:S01]  /*92b0*/  LDC R24, c[0x0][0xa88] ;  /* 0x0002a200ff187b82 */ /* 0x000e220000000800 */
[----:B------:R-:W-:Y:S02]  /*92c0*/  IMAD.U32 R20, RZ, RZ, UR4 ;  /* 0x00000004ff147e24 */ /* 0x000fe4000f8e00ff */
[----:B------:R-:W-:Y:S01]  /*92d0*/  IMAD.U32 R21, RZ, RZ, UR6 ;  /* 0x00000006ff157e24 */ /* 0x000fe2000f8e00ff */
[----:B------:R-:W-:-:S02]  /*92e0*/  ULDC.64 UR6, c[0x0][0xbe0] ;  /* 0x0002f80000067ab9 */ /* 0x000fc40000000a00 */
[----:B------:R-:W-:-:S04]  /*92f0*/  UISETP.NE.U32.AND UP1, UPT, UR6, URZ, UPT ;  /* 0x0000003f0600728c */ /* 0x000fc8000bf25070 */
[----:B------:R-:W-:-:S11]  /*9300*/  UISETP.NE.AND.EX UP1, UPT, UR7, URZ, UPT, UP1 ;  /* 0x0000003f0700728c */ /* 0x000fd6000bf25310 */
[----:B------:R-:W-:-:S04]  /*9310*/  @UP1 UIADD3 UR6, UP2, UR8, UR6, URZ ;  /* 0x0000000608061290 */ /* 0x000fc8000ff5e03f */
[----:B------:R-:W-:Y:S01]  /*9320*/  @UP1 UIADD3.X UR7, UR9, UR7, URZ, UP2, !UPT ;  /* 0x0000000709071290 */ /* 0x000fe200097fe43f */
[----:B------:R-:W-:Y:S01]  /*9330*/  BAR.SYNC.DEFER_BLOCKING 0x1, 0x180 ;  /* 0x0046000000007b1d */ /* 0x000fe20000010000 */
[----:B--2---:R-:W-:-:S03]  /*9340*/  IMAD.WIDE R4, R4, 0x2, R18 ;  /* 0x0000000204047825 */ /* 0x004fc600078e0212 */
[C---:B------:R-:W-:Y:S02]  /*9350*/  IADD3 R11, P2, R4.reuse, 0x20, RZ ;  /* 0x00000020040b7810 */ /* 0x040fe40007f5e0ff */
[C---:B------:R-:W-:Y:S02]  /*9360*/  IADD3 R51, P0, R4.reuse, 0x60, RZ ;  /* 0x0000006004337810 */ /* 0x040fe40007f1e0ff */
[C---:B------:R-:W-:Y:S02]  /*9370*/  IADD3 R9, P1, R4.reuse, 0x40, RZ ;  /* 0x0000004004097810 */ /* 0x040fe40007f3e0ff */
[----:B------:R-:W-:Y:S02]  /*9380*/  LOP3.LUT R7, R4, 0x380, RZ, 0xc0, !PT ;  /* 0x0000038004077812 */ /* 0x000fe400078ec0ff */
[----:B------:R-:W-:Y:S02]  /*9390*/  LOP3.LUT R10, R11, 0x380, RZ, 0xc0, !PT ;  /* 0x000003800b0a7812 */ /* 0x000fe400078ec0ff */
[----:B------:R-:W-:-:S02]  /*93a0*/  LOP3.LUT R6, R51, 0x380, RZ, 0xc0, !PT ;  /* 0x0000038033067812 */ /* 0x000fc400078ec0ff */
[----:B------:R-:W-:Y:S02]  /*93b0*/  LOP3.LUT R8, R9, 0x380, RZ, 0xc0, !PT ;  /* 0x0000038009087812 */ /* 0x000fe400078ec0ff */
[----:B------:R-:W-:Y:S02]  /*93c0*/  SHF.R.U64 R7, R7, 0x3, RZ ;  /* 0x0000000307077819 */ /* 0x000fe400000012ff */
        /* <DEDUP_REMOVED lines=8> */
[----:B------:R-:W-:Y:S02]  /*9450*/  LOP3.LUT R8, R8, R9, RZ, 0x3c, !PT ;  /* 0x0000000908087212 */ /* 0x000fe400078e3cff */
[-C--:B------:R-:W-:Y:S02]  /*9460*/  IADD3.X R9, RZ, R5.reuse, RZ, P1, !PT ;  /* 0x00000005ff097210 */ /* 0x080fe40000ffe4ff */
[----:B------:R-:W-:Y:S02]  /*9470*/  MOV R53, R4 ;  /* 0x0000000400357202 */ /* 0x000fe40000000f00 */
[----:B------:R-:W-:Y:S02]  /*9480*/  MOV R26, R6 ;  /* 0x00000006001a7202 */ /* 0x000fe40000000f00 */
[----:B------:R-:W-:Y:S02]  /*9490*/  MOV R51, R8 ;  /* 0x0000000800337202 */ /* 0x000fe40000000f00 */
[----:B------:R-:W-:-:S02]  /*94a0*/  MOV R52, R10 ;  /* 0x0000000a00347202 */ /* 0x000fc40000000f00 */
[----:B------:R-:W-:Y:S02]  /*94b0*/  F2FP.F16.F32.PACK_AB R4, R49, R50 ;  /* 0x000000323104723e */ /* 0x000fe400000000ff */
[----:B------:R-:W-:Y:S02]  /*94c0*/  F2FP.F16.F32.PACK_AB R5, R47, R48 ;  /* 0x000000302f05723e */ /* 0x000fe400000000ff */
[----:B------:R-:W-:Y:S02]  /*94d0*/  F2FP.F16.F32.PACK_AB R6, R45, R46 ;  /* 0x0000002e2d06723e */ /* 0x000fe400000000ff */
[----:B------:R-:W-:Y:S02]  /*94e0*/  F2FP.F16.F32.PACK_AB R7, R43, R44 ;  /* 0x0000002c2b07723e */ /* 0x000fe400000000ff */
[----:B------:R-:W-:Y:S02]  /*94f0*/  F2FP.F16.F32.PACK_AB R8, R41, R42 ;  /* 0x0000002a2908723e */ /* 0x000fe400000000ff */
[----:B------:R-:W-:Y:S01]  /*9500*/  F2FP.F16.F32.PACK_AB R9, R39, R40 ;  /* 0x000000282709723e */ /* 0x000fe200000000ff */
[----:B------:R1:W-:Y:S01]  /*9510*/  STSM.16.M88.4 [R53], R4 ;  /* 0x0000000435007844 */ /* 0x0003e20000000200 */
[----:B------:R-:W-:-:S02]  /*9520*/  F2FP.F16.F32.PACK_AB R10, R37, R38 ;  /* 0x00000026250a723e */ /* 0x000fc400000000ff */
[----:B------:R-:W-:Y:S02]  /*9530*/  F2FP.F16.F32.PACK_AB R11, R35, R36 ;  /* 0x00000024230b723e */ /* 0x000fe400000000ff */
[----:B------:R-:W-:-:S03]  /*9540*/  PLOP3.LUT P0, PT, PT, PT, UP0, 0x80, 0x0 ;  /* 0x000000000000781c */ /* 0x000fc60003f0f008 */
[----:B------:R2:W-:Y:S04]  /*9550*/  STSM.16.M88.4 [R52], R8 ;  /* 0x0000000834007844 */ /* 0x0005e80000000200 */
[----:B------:R2:W-:Y:S04]  /*9560*/  STSM.16.M88.4 [R51], R12 ;  /* 0x0000000c33007844 */ /* 0x0005e80000000200 */
[----:B------:R2:W-:Y:S01]  /*9570*/  STSM.16.M88.4 [R26], R148 ;  /* 0x000000941a007844 */ /* 0x0005e20000000200 */
[----:B------:R-:W-:Y:S01]  /*9580*/  BAR.SYNC.DEFER_BLOCKING 0x1, 0x180 ;  /* 0x0046000000007b1d */ /* 0x000fe20000010000 */
[----:B------:R-:W-:Y:S01]  /*9590*/  PLOP3.LUT P1, PT, PT, PT, UP1, 0x80, 0x0 ;  /* 0x000000000000781c */ /* 0x000fe20003f2f018 */
[----:B-1----:R-:W-:Y:S01]  /*95a0*/  IMAD.U32 R4, RZ, RZ, UR6 ;  /* 0x00000006ff047e24 */ /* 0x002fe2000f8e00ff */
[----:B------:R-:W-:-:S03]  /*95b0*/  MOV R5, UR7 ;  /* 0x0000000700057c02 */ /* 0x000fc60008000f00 */
[----:B------:R-:W3:Y:S01]  /*95c0*/  @P0 LDG.E R22, desc[UR46][R20.64] ;  /* 0x0000002e14160981 */ /* 0x000ee2000c1e1900 */
[----:B------:R-:W-:-:S07]  /*95d0*/  UMOV UR4, URZ ;  /* 0x0000003f00047c82 */ /* 0x000fce0008000000 */
[----:B0-----:R2:W5:Y:S01]  /*95e0*/  @P1 LDG.E R24, desc[UR46][R4.64] ;  /* 0x0000002e04181981 */ /* 0x001562000c1e1900 */
[----:B---3--:R-:W-:Y:S01]  /*95f0*/  @P0 R2UR UR4, R22 ;  /* 0x00000000160402ca */ /* 0x008fe200000e0000 */
[----:B--2---:R-:W-:-:S14]  /*9600*/  @P1 BRA `(.L_x_10618) ;  /* 0x0000000000101947 */ /* 0x004fdc0003800000 */
[----:B------:R-:W-:Y:S05]  /*9610*/  @!P0 BRA `(.L_x_10618) ;  /* 0x00000000000c8947 */ /* 0x000fea0003800000 */
[----:B------:R-:W2:Y:S04]  /*9620*/  LDG.E R5, desc[UR46][R20.64] ;  /* 0x0000002e14057981 */ /* 0x000ea8000c1e1900 */
[----:B-----5:R-:W2:Y:S02]  /*9630*/  LDG.E R24, desc[UR46][R20.64+0x4] ;  /* 0x0000042e14187981 */ /* 0x020ea4000c1e1900 */
[----:B--2---:R-:W-:-:S07]  /*9640*/  IMAD.IADD R24, R24, 0x1, -R5 ;  /* 0x0000000118187824 */ /* 0x004fce00078e0a05 */
.L_x_10618:
[----:B------:R-:W2:Y:S04]  /*9650*/  LDL R5, [R1+0x18] ;  /* 0x0000180001057983 */ /* 0x000ea80000100800 */
[----:B------:R-:W3:Y:S01]  /*9660*/  LDL R32, [R1+0x8] ;  /* 0x0000080001207983 */ /* 0x000ee20000100800 */
[----:B------:R-:W-:Y:S01]  /*9670*/  USHF.R.S32.HI UR11, URZ, 0x1f, UR43 ;  /* 0x0000001f3f0b7899 */ /* 0x000fe2000801142b */
[----:B------:R-:W-:Y:S02]  /*9680*/  ULDC.64 UR12, c[0x0][0xb70] ;  /* 0x0002dc00000c7ab9 */ /* 0x000fe40000000a00 */
[----:B------:R-:W2:Y:S01]  /*9690*/  LDL.LU R26, [R1+0xc] ;  /* 0x00000c00011a7983 */ /* 0x000ea20000300800 */
[----:B------:R-:W-:Y:S02]  /*96a0*/  USHF.R.S32.HI UR9, URZ, 0x1f, UR4 ;  /* 0x0000001f3f097899 */ /* 0x000fe40008011404 */
[----:B------:R-:W-:Y:S01]  /*96b0*/  UIMAD UR10, UR11, UR12, URZ ;  /* 0x0000000c0b0a72a4 */ /* 0x000fe2000f8e023f */
[----:B------:R-:W0:Y:S01]  /*96c0*/  S2R R4, SR_TID.X ;  /* 0x0000000000047919 */ /* 0x000e220000002100 */
[----:B------:R-:W-:Y:S01]  /*96d0*/  UMOV UR8, UR4 ;  /* 0x0000000400087c82 */ /* 0x000fe20008000000 */
[----:B------:R-:W-:-:S02]  /*96e0*/  USEL UR42, UR42, URZ, !UP0 ;  /* 0x0000003f2a2a7287 */ /* 0x000fc4000c000000 */
[----:B------:R-:W-:Y:S02]  /*96f0*/  UIMAD.WIDE.U32 UR6, UR43, UR12, UR8 ;  /* 0x0000000c2b0672a5 */ /* 0x000fe4000f8e0008 */
[----:B------:R-:W-:Y:S02]  /*9700*/  UIMAD UR10, UR43, UR13, UR10 ;  /* 0x0000000d2b0a72a4 */ /* 0x000fe4000f8e020a */
[----:B------:R-:W-:Y:S01]  /*9710*/  USEL UR41, UR41, URZ, !UP0 ;  /* 0x0000003f29297287 */ /* 0x000fe2000c000000 */
[----:B------:R-:W-:Y:S01]  /*9720*/  ULDC.64 UR12, c[0x0][0xb78] ;  /* 0x0002de00000c7ab9 */ /* 0x000fe20000000a00 */
[----:B------:R-:W-:Y:S02]  /*9730*/  UIADD3 UR7, UR7, UR10, URZ ;  /* 0x0000000a07077290 */ /* 0x000fe4000fffe03f */
[----:B------:R-:W-:Y:S02]  /*9740*/  UIMAD UR8, UR42, UR12, URZ ;  /* 0x0000000c2a0872a4 */ /* 0x000fe4000f8e023f */
[----:B------:R-:W-:-:S02]  /*9750*/  UIMAD.WIDE.U32 UR6, UR41, UR12, UR6 ;  /* 0x0000000c290672a5 */ /* 0x000fc4000f8e0006 */
[----:B------:R-:W-:-:S03]  /*9760*/  UIMAD UR8, UR41, UR13, UR8 ;  /* 0x0000000d290872a4 */ /* 0x000fc6000f8e0208 */
[----:B------:R-:W-:-:S03]  /*9770*/  ULDC.64 UR12, c[0x0][0xaa0] ;  /* 0x0002a800000c7ab9 */ /* 0x000fc60000000a00 */
[----:B------:R-:W-:Y:S01]  /*9780*/  MOV R7, UR8 ;  /* 0x0000000800077c02 */ /* 0x000fe20008000f00 */
[----:B0-----:R-:W-:-:S05]  /*9790*/  VIADD R6, R4, 0xffffff80 ;  /* 0xffffff8004067836 */ /* 0x001fca0000000000 */
[----:B------:R-:W-:-:S04]  /*97a0*/  SHF.R.S32.HI R8, RZ, 0x1f, R6 ;  /* 0x0000001fff087819 */ /* 0x000fc80000011406 */
[----:B------:R-:W-:-:S04]  /*97b0*/  LEA.HI R8, R8, R6, RZ, 0x7 ;  /* 0x0000000608087211 */ /* 0x000fc800078f38ff */
[----:B------:R-:W-:-:S05]  /*97c0*/  LOP3.LUT R8, R8, 0xffffff80, RZ, 0xc0, !PT ;  /* 0xffffff8008087812 */ /* 0x000fca00078ec0ff */
[----:B------:R-:W-:-:S05]  /*97d0*/  IMAD.IADD R8, R6, 0x1, -R8 ;  /* 0x0000000106087824 */ /* 0x000fca00078e0a08 */
[----:B------:R-:W-:Y:S02]  /*97e0*/  LOP3.LUT P0, RZ, R8, 0x3, RZ, 0xc0, !PT ;  /* 0x0000000308ff7812 */ /* 0x000fe4000780c0ff */
[----:B------:R-:W-:Y:S02]  /*97f0*/  MOV R33, UR12 ;  /* 0x0000000c00217c02 */ /* 0x000fe40008000f00 */
[----:B------:R-:W-:Y:S01]  /*9800*/  SHF.R.S32.HI R157, RZ, 0x1f, R156 ;  /* 0x0000001fff9d7819 */ /* 0x000fe2000001149c */
[----:B------:R-:W-:Y:S01]  /*9810*/  BSSY B1, `(.L_x_10619) ;  /* 0x0000057000017945 */ /* 0x000fe20003800000 */
[----:B--2---:R-:W-:Y:S02]  /*9820*/  IMAD R9, R26, 0xc0, R5 ;  /* 0x000000c01a097824 */ /* 0x004fe400078e0205 */
[----:B---3--:R-:W-:-:S03]  /*9830*/  IMAD R5, R156, 0x40, R32 ;  /* 0x000000409c057824 */ /* 0x008fc600078e0220 */
[----:B------:R-:W-:Y:S01]  /*9840*/  SHF.R.S32.HI R4, RZ, 0x1f, R9 ;  /* 0x0000001fff047819 */ /* 0x000fe20000011409 */
[----:B------:R-:W-:Y:S01]  /*9850*/  IMAD.WIDE R18, R5, 0x2, R18 ;  /* 0x0000000205127825 */ /* 0x000fe200078e0212 */
[----:B------:R-:W-:-:S03]  /*9860*/  IADD3 R6, P1, R9, UR6, RZ ;  /* 0x0000000609067c10 */ /* 0x000fc6000ff3e0ff */
[C---:B------:R-:W-:Y:S01]  /*9870*/  VIADD R5, R9.reuse, 0x8 ;  /* 0x0000000809057836 */ /* 0x040fe20000000000 */
[----:B------:R-:W-:Y:S01]  /*9880*/  IADD3.X R7, R4, UR7, R7, P1, !PT ;  /* 0x0000000704077c10 */ /* 0x000fe20008ffe407 */
[----:B------:R-:W-:Y:S01]  /*9890*/  ULDC.64 UR6, c[0x0][0xb40] ;  /* 0x0002d00000067ab9 */ /* 0x000fe20000000a00 */
[----:B------:R-:W-:Y:S02]  /*98a0*/  IADD3 R11, P3, R18, 0x3000, RZ ;  /* 0x00003000120b7810 */ /* 0x000fe40007f7e0ff */
[C---:B------:R-:W-:Y:S02]  /*98b0*/  LEA R30, P2, R6.reuse, UR6, 0x2 ;  /* 0x00000006061e7c11 */ /* 0x040fe4000f8410ff */
[-C--:B-----5:R-:W-:Y:S01]  /*98c0*/  ISETP.GE.OR P1, PT, R9, R24.reuse, P0 ;  /* 0x000000180900720c */ /* 0x0a0fe20000726670 */
[----:B------:R-:W-:Y:S01]  /*98d0*/  UIMAD UR6, UR9, UR12, URZ ;  /* 0x0000000c090672a4 */ /* 0x000fe2000f8e023f */
[----:B------:R-:W-:Y:S01]  /*98e0*/  LEA.HI.X R31, R6, UR7, R7, 0x2, P2 ;  /* 0x00000007061f7c11 */ /* 0x000fe200090f1407 */
[----:B------:R-:W-:Y:S01]  /*98f0*/  IMAD.MOV.U32 R28, RZ, RZ, R32 ;  /* 0x000000ffff1c7224 */ /* 0x000fe200078e0020 */
[C---:B------:R-:W-:Y:S01]  /*9900*/  IADD3 R15, P2, R18.reuse, 0x1800, RZ ;  /* 0x00001800120f7810 */ /* 0x040fe20007f5e0ff */
[----:B------:R-:W-:Y:S01]  /*9910*/  IMAD.X R9, RZ, RZ, R19, P3 ;  /* 0x000000ffff097224 */ /* 0x000fe200018e0613 */
[----:B------:R-:W-:Y:S01]  /*9920*/  IADD3 R7, P4, R18, 0x4800, RZ ;  /* 0x0000480012077810 */ /* 0x000fe20007f9e0ff */
[----:B------:R-:W-:Y:S01]  /*9930*/  ULDC.64 UR8, c[0x0][0xae8] ;  /* 0x0002ba0000087ab9 */ /* 0x000fe20000000a00 */
[----:B------:R-:W-:-:S02]  /*9940*/  ISETP.GE.OR P0, PT, R5, R24, P0 ;  /* 0x000000180500720c */ /* 0x000fc40000706670 */
[----:B------:R-:W-:Y:S01]  /*9950*/  SHF.R.S32.HI R29, RZ, 0x1f, R32 ;  /* 0x0000001fff1d7819 */ /* 0x000fe20000011420 */
[----:B------:R-:W-:Y:S01]  /*9960*/  UIMAD UR6, UR4, UR13, UR6 ;  /* 0x0000000d040672a4 */ /* 0x000fe2000f8e0206 */
[----:B------:R-:W-:Y:S01]  /*9970*/  LOP3.LUT R5, R18, 0x380, RZ, 0xc0, !PT ;  /* 0x0000038012057812 */ /* 0x000fe200078ec0ff */
[----:B------:R-:W-:Y:S01]  /*9980*/  IMAD.X R13, RZ, RZ, R19, P2 ;  /* 0x000000ffff0d7224 */ /* 0x000fe200010e0613 */
[----:B------:R-:W-:Y:S01]  /*9990*/  LOP3.LUT R8, R15, 0x380, RZ, 0xc0, !PT ;  /* 0x000003800f087812 */ /* 0x000fe200078ec0ff */
[----:B------:R-:W-:Y:S01]  /*99a0*/  @!P1 STG.E desc[UR46][R30.64], R3 ;  /* 0x000000031e009986 */ /* 0x000fe2000c10192e */
[----:B------:R-:W-:Y:S02]  /*99b0*/  LOP3.LUT R6, R11, 0x380, RZ, 0xc0, !PT ;  /* 0x000003800b067812 */ /* 0x000fe400078ec0ff */
[----:B------:R-:W-:Y:S02]  /*99c0*/  LOP3.LUT R4, R7, 0x380, RZ, 0xc0, !PT ;  /* 0x0000038007047812 */ /* 0x000fe400078ec0ff */
[----:B------:R-:W-:Y:S01]  /*99d0*/  SHF.R.U64 R5, R5, 0x3, RZ ;  /* 0x0000000305057819 */ /* 0x000fe200000012ff */
[----:B------:R0:W-:Y:S01]  /*99e0*/  @!P0 STG.E desc[UR46][R30.64+0x20], R0 ;  /* 0x000020001e008986 */ /* 0x0001e2000c10192e */
[----:B------:R-:W-:-:S02]  /*99f0*/  SHF.R.U64 R8, R8, 0x3, RZ ;  /* 0x0000000308087819 */ /* 0x000fc400000012ff */
[----:B------:R-:W-:Y:S02]  /*9a00*/  SHF.R.U64 R6, R6, 0x3, RZ ;  /* 0x0000000306067819 */ /* 0x000fe400000012ff */
[----:B------:R-:W-:Y:S01]  /*9a10*/  SHF.R.U64 R4, R4, 0x3, RZ ;  /* 0x0000000304047819 */ /* 0x000fe200000012ff */
[----:B------:R-:W-:Y:S01]  /*9a20*/  IMAD.WIDE.U32 R28, R33, UR4, R28 ;  /* 0x00000004211c7c25 */ /* 0x000fe2000f8e001c */
[----:B------:R-:W-:Y:S02]  /*9a30*/  LOP3.LUT R18, R5, R18, RZ, 0x3c, !PT ;  /* 0x0000001205127212 */ /* 0x000fe400078e3cff */
[----:B------:R-:W-:Y:S01]  /*9a40*/  LOP3.LUT R12, R8, R15, RZ, 0x3c, !PT ;  /* 0x0000000f080c7212 */ /* 0x000fe200078e3cff */
[----:B------:R-:W-:Y:S01]  /*9a50*/  IMAD.X R5, RZ, RZ, R19, P4 ;  /* 0x000000ffff057224 */ /* 0x000fe200020e0613 */
[----:B------:R-:W-:Y:S02]  /*9a60*/  LOP3.LUT R8, R6, R11, RZ, 0x3c, !PT ;  /* 0x0000000b06087212 */ /* 0x000fe400078e3cff */
[----:B------:R-:W-:Y:S01]  /*9a70*/  LOP3.LUT R4, R4, R7, RZ, 0x3c, !PT ;  /* 0x0000000704047212 */ /* 0x000fe200078e3cff */
[----:B------:R-:W-:Y:S01]  /*9a80*/  VIADD R29, R29, UR6 ;  /* 0x000000061d1d7c36 */ /* 0x000fe20008000000 */
[----:B------:R-:W-:Y:S01]  /*9a90*/  ULDC.64 UR6, c[0x0][0xae0] ;  /* 0x0002b80000067ab9 */ /* 0x000fe20000000a00 */
[----:B------:R1:W5:Y:S01]  /*9aa0*/  LD.E.128 R20, desc[UR46][R18.64] ;  /* 0x0000002e12147980 */ /* 0x000362000c101d00 */
[----:B------:R-:W-:-:S03]  /*9ab0*/  UIMAD UR4, UR11, UR6, URZ ;  /* 0x000000060b0472a4 */ /* 0x000fc6000f8e023f */
[----:B------:R-:W5:Y:S04]  /*9ac0*/  LD.E.128 R12, desc[UR46][R12.64] ;  /* 0x0000002e0c0c7980 */ /* 0x000f68000c101d00 */
[----:B------:R-:W5:Y:S04]  /*9ad0*/  LD.E.128 R8, desc[UR46][R8.64] ;  /* 0x0000002e08087980 */ /* 0x000f68000c101d00 */
[----:B------:R-:W5:Y:S01]  /*9ae0*/  LD.E.128 R4, desc[UR46][R4.64] ;  /* 0x0000002e04047980 */ /* 0x000f62000c101d00 */
[----:B-1----:R-:W-:Y:S01]  /*9af0*/  IMAD.U32 R19, RZ, RZ, UR6 ;  /* 0x00000006ff137e24 */ /* 0x002fe2000f8e00ff */
[----:B------:R-:W-:Y:S01]  /*9b00*/  UIMAD UR6, UR43, UR7, UR4 ;  /* 0x000000072b0672a4 */ /* 0x000fe2000f8e0204 */
[----:B0-----:R-:W-:Y:S01]  /*9b10*/  IMAD R31, R26, -0xc0, R24 ;  /* 0xffffff401a1f7824 */ /* 0x001fe200078e0218 */
[----:B------:R-:W-:Y:S01]  /*9b20*/  @!PT LDS RZ, [RZ] ;  /* 0x00000000fffff984 */ /* 0x000fe20000000800 */
[----:B------:R-:W-:Y:S01]  /*9b30*/  @!PT LDS RZ, [RZ] ;  /* 0x00000000fffff984 */ /* 0x000fe20000000800 */
[----:B------:R-:W-:Y:S01]  /*9b40*/  @!PT LDS RZ, [RZ] ;  /* 0x00000000fffff984 */ /* 0x000fe20000000800 */
[----:B------:R-:W-:Y:S01]  /*9b50*/  @!PT LDS RZ, [RZ] ;  /* 0x00000000fffff984 */ /* 0x000fe20000000800 */
[----:B------:R0:W-:Y:S06]  /*9b60*/  MEMBAR.ALL.CTA ;  /* 0x0000000000007992 */ /* 0x0001ec0000008000 */
[----:B0-----:R-:W0:Y:S01]  /*9b70*/  FENCE.VIEW.ASYNC.S ;  /* 0x00000000000073c6 */ /* 0x001e220000000000 */
[----:B------:R-:W-:Y:S01]  /*9b80*/  ULDC UR4, c[0x0][0xa8c] ;  /* 0x0002a30000047ab9 */ /* 0x000fe20000000800 */
[----:B------:R-:W-:Y:S01]  /*9b90*/  VIADD R0, R156, 0x30 ;  /* 0x000000309c007836 */ /* 0x000fe20000000000 */
[----:B------:R-:W-:Y:S01]  /*9ba0*/  ISETP.GE.AND P0, PT, R32, UR4, PT ;  /* 0x0000000420007c0c */ /* 0x000fe2000bf06270 */
[C---:B------:R-:W-:Y:S01]  /*9bb0*/  VIADD R24, R156.reuse, 0x90 ;  /* 0x000000909c187836 */ /* 0x040fe20000000000 */
[----:B------:R-:W-:Y:S01]  /*9bc0*/  IADD3 R3, R156, 0x60, RZ ;  /* 0x000000609c037810 */ /* 0x000fe20007ffe0ff */
[----:B------:R-:W-:Y:S01]  /*9bd0*/  IMAD.WIDE.U32 R18, R19, UR43, R28 ;  /* 0x0000002b13127c25 */ /* 0x000fe2000f8e001c */
[-C--:B------:R-:W-:Y:S01]  /*9be0*/  ISETP.GE.OR P3, PT, R0, R31.reuse, P0 ;  /* 0x0000001f0000720c */ /* 0x080fe20000766670 */
[----:B------:R-:W-:Y:S01]  /*9bf0*/  UIADD3 UR4, UR40, 0x30820, URZ ;  /* 0x0003082028047890 */ /* 0x000fe2000fffe03f */
[-C--:B------:R-:W-:Y:S01]  /*9c00*/  ISETP.GE.OR P1, PT, R3, R31.reuse, P0 ;  /* 0x0000001f0300720c */ /* 0x080fe20000726670 */
[----:B------:R-:W-:Y:S01]  /*9c10*/  VIADD R19, R19, UR6 ;  /* 0x0000000613137c36 */ /* 0x000fe20008000000 */
[-C--:B------:R-:W-:Y:S01]  /*9c20*/  ISETP.GE.OR P2, PT, R24, R31.reuse, P0 ;  /* 0x0000001f1800720c */ /* 0x080fe20000746670 */
[----:B------:R-:W-:Y:S01]  /*9c30*/  UIMAD UR6, UR42, UR8, URZ ;  /* 0x000000082a0672a4 */ /* 0x000fe2000f8e023f */
[----:B------:R-:W-:Y:S01]  /*9c40*/  ISETP.GE.OR P0, PT, R156, R31, P0 ;  /* 0x0000001f9c00720c */ /* 0x000fe20000706670 */
[----:B------:R-:W-:Y:S01]  /*9c50*/  UPRMT UR4, URZ, 0x654, UR4 ;  /* 0x000006543f047896 */ /* 0x000fe20008000004 */
[----:B------:R-:W-:Y:S01]  /*9c60*/  IMAD.U32 R33, RZ, RZ, UR8 ;  /* 0x00000008ff217e24 */ /* 0x000fe2000f8e00ff */
[----:B------:R-:W-:Y:S01]  /*9c70*/  UIMAD UR6, UR41, UR9, UR6 ;  /* 0x00000009290672a4 */ /* 0x000fe2000f8e0206 */
[----:B------:R-:W-:-:S04]  /*9c80*/  IMAD.WIDE R30, R26, 0xc0, R156 ;  /* 0x000000c01a1e7825 */ /* 0x000fc800078e029c */
[----:B------:R-:W-:Y:S02]  /*9c90*/  IMAD.WIDE.U32 R32, R33, UR41, R18 ;  /* 0x0000002921207c25 */ /* 0x000fe4000f8e0012 */
[----:B0-----:R-:W-:Y:S02]  /*9ca0*/  SYNCS.ARRIVE.TRANS64.RED.A1T0 RZ, [UR4], RZ ;  /* 0x000000ffffff79a7 */ /* 0x001fe40008100404 */
[----:B------:R-:W-:Y:S01]  /*9cb0*/  VIADD R35, R33, UR6 ;  /* 0x0000000621237c36 */ /* 0x000fe20008000000 */
[----:B------:R-:W-:Y:S06]  /*9cc0*/  @P0 BRA `(.L_x_10620) ;  /* 0x00000000002c0947 */ /* 0x000fec0003800000 */
[----:B------:R-:W-:Y:S01]  /*9cd0*/  ULDC.64 UR6, c[0x0][0xad8] ;  /* 0x0002b60000067ab9 */ /* 0x000fe20000000a00 */
[----:B------:R-:W-:Y:S01]  /*9ce0*/  MOV R18, R32 ;  /* 0x0000002000127202 */ /* 0x000fe20000000f00 */
[----:B------:R-:W-:Y:S02]  /*9cf0*/  IMAD R3, R31, UR6, RZ ;  /* 0x000000061f037c24 */ /* 0x000fe4000f8e02ff */
[----:B------:R-:W-:Y:S02]  /*9d00*/  IMAD.MOV.U32 R19, RZ, RZ, R35 ;  /* 0x000000ffff137224 */ /* 0x000fe400078e0023 */
[C---:B------:R-:W-:Y:S02]  /*9d10*/  IMAD R3, R30.reuse, UR7, R3 ;  /* 0x000000071e037c24 */ /* 0x040fe4000f8e0203 */
[----:B------:R-:W-:Y:S01]  /*9d20*/  IMAD.WIDE.U32 R18, R30, UR6, R18 ;  /* 0x000000061e127c25 */ /* 0x000fe2000f8e0012 */
[----:B------:R-:W-:-:S03]  /*9d30*/  ULDC.64 UR6, c[0x0][0xa80] ;  /* 0x0002a00000067ab9 */ /* 0x000fc60000000a00 */
[----:B------:R-:W-:Y:S01]  /*9d40*/  IMAD.IADD R3, R19, 0x1, R3 ;  /* 0x0000000113037824 */ /* 0x000fe200078e0203 */
[----:B------:R-:W-:-:S04]  /*9d50*/  LEA R28, P0, R18, UR6, 0x1 ;  /* 0x00000006121c7c11 */ /* 0x000fc8000f8008ff */
[----:B------:R-:W-:-:S05]  /*9d60*/  LEA.HI.X R29, R18, UR7, R3, 0x1, P0 ;  /* 0x00000007121d7c11 */ /* 0x000fca00080f0c03 */
[----:B-----5:R0:W-:Y:S04]  /*9d70*/  STG.E.128 desc[UR46][R28.64], R20 ;  /* 0x000000141c007986 */ /* 0x0201e8000c101d2e */
.L_x_10620:
[----:B------:R-:W-:Y:S05]  /*9d80*/  BSYNC B1 ;  /* 0x0000000000017941 */ /* 0x000fea0003800000 */
.L_x_10619:
[----:B------:R-:W-:Y:S04]  /*9d90*/  BSSY B1, `(.L_x_10621) ;  /* 0x000000f000017945 */ /* 0x000fe80003800000 */
[----:B------:R-:W-:Y:S05]  /*9da0*/  @P3 BRA `(.L_x_10622) ;  /* 0x0000000000343947 */ /* 0x000fea0003800000 */
[----:B------:R-:W-:Y:S01]  /*9db0*/  IADD3 R3, P0, R30, 0x30, RZ ;  /* 0x000000301e037810 */ /* 0x000fe20007f1e0ff */
[----:B------:R-:W-:Y:S01]  /*9dc0*/  ULDC.64 UR6, c[0x0][0xad8] ;  /* 0x0002b60000067ab9 */ /* 0x000fe20000000a00 */
[----:B------:R-:W-:Y:S01]  /*9dd0*/  MOV R19, R35 ;  /* 0x0000002300137202 */ /* 0x000fe20000000f00 */
[----:B------:R-:W-:Y:S02]  /*9de0*/  IMAD.MOV.U32 R18, RZ, RZ, R32 ;  /* 0x000000ffff127224 */ /* 0x000fe400078e0020 */
[----:B------:R-:W-:Y:S02]  /*9df0*/  IMAD.X R0, RZ, RZ, R31, P0 ;  /* 0x000000ffff007224 */ /* 0x000fe400000e061f */
[----:B------:R-:W-:-:S04]  /*9e00*/  IMAD.WIDE.U32 R18, R3, UR6, R18 ;  /* 0x0000000603127c25 */ /* 0x000fc8000f8e0012 */
[----:B------:R-:W-:-:S04]  /*9e10*/  IMAD R0, R0, UR6, RZ ;  /* 0x0000000600007c24 */ /* 0x000fc8000f8e02ff */
[----:B------:R-:W-:Y:S01]  /*9e20*/  IMAD R3, R3, UR7, R0 ;  /* 0x0000000703037c24 */ /* 0x000fe2000f8e0200 */
[----:B------:R-:W-:Y:S02]  /*9e30*/  ULDC.64 UR6, c[0x0][0xa80] ;  /* 0x0002a00000067ab9 */ /* 0x000fe40000000a00 */
[----:B0----5:R-:W-:Y:S01]  /*9e40*/  LEA R20, P0, R18, UR6, 0x1 ;  /* 0x0000000612147c11 */ /* 0x021fe2000f8008ff */
[----:B------:R-:W-:-:S05]  /*9e50*/  IMAD.IADD R3, R19, 0x1, R3 ;  /* 0x0000000113037824 */ /* 0x000fca00078e0203 */
[----:B------:R-:W-:-:S05]  /*9e60*/  LEA.HI.X R21, R18, UR7, R3, 0x1, P0 ;  /* 0x0000000712157c11 */ /* 0x000fca00080f0c03 */
[----:B------:R1:W-:Y:S02]  /*9e70*/  STG.E.128 desc[UR46][R20.64], R12 ;  /* 0x0000000c14007986 */ /* 0x0003e4000c101d2e */
.L_x_10622:
[----:B------:R-:W-:Y:S05]  /*9e80*/  BSYNC B1 ;  /* 0x0000000000017941 */ /* 0x000fea0003800000 */
.L_x_10621:
[----:B------:R-:W-:Y:S04]  /*9e90*/  BSSY B1, `(.L_x_10623) ;  /* 0x000000f000017945 */ /* 0x000fe80003800000 */
[----:B------:R-:W-:Y:S05]  /*9ea0*/  @P1 BRA `(.L_x_10624) ;  /* 0x0000000000341947 */ /* 0x000fea0003800000 */
[----:B------:R-:W-:Y:S01]  /*9eb0*/  IADD3 R3, P0, R30, 0x60, RZ ;  /* 0x000000601e037810 */ /* 0x000fe20007f1e0ff */
[----:B------:R-:W-:Y:S01]  /*9ec0*/  ULDC.64 UR6, c[0x0][0xad8] ;  /* 0x0002b60000067ab9 */ /* 0x000fe20000000a00 */
[----:B-1---5:R-:W-:Y:S02]  /*9ed0*/  IMAD.MOV.U32 R12, RZ, RZ, R32 ;  /* 0x000000ffff0c7224 */ /* 0x022fe400078e0020 */
[----:B------:R-:W-:Y:S02]  /*9ee0*/  IMAD.MOV.U32 R13, RZ, RZ, R35 ;  /* 0x000000ffff0d7224 */ /* 0x000fe400078e0023 */
[----:B------:R-:W-:Y:S02]  /*9ef0*/  IMAD.X R0, RZ, RZ, R31, P0 ;  /* 0x000000ffff007224 */ /* 0x000fe400000e061f */
[----:B------:R-:W-:-:S04]  /*9f00*/  IMAD.WIDE.U32 R12, R3, UR6, R12 ;  /* 0x00000006030c7c25 */ /* 0x000fc8000f8e000c */
[----:B------:R-:W-:-:S04]  /*9f10*/  IMAD R0, R0, UR6, RZ ;  /* 0x0000000600007c24 */ /* 0x000fc8000f8e02ff */
[----:B------:R-:W-:Y:S01]  /*9f20*/  IMAD R3, R3, UR7, R0 ;  /* 0x0000000703037c24 */ /* 0x000fe2000f8e0200 */
[----:B------:R-:W-:Y:S02]  /*9f30*/  ULDC.64 UR6, c[0x0][0xa80] ;  /* 0x0002a00000067ab9 */ /* 0x000fe40000000a00 */
[----:B------:R-:W-:Y:S02]  /*9f40*/  LEA R14, P0, R12, UR6, 0x1 ;  /* 0x000000060c0e7c11 */ /* 0x000fe4000f8008ff */
[----:B------:R-:W-:-:S04]  /*9f50*/  IADD3 R3, R13, R3, RZ ;  /* 0x000000030d037210 */ /* 0x000fc80007ffe0ff */
[----:B------:R-:W-:-:S05]  /*9f60*/  LEA.HI.X R15, R12, UR7, R3, 0x1, P0 ;  /* 0x000000070c0f7c11 */ /* 0x000fca00080f0c03 */
[----:B------:R2:W-:Y:S02]  /*9f70*/  STG.E.128 desc[UR46][R14.64], R8 ;  /* 0x000000080e007986 */ /* 0x0005e4000c101d2e */
.L_x_10624:
[----:B------:R-:W-:Y:S05]  /*9f80*/  BSYNC B1 ;  /* 0x0000000000017941 */ /* 0x000fea0003800000 */
.L_x_10623:
[----:B------:R-:W-:Y:S05]  /*9f90*/  @P2 BRA `(.L_x_10625) ;  /* 0x0000000800a82947 */ /* 0x000fea0003800000 */
[----:B------:R-:W-:Y:S01]  /*9fa0*/  IADD3 R3, P0, R30, 0x90, RZ ;  /* 0x000000901e037810 */ /* 0x000fe20007f1e0ff */
[----:B------:R-:W-:Y:S01]  /*9fb0*/  ULDC.64 UR6, c[0x0][0xad8] ;  /* 0x0002b60000067ab9 */ /* 0x000fe20000000a00 */
[----:B--2--5:R-:W-:Y:S02]  /*9fc0*/  IMAD.MOV.U32 R8, RZ, RZ, R32 ;  /* 0x000000ffff087224 */ /* 0x024fe400078e0020 */
[----:B------:R-:W-:Y:S02]  /*9fd0*/  IMAD.MOV.U32 R9, RZ, RZ, R35 ;  /* 0x000000ffff097224 */ /* 0x000fe400078e0023 */
[----:B------:R-:W-:Y:S02]  /*9fe0*/  IMAD.X R30, RZ, RZ, R31, P0 ;  /* 0x000000ffff1e7224 */ /* 0x000fe400000e061f */
[----:B------:R-:W-:-:S04]  /*9ff0*/  IMAD.WIDE.U32 R8, R3, UR6, R8 ;  /* 0x0000000603087c25 */ /* 0x000fc8000f8e0008 */
[----:B------:R-:W-:-:S04]  /*a000*/  IMAD R30, R30, UR6, RZ ;  /* 0x000000061e1e7c24 */ /* 0x000fc8000f8e02ff */
[----:B------:R-:W-:Y:S01]  /*a010*/  IMAD R3, R3, UR7, R30 ;  /* 0x0000000703037c24 */ /* 0x000fe2000f8e021e */
[----:B------:R-:W-:Y:S02]  /*a020*/  ULDC.64 UR6, c[0x0][0xa80] ;  /* 0x0002a00000067ab9 */ /* 0x000fe40000000a00 */
[----:B------:R-:W-:Y:S01]  /*a030*/  LEA R10, P0, R8, UR6, 0x1 ;  /* 0x00000006080a7c11 */ /* 0x000fe2000f8008ff */
[----:B------:R-:W-:-:S05]  /*a040*/  IMAD.IADD R3, R9, 0x1, R3 ;  /* 0x0000000109037824 */ /* 0x000fca00078e0203 */
[----:B------:R-:W-:-:S05]  /*a050*/  LEA.HI.X R11, R8, UR7, R3, 0x1, P0 ;  /* 0x00000007080b7c11 */ /* 0x000fca00080f0c03 */
[----:B------:R3:W-:Y:S01]  /*a060*/  STG.E.128 desc[UR46][R10.64], R4 ;  /* 0x000000040a007986 */ /* 0x0007e2000c101d2e */
[----:B------:R-:W-:Y:S05]  /*a070*/  BRA `(.L_x_10625) ;  /* 0x0000000800707947 */ /* 0x000fea0003800000 */
.L_x_10617:
[----:B------:R-:W-:Y:S01]  /*a080*/  USHF.L.U32 UR8, UR41, 0x2, URZ ;  /* 0x0000000229087899 */ /* 0x000fe2000800063f */
[----:B------:R-:W-:Y:S01]  /*a090*/  ULDC.64 UR6, c[0x0][0xbd8] ;  /* 0x0002f60000067ab9 */ /* 0x000fe20000000a00 */
[----:B------:R-:W-:Y:S01]  /*a0a0*/  USHF.L.U64.HI UR9, UR41, 0x2, UR42 ;  /* 0x0000000229097899 */ /* 0x000fe2000801022a */
[----:B------:R-:W-:Y:S01]  /*a0b0*/  IMAD.MOV.U32 R3, RZ, RZ, RZ ;  /* 0x000000ffff037224 */ /* 0x000fe200078e00ff */
[----:B------:R-:W-:Y:S02]  /*a0c0*/  UIADD3 UR4, UP1, UR8, UR6, URZ ;  /* 0x0000000608047290 */ /* 0x000fe4000ff3e03f */
[----:B------:R-:W-:Y:S01]  /*a0d0*/  UISETP.NE.U32.AND UP0, UPT, UR6, URZ, UPT ;  /* 0x0000003f0600728c */ /* 0x000fe2000bf05070 */
[----:B------:R-:W0:Y:S01]  /*a0e0*/  S2R R6, SR_TID.X ;  /* 0x0000000000067919 */ /* 0x000e220000002100 */
[----:B------:R-:W-:Y:S02]  /*a0f0*/  UIADD3.X UR6, UR9, UR7, URZ, UP1, !UPT ;  /* 0x0000000709067290 */ /* 0x000fe40008ffe43f */
[----:B------:R-:W-:Y:S01]  /*a100*/  UISETP.NE.AND.EX UP0, UPT, UR7, URZ, UPT, UP0 ;  /* 0x0000003f0700728c */ /* 0x000fe2000bf05300 */
[----:B------:R-:W1:Y:S01]  /*a110*/  LDC R0, c[0x0][0xa88] ;  /* 0x0002a200ff007b82 */ /* 0x000e620000000800 */
[----:B------:R-:W-:-:S02]  /*a120*/  MOV R4, UR4 ;  /* 0x0000000400047c02 */ /* 0x000fc40008000f00 */
[----:B------:R-:W-:Y:S01]  /*a130*/  IMAD.U32 R5, RZ, RZ, UR6 ;  /* 0x00000006ff057e24 */ /* 0x000fe2000f8e00ff */
[----:B------:R-:W-:Y:S01]  /*a140*/  ULDC.64 UR6, c[0x0][0xbe0] ;  /* 0x0002f80000067ab9 */ /* 0x000fe20000000a00 */
[----:B------:R-:W-:Y:S01]  /*a150*/  PLOP3.LUT P1, PT, PT, PT, UP0, 0x80, 0x0 ;  /* 0x000000000000781c */ /* 0x000fe20003f2f008 */
[----:B------:R-:W-:-:S04]  /*a160*/  UISETP.NE.U32.AND UP1, UPT, UR6, URZ, UPT ;  /* 0x0000003f0600728c */ /* 0x000fc8000bf25070 */
[----:B------:R-:W-:-:S06]  /*a170*/  UISETP.NE.AND.EX UP1, UPT, UR7, URZ, UPT, UP1 ;  /* 0x0000003f0700728c */ /* 0x000fcc000bf25310 */
[----:B------:R-:W-:Y:S02]  /*a180*/  PLOP3.LUT P2, PT, PT, PT, UP1, 0x80, 0x0 ;  /* 0x000000000000781c */ /* 0x000fe40003f4f018 */
[----:B------:R2:W5:Y:S03]  /*a190*/  @P1 LDG.E R3, desc[UR46][R4.64] ;  /* 0x0000002e04031981 */ /* 0x000566000c1e1900 */
[----:B------:R-:W-:-:S04]  /*a1a0*/  @UP1 UIADD3 UR6, UP2, UR8, UR6, URZ ;  /* 0x0000000608061290 */ /* 0x000fc8000ff5e03f */
[----:B------:R-:W-:Y:S01]  /*a1b0*/  @UP1 UIADD3.X UR7, UR9, UR7, URZ, UP2, !UPT ;  /* 0x0000000709071290 */ /* 0x000fe200097fe43f */
[----:B0-----:R-:W-:Y:S02]  /*a1c0*/  VIADD R8, R6, 0xffffff80 ;  /* 0xffffff8006087836 */ /* 0x001fe40000000000 */
[----:B------:R-:W-:-:S03]  /*a1d0*/  IMAD.U32 R6, RZ, RZ, UR6 ;  /* 0x00000006ff067e24 */ /* 0x000fc6000f8e00ff */
[----:B------:R-:W-:-:S05]  /*a1e0*/  MOV R7, UR7 ;  /* 0x0000000700077c02 */ /* 0x000fca0008000f00 */
[----:B-1----:R2:W5:Y:S01]  /*a1f0*/  @P2 LDG.E R0, desc[UR46][R6.64] ;  /* 0x0000002e06002981 */ /* 0x002562000c1e1900 */
[----:B------:R-:W-:Y:S01]  /*a200*/  ISETP.GT.AND P0, PT, R8, 0xbf, PT ;  /* 0x000000bf0800780c */ /* 0x000fe20003f04270 */
[----:B------:R-:W-:-:S12]  /*a210*/  @P2 BRA `(.L_x_10626) ;  /* 0x0000000000102947 */ /* 0x000fd80003800000 */
[----:B------:R-:W-:Y:S05]  /*a220*/  @!P1 BRA `(.L_x_10626) ;  /* 0x00000000000c9947 */ /* 0x000fea0003800000 */
[----:B--2---:R-:W2:Y:S04]  /*a230*/  LDG.E R7, desc[UR46][R4.64] ;  /* 0x0000002e04077981 */ /* 0x004ea8000c1e1900 */
[----:B-----5:R-:W2:Y:S02]  /*a240*/  LDG.E R0, desc[UR46][R4.64+0x4] ;  /* 0x0000042e04007981 */ /* 0x020ea4000c1e1900 */
[----:B--2---:R-:W-:-:S07]  /*a250*/  IMAD.IADD R0, R0, 0x1, -R7 ;  /* 0x0000000100007824 */ /* 0x004fce00078e0a07 */
.L_x_10626:
[----:B------:R-:W3:Y:S04]  /*a260*/  LDL R11, [R1+0x8] ;  /* 0x00000800010b7983 */ /* 0x000ee80000100800 */
[----:B------:R0:W5:Y:S01]  /*a270*/  LDL R10, [R1+0xc] ;  /* 0x00000c00010a7983 */ /* 0x0001620000100800 */
[----:B------:R-:W-:Y:S01]  /*a280*/  USHF.R.S32.HI UR7, URZ, 0x1f, UR43 ;  /* 0x0000001f3f077899 */ /* 0x000fe2000801142b */
[----:B------:R-:W-:Y:S01]  /*a290*/  BSSY B1, `(.L_x_10627) ;  /* 0x000001e000017945 */ /* 0x000fe20003800000 */
[----:B------:R-:W-:Y:S01]  /*a2a0*/  USEL UR41, UR41, URZ, !UP0 ;  /* 0x0000003f29297287 */ /* 0x000fe2000c000000 */
[----:B-----5:R-:W-:Y:S01]  /*a2b0*/  SHF.R.S32.HI R8, RZ, 0x1f, R3 ;  /* 0x0000001fff087819 */ /* 0x020fe20000011403 */
[----:B------:R-:W-:Y:S01]  /*a2c0*/  USEL UR42, UR42, URZ, !UP0 ;  /* 0x0000003f2a2a7287 */ /* 0x000fe2000c000000 */
[----:B---3--:R-:W-:Y:S01]  /*a2d0*/  SHF.R.S32.HI R9, RZ, 0x1f, R11 ;  /* 0x0000001fff097819 */ /* 0x008fe2000001140b */
[----:B0-----:R-:W-:Y:S10]  /*a2e0*/  @P0 BRA `(.L_x_10628) ;  /* 0x0000000000600947 */ /* 0x001ff40003800000 */
[----:B--2---:R-:W0:Y:S02]  /*a2f0*/  S2R R4, SR_TID.X ;  /* 0x0000000000047919 */ /* 0x004e240000002100 */
        /* <DEDUP_REMOVED lines=23> */
.L_x_10628:
[----:B------:R-:W-:Y:S05]  /*a470*/  BSYNC B1 ;  /* 0x0000000000017941 */ /* 0x000fea0003800000 */
.L_x_10627:
[----:B------:R-:W-:Y:S01]  /*a480*/  ULDC.64 UR8, c[0x0][0xaa0] ;  /* 0x0002a80000087ab9 */ /* 0x000fe20000000a00 */
[----:B--2---:R-:W-:Y:S01]  /*a490*/  IMAD.MOV.U32 R4, RZ, RZ, R11 ;  /* 0x000000ffff047224 */ /* 0x004fe200078e000b */
[----:B------:R-:W-:Y:S01]  /*a4a0*/  ULDC UR6, c[0x0][0xa8c] ;  /* 0x0002a30000067ab9 */ /* 0x000fe20000000800 */
[----:B0-----:R-:W-:Y:S01]  /*a4b0*/  IMAD.MOV.U32 R5, RZ, RZ, R9 ;  /* 0x000000ffff057224 */ /* 0x001fe200078e0009 */
[----:B------:R-:W-:Y:S01]  /*a4c0*/  ISETP.GE.AND P0, PT, R11, UR6, PT ;  /* 0x000000060b007c0c */ /* 0x000fe2000bf06270 */
[----:B------:R-:W-:Y:S01]  /*a4d0*/  IMAD R6, R8, UR8, RZ ;  /* 0x0000000808067c24 */ /* 0x000fe2000f8e02ff */
[----:B------:R-:W-:Y:S01]  /*a4e0*/  SHF.R.S32.HI R9, RZ, 0x1f, R156 ;  /* 0x0000001fff097819 */ /* 0x000fe2000001149c */
[C---:B------:R-:W-:Y:S01]  /*a4f0*/  IMAD.WIDE.U32 R4, R3.reuse, UR8, R4 ;  /* 0x0000000803047c25 */ /* 0x040fe2000f8e0004 */
[----:B------:R-:W-:Y:S03]  /*a500*/  BSSY B1, `(.L_x_10629) ;  /* 0x0000025000017945 */ /* 0x000fe60003800000 */
[----:B------:R-:W-:Y:S01]  /*a510*/  IMAD R3, R3, UR9, R6 ;  /* 0x0000000903037c24 */ /* 0x000fe2000f8e0206 */
[----:B------:R-:W-:Y:S01]  /*a520*/  ULDC.64 UR8, c[0x0][0xae0] ;  /* 0x0002b80000087ab9 */ /* 0x000fe20000000a00 */
[----:B------:R-:W-:Y:S01]  /*a530*/  VIADD R6, R156, 0x30 ;  /* 0x000000309c067836 */ /* 0x000fe20000000000 */
[----:B------:R-:W-:-:S02]  /*a540*/  UIMAD UR4, UR7, UR8, URZ ;  /* 0x00000008070472a4 */ /* 0x000fc4000f8e023f */
[----:B------:R-:W-:Y:S01]  /*a550*/  IMAD.U32 R7, RZ, RZ, UR8 ;  /* 0x00000008ff077e24 */ /* 0x000fe2000f8e00ff */
[----:B------:R-:W-:Y:S01]  /*a560*/  IADD3 R5, R5, R3, RZ ;  /* 0x0000000305057210 */ /* 0x000fe20007ffe0ff */
[----:B------:R-:W-:Y:S01]  /*a570*/  IMAD R3, R10, -0xc0, R0 ;  /* 0xffffff400a037824 */ /* 0x000fe200078e0200 */
[----:B------:R-:W-:Y:S01]  /*a580*/  UIMAD UR4, UR43, UR9, UR4 ;  /* 0x000000092b0472a4 */ /* 0x000fe2000f8e0204 */
[----:B------:R-:W-:Y:S01]  /*a590*/  VIADD R0, R156, 0x60 ;  /* 0x000000609c007836 */ /* 0x000fe20000000000 */
[----:B------:R-:W-:Y:S01]  /*a5a0*/  ULDC.64 UR6, c[0x0][0xae8] ;  /* 0x0002ba0000067ab9 */ /* 0x000fe20000000a00 */
[----:B------:R-:W-:Y:S01]  /*a5b0*/  IMAD.WIDE.U32 R4, R7, UR43, R4 ;  /* 0x0000002b07047c25 */ /* 0x000fe2000f8e0004 */
[-C--:B------:R-:W-:Y:S02]  /*a5c0*/  ISETP.GE.OR P3, PT, R6, R3.reuse, P0 ;  /* 0x000000030600720c */ /* 0x080fe40000766670 */
[----:B------:R-:W-:Y:S01]  /*a5d0*/  ISETP.GE.OR P1, PT, R0, R3, P0 ;  /* 0x000000030000720c */ /* 0x000fe20000726670 */
[----:B------:R-:W-:Y:S01]  /*a5e0*/  VIADD R6, R156, 0x90 ;  /* 0x000000909c067836 */ /* 0x000fe20000000000 */
[----:B------:R-:W-:Y:S01]  /*a5f0*/  IADD3 R5, R5, UR4, RZ ;  /* 0x0000000405057c10 */ /* 0x000fe2000fffe0ff */
[----:B------:R-:W-:-:S02]  /*a600*/  UIMAD UR4, UR42, UR6, URZ ;  /* 0x000000062a0472a4 */ /* 0x000fc4000f8e023f */
[----:B------:R-:W-:Y:S01]  /*a610*/  IMAD.U32 R7, RZ, RZ, UR6 ;  /* 0x00000006ff077e24 */ /* 0x000fe2000f8e00ff */
[-C--:B------:R-:W-:Y:S01]  /*a620*/  ISETP.GE.OR P2, PT, R6, R3.reuse, P0 ;  /* 0x000000030600720c */ /* 0x080fe20000746670 */
[----:B------:R-:W-:Y:S01]  /*a630*/  UIMAD UR4, UR41, UR7, UR4 ;  /* 0x00000007290472a4 */ /* 0x000fe2000f8e0204 */
[----:B------:R-:W-:Y:S01]  /*a640*/  ISETP.GE.OR P0, PT, R156, R3, P0 ;  /* 0x000000039c00720c */ /* 0x000fe20000706670 */
[----:B------:R-:W-:-:S04]  /*a650*/  IMAD.WIDE.U32 R6, R7, UR41, R4 ;  /* 0x0000002907067c25 */ /* 0x000fc8000f8e0004 */
[----:B------:R-:W-:Y:S02]  /*a660*/  IMAD.MOV.U32 R8, RZ, RZ, R156 ;  /* 0x000000ffff087224 */ /* 0x000fe400078e009c */
[----:B------:R-:W-:Y:S02]  /*a670*/  VIADD R11, R7, UR4 ;  /* 0x00000004070b7c36 */ /* 0x000fe40008000000 */
[----:B------:R-:W-:-:S04]  /*a680*/  IMAD.WIDE R8, R10, 0xc0, R8 ;  /* 0x000000c00a087825 */ /* 0x000fc800078e0208 */
[----:B------:R-:W-:Y:S05]  /*a690*/  @P0 BRA `(.L_x_10630) ;  /* 0x00000000002c0947 */ /* 0x000fea0003800000 */
        /* <DEDUP_REMOVED lines=10> */
[----:B------:R0:W-:Y:S04]  /*a740*/  STG.E.128 desc[UR46][R12.64], RZ ;  /* 0x000000ff0c007986 */ /* 0x0001e8000c101d2e */
.L_x_10630:
[----:B------:R-:W-:Y:S05]  /*a750*/  BSYNC B1 ;  /* 0x0000000000017941 */ /* 0x000fea0003800000 */
.L_x_10629:
[----:B------:R-:W-:Y:S04]  /*a760*/  BSSY B1, `(.L_x_10631) ;  /* 0x000000f000017945 */ /* 0x000fe80003800000 */
[----:B------:R-:W-:Y:S05]  /*a770*/  @P3 BRA `(.L_x_10632) ;  /* 0x0000000000343947 */ /* 0x000fea0003800000 */
[----:B------:R-:W-:Y:S01]  /*a780*/  IADD3 R3, P0, R8, 0x30, RZ ;  /* 0x0000003008037810 */ /* 0x000fe20007f1e0ff */
[----:B------:R-:W-:Y:S01]  /*a790*/  ULDC.64 UR6, c[0x0][0xad8] ;  /* 0x0002b60000067ab9 */ /* 0x000fe20000000a00 */
[----:B------:R-:W-:Y:S02]  /*a7a0*/  IMAD.MOV.U32 R4, RZ, RZ, R6 ;  /* 0x000000ffff047224 */ /* 0x000fe400078e0006 */
[----:B------:R-:W-:Y:S02]  /*a7b0*/  IMAD.MOV.U32 R5, RZ, RZ, R11 ;  /* 0x000000ffff057224 */ /* 0x000fe400078e000b */
[----:B------:R-:W-:Y:S02]  /*a7c0*/  IMAD.X R0, RZ, RZ, R9, P0 ;  /* 0x000000ffff007224 */ /* 0x000fe400000e0609 */
[----:B------:R-:W-:-:S04]  /*a7d0*/  IMAD.WIDE.U32 R4, R3, UR6, R4 ;  /* 0x0000000603047c25 */ /* 0x000fc8000f8e0004 */
[----:B------:R-:W-:-:S04]  /*a7e0*/  IMAD R0, R0, UR6, RZ ;  /* 0x0000000600007c24 */ /* 0x000fc8000f8e02ff */
[----:B------:R-:W-:Y:S01]  /*a7f0*/  IMAD R3, R3, UR7, R0 ;  /* 0x0000000703037c24 */ /* 0x000fe2000f8e0200 */
[----:B------:R-:W-:Y:S02]  /*a800*/  ULDC.64 UR6, c[0x0][0xa80] ;  /* 0x0002a00000067ab9 */ /* 0x000fe40000000a00 */
[----:B0-----:R-:W-:Y:S02]  /*a810*/  LEA R12, P0, R4, UR6, 0x1 ;  /* 0x00000006040c7c11 */ /* 0x001fe4000f8008ff */
[----:B------:R-:W-:-:S04]  /*a820*/  IADD3 R3, R5, R3, RZ ;  /* 0x0000000305037210 */ /* 0x000fc80007ffe0ff */
[----:B------:R-:W-:-:S05]  /*a830*/  LEA.HI.X R13, R4, UR7, R3, 0x1, P0 ;  /* 0x00000007040d7c11 */ /* 0x000fca00080f0c03 */
[----:B------:R1:W-:Y:S02]  /*a840*/  STG.E.128 desc[UR46][R12.64], RZ ;  /* 0x000000ff0c007986 */ /* 0x0003e4000c101d2e */
.L_x_10632:
[----:B------:R-:W-:Y:S05]  /*a850*/  BSYNC B1 ;  /* 0x0000000000017941 */ /* 0x000fea0003800000 */
.L_x_10631:
        /* <DEDUP_REMOVED lines=11> */
[----:B01----:R-:W-:Y:S01]  /*a910*/  LEA R12, P0, R4, UR6, 0x1 ;  /* 0x00000006040c7c11 */ /* 0x003fe2000f8008ff */
[----:B------:R-:W-:-:S05]  /*a920*/  IMAD.IADD R3, R5, 0x1, R3 ;  /* 0x0000000105037824 */ /* 0x000fca00078e0203 */
[----:B------:R-:W-:-:S05]  /*a930*/  LEA.HI.X R13, R4, UR7, R3, 0x1, P0 ;  /* 0x00000007040d7c11 */ /* 0x000fca00080f0c03 */
[----:B------:R2:W-:Y:S02]  /*a940*/  STG.E.128 desc[UR46][R12.64], RZ ;  /* 0x000000ff0c007986 */ /* 0x0005e4000c101d2e */
.L_x_10634:
[----:B------:R-:W-:Y:S05]  /*a950*/  BSYNC B1 ;  /* 0x0000000000017941 */ /* 0x000fea0003800000 */
.L_x_10633:
[----:B------:R-:W-:Y:S05]  /*a960*/  @P2 BRA `(.L_x_10625) ;  /* 0x0000000000342947 */ /* 0x000fea0003800000 */
[----:B------:R-:W-:Y:S01]  /*a970*/  IADD3 R3, P0, R8, 0x90, RZ ;  /* 0x0000009008037810 */ /* 0x000fe20007f1e0ff */
[----:B------:R-:W-:Y:S01]  /*a980*/  ULDC.64 UR6, c[0x0][0xad8] ;  /* 0x0002b60000067ab9 */ /* 0x000fe20000000a00 */
[----:B------:R-:W-:Y:S02]  /*a990*/  IMAD.MOV.U32 R4, RZ, RZ, R6 ;  /* 0x000000ffff047224 */ /* 0x000fe400078e0006 */
[----:B------:R-:W-:Y:S01]  /*a9a0*/  IADD3.X R8, RZ, R9, RZ, P0, !PT ;  /* 0x00000009ff087210 */ /* 0x000fe200007fe4ff */
[----:B------:R-:W-:-:S04]  /*a9b0*/  IMAD.MOV.U32 R5, RZ, RZ, R11 ;  /* 0x000000ffff057224 */ /* 0x000fc800078e000b */
[----:B------:R-:W-:Y:S02]  /*a9c0*/  IMAD R8, R8, UR6, RZ ;  /* 0x0000000608087c24 */ /* 0x000fe4000f8e02ff */
[----:B------:R-:W-:-:S04]  /*a9d0*/  IMAD.WIDE.U32 R4, R3, UR6, R4 ;  /* 0x0000000603047c25 */ /* 0x000fc8000f8e0004 */
[----:B------:R-:W-:Y:S01]  /*a9e0*/  IMAD R3, R3, UR7, R8 ;  /* 0x0000000703037c24 */ /* 0x000fe2000f8e0208 */
[----:B------:R-:W-:Y:S02]  /*a9f0*/  ULDC.64 UR6, c[0x0][0xa80] ;  /* 0x0002a00000067ab9 */ /* 0x000fe40000000a00 */
[----:B------:R-:W-:Y:S01]  /*aa00*/  LEA R6, P0, R4, UR6, 0x1 ;  /* 0x0000000604067c11 */ /* 0x000fe2000f8008ff */
[----:B------:R-:W-:-:S05]  /*aa10*/  IMAD.IADD R3, R5, 0x1, R3 ;  /* 0x0000000105037824 */ /* 0x000fca00078e0203 */
[----:B------:R-:W-:-:S05]  /*aa20*/  LEA.HI.X R7, R4, UR7, R3, 0x1, P0 ;  /* 0x0000000704077c11 */ /* 0x000fca00080f0c03 */
[----:B------:R4:W-:Y:S02]  /*aa30*/  STG.E.128 desc[UR46][R6.64], RZ ;  /* 0x000000ff06007986 */ /* 0x0009e4000c101d2e */
.L_x_10625:
[----:B------:R-:W-:Y:S05]  /*aa40*/  BSYNC B0 ;  /* 0x0000000000007941 */ /* 0x000fea0003800000 */
.L_x_10616:
[----:B------:R-:W-:Y:S02]  /*aa50*/  ULDC UR4, c[0x0][0xc14] ;  /* 0x0003050000047ab9 */ /* 0x000fe40000000800 */
[----:B------:R-:W-:-:S13]  /*aa60*/  ISETP.GE.AND P0, PT, R27, UR4, PT ;  /* 0x000000041b007c0c */ /* 0x000fda000bf06270 */
[----:B------:R-:W-:Y:S05]  /*aa70*/  @!P0 BRA `(.L_x_10635) ;  /* 0xffffff6400408947 */ /* 0x000fea000383ffff */
[----:B------:R-:W-:Y:S05]  /*aa80*/  EXIT ;  /* 0x000000000000794d */ /* 0x000fea0003800000 */
.L_x_10592:
        /* <DEDUP_REMOVED lines=19> */
[C---:B------:R-:W-:Y:S02]  /*abc0*/  ISETP.NE.AND P1, PT, R27.reuse, RZ, PT ;  /* 0x000000ff1b00720c */ /* 0x040fe40003f25270 */
[----:B------:R-:W-:Y:S02]  /*abd0*/  ISETP.GE.U32.AND P0, PT, R27, 0x2, PT ;  /* 0x000000021b00780c */ /* 0x000fe40003f06070 */
[----:B------:R-:W-:Y:S02]  /*abe0*/  LOP3.LUT R6, R6, 0xfffffffe, RZ, 0xc0, !PT ;  /* 0xfffffffe06067812 */ /* 0x000fe400078ec0ff */
[----:B------:R-:W-:-:S07]  /*abf0*/  MOV R16, RZ ;  /* 0x000000ff00107202 */ /* 0x000fce0000000f00 */
[----:B------:R-:W-:-:S04]  /*ac00*/  @P1 LOP3.LUT R6, R6, 0x1, RZ, 0xfc, !PT ;  /* 0x0000000106061812 */ /* 0x000fc800078efcff */
[----:B------:R-:W-:-:S04]  /*ac10*/  LOP3.LUT R6, R6, 0xffffffef, RZ, 0xc0, !PT ;  /* 0xffffffef06067812 */ /* 0x000fc800078ec0ff */
[----:B------:R-:W-:-:S04]  /*ac20*/  @P0 LOP3.LUT R6, R6, 0x10, RZ, 0xfc, !PT ;  /* 0x0000001006060812 */ /* 0x000fc800078efcff */
[----:B------:R-:W-:Y:S01]  /*ac30*/  LOP3.LUT R6, R6, 0xfffffff7, RZ, 0xc0, !PT ;  /* 0xfffffff706067812 */ /* 0x000fe200078ec0ff */
[----:B--2---:R-:W0:Y:S02]  /*ac40*/  SHFL.UP PT, R4, R0, 0x1, RZ ;  /* 0x0420000000047989 */ /* 0x004e2400000e00ff */
[----:B0-----:R-:W-:-:S04]  /*ac50*/  SEL R5, R4, RZ, P1 ;  /* 0x000000ff04057207 */ /* 0x001fc80000800000 */
[----:B------:R-:W-:-:S05]  /*ac60*/  IADD3 R5, R0, R5, RZ ;  /* 0x0000000500057210 */ /* 0x000fca0007ffe0ff */
        /* <DEDUP_REMOVED lines=31> */
.L_x_10640:
[----:B------:R-:W-:Y:S01]  /*ae60*/  IADD3 R4, R4, 0x1f, RZ ;  /* 0x0000001f04047810 */ /* 0x000fe20007ffe0ff */
        /* <DEDUP_REMOVED lines=12> */
.L_x_10639:
[----:B------:R-:W-:Y:S05]  /*af30*/  BSYNC B0 ;  /* 0x0000000000007941 */ /* 0x000fea0003800000 */
.L_x_10638:
        /* <DEDUP_REMOVED lines=25> */
.L_x_10636:
        /* <DEDUP_REMOVED lines=15> */
.L_x_10641:
[----:B---3--:R-:W-:Y:S01]  /*b1c0*/  IMAD R16, R16, UR4, R11 ;  /* 0x0000000410107c24 */ /* 0x008fe2000f8e020b */
[----:B------:R-:W-:Y:S01]  /*b1d0*/  IABS R10, R0 ;  /* 0x00000000000a7213 */ /* 0x000fe20000000000 */
[----:B01----:R-:W-:Y:S02]  /*b1e0*/  IMAD.MOV R2, RZ, RZ, -R3 ;  /* 0x000000ffff027224 */ /* 0x003fe400078e0a03 */
[----:B------:R-:W-:Y:S01]  /*b1f0*/  IMAD.IADD R19, R19, 0x1, R4 ;  /* 0x0000000113137824 */ /* 0x000fe200078e0204 */
        /* <DEDUP_REMOVED lines=24> */
.L_x_10637:
[----:B------:R-:W-:Y:S01]  /*b380*/  MOV R17, RZ ;  /* 0x000000ff00117202 */ /* 0x000fe20000000f00 */
[----:B------:R-:W-:Y:S02]  /*b390*/  IMAD.U32 R16, RZ, RZ, UR6 ;  /* 0x00000006ff107e24 */ /* 0x000fe4000f8e00ff */
[----:B------:R-:W-:-:S07]  /*b3a0*/  IMAD.MOV.U32 R18, RZ, RZ, RZ ;  /* 0x000000ffff127224 */ /* 0x000fce00078e00ff */
.L_x_10642:
        /* <DEDUP_REMOVED lines=12> */
[----:B------:R-:W-:Y:S01]  /*b470*/  MOV R24, 0x1 ;  /* 0x0000000100187802 */ /* 0x000fe20000000f00 */
[----:B------:R-:W-:Y:S01]  /*b480*/  IMAD.MOV.U32 R22, RZ, RZ, RZ ;  /* 0x000000ffff167224 */ /* 0x000fe200078e00ff */
[----:B------:R-:W-:Y:S01]  /*b490*/  ULDC UR37, c[0x0][0xc] ;  /* 0x0000030000257ab9 */ /* 0x000fe20000000800 */
[----:B------:R-:W-:-:S05]  /*b4a0*/  ULDC.64 UR38, c[0x0][0x198] ;  /* 0x0000660000267ab9 */ /* 0x000fca0000000a00 */
.L_x_10706:
[----:B--2---:R-:W2:Y:S02]  /*b4b0*/  LDC.64 R28, c[0x0][0xc60] ;  /* 0x00031800ff1c7b82 */ /* 0x004ea40000000a00 */
[----:B--2---:R-:W-:-:S06]  /*b4c0*/  IMAD.WIDE R28, R19, 0x4, R28 ;  /* 0x00000004131c7825 */ /* 0x004fcc00078e021c */
[----:B------:R-:W2:Y:S01]  /*b4d0*/  LDG.E R28, desc[UR46][R28.64] ;  /* 0x0000002e1c1c7981 */ /* 0x000ea2000c1e1900 */
[----:B------:R-:W-:Y:S05]  /*b4e0*/  YIELD ;  /* 0x0000000000007946 */ /* 0x000fea0003800000 */
[----:B------:R-:W-:Y:S01]  /*b4f0*/  ULDC.64 UR4, c[0x0][0xa28] ;  /* 0x00028a0000047ab9 */ /* 0x000fe20000000a00 */
[----:B------:R-:W-:Y:S01]  /*b500*/  IMAD.MOV.U32 R23, RZ, RZ, RZ ;  /* 0x000000ffff177224 */ /* 0x000fe200078e00ff */
[----:B------:R-:W-:-:S04]  /*b510*/  ISETP.NE.U32.AND P0, PT, RZ, UR4, PT ;  /* 0x00000004ff007c0c */ /* 0x000fc8000bf05070 */
[----:B------:R-:W-:Y:S01]  /*b520*/  ISETP.NE.AND.EX P0, PT, RZ, UR5, PT, P0 ;  /* 0x00000005ff007c0c */ /* 0x000fe2000bf05300 */
[----:B0-----:R-:W-:Y:S01]  /*b530*/  IMAD.MOV.U32 R0, RZ, RZ, RZ ;  /* 0x000000ffff007224 */ /* 0x001fe200078e00ff */
[----:B--2---:R-:W-:-:S11]  /*b540*/  SHF.R.S32.HI R5, RZ, 0x1f, R28 ;  /* 0x0000001fff057819 */ /* 0x004fd6000001141c */
        /* <DEDUP_REMOVED lines=20> */
[----:B------:R-:W-:Y:S02]  /*b690*/  IADD3 R2, P1, R6, UR4, RZ ;  /* 0x0000000406027c10 */ /* 0x000fe4000ff3e0ff */
[----:B--2---:R-:W-:Y:S02]  /*b6a0*/  MOV R6, RZ ;  /* 0x000000ff00067202 */ /* 0x004fe40000000f00 */
        /* <DEDUP_REMOVED lines=18> */
.L_x_10644:
        /* <DEDUP_REMOVED lines=25> */
.L_x_10646:
        /* <DEDUP_REMOVED lines=21> */
[----:B01----:R-:W-:Y:S05]  /*bab0*/  CALL.ABS.NOINC R2 ;  /* 0x0000000002007343 */ /* 0x003fea0003c00000 */
.L_x_10648:
        /* <DEDUP_REMOVED lines=18> */
[----:B-12---:R-:W-:Y:S05]  /*bbe0*/  CALL.ABS.NOINC R2 ;  /* 0x0000000002007343 */ /* 0x006fea0003c00000 */
.L_x_10650:
        /* <DEDUP_REMOVED lines=16> */
.L_x_10649:
        /* <DEDUP_REMOVED lines=28> */
.L_x_10651:
        /* <DEDUP_REMOVED lines=17> */
.L_x_10722:
[----:B------:R-:W-:Y:S01]  /*bfc0*/  UMOV UR4, 0xffffffff ;  /* 0xffffffff00047882 */ /* 0x000fe20000000000 */
[----:B------:R-:W-:Y:S01]  /*bfd0*/  SHF.R.S32.HI R8, RZ, 0x1f, R6 ;  /* 0x0000001fff087819 */ /* 0x000fe20000011406 */
[----:B------:R-:W-:Y:S01]  /*bfe0*/  VIADD R10, R29, 0xffffffff ;  /* 0xffffffff1d0a7836 */ /* 0x000fe20000000000 */
[----:B------:R-:W-:Y:S06]  /*bff0*/  BRA.DIV UR4, `(.L_x_10653) ;  /* 0x0000002a04bc7947 */ /* 0x000fec000b800000 */
[----:B------:R-:W-:-:S13]  /*c000*/  ELECT P6, URZ, PT ;  /* 0x00000000003f782f */ /* 0x000fda00038c0000 */
.L_x_10725:
[----:B------:R-:W-:Y:S05]  /*c010*/  @!P6 BRA `(.L_x_10654) ;  /* 0x0000000000d0e947 */ /* 0x000fea0003800000 */
[----:B------:R-:W-:Y:S02]  /*c020*/  ISETP.NE.U32.AND P0, PT, R2, RZ, PT ;  /* 0x000000ff0200720c */ /* 0x000fe40003f05070 */
        /* <DEDUP_REMOVED lines=21> */
.L_x_10655:
[----:B------:R-:W-:Y:S01]  /*c180*/  IMAD R5, R22, 0x8, R26 ;  /* 0x0000000816057824 */ /* 0x000fe200078e021a */
[----:B------:R-:W-:-:S04]  /*c190*/  SHF.L.U32 R4, R24, 0x1f, RZ ;  /* 0x0000001f18047819 */ /* 0x000fc800000006ff */
[----:B------:R-:W2:Y:S02]  /*c1a0*/  SYNCS.PHASECHK.TRANS64.TRYWAIT P0, [R5+URZ+0x30840], R4 ;  /* 0x03084004050075a7 */ /* 0x000ea4000800017f */
[----:B--2---:R-:W-:Y:S05]  /*c1b0*/  @!P0 BRA `(.L_x_10656) ;  /* 0x00000028006c8947 */ /* 0x004fea0003800000 */
.L_x_10726:
        /* <DEDUP_REMOVED lines=9> */
.L_x_10657:
        /* <DEDUP_REMOVED lines=8> */
[----:B------:R-:W-:Y:S01]  /*c2d0*/  UMOV UR10, URZ ;  /* 0x0000003f000a7c82 */ /* 0x000fe20008000000 */
[----:B------:R-:W-:Y:S02]  /*c2e0*/  R2UR UR12, R0 ;  /* 0x00000000000c72ca */ /* 0x000fe400000e0000 */
[----:B-----5:R-:W-:-:S03]  /*c2f0*/  R2UR UR13, R7 ;  /* 0x00000000070d72ca */ /* 0x020fc600000e0000 */
[----:B------:R-:W-:-:S04]  /*c300*/  UIADD3 UR9, UR9, 0x30830, URZ ;  /* 0x0003083009097890 */ /* 0x000fc8000fffe03f */
[----:B------:R-:W-:Y:S02]  /*c310*/  UIMAD UR11, UR11, 0xc0, UR4 ;  /* 0x000000c00b0b78a4 */ /* 0x000fe4000f8e0204 */
[----:B------:R-:W-:Y:S01]  /*c320*/  UIADD3 UR8, UR8, 0x12400, URZ ;  /* 0x0001240008087890 */ /* 0x000fe2000fffe03f */
[----:B------:R-:W-:-:S08]  /*c330*/  UMOV UR4, 0x0 ;  /* 0x0000000000047882 */ /* 0x000fd00000000000 */
[----:B------:R2:W-:Y:S02]  /*c340*/  UTMALDG.4D [UR8], [UR6], desc[UR4] ;  /* 0x00000408060075b4 */ /* 0x0005e40008019000 */
[----:B--2---:R-:W-:Y:S01]  /*c350*/  NOP ;  /* 0x0000000000007918 */ /* 0x004fe20000000000 */
.L_x_10654:
        /* <DEDUP_REMOVED lines=13> */
[----:B------:R-:W-:Y:S01]  /*c430*/  UIADD3 UR8, UR9, 0xc400, URZ ;  /* 0x0000c40009087890 */ /* 0x000fe2000fffe03f */
[----:B------:R-:W-:Y:S01]  /*c440*/  @P0 IMAD.MOV.U32 R5, RZ, RZ, 0x6000 ;  /* 0x00006000ff050424 */ /* 0x000fe200078e00ff */
[----:B------:R-:W-:Y:S01]  /*c450*/  BAR.SYNC.DEFER_BLOCKING 0x8, 0x1a0 ;  /* 0x0206800000007b1d */ /* 0x000fe20000010000 */
[----:B------:R-:W-:-:S05]  /*c460*/  UIADD3 UR9, UR9, 0x30800, URZ ;  /* 0x0003080009097890 */ /* 0x000fca000fffe03f */
[----:B------:R3:W-:Y:S04]  /*c470*/  @P0 SYNCS.ARRIVE.TRANS64 RZ, [R26+URZ+0x30800], R5 ;  /* 0x030800051aff09a7 */ /* 0x0007e8000800003f */
[----:B------:R4:W-:Y:S01]  /*c480*/  UTMALDG.4D [UR8], [UR4], desc[UR6] ;  /* 0x00000608040075b4 */ /* 0x0009e20008019000 */
[----:B--2---:R-:W-:-:S04]  /*c490*/  IADD3 R11, R11, 0x1, RZ ;  /* 0x000000010b0b7810 */ /* 0x004fc80007ffe0ff */
[----:B------:R-:W-:Y:S01]  /*c4a0*/  LEA.HI R4, R11, R11, RZ, 0x1 ;  /* 0x0000000b0b047211 */ /* 0x000fe200078f08ff */
[----:B------:R4:W-:Y:S03]  /*c4b0*/  STL [R1+0xc], R11 ;  /* 0x00000c0b01007387 */ /* 0x0009e60000100800 */
[----:B------:R-:W-:-:S05]  /*c4c0*/  LOP3.LUT R4, R4, 0xfffffffe, RZ, 0xc0, !PT ;  /* 0xfffffffe04047812 */ /* 0x000fca00078ec0ff */
[----:B------:R-:W-:-:S05]  /*c4d0*/  IMAD.IADD R4, R11, 0x1, -R4 ;  /* 0x000000010b047824 */ /* 0x000fca00078e0a04 */
[----:B---3--:R-:W-:-:S04]  /*c4e0*/  SHF.L.U32 R5, R4, 0x1f, RZ ;  /* 0x0000001f04057819 */ /* 0x008fc800000006ff */
[----:B------:R-:W2:Y:S02]  /*c4f0*/  SYNCS.PHASECHK.TRANS64.TRYWAIT P0, [R26+URZ+0x30820], R5 ;  /* 0x030820051a0075a7 */ /* 0x000ea4000800017f */
[----:B--2-4-:R-:W-:Y:S05]  /*c500*/  @!P0 BRA `(.L_x_10659) ;  /* 0x0000002400ac8947 */ /* 0x014fea0003800000 */
.L_x_10727:
[----:B------:R-:W-:Y:S05]  /*c510*/  BSYNC B0 ;  /* 0x0000000000007941 */ /* 0x000fea0003800000 */
.L_x_10658:
[----:B------:R-:W3:Y:S01]  /*c520*/  LDL.LU R4, [R1+0x8] ;  /* 0x0000080001047983 */ /* 0x000ee20000300800 */
[----:B------:R-:W-:Y:S01]  /*c530*/  BSSY B0, `(.L_x_10660) ;  /* 0x0000129000007945 */ /* 0x000fe20003800000 */
[----:B---3--:R-:W-:-:S13]  /*c540*/  ISETP.GE.AND P0, PT, R4, 0xc1, PT ;  /* 0x000000c10400780c */ /* 0x008fda0003f06270 */
[----:B------:R-:W-:Y:S05]  /*c550*/  @!P0 BRA `(.L_x_10661) ;  /* 0x0000001000988947 */ /* 0x000fea0003800000 */
[----:B------:R-:W-:Y:S01]  /*c560*/  IMAD.MOV R11, RZ, RZ, -R29 ;  /* 0x000000ffff0b7224 */ /* 0x000fe200078e0a1d */
[----:B------:R-:W-:Y:S01]  /*c570*/  BSSY B1, `(.L_x_10662) ;  /* 0x0000066000017945 */ /* 0x000fe20003800000 */
[----:B------:R-:W-:Y:S02]  /*c580*/  IMAD.MOV.U32 R4, RZ, RZ, 0x1 ;  /* 0x00000001ff047424 */ /* 0x000fe400078e00ff */
[----:B------:R-:W-:-:S03]  /*c590*/  VIADD R9, R29, 0xfffffffe ;  /* 0xfffffffe1d097836 */ /* 0x000fc60000000000 */
[----:B------:R-:W-:-:S04]  /*c5a0*/  VIADDMNMX R11, R11, R4, 0xffffffff, !PT ;  /* 0xffffffff0b0b7446 */ /* 0x000fc80007800104 */
[----:B------:R-:W-:-:S04]  /*c5b0*/  IADD3 R4, R29, R11, RZ ;  /* 0x0000000b1d047210 */ /* 0x000fc80007ffe0ff */
        /* <DEDUP_REMOVED lines=32> */
.L_x_10666:
[----:B0-----:R-:W-:Y:S02]  /*c7c0*/  LEA R3, R12, R26, 0x3 ;  /* 0x0000001a0c037211 */ /* 0x001fe400078e18ff */
[----:B------:R-:W-:-:S04]  /*c7d0*/  SHF.L.U32 R2, R13, 0x1f, RZ ;  /* 0x0000001f0d027819 */ /* 0x000fc800000006ff */
[----:B------:R-:W0:Y:S02]  /*c7e0*/  SYNCS.PHASECHK.TRANS64.TRYWAIT P0, [R3+URZ+0x30840], R2 ;  /* 0x03084002030075a7 */ /* 0x000e24000800017f */
[----:B0-----:R-:W-:Y:S05]  /*c7f0*/  @!P0 BRA `(.L_x_10667) ;  /* 0x0000002400048947 */ /* 0x001fea0003800000 */
.L_x_10728:
[----:B--2---:R-:W2:Y:S02]  /*c800*/  S2R R5, SR_TID.X ;  /* 0x0000000000057919 */ /* 0x004ea40000002100 */
        /* <DEDUP_REMOVED lines=8> */
.L_x_10668:
[----:B0-2---:R-:W-:Y:S01]  /*c890*/  IMAD R2, R12, 0x6000, R26 ;  /* 0x000060000c027824 */ /* 0x005fe200078e021a */
        /* <DEDUP_REMOVED lines=8> */
[----:B------:R-:W-:Y:S01]  /*c920*/  R2UR UR12, R0 ;  /* 0x00000000000c72ca */ /* 0x000fe200000e0000 */
[----:B------:R-:W-:Y:S01]  /*c930*/  UMOV UR5, 0x14f00000 ;  /* 0x14f0000000057882 */ /* 0x000fe20000000000 */
[----:B-----5:R-:W-:Y:S01]  /*c940*/  R2UR UR13, R4 ;  /* 0x00000000040d72ca */ /* 0x020fe200000e0000 */
[----:B------:R-:W-:Y:S01]  /*c950*/  UMOV UR10, URZ ;  /* 0x0000003f000a7c82 */ /* 0x000fe20008000000 */
[----:B------:R-:W-:Y:S01]  /*c960*/  SHF.L.U32 R5, R24, 0x1f, RZ ;  /* 0x0000001f18057819 */ /* 0x000fe200000006ff */
[----:B------:R-:W-:-:S04]  /*c970*/  UIADD3 UR9, UR9, 0x30830, URZ ;  /* 0x0003083009097890 */ /* 0x000fc8000fffe03f */
[----:B------:R-:W-:Y:S02]  /*c980*/  UIMAD UR11, UR11, 0xc0, UR4 ;  /* 0x000000c00b0b78a4 */ /* 0x000fe4000f8e0204 */
[----:B------:R-:W-:Y:S01]  /*c990*/  UIADD3 UR8, UR8, 0x12400, URZ ;  /* 0x0001240008087890 */ /* 0x000fe2000fffe03f */
[----:B------:R-:W-:-:S08]  /*c9a0*/  UMOV UR4, 0x0 ;  /* 0x0000000000047882 */ /* 0x000fd00000000000 */
[----:B------:R0:W-:Y:S01]  /*c9b0*/  UTMALDG.4D [UR8], [UR6], desc[UR4] ;  /* 0x00000408060075b4 */ /* 0x0001e20008019000 */
[----:B------:R-:W2:Y:S02]  /*c9c0*/  SYNCS.PHASECHK.TRANS64.TRYWAIT P0, [R2+URZ+0x60], R5 ;  /* 0x00006005020075a7 */ /* 0x000ea4000800017f */
[----:B0-2---:R-:W-:Y:S05]  /*c9d0*/  @!P0 BRA `(.L_x_10669) ;  /* 0x0000002000a08947 */ /* 0x005fea0003800000 */
.L_x_10729:
[----:B------:R-:W-:Y:S05]  /*c9e0*/  @P1 BRA `(.L_x_10670) ;  /* 0x0000000000181947 */ /* 0x000fea0003800000 */
[----:B------:R-:W-:Y:S01]  /*c9f0*/  ISETP.NE.AND P0, PT, R27, RZ, PT ;  /* 0x000000ff1b00720c */ /* 0x000fe20003f05270 */
[----:B------:R-:W-:Y:S01]  /*ca00*/  IMAD.MOV.U32 R3, RZ, RZ, 0x6000 ;  /* 0x00006000ff037424 */ /* 0x000fe200078e00ff */
[----:B0-----:R-:W-:-:S04]  /*ca10*/  LEA R2, R22, R26, 0x3 ;  /* 0x0000001a16027211 */ /* 0x001fc800078e18ff */
[----:B------:R2:W-:Y:S07]  /*ca20*/  SYNCS.ARRIVE.TRANS64 RZ, [R2+URZ+0x30850], R3 ;  /* 0x0308500302ff79a7 */ /* 0x0005ee000800003f */
[----:B------:R-:W-:Y:S05]  /*ca30*/  @!P0 BRA `(.L_x_10670) ;  /* 0x0000000000048947 */ /* 0x000fea0003800000 */
[----:B------:R-:W-:Y:S01]  /*ca40*/  BPT.TRAP 0x1 ;  /* 0x000000040000795c */ /* 0x000fe20000300000 */
.L_x_10670:
[C-C-:B0-2---:R-:W-:Y:S01]  /*ca50*/  IMAD R2, R22.reuse, 0x8, R26.reuse ;  /* 0x0000000816027824 */ /* 0x145fe200078e021a */
[----:B------:R-:W-:Y:S01]  /*ca60*/  R2UR UR11, R25 ;  /* 0x00000000190b72ca */ /* 0x000fe200000e0000 */
        /* <DEDUP_REMOVED lines=9> */
[----:B------:R-:W-:Y:S01]  /*cb00*/  R2UR UR12, R0 ;  /* 0x00000000000c72ca */ /* 0x000fe200000e0000 */
[----:B------:R-:W-:Y:S01]  /*cb10*/  IMAD.MOV.U32 R7, RZ, RZ, R4 ;  /* 0x000000ffff077224 */ /* 0x000fe200078e0004 */
[----:B------:R-:W-:-:S03]  /*cb20*/  MOV R25, R9 ;  /* 0x0000000900197202 */ /* 0x000fc60000000f00 */
[----:B------:R-:W-:Y:S02]  /*cb30*/  UIMAD UR11, UR11, 0xc0, UR4 ;  /* 0x000000c00b0b78a4 */ /* 0x000fe4000f8e0204 */
[----:B------:R-:W-:Y:S02]  /*cb40*/  UIADD3 UR9, UR9, 0x30850, URZ ;  /* 0x0003085009097890 */ /* 0x000fe4000fffe03f */
[----:B------:R-:W-:Y:S01]  /*cb50*/  UIADD3 UR8, UR8, 0x400, URZ ;  /* 0x0000040008087890 */ /* 0x000fe2000fffe03f */
[----:B------:R-:W-:-:S08]  /*cb60*/  UMOV UR4, 0x0 ;  /* 0x0000000000047882 */ /* 0x000fd00000000000 */
[----:B------:R0:W-:Y:S02]  /*cb70*/  UTMALDG.4D [UR8], [UR6], desc[UR4] ;  /* 0x00000408060075b4 */ /* 0x0001e40008019000 */
[----:B0-----:R-:W-:Y:S01]  /*cb80*/  NOP ;  /* 0x0000000000007918 */ /* 0x001fe20000000000 */
.L_x_10665:
[----:B------:R-:W-:Y:S05]  /*cb90*/  BSYNC B2 ;  /* 0x0000000000027941 */ /* 0x000fea0003800000 */
.L_x_10664:
[----:B------:R-:W-:Y:S02]  /*cba0*/  VIADD R9, R29, 0xfffffffd ;  /* 0xfffffffd1d097836 */ /* 0x000fe40000000000 */
[----:B------:R-:W-:Y:S02]  /*cbb0*/  IMAD.MOV.U32 R22, RZ, RZ, R12 ;  /* 0x000000ffff167224 */ /* 0x000fe400078e000c */
[----:B------:R-:W-:-:S07]  /*cbc0*/  IMAD.MOV.U32 R24, RZ, RZ, R13 ;  /* 0x000000ffff187224 */ /* 0x000fce00078e000d */
.L_x_10663:
[----:B------:R-:W-:Y:S05]  /*cbd0*/  BSYNC B1 ;  /* 0x0000000000017941 */ /* 0x000fea0003800000 */
.L_x_10662:
[----:B------:R-:W-:-:S04]  /*cbe0*/  IADD3 R11, -R11, RZ, RZ ;  /* 0x000000ff0b0b7210 */ /* 0x000fc80007ffe1ff */
[----:B------:R-:W-:-:S13]  /*cbf0*/  ISETP.NE.AND P0, PT, R10, R11, PT ;  /* 0x0000000b0a00720c */ /* 0x000fda0003f05270 */
[----:B------:R-:W-:Y:S05]  /*cc00*/  @!P0 BRA `(.L_x_10661) ;  /* 0x0000000800ec8947 */ /* 0x000fea0003800000 */
[----:B------:R-:W-:-:S07]  /*cc10*/  IMAD.MOV.U32 R4, RZ, RZ, R7 ;  /* 0x000000ffff047224 */ /* 0x000fce00078e0007 */
.L_x_10685:
        /* <DEDUP_REMOVED lines=9> */
[----:B0-----:R-:W-:Y:S01]  /*ccb0*/  IMAD.MOV.U32 R12, RZ, RZ, R9 ;  /* 0x000000ffff0c7224 */ /* 0x001fe200078e0009 */
[----:B------:R-:W-:-:S04]  /*ccc0*/  ISETP.NE.U32.AND P0, PT, RZ, UR4, PT ;  /* 0x00000004ff007c0c */ /* 0x000fc8000bf05070 */
[----:B------:R-:W-:-:S13]  /*ccd0*/  ISETP.NE.AND.EX P0, PT, RZ, UR5, PT, P0 ;  /* 0x00000005ff007c0c */ /* 0x000fda000bf05300 */
[----:B------:R-:W-:Y:S05]  /*cce0*/  @!P0 BRA `(.L_x_10673) ;  /* 0x0000000000488947 */ /* 0x000fea0003800000 */
[----:B------:R-:W0:Y:S01]  /*ccf0*/  LDC R12, c[0x0][0x41c] ;  /* 0x00010700ff0c7b82 */ /* 0x000e220000000800 */
[----:B------:R-:W-:Y:S01]  /*cd00*/  MOV R13, R9 ;  /* 0x00000009000d7202 */ /* 0x000fe20000000f00 */
[----:B------:R-:W-:Y:S02]  /*cd10*/  ULDC.64 UR6, c[0x0][0x408] ;  /* 0x0001020000067ab9 */ /* 0x000fe40000000a00 */
[----:B--2---:R-:W-:-:S04]  /*cd20*/  IMAD R5, R8, UR6, RZ ;  /* 0x0000000608057c24 */ /* 0x004fc8000f8e02ff */
        /* <DEDUP_REMOVED lines=14> */
.L_x_10673:
[----:B------:R-:W-:Y:S02]  /*ce10*/  LEA R3, R10, R26, 0x3 ;  /* 0x0000001a0a037211 */ /* 0x000fe400078e18ff */
[----:B------:R-:W-:-:S04]  /*ce20*/  SHF.L.U32 R2, R11, 0x1f, RZ ;  /* 0x0000001f0b027819 */ /* 0x000fc800000006ff */
[----:B------:R-:W3:Y:S02]  /*ce30*/  SYNCS.PHASECHK.TRANS64.TRYWAIT P0, [R3+URZ+0x30840], R2 ;  /* 0x03084002030075a7 */ /* 0x000ee4000800017f */
[----:B---3--:R-:W-:Y:S05]  /*ce40*/  @!P0 BRA `(.L_x_10674) ;  /* 0x0000001c00988947 */ /* 0x008fea0003800000 */
.L_x_10730:
        /* <DEDUP_REMOVED lines=9> */
.L_x_10675:
[----:B0--3--:R-:W-:Y:S01]  /*cee0*/  IMAD R2, R10, 0x6000, R26 ;  /* 0x000060000a027824 */ /* 0x009fe200078e021a */
        /* <DEDUP_REMOVED lines=20> */
.L_x_10731:
[----:B------:R-:W-:Y:S05]  /*d030*/  @P0 BRA `(.L_x_10677) ;  /* 0x0000000000140947 */ /* 0x000fea0003800000 */
[----:B------:R-:W-:Y:S02]  /*d040*/  ISETP.NE.AND P1, PT, R27, RZ, PT ;  /* 0x000000ff1b00720c */ /* 0x000fe40003f25270 */
[----:B------:R-:W-:-:S04]  /*d050*/  MOV R2, 0x6000 ;  /* 0x0000600000027802 */ /* 0x000fc80000000f00 */
[----:B------:R2:W-:Y:S07]  /*d060*/  SYNCS.ARRIVE.TRANS64 RZ, [R3+URZ+0x50], R2 ;  /* 0x0000500203ff79a7 */ /* 0x0005ee000800003f */
[----:B------:R-:W-:Y:S05]  /*d070*/  @!P1 BRA `(.L_x_10677) ;  /* 0x0000000000049947 */ /* 0x000fea0003800000 */
[----:B------:R-:W-:Y:S01]  /*d080*/  BPT.TRAP 0x1 ;  /* 0x000000040000795c */ /* 0x000fe20000300000 */
.L_x_10677:
        /* <DEDUP_REMOVED lines=11> */
[----:B------:R-:W-:Y:S01]  /*d140*/  R2UR UR12, R0 ;  /* 0x00000000000c72ca */ /* 0x000fe200000e0000 */
[----:B------:R-:W-:-:S04]  /*d150*/  IMAD.MOV.U32 R7, RZ, RZ, R4 ;  /* 0x000000ffff077224 */ /* 0x000fc800078e0004 */
[----:B------:R-:W-:Y:S02]  /*d160*/  UIADD3 UR9, UR9, 0x50, URZ ;  /* 0x0000005009097890 */ /* 0x000fe4000fffe03f */
[----:B------:R-:W-:Y:S02]  /*d170*/  UIADD3 UR8, UR8, 0x400, URZ ;  /* 0x0000040008087890 */ /* 0x000fe4000fffe03f */
[----:B------:R-:W-:-:S03]  /*d180*/  UIMAD UR11, UR11, 0xc0, UR4 ;  /* 0x000000c00b0b78a4 */ /* 0x000fc6000f8e0204 */
[----:B------:R-:W-:-:S06]  /*d190*/  UMOV UR4, 0x0 ;  /* 0x0000000000047882 */ /* 0x000fcc0000000000 */
[----:B------:R3:W-:Y:S02]  /*d1a0*/  UTMALDG.4D [UR8], [UR6], desc[UR4] ;  /* 0x00000408060075b4 */ /* 0x0007e40008019000 */
[----:B---3--:R-:W-:Y:S01]  /*d1b0*/  NOP ;  /* 0x0000000000007918 */ /* 0x008fe20000000000 */
.L_x_10672:
[----:B------:R-:W-:Y:S05]  /*d1c0*/  BSYNC B1 ;  /* 0x0000000000017941 */ /* 0x000fea0003800000 */
.L_x_10671:
        /* <DEDUP_REMOVED lines=8> */
[----:B------:R-:W-:Y:S02]  /*d250*/  IADD3 R13, R9, -0x1, RZ ;  /* 0xffffffff090d7810 */ /* 0x000fe40007ffe0ff */
[----:B------:R-:W-:-:S04]  /*d260*/  ISETP.NE.U32.AND P0, PT, RZ, UR4, PT ;  /* 0x00000004ff007c0c */ /* 0x000fc8000bf05070 */
[----:B------:R-:W-:-:S13]  /*d270*/  ISETP.NE.AND.EX P0, PT, RZ, UR5, PT, P0 ;  /* 0x00000005ff007c0c */ /* 0x000fda000bf05300 */
[----:B------:R-:W-:Y:S05]  /*d280*/  @!P0 BRA `(.L_x_10680) ;  /* 0x0000000000488947 */ /* 0x000fea0003800000 */
[----:B------:R-:W0:Y:S01]  /*d290*/  LDC R12, c[0x0][0x41c] ;  /* 0x00010700ff0c7b82 */ /* 0x000e220000000800 */
[----:B------:R-:W-:Y:S01]  /*d2a0*/  IMAD.MOV.U32 R15, RZ, RZ, R13 ;  /* 0x000000ffff0f7224 */ /* 0x000fe200078e000d */
        /* <DEDUP_REMOVED lines=14> */
[----:B------:R-:W-:-:S05]  /*d390*/  IADD3 R2, -R15, RZ, RZ ;  /* 0x000000ff0f027210 */ /* 0x000fca0007ffe1ff */
[----:B------:R-:W-:-:S07]  /*d3a0*/  IMAD R13, R12, R2, R13 ;  /* 0x000000020c0d7224 */ /* 0x000fce00078e020d */
.L_x_10680:
[----:B--2---:R-:W-:Y:S01]  /*d3b0*/  IMAD R2, R22, 0x8, R26 ;  /* 0x0000000816027824 */ /* 0x004fe200078e021a */
[----:B------:R-:W-:-:S04]  /*d3c0*/  SHF.L.U32 R3, R24, 0x1f, RZ ;  /* 0x0000001f18037819 */ /* 0x000fc800000006ff */
[----:B------:R-:W2:Y:S02]  /*d3d0*/  SYNCS.PHASECHK.TRANS64.TRYWAIT P0, [R2+URZ+0x30840], R3 ;  /* 0x03084003020075a7 */ /* 0x000ea4000800017f */
[----:B--2---:R-:W-:Y:S05]  /*d3e0*/  @!P0 BRA `(.L_x_10681) ;  /* 0x0000001800588947 */ /* 0x004fea0003800000 */
.L_x_10732:
        /* <DEDUP_REMOVED lines=9> */
.L_x_10682:
[----:B0-2---:R-:W-:Y:S01]  /*d480*/  IMAD R2, R22, 0x6000, R26 ;  /* 0x0000600016027824 */ /* 0x005fe200078e021a */
[----:B------:R-:W-:Y:S01]  /*d490*/  R2UR UR11, R13 ;  /* 0x000000000d0b72ca */ /* 0x000fe200000e0000 */
[----:B------:R-:W-:Y:S01]  /*d4a0*/  VIADD R3, R26, 0x30800 ;  /* 0x000308001a037836 */ /* 0x000fe20000000000 */
[----:B------:R-:W-:Y:S01]  /*d4b0*/  R2UR UR4, R23 ;  /* 0x00000000170472ca */ /* 0x000fe200000e0000 */
[----:B------:R-:W-:Y:S01]  /*d4c0*/  UIADD3 UR6, UP0, UR38, 0x370, URZ ;  /* 0x0000037026067890 */ /* 0x000fe2000ff1e03f */
[----:B------:R-:W-:Y:S01]  /*d4d0*/  R2UR UR8, R2 ;  /* 0x00000000020872ca */ /* 0x000fe200000e0000 */
[----:B------:R-:W-:Y:S01]  /*d4e0*/  UMOV UR5, 0x14f00000 ;  /* 0x14f0000000057882 */ /* 0x000fe20000000000 */
[----:B------:R-:W-:Y:S01]  /*d4f0*/  LEA R2, R22, R3, 0x3 ;  /* 0x0000000316027211 */ /* 0x000fe200078e18ff */
[----:B------:R-:W-:Y:S01]  /*d500*/  UIADD3.X UR7, URZ, UR39, URZ, UP0, !UPT ;  /* 0x000000273f077290 */ /* 0x000fe200087fe43f */
[----:B------:R-:W-:Y:S01]  /*d510*/  R2UR UR12, R0 ;  /* 0x00000000000c72ca */ /* 0x000fe200000e0000 */
[----:B------:R-:W-:Y:S01]  /*d520*/  UMOV UR10, URZ ;  /* 0x0000003f000a7c82 */ /* 0x000fe20008000000 */
[----:B------:R-:W-:Y:S01]  /*d530*/  R2UR UR9, R2 ;  /* 0x00000000020972ca */ /* 0x000fe200000e0000 */
[----:B------:R-:W-:Y:S01]  /*d540*/  IMAD R2, R10, 0x8, R3 ;  /* 0x000000080a027824 */ /* 0x000fe200078e0203 */
[----:B-----5:R-:W-:-:S02]  /*d550*/  R2UR UR13, R4 ;  /* 0x00000000040d72ca */ /* 0x020fc400000e0000 */
[----:B------:R-:W-:Y:S01]  /*d560*/  SHF.L.U32 R11, R11, 0x1f, RZ ;  /* 0x0000001f0b0b7819 */ /* 0x000fe200000006ff */
[----:B------:R-:W-:Y:S02]  /*d570*/  UIMAD UR11, UR11, 0xc0, UR4 ;  /* 0x000000c00b0b78a4 */ /* 0x000fe4000f8e0204 */
[----:B------:R-:W-:Y:S01]  /*d580*/  UIADD3 UR8, UR8, 0x12400, URZ ;  /* 0x0001240008087890 */ /* 0x000fe2000fffe03f */
[----:B------:R-:W-:-:S05]  /*d590*/  UMOV UR4, 0x0 ;  /* 0x0000000000047882 */ /* 0x000fca0000000000 */
[----:B------:R-:W-:-:S09]  /*d5a0*/  UIADD3 UR9, UR9, 0x30, URZ ;  /* 0x0000003009097890 */ /* 0x000fd2000fffe03f */
[----:B------:R0:W-:Y:S01]  /*d5b0*/  UTMALDG.4D [UR8], [UR6], desc[UR4] ;  /* 0x00000408060075b4 */ /* 0x0001e20008019000 */
[----:B------:R-:W2:Y:S02]  /*d5c0*/  SYNCS.PHASECHK.TRANS64.TRYWAIT P1, [R2+URZ+0x60], R11 ;  /* 0x0000600b020075a7 */ /* 0x000ea4000802017f */
[----:B0-2---:R-:W-:Y:S05]  /*d5d0*/  @!P1 BRA `(.L_x_10683) ;  /* 0x0000001400f09947 */ /* 0x005fea0003800000 */
.L_x_10733:
[----:B------:R-:W-:Y:S05]  /*d5e0*/  @P0 BRA `(.L_x_10684) ;  /* 0x0000000000140947 */ /* 0x000fea0003800000 */
[----:B------:R-:W-:Y:S01]  /*d5f0*/  ISETP.NE.AND P1, PT, R27, RZ, PT ;  /* 0x000000ff1b00720c */ /* 0x000fe20003f25270 */
[----:B------:R-:W-:-:S04]  /*d600*/  IMAD.MOV.U32 R3, RZ, RZ, 0x6000 ;  /* 0x00006000ff037424 */ /* 0x000fc800078e00ff */
[----:B------:R2:W-:Y:S08]  /*d610*/  SYNCS.ARRIVE.TRANS64 RZ, [R2+URZ+0x50], R3 ;  /* 0x0000500302ff79a7 */ /* 0x0005f0000800003f */
[----:B------:R-:W-:Y:S05]  /*d620*/  @!P1 BRA `(.L_x_10684) ;  /* 0x0000000000049947 */ /* 0x000fea0003800000 */
[----:B------:R-:W-:Y:S01]  /*d630*/  BPT.TRAP 0x1 ;  /* 0x000000040000795c */ /* 0x000fe20000300000 */
.L_x_10684:
        /* <DEDUP_REMOVED lines=11> */
[----:B------:R-:W-:-:S02]  /*d6f0*/  R2UR UR12, R0 ;  /* 0x00000000000c72ca */ /* 0x000fc400000e0000 */
[----:B------:R-:W-:-:S03]  /*d700*/  MOV R7, R4 ;  /* 0x0000000400077202 */ /* 0x000fc60000000f00 */
[----:B------:R-:W-:Y:S02]  /*d710*/  UIADD3 UR9, UR9, 0x50, URZ ;  /* 0x0000005009097890 */ /* 0x000fe4000fffe03f */
[----:B------:R-:W-:Y:S02]  /*d720*/  UIADD3 UR8, UR8, 0x400, URZ ;  /* 0x0000040008087890 */ /* 0x000fe4000fffe03f */
[----:B------:R-:W-:-:S03]  /*d730*/  UIMAD UR11, UR11, 0xc0, UR4 ;  /* 0x000000c00b0b78a4 */ /* 0x000fc6000f8e0204 */
[----:B------:R-:W-:-:S06]  /*d740*/  UMOV UR4, 0x0 ;  /* 0x0000000000047882 */ /* 0x000fcc0000000000 */
[----:B------:R3:W-:Y:S02]  /*d750*/  UTMALDG.4D [UR8], [UR6], desc[UR4] ;  /* 0x00000408060075b4 */ /* 0x0007e40008019000 */
[----:B---3--:R-:W-:Y:S01]  /*d760*/  NOP ;  /* 0x0000000000007918 */ /* 0x008fe20000000000 */
.L_x_10679:
[----:B------:R-:W-:Y:S05]  /*d770*/  BSYNC B1 ;  /* 0x0000000000017941 */ /* 0x000fea0003800000 */
.L_x_10678:
[C---:B------:R-:W-:Y:S01]  /*d780*/  ISETP.GT.AND P0, PT, R9.reuse, 0x1, PT ;  /* 0x000000010900780c */ /* 0x040fe20003f04270 */
[----:B0-2---:R-:W-:-:S04]  /*d790*/  VIADD R2, R9, 0xfffffffe ;  /* 0xfffffffe09027836 */ /* 0x005fc80000000000 */
[----:B------:R-:W-:-:S08]  /*d7a0*/  IMAD.MOV.U32 R9, RZ, RZ, R2 ;  /* 0x000000ffff097224 */ /* 0x000fd000078e0002 */
[----:B------:R-:W-:Y:S05]  /*d7b0*/  @P0 BRA `(.L_x_10685) ;  /* 0xfffffff400180947 */ /* 0x000fea000383ffff */
.L_x_10661:
[----:B------:R-:W-:Y:S05]  /*d7c0*/  BSYNC B0 ;  /* 0x0000000000007941 */ /* 0x000fea0003800000 */
.L_x_10660:
[----:B------:R-:W-:Y:S01]  /*d7d0*/  ISETP.NE.AND P0, PT, R27, RZ, PT ;  /* 0x000000ff1b00720c */ /* 0x000fe20003f05270 */
[----:B------:R-:W-:-:S12]  /*d7e0*/  BSSY B0, `(.L_x_10686) ;  /* 0x000000e000007945 */ /* 0x000fd80003800000 */
[----:B------:R-:W-:Y:S05]  /*d7f0*/  @P0 BRA `(.L_x_10687) ;  /* 0x0000000000300947 */ /* 0x000fea0003800000 */
[----:B------:R-:W3:Y:S01]  /*d800*/  S2R R9, SR_LANEID ;  /* 0x0000000000097919 */ /* 0x000ee20000000000 */
[----:B------:R-:W-:Y:S01]  /*d810*/  VOTEU.ANY UR4, UPT, PT ;  /* 0x0000000000047886 */ /* 0x000fe200038e0100 */
[----:B------:R-:W4:Y:S01]  /*d820*/  LDC.64 R2, c[0x0][0xc38] ;  /* 0x00030e00ff027b82 */ /* 0x000f220000000a00 */
[----:B------:R-:W3:Y:S08]  /*d830*/  FLO.U32 R4, UR4 ;  /* 0x0000000400047d00 */ /* 0x000ef000080e0000 */
[----:B--2---:R-:W4:Y:S01]  /*d840*/  POPC R5, UR4 ;  /* 0x0000000400057d09 */ /* 0x004f220008000000 */
[----:B---3--:R-:W-:-:S13]  /*d850*/  ISETP.EQ.U32.AND P0, PT, R4, R9, PT ;  /* 0x000000090400720c */ /* 0x008fda0003f02070 */
[----:B----4-:R-:W2:Y:S01]  /*d860*/  @P0 ATOMG.E.ADD.STRONG.GPU PT, R3, desc[UR46][R2.64], R5 ;  /* 0x00000005020309a8 */ /* 0x010ea200081ee1ee */
[----:B------:R-:W3:Y:S02]  /*d870*/  S2R R6, SR_LTMASK ;  /* 0x0000000000067919 */ /* 0x000ee40000003900 */
[----:B---3--:R-:W-:-:S04]  /*d880*/  LOP3.LUT R6, R6, UR4, RZ, 0xc0, !PT ;  /* 0x0000000406067c12 */ /* 0x008fc8000f8ec0ff */
[----:B------:R-:W3:Y:S01]  /*d890*/  POPC R9, R6 ;  /* 0x0000000600097309 */ /* 0x000ee20000000000 */
[----:B--2---:R-:W3:Y:S02]  /*d8a0*/  SHFL.IDX PT, R4, R3, R4, 0x1f ;  /* 0x00001f0403047589 */ /* 0x004ee400000e0000 */
[----:B---3--:R-:W-:-:S07]  /*d8b0*/  IADD3 R16, R4, UR37, R9 ;  /* 0x0000002504107c10 */ /* 0x008fce000fffe009 */
.L_x_10687:
[----:B------:R-:W-:Y:S05]  /*d8c0*/  BSYNC B0 ;  /* 0x0000000000007941 */ /* 0x000fea0003800000 */
.L_x_10686:
[----:B------:R-:W-:Y:S04]  /*d8d0*/  BSSY B0, `(.L_x_10688) ;  /* 0x0000020000007945 */ /* 0x000fe80003800000 */
[----:B------:R-:W-:Y:S05]  /*d8e0*/  @!P6 BRA `(.L_x_10689) ;  /* 0x000000000078e947 */ /* 0x000fea0003800000 */
[----:B------:R-:W-:Y:S01]  /*d8f0*/  IMAD R3, R22, 0x8, R26 ;  /* 0x0000000816037824 */ /* 0x000fe200078e021a */
[----:B------:R-:W-:-:S04]  /*d900*/  SHF.L.U32 R2, R24, 0x1f, RZ ;  /* 0x0000001f18027819 */ /* 0x000fc800000006ff */
[----:B------:R-:W3:Y:S02]  /*d910*/  SYNCS.PHASECHK.TRANS64.TRYWAIT P0, [R3+URZ+0x30860], R2 ;  /* 0x03086002030075a7 */ /* 0x000ee4000800017f */
[----:B---3--:R-:W-:Y:S05]  /*d920*/  @!P0 BRA `(.L_x_10690) ;  /* 0x0000001400308947 */ /* 0x008fea0003800000 */
.L_x_10734:
[----:B------:R-:W4:Y:S02]  /*d930*/  S2R R4, SR_TID.X ;  /* 0x0000000000047919 */ /* 0x000f240000002100 */
[----:B----4-:R-:W-:-:S04]  /*d940*/  LOP3.LUT R4, R4, 0x7f, RZ, 0xc0, !PT ;  /* 0x0000007f04047812 */ /* 0x010fc800078ec0ff */
[----:B------:R-:W-:-:S13]  /*d950*/  ISETP.NE.AND P0, PT, R4, RZ, PT ;  /* 0x000000ff0400720c */ /* 0x000fda0003f05270 */
[----:B------:R-:W-:Y:S05]  /*d960*/  @P0 BRA `(.L_x_10691) ;  /* 0x0000000000140947 */ /* 0x000fea0003800000 */
[----:B------:R-:W-:Y:S02]  /*d970*/  ISETP.NE.AND P1, PT, R27, RZ, PT ;  /* 0x000000ff1b00720c */ /* 0x000fe40003f25270 */
[----:B---3--:R-:W-:-:S04]  /*d980*/  MOV R2, 0x6000 ;  /* 0x0000600000027802 */ /* 0x008fc80000000f00 */
[----:B------:R4:W-:Y:S07]  /*d990*/  SYNCS.ARRIVE.TRANS64 RZ, [R3+URZ+0x30850], R2 ;  /* 0x0308500203ff79a7 */ /* 0x0009ee000800003f */
[----:B------:R-:W-:Y:S05]  /*d9a0*/  @!P1 BRA `(.L_x_10691) ;  /* 0x0000000000049947 */ /* 0x000fea0003800000 */
[----:B------:R-:W-:Y:S01]  /*d9b0*/  BPT.TRAP 0x1 ;  /* 0x000000040000795c */ /* 0x000fe20000300000 */
.L_x_10691:
        /* <DEDUP_REMOVED lines=10> */
[----:B------:R-:W-:-:S05]  /*da60*/  R2UR UR13, R7 ;  /* 0x00000000070d72ca */ /* 0x000fca00000e0000 */
[----:B------:R-:W-:Y:S02]  /*da70*/  UIMAD UR11, UR11, 0xc0, UR4 ;  /* 0x000000c00b0b78a4 */ /* 0x000fe4000f8e0204 */
[----:B------:R-:W-:Y:S02]  /*da80*/  UIADD3 UR9, UR9, 0x30850, URZ ;  /* 0x0003085009097890 */ /* 0x000fe4000fffe03f */
[----:B------:R-:W-:Y:S01]  /*da90*/  UIADD3 UR8, UR8, 0x400, URZ ;  /* 0x0000040008087890 */ /* 0x000fe2000fffe03f */
[----:B------:R-:W-:-:S08]  /*daa0*/  UMOV UR4, 0x0 ;  /* 0x0000000000047882 */ /* 0x000fd00000000000 */
[----:B------:R2:W-:Y:S02]  /*dab0*/  UTMALDG.4D [UR8], [UR6], desc[UR4] ;  /* 0x00000408060075b4 */ /* 0x0005e40008019000 */
[----:B--2---:R-:W-:Y:S01]  /*dac0*/  NOP ;  /* 0x0000000000007918 */ /* 0x004fe20000000000 */
.L_x_10689:
[----:B------:R-:W-:Y:S05]  /*dad0*/  BSYNC B0 ;  /* 0x0000000000007941 */ /* 0x000fea0003800000 */
.L_x_10688:
[----:B------:R-:W-:-:S05]  /*dae0*/  VIADD R22, R22, 0x1 ;  /* 0x0000000116167836 */ /* 0x000fca0000000000 */
[----:B------:R-:W-:-:S04]  /*daf0*/  ISETP.NE.AND P0, PT, R22, 0x2, PT ;  /* 0x000000021600780c */ /* 0x000fc80003f05270 */
[----:B---34-:R-:W-:Y:S02]  /*db00*/  SEL R3, RZ, 0x1, P0 ;  /* 0x00000001ff037807 */ /* 0x018fe40000000000 */
[----:B------:R-:W-:Y:S02]  /*db10*/  SEL R22, R22, RZ, P0 ;  /* 0x000000ff16167207 */ /* 0x000fe40000000000 */
[----:B------:R-:W-:-:S07]  /*db20*/  LOP3.LUT R24, R24, R3, RZ, 0x3c, !PT ;  /* 0x0000000318187212 */ /* 0x000fce00078e3cff */
.L_x_10647:
[----:B------:R-:W-:Y:S05]  /*db30*/  BSYNC B6 ;  /* 0x0000000000067941 */ /* 0x000fea0003800000 */
.L_x_10645:
[----:B------:R-:W-:-:S03]  /*db40*/  UMOV UR4, 0xffffffff ;  /* 0xffffffff00047882 */ /* 0x000fc60000000000 */
[----:B------:R-:W-:Y:S05]  /*db50*/  BRA.DIV UR4, `(.L_x_10692) ;  /* 0x0000001204b87947 */ /* 0x000fea000b800000 */
[----:B--2---:R2:W3:Y:S04]  /*db60*/  SHFL.IDX PT, R5, R16, RZ, 0x1f ;  /* 0x00001fff10057589 */ /* 0x0044e800000e0000 */
[----:B------:R2:W4:Y:S02]  /*db70*/  SHFL.IDX PT, R0, R16, 0x1, 0x1f ;  /* 0x00201f0010007f89 */ /* 0x00052400000e0000 */
.L_x_10738:
        /* <DEDUP_REMOVED lines=8> */
[----:B------:R-:W0:Y:S02]  /*dc00*/  LDC.64 R2, c[0x0][0xc58] ;  /* 0x00031600ff027b82 */ /* 0x000e240000000a00 */
[----:B0-----:R-:W-:-:S06]  /*dc10*/  IMAD.WIDE R2, R7, 0x4, R2 ;  /* 0x0000000407027825 */ /* 0x001fcc00078e0202 */
[----:B------:R0:W5:Y:S02]  /*dc20*/  LDG.E R2, desc[UR46][R2.64] ;  /* 0x0000002e02027981 */ /* 0x000164000c1e1900 */
.L_x_10694:
[----:B------:R-:W-:Y:S05]  /*dc30*/  BSYNC B0 ;  /* 0x0000000000007941 */ /* 0x000fea0003800000 */
.L_x_10693:
        /* <DEDUP_REMOVED lines=22> */
[----:B------:R0:W0:Y:S02]  /*dda0*/  SHFL.IDX PT, R14, R8, 0x1f, 0x1f ;  /* 0x03e01f00080e7f89 */ /* 0x00002400000e0000 */
.L_x_10746:
[----:B------:R-:W-:Y:S02]  /*ddb0*/  ULDC UR4, c[0x0][0xc10] ;  /* 0x0003040000047ab9 */ /* 0x000fe40000000800 */
[----:B------:R-:W-:-:S04]  /*ddc0*/  IMAD.U32 R7, RZ, RZ, UR4 ;  /* 0x00000004ff077e24 */ /* 0x000fc8000f8e00ff */
[----:B0-----:R-:W-:-:S04]  /*ddd0*/  IMAD R3, R14, R7, RZ ;  /* 0x000000070e037224 */ /* 0x001fc800078e02ff */
[----:B----4-:R-:W-:-:S05]  /*dde0*/  IMAD.IADD R6, R0, 0x1, R3 ;  /* 0x0000000100067824 */ /* 0x010fca00078e0203 */
[----:B---3--:R-:W-:-:S13]  /*ddf0*/  ISETP.GT.AND P0, PT, R6, R5, PT ;  /* 0x000000050600720c */ /* 0x008fda0003f04270 */
[----:B------:R-:W-:Y:S05]  /*de00*/  @P0 BRA `(.L_x_10696) ;  /* 0x0000000000ac0947 */ /* 0x000fea0003800000 */
[----:B------:R-:W0:Y:S02]  /*de10*/  LDC R4, c[0x0][0xc14] ;  /* 0x00030500ff047b82 */ /* 0x000e240000000800 */
.L_x_10701:
        /* <DEDUP_REMOVED lines=9> */
[----:B------:R-:W0:Y:S02]  /*deb0*/  LDC.64 R2, c[0x0][0xc58] ;  /* 0x00031600ff027b82 */ /* 0x000e240000000a00 */
[----:B0-----:R-:W-:-:S06]  /*dec0*/  IMAD.WIDE R2, R7, 0x4, R2 ;  /* 0x0000000407027825 */ /* 0x001fcc00078e0202 */
[----:B------:R0:W5:Y:S02]  /*ded0*/  LDG.E R2, desc[UR46][R2.64] ;  /* 0x0000002e02027981 */ /* 0x000164000c1e1900 */
.L_x_10699:
[----:B------:R-:W-:Y:S05]  /*dee0*/  BSYNC B0 ;  /* 0x0000000000007941 */ /* 0x000fea0003800000 */
.L_x_10698:
[----:B------:R-:W-:-:S03]  /*def0*/  UMOV UR4, 0xffffffff ;  /* 0xffffffff00047882 */ /* 0x000fc60000000000 */
[----:B------:R-:W-:Y:S05]  /*df00*/  BRA.DIV UR4, `(.L_x_10700) ;  /* 0x0000001204e87947 */ /* 0x000fea000b800000 */
[----:B-----5:R-:W3:Y:S01]  /*df10*/  SHFL.UP PT, R14, R2, 0x1, RZ ;  /* 0x04200000020e7989 */ /* 0x020ee200000e00ff */
[C---:B------:R-:W-:Y:S02]  /*df20*/  ISETP.NE.AND P0, PT, R27.reuse, RZ, PT ;  /* 0x000000ff1b00720c */ /* 0x040fe40003f05270 */
[C---:B------:R-:W-:Y:S02]  /*df30*/  ISETP.GE.U32.AND P1, PT, R27.reuse, 0x2, PT ;  /* 0x000000021b00780c */ /* 0x040fe40003f26070 */
[----:B---3--:R-:W-:Y:S02]  /*df40*/  SEL R13, R14, RZ, P0 ;  /* 0x000000ff0e0d7207 */ /* 0x008fe40000000000 */
[----:B------:R-:W-:-:S03]  /*df50*/  ISETP.GE.U32.AND P0, PT, R27, 0x4, PT ;  /* 0x000000041b00780c */ /* 0x000fc60003f06070 */
[----:B------:R-:W-:-:S05]  /*df60*/  IMAD.IADD R13, R2, 0x1, R13 ;  /* 0x00000001020d7824 */ /* 0x000fca00078e020d */
[----:B------:R-:W3:Y:S02]  /*df70*/  SHFL.UP PT, R14, R13, 0x2, RZ ;  /* 0x044000000d0e7989 */ /* 0x000ee400000e00ff */
[----:B---3--:R-:W-:Y:S02]  /*df80*/  SEL R0, R14, RZ, P1 ;  /* 0x000000ff0e007207 */ /* 0x008fe40000800000 */
        /* <DEDUP_REMOVED lines=13> */
.L_x_10754:
[----:B------:R-:W-:Y:S02]  /*e060*/  ULDC UR4, c[0x0][0xc10] ;  /* 0x0003040000047ab9 */ /* 0x000fe40000000800 */
[----:B------:R-:W-:-:S05]  /*e070*/  MOV R7, UR4 ;  /* 0x0000000400077c02 */ /* 0x000fca0008000f00 */
[----:B---3--:R-:W-:-:S04]  /*e080*/  IMAD R3, R14, R7, RZ ;  /* 0x000000070e037224 */ /* 0x008fc800078e02ff */
[----:B------:R-:W-:-:S05]  /*e090*/  IMAD.IADD R6, R3, 0x1, R6 ;  /* 0x0000000103067824 */ /* 0x000fca00078e0206 */
[----:B------:R-:W-:-:S13]  /*e0a0*/  ISETP.GT.AND P0, PT, R6, R5, PT ;  /* 0x000000050600720c */ /* 0x000fda0003f04270 */
[----:B------:R-:W-:Y:S05]  /*e0b0*/  @!P0 BRA `(.L_x_10701) ;  /* 0xfffffffc00588947 */ /* 0x000fea000383ffff */
.L_x_10696:
[----:B------:R-:W-:Y:S01]  /*e0c0*/  IMAD.IADD R6, R6, 0x1, -R3 ;  /* 0x0000000106067824 */ /* 0x000fe200078e0a03 */
[----:B------:R-:W-:-:S03]  /*e0d0*/  UMOV UR4, 0xffffffff ;  /* 0xffffffff00047882 */ /* 0x000fc60000000000 */
[----:B------:R-:W-:-:S05]  /*e0e0*/  IMAD R0, R8, R7, R6 ;  /* 0x0000000708007224 */ /* 0x000fca00078e0206 */
[----:B------:R-:W-:Y:S01]  /*e0f0*/  ISETP.GT.AND P6, PT, R0, R5, PT ;  /* 0x000000050000720c */ /* 0x000fe20003fc4270 */
[----:B------:R-:W-:-:S12]  /*e100*/  BRA.DIV UR4, `(.L_x_10702) ;  /* 0x0000001604387947 */ /* 0x000fd8000b800000 */
[----:B------:R-:W-:-:S04]  /*e110*/  VOTE.ANY R3, PT, !P6 ;  /* 0x0000000000037806 */ /* 0x000fc800070e0100 */
[----:B------:R-:W3:Y:S02]  /*e120*/  POPC R0, R3 ;  /* 0x0000000300007309 */ /* 0x000ee40000000000 */
[----:B---3--:R3:W4:Y:S02]  /*e130*/  SHFL.IDX PT, R17, R2, R0, 0x1f ;  /* 0x00001f0002117589 */ /* 0x00872400000e0000 */
.L_x_10758:
[----:B------:R-:W-:Y:S01]  /*e140*/  ISETP.NE.AND P0, PT, R3, RZ, PT ;  /* 0x000000ff0300720c */ /* 0x000fe20003f05270 */
[----:B------:R-:W-:-:S12]  /*e150*/  IMAD.MOV.U32 R14, RZ, RZ, RZ ;  /* 0x000000ffff0e7224 */ /* 0x000fd800078e00ff */
[----:B------:R-:W-:Y:S05]  /*e160*/  @!P0 BRA `(.L_x_10703) ;  /* 0x0000000000108947 */ /* 0x000fea0003800000 */
[----:B------:R-:W-:Y:S01]  /*e170*/  UMOV UR4, 0xffffffff ;  /* 0xffffffff00047882 */ /* 0x000fe20000000000 */
[----:B------:R-:W-:Y:S02]  /*e180*/  IADD3 R12, R0, -0x1, RZ ;  /* 0xffffffff000c7810 */ /* 0x000fe40007ffe0ff */
[----:B------:R-:W-:Y:S05]  /*e190*/  BRA.DIV UR4, `(.L_x_10704) ;  /* 0x00000016045c7947 */ /* 0x000fea000b800000 */
[----:B------:R0:W0:Y:S02]  /*e1a0*/  SHFL.IDX PT, R14, R8, R12, 0x1f ;  /* 0x00001f0c080e7589 */ /* 0x00002400000e0000 */
.L_x_10703:
[----:B0---4-:R-:W-:Y:S01]  /*e1b0*/  IABS R8, R17 ;  /* 0x0000001100087213 */ /* 0x011fe20000000000 */
[----:B--2---:R-:W-:Y:S02]  /*e1c0*/  IMAD R16, R14, R7, R6 ;  /* 0x000000070e107224 */ /* 0x004fe400078e0206 */
[----:B------:R-:W-:Y:S01]  /*e1d0*/  IMAD.IADD R19, R0, 0x1, R19 ;  /* 0x0000000100137824 */ /* 0x000fe200078e0213 */
[----:B------:R-:W0:Y:S02]  /*e1e0*/  I2F.RP R9, R8 ;  /* 0x0000000800097306 */ /* 0x000e240000209400 */
[----:B------:R-:W-:Y:S02]  /*e1f0*/  IADD3 R6, R5, -R16, RZ ;  /* 0x8000001005067210 */ /* 0x000fe40007ffe0ff */
[----:B------:R-:W-:-:S05]  /*e200*/  IABS R5, R17 ;  /* 0x0000001100057213 */ /* 0x000fca0000000000 */
[----:B------:R-:W-:Y:S01]  /*e210*/  IMAD.MOV R5, RZ, RZ, -R5 ;  /* 0x000000ffff057224 */ /* 0x000fe200078e0a05 */
[----:B0-----:R-:W3:Y:S02]  /*e220*/  MUFU.RCP R9, R9 ;  /* 0x0000000900097308 */ /* 0x001ee40000001000 */
[----:B---3--:R-:W-:-:S06]  /*e230*/  VIADD R2, R9, 0xffffffe ;  /* 0x0ffffffe09027836 */ /* 0x008fcc0000000000 */
        /* <DEDUP_REMOVED lines=22> */
.L_x_10697:
[----:B------:R-:W-:Y:S01]  /*e3a0*/  UMOV UR4, URZ ;  /* 0x0000003f00047c82 */ /* 0x000fe20008000000 */
[----:B------:R-:W-:Y:S01]  /*e3b0*/  UMOV UR5, URZ ;  /* 0x0000003f00057c82 */ /* 0x000fe20008000000 */
[----:B------:R-:W-:Y:S01]  /*e3c0*/  ULDC UR6, c[0x0][0xc14] ;  /* 0x0003050000067ab9 */ /* 0x000fe20000000800 */
[----:B--2---:R-:W-:Y:S01]  /*e3d0*/  IMAD.MOV.U32 R16, RZ, RZ, R5 ;  /* 0x000000ffff107224 */ /* 0x004fe200078e0005 */
[----:B------:R-:W-:Y:S01]  /*e3e0*/  MOV R19, UR6 ;  /* 0x0000000600137c02 */ /* 0x000fe20008000f00 */
[----:B------:R-:W-:Y:S02]  /*e3f0*/  IMAD.U32 R17, RZ, RZ, UR4 ;  /* 0x00000004ff117e24 */ /* 0x000fe4000f8e00ff */
[----:B------:R-:W-:-:S07]  /*e400*/  IMAD.U32 R18, RZ, RZ, UR5 ;  /* 0x00000005ff127e24 */ /* 0x000fce000f8e00ff */
.L_x_10705:
        /* <DEDUP_REMOVED lines=10> */
.L_x_10643:
[----:B0-2---:R-:W2:Y:S01]  /*e4b0*/  LDL.LU R0, [R1+0xc] ;  /* 0x00000c0001007983 */ /* 0x005ea20000300800 */
        /* <DEDUP_REMOVED lines=11> */
.L_x_10761:
[----:B------:R-:W-:Y:S05]  /*e570*/  BSYNC B0 ;  /* 0x0000000000007941 */ /* 0x000fea0003800000 */
.L_x_10707:
[----:B------:R-:W-:-:S03]  /*e580*/  UMOV UR4, 0xffffffff ;  /* 0xffffffff00047882 */ /* 0x000fc60000000000 */
[----:B------:R-:W-:Y:S05]  /*e590*/  BRA.DIV UR4, `(.L_x_10709) ;  /* 0x0000001204947947 */ /* 0x000fea000b800000 */
[----:B0-----:R-:W0:Y:S02]  /*e5a0*/  S2R R0, SR_TID.X ;  /* 0x0000000000007919 */ /* 0x001e240000002100 */
[----:B0-----:R-:W-:-:S04]  /*e5b0*/  SHF.R.U32.HI R0, RZ, 0x5, R0 ;  /* 0x00000005ff007819 */ /* 0x001fc80000011600 */
[----:B------:R-:W-:-:S05]  /*e5c0*/  LOP3.LUT R0, R0, 0x3, RZ, 0xc0, !PT ;  /* 0x0000000300007812 */ /* 0x000fca00078ec0ff */
[----:B------:R0:W2:Y:S02]  /*e5d0*/  SHFL.IDX PT, R14, R0, RZ, 0x1f ;  /* 0x00001fff000e7589 */ /* 0x0000a400000e0000 */
.L_x_10764:
[----:B--2---:R-:W-:Y:S01]  /*e5e0*/  ISETP.NE.AND P0, PT, R14, RZ, PT ;  /* 0x000000ff0e00720c */ /* 0x004fe20003f05270 */
[----:B------:R-:W-:-:S12]  /*e5f0*/  BSSY B0, `(.L_x_10710) ;  /* 0x0000024000007945 */ /* 0x000fd80003800000 */
[----:B------:R-:W-:Y:S05]  /*e600*/  @P0 BRA `(.L_x_10711) ;  /* 0x0000000000880947 */ /* 0x000fea0003800000 */
[----:B------:R-:W-:-:S03]  /*e610*/  UMOV UR4, 0xffffffff ;  /* 0xffffffff00047882 */ /* 0x000fc60000000000 */
[----:B------:R-:W-:Y:S05]  /*e620*/  BRA.DIV UR4, `(.L_x_10712) ;  /* 0x0000001204a47947 */ /* 0x000fea000b800000 */
[----:B------:R-:W-:-:S13]  /*e630*/  ELECT P6, URZ, PT ;  /* 0x00000000003f782f */ /* 0x000fda00038c0000 */
.L_x_10767:
[----:B------:R-:W-:Y:S05]  /*e640*/  @!P6 BRA `(.L_x_10711) ;  /* 0x000000000078e947 */ /* 0x000fea0003800000 */
[----:B------:R-:W-:-:S06]  /*e650*/  ULOP3.LUT UR4, UR36, 0x2, URZ, 0xfc, !UPT ;  /* 0x0000000224047892 */ /* 0x000fcc000f8efc3f */
[----:B0-----:R-:W-:-:S05]  /*e660*/  IMAD.U32 R0, RZ, RZ, UR4 ;  /* 0x00000004ff007e24 */ /* 0x001fca000f8e00ff */
[----:B------:R-:W-:-:S13]  /*e670*/  ISETP.NE.AND P2, PT, R0, 0x3, PT ;  /* 0x000000030000780c */ /* 0x000fda0003f45270 */
[----:B------:R-:W-:Y:S05]  /*e680*/  @!P2 BRA `(.L_x_10713) ;  /* 0x000000000004a947 */ /* 0x000fea0003800000 */
[----:B------:R-:W-:Y:S01]  /*e690*/  BPT.TRAP 0x1 ;  /* 0x000000040000795c */ /* 0x000fe20000300000 */
.L_x_10713:
        /* <DEDUP_REMOVED lines=12> */
.L_x_10768:
[----:B------:R-:W2:Y:S02]  /*e760*/  SYNCS.PHASECHK.TRANS64.TRYWAIT P0, [R3+URZ], R0 ;  /* 0x00000000030075a7 */ /* 0x000ea4000800017f */
[----:B--2---:R-:W-:Y:S05]  /*e770*/  @!P0 BRA `(.L_x_10715) ;  /* 0x0000001000848947 */ /* 0x004fea0003800000 */
.L_x_10769:
[----:B------:R-:W-:Y:S05]  /*e780*/  @!P2 BRA `(.L_x_10716) ;  /* 0x000000000004a947 */ /* 0x000fea0003800000 */
[----:B------:R-:W-:Y:S01]  /*e790*/  BPT.TRAP 0x1 ;  /* 0x000000040000795c */ /* 0x000fe20000300000 */
.L_x_10716:
[----:B--2---:R-:W-:-:S05]  /*e7a0*/  IADD3 R3, R9, 0x30860, RZ ;  /* 0x0003086009037810 */ /* 0x004fca0007ffe0ff */
[----:B------:R-:W-:-:S04]  /*e7b0*/  IMAD R5, R22, 0x8, R3 ;  /* 0x0000000816057824 */ /* 0x000fc800078e0203 */
[----:B------:R-:W2:Y:S02]  /*e7c0*/  SYNCS.PHASECHK.TRANS64.TRYWAIT P0, [R5+URZ], R2 ;  /* 0x00000002050075a7 */ /* 0x000ea4000800017f */
[----:B--2---:R-:W-:Y:S05]  /*e7d0*/  @!P0 BRA `(.L_x_10717) ;  /* 0x0000001000808947 */ /* 0x004fea0003800000 */
.L_x_10770:
[----:B------:R-:W-:-:S07]  /*e7e0*/  IMAD R3, R4, 0x8, R3 ;  /* 0x0000000804037824 */ /* 0x000fce00078e0203 */
.L_x_10718:
[----:B---3--:R3:W4:Y:S02]  /*e7f0*/  SYNCS.PHASECHK.TRANS64.TRYWAIT P0, [R3+URZ], R0 ;  /* 0x00000000030075a7 */ /* 0x008724000800017f */
[----:B----4-:R-:W-:Y:S05]  /*e800*/  @!P0 NANOSLEEP.SYNCS 0x989680 ;  /* 0x009896800000895d */ /* 0x010fea0003900000 */
[----:B------:R-:W4:Y:S02]  /*e810*/  @!P0 SYNCS.PHASECHK.TRANS64 P0, [R3+URZ], R0 ;  /* 0x00000000030085a7 */ /* 0x000f24000800007f */
[----:B----4-:R-:W-:Y:S05]  /*e820*/  @!P0 BRA `(.L_x_10718) ;  /* 0xfffffffc00f08947 */ /* 0x010fea000383ffff */
.L_x_10711:
[----:B------:R-:W-:Y:S05]  /*e830*/  BSYNC B0 ;  /* 0x0000000000007941 */ /* 0x000fea0003800000 */
.L_x_10710:
[----:B------:R-:W-:Y:S05]  /*e840*/  EXIT ;  /* 0x000000000000794d */ /* 0x000fea0003800000 */
.L_x_10597:
[----:B0-----:R-:W-:-:S04]  /*e850*/  IMAD.U32 R3, RZ, RZ, UR40 ;  /* 0x00000028ff037e24 */ /* 0x001fc8000f8e00ff */
[----:B------:R0:W1:Y:S03]  /*e860*/  SYNCS.PHASECHK.TRANS64.TRYWAIT P1, [R3+URZ+0x30800], R0 ;  /* 0x03080000030075a7 */ /* 0x000066000802017f */
[----:B-1----:R-:W-:Y:S05]  /*e870*/  @!P1 NANOSLEEP.SYNCS 0x989680 ;  /* 0x009896800000995d */ /* 0x002fea0003900000 */
[----:B------:R-:W1:Y:S02]  /*e880*/  @!P1 SYNCS.PHASECHK.TRANS64 P1, [R3+URZ+0x30800], R0 ;  /* 0x03080000030095a7 */ /* 0x000e64000802007f */
[----:B-1----:R-:W-:Y:S05]  /*e890*/  @!P1 BRA `(.L_x_10597) ;  /* 0xfffffffc00ec9947 */ /* 0x002fea000383ffff */
[----:B------:R-:W-:Y:S05]  /*e8a0*/  BRA `(.L_x_10719) ;  /* 0xffffff2c008c7947 */ /* 0x000fea000383ffff */
.L_x_10601:
[----:B-1----:R1:W2:Y:S02]  /*e8b0*/  SYNCS.PHASECHK.TRANS64.TRYWAIT P2, [R0+URZ+0x30830], R3 ;  /* 0x03083003000075a7 */ /* 0x0022a4000804017f */
[----:B--2---:R-:W-:Y:S05]  /*e8c0*/  @!P2 NANOSLEEP.SYNCS 0x989680 ;  /* 0x009896800000a95d */ /* 0x004fea0003900000 */
[----:B------:R-:W2:Y:S02]  /*e8d0*/  @!P2 SYNCS.PHASECHK.TRANS64 P2, [R0+URZ+0x30830], R3 ;  /* 0x030830030000a5a7 */ /* 0x000ea4000804007f */
[----:B--2---:R-:W-:Y:S05]  /*e8e0*/  @!P2 BRA `(.L_x_10601) ;  /* 0xfffffffc00f0a947 */ /* 0x004fea000383ffff */
[----:B------:R-:W-:Y:S05]  /*e8f0*/  BRA `(.L_x_10600) ;  /* 0xffffff2c00b47947 */ /* 0x000fea000383ffff */
.L_x_10606:
[----:B-1----:R-:W-:-:S04]  /*e900*/  MOV R7, UR6 ;  /* 0x0000000600077c02 */ /* 0x002fc80008000f00 */
[----:B------:R1:W2:Y:S03]  /*e910*/  SYNCS.PHASECHK.TRANS64.TRYWAIT P2, [R7+URZ+0x30830], R6 ;  /* 0x03083006070075a7 */ /* 0x0002a6000804017f */
[----:B--2---:R-:W-:Y:S05]  /*e920*/  @!P2 NANOSLEEP.SYNCS 0x989680 ;  /* 0x009896800000a95d */ /* 0x004fea0003900000 */
[----:B------:R-:W2:Y:S02]  /*e930*/  @!P2 SYNCS.PHASECHK.TRANS64 P2, [R7+URZ+0x30830], R6 ;  /* 0x030830060700a5a7 */ /* 0x000ea4000804007f */
[----:B--2---:R-:W-:Y:S05]  /*e940*/  @!P2 BRA `(.L_x_10606) ;  /* 0xfffffffc00eca947 */ /* 0x004fea000383ffff */
[----:B------:R-:W-:Y:S05]  /*e950*/  BRA `(.L_x_10603) ;  /* 0xffffff6400f47947 */ /* 0x000fea000383ffff */
.L_x_10610:
[----:B-1----:R-:W-:-:S04]  /*e960*/  IMAD.U32 R7, RZ, RZ, UR6 ;  /* 0x00000006ff077e24 */ /* 0x002fc8000f8e00ff */
[----:B------:R1:W2:Y:S03]  /*e970*/  SYNCS.PHASECHK.TRANS64.TRYWAIT P2, [R7+URZ+0x30850], R6 ;  /* 0x03085006070075a7 */ /* 0x0002a6000804017f */
[----:B--2---:R-:W-:Y:S05]  /*e980*/  @!P2 NANOSLEEP.SYNCS 0x989680 ;  /* 0x009896800000a95d */ /* 0x004fea0003900000 */
[----:B------:R-:W2:Y:S02]  /*e990*/  @!P2 SYNCS.PHASECHK.TRANS64 P2, [R7+URZ+0x30850], R6 ;  /* 0x030850060700a5a7 */ /* 0x000ea4000804007f */
[----:B--2---:R-:W-:Y:S05]  /*e9a0*/  @!P2 BRA `(.L_x_10610) ;  /* 0xfffffffc00eca947 */ /* 0x004fea000383ffff */
[----:B------:R-:W-:Y:S05]  /*e9b0*/  BRA `(.L_x_10607) ;  /* 0xffffff68006c7947 */ /* 0x000fea000383ffff */
.L_x_10615:
[----:B-1----:R-:W-:-:S04]  /*e9c0*/  IMAD.U32 R3, RZ, RZ, UR5 ;  /* 0x00000005ff037e24 */ /* 0x002fc8000f8e00ff */
[----:B------:R1:W2:Y:S03]  /*e9d0*/  SYNCS.PHASECHK.TRANS64.TRYWAIT P0, [R3+URZ+0x30850], R0 ;  /* 0x03085000030075a7 */ /* 0x0002a6000800017f */
[----:B--2---:R-:W-:Y:S05]  /*e9e0*/  @!P0 NANOSLEEP.SYNCS 0x989680 ;  /* 0x009896800000895d */ /* 0x004fea0003900000 */
[----:B------:R-:W2:Y:S02]  /*e9f0*/  @!P0 SYNCS.PHASECHK.TRANS64 P0, [R3+URZ+0x30850], R0 ;  /* 0x03085000030085a7 */ /* 0x000ea4000800007f */
[----:B--2---:R-:W-:Y:S05]  /*ea00*/  @!P0 BRA `(.L_x_10615) ;  /* 0xfffffffc00ec8947 */ /* 0x004fea000383ffff */
[----:B------:R-:W-:Y:S05]  /*ea10*/  BRA `(.L_x_10614) ;  /* 0xffffff9c00287947 */ /* 0x000fea000383ffff */
.L_x_10652:
        /* <DEDUP_REMOVED lines=8> */
[----:B-1----:R-:W-:Y:S05]  /*eaa0*/  WARPSYNC.COLLECTIVE R15, `(.L_x_10721) ;  /* 0x000000000f087348 */ /* 0x002fea0003c00000 */
[----:B------:R0:W2:Y:S02]  /*eab0*/  SHFL.IDX P6, R14, R13, R12, R11 ;  /* 0x0000000c0d0e7389 */ /* 0x0000a400000c000b */
[----:B012---:R-:W-:Y:S01]  /*eac0*/  ENDCOLLECTIVE ;  /* 0x000000000000791b */ /* 0x007fe20003800000 */
.L_x_10721:
[----:B------:R-:W-:Y:S05]  /*ead0*/  BSYNC B0 ;  /* 0x0000000000007941 */ /* 0x000fea0003800000 */
.L_x_10720:
[----:B------:R-:W-:Y:S05]  /*eae0*/  BRA `(.L_x_10722) ;  /* 0xffffffd400347947 */ /* 0x000fea000383ffff */
.L_x_10653:
[----:B------:R-:W-:Y:S01]  /*eaf0*/  BSSY B0, `(.L_x_10723) ;  /* 0x0000006000007945 */ /* 0x000fe20003800000 */
[----:B------:R-:W-:-:S07]  /*eb00*/  IMAD.MOV.U32 R15, RZ, RZ, -0x1 ;  /* 0xffffffffff0f7424 */ /* 0x000fce00078e00ff */
[----:B-1----:R-:W-:Y:S05]  /*eb10*/  WARPSYNC.COLLECTIVE R15, `(.L_x_10724) ;  /* 0x000000000f0c7348 */ /* 0x002fea0003c00000 */
[----:B------:R-:W-:Y:S02]  /*eb20*/  ELECT P6, UR62, PT ;  /* 0x00000000003e782f */ /* 0x000fe400038c0000 */
[----:B------:R-:W-:Y:S01]  /*eb30*/  MOV R14, UR62 ;  /* 0x0000003e000e7c02 */ /* 0x000fe20008000f00 */
[----:B-1----:R-:W-:Y:S10]  /*eb40*/  ENDCOLLECTIVE ;  /* 0x000000000000791b */ /* 0x002ff40003800000 */
.L_x_10724:
[----:B------:R-:W-:Y:S05]  /*eb50*/  BSYNC B0 ;  /* 0x0000000000007941 */ /* 0x000fea0003800000 */
.L_x_10723:
[----:B------:R-:W-:Y:S05]  /*eb60*/  BRA `(.L_x_10725) ;  /* 0xffffffd400287947 */ /* 0x000fea000383ffff */
.L_x_10656:
[----:B--2---:R2:W3:Y:S02]  /*eb70*/  SYNCS.PHASECHK.TRANS64.TRYWAIT P0, [R5+URZ+0x30840], R4 ;  /* 0x03084004050075a7 */ /* 0x0044e4000800017f */
[----:B---3--:R-:W-:Y:S05]  /*eb80*/  @!P0 NANOSLEEP.SYNCS 0x989680 ;  /* 0x009896800000895d */ /* 0x008fea0003900000 */
[----:B------:R-:W3:Y:S02]  /*eb90*/  @!P0 SYNCS.PHASECHK.TRANS64 P0, [R5+URZ+0x30840], R4 ;  /* 0x03084004050085a7 */ /* 0x000ee4000800007f */
[----:B---3--:R-:W-:Y:S05]  /*eba0*/  @!P0 BRA `(.L_x_10656) ;  /* 0xfffffffc00f08947 */ /* 0x008fea000383ffff */
[----:B------:R-:W-:Y:S05]  /*ebb0*/  BRA `(.L_x_10726) ;  /* 0xffffffd400807947 */ /* 0x000fea000383ffff */
.L_x_10659:
[----:B--2---:R2:W3:Y:S02]  /*ebc0*/  SYNCS.PHASECHK.TRANS64.TRYWAIT P0, [R26+URZ+0x30820], R5 ;  /* 0x030820051a0075a7 */ /* 0x0044e4000800017f */
[----:B---3--:R-:W-:Y:S05]  /*ebd0*/  @!P0 NANOSLEEP.SYNCS 0x989680 ;  /* 0x009896800000895d */ /* 0x008fea0003900000 */
[----:B------:R-:W3:Y:S02]  /*ebe0*/  @!P0 SYNCS.PHASECHK.TRANS64 P0, [R26+URZ+0x30820], R5 ;  /* 0x030820051a0085a7 */ /* 0x000ee4000800007f */
[----:B---3--:R-:W-:Y:S05]  /*ebf0*/  @!P0 BRA `(.L_x_10659) ;  /* 0xfffffffc00f08947 */ /* 0x008fea000383ffff */
[----:B------:R-:W-:Y:S05]  /*ec00*/  BRA `(.L_x_10727) ;  /* 0xffffffd800407947 */ /* 0x000fea000383ffff */
.L_x_10667:
[----:B0-----:R0:W3:Y:S02]  /*ec10*/  SYNCS.PHASECHK.TRANS64.TRYWAIT P0, [R3+URZ+0x30840], R2 ;  /* 0x03084002030075a7 */ /* 0x0010e4000800017f */
[----:B---3--:R-:W-:Y:S05]  /*ec20*/  @!P0 NANOSLEEP.SYNCS 0x989680 ;  /* 0x009896800000895d */ /* 0x008fea0003900000 */
[----:B------:R-:W3:Y:S02]  /*ec30*/  @!P0 SYNCS.PHASECHK.TRANS64 P0, [R3+URZ+0x30840], R2 ;  /* 0x03084002030085a7 */ /* 0x000ee4000800007f */
[----:B---3--:R-:W-:Y:S05]  /*ec40*/  @!P0 BRA `(.L_x_10667) ;  /* 0xfffffffc00f08947 */ /* 0x008fea000383ffff */
[----:B------:R-:W-:Y:S05]  /*ec50*/  BRA `(.L_x_10728) ;  /* 0xffffffd800e87947 */ /* 0x000fea000383ffff */
.L_x_10669:
[----:B0-----:R0:W2:Y:S02]  /*ec60*/  SYNCS.PHASECHK.TRANS64.TRYWAIT P0, [R2+URZ+0x60], R5 ;  /* 0x00006005020075a7 */ /* 0x0010a4000800017f */
[----:B--2---:R-:W-:Y:S05]  /*ec70*/  @!P0 NANOSLEEP.SYNCS 0x989680 ;  /* 0x009896800000895d */ /* 0x004fea0003900000 */
[----:B------:R-:W2:Y:S02]  /*ec80*/  @!P0 SYNCS.PHASECHK.TRANS64 P0, [R2+URZ+0x60], R5 ;  /* 0x00006005020085a7 */ /* 0x000ea4000800007f */
[----:B--2---:R-:W-:Y:S05]  /*ec90*/  @!P0 BRA `(.L_x_10669) ;  /* 0xfffffffc00f08947 */ /* 0x004fea000383ffff */
[----:B------:R-:W-:Y:S05]  /*eca0*/  BRA `(.L_x_10729) ;  /* 0xffffffdc004c7947 */ /* 0x000fea000383ffff */
.L_x_10674:
[----:B---3--:R3:W4:Y:S02]  /*ecb0*/  SYNCS.PHASECHK.TRANS64.TRYWAIT P0, [R3+URZ+0x30840], R2 ;  /* 0x03084002030075a7 */ /* 0x008724000800017f */
[----:B----4-:R-:W-:Y:S05]  /*ecc0*/  @!P0 NANOSLEEP.SYNCS 0x989680 ;  /* 0x009896800000895d */ /* 0x010fea0003900000 */
[----:B------:R-:W4:Y:S02]  /*ecd0*/  @!P0 SYNCS.PHASECHK.TRANS64 P0, [R3+URZ+0x30840], R2 ;  /* 0x03084002030085a7 */ /* 0x000f24000800007f */
[----:B----4-:R-:W-:Y:S05]  /*ece0*/  @!P0 BRA `(.L_x_10674) ;  /* 0xfffffffc00f08947 */ /* 0x010fea000383ffff */
[----:B------:R-:W-:Y:S05]  /*ecf0*/  BRA `(.L_x_10730) ;  /* 0xffffffe000547947 */ /* 0x000fea000383ffff */
.L_x_10676:
[----:B0-----:R0:W2:Y:S02]  /*ed00*/  SYNCS.PHASECHK.TRANS64.TRYWAIT P1, [R3+URZ+0x60], R24 ;  /* 0x00006018030075a7 */ /* 0x0010a4000802017f */
[----:B--2---:R-:W-:Y:S05]  /*ed10*/  @!P1 NANOSLEEP.SYNCS 0x989680 ;  /* 0x009896800000995d */ /* 0x004fea0003900000 */
[----:B------:R-:W2:Y:S02]  /*ed20*/  @!P1 SYNCS.PHASECHK.TRANS64 P1, [R3+URZ+0x60], R24 ;  /* 0x00006018030095a7 */ /* 0x000ea4000802007f */
[----:B--2---:R-:W-:Y:S05]  /*ed30*/  @!P1 BRA `(.L_x_10676) ;  /* 0xfffffffc00f09947 */ /* 0x004fea000383ffff */
[----:B------:R-:W-:Y:S05]  /*ed40*/  BRA `(.L_x_10731) ;  /* 0xffffffe000b87947 */ /* 0x000fea000383ffff */
.L_x_10681:
[----:B--2---:R2:W3:Y:S02]  /*ed50*/  SYNCS.PHASECHK.TRANS64.TRYWAIT P0, [R2+URZ+0x30840], R3 ;  /* 0x03084003020075a7 */ /* 0x0044e4000800017f */
[----:B---3--:R-:W-:Y:S05]  /*ed60*/  @!P0 NANOSLEEP.SYNCS 0x989680 ;  /* 0x009896800000895d */ /* 0x008fea0003900000 */
[----:B------:R-:W3:Y:S02]  /*ed70*/  @!P0 SYNCS.PHASECHK.TRANS64 P0, [R2+URZ+0x30840], R3 ;  /* 0x03084003020085a7 */ /* 0x000ee4000800007f */
[----:B---3--:R-:W-:Y:S05]  /*ed80*/  @!P0 BRA `(.L_x_10681) ;  /* 0xfffffffc00f08947 */ /* 0x008fea000383ffff */
[----:B------:R-:W-:Y:S05]  /*ed90*/  BRA `(.L_x_10732) ;  /* 0xffffffe400947947 */ /* 0x000fea000383ffff */
.L_x_10683:
[----:B0-----:R0:W2:Y:S02]  /*eda0*/  SYNCS.PHASECHK.TRANS64.TRYWAIT P1, [R2+URZ+0x60], R11 ;  /* 0x0000600b020075a7 */ /* 0x0010a4000802017f */
[----:B--2---:R-:W-:Y:S05]  /*edb0*/  @!P1 NANOSLEEP.SYNCS 0x989680 ;  /* 0x009896800000995d */ /* 0x004fea0003900000 */
[----:B------:R-:W2:Y:S02]  /*edc0*/  @!P1 SYNCS.PHASECHK.TRANS64 P1, [R2+URZ+0x60], R11 ;  /* 0x0000600b020095a7 */ /* 0x000ea4000802007f */
[----:B--2---:R-:W-:Y:S05]  /*edd0*/  @!P1 BRA `(.L_x_10683) ;  /* 0xfffffffc00f09947 */ /* 0x004fea000383ffff */
[----:B------:R-:W-:Y:S05]  /*ede0*/  BRA `(.L_x_10733) ;  /* 0xffffffe400fc7947 */ /* 0x000fea000383ffff */
.L_x_10690:
[----:B---3--:R3:W4:Y:S02]  /*edf0*/  SYNCS.PHASECHK.TRANS64.TRYWAIT P0, [R3+URZ+0x30860], R2 ;  /* 0x03086002030075a7 */ /* 0x008724000800017f */
[----:B----4-:R-:W-:Y:S05]  /*ee00*/  @!P0 NANOSLEEP.SYNCS 0x989680 ;  /* 0x009896800000895d */ /* 0x010fea0003900000 */
[----:B------:R-:W4:Y:S02]  /*ee10*/  @!P0 SYNCS.PHASECHK.TRANS64 P0, [R3+URZ+0x30860], R2 ;  /* 0x03086002030085a7 */ /* 0x000f24000800007f */
[----:B----4-:R-:W-:Y:S05]  /*ee20*/  @!P0 BRA `(.L_x_10690) ;  /* 0xfffffffc00f08947 */ /* 0x010fea000383ffff */
[----:B------:R-:W-:Y:S05]  /*ee30*/  BRA `(.L_x_10734) ;  /* 0xffffffe800bc7947 */ /* 0x000fea000383ffff */
.L_x_10692:
[----:B------:R-:W-:Y:S01]  /*ee40*/  BSSY B0, `(.L_x_10735) ;  /* 0x0000008000007945 */ /* 0x000fe20003800000 */
[----:B0-----:R-:W-:Y:S01]  /*ee50*/  MOV R13, R16 ;  /* 0x00000010000d7202 */ /* 0x001fe20000000f00 */
[----:B------:R-:W-:Y:S02]  /*ee60*/  IMAD.MOV.U32 R12, RZ, RZ, RZ ;  /* 0x000000ffff0c7224 */ /* 0x000fe400078e00ff */
[----:B------:R-:W-:Y:S02]  /*ee70*/  IMAD.MOV.U32 R11, RZ, RZ, 0x1f ;  /* 0x0000001fff0b7424 */ /* 0x000fe400078e00ff */
[----:B------:R-:W-:-:S07]  /*ee80*/  IMAD.MOV.U32 R15, RZ, RZ, -0x1 ;  /* 0xffffffffff0f7424 */ /* 0x000fce00078e00ff */
[----:B-12---:R-:W-:Y:S05]  /*ee90*/  WARPSYNC.COLLECTIVE R15, `(.L_x_10736) ;  /* 0x000000000f087348 */ /* 0x006fea0003c00000 */
[----:B------:R0:W3:Y:S02]  /*eea0*/  SHFL.IDX P6, R14, R13, R12, R11 ;  /* 0x0000000c0d0e7389 */ /* 0x0000e400000c000b */
[----:B0123--:R-:W-:Y:S01]  /*eeb0*/  ENDCOLLECTIVE ;  /* 0x000000000000791b */ /* 0x00ffe20003800000 */
.L_x_10736:
[----:B------:R-:W-:Y:S05]  /*eec0*/  BSYNC B0 ;  /* 0x0000000000007941 */ /* 0x000fea0003800000 */
.L_x_10735:
[----:B------:R-:W-:Y:S01]  /*eed0*/  IMAD.MOV.U32 R13, RZ, RZ, R16 ;  /* 0x000000ffff0d7224 */ /* 0x000fe200078e0010 */
[----:B------:R-:W-:Y:S01]  /*eee0*/  MOV R15, 0xffffffff ;  /* 0xffffffff000f7802 */ /* 0x000fe20000000f00 */
[----:B------:R-:W-:Y:S01]  /*eef0*/  IMAD.MOV.U32 R12, RZ, RZ, 0x1 ;  /* 0x00000001ff0c7424 */ /* 0x000fe200078e00ff */
[----:B------:R-:W-:Y:S01]  /*ef00*/  MOV R5, R14 ;  /* 0x0000000e00057202 */ /* 0x000fe20000000f00 */
[----:B------:R-:W-:-:S07]  /*ef10*/  IMAD.MOV.U32 R11, RZ, RZ, 0x1f ;  /* 0x0000001fff0b7424 */ /* 0x000fce00078e00ff */
[----:B------:R-:W-:Y:S05]  /*ef20*/  WARPSYNC.COLLECTIVE R15, `(.L_x_10737) ;  /* 0x000000000f087348 */ /* 0x000fea0003c00000 */
[----:B------:R0:W1:Y:S02]  /*ef30*/  SHFL.IDX P6, R14, R13, R12, R11 ;  /* 0x0000000c0d0e7389 */ /* 0x00006400000c000b */
[----:B01----:R-:W-:Y:S01]  /*ef40*/  ENDCOLLECTIVE ;  /* 0x000000000000791b */ /* 0x003fe20003800000 */
.L_x_10737:
[----:B------:R-:W-:Y:S01]  /*ef50*/  IMAD.MOV.U32 R0, RZ, RZ, R14 ;  /* 0x000000ffff007224 */ /* 0x000fe200078e000e */
[----:B------:R-:W-:Y:S06]  /*ef60*/  BRA `(.L_x_10738) ;  /* 0xffffffec00047947 */ /* 0x000fec000383ffff */
.L_x_10695:
        /* <DEDUP_REMOVED lines=8> */
.L_x_10740:
[----:B------:R-:W-:Y:S05]  /*eff0*/  BSYNC B0 ;  /* 0x0000000000007941 */ /* 0x000fea0003800000 */
.L_x_10739:
        /* <DEDUP_REMOVED lines=10> */
.L_x_10741:
        /* <DEDUP_REMOVED lines=8> */
.L_x_10742:
        /* <DEDUP_REMOVED lines=8> */
.L_x_10743:
        /* <DEDUP_REMOVED lines=8> */
.L_x_10744:
        /* <DEDUP_REMOVED lines=8> */
.L_x_10745:
[----:B------:R-:W-:Y:S05]  /*f2a0*/  BRA `(.L_x_10746) ;  /* 0xffffffe800c07947 */ /* 0x000fea000383ffff */
.L_x_10700:
[----:B------:R-:W-:Y:S01]  /*f2b0*/  BSSY B0, `(.L_x_10747) ;  /* 0x0000008000007945 */ /* 0x000fe20003800000 */
[----:B-----5:R-:W-:Y:S01]  /*f2c0*/  IMAD.MOV.U32 R13, RZ, RZ, R2 ;  /* 0x000000ffff0d7224 */ /* 0x020fe200078e0002 */
[----:B------:R-:W-:Y:S01]  /*f2d0*/  MOV R12, 0x1 ;  /* 0x00000001000c7802 */ /* 0x000fe20000000f00 */
[----:B------:R-:W-:Y:S02]  /*f2e0*/  IMAD.MOV.U32 R11, RZ, RZ, RZ ;  /* 0x000000ffff0b7224 */ /* 0x000fe400078e00ff */
[----:B------:R-:W-:-:S07]  /*f2f0*/  IMAD.MOV.U32 R15, RZ, RZ, -0x1 ;  /* 0xffffffffff0f7424 */ /* 0x000fce00078e00ff */
[----:B012---:R-:W-:Y:S05]  /*f300*/  WARPSYNC.COLLECTIVE R15, `(.L_x_10748) ;  /* 0x000000000f087348 */ /* 0x007fea0003c00000 */
[----:B------:R3:W4:Y:S02]  /*f310*/  SHFL.UP P6, R14, R13, R12, R11 ;  /* 0x0400000c0d0e7389 */ /* 0x00072400000c000b */
[----:B01234-:R-:W-:Y:S01]  /*f320*/  ENDCOLLECTIVE ;  /* 0x000000000000791b */ /* 0x01ffe20003800000 */
.L_x_10748:
[----:B------:R-:W-:Y:S05]  /*f330*/  BSYNC B0 ;  /* 0x0000000000007941 */ /* 0x000fea0003800000 */
.L_x_10747:
        /* <DEDUP_REMOVED lines=10> */
.L_x_10749:
        /* <DEDUP_REMOVED lines=8> */
.L_x_10750:
        /* <DEDUP_REMOVED lines=8> */
.L_x_10751:
        /* <DEDUP_REMOVED lines=8> */
.L_x_10752:
        /* <DEDUP_REMOVED lines=8> */
.L_x_10753:
[----:B------:R-:W-:Y:S05]  /*f5e0*/  BRA `(.L_x_10754) ;  /* 0xffffffe8009c7947 */ /* 0x000fea000383ffff */
.L_x_10702:
[----:B------:R-:W-:Y:S01]  /*f5f0*/  BSSY B0, `(.L_x_10755) ;  /* 0x0000006000007945 */ /* 0x000fe20003800000 */
[----:B------:R-:W-:Y:S02]  /*f600*/  PLOP3.LUT P6, PT, P6, PT, PT, 0x8, 0x0 ;  /* 0x000000000000781c */ /* 0x000fe400037ce170 */
[----:B------:R-:W-:-:S11]  /*f610*/  MOV R15, 0xffffffff ;  /* 0xffffffff000f7802 */ /* 0x000fd60000000f00 */
[----:B012---:R-:W-:Y:S05]  /*f620*/  WARPSYNC.COLLECTIVE R15, `(.L_x_10756) ;  /* 0x000000000f087348 */ /* 0x007fea0003c00000 */
[----:B------:R-:W-:Y:S01]  /*f630*/  VOTE.ANY R14, PT, P6 ;  /* 0x00000000000e7806 */ /* 0x000fe200030e0100 */
[----:B012---:R-:W-:Y:S06]  /*f640*/  ENDCOLLECTIVE ;  /* 0x000000000000791b */ /* 0x007fec0003800000 */
.L_x_10756:
[----:B------:R-:W-:Y:S05]  /*f650*/  BSYNC B0 ;  /* 0x0000000000007941 */ /* 0x000fea0003800000 */
.L_x_10755:
        /* <DEDUP_REMOVED lines=9> */
.L_x_10757:
[----:B------:R-:W-:Y:S01]  /*f6f0*/  IMAD.MOV.U32 R17, RZ, RZ, R14 ;  /* 0x000000ffff117224 */ /* 0x000fe200078e000e */
[----:B------:R-:W-:Y:S06]  /*f700*/  BRA `(.L_x_10758) ;  /* 0xffffffe8008c7947 */ /* 0x000fec000383ffff */
.L_x_10704:
[----:B------:R-:W-:Y:S01]  /*f710*/  BSSY B0, `(.L_x_10759) ;  /* 0x0000007000007945 */ /* 0x000fe20003800000 */
[----:B------:R-:W-:Y:S01]  /*f720*/  IMAD.MOV.U32 R13, RZ, RZ, R8 ;  /* 0x000000ffff0d7224 */ /* 0x000fe200078e0008 */
[----:B------:R-:W-:Y:S01]  /*f730*/  MOV R11, 0x1f ;  /* 0x0000001f000b7802 */ /* 0x000fe20000000f00 */
[----:B------:R-:W-:-:S07]  /*f740*/  IMAD.MOV.U32 R15, RZ, RZ, -0x1 ;  /* 0xffffffffff0f7424 */ /* 0x000fce00078e00ff */
[----:B01234-:R-:W-:Y:S05]  /*f750*/  WARPSYNC.COLLECTIVE R15, `(.L_x_10760) ;  /* 0x000000000f087348 */ /* 0x01ffea0003c00000 */
[----:B------:R0:W0:Y:S02]  /*f760*/  SHFL.IDX P6, R14, R13, R12, R11 ;  /* 0x0000000c0d0e7389 */ /* 0x00002400000c000b */
[----:B01234-:R-:W-:Y:S01]  /*f770*/  ENDCOLLECTIVE ;  /* 0x000000000000791b */ /* 0x01ffe20003800000 */
.L_x_10760:
[----:B------:R-:W-:Y:S05]  /*f780*/  BSYNC B0 ;  /* 0x0000000000007941 */ /* 0x000fea0003800000 */
.L_x_10759:
[----:B------:R-:W-:Y:S05]  /*f790*/  BRA `(.L_x_10703) ;  /* 0xffffffe800847947 */ /* 0x000fea000383ffff */
.L_x_10708:
[----:B0-----:R0:W2:Y:S02]  /*f7a0*/  SYNCS.PHASECHK.TRANS64.TRYWAIT P0, [R9+URZ+0x30820], R0 ;  /* 0x03082000090075a7 */ /* 0x0010a4000800017f */
[----:B--2---:R-:W-:Y:S05]  /*f7b0*/  @!P0 NANOSLEEP.SYNCS 0x989680 ;  /* 0x009896800000895d */ /* 0x004fea0003900000 */
[----:B------:R-:W2:Y:S02]  /*f7c0*/  @!P0 SYNCS.PHASECHK.TRANS64 P0, [R9+URZ+0x30820], R0 ;  /* 0x03082000090085a7 */ /* 0x000ea4000800007f */
[----:B--2---:R-:W-:Y:S05]  /*f7d0*/  @!P0 BRA `(.L_x_10708) ;  /* 0xfffffffc00f08947 */ /* 0x004fea000383ffff */
[----:B------:R-:W-:Y:S05]  /*f7e0*/  BRA `(.L_x_10761) ;  /* 0xffffffec00607947 */ /* 0x000fea000383ffff */
.L_x_10709:
[----:B------:R-:W2:Y:S01]  /*f7f0*/  S2R R2, SR_TID.X ;  /* 0x0000000000027919 */ /* 0x000ea20000002100 */
[----:B------:R-:W-:Y:S01]  /*f800*/  BSSY B0, `(.L_x_10762) ;  /* 0x000000a000007945 */ /* 0x000fe20003800000 */
[----:B------:R-:W-:Y:S01]  /*f810*/  IMAD.MOV.U32 R12, RZ, RZ, RZ ;  /* 0x000000ffff0c7224 */ /* 0x000fe200078e00ff */
[----:B------:R-:W-:Y:S01]  /*f820*/  MOV R11, 0x1f ;  /* 0x0000001f000b7802 */ /* 0x000fe20000000f00 */
[----:B------:R-:W-:Y:S01]  /*f830*/  IMAD.MOV.U32 R15, RZ, RZ, -0x1 ;  /* 0xffffffffff0f7424 */ /* 0x000fe200078e00ff */
[----:B--2---:R-:W-:-:S04]  /*f840*/  SHF.R.U32.HI R2, RZ, 0x5, R2 ;  /* 0x00000005ff027819 */ /* 0x004fc80000011602 */
[----:B------:R-:W-:-:S05]  /*f850*/  LOP3.LUT R2, R2, 0x3, RZ, 0xc0, !PT ;  /* 0x0000000302027812 */ /* 0x000fca00078ec0ff */
[----:B------:R-:W-:-:S07]  /*f860*/  IMAD.MOV.U32 R13, RZ, RZ, R2 ;  /* 0x000000ffff0d7224 */ /* 0x000fce00078e0002 */
[----:B01----:R-:W-:Y:S05]  /*f870*/  WARPSYNC.COLLECTIVE R15, `(.L_x_10763) ;  /* 0x000000000f087348 */ /* 0x003fea0003c00000 */
[----:B------:R2:W3:Y:S02]  /*f880*/  SHFL.IDX P6, R14, R13, R12, R11 ;  /* 0x0000000c0d0e7389 */ /* 0x0004e400000c000b */
[----:B0123--:R-:W-:Y:S01]  /*f890*/  ENDCOLLECTIVE ;  /* 0x000000000000791b */ /* 0x00ffe20003800000 */
.L_x_10763:
[----:B------:R-:W-:Y:S05]  /*f8a0*/  BSYNC B0 ;  /* 0x0000000000007941 */ /* 0x000fea0003800000 */
.L_x_10762:
[----:B------:R-:W-:Y:S05]  /*f8b0*/  BRA `(.L_x_10764) ;  /* 0xffffffec00487947 */ /* 0x000fea000383ffff */
.L_x_10712:
[----:B------:R-:W-:Y:S01]  /*f8c0*/  BSSY B1, `(.L_x_10765) ;  /* 0x0000006000017945 */ /* 0x000fe20003800000 */
[----:B------:R-:W-:-:S07]  /*f8d0*/  IMAD.MOV.U32 R15, RZ, RZ, -0x1 ;  /* 0xffffffffff0f7424 */ /* 0x000fce00078e00ff */
[----:B01----:R-:W-:Y:S05]  /*f8e0*/  WARPSYNC.COLLECTIVE R15, `(.L_x_10766) ;  /* 0x000000000f0c7348 */ /* 0x003fea0003c00000 */
[----:B------:R-:W-:Y:S02]  /*f8f0*/  ELECT P6, UR62, PT ;  /* 0x00000000003e782f */ /* 0x000fe400038c0000 */
[----:B------:R-:W-:Y:S01]  /*f900*/  MOV R14, UR62 ;  /* 0x0000003e000e7c02 */ /* 0x000fe20008000f00 */
[----:B01----:R-:W-:Y:S10]  /*f910*/  ENDCOLLECTIVE ;  /* 0x000000000000791b */ /* 0x003ff40003800000 */
.L_x_10766:
[----:B------:R-:W-:Y:S05]  /*f920*/  BSYNC B1 ;  /* 0x0000000000017941 */ /* 0x000fea0003800000 */
.L_x_10765:
[----:B------:R-:W-:Y:S05]  /*f930*/  BRA `(.L_x_10767) ;  /* 0xffffffec00407947 */ /* 0x000fea000383ffff */
.L_x_10714:
[----:B0-----:R0:W2:Y:S02]  /*f940*/  SYNCS.PHASECHK.TRANS64.TRYWAIT P0, [R7+URZ], R2 ;  /* 0x00000002070075a7 */ /* 0x0010a4000800017f */
[----:B--2---:R-:W-:Y:S05]  /*f950*/  @!P0 NANOSLEEP.SYNCS 0x989680 ;  /* 0x009896800000895d */ /* 0x004fea0003900000 */
[----:B------:R-:W2:Y:S02]  /*f960*/  @!P0 SYNCS.PHASECHK.TRANS64 P0, [R7+URZ], R2 ;  /* 0x00000002070085a7 */ /* 0x000ea4000800007f */
[----:B--2---:R-:W-:Y:S05]  /*f970*/  @!P0 BRA `(.L_x_10714) ;  /* 0xfffffffc00f08947 */ /* 0x004fea000383ffff */
[----:B------:R-:W-:Y:S05]  /*f980*/  BRA `(.L_x_10768) ;  /* 0xffffffec00747947 */ /* 0x000fea000383ffff */
.L_x_10715:
[----:B--2---:R2:W3:Y:S02]  /*f990*/  SYNCS.PHASECHK.TRANS64.TRYWAIT P0, [R3+URZ], R0 ;  /* 0x00000000030075a7 */ /* 0x0044e4000800017f */
[----:B---3--:R-:W-:Y:S05]  /*f9a0*/  @!P0 NANOSLEEP.SYNCS 0x989680 ;  /* 0x009896800000895d */ /* 0x008fea0003900000 */
[----:B------:R-:W3:Y:S02]  /*f9b0*/  @!P0 SYNCS.PHASECHK.TRANS64 P0, [R3+URZ], R0 ;  /* 0x00000000030085a7 */ /* 0x000ee4000800007f */
[----:B---3--:R-:W-:Y:S05]  /*f9c0*/  @!P0 BRA `(.L_x_10715) ;  /* 0xfffffffc00f08947 */ /* 0x008fea000383ffff */
[----:B------:R-:W-:Y:S05]  /*f9d0*/  BRA `(.L_x_10769) ;  /* 0xffffffec00687947 */ /* 0x000fea000383ffff */
.L_x_10717:
[----:B--2---:R2:W3:Y:S02]  /*f9e0*/  SYNCS.PHASECHK.TRANS64.TRYWAIT P0, [R5+URZ], R2 ;  /* 0x00000002050075a7 */ /* 0x0044e4000800017f */
[----:B---3--:R-:W-:Y:S05]  /*f9f0*/  @!P0 NANOSLEEP.SYNCS 0x989680 ;  /* 0x009896800000895d */ /* 0x008fea0003900000 */
[----:B------:R-:W3:Y:S02]  /*fa00*/  @!P0 SYNCS.PHASECHK.TRANS64 P0, [R5+URZ], R2 ;  /* 0x00000002050085a7 */ /* 0x000ee4000800007f */
[----:B---3--:R-:W-:Y:S05]  /*fa10*/  @!P0 BRA `(.L_x_10717) ;  /* 0xfffffffc00f08947 */ /* 0x008fea000383ffff */
[----:B------:R-:W-:Y:S05]  /*fa20*/  BRA `(.L_x_10770) ;  /* 0xffffffec006c7947 */ /* 0x000fea000383ffff */
.L_x_10771:
        /* <DEDUP_REMOVED lines=13> */
.L_x_12786:


//--------------------- .text._ZN7cutlass13device_kernelIN5flash11enable_sm90INS1_16FlashAttnFwdSm90INS1_25CollectiveMainloopFwdSm90ILi2EN4cute5tupleIJNS5_1CILi1EEES8_S8_EEENS6_IJNS7_ILi192EEESA_NS7_ILi64EEEEEELi64ENS_6half_tEfNS_4arch4Sm90ELb0ELb0ELb1ELb1ELb0ELb1ELb0ELb0ELb1ELb0ELb0ELb0EEENS1_21CollectiveEpilogueFwdINS6_IJSA_SB_SA_EEES9_SD_SF_Li384ELb1ELb0ELb0ELb0EEENS1_36VarlenDynamicPersistentTileSchedulerILi192ELi192ELi384ELi32ELb0ELb0ELb1ELb0ELb1ELb1EEEEEEEEEvNT_6ParamsE --------------------------
	.section	.text._ZN7cutlass13device_kernelIN5flash11enable_sm90INS1_16FlashAttnFwdSm90INS1_25CollectiveMainloopFwdSm90ILi2EN4cute5tupleIJNS5_1CILi1EEES8_S8_EEENS6_IJNS7_ILi192EEESA_NS7_ILi64EEEEEELi64ENS_6half_tEfNS_4arch4Sm90ELb0ELb0ELb1ELb1ELb0ELb1ELb0ELb0ELb1ELb0ELb0ELb0EEENS1_21CollectiveEpilogueFwdINS6_IJSA_SB_SA_EEES9_SD_SF_Li384ELb1ELb0ELb0ELb0EEENS1_36VarlenDynamicPersistentTileSchedulerILi192ELi192ELi384ELi32ELb0ELb0ELb1ELb0ELb1ELb1EEEEEEEEEvNT_6ParamsE,"ax",@progbits
	.align	128
.text._ZN7cutlass13device_kernelIN5flash11enable_sm90INS1_16FlashAttnFwdSm90INS1_25CollectiveMainloopFwdSm90ILi2EN4cute5tupleIJNS5_1CILi1EEES8_S8_EEENS6_IJNS7_ILi192EEESA_NS7_ILi64EEEEEELi64ENS_6half_tEfNS_4arch4Sm90ELb0ELb0ELb1ELb1ELb0ELb1ELb0ELb0ELb1ELb0ELb0ELb0EEENS1_21CollectiveEpilogueFwdINS6_IJSA_SB_SA_EEES9_SD_SF_Li384ELb1ELb0ELb0ELb0EEENS1_36VarlenDynamicPersistentTileSchedulerILi192ELi192ELi384ELi32ELb0ELb0ELb1ELb0ELb1ELb1EEEEEEEEEvNT_6ParamsE:
        .type           _ZN7cutlass13device_kernelIN5flash11enable_sm90INS1_16FlashAttnFwdSm90INS1_25CollectiveMainloopFwdSm90ILi2EN4cute5tupleIJNS5_1CILi1EEES8_S8_EEENS6_IJNS7_ILi192EEESA_NS7_ILi64EEEEEELi64ENS_6half_tEfNS_4arch4Sm90ELb0ELb0ELb1ELb1ELb0ELb1ELb0ELb0ELb1ELb0ELb0ELb0EEENS1_21CollectiveEpilogueFwdINS6_IJSA_SB_SA_EEES9_SD_SF_Li384ELb1ELb0ELb0ELb0EEENS1_36VarlenDynamicPersistentTileSchedulerILi192ELi192ELi384ELi32ELb0ELb0ELb1ELb0ELb1ELb1EEEEEEEEEvNT_6ParamsE,@function
        .size           _ZN7cutlass13device_kernelIN5flash11enable_sm90INS1_16FlashAttnFwdSm90INS1_25CollectiveMainloopFwdSm90ILi2EN4cute5tupleIJNS5_1CILi1EEES8_S8_EEENS6_IJNS7_ILi192EEESA_NS7_ILi64EEEEEELi64ENS_6half_tEfNS_4arch4Sm90ELb0ELb0ELb1ELb1ELb0ELb1ELb0ELb0ELb1ELb0ELb0ELb0EEENS1_21CollectiveEpilogueFwdINS6_IJSA_SB_SA_EEES9_SD_SF_Li384ELb1ELb0ELb0ELb0EEENS1_36VarlenDynamicPersistentTileSchedulerILi192ELi192ELi384ELi32ELb0ELb0ELb1ELb0ELb1ELb1EEEEEEEEEvNT_6ParamsE,(.L_x_12787 - _ZN7cutlass13device_kernelIN5flash11enable_sm90INS1_16FlashAttnFwdSm90INS1_25CollectiveMainloopFwdSm90ILi2EN4cute5tupleIJNS5_1CILi1EEES8_S8_EEENS6_IJNS7_ILi192EEESA_NS7_ILi64EEEEEELi64ENS_6half_tEfNS_4arch4Sm90ELb0ELb0ELb1ELb1ELb0ELb1ELb0ELb0ELb1ELb0ELb0ELb0EEENS1_21CollectiveEpilogueFwdINS6_IJSA_SB_SA_EEES9_SD_SF_Li384ELb1ELb0ELb0ELb0EEENS1_36VarlenDynamicPersistentTileSchedulerILi192ELi192ELi384ELi32ELb0ELb0ELb1ELb0ELb1ELb1EEEEEEEEEvNT_6ParamsE)
        .other          _ZN7cutlass13device_kernelIN5flash11enable_sm90INS1_16FlashAttnFwdSm90INS1_25CollectiveMainloopFwdSm90ILi2EN4cute5tupleIJNS5_1CILi1EEES8_S8_EEENS6_IJNS7_ILi192EEESA_NS7_ILi64EEEEEELi64ENS_6half_tEfNS_4arch4Sm90ELb0ELb0ELb1ELb1ELb0ELb1ELb0ELb0ELb1ELb0ELb0ELb0EEENS1_21CollectiveEpilogueFwdINS6_IJSA_SB_SA_EEES9_SD_SF_Li384ELb1ELb0ELb0ELb0EEENS1_36VarlenDynamicPersistentTileSchedulerILi192ELi192ELi384ELi32ELb0ELb0ELb1ELb0ELb1ELb1EEEEEEEEEvNT_6ParamsE,@"STO_CUDA_ENTRY STV_DEFAULT"
_ZN7cutlass13device_kernelIN5flash11enable_sm90INS1_16FlashAttnFwdSm90INS1_25CollectiveMainloopFwdSm90ILi2EN4cute5tupleIJNS5_1CILi1EEES8_S8_EEENS6_IJNS7_ILi192EEESA_NS7_ILi64EEEEEELi64ENS_6half_tEfNS_4arch4Sm90ELb0ELb0ELb1ELb1ELb0ELb1ELb0ELb0ELb1ELb0ELb0ELb0EEENS1_21CollectiveEpilogueFwdINS6_IJSA_SB_SA_EEES9_SD_SF_Li384ELb1ELb0ELb0ELb0EEENS1_36VarlenDynamicPersistentTileSchedulerILi192ELi192ELi384ELi32ELb0ELb0ELb1ELb0ELb1ELb1EEEEEEEEEvNT_6ParamsE:
        /* <DEDUP_REMOVED lines=26> */
.L_x_10773:
[----:B------:R-:W-:Y:S05]  /*01a0*/  BSYNC B0 ;  /* 0x0000000000007941 */ /* 0x000fea0003800000 */
.L_x_10772:
        /* <DEDUP_REMOVED lines=40> */
.L_x_10774:
        /* <DEDUP_REMOVED lines=22> */
.L_x_10775:
        /* <DEDUP_REMOVED lines=18> */
.L_x_10776:
        /* <DEDUP_REMOVED lines=22> */
.L_x_10777:
        /* <DEDUP_REMOVED lines=22> */
.L_x_10778:
        /* <DEDUP_REMOVED lines=9> */
.L_x_10781:
[----:B------:R-:W-:-:S08]  /*0a00*/  NOP ;  /* 0x0000000000007918 */ /* 0x000fd00000000000 */
[----:B------:R-:W0:Y:S02]  /*0a10*/  USETMAXREG.TRY_ALLOC.CTAPOOL UP0, 0xa0 ;  /* 0x000000a0000079c8 */ /* 0x000e240008000600 */
[----:B0-----:R-:W-:-:S13]  /*0a20*/  PLOP3.LUT P0, PT, PT, PT, UP0, 0x80, 0x0 ;  /* 0x000000000000781c */ /* 0x001fda0003f0f008 */
[----:B------:R-:W-:Y:S05]  /*0a30*/  @!P0 BRA `(.L_x_10781) ;  /* 0xfffffffc00f08947 */ /* 0x000fea000383ffff */
[----:B------:R-:W3:Y:S01]  /*0a40*/  LDL.LU R0, [R1] ;  /* 0x0000000001007983 */ /* 0x000ee20000300800 */
[----:B--2---:R-:W0:Y:S01]  /*0a50*/  S2R R2, SR_TID.X ;  /* 0x0000000000027919 */ /* 0x004e220000002100 */
        /* <DEDUP_REMOVED lines=12> */
[----:B---3--:R-:W-:-:S04]  /*0b20*/  LOP3.LUT R0, R0, 0xfffffff7, RZ, 0xc0, !PT ;  /* 0xfffffff700007812 */ /* 0x008fc800078ec0ff */
[----:B------:R-:W-:-:S05]  /*0b30*/  @P0 LOP3.LUT R0, R0, 0x8, RZ, 0xfc, !PT ;  /* 0x0000000800000812 */ /* 0x000fca00078efcff */
[----:B------:R4:W-:Y:S01]  /*0b40*/  STL [R1], R0 ;  /* 0x0000000001007387 */ /* 0x0009e20000100800 */
[----:B0-----:R-:W-:-:S13]  /*0b50*/  ISETP.GE.AND P0, PT, R35, UR4, PT ;  /* 0x0000000423007c0c */ /* 0x001fda000bf06270 */
[----:B----4-:R-:W-:Y:S05]  /*0b60*/  @P0 BRA `(.L_x_10782) ;  /* 0x0000015c00940947 */ /* 0x010fea0003800000 */
[----:B------:R-:W2:Y:S01]  /*0b70*/  LDL.LU R13, [R1+0x1c] ;  /* 0x00001c00010d7983 */ /* 0x000ea20000300800 */
[----:B------:R-:W0:Y:S02]  /*0b80*/  S2R R0, SR_TID.X ;  /* 0x0000000000007919 */ /* 0x000e240000002100 */
[----:B0-----:R-:W-:-:S04]  /*0b90*/  IADD3 R12, R0, -0x80, RZ ;  /* 0xffffff80000c7810 */ /* 0x001fc80007ffe0ff */
[----:B------:R-:W-:-:S04]  /*0ba0*/  SHF.R.S32.HI R0, RZ, 0x1f, R12 ;  /* 0x0000001fff007819 */ /* 0x000fc8000001140c */
[CC--:B------:R-:W-:Y:S02]  /*0bb0*/  LEA.HI R3, R0.reuse, R12.reuse, RZ, 0x7 ;  /* 0x0000000c00037211 */ /* 0x0c0fe400078f38ff */
[----:B------:R-:W-:Y:S02]  /*0bc0*/  LEA.HI R4, R0, R12, RZ, 0x4 ;  /* 0x0000000c00047211 */ /* 0x000fe400078f20ff */
[----:B------:R-:W-:Y:S02]  /*0bd0*/  LOP3.LUT R6, R3, 0xffffff80, RZ, 0xc0, !PT ;  /* 0xffffff8003067812 */ /* 0x000fe400078ec0ff */
[----:B------:R-:W-:-:S03]  /*0be0*/  LOP3.LUT R5, R4, 0xfffffff0, RZ, 0xc0, !PT ;  /* 0xfffffff004057812 */ /* 0x000fc600078ec0ff */
[C---:B------:R-:W-:Y:S02]  /*0bf0*/  IMAD.IADD R15, R12.reuse, 0x1, -R6 ;  /* 0x000000010c0f7824 */ /* 0x040fe400078e0a06 */
[----:B------:R-:W-:-:S03]  /*0c00*/  IMAD.IADD R5, R12, 0x1, -R5 ;  /* 0x000000010c057824 */ /* 0x000fc600078e0a05 */
[----:B------:R-:W-:Y:S02]  /*0c10*/  SHF.R.S32.HI R9, RZ, 0x1f, R15 ;  /* 0x0000001fff097819 */ /* 0x000fe4000001140f */
[----:B------:R-:W-:Y:S02]  /*0c20*/  SHF.R.S32.HI R7, RZ, 0x4, R4 ;  /* 0x00000004ff077819 */ /* 0x000fe40000011404 */
[----:B------:R-:W-:Y:S02]  /*0c30*/  LEA.HI R8, R9, R15, RZ, 0x2 ;  /* 0x0000000f09087211 */ /* 0x000fe400078f10ff */
[----:B------:R-:W-:Y:S02]  /*0c40*/  SHF.R.S32.HI R6, RZ, 0x1f, R5 ;  /* 0x0000001fff067819 */ /* 0x000fe40000011405 */
[--C-:B------:R-:W-:Y:S02]  /*0c50*/  SHF.R.S32.HI R10, RZ, 0x2, R8.reuse ;  /* 0x00000002ff0a7819 */ /* 0x100fe40000011408 */
[----:B------:R-:W-:-:S02]  /*0c60*/  SHF.R.S32.HI R11, RZ, 0x1f, R8 ;  /* 0x0000001fff0b7819 */ /* 0x000fc40000011408 */
[----:B------:R-:W-:Y:S02]  /*0c70*/  LEA.HI R8, R4, R7, RZ, 0x1 ;  /* 0x0000000704087211 */ /* 0x000fe400078f08ff */
[----:B------:R-:W-:Y:S02]  /*0c80*/  LEA.HI R6, R6, R5, RZ, 0x3 ;  /* 0x0000000506067211 */ /* 0x000fe400078f18ff */
[----:B------:R-:W-:Y:S02]  /*0c90*/  LEA.HI R11, R11, R10, RZ, 0x3 ;  /* 0x0000000a0b0b7211 */ /* 0x000fe400078f18ff */
[----:B------:R-:W-:Y:S02]  /*0ca0*/  LOP3.LUT R8, R8, 0x1ffffffe, RZ, 0xc0, !PT ;  /* 0x1ffffffe08087812 */ /* 0x000fe400078ec0ff */
[----:B------:R-:W-:Y:S02]  /*0cb0*/  SHF.R.S32.HI R14, RZ, 0x7, R3 ;  /* 0x00000007ff0e7819 */ /* 0x000fe40000011403 */
[----:B------:R-:W-:-:S02]  /*0cc0*/  LOP3.LUT R4, R6, 0xfffffff8, RZ, 0xc0, !PT ;  /* 0xfffffff806047812 */ /* 0x000fc400078ec0ff */
[----:B------:R-:W-:Y:S02]  /*0cd0*/  LOP3.LUT R11, R11, 0xfffffff8, RZ, 0xc0, !PT ;  /* 0xfffffff80b0b7812 */ /* 0x000fe400078ec0ff */
[----:B------:R-:W-:Y:S01]  /*0ce0*/  IADD3 R8, R7, -R8, RZ ;  /* 0x8000000807087210 */ /* 0x000fe20007ffe0ff */
[----:B------:R-:W-:Y:S01]  /*0cf0*/  IMAD.HI R7, R14, 0x55555556, RZ ;  /* 0x555555560e077827 */ /* 0x000fe200078e02ff */
[----:B------:R-:W-:-:S03]  /*0d00*/  LEA.HI R9, R9, R15, RZ, 0x5 ;  /* 0x0000000f09097211 */ /* 0x000fc600078f28ff */
[----:B------:R-:W-:Y:S01]  /*0d10*/  IMAD.IADD R4, R5, 0x1, -R4 ;  /* 0x0000000105047824 */ /* 0x000fe200078e0a04 */
[----:B------:R-:W-:Y:S01]  /*0d20*/  SHF.R.S32.HI R9, RZ, 0x5, R9 ;  /* 0x00000005ff097819 */ /* 0x000fe20000011409 */
[----:B------:R-:W-:Y:S01]  /*0d30*/  IMAD.IADD R10, R10, 0x1, -R11 ;  /* 0x000000010a0a7824 */ /* 0x000fe200078e0a0b */
[----:B------:R-:W-:Y:S01]  /*0d40*/  LEA.HI R7, R7, R7, RZ, 0x1 ;  /* 0x0000000707077211 */ /* 0x000fe200078f08ff */
[----:B------:R-:W-:Y:S02]  /*0d50*/  IMAD.SHL.U32 R3, R4, 0x40, RZ ;  /* 0x0000004004037824 */ /* 0x000fe400078e00ff */
[----:B------:R-:W-:Y:S01]  /*0d60*/  IMAD.SHL.U32 R8, R8, 0x8, RZ ;  /* 0x0000000808087824 */ /* 0x000fe200078e00ff */
[----:B------:R-:W-:Y:S01]  /*0d70*/  LEA R10, R9, R10, 0x4 ;  /* 0x0000000a090a7211 */ /* 0x000fe200078e20ff */
[----:B------:R-:W-:Y:S01]  /*0d80*/  IMAD R7, R7, -0x3, R14 ;  /* 0xfffffffd07077824 */ /* 0x000fe200078e020e */
[----:B------:R-:W-:Y:S02]  /*0d90*/  LOP3.LUT R3, R3, 0x1c0, RZ, 0xc0, !PT ;  /* 0x000001c003037812 */ /* 0x000fe400078ec0ff */
[----:B------:R-:W-:-:S02]  /*0da0*/  LEA.HI R5, R0, R12, RZ, 0x5 ;  /* 0x0000000c00057211 */ /* 0x000fc400078f28ff */
[----:B------:R-:W-:Y:S02]  /*0db0*/  LEA.HI R0, R0, R12, RZ, 0x2 ;  /* 0x0000000c00007211 */ /* 0x000fe400078f10ff */
[----:B------:R-:W-:Y:S01]  /*0dc0*/  R2P PR, R4, 0x6 ;  /* 0x0000000604007804 */ /* 0x000fe20000000000 */
[----:B------:R-:W-:Y:S01]  /*0dd0*/  IMAD R4, R7, 0x40, R10 ;  /* 0x0000004007047824 */ /* 0x000fe200078e020a */
[----:B------:R-:W-:Y:S01]  /*0de0*/  LOP3.LUT R8, R3, 0x8, R8, 0xf8, !PT ;  /* 0x0000000803087812 */ /* 0x000fe200078ef808 */
[----:B------:R-:W-:Y:S01]  /*0df0*/  IMAD.SHL.U32 R6, R6, 0x40, RZ ;  /* 0x0000004006067824 */ /* 0x000fe200078e00ff */
[----:B------:R-:W-:Y:S02]  /*0e00*/  SHF.R.U32.HI R3, RZ, 0x3, R3 ;  /* 0x00000003ff037819 */ /* 0x000fe40000011603 */
[----:B------:R-:W-:Y:S02]  /*0e10*/  SHF.R.S32.HI R11, RZ, 0x5, R5 ;  /* 0x00000005ff0b7819 */ /* 0x000fe40000011405 */
[----:B------:R-:W-:Y:S01]  /*0e20*/  SHF.R.S32.HI R18, RZ, 0x2, R0 ;  /* 0x00000002ff127819 */ /* 0x000fe20000011400 */
[----:B------:R2:W-:Y:S01]  /*0e30*/  STL [R1+0x8c], R4 ;  /* 0x00008c0401007387 */ /* 0x0005e20000100800 */
[----:B------:R-:W-:Y:S01]  /*0e40*/  LOP3.LUT R8, R8, R3, RZ, 0x3c, !PT ;  /* 0x0000000308087212 */ /* 0x000fe200078e3cff */
[----:B------:R-:W-:Y:S01]  /*0e50*/  IMAD.SHL.U32 R3, R11, 0x400, RZ ;  /* 0x000004000b037824 */ /* 0x000fe200078e00ff */
[----:B------:R-:W-:Y:S01]  /*0e60*/  LOP3.LUT R6, R6, 0x7ffffe00, RZ, 0xc0, !PT ;  /* 0x7ffffe0006067812 */ /* 0x000fe200078ec0ff */
[----:B------:R-:W-:-:S03]  /*0e70*/  VIADD R7, R18, 0x60 ;  /* 0x0000006012077836 */ /* 0x000fc60000000000 */
[----:B------:R-:W-:Y:S02]  /*0e80*/  IADD3 R3, R8, R6, R3 ;  /* 0x0000000608037210 */ /* 0x000fe40007ffe003 */
[----:B------:R-:W-:Y:S02]  /*0e90*/  SHF.R.S32.HI R6, RZ, 0x1f, R7 ;  /* 0x0000001fff067819 */ /* 0x000fe40000011407 */
[----:B------:R-:W-:Y:S02]  /*0ea0*/  SHF.R.S32.HI R5, RZ, 0x1f, R0 ;  /* 0x0000001fff057819 */ /* 0x000fe40000011400 */
[----:B------:R-:W-:Y:S01]  /*0eb0*/  LEA.HI R6, R6, R7, RZ, 0x3 ;  /* 0x0000000706067211 */ /* 0x000fe200078f18ff */
[----:B------:R-:W-:Y:S01]  /*0ec0*/  IMAD R9, R3, 0x2, R2 ;  /* 0x0000000203097824 */ /* 0x000fe200078e0202 */
[----:B------:R-:W-:-:S03]  /*0ed0*/  LEA.HI R5, R5, R18, RZ, 0x3 ;  /* 0x0000001205057211 */ /* 0x000fc600078f18ff */
[----:B------:R-:W-:Y:S01]  /*0ee0*/  IMAD.SHL.U32 R6, R6, 0x40, RZ ;  /* 0x0000004006067824 */ /* 0x000fe200078e00ff */
[----:B------:R-:W-:Y:S02]  /*0ef0*/  MOV R8, 0x40 ;  /* 0x0000004000087802 */ /* 0x000fe40000000f00 */
[----:B------:R-:W-:Y:S02]  /*0f00*/  LOP3.LUT R5, R5, 0xfffffff8, RZ, 0xc0, !PT ;  /* 0xfffffff805057812 */ /* 0x000fe400078ec0ff */
[----:B------:R-:W-:Y:S02]  /*0f10*/  LOP3.LUT R6, R6, 0xfffffe00, RZ, 0xc0, !PT ;  /* 0xfffffe0006067812 */ /* 0x000fe400078ec0ff */
[----:B------:R-:W-:Y:S01]  /*0f20*/  CS2R R22, SRZ ;  /* 0x0000000000167805 */ /* 0x000fe2000001ff00 */
[----:B------:R-:W-:Y:S01]  /*0f30*/  IMAD.MOV.U32 R19, RZ, RZ, RZ ;  /* 0x000000ffff137224 */ /* 0x000fe200078e00ff */
[----:B--2---:R-:W-:-:S05]  /*0f40*/  LOP3.LUT R4, R13, 0x1, RZ, 0xfc, !PT ;  /* 0x000000010d047812 */ /* 0x004fca00078efcff */
[----:B------:R0:W-:Y:S02]  /*0f50*/  STL [R1+0x14], R4 ;  /* 0x0000140401007387 */ /* 0x0001e40000100800 */
[----:B0-----:R-:W-:Y:S02]  /*0f60*/  LOP3.LUT R4, R0, 0xfffffffc, RZ, 0xc0, !PT ;  /* 0xfffffffc00047812 */ /* 0x001fe400078ec0ff */
[----:B------:R-:W-:-:S03]  /*0f70*/  SHF.L.U32 R0, R7, 0x6, RZ ;  /* 0x0000000607007819 */ /* 0x000fc600000006ff */
[----:B------:R-:W-:Y:S01]  /*0f80*/  IMAD.IADD R4, R12, 0x1, -R4 ;  /* 0x000000010c047824 */ /* 0x000fe200078e0a04 */
[----:B------:R-:W-:-:S03]  /*0f90*/  LOP3.LUT R0, R0, 0x1c0, RZ, 0xc0, !PT ;  /* 0x000001c000007812 */ /* 0x000fc600078ec0ff */
[----:B------:R-:W-:Y:S01]  /*0fa0*/  IMAD.SHL.U32 R16, R4, 0x8, RZ ;  /* 0x0000000804107824 */ /* 0x000fe200078e00ff */
[----:B------:R-:W-:Y:S02]  /*0fb0*/  SHF.R.S32.HI R7, RZ, 0x1f, R18 ;  /* 0x0000001fff077819 */ /* 0x000fe40000011412 */
[----:B------:R-:W-:Y:S02]  /*0fc0*/  SHF.R.U32.HI R7, RZ, 0x3, R0 ;  /* 0x00000003ff077819 */ /* 0x000fe40000011600 */
[----:B------:R-:W-:Y:S01]  /*0fd0*/  LOP3.LUT R3, R0, 0x38, R16, 0xf8, !PT ;  /* 0x0000003800037812 */ /* 0x000fe200078ef810 */
[----:B------:R-:W-:Y:S01]  /*0fe0*/  STL [R1+0x80], RZ ;  /* 0x000080ff01007387 */ /* 0x000fe20000100800 */
[C---:B------:R-:W-:Y:S02]  /*0ff0*/  IADD3 R0, R9.reuse, 0x1e800, RZ ;  /* 0x0001e80009007810 */ /* 0x040fe40007ffe0ff */
[----:B------:R-:W-:Y:S01]  /*1000*/  LOP3.LUT R7, R6, R3, R7, 0xf6, !PT ;  /* 0x0000000306077212 */ /* 0x000fe200078ef607 */
[----:B------:R-:W-:Y:S01]  /*1010*/  STL [R1+0x28], RZ ;  /* 0x000028ff01007387 */ /* 0x000fe20000100800 */
[----:B------:R-:W-:Y:S01]  /*1020*/  SEL R3, R8, 0xffffffc0, !P2 ;  /* 0xffffffc008037807 */ /* 0x000fe20005000000 */
[----:B------:R-:W-:-:S02]  /*1030*/  VIADD R4, R9, 0x1e820 ;  /* 0x0001e82009047836 */ /* 0x000fc40000000000 */
[----:B------:R-:W-:Y:S01]  /*1040*/  STL [R1+0x2c], R9 ;  /* 0x00002c0901007387 */ /* 0x000fe20000100800 */
[----:B------:R-:W-:-:S03]  /*1050*/  @P1 VIADD R4, R0, 0xffffffe0 ;  /* 0xffffffe000041836 */ /* 0x000fc60000000000 */
[----:B------:R0:W-:Y:S01]  /*1060*/  STL [R1+0x68], R6 ;  /* 0x0000680601007387 */ /* 0x0001e20000100800 */
[----:B------:R-:W-:Y:S02]  /*1070*/  IMAD.IADD R0, R0, 0x1, R3 ;  /* 0x0000000100007824 */ /* 0x000fe400078e0203 */
[----:B0-----:R-:W-:Y:S01]  /*1080*/  IMAD.IADD R6, R18, 0x1, -R5 ;  /* 0x0000000112067824 */ /* 0x001fe200078e0a05 */
[----:B------:R-:W-:-:S04]  /*1090*/  LEA R5, R7, R2, 0x1 ;  /* 0x0000000207057211 */ /* 0x000fc800078e08ff */
[----:B------:R-:W-:Y:S04]  /*10a0*/  STL [R1+0x58], R6 ;  /* 0x0000580601007387 */ /* 0x000fe80000100800 */
[----:B------:R-:W-:Y:S04]  /*10b0*/  STL [R1+0x6c], R4 ;  /* 0x00006c0401007387 */ /* 0x000fe80000100800 */
[----:B------:R0:W-:Y:S04]  /*10c0*/  STL [R1+0x88], R5 ;  /* 0x0000880501007387 */ /* 0x0001e80000100800 */
[----:B------:R1:W-:Y:S01]  /*10d0*/  STL [R1+0x34], R0 ;  /* 0x0000340001007387 */ /* 0x0003e20000100800 */
[----:B0-----:R-:W-:-:S02]  /*10e0*/  IMAD.IADD R5, R3, 0x1, R4 ;  /* 0x0000000103057824 */ /* 0x001fc400078e0204 */
[C---:B------:R-:W-:Y:S01]  /*10f0*/  VIADD R3, R4.reuse, 0x6000 ;  /* 0x0000600004037836 */ /* 0x040fe20000000000 */
[----:B-1----:R-:W-:Y:S02]  /*1100*/  IADD3 R0, R4, 0xc000, RZ ;  /* 0x0000c00004007810 */ /* 0x002fe40007ffe0ff */
[----:B------:R0:W-:Y:S04]  /*1110*/  STL [R1+0x30], R5 ;  /* 0x0000300501007387 */ /* 0x0001e80000100800 */
[----:B------:R0:W-:Y:S04]  /*1120*/  STL [R1+0x70], R0 ;  /* 0x0000700001007387 */ /* 0x0001e80000100800 */
[----:B------:R0:W-:Y:S02]  /*1130*/  STL [R1+0x74], R3 ;  /* 0x0000740301007387 */ /* 0x0001e40000100800 */
.L_x_10916:
[----:B01---5:R-:W0:Y:S02]  /*1140*/  LDC.64 R4, c[0x0][0xc60] ;  /* 0x00031800ff047b82 */ /* 0x023e240000000a00 */
        /* <DEDUP_REMOVED lines=9> */
[----:B------:R-:W-:Y:S01]  /*11e0*/  IMAD.MOV.U32 R37, RZ, RZ, RZ ;  /* 0x000000ffff257224 */ /* 0x000fe200078e00ff */
[----:B------:R-:W-:-:S02]  /*11f0*/  ISETP.NE.AND.EX P1, PT, RZ, UR5, PT, P1 ;  /* 0x00000005ff007c0c */ /* 0x000fc4000bf25310 */
[----:B------:R-:W-:Y:S02]  /*1200*/  ISETP.NE.AND.EX P0, PT, RZ, UR7, PT, P0 ;  /* 0x00000007ff007c0c */ /* 0x000fe4000bf05300 */
[----:B--2---:R-:W-:Y:S01]  /*1210*/  SHF.R.S32.HI R0, RZ, 0x1f, R10 ;  /* 0x0000001fff007819 */ /* 0x004fe2000001140a */
[----:B------:R-:W-:-:S08]  /*1220*/  IMAD.SHL.U32 R30, R10, 0x4, RZ ;  /* 0x000000040a1e7824 */ /* 0x000fd000078e00ff */
[C---:B---34-:R-:W-:Y:S01]  /*1230*/  @P1 LEA R6, P2, R10.reuse, UR4, 0x2 ;  /* 0x000000040a061c11 */ /* 0x058fe2000f8410ff */
        /* <DEDUP_REMOVED lines=34> */
[----:B--2---:R-:W-:-:S07]  /*1460*/  IADD3 R25, -R25, R0, RZ ;  /* 0x0000000019197210 */ /* 0x004fce0007ffe1ff */
.L_x_10783:
        /* <DEDUP_REMOVED lines=10> */
.L_x_10784:
[----:B------:R-:W-:Y:S05]  /*1510*/  @!P0 BRA `(.L_x_10785) ;  /* 0x00000000000c8947 */ /* 0x000fea0003800000 */
[----:B------:R-:W2:Y:S04]  /*1520*/  LDG.E R5, desc[UR56][R8.64] ;  /* 0x0000003808057981 */ /* 0x000ea8000c1e1900 */
[----:B------:R-:W2:Y:S02]  /*1530*/  LDG.E R32, desc[UR56][R8.64+0x4] ;  /* 0x0000043808207981 */ /* 0x000ea4000c1e1900 */
[----:B--2---:R-:W-:-:S07]  /*1540*/  IMAD.IADD R32, R32, 0x1, -R5 ;  /* 0x0000000120207824 */ /* 0x004fce00078e0a05 */
.L_x_10785:
        /* <DEDUP_REMOVED lines=8> */
[----:B------:R0:W2:Y:S01]  /*15d0*/  @P0 LDG.E R9, desc[UR56][R4.64+0x4] ;  /* 0x0000043804090981 */ /* 0x0000a2000c1e1900 */
[----:B------:R-:W-:Y:S01]  /*15e0*/  ISETP.NE.U32.AND P1, PT, RZ, UR4, PT ;  /* 0x00000004ff007c0c */ /* 0x000fe2000bf25070 */
[----:B------:R-:W-:-:S03]  /*15f0*/  IMAD.MOV.U32 R24, RZ, RZ, R32 ;  /* 0x000000ffff187224 */ /* 0x000fc600078e0020 */
[----:B------:R-:W-:Y:S01]  /*1600*/  ISETP.NE.AND.EX P1, PT, RZ, UR5, PT, P1 ;  /* 0x00000005ff007c0c */ /* 0x000fe2000bf25310 */
[----:B0-----:R-:W-:-:S05]  /*1610*/  IMAD.MOV R4, RZ, RZ, -R8 ;  /* 0x000000ffff047224 */ /* 0x001fca00078e0a08 */
[----:B------:R-:W-:-:S07]  /*1620*/  VIMNMX R4, RZ, R4, !PT ;  /* 0x00000004ff047248 */ /* 0x000fce0007fe0100 */
[----:B------:R-:W-:-:S04]  /*1630*/  @P1 IADD3 R6, P2, R30, UR4, RZ ;  /* 0x000000041e061c10 */ /* 0x000fc8000ff5e0ff */
[----:B------:R-:W-:-:S05]  /*1640*/  @P1 IADD3.X R7, R31, UR5, RZ, P2, !PT ;  /* 0x000000051f071c10 */ /* 0x000fca00097fe4ff */
[----:B------:R0:W5:Y:S01]  /*1650*/  @P1 LDG.E R24, desc[UR56][R6.64] ;  /* 0x0000003806181981 */ /* 0x000162000c1e1900 */
[----:B--2---:R-:W-:-:S05]  /*1660*/  @P0 IADD3 R29, -R0, R9, RZ ;  /* 0x00000009001d0210 */ /* 0x004fca0007ffe1ff */
        /* <DEDUP_REMOVED lines=38> */
.L_x_10788:
[----:B------:R-:W-:Y:S05]  /*18d0*/  BSYNC B6 ;  /* 0x0000000000067941 */ /* 0x000fea0003800000 */
.L_x_10787:
        /* <DEDUP_REMOVED lines=20> */
.L_x_10790:
[----:B------:R-:W-:Y:S05]  /*1a20*/  BSYNC B6 ;  /* 0x0000000000067941 */ /* 0x000fea0003800000 */
.L_x_10789:
[----:B------:R-:W-:Y:S01]  /*1a30*/  IMAD.IADD R49, R37, 0x1, R32 ;  /* 0x0000000125317824 */ /* 0x000fe200078e0220 */
[----:B------:R-:W-:Y:S01]  /*1a40*/  ULDC.64 UR4, c[0x0][0x9f8] ;  /* 0x00027e0000047ab9 */ /* 0x000fe20000000a00 */
[----:B------:R-:W2:Y:S01]  /*1a50*/  LDL R32, [R1+0x58] ;  /* 0x0000580001207983 */ /* 0x000ea20000100800 */
[----:B------:R-:W-:Y:S01]  /*1a60*/  ISETP.NE.U32.AND P0, PT, RZ, UR4, PT ;  /* 0x00000004ff007c0c */ /* 0x000fe2000bf05070 */
[----:B------:R-:W0:Y:S01]  /*1a70*/  LDC R0, c[0x0][0x428] ;  /* 0x00010a00ff007b82 */ /* 0x000e220000000800 */
[----:B------:R-:W-:Y:S01]  /*1a80*/  ULDC.64 UR6, c[0x0][0xa08] ;  /* 0x0002820000067ab9 */ /* 0x000fe20000000a00 */
[----:B------:R-:W3:Y:S01]  /*1a90*/  LDL.LU R44, [R1] ;  /* 0x00000000012c7983 */ /* 0x000ee20000300800 */
[----:B------:R-:W-:Y:S01]  /*1aa0*/  ISETP.NE.AND.EX P0, PT, RZ, UR5, PT, P0 ;  /* 0x00000005ff007c0c */ /* 0x000fe2000bf05300 */
[----:B------:R-:W1:Y:S04]  /*1ab0*/  S2R R21, SR_TID.X ;  /* 0x0000000000157919 */ /* 0x000e680000002100 */
[----:B------:R-:W4:Y:S08]  /*1ac0*/  LDC.64 R12, c[0x0][0x3d8] ;  /* 0x0000f600ff0c7b82 */ /* 0x000f300000000a00 */
[----:B------:R-:W-:Y:S01]  /*1ad0*/  @P0 IADD3 R4, P1, R30, UR4, RZ ;  /* 0x000000041e040c10 */ /* 0x000fe2000ff3e0ff */
[----:B------:R-:W4:Y:S03]  /*1ae0*/  LDC R75, c[0x0][0x3d4] ;  /* 0x0000f500ff4b7b82 */ /* 0x000f260000000800 */
[----:B------:R-:W-:Y:S01]  /*1af0*/  @P0 IADD3.X R5, R31, UR5, RZ, P1, !PT ;  /* 0x000000051f050c10 */ /* 0x000fe20008ffe4ff */
[----:B------:R-:W-:-:S04]  /*1b00*/  ULDC.64 UR4, c[0x0][0x2f8] ;  /* 0x0000be0000047ab9 */ /* 0x000fc80000000a00 */
[----:B------:R4:W3:Y:S01]  /*1b10*/  @P0 LDG.E R35, desc[UR56][R4.64] ;  /* 0x0000003804230981 */ /* 0x0008e2000c1e1900 */
[----:B0-----:R-:W-:Y:S01]  /*1b20*/  ISETP.NE.AND P0, PT, R0, 0x1, PT ;  /* 0x000000010000780c */ /* 0x001fe20003f05270 */
[----:B------:R-:W0:Y:S01]  /*1b30*/  LDC.64 R30, c[0x0][0x2f0] ;  /* 0x0000bc00ff1e7b82 */ /* 0x000e220000000a00 */
[----:B------:R-:W-:Y:S02]  /*1b40*/  SHF.R.S32.HI R3, RZ, 0x1f, R49 ;  /* 0x0000001fff037819 */ /* 0x000fe40000011431 */
[----:B------:R-:W-:Y:S02]  /*1b50*/  SHF.R.S32.HI R17, RZ, 0x1f, R16 ;  /* 0x0000001fff117819 */ /* 0x000fe40000011410 */
[----:B-1----:R-:W-:-:S07]  /*1b60*/  SHF.R.U32.HI R40, RZ, 0x7, R21 ;  /* 0x00000007ff287819 */ /* 0x002fce0000011615 */
[----:B------:R-:W1:Y:S01]  /*1b70*/  @P0 LDC R7, c[0x0][0x42c] ;  /* 0x00010b00ff070b82 */ /* 0x000e620000000800 */
[----:B------:R-:W-:-:S07]  /*1b80*/  VIADD R38, R21, 0xffffff80 ;  /* 0xffffff8015267836 */ /* 0x000fce0000000000 */
[----:B------:R-:W1:Y:S01]  /*1b90*/  @P0 LDC R9, c[0x0][0x430] ;  /* 0x00010c00ff090b82 */ /* 0x000e620000000800 */
[-C--:B0-----:R-:W-:Y:S02]  /*1ba0*/  IMAD R6, R3, R30.reuse, RZ ;  /* 0x0000001e03067224 */ /* 0x081fe400078e02ff */
[----:B----4-:R-:W-:-:S04]  /*1bb0*/  IMAD.WIDE.U32 R4, R49, R30, RZ ;  /* 0x0000001e31047225 */ /* 0x010fc800078e00ff */
[----:B-1----:R-:W-:-:S04]  /*1bc0*/  @P0 IMAD.HI.U32 R0, R34, R7, RZ ;  /* 0x0000000722000227 */ /* 0x002fc800078e00ff */
[----:B------:R-:W-:Y:S01]  /*1bd0*/  IMAD R7, R49, R31, R6 ;  /* 0x0000001f31077224 */ /* 0x000fe200078e0206 */
[----:B------:R-:W-:-:S03]  /*1be0*/  @P0 SHF.R.U32.HI R34, RZ, R9, R0 ;  /* 0x00000009ff220219 */ /* 0x000fc60000011600 */
[----:B------:R-:W-:Y:S01]  /*1bf0*/  IMAD.IADD R5, R5, 0x1, R7 ;  /* 0x0000000105057824 */ /* 0x000fe200078e0207 */
[----:B------:R-:W-:Y:S02]  /*1c00*/  ISETP.NE.U32.AND P0, PT, RZ, UR6, PT ;  /* 0x00000006ff007c0c */ /* 0x000fe4000bf05070 */
[----:B------:R-:W-:Y:S01]  /*1c10*/  SHF.R.S32.HI R9, RZ, 0x1f, R34 ;  /* 0x0000001fff097819 */ /* 0x000fe20000011422 */
[----:B------:R-:W-:Y:S01]  /*1c20*/  IMAD.WIDE.U32 R4, R34, UR4, R4 ;  /* 0x0000000422047c25 */ /* 0x000fe2000f8e0004 */
[----:B------:R-:W-:-:S03]  /*1c30*/  ISETP.NE.AND.EX P0, PT, RZ, UR7, PT, P0 ;  /* 0x00000007ff007c0c */ /* 0x000fc6000bf05300 */
[----:B------:R-:W-:-:S04]  /*1c40*/  IMAD R7, R9, UR4, RZ ;  /* 0x0000000409077c24 */ /* 0x000fc8000f8e02ff */
[----:B------:R-:W-:Y:S01]  /*1c50*/  IMAD R7, R34, UR5, R7 ;  /* 0x0000000522077c24 */ /* 0x000fe2000f8e0207 */
[----:B------:R-:W-:Y:S01]  /*1c60*/  ISETP.NE.AND P6, PT, R40, 0x1, PT ;  /* 0x000000012800780c */ /* 0x000fe20003fc5270 */
[----:B------:R-:W-:-:S03]  /*1c70*/  ULDC.64 UR4, c[0x0][0x300] ;  /* 0x0000c00000047ab9 */ /* 0x000fc60000000a00 */
[----:B------:R-:W-:Y:S02]  /*1c80*/  IADD3 R5, R5, R7, RZ ;  /* 0x0000000705057210 */ /* 0x000fe40007ffe0ff */
[----:B------:R-:W0:Y:S01]  /*1c90*/  LDC.64 R6, c[0x0][0x3e8] ;  /* 0x0000fa00ff067b82 */ /* 0x000e220000000a00 */
[C---:B--2---:R-:W-:Y:S01]  /*1ca0*/  IMAD.SHL.U32 R80, R32.reuse, 0x40, RZ ;  /* 0x0000004020507824 */ /* 0x044fe200078e00ff */
[----:B------:R-:W-:Y:S02]  /*1cb0*/  LOP3.LUT P1, RZ, R32, 0x4, RZ, 0xc0, !PT ;  /* 0x0000000420ff7812 */ /* 0x000fe4000782c0ff */
[----:B------:R-:W2:Y:S01]  /*1cc0*/  LDL R32, [R1+0x68] ;  /* 0x0000680001207983 */ /* 0x000ea20000100800 */
[----:B------:R-:W-:Y:S02]  /*1cd0*/  SHF.R.S32.HI R36, RZ, 0x1f, R18 ;  /* 0x0000001fff247819 */ /* 0x000fe40000011412 */
[----:B------:R-:W-:-:S04]  /*1ce0*/  SHF.R.S32.HI R14, RZ, 0x1f, R38 ;  /* 0x0000001fff0e7819 */ /* 0x000fc80000011426 */
[----:B------:R-:W-:Y:S02]  /*1cf0*/  LEA.HI R14, R14, R38, RZ, 0x2 ;  /* 0x000000260e0e7211 */ /* 0x000fe400078f10ff */
[----:B---3--:R-:W-:Y:S02]  /*1d00*/  SHF.R.S32.HI R0, RZ, 0x1f, R35 ;  /* 0x0000001fff007819 */ /* 0x008fe40000011423 */
[----:B------:R-:W-:Y:S02]  /*1d10*/  SEL R35, R35, RZ, !P0 ;  /* 0x000000ff23237207 */ /* 0x000fe40004000000 */
[----:B------:R-:W-:-:S05]  /*1d20*/  SEL R10, R0, RZ, !P0 ;  /* 0x000000ff000a7207 */ /* 0x000fca0004000000 */
[----:B------:R-:W-:Y:S02]  /*1d30*/  IMAD R0, R10, UR4, RZ ;  /* 0x000000040a007c24 */ /* 0x000fe4000f8e02ff */
[----:B------:R-:W-:-:S04]  /*1d40*/  IMAD.WIDE.U32 R62, R35, UR4, R4 ;  /* 0x00000004233e7c25 */ /* 0x000fc8000f8e0004 */
[----:B------:R-:W-:Y:S02]  /*1d50*/  IMAD R83, R35, UR5, R0 ;  /* 0x0000000523537c24 */ /* 0x000fe4000f8e0200 */
[-C--:B------:R-:W-:Y:S02]  /*1d60*/  IMAD R0, R36, R30.reuse, RZ ;  /* 0x0000001e24007224 */ /* 0x080fe400078e02ff */
[C---:B------:R-:W-:Y:S01]  /*1d70*/  IMAD.WIDE.U32 R4, R18.reuse, R30, R16 ;  /* 0x0000001e12047225 */ /* 0x040fe200078e0010 */
[----:B------:R-:W-:Y:S05]  /*1d80*/  @!P6 WARPSYNC.ALL ;  /* 0x000000000000e948 */ /* 0x000fea0003800000 */
[----:B------:R-:W-:Y:S01]  /*1d90*/  IMAD R0, R18, R31, R0 ;  /* 0x0000001f12007224 */ /* 0x000fe200078e0200 */
[----:B------:R-:W-:Y:S01]  /*1da0*/  IADD3 R82, P0, R62, R4, RZ ;  /* 0x000000043e527210 */ /* 0x000fe20007f1e0ff */
[----:B------:R-:W-:Y:S01]  /*1db0*/  IMAD.IADD R83, R63, 0x1, R83 ;  /* 0x000000013f537824 */ /* 0x000fe200078e0253 */
[----:B------:R-:W-:Y:S01]  /*1dc0*/  LOP3.LUT R14, R14, 0xfffffffc, RZ, 0xc0, !PT ;  /* 0xfffffffc0e0e7812 */ /* 0x000fe200078ec0ff */
[----:B------:R-:W-:-:S02]  /*1dd0*/  ULDC.64 UR4, c[0x0][0x320] ;  /* 0x0000c80000047ab9 */ /* 0x000fc40000000a00 */
[----:B------:R-:W-:Y:S01]  /*1de0*/  IMAD R9, R9, UR4, RZ ;  /* 0x0000000409097c24 */ /* 0x000fe2000f8e02ff */
[----:B------:R-:W-:Y:S01]  /*1df0*/  IADD3.X R81, R83, R5, R0, P0, !PT ;  /* 0x0000000553517210 */ /* 0x000fe200007fe400 */
[----:B------:R-:W-:Y:S01]  /*1e00*/  IMAD R0, R36, R12, RZ ;  /* 0x0000000c24007224 */ /* 0x000fe200078e02ff */
[----:B------:R-:W-:Y:S01]  /*1e10*/  IADD3 R14, R38, -R14, RZ ;  /* 0x8000000e260e7210 */ /* 0x000fe20007ffe0ff */
[----:B------:R-:W-:Y:S01]  /*1e20*/  IMAD R11, R34, UR5, R9 ;  /* 0x00000005220b7c24 */ /* 0x000fe2000f8e0209 */
[----:B------:R-:W-:Y:S01]  /*1e30*/  ISETP.GE.AND P0, PT, R16, R75, PT ;  /* 0x0000004b1000720c */ /* 0x000fe20003f06270 */
[----:B------:R-:W-:Y:S01]  /*1e40*/  IMAD.WIDE.U32 R8, R34, UR4, R16 ;  /* 0x0000000422087c25 */ /* 0x000fe2000f8e0010 */
[----:B------:R-:W-:-:S03]  /*1e50*/  ULDC.64 UR4, c[0x0][0x328] ;  /* 0x0000ca0000047ab9 */ /* 0x000fc60000000a00 */
[----:B------:R-:W-:Y:S02]  /*1e60*/  IMAD.SHL.U32 R60, R14, 0x4, RZ ;  /* 0x000000040e3c7824 */ /* 0x000fe400078e00ff */
[----:B------:R-:W-:Y:S02]  /*1e70*/  IMAD R39, R18, R13, R0 ;  /* 0x0000000d12277224 */ /* 0x000fe400078e0200 */
[----:B0-----:R-:W-:Y:S01]  /*1e80*/  IMAD R0, R36, R6, RZ ;  /* 0x0000000624007224 */ /* 0x001fe200078e02ff */
[----:B------:R-:W-:Y:S01]  /*1e90*/  SEL R37, R75, RZ, P0 ;  /* 0x000000ff4b257207 */ /* 0x000fe20000000000 */
[----:B------:R-:W-:Y:S02]  /*1ea0*/  IMAD.IADD R9, R9, 0x1, R11 ;  /* 0x0000000109097824 */ /* 0x000fe400078e020b */
[----:B------:R-:W-:Y:S01]  /*1eb0*/  IMAD R4, R10, UR4, RZ ;  /* 0x000000040a047c24 */ /* 0x000fe2000f8e02ff */
[----:B------:R-:W-:Y:S01]  /*1ec0*/  SHF.R.S32.HI R61, RZ, 0x1f, R60 ;  /* 0x0000001fff3d7819 */ /* 0x000fe2000001143c */
[----:B------:R-:W-:-:S04]  /*1ed0*/  IMAD.WIDE.U32 R10, R18, R12, R16 ;  /* 0x0000000c120a7225 */ /* 0x000fc800078e0010 */
[----:B------:R-:W-:-:S04]  /*1ee0*/  IMAD.WIDE.U32 R14, R18, R6, R16 ;  /* 0x00000006120e7225 */ /* 0x000fc800078e0010 */
[----:B------:R-:W-:Y:S02]  /*1ef0*/  IMAD R41, R18, R7, R0 ;  /* 0x0000000712297224 */ /* 0x000fe400078e0200 */
[----:B------:R-:W-:Y:S02]  /*1f00*/  IMAD.IADD R21, R39, 0x1, R11 ;  /* 0x0000000127157824 */ /* 0x000fe400078e020b */
[----:B------:R-:W-:Y:S02]  /*1f10*/  IMAD R45, R35, UR5, R4 ;  /* 0x00000005232d7c24 */ /* 0x000fe4000f8e0204 */
[----:B------:R-:W-:Y:S01]  /*1f20*/  IMAD.IADD R11, R41, 0x1, R15 ;  /* 0x00000001290b7824 */ /* 0x000fe200078e020f */
[----:B-----5:R-:W-:Y:S01]  /*1f30*/  SHF.R.S32.HI R15, RZ, 0x1f, R24 ;  /* 0x0000001fff0f7819 */ /* 0x020fe20000011418 */
[----:B------:R-:W-:Y:S02]  /*1f40*/  IMAD.IADD R37, R16, 0x1, R37 ;  /* 0x0000000110257824 */ /* 0x000fe400078e0225 */
[----:B------:R-:W-:Y:S01]  /*1f50*/  IMAD.WIDE.U32 R4, R18, R12, R60 ;  /* 0x0000000c12047225 */ /* 0x000fe200078e003c */
[----:B------:R-:W-:-:S02]  /*1f60*/  LOP3.LUT R44, R44, 0xfffffffb, RZ, 0xc0, !PT ;  /* 0xfffffffb2c2c7812 */ /* 0x000fc400078ec0ff */
[----:B------:R-:W-:Y:S01]  /*1f70*/  SHF.R.S32.HI R0, RZ, 0x1f, R37 ;  /* 0x0000001fff007819 */ /* 0x000fe20000011425 */
[----:B------:R-:W-:Y:S01]  /*1f80*/  IMAD.WIDE.U32 R34, R35, UR4, R8 ;  /* 0x0000000423227c25 */ /* 0x000fe2000f8e0008 */
[----:B------:R-:W-:Y:S01]  /*1f90*/  IADD3 R5, R5, R39, RZ ;  /* 0x0000002705057210 */ /* 0x000fe20007ffe0ff */
[----:B------:R-:W-:Y:S02]  /*1fa0*/  ULDC UR4, c[0x0][0x2e4] ;  /* 0x0000b90000047ab9 */ /* 0x000fe40000000800 */
[----:B------:R-:W-:Y:S01]  /*1fb0*/  IMAD.MOV.U32 R20, RZ, RZ, R10 ;  /* 0x000000ffff147224 */ /* 0x000fe200078e000a */
[----:B------:R-:W-:Y:S01]  /*1fc0*/  MOV R10, R14 ;  /* 0x0000000e000a7202 */ /* 0x000fe20000000f00 */
[----:B------:R-:W-:Y:S01]  /*1fd0*/  IMAD.WIDE.U32 R8, R18, R6, R60 ;  /* 0x0000000612087225 */ /* 0x000fe200078e003c */
[----:B------:R-:W-:-:S03]  /*1fe0*/  LEA.HI R37, R0, R37, RZ, 0x3 ;  /* 0x0000002500257211 */ /* 0x000fc600078f18ff */
[----:B------:R-:W-:Y:S02]  /*1ff0*/  IMAD R14, R15, R12, RZ ;  /* 0x0000000c0f0e7224 */ /* 0x000fe400078e02ff */
[----:B------:R-:W-:Y:S01]  /*2000*/  IMAD.IADD R9, R9, 0x1, R41 ;  /* 0x0000000109097824 */ /* 0x000fe200078e0229 */
[----:B------:R-:W-:Y:S01]  /*2010*/  @P1 LOP3.LUT R44, R44, 0x4, RZ, 0xfc, !PT ;  /* 0x000000042c2c1812 */ /* 0x000fe200078efcff */
[C---:B------:R-:W-:Y:S02]  /*2020*/  IMAD R41, R24.reuse, R13, R14 ;  /* 0x0000000d18297224 */ /* 0x040fe400078e020e */
[----:B------:R-:W-:Y:S02]  /*2030*/  IMAD R0, R15, R6, RZ ;  /* 0x000000060f007224 */ /* 0x000fe400078e02ff */
[----:B------:R-:W-:Y:S01]  /*2040*/  IMAD.WIDE.U32 R14, R24, R12, R4 ;  /* 0x0000000c180e7225 */ /* 0x000fe200078e0004 */
[----:B------:R-:W-:-:S05]  /*2050*/  IADD3 R4, P1, R18, R49, RZ ;  /* 0x0000003112047210 */ /* 0x000fca0007f3e0ff */
[----:B------:R-:W-:Y:S01]  /*2060*/  IMAD.X R5, R36, 0x1, R3, P1 ;  /* 0x0000000124057824 */ /* 0x000fe200008e0603 */
[----:B------:R-:W-:-:S04]  /*2070*/  SHF.R.S32.HI R36, RZ, 0x1f, R38 ;  /* 0x0000001fff247819 */ /* 0x000fc80000011426 */
[----:B------:R-:W-:Y:S02]  /*2080*/  LEA.HI R36, R36, R38, RZ, 0x5 ;  /* 0x0000002624247211 */ /* 0x000fe400078f28ff */
[----:B------:R-:W-:-:S05]  /*2090*/  IADD3 R38, R18, 0x60, RZ ;  /* 0x0000006012267810 */ /* 0x000fca0007ffe0ff */
[----:B------:R-:W-:Y:S01]  /*20a0*/  IMAD.SHL.U32 R38, R38, 0x40, RZ ;  /* 0x0000004026267824 */ /* 0x000fe200078e00ff */
[----:B------:R-:W-:-:S04]  /*20b0*/  LOP3.LUT R80, R80, 0x1c0, RZ, 0xc0, !PT ;  /* 0x000001c050507812 */ /* 0x000fc800078ec0ff */
[----:B------:R-:W-:Y:S01]  /*20c0*/  LOP3.LUT R38, R38, 0x1c0, RZ, 0xc0, !PT ;  /* 0x000001c026267812 */ /* 0x000fe200078ec0ff */
[----:B------:R-:W-:-:S03]  /*20d0*/  IMAD R43, R24, R7, R0 ;  /* 0x00000007182b7224 */ /* 0x000fc600078e0200 */
[----:B------:R-:W-:Y:S01]  /*20e0*/  LOP3.LUT R3, R38, 0x38, R37, 0xf8, !PT ;  /* 0x0000003826037812 */ /* 0x000fe200078ef825 */
[----:B------:R-:W-:Y:S01]  /*20f0*/  VIADD R38, R18, 0x60 ;  /* 0x0000006012267836 */ /* 0x000fe20000000000 */
[----:B------:R-:W-:Y:S01]  /*2100*/  SHF.R.U32.HI R77, RZ, 0x3, R80 ;  /* 0x00000003ff4d7819 */ /* 0x000fe20000011650 */
[----:B------:R0:W-:Y:S01]  /*2110*/  STL [R1], R44 ;  /* 0x0000002c01007387 */ /* 0x0001e20000100800 */
[----:B------:R-:W-:Y:S02]  /*2120*/  LOP3.LUT R0, R80, 0x18, R16, 0xf8, !PT ;  /* 0x0000001850007812 */ /* 0x000fe400078ef810 */
[----:B------:R-:W-:Y:S02]  /*2130*/  SHF.L.U32 R38, R38, 0x6, RZ ;  /* 0x0000000626267819 */ /* 0x000fe400000006ff */
[----:B------:R-:W-:Y:S02]  /*2140*/  LOP3.LUT R0, R0, R77, RZ, 0x3c, !PT ;  /* 0x0000004d00007212 */ /* 0x000fe400078e3cff */
[----:B------:R-:W-:-:S02]  /*2150*/  SHF.R.S32.HI R36, RZ, 0x5, R36 ;  /* 0x00000005ff247819 */ /* 0x000fc40000011424 */
[----:B------:R-:W-:-:S03]  /*2160*/  LOP3.LUT R38, R38, 0x1c0, RZ, 0xc0, !PT ;  /* 0x000001c026267812 */ /* 0x000fc600078ec0ff */
[----:B------:R-:W-:Y:S01]  /*2170*/  IMAD R71, R36, 0x200, R0 ;  /* 0x0000020024477824 */ /* 0x000fe200078e0200 */
[----:B------:R-:W-:Y:S02]  /*2180*/  LOP3.LUT R0, R80, 0x38, R37, 0xf8, !PT ;  /* 0x0000003850007812 */ /* 0x000fe400078ef825 */
[----:B------:R-:W-:Y:S01]  /*2190*/  SHF.R.U32.HI R38, RZ, 0x3, R38 ;  /* 0x00000003ff267819 */ /* 0x000fe20000011626 */
[----:B------:R-:W-:Y:S01]  /*21a0*/  IMAD R73, R13, 0xc0, RZ ;  /* 0x000000c00d497824 */ /* 0x000fe200078e02ff */
[----:B------:R-:W-:Y:S01]  /*21b0*/  LOP3.LUT R0, R0, R77, RZ, 0x3c, !PT ;  /* 0x0000004d00007212 */ /* 0x000fe200078e3cff */
[----:B------:R-:W-:Y:S01]  /*21c0*/  IMAD.WIDE.U32 R20, R24, R12, R20 ;  /* 0x0000000c18147225 */ /* 0x000fe200078e0014 */
[----:B------:R-:W-:Y:S02]  /*21d0*/  LOP3.LUT R3, R3, R38, RZ, 0x3c, !PT ;  /* 0x0000002603037212 */ /* 0x000fe400078e3cff */
[----:B------:R-:W-:Y:S01]  /*21e0*/  LOP3.LUT R67, R37, 0xfffffff8, RZ, 0xc0, !PT ;  /* 0xfffffff825437812 */ /* 0x000fe200078ec0ff */
[----:B------:R-:W-:-:S02]  /*21f0*/  IMAD R39, R31, 0xc0, RZ ;  /* 0x000000c01f277824 */ /* 0x000fc400078e02ff */
[----:B------:R-:W-:-:S04]  /*2200*/  IMAD.WIDE.U32 R12, R12, 0xc0, RZ ;  /* 0x000000c00c0c7825 */ /* 0x000fc800078e00ff */
[----:B------:R-:W-:Y:S02]  /*2210*/  IMAD R47, R7, 0xc0, RZ ;  /* 0x000000c0072f7824 */ /* 0x000fe400078e02ff */
[----:B------:R-:W-:-:S04]  /*2220*/  IMAD.WIDE.U32 R10, R24, R6, R10 ;  /* 0x00000006180a7225 */ /* 0x000fc800078e000a */
[----:B------:R-:W-:-:S04]  /*2230*/  IMAD.WIDE.U32 R8, R24, R6, R8 ;  /* 0x0000000618087225 */ /* 0x000fc800078e0008 */
[----:B------:R-:W-:Y:S02]  /*2240*/  VIADD R42, R18, 0x60 ;  /* 0x00000060122a7836 */ /* 0x000fe40000000000 */
[----:B------:R-:W-:Y:S02]  /*2250*/  VIADD R79, R16, 0x20 ;  /* 0x00000020104f7836 */ /* 0x000fe40000000000 */
[----:B------:R-:W-:-:S04]  /*2260*/  IMAD.WIDE.U32 R30, R30, 0xc0, RZ ;  /* 0x000000c01e1e7825 */ /* 0x000fc800078e00ff */
[----:B------:R-:W-:Y:S01]  /*2270*/  IMAD.WIDE.U32 R6, R6, 0xc0, RZ ;  /* 0x000000c006067825 */ /* 0x000fe200078e00ff */
[----:B------:R-:W-:Y:S02]  /*2280*/  SHF.R.S32.HI R78, RZ, 0x1f, R42 ;  /* 0x0000001fff4e7819 */ /* 0x000fe4000001142a */
[----:B------:R-:W-:Y:S01]  /*2290*/  IADD3 R76, R40, 0x8, RZ ;  /* 0x00000008284c7810 */ /* 0x000fe20007ffe0ff */
[----:B------:R-:W-:Y:S01]  /*22a0*/  IMAD R65, R36, 0x200, R0 ;  /* 0x0000020024417824 */ /* 0x000fe200078e0200 */
[----:B------:R-:W-:Y:S01]  /*22b0*/  IADD3 R73, R13, R73, RZ ;  /* 0x000000490d497210 */ /* 0x000fe20007ffe0ff */
[----:B------:R-:W-:Y:S01]  /*22c0*/  IMAD.SHL.U32 R75, R75, 0x2, RZ ;  /* 0x000000024b4b7824 */ /* 0x000fe200078e00ff */
[----:B------:R-:W-:Y:S01]  /*22d0*/  SHF.R.S32.HI R68, RZ, 0x3, R37 ;  /* 0x00000003ff447819 */ /* 0x000fe20000011425 */
[----:B------:R-:W-:Y:S01]  /*22e0*/  IMAD.IADD R74, R31, 0x1, R39 ;  /* 0x000000011f4a7824 */ /* 0x000fe200078e0227 */
[----:B------:R-:W-:Y:S01]  /*22f0*/  ISETP.GE.AND P1, PT, R16, UR4, PT ;  /* 0x0000000410007c0c */ /* 0x000fe2000bf26270 */
[----:B------:R-:W-:Y:S01]  /*2300*/  IMAD.IADD R72, R7, 0x1, R47 ;  /* 0x0000000107487824 */ /* 0x000fe200078e022f */
[----:B------:R-:W-:Y:S01]  /*2310*/  @!P6 BAR.SYNC.DEFER_BLOCKING 0x9, 0x100 ;  /* 0x024400000000eb1d */ /* 0x000fe20000010000 */
[----:B------:R-:W-:Y:S01]  /*2320*/  IMAD.IADD R70, R41, 0x1, R21 ;  /* 0x0000000129467824 */ /* 0x000fe200078e0215 */
[----:B------:R-:W-:Y:S01]  /*2330*/  ISETP.GE.AND P2, PT, R79, UR4, PT ;  /* 0x000000044f007c0c */ /* 0x000fe2000bf46270 */
[----:B------:R-:W-:Y:S01]  /*2340*/  IMAD.IADD R69, R43, 0x1, R11 ;  /* 0x000000012b457824 */ /* 0x000fe200078e020b */
[----:B------:R-:W-:Y:S01]  /*2350*/  SHF.R.S32.HI R66, RZ, 0x1f, R67 ;  /* 0x0000001fff427819 */ /* 0x000fe20000011443 */
[----:B------:R-:W-:-:S02]  /*2360*/  IMAD.IADD R0, R35, 0x1, R45 ;  /* 0x0000000123007824 */ /* 0x000fc400078e022d */
[----:B--2---:R-:W-:Y:S01]  /*2370*/  IMAD.IADD R64, R32, 0x1, R3 ;  /* 0x0000000120407824 */ /* 0x004fe200078e0203 */
[----:B------:R-:W-:Y:S01]  /*2380*/  IADD3 R3, R9, R43, RZ ;  /* 0x0000002b09037210 */ /* 0x000fe20007ffe0ff */
[----:B0-----:R-:W-:-:S07]  /*2390*/  IMAD.IADD R32, R15, 0x1, R41 ;  /* 0x000000010f207824 */ /* 0x001fce00078e0229 */
.L_x_10840:
[----:B------:R-:W2:Y:S01]  /*23a0*/  LDL R48, [R1+0x58] ;  /* 0x0000580001307983 */ /* 0x000ea20000100800 */
[----:B------:R-:W0:Y:S03]  /*23b0*/  LDC.64 R86, c[0x0][0x2d8] ;  /* 0x0000b600ff567b82 */ /* 0x000e260000000a00 */
[----:B------:R-:W3:Y:S01]  /*23c0*/  LDL.LU R43, [R1] ;  /* 0x00000000012b7983 */ /* 0x000ee20000300800 */
[----:B------:R-:W-:Y:S01]  /*23d0*/  VIADD R41, R27, 0xffffffff ;  /* 0xffffffff1b297836 */ /* 0x000fe20000000000 */
[----:B------:R-:W-:Y:S05]  /*23e0*/  YIELD ;  /* 0x0000000000007946 */ /* 0x000fea0003800000 */
[----:B------:R-:W-:Y:S01]  /*23f0*/  SHF.R.S32.HI R42, RZ, 0x1f, R41 ;  /* 0x0000001fff2a7819 */ /* 0x000fe20000011429 */
[-C--:B------:R-:W-:Y:S01]  /*2400*/  IMAD R27, R74, R41.reuse, RZ ;  /* 0x000000294a1b7224 */ /* 0x080fe200078e02ff */
[----:B------:R-:W1:Y:S01]  /*2410*/  LDC.64 R92, c[0x0][0x2f0] ;  /* 0x0000bc00ff5c7b82 */ /* 0x000e620000000a00 */
[----:B------:R-:W-:Y:S01]  /*2420*/  IMAD.WIDE.U32 R38, R30, R41, RZ ;  /* 0x000000291e267225 */ /* 0x000fe200078e00ff */
[----:B------:R-:W-:Y:S03]  /*2430*/  BSSY B0, `(.L_x_10791) ;  /* 0x00002d3000007945 */ /* 0x000fe60003800000 */
[----:B------:R-:W-:Y:S01]  /*2440*/  IMAD R27, R42, R30, R27 ;  /* 0x0000001e2a1b7224 */ /* 0x000fe200078e021b */
[-C--:B------:R-:W-:Y:S01]  /*2450*/  MOV R90, R38.reuse ;  /* 0x00000026005a7202 */ /* 0x080fe20000000f00 */
[----:B------:R-:W-:Y:S01]  /*2460*/  IMAD R89, R19, 0x3000, R71 ;  /* 0x0000300013597824 */ /* 0x000fe200078e0247 */
[----:B------:R-:W-:Y:S01]  /*2470*/  IADD3 R38, P4, R82, R38, RZ ;  /* 0x0000002652267210 */ /* 0x000fe20007f9e0ff */
[----:B------:R-:W-:Y:S01]  /*2480*/  IMAD.IADD R91, R39, 0x1, R27 ;  /* 0x00000001275b7824 */ /* 0x000fe200078e021b */
[----:B------:R-:W4:Y:S01]  /*2490*/  LDC R94, c[0x0][0x3d4] ;  /* 0x0000f500ff5e7b82 */ /* 0x000f220000000800 */
[----:B------:R-:W-:-:S02]  /*24a0*/  VIADD R85, R89, 0x20 ;  /* 0x0000002059557836 */ /* 0x000fc40000000000 */
[----:B------:R-:W-:Y:S01]  /*24b0*/  IMAD.X R39, R91, 0x1, R81, P4 ;  /* 0x000000015b277824 */ /* 0x000fe200020e0651 */
[----:B0-----:R-:W-:-:S04]  /*24c0*/  LEA R46, P4, R38, R86, 0x1 ;  /* 0x00000056262e7211 */ /* 0x001fc800078808ff */
[----:B------:R-:W-:Y:S02]  /*24d0*/  LEA.HI.X R47, R38, R87, R39, 0x1, P4 ;  /* 0x00000057262f7211 */ /* 0x000fe400020f0c27 */
[----:B------:R-:W-:Y:S01]  /*24e0*/  ISETP.GT.AND P4, PT, R41, R28, PT ;  /* 0x0000001c2900720c */ /* 0x000fe20003f84270 */
[----:B-1----:R-:W-:-:S04]  /*24f0*/  IMAD.WIDE.U32 R36, R92, 0x60, R90 ;  /* 0x000000605c247825 */ /* 0x002fc800078e005a */
[----:B------:R-:W-:Y:S01]  /*2500*/  IMAD R40, R93, 0x60, RZ ;  /* 0x000000605d287824 */ /* 0x000fe200078e02ff */
[----:B------:R-:W-:-:S04]  /*2510*/  IADD3 R27, P3, R82, R36, RZ ;  /* 0x00000024521b7210 */ /* 0x000fc80007f7e0ff */
[----:B------:R-:W-:Y:S02]  /*2520*/  IADD3.X R36, R81, R37, R40, P3, !PT ;  /* 0x0000002551247210 */ /* 0x000fe40001ffe428 */
[----:B------:R-:W-:-:S04]  /*2530*/  LEA R44, P3, R27, R86, 0x1 ;  /* 0x000000561b2c7211 */ /* 0x000fc800078608ff */
[----:B------:R-:W-:Y:S01]  /*2540*/  LEA.HI.X R45, R27, R87, R36, 0x1, P3 ;  /* 0x000000571b2d7211 */ /* 0x000fe200018f0c24 */
[----:B------:R-:W-:Y:S01]  /*2550*/  IMAD.MOV.U32 R27, RZ, RZ, R41 ;  /* 0x000000ffff1b7224 */ /* 0x000fe200078e0029 */
[----:B----4-:R-:W-:Y:S02]  /*2560*/  ISETP.GE.AND P3, PT, R94, 0x1, PT ;  /* 0x000000015e00780c */ /* 0x010fe40003f66270 */
[----:B--2---:R-:W-:Y:S02]  /*2570*/  LOP3.LUT P5, RZ, R48, 0x4, RZ, 0xc0, !PT ;  /* 0x0000000430ff7812 */ /* 0x004fe400078ac0ff */
[----:B---3--:R-:W-:-:S04]  /*2580*/  LOP3.LUT R43, R43, 0xfffffffd, RZ, 0xc0, !PT ;  /* 0xfffffffd2b2b7812 */ /* 0x008fc800078ec0ff */
[----:B------:R-:W-:-:S05]  /*2590*/  @P4 LOP3.LUT R43, R43, 0x2, RZ, 0xfc, !PT ;  /* 0x000000022b2b4812 */ /* 0x000fca00078efcff */
[----:B------:R0:W-:Y:S02]  /*25a0*/  STL [R1], R43 ;  /* 0x0000002b01007387 */ /* 0x0001e40000100800 */
[C---:B------:R-:W-:Y:S01]  /*25b0*/  @P5 VIADD R85, R89.reuse, 0xffffffe0 ;  /* 0xffffffe059555836 */ /* 0x040fe20000000000 */
[----:B------:R-:W-:-:S03]  /*25c0*/  LEA R89, R89, R26, 0x1 ;  /* 0x0000001a59597211 */ /* 0x000fc600078e08ff */
[----:B------:R-:W-:Y:S01]  /*25d0*/  IMAD R85, R85, 0x2, R26 ;  /* 0x0000000255557824 */ /* 0x000fe200078e021a */
[----:B------:R-:W-:Y:S06]  /*25e0*/  @!P3 BRA `(.L_x_10792) ;  /* 0x000000280070b947 */ /* 0x000fec0003800000 */
        /* <DEDUP_REMOVED lines=20> */
[----:B0-----:R-:W-:Y:S02]  /*2730*/  CS2R R42, SRZ ;  /* 0x00000000002a7805 */ /* 0x001fe4000001ff00 */
        /* <DEDUP_REMOVED lines=24> */
.L_x_10795:
[----:B------:R-:W-:Y:S05]  /*28c0*/  BSYNC B1 ;  /* 0x0000000000017941 */ /* 0x000fea0003800000 */
.L_x_10794:
[----:B0-----:R-:W-:Y:S01]  /*28d0*/  IADD3 R36, R18, 0x60, RZ ;  /* 0x0000006012247810 */ /* 0x001fe20007ffe0ff */
[----:B------:R-:W-:Y:S01]  /*28e0*/  BSSY B1, `(.L_x_10796) ;  /* 0x0000022000017945 */ /* 0x000fe20003800000 */
[----:B-----5:R-:W-:Y:S02]  /*28f0*/  IMAD.MOV.U32 R92, RZ, RZ, R56 ;  /* 0x000000ffff5c7224 */ /* 0x020fe400078e0038 */
[----:B------:R-:W-:Y:S01]  /*2900*/  ISETP.GE.AND P5, PT, R36, R88, PT ;  /* 0x000000582400720c */ /* 0x000fe20003fa6270 */
[----:B------:R-:W-:-:S12]  /*2910*/  IMAD.MOV.U32 R93, RZ, RZ, R57 ;  /* 0x000000ffff5d7224 */ /* 0x000fd800078e0039 */
[----:B------:R-:W-:Y:S05]  /*2920*/  @P5 BRA `(.L_x_10797) ;  /* 0x0000000000745947 */ /* 0x000fea0003800000 */
[----:B------:R-:W0:Y:S01]  /*2930*/  LDC.64 R36, c[0x0][0x3d8] ;  /* 0x0000f600ff247b82 */ /* 0x000e220000000a00 */
[----:B------:R-:W-:Y:S01]  /*2940*/  IMAD.MOV.U32 R55, RZ, RZ, R95 ;  /* 0x000000ffff377224 */ /* 0x000fe200078e005f */
[----:B------:R-:W-:Y:S01]  /*2950*/  MOV R53, R84 ;  /* 0x0000005400357202 */ /* 0x000fe20000000f00 */
[----:B------:R-:W-:Y:S01]  /*2960*/  ULDC.64 UR4, c[0x0][0x3c8] ;  /* 0x0000f20000047ab9 */ /* 0x000fe20000000a00 */
        /* <DEDUP_REMOVED lines=25> */
.L_x_10797:
[----:B------:R-:W-:Y:S05]  /*2b00*/  BSYNC B1 ;  /* 0x0000000000017941 */ /* 0x000fea0003800000 */
.L_x_10796:
[----:B------:R-:W2:Y:S01]  /*2b10*/  LDL R84, [R1+0x14] ;  /* 0x0000140001547983 */ /* 0x000ea20000100800 */
[----:B0-----:R-:W-:Y:S01]  /*2b20*/  IMAD.MOV.U32 R36, RZ, RZ, R86 ;  /* 0x000000ffff247224 */ /* 0x001fe200078e0056 */
[----:B------:R-:W-:Y:S01]  /*2b30*/  PRMT R93, R93, 0x5410, R92 ;  /* 0x000054105d5d7816 */ /* 0x000fe2000000005c */
[----:B------:R-:W-:Y:S02]  /*2b40*/  IMAD.MOV.U32 R37, RZ, RZ, R87 ;  /* 0x000000ffff257224 */ /* 0x000fe400078e0057 */
        /* <DEDUP_REMOVED lines=21> */
[----:B--2---:R-:W-:-:S13]  /*2ca0*/  ISETP.NE.AND P3, PT, R84, 0x3, PT ;  /* 0x000000035400780c */ /* 0x004fda0003f65270 */
[----:B------:R-:W-:Y:S05]  /*2cb0*/  @!P3 BRA `(.L_x_10798) ;  /* 0x000000000004b947 */ /* 0x000fea0003800000 */
[----:B------:R-:W-:Y:S01]  /*2cc0*/  BPT.TRAP 0x1 ;  /* 0x000000040000795c */ /* 0x000fe20000300000 */
.L_x_10798:
[----:B------:R-:W-:Y:S01]  /*2cd0*/  LEA R84, R19, R2, 0x3 ;  /* 0x0000000213547211 */ /* 0x000fe200078e18ff */
[----:B------:R-:W-:Y:S01]  /*2ce0*/  BSSY B1, `(.L_x_10799) ;  /* 0x0000004000017945 */ /* 0x000fe20003800000 */
[----:B------:R-:W-:-:S04]  /*2cf0*/  SHF.L.U32 R96, R23, 0x1f, RZ ;  /* 0x0000001f17607819 */ /* 0x000fc800000006ff */
[----:B------:R-:W0:Y:S02]  /*2d00*/  SYNCS.PHASECHK.TRANS64.TRYWAIT P6, [R84+URZ+0x30890], R96 ;  /* 0x03089060540075a7 */ /* 0x000e2400080c017f */
[----:B0-----:R-:W-:Y:S05]  /*2d10*/  @!P6 BRA `(.L_x_10800) ;  /* 0x0000013c0030e947 */ /* 0x001fea0003800000 */
.L_x_11017:
[----:B------:R-:W-:Y:S05]  /*2d20*/  BSYNC B1 ;  /* 0x0000000000017941 */ /* 0x000fea0003800000 */
.L_x_10799:
[----:B------:R-:W-:Y:S04]  /*2d30*/  BSSY B1, `(.L_x_10801) ;  /* 0x0000065000017945 */ /* 0x000fe80003800000 */
[----:B------:R-:W-:Y:S05]  /*2d40*/  @P4 BRA `(.L_x_10802) ;  /* 0x00000004008c4947 */ /* 0x000fea0003800000 */
[----:B------:R-:W-:Y:S04]  /*2d50*/  BSSY B2, `(.L_x_10803) ;  /* 0x0000031000027945 */ /* 0x000fe80003800000 */
[----:B------:R-:W-:Y:S05]  /*2d60*/  @P1 BRA `(.L_x_10804) ;  /* 0x0000000000bc1947 */ /* 0x000fea0003800000 */
        /* <DEDUP_REMOVED lines=45> */
.L_x_10806:
[----:B------:R-:W-:Y:S05]  /*3040*/  BSYNC B3 ;  /* 0x0000000000037941 */ /* 0x000fea0003800000 */
.L_x_10805:
[----:B--2---:R1:W-:Y:S02]  /*3050*/  STG.E.128 desc[UR56][R46.64], R36 ;  /* 0x000000242e007986 */ /* 0x0043e4000c101d38 */
.L_x_10804:
[----:B------:R-:W-:Y:S05]  /*3060*/  BSYNC B2 ;  /* 0x0000000000027941 */ /* 0x000fea0003800000 */
.L_x_10803:
[----:B------:R-:W-:Y:S05]  /*3070*/  @P2 BRA `(.L_x_10802) ;  /* 0x0000000000c02947 */ /* 0x000fea0003800000 */
[----:B-1----:R1:W2:Y:S01]  /*3080*/  LDS.128 R36, [R85+0x12000] ;  /* 0x0120000055247984 */ /* 0x0022a20000000c00 */
        /* <DEDUP_REMOVED lines=23> */
[----:B------:R-:W-:Y:S01]  /*3200*/  FFMA.FTZ R100, R39, R86, -R100 ;  /* 0x0000005627647223 */ /* 0x000fe20000010864 */
[--C-:B------:R-:W-:Y:S02]  /*3210*/  HADD2.F32 R39, -RZ, R93.reuse.H1_H1 ;  /* 0x3000005dff277230 */ /* 0x100fe40000004100 */
[----:B------:R-:W-:Y:S01]  /*3220*/  FFMA.FTZ R91, R38, R58, R59 ;  /* 0x0000003a265b7223 */ /* 0x000fe2000001003b */
[----:B------:R-:W-:Y:S02]  /*3230*/  HADD2.F32 R93, -RZ, R93.H0_H0 ;  /* 0x2000005dff5d7230 */ /* 0x000fe40000004100 */
[----:B------:R-:W-:Y:S01]  /*3240*/  FFMA.FTZ R95, R57, R86, R90 ;  /* 0x00000056395f7223 */ /* 0x000fe2000001005a */
[----:B------:R-:W-:Y:S02]  /*3250*/  HADD2.F32 R36, -RZ, R36.H0_H0 ;  /* 0x20000024ff247230 */ /* 0x000fe40000004100 */
[----:B------:R-:W-:Y:S02]  /*3260*/  HADD2.F32 R59, -RZ, R92.H1_H1 ;  /* 0x3000005cff3b7230 */ /* 0x000fe40000004100 */
[----:B------:R-:W-:Y:S01]  /*3270*/  FMUL.FTZ R87, R37, R93 ;  /* 0x0000005d25577220 */ /* 0x000fe20000410000 */
[----:B------:R-:W-:-:S02]  /*3280*/  HADD2.F32 R38, -RZ, R56.H1_H1 ;  /* 0x30000038ff267230 */ /* 0x000fc40000004100 */
[C---:B------:R-:W-:Y:S01]  /*3290*/  FMUL.FTZ R58, R36.reuse, R93 ;  /* 0x0000005d243a7220 */ /* 0x040fe20000410000 */
[----:B------:R-:W-:Y:S02]  /*32a0*/  HADD2.F32 R56, -RZ, R56.H0_H0 ;  /* 0x20000038ff387230 */ /* 0x000fe40000004100 */
[----:B------:R-:W-:Y:S01]  /*32b0*/  FFMA.FTZ R87, R36, R39, -R87 ;  /* 0x0000002724577223 */ /* 0x000fe20000010857 */
[----:B------:R-:W-:Y:S02]  /*32c0*/  HADD2.F32 R57, -RZ, R92.H0_H0 ;  /* 0x2000005cff397230 */ /* 0x000fe40000004100 */
[----:B------:R-:W-:Y:S01]  /*32d0*/  FMUL.FTZ R93, R38, R59 ;  /* 0x0000003b265d7220 */ /* 0x000fe20000410000 */
[----:B------:R-:W-:Y:S01]  /*32e0*/  FFMA.FTZ R58, R37, R39, R58 ;  /* 0x00000027253a7223 */ /* 0x000fe2000001003a */
[C---:B------:R-:W-:Y:S01]  /*32f0*/  FMUL.FTZ R59, R56.reuse, R59 ;  /* 0x0000003b383b7220 */ /* 0x040fe20000410000 */
[----:B------:R-:W-:Y:S01]  /*3300*/  F2FP.F16.F32.PACK_AB R37, R91, R98 ;  /* 0x000000625b25723e */ /* 0x000fe200000000ff */
[-C--:B------:R-:W-:Y:S01]  /*3310*/  FFMA.FTZ R93, R56, R57.reuse, -R93 ;  /* 0x00000039385d7223 */ /* 0x080fe2000001085d */
[----:B------:R-:W-:Y:S01]  /*3320*/  F2FP.F16.F32.PACK_AB R39, R95, R100 ;  /* 0x000000645f27723e */ /* 0x000fe200000000ff */
[----:B------:R-:W-:Y:S01]  /*3330*/  FFMA.FTZ R38, R38, R57, R59 ;  /* 0x0000003926267223 */ /* 0x000fe2000001003b */
[----:B------:R-:W-:-:S04]  /*3340*/  F2FP.F16.F32.PACK_AB R36, R58, R87 ;  /* 0x000000573a24723e */ /* 0x000fc800000000ff */
[----:B------:R-:W-:-:S07]  /*3350*/  F2FP.F16.F32.PACK_AB R38, R38, R93 ;  /* 0x0000005d2626723e */ /* 0x000fce00000000ff */
.L_x_10808:
[----:B------:R-:W-:Y:S05]  /*3360*/  BSYNC B2 ;  /* 0x0000000000027941 */ /* 0x000fea0003800000 */
.L_x_10807:
[----:B--2---:R2:W-:Y:S02]  /*3370*/  STG.E.128 desc[UR56][R46.64+0x40], R36 ;  /* 0x000040242e007986 */ /* 0x0045e4000c101d38 */
.L_x_10802:
[----:B------:R-:W-:Y:S05]  /*3380*/  BSYNC B1 ;  /* 0x0000000000017941 */ /* 0x000fea0003800000 */
.L_x_10801:
[----:B------:R-:W-:Y:S05]  /*3390*/  @P5 BRA `(.L_x_10809) ;  /* 0x0000001c00705947 */ /* 0x000fea0003800000 */
[----:B------:R-:W-:Y:S04]  /*33a0*/  BSSY B1, `(.L_x_10810) ;  /* 0x0000031000017945 */ /* 0x000fe80003800000 */
[----:B------:R-:W-:Y:S05]  /*33b0*/  @P1 BRA `(.L_x_10811) ;  /* 0x0000000000bc1947 */ /* 0x000fea0003800000 */
        /* <DEDUP_REMOVED lines=45> */
.L_x_10813:
[----:B------:R-:W-:Y:S05]  /*3690*/  BSYNC B2 ;  /* 0x0000000000027941 */ /* 0x000fea0003800000 */
.L_x_10812:
[----:B--2---:R3:W-:Y:S02]  /*36a0*/  STG.E.128 desc[UR56][R44.64], R36 ;  /* 0x000000242c007986 */ /* 0x0047e4000c101d38 */
.L_x_10811:
[----:B------:R-:W-:Y:S05]  /*36b0*/  BSYNC B1 ;  /* 0x0000000000017941 */ /* 0x000fea0003800000 */
.L_x_10810:
[----:B------:R-:W-:Y:S05]  /*36c0*/  @P2 BRA `(.L_x_10809) ;  /* 0x0000001800a42947 */ /* 0x000fea0003800000 */
        /* <DEDUP_REMOVED lines=46> */
.L_x_10815:
[----:B------:R-:W-:Y:S05]  /*39b0*/  BSYNC B1 ;  /* 0x0000000000017941 */ /* 0x000fea0003800000 */
.L_x_10814:
[----:B--2---:R1:W-:Y:S01]  /*39c0*/  STG.E.128 desc[UR56][R44.64+0x40], R36 ;  /* 0x000040242c007986 */ /* 0x0043e2000c101d38 */
[----:B------:R-:W-:Y:S05]  /*39d0*/  BRA `(.L_x_10809) ;  /* 0x0000001400e07947 */ /* 0x000fea0003800000 */
.L_x_10793:
[C---:B------:R-:W-:Y:S02]  /*39e0*/  ISETP.GE.AND P3, PT, R18.reuse, R88, PT ;  /* 0x000000581200720c */ /* 0x040fe40003f66270 */
[----:B0-----:R-:W-:Y:S02]  /*39f0*/  CS2R R42, SRZ ;  /* 0x00000000002a7805 */ /* 0x001fe4000001ff00 */
[----:B------:R-:W-:Y:S01]  /*3a00*/  CS2R R40, SRZ ;  /* 0x0000000000287805 */ /* 0x000fe2000001ff00 */
[----:B------:R-:W-:Y:S01]  /*3a10*/  VIADD R48, R18, 0x60 ;  /* 0x0000006012307836 */ /* 0x000fe20000000000 */
[----:B------:R-:W-:-:S13]  /*3a20*/  ISETP.GE.OR P3, PT, R16, R94, P3 ;  /* 0x0000005e1000720c */ /* 0x000fda0001f66670 */
[----:B------:R-:W0:Y:S01]  /*3a30*/  @!P3 LDC.64 R44, c[0x0][0x3c8] ;  /* 0x0000f200ff2cbb82 */ /* 0x000e220000000a00 */
[----:B------:R-:W-:-:S05]  /*3a40*/  @!P3 IADD3 R38, P4, R20, R54, RZ ;  /* 0x000000361426b210 */ /* 0x000fca0007f9e0ff */
[----:B------:R-:W-:Y:S01]  /*3a50*/  @!P3 IMAD.X R39, R95, 0x1, R70, P4 ;  /* 0x000000015f27b824 */ /* 0x000fe200020e0646 */
[----:B------:R-:W-:Y:S01]  /*3a60*/  @!P3 IADD3 R36, P4, R10, R52, RZ ;  /* 0x000000340a24b210 */ /* 0x000fe20007f9e0ff */
[----:B------:R-:W1:Y:S03]  /*3a70*/  @!P3 LDC.64 R46, c[0x0][0x3e0] ;  /* 0x0000f800ff2ebb82 */ /* 0x000e660000000a00 */
[----:B------:R-:W-:Y:S02]  /*3a80*/  @!P3 IADD3.X R37, R84, R69, RZ, P4, !PT ;  /* 0x000000455425b210 */ /* 0x000fe400027fe4ff */
[----:B0-----:R-:W-:-:S04]  /*3a90*/  @!P3 LEA R44, P4, R38, R44, 0x1 ;  /* 0x0000002c262cb211 */ /* 0x001fc800078808ff */
[----:B------:R-:W-:Y:S02]  /*3aa0*/  @!P3 LEA.HI.X R45, R38, R45, R39, 0x1, P4 ;  /* 0x0000002d262db211 */ /* 0x000fe400020f0c27 */
[----:B------:R-:W-:Y:S02]  /*3ab0*/  CS2R R38, SRZ ;  /* 0x0000000000267805 */ /* 0x000fe4000001ff00 */
[----:B-1----:R-:W-:-:S04]  /*3ac0*/  @!P3 LEA R46, P4, R36, R46, 0x1 ;  /* 0x0000002e242eb211 */ /* 0x002fc800078808ff */
[----:B------:R-:W-:Y:S02]  /*3ad0*/  @!P3 LEA.HI.X R47, R36, R47, R37, 0x1, P4 ;  /* 0x0000002f242fb211 */ /* 0x000fe400020f0c25 */
[----:B------:R-:W-:-:S03]  /*3ae0*/  CS2R R36, SRZ ;  /* 0x0000000000247805 */ /* 0x000fc6000001ff00 */
[----:B------:R0:W5:Y:S04]  /*3af0*/  @!P3 LDG.E.128 R40, desc[UR56][R46.64] ;  /* 0x000000382e28b981 */ /* 0x000168000c1e1d00 */
[----:B------:R1:W5:Y:S01]  /*3b00*/  @!P3 LDG.E.128 R36, desc[UR56][R44.64] ;  /* 0x000000382c24b981 */ /* 0x000362000c1e1d00 */
[----:B------:R-:W-:-:S04]  /*3b10*/  ISETP.GE.AND P3, PT, R48, R88, PT ;  /* 0x000000583000720c */ /* 0x000fc80003f66270 */
[CC--:B------:R-:W-:Y:S01]  /*3b20*/  ISETP.GE.OR P3, PT, R16.reuse, R94.reuse, P3 ;  /* 0x0000005e1000720c */ /* 0x0c0fe20001f66670 */
[----:B------:R-:W-:Y:S01]  /*3b30*/  BSSY B1, `(.L_x_10816) ;  /* 0x000001b000017945 */ /* 0x000fe20003800000 */
[----:B0-----:R-:W-:Y:S02]  /*3b40*/  CS2R R46, SRZ ;  /* 0x00000000002e7805 */ /* 0x001fe4000001ff00 */
[----:B------:R-:W-:Y:S02]  /*3b50*/  CS2R R50, SRZ ;  /* 0x0000000000327805 */ /* 0x000fe4000001ff00 */
[----:B------:R-:W-:Y:S02]  /*3b60*/  CS2R R48, SRZ ;  /* 0x0000000000307805 */ /* 0x000fe4000001ff00 */
[----:B-1----:R-:W-:Y:S02]  /*3b70*/  CS2R R44, SRZ ;  /* 0x00000000002c7805 */ /* 0x002fe4000001ff00 */
[----:B------:R-:W-:-:S03]  /*3b80*/  ISETP.GE.AND P4, PT, R16, R94, PT ;  /* 0x0000005e1000720c */ /* 0x000fc60003f86270 */
[----:B------:R-:W-:Y:S10]  /*3b90*/  @P3 BRA `(.L_x_10817) ;  /* 0x0000000000503947 */ /* 0x000ff40003800000 */
[----:B------:R-:W0:Y:S01]  /*3ba0*/  LDC.64 R44, c[0x0][0x3d8] ;  /* 0x0000f600ff2c7b82 */ /* 0x000e220000000a00 */
[----:B------:R-:W-:Y:S01]  /*3bb0*/  IMAD.MOV.U32 R55, RZ, RZ, R95 ;  /* 0x000000ffff377224 */ /* 0x000fe200078e005f */
[----:B------:R-:W-:Y:S01]  /*3bc0*/  ULDC.64 UR4, c[0x0][0x3c8] ;  /* 0x0000f20000047ab9 */ /* 0x000fe20000000a00 */
[----:B------:R-:W-:Y:S02]  /*3bd0*/  IMAD.MOV.U32 R53, RZ, RZ, R84 ;  /* 0x000000ffff357224 */ /* 0x000fe400078e0054 */
        /* <DEDUP_REMOVED lines=14> */
[----:B------:R-:W5:Y:S04]  /*3cc0*/  LDG.E.128 R44, desc[UR56][R44.64] ;  /* 0x000000382c2c7981 */ /* 0x000f68000c1e1d00 */
[----:B------:R-:W5:Y:S03]  /*3cd0*/  LDG.E.128 R48, desc[UR56][R48.64] ;  /* 0x0000003830307981 */ /* 0x000f66000c1e1d00 */
.L_x_10817:
[----:B------:R-:W-:Y:S05]  /*3ce0*/  BSYNC B1 ;  /* 0x0000000000017941 */ /* 0x000fea0003800000 */
.L_x_10816:
[----:B------:R-:W2:Y:S01]  /*3cf0*/  LDL R56, [R1+0x14] ;  /* 0x0000140001387983 */ /* 0x000ea20000100800 */
[----:B-----5:R-:W-:Y:S01]  /*3d00*/  IMAD.MOV.U32 R53, RZ, RZ, R47 ;  /* 0x000000ffff357224 */ /* 0x020fe200078e002f */
[----:B------:R-:W-:Y:S01]  /*3d10*/  MOV R52, R46 ;  /* 0x0000002e00347202 */ /* 0x000fe20000000f00 */
        /* <DEDUP_REMOVED lines=24> */
[----:B------:R-:W-:Y:S02]  /*3ea0*/  PRMT R109, R109, 0x5410, R54 ;  /* 0x000054106d6d7816 */ /* 0x000fe40000000036 */
[----:B------:R-:W-:Y:S02]  /*3eb0*/  PRMT R114, R55, 0x7610, R114 ;  /* 0x0000761037727816 */ /* 0x000fe40000000072 */
[----:B--2---:R-:W-:-:S13]  /*3ec0*/  ISETP.NE.AND P3, PT, R56, 0x3, PT ;  /* 0x000000033800780c */ /* 0x004fda0003f65270 */
[----:B------:R-:W-:Y:S05]  /*3ed0*/  @!P3 BRA `(.L_x_10818) ;  /* 0x000000000004b947 */ /* 0x000fea0003800000 */
[----:B------:R-:W-:Y:S01]  /*3ee0*/  BPT.TRAP 0x1 ;  /* 0x000000040000795c */ /* 0x000fe20000300000 */
.L_x_10818:
[----:B------:R-:W-:Y:S01]  /*3ef0*/  LEA R84, R19, R2, 0x3 ;  /* 0x0000000213547211 */ /* 0x000fe200078e18ff */
[----:B------:R-:W0:Y:S01]  /*3f00*/  LDC R98, c[0x0][0x2e4] ;  /* 0x0000b900ff627b82 */ /* 0x000e220000000800 */
[----:B------:R-:W-:Y:S01]  /*3f10*/  SHF.L.U32 R96, R23, 0x1f, RZ ;  /* 0x0000001f17607819 */ /* 0x000fe200000006ff */
[----:B------:R-:W-:Y:S03]  /*3f20*/  BSSY B1, `(.L_x_10819) ;  /* 0x0000004000017945 */ /* 0x000fe60003800000 */
[----:B------:R-:W1:Y:S01]  /*3f30*/  SYNCS.PHASECHK.TRANS64.TRYWAIT P5, [R84+URZ+0x30890], R96 ;  /* 0x03089060540075a7 */ /* 0x000e6200080a017f */
[----:B0-----:R-:W-:Y:S01]  /*3f40*/  IMAD.IADD R100, R98, 0x1, -R75 ;  /* 0x0000000162647824 */ /* 0x001fe200078e0a4b */
[----:B-1----:R-:W-:Y:S06]  /*3f50*/  @!P5 BRA `(.L_x_10820) ;  /* 0x0000012800b4d947 */ /* 0x002fec0003800000 */
.L_x_11018:
[----:B------:R-:W-:Y:S05]  /*3f60*/  BSYNC B1 ;  /* 0x0000000000017941 */ /* 0x000fea0003800000 */
.L_x_10819:
[----:B------:R-:W-:Y:S01]  /*3f70*/  ISETP.GE.OR P5, PT, R18, R88, P1 ;  /* 0x000000581200720c */ /* 0x000fe20000fa6670 */
[----:B------:R-:W-:-:S12]  /*3f80*/  BSSY B1, `(.L_x_10821) ;  /* 0x000007f000017945 */ /* 0x000fd80003800000 */
[----:B------:R-:W-:Y:S05]  /*3f90*/  @P5 BRA `(.L_x_10822) ;  /* 0x0000000400f45947 */ /* 0x000fea0003800000 */
[----:B------:R-:W1:Y:S01]  /*3fa0*/  S2R R54, SR_TID.X ;  /* 0x0000000000367919 */ /* 0x000e620000002100 */
[----:B------:R-:W-:Y:S01]  /*3fb0*/  SHF.R.S32.HI R52, RZ, 0x1f, R18 ;  /* 0x0000001fff347819 */ /* 0x000fe20000011412 */
[-C--:B------:R-:W-:Y:S01]  /*3fc0*/  IMAD.WIDE.U32 R94, R18, R92.reuse, R90 ;  /* 0x0000005c125e7225 */ /* 0x080fe200078e005a */
[----:B------:R-:W-:Y:S03]  /*3fd0*/  BSSY B2, `(.L_x_10823) ;  /* 0x000006d000027945 */ /* 0x000fe60003800000 */
[----:B------:R-:W-:Y:S01]  /*3fe0*/  IMAD R52, R52, R92, RZ ;  /* 0x0000005c34347224 */ /* 0x000fe200078e02ff */
[----:B------:R-:W-:-:S03]  /*3ff0*/  IADD3 R97, P5, P6, R62, R94, R67 ;  /* 0x0000005e3e617210 */ /* 0x000fc60007ebe043 */
[----:B------:R-:W-:Y:S01]  /*4000*/  IMAD R53, R18, R93, R52 ;  /* 0x0000005d12357224 */ /* 0x000fe200078e0234 */
[----:B------:R-:W-:-:S03]  /*4010*/  SEL R52, R75, R100, !P0 ;  /* 0x000000644b347207 */ /* 0x000fc60004000000 */
[----:B------:R-:W-:Y:S01]  /*4020*/  IMAD.IADD R104, R53, 0x1, R95 ;  /* 0x0000000135687824 */ /* 0x000fe200078e025f */
[----:B------:R-:W-:-:S04]  /*4030*/  SHF.R.S32.HI R53, RZ, 0x1f, R52 ;  /* 0x0000001fff357819 */ /* 0x000fc80000011434 */
[----:B------:R-:W-:Y:S02]  /*4040*/  LEA.HI R53, R53, R52, RZ, 0x4 ;  /* 0x0000003435357211 */ /* 0x000fe400078f20ff */
[----:B------:R-:W-:Y:S02]  /*4050*/  IADD3.X R102, R83, R104, R66, P5, P6 ;  /* 0x0000006853667210 */ /* 0x000fe40002fec442 */
[----:B------:R-:W-:-:S04]  /*4060*/  LEA.HI.SX32 R53, R53, R68, 0x1c ;  /* 0x0000004435357211 */ /* 0x000fc800078fe2ff */
[----:B------:R-:W-:Y:S01]  /*4070*/  SHF.L.U32 R99, R53, 0x3, RZ ;  /* 0x0000000335637819 */ /* 0x000fe200000006ff */
[----:B------:R-:W-:-:S03]  /*4080*/  IMAD R53, R19, 0x3000, R65 ;  /* 0x0000300013357824 */ /* 0x000fc600078e0241 */
[----:B------:R-:W-:Y:S01]  /*4090*/  LOP3.LUT R52, R80, 0x38, R99, 0xf8, !PT ;  /* 0x0000003850347812 */ /* 0x000fe200078ef863 */
[----:B-1----:R-:W-:Y:S02]  /*40a0*/  VIADD R55, R54, 0xffffff80 ;  /* 0xffffff8036377836 */ /* 0x002fe40000000000 */
[----:B------:R-:W-:Y:S01]  /*40b0*/  IMAD R53, R53, 0x2, R2 ;  /* 0x0000000235357824 */ /* 0x000fe200078e0202 */
[----:B------:R-:W-:Y:S02]  /*40c0*/  LOP3.LUT R52, R52, R77, RZ, 0x3c, !PT ;  /* 0x0000004d34347212 */ /* 0x000fe400078e3cff */
[----:B------:R-:W-:-:S04]  /*40d0*/  SHF.R.S32.HI R54, RZ, 0x1f, R55 ;  /* 0x0000001fff367819 */ /* 0x000fc80000011437 */
[----:B------:R-:W-:-:S04]  /*40e0*/  LEA.HI R54, R54, R55, RZ, 0x5 ;  /* 0x0000003736367211 */ /* 0x000fc800078f28ff */
[----:B------:R-:W-:-:S05]  /*40f0*/  SHF.R.S32.HI R54, RZ, 0x5, R54 ;  /* 0x00000005ff367819 */ /* 0x000fca0000011436 */
[----:B------:R-:W-:-:S04]  /*4100*/  IMAD R52, R54, 0x200, R52 ;  /* 0x0000020036347824 */ /* 0x000fc800078e0234 */
[----:B------:R-:W-:-:S04]  /*4110*/  IMAD R55, R19, 0x3000, R52 ;  /* 0x0000300013377824 */ /* 0x000fc800078e0234 */
[----:B------:R-:W-:Y:S02]  /*4120*/  IMAD R56, R55, 0x2, R2 ;  /* 0x0000000237387824 */ /* 0x000fe400078e0202 */
[----:B------:R-:W1:Y:S04]  /*4130*/  LDS.128 R52, [R53+0x12400] ;  /* 0x0124000035347984 */ /* 0x000e680000000c00 */
[----:B------:R-:W2:Y:S01]  /*4140*/  LDS.128 R56, [R56+0x12400] ;  /* 0x0124000038387984 */ /* 0x000ea20000000c00 */
[----:B------:R-:W-:Y:S05]  /*4150*/  @P4 BRA `(.L_x_10824) ;  /* 0x0000000400504947 */ /* 0x000fea0003800000 */
[--C-:B------:R-:W-:Y:S01]  /*4160*/  SHF.R.U64 R36, R36, 0x10, R37.reuse ;  /* 0x0000001024247819 */ /* 0x100fe20000001225 */
[----:B------:R-:W-:Y:S01]  /*4170*/  HADD2.F32 R114, -RZ, R114.H0_H0 ;  /* 0x20000072ff727230 */ /* 0x000fe20000004100 */
[----:B------:R-:W-:Y:S01]  /*4180*/  SHF.R.U32.HI R101, RZ, 0x10, R37 ;  /* 0x00000010ff657819 */ /* 0x000fe20000011625 */
[----:B--2---:R-:W-:Y:S01]  /*4190*/  HADD2.F32 R112, -RZ, R57.H1_H1 ;  /* 0x30000039ff707230 */ /* 0x004fe20000004100 */
[--C-:B------:R-:W-:Y:S01]  /*41a0*/  SHF.R.U64 R37, R40, 0x10, R41.reuse ;  /* 0x0000001028257819 */ /* 0x100fe20000001229 */
[----:B------:R-:W-:Y:S01]  /*41b0*/  HADD2.F32 R110, -RZ, R110.H0_H0 ;  /* 0x2000006eff6e7230 */ /* 0x000fe20000004100 */
[----:B------:R-:W-:Y:S01]  /*41c0*/  SHF.R.U32.HI R41, RZ, 0x10, R41 ;  /* 0x00000010ff297819 */ /* 0x000fe20000011629 */
[----:B------:R-:W-:Y:S01]  /*41d0*/  HADD2.F32 R101, -RZ, R101.H0_H0 ;  /* 0x20000065ff657230 */ /* 0x000fe20000004100 */
[--C-:B------:R-:W-:Y:S02]  /*41e0*/  SHF.R.U64 R38, R38, 0x10, R39.reuse ;  /* 0x0000001026267819 */ /* 0x100fe40000001227 */
[----:B------:R-:W-:Y:S01]  /*41f0*/  SHF.R.U32.HI R40, RZ, 0x10, R39 ;  /* 0x00000010ff287819 */ /* 0x000fe20000011627 */
[----:B------:R-:W-:Y:S01]  /*4200*/  HADD2.F32 R41, -RZ, R41.H0_H0 ;  /* 0x20000029ff297230 */ /* 0x000fe20000004100 */
[----:B------:R-:W-:-:S02]  /*4210*/  SHF.R.U64 R39, R42, 0x10, R43 ;  /* 0x000000102a277819 */ /* 0x000fc4000000122b */
[----:B------:R-:W-:Y:S01]  /*4220*/  SHF.R.U32.HI R42, RZ, 0x10, R43 ;  /* 0x00000010ff2a7819 */ /* 0x000fe2000001162b */
[----:B------:R-:W-:Y:S02]  /*4230*/  HADD2.F32 R43, -RZ, R57.H0_H0 ;  /* 0x20000039ff2b7230 */ /* 0x000fe40000004100 */
[-C--:B------:R-:W-:Y:S01]  /*4240*/  FMUL.FTZ R118, R112, R41.reuse ;  /* 0x0000002970767220 */ /* 0x080fe20000410000 */
[--C-:B-1----:R-:W-:Y:S02]  /*4250*/  HADD2.F32 R57, -RZ, R53.reuse.H0_H0 ;  /* 0x20000035ff397230 */ /* 0x102fe40000004100 */
[----:B------:R-:W-:Y:S02]  /*4260*/  HADD2.F32 R53, -RZ, R53.H1_H1 ;  /* 0x30000035ff357230 */ /* 0x000fe40000004100 */
[-C--:B------:R-:W-:Y:S01]  /*4270*/  FMUL.FTZ R116, R43, R114.reuse ;  /* 0x000000722b747220 */ /* 0x080fe20000410000 */
[----:B------:R-:W-:Y:S02]  /*4280*/  HADD2.F32 R42, -RZ, R42.H0_H0 ;  /* 0x2000002aff2a7230 */ /* 0x000fe40000004100 */
[----:B------:R-:W-:Y:S01]  /*4290*/  FMUL.FTZ R114, R57, R114 ;  /* 0x0000007239727220 */ /* 0x000fe20000410000 */
[----:B------:R-:W-:Y:S01]  /*42a0*/  FMUL.FTZ R113, R53, R41 ;  /* 0x0000002935717220 */ /* 0x000fe20000410000 */
[----:B------:R-:W-:-:S02]  /*42b0*/  FFMA.FTZ R41, R57, R110, -R116 ;  /* 0x0000006e39297223 */ /* 0x000fc40000010874 */
[----:B------:R-:W-:Y:S01]  /*42c0*/  FFMA.FTZ R43, R43, R110, R114 ;  /* 0x0000006e2b2b7223 */ /* 0x000fe20000010072 */
[-C--:B------:R-:W-:Y:S01]  /*42d0*/  FFMA.FTZ R110, R53, R101.reuse, -R118 ;  /* 0x00000065356e7223 */ /* 0x080fe20000010876 */
[--C-:B------:R-:W-:Y:S02]  /*42e0*/  HADD2.F32 R53, -RZ, R111.reuse.H1_H1 ;  /* 0x3000006fff357230 */ /* 0x100fe40000004100 */
[----:B------:R-:W-:Y:S01]  /*42f0*/  FFMA.FTZ R112, R112, R101, R113 ;  /* 0x0000006570707223 */ /* 0x000fe20000010071 */
[----:B------:R-:W-:Y:S02]  /*4300*/  HADD2.F32 R111, -RZ, R111.H0_H0 ;  /* 0x2000006fff6f7230 */ /* 0x000fe40000004100 */
[----:B------:R-:W-:Y:S01]  /*4310*/  HADD2.F32 R116, -RZ, R59.H0_H0 ;  /* 0x2000003bff747230 */ /* 0x000fe20000004100 */
[----:B------:R-:W-:Y:S01]  /*4320*/  F2FP.F16.F32.PACK_AB R41, R110, R41 ;  /* 0x000000296e29723e */ /* 0x000fe200000000ff */
[----:B------:R-:W-:Y:S01]  /*4330*/  HADD2.F32 R114, -RZ, R55.H0_H0 ;  /* 0x20000037ff727230 */ /* 0x000fe20000004100 */
[----:B------:R-:W-:Y:S01]  /*4340*/  F2FP.F16.F32.PACK_AB R43, R112, R43 ;  /* 0x0000002b702b723e */ /* 0x000fe200000000ff */
[----:B------:R-:W-:-:S02]  /*4350*/  HADD2.F32 R59, -RZ, R59.H1_H1 ;  /* 0x3000003bff3b7230 */ /* 0x000fc40000004100 */
[-C--:B------:R-:W-:Y:S01]  /*4360*/  FMUL.FTZ R57, R116, R111.reuse ;  /* 0x0000006f74397220 */ /* 0x080fe20000410000 */
[----:B------:R-:W-:Y:S02]  /*4370*/  HADD2.F32 R55, -RZ, R55.H1_H1 ;  /* 0x30000037ff377230 */ /* 0x000fe40000004100 */
[C---:B------:R-:W-:Y:S01]  /*4380*/  FMUL.FTZ R111, R114.reuse, R111 ;  /* 0x0000006f726f7220 */ /* 0x040fe20000410000 */
[----:B------:R-:W-:Y:S02]  /*4390*/  HADD2.F32 R118, -RZ, R40.H0_H0 ;  /* 0x20000028ff767230 */ /* 0x000fe40000004100 */
[-C--:B------:R-:W-:Y:S01]  /*43a0*/  FMUL.FTZ R122, R59, R42.reuse ;  /* 0x0000002a3b7a7220 */ /* 0x080fe20000410000 */
[-C--:B------:R-:W-:Y:S01]  /*43b0*/  FFMA.FTZ R40, R114, R53.reuse, -R57 ;  /* 0x0000003572287223 */ /* 0x080fe20000010839 */
[----:B------:R-:W-:Y:S01]  /*43c0*/  FMUL.FTZ R124, R55, R42 ;  /* 0x0000002a377c7220 */ /* 0x000fe20000410000 */
[----:B------:R-:W-:Y:S01]  /*43d0*/  FFMA.FTZ R42, R116, R53, R111 ;  /* 0x00000035742a7223 */ /* 0x000fe2000001006f */
[----:B------:R-:W-:-:S02]  /*43e0*/  HADD2.F32 R116, -RZ, R109.H1_H1 ;  /* 0x3000006dff747230 */ /* 0x000fc40000004100 */
[-C--:B------:R-:W-:Y:S01]  /*43f0*/  FFMA.FTZ R53, R55, R118.reuse, -R122 ;  /* 0x0000007637357223 */ /* 0x080fe2000001087a */
[----:B------:R-:W-:Y:S02]  /*4400*/  HADD2.F32 R101, -RZ, R37.H0_H0 ;  /* 0x20000025ff657230 */ /* 0x000fe40000004100 */
[----:B------:R-:W-:Y:S01]  /*4410*/  FFMA.FTZ R55, R59, R118, R124 ;  /* 0x000000763b377223 */ /* 0x000fe2000001007c */
        /* <DEDUP_REMOVED lines=15> */
[----:B------:R-:W-:Y:S02]  /*4510*/  HADD2.F32 R109, -RZ, R39.H0_H0 ;  /* 0x20000027ff6d7230 */ /* 0x000fe40000004100 */
[----:B------:R-:W-:Y:S02]  /*4520*/  HADD2.F32 R56, -RZ, R58.H0_H0 ;  /* 0x2000003aff387230 */ /* 0x000fe40000004100 */
[----:B------:R-:W-:Y:S02]  /*4530*/  HADD2.F32 R108, -RZ, R108.H1_H1 ;  /* 0x3000006cff6c7230 */ /* 0x000fe40000004100 */
[----:B------:R-:W-:Y:S02]  /*4540*/  HADD2.F32 R39, -RZ, R54.H0_H0 ;  /* 0x20000036ff277230 */ /* 0x000fe40000004100 */
        /* <DEDUP_REMOVED lines=13> */
[----:B------:R-:W-:Y:S01]  /*4620*/  F2FP.F16.F32.PACK_AB R40, R57, R36 ;  /* 0x000000243928723e */ /* 0x000fe200000000ff */
[----:B------:R-:W-:Y:S01]  /*4630*/  IMAD.MOV.U32 R57, RZ, RZ, R43 ;  /* 0x000000ffff397224 */ /* 0x000fe200078e002b */
[----:B------:R-:W-:Y:S01]  /*4640*/  F2FP.F16.F32.PACK_AB R59, R55, R42 ;  /* 0x0000002a373b723e */ /* 0x000fe200000000ff */
[----:B------:R-:W-:Y:S01]  /*4650*/  IMAD.MOV.U32 R55, RZ, RZ, R39 ;  /* 0x000000ffff377224 */ /* 0x000fe200078e0027 */
[----:B------:R-:W-:-:S02]  /*4660*/  F2FP.F16.F32.PACK_AB R56, R52, R37 ;  /* 0x000000253438723e */ /* 0x000fc400000000ff */
[----:B------:R-:W-:Y:S02]  /*4670*/  F2FP.F16.F32.PACK_AB R54, R113, R38 ;  /* 0x000000267136723e */ /* 0x000fe400000000ff */
[----:B------:R-:W-:Y:S02]  /*4680*/  F2FP.F16.F32.PACK_AB R58, R58, R111 ;  /* 0x0000006f3a3a723e */ /* 0x000fe400000000ff */
[----:B------:R-:W-:-:S07]  /*4690*/  MOV R52, R40 ;  /* 0x0000002800347202 */ /* 0x000fce0000000f00 */
.L_x_10824:
[----:B------:R-:W-:Y:S05]  /*46a0*/  BSYNC B2 ;  /* 0x0000000000027941 */ /* 0x000fea0003800000 */
.L_x_10823:
[----:B------:R-:W-:Y:S02]  /*46b0*/  ISETP.GE.AND P5, PT, R99, R98, PT ;  /* 0x000000626300720c */ /* 0x000fe40003fa6270 */
[----:B------:R-:W-:-:S11]  /*46c0*/  P2R R37, PR, RZ, 0x1 ;  /* 0x00000001ff257803 */ /* 0x000fd60000000000 */
[--C-:B------:R-:W-:Y:S02]  /*46d0*/  @!P5 SHF.R.S32.HI R36, RZ, 0x1f, R99.reuse ;  /* 0x0000001fff24d819 */ /* 0x100fe40000011463 */
[----:B------:R-:W-:-:S04]  /*46e0*/  @!P5 IADD3 R94, P0, P6, R62, R94, R99 ;  /* 0x0000005e3e5ed210 */ /* 0x000fc80007e1e063 */
[----:B------:R-:W-:Y:S02]  /*46f0*/  @!P5 IADD3.X R104, R83, R104, R36, P0, P6 ;  /* 0x000000685368d210 */ /* 0x000fe400007ec424 */
[-C--:B------:R-:W-:Y:S02]  /*4700*/  LEA R36, P6, R97, R86.reuse, 0x1 ;  /* 0x0000005661247211 */ /* 0x080fe400078c08ff */
[----:B------:R-:W-:Y:S02]  /*4710*/  ISETP.NE.AND P0, PT, R37, RZ, PT ;  /* 0x000000ff2500720c */ /* 0x000fe40003f05270 */
[----:B------:R-:W-:Y:S02]  /*4720*/  LEA.HI.X R37, R97, R87, R102, 0x1, P6 ;  /* 0x0000005761257211 */ /* 0x000fe400030f0c66 */
[----:B------:R-:W-:-:S03]  /*4730*/  @!P5 LEA R38, P6, R94, R86, 0x1 ;  /* 0x000000565e26d211 */ /* 0x000fc600078c08ff */
[----:B-1----:R1:W-:Y:S01]  /*4740*/  STG.E.128 desc[UR56][R36.64], R52 ;  /* 0x0000003424007986 */ /* 0x0023e2000c101d38 */
[----:B------:R-:W-:-:S05]  /*4750*/  @!P5 LEA.HI.X R39, R94, R87, R104, 0x1, P6 ;  /* 0x000000575e27d211 */ /* 0x000fca00030f0c68 */
[----:B--2---:R1:W-:Y:S04]  /*4760*/  @!P5 STG.E.128 desc[UR56][R38.64], R56 ;  /* 0x000000382600d986 */ /* 0x0043e8000c101d38 */
.L_x_10822:
[----:B------:R-:W-:Y:S05]  /*4770*/  BSYNC B1 ;  /* 0x0000000000017941 */ /* 0x000fea0003800000 */
.L_x_10821:
[----:B-1----:R-:W-:Y:S01]  /*4780*/  IADD3 R37, R18, 0x60, RZ ;  /* 0x0000006012257810 */ /* 0x002fe20007ffe0ff */
[----:B------:R-:W-:-:S03]  /*4790*/  IMAD R36, R78, R92, RZ ;  /* 0x0000005c4e247224 */ /* 0x000fc600078e02ff */
[C---:B------:R-:W-:Y:S01]  /*47a0*/  ISETP.GE.OR P5, PT, R37.reuse, R88, P1 ;  /* 0x000000582500720c */ /* 0x040fe20000fa6670 */
[----:B------:R-:W-:-:S04]  /*47b0*/  IMAD.WIDE.U32 R90, R37, R92, R90 ;  /* 0x0000005c255a7225 */ /* 0x000fc800078e005a */
[----:B------:R-:W-:-:S08]  /*47c0*/  IMAD R93, R37, R93, R36 ;  /* 0x0000005d255d7224 */ /* 0x000fd000078e0224 */
[----:B------:R-:W-:Y:S05]  /*47d0*/  @P5 BRA `(.L_x_10809) ;  /* 0x0000000800605947 */ /* 0x000fea0003800000 */
[----:B------:R-:W2:Y:S01]  /*47e0*/  LDL R38, [R1+0x68] ;  /* 0x0000680001267983 */ /* 0x000ea20000100800 */
[----:B------:R-:W-:Y:S01]  /*47f0*/  IMAD.IADD R54, R91, 0x1, R93 ;  /* 0x000000015b367824 */ /* 0x000fe200078e025d */
[----:B------:R-:W-:Y:S01]  /*4800*/  IADD3 R36, P5, P6, R62, R90, R67 ;  /* 0x0000005a3e247210 */ /* 0x000fe20007ebe043 */
[----:B------:R-:W-:Y:S01]  /*4810*/  VIADD R39, R18, 0x60 ;  /* 0x0000006012277836 */ /* 0x000fe20000000000 */
[----:B------:R-:W-:Y:S01]  /*4820*/  SEL R100, R75, R100, !P0 ;  /* 0x000000644b647207 */ /* 0x000fe20004000000 */
[----:B------:R-:W-:Y:S01]  /*4830*/  BSSY B1, `(.L_x_10825) ;  /* 0x000006d000017945 */ /* 0x000fe20003800000 */
[----:B------:R-:W-:Y:S01]  /*4840*/  IADD3.X R37, R83, R54, R66, P5, P6 ;  /* 0x0000003653257210 */ /* 0x000fe20002fec442 */
[----:B------:R-:W-:Y:S01]  /*4850*/  IMAD.SHL.U32 R39, R39, 0x40, RZ ;  /* 0x0000004027277824 */ /* 0x000fe200078e00ff */
[----:B------:R-:W-:Y:S02]  /*4860*/  LEA R52, P5, R36, R86, 0x1 ;  /* 0x0000005624347211 */ /* 0x000fe400078a08ff */
[----:B------:R-:W-:-:S02]  /*4870*/  IADD3 R40, R18, 0x60, RZ ;  /* 0x0000006012287810 */ /* 0x000fc40007ffe0ff */
[----:B------:R-:W-:Y:S02]  /*4880*/  LEA.HI.X R53, R36, R87, R37, 0x1, P5 ;  /* 0x0000005724357211 */ /* 0x000fe400028f0c25 */
[----:B------:R-:W-:Y:S01]  /*4890*/  SHF.R.S32.HI R37, RZ, 0x1f, R100 ;  /* 0x0000001fff257819 */ /* 0x000fe20000011464 */
[----:B------:R-:W-:Y:S01]  /*48a0*/  IMAD.SHL.U32 R40, R40, 0x40, RZ ;  /* 0x0000004028287824 */ /* 0x000fe200078e00ff */
[----:B------:R-:W-:Y:S02]  /*48b0*/  LOP3.LUT R39, R39, 0x1c0, RZ, 0xc0, !PT ;  /* 0x000001c027277812 */ /* 0x000fe400078ec0ff */
[----:B------:R-:W-:Y:S02]  /*48c0*/  LEA.HI R37, R37, R100, RZ, 0x4 ;  /* 0x0000006425257211 */ /* 0x000fe400078f20ff */
[----:B------:R-:W-:Y:S02]  /*48d0*/  LOP3.LUT R40, R40, 0x1c0, RZ, 0xc0, !PT ;  /* 0x000001c028287812 */ /* 0x000fe400078ec0ff */
[----:B------:R-:W-:-:S02]  /*48e0*/  LEA.HI.SX32 R37, R37, R68, 0x1c ;  /* 0x0000004425257211 */ /* 0x000fc400078fe2ff */
[----:B------:R-:W-:-:S03]  /*48f0*/  SHF.R.U32.HI R39, RZ, 0x3, R39 ;  /* 0x00000003ff277819 */ /* 0x000fc60000011627 */
[----:B------:R-:W-:Y:S02]  /*4900*/  IMAD.SHL.U32 R55, R37, 0x8, RZ ;  /* 0x0000000825377824 */ /* 0x000fe400078e00ff */
[----:B------:R-:W-:-:S03]  /*4910*/  IMAD R37, R19, 0x3000, R64 ;  /* 0x0000300013257824 */ /* 0x000fc600078e0240 */
[----:B------:R-:W-:Y:S02]  /*4920*/  LOP3.LUT R36, R40, 0x38, R55, 0xf8, !PT ;  /* 0x0000003828247812 */ /* 0x000fe400078ef837 */
[----:B------:R-:W-:Y:S02]  /*4930*/  LEA R37, R37, R2, 0x1 ;  /* 0x0000000225257211 */ /* 0x000fe400078e08ff */
[----:B------:R-:W-:-:S05]  /*4940*/  LOP3.LUT R36, R36, R39, RZ, 0x3c, !PT ;  /* 0x0000002724247212 */ /* 0x000fca00078e3cff */
[----:B--2---:R-:W-:-:S04]  /*4950*/  IMAD.IADD R36, R38, 0x1, R36 ;  /* 0x0000000126247824 */ /* 0x004fc800078e0224 */
[----:B------:R-:W-:-:S04]  /*4960*/  IMAD R39, R19, 0x3000, R36 ;  /* 0x0000300013277824 */ /* 0x000fc800078e0224 */
[----:B------:R-:W-:Y:S02]  /*4970*/  IMAD R40, R39, 0x2, R2 ;  /* 0x0000000227287824 */ /* 0x000fe400078e0202 */
[----:B------:R-:W1:Y:S04]  /*4980*/  LDS.128 R36, [R37+0x12400] ;  /* 0x0124000025247984 */ /* 0x000e680000000c00 */
[----:B------:R-:W2:Y:S01]  /*4990*/  LDS.128 R40, [R40+0x12400] ;  /* 0x0124000028287984 */ /* 0x000ea20000000c00 */
[----:B------:R-:W-:Y:S05]  /*49a0*/  @P4 BRA `(.L_x_10826) ;  /* 0x0000000400544947 */ /* 0x000fea0003800000 */
[--C-:B------:R-:W-:Y:S01]  /*49b0*/  SHF.R.U64 R44, R44, 0x10, R45.reuse ;  /* 0x000000102c2c7819 */ /* 0x100fe2000000122d */
[----:B------:R-:W-:Y:S01]  /*49c0*/  HADD2.F32 R58, -RZ, R107.H1_H1 ;  /* 0x3000006bff3a7230 */ /* 0x000fe20000004100 */
[----:B------:R-:W-:Y:S01]  /*49d0*/  SHF.R.U32.HI R57, RZ, 0x10, R45 ;  /* 0x00000010ff397819 */ /* 0x000fe2000001162d */
[----:B------:R-:W-:Y:S01]  /*49e0*/  HADD2.F32 R56, -RZ, R105.H1_H1 ;  /* 0x30000069ff387230 */ /* 0x000fe20000004100 */
[----:B------:R-:W-:Y:S01]  /*49f0*/  SHF.R.U64 R45, R46, 0x10, R47 ;  /* 0x000000102e2d7819 */ /* 0x000fe2000000122f */
[----:B------:R-:W-:Y:S01]  /*4a00*/  HADD2.F32 R107, -RZ, R107.H0_H0 ;  /* 0x2000006bff6b7230 */ /* 0x000fe20000004100 */
[----:B------:R-:W-:Y:S01]  /*4a10*/  SHF.R.U64 R46, R50, 0x10, R51 ;  /* 0x00000010322e7819 */ /* 0x000fe20000001233 */
[----:B--2---:R-:W-:Y:S01]  /*4a20*/  IMAD.MOV.U32 R50, RZ, RZ, R41 ;  /* 0x000000ffff327224 */ /* 0x004fe200078e0029 */
[----:B------:R-:W-:Y:S01]  /*4a30*/  SHF.R.U32.HI R59, RZ, 0x10, R49 ;  /* 0x00000010ff3b7819 */ /* 0x000fe20000011631 */
[----:B------:R-:W-:Y:S01]  /*4a40*/  HADD2.F32 R57, -RZ, R57.H0_H0 ;  /* 0x20000039ff397230 */ /* 0x000fe20000004100 */
[----:B------:R-:W-:Y:S01]  /*4a50*/  SHF.R.U32.HI R94, RZ, 0x10, R51 ;  /* 0x00000010ff5e7819 */ /* 0x000fe20000011633 */
[----:B------:R-:W-:Y:S01]  /*4a60*/  IMAD.MOV.U32 R51, RZ, RZ, R43 ;  /* 0x000000ffff337224 */ /* 0x000fe200078e002b */
[----:B------:R-:W-:Y:S01]  /*4a70*/  SHF.R.U64 R48, R48, 0x10, R49 ;  /* 0x0000001030307819 */ /* 0x000fe20000001231 */
[--C-:B------:R-:W-:Y:S01]  /*4a80*/  HADD2.F32 R43, -RZ, R50.reuse.H0_H0 ;  /* 0x20000032ff2b7230 */ /* 0x100fe20000004100 */
[----:B------:R-:W-:Y:S01]  /*4a90*/  SHF.R.U32.HI R49, RZ, 0x10, R47 ;  /* 0x00000010ff317819 */ /* 0x000fe2000001162f */
[----:B------:R-:W-:Y:S01]  /*4aa0*/  IMAD.MOV.U32 R47, RZ, RZ, R40 ;  /* 0x000000ffff2f7224 */ /* 0x000fe200078e0028 */
[----:B-1----:R-:W-:Y:S01]  /*4ab0*/  MOV R41, R39 ;  /* 0x0000002700297202 */ /* 0x002fe20000000f00 */
[----:B------:R-:W-:-:S02]  /*4ac0*/  HADD2.F32 R50, -RZ, R50.H1_H1 ;  /* 0x30000032ff327230 */ /* 0x000fc40000004100 */
[----:B------:R-:W-:Y:S01]  /*4ad0*/  FMUL.FTZ R92, R43, R58 ;  /* 0x0000003a2b5c7220 */ /* 0x000fe20000410000 */
[----:B------:R-:W-:Y:S02]  /*4ae0*/  HADD2.F32 R59, -RZ, R59.H0_H0 ;  /* 0x2000003bff3b7230 */ /* 0x000fe40000004100 */
[--C-:B------:R-:W-:Y:S02]  /*4af0*/  HADD2.F32 R40, -RZ, R37.reuse.H1_H1 ;  /* 0x30000025ff287230 */ /* 0x100fe40000004100 */
[----:B------:R-:W-:Y:S02]  /*4b00*/  HADD2.F32 R39, -RZ, R37.H0_H0 ;  /* 0x20000025ff277230 */ /* 0x000fe40000004100 */
[-C--:B------:R-:W-:Y:S01]  /*4b10*/  FMUL.FTZ R93, R50, R59.reuse ;  /* 0x0000003b325d7220 */ /* 0x080fe20000410000 */
[----:B------:R-:W-:Y:S02]  /*4b20*/  HADD2.F32 R49, -RZ, R49.H0_H0 ;  /* 0x20000031ff317230 */ /* 0x000fe40000004100 */
[----:B------:R-:W-:Y:S01]  /*4b30*/  FMUL.FTZ R59, R40, R59 ;  /* 0x0000003b283b7220 */ /* 0x000fe20000410000 */
[----:B------:R-:W-:-:S02]  /*4b40*/  HADD2.F32 R105, -RZ, R105.H0_H0 ;  /* 0x20000069ff697230 */ /* 0x000fc40000004100 */
[C---:B------:R-:W-:Y:S01]  /*4b50*/  FMUL.FTZ R58, R39.reuse, R58 ;  /* 0x0000003a273a7220 */ /* 0x040fe20000410000 */
[-C--:B------:R-:W-:Y:S01]  /*4b60*/  FFMA.FTZ R37, R39, R56.reuse, -R92 ;  /* 0x0000003827257223 */ /* 0x080fe2000001085c */
[-C--:B------:R-:W-:Y:S01]  /*4b70*/  FFMA.FTZ R40, R40, R57.reuse, -R93 ;  /* 0x0000003928287223 */ /* 0x080fe2000001085d */
[----:B------:R-:W-:Y:S01]  /*4b80*/  FFMA.FTZ R50, R50, R57, R59 ;  /* 0x0000003932327223 */ /* 0x000fe2000001003b */
[----:B------:R-:W-:Y:S01]  /*4b90*/  FFMA.FTZ R39, R43, R56, R58 ;  /* 0x000000382b277223 */ /* 0x000fe2000001003a */
[----:B------:R-:W-:Y:S02]  /*4ba0*/  HADD2.F32 R92, -RZ, R106.H1_H1 ;  /* 0x3000006aff5c7230 */ /* 0x000fe40000004100 */
[----:B------:R-:W-:Y:S01]  /*4bb0*/  HADD2.F32 R57, -RZ, R51.H0_H0 ;  /* 0x20000033ff397230 */ /* 0x000fe20000004100 */
[----:B------:R-:W-:Y:S01]  /*4bc0*/  F2FP.F16.F32.PACK_AB R37, R40, R37 ;  /* 0x000000252825723e */ /* 0x000fe200000000ff */
[----:B------:R-:W-:Y:S02]  /*4bd0*/  HADD2.F32 R43, -RZ, R41.H0_H0 ;  /* 0x20000029ff2b7230 */ /* 0x000fe40000004100 */
[----:B------:R-:W-:-:S02]  /*4be0*/  HADD2.F32 R59, -RZ, R94.H0_H0 ;  /* 0x2000005eff3b7230 */ /* 0x000fc40000004100 */
[-C--:B------:R-:W-:Y:S01]  /*4bf0*/  FMUL.FTZ R94, R57, R92.reuse ;  /* 0x0000005c395e7220 */ /* 0x080fe20000410000 */
[----:B------:R-:W-:Y:S02]  /*4c00*/  HADD2.F32 R56, -RZ, R41.H1_H1 ;  /* 0x30000029ff387230 */ /* 0x000fe40000004100 */
[----:B------:R-:W-:Y:S01]  /*4c10*/  FMUL.FTZ R92, R43, R92 ;  /* 0x0000005c2b5c7220 */ /* 0x000fe20000410000 */
[----:B------:R-:W-:Y:S02]  /*4c20*/  HADD2.F32 R51, -RZ, R51.H1_H1 ;  /* 0x30000033ff337230 */ /* 0x000fe40000004100 */
[--C-:B------:R-:W-:Y:S02]  /*4c30*/  HADD2.F32 R58, -RZ, R103.reuse.H1_H1 ;  /* 0x30000067ff3a7230 */ /* 0x100fe40000004100 */
[-C--:B------:R-:W-:Y:S01]  /*4c40*/  FMUL.FTZ R100, R56, R59.reuse ;  /* 0x0000003b38647220 */ /* 0x080fe20000410000 */
[----:B------:R-:W-:Y:S02]  /*4c50*/  HADD2.F32 R44, -RZ, R44.H0_H0 ;  /* 0x2000002cff2c7230 */ /* 0x000fe40000004100 */
[----:B------:R-:W-:Y:S01]  /*4c60*/  FMUL.FTZ R93, R51, R59 ;  /* 0x0000003b335d7220 */ /* 0x000fe20000410000 */
[----:B------:R-:W-:-:S02]  /*4c70*/  HADD2.F32 R103, -RZ, R103.H0_H0 ;  /* 0x20000067ff677230 */ /* 0x000fc40000004100 */
[-C--:B------:R-:W-:Y:S01]  /*4c80*/  FFMA.FTZ R41, R43, R58.reuse, -R94 ;  /* 0x0000003a2b297223 */ /* 0x080fe2000001085e */
[----:B------:R-:W-:Y:S01]  /*4c90*/  FFMA.FTZ R43, R57, R58, R92 ;  /* 0x0000003a392b7223 */ /* 0x000fe2000001005c */
[-C--:B------:R-:W-:Y:S01]  /*4ca0*/  FFMA.FTZ R58, R51, R49.reuse, R100 ;  /* 0x00000031333a7223 */ /* 0x080fe20000010064 */
[----:B------:R-:W-:Y:S01]  /*4cb0*/  FFMA.FTZ R56, R56, R49, -R93 ;  /* 0x0000003138387223 */ /* 0x000fe2000001085d */
[----:B------:R-:W-:Y:S02]  /*4cc0*/  HADD2.F32 R51, -RZ, R48.H0_H0 ;  /* 0x20000030ff337230 */ /* 0x000fe40000004100 */
[--C-:B------:R-:W-:Y:S01]  /*4cd0*/  HADD2.F32 R49, -RZ, R47.reuse.H0_H0 ;  /* 0x2000002fff317230 */ /* 0x100fe20000004100 */
        /* <DEDUP_REMOVED lines=8> */
[----:B------:R-:W-:Y:S01]  /*4d60*/  FMUL.FTZ R59, R47, R51 ;  /* 0x000000332f3b7220 */ /* 0x000fe20000410000 */
[----:B------:R-:W-:Y:S01]  /*4d70*/  FFMA.FTZ R57, R48, R105, -R57 ;  /* 0x0000006930397223 */ /* 0x000fe20000010839 */
[C---:B------:R-:W-:Y:S01]  /*4d80*/  FMUL.FTZ R94, R36.reuse, R51 ;  /* 0x00000033245e7220 */ /* 0x040fe20000410000 */
[----:B------:R-:W-:Y:S01]  /*4d90*/  FFMA.FTZ R92, R49, R105, R92 ;  /* 0x00000069315c7223 */ /* 0x000fe2000001005c */
[----:B------:R-:W-:Y:S01]  /*4da0*/  FFMA.FTZ R48, R36, R44, -R59 ;  /* 0x0000002c24307223 */ /* 0x000fe2000001083b */
[----:B------:R-:W-:-:S02]  /*4db0*/  HADD2.F32 R49, -RZ, R46.H0_H0 ;  /* 0x2000002eff317230 */ /* 0x000fc40000004100 */
[----:B------:R-:W-:Y:S01]  /*4dc0*/  FFMA.FTZ R51, R47, R44, R94 ;  /* 0x0000002c2f337223 */ /* 0x000fe2000001005e */
[----:B------:R-:W-:Y:S01]  /*4dd0*/  HADD2.F32 R44, -RZ, R42.H0_H0 ;  /* 0x2000002aff2c7230 */ /* 0x000fe20000004100 */
[----:B------:R-:W-:Y:S01]  /*4de0*/  F2FP.F16.F32.PACK_AB R41, R50, R39 ;  /* 0x000000273229723e */ /* 0x000fe200000000ff */
[----:B------:R-:W-:Y:S02]  /*4df0*/  HADD2.F32 R47, -RZ, R106.H0_H0 ;  /* 0x2000006aff2f7230 */ /* 0x000fe40000004100 */
[----:B------:R-:W-:Y:S01]  /*4e00*/  HADD2.F32 R36, -RZ, R38.H0_H0 ;  /* 0x20000026ff247230 */ /* 0x000fe20000004100 */
[----:B------:R-:W-:Y:S01]  /*4e10*/  F2FP.F16.F32.PACK_AB R40, R51, R92 ;  /* 0x0000005c3328723e */ /* 0x000fe200000000ff */
[----:B------:R-:W-:Y:S02]  /*4e20*/  HADD2.F32 R42, -RZ, R42.H1_H1 ;  /* 0x3000002aff2a7230 */ /* 0x000fe40000004100 */
[----:B------:R-:W-:Y:S01]  /*4e30*/  FMUL.FTZ R59, R44, R47 ;  /* 0x0000002f2c3b7220 */ /* 0x000fe20000410000 */
[----:B------:R-:W-:-:S02]  /*4e40*/  HADD2.F32 R38, -RZ, R38.H1_H1 ;  /* 0x30000026ff267230 */ /* 0x000fc40000004100 */
[----:B------:R-:W-:Y:S01]  /*4e50*/  FMUL.FTZ R47, R36, R47 ;  /* 0x0000002f242f7220 */ /* 0x000fe20000410000 */
[----:B------:R-:W-:Y:S02]  /*4e60*/  IMAD.MOV.U32 R39, RZ, RZ, R56 ;  /* 0x000000ffff277224 */ /* 0x000fe400078e0038 */
[----:B------:R-:W-:Y:S01]  /*4e70*/  FMUL.FTZ R93, R42, R49 ;  /* 0x000000312a5d7220 */ /* 0x000fe20000410000 */
[----:B------:R-:W-:Y:S01]  /*4e80*/  FFMA.FTZ R59, R36, R103, -R59 ;  /* 0x00000067243b7223 */ /* 0x000fe2000001083b */
[----:B------:R-:W-:Y:S01]  /*4e90*/  FMUL.FTZ R49, R38, R49 ;  /* 0x0000003126317220 */ /* 0x000fe20000410000 */
[----:B------:R-:W-:Y:S01]  /*4ea0*/  FFMA.FTZ R47, R44, R103, R47 ;  /* 0x000000672c2f7223 */ /* 0x000fe2000001002f */
[----:B------:R-:W-:Y:S01]  /*4eb0*/  FFMA.FTZ R38, R38, R45, -R93 ;  /* 0x0000002d26267223 */ /* 0x000fe2000001085d */
[----:B------:R-:W-:Y:S01]  /*4ec0*/  F2FP.F16.F32.PACK_AB R36, R48, R57 ;  /* 0x000000393024723e */ /* 0x000fe200000000ff */
[----:B------:R-:W-:-:S03]  /*4ed0*/  FFMA.FTZ R42, R42, R45, R49 ;  /* 0x0000002d2a2a7223 */ /* 0x000fc60000010031 */
[----:B------:R-:W-:Y:S02]  /*4ee0*/  F2FP.F16.F32.PACK_AB R38, R38, R59 ;  /* 0x0000003b2626723e */ /* 0x000fe400000000ff */
[----:B------:R-:W-:-:S07]  /*4ef0*/  F2FP.F16.F32.PACK_AB R42, R42, R47 ;  /* 0x0000002f2a2a723e */ /* 0x000fce00000000ff */
.L_x_10826:
[----:B------:R-:W-:Y:S05]  /*4f00*/  BSYNC B1 ;  /* 0x0000000000017941 */ /* 0x000fea0003800000 */
.L_x_10825:
[----:B-1----:R3:W-:Y:S01]  /*4f10*/  STG.E.128 desc[UR56][R52.64], R36 ;  /* 0x0000002434007986 */ /* 0x0027e2000c101d38 */
[----:B------:R-:W-:-:S13]  /*4f20*/  ISETP.GE.AND P4, PT, R55, R98, PT ;  /* 0x000000623700720c */ /* 0x000fda0003f86270 */
[----:B------:R-:W-:Y:S05]  /*4f30*/  @P4 BRA `(.L_x_10809) ;  /* 0x0000000000884947 */ /* 0x000fea0003800000 */
[--C-:B---3--:R-:W-:Y:S02]  /*4f40*/  SHF.R.S32.HI R36, RZ, 0x1f, R55.reuse ;  /* 0x0000001fff247819 */ /* 0x108fe40000011437 */
[----:B------:R-:W-:-:S04]  /*4f50*/  IADD3 R55, P4, P5, R62, R90, R55 ;  /* 0x0000005a3e377210 */ /* 0x000fc80007d9e037 */
[----:B------:R-:W-:Y:S02]  /*4f60*/  IADD3.X R54, R83, R54, R36, P4, P5 ;  /* 0x0000003653367210 */ /* 0x000fe400027ea424 */
[----:B------:R-:W-:-:S04]  /*4f70*/  LEA R86, P4, R55, R86, 0x1 ;  /* 0x0000005637567211 */ /* 0x000fc800078808ff */
[----:B------:R-:W-:-:S05]  /*4f80*/  LEA.HI.X R87, R55, R87, R54, 0x1, P4 ;  /* 0x0000005737577211 */ /* 0x000fca00020f0c36 */
[----:B--2---:R4:W-:Y:S01]  /*4f90*/  STG.E.128 desc[UR56][R86.64], R40 ;  /* 0x0000002856007986 */ /* 0x0049e2000c101d38 */
[----:B------:R-:W-:Y:S05]  /*4fa0*/  BRA `(.L_x_10809) ;  /* 0x00000000006c7947 */ /* 0x000fea0003800000 */
.L_x_10792:
[----:B------:R-:W2:Y:S02]  /*4fb0*/  LDL R36, [R1+0x14] ;  /* 0x0000140001247983 */ /* 0x000ea40000100800 */
[----:B--2---:R-:W-:-:S13]  /*4fc0*/  ISETP.NE.AND P3, PT, R36, 0x3, PT ;  /* 0x000000032400780c */ /* 0x004fda0003f65270 */
[----:B------:R-:W-:Y:S05]  /*4fd0*/  @!P3 BRA `(.L_x_10827) ;  /* 0x000000000004b947 */ /* 0x000fea0003800000 */
[----:B------:R-:W-:Y:S01]  /*4fe0*/  BPT.TRAP 0x1 ;  /* 0x000000040000795c */ /* 0x000fe20000300000 */
.L_x_10827:
[----:B------:R-:W-:Y:S01]  /*4ff0*/  IMAD R84, R19, 0x8, R2 ;  /* 0x0000000813547824 */ /* 0x000fe200078e0202 */
[----:B------:R-:W-:Y:S01]  /*5000*/  SHF.L.U32 R96, R23, 0x1f, RZ ;  /* 0x0000001f17607819 */ /* 0x000fe200000006ff */
[----:B------:R-:W-:Y:S01]  /*5010*/  IMAD R88, R27, -0xc0, R29 ;  /* 0xffffff401b587824 */ /* 0x000fe200078e021d */
[----:B------:R-:W-:Y:S02]  /*5020*/  BSSY B1, `(.L_x_10828) ;  /* 0x0000004000017945 */ /* 0x000fe40003800000 */
[----:B------:R-:W1:Y:S02]  /*5030*/  SYNCS.PHASECHK.TRANS64.TRYWAIT P4, [R84+URZ+0x30890], R96 ;  /* 0x03089060540075a7 */ /* 0x000e64000808017f */
[----:B------:R-:W-:Y:S01]  /*5040*/  VIMNMX R88, R88, 0xc0, PT ;  /* 0x000000c058587848 */ /* 0x000fe20003fe0100 */
[----:B-1----:R-:W-:Y:S06]  /*5050*/  @!P4 BRA `(.L_x_10829) ;  /* 0x000001180088c947 */ /* 0x002fec0003800000 */
.L_x_11019:
[----:B------:R-:W-:Y:S05]  /*5060*/  BSYNC B1 ;  /* 0x0000000000017941 */ /* 0x000fea0003800000 */
.L_x_10828:
[----:B------:R-:W-:Y:S01]  /*5070*/  ISETP.GE.AND P4, PT, R18, R88, PT ;  /* 0x000000581200720c */ /* 0x000fe20003f86270 */
[----:B------:R-:W-:-:S12]  /*5080*/  BSSY B1, `(.L_x_10830) ;  /* 0x0000006000017945 */ /* 0x000fd80003800000 */
[----:B------:R-:W-:Y:S05]  /*5090*/  @P4 BRA `(.L_x_10831) ;  /* 0x0000000000104947 */ /* 0x000fea0003800000 */
[----:B------:R-:W2:Y:S04]  /*50a0*/  @!P1 LDS.128 R36, [R89+0x12000] ;  /* 0x0120000059249984 */ /* 0x000ea80000000c00 */
[----:B0-----:R-:W0:Y:S04]  /*50b0*/  @!P2 LDS.128 R40, [R85+0x12000] ;  /* 0x012000005528a984 */ /* 0x001e280000000c00 */
[----:B--2---:R2:W-:Y:S04]  /*50c0*/  @!P1 STG.E.128 desc[UR56][R46.64], R36 ;  /* 0x000000242e009986 */ /* 0x0045e8000c101d38 */
[----:B0-----:R2:W-:Y:S02]  /*50d0*/  @!P2 STG.E.128 desc[UR56][R46.64+0x40], R40 ;  /* 0x000040282e00a986 */ /* 0x0015e4000c101d38 */
.L_x_10831:
[----:B------:R-:W-:Y:S05]  /*50e0*/  BSYNC B1 ;  /* 0x0000000000017941 */ /* 0x000fea0003800000 */
.L_x_10830:
[----:B--2---:R-:W-:-:S04]  /*50f0*/  IADD3 R36, R18, 0x60, RZ ;  /* 0x0000006012247810 */ /* 0x004fc80007ffe0ff */
[----:B------:R-:W-:-:S13]  /*5100*/  ISETP.GE.AND P4, PT, R36, R88, PT ;  /* 0x000000582400720c */ /* 0x000fda0003f86270 */
[----:B------:R-:W-:Y:S05]  /*5110*/  @P4 BRA `(.L_x_10809) ;  /* 0x0000000000104947 */ /* 0x000fea0003800000 */
[----:B------:R-:W2:Y:S04]  /*5120*/  @!P1 LDS.128 R36, [R89+0x15000] ;  /* 0x0150000059249984 */ /* 0x000ea80000000c00 */
[----:B0-----:R-:W0:Y:S04]  /*5130*/  @!P2 LDS.128 R40, [R85+0x15000] ;  /* 0x015000005528a984 */ /* 0x001e280000000c00 */
[----:B--2---:R2:W-:Y:S04]  /*5140*/  @!P1 STG.E.128 desc[UR56][R44.64], R36 ;  /* 0x000000242c009986 */ /* 0x0045e8000c101d38 */
[----:B0-----:R2:W-:Y:S02]  /*5150*/  @!P2 STG.E.128 desc[UR56][R44.64+0x40], R40 ;  /* 0x000040282c00a986 */ /* 0x0015e4000c101d38 */
.L_x_10809:
[----:B------:R-:W-:Y:S05]  /*5160*/  BSYNC B0 ;  /* 0x0000000000007941 */ /* 0x000fea0003800000 */
.L_x_10791:
[----:B-123--:R-:W1:Y:S01]  /*5170*/  S2R R36, SR_TID.X ;  /* 0x0000000000247919 */ /* 0x00ee620000002100 */
        /* <DEDUP_REMOVED lines=16> */
.L_x_10833:
[----:B------:R-:W-:Y:S05]  /*5280*/  BSYNC B0 ;  /* 0x0000000000007941 */ /* 0x000fea0003800000 */
.L_x_10832:
[----:B------:R-:W2:Y:S01]  /*5290*/  SYNCS.PHASECHK.TRANS64.TRYWAIT P3, [R84+URZ+0x308b0], R96 ;  /* 0x0308b060540075a7 */ /* 0x000ea2000806017f */
[----:B------:R-:W-:Y:S01]  /*52a0*/  ULDC UR58, c[0x0][0x2e4] ;  /* 0x0000b900003a7ab9 */ /* 0x000fe20000000800 */
[----:B------:R-:W-:Y:S01]  /*52b0*/  ULDC.64 UR38, c[0x0][0x318] ;  /* 0x0000c60000267ab9 */ /* 0x000fe20000000a00 */
[----:B------:R-:W-:Y:S01]  /*52c0*/  ULDC.64 UR36, c[0x0][0x308] ;  /* 0x0000c20000247ab9 */ /* 0x000fe20000000a00 */
[----:B------:R-:W-:Y:S01]  /*52d0*/  BSSY B0, `(.L_x_10834) ;  /* 0x0000003000007945 */ /* 0x000fe20003800000 */
[----:B----4-:R-:W-:-:S03]  /*52e0*/  IMAD.WIDE R40, R27, 0xc0, R4 ;  /* 0x000000c01b287825 */ /* 0x010fc600078e0204 */
[----:B--2---:R-:W-:Y:S05]  /*52f0*/  @!P3 BRA `(.L_x_10835) ;  /* 0x0000011400f4b947 */ /* 0x004fea0003800000 */
.L_x_11020:
[----:B------:R-:W-:Y:S05]  /*5300*/  BSYNC B0 ;  /* 0x0000000000007941 */ /* 0x000fea0003800000 */
.L_x_10834:
[----:B------:R-:W-:Y:S01]  /*5310*/  ISETP.GE.AND P3, PT, R18, R88, PT ;  /* 0x000000581200720c */ /* 0x000fe20003f66270 */
[----:B------:R-:W-:-:S12]  /*5320*/  BSSY B0, `(.L_x_10836) ;  /* 0x0000010000007945 */ /* 0x000fd80003800000 */
[----:B------:R-:W-:Y:S05]  /*5330*/  @P3 BRA `(.L_x_10837) ;  /* 0x0000000000383947 */ /* 0x000fea0003800000 */
[----:B------:R-:W-:Y:S02]  /*5340*/  IMAD R39, R41, UR38, RZ ;  /* 0x0000002629277c24 */ /* 0x000fe4000f8e02ff */
[----:B-1----:R-:W-:Y:S02]  /*5350*/  IMAD.MOV.U32 R36, RZ, RZ, R34 ;  /* 0x000000ffff247224 */ /* 0x002fe400078e0022 */
[----:B------:R-:W-:Y:S02]  /*5360*/  IMAD.MOV.U32 R37, RZ, RZ, R0 ;  /* 0x000000ffff257224 */ /* 0x000fe400078e0000 */
[C---:B------:R-:W-:Y:S02]  /*5370*/  IMAD R39, R40.reuse, UR39, R39 ;  /* 0x0000002728277c24 */ /* 0x040fe4000f8e0227 */
[----:B------:R-:W-:-:S05]  /*5380*/  IMAD.WIDE.U32 R36, R40, UR38, R36 ;  /* 0x0000002628247c25 */ /* 0x000fca000f8e0024 */
[----:B------:R-:W-:Y:S02]  /*5390*/  IADD3 R37, R37, R39, RZ ;  /* 0x0000002725257210 */ /* 0x000fe40007ffe0ff */
[----:B------:R-:W-:-:S04]  /*53a0*/  LEA R42, P3, R36, UR36, 0x1 ;  /* 0x00000024242a7c11 */ /* 0x000fc8000f8608ff */
[----:B0-----:R-:W-:Y:S02]  /*53b0*/  LEA.HI.X R43, R36, UR37, R37, 0x1, P3 ;  /* 0x00000025242b7c11 */ /* 0x001fe400098f0c25 */
[----:B------:R-:W-:-:S13]  /*53c0*/  ISETP.GE.AND P3, PT, R16, UR58, PT ;  /* 0x0000003a10007c0c */ /* 0x000fda000bf66270 */
[----:B------:R-:W0:Y:S04]  /*53d0*/  @!P3 LDS.128 R36, [R89] ;  /* 0x000000005924b984 */ /* 0x000e280000000c00 */
[----:B0-----:R-:W-:Y:S01]  /*53e0*/  @!P3 STG.E.128 desc[UR56][R42.64], R36 ;  /* 0x000000242a00b986 */ /* 0x001fe2000c101d38 */
[----:B------:R-:W-:-:S13]  /*53f0*/  ISETP.GE.AND P3, PT, R79, UR58, PT ;  /* 0x0000003a4f007c0c */ /* 0x000fda000bf66270 */
[----:B------:R-:W0:Y:S04]  /*5400*/  @!P3 LDS.128 R36, [R85] ;  /* 0x000000005524b984 */ /* 0x000e280000000c00 */
[----:B0-----:R3:W-:Y:S02]  /*5410*/  @!P3 STG.E.128 desc[UR56][R42.64+0x40], R36 ;  /* 0x000040242a00b986 */ /* 0x0017e4000c101d38 */
.L_x_10837:
[----:B------:R-:W-:Y:S05]  /*5420*/  BSYNC B0 ;  /* 0x0000000000007941 */ /* 0x000fea0003800000 */
.L_x_10836:
[----:B-1-3--:R-:W-:Y:S01]  /*5430*/  VIADD R36, R18, 0x60 ;  /* 0x0000006012247836 */ /* 0x00afe20000000000 */
[----:B------:R-:W-:Y:S04]  /*5440*/  BSSY B0, `(.L_x_10838) ;  /* 0x0000013000007945 */ /* 0x000fe80003800000 */
[----:B------:R-:W-:-:S13]  /*5450*/  ISETP.GE.AND P3, PT, R36, R88, PT ;  /* 0x000000582400720c */ /* 0x000fda0003f66270 */
[----:B------:R-:W-:Y:S05]  /*5460*/  @P3 BRA `(.L_x_10839) ;  /* 0x0000000000403947 */ /* 0x000fea0003800000 */
[----:B------:R-:W-:Y:S01]  /*5470*/  IADD3 R39, P3, R40, 0x60, RZ ;  /* 0x0000006028277810 */ /* 0x000fe20007f7e0ff */
[----:B------:R-:W-:Y:S01]  /*5480*/  IMAD.MOV.U32 R36, RZ, RZ, R34 ;  /* 0x000000ffff247224 */ /* 0x000fe200078e0022 */
[----:B------:R-:W-:-:S03]  /*5490*/  MOV R37, R0 ;  /* 0x0000000000257202 */ /* 0x000fc60000000f00 */
        /* <DEDUP_REMOVED lines=13> */
.L_x_10839:
[----:B------:R-:W-:Y:S05]  /*5570*/  BSYNC B0 ;  /* 0x0000000000007941 */ /* 0x000fea0003800000 */
.L_x_10838:
[----:B-1----:R-:W3:Y:S01]  /*5580*/  LDL R36, [R1] ;  /* 0x0000000001247983 */ /* 0x002ee20000100800 */
[----:B------:R-:W-:Y:S02]  /*5590*/  VIADD R19, R19, 0x1 ;  /* 0x0000000113137836 */ /* 0x000fe40000000000 */
[----:B0-2---:R-:W-:Y:S01]  /*55a0*/  @!P4 VIADD R84, R84, 0x308c0 ;  /* 0x000308c05454c836 */ /* 0x005fe20000000000 */
        /* <DEDUP_REMOVED lines=11> */
[----:B---3--:R-:W-:Y:S02]  /*5660*/  LOP3.LUT P5, RZ, R36, 0x2, RZ, 0xc0, !PT ;  /* 0x0000000224ff7812 */ /* 0x008fe400078ac0ff */
        /* <DEDUP_REMOVED lines=8> */
.L_x_10786:
[----:B------:R-:W-:Y:S01]  /*56f0*/  ISETP.GE.AND P2, PT, R120, 0x1, PT ;  /* 0x000000017800780c */ /* 0x000fe20003f46270 */
[----:B------:R-:W-:Y:S01]  /*5700*/  IMAD.MOV.U32 R3, RZ, RZ, RZ ;  /* 0x000000ffff037224 */ /* 0x000fe200078e00ff */
[----:B------:R-:W-:Y:S01]  /*5710*/  PLOP3.LUT P1, PT, PT, PT, PT, 0x80, 0x0 ;  /* 0x000000000000781c */ /* 0x000fe20003f2f070 */
[----:B------:R-:W-:Y:S01]  /*5720*/  IMAD.MOV.U32 R151, RZ, RZ, RZ ;  /* 0x000000ffff977224 */ /* 0x000fe200078e00ff */
[----:B------:R-:W-:Y:S02]  /*5730*/  MOV R21, RZ ;  /* 0x000000ff00157202 */ /* 0x000fe40000000f00 */
        /* <DEDUP_REMOVED lines=12> */
[----:B------:R-:W-:Y:S02]  /*5800*/  MOV R54, RZ ;  /* 0x000000ff00367202 */ /* 0x000fe40000000f00 */
        /* <DEDUP_REMOVED lines=8> */
.L_x_10841:
        /* <DEDUP_REMOVED lines=12> */
.L_x_11023:
[----:B------:R-:W1:Y:S01]  /*5950*/  LDL R4, [R1+0x60] ;  /* 0x0000600001047983 */ /* 0x000e620000100800 */
[----:B------:R-:W-:Y:S01]  /*5960*/  VIADD R3, R2, 0x1e800 ;  /* 0x0001e80002037836 */ /* 0x000fe20000000000 */
[----:B------:R-:W-:Y:S04]  /*5970*/  BSSY B6, `(.L_x_10844) ;  /* 0x0000016000067945 */ /* 0x000fe80003800000 */
[----:B------:R-:W-:Y:S01]  /*5980*/  LOP3.LUT P0, RZ, R3, 0x3ff, RZ, 0xc0, !PT ;  /* 0x000003ff03ff7812 */ /* 0x000fe2000780c0ff */
[----:B-1----:R-:W-:-:S05]  /*5990*/  IMAD.HI R0, R4, 0x55555556, RZ ;  /* 0x5555555604007827 */ /* 0x002fca00078e02ff */
[----:B------:R-:W-:-:S05]  /*59a0*/  LEA.HI R35, R0, R0, RZ, 0x1 ;  /* 0x0000000000237211 */ /* 0x000fca00078f08ff */
[----:B------:R-:W-:Y:S02]  /*59b0*/  IMAD R35, R35, -0x3, R4 ;  /* 0xfffffffd23237824 */ /* 0x000fe400078e0204 */
        /* <DEDUP_REMOVED lines=17> */
.L_x_10845:
[----:B------:R-:W-:Y:S05]  /*5ad0*/  BSYNC B6 ;  /* 0x0000000000067941 */ /* 0x000fea0003800000 */
.L_x_10844:
        /* <DEDUP_REMOVED lines=13> */
.L_x_10849:
[----:B--2---:R2:W3:Y:S02]  /*5bb0*/  SYNCS.PHASECHK.TRANS64.TRYWAIT P0, [R2+URZ+0x30800], R3 ;  /* 0x03080003020075a7 */ /* 0x0044e4000800017f */
[----:B---3--:R-:W-:Y:S05]  /*5bc0*/  @!P0 NANOSLEEP.SYNCS 0x989680 ;  /* 0x009896800000895d */ /* 0x008fea0003900000 */
[----:B------:R-:W3:Y:S02]  /*5bd0*/  @!P0 SYNCS.PHASECHK.TRANS64 P0, [R2+URZ+0x30800], R3 ;  /* 0x03080003020085a7 */ /* 0x000ee4000800007f */
[----:B---3--:R-:W-:Y:S05]  /*5be0*/  @!P0 BRA `(.L_x_10849) ;  /* 0xfffffffc00f08947 */ /* 0x008fea000383ffff */
.L_x_10848:
[----:B------:R-:W-:Y:S05]  /*5bf0*/  BSYNC B0 ;  /* 0x0000000000007941 */ /* 0x000fea0003800000 */
.L_x_10847:
[----:B------:R-:W-:Y:S05]  /*5c00*/  BRA `(.L_x_10850) ;  /* 0x0000002000fc7947 */ /* 0x000fea0003800000 */
.L_x_10846:
[----:B------:R-:W1:Y:S01]  /*5c10*/  S2R R0, SR_TID.X ;  /* 0x0000000000007919 */ /* 0x000e620000002100 */
[----:B------:R-:W-:Y:S01]  /*5c20*/  VIADD R4, R2, 0xc400 ;  /* 0x0000c40002047836 */ /* 0x000fe20000000000 */
[----:B------:R-:W-:Y:S01]  /*5c30*/  ULDC.64 UR4, c[0x0][0x3d8] ;  /* 0x0000f60000047ab9 */ /* 0x000fe20000000a00 */
[----:B------:R-:W-:Y:S01]  /*5c40*/  ULDC.64 UR6, c[0x0][0x3e8] ;  /* 0x0000fa0000067ab9 */ /* 0x000fe20000000a00 */
[----:B------:R-:W-:Y:S01]  /*5c50*/  SHF.R.S32.HI R10, RZ, 0x1f, R16 ;  /* 0x0000001fff0a7819 */ /* 0x000fe20000011410 */
[----:B------:R-:W-:Y:S01]  /*5c60*/  BSSY B6, `(.L_x_10851) ;  /* 0x0000039000067945 */ /* 0x000fe20003800000 */
[----:B------:R-:W-:Y:S01]  /*5c70*/  LOP3.LUT P0, RZ, R4, 0x3ff, RZ, 0xc0, !PT ;  /* 0x000003ff04ff7812 */ /* 0x000fe2000780c0ff */
[----:B-1----:R-:W-:Y:S01]  /*5c80*/  VIADD R44, R0, 0xffffff80 ;  /* 0xffffff80002c7836 */ /* 0x002fe20000000000 */
[----:B-----5:R-:W-:-:S04]  /*5c90*/  SHF.R.S32.HI R0, RZ, 0x1f, R24 ;  /* 0x0000001fff007819 */ /* 0x020fc80000011418 */
[----:B------:R-:W-:Y:S01]  /*5ca0*/  SHF.R.S32.HI R3, RZ, 0x1f, R44 ;  /* 0x0000001fff037819 */ /* 0x000fe2000001142c */
[----:B------:R-:W-:-:S03]  /*5cb0*/  IMAD R7, R0, UR6, RZ ;  /* 0x0000000600077c24 */ /* 0x000fc6000f8e02ff */
[----:B------:R-:W-:Y:S01]  /*5cc0*/  LEA.HI R4, R3, R44, RZ, 0x2 ;  /* 0x0000002c03047211 */ /* 0x000fe200078f10ff */
[----:B------:R-:W-:Y:S02]  /*5cd0*/  IMAD R3, R0, UR4, RZ ;  /* 0x0000000400037c24 */ /* 0x000fe4000f8e02ff */
[----:B------:R-:W-:Y:S01]  /*5ce0*/  IMAD R31, R24, UR7, R7 ;  /* 0x00000007181f7c24 */ /* 0x000fe2000f8e0207 */
[----:B------:R-:W-:Y:S01]  /*5cf0*/  LOP3.LUT R0, R4, 0xfffffffc, RZ, 0xc0, !PT ;  /* 0xfffffffc04007812 */ /* 0x000fe200078ec0ff */
[----:B------:R-:W-:-:S03]  /*5d00*/  IMAD.WIDE.U32 R4, R24, UR4, RZ ;  /* 0x0000000418047c25 */ /* 0x000fc6000f8e00ff */
[----:B------:R-:W-:Y:S01]  /*5d10*/  IADD3 R0, R44, -R0, RZ ;  /* 0x800000002c007210 */ /* 0x000fe20007ffe0ff */
[C---:B------:R-:W-:Y:S01]  /*5d20*/  IMAD R3, R24.reuse, UR5, R3 ;  /* 0x0000000518037c24 */ /* 0x040fe2000f8e0203 */
[----:B------:R-:W-:Y:S01]  /*5d30*/  ULDC.64 UR4, c[0x0][0x3c8] ;  /* 0x0000f20000047ab9 */ /* 0x000fe20000000a00 */
[----:B------:R-:W-:Y:S01]  /*5d40*/  IMAD.WIDE.U32 R6, R24, UR6, RZ ;  /* 0x0000000618067c25 */ /* 0x000fe2000f8e00ff */
[----:B------:R-:W-:Y:S01]  /*5d50*/  LEA R28, P1, R4, UR4, 0x1 ;  /* 0x00000004041c7c11 */ /* 0x000fe2000f8208ff */
[----:B------:R-:W-:Y:S02]  /*5d60*/  ULDC.64 UR6, c[0x0][0x3e0] ;  /* 0x0000f80000067ab9 */ /* 0x000fe40000000a00 */
[----:B------:R-:W-:Y:S01]  /*5d70*/  IMAD.SHL.U32 R26, R0, 0x4, RZ ;  /* 0x00000004001a7824 */ /* 0x000fe200078e00ff */
[C---:B------:R-:W-:Y:S01]  /*5d80*/  IADD3 R0, P4, R16.reuse, R6, RZ ;  /* 0x0000000610007210 */ /* 0x040fe20007f9e0ff */
[----:B------:R-:W-:Y:S01]  /*5d90*/  IMAD.IADD R11, R3, 0x1, R5 ;  /* 0x00000001030b7824 */ /* 0x000fe200078e0205 */
[-C--:B------:R-:W-:Y:S01]  /*5da0*/  IADD3 R5, P2, R16, R4.reuse, RZ ;  /* 0x0000000410057210 */ /* 0x080fe20007f5e0ff */
[----:B------:R-:W-:Y:S01]  /*5db0*/  IMAD.IADD R31, R31, 0x1, R7 ;  /* 0x000000011f1f7824 */ /* 0x000fe200078e0207 */
[----:B------:R-:W-:-:S02]  /*5dc0*/  IADD3 R9, P3, R26, R4, RZ ;  /* 0x000000041a097210 */ /* 0x000fc40007f7e0ff */
[----:B------:R-:W-:Y:S01]  /*5dd0*/  SHF.R.S32.HI R8, RZ, 0x1f, R26 ;  /* 0x0000001fff087819 */ /* 0x000fe2000001141a */
[----:B------:R-:W-:Y:S01]  /*5de0*/  IMAD.X R3, R10, 0x1, R31, P4 ;  /* 0x000000010a037824 */ /* 0x000fe200020e061f */
[----:B------:R-:W-:Y:S02]  /*5df0*/  IADD3 R7, P5, R26, R6, RZ ;  /* 0x000000061a077210 */ /* 0x000fe40007fbe0ff */
[--C-:B------:R-:W-:Y:S02]  /*5e00*/  LEA.HI.X R29, R4, UR5, R11.reuse, 0x1, P1 ;  /* 0x00000005041d7c11 */ /* 0x100fe400088f0c0b */
[----:B------:R-:W-:Y:S01]  /*5e10*/  IADD3.X R4, R10, R11, RZ, P2, !PT ;  /* 0x0000000b0a047210 */ /* 0x000fe200017fe4ff */
[----:B------:R-:W-:Y:S01]  /*5e20*/  IMAD.X R10, R8, 0x1, R11, P3 ;  /* 0x00000001080a7824 */ /* 0x000fe200018e060b */
[----:B------:R-:W-:Y:S01]  /*5e30*/  LEA R30, P1, R6, UR6, 0x1 ;  /* 0x00000006061e7c11 */ /* 0x000fe2000f8208ff */
[----:B------:R-:W-:Y:S01]  /*5e40*/  IMAD.X R8, R8, 0x1, R31, P5 ;  /* 0x0000000108087824 */ /* 0x000fe200028e061f */
[----:B------:R-:W-:-:S02]  /*5e50*/  LEA R42, P2, R5, UR4, 0x1 ;  /* 0x00000004052a7c11 */ /* 0x000fc4000f8408ff */
[----:B------:R-:W-:Y:S02]  /*5e60*/  LEA R38, P3, R9, UR4, 0x1 ;  /* 0x0000000409267c11 */ /* 0x000fe4000f8608ff */
[----:B------:R-:W-:Y:S02]  /*5e70*/  LEA R36, P4, R7, UR6, 0x1 ;  /* 0x0000000607247c11 */ /* 0x000fe4000f8808ff */
[----:B------:R-:W-:Y:S02]  /*5e80*/  LEA R40, P5, R0, UR6, 0x1 ;  /* 0x0000000600287c11 */ /* 0x000fe4000f8a08ff */
[----:B------:R-:W-:Y:S02]  /*5e90*/  LEA.HI.X R39, R9, UR5, R10, 0x1, P3 ;  /* 0x0000000509277c11 */ /* 0x000fe400098f0c0a */
        /* <DEDUP_REMOVED lines=21> */
.L_x_10852:
[----:B------:R-:W-:Y:S05]  /*5ff0*/  BSYNC B6 ;  /* 0x0000000000067941 */ /* 0x000fea0003800000 */
.L_x_10851:
[----:B------:R-:W-:Y:S01]  /*6000*/  ULDC.U8 UR4, c[0x0][0x3f0] ;  /* 0x0000fc0000047ab9 */ /* 0x000fe20000000000 */
[----:B------:R-:W-:Y:S01]  /*6010*/  BSSY B0, `(.L_x_10853) ;  /* 0x00001f6000007945 */ /* 0x000fe20003800000 */
[----:B------:R-:W-:-:S13]  /*6020*/  ISETP.NE.AND P0, PT, RZ, UR4, PT ;  /* 0x00000004ff007c0c */ /* 0x000fda000bf05270 */
[----:B------:R-:W-:Y:S05]  /*6030*/  @!P0 BRA `(.L_x_10854) ;  /* 0x0000000c00fc8947 */ /* 0x000fea0003800000 */
[----:B------:R-:W2:Y:S04]  /*6040*/  LDL R32, [R1+0x58] ;  /* 0x0000580001207983 */ /* 0x000ea80000100800 */
[----:B------:R-:W3:Y:S01]  /*6050*/  LDL R20, [R1+0x80] ;  /* 0x0000800001147983 */ /* 0x000ee20000100800 */
[----:B------:R-:W-:-:S05]  /*6060*/  IMAD R9, R33, -0xc0, R25 ;  /* 0xffffff4021097824 */ /* 0x000fca00078e0219 */
[----:B------:R-:W-:-:S04]  /*6070*/  VIMNMX R9, R9, 0xc0, PT ;  /* 0x000000c009097848 */ /* 0x000fc80003fe0100 */
[----:B------:R-:W-:Y:S01]  /*6080*/  ISETP.GE.AND P0, PT, R18, R9, PT ;  /* 0x000000091200720c */ /* 0x000fe20003f06270 */
[----:B------:R-:W-:Y:S01]  /*6090*/  BSSY B1, `(.L_x_10855) ;  /* 0x000001b000017945 */ /* 0x000fe20003800000 */
[----:B------:R-:W-:Y:S02]  /*60a0*/  CS2R R6, SRZ ;  /* 0x0000000000067805 */ /* 0x000fe4000001ff00 */
[----:B------:R-:W-:Y:S01]  /*60b0*/  CS2R R24, SRZ ;  /* 0x0000000000187805 */ /* 0x000fe2000001ff00 */
[----:B--2---:R-:W-:Y:S01]  /*60c0*/  IMAD.SHL.U32 R3, R32, 0x40, RZ ;  /* 0x0000004020037824 */ /* 0x004fe200078e00ff */
[----:B---3--:R-:W-:-:S04]  /*60d0*/  LEA.HI R0, R20, R20, RZ, 0x1 ;  /* 0x0000001414007211 */ /* 0x008fc800078f08ff */
[----:B------:R-:W-:Y:S02]  /*60e0*/  LOP3.LUT R3, R3, 0x1c0, RZ, 0xc0, !PT ;  /* 0x000001c003037812 */ /* 0x000fe400078ec0ff */
[----:B------:R-:W-:Y:S02]  /*60f0*/  LOP3.LUT R0, R0, 0xfffffffe, RZ, 0xc0, !PT ;  /* 0xfffffffe00007812 */ /* 0x000fe400078ec0ff */
[----:B------:R-:W-:Y:S02]  /*6100*/  LOP3.LUT R4, R3, 0x18, R16, 0xf8, !PT ;  /* 0x0000001803047812 */ /* 0x000fe400078ef810 */
[----:B------:R-:W-:Y:S01]  /*6110*/  SHF.R.U32.HI R3, RZ, 0x3, R3 ;  /* 0x00000003ff037819 */ /* 0x000fe20000011603 */
[----:B------:R-:W-:Y:S01]  /*6120*/  IMAD.IADD R0, R20, 0x1, -R0 ;  /* 0x0000000114007824 */ /* 0x000fe200078e0a00 */
[----:B------:R-:W-:Y:S02]  /*6130*/  CS2R R20, SRZ ;  /* 0x0000000000147805 */ /* 0x000fe4000001ff00 */
[----:B------:R-:W-:-:S02]  /*6140*/  LOP3.LUT R3, R4, R3, RZ, 0x3c, !PT ;  /* 0x0000000304037212 */ /* 0x000fc400078e3cff */
[----:B------:R-:W-:Y:S02]  /*6150*/  CS2R R4, SRZ ;  /* 0x0000000000047805 */ /* 0x000fe4000001ff00 */
[----:B------:R-:W-:Y:S01]  /*6160*/  SHF.L.U32 R27, R0, 0x1f, RZ ;  /* 0x0000001f001b7819 */ /* 0x000fe200000006ff */
[----:B------:R-:W-:Y:S06]  /*6170*/  @P0 BRA `(.L_x_10856) ;  /* 0x0000000000300947 */ /* 0x000fec0003800000 */
[C---:B------:R-:W-:Y:S01]  /*6180*/  VIADD R0, R26.reuse, 0x10 ;  /* 0x000000101a007836 */ /* 0x040fe20000000000 */
[----:B------:R-:W-:Y:S01]  /*6190*/  ULDC UR4, c[0x0][0x3d4] ;  /* 0x0000f50000047ab9 */ /* 0x000fe20000000800 */
[----:B------:R-:W-:Y:S02]  /*61a0*/  CS2R R20, SRZ ;  /* 0x0000000000147805 */ /* 0x000fe4000001ff00 */
[----:B------:R-:W-:Y:S02]  /*61b0*/  ISETP.GE.AND P1, PT, R26, UR4, PT ;  /* 0x000000041a007c0c */ /* 0x000fe4000bf26270 */
[----:B------:R-:W-:Y:S02]  /*61c0*/  CS2R R24, SRZ ;  /* 0x0000000000187805 */ /* 0x000fe4000001ff00 */
[----:B------:R-:W-:Y:S02]  /*61d0*/  ISETP.GE.AND P2, PT, R0, UR4, PT ;  /* 0x0000000400007c0c */ /* 0x000fe4000bf46270 */
[----:B------:R-:W-:-:S02]  /*61e0*/  CS2R R4, SRZ ;  /* 0x0000000000047805 */ /* 0x000fc4000001ff00 */
[----:B------:R-:W-:-:S05]  /*61f0*/  CS2R R6, SRZ ;  /* 0x0000000000067805 */ /* 0x000fca000001ff00 */
[----:B------:R1:W5:Y:S04]  /*6200*/  @!P1 LDG.E.64 R20, desc[UR56][R38.64] ;  /* 0x0000003826149981 */ /* 0x000368000c1e1b00 */
[----:B------:R1:W5:Y:S04]  /*6210*/  @!P2 LDG.E.64 R24, desc[UR56][R38.64+0x20] ;  /* 0x000020382618a981 */ /* 0x000368000c1e1b00 */
[----:B------:R1:W5:Y:S04]  /*6220*/  @!P1 LDG.E.64 R4, desc[UR56][R36.64] ;  /* 0x0000003824049981 */ /* 0x000368000c1e1b00 */
[----:B------:R1:W5:Y:S02]  /*6230*/  @!P2 LDG.E.64 R6, desc[UR56][R36.64+0x20] ;  /* 0x000020382406a981 */ /* 0x000364000c1e1b00 */
.L_x_10856:
[----:B------:R-:W-:Y:S05]  /*6240*/  BSYNC B1 ;  /* 0x0000000000017941 */ /* 0x000fea0003800000 */
.L_x_10855:
[----:B------:R-:W-:-:S03]  /*6250*/  UMOV UR4, 0xffffffff ;  /* 0xffffffff00047882 */ /* 0x000fc60000000000 */
[----:B------:R-:W-:Y:S05]  /*6260*/  BRA.DIV UR4, `(.L_x_10857) ;  /* 0x0000010a046c7947 */ /* 0x000fea000b800000 */
.L_x_11026:
[----:B------:R-:W-:-:S03]  /*6270*/  UMOV UR4, 0xffffffff ;  /* 0xffffffff00047882 */ /* 0x000fc60000000000 */
[----:B------:R-:W-:Y:S05]  /*6280*/  BRA.DIV UR4, `(.L_x_10858) ;  /* 0x0000010a048c7947 */ /* 0x000fea000b800000 */
.L_x_11029:
[----:B------:R-:W-:-:S03]  /*6290*/  UMOV UR4, 0xffffffff ;  /* 0xffffffff00047882 */ /* 0x000fc60000000000 */
[----:B------:R-:W-:Y:S05]  /*62a0*/  BRA.DIV UR4, `(.L_x_10859) ;  /* 0x0000010a04ac7947 */ /* 0x000fea000b800000 */
.L_x_11032:
[----:B------:R-:W-:-:S03]  /*62b0*/  UMOV UR4, 0xffffffff ;  /* 0xffffffff00047882 */ /* 0x000fc60000000000 */
[----:B------:R-:W-:Y:S05]  /*62c0*/  BRA.DIV UR4, `(.L_x_10860) ;  /* 0x0000010a04cc7947 */ /* 0x000fea000b800000 */
.L_x_11035:
[----:B------:R-:W2:Y:S01]  /*62d0*/  SYNCS.PHASECHK.TRANS64.TRYWAIT P1, [R2+URZ+0x30800], R27 ;  /* 0x0308001b020075a7 */ /* 0x000ea2000802017f */
[----:B------:R-:W-:Y:S01]  /*62e0*/  SHF.R.S32.HI R0, RZ, 0x1f, R44 ;  /* 0x0000001fff007819 */ /* 0x000fe2000001142c */
[--C-:B-----5:R-:W-:Y:S01]  /*62f0*/  IMAD.MOV.U32 R8, RZ, RZ, R21.reuse ;  /* 0x000000ffff087224 */ /* 0x120fe200078e0015 */
[----:B------:R-:W-:Y:S01]  /*6300*/  LOP3.LUT P2, RZ, R32, 0x4, RZ, 0xc0, !PT ;  /* 0x0000000420ff7812 */ /* 0x000fe2000784c0ff */
[----:B------:R-:W-:Y:S01]  /*6310*/  IMAD.MOV.U32 R11, RZ, RZ, R24 ;  /* 0x000000ffff0b7224 */ /* 0x000fe200078e0018 */
[----:B------:R-:W-:Y:S01]  /*6320*/  LEA.HI R0, R0, R44, RZ, 0x5 ;  /* 0x0000002c00007211 */ /* 0x000fe200078f28ff */
[----:B------:R-:W-:Y:S01]  /*6330*/  IMAD.MOV.U32 R33, RZ, RZ, R4 ;  /* 0x000000ffff217224 */ /* 0x000fe200078e0004 */
[----:B-1----:R-:W-:Y:S01]  /*6340*/  SHF.R.U64 R36, R20, 0x10, R21 ;  /* 0x0000001014247819 */ /* 0x002fe20000001215 */
[----:B------:R-:W-:Y:S01]  /*6350*/  IMAD.MOV.U32 R10, RZ, RZ, R5 ;  /* 0x000000ffff0a7224 */ /* 0x000fe200078e0005 */
[----:B------:R-:W-:Y:S01]  /*6360*/  SHF.R.S32.HI R0, RZ, 0x5, R0 ;  /* 0x00000005ff007819 */ /* 0x000fe20000011400 */
[----:B------:R-:W-:Y:S01]  /*6370*/  BSSY B1, `(.L_x_10861) ;  /* 0x000001a000017945 */ /* 0x000fe20003800000 */
[----:B0-----:R-:W-:-:S02]  /*6380*/  SHF.R.U32.HI R14, RZ, 0x10, R21 ;  /* 0x00000010ff0e7819 */ /* 0x001fc40000011615 */
[----:B------:R-:W-:Y:S01]  /*6390*/  SHF.R.U64 R37, R4, 0x10, R5 ;  /* 0x0000001004257819 */ /* 0x000fe20000001205 */
[----:B------:R-:W-:Y:S01]  /*63a0*/  IMAD R3, R0, 0x200, R3 ;  /* 0x0000020000037824 */ /* 0x000fe200078e0203 */
[----:B------:R-:W-:Y:S01]  /*63b0*/  SHF.R.U32.HI R21, RZ, 0x10, R5 ;  /* 0x00000010ff157819 */ /* 0x000fe20000011605 */
[----:B------:R-:W-:Y:S01]  /*63c0*/  IMAD.MOV.U32 R5, RZ, RZ, R7 ;  /* 0x000000ffff057224 */ /* 0x000fe200078e0007 */
[----:B------:R-:W-:Y:S01]  /*63d0*/  MOV R34, R20 ;  /* 0x0000001400227202 */ /* 0x000fe20000000f00 */
[----:B------:R-:W-:Y:S01]  /*63e0*/  IMAD R3, R3, 0x2, R2 ;  /* 0x0000000203037824 */ /* 0x000fe200078e0202 */
[----:B------:R-:W-:Y:S02]  /*63f0*/  MOV R12, R6 ;  /* 0x00000006000c7202 */ /* 0x000fe40000000f00 */
[----:B------:R-:W-:Y:S01]  /*6400*/  MOV R13, R25 ;  /* 0x00000019000d7202 */ /* 0x000fe20000000f00 */
[C---:B------:R-:W-:Y:S01]  /*6410*/  VIADD R4, R3.reuse, 0xc400 ;  /* 0x0000c40003047836 */ /* 0x040fe20000000000 */
[--C-:B------:R-:W-:Y:S01]  /*6420*/  SHF.R.U64 R15, R24, 0x10, R25.reuse ;  /* 0x00000010180f7819 */ /* 0x100fe20000001219 */
[----:B------:R-:W-:Y:S01]  /*6430*/  VIADD R0, R3, 0xc440 ;  /* 0x0000c44003007836 */ /* 0x000fe20000000000 */
[----:B------:R-:W-:-:S02]  /*6440*/  SHF.R.U32.HI R20, RZ, 0x10, R25 ;  /* 0x00000010ff147819 */ /* 0x000fc40000011619 */
[----:B------:R-:W-:Y:S02]  /*6450*/  SHF.R.U64 R6, R6, 0x10, R7 ;  /* 0x0000001006067819 */ /* 0x000fe40000001207 */
[----:B------:R-:W-:Y:S02]  /*6460*/  PRMT R34, R34, 0x5410, R8 ;  /* 0x0000541022227816 */ /* 0x000fe40000000008 */
[----:B------:R-:W-:Y:S02]  /*6470*/  PRMT R12, R12, 0x5410, R11 ;  /* 0x000054100c0c7816 */ /* 0x000fe4000000000b */
[----:B------:R-:W-:Y:S02]  /*6480*/  PRMT R33, R33, 0x5410, R10 ;  /* 0x0000541021217816 */ /* 0x000fe4000000000a */
[----:B------:R-:W-:Y:S02]  /*6490*/  SHF.R.U32.HI R7, RZ, 0x10, R7 ;  /* 0x00000010ff077819 */ /* 0x000fe40000011607 */
[----:B------:R-:W-:-:S02]  /*64a0*/  @P2 IADD3 R0, R4, -0x40, RZ ;  /* 0xffffffc004002810 */ /* 0x000fc40007ffe0ff */
[----:B------:R-:W-:Y:S02]  /*64b0*/  PRMT R36, R36, 0x5410, R14 ;  /* 0x0000541024247816 */ /* 0x000fe4000000000e */
[----:B------:R-:W-:Y:S02]  /*64c0*/  PRMT R8, R13, 0x5410, R20 ;  /* 0x000054100d087816 */ /* 0x000fe40000000014 */
[----:B------:R-:W-:Y:S02]  /*64d0*/  PRMT R11, R15, 0x7610, R11 ;  /* 0x000076100f0b7816 */ /* 0x000fe4000000000b */
[----:B------:R-:W-:Y:S02]  /*64e0*/  PRMT R37, R37, 0x5410, R21 ;  /* 0x0000541025257816 */ /* 0x000fe40000000015 */
[----:B------:R-:W-:Y:S01]  /*64f0*/  PRMT R10, R5, 0x7610, R10 ;  /* 0x00007610050a7816 */ /* 0x000fe2000000000a */
[----:B--2---:R-:W-:Y:S06]  /*6500*/  @!P1 BRA `(.L_x_10862) ;  /* 0x0000010800649947 */ /* 0x004fec0003800000 */
.L_x_11036:
[----:B------:R-:W-:Y:S05]  /*6510*/  BSYNC B1 ;  /* 0x0000000000017941 */ /* 0x000fea0003800000 */
.L_x_10861:
[----:B------:R-:W-:Y:S01]  /*6520*/  BSSY B1, `(.L_x_10863) ;  /* 0x0000058000017945 */ /* 0x000fe20003800000 */
[----:B------:R-:W-:Y:S02]  /*6530*/  PRMT R11, R11, 0x5410, R6 ;  /* 0x000054100b0b7816 */ /* 0x000fe40000000006 */
[----:B------:R-:W-:Y:S01]  /*6540*/  PRMT R10, R10, 0x5410, R7 ;  /* 0x000054100a0a7816 */ /* 0x000fe20000000007 */
[----:B------:R-:W-:Y:S06]  /*6550*/  @P0 BRA `(.L_x_10864) ;  /* 0x0000000400500947 */ /* 0x000fec0003800000 */
[----:B------:R-:W1:Y:S01]  /*6560*/  LDC R5, c[0x0][0x3d4] ;  /* 0x0000f500ff057b82 */ /* 0x000e620000000800 */
[C---:B------:R-:W-:Y:S01]  /*6570*/  VIADD R4, R26.reuse, 0x10 ;  /* 0x000000101a047836 */ /* 0x040fe20000000000 */
[----:B------:R-:W-:Y:S01]  /*6580*/  BSSY B2, `(.L_x_10865) ;  /* 0x000002a000027945 */ /* 0x000fe20003800000 */
[----:B-1----:R-:W-:-:S03]  /*6590*/  ISETP.GE.AND P0, PT, R26, R5, PT ;  /* 0x000000051a00720c */ /* 0x002fc60003f06270 */
[----:B------:R-:W-:-:S10]  /*65a0*/  ISETP.GE.AND P1, PT, R4, R5, PT ;  /* 0x000000050400720c */ /* 0x000fd40003f26270 */
[----:B------:R-:W-:Y:S05]  /*65b0*/  @P0 BRA `(.L_x_10866) ;  /* 0x0000000000980947 */ /* 0x000fea0003800000 */
[----:B------:R-:W1:Y:S01]  /*65c0*/  LDS.128 R4, [R3+0xc400] ;  /* 0x00c4000003047984 */ /* 0x000e620000000c00 */
[----:B------:R-:W-:Y:S02]  /*65d0*/  HADD2.F32 R25, -RZ, R33.H0_H0 ;  /* 0x20000021ff197230 */ /* 0x000fe40000004100 */
[----:B------:R-:W-:Y:S02]  /*65e0*/  HADD2.F32 R21, -RZ, R34.H0_H0 ;  /* 0x20000022ff157230 */ /* 0x000fe40000004100 */
[----:B------:R-:W-:Y:S02]  /*65f0*/  HADD2.F32 R24, -RZ, R36.H0_H0 ;  /* 0x20000024ff187230 */ /* 0x000fe40000004100 */
[----:B0-----:R-:W-:Y:S02]  /*6600*/  HADD2.F32 R27, -RZ, R37.H0_H0 ;  /* 0x20000025ff1b7230 */ /* 0x001fe40000004100 */
[--C-:B-1----:R-:W-:Y:S02]  /*6610*/  HADD2.F32 R13, -RZ, R4.reuse.H0_H0 ;  /* 0x20000004ff0d7230 */ /* 0x102fe40000004100 */
[----:B------:R-:W-:-:S02]  /*6620*/  HADD2.F32 R4, -RZ, R4.H1_H1 ;  /* 0x30000004ff047230 */ /* 0x000fc40000004100 */
[--C-:B------:R-:W-:Y:S02]  /*6630*/  HADD2.F32 R14, -RZ, R5.reuse.H0_H0 ;  /* 0x20000005ff0e7230 */ /* 0x100fe40000004100 */
[----:B------:R-:W-:Y:S02]  /*6640*/  HADD2.F32 R5, -RZ, R5.H1_H1 ;  /* 0x30000005ff057230 */ /* 0x000fe40000004100 */
[C---:B------:R-:W-:Y:S01]  /*6650*/  FMUL.FTZ R28, R4.reuse, R25 ;  /* 0x00000019041c7220 */ /* 0x040fe20000410000 */
[----:B------:R-:W-:Y:S01]  /*6660*/  FMUL.FTZ R4, R4, R21 ;  /* 0x0000001504047220 */ /* 0x000fe20000410000 */
[--C-:B------:R-:W-:Y:S02]  /*6670*/  HADD2.F32 R15, -RZ, R6.reuse.H0_H0 ;  /* 0x20000006ff0f7230 */ /* 0x100fe40000004100 */
[----:B------:R-:W-:Y:S02]  /*6680*/  HADD2.F32 R20, -RZ, R7.H0_H0 ;  /* 0x20000007ff147230 */ /* 0x000fe40000004100 */
[----:B------:R-:W-:Y:S01]  /*6690*/  FMUL.FTZ R29, R5, R27 ;  /* 0x0000001b051d7220 */ /* 0x000fe20000410000 */
        /* <DEDUP_REMOVED lines=24> */
.L_x_10866:
[----:B------:R-:W-:Y:S05]  /*6820*/  BSYNC B2 ;  /* 0x0000000000027941 */ /* 0x000fea0003800000 */
.L_x_10865:
[----:B------:R-:W-:Y:S05]  /*6830*/  @P1 BRA `(.L_x_10864) ;  /* 0x0000000000981947 */ /* 0x000fea0003800000 */
[----:B-1----:R-:W1:Y:S01]  /*6840*/  LDS.128 R4, [R0] ;  /* 0x0000000000047984 */ /* 0x002e620000000c00 */
[--C-:B------:R-:W-:Y:S02]  /*6850*/  HADD2.F32 R25, -RZ, R12.reuse.H0_H0 ;  /* 0x2000000cff197230 */ /* 0x100fe40000004100 */
[----:B------:R-:W-:Y:S02]  /*6860*/  HADD2.F32 R21, -RZ, R12.H1_H1 ;  /* 0x3000000cff157230 */ /* 0x000fe40000004100 */
[--C-:B------:R-:W-:Y:S02]  /*6870*/  HADD2.F32 R24, -RZ, R11.reuse.H0_H0 ;  /* 0x2000000bff187230 */ /* 0x100fe40000004100 */
[----:B0-----:R-:W-:Y:S02]  /*6880*/  HADD2.F32 R27, -RZ, R11.H1_H1 ;  /* 0x3000000bff1b7230 */ /* 0x001fe40000004100 */
        /* <DEDUP_REMOVED lines=16> */
[----:B------:R-:W-:Y:S02]  /*6990*/  HADD2.F32 R13, -RZ, R10.H0_H0 ;  /* 0x2000000aff0d7230 */ /* 0x000fe40000004100 */
[----:B------:R-:W-:Y:S02]  /*69a0*/  HADD2.F32 R4, -RZ, R8.H0_H0 ;  /* 0x20000008ff047230 */ /* 0x000fe40000004100 */
        /* <DEDUP_REMOVED lines=15> */
.L_x_10864:
[----:B------:R-:W-:Y:S05]  /*6aa0*/  BSYNC B1 ;  /* 0x0000000000017941 */ /* 0x000fea0003800000 */
.L_x_10863:
[----:B-12---:R-:W-:-:S05]  /*6ab0*/  VIADD R4, R18, 0x60 ;  /* 0x0000006012047836 */ /* 0x006fca0000000000 */
[----:B------:R-:W-:-:S13]  /*6ac0*/  ISETP.GE.AND P0, PT, R4, R9, PT ;  /* 0x000000090400720c */ /* 0x000fda0003f06270 */
[----:B------:R-:W-:Y:S05]  /*6ad0*/  @P0 BRA `(.L_x_10867) ;  /* 0x0000001400240947 */ /* 0x000fea0003800000 */
[----:B------:R-:W1:Y:S01]  /*6ae0*/  LDC R5, c[0x0][0x3d4] ;  /* 0x0000f500ff057b82 */ /* 0x000e620000000800 */
[C---:B------:R-:W-:Y:S01]  /*6af0*/  VIADD R4, R26.reuse, 0x10 ;  /* 0x000000101a047836 */ /* 0x040fe20000000000 */
[----:B------:R-:W-:Y:S01]  /*6b00*/  BSSY B1, `(.L_x_10868) ;  /* 0x000002a000017945 */ /* 0x000fe20003800000 */
[----:B-1----:R-:W-:-:S03]  /*6b10*/  ISETP.GE.AND P0, PT, R26, R5, PT ;  /* 0x000000051a00720c */ /* 0x002fc60003f06270 */
[----:B------:R-:W-:-:S10]  /*6b20*/  ISETP.GE.AND P1, PT, R4, R5, PT ;  /* 0x000000050400720c */ /* 0x000fd40003f26270 */
[----:B------:R-:W-:Y:S05]  /*6b30*/  @P0 BRA `(.L_x_10869) ;  /* 0x0000000000980947 */ /* 0x000fea0003800000 */
[----:B------:R-:W1:Y:S01]  /*6b40*/  LDS.128 R4, [R3+0xf400] ;  /* 0x00f4000003047984 */ /* 0x000e620000000c00 */
[----:B0-----:R-:W-:Y:S02]  /*6b50*/  HADD2.F32 R27, -RZ, R33.H0_H0 ;  /* 0x20000021ff1b7230 */ /* 0x001fe40000004100 */
[----:B------:R-:W-:Y:S02]  /*6b60*/  HADD2.F32 R21, -RZ, R34.H0_H0 ;  /* 0x20000022ff157230 */ /* 0x000fe40000004100 */
[----:B------:R-:W-:Y:S02]  /*6b70*/  HADD2.F32 R29, -RZ, R37.H0_H0 ;  /* 0x20000025ff1d7230 */ /* 0x000fe40000004100 */
[----:B------:R-:W-:Y:S02]  /*6b80*/  HADD2.F32 R25, -RZ, R36.H0_H0 ;  /* 0x20000024ff197230 */ /* 0x000fe40000004100 */
[----:B------:R-:W-:Y:S02]  /*6b90*/  HADD2.F32 R30, -RZ, R33.H1_H1 ;  /* 0x30000021ff1e7230 */ /* 0x000fe40000004100 */
[----:B------:R-:W-:-:S02]  /*6ba0*/  HADD2.F32 R28, -RZ, R34.H1_H1 ;  /* 0x30000022ff1c7230 */ /* 0x000fc40000004100 */
[--C-:B-1----:R-:W-:Y:S02]  /*6bb0*/  HADD2.F32 R9, -RZ, R4.reuse.H0_H0 ;  /* 0x20000004ff097230 */ /* 0x102fe40000004100 */
[----:B------:R-:W-:Y:S02]  /*6bc0*/  HADD2.F32 R4, -RZ, R4.H1_H1 ;  /* 0x30000004ff047230 */ /* 0x000fe40000004100 */
[--C-:B------:R-:W-:Y:S02]  /*6bd0*/  HADD2.F32 R13, -RZ, R5.reuse.H0_H0 ;  /* 0x20000005ff0d7230 */ /* 0x100fe40000004100 */
[----:B------:R-:W-:Y:S02]  /*6be0*/  HADD2.F32 R5, -RZ, R5.H1_H1 ;  /* 0x30000005ff057230 */ /* 0x000fe40000004100 */
[-C--:B------:R-:W-:Y:S01]  /*6bf0*/  FMUL.FTZ R20, R27, R4.reuse ;  /* 0x000000041b147220 */ /* 0x080fe20000410000 */
[----:B------:R-:W-:Y:S01]  /*6c00*/  FMUL.FTZ R24, R21, R4 ;  /* 0x0000000415187220 */ /* 0x000fe20000410000 */
[----:B------:R-:W-:-:S02]  /*6c10*/  HADD2.F32 R14, -RZ, R6.H0_H0 ;  /* 0x20000006ff0e7230 */ /* 0x000fc40000004100 */
[----:B------:R-:W-:Y:S01]  /*6c20*/  FMUL.FTZ R26, R29, R5 ;  /* 0x000000051d1a7220 */ /* 0x000fe20000410000 */
[----:B------:R-:W-:Y:S01]  /*6c30*/  FFMA.FTZ R4, R21, R9, -R20 ;  /* 0x0000000915047223 */ /* 0x000fe20000010814 */
[----:B------:R-:W-:Y:S01]  /*6c40*/  FMUL.FTZ R20, R25, R5 ;  /* 0x0000000519147220 */ /* 0x000fe20000410000 */
[--C-:B------:R-:W-:Y:S02]  /*6c50*/  HADD2.F32 R15, -RZ, R7.reuse.H0_H0 ;  /* 0x20000007ff0f7230 */ /* 0x100fe40000004100 */
[----:B------:R-:W-:Y:S01]  /*6c60*/  FFMA.FTZ R9, R27, R9, R24 ;  /* 0x000000091b097223 */ /* 0x000fe20000010018 */
        /* <DEDUP_REMOVED lines=19> */
.L_x_10869:
[----:B------:R-:W-:Y:S05]  /*6da0*/  BSYNC B1 ;  /* 0x0000000000017941 */ /* 0x000fea0003800000 */
.L_x_10868:
[----:B------:R-:W-:Y:S05]  /*6db0*/  @P1 BRA `(.L_x_10867) ;  /* 0x00000010006c1947 */ /* 0x000fea0003800000 */
[----:B-1----:R-:W1:Y:S01]  /*6dc0*/  LDS.128 R4, [R0+0x3000] ;  /* 0x0030000000047984 */ /* 0x002e620000000c00 */
[--C-:B------:R-:W-:Y:S02]  /*6dd0*/  HADD2.F32 R21, -RZ, R12.reuse.H0_H0 ;  /* 0x2000000cff157230 */ /* 0x100fe40000004100 */
[----:B------:R-:W-:Y:S02]  /*6de0*/  HADD2.F32 R13, -RZ, R12.H1_H1 ;  /* 0x3000000cff0d7230 */ /* 0x000fe40000004100 */
[--C-:B------:R-:W-:Y:S02]  /*6df0*/  HADD2.F32 R25, -RZ, R11.reuse.H1_H1 ;  /* 0x3000000bff197230 */ /* 0x100fe40000004100 */
[----:B------:R-:W-:Y:S02]  /*6e00*/  HADD2.F32 R15, -RZ, R11.H0_H0 ;  /* 0x2000000bff0f7230 */ /* 0x000fe40000004100 */
[--C-:B-1----:R-:W-:Y:S02]  /*6e10*/  HADD2.F32 R3, -RZ, R4.reuse.H0_H0 ;  /* 0x20000004ff037230 */ /* 0x102fe40000004100 */
[----:B------:R-:W-:-:S02]  /*6e20*/  HADD2.F32 R4, -RZ, R4.H1_H1 ;  /* 0x30000004ff047230 */ /* 0x000fc40000004100 */
[--C-:B------:R-:W-:Y:S02]  /*6e30*/  HADD2.F32 R9, -RZ, R5.reuse.H0_H0 ;  /* 0x20000005ff097230 */ /* 0x100fe40000004100 */
[----:B------:R-:W-:Y:S02]  /*6e40*/  HADD2.F32 R5, -RZ, R5.H1_H1 ;  /* 0x30000005ff057230 */ /* 0x000fe40000004100 */
[-C--:B------:R-:W-:Y:S01]  /*6e50*/  FMUL.FTZ R14, R21, R4.reuse ;  /* 0x00000004150e7220 */ /* 0x080fe20000410000 */
[----:B------:R-:W-:Y:S01]  /*6e60*/  FMUL.FTZ R20, R13, R4 ;  /* 0x000000040d147220 */ /* 0x000fe20000410000 */
[----:B------:R-:W-:Y:S02]  /*6e70*/  HADD2.F32 R11, -RZ, R6.H0_H0 ;  /* 0x20000006ff0b7230 */ /* 0x000fe40000004100 */
[----:B------:R-:W-:Y:S01]  /*6e80*/  FMUL.FTZ R24, R25, R5 ;  /* 0x0000000519187220 */ /* 0x000fe20000410000 */
[----:B------:R-:W-:Y:S01]  /*6e90*/  FFMA.FTZ R4, R13, R3, -R14 ;  /* 0x000000030d047223 */ /* 0x000fe2000001080e */
[----:B------:R-:W-:Y:S01]  /*6ea0*/  FMUL.FTZ R14, R15, R5 ;  /* 0x000000050f0e7220 */ /* 0x000fe20000410000 */
[----:B------:R-:W-:-:S02]  /*6eb0*/  HADD2.F32 R12, -RZ, R7.H0_H0 ;  /* 0x20000007ff0c7230 */ /* 0x000fc40000004100 */
[----:B------:R-:W-:Y:S01]  /*6ec0*/  FFMA.FTZ R3, R21, R3, R20 ;  /* 0x0000000315037223 */ /* 0x000fe20000010014 */
[-C--:B------:R-:W-:Y:S01]  /*6ed0*/  FFMA.FTZ R5, R15, R9.reuse, -R24 ;  /* 0x000000090f057223 */ /* 0x080fe20000010818 */
[----:B------:R-:W-:Y:S02]  /*6ee0*/  HADD2.F32 R6, -RZ, R6.H1_H1 ;  /* 0x30000006ff067230 */ /* 0x000fe40000004100 */
[----:B------:R-:W-:Y:S01]  /*6ef0*/  FFMA.FTZ R14, R25, R9, R14 ;  /* 0x00000009190e7223 */ /* 0x000fe2000001000e */
[----:B------:R-:W-:Y:S01]  /*6f00*/  HADD2.F32 R7, -RZ, R7.H1_H1 ;  /* 0x30000007ff077230 */ /* 0x000fe20000004100 */
[----:B------:R-:W-:Y:S01]  /*6f10*/  F2FP.F16.F32.PACK_AB R4, R3, R4 ;  /* 0x000000040304723e */ /* 0x000fe200000000ff */
[--C-:B------:R-:W-:Y:S02]  /*6f20*/  HADD2.F32 R21, -RZ, R10.reuse.H0_H0 ;  /* 0x2000000aff157230 */ /* 0x100fe40000004100 */
[----:B------:R-:W-:Y:S01]  /*6f30*/  HADD2.F32 R24, -RZ, R10.H1_H1 ;  /* 0x3000000aff187230 */ /* 0x000fe20000004100 */
[----:B------:R-:W-:Y:S01]  /*6f40*/  F2FP.F16.F32.PACK_AB R5, R14, R5 ;  /* 0x000000050e05723e */ /* 0x000fe200000000ff */
[----:B------:R-:W-:-:S02]  /*6f50*/  HADD2.F32 R15, -RZ, R8.H0_H0 ;  /* 0x20000008ff0f7230 */ /* 0x000fc40000004100 */
[----:B------:R-:W-:Y:S02]  /*6f60*/  HADD2.F32 R20, -RZ, R8.H1_H1 ;  /* 0x30000008ff147230 */ /* 0x000fe40000004100 */
[-C--:B------:R-:W-:Y:S01]  /*6f70*/  FMUL.FTZ R8, R21, R6.reuse ;  /* 0x0000000615087220 */ /* 0x080fe20000410000 */
[-C--:B------:R-:W-:Y:S01]  /*6f80*/  FMUL.FTZ R9, R24, R7.reuse ;  /* 0x0000000718097220 */ /* 0x080fe20000410000 */
[C---:B------:R-:W-:Y:S01]  /*6f90*/  FMUL.FTZ R10, R15.reuse, R6 ;  /* 0x000000060f0a7220 */ /* 0x040fe20000410000 */
[C---:B------:R-:W-:Y:S01]  /*6fa0*/  FMUL.FTZ R13, R20.reuse, R7 ;  /* 0x00000007140d7220 */ /* 0x040fe20000410000 */
[-C--:B------:R-:W-:Y:S01]  /*6fb0*/  FFMA.FTZ R6, R15, R11.reuse, -R8 ;  /* 0x0000000b0f067223 */ /* 0x080fe20000010808 */
[-C--:B------:R-:W-:Y:S01]  /*6fc0*/  FFMA.FTZ R7, R20, R12.reuse, -R9 ;  /* 0x0000000c14077223 */ /* 0x080fe20000010809 */
[----:B------:R-:W-:Y:S01]  /*6fd0*/  FFMA.FTZ R11, R21, R11, R10 ;  /* 0x0000000b150b7223 */ /* 0x000fe2000001000a */
[----:B------:R-:W-:-:S04]  /*6fe0*/  FFMA.FTZ R12, R24, R12, R13 ;  /* 0x0000000c180c7223 */ /* 0x000fc8000001000d */
[----:B------:R-:W-:Y:S02]  /*6ff0*/  F2FP.F16.F32.PACK_AB R6, R11, R6 ;  /* 0x000000060b06723e */ /* 0x000fe400000000ff */
[----:B------:R-:W-:-:S05]  /*7000*/  F2FP.F16.F32.PACK_AB R7, R12, R7 ;  /* 0x000000070c07723e */ /* 0x000fca00000000ff */
[----:B------:R2:W-:Y:S01]  /*7010*/  STS.128 [R0+0x3000], R4 ;  /* 0x0030000400007388 */ /* 0x0005e20000000c00 */
[----:B------:R-:W-:Y:S05]  /*7020*/  BRA `(.L_x_10867) ;  /* 0x0000000c00d07947 */ /* 0x000fea0003800000 */
.L_x_10854:
[----:B------:R-:W1:Y:S01]  /*7030*/  LDC R21, c[0x0][0x3d4] ;  /* 0x0000f500ff157b82 */ /* 0x000e620000000800 */
[----:B------:R-:W-:Y:S01]  /*7040*/  IMAD R25, R33, -0xc0, R25 ;  /* 0xffffff4021197824 */ /* 0x000fe200078e0219 */
[----:B------:R-:W2:Y:S01]  /*7050*/  LDL R8, [R1+0x80] ;  /* 0x0000800001087983 */ /* 0x000ea20000100800 */
[----:B------:R-:W-:Y:S02]  /*7060*/  CS2R R4, SRZ ;  /* 0x0000000000047805 */ /* 0x000fe4000001ff00 */
[----:B------:R-:W-:Y:S02]  /*7070*/  CS2R R6, SRZ ;  /* 0x0000000000067805 */ /* 0x000fe4000001ff00 */
[----:B------:R-:W-:Y:S02]  /*7080*/  CS2R R26, SRZ ;  /* 0x00000000001a7805 */ /* 0x000fe4000001ff00 */
[----:B------:R-:W-:Y:S02]  /*7090*/  VIMNMX R3, R25, 0xc0, PT ;  /* 0x000000c019037848 */ /* 0x000fe40003fe0100 */
[----:B------:R-:W-:-:S02]  /*70a0*/  CS2R R24, SRZ ;  /* 0x0000000000187805 */ /* 0x000fc4000001ff00 */
[----:B-1----:R-:W-:-:S04]  /*70b0*/  ISETP.GE.AND P0, PT, R16, R21, PT ;  /* 0x000000151000720c */ /* 0x002fc80003f06270 */
[----:B------:R-:W-:-:S13]  /*70c0*/  ISETP.GE.OR P1, PT, R18, R3, P0 ;  /* 0x000000031200720c */ /* 0x000fda0000726670 */
[----:B------:R1:W5:Y:S04]  /*70d0*/  @!P1 LDG.E.128 R4, desc[UR56][R42.64] ;  /* 0x000000382a049981 */ /* 0x000368000c1e1d00 */
[----:B------:R1:W5:Y:S01]  /*70e0*/  @!P1 LDG.E.128 R24, desc[UR56][R40.64] ;  /* 0x0000003828189981 */ /* 0x000362000c1e1d00 */
[----:B------:R-:W-:Y:S01]  /*70f0*/  UMOV UR4, 0xffffffff ;  /* 0xffffffff00047882 */ /* 0x000fe20000000000 */
[----:B--2---:R-:W-:Y:S02]  /*7100*/  LEA.HI R0, R8, R8, RZ, 0x1 ;  /* 0x0000000808007211 */ /* 0x004fe400078f08ff */
[----:B-1----:R-:W-:Y:S05]  /*7110*/  BRA.DIV UR4, `(.L_x_10870) ;  /* 0x000000fe04747947 */ /* 0x002fea000b800000 */
.L_x_11039:
[----:B------:R-:W-:Y:S01]  /*7120*/  UMOV UR4, 0xffffffff ;  /* 0xffffffff00047882 */ /* 0x000fe20000000000 */
[----:B------:R-:W-:Y:S02]  /*7130*/  LOP3.LUT R0, R0, 0xfffffffe, RZ, 0xc0, !PT ;  /* 0xfffffffe00007812 */ /* 0x000fe400078ec0ff */
[----:B------:R-:W-:Y:S05]  /*7140*/  BRA.DIV UR4, `(.L_x_10871) ;  /* 0x000000fe04907947 */ /* 0x000fea000b800000 */
.L_x_11042:
[----:B------:R-:W-:Y:S01]  /*7150*/  UMOV UR4, 0xffffffff ;  /* 0xffffffff00047882 */ /* 0x000fe20000000000 */
[----:B------:R-:W-:Y:S02]  /*7160*/  IADD3 R0, R8, -R0, RZ ;  /* 0x8000000008007210 */ /* 0x000fe40007ffe0ff */
[----:B------:R-:W-:Y:S05]  /*7170*/  BRA.DIV UR4, `(.L_x_10872) ;  /* 0x000000fe04ac7947 */ /* 0x000fea000b800000 */
.L_x_11045:
[----:B------:R-:W-:Y:S01]  /*7180*/  UMOV UR4, 0xffffffff ;  /* 0xffffffff00047882 */ /* 0x000fe20000000000 */
[----:B------:R-:W-:Y:S02]  /*7190*/  SHF.L.U32 R9, R0, 0x1f, RZ ;  /* 0x0000001f00097819 */ /* 0x000fe400000006ff */
[----:B------:R-:W-:Y:S05]  /*71a0*/  BRA.DIV UR4, `(.L_x_10873) ;  /* 0x000000fe04c87947 */ /* 0x000fea000b800000 */
.L_x_11048:
[----:B------:R-:W1:Y:S01]  /*71b0*/  SYNCS.PHASECHK.TRANS64.TRYWAIT P1, [R2+URZ+0x30800], R9 ;  /* 0x03080009020075a7 */ /* 0x000e62000802017f */
[C---:B------:R-:W-:Y:S01]  /*71c0*/  VIADD R0, R18.reuse, 0x60 ;  /* 0x0000006012007836 */ /* 0x040fe20000000000 */
[-C--:B------:R-:W-:Y:S01]  /*71d0*/  ISETP.GE.OR P2, PT, R18, R3.reuse, P0 ;  /* 0x000000031200720c */ /* 0x080fe20000746670 */
[--C-:B-----5:R-:W-:Y:S01]  /*71e0*/  IMAD.MOV.U32 R15, RZ, RZ, R5.reuse ;  /* 0x000000ffff0f7224 */ /* 0x120fe200078e0005 */
[----:B------:R-:W-:Y:S01]  /*71f0*/  SHF.R.U32.HI R13, RZ, 0x10, R5 ;  /* 0x00000010ff0d7819 */ /* 0x000fe20000011605 */
[----:B------:R-:W-:Y:S01]  /*7200*/  IMAD.MOV.U32 R20, RZ, RZ, R4 ;  /* 0x000000ffff147224 */ /* 0x000fe200078e0004 */
[----:B------:R-:W-:Y:S01]  /*7210*/  ISETP.GE.OR P0, PT, R0, R3, P0 ;  /* 0x000000030000720c */ /* 0x000fe20000706670 */
[----:B------:R-:W-:Y:S01]  /*7220*/  IMAD.MOV.U32 R0, RZ, RZ, R7 ;  /* 0x000000ffff007224 */ /* 0x000fe200078e0007 */
[----:B------:R-:W-:Y:S01]  /*7230*/  SHF.R.U64 R3, R4, 0x10, R5 ;  /* 0x0000001004037819 */ /* 0x000fe20000001205 */
[----:B------:R-:W-:Y:S01]  /*7240*/  IMAD.MOV.U32 R44, RZ, RZ, R24 ;  /* 0x000000ffff2c7224 */ /* 0x000fe200078e0018 */
[--C-:B------:R-:W-:Y:S01]  /*7250*/  SHF.R.U64 R4, R6, 0x10, R7.reuse ;  /* 0x0000001006047819 */ /* 0x100fe20000001207 */
[----:B------:R-:W-:Y:S01]  /*7260*/  BSSY B1, `(.L_x_10874) ;  /* 0x0000017000017945 */ /* 0x000fe20003800000 */
[----:B------:R-:W-:-:S02]  /*7270*/  SHF.R.U32.HI R5, RZ, 0x10, R7 ;  /* 0x00000010ff057819 */ /* 0x000fc40000011607 */
[----:B------:R-:W-:Y:S02]  /*7280*/  MOV R12, R6 ;  /* 0x00000006000c7202 */ /* 0x000fe40000000f00 */
[--C-:B------:R-:W-:Y:S02]  /*7290*/  PRMT R15, R15, 0x5410, R3.reuse ;  /* 0x000054100f0f7816 */ /* 0x100fe40000000003 */
[----:B------:R-:W-:Y:S01]  /*72a0*/  PRMT R3, R4, 0x7610, R3 ;  /* 0x0000761004037816 */ /* 0x000fe20000000003 */
[----:B------:R-:W-:Y:S01]  /*72b0*/  IMAD.MOV.U32 R4, RZ, RZ, R25 ;  /* 0x000000ffff047224 */ /* 0x000fe200078e0019 */
[----:B------:R-:W-:Y:S01]  /*72c0*/  PRMT R0, R5, 0x5410, R0 ;  /* 0x0000541005007816 */ /* 0x000fe20000000000 */
[----:B------:R-:W-:Y:S01]  /*72d0*/  IMAD.MOV.U32 R5, RZ, RZ, R27 ;  /* 0x000000ffff057224 */ /* 0x000fe200078e001b */
[----:B------:R-:W-:Y:S02]  /*72e0*/  PRMT R20, R20, 0x5410, R20 ;  /* 0x0000541014147816 */ /* 0x000fe40000000014 */
[----:B------:R-:W-:-:S02]  /*72f0*/  PRMT R12, R12, 0x5410, R12 ;  /* 0x000054100c0c7816 */ /* 0x000fc4000000000c */
[--C-:B------:R-:W-:Y:S02]  /*7300*/  SHF.R.U64 R6, R24, 0x10, R25.reuse ;  /* 0x0000001018067819 */ /* 0x100fe40000001219 */
[----:B------:R-:W-:Y:S02]  /*7310*/  SHF.R.U32.HI R7, RZ, 0x10, R25 ;  /* 0x00000010ff077819 */ /* 0x000fe40000011619 */
[----:B0-----:R-:W-:Y:S02]  /*7320*/  MOV R14, R26 ;  /* 0x0000001a000e7202 */ /* 0x001fe40000000f00 */
[--C-:B------:R-:W-:Y:S02]  /*7330*/  SHF.R.U64 R8, R26, 0x10, R27.reuse ;  /* 0x000000101a087819 */ /* 0x100fe4000000121b */
[----:B------:R-:W-:Y:S02]  /*7340*/  SHF.R.U32.HI R10, RZ, 0x10, R27 ;  /* 0x00000010ff0a7819 */ /* 0x000fe4000001161b */
[----:B------:R-:W-:Y:S01]  /*7350*/  PRMT R20, R4, 0x7610, R20 ;  /* 0x0000761004147816 */ /* 0x000fe20000000014 */
[----:B------:R-:W-:Y:S01]  /*7360*/  IMAD.IADD R4, R16, 0x1, R21 ;  /* 0x0000000110047824 */ /* 0x000fe200078e0215 */
[----:B------:R-:W-:-:S02]  /*7370*/  PRMT R44, R44, 0x5410, R6 ;  /* 0x000054102c2c7816 */ /* 0x000fc40000000006 */
[----:B------:R-:W-:Y:S02]  /*7380*/  PRMT R14, R14, 0x5410, R7 ;  /* 0x000054100e0e7816 */ /* 0x000fe40000000007 */
[----:B------:R-:W-:Y:S02]  /*7390*/  PRMT R3, R3, 0x5410, R5 ;  /* 0x0000541003037816 */ /* 0x000fe40000000005 */
[----:B------:R-:W-:Y:S02]  /*73a0*/  PRMT R13, R13, 0x5410, R8 ;  /* 0x000054100d0d7816 */ /* 0x000fe40000000008 */
[----:B------:R-:W-:Y:S01]  /*73b0*/  PRMT R12, R10, 0x7610, R12 ;  /* 0x000076100a0c7816 */ /* 0x000fe2000000000c */
[----:B-1----:R-:W-:Y:S06]  /*73c0*/  @!P1 BRA `(.L_x_10875) ;  /* 0x000000fc00689947 */ /* 0x002fec0003800000 */
.L_x_11049:
[----:B------:R-:W-:Y:S05]  /*73d0*/  BSYNC B1 ;  /* 0x0000000000017941 */ /* 0x000fea0003800000 */
.L_x_10874:
[----:B------:R-:W-:Y:S01]  /*73e0*/  BSSY B1, `(.L_x_10876) ;  /* 0x000005f000017945 */ /* 0x000fe20003800000 */
[----:B------:R-:W-:-:S03]  /*73f0*/  LOP3.LUT R21, R4, 0x38, RZ, 0xc0, !PT ;  /* 0x0000003804157812 */ /* 0x000fc600078ec0ff */
[----:B------:R-:W-:Y:S05]  /*7400*/  @P2 BRA `(.L_x_10877) ;  /* 0x0000000400702947 */ /* 0x000fea0003800000 */
[----:B------:R-:W2:Y:S01]  /*7410*/  LDL R6, [R1+0x58] ;  /* 0x0000580001067983 */ /* 0x000ea20000100800 */
[----:B------:R-:W1:Y:S02]  /*7420*/  S2R R5, SR_TID.X ;  /* 0x0000000000057919 */ /* 0x000e640000002100 */
[----:B-1----:R-:W-:-:S05]  /*7430*/  VIADD R5, R5, 0xffffff80 ;  /* 0xffffff8005057836 */ /* 0x002fca0000000000 */
[----:B------:R-:W-:-:S04]  /*7440*/  SHF.R.S32.HI R10, RZ, 0x1f, R5 ;  /* 0x0000001fff0a7819 */ /* 0x000fc80000011405 */
[----:B------:R-:W-:-:S04]  /*7450*/  LEA.HI R10, R10, R5, RZ, 0x5 ;  /* 0x000000050a0a7211 */ /* 0x000fc800078f28ff */
[----:B------:R-:W-:Y:S01]  /*7460*/  SHF.R.S32.HI R10, RZ, 0x5, R10 ;  /* 0x00000005ff0a7819 */ /* 0x000fe2000001140a */
[----:B------:R-:W-:Y:S02]  /*7470*/  HADD2.F32 R37, -RZ, R44.H0_H0 ;  /* 0x2000002cff257230 */ /* 0x000fe40000004100 */
[----:B------:R-:W-:Y:S02]  /*7480*/  HADD2.F32 R33, -RZ, R20.H1_H1 ;  /* 0x30000014ff217230 */ /* 0x000fe40000004100 */
[----:B------:R-:W-:Y:S01]  /*7490*/  HADD2.F32 R39, -RZ, R44.H1_H1 ;  /* 0x3000002cff277230 */ /* 0x000fe20000004100 */
[----:B--2---:R-:W-:-:S04]  /*74a0*/  SHF.L.U32 R4, R6, 0x6, RZ ;  /* 0x0000000606047819 */ /* 0x004fc800000006ff */
[----:B------:R-:W-:-:S04]  /*74b0*/  LOP3.LUT R8, R4, 0x1c0, RZ, 0xc0, !PT ;  /* 0x000001c004087812 */ /* 0x000fc800078ec0ff */
[----:B------:R-:W-:Y:S02]  /*74c0*/  SHF.R.U32.HI R7, RZ, 0x3, R8 ;  /* 0x00000003ff077819 */ /* 0x000fe40000011608 */
[----:B------:R-:W-:Y:S02]  /*74d0*/  LOP3.LUT R4, R8, 0x38, R16, 0xf8, !PT ;  /* 0x0000003808047812 */ /* 0x000fe400078ef810 */
[----:B------:R-:W-:Y:S02]  /*74e0*/  LOP3.LUT R8, R7, R21, R8, 0x1e, !PT ;  /* 0x0000001507087212 */ /* 0x000fe400078e1e08 */
[----:B------:R-:W-:-:S03]  /*74f0*/  LOP3.LUT R4, R4, R7, RZ, 0x3c, !PT ;  /* 0x0000000704047212 */ /* 0x000fc600078e3cff */
[C---:B0-----:R-:W-:Y:S02]  /*7500*/  IMAD R9, R10.reuse, 0x200, R8 ;  /* 0x000002000a097824 */ /* 0x041fe400078e0208 */
[----:B------:R-:W-:-:S03]  /*7510*/  IMAD R5, R10, 0x200, R4 ;  /* 0x000002000a057824 */ /* 0x000fc600078e0204 */
[----:B------:R-:W-:Y:S01]  /*7520*/  LEA R42, R9, R2, 0x1 ;  /* 0x00000002092a7211 */ /* 0x000fe200078e08ff */
[----:B------:R-:W-:-:S04]  /*7530*/  IMAD R40, R5, 0x2, R2 ;  /* 0x0000000205287824 */ /* 0x000fc800078e0202 */
[----:B------:R-:W0:Y:S04]  /*7540*/  LDS.128 R8, [R42+0xc400] ;  /* 0x00c400002a087984 */ /* 0x000e280000000c00 */
[----:B------:R-:W1:Y:S01]  /*7550*/  LDS.128 R4, [R40+0xc400] ;  /* 0x00c4000028047984 */ /* 0x000e620000000c00 */
[----:B0-----:R-:W-:Y:S02]  /*7560*/  HADD2.F32 R28, -RZ, R8.H0_H0 ;  /* 0x20000008ff1c7230 */ /* 0x001fe40000004100 */
[----:B-1----:R-:W-:-:S03]  /*7570*/  HADD2.F32 R24, -RZ, R4.H0_H0 ;  /* 0x20000004ff187230 */ /* 0x002fc60000004100 */
[C---:B------:R-:W-:Y:S01]  /*7580*/  FMUL.FTZ R41, R28.reuse, R37 ;  /* 0x000000251c297220 */ /* 0x040fe20000410000 */
[-C--:B------:R-:W-:Y:S01]  /*7590*/  FMUL.FTZ R43, R28, R33.reuse ;  /* 0x000000211c2b7220 */ /* 0x080fe20000410000 */
[----:B------:R-:W-:Y:S02]  /*75a0*/  HADD2.F32 R8, -RZ, R8.H1_H1 ;  /* 0x30000008ff087230 */ /* 0x000fe40000004100 */
[C---:B------:R-:W-:Y:S01]  /*75b0*/  FFMA.FTZ R41, R24.reuse, R33, -R41 ;  /* 0x0000002118297223 */ /* 0x040fe20000010829 */
[----:B------:R-:W-:Y:S02]  /*75c0*/  HADD2.F32 R29, -RZ, R9.H0_H0 ;  /* 0x20000009ff1d7230 */ /* 0x000fe40000004100 */
[----:B------:R-:W-:Y:S01]  /*75d0*/  FFMA.FTZ R43, R24, R37, R43 ;  /* 0x00000025182b7223 */ /* 0x000fe2000001002b */
[----:B------:R-:W-:Y:S02]  /*75e0*/  HADD2.F32 R33, -RZ, R15.H1_H1 ;  /* 0x3000000fff217230 */ /* 0x000fe40000004100 */
[----:B------:R-:W-:-:S02]  /*75f0*/  HADD2.F32 R28, -RZ, R20.H0_H0 ;  /* 0x20000014ff1c7230 */ /* 0x000fc40000004100 */
[----:B------:R-:W-:Y:S02]  /*7600*/  HADD2.F32 R24, -RZ, R15.H0_H0 ;  /* 0x2000000fff187230 */ /* 0x000fe40000004100 */
[C---:B------:R-:W-:Y:S01]  /*7610*/  FMUL.FTZ R45, R8.reuse, R39 ;  /* 0x00000027082d7220 */ /* 0x040fe20000410000 */
[----:B------:R-:W-:Y:S02]  /*7620*/  HADD2.F32 R4, -RZ, R4.H1_H1 ;  /* 0x30000004ff047230 */ /* 0x000fe40000004100 */
[-C--:B------:R-:W-:Y:S01]  /*7630*/  FMUL.FTZ R37, R8, R33.reuse ;  /* 0x0000002108257220 */ /* 0x080fe20000410000 */
[----:B------:R-:W-:Y:S02]  /*7640*/  HADD2.F32 R25, -RZ, R5.H0_H0 ;  /* 0x20000005ff197230 */ /* 0x000fe40000004100 */
[C---:B------:R-:W-:Y:S01]  /*7650*/  FMUL.FTZ R36, R29.reuse, R28 ;  /* 0x0000001c1d247220 */ /* 0x040fe20000410000 */
[----:B------:R-:W-:Y:S01]  /*7660*/  FMUL.FTZ R29, R29, R24 ;  /* 0x000000181d1d7220 */ /* 0x000fe20000410000 */
[C---:B------:R-:W-:Y:S01]  /*7670*/  FFMA.FTZ R32, R4.reuse, R33, -R45 ;  /* 0x0000002104207223 */ /* 0x040fe2000001082d */
[----:B------:R-:W-:Y:S01]  /*7680*/  FFMA.FTZ R34, R4, R39, R37 ;  /* 0x0000002704227223 */ /* 0x000fe20000010025 */
[----:B------:R-:W-:-:S02]  /*7690*/  HADD2.F32 R9, -RZ, R9.H1_H1 ;  /* 0x30000009ff097230 */ /* 0x000fc40000004100 */
[C---:B------:R-:W-:Y:S01]  /*76a0*/  FFMA.FTZ R28, R25.reuse, R28, R29 ;  /* 0x0000001c191c7223 */ /* 0x040fe2000001001d */
[----:B------:R-:W-:Y:S02]  /*76b0*/  HADD2.F32 R8, -RZ, R14.H1_H1 ;  /* 0x3000000eff087230 */ /* 0x000fe40000004100 */
[----:B------:R-:W-:Y:S02]  /*76c0*/  HADD2.F32 R4, -RZ, R13.H0_H0 ;  /* 0x2000000dff047230 */ /* 0x000fe40000004100 */
[----:B------:R-:W-:Y:S02]  /*76d0*/  HADD2.F32 R30, -RZ, R10.H0_H0 ;  /* 0x2000000aff1e7230 */ /* 0x000fe40000004100 */
[----:B------:R-:W-:Y:S02]  /*76e0*/  HADD2.F32 R29, -RZ, R14.H0_H0 ;  /* 0x2000000eff1d7230 */ /* 0x000fe40000004100 */
[----:B------:R-:W-:Y:S01]  /*76f0*/  FFMA.FTZ R36, R25, R24, -R36 ;  /* 0x0000001819247223 */ /* 0x000fe20000010824 */
[----:B------:R-:W-:-:S02]  /*7700*/  HADD2.F32 R5, -RZ, R5.H1_H1 ;  /* 0x30000005ff057230 */ /* 0x000fc40000004100 */
[C---:B------:R-:W-:Y:S01]  /*7710*/  FMUL.FTZ R24, R9.reuse, R8 ;  /* 0x0000000809187220 */ /* 0x040fe20000410000 */
[----:B------:R-:W-:Y:S02]  /*7720*/  HADD2.F32 R26, -RZ, R6.H0_H0 ;  /* 0x20000006ff1a7230 */ /* 0x000fe40000004100 */
[----:B------:R-:W-:Y:S01]  /*7730*/  FMUL.FTZ R38, R9, R4 ;  /* 0x0000000409267220 */ /* 0x000fe20000410000 */
[----:B------:R-:W-:Y:S02]  /*7740*/  HADD2.F32 R25, -RZ, R12.H1_H1 ;  /* 0x3000000cff197230 */ /* 0x000fe40000004100 */
[----:B------:R-:W-:Y:S01]  /*7750*/  FMUL.FTZ R45, R30, R29 ;  /* 0x0000001d1e2d7220 */ /* 0x000fe20000410000 */
[----:B------:R-:W-:Y:S02]  /*7760*/  HADD2.F32 R10, -RZ, R10.H1_H1 ;  /* 0x3000000aff0a7230 */ /* 0x000fe40000004100 */
[----:B------:R-:W-:Y:S02]  /*7770*/  HADD2.F32 R33, -RZ, R13.H1_H1 ;  /* 0x3000000dff217230 */ /* 0x000fe40000004100 */
[----:B------:R-:W-:-:S02]  /*7780*/  HADD2.F32 R9, -RZ, R3.H0_H0 ;  /* 0x20000003ff097230 */ /* 0x000fc40000004100 */
[C---:B------:R-:W-:Y:S01]  /*7790*/  FFMA.FTZ R37, R5.reuse, R4, -R24 ;  /* 0x0000000405257223 */ /* 0x040fe20000010818 */
[-C--:B------:R-:W-:Y:S01]  /*77a0*/  FMUL.FTZ R30, R30, R25.reuse ;  /* 0x000000191e1e7220 */ /* 0x080fe20000410000 */
[----:B------:R-:W-:Y:S01]  /*77b0*/  FFMA.FTZ R39, R5, R8, R38 ;  /* 0x0000000805277223 */ /* 0x000fe20000010026 */
[----:B------:R-:W-:Y:S01]  /*77c0*/  FFMA.FTZ R45, R26, R25, -R45 ;  /* 0x000000191a2d7223 */ /* 0x000fe2000001082d */
[----:B------:R-:W-:Y:S02]  /*77d0*/  HADD2.F32 R6, -RZ, R6.H1_H1 ;  /* 0x30000006ff067230 */ /* 0x000fe40000004100 */
[C---:B------:R-:W-:Y:S01]  /*77e0*/  FMUL.FTZ R5, R10.reuse, R33 ;  /* 0x000000210a057220 */ /* 0x040fe20000410000 */
[--C-:B------:R-:W-:Y:S02]  /*77f0*/  HADD2.F32 R31, -RZ, R11.reuse.H0_H0 ;  /* 0x2000000bff1f7230 */ /* 0x100fe40000004100 */
[----:B------:R-:W-:Y:S01]  /*7800*/  FMUL.FTZ R25, R10, R9 ;  /* 0x000000090a197220 */ /* 0x000fe20000410000 */
[----:B------:R-:W-:-:S02]  /*7810*/  HADD2.F32 R11, -RZ, R11.H1_H1 ;  /* 0x3000000bff0b7230 */ /* 0x000fc40000004100 */
[----:B------:R-:W-:Y:S02]  /*7820*/  HADD2.F32 R10, -RZ, R3.H1_H1 ;  /* 0x30000003ff0a7230 */ /* 0x000fe40000004100 */
[----:B------:R-:W-:Y:S02]  /*7830*/  HADD2.F32 R24, -RZ, R12.H0_H0 ;  /* 0x2000000cff187230 */ /* 0x000fe40000004100 */
[--C-:B------:R-:W-:Y:S02]  /*7840*/  HADD2.F32 R4, -RZ, R0.reuse.H1_H1 ;  /* 0x30000000ff047230 */ /* 0x100fe40000004100 */
[----:B------:R-:W-:Y:S02]  /*7850*/  HADD2.F32 R8, -RZ, R0.H0_H0 ;  /* 0x20000000ff087230 */ /* 0x000fe40000004100 */
[----:B------:R-:W-:Y:S01]  /*7860*/  FFMA.FTZ R30, R26, R29, R30 ;  /* 0x0000001d1a1e7223 */ /* 0x000fe2000001001e */
[--C-:B------:R-:W-:Y:S02]  /*7870*/  HADD2.F32 R27, -RZ, R7.reuse.H0_H0 ;  /* 0x20000007ff1b7230 */ /* 0x100fe40000004100 */
[----:B------:R-:W-:Y:S01]  /*7880*/  FFMA.FTZ R26, R6, R9, -R5 ;  /* 0x00000009061a7223 */ /* 0x000fe20000010805 */
[----:B------:R-:W-:-:S02]  /*7890*/  HADD2.F32 R7, -RZ, R7.H1_H1 ;  /* 0x30000007ff077230 */ /* 0x000fc40000004100 */
        /* <DEDUP_REMOVED lines=17> */
[----:B------:R1:W-:Y:S04]  /*79b0*/  STS.128 [R40+0xc400], R4 ;  /* 0x00c4000428007388 */ /* 0x0003e80000000c00 */
[----:B------:R1:W-:Y:S02]  /*79c0*/  STS.128 [R42+0xc400], R8 ;  /* 0x00c400082a007388 */ /* 0x0003e40000000c00 */
.L_x_10877:
[----:B------:R-:W-:Y:S05]  /*79d0*/  BSYNC B1 ;  /* 0x0000000000017941 */ /* 0x000fea0003800000 */
.L_x_10876:
[----:B------:R-:W-:Y:S05]  /*79e0*/  @P0 BRA `(.L_x_10867) ;  /* 0x0000000400600947 */ /* 0x000fea0003800000 */
[----:B-1----:R-:W2:Y:S01]  /*79f0*/  LDL R8, [R1+0x68] ;  /* 0x0000680001087983 */ /* 0x002ea20000100800 */
[C---:B------:R-:W-:Y:S02]  /*7a00*/  VIADD R4, R18.reuse, 0x60 ;  /* 0x0000006012047836 */ /* 0x040fe40000000000 */
[----:B------:R-:W-:Y:S01]  /*7a10*/  VIADD R5, R18, 0x60 ;  /* 0x0000006012057836 */ /* 0x000fe20000000000 */
[----:B------:R-:W3:Y:S01]  /*7a20*/  LDL R38, [R1+0x88] ;  /* 0x0000880001267983 */ /* 0x000ee20000100800 */
[----:B------:R-:W-:-:S03]  /*7a30*/  IMAD.SHL.U32 R4, R4, 0x40, RZ ;  /* 0x0000004004047824 */ /* 0x000fc600078e00ff */
[----:B------:R-:W-:Y:S02]  /*7a40*/  SHF.L.U32 R5, R5, 0x6, RZ ;  /* 0x0000000605057819 */ /* 0x000fe400000006ff */
[----:B------:R-:W-:Y:S02]  /*7a50*/  LOP3.LUT R4, R4, 0x1c0, RZ, 0xc0, !PT ;  /* 0x000001c004047812 */ /* 0x000fe400078ec0ff */
[----:B------:R-:W-:Y:S02]  /*7a60*/  LOP3.LUT R5, R5, 0x1c0, RZ, 0xc0, !PT ;  /* 0x000001c005057812 */ /* 0x000fe400078ec0ff */
[----:B------:R-:W-:-:S04]  /*7a70*/  SHF.R.U32.HI R4, RZ, 0x3, R4 ;  /* 0x00000003ff047819 */ /* 0x000fc80000011604 */
[----:B------:R-:W-:Y:S01]  /*7a80*/  LOP3.LUT R21, R4, R21, R5, 0x1e, !PT ;  /* 0x0000001504157212 */ /* 0x000fe200078e1e05 */
[----:B------:R-:W-:Y:S02]  /*7a90*/  HADD2.F32 R32, -RZ, R20.H1_H1 ;  /* 0x30000014ff207230 */ /* 0x000fe40000004100 */
[--C-:B------:R-:W-:Y:S02]  /*7aa0*/  HADD2.F32 R34, -RZ, R44.reuse.H0_H0 ;  /* 0x2000002cff227230 */ /* 0x100fe40000004100 */
[----:B------:R-:W-:Y:S02]  /*7ab0*/  HADD2.F32 R36, -RZ, R44.H1_H1 ;  /* 0x3000002cff247230 */ /* 0x000fe40000004100 */
[----:B------:R-:W-:Y:S02]  /*7ac0*/  HADD2.F32 R41, -RZ, R15.H0_H0 ;  /* 0x2000000fff297230 */ /* 0x000fe40000004100 */
[----:B------:R-:W-:Y:S02]  /*7ad0*/  HADD2.F32 R43, -RZ, R20.H0_H0 ;  /* 0x20000014ff2b7230 */ /* 0x000fe40000004100 */
[----:B--2---:R-:W-:-:S04]  /*7ae0*/  IMAD.IADD R21, R8, 0x1, R21 ;  /* 0x0000000108157824 */ /* 0x004fc800078e0215 */
[----:B------:R-:W-:Y:S01]  /*7af0*/  IMAD R21, R21, 0x2, R2 ;  /* 0x0000000215157824 */ /* 0x000fe200078e0202 */
[----:B---3--:R-:W-:Y:S04]  /*7b00*/  LDS.128 R4, [R38+0xc400] ;  /* 0x00c4000026047984 */ /* 0x008fe80000000c00 */
[----:B0-----:R-:W0:Y:S02]  /*7b10*/  LDS.128 R8, [R21+0xc400] ;  /* 0x00c4000015087984 */ /* 0x001e240000000c00 */
[--C-:B0-----:R-:W-:Y:S02]  /*7b20*/  HADD2.F32 R28, -RZ, R8.reuse.H0_H0 ;  /* 0x20000008ff1c7230 */ /* 0x101fe40000004100 */
[----:B------:R-:W-:-:S03]  /*7b30*/  HADD2.F32 R8, -RZ, R8.H1_H1 ;  /* 0x30000008ff087230 */ /* 0x000fc60000004100 */
[-C--:B------:R-:W-:Y:S01]  /*7b40*/  FMUL.FTZ R33, R34, R28.reuse ;  /* 0x0000001c22217220 */ /* 0x080fe20000410000 */
[----:B------:R-:W-:Y:S01]  /*7b50*/  FMUL.FTZ R37, R32, R28 ;  /* 0x0000001c20257220 */ /* 0x000fe20000410000 */
[----:B------:R-:W-:Y:S02]  /*7b60*/  HADD2.F32 R28, -RZ, R15.H1_H1 ;  /* 0x3000000fff1c7230 */ /* 0x000fe40000004100 */
[--C-:B------:R-:W-:Y:S02]  /*7b70*/  HADD2.F32 R24, -RZ, R4.reuse.H0_H0 ;  /* 0x20000004ff187230 */ /* 0x100fe40000004100 */
[-C--:B------:R-:W-:Y:S01]  /*7b80*/  FMUL.FTZ R39, R36, R8.reuse ;  /* 0x0000000824277220 */ /* 0x080fe20000410000 */
[----:B------:R-:W-:Y:S02]  /*7b90*/  HADD2.F32 R4, -RZ, R4.H1_H1 ;  /* 0x30000004ff047230 */ /* 0x000fe40000004100 */
[----:B------:R-:W-:Y:S01]  /*7ba0*/  FMUL.FTZ R15, R28, R8 ;  /* 0x000000081c0f7220 */ /* 0x000fe20000410000 */
[----:B------:R-:W-:-:S02]  /*7bb0*/  HADD2.F32 R29, -RZ, R9.H0_H0 ;  /* 0x20000009ff1d7230 */ /* 0x000fc40000004100 */
[----:B------:R-:W-:Y:S02]  /*7bc0*/  HADD2.F32 R9, -RZ, R9.H1_H1 ;  /* 0x30000009ff097230 */ /* 0x000fe40000004100 */
[-C--:B------:R-:W-:Y:S01]  /*7bd0*/  FFMA.FTZ R8, R28, R4.reuse, -R39 ;  /* 0x000000041c087223 */ /* 0x080fe20000010827 */
[----:B------:R-:W-:Y:S02]  /*7be0*/  HADD2.F32 R39, -RZ, R14.H1_H1 ;  /* 0x3000000eff277230 */ /* 0x000fe40000004100 */
[----:B------:R-:W-:Y:S01]  /*7bf0*/  FFMA.FTZ R20, R36, R4, R15 ;  /* 0x0000000424147223 */ /* 0x000fe2000001000f */
[----:B------:R-:W-:Y:S02]  /*7c00*/  HADD2.F32 R15, -RZ, R13.H0_H0 ;  /* 0x2000000dff0f7230 */ /* 0x000fe40000004100 */
[--C-:B------:R-:W-:Y:S02]  /*7c10*/  HADD2.F32 R25, -RZ, R5.reuse.H0_H0 ;  /* 0x20000005ff197230 */ /* 0x100fe40000004100 */
[----:B------:R-:W-:Y:S01]  /*7c20*/  FFMA.FTZ R37, R34, R24, R37 ;  /* 0x0000001822257223 */ /* 0x000fe20000010025 */
[----:B------:R-:W-:-:S02]  /*7c30*/  HADD2.F32 R5, -RZ, R5.H1_H1 ;  /* 0x30000005ff057230 */ /* 0x000fc40000004100 */
[-C--:B------:R-:W-:Y:S01]  /*7c40*/  FMUL.FTZ R4, R39, R9.reuse ;  /* 0x0000000927047220 */ /* 0x080fe20000410000 */
[----:B------:R-:W-:Y:S02]  /*7c50*/  HADD2.F32 R30, -RZ, R10.H0_H0 ;  /* 0x2000000aff1e7230 */ /* 0x000fe40000004100 */
[----:B------:R-:W-:Y:S02]  /*7c60*/  HADD2.F32 R34, -RZ, R14.H0_H0 ;  /* 0x2000000eff227230 */ /* 0x000fe40000004100 */
[C---:B------:R-:W-:Y:S01]  /*7c70*/  FMUL.FTZ R14, R15.reuse, R9 ;  /* 0x000000090f0e7220 */ /* 0x040fe20000410000 */
[----:B------:R-:W-:Y:S02]  /*7c80*/  HADD2.F32 R10, -RZ, R10.H1_H1 ;  /* 0x3000000aff0a7230 */ /* 0x000fe40000004100 */
[----:B------:R-:W-:Y:S02]  /*7c90*/  HADD2.F32 R36, -RZ, R13.H1_H1 ;  /* 0x3000000dff247230 */ /* 0x000fe40000004100 */
[----:B------:R-:W-:Y:S01]  /*7ca0*/  FFMA.FTZ R9, R15, R5, -R4 ;  /* 0x000000050f097223 */ /* 0x000fe20000010804 */
[----:B------:R-:W-:-:S02]  /*7cb0*/  HADD2.F32 R26, -RZ, R6.H0_H0 ;  /* 0x20000006ff1a7230 */ /* 0x000fc40000004100 */
[----:B------:R-:W-:Y:S01]  /*7cc0*/  FFMA.FTZ R33, R32, R24, -R33 ;  /* 0x0000001820217223 */ /* 0x000fe20000010821 */
[----:B------:R-:W-:Y:S02]  /*7cd0*/  HADD2.F32 R4, -RZ, R3.H0_H0 ;  /* 0x20000003ff047230 */ /* 0x000fe40000004100 */
[----:B------:R-:W-:Y:S01]  /*7ce0*/  FMUL.FTZ R24, R43, R29 ;  /* 0x0000001d2b187220 */ /* 0x000fe20000410000 */
[----:B------:R-:W-:Y:S02]  /*7cf0*/  HADD2.F32 R6, -RZ, R6.H1_H1 ;  /* 0x30000006ff067230 */ /* 0x000fe40000004100 */
[----:B------:R-:W-:Y:S01]  /*7d00*/  FFMA.FTZ R13, R39, R5, R14 ;  /* 0x00000005270d7223 */ /* 0x000fe2000001000e */
[-C--:B------:R-:W-:Y:S01]  /*7d10*/  FMUL.FTZ R5, R36, R10.reuse ;  /* 0x0000000a24057220 */ /* 0x080fe20000410000 */
[C---:B------:R-:W-:Y:S01]  /*7d20*/  FMUL.FTZ R28, R41.reuse, R29 ;  /* 0x0000001d291c7220 */ /* 0x040fe20000410000 */
[--C-:B------:R-:W-:Y:S02]  /*7d30*/  HADD2.F32 R31, -RZ, R11.reuse.H0_H0 ;  /* 0x2000000bff1f7230 */ /* 0x100fe40000004100 */
[----:B------:R-:W-:Y:S01]  /*7d40*/  FFMA.FTZ R24, R41, R25, -R24 ;  /* 0x0000001929187223 */ /* 0x000fe20000010818 */
[----:B------:R-:W-:Y:S01]  /*7d50*/  FMUL.FTZ R29, R4, R10 ;  /* 0x0000000a041d7220 */ /* 0x000fe20000410000 */
[----:B------:R-:W-:-:S02]  /*7d60*/  HADD2.F32 R11, -RZ, R11.H1_H1 ;  /* 0x3000000bff0b7230 */ /* 0x000fc40000004100 */
[----:B------:R-:W-:Y:S01]  /*7d70*/  FFMA.FTZ R10, R4, R6, -R5 ;  /* 0x00000006040a7223 */ /* 0x000fe20000010805 */
[----:B------:R-:W-:Y:S02]  /*7d80*/  HADD2.F32 R39, -RZ, R3.H1_H1 ;  /* 0x30000003ff277230 */ /* 0x000fe40000004100 */
[--C-:B------:R-:W-:Y:S02]  /*7d90*/  HADD2.F32 R41, -RZ, R12.reuse.H0_H0 ;  /* 0x2000000cff297230 */ /* 0x100fe40000004100 */
[----:B------:R-:W-:Y:S02]  /*7da0*/  HADD2.F32 R32, -RZ, R12.H1_H1 ;  /* 0x3000000cff207230 */ /* 0x000fe40000004100 */
[--C-:B------:R-:W-:Y:S02]  /*7db0*/  HADD2.F32 R3, -RZ, R0.reuse.H1_H1 ;  /* 0x30000000ff037230 */ /* 0x100fe40000004100 */
[----:B------:R-:W-:Y:S02]  /*7dc0*/  HADD2.F32 R5, -RZ, R0.H0_H0 ;  /* 0x20000000ff057230 */ /* 0x000fe40000004100 */
[----:B------:R-:W-:-:S02]  /*7dd0*/  HADD2.F32 R27, -RZ, R7.H0_H0 ;  /* 0x20000007ff1b7230 */ /* 0x000fc40000004100 */
[----:B------:R-:W-:Y:S01]  /*7de0*/  FFMA.FTZ R28, R43, R25, R28 ;  /* 0x000000192b1c7223 */ /* 0x000fe2000001001c */
[----:B------:R-:W-:Y:S02]  /*7df0*/  HADD2.F32 R7, -RZ, R7.H1_H1 ;  /* 0x30000007ff077230 */ /* 0x000fe40000004100 */
[----:B------:R-:W-:Y:S01]  /*7e00*/  FMUL.FTZ R15, R34, R30 ;  /* 0x0000001e220f7220 */ /* 0x000fe20000410000 */
[----:B------:R-:W-:Y:S01]  /*7e10*/  FFMA.FTZ R0, R36, R6, R29 ;  /* 0x0000000624007223 */ /* 0x000fe2000001001d */
[----:B------:R-:W-:Y:S01]  /*7e20*/  FMUL.FTZ R4, R39, R31 ;  /* 0x0000001f27047220 */ /* 0x000fe20000410000 */
[----:B------:R-:W-:Y:S01]  /*7e30*/  FMUL.FTZ R12, R41, R11 ;  /* 0x0000000b290c7220 */ /* 0x000fe20000410000 */
[C---:B------:R-:W-:Y:S01]  /*7e40*/  FMUL.FTZ R25, R32.reuse, R30 ;  /* 0x0000001e20197220 */ /* 0x040fe20000410000 */
        /* <DEDUP_REMOVED lines=16> */
[----:B------:R3:W-:Y:S04]  /*7f50*/  STS.128 [R38+0xc400], R4 ;  /* 0x00c4000426007388 */ /* 0x0007e80000000c00 */
[----:B------:R3:W-:Y:S02]  /*7f60*/  STS.128 [R21+0xc400], R8 ;  /* 0x00c4000815007388 */ /* 0x0007e40000000c00 */
.L_x_10867:
[----:B------:R-:W-:Y:S05]  /*7f70*/  BSYNC B0 ;  /* 0x0000000000007941 */ /* 0x000fea0003800000 */
.L_x_10853:
[----:B------:R-:W-:Y:S01]  /*7f80*/  @!PT LDS RZ, [RZ] ;  /* 0x00000000fffff984 */ /* 0x000fe20000000800 */
[----:B------:R-:W-:Y:S01]  /*7f90*/  @!PT LDS RZ, [RZ] ;  /* 0x00000000fffff984 */ /* 0x000fe20000000800 */
[----:B------:R-:W-:Y:S01]  /*7fa0*/  @!PT LDS RZ, [RZ] ;  /* 0x00000000fffff984 */ /* 0x000fe20000000800 */
[----:B------:R-:W-:Y:S01]  /*7fb0*/  @!PT LDS RZ, [RZ] ;  /* 0x00000000fffff984 */ /* 0x000fe20000000800 */
[----:B------:R4:W-:Y:S06]  /*7fc0*/  MEMBAR.ALL.CTA ;  /* 0x0000000000007992 */ /* 0x0009ec0000008000 */
[----:B----4-:R-:W4:Y:S01]  /*7fd0*/  FENCE.VIEW.ASYNC.S ;  /* 0x00000000000073c6 */ /* 0x010f220000000000 */
[----:B------:R-:W-:Y:S05]  /*7fe0*/  WARPSYNC.ALL ;  /* 0x0000000000007948 */ /* 0x000fea0003800000 */
[----:B----4-:R-:W-:Y:S06]  /*7ff0*/  BAR.SYNC.DEFER_BLOCKING 0xd, 0x180 ;  /* 0x0346000000007b1d */ /* 0x010fec0000010000 */
.L_x_10850:
[----:B--2---:R-:W2:Y:S02]  /*8000*/  LDL R0, [R1+0x14] ;  /* 0x0000140001007983 */ /* 0x004ea40000100800 */
[----:B--2---:R-:W-:-:S13]  /*8010*/  ISETP.NE.AND P0, PT, R0, 0x3, PT ;  /* 0x000000030000780c */ /* 0x004fda0003f05270 */
[----:B------:R-:W-:Y:S05]  /*8020*/  @!P0 BRA `(.L_x_10878) ;  /* 0x0000000000048947 */ /* 0x000fea0003800000 */
[----:B------:R-:W-:Y:S01]  /*8030*/  BPT.TRAP 0x1 ;  /* 0x000000040000795c */ /* 0x000fe20000300000 */
.L_x_10878:
[----:B-1----:R-:W3:Y:S01]  /*8040*/  LDL R3, [R1+0x28] ;  /* 0x0000280001037983 */ /* 0x002ee20000100800 */
[----:B------:R-:W-:Y:S01]  /*8050*/  IMAD R0, R22, 0x8, R2 ;  /* 0x0000000816007824 */ /* 0x000fe200078e0202 */
[----:B---3--:R-:W-:-:S04]  /*8060*/  SHF.L.U32 R5, R3, 0x1f, RZ ;  /* 0x0000001f03057819 */ /* 0x008fc800000006ff */
[----:B------:R1:W2:Y:S01]  /*8070*/  SYNCS.PHASECHK.TRANS64.TRYWAIT P1, [R0+URZ+0x30830], R5 ;  /* 0x03083005000075a7 */ /* 0x0002a2000802017f */
[----:B------:R-:W-:Y:S05]  /*8080*/  @!P0 BRA `(.L_x_10879) ;  /* 0x0000000000048947 */ /* 0x000fea0003800000 */
[----:B------:R-:W-:Y:S01]  /*8090*/  BPT.TRAP 0x1 ;  /* 0x000000040000795c */ /* 0x000fe20000300000 */
.L_x_10879:
[----:B------:R-:W-:Y:S01]  /*80a0*/  IADD3 R3, R2, 0x12400, RZ ;  /* 0x0001240002037810 */ /* 0x000fe20007ffe0ff */
[----:B------:R-:W-:-:S03]  /*80b0*/  IMAD R4, R35, 0x2000, R2 ;  /* 0x0000200023047824 */ /* 0x000fc600078e0202 */
[----:B------:R-:W-:Y:S02]  /*80c0*/  SHF.R.U32.HI R3, RZ, 0x4, R3 ;  /* 0x00000004ff037819 */ /* 0x000fe40000011603 */
[----:B------:R3:W-:Y:S02]  /*80d0*/  STL [R1+0x5c], R4 ;  /* 0x00005c0401007387 */ /* 0x0007e40000100800 */
[----:B------:R-:W-:-:S04]  /*80e0*/  LOP3.LUT R3, R3, 0x3fff, RZ, 0xc0, !PT ;  /* 0x00003fff03037812 */ /* 0x000fc800078ec0ff */
[----:B------:R-:W-:Y:S01]  /*80f0*/  LOP3.LUT R3, R3, 0x10000, RZ, 0xfc, !PT ;  /* 0x0001000003037812 */ /* 0x000fe200078efcff */
[----:B---3--:R-:W-:-:S04]  /*8100*/  VIADD R4, R4, 0xc400 ;  /* 0x0000c40004047836 */ /* 0x008fc80000000000 */
[----:B------:R3:W-:Y:S01]  /*8110*/  STL [R1+0x64], R3 ;  /* 0x0000640301007387 */ /* 0x0007e20000100800 */
[----:B------:R-:W-:-:S04]  /*8120*/  SHF.R.U32.HI R4, RZ, 0x4, R4 ;  /* 0x00000004ff047819 */ /* 0x000fc80000011604 */
[----:B------:R-:W-:Y:S01]  /*8130*/  LOP3.LUT R4, R4, 0x3fff, RZ, 0xc0, !PT ;  /* 0x00003fff04047812 */ /* 0x000fe200078ec0ff */
[----:B--2---:R-:W-:Y:S06]  /*8140*/  @P1 BRA `(.L_x_10880) ;  /* 0x0000000000081947 */ /* 0x004fec0003800000 */
[----:B------:R-:W2:Y:S02]  /*8150*/  SYNCS.PHASECHK.TRANS64.TRYWAIT P1, [R0+URZ+0x30830], R5 ;  /* 0x03083005000075a7 */ /* 0x000ea4000802017f */
[----:B--2---:R-:W-:Y:S05]  /*8160*/  @!P1 BRA `(.L_x_10881) ;  /* 0x000000f000149947 */ /* 0x004fea0003800000 */
.L_x_10880:
[----:B---3--:R-:W3:Y:S01]  /*8170*/  LDL R3, [R1+0x64] ;  /* 0x0000640001037983 */ /* 0x008ee20000100800 */
[----:B------:R-:W-:Y:S01]  /*8180*/  LOP3.LUT R8, R4, 0x10000, RZ, 0xfc, !PT ;  /* 0x0001000004087812 */ /* 0x000fe200078efcff */
[----:B-12---:R-:W-:Y:S01]  /*8190*/  IMAD.MOV.U32 R5, RZ, RZ, 0x40000040 ;  /* 0x40000040ff057424 */ /* 0x006fe200078e00ff */
[----:B0-----:R-:W-:Y:S01]  /*81a0*/  MOV R9, 0x40000040 ;  /* 0x4000004000097802 */ /* 0x001fe20000000f00 */
[----:B------:R-:W-:Y:S05]  /*81b0*/  WARPSYNC.ALL ;  /* 0x0000000000007948 */ /* 0x000fea0003800000 */
[----:B------:R-:W-:Y:S01]  /*81c0*/  R2UR UR7, R5 ;  /* 0x00000000050772ca */ /* 0x000fe200000e0000 */
[----:B-----5:R-:W-:Y:S01]  /*81d0*/  WARPGROUP.ARRIVE ;  /* 0x00000000000079c5 */ /* 0x020fe20000000000 */
[C---:B------:R-:W-:Y:S01]  /*81e0*/  R2UR UR4, R8.reuse ;  /* 0x00000000080472ca */ /* 0x040fe200000e0000 */
[C---:B------:R-:W-:Y:S01]  /*81f0*/  VIADD R12, R8.reuse, 0x2 ;  /* 0x00000002080c7836 */ /* 0x040fe20000000000 */
[----:B------:R-:W-:Y:S01]  /*8200*/  R2UR UR5, R9 ;  /* 0x00000000090572ca */ /* 0x000fe200000e0000 */
[----:B------:R-:W-:Y:S01]  /*8210*/  IMAD.MOV.U32 R7, RZ, RZ, 0x40000040 ;  /* 0x40000040ff077424 */ /* 0x000fe200078e00ff */
[----:B------:R-:W-:Y:S01]  /*8220*/  MOV R13, 0x40000040 ;  /* 0x40000040000d7802 */ /* 0x000fe20000000f00 */
[----:B------:R-:W-:Y:S01]  /*8230*/  VIADD R10, R8, 0x4 ;  /* 0x00000004080a7836 */ /* 0x000fe20000000000 */
[----:B------:R-:W-:Y:S01]  /*8240*/  MOV R11, 0x40000040 ;  /* 0x40000040000b7802 */ /* 0x000fe20000000f00 */
[----:B------:R-:W-:Y:S01]  /*8250*/  IMAD.MOV.U32 R5, RZ, RZ, 0x40000040 ;  /* 0x40000040ff057424 */ /* 0x000fe200078e00ff */
[----:B------:R-:W-:Y:S04]  /*8260*/  STL.64 [R1+0x38], R8 ;  /* 0x0000380801007387 */ /* 0x000fe80000100a00 */
[----:B------:R0:W-:Y:S04]  /*8270*/  STL.64 [R1+0x50], R12 ;  /* 0x0000500c01007387 */ /* 0x0001e80000100a00 */
[----:B------:R-:W-:Y:S01]  /*8280*/  STL.64 [R1+0x48], R10 ;  /* 0x0000480a01007387 */ /* 0x000fe20000100a00 */
[----:B------:R-:W1:Y:S02]  /*8290*/  S2R R129, SR_TID.X ;  /* 0x0000000000817919 */ /* 0x000e640000002100 */
[----:B-1----:R-:W-:Y:S01]  /*82a0*/  LOP3.LUT R129, R129, 0x7f, RZ, 0xc0, !PT ;  /* 0x0000007f81817812 */ /* 0x002fe200078ec0ff */
[----:B---3--:R-:W-:-:S04]  /*82b0*/  IMAD R4, R22, 0x600, R3 ;  /* 0x0000060016047824 */ /* 0x008fc800078e0203 */
[C---:B------:R-:W-:Y:S01]  /*82c0*/  VIADD R6, R4.reuse, 0x2 ;  /* 0x0000000204067836 */ /* 0x040fe20000000000 */
[----:B------:R-:W-:-:S13]  /*82d0*/  R2UR UR6, R4 ;  /* 0x00000000040672ca */ /* 0x000fda00000e0000 */
[----:B------:R-:W-:Y:S01]  /*82e0*/  HGMMA.64x192x16.F32 R24, gdesc[UR4], RZ, !UPT, gsb0 ;  /* 0x02e00000041879f0 */ /* 0x000fe2000c0008ff */
[----:B------:R-:W-:Y:S01]  /*82f0*/  R2UR UR6, R6 ;  /* 0x00000000060672ca */ /* 0x000fe200000e0000 */
[----:B------:R-:W-:Y:S01]  /*8300*/  VIADD R6, R4, 0x4 ;  /* 0x0000000404067836 */ /* 0x000fe20000000000 */
[----:B------:R-:W-:Y:S01]  /*8310*/  R2UR UR7, R7 ;  /* 0x00000000070772ca */ /* 0x000fe200000e0000 */
[----:B------:R-:W-:Y:S01]  /*8320*/  IMAD.MOV.U32 R7, RZ, RZ, 0x40000040 ;  /* 0x40000040ff077424 */ /* 0x000fe200078e00ff */
[----:B------:R-:W-:Y:S01]  /*8330*/  R2UR UR4, R12 ;  /* 0x000000000c0472ca */ /* 0x000fe200000e0000 */
[----:B------:R-:W-:Y:S01]  /*8340*/  VIADD R4, R4, 0x6 ;  /* 0x0000000604047836 */ /* 0x000fe20000000000 */
[----:B------:R-:W-:Y:S01]  /*8350*/  R2UR UR5, R13 ;  /* 0x000000000d0572ca */ /* 0x000fe200000e0000 */
[----:B------:R-:W-:Y:S02]  /*8360*/  WARPGROUP.DEPBAR.LE gsb0, 0x0 ;  /* 0x00008000000079c5 */ /* 0x000fe40000010000 */
[----:B------:R-:W-:-:S10]  /*8370*/  WARPGROUP.ARRIVE ;  /* 0x00000000000079c5 */ /* 0x000fd40000000000 */
[----:B------:R-:W-:Y:S01]  /*8380*/  HGMMA.64x192x16.F32 R24, gdesc[UR4], R24, gsb0 ;  /* 0x02e00000041879f0 */ /* 0x000fe20008000818 */
[----:B------:R-:W-:Y:S01]  /*8390*/  R2UR UR6, R6 ;  /* 0x00000000060672ca */ /* 0x000fe200000e0000 */
[----:B------:R-:W-:Y:S01]  /*83a0*/  VIADD R6, R8, 0x6 ;  /* 0x0000000608067836 */ /* 0x000fe20000000000 */
[----:B------:R-:W-:Y:S02]  /*83b0*/  R2UR UR7, R7 ;  /* 0x00000000070772ca */ /* 0x000fe400000e0000 */
[----:B------:R-:W-:Y:S02]  /*83c0*/  R2UR UR4, R10 ;  /* 0x000000000a0472ca */ /* 0x000fe400000e0000 */
[----:B------:R-:W-:Y:S02]  /*83d0*/  R2UR UR5, R11 ;  /* 0x000000000b0572ca */ /* 0x000fe400000e0000 */
[----:B------:R-:W-:-:S05]  /*83e0*/  MOV R7, 0x40000040 ;  /* 0x4000004000077802 */ /* 0x000fca0000000f00 */
[----:B------:R1:W-:Y:S01]  /*83f0*/  STL.64 [R1+0x40], R6 ;  /* 0x0000400601007387 */ /* 0x0003e20000100a00 */
[----:B------:R-:W-:Y:S02]  /*8400*/  WARPGROUP.DEPBAR.LE gsb0, 0x0 ;  /* 0x00008000000079c5 */ /* 0x000fe40000010000 */
[----:B------:R-:W-:-:S06]  /*8410*/  WARPGROUP.ARRIVE ;  /* 0x00000000000079c5 */ /* 0x000fcc0000000000 */
[----:B------:R-:W-:Y:S01]  /*8420*/  HGMMA.64x192x16.F32 R24, gdesc[UR4], R24, gsb0 ;  /* 0x02e00000041879f0 */ /* 0x000fe20008000818 */
[----:B------:R-:W-:Y:S02]  /*8430*/  R2UR UR6, R4 ;  /* 0x00000000040672ca */ /* 0x000fe400000e0000 */
[----:B------:R-:W-:Y:S01]  /*8440*/  R2UR UR7, R5 ;  /* 0x00000000050772ca */ /* 0x000fe200000e0000 */
[----:B------:R-:W2:Y:S01]  /*8450*/  S2R R4, SR_TID.X ;  /* 0x0000000000047919 */ /* 0x000ea20000002100 */
[----:B------:R-:W-:Y:S02]  /*8460*/  R2UR UR4, R6 ;  /* 0x00000000060472ca */ /* 0x000fe400000e0000 */
[----:B------:R-:W-:Y:S01]  /*8470*/  R2UR UR5, R7 ;  /* 0x00000000070572ca */ /* 0x000fe200000e0000 */
[----:B--2---:R-:W-:-:S05]  /*8480*/  VIADD R127, R4, 0xffffff80 ;  /* 0xffffff80047f7836 */ /* 0x004fca0000000000 */
[----:B------:R-:W-:-:S04]  /*8490*/  SHF.R.S32.HI R21, RZ, 0x1f, R127 ;  /* 0x0000001fff157819 */ /* 0x000fc8000001147f */
[----:B------:R-:W-:-:S04]  /*84a0*/  LEA.HI R21, R21, R127, RZ, 0x7 ;  /* 0x0000007f15157211 */ /* 0x000fc800078f38ff */
[----:B------:R-:W-:-:S05]  /*84b0*/  LOP3.LUT R21, R21, 0xffffff80, RZ, 0xc0, !PT ;  /* 0xffffff8015157812 */ /* 0x000fca00078ec0ff */
[----:B------:R-:W-:-:S05]  /*84c0*/  IMAD.IADD R21, R127, 0x1, -R21 ;  /* 0x000000017f157824 */ /* 0x000fca00078e0a15 */
[----:B------:R-:W-:-:S04]  /*84d0*/  SHF.R.S32.HI R4, RZ, 0x1f, R21 ;  /* 0x0000001fff047819 */ /* 0x000fc80000011415 */
[----:B------:R-:W-:-:S04]  /*84e0*/  LEA.HI R4, R4, R21, RZ, 0x2 ;  /* 0x0000001504047211 */ /* 0x000fc800078f10ff */
[----:B------:R-:W-:-:S05]  /*84f0*/  LOP3.LUT R4, R4, 0x7ffffffc, RZ, 0xc0, !PT ;  /* 0x7ffffffc04047812 */ /* 0x000fca00078ec0ff */
[----:B------:R-:W-:Y:S01]  /*8500*/  IMAD.IADD R4, R21, 0x1, -R4 ;  /* 0x0000000115047824 */ /* 0x000fe200078e0a04 */
[----:B------:R-:W-:-:S05]  /*8510*/  MOV R21, 0xfffffffe ;  /* 0xfffffffe00157802 */ /* 0x000fca0000000f00 */
[----:B------:R-:W-:-:S04]  /*8520*/  IMAD R21, R4, R21, 0xc0 ;  /* 0x000000c004157424 */ /* 0x000fc800078e0215 */
[----:B------:R-:W-:-:S04]  /*8530*/  IMAD.IADD R21, R21, 0x1, R120 ;  /* 0x0000000115157824 */ /* 0x000fc800078e0278 */
[----:B------:R-:W-:-:S05]  /*8540*/  IMAD R4, R152, -0xc0, R21 ;  /* 0xffffff4098047824 */ /* 0x000fca00078e0215 */
[C---:B------:R-:W-:Y:S02]  /*8550*/  ISETP.GT.AND P1, PT, R4.reuse, 0x9, PT ;  /* 0x000000090400780c */ /* 0x040fe40003f24270 */
[C---:B------:R-:W-:Y:S02]  /*8560*/  ISETP.GT.AND P3, PT, R4.reuse, RZ, PT ;  /* 0x000000ff0400720c */ /* 0x040fe40003f64270 */
[C---:B------:R-:W-:Y:S02]  /*8570*/  ISETP.GT.AND P4, PT, R4.reuse, 0x1, PT ;  /* 0x000000010400780c */ /* 0x040fe40003f84270 */
[C---:B------:R-:W-:Y:S02]  /*8580*/  ISETP.GT.AND P5, PT, R4.reuse, 0x8, PT ;  /* 0x000000080400780c */ /* 0x040fe40003fa4270 */
[----:B------:R-:W-:Y:S01]  /*8590*/  ISETP.GT.AND P2, PT, R4, 0x10, PT ;  /* 0x000000100400780c */ /* 0x000fe20003f44270 */
[----:B------:R-:W-:Y:S02]  /*85a0*/  WARPGROUP.DEPBAR.LE gsb0, 0x0 ;  /* 0x00008000000079c5 */ /* 0x000fe40000010000 */
[----:B------:R-:W-:-:S06]  /*85b0*/  WARPGROUP.ARRIVE ;  /* 0x00000000000079c5 */ /* 0x000fcc0000000000 */
[----:B------:R-:W-:Y:S01]  /*85c0*/  HGMMA.64x192x16.F32 R24, gdesc[UR4], R24, gsb0 ;  /* 0x02e00000041879f0 */ /* 0x000fe20008000818 */
[----:B------:R-:W-:Y:S01]  /*85d0*/  ULDC UR4, c[0x0][0x9d8] ;  /* 0x0002760000047ab9 */ /* 0x000fe20000000800 */
[----:B------:R-:W-:Y:S01]  /*85e0*/  ULDC UR5, c[0x0][0x988] ;  /* 0x0002620000057ab9 */ /* 0x000fe20000000800 */
[----:B------:R-:W-:Y:S02]  /*85f0*/  WARPGROUP.DEPBAR.LE gsb0, 0x0 ;  /* 0x00008000000079c5 */ /* 0x000fe40000010000 */
[----:B------:R-:W-:Y:S01]  /*8600*/  FMUL.FTZ R122, R29, UR4 ;  /* 0x000000041d7a7c20 */ /* 0x000fe20008410000 */
[----:B------:R-:W-:Y:S01]  /*8610*/  FMUL.FTZ R15, R31, UR4 ;  /* 0x000000041f0f7c20 */ /* 0x000fe20008410000 */
[----:B------:R-:W-:Y:S01]  /*8620*/  FMUL.FTZ R126, R24, UR4 ;  /* 0x00000004187e7c20 */ /* 0x000fe20008410000 */
[----:B------:R-:W-:Y:S01]  /*8630*/  FMUL.FTZ R124, R25, UR4 ;  /* 0x00000004197c7c20 */ /* 0x000fe20008410000 */
[----:B0-----:R-:W-:Y:S01]  /*8640*/  FMUL.FTZ R13, R27, UR4 ;  /* 0x000000041b0d7c20 */ /* 0x001fe20008410000 */
[----:B-1----:R-:W-:Y:S01]  /*8650*/  FMUL.FTZ R6, R40, UR4 ;  /* 0x0000000428067c20 */ /* 0x002fe20008410000 */
        /* <DEDUP_REMOVED lines=18> */
[----:B0-----:R-:W-:Y:S01]  /*8780*/  FSEL R122, R122, -INF , P1 ;  /* 0xff8000007a7a7808 */ /* 0x001fe20000800000 */
[----:B------:R-:W-:Y:S01]  /*8790*/  FMUL.FTZ R24, R34, UR4 ;  /* 0x0000000422187c20 */ /* 0x000fe20008410000 */
[----:B------:R-:W-:Y:S01]  /*87a0*/  FMUL.FTZ R34, R96, UR4 ;  /* 0x0000000460227c20 */ /* 0x000fe20008410000 */
[----:B------:R-:W-:Y:S01]  /*87b0*/  FMUL.FTZ R25, R35, UR4 ;  /* 0x0000000423197c20 */ /* 0x000fe20008410000 */
[----:B------:R-:W-:Y:S01]  /*87c0*/  FMUL.FTZ R9, R41, UR4 ;  /* 0x0000000429097c20 */ /* 0x000fe20008410000 */
[----:B------:R-:W-:Y:S01]  /*87d0*/  FMUL.FTZ R26, R38, UR4 ;  /* 0x00000004261a7c20 */ /* 0x000fe20008410000 */
[----:B------:R-:W-:Y:S01]  /*87e0*/  FMUL.FTZ R8, R44, UR4 ;  /* 0x000000042c087c20 */ /* 0x000fe20008410000 */
[----:B------:R-:W0:Y:S01]  /*87f0*/  MUFU.TANH R124, R124 ;  /* 0x0000007c007c7308 */ /* 0x000e220000002400 */
        /* <DEDUP_REMOVED lines=50> */
[----:B------:R-:W-:Y:S01]  /*8b20*/  FMNMX.FTZ R5, R125, R6, !PT ;  /* 0x000000067d057209 */ /* 0x000fe20007810000 */
[----:B------:R-:W-:Y:S01]  /*8b30*/  FMUL.FTZ R43, R80, UR4 ;  /* 0x00000004502b7c20 */ /* 0x000fe20008410000 */
[----:B------:R-:W-:Y:S01]  /*8b40*/  FMUL.FTZ R70, R78, UR4 ;  /* 0x000000044e467c20 */ /* 0x000fe20008410000 */
[----:B------:R-:W-:Y:S01]  /*8b50*/  FMUL.FTZ R41, R84, UR4 ;  /* 0x0000000454297c20 */ /* 0x000fe20008410000 */
[----:B------:R-:W-:Y:S01]  /*8b60*/  FMNMX.FTZ R6, R122, R5, !PT ;  /* 0x000000057a067209 */ /* 0x000fe20007810000 */
        /* <DEDUP_REMOVED lines=30> */
[----:B------:R-:W2:Y:S02]  /*8d50*/  LDL R115, [R1+0x34] ;  /* 0x0000340001737983 */ /* 0x000ea40000100800 */
[----:B------:R-:W3:Y:S01]  /*8d60*/  MUFU.TANH R3, R3 ;  /* 0x0000000300037308 */ /* 0x000ee20000002400 */
[----:B0-----:R-:W-:-:S02]  /*8d70*/  FSEL R27, R27, -INF , P5 ;  /* 0xff8000001b1b7808 */ /* 0x001fc40002800000 */
[----:B------:R-:W-:-:S05]  /*8d80*/  ISETP.GT.AND P5, PT, R4, 0x30, PT ;  /* 0x000000300400780c */ /* 0x000fca0003fa4270 */
[----:B------:R-:W0:Y:S01]  /*8d90*/  MUFU.TANH R24, R24 ;  /* 0x0000001800187308 */ /* 0x000e220000002400 */
[----:B-1----:R-:W-:-:S07]  /*8da0*/  FSEL R121, R121, -INF , P3 ;  /* 0xff80000079797808 */ /* 0x002fce0001800000 */
[----:B------:R-:W1:Y:S01]  /*8db0*/  MUFU.TANH R25, R25 ;  /* 0x0000001900197308 */ /* 0x000e620000002400 */
[----:B---3--:R-:W-:Y:S02]  /*8dc0*/  FSEL R49, R3, -INF , P5 ;  /* 0xff80000003317808 */ /* 0x008fe40002800000 */
[----:B------:R-:W-:-:S04]  /*8dd0*/  FMNMX.FTZ R3, R121, R6, !PT ;  /* 0x0000000679037209 */ /* 0x000fc80007810000 */
[----:B------:R-:W-:Y:S01]  /*8de0*/  FMNMX.FTZ R6, R96, R3, !PT ;  /* 0x0000000360067209 */ /* 0x000fe20007810000 */
[----:B------:R-:W3:Y:S01]  /*8df0*/  MUFU.TANH R9, R9 ;  /* 0x0000000900097308 */ /* 0x000ee20000002400 */
        /* <DEDUP_REMOVED lines=8> */
[----:B---3--:R-:W-:-:S04]  /*8e80*/  FSEL R91, R9, -INF , P2 ;  /* 0xff800000095b7808 */ /* 0x008fc80001000000 */
[----:B------:R-:W-:-:S03]  /*8e90*/  FMNMX.FTZ R3, R91, R6, !PT ;  /* 0x000000065b037209 */ /* 0x000fc60007810000 */
[----:B------:R-:W3:Y:S01]  /*8ea0*/  MUFU.TANH R11, R11 ;  /* 0x0000000b000b7308 */ /* 0x000ee20000002400 */
[----:B0-----:R-:W-:Y:S02]  /*8eb0*/  FSEL R26, R26, -INF , P4 ;  /* 0xff8000001a1a7808 */ /* 0x001fe40002000000 */
[----:B------:R-:W-:-:S05]  /*8ec0*/  ISETP.GT.AND P4, PT, R4, 0x29, PT ;  /* 0x000000290400780c */ /* 0x000fca0003f84270 */
[----:B------:R-:W0:Y:S01]  /*8ed0*/  MUFU.TANH R28, R28 ;  /* 0x0000001c001c7308 */ /* 0x000e220000002400 */
[----:B-1----:R-:W-:Y:S01]  /*8ee0*/  FSEL R92, R8, -INF , P3 ;  /* 0xff800000085c7808 */ /* 0x002fe20001800000 */
[----:B------:R-:W-:Y:S01]  /*8ef0*/  FMUL.FTZ R8, R108, UR4 ;  /* 0x000000046c087c20 */ /* 0x000fe20008410000 */
[----:B------:R-:W-:Y:S02]  /*8f00*/  FMUL.FTZ R108, R111, UR4 ;  /* 0x000000046f6c7c20 */ /* 0x000fe40008410000 */
[----:B------:R-:W-:Y:S01]  /*8f10*/  FMNMX.FTZ R5, R92, R3, !PT ;  /* 0x000000035c057209 */ /* 0x000fe20007810000 */
[----:B------:R-:W-:Y:S02]  /*8f20*/  FMUL.FTZ R3, R101, UR4 ;  /* 0x0000000465037c20 */ /* 0x000fe40008410000 */
        /* <DEDUP_REMOVED lines=9> */
[----:B------:R-:W-:Y:S02]  /*8fc0*/  ISETP.GT.AND P5, PT, R4, 0x41, PT ;  /* 0x000000410400780c */ /* 0x000fe40003fa4270 */
[----:B------:R-:W-:-:S03]  /*8fd0*/  FMNMX.FTZ R5, R77, R6, !PT ;  /* 0x000000064d057209 */ /* 0x000fc60007810000 */
[----:B------:R-:W1:Y:S01]  /*8fe0*/  MUFU.TANH R30, R30 ;  /* 0x0000001e001e7308 */ /* 0x000e620000002400 */
[----:B---3--:R-:W-:Y:S02]  /*8ff0*/  FSEL R29, R29, -INF , P2 ;  /* 0xff8000001d1d7808 */ /* 0x008fe40001000000 */
[----:B------:R-:W-:-:S05]  /*9000*/  ISETP.GT.AND P2, PT, R4, 0x38, PT ;  /* 0x000000380400780c */ /* 0x000fca0003f44270 */
[----:B------:R-:W3:Y:S01]  /*9010*/  MUFU.TANH R20, R20 ;  /* 0x0000001400147308 */ /* 0x000ee20000002400 */
[----:B0-----:R-:W-:Y:S01]  /*9020*/  FSEL R72, R32, -INF , P1 ;  /* 0xff80000020487808 */ /* 0x001fe20000800000 */
[----:B------:R-:W-:-:S03]  /*9030*/  FMUL.FTZ R32, R100, UR4 ;  /* 0x0000000464207c20 */ /* 0x000fc60008410000 */
[----:B------:R-:W-:-:S03]  /*9040*/  FMNMX.FTZ R6, R72, R5, !PT ;  /* 0x0000000548067209 */ /* 0x000fc60007810000 */
[----:B------:R-:W0:Y:S01]  /*9050*/  MUFU.TANH R31, R31 ;  /* 0x0000001f001f7308 */ /* 0x000e220000002400 */
[----:B-1----:R-:W-:Y:S02]  /*9060*/  FSEL R30, R30, -INF , P3 ;  /* 0xff8000001e1e7808 */ /* 0x002fe40001800000 */
[----:B------:R-:W-:-:S05]  /*9070*/  ISETP.GT.AND P3, PT, R4, 0x39, PT ;  /* 0x000000390400780c */ /* 0x000fca0003f64270 */
        /* <DEDUP_REMOVED lines=18> */
[----:B-1----:R-:W-:-:S04]  /*91a0*/  FSEL R64, R39, -INF , P5 ;  /* 0xff80000027407808 */ /* 0x002fc80002800000 */
[----:B------:R-:W-:-:S03]  /*91b0*/  FMNMX.FTZ R6, R64, R5, !PT ;  /* 0x0000000540067209 */ /* 0x000fc60007810000 */
[----:B------:R-:W1:Y:S01]  /*91c0*/  MUFU.TANH R51, R51 ;  /* 0x0000003300337308 */ /* 0x000e620000002400 */
[----:B---3--:R-:W-:Y:S02]  /*91d0*/  FSEL R50, R50, -INF , P2 ;  /* 0xff80000032327808 */ /* 0x008fe40001000000 */
[----:B------:R-:W-:-:S05]  /*91e0*/  ISETP.GT.AND P2, PT, R4, 0x49, PT ;  /* 0x000000490400780c */ /* 0x000fca0003f44270 */
[----:B------:R-:W3:Y:S01]  /*91f0*/  MUFU.TANH R60, R60 ;  /* 0x0000003c003c7308 */ /* 0x000ee20000002400 */
[----:B0-----:R-:W-:-:S04]  /*9200*/  FSEL R65, R38, -INF , P1 ;  /* 0xff80000026417808 */ /* 0x001fc80000800000 */
        /* <DEDUP_REMOVED lines=30> */
[----:B------:R-:W-:Y:S01]  /*93f0*/  FMNMX.FTZ R6, R46, R5, !PT ;  /* 0x000000052e067209 */ /* 0x000fe20007810000 */
[----:B------:R-:W-:Y:S01]  /*9400*/  FMUL.FTZ R5, R107, UR4 ;  /* 0x000000046b057c20 */ /* 0x000fe20008410000 */
[----:B------:R-:W-:Y:S01]  /*9410*/  FMUL.FTZ R107, R114, UR4 ;  /* 0x00000004726b7c20 */ /* 0x000fe20008410000 */
        /* <DEDUP_REMOVED lines=47> */
[----:B------:R-:W-:Y:S01]  /*9710*/  FMNMX.FTZ R6, R38, R9, !PT ;  /* 0x0000000926067209 */ /* 0x000fe20007810000 */
[----:B------:R-:W-:Y:S02]  /*9720*/  FMUL.FTZ R9, R109, UR4 ;  /* 0x000000046d097c20 */ /* 0x000fe40008410000 */
        /* <DEDUP_REMOVED lines=29> */
[----:B------:R-:W-:Y:S01]  /*9900*/  FMNMX.FTZ R6, R34, R11, !PT ;  /* 0x0000000b22067209 */ /* 0x000fe20007810000 */
[----:B------:R-:W-:Y:S02]  /*9910*/  FMUL.FTZ R11, R113, UR4 ;  /* 0x00000004710b7c20 */ /* 0x000fe40008410000 */
        /* <DEDUP_REMOVED lines=8> */
[----:B0-----:R-:W-:Y:S01]  /*99a0*/  FSEL R82, R82, -INF , P2 ;  /* 0xff80000052527808 */ /* 0x001fe20001000000 */
[----:B------:R-:W4:Y:S01]  /*99b0*/  LDL R116, [R1+0x2c] ;  /* 0x00002c0001747983 */ /* 0x000f220000100800 */
        /* <DEDUP_REMOVED lines=19> */
[----:B------:R-:W2:Y:S01]  /*9af0*/  LDL R117, [R1+0x6c] ;  /* 0x00006c0001757983 */ /* 0x000ea20000100800 */
        /* <DEDUP_REMOVED lines=35> */
[----:B0-----:R-:W-:-:S04]  /*9d30*/  FSEL R20, R20, -INF , P5 ;  /* 0xff80000014147808 */ /* 0x001fc80002800000 */
[----:B------:R-:W-:-:S03]  /*9d40*/  FMNMX.FTZ R97, R20, R5, !PT ;  /* 0x0000000514617209 */ /* 0x000fc60007810000 */
[----:B------:R-:W0:Y:S01]  /*9d50*/  MUFU.TANH R106, R106 ;  /* 0x0000006a006a7308 */ /* 0x000e220000002400 */
[----:B-1----:R-:W-:Y:S01]  /*9d60*/  FSEL R108, R108, -INF , P1 ;  /* 0xff8000006c6c7808 */ /* 0x002fe20000800000 */
[----:B------:R-:W1:Y:S06]  /*9d70*/  SHFL.BFLY PT, R6, R97, 0x2, 0x1f ;  /* 0x0c401f0061067f89 */ /* 0x000e6c00000e0000 */
[----:B------:R-:W1:Y:S01]  /*9d80*/  MUFU.TANH R105, R105 ;  /* 0x0000006900697308 */ /* 0x000e620000002400 */
[----:B---3--:R-:W-:-:S07]  /*9d90*/  FSEL R107, R107, -INF , P2 ;  /* 0xff8000006b6b7808 */ /* 0x008fce0001000000 */
[----:B------:R-:W3:Y:S01]  /*9da0*/  MUFU.TANH R104, R104 ;  /* 0x0000006800687308 */ /* 0x000ee20000002400 */
[----:B0-----:R-:W-:Y:S02]  /*9db0*/  FSEL R106, R106, -INF , P3 ;  /* 0xff8000006a6a7808 */ /* 0x001fe40001800000 */
[----:B-1----:R-:W-:Y:S02]  /*9dc0*/  FSEL R105, R105, -INF , P4 ;  /* 0xff80000069697808 */ /* 0x002fe40002000000 */
[----:B------:R-:W-:Y:S01]  /*9dd0*/  FMNMX.FTZ R98, R97, R6, !PT ;  /* 0x0000000661627209 */ /* 0x000fe20007810000 */
[----:B------:R-:W-:-:S04]  /*9de0*/  IMAD.U32 R6, RZ, RZ, UR5 ;  /* 0x00000005ff067e24 */ /* 0x000fc8000f8e00ff */
[----:B------:R-:W0:Y:S01]  /*9df0*/  SHFL.BFLY PT, R5, R98, 0x1, 0x1f ;  /* 0x0c201f0062057f89 */ /* 0x000e2200000e0000 */
[----:B---3--:R-:W-:Y:S02]  /*9e00*/  FSEL R104, R104, -INF , P5 ;  /* 0xff80000068687808 */ /* 0x008fe40002800000 */
[----:B0-----:R-:W-:-:S04]  /*9e10*/  FMNMX.FTZ R5, R98, R5, !PT ;  /* 0x0000000562057209 */ /* 0x001fc80007810000 */
[C---:B------:R-:W-:Y:S01]  /*9e20*/  FSETP.NEU.FTZ.AND P6, PT, R5.reuse, -INF , PT ;  /* 0xff8000000500780b */ /* 0x040fe20003fdd000 */
[----:B------:R-:W-:-:S05]  /*9e30*/  FMUL.FTZ R95, R5, R6 ;  /* 0x00000006055f7220 */ /* 0x000fca0000410000 */
[----:B------:R-:W-:-:S05]  /*9e40*/  FSEL R95, R95, RZ, P6 ;  /* 0x000000ff5f5f7208 */ /* 0x000fca0003000000 */
[-CC-:B------:R-:W-:Y:S01]  /*9e50*/  FFMA.FTZ R97, R93, R6.reuse, -R95.reuse ;  /* 0x000000065d617223 */ /* 0x180fe2000001085f */
[-CC-:B------:R-:W-:Y:S01]  /*9e60*/  FFMA.FTZ R93, R94, R6.reuse, -R95.reuse ;  /* 0x000000065e5d7223 */ /* 0x180fe2000001085f */
[-CC-:B------:R-:W-:Y:S01]  /*9e70*/  FFMA.FTZ R94, R91, R6.reuse, -R95.reuse ;  /* 0x000000065b5e7223 */ /* 0x180fe2000001085f */
[-CC-:B------:R-:W-:Y:S01]  /*9e80*/  FFMA.FTZ R91, R92, R6.reuse, -R95.reuse ;  /* 0x000000065c5b7223 */ /* 0x180fe2000001085f */
        /* <DEDUP_REMOVED lines=17> */
[--C-:B0-----:R-:W-:Y:S01]  /*9fa0*/  FFMA.FTZ R111, R65, R6, -R95.reuse ;  /* 0x00000006416f7223 */ /* 0x101fe2000001085f */
        /* <DEDUP_REMOVED lines=10> */
[----:B------:R-:W-:-:S02]  /*a050*/  FFMA.FTZ R11, R11, R6, -R95 ;  /* 0x000000060b0b7223 */ /* 0x000fc4000001085f */
[----:B------:R-:W-:Y:S02]  /*a060*/  FMNMX.FTZ R110, R28, R109, !PT ;  /* 0x0000006d1c6e7209 */ /* 0x000fe40007810000 */
[----:B------:R-:W-:Y:S01]  /*a070*/  MUFU.EX2 R102, R102 ;  /* 0x0000006600667308 */ /* 0x000fe20000000800 */
[--C-:B0-----:R-:W-:Y:S01]  /*a080*/  FFMA.FTZ R112, R60, R6, -R95.reuse ;  /* 0x000000063c707223 */ /* 0x101fe2000001085f */
[----:B------:R-:W-:Y:S01]  /*a090*/  FMNMX.FTZ R69, R29, R110, !PT ;  /* 0x0000006e1d457209 */ /* 0x000fe20007810000 */
[----:B------:R-:W-:-:S03]  /*a0a0*/  FFMA.FTZ R110, R64, R6, -R95 ;  /* 0x00000006406e7223 */ /* 0x000fc6000001085f */
[----:B------:R-:W-:Y:S02]  /*a0b0*/  FMNMX.FTZ R64, R30, R69, !PT ;  /* 0x000000451e407209 */ /* 0x000fe40007810000 */
[----:B------:R-:W-:Y:S02]  /*a0c0*/  MUFU.EX2 R69, R110 ;  /* 0x0000006e00457308 */ /* 0x000fe40000000800 */
[----:B------:R-:W-:-:S04]  /*a0d0*/  FMNMX.FTZ R64, R31, R64, !PT ;  /* 0x000000401f407209 */ /* 0x000fc80007810000 */
[----:B------:R-:W-:Y:S02]  /*a0e0*/  FMNMX.FTZ R65, R49, R64, !PT ;  /* 0x0000004031417209 */ /* 0x000fe40007810000 */
[----:B------:R0:W-:Y:S02]  /*a0f0*/  MUFU.EX2 R64, R111 ;  /* 0x0000006f00407308 */ /* 0x0001e40000000800 */
[----:B------:R-:W-:-:S04]  /*a100*/  FMNMX.FTZ R65, R48, R65, !PT ;  /* 0x0000004130417209 */ /* 0x000fc80007810000 */
[----:B------:R-:W-:Y:S02]  /*a110*/  FMNMX.FTZ R60, R50, R65, !PT ;  /* 0x00000041323c7209 */ /* 0x000fe40007810000 */
[----:B------:R1:W-:Y:S01]  /*a120*/  MUFU.EX2 R65, R112 ;  /* 0x0000007000417308 */ /* 0x0003e20000000800 */
[--C-:B0-----:R-:W-:Y:S01]  /*a130*/  FFMA.FTZ R111, R44, R6, -R95.reuse ;  /* 0x000000062c6f7223 */ /* 0x101fe2000001085f */
[----:B------:R-:W-:Y:S01]  /*a140*/  FMNMX.FTZ R109, R51, R60, !PT ;  /* 0x0000003c336d7209 */ /* 0x000fe20007810000 */
[----:B------:R-:W-:-:S03]  /*a150*/  FFMA.FTZ R60, R61, R6, -R95 ;  /* 0x000000063d3c7223 */ /* 0x000fc6000001085f */
[----:B------:R-:W-:Y:S02]  /*a160*/  FMNMX.FTZ R110, R52, R109, !PT ;  /* 0x0000006d346e7209 */ /* 0x000fe40007810000 */
[----:B------:R-:W0:Y:S01]  /*a170*/  MUFU.EX2 R103, R103 ;  /* 0x0000006700677308 */ /* 0x000e220000000800 */
[----:B-1----:R-:W-:Y:S01]  /*a180*/  FFMA.FTZ R112, R45, R6, -R95 ;  /* 0x000000062d707223 */ /* 0x002fe2000001085f */
[----:B------:R-:W-:-:S04]  /*a190*/  FMNMX.FTZ R61, R53, R110, !PT ;  /* 0x0000006e353d7209 */ /* 0x000fc80007810000 */
[----:B------:R-:W-:Y:S02]  /*a1a0*/  FMNMX.FTZ R56, R54, R61, !PT ;  /* 0x0000003d36387209 */ /* 0x000fe40007810000 */
[----:B------:R-:W-:Y:S02]  /*a1b0*/  MUFU.EX2 R61, R113 ;  /* 0x00000071003d7308 */ /* 0x000fe40000000800 */
[----:B------:R-:W-:Y:S01]  /*a1c0*/  FMNMX.FTZ R109, R55, R56, !PT ;  /* 0x00000038376d7209 */ /* 0x000fe20007810000 */
[-CC-:B------:R-:W-:Y:S01]  /*a1d0*/  FFMA.FTZ R56, R57, R6.reuse, -R95.reuse ;  /* 0x0000000639387223 */ /* 0x180fe2000001085f */
[-CC-:B------:R-:W-:Y:S01]  /*a1e0*/  FFMA.FTZ R57, R46, R6.reuse, -R95.reuse ;  /* 0x000000062e397223 */ /* 0x180fe2000001085f */
[----:B------:R-:W-:Y:S01]  /*a1f0*/  FFMA.FTZ R46, R47, R6, -R95 ;  /* 0x000000062f2e7223 */ /* 0x000fe2000001085f */
        /* <DEDUP_REMOVED lines=14> */
[-CC-:B-1----:R-:W-:Y:S01]  /*a2e0*/  FFMA.FTZ R111, R40, R6.reuse, -R95.reuse ;  /* 0x00000006286f7223 */ /* 0x182fe2000001085f */
[----:B------:R-:W-:Y:S01]  /*a2f0*/  FMNMX.FTZ R110, R74, R45, !PT ;  /* 0x0000002d4a6e7209 */ /* 0x000fe20007810000 */
[-CC-:B------:R-:W-:Y:S01]  /*a300*/  FFMA.FTZ R45, R42, R6.reuse, -R95.reuse ;  /* 0x000000062a2d7223 */ /* 0x180fe2000001085f */
[--C-:B------:R-:W-:Y:S02]  /*a310*/  FFMA.FTZ R42, R43, R6, -R95.reuse ;  /* 0x000000062b2a7223 */ /* 0x100fe4000001085f */
[----:B------:R-:W-:Y:S02]  /*a320*/  FMNMX.FTZ R109, R79, R110, !PT ;  /* 0x0000006e4f6d7209 */ /* 0x000fe40007810000 */
[----:B------:R-:W-:Y:S01]  /*a330*/  MUFU.EX2 R99, R99 ;  /* 0x0000006300637308 */ /* 0x000fe20000000800 */
[----:B---3--:R-:W-:Y:S01]  /*a340*/  FFMA.FTZ R112, R38, R6, -R95 ;  /* 0x0000000626707223 */ /* 0x008fe2000001085f */
[----:B------:R-:W-:-:S04]  /*a350*/  FMNMX.FTZ R109, R78, R109, !PT ;  /* 0x0000006d4e6d7209 */ /* 0x000fc80007810000 */
[----:B------:R-:W-:Y:S02]  /*a360*/  FMNMX.FTZ R110, R80, R109, !PT ;  /* 0x0000006d506e7209 */ /* 0x000fe40007810000 */
[----:B------:R-:W-:Y:S02]  /*a370*/  MUFU.EX2 R96, R96 ;  /* 0x0000006000607308 */ /* 0x000fe40000000800 */
[----:B------:R-:W-:-:S04]  /*a380*/  FMNMX.FTZ R43, R81, R110, !PT ;  /* 0x0000006e512b7209 */ /* 0x000fc80007810000 */
[----:B------:R-:W-:Y:S02]  /*a390*/  FMNMX.FTZ R40, R82, R43, !PT ;  /* 0x0000002b52287209 */ /* 0x000fe40007810000 */
[----:B------:R1:W-:Y:S02]  /*a3a0*/  MUFU.EX2 R43, R111 ;  /* 0x0000006f002b7308 */ /* 0x0003e40000000800 */
[----:B------:R-:W-:Y:S01]  /*a3b0*/  FMNMX.FTZ R109, R83, R40, !PT ;  /* 0x00000028536d7209 */ /* 0x000fe20007810000 */
[----:B------:R-:W-:-:S03]  /*a3c0*/  FFMA.FTZ R40, R41, R6, -R95 ;  /* 0x0000000629287223 */ /* 0x000fc6000001085f */
[----:B------:R-:W-:Y:S02]  /*a3d0*/  FMNMX.FTZ R110, R84, R109, !PT ;  /* 0x0000006d546e7209 */ /* 0x000fe40007810000 */
[----:B------:R-:W-:Y:S01]  /*a3e0*/  MUFU.EX2 R97, R97 ;  /* 0x0000006100617308 */ /* 0x000fe20000000800 */
[----:B-1----:R-:W-:Y:S01]  /*a3f0*/  FFMA.FTZ R111, R35, R6, -R95 ;  /* 0x00000006236f7223 */ /* 0x002fe2000001085f */
[----:B------:R-:W-:-:S04]  /*a400*/  FMNMX.FTZ R41, R85, R110, !PT ;  /* 0x0000006e55297209 */ /* 0x000fc80007810000 */
[----:B------:R-:W-:Y:S02]  /*a410*/  FMNMX.FTZ R38, R86, R41, !PT ;  /* 0x0000002956267209 */ /* 0x000fe40007810000 */
[----:B------:R1:W-:Y:S02]  /*a420*/  MUFU.EX2 R41, R112 ;  /* 0x0000007000297308 */ /* 0x0003e40000000800 */
[----:B------:R-:W-:Y:S01]  /*a430*/  FMNMX.FTZ R109, R87, R38, !PT ;  /* 0x00000026576d7209 */ /* 0x000fe20007810000 */
[----:B------:R-:W-:-:S03]  /*a440*/  FFMA.FTZ R38, R39, R6, -R95 ;  /* 0x0000000627267223 */ /* 0x000fc6000001085f */
[----:B------:R-:W-:Y:S02]  /*a450*/  FMNMX.FTZ R110, R88, R109, !PT ;  /* 0x0000006d586e7209 */ /* 0x000fe40007810000 */
[----:B------:R-:W-:Y:S01]  /*a460*/  MUFU.EX2 R93, R93 ;  /* 0x0000005d005d7308 */ /* 0x000fe20000000800 */
[--C-:B-1----:R-:W-:Y:S01]  /*a470*/  FFMA.FTZ R112, R33, R6, -R95.reuse ;  /* 0x0000000621707223 */ /* 0x102fe2000001085f */
[----:B------:R-:W-:Y:S01]  /*a480*/  FMNMX.FTZ R39, R89, R110, !PT ;  /* 0x0000006e59277209 */ /* 0x000fe20007810000 */
[-CC-:B------:R-:W-:Y:S01]  /*a490*/  FFMA.FTZ R33, R34, R6.reuse, -R95.reuse ;  /* 0x0000000622217223 */ /* 0x180fe2000001085f */
[-CC-:B------:R-:W-:Y:S01]  /*a4a0*/  FFMA.FTZ R34, R21, R6.reuse, -R95.reuse ;  /* 0x0000000615227223 */ /* 0x180fe2000001085f */
[-CC-:B------:R-:W-:Y:S01]  /*a4b0*/  FFMA.FTZ R21, R32, R6.reuse, -R95.reuse ;  /* 0x0000000620157223 */ /* 0x180fe2000001085f */
[----:B------:R-:W-:Y:S01]  /*a4c0*/  FMNMX.FTZ R35, R90, R39, !PT ;  /* 0x000000275a237209 */ /* 0x000fe20007810000 */
[-CC-:B------:R-:W-:Y:S01]  /*a4d0*/  FFMA.FTZ R32, R3, R6.reuse, -R95.reuse ;  /* 0x0000000603207223 */ /* 0x180fe2000001085f */
[-CC-:B------:R-:W-:Y:S01]  /*a4e0*/  FFMA.FTZ R3, R37, R6.reuse, -R95.reuse ;  /* 0x0000000625037223 */ /* 0x180fe2000001085f */
[----:B------:R1:W-:Y:S01]  /*a4f0*/  MUFU.EX2 R39, R111 ;  /* 0x0000006f00277308 */ /* 0x0003e20000000800 */
[----:B------:R-:W-:Y:S01]  /*a500*/  FMNMX.FTZ R110, R108, R35, !PT ;  /* 0x000000236c6e7209 */ /* 0x000fe20007810000 */
[----:B------:R-:W-:-:S03]  /*a510*/  FFMA.FTZ R35, R36, R6, -R95 ;  /* 0x0000000624237223 */ /* 0x000fc6000001085f */
[----:B------:R-:W-:-:S03]  /*a520*/  FMNMX.FTZ R109, R107, R110, !PT ;  /* 0x0000006e6b6d7209 */ /* 0x000fc60007810000 */
[----:B------:R-:W-:Y:S01]  /*a530*/  MUFU.EX2 R94, R94 ;  /* 0x0000005e005e7308 */ /* 0x000fe20000000800 */
[----:B------:R-:W-:Y:S01]  /*a540*/  FMNMX.FTZ R36, R106, R109, !PT ;  /* 0x0000006d6a247209 */ /* 0x000fe20007810000 */
[-CC-:B-1----:R-:W-:Y:S01]  /*a550*/  FFMA.FTZ R111, R4, R6.reuse, -R95.reuse ;  /* 0x00000006046f7223 */ /* 0x182fe2000001085f */
[----:B------:R-:W-:Y:S02]  /*a560*/  FFMA.FTZ R4, R20, R6, -R95 ;  /* 0x0000000614047223 */ /* 0x000fe4000001085f */
[----:B------:R-:W-:-:S03]  /*a570*/  FMNMX.FTZ R109, R105, R36, !PT ;  /* 0x00000024696d7209 */ /* 0x000fc60007810000 */
[----:B------:R1:W-:Y:S01]  /*a580*/  MUFU.EX2 R20, R111 ;  /* 0x0000006f00147308 */ /* 0x0003e20000000800 */
[----:B------:R-:W-:-:S05]  /*a590*/  FMNMX.FTZ R109, R104, R109, !PT ;  /* 0x0000006d686d7209 */ /* 0x000fca0007810000 */
[----:B------:R-:W3:Y:S02]  /*a5a0*/  SHFL.BFLY PT, R110, R109, 0x2, 0x1f ;  /* 0x0c401f006d6e7f89 */ /* 0x000ee400000e0000 */
[----:B------:R4:W-:Y:S08]  /*a5b0*/  MUFU.EX2 R36, R112 ;  /* 0x0000007000247308 */ /* 0x0009f00000000800 */
[----:B------:R-:W-:Y:S08]  /*a5c0*/  MUFU.EX2 R91, R91 ;  /* 0x0000005b005b7308 */ /* 0x000ff00000000800 */
[----:B------:R-:W-:Y:S01]  /*a5d0*/  MUFU.EX2 R92, R92 ;  /* 0x0000005c005c7308 */ /* 0x000fe20000000800 */
[----:B---3--:R-:W-:-:S07]  /*a5e0*/  FMNMX.FTZ R110, R109, R110, !PT ;  /* 0x0000006e6d6e7209 */ /* 0x008fce0007810000 */
[----:B------:R-:W-:Y:S01]  /*a5f0*/  MUFU.EX2 R76, R76 ;  /* 0x0000004c004c7308 */ /* 0x000fe20000000800 */
[----:B------:R-:W3:Y:S07]  /*a600*/  SHFL.BFLY PT, R37, R110, 0x1, 0x1f ;  /* 0x0c201f006e257f89 */ /* 0x000eee00000e0000 */
[----:B------:R-:W-:Y:S08]  /*a610*/  MUFU.EX2 R72, R72 ;  /* 0x0000004800487308 */ /* 0x000ff00000000800 */
[----:B------:R-:W-:Y:S08]  /*a620*/  MUFU.EX2 R68, R68 ;  /* 0x0000004400447308 */ /* 0x000ff00000000800 */
[----:B------:R-:W-:Y:S01]  /*a630*/  MUFU.EX2 R60, R60 ;  /* 0x0000003c003c7308 */ /* 0x000fe20000000800 */
[----:B---3--:R-:W-:-:S04]  /*a640*/  FMNMX.FTZ R37, R110, R37, !PT ;  /* 0x000000256e257209 */ /* 0x008fc80007810000 */
        /* <DEDUP_REMOVED lines=12> */
[-CC-:B-1----:R-:W-:Y:S01]  /*a710*/  FFMA.FTZ R111, R26, R6.reuse, -R113.reuse ;  /* 0x000000061a6f7223 */ /* 0x182fe20000010871 */
[----:B------:R-:W-:Y:S01]  /*a720*/  MUFU.EX2 R95, R95 ;  /* 0x0000005f005f7308 */ /* 0x000fe20000000800 */
[-CC-:B------:R-:W-:Y:S01]  /*a730*/  FFMA.FTZ R63, R63, R6.reuse, -R113.reuse ;  /* 0x000000063f3f7223 */ /* 0x180fe20000010871 */
[-CC-:B------:R-:W-:Y:S01]  /*a740*/  FFMA.FTZ R27, R27, R6.reuse, -R113.reuse ;  /* 0x000000061b1b7223 */ /* 0x180fe20000010871 */
[-CC-:B----4-:R-:W-:Y:S01]  /*a750*/  FFMA.FTZ R112, R28, R6.reuse, -R113.reuse ;  /* 0x000000061c707223 */ /* 0x190fe20000010871 */
[-CC-:B------:R-:W-:Y:S01]  /*a760*/  FFMA.FTZ R29, R29, R6.reuse, -R113.reuse ;  /* 0x000000061d1d7223 */ /* 0x180fe20000010871 */
[-CC-:B------:R-:W-:Y:S01]  /*a770*/  FFMA.FTZ R114, R30, R6.reuse, -R113.reuse ;  /* 0x000000061e727223 */ /* 0x180fe20000010871 */
[-CC-:B------:R-:W-:Y:S01]  /*a780*/  FFMA.FTZ R31, R31, R6.reuse, -R113.reuse ;  /* 0x000000061f1f7223 */ /* 0x180fe20000010871 */
[----:B------:R-:W-:Y:S01]  /*a790*/  FFMA.FTZ R49, R49, R6, -R113 ;  /* 0x0000000631317223 */ /* 0x000fe20000010871 */
[----:B------:R-:W1:Y:S01]  /*a7a0*/  MUFU.EX2 R13, R13 ;  /* 0x0000000d000d7308 */ /* 0x000e620000000800 */
[----:B------:R-:W-:-:S02]  /*a7b0*/  @!P1 VIADD R0, R0, 0x30840 ;  /* 0x0003084000009836 */ /* 0x000fc40000000000 */
[-CC-:B------:R-:W-:Y:S01]  /*a7c0*/  FFMA.FTZ R48, R48, R6.reuse, -R113.reuse ;  /* 0x0000000630307223 */ /* 0x180fe20000010871 */
[-CC-:B------:R-:W-:Y:S01]  /*a7d0*/  FFMA.FTZ R50, R50, R6.reuse, -R113.reuse ;  /* 0x0000000632327223 */ /* 0x180fe20000010871 */
[-CC-:B------:R-:W-:Y:S01]  /*a7e0*/  FFMA.FTZ R51, R51, R6.reuse, -R113.reuse ;  /* 0x0000000633337223 */ /* 0x180fe20000010871 */
[-CC-:B------:R-:W-:Y:S01]  /*a7f0*/  FFMA.FTZ R52, R52, R6.reuse, -R113.reuse ;  /* 0x0000000634347223 */ /* 0x180fe20000010871 */
[-CC-:B------:R-:W-:Y:S01]  /*a800*/  FFMA.FTZ R53, R53, R6.reuse, -R113.reuse ;  /* 0x0000000635357223 */ /* 0x180fe20000010871 */
[-CC-:B------:R-:W-:Y:S01]  /*a810*/  FFMA.FTZ R74, R74, R6.reuse, -R113.reuse ;  /* 0x000000064a4a7223 */ /* 0x180fe20000010871 */
[----:B------:R-:W3:Y:S01]  /*a820*/  MUFU.EX2 R109, R109 ;  /* 0x0000006d006d7308 */ /* 0x000ee20000000800 */
[----:B------:R-:W-:Y:S01]  /*a830*/  @!P1 PRMT R12, RZ, 0x654, R0 ;  /* 0x00000654ff0c9816 */ /* 0x000fe20000000000 */
[-CC-:B------:R-:W-:Y:S01]  /*a840*/  FFMA.FTZ R14, R79, R6.reuse, -R113.reuse ;  /* 0x000000064f0e7223 */ /* 0x180fe20000010871 */
[-CC-:B------:R-:W-:Y:S01]  /*a850*/  FFMA.FTZ R54, R54, R6.reuse, -R113.reuse ;  /* 0x0000000636367223 */ /* 0x180fe20000010871 */
[----:B------:R-:W-:-:S04]  /*a860*/  FFMA.FTZ R55, R55, R6, -R113 ;  /* 0x0000000637377223 */ /* 0x000fc80000010871 */
[----:B------:R-:W4:Y:S01]  /*a870*/  MUFU.EX2 R15, R15 ;  /* 0x0000000f000f7308 */ /* 0x000f220000000800 */
[----:B0-----:R-:W-:Y:S01]  /*a880*/  FADD.FTZ R79, R102, R103 ;  /* 0x00000067664f7221 */ /* 0x001fe20000010000 */
[----:B-1----:R-:W-:Y:S01]  /*a890*/  FADD.FTZ R26, R95, R13 ;  /* 0x0000000d5f1a7221 */ /* 0x002fe20000010000 */
[----:B------:R0:W-:Y:S05]  /*a8a0*/  @!P1 SYNCS.ARRIVE.TRANS64.RED.A1T0 RZ, [R12+URZ], RZ ;  /* 0x000000ff0cff99a7 */ /* 0x0001ea000810043f */
[----:B------:R-:W1:Y:S01]  /*a8b0*/  MUFU.EX2 R110, R110 ;  /* 0x0000006e006e7308 */ /* 0x000e620000000800 */
[----:B------:R-:W-:Y:S01]  /*a8c0*/  FADD.FTZ R28, R100, R79 ;  /* 0x0000004f641c7221 */ /* 0x000fe20000010000 */
[----:B0-----:R-:W-:-:S06]  /*a8d0*/  FFMA.FTZ R12, R66, R6, -R113 ;  /* 0x00000006420c7223 */ /* 0x001fcc0000010871 */
[----:B------:R-:W0:Y:S01]  /*a8e0*/  MUFU.EX2 R25, R25 ;  /* 0x0000001900197308 */ /* 0x000e220000000800 */
[-CC-:B------:R-:W-:Y:S01]  /*a8f0*/  FFMA.FTZ R66, R67, R6.reuse, -R113.reuse ;  /* 0x0000000643427223 */ /* 0x180fe20000010871 */
[----:B---3--:R-:W-:Y:S01]  /*a900*/  FADD.FTZ R26, R109, R26 ;  /* 0x0000001a6d1a7221 */ /* 0x008fe20000010000 */
[-CC-:B------:R-:W-:Y:S01]  /*a910*/  FFMA.FTZ R67, R80, R6.reuse, -R113.reuse ;  /* 0x0000000650437223 */ /* 0x180fe20000010871 */
[----:B------:R-:W-:-:S04]  /*a920*/  FFMA.FTZ R80, R81, R6, -R113 ;  /* 0x0000000651507223 */ /* 0x000fc80000010871 */
[----:B------:R-:W3:Y:S01]  /*a930*/  MUFU.EX2 R111, R111 ;  /* 0x0000006f006f7308 */ /* 0x000ee20000000800 */
[----:B------:R-:W-:-:S07]  /*a940*/  FADD.FTZ R81, R101, R28 ;  /* 0x0000001c65517221 */ /* 0x000fce0000010000 */
[----:B------:R-:W-:Y:S08]  /*a950*/  MUFU.EX2 R0, R63 ;  /* 0x0000003f00007308 */ /* 0x000ff00000000800 */
[----:B------:R2:W-:Y:S08]  /*a960*/  MUFU.EX2 R63, R12 ;  /* 0x0000000c003f7308 */ /* 0x0005f00000000800 */
[----:B------:R-:W3:Y:S01]  /*a970*/  MUFU.EX2 R27, R27 ;  /* 0x0000001b001b7308 */ /* 0x000ee20000000800 */
[----:B--2---:R-:W-:Y:S01]  /*a980*/  F2FP.F16.F32.PACK_AB R12, R103, R102 ;  /* 0x00000066670c723e */ /* 0x004fe200000000ff */
[----:B----4-:R-:W-:Y:S01]  /*a990*/  FADD.FTZ R103, R15, R26 ;  /* 0x0000001a0f677221 */ /* 0x010fe20000010000 */
[----:B------:R-:W-:-:S03]  /*a9a0*/  FADD.FTZ R26, R98, R81 ;  /* 0x00000051621a7221 */ /* 0x000fc60000010000 */
[----:B-1----:R-:W-:Y:S02]  /*a9b0*/  FADD.FTZ R28, R110, R103 ;  /* 0x000000676e1c7221 */ /* 0x002fe40000010000 */
[----:B------:R-:W1:Y:S01]  /*a9c0*/  MUFU.EX2 R112, R112 ;  /* 0x0000007000707308 */ /* 0x000e620000000800 */
[----:B------:R-:W-:Y:S01]  /*a9d0*/  FADD.FTZ R81, R99, R26 ;  /* 0x0000001a63517221 */ /* 0x000fe20000010000 */
[----:B0-----:R-:W-:-:S06]  /*a9e0*/  FADD.FTZ R28, R25, R28 ;  /* 0x0000001c191c7221 */ /* 0x001fcc0000010000 */
[----:B------:R-:W0:Y:S01]  /*a9f0*/  MUFU.EX2 R29, R29 ;  /* 0x0000001d001d7308 */ /* 0x000e220000000800 */
[----:B------:R-:W-:Y:S01]  /*aa00*/  FADD.FTZ R26, R96, R81 ;  /* 0x00000051601a7221 */ /* 0x000fe20000010000 */
[----:B---3--:R-:W-:-:S06]  /*aa10*/  FADD.FTZ R28, R111, R28 ;  /* 0x0000001c6f1c7221 */ /* 0x008fcc0000010000 */
[----:B------:R-:W2:Y:S01]  /*aa20*/  MUFU.EX2 R114, R114 ;  /* 0x0000007200727308 */ /* 0x000ea20000000800 */
[----:B------:R-:W-:Y:S01]  /*aa30*/  FADD.FTZ R26, R97, R26 ;  /* 0x0000001a611a7221 */ /* 0x000fe20000010000 */
[----:B------:R-:W-:-:S06]  /*aa40*/  FADD.FTZ R81, R27, R28 ;  /* 0x0000001c1b517221 */ /* 0x000fcc0000010000 */
[----:B------:R-:W3:Y:S01]  /*aa50*/  MUFU.EX2 R31, R31 ;  /* 0x0000001f001f7308 */ /* 0x000ee20000000800 */
[----:B------:R-:W-:Y:S01]  /*aa60*/  FADD.FTZ R103, R93, R26 ;  /* 0x0000001a5d677221 */ /* 0x000fe20000010000 */
[----:B-1----:R-:W-:-:S06]  /*aa70*/  FADD.FTZ R26, R112, R81 ;  /* 0x00000051701a7221 */ /* 0x002fcc0000010000 */
[----:B------:R-:W1:Y:S01]  /*aa80*/  MUFU.EX2 R49, R49 ;  /* 0x0000003100317308 */ /* 0x000e620000000800 */
[----:B0-----:R-:W-:Y:S01]  /*aa90*/  FADD.FTZ R81, R29, R26 ;  /* 0x0000001a1d517221 */ /* 0x001fe20000010000 */
[----:B------:R-:W-:-:S06]  /*aaa0*/  FADD.FTZ R28, R94, R103 ;  /* 0x000000675e1c7221 */ /* 0x000fcc0000010000 */
[----:B------:R-:W0:Y:S01]  /*aab0*/  MUFU.EX2 R48, R48 ;  /* 0x0000003000307308 */ /* 0x000e220000000800 */
[----:B--2---:R-:W-:Y:S01]  /*aac0*/  FADD.FTZ R26, R114, R81 ;  /* 0x00000051721a7221 */ /* 0x004fe20000010000 */
[----:B------:R-:W-:-:S06]  /*aad0*/  FADD.FTZ R103, R91, R28 ;  /* 0x0000001c5b677221 */ /* 0x000fcc0000010000 */
[----:B------:R-:W2:Y:S01]  /*aae0*/  MUFU.EX2 R50, R50 ;  /* 0x0000003200327308 */ /* 0x000ea20000000800 */
[----:B---3--:R-:W-:Y:S01]  /*aaf0*/  FADD.FTZ R26, R31, R26 ;  /* 0x0000001a1f1a7221 */ /* 0x008fe20000010000 */
[----:B------:R-:W-:Y:S01]  /*ab00*/  FADD.FTZ R103, R92, R103 ;  /* 0x000000675c677221 */ /* 0x000fe20000010000 */
[----:B------:R-:W-:-:S05]  /*ab10*/  FFMA.FTZ R24, R78, R6, -R113 ;  /* 0x000000064e187223 */ /* 0x000fca0000010871 */
[----:B------:R-:W3:Y:S01]  /*ab20*/  MUFU.EX2 R51, R51 ;  /* 0x0000003300337308 */ /* 0x000ee20000000800 */
[----:B-1----:R-:W-:Y:S01]  /*ab30*/  FADD.FTZ R81, R49, R26 ;  /* 0x0000001a31517221 */ /* 0x002fe20000010000 */
[----:B------:R-:W-:-:S06]  /*ab40*/  FADD.FTZ R28, R76, R103 ;  /* 0x000000674c1c7221 */ /* 0x000fcc0000010000 */
[----:B------:R-:W1:Y:S01]  /*ab50*/  MUFU.EX2 R52, R52 ;  /* 0x0000003400347308 */ /* 0x000e620000000800 */
[----:B0-----:R-:W-:Y:S01]  /*ab60*/  FADD.FTZ R81, R48, R81 ;  /* 0x0000005130517221 */ /* 0x001fe20000010000 */
[----:B------:R-:W-:-:S06]  /*ab70*/  F2FP.F16.F32.PACK_AB R30, R92, R91 ;  /* 0x0000005b5c1e723e */ /* 0x000fcc00000000ff */
[----:B------:R-:W0:Y:S01]  /*ab80*/  MUFU.EX2 R53, R53 ;  /* 0x0000003500357308 */ /* 0x000e220000000800 */
[----:B--2---:R-:W-:Y:S01]  /*ab90*/  FADD.FTZ R92, R50, R81 ;  /* 0x00000051325c7221 */ /* 0x004fe20000010000 */
[----:B------:R-:W-:-:S06]  /*aba0*/  FFMA.FTZ R58, R58, R6, -R113 ;  /* 0x000000063a3a7223 */ /* 0x000fcc0000010871 */
[----:B------:R-:W-:Y:S08]  /*abb0*/  MUFU.EX2 R78, R74 ;  /* 0x0000004a004e7308 */ /* 0x000ff00000000800 */
[----:B------:R2:W-:Y:S01]  /*abc0*/  MUFU.EX2 R74, R24 ;  /* 0x00000018004a7308 */ /* 0x0005e20000000800 */
[----:B---3--:R-:W-:Y:S01]  /*abd0*/  FADD.FTZ R91, R51, R92 ;  /* 0x0000005c335b7221 */ /* 0x008fe20000010000 */
[----:B------:R-:W-:-:S06]  /*abe0*/  FFMA.FTZ R59, R59, R6, -R113 ;  /* 0x000000063b3b7223 */ /* 0x000fcc0000010871 */
[----:B------:R-:W3:Y:S01]  /*abf0*/  MUFU.EX2 R54, R54 ;  /* 0x0000003600367308 */ /* 0x000ee20000000800 */
[----:B--2---:R-:W-:Y:S01]  /*ac00*/  F2FP.F16.F32.PACK_AB R24, R99, R98 ;  /* 0x000000626318723e */ /* 0x004fe200000000ff */
[----:B------:R-:W-:Y:S01]  /*ac10*/  FADD.FTZ R99, R77, R28 ;  /* 0x0000001c4d637221 */ /* 0x000fe20000010000 */
[----:B------:R-:W-:Y:S02]  /*ac20*/  F2FP.F16.F32.PACK_AB R28, R94, R93 ;  /* 0x0000005d5e1c723e */ /* 0x000fe400000000ff */
[----:B------:R-:W2:Y:S01]  /*ac30*/  LDL R93, [R1+0x30] ;  /* 0x00003000015d7983 */ /* 0x000ea20000100800 */
[----:B------:R-:W-:Y:S02]  /*ac40*/  FADD.FTZ R94, R72, R99 ;  /* 0x00000063485e7221 */ /* 0x000fe40000010000 */
[----:B------:R-:W4:Y:S02]  /*ac50*/  MUFU.EX2 R55, R55 ;  /* 0x0000003700377308 */ /* 0x000f240000000800 */
[----:B------:R-:W-:Y:S01]  /*ac60*/  FADD.FTZ R81, R73, R94 ;  /* 0x0000005e49517221 */ /* 0x000fe20000010000 */
[----:B-1----:R-:W-:-:S05]  /*ac70*/  FADD.FTZ R94, R52, R91 ;  /* 0x0000005b345e7221 */ /* 0x002fca0000010000 */
[----:B------:R-:W1:Y:S01]  /*ac80*/  MUFU.EX2 R58, R58 ;  /* 0x0000003a003a7308 */ /* 0x000e620000000800 */
[----:B------:R-:W-:Y:S01]  /*ac90*/  F2FP.F16.F32.PACK_AB R13, R13, R95 ;  /* 0x0000005f0d0d723e */ /* 0x000fe200000000ff */
[----:B0-----:R-:W-:Y:S01]  /*aca0*/  FADD.FTZ R91, R53, R94 ;  /* 0x0000005e355b7221 */ /* 0x001fe20000010000 */
[-CC-:B------:R-:W-:Y:S01]  /*acb0*/  FFMA.FTZ R62, R62, R6.reuse, -R113.reuse ;  /* 0x000000063e3e7223 */ /* 0x180fe20000010871 */
[----:B------:R-:W2:Y:S01]  /*acc0*/  LDL R95, [R1+0x74] ;  /* 0x00007400015f7983 */ /* 0x000ea20000100800 */
[----:B------:R-:W-:-:S03]  /*acd0*/  FFMA.FTZ R71, R71, R6, -R113 ;  /* 0x0000000647477223 */ /* 0x000fc60000010871 */
[----:B------:R-:W0:Y:S01]  /*ace0*/  MUFU.EX2 R59, R59 ;  /* 0x0000003b003b7308 */ /* 0x000e220000000800 */
[----:B---3--:R-:W-:Y:S01]  /*acf0*/  FADD.FTZ R94, R54, R91 ;  /* 0x0000005b365e7221 */ /* 0x008fe20000010000 */
[----:B------:R-:W-:Y:S01]  /*ad00*/  FADD.FTZ R92, R68, R81 ;  /* 0x00000051445c7221 */ /* 0x000fe20000010000 */
[----:B------:R-:W-:Y:S02]  /*ad10*/  F2FP.F16.F32.PACK_AB R15, R15, R109 ;  /* 0x0000006d0f0f723e */ /* 0x000fe400000000ff */
[----:B----4-:R-:W-:-:S03]  /*ad20*/  FADD.FTZ R91, R55, R94 ;  /* 0x0000005e375b7221 */ /* 0x010fc60000010000 */
[----:B------:R-:W3:Y:S01]  /*ad30*/  MUFU.EX2 R62, R62 ;  /* 0x0000003e003e7308 */ /* 0x000ee20000000800 */
[----:B------:R-:W-:Y:S01]  /*ad40*/  FADD.FTZ R81, R69, R92 ;  /* 0x0000005c45517221 */ /* 0x000fe20000010000 */
[----:B-1----:R-:W-:-:S06]  /*ad50*/  FADD.FTZ R94, R58, R91 ;  /* 0x0000005b3a5e7221 */ /* 0x002fcc0000010000 */
[----:B------:R-:W-:Y:S01]  /*ad60*/  MUFU.EX2 R79, R71 ;  /* 0x00000047004f7308 */ /* 0x000fe20000000800 */
[----:B------:R-:W-:-:S07]  /*ad70*/  FFMA.FTZ R70, R70, R6, -R113 ;  /* 0x0000000646467223 */ /* 0x000fce0000010871 */
[----:B------:R1:W-:Y:S01]  /*ad80*/  MUFU.EX2 R71, R14 ;  /* 0x0000000e00477308 */ /* 0x0003e20000000800 */
[----:B------:R-:W-:Y:S01]  /*ad90*/  FADD.FTZ R92, R64, R81 ;  /* 0x00000051405c7221 */ /* 0x000fe20000010000 */
[----:B------:R-:W-:-:S06]  /*ada0*/  F2FP.F16.F32.PACK_AB R26, R97, R96 ;  /* 0x00000060611a723e */ /* 0x000fcc00000000ff */
[----:B------:R-:W-:Y:S01]  /*adb0*/  MUFU.EX2 R46, R46 ;  /* 0x0000002e002e7308 */ /* 0x000fe20000000800 */
[----:B-1----:R-:W-:Y:S02]  /*adc0*/  F2FP.F16.F32.PACK_AB R14, R101, R100 ;  /* 0x00000064650e723e */ /* 0x002fe400000000ff */
[----:B------:R-:W-:-:S03]  /*add0*/  F2FP.F16.F32.PACK_AB R25, R25, R110 ;  /* 0x0000006e1919723e */ /* 0x000fc600000000ff */
[----:B------:R1:W-:Y:S01]  /*ade0*/  STSM.16.M88.4 [R116+0x1e800], R12 ;  /* 0x01e8000c74007844 */ /* 0x0003e20000000200 */
[----:B------:R-:W-:Y:S01]  /*adf0*/  F2FP.F16.F32.PACK_AB R27, R27, R111 ;  /* 0x0000006f1b1b723e */ /* 0x000fe200000000ff */
[----:B------:R-:W4:Y:S01]  /*ae00*/  MUFU.EX2 R66, R66 ;  /* 0x0000004200427308 */ /* 0x000f220000000800 */
[----:B------:R-:W-:Y:S02]  /*ae10*/  F2FP.F16.F32.PACK_AB R29, R29, R112 ;  /* 0x000000701d1d723e */ /* 0x000fe400000000ff */
[----:B------:R-:W-:Y:S01]  /*ae20*/  F2FP.F16.F32.PACK_AB R31, R31, R114 ;  /* 0x000000721f1f723e */ /* 0x000fe200000000ff */
[----:B------:R-:W-:Y:S01]  /*ae30*/  FADD.FTZ R81, R65, R92 ;  /* 0x0000005c41517221 */ /* 0x000fe20000010000 */
[----:B------:R-:W-:Y:S03]  /*ae40*/  STSM.16.M88.4 [R117], R24 ;  /* 0x0000001875007844 */ /* 0x000fe60000000200 */
[----:B------:R-:W4:Y:S01]  /*ae50*/  MUFU.EX2 R70, R70 ;  /* 0x0000004600467308 */ /* 0x000f220000000800 */
[----:B-1----:R-:W-:Y:S01]  /*ae60*/  F2FP.F16.F32.PACK_AB R14, R73, R72 ;  /* 0x00000048490e723e */ /* 0x002fe200000000ff */
[----:B0-----:R-:W-:Y:S01]  /*ae70*/  FADD.FTZ R73, R59, R94 ;  /* 0x0000005e3b497221 */ /* 0x001fe20000010000 */
[----:B------:R-:W-:Y:S01]  /*ae80*/  FFMA.FTZ R75, R75, R6, -R113 ;  /* 0x000000064b4b7223 */ /* 0x000fe20000010871 */
[----:B------:R0:W-:Y:S04]  /*ae90*/  STSM.16.M88.4 [R115], R28 ;  /* 0x0000001c73007844 */ /* 0x0001e80000000200 */
[----:B------:R-:W-:Y:S01]  /*aea0*/  MUFU.EX2 R45, R45 ;  /* 0x0000002d002d7308 */ /* 0x000fe20000000800 */
[----:B------:R-:W-:Y:S01]  /*aeb0*/  FADD.FTZ R73, R0, R73 ;  /* 0x0000004900497221 */ /* 0x000fe20000010000 */
[----:B------:R-:W-:-:S06]  /*aec0*/  FADD.FTZ R92, R60, R81 ;  /* 0x000000513c5c7221 */ /* 0x000fcc0000010000 */
[----:B------:R-:W1:Y:S01]  /*aed0*/  MUFU.EX2 R75, R75 ;  /* 0x0000004b004b7308 */ /* 0x000e620000000800 */
[C---:B0-----:R-:W-:Y:S01]  /*aee0*/  F2FP.F16.F32.PACK_AB R28, R61.reuse, R60 ;  /* 0x0000003c3d1c723e */ /* 0x041fe200000000ff */
[----:B---3--:R-:W-:Y:S01]  /*aef0*/  FADD.FTZ R60, R62, R73 ;  /* 0x000000493e3c7221 */ /* 0x008fe20000010000 */
[----:B------:R-:W-:-:S05]  /*af00*/  FADD.FTZ R81, R61, R92 ;  /* 0x0000005c3d517221 */ /* 0x000fca0000010000 */
[----:B------:R-:W0:Y:S01]  /*af10*/  MUFU.EX2 R42, R42 ;  /* 0x0000002a002a7308 */ /* 0x000e220000000800 */
[----:B------:R-:W-:Y:S01]  /*af20*/  FADD.FTZ R25, R63, R60 ;  /* 0x0000003c3f197221 */ /* 0x000fe20000010000 */
[----:B------:R-:W-:-:S03]  /*af30*/  FADD.FTZ R72, R56, R81 ;  /* 0x0000005138487221 */ /* 0x000fc60000010000 */
[----:B----4-:R-:W-:Y:S01]  /*af40*/  FADD.FTZ R29, R66, R25 ;  /* 0x00000019421d7221 */ /* 0x010fe20000010000 */
[----:B------:R-:W-:Y:S02]  /*af50*/  F2FP.F16.F32.PACK_AB R15, R51, R50 ;  /* 0x00000032330f723e */ /* 0x000fe400000000ff */
[----:B------:R-:W3:Y:S01]  /*af60*/  MUFU.EX2 R40, R40 ;  /* 0x0000002800287308 */ /* 0x000ee20000000800 */
[----:B------:R-:W-:Y:S01]  /*af70*/  FADD.FTZ R50, R70, R29 ;  /* 0x0000001d46327221 */ /* 0x000fe20000010000 */
[----:B------:R-:W-:Y:S01]  /*af80*/  FADD.FTZ R13, R57, R72 ;  /* 0x00000048390d7221 */ /* 0x000fe20000010000 */
[----:B------:R-:W-:Y:S02]  /*af90*/  F2FP.F16.F32.PACK_AB R26, R65, R64 ;  /* 0x00000040411a723e */ /* 0x000fe400000000ff */
[----:B------:R-:W-:Y:S01]  /*afa0*/  FADD.FTZ R50, R79, R50 ;  /* 0x000000324f327221 */ /* 0x000fe20000010000 */
[----:B------:R-:W-:Y:S01]  /*afb0*/  FADD.FTZ R64, R46, R13 ;  /* 0x0000000d2e407221 */ /* 0x000fe20000010000 */
[----:B------:R-:W-:Y:S01]  /*afc0*/  F2FP.F16.F32.PACK_AB R13, R48, R49 ;  /* 0x00000031300d723e */ /* 0x000fe200000000ff */
[----:B------:R-:W4:Y:S01]  /*afd0*/  MUFU.EX2 R38, R38 ;  /* 0x0000002600267308 */ /* 0x000f220000000800 */
[----:B-1----:R-:W-:-:S02]  /*afe0*/  FADD.FTZ R49, R75, R50 ;  /* 0x000000324b317221 */ /* 0x002fc40000010000 */
[----:B------:R-:W4:Y:S01]  /*aff0*/  LDL R50, [R1+0x70] ;  /* 0x0000700001327983 */ /* 0x000f220000100800 */
[----:B------:R-:W-:-:S04]  /*b000*/  FADD.FTZ R27, R47, R64 ;  /* 0x000000402f1b7221 */ /* 0x000fc80000010000 */
[----:B------:R-:W-:Y:S01]  /*b010*/  FADD.FTZ R48, R44, R27 ;  /* 0x0000001b2c307221 */ /* 0x000fe20000010000 */
[----:B------:R-:W-:Y:S03]  /*b020*/  MUFU.EX2 R35, R35 ;  /* 0x0000002300237308 */ /* 0x000fe60000000800 */
[----:B------:R-:W-:Y:S01]  /*b030*/  FADD.FTZ R31, R45, R48 ;  /* 0x000000302d1f7221 */ /* 0x000fe20000010000 */
[----:B------:R-:W-:-:S03]  /*b040*/  FFMA.FTZ R82, R82, R6, -R113 ;  /* 0x0000000652527223 */ /* 0x000fc60000010871 */
[----:B0-----:R-:W-:Y:S01]  /*b050*/  FADD.FTZ R48, R42, R31 ;  /* 0x0000001f2a307221 */ /* 0x001fe20000010000 */
[----:B------:R-:W0:Y:S01]  /*b060*/  MUFU.EX2 R67, R67 ;  /* 0x0000004300437308 */ /* 0x000e220000000800 */
[----:B------:R-:W-:Y:S01]  /*b070*/  F2FP.F16.F32.PACK_AB R31, R62, R0 ;  /* 0x000000003e1f723e */ /* 0x000fe200000000ff */
[----:B------:R-:W-:Y:S01]  /*b080*/  FADD.FTZ R0, R78, R49 ;  /* 0x000000314e007221 */ /* 0x000fe20000010000 */
[----:B------:R-:W-:Y:S01]  /*b090*/  FADD.FTZ R51, R43, R48 ;  /* 0x000000302b337221 */ /* 0x000fe20000010000 */
[----:B------:R-:W-:-:S04]  /*b0a0*/  FFMA.FTZ R83, R83, R6, -R113 ;  /* 0x0000000653537223 */ /* 0x000fc80000010871 */
[----:B------:R-:W1:Y:S01]  /*b0b0*/  MUFU.EX2 R80, R80 ;  /* 0x0000005000507308 */ /* 0x000e620000000800 */
[----:B---3--:R-:W-:Y:S01]  /*b0c0*/  FADD.FTZ R48, R40, R51 ;  /* 0x0000003328307221 */ /* 0x008fe20000010000 */
[----:B------:R-:W-:Y:S01]  /*b0d0*/  F2FP.F16.F32.PACK_AB R12, R77, R76 ;  /* 0x0000004c4d0c723e */ /* 0x000fe200000000ff */
[----:B------:R-:W-:Y:S01]  /*b0e0*/  FADD.FTZ R49, R71, R0 ;  /* 0x0000000047317221 */ /* 0x000fe20000010000 */
[----:B------:R-:W-:-:S04]  /*b0f0*/  FFMA.FTZ R84, R84, R6, -R113 ;  /* 0x0000000654547223 */ /* 0x000fc80000010871 */
[----:B------:R-:W3:Y:S01]  /*b100*/  MUFU.EX2 R82, R82 ;  /* 0x0000005200527308 */ /* 0x000ee20000000800 */
[----:B------:R-:W-:Y:S01]  /*b110*/  FADD.FTZ R51, R41, R48 ;  /* 0x0000003029337221 */ /* 0x000fe20000010000 */
[----:B------:R-:W-:Y:S01]  /*b120*/  FADD.FTZ R0, R74, R49 ;  /* 0x000000314a007221 */ /* 0x000fe20000010000 */
[----:B------:R-:W-:Y:S01]  /*b130*/  FFMA.FTZ R85, R85, R6, -R113 ;  /* 0x0000000655557223 */ /* 0x000fe20000010871 */
[----:B------:R-:W-:-:S04]  /*b140*/  F2FP.F16.F32.PACK_AB R24, R69, R68 ;  /* 0x000000444518723e */ /* 0x000fc800000000ff */
[----:B------:R-:W3:Y:S01]  /*b150*/  MUFU.EX2 R83, R83 ;  /* 0x0000005300537308 */ /* 0x000ee20000000800 */
[----:B------:R-:W-:Y:S02]  /*b160*/  F2FP.F16.F32.PACK_AB R25, R53, R52 ;  /* 0x000000343519723e */ /* 0x000fe400000000ff */
[----:B------:R-:W-:Y:S01]  /*b170*/  F2FP.F16.F32.PACK_AB R27, R55, R54 ;  /* 0x00000036371b723e */ /* 0x000fe200000000ff */
[----:B------:R-:W-:-:S04]  /*b180*/  FFMA.FTZ R86, R86, R6, -R113 ;  /* 0x0000000656567223 */ /* 0x000fc80000010871 */
[----:B------:R-:W3:Y:S01]  /*b190*/  MUFU.EX2 R33, R33 ;  /* 0x0000002100217308 */ /* 0x000ee20000000800 */
[----:B------:R-:W-:Y:S01]  /*b1a0*/  FFMA.FTZ R87, R87, R6, -R113 ;  /* 0x0000000657577223 */ /* 0x000fe20000010871 */
[----:B------:R-:W-:-:S06]  /*b1b0*/  F2FP.F16.F32.PACK_AB R30, R57, R56 ;  /* 0x00000038391e723e */ /* 0x000fcc00000000ff */
[----:B------:R-:W3:Y:S01]  /*b1c0*/  MUFU.EX2 R84, R84 ;  /* 0x0000005400547308 */ /* 0x000ee20000000800 */
[----:B------:R-:W-:-:S07]  /*b1d0*/  F2FP.F16.F32.PACK_AB R29, R59, R58 ;  /* 0x0000003a3b1d723e */ /* 0x000fce00000000ff */
[----:B------:R-:W3:Y:S01]  /*b1e0*/  MUFU.EX2 R34, R34 ;  /* 0x0000002200227308 */ /* 0x000ee20000000800 */
[----:B------:R-:W-:-:S07]  /*b1f0*/  FFMA.FTZ R88, R88, R6, -R113 ;  /* 0x0000000658587223 */ /* 0x000fce0000010871 */
[----:B------:R-:W3:Y:S01]  /*b200*/  MUFU.EX2 R85, R85 ;  /* 0x0000005500557308 */ /* 0x000ee20000000800 */
[----:B------:R-:W-:-:S07]  /*b210*/  FFMA.FTZ R89, R89, R6, -R113 ;  /* 0x0000000659597223 */ /* 0x000fce0000010871 */
[----:B------:R-:W-:Y:S08]  /*b220*/  MUFU.EX2 R21, R21 ;  /* 0x0000001500157308 */ /* 0x000ff00000000800 */
[----:B------:R-:W3:Y:S01]  /*b230*/  MUFU.EX2 R86, R86 ;  /* 0x0000005600567308 */ /* 0x000ee20000000800 */
[----:B------:R-:W-:-:S07]  /*b240*/  FFMA.FTZ R90, R90, R6, -R113 ;  /* 0x000000065a5a7223 */ /* 0x000fce0000010871 */
[----:B------:R-:W-:Y:S08]  /*b250*/  MUFU.EX2 R32, R32 ;  /* 0x0000002000207308 */ /* 0x000ff00000000800 */
[----:B------:R-:W3:Y:S08]  /*b260*/  MUFU.EX2 R87, R87 ;  /* 0x0000005700577308 */ /* 0x000ef00000000800 */
[----:B------:R-:W-:Y:S08]  /*b270*/  MUFU.EX2 R3, R3 ;  /* 0x0000000300037308 */ /* 0x000ff00000000800 */
[----:B------:R-:W3:Y:S01]  /*b280*/  MUFU.EX2 R88, R88 ;  /* 0x0000005800587308 */ /* 0x000ee20000000800 */
[----:B------:R-:W-:-:S07]  /*b290*/  FFMA.FTZ R108, R108, R6, -R113 ;  /* 0x000000066c6c7223 */ /* 0x000fce0000010871 */
[----:B------:R-:W-:Y:S01]  /*b2a0*/  MUFU.EX2 R7, R7 ;  /* 0x0000000700077308 */ /* 0x000fe20000000800 */
[----:B------:R-:W-:-:S07]  /*b2b0*/  FFMA.FTZ R107, R107, R6, -R113 ;  /* 0x000000066b6b7223 */ /* 0x000fce0000010871 */
[----:B------:R-:W3:Y:S01]  /*b2c0*/  MUFU.EX2 R89, R89 ;  /* 0x0000005900597308 */ /* 0x000ee20000000800 */
[----:B------:R-:W-:-:S07]  /*b2d0*/  FFMA.FTZ R106, R106, R6, -R113 ;  /* 0x000000066a6a7223 */ /* 0x000fce0000010871 */
[----:B------:R-:W3:Y:S01]  /*b2e0*/  MUFU.EX2 R8, R8 ;  /* 0x0000000800087308 */ /* 0x000ee20000000800 */
[-CC-:B------:R-:W-:Y:S01]  /*b2f0*/  FFMA.FTZ R105, R105, R6.reuse, -R113.reuse ;  /* 0x0000000669697223 */ /* 0x180fe20000010871 */
[----:B------:R-:W-:-:S06]  /*b300*/  FFMA.FTZ R104, R104, R6, -R113 ;  /* 0x0000000668687223 */ /* 0x000fcc0000010871 */
[----:B------:R-:W3:Y:S08]  /*b310*/  MUFU.EX2 R90, R90 ;  /* 0x0000005a005a7308 */ /* 0x000ef00000000800 */
[----:B------:R-:W3:Y:S08]  /*b320*/  MUFU.EX2 R9, R9 ;  /* 0x0000000900097308 */ /* 0x000ef00000000800 */
[----:B------:R-:W-:Y:S08]  /*b330*/  MUFU.EX2 R10, R10 ;  /* 0x0000000a000a7308 */ /* 0x000ff00000000800 */
[----:B------:R-:W-:Y:S08]  /*b340*/  MUFU.EX2 R11, R11 ;  /* 0x0000000b000b7308 */ /* 0x000ff00000000800 */
[----:B------:R-:W-:Y:S01]  /*b350*/  MUFU.EX2 R4, R4 ;  /* 0x0000000400047308 */ /* 0x000fe20000000800 */
[----:B--2---:R2:W-:Y:S04]  /*b360*/  STSM.16.M88.4 [R93], R12 ;  /* 0x0000000c5d007844 */ /* 0x0045e80000000200 */
[----:B------:R1:W-:Y:S01]  /*b370*/  STSM.16.M88.4 [R116+0x24800], R24 ;  /* 0x0248001874007844 */ /* 0x0003e20000000200 */
[----:B--2---:R-:W-:Y:S01]  /*b380*/  F2FP.F16.F32.PACK_AB R14, R45, R44 ;  /* 0x0000002c2d0e723e */ /* 0x004fe200000000ff */
[----:B----4-:R-:W-:Y:S01]  /*b390*/  FADD.FTZ R44, R38, R51 ;  /* 0x00000033262c7221 */ /* 0x010fe20000010000 */
[----:B0-----:R-:W-:-:S03]  /*b3a0*/  FADD.FTZ R15, R67, R0 ;  /* 0x00000000430f7221 */ /* 0x001fc60000010000 */
[----:B------:R-:W-:Y:S01]  /*b3b0*/  FADD.FTZ R44, R39, R44 ;  /* 0x0000002c272c7221 */ /* 0x000fe20000010000 */
[----:B-1----:R-:W-:-:S03]  /*b3c0*/  FADD.FTZ R25, R80, R15 ;  /* 0x0000000f50197221 */ /* 0x002fc60000010000 */
[----:B------:R-:W-:Y:S01]  /*b3d0*/  FADD.FTZ R27, R35, R44 ;  /* 0x0000002c231b7221 */ /* 0x000fe20000010000 */
[----:B---3--:R-:W-:Y:S01]  /*b3e0*/  FADD.FTZ R0, R82, R25 ;  /* 0x0000001952007221 */ /* 0x008fe20000010000 */
[----:B------:R0:W-:Y:S01]  /*b3f0*/  STSM.16.M88.4 [R95], R28 ;  /* 0x0000001c5f007844 */ /* 0x0001e20000000200 */
[----:B------:R-:W-:Y:S02]  /*b400*/  F2FP.F16.F32.PACK_AB R26, R41, R40 ;  /* 0x00000028291a723e */ /* 0x000fe400000000ff */
[----:B------:R-:W-:Y:S02]  /*b410*/  F2FP.F16.F32.PACK_AB R12, R47, R46 ;  /* 0x0000002e2f0c723e */ /* 0x000fe400000000ff */
[----:B------:R-:W-:Y:S02]  /*b420*/  F2FP.F16.F32.PACK_AB R13, R66, R63 ;  /* 0x0000003f420d723e */ /* 0x000fe400000000ff */
[----:B------:R-:W-:Y:S01]  /*b430*/  F2FP.F16.F32.PACK_AB R15, R79, R70 ;  /* 0x000000464f0f723e */ /* 0x000fe200000000ff */
[----:B0-----:R-:W-:Y:S01]  /*b440*/  FADD.FTZ R28, R36, R27 ;  /* 0x0000001b241c7221 */ /* 0x001fe20000010000 */
[----:B------:R-:W-:-:S03]  /*b450*/  FADD.FTZ R29, R83, R0 ;  /* 0x00000000531d7221 */ /* 0x000fc60000010000 */
[----:B------:R-:W-:Y:S01]  /*b460*/  FADD.FTZ R41, R33, R28 ;  /* 0x0000001c21297221 */ /* 0x000fe20000010000 */
[----:B------:R-:W-:Y:S01]  /*b470*/  FADD.FTZ R0, R84, R29 ;  /* 0x0000001d54007221 */ /* 0x000fe20000010000 */
[----:B------:R0:W-:Y:S02]  /*b480*/  STSM.16.M88.4 [R115+0x6000], R12 ;  /* 0x0060000c73007844 */ /* 0x0001e40000000200 */
[----:B------:R-:W-:Y:S01]  /*b490*/  FADD.FTZ R28, R34, R41 ;  /* 0x00000029221c7221 */ /* 0x000fe20000010000 */
[----:B------:R-:W-:Y:S01]  /*b4a0*/  FADD.FTZ R29, R85, R0 ;  /* 0x00000000551d7221 */ /* 0x000fe20000010000 */
[----:B------:R-:W1:Y:S03]  /*b4b0*/  MUFU.EX2 R31, R108 ;  /* 0x0000006c001f7308 */ /* 0x000e660000000800 */
[----:B------:R-:W-:Y:S01]  /*b4c0*/  FADD.FTZ R0, R86, R29 ;  /* 0x0000001d56007221 */ /* 0x000fe20000010000 */
[----:B------:R-:W-:-:S02]  /*b4d0*/  F2FP.F16.F32.PACK_AB R24, R43, R42 ;  /* 0x0000002a2b18723e */ /* 0x000fc400000000ff */
[----:B------:R-:W-:Y:S02]  /*b4e0*/  F2FP.F16.F32.PACK_AB R25, R78, R75 ;  /* 0x0000004b4e19723e */ /* 0x000fe400000000ff */
[----:B0-----:R-:W-:Y:S01]  /*b4f0*/  F2FP.F16.F32.PACK_AB R12, R39, R38 ;  /* 0x00000026270c723e */ /* 0x001fe200000000ff */
[----:B------:R-:W-:Y:S01]  /*b500*/  FADD.FTZ R39, R21, R28 ;  /* 0x0000001c15277221 */ /* 0x000fe20000010000 */
[----:B------:R-:W-:Y:S01]  /*b510*/  F2FP.F16.F32.PACK_AB R27, R74, R71 ;  /* 0x000000474a1b723e */ /* 0x000fe200000000ff */
[----:B------:R-:W-:Y:S02]  /*b520*/  FADD.FTZ R15, R87, R0 ;  /* 0x00000000570f7221 */ /* 0x000fe40000010000 */
[----:B------:R-:W-:Y:S01]  /*b530*/  FADD.FTZ R28, R32, R39 ;  /* 0x00000027201c7221 */ /* 0x000fe20000010000 */
[----:B------:R-:W0:Y:S01]  /*b540*/  MUFU.EX2 R107, R107 ;  /* 0x0000006b006b7308 */ /* 0x000e220000000800 */
[----:B------:R-:W-:Y:S02]  /*b550*/  FADD.FTZ R0, R88, R15 ;  /* 0x0000000f58007221 */ /* 0x000fe40000010000 */
[----:B------:R-:W-:Y:S01]  /*b560*/  FADD.FTZ R28, R3, R28 ;  /* 0x0000001c031c7221 */ /* 0x000fe20000010000 */
[----:B------:R2:W-:Y:S01]  /*b570*/  STSM.16.M88.4 [R93+0x6000], R24 ;  /* 0x006000185d007844 */ /* 0x0005e20000000200 */
[----:B------:R-:W-:-:S03]  /*b580*/  FADD.FTZ R29, R89, R0 ;  /* 0x00000000591d7221 */ /* 0x000fc60000010000 */
[----:B------:R-:W3:Y:S08]  /*b590*/  MUFU.EX2 R106, R106 ;  /* 0x0000006a006a7308 */ /* 0x000ef00000000800 */
[----:B------:R-:W-:Y:S01]  /*b5a0*/  MUFU.EX2 R105, R105 ;  /* 0x0000006900697308 */ /* 0x000fe20000000800 */
[----:B--2---:R-:W-:Y:S01]  /*b5b0*/  F2FP.F16.F32.PACK_AB R26, R32, R21 ;  /* 0x00000015201a723e */ /* 0x004fe200000000ff */
[----:B------:R-:W-:-:S06]  /*b5c0*/  FADD.FTZ R21, R7, R28 ;  /* 0x0000001c07157221 */ /* 0x000fcc0000010000 */
[----:B------:R-:W2:Y:S01]  /*b5d0*/  MUFU.EX2 R104, R104 ;  /* 0x0000006800687308 */ /* 0x000ea20000000800 */
[----:B------:R-:W-:Y:S01]  /*b5e0*/  FADD.FTZ R0, R8, R21 ;  /* 0x0000001508007221 */ /* 0x000fe20000010000 */
[----:B------:R-:W-:-:S03]  /*b5f0*/  FADD.FTZ R28, R90, R29 ;  /* 0x0000001d5a1c7221 */ /* 0x000fc60000010000 */
[----:B------:R-:W-:Y:S01]  /*b600*/  FADD.FTZ R21, R9, R0 ;  /* 0x0000000009157221 */ /* 0x000fe20000010000 */
[----:B-1----:R-:W-:Y:S01]  /*b610*/  FADD.FTZ R0, R31, R28 ;  /* 0x0000001c1f007221 */ /* 0x002fe20000010000 */
[----:B------:R-:W-:Y:S02]  /*b620*/  F2FP.F16.F32.PACK_AB R28, R7, R3 ;  /* 0x00000003071c723e */ /* 0x000fe400000000ff */
[----:B------:R-:W-:Y:S01]  /*b630*/  FADD.FTZ R32, R10, R21 ;  /* 0x000000150a207221 */ /* 0x000fe20000010000 */
[----:B0-----:R-:W-:Y:S01]  /*b640*/  FADD.FTZ R3, R107, R0 ;  /* 0x000000006b037221 */ /* 0x001fe20000010000 */
[----:B------:R-:W-:Y:S02]  /*b650*/  F2FP.F16.F32.PACK_AB R14, R36, R35 ;  /* 0x00000023240e723e */ /* 0x000fe400000000ff */
[----:B------:R-:W-:Y:S02]  /*b660*/  F2FP.F16.F32.PACK_AB R13, R80, R67 ;  /* 0x00000043500d723e */ /* 0x000fe400000000ff */
[----:B------:R-:W-:Y:S01]  /*b670*/  F2FP.F16.F32.PACK_AB R15, R83, R82 ;  /* 0x00000052530f723e */ /* 0x000fe200000000ff */
[----:B------:R-:W-:Y:S01]  /*b680*/  FADD.FTZ R7, R11, R32 ;  /* 0x000000200b077221 */ /* 0x000fe20000010000 */
[----:B------:R-:W-:-:S02]  /*b690*/  F2FP.F16.F32.PACK_AB R24, R34, R33 ;  /* 0x000000212218723e */ /* 0x000fc400000000ff */
[----:B------:R-:W-:Y:S02]  /*b6a0*/  F2FP.F16.F32.PACK_AB R25, R85, R84 ;  /* 0x000000545519723e */ /* 0x000fe400000000ff */
[----:B------:R-:W-:Y:S02]  /*b6b0*/  F2FP.F16.F32.PACK_AB R27, R87, R86 ;  /* 0x00000056571b723e */ /* 0x000fe400000000ff */
[----:B------:R-:W-:Y:S01]  /*b6c0*/  F2FP.F16.F32.PACK_AB R30, R9, R8 ;  /* 0x00000008091e723e */ /* 0x000fe200000000ff */
[----:B---3--:R-:W-:Y:S01]  /*b6d0*/  FADD.FTZ R0, R106, R3 ;  /* 0x000000036a007221 */ /* 0x008fe20000010000 */
[----:B------:R-:W-:Y:S02]  /*b6e0*/  F2FP.F16.F32.PACK_AB R8, R11, R10 ;  /* 0x0000000a0b08723e */ /* 0x000fe400000000ff */
[----:B------:R-:W-:Y:S02]  /*b6f0*/  F2FP.F16.F32.PACK_AB R29, R89, R88 ;  /* 0x00000058591d723e */ /* 0x000fe400000000ff */
[----:B------:R-:W-:-:S02]  /*b700*/  F2FP.F16.F32.PACK_AB R31, R31, R90 ;  /* 0x0000005a1f1f723e */ /* 0x000fc400000000ff */
[----:B------:R-:W-:Y:S02]  /*b710*/  F2FP.F16.F32.PACK_AB R9, R106, R107 ;  /* 0x0000006b6a09723e */ /* 0x000fe400000000ff */
[----:B------:R-:W-:Y:S02]  /*b720*/  F2FP.F16.F32.PACK_AB R10, R4, R20 ;  /* 0x00000014040a723e */ /* 0x000fe400000000ff */
[----:B--2---:R-:W-:Y:S01]  /*b730*/  F2FP.F16.F32.PACK_AB R11, R104, R105 ;  /* 0x00000069680b723e */ /* 0x004fe200000000ff */
[----:B------:R0:W-:Y:S01]  /*b740*/  STSM.16.M88.4 [R116+0x2a800], R12 ;  /* 0x02a8000c74007844 */ /* 0x0001e20000000200 */
[----:B------:R-:W-:-:S03]  /*b750*/  FADD.FTZ R105, R105, R0 ;  /* 0x0000000069697221 */ /* 0x000fc60000010000 */
[----:B------:R0:W-:Y:S04]  /*b760*/  STSM.16.M88.4 [R50], R24 ;  /* 0x0000001832007844 */ /* 0x0001e80000000200 */
[----:B------:R0:W-:Y:S01]  /*b770*/  STSM.16.M88.4 [R115+0xc000], R28 ;  /* 0x00c0001c73007844 */ /* 0x0001e20000000200 */
[----:B------:R-:W-:-:S03]  /*b780*/  FADD.FTZ R0, R104, R105 ;  /* 0x0000006968007221 */ /* 0x000fc60000010000 */
[----:B------:R0:W-:Y:S01]  /*b790*/  STSM.16.M88.4 [R93+0xc000], R8 ;  /* 0x00c000085d007844 */ /* 0x0001e20000000200 */
[----:B------:R1:W-:Y:S06]  /*b7a0*/  MEMBAR.ALL.CTA ;  /* 0x0000000000007992 */ /* 0x0003ec0000008000 */
[----:B-1----:R-:W1:Y:S04]  /*b7b0*/  FENCE.VIEW.ASYNC.S ;  /* 0x00000000000073c6 */ /* 0x002e680000000000 */
[----:B------:R0:W-:Y:S01]  /*b7c0*/  STL [R1+0x24], R0 ;  /* 0x0000240001007387 */ /* 0x0001e20000100800 */
[----:B------:R-:W-:Y:S01]  /*b7d0*/  ISETP.GE.AND P2, PT, R120, 0xc1, PT ;  /* 0x000000c17800780c */ /* 0x000fe20003f46270 */
[----:B------:R-:W-:Y:S01]  /*b7e0*/  FADD.FTZ R7, R20, R7 ;  /* 0x0000000714077221 */ /* 0x000fe20000010000 */
[----:B------:R-:W-:-:S03]  /*b7f0*/  MOV R151, RZ ;  /* 0x000000ff00977202 */ /* 0x000fc60000000f00 */
        /* <DEDUP_REMOVED lines=31> */
[----:B------:R-:W-:Y:S01]  /*b9f0*/  IMAD.MOV.U32 R120, RZ, RZ, R151 ;  /* 0x000000ffff787224 */ /* 0x000fe200078e0097 */
[----:B-1----:R-:W-:Y:S01]  /*ba00*/  NOP ;  /* 0x0000000000007918 */ /* 0x002fe20000000000 */
[----:B0-----:R-:W-:Y:S05]  /*ba10*/  @!P2 BRA `(.L_x_10882) ;  /* 0x0000003c0088a947 */ /* 0x001fea0003800000 */
[----:B------:R-:W-:Y:S01]  /*ba20*/  IADD3 R0, R152, -0x2, RZ ;  /* 0xfffffffe98007810 */ /* 0x000fe20007ffe0ff */
[----:B------:R-:W-:Y:S02]  /*ba30*/  IMAD.MOV.U32 R3, RZ, RZ, R37 ;  /* 0x000000ffff037224 */ /* 0x000fe400078e0025 */
[----:B------:R-:W-:Y:S02]  /*ba40*/  IMAD.MOV.U32 R7, RZ, RZ, R5 ;  /* 0x000000ffff077224 */ /* 0x000fe400078e0005 */
[----:B------:R0:W-:Y:S04]  /*ba50*/  STL [R1+0x20], R0 ;  /* 0x0000200001007387 */ /* 0x0001e80000100800 */
[----:B------:R1:W5:Y:S01]  /*ba60*/  LDL.LU R8, [R1+0x28] ;  /* 0x0000280001087983 */ /* 0x0003620000300800 */
[----:B------:R-:W-:-:S02]  /*ba70*/  CS2R R150, SRZ ;  /* 0x0000000000967805 */ /* 0x000fc4000001ff00 */
[----:B------:R-:W-:Y:S02]  /*ba80*/  CS2R R148, SRZ ;  /* 0x0000000000947805 */ /* 0x000fe4000001ff00 */
[----:B------:R-:W-:Y:S02]  /*ba90*/  CS2R R146, SRZ ;  /* 0x0000000000927805 */ /* 0x000fe4000001ff00 */
[----:B------:R-:W-:Y:S02]  /*baa0*/  CS2R R144, SRZ ;  /* 0x0000000000907805 */ /* 0x000fe4000001ff00 */
[----:B------:R-:W-:Y:S01]  /*bab0*/  CS2R R142, SRZ ;  /* 0x00000000008e7805 */ /* 0x000fe2000001ff00 */
[----:B0-----:R-:W-:Y:S01]  /*bac0*/  IMAD.MOV.U32 R0, RZ, RZ, R22 ;  /* 0x000000ffff007224 */ /* 0x001fe200078e0016 */
        /* <DEDUP_REMOVED lines=10> */
[----:B-1----:R-:W-:-:S07]  /*bb70*/  CS2R R120, SRZ ;  /* 0x0000000000787805 */ /* 0x002fce000001ff00 */
.L_x_10892:
[----:B------:R-:W2:Y:S01]  /*bb80*/  LDL R6, [R1+0x60] ;  /* 0x0000600001067983 */ /* 0x000ea20000100800 */
[----:B------:R-:W-:Y:S01]  /*bb90*/  IADD3 R22, R0, 0x1, RZ ;  /* 0x0000000100167810 */ /* 0x000fe20007ffe0ff */
        /* <DEDUP_REMOVED lines=10> */
.L_x_10884:
[----:B------:R-:W-:Y:S01]  /*bc40*/  IMAD R5, R22, 0x8, R2 ;  /* 0x0000000816057824 */ /* 0x000fe200078e0202 */
[----:B0-----:R-:W-:-:S04]  /*bc50*/  SHF.L.U32 R6, R6, 0x1f, RZ ;  /* 0x0000001f06067819 */ /* 0x001fc800000006ff */
[----:B------:R0:W1:Y:S01]  /*bc60*/  SYNCS.PHASECHK.TRANS64.TRYWAIT P3, [R5+URZ+0x30830], R6 ;  /* 0x03083006050075a7 */ /* 0x000062000806017f */
[----:B------:R-:W-:Y:S05]  /*bc70*/  @!P0 BRA `(.L_x_10885) ;  /* 0x0000000000048947 */ /* 0x000fea0003800000 */
[----:B------:R-:W-:Y:S01]  /*bc80*/  BPT.TRAP 0x1 ;  /* 0x000000040000795c */ /* 0x000fe20000300000 */
.L_x_10885:
[----:B------:R-:W-:Y:S04]  /*bc90*/  BSSY B0, `(.L_x_10883) ;  /* 0x0000004000007945 */ /* 0x000fe80003800000 */
[----:B-1----:R-:W-:Y:S05]  /*bca0*/  @P3 BRA `(.L_x_10886) ;  /* 0x0000000000083947 */ /* 0x002fea0003800000 */
[----:B------:R-:W1:Y:S02]  /*bcb0*/  SYNCS.PHASECHK.TRANS64.TRYWAIT P3, [R5+URZ+0x30830], R6 ;  /* 0x03083006050075a7 */ /* 0x000e64000806017f */
[----:B-1----:R-:W-:Y:S05]  /*bcc0*/  @!P3 BRA `(.L_x_10887) ;  /* 0x000000b40050b947 */ /* 0x002fea0003800000 */
.L_x_10886:
[----:B------:R-:W-:Y:S05]  /*bcd0*/  BSYNC B0 ;  /* 0x0000000000007941 */ /* 0x000fea0003800000 */
.L_x_10883:
[----:B01----:R-:W2:Y:S04]  /*bce0*/  LDL R6, [R1+0x64] ;  /* 0x0000640001067983 */ /* 0x003ea80000100800 */
[----:B------:R-:W3:Y:S04]  /*bcf0*/  LDL.64 R20, [R1+0x38] ;  /* 0x0000380001147983 */ /* 0x000ee80000100a00 */
[----:B------:R-:W4:Y:S01]  /*bd00*/  LDL.64 R154, [R1+0x50] ;  /* 0x00005000019a7983 */ /* 0x000f220000100a00 */
[----:B------:R-:W0:Y:S01]  /*bd10*/  S2R R5, SR_TID.X ;  /* 0x0000000000057919 */ /* 0x000e220000002100 */
[----:B------:R-:W-:Y:S05]  /*bd20*/  WARPSYNC.ALL ;  /* 0x0000000000007948 */ /* 0x000fea0003800000 */
[----:B------:R-:W5:Y:S01]  /*bd30*/  LDL.64 R152, [R1+0x48] ;  /* 0x0000480001987983 */ /* 0x000f620000100a00 */
[----:B------:R-:W-:-:S02]  /*bd40*/  MOV R11, 0x40000040 ;  /* 0x40000040000b7802 */ /* 0x000fc40000000f00 */
[----:B0-----:R-:W-:-:S05]  /*bd50*/  SHF.R.U32.HI R5, RZ, 0x7, R5 ;  /* 0x00000007ff057819 */ /* 0x001fca0000011605 */
[----:B------:R-:W-:-:S05]  /*bd60*/  VIADD R5, R5, 0x8 ;  /* 0x0000000805057836 */ /* 0x000fca0000000000 */
[----:B------:R0:W-:Y:S01]  /*bd70*/  BAR.SYNC.DEFER_BLOCKING R5, 0x100 ;  /* 0x000400050000751d */ /* 0x0001e20000010000 */
[----:B------:R-:W-:-:S05]  /*bd80*/  R2UR UR7, R11 ;  /* 0x000000000b0772ca */ /* 0x000fca00000e0000 */
[----:B------:R-:W-:Y:S01]  /*bd90*/  WARPGROUP.ARRIVE ;  /* 0x00000000000079c5 */ /* 0x000fe20000000000 */
[----:B------:R-:W-:-:S05]  /*bda0*/  IMAD.MOV.U32 R13, RZ, RZ, 0x40000040 ;  /* 0x40000040ff0d7424 */ /* 0x000fca00078e00ff */
[----:B------:R-:W-:Y:S01]  /*bdb0*/  R2UR UR11, R13 ;  /* 0x000000000d0b72ca */ /* 0x000fe200000e0000 */
[----:B--2---:R-:W-:Y:S01]  /*bdc0*/  IMAD R10, R22, 0x600, R6 ;  /* 0x00000600160a7824 */ /* 0x004fe200078e0206 */
[----:B---3--:R-:W-:Y:S02]  /*bdd0*/  R2UR UR4, R20 ;  /* 0x00000000140472ca */ /* 0x008fe400000e0000 */
[----:B------:R-:W-:Y:S02]  /*bde0*/  R2UR UR5, R21 ;  /* 0x00000000150572ca */ /* 0x000fe400000e0000 */
[----:B------:R-:W-:Y:S01]  /*bdf0*/  R2UR UR6, R10 ;  /* 0x000000000a0672ca */ /* 0x000fe200000e0000 */
[----:B------:R-:W2:-:S12]  /*be00*/  LDL.64 R20, [R1+0x40] ;  /* 0x0000400001147983 */ /* 0x000e980000100a00 */
[----:B------:R-:W-:Y:S01]  /*be10*/  HGMMA.64x192x16.F32 R24, gdesc[UR4], RZ, !UPT, gsb0 ;  /* 0x02e00000041879f0 */ /* 0x000fe2000c0008ff */
[----:B------:R-:W-:Y:S01]  /*be20*/  VIADD R12, R10, 0x2 ;  /* 0x000000020a0c7836 */ /* 0x000fe20000000000 */
[----:B----4-:R-:W-:Y:S02]  /*be30*/  R2UR UR8, R154 ;  /* 0x000000009a0872ca */ /* 0x010fe400000e0000 */
[----:B------:R-:W-:Y:S02]  /*be40*/  R2UR UR9, R155 ;  /* 0x000000009b0972ca */ /* 0x000fe400000e0000 */
[----:B------:R-:W-:Y:S01]  /*be50*/  R2UR UR10, R12 ;  /* 0x000000000c0a72ca */ /* 0x000fe200000e0000 */
[----:B------:R-:W-:Y:S02]  /*be60*/  VIADD R14, R10, 0x4 ;  /* 0x000000040a0e7836 */ /* 0x000fe40000000000 */
[----:B------:R-:W-:Y:S01]  /*be70*/  IMAD.MOV.U32 R15, RZ, RZ, 0x40000040 ;  /* 0x40000040ff0f7424 */ /* 0x000fe200078e00ff */
[----:B-----5:R-:W-:-:S02]  /*be80*/  R2UR UR12, R152 ;  /* 0x00000000980c72ca */ /* 0x020fc400000e0000 */
[----:B------:R-:W-:Y:S02]  /*be90*/  R2UR UR14, R14 ;  /* 0x000000000e0e72ca */ /* 0x000fe400000e0000 */
[----:B------:R-:W-:Y:S02]  /*bea0*/  R2UR UR15, R15 ;  /* 0x000000000f0f72ca */ /* 0x000fe400000e0000 */
[----:B------:R-:W-:Y:S01]  /*beb0*/  R2UR UR13, R153 ;  /* 0x00000000990d72ca */ /* 0x000fe200000e0000 */
[----:B------:R-:W-:Y:S02]  /*bec0*/  WARPGROUP.DEPBAR.LE gsb0, 0x0 ;  /* 0x00008000000079c5 */ /* 0x000fe40000010000 */
[----:B------:R-:W-:-:S06]  /*bed0*/  WARPGROUP.ARRIVE ;  /* 0x00000000000079c5 */ /* 0x000fcc0000000000 */
[----:B------:R-:W-:Y:S01]  /*bee0*/  HGMMA.64x192x16.F32 R24, gdesc[UR8], R24, gsb0 ;  /* 0x02e00000081879f0 */ /* 0x000fe20008000818 */
[----:B------:R-:W-:Y:S02]  /*bef0*/  IADD3 R10, R10, 0x6, RZ ;  /* 0x000000060a0a7810 */ /* 0x000fe40007ffe0ff */
[----:B------:R-:W-:Y:S02]  /*bf00*/  R2UR UR19, R11 ;  /* 0x000000000b1372ca */ /* 0x000fe400000e0000 */
[----:B------:R-:W-:Y:S01]  /*bf10*/  R2UR UR18, R10 ;  /* 0x000000000a1272ca */ /* 0x000fe200000e0000 */
[----:B------:R-:W-:Y:S02]  /*bf20*/  WARPGROUP.DEPBAR.LE gsb0, 0x0 ;  /* 0x00008000000079c5 */ /* 0x000fe40000010000 */
[----:B------:R-:W-:-:S12]  /*bf30*/  WARPGROUP.ARRIVE ;  /* 0x00000000000079c5 */ /* 0x000fd80000000000 */
[----:B------:R-:W-:Y:S01]  /*bf40*/  HGMMA.64x192x16.F32 R24, gdesc[UR12], R24, gsb0 ;  /* 0x02e000000c1879f0 */ /* 0x000fe20008000818 */
[----:B--2---:R-:W-:Y:S02]  /*bf50*/  R2UR UR16, R20 ;  /* 0x00000000141072ca */ /* 0x004fe400000e0000 */
[----:B------:R-:W-:Y:S01]  /*bf60*/  R2UR UR17, R21 ;  /* 0x00000000151172ca */ /* 0x000fe200000e0000 */
[----:B------:R-:W-:Y:S02]  /*bf70*/  WARPGROUP.DEPBAR.LE gsb0, 0x0 ;  /* 0x00008000000079c5 */ /* 0x000fe40000010000 */
[----:B------:R-:W-:-:S14]  /*bf80*/  WARPGROUP.ARRIVE ;  /* 0x00000000000079c5 */ /* 0x000fdc0000000000 */
[----:B------:R-:W-:Y:S03]  /*bf90*/  HGMMA.64x192x16.F32 R24, gdesc[UR16], R24, gsb0 ;  /* 0x02e00000101879f0 */ /* 0x000fe60008000818 */
[----:B------:R-:W-:Y:S02]  /*bfa0*/  WARPGROUP.DEPBAR.LE gsb0, 0x0 ;  /* 0x00008000000079c5 */ /* 0x000fe40000010000 */
[----:B0-----:R-:W-:Y:S05]  /*bfb0*/  @P2 BRA `(.L_x_10888) ;  /* 0x0000000000282947 */ /* 0x001fea0003800000 */
[----:B------:R-:W-:Y:S05]  /*bfc0*/  @!P0 BRA `(.L_x_10889) ;  /* 0x0000000000048947 */ /* 0x000fea0003800000 */
[----:B------:R-:W-:Y:S01]  /*bfd0*/  BPT.TRAP 0x1 ;  /* 0x000000040000795c */ /* 0x000fe20000300000 */
.L_x_10889:
[----:B------:R-:W-:Y:S02]  /*bfe0*/  SHF.L.U32 R5, R8, 0x1f, RZ ;  /* 0x0000001f08057819 */ /* 0x000fe400000006ff */
[----:B------:R-:W-:-:S04]  /*bff0*/  LEA R6, R0, R2, 0x3 ;  /* 0x0000000200067211 */ /* 0x000fc800078e18ff */
[----:B------:R0:W1:Y:S01]  /*c000*/  SYNCS.PHASECHK.TRANS64.TRYWAIT P2, [R6+URZ+0x30850], R5 ;  /* 0x03085005060075a7 */ /* 0x000062000804017f */
[----:B------:R-:W-:Y:S05]  /*c010*/  @!P0 BRA `(.L_x_10890) ;  /* 0x0000000000048947 */ /* 0x000fea0003800000 */
[----:B------:R-:W-:Y:S01]  /*c020*/  BPT.TRAP 0x1 ;  /* 0x000000040000795c */ /* 0x000fe20000300000 */
.L_x_10890:
[----:B-1----:R-:W-:Y:S05]  /*c030*/  @P2 BRA `(.L_x_10888) ;  /* 0x0000000000082947 */ /* 0x002fea0003800000 */
[----:B------:R-:W1:Y:S02]  /*c040*/  SYNCS.PHASECHK.TRANS64.TRYWAIT P2, [R6+URZ+0x30850], R5 ;  /* 0x03085005060075a7 */ /* 0x000e64000804017f */
[----:B-1----:R-:W-:Y:S05]  /*c050*/  @!P2 BRA `(.L_x_10891) ;  /* 0x000000b00080a947 */ /* 0x002fea0003800000 */
.L_x_10888:
[----:B------:R-:W-:Y:S05]  /*c060*/  WARPSYNC.ALL ;  /* 0x0000000000007948 */ /* 0x000fea0003800000 */
[----:B------:R-:W-:Y:S01]  /*c070*/  ULDC UR4, c[0x0][0x9d8] ;  /* 0x0002760000047ab9 */ /* 0x000fe20000000800 */
[----:B------:R-:W-:Y:S01]  /*c080*/  ULDC UR5, c[0x0][0x988] ;  /* 0x0002620000057ab9 */ /* 0x000fe20000000800 */
[----:B------:R-:W-:Y:S01]  /*c090*/  FMUL.FTZ R27, R27, UR4 ;  /* 0x000000041b1b7c20 */ /* 0x000fe20008410000 */
[----:B------:R-:W-:Y:S01]  /*c0a0*/  FMUL.FTZ R24, R24, UR4 ;  /* 0x0000000418187c20 */ /* 0x000fe20008410000 */
[----:B------:R-:W-:Y:S01]  /*c0b0*/  FMUL.FTZ R28, R28, UR4 ;  /* 0x000000041c1c7c20 */ /* 0x000fe20008410000 */
[----:B------:R-:W-:Y:S01]  /*c0c0*/  FMUL.FTZ R25, R25, UR4 ;  /* 0x0000000419197c20 */ /* 0x000fe20008410000 */
[----:B01----:R-:W0:Y:S01]  /*c0d0*/  MUFU.TANH R5, R27 ;  /* 0x0000001b00057308 */ /* 0x003e220000002400 */
        /* <DEDUP_REMOVED lines=16> */
[----:B0-----:R-:W-:-:S02]  /*c1e0*/  IMAD.MOV.U32 R44, RZ, RZ, R5 ;  /* 0x000000ffff2c7224 */ /* 0x001fc400078e0005 */
[----:B------:R-:W-:Y:S01]  /*c1f0*/  FMUL.FTZ R34, R34, UR4 ;  /* 0x0000000422227c20 */ /* 0x000fe20008410000 */
[----:B------:R-:W-:Y:S01]  /*c200*/  FMUL.FTZ R11, R53, UR4 ;  /* 0x00000004350b7c20 */ /* 0x000fe20008410000 */
[----:B------:R-:W-:Y:S01]  /*c210*/  FMUL.FTZ R38, R38, UR4 ;  /* 0x0000000426267c20 */ /* 0x000fe20008410000 */
[----:B------:R-:W-:Y:S01]  /*c220*/  FMUL.FTZ R12, R56, UR4 ;  /* 0x00000004380c7c20 */ /* 0x000fe20008410000 */
[----:B------:R-:W-:Y:S01]  /*c230*/  FMUL.FTZ R36, R69, UR4 ;  /* 0x0000000445247c20 */ /* 0x000fe20008410000 */
[----:B------:R-:W-:Y:S01]  /*c240*/  FMUL.FTZ R35, R35, UR4 ;  /* 0x0000000423237c20 */ /* 0x000fe20008410000 */
[----:B------:R0:W3:Y:S01]  /*c250*/  MUFU.TANH R14, R25 ;  /* 0x00000019000e7308 */ /* 0x0000e20000002400 */
[----:B-1----:R-:W-:Y:S01]  /*c260*/  FMNMX.FTZ R5, R6, R7, !PT ;  /* 0x0000000706057209 */ /* 0x002fe20007810000 */
[----:B------:R-:W-:Y:S01]  /*c270*/  FMUL.FTZ R45, R101, UR4 ;  /* 0x00000004652d7c20 */ /* 0x000fe20008410000 */
[----:B------:R-:W-:Y:S01]  /*c280*/  FMUL.FTZ R101, R108, UR4 ;  /* 0x000000046c657c20 */ /* 0x000fe20008410000 */
[----:B------:R-:W-:Y:S01]  /*c290*/  FMUL.FTZ R108, R112, UR4 ;  /* 0x00000004706c7c20 */ /* 0x000fe20008410000 */
[----:B------:R-:W-:Y:S01]  /*c2a0*/  FMUL.FTZ R112, R116, UR4 ;  /* 0x0000000474707c20 */ /* 0x000fe20008410000 */
[----:B------:R-:W-:Y:S01]  /*c2b0*/  FMUL.FTZ R47, R47, UR4 ;  /* 0x000000042f2f7c20 */ /* 0x000fe20008410000 */
[----:B------:R-:W-:Y:S01]  /*c2c0*/  FMUL.FTZ R43, R43, UR4 ;  /* 0x000000042b2b7c20 */ /* 0x000fe20008410000 */
[----:B------:R1:W4:Y:S01]  /*c2d0*/  MUFU.TANH R28, R29 ;  /* 0x0000001d001c7308 */ /* 0x0003220000002400 */
[----:B--2---:R-:W-:-:S02]  /*c2e0*/  IMAD.MOV.U32 R37, RZ, RZ, R8 ;  /* 0x000000ffff257224 */ /* 0x004fc400078e0008 */
[----:B------:R-:W-:Y:S01]  /*c2f0*/  FMUL.FTZ R8, R48, UR4 ;  /* 0x0000000430087c20 */ /* 0x000fe20008410000 */
[----:B0-----:R-:W-:Y:S01]  /*c300*/  FMUL.FTZ R25, R68, UR4 ;  /* 0x0000000444197c20 */ /* 0x001fe20008410000 */
[----:B------:R-:W-:Y:S01]  /*c310*/  FMUL.FTZ R48, R104, UR4 ;  /* 0x0000000468307c20 */ /* 0x000fe20008410000 */
[----:B------:R-:W-:Y:S01]  /*c320*/  FMUL.FTZ R104, R109, UR4 ;  /* 0x000000046d687c20 */ /* 0x000fe20008410000 */
[----:B------:R-:W-:Y:S01]  /*c330*/  FMUL.FTZ R109, R113, UR4 ;  /* 0x00000004716d7c20 */ /* 0x000fe20008410000 */
[----:B------:R-:W-:Y:S01]  /*c340*/  FMUL.FTZ R113, R117, UR4 ;  /* 0x0000000475717c20 */ /* 0x000fe20008410000 */
[----:B------:R-:W0:Y:S01]  /*c350*/  MUFU.TANH R27, R32 ;  /* 0x00000020001b7308 */ /* 0x000e220000002400 */
[----:B---3--:R-:W-:Y:S01]  /*c360*/  FMNMX.FTZ R5, R14, R5, !PT ;  /* 0x000000050e057209 */ /* 0x008fe20007810000 */
[----:B-1----:R-:W-:Y:S01]  /*c370*/  FMUL.FTZ R29, R80, UR4 ;  /* 0x00000004501d7c20 */ /* 0x002fe20008410000 */
[----:B------:R-:W-:Y:S01]  /*c380*/  FMUL.FTZ R46, R46, UR4 ;  /* 0x000000042e2e7c20 */ /* 0x000fe20008410000 */
[----:B------:R-:W-:Y:S01]  /*c390*/  FMUL.FTZ R117, R55, UR4 ;  /* 0x0000000437757c20 */ /* 0x000fe20008410000 */
[----:B------:R-:W-:Y:S01]  /*c3a0*/  FMNMX.FTZ R5, R37, R5, !PT ;  /* 0x0000000525057209 */ /* 0x000fe20007810000 */
[----:B------:R-:W-:Y:S01]  /*c3b0*/  FMUL.FTZ R39, R39, UR4 ;  /* 0x0000000427277c20 */ /* 0x000fe20008410000 */
[----:B------:R-:W-:Y:S01]  /*c3c0*/  FMUL.FTZ R42, R42, UR4 ;  /* 0x000000042a2a7c20 */ /* 0x000fe20008410000 */
[----:B------:R-:W1:Y:S01]  /*c3d0*/  MUFU.TANH R32, R33 ;  /* 0x0000002100207308 */ /* 0x000e620000002400 */
[----:B----4-:R-:W-:Y:S01]  /*c3e0*/  FMNMX.FTZ R5, R28, R5, !PT ;  /* 0x000000051c057209 */ /* 0x010fe20007810000 */
        /* <DEDUP_REMOVED lines=26> */
[----:B------:R0:W3:Y:S01]  /*c590*/  MUFU.TANH R15, R30 ;  /* 0x0000001e000f7308 */ /* 0x0000e20000002400 */
[----:B-1----:R-:W-:Y:S01]  /*c5a0*/  MOV R41, R13 ;  /* 0x0000000d00297202 */ /* 0x002fe20000000f00 */
[----:B------:R-:W-:-:S06]  /*c5b0*/  FMUL.FTZ R13, R57, UR4 ;  /* 0x00000004390d7c20 */ /* 0x000fcc0008410000 */
[----:B------:R-:W1:Y:S01]  /*c5c0*/  MUFU.TANH R8, R8 ;  /* 0x0000000800087308 */ /* 0x000e620000002400 */
[----:B--2---:R-:W-:Y:S01]  /*c5d0*/  FMNMX.FTZ R5, R152, R5, !PT ;  /* 0x0000000598057209 */ /* 0x004fe20007810000 */
[----:B0-----:R-:W-:-:S06]  /*c5e0*/  FMUL.FTZ R30, R72, UR4 ;  /* 0x00000004481e7c20 */ /* 0x001fcc0008410000 */
[----:B------:R0:W2:Y:S01]  /*c5f0*/  MUFU.TANH R20, R31 ;  /* 0x0000001f00147308 */ /* 0x0000a20000002400 */
[----:B---3--:R-:W-:Y:S02]  /*c600*/  IMAD.MOV.U32 R40, RZ, RZ, R15 ;  /* 0x000000ffff287224 */ /* 0x008fe400078e000f */
[----:B------:R-:W-:-:S05]  /*c610*/  FMUL.FTZ R15, R60, UR4 ;  /* 0x000000043c0f7c20 */ /* 0x000fca0008410000 */
[----:B------:R-:W3:Y:S01]  /*c620*/  MUFU.TANH R9, R9 ;  /* 0x0000000900097308 */ /* 0x000ee20000002400 */
[----:B-1----:R-:W-:Y:S01]  /*c630*/  FMNMX.FTZ R5, R8, R5, !PT ;  /* 0x0000000508057209 */ /* 0x002fe20007810000 */
[----:B0-----:R-:W-:-:S06]  /*c640*/  FMUL.FTZ R31, R76, UR4 ;  /* 0x000000044c1f7c20 */ /* 0x001fcc0008410000 */
[----:B------:R0:W1:Y:S01]  /*c650*/  MUFU.TANH R21, R34 ;  /* 0x0000002200157308 */ /* 0x0000620000002400 */
[----:B--2---:R-:W-:Y:S02]  /*c660*/  IMAD.MOV.U32 R33, RZ, RZ, R20 ;  /* 0x000000ffff217224 */ /* 0x004fe400078e0014 */
[----:B------:R-:W-:Y:S01]  /*c670*/  FMUL.FTZ R20, R61, UR4 ;  /* 0x000000043d147c20 */ /* 0x000fe20008410000 */
[----:B------:R-:W-:Y:S02]  /*c680*/  IMAD.MOV.U32 R61, RZ, RZ, R40 ;  /* 0x000000ffff3d7224 */ /* 0x000fe400078e0028 */
[----:B------:R-:W-:Y:S01]  /*c690*/  FMUL.FTZ R40, R96, UR4 ;  /* 0x0000000460287c20 */ /* 0x000fe20008410000 */
[----:B------:R-:W-:Y:S02]  /*c6a0*/  IMAD.MOV.U32 R80, RZ, RZ, R33 ;  /* 0x000000ffff507224 */ /* 0x000fe400078e0021 */
[----:B------:R-:W-:Y:S01]  /*c6b0*/  FMUL.FTZ R33, R81, UR4 ;  /* 0x0000000451217c20 */ /* 0x000fe20008410000 */
[----:B------:R-:W-:Y:S01]  /*c6c0*/  MOV R81, R44 ;  /* 0x0000002c00517202 */ /* 0x000fe20000000f00 */
[----:B------:R-:W2:Y:S01]  /*c6d0*/  MUFU.TANH R10, R10 ;  /* 0x0000000a000a7308 */ /* 0x000ea20000002400 */
[----:B---3--:R-:W-:Y:S01]  /*c6e0*/  FMNMX.FTZ R5, R9, R5, !PT ;  /* 0x0000000509057209 */ /* 0x008fe20007810000 */
[----:B0-----:R-:W-:Y:S01]  /*c6f0*/  FMUL.FTZ R34, R77, UR4 ;  /* 0x000000044d227c20 */ /* 0x001fe20008410000 */
[----:B------:R-:W-:Y:S01]  /*c700*/  FMUL.FTZ R44, R100, UR4 ;  /* 0x00000004642c7c20 */ /* 0x000fe20008410000 */
[----:B------:R-:W-:-:S04]  /*c710*/  MOV R116, R81 ;  /* 0x0000005100747202 */ /* 0x000fc80000000f00 */
[----:B------:R1:W0:Y:S08]  /*c720*/  MUFU.TANH R24, R38 ;  /* 0x0000002600187308 */ /* 0x0002300000002400 */
[----:B------:R-:W3:Y:S01]  /*c730*/  MUFU.TANH R11, R11 ;  /* 0x0000000b000b7308 */ /* 0x000ee20000002400 */
[----:B-1----:R-:W-:Y:S01]  /*c740*/  MOV R38, R21 ;  /* 0x0000001500267202 */ /* 0x002fe20000000f00 */
[----:B------:R-:W-:Y:S01]  /*c750*/  FMUL.FTZ R21, R64, UR4 ;  /* 0x0000000440157c20 */ /* 0x000fe20008410000 */
[----:B--2---:R-:W-:Y:S01]  /*c760*/  FMNMX.FTZ R5, R10, R5, !PT ;  /* 0x000000050a057209 */ /* 0x004fe20007810000 */
[----:B------:R-:W-:-:S02]  /*c770*/  IMAD.MOV.U32 R64, RZ, RZ, R41 ;  /* 0x000000ffff407224 */ /* 0x000fc400078e0029 */
[----:B------:R-:W-:Y:S02]  /*c780*/  FMUL.FTZ R41, R97, UR4 ;  /* 0x0000000461297c20 */ /* 0x000fe40008410000 */
[----:B------:R-:W1:Y:S01]  /*c790*/  MUFU.TANH R12, R12 ;  /* 0x0000000c000c7308 */ /* 0x000e620000002400 */
[----:B0-----:R-:W-:Y:S02]  /*c7a0*/  IMAD.MOV.U32 R56, RZ, RZ, R24 ;  /* 0x000000ffff387224 */ /* 0x001fe400078e0018 */
[----:B------:R-:W-:Y:S01]  /*c7b0*/  FMUL.FTZ R24, R65, UR4 ;  /* 0x0000000441187c20 */ /* 0x000fe20008410000 */
[----:B------:R-:W-:Y:S01]  /*c7c0*/  MOV R65, R38 ;  /* 0x0000002600417202 */ /* 0x000fe20000000f00 */
[----:B------:R-:W-:Y:S01]  /*c7d0*/  FMUL.FTZ R38, R93, UR4 ;  /* 0x000000045d267c20 */ /* 0x000fe20008410000 */
[----:B------:R-:W-:Y:S02]  /*c7e0*/  IMAD.MOV.U32 R93, RZ, RZ, R6 ;  /* 0x000000ffff5d7224 */ /* 0x000fe400078e0006 */
[----:B------:R-:W-:Y:S01]  /*c7f0*/  IMAD.MOV.U32 R86, RZ, RZ, R64 ;  /* 0x000000ffff567224 */ /* 0x000fe200078e0040 */
        /* <DEDUP_REMOVED lines=14> */
[----:B------:R2:W3:Y:S01]  /*c8e0*/  MUFU.TANH R26, R35 ;  /* 0x00000023001a7308 */ /* 0x0004e20000002400 */
[----:B-1----:R-:W-:-:S07]  /*c8f0*/  FMNMX.FTZ R5, R25, R5, !PT ;  /* 0x0000000519057209 */ /* 0x002fce0007810000 */
[----:B------:R-:W1:Y:S01]  /*c900*/  MUFU.TANH R30, R30 ;  /* 0x0000001e001e7308 */ /* 0x000e620000002400 */
[----:B--2---:R-:W-:Y:S01]  /*c910*/  FMUL.FTZ R35, R73, UR4 ;  /* 0x0000000449237c20 */ /* 0x004fe20008410000 */
[----:B0-----:R-:W-:-:S06]  /*c920*/  FMNMX.FTZ R5, R36, R5, !PT ;  /* 0x0000000524057209 */ /* 0x001fcc0007810000 */
[----:B------:R-:W0:Y:S01]  /*c930*/  MUFU.TANH R35, R35 ;  /* 0x0000002300237308 */ /* 0x000e220000002400 */
[----:B---3--:R-:W-:Y:S02]  /*c940*/  IMAD.MOV.U32 R76, RZ, RZ, R26 ;  /* 0x000000ffff4c7224 */ /* 0x008fe400078e001a */
[----:B------:R-:W-:Y:S01]  /*c950*/  FMUL.FTZ R26, R84, UR4 ;  /* 0x00000004541a7c20 */ /* 0x000fe20008410000 */
[----:B------:R-:W-:Y:S02]  /*c960*/  IMAD.MOV.U32 R84, RZ, RZ, R32 ;  /* 0x000000ffff547224 */ /* 0x000fe400078e0020 */
[----:B------:R-:W-:Y:S01]  /*c970*/  FMUL.FTZ R32, R85, UR4 ;  /* 0x0000000455207c20 */ /* 0x000fe20008410000 */
[----:B------:R-:W-:Y:S01]  /*c980*/  MOV R85, R27 ;  /* 0x0000001b00557202 */ /* 0x000fe20000000f00 */
[----:B------:R-:W-:Y:S01]  /*c990*/  FMUL.FTZ R27, R88, UR4 ;  /* 0x00000004581b7c20 */ /* 0x000fe20008410000 */
[----:B------:R-:W-:Y:S01]  /*c9a0*/  IMAD.MOV.U32 R88, RZ, RZ, R28 ;  /* 0x000000ffff587224 */ /* 0x000fe200078e001c */
[----:B------:R-:W2:Y:S01]  /*c9b0*/  MUFU.TANH R31, R31 ;  /* 0x0000001f001f7308 */ /* 0x000ea20000002400 */
[----:B-1----:R-:W-:Y:S01]  /*c9c0*/  FMNMX.FTZ R5, R30, R5, !PT ;  /* 0x000000051e057209 */ /* 0x002fe20007810000 */
[----:B------:R-:W-:Y:S01]  /*c9d0*/  FMUL.FTZ R28, R89, UR4 ;  /* 0x00000004591c7c20 */ /* 0x000fe20008410000 */
[----:B------:R-:W-:-:S02]  /*c9e0*/  IMAD.MOV.U32 R89, RZ, RZ, R37 ;  /* 0x000000ffff597224 */ /* 0x000fc400078e0025 */
[----:B------:R-:W-:Y:S01]  /*c9f0*/  FMUL.FTZ R37, R92, UR4 ;  /* 0x000000045c257c20 */ /* 0x000fe20008410000 */
[----:B------:R-:W-:Y:S01]  /*ca00*/  MOV R92, R14 ;  /* 0x0000000e005c7202 */ /* 0x000fe20000000f00 */
[----:B------:R-:W-:Y:S01]  /*ca10*/  FMUL.FTZ R14, R105, UR4 ;  /* 0x00000004690e7c20 */ /* 0x000fe20008410000 */
        /* <DEDUP_REMOVED lines=45> */
[----:B--2---:R-:W-:-:S05]  /*ccf0*/  FMNMX.FTZ R5, R113, R5, !PT ;  /* 0x0000000571057209 */ /* 0x004fca0007810000 */
[----:B------:R-:W0:Y:S02]  /*cd00*/  SHFL.BFLY PT, R6, R5, 0x2, 0x1f ;  /* 0x0c401f0005067f89 */ /* 0x000e2400000e0000 */
[----:B------:R-:W-:Y:S08]  /*cd10*/  MUFU.TANH R68, R46 ;  /* 0x0000002e00447308 */ /* 0x000ff00000002400 */
[----:B------:R-:W1:Y:S08]  /*cd20*/  MUFU.TANH R69, R39 ;  /* 0x0000002700457308 */ /* 0x000e700000002400 */
[----:B------:R-:W2:Y:S01]  /*cd30*/  MUFU.TANH R57, R42 ;  /* 0x0000002a00397308 */ /* 0x000ea20000002400 */
[----:B0-----:R-:W-:-:S07]  /*cd40*/  FMNMX.FTZ R5, R5, R6, !PT ;  /* 0x0000000605057209 */ /* 0x001fce0007810000 */
[----:B------:R0:W-:Y:S01]  /*cd50*/  MUFU.TANH R77, R51 ;  /* 0x00000033004d7308 */ /* 0x0001e20000002400 */
[----:B------:R-:W3:Y:S07]  /*cd60*/  SHFL.BFLY PT, R6, R5, 0x1, 0x1f ;  /* 0x0c201f0005067f89 */ /* 0x000eee00000e0000 */
[----:B------:R4:W-:Y:S01]  /*cd70*/  MUFU.TANH R73, R50 ;  /* 0x0000003200497308 */ /* 0x0009e20000002400 */
[----:B0-----:R-:W-:-:S07]  /*cd80*/  FMUL.FTZ R51, R62, UR4 ;  /* 0x000000043e337c20 */ /* 0x001fce0008410000 */
[----:B------:R-:W-:Y:S01]  /*cd90*/  MUFU.TANH R54, R54 ;  /* 0x0000003600367308 */ /* 0x000fe20000002400 */
[----:B----4-:R-:W-:Y:S01]  /*cda0*/  FMUL.FTZ R50, R59, UR4 ;  /* 0x000000043b327c20 */ /* 0x010fe20008410000 */
[----:B------:R-:W-:Y:S01]  /*cdb0*/  FMUL.FTZ R59, R78, UR4 ;  /* 0x000000044e3b7c20 */ /* 0x000fe20008410000 */
[----:B------:R-:W-:-:S05]  /*cdc0*/  FMUL.FTZ R78, R107, UR4 ;  /* 0x000000046b4e7c20 */ /* 0x000fca0008410000 */
[----:B------:R-:W-:Y:S01]  /*cdd0*/  MUFU.TANH R117, R117 ;  /* 0x0000007500757308 */ /* 0x000fe20000002400 */
[----:B---3--:R-:W-:Y:S01]  /*cde0*/  FMNMX.FTZ R5, R5, R6, !PT ;  /* 0x0000000605057209 */ /* 0x008fe20007810000 */
[----:B------:R-:W-:-:S04]  /*cdf0*/  IMAD.U32 R6, RZ, RZ, UR5 ;  /* 0x00000005ff067e24 */ /* 0x000fc8000f8e00ff */
[C---:B------:R-:W-:Y:S01]  /*ce00*/  FADD.FTZ R7, -R5.reuse, R7 ;  /* 0x0000000705077221 */ /* 0x040fe20000010100 */
[-C--:B------:R-:W-:Y:S01]  /*ce10*/  FMUL.FTZ R47, R5, R6.reuse ;  /* 0x00000006052f7220 */ /* 0x080fe20000410000 */
[----:B------:R-:W-:Y:S02]  /*ce20*/  MUFU.TANH R49, R49 ;  /* 0x0000003100317308 */ /* 0x000fe40000002400 */
        /* <DEDUP_REMOVED lines=11> */
[--C-:B------:R-:W-:Y:S01]  /*cee0*/  FFMA.FTZ R13, R27, R6, -R47.reuse ;  /* 0x000000061b0d7223 */ /* 0x100fe2000001082f */
[----:B------:R-:W-:Y:S01]  /*cef0*/  MOV R27, R116 ;  /* 0x00000074001b7202 */ /* 0x000fe20000000f00 */
[-CC-:B------:R-:W-:Y:S01]  /*cf00*/  FFMA.FTZ R62, R85, R6.reuse, -R47.reuse ;  /* 0x00000006553e7223 */ /* 0x180fe2000001082f */
[----:B------:R0:W3:Y:S01]  /*cf10*/  MUFU.EX2 R24, R43 ;  /* 0x0000002b00187308 */ /* 0x0000e20000000800 */
[-CC-:B------:R-:W-:Y:S01]  /*cf20*/  FFMA.FTZ R85, R21, R6.reuse, -R47.reuse ;  /* 0x0000000615557223 */ /* 0x180fe2000001082f */
[----:B------:R-:W-:Y:S01]  /*cf30*/  FFMA.FTZ R21, R38, R6, -R47 ;  /* 0x0000000626157223 */ /* 0x000fe2000001082f */
[----:B------:R-:W-:-:S02]  /*cf40*/  IMAD.MOV.U32 R38, RZ, RZ, R76 ;  /* 0x000000ffff267224 */ /* 0x000fc400078e004c */
[-CC-:B------:R-:W-:Y:S01]  /*cf50*/  FFMA.FTZ R97, R10, R6.reuse, -R47.reuse ;  /* 0x000000060a617223 */ /* 0x180fe2000001082f */
[-C--:B------:R-:W-:Y:S01]  /*cf60*/  FFMA.FTZ R10, R40, R6.reuse, -R47 ;  /* 0x00000006280a7223 */ /* 0x080fe2000001082f */
[----:B-1----:R-:W-:Y:S02]  /*cf70*/  IMAD.MOV.U32 R40, RZ, RZ, R69 ;  /* 0x000000ffff287224 */ /* 0x002fe400078e0045 */
[-CC-:B------:R-:W-:Y:S01]  /*cf80*/  FFMA.FTZ R88, R20, R6.reuse, -R47.reuse ;  /* 0x0000000614587223 */ /* 0x180fe2000001082f */
[----:B------:R-:W1:Y:S01]  /*cf90*/  MUFU.EX2 R46, R46 ;  /* 0x0000002e002e7308 */ /* 0x000e620000000800 */
[----:B------:R-:W-:Y:S01]  /*cfa0*/  FFMA.FTZ R20, R41, R6, -R47 ;  /* 0x0000000629147223 */ /* 0x000fe2000001082f */
[----:B--2---:R-:W-:Y:S01]  /*cfb0*/  IMAD.MOV.U32 R41, RZ, RZ, R57 ;  /* 0x000000ffff297224 */ /* 0x004fe200078e0039 */
[----:B0-----:R-:W-:Y:S01]  /*cfc0*/  MOV R43, R68 ;  /* 0x00000044002b7202 */ /* 0x001fe20000000f00 */
[----:B------:R-:W-:Y:S01]  /*cfd0*/  FMUL.FTZ R68, R87, UR4 ;  /* 0x0000000457447c20 */ /* 0x000fe20008410000 */
[-CC-:B------:R-:W-:Y:S01]  /*cfe0*/  FFMA.FTZ R96, R11, R6.reuse, -R47.reuse ;  /* 0x000000060b607223 */ /* 0x180fe2000001082f */
[----:B------:R-:W2:Y:S01]  /*cff0*/  LDL R87, [R1+0x5c] ;  /* 0x00005c0001577983 */ /* 0x000ea20000100800 */
[----:B------:R-:W-:Y:S01]  /*d000*/  FFMA.FTZ R11, R44, R6, -R47 ;  /* 0x000000062c0b7223 */ /* 0x000fe2000001082f */
[----:B------:R0:W4:Y:S01]  /*d010*/  MUFU.EX2 R26, R39 ;  /* 0x00000027001a7308 */ /* 0x0001220000000800 */
[----:B---3--:R-:W-:Y:S01]  /*d020*/  FFMA.FTZ R4, R7, R4, R24 ;  /* 0x0000000407047223 */ /* 0x008fe20000010018 */
[----:B------:R-:W-:-:S02]  /*d030*/  IMAD.MOV.U32 R44, RZ, RZ, R72 ;  /* 0x000000ffff2c7224 */ /* 0x000fc400078e0048 */
[-CC-:B------:R-:W-:Y:S01]  /*d040*/  FFMA.FTZ R89, R15, R6.reuse, -R47.reuse ;  /* 0x000000060f597223 */ /* 0x180fe2000001082f */
[-CC-:B------:R-:W-:Y:S01]  /*d050*/  FFMA.FTZ R15, R45, R6.reuse, -R47.reuse ;  /* 0x000000062d0f7223 */ /* 0x180fe2000001082f */
[----:B------:R-:W-:Y:S01]  /*d060*/  MOV R45, R73 ;  /* 0x00000049002d7202 */ /* 0x000fe20000000f00 */
[-CC-:B------:R-:W-:Y:S01]  /*d070*/  FFMA.FTZ R105, R8, R6.reuse, -R47.reuse ;  /* 0x0000000608697223 */ /* 0x180fe2000001082f */
[----:B------:R-:W-:Y:S01]  /*d080*/  FFMA.FTZ R93, R12, R6, -R47 ;  /* 0x000000060c5d7223 */ /* 0x000fe2000001082f */
[----:B------:R-:W3:Y:S01]  /*d090*/  MUFU.EX2 R42, R42 ;  /* 0x0000002a002a7308 */ /* 0x000ee20000000800 */
[C---:B-1----:R-:W-:Y:S01]  /*d0a0*/  FADD.FTZ R4, R46.reuse, R4 ;  /* 0x000000042e047221 */ /* 0x042fe20000010000 */
[----:B0-----:R-:W-:Y:S01]  /*d0b0*/  IMAD.MOV.U32 R39, RZ, RZ, R56 ;  /* 0x000000ffff277224 */ /* 0x001fe200078e0038 */
[----:B------:R-:W-:Y:S01]  /*d0c0*/  F2FP.F16.F32.PACK_AB R24, R46, R24 ;  /* 0x000000182e18723e */ /* 0x000fe200000000ff */
[----:B------:R-:W-:Y:S02]  /*d0d0*/  IMAD.MOV.U32 R46, RZ, RZ, R77 ;  /* 0x000000ffff2e7224 */ /* 0x000fe400078e004d */
[-CC-:B------:R-:W-:Y:S01]  /*d0e0*/  FFMA.FTZ R157, R157, R6.reuse, -R47.reuse ;  /* 0x000000069d9d7223 */ /* 0x180fe2000001082f */
[-CC-:B------:R-:W-:Y:S01]  /*d0f0*/  FFMA.FTZ R156, R156, R6.reuse, -R47.reuse ;  /* 0x000000069c9c7223 */ /* 0x180fe2000001082f */
[-CC-:B------:R-:W-:Y:S01]  /*d100*/  FFMA.FTZ R155, R155, R6.reuse, -R47.reuse ;  /* 0x000000069b9b7223 */ /* 0x180fe2000001082f */
[-CC-:B------:R-:W-:Y:S01]  /*d110*/  FFMA.FTZ R154, R154, R6.reuse, -R47.reuse ;  /* 0x000000069a9a7223 */ /* 0x180fe2000001082f */
[----:B----4-:R-:W-:Y:S01]  /*d120*/  FADD.FTZ R4, R26, R4 ;  /* 0x000000041a047221 */ /* 0x010fe20000010000 */
[-CC-:B------:R-:W-:Y:S01]  /*d130*/  FFMA.FTZ R153, R153, R6.reuse, -R47.reuse ;  /* 0x0000000699997223 */ /* 0x180fe2000001082f */
[-CC-:B------:R-:W-:Y:S01]  /*d140*/  FFMA.FTZ R152, R152, R6.reuse, -R47.reuse ;  /* 0x0000000698987223 */ /* 0x180fe2000001082f */
[-CC-:B------:R-:W-:Y:S01]  /*d150*/  FFMA.FTZ R81, R25, R6.reuse, -R47.reuse ;  /* 0x0000000619517223 */ /* 0x180fe2000001082f */
[-CC-:B------:R-:W-:Y:S01]  /*d160*/  FFMA.FTZ R36, R36, R6.reuse, -R47.reuse ;  /* 0x0000000624247223 */ /* 0x180fe2000001082f */
[-CC-:B------:R-:W-:Y:S01]  /*d170*/  FFMA.FTZ R30, R30, R6.reuse, -R47.reuse ;  /* 0x000000061e1e7223 */ /* 0x180fe2000001082f */
[-CC-:B------:R-:W-:Y:S01]  /*d180*/  FFMA.FTZ R35, R35, R6.reuse, -R47.reuse ;  /* 0x0000000623237223 */ /* 0x180fe2000001082f */
[--C-:B------:R-:W-:Y:S01]  /*d190*/  FFMA.FTZ R31, R31, R6, -R47.reuse ;  /* 0x000000061f1f7223 */ /* 0x100fe2000001082f */
[C---:B---3--:R-:W-:Y:S01]  /*d1a0*/  FADD.FTZ R66, R42.reuse, R4 ;  /* 0x000000042a427221 */ /* 0x048fe20000010000 */
[----:B------:R-:W-:Y:S01]  /*d1b0*/  F2FP.F16.F32.PACK_AB R26, R42, R26 ;  /* 0x0000001a2a1a723e */ /* 0x000fe200000000ff */
[-CC-:B------:R-:W-:Y:S01]  /*d1c0*/  FFMA.FTZ R34, R34, R6.reuse, -R47.reuse ;  /* 0x0000000622227223 */ /* 0x180fe2000001082f */
[----:B------:R-:W-:Y:S01]  /*d1d0*/  FMNMX.FTZ R4, R64, R3, !PT ;  /* 0x0000000340047209 */ /* 0x000fe20007810000 */
[----:B------:R-:W-:Y:S01]  /*d1e0*/  FFMA.FTZ R29, R29, R6, -R47 ;  /* 0x000000061d1d7223 */ /* 0x000fe2000001082f */
[----:B------:R-:W-:Y:S01]  /*d1f0*/  MOV R42, R60 ;  /* 0x0000003c002a7202 */ /* 0x000fe20000000f00 */
[----:B------:R-:W-:Y:S01]  /*d200*/  FMUL.FTZ R60, R79, UR4 ;  /* 0x000000044f3c7c20 */ /* 0x000fe20008410000 */
[----:B------:R-:W-:Y:S01]  /*d210*/  IMAD.MOV.U32 R79, RZ, RZ, R61 ;  /* 0x000000ffff4f7224 */ /* 0x000fe200078e003d */
        /* <DEDUP_REMOVED lines=17> */
[----:B------:R-:W0:Y:S01]  /*d330*/  MUFU.TANH R50, R50 ;  /* 0x0000003200327308 */ /* 0x000e220000002400 */
[----:B------:R-:W-:-:S02]  /*d340*/  IMAD.MOV.U32 R47, RZ, RZ, R54 ;  /* 0x000000ffff2f7224 */ /* 0x000fc400078e0036 */
[----:B------:R-:W-:Y:S01]  /*d350*/  FMUL.FTZ R54, R67, UR4 ;  /* 0x0000000443367c20 */ /* 0x000fe20008410000 */
[----:B------:R-:W-:Y:S01]  /*d360*/  FMNMX.FTZ R4, R39, R4, !PT ;  /* 0x0000000427047209 */ /* 0x000fe20007810000 */
[----:B------:R-:W-:Y:S02]  /*d370*/  IMAD.MOV.U32 R48, RZ, RZ, R55 ;  /* 0x000000ffff307224 */ /* 0x000fe400078e0037 */
[----:B------:R-:W-:Y:S01]  /*d380*/  FMUL.FTZ R55, R70, UR4 ;  /* 0x0000000446377c20 */ /* 0x000fe20008410000 */
[----:B------:R-:W-:Y:S01]  /*d390*/  FMUL.FTZ R56, R71, UR4 ;  /* 0x0000000447387c20 */ /* 0x000fe20008410000 */
[----:B------:R-:W-:Y:S01]  /*d3a0*/  FMNMX.FTZ R4, R40, R4, !PT ;  /* 0x0000000428047209 */ /* 0x000fe20007810000 */
[----:B------:R-:W1:Y:S01]  /*d3b0*/  MUFU.TANH R51, R51 ;  /* 0x0000003300337308 */ /* 0x000e620000002400 */
[----:B------:R-:W-:Y:S01]  /*d3c0*/  FMUL.FTZ R57, R74, UR4 ;  /* 0x000000044a397c20 */ /* 0x000fe20008410000 */
[----:B------:R-:W-:Y:S01]  /*d3d0*/  FMUL.FTZ R61, R82, UR4 ;  /* 0x00000004523d7c20 */ /* 0x000fe20008410000 */
[----:B------:R-:W-:Y:S01]  /*d3e0*/  FMNMX.FTZ R4, R41, R4, !PT ;  /* 0x0000000429047209 */ /* 0x000fe20007810000 */
[----:B------:R-:W-:-:S02]  /*d3f0*/  IMAD.MOV.U32 R82, RZ, RZ, R62 ;  /* 0x000000ffff527224 */ /* 0x000fc400078e003e */
[----:B------:R-:W-:Y:S01]  /*d400*/  FMUL.FTZ R62, R83, UR4 ;  /* 0x00000004533e7c20 */ /* 0x000fe20008410000 */
[----:B------:R-:W-:Y:S01]  /*d410*/  FMUL.FTZ R69, R90, UR4 ;  /* 0x000000045a457c20 */ /* 0x000fe20008410000 */
[----:B------:R-:W-:Y:S01]  /*d420*/  FMNMX.FTZ R4, R42, R4, !PT ;  /* 0x000000042a047209 */ /* 0x000fe20007810000 */
[----:B------:R-:W3:Y:S01]  /*d430*/  MUFU.TANH R52, R52 ;  /* 0x0000003400347308 */ /* 0x000ee20000002400 */
[----:B------:R-:W-:Y:S01]  /*d440*/  FMUL.FTZ R70, R91, UR4 ;  /* 0x000000045b467c20 */ /* 0x000fe20008410000 */
[----:B------:R-:W-:Y:S01]  /*d450*/  FMUL.FTZ R71, R94, UR4 ;  /* 0x000000045e477c20 */ /* 0x000fe20008410000 */
[----:B------:R-:W-:Y:S01]  /*d460*/  FMNMX.FTZ R4, R43, R4, !PT ;  /* 0x000000042b047209 */ /* 0x000fe20007810000 */
[----:B------:R-:W-:Y:S01]  /*d470*/  FMUL.FTZ R72, R95, UR4 ;  /* 0x000000045f487c20 */ /* 0x000fe20008410000 */
[----:B------:R-:W-:Y:S01]  /*d480*/  FMUL.FTZ R73, R98, UR4 ;  /* 0x0000000462497c20 */ /* 0x000fe20008410000 */
[----:B------:R-:W-:Y:S01]  /*d490*/  FMUL.FTZ R74, R99, UR4 ;  /* 0x00000004634a7c20 */ /* 0x000fe20008410000 */
[----:B------:R-:W-:Y:S01]  /*d4a0*/  FMNMX.FTZ R4, R44, R4, !PT ;  /* 0x000000042c047209 */ /* 0x000fe20007810000 */
[----:B------:R-:W4:Y:S01]  /*d4b0*/  MUFU.TANH R53, R53 ;  /* 0x0000003500357308 */ /* 0x000f220000002400 */
        /* <DEDUP_REMOVED lines=8> */
[----:B------:R-:W-:-:S02]  /*d540*/  MOV R83, R65 ;  /* 0x0000004100537202 */ /* 0x000fc40000000f00 */
[----:B------:R-:W-:-:S04]  /*d550*/  FMNMX.FTZ R4, R47, R4, !PT ;  /* 0x000000042f047209 */ /* 0x000fc80007810000 */
[----:B------:R-:W-:Y:S01]  /*d560*/  FMNMX.FTZ R4, R117, R4, !PT ;  /* 0x0000000475047209 */ /* 0x000fe20007810000 */
[----:B------:R-:W4:Y:S03]  /*d570*/  MUFU.TANH R55, R55 ;  /* 0x0000003700377308 */ /* 0x000f260000002400 */
[----:B------:R-:W-:-:S04]  /*d580*/  FMNMX.FTZ R4, R49, R4, !PT ;  /* 0x0000000431047209 */ /* 0x000fc80007810000 */
[----:B0-----:R-:W-:Y:S01]  /*d590*/  FMNMX.FTZ R4, R50, R4, !PT ;  /* 0x0000000432047209 */ /* 0x001fe20007810000 */
[----:B------:R-:W0:Y:S03]  /*d5a0*/  MUFU.TANH R56, R56 ;  /* 0x0000003800387308 */ /* 0x000e260000002400 */
[----:B-1----:R-:W-:-:S04]  /*d5b0*/  FMNMX.FTZ R4, R51, R4, !PT ;  /* 0x0000000433047209 */ /* 0x002fc80007810000 */
[----:B---3--:R-:W-:Y:S01]  /*d5c0*/  FMNMX.FTZ R4, R52, R4, !PT ;  /* 0x0000000434047209 */ /* 0x008fe20007810000 */
[----:B------:R-:W1:Y:S03]  /*d5d0*/  MUFU.TANH R57, R57 ;  /* 0x0000003900397308 */ /* 0x000e660000002400 */
[----:B----4-:R-:W-:-:S04]  /*d5e0*/  FMNMX.FTZ R4, R53, R4, !PT ;  /* 0x0000000435047209 */ /* 0x010fc80007810000 */
[----:B------:R-:W-:Y:S01]  /*d5f0*/  FMNMX.FTZ R4, R54, R4, !PT ;  /* 0x0000000436047209 */ /* 0x000fe20007810000 */
[----:B------:R-:W3:Y:S03]  /*d600*/  MUFU.TANH R58, R58 ;  /* 0x0000003a003a7308 */ /* 0x000ee60000002400 */
[----:B------:R-:W-:-:S04]  /*d610*/  FMNMX.FTZ R4, R55, R4, !PT ;  /* 0x0000000437047209 */ /* 0x000fc80007810000 */
[----:B0-----:R-:W-:Y:S01]  /*d620*/  FMNMX.FTZ R4, R56, R4, !PT ;  /* 0x0000000438047209 */ /* 0x001fe20007810000 */
[----:B------:R-:W0:Y:S03]  /*d630*/  MUFU.TANH R59, R59 ;  /* 0x0000003b003b7308 */ /* 0x000e260000002400 */
[----:B-1----:R-:W-:-:S05]  /*d640*/  FMNMX.FTZ R4, R57, R4, !PT ;  /* 0x0000000439047209 */ /* 0x002fca0007810000 */
        /* <DEDUP_REMOVED lines=41> */
[----:B-1----:R-:W-:-:S04]  /*d8e0*/  FMNMX.FTZ R4, R115, R4, !PT ;  /* 0x0000000473047209 */ /* 0x002fc80007810000 */
[----:B---3--:R-:W-:-:S04]  /*d8f0*/  FMNMX.FTZ R4, R64, R4, !PT ;  /* 0x0000000440047209 */ /* 0x008fc80007810000 */
[----:B0-----:R-:W-:-:S05]  /*d900*/  FMNMX.FTZ R4, R114, R4, !PT ;  /* 0x0000000472047209 */ /* 0x001fca0007810000 */
[----:B------:R-:W0:Y:S02]  /*d910*/  SHFL.BFLY PT, R25, R4, 0x2, 0x1f ;  /* 0x0c401f0004197f89 */ /* 0x000e2400000e0000 */
[----:B0-----:R-:W-:-:S05]  /*d920*/  FMNMX.FTZ R25, R4, R25, !PT ;  /* 0x0000001904197209 */ /* 0x001fca0007810000 */
[----:B------:R-:W0:Y:S02]  /*d930*/  SHFL.BFLY PT, R37, R25, 0x1, 0x1f ;  /* 0x0c201f0019257f89 */ /* 0x000e2400000e0000 */
[----:B0-----:R-:W-:-:S05]  /*d940*/  FMNMX.FTZ R37, R25, R37, !PT ;  /* 0x0000002519257209 */ /* 0x001fca0007810000 */
[----:B------:R-:W-:-:S04]  /*d950*/  FMUL.FTZ R65, R37, R6 ;  /* 0x0000000625417220 */ /* 0x000fc80000410000 */
[--C-:B------:R-:W-:Y:S01]  /*d960*/  FFMA.FTZ R4, R83, R6, -R65.reuse ;  /* 0x0000000653047223 */ /* 0x100fe20000010841 */
[----:B------:R-:W-:Y:S01]  /*d970*/  MOV R83, R48 ;  /* 0x0000003000537202 */ /* 0x000fe20000000f00 */
[-CC-:B------:R-:W-:Y:S01]  /*d980*/  FFMA.FTZ R48, R117, R6.reuse, -R65.reuse ;  /* 0x0000000675307223 */ /* 0x180fe20000010841 */
[-CC-:B------:R-:W-:Y:S01]  /*d990*/  FFMA.FTZ R117, R64, R6.reuse, -R65.reuse ;  /* 0x0000000640757223 */ /* 0x180fe20000010841 */
[----:B------:R-:W-:Y:S02]  /*d9a0*/  VIADD R64, R2, 0x400 ;  /* 0x0000040002407836 */ /* 0x000fe40000000000 */
[-CC-:B------:R-:W-:Y:S01]  /*d9b0*/  FFMA.FTZ R25, R86, R6.reuse, -R65.reuse ;  /* 0x0000000656197223 */ /* 0x180fe20000010841 */
[----:B------:R-:W-:Y:S02]  /*d9c0*/  IMAD.MOV.U32 R86, RZ, RZ, R82 ;  /* 0x000000ffff567224 */ /* 0x000fe400078e0052 */
[-CC-:B------:R-:W-:Y:S01]  /*d9d0*/  FFMA.FTZ R27, R27, R6.reuse, -R65.reuse ;  /* 0x000000061b1b7223 */ /* 0x180fe20000010841 */
[----:B------:R-:W-:Y:S01]  /*d9e0*/  IMAD.MOV.U32 R82, RZ, RZ, R66 ;  /* 0x000000ffff527224 */ /* 0x000fe200078e0042 */
[----:B------:R-:W-:Y:S01]  /*d9f0*/  SHF.R.U32.HI R64, RZ, 0x4, R64 ;  /* 0x00000004ff407819 */ /* 0x000fe20000011640 */
[-CC-:B------:R-:W-:Y:S01]  /*da00*/  FFMA.FTZ R79, R79, R6.reuse, -R65.reuse ;  /* 0x000000064f4f7223 */ /* 0x180fe20000010841 */
[-CC-:B------:R-:W-:Y:S01]  /*da10*/  FFMA.FTZ R80, R80, R6.reuse, -R65.reuse ;  /* 0x0000000650507223 */ /* 0x180fe20000010841 */
[-CC-:B------:R-:W-:Y:S01]  /*da20*/  FFMA.FTZ R38, R38, R6.reuse, -R65.reuse ;  /* 0x0000000626267223 */ /* 0x180fe20000010841 */
[----:B------:R-:W-:Y:S01]  /*da30*/  LOP3.LUT R64, R64, 0x3fff, RZ, 0xc0, !PT ;  /* 0x00003fff40407812 */ /* 0x000fe200078ec0ff */
[-CC-:B------:R-:W-:Y:S01]  /*da40*/  FFMA.FTZ R39, R39, R6.reuse, -R65.reuse ;  /* 0x0000000627277223 */ /* 0x180fe20000010841 */
[-CC-:B------:R-:W-:Y:S01]  /*da50*/  FFMA.FTZ R40, R40, R6.reuse, -R65.reuse ;  /* 0x0000000628287223 */ /* 0x180fe20000010841 */
[-CC-:B------:R-:W-:Y:S01]  /*da60*/  FFMA.FTZ R41, R41, R6.reuse, -R65.reuse ;  /* 0x0000000629297223 */ /* 0x180fe20000010841 */
[----:B------:R-:W-:Y:S01]  /*da70*/  FFMA.FTZ R42, R42, R6, -R65 ;  /* 0x000000062a2a7223 */ /* 0x000fe20000010841 */
[----:B------:R-:W-:-:S02]  /*da80*/  IMAD R64, R0, 0x600, R64 ;  /* 0x0000060000407824 */ /* 0x000fc400078e0240 */
[-CC-:B------:R-:W-:Y:S01]  /*da90*/  FFMA.FTZ R43, R43, R6.reuse, -R65.reuse ;  /* 0x000000062b2b7223 */ /* 0x180fe20000010841 */
[-CC-:B------:R-:W-:Y:S01]  /*daa0*/  FFMA.FTZ R44, R44, R6.reuse, -R65.reuse ;  /* 0x000000062c2c7223 */ /* 0x180fe20000010841 */
[-CC-:B------:R-:W-:Y:S01]  /*dab0*/  FFMA.FTZ R45, R45, R6.reuse, -R65.reuse ;  /* 0x000000062d2d7223 */ /* 0x180fe20000010841 */
[----:B------:R-:W-:Y:S02]  /*dac0*/  VIADD R66, R64, 0x80 ;  /* 0x0000008040427836 */ /* 0x000fe40000000000 */
[-CC-:B------:R-:W-:Y:S01]  /*dad0*/  FFMA.FTZ R46, R46, R6.reuse, -R65.reuse ;  /* 0x000000062e2e7223 */ /* 0x180fe20000010841 */
[----:B------:R-:W-:Y:S02]  /*dae0*/  FFMA.FTZ R47, R47, R6, -R65 ;  /* 0x000000062f2f7223 */ /* 0x000fe40000010841 */
[----:B------:R-:W-:Y:S02]  /*daf0*/  R2UR UR10, R66 ;  /* 0x00000000420a72ca */ /* 0x000fe400000e0000 */
[----:B------:R-:W-:-:S04]  /*db00*/  IADD3 R66, R64, 0x100, RZ ;  /* 0x0000010040427810 */ /* 0x000fc80007ffe0ff */
[----:B------:R-:W-:Y:S01]  /*db10*/  R2UR UR14, R66 ;  /* 0x00000000420e72ca */ /* 0x000fe200000e0000 */
[----:B------:R-:W-:-:S05]  /*db20*/  VIADD R66, R64, 0x180 ;  /* 0x0000018040427836 */ /* 0x000fca0000000000 */
[----:B------:R-:W-:Y:S01]  /*db30*/  R2UR UR18, R66 ;  /* 0x00000000421272ca */ /* 0x000fe200000e0000 */
[----:B------:R-:W-:-:S05]  /*db40*/  VIADD R66, R64, 0x200 ;  /* 0x0000020040427836 */ /* 0x000fca0000000000 */
        /* <DEDUP_REMOVED lines=9> */
[C---:B------:R-:W-:Y:S01]  /*dbe0*/  VIADD R66, R64.reuse, 0x480 ;  /* 0x0000048040427836 */ /* 0x040fe20000000000 */
[----:B------:R-:W-:-:S04]  /*dbf0*/  R2UR UR6, R64 ;  /* 0x00000000400672ca */ /* 0x000fc800000e0000 */
[----:B------:R-:W-:Y:S01]  /*dc00*/  R2UR UR46, R66 ;  /* 0x00000000422e72ca */ /* 0x000fe200000e0000 */
[C---:B------:R-:W-:Y:S01]  /*dc10*/  VIADD R66, R64.reuse, 0x500 ;  /* 0x0000050040427836 */ /* 0x040fe20000000000 */
[----:B------:R-:W-:-:S04]  /*dc20*/  IADD3 R64, R64, 0x580, RZ ;  /* 0x0000058040407810 */ /* 0x000fc80007ffe0ff */
[----:B------:R-:W-:Y:S01]  /*dc30*/  R2UR UR54, R64 ;  /* 0x00000000403672ca */ /* 0x000fe200000e0000 */
[----:B--2---:R-:W-:Y:S02]  /*dc40*/  VIADD R64, R87, 0x1e800 ;  /* 0x0001e80057407836 */ /* 0x004fe40000000000 */
[-CC-:B------:R-:W-:Y:S01]  /*dc50*/  FFMA.FTZ R49, R49, R6.reuse, -R65.reuse ;  /* 0x0000000631317223 */ /* 0x180fe20000010841 */
[-CC-:B------:R-:W-:Y:S01]  /*dc60*/  FFMA.FTZ R50, R50, R6.reuse, -R65.reuse ;  /* 0x0000000632327223 */ /* 0x180fe20000010841 */
[-CC-:B------:R-:W-:Y:S01]  /*dc70*/  FFMA.FTZ R51, R51, R6.reuse, -R65.reuse ;  /* 0x0000000633337223 */ /* 0x180fe20000010841 */
[-CC-:B------:R-:W-:Y:S01]  /*dc80*/  FFMA.FTZ R52, R52, R6.reuse, -R65.reuse ;  /* 0x0000000634347223 */ /* 0x180fe20000010841 */
        /* <DEDUP_REMOVED lines=29> */
[----:B------:R-:W-:Y:S01]  /*de60*/  MOV R65, 0x40000040 ;  /* 0x4000004000417802 */ /* 0x000fe20000000f00 */
[----:B------:R-:W-:Y:S01]  /*de70*/  WARPGROUP.ARRIVE ;  /* 0x00000000000079c5 */ /* 0x000fe20000000000 */
[----:B------:R-:W-:Y:S01]  /*de80*/  LOP3.LUT R64, R64, 0x10000, RZ, 0xfc, !PT ;  /* 0x0001000040407812 */ /* 0x000fe200078efcff */
[----:B------:R-:W-:Y:S01]  /*de90*/  IMAD.MOV.U32 R67, RZ, RZ, 0x40000040 ;  /* 0x40000040ff437424 */ /* 0x000fe200078e00ff */
[----:B------:R-:W-:Y:S01]  /*dea0*/  R2UR UR7, R65 ;  /* 0x00000000410772ca */ /* 0x000fe200000e0000 */
[----:B------:R-:W2:Y:S01]  /*deb0*/  LDL.LU R87, [R1+0x24] ;  /* 0x0000240001577983 */ /* 0x000ea20000300800 */
[----:B------:R-:W-:-:S02]  /*dec0*/  R2UR UR4, R64 ;  /* 0x00000000400472ca */ /* 0x000fc400000e0000 */
[----:B------:R-:W-:Y:S01]  /*ded0*/  R2UR UR5, R65 ;  /* 0x00000000410572ca */ /* 0x000fe200000e0000 */
[----:B------:R-:W3:-:S12]  /*dee0*/  LDL R118, [R1+0x2c] ;  /* 0x00002c0001767983 */ /* 0x000ed80000100800 */
[----:B------:R-:W-:Y:S01]  /*def0*/  HGMMA.64x64x16.F32 R120, gdesc[UR4].tnspB, R120, gsb0 ;  /* 0x40e00000047879f0 */ /* 0x000fe20008000878 */
[----:B------:R-:W-:Y:S01]  /*df00*/  R2UR UR50, R66 ;  /* 0x00000000423272ca */ /* 0x000fe200000e0000 */
[----:B------:R-:W-:Y:S01]  /*df10*/  VIADD R66, R64, 0x2 ;  /* 0x0000000240427836 */ /* 0x000fe20000000000 */
[C---:B------:R-:W-:Y:S02]  /*df20*/  R2UR UR11, R67.reuse ;  /* 0x00000000430b72ca */ /* 0x040fe400000e0000 */
[C---:B------:R-:W-:Y:S02]  /*df30*/  R2UR UR15, R67.reuse ;  /* 0x00000000430f72ca */ /* 0x040fe400000e0000 */
[C---:B------:R-:W-:Y:S02]  /*df40*/  R2UR UR19, R67.reuse ;  /* 0x00000000431372ca */ /* 0x040fe400000e0000 */
[C---:B------:R-:W-:Y:S02]  /*df50*/  R2UR UR23, R67.reuse ;  /* 0x00000000431772ca */ /* 0x040fe400000e0000 */
[----:B------:R-:W-:-:S02]  /*df60*/  R2UR UR27, R67 ;  /* 0x00000000431b72ca */ /* 0x000fc400000e0000 */
[C---:B------:R-:W-:Y:S02]  /*df70*/  R2UR UR31, R67.reuse ;  /* 0x00000000431f72ca */ /* 0x040fe400000e0000 */
[C---:B------:R-:W-:Y:S02]  /*df80*/  R2UR UR35, R67.reuse ;  /* 0x00000000432372ca */ /* 0x040fe400000e0000 */
[C---:B------:R-:W-:Y:S02]  /*df90*/  R2UR UR43, R67.reuse ;  /* 0x00000000432b72ca */ /* 0x040fe400000e0000 */
[C---:B------:R-:W-:Y:S02]  /*dfa0*/  R2UR UR47, R67.reuse ;  /* 0x00000000432f72ca */ /* 0x040fe400000e0000 */
[----:B------:R-:W-:Y:S02]  /*dfb0*/  R2UR UR51, R67 ;  /* 0x00000000433372ca */ /* 0x000fe400000e0000 */
[----:B------:R-:W-:-:S02]  /*dfc0*/  MOV R67, 0x40000040 ;  /* 0x4000004000437802 */ /* 0x000fc40000000f00 */
[----:B------:R-:W-:Y:S02]  /*dfd0*/  R2UR UR8, R66 ;  /* 0x00000000420872ca */ /* 0x000fe400000e0000 */
[----:B------:R-:W-:Y:S01]  /*dfe0*/  R2UR UR9, R67 ;  /* 0x00000000430972ca */ /* 0x000fe200000e0000 */
[----:B------:R-:W-:Y:S02]  /*dff0*/  WARPGROUP.DEPBAR.LE gsb0, 0x0 ;  /* 0x00008000000079c5 */ /* 0x000fe40000010000 */
[----:B------:R-:W-:-:S10]  /*e000*/  WARPGROUP.ARRIVE ;  /* 0x00000000000079c5 */ /* 0x000fd40000000000 */
[----:B------:R-:W-:Y:S01]  /*e010*/  HGMMA.64x64x16.F32 R120, gdesc[UR8].tnspB, R120, gsb0 ;  /* 0x40e00000087879f0 */ /* 0x000fe20008000878 */
[----:B------:R-:W-:Y:S02]  /*e020*/  VIADD R66, R64, 0x4 ;  /* 0x0000000440427836 */ /* 0x000fe40000000000 */
[----:B------:R-:W-:-:S03]  /*e030*/  IMAD.MOV.U32 R67, RZ, RZ, 0x40000040 ;  /* 0x40000040ff437424 */ /* 0x000fc600078e00ff */
[----:B------:R-:W-:Y:S02]  /*e040*/  R2UR UR12, R66 ;  /* 0x00000000420c72ca */ /* 0x000fe400000e0000 */
[----:B------:R-:W-:Y:S01]  /*e050*/  R2UR UR13, R67 ;  /* 0x00000000430d72ca */ /* 0x000fe200000e0000 */
[----:B------:R-:W-:Y:S02]  /*e060*/  WARPGROUP.DEPBAR.LE gsb0, 0x0 ;  /* 0x00008000000079c5 */ /* 0x000fe40000010000 */
[----:B------:R-:W-:-:S10]  /*e070*/  WARPGROUP.ARRIVE ;  /* 0x00000000000079c5 */ /* 0x000fd40000000000 */
[----:B------:R-:W-:Y:S01]  /*e080*/  HGMMA.64x64x16.F32 R120, gdesc[UR12].tnspB, R120, gsb0 ;  /* 0x40e000000c7879f0 */ /* 0x000fe20008000878 */
[----:B------:R-:W-:Y:S01]  /*e090*/  IMAD.MOV.U32 R67, RZ, RZ, 0x40000040 ;  /* 0x40000040ff437424 */ /* 0x000fe200078e00ff */
[----:B------:R-:W-:-:S04]  /*e0a0*/  IADD3 R66, R64, 0x6, RZ ;  /* 0x0000000640427810 */ /* 0x000fc80007ffe0ff */
[----:B------:R-:W-:Y:S02]  /*e0b0*/  R2UR UR16, R66 ;  /* 0x00000000421072ca */ /* 0x000fe400000e0000 */
[----:B------:R-:W-:Y:S01]  /*e0c0*/  R2UR UR17, R67 ;  /* 0x00000000431172ca */ /* 0x000fe200000e0000 */
[----:B------:R-:W-:Y:S02]  /*e0d0*/  WARPGROUP.DEPBAR.LE gsb0, 0x0 ;  /* 0x00008000000079c5 */ /* 0x000fe40000010000 */
[----:B------:R-:W-:-:S10]  /*e0e0*/  WARPGROUP.ARRIVE ;  /* 0x00000000000079c5 */ /* 0x000fd40000000000 */
[----:B------:R-:W-:Y:S01]  /*e0f0*/  HGMMA.64x64x16.F32 R120, gdesc[UR16].tnspB, R120, gsb0 ;  /* 0x40e00000107879f0 */ /* 0x000fe20008000878 */
[----:B------:R-:W-:Y:S01]  /*e100*/  VIADD R66, R64, 0x600 ;  /* 0x0000060040427836 */ /* 0x000fe20000000000 */
[----:B------:R-:W-:-:S04]  /*e110*/  MOV R67, 0x40000040 ;  /* 0x4000004000437802 */ /* 0x000fc80000000f00 */
        /* <DEDUP_REMOVED lines=47> */
[----:B------:R-:W-:Y:S01]  /*e410*/  R2UR UR55, R65 ;  /* 0x00000000413772ca */ /* 0x000fe200000e0000 */
[----:B------:R-:W-:Y:S02]  /*e420*/  VIADD R64, R64, 0xc06 ;  /* 0x00000c0640407836 */ /* 0x000fe40000000000 */
[----:B------:R-:W-:-:S03]  /*e430*/  IMAD.MOV.U32 R65, RZ, RZ, 0x40000040 ;  /* 0x40000040ff417424 */ /* 0x000fc600078e00ff */
[----:B------:R-:W-:Y:S02]  /*e440*/  R2UR UR52, R64 ;  /* 0x00000000403472ca */ /* 0x000fe400000e0000 */
[----:B------:R-:W-:Y:S01]  /*e450*/  R2UR UR53, R65 ;  /* 0x00000000413572ca */ /* 0x000fe200000e0000 */
[----:B------:R-:W0:Y:S01]  /*e460*/  S2R R91, SR_TID.X ;  /* 0x00000000005b7919 */ /* 0x000e220000002100 */
[----:B------:R-:W-:-:S04]  /*e470*/  FADD.FTZ R3, -R37, R3 ;  /* 0x0000000325037221 */ /* 0x000fc80000010100 */
[----:B------:R-:W-:Y:S01]  /*e480*/  FMUL.FTZ R3, R3, R6 ;  /* 0x0000000603037220 */ /* 0x000fe20000410000 */
[----:B------:R-:W-:Y:S02]  /*e490*/  WARPGROUP.DEPBAR.LE gsb0, 0x0 ;  /* 0x00008000000079c5 */ /* 0x000fe40000010000 */
[----:B------:R-:W-:-:S06]  /*e4a0*/  WARPGROUP.ARRIVE ;  /* 0x00000000000079c5 */ /* 0x000fcc0000000000 */
[----:B------:R-:W-:Y:S01]  /*e4b0*/  HGMMA.64x64x16.F32 R120, gdesc[UR52].tnspB, R120, gsb0 ;  /* 0x40e00000347879f0 */ /* 0x000fe20008000878 */
[----:B------:R-:W-:Y:S01]  /*e4c0*/  MUFU.EX2 R3, R3 ;  /* 0x0000000300037308 */ /* 0x000fe20000000800 */
[----:B0-----:R-:W-:-:S07]  /*e4d0*/  SHF.R.U32.HI R90, RZ, 0x7, R91 ;  /* 0x00000007ff5a7819 */ /* 0x001fce000001165b */
[----:B------:R-:W2:Y:S01]  /*e4e0*/  MUFU.EX2 R25, R25 ;  /* 0x0000001900197308 */ /* 0x000ea20000000800 */
[----:B------:R-:W-:-:S07]  /*e4f0*/  ISETP.GE.U32.AND P2, PT, R91, 0x180, PT ;  /* 0x000001805b00780c */ /* 0x000fce0003f46070 */
[----:B------:R-:W0:Y:S01]  /*e500*/  MUFU.EX2 R64, R27 ;  /* 0x0000001b00407308 */ /* 0x000e220000000800 */
[----:B------:R-:W-:-:S04]  /*e510*/  IADD3 R65, R90, 0x9, RZ ;  /* 0x000000095a417810 */ /* 0x000fc80007ffe0ff */
[----:B------:R-:W-:Y:S01]  /*e520*/  SEL R65, R65, 0x9, !P2 ;  /* 0x0000000941417807 */ /* 0x000fe20005000000 */
[----:B--2---:R-:W-:Y:S02]  /*e530*/  FFMA.FTZ R66, R3, R87, R25 ;  /* 0x0000005703427223 */ /* 0x004fe40000010019 */
[----:B------:R-:W1:Y:S08]  /*e540*/  MUFU.EX2 R27, R79 ;  /* 0x0000004f001b7308 */ /* 0x000e700000000800 */
[----:B------:R-:W2:Y:S01]  /*e550*/  MUFU.EX2 R80, R80 ;  /* 0x0000005000507308 */ /* 0x000ea20000000800 */
[----:B------:R-:W-:-:S07]  /*e560*/  @!P1 IMAD R0, R0, 0x8, R2 ;  /* 0x0000000800009824 */ /* 0x000fce00078e0202 */
[----:B------:R-:W4:Y:S01]  /*e570*/  MUFU.EX2 R79, R86 ;  /* 0x00000056004f7308 */ /* 0x000f220000000800 */
[----:B------:R-:W-:Y:S01]  /*e580*/  @!P1 IADD3 R0, R0, 0x30860, RZ ;  /* 0x0003086000009810 */ /* 0x000fe20007ffe0ff */
[----:B------:R-:W-:Y:S01]  /*e590*/  IMAD.MOV.U32 R94, RZ, RZ, R82 ;  /* 0x000000ffff5e7224 */ /* 0x000fe200078e0052 */
[----:B0-----:R-:W-:-:S05]  /*e5a0*/  F2FP.F16.F32.PACK_AB R25, R64, R25 ;  /* 0x000000194019723e */ /* 0x001fca00000000ff */
[----:B------:R-:W0:Y:S01]  /*e5b0*/  MUFU.EX2 R67, R83 ;  /* 0x0000005300437308 */ /* 0x000e220000000800 */
[----:B------:R-:W-:-:S07]  /*e5c0*/  @!P1 PRMT R0, RZ, 0x654, R0 ;  /* 0x00000654ff009816 */ /* 0x000fce0000000000 */
[----:B------:R-:W-:Y:S01]  /*e5d0*/  MUFU.EX2 R4, R4 ;  /* 0x0000000400047308 */ /* 0x000fe20000000800 */
[----:B------:R-:W-:Y:S02]  /*e5e0*/  WARPGROUP.DEPBAR.LE gsb0, 0x0 ;  /* 0x00008000000079c5 */ /* 0x000fe40000010000 */
[----:B------:R3:W-:Y:S06]  /*e5f0*/  BAR.ARV R65, 0x100 ;  /* 0x000400410000751d */ /* 0x0007ec0000002000 */
[----:B---3--:R-:W-:Y:S01]  /*e600*/  FADD.FTZ R65, R64, R66 ;  /* 0x0000004240417221 */ /* 0x008fe20000010000 */
[----:B------:R-:W-:-:S04]  /*e610*/  @!P1 IMAD R66, R22, 0x8, R2 ;  /* 0x0000000816429824 */ /* 0x000fc800078e0202 */
[----:B------:R-:W-:-:S05]  /*e620*/  @!P1 VIADD R66, R66, 0x30840 ;  /* 0x0003084042429836 */ /* 0x000fca0000000000 */
[----:B------:R-:W-:Y:S01]  /*e630*/  @!P1 PRMT R66, RZ, 0x654, R66 ;  /* 0x00000654ff429816 */ /* 0x000fe20000000042 */
[----:B-1----:R-:W-:Y:S01]  /*e640*/  FADD.FTZ R64, R27, R65 ;  /* 0x000000411b407221 */ /* 0x002fe20000010000 */
[----:B------:R-:W-:Y:S02]  /*e650*/  MUFU.EX2 R82, R9 ;  /* 0x0000000900527308 */ /* 0x000fe40000000800 */
[----:B------:R1:W-:Y:S01]  /*e660*/  @!P1 SYNCS.ARRIVE.TRANS64.RED.A1T0 RZ, [R66+URZ], RZ ;  /* 0x000000ff42ff99a7 */ /* 0x0003e2000810043f */
[----:B--2---:R-:W-:-:S05]  /*e670*/  F2FP.F16.F32.PACK_AB R27, R80, R27 ;  /* 0x0000001b501b723e */ /* 0x004fca00000000ff */
[----:B------:R2:W-:Y:S01]  /*e680*/  MUFU.EX2 R9, R38 ;  /* 0x0000002600097308 */ /* 0x0005e20000000800 */
[----:B------:R3:W-:Y:S07]  /*e690*/  @!P1 SYNCS.ARRIVE.TRANS64.RED.A1T0 RZ, [R0+URZ], RZ ;  /* 0x000000ff00ff99a7 */ /* 0x0007ee000810043f */
[----:B-1----:R-:W1:Y:S01]  /*e6a0*/  MUFU.EX2 R66, R157 ;  /* 0x0000009d00427308 */ /* 0x002e620000000800 */
[----:B------:R4:W-:Y:S07]  /*e6b0*/  STSM.16.M88.4 [R118+0x1e800], R24 ;  /* 0x01e8001876007844 */ /* 0x0009ee0000000200 */
[----:B------:R-:W3:Y:S01]  /*e6c0*/  MUFU.EX2 R65, R156 ;  /* 0x0000009c00417308 */ /* 0x000ee20000000800 */
[----:B------:R-:W-:Y:S01]  /*e6d0*/  FADD.FTZ R64, R80, R64 ;  /* 0x0000004050407221 */ /* 0x000fe20000010000 */
[----:B--2---:R-:W2:Y:S06]  /*e6e0*/  LDL R38, [R1+0x30] ;  /* 0x0000300001267983 */ /* 0x004eac0000100800 */
[----:B------:R-:W-:Y:S08]  /*e6f0*/  MUFU.EX2 R90, R11 ;  /* 0x0000000b005a7308 */ /* 0x000ff00000000800 */
[----:B------:R0:W3:Y:S08]  /*e700*/  MUFU.EX2 R11, R39 ;  /* 0x00000027000b7308 */ /* 0x0000f00000000800 */
[----:B----4-:R-:W4:Y:S01]  /*e710*/  MUFU.EX2 R27, R155 ;  /* 0x0000009b001b7308 */ /* 0x010f220000000800 */
[----:B0-----:R-:W2:Y:S07]  /*e720*/  LDL R39, [R1+0x34] ;  /* 0x0000340001277983 */ /* 0x001eae0000100800 */
[----:B------:R0:W-:Y:S02]  /*e730*/  MUFU.EX2 R98, R8 ;  /* 0x0000000800627308 */ /* 0x0001e40000000800 */
[----:B0-----:R-:W-:-:S06]  /*e740*/  FADD.FTZ R8, R79, R94 ;  /* 0x0000005e4f087221 */ /* 0x001fcc0000010000 */
[----:B------:R-:W0:Y:S08]  /*e750*/  MUFU.EX2 R40, R40 ;  /* 0x0000002800287308 */ /* 0x000e300000000800 */
[----:B------:R-:W0:Y:S08]  /*e760*/  MUFU.EX2 R26, R154 ;  /* 0x0000009a001a7308 */ /* 0x000e300000000800 */
[----:B------:R1:W-:Y:S08]  /*e770*/  MUFU.EX2 R87, R10 ;  /* 0x0000000a00577308 */ /* 0x0003f00000000800 */
[----:B------:R3:W-:Y:S01]  /*e780*/  MUFU.EX2 R86, R12 ;  /* 0x0000000c00567308 */ /* 0x0007e20000000800 */
[----:B-1----:R-:W-:-:S04]  /*e790*/  FADD.FTZ R10, R67, R8 ;  /* 0x00000008430a7221 */ /* 0x002fc80000010000 */
[----:B------:R-:W-:-:S03]  /*e7a0*/  FADD.FTZ R10, R66, R10 ;  /* 0x0000000a420a7221 */ /* 0x000fc60000010000 */
[----:B------:R-:W1:Y:S01]  /*e7b0*/  MUFU.EX2 R25, R153 ;  /* 0x0000009900197308 */ /* 0x000e620000000800 */
[----:B---3--:R-:W-:-:S04]  /*e7c0*/  FADD.FTZ R12, R4, R64 ;  /* 0x00000040040c7221 */ /* 0x008fc80000010000 */
[C---:B------:R-:W-:Y:S01]  /*e7d0*/  FADD.FTZ R12, R9.reuse, R12 ;  /* 0x0000000c090c7221 */ /* 0x040fe20000010000 */
[----:B------:R-:W-:Y:S01]  /*e7e0*/  F2FP.F16.F32.PACK_AB R9, R9, R4 ;  /* 0x000000040909723e */ /* 0x000fe200000000ff */
[----:B------:R-:W-:Y:S01]  /*e7f0*/  FADD.FTZ R4, R65, R10 ;  /* 0x0000000a41047221 */ /* 0x000fe20000010000 */
[----:B------:R-:W3:Y:S08]  /*e800*/  MUFU.EX2 R24, R152 ;  /* 0x0000009800187308 */ /* 0x000ef00000000800 */
[----:B------:R-:W3:Y:S08]  /*e810*/  MUFU.EX2 R0, R105 ;  /* 0x0000006900007308 */ /* 0x000ef00000000800 */
[----:B------:R4:W-:Y:S02]  /*e820*/  MUFU.EX2 R105, R14 ;  /* 0x0000000e00697308 */ /* 0x0009e40000000800 */
[----:B----4-:R-:W-:Y:S01]  /*e830*/  FADD.FTZ R14, R11, R12 ;  /* 0x0000000c0b0e7221 */ /* 0x010fe20000010000 */
[----:B------:R-:W-:-:S05]  /*e840*/  FADD.FTZ R12, R27, R4 ;  /* 0x000000041b0c7221 */ /* 0x000fca0000010000 */
[----:B------:R-:W4:Y:S01]  /*e850*/  MUFU.EX2 R100, R100 ;  /* 0x0000006400647308 */ /* 0x000f220000000800 */
[----:B0-----:R-:W-:Y:S01]  /*e860*/  FADD.FTZ R4, R40, R14 ;  /* 0x0000000e28047221 */ /* 0x001fe20000010000 */
[----:B------:R-:W-:-:S04]  /*e870*/  FADD.FTZ R14, R26, R12 ;  /* 0x0000000c1a0e7221 */ /* 0x000fc80000010000 */
[----:B-1----:R-:W-:Y:S02]  /*e880*/  FADD.FTZ R14, R25, R14 ;  /* 0x0000000e190e7221 */ /* 0x002fe40000010000 */
[----:B------:R-:W0:Y:S02]  /*e890*/  MUFU.EX2 R97, R97 ;  /* 0x0000006100617308 */ /* 0x000e240000000800 */
[----:B---3--:R-:W-:-:S06]  /*e8a0*/  FADD.FTZ R14, R24, R14 ;  /* 0x0000000e180e7221 */ /* 0x008fcc0000010000 */
[----:B------:R-:W1:Y:S01]  /*e8b0*/  MUFU.EX2 R96, R96 ;  /* 0x0000006000607308 */ /* 0x000e620000000800 */
[----:B------:R-:W-:-:S07]  /*e8c0*/  FADD.FTZ R14, R0, R14 ;  /* 0x0000000e000e7221 */ /* 0x000fce0000010000 */
[----:B------:R-:W3:Y:S01]  /*e8d0*/  MUFU.EX2 R93, R93 ;  /* 0x0000005d005d7308 */ /* 0x000ee20000000800 */
[----:B----4-:R-:W-:-:S07]  /*e8e0*/  FADD.FTZ R14, R100, R14 ;  /* 0x0000000e640e7221 */ /* 0x010fce0000010000 */
[----:B------:R-:W4:Y:S01]  /*e8f0*/  MUFU.EX2 R92, R92 ;  /* 0x0000005c005c7308 */ /* 0x000f220000000800 */
[----:B0-----:R-:W-:-:S07]  /*e900*/  FADD.FTZ R14, R97, R14 ;  /* 0x0000000e610e7221 */ /* 0x001fce0000010000 */
[----:B------:R-:W0:Y:S01]  /*e910*/  MUFU.EX2 R89, R89 ;  /* 0x0000005900597308 */ /* 0x000e220000000800 */
[----:B-1----:R-:W-:-:S07]  /*e920*/  FADD.FTZ R14, R96, R14 ;  /* 0x0000000e600e7221 */ /* 0x002fce0000010000 */
[----:B------:R-:W1:Y:S01]  /*e930*/  MUFU.EX2 R88, R88 ;  /* 0x0000005800587308 */ /* 0x000e620000000800 */
[----:B---3--:R-:W-:-:S04]  /*e940*/  FADD.FTZ R14, R93, R14 ;  /* 0x0000000e5d0e7221 */ /* 0x008fc80000010000 */
[----:B----4-:R-:W-:-:S03]  /*e950*/  FADD.FTZ R14, R92, R14 ;  /* 0x0000000e5c0e7221 */ /* 0x010fc60000010000 */
[----:B------:R-:W-:Y:S01]  /*e960*/  MUFU.EX2 R83, R13 ;  /* 0x0000000d00537308 */ /* 0x000fe20000000800 */
[----:B0-----:R-:W-:-:S07]  /*e970*/  FADD.FTZ R14, R89, R14 ;  /* 0x0000000e590e7221 */ /* 0x001fce0000010000 */
[----:B------:R0:W3:Y:S01]  /*e980*/  MUFU.EX2 R13, R41 ;  /* 0x00000029000d7308 */ /* 0x0000e20000000800 */
[----:B------:R-:W-:Y:S01]  /*e990*/  F2FP.F16.F32.PACK_AB R12, R26, R27 ;  /* 0x0000001b1a0c723e */ /* 0x000fe200000000ff */
[----:B0-----:R-:W4:Y:S01]  /*e9a0*/  LDL R41, [R1+0x6c] ;  /* 0x00006c0001297983 */ /* 0x001f220000100800 */
[----:B-1----:R-:W-:Y:S01]  /*e9b0*/  FADD.FTZ R26, R88, R14 ;  /* 0x0000000e581a7221 */ /* 0x002fe20000010000 */
[----:B------:R-:W-:Y:S02]  /*e9c0*/  F2FP.F16.F32.PACK_AB R14, R24, R25 ;  /* 0x00000019180e723e */ /* 0x000fe400000000ff */
[----:B------:R-:W2:Y:S02]  /*e9d0*/  LDL R24, [R1+0x74] ;  /* 0x0000740001187983 */ /* 0x000ea40000100800 */
[----:B------:R-:W0:Y:S08]  /*e9e0*/  MUFU.EX2 R42, R42 ;  /* 0x0000002a002a7308 */ /* 0x000e300000000800 */
[----:B------:R-:W-:Y:S08]  /*e9f0*/  MUFU.EX2 R91, R15 ;  /* 0x0000000f005b7308 */ /* 0x000ff00000000800 */
[----:B------:R-:W1:Y:S01]  /*ea00*/  MUFU.EX2 R15, R43 ;  /* 0x0000002b000f7308 */ /* 0x000e620000000800 */
[----:B---3--:R-:W-:-:S07]  /*ea10*/  FADD.FTZ R4, R13, R4 ;  /* 0x000000040d047221 */ /* 0x008fce0000010000 */
[----:B------:R-:W3:Y:S01]  /*ea20*/  MUFU.EX2 R44, R44 ;  /* 0x0000002c002c7308 */ /* 0x000ee20000000800 */
[----:B0-----:R-:W-:-:S07]  /*ea30*/  FADD.FTZ R4, R42, R4 ;  /* 0x000000042a047221 */ /* 0x001fce0000010000 */
[----:B------:R-:W0:Y:S01]  /*ea40*/  MUFU.EX2 R45, R45 ;  /* 0x0000002d002d7308 */ /* 0x000e220000000800 */
[----:B-1----:R-:W-:-:S07]  /*ea50*/  FADD.FTZ R4, R15, R4 ;  /* 0x000000040f047221 */ /* 0x002fce0000010000 */
        /* <DEDUP_REMOVED lines=8> */
[----:B------:R-:W3:Y:S08]  /*eae0*/  MUFU.EX2 R50, R50 ;  /* 0x0000003200327308 */ /* 0x000ef00000000800 */
[----:B------:R-:W3:Y:S01]  /*eaf0*/  MUFU.EX2 R85, R85 ;  /* 0x0000005500557308 */ /* 0x000ee20000000800 */
[----:B0-----:R-:W-:-:S07]  /*eb00*/  FADD.FTZ R4, R48, R4 ;  /* 0x0000000430047221 */ /* 0x001fce0000010000 */
[----:B------:R-:W0:Y:S08]  /*eb10*/  MUFU.EX2 R51, R51 ;  /* 0x0000003300337308 */ /* 0x000e300000000800 */
[----:B------:R-:W0:Y:S01]  /*eb20*/  MUFU.EX2 R84, R84 ;  /* 0x0000005400547308 */ /* 0x000e220000000800 */
[----:B-1----:R-:W-:-:S07]  /*eb30*/  FADD.FTZ R4, R49, R4 ;  /* 0x0000000431047221 */ /* 0x002fce0000010000 */
[----:B------:R-:W1:Y:S08]  /*eb40*/  MUFU.EX2 R52, R52 ;  /* 0x0000003400347308 */ /* 0x000e700000000800 */
[----:B------:R-:W1:Y:S01]  /*eb50*/  MUFU.EX2 R81, R81 ;  /* 0x0000005100517308 */ /* 0x000e620000000800 */
[----:B---3--:R-:W-:Y:S01]  /*eb60*/  FADD.FTZ R4, R50, R4 ;  /* 0x0000000432047221 */ /* 0x008fe20000010000 */
[----:B------:R-:W-:-:S06]  /*eb70*/  FADD.FTZ R26, R85, R26 ;  /* 0x0000001a551a7221 */ /* 0x000fcc0000010000 */
[----:B------:R-:W3:Y:S08]  /*eb80*/  MUFU.EX2 R53, R53 ;  /* 0x0000003500357308 */ /* 0x000ef00000000800 */
[----:B------:R-:W3:Y:S01]  /*eb90*/  MUFU.EX2 R36, R36 ;  /* 0x0000002400247308 */ /* 0x000ee20000000800 */
        /* <DEDUP_REMOVED lines=22> */
[----:B------:R-:W-:Y:S08]  /*ed00*/  MUFU.EX2 R33, R33 ;  /* 0x0000002100217308 */ /* 0x000ff00000000800 */
[----:B------:R-:W3:Y:S01]  /*ed10*/  MUFU.EX2 R59, R59 ;  /* 0x0000003b003b7308 */ /* 0x000ee20000000800 */
[----:B0-----:R-:W-:Y:S01]  /*ed20*/  FADD.FTZ R25, R57, R4 ;  /* 0x0000000439197221 */ /* 0x001fe20000010000 */
[----:B------:R-:W-:-:S06]  /*ed30*/  FADD.FTZ R4, R34, R27 ;  /* 0x0000001b22047221 */ /* 0x000fcc0000010000 */
[----:B------:R-:W0:Y:S01]  /*ed40*/  MUFU.EX2 R60, R60 ;  /* 0x0000003c003c7308 */ /* 0x000e220000000800 */
[----:B------:R-:W-:Y:S02]  /*ed50*/  F2FP.F16.F32.PACK_AB R8, R67, R79 ;  /* 0x0000004f4308723e */ /* 0x000fe400000000ff */
[----:B------:R-:W-:Y:S02]  /*ed60*/  F2FP.F16.F32.PACK_AB R10, R65, R66 ;  /* 0x00000042410a723e */ /* 0x000fe400000000ff */
[----:B------:R-:W-:Y:S01]  /*ed70*/  F2FP.F16.F32.PACK_AB R11, R40, R11 ;  /* 0x0000000b280b723e */ /* 0x000fe200000000ff */
[----:B-1----:R-:W-:Y:S01]  /*ed80*/  FADD.FTZ R4, R29, R4 ;  /* 0x000000041d047221 */ /* 0x002fe20000010000 */
[----:B------:R-:W-:Y:S01]  /*ed90*/  F2FP.F16.F32.PACK_AB R100, R100, R0 ;  /* 0x000000006464723e */ /* 0x000fe200000000ff */
[----:B------:R-:W-:Y:S01]  /*eda0*/  FADD.FTZ R0, R58, R25 ;  /* 0x000000193a007221 */ /* 0x000fe20000010000 */
[----:B------:R-:W3:Y:S01]  /*edb0*/  LDL R26, [R1+0x70] ;  /* 0x00007000011a7983 */ /* 0x000ee20000100800 */
[----:B------:R-:W-:-:S02]  /*edc0*/  F2FP.F16.F32.PACK_AB R13, R42, R13 ;  /* 0x0000000d2a0d723e */ /* 0x000fc400000000ff */
[----:B------:R-:W-:Y:S01]  /*edd0*/  F2FP.F16.F32.PACK_AB R15, R44, R15 ;  /* 0x0000000f2c0f723e */ /* 0x000fe200000000ff */
[----:B------:R1:W-:Y:S01]  /*ede0*/  MUFU.EX2 R106, R101 ;  /* 0x00000065006a7308 */ /* 0x0003e20000000800 */
[----:B------:R-:W-:Y:S02]  /*edf0*/  F2FP.F16.F32.PACK_AB R102, R96, R97 ;  /* 0x000000616066723e */ /* 0x000fe400000000ff */
[----:B------:R-:W-:Y:S02]  /*ee00*/  F2FP.F16.F32.PACK_AB R103, R48, R47 ;  /* 0x0000002f3067723e */ /* 0x000fe400000000ff */
[----:B------:R-:W-:Y:S02]  /*ee10*/  F2FP.F16.F32.PACK_AB R92, R92, R93 ;  /* 0x0000005d5c5c723e */ /* 0x000fe400000000ff */
[----:B------:R-:W-:Y:S02]  /*ee20*/  F2FP.F16.F32.PACK_AB R93, R50, R49 ;  /* 0x00000031325d723e */ /* 0x000fe400000000ff */
[----:B-1----:R-:W-:-:S02]  /*ee30*/  F2FP.F16.F32.PACK_AB R101, R46, R45 ;  /* 0x0000002d2e65723e */ /* 0x002fc400000000ff */
[----:B------:R-:W-:Y:S02]  /*ee40*/  F2FP.F16.F32.PACK_AB R94, R88, R89 ;  /* 0x00000059585e723e */ /* 0x000fe400000000ff */
[----:B------:R-:W-:Y:S01]  /*ee50*/  F2FP.F16.F32.PACK_AB R95, R52, R51 ;  /* 0x00000033345f723e */ /* 0x000fe200000000ff */
[----:B----4-:R3:W-:Y:S04]  /*ee60*/  STSM.16.M88.4 [R41], R8 ;  /* 0x0000000829007844 */ /* 0x0107e80000000200 */
[----:B--2---:R1:W-:Y:S04]  /*ee70*/  STSM.16.M88.4 [R39], R12 ;  /* 0x0000000c27007844 */ /* 0x0043e80000000200 */
[----:B------:R-:W-:Y:S01]  /*ee80*/  STSM.16.M88.4 [R38], R100 ;  /* 0x0000006426007844 */ /* 0x000fe20000000200 */
[----:B---3--:R-:W-:Y:S01]  /*ee90*/  FADD.FTZ R9, R59, R0 ;  /* 0x000000003b097221 */ /* 0x008fe20000010000 */
[----:B------:R-:W-:Y:S01]  /*eea0*/  FADD.FTZ R11, R33, R4 ;  /* 0x00000004210b7221 */ /* 0x000fe20000010000 */
[----:B------:R-:W-:-:S02]  /*eeb0*/  F2FP.F16.F32.PACK_AB R8, R84, R85 ;  /* 0x000000555408723e */ /* 0x000fc400000000ff */
[----:B0-----:R-:W-:Y:S01]  /*eec0*/  FADD.FTZ R0, R60, R9 ;  /* 0x000000093c007221 */ /* 0x001fe20000010000 */
[----:B-1----:R-:W-:Y:S01]  /*eed0*/  FADD.FTZ R15, R82, R11 ;  /* 0x0000000b520f7221 */ /* 0x002fe20000010000 */
[----:B------:R-:W-:Y:S02]  /*eee0*/  F2FP.F16.F32.PACK_AB R9, R54, R53 ;  /* 0x000000353609723e */ /* 0x000fe400000000ff */
[----:B------:R-:W-:Y:S02]  /*eef0*/  F2FP.F16.F32.PACK_AB R10, R36, R81 ;  /* 0x00000051240a723e */ /* 0x000fe400000000ff */
[----:B------:R-:W-:Y:S01]  /*ef00*/  F2FP.F16.F32.PACK_AB R11, R56, R55 ;  /* 0x00000037380b723e */ /* 0x000fe200000000ff */
[----:B------:R-:W-:Y:S04]  /*ef10*/  STSM.16.M88.4 [R118+0x24800], R92 ;  /* 0x0248005c76007844 */ /* 0x000fe80000000200 */
[----:B------:R0:W-:Y:S04]  /*ef20*/  STSM.16.M88.4 [R24], R8 ;  /* 0x0000000818007844 */ /* 0x0001e80000000200 */
[----:B0-----:R-:W2:Y:S01]  /*ef30*/  LDL.LU R24, [R1+0x20] ;  /* 0x0000200001187983 */ /* 0x001ea20000300800 */
[----:B------:R-:W0:Y:S08]  /*ef40*/  MUFU.EX2 R61, R61 ;  /* 0x0000003d003d7308 */ /* 0x000e300000000800 */
[----:B------:R-:W1:Y:S08]  /*ef50*/  MUFU.EX2 R62, R62 ;  /* 0x0000003e003e7308 */ /* 0x000e700000000800 */
[----:B------:R-:W3:Y:S08]  /*ef60*/  MUFU.EX2 R32, R32 ;  /* 0x0000002000207308 */ /* 0x000ef00000000800 */
[----:B------:R-:W4:Y:S01]  /*ef70*/  MUFU.EX2 R63, R63 ;  /* 0x0000003f003f7308 */ /* 0x000f220000000800 */
[----:B0-----:R-:W-:-:S07]  /*ef80*/  FADD.FTZ R13, R61, R0 ;  /* 0x000000003d0d7221 */ /* 0x001fce0000010000 */
[----:B------:R-:W0:Y:S01]  /*ef90*/  MUFU.EX2 R68, R68 ;  /* 0x0000004400447308 */ /* 0x000e220000000800 */
[----:B-1----:R-:W-:-:S07]  /*efa0*/  FADD.FTZ R0, R62, R13 ;  /* 0x0000000d3e007221 */ /* 0x002fce0000010000 */
[----:B------:R-:W1:Y:S08]  /*efb0*/  MUFU.EX2 R28, R28 ;  /* 0x0000001c001c7308 */ /* 0x000e700000000800 */
[----:B------:R-:W1:Y:S01]  /*efc0*/  MUFU.EX2 R69, R69 ;  /* 0x0000004500457308 */ /* 0x000e620000000800 */
[----:B---3--:R-:W-:Y:S01]  /*efd0*/  FADD.FTZ R4, R32, R15 ;  /* 0x0000000f20047221 */ /* 0x008fe20000010000 */
[----:B----4-:R-:W-:-:S06]  /*efe0*/  FADD.FTZ R13, R63, R0 ;  /* 0x000000003f0d7221 */ /* 0x010fcc0000010000 */
[----:B------:R-:W3:Y:S01]  /*eff0*/  MUFU.EX2 R70, R70 ;  /* 0x0000004600467308 */ /* 0x000ee20000000800 */
[----:B------:R-:W-:Y:S01]  /*f000*/  FADD.FTZ R15, R83, R4 ;  /* 0x00000004530f7221 */ /* 0x000fe20000010000 */
[----:B0-----:R-:W-:-:S06]  /*f010*/  FADD.FTZ R0, R68, R13 ;  /* 0x0000000d44007221 */ /* 0x001fcc0000010000 */
[----:B------:R-:W0:Y:S08]  /*f020*/  MUFU.EX2 R21, R21 ;  /* 0x0000001500157308 */ /* 0x000e300000000800 */
[----:B------:R-:W4:Y:S01]  /*f030*/  MUFU.EX2 R71, R71 ;  /* 0x0000004700477308 */ /* 0x000f220000000800 */
[----:B-1----:R-:W-:Y:S01]  /*f040*/  FADD.FTZ R15, R28, R15 ;  /* 0x0000000f1c0f7221 */ /* 0x002fe20000010000 */
[----:B------:R-:W-:-:S06]  /*f050*/  FADD.FTZ R25, R69, R0 ;  /* 0x0000000045197221 */ /* 0x000fcc0000010000 */
[----:B------:R-:W1:Y:S01]  /*f060*/  MUFU.EX2 R72, R72 ;  /* 0x0000004800487308 */ /* 0x000e620000000800 */
[----:B------:R-:W-:Y:S01]  /*f070*/  FADD.FTZ R4, R86, R15 ;  /* 0x0000000f56047221 */ /* 0x000fe20000010000 */
[----:B---3--:R-:W-:-:S06]  /*f080*/  FADD.FTZ R0, R70, R25 ;  /* 0x0000001946007221 */ /* 0x008fcc0000010000 */
[----:B------:R-:W3:Y:S08]  /*f090*/  MUFU.EX2 R20, R20 ;  /* 0x0000001400147308 */ /* 0x000ef00000000800 */
[----:B------:R-:W3:Y:S01]  /*f0a0*/  MUFU.EX2 R73, R73 ;  /* 0x0000004900497308 */ /* 0x000ee20000000800 */
[----:B0-----:R-:W-:Y:S01]  /*f0b0*/  FADD.FTZ R4, R21, R4 ;  /* 0x0000000415047221 */ /* 0x001fe20000010000 */
[----:B----4-:R-:W-:-:S06]  /*f0c0*/  FADD.FTZ R11, R71, R0 ;  /* 0x00000000470b7221 */ /* 0x010fcc0000010000 */
[----:B------:R-:W0:Y:S01]  /*f0d0*/  MUFU.EX2 R74, R74 ;  /* 0x0000004a004a7308 */ /* 0x000e220000000800 */
[----:B------:R-:W-:Y:S01]  /*f0e0*/  FADD.FTZ R25, R87, R4 ;  /* 0x0000000457197221 */ /* 0x000fe20000010000 */
[----:B-1----:R-:W-:-:S06]  /*f0f0*/  FADD.FTZ R0, R72, R11 ;  /* 0x0000000b48007221 */ /* 0x002fcc0000010000 */
[----:B------:R-:W1:Y:S01]  /*f100*/  MUFU.EX2 R75, R75 ;  /* 0x0000004b004b7308 */ /* 0x000e620000000800 */
[----:B---3--:R-:W-:Y:S01]  /*f110*/  FADD.FTZ R27, R20, R25 ;  /* 0x00000019141b7221 */ /* 0x008fe20000010000 */
[----:B------:R-:W-:-:S06]  /*f120*/  FADD.FTZ R25, R73, R0 ;  /* 0x0000000049197221 */ /* 0x000fcc0000010000 */
[----:B------:R-:W3:Y:S01]  /*f130*/  MUFU.EX2 R76, R76 ;  /* 0x0000004c004c7308 */ /* 0x000ee20000000800 */
[----:B------:R-:W-:Y:S01]  /*f140*/  FADD.FTZ R4, R90, R27 ;  /* 0x0000001b5a047221 */ /* 0x000fe20000010000 */
[----:B0-----:R-:W-:-:S06]  /*f150*/  FADD.FTZ R0, R74, R25 ;  /* 0x000000194a007221 */ /* 0x001fcc0000010000 */
[----:B------:R-:W0:Y:S01]  /*f160*/  MUFU.EX2 R77, R77 ;  /* 0x0000004d004d7308 */ /* 0x000e220000000800 */
[----:B------:R-:W-:Y:S01]  /*f170*/  FADD.FTZ R27, R91, R4 ;  /* 0x000000045b1b7221 */ /* 0x000fe20000010000 */
[----:B------:R-:W-:Y:S01]  /*f180*/  F2FP.F16.F32.PACK_AB R12, R35, R30 ;  /* 0x0000001e230c723e */ /* 0x000fe200000000ff */
[----:B-1----:R-:W-:-:S05]  /*f190*/  FADD.FTZ R25, R75, R0 ;  /* 0x000000004b197221 */ /* 0x002fca0000010000 */
[----:B------:R-:W1:Y:S01]  /*f1a0*/  MUFU.EX2 R78, R78 ;  /* 0x0000004e004e7308 */ /* 0x000e620000000800 */
[----:B------:R-:W-:Y:S02]  /*f1b0*/  F2FP.F16.F32.PACK_AB R13, R58, R57 ;  /* 0x000000393a0d723e */ /* 0x000fe400000000ff */
[----:B------:R-:W-:Y:S02]  /*f1c0*/  F2FP.F16.F32.PACK_AB R14, R34, R31 ;  /* 0x0000001f220e723e */ /* 0x000fe400000000ff */
[----:B------:R-:W-:-:S03]  /*f1d0*/  F2FP.F16.F32.PACK_AB R15, R60, R59 ;  /* 0x0000003b3c0f723e */ /* 0x000fc600000000ff */
[----:B------:R-:W4:Y:S01]  /*f1e0*/  MUFU.EX2 R107, R104 ;  /* 0x00000068006b7308 */ /* 0x000f220000000800 */
[----:B------:R-:W-:Y:S02]  /*f1f0*/  F2FP.F16.F32.PACK_AB R8, R33, R29 ;  /* 0x0000001d2108723e */ /* 0x000fe400000000ff */
[----:B------:R-:W-:Y:S02]  /*f200*/  F2FP.F16.F32.PACK_AB R9, R62, R61 ;  /* 0x0000003d3e09723e */ /* 0x000fe400000000ff */
[----:B------:R-:W-:-:S03]  /*f210*/  F2FP.F16.F32.PACK_AB R10, R32, R82 ;  /* 0x00000052200a723e */ /* 0x000fc600000000ff */
[----:B------:R-:W4:Y:S01]  /*f220*/  MUFU.EX2 R110, R110 ;  /* 0x0000006e006e7308 */ /* 0x000f220000000800 */
[----:B------:R-:W-:Y:S01]  /*f230*/  F2FP.F16.F32.PACK_AB R11, R68, R63 ;  /* 0x0000003f440b723e */ /* 0x000fe200000000ff */
[----:B------:R-:W-:Y:S01]  /*f240*/  FADD.FTZ R4, R98, R27 ;  /* 0x0000001b62047221 */ /* 0x000fe20000010000 */
[----:B---3--:R-:W-:Y:S01]  /*f250*/  FADD.FTZ R0, R76, R25 ;  /* 0x000000194c007221 */ /* 0x008fe20000010000 */
[----:B------:R-:W-:Y:S04]  /*f260*/  STSM.16.M88.4 [R39+0x6000], R12 ;  /* 0x0060000c27007844 */ /* 0x000fe80000000200 */
[----:B------:R-:W3:Y:S01]  /*f270*/  MUFU.EX2 R108, R108 ;  /* 0x0000006c006c7308 */ /* 0x000ee20000000800 */
[----:B------:R0:W-:Y:S07]  /*f280*/  STSM.16.M88.4 [R38+0x6000], R8 ;  /* 0x0060000826007844 */ /* 0x0001ee0000000200 */
[----:B------:R-:W3:Y:S08]  /*f290*/  MUFU.EX2 R111, R111 ;  /* 0x0000006f006f7308 */ /* 0x000ef00000000800 */
[----:B------:R-:W3:Y:S01]  /*f2a0*/  MUFU.EX2 R116, R116 ;  /* 0x0000007400747308 */ /* 0x000ee20000000800 */
[----:B0-----:R-:W-:Y:S01]  /*f2b0*/  FADD.FTZ R11, R105, R4 ;  /* 0x00000004690b7221 */ /* 0x001fe20000010000 */
[----:B------:R-:W-:-:S03]  /*f2c0*/  FADD.FTZ R9, R77, R0 ;  /* 0x000000004d097221 */ /* 0x000fc60000010000 */
[----:B------:R-:W-:-:S03]  /*f2d0*/  FADD.FTZ R0, R106, R11 ;  /* 0x0000000b6a007221 */ /* 0x000fc60000010000 */
[----:B------:R-:W0:Y:S01]  /*f2e0*/  MUFU.EX2 R109, R109 ;  /* 0x0000006d006d7308 */ /* 0x000e220000000800 */
[----:B-1----:R-:W-:Y:S01]  /*f2f0*/  FADD.FTZ R9, R78, R9 ;  /* 0x000000094e097221 */ /* 0x002fe20000010000 */
[----:B----4-:R-:W-:-:S06]  /*f300*/  FADD.FTZ R11, R107, R0 ;  /* 0x000000006b0b7221 */ /* 0x010fcc0000010000 */
[----:B------:R-:W-:Y:S01]  /*f310*/  MUFU.EX2 R99, R112 ;  /* 0x0000007000637308 */ /* 0x000fe20000000800 */
[----:B------:R-:W-:-:S07]  /*f320*/  FADD.FTZ R0, R110, R9 ;  /* 0x000000096e007221 */ /* 0x000fce0000010000 */
[----:B------:R-:W-:Y:S08]  /*f330*/  MUFU.EX2 R104, R113 ;  /* 0x0000007100687308 */ /* 0x000ff00000000800 */
[----:B------:R-:W1:Y:S08]  /*f340*/  MUFU.EX2 R115, R115 ;  /* 0x0000007300737308 */ /* 0x000e700000000800 */
[----:B------:R-:W-:Y:S08]  /*f350*/  MUFU.EX2 R117, R117 ;  /* 0x0000007500757308 */ /* 0x000ff00000000800 */
[----:B------:R-:W4:Y:S01]  /*f360*/  MUFU.EX2 R114, R114 ;  /* 0x0000007200727308 */ /* 0x000f220000000800 */
[----:B---3--:R-:W-:Y:S01]  /*f370*/  FADD.FTZ R4, R108, R11 ;  /* 0x0000000b6c047221 */ /* 0x008fe20000010000 */
[----:B------:R-:W-:Y:S01]  /*f380*/  FADD.FTZ R11, R111, R0 ;  /* 0x000000006f0b7221 */ /* 0x000fe20000010000 */
[----:B------:R-:W-:-:S02]  /*f390*/  F2FP.F16.F32.PACK_AB R28, R28, R83 ;  /* 0x000000531c1c723e */ /* 0x000fc400000000ff */
[----:B------:R-:W-:Y:S01]  /*f3a0*/  F2FP.F16.F32.PACK_AB R29, R70, R69 ;  /* 0x00000045461d723e */ /* 0x000fe200000000ff */
[----:B------:R-:W-:Y:S01]  /*f3b0*/  FADD.FTZ R0, R116, R11 ;  /* 0x0000000b74007221 */ /* 0x000fe20000010000 */
[----:B------:R-:W-:Y:S02]  /*f3c0*/  F2FP.F16.F32.PACK_AB R30, R21, R86 ;  /* 0x00000056151e723e */ /* 0x000fe400000000ff */
[----:B------:R-:W-:Y:S02]  /*f3d0*/  F2FP.F16.F32.PACK_AB R31, R72, R71 ;  /* 0x00000047481f723e */ /* 0x000fe400000000ff */
[----:B------:R-:W-:Y:S01]  /*f3e0*/  F2FP.F16.F32.PACK_AB R90, R91, R90 ;  /* 0x0000005a5b5a723e */ /* 0x000fe200000000ff */
[----:B0-----:R-:W-:Y:S01]  /*f3f0*/  FADD.FTZ R4, R109, R4 ;  /* 0x000000046d047221 */ /* 0x001fe20000010000 */
        /* <DEDUP_REMOVED lines=8> */
[C---:B-1----:R-:W-:Y:S02]  /*f480*/  F2FP.F16.F32.PACK_AB R109, R115.reuse, R116 ;  /* 0x00000074736d723e */ /* 0x042fe400000000ff */
[----:B------:R-:W-:Y:S02]  /*f490*/  F2FP.F16.F32.PACK_AB R110, R104, R99 ;  /* 0x00000063686e723e */ /* 0x000fe400000000ff */
[----:B----4-:R-:W-:Y:S01]  /*f4a0*/  F2FP.F16.F32.PACK_AB R111, R114, R117 ;  /* 0x00000075726f723e */ /* 0x010fe200000000ff */
[----:B------:R-:W-:Y:S04]  /*f4b0*/  STSM.16.M88.4 [R118+0x2a800], R28 ;  /* 0x02a8001c76007844 */ /* 0x000fe80000000200 */
[----:B------:R-:W-:Y:S04]  /*f4c0*/  STSM.16.M88.4 [R26], R88 ;  /* 0x000000581a007844 */ /* 0x000fe80000000200 */
[----:B------:R0:W-:Y:S04]  /*f4d0*/  STSM.16.M88.4 [R39+0xc000], R8 ;  /* 0x00c0000827007844 */ /* 0x0001e80000000200 */
[----:B------:R-:W-:Y:S01]  /*f4e0*/  STSM.16.M88.4 [R38+0xc000], R108 ;  /* 0x00c0006c26007844 */ /* 0x000fe20000000200 */
[----:B------:R-:W-:Y:S01]  /*f4f0*/  @!PT LDS RZ, [RZ] ;  /* 0x00000000fffff984 */ /* 0x000fe20000000800 */
[----:B------:R-:W-:Y:S01]  /*f500*/  @!PT LDS RZ, [RZ] ;  /* 0x00000000fffff984 */ /* 0x000fe20000000800 */
[----:B------:R-:W-:Y:S01]  /*f510*/  @!PT LDS RZ, [RZ] ;  /* 0x00000000fffff984 */ /* 0x000fe20000000800 */
[----:B------:R-:W-:Y:S01]  /*f520*/  @!PT LDS RZ, [RZ] ;  /* 0x00000000fffff984 */ /* 0x000fe20000000800 */
[----:B------:R1:W-:Y:S06]  /*f530*/  MEMBAR.ALL.CTA ;  /* 0x0000000000007992 */ /* 0x0003ec0000008000 */
[----:B-1----:R-:W1:Y:S01]  /*f540*/  FENCE.VIEW.ASYNC.S ;  /* 0x00000000000073c6 */ /* 0x002e620000000000 */
[----:B------:R-:W-:-:S04]  /*f550*/  FADD.FTZ R0, R115, R0 ;  /* 0x0000000073007221 */ /* 0x000fc80000010000 */
[----:B------:R-:W-:-:S04]  /*f560*/  FADD.FTZ R0, R117, R0 ;  /* 0x0000000075007221 */ /* 0x000fc80000010000 */
[----:B------:R-:W-:Y:S01]  /*f570*/  FADD.FTZ R0, R114, R0 ;  /* 0x0000000072007221 */ /* 0x000fe20000010000 */
[----:B------:R-:W-:-:S04]  /*f580*/  FADD.FTZ R13, R99, R4 ;  /* 0x00000004630d7221 */ /* 0x000fc80000010000 */
[----:B------:R3:W-:Y:S01]  /*f590*/  STL [R1+0x24], R0 ;  /* 0x0000240001007387 */ /* 0x0007e20000100800 */
[----:B--2---:R-:W-:-:S03]  /*f5a0*/  ISETP.GT.AND P2, PT, R24, RZ, PT ;  /* 0x000000ff1800720c */ /* 0x004fc60003f44270 */
[----:B0-----:R0:W5:Y:S01]  /*f5b0*/  LDL R8, [R1+0x28] ;  /* 0x0000280001087983 */ /* 0x0011620000100800 */
[----:B---3--:R-:W-:Y:S01]  /*f5c0*/  IADD3 R0, R24, -0x1, RZ ;  /* 0xffffffff18007810 */ /* 0x008fe20007ffe0ff */
        /* <DEDUP_REMOVED lines=32> */
[----:B------:R2:W-:Y:S01]  /*f7d0*/  STL [R1+0x20], R0 ;  /* 0x0000200001007387 */ /* 0x0005e20000100800 */
[----:B------:R-:W-:Y:S01]  /*f7e0*/  FADD.FTZ R4, R104, R13 ;  /* 0x0000000d68047221 */ /* 0x000fe20000010000 */
[----:B------:R-:W-:Y:S01]  /*f7f0*/  IMAD.MOV.U32 R3, RZ, RZ, R37 ;  /* 0x000000ffff037224 */ /* 0x000fe200078e0025 */
[----:B------:R-:W-:Y:S01]  /*f800*/  MOV R7, R5 ;  /* 0x0000000500077202 */ /* 0x000fe20000000f00 */
[----:B--2---:R-:W-:Y:S01]  /*f810*/  IMAD.MOV.U32 R0, RZ, RZ, R22 ;  /* 0x000000ffff007224 */ /* 0x004fe200078e0016 */
[----:B-1----:R-:W-:Y:S01]  /*f820*/  NOP ;  /* 0x0000000000007918 */ /* 0x002fe20000000000 */
[----:B0-----:R-:W-:Y:S05]  /*f830*/  @P2 BRA `(.L_x_10892) ;  /* 0xffffffc000d02947 */ /* 0x001fea000383ffff */
.L_x_10882:
[----:B------:R-:W-:Y:S05]  /*f840*/  WARPSYNC.ALL ;  /* 0x0000000000007948 */ /* 0x000fea0003800000 */
[----:B------:R-:W-:Y:S06]  /*f850*/  BAR.ARV 0x8, 0x1a0 ;  /* 0x0206800000007b1d */ /* 0x000fec0000002000 */
[----:B------:R-:W-:Y:S05]  /*f860*/  @!P0 BRA `(.L_x_10893) ;  /* 0x0000000000048947 */ /* 0x000fea0003800000 */
[----:B------:R-:W-:Y:S01]  /*f870*/  BPT.TRAP 0x1 ;  /* 0x000000040000795c */ /* 0x000fe20000300000 */
.L_x_10893:
[----:B------:R-:W2:Y:S01]  /*f880*/  LDL R0, [R1+0x28] ;  /* 0x0000280001007983 */ /* 0x000ea20000100800 */
[----:B------:R-:W-:Y:S01]  /*f890*/  IMAD R11, R22, 0x8, R2 ;  /* 0x00000008160b7824 */ /* 0x000fe200078e0202 */
[----:B--2---:R-:W-:-:S04]  /*f8a0*/  SHF.L.U32 R0, R0, 0x1f, RZ ;  /* 0x0000001f00007819 */ /* 0x004fc800000006ff */
[----:B------:R0:W1:Y:S01]  /*f8b0*/  SYNCS.PHASECHK.TRANS64.TRYWAIT P2, [R11+URZ+0x30850], R0 ;  /* 0x030850000b0075a7 */ /* 0x000062000804017f */
[----:B------:R-:W-:Y:S05]  /*f8c0*/  @!P0 BRA `(.L_x_10894) ;  /* 0x0000000000048947 */ /* 0x000fea0003800000 */
[----:B------:R-:W-:Y:S01]  /*f8d0*/  BPT.TRAP 0x1 ;  /* 0x000000040000795c */ /* 0x000fe20000300000 */
.L_x_10894:
[----:B------:R-:W2:Y:S01]  /*f8e0*/  LDL.LU R3, [R1+0x5c] ;  /* 0x00005c0001037983 */ /* 0x000ea20000300800 */
[----:B------:R-:W-:-:S04]  /*f8f0*/  IADD3 R2, R2, 0x400, RZ ;  /* 0x0000040002027810 */ /* 0x000fc80007ffe0ff */
[----:B------:R-:W-:-:S04]  /*f900*/  SHF.R.U32.HI R2, RZ, 0x4, R2 ;  /* 0x00000004ff027819 */ /* 0x000fc80000011602 */
[----:B------:R-:W-:Y:S01]  /*f910*/  LOP3.LUT R9, R2, 0x3fff, RZ, 0xc0, !PT ;  /* 0x00003fff02097812 */ /* 0x000fe200078ec0ff */
[----:B--2---:R-:W-:-:S05]  /*f920*/  VIADD R3, R3, 0x1e800 ;  /* 0x0001e80003037836 */ /* 0x004fca0000000000 */
[----:B------:R-:W-:-:S04]  /*f930*/  SHF.R.U32.HI R3, RZ, 0x4, R3 ;  /* 0x00000004ff037819 */ /* 0x000fc80000011603 */
[----:B------:R-:W-:Y:S01]  /*f940*/  LOP3.LUT R3, R3, 0x3fff, RZ, 0xc0, !PT ;  /* 0x00003fff03037812 */ /* 0x000fe200078ec0ff */
[----:B-1----:R-:W-:Y:S06]  /*f950*/  @P2 BRA `(.L_x_10895) ;  /* 0x0000000000082947 */ /* 0x002fec0003800000 */
[----:B------:R-:W1:Y:S02]  /*f960*/  SYNCS.PHASECHK.TRANS64.TRYWAIT P0, [R11+URZ+0x30850], R0 ;  /* 0x030850000b0075a7 */ /* 0x000e64000800017f */
[----:B-1----:R-:W-:Y:S05]  /*f970*/  @!P0 BRA `(.L_x_10896) ;  /* 0x00000078004c8947 */ /* 0x002fea0003800000 */
.L_x_10895:
[----:B------:R-:W-:Y:S01]  /*f980*/  LOP3.LUT R2, R3, 0x10000, RZ, 0xfc, !PT ;  /* 0x0001000003027812 */ /* 0x000fe200078efcff */
[----:B-----5:R-:W-:Y:S01]  /*f990*/  IMAD R8, R22, 0x600, R9 ;  /* 0x0000060016087824 */ /* 0x020fe200078e0209 */
[----:B------:R-:W0:Y:S01]  /*f9a0*/  LDL.LU R10, [R1+0x24] ;  /* 0x00002400010a7983 */ /* 0x000e220000300800 */
[----:B------:R-:W-:Y:S02]  /*f9b0*/  IMAD.MOV.U32 R3, RZ, RZ, 0x40000040 ;  /* 0x40000040ff037424 */ /* 0x000fe400078e00ff */
[----:B------:R-:W-:Y:S01]  /*f9c0*/  IMAD.MOV.U32 R9, RZ, RZ, 0x40000040 ;  /* 0x40000040ff097424 */ /* 0x000fe200078e00ff */
[----:B------:R-:W-:Y:S05]  /*f9d0*/  WARPSYNC.ALL ;  /* 0x0000000000007948 */ /* 0x000fea0003800000 */
[----:B------:R-:W-:Y:S01]  /*f9e0*/  R2UR UR4, R2 ;  /* 0x00000000020472ca */ /* 0x000fe200000e0000 */
[C---:B------:R-:W-:Y:S01]  /*f9f0*/  VIADD R12, R8.reuse, 0x80 ;  /* 0x00000080080c7836 */ /* 0x040fe20000000000 */
[----:B------:R-:W-:Y:S01]  /*fa00*/  R2UR UR5, R3 ;  /* 0x00000000030572ca */ /* 0x000fe200000e0000 */
[----:B------:R-:W-:Y:S01]  /*fa10*/  IMAD.MOV.U32 R15, RZ, RZ, 0x40000040 ;  /* 0x40000040ff0f7424 */ /* 0x000fe200078e00ff */
[----:B------:R-:W-:Y:S01]  /*fa20*/  R2UR UR6, R8 ;  /* 0x00000000080672ca */ /* 0x000fe200000e0000 */
[----:B------:R-:W2:Y:S01]  /*fa30*/  LDL.LU R20, [R1+0x28] ;  /* 0x0000280001147983 */ /* 0x000ea20000300800 */
[----:B------:R-:W-:Y:S01]  /*fa40*/  R2UR UR7, R9 ;  /* 0x00000000090772ca */ /* 0x000fe200000e0000 */
[----:B------:R-:W-:Y:S01]  /*fa50*/  WARPGROUP.ARRIVE ;  /* 0x00000000000079c5 */ /* 0x000fe20000000000 */
[----:B------:R-:W-:Y:S01]  /*fa60*/  IADD3 R14, R2, 0x2, RZ ;  /* 0x00000002020e7810 */ /* 0x000fe20007ffe0ff */
[----:B------:R-:W3:Y:S01]  /*fa70*/  SHFL.BFLY PT, R7, R4, 0x2, 0x1f ;  /* 0x0c401f0004077f89 */ /* 0x000ee200000e0000 */
[----:B------:R-:W-:Y:S01]  /*fa80*/  MOV R13, 0x40000040 ;  /* 0x40000040000d7802 */ /* 0x000fe20000000f00 */
[----:B------:R-:W-:Y:S01]  /*fa90*/  IMAD.MOV.U32 R9, RZ, RZ, 0x40000040 ;  /* 0x40000040ff097424 */ /* 0x000fe200078e00ff */
[----:B------:R-:W-:Y:S01]  /*faa0*/  MOV R28, RZ ;  /* 0x000000ff001c7202 */ /* 0x000fe20000000f00 */
[----:B------:R-:W-:Y:S01]  /*fab0*/  VIADD R22, R22, 0x1 ;  /* 0x0000000116167836 */ /* 0x000fe20000000000 */
[----:B------:R-:W-:-:S04]  /*fac0*/  MOV R3, 0x40000040 ;  /* 0x4000004000037802 */ /* 0x000fc80000000f00 */
[----:B------:R-:W-:Y:S01]  /*fad0*/  ISETP.NE.AND P0, PT, R22, 0x2, PT ;  /* 0x000000021600780c */ /* 0x000fe20003f05270 */
[----:B------:R-:W-:Y:S01]  /*fae0*/  HGMMA.64x64x16.F32 R120, gdesc[UR4].tnspB, R120, gsb0 ;  /* 0x40e00000047879f0 */ /* 0x000fe20008000878 */
[----:B------:R-:W-:Y:S01]  /*faf0*/  R2UR UR4, R14 ;  /* 0x000000000e0472ca */ /* 0x000fe200000e0000 */
[----:B------:R-:W-:Y:S01]  /*fb00*/  VIADD R14, R2, 0x4 ;  /* 0x00000004020e7836 */ /* 0x000fe20000000000 */
[----:B------:R-:W-:Y:S02]  /*fb10*/  R2UR UR5, R15 ;  /* 0x000000000f0572ca */ /* 0x000fe400000e0000 */
[----:B------:R-:W-:Y:S01]  /*fb20*/  R2UR UR6, R12 ;  /* 0x000000000c0672ca */ /* 0x000fe200000e0000 */
[----:B------:R-:W-:Y:S01]  /*fb30*/  VIADD R12, R8, 0x100 ;  /* 0x00000100080c7836 */ /* 0x000fe20000000000 */
[----:B------:R-:W-:Y:S01]  /*fb40*/  R2UR UR7, R13 ;  /* 0x000000000d0772ca */ /* 0x000fe200000e0000 */
[----:B------:R-:W-:Y:S01]  /*fb50*/  IMAD.MOV.U32 R13, RZ, RZ, 0x40000040 ;  /* 0x40000040ff0d7424 */ /* 0x000fe200078e00ff */
[----:B------:R-:W-:Y:S01]  /*fb60*/  MOV R15, 0x40000040 ;  /* 0x40000040000f7802 */ /* 0x000fe20000000f00 */
[----:B---3--:R-:W-:Y:S01]  /*fb70*/  FADD.FTZ R7, R7, R4 ;  /* 0x0000000407077221 */ /* 0x008fe20000010000 */
[----:B------:R-:W-:-:S02]  /*fb80*/  WARPGROUP.DEPBAR.LE gsb0, 0x0 ;  /* 0x00008000000079c5 */ /* 0x000fc40000010000 */
[----:B------:R-:W-:-:S07]  /*fb90*/  WARPGROUP.ARRIVE ;  /* 0x00000000000079c5 */ /* 0x000fce0000000000 */
[----:B------:R-:W-:Y:S01]  /*fba0*/  HGMMA.64x64x16.F32 R120, gdesc[UR4].tnspB, R120, gsb0 ;  /* 0x40e00000047879f0 */ /* 0x000fe20008000878 */
[----:B------:R-:W-:Y:S01]  /*fbb0*/  R2UR UR4, R14 ;  /* 0x000000000e0472ca */ /* 0x000fe200000e0000 */
[----:B------:R-:W-:Y:S01]  /*fbc0*/  VIADD R14, R2, 0x6 ;  /* 0x00000006020e7836 */ /* 0x000fe20000000000 */
[----:B------:R-:W-:Y:S01]  /*fbd0*/  R2UR UR5, R15 ;  /* 0x000000000f0572ca */ /* 0x000fe200000e0000 */
[----:B------:R-:W-:Y:S01]  /*fbe0*/  IMAD.MOV.U32 R15, RZ, RZ, 0x40000040 ;  /* 0x40000040ff0f7424 */ /* 0x000fe200078e00ff */
[----:B------:R-:W-:Y:S02]  /*fbf0*/  R2UR UR6, R12 ;  /* 0x000000000c0672ca */ /* 0x000fe400000e0000 */
[----:B------:R-:W-:Y:S01]  /*fc00*/  R2UR UR7, R13 ;  /* 0x000000000d0772ca */ /* 0x000fe200000e0000 */
[----:B------:R-:W-:Y:S01]  /*fc10*/  IMAD.MOV.U32 R13, RZ, RZ, 0x40000040 ;  /* 0x40000040ff0d7424 */ /* 0x000fe200078e00ff */
[----:B------:R-:W-:Y:S01]  /*fc20*/  IADD3 R12, R8, 0x180, RZ ;  /* 0x00000180080c7810 */ /* 0x000fe20007ffe0ff */
[----:B------:R-:W-:-:S02]  /*fc30*/  WARPGROUP.DEPBAR.LE gsb0, 0x0 ;  /* 0x00008000000079c5 */ /* 0x000fc40000010000 */
[----:B------:R-:W-:-:S08]  /*fc40*/  WARPGROUP.ARRIVE ;  /* 0x00000000000079c5 */ /* 0x000fd00000000000 */
[----:B------:R-:W-:Y:S01]  /*fc50*/  HGMMA.64x64x16.F32 R120, gdesc[UR4].tnspB, R120, gsb0 ;  /* 0x40e00000047879f0 */ /* 0x000fe20008000878 */
[----:B------:R-:W-:Y:S02]  /*fc60*/  R2UR UR4, R14 ;  /* 0x000000000e0472ca */ /* 0x000fe400000e0000 */
[----:B------:R-:W-:Y:S01]  /*fc70*/  R2UR UR5, R15 ;  /* 0x000000000f0572ca */ /* 0x000fe200000e0000 */
[----:B------:R-:W-:Y:S01]  /*fc80*/  IMAD.MOV.U32 R15, RZ, RZ, 0x40000040 ;  /* 0x40000040ff0f7424 */ /* 0x000fe200078e00ff */
[----:B------:R-:W-:Y:S01]  /*fc90*/  R2UR UR6, R12 ;  /* 0x000000000c0672ca */ /* 0x000fe200000e0000 */
[----:B------:R-:W-:Y:S01]  /*fca0*/  VIADD R12, R8, 0x200 ;  /* 0x00000200080c7836 */ /* 0x000fe20000000000 */
[----:B------:R-:W-:Y:S02]  /*fcb0*/  R2UR UR7, R13 ;  /* 0x000000000d0772ca */ /* 0x000fe400000e0000 */
[----:B------:R-:W-:Y:S02]  /*fcc0*/  IADD3 R14, R2, 0x600, RZ ;  /* 0x00000600020e7810 */ /* 0x000fe40007ffe0ff */
[----:B------:R-:W-:Y:S01]  /*fcd0*/  MOV R13, 0x40000040 ;  /* 0x40000040000d7802 */ /* 0x000fe20000000f00 */
[----:B------:R-:W-:-:S02]  /*fce0*/  WARPGROUP.DEPBAR.LE gsb0, 0x0 ;  /* 0x00008000000079c5 */ /* 0x000fc40000010000 */
[----:B------:R-:W-:-:S06]  /*fcf0*/  WARPGROUP.ARRIVE ;  /* 0x00000000000079c5 */ /* 0x000fcc0000000000 */
        /* <DEDUP_REMOVED lines=9> */
[----:B01----:R-:W0:Y:S01]  /*fd90*/  SHFL.BFLY PT, R0, R10, 0x2, 0x1f ;  /* 0x0c401f000a007f89 */ /* 0x003e2200000e0000 */
        /* <DEDUP_REMOVED lines=33> */
[----:B------:R-:W-:-:S02]  /*ffb0*/  WARPGROUP.DEPBAR.LE gsb0, 0x0 ;  /* 0x00008000000079c5 */ /* 0x000fc40000010000 */
[----:B------:R-:W-:-:S08]  /*ffc0*/  WARPGROUP.ARRIVE ;  /* 0x00000000000079c5 */ /* 0x000fd00000000000 */
        /* <DEDUP_REMOVED lines=16> */
[C---:B------:R-:W-:Y:S01]  /*100d0*/  VIADD R12, R8.reuse, 0x500 ;  /* 0x00000500080c7836 */ /* 0x040fe20000000000 */
[----:B------:R-:W-:Y:S01]  /*100e0*/  R2UR UR7, R13 ;  /* 0x000000000d0772ca */ /* 0x000fe200000e0000 */
[----:B------:R-:W-:Y:S01]  /*100f0*/  VIADD R8, R8, 0x580 ;  /* 0x0000058008087836 */ /* 0x000fe20000000000 */
[C---:B------:R-:W-:Y:S01]  /*10100*/  IADD3 R14, R2.reuse, 0xc04, RZ ;  /* 0x00000c04020e7810 */ /* 0x040fe20007ffe0ff */
[----:B------:R-:W-:Y:S01]  /*10110*/  VIADD R2, R2, 0xc06 ;  /* 0x00000c0602027836 */ /* 0x000fe20000000000 */
[----:B------:R-:W-:Y:S01]  /*10120*/  MOV R13, 0x40000040 ;  /* 0x40000040000d7802 */ /* 0x000fe20000000f00 */
[----:B------:R-:W-:-:S02]  /*10130*/  WARPGROUP.DEPBAR.LE gsb0, 0x0 ;  /* 0x00008000000079c5 */ /* 0x000fc40000010000 */
[----:B------:R-:W-:-:S06]  /*10140*/  WARPGROUP.ARRIVE ;  /* 0x00000000000079c5 */ /* 0x000fcc0000000000 */
[----:B------:R-:W-:Y:S01]  /*10150*/  HGMMA.64x64x16.F32 R120, gdesc[UR4].tnspB, R120, gsb0 ;  /* 0x40e00000047879f0 */ /* 0x000fe20008000878 */
[----:B------:R-:W-:Y:S02]  /*10160*/  R2UR UR4, R14 ;  /* 0x000000000e0472ca */ /* 0x000fe400000e0000 */
[----:B------:R-:W-:Y:S02]  /*10170*/  R2UR UR5, R15 ;  /* 0x000000000f0572ca */ /* 0x000fe400000e0000 */
[----:B------:R-:W-:Y:S02]  /*10180*/  R2UR UR6, R12 ;  /* 0x000000000c0672ca */ /* 0x000fe400000e0000 */
[----:B------:R-:W-:Y:S01]  /*10190*/  R2UR UR7, R13 ;  /* 0x000000000d0772ca */ /* 0x000fe200000e0000 */
[----:B------:R-:W-:Y:S02]  /*101a0*/  WARPGROUP.DEPBAR.LE gsb0, 0x0 ;  /* 0x00008000000079c5 */ /* 0x000fe40000010000 */
[----:B------:R-:W-:-:S10]  /*101b0*/  WARPGROUP.ARRIVE ;  /* 0x00000000000079c5 */ /* 0x000fd40000000000 */
[----:B------:R-:W-:Y:S01]  /*101c0*/  HGMMA.64x64x16.F32 R120, gdesc[UR4].tnspB, R120, gsb0 ;  /* 0x40e00000047879f0 */ /* 0x000fe20008000878 */
[----:B------:R-:W-:Y:S01]  /*101d0*/  R2UR UR4, R2 ;  /* 0x00000000020472ca */ /* 0x000fe200000e0000 */
[----:B0-----:R-:W-:Y:S01]  /*101e0*/  FADD.FTZ R2, R0, R10 ;  /* 0x0000000a00027221 */ /* 0x001fe20000010000 */
[----:B------:R-:W-:Y:S01]  /*101f0*/  R2UR UR5, R3 ;  /* 0x00000000030572ca */ /* 0x000fe200000e0000 */
[----:B------:R-:W0:Y:S01]  /*10200*/  SHFL.BFLY PT, R0, R7, 0x1, 0x1f ;  /* 0x0c201f0007007f89 */ /* 0x000e2200000e0000 */
[----:B------:R-:W-:Y:S02]  /*10210*/  R2UR UR6, R8 ;  /* 0x00000000080672ca */ /* 0x000fe400000e0000 */
[----:B------:R-:W-:Y:S01]  /*10220*/  R2UR UR7, R9 ;  /* 0x00000000090772ca */ /* 0x000fe200000e0000 */
[----:B------:R-:W1:Y:S01]  /*10230*/  SHFL.BFLY PT, R3, R2, 0x1, 0x1f ;  /* 0x0c201f0002037f89 */ /* 0x000e6200000e0000 */
[----:B0-----:R-:W-:Y:S01]  /*10240*/  FADD.FTZ R10, R7, R0 ;  /* 0x00000000070a7221 */ /* 0x001fe20000010000 */
[----:B------:R-:W-:Y:S01]  /*10250*/  SEL R0, RZ, 0x1, P0 ;  /* 0x00000001ff007807 */ /* 0x000fe20000000000 */
[----:B-1----:R-:W-:-:S03]  /*10260*/  FADD.FTZ R13, R2, R3 ;  /* 0x00000003020d7221 */ /* 0x002fc60000010000 */
[----:B------:R-:W-:Y:S02]  /*10270*/  FSETP.NE.FTZ.AND P2, PT, R10, RZ, PT ;  /* 0x000000ff0a00720b */ /* 0x000fe40003f55000 */
[----:B--2---:R-:W-:Y:S02]  /*10280*/  LOP3.LUT R20, R20, R0, RZ, 0x3c, !PT ;  /* 0x0000000014147212 */ /* 0x004fe400078e3cff */
[----:B------:R-:W-:-:S09]  /*10290*/  FSETP.NE.FTZ.AND P3, PT, R13, RZ, PT ;  /* 0x000000ff0d00720b */ /* 0x000fd20003f75000 */
[----:B------:R-:W-:Y:S08]  /*102a0*/  @P2 MUFU.LG2 R4, R10 ;  /* 0x0000000a00042308 */ /* 0x000ff00000000c00 */
[----:B------:R0:W-:Y:S01]  /*102b0*/  @P2 MUFU.RCP R28, R10 ;  /* 0x0000000a001c2308 */ /* 0x0001e20000001000 */
[----:B------:R-:W-:Y:S02]  /*102c0*/  WARPGROUP.DEPBAR.LE gsb0, 0x0 ;  /* 0x00008000000079c5 */ /* 0x000fe40000010000 */
[----:B0-----:R-:W2:Y:S01]  /*102d0*/  LDL.LU R10, [R1+0x80] ;  /* 0x00008000010a7983 */ /* 0x001ea20000300800 */
[----:B------:R-:W-:-:S04]  /*102e0*/  WARPGROUP.ARRIVE ;  /* 0x00000000000079c5 */ /* 0x000fc80000000000 */
[----:B------:R-:W0:Y:S02]  /*102f0*/  @P3 MUFU.LG2 R8, R13 ;  /* 0x0000000d00083308 */ /* 0x000e240000000c00 */
[----:B------:R-:W-:Y:S01]  /*10300*/  HGMMA.64x64x16.F32 R120, gdesc[UR4].tnspB, R120, gsb0 ;  /* 0x40e00000047879f0 */ /* 0x000fe20008000878 */
[----:B------:R-:W-:Y:S01]  /*10310*/  MOV R2, RZ ;  /* 0x000000ff00027202 */ /* 0x000fe20000000f00 */
[----:B------:R1:W-:Y:S05]  /*10320*/  STL [R1+0x28], R20 ;  /* 0x0000281401007387 */ /* 0x0003ea0000100800 */
[----:B------:R-:W3:Y:S01]  /*10330*/  @P3 MUFU.RCP R2, R13 ;  /* 0x0000000d00023308 */ /* 0x000ee20000001000 */
[----:B------:R-:W-:-:S02]  /*10340*/  @!P1 VIADD R9, R11, 0x30860 ;  /* 0x000308600b099836 */ /* 0x000fc40000000000 */
[C---:B------:R-:W-:Y:S01]  /*10350*/  @P3 FMUL.FTZ R11, R6.reuse, 0.69314718246459960938 ;  /* 0x3f317218060b3820 */ /* 0x040fe20000410000 */
[----:B------:R-:W-:Y:S01]  /*10360*/  @P2 FMUL.FTZ R0, R6, 0.69314718246459960938 ;  /* 0x3f31721806002820 */ /* 0x000fe20000410000 */
[----:B0-----:R-:W-:Y:S01]  /*10370*/  @P3 FMUL.FTZ R8, R8, 0.69314718246459960938 ;  /* 0x3f31721808083820 */ /* 0x001fe20000410000 */
[----:B------:R-:W-:Y:S01]  /*10380*/  @!P1 PRMT R9, RZ, 0x654, R9 ;  /* 0x00000654ff099816 */ /* 0x000fe20000000009 */
[----:B------:R-:W-:Y:S01]  /*10390*/  @P2 FMUL.FTZ R7, R4, 0.69314718246459960938 ;  /* 0x3f31721804072820 */ /* 0x000fe20000410000 */
[----:B------:R-:W-:Y:S02]  /*103a0*/  IMAD.MOV.U32 R21, RZ, RZ, -0x800000 ;  /* 0xff800000ff157424 */ /* 0x000fe400078e00ff */
[----:B------:R-:W-:Y:S01]  /*103b0*/  @P3 FFMA.FTZ R21, R11, R37, R8 ;  /* 0x000000250b153223 */ /* 0x000fe20000010008 */
[----:B------:R-:W-:Y:S02]  /*103c0*/  IMAD.MOV.U32 R3, RZ, RZ, -0x800000 ;  /* 0xff800000ff037424 */ /* 0x000fe400078e00ff */
[----:B------:R-:W-:Y:S01]  /*103d0*/  @P2 FFMA.FTZ R3, R0, R5, R7 ;  /* 0x0000000500032223 */ /* 0x000fe20000010007 */
[----:B------:R-:W-:Y:S01]  /*103e0*/  SEL R22, R22, RZ, P0 ;  /* 0x000000ff16167207 */ /* 0x000fe20000000000 */
[----:B------:R-:W-:-:S02]  /*103f0*/  WARPGROUP.DEPBAR.LE gsb0, 0x0 ;  /* 0x00008000000079c5 */ /* 0x000fc40000010000 */
        /* <DEDUP_REMOVED lines=36> */
.L_x_10842:
[----:B------:R-:W2:Y:S01]  /*10640*/  LDL R63, [R1+0x78] ;  /* 0x00007800013f7983 */ /* 0x000ea20000100800 */
[----:B------:R-:W-:Y:S05]  /*10650*/  WARPSYNC.ALL ;  /* 0x0000000000007948 */ /* 0x000fea0003800000 */
[----:B------:R-:W0:Y:S01]  /*10660*/  S2R R5, SR_TID.X ;  /* 0x0000000000057919 */ /* 0x000e220000002100 */
[----:B------:R-:W3:Y:S01]  /*10670*/  S2UR UR5, SR_CgaCtaId ;  /* 0x00000000000579c3 */ /* 0x000ee20000008800 */
[----:B------:R-:W-:Y:S01]  /*10680*/  UMOV UR4, 0x400 ;  /* 0x0000040000047882 */ /* 0x000fe20000000000 */
[----:B------:R-:W-:Y:S01]  /*10690*/  BSSY B0, `(.L_x_10897) ;  /* 0x0000194000007945 */ /* 0x000fe20003800000 */
[----:B---3--:R-:W-:-:S06]  /*106a0*/  ULEA UR4, UR5, UR4, 0x18 ;  /* 0x0000000405047291 */ /* 0x008fcc000f8ec03f */
[----:B------:R-:W-:Y:S01]  /*106b0*/  MOV R2, UR4 ;  /* 0x0000000400027c02 */ /* 0x000fe20008000f00 */
[----:B------:R-:W-:Y:S01]  /*106c0*/  BAR.SYNC.DEFER_BLOCKING 0x5, 0x1a0 ;  /* 0x0146800000007b1d */ /* 0x000fe20000010000 */
[----:B0-----:R-:W-:-:S05]  /*106d0*/  VIADD R64, R5, 0xffffff80 ;  /* 0xffffff8005407836 */ /* 0x001fca0000000000 */
[----:B------:R-:W-:-:S04]  /*106e0*/  SHF.R.S32.HI R4, RZ, 0x1f, R64 ;  /* 0x0000001fff047819 */ /* 0x000fc80000011440 */
[----:B-1----:R-:W-:-:S04]  /*106f0*/  LEA.HI R20, R4, R64, RZ, 0x3 ;  /* 0x0000004004147211 */ /* 0x002fc800078f18ff */
[----:B------:R-:W-:Y:S02]  /*10700*/  LOP3.LUT R0, R20, 0x1ffffff8, RZ, 0xc0, !PT ;  /* 0x1ffffff814007812 */ /* 0x000fe400078ec0ff */
[----:B------:R-:W-:-:S03]  /*10710*/  SHF.R.S32.HI R20, RZ, 0x3, R20 ;  /* 0x00000003ff147819 */ /* 0x000fc60000011414 */
[----:B------:R-:W-:-:S04]  /*10720*/  IMAD.IADD R0, R64, 0x1, -R0 ;  /* 0x0000000140007824 */ /* 0x000fc800078e0a00 */
[----:B------:R-:W-:Y:S01]  /*10730*/  IMAD.SHL.U32 R0, R0, 0x8, RZ ;  /* 0x0000000800007824 */ /* 0x000fe200078e00ff */
[----:B------:R0:W1:Y:S01]  /*10740*/  LDS.128 R32, [R2+0x308d0] ;  /* 0x0308d00002207984 */ /* 0x0000620000000c00 */
[----:B------:R-:W-:Y:S06]  /*10750*/  BAR.ARV 0x4, 0x1a0 ;  /* 0x0106800000007b1d */ /* 0x000fec0000002000 */
[----:B--2---:R-:W-:Y:S02]  /*10760*/  SHF.R.S32.HI R26, RZ, 0x1f, R63 ;  /* 0x0000001fff1a7819 */ /* 0x004fe4000001143f */
[----:B------:R-:W-:-:S02]  /*10770*/  SHF.L.U32 R62, R63, 0x2, RZ ;  /* 0x000000023f3e7819 */ /* 0x000fc400000006ff */
[----:B------:R-:W-:Y:S01]  /*10780*/  SHF.L.U64.HI R60, R63, 0x2, R26 ;  /* 0x000000023f3c7819 */ /* 0x000fe2000001021a */
[----:B01----:R-:W-:Y:S06]  /*10790*/  @P1 BRA `(.L_x_10898) ;  /* 0x0000000c00d41947 */ /* 0x003fec0003800000 */
[----:B------:R-:W-:Y:S01]  /*107a0*/  VIADD R6, R5, 0xffffff80 ;  /* 0xffffff8005067836 */ /* 0x000fe20000000000 */
[----:B------:R-:W-:Y:S01]  /*107b0*/  LEA.HI R4, R4, R64, RZ, 0x4 ;  /* 0x0000004004047211 */ /* 0x000fe200078f20ff */
[----:B------:R-:W0:Y:S03]  /*107c0*/  S2R R5, SR_SWINHI ;  /* 0x0000000000057919 */ /* 0x000e260000002f00 */
[----:B------:R-:W-:Y:S01]  /*107d0*/  SHF.R.S32.HI R8, RZ, 0x1f, R6 ;  /* 0x0000001fff087819 */ /* 0x000fe20000011406 */
[----:B------:R-:W2:Y:S01]  /*107e0*/  LDL R65, [R1+0x7c] ;  /* 0x00007c0001417983 */ /* 0x000ea20000100800 */
[----:B------:R-:W-:Y:S02]  /*107f0*/  SHF.R.S32.HI R7, RZ, 0x4, R4 ;  /* 0x00000004ff077819 */ /* 0x000fe40000011404 */
[----:B------:R-:W-:Y:S02]  /*10800*/  LEA.HI R8, R8, R6, RZ, 0x5 ;  /* 0x0000000608087211 */ /* 0x000fe400078f28ff */
[----:B------:R-:W-:-:S02]  /*10810*/  LEA.HI R6, R4, R7, RZ, 0x1 ;  /* 0x0000000704067211 */ /* 0x000fc400078f08ff */
[----:B------:R-:W-:Y:S02]  /*10820*/  LOP3.LUT R4, R4, 0xfffffff0, RZ, 0xc0, !PT ;  /* 0xfffffff004047812 */ /* 0x000fe400078ec0ff */
[----:B------:R-:W-:Y:S02]  /*10830*/  SHF.R.S32.HI R8, RZ, 0x5, R8 ;  /* 0x00000005ff087819 */ /* 0x000fe40000011408 */
[----:B------:R-:W-:Y:S01]  /*10840*/  LOP3.LUT R6, R6, 0x1ffffffe, RZ, 0xc0, !PT ;  /* 0x1ffffffe06067812 */ /* 0x000fe200078ec0ff */
[----:B------:R-:W-:Y:S01]  /*10850*/  IMAD.IADD R4, R64, 0x1, -R4 ;  /* 0x0000000140047824 */ /* 0x000fe200078e0a04 */
[----:B------:R-:W-:-:S03]  /*10860*/  SHF.L.U32 R9, R8, 0xa, RZ ;  /* 0x0000000a08097819 */ /* 0x000fc600000006ff */
[----:B------:R-:W-:Y:S01]  /*10870*/  IMAD.IADD R6, R7, 0x1, -R6 ;  /* 0x0000000107067824 */ /* 0x000fe200078e0a06 */
[----:B------:R-:W-:-:S03]  /*10880*/  LEA R9, R4, R9, 0x6 ;  /* 0x0000000904097211 */ /* 0x000fc600078e30ff */
[----:B------:R-:W-:Y:S01]  /*10890*/  IMAD.SHL.U32 R6, R6, 0x8, RZ ;  /* 0x0000000806067824 */ /* 0x000fe200078e00ff */
[----:B------:R-:W-:Y:S05]  /*108a0*/  WARPSYNC.ALL ;  /* 0x0000000000007948 */ /* 0x000fea0003800000 */
[----:B------:R-:W-:Y:S01]  /*108b0*/  IMAD.IADD R9, R6, 0x1, R9 ;  /* 0x0000000106097824 */ /* 0x000fe200078e0209 */
[----:B------:R-:W-:Y:S01]  /*108c0*/  F2FP.F16.F32.PACK_AB R12, R12, R55 ;  /* 0x000000370c0c723e */ /* 0x000fe200000000ff */
[----:B------:R-:W-:Y:S01]  /*108d0*/  ULDC.64 UR4, c[0x0][0xbd8] ;  /* 0x0002f60000047ab9 */ /* 0x000fe20000000a00 */
[----:B-----5:R-:W-:Y:S02]  /*108e0*/  MOV R24, R2 ;  /* 0x0000000200187202 */ /* 0x020fe40000000f00 */
[----:B0-----:R-:W-:-:S03]  /*108f0*/  MOV R25, R5 ;  /* 0x0000000500197202 */ /* 0x001fc60000000f00 */
[----:B------:R-:W-:Y:S01]  /*10900*/  IMAD.WIDE R10, R9, 0x2, R24 ;  /* 0x00000002090a7825 */ /* 0x000fe200078e0218 */
[----:B------:R-:W-:Y:S02]  /*10910*/  BAR.SYNC.DEFER_BLOCKING 0x1, 0x180 ;  /* 0x0046000000007b1d */ /* 0x000fe40000010000 */
[C---:B------:R-:W-:Y:S02]  /*10920*/  IADD3 R57, P2, R10.reuse, 0x20, RZ ;  /* 0x000000200a397810 */ /* 0x040fe40007f5e0ff */
[C---:B------:R-:W-:Y:S02]  /*10930*/  LOP3.LUT R9, R10.reuse, 0x380, RZ, 0xc0, !PT ;  /* 0x000003800a097812 */ /* 0x040fe400078ec0ff */
[C---:B------:R-:W-:Y:S02]  /*10940*/  IADD3 R61, P0, R10.reuse, 0x60, RZ ;  /* 0x000000600a3d7810 */ /* 0x040fe40007f1e0ff */
[----:B------:R-:W-:Y:S02]  /*10950*/  IADD3 R59, P1, R10, 0x40, RZ ;  /* 0x000000400a3b7810 */ /* 0x000fe40007f3e0ff */
[----:B------:R-:W-:-:S02]  /*10960*/  LOP3.LUT R4, R57, 0x380, RZ, 0xc0, !PT ;  /* 0x0000038039047812 */ /* 0x000fc400078ec0ff */
[----:B------:R-:W-:Y:S02]  /*10970*/  SHF.R.U64 R9, R9, 0x3, RZ ;  /* 0x0000000309097819 */ /* 0x000fe400000012ff */
[----:B------:R-:W-:Y:S02]  /*10980*/  LOP3.LUT R6, R59, 0x380, RZ, 0xc0, !PT ;  /* 0x000003803b067812 */ /* 0x000fe400078ec0ff */
[----:B------:R-:W-:Y:S02]  /*10990*/  LOP3.LUT R32, R61, 0x380, RZ, 0xc0, !PT ;  /* 0x000003803d207812 */ /* 0x000fe400078ec0ff */
[----:B------:R-:W-:Y:S02]  /*109a0*/  SHF.R.U64 R4, R4, 0x3, RZ ;  /* 0x0000000304047819 */ /* 0x000fe400000012ff */
[----:B------:R-:W-:Y:S02]  /*109b0*/  LOP3.LUT R10, R9, R10, RZ, 0x3c, !PT ;  /* 0x0000000a090a7212 */ /* 0x000fe400078e3cff */
[----:B------:R-:W-:-:S02]  /*109c0*/  SHF.R.U64 R6, R6, 0x3, RZ ;  /* 0x0000000306067819 */ /* 0x000fc400000012ff */
[----:B------:R-:W-:Y:S01]  /*109d0*/  SHF.R.U64 R32, R32, 0x3, RZ ;  /* 0x0000000320207819 */ /* 0x000fe200000012ff */
[--C-:B------:R-:W-:Y:S01]  /*109e0*/  IMAD.X R7, RZ, RZ, R11.reuse, P1 ;  /* 0x000000ffff077224 */ /* 0x100fe200008e060b */
[----:B------:R-:W-:Y:S01]  /*109f0*/  LOP3.LUT R8, R4, R57, RZ, 0x3c, !PT ;  /* 0x0000003904087212 */ /* 0x000fe200078e3cff */
[----:B------:R-:W-:Y:S01]  /*10a00*/  IMAD.X R9, RZ, RZ, R11, P2 ;  /* 0x000000ffff097224 */ /* 0x000fe200010e060b */
[----:B------:R-:W-:Y:S02]  /*10a10*/  IADD3.X R5, RZ, R11, RZ, P0, !PT ;  /* 0x0000000bff057210 */ /* 0x000fe400007fe4ff */
[----:B------:R-:W-:Y:S02]  /*10a20*/  LOP3.LUT R6, R6, R59, RZ, 0x3c, !PT ;  /* 0x0000003b06067212 */ /* 0x000fe400078e3cff */
[----:B------:R-:W-:Y:S02]  /*10a30*/  LOP3.LUT R4, R32, R61, RZ, 0x3c, !PT ;  /* 0x0000003d20047212 */ /* 0x000fe400078e3cff */
[----:B------:R-:W-:-:S02]  /*10a40*/  MOV R10, R10 ;  /* 0x0000000a000a7202 */ /* 0x000fc40000000f00 */
[----:B------:R-:W-:Y:S02]  /*10a50*/  F2FP.F16.F32.PACK_AB R13, R13, R58 ;  /* 0x0000003a0d0d723e */ /* 0x000fe400000000ff */
[----:B------:R-:W-:Y:S02]  /*10a60*/  F2FP.F16.F32.PACK_AB R14, R14, R53 ;  /* 0x000000350e0e723e */ /* 0x000fe400000000ff */
[----:B------:R-:W-:Y:S02]  /*10a70*/  F2FP.F16.F32.PACK_AB R15, R15, R56 ;  /* 0x000000380f0f723e */ /* 0x000fe400000000ff */
[----:B------:R-:W-:Y:S02]  /*10a80*/  MOV R55, R6 ;  /* 0x0000000600377202 */ /* 0x000fe40000000f00 */
[----:B------:R-:W-:Y:S01]  /*10a90*/  MOV R53, R4 ;  /* 0x0000000400357202 */ /* 0x000fe20000000f00 */
[----:B------:R0:W-:Y:S01]  /*10aa0*/  STSM.16.M88.4 [R10], R12 ;  /* 0x0000000c0a007844 */ /* 0x0001e20000000200 */
[----:B------:R-:W-:-:S02]  /*10ab0*/  MOV R32, R8 ;  /* 0x0000000800207202 */ /* 0x000fc40000000f00 */
[----:B------:R-:W-:Y:S02]  /*10ac0*/  F2FP.F16.F32.PACK_AB R4, R38, R37 ;  /* 0x000000252604723e */ /* 0x000fe400000000ff */
[----:B------:R-:W-:Y:S02]  /*10ad0*/  F2FP.F16.F32.PACK_AB R5, R51, R54 ;  /* 0x000000363305723e */ /* 0x000fe400000000ff */
[----:B------:R-:W-:Y:S02]  /*10ae0*/  F2FP.F16.F32.PACK_AB R6, R41, R36 ;  /* 0x000000242906723e */ /* 0x000fe400000000ff */
[----:B------:R-:W-:Y:S02]  /*10af0*/  F2FP.F16.F32.PACK_AB R7, R49, R52 ;  /* 0x000000343107723e */ /* 0x000fe400000000ff */
[----:B------:R-:W-:Y:S02]  /*10b00*/  F2FP.F16.F32.PACK_AB R8, R42, R31 ;  /* 0x0000001f2a08723e */ /* 0x000fe400000000ff */
[----:B------:R-:W-:-:S02]  /*10b10*/  F2FP.F16.F32.PACK_AB R9, R47, R50 ;  /* 0x000000322f09723e */ /* 0x000fc400000000ff */
[----:B------:R-:W-:Y:S02]  /*10b20*/  F2FP.F16.F32.PACK_AB R11, R45, R48 ;  /* 0x000000302d0b723e */ /* 0x000fe400000000ff */
[----:B0-----:R-:W-:Y:S02]  /*10b30*/  F2FP.F16.F32.PACK_AB R10, R39, R30 ;  /* 0x0000001e270a723e */ /* 0x001fe400000000ff */
[----:B------:R-:W-:Y:S02]  /*10b40*/  F2FP.F16.F32.PACK_AB R12, R40, R29 ;  /* 0x0000001d280c723e */ /* 0x000fe400000000ff */
[----:B------:R-:W-:Y:S02]  /*10b50*/  F2FP.F16.F32.PACK_AB R13, R43, R46 ;  /* 0x0000002e2b0d723e */ /* 0x000fe400000000ff */
[----:B------:R-:W-:Y:S02]  /*10b60*/  F2FP.F16.F32.PACK_AB R14, R28, R27 ;  /* 0x0000001b1c0e723e */ /* 0x000fe400000000ff */
[----:B------:R-:W-:-:S02]  /*10b70*/  F2FP.F16.F32.PACK_AB R15, R151, R44 ;  /* 0x0000002c970f723e */ /* 0x000fc400000000ff */
[----:B------:R-:W-:Y:S02]  /*10b80*/  ISETP.NE.U32.AND P0, PT, RZ, UR4, PT ;  /* 0x00000004ff007c0c */ /* 0x000fe4000bf05070 */
        /* <DEDUP_REMOVED lines=9> */
[----:B------:R-:W-:Y:S02]  /*10c20*/  ISETP.NE.AND.EX P1, PT, RZ, UR5, PT, P1 ;  /* 0x00000005ff007c0c */ /* 0x000fe4000bf25310 */
[----:B------:R-:W-:-:S11]  /*10c30*/  MOV R37, RZ ;  /* 0x000000ff00257202 */ /* 0x000fd60000000f00 */
[----:B------:R-:W-:Y:S01]  /*10c40*/  @P1 IADD3 R28, P2, R62, UR4, RZ ;  /* 0x000000043e1c1c10 */ /* 0x000fe2000ff5e0ff */
[----:B------:R-:W-:Y:S02]  /*10c50*/  ULDC UR4, c[0x0][0xa88] ;  /* 0x0002a20000047ab9 */ /* 0x000fe40000000800 */
[----:B0-----:R-:W-:Y:S01]  /*10c60*/  IMAD.U32 R32, RZ, RZ, UR4 ;  /* 0x00000004ff207e24 */ /* 0x001fe2000f8e00ff */
[----:B------:R-:W-:Y:S01]  /*10c70*/  @P1 IADD3.X R29, R60, UR5, RZ, P2, !PT ;  /* 0x000000053c1d1c10 */ /* 0x000fe200097fe4ff */
[----:B------:R-:W3:Y:S04]  /*10c80*/  @P0 LDG.E R37, desc[UR56][R30.64] ;  /* 0x000000381e250981 */ /* 0x000ee8000c1e1900 */
[----:B------:R1:W5:Y:S01]  /*10c90*/  @P1 LDG.E R32, desc[UR56][R28.64] ;  /* 0x000000381c201981 */ /* 0x000362000c1e1900 */
[----:B--2---:R-:W-:-:S02]  /*10ca0*/  SHF.R.S32.HI R38, RZ, 0x1f, R65 ;  /* 0x0000001fff267819 */ /* 0x004fc40000011441 */
[----:B---3--:R-:W-:Y:S01]  /*10cb0*/  SHF.R.S32.HI R36, RZ, 0x1f, R37 ;  /* 0x0000001fff247819 */ /* 0x008fe20000011425 */
[----:B-1----:R-:W-:Y:S06]  /*10cc0*/  @P1 BRA `(.L_x_10899) ;  /* 0x0000000000101947 */ /* 0x002fec0003800000 */
[----:B------:R-:W-:Y:S05]  /*10cd0*/  @!P0 BRA `(.L_x_10899) ;  /* 0x00000000000c8947 */ /* 0x000fea0003800000 */
[----:B------:R-:W2:Y:S04]  /*10ce0*/  LDG.E R5, desc[UR56][R30.64] ;  /* 0x000000381e057981 */ /* 0x000ea8000c1e1900 */
[----:B-----5:R-:W2:Y:S02]  /*10cf0*/  LDG.E R32, desc[UR56][R30.64+0x4] ;  /* 0x000004381e207981 */ /* 0x020ea4000c1e1900 */
[----:B--2---:R-:W-:-:S07]  /*10d00*/  IMAD.IADD R32, R32, 0x1, -R5 ;  /* 0x0000000120207824 */ /* 0x004fce00078e0a05 */
.L_x_10899:
[----:B------:R-:W2:Y:S01]  /*10d10*/  LDL R9, [R1+0x8c] ;  /* 0x00008c0001097983 */ /* 0x000ea20000100800 */
[----:B------:R-:W-:-:S03]  /*10d20*/  ULDC.64 UR4, c[0x0][0xb70] ;  /* 0x0002dc0000047ab9 */ /* 0x000fc60000000a00 */
[----:B------:R-:W2:Y:S01]  /*10d30*/  LDL.LU R41, [R1+0x84] ;  /* 0x0000840001297983 */ /* 0x000ea20000300800 */
[----:B------:R-:W-:Y:S01]  /*10d40*/  MOV R4, R37 ;  /* 0x0000002500047202 */ /* 0x000fe20000000f00 */
[----:B------:R-:W-:Y:S01]  /*10d50*/  IMAD R6, R38, UR4, RZ ;  /* 0x0000000426067c24 */ /* 0x000fe2000f8e02ff */
[----:B------:R-:W-:Y:S01]  /*10d60*/  SEL R40, R26, RZ, !P0 ;  /* 0x000000ff1a287207 */ /* 0x000fe20004000000 */
[----:B------:R-:W0:Y:S01]  /*10d70*/  S2R R8, SR_TID.X ;  /* 0x0000000000087919 */ /* 0x000e220000002100 */
[----:B------:R-:W-:Y:S01]  /*10d80*/  IMAD.MOV.U32 R5, RZ, RZ, R36 ;  /* 0x000000ffff057224 */ /* 0x000fe200078e0024 */
[----:B------:R-:W-:Y:S01]  /*10d90*/  SEL R39, R63, RZ, !P0 ;  /* 0x000000ff3f277207 */ /* 0x000fe20004000000 */
[C---:B------:R-:W-:Y:S02]  /*10da0*/  IMAD R7, R65.reuse, UR5, R6 ;  /* 0x0000000541077c24 */ /* 0x040fe4000f8e0206 */
[----:B------:R-:W-:Y:S01]  /*10db0*/  IMAD.WIDE.U32 R4, R65, UR4, R4 ;  /* 0x0000000441047c25 */ /* 0x000fe2000f8e0004 */
[----:B------:R-:W-:-:S03]  /*10dc0*/  ULDC.64 UR4, c[0x0][0xb78] ;  /* 0x0002de0000047ab9 */ /* 0x000fc60000000a00 */
[----:B------:R-:W-:Y:S02]  /*10dd0*/  IMAD.IADD R5, R5, 0x1, R7 ;  /* 0x0000000105057824 */ /* 0x000fe400078e0207 */
[----:B------:R-:W-:Y:S02]  /*10de0*/  IMAD R6, R40, UR4, RZ ;  /* 0x0000000428067c24 */ /* 0x000fe4000f8e02ff */
[----:B------:R-:W-:-:S04]  /*10df0*/  IMAD.WIDE.U32 R4, R39, UR4, R4 ;  /* 0x0000000427047c25 */ /* 0x000fc8000f8e0004 */
[----:B------:R-:W-:Y:S01]  /*10e00*/  IMAD R6, R39, UR5, R6 ;  /* 0x0000000527067c24 */ /* 0x000fe2000f8e0206 */
[----:B------:R-:W-:Y:S01]  /*10e10*/  ULDC.64 UR4, c[0x0][0xb40] ;  /* 0x0002d00000047ab9 */ /* 0x000fe20000000a00 */
[----:B------:R-:W-:-:S04]  /*10e20*/  IMAD R7, R20, 0x40, R0 ;  /* 0x0000004014077824 */ /* 0x000fc800078e0200 */
[----:B------:R-:W-:-:S03]  /*10e30*/  IMAD.WIDE R24, R7, 0x2, R24 ;  /* 0x0000000207187825 */ /* 0x000fc600078e0218 */
[----:B------:R-:W-:-:S04]  /*10e40*/  IADD3 R7, P4, R24, 0x4800, RZ ;  /* 0x0000480018077810 */ /* 0x000fc80007f9e0ff */
[----:B------:R-:W-:Y:S01]  /*10e50*/  IADD3.X R27, RZ, R25, RZ, P4, !PT ;  /* 0x00000019ff1b7210 */ /* 0x000fe200027fe4ff */
[--C-:B------:R-:W-:Y:S01]  /*10e60*/  IMAD.MOV.U32 R28, RZ, RZ, R0.reuse ;  /* 0x000000ffff1c7224 */ /* 0x100fe200078e0000 */
[----:B------:R-:W-:Y:S01]  /*10e70*/  SHF.R.S32.HI R29, RZ, 0x1f, R0 ;  /* 0x0000001fff1d7819 */ /* 0x000fe20000011400 */
[----:B------:R-:W-:Y:S01]  /*10e80*/  BSSY B1, `(.L_x_10900) ;  /* 0x0000057000017945 */ /* 0x000fe20003800000 */
[----:B--2---:R-:W-:Y:S01]  /*10e90*/  IMAD R11, R41, 0xc0, R9 ;  /* 0x000000c0290b7824 */ /* 0x004fe200078e0209 */
[----:B0-----:R-:W-:-:S04]  /*10ea0*/  IADD3 R9, R8, -0x80, RZ ;  /* 0xffffff8008097810 */ /* 0x001fc80007ffe0ff */
[----:B------:R-:W-:Y:S02]  /*10eb0*/  SHF.R.S32.HI R8, RZ, 0x1f, R9 ;  /* 0x0000001fff087819 */ /* 0x000fe40000011409 */
[----:B------:R-:W-:Y:S02]  /*10ec0*/  IADD3 R4, P1, R11, R4, RZ ;  /* 0x000000040b047210 */ /* 0x000fe40007f3e0ff */
[----:B------:R-:W-:Y:S02]  /*10ed0*/  LEA.HI R8, R8, R9, RZ, 0x7 ;  /* 0x0000000908087211 */ /* 0x000fe400078f38ff */
[----:B------:R-:W-:Y:S02]  /*10ee0*/  LEA R30, P2, R4, UR4, 0x2 ;  /* 0x00000004041e7c11 */ /* 0x000fe4000f8410ff */
[----:B------:R-:W-:-:S05]  /*10ef0*/  LOP3.LUT R8, R8, 0xffffff80, RZ, 0xc0, !PT ;  /* 0xffffff8008087812 */ /* 0x000fca00078ec0ff */
[----:B------:R-:W-:Y:S01]  /*10f00*/  IMAD.IADD R8, R9, 0x1, -R8 ;  /* 0x0000000109087824 */ /* 0x000fe200078e0a08 */
[----:B------:R-:W-:-:S04]  /*10f10*/  SHF.R.S32.HI R9, RZ, 0x1f, R11 ;  /* 0x0000001fff097819 */ /* 0x000fc8000001140b */
[----:B------:R-:W-:Y:S02]  /*10f20*/  LOP3.LUT P0, RZ, R8, 0x3, RZ, 0xc0, !PT ;  /* 0x0000000308ff7812 */ /* 0x000fe4000780c0ff */
[----:B------:R-:W-:Y:S02]  /*10f30*/  IADD3.X R9, R9, R5, R6, P1, !PT ;  /* 0x0000000509097210 */ /* 0x000fe40000ffe406 */
[C---:B------:R-:W-:Y:S02]  /*10f40*/  IADD3 R5, R11.reuse, 0x8, RZ ;  /* 0x000000080b057810 */ /* 0x040fe40007ffe0ff */
[----:B-----5:R-:W-:Y:S02]  /*10f50*/  ISETP.GE.OR P1, PT, R11, R32, P0 ;  /* 0x000000200b00720c */ /* 0x020fe40000726670 */
[----:B------:R-:W-:Y:S01]  /*10f60*/  LEA.HI.X R31, R4, UR5, R9, 0x2, P2 ;  /* 0x00000005041f7c11 */ /* 0x000fe200090f1409 */
[----:B------:R-:W-:Y:S01]  /*10f70*/  ULDC.64 UR4, c[0x0][0xaa0] ;  /* 0x0002a80000047ab9 */ /* 0x000fe20000000a00 */
[----:B------:R-:W-:-:S02]  /*10f80*/  IADD3 R15, P2, R24, 0x1800, RZ ;  /* 0x00001800180f7810 */ /* 0x000fc40007f5e0ff */
[C---:B------:R-:W-:Y:S02]  /*10f90*/  IADD3 R11, P3, R24.reuse, 0x3000, RZ ;  /* 0x00003000180b7810 */ /* 0x040fe40007f7e0ff */
[----:B------:R-:W-:Y:S01]  /*10fa0*/  ISETP.GE.OR P0, PT, R5, R32, P0 ;  /* 0x000000200500720c */ /* 0x000fe20000706670 */
[--C-:B------:R-:W-:Y:S01]  /*10fb0*/  IMAD.X R9, RZ, RZ, R25.reuse, P2 ;  /* 0x000000ffff097224 */ /* 0x100fe200010e0619 */
[----:B------:R-:W-:Y:S01]  /*10fc0*/  LOP3.LUT R5, R24, 0x380, RZ, 0xc0, !PT ;  /* 0x0000038018057812 */ /* 0x000fe200078ec0ff */
[----:B------:R-:W-:Y:S01]  /*10fd0*/  IMAD.X R13, RZ, RZ, R25, P3 ;  /* 0x000000ffff0d7224 */ /* 0x000fe200018e0619 */
[----:B------:R-:W-:Y:S01]  /*10fe0*/  LOP3.LUT R8, R15, 0x380, RZ, 0xc0, !PT ;  /* 0x000003800f087812 */ /* 0x000fe200078ec0ff */
[----:B------:R-:W-:Y:S01]  /*10ff0*/  @!P1 STG.E desc[UR56][R30.64], R3 ;  /* 0x000000031e009986 */ /* 0x000fe2000c101938 */
[----:B------:R-:W-:Y:S02]  /*11000*/  LOP3.LUT R10, R11, 0x380, RZ, 0xc0, !PT ;  /* 0x000003800b0a7812 */ /* 0x000fe400078ec0ff */
[----:B------:R-:W-:-:S02]  /*11010*/  LOP3.LUT R6, R7, 0x380, RZ, 0xc0, !PT ;  /* 0x0000038007067812 */ /* 0x000fc400078ec0ff */
[----:B------:R-:W-:Y:S02]  /*11020*/  SHF.R.U64 R5, R5, 0x3, RZ ;  /* 0x0000000305057819 */ /* 0x000fe400000012ff */
[----:B------:R-:W-:Y:S01]  /*11030*/  SHF.R.U64 R8, R8, 0x3, RZ ;  /* 0x0000000308087819 */ /* 0x000fe200000012ff */
[----:B------:R0:W-:Y:S01]  /*11040*/  @!P0 STG.E desc[UR56][R30.64+0x20], R21 ;  /* 0x000020151e008986 */ /* 0x0001e2000c101938 */
[----:B------:R-:W-:Y:S02]  /*11050*/  SHF.R.U64 R10, R10, 0x3, RZ ;  /* 0x000000030a0a7819 */ /* 0x000fe400000012ff */
[----:B------:R-:W-:Y:S02]  /*11060*/  SHF.R.U64 R6, R6, 0x3, RZ ;  /* 0x0000000306067819 */ /* 0x000fe400000012ff */
[----:B------:R-:W-:Y:S01]  /*11070*/  LOP3.LUT R4, R5, R24, RZ, 0x3c, !PT ;  /* 0x0000001805047212 */ /* 0x000fe200078e3cff */
[----:B------:R-:W-:Y:S01]  /*11080*/  IMAD.MOV.U32 R5, RZ, RZ, R25 ;  /* 0x000000ffff057224 */ /* 0x000fe200078e0019 */
[----:B------:R-:W-:-:S02]  /*11090*/  LOP3.LUT R8, R8, R15, RZ, 0x3c, !PT ;  /* 0x0000000f08087212 */ /* 0x000fc400078e3cff */
[----:B------:R-:W-:Y:S02]  /*110a0*/  LOP3.LUT R12, R10, R11, RZ, 0x3c, !PT ;  /* 0x0000000b0a0c7212 */ /* 0x000fe400078e3cff */
[----:B------:R-:W-:Y:S01]  /*110b0*/  LOP3.LUT R26, R6, R7, RZ, 0x3c, !PT ;  /* 0x00000007061a7212 */ /* 0x000fe200078e3cff */
[----:B------:R-:W-:Y:S01]  /*110c0*/  IMAD R36, R36, UR4, RZ ;  /* 0x0000000424247c24 */ /* 0x000fe2000f8e02ff */
[----:B------:R-:W5:Y:S01]  /*110d0*/  LD.E.128 R4, desc[UR56][R4.64] ;  /* 0x0000003804047980 */ /* 0x000f62000c101d00 */
[C---:B------:R-:W-:Y:S01]  /*110e0*/  IMAD.WIDE.U32 R28, R37.reuse, UR4, R28 ;  /* 0x00000004251c7c25 */ /* 0x040fe2000f8e001c */
[----:B------:R-:W-:Y:S02]  /*110f0*/  ULDC UR4, c[0x0][0xa8c] ;  /* 0x0002a30000047ab9 */ /* 0x000fe40000000800 */
[----:B------:R-:W5:Y:S04]  /*11100*/  LD.E.128 R8, desc[UR56][R8.64] ;  /* 0x0000003808087980 */ /* 0x000f68000c101d00 */
[----:B------:R-:W5:Y:S04]  /*11110*/  LD.E.128 R12, desc[UR56][R12.64] ;  /* 0x000000380c0c7980 */ /* 0x000f68000c101d00 */
[----:B------:R-:W5:Y:S01]  /*11120*/  LD.E.128 R24, desc[UR56][R26.64] ;  /* 0x000000381a187980 */ /* 0x000f62000c101d00 */
[----:B------:R-:W-:Y:S01]  /*11130*/  IMAD R37, R37, UR5, R36 ;  /* 0x0000000525257c24 */ /* 0x000fe2000f8e0224 */
[----:B------:R-:W-:Y:S01]  /*11140*/  ISETP.GE.AND P0, PT, R0, UR4, PT ;  /* 0x0000000400007c0c */ /* 0x000fe2000bf06270 */
[C---:B------:R-:W-:Y:S01]  /*11150*/  VIADD R0, R20.reuse, 0x30 ;  /* 0x0000003014007836 */ /* 0x040fe20000000000 */
[----:B------:R-:W-:Y:S01]  /*11160*/  @!PT LDS RZ, [RZ] ;  /* 0x00000000fffff984 */ /* 0x000fe20000000800 */
[----:B------:R-:W-:Y:S01]  /*11170*/  @!PT LDS RZ, [RZ] ;  /* 0x00000000fffff984 */ /* 0x000fe20000000800 */
[----:B------:R-:W-:Y:S01]  /*11180*/  @!PT LDS RZ, [RZ] ;  /* 0x00000000fffff984 */ /* 0x000fe20000000800 */
[----:B------:R-:W-:Y:S01]  /*11190*/  @!PT LDS RZ, [RZ] ;  /* 0x00000000fffff984 */ /* 0x000fe20000000800 */
[----:B------:R1:W-:Y:S06]  /*111a0*/  MEMBAR.ALL.CTA ;  /* 0x0000000000007992 */ /* 0x0003ec0000008000 */
[----:B-1----:R-:W1:Y:S01]  /*111b0*/  FENCE.VIEW.ASYNC.S ;  /* 0x00000000000073c6 */ /* 0x002e620000000000 */
[----:B------:R-:W-:Y:S01]  /*111c0*/  IMAD R32, R41, -0xc0, R32 ;  /* 0xffffff4029207824 */ /* 0x000fe200078e0220 */
[C---:B0-----:R-:W-:Y:S01]  /*111d0*/  IADD3 R21, R20.reuse, 0x90, RZ ;  /* 0x0000009014157810 */ /* 0x041fe20007ffe0ff */
[----:B------:R-:W-:Y:S01]  /*111e0*/  VIADD R3, R20, 0x60 ;  /* 0x0000006014037836 */ /* 0x000fe20000000000 */
[----:B------:R-:W-:Y:S01]  /*111f0*/  ULDC.64 UR4, c[0x0][0xae0] ;  /* 0x0002b80000047ab9 */ /* 0x000fe20000000a00 */
[----:B------:R-:W-:Y:S01]  /*11200*/  IADD3 R29, R29, R37, RZ ;  /* 0x000000251d1d7210 */ /* 0x000fe20007ffe0ff */
[----:B------:R-:W-:Y:S01]  /*11210*/  IMAD R30, R38, UR4, RZ ;  /* 0x00000004261e7c24 */ /* 0x000fe2000f8e02ff */
[-C--:B------:R-:W-:Y:S01]  /*11220*/  ISETP.GE.OR P3, PT, R0, R32.reuse, P0 ;  /* 0x000000200000720c */ /* 0x080fe20000766670 */
[----:B------:R-:W-:Y:S01]  /*11230*/  VIADD R0, R2, 0x30820 ;  /* 0x0003082002007836 */ /* 0x000fe20000000000 */
[-C--:B------:R-:W-:Y:S01]  /*11240*/  ISETP.GE.OR P1, PT, R3, R32.reuse, P0 ;  /* 0x000000200300720c */ /* 0x080fe20000726670 */
[----:B------:R-:W-:Y:S01]  /*11250*/  IMAD R31, R65, UR5, R30 ;  /* 0x00000005411f7c24 */ /* 0x000fe2000f8e021e */
[-C--:B------:R-:W-:Y:S01]  /*11260*/  ISETP.GE.OR P2, PT, R21, R32.reuse, P0 ;  /* 0x000000201500720c */ /* 0x080fe20000746670 */
[----:B------:R-:W-:Y:S01]  /*11270*/  IMAD.WIDE.U32 R28, R65, UR4, R28 ;  /* 0x00000004411c7c25 */ /* 0x000fe2000f8e001c */
[----:B------:R-:W-:Y:S01]  /*11280*/  ISETP.GE.OR P0, PT, R20, R32, P0 ;  /* 0x000000201400720c */ /* 0x000fe20000706670 */
[----:B------:R-:W-:Y:S01]  /*11290*/  ULDC.64 UR4, c[0x0][0xae8] ;  /* 0x0002ba0000047ab9 */ /* 0x000fe20000000a00 */
[----:B------:R-:W-:Y:S01]  /*112a0*/  PRMT R0, RZ, 0x654, R0 ;  /* 0x00000654ff007816 */ /* 0x000fe20000000000 */
[----:B------:R-:W-:Y:S01]  /*112b0*/  IMAD.IADD R29, R29, 0x1, R31 ;  /* 0x000000011d1d7824 */ /* 0x000fe200078e021f */
[----:B------:R-:W-:Y:S01]  /*112c0*/  SHF.R.S32.HI R21, RZ, 0x1f, R20 ;  /* 0x0000001fff157819 */ /* 0x000fe20000011414 */
[----:B------:R-:W-:-:S02]  /*112d0*/  IMAD R3, R40, UR4, RZ ;  /* 0x0000000428037c24 */ /* 0x000fc4000f8e02ff */
[----:B------:R-:W-:-:S04]  /*112e0*/  IMAD.WIDE.U32 R36, R39, UR4, R28 ;  /* 0x0000000427247c25 */ /* 0x000fc8000f8e001c */
[----:B------:R-:W-:Y:S01]  /*112f0*/  IMAD R3, R39, UR5, R3 ;  /* 0x0000000527037c24 */ /* 0x000fe2000f8e0203 */
[----:B-1----:R0:W-:Y:S01]  /*11300*/  SYNCS.ARRIVE.TRANS64.RED.A1T0 RZ, [R0+URZ], RZ ;  /* 0x000000ff00ff79a7 */ /* 0x0021e2000810043f */
[----:B------:R-:W-:-:S03]  /*11310*/  IMAD.WIDE R30, R41, 0xc0, R20 ;  /* 0x000000c0291e7825 */ /* 0x000fc600078e0214 */
[----:B------:R-:W-:Y:S01]  /*11320*/  IADD3 R39, R37, R3, RZ ;  /* 0x0000000325277210 */ /* 0x000fe20007ffe0ff */
[----:B------:R-:W-:Y:S06]  /*11330*/  @P0 BRA `(.L_x_10901) ;  /* 0x00000000002c0947 */ /* 0x000fec0003800000 */
[----:B------:R-:W-:Y:S01]  /*11340*/  ULDC.64 UR4, c[0x0][0xad8] ;  /* 0x0002b60000047ab9 */ /* 0x000fe20000000a00 */
[----:B------:R-:W-:Y:S02]  /*11350*/  IMAD.MOV.U32 R20, RZ, RZ, R36 ;  /* 0x000000ffff147224 */ /* 0x000fe400078e0024 */
[----:B------:R-:W-:Y:S02]  /*11360*/  IMAD R3, R31, UR4, RZ ;  /* 0x000000041f037c24 */ /* 0x000fe4000f8e02ff */
[----:B------:R-:W-:Y:S02]  /*11370*/  IMAD.MOV.U32 R21, RZ, RZ, R39 ;  /* 0x000000ffff157224 */ /* 0x000fe400078e0027 */
[C---:B------:R-:W-:Y:S02]  /*11380*/  IMAD R3, R30.reuse, UR5, R3 ;  /* 0x000000051e037c24 */ /* 0x040fe4000f8e0203 */
[----:B------:R-:W-:Y:S01]  /*11390*/  IMAD.WIDE.U32 R20, R30, UR4, R20 ;  /* 0x000000041e147c25 */ /* 0x000fe2000f8e0014 */
[----:B------:R-:W-:-:S02]  /*113a0*/  ULDC.64 UR4, c[0x0][0xa80] ;  /* 0x0002a00000047ab9 */ /* 0x000fc40000000a00 */
[----:B------:R-:W-:Y:S02]  /*113b0*/  LEA R28, P0, R20, UR4, 0x1 ;  /* 0x00000004141c7c11 */ /* 0x000fe4000f8008ff */
[----:B------:R-:W-:-:S04]  /*113c0*/  IADD3 R3, R21, R3, RZ ;  /* 0x0000000315037210 */ /* 0x000fc80007ffe0ff */
[----:B------:R-:W-:-:S05]  /*113d0*/  LEA.HI.X R29, R20, UR5, R3, 0x1, P0 ;  /* 0x00000005141d7c11 */ /* 0x000fca00080f0c03 */
[----:B-----5:R1:W-:Y:S02]  /*113e0*/  STG.E.128 desc[UR56][R28.64], R4 ;  /* 0x000000041c007986 */ /* 0x0203e4000c101d38 */
.L_x_10901:
[----:B------:R-:W-:Y:S05]  /*113f0*/  BSYNC B1 ;  /* 0x0000000000017941 */ /* 0x000fea0003800000 */
.L_x_10900:
[----:B------:R-:W-:Y:S04]  /*11400*/  BSSY B1, `(.L_x_10902) ;  /* 0x000000f000017945 */ /* 0x000fe80003800000 */
[----:B------:R-:W-:Y:S05]  /*11410*/  @P3 BRA `(.L_x_10903) ;  /* 0x0000000000343947 */ /* 0x000fea0003800000 */
[----:B------:R-:W-:Y:S01]  /*11420*/  IADD3 R3, P0, R30, 0x30, RZ ;  /* 0x000000301e037810 */ /* 0x000fe20007f1e0ff */
[----:B------:R-:W-:Y:S01]  /*11430*/  ULDC.64 UR4, c[0x0][0xad8] ;  /* 0x0002b60000047ab9 */ /* 0x000fe20000000a00 */
[----:B-1---5:R-:W-:Y:S01]  /*11440*/  MOV R5, R39 ;  /* 0x0000002700057202 */ /* 0x022fe20000000f00 */
[----:B------:R-:W-:Y:S02]  /*11450*/  IMAD.MOV.U32 R4, RZ, RZ, R36 ;  /* 0x000000ffff047224 */ /* 0x000fe400078e0024 */
[----:B0-----:R-:W-:Y:S02]  /*11460*/  IMAD.X R0, RZ, RZ, R31, P0 ;  /* 0x000000ffff007224 */ /* 0x001fe400000e061f */
[----:B------:R-:W-:-:S04]  /*11470*/  IMAD.WIDE.U32 R4, R3, UR4, R4 ;  /* 0x0000000403047c25 */ /* 0x000fc8000f8e0004 */
[----:B------:R-:W-:-:S04]  /*11480*/  IMAD R0, R0, UR4, RZ ;  /* 0x0000000400007c24 */ /* 0x000fc8000f8e02ff */
[----:B------:R-:W-:Y:S01]  /*11490*/  IMAD R3, R3, UR5, R0 ;  /* 0x0000000503037c24 */ /* 0x000fe2000f8e0200 */
[----:B------:R-:W-:Y:S02]  /*114a0*/  ULDC.64 UR4, c[0x0][0xa80] ;  /* 0x0002a00000047ab9 */ /* 0x000fe40000000a00 */
[----:B------:R-:W-:Y:S01]  /*114b0*/  LEA R6, P0, R4, UR4, 0x1 ;  /* 0x0000000404067c11 */ /* 0x000fe2000f8008ff */
[----:B------:R-:W-:-:S05]  /*114c0*/  IMAD.IADD R3, R5, 0x1, R3 ;  /* 0x0000000105037824 */ /* 0x000fca00078e0203 */
[----:B------:R-:W-:-:S05]  /*114d0*/  LEA.HI.X R7, R4, UR5, R3, 0x1, P0 ;  /* 0x0000000504077c11 */ /* 0x000fca00080f0c03 */
[----:B------:R2:W-:Y:S02]  /*114e0*/  STG.E.128 desc[UR56][R6.64], R8 ;  /* 0x0000000806007986 */ /* 0x0005e4000c101d38 */
.L_x_10903:
[----:B------:R-:W-:Y:S05]  /*114f0*/  BSYNC B1 ;  /* 0x0000000000017941 */ /* 0x000fea0003800000 */
.L_x_10902:
        /* <DEDUP_REMOVED lines=11> */
[----:B--2---:R-:W-:Y:S01]  /*115b0*/  LEA R6, P0, R4, UR4, 0x1 ;  /* 0x0000000404067c11 */ /* 0x004fe2000f8008ff */
[----:B------:R-:W-:-:S05]  /*115c0*/  IMAD.IADD R3, R5, 0x1, R3 ;  /* 0x0000000105037824 */ /* 0x000fca00078e0203 */
[----:B------:R-:W-:-:S05]  /*115d0*/  LEA.HI.X R7, R4, UR5, R3, 0x1, P0 ;  /* 0x0000000504077c11 */ /* 0x000fca00080f0c03 */
[----:B------:R3:W-:Y:S02]  /*115e0*/  STG.E.128 desc[UR56][R6.64], R12 ;  /* 0x0000000c06007986 */ /* 0x0007e4000c101d38 */
.L_x_10905:
[----:B------:R-:W-:Y:S05]  /*115f0*/  BSYNC B1 ;  /* 0x0000000000017941 */ /* 0x000fea0003800000 */
.L_x_10904:
[----:B------:R-:W-:Y:S05]  /*11600*/  @P2 BRA `(.L_x_10906) ;  /* 0x0000000800702947 */ /* 0x000fea0003800000 */
[----:B------:R-:W-:Y:S01]  /*11610*/  IADD3 R3, P0, R30, 0x90, RZ ;  /* 0x000000901e037810 */ /* 0x000fe20007f1e0ff */
[----:B------:R-:W-:Y:S01]  /*11620*/  ULDC.64 UR4, c[0x0][0xad8] ;  /* 0x0002b60000047ab9 */ /* 0x000fe20000000a00 */
[----:B-1---5:R-:W-:Y:S02]  /*11630*/  IMAD.MOV.U32 R4, RZ, RZ, R36 ;  /* 0x000000ffff047224 */ /* 0x022fe400078e0024 */
[----:B------:R-:W-:Y:S01]  /*11640*/  IADD3.X R30, RZ, R31, RZ, P0, !PT ;  /* 0x0000001fff1e7210 */ /* 0x000fe200007fe4ff */
[----:B------:R-:W-:-:S04]  /*11650*/  IMAD.MOV.U32 R5, RZ, RZ, R39 ;  /* 0x000000ffff057224 */ /* 0x000fc800078e0027 */
[----:B------:R-:W-:Y:S02]  /*11660*/  IMAD R30, R30, UR4, RZ ;  /* 0x000000041e1e7c24 */ /* 0x000fe4000f8e02ff */
[----:B------:R-:W-:-:S04]  /*11670*/  IMAD.WIDE.U32 R4, R3, UR4, R4 ;  /* 0x0000000403047c25 */ /* 0x000fc8000f8e0004 */
[----:B------:R-:W-:Y:S01]  /*11680*/  IMAD R3, R3, UR5, R30 ;  /* 0x0000000503037c24 */ /* 0x000fe2000f8e021e */
[----:B------:R-:W-:Y:S02]  /*11690*/  ULDC.64 UR4, c[0x0][0xa80] ;  /* 0x0002a00000047ab9 */ /* 0x000fe40000000a00 */
[----:B--23--:R-:W-:Y:S02]  /*116a0*/  LEA R6, P0, R4, UR4, 0x1 ;  /* 0x0000000404067c11 */ /* 0x00cfe4000f8008ff */
[----:B------:R-:W-:-:S04]  /*116b0*/  IADD3 R3, R5, R3, RZ ;  /* 0x0000000305037210 */ /* 0x000fc80007ffe0ff */
[----:B------:R-:W-:-:S05]  /*116c0*/  LEA.HI.X R7, R4, UR5, R3, 0x1, P0 ;  /* 0x0000000504077c11 */ /* 0x000fca00080f0c03 */
[----:B------:R4:W-:Y:S01]  /*116d0*/  STG.E.128 desc[UR56][R6.64], R24 ;  /* 0x0000001806007986 */ /* 0x0009e2000c101d38 */
[----:B------:R-:W-:Y:S05]  /*116e0*/  BRA `(.L_x_10906) ;  /* 0x0000000800387947 */ /* 0x000fea0003800000 */
.L_x_10898:
        /* <DEDUP_REMOVED lines=15> */
[----:B------:R-:W-:Y:S01]  /*117e0*/  ISETP.GT.AND P2, PT, R64, 0xbf, PT ;  /* 0x000000bf4000780c */ /* 0x000fe20003f44270 */
[----:B------:R-:W-:-:S12]  /*117f0*/  @P1 BRA `(.L_x_10907) ;  /* 0x0000000000101947 */ /* 0x000fd80003800000 */
[----:B------:R-:W-:Y:S05]  /*11800*/  @!P0 BRA `(.L_x_10907) ;  /* 0x00000000000c8947 */ /* 0x000fea0003800000 */
[----:B0-----:R-:W2:Y:S04]  /*11810*/  LDG.E R6, desc[UR56][R4.64] ;  /* 0x0000003804067981 */ /* 0x001ea8000c1e1900 */
[----:B-----5:R-:W2:Y:S02]  /*11820*/  LDG.E R3, desc[UR56][R4.64+0x4] ;  /* 0x0000043804037981 */ /* 0x020ea4000c1e1900 */
[----:B--2---:R-:W-:-:S07]  /*11830*/  IADD3 R3, -R6, R3, RZ ;  /* 0x0000000306037210 */ /* 0x004fce0007ffe1ff */
.L_x_10907:
        /* <DEDUP_REMOVED lines=8> */
[----:B-1----:R-:W-:Y:S06]  /*118c0*/  @P2 BRA `(.L_x_10909) ;  /* 0x0000000000582947 */ /* 0x002fec0003800000 */
[----:B0-----:R-:W0:Y:S02]  /*118d0*/  S2R R4, SR_TID.X ;  /* 0x0000000000047919 */ /* 0x001e240000002100 */
[----:B0-----:R-:W-:-:S04]  /*118e0*/  IMAD R4, R12, 0xc0, R4 ;  /* 0x000000c00c047824 */ /* 0x001fc800078e0204 */
[----:B------:R-:W-:-:S05]  /*118f0*/  VIADD R6, R4, 0xffffff80 ;  /* 0xffffff8004067836 */ /* 0x000fca0000000000 */
[----:B------:R-:W-:-:S13]  /*11900*/  ISETP.GE.AND P0, PT, R6, R3, PT ;  /* 0x000000030600720c */ /* 0x000fda0003f06270 */
[----:B------:R-:W-:Y:S05]  /*11910*/  @P0 BRA `(.L_x_10909) ;  /* 0x0000000000440947 */ /* 0x000fea0003800000 */
[----:B------:R-:W-:Y:S01]  /*11920*/  IADD3 R4, P0, R6, R9, RZ ;  /* 0x0000000906047210 */ /* 0x000fe20007f1e0ff */
        /* <DEDUP_REMOVED lines=16> */
.L_x_10909:
[----:B------:R-:W-:Y:S05]  /*11a30*/  BSYNC B1 ;  /* 0x0000000000017941 */ /* 0x000fea0003800000 */
.L_x_10908:
[----:B------:R-:W-:Y:S01]  /*11a40*/  ULDC.64 UR4, c[0x0][0xaa0] ;  /* 0x0002a80000047ab9 */ /* 0x000fe20000000a00 */
[----:B01----:R-:W-:Y:S01]  /*11a50*/  MOV R5, R13 ;  /* 0x0000000d00057202 */ /* 0x003fe20000000f00 */
[----:B------:R-:W-:Y:S01]  /*11a60*/  IMAD.MOV.U32 R4, RZ, RZ, R0 ;  /* 0x000000ffff047224 */ /* 0x000fe200078e0000 */
[----:B------:R-:W-:Y:S01]  /*11a70*/  ULDC.64 UR6, c[0x0][0xae0] ;  /* 0x0002b80000067ab9 */ /* 0x000fe20000000a00 */
[----:B------:R-:W-:Y:S01]  /*11a80*/  IMAD R6, R8, UR4, RZ ;  /* 0x0000000408067c24 */ /* 0x000fe2000f8e02ff */
[----:B------:R-:W-:Y:S01]  /*11a90*/  SHF.R.S32.HI R21, RZ, 0x1f, R20 ;  /* 0x0000001fff157819 */ /* 0x000fe20000011414 */
[C---:B------:R-:W-:Y:S01]  /*11aa0*/  IMAD.WIDE.U32 R4, R9.reuse, UR4, R4 ;  /* 0x0000000409047c25 */ /* 0x040fe2000f8e0004 */
[----:B------:R-:W-:Y:S01]  /*11ab0*/  ULDC UR4, c[0x0][0xa8c] ;  /* 0x0002a30000047ab9 */ /* 0x000fe20000000800 */
[----:B------:R-:W-:Y:S01]  /*11ac0*/  BSSY B1, `(.L_x_10910) ;  /* 0x0000022000017945 */ /* 0x000fe20003800000 */
[----:B------:R-:W-:Y:S01]  /*11ad0*/  ISETP.GE.AND P0, PT, R0, UR4, PT ;  /* 0x0000000400007c0c */ /* 0x000fe2000bf06270 */
[----:B------:R-:W-:Y:S01]  /*11ae0*/  IMAD R9, R9, UR5, R6 ;  /* 0x0000000509097c24 */ /* 0x000fe2000f8e0206 */
[----:B------:R-:W-:Y:S01]  /*11af0*/  ULDC.64 UR4, c[0x0][0xae8] ;  /* 0x0002ba0000047ab9 */ /* 0x000fe20000000a00 */
[----:B------:R-:W-:-:S02]  /*11b00*/  VIADD R6, R20, 0x30 ;  /* 0x0000003014067836 */ /* 0x000fc40000000000 */
[----:B------:R-:W-:Y:S02]  /*11b10*/  IMAD R7, R12, -0xc0, R3 ;  /* 0xffffff400c077824 */ /* 0x000fe400078e0203 */
[----:B------:R-:W-:Y:S02]  /*11b20*/  IMAD R0, R10, UR6, RZ ;  /* 0x000000060a007c24 */ /* 0x000fe4000f8e02ff */
[----:B------:R-:W-:Y:S01]  /*11b30*/  IMAD.IADD R5, R5, 0x1, R9 ;  /* 0x0000000105057824 */ /* 0x000fe200078e0209 */
[-C--:B------:R-:W-:Y:S01]  /*11b40*/  ISETP.GE.OR P3, PT, R6, R7.reuse, P0 ;  /* 0x000000070600720c */ /* 0x080fe20000766670 */
[----:B------:R-:W-:Y:S01]  /*11b50*/  IMAD R3, R14, UR7, R0 ;  /* 0x000000070e037c24 */ /* 0x000fe2000f8e0200 */
[C---:B------:R-:W-:Y:S01]  /*11b60*/  IADD3 R0, R20.reuse, 0x60, RZ ;  /* 0x0000006014007810 */ /* 0x040fe20007ffe0ff */
[----:B------:R-:W-:Y:S02]  /*11b70*/  VIADD R6, R20, 0x90 ;  /* 0x0000009014067836 */ /* 0x000fe40000000000 */
[----:B------:R-:W-:Y:S01]  /*11b80*/  IMAD.WIDE.U32 R4, R14, UR6, R4 ;  /* 0x000000060e047c25 */ /* 0x000fe2000f8e0004 */
[----:B------:R-:W-:-:S02]  /*11b90*/  ISETP.GE.OR P1, PT, R0, R7, P0 ;  /* 0x000000070000720c */ /* 0x000fc40000726670 */
[-C--:B------:R-:W-:Y:S01]  /*11ba0*/  ISETP.GE.OR P2, PT, R6, R7.reuse, P0 ;  /* 0x000000070600720c */ /* 0x080fe20000746670 */
[----:B------:R-:W-:Y:S01]  /*11bb0*/  IMAD.IADD R5, R5, 0x1, R3 ;  /* 0x0000000105057824 */ /* 0x000fe200078e0203 */
[----:B------:R-:W-:Y:S01]  /*11bc0*/  ISETP.GE.OR P0, PT, R20, R7, P0 ;  /* 0x000000071400720c */ /* 0x000fe20000706670 */
[----:B------:R-:W-:Y:S02]  /*11bd0*/  IMAD R0, R26, UR4, RZ ;  /* 0x000000041a007c24 */ /* 0x000fe4000f8e02ff */
[----:B------:R-:W-:-:S04]  /*11be0*/  IMAD.WIDE.U32 R6, R11, UR4, R4 ;  /* 0x000000040b067c25 */ /* 0x000fc8000f8e0004 */
[----:B------:R-:W-:Y:S02]  /*11bf0*/  IMAD R3, R11, UR5, R0 ;  /* 0x000000050b037c24 */ /* 0x000fe4000f8e0200 */
        /* <DEDUP_REMOVED lines=13> */
[----:B------:R0:W-:Y:S02]  /*11cd0*/  STG.E.128 desc[UR56][R10.64], RZ ;  /* 0x000000ff0a007986 */ /* 0x0001e4000c101d38 */
.L_x_10911:
[----:B------:R-:W-:Y:S05]  /*11ce0*/  BSYNC B1 ;  /* 0x0000000000017941 */ /* 0x000fea0003800000 */
.L_x_10910:
        /* <DEDUP_REMOVED lines=11> */
[----:B0-----:R-:W-:Y:S01]  /*11da0*/  LEA R10, P0, R4, UR4, 0x1 ;  /* 0x00000004040a7c11 */ /* 0x001fe2000f8008ff */
[----:B------:R-:W-:-:S05]  /*11db0*/  IMAD.IADD R3, R5, 0x1, R3 ;  /* 0x0000000105037824 */ /* 0x000fca00078e0203 */
[----:B------:R-:W-:-:S05]  /*11dc0*/  LEA.HI.X R11, R4, UR5, R3, 0x1, P0 ;  /* 0x00000005040b7c11 */ /* 0x000fca00080f0c03 */
[----:B------:R1:W-:Y:S02]  /*11dd0*/  STG.E.128 desc[UR56][R10.64], RZ ;  /* 0x000000ff0a007986 */ /* 0x0003e4000c101d38 */
.L_x_10913:
[----:B------:R-:W-:Y:S05]  /*11de0*/  BSYNC B1 ;  /* 0x0000000000017941 */ /* 0x000fea0003800000 */
.L_x_10912:
        /* <DEDUP_REMOVED lines=15> */
.L_x_10915:
[----:B------:R-:W-:Y:S05]  /*11ee0*/  BSYNC B1 ;  /* 0x0000000000017941 */ /* 0x000fea0003800000 */
.L_x_10914:
        /* <DEDUP_REMOVED lines=10> */
[----:B------:R-:W-:Y:S02]  /*11f90*/  LEA R6, P0, R4, UR4, 0x1 ;  /* 0x0000000404067c11 */ /* 0x000fe4000f8008ff */
[----:B------:R-:W-:-:S04]  /*11fa0*/  IADD3 R3, R5, R3, RZ ;  /* 0x0000000305037210 */ /* 0x000fc80007ffe0ff */
[----:B------:R-:W-:-:S05]  /*11fb0*/  LEA.HI.X R7, R4, UR5, R3, 0x1, P0 ;  /* 0x0000000504077c11 */ /* 0x000fca00080f0c03 */
[----:B------:R3:W-:Y:S02]  /*11fc0*/  STG.E.128 desc[UR56][R6.64], RZ ;  /* 0x000000ff06007986 */ /* 0x0007e4000c101d38 */
.L_x_10906:
[----:B------:R-:W-:Y:S05]  /*11fd0*/  BSYNC B0 ;  /* 0x0000000000007941 */ /* 0x000fea0003800000 */
.L_x_10897:
[----:B------:R-:W-:Y:S02]  /*11fe0*/  ULDC UR4, c[0x0][0xc14] ;  /* 0x0003050000047ab9 */ /* 0x000fe40000000800 */
[----:B------:R-:W-:-:S13]  /*11ff0*/  ISETP.GE.AND P0, PT, R35, UR4, PT ;  /* 0x0000000423007c0c */ /* 0x000fda000bf06270 */
[----:B------:R-:W-:Y:S05]  /*12000*/  @!P0 BRA `(.L_x_10916) ;  /* 0xfffffef0004c8947 */ /* 0x000fea000383ffff */
[----:B------:R-:W-:Y:S05]  /*12010*/  BRA `(.L_x_10782) ;  /* 0x0000004800687947 */ /* 0x000fea0003800000 */
.L_x_10780:
[----:B------:R-:W-:-:S08]  /*12020*/  NOP ;  /* 0x0000000000007918 */ /* 0x000fd00000000000 */
[----:B--2---:R-:W0:-:S00]  /*12030*/  USETMAXREG.DEALLOC.CTAPOOL 0x20 ;  /* 0x00000020000079c8 */ /* 0x004e0000080e0500 */
        /* <DEDUP_REMOVED lines=50> */
[----:B------:R2:W-:Y:S01]  /*12360*/  STL [R1], R7 ;  /* 0x0000000701007387 */ /* 0x0005e20000100800 */
[----:B0-----:R-:W-:-:S05]  /*12370*/  IMAD R5, R5, UR4, RZ ;  /* 0x0000000405057c24 */ /* 0x001fca000f8e02ff */
[----:B-1----:R-:W-:Y:S01]  /*12380*/  ISETP.GT.AND P0, PT, R5, UR6, PT ;  /* 0x0000000605007c0c */ /* 0x002fe2000bf04270 */
[----:B------:R-:W-:Y:S01]  /*12390*/  IMAD.MOV.U32 R4, RZ, RZ, RZ ;  /* 0x000000ffff047224 */ /* 0x000fe200078e00ff */
[----:B------:R-:W-:-:S11]  /*123a0*/  MOV R2, R5 ;  /* 0x0000000500027202 */ /* 0x000fd60000000f00 */
[----:B--2---:R-:W-:Y:S05]  /*123b0*/  @P0 BRA `(.L_x_10917) ;  /* 0x0000000000b00947 */ /* 0x004fea0003800000 */
[----:B------:R-:W-:Y:S01]  /*123c0*/  IMAD.MOV.U32 R5, RZ, RZ, R2 ;  /* 0x000000ffff057224 */ /* 0x000fe200078e0002 */
[----:B------:R-:W-:Y:S01]  /*123d0*/  ULDC UR5, c[0x0][0xc14] ;  /* 0x0003050000057ab9 */ /* 0x000fe20000000800 */
[----:B------:R-:W-:Y:S01]  /*123e0*/  IMAD.MOV.U32 R4, RZ, RZ, RZ ;  /* 0x000000ffff047224 */ /* 0x000fe200078e00ff */
[----:B------:R-:W-:Y:S01]  /*123f0*/  ULDC UR7, c[0x0][0xc14] ;  /* 0x0003050000077ab9 */ /* 0x000fe20000000800 */
[----:B------:R-:W-:-:S05]  /*12400*/  ULDC UR4, c[0x0][0xc10] ;  /* 0x0003040000047ab9 */ /* 0x000fca0000000800 */
.L_x_10921:
[----:B------:R-:W-:Y:S01]  /*12410*/  IADD3 R4, R4, 0x1f, RZ ;  /* 0x0000001f04047810 */ /* 0x000fe20007ffe0ff */
[----:B------:R-:W-:-:S03]  /*12420*/  IMAD.U32 R19, RZ, RZ, UR7 ;  /* 0x00000007ff137e24 */ /* 0x000fc6000f8e00ff */
[----:B------:R-:W-:-:S13]  /*12430*/  ISETP.GE.AND P0, PT, R4, UR5, PT ;  /* 0x0000000504007c0c */ /* 0x000fda000bf06270 */
[----:B------:R-:W-:Y:S05]  /*12440*/  @P0 BRA `(.L_x_10918) ;  /* 0x0000000400380947 */ /* 0x000fea0003800000 */
[C---:B------:R-:W-:Y:S01]  /*12450*/  IMAD.IADD R7, R29.reuse, 0x1, R4 ;  /* 0x000000011d077824 */ /* 0x040fe200078e0204 */
[----:B------:R-:W-:Y:S01]  /*12460*/  ISETP.NE.AND P1, PT, R29, 0x1f, PT ;  /* 0x0000001f1d00780c */ /* 0x000fe20003f25270 */
[----:B------:R-:W-:Y:S01]  /*12470*/  BSSY B0, `(.L_x_10919) ;  /* 0x0000007000007945 */ /* 0x000fe20003800000 */
[----:B------:R-:W-:Y:S02]  /*12480*/  MOV R0, RZ ;  /* 0x000000ff00007202 */ /* 0x000fe40000000f00 */
[----:B------:R-:W-:-:S13]  /*12490*/  ISETP.GE.OR P0, PT, R7, UR5, !P1 ;  /* 0x0000000507007c0c */ /* 0x000fda000cf06670 */
[----:B------:R-:W-:Y:S05]  /*124a0*/  @P0 BRA `(.L_x_10920) ;  /* 0x00000000000c0947 */ /* 0x000fea0003800000 */
[----:B------:R-:W0:Y:S02]  /*124b0*/  LDC.64 R2, c[0x0][0xc58] ;  /* 0x00031600ff027b82 */ /* 0x000e240000000a00 */
[----:B0-----:R-:W-:-:S05]  /*124c0*/  IMAD.WIDE R2, R7, 0x4, R2 ;  /* 0x0000000407027825 */ /* 0x001fca00078e0202 */
[----:B------:R0:W5:Y:S02]  /*124d0*/  LDG.E R0, desc[UR56][R2.64] ;  /* 0x0000003802007981 */ /* 0x000164000c1e1900 */
.L_x_10920:
[----:B------:R-:W-:Y:S05]  /*124e0*/  BSYNC B0 ;  /* 0x0000000000007941 */ /* 0x000fea0003800000 */
.L_x_10919:
        /* <DEDUP_REMOVED lines=25> */
.L_x_10917:
        /* <DEDUP_REMOVED lines=15> */
.L_x_10922:
        /* <DEDUP_REMOVED lines=28> */
.L_x_10918:
[----:B------:R-:W-:Y:S01]  /*12930*/  IMAD.MOV.U32 R17, RZ, RZ, RZ ;  /* 0x000000ffff117224 */ /* 0x000fe200078e00ff */
[----:B------:R-:W-:Y:S01]  /*12940*/  MOV R18, RZ ;  /* 0x000000ff00127202 */ /* 0x000fe20000000f00 */
[----:B------:R-:W-:-:S07]  /*12950*/  IMAD.U32 R16, RZ, RZ, UR6 ;  /* 0x00000006ff107e24 */ /* 0x000fce000f8e00ff */
.L_x_10923:
        /* <DEDUP_REMOVED lines=14> */
[----:B------:R-:W-:Y:S01]  /*12a40*/  MOV R26, RZ ;  /* 0x000000ff001a7202 */ /* 0x000fe20000000f00 */
[----:B------:R-:W-:Y:S01]  /*12a50*/  IMAD.MOV.U32 R27, RZ, RZ, 0x1 ;  /* 0x00000001ff1b7424 */ /* 0x000fe200078e00ff */
[----:B------:R-:W-:Y:S01]  /*12a60*/  ULDC.64 UR38, c[0x0][0x198] ;  /* 0x0000660000267ab9 */ /* 0x000fe20000000a00 */
[----:B------:R-:W-:-:S05]  /*12a70*/  ULDC UR36, c[0x0][0xc] ;  /* 0x0000030000247ab9 */ /* 0x000fca0000000800 */
.L_x_11006:
[----:B--2---:R-:W2:Y:S02]  /*12a80*/  LDC.64 R2, c[0x0][0xc60] ;  /* 0x00031800ff027b82 */ /* 0x004ea40000000a00 */
[----:B--2---:R-:W-:-:S05]  /*12a90*/  IMAD.WIDE R2, R19, 0x4, R2 ;  /* 0x0000000413027825 */ /* 0x004fca00078e0202 */
[----:B------:R-:W0:Y:S01]  /*12aa0*/  LDG.E R9, desc[UR56][R2.64] ;  /* 0x0000003802097981 */ /* 0x000e22000c1e1900 */
[----:B------:R-:W-:Y:S05]  /*12ab0*/  YIELD ;  /* 0x0000000000007946 */ /* 0x000fea0003800000 */
[----:B------:R-:W-:Y:S01]  /*12ac0*/  ULDC.64 UR4, c[0x0][0xa28] ;  /* 0x00028a0000047ab9 */ /* 0x000fe20000000a00 */
[----:B------:R-:W-:Y:S01]  /*12ad0*/  IMAD.MOV.U32 R6, RZ, RZ, RZ ;  /* 0x000000ffff067224 */ /* 0x000fe200078e00ff */
[----:B------:R-:W-:Y:S01]  /*12ae0*/  ISETP.NE.U32.AND P1, PT, RZ, UR4, PT ;  /* 0x00000004ff007c0c */ /* 0x000fe2000bf25070 */
[----:B------:R-:W-:Y:S01]  /*12af0*/  IMAD.MOV.U32 R23, RZ, RZ, RZ ;  /* 0x000000ffff177224 */ /* 0x000fe200078e00ff */
[----:B------:R-:W-:-:S02]  /*12b00*/  ULDC.64 UR6, c[0x0][0xa10] ;  /* 0x0002840000067ab9 */ /* 0x000fc40000000a00 */
[----:B------:R-:W-:Y:S02]  /*12b10*/  ISETP.NE.AND.EX P1, PT, RZ, UR5, PT, P1 ;  /* 0x00000005ff007c0c */ /* 0x000fe4000bf25310 */
[----:B0-----:R-:W-:Y:S01]  /*12b20*/  SHF.R.S32.HI R0, RZ, 0x1f, R9 ;  /* 0x0000001fff007819 */ /* 0x001fe20000011409 */
        /* <DEDUP_REMOVED lines=12> */
[----:B------:R-:W-:Y:S02]  /*12bf0*/  ISETP.NE.AND.EX P1, PT, RZ, UR5, PT, P1 ;  /* 0x00000005ff007c0c */ /* 0x000fe4000bf25310 */
[C---:B0-----:R-:W-:Y:S02]  /*12c00*/  SHF.L.U32 R4, R9.reuse, 0x2, RZ ;  /* 0x0000000209047819 */ /* 0x041fe400000006ff */
[----:B------:R-:W-:-:S03]  /*12c10*/  SHF.L.U64.HI R0, R9, 0x2, R0 ;  /* 0x0000000209007819 */ /* 0x000fc60000010200 */
[----:B------:R-:W-:Y:S01]  /*12c20*/  STL [R1+0x8], R4 ;  /* 0x0000080401007387 */ /* 0x000fe20000100800 */
[----:B------:R-:W-:-:S03]  /*12c30*/  IMAD.MOV.U32 R8, RZ, RZ, RZ ;  /* 0x000000ffff087224 */ /* 0x000fc600078e00ff */
[----:B--2---:R0:W-:Y:S02]  /*12c40*/  STL [R1+0x18], R6 ;  /* 0x0000180601007387 */ /* 0x0041e40000100800 */
        /* <DEDUP_REMOVED lines=23> */
[----:B--2---:R-:W-:Y:S01]  /*12dc0*/  MOV R0, UR4 ;  /* 0x0000000400007c02 */ /* 0x004fe20008000f00 */
[----:B0-----:R-:W-:Y:S10]  /*12dd0*/  @P1 BRA `(.L_x_10925) ;  /* 0x0000000000101947 */ /* 0x001ff40003800000 */
[----:B------:R-:W-:Y:S05]  /*12de0*/  @!P2 BRA `(.L_x_10925) ;  /* 0x00000000000ca947 */ /* 0x000fea0003800000 */
[----:B------:R-:W2:Y:S04]  /*12df0*/  LDG.E R7, desc[UR56][R2.64] ;  /* 0x0000003802077981 */ /* 0x000ea8000c1e1900 */
[----:B-----5:R-:W2:Y:S02]  /*12e00*/  LDG.E R10, desc[UR56][R2.64+0x4] ;  /* 0x00000438020a7981 */ /* 0x020ea4000c1e1900 */
[----:B--2---:R-:W-:-:S07]  /*12e10*/  IMAD.IADD R10, R10, 0x1, -R7 ;  /* 0x000000010a0a7824 */ /* 0x004fce00078e0a07 */
.L_x_10925:
[----:B------:R-:W2:Y:S04]  /*12e20*/  @P0 LDG.E R3, desc[UR56][R4.64] ;  /* 0x0000003804030981 */ /* 0x000ea8000c1e1900 */
[----:B------:R-:W2:Y:S02]  /*12e30*/  @P0 LDG.E R2, desc[UR56][R4.64+0x4] ;  /* 0x0000043804020981 */ /* 0x000ea4000c1e1900 */
[----:B--2---:R-:W-:Y:S01]  /*12e40*/  @P0 IMAD.IADD R0, R2, 0x1, -R3 ;  /* 0x0000000102000824 */ /* 0x004fe200078e0a03 */
[----:B-----5:R-:W-:-:S05]  /*12e50*/  IADD3 R3, -R23, R10, RZ ;  /* 0x0000000a17037210 */ /* 0x020fca0007ffe1ff */
[----:B------:R-:W-:-:S04]  /*12e60*/  IMAD.IADD R6, R3, 0x1, R0 ;  /* 0x0000000103067824 */ /* 0x000fc800078e0200 */
[----:B------:R-:W-:Y:S01]  /*12e70*/  VIADD R2, R6, 0xbf ;  /* 0x000000bf06027836 */ /* 0x000fe20000000000 */
[----:B------:R0:W-:Y:S03]  /*12e80*/  STL [R1+0x14], R6 ;  /* 0x0000140601007387 */ /* 0x0001e60000100800 */
[----:B------:R-:W-:-:S05]  /*12e90*/  IMAD.HI R2, R2, 0x2aaaaaab, RZ ;  /* 0x2aaaaaab02027827 */ /* 0x000fca00078e02ff */
[----:B------:R-:W-:-:S04]  /*12ea0*/  SHF.R.U32.HI R7, RZ, 0x1f, R2 ;  /* 0x0000001fff077819 */ /* 0x000fc80000011602 */
[----:B0-----:R-:W-:Y:S02]  /*12eb0*/  LEA.HI.SX32 R6, R2, R7, 0x1b ;  /* 0x0000000702067211 */ /* 0x001fe400078fdaff */
[----:B------:R-:W-:-:S03]  /*12ec0*/  IADD3 R2, -R3, RZ, RZ ;  /* 0x000000ff03027210 */ /* 0x000fc60007ffe1ff */
[----:B------:R-:W-:Y:S01]  /*12ed0*/  IMAD R7, R6, 0xc0, -R3 ;  /* 0x000000c006077824 */ /* 0x000fe200078e0a03 */
[----:B------:R-:W-:Y:S01]  /*12ee0*/  VIMNMX R2, RZ, R2, !PT ;  /* 0x00000002ff027248 */ /* 0x000fe20007fe0100 */
[----:B------:R0:W-:Y:S03]  /*12ef0*/  STL [R1+0x4], R6 ;  /* 0x0000040601007387 */ /* 0x0001e60000100800 */
[----:B------:R-:W-:-:S04]  /*12f00*/  VIMNMX R7, R7, R0, PT ;  /* 0x0000000007077248 */ /* 0x000fc80003fe0100 */
[----:B------:R-:W-:Y:S01]  /*12f10*/  ISETP.GT.AND P1, PT, R7, R2, PT ;  /* 0x000000020700720c */ /* 0x000fe20003f24270 */
[----:B------:R-:W-:-:S05]  /*12f20*/  IMAD.WIDE.U32 R2, R2, -0x55555555, RZ ;  /* 0xaaaaaaab02027825 */ /* 0x000fca00078e00ff */
[----:B------:R-:W-:-:S05]  /*12f30*/  SHF.R.U32.HI R0, RZ, 0x7, R3 ;  /* 0x00000007ff007819 */ /* 0x000fca0000011603 */
[----:B------:R-:W-:Y:S02]  /*12f40*/  IMAD.MOV.U32 R2, RZ, RZ, R0 ;  /* 0x000000ffff027224 */ /* 0x000fe400078e0000 */
[----:B0-----:R-:W-:-:S04]  /*12f50*/  @P1 VIADD R6, R7, 0xbf ;  /* 0x000000bf07061836 */ /* 0x001fc80000000000 */
[----:B------:R-:W-:-:S05]  /*12f60*/  @P1 IMAD.HI R6, R6, 0x2aaaaaab, RZ ;  /* 0x2aaaaaab06061827 */ /* 0x000fca00078e02ff */
[----:B------:R-:W-:-:S04]  /*12f70*/  @P1 SHF.R.U32.HI R3, RZ, 0x1f, R6 ;  /* 0x0000001fff031819 */ /* 0x000fc80000011606 */
[----:B------:R-:W-:Y:S02]  /*12f80*/  @P1 LEA.HI.SX32 R2, R6, R3, 0x1b ;  /* 0x0000000306021211 */ /* 0x000fe400078fdaff */
[----:B------:R-:W-:-:S06]  /*12f90*/  MOV R3, RZ ;  /* 0x000000ff00037202 */ /* 0x000fcc0000000f00 */
        /* <DEDUP_REMOVED lines=10> */
[----:B------:R-:W2:Y:S01]  /*13040*/  @P1 LDC R7, c[0x0][0x430] ;  /* 0x00010c00ff071b82 */ /* 0x000ea20000000800 */
[----:B0-----:R-:W-:-:S04]  /*13050*/  @P1 IMAD.HI.U32 R4, R18, R5, RZ ;  /* 0x0000000512041227 */ /* 0x001fc800078e00ff */
[----:B------:R-:W-:Y:S01]  /*13060*/  IMAD.MOV.U32 R5, RZ, RZ, R18 ;  /* 0x000000ffff057224 */ /* 0x000fe200078e0012 */
[----:B--2---:R-:W-:Y:S02]  /*13070*/  @P1 SHF.R.U32.HI R5, RZ, R7, R4 ;  /* 0x00000007ff051219 */ /* 0x004fe40000011604 */
[----:B------:R-:W-:Y:S01]  /*13080*/  SEL R4, R9, RZ, !P0 ;  /* 0x000000ff09047207 */ /* 0x000fe20004000000 */
[----:B------:R-:W-:Y:S06]  /*13090*/  BRA.DIV UR4, `(.L_x_10928) ;  /* 0x0000004204987947 */ /* 0x000fec000b800000 */
.L_x_11052:
[----:B------:R-:W-:-:S03]  /*130a0*/  UMOV UR4, 0xffffffff ;  /* 0xffffffff00047882 */ /* 0x000fc60000000000 */
[----:B------:R-:W-:Y:S05]  /*130b0*/  BRA.DIV UR4, `(.L_x_10929) ;  /* 0x0000004204c47947 */ /* 0x000fea000b800000 */
[----:B------:R-:W-:-:S13]  /*130c0*/  ELECT P6, URZ, PT ;  /* 0x00000000003f782f */ /* 0x000fda00038c0000 */
.L_x_11055:
        /* <DEDUP_REMOVED lines=12> */
.L_x_11056:
[----:B------:R-:W-:Y:S05]  /*13190*/  BSYNC B1 ;  /* 0x0000000000017941 */ /* 0x000fea0003800000 */
.L_x_10930:
[----:B------:R-:W-:Y:S04]  /*131a0*/  BSSY B1, `(.L_x_10932) ;  /* 0x0000035000017945 */ /* 0x000fe80003800000 */
[----:B------:R-:W-:Y:S05]  /*131b0*/  @!P6 BRA `(.L_x_10933) ;  /* 0x0000000000cce947 */ /* 0x000fea0003800000 */
[----:B0-----:R-:W-:Y:S01]  /*131c0*/  IMAD R7, R26, 0x8, R6 ;  /* 0x000000081a077824 */ /* 0x001fe200078e0206 */
[----:B------:R-:W-:-:S04]  /*131d0*/  SHF.L.U32 R8, R27, 0x1f, RZ ;  /* 0x0000001f1b087819 */ /* 0x000fc800000006ff */
[----:B------:R-:W0:Y:S02]  /*131e0*/  SYNCS.PHASECHK.TRANS64.TRYWAIT P0, [R7+URZ+0x308a0], R8 ;  /* 0x0308a008070075a7 */ /* 0x000e24000800017f */
[----:B0-----:R-:W-:Y:S05]  /*131f0*/  @!P0 BRA `(.L_x_10934) ;  /* 0x0000004000a88947 */ /* 0x001fea0003800000 */
.L_x_11057:
[----:B------:R-:W2:Y:S02]  /*13200*/  S2R R9, SR_TID.X ;  /* 0x0000000000097919 */ /* 0x000ea40000002100 */
[----:B--2---:R-:W-:-:S04]  /*13210*/  LOP3.LUT R9, R9, 0x7f, RZ, 0xc0, !PT ;  /* 0x0000007f09097812 */ /* 0x004fc800078ec0ff */
[----:B------:R-:W-:-:S13]  /*13220*/  ISETP.NE.AND P1, PT, R9, RZ, PT ;  /* 0x000000ff0900720c */ /* 0x000fda0003f25270 */
[----:B------:R-:W-:Y:S05]  /*13230*/  @P1 BRA `(.L_x_10935) ;  /* 0x0000000000141947 */ /* 0x000fea0003800000 */
[----:B------:R-:W-:Y:S02]  /*13240*/  ISETP.NE.AND P0, PT, R29, RZ, PT ;  /* 0x000000ff1d00720c */ /* 0x000fe40003f05270 */
[----:B------:R-:W-:-:S04]  /*13250*/  MOV R9, 0x6000 ;  /* 0x0000600000097802 */ /* 0x000fc80000000f00 */
[----:B------:R2:W-:Y:S07]  /*13260*/  SYNCS.ARRIVE.TRANS64 RZ, [R7+URZ+0x30890], R9 ;  /* 0x0308900907ff79a7 */ /* 0x0005ee000800003f */
[----:B------:R-:W-:Y:S05]  /*13270*/  @!P0 BRA `(.L_x_10935) ;  /* 0x0000000000048947 */ /* 0x000fea0003800000 */
[----:B------:R-:W-:Y:S01]  /*13280*/  BPT.TRAP 0x1 ;  /* 0x000000040000795c */ /* 0x000fe20000300000 */
.L_x_10935:
[----:B--2---:R-:W-:Y:S01]  /*13290*/  IMAD R9, R26, 0x6000, R6 ;  /* 0x000060001a097824 */ /* 0x004fe200078e0206 */
[----:B------:R-:W-:Y:S01]  /*132a0*/  R2UR UR9, R7 ;  /* 0x00000000070972ca */ /* 0x000fe200000e0000 */
[----:B-----5:R-:W-:Y:S01]  /*132b0*/  IMAD R10, R2, 0xc0, R3 ;  /* 0x000000c0020a7824 */ /* 0x020fe200078e0203 */
[----:B------:R-:W-:Y:S01]  /*132c0*/  R2UR UR12, R5 ;  /* 0x00000000050c72ca */ /* 0x000fe200000e0000 */
[----:B------:R-:W-:Y:S01]  /*132d0*/  UIADD3 UR4, UP0, UR38, 0x570, URZ ;  /* 0x0000057026047890 */ /* 0x000fe2000ff1e03f */
[----:B------:R-:W-:Y:S01]  /*132e0*/  R2UR UR8, R9 ;  /* 0x00000000090872ca */ /* 0x000fe200000e0000 */
[----:B------:R-:W-:Y:S01]  /*132f0*/  VIADD R10, R10, 0xffffff40 ;  /* 0xffffff400a0a7836 */ /* 0x000fe20000000000 */
[----:B------:R-:W-:Y:S01]  /*13300*/  R2UR UR13, R4 ;  /* 0x00000000040d72ca */ /* 0x000fe200000e0000 */
[----:B------:R-:W-:Y:S01]  /*13310*/  UIADD3.X UR5, URZ, UR39, URZ, UP0, !UPT ;  /* 0x000000273f057290 */ /* 0x000fe200087fe43f */
[----:B------:R-:W-:Y:S02]  /*13320*/  UMOV UR6, 0x0 ;  /* 0x0000000000067882 */ /* 0x000fe40000000000 */
[----:B------:R-:W-:Y:S01]  /*13330*/  R2UR UR11, R10 ;  /* 0x000000000a0b72ca */ /* 0x000fe200000e0000 */
[----:B------:R-:W-:Y:S01]  /*13340*/  UMOV UR7, 0x12f00000 ;  /* 0x12f0000000077882 */ /* 0x000fe20000000000 */
[----:B------:R-:W-:Y:S01]  /*13350*/  UMOV UR10, URZ ;  /* 0x0000003f000a7c82 */ /* 0x000fe20008000000 */
[----:B------:R-:W-:-:S04]  /*13360*/  UIADD3 UR9, UR9, 0x30890, URZ ;  /* 0x0003089009097890 */ /* 0x000fc8000fffe03f */
[----:B------:R-:W-:-:S09]  /*13370*/  UIADD3 UR8, UR8, 0x12400, URZ ;  /* 0x0001240008087890 */ /* 0x000fd2000fffe03f */
[----:B------:R2:W-:Y:S01]  /*13380*/  UTMALDG.4D [UR8], [UR4], desc[UR6] ;  /* 0x00000608040075b4 */ /* 0x0005e20008019000 */
[----:B------:R-:W3:Y:S02]  /*13390*/  SYNCS.PHASECHK.TRANS64.TRYWAIT P0, [R7+URZ+0x308c0], R8 ;  /* 0x0308c008070075a7 */ /* 0x000ee4000800017f */
[----:B--23--:R-:W-:Y:S05]  /*133a0*/  @!P0 BRA `(.L_x_10936) ;  /* 0x0000004000508947 */ /* 0x00cfea0003800000 */
.L_x_11058:
[----:B------:R-:W-:Y:S05]  /*133b0*/  @P1 BRA `(.L_x_10937) ;  /* 0x0000000000141947 */ /* 0x000fea0003800000 */
[----:B------:R-:W-:Y:S01]  /*133c0*/  ISETP.NE.AND P0, PT, R29, RZ, PT ;  /* 0x000000ff1d00720c */ /* 0x000fe20003f05270 */
[----:B0-2---:R-:W-:-:S04]  /*133d0*/  IMAD.MOV.U32 R8, RZ, RZ, 0x6000 ;  /* 0x00006000ff087424 */ /* 0x005fc800078e00ff */
[----:B------:R3:W-:Y:S08]  /*133e0*/  SYNCS.ARRIVE.TRANS64 RZ, [R7+URZ+0x308b0], R8 ;  /* 0x0308b00807ff79a7 */ /* 0x0007f0000800003f */
[----:B------:R-:W-:Y:S05]  /*133f0*/  @!P0 BRA `(.L_x_10937) ;  /* 0x0000000000048947 */ /* 0x000fea0003800000 */
[----:B------:R-:W-:Y:S01]  /*13400*/  BPT.TRAP 0x1 ;  /* 0x000000040000795c */ /* 0x000fe20000300000 */
.L_x_10937:
        /* <DEDUP_REMOVED lines=8> */
[----:B------:R-:W-:Y:S01]  /*13490*/  R2UR UR13, R4 ;  /* 0x00000000040d72ca */ /* 0x000fe200000e0000 */
[----:B------:R-:W-:-:S04]  /*134a0*/  UMOV UR10, URZ ;  /* 0x0000003f000a7c82 */ /* 0x000fc80008000000 */
[----:B------:R-:W-:Y:S02]  /*134b0*/  UIADD3 UR8, UR8, 0x400, URZ ;  /* 0x0000040008087890 */ /* 0x000fe4000fffe03f */
[----:B------:R-:W-:-:S09]  /*134c0*/  UIADD3 UR9, UR9, 0x308b0, URZ ;  /* 0x000308b009097890 */ /* 0x000fd2000fffe03f */
[----:B------:R4:W-:Y:S02]  /*134d0*/  UTMALDG.4D [UR8], [UR4], desc[UR6] ;  /* 0x00000608040075b4 */ /* 0x0009e40008019000 */
[----:B----4-:R-:W-:Y:S01]  /*134e0*/  NOP ;  /* 0x0000000000007918 */ /* 0x010fe20000000000 */
.L_x_10933:
[----:B------:R-:W-:Y:S05]  /*134f0*/  BSYNC B1 ;  /* 0x0000000000017941 */ /* 0x000fea0003800000 */
.L_x_10932:
[----:B------:R-:W-:Y:S01]  /*13500*/  IADD3 R26, R26, 0x1, RZ ;  /* 0x000000011a1a7810 */ /* 0x000fe20007ffe0ff */
[----:B------:R-:W-:Y:S01]  /*13510*/  VIADD R2, R2, 0xfffffffe ;  /* 0xfffffffe02027836 */ /* 0x000fe20000000000 */
[----:B------:R-:W-:Y:S02]  /*13520*/  PLOP3.LUT P2, PT, PT, PT, PT, 0x8, 0x0 ;  /* 0x000000000000781c */ /* 0x000fe40003f4e170 */
[----:B------:R-:W-:-:S04]  /*13530*/  ISETP.NE.AND P0, PT, R26, 0x2, PT ;  /* 0x000000021a00780c */ /* 0x000fc80003f05270 */
[----:B------:R-:W-:Y:S02]  /*13540*/  SEL R26, R26, RZ, P0 ;  /* 0x000000ff1a1a7207 */ /* 0x000fe40000000000 */
[----:B0-23--:R-:W-:Y:S02]  /*13550*/  SEL R8, RZ, 0x1, P0 ;  /* 0x00000001ff087807 */ /* 0x00dfe40000000000 */
[----:B------:R-:W-:Y:S02]  /*13560*/  ISETP.GE.AND P0, PT, R2, R0, PT ;  /* 0x000000000200720c */ /* 0x000fe40003f06270 */
[----:B------:R-:W-:-:S11]  /*13570*/  LOP3.LUT R27, R27, R8, RZ, 0x3c, !PT ;  /* 0x000000081b1b7212 */ /* 0x000fd600078e3cff */
[----:B------:R-:W-:Y:S05]  /*13580*/  @!P0 BRA `(.L_x_10927) ;  /* 0x0000000000f88947 */ /* 0x000fea0003800000 */
.L_x_10944:
[----:B------:R-:W-:Y:S05]  /*13590*/  YIELD ;  /* 0x0000000000007946 */ /* 0x000fea0003800000 */
[----:B------:R-:W-:Y:S04]  /*135a0*/  BSSY B1, `(.L_x_10938) ;  /* 0x0000034000017945 */ /* 0x000fe80003800000 */
[----:B0-23--:R-:W-:Y:S05]  /*135b0*/  @!P6 BRA `(.L_x_10939) ;  /* 0x0000000000c8e947 */ /* 0x00dfea0003800000 */
[----:B------:R-:W-:Y:S01]  /*135c0*/  IMAD R7, R26, 0x8, R6 ;  /* 0x000000081a077824 */ /* 0x000fe200078e0206 */
[----:B------:R-:W-:-:S04]  /*135d0*/  SHF.L.U32 R10, R27, 0x1f, RZ ;  /* 0x0000001f1b0a7819 */ /* 0x000fc800000006ff */
[----:B------:R-:W0:Y:S02]  /*135e0*/  SYNCS.PHASECHK.TRANS64.TRYWAIT P0, [R7+URZ+0x308a0], R10 ;  /* 0x0308a00a070075a7 */ /* 0x000e24000800017f */
[----:B0-----:R-:W-:Y:S05]  /*135f0*/  @!P0 BRA `(.L_x_10940) ;  /* 0x0000003c00d08947 */ /* 0x001fea0003800000 */
.L_x_11059:
        /* <DEDUP_REMOVED lines=9> */
.L_x_10941:
[----:B--2---:R-:W-:Y:S01]  /*13690*/  IMAD R8, R26, 0x6000, R6 ;  /* 0x000060001a087824 */ /* 0x004fe200078e0206 */
[----:B------:R-:W-:Y:S01]  /*136a0*/  R2UR UR9, R7 ;  /* 0x00000000070972ca */ /* 0x000fe200000e0000 */
[----:B-----5:R-:W-:Y:S01]  /*136b0*/  IMAD R9, R2, 0xc0, R3 ;  /* 0x000000c002097824 */ /* 0x020fe200078e0203 */
        /* <DEDUP_REMOVED lines=8> */
[----:B------:R-:W-:-:S03]  /*13740*/  UMOV UR10, URZ ;  /* 0x0000003f000a7c82 */ /* 0x000fc60008000000 */
[----:B------:R-:W-:-:S04]  /*13750*/  UIADD3 UR9, UR9, 0x30890, URZ ;  /* 0x0003089009097890 */ /* 0x000fc8000fffe03f */
[----:B------:R-:W-:-:S09]  /*13760*/  UIADD3 UR8, UR8, 0x12400, URZ ;  /* 0x0001240008087890 */ /* 0x000fd2000fffe03f */
[----:B------:R2:W-:Y:S01]  /*13770*/  UTMALDG.4D [UR8], [UR4], desc[UR6] ;  /* 0x00000608040075b4 */ /* 0x0005e20008019000 */
[----:B------:R-:W3:Y:S02]  /*13780*/  SYNCS.PHASECHK.TRANS64.TRYWAIT P1, [R7+URZ+0x308c0], R10 ;  /* 0x0308c00a070075a7 */ /* 0x000ee4000802017f */
[----:B--23--:R-:W-:Y:S05]  /*13790*/  @!P1 BRA `(.L_x_10942) ;  /* 0x0000003c007c9947 */ /* 0x00cfea0003800000 */
.L_x_11060:
[----:B------:R-:W-:Y:S05]  /*137a0*/  @P0 BRA `(.L_x_10943) ;  /* 0x0000000000140947 */ /* 0x000fea0003800000 */
[----:B------:R-:W-:Y:S01]  /*137b0*/  ISETP.NE.AND P1, PT, R29, RZ, PT ;  /* 0x000000ff1d00720c */ /* 0x000fe20003f25270 */
[----:B0-2---:R-:W-:-:S04]  /*137c0*/  IMAD.MOV.U32 R10, RZ, RZ, 0x6000 ;  /* 0x00006000ff0a7424 */ /* 0x005fc800078e00ff */
[----:B------:R3:W-:Y:S08]  /*137d0*/  SYNCS.ARRIVE.TRANS64 RZ, [R7+URZ+0x308b0], R10 ;  /* 0x0308b00a07ff79a7 */ /* 0x0007f0000800003f */
[----:B------:R-:W-:Y:S05]  /*137e0*/  @!P1 BRA `(.L_x_10943) ;  /* 0x0000000000049947 */ /* 0x000fea0003800000 */
[----:B------:R-:W-:Y:S01]  /*137f0*/  BPT.TRAP 0x1 ;  /* 0x000000040000795c */ /* 0x000fe20000300000 */
.L_x_10943:
        /* <DEDUP_REMOVED lines=14> */
.L_x_10939:
[----:B------:R-:W-:Y:S05]  /*138e0*/  BSYNC B1 ;  /* 0x0000000000017941 */ /* 0x000fea0003800000 */
.L_x_10938:
[----:B------:R-:W-:-:S05]  /*138f0*/  VIADD R26, R26, 0x1 ;  /* 0x000000011a1a7836 */ /* 0x000fca0000000000 */
[----:B------:R-:W-:-:S04]  /*13900*/  ISETP.NE.AND P0, PT, R26, 0x2, PT ;  /* 0x000000021a00780c */ /* 0x000fc80003f05270 */
[----:B------:R-:W-:Y:S02]  /*13910*/  SEL R8, RZ, 0x1, P0 ;  /* 0x00000001ff087807 */ /* 0x000fe40000000000 */
[----:B------:R-:W-:Y:S02]  /*13920*/  SEL R26, R26, RZ, P0 ;  /* 0x000000ff1a1a7207 */ /* 0x000fe40000000000 */
[C---:B------:R-:W-:Y:S02]  /*13930*/  ISETP.GT.AND P0, PT, R2.reuse, R0, PT ;  /* 0x000000000200720c */ /* 0x040fe40003f04270 */
[----:B------:R-:W-:Y:S02]  /*13940*/  LOP3.LUT R27, R27, R8, RZ, 0x3c, !PT ;  /* 0x000000081b1b7212 */ /* 0x000fe400078e3cff */
[----:B------:R-:W-:-:S09]  /*13950*/  IADD3 R2, R2, -0x1, RZ ;  /* 0xffffffff02027810 */ /* 0x000fd20007ffe0ff */
[----:B------:R-:W-:Y:S05]  /*13960*/  @P0 BRA `(.L_x_10944) ;  /* 0xfffffffc00080947 */ /* 0x000fea000383ffff */
.L_x_10927:
[----:B------:R-:W-:Y:S05]  /*13970*/  BSYNC B0 ;  /* 0x0000000000007941 */ /* 0x000fea0003800000 */
.L_x_10926:
[----:B0-23--:R-:W2:Y:S01]  /*13980*/  LDL R7, [R1+0x14] ;  /* 0x0000140001077983 */ /* 0x00dea20000100800 */
        /* <DEDUP_REMOVED lines=9> */
[----:B-----5:R-:W2:Y:S01]  /*13a20*/  LDC.64 R2, c[0x0][0xc38] ;  /* 0x00030e00ff027b82 */ /* 0x020ea20000000a00 */
        /* <DEDUP_REMOVED lines=10> */
.L_x_10946:
[----:B-----5:R-:W0:Y:S01]  /*13ad0*/  S2R R3, SR_CgaCtaId ;  /* 0x0000000000037919 */ /* 0x020e220000008800 */
        /* <DEDUP_REMOVED lines=20> */
[----:B01----:R-:W-:Y:S05]  /*13c20*/  CALL.ABS.NOINC R2 ;  /* 0x0000000002007343 */ /* 0x003fea0003c00000 */
.L_x_10948:
        /* <DEDUP_REMOVED lines=18> */
[----:B-12---:R-:W-:Y:S05]  /*13d50*/  CALL.ABS.NOINC R2 ;  /* 0x0000000002007343 */ /* 0x006fea0003c00000 */
.L_x_10950:
        /* <DEDUP_REMOVED lines=16> */
.L_x_10949:
        /* <DEDUP_REMOVED lines=15> */
[----:B------:R-:W0:Y:S01]  /*13f50*/  LDC R0, c[0x0][0x428] ;  /* 0x00010a00ff007b82 */ /* 0x000e220000000800 */
[----:B----4-:R-:W-:-:S06]  /*13f60*/  MOV R6, R21 ;  /* 0x0000001500067202 */ /* 0x010fcc0000000f00 */
[----:B------:R2:W5:Y:S01]  /*13f70*/  @P0 LDG.E R6, desc[UR56][R2.64] ;  /* 0x0000003802060981 */ /* 0x000562000c1e1900 */
[----:B------:R-:W-:Y:S01]  /*13f80*/  IMAD R17, R17, 0xc0, R20 ;  /* 0x000000c011117824 */ /* 0x000fe200078e0214 */
[----:B------:R-:W-:Y:S02]  /*13f90*/  PLOP3.LUT P1, PT, P6, PT, PT, 0x8, 0x0 ;  /* 0x000000000000781c */ /* 0x000fe4000372e170 */
[----:B0-----:R-:W-:Y:S01]  /*13fa0*/  ISETP.NE.AND P0, PT, R0, 0x1, PT ;  /* 0x000000010000780c */ /* 0x001fe20003f05270 */
[----:B------:R-:W-:-:S12]  /*13fb0*/  IMAD.MOV.U32 R0, RZ, RZ, R18 ;  /* 0x000000ffff007224 */ /* 0x000fd800078e0012 */
[----:B------:R-:W0:Y:S08]  /*13fc0*/  @P0 LDC R5, c[0x0][0x42c] ;  /* 0x00010b00ff050b82 */ /* 0x000e300000000800 */
[----:B------:R-:W3:Y:S01]  /*13fd0*/  @P0 LDC R4, c[0x0][0x430] ;  /* 0x00010c00ff040b82 */ /* 0x000ee20000000800 */
[----:B0-----:R-:W-:-:S05]  /*13fe0*/  @P0 IMAD.HI.U32 R5, R18, R5, RZ ;  /* 0x0000000512050227 */ /* 0x001fca00078e00ff */
[----:B---3--:R-:W-:Y:S02]  /*13ff0*/  @P0 SHF.R.U32.HI R0, RZ, R4, R5 ;  /* 0x00000004ff000219 */ /* 0x008fe40000011605 */
[----:B------:R-:W-:-:S04]  /*14000*/  ISETP.NE.U32.AND P0, PT, RZ, UR4, PT ;  /* 0x00000004ff007c0c */ /* 0x000fc8000bf05070 */
[----:B------:R-:W-:-:S04]  /*14010*/  ISETP.NE.AND.EX P0, PT, RZ, UR5, PT, P0 ;  /* 0x00000005ff007c0c */ /* 0x000fc8000bf05300 */
[----:B--2---:R-:W-:-:S09]  /*14020*/  SEL R8, R21, RZ, !P0 ;  /* 0x000000ff15087207 */ /* 0x004fd20004000000 */
.L_x_10951:
        /* <DEDUP_REMOVED lines=17> */
.L_x_11063:
[----:B------:R-:W2:Y:S01]  /*14140*/  LDL R4, [R1+0x4] ;  /* 0x0000040001047983 */ /* 0x000ea20000100800 */
[----:B------:R-:W-:Y:S01]  /*14150*/  UMOV UR4, 0xffffffff ;  /* 0xffffffff00047882 */ /* 0x000fe20000000000 */
[----:B------:R-:W-:Y:S01]  /*14160*/  SHF.R.S32.HI R11, RZ, 0x1f, R6 ;  /* 0x0000001fff0b7819 */ /* 0x000fe20000011406 */
[----:B--2---:R-:W-:Y:S01]  /*14170*/  VIADD R9, R4, 0xffffffff ;  /* 0xffffffff04097836 */ /* 0x004fe20000000000 */
[----:B------:R-:W-:Y:S06]  /*14180*/  BRA.DIV UR4, `(.L_x_10953) ;  /* 0x0000003604487947 */ /* 0x000fec000b800000 */
[----:B------:R-:W-:-:S13]  /*14190*/  ELECT P6, URZ, PT ;  /* 0x00000000003f782f */ /* 0x000fda00038c0000 */
.L_x_11066:
[----:B------:R-:W-:Y:S05]  /*141a0*/  @!P6 BRA `(.L_x_10954) ;  /* 0x0000000000cce947 */ /* 0x000fea0003800000 */
[----:B------:R-:W-:Y:S02]  /*141b0*/  ISETP.NE.U32.AND P0, PT, R2, RZ, PT ;  /* 0x000000ff0200720c */ /* 0x000fe40003f05070 */
[----:B------:R-:W-:Y:S02]  /*141c0*/  MOV R25, R9 ;  /* 0x0000000900197202 */ /* 0x000fe40000000f00 */
        /* <DEDUP_REMOVED lines=14> */
[----:B------:R-:W-:Y:S01]  /*142b0*/  IMAD R25, R10, R25, R9 ;  /* 0x000000190a197224 */ /* 0x000fe200078e0209 */
[----:B------:R-:W-:Y:S02]  /*142c0*/  IADD3 R7, R5, R7, RZ ;  /* 0x0000000705077210 */ /* 0x000fe40007ffe0ff */
[----:B------:R-:W-:-:S04]  /*142d0*/  LEA R12, P0, R4, R2, 0x2 ;  /* 0x00000002040c7211 */ /* 0x000fc800078010ff */
[----:B------:R-:W-:-:S05]  /*142e0*/  LEA.HI.X R13, R4, R3, R7, 0x2, P0 ;  /* 0x00000003040d7211 */ /* 0x000fca00000f1407 */
[----:B------:R0:W5:Y:S04]  /*142f0*/  LDG.E R7, desc[UR56][R12.64] ;  /* 0x000000380c077981 */ /* 0x000168000c1e1900 */
.L_x_10955:
[----:B------:R-:W-:Y:S01]  /*14300*/  IMAD R5, R22, 0x8, R28 ;  /* 0x0000000816057824 */ /* 0x000fe200078e021c */
[----:B------:R-:W-:-:S04]  /*14310*/  SHF.L.U32 R4, R24, 0x1f, RZ ;  /* 0x0000001f18047819 */ /* 0x000fc800000006ff */
[----:B------:R-:W2:Y:S02]  /*14320*/  SYNCS.PHASECHK.TRANS64.TRYWAIT P0, [R5+URZ+0x30840], R4 ;  /* 0x03084004050075a7 */ /* 0x000ea4000800017f */
[----:B--2---:R-:W-:Y:S05]  /*14330*/  @!P0 BRA `(.L_x_10956) ;  /* 0x0000003000fc8947 */ /* 0x004fea0003800000 */
.L_x_11067:
        /* <DEDUP_REMOVED lines=9> */
.L_x_10957:
        /* <DEDUP_REMOVED lines=17> */
.L_x_10954:
        /* <DEDUP_REMOVED lines=14> */
[----:B------:R-:W-:Y:S01]  /*145c0*/  @P0 MOV R5, 0x6000 ;  /* 0x0000600000050802 */ /* 0x000fe20000000f00 */
[----:B------:R-:W-:Y:S01]  /*145d0*/  BAR.SYNC.DEFER_BLOCKING 0x8, 0x1a0 ;  /* 0x0206800000007b1d */ /* 0x000fe20000010000 */
[----:B------:R-:W-:-:S05]  /*145e0*/  UIADD3 UR9, UR9, 0x30800, URZ ;  /* 0x0003080009097890 */ /* 0x000fca000fffe03f */
[----:B------:R3:W-:Y:S04]  /*145f0*/  @P0 SYNCS.ARRIVE.TRANS64 RZ, [R28+URZ+0x30800], R5 ;  /* 0x030800051cff09a7 */ /* 0x0007e8000800003f */
[----:B------:R4:W-:Y:S01]  /*14600*/  UTMALDG.4D [UR8], [UR4], desc[UR6] ;  /* 0x00000608040075b4 */ /* 0x0009e20008019000 */
[----:B--2---:R-:W-:-:S05]  /*14610*/  VIADD R10, R10, 0x1 ;  /* 0x000000010a0a7836 */ /* 0x004fca0000000000 */
[----:B------:R-:W-:Y:S01]  /*14620*/  LEA.HI R4, R10, R10, RZ, 0x1 ;  /* 0x0000000a0a047211 */ /* 0x000fe200078f08ff */
[----:B------:R4:W-:Y:S03]  /*14630*/  STL [R1+0x10], R10 ;  /* 0x0000100a01007387 */ /* 0x0009e60000100800 */
[----:B------:R-:W-:-:S05]  /*14640*/  LOP3.LUT R4, R4, 0xfffffffe, RZ, 0xc0, !PT ;  /* 0xfffffffe04047812 */ /* 0x000fca00078ec0ff */
[----:B------:R-:W-:-:S05]  /*14650*/  IMAD.IADD R4, R10, 0x1, -R4 ;  /* 0x000000010a047824 */ /* 0x000fca00078e0a04 */
[----:B---3--:R-:W-:-:S04]  /*14660*/  SHF.L.U32 R5, R4, 0x1f, RZ ;  /* 0x0000001f04057819 */ /* 0x008fc800000006ff */
[----:B------:R-:W2:Y:S02]  /*14670*/  SYNCS.PHASECHK.TRANS64.TRYWAIT P0, [R28+URZ+0x30820], R5 ;  /* 0x030820051c0075a7 */ /* 0x000ea4000800017f */
[----:B--2-4-:R-:W-:Y:S05]  /*14680*/  @!P0 BRA `(.L_x_10959) ;  /* 0x00000030003c8947 */ /* 0x014fea0003800000 */
.L_x_11068:
[----:B------:R-:W-:Y:S05]  /*14690*/  BSYNC B0 ;  /* 0x0000000000007941 */ /* 0x000fea0003800000 */
.L_x_10958:
[----:B------:R-:W3:Y:S01]  /*146a0*/  LDL.LU R4, [R1+0x14] ;  /* 0x0000140001047983 */ /* 0x000ee20000300800 */
[----:B------:R-:W-:Y:S01]  /*146b0*/  BSSY B0, `(.L_x_10960) ;  /* 0x000012b000007945 */ /* 0x000fe20003800000 */
[----:B---3--:R-:W-:-:S13]  /*146c0*/  ISETP.GE.AND P0, PT, R4, 0xc1, PT ;  /* 0x000000c10400780c */ /* 0x008fda0003f06270 */
[----:B------:R-:W-:Y:S05]  /*146d0*/  @!P0 BRA `(.L_x_10961) ;  /* 0x0000001000a08947 */ /* 0x000fea0003800000 */
[----:B------:R-:W0:Y:S01]  /*146e0*/  LDL R8, [R1+0x4] ;  /* 0x0000040001087983 */ /* 0x000e220000100800 */
[----:B------:R-:W-:Y:S01]  /*146f0*/  IMAD.MOV.U32 R4, RZ, RZ, 0x1 ;  /* 0x00000001ff047424 */ /* 0x000fe200078e00ff */
[----:B------:R-:W-:Y:S01]  /*14700*/  BSSY B1, `(.L_x_10962) ;  /* 0x0000067000017945 */ /* 0x000fe20003800000 */
[----:B0-----:R-:W-:-:S04]  /*14710*/  IADD3 R13, -R8, RZ, RZ ;  /* 0x000000ff080d7210 */ /* 0x001fc80007ffe1ff */
[----:B------:R-:W-:-:S05]  /*14720*/  VIADDMNMX R13, R13, R4, 0xffffffff, !PT ;  /* 0xffffffff0d0d7446 */ /* 0x000fca0007800104 */
[C---:B------:R-:W-:Y:S01]  /*14730*/  IMAD.IADD R4, R8.reuse, 0x1, R13 ;  /* 0x0000000108047824 */ /* 0x040fe200078e020d */
[----:B------:R-:W-:-:S04]  /*14740*/  IADD3 R8, R8, -0x2, RZ ;  /* 0xfffffffe08087810 */ /* 0x000fc80007ffe0ff */
[----:B------:R-:W-:-:S04]  /*14750*/  LOP3.LUT R4, R4, 0x1, RZ, 0xc0, !PT ;  /* 0x0000000104047812 */ /* 0x000fc800078ec0ff */
[----:B------:R-:W-:-:S13]  /*14760*/  ISETP.NE.U32.AND P0, PT, R4, 0x1, PT ;  /* 0x000000010400780c */ /* 0x000fda0003f05070 */
[----:B------:R-:W-:Y:S05]  /*14770*/  @P0 BRA `(.L_x_10963) ;  /* 0x00000004007c0947 */ /* 0x000fea0003800000 */
[----:B------:R-:W-:Y:S01]  /*14780*/  VIADD R10, R22, 0x1 ;  /* 0x00000001160a7836 */ /* 0x000fe20000000000 */
[----:B------:R-:W-:Y:S04]  /*14790*/  BSSY B2, `(.L_x_10964) ;  /* 0x0000059000027945 */ /* 0x000fe80003800000 */
[----:B------:R-:W-:-:S04]  /*147a0*/  ISETP.NE.AND P0, PT, R10, 0x2, PT ;  /* 0x000000020a00780c */ /* 0x000fc80003f05270 */
[----:B--2---:R-:W-:Y:S02]  /*147b0*/  SEL R5, RZ, 0x1, P0 ;  /* 0x00000001ff057807 */ /* 0x004fe40000000000 */
        /* <DEDUP_REMOVED lines=22> */
[----:B------:R-:W-:-:S05]  /*14920*/  IADD3 R4, -R12, RZ, RZ ;  /* 0x000000ff0c047210 */ /* 0x000fca0007ffe1ff */
[----:B------:R-:W-:Y:S02]  /*14930*/  IMAD R8, R17, R4, R8 ;  /* 0x0000000411087224 */ /* 0x000fe400078e0208 */
[----:B------:R0:W5:Y:S05]  /*14940*/  LDG.E R4, desc[UR56][R2.64] ;  /* 0x0000003802047981 */ /* 0x00016a000c1e1900 */
.L_x_10966:
[----:B0-----:R-:W-:Y:S01]  /*14950*/  IMAD R3, R10, 0x8, R28 ;  /* 0x000000080a037824 */ /* 0x001fe200078e021c */
[----:B------:R-:W-:-:S04]  /*14960*/  SHF.L.U32 R2, R14, 0x1f, RZ ;  /* 0x0000001f0e027819 */ /* 0x000fc800000006ff */
[----:B------:R-:W0:Y:S02]  /*14970*/  SYNCS.PHASECHK.TRANS64.TRYWAIT P0, [R3+URZ+0x30840], R2 ;  /* 0x03084002030075a7 */ /* 0x000e24000800017f */
[----:B0-----:R-:W-:Y:S05]  /*14980*/  @!P0 BRA `(.L_x_10967) ;  /* 0x0000002c00908947 */ /* 0x001fea0003800000 */
.L_x_11069:
        /* <DEDUP_REMOVED lines=9> */
.L_x_10968:
[----:B0-2---:R-:W-:Y:S01]  /*14a20*/  IMAD R2, R10, 0x6000, R28 ;  /* 0x000060000a027824 */ /* 0x005fe200078e021c */
        /* <DEDUP_REMOVED lines=9> */
[----:B-----5:R-:W-:-:S02]  /*14ac0*/  R2UR UR13, R4 ;  /* 0x00000000040d72ca */ /* 0x020fc400000e0000 */
[----:B------:R-:W-:Y:S01]  /*14ad0*/  IADD3 R3, R28, 0x30800, RZ ;  /* 0x000308001c037810 */ /* 0x000fe20007ffe0ff */
[----:B------:R-:W-:Y:S01]  /*14ae0*/  UIADD3 UR9, UR9, 0x30830, URZ ;  /* 0x0003083009097890 */ /* 0x000fe2000fffe03f */
[----:B------:R-:W-:-:S03]  /*14af0*/  SHF.L.U32 R5, R24, 0x1f, RZ ;  /* 0x0000001f18057819 */ /* 0x000fc600000006ff */
[----:B------:R-:W-:Y:S01]  /*14b00*/  UIMAD UR11, UR11, 0xc0, UR4 ;  /* 0x000000c00b0b78a4 */ /* 0x000fe2000f8e0204 */
[----:B------:R-:W-:Y:S01]  /*14b10*/  IMAD R2, R22, 0x8, R3 ;  /* 0x0000000816027824 */ /* 0x000fe200078e0203 */
[----:B------:R-:W-:Y:S01]  /*14b20*/  UIADD3 UR8, UR8, 0x12400, URZ ;  /* 0x0001240008087890 */ /* 0x000fe2000fffe03f */
[----:B------:R-:W-:-:S08]  /*14b30*/  UMOV UR4, 0x0 ;  /* 0x0000000000047882 */ /* 0x000fd00000000000 */
[----:B------:R0:W-:Y:S01]  /*14b40*/  UTMALDG.4D [UR8], [UR6], desc[UR4] ;  /* 0x00000408060075b4 */ /* 0x0001e20008019000 */
[----:B------:R-:W2:Y:S02]  /*14b50*/  SYNCS.PHASECHK.TRANS64.TRYWAIT P0, [R2+URZ+0x60], R5 ;  /* 0x00006005020075a7 */ /* 0x000ea4000800017f */
[----:B0-2---:R-:W-:Y:S05]  /*14b60*/  @!P0 BRA `(.L_x_10969) ;  /* 0x0000002c002c8947 */ /* 0x005fea0003800000 */
.L_x_11070:
[----:B------:R-:W-:Y:S05]  /*14b70*/  @P1 BRA `(.L_x_10970) ;  /* 0x0000000000181947 */ /* 0x000fea0003800000 */
[----:B------:R-:W-:Y:S01]  /*14b80*/  ISETP.NE.AND P0, PT, R29, RZ, PT ;  /* 0x000000ff1d00720c */ /* 0x000fe20003f05270 */
[----:B0-----:R-:W-:Y:S01]  /*14b90*/  IMAD R2, R22, 0x8, R28 ;  /* 0x0000000816027824 */ /* 0x001fe200078e021c */
[----:B------:R-:W-:-:S04]  /*14ba0*/  MOV R3, 0x6000 ;  /* 0x0000600000037802 */ /* 0x000fc80000000f00 */
[----:B------:R2:W-:Y:S07]  /*14bb0*/  SYNCS.ARRIVE.TRANS64 RZ, [R2+URZ+0x30850], R3 ;  /* 0x0308500302ff79a7 */ /* 0x0005ee000800003f */
[----:B------:R-:W-:Y:S05]  /*14bc0*/  @!P0 BRA `(.L_x_10970) ;  /* 0x0000000000048947 */ /* 0x000fea0003800000 */
[----:B------:R-:W-:Y:S01]  /*14bd0*/  BPT.TRAP 0x1 ;  /* 0x000000040000795c */ /* 0x000fe20000300000 */
.L_x_10970:
        /* <DEDUP_REMOVED lines=20> */
.L_x_10965:
[----:B------:R-:W-:Y:S05]  /*14d20*/  BSYNC B2 ;  /* 0x0000000000027941 */ /* 0x000fea0003800000 */
.L_x_10964:
[----:B------:R-:W2:Y:S01]  /*14d30*/  LDL.LU R2, [R1+0x4] ;  /* 0x0000040001027983 */ /* 0x000ea20000300800 */
[----:B------:R-:W-:Y:S01]  /*14d40*/  IMAD.MOV.U32 R22, RZ, RZ, R10 ;  /* 0x000000ffff167224 */ /* 0x000fe200078e000a */
[----:B------:R-:W-:Y:S01]  /*14d50*/  MOV R24, R14 ;  /* 0x0000000e00187202 */ /* 0x000fe20000000f00 */
[----:B--2---:R-:W-:-:S07]  /*14d60*/  VIADD R8, R2, 0xfffffffd ;  /* 0xfffffffd02087836 */ /* 0x004fce0000000000 */
.L_x_10963:
[----:B------:R-:W-:Y:S05]  /*14d70*/  BSYNC B1 ;  /* 0x0000000000017941 */ /* 0x000fea0003800000 */
.L_x_10962:
[----:B------:R-:W-:-:S05]  /*14d80*/  IMAD.MOV R2, RZ, RZ, -R13 ;  /* 0x000000ffff027224 */ /* 0x000fca00078e0a0d */
[----:B------:R-:W-:-:S13]  /*14d90*/  ISETP.NE.AND P0, PT, R9, R2, PT ;  /* 0x000000020900720c */ /* 0x000fda0003f05270 */
[----:B------:R-:W-:Y:S05]  /*14da0*/  @!P0 BRA `(.L_x_10961) ;  /* 0x0000000800ec8947 */ /* 0x000fea0003800000 */
[----:B------:R-:W-:-:S07]  /*14db0*/  IMAD.MOV.U32 R4, RZ, RZ, R7 ;  /* 0x000000ffff047224 */ /* 0x000fce00078e0007 */
.L_x_10985:
        /* <DEDUP_REMOVED lines=27> */
[----:B------:R-:W-:Y:S01]  /*14f70*/  LEA.HI.X R5, R2, UR5, R3, 0x2, P0 ;  /* 0x0000000502057c11 */ /* 0x000fe200080f1403 */
[----:B------:R-:W-:-:S04]  /*14f80*/  IMAD.MOV R3, RZ, RZ, -R13 ;  /* 0x000000ffff037224 */ /* 0x000fc800078e0a0d */
[----:B------:R0:W5:Y:S01]  /*14f90*/  LDG.E R4, desc[UR56][R4.64] ;  /* 0x0000003804047981 */ /* 0x000162000c1e1900 */
[----:B------:R-:W-:-:S07]  /*14fa0*/  IMAD R12, R12, R3, R8 ;  /* 0x000000030c0c7224 */ /* 0x000fce00078e0208 */
.L_x_10973:
[----:B------:R-:W-:Y:S02]  /*14fb0*/  LEA R3, R9, R28, 0x3 ;  /* 0x0000001c09037211 */ /* 0x000fe400078e18ff */
[----:B------:R-:W-:-:S04]  /*14fc0*/  SHF.L.U32 R2, R10, 0x1f, RZ ;  /* 0x0000001f0a027819 */ /* 0x000fc800000006ff */
[----:B------:R-:W3:Y:S02]  /*14fd0*/  SYNCS.PHASECHK.TRANS64.TRYWAIT P0, [R3+URZ+0x30840], R2 ;  /* 0x03084002030075a7 */ /* 0x000ee4000800017f */
[----:B---3--:R-:W-:Y:S05]  /*14fe0*/  @!P0 BRA `(.L_x_10974) ;  /* 0x0000002800208947 */ /* 0x008fea0003800000 */
.L_x_11071:
        /* <DEDUP_REMOVED lines=9> */
.L_x_10975:
        /* <DEDUP_REMOVED lines=8> */
[----:B------:R-:W-:Y:S01]  /*15100*/  UMOV UR5, 0x14f00000 ;  /* 0x14f0000000057882 */ /* 0x000fe20000000000 */
[----:B------:R-:W-:Y:S01]  /*15110*/  R2UR UR12, R0 ;  /* 0x00000000000c72ca */ /* 0x000fe200000e0000 */
[----:B------:R-:W-:Y:S01]  /*15120*/  UMOV UR10, URZ ;  /* 0x0000003f000a7c82 */ /* 0x000fe20008000000 */
[----:B-----5:R-:W-:-:S02]  /*15130*/  R2UR UR13, R4 ;  /* 0x00000000040d72ca */ /* 0x020fc400000e0000 */
[----:B------:R-:W-:Y:S01]  /*15140*/  SHF.L.U32 R24, R24, 0x1f, RZ ;  /* 0x0000001f18187819 */ /* 0x000fe200000006ff */
[----:B------:R-:W-:Y:S01]  /*15150*/  UIADD3 UR9, UR9, 0x30830, URZ ;  /* 0x0003083009097890 */ /* 0x000fe2000fffe03f */
[----:B------:R-:W-:-:S03]  /*15160*/  LEA R3, R22, R3, 0x3 ;  /* 0x0000000316037211 */ /* 0x000fc600078e18ff */
[----:B------:R-:W-:Y:S02]  /*15170*/  UIMAD UR11, UR11, 0xc0, UR4 ;  /* 0x000000c00b0b78a4 */ /* 0x000fe4000f8e0204 */
[----:B------:R-:W-:Y:S01]  /*15180*/  UIADD3 UR8, UR8, 0x12400, URZ ;  /* 0x0001240008087890 */ /* 0x000fe2000fffe03f */
[----:B------:R-:W-:-:S08]  /*15190*/  UMOV UR4, 0x0 ;  /* 0x0000000000047882 */ /* 0x000fd00000000000 */
[----:B------:R0:W-:Y:S01]  /*151a0*/  UTMALDG.4D [UR8], [UR6], desc[UR4] ;  /* 0x00000408060075b4 */ /* 0x0001e20008019000 */
[----:B------:R-:W2:Y:S02]  /*151b0*/  SYNCS.PHASECHK.TRANS64.TRYWAIT P1, [R3+URZ+0x60], R24 ;  /* 0x00006018030075a7 */ /* 0x000ea4000802017f */
[----:B0-2---:R-:W-:Y:S05]  /*151c0*/  @!P1 BRA `(.L_x_10976) ;  /* 0x0000002400bc9947 */ /* 0x005fea0003800000 */
.L_x_11072:
[----:B------:R-:W-:Y:S05]  /*151d0*/  @P0 BRA `(.L_x_10977) ;  /* 0x0000000000140947 */ /* 0x000fea0003800000 */
[----:B------:R-:W-:Y:S01]  /*151e0*/  ISETP.NE.AND P1, PT, R29, RZ, PT ;  /* 0x000000ff1d00720c */ /* 0x000fe20003f25270 */
[----:B------:R-:W-:-:S04]  /*151f0*/  IMAD.MOV.U32 R2, RZ, RZ, 0x6000 ;  /* 0x00006000ff027424 */ /* 0x000fc800078e00ff */
[----:B------:R2:W-:Y:S08]  /*15200*/  SYNCS.ARRIVE.TRANS64 RZ, [R3+URZ+0x50], R2 ;  /* 0x0000500203ff79a7 */ /* 0x0005f0000800003f */
[----:B------:R-:W-:Y:S05]  /*15210*/  @!P1 BRA `(.L_x_10977) ;  /* 0x0000000000049947 */ /* 0x000fea0003800000 */
[----:B------:R-:W-:Y:S01]  /*15220*/  BPT.TRAP 0x1 ;  /* 0x000000040000795c */ /* 0x000fe20000300000 */
.L_x_10977:
        /* <DEDUP_REMOVED lines=19> */
.L_x_10972:
[----:B------:R-:W-:Y:S05]  /*15360*/  BSYNC B1 ;  /* 0x0000000000017941 */ /* 0x000fea0003800000 */
.L_x_10971:
        /* <DEDUP_REMOVED lines=30> */
.L_x_10980:
[----:B------:R-:W-:Y:S01]  /*15550*/  IMAD R2, R22, 0x8, R28 ;  /* 0x0000000816027824 */ /* 0x000fe200078e021c */
[----:B------:R-:W-:-:S04]  /*15560*/  SHF.L.U32 R3, R24, 0x1f, RZ ;  /* 0x0000001f18037819 */ /* 0x000fc800000006ff */
[----:B------:R-:W2:Y:S02]  /*15570*/  SYNCS.PHASECHK.TRANS64.TRYWAIT P0, [R2+URZ+0x30840], R3 ;  /* 0x03084003020075a7 */ /* 0x000ea4000800017f */
[----:B--2---:R-:W-:Y:S05]  /*15580*/  @!P0 BRA `(.L_x_10981) ;  /* 0x0000002000e08947 */ /* 0x004fea0003800000 */
.L_x_11073:
        /* <DEDUP_REMOVED lines=9> */
.L_x_10982:
[----:B0-2---:R-:W-:Y:S01]  /*15620*/  IMAD R2, R22, 0x6000, R28 ;  /* 0x0000600016027824 */ /* 0x005fe200078e021c */
[----:B------:R-:W-:Y:S01]  /*15630*/  R2UR UR11, R13 ;  /* 0x000000000d0b72ca */ /* 0x000fe200000e0000 */
[----:B------:R-:W-:Y:S01]  /*15640*/  UIADD3 UR6, UP0, UR38, 0x370, URZ ;  /* 0x0000037026067890 */ /* 0x000fe2000ff1e03f */
[----:B------:R-:W-:Y:S01]  /*15650*/  R2UR UR4, R23 ;  /* 0x00000000170472ca */ /* 0x000fe200000e0000 */
[----:B------:R-:W-:Y:S01]  /*15660*/  UMOV UR5, 0x14f00000 ;  /* 0x14f0000000057882 */ /* 0x000fe20000000000 */
[----:B------:R-:W-:Y:S01]  /*15670*/  R2UR UR8, R2 ;  /* 0x00000000020872ca */ /* 0x000fe200000e0000 */
[----:B------:R-:W-:Y:S01]  /*15680*/  UIADD3.X UR7, URZ, UR39, URZ, UP0, !UPT ;  /* 0x000000273f077290 */ /* 0x000fe200087fe43f */
[----:B------:R-:W-:Y:S01]  /*15690*/  IADD3 R2, R28, 0x30800, RZ ;  /* 0x000308001c027810 */ /* 0x000fe20007ffe0ff */
[----:B------:R-:W-:Y:S01]  /*156a0*/  UMOV UR10, URZ ;  /* 0x0000003f000a7c82 */ /* 0x000fe20008000000 */
[----:B------:R-:W-:Y:S02]  /*156b0*/  R2UR UR12, R0 ;  /* 0x00000000000c72ca */ /* 0x000fe400000e0000 */
[----:B-----5:R-:W-:Y:S01]  /*156c0*/  R2UR UR13, R4 ;  /* 0x00000000040d72ca */ /* 0x020fe200000e0000 */
[----:B------:R-:W-:-:S02]  /*156d0*/  IMAD R3, R22, 0x8, R2 ;  /* 0x0000000816037824 */ /* 0x000fc400078e0202 */
[----:B------:R-:W-:Y:S02]  /*156e0*/  IMAD R2, R9, 0x8, R2 ;  /* 0x0000000809027824 */ /* 0x000fe400078e0202 */
[----:B------:R-:W-:Y:S01]  /*156f0*/  UIMAD UR11, UR11, 0xc0, UR4 ;  /* 0x000000c00b0b78a4 */ /* 0x000fe2000f8e0204 */
[----:B------:R-:W-:Y:S01]  /*15700*/  R2UR UR9, R3 ;  /* 0x00000000030972ca */ /* 0x000fe200000e0000 */
[----:B------:R-:W-:Y:S01]  /*15710*/  UIADD3 UR8, UR8, 0x12400, URZ ;  /* 0x0001240008087890 */ /* 0x000fe2000fffe03f */
[----:B------:R-:W-:Y:S01]  /*15720*/  SHF.L.U32 R3, R10, 0x1f, RZ ;  /* 0x0000001f0a037819 */ /* 0x000fe200000006ff */
[----:B------:R-:W-:-:S10]  /*15730*/  UMOV UR4, 0x0 ;  /* 0x0000000000047882 */ /* 0x000fd40000000000 */
[----:B------:R-:W-:-:S09]  /*15740*/  UIADD3 UR9, UR9, 0x30, URZ ;  /* 0x0000003009097890 */ /* 0x000fd2000fffe03f */
[----:B------:R0:W-:Y:S01]  /*15750*/  UTMALDG.4D [UR8], [UR6], desc[UR4] ;  /* 0x00000408060075b4 */ /* 0x0001e20008019000 */
[----:B------:R-:W2:Y:S02]  /*15760*/  SYNCS.PHASECHK.TRANS64.TRYWAIT P1, [R2+URZ+0x60], R3 ;  /* 0x00006003020075a7 */ /* 0x000ea4000802017f */
[----:B0-2---:R-:W-:Y:S05]  /*15770*/  @!P1 BRA `(.L_x_10983) ;  /* 0x0000002000789947 */ /* 0x005fea0003800000 */
.L_x_11074:
[----:B------:R-:W-:Y:S05]  /*15780*/  @P0 BRA `(.L_x_10984) ;  /* 0x0000000000140947 */ /* 0x000fea0003800000 */
[----:B------:R-:W-:Y:S02]  /*15790*/  ISETP.NE.AND P1, PT, R29, RZ, PT ;  /* 0x000000ff1d00720c */ /* 0x000fe40003f25270 */
[----:B0-----:R-:W-:-:S04]  /*157a0*/  MOV R3, 0x6000 ;  /* 0x0000600000037802 */ /* 0x001fc80000000f00 */
[----:B------:R2:W-:Y:S07]  /*157b0*/  SYNCS.ARRIVE.TRANS64 RZ, [R2+URZ+0x50], R3 ;  /* 0x0000500302ff79a7 */ /* 0x0005ee000800003f */
[----:B------:R-:W-:Y:S05]  /*157c0*/  @!P1 BRA `(.L_x_10984) ;  /* 0x0000000000049947 */ /* 0x000fea0003800000 */
[----:B------:R-:W-:Y:S01]  /*157d0*/  BPT.TRAP 0x1 ;  /* 0x000000040000795c */ /* 0x000fe20000300000 */
.L_x_10984:
        /* <DEDUP_REMOVED lines=19> */
.L_x_10979:
[----:B------:R-:W-:Y:S05]  /*15910*/  BSYNC B1 ;  /* 0x0000000000017941 */ /* 0x000fea0003800000 */
.L_x_10978:
[C---:B------:R-:W-:Y:S02]  /*15920*/  ISETP.GT.AND P0, PT, R8.reuse, 0x1, PT ;  /* 0x000000010800780c */ /* 0x040fe40003f04270 */
[----:B0-2---:R-:W-:-:S05]  /*15930*/  IADD3 R2, R8, -0x2, RZ ;  /* 0xfffffffe08027810 */ /* 0x005fca0007ffe0ff */
[----:B------:R-:W-:-:S06]  /*15940*/  IMAD.MOV.U32 R8, RZ, RZ, R2 ;  /* 0x000000ffff087224 */ /* 0x000fcc00078e0002 */
[----:B------:R-:W-:Y:S05]  /*15950*/  @P0 BRA `(.L_x_10985) ;  /* 0xfffffff400180947 */ /* 0x000fea000383ffff */
.L_x_10961:
[----:B------:R-:W-:Y:S05]  /*15960*/  BSYNC B0 ;  /* 0x0000000000007941 */ /* 0x000fea0003800000 */
.L_x_10960:
        /* <DEDUP_REMOVED lines=15> */
.L_x_10987:
[----:B------:R-:W-:Y:S05]  /*15a60*/  BSYNC B0 ;  /* 0x0000000000007941 */ /* 0x000fea0003800000 */
.L_x_10986:
[----:B------:R-:W-:Y:S04]  /*15a70*/  BSSY B0, `(.L_x_10988) ;  /* 0x0000020000007945 */ /* 0x000fe80003800000 */
[----:B------:R-:W-:Y:S05]  /*15a80*/  @!P6 BRA `(.L_x_10989) ;  /* 0x000000000078e947 */ /* 0x000fea0003800000 */
[----:B------:R-:W-:Y:S01]  /*15a90*/  IMAD R3, R22, 0x8, R28 ;  /* 0x0000000816037824 */ /* 0x000fe200078e021c */
[----:B------:R-:W-:-:S04]  /*15aa0*/  SHF.L.U32 R2, R24, 0x1f, RZ ;  /* 0x0000001f18027819 */ /* 0x000fc800000006ff */
[----:B------:R-:W3:Y:S02]  /*15ab0*/  SYNCS.PHASECHK.TRANS64.TRYWAIT P0, [R3+URZ+0x30860], R2 ;  /* 0x03086002030075a7 */ /* 0x000ee4000800017f */
[----:B---3--:R-:W-:Y:S05]  /*15ac0*/  @!P0 BRA `(.L_x_10990) ;  /* 0x0000001c00b88947 */ /* 0x008fea0003800000 */
.L_x_11075:
        /* <DEDUP_REMOVED lines=9> */
.L_x_10991:
        /* <DEDUP_REMOVED lines=17> */
.L_x_10989:
[----:B------:R-:W-:Y:S05]  /*15c70*/  BSYNC B0 ;  /* 0x0000000000007941 */ /* 0x000fea0003800000 */
.L_x_10988:
[----:B------:R-:W-:-:S05]  /*15c80*/  VIADD R22, R22, 0x1 ;  /* 0x0000000116167836 */ /* 0x000fca0000000000 */
[----:B------:R-:W-:-:S04]  /*15c90*/  ISETP.NE.AND P0, PT, R22, 0x2, PT ;  /* 0x000000021600780c */ /* 0x000fc80003f05270 */
[----:B---34-:R-:W-:Y:S02]  /*15ca0*/  SEL R3, RZ, 0x1, P0 ;  /* 0x00000001ff037807 */ /* 0x018fe40000000000 */
[----:B------:R-:W-:Y:S02]  /*15cb0*/  SEL R22, R22, RZ, P0 ;  /* 0x000000ff16167207 */ /* 0x000fe40000000000 */
[----:B------:R-:W-:-:S07]  /*15cc0*/  LOP3.LUT R24, R24, R3, RZ, 0x3c, !PT ;  /* 0x0000000318187212 */ /* 0x000fce00078e3cff */
.L_x_10947:
[----:B------:R-:W-:Y:S05]  /*15cd0*/  BSYNC B6 ;  /* 0x0000000000067941 */ /* 0x000fea0003800000 */
.L_x_10945:
[----:B------:R-:W-:-:S03]  /*15ce0*/  UMOV UR4, 0xffffffff ;  /* 0xffffffff00047882 */ /* 0x000fc60000000000 */
[----:B------:R-:W-:Y:S05]  /*15cf0*/  BRA.DIV UR4, `(.L_x_10992) ;  /* 0x0000001e04407947 */ /* 0x000fea000b800000 */
[----:B--2---:R2:W3:Y:S04]  /*15d00*/  SHFL.IDX PT, R5, R16, RZ, 0x1f ;  /* 0x00001fff10057589 */ /* 0x0044e800000e0000 */
[----:B------:R2:W4:Y:S02]  /*15d10*/  SHFL.IDX PT, R4, R16, 0x1, 0x1f ;  /* 0x00201f0010047f89 */ /* 0x00052400000e0000 */
.L_x_11079:
[----:B------:R-:W-:Y:S01]  /*15d20*/  ULDC UR4, c[0x0][0xc14] ;  /* 0x0003050000047ab9 */ /* 0x000fe20000000800 */
[C---:B------:R-:W-:Y:S01]  /*15d30*/  IMAD.IADD R7, R29.reuse, 0x1, R19 ;  /* 0x000000011d077824 */ /* 0x040fe200078e0213 */
[----:B------:R-:W-:Y:S01]  /*15d40*/  ISETP.NE.AND P0, PT, R29, 0x1f, PT ;  /* 0x0000001f1d00780c */ /* 0x000fe20003f05270 */
[----:B------:R-:W-:Y:S01]  /*15d50*/  BSSY B0, `(.L_x_10993) ;  /* 0x0000008000007945 */ /* 0x000fe20003800000 */
[----:B------:R-:W-:Y:S01]  /*15d60*/  MOV R0, UR4 ;  /* 0x0000000400007c02 */ /* 0x000fe20008000f00 */
[----:B------:R-:W-:-:S03]  /*15d70*/  IMAD.MOV.U32 R2, RZ, RZ, RZ ;  /* 0x000000ffff027224 */ /* 0x000fc600078e00ff */
[----:B------:R-:W-:-:S13]  /*15d80*/  ISETP.GE.OR P0, PT, R7, R0, !P0 ;  /* 0x000000000700720c */ /* 0x000fda0004706670 */
[----:B------:R-:W-:Y:S05]  /*15d90*/  @P0 BRA `(.L_x_10994) ;  /* 0x00000000000c0947 */ /* 0x000fea0003800000 */
[----:B-----5:R-:W0:Y:S02]  /*15da0*/  LDC.64 R2, c[0x0][0xc58] ;  /* 0x00031600ff027b82 */ /* 0x020e240000000a00 */
[----:B0-----:R-:W-:-:S06]  /*15db0*/  IMAD.WIDE R2, R7, 0x4, R2 ;  /* 0x0000000407027825 */ /* 0x001fcc00078e0202 */
[----:B------:R0:W5:Y:S02]  /*15dc0*/  LDG.E R2, desc[UR56][R2.64] ;  /* 0x0000003802027981 */ /* 0x000164000c1e1900 */
.L_x_10994:
[----:B------:R-:W-:Y:S05]  /*15dd0*/  BSYNC B0 ;  /* 0x0000000000007941 */ /* 0x000fea0003800000 */
.L_x_10993:
        /* <DEDUP_REMOVED lines=22> */
[----:B------:R0:W0:Y:S02]  /*15f40*/  SHFL.IDX PT, R14, R3, 0x1f, 0x1f ;  /* 0x03e01f00030e7f89 */ /* 0x00002400000e0000 */
.L_x_11087:
[----:B------:R-:W-:Y:S02]  /*15f50*/  ULDC UR4, c[0x0][0xc10] ;  /* 0x0003040000047ab9 */ /* 0x000fe40000000800 */
[----:B--2---:R-:W-:-:S04]  /*15f60*/  IMAD.U32 R16, RZ, RZ, UR4 ;  /* 0x00000004ff107e24 */ /* 0x004fc8000f8e00ff */
[----:B0-----:R-:W-:-:S04]  /*15f70*/  IMAD R7, R14, R16, RZ ;  /* 0x000000100e077224 */ /* 0x001fc800078e02ff */
[----:B----4-:R-:W-:-:S05]  /*15f80*/  IMAD.IADD R4, R4, 0x1, R7 ;  /* 0x0000000104047824 */ /* 0x010fca00078e0207 */
[----:B---3--:R-:W-:-:S13]  /*15f90*/  ISETP.GT.AND P0, PT, R4, R5, PT ;  /* 0x000000050400720c */ /* 0x008fda0003f04270 */
[----:B------:R-:W-:Y:S05]  /*15fa0*/  @P0 BRA `(.L_x_10996) ;  /* 0x0000000000ac0947 */ /* 0x000fea0003800000 */
[----:B------:R-:W0:Y:S02]  /*15fb0*/  LDC R0, c[0x0][0xc14] ;  /* 0x00030500ff007b82 */ /* 0x000e240000000800 */
.L_x_11001:
        /* <DEDUP_REMOVED lines=12> */
.L_x_10999:
[----:B------:R-:W-:Y:S05]  /*16080*/  BSYNC B0 ;  /* 0x0000000000007941 */ /* 0x000fea0003800000 */
.L_x_10998:
        /* <DEDUP_REMOVED lines=22> */
[----:B------:R0:W2:Y:S02]  /*161f0*/  SHFL.IDX PT, R14, R3, 0x1f, 0x1f ;  /* 0x03e01f00030e7f89 */ /* 0x0000a400000e0000 */
.L_x_11095:
[----:B------:R-:W-:Y:S02]  /*16200*/  ULDC UR4, c[0x0][0xc10] ;  /* 0x0003040000047ab9 */ /* 0x000fe40000000800 */
[----:B------:R-:W-:-:S04]  /*16210*/  IMAD.U32 R16, RZ, RZ, UR4 ;  /* 0x00000004ff107e24 */ /* 0x000fc8000f8e00ff */
[----:B--2---:R-:W-:-:S05]  /*16220*/  IMAD R7, R14, R16, RZ ;  /* 0x000000100e077224 */ /* 0x004fca00078e02ff */
[----:B------:R-:W-:-:S04]  /*16230*/  IADD3 R4, R7, R4, RZ ;  /* 0x0000000407047210 */ /* 0x000fc80007ffe0ff */
[----:B------:R-:W-:-:S13]  /*16240*/  ISETP.GT.AND P0, PT, R4, R5, PT ;  /* 0x000000050400720c */ /* 0x000fda0003f04270 */
[----:B------:R-:W-:Y:S05]  /*16250*/  @!P0 BRA `(.L_x_11001) ;  /* 0xfffffffc00588947 */ /* 0x000fea000383ffff */
.L_x_10996:
[----:B------:R-:W-:Y:S01]  /*16260*/  IMAD.IADD R7, R4, 0x1, -R7 ;  /* 0x0000000104077824 */ /* 0x000fe200078e0a07 */
[----:B------:R-:W-:-:S03]  /*16270*/  UMOV UR4, 0xffffffff ;  /* 0xffffffff00047882 */ /* 0x000fc60000000000 */
[----:B------:R-:W-:-:S05]  /*16280*/  IMAD R4, R3, R16, R7 ;  /* 0x0000001003047224 */ /* 0x000fca00078e0207 */
[----:B------:R-:W-:Y:S01]  /*16290*/  ISETP.GT.AND P6, PT, R4, R5, PT ;  /* 0x000000050400720c */ /* 0x000fe20003fc4270 */
[----:B------:R-:W-:-:S12]  /*162a0*/  BRA.DIV UR4, `(.L_x_11002) ;  /* 0x0000001e04c07947 */ /* 0x000fd8000b800000 */
[----:B------:R-:W-:-:S04]  /*162b0*/  VOTE.ANY R6, PT, !P6 ;  /* 0x0000000000067806 */ /* 0x000fc800070e0100 */
[----:B------:R-:W2:Y:S02]  /*162c0*/  POPC R4, R6 ;  /* 0x0000000600047309 */ /* 0x000ea40000000000 */
[----:B--2---:R2:W3:Y:S02]  /*162d0*/  SHFL.IDX PT, R17, R2, R4, 0x1f ;  /* 0x00001f0402117589 */ /* 0x0044e400000e0000 */
.L_x_11099:
[----:B------:R-:W-:Y:S01]  /*162e0*/  ISETP.NE.AND P0, PT, R6, RZ, PT ;  /* 0x000000ff0600720c */ /* 0x000fe20003f05270 */
[----:B------:R-:W-:-:S12]  /*162f0*/  IMAD.MOV.U32 R14, RZ, RZ, RZ ;  /* 0x000000ffff0e7224 */ /* 0x000fd800078e00ff */
[----:B------:R-:W-:Y:S05]  /*16300*/  @!P0 BRA `(.L_x_11003) ;  /* 0x0000000000108947 */ /* 0x000fea0003800000 */
[----:B------:R-:W-:Y:S01]  /*16310*/  UMOV UR4, 0xffffffff ;  /* 0xffffffff00047882 */ /* 0x000fe20000000000 */
[----:B------:R-:W-:Y:S02]  /*16320*/  IADD3 R12, R4, -0x1, RZ ;  /* 0xffffffff040c7810 */ /* 0x000fe40007ffe0ff */
[----:B------:R-:W-:Y:S05]  /*16330*/  BRA.DIV UR4, `(.L_x_11004) ;  /* 0x0000001e04e47947 */ /* 0x000fea000b800000 */
[----:B------:R4:W0:Y:S02]  /*16340*/  SHFL.IDX PT, R14, R3, R12, 0x1f ;  /* 0x00001f0c030e7589 */ /* 0x00082400000e0000 */
.L_x_11003:
[-C--:B---3--:R-:W-:Y:S01]  /*16350*/  IABS R6, R17.reuse ;  /* 0x0000001100067213 */ /* 0x088fe20000000000 */
[----:B0-----:R-:W-:Y:S02]  /*16360*/  IMAD R16, R14, R16, R7 ;  /* 0x000000100e107224 */ /* 0x001fe400078e0207 */
[----:B------:R-:W-:Y:S01]  /*16370*/  IMAD.IADD R19, R4, 0x1, R19 ;  /* 0x0000000104137824 */ /* 0x000fe200078e0213 */
[----:B------:R-:W0:Y:S01]  /*16380*/  I2F.RP R8, R6 ;  /* 0x0000000600087306 */ /* 0x000e220000209400 */
[----:B------:R-:W-:Y:S01]  /*16390*/  IMAD.IADD R10, R5, 0x1, -R16 ;  /* 0x00000001050a7824 */ /* 0x000fe200078e0a10 */
[----:B------:R-:W-:-:S05]  /*163a0*/  IABS R5, R17 ;  /* 0x0000001100057213 */ /* 0x000fca0000000000 */
[----:B------:R-:W-:Y:S01]  /*163b0*/  IMAD.MOV R5, RZ, RZ, -R5 ;  /* 0x000000ffff057224 */ /* 0x000fe200078e0a05 */
[----:B0-----:R-:W2:Y:S02]  /*163c0*/  MUFU.RCP R8, R8 ;  /* 0x0000000800087308 */ /* 0x001ea40000001000 */
[----:B--2---:R-:W-:-:S06]  /*163d0*/  VIADD R2, R8, 0xffffffe ;  /* 0x0ffffffe08027836 */ /* 0x004fcc0000000000 */
[----:B----4-:R0:W2:Y:S02]  /*163e0*/  F2I.FTZ.U32.TRUNC.NTZ R3, R2 ;  /* 0x0000000200037305 */ /* 0x0100a4000021f000 */
[----:B0-----:R-:W-:Y:S01]  /*163f0*/  MOV R2, RZ ;  /* 0x000000ff00027202 */ /* 0x001fe20000000f00 */
        /* <DEDUP_REMOVED lines=20> */
.L_x_10997:
[----:B------:R-:W-:Y:S01]  /*16540*/  UMOV UR4, URZ ;  /* 0x0000003f00047c82 */ /* 0x000fe20008000000 */
[----:B------:R-:W-:Y:S01]  /*16550*/  UMOV UR5, URZ ;  /* 0x0000003f00057c82 */ /* 0x000fe20008000000 */
[----:B------:R-:W-:Y:S01]  /*16560*/  ULDC UR6, c[0x0][0xc14] ;  /* 0x0003050000067ab9 */ /* 0x000fe20000000800 */
[----:B------:R-:W-:Y:S01]  /*16570*/  IMAD.MOV.U32 R16, RZ, RZ, R5 ;  /* 0x000000ffff107224 */ /* 0x000fe200078e0005 */
[----:B------:R-:W-:Y:S01]  /*16580*/  MOV R18, UR5 ;  /* 0x0000000500127c02 */ /* 0x000fe20008000f00 */
[----:B------:R-:W-:Y:S02]  /*16590*/  IMAD.U32 R17, RZ, RZ, UR4 ;  /* 0x00000004ff117e24 */ /* 0x000fe4000f8e00ff */
[----:B------:R-:W-:-:S07]  /*165a0*/  IMAD.U32 R19, RZ, RZ, UR6 ;  /* 0x00000006ff137e24 */ /* 0x000fce000f8e00ff */
.L_x_11005:
        /* <DEDUP_REMOVED lines=10> */
.L_x_10924:
[----:B0-----:R-:W3:Y:S01]  /*16650*/  LDL.LU R0, [R1+0x10] ;  /* 0x0000100001007983 */ /* 0x001ee20000300800 */
[----:B------:R-:W-:Y:S01]  /*16660*/  BSSY B0, `(.L_x_11007) ;  /* 0x000000b000007945 */ /* 0x000fe20003800000 */
[----:B------:R-:W0:Y:S01]  /*16670*/  S2R R5, SR_CgaCtaId ;  /* 0x0000000000057919 */ /* 0x000e220000008800 */
[----:B---3--:R-:W-:-:S05]  /*16680*/  VIADD R0, R0, 0x1 ;  /* 0x0000000100007836 */ /* 0x008fca0000000000 */
[----:B--2---:R-:W-:-:S04]  /*16690*/  LEA.HI R2, R0, R0, RZ, 0x1 ;  /* 0x0000000000027211 */ /* 0x004fc800078f08ff */
[----:B------:R-:W-:Y:S02]  /*166a0*/  LOP3.LUT R3, R2, 0xfffffffe, RZ, 0xc0, !PT ;  /* 0xfffffffe02037812 */ /* 0x000fe400078ec0ff */
[----:B------:R-:W-:Y:S02]  /*166b0*/  MOV R2, 0x400 ;  /* 0x0000040000027802 */ /* 0x000fe40000000f00 */
[----:B------:R-:W-:Y:S02]  /*166c0*/  IADD3 R0, R0, -R3, RZ ;  /* 0x8000000300007210 */ /* 0x000fe40007ffe0ff */
[----:B0-----:R-:W-:Y:S02]  /*166d0*/  LEA R9, R5, R2, 0x18 ;  /* 0x0000000205097211 */ /* 0x001fe400078ec0ff */
[----:B------:R-:W-:-:S04]  /*166e0*/  SHF.L.U32 R0, R0, 0x1f, RZ ;  /* 0x0000001f00007819 */ /* 0x000fc800000006ff */
[----:B------:R-:W0:Y:S02]  /*166f0*/  SYNCS.PHASECHK.TRANS64.TRYWAIT P0, [R9+URZ+0x30820], R0 ;  /* 0x03082000090075a7 */ /* 0x000e24000800017f */
[----:B0-----:R-:W-:Y:S05]  /*16700*/  @!P0 BRA `(.L_x_11008) ;  /* 0x0000001c00148947 */ /* 0x001fea0003800000 */
.L_x_11102:
[----:B------:R-:W-:Y:S05]  /*16710*/  BSYNC B0 ;  /* 0x0000000000007941 */ /* 0x000fea0003800000 */
.L_x_11007:
[----:B------:R-:W-:-:S03]  /*16720*/  UMOV UR4, 0xffffffff ;  /* 0xffffffff00047882 */ /* 0x000fc60000000000 */
[----:B------:R-:W-:Y:S05]  /*16730*/  BRA.DIV UR4, `(.L_x_11009) ;  /* 0x0000001e041c7947 */ /* 0x000fea000b800000 */
[----:B0-----:R-:W0:Y:S02]  /*16740*/  S2R R0, SR_TID.X ;  /* 0x0000000000007919 */ /* 0x001e240000002100 */
[----:B0-----:R-:W-:-:S04]  /*16750*/  SHF.R.U32.HI R0, RZ, 0x5, R0 ;  /* 0x00000005ff007819 */ /* 0x001fc80000011600 */
[----:B------:R-:W-:-:S05]  /*16760*/  LOP3.LUT R0, R0, 0x3, RZ, 0xc0, !PT ;  /* 0x0000000300007812 */ /* 0x000fca00078ec0ff */
[----:B------:R0:W2:Y:S02]  /*16770*/  SHFL.IDX PT, R14, R0, RZ, 0x1f ;  /* 0x00001fff000e7589 */ /* 0x0000a400000e0000 */
.L_x_11105:
[----:B--2---:R-:W-:-:S13]  /*16780*/  ISETP.NE.AND P0, PT, R14, RZ, PT ;  /* 0x000000ff0e00720c */ /* 0x004fda0003f05270 */
[----:B------:R-:W-:Y:S05]  /*16790*/  @P0 BRA `(.L_x_10782) ;  /* 0x0000000000880947 */ /* 0x000fea0003800000 */
[----:B------:R-:W-:-:S03]  /*167a0*/  UMOV UR4, 0xffffffff ;  /* 0xffffffff00047882 */ /* 0x000fc60000000000 */
[----:B------:R-:W-:Y:S05]  /*167b0*/  BRA.DIV UR4, `(.L_x_11010) ;  /* 0x0000001e04307947 */ /* 0x000fea000b800000 */
[----:B------:R-:W-:-:S13]  /*167c0*/  ELECT P6, URZ, PT ;  /* 0x00000000003f782f */ /* 0x000fda00038c0000 */
.L_x_11108:
[----:B------:R-:W-:Y:S05]  /*167d0*/  @!P6 BRA `(.L_x_10782) ;  /* 0x000000000078e947 */ /* 0x000fea0003800000 */
[----:B0-----:R-:W2:Y:S02]  /*167e0*/  LDL.LU R0, [R1+0x1c] ;  /* 0x00001c0001007983 */ /* 0x001ea40000300800 */
[----:B--2---:R-:W-:-:S04]  /*167f0*/  LOP3.LUT R0, R0, 0x2, RZ, 0xfc, !PT ;  /* 0x0000000200007812 */ /* 0x004fc800078efcff */
[----:B------:R-:W-:-:S13]  /*16800*/  ISETP.NE.AND P2, PT, R0, 0x3, PT ;  /* 0x000000030000780c */ /* 0x000fda0003f45270 */
[----:B------:R-:W-:Y:S05]  /*16810*/  @!P2 BRA `(.L_x_11011) ;  /* 0x000000000004a947 */ /* 0x000fea0003800000 */
[----:B------:R-:W-:Y:S01]  /*16820*/  BPT.TRAP 0x1 ;  /* 0x000000040000795c */ /* 0x000fe20000300000 */
.L_x_11011:
        /* <DEDUP_REMOVED lines=12> */
.L_x_11109:
[----:B------:R-:W2:Y:S02]  /*168f0*/  SYNCS.PHASECHK.TRANS64.TRYWAIT P0, [R3+URZ], R0 ;  /* 0x00000000030075a7 */ /* 0x000ea4000800017f */
[----:B--2---:R-:W-:Y:S05]  /*16900*/  @!P0 BRA `(.L_x_11013) ;  /* 0x0000001c00108947 */ /* 0x004fea0003800000 */
.L_x_11110:
[----:B------:R-:W-:Y:S05]  /*16910*/  @!P2 BRA `(.L_x_11014) ;  /* 0x000000000004a947 */ /* 0x000fea0003800000 */
[----:B------:R-:W-:Y:S01]  /*16920*/  BPT.TRAP 0x1 ;  /* 0x000000040000795c */ /* 0x000fe20000300000 */
.L_x_11014:
[----:B--2---:R-:W-:-:S05]  /*16930*/  VIADD R3, R9, 0x30860 ;  /* 0x0003086009037836 */ /* 0x004fca0000000000 */
[----:B------:R-:W-:-:S04]  /*16940*/  LEA R5, R22, R3, 0x3 ;  /* 0x0000000316057211 */ /* 0x000fc800078e18ff */
[----:B------:R-:W2:Y:S02]  /*16950*/  SYNCS.PHASECHK.TRANS64.TRYWAIT P0, [R5+URZ], R2 ;  /* 0x00000002050075a7 */ /* 0x000ea4000800017f */
[----:B--2---:R-:W-:Y:S05]  /*16960*/  @!P0 BRA `(.L_x_11015) ;  /* 0x0000001c000c8947 */ /* 0x004fea0003800000 */
.L_x_11111:
[----:B------:R-:W-:-:S07]  /*16970*/  IMAD R3, R4, 0x8, R3 ;  /* 0x0000000804037824 */ /* 0x000fce00078e0203 */
.L_x_11016:
[----:B---3--:R3:W4:Y:S02]  /*16980*/  SYNCS.PHASECHK.TRANS64.TRYWAIT P0, [R3+URZ], R0 ;  /* 0x00000000030075a7 */ /* 0x008724000800017f */
[----:B----4-:R-:W-:Y:S05]  /*16990*/  @!P0 NANOSLEEP.SYNCS 0x989680 ;  /* 0x009896800000895d */ /* 0x010fea0003900000 */
[----:B------:R-:W4:Y:S02]  /*169a0*/  @!P0 SYNCS.PHASECHK.TRANS64 P0, [R3+URZ], R0 ;  /* 0x00000000030085a7 */ /* 0x000f24000800007f */
[----:B----4-:R-:W-:Y:S05]  /*169b0*/  @!P0 BRA `(.L_x_11016) ;  /* 0xfffffffc00f08947 */ /* 0x010fea000383ffff */
.L_x_10782:
[----:B------:R-:W-:Y:S05]  /*169c0*/  BSYNC B7 ;  /* 0x0000000000077941 */ /* 0x000fea0003800000 */
.L_x_10779:
[----:B------:R-:W-:Y:S05]  /*169d0*/  EXIT ;  /* 0x000000000000794d */ /* 0x000fea0003800000 */
.L_x_10800:
[----:B0-----:R0:W1:Y:S02]  /*169e0*/  SYNCS.PHASECHK.TRANS64.TRYWAIT P6, [R84+URZ+0x30890], R96 ;  /* 0x03089060540075a7 */ /* 0x00106400080c017f */
[----:B-1----:R-:W-:Y:S05]  /*169f0*/  @!P6 NANOSLEEP.SYNCS 0x989680 ;  /* 0x009896800000e95d */ /* 0x002fea0003900000 */
[----:B------:R-:W1:Y:S02]  /*16a00*/  @!P6 SYNCS.PHASECHK.TRANS64 P6, [R84+URZ+0x30890], R96 ;  /* 0x030890605400e5a7 */ /* 0x000e6400080c007f */
[----:B-1----:R-:W-:Y:S05]  /*16a10*/  @!P6 BRA `(.L_x_10800) ;  /* 0xfffffffc00f0e947 */ /* 0x002fea000383ffff */
[----:B------:R-:W-:Y:S05]  /*16a20*/  BRA `(.L_x_11017) ;  /* 0xfffffec000bc7947 */ /* 0x000fea000383ffff */
.L_x_10820:
[----:B0-----:R0:W1:Y:S02]  /*16a30*/  SYNCS.PHASECHK.TRANS64.TRYWAIT P5, [R84+URZ+0x30890], R96 ;  /* 0x03089060540075a7 */ /* 0x00106400080a017f */
[----:B-1----:R-:W-:Y:S05]  /*16a40*/  @!P5 NANOSLEEP.SYNCS 0x989680 ;  /* 0x009896800000d95d */ /* 0x002fea0003900000 */
[----:B------:R-:W1:Y:S02]  /*16a50*/  @!P5 SYNCS.PHASECHK.TRANS64 P5, [R84+URZ+0x30890], R96 ;  /* 0x030890605400d5a7 */ /* 0x000e6400080a007f */
[----:B-1----:R-:W-:Y:S05]  /*16a60*/  @!P5 BRA `(.L_x_10820) ;  /* 0xfffffffc00f0d947 */ /* 0x002fea000383ffff */
[----:B------:R-:W-:Y:S05]  /*16a70*/  BRA `(.L_x_11018) ;  /* 0xfffffed400387947 */ /* 0x000fea000383ffff */
.L_x_10829:
[----:B-1----:R1:W2:Y:S02]  /*16a80*/  SYNCS.PHASECHK.TRANS64.TRYWAIT P4, [R84+URZ+0x30890], R96 ;  /* 0x03089060540075a7 */ /* 0x0022a4000808017f */
[----:B--2---:R-:W-:Y:S05]  /*16a90*/  @!P4 NANOSLEEP.SYNCS 0x989680 ;  /* 0x009896800000c95d */ /* 0x004fea0003900000 */
[----:B------:R-:W2:Y:S02]  /*16aa0*/  @!P4 SYNCS.PHASECHK.TRANS64 P4, [R84+URZ+0x30890], R96 ;  /* 0x030890605400c5a7 */ /* 0x000ea4000808007f */
[----:B--2---:R-:W-:Y:S05]  /*16ab0*/  @!P4 BRA `(.L_x_10829) ;  /* 0xfffffffc00f0c947 */ /* 0x004fea000383ffff */
[----:B------:R-:W-:Y:S05]  /*16ac0*/  BRA `(.L_x_11019) ;  /* 0xfffffee400647947 */ /* 0x000fea000383ffff */
.L_x_10835:
[----:B--2---:R2:W3:Y:S02]  /*16ad0*/  SYNCS.PHASECHK.TRANS64.TRYWAIT P3, [R84+URZ+0x308b0], R96 ;  /* 0x0308b060540075a7 */ /* 0x0044e4000806017f */
[----:B---3--:R-:W-:Y:S05]  /*16ae0*/  @!P3 NANOSLEEP.SYNCS 0x989680 ;  /* 0x009896800000b95d */ /* 0x008fea0003900000 */
[----:B------:R-:W3:Y:S02]  /*16af0*/  @!P3 SYNCS.PHASECHK.TRANS64 P3, [R84+URZ+0x308b0], R96 ;  /* 0x0308b0605400b5a7 */ /* 0x000ee4000806007f */
[----:B---3--:R-:W-:Y:S05]  /*16b00*/  @!P3 BRA `(.L_x_10835) ;  /* 0xfffffffc00f0b947 */ /* 0x008fea000383ffff */
[----:B------:R-:W-:Y:S05]  /*16b10*/  BRA `(.L_x_11020) ;  /* 0xfffffee400f87947 */ /* 0x000fea000383ffff */
.L_x_10843:
        /* <DEDUP_REMOVED lines=13> */
.L_x_11022:
[----:B------:R-:W-:Y:S05]  /*16bf0*/  BSYNC B0 ;  /* 0x0000000000007941 */ /* 0x000fea0003800000 */
.L_x_11021:
[----:B------:R0:W-:Y:S01]  /*16c00*/  STL [R1+0x60], R14 ;  /* 0x0000600e01007387 */ /* 0x0001e20000100800 */
[----:B------:R-:W-:Y:S05]  /*16c10*/  BRA `(.L_x_11023) ;  /* 0xfffffeec004c7947 */ /* 0x000fea000383ffff */
.L_x_10857:
[----:B------:R-:W-:Y:S01]  /*16c20*/  BSSY B1, `(.L_x_11024) ;  /* 0x0000008000017945 */ /* 0x000fe20003800000 */
[----:B------:R-:W-:Y:S01]  /*16c30*/  IMAD.MOV.U32 R13, RZ, RZ, R29 ;  /* 0x000000ffff0d7224 */ /* 0x000fe200078e001d */
[----:B------:R-:W-:Y:S01]  /*16c40*/  MOV R11, 0x1c1f ;  /* 0x00001c1f000b7802 */ /* 0x000fe20000000f00 */
[----:B------:R-:W-:Y:S02]  /*16c50*/  IMAD.MOV.U32 R12, RZ, RZ, RZ ;  /* 0x000000ffff0c7224 */ /* 0x000fe400078e00ff */
[----:B------:R-:W-:-:S07]  /*16c60*/  IMAD.MOV.U32 R15, RZ, RZ, -0x1 ;  /* 0xffffffffff0f7424 */ /* 0x000fce00078e00ff */
[----:B01---5:R-:W-:Y:S05]  /*16c70*/  WARPSYNC.COLLECTIVE R15, `(.L_x_11025) ;  /* 0x000000000f087348 */ /* 0x023fea0003c00000 */
[----:B0-----:R0:W2:Y:S02]  /*16c80*/  SHFL.IDX P6, R14, R13, R12, R11 ;  /* 0x0000000c0d0e7389 */ /* 0x0010a400000c000b */
[----:B012--5:R-:W-:Y:S01]  /*16c90*/  ENDCOLLECTIVE ;  /* 0x000000000000791b */ /* 0x027fe20003800000 */
.L_x_11025:
[----:B------:R-:W-:Y:S05]  /*16ca0*/  BSYNC B1 ;  /* 0x0000000000017941 */ /* 0x000fea0003800000 */
.L_x_11024:
[----:B------:R-:W-:Y:S05]  /*16cb0*/  BRA `(.L_x_11026) ;  /* 0xfffffef4006c7947 */ /* 0x000fea000383ffff */
.L_x_10858:
[----:B------:R-:W-:Y:S01]  /*16cc0*/  BSSY B1, `(.L_x_11027) ;  /* 0x0000008000017945 */ /* 0x000fe20003800000 */
[----:B------:R-:W-:Y:S01]  /*16cd0*/  IMAD.MOV.U32 R13, RZ, RZ, R28 ;  /* 0x000000ffff0d7224 */ /* 0x000fe200078e001c */
[----:B------:R-:W-:Y:S01]  /*16ce0*/  MOV R12, RZ ;  /* 0x000000ff000c7202 */ /* 0x000fe20000000f00 */
[----:B------:R-:W-:Y:S02]  /*16cf0*/  IMAD.MOV.U32 R11, RZ, RZ, 0x1c1f ;  /* 0x00001c1fff0b7424 */ /* 0x000fe400078e00ff */
[----:B------:R-:W-:-:S07]  /*16d00*/  IMAD.MOV.U32 R15, RZ, RZ, -0x1 ;  /* 0xffffffffff0f7424 */ /* 0x000fce00078e00ff */
[----:B01---5:R-:W-:Y:S05]  /*16d10*/  WARPSYNC.COLLECTIVE R15, `(.L_x_11028) ;  /* 0x000000000f087348 */ /* 0x023fea0003c00000 */
[----:B0-----:R0:W2:Y:S02]  /*16d20*/  SHFL.IDX P6, R14, R13, R12, R11 ;  /* 0x0000000c0d0e7389 */ /* 0x0010a400000c000b */
[----:B012--5:R-:W-:Y:S01]  /*16d30*/  ENDCOLLECTIVE ;  /* 0x000000000000791b */ /* 0x027fe20003800000 */
.L_x_11028:
[----:B------:R-:W-:Y:S05]  /*16d40*/  BSYNC B1 ;  /* 0x0000000000017941 */ /* 0x000fea0003800000 */
.L_x_11027:
[----:B------:R-:W-:Y:S05]  /*16d50*/  BRA `(.L_x_11029) ;  /* 0xfffffef4004c7947 */ /* 0x000fea000383ffff */
.L_x_10859:
[----:B------:R-:W-:Y:S01]  /*16d60*/  BSSY B1, `(.L_x_11030) ;  /* 0x0000008000017945 */ /* 0x000fe20003800000 */
[----:B------:R-:W-:Y:S01]  /*16d70*/  MOV R13, R31 ;  /* 0x0000001f000d7202 */ /* 0x000fe20000000f00 */
[----:B------:R-:W-:Y:S01]  /*16d80*/  IMAD.MOV.U32 R12, RZ, RZ, RZ ;  /* 0x000000ffff0c7224 */ /* 0x000fe200078e00ff */
[----:B------:R-:W-:Y:S01]  /*16d90*/  MOV R15, 0xffffffff ;  /* 0xffffffff000f7802 */ /* 0x000fe20000000f00 */
[----:B------:R-:W-:-:S07]  /*16da0*/  IMAD.MOV.U32 R11, RZ, RZ, 0x1c1f ;  /* 0x00001c1fff0b7424 */ /* 0x000fce00078e00ff */
[----:B01---5:R-:W-:Y:S05]  /*16db0*/  WARPSYNC.COLLECTIVE R15, `(.L_x_11031) ;  /* 0x000000000f087348 */ /* 0x023fea0003c00000 */
[----:B0-----:R0:W2:Y:S02]  /*16dc0*/  SHFL.IDX P6, R14, R13, R12, R11 ;  /* 0x0000000c0d0e7389 */ /* 0x0010a400000c000b */
[----:B012--5:R-:W-:Y:S01]  /*16dd0*/  ENDCOLLECTIVE ;  /* 0x000000000000791b */ /* 0x027fe20003800000 */
.L_x_11031:
[----:B------:R-:W-:Y:S05]  /*16de0*/  BSYNC B1 ;  /* 0x0000000000017941 */ /* 0x000fea0003800000 */
.L_x_11030:
[----:B------:R-:W-:Y:S05]  /*16df0*/  BRA `(.L_x_11032) ;  /* 0xfffffef4002c7947 */ /* 0x000fea000383ffff */
.L_x_10860:
        /* <DEDUP_REMOVED lines=8> */
.L_x_11034:
[----:B------:R-:W-:Y:S05]  /*16e80*/  BSYNC B1 ;  /* 0x0000000000017941 */ /* 0x000fea0003800000 */
.L_x_11033:
[----:B------:R-:W-:Y:S05]  /*16e90*/  BRA `(.L_x_11035) ;  /* 0xfffffef4000c7947 */ /* 0x000fea000383ffff */
.L_x_10862:
[----:B0-----:R0:W1:Y:S02]  /*16ea0*/  SYNCS.PHASECHK.TRANS64.TRYWAIT P1, [R2+URZ+0x30800], R27 ;  /* 0x0308001b020075a7 */ /* 0x001064000802017f */
[----:B-1----:R-:W-:Y:S05]  /*16eb0*/  @!P1 NANOSLEEP.SYNCS 0x989680 ;  /* 0x009896800000995d */ /* 0x002fea0003900000 */
[----:B------:R-:W1:Y:S02]  /*16ec0*/  @!P1 SYNCS.PHASECHK.TRANS64 P1, [R2+URZ+0x30800], R27 ;  /* 0x0308001b020095a7 */ /* 0x000e64000802007f */
[----:B-1----:R-:W-:Y:S05]  /*16ed0*/  @!P1 BRA `(.L_x_10862) ;  /* 0xfffffffc00f09947 */ /* 0x002fea000383ffff */
[----:B------:R-:W-:Y:S05]  /*16ee0*/  BRA `(.L_x_11036) ;  /* 0xfffffef400887947 */ /* 0x000fea000383ffff */
.L_x_10870:
[----:B------:R-:W-:Y:S01]  /*16ef0*/  BSSY B1, `(.L_x_11037) ;  /* 0x0000008000017945 */ /* 0x000fe20003800000 */
[----:B------:R-:W-:Y:S01]  /*16f00*/  IMAD.MOV.U32 R13, RZ, RZ, R29 ;  /* 0x000000ffff0d7224 */ /* 0x000fe200078e001d */
[----:B------:R-:W-:Y:S01]  /*16f10*/  MOV R12, RZ ;  /* 0x000000ff000c7202 */ /* 0x000fe20000000f00 */
[----:B------:R-:W-:Y:S02]  /*16f20*/  IMAD.MOV.U32 R11, RZ, RZ, 0x1c1f ;  /* 0x00001c1fff0b7424 */ /* 0x000fe400078e00ff */
[----:B------:R-:W-:-:S07]  /*16f30*/  IMAD.MOV.U32 R15, RZ, RZ, -0x1 ;  /* 0xffffffffff0f7424 */ /* 0x000fce00078e00ff */
[----:B0----5:R-:W-:Y:S05]  /*16f40*/  WARPSYNC.COLLECTIVE R15, `(.L_x_11038) ;  /* 0x000000000f087348 */ /* 0x021fea0003c00000 */
[----:B0-----:R0:W1:Y:S02]  /*16f50*/  SHFL.IDX P6, R14, R13, R12, R11 ;  /* 0x0000000c0d0e7389 */ /* 0x00106400000c000b */
[----:B01---5:R-:W-:Y:S01]  /*16f60*/  ENDCOLLECTIVE ;  /* 0x000000000000791b */ /* 0x023fe20003800000 */
.L_x_11038:
[----:B------:R-:W-:Y:S05]  /*16f70*/  BSYNC B1 ;  /* 0x0000000000017941 */ /* 0x000fea0003800000 */
.L_x_11037:
[----:B------:R-:W-:Y:S05]  /*16f80*/  BRA `(.L_x_11039) ;  /* 0xffffff0000647947 */ /* 0x000fea000383ffff */
.L_x_10871:
[----:B------:R-:W-:Y:S01]  /*16f90*/  BSSY B1, `(.L_x_11040) ;  /* 0x0000008000017945 */ /* 0x000fe20003800000 */
[----:B------:R-:W-:Y:S01]  /*16fa0*/  MOV R13, R28 ;  /* 0x0000001c000d7202 */ /* 0x000fe20000000f00 */
[----:B------:R-:W-:Y:S01]  /*16fb0*/  IMAD.MOV.U32 R12, RZ, RZ, RZ ;  /* 0x000000ffff0c7224 */ /* 0x000fe200078e00ff */
[----:B------:R-:W-:Y:S01]  /*16fc0*/  MOV R15, 0xffffffff ;  /* 0xffffffff000f7802 */ /* 0x000fe20000000f00 */
[----:B------:R-:W-:-:S07]  /*16fd0*/  IMAD.MOV.U32 R11, RZ, RZ, 0x1c1f ;  /* 0x00001c1fff0b7424 */ /* 0x000fce00078e00ff */
[----:B0----5:R-:W-:Y:S05]  /*16fe0*/  WARPSYNC.COLLECTIVE R15, `(.L_x_11041) ;  /* 0x000000000f087348 */ /* 0x021fea0003c00000 */
[----:B0-----:R0:W1:Y:S02]  /*16ff0*/  SHFL.IDX P6, R14, R13, R12, R11 ;  /* 0x0000000c0d0e7389 */ /* 0x00106400000c000b */
[----:B01---5:R-:W-:Y:S01]  /*17000*/  ENDCOLLECTIVE ;  /* 0x000000000000791b */ /* 0x023fe20003800000 */
.L_x_11041:
[----:B------:R-:W-:Y:S05]  /*17010*/  BSYNC B1 ;  /* 0x0000000000017941 */ /* 0x000fea0003800000 */
.L_x_11040:
[----:B------:R-:W-:Y:S05]  /*17020*/  BRA `(.L_x_11042) ;  /* 0xffffff0000487947 */ /* 0x000fea000383ffff */
.L_x_10872:
[----:B------:R-:W-:Y:S01]  /*17030*/  BSSY B1, `(.L_x_11043) ;  /* 0x0000008000017945 */ /* 0x000fe20003800000 */
[----:B------:R-:W-:Y:S01]  /*17040*/  IMAD.MOV.U32 R13, RZ, RZ, R31 ;  /* 0x000000ffff0d7224 */ /* 0x000fe200078e001f */
[----:B------:R-:W-:Y:S01]  /*17050*/  MOV R11, 0x1c1f ;  /* 0x00001c1f000b7802 */ /* 0x000fe20000000f00 */
[----:B------:R-:W-:Y:S02]  /*17060*/  IMAD.MOV.U32 R12, RZ, RZ, RZ ;  /* 0x000000ffff0c7224 */ /* 0x000fe400078e00ff */
[----:B------:R-:W-:-:S07]  /*17070*/  IMAD.MOV.U32 R15, RZ, RZ, -0x1 ;  /* 0xffffffffff0f7424 */ /* 0x000fce00078e00ff */
[----:B0----5:R-:W-:Y:S05]  /*17080*/  WARPSYNC.COLLECTIVE R15, `(.L_x_11044) ;  /* 0x000000000f087348 */ /* 0x021fea0003c00000 */
[----:B0-----:R0:W1:Y:S02]  /*17090*/  SHFL.IDX P6, R14, R13, R12, R11 ;  /* 0x0000000c0d0e7389 */ /* 0x00106400000c000b */
[----:B01---5:R-:W-:Y:S01]  /*170a0*/  ENDCOLLECTIVE ;  /* 0x000000000000791b */ /* 0x023fe20003800000 */
.L_x_11044:
[----:B------:R-:W-:Y:S05]  /*170b0*/  BSYNC B1 ;  /* 0x0000000000017941 */ /* 0x000fea0003800000 */
.L_x_11043:
[----:B------:R-:W-:Y:S05]  /*170c0*/  BRA `(.L_x_11045) ;  /* 0xffffff00002c7947 */ /* 0x000fea000383ffff */
.L_x_10873:
        /* <DEDUP_REMOVED lines=8> */
.L_x_11047:
[----:B------:R-:W-:Y:S05]  /*17150*/  BSYNC B1 ;  /* 0x0000000000017941 */ /* 0x000fea0003800000 */
.L_x_11046:
[----:B------:R-:W-:Y:S05]  /*17160*/  BRA `(.L_x_11048) ;  /* 0xffffff0000107947 */ /* 0x000fea000383ffff */
.L_x_10875:
[----:B0-----:R0:W1:Y:S02]  /*17170*/  SYNCS.PHASECHK.TRANS64.TRYWAIT P1, [R2+URZ+0x30800], R9 ;  /* 0x03080009020075a7 */ /* 0x001064000802017f */
[----:B-1----:R-:W-:Y:S05]  /*17180*/  @!P1 NANOSLEEP.SYNCS 0x989680 ;  /* 0x009896800000995d */ /* 0x002fea0003900000 */
[----:B------:R-:W1:Y:S02]  /*17190*/  @!P1 SYNCS.PHASECHK.TRANS64 P1, [R2+URZ+0x30800], R9 ;  /* 0x03080009020095a7 */ /* 0x000e64000802007f */
[----:B-1----:R-:W-:Y:S05]  /*171a0*/  @!P1 BRA `(.L_x_10875) ;  /* 0xfffffffc00f09947 */ /* 0x002fea000383ffff */
[----:B------:R-:W-:Y:S05]  /*171b0*/  BRA `(.L_x_11049) ;  /* 0xffffff0000847947 */ /* 0x000fea000383ffff */
.L_x_10881:
[----:B--2---:R2:W4:Y:S02]  /*171c0*/  SYNCS.PHASECHK.TRANS64.TRYWAIT P1, [R0+URZ+0x30830], R5 ;  /* 0x03083005000075a7 */ /* 0x004524000802017f */
[----:B----4-:R-:W-:Y:S05]  /*171d0*/  @!P1 NANOSLEEP.SYNCS 0x989680 ;  /* 0x009896800000995d */ /* 0x010fea0003900000 */
[----:B------:R-:W4:Y:S02]  /*171e0*/  @!P1 SYNCS.PHASECHK.TRANS64 P1, [R0+URZ+0x30830], R5 ;  /* 0x03083005000095a7 */ /* 0x000f24000802007f */
[----:B----4-:R-:W-:Y:S05]  /*171f0*/  @!P1 BRA `(.L_x_10881) ;  /* 0xfffffffc00f09947 */ /* 0x010fea000383ffff */
[----:B------:R-:W-:Y:S05]  /*17200*/  BRA `(.L_x_10880) ;  /* 0xffffff0c00d87947 */ /* 0x000fea000383ffff */
.L_x_10887:
[----:B-1----:R1:W2:Y:S02]  /*17210*/  SYNCS.PHASECHK.TRANS64.TRYWAIT P3, [R5+URZ+0x30830], R6 ;  /* 0x03083006050075a7 */ /* 0x0022a4000806017f */
[----:B--2---:R-:W-:Y:S05]  /*17220*/  @!P3 NANOSLEEP.SYNCS 0x989680 ;  /* 0x009896800000b95d */ /* 0x004fea0003900000 */
[----:B------:R-:W2:Y:S02]  /*17230*/  @!P3 SYNCS.PHASECHK.TRANS64 P3, [R5+URZ+0x30830], R6 ;  /* 0x030830060500b5a7 */ /* 0x000ea4000806007f */
[----:B--2---:R-:W-:Y:S05]  /*17240*/  @!P3 BRA `(.L_x_10887) ;  /* 0xfffffffc00f0b947 */ /* 0x004fea000383ffff */
[----:B------:R-:W-:Y:S05]  /*17250*/  BRA `(.L_x_10886) ;  /* 0xffffff48009c7947 */ /* 0x000fea000383ffff */
.L_x_10891:
[----:B-1----:R1:W2:Y:S02]  /*17260*/  SYNCS.PHASECHK.TRANS64.TRYWAIT P2, [R6+URZ+0x30850], R5 ;  /* 0x03085005060075a7 */ /* 0x0022a4000804017f */
[----:B--2---:R-:W-:Y:S05]  /*17270*/  @!P2 NANOSLEEP.SYNCS 0x989680 ;  /* 0x009896800000a95d */ /* 0x004fea0003900000 */
[----:B------:R-:W2:Y:S02]  /*17280*/  @!P2 SYNCS.PHASECHK.TRANS64 P2, [R6+URZ+0x30850], R5 ;  /* 0x030850050600a5a7 */ /* 0x000ea4000804007f */
[----:B--2---:R-:W-:Y:S05]  /*17290*/  @!P2 BRA `(.L_x_10891) ;  /* 0xfffffffc00f0a947 */ /* 0x004fea000383ffff */
[----:B------:R-:W-:Y:S05]  /*172a0*/  BRA `(.L_x_10888) ;  /* 0xffffff4c006c7947 */ /* 0x000fea000383ffff */
.L_x_10896:
[----:B-1----:R1:W2:Y:S02]  /*172b0*/  SYNCS.PHASECHK.TRANS64.TRYWAIT P0, [R11+URZ+0x30850], R0 ;  /* 0x030850000b0075a7 */ /* 0x0022a4000800017f */
[----:B--2---:R-:W-:Y:S05]  /*172c0*/  @!P0 NANOSLEEP.SYNCS 0x989680 ;  /* 0x009896800000895d */ /* 0x004fea0003900000 */
[----:B------:R-:W2:Y:S02]  /*172d0*/  @!P0 SYNCS.PHASECHK.TRANS64 P0, [R11+URZ+0x30850], R0 ;  /* 0x030850000b0085a7 */ /* 0x000ea4000800007f */
[----:B--2---:R-:W-:Y:S05]  /*172e0*/  @!P0 BRA `(.L_x_10896) ;  /* 0xfffffffc00f08947 */ /* 0x004fea000383ffff */
[----:B------:R-:W-:Y:S05]  /*172f0*/  BRA `(.L_x_10895) ;  /* 0xffffff8400a07947 */ /* 0x000fea000383ffff */
.L_x_10928:
        /* <DEDUP_REMOVED lines=8> */
[----:B-1---5:R-:W-:Y:S05]  /*17380*/  WARPSYNC.COLLECTIVE R15, `(.L_x_11051) ;  /* 0x000000000f087348 */ /* 0x022fea0003c00000 */
[----:B------:R0:W2:Y:S02]  /*17390*/  SHFL.IDX P6, R14, R13, R12, R11 ;  /* 0x0000000c0d0e7389 */ /* 0x0000a400000c000b */
[----:B012--5:R-:W-:Y:S01]  /*173a0*/  ENDCOLLECTIVE ;  /* 0x000000000000791b */ /* 0x027fe20003800000 */
.L_x_11051:
[----:B------:R-:W-:Y:S05]  /*173b0*/  BSYNC B1 ;  /* 0x0000000000017941 */ /* 0x000fea0003800000 */
.L_x_11050:
[----:B------:R-:W-:Y:S05]  /*173c0*/  BRA `(.L_x_11052) ;  /* 0xffffffbc00347947 */ /* 0x000fea000383ffff */
.L_x_10929:
[----:B------:R-:W-:Y:S01]  /*173d0*/  BSSY B1, `(.L_x_11053) ;  /* 0x0000006000017945 */ /* 0x000fe20003800000 */
[----:B------:R-:W-:-:S07]  /*173e0*/  IMAD.MOV.U32 R15, RZ, RZ, -0x1 ;  /* 0xffffffffff0f7424 */ /* 0x000fce00078e00ff */
[----:B-1---5:R-:W-:Y:S05]  /*173f0*/  WARPSYNC.COLLECTIVE R15, `(.L_x_11054) ;  /* 0x000000000f0c7348 */ /* 0x022fea0003c00000 */
[----:B------:R-:W-:Y:S02]  /*17400*/  ELECT P6, UR62, PT ;  /* 0x00000000003e782f */ /* 0x000fe400038c0000 */
[----:B------:R-:W-:Y:S01]  /*17410*/  MOV R14, UR62 ;  /* 0x0000003e000e7c02 */ /* 0x000fe20008000f00 */
[----:B-1---5:R-:W-:Y:S10]  /*17420*/  ENDCOLLECTIVE ;  /* 0x000000000000791b */ /* 0x022ff40003800000 */
.L_x_11054:
[----:B------:R-:W-:Y:S05]  /*17430*/  BSYNC B1 ;  /* 0x0000000000017941 */ /* 0x000fea0003800000 */
.L_x_11053:
[----:B------:R-:W-:Y:S05]  /*17440*/  BRA `(.L_x_11055) ;  /* 0xffffffbc00207947 */ /* 0x000fea000383ffff */
.L_x_10931:
[----:B0-----:R0:W2:Y:S02]  /*17450*/  SYNCS.PHASECHK.TRANS64.TRYWAIT P0, [R6+URZ+0x30820], R7 ;  /* 0x03082007060075a7 */ /* 0x0010a4000800017f */
[----:B--2---:R-:W-:Y:S05]  /*17460*/  @!P0 NANOSLEEP.SYNCS 0x989680 ;  /* 0x009896800000895d */ /* 0x004fea0003900000 */
[----:B------:R-:W2:Y:S02]  /*17470*/  @!P0 SYNCS.PHASECHK.TRANS64 P0, [R6+URZ+0x30820], R7 ;  /* 0x03082007060085a7 */ /* 0x000ea4000800007f */
[----:B--2---:R-:W-:Y:S05]  /*17480*/  @!P0 BRA `(.L_x_10931) ;  /* 0xfffffffc00f08947 */ /* 0x004fea000383ffff */
[----:B------:R-:W-:Y:S05]  /*17490*/  BRA `(.L_x_11056) ;  /* 0xffffffbc003c7947 */ /* 0x000fea000383ffff */
.L_x_10934:
[----:B0-----:R0:W2:Y:S02]  /*174a0*/  SYNCS.PHASECHK.TRANS64.TRYWAIT P0, [R7+URZ+0x308a0], R8 ;  /* 0x0308a008070075a7 */ /* 0x0010a4000800017f */
[----:B--2---:R-:W-:Y:S05]  /*174b0*/  @!P0 NANOSLEEP.SYNCS 0x989680 ;  /* 0x009896800000895d */ /* 0x004fea0003900000 */
[----:B------:R-:W2:Y:S02]  /*174c0*/  @!P0 SYNCS.PHASECHK.TRANS64 P0, [R7+URZ+0x308a0], R8 ;  /* 0x0308a008070085a7 */ /* 0x000ea4000800007f */
[----:B--2---:R-:W-:Y:S05]  /*174d0*/  @!P0 BRA `(.L_x_10934) ;  /* 0xfffffffc00f08947 */ /* 0x004fea000383ffff */
[----:B------:R-:W-:Y:S05]  /*174e0*/  BRA `(.L_x_11057) ;  /* 0xffffffbc00447947 */ /* 0x000fea000383ffff */
.L_x_10936:
[----:B--2---:R2:W3:Y:S02]  /*174f0*/  SYNCS.PHASECHK.TRANS64.TRYWAIT P0, [R7+URZ+0x308c0], R8 ;  /* 0x0308c008070075a7 */ /* 0x0044e4000800017f */
[----:B---3--:R-:W-:Y:S05]  /*17500*/  @!P0 NANOSLEEP.SYNCS 0x989680 ;  /* 0x009896800000895d */ /* 0x008fea0003900000 */
[----:B------:R-:W3:Y:S02]  /*17510*/  @!P0 SYNCS.PHASECHK.TRANS64 P0, [R7+URZ+0x308c0], R8 ;  /* 0x0308c008070085a7 */ /* 0x000ee4000800007f */
[----:B---3--:R-:W-:Y:S05]  /*17520*/  @!P0 BRA `(.L_x_10936) ;  /* 0xfffffffc00f08947 */ /* 0x008fea000383ffff */
[----:B------:R-:W-:Y:S05]  /*17530*/  BRA `(.L_x_11058) ;  /* 0xffffffbc009c7947 */ /* 0x000fea000383ffff */
.L_x_10940:
[----:B0-----:R0:W2:Y:S02]  /*17540*/  SYNCS.PHASECHK.TRANS64.TRYWAIT P0, [R7+URZ+0x308a0], R10 ;  /* 0x0308a00a070075a7 */ /* 0x0010a4000800017f */
[----:B--2---:R-:W-:Y:S05]  /*17550*/  @!P0 NANOSLEEP.SYNCS 0x989680 ;  /* 0x009896800000895d */ /* 0x004fea0003900000 */
[----:B------:R-:W2:Y:S02]  /*17560*/  @!P0 SYNCS.PHASECHK.TRANS64 P0, [R7+URZ+0x308a0], R10 ;  /* 0x0308a00a070085a7 */ /* 0x000ea4000800007f */
[----:B--2---:R-:W-:Y:S05]  /*17570*/  @!P0 BRA `(.L_x_10940) ;  /* 0xfffffffc00f08947 */ /* 0x004fea000383ffff */
[----:B------:R-:W-:Y:S05]  /*17580*/  BRA `(.L_x_11059) ;  /* 0xffffffc0001c7947 */ /* 0x000fea000383ffff */
.L_x_10942:
[----:B--2---:R2:W3:Y:S02]  /*17590*/  SYNCS.PHASECHK.TRANS64.TRYWAIT P1, [R7+URZ+0x308c0], R10 ;  /* 0x0308c00a070075a7 */ /* 0x0044e4000802017f */
[----:B---3--:R-:W-:Y:S05]  /*175a0*/  @!P1 NANOSLEEP.SYNCS 0x989680 ;  /* 0x009896800000995d */ /* 0x008fea0003900000 */
[----:B------:R-:W3:Y:S02]  /*175b0*/  @!P1 SYNCS.PHASECHK.TRANS64 P1, [R7+URZ+0x308c0], R10 ;  /* 0x0308c00a070095a7 */ /* 0x000ee4000802007f */
[----:B---3--:R-:W-:Y:S05]  /*175c0*/  @!P1 BRA `(.L_x_10942) ;  /* 0xfffffffc00f09947 */ /* 0x008fea000383ffff */
[----:B------:R-:W-:Y:S05]  /*175d0*/  BRA `(.L_x_11060) ;  /* 0xffffffc000707947 */ /* 0x000fea000383ffff */
.L_x_10952:
        /* <DEDUP_REMOVED lines=11> */
.L_x_11062:
[----:B------:R-:W-:Y:S05]  /*17690*/  BSYNC B0 ;  /* 0x0000000000007941 */ /* 0x000fea0003800000 */
.L_x_11061:
[----:B------:R-:W-:Y:S05]  /*176a0*/  BRA `(.L_x_11063) ;  /* 0xffffffc800a47947 */ /* 0x000fea000383ffff */
.L_x_10953:
[----:B------:R-:W-:Y:S01]  /*176b0*/  BSSY B0, `(.L_x_11064) ;  /* 0x0000006000007945 */ /* 0x000fe20003800000 */
[----:B------:R-:W-:-:S07]  /*176c0*/  MOV R15, 0xffffffff ;  /* 0xffffffff000f7802 */ /* 0x000fce0000000f00 */
[----:B-1----:R-:W-:Y:S05]  /*176d0*/  WARPSYNC.COLLECTIVE R15, `(.L_x_11065) ;  /* 0x000000000f0c7348 */ /* 0x002fea0003c00000 */
[----:B------:R-:W-:Y:S02]  /*176e0*/  ELECT P6, UR62, PT ;  /* 0x00000000003e782f */ /* 0x000fe400038c0000 */
[----:B------:R-:W-:Y:S01]  /*176f0*/  MOV R14, UR62 ;  /* 0x0000003e000e7c02 */ /* 0x000fe20008000f00 */
[----:B-1----:R-:W-:Y:S10]  /*17700*/  ENDCOLLECTIVE ;  /* 0x000000000000791b */ /* 0x002ff40003800000 */
.L_x_11065:
[----:B------:R-:W-:Y:S05]  /*17710*/  BSYNC B0 ;  /* 0x0000000000007941 */ /* 0x000fea0003800000 */
.L_x_11064:
[----:B------:R-:W-:Y:S05]  /*17720*/  BRA `(.L_x_11066) ;  /* 0xffffffc8009c7947 */ /* 0x000fea000383ffff */
.L_x_10956:
[----:B--2---:R2:W3:Y:S02]  /*17730*/  SYNCS.PHASECHK.TRANS64.TRYWAIT P0, [R5+URZ+0x30840], R4 ;  /* 0x03084004050075a7 */ /* 0x0044e4000800017f */
[----:B---3--:R-:W-:Y:S05]  /*17740*/  @!P0 NANOSLEEP.SYNCS 0x989680 ;  /* 0x009896800000895d */ /* 0x008fea0003900000 */
[----:B------:R-:W3:Y:S02]  /*17750*/  @!P0 SYNCS.PHASECHK.TRANS64 P0, [R5+URZ+0x30840], R4 ;  /* 0x03084004050085a7 */ /* 0x000ee4000800007f */
[----:B---3--:R-:W-:Y:S05]  /*17760*/  @!P0 BRA `(.L_x_10956) ;  /* 0xfffffffc00f08947 */ /* 0x008fea000383ffff */
[----:B------:R-:W-:Y:S05]  /*17770*/  BRA `(.L_x_11067) ;  /* 0xffffffc800f07947 */ /* 0x000fea000383ffff */
.L_x_10959:
[----:B--2---:R2:W3:Y:S02]  /*17780*/  SYNCS.PHASECHK.TRANS64.TRYWAIT P0, [R28+URZ+0x30820], R5 ;  /* 0x030820051c0075a7 */ /* 0x0044e4000800017f */
[----:B---3--:R-:W-:Y:S05]  /*17790*/  @!P0 NANOSLEEP.SYNCS 0x989680 ;  /* 0x009896800000895d */ /* 0x008fea0003900000 */
[----:B------:R-:W3:Y:S02]  /*177a0*/  @!P0 SYNCS.PHASECHK.TRANS64 P0, [R28+URZ+0x30820], R5 ;  /* 0x030820051c0085a7 */ /* 0x000ee4000800007f */
[----:B---3--:R-:W-:Y:S05]  /*177b0*/  @!P0 BRA `(.L_x_10959) ;  /* 0xfffffffc00f08947 */ /* 0x008fea000383ffff */
[----:B------:R-:W-:Y:S05]  /*177c0*/  BRA `(.L_x_11068) ;  /* 0xffffffcc00b07947 */ /* 0x000fea000383ffff */
.L_x_10967:
[----:B0-----:R0:W2:Y:S02]  /*177d0*/  SYNCS.PHASECHK.TRANS64.TRYWAIT P0, [R3+URZ+0x30840], R2 ;  /* 0x03084002030075a7 */ /* 0x0010a4000800017f */
[----:B--2---:R-:W-:Y:S05]  /*177e0*/  @!P0 NANOSLEEP.SYNCS 0x989680 ;  /* 0x009896800000895d */ /* 0x004fea0003900000 */
[----:B------:R-:W2:Y:S02]  /*177f0*/  @!P0 SYNCS.PHASECHK.TRANS64 P0, [R3+URZ+0x30840], R2 ;  /* 0x03084002030085a7 */ /* 0x000ea4000800007f */
[----:B--2---:R-:W-:Y:S05]  /*17800*/  @!P0 BRA `(.L_x_10967) ;  /* 0xfffffffc00f08947 */ /* 0x004fea000383ffff */
[----:B------:R-:W-:Y:S05]  /*17810*/  BRA `(.L_x_11069) ;  /* 0xffffffd0005c7947 */ /* 0x000fea000383ffff */
.L_x_10969:
[----:B0-----:R0:W2:Y:S02]  /*17820*/  SYNCS.PHASECHK.TRANS64.TRYWAIT P0, [R2+URZ+0x60], R5 ;  /* 0x00006005020075a7 */ /* 0x0010a4000800017f */
[----:B--2---:R-:W-:Y:S05]  /*17830*/  @!P0 NANOSLEEP.SYNCS 0x989680 ;  /* 0x009896800000895d */ /* 0x004fea0003900000 */
[----:B------:R-:W2:Y:S02]  /*17840*/  @!P0 SYNCS.PHASECHK.TRANS64 P0, [R2+URZ+0x60], R5 ;  /* 0x00006005020085a7 */ /* 0x000ea4000800007f */
[----:B--2---:R-:W-:Y:S05]  /*17850*/  @!P0 BRA `(.L_x_10969) ;  /* 0xfffffffc00f08947 */ /* 0x004fea000383ffff */
[----:B------:R-:W-:Y:S05]  /*17860*/  BRA `(.L_x_11070) ;  /* 0xffffffd000c07947 */ /* 0x000fea000383ffff */
.L_x_10974:
[----:B---3--:R3:W4:Y:S02]  /*17870*/  SYNCS.PHASECHK.TRANS64.TRYWAIT P0, [R3+URZ+0x30840], R2 ;  /* 0x03084002030075a7 */ /* 0x008724000800017f */
[----:B----4-:R-:W-:Y:S05]  /*17880*/  @!P0 NANOSLEEP.SYNCS 0x989680 ;  /* 0x009896800000895d */ /* 0x010fea0003900000 */
[----:B------:R-:W4:Y:S02]  /*17890*/  @!P0 SYNCS.PHASECHK.TRANS64 P0, [R3+URZ+0x30840], R2 ;  /* 0x03084002030085a7 */ /* 0x000f24000800007f */
[----:B----4-:R-:W-:Y:S05]  /*178a0*/  @!P0 BRA `(.L_x_10974) ;  /* 0xfffffffc00f08947 */ /* 0x010fea000383ffff */
[----:B------:R-:W-:Y:S05]  /*178b0*/  BRA `(.L_x_11071) ;  /* 0xffffffd400cc7947 */ /* 0x000fea000383ffff */
.L_x_10976:
[----:B0-----:R0:W2:Y:S02]  /*178c0*/  SYNCS.PHASECHK.TRANS64.TRYWAIT P1, [R3+URZ+0x60], R24 ;  /* 0x00006018030075a7 */ /* 0x0010a4000802017f */
[----:B--2---:R-:W-:Y:S05]  /*178d0*/  @!P1 NANOSLEEP.SYNCS 0x989680 ;  /* 0x009896800000995d */ /* 0x004fea0003900000 */
[----:B------:R-:W2:Y:S02]  /*178e0*/  @!P1 SYNCS.PHASECHK.TRANS64 P1, [R3+URZ+0x60], R24 ;  /* 0x00006018030095a7 */ /* 0x000ea4000802007f */
[----:B--2---:R-:W-:Y:S05]  /*178f0*/  @!P1 BRA `(.L_x_10976) ;  /* 0xfffffffc00f09947 */ /* 0x004fea000383ffff */
[----:B------:R-:W-:Y:S05]  /*17900*/  BRA `(.L_x_11072) ;  /* 0xffffffd800307947 */ /* 0x000fea000383ffff */
.L_x_10981:
[----:B--2---:R2:W3:Y:S02]  /*17910*/  SYNCS.PHASECHK.TRANS64.TRYWAIT P0, [R2+URZ+0x30840], R3 ;  /* 0x03084003020075a7 */ /* 0x0044e4000800017f */
[----:B---3--:R-:W-:Y:S05]  /*17920*/  @!P0 NANOSLEEP.SYNCS 0x989680 ;  /* 0x009896800000895d */ /* 0x008fea0003900000 */
[----:B------:R-:W3:Y:S02]  /*17930*/  @!P0 SYNCS.PHASECHK.TRANS64 P0, [R2+URZ+0x30840], R3 ;  /* 0x03084003020085a7 */ /* 0x000ee4000800007f */
[----:B---3--:R-:W-:Y:S05]  /*17940*/  @!P0 BRA `(.L_x_10981) ;  /* 0xfffffffc00f08947 */ /* 0x008fea000383ffff */
[----:B------:R-:W-:Y:S05]  /*17950*/  BRA `(.L_x_11073) ;  /* 0xffffffdc000c7947 */ /* 0x000fea000383ffff */
.L_x_10983:
[----:B0-----:R0:W2:Y:S02]  /*17960*/  SYNCS.PHASECHK.TRANS64.TRYWAIT P1, [R2+URZ+0x60], R3 ;  /* 0x00006003020075a7 */ /* 0x0010a4000802017f */
[----:B--2---:R-:W-:Y:S05]  /*17970*/  @!P1 NANOSLEEP.SYNCS 0x989680 ;  /* 0x009896800000995d */ /* 0x004fea0003900000 */
[----:B------:R-:W2:Y:S02]  /*17980*/  @!P1 SYNCS.PHASECHK.TRANS64 P1, [R2+URZ+0x60], R3 ;  /* 0x00006003020095a7 */ /* 0x000ea4000802007f */
[----:B--2---:R-:W-:Y:S05]  /*17990*/  @!P1 BRA `(.L_x_10983) ;  /* 0xfffffffc00f09947 */ /* 0x004fea000383ffff */
[----:B------:R-:W-:Y:S05]  /*179a0*/  BRA `(.L_x_11074) ;  /* 0xffffffdc00747947 */ /* 0x000fea000383ffff */
.L_x_10990:
[----:B---3--:R3:W4:Y:S02]  /*179b0*/  SYNCS.PHASECHK.TRANS64.TRYWAIT P0, [R3+URZ+0x30860], R2 ;  /* 0x03086002030075a7 */ /* 0x008724000800017f */
[----:B----4-:R-:W-:Y:S05]  /*179c0*/  @!P0 NANOSLEEP.SYNCS 0x989680 ;  /* 0x009896800000895d */ /* 0x010fea0003900000 */
[----:B------:R-:W4:Y:S02]  /*179d0*/  @!P0 SYNCS.PHASECHK.TRANS64 P0, [R3+URZ+0x30860], R2 ;  /* 0x03086002030085a7 */ /* 0x000f24000800007f */
[----:B----4-:R-:W-:Y:S05]  /*179e0*/  @!P0 BRA `(.L_x_10990) ;  /* 0xfffffffc00f08947 */ /* 0x010fea000383ffff */
[----:B------:R-:W-:Y:S05]  /*179f0*/  BRA `(.L_x_11075) ;  /* 0xffffffe000347947 */ /* 0x000fea000383ffff */
.L_x_10992:
[----:B------:R-:W-:Y:S01]  /*17a00*/  BSSY B0, `(.L_x_11076) ;  /* 0x0000008000007945 */ /* 0x000fe20003800000 */
[----:B0-----:R-:W-:Y:S01]  /*17a10*/  IMAD.MOV.U32 R13, RZ, RZ, R16 ;  /* 0x000000ffff0d7224 */ /* 0x001fe200078e0010 */
[----:B------:R-:W-:Y:S01]  /*17a20*/  MOV R11, 0x1f ;  /* 0x0000001f000b7802 */ /* 0x000fe20000000f00 */
[----:B------:R-:W-:Y:S02]  /*17a30*/  IMAD.MOV.U32 R12, RZ, RZ, RZ ;  /* 0x000000ffff0c7224 */ /* 0x000fe400078e00ff */
[----:B------:R-:W-:-:S07]  /*17a40*/  IMAD.MOV.U32 R15, RZ, RZ, -0x1 ;  /* 0xffffffffff0f7424 */ /* 0x000fce00078e00ff */
[----:B-12--5:R-:W-:Y:S05]  /*17a50*/  WARPSYNC.COLLECTIVE R15, `(.L_x_11077) ;  /* 0x000000000f087348 */ /* 0x026fea0003c00000 */
[----:B------:R0:W3:Y:S02]  /*17a60*/  SHFL.IDX P6, R14, R13, R12, R11 ;  /* 0x0000000c0d0e7389 */ /* 0x0000e400000c000b */
[----:B0123-5:R-:W-:Y:S01]  /*17a70*/  ENDCOLLECTIVE ;  /* 0x000000000000791b */ /* 0x02ffe20003800000 */
.L_x_11077:
[----:B------:R-:W-:Y:S05]  /*17a80*/  BSYNC B0 ;  /* 0x0000000000007941 */ /* 0x000fea0003800000 */
.L_x_11076:
        /* <DEDUP_REMOVED lines=8> */
.L_x_11078:
[----:B------:R-:W-:Y:S01]  /*17b10*/  IMAD.MOV.U32 R4, RZ, RZ, R14 ;  /* 0x000000ffff047224 */ /* 0x000fe200078e000e */
[----:B------:R-:W-:Y:S06]  /*17b20*/  BRA `(.L_x_11079) ;  /* 0xffffffe0007c7947 */ /* 0x000fec000383ffff */
.L_x_10995:
        /* <DEDUP_REMOVED lines=8> */
.L_x_11081:
[----:B------:R-:W-:Y:S05]  /*17bb0*/  BSYNC B0 ;  /* 0x0000000000007941 */ /* 0x000fea0003800000 */
.L_x_11080:
        /* <DEDUP_REMOVED lines=10> */
.L_x_11082:
        /* <DEDUP_REMOVED lines=8> */
.L_x_11083:
        /* <DEDUP_REMOVED lines=8> */
.L_x_11084:
        /* <DEDUP_REMOVED lines=8> */
.L_x_11085:
        /* <DEDUP_REMOVED lines=8> */
.L_x_11086:
[----:B------:R-:W-:Y:S05]  /*17e60*/  BRA `(.L_x_11087) ;  /* 0xffffffe000387947 */ /* 0x000fea000383ffff */
.L_x_11000:
        /* <DEDUP_REMOVED lines=8> */
.L_x_11089:
[----:B------:R-:W-:Y:S05]  /*17ef0*/  BSYNC B0 ;  /* 0x0000000000007941 */ /* 0x000fea0003800000 */
.L_x_11088:
        /* <DEDUP_REMOVED lines=10> */
.L_x_11090:
        /* <DEDUP_REMOVED lines=8> */
.L_x_11091:
        /* <DEDUP_REMOVED lines=8> */
.L_x_11092:
        /* <DEDUP_REMOVED lines=8> */
.L_x_11093:
        /* <DEDUP_REMOVED lines=8> */
.L_x_11094:
[----:B------:R-:W-:Y:S05]  /*181a0*/  BRA `(.L_x_11095) ;  /* 0xffffffe000147947 */ /* 0x000fea000383ffff */
.L_x_11002:
[----:B------:R-:W-:Y:S01]  /*181b0*/  BSSY B0, `(.L_x_11096) ;  /* 0x0000006000007945 */ /* 0x000fe20003800000 */
[----:B------:R-:W-:Y:S01]  /*181c0*/  PLOP3.LUT P6, PT, P6, PT, PT, 0x8, 0x0 ;  /* 0x000000000000781c */ /* 0x000fe200037ce170 */
[----:B------:R-:W-:-:S12]  /*181d0*/  IMAD.MOV.U32 R15, RZ, RZ, -0x1 ;  /* 0xffffffffff0f7424 */ /* 0x000fd800078e00ff */
[----:B01----:R-:W-:Y:S05]  /*181e0*/  WARPSYNC.COLLECTIVE R15, `(.L_x_11097) ;  /* 0x000000000f087348 */ /* 0x003fea0003c00000 */
[----:B------:R-:W-:Y:S01]  /*181f0*/  VOTE.ANY R14, PT, P6 ;  /* 0x00000000000e7806 */ /* 0x000fe200030e0100 */
[----:B01----:R-:W-:Y:S06]  /*18200*/  ENDCOLLECTIVE ;  /* 0x000000000000791b */ /* 0x003fec0003800000 */
.L_x_11097:
[----:B------:R-:W-:Y:S05]  /*18210*/  BSYNC B0 ;  /* 0x0000000000007941 */ /* 0x000fea0003800000 */
.L_x_11096:
        /* <DEDUP_REMOVED lines=9> */
.L_x_11098:
[----:B------:R-:W-:Y:S01]  /*182b0*/  IMAD.MOV.U32 R17, RZ, RZ, R14 ;  /* 0x000000ffff117224 */ /* 0x000fe200078e000e */
[----:B------:R-:W-:Y:S06]  /*182c0*/  BRA `(.L_x_11099) ;  /* 0xffffffe000047947 */ /* 0x000fec000383ffff */
.L_x_11004:
[----:B------:R-:W-:Y:S01]  /*182d0*/  BSSY B0, `(.L_x_11100) ;  /* 0x0000007000007945 */ /* 0x000fe20003800000 */
[----:B------:R-:W-:Y:S01]  /*182e0*/  MOV R13, R3 ;  /* 0x00000003000d7202 */ /* 0x000fe20000000f00 */
[----:B------:R-:W-:Y:S02]  /*182f0*/  IMAD.MOV.U32 R11, RZ, RZ, 0x1f ;  /* 0x0000001fff0b7424 */ /* 0x000fe400078e00ff */
[----:B------:R-:W-:-:S07]  /*18300*/  IMAD.MOV.U32 R15, RZ, RZ, -0x1 ;  /* 0xffffffffff0f7424 */ /* 0x000fce00078e00ff */
[----:B0123--:R-:W-:Y:S05]  /*18310*/  WARPSYNC.COLLECTIVE R15, `(.L_x_11101) ;  /* 0x000000000f087348 */ /* 0x00ffea0003c00000 */
[----:B------:R4:W0:Y:S02]  /*18320*/  SHFL.IDX P6, R14, R13, R12, R11 ;  /* 0x0000000c0d0e7389 */ /* 0x00082400000c000b */
[----:B01234-:R-:W-:Y:S01]  /*18330*/  ENDCOLLECTIVE ;  /* 0x000000000000791b */ /* 0x01ffe20003800000 */
.L_x_11101:
[----:B------:R-:W-:Y:S05]  /*18340*/  BSYNC B0 ;  /* 0x0000000000007941 */ /* 0x000fea0003800000 */
.L_x_11100:
[----:B------:R-:W-:Y:S05]  /*18350*/  BRA `(.L_x_11003) ;  /* 0xffffffdc00fc7947 */ /* 0x000fea000383ffff */
.L_x_11008:
[----:B0-----:R0:W2:Y:S02]  /*18360*/  SYNCS.PHASECHK.TRANS64.TRYWAIT P0, [R9+URZ+0x30820], R0 ;  /* 0x03082000090075a7 */ /* 0x0010a4000800017f */
[----:B--2---:R-:W-:Y:S05]  /*18370*/  @!P0 NANOSLEEP.SYNCS 0x989680 ;  /* 0x009896800000895d */ /* 0x004fea0003900000 */
[----:B------:R-:W2:Y:S02]  /*18380*/  @!P0 SYNCS.PHASECHK.TRANS64 P0, [R9+URZ+0x30820], R0 ;  /* 0x03082000090085a7 */ /* 0x000ea4000800007f */
[----:B--2---:R-:W-:Y:S05]  /*18390*/  @!P0 BRA `(.L_x_11008) ;  /* 0xfffffffc00f08947 */ /* 0x004fea000383ffff */
[----:B------:R-:W-:Y:S05]  /*183a0*/  BRA `(.L_x_11102) ;  /* 0xffffffe000d87947 */ /* 0x000fea000383ffff */
.L_x_11009:
        /* <DEDUP_REMOVED lines=8> */
[----:B01----:R-:W-:Y:S05]  /*18430*/  WARPSYNC.COLLECTIVE R15, `(.L_x_11104) ;  /* 0x000000000f087348 */ /* 0x003fea0003c00000 */
[----:B------:R2:W3:Y:S02]  /*18440*/  SHFL.IDX P6, R14, R13, R12, R11 ;  /* 0x0000000c0d0e7389 */ /* 0x0004e400000c000b */
[----:B0123--:R-:W-:Y:S01]  /*18450*/  ENDCOLLECTIVE ;  /* 0x000000000000791b */ /* 0x00ffe20003800000 */
.L_x_11104:
[----:B------:R-:W-:Y:S05]  /*18460*/  BSYNC B0 ;  /* 0x0000000000007941 */ /* 0x000fea0003800000 */
.L_x_11103:
[----:B------:R-:W-:Y:S05]  /*18470*/  BRA `(.L_x_11105) ;  /* 0xffffffe000c07947 */ /* 0x000fea000383ffff */
.L_x_11010:
[----:B------:R-:W-:Y:S01]  /*18480*/  BSSY B0, `(.L_x_11106) ;  /* 0x0000006000007945 */ /* 0x000fe20003800000 */
[----:B------:R-:W-:-:S07]  /*18490*/  IMAD.MOV.U32 R15, RZ, RZ, -0x1 ;  /* 0xffffffffff0f7424 */ /* 0x000fce00078e00ff */
[----:B01----:R-:W-:Y:S05]  /*184a0*/  WARPSYNC.COLLECTIVE R15, `(.L_x_11107) ;  /* 0x000000000f0c7348 */ /* 0x003fea0003c00000 */
[----:B------:R-:W-:Y:S02]  /*184b0*/  ELECT P6, UR62, PT ;  /* 0x00000000003e782f */ /* 0x000fe400038c0000 */
[----:B------:R-:W-:Y:S01]  /*184c0*/  MOV R14, UR62 ;  /* 0x0000003e000e7c02 */ /* 0x000fe20008000f00 */
[----:B01----:R-:W-:Y:S10]  /*184d0*/  ENDCOLLECTIVE ;  /* 0x000000000000791b */ /* 0x003ff40003800000 */
.L_x_11107:
[----:B------:R-:W-:Y:S05]  /*184e0*/  BSYNC B0 ;  /* 0x0000000000007941 */ /* 0x000fea0003800000 */
.L_x_11106:
[----:B------:R-:W-:Y:S05]  /*184f0*/  BRA `(.L_x_11108) ;  /* 0xffffffe000b47947 */ /* 0x000fea000383ffff */
.L_x_11012:
[----:B0-----:R0:W2:Y:S02]  /*18500*/  SYNCS.PHASECHK.TRANS64.TRYWAIT P0, [R7+URZ], R2 ;  /* 0x00000002070075a7 */ /* 0x0010a4000800017f */
[----:B--2---:R-:W-:Y:S05]  /*18510*/  @!P0 NANOSLEEP.SYNCS 0x989680 ;  /* 0x009896800000895d */ /* 0x004fea0003900000 */
[----:B------:R-:W2:Y:S02]  /*18520*/  @!P0 SYNCS.PHASECHK.TRANS64 P0, [R7+URZ], R2 ;  /* 0x00000002070085a7 */ /* 0x000ea4000800007f */
[----:B--2---:R-:W-:Y:S05]  /*18530*/  @!P0 BRA `(.L_x_11012) ;  /* 0xfffffffc00f08947 */ /* 0x004fea000383ffff */
[----:B------:R-:W-:Y:S05]  /*18540*/  BRA `(.L_x_11109) ;  /* 0xffffffe000e87947 */ /* 0x000fea000383ffff */
.L_x_11013:
[----:B--2---:R2:W3:Y:S02]  /*18550*/  SYNCS.PHASECHK.TRANS64.TRYWAIT P0, [R3+URZ], R0 ;  /* 0x00000000030075a7 */ /* 0x0044e4000800017f */
[----:B---3--:R-:W-:Y:S05]  /*18560*/  @!P0 NANOSLEEP.SYNCS 0x989680 ;  /* 0x009896800000895d */ /* 0x008fea0003900000 */
[----:B------:R-:W3:Y:S02]  /*18570*/  @!P0 SYNCS.PHASECHK.TRANS64 P0, [R3+URZ], R0 ;  /* 0x00000000030085a7 */ /* 0x000ee4000800007f */
[----:B---3--:R-:W-:Y:S05]  /*18580*/  @!P0 BRA `(.L_x_11013) ;  /* 0xfffffffc00f08947 */ /* 0x008fea000383ffff */
[----:B------:R-:W-:Y:S05]  /*18590*/  BRA `(.L_x_11110) ;  /* 0xffffffe000dc7947 */ /* 0x000fea000383ffff */
.L_x_11015:
[----:B--2---:R2:W3:Y:S02]  /*185a0*/  SYNCS.PHASECHK.TRANS64.TRYWAIT P0, [R5+URZ], R2 ;  /* 0x00000002050075a7 */ /* 0x0044e4000800017f */
[----:B---3--:R-:W-:Y:S05]  /*185b0*/  @!P0 NANOSLEEP.SYNCS 0x989680 ;  /* 0x009896800000895d */ /* 0x008fea0003900000 */
[----:B------:R-:W3:Y:S02]  /*185c0*/  @!P0 SYNCS.PHASECHK.TRANS64 P0, [R5+URZ], R2 ;  /* 0x00000002050085a7 */ /* 0x000ee4000800007f */
[----:B---3--:R-:W-:Y:S05]  /*185d0*/  @!P0 BRA `(.L_x_11015) ;  /* 0xfffffffc00f08947 */ /* 0x008fea000383ffff */
[----:B------:R-:W-:Y:S05]  /*185e0*/  BRA `(.L_x_11111) ;  /* 0xffffffe000e07947 */ /* 0x000fea000383ffff */
.L_x_11112:
        /* <DEDUP_REMOVED lines=9> */
.L_x_12787:


//--------------------- .text._ZN7cutlass13device_kernelIN5flash11enable_sm90INS1_16FlashAttnFwdSm90INS1_25CollectiveMainloopFwdSm90ILi2EN4cute5tupleIJNS5_1CILi1EEES8_S8_EEENS6_IJNS7_ILi192EEENS7_ILi128EEENS7_ILi64EEEEEELi64ENS_6half_tEfNS_4arch4Sm90ELb0ELb1ELb1ELb0ELb0ELb0ELb0ELb1ELb1ELb0ELb0ELb0EEENS1_21CollectiveEpilogueFwdINS6_IJSA_SC_SB_EEES9_SE_SG_Li384ELb0ELb0ELb0ELb0EEENS1_30DynamicPersistentTileSchedulerILi384ELi32ELb0ELb0ELb1EEEEEEEEEvNT_6ParamsE --------------------------
	.section	.text._ZN7cutlass13device_kernelIN5flash11enable_sm90INS1_16FlashAttnFwdSm90INS1_25CollectiveMainloopFwdSm90ILi2EN4cute5tupleIJNS5_1CILi1EEES8_S8_EEENS6_IJNS7_ILi192EEENS7_ILi128EEENS7_ILi64EEEEEELi64ENS_6half_tEfNS_4arch4Sm90ELb0ELb1ELb1ELb0ELb0ELb0ELb0ELb1ELb1ELb0ELb0ELb0EEENS1_21CollectiveEpilogueFwdINS6_IJSA_SC_SB_EEES9_SE_SG_Li384ELb0ELb0ELb0ELb0EEENS1_30DynamicPersistentTileSchedulerILi384ELi32ELb0ELb0ELb1EEEEEEEEEvNT_6ParamsE,"ax",@progbits
	.align	128
.text._ZN7cutlass13device_kernelIN5flash11enable_sm90INS1_16FlashAttnFwdSm90INS1_25CollectiveMainloopFwdSm90ILi2EN4cute5tupleIJNS5_1CILi1EEES8_S8_EEENS6_IJNS7_ILi192EEENS7_ILi128EEENS7_ILi64EEEEEELi64ENS_6half_tEfNS_4arch4Sm90ELb0ELb1ELb1ELb0ELb0ELb0ELb0ELb1ELb1ELb0ELb0ELb0EEENS1_21CollectiveEpilogueFwdINS6_IJSA_SC_SB_EEES9_SE_SG_Li384ELb0ELb0ELb0ELb0EEENS1_30DynamicPersistentTileSchedulerILi384ELi32ELb0ELb0ELb1EEEEEEEEEvNT_6ParamsE:
        .type           _ZN7cutlass13device_kernelIN5flash11enable_sm90INS1_16FlashAttnFwdSm90INS1_25CollectiveMainloopFwdSm90ILi2EN4cute5tupleIJNS5_1CILi1EEES8_S8_EEENS6_IJNS7_ILi192EEENS7_ILi128EEENS7_ILi64EEEEEELi64ENS_6half_tEfNS_4arch4Sm90ELb0ELb1ELb1ELb0ELb0ELb0ELb0ELb1ELb1ELb0ELb0ELb0EEENS1_21CollectiveEpilogueFwdINS6_IJSA_SC_SB_EEES9_SE_SG_Li384ELb0ELb0ELb0ELb0EEENS1_30DynamicPersistentTileSchedulerILi384ELi32ELb0ELb0ELb1EEEEEEEEEvNT_6ParamsE,@function
        .size           _ZN7cutlass13device_kernelIN5flash11enable_sm90INS1_16FlashAttnFwdSm90INS1_25CollectiveMainloopFwdSm90ILi2EN4cute5tupleIJNS5_1CILi1EEES8_S8_EEENS6_IJNS7_ILi192EEENS7_ILi128EEENS7_ILi64EEEEEELi64ENS_6half_tEfNS_4arch4Sm90ELb0ELb1ELb1ELb0ELb0ELb0ELb0ELb1ELb1ELb0ELb0ELb0EEENS1_21CollectiveEpilogueFwdINS6_IJSA_SC_SB_EEES9_SE_SG_Li384ELb0ELb0ELb0ELb0EEENS1_30DynamicPersistentTileSchedulerILi384ELi32ELb0ELb0ELb1EEEEEEEEEvNT_6ParamsE,(.L_x_12788 - _ZN7cutlass13device_kernelIN5flash11enable_sm90INS1_16FlashAttnFwdSm90INS1_25CollectiveMainloopFwdSm90ILi2EN4cute5tupleIJNS5_1CILi1EEES8_S8_EEENS6_IJNS7_ILi192EEENS7_ILi128EEENS7_ILi64EEEEEELi64ENS_6half_tEfNS_4arch4Sm90ELb0ELb1ELb1ELb0ELb0ELb0ELb0ELb1ELb1ELb0ELb0ELb0EEENS1_21CollectiveEpilogueFwdINS6_IJSA_SC_SB_EEES9_SE_SG_Li384ELb0ELb0ELb0ELb0EEENS1_30DynamicPersistentTileSchedulerILi384ELi32ELb0ELb0ELb1EEEEEEEEEvNT_6ParamsE)
        .other          _ZN7cutlass13device_kernelIN5flash11enable_sm90INS1_16FlashAttnFwdSm90INS1_25CollectiveMainloopFwdSm90ILi2EN4cute5tupleIJNS5_1CILi1EEES8_S8_EEENS6_IJNS7_ILi192EEENS7_ILi128EEENS7_ILi64EEEEEELi64ENS_6half_tEfNS_4arch4Sm90ELb0ELb1ELb1ELb0ELb0ELb0ELb0ELb1ELb1ELb0ELb0ELb0EEENS1_21CollectiveEpilogueFwdINS6_IJSA_SC_SB_EEES9_SE_SG_Li384ELb0ELb0ELb0ELb0EEENS1_30DynamicPersistentTileSchedulerILi384ELi32ELb0ELb0ELb1EEEEEEEEEvNT_6ParamsE,@"STO_CUDA_ENTRY STV_DEFAULT"
_ZN7cutlass13device_kernelIN5flash11enable_sm90INS1_16FlashAttnFwdSm90INS1_25CollectiveMainloopFwdSm90ILi2EN4cute5tupleIJNS5_1CILi1EEES8_S8_EEENS6_IJNS7_ILi192EEENS7_ILi128EEENS7_ILi64EEEEEELi64ENS_6half_tEfNS_4arch4Sm90ELb0ELb1ELb1ELb0ELb0ELb0ELb0ELb1ELb1ELb0ELb0ELb0EEENS1_21CollectiveEpilogueFwdINS6_IJSA_SC_SB_EEES9_SE_SG_Li384ELb0ELb0ELb0ELb0EEENS1_30DynamicPersistentTileSchedulerILi384ELi32ELb0ELb0ELb1EEEEEEEEEvNT_6ParamsE:
        /* <DEDUP_REMOVED lines=23> */
.L_x_11114:
[----:B------:R-:W-:Y:S05]  /*0170*/  BSYNC B0 ;  /* 0x0000000000007941 */ /* 0x000fea0003800000 */
.L_x_11113:
        /* <DEDUP_REMOVED lines=37> */
.L_x_11115:
        /* <DEDUP_REMOVED lines=22> */
.L_x_11116:
        /* <DEDUP_REMOVED lines=18> */
.L_x_11117:
        /* <DEDUP_REMOVED lines=22> */
.L_x_11118:
        /* <DEDUP_REMOVED lines=22> */
.L_x_11119:
        /* <DEDUP_REMOVED lines=8> */
.L_x_11121:
        /* <DEDUP_REMOVED lines=16> */
[----:B------:R-:W-:Y:S02]  /*0a90*/  ULOP3.LUT UR46, UR38, 0x1, URZ, 0xfc, !UPT ;  /* 0x00000001262e7892 */ /* 0x000fe4000f8efc3f */
[----:B------:R-:W-:Y:S01]  /*0aa0*/  SHF.R.S32.HI R3, RZ, 0x1f, R0 ;  /* 0x0000001fff037819 */ /* 0x000fe20000011400 */
[----:B------:R-:W-:Y:S01]  /*0ab0*/  UMOV UR36, URZ ;  /* 0x0000003f00247c82 */ /* 0x000fe20008000000 */
[----:B------:R-:W-:Y:S01]  /*0ac0*/  UMOV UR37, URZ ;  /* 0x0000003f00257c82 */ /* 0x000fe20008000000 */
[----:B------:R-:W-:Y:S01]  /*0ad0*/  UMOV UR39, URZ ;  /* 0x0000003f00277c82 */ /* 0x000fe20008000000 */
[----:B------:R-:W-:Y:S01]  /*0ae0*/  LEA.HI R4, R3, R0, RZ, 0x7 ;  /* 0x0000000003047211 */ /* 0x000fe200078f38ff */
[----:B------:R-:W2:Y:S03]  /*0af0*/  S2UR UR6, SR_SWINHI ;  /* 0x00000000000679c3 */ /* 0x000ea60000002f00 */
[----:B------:R-:W-:-:S02]  /*0b00*/  LOP3.LUT R5, R4, 0xffffff80, RZ, 0xc0, !PT ;  /* 0xffffff8004057812 */ /* 0x000fc400078ec0ff */
[----:B------:R-:W-:-:S03]  /*0b10*/  SHF.R.S32.HI R4, RZ, 0x7, R4 ;  /* 0x00000007ff047819 */ /* 0x000fc60000011404 */
[----:B------:R-:W-:Y:S01]  /*0b20*/  IMAD.IADD R17, R0, 0x1, -R5 ;  /* 0x0000000100117824 */ /* 0x000fe200078e0a05 */
[CC--:B------:R-:W-:Y:S02]  /*0b30*/  LEA.HI R5, R3.reuse, R0.reuse, RZ, 0x4 ;  /* 0x0000000003057211 */ /* 0x0c0fe400078f20ff */
[----:B------:R-:W-:Y:S02]  /*0b40*/  LEA.HI R3, R3, R0, RZ, 0x5 ;  /* 0x0000000003037211 */ /* 0x000fe400078f28ff */
[----:B------:R-:W-:Y:S02]  /*0b50*/  SHF.R.S32.HI R8, RZ, 0x1f, R17 ;  /* 0x0000001fff087819 */ /* 0x000fe40000011411 */
[C---:B------:R-:W-:Y:S01]  /*0b60*/  LOP3.LUT R7, R5.reuse, 0x3fffff0, RZ, 0xc0, !PT ;  /* 0x03fffff005077812 */ /* 0x040fe200078ec0ff */
[----:B-1----:R-:W-:Y:S01]  /*0b70*/  ULEA UR40, UR4, UR40, 0x18 ;  /* 0x0000002804287291 */ /* 0x002fe2000f8ec03f */
[----:B------:R-:W-:Y:S02]  /*0b80*/  SHF.R.S32.HI R6, RZ, 0x4, R5 ;  /* 0x00000004ff067819 */ /* 0x000fe40000011405 */
[----:B------:R-:W-:Y:S01]  /*0b90*/  LEA.HI R9, R8, R17, RZ, 0x2 ;  /* 0x0000001108097211 */ /* 0x000fe200078f10ff */
[----:B------:R-:W-:Y:S01]  /*0ba0*/  IMAD.IADD R7, R0, 0x1, -R7 ;  /* 0x0000000100077824 */ /* 0x000fe200078e0a07 */
[----:B------:R-:W-:-:S02]  /*0bb0*/  LEA.HI R5, R5, R6, RZ, 0x1 ;  /* 0x0000000605057211 */ /* 0x000fc400078f08ff */
[----:B------:R-:W-:Y:S01]  /*0bc0*/  SHF.R.S32.HI R0, RZ, 0x5, R3 ;  /* 0x00000005ff007819 */ /* 0x000fe20000011403 */
[----:B------:R-:W-:Y:S01]  /*0bd0*/  UMOV UR4, UR40 ;  /* 0x0000002800047c82 */ /* 0x000fe20008000000 */
[----:B--2---:R-:W-:Y:S01]  /*0be0*/  UMOV UR5, UR6 ;  /* 0x0000000600057c82 */ /* 0x004fe20008000000 */
[--C-:B------:R-:W-:Y:S01]  /*0bf0*/  SHF.R.S32.HI R3, RZ, 0x2, R9.reuse ;  /* 0x00000002ff037819 */ /* 0x100fe20000011409 */
[----:B------:R-:W-:Y:S01]  /*0c00*/  IMAD.U32 R22, RZ, RZ, UR4 ;  /* 0x00000004ff167e24 */ /* 0x000fe2000f8e00ff */
[----:B------:R-:W-:Y:S01]  /*0c10*/  SHF.R.S32.HI R10, RZ, 0x1f, R9 ;  /* 0x0000001fff0a7819 */ /* 0x000fe20000011409 */
[----:B------:R-:W-:Y:S01]  /*0c20*/  IMAD R12, R0, 0x10, R7 ;  /* 0x00000010000c7824 */ /* 0x000fe200078e0207 */
[----:B------:R-:W-:Y:S01]  /*0c30*/  LOP3.LUT R5, R5, 0x1ffffffe, RZ, 0xc0, !PT ;  /* 0x1ffffffe05057812 */ /* 0x000fe200078ec0ff */
[----:B------:R-:W-:Y:S01]  /*0c40*/  IMAD.HI R0, R4, 0x55555556, RZ ;  /* 0x5555555604007827 */ /* 0x000fe200078e02ff */
[----:B------:R-:W-:Y:S01]  /*0c50*/  LEA.HI R10, R10, R3, RZ, 0x3 ;  /* 0x000000030a0a7211 */ /* 0x000fe200078f18ff */
[----:B------:R-:W-:Y:S01]  /*0c60*/  UMOV UR4, UR7 ;  /* 0x0000000700047c82 */ /* 0x000fe20008000000 */
[----:B------:R-:W-:Y:S01]  /*0c70*/  LEA.HI R8, R8, R17, RZ, 0x5 ;  /* 0x0000001108087211 */ /* 0x000fe200078f28ff */
[----:B------:R-:W-:Y:S01]  /*0c80*/  IMAD.IADD R5, R6, 0x1, -R5 ;  /* 0x0000000106057824 */ /* 0x000fe200078e0a05 */
[----:B------:R-:W-:Y:S01]  /*0c90*/  LOP3.LUT R10, R10, 0xfffffff8, RZ, 0xc0, !PT ;  /* 0xfffffff80a0a7812 */ /* 0x000fe200078ec0ff */
[----:B------:R-:W-:Y:S01]  /*0ca0*/  IMAD.U32 R23, RZ, RZ, UR5 ;  /* 0x00000005ff177e24 */ /* 0x000fe2000f8e00ff */
[----:B------:R-:W-:Y:S01]  /*0cb0*/  SHF.R.S32.HI R8, RZ, 0x5, R8 ;  /* 0x00000005ff087819 */ /* 0x000fe20000011408 */
[----:B------:R-:W-:Y:S01]  /*0cc0*/  IMAD R12, R12, 0x8, R5 ;  /* 0x000000080c0c7824 */ /* 0x000fe200078e0205 */
[----:B------:R-:W-:Y:S01]  /*0cd0*/  LEA.HI R5, R0, R0, RZ, 0x1 ;  /* 0x0000000000057211 */ /* 0x000fe200078f08ff */
[----:B------:R-:W-:Y:S01]  /*0ce0*/  IMAD.IADD R7, R3, 0x1, -R10 ;  /* 0x0000000103077824 */ /* 0x000fe200078e0a0a */
[----:B------:R-:W-:Y:S01]  /*0cf0*/  LOP3.LUT R0, R9, 0x7ffffffc, RZ, 0xc0, !PT ;  /* 0x7ffffffc09007812 */ /* 0x000fe200078ec0ff */
[----:B------:R-:W-:-:S02]  /*0d00*/  IMAD.SHL.U32 R3, R12, 0x8, RZ ;  /* 0x000000080c037824 */ /* 0x000fc400078e00ff */
[----:B------:R-:W-:Y:S02]  /*0d10*/  IMAD R5, R5, -0x3, R4 ;  /* 0xfffffffd05057824 */ /* 0x000fe400078e0204 */
[----:B------:R-:W-:Y:S02]  /*0d20*/  IMAD R8, R8, 0x10, R7 ;  /* 0x0000001008087824 */ /* 0x000fe400078e0207 */
[----:B------:R-:W-:Y:S02]  /*0d30*/  IMAD.IADD R17, R17, 0x1, -R0 ;  /* 0x0000000111117824 */ /* 0x000fe400078e0a00 */
[----:B------:R-:W-:-:S04]  /*0d40*/  IMAD.WIDE R22, R3, 0x2, R22 ;  /* 0x0000000203167825 */ /* 0x000fc800078e0216 */
[----:B------:R-:W-:-:S07]  /*0d50*/  IMAD R18, R5, 0x40, R8 ;  /* 0x0000004005127824 */ /* 0x000fce00078e0208 */
.L_x_11214:
        /* <DEDUP_REMOVED lines=20> */
.L_x_11122:
[----:B------:R-:W-:Y:S01]  /*0ea0*/  ULDC UR6, c[0x0][0xdc4] ;  /* 0x0003710000067ab9 */ /* 0x000fe20000000800 */
[----:B------:R-:W-:Y:S01]  /*0eb0*/  UMOV UR48, UR7 ;  /* 0x0000000700307c82 */ /* 0x000fe20008000000 */
[----:B------:R-:W-:-:S11]  /*0ec0*/  UISETP.NE.AND UP0, UPT, UR6, 0x1, UPT ;  /* 0x000000010600788c */ /* 0x000fd6000bf05270 */
[----:B------:R-:W-:Y:S02]  /*0ed0*/  @UP0 ULDC.64 UR10, c[0x0][0xdc8] ;  /* 0x00037200000a0ab9 */ /* 0x000fe40000000a00 */
[----:B------:R-:W-:-:S04]  /*0ee0*/  UIMAD.WIDE.U32 UR4, UR7, UR10, URZ ;  /* 0x0000000a070472a5 */ /* 0x000fc8000f8e003f */
[----:B------:R-:W-:-:S04]  /*0ef0*/  @UP0 USHF.R.U32.HI UR48, URZ, UR11, UR5 ;  /* 0x0000000b3f300299 */ /* 0x000fc80008011605 */
[----:B------:R-:W-:-:S12]  /*0f00*/  UIMAD UR4, UR48, UR6, URZ ;  /* 0x00000006300472a4 */ /* 0x000fd8000f8e023f */
.L_x_11123:
        /* <DEDUP_REMOVED lines=41> */
.L_x_11125:
[----:B------:R-:W-:-:S11]  /*11a0*/  UISETP.NE.AND UP0, UPT, UR5, 0x1, UPT ;  /* 0x000000010500788c */ /* 0x000fd6000bf05270 */
[----:B------:R-:W-:Y:S02]  /*11b0*/  @UP0 ULDC.64 UR12, c[0x0][0x9e8] ;  /* 0x00027a00000c0ab9 */ /* 0x000fe40000000a00 */
[----:B------:R-:W-:-:S04]  /*11c0*/  UIMAD.WIDE.U32 UR6, UR4, UR12, URZ ;  /* 0x0000000c040672a5 */ /* 0x000fc8000f8e003f */
[----:B------:R-:W-:-:S12]  /*11d0*/  @UP0 USHF.R.U32.HI UR4, URZ, UR13, UR7 ;  /* 0x0000000d3f040299 */ /* 0x000fd80008011607 */
.L_x_11126:
[----:B------:R-:W-:-:S06]  /*11e0*/  UIMAD UR4, UR4, UR5, UR5 ;  /* 0x00000005040472a4 */ /* 0x000fcc000f8e0205 */
[----:B------:R-:W-:-:S07]  /*11f0*/  VIMNMX R0, R0, UR4, PT ;  /* 0x0000000400007c48 */ /* 0x000fce000bfe0100 */
.L_x_11124:
        /* <DEDUP_REMOVED lines=25> */
.L_x_11128:
[----:B------:R-:W-:-:S11]  /*1390*/  UISETP.NE.AND UP0, UPT, UR5, 0x1, UPT ;  /* 0x000000010500788c */ /* 0x000fd6000bf05270 */
[----:B------:R-:W-:Y:S02]  /*13a0*/  @UP0 ULDC.64 UR10, c[0x0][0x9e8] ;  /* 0x00027a00000a0ab9 */ /* 0x000fe40000000a00 */
[----:B------:R-:W-:-:S04]  /*13b0*/  UIMAD.WIDE.U32 UR6, UR4, UR10, URZ ;  /* 0x0000000a040672a5 */ /* 0x000fc8000f8e003f */
[----:B------:R-:W-:-:S12]  /*13c0*/  @UP0 USHF.R.U32.HI UR4, URZ, UR11, UR7 ;  /* 0x0000000b3f040299 */ /* 0x000fd80008011607 */
.L_x_11129:
[----:B------:R-:W-:-:S04]  /*13d0*/  UIMAD UR4, UR4, UR5, URZ ;  /* 0x00000005040472a4 */ /* 0x000fc8000f8e023f */
[----:B------:R-:W-:-:S04]  /*13e0*/  UISETP.LT.AND UP0, UPT, UR8, UR4, UPT ;  /* 0x000000040800728c */ /* 0x000fc8000bf01270 */
[----:B------:R-:W-:-:S12]  /*13f0*/  USEL UR8, UR8, UR4, !UP0 ;  /* 0x0000000408087287 */ /* 0x000fd8000c000000 */
.L_x_11127:
        /* <DEDUP_REMOVED lines=20> */
[----:B------:R-:W-:Y:S01]  /*1540*/  CS2R R6, SRZ ;  /* 0x0000000000067805 */ /* 0x000fe2000001ff00 */
[----:B------:R-:W-:Y:S01]  /*1550*/  IMAD.MOV.U32 R94, RZ, RZ, RZ ;  /* 0x000000ffff5e7224 */ /* 0x000fe200078e00ff */
[----:B------:R-:W-:Y:S01]  /*1560*/  ISETP.GT.AND P1, PT, R88, UR45, PT ;  /* 0x0000002d58007c0c */ /* 0x000fe2000bf24270 */
[----:B------:R-:W-:Y:S01]  /*1570*/  IMAD.MOV.U32 R9, RZ, RZ, RZ ;  /* 0x000000ffff097224 */ /* 0x000fe200078e00ff */
[----:B------:R-:W-:Y:S01]  /*1580*/  CS2R R90, SRZ ;  /* 0x00000000005a7805 */ /* 0x000fe2000001ff00 */
[----:B------:R-:W-:Y:S02]  /*1590*/  IMAD.MOV.U32 R89, RZ, RZ, RZ ;  /* 0x000000ffff597224 */ /* 0x000fe400078e00ff */
[----:B------:R-:W-:-:S08]  /*15a0*/  IMAD.MOV.U32 R0, RZ, RZ, RZ ;  /* 0x000000ffff007224 */ /* 0x000fd000078e00ff */
[----:B------:R-:W-:Y:S05]  /*15b0*/  @!P1 BRA `(.L_x_11130) ;  /* 0x000000d400009947 */ /* 0x000fea0003800000 */
[----:B------:R-:W-:-:S05]  /*15c0*/  VIADD R0, R2, 0xffffff80 ;  /* 0xffffff8002007836 */ /* 0x000fca0000000000 */
[----:B------:R-:W-:-:S04]  /*15d0*/  SHF.R.S32.HI R3, RZ, 0x1f, R0 ;  /* 0x0000001fff037819 */ /* 0x000fc80000011400 */
[----:B------:R-:W-:-:S04]  /*15e0*/  LEA.HI R3, R3, R0, RZ, 0x7 ;  /* 0x0000000003037211 */ /* 0x000fc800078f38ff */
[----:B------:R-:W-:-:S06]  /*15f0*/  SHF.R.S32.HI R3, RZ, 0x7, R3 ;  /* 0x00000007ff037819 */ /* 0x000fcc0000011403 */
[----:B------:R-:W1:Y:S02]  /*1600*/  SHFL.IDX PT, R3, R3, RZ, 0x1f ;  /* 0x00001fff03037589 */ /* 0x000e6400000e0000 */
[----:B-1----:R-:W-:-:S13]  /*1610*/  R2UR UR41, R3 ;  /* 0x00000000032972ca */ /* 0x002fda00000e0000 */
[----:B------:R-:W-:Y:S02]  /*1620*/  UIMAD.WIDE UR4, UR41, 0x55555556, URZ ;  /* 0x55555556290478a5 */ /* 0x000fe4000f8e023f */
[----:B------:R-:W-:Y:S02]  /*1630*/  UIADD3 UR4, UR40, 0x8400, URZ ;  /* 0x0000840028047890 */ /* 0x000fe4000fffe03f */
[----:B------:R-:W-:Y:S02]  /*1640*/  ULEA.HI UR5, UR5, UR5, URZ, 0x1 ;  /* 0x0000000505057291 */ /* 0x000fe4000f8f083f */
[----:B------:R-:W-:Y:S02]  /*1650*/  ULOP3.LUT UP0, URZ, UR4, 0x3ff, URZ, 0xc0, !UPT ;  /* 0x000003ff043f7892 */ /* 0x000fe4000f80c03f */
[----:B------:R-:W-:-:S04]  /*1660*/  UIMAD UR5, UR5, -0x3, UR41 ;  /* 0xfffffffd050578a4 */ /* 0x000fc8000f8e0229 */
[----:B------:R-:W-:Y:S01]  /*1670*/  PLOP3.LUT P0, PT, PT, PT, UP0, 0x80, 0x0 ;  /* 0x000000000000781c */ /* 0x000fe20003f0f008 */
[----:B------:R-:W-:-:S04]  /*1680*/  ULEA UR5, UR5, UR4, 0xd ;  /* 0x0000000405057291 */ /* 0x000fc8000f8e683f */
[----:B------:R-:W-:-:S04]  /*1690*/  USHF.R.U32.HI UR5, URZ, 0x4, UR5 ;  /* 0x000000043f057899 */ /* 0x000fc80008011605 */
        /* <DEDUP_REMOVED lines=18> */
.L_x_11131:
        /* <DEDUP_REMOVED lines=9> */
.L_x_11279:
[----:B------:R-:W-:Y:S05]  /*1850*/  @!P0 BRA `(.L_x_11133) ;  /* 0x0000000000048947 */ /* 0x000fea0003800000 */
[----:B------:R-:W-:Y:S01]  /*1860*/  BPT.TRAP 0x1 ;  /* 0x000000040000795c */ /* 0x000fe20000300000 */
.L_x_11133:
[----:B-1----:R-:W-:Y:S02]  /*1870*/  IMAD.U32 R3, RZ, RZ, UR39 ;  /* 0x00000027ff037e24 */ /* 0x002fe4000f8e00ff */
[----:B------:R-:W-:-:S03]  /*1880*/  IMAD.U32 R0, RZ, RZ, UR37 ;  /* 0x00000025ff007e24 */ /* 0x000fc6000f8e00ff */
[----:B------:R-:W-:Y:S02]  /*1890*/  LEA R3, R3, UR40, 0x3 ;  /* 0x0000002803037c11 */ /* 0x000fe4000f8e18ff */
[----:B------:R-:W-:-:S04]  /*18a0*/  SHF.L.U32 R0, R0, 0x1f, RZ ;  /* 0x0000001f00007819 */ /* 0x000fc800000006ff */
[----:B------:R1:W2:Y:S01]  /*18b0*/  SYNCS.PHASECHK.TRANS64.TRYWAIT P2, [R3+URZ+0x16830], R0 ;  /* 0x01683000030075a7 */ /* 0x0002a2000804017f */
[----:B------:R-:W-:Y:S05]  /*18c0*/  @!P0 BRA `(.L_x_11134) ;  /* 0x0000000000048947 */ /* 0x000fea0003800000 */
[----:B------:R-:W-:Y:S01]  /*18d0*/  BPT.TRAP 0x1 ;  /* 0x000000040000795c */ /* 0x000fe20000300000 */
.L_x_11134:
[----:B------:R-:W-:Y:S01]  /*18e0*/  LOP3.LUT P1, RZ, R2, 0x7f, RZ, 0xc0, !PT ;  /* 0x0000007f02ff7812 */ /* 0x000fe2000782c0ff */
[----:B--2---:R-:W-:-:S12]  /*18f0*/  @P2 BRA `(.L_x_11135) ;  /* 0x0000000000082947 */ /* 0x004fd80003800000 */
[----:B------:R-:W2:Y:S02]  /*1900*/  SYNCS.PHASECHK.TRANS64.TRYWAIT P2, [R3+URZ+0x16830], R0 ;  /* 0x01683000030075a7 */ /* 0x000ea4000804017f */
[----:B--2---:R-:W-:Y:S05]  /*1910*/  @!P2 BRA `(.L_x_11136) ;  /* 0x0000010c0014a947 */ /* 0x004fea0003800000 */
.L_x_11135:
[----:B------:R-:W-:Y:S05]  /*1920*/  WARPSYNC.ALL ;  /* 0x0000000000007948 */ /* 0x000fea0003800000 */
[----:B------:R-:W-:Y:S01]  /*1930*/  UIADD3 UR4, UR40, 0xe400, URZ ;  /* 0x0000e40028047890 */ /* 0x000fe2000fffe03f */
[----:B------:R-:W-:Y:S01]  /*1940*/  WARPGROUP.ARRIVE ;  /* 0x00000000000079c5 */ /* 0x000fe20000000000 */
[----:B------:R-:W-:Y:S01]  /*1950*/  ULOP3.LUT UR16, UR52, 0x10000, URZ, 0xfc, !UPT ;  /* 0x0001000034107892 */ /* 0x000fe2000f8efc3f */
[----:B------:R-:W3:Y:S01]  /*1960*/  LDC R6, c[0x0][0x2e0] ;  /* 0x0000b800ff067b82 */ /* 0x000ee20000000800 */
[----:B------:R-:W-:Y:S01]  /*1970*/  USHF.R.U32.HI UR4, URZ, 0x4, UR4 ;  /* 0x000000043f047899 */ /* 0x000fe20008011604 */
[----:B-12---:R-:W-:Y:S01]  /*1980*/  @!P1 VIADD R3, R3, 0x16840 ;  /* 0x0001684003039836 */ /* 0x006fe20000000000 */
[----:B------:R-:W-:Y:S01]  /*1990*/  UMOV UR17, 0x40000040 ;  /* 0x4000004000117882 */ /* 0x000fe20000000000 */
[----:B------:R-:W-:Y:S01]  /*19a0*/  UMOV UR19, 0x40000040 ;  /* 0x4000004000137882 */ /* 0x000fe20000000000 */
[----:B------:R-:W-:Y:S01]  /*19b0*/  ULOP3.LUT UR4, UR4, 0x3fff, URZ, 0xc0, !UPT ;  /* 0x00003fff04047892 */ /* 0x000fe2000f8ec03f */
[----:B------:R-:W-:Y:S01]  /*19c0*/  UMOV UR5, 0x40000040 ;  /* 0x4000004000057882 */ /* 0x000fe20000000000 */
[----:B------:R-:W-:-:S02]  /*19d0*/  UMOV UR7, 0x40000040 ;  /* 0x4000004000077882 */ /* 0x000fc40000000000 */
[----:B------:R-:W-:Y:S01]  /*19e0*/  ULOP3.LUT UR20, UR4, 0x10000, URZ, 0xfc, !UPT ;  /* 0x0001000004147892 */ /* 0x000fe2000f8efc3f */
[----:B------:R-:W1:Y:S01]  /*19f0*/  LDC R5, c[0x0][0x288] ;  /* 0x0000a200ff057b82 */ /* 0x000e620000000800 */
[----:B------:R-:W-:Y:S01]  /*1a00*/  UIADD3 UR4, UR16, 0x2, URZ ;  /* 0x0000000210047890 */ /* 0x000fe2000fffe03f */
[----:B------:R-:W-:Y:S01]  /*1a10*/  @!P1 PRMT R3, RZ, 0x654, R3 ;  /* 0x00000654ff039816 */ /* 0x000fe20000000003 */
[----:B------:R-:W-:Y:S02]  /*1a20*/  ULEA UR18, UR39, UR20, 0xa ;  /* 0x0000001427127291 */ /* 0x000fe4000f8e503f */
[----:B------:R-:W-:Y:S02]  /*1a30*/  UIADD3 UR8, UR16, 0x4, URZ ;  /* 0x0000000410087890 */ /* 0x000fe4000fffe03f */
[----:B------:R-:W-:Y:S02]  /*1a40*/  UIADD3 UR6, UR18, 0x2, URZ ;  /* 0x0000000212067890 */ /* 0x000fe4000fffe03f */
[----:B------:R-:W-:Y:S01]  /*1a50*/  UIADD3 UR10, UR18, 0x4, URZ ;  /* 0x00000004120a7890 */ /* 0x000fe2000fffe03f */
[----:B------:R-:W-:-:S02]  /*1a60*/  UMOV UR9, 0x40000040 ;  /* 0x4000004000097882 */ /* 0x000fc40000000000 */
[----:B------:R-:W-:Y:S01]  /*1a70*/  HGMMA.64x128x16.F32 R24, gdesc[UR16], RZ, !UPT, gsb0 ;  /* 0x01e00000101879f0 */ /* 0x000fe2000c0008ff */
[----:B------:R-:W-:Y:S01]  /*1a80*/  UMOV UR11, 0x40000040 ;  /* 0x40000040000b7882 */ /* 0x000fe20000000000 */
[----:B------:R-:W-:Y:S02]  /*1a90*/  UIADD3 UR12, UR16, 0x6, URZ ;  /* 0x00000006100c7890 */ /* 0x000fe4000fffe03f */
[----:B------:R-:W-:Y:S01]  /*1aa0*/  UIADD3 UR14, UR18, 0x6, URZ ;  /* 0x00000006120e7890 */ /* 0x000fe2000fffe03f */
[----:B------:R-:W-:Y:S01]  /*1ab0*/  UMOV UR13, 0x40000040 ;  /* 0x40000040000d7882 */ /* 0x000fe20000000000 */
[----:B------:R-:W-:Y:S01]  /*1ac0*/  UMOV UR15, 0x40000040 ;  /* 0x40000040000f7882 */ /* 0x000fe20000000000 */
[----:B------:R-:W-:Y:S02]  /*1ad0*/  WARPGROUP.DEPBAR.LE gsb0, 0x0 ;  /* 0x00008000000079c5 */ /* 0x000fe40000010000 */
[----:B------:R-:W-:-:S06]  /*1ae0*/  WARPGROUP.ARRIVE ;  /* 0x00000000000079c5 */ /* 0x000fcc0000000000 */
[----:B------:R-:W-:Y:S01]  /*1af0*/  HGMMA.64x128x16.F32 R24, gdesc[UR4], R24, gsb0 ;  /* 0x01e00000041879f0 */ /* 0x000fe20008000818 */
        /* <DEDUP_REMOVED lines=12> */
[----:B------:R-:W-:Y:S01]  /*1bc0*/  FMUL.FTZ R21, R25, UR10 ;  /* 0x0000000a19157c20 */ /* 0x000fe20008410000 */
[----:B------:R-:W-:Y:S01]  /*1bd0*/  FMUL.FTZ R25, R28, UR10 ;  /* 0x0000000a1c197c20 */ /* 0x000fe20008410000 */
        /* <DEDUP_REMOVED lines=68> */
[C---:B------:R-:W-:Y:S01]  /*2020*/  IMAD R78, R17.reuse, -0x2, R60 ;  /* 0xfffffffe114e7824 */ /* 0x040fe200078e023c */
[----:B------:R-:W-:Y:S01]  /*2030*/  LEA R79, R88, 0xffffff80, 0x7 ;  /* 0xffffff80584f7811 */ /* 0x000fe200078e38ff */
[----:B------:R-:W-:-:S04]  /*2040*/  IMAD R62, R17, -0x2, R62 ;  /* 0xfffffffe113e7824 */ /* 0x000fc800078e023e */
[----:B------:R-:W3:Y:S01]  /*2050*/  MUFU.TANH R21, R21 ;  /* 0x0000001500157308 */ /* 0x000ee20000002400 */
[----:B--2---:R-:W-:Y:S02]  /*2060*/  VIADD R3, R18, UR42 ;  /* 0x0000002a12037c36 */ /* 0x004fe40008000000 */
[C---:B------:R-:W-:Y:S02]  /*2070*/  VIADD R87, R62.reuse, UR6 ;  /* 0x000000063e577c36 */ /* 0x040fe40008000000 */
[----:B------:R-:W-:-:S03]  /*2080*/  VIADD R82, R62, UR21 ;  /* 0x000000153e527c36 */ /* 0x000fc60008000000 */
[----:B------:R-:W2:Y:S01]  /*2090*/  MUFU.TANH R4, R4 ;  /* 0x0000000400047308 */ /* 0x000ea20000002400 */
[----:B------:R-:W-:Y:S01]  /*20a0*/  VIADDMNMX R67, R3, R87, R78, PT ;  /* 0x0000005703437246 */ /* 0x000fe2000380014e */
[----:B------:R-:W-:-:S06]  /*20b0*/  IMAD.IADD R70, R82, 0x1, R3 ;  /* 0x0000000152467824 */ /* 0x000fcc00078e0203 */
        /* <DEDUP_REMOVED lines=42> */
[----:B------:R1:W1:Y:S08]  /*2360*/  MUFU.TANH R95, R69 ;  /* 0x00000045005f7308 */ /* 0x0002700000002400 */
[----:B------:R-:W1:Y:S08]  /*2370*/  MUFU.TANH R49, R49 ;  /* 0x0000003100317308 */ /* 0x000e700000002400 */
[----:B------:R-:W1:Y:S08]  /*2380*/  MUFU.TANH R50, R50 ;  /* 0x0000003200327308 */ /* 0x000e700000002400 */
[----:B------:R1:W1:Y:S08]  /*2390*/  MUFU.TANH R96, R72 ;  /* 0x0000004800607308 */ /* 0x0002700000002400 */
[----:B------:R1:W1:Y:S08]  /*23a0*/  MUFU.TANH R97, R73 ;  /* 0x0000004900617308 */ /* 0x0002700000002400 */
[----:B------:R-:W1:Y:S08]  /*23b0*/  MUFU.TANH R52, R52 ;  /* 0x0000003400347308 */ /* 0x000e700000002400 */
[----:B------:R-:W1:Y:S08]  /*23c0*/  MUFU.TANH R54, R54 ;  /* 0x0000003600367308 */ /* 0x000e700000002400 */
[----:B------:R1:W1:Y:S08]  /*23d0*/  MUFU.TANH R98, R76 ;  /* 0x0000004c00627308 */ /* 0x0002700000002400 */
        /* <DEDUP_REMOVED lines=25> */
.L_x_11139:
[----:B------:R-:W-:-:S06]  /*2570*/  UISETP.NE.AND UP1, UPT, UR7, 0x1, UPT ;  /* 0x000000010700788c */ /* 0x000fcc000bf25270 */
[----:B------:R-:W-:-:S05]  /*2580*/  PLOP3.LUT P2, PT, PT, PT, UP1, 0x80, 0x0 ;  /* 0x000000000000781c */ /* 0x000fca0003f4f018 */
[----:B------:R-:W-:-:S08]  /*2590*/  @UP1 ULDC.64 UR10, c[0x0][0x9e8] ;  /* 0x00027a00000a1ab9 */ /* 0x000fd00000000a00 */
[----:B------:R-:W-:-:S05]  /*25a0*/  @P2 IMAD.HI.U32 R61, R60, UR10, RZ ;  /* 0x0000000a3c3d2c27 */ /* 0x000fca000f8e00ff */
[----:B------:R-:W-:-:S07]  /*25b0*/  @P2 SHF.R.U32.HI R60, RZ, UR11, R61 ;  /* 0x0000000bff3c2c19 */ /* 0x000fce000801163d */
.L_x_11140:
[----:B------:R-:W-:Y:S05]  /*25c0*/  BSYNC B0 ;  /* 0x0000000000007941 */ /* 0x000fea0003800000 */
.L_x_11138:
[----:B------:R-:W-:-:S04]  /*25d0*/  IMAD R60, R60, UR7, -R79 ;  /* 0x000000073c3c7c24 */ /* 0x000fc8000f8e0a4f */
[----:B------:R-:W-:-:S05]  /*25e0*/  IMAD R60, R17, -0x2, R60 ;  /* 0xfffffffe113c7824 */ /* 0x000fca00078e023c */
[----:B------:R-:W-:Y:S02]  /*25f0*/  VIMNMX R70, R70, R60, !PT ;  /* 0x0000003c46467248 */ /* 0x000fe40007fe0100 */
[----:B------:R-:W-:-:S07]  /*2600*/  VIADDMNMX R67, R60, UR7, R67, PT ;  /* 0x000000073c437c46 */ /* 0x000fce000b800143 */
.L_x_11137:
        /* <DEDUP_REMOVED lines=203> */
.L_x_11143:
[----:B------:R-:W-:-:S06]  /*32c0*/  UISETP.NE.AND UP1, UPT, UR7, 0x1, UPT ;  /* 0x000000010700788c */ /* 0x000fcc000bf25270 */
[----:B------:R-:W-:-:S05]  /*32d0*/  PLOP3.LUT P6, PT, PT, PT, UP1, 0x80, 0x0 ;  /* 0x000000000000781c */ /* 0x000fca0003fcf018 */
[----:B------:R-:W-:-:S08]  /*32e0*/  @UP1 ULDC.64 UR10, c[0x0][0x9e8] ;  /* 0x00027a00000a1ab9 */ /* 0x000fd00000000a00 */
[----:B------:R-:W-:Y:S01]  /*32f0*/  @P6 IMAD.HI.U32 R35, R78, UR10, RZ ;  /* 0x0000000a4e236c27 */ /* 0x000fe2000f8e00ff */
[----:B------:R-:W-:-:S13]  /*3300*/  PLOP3.LUT P6, PT, PT, PT, UP1, 0x80, 0x0 ;  /* 0x000000000000781c */ /* 0x000fda0003fcf018 */
[----:B------:R-:W-:-:S07]  /*3310*/  @P6 SHF.R.U32.HI R78, RZ, UR11, R35 ;  /* 0x0000000bff4e6c19 */ /* 0x000fce0008011623 */
.L_x_11144:
[----:B------:R-:W-:Y:S05]  /*3320*/  BSYNC B0 ;  /* 0x0000000000007941 */ /* 0x000fea0003800000 */
.L_x_11142:
[----:B------:R-:W-:-:S04]  /*3330*/  IMAD R78, R78, UR7, -R79 ;  /* 0x000000074e4e7c24 */ /* 0x000fc8000f8e0a4f */
[----:B------:R-:W-:-:S05]  /*3340*/  IMAD R78, R17, -0x2, R78 ;  /* 0xfffffffe114e7824 */ /* 0x000fca00078e024e */
[----:B------:R-:W-:Y:S02]  /*3350*/  VIMNMX R70, R70, R78, !PT ;  /* 0x0000004e46467248 */ /* 0x000fe40007fe0100 */
[----:B------:R-:W-:-:S07]  /*3360*/  VIADDMNMX R67, R78, UR7, R67, PT ;  /* 0x000000074e437c46 */ /* 0x000fce000b800143 */
.L_x_11141:
[----:B------:R-:W-:Y:S01]  /*3370*/  ISETP.GT.AND P2, PT, R70, 0x1, !P2 ;  /* 0x000000014600780c */ /* 0x000fe20005744270 */
[----:B------:R-:W-:Y:S01]  /*3380*/  ULDC UR22, c[0x0][0x988] ;  /* 0x0002620000167ab9 */ /* 0x000fe20000000800 */
[----:B------:R-:W-:Y:S01]  /*3390*/  LOP3.LUT P6, RZ, R19, 0x8, RZ, 0xc0, !PT ;  /* 0x0000000813ff7812 */ /* 0x000fe200078cc0ff */
[----:B------:R-:W-:Y:S01]  /*33a0*/  IMAD R6, R6, UR47, -R5 ;  /* 0x0000002f06067c24 */ /* 0x000fe2000f8e0a05 */
        /* <DEDUP_REMOVED lines=36> */
[C---:B------:R-:W-:Y:S02]  /*35f0*/  LOP3.LUT P2, RZ, R19.reuse, 0x800000, RZ, 0xc0, !PT ;  /* 0x0080000013ff7812 */ /* 0x040fe4000784c0ff */
[----:B------:R-:W-:Y:S02]  /*3600*/  LOP3.LUT P6, RZ, R19, 0x8000, RZ, 0xc0, !PT ;  /* 0x0000800013ff7812 */ /* 0x000fe400078cc0ff */
        /* <DEDUP_REMOVED lines=54> */
[----:B------:R-:W-:Y:S01]  /*3970*/  ISETP.GT.AND P2, PT, R70, 0x39, !P6 ;  /* 0x000000394600780c */ /* 0x000fe20007744270 */
[----:B------:R-:W1:Y:S01]  /*3980*/  SHFL.BFLY PT, R77, R10, 0x2, 0x1f ;  /* 0x0c401f000a4d7f89 */ /* 0x000e6200000e0000 */
[----:B------:R-:W-:-:S02]  /*3990*/  LOP3.LUT P6, RZ, R19, 0x10, RZ, 0xc0, !PT ;  /* 0x0000001013ff7812 */ /* 0x000fc400078cc0ff */
[----:B------:R-:W-:Y:S02]  /*39a0*/  ISETP.LT.OR P2, PT, R67, 0x3a, P2 ;  /* 0x0000003a4300780c */ /* 0x000fe40001741670 */
[----:B------:R-:W-:Y:S02]  /*39b0*/  R2UR UR10, R6 ;  /* 0x00000000060a72ca */ /* 0x000fe400000e0000 */
[----:B------:R-:W-:Y:S02]  /*39c0*/  FSEL R32, R32, -INF , !P2 ;  /* 0xff80000020207808 */ /* 0x000fe40005000000 */
[----:B------:R-:W-:-:S04]  /*39d0*/  LOP3.LUT P2, RZ, R19, 0x4000, RZ, 0xc0, !PT ;  /* 0x0000400013ff7812 */ /* 0x000fc8000784c0ff */
[----:B------:R-:W-:-:S04]  /*39e0*/  ISETP.GT.AND P2, PT, R70, 0x40, !P2 ;  /* 0x000000404600780c */ /* 0x000fc80005744270 */
[----:B------:R-:W-:Y:S01]  /*39f0*/  ISETP.LT.OR P2, PT, R67, 0x41, P2 ;  /* 0x000000414300780c */ /* 0x000fe20001741670 */
[----:B------:R-:W-:-:S03]  /*3a00*/  UIADD3 UR10, UR42, UR10, URZ ;  /* 0x0000000a2a0a7290 */ /* 0x000fc6000fffe03f */
[----:B------:R-:W-:Y:S01]  /*3a10*/  FSEL R34, R34, -INF , !P2 ;  /* 0xff80000022227808 */ /* 0x000fe20005000000 */
[----:B------:R-:W-:Y:S01]  /*3a20*/  UIADD3 UR6, UR10, UR6, URZ ;  /* 0x000000060a067290 */ /* 0x000fe2000fffe03f */
        /* <DEDUP_REMOVED lines=56> */
[----:B------:R-:W-:Y:S01]  /*3db0*/  MUFU.EX2 R148, R148 ;  /* 0x0000009400947308 */ /* 0x000fe20000000800 */
[----:B------:R-:W-:Y:S01]  /*3dc0*/  FMNMX.FTZ R10, R4, R37, !PT ;  /* 0x00000025040a7209 */ /* 0x000fe20007810000 */
[--C-:B------:R-:W-:Y:S01]  /*3dd0*/  FFMA.FTZ R73, R76, UR22, -R78.reuse ;  /* 0x000000164c497c23 */ /* 0x100fe2000801084e */
[----:B------:R-:W-:Y:S01]  /*3de0*/  ISETP.GT.AND P2, PT, R70, 0x69, !P2 ;  /* 0x000000694600780c */ /* 0x000fe20005744270 */
[--C-:B------:R-:W-:Y:S01]  /*3df0*/  FFMA.FTZ R120, R29, UR22, -R78.reuse ;  /* 0x000000161d787c23 */ /* 0x100fe2000801084e */
[----:B------:R-:W-:Y:S01]  /*3e00*/  FMNMX.FTZ R10, R9, R10, !PT ;  /* 0x0000000a090a7209 */ /* 0x000fe20007810000 */
[--C-:B------:R-:W-:Y:S01]  /*3e10*/  FFMA.FTZ R144, R75, UR22, -R78.reuse ;  /* 0x000000164b907c23 */ /* 0x100fe2000801084e */
[----:B------:R-:W-:Y:S01]  /*3e20*/  ISETP.LT.OR P2, PT, R67, 0x6a, P2 ;  /* 0x0000006a4300780c */ /* 0x000fe20001741670 */
[----:B------:R-:W1:Y:S01]  /*3e30*/  MUFU.EX2 R71, R71 ;  /* 0x0000004700477308 */ /* 0x000e620000000800 */
        /* <DEDUP_REMOVED lines=9> */
[----:B------:R-:W2:Y:S01]  /*3ed0*/  MUFU.EX2 R150, R150 ;  /* 0x0000009600967308 */ /* 0x000ea20000000800 */
[----:B------:R-:W-:Y:S01]  /*3ee0*/  FSEL R60, R51, -INF , !P5 ;  /* 0xff800000333c7808 */ /* 0x000fe20006800000 */
[--C-:B------:R-:W-:Y:S01]  /*3ef0*/  FFMA.FTZ R146, R72, UR22, -R78.reuse ;  /* 0x0000001648927c23 */ /* 0x100fe2000801084e */
[----:B------:R-:W-:Y:S01]  /*3f00*/  FMNMX.FTZ R10, R12, R77, !PT ;  /* 0x0000004d0c0a7209 */ /* 0x000fe20007810000 */
[--C-:B------:R-:W-:Y:S01]  /*3f10*/  FFMA.FTZ R69, R69, UR22, -R78.reuse ;  /* 0x0000001645457c23 */ /* 0x100fe2000801084e */
[----:B------:R-:W-:Y:S01]  /*3f20*/  ISETP.LT.OR P6, PT, R67, 0x7a, P6 ;  /* 0x0000007a4300780c */ /* 0x000fe200037c1670 */
[--C-:B------:R-:W-:Y:S01]  /*3f30*/  FFMA.FTZ R140, R68, UR22, -R78.reuse ;  /* 0x00000016448c7c23 */ /* 0x100fe2000801084e */
[----:B------:R-:W-:Y:S01]  /*3f40*/  FMNMX.FTZ R77, R13, R10, !PT ;  /* 0x0000000a0d4d7209 */ /* 0x000fe20007810000 */
[----:B------:R-:W3:Y:S01]  /*3f50*/  MUFU.EX2 R73, R73 ;  /* 0x0000004900497308 */ /* 0x000ee20000000800 */
[----:B------:R-:W-:Y:S01]  /*3f60*/  FSEL R55, R55, -INF , !P6 ;  /* 0xff80000037377808 */ /* 0x000fe20007000000 */
[--C-:B------:R-:W-:Y:S01]  /*3f70*/  FFMA.FTZ R64, R64, UR22, -R78.reuse ;  /* 0x0000001640407c23 */ /* 0x100fe2000801084e */
[----:B------:R-:W-:Y:S01]  /*3f80*/  FMNMX.FTZ R10, R14, R77, !PT ;  /* 0x0000004d0e0a7209 */ /* 0x000fe20007810000 */
[--C-:B------:R-:W-:Y:S01]  /*3f90*/  FFMA.FTZ R128, R57, UR22, -R78.reuse ;  /* 0x0000001639807c23 */ /* 0x100fe2000801084e */
[--C-:B------:R-:W-:Y:S01]  /*3fa0*/  FFMA.FTZ R142, R66, UR22, -R78.reuse ;  /* 0x00000016428e7c23 */ /* 0x100fe2000801084e */
[--C-:B------:R-:W-:Y:S01]  /*3fb0*/  FFMA.FTZ R57, R44, UR22, -R78.reuse ;  /* 0x000000162c397c23 */ /* 0x100fe2000801084e */
[----:B------:R-:W-:Y:S01]  /*3fc0*/  FMNMX.FTZ R77, R15, R10, !PT ;  /* 0x0000000a0f4d7209 */ /* 0x000fe20007810000 */
[----:B------:R-:W4:Y:S01]  /*3fd0*/  MUFU.EX2 R144, R144 ;  /* 0x0000009000907308 */ /* 0x000f220000000800 */
[--C-:B------:R-:W-:Y:S01]  /*3fe0*/  FFMA.FTZ R62, R62, UR22, -R78.reuse ;  /* 0x000000163e3e7c23 */ /* 0x100fe2000801084e */
[--C-:B------:R-:W-:Y:S01]  /*3ff0*/  FFMA.FTZ R136, R65, UR22, -R78.reuse ;  /* 0x0000001641887c23 */ /* 0x100fe2000801084e */
[----:B------:R-:W-:Y:S01]  /*4000*/  FMNMX.FTZ R77, R20, R77, !PT ;  /* 0x0000004d144d7209 */ /* 0x000fe20007810000 */
[--C-:B------:R-:W-:Y:S01]  /*4010*/  FFMA.FTZ R130, R48, UR22, -R78.reuse ;  /* 0x0000001630827c23 */ /* 0x100fe2000801084e */
[--C-:B------:R-:W-:Y:S01]  /*4020*/  FFMA.FTZ R65, R89, UR22, -R78.reuse ;  /* 0x0000001659417c23 */ /* 0x100fe2000801084e */
[--C-:B------:R-:W-:Y:S01]  /*4030*/  FFMA.FTZ R138, R90, UR22, -R78.reuse ;  /* 0x000000165a8a7c23 */ /* 0x100fe2000801084e */
[----:B------:R-:W-:Y:S01]  /*4040*/  FMNMX.FTZ R77, R24, R77, !PT ;  /* 0x0000004d184d7209 */ /* 0x000fe20007810000 */
[----:B------:R-:W5:Y:S01]  /*4050*/  MUFU.EX2 R75, R75 ;  /* 0x0000004b004b7308 */ /* 0x000f620000000800 */
        /* <DEDUP_REMOVED lines=9> */
[----:B------:R-:W-:Y:S01]  /*40f0*/  FFMA.FTZ R27, R27, UR22, -R78 ;  /* 0x000000161b1b7c23 */ /* 0x000fe2000801084e */
[----:B------:R-:W-:-:S04]  /*4100*/  FMNMX.FTZ R79, R30, R79, !PT ;  /* 0x0000004f1e4f7209 */ /* 0x000fc80007810000 */
[----:B------:R-:W-:Y:S01]  /*4110*/  FMNMX.FTZ R79, R32, R79, !PT ;  /* 0x0000004f204f7209 */ /* 0x000fe20007810000 */
[----:B------:R-:W5:Y:S03]  /*4120*/  MUFU.EX2 R69, R69 ;  /* 0x0000004500457308 */ /* 0x000f660000000800 */
        /* <DEDUP_REMOVED lines=21> */
[----:B------:R-:W-:Y:S01]  /*4280*/  FMNMX.FTZ R10, R60, R51, !PT ;  /* 0x000000333c0a7209 */ /* 0x000fe20007810000 */
[--C-:B------:R-:W-:Y:S01]  /*4290*/  FFMA.FTZ R51, R53, UR22, -R78.reuse ;  /* 0x0000001635337c23 */ /* 0x100fe2000801084e */
[----:B------:R-:W-:Y:S02]  /*42a0*/  FFMA.FTZ R53, R59, UR22, -R78 ;  /* 0x000000163b357c23 */ /* 0x000fe4000801084e */
        /* <DEDUP_REMOVED lines=15> */
[----:B------:R-:W-:Y:S03]  /*43a0*/  MUFU.EX2 R57, R57 ;  /* 0x0000003900397308 */ /* 0x000fe60000000800 */
[----:B------:R-:W-:Y:S02]  /*43b0*/  FSEL R25, R29, RZ, P2 ;  /* 0x000000ff1d197208 */ /* 0x000fe40001000000 */
[----:B------:R-:W-:-:S03]  /*43c0*/  PLOP3.LUT P2, PT, PT, PT, UP0, 0x40, 0x0 ;  /* 0x000000000000781c */ /* 0x000fc60003f4e808 */
[----:B------:R-:W-:Y:S01]  /*43d0*/  FFMA.FTZ R145, R7, UR22, -R25 ;  /* 0x0000001607917c23 */ /* 0x000fe20008010819 */
[----:B------:R-:W-:Y:S01]  /*43e0*/  FADD.FTZ R7, R148, R71 ;  /* 0x0000004794077221 */ /* 0x000fe20000010000 */
[--C-:B------:R-:W-:Y:S01]  /*43f0*/  FFMA.FTZ R143, R20, UR22, -R25.reuse ;  /* 0x00000016148f7c23 */ /* 0x100fe20008010819 */
[--C-:B------:R-:W-:Y:S01]  /*4400*/  FFMA.FTZ R20, R24, UR22, -R25.reuse ;  /* 0x0000001618147c23 */ /* 0x100fe20008010819 */
[----:B------:R-:W-:Y:S01]  /*4410*/  FFMA.FTZ R24, R28, UR22, -R25 ;  /* 0x000000161c187c23 */ /* 0x000fe20008010819 */
[----:B--2---:R-:W-:Y:S01]  /*4420*/  FADD.FTZ R28, R150, R7 ;  /* 0x00000007961c7221 */ /* 0x004fe20000010000 */
[--C-:B------:R-:W-:Y:S01]  /*4430*/  FFMA.FTZ R149, R4, UR22, -R25.reuse ;  /* 0x0000001604957c23 */ /* 0x100fe20008010819 */
[--C-:B------:R-:W-:Y:S01]  /*4440*/  FFMA.FTZ R4, R37, UR22, -R25.reuse ;  /* 0x0000001625047c23 */ /* 0x100fe20008010819 */
[--C-:B------:R-:W-:Y:S01]  /*4450*/  FFMA.FTZ R151, R9, UR22, -R25.reuse ;  /* 0x0000001609977c23 */ /* 0x100fe20008010819 */
[----:B---3--:R-:W-:Y:S01]  /*4460*/  FADD.FTZ R7, R73, R28 ;  /* 0x0000001c49077221 */ /* 0x008fe20000010000 */
[--C-:B------:R-:W-:Y:S01]  /*4470*/  FFMA.FTZ R44, R35, UR22, -R25.reuse ;  /* 0x00000016232c7c23 */ /* 0x100fe20008010819 */
[----:B------:R-:W-:Y:S01]  /*4480*/  FFMA.FTZ R139, R30, UR22, -R25 ;  /* 0x000000161e8b7c23 */ /* 0x000fe20008010819 */
[----:B------:R-:W-:Y:S01]  /*4490*/  MUFU.EX2 R149, R149 ;  /* 0x0000009500957308 */ /* 0x000fe20000000800 */
[----:B----4-:R-:W-:Y:S01]  /*44a0*/  FADD.FTZ R28, R144, R7 ;  /* 0x00000007901c7221 */ /* 0x010fe20000010000 */
[--C-:B------:R-:W-:Y:S01]  /*44b0*/  FFMA.FTZ R48, R11, UR22, -R25.reuse ;  /* 0x000000160b307c23 */ /* 0x100fe20008010819 */
[--C-:B------:R-:W-:Y:S01]  /*44c0*/  FFMA.FTZ R147, R12, UR22, -R25.reuse ;  /* 0x000000160c937c23 */ /* 0x100fe20008010819 */
[--C-:B------:R-:W-:Y:S01]  /*44d0*/  FFMA.FTZ R137, R26, UR22, -R25.reuse ;  /* 0x000000161a897c23 */ /* 0x100fe20008010819 */
[----:B-----5:R-:W-:Y:S01]  /*44e0*/  FADD.FTZ R7, R75, R28 ;  /* 0x0000001c4b077221 */ /* 0x020fe20000010000 */
[--C-:B------:R-:W-:Y:S01]  /*44f0*/  FFMA.FTZ R26, R32, UR22, -R25.reuse ;  /* 0x00000016201a7c23 */ /* 0x100fe20008010819 */
[----:B------:R-:W-:Y:S01]  /*4500*/  FFMA.FTZ R12, R13, UR22, -R25 ;  /* 0x000000160d0c7c23 */ /* 0x000fe20008010819 */
[----:B------:R-:W1:Y:S01]  /*4510*/  MUFU.EX2 R4, R4 ;  /* 0x0000000400047308 */ /* 0x000e620000000800 */
[----:B------:R-:W-:Y:S01]  /*4520*/  FADD.FTZ R30, R146, R7 ;  /* 0x00000007921e7221 */ /* 0x000fe20000010000 */
[--C-:B------:R-:W-:Y:S01]  /*4530*/  FFMA.FTZ R141, R14, UR22, -R25.reuse ;  /* 0x000000160e8d7c23 */ /* 0x100fe20008010819 */
[--C-:B------:R-:W-:Y:S01]  /*4540*/  FFMA.FTZ R133, R34, UR22, -R25.reuse ;  /* 0x0000001622857c23 */ /* 0x100fe20008010819 */
[--C-:B------:R-:W-:Y:S01]  /*4550*/  FFMA.FTZ R14, R15, UR22, -R25.reuse ;  /* 0x000000160f0e7c23 */ /* 0x100fe20008010819 */
[----:B------:R-:W-:Y:S01]  /*4560*/  FADD.FTZ R7, R69, R30 ;  /* 0x0000001e45077221 */ /* 0x000fe20000010000 */
[--C-:B------:R-:W-:Y:S01]  /*4570*/  FFMA.FTZ R28, R36, UR22, -R25.reuse ;  /* 0x00000016241c7c23 */ /* 0x100fe20008010819 */
[----:B------:R-:W-:Y:S01]  /*4580*/  FFMA.FTZ R135, R38, UR22, -R25 ;  /* 0x0000001626877c23 */ /* 0x000fe20008010819 */
[----:B------:R-:W2:Y:S01]  /*4590*/  MUFU.EX2 R151, R151 ;  /* 0x0000009700977308 */ /* 0x000ea20000000800 */
        /* <DEDUP_REMOVED lines=8> */
[----:B-1----:R-:W-:Y:S01]  /*4620*/  FADD.FTZ R32, R149, R4 ;  /* 0x0000000495207221 */ /* 0x002fe20000010000 */
[----:B------:R-:W-:Y:S01]  /*4630*/  FADD.FTZ R34, R142, R9 ;  /* 0x000000098e227221 */ /* 0x000fe20000010000 */
[--C-:B------:R-:W-:Y:S01]  /*4640*/  FFMA.FTZ R54, R54, UR22, -R25.reuse ;  /* 0x0000001636367c23 */ /* 0x100fe20008010819 */
[--C-:B------:R-:W-:Y:S01]  /*4650*/  FFMA.FTZ R56, R56, UR22, -R25.reuse ;  /* 0x0000001638387c23 */ /* 0x100fe20008010819 */
[--C-:B------:R-:W-:Y:S01]  /*4660*/  FFMA.FTZ R43, R43, UR22, -R25.reuse ;  /* 0x000000162b2b7c23 */ /* 0x100fe20008010819 */
[----:B------:R-:W-:Y:S01]  /*4670*/  FADD.FTZ R9, R79, R34 ;  /* 0x000000224f097221 */ /* 0x000fe20000010000 */
[--C-:B------:R-:W-:Y:S01]  /*4680*/  FFMA.FTZ R46, R46, UR22, -R25.reuse ;  /* 0x000000162e2e7c23 */ /* 0x100fe20008010819 */
[----:B------:R-:W1:Y:S01]  /*4690*/  MUFU.EX2 R145, R145 ;  /* 0x0000009100917308 */ /* 0x000e620000000800 */
[----:B--2---:R-:W-:Y:S01]  /*46a0*/  FADD.FTZ R7, R151, R32 ;  /* 0x0000002097077221 */ /* 0x004fe20000010000 */
[--C-:B------:R-:W-:Y:S01]  /*46b0*/  FFMA.FTZ R61, R61, UR22, -R25.reuse ;  /* 0x000000163d3d7c23 */ /* 0x100fe20008010819 */
[----:B------:R-:W-:Y:S01]  /*46c0*/  FFMA.FTZ R60, R60, UR22, -R25 ;  /* 0x000000163c3c7c23 */ /* 0x000fe20008010819 */
[----:B------:R-:W-:-:S02]  /*46d0*/  F2FP.F16.F32.PACK_AB R149, R4, R149 ;  /* 0x000000950495723e */ /* 0x000fc400000000ff */
[----:B------:R-:W-:Y:S02]  /*46e0*/  F2FP.F16.F32.PACK_AB R148, R71, R148 ;  /* 0x000000944794723e */ /* 0x000fe400000000ff */
[----:B------:R-:W2:Y:S01]  /*46f0*/  MUFU.EX2 R48, R48 ;  /* 0x0000003000307308 */ /* 0x000ea20000000800 */
[----:B---3--:R-:W-:Y:S01]  /*4700*/  FADD.FTZ R32, R44, R7 ;  /* 0x000000072c207221 */ /* 0x008fe20000010000 */
[----:B------:R-:W-:Y:S02]  /*4710*/  F2FP.F16.F32.PACK_AB R150, R73, R150 ;  /* 0x000000964996723e */ /* 0x000fe400000000ff */
[----:B------:R-:W-:Y:S02]  /*4720*/  F2FP.F16.F32.PACK_AB R144, R75, R144 ;  /* 0x000000904b90723e */ /* 0x000fe400000000ff */
[----:B------:R-:W-:Y:S02]  /*4730*/  F2FP.F16.F32.PACK_AB R146, R69, R146 ;  /* 0x000000924592723e */ /* 0x000fe400000000ff */
[----:B------:R-:W3:Y:S01]  /*4740*/  MUFU.EX2 R147, R147 ;  /* 0x0000009300937308 */ /* 0x000ee20000000800 */
[----:B-1----:R-:W-:Y:S01]  /*4750*/  FADD.FTZ R7, R145, R32 ;  /* 0x0000002091077221 */ /* 0x002fe20000010000 */
[----:B------:R-:W-:Y:S01]  /*4760*/  FADD.FTZ R32, R136, R9 ;  /* 0x0000000988207221 */ /* 0x000fe20000010000 */
[----:B------:R-:W-:-:S02]  /*4770*/  F2FP.F16.F32.PACK_AB R140, R77, R140 ;  /* 0x0000008c4d8c723e */ /* 0x000fc400000000ff */
[----:B------:R-:W-:Y:S01]  /*4780*/  F2FP.F16.F32.PACK_AB R142, R79, R142 ;  /* 0x0000008e4f8e723e */ /* 0x000fe200000000ff */
[----:B------:R-:W-:Y:S01]  /*4790*/  FADD.FTZ R9, R65, R32 ;  /* 0x0000002041097221 */ /* 0x000fe20000010000 */
[----:B------:R-:W-:Y:S01]  /*47a0*/  FFMA.FTZ R32, R45, UR22, -R25 ;  /* 0x000000162d207c23 */ /* 0x000fe20008010819 */
[----:B------:R-:W1:Y:S01]  /*47b0*/  MUFU.EX2 R12, R12 ;  /* 0x0000000c000c7308 */ /* 0x000e620000000800 */
[----:B--2---:R-:W-:Y:S01]  /*47c0*/  FADD.FTZ R34, R48, R7 ;  /* 0x0000000730227221 */ /* 0x004fe20000010000 */
[----:B------:R-:W-:Y:S01]  /*47d0*/  FADD.FTZ R36, R138, R9 ;  /* 0x000000098a247221 */ /* 0x000fe20000010000 */
[----:B------:R-:W-:Y:S01]  /*47e0*/  FFMA.FTZ R25, R55, UR22, -R25 ;  /* 0x0000001637197c23 */ /* 0x000fe20008010819 */
[----:B------:R-:W-:Y:S02]  /*47f0*/  F2FP.F16.F32.PACK_AB R136, R65, R136 ;  /* 0x000000884188723e */ /* 0x000fe400000000ff */
[----:B------:R-:W-:Y:S02]  /*4800*/  F2FP.F16.F32.PACK_AB R138, R63, R138 ;  /* 0x0000008a3f8a723e */ /* 0x000fe400000000ff */
[----:B------:R-:W2:Y:S01]  /*4810*/  MUFU.EX2 R141, R141 ;  /* 0x0000008d008d7308 */ /* 0x000ea20000000800 */
[----:B---3--:R-:W-:Y:S01]  /*4820*/  FADD.FTZ R7, R147, R34 ;  /* 0x0000002293077221 */ /* 0x008fe20000010000 */
[----:B------:R-:W-:-:S02]  /*4830*/  F2FP.F16.F32.PACK_AB R151, R44, R151 ;  /* 0x000000972c97723e */ /* 0x000fc400000000ff */
[----:B------:R-:W-:-:S04]  /*4840*/  F2FP.F16.F32.PACK_AB R145, R48, R145 ;  /* 0x000000913091723e */ /* 0x000fc800000000ff */
[----:B------:R-:W3:Y:S01]  /*4850*/  MUFU.EX2 R14, R14 ;  /* 0x0000000e000e7308 */ /* 0x000ee20000000800 */
[C---:B-1----:R-:W-:Y:S01]  /*4860*/  FADD.FTZ R34, R12.reuse, R7 ;  /* 0x000000070c227221 */ /* 0x042fe20000010000 */
[----:B------:R-:W-:Y:S01]  /*4870*/  FADD.FTZ R7, R63, R36 ;  /* 0x000000243f077221 */ /* 0x000fe20000010000 */
[----:B------:R-:W-:-:S03]  /*4880*/  F2FP.F16.F32.PACK_AB R147, R12, R147 ;  /* 0x000000930c93723e */ /* 0x000fc600000000ff */
[----:B------:R-:W-:Y:S01]  /*4890*/  FADD.FTZ R36, R132, R7 ;  /* 0x0000000784247221 */ /* 0x000fe20000010000 */
[----:B------:R-:W-:Y:S01]  /*48a0*/  F2FP.F16.F32.PACK_AB R132, R47, R132 ;  /* 0x000000842f84723e */ /* 0x000fe200000000ff */
[----:B------:R-:W1:Y:S01]  /*48b0*/  MUFU.EX2 R143, R143 ;  /* 0x0000008f008f7308 */ /* 0x000e620000000800 */
[----:B--2---:R-:W-:Y:S01]  /*48c0*/  FADD.FTZ R5, R141, R34 ;  /* 0x000000228d057221 */ /* 0x004fe20000010000 */
[----:B------:R-:W-:-:S04]  /*48d0*/  FADD.FTZ R7, R47, R36 ;  /* 0x000000242f077221 */ /* 0x000fc80000010000 */
[----:B------:R-:W-:Y:S01]  /*48e0*/  FADD.FTZ R36, R134, R7 ;  /* 0x0000000786247221 */ /* 0x000fe20000010000 */
[C---:B------:R-:W-:Y:S01]  /*48f0*/  F2FP.F16.F32.PACK_AB R134, R51.reuse, R134 ;  /* 0x000000863386723e */ /* 0x040fe200000000ff */
[----:B------:R-:W2:Y:S01]  /*4900*/  MUFU.EX2 R20, R20 ;  /* 0x0000001400147308 */ /* 0x000ea20000000800 */
[C---:B---3--:R-:W-:Y:S01]  /*4910*/  FADD.FTZ R34, R14.reuse, R5 ;  /* 0x000000050e227221 */ /* 0x048fe20000010000 */
[----:B------:R-:W-:Y:S01]  /*4920*/  FADD.FTZ R7, R51, R36 ;  /* 0x0000002433077221 */ /* 0x000fe20000010000 */
[----:B------:R-:W-:-:S03]  /*4930*/  F2FP.F16.F32.PACK_AB R141, R14, R141 ;  /* 0x0000008d0e8d723e */ /* 0x000fc600000000ff */
[----:B------:R-:W-:Y:S01]  /*4940*/  FADD.FTZ R36, R128, R7 ;  /* 0x0000000780247221 */ /* 0x000fe20000010000 */
[----:B------:R-:W-:Y:S01]  /*4950*/  F2FP.F16.F32.PACK_AB R128, R53, R128 ;  /* 0x000000803580723e */ /* 0x000fe200000000ff */
[----:B------:R-:W3:Y:S01]  /*4960*/  MUFU.EX2 R137, R137 ;  /* 0x0000008900897308 */ /* 0x000ee20000000800 */
[----:B-1----:R-:W-:Y:S01]  /*4970*/  FADD.FTZ R5, R143, R34 ;  /* 0x000000228f057221 */ /* 0x002fe20000010000 */
[----:B------:R-:W-:-:S04]  /*4980*/  FADD.FTZ R7, R53, R36 ;  /* 0x0000002435077221 */ /* 0x000fc80000010000 */
[----:B------:R-:W-:Y:S01]  /*4990*/  FADD.FTZ R36, R130, R7 ;  /* 0x0000000782247221 */ /* 0x000fe20000010000 */
[C---:B------:R-:W-:Y:S01]  /*49a0*/  F2FP.F16.F32.PACK_AB R130, R57.reuse, R130 ;  /* 0x000000823982723e */ /* 0x040fe200000000ff */
[----:B------:R-:W1:Y:S01]  /*49b0*/  MUFU.EX2 R24, R24 ;  /* 0x0000001800187308 */ /* 0x000e620000000800 */
[C---:B--2---:R-:W-:Y:S01]  /*49c0*/  FADD.FTZ R34, R20.reuse, R5 ;  /* 0x0000000514227221 */ /* 0x044fe20000010000 */
[----:B------:R-:W-:Y:S01]  /*49d0*/  FADD.FTZ R7, R57, R36 ;  /* 0x0000002439077221 */ /* 0x000fe20000010000 */
[----:B------:R-:W-:-:S05]  /*49e0*/  F2FP.F16.F32.PACK_AB R143, R20, R143 ;  /* 0x0000008f148f723e */ /* 0x000fca00000000ff */
        /* <DEDUP_REMOVED lines=65> */
[----:B--2---:R-:W-:Y:S01]  /*4e00*/  FADD.FTZ R4, R60, R7 ;  /* 0x000000073c047221 */ /* 0x004fe20000010000 */
[----:B------:R-:W-:-:S03]  /*4e10*/  VIADD R7, R88, 0xfffffffe ;  /* 0xfffffffe58077836 */ /* 0x000fc60000000000 */
[C---:B---3--:R-:W-:Y:S01]  /*4e20*/  FADD.FTZ R4, R25.reuse, R4 ;  /* 0x0000000419047221 */ /* 0x048fe20000010000 */
        /* <DEDUP_REMOVED lines=12> */
.L_x_11146:
[----:B------:R-:W-:-:S11]  /*4ef0*/  UISETP.NE.AND UP1, UPT, UR7, 0x1, UPT ;  /* 0x000000010700788c */ /* 0x000fd6000bf25270 */
[----:B------:R-:W-:Y:S02]  /*4f00*/  @UP1 ULDC.64 UR18, c[0x0][0x9e8] ;  /* 0x00027a0000121ab9 */ /* 0x000fe40000000a00 */
[----:B------:R-:W-:-:S04]  /*4f10*/  UIMAD.WIDE.U32 UR10, UR14, UR18, URZ ;  /* 0x000000120e0a72a5 */ /* 0x000fc8000f8e003f */
[----:B------:R-:W-:-:S12]  /*4f20*/  @UP1 USHF.R.U32.HI UR14, URZ, UR19, UR11 ;  /* 0x000000133f0e1299 */ /* 0x000fd8000801160b */
.L_x_11147:
[----:B------:R-:W-:-:S04]  /*4f30*/  UIMAD UR7, UR14, UR7, UR7 ;  /* 0x000000070e0772a4 */ /* 0x000fc8000f8e0207 */
[----:B------:R-:W-:-:S04]  /*4f40*/  UISETP.LT.AND UP1, UPT, UR6, UR7, UPT ;  /* 0x000000070600728c */ /* 0x000fc8000bf21270 */
[----:B------:R-:W-:-:S12]  /*4f50*/  USEL UR6, UR6, UR7, UP1 ;  /* 0x0000000706067287 */ /* 0x000fd80008800000 */
.L_x_11145:
        /* <DEDUP_REMOVED lines=21> */
[----:B------:R-:W-:-:S13]  /*50b0*/  ISETP.GE.AND P2, PT, R7, UR29, PT ;  /* 0x0000001d07007c0c */ /* 0x000fda000bf46270 */
[----:B------:R-:W-:Y:S05]  /*50c0*/  @!P2 BRA `(.L_x_11148) ;  /* 0x000000340050a947 */ /* 0x000fea0003800000 */
[----:B------:R-:W-:Y:S01]  /*50d0*/  IMAD.IADD R9, R3, 0x1, R6 ;  /* 0x0000000103097824 */ /* 0x000fe200078e0206 */
[----:B------:R-:W-:Y:S01]  /*50e0*/  ULDC UR23, c[0x0][0x9e4] ;  /* 0x0002790000177ab9 */ /* 0x000fe20000000800 */
[----:B------:R-:W-:Y:S01]  /*50f0*/  IMAD.MOV.U32 R119, RZ, RZ, RZ ;  /* 0x000000ffff777224 */ /* 0x000fe200078e00ff */
[----:B------:R-:W-:Y:S01]  /*5100*/  ULDC UR25, c[0x0][0x288] ;  /* 0x0000a20000197ab9 */ /* 0x000fe20000000800 */
[----:B------:R-:W-:Y:S01]  /*5110*/  ULDC UR22, c[0x0][0x988] ;  /* 0x0002620000167ab9 */ /* 0x000fe20000000800 */
[----:B------:R-:W-:Y:S01]  /*5120*/  ULDC UR26, c[0x0][0x9d8] ;  /* 0x00027600001a7ab9 */ /* 0x000fe20000000800 */
[----:B------:R-:W-:-:S05]  /*5130*/  ULDC UR24, c[0x0][0x9e0] ;  /* 0x0002780000187ab9 */ /* 0x000fca0000000800 */
.L_x_11165:
        /* <DEDUP_REMOVED lines=9> */
.L_x_11150:
[----:B------:R-:W-:Y:S01]  /*51d0*/  ULEA UR6, UR28, UR40, 0x3 ;  /* 0x000000281c067291 */ /* 0x000fe2000f8e183f */
[----:B------:R-:W-:-:S05]  /*51e0*/  IMAD.U32 R11, RZ, RZ, UR27 ;  /* 0x0000001bff0b7e24 */ /* 0x000fca000f8e00ff */
[----:B------:R-:W-:-:S04]  /*51f0*/  SHF.L.U32 R11, R11, 0x1f, RZ ;  /* 0x0000001f0b0b7819 */ /* 0x000fc800000006ff */
[----:B------:R1:W2:Y:S01]  /*5200*/  SYNCS.PHASECHK.TRANS64.TRYWAIT P2, [UR6+0x16830], R11 ;  /* 0x0168300bff0075a7 */ /* 0x0002a20008040146 */
[----:B------:R-:W-:Y:S05]  /*5210*/  @!P0 BRA `(.L_x_11151) ;  /* 0x0000000000048947 */ /* 0x000fea0003800000 */
[----:B------:R-:W-:Y:S01]  /*5220*/  BPT.TRAP 0x1 ;  /* 0x000000040000795c */ /* 0x000fe20000300000 */
.L_x_11151:
[----:B--2---:R-:W-:Y:S05]  /*5230*/  @P2 BRA `(.L_x_11149) ;  /* 0x0000000000082947 */ /* 0x004fea0003800000 */
[----:B------:R-:W2:Y:S02]  /*5240*/  SYNCS.PHASECHK.TRANS64.TRYWAIT P2, [UR6+0x16830], R11 ;  /* 0x0168300bff0075a7 */ /* 0x000ea40008040146 */
[----:B--2---:R-:W-:Y:S05]  /*5250*/  @!P2 BRA `(.L_x_11152) ;  /* 0x000000d000d8a947 */ /* 0x004fea0003800000 */
.L_x_11149:
        /* <DEDUP_REMOVED lines=25> */
.L_x_11154:
[----:B------:R-:W-:Y:S01]  /*53f0*/  ULEA UR6, UR39, UR40, 0x3 ;  /* 0x0000002827067291 */ /* 0x000fe2000f8e183f */
[----:B------:R-:W-:-:S05]  /*5400*/  IMAD.U32 R11, RZ, RZ, UR37 ;  /* 0x00000025ff0b7e24 */ /* 0x000fca000f8e00ff */
[----:B------:R-:W-:-:S04]  /*5410*/  SHF.L.U32 R11, R11, 0x1f, RZ ;  /* 0x0000001f0b0b7819 */ /* 0x000fc800000006ff */
[----:B------:R1:W2:Y:S01]  /*5420*/  SYNCS.PHASECHK.TRANS64.TRYWAIT P2, [UR6+0x16850], R11 ;  /* 0x0168500bff0075a7 */ /* 0x0002a20008040146 */
[----:B------:R-:W-:Y:S05]  /*5430*/  @!P0 BRA `(.L_x_11155) ;  /* 0x0000000000048947 */ /* 0x000fea0003800000 */
[----:B------:R-:W-:Y:S01]  /*5440*/  BPT.TRAP 0x1 ;  /* 0x000000040000795c */ /* 0x000fe20000300000 */
.L_x_11155:
[----:B--2---:R-:W-:Y:S05]  /*5450*/  @P2 BRA `(.L_x_11153) ;  /* 0x0000000000082947 */ /* 0x004fea0003800000 */
[----:B------:R-:W2:Y:S02]  /*5460*/  SYNCS.PHASECHK.TRANS64.TRYWAIT P2, [UR6+0x16850], R11 ;  /* 0x0168500bff0075a7 */ /* 0x000ea40008040146 */
[----:B--2---:R-:W-:Y:S05]  /*5470*/  @!P2 BRA `(.L_x_11156) ;  /* 0x000000d00068a947 */ /* 0x004fea0003800000 */
.L_x_11153:
        /* <DEDUP_REMOVED lines=13> */
[----:B------:R-:W3:Y:S01]  /*5550*/  LDC R78, c[0x0][0x2e0] ;  /* 0x0000b800ff4e7b82 */ /* 0x000ee20000000800 */
[----:B--2---:R-:W-:Y:S01]  /*5560*/  FMUL.FTZ R12, R25, UR26 ;  /* 0x0000001a190c7c20 */ /* 0x004fe20008410000 */
[----:B------:R-:W-:Y:S01]  /*5570*/  FMUL.FTZ R25, R32, UR26 ;  /* 0x0000001a20197c20 */ /* 0x000fe20008410000 */
[----:B------:R-:W-:Y:S01]  /*5580*/  FMUL.FTZ R32, R37, UR26 ;  /* 0x0000001a25207c20 */ /* 0x000fe20008410000 */
[----:B------:R-:W-:Y:S01]  /*5590*/  FMUL.FTZ R37, R46, UR26 ;  /* 0x0000001a2e257c20 */ /* 0x000fe20008410000 */
[----:B------:R-:W-:Y:S01]  /*55a0*/  FMUL.FTZ R46, R49, UR26 ;  /* 0x0000001a312e7c20 */ /* 0x000fe20008410000 */
[----:B------:R-:W-:Y:S01]  /*55b0*/  UMOV UR6, UR10 ;  /* 0x0000000a00067c82 */ /* 0x000fe20008000000 */
[----:B------:R-:W-:Y:S01]  /*55c0*/  FMUL.FTZ R49, R59, UR26 ;  /* 0x0000001a3b317c20 */ /* 0x000fe20008410000 */
[----:B------:R-:W-:Y:S01]  /*55d0*/  HGMMA.64x64x16.F32 R88, R148, gdesc[UR4].tnspB, R88, gsb0 ;  /* 0x40e0000494587df0 */ /* 0x000fe20008000858 */
[----:B------:R-:W-:Y:S01]  /*55e0*/  UIADD3 UR6, UR10, 0x80, URZ ;  /* 0x000000800a067890 */ /* 0x000fe2000fffe03f */
[----:B------:R-:W-:Y:S01]  /*55f0*/  FMUL.FTZ R59, R71, UR26 ;  /* 0x0000001a473b7c20 */ /* 0x000fe20008410000 */
[----:B------:R-:W-:Y:S01]  /*5600*/  UMOV UR7, 0x40000040 ;  /* 0x4000004000077882 */ /* 0x000fe20000000000 */
        /* <DEDUP_REMOVED lines=29> */
[----:B------:R-:W-:Y:S02]  /*57e0*/  VIADD R38, R16, 0x9 ;  /* 0x0000000910267836 */ /* 0x000fe40000000000 */
[----:B------:R-:W-:Y:S01]  /*57f0*/  FMUL.FTZ R53, R63, UR26 ;  /* 0x0000001a3f357c20 */ /* 0x000fe20008410000 */
[----:B------:R-:W-:Y:S01]  /*5800*/  FMUL.FTZ R70, R73, UR26 ;  /* 0x0000001a49467c20 */ /* 0x000fe20008410000 */
[----:B------:R-:W-:Y:S01]  /*5810*/  ISETP.GE.U32.AND P2, PT, R2, 0x180, PT ;  /* 0x000001800200780c */ /* 0x000fe20003f46070 */
[----:B------:R-:W-:Y:S01]  /*5820*/  FMUL.FTZ R73, R76, UR26 ;  /* 0x0000001a4c497c20 */ /* 0x000fe20008410000 */
[----:B------:R-:W-:Y:S01]  /*5830*/  FMUL.FTZ R63, R79, UR26 ;  /* 0x0000001a4f3f7c20 */ /* 0x000fe20008410000 */
[----:B---3--:R-:W-:Y:S02]  /*5840*/  IMAD R78, R78, UR47, R67 ;  /* 0x0000002f4e4e7c24 */ /* 0x008fe4000f8e0243 */
        /* <DEDUP_REMOVED lines=12> */
[----:B------:R-:W-:-:S02]  /*5910*/  @!P1 VIADD R39, R39, 0x16840 ;  /* 0x0001684027279836 */ /* 0x000fc40000000000 */
[----:B------:R-:W-:Y:S02]  /*5920*/  IMAD R78, R17, -0x2, R78 ;  /* 0xfffffffe114e7824 */ /* 0x000fe400078e024e */
[----:B------:R-:W2:Y:S01]  /*5930*/  MUFU.TANH R12, R12 ;  /* 0x0000000c000c7308 */ /* 0x000ea20000002400 */
[----:B------:R-:W-:Y:S01]  /*5940*/  @!P1 PRMT R39, RZ, 0x654, R39 ;  /* 0x00000654ff279816 */ /* 0x000fe20000000027 */
[----:B------:R-:W-:-:S04]  /*5950*/  VIADD R81, R78, UR24 ;  /* 0x000000184e517c36 */ /* 0x000fc80008000000 */
[----:B------:R-:W-:Y:S02]  /*5960*/  IMAD.IADD R85, R3, 0x1, R81 ;  /* 0x0000000103557824 */ /* 0x000fe400078e0251 */
[----:B------:R-:W3:Y:S08]  /*5970*/  MUFU.TANH R13, R13 ;  /* 0x0000000d000d7308 */ /* 0x000ef00000002400 */
[----:B------:R-:W4:Y:S01]  /*5980*/  MUFU.TANH R14, R14 ;  /* 0x0000000e000e7308 */ /* 0x000f220000002400 */
[----:B------:R-:W-:-:S02]  /*5990*/  WARPGROUP.DEPBAR.LE gsb0, 0x0 ;  /* 0x00008000000079c5 */ /* 0x000fc40000010000 */
[----:B------:R-:W-:-:S05]  /*59a0*/  WARPGROUP.ARRIVE ;  /* 0x00000000000079c5 */ /* 0x000fca0000000000 */
[----:B------:R-:W1:Y:S01]  /*59b0*/  MUFU.TANH R15, R15 ;  /* 0x0000000f000f7308 */ /* 0x000e620000002400 */
[----:B------:R-:W-:Y:S01]  /*59c0*/  HGMMA.64x64x16.F32 R88, R144, gdesc[UR4].tnspB, R88, gsb0 ;  /* 0x40e0000490587df0 */ /* 0x000fe20008000858 */
        /* <DEDUP_REMOVED lines=60> */
[----:B------:R5:W1:Y:S01]  /*5d90*/  MUFU.TANH R132, R44 ;  /* 0x0000002c00847308 */ /* 0x000a620000002400 */
[----:B------:R-:W-:Y:S01]  /*5da0*/  HGMMA.64x64x16.F32 R88, R128, gdesc[UR4].tnspB, R88, gsb0 ;  /* 0x40e0000480587df0 */ /* 0x000fe20008000858 */
[----:B------:R-:W-:Y:S01]  /*5db0*/  UIADD3 UR6, UR10, 0x300, URZ ;  /* 0x000003000a067890 */ /* 0x000fe2000fffe03f */
[----:B------:R-:W-:Y:S01]  /*5dc0*/  UMOV UR7, 0x40000040 ;  /* 0x4000004000077882 */ /* 0x000fe20000000000 */
[----:B-----5:R-:W-:Y:S01]  /*5dd0*/  FMUL.FTZ R44, R55, UR26 ;  /* 0x0000001a372c7c20 */ /* 0x020fe20008410000 */
[----:B------:R-:W-:Y:S01]  /*5de0*/  FMUL.FTZ R55, R66, UR26 ;  /* 0x0000001a42377c20 */ /* 0x000fe20008410000 */
[----:B------:R-:W-:Y:S02]  /*5df0*/  FMUL.FTZ R66, R86, UR26 ;  /* 0x0000001a56427c20 */ /* 0x000fe40008410000 */
        /* <DEDUP_REMOVED lines=23> */
[----:B------:R-:W-:-:S04]  /*5f70*/  VIADD R83, R78, UR21 ;  /* 0x000000154e537c36 */ /* 0x000fc80008000000 */
[----:B------:R-:W-:-:S03]  /*5f80*/  IMAD.IADD R86, R3, 0x1, R83 ;  /* 0x0000000103567824 */ /* 0x000fc600078e0253 */
        /* <DEDUP_REMOVED lines=11> */
[----:B------:R-:W-:Y:S03]  /*6040*/  HGMMA.64x64x16.F32 R88, R120, gdesc[UR4].tnspB, R88, gsb0 ;  /* 0x40e0000478587df0 */ /* 0x000fe60008000858 */
        /* <DEDUP_REMOVED lines=15> */
.L_x_11159:
[----:B------:R-:W-:-:S05]  /*6140*/  IMAD.U32 R80, RZ, RZ, UR23 ;  /* 0x00000017ff507e24 */ /* 0x000fca000f8e00ff */
[----:B------:R-:W-:-:S13]  /*6150*/  ISETP.NE.AND P2, PT, R80, 0x1, PT ;  /* 0x000000015000780c */ /* 0x000fda0003f45270 */
[----:B-1----:R-:W1:Y:S01]  /*6160*/  @P2 LDC.64 R38, c[0x0][0x9e8] ;  /* 0x00027a00ff262b82 */ /* 0x002e620000000a00 */
[----:B------:R-:W-:-:S04]  /*6170*/  @P2 IMAD.IADD R87, R3, 0x1, R6 ;  /* 0x0000000103572824 */ /* 0x000fc800078e0206 */
[----:B-1----:R-:W-:-:S04]  /*6180*/  @P2 IMAD.HI.U32 R78, R87, R38, RZ ;  /* 0x00000026574e2227 */ /* 0x002fc800078e00ff */
[----:B------:R-:W-:Y:S01]  /*6190*/  IMAD.MOV.U32 R38, RZ, RZ, R9 ;  /* 0x000000ffff267224 */ /* 0x000fe200078e0009 */
[----:B------:R-:W-:-:S07]  /*61a0*/  @P2 SHF.R.U32.HI R38, RZ, R39, R78 ;  /* 0x00000027ff262219 */ /* 0x000fce000001164e */
.L_x_11160:
[----:B------:R-:W-:Y:S05]  /*61b0*/  BSYNC B0 ;  /* 0x0000000000007941 */ /* 0x000fea0003800000 */
.L_x_11158:
[----:B------:R-:W-:-:S04]  /*61c0*/  IMAD R38, R38, R80, -R77 ;  /* 0x0000005026267224 */ /* 0x000fc800078e0a4d */
[----:B------:R-:W-:-:S05]  /*61d0*/  IMAD R38, R17, -0x2, R38 ;  /* 0xfffffffe11267824 */ /* 0x000fca00078e0226 */
[----:B------:R-:W-:Y:S02]  /*61e0*/  VIADDMNMX R85, R38, R80, R85, PT ;  /* 0x0000005026557246 */ /* 0x000fe40003800155 */
[----:B------:R-:W-:-:S07]  /*61f0*/  VIMNMX R86, R86, R38, !PT ;  /* 0x0000002656567248 */ /* 0x000fce0007fe0100 */
.L_x_11157:
[----:B------:R-:W-:-:S04]  /*6200*/  ISETP.GT.AND P2, PT, R7, -0x1, PT ;  /* 0xffffffff0700780c */ /* 0x000fc80003f44270 */
[C---:B------:R-:W-:Y:S02]  /*6210*/  ISETP.GT.AND P5, PT, R86.reuse, RZ, P2 ;  /* 0x000000ff5600720c */ /* 0x040fe400017a4270 */
[C---:B------:R-:W-:Y:S02]  /*6220*/  ISETP.GT.AND P4, PT, R86.reuse, 0x1, P2 ;  /* 0x000000015600780c */ /* 0x040fe40001784270 */
[----:B------:R-:W-:Y:S02]  /*6230*/  ISETP.LT.OR P5, PT, R85, 0x1, P5 ;  /* 0x000000015500780c */ /* 0x000fe40002fa1670 */
[C---:B------:R-:W-:Y:S02]  /*6240*/  ISETP.GT.AND P3, PT, R86.reuse, 0x9, P2 ;  /* 0x000000095600780c */ /* 0x040fe40001764270 */
[----:B-1----:R-:W-:Y:S02]  /*6250*/  FSEL R84, R11, -INF , !P5 ;  /* 0xff8000000b547808 */ /* 0x002fe40006800000 */
[----:B------:R-:W-:-:S02]  /*6260*/  ISETP.GT.AND P5, PT, R86, 0x10, P2 ;  /* 0x000000105600780c */ /* 0x000fc400017a4270 */
[C---:B------:R-:W-:Y:S02]  /*6270*/  ISETP.LT.OR P4, PT, R85.reuse, 0x2, P4 ;  /* 0x000000025500780c */ /* 0x040fe40002781670 */
[C---:B------:R-:W-:Y:S02]  /*6280*/  ISETP.LT.OR P3, PT, R85.reuse, 0xa, P3 ;  /* 0x0000000a5500780c */ /* 0x040fe40001f61670 */
[----:B------:R-:W-:Y:S02]  /*6290*/  ISETP.LT.OR P5, PT, R85, 0x11, P5 ;  /* 0x000000115500780c */ /* 0x000fe40002fa1670 */
[----:B------:R-:W-:Y:S02]  /*62a0*/  ISETP.GT.AND P6, PT, R86, 0x8, P2 ;  /* 0x000000085600780c */ /* 0x000fe400017c4270 */
[----:B------:R-:W-:Y:S02]  /*62b0*/  FSEL R82, R12, -INF , !P4 ;  /* 0xff8000000c527808 */ /* 0x000fe40006000000 */
[----:B------:R-:W-:-:S02]  /*62c0*/  ISETP.GT.AND P4, PT, R86, 0x11, P2 ;  /* 0x000000115600780c */ /* 0x000fc40001784270 */
[----:B------:R-:W-:Y:S02]  /*62d0*/  FSEL R78, R20, -INF , !P3 ;  /* 0xff800000144e7808 */ /* 0x000fe40005800000 */
        /* <DEDUP_REMOVED lines=44> */
[C---:B------:R-:W-:Y:S02]  /*65a0*/  ISETP.GT.AND P6, PT, R86.reuse, 0x48, P2 ;  /* 0x000000485600780c */ /* 0x040fe400017c4270 */
        /* <DEDUP_REMOVED lines=16> */
[----:B------:R-:W-:Y:S01]  /*66b0*/  FSEL R15, R71, -INF , !P5 ;  /* 0xff800000470f7808 */ /* 0x000fe20006800000 */
[----:B------:R-:W-:Y:S01]  /*66c0*/  IMAD.IADD R71, R0, 0x1, R83 ;  /* 0x0000000100477824 */ /* 0x000fe200078e0253 */
        /* <DEDUP_REMOVED lines=8> */
[----:B------:R-:W-:-:S02]  /*6750*/  FSEL R70, R72, -INF , !P3 ;  /* 0xff80000048467808 */ /* 0x000fc40005800000 */
[----:B------:R-:W-:Y:S02]  /*6760*/  FSEL R72, R74, -INF , !P5 ;  /* 0xff8000004a487808 */ /* 0x000fe40006800000 */
[----:B------:R-:W-:Y:S02]  /*6770*/  PLOP3.LUT P5, PT, PT, PT, UP0, 0x40, 0x0 ;  /* 0x000000000000781c */ /* 0x000fe40003fae808 */
[----:B------:R-:W-:Y:S02]  /*6780*/  ISETP.LT.OR P6, PT, R85, 0x69, P6 ;  /* 0x000000695500780c */ /* 0x000fe400037c1670 */
[----:B------:R-:W-:Y:S02]  /*6790*/  ISETP.GT.AND P4, PT, R86, 0x71, P2 ;  /* 0x000000715600780c */ /* 0x000fe40001784270 */
[----:B------:R-:W-:Y:S01]  /*67a0*/  FSEL R69, R73, -INF , !P6 ;  /* 0xff80000049457808 */ /* 0x000fe20007000000 */
[----:B------:R-:W-:Y:S01]  /*67b0*/  IMAD.IADD R73, R0, 0x1, R81 ;  /* 0x0000000100497824 */ /* 0x000fe200078e0251 */
[----:B------:R-:W-:-:S02]  /*67c0*/  ISETP.GT.AND P6, PT, R86, 0x78, P2 ;  /* 0x000000785600780c */ /* 0x000fc400017c4270 */
[----:B------:R-:W-:Y:S02]  /*67d0*/  ISETP.GT.AND P3, PT, R86, 0x79, P2 ;  /* 0x000000795600780c */ /* 0x000fe40001764270 */
[C---:B------:R-:W-:Y:S02]  /*67e0*/  ISETP.LT.OR P6, PT, R85.reuse, 0x79, P6 ;  /* 0x000000795500780c */ /* 0x040fe400037c1670 */
[C---:B------:R-:W-:Y:S02]  /*67f0*/  ISETP.LT.OR P4, PT, R85.reuse, 0x72, P4 ;  /* 0x000000725500780c */ /* 0x040fe40002781670 */
[----:B------:R-:W-:Y:S02]  /*6800*/  ISETP.LT.OR P3, PT, R85, 0x7a, P3 ;  /* 0x0000007a5500780c */ /* 0x000fe40001f61670 */
[----:B------:R-:W-:Y:S02]  /*6810*/  FSEL R74, R75, -INF , !P6 ;  /* 0xff8000004b4a7808 */ /* 0x000fe40007000000 */
[----:B------:R-:W-:-:S02]  /*6820*/  FSEL R76, R76, -INF , !P4 ;  /* 0xff8000004c4c7808 */ /* 0x000fc40006000000 */
        /* <DEDUP_REMOVED lines=14> */
.L_x_11163:
[----:B------:R-:W-:-:S05]  /*6910*/  IMAD.U32 R86, RZ, RZ, UR23 ;  /* 0x00000017ff567e24 */ /* 0x000fca000f8e00ff */
[----:B------:R-:W-:-:S13]  /*6920*/  ISETP.NE.AND P3, PT, R86, 0x1, PT ;  /* 0x000000015600780c */ /* 0x000fda0003f65270 */
[----:B------:R-:W1:Y:S02]  /*6930*/  @P3 LDC.64 R38, c[0x0][0x9e8] ;  /* 0x00027a00ff263b82 */ /* 0x000e640000000a00 */
[----:B-1----:R-:W-:-:S05]  /*6940*/  @P3 IMAD.HI.U32 R38, R11, R38, RZ ;  /* 0x000000260b263227 */ /* 0x002fca00078e00ff */
[----:B------:R-:W-:-:S07]  /*6950*/  @P3 SHF.R.U32.HI R11, RZ, R39, R38 ;  /* 0x00000027ff0b3219 */ /* 0x000fce0000011626 */
.L_x_11164:
[----:B------:R-:W-:Y:S05]  /*6960*/  BSYNC B0 ;  /* 0x0000000000007941 */ /* 0x000fea0003800000 */
.L_x_11162:
[----:B------:R-:W-:-:S04]  /*6970*/  IMAD R38, R11, R86, -R77 ;  /* 0x000000560b267224 */ /* 0x000fc800078e0a4d */
[----:B------:R-:W-:-:S05]  /*6980*/  IMAD R38, R17, -0x2, R38 ;  /* 0xfffffffe11267824 */ /* 0x000fca00078e0226 */
[----:B------:R-:W-:Y:S02]  /*6990*/  VIADDMNMX R73, R38, R86, R73, PT ;  /* 0x0000005626497246 */ /* 0x000fe40003800149 */
[----:B------:R-:W-:-:S07]  /*69a0*/  VIMNMX R71, R71, R38, !PT ;  /* 0x0000002647477248 */ /* 0x000fce0007fe0100 */
.L_x_11161:
        /* <DEDUP_REMOVED lines=65> */
[----:B------:R-:W-:Y:S01]  /*6dc0*/  FSEL R37, R37, -INF , !P4 ;  /* 0xff80000025257808 */ /* 0x000fe20006000000 */
[----:B------:R-:W1:Y:S01]  /*6dd0*/  SHFL.BFLY PT, R11, R38, 0x2, 0x1f ;  /* 0x0c401f00260b7f89 */ /* 0x000e6200000e0000 */
        /* <DEDUP_REMOVED lines=21> */
[----:B------:R-:W-:Y:S01]  /*6f30*/  FMUL.FTZ R77, R11, UR22 ;  /* 0x000000160b4d7c20 */ /* 0x000fe20008410000 */
[----:B------:R-:W-:-:S02]  /*6f40*/  FSEL R63, R63, -INF , !P4 ;  /* 0xff8000003f3f7808 */ /* 0x000fc40006000000 */
[----:B------:R-:W-:Y:S02]  /*6f50*/  ISETP.GT.AND P4, PT, R71, 0x78, P2 ;  /* 0x000000784700780c */ /* 0x000fe40001784270 */
[----:B------:R-:W-:Y:S02]  /*6f60*/  FSEL R39, R77, RZ, P6 ;  /* 0x000000ff4d277208 */ /* 0x000fe40003000000 */
[----:B------:R-:W-:Y:S02]  /*6f70*/  ISETP.LT.OR P4, PT, R73, 0x79, P4 ;  /* 0x000000794900780c */ /* 0x000fe40002781670 */
[----:B------:R-:W-:Y:S01]  /*6f80*/  FSEL R83, R11, RZ, P6 ;  /* 0x000000ff0b537208 */ /* 0x000fe20003000000 */
[--C-:B------:R-:W-:Y:S01]  /*6f90*/  FFMA.FTZ R144, R25, UR22, -R39.reuse ;  /* 0x0000001619907c23 */ /* 0x100fe20008010827 */
[----:B------:R-:W-:Y:S01]  /*6fa0*/  FSEL R25, R13, -INF , !P5 ;  /* 0xff8000000d197808 */ /* 0x000fe20006800000 */
[--C-:B------:R-:W-:Y:S01]  /*6fb0*/  FFMA.FTZ R38, R26, UR22, -R39.reuse ;  /* 0x000000161a267c23 */ /* 0x100fe20008010827 */
[--C-:B------:R-:W-:Y:S01]  /*6fc0*/  FFMA.FTZ R146, R31, UR22, -R39.reuse ;  /* 0x000000161f927c23 */ /* 0x100fe20008010827 */
        /* <DEDUP_REMOVED lines=8> */
[----:B------:R-:W-:Y:S01]  /*7050*/  FADD.FTZ R83, -R83, R8 ;  /* 0x0000000853537221 */ /* 0x000fe20000010100 */
        /* <DEDUP_REMOVED lines=28> */
[----:B------:R-:W-:Y:S01]  /*7220*/  FMNMX.FTZ R26, R34, R35, !PT ;  /* 0x00000023221a7209 */ /* 0x000fe20007810000 */
[--C-:B------:R-:W-:Y:S01]  /*7230*/  FFMA.FTZ R134, R129, UR22, -R39.reuse ;  /* 0x0000001681867c23 */ /* 0x100fe20008010827 */
[----:B------:R-:W-:Y:S01]  /*7240*/  ISETP.GT.AND P5, PT, R71, 0x41, P2 ;  /* 0x000000414700780c */ /* 0x000fe200017a4270 */
[----:B------:R2:W-:Y:S01]  /*7250*/  MUFU.EX2 R35, R36 ;  /* 0x0000002400237308 */ /* 0x0005e20000000800 */
[----:B------:R-:W-:Y:S01]  /*7260*/  FMNMX.FTZ R81, R37, R26, !PT ;  /* 0x0000001a25517209 */ /* 0x000fe20007810000 */
[--C-:B------:R-:W-:Y:S01]  /*7270*/  FFMA.FTZ R15, R20, UR22, -R39.reuse ;  /* 0x00000016140f7c23 */ /* 0x100fe20008010827 */
[C---:B------:R-:W-:Y:S01]  /*7280*/  ISETP.LT.OR P3, PT, R73.reuse, 0x41, P3 ;  /* 0x000000414900780c */ /* 0x040fe20001f61670 */
[--C-:B------:R-:W-:Y:S01]  /*7290*/  FFMA.FTZ R69, R70, UR22, -R39.reuse ;  /* 0x0000001646457c23 */ /* 0x100fe20008010827 */
[----:B------:R-:W-:Y:S01]  /*72a0*/  FMNMX.FTZ R26, R40, R81, !PT ;  /* 0x00000051281a7209 */ /* 0x000fe20007810000 */
[--C-:B------:R-:W-:Y:S01]  /*72b0*/  FFMA.FTZ R120, R72, UR22, -R39.reuse ;  /* 0x0000001648787c23 */ /* 0x100fe20008010827 */
[----:B------:R-:W-:Y:S01]  /*72c0*/  ISETP.LT.OR P5, PT, R73, 0x42, P5 ;  /* 0x000000424900780c */ /* 0x000fe20002fa1670 */
[--C-:B------:R-:W-:Y:S01]  /*72d0*/  FFMA.FTZ R122, R74, UR22, -R39.reuse ;  /* 0x000000164a7a7c23 */ /* 0x100fe20008010827 */
[----:B------:R-:W-:Y:S01]  /*72e0*/  FMNMX.FTZ R81, R41, R26, !PT ;  /* 0x0000001a29517209 */ /* 0x000fe20007810000 */
[----:B------:R-:W-:Y:S01]  /*72f0*/  FFMA.FTZ R75, R75, UR22, -R39 ;  /* 0x000000164b4b7c23 */ /* 0x000fe20008010827 */
[----:B------:R-:W-:Y:S01]  /*7300*/  FSEL R48, R48, -INF , !P3 ;  /* 0xff80000030307808 */ /* 0x000fe20005800000 */
[----:B------:R-:W-:Y:S01]  /*7310*/  MUFU.EX2 R148, R148 ;  /* 0x0000009400947308 */ /* 0x000fe20000000800 */
[----:B------:R-:W-:-:S02]  /*7320*/  FMNMX.FTZ R26, R42, R81, !PT ;  /* 0x000000512a1a7209 */ /* 0x000fc40007810000 */
[----:B------:R-:W-:Y:S02]  /*7330*/  ISETP.GT.AND P3, PT, R71, 0x49, P2 ;  /* 0x000000494700780c */ /* 0x000fe40001764270 */
        /* <DEDUP_REMOVED lines=10> */
[----:B------:R-:W-:Y:S02]  /*73e0*/  ISETP.LT.OR P5, PT, R73, 0x51, P5 ;  /* 0x000000514900780c */ /* 0x000fe40002fa1670 */
[----:B------:R-:W-:Y:S01]  /*73f0*/  FMNMX.FTZ R26, R52, R81, !PT ;  /* 0x00000051341a7209 */ /* 0x000fe20007810000 */
[----:B------:R-:W-:Y:S01]  /*7400*/  MUFU.EX2 R79, R79 ;  /* 0x0000004f004f7308 */ /* 0x000fe20000000800 */
[----:B------:R-:W-:-:S02]  /*7410*/  ISETP.GT.AND P3, PT, R71, 0x58, P2 ;  /* 0x000000584700780c */ /* 0x000fc40001764270 */
[----:B------:R-:W-:Y:S02]  /*7420*/  FSEL R55, R55, -INF , !P5 ;  /* 0xff80000037377808 */ /* 0x000fe40006800000 */
[----:B------:R-:W-:Y:S02]  /*7430*/  FMNMX.FTZ R26, R53, R26, !PT ;  /* 0x0000001a351a7209 */ /* 0x000fe40007810000 */
[----:B------:R-:W-:Y:S01]  /*7440*/  ISETP.GT.AND P5, PT, R71, 0x59, P2 ;  /* 0x000000594700780c */ /* 0x000fe200017a4270 */
[----:B------:R-:W-:Y:S01]  /*7450*/  MUFU.EX2 R144, R144 ;  /* 0x0000009000907308 */ /* 0x000fe20000000800 */
[----:B------:R-:W-:Y:S02]  /*7460*/  ISETP.LT.OR P3, PT, R73, 0x59, P3 ;  /* 0x000000594900780c */ /* 0x000fe40001f61670 */
[----:B------:R-:W-:Y:S02]  /*7470*/  FMNMX.FTZ R51, R55, R26, !PT ;  /* 0x0000001a37337209 */ /* 0x000fe40007810000 */
[----:B------:R-:W-:-:S02]  /*7480*/  ISETP.LT.OR P5, PT, R73, 0x5a, P5 ;  /* 0x0000005a4900780c */ /* 0x000fc40002fa1670 */
[----:B------:R-:W-:Y:S01]  /*7490*/  FSEL R58, R58, -INF , !P3 ;  /* 0xff8000003a3a7808 */ /* 0x000fe20005800000 */
[----:B------:R-:W-:Y:S01]  /*74a0*/  MUFU.EX2 R13, R38 ;  /* 0x00000026000d7308 */ /* 0x000fe20000000800 */
[----:B------:R-:W-:Y:S02]  /*74b0*/  FMNMX.FTZ R81, R56, R51, !PT ;  /* 0x0000003338517209 */ /* 0x000fe40007810000 */
[----:B------:R-:W-:Y:S02]  /*74c0*/  ISETP.GT.AND P3, PT, R71, 0x61, P2 ;  /* 0x000000614700780c */ /* 0x000fe40001764270 */
[----:B------:R-:W-:Y:S02]  /*74d0*/  FSEL R59, R59, -INF , !P5 ;  /* 0xff8000003b3b7808 */ /* 0x000fe40006800000 */
[----:B------:R-:W-:Y:S01]  /*74e0*/  FMNMX.FTZ R26, R58, R81, !PT ;  /* 0x000000513a1a7209 */ /* 0x000fe20007810000 */
[----:B------:R-:W-:Y:S01]  /*74f0*/  MUFU.EX2 R146, R146 ;  /* 0x0000009200927308 */ /* 0x000fe20000000800 */
[----:B------:R-:W-:-:S02]  /*7500*/  ISETP.GT.AND P5, PT, R71, 0x68, P2 ;  /* 0x000000684700780c */ /* 0x000fc400017a4270 */
[----:B------:R-:W-:Y:S02]  /*7510*/  ISETP.LT.OR P3, PT, R73, 0x62, P3 ;  /* 0x000000624900780c */ /* 0x000fe40001f61670 */
[----:B------:R-:W-:Y:S02]  /*7520*/  FMNMX.FTZ R81, R59, R26, !PT ;  /* 0x0000001a3b517209 */ /* 0x000fe40007810000 */
[----:B------:R-:W-:Y:S01]  /*7530*/  FSEL R61, R61, -INF , !P3 ;  /* 0xff8000003d3d7808 */ /* 0x000fe20005800000 */
[----:B------:R-:W-:Y:S01]  /*7540*/  MUFU.EX2 R140, R140 ;  /* 0x0000008c008c7308 */ /* 0x000fe20000000800 */
[----:B------:R-:W-:Y:S02]  /*7550*/  ISETP.LT.OR P5, PT, R73, 0x69, P5 ;  /* 0x000000694900780c */ /* 0x000fe40002fa1670 */
[----:B------:R-:W-:Y:S02]  /*7560*/  FMNMX.FTZ R26, R60, R81, !PT ;  /* 0x000000513c1a7209 */ /* 0x000fe40007810000 */
[----:B------:R-:W-:-:S02]  /*7570*/  ISETP.GT.AND P3, PT, R71, 0x70, P2 ;  /* 0x000000704700780c */ /* 0x000fc40001764270 */
[----:B------:R-:W-:Y:S01]  /*7580*/  FSEL R62, R62, -INF , !P5 ;  /* 0xff8000003e3e7808 */ /* 0x000fe20006800000 */
[----:B------:R-:W-:Y:S01]  /*7590*/  MUFU.EX2 R142, R142 ;  /* 0x0000008e008e7308 */ /* 0x000fe20000000800 */
[----:B------:R-:W-:Y:S02]  /*75a0*/  FMNMX.FTZ R81, R61, R26, !PT ;  /* 0x0000001a3d517209 */ /* 0x000fe40007810000 */
[----:B------:R-:W-:Y:S02]  /*75b0*/  ISETP.GT.AND P5, PT, R71, 0x71, P2 ;  /* 0x000000714700780c */ /* 0x000fe400017a4270 */
[----:B------:R-:W-:Y:S02]  /*75c0*/  ISETP.LT.OR P3, PT, R73, 0x71, P3 ;  /* 0x000000714900780c */ /* 0x000fe40001f61670 */
[----:B------:R-:W-:Y:S01]  /*75d0*/  FMNMX.FTZ R26, R62, R81, !PT ;  /* 0x000000513e1a7209 */ /* 0x000fe20007810000 */
[----:B------:R-:W-:Y:S01]  /*75e0*/  MUFU.EX2 R45, R45 ;  /* 0x0000002d002d7308 */ /* 0x000fe20000000800 */
[----:B------:R-:W-:-:S02]  /*75f0*/  ISETP.GT.AND P2, PT, R71, 0x79, P2 ;  /* 0x000000794700780c */ /* 0x000fc40001744270 */
[----:B------:R-:W-:Y:S02]  /*7600*/  ISETP.LT.OR P5, PT, R73, 0x72, P5 ;  /* 0x000000724900780c */ /* 0x000fe40002fa1670 */
[----:B------:R-:W-:Y:S02]  /*7610*/  FSEL R64, R64, -INF , !P3 ;  /* 0xff80000040407808 */ /* 0x000fe40005800000 */
[----:B------:R-:W-:Y:S01]  /*7620*/  FMNMX.FTZ R71, R63, R26, !PT ;  /* 0x0000001a3f477209 */ /* 0x000fe20007810000 */
[----:B------:R-:W-:Y:S01]  /*7630*/  MUFU.EX2 R136, R136 ;  /* 0x0000008800887308 */ /* 0x000fe20000000800 */
[----:B------:R-:W-:Y:S01]  /*7640*/  FSEL R26, R65, -INF , !P5 ;  /* 0xff800000411a7808 */ /* 0x000fe20006800000 */
[--C-:B------:R-:W-:Y:S01]  /*7650*/  FFMA.FTZ R65, R128, UR22, -R39.reuse ;  /* 0x0000001680417c23 */ /* 0x100fe20008010827 */
[----:B------:R-:W-:Y:S01]  /*7660*/  FMNMX.FTZ R71, R64, R71, !PT ;  /* 0x0000004740477209 */ /* 0x000fe20007810000 */
[----:B------:R-:W-:Y:S01]  /*7670*/  FFMA.FTZ R128, R131, UR22, -R39 ;  /* 0x0000001683807c23 */ /* 0x000fe20008010827 */
[----:B------:R-:W-:-:S02]  /*7680*/  ISETP.LT.OR P2, PT, R73, 0x7a, P2 ;  /* 0x0000007a4900780c */ /* 0x000fc40001741670 */
[----:B------:R-:W-:Y:S01]  /*7690*/  FSEL R66, R66, -INF , !P4 ;  /* 0xff80000042427808 */ /* 0x000fe20006000000 */
[----:B------:R-:W-:Y:S01]  /*76a0*/  MUFU.EX2 R47, R47 ;  /* 0x0000002f002f7308 */ /* 0x000fe20000000800 */
[----:B------:R-:W-:Y:S02]  /*76b0*/  FMNMX.FTZ R71, R26, R71, !PT ;  /* 0x000000471a477209 */ /* 0x000fe40007810000 */
[----:B-1----:R-:W-:Y:S01]  /*76c0*/  FSEL R32, R67, -INF , !P2 ;  /* 0xff80000043207808 */ /* 0x002fe20005000000 */
[--C-:B------:R-:W-:Y:S01]  /*76d0*/  FFMA.FTZ R67, R130, UR22, -R39.reuse ;  /* 0x0000001682437c23 */ /* 0x100fe20008010827 */
[----:B------:R-:W-:Y:S01]  /*76e0*/  FMNMX.FTZ R71, R66, R71, !PT ;  /* 0x0000004742477209 */ /* 0x000fe20007810000 */
[--C-:B------:R-:W-:Y:S02]  /*76f0*/  FFMA.FTZ R130, R68, UR22, -R39.reuse ;  /* 0x0000001644827c23 */ /* 0x100fe40008010827 */
[----:B------:R-:W-:Y:S01]  /*7700*/  MUFU.EX2 R138, R138 ;  /* 0x0000008a008a7308 */ /* 0x000fe20000000800 */
[----:B--2---:R-:W-:Y:S01]  /*7710*/  FMNMX.FTZ R36, R32, R71, !PT ;  /* 0x0000004720247209 */ /* 0x004fe20007810000 */
[----:B------:R-:W-:-:S04]  /*7720*/  FFMA.FTZ R71, R12, UR22, -R39 ;  /* 0x000000160c477c23 */ /* 0x000fc80008010827 */
[----:B------:R-:W1:Y:S02]  /*7730*/  SHFL.BFLY PT, R73, R36, 0x2, 0x1f ;  /* 0x0c401f0024497f89 */ /* 0x000e6400000e0000 */
[----:B------:R-:W-:Y:S08]  /*7740*/  MUFU.EX2 R51, R50 ;  /* 0x0000003200337308 */ /* 0x000ff00000000800 */
[----:B------:R-:W-:Y:S08]  /*7750*/  MUFU.EX2 R132, R132 ;  /* 0x0000008400847308 */ /* 0x000ff00000000800 */
[----:B------:R-:W-:Y:S01]  /*7760*/  MUFU.EX2 R57, R57 ;  /* 0x0000003900397308 */ /* 0x000fe20000000800 */
[----:B-1----:R-:W-:Y:S01]  /*7770*/  FMNMX.FTZ R12, R36, R73, !PT ;  /* 0x00000049240c7209 */ /* 0x002fe20007810000 */
[----:B------:R-:W-:Y:S01]  /*7780*/  FFMA.FTZ R73, R76, UR22, -R39 ;  /* 0x000000164c497c23 */ /* 0x000fe20008010827 */
[----:B------:R-:W-:-:S05]  /*7790*/  FMUL.FTZ R39, R83, UR22 ;  /* 0x0000001653277c20 */ /* 0x000fca0008410000 */
[----:B------:R-:W-:Y:S01]  /*77a0*/  MUFU.EX2 R134, R134 ;  /* 0x0000008600867308 */ /* 0x000fe20000000800 */
[----:B------:R-:W1:Y:S07]  /*77b0*/  SHFL.BFLY PT, R81, R12, 0x1, 0x1f ;  /* 0x0c201f000c517f89 */ /* 0x000e6e00000e0000 */
[----:B------:R-:W2:Y:S08]  /*77c0*/  MUFU.EX2 R39, R39 ;  /* 0x0000002700277308 */ /* 0x000eb00000000800 */
[----:B------:R-:W-:Y:S08]  /*77d0*/  MUFU.EX2 R65, R65 ;  /* 0x0000004100417308 */ /* 0x000ff00000000800 */
[----:B------:R-:W-:Y:S01]  /*77e0*/  MUFU.EX2 R128, R128 ;  /* 0x0000008000807308 */ /* 0x000fe20000000800 */
[----:B--2---:R-:W-:Y:S01]  /*77f0*/  FFMA.FTZ R36, R39, R5, R148 ;  /* 0x0000000527247223 */ /* 0x004fe20000010094 */
[----:B-1----:R-:W-:Y:S01]  /*7800*/  FMNMX.FTZ R12, R12, R81, !PT ;  /* 0x000000510c0c7209 */ /* 0x002fe20007810000 */
[-C--:B------:R-:W-:Y:S01]  /*7810*/  FMUL.FTZ R88, R88, R39.reuse ;  /* 0x0000002758587220 */ /* 0x080fe20000410000 */
[C---:B------:R-:W-:Y:S01]  /*7820*/  F2FP.F16.F32.PACK_AB R148, R77.reuse, R148 ;  /* 0x000000944d94723e */ /* 0x040fe200000000ff */
[----:B------:R-:W-:Y:S01]  /*7830*/  FADD.FTZ R5, R77, R36 ;  /* 0x000000244d057221 */ /* 0x000fe20000010000 */
[C---:B------:R-:W-:Y:S01]  /*7840*/  FSETP.NEU.FTZ.AND P2, PT, R12.reuse, -INF , PT ;  /* 0xff8000000c00780b */ /* 0x040fe20003f5d000 */
[----:B------:R-:W-:Y:S01]  /*7850*/  FMUL.FTZ R81, R12, UR22 ;  /* 0x000000160c517c20 */ /* 0x000fe20008410000 */
[----:B------:R-:W-:Y:S01]  /*7860*/  MUFU.EX2 R67, R67 ;  /* 0x0000004300437308 */ /* 0x000fe20000000800 */
[----:B------:R-:W-:Y:S01]  /*7870*/  FADD.FTZ R36, R150, R5 ;  /* 0x0000000596247221 */ /* 0x000fe20000010000 */
[----:B------:R-:W-:Y:S01]  /*7880*/  FSEL R5, R12, RZ, P2 ;  /* 0x000000ff0c057208 */ /* 0x000fe20001000000 */
[-C--:B------:R-:W-:Y:S01]  /*7890*/  FMUL.FTZ R89, R89, R39.reuse ;  /* 0x0000002759597220 */ /* 0x080fe20000410000 */
[----:B------:R-:W-:Y:S01]  /*78a0*/  FSEL R81, R81, RZ, P2 ;  /* 0x000000ff51517208 */ /* 0x000fe20001000000 */
[-C--:B------:R-:W-:Y:S01]  /*78b0*/  FMUL.FTZ R92, R92, R39.reuse ;  /* 0x000000275c5c7220 */ /* 0x080fe20000410000 */
[----:B------:R-:W-:Y:S01]  /*78c0*/  ISETP.GT.AND P2, PT, R7, UR29, PT ;  /* 0x0000001d07007c0c */ /* 0x000fe2000bf44270 */
[----:B------:R-:W-:Y:S01]  /*78d0*/  FADD.FTZ R5, -R5, R10 ;  /* 0x0000000a05057221 */ /* 0x000fe20000010100 */
[----:B------:R-:W-:Y:S01]  /*78e0*/  MUFU.EX2 R130, R130 ;  /* 0x0000008200827308 */ /* 0x000fe20000000800 */
[--C-:B------:R-:W-:Y:S01]  /*78f0*/  FFMA.FTZ R151, R21, UR22, -R81.reuse ;  /* 0x0000001615977c23 */ /* 0x100fe20008010851 */
[----:B------:R-:W-:Y:S01]  /*7900*/  FADD.FTZ R21, R79, R36 ;  /* 0x000000244f157221 */ /* 0x000fe20000010000 */
[--C-:B------:R-:W-:Y:S01]  /*7910*/  FFMA.FTZ R8, R25, UR22, -R81.reuse ;  /* 0x0000001619087c23 */ /* 0x100fe20008010851 */
[----:B------:R-:W-:Y:S01]  /*7920*/  FMUL.FTZ R5, R5, UR22 ;  /* 0x0000001605057c20 */ /* 0x000fe20008410000 */
[----:B------:R-:W-:Y:S01]  /*7930*/  FFMA.FTZ R149, R14, UR22, -R81 ;  /* 0x000000160e957c23 */ /* 0x000fe20008010851 */
[----:B------:R-:W-:Y:S01]  /*7940*/  FADD.FTZ R36, R144, R21 ;  /* 0x0000001590247221 */ /* 0x000fe20000010000 */
        /* <DEDUP_REMOVED lines=17> */
[----:B------:R1:W2:Y:S01]  /*7a60*/  MUFU.EX2 R21, R5 ;  /* 0x0000000500157308 */ /* 0x0002a20000000800 */
[--C-:B------:R-:W-:Y:S01]  /*7a70*/  FFMA.FTZ R137, R41, UR22, -R81.reuse ;  /* 0x0000001629897c23 */ /* 0x100fe20008010851 */
[----:B------:R-:W-:Y:S01]  /*7a80*/  FADD.FTZ R25, R35, R36 ;  /* 0x0000002423197221 */ /* 0x000fe20000010000 */
[--C-:B------:R-:W-:Y:S01]  /*7a90*/  FFMA.FTZ R139, R43, UR22, -R81.reuse ;  /* 0x000000162b8b7c23 */ /* 0x100fe20008010851 */
[--C-:B------:R-:W-:Y:S01]  /*7aa0*/  FFMA.FTZ R133, R48, UR22, -R81.reuse ;  /* 0x0000001630857c23 */ /* 0x100fe20008010851 */
[----:B------:R-:W-:Y:S01]  /*7ab0*/  FFMA.FTZ R36, R49, UR22, -R81 ;  /* 0x0000001631247c23 */ /* 0x000fe20008010851 */
[----:B------:R-:W-:Y:S01]  /*7ac0*/  FADD.FTZ R38, R142, R25 ;  /* 0x000000198e267221 */ /* 0x000fe20000010000 */
[--C-:B------:R-:W-:Y:S01]  /*7ad0*/  FFMA.FTZ R135, R52, UR22, -R81.reuse ;  /* 0x0000001634877c23 */ /* 0x100fe20008010851 */
[----:B------:R-:W3:Y:S01]  /*7ae0*/  MUFU.EX2 R149, R149 ;  /* 0x0000009500957308 */ /* 0x000ee20000000800 */
[----:B------:R-:W-:Y:S01]  /*7af0*/  F2FP.F16.F32.PACK_AB R144, R13, R144 ;  /* 0x000000900d90723e */ /* 0x000fe200000000ff */
[----:B-1----:R-:W-:Y:S01]  /*7b00*/  FADD.FTZ R5, R45, R38 ;  /* 0x000000262d057221 */ /* 0x002fe20000010000 */
[--C-:B------:R-:W-:Y:S01]  /*7b10*/  FFMA.FTZ R129, R55, UR22, -R81.reuse ;  /* 0x0000001637817c23 */ /* 0x100fe20008010851 */
[--C-:B------:R-:W-:Y:S01]  /*7b20*/  FFMA.FTZ R131, R58, UR22, -R81.reuse ;  /* 0x000000163a837c23 */ /* 0x100fe20008010851 */
[----:B------:R-:W-:Y:S01]  /*7b30*/  FFMA.FTZ R125, R60, UR22, -R81 ;  /* 0x000000163c7d7c23 */ /* 0x000fe20008010851 */
[----:B------:R-:W-:Y:S01]  /*7b40*/  FADD.FTZ R42, R136, R5 ;  /* 0x00000005882a7221 */ /* 0x000fe20000010000 */
[--C-:B------:R-:W-:Y:S01]  /*7b50*/  FFMA.FTZ R61, R61, UR22, -R81.reuse ;  /* 0x000000163d3d7c23 */ /* 0x100fe20008010851 */
[----:B------:R-:W1:Y:S01]  /*7b60*/  MUFU.EX2 R14, R14 ;  /* 0x0000000e000e7308 */ /* 0x000e620000000800 */
[----:B--2---:R-:W-:Y:S01]  /*7b70*/  FFMA.FTZ R38, R21, R4, R8 ;  /* 0x0000000415267223 */ /* 0x004fe20000010008 */
[----:B------:R-:W-:Y:S01]  /*7b80*/  FADD.FTZ R25, R47, R42 ;  /* 0x0000002a2f197221 */ /* 0x000fe20000010000 */
[--C-:B------:R-:W-:Y:S01]  /*7b90*/  FFMA.FTZ R4, R53, UR22, -R81.reuse ;  /* 0x0000001635047c23 */ /* 0x100fe20008010851 */
[--C-:B------:R-:W-:Y:S01]  /*7ba0*/  FFMA.FTZ R62, R62, UR22, -R81.reuse ;  /* 0x000000163e3e7c23 */ /* 0x100fe20008010851 */
[--C-:B------:R-:W-:Y:S01]  /*7bb0*/  FFMA.FTZ R63, R63, UR22, -R81.reuse ;  /* 0x000000163f3f7c23 */ /* 0x100fe20008010851 */
[--C-:B------:R-:W-:Y:S01]  /*7bc0*/  FFMA.FTZ R64, R64, UR22, -R81.reuse ;  /* 0x0000001640407c23 */ /* 0x100fe20008010851 */
[--C-:B------:R-:W-:Y:S01]  /*7bd0*/  FFMA.FTZ R26, R26, UR22, -R81.reuse ;  /* 0x000000161a1a7c23 */ /* 0x100fe20008010851 */
[----:B------:R-:W2:Y:S01]  /*7be0*/  MUFU.EX2 R145, R145 ;  /* 0x0000009100917308 */ /* 0x000ea20000000800 */
[----:B---3--:R-:W-:Y:S01]  /*7bf0*/  FADD.FTZ R40, R149, R38 ;  /* 0x0000002695287221 */ /* 0x008fe20000010000 */
[--C-:B------:R-:W-:Y:S01]  /*7c00*/  FFMA.FTZ R38, R56, UR22, -R81.reuse ;  /* 0x0000001638267c23 */ /* 0x100fe20008010851 */
[--C-:B------:R-:W-:Y:S01]  /*7c10*/  FFMA.FTZ R66, R66, UR22, -R81.reuse ;  /* 0x0000001642427c23 */ /* 0x100fe20008010851 */
[----:B------:R-:W-:Y:S01]  /*7c20*/  FFMA.FTZ R32, R32, UR22, -R81 ;  /* 0x0000001620207c23 */ /* 0x000fe20008010851 */
[----:B------:R-:W-:Y:S01]  /*7c30*/  FADD.FTZ R5, R151, R40 ;  /* 0x0000002897057221 */ /* 0x000fe20000010000 */
[----:B------:R-:W-:Y:S01]  /*7c40*/  FADD.FTZ R40, R138, R25 ;  /* 0x000000198a287221 */ /* 0x000fe20000010000 */
[----:B------:R-:W-:Y:S01]  /*7c50*/  IMAD.U32 R27, RZ, RZ, UR39 ;  /* 0x00000027ff1b7e24 */ /* 0x000fe2000f8e00ff */
[----:B------:R-:W3:Y:S01]  /*7c60*/  MUFU.EX2 R20, R20 ;  /* 0x0000001400147308 */ /* 0x000ee20000000800 */
[----:B-1----:R-:W-:Y:S01]  /*7c70*/  FADD.FTZ R42, R14, R5 ;  /* 0x000000050e2a7221 */ /* 0x002fe20000010000 */
[----:B------:R-:W-:Y:S01]  /*7c80*/  FADD.FTZ R25, R51, R40 ;  /* 0x0000002833197221 */ /* 0x000fe20000010000 */
[----:B------:R-:W-:Y:S01]  /*7c90*/  FFMA.FTZ R40, R59, UR22, -R81 ;  /* 0x000000163b287c23 */ /* 0x000fe20008010851 */
[----:B------:R-:W-:Y:S01]  /*7ca0*/  @!P1 LEA R27, R27, UR40, 0x3 ;  /* 0x000000281b1b9c11 */ /* 0x000fe2000f8e18ff */
[----:B------:R-:W-:Y:S01]  /*7cb0*/  UMOV UR39, UR28 ;  /* 0x0000001c00277c82 */ /* 0x000fe20008000000 */
[----:B------:R-:W-:Y:S01]  /*7cc0*/  F2FP.F16.F32.PACK_AB R149, R149, R8 ;  /* 0x000000089595723e */ /* 0x000fe200000000ff */
[-C--:B------:R-:W-:Y:S01]  /*7cd0*/  FMUL.FTZ R93, R93, R39.reuse ;  /* 0x000000275d5d7220 */ /* 0x080fe20000410000 */
[----:B------:R-:W1:Y:S01]  /*7ce0*/  MUFU.EX2 R147, R147 ;  /* 0x0000009300937308 */ /* 0x000e620000000800 */
[----:B--2---:R-:W-:Y:S01]  /*7cf0*/  FADD.FTZ R5, R145, R42 ;  /* 0x0000002a91057221 */ /* 0x004fe20000010000 */
[----:B------:R-:W-:Y:S01]  /*7d00*/  @!P1 VIADD R27, R27, 0x16860 ;  /* 0x000168601b1b9836 */ /* 0x000fe20000000000 */
[----:B------:R-:W-:Y:S01]  /*7d10*/  F2FP.F16.F32.PACK_AB R150, R79, R150 ;  /* 0x000000964f96723e */ /* 0x000fe200000000ff */
[-C--:B------:R-:W-:Y:S01]  /*7d20*/  FMUL.FTZ R96, R96, R39.reuse ;  /* 0x0000002760607220 */ /* 0x080fe20000410000 */
[----:B------:R-:W-:Y:S01]  /*7d30*/  F2FP.F16.F32.PACK_AB R146, R31, R146 ;  /* 0x000000921f92723e */ /* 0x000fe200000000ff */
[-C--:B------:R-:W-:Y:S01]  /*7d40*/  FMUL.FTZ R97, R97, R39.reuse ;  /* 0x0000002761617220 */ /* 0x080fe20000410000 */
[----:B------:R-:W-:Y:S01]  /*7d50*/  @!P1 PRMT R27, RZ, 0x654, R27 ;  /* 0x00000654ff1b9816 */ /* 0x000fe2000000001b */
[----:B------:R-:W2:Y:S01]  /*7d60*/  MUFU.EX2 R24, R24 ;  /* 0x0000001800187308 */ /* 0x000ea20000000800 */
[----:B---3--:R-:W-:Y:S01]  /*7d70*/  FADD.FTZ R42, R20, R5 ;  /* 0x00000005142a7221 */ /* 0x008fe20000010000 */
[----:B------:R-:W-:Y:S01]  /*7d80*/  F2FP.F16.F32.PACK_AB R140, R35, R140 ;  /* 0x0000008c238c723e */ /* 0x000fe200000000ff */
[----:B------:R3:W-:Y:S01]  /*7d90*/  @!P1 SYNCS.ARRIVE.TRANS64.RED.A1T0 RZ, [R27+URZ], RZ ;  /* 0x000000ff1bff99a7 */ /* 0x0007e2000810043f */
[----:B------:R-:W-:Y:S01]  /*7da0*/  F2FP.F16.F32.PACK_AB R142, R45, R142 ;  /* 0x0000008e2d8e723e */ /* 0x000fe200000000ff */
[-C--:B------:R-:W-:Y:S01]  /*7db0*/  FMUL.FTZ R100, R100, R39.reuse ;  /* 0x0000002764647220 */ /* 0x080fe20000410000 */
[----:B------:R-:W-:Y:S01]  /*7dc0*/  F2FP.F16.F32.PACK_AB R136, R47, R136 ;  /* 0x000000882f88723e */ /* 0x000fe200000000ff */
[-C--:B------:R-:W-:Y:S01]  /*7dd0*/  FMUL.FTZ R101, R101, R39.reuse ;  /* 0x0000002765657220 */ /* 0x080fe20000410000 */
[----:B------:R-:W4:Y:S01]  /*7de0*/  MUFU.EX2 R141, R141 ;  /* 0x0000008d008d7308 */ /* 0x000f220000000800 */
[----:B-1----:R-:W-:Y:S01]  /*7df0*/  FADD.FTZ R5, R147, R42 ;  /* 0x0000002a93057221 */ /* 0x002fe20000010000 */
        /* <DEDUP_REMOVED lines=10> */
[----:B------:R-:W-:Y:S01]  /*7ea0*/  FMUL.FTZ R117, R117, R39 ;  /* 0x0000002775757220 */ /* 0x000fe20000410000 */
[----:B------:R-:W-:Y:S01]  /*7eb0*/  F2FP.F16.F32.PACK_AB R151, R14, R151 ;  /* 0x000000970e97723e */ /* 0x000fe200000000ff */
[----:B------:R-:W-:Y:S01]  /*7ec0*/  VIADD R7, R7, 0xffffffff ;  /* 0xffffffff07077836 */ /* 0x000fe20000000000 */
[----:B------:R-:W-:Y:S01]  /*7ed0*/  F2FP.F16.F32.PACK_AB R145, R20, R145 ;  /* 0x000000911491723e */ /* 0x000fe200000000ff */
[----:B------:R2:W-:Y:S01]  /*7ee0*/  MUFU.EX2 R10, R44 ;  /* 0x0000002c000a7308 */ /* 0x0005e20000000800 */
[----:B----4-:R-:W-:Y:S01]  /*7ef0*/  FADD.FTZ R5, R141, R42 ;  /* 0x0000002a8d057221 */ /* 0x010fe20000010000 */
[----:B------:R-:W-:Y:S01]  /*7f00*/  F2FP.F16.F32.PACK_AB R147, R24, R147 ;  /* 0x000000931893723e */ /* 0x000fe200000000ff */
[-C--:B------:R-:W-:Y:S01]  /*7f10*/  FMUL.FTZ R90, R90, R21.reuse ;  /* 0x000000155a5a7220 */ /* 0x080fe20000410000 */
[-C--:B------:R-:W-:Y:S01]  /*7f20*/  FMUL.FTZ R91, R91, R21.reuse ;  /* 0x000000155b5b7220 */ /* 0x080fe20000410000 */
[-C--:B------:R-:W-:Y:S01]  /*7f30*/  FMUL.FTZ R94, R94, R21.reuse ;  /* 0x000000155e5e7220 */ /* 0x080fe20000410000 */
[-C--:B------:R-:W-:Y:S01]  /*7f40*/  FMUL.FTZ R95, R95, R21.reuse ;  /* 0x000000155f5f7220 */ /* 0x080fe20000410000 */
[-C--:B------:R-:W-:Y:S01]  /*7f50*/  FMUL.FTZ R98, R98, R21.reuse ;  /* 0x0000001562627220 */ /* 0x080fe20000410000 */
[----:B------:R-:W4:Y:S01]  /*7f60*/  MUFU.EX2 R143, R143 ;  /* 0x0000008f008f7308 */ /* 0x000f220000000800 */
[----:B--2---:R-:W-:Y:S01]  /*7f70*/  FADD.FTZ R44, R132, R25 ;  /* 0x00000019842c7221 */ /* 0x004fe20000010000 */
[C---:B-1----:R-:W-:Y:S01]  /*7f80*/  FADD.FTZ R42, R28.reuse, R5 ;  /* 0x000000051c2a7221 */ /* 0x042fe20000010000 */
[----:B------:R-:W-:Y:S01]  /*7f90*/  F2FP.F16.F32.PACK_AB R132, R57, R132 ;  /* 0x000000843984723e */ /* 0x000fe200000000ff */
[----:B------:R-:W-:Y:S01]  /*7fa0*/  FMUL.FTZ R99, R99, R21 ;  /* 0x0000001563637220 */ /* 0x000fe20000410000 */
[----:B------:R-:W-:Y:S01]  /*7fb0*/  FADD.FTZ R25, R57, R44 ;  /* 0x0000002c39197221 */ /* 0x000fe20000010000 */
[----:B------:R-:W-:Y:S01]  /*7fc0*/  F2FP.F16.F32.PACK_AB R141, R28, R141 ;  /* 0x0000008d1c8d723e */ /* 0x000fe200000000ff */
[-C--:B------:R-:W-:Y:S01]  /*7fd0*/  FMUL.FTZ R102, R102, R21.reuse ;  /* 0x0000001566667220 */ /* 0x080fe20000410000 */
[----:B------:R-:W1:Y:S01]  /*7fe0*/  MUFU.EX2 R30, R30 ;  /* 0x0000001e001e7308 */ /* 0x000e620000000800 */
[----:B------:R-:W-:Y:S01]  /*7ff0*/  FADD.FTZ R44, R134, R25 ;  /* 0x00000019862c7221 */ /* 0x000fe20000010000 */
[----:B------:R-:W-:Y:S01]  /*8000*/  F2FP.F16.F32.PACK_AB R134, R65, R134 ;  /* 0x000000864186723e */ /* 0x000fe200000000ff */
[-C--:B------:R-:W-:Y:S01]  /*8010*/  FMUL.FTZ R103, R103, R21.reuse ;  /* 0x0000001567677220 */ /* 0x080fe20000410000 */
[-C--:B------:R-:W-:Y:S01]  /*8020*/  FMUL.FTZ R106, R106, R21.reuse ;  /* 0x000000156a6a7220 */ /* 0x080fe20000410000 */
[----:B------:R-:W-:Y:S01]  /*8030*/  FADD.FTZ R25, R65, R44 ;  /* 0x0000002c41197221 */ /* 0x000fe20000010000 */
[-C--:B------:R-:W-:Y:S01]  /*8040*/  FMUL.FTZ R107, R107, R21.reuse ;  /* 0x000000156b6b7220 */ /* 0x080fe20000410000 */
[-C--:B------:R-:W-:Y:S01]  /*8050*/  FMUL.FTZ R110, R110, R21.reuse ;  /* 0x000000156e6e7220 */ /* 0x080fe20000410000 */
[----:B------:R-:W2:Y:S01]  /*8060*/  MUFU.EX2 R137, R137 ;  /* 0x0000008900897308 */ /* 0x000ea20000000800 */
[----:B------:R-:W-:Y:S01]  /*8070*/  FADD.FTZ R44, R128, R25 ;  /* 0x00000019802c7221 */ /* 0x000fe20000010000 */
[----:B----4-:R-:W-:Y:S01]  /*8080*/  FADD.FTZ R5, R143, R42 ;  /* 0x0000002a8f057221 */ /* 0x010fe20000010000 */
[----:B------:R-:W-:Y:S01]  /*8090*/  F2FP.F16.F32.PACK_AB R128, R67, R128 ;  /* 0x000000804380723e */ /* 0x000fe200000000ff */
[-C--:B------:R-:W-:Y:S01]  /*80a0*/  FMUL.FTZ R111, R111, R21.reuse ;  /* 0x000000156f6f7220 */ /* 0x080fe20000410000 */
[----:B------:R-:W-:Y:S01]  /*80b0*/  FADD.FTZ R25, R67, R44 ;  /* 0x0000002c43197221 */ /* 0x000fe20000010000 */
[-C--:B------:R-:W-:Y:S01]  /*80c0*/  FMUL.FTZ R114, R114, R21.reuse ;  /* 0x0000001572727220 */ /* 0x080fe20000410000 */
[----:B------:R-:W-:Y:S01]  /*80d0*/  FMUL.FTZ R115, R115, R21 ;  /* 0x0000001573737220 */ /* 0x000fe20000410000 */
[----:B------:R-:W4:Y:S01]  /*80e0*/  MUFU.EX2 R71, R71 ;  /* 0x0000004700477308 */ /* 0x000f220000000800 */
[----:B-1----:R-:W-:Y:S01]  /*80f0*/  FADD.FTZ R42, R30, R5 ;  /* 0x000000051e2a7221 */ /* 0x002fe20000010000 */
[----:B------:R-:W-:Y:S01]  /*8100*/  FADD.FTZ R44, R130, R25 ;  /* 0x00000019822c7221 */ /* 0x000fe20000010000 */
[----:B------:R-:W-:Y:S01]  /*8110*/  F2FP.F16.F32.PACK_AB R143, R30, R143 ;  /* 0x0000008f1e8f723e */ /* 0x000fe200000000ff */
[-C--:B------:R-:W-:Y:S01]  /*8120*/  FMUL.FTZ R118, R118, R21.reuse ;  /* 0x0000001576767220 */ /* 0x080fe20000410000 */
[----:B------:R-:W-:Y:S01]  /*8130*/  FMUL.FTZ R119, R119, R21 ;  /* 0x0000001577777220 */ /* 0x000fe20000410000 */
[----:B------:R-:W-:-:S02]  /*8140*/  IMAD.MOV.U32 R8, RZ, RZ, R11 ;  /* 0x000000ffff087224 */ /* 0x000fc400078e000b */
        /* <DEDUP_REMOVED lines=11> */
[----:B----4-:R-:W-:Y:S01]  /*8200*/  FADD.FTZ R5, R139, R42 ;  /* 0x0000002a8b057221 */ /* 0x010fe20000010000 */
[----:B------:R-:W-:-:S03]  /*8210*/  F2FP.F16.F32.PACK_AB R139, R10, R139 ;  /* 0x0000008b0a8b723e */ /* 0x000fc600000000ff */
[----:B------:R-:W-:Y:S01]  /*8220*/  FADD.FTZ R42, R10, R5 ;  /* 0x000000050a2a7221 */ /* 0x000fe20000010000 */
[----:B------:R-:W-:Y:S02]  /*8230*/  IMAD.MOV.U32 R10, RZ, RZ, R12 ;  /* 0x000000ffff0a7224 */ /* 0x000fe400078e000c */
        /* <DEDUP_REMOVED lines=51> */
[----:B----4-:R-:W-:Y:S01]  /*8570*/  FADD.FTZ R42, R123, R42 ;  /* 0x0000002a7b2a7221 */ /* 0x010fe20000010000 */
[C---:B-1----:R-:W-:Y:S01]  /*8580*/  FADD.FTZ R5, R75.reuse, R44 ;  /* 0x0000002c4b057221 */ /* 0x042fe20000010000 */
[----:B------:R-:W-:Y:S02]  /*8590*/  F2FP.F16.F32.PACK_AB R122, R75, R122 ;  /* 0x0000007a4b7a723e */ /* 0x000fe400000000ff */
[C---:B--2---:R-:W-:Y:S01]  /*85a0*/  FADD.FTZ R4, R32.reuse, R42 ;  /* 0x0000002a20047221 */ /* 0x044fe20000010000 */
[----:B------:R-:W-:Y:S01]  /*85b0*/  F2FP.F16.F32.PACK_AB R123, R32, R123 ;  /* 0x0000007b207b723e */ /* 0x000fe200000000ff */
[----:B---3--:R-:W-:Y:S06]  /*85c0*/  @P2 BRA `(.L_x_11165) ;  /* 0xffffffc800dc2947 */ /* 0x008fec000383ffff */
[----:B------:R-:W-:Y:S01]  /*85d0*/  IMAD.MOV.U32 R10, RZ, RZ, R12 ;  /* 0x000000ffff0a7224 */ /* 0x000fe200078e000c */
[----:B------:R-:W-:Y:S01]  /*85e0*/  UMOV UR39, UR28 ;  /* 0x0000001c00277c82 */ /* 0x000fe20008000000 */
[----:B------:R-:W-:Y:S01]  /*85f0*/  IMAD.MOV.U32 R8, RZ, RZ, R11 ;  /* 0x000000ffff087224 */ /* 0x000fe200078e000b */
[----:B------:R-:W-:-:S06]  /*8600*/  UMOV UR37, UR27 ;  /* 0x0000001b00257c82 */ /* 0x000fcc0008000000 */
.L_x_11148:
        /* <DEDUP_REMOVED lines=16> */
.L_x_11167:
[----:B------:R-:W-:-:S11]  /*8710*/  UISETP.NE.AND UP0, UPT, UR11, 0x1, UPT ;  /* 0x000000010b00788c */ /* 0x000fd6000bf05270 */
[----:B------:R-:W-:Y:S02]  /*8720*/  @UP0 ULDC.64 UR14, c[0x0][0x9e8] ;  /* 0x00027a00000e0ab9 */ /* 0x000fe40000000a00 */
[----:B------:R-:W-:-:S04]  /*8730*/  UIMAD.WIDE.U32 UR6, UR49, UR14, URZ ;  /* 0x0000000e310672a5 */ /* 0x000fc8000f8e003f */
[----:B------:R-:W-:-:S12]  /*8740*/  @UP0 USHF.R.U32.HI UR49, URZ, UR15, UR7 ;  /* 0x0000000f3f310299 */ /* 0x000fd80008011607 */
.L_x_11168:
[----:B------:R-:W-:-:S04]  /*8750*/  UIMAD UR49, UR49, UR11, URZ ;  /* 0x0000000b313172a4 */ /* 0x000fc8000f8e023f */
[----:B------:R-:W-:-:S04]  /*8760*/  UISETP.LT.AND UP0, UPT, UR10, UR49, UPT ;  /* 0x000000310a00728c */ /* 0x000fc8000bf01270 */
[----:B------:R-:W-:-:S12]  /*8770*/  USEL UR10, UR10, UR49, !UP0 ;  /* 0x000000310a0a7287 */ /* 0x000fd8000c000000 */
.L_x_11166:
        /* <DEDUP_REMOVED lines=14> */
.L_x_11178:
        /* <DEDUP_REMOVED lines=9> */
.L_x_11171:
[----:B------:R-:W-:Y:S01]  /*88f0*/  ULEA UR6, UR39, UR40, 0x3 ;  /* 0x0000002827067291 */ /* 0x000fe2000f8e183f */
[----:B------:R-:W-:-:S05]  /*8900*/  IMAD.U32 R8, RZ, RZ, UR37 ;  /* 0x00000025ff087e24 */ /* 0x000fca000f8e00ff */
[----:B------:R-:W-:-:S04]  /*8910*/  SHF.L.U32 R8, R8, 0x1f, RZ ;  /* 0x0000001f08087819 */ /* 0x000fc800000006ff */
[----:B------:R1:W2:Y:S01]  /*8920*/  SYNCS.PHASECHK.TRANS64.TRYWAIT P2, [UR6+0x16830], R8 ;  /* 0x01683008ff0075a7 */ /* 0x0002a20008040146 */
[----:B------:R-:W-:Y:S05]  /*8930*/  @!P0 BRA `(.L_x_11172) ;  /* 0x0000000000048947 */ /* 0x000fea0003800000 */
[----:B------:R-:W-:Y:S01]  /*8940*/  BPT.TRAP 0x1 ;  /* 0x000000040000795c */ /* 0x000fe20000300000 */
.L_x_11172:
[----:B--2---:R-:W-:Y:S05]  /*8950*/  @P2 BRA `(.L_x_11170) ;  /* 0x0000000000082947 */ /* 0x004fea0003800000 */
[----:B------:R-:W2:Y:S02]  /*8960*/  SYNCS.PHASECHK.TRANS64.TRYWAIT P2, [UR6+0x16830], R8 ;  /* 0x01683008ff0075a7 */ /* 0x000ea40008040146 */
[----:B--2---:R-:W-:Y:S05]  /*8970*/  @!P2 BRA `(.L_x_11173) ;  /* 0x0000009c0040a947 */ /* 0x004fea0003800000 */
.L_x_11170:
        /* <DEDUP_REMOVED lines=25> */
.L_x_11175:
[----:B------:R-:W-:Y:S01]  /*8b10*/  ULEA UR6, UR25, UR40, 0x3 ;  /* 0x0000002819067291 */ /* 0x000fe2000f8e183f */
[----:B------:R-:W-:-:S05]  /*8b20*/  IMAD.U32 R8, RZ, RZ, UR26 ;  /* 0x0000001aff087e24 */ /* 0x000fca000f8e00ff */
[----:B------:R-:W-:-:S04]  /*8b30*/  SHF.L.U32 R8, R8, 0x1f, RZ ;  /* 0x0000001f08087819 */ /* 0x000fc800000006ff */
[----:B------:R1:W2:Y:S01]  /*8b40*/  SYNCS.PHASECHK.TRANS64.TRYWAIT P2, [UR6+0x16850], R8 ;  /* 0x01685008ff0075a7 */ /* 0x0002a20008040146 */
[----:B------:R-:W-:Y:S05]  /*8b50*/  @!P0 BRA `(.L_x_11176) ;  /* 0x0000000000048947 */ /* 0x000fea0003800000 */
[----:B------:R-:W-:Y:S01]  /*8b60*/  BPT.TRAP 0x1 ;  /* 0x000000040000795c */ /* 0x000fe20000300000 */
.L_x_11176:
[----:B--2---:R-:W-:Y:S05]  /*8b70*/  @P2 BRA `(.L_x_11174) ;  /* 0x0000000000082947 */ /* 0x004fea0003800000 */
[----:B------:R-:W2:Y:S02]  /*8b80*/  SYNCS.PHASECHK.TRANS64.TRYWAIT P2, [UR6+0x16850], R8 ;  /* 0x01685008ff0075a7 */ /* 0x000ea40008040146 */
[----:B--2---:R-:W-:Y:S05]  /*8b90*/  @!P2 BRA `(.L_x_11177) ;  /* 0x0000009800d0a947 */ /* 0x004fea0003800000 */
.L_x_11174:
[----:B------:R-:W-:Y:S01]  /*8ba0*/  UIADD3 UR6, UR40, 0x400, URZ ;  /* 0x0000040028067890 */ /* 0x000fe2000fffe03f */
[----:B------:R-:W-:Y:S01]  /*8bb0*/  WARPGROUP.ARRIVE ;  /* 0x00000000000079c5 */ /* 0x000fe20000000000 */
[----:B------:R-:W-:Y:S01]  /*8bc0*/  UMOV UR7, 0x40000040 ;  /* 0x4000004000077882 */ /* 0x000fe20000000000 */
[----:B------:R-:W-:Y:S01]  /*8bd0*/  FMUL.FTZ R10, R24, UR23 ;  /* 0x00000017180a7c20 */ /* 0x000fe20008410000 */
[----:B------:R-:W-:Y:S01]  /*8be0*/  USHF.R.U32.HI UR6, URZ, 0x4, UR6 ;  /* 0x000000043f067899 */ /* 0x000fe20008011606 */
[----:B--2---:R-:W-:Y:S01]  /*8bf0*/  FMUL.FTZ R13, R25, UR23 ;  /* 0x00000017190d7c20 */ /* 0x004fe20008410000 */
[----:B------:R-:W-:Y:S01]  /*8c00*/  FMUL.FTZ R15, R28, UR23 ;  /* 0x000000171c0f7c20 */ /* 0x000fe20008410000 */
[----:B------:R-:W-:Y:S01]  /*8c10*/  FMUL.FTZ R21, R29, UR23 ;  /* 0x000000171d157c20 */ /* 0x000fe20008410000 */
[----:B------:R-:W-:Y:S01]  /*8c20*/  ULOP3.LUT UR6, UR6, 0x3fff, URZ, 0xc0, !UPT ;  /* 0x00003fff06067892 */ /* 0x000fe2000f8ec03f */
[----:B------:R-:W1:Y:S01]  /*8c30*/  MUFU.TANH R10, R10 ;  /* 0x0000000a000a7308 */ /* 0x000e620000002400 */
[----:B------:R-:W-:Y:S01]  /*8c40*/  FMUL.FTZ R25, R32, UR23 ;  /* 0x0000001720197c20 */ /* 0x000fe20008410000 */
[----:B------:R-:W-:Y:S01]  /*8c50*/  FMUL.FTZ R12, R26, UR23 ;  /* 0x000000171a0c7c20 */ /* 0x000fe20008410000 */
[----:B------:R-:W-:Y:S01]  /*8c60*/  ULEA UR10, UR25, UR6, 0xa ;  /* 0x00000006190a7291 */ /* 0x000fe2000f8e503f */
[----:B------:R-:W-:Y:S01]  /*8c70*/  FMUL.FTZ R26, R33, UR23 ;  /* 0x00000017211a7c20 */ /* 0x000fe20008410000 */
[----:B------:R-:W-:Y:S01]  /*8c80*/  FMUL.FTZ R29, R36, UR23 ;  /* 0x00000017241d7c20 */ /* 0x000fe20008410000 */
[----:B------:R-:W-:Y:S01]  /*8c90*/  FMUL.FTZ R24, R31, UR23 ;  /* 0x000000171f187c20 */ /* 0x000fe20008410000 */
[----:B------:R-:W-:Y:S01]  /*8ca0*/  FMUL.FTZ R31, R37, UR23 ;  /* 0x00000017251f7c20 */ /* 0x000fe20008410000 */
[----:B------:R-:W2:Y:S01]  /*8cb0*/  MUFU.TANH R13, R13 ;  /* 0x0000000d000d7308 */ /* 0x000ea20000002400 */
[----:B------:R-:W-:Y:S01]  /*8cc0*/  FMUL.FTZ R33, R40, UR23 ;  /* 0x0000001728217c20 */ /* 0x000fe20008410000 */
[----:B------:R-:W-:Y:S01]  /*8cd0*/  UMOV UR6, UR10 ;  /* 0x0000000a00067c82 */ /* 0x000fe20008000000 */
[----:B------:R-:W-:Y:S01]  /*8ce0*/  FMUL.FTZ R14, R27, UR23 ;  /* 0x000000171b0e7c20 */ /* 0x000fe20008410000 */
[----:B------:R-:W-:Y:S01]  /*8cf0*/  HGMMA.64x64x16.F32 R88, R148, gdesc[UR4].tnspB, R88, gsb0 ;  /* 0x40e0000494587df0 */ /* 0x000fe20008000858 */
[----:B------:R-:W-:Y:S01]  /*8d00*/  UIADD3 UR6, UR10, 0x80, URZ ;  /* 0x000000800a067890 */ /* 0x000fe2000fffe03f */
[----:B------:R-:W-:Y:S01]  /*8d10*/  FMUL.FTZ R27, R34, UR23 ;  /* 0x00000017221b7c20 */ /* 0x000fe20008410000 */
[----:B------:R-:W-:Y:S01]  /*8d20*/  UMOV UR7, 0x40000040 ;  /* 0x4000004000077882 */ /* 0x000fe20000000000 */
        /* <DEDUP_REMOVED lines=60> */
[----:B------:R-:W-:Y:S01]  /*90f0*/  ISETP.GE.U32.AND P2, PT, R2, 0x180, PT ;  /* 0x000001800200780c */ /* 0x000fe20003f46070 */
[----:B------:R-:W-:-:S03]  /*9100*/  UMOV UR26, UR37 ;  /* 0x00000025001a7c82 */ /* 0x000fc60008000000 */
[----:B------:R-:W2:Y:S01]  /*9110*/  MUFU.TANH R37, R37 ;  /* 0x0000002500257308 */ /* 0x000ea20000002400 */
[----:B---3--:R-:W-:-:S07]  /*9120*/  FMNMX.FTZ R61, R33, R8, !PT ;  /* 0x00000008213d7209 */ /* 0x008fce0007810000 */
[----:B------:R-:W3:Y:S01]  /*9130*/  MUFU.TANH R39, R39 ;  /* 0x0000002700277308 */ /* 0x000ee20000002400 */
[----:B-1----:R-:W-:Y:S01]  /*9140*/  FMNMX.FTZ R8, R34, R61, !PT ;  /* 0x0000003d22087209 */ /* 0x002fe20007810000 */
[----:B------:R-:W-:Y:S02]  /*9150*/  WARPGROUP.DEPBAR.LE gsb0, 0x0 ;  /* 0x00008000000079c5 */ /* 0x000fe40000010000 */
[----:B------:R-:W-:Y:S01]  /*9160*/  WARPGROUP.ARRIVE ;  /* 0x00000000000079c5 */ /* 0x000fe20000000000 */
[----:B------:R-:W-:-:S03]  /*9170*/  FMUL.FTZ R61, R73, UR23 ;  /* 0x00000017493d7c20 */ /* 0x000fc60008410000 */
[----:B------:R-:W1:Y:S01]  /*9180*/  MUFU.TANH R41, R41 ;  /* 0x0000002900297308 */ /* 0x000e620000002400 */
[----:B--2---:R-:W-:Y:S01]  /*9190*/  FMNMX.FTZ R8, R37, R8, !PT ;  /* 0x0000000825087209 */ /* 0x004fe20007810000 */
[----:B------:R-:W-:Y:S01]  /*91a0*/  HGMMA.64x64x16.F32 R88, R144, gdesc[UR4].tnspB, R88, gsb0 ;  /* 0x40e0000490587df0 */ /* 0x000fe20008000858 */
[----:B------:R-:W-:Y:S01]  /*91b0*/  UIADD3 UR6, UR10, 0x100, URZ ;  /* 0x000001000a067890 */ /* 0x000fe2000fffe03f */
[----:B------:R-:W-:-:S04]  /*91c0*/  UMOV UR7, 0x40000040 ;  /* 0x4000004000077882 */ /* 0x000fc80000000000 */
        /* <DEDUP_REMOVED lines=24> */
[----:B------:R-:W-:Y:S01]  /*9350*/  HGMMA.64x64x16.F32 R88, R140, gdesc[UR4].tnspB, R88, gsb0 ;  /* 0x40e000048c587df0 */ /* 0x000fe20008000858 */
[----:B------:R-:W-:Y:S02]  /*9360*/  UIADD3 UR6, UR10, 0x180, URZ ;  /* 0x000001800a067890 */ /* 0x000fe4000fffe03f */
[----:B-1----:R-:W-:Y:S01]  /*9370*/  FMNMX.FTZ R69, R57, R8, !PT ;  /* 0x0000000839457209 */ /* 0x002fe20007810000 */
[----:B------:R-:W-:Y:S02]  /*9380*/  UMOV UR7, 0x40000040 ;  /* 0x4000004000077882 */ /* 0x000fe40000000000 */
[----:B------:R-:W1:Y:S08]  /*9390*/  MUFU.TANH R59, R59 ;  /* 0x0000003b003b7308 */ /* 0x000e700000002400 */
        /* <DEDUP_REMOVED lines=18> */
[----:B---3--:R-:W-:Y:S01]  /*94c0*/  FMNMX.FTZ R73, R69, R8, !PT ;  /* 0x0000000845497209 */ /* 0x008fe20007810000 */
[----:B------:R-:W-:Y:S02]  /*94d0*/  WARPGROUP.DEPBAR.LE gsb0, 0x0 ;  /* 0x00008000000079c5 */ /* 0x000fe40000010000 */
[----:B------:R-:W-:-:S04]  /*94e0*/  WARPGROUP.ARRIVE ;  /* 0x00000000000079c5 */ /* 0x000fc80000000000 */
[----:B------:R-:W3:Y:S01]  /*94f0*/  MUFU.TANH R14, R14 ;  /* 0x0000000e000e7308 */ /* 0x000ee20000002400 */
[----:B--2---:R-:W-:Y:S01]  /*9500*/  FMNMX.FTZ R8, R72, R73, !PT ;  /* 0x0000004948087209 */ /* 0x004fe20007810000 */
[----:B------:R-:W-:Y:S01]  /*9510*/  HGMMA.64x64x16.F32 R88, R136, gdesc[UR4].tnspB, R88, gsb0 ;  /* 0x40e0000488587df0 */ /* 0x000fe20008000858 */
[----:B------:R-:W-:Y:S01]  /*9520*/  UIADD3 UR6, UR10, 0x200, URZ ;  /* 0x000002000a067890 */ /* 0x000fe2000fffe03f */
[----:B------:R-:W-:Y:S01]  /*9530*/  FMUL.FTZ R73, R74, UR23 ;  /* 0x000000174a497c20 */ /* 0x000fe20008410000 */
[----:B------:R-:W-:Y:S01]  /*9540*/  UMOV UR7, 0x40000040 ;  /* 0x4000004000077882 */ /* 0x000fe20000000000 */
[----:B------:R-:W2:Y:S02]  /*9550*/  SHFL.BFLY PT, R77, R8, 0x2, 0x1f ;  /* 0x0c401f00084d7f89 */ /* 0x000ea400000e0000 */
[----:B------:R-:W4:Y:S08]  /*9560*/  MUFU.TANH R20, R20 ;  /* 0x0000001400147308 */ /* 0x000f300000002400 */
[----:B------:R-:W5:Y:S08]  /*9570*/  MUFU.TANH R24, R24 ;  /* 0x0000001800187308 */ /* 0x000f700000002400 */
[----:B------:R-:W5:Y:S01]  /*9580*/  MUFU.TANH R27, R27 ;  /* 0x0000001b001b7308 */ /* 0x000f620000002400 */
[----:B--2---:R-:W-:Y:S01]  /*9590*/  FMNMX.FTZ R74, R8, R77, !PT ;  /* 0x0000004d084a7209 */ /* 0x004fe20007810000 */
[----:B------:R-:W-:-:S06]  /*95a0*/  FMUL.FTZ R77, R79, UR23 ;  /* 0x000000174f4d7c20 */ /* 0x000fcc0008410000 */
[----:B------:R-:W2:Y:S01]  /*95b0*/  MUFU.TANH R28, R28 ;  /* 0x0000001c001c7308 */ /* 0x000ea20000002400 */
[----:B------:R-:W-:Y:S01]  /*95c0*/  FMUL.FTZ R79, R83, UR23 ;  /* 0x00000017534f7c20 */ /* 0x000fe20008410000 */
[----:B------:R-:W1:Y:S06]  /*95d0*/  SHFL.BFLY PT, R85, R74, 0x1, 0x1f ;  /* 0x0c201f004a557f89 */ /* 0x000e6c00000e0000 */
[----:B------:R-:W2:Y:S08]  /*95e0*/  MUFU.TANH R30, R30 ;  /* 0x0000001e001e7308 */ /* 0x000eb00000002400 */
[----:B------:R-:W2:Y:S08]  /*95f0*/  MUFU.TANH R32, R32 ;  /* 0x0000002000207308 */ /* 0x000eb00000002400 */
[----:B------:R-:W2:Y:S01]  /*9600*/  MUFU.TANH R35, R35 ;  /* 0x0000002300237308 */ /* 0x000ea20000002400 */
[----:B-1----:R-:W-:-:S05]  /*9610*/  FMNMX.FTZ R8, R74, R85, !PT ;  /* 0x000000554a087209 */ /* 0x002fca0007810000 */
[C---:B------:R-:W-:Y:S01]  /*9620*/  FMUL.FTZ R82, R8.reuse, UR22 ;  /* 0x0000001608527c20 */ /* 0x040fe20008410000 */
[----:B------:R-:W-:Y:S01]  /*9630*/  FADD.FTZ R11, -R8, R11 ;  /* 0x0000000b080b7221 */ /* 0x000fe20000010100 */
[----:B------:R-:W1:Y:S02]  /*9640*/  MUFU.TANH R36, R36 ;  /* 0x0000002400247308 */ /* 0x000e640000002400 */
[--C-:B------:R-:W-:Y:S01]  /*9650*/  FFMA.FTZ R148, R13, UR22, -R82.reuse ;  /* 0x000000160d947c23 */ /* 0x100fe20008010852 */
[----:B------:R-:W-:Y:S01]  /*9660*/  FMNMX.FTZ R13, R12, R9, !PT ;  /* 0x000000090c0d7209 */ /* 0x000fe20007810000 */
[--C-:B------:R-:W-:Y:S01]  /*9670*/  FFMA.FTZ R150, R15, UR22, -R82.reuse ;  /* 0x000000160f967c23 */ /* 0x100fe20008010852 */
[--C-:B------:R-:W-:Y:S01]  /*9680*/  FFMA.FTZ R15, R21, UR22, -R82.reuse ;  /* 0x00000016150f7c23 */ /* 0x100fe20008010852 */
[----:B------:R-:W-:Y:S01]  /*9690*/  FMUL.FTZ R74, R11, UR22 ;  /* 0x000000160b4a7c20 */ /* 0x000fe20008410000 */
[----:B---3--:R-:W-:Y:S01]  /*96a0*/  FMNMX.FTZ R13, R14, R13, !PT ;  /* 0x0000000d0e0d7209 */ /* 0x008fe20007810000 */
[--C-:B------:R-:W-:Y:S01]  /*96b0*/  FFMA.FTZ R11, R10, UR22, -R82.reuse ;  /* 0x000000160a0b7c23 */ /* 0x100fe20008010852 */
[----:B------:R-:W3:Y:S01]  /*96c0*/  MUFU.TANH R38, R38 ;  /* 0x0000002600267308 */ /* 0x000ee20000002400 */
[--C-:B------:R-:W-:Y:S01]  /*96d0*/  FFMA.FTZ R144, R25, UR22, -R82.reuse ;  /* 0x0000001619907c23 */ /* 0x100fe20008010852 */
[----:B----4-:R-:W-:Y:S01]  /*96e0*/  FMNMX.FTZ R21, R20, R13, !PT ;  /* 0x0000000d14157209 */ /* 0x010fe20007810000 */
[--C-:B------:R-:W-:Y:S01]  /*96f0*/  FFMA.FTZ R25, R31, UR22, -R82.reuse ;  /* 0x000000161f197c23 */ /* 0x100fe20008010852 */
[----:B------:R-:W-:Y:S01]  /*9700*/  FFMA.FTZ R140, R33, UR22, -R82 ;  /* 0x00000016218c7c23 */ /* 0x000fe20008010852 */
[----:B------:R-:W-:-:S02]  /*9710*/  WARPGROUP.DEPBAR.LE gsb0, 0x0 ;  /* 0x00008000000079c5 */ /* 0x000fc40000010000 */
[----:B------:R-:W-:Y:S01]  /*9720*/  WARPGROUP.ARRIVE ;  /* 0x00000000000079c5 */ /* 0x000fe20000000000 */
[----:B-----5:R-:W-:Y:S01]  /*9730*/  FMNMX.FTZ R10, R24, R21, !PT ;  /* 0x00000015180a7209 */ /* 0x020fe20007810000 */
[----:B------:R-:W4:Y:S01]  /*9740*/  MUFU.TANH R40, R40 ;  /* 0x0000002800287308 */ /* 0x000f220000002400 */
[--C-:B------:R-:W-:Y:S01]  /*9750*/  FFMA.FTZ R26, R26, UR22, -R82.reuse ;  /* 0x000000161a1a7c23 */ /* 0x100fe20008010852 */
[--C-:B------:R-:W-:Y:S01]  /*9760*/  FFMA.FTZ R136, R41, UR22, -R82.reuse ;  /* 0x0000001629887c23 */ /* 0x100fe20008010852 */
[----:B------:R-:W-:Y:S01]  /*9770*/  FMNMX.FTZ R21, R27, R10, !PT ;  /* 0x0000000a1b157209 */ /* 0x000fe20007810000 */
[----:B------:R-:W-:Y:S01]  /*9780*/  HGMMA.64x64x16.F32 R88, R132, gdesc[UR4].tnspB, R88, gsb0 ;  /* 0x40e0000484587df0 */ /* 0x000fe20008000858 */
[----:B------:R-:W-:Y:S01]  /*9790*/  UIADD3 UR6, UR10, 0x280, URZ ;  /* 0x000002800a067890 */ /* 0x000fe2000fffe03f */
[--C-:B------:R-:W-:Y:S01]  /*97a0*/  FFMA.FTZ R41, R57, UR22, -R82.reuse ;  /* 0x0000001639297c23 */ /* 0x100fe20008010852 */
[----:B------:R-:W-:Y:S01]  /*97b0*/  UMOV UR7, 0x40000040 ;  /* 0x4000004000077882 */ /* 0x000fe20000000000 */
[----:B--2---:R-:W-:Y:S01]  /*97c0*/  FMNMX.FTZ R21, R28, R21, !PT ;  /* 0x000000151c157209 */ /* 0x004fe20007810000 */
[----:B------:R-:W2:Y:S01]  /*97d0*/  MUFU.TANH R42, R42 ;  /* 0x0000002a002a7308 */ /* 0x000ea20000002400 */
[--C-:B------:R-:W-:Y:S01]  /*97e0*/  FFMA.FTZ R146, R29, UR22, -R82.reuse ;  /* 0x000000161d927c23 */ /* 0x100fe20008010852 */
[--C-:B------:R-:W-:Y:S01]  /*97f0*/  FFMA.FTZ R29, R34, UR22, -R82.reuse ;  /* 0x00000016221d7c23 */ /* 0x100fe20008010852 */
[----:B------:R-:W-:Y:S01]  /*9800*/  FMNMX.FTZ R21, R30, R21, !PT ;  /* 0x000000151e157209 */ /* 0x000fe20007810000 */
[--C-:B------:R-:W-:Y:S01]  /*9810*/  FFMA.FTZ R142, R37, UR22, -R82.reuse ;  /* 0x00000016258e7c23 */ /* 0x100fe20008010852 */
[--C-:B------:R-:W-:Y:S01]  /*9820*/  FFMA.FTZ R138, R45, UR22, -R82.reuse ;  /* 0x000000162d8a7c23 */ /* 0x100fe20008010852 */
[--C-:B------:R-:W-:Y:S01]  /*9830*/  FFMA.FTZ R37, R46, UR22, -R82.reuse ;  /* 0x000000162e257c23 */ /* 0x100fe20008010852 */
[----:B------:R-:W-:Y:S01]  /*9840*/  FMNMX.FTZ R10, R32, R21, !PT ;  /* 0x00000015200a7209 */ /* 0x000fe20007810000 */
[----:B------:R-:W5:Y:S01]  /*9850*/  MUFU.TANH R44, R44 ;  /* 0x0000002c002c7308 */ /* 0x000f620000002400 */
[--C-:B------:R-:W-:Y:S01]  /*9860*/  FFMA.FTZ R50, R50, UR22, -R82.reuse ;  /* 0x0000001632327c23 */ /* 0x100fe20008010852 */
[--C-:B------:R-:W-:Y:S01]  /*9870*/  FFMA.FTZ R54, R54, UR22, -R82.reuse ;  /* 0x0000001636367c23 */ /* 0x100fe20008010852 */
[----:B------:R-:W-:Y:S01]  /*9880*/  FMNMX.FTZ R21, R35, R10, !PT ;  /* 0x0000000a23157209 */ /* 0x000fe20007810000 */
[--C-:B------:R-:W-:Y:S01]  /*9890*/  FFMA.FTZ R34, R58, UR22, -R82.reuse ;  /* 0x000000163a227c23 */ /* 0x100fe20008010852 */
[--C-:B------:R-:W-:Y:S01]  /*98a0*/  FFMA.FTZ R45, R60, UR22, -R82.reuse ;  /* 0x000000163c2d7c23 */ /* 0x100fe20008010852 */
[--C-:B------:R-:W-:Y:S01]  /*98b0*/  FFMA.FTZ R46, R61, UR22, -R82.reuse ;  /* 0x000000163d2e7c23 */ /* 0x100fe20008010852 */
[----:B-1----:R-:W-:Y:S01]  /*98c0*/  FMNMX.FTZ R21, R36, R21, !PT ;  /* 0x0000001524157209 */ /* 0x002fe20007810000 */
[----:B------:R-:W1:Y:S01]  /*98d0*/  MUFU.TANH R47, R47 ;  /* 0x0000002f002f7308 */ /* 0x000e620000002400 */
[--C-:B------:R-:W-:Y:S01]  /*98e0*/  FFMA.FTZ R69, R69, UR22, -R82.reuse ;  /* 0x0000001645457c23 */ /* 0x100fe20008010852 */
[----:B------:R-:W-:Y:S01]  /*98f0*/  FFMA.FTZ R72, R72, UR22, -R82 ;  /* 0x0000001648487c23 */ /* 0x000fe20008010852 */
[----:B---3--:R-:W-:-:S04]  /*9900*/  FMNMX.FTZ R21, R38, R21, !PT ;  /* 0x0000001526157209 */ /* 0x008fc80007810000 */
[----:B----4-:R-:W-:Y:S01]  /*9910*/  FMNMX.FTZ R21, R40, R21, !PT ;  /* 0x0000001528157209 */ /* 0x010fe20007810000 */
[----:B------:R-:W3:Y:S03]  /*9920*/  MUFU.TANH R48, R48 ;  /* 0x0000003000307308 */ /* 0x000ee60000002400 */
[----:B--2---:R-:W-:-:S04]  /*9930*/  FMNMX.FTZ R21, R42, R21, !PT ;  /* 0x000000152a157209 */ /* 0x004fc80007810000 */
[----:B-----5:R-:W-:Y:S01]  /*9940*/  FMNMX.FTZ R10, R44, R21, !PT ;  /* 0x000000152c0a7209 */ /* 0x020fe20007810000 */
[----:B------:R-:W2:Y:S01]  /*9950*/  MUFU.TANH R51, R51 ;  /* 0x0000003300337308 */ /* 0x000ea20000002400 */
[----:B------:R-:W-:Y:S02]  /*9960*/  FFMA.FTZ R21, R39, UR22, -R82 ;  /* 0x0000001627157c23 */ /* 0x000fe40008010852 */
[----:B-1----:R-:W-:-:S05]  /*9970*/  FMNMX.FTZ R31, R47, R10, !PT ;  /* 0x0000000a2f1f7209 */ /* 0x002fca0007810000 */
[----:B------:R-:W1:Y:S01]  /*9980*/  MUFU.TANH R52, R52 ;  /* 0x0000003400347308 */ /* 0x000e620000002400 */
[----:B---3--:R-:W-:-:S07]  /*9990*/  FMNMX.FTZ R10, R48, R31, !PT ;  /* 0x0000001f300a7209 */ /* 0x008fce0007810000 */
[----:B------:R-:W3:Y:S01]  /*99a0*/  MUFU.TANH R55, R55 ;  /* 0x0000003700377308 */ /* 0x000ee20000002400 */
[----:B--2---:R-:W-:-:S07]  /*99b0*/  FMNMX.FTZ R31, R51, R10, !PT ;  /* 0x0000000a331f7209 */ /* 0x004fce0007810000 */
[----:B------:R-:W2:Y:S01]  /*99c0*/  MUFU.TANH R63, R63 ;  /* 0x0000003f003f7308 */ /* 0x000ea20000002400 */
[----:B-1----:R-:W-:Y:S01]  /*99d0*/  FMNMX.FTZ R10, R52, R31, !PT ;  /* 0x0000001f340a7209 */ /* 0x002fe20007810000 */
[--C-:B------:R-:W-:Y:S01]  /*99e0*/  FFMA.FTZ R31, R43, UR22, -R82.reuse ;  /* 0x000000162b1f7c23 */ /* 0x100fe20008010852 */
[----:B------:R-:W-:-:S05]  /*99f0*/  FFMA.FTZ R43, R59, UR22, -R82 ;  /* 0x000000163b2b7c23 */ /* 0x000fca0008010852 */
[----:B------:R-:W1:Y:S01]  /*9a00*/  MUFU.TANH R66, R66 ;  /* 0x0000004200427308 */ /* 0x000e620000002400 */
[----:B---3--:R-:W-:-:S07]  /*9a10*/  FMNMX.FTZ R10, R55, R10, !PT ;  /* 0x0000000a370a7209 */ /* 0x008fce0007810000 */
[----:B------:R-:W3:Y:S01]  /*9a20*/  MUFU.TANH R67, R67 ;  /* 0x0000004300437308 */ /* 0x000ee20000002400 */
[----:B------:R-:W-:Y:S02]  /*9a30*/  WARPGROUP.DEPBAR.LE gsb0, 0x0 ;  /* 0x00008000000079c5 */ /* 0x000fe40000010000 */
[----:B------:R-:W-:Y:S01]  /*9a40*/  WARPGROUP.ARRIVE ;  /* 0x00000000000079c5 */ /* 0x000fe20000000000 */
[----:B--2---:R-:W-:Y:S01]  /*9a50*/  FMNMX.FTZ R33, R63, R10, !PT ;  /* 0x0000000a3f217209 */ /* 0x004fe20007810000 */
[--C-:B------:R-:W-:Y:S01]  /*9a60*/  FFMA.FTZ R132, R49, UR22, -R82.reuse ;  /* 0x0000001631847c23 */ /* 0x100fe20008010852 */
[--C-:B------:R-:W-:Y:S01]  /*9a70*/  FFMA.FTZ R134, R53, UR22, -R82.reuse ;  /* 0x0000001635867c23 */ /* 0x100fe20008010852 */
[----:B------:R-:W-:Y:S01]  /*9a80*/  FFMA.FTZ R53, R65, UR22, -R82 ;  /* 0x0000001641357c23 */ /* 0x000fe20008010852 */
[----:B------:R-:W2:Y:S01]  /*9a90*/  MUFU.TANH R70, R70 ;  /* 0x0000004600467308 */ /* 0x000ea20000002400 */
[----:B------:R-:W-:Y:S01]  /*9aa0*/  HGMMA.64x64x16.F32 R88, R128, gdesc[UR4].tnspB, R88, gsb0 ;  /* 0x40e0000480587df0 */ /* 0x000fe20008000858 */
[----:B------:R-:W-:Y:S01]  /*9ab0*/  UIADD3 UR6, UR10, 0x300, URZ ;  /* 0x000003000a067890 */ /* 0x000fe2000fffe03f */
[----:B-1----:R-:W-:Y:S01]  /*9ac0*/  FMNMX.FTZ R10, R66, R33, !PT ;  /* 0x00000021420a7209 */ /* 0x002fe20007810000 */
[----:B------:R-:W-:-:S04]  /*9ad0*/  UMOV UR7, 0x40000040 ;  /* 0x4000004000077882 */ /* 0x000fc80000000000 */
        /* <DEDUP_REMOVED lines=18> */
[----:B------:R-:W-:Y:S02]  /*9c00*/  WARPGROUP.DEPBAR.LE gsb0, 0x0 ;  /* 0x00008000000079c5 */ /* 0x000fe40000010000 */
[----:B------:R-:W-:Y:S01]  /*9c10*/  WARPGROUP.ARRIVE ;  /* 0x00000000000079c5 */ /* 0x000fe20000000000 */
[----:B---3--:R-:W-:-:S03]  /*9c20*/  FMNMX.FTZ R10, R80, R39, !PT ;  /* 0x00000027500a7209 */ /* 0x008fc60007810000 */
[----:B------:R1:W-:Y:S02]  /*9c30*/  MUFU.EX2 R13, R26 ;  /* 0x0000001a000d7308 */ /* 0x0003e40000000800 */
[----:B------:R-:W-:Y:S01]  /*9c40*/  HGMMA.64x64x16.F32 R88, R124, gdesc[UR4].tnspB, R88, gsb0 ;  /* 0x40e000047c587df0 */ /* 0x000fe20008000858 */
[----:B------:R-:W-:Y:S01]  /*9c50*/  UIADD3 UR6, UR10, 0x380, URZ ;  /* 0x000003800a067890 */ /* 0x000fe2000fffe03f */
[----:B--2---:R-:W-:Y:S01]  /*9c60*/  FMNMX.FTZ R10, R81, R10, !PT ;  /* 0x0000000a510a7209 */ /* 0x004fe20007810000 */
[----:B------:R-:W-:-:S03]  /*9c70*/  UMOV UR7, 0x40000040 ;  /* 0x4000004000077882 */ /* 0x000fc60000000000 */
[----:B------:R-:W-:Y:S01]  /*9c80*/  MUFU.EX2 R74, R74 ;  /* 0x0000004a004a7308 */ /* 0x000fe20000000800 */
[--C-:B-1----:R-:W-:Y:S01]  /*9c90*/  FFMA.FTZ R26, R56, UR22, -R82.reuse ;  /* 0x00000016381a7c23 */ /* 0x102fe20008010852 */
[----:B------:R-:W1:Y:S06]  /*9ca0*/  SHFL.BFLY PT, R49, R10, 0x2, 0x1f ;  /* 0x0c401f000a317f89 */ /* 0x000e6c00000e0000 */
[----:B------:R-:W2:Y:S08]  /*9cb0*/  MUFU.EX2 R11, R11 ;  /* 0x0000000b000b7308 */ /* 0x000eb00000000800 */
[----:B------:R-:W3:Y:S08]  /*9cc0*/  MUFU.EX2 R148, R148 ;  /* 0x0000009400947308 */ /* 0x000ef00000000800 */
[----:B------:R-:W4:Y:S01]  /*9cd0*/  MUFU.EX2 R150, R150 ;  /* 0x0000009600967308 */ /* 0x000f220000000800 */
[----:B--2---:R-:W-:Y:S01]  /*9ce0*/  FFMA.FTZ R5, R74, R5, R11 ;  /* 0x000000054a057223 */ /* 0x004fe2000001000b */
[----:B-1----:R-:W-:Y:S01]  /*9cf0*/  FMNMX.FTZ R56, R10, R49, !PT ;  /* 0x000000310a387209 */ /* 0x002fe20007810000 */
[----:B------:R-:W-:-:S04]  /*9d00*/  FFMA.FTZ R49, R62, UR22, -R82 ;  /* 0x000000163e317c23 */ /* 0x000fc80008010852 */
[----:B------:R-:W1:Y:S01]  /*9d10*/  SHFL.BFLY PT, R57, R56, 0x1, 0x1f ;  /* 0x0c201f0038397f89 */ /* 0x000e6200000e0000 */
[----:B------:R-:W-:Y:S01]  /*9d20*/  MUFU.EX2 R15, R15 ;  /* 0x0000000f000f7308 */ /* 0x000fe20000000800 */
[C---:B---3--:R-:W-:Y:S01]  /*9d30*/  FADD.FTZ R5, R148.reuse, R5 ;  /* 0x0000000594057221 */ /* 0x048fe20000010000 */
[----:B------:R-:W-:-:S06]  /*9d40*/  F2FP.F16.F32.PACK_AB R148, R148, R11 ;  /* 0x0000000b9494723e */ /* 0x000fcc00000000ff */
[----:B------:R-:W-:Y:S08]  /*9d50*/  MUFU.EX2 R144, R144 ;  /* 0x0000009000907308 */ /* 0x000ff00000000800 */
[----:B------:R-:W-:Y:S01]  /*9d60*/  MUFU.EX2 R146, R146 ;  /* 0x0000009200927308 */ /* 0x000fe20000000800 */
[----:B-1----:R-:W-:-:S07]  /*9d70*/  FMNMX.FTZ R10, R56, R57, !PT ;  /* 0x00000039380a7209 */ /* 0x002fce0007810000 */
[----:B------:R-:W-:Y:S01]  /*9d80*/  MUFU.EX2 R25, R25 ;  /* 0x0000001900197308 */ /* 0x000fe20000000800 */
[C---:B------:R-:W-:Y:S01]  /*9d90*/  FMUL.FTZ R59, R10.reuse, UR22 ;  /* 0x000000160a3b7c20 */ /* 0x040fe20008410000 */
[----:B------:R-:W-:-:S03]  /*9da0*/  FADD.FTZ R57, -R10, R9 ;  /* 0x000000090a397221 */ /* 0x000fc60000010100 */
[--C-:B------:R-:W-:Y:S01]  /*9db0*/  FFMA.FTZ R145, R27, UR22, -R59.reuse ;  /* 0x000000161b917c23 */ /* 0x100fe2000801083b */
[----:B------:R-:W-:Y:S02]  /*9dc0*/  IMAD.U32 R27, RZ, RZ, UR39 ;  /* 0x00000027ff1b7e24 */ /* 0x000fe4000f8e00ff */
[----:B------:R-:W-:Y:S01]  /*9dd0*/  FMUL.FTZ R57, R57, UR22 ;  /* 0x0000001639397c20 */ /* 0x000fe20008410000 */
[--C-:B------:R-:W-:Y:S01]  /*9de0*/  FFMA.FTZ R12, R12, UR22, -R59.reuse ;  /* 0x000000160c0c7c23 */ /* 0x100fe2000801083b */
[--C-:B------:R-:W-:Y:S01]  /*9df0*/  FFMA.FTZ R149, R14, UR22, -R59.reuse ;  /* 0x000000160e957c23 */ /* 0x100fe2000801083b */
[----:B------:R-:W-:Y:S01]  /*9e00*/  FFMA.FTZ R141, R35, UR22, -R59 ;  /* 0x00000016238d7c23 */ /* 0x000fe2000801083b */
[----:B------:R-:W-:Y:S01]  /*9e10*/  @!P1 LEA R27, R27, UR40, 0x3 ;  /* 0x000000281b1b9c11 */ /* 0x000fe2000f8e18ff */
[----:B------:R-:W-:Y:S01]  /*9e20*/  VIADD R35, R16, 0x9 ;  /* 0x0000000910237836 */ /* 0x000fe20000000000 */
[----:B------:R-:W-:Y:S01]  /*9e30*/  MUFU.EX2 R57, R57 ;  /* 0x0000003900397308 */ /* 0x000fe20000000800 */
[----:B------:R-:W-:-:S02]  /*9e40*/  WARPGROUP.DEPBAR.LE gsb0, 0x0 ;  /* 0x00008000000079c5 */ /* 0x000fc40000010000 */
[----:B------:R-:W-:Y:S01]  /*9e50*/  WARPGROUP.ARRIVE ;  /* 0x00000000000079c5 */ /* 0x000fe20000000000 */
[--C-:B------:R-:W-:Y:S01]  /*9e60*/  FFMA.FTZ R151, R20, UR22, -R59.reuse ;  /* 0x0000001614977c23 */ /* 0x100fe2000801083b */
[----:B------:R-:W-:Y:S01]  /*9e70*/  @!P1 VIADD R27, R27, 0x16840 ;  /* 0x000168401b1b9836 */ /* 0x000fe20000000000 */
[----:B------:R-:W-:Y:S01]  /*9e80*/  SEL R35, R35, 0x9, !P2 ;  /* 0x0000000923237807 */ /* 0x000fe20005000000 */
[----:B------:R-:W-:Y:S01]  /*9e90*/  FFMA.FTZ R14, R24, UR22, -R59 ;  /* 0x00000016180e7c23 */ /* 0x000fe2000801083b */
[----:B------:R-:W1:Y:S01]  /*9ea0*/  MUFU.EX2 R12, R12 ;  /* 0x0000000c000c7308 */ /* 0x000e620000000800 */
[----:B------:R-:W-:Y:S01]  /*9eb0*/  HGMMA.64x64x16.F32 R88, R120, gdesc[UR4].tnspB, R88, gsb0 ;  /* 0x40e0000478587df0 */ /* 0x000fe20008000858 */
[----:B------:R-:W-:Y:S01]  /*9ec0*/  @!P1 PRMT R27, RZ, 0x654, R27 ;  /* 0x00000654ff1b9816 */ /* 0x000fe2000000001b */
[--C-:B------:R-:W-:Y:S01]  /*9ed0*/  FFMA.FTZ R20, R28, UR22, -R59.reuse ;  /* 0x000000161c147c23 */ /* 0x100fe2000801083b */
[--C-:B------:R-:W-:Y:S01]  /*9ee0*/  FFMA.FTZ R147, R30, UR22, -R59.reuse ;  /* 0x000000161e937c23 */ /* 0x100fe2000801083b */
[--C-:B------:R-:W-:Y:S01]  /*9ef0*/  FFMA.FTZ R30, R40, UR22, -R59.reuse ;  /* 0x00000016281e7c23 */ /* 0x100fe2000801083b */
[--C-:B------:R-:W-:Y:S01]  /*9f00*/  FFMA.FTZ R24, R32, UR22, -R59.reuse ;  /* 0x0000001620187c23 */ /* 0x100fe2000801083b */
[----:B------:R-:W-:Y:S01]  /*9f10*/  FFMA.FTZ R137, R42, UR22, -R59 ;  /* 0x000000162a897c23 */ /* 0x000fe2000801083b */
[----:B------:R-:W2:Y:S01]  /*9f20*/  MUFU.EX2 R149, R149 ;  /* 0x0000009500957308 */ /* 0x000ea20000000800 */
[----:B----4-:R-:W-:Y:S01]  /*9f30*/  FADD.FTZ R42, R150, R5 ;  /* 0x00000005962a7221 */ /* 0x010fe20000010000 */
        /* <DEDUP_REMOVED lines=8> */
[--C-:B------:R-:W-:Y:S01]  /*9fc0*/  FFMA.FTZ R38, R52, UR22, -R59.reuse ;  /* 0x0000001634267c23 */ /* 0x100fe2000801083b */
[--C-:B------:R-:W-:Y:S01]  /*9fd0*/  FFMA.FTZ R135, R55, UR22, -R59.reuse ;  /* 0x0000001637877c23 */ /* 0x100fe2000801083b */
[--C-:B------:R-:W-:Y:S01]  /*9fe0*/  FFMA.FTZ R129, R66, UR22, -R59.reuse ;  /* 0x0000001642817c23 */ /* 0x100fe2000801083b */
[--C-:B------:R-:W-:Y:S01]  /*9ff0*/  FFMA.FTZ R131, R70, UR22, -R59.reuse ;  /* 0x0000001646837c23 */ /* 0x100fe2000801083b */
[--C-:B------:R-:W-:Y:S01]  /*a000*/  FFMA.FTZ R125, R73, UR22, -R59.reuse ;  /* 0x00000016497d7c23 */ /* 0x100fe2000801083b */
[--C-:B------:R-:W-:Y:S01]  /*a010*/  FFMA.FTZ R75, R75, UR22, -R59.reuse ;  /* 0x000000164b4b7c23 */ /* 0x100fe2000801083b */
[----:B------:R-:W1:Y:S01]  /*a020*/  MUFU.EX2 R14, R14 ;  /* 0x0000000e000e7308 */ /* 0x000e620000000800 */
[----:B--2---:R-:W-:Y:S01]  /*a030*/  FADD.FTZ R40, R149, R4 ;  /* 0x0000000495287221 */ /* 0x004fe20000010000 */
[--C-:B------:R-:W-:Y:S01]  /*a040*/  FFMA.FTZ R4, R63, UR22, -R59.reuse ;  /* 0x000000163f047c23 */ /* 0x100fe2000801083b */
[----:B------:R-:W-:Y:S01]  /*a050*/  F2FP.F16.F32.PACK_AB R149, R149, R12 ;  /* 0x0000000c9595723e */ /* 0x000fe200000000ff */
[--C-:B------:R-:W-:Y:S01]  /*a060*/  FFMA.FTZ R76, R76, UR22, -R59.reuse ;  /* 0x000000164c4c7c23 */ /* 0x100fe2000801083b */
[--C-:B------:R-:W-:Y:S01]  /*a070*/  FFMA.FTZ R77, R77, UR22, -R59.reuse ;  /* 0x000000164d4d7c23 */ /* 0x100fe2000801083b */
[--C-:B------:R-:W-:Y:S01]  /*a080*/  FFMA.FTZ R78, R78, UR22, -R59.reuse ;  /* 0x000000164e4e7c23 */ /* 0x100fe2000801083b */
[--C-:B------:R-:W-:Y:S01]  /*a090*/  FFMA.FTZ R79, R79, UR22, -R59.reuse ;  /* 0x000000164f4f7c23 */ /* 0x100fe2000801083b */
[----:B------:R-:W2:Y:S01]  /*a0a0*/  MUFU.EX2 R145, R145 ;  /* 0x0000009100917308 */ /* 0x000ea20000000800 */
[----:B---3--:R-:W-:Y:S01]  /*a0b0*/  FADD.FTZ R5, R151, R40 ;  /* 0x0000002897057221 */ /* 0x008fe20000010000 */
[----:B------:R-:W-:Y:S01]  /*a0c0*/  FFMA.FTZ R80, R80, UR22, -R59 ;  /* 0x0000001650507c23 */ /* 0x000fe2000801083b */
[C---:B------:R-:W-:Y:S01]  /*a0d0*/  ISETP.GT.AND P2, PT, R7.reuse, UR24, PT ;  /* 0x0000001807007c0c */ /* 0x040fe2000bf44270 */
[----:B------:R-:W-:Y:S01]  /*a0e0*/  VIADD R7, R7, 0xffffffff ;  /* 0xffffffff07077836 */ /* 0x000fe20000000000 */
[----:B------:R-:W-:-:S03]  /*a0f0*/  F2FP.F16.F32.PACK_AB R150, R15, R150 ;  /* 0x000000960f96723e */ /* 0x000fc600000000ff */
[----:B------:R-:W3:Y:S01]  /*a100*/  MUFU.EX2 R20, R20 ;  /* 0x0000001400147308 */ /* 0x000ee20000000800 */
[C---:B-1----:R-:W-:Y:S01]  /*a110*/  FADD.FTZ R40, R14.reuse, R5 ;  /* 0x000000050e287221 */ /* 0x042fe20000010000 */
[----:B------:R-:W-:-:S06]  /*a120*/  F2FP.F16.F32.PACK_AB R151, R14, R151 ;  /* 0x000000970e97723e */ /* 0x000fcc00000000ff */
[----:B------:R-:W1:Y:S01]  /*a130*/  MUFU.EX2 R147, R147 ;  /* 0x0000009300937308 */ /* 0x000e620000000800 */
[----:B--2---:R-:W-:Y:S01]  /*a140*/  FADD.FTZ R5, R145, R40 ;  /* 0x0000002891057221 */ /* 0x004fe20000010000 */
[----:B------:R-:W-:-:S06]  /*a150*/  FFMA.FTZ R40, R67, UR22, -R59 ;  /* 0x0000001643287c23 */ /* 0x000fcc000801083b */
[----:B------:R-:W2:Y:S01]  /*a160*/  MUFU.EX2 R24, R24 ;  /* 0x0000001800187308 */ /* 0x000ea20000000800 */
[C---:B---3--:R-:W-:Y:S01]  /*a170*/  FADD.FTZ R44, R20.reuse, R5 ;  /* 0x00000005142c7221 */ /* 0x048fe20000010000 */
[----:B------:R-:W-:-:S06]  /*a180*/  F2FP.F16.F32.PACK_AB R145, R20, R145 ;  /* 0x000000911491723e */ /* 0x000fcc00000000ff */
[----:B------:R-:W-:Y:S01]  /*a190*/  MUFU.EX2 R140, R140 ;  /* 0x0000008c008c7308 */ /* 0x000fe20000000800 */
[----:B-1----:R-:W-:-:S07]  /*a1a0*/  FADD.FTZ R5, R147, R44 ;  /* 0x0000002c93057221 */ /* 0x002fce0000010000 */
[----:B------:R-:W1:Y:S01]  /*a1b0*/  MUFU.EX2 R141, R141 ;  /* 0x0000008d008d7308 */ /* 0x000e620000000800 */
[C---:B--2---:R-:W-:Y:S01]  /*a1c0*/  FADD.FTZ R44, R24.reuse, R5 ;  /* 0x00000005182c7221 */ /* 0x044fe20000010000 */
[----:B------:R-:W-:Y:S01]  /*a1d0*/  F2FP.F16.F32.PACK_AB R147, R24, R147 ;  /* 0x000000931893723e */ /* 0x000fe200000000ff */
[----:B------:R-:W-:Y:S02]  /*a1e0*/  WARPGROUP.DEPBAR.LE gsb0, 0x0 ;  /* 0x00008000000079c5 */ /* 0x000fe40000010000 */
[----:B------:R2:W-:Y:S06]  /*a1f0*/  BAR.ARV R35, 0x100 ;  /* 0x000400230000751d */ /* 0x0005ec0000002000 */
[----:B------:R3:W-:Y:S01]  /*a200*/  @!P1 SYNCS.ARRIVE.TRANS64.RED.A1T0 RZ, [R27+URZ], RZ ;  /* 0x000000ff1bff99a7 */ /* 0x0007e2000810043f */
[----:B------:R-:W-:Y:S01]  /*a210*/  MUFU.EX2 R29, R29 ;  /* 0x0000001d001d7308 */ /* 0x000fe20000000800 */
[----:B-1----:R-:W-:Y:S01]  /*a220*/  FADD.FTZ R5, R141, R44 ;  /* 0x0000002c8d057221 */ /* 0x002fe20000010000 */
[-C--:B------:R-:W-:Y:S01]  /*a230*/  FMUL.FTZ R88, R88, R74.reuse ;  /* 0x0000004a58587220 */ /* 0x080fe20000410000 */
[-C--:B------:R-:W-:Y:S01]  /*a240*/  FMUL.FTZ R89, R89, R74.reuse ;  /* 0x0000004a59597220 */ /* 0x080fe20000410000 */
[-C--:B------:R-:W-:Y:S01]  /*a250*/  FMUL.FTZ R92, R92, R74.reuse ;  /* 0x0000004a5c5c7220 */ /* 0x080fe20000410000 */
[-C--:B------:R-:W-:Y:S01]  /*a260*/  FMUL.FTZ R93, R93, R74.reuse ;  /* 0x0000004a5d5d7220 */ /* 0x080fe20000410000 */
[-C--:B------:R-:W-:Y:S01]  /*a270*/  FMUL.FTZ R96, R96, R74.reuse ;  /* 0x0000004a60607220 */ /* 0x080fe20000410000 */
[----:B---3--:R-:W-:Y:S01]  /*a280*/  IMAD.U32 R27, RZ, RZ, UR25 ;  /* 0x00000019ff1b7e24 */ /* 0x008fe2000f8e00ff */
[----:B------:R-:W1:Y:S01]  /*a290*/  MUFU.EX2 R28, R28 ;  /* 0x0000001c001c7308 */ /* 0x000e620000000800 */
[----:B------:R-:W-:Y:S01]  /*a2a0*/  UMOV UR25, UR39 ;  /* 0x0000002700197c82 */ /* 0x000fe20008000000 */
[-C--:B------:R-:W-:Y:S01]  /*a2b0*/  FMUL.FTZ R97, R97, R74.reuse ;  /* 0x0000004a61617220 */ /* 0x080fe20000410000 */
[-C--:B------:R-:W-:Y:S01]  /*a2c0*/  FMUL.FTZ R100, R100, R74.reuse ;  /* 0x0000004a64647220 */ /* 0x080fe20000410000 */
[----:B------:R-:W-:Y:S01]  /*a2d0*/  @!P1 LEA R27, R27, UR40, 0x3 ;  /* 0x000000281b1b9c11 */ /* 0x000fe2000f8e18ff */
[-C--:B------:R-:W-:Y:S01]  /*a2e0*/  FMUL.FTZ R101, R101, R74.reuse ;  /* 0x0000004a65657220 */ /* 0x080fe20000410000 */
[-C--:B------:R-:W-:Y:S01]  /*a2f0*/  FMUL.FTZ R104, R104, R74.reuse ;  /* 0x0000004a68687220 */ /* 0x080fe20000410000 */
[----:B------:R-:W-:Y:S01]  /*a300*/  FMUL.FTZ R105, R105, R74 ;  /* 0x0000004a69697220 */ /* 0x000fe20000410000 */
[----:B------:R-:W-:Y:S01]  /*a310*/  MUFU.EX2 R142, R142 ;  /* 0x0000008e008e7308 */ /* 0x000fe20000000800 */
[----:B------:R-:W-:-:S02]  /*a320*/  @!P1 VIADD R27, R27, 0x16860 ;  /* 0x000168601b1b9836 */ /* 0x000fc40000000000 */
[-C--:B------:R-:W-:Y:S01]  /*a330*/  FMUL.FTZ R108, R108, R74.reuse ;  /* 0x0000004a6c6c7220 */ /* 0x080fe20000410000 */
[-C--:B------:R-:W-:Y:S01]  /*a340*/  FMUL.FTZ R109, R109, R74.reuse ;  /* 0x0000004a6d6d7220 */ /* 0x080fe20000410000 */
[-C--:B------:R-:W-:Y:S01]  /*a350*/  FMUL.FTZ R112, R112, R74.reuse ;  /* 0x0000004a70707220 */ /* 0x080fe20000410000 */
[----:B------:R-:W-:Y:S01]  /*a360*/  FMUL.FTZ R113, R113, R74 ;  /* 0x0000004a71717220 */ /* 0x000fe20000410000 */
[----:B--2---:R-:W-:Y:S01]  /*a370*/  @!P1 PRMT R35, RZ, 0x654, R27 ;  /* 0x00000654ff239816 */ /* 0x004fe2000000001b */
[----:B------:R-:W-:Y:S01]  /*a380*/  FADD.FTZ R27, R15, R42 ;  /* 0x0000002a0f1b7221 */ /* 0x000fe20000010000 */
[----:B------:R-:W2:Y:S01]  /*a390*/  MUFU.EX2 R143, R143 ;  /* 0x0000008f008f7308 */ /* 0x000ea20000000800 */
[----:B-1----:R-:W-:Y:S01]  /*a3a0*/  FADD.FTZ R44, R28, R5 ;  /* 0x000000051c2c7221 */ /* 0x002fe20000010000 */
[----:B------:R1:W-:Y:S01]  /*a3b0*/  @!P1 SYNCS.ARRIVE.TRANS64.RED.A1T0 RZ, [R35+URZ], RZ ;  /* 0x000000ff23ff99a7 */ /* 0x0003e2000810043f */
[----:B------:R-:W-:Y:S01]  /*a3c0*/  FADD.FTZ R42, R144, R27 ;  /* 0x0000001b902a7221 */ /* 0x000fe20000010000 */
[C---:B------:R-:W-:Y:S01]  /*a3d0*/  F2FP.F16.F32.PACK_AB R144, R13.reuse, R144 ;  /* 0x000000900d90723e */ /* 0x040fe200000000ff */
[----:B------:R-:W-:Y:S01]  /*a3e0*/  FMUL.FTZ R116, R116, R74 ;  /* 0x0000004a74747220 */ /* 0x000fe20000410000 */
[----:B------:R-:W-:Y:S01]  /*a3f0*/  F2FP.F16.F32.PACK_AB R141, R28, R141 ;  /* 0x0000008d1c8d723e */ /* 0x000fe200000000ff */
[----:B------:R-:W-:Y:S01]  /*a400*/  FADD.FTZ R27, R13, R42 ;  /* 0x0000002a0d1b7221 */ /* 0x000fe20000010000 */
[----:B------:R-:W3:Y:S01]  /*a410*/  MUFU.EX2 R21, R21 ;  /* 0x0000001500157308 */ /* 0x000ee20000000800 */
[--C-:B------:R-:W-:Y:S01]  /*a420*/  FFMA.FTZ R42, R71, UR22, -R59.reuse ;  /* 0x00000016472a7c23 */ /* 0x100fe2000801083b */
[----:B------:R-:W-:Y:S01]  /*a430*/  FFMA.FTZ R59, R81, UR22, -R59 ;  /* 0x00000016513b7c23 */ /* 0x000fe2000801083b */
[----:B------:R-:W-:Y:S01]  /*a440*/  FADD.FTZ R48, R146, R27 ;  /* 0x0000001b92307221 */ /* 0x000fe20000010000 */
[----:B------:R-:W-:Y:S01]  /*a450*/  F2FP.F16.F32.PACK_AB R146, R25, R146 ;  /* 0x000000921992723e */ /* 0x000fe200000000ff */
[----:B------:R-:W-:Y:S01]  /*a460*/  FMUL.FTZ R117, R117, R74 ;  /* 0x0000004a75757220 */ /* 0x000fe20000410000 */
[-C--:B------:R-:W-:Y:S01]  /*a470*/  FMUL.FTZ R90, R90, R57.reuse ;  /* 0x000000395a5a7220 */ /* 0x080fe20000410000 */
[----:B------:R-:W-:Y:S01]  /*a480*/  FADD.FTZ R27, R25, R48 ;  /* 0x00000030191b7221 */ /* 0x000fe20000010000 */
[----:B------:R-:W4:Y:S01]  /*a490*/  MUFU.EX2 R30, R30 ;  /* 0x0000001e001e7308 */ /* 0x000f220000000800 */
[----:B--2---:R-:W-:Y:S01]  /*a4a0*/  FADD.FTZ R5, R143, R44 ;  /* 0x0000002c8f057221 */ /* 0x004fe20000010000 */
[-C--:B------:R-:W-:Y:S01]  /*a4b0*/  FMUL.FTZ R91, R91, R57.reuse ;  /* 0x000000395b5b7220 */ /* 0x080fe20000410000 */
[----:B------:R-:W-:Y:S01]  /*a4c0*/  FADD.FTZ R48, R140, R27 ;  /* 0x0000001b8c307221 */ /* 0x000fe20000010000 */
[----:B------:R-:W-:Y:S01]  /*a4d0*/  F2FP.F16.F32.PACK_AB R140, R29, R140 ;  /* 0x0000008c1d8c723e */ /* 0x000fe200000000ff */
[-C--:B------:R-:W-:Y:S01]  /*a4e0*/  FMUL.FTZ R94, R94, R57.reuse ;  /* 0x000000395e5e7220 */ /* 0x080fe20000410000 */
[-C--:B------:R-:W-:Y:S01]  /*a4f0*/  FMUL.FTZ R95, R95, R57.reuse ;  /* 0x000000395f5f7220 */ /* 0x080fe20000410000 */
[----:B------:R-:W-:Y:S01]  /*a500*/  FADD.FTZ R27, R29, R48 ;  /* 0x000000301d1b7221 */ /* 0x000fe20000010000 */
[----:B------:R-:W2:Y:S01]  /*a510*/  MUFU.EX2 R136, R136 ;  /* 0x0000008800887308 */ /* 0x000ea20000000800 */
[-C--:B------:R-:W-:Y:S01]  /*a520*/  FMUL.FTZ R98, R98, R57.reuse ;  /* 0x0000003962627220 */ /* 0x080fe20000410000 */
[-C--:B------:R-:W-:Y:S01]  /*a530*/  FMUL.FTZ R99, R99, R57.reuse ;  /* 0x0000003963637220 */ /* 0x080fe20000410000 */
[----:B------:R-:W-:Y:S01]  /*a540*/  FADD.FTZ R48, R142, R27 ;  /* 0x0000001b8e307221 */ /* 0x000fe20000010000 */
[----:B---3--:R-:W-:Y:S01]  /*a550*/  F2FP.F16.F32.PACK_AB R142, R21, R142 ;  /* 0x0000008e158e723e */ /* 0x008fe200000000ff */
[-C--:B------:R-:W-:Y:S01]  /*a560*/  FMUL.FTZ R102, R102, R57.reuse ;  /* 0x0000003966667220 */ /* 0x080fe20000410000 */
[----:B------:R-:W-:Y:S01]  /*a570*/  FMUL.FTZ R103, R103, R57 ;  /* 0x0000003967677220 */ /* 0x000fe20000410000 */
[----:B------:R-:W-:Y:S01]  /*a580*/  FADD.FTZ R27, R21, R48 ;  /* 0x00000030151b7221 */ /* 0x000fe20000010000 */
        /* <DEDUP_REMOVED lines=10> */
[-C--:B------:R-:W-:Y:S01]  /*a630*/  FMUL.FTZ R115, R115, R57.reuse ;  /* 0x0000003973737220 */ /* 0x080fe20000410000 */
[-C--:B------:R-:W-:Y:S01]  /*a640*/  FMUL.FTZ R118, R118, R57.reuse ;  /* 0x0000003976767220 */ /* 0x080fe20000410000 */
[----:B------:R-:W-:-:S04]  /*a650*/  FMUL.FTZ R119, R119, R57 ;  /* 0x0000003977777220 */ /* 0x000fc80000410000 */
        /* <DEDUP_REMOVED lines=17> */
[----:B------:R-:W-:-:S06]  /*a770*/  F2FP.F16.F32.PACK_AB R139, R36, R139 ;  /* 0x0000008b248b723e */ /* 0x000fcc00000000ff */
[----:B------:R3:W5:Y:S01]  /*a780*/  MUFU.EX2 R33, R50 ;  /* 0x0000003200217308 */ /* 0x0007620000000800 */
[----:B----4-:R-:W-:-:S07]  /*a790*/  FADD.FTZ R20, R132, R11 ;  /* 0x0000000b84147221 */ /* 0x010fce0000010000 */
[----:B------:R-:W4:Y:S01]  /*a7a0*/  MUFU.EX2 R38, R38 ;  /* 0x0000002600267308 */ /* 0x000f220000000800 */
[----:B--2---:R-:W-:Y:S01]  /*a7b0*/  FADD.FTZ R5, R133, R14 ;  /* 0x0000000e85057221 */ /* 0x004fe20000010000 */
[----:B---3--:R-:W-:-:S06]  /*a7c0*/  FFMA.FTZ R50, R64, UR22, -R82 ;  /* 0x0000001640327c23 */ /* 0x008fcc0008010852 */
[----:B------:R-:W2:Y:S01]  /*a7d0*/  MUFU.EX2 R134, R134 ;  /* 0x0000008600867308 */ /* 0x000ea20000000800 */
[C---:B-----5:R-:W-:Y:S01]  /*a7e0*/  FADD.FTZ R11, R33.reuse, R20 ;  /* 0x00000014210b7221 */ /* 0x060fe20000010000 */
[----:B------:R-:W-:-:S06]  /*a7f0*/  F2FP.F16.F32.PACK_AB R132, R33, R132 ;  /* 0x000000842184723e */ /* 0x000fcc00000000ff */
[----:B------:R-:W3:Y:S01]  /*a800*/  MUFU.EX2 R135, R135 ;  /* 0x0000008700877308 */ /* 0x000ee20000000800 */
[C---:B----4-:R-:W-:Y:S01]  /*a810*/  FADD.FTZ R14, R38.reuse, R5 ;  /* 0x00000005260e7221 */ /* 0x050fe20000010000 */
[----:B------:R-:W-:-:S06]  /*a820*/  F2FP.F16.F32.PACK_AB R133, R38, R133 ;  /* 0x000000852685723e */ /* 0x000fcc00000000ff */
[----:B------:R4:W5:Y:S01]  /*a830*/  MUFU.EX2 R39, R54 ;  /* 0x0000003600277308 */ /* 0x0009620000000800 */
[----:B--2---:R-:W-:-:S07]  /*a840*/  FADD.FTZ R20, R134, R11 ;  /* 0x0000000b86147221 */ /* 0x004fce0000010000 */
[----:B------:R-:W2:Y:S01]  /*a850*/  MUFU.EX2 R4, R4 ;  /* 0x0000000400047308 */ /* 0x000ea20000000800 */
[----:B---3--:R-:W-:Y:S01]  /*a860*/  FADD.FTZ R5, R135, R14 ;  /* 0x0000000e87057221 */ /* 0x008fe20000010000 */
[----:B----4-:R-:W-:-:S06]  /*a870*/  FFMA.FTZ R54, R68, UR22, -R82 ;  /* 0x0000001644367c23 */ /* 0x010fcc0008010852 */
[----:B------:R-:W3:Y:S01]  /*a880*/  MUFU.EX2 R26, R26 ;  /* 0x0000001a001a7308 */ /* 0x000ee20000000800 */
[C---:B-----5:R-:W-:Y:S01]  /*a890*/  FADD.FTZ R11, R39.reuse, R20 ;  /* 0x00000014270b7221 */ /* 0x060fe20000010000 */
        /* <DEDUP_REMOVED lines=14> */
[----:B------:R-:W3:Y:S01]  /*a980*/  MUFU.EX2 R43, R43 ;  /* 0x0000002b002b7308 */ /* 0x000ee20000000800 */
[----:B----4-:R-:W-:-:S07]  /*a990*/  FADD.FTZ R20, R34, R11 ;  /* 0x0000000b22147221 */ /* 0x010fce0000010000 */
[----:B------:R-:W4:Y:S01]  /*a9a0*/  MUFU.EX2 R42, R42 ;  /* 0x0000002a002a7308 */ /* 0x000f220000000800 */
[----:B--2---:R-:W-:-:S07]  /*a9b0*/  FADD.FTZ R5, R131, R14 ;  /* 0x0000000e83057221 */ /* 0x004fce0000010000 */
[----:B------:R-:W2:Y:S01]  /*a9c0*/  MUFU.EX2 R45, R45 ;  /* 0x0000002d002d7308 */ /* 0x000ea20000000800 */
[C---:B---3--:R-:W-:Y:S01]  /*a9d0*/  FADD.FTZ R20, R43.reuse, R20 ;  /* 0x000000142b147221 */ /* 0x048fe20000010000 */
[----:B------:R-:W-:-:S06]  /*a9e0*/  F2FP.F16.F32.PACK_AB R130, R43, R34 ;  /* 0x000000222b82723e */ /* 0x000fcc00000000ff */
        /* <DEDUP_REMOVED lines=36> */
[----:B---3--:R-:W-:Y:S01]  /*ac30*/  FADD.FTZ R11, R80, R11 ;  /* 0x0000000b500b7221 */ /* 0x008fe20000010000 */
[C---:B----4-:R-:W-:Y:S01]  /*ac40*/  FADD.FTZ R5, R9.reuse, R4 ;  /* 0x0000000409057221 */ /* 0x050fe20000010000 */
[----:B------:R-:W-:Y:S01]  /*ac50*/  F2FP.F16.F32.PACK_AB R122, R9, R56 ;  /* 0x00000038097a723e */ /* 0x000fe200000000ff */
[----:B------:R-:W-:Y:S02]  /*ac60*/  IMAD.MOV.U32 R9, RZ, RZ, R10 ;  /* 0x000000ffff097224 */ /* 0x000fe400078e000a */
[C---:B--2---:R-:W-:Y:S01]  /*ac70*/  FADD.FTZ R4, R59.reuse, R11 ;  /* 0x0000000b3b047221 */ /* 0x044fe20000010000 */
[----:B------:R-:W-:Y:S01]  /*ac80*/  F2FP.F16.F32.PACK_AB R123, R59, R80 ;  /* 0x000000503b7b723e */ /* 0x000fe200000000ff */
[----:B------:R-:W-:Y:S01]  /*ac90*/  IMAD.MOV.U32 R11, RZ, RZ, R8 ;  /* 0x000000ffff0b7224 */ /* 0x000fe200078e0008 */
[----:B-1----:R-:W-:Y:S06]  /*aca0*/  @P2 BRA `(.L_x_11178) ;  /* 0xffffffd800ec2947 */ /* 0x002fec000383ffff */
.L_x_11169:
        /* <DEDUP_REMOVED lines=12> */
.L_x_11196:
        /* <DEDUP_REMOVED lines=9> */
.L_x_11181:
[----:B------:R-:W-:Y:S01]  /*ae00*/  ULEA UR6, UR39, UR40, 0x3 ;  /* 0x0000002827067291 */ /* 0x000fe2000f8e183f */
[----:B------:R-:W-:-:S05]  /*ae10*/  IMAD.U32 R8, RZ, RZ, UR37 ;  /* 0x00000025ff087e24 */ /* 0x000fca000f8e00ff */
[----:B------:R-:W-:-:S04]  /*ae20*/  SHF.L.U32 R8, R8, 0x1f, RZ ;  /* 0x0000001f08087819 */ /* 0x000fc800000006ff */
[----:B------:R1:W2:Y:S01]  /*ae30*/  SYNCS.PHASECHK.TRANS64.TRYWAIT P2, [UR6+0x16830], R8 ;  /* 0x01683008ff0075a7 */ /* 0x0002a20008040146 */
[----:B------:R-:W-:Y:S05]  /*ae40*/  @!P0 BRA `(.L_x_11182) ;  /* 0x0000000000048947 */ /* 0x000fea0003800000 */
[----:B------:R-:W-:Y:S01]  /*ae50*/  BPT.TRAP 0x1 ;  /* 0x000000040000795c */ /* 0x000fe20000300000 */
.L_x_11182:
[----:B--2---:R-:W-:Y:S05]  /*ae60*/  @P2 BRA `(.L_x_11180) ;  /* 0x0000000000082947 */ /* 0x004fea0003800000 */
[----:B------:R-:W2:Y:S02]  /*ae70*/  SYNCS.PHASECHK.TRANS64.TRYWAIT P2, [UR6+0x16830], R8 ;  /* 0x01683008ff0075a7 */ /* 0x000ea40008040146 */
[----:B--2---:R-:W-:Y:S05]  /*ae80*/  @!P2 BRA `(.L_x_11183) ;  /* 0x00000078002ca947 */ /* 0x004fea0003800000 */
.L_x_11180:
        /* <DEDUP_REMOVED lines=25> */
.L_x_11185:
[----:B------:R-:W-:Y:S01]  /*b020*/  ULEA UR6, UR27, UR40, 0x3 ;  /* 0x000000281b067291 */ /* 0x000fe2000f8e183f */
[----:B------:R-:W-:-:S05]  /*b030*/  IMAD.U32 R8, RZ, RZ, UR28 ;  /* 0x0000001cff087e24 */ /* 0x000fca000f8e00ff */
[----:B------:R-:W-:-:S04]  /*b040*/  SHF.L.U32 R8, R8, 0x1f, RZ ;  /* 0x0000001f08087819 */ /* 0x000fc800000006ff */
[----:B------:R1:W2:Y:S01]  /*b050*/  SYNCS.PHASECHK.TRANS64.TRYWAIT P2, [UR6+0x16850], R8 ;  /* 0x01685008ff0075a7 */ /* 0x0002a20008040146 */
[----:B------:R-:W-:Y:S05]  /*b060*/  @!P0 BRA `(.L_x_11186) ;  /* 0x0000000000048947 */ /* 0x000fea0003800000 */
[----:B------:R-:W-:Y:S01]  /*b070*/  BPT.TRAP 0x1 ;  /* 0x000000040000795c */ /* 0x000fe20000300000 */
.L_x_11186:
[----:B--2---:R-:W-:Y:S05]  /*b080*/  @P2 BRA `(.L_x_11184) ;  /* 0x0000000000082947 */ /* 0x004fea0003800000 */
[----:B------:R-:W2:Y:S02]  /*b090*/  SYNCS.PHASECHK.TRANS64.TRYWAIT P2, [UR6+0x16850], R8 ;  /* 0x01685008ff0075a7 */ /* 0x000ea40008040146 */
[----:B--2---:R-:W-:Y:S05]  /*b0a0*/  @!P2 BRA `(.L_x_11187) ;  /* 0x0000007400bca947 */ /* 0x004fea0003800000 */
.L_x_11184:
[----:B------:R-:W-:Y:S01]  /*b0b0*/  UIADD3 UR6, UR40, 0x400, URZ ;  /* 0x0000040028067890 */ /* 0x000fe2000fffe03f */
[----:B------:R-:W-:Y:S01]  /*b0c0*/  WARPGROUP.ARRIVE ;  /* 0x00000000000079c5 */ /* 0x000fe20000000000 */
[----:B------:R-:W-:Y:S01]  /*b0d0*/  UMOV UR7, 0x40000040 ;  /* 0x4000004000077882 */ /* 0x000fe20000000000 */
[----:B------:R-:W-:Y:S01]  /*b0e0*/  FMUL.FTZ R44, R44, UR26 ;  /* 0x0000001a2c2c7c20 */ /* 0x000fe20008410000 */
[----:B------:R-:W-:Y:S01]  /*b0f0*/  USHF.R.U32.HI UR6, URZ, 0x4, UR6 ;  /* 0x000000043f067899 */ /* 0x000fe20008011606 */
[----:B------:R-:W-:Y:S01]  /*b100*/  FMUL.FTZ R20, R30, UR26 ;  /* 0x0000001a1e147c20 */ /* 0x000fe20008410000 */
[----:B------:R-:W-:Y:S01]  /*b110*/  FMUL.FTZ R30, R39, UR26 ;  /* 0x0000001a271e7c20 */ /* 0x000fe20008410000 */
[----:B-12---:R-:W-:Y:S01]  /*b120*/  FMUL.FTZ R8, R24, UR26 ;  /* 0x0000001a18087c20 */ /* 0x006fe20008410000 */
[----:B------:R-:W-:Y:S01]  /*b130*/  ULOP3.LUT UR6, UR6, 0x3fff, URZ, 0xc0, !UPT ;  /* 0x00003fff06067892 */ /* 0x000fe2000f8ec03f */
[----:B------:R-:W-:Y:S02]  /*b140*/  VIADD R39, R16, 0x9 ;  /* 0x0000000910277836 */ /* 0x000fe40000000000 */
[----:B------:R-:W-:Y:S01]  /*b150*/  FMUL.FTZ R24, R31, UR26 ;  /* 0x0000001a1f187c20 */ /* 0x000fe20008410000 */
[----:B------:R-:W-:Y:S01]  /*b160*/  ISETP.GE.U32.AND P2, PT, R2, 0x180, PT ;  /* 0x000001800200780c */ /* 0x000fe20003f46070 */
        /* <DEDUP_REMOVED lines=8> */
[----:B------:R-:W-:Y:S01]  /*b1f0*/  SEL R39, R39, 0x9, !P2 ;  /* 0x0000000927277807 */ /* 0x000fe20005000000 */
        /* <DEDUP_REMOVED lines=110> */
[----:B------:R-:W-:Y:S01]  /*b8e0*/  FMUL.FTZ R133, R64, UR26 ;  /* 0x0000001a40857c20 */ /* 0x000fe20008410000 */
[----:B------:R-:W-:Y:S01]  /*b8f0*/  FMUL.FTZ R64, R83, UR26 ;  /* 0x0000001a53407c20 */ /* 0x000fe20008410000 */
[----:B------:R-:W-:Y:S01]  /*b900*/  HGMMA.64x64x16.F32 R88, R128, gdesc[UR4].tnspB, R88, gsb0 ;  /* 0x40e0000480587df0 */ /* 0x000fe20008000858 */
[----:B------:R-:W-:Y:S01]  /*b910*/  UIADD3 UR6, UR10, 0x300, URZ ;  /* 0x000003000a067890 */ /* 0x000fe2000fffe03f */
[----:B------:R-:W-:Y:S01]  /*b920*/  UMOV UR7, 0x40000040 ;  /* 0x4000004000077882 */ /* 0x000fe20000000000 */
[----:B-----5:R-:W-:Y:S01]  /*b930*/  FMUL.FTZ R44, R55, UR26 ;  /* 0x0000001a372c7c20 */ /* 0x020fe20008410000 */
[----:B------:R-:W-:Y:S01]  /*b940*/  FMUL.FTZ R55, R66, UR26 ;  /* 0x0000001a42377c20 */ /* 0x000fe20008410000 */
[----:B------:R-:W-:Y:S01]  /*b950*/  IMAD.U32 R66, RZ, RZ, UR39 ;  /* 0x00000027ff427e24 */ /* 0x000fe2000f8e00ff */
[----:B------:R-:W1:Y:S04]  /*b960*/  MUFU.TANH R133, R133 ;  /* 0x0000008500857308 */ /* 0x000e680000002400 */
[----:B------:R-:W-:-:S04]  /*b970*/  @!P1 LEA R66, R66, UR40, 0x3 ;  /* 0x0000002842429c11 */ /* 0x000fc8000f8e18ff */
[----:B------:R-:W1:Y:S01]  /*b980*/  MUFU.TANH R44, R44 ;  /* 0x0000002c002c7308 */ /* 0x000e620000002400 */
[----:B------:R-:W-:-:S05]  /*b990*/  @!P1 VIADD R66, R66, 0x16840 ;  /* 0x0001684042429836 */ /* 0x000fca0000000000 */
[----:B------:R-:W-:Y:S02]  /*b9a0*/  @!P1 PRMT R66, RZ, 0x654, R66 ;  /* 0x00000654ff429816 */ /* 0x000fe40000000042 */
[----:B------:R-:W1:Y:S08]  /*b9b0*/  MUFU.TANH R55, R55 ;  /* 0x0000003700377308 */ /* 0x000e700000002400 */
[----:B------:R-:W1:Y:S01]  /*b9c0*/  MUFU.TANH R64, R64 ;  /* 0x0000004000407308 */ /* 0x000e620000002400 */
[----:B------:R-:W-:-:S02]  /*b9d0*/  WARPGROUP.DEPBAR.LE gsb0, 0x0 ;  /* 0x00008000000079c5 */ /* 0x000fc40000010000 */
[----:B------:R-:W-:Y:S01]  /*b9e0*/  WARPGROUP.ARRIVE ;  /* 0x00000000000079c5 */ /* 0x000fe20000000000 */
[----:B------:R-:W-:Y:S01]  /*b9f0*/  FMUL.FTZ R130, R60, UR26 ;  /* 0x0000001a3c827c20 */ /* 0x000fe20008410000 */
[----:B------:R-:W-:Y:S01]  /*ba00*/  FMUL.FTZ R60, R75, UR26 ;  /* 0x0000001a4b3c7c20 */ /* 0x000fe20008410000 */
[----:B------:R-:W-:Y:S01]  /*ba10*/  FMUL.FTZ R128, R57, UR26 ;  /* 0x0000001a39807c20 */ /* 0x000fe20008410000 */
[----:B------:R-:W5:Y:S01]  /*ba20*/  LDC R75, c[0x0][0x2e0] ;  /* 0x0000b800ff4b7b82 */ /* 0x000f620000000800 */
[----:B------:R-:W-:Y:S01]  /*ba30*/  FMUL.FTZ R57, R70, UR26 ;  /* 0x0000001a46397c20 */ /* 0x000fe20008410000 */
[----:B------:R-:W-:Y:S01]  /*ba40*/  HGMMA.64x64x16.F32 R88, R124, gdesc[UR4].tnspB, R88, gsb0 ;  /* 0x40e000047c587df0 */ /* 0x000fe20008000858 */
[----:B------:R-:W-:Y:S01]  /*ba50*/  UIADD3 UR6, UR10, 0x380, URZ ;  /* 0x000003800a067890 */ /* 0x000fe2000fffe03f */
[----:B------:R-:W-:Y:S01]  /*ba60*/  FMUL.FTZ R70, R72, UR26 ;  /* 0x0000001a48467c20 */ /* 0x000fe20008410000 */
[----:B------:R-:W-:Y:S01]  /*ba70*/  UMOV UR7, 0x40000040 ;  /* 0x4000004000077882 */ /* 0x000fe20000000000 */
[----:B------:R-:W-:Y:S01]  /*ba80*/  FMUL.FTZ R72, R76, UR26 ;  /* 0x0000001a4c487c20 */ /* 0x000fe20008410000 */
[----:B------:R-:W-:-:S02]  /*ba90*/  IMAD.SHL.U32 R76, R7, 0x80, RZ ;  /* 0x00000080074c7824 */ /* 0x000fc400078e00ff */
[----:B------:R-:W-:Y:S01]  /*baa0*/  FMUL.FTZ R129, R61, UR26 ;  /* 0x0000001a3d817c20 */ /* 0x000fe20008410000 */
[----:B------:R-:W-:Y:S01]  /*bab0*/  FMUL.FTZ R131, R65, UR26 ;  /* 0x0000001a41837c20 */ /* 0x000fe20008410000 */
[----:B------:R-:W-:Y:S01]  /*bac0*/  FMUL.FTZ R61, R78, UR26 ;  /* 0x0000001a4e3d7c20 */ /* 0x000fe20008410000 */
[----:B------:R-:W-:Y:S01]  /*bad0*/  FMUL.FTZ R78, R84, UR26 ;  /* 0x0000001a544e7c20 */ /* 0x000fe20008410000 */
[----:B------:R-:W-:Y:S01]  /*bae0*/  IADD3 R38, -R76, 0x1, RZ ;  /* 0x000000014c267810 */ /* 0x000fe20007ffe1ff */
[----:B------:R-:W-:Y:S01]  /*baf0*/  FMUL.FTZ R65, R86, UR26 ;  /* 0x0000001a56417c20 */ /* 0x000fe20008410000 */
[----:B------:R-:W1:Y:S08]  /*bb00*/  MUFU.TANH R128, R128 ;  /* 0x0000008000807308 */ /* 0x000e700000002400 */
[----:B------:R-:W1:Y:S01]  /*bb10*/  MUFU.TANH R130, R130 ;  /* 0x0000008200827308 */ /* 0x000e620000002400 */
[----:B-----5:R-:W-:-:S04]  /*bb20*/  IMAD R38, R75, UR47, R38 ;  /* 0x0000002f4b267c24 */ /* 0x020fc8000f8e0226 */
[----:B------:R-:W-:-:S03]  /*bb30*/  VIADD R38, R38, -UR25 ;  /* 0x8000001926267c36 */ /* 0x000fc60008000000 */
[----:B------:R-:W1:Y:S01]  /*bb40*/  MUFU.TANH R129, R129 ;  /* 0x0000008100817308 */ /* 0x000e620000002400 */
[----:B------:R-:W-:-:S04]  /*bb50*/  IMAD R38, R17, -0x2, R38 ;  /* 0xfffffffe11267824 */ /* 0x000fc800078e0226 */
[----:B------:R-:W-:-:S03]  /*bb60*/  VIADD R84, R38, UR24 ;  /* 0x0000001826547c36 */ /* 0x000fc60008000000 */
[----:B------:R-:W1:Y:S01]  /*bb70*/  MUFU.TANH R131, R131 ;  /* 0x0000008300837308 */ /* 0x000e620000002400 */
[----:B------:R-:W-:Y:S02]  /*bb80*/  VIADD R82, R38, UR21 ;  /* 0x0000001526527c36 */ /* 0x000fe40008000000 */
[C---:B------:R-:W-:Y:S02]  /*bb90*/  IMAD.IADD R85, R3.reuse, 0x1, R84 ;  /* 0x0000000103557824 */ /* 0x040fe400078e0254 */
[----:B------:R-:W-:-:S03]  /*bba0*/  IMAD.IADD R86, R3, 0x1, R82 ;  /* 0x0000000103567824 */ /* 0x000fc600078e0252 */
        /* <DEDUP_REMOVED lines=8> */
[----:B------:R-:W-:Y:S07]  /*bc30*/  HGMMA.64x64x16.F32 R88, R120, gdesc[UR4].tnspB, R88, gsb0 ;  /* 0x40e0000478587df0 */ /* 0x000fee0008000858 */
[----:B------:R-:W1:Y:S01]  /*bc40*/  MUFU.TANH R65, R65 ;  /* 0x0000004100417308 */ /* 0x000e620000002400 */
[----:B------:R-:W-:Y:S02]  /*bc50*/  WARPGROUP.DEPBAR.LE gsb0, 0x0 ;  /* 0x00008000000079c5 */ /* 0x000fe40000010000 */
[----:B------:R1:W-:Y:S06]  /*bc60*/  BAR.ARV R39, 0x100 ;  /* 0x000400270000751d */ /* 0x0003ec0000002000 */
[----:B------:R5:W-:Y:S02]  /*bc70*/  @!P1 SYNCS.ARRIVE.TRANS64.RED.A1T0 RZ, [R66+URZ], RZ ;  /* 0x000000ff42ff99a7 */ /* 0x000be4000810043f */
[----:B-----5:R-:W-:-:S06]  /*bc80*/  FMUL.FTZ R66, R87, UR26 ;  /* 0x0000001a57427c20 */ /* 0x020fcc0008410000 */
        /* <DEDUP_REMOVED lines=13> */
.L_x_11190:
[----:B------:R-:W-:-:S05]  /*bd60*/  IMAD.U32 R77, RZ, RZ, UR23 ;  /* 0x00000017ff4d7e24 */ /* 0x000fca000f8e00ff */
[----:B------:R-:W-:-:S13]  /*bd70*/  ISETP.NE.AND P2, PT, R77, 0x1, PT ;  /* 0x000000014d00780c */ /* 0x000fda0003f45270 */
[----:B-1----:R-:W1:Y:S01]  /*bd80*/  @P2 LDC.64 R38, c[0x0][0x9e8] ;  /* 0x00027a00ff262b82 */ /* 0x002e620000000a00 */
[----:B------:R-:W-:-:S04]  /*bd90*/  @P2 IMAD.IADD R75, R3, 0x1, R6 ;  /* 0x00000001034b2824 */ /* 0x000fc800078e0206 */
[----:B-1----:R-:W-:-:S04]  /*bda0*/  @P2 IMAD.HI.U32 R38, R75, R38, RZ ;  /* 0x000000264b262227 */ /* 0x002fc800078e00ff */
[----:B------:R-:W-:Y:S01]  /*bdb0*/  IMAD.MOV.U32 R75, RZ, RZ, R9 ;  /* 0x000000ffff4b7224 */ /* 0x000fe200078e0009 */
[----:B------:R-:W-:-:S07]  /*bdc0*/  @P2 SHF.R.U32.HI R75, RZ, R39, R38 ;  /* 0x00000027ff4b2219 */ /* 0x000fce0000011626 */
.L_x_11191:
[----:B------:R-:W-:Y:S05]  /*bdd0*/  BSYNC B0 ;  /* 0x0000000000007941 */ /* 0x000fea0003800000 */
.L_x_11189:
[----:B------:R-:W-:-:S04]  /*bde0*/  IMAD R38, R75, R77, -R76 ;  /* 0x0000004d4b267224 */ /* 0x000fc800078e0a4c */
[----:B------:R-:W-:-:S05]  /*bdf0*/  IMAD R38, R17, -0x2, R38 ;  /* 0xfffffffe11267824 */ /* 0x000fca00078e0226 */
[----:B------:R-:W-:Y:S02]  /*be00*/  VIADDMNMX R85, R38, R77, R85, PT ;  /* 0x0000004d26557246 */ /* 0x000fe40003800155 */
[----:B------:R-:W-:-:S07]  /*be10*/  VIMNMX R86, R86, R38, !PT ;  /* 0x0000002656567248 */ /* 0x000fce0007fe0100 */
.L_x_11188:
        /* <DEDUP_REMOVED lines=77> */
[----:B------:R-:W-:Y:S01]  /*c2f0*/  FSEL R15, R70, -INF , !P4 ;  /* 0xff800000460f7808 */ /* 0x000fe20006000000 */
[----:B------:R-:W-:Y:S01]  /*c300*/  IMAD.IADD R70, R0, 0x1, R84 ;  /* 0x0000000100467824 */ /* 0x000fe200078e0254 */
        /* <DEDUP_REMOVED lines=33> */
.L_x_11194:
[----:B------:R-:W-:-:S05]  /*c520*/  IMAD.U32 R87, RZ, RZ, UR23 ;  /* 0x00000017ff577e24 */ /* 0x000fca000f8e00ff */
[----:B------:R-:W-:-:S13]  /*c530*/  ISETP.NE.AND P3, PT, R87, 0x1, PT ;  /* 0x000000015700780c */ /* 0x000fda0003f65270 */
[----:B------:R-:W1:Y:S02]  /*c540*/  @P3 LDC.64 R38, c[0x0][0x9e8] ;  /* 0x00027a00ff263b82 */ /* 0x000e640000000a00 */
[----:B-1----:R-:W-:-:S05]  /*c550*/  @P3 IMAD.HI.U32 R38, R85, R38, RZ ;  /* 0x0000002655263227 */ /* 0x002fca00078e00ff */
[----:B------:R-:W-:-:S07]  /*c560*/  @P3 SHF.R.U32.HI R85, RZ, R39, R38 ;  /* 0x00000027ff553219 */ /* 0x000fce0000011626 */
.L_x_11195:
[----:B------:R-:W-:Y:S05]  /*c570*/  BSYNC B0 ;  /* 0x0000000000007941 */ /* 0x000fea0003800000 */
.L_x_11193:
[----:B------:R-:W-:-:S04]  /*c580*/  IMAD R76, R85, R87, -R76 ;  /* 0x00000057554c7224 */ /* 0x000fc800078e0a4c */
[----:B------:R-:W-:-:S05]  /*c590*/  IMAD R76, R17, -0x2, R76 ;  /* 0xfffffffe114c7824 */ /* 0x000fca00078e024c */
[----:B------:R-:W-:Y:S02]  /*c5a0*/  VIADDMNMX R70, R76, R87, R70, PT ;  /* 0x000000574c467246 */ /* 0x000fe40003800146 */
[----:B------:R-:W-:-:S07]  /*c5b0*/  VIMNMX R71, R71, R76, !PT ;  /* 0x0000004c47477248 */ /* 0x000fce0007fe0100 */
.L_x_11192:
        /* <DEDUP_REMOVED lines=26> */
[----:B------:R-:W-:Y:S02]  /*c760*/  ISETP.LT.OR P6, PT, R70, 0x9, P6 ;  /* 0x000000094600780c */ /* 0x000fe400037c1670 */
        /* <DEDUP_REMOVED lines=13> */
[----:B------:R-:W-:Y:S02]  /*c840*/  ISETP.GT.AND P3, PT, R71, RZ, P2 ;  /* 0x000000ff4700720c */ /* 0x000fe40001764270 */
        /* <DEDUP_REMOVED lines=74> */
[----:B------:R-:W-:Y:S01]  /*ccf0*/  ISETP.LT.OR P3, PT, R70, 0x39, P3 ;  /* 0x000000394600780c */ /* 0x000fe20001f61670 */
[----:B------:R1:W-:Y:S01]  /*cd00*/  MUFU.EX2 R33, R36 ;  /* 0x0000002400217308 */ /* 0x0003e20000000800 */
[----:B------:R-:W-:Y:S01]  /*cd10*/  FSEL R42, R42, -INF , !P4 ;  /* 0xff8000002a2a7808 */ /* 0x000fe20006000000 */
[--C-:B------:R-:W-:Y:S01]  /*cd20*/  FFMA.FTZ R129, R129, UR22, -R38.reuse ;  /* 0x0000001681817c23 */ /* 0x100fe20008010826 */
[----:B------:R-:W-:Y:S01]  /*cd30*/  FMNMX.FTZ R35, R75, R10, !PT ;  /* 0x0000000a4b237209 */ /* 0x000fe20007810000 */
[--C-:B------:R-:W-:Y:S01]  /*cd40*/  FFMA.FTZ R13, R13, UR22, -R38.reuse ;  /* 0x000000160d0d7c23 */ /* 0x100fe20008010826 */
[----:B------:R-:W-:Y:S01]  /*cd50*/  ISETP.GT.AND P4, PT, R71, 0x39, P2 ;  /* 0x000000394700780c */ /* 0x000fe20001784270 */
[--C-:B------:R-:W-:Y:S01]  /*cd60*/  FFMA.FTZ R21, R68, UR22, -R38.reuse ;  /* 0x0000001644157c23 */ /* 0x100fe20008010826 */
[----:B------:R-:W-:Y:S01]  /*cd70*/  FSEL R43, R43, -INF , !P3 ;  /* 0xff8000002b2b7808 */ /* 0x000fe20005800000 */
[----:B------:R-:W-:Y:S01]  /*cd80*/  MUFU.EX2 R150, R150 ;  /* 0x0000009600967308 */ /* 0x000fe20000000800 */
[----:B------:R-:W-:Y:S01]  /*cd90*/  FMNMX.FTZ R10, R40, R35, !PT ;  /* 0x00000023280a7209 */ /* 0x000fe20007810000 */
[--C-:B-1----:R-:W-:Y:S01]  /*cda0*/  FFMA.FTZ R36, R45, UR22, -R38.reuse ;  /* 0x000000162d247c23 */ /* 0x102fe20008010826 */
[----:B------:R-:W-:Y:S01]  /*cdb0*/  ISETP.GT.AND P3, PT, R71, 0x40, P2 ;  /* 0x000000404700780c */ /* 0x000fe20001764270 */
[--C-:B------:R-:W-:Y:S01]  /*cdc0*/  FFMA.FTZ R120, R69, UR22, -R38.reuse ;  /* 0x0000001645787c23 */ /* 0x100fe20008010826 */
[----:B------:R-:W-:Y:S01]  /*cdd0*/  ISETP.LT.OR P4, PT, R70, 0x3a, P4 ;  /* 0x0000003a4600780c */ /* 0x000fe20002781670 */
[--C-:B------:R-:W-:Y:S01]  /*cde0*/  FFMA.FTZ R25, R74, UR22, -R38.reuse ;  /* 0x000000164a197c23 */ /* 0x100fe20008010826 */
[----:B------:R-:W-:Y:S01]  /*cdf0*/  FMNMX.FTZ R35, R41, R10, !PT ;  /* 0x0000000a29237209 */ /* 0x000fe20007810000 */
[----:B------:R-:W-:Y:S01]  /*ce00*/  MUFU.EX2 R37, R76 ;  /* 0x0000004c00257308 */ /* 0x000fe20000000800 */
[----:B------:R-:W-:Y:S01]  /*ce10*/  ISETP.LT.OR P3, PT, R70, 0x41, P3 ;  /* 0x000000414600780c */ /* 0x000fe20001f61670 */
[--C-:B------:R-:W-:Y:S01]  /*ce20*/  FFMA.FTZ R122, R72, UR22, -R38.reuse ;  /* 0x00000016487a7c23 */ /* 0x100fe20008010826 */
[----:B------:R-:W-:Y:S01]  /*ce30*/  FSEL R44, R44, -INF , !P4 ;  /* 0xff8000002c2c7808 */ /* 0x000fe20006000000 */
[----:B------:R-:W-:Y:S01]  /*ce40*/  FFMA.FTZ R73, R73, UR22, -R38 ;  /* 0x0000001649497c23 */ /* 0x000fe20008010826 */
[----:B------:R-:W-:-:S02]  /*ce50*/  ISETP.GT.AND P4, PT, R71, 0x41, P2 ;  /* 0x000000414700780c */ /* 0x000fc40001784270 */
[----:B------:R-:W-:Y:S01]  /*ce60*/  FMNMX.FTZ R10, R42, R35, !PT ;  /* 0x000000232a0a7209 */ /* 0x000fe20007810000 */
[----:B------:R-:W-:Y:S01]  /*ce70*/  MUFU.EX2 R144, R144 ;  /* 0x0000009000907308 */ /* 0x000fe20000000800 */
[----:B------:R-:W-:Y:S02]  /*ce80*/  FSEL R48, R48, -INF , !P3 ;  /* 0xff80000030307808 */ /* 0x000fe40005800000 */
[----:B------:R-:W-:Y:S02]  /*ce90*/  ISETP.GT.AND P3, PT, R71, 0x48, P2 ;  /* 0x000000484700780c */ /* 0x000fe40001764270 */
[C---:B------:R-:W-:Y:S02]  /*cea0*/  ISETP.LT.OR P4, PT, R70.reuse, 0x42, P4 ;  /* 0x000000424600780c */ /* 0x040fe40002781670 */
[----:B------:R-:W-:Y:S01]  /*ceb0*/  FMNMX.FTZ R45, R43, R10, !PT ;  /* 0x0000000a2b2d7209 */ /* 0x000fe20007810000 */
[----:B------:R1:W-:Y:S01]  /*cec0*/  MUFU.EX2 R35, R36 ;  /* 0x0000002400237308 */ /* 0x0003e20000000800 */
[----:B------:R-:W-:-:S02]  /*ced0*/  ISETP.LT.OR P3, PT, R70, 0x49, P3 ;  /* 0x000000494600780c */ /* 0x000fc40001f61670 */
[----:B------:R-:W-:Y:S02]  /*cee0*/  FSEL R49, R49, -INF , !P4 ;  /* 0xff80000031317808 */ /* 0x000fe40006000000 */
[C---:B------:R-:W-:Y:S02]  /*cef0*/  ISETP.GT.AND P4, PT, R71.reuse, 0x49, P2 ;  /* 0x000000494700780c */ /* 0x040fe40001784270 */
[----:B------:R-:W-:Y:S01]  /*cf00*/  FMNMX.FTZ R45, R44, R45, !PT ;  /* 0x0000002d2c2d7209 */ /* 0x000fe20007810000 */
[----:B------:R-:W-:Y:S01]  /*cf10*/  MUFU.EX2 R27, R27 ;  /* 0x0000001b001b7308 */ /* 0x000fe20000000800 */
[----:B------:R-:W-:Y:S02]  /*cf20*/  FSEL R52, R52, -INF , !P3 ;  /* 0xff80000034347808 */ /* 0x000fe40005800000 */
[----:B------:R-:W-:Y:S02]  /*cf30*/  ISETP.GT.AND P3, PT, R71, 0x50, P2 ;  /* 0x000000504700780c */ /* 0x000fe40001764270 */
[----:B------:R-:W-:-:S02]  /*cf40*/  ISETP.LT.OR P4, PT, R70, 0x4a, P4 ;  /* 0x0000004a4600780c */ /* 0x000fc40002781670 */
[----:B------:R-:W-:Y:S01]  /*cf50*/  FMNMX.FTZ R10, R48, R45, !PT ;  /* 0x0000002d300a7209 */ /* 0x000fe20007810000 */
[----:B------:R-:W-:Y:S01]  /*cf60*/  FFMA.FTZ R45, R46, UR22, -R38 ;  /* 0x000000162e2d7c23 */ /* 0x000fe20008010826 */
[----:B------:R-:W-:Y:S01]  /*cf70*/  ISETP.LT.OR P3, PT, R70, 0x51, P3 ;  /* 0x000000514600780c */ /* 0x000fe20001f61670 */
[----:B------:R-:W-:Y:S01]  /*cf80*/  MUFU.EX2 R146, R146 ;  /* 0x0000009200927308 */ /* 0x000fe20000000800 */
[----:B------:R-:W-:Y:S02]  /*cf90*/  FSEL R54, R54, -INF , !P4 ;  /* 0xff80000036367808 */ /* 0x000fe40006000000 */
[----:B------:R-:W-:Y:S02]  /*cfa0*/  ISETP.GT.AND P4, PT, R71, 0x51, P2 ;  /* 0x000000514700780c */ /* 0x000fe40001784270 */
[----:B------:R-:W-:Y:S02]  /*cfb0*/  FMNMX.FTZ R47, R49, R10, !PT ;  /* 0x0000000a312f7209 */ /* 0x000fe40007810000 */
[----:B------:R-:W-:Y:S01]  /*cfc0*/  FSEL R55, R55, -INF , !P3 ;  /* 0xff80000037377808 */ /* 0x000fe20005800000 */
[----:B------:R-:W-:Y:S01]  /*cfd0*/  MUFU.EX2 R31, R31 ;  /* 0x0000001f001f7308 */ /* 0x000fe20000000800 */
[----:B------:R-:W-:-:S02]  /*cfe0*/  ISETP.GT.AND P3, PT, R71, 0x58, P2 ;  /* 0x000000584700780c */ /* 0x000fc40001764270 */
[----:B------:R-:W-:Y:S02]  /*cff0*/  ISETP.LT.OR P4, PT, R70, 0x52, P4 ;  /* 0x000000524600780c */ /* 0x000fe40002781670 */
[----:B------:R-:W-:Y:S02]  /*d000*/  FMNMX.FTZ R47, R52, R47, !PT ;  /* 0x0000002f342f7209 */ /* 0x000fe40007810000 */
[----:B------:R-:W-:Y:S01]  /*d010*/  ISETP.LT.OR P3, PT, R70, 0x59, P3 ;  /* 0x000000594600780c */ /* 0x000fe20001f61670 */
[----:B------:R-:W-:Y:S01]  /*d020*/  MUFU.EX2 R140, R140 ;  /* 0x0000008c008c7308 */ /* 0x000fe20000000800 */
[----:B------:R-:W-:Y:S02]  /*d030*/  FSEL R56, R56, -INF , !P4 ;  /* 0xff80000038387808 */ /* 0x000fe40006000000 */
        /* <DEDUP_REMOVED lines=9> */
[----:B------:R-:W-:-:S02]  /*d0d0*/  ISETP.LT.OR P3, PT, R70, 0x61, P3 ;  /* 0x000000614600780c */ /* 0x000fc40001f61670 */
[----:B------:R-:W-:Y:S02]  /*d0e0*/  FSEL R58, R58, -INF , !P4 ;  /* 0xff8000003a3a7808 */ /* 0x000fe40006000000 */
[----:B------:R-:W-:Y:S02]  /*d0f0*/  ISETP.GT.AND P4, PT, R71, 0x61, P2 ;  /* 0x000000614700780c */ /* 0x000fe40001784270 */
[----:B------:R-:W-:Y:S01]  /*d100*/  FMNMX.FTZ R51, R57, R10, !PT ;  /* 0x0000000a39337209 */ /* 0x000fe20007810000 */
[----:B------:R-:W-:Y:S01]  /*d110*/  MUFU.EX2 R47, R50 ;  /* 0x00000032002f7308 */ /* 0x000fe20000000800 */
[----:B------:R-:W-:Y:S02]  /*d120*/  FSEL R59, R59, -INF , !P3 ;  /* 0xff8000003b3b7808 */ /* 0x000fe40005800000 */
[----:B------:R-:W-:Y:S02]  /*d130*/  ISETP.GT.AND P3, PT, R71, 0x68, P2 ;  /* 0x000000684700780c */ /* 0x000fe40001764270 */
[----:B------:R-:W-:-:S02]  /*d140*/  ISETP.LT.OR P4, PT, R70, 0x62, P4 ;  /* 0x000000624600780c */ /* 0x000fc40002781670 */
[----:B------:R-:W-:Y:S01]  /*d150*/  FMNMX.FTZ R10, R58, R51, !PT ;  /* 0x000000333a0a7209 */ /* 0x000fe20007810000 */
[----:B------:R-:W-:Y:S01]  /*d160*/  MUFU.EX2 R45, R45 ;  /* 0x0000002d002d7308 */ /* 0x000fe20000000800 */
[----:B------:R-:W-:Y:S02]  /*d170*/  ISETP.LT.OR P3, PT, R70, 0x69, P3 ;  /* 0x000000694600780c */ /* 0x000fe40001f61670 */
[----:B------:R-:W-:Y:S02]  /*d180*/  FSEL R60, R60, -INF , !P4 ;  /* 0xff8000003c3c7808 */ /* 0x000fe40006000000 */
[----:B------:R-:W-:Y:S02]  /*d190*/  ISETP.GT.AND P4, PT, R71, 0x69, P2 ;  /* 0x000000694700780c */ /* 0x000fe40001784270 */
[----:B------:R-:W-:Y:S01]  /*d1a0*/  FMNMX.FTZ R51, R59, R10, !PT ;  /* 0x0000000a3b337209 */ /* 0x000fe20007810000 */
[----:B------:R-:W-:Y:S01]  /*d1b0*/  MUFU.EX2 R138, R138 ;  /* 0x0000008a008a7308 */ /* 0x000fe20000000800 */
[----:B------:R-:W-:-:S02]  /*d1c0*/  FSEL R61, R61, -INF , !P3 ;  /* 0xff8000003d3d7808 */ /* 0x000fc40005800000 */
[C---:B------:R-:W-:Y:S02]  /*d1d0*/  ISETP.GT.AND P3, PT, R71.reuse, 0x70, P2 ;  /* 0x000000704700780c */ /* 0x040fe40001764270 */
[----:B------:R-:W-:Y:S02]  /*d1e0*/  ISETP.LT.OR P4, PT, R70, 0x6a, P4 ;  /* 0x0000006a4600780c */ /* 0x000fe40002781670 */
[----:B------:R-:W-:Y:S01]  /*d1f0*/  FMNMX.FTZ R10, R60, R51, !PT ;  /* 0x000000333c0a7209 */ /* 0x000fe20007810000 */
[----:B------:R-:W-:Y:S01]  /*d200*/  MUFU.EX2 R132, R132 ;  /* 0x0000008400847308 */ /* 0x000fe20000000800 */
[----:B------:R-:W-:Y:S02]  /*d210*/  ISETP.LT.OR P3, PT, R70, 0x71, P3 ;  /* 0x000000714600780c */ /* 0x000fe40001f61670 */
[----:B------:R-:W-:Y:S02]  /*d220*/  FSEL R62, R62, -INF , !P4 ;  /* 0xff8000003e3e7808 */ /* 0x000fe40006000000 */
[----:B------:R-:W-:-:S02]  /*d230*/  ISETP.GT.AND P4, PT, R71, 0x71, P2 ;  /* 0x000000714700780c */ /* 0x000fc40001784270 */
[----:B------:R-:W-:Y:S01]  /*d240*/  FMNMX.FTZ R53, R61, R10, !PT ;  /* 0x0000000a3d357209 */ /* 0x000fe20007810000 */
[----:B------:R2:W-:Y:S01]  /*d250*/  MUFU.EX2 R51, R128 ;  /* 0x0000008000337308 */ /* 0x0005e20000000800 */
[----:B-1----:R-:W-:Y:S02]  /*d260*/  FSEL R36, R63, -INF , !P3 ;  /* 0xff8000003f247808 */ /* 0x002fe40005800000 */
[C---:B------:R-:W-:Y:S02]  /*d270*/  ISETP.GT.AND P3, PT, R71.reuse, 0x78, P2 ;  /* 0x000000784700780c */ /* 0x040fe40001764270 */
[----:B------:R-:W-:Y:S02]  /*d280*/  ISETP.LT.OR P4, PT, R70, 0x72, P4 ;  /* 0x000000724600780c */ /* 0x000fe40002781670 */
[----:B------:R-:W-:Y:S01]  /*d290*/  FMNMX.FTZ R53, R62, R53, !PT ;  /* 0x000000353e357209 */ /* 0x000fe20007810000 */
[----:B------:R-:W-:Y:S01]  /*d2a0*/  MUFU.EX2 R134, R134 ;  /* 0x0000008600867308 */ /* 0x000fe20000000800 */
[----:B------:R-:W-:Y:S01]  /*d2b0*/  ISETP.GT.AND P2, PT, R71, 0x79, P2 ;  /* 0x000000794700780c */ /* 0x000fe20001744270 */
[----:B--2---:R-:W-:Y:S01]  /*d2c0*/  FFMA.FTZ R128, R133, UR22, -R38 ;  /* 0x0000001685807c23 */ /* 0x004fe20008010826 */
[----:B------:R-:W-:-:S02]  /*d2d0*/  ISETP.LT.OR P3, PT, R70, 0x79, P3 ;  /* 0x000000794600780c */ /* 0x000fc40001f61670 */
[----:B------:R-:W-:Y:S02]  /*d2e0*/  FSEL R64, R64, -INF , !P4 ;  /* 0xff80000040407808 */ /* 0x000fe40006000000 */
        /* <DEDUP_REMOVED lines=9> */
[----:B------:R-:W-:Y:S01]  /*d380*/  FMNMX.FTZ R10, R66, R63, !PT ;  /* 0x0000003f420a7209 */ /* 0x000fe20007810000 */
[----:B------:R-:W-:Y:S02]  /*d390*/  FFMA.FTZ R63, R131, UR22, -R38 ;  /* 0x00000016833f7c23 */ /* 0x000fe40008010826 */
        /* <DEDUP_REMOVED lines=28> */
[----:B-1----:R-:W-:-:S05]  /*d560*/  FMNMX.FTZ R10, R65, R10, !PT ;  /* 0x0000000a410a7209 */ /* 0x002fca0007810000 */
[----:B------:R-:W-:Y:S01]  /*d570*/  MUFU.EX2 R21, R21 ;  /* 0x0000001500157308 */ /* 0x000fe20000000800 */
[C---:B------:R-:W-:Y:S01]  /*d580*/  FSETP.NEU.FTZ.AND P2, PT, R10.reuse, -INF , PT ;  /* 0xff8000000a00780b */ /* 0x040fe20003f5d000 */
[----:B------:R-:W-:-:S05]  /*d590*/  FMUL.FTZ R67, R10, UR22 ;  /* 0x000000160a437c20 */ /* 0x000fca0008410000 */
[----:B------:R-:W-:Y:S01]  /*d5a0*/  FSEL R67, R67, RZ, P2 ;  /* 0x000000ff43437208 */ /* 0x000fe20001000000 */
[----:B------:R-:W-:Y:S04]  /*d5b0*/  MUFU.EX2 R120, R120 ;  /* 0x0000007800787308 */ /* 0x000fe80000000800 */
[--C-:B------:R-:W-:Y:S01]  /*d5c0*/  FFMA.FTZ R141, R32, UR22, -R67.reuse ;  /* 0x00000016208d7c23 */ /* 0x100fe20008010843 */
[----:B------:R-:W-:Y:S01]  /*d5d0*/  FFMA.FTZ R32, R11, R5, R148 ;  /* 0x000000050b207223 */ /* 0x000fe20000010094 */
[--C-:B------:R-:W-:Y:S01]  /*d5e0*/  FFMA.FTZ R147, R29, UR22, -R67.reuse ;  /* 0x000000161d937c23 */ /* 0x100fe20008010843 */
[--C-:B------:R-:W-:Y:S01]  /*d5f0*/  FFMA.FTZ R38, R77, UR22, -R67.reuse ;  /* 0x000000164d267c23 */ /* 0x100fe20008010843 */
[--C-:B------:R-:W-:Y:S01]  /*d600*/  FFMA.FTZ R149, R14, UR22, -R67.reuse ;  /* 0x000000160e957c23 */ /* 0x100fe20008010843 */
[----:B------:R-:W-:Y:S01]  /*d610*/  FADD.FTZ R5, R39, R32 ;  /* 0x0000002027057221 */ /* 0x000fe20000010000 */
[--C-:B------:R-:W-:Y:S01]  /*d620*/  FFMA.FTZ R151, R20, UR22, -R67.reuse ;  /* 0x0000001614977c23 */ /* 0x100fe20008010843 */
[--C-:B------:R-:W-:Y:S01]  /*d630*/  FFMA.FTZ R20, R28, UR22, -R67.reuse ;  /* 0x000000161c147c23 */ /* 0x100fe20008010843 */
[----:B------:R-:W-:Y:S01]  /*d640*/  FFMA.FTZ R137, R41, UR22, -R67 ;  /* 0x0000001629897c23 */ /* 0x000fe20008010843 */
[----:B------:R-:W-:Y:S01]  /*d650*/  FADD.FTZ R32, R150, R5 ;  /* 0x0000000596207221 */ /* 0x000fe20000010000 */
[----:B------:R-:W-:Y:S01]  /*d660*/  FSEL R5, R10, RZ, P2 ;  /* 0x000000ff0a057208 */ /* 0x000fe20001000000 */
[----:B------:R-:W-:Y:S01]  /*d670*/  MUFU.EX2 R38, R38 ;  /* 0x0000002600267308 */ /* 0x000fe20000000800 */
[----:B------:R-:W-:Y:S01]  /*d680*/  FFMA.FTZ R28, R40, UR22, -R67 ;  /* 0x00000016281c7c23 */ /* 0x000fe20008010843 */
[----:B------:R-:W-:Y:S01]  /*d690*/  FADD.FTZ R29, R37, R32 ;  /* 0x00000020251d7221 */ /* 0x000fe20000010000 */
[----:B------:R-:W-:-:S02]  /*d6a0*/  IMAD.U32 R40, RZ, RZ, UR27 ;  /* 0x0000001bff287e24 */ /* 0x000fc4000f8e00ff */
[----:B------:R-:W-:Y:S01]  /*d6b0*/  FADD.FTZ R5, -R5, R12 ;  /* 0x0000000c05057221 */ /* 0x000fe20000010100 */
[----:B------:R-:W-:Y:S01]  /*d6c0*/  FFMA.FTZ R14, R24, UR22, -R67 ;  /* 0x00000016180e7c23 */ /* 0x000fe20008010843 */
[----:B------:R-:W-:Y:S01]  /*d6d0*/  FADD.FTZ R32, R144, R29 ;  /* 0x0000001d90207221 */ /* 0x000fe20000010000 */
[--C-:B------:R-:W-:Y:S01]  /*d6e0*/  FFMA.FTZ R145, R26, UR22, -R67.reuse ;  /* 0x000000161a917c23 */ /* 0x100fe20008010843 */
[----:B------:R-:W-:Y:S01]  /*d6f0*/  FMUL.FTZ R5, R5, UR22 ;  /* 0x0000001605057c20 */ /* 0x000fe20008410000 */
[----:B------:R-:W-:Y:S01]  /*d700*/  MUFU.EX2 R149, R149 ;  /* 0x0000009500957308 */ /* 0x000fe20000000800 */
[----:B------:R-:W-:Y:S01]  /*d710*/  FADD.FTZ R29, R27, R32 ;  /* 0x000000201b1d7221 */ /* 0x000fe20000010000 */
[----:B------:R-:W-:Y:S01]  /*d720*/  @!P1 LEA R40, R40, UR40, 0x3 ;  /* 0x0000002828289c11 */ /* 0x000fe2000f8e18ff */
[--C-:B------:R-:W-:Y:S01]  /*d730*/  FFMA.FTZ R26, R34, UR22, -R67.reuse ;  /* 0x00000016221a7c23 */ /* 0x100fe20008010843 */
[----:B------:R-:W-:Y:S01]  /*d740*/  FFMA.FTZ R24, R30, UR22, -R67 ;  /* 0x000000161e187c23 */ /* 0x000fe20008010843 */
[----:B------:R-:W-:Y:S01]  /*d750*/  FADD.FTZ R32, R146, R29 ;  /* 0x0000001d92207221 */ /* 0x000fe20000010000 */
[--C-:B------:R-:W-:Y:S01]  /*d760*/  FFMA.FTZ R30, R42, UR22, -R67.reuse ;  /* 0x000000162a1e7c23 */ /* 0x100fe20008010843 */
[----:B------:R-:W-:Y:S01]  /*d770*/  @!P1 VIADD R40, R40, 0x16860 ;  /* 0x0001686028289836 */ /* 0x000fe20000000000 */
[----:B------:R1:W2:Y:S01]  /*d780*/  MUFU.EX2 R29, R5 ;  /* 0x00000005001d7308 */ /* 0x0002a20000000800 */
[----:B------:R-:W-:Y:S01]  /*d790*/  FADD.FTZ R41, R31, R32 ;  /* 0x000000201f297221 */ /* 0x000fe20000010000 */
[--C-:B------:R-:W-:Y:S01]  /*d7a0*/  FFMA.FTZ R143, R75, UR22, -R67.reuse ;  /* 0x000000164b8f7c23 */ /* 0x100fe20008010843 */
[----:B------:R-:W-:Y:S01]  /*d7b0*/  FFMA.FTZ R44, R44, UR22, -R67 ;  /* 0x000000162c2c7c23 */ /* 0x000fe20008010843 */
[----:B------:R-:W-:Y:S01]  /*d7c0*/  @!P1 PRMT R40, RZ, 0x654, R40 ;  /* 0x00000654ff289816 */ /* 0x000fe20000000028 */
[----:B------:R-:W-:Y:S01]  /*d7d0*/  FADD.FTZ R32, R140, R41 ;  /* 0x000000298c207221 */ /* 0x000fe20000010000 */
[--C-:B------:R-:W-:Y:S01]  /*d7e0*/  FFMA.FTZ R139, R43, UR22, -R67.reuse ;  /* 0x000000162b8b7c23 */ /* 0x100fe20008010843 */
[--C-:B------:R-:W-:Y:S01]  /*d7f0*/  FFMA.FTZ R133, R48, UR22, -R67.reuse ;  /* 0x0000001630857c23 */ /* 0x100fe20008010843 */
[----:B------:R-:W3:Y:S01]  /*d800*/  MUFU.EX2 R151, R151 ;  /* 0x0000009700977308 */ /* 0x000ee20000000800 */
[----:B------:R-:W-:Y:S01]  /*d810*/  FADD.FTZ R41, R33, R32 ;  /* 0x0000002021297221 */ /* 0x000fe20000010000 */
[----:B------:R4:W-:Y:S01]  /*d820*/  @!P1 SYNCS.ARRIVE.TRANS64.RED.A1T0 RZ, [R40+URZ], RZ ;  /* 0x000000ff28ff99a7 */ /* 0x0009e2000810043f */
[--C-:B------:R-:W-:Y:S01]  /*d830*/  FFMA.FTZ R32, R49, UR22, -R67.reuse ;  /* 0x0000001631207c23 */ /* 0x100fe20008010843 */
[----:B------:R-:W-:Y:S01]  /*d840*/  FFMA.FTZ R135, R52, UR22, -R67 ;  /* 0x0000001634877c23 */ /* 0x000fe20008010843 */
[----:B------:R-:W-:Y:S01]  /*d850*/  FADD.FTZ R34, R142, R41 ;  /* 0x000000298e227221 */ /* 0x000fe20000010000 */
[----:B------:R-:W-:Y:S01]  /*d860*/  F2FP.F16.F32.PACK_AB R144, R27, R144 ;  /* 0x000000901b90723e */ /* 0x000fe200000000ff */
[--C-:B------:R-:W-:Y:S01]  /*d870*/  FFMA.FTZ R129, R55, UR22, -R67.reuse ;  /* 0x0000001637817c23 */ /* 0x100fe20008010843 */
[----:B------:R-:W5:Y:S01]  /*d880*/  MUFU.EX2 R14, R14 ;  /* 0x0000000e000e7308 */ /* 0x000f620000000800 */
[----:B-1----:R-:W-:Y:S01]  /*d890*/  FADD.FTZ R5, R35, R34 ;  /* 0x0000002223057221 */ /* 0x002fe20000010000 */
[----:B--2---:R-:W-:Y:S01]  /*d8a0*/  FFMA.FTZ R34, R29, R4, R38 ;  /* 0x000000041d227223 */ /* 0x004fe20000010026 */
[--C-:B------:R-:W-:Y:S01]  /*d8b0*/  FFMA.FTZ R4, R54, UR22, -R67.reuse ;  /* 0x0000001636047c23 */ /* 0x100fe20008010843 */
[----:B------:R-:W-:Y:S01]  /*d8c0*/  FFMA.FTZ R131, R57, UR22, -R67 ;  /* 0x0000001639837c23 */ /* 0x000fe20008010843 */
[----:B------:R-:W-:Y:S01]  /*d8d0*/  FADD.FTZ R42, R136, R5 ;  /* 0x00000005882a7221 */ /* 0x000fe20000010000 */
[----:B----4-:R-:W-:Y:S01]  /*d8e0*/  FADD.FTZ R40, R149, R34 ;  /* 0x0000002295287221 */ /* 0x010fe20000010000 */
[--C-:B------:R-:W-:Y:S01]  /*d8f0*/  FFMA.FTZ R34, R56, UR22, -R67.reuse ;  /* 0x0000001638227c23 */ /* 0x100fe20008010843 */
[----:B------:R-:W1:Y:S01]  /*d900*/  MUFU.EX2 R145, R145 ;  /* 0x0000009100917308 */ /* 0x000e620000000800 */
[----:B------:R-:W-:Y:S01]  /*d910*/  FADD.FTZ R41, R45, R42 ;  /* 0x0000002a2d297221 */ /* 0x000fe20000010000 */
[----:B---3--:R-:W-:Y:S01]  /*d920*/  FADD.FTZ R5, R151, R40 ;  /* 0x0000002897057221 */ /* 0x008fe20000010000 */
[--C-:B------:R-:W-:Y:S01]  /*d930*/  FFMA.FTZ R125, R59, UR22, -R67.reuse ;  /* 0x000000163b7d7c23 */ /* 0x100fe20008010843 */
[----:B------:R-:W-:Y:S01]  /*d940*/  FFMA.FTZ R60, R60, UR22, -R67 ;  /* 0x000000163c3c7c23 */ /* 0x000fe20008010843 */
[----:B------:R-:W-:Y:S01]  /*d950*/  FADD.FTZ R40, R138, R41 ;  /* 0x000000298a287221 */ /* 0x000fe20000010000 */
[--C-:B------:R-:W-:Y:S01]  /*d960*/  FFMA.FTZ R61, R61, UR22, -R67.reuse ;  /* 0x000000163d3d7c23 */ /* 0x100fe20008010843 */
[----:B------:R-:W-:Y:S01]  /*d970*/  FFMA.FTZ R62, R62, UR22, -R67 ;  /* 0x000000163e3e7c23 */ /* 0x000fe20008010843 */
[----:B------:R-:W2:Y:S01]  /*d980*/  MUFU.EX2 R20, R20 ;  /* 0x0000001400147308 */ /* 0x000ea20000000800 */
[----:B-----5:R-:W-:Y:S01]  /*d990*/  FADD.FTZ R42, R14, R5 ;  /* 0x000000050e2a7221 */ /* 0x020fe20000010000 */
[----:B------:R-:W-:Y:S01]  /*d9a0*/  FADD.FTZ R41, R47, R40 ;  /* 0x000000282f297221 */ /* 0x000fe20000010000 */
[--C-:B------:R-:W-:Y:S01]  /*d9b0*/  FFMA.FTZ R40, R58, UR22, -R67.reuse ;  /* 0x000000163a287c23 */ /* 0x100fe20008010843 */
[--C-:B------:R-:W-:Y:S01]  /*d9c0*/  FFMA.FTZ R36, R36, UR22, -R67.reuse ;  /* 0x0000001624247c23 */ /* 0x100fe20008010843 */
[--C-:B------:R-:W-:Y:S01]  /*d9d0*/  FFMA.FTZ R64, R64, UR22, -R67.reuse ;  /* 0x0000001640407c23 */ /* 0x100fe20008010843 */
[--C-:B------:R-:W-:Y:S01]  /*d9e0*/  FFMA.FTZ R46, R46, UR22, -R67.reuse ;  /* 0x000000162e2e7c23 */ /* 0x100fe20008010843 */
[----:B------:R-:W-:Y:S01]  /*d9f0*/  FFMA.FTZ R66, R66, UR22, -R67 ;  /* 0x0000001642427c23 */ /* 0x000fe20008010843 */
[----:B------:R-:W3:Y:S01]  /*da00*/  MUFU.EX2 R147, R147 ;  /* 0x0000009300937308 */ /* 0x000ee20000000800 */
[----:B-1----:R-:W-:Y:S01]  /*da10*/  FADD.FTZ R5, R145, R42 ;  /* 0x0000002a91057221 */ /* 0x002fe20000010000 */
[----:B------:R-:W-:Y:S01]  /*da20*/  ISETP.GT.AND P2, PT, R7, UR45, PT ;  /* 0x0000002d07007c0c */ /* 0x000fe2000bf44270 */
[----:B------:R-:W-:Y:S01]  /*da30*/  UMOV UR27, UR39 ;  /* 0x00000027001b7c82 */ /* 0x000fe20008000000 */
[----:B------:R-:W-:Y:S01]  /*da40*/  F2FP.F16.F32.PACK_AB R148, R39, R148 ;  /* 0x000000942794723e */ /* 0x000fe200000000ff */
[----:B------:R-:W-:Y:S01]  /*da50*/  VIADD R7, R7, 0xffffffff ;  /* 0xffffffff07077836 */ /* 0x000fe20000000000 */
        /* <DEDUP_REMOVED lines=16> */
[----:B------:R-:W-:Y:S01]  /*db60*/  F2FP.F16.F32.PACK_AB R149, R149, R38 ;  /* 0x000000269595723e */ /* 0x000fe200000000ff */
[----:B------:R-:W-:Y:S01]  /*db70*/  FMUL.FTZ R102, R102, R29 ;  /* 0x0000001d66667220 */ /* 0x000fe20000410000 */
[----:B------:R-:W3:Y:S01]  /*db80*/  MUFU.EX2 R26, R26 ;  /* 0x0000001a001a7308 */ /* 0x000ee20000000800 */
[----:B-1----:R-:W-:Y:S01]  /*db90*/  FADD.FTZ R42, R24, R5 ;  /* 0x00000005182a7221 */ /* 0x002fe20000010000 */
[----:B------:R-:W-:Y:S01]  /*dba0*/  F2FP.F16.F32.PACK_AB R151, R14, R151 ;  /* 0x000000970e97723e */ /* 0x000fe200000000ff */
[----:B------:R-:W-:Y:S01]  /*dbb0*/  FMUL.FTZ R103, R103, R29 ;  /* 0x0000001d67677220 */ /* 0x000fe20000410000 */
[----:B------:R-:W-:Y:S01]  /*dbc0*/  F2FP.F16.F32.PACK_AB R145, R20, R145 ;  /* 0x000000911491723e */ /* 0x000fe200000000ff */
[----:B------:R-:W-:Y:S01]  /*dbd0*/  FMUL.FTZ R106, R106, R29 ;  /* 0x0000001d6a6a7220 */ /* 0x000fe20000410000 */
[----:B------:R-:W-:Y:S01]  /*dbe0*/  F2FP.F16.F32.PACK_AB R147, R24, R147 ;  /* 0x000000931893723e */ /* 0x000fe200000000ff */
[-C--:B------:R-:W-:Y:S01]  /*dbf0*/  FMUL.FTZ R107, R107, R29.reuse ;  /* 0x0000001d6b6b7220 */ /* 0x080fe20000410000 */
[----:B------:R1:W-:Y:S01]  /*dc00*/  MUFU.EX2 R12, R44 ;  /* 0x0000002c000c7308 */ /* 0x0003e20000000800 */
        /* <DEDUP_REMOVED lines=8> */
[----:B-1----:R-:W-:Y:S01]  /*dc90*/  FADD.FTZ R44, R132, R41 ;  /* 0x00000029842c7221 */ /* 0x002fe20000010000 */
[----:B---3--:R-:W-:Y:S01]  /*dca0*/  FADD.FTZ R42, R26, R5 ;  /* 0x000000051a2a7221 */ /* 0x008fe20000010000 */
[----:B------:R-:W-:Y:S01]  /*dcb0*/  F2FP.F16.F32.PACK_AB R132, R51, R132 ;  /* 0x000000843384723e */ /* 0x000fe200000000ff */
[----:B------:R-:W-:-:S02]  /*dcc0*/  IMAD.MOV.U32 R11, RZ, RZ, R8 ;  /* 0x000000ffff0b7224 */ /* 0x000fc400078e0008 */
[----:B------:R-:W-:Y:S01]  /*dcd0*/  FADD.FTZ R41, R51, R44 ;  /* 0x0000002c33297221 */ /* 0x000fe20000010000 */
[----:B------:R-:W-:Y:S01]  /*dce0*/  F2FP.F16.F32.PACK_AB R141, R26, R141 ;  /* 0x0000008d1a8d723e */ /* 0x000fe200000000ff */
[----:B------:R-:W1:Y:S02]  /*dcf0*/  MUFU.EX2 R28, R28 ;  /* 0x0000001c001c7308 */ /* 0x000e640000000800 */
[----:B------:R-:W-:Y:S01]  /*dd00*/  FADD.FTZ R44, R134, R41 ;  /* 0x00000029862c7221 */ /* 0x000fe20000010000 */
[----:B------:R-:W-:-:S03]  /*dd10*/  F2FP.F16.F32.PACK_AB R134, R53, R134 ;  /* 0x000000863586723e */ /* 0x000fc600000000ff */
[----:B------:R-:W-:Y:S02]  /*dd20*/  FADD.FTZ R41, R53, R44 ;  /* 0x0000002c35297221 */ /* 0x000fe40000010000 */
[----:B------:R-:W3:Y:S02]  /*dd30*/  MUFU.EX2 R137, R137 ;  /* 0x0000008900897308 */ /* 0x000ee40000000800 */
[----:B------:R-:W-:Y:S01]  /*dd40*/  FADD.FTZ R44, R128, R41 ;  /* 0x00000029802c7221 */ /* 0x000fe20000010000 */
[----:B--2---:R-:W-:Y:S01]  /*dd50*/  FADD.FTZ R5, R143, R42 ;  /* 0x0000002a8f057221 */ /* 0x004fe20000010000 */
[C---:B------:R-:W-:Y:S02]  /*dd60*/  F2FP.F16.F32.PACK_AB R128, R63.reuse, R128 ;  /* 0x000000803f80723e */ /* 0x040fe400000000ff */
[----:B------:R-:W-:Y:S02]  /*dd70*/  FADD.FTZ R41, R63, R44 ;  /* 0x0000002c3f297221 */ /* 0x000fe40000010000 */
[----:B------:R-:W2:Y:S01]  /*dd80*/  MUFU.EX2 R30, R30 ;  /* 0x0000001e001e7308 */ /* 0x000ea20000000800 */
[----:B-1----:R-:W-:Y:S01]  /*dd90*/  FADD.FTZ R42, R28, R5 ;  /* 0x000000051c2a7221 */ /* 0x002fe20000010000 */
[----:B------:R-:W-:Y:S01]  /*dda0*/  FADD.FTZ R44, R130, R41 ;  /* 0x00000029822c7221 */ /* 0x000fe20000010000 */
[----:B------:R-:W-:-:S02]  /*ddb0*/  F2FP.F16.F32.PACK_AB R130, R13, R130 ;  /* 0x000000820d82723e */ /* 0x000fc400000000ff */
[----:B------:R-:W-:Y:S01]  /*ddc0*/  F2FP.F16.F32.PACK_AB R143, R28, R143 ;  /* 0x0000008f1c8f723e */ /* 0x000fe200000000ff */
[----:B------:R-:W-:Y:S02]  /*ddd0*/  FADD.FTZ R27, R13, R44 ;  /* 0x0000002c0d1b7221 */ /* 0x000fe40000010000 */
        /* <DEDUP_REMOVED lines=8> */
[C---:B------:R-:W-:Y:S02]  /*de60*/  F2FP.F16.F32.PACK_AB R126, R21.reuse, R126 ;  /* 0x0000007e157e723e */ /* 0x040fe400000000ff */
[----:B------:R-:W-:Y:S01]  /*de70*/  F2FP.F16.F32.PACK_AB R137, R30, R137 ;  /* 0x000000891e89723e */ /* 0x000fe200000000ff */
[----:B------:R-:W-:Y:S02]  /*de80*/  FADD.FTZ R27, R21, R44 ;  /* 0x0000002c151b7221 */ /* 0x000fe40000010000 */
[----:B------:R-:W2:Y:S01]  /*de90*/  MUFU.EX2 R32, R32 ;  /* 0x0000002000207308 */ /* 0x000ea20000000800 */
[----:B-1----:R-:W-:Y:S01]  /*dea0*/  FADD.FTZ R5, R139, R42 ;  /* 0x0000002a8b057221 */ /* 0x002fe20000010000 */
[----:B------:R-:W-:Y:S01]  /*deb0*/  FADD.FTZ R44, R120, R27 ;  /* 0x0000001b782c7221 */ /* 0x000fe20000010000 */
[----:B------:R-:W-:-:S02]  /*dec0*/  F2FP.F16.F32.PACK_AB R139, R12, R139 ;  /* 0x0000008b0c8b723e */ /* 0x000fc400000000ff */
[----:B------:R-:W-:Y:S01]  /*ded0*/  FADD.FTZ R42, R12, R5 ;  /* 0x000000050c2a7221 */ /* 0x000fe20000010000 */
[----:B------:R-:W-:Y:S02]  /*dee0*/  IMAD.MOV.U32 R12, RZ, RZ, R10 ;  /* 0x000000ffff0c7224 */ /* 0x000fe400078e000a */
        /* <DEDUP_REMOVED lines=41> */
[----:B--2---:R-:W-:Y:S01]  /*e180*/  FADD.FTZ R42, R123, R42 ;  /* 0x0000002a7b2a7221 */ /* 0x004fe20000010000 */
[C---:B-1----:R-:W-:Y:S01]  /*e190*/  FADD.FTZ R5, R65.reuse, R44 ;  /* 0x0000002c41057221 */ /* 0x042fe20000010000 */
[----:B------:R-:W-:Y:S02]  /*e1a0*/  F2FP.F16.F32.PACK_AB R122, R65, R122 ;  /* 0x0000007a417a723e */ /* 0x000fe400000000ff */
[C---:B---3--:R-:W-:Y:S01]  /*e1b0*/  FADD.FTZ R4, R66.reuse, R42 ;  /* 0x0000002a42047221 */ /* 0x048fe20000010000 */
[----:B------:R-:W-:Y:S01]  /*e1c0*/  F2FP.F16.F32.PACK_AB R123, R66, R123 ;  /* 0x0000007b427b723e */ /* 0x000fe200000000ff */
[----:B------:R-:W-:Y:S06]  /*e1d0*/  @P2 BRA `(.L_x_11196) ;  /* 0xffffffc800e42947 */ /* 0x000fec000383ffff */
.L_x_11179:
[----:B------:R-:W-:Y:S06]  /*e1e0*/  BAR.ARV 0x8, 0x1a0 ;  /* 0x0206800000007b1d */ /* 0x000fec0000002000 */
[----:B------:R-:W-:Y:S05]  /*e1f0*/  @!P0 BRA `(.L_x_11197) ;  /* 0x0000000000048947 */ /* 0x000fea0003800000 */
[----:B------:R-:W-:Y:S01]  /*e200*/  BPT.TRAP 0x1 ;  /* 0x000000040000795c */ /* 0x000fe20000300000 */
.L_x_11197:
[----:B------:R-:W-:Y:S01]  /*e210*/  ULEA UR5, UR39, UR40, 0x3 ;  /* 0x0000002827057291 */ /* 0x000fe2000f8e183f */
[----:B------:R-:W-:-:S05]  /*e220*/  IMAD.U32 R0, RZ, RZ, UR37 ;  /* 0x00000025ff007e24 */ /* 0x000fca000f8e00ff */
[----:B------:R-:W-:-:S04]  /*e230*/  SHF.L.U32 R0, R0, 0x1f, RZ ;  /* 0x0000001f00007819 */ /* 0x000fc800000006ff */
[----:B------:R1:W2:Y:S01]  /*e240*/  SYNCS.PHASECHK.TRANS64.TRYWAIT P2, [UR5+0x16850], R0 ;  /* 0x01685000ff0075a7 */ /* 0x0002a20008040145 */
[----:B------:R-:W-:Y:S05]  /*e250*/  @!P0 BRA `(.L_x_11198) ;  /* 0x0000000000048947 */ /* 0x000fea0003800000 */
[----:B------:R-:W-:Y:S01]  /*e260*/  BPT.TRAP 0x1 ;  /* 0x000000040000795c */ /* 0x000fe20000300000 */
.L_x_11198:
[----:B--2---:R-:W-:Y:S05]  /*e270*/  @P2 BRA `(.L_x_11199) ;  /* 0x0000000000082947 */ /* 0x004fea0003800000 */
[----:B------:R-:W2:Y:S02]  /*e280*/  SYNCS.PHASECHK.TRANS64.TRYWAIT P0, [UR5+0x16850], R0 ;  /* 0x01685000ff0075a7 */ /* 0x000ea40008000145 */
[----:B--2---:R-:W-:Y:S05]  /*e290*/  @!P0 BRA `(.L_x_11200) ;  /* 0x0000004400588947 */ /* 0x004fea0003800000 */
.L_x_11199:
[----:B------:R-:W-:Y:S01]  /*e2a0*/  UIADD3 UR40, UR40, 0x400, URZ ;  /* 0x0000040028287890 */ /* 0x000fe2000fffe03f */
[----:B------:R-:W-:Y:S01]  /*e2b0*/  WARPGROUP.ARRIVE ;  /* 0x00000000000079c5 */ /* 0x000fe20000000000 */
[----:B------:R-:W-:Y:S01]  /*e2c0*/  UMOV UR7, 0x40000040 ;  /* 0x4000004000077882 */ /* 0x000fe20000000000 */
[----:B-12---:R-:W1:Y:S01]  /*e2d0*/  SHFL.BFLY PT, R0, R5, 0x2, 0x1f ;  /* 0x0c401f0005007f89 */ /* 0x006e6200000e0000 */
[----:B------:R-:W-:Y:S01]  /*e2e0*/  USHF.R.U32.HI UR40, URZ, 0x4, UR40 ;  /* 0x000000043f287899 */ /* 0x000fe20008011628 */
[----:B------:R-:W-:Y:S01]  /*e2f0*/  IMAD.MOV.U32 R15, RZ, RZ, -0x800000 ;  /* 0xff800000ff0f7424 */ /* 0x000fe200078e00ff */
[----:B------:R-:W-:Y:S01]  /*e300*/  UIADD3 UR36, UR36, 0x1, URZ ;  /* 0x0000000124247890 */ /* 0x000fe2000fffe03f */
[----:B------:R-:W2:Y:S01]  /*e310*/  SHFL.BFLY PT, R3, R4, 0x2, 0x1f ;  /* 0x0c401f0004037f89 */ /* 0x000ea200000e0000 */
[----:B------:R-:W-:Y:S01]  /*e320*/  ULOP3.LUT UR4, UR40, 0x3fff, URZ, 0xc0, !UPT ;  /* 0x00003fff28047892 */ /* 0x000fe2000f8ec03f */
[----:B------:R-:W-:-:S03]  /*e330*/  IMAD.MOV.U32 R11, RZ, RZ, RZ ;  /* 0x000000ffff0b7224 */ /* 0x000fc600078e00ff */
[----:B------:R-:W-:Y:S02]  /*e340*/  ULEA UR4, UR39, UR4, 0xa ;  /* 0x0000000427047291 */ /* 0x000fe4000f8e503f */
[----:B------:R-:W-:-:S04]  /*e350*/  UIADD3 UR39, UR39, 0x1, URZ ;  /* 0x0000000127277890 */ /* 0x000fc8000fffe03f */
[----:B------:R-:W-:Y:S01]  /*e360*/  UISETP.NE.AND UP0, UPT, UR39, 0x2, UPT ;  /* 0x000000022700788c */ /* 0x000fe2000bf05270 */
[----:B------:R-:W-:Y:S02]  /*e370*/  UMOV UR6, UR4 ;  /* 0x0000000400067c82 */ /* 0x000fe40008000000 */
[----:B------:R-:W-:Y:S01]  /*e380*/  HGMMA.64x64x16.F32 R88, R148, gdesc[UR4].tnspB, R88, gsb0 ;  /* 0x40e0000494587df0 */ /* 0x000fe20008000858 */
[----:B------:R-:W-:Y:S01]  /*e390*/  UIADD3 UR6, UR4, 0x80, URZ ;  /* 0x0000008004067890 */ /* 0x000fe2000fffe03f */
[----:B------:R-:W-:Y:S01]  /*e3a0*/  UMOV UR7, 0x40000040 ;  /* 0x4000004000077882 */ /* 0x000fe20000000000 */
[----:B------:R-:W-:Y:S01]  /*e3b0*/  USEL UR39, UR39, URZ, UP0 ;  /* 0x0000003f27277287 */ /* 0x000fe20008000000 */
[----:B-1----:R-:W-:Y:S01]  /*e3c0*/  FADD.FTZ R0, R0, R5 ;  /* 0x0000000500007221 */ /* 0x002fe20000010000 */
[----:B------:R-:W-:Y:S02]  /*e3d0*/  IMAD.U32 R5, RZ, RZ, UR22 ;  /* 0x00000016ff057e24 */ /* 0x000fe4000f8e00ff */
[----:B--2---:R-:W-:Y:S01]  /*e3e0*/  FADD.FTZ R6, R3, R4 ;  /* 0x0000000403067221 */ /* 0x004fe20000010000 */
[----:B------:R-:W-:Y:S01]  /*e3f0*/  IMAD.MOV.U32 R4, RZ, RZ, RZ ;  /* 0x000000ffff047224 */ /* 0x000fe200078e00ff */
[----:B------:R-:W1:Y:S04]  /*e400*/  SHFL.BFLY PT, R3, R0, 0x1, 0x1f ;  /* 0x0c201f0000037f89 */ /* 0x000e6800000e0000 */
[----:B------:R-:W2:Y:S01]  /*e410*/  SHFL.BFLY PT, R7, R6, 0x1, 0x1f ;  /* 0x0c201f0006077f89 */ /* 0x000ea200000e0000 */
[----:B-1----:R-:W-:Y:S01]  /*e420*/  FADD.FTZ R12, R0, R3 ;  /* 0x00000003000c7221 */ /* 0x002fe20000010000 */
[----:B------:R-:W-:-:S02]  /*e430*/  IMAD.U32 R0, RZ, RZ, UR22 ;  /* 0x00000016ff007e24 */ /* 0x000fc4000f8e00ff */
[----:B------:R-:W-:Y:S02]  /*e440*/  IMAD.MOV.U32 R3, RZ, RZ, -0x800000 ;  /* 0xff800000ff037424 */ /* 0x000fe400078e00ff */
[----:B--2---:R-:W-:Y:S01]  /*e450*/  FADD.FTZ R13, R6, R7 ;  /* 0x00000007060d7221 */ /* 0x004fe20000010000 */
[----:B------:R-:W-:Y:S01]  /*e460*/  FSETP.NE.FTZ.AND P0, PT, R12, RZ, PT ;  /* 0x000000ff0c00720b */ /* 0x000fe20003f15000 */
[----:B------:R-:W-:-:S03]  /*e470*/  IMAD.U32 R6, RZ, RZ, UR5 ;  /* 0x00000005ff067e24 */ /* 0x000fc6000f8e00ff */
[----:B------:R-:W-:Y:S01]  /*e480*/  FSETP.NE.FTZ.AND P2, PT, R13, RZ, PT ;  /* 0x000000ff0d00720b */ /* 0x000fe20003f55000 */
[----:B------:R-:W-:-:S08]  /*e490*/  @!P1 VIADD R6, R6, 0x16860 ;  /* 0x0001686006069836 */ /* 0x000fd00000000000 */
[----:B------:R-:W1:Y:S01]  /*e4a0*/  @P0 MUFU.LG2 R7, R12 ;  /* 0x0000000c00070308 */ /* 0x000e620000000c00 */
[----:B------:R-:W-:-:S07]  /*e4b0*/  @P0 FMUL.FTZ R5, R5, 0.69314718246459960938 ;  /* 0x3f31721805050820 */ /* 0x000fce0000410000 */
[----:B------:R2:W-:Y:S08]  /*e4c0*/  @P0 MUFU.RCP R4, R12 ;  /* 0x0000000c00040308 */ /* 0x0005f00000001000 */
[----:B------:R-:W3:Y:S01]  /*e4d0*/  @P2 MUFU.LG2 R9, R13 ;  /* 0x0000000d00092308 */ /* 0x000ee20000000c00 */
[----:B--2---:R-:W-:Y:S01]  /*e4e0*/  @P2 FMUL.FTZ R12, R0, 0.69314718246459960938 ;  /* 0x3f317218000c2820 */ /* 0x004fe20000410000 */
[----:B-1----:R-:W-:-:S04]  /*e4f0*/  @P0 FMUL.FTZ R0, R7, 0.69314718246459960938 ;  /* 0x3f31721807000820 */ /* 0x002fc80000410000 */
[----:B------:R-:W-:Y:S01]  /*e500*/  @P0 FFMA.FTZ R15, R5, R8, R0 ;  /* 0x00000008050f0223 */ /* 0x000fe20000010000 */
[----:B------:R-:W-:Y:S01]  /*e510*/  @!P1 PRMT R5, RZ, 0x654, R6 ;  /* 0x00000654ff059816 */ /* 0x000fe20000000006 */
[----:B------:R-:W1:Y:S01]  /*e520*/  @P2 MUFU.RCP R11, R13 ;  /* 0x0000000d000b2308 */ /* 0x000e620000001000 */
[----:B------:R-:W-:Y:S02]  /*e530*/  WARPGROUP.DEPBAR.LE gsb0, 0x0 ;  /* 0x00008000000079c5 */ /* 0x000fe40000010000 */
[----:B------:R-:W-:Y:S01]  /*e540*/  WARPGROUP.ARRIVE ;  /* 0x00000000000079c5 */ /* 0x000fe20000000000 */
[----:B------:R-:W-:-:S05]  /*e550*/  PLOP3.LUT P0, PT, PT, PT, PT, 0x8, 0x0 ;  /* 0x000000000000781c */ /* 0x000fca0003f0e170 */
[----:B------:R-:W-:Y:S01]  /*e560*/  HGMMA.64x64x16.F32 R88, R144, gdesc[UR4].tnspB, R88, gsb0 ;  /* 0x40e0000490587df0 */ /* 0x000fe20008000858 */
[----:B------:R-:W-:Y:S01]  /*e570*/  UIADD3 UR6, UR4, 0x100, URZ ;  /* 0x0000010004067890 */ /* 0x000fe2000fffe03f */
[----:B---3--:R-:W-:Y:S01]  /*e580*/  @P2 FMUL.FTZ R9, R9, 0.69314718246459960938 ;  /* 0x3f31721809092820 */ /* 0x008fe20000410000 */
[----:B------:R-:W-:-:S03]  /*e590*/  UMOV UR7, 0x40000040 ;  /* 0x4000004000077882 */ /* 0x000fc60000000000 */
[----:B------:R-:W-:Y:S01]  /*e5a0*/  @P2 FFMA.FTZ R3, R12, R10, R9 ;  /* 0x0000000a0c032223 */ /* 0x000fe20000010009 */
[----:B------:R-:W-:Y:S02]  /*e5b0*/  WARPGROUP.DEPBAR.LE gsb0, 0x0 ;  /* 0x00008000000079c5 */ /* 0x000fe40000010000 */
[----:B------:R-:W-:-:S06]  /*e5c0*/  WARPGROUP.ARRIVE ;  /* 0x00000000000079c5 */ /* 0x000fcc0000000000 */
[----:B------:R-:W-:Y:S01]  /*e5d0*/  HGMMA.64x64x16.F32 R88, R140, gdesc[UR4].tnspB, R88, gsb0 ;  /* 0x40e000048c587df0 */ /* 0x000fe20008000858 */
[----:B------:R-:W-:Y:S01]  /*e5e0*/  UIADD3 UR6, UR4, 0x180, URZ ;  /* 0x0000018004067890 */ /* 0x000fe2000fffe03f */
[----:B------:R-:W-:Y:S01]  /*e5f0*/  UMOV UR7, 0x40000040 ;  /* 0x4000004000077882 */ /* 0x000fe20000000000 */
        /* <DEDUP_REMOVED lines=15> */
[----:B------:R-:W-:Y:S01]  /*e6f0*/  UIADD3 UR4, UR4, 0x380, URZ ;  /* 0x0000038004047890 */ /* 0x000fe2000fffe03f */
[----:B------:R-:W-:Y:S02]  /*e700*/  WARPGROUP.DEPBAR.LE gsb0, 0x0 ;  /* 0x00008000000079c5 */ /* 0x000fe40000010000 */
[----:B------:R-:W-:-:S06]  /*e710*/  WARPGROUP.ARRIVE ;  /* 0x00000000000079c5 */ /* 0x000fcc0000000000 */
[----:B------:R-:W-:Y:S01]  /*e720*/  HGMMA.64x64x16.F32 R88, R124, gdesc[UR4].tnspB, R88, gsb0 ;  /* 0x40e000047c587df0 */ /* 0x000fe20008000858 */
[----:B------:R-:W-:Y:S01]  /*e730*/  UMOV UR6, UR4 ;  /* 0x0000000400067c82 */ /* 0x000fe20008000000 */
[----:B------:R-:W-:Y:S01]  /*e740*/  UMOV UR7, 0x40000040 ;  /* 0x4000004000077882 */ /* 0x000fe20000000000 */
[----:B------:R-:W-:-:S04]  /*e750*/  USEL UR4, URZ, 0x1, UP0 ;  /* 0x000000013f047887 */ /* 0x000fc80008000000 */
[----:B------:R-:W-:Y:S01]  /*e760*/  ULOP3.LUT UR37, UR37, UR4, URZ, 0x3c, !UPT ;  /* 0x0000000425257292 */ /* 0x000fe2000f8e3c3f */
[----:B------:R-:W-:Y:S02]  /*e770*/  WARPGROUP.DEPBAR.LE gsb0, 0x0 ;  /* 0x00008000000079c5 */ /* 0x000fe40000010000 */
[----:B------:R-:W-:-:S06]  /*e780*/  WARPGROUP.ARRIVE ;  /* 0x00000000000079c5 */ /* 0x000fcc0000000000 */
[----:B------:R-:W-:Y:S03]  /*e790*/  HGMMA.64x64x16.F32 R88, R120, gdesc[UR4].tnspB, R88, gsb0 ;  /* 0x40e0000478587df0 */ /* 0x000fe60008000858 */
        /* <DEDUP_REMOVED lines=34> */
.L_x_11130:
        /* <DEDUP_REMOVED lines=9> */
[----:B------:R-:W-:Y:S01]  /*ea50*/  SHF.R.S32.HI R11, RZ, 0x1f, R8 ;  /* 0x0000001fff0b7819 */ /* 0x000fe20000011408 */
[----:B------:R-:W-:Y:S01]  /*ea60*/  BAR.SYNC.DEFER_BLOCKING 0x1, 0x180 ;  /* 0x0046000000007b1d */ /* 0x000fe20000010000 */
[----:B------:R-:W-:Y:S01]  /*ea70*/  IADD3 R13, P3, R22, 0x20, RZ ;  /* 0x00000020160d7810 */ /* 0x000fe20007f7e0ff */
[----:B------:R-:W-:Y:S01]  /*ea80*/  USHF.R.S32.HI UR5, URZ, 0x1f, UR43 ;  /* 0x0000001f3f057899 */ /* 0x000fe2000801142b */
[-C--:B------:R-:W-:Y:S01]  /*ea90*/  LEA.HI R4, R11, R8.reuse, RZ, 0x7 ;  /* 0x000000080b047211 */ /* 0x080fe200078f38ff */
[----:B------:R-:W-:Y:S01]  /*eaa0*/  VIADD R25, R18, UR42 ;  /* 0x0000002a12197c36 */ /* 0x000fe20008000000 */
[----:B------:R-:W-:Y:S01]  /*eab0*/  LOP3.LUT R12, R13, 0x380, RZ, 0xc0, !PT ;  /* 0x000003800d0c7812 */ /* 0x000fe200078ec0ff */
[----:B------:R-:W-:Y:S01]  /*eac0*/  ULDC.64 UR8, c[0x0][0xb70] ;  /* 0x0002dc0000087ab9 */ /* 0x000fe20000000a00 */
[----:B------:R-:W-:Y:S01]  /*ead0*/  LOP3.LUT R21, R4, 0xffffff80, RZ, 0xc0, !PT ;  /* 0xffffff8004157812 */ /* 0x000fe200078ec0ff */
[----:B------:R-:W-:Y:S01]  /*eae0*/  UIMAD UR5, UR5, UR8, URZ ;  /* 0x00000008050572a4 */ /* 0x000fe2000f8e023f */
[----:B------:R-:W-:Y:S01]  /*eaf0*/  SHF.R.U64 R12, R12, 0x3, RZ ;  /* 0x000000030c0c7819 */ /* 0x000fe200000012ff */
[----:B------:R-:W-:Y:S01]  /*eb00*/  UIMAD.WIDE.U32 UR6, UR43, UR8, URZ ;  /* 0x000000082b0672a5 */ /* 0x000fe2000f8e003f */
[----:B------:R-:W-:Y:S01]  /*eb10*/  LEA.HI R24, R11, R8, RZ, 0x5 ;  /* 0x000000080b187211 */ /* 0x000fe200078f28ff */
[----:B------:R-:W-:Y:S01]  /*eb20*/  IMAD.IADD R21, R8, 0x1, -R21 ;  /* 0x0000000108157824 */ /* 0x000fe200078e0a15 */
[C---:B------:R-:W-:Y:S01]  /*eb30*/  LOP3.LUT R5, R22.reuse, 0x380, RZ, 0xc0, !PT ;  /* 0x0000038016057812 */ /* 0x040fe200078ec0ff */
[----:B------:R-:W-:Y:S01]  /*eb40*/  UIMAD UR5, UR43, UR9, UR5 ;  /* 0x000000092b0572a4 */ /* 0x000fe2000f8e0205 */
[----:B------:R-:W-:Y:S01]  /*eb50*/  IADD3 R11, P2, R22, 0x40, RZ ;  /* 0x00000040160b7810 */ /* 0x000fe20007f5e0ff */
[----:B------:R-:W-:Y:S01]  /*eb60*/  USHF.R.S32.HI UR8, URZ, 0x1f, UR44 ;  /* 0x0000001f3f087899 */ /* 0x000fe2000801142c */
[----:B------:R-:W-:Y:S01]  /*eb70*/  LOP3.LUT P0, RZ, R21, 0x3, RZ, 0xc0, !PT ;  /* 0x0000000315ff7812 */ /* 0x000fe2000780c0ff */
[----:B------:R-:W-:Y:S01]  /*eb80*/  UIADD3 UR5, UR7, UR5, URZ ;  /* 0x0000000507057290 */ /* 0x000fe2000fffe03f */
[----:B------:R-:W1:Y:S01]  /*eb90*/  LDC.64 R20, c[0x0][0xb78] ;  /* 0x0002de00ff147b82 */ /* 0x000e620000000a00 */
[----:B------:R-:W-:-:S02]  /*eba0*/  LOP3.LUT R12, R12, R13, RZ, 0x3c, !PT ;  /* 0x0000000d0c0c7212 */ /* 0x000fc400078e3cff */
[----:B------:R-:W-:Y:S02]  /*ebb0*/  IADD3 R13, P1, R22, 0x60, RZ ;  /* 0x00000060160d7810 */ /* 0x000fe40007f3e0ff */
[----:B------:R-:W-:Y:S02]  /*ebc0*/  SHF.R.U64 R5, R5, 0x3, RZ ;  /* 0x0000000305057819 */ /* 0x000fe400000012ff */
[----:B------:R-:W-:Y:S02]  /*ebd0*/  LOP3.LUT R10, R11, 0x380, RZ, 0xc0, !PT ;  /* 0x000003800b0a7812 */ /* 0x000fe400078ec0ff */
[----:B------:R-:W-:Y:S02]  /*ebe0*/  LOP3.LUT R8, R13, 0x380, RZ, 0xc0, !PT ;  /* 0x000003800d087812 */ /* 0x000fe400078ec0ff */
[----:B------:R-:W-:Y:S01]  /*ebf0*/  LOP3.LUT R4, R5, R22, RZ, 0x3c, !PT ;  /* 0x0000001605047212 */ /* 0x000fe200078e3cff */
[----:B------:R-:W-:Y:S01]  /*ec00*/  IMAD.MOV.U32 R5, RZ, RZ, R23 ;  /* 0x000000ffff057224 */ /* 0x000fe200078e0017 */
[----:B------:R-:W-:-:S02]  /*ec10*/  SHF.R.U64 R10, R10, 0x3, RZ ;  /* 0x000000030a0a7819 */ /* 0x000fc400000012ff */
[----:B------:R-:W-:Y:S02]  /*ec20*/  SHF.R.U64 R8, R8, 0x3, RZ ;  /* 0x0000000308087819 */ /* 0x000fe400000012ff */
[----:B------:R-:W-:Y:S01]  /*ec30*/  LOP3.LUT R10, R10, R11, RZ, 0x3c, !PT ;  /* 0x0000000b0a0a7212 */ /* 0x000fe200078e3cff */
[--C-:B------:R-:W-:Y:S01]  /*ec40*/  IMAD.X R11, RZ, RZ, R23.reuse, P2 ;  /* 0x000000ffff0b7224 */ /* 0x100fe200010e0617 */
[----:B------:R-:W-:Y:S01]  /*ec50*/  F2FP.F16.F32.PACK_AB R6, R6, R9 ;  /* 0x000000090606723e */ /* 0x000fe200000000ff */
[----:B------:R-:W-:Y:S01]  /*ec60*/  IMAD.X R9, RZ, RZ, R23, P1 ;  /* 0x000000ffff097224 */ /* 0x000fe200008e0617 */
[----:B------:R-:W-:Y:S02]  /*ec70*/  MOV R14, R4 ;  /* 0x00000004000e7202 */ /* 0x000fe40000000f00 */
[----:B------:R-:W-:Y:S01]  /*ec80*/  F2FP.F16.F32.PACK_AB R4, R89, R0 ;  /* 0x000000005904723e */ /* 0x000fe200000000ff */
[----:B-1----:R-:W-:Y:S01]  /*ec90*/  IMAD R0, R20, UR8, RZ ;  /* 0x0000000814007c24 */ /* 0x002fe2000f8e02ff */
[----:B------:R-:W-:-:S02]  /*eca0*/  F2FP.F16.F32.PACK_AB R5, R91, R90 ;  /* 0x0000005a5b05723e */ /* 0x000fc400000000ff */
[----:B------:R-:W-:Y:S01]  /*ecb0*/  F2FP.F16.F32.PACK_AB R7, R7, R94 ;  /* 0x0000005e0707723e */ /* 0x000fe200000000ff */
[----:B------:R-:W-:Y:S01]  /*ecc0*/  IMAD R0, R21, UR44, R0 ;  /* 0x0000002c15007c24 */ /* 0x000fe2000f8e0200 */
[----:B------:R-:W-:Y:S01]  /*ecd0*/  LOP3.LUT R8, R8, R13, RZ, 0x3c, !PT ;  /* 0x0000000d08087212 */ /* 0x000fe200078e3cff */
[----:B------:R-:W-:Y:S01]  /*ece0*/  IMAD.X R13, RZ, RZ, R23, P3 ;  /* 0x000000ffff0d7224 */ /* 0x000fe200018e0617 */
[----:B------:R-:W-:Y:S01]  /*ecf0*/  MOV R11, R10 ;  /* 0x0000000a000b7202 */ /* 0x000fe20000000f00 */
[----:B------:R1:W-:Y:S01]  /*ed00*/  STSM.16.M88.4 [R14], R4 ;  /* 0x000000040e007844 */ /* 0x0003e20000000200 */
[----:B------:R-:W-:Y:S01]  /*ed10*/  MOV R10, R8 ;  /* 0x00000008000a7202 */ /* 0x000fe20000000f00 */
[----:B------:R-:W-:Y:S01]  /*ed20*/  IMAD.U32 R9, RZ, RZ, UR7 ;  /* 0x00000007ff097e24 */ /* 0x000fe2000f8e00ff */
[----:B------:R-:W-:Y:S01]  /*ed30*/  F2FP.F16.F32.PACK_AB R104, R105, R104 ;  /* 0x000000686968723e */ /* 0x000fe200000000ff */
[----:B------:R-:W-:Y:S01]  /*ed40*/  IMAD.U32 R8, RZ, RZ, UR6 ;  /* 0x00000006ff087e24 */ /* 0x000fe2000f8e00ff */
[----:B------:R-:W-:Y:S01]  /*ed50*/  MOV R12, R12 ;  /* 0x0000000c000c7202 */ /* 0x000fe20000000f00 */
[----:B------:R-:W-:Y:S01]  /*ed60*/  IMAD.U32 R9, RZ, RZ, UR5 ;  /* 0x00000005ff097e24 */ /* 0x000fe2000f8e00ff */
[----:B------:R-:W-:Y:S01]  /*ed70*/  F2FP.F16.F32.PACK_AB R105, R107, R106 ;  /* 0x0000006a6b69723e */ /* 0x000fe200000000ff */
[----:B------:R-:W-:Y:S01]  /*ed80*/  VIADD R13, R25, 0x8 ;  /* 0x00000008190d7836 */ /* 0x000fe20000000000 */
[----:B------:R-:W-:Y:S01]  /*ed90*/  F2FP.F16.F32.PACK_AB R112, R113, R112 ;  /* 0x000000707170723e */ /* 0x000fe200000000ff */
[----:B------:R-:W-:Y:S01]  /*eda0*/  IMAD.WIDE.U32 R8, R20, UR44, R8 ;  /* 0x0000002c14087c25 */ /* 0x000fe2000f8e0008 */
[----:B------:R-:W-:Y:S01]  /*edb0*/  F2FP.F16.F32.PACK_AB R106, R109, R108 ;  /* 0x0000006c6d6a723e */ /* 0x000fe200000000ff */
[----:B------:R-:W-:Y:S01]  /*edc0*/  ULDC UR5, c[0x0][0xa88] ;  /* 0x0002a20000057ab9 */ /* 0x000fe20000000800 */
[----:B------:R-:W-:Y:S01]  /*edd0*/  F2FP.F16.F32.PACK_AB R107, R111, R110 ;  /* 0x0000006e6f6b723e */ /* 0x000fe200000000ff */
[----:B------:R-:W-:Y:S01]  /*ede0*/  ULDC.64 UR6, c[0x0][0xb40] ;  /* 0x0002d00000067ab9 */ /* 0x000fe20000000a00 */
[----:B------:R-:W-:-:S02]  /*edf0*/  F2FP.F16.F32.PACK_AB R113, R115, R114 ;  /* 0x000000727371723e */ /* 0x000fc400000000ff */
[----:B-1----:R-:W-:Y:S02]  /*ee00*/  F2FP.F16.F32.PACK_AB R4, R97, R96 ;  /* 0x000000606104723e */ /* 0x002fe400000000ff */
[----:B------:R-:W-:Y:S02]  /*ee10*/  F2FP.F16.F32.PACK_AB R5, R99, R98 ;  /* 0x000000626305723e */ /* 0x000fe400000000ff */
[----:B------:R-:W-:Y:S02]  /*ee20*/  F2FP.F16.F32.PACK_AB R6, R101, R100 ;  /* 0x000000646506723e */ /* 0x000fe400000000ff */
[----:B------:R-:W-:Y:S02]  /*ee30*/  F2FP.F16.F32.PACK_AB R7, R103, R102 ;  /* 0x000000666707723e */ /* 0x000fe400000000ff */
[----:B------:R-:W-:Y:S02]  /*ee40*/  F2FP.F16.F32.PACK_AB R114, R117, R116 ;  /* 0x000000747572723e */ /* 0x000fe400000000ff */
[----:B------:R-:W-:Y:S01]  /*ee50*/  F2FP.F16.F32.PACK_AB R115, R119, R118 ;  /* 0x000000767773723e */ /* 0x000fe200000000ff */
[----:B------:R1:W-:Y:S01]  /*ee60*/  STSM.16.M88.4 [R12], R4 ;  /* 0x000000040c007844 */ /* 0x0003e20000000200 */
[----:B------:R-:W-:-:S02]  /*ee70*/  ISETP.GE.OR P1, PT, R13, UR5, P0 ;  /* 0x000000050d007c0c */ /* 0x000fc40008726670 */
[----:B------:R-:W-:Y:S01]  /*ee80*/  SHF.R.S32.HI R13, RZ, 0x1f, R25 ;  /* 0x0000001fff0d7819 */ /* 0x000fe20000011419 */
[----:B------:R-:W-:Y:S01]  /*ee90*/  STSM.16.M88.4 [R11], R104 ;  /* 0x000000680b007844 */ /* 0x000fe20000000200 */
[----:B------:R-:W-:Y:S02]  /*eea0*/  SHF.R.S32.HI R24, RZ, 0x5, R24 ;  /* 0x00000005ff187819 */ /* 0x000fe40000011418 */
[C---:B------:R-:W-:Y:S01]  /*eeb0*/  ISETP.GE.OR P0, PT, R25.reuse, UR5, P0 ;  /* 0x0000000519007c0c */ /* 0x040fe20008706670 */
        /* <DEDUP_REMOVED lines=8> */
[----:B-1----:R-:W-:-:S04]  /*ef40*/  IADD3 R5, P2, R25, R8, RZ ;  /* 0x0000000819057210 */ /* 0x002fc80007f5e0ff */
[----:B------:R-:W-:Y:S02]  /*ef50*/  IADD3.X R8, R13, R9, R0, P2, !PT ;  /* 0x000000090d087210 */ /* 0x000fe400017fe400 */
[----:B------:R-:W1:Y:S01]  /*ef60*/  SHFL.IDX PT, R0, R24, RZ, 0x1f ;  /* 0x00001fff18007589 */ /* 0x000e6200000e0000 */
[----:B------:R-:W-:-:S04]  /*ef70*/  LEA R4, P2, R5, UR6, 0x2 ;  /* 0x0000000605047c11 */ /* 0x000fc8000f8410ff */
        /* <DEDUP_REMOVED lines=11> */
[----:B------:R-:W-:Y:S01]  /*f030*/  UIADD3 UR6, UP0, UR6, 0x9f0, URZ ;  /* 0x000009f006067890 */ /* 0x000fe2000ff1e03f */
[----:B------:R-:W-:Y:S01]  /*f040*/  UMOV UR45, URZ ;  /* 0x0000003f002d7c82 */ /* 0x000fe20008000000 */
[----:B------:R-:W-:Y:S02]  /*f050*/  UIADD3 UR5, UR40, 0x16820, URZ ;  /* 0x0001682028057890 */ /* 0x000fe4000fffe03f */
[----:B------:R-:W-:Y:S02]  /*f060*/  UIADD3.X UR7, URZ, UR7, URZ, UP0, !UPT ;  /* 0x000000073f077290 */ /* 0x000fe400087fe43f */
[----:B------:R-:W-:-:S07]  /*f070*/  UPRMT UR5, URZ, 0x654, UR5 ;  /* 0x000006543f057896 */ /* 0x000fce0008000005 */
[----:B------:R1:W-:Y:S01]  /*f080*/  UTMASTG.5D [UR40], [UR6] ;  /* 0x00000028060073b5 */ /* 0x0003e20008020000 */
[----:B------:R0:W-:Y:S01]  /*f090*/  UTMACMDFLUSH ;  /* 0x00000000000079b7 */ /* 0x0001e20000000000 */
[----:B------:R-:W-:-:S04]  /*f0a0*/  DEPBAR.LE SB0, 0x0 ;  /* 0x000080000000791a */ /* 0x000fc80000000000 */
[----:B-1----:R-:W-:Y:S01]  /*f0b0*/  SYNCS.ARRIVE.TRANS64.RED.A1T0 RZ, [UR5], RZ ;  /* 0x000000ffffff79a7 */ /* 0x002fe20008100405 */
.L_x_11204:
[----:B------:R-:W-:Y:S05]  /*f0c0*/  BSYNC B0 ;  /* 0x0000000000007941 */ /* 0x000fea0003800000 */
.L_x_11203:
[----:B------:R-:W-:Y:S05]  /*f0d0*/  BRA `(.L_x_11202) ;  /* 0x0000000400e47947 */ /* 0x000fea0003800000 */
.L_x_11201:
        /* <DEDUP_REMOVED lines=10> */
[----:B------:R-:W3:Y:S02]  /*f180*/  LDC.64 R24, c[0x0][0xa88] ;  /* 0x0002a200ff187b82 */ /* 0x000ee40000000a00 */
[----:B------:R-:W-:-:S05]  /*f190*/  IMAD.SHL.U32 R8, R3, 0x8, RZ ;  /* 0x0000000803087824 */ /* 0x000fca00078e00ff */
[----:B------:R-:W-:Y:S01]  /*f1a0*/  SHF.R.S32.HI R9, RZ, 0x1f, R8 ;  /* 0x0000001fff097819 */ /* 0x000fe20000011408 */
        /* <DEDUP_REMOVED lines=24> */
.L_x_11206:
[----:B------:R-:W-:Y:S05]  /*f330*/  BSYNC B0 ;  /* 0x0000000000007941 */ /* 0x000fea0003800000 */
.L_x_11205:
[----:B------:R-:W-:Y:S01]  /*f340*/  ULOP3.LUT UR48, URZ, UR48, URZ, 0x33, !UPT ;  /* 0x000000303f307292 */ /* 0x000fe2000f8e333f */
[----:B-1----:R-:W-:Y:S01]  /*f350*/  IMAD R3, R13, UR43, R10 ;  /* 0x0000002b0d037c24 */ /* 0x002fe2000f8e020a */
[----:B------:R-:W-:Y:S01]  /*f360*/  SHF.R.S32.HI R4, RZ, 0x3, R26 ;  /* 0x00000003ff047819 */ /* 0x000fe2000001141a */
[----:B------:R-:W-:Y:S01]  /*f370*/  IMAD.WIDE.U32 R6, R12, UR43, R8 ;  /* 0x0000002b0c067c25 */ /* 0x000fe2000f8e0008 */
[----:B---3--:R-:W-:Y:S01]  /*f380*/  ISETP.GE.AND P0, PT, R8, R25, PT ;  /* 0x000000190800720c */ /* 0x008fe20003f06270 */
[----:B------:R-:W-:Y:S02]  /*f390*/  BSSY B0, `(.L_x_11207) ;  /* 0x000001d000007945 */ /* 0x000fe40003800000 */
[----:B--2---:R-:W-:Y:S02]  /*f3a0*/  VIADD R11, R11, UR48 ;  /* 0x000000300b0b7c36 */ /* 0x004fe40008000000 */
[----:B------:R-:W-:Y:S02]  /*f3b0*/  IMAD.IADD R7, R7, 0x1, R3 ;  /* 0x0000000107077824 */ /* 0x000fe400078e0203 */
[----:B------:R-:W-:-:S02]  /*f3c0*/  IMAD R8, R11, -0xc0, R24 ;  /* 0xffffff400b087824 */ /* 0x000fc400078e0218 */
[C---:B------:R-:W-:Y:S02]  /*f3d0*/  VIADD R0, R4.reuse, 0x30 ;  /* 0x0000003004007836 */ /* 0x040fe40000000000 */
[C---:B------:R-:W-:Y:S02]  /*f3e0*/  VIADD R3, R4.reuse, 0x60 ;  /* 0x0000006004037836 */ /* 0x040fe40000000000 */
[----:B------:R-:W-:Y:S01]  /*f3f0*/  VIADD R5, R4, 0x90 ;  /* 0x0000009004057836 */ /* 0x000fe20000000000 */
[-C--:B------:R-:W-:Y:S01]  /*f400*/  ISETP.GE.OR P3, PT, R0, R8.reuse, P0 ;  /* 0x000000080000720c */ /* 0x080fe20000766670 */
[----:B----4-:R-:W-:Y:S01]  /*f410*/  IMAD R0, R14, UR6, RZ ;  /* 0x000000060e007c24 */ /* 0x010fe2000f8e02ff */
[-C--:B------:R-:W-:Y:S02]  /*f420*/  ISETP.GE.OR P1, PT, R3, R8.reuse, P0 ;  /* 0x000000080300720c */ /* 0x080fe40000726670 */
[-C--:B------:R-:W-:Y:S01]  /*f430*/  ISETP.GE.OR P2, PT, R5, R8.reuse, P0 ;  /* 0x000000080500720c */ /* 0x080fe20000746670 */
[----:B------:R-:W-:Y:S01]  /*f440*/  IMAD R3, R15, UR44, R0 ;  /* 0x0000002c0f037c24 */ /* 0x000fe2000f8e0200 */
[----:B------:R-:W-:Y:S01]  /*f450*/  ISETP.GE.OR P0, PT, R4, R8, P0 ;  /* 0x000000080400720c */ /* 0x000fe20000706670 */
[----:B------:R-:W-:Y:S01]  /*f460*/  IMAD.WIDE.U32 R8, R14, UR44, R6 ;  /* 0x0000002c0e087c25 */ /* 0x000fe2000f8e0006 */
[----:B------:R-:W-:-:S03]  /*f470*/  SHF.R.S32.HI R5, RZ, 0x1f, R4 ;  /* 0x0000001fff057819 */ /* 0x000fc60000011404 */
[----:B------:R-:W-:-:S04]  /*f480*/  IMAD.WIDE R6, R11, 0xc0, R4 ;  /* 0x000000c00b067825 */ /* 0x000fc800078e0204 */
[----:B------:R-:W-:-:S04]  /*f490*/  IMAD.IADD R11, R9, 0x1, R3 ;  /* 0x00000001090b7824 */ /* 0x000fc800078e0203 */
[----:B------:R-:W-:Y:S05]  /*f4a0*/  @P0 BRA `(.L_x_11208) ;  /* 0x00000000002c0947 */ /* 0x000fea0003800000 */
[----:B------:R-:W-:Y:S01]  /*f4b0*/  ULDC.64 UR6, c[0x0][0xad8] ;  /* 0x0002b60000067ab9 */ /* 0x000fe20000000a00 */
[----:B------:R-:W-:Y:S02]  /*f4c0*/  IMAD.MOV.U32 R4, RZ, RZ, R8 ;  /* 0x000000ffff047224 */ /* 0x000fe400078e0008 */
        /* <DEDUP_REMOVED lines=9> */
.L_x_11208:
[----:B------:R-:W-:Y:S05]  /*f560*/  BSYNC B0 ;  /* 0x0000000000007941 */ /* 0x000fea0003800000 */
.L_x_11207:
        /* <DEDUP_REMOVED lines=11> */
[----:B-1----:R-:W-:Y:S01]  /*f620*/  LEA R12, P0, R4, UR6, 0x1 ;  /* 0x00000006040c7c11 */ /* 0x002fe2000f8008ff */
[----:B------:R-:W-:-:S05]  /*f630*/  IMAD.IADD R3, R5, 0x1, R3 ;  /* 0x0000000105037824 */ /* 0x000fca00078e0203 */
[----:B------:R-:W-:-:S05]  /*f640*/  LEA.HI.X R13, R4, UR7, R3, 0x1, P0 ;  /* 0x00000007040d7c11 */ /* 0x000fca00080f0c03 */
[----:B------:R2:W-:Y:S02]  /*f650*/  STG.E.128 desc[UR50][R12.64], RZ ;  /* 0x000000ff0c007986 */ /* 0x0005e4000c101d32 */
.L_x_11210:
[----:B------:R-:W-:Y:S05]  /*f660*/  BSYNC B0 ;  /* 0x0000000000007941 */ /* 0x000fea0003800000 */
.L_x_11209:
        /* <DEDUP_REMOVED lines=11> */
[----:B-12---:R-:W-:Y:S01]  /*f720*/  LEA R12, P0, R4, UR6, 0x1 ;  /* 0x00000006040c7c11 */ /* 0x006fe2000f8008ff */
[----:B------:R-:W-:-:S05]  /*f730*/  IMAD.IADD R3, R5, 0x1, R3 ;  /* 0x0000000105037824 */ /* 0x000fca00078e0203 */
[----:B------:R-:W-:-:S05]  /*f740*/  LEA.HI.X R13, R4, UR7, R3, 0x1, P0 ;  /* 0x00000007040d7c11 */ /* 0x000fca00080f0c03 */
[----:B------:R3:W-:Y:S02]  /*f750*/  STG.E.128 desc[UR50][R12.64], RZ ;  /* 0x000000ff0c007986 */ /* 0x0007e4000c101d32 */
.L_x_11212:
[----:B------:R-:W-:Y:S05]  /*f760*/  BSYNC B0 ;  /* 0x0000000000007941 */ /* 0x000fea0003800000 */
.L_x_11211:
        /* <DEDUP_REMOVED lines=14> */
[----:B------:R4:W-:Y:S02]  /*f850*/  STG.E.128 desc[UR50][R6.64], RZ ;  /* 0x000000ff06007986 */ /* 0x0009e4000c101d32 */
.L_x_11213:
[----:B------:R-:W-:Y:S05]  /*f860*/  BSYNC B0 ;  /* 0x0000000000007941 */ /* 0x000fea0003800000 */
.L_x_11202:
[----:B------:R-:W5:Y:S02]  /*f870*/  LDC R0, c[0x0][0xda8] ;  /* 0x00036a00ff007b82 */ /* 0x000f640000000800 */
[----:B-----5:R-:W-:-:S13]  /*f880*/  ISETP.LE.AND P0, PT, R0, UR4, PT ;  /* 0x0000000400007c0c */ /* 0x020fda000bf03270 */
[----:B------:R-:W-:Y:S05]  /*f890*/  @!P0 BRA `(.L_x_11214) ;  /* 0xffffff1400308947 */ /* 0x000fea000383ffff */
[----:B------:R-:W-:Y:S05]  /*f8a0*/  EXIT ;  /* 0x000000000000794d */ /* 0x000fea0003800000 */
.L_x_11120:
        /* <DEDUP_REMOVED lines=20> */
.L_x_11269:
        /* <DEDUP_REMOVED lines=21> */
.L_x_11216:
[----:B------:R-:W-:Y:S01]  /*fb40*/  ULDC UR9, c[0x0][0xdc4] ;  /* 0x0003710000097ab9 */ /* 0x000fe20000000800 */
[----:B------:R-:W-:Y:S01]  /*fb50*/  UMOV UR7, UR8 ;  /* 0x0000000800077c82 */ /* 0x000fe20008000000 */
[----:B------:R-:W-:-:S11]  /*fb60*/  UISETP.NE.AND UP0, UPT, UR9, 0x1, UPT ;  /* 0x000000010900788c */ /* 0x000fd6000bf05270 */
[----:B------:R-:W-:Y:S02]  /*fb70*/  @UP0 ULDC.64 UR10, c[0x0][0xdc8] ;  /* 0x00037200000a0ab9 */ /* 0x000fe40000000a00 */
[----:B------:R-:W-:-:S04]  /*fb80*/  UIMAD.WIDE.U32 UR4, UR8, UR10, URZ ;  /* 0x0000000a080472a5 */ /* 0x000fc8000f8e003f */
[----:B------:R-:W-:-:S04]  /*fb90*/  @UP0 USHF.R.U32.HI UR7, URZ, UR11, UR5 ;  /* 0x0000000b3f070299 */ /* 0x000fc80008011605 */
[----:B------:R-:W-:-:S12]  /*fba0*/  UIMAD UR4, UR7, UR9, URZ ;  /* 0x00000009070472a4 */ /* 0x000fd8000f8e023f */
.L_x_11217:
        /* <DEDUP_REMOVED lines=40> */
.L_x_11219:
[----:B------:R-:W-:-:S11]  /*fe30*/  UISETP.NE.AND UP0, UPT, UR5, 0x1, UPT ;  /* 0x000000010500788c */ /* 0x000fd6000bf05270 */
[----:B------:R-:W-:Y:S02]  /*fe40*/  @UP0 ULDC.64 UR14, c[0x0][0x9e8] ;  /* 0x00027a00000e0ab9 */ /* 0x000fe40000000a00 */
[----:B------:R-:W-:-:S04]  /*fe50*/  UIMAD.WIDE.U32 UR6, UR8, UR14, URZ ;  /* 0x0000000e080672a5 */ /* 0x000fc8000f8e003f */
[----:B------:R-:W-:-:S12]  /*fe60*/  @UP0 USHF.R.U32.HI UR8, URZ, UR15, UR7 ;  /* 0x0000000f3f080299 */ /* 0x000fd80008011607 */
.L_x_11220:
[----:B------:R-:W-:-:S04]  /*fe70*/  UIMAD UR8, UR8, UR5, UR5 ;  /* 0x00000005080872a4 */ /* 0x000fc8000f8e0205 */
[----:B------:R-:W-:-:S04]  /*fe80*/  UISETP.LT.AND UP0, UPT, UR4, UR8, UPT ;  /* 0x000000080400728c */ /* 0x000fc8000bf01270 */
[----:B------:R-:W-:-:S12]  /*fe90*/  USEL UR4, UR4, UR8, UP0 ;  /* 0x0000000804047287 */ /* 0x000fd80008000000 */
.L_x_11218:
        /* <DEDUP_REMOVED lines=25> */
.L_x_11222:
[----:B------:R-:W-:-:S11]  /*10030*/  UISETP.NE.AND UP0, UPT, UR5, 0x1, UPT ;  /* 0x000000010500788c */ /* 0x000fd6000bf05270 */
[----:B------:R-:W-:Y:S02]  /*10040*/  @UP0 ULDC.64 UR10, c[0x0][0x9e8] ;  /* 0x00027a00000a0ab9 */ /* 0x000fe40000000a00 */
[----:B------:R-:W-:-:S04]  /*10050*/  UIMAD.WIDE.U32 UR6, UR4, UR10, URZ ;  /* 0x0000000a040672a5 */ /* 0x000fc8000f8e003f */
[----:B------:R-:W-:-:S12]  /*10060*/  @UP0 USHF.R.U32.HI UR4, URZ, UR11, UR7 ;  /* 0x0000000b3f040299 */ /* 0x000fd80008011607 */
.L_x_11223:
[----:B------:R-:W-:-:S04]  /*10070*/  UIMAD UR4, UR4, UR5, URZ ;  /* 0x00000005040472a4 */ /* 0x000fc8000f8e023f */
[----:B------:R-:W-:-:S04]  /*10080*/  UISETP.LT.AND UP0, UPT, UR8, UR4, UPT ;  /* 0x000000040800728c */ /* 0x000fc8000bf01270 */
[----:B------:R-:W-:-:S12]  /*10090*/  USEL UR8, UR8, UR4, !UP0 ;  /* 0x0000000408087287 */ /* 0x000fd8000c000000 */
.L_x_11221:
        /* <DEDUP_REMOVED lines=25> */
.L_x_11225:
        /* <DEDUP_REMOVED lines=23> */
.L_x_11227:
        /* <DEDUP_REMOVED lines=20> */
.L_x_11229:
        /* <DEDUP_REMOVED lines=15> */
.L_x_11228:
        /* <DEDUP_REMOVED lines=12> */
[----:B------:R-:W-:-:S04]  /*10690*/  IMAD.U32 R7, RZ, RZ, UR45 ;  /* 0x0000002dff077e24 */ /* 0x000fc8000f8e00ff */
[----:B------:R-:W-:-:S06]  /*106a0*/  VIADD R7, R7, 0xffffffff ;  /* 0xffffffff07077836 */ /* 0x000fcc0000000000 */
[----:B------:R-:W-:-:S05]  /*106b0*/  VOTEU.ALL UP1, P1 ;  /* 0x00000000003f7886 */ /* 0x000fca0000820000 */
[----:B------:R-:W-:Y:S01]  /*106c0*/  @!UP1 UIADD3 UR4, UP0, UR48, 0x270, URZ ;  /* 0x0000027030049890 */ /* 0x000fe2000ff1e03f */
[----:B-1----:R-:W-:Y:S02]  /*106d0*/  ISETP.NE.AND P2, PT, R2, 0x1, PT ;  /* 0x000000010200780c */ /* 0x002fe40003f45270 */
[----:B------:R-:W1:Y:S01]  /*106e0*/  LDC.64 R2, c[0x0][0x3f8] ;  /* 0x0000fe00ff027b82 */ /* 0x000e620000000a00 */
[----:B------:R-:W-:-:S09]  /*106f0*/  @!UP1 UIADD3.X UR5, URZ, UR49, URZ, UP0, !UPT ;  /* 0x000000313f059290 */ /* 0x000fd200087fe43f */
[----:B------:R4:W-:Y:S01]  /*10700*/  @!UP1 UTMAPF.L2.4D [UR40], [UR4] ;  /* 0x00000028040095b8 */ /* 0x0009e20008018000 */
[----:B------:R-:W2:Y:S08]  /*10710*/  @P2 LDC R6, c[0x0][0x42c] ;  /* 0x00010b00ff062b82 */ /* 0x000eb00000000800 */
[----:B------:R-:W5:Y:S01]  /*10720*/  @P2 LDC R9, c[0x0][0x430] ;  /* 0x00010c00ff092b82 */ /* 0x000f620000000800 */
[----:B-1----:R-:W-:-:S04]  /*10730*/  ISETP.NE.U32.AND P0, PT, R2, RZ, PT ;  /* 0x000000ff0200720c */ /* 0x002fc80003f05070 */
[----:B------:R-:W-:Y:S01]  /*10740*/  ISETP.NE.AND.EX P0, PT, R3, RZ, PT, P0 ;  /* 0x000000ff0300720c */ /* 0x000fe20003f05300 */
[----:B--2---:R-:W-:-:S04]  /*10750*/  @P2 IMAD.HI.U32 R4, R6, UR42, RZ ;  /* 0x0000002a06042c27 */ /* 0x004fc8000f8e00ff */
[----:B------:R-:W-:Y:S01]  /*10760*/  IMAD.U32 R6, RZ, RZ, UR42 ;  /* 0x0000002aff067e24 */ /* 0x000fe2000f8e00ff */
[----:B-----5:R-:W-:Y:S02]  /*10770*/  @P2 SHF.R.U32.HI R6, RZ, R9, R4 ;  /* 0x00000009ff062219 */ /* 0x020fe40000011604 */
[----:B---3--:R-:W-:Y:S01]  /*10780*/  SEL R9, R0, RZ, !P0 ;  /* 0x000000ff00097207 */ /* 0x008fe20004000000 */
[----:B----4-:R-:W-:Y:S06]  /*10790*/  BRA.DIV UR6, `(.L_x_11230) ;  /* 0x0000002206307947 */ /* 0x010fec000b800000 */
.L_x_11281:
[----:B------:R-:W-:Y:S01]  /*107a0*/  UMOV UR4, 0xffffffff ;  /* 0xffffffff00047882 */ /* 0x000fe20000000000 */
[----:B------:R-:W-:Y:S02]  /*107b0*/  SHF.R.S32.HI R8, RZ, 0x1f, R0 ;  /* 0x0000001fff087819 */ /* 0x000fe40000011400 */
[----:B------:R-:W-:Y:S05]  /*107c0*/  BRA.DIV UR4, `(.L_x_11231) ;  /* 0x0000002204447947 */ /* 0x000fea000b800000 */
[----:B------:R-:W-:-:S13]  /*107d0*/  ELECT P6, URZ, PT ;  /* 0x00000000003f782f */ /* 0x000fda00038c0000 */
.L_x_11284:
        /* <DEDUP_REMOVED lines=23> */
.L_x_11233:
[----:B------:R-:W2:Y:S01]  /*10950*/  SYNCS.PHASECHK.TRANS64.TRYWAIT P2, [R13+URZ+0x16840], R12 ;  /* 0x0168400c0d0075a7 */ /* 0x000ea2000804017f */
[----:B------:R-:W-:Y:S01]  /*10960*/  ISETP.NE.AND P3, PT, R17, RZ, PT ;  /* 0x000000ff1100720c */ /* 0x000fe20003f65270 */
[----:B--2---:R-:W-:-:S12]  /*10970*/  @!P2 BRA `(.L_x_11234) ;  /* 0x0000001c00f8a947 */ /* 0x004fd80003800000 */
.L_x_11285:
[----:B------:R-:W-:Y:S05]  /*10980*/  @P3 BRA `(.L_x_11235) ;  /* 0x0000000000143947 */ /* 0x000fea0003800000 */
[----:B------:R-:W-:Y:S01]  /*10990*/  ISETP.NE.AND P2, PT, R23, RZ, PT ;  /* 0x000000ff1700720c */ /* 0x000fe20003f45270 */
[----:B-1----:R-:W-:-:S04]  /*109a0*/  IMAD.MOV.U32 R4, RZ, RZ, 0x4000 ;  /* 0x00004000ff047424 */ /* 0x002fc800078e00ff */
[----:B------:R3:W-:Y:S08]  /*109b0*/  SYNCS.ARRIVE.TRANS64 RZ, [R13+URZ+0x16830], R4 ;  /* 0x016830040dff79a7 */ /* 0x0007f0000800003f */
[----:B------:R-:W-:Y:S05]  /*109c0*/  @!P2 BRA `(.L_x_11235) ;  /* 0x000000000004a947 */ /* 0x000fea0003800000 */
[----:B------:R-:W-:Y:S01]  /*109d0*/  BPT.TRAP 0x1 ;  /* 0x000000040000795c */ /* 0x000fe20000300000 */
.L_x_11235:
        /* <DEDUP_REMOVED lines=8> */
[----:B-----5:R-:W-:Y:S01]  /*10a60*/  R2UR UR13, R9 ;  /* 0x00000000090d72ca */ /* 0x020fe200000e0000 */
[----:B------:R-:W-:-:S04]  /*10a70*/  UMOV UR10, URZ ;  /* 0x0000003f000a7c82 */ /* 0x000fc80008000000 */
[----:B------:R-:W-:Y:S02]  /*10a80*/  ULEA UR8, UR8, UR39, 0xe ;  /* 0x0000002708087291 */ /* 0x000fe4000f8e703f */
[----:B------:R-:W-:Y:S02]  /*10a90*/  USHF.L.U32 UR11, UR11, 0x7, URZ ;  /* 0x000000070b0b7899 */ /* 0x000fe4000800063f */
[----:B------:R-:W-:Y:S02]  /*10aa0*/  UIADD3 UR9, UR9, 0x16830, URZ ;  /* 0x0001683009097890 */ /* 0x000fe4000fffe03f */
[----:B------:R-:W-:-:S09]  /*10ab0*/  UIADD3 UR8, UR8, 0xe400, URZ ;  /* 0x0000e40008087890 */ /* 0x000fd2000fffe03f */
[----:B------:R4:W-:Y:S02]  /*10ac0*/  UTMALDG.4D [UR8], [UR4], desc[UR6] ;  /* 0x00000608040075b4 */ /* 0x0009e40008019000 */
[----:B----4-:R-:W-:Y:S01]  /*10ad0*/  NOP ;  /* 0x0000000000007918 */ /* 0x010fe20000000000 */
.L_x_11232:
        /* <DEDUP_REMOVED lines=11> */
[----:B------:R-:W-:Y:S01]  /*10b90*/  UIADD3.X UR7, URZ, UR49, URZ, UP0, !UPT ;  /* 0x000000313f077290 */ /* 0x000fe200087fe43f */
[----:B------:R-:W-:Y:S01]  /*10ba0*/  UMOV UR11, UR41 ;  /* 0x00000029000b7c82 */ /* 0x000fe20008000000 */
[----:B------:R-:W-:Y:S01]  /*10bb0*/  UMOV UR12, UR42 ;  /* 0x0000002a000c7c82 */ /* 0x000fe20008000000 */
[----:B------:R-:W-:Y:S01]  /*10bc0*/  UMOV UR13, UR43 ;  /* 0x0000002b000d7c82 */ /* 0x000fe20008000000 */
[----:B------:R-:W-:Y:S01]  /*10bd0*/  UMOV UR5, 0x12f00000 ;  /* 0x12f0000000057882 */ /* 0x000fe20000000000 */
[----:B------:R-:W-:Y:S01]  /*10be0*/  UMOV UR10, URZ ;  /* 0x0000003f000a7c82 */ /* 0x000fe20008000000 */
[----:B------:R1:W-:Y:S02]  /*10bf0*/  @P2 SYNCS.ARRIVE.TRANS64 RZ, [UR39+0x16800], R4 ;  /* 0x01680004ffff29a7 */ /* 0x0003e40008000027 */
[----:B-1----:R-:W-:Y:S01]  /*10c00*/  IMAD.U32 R4, RZ, RZ, UR4 ;  /* 0x00000004ff047e24 */ /* 0x002fe2000f8e00ff */
[----:B------:R-:W-:-:S02]  /*10c10*/  UMOV UR4, 0x0 ;  /* 0x0000000000047882 */ /* 0x000fc40000000000 */
[----:B------:R1:W-:Y:S02]  /*10c20*/  UTMALDG.4D [UR8], [UR6], desc[UR4] ;  /* 0x00000408060075b4 */ /* 0x0003e40008019000 */
[----:B------:R-:W-:-:S04]  /*10c30*/  SHF.L.U32 R4, R4, 0x1f, RZ ;  /* 0x0000001f04047819 */ /* 0x000fc800000006ff */
[----:B------:R-:W3:Y:S02]  /*10c40*/  SYNCS.PHASECHK.TRANS64.TRYWAIT P2, [UR39+0x16820], R4 ;  /* 0x01682004ff0075a7 */ /* 0x000ee40008040167 */
[----:B-1-3--:R-:W-:Y:S05]  /*10c50*/  @!P2 BRA `(.L_x_11236) ;  /* 0x0000001c0054a947 */ /* 0x00afea0003800000 */
.L_x_11286:
        /* <DEDUP_REMOVED lines=40> */
.L_x_11241:
[----:B-1----:R-:W-:Y:S02]  /*10ee0*/  LEA R3, R12, UR39, 0x3 ;  /* 0x000000270c037c11 */ /* 0x002fe4000f8e18ff */
[----:B------:R-:W-:Y:S02]  /*10ef0*/  SHF.L.U32 R2, R13, 0x1f, RZ ;  /* 0x0000001f0d027819 */ /* 0x000fe400000006ff */
[----:B------:R-:W-:Y:S02]  /*10f00*/  ISETP.NE.AND P2, PT, R17, RZ, PT ;  /* 0x000000ff1100720c */ /* 0x000fe40003f45270 */
[----:B------:R-:W1:Y:S02]  /*10f10*/  SYNCS.PHASECHK.TRANS64.TRYWAIT P3, [R3+URZ+0x16840], R2 ;  /* 0x01684002030075a7 */ /* 0x000e64000806017f */
[----:B-1----:R-:W-:Y:S09]  /*10f20*/  @!P3 BRA `(.L_x_11242) ;  /* 0x0000001800b8b947 */ /* 0x002ff20003800000 */
.L_x_11287:
[----:B------:R-:W-:Y:S05]  /*10f30*/  @P2 BRA `(.L_x_11243) ;  /* 0x0000000000142947 */ /* 0x000fea0003800000 */
[----:B------:R-:W-:Y:S01]  /*10f40*/  ISETP.NE.AND P3, PT, R23, RZ, PT ;  /* 0x000000ff1700720c */ /* 0x000fe20003f65270 */
[----:B-1----:R-:W-:-:S04]  /*10f50*/  IMAD.MOV.U32 R2, RZ, RZ, 0x4000 ;  /* 0x00004000ff027424 */ /* 0x002fc800078e00ff */
[----:B------:R2:W-:Y:S08]  /*10f60*/  SYNCS.ARRIVE.TRANS64 RZ, [R3+URZ+0x16830], R2 ;  /* 0x0168300203ff79a7 */ /* 0x0005f0000800003f */
[----:B------:R-:W-:Y:S05]  /*10f70*/  @!P3 BRA `(.L_x_11243) ;  /* 0x000000000004b947 */ /* 0x000fea0003800000 */
[----:B------:R-:W-:Y:S01]  /*10f80*/  BPT.TRAP 0x1 ;  /* 0x000000040000795c */ /* 0x000fe20000300000 */
.L_x_11243:
[----:B------:R-:W-:Y:S01]  /*10f90*/  R2UR UR8, R12 ;  /* 0x000000000c0872ca */ /* 0x000fe200000e0000 */
[----:B------:R-:W-:Y:S01]  /*10fa0*/  UIADD3 UR6, UP0, UR48, 0x370, URZ ;  /* 0x0000037030067890 */ /* 0x000fe2000ff1e03f */
[----:B------:R-:W-:Y:S01]  /*10fb0*/  R2UR UR9, R3 ;  /* 0x00000000030972ca */ /* 0x000fe200000e0000 */
[----:B------:R-:W-:Y:S01]  /*10fc0*/  UIADD3 UR4, UR39, 0x16800, URZ ;  /* 0x0001680027047890 */ /* 0x000fe2000fffe03f */
[----:B------:R-:W-:Y:S01]  /*10fd0*/  R2UR UR11, R11 ;  /* 0x000000000b0b72ca */ /* 0x000fe200000e0000 */
[----:B------:R-:W-:Y:S01]  /*10fe0*/  UIADD3.X UR7, URZ, UR49, URZ, UP0, !UPT ;  /* 0x000000313f077290 */ /* 0x000fe200087fe43f */
[----:B------:R-:W-:Y:S01]  /*10ff0*/  R2UR UR12, R6 ;  /* 0x00000000060c72ca */ /* 0x000fe200000e0000 */
[----:B------:R-:W-:Y:S01]  /*11000*/  UMOV UR14, 0x0 ;  /* 0x00000000000e7882 */ /* 0x000fe20000000000 */
[----:B-----5:R-:W-:Y:S01]  /*11010*/  R2UR UR13, R4 ;  /* 0x00000000040d72ca */ /* 0x020fe200000e0000 */
[----:B------:R-:W-:Y:S01]  /*11020*/  UMOV UR15, 0x14f00000 ;  /* 0x14f00000000f7882 */ /* 0x000fe20000000000 */
[----:B-12---:R-:W-:Y:S01]  /*11030*/  SHF.L.U32 R3, R18, 0x1f, RZ ;  /* 0x0000001f12037819 */ /* 0x006fe200000006ff */
[----:B------:R-:W-:Y:S01]  /*11040*/  UMOV UR10, URZ ;  /* 0x0000003f000a7c82 */ /* 0x000fe20008000000 */
[----:B------:R-:W-:Y:S01]  /*11050*/  LEA R2, R19, UR4, 0x3 ;  /* 0x0000000413027c11 */ /* 0x000fe2000f8e18ff */
[----:B------:R-:W-:-:S02]  /*11060*/  ULEA UR8, UR8, UR39, 0xe ;  /* 0x0000002708087291 */ /* 0x000fc4000f8e703f */
[----:B------:R-:W-:Y:S02]  /*11070*/  UIADD3 UR9, UR9, 0x16830, URZ ;  /* 0x0001683009097890 */ /* 0x000fe4000fffe03f */
[----:B------:R-:W-:Y:S02]  /*11080*/  USHF.L.U32 UR11, UR11, 0x7, URZ ;  /* 0x000000070b0b7899 */ /* 0x000fe4000800063f */
[----:B------:R-:W-:-:S09]  /*11090*/  UIADD3 UR8, UR8, 0xe400, URZ ;  /* 0x0000e40008087890 */ /* 0x000fd2000fffe03f */
[----:B------:R1:W-:Y:S01]  /*110a0*/  UTMALDG.4D [UR8], [UR6], desc[UR14] ;  /* 0x00000e08060075b4 */ /* 0x0003e20008019000 */
[----:B------:R-:W2:Y:S02]  /*110b0*/  SYNCS.PHASECHK.TRANS64.TRYWAIT P3, [R2+URZ+0x60], R3 ;  /* 0x00006003020075a7 */ /* 0x000ea4000806017f */
[----:B-12---:R-:W-:Y:S05]  /*110c0*/  @!P3 BRA `(.L_x_11244) ;  /* 0x000000180064b947 */ /* 0x006fea0003800000 */
.L_x_11288:
[----:B------:R-:W-:Y:S05]  /*110d0*/  @P2 BRA `(.L_x_11245) ;  /* 0x0000000000182947 */ /* 0x000fea0003800000 */
[----:B------:R-:W-:Y:S01]  /*110e0*/  ISETP.NE.AND P2, PT, R23, RZ, PT ;  /* 0x000000ff1700720c */ /* 0x000fe20003f45270 */
[----:B-1----:R-:W-:Y:S01]  /*110f0*/  IMAD.MOV.U32 R3, RZ, RZ, 0x4000 ;  /* 0x00004000ff037424 */ /* 0x002fe200078e00ff */
[----:B------:R-:W-:-:S04]  /*11100*/  LEA R2, R19, UR39, 0x3 ;  /* 0x0000002713027c11 */ /* 0x000fc8000f8e18ff */
[----:B------:R2:W-:Y:S07]  /*11110*/  SYNCS.ARRIVE.TRANS64 RZ, [R2+URZ+0x16850], R3 ;  /* 0x0168500302ff79a7 */ /* 0x0005ee000800003f */
[----:B------:R-:W-:Y:S05]  /*11120*/  @!P2 BRA `(.L_x_11245) ;  /* 0x000000000004a947 */ /* 0x000fea0003800000 */
[----:B------:R-:W-:Y:S01]  /*11130*/  BPT.TRAP 0x1 ;  /* 0x000000040000795c */ /* 0x000fe20000300000 */
.L_x_11245:
        /* <DEDUP_REMOVED lines=9> */
[----:B------:R-:W-:Y:S02]  /*111d0*/  IMAD.MOV.U32 R9, RZ, RZ, R4 ;  /* 0x000000ffff097224 */ /* 0x000fe400078e0004 */
[----:B------:R-:W-:-:S02]  /*111e0*/  IMAD.MOV.U32 R7, RZ, RZ, R11 ;  /* 0x000000ffff077224 */ /* 0x000fc400078e000b */
[----:B------:R-:W-:Y:S02]  /*111f0*/  ULEA UR8, UR9, UR39, 0xe ;  /* 0x0000002709087291 */ /* 0x000fe4000f8e703f */
[----:B------:R-:W-:Y:S02]  /*11200*/  ULEA UR9, UR9, UR39, 0x3 ;  /* 0x0000002709097291 */ /* 0x000fe4000f8e183f */
[----:B------:R-:W-:Y:S02]  /*11210*/  USHF.L.U32 UR11, UR11, 0x7, URZ ;  /* 0x000000070b0b7899 */ /* 0x000fe4000800063f */
[----:B------:R-:W-:Y:S02]  /*11220*/  UIADD3 UR8, UR8, 0x400, URZ ;  /* 0x0000040008087890 */ /* 0x000fe4000fffe03f */
[----:B------:R-:W-:-:S09]  /*11230*/  UIADD3 UR9, UR9, 0x16850, URZ ;  /* 0x0001685009097890 */ /* 0x000fd2000fffe03f */
[----:B------:R3:W-:Y:S02]  /*11240*/  UTMALDG.4D [UR8], [UR4], desc[UR6] ;  /* 0x00000608040075b4 */ /* 0x0007e40008019000 */
[----:B---3--:R-:W-:Y:S01]  /*11250*/  NOP ;  /* 0x0000000000007918 */ /* 0x008fe20000000000 */
.L_x_11240:
[----:B------:R-:W-:Y:S05]  /*11260*/  BSYNC B0 ;  /* 0x0000000000007941 */ /* 0x000fea0003800000 */
.L_x_11239:
[----:B------:R-:W-:Y:S01]  /*11270*/  UIADD3 UR4, UR45, -0x3, URZ ;  /* 0xfffffffd2d047890 */ /* 0x000fe2000fffe03f */
[----:B------:R-:W-:Y:S02]  /*11280*/  IMAD.MOV.U32 R19, RZ, RZ, R12 ;  /* 0x000000ffff137224 */ /* 0x000fe400078e000c */
[----:B------:R-:W-:-:S03]  /*11290*/  IMAD.MOV.U32 R18, RZ, RZ, R13 ;  /* 0x000000ffff127224 */ /* 0x000fc600078e000d */
[----:B------:R-:W-:-:S07]  /*112a0*/  IMAD.U32 R11, RZ, RZ, UR4 ;  /* 0x00000004ff0b7e24 */ /* 0x000fce000f8e00ff */
.L_x_11238:
[----:B------:R-:W-:Y:S01]  /*112b0*/  ULOP3.LUT UR4, URZ, UR45, URZ, 0x33, !UPT ;  /* 0x0000002d3f047292 */ /* 0x000fe2000f8e333f */
[----:B------:R-:W-:Y:S01]  /*112c0*/  VIADD R10, R10, 0xfffffffe ;  /* 0xfffffffe0a0a7836 */ /* 0x000fe20000000000 */
[----:B------:R-:W-:Y:S04]  /*112d0*/  BSSY B0, `(.L_x_11237) ;  /* 0x00000af000007945 */ /* 0x000fe80003800000 */
[----:B------:R-:W-:-:S13]  /*112e0*/  ISETP.NE.AND P2, PT, R10, UR4, PT ;  /* 0x000000040a007c0c */ /* 0x000fda000bf45270 */
[----:B------:R-:W-:Y:S05]  /*112f0*/  @!P2 BRA `(.L_x_11246) ;  /* 0x0000000800b0a947 */ /* 0x000fea0003800000 */
[----:B-12---:R-:W-:-:S07]  /*11300*/  IMAD.MOV.U32 R2, RZ, RZ, R9 ;  /* 0x000000ffff027224 */ /* 0x006fce00078e0009 */
.L_x_11261:
        /* <DEDUP_REMOVED lines=28> */
.L_x_11249:
[----:B------:R-:W-:Y:S02]  /*114d0*/  LEA R4, R10, UR39, 0x3 ;  /* 0x000000270a047c11 */ /* 0x000fe4000f8e18ff */
[----:B-1----:R-:W-:Y:S02]  /*114e0*/  SHF.L.U32 R3, R12, 0x1f, RZ ;  /* 0x0000001f0c037819 */ /* 0x002fe400000006ff */
[----:B------:R-:W-:Y:S02]  /*114f0*/  ISETP.NE.AND P2, PT, R17, RZ, PT ;  /* 0x000000ff1100720c */ /* 0x000fe40003f45270 */
[----:B------:R-:W1:Y:S02]  /*11500*/  SYNCS.PHASECHK.TRANS64.TRYWAIT P3, [R4+URZ+0x16840], R3 ;  /* 0x01684003040075a7 */ /* 0x000e64000806017f */
[----:B-1----:R-:W-:Y:S09]  /*11510*/  @!P3 BRA `(.L_x_11250) ;  /* 0x000000140064b947 */ /* 0x002ff20003800000 */
.L_x_11289:
[----:B------:R-:W-:Y:S05]  /*11520*/  @P2 BRA `(.L_x_11251) ;  /* 0x0000000000142947 */ /* 0x000fea0003800000 */
[----:B------:R-:W-:Y:S01]  /*11530*/  ISETP.NE.AND P3, PT, R23, RZ, PT ;  /* 0x000000ff1700720c */ /* 0x000fe20003f65270 */
[----:B-1----:R-:W-:-:S04]  /*11540*/  IMAD.MOV.U32 R3, RZ, RZ, 0x4000 ;  /* 0x00004000ff037424 */ /* 0x002fc800078e00ff */
[----:B------:R2:W-:Y:S08]  /*11550*/  SYNCS.ARRIVE.TRANS64 RZ, [R4+URZ+0x16830], R3 ;  /* 0x0168300304ff79a7 */ /* 0x0005f0000800003f */
[----:B------:R-:W-:Y:S05]  /*11560*/  @!P3 BRA `(.L_x_11251) ;  /* 0x000000000004b947 */ /* 0x000fea0003800000 */
[----:B------:R-:W-:Y:S01]  /*11570*/  BPT.TRAP 0x1 ;  /* 0x000000040000795c */ /* 0x000fe20000300000 */
.L_x_11251:
        /* <DEDUP_REMOVED lines=10> */
[----:B------:R-:W-:Y:S01]  /*11620*/  SHF.L.U32 R18, R18, 0x1f, RZ ;  /* 0x0000001f12127819 */ /* 0x000fe200000006ff */
[----:B------:R-:W-:Y:S01]  /*11630*/  UMOV UR10, URZ ;  /* 0x0000003f000a7c82 */ /* 0x000fe20008000000 */
[----:B-12---:R-:W-:Y:S01]  /*11640*/  LEA R3, R19, UR4, 0x3 ;  /* 0x0000000413037c11 */ /* 0x006fe2000f8e18ff */
[----:B------:R-:W-:-:S02]  /*11650*/  ULEA UR8, UR8, UR39, 0xe ;  /* 0x0000002708087291 */ /* 0x000fc4000f8e703f */
[----:B------:R-:W-:Y:S02]  /*11660*/  UIADD3 UR9, UR9, 0x16830, URZ ;  /* 0x0001683009097890 */ /* 0x000fe4000fffe03f */
[----:B------:R-:W-:Y:S02]  /*11670*/  USHF.L.U32 UR11, UR11, 0x7, URZ ;  /* 0x000000070b0b7899 */ /* 0x000fe4000800063f */
[----:B------:R-:W-:-:S09]  /*11680*/  UIADD3 UR8, UR8, 0xe400, URZ ;  /* 0x0000e40008087890 */ /* 0x000fd2000fffe03f */
[----:B------:R1:W-:Y:S01]  /*11690*/  UTMALDG.4D [UR8], [UR6], desc[UR14] ;  /* 0x00000e08060075b4 */ /* 0x0003e20008019000 */
[----:B------:R-:W2:Y:S02]  /*116a0*/  SYNCS.PHASECHK.TRANS64.TRYWAIT P3, [R3+URZ+0x60], R18 ;  /* 0x00006012030075a7 */ /* 0x000ea4000806017f */
[----:B-12---:R-:W-:Y:S05]  /*116b0*/  @!P3 BRA `(.L_x_11252) ;  /* 0x000000140010b947 */ /* 0x006fea0003800000 */
.L_x_11290:
[----:B------:R-:W-:Y:S05]  /*116c0*/  @P2 BRA `(.L_x_11253) ;  /* 0x0000000000142947 */ /* 0x000fea0003800000 */
[----:B------:R-:W-:Y:S01]  /*116d0*/  ISETP.NE.AND P2, PT, R23, RZ, PT ;  /* 0x000000ff1700720c */ /* 0x000fe20003f45270 */
[----:B------:R-:W-:-:S04]  /*116e0*/  IMAD.MOV.U32 R4, RZ, RZ, 0x4000 ;  /* 0x00004000ff047424 */ /* 0x000fc800078e00ff */
[----:B------:R2:W-:Y:S08]  /*116f0*/  SYNCS.ARRIVE.TRANS64 RZ, [R3+URZ+0x50], R4 ;  /* 0x0000500403ff79a7 */ /* 0x0005f0000800003f */
[----:B------:R-:W-:Y:S05]  /*11700*/  @!P2 BRA `(.L_x_11253) ;  /* 0x000000000004a947 */ /* 0x000fea0003800000 */
[----:B------:R-:W-:Y:S01]  /*11710*/  BPT.TRAP 0x1 ;  /* 0x000000040000795c */ /* 0x000fe20000300000 */
.L_x_11253:
        /* <DEDUP_REMOVED lines=9> */
[----:B------:R-:W-:Y:S01]  /*117b0*/  UMOV UR10, URZ ;  /* 0x0000003f000a7c82 */ /* 0x000fe20008000000 */
[----:B------:R-:W-:-:S02]  /*117c0*/  IMAD.MOV.U32 R7, RZ, RZ, R14 ;  /* 0x000000ffff077224 */ /* 0x000fc400078e000e */
[----:B------:R-:W-:Y:S01]  /*117d0*/  IMAD.MOV.U32 R9, RZ, RZ, R2 ;  /* 0x000000ffff097224 */ /* 0x000fe200078e0002 */
[----:B------:R-:W-:Y:S02]  /*117e0*/  ULEA UR8, UR8, UR39, 0xe ;  /* 0x0000002708087291 */ /* 0x000fe4000f8e703f */
[----:B------:R-:W-:Y:S02]  /*117f0*/  USHF.L.U32 UR11, UR11, 0x7, URZ ;  /* 0x000000070b0b7899 */ /* 0x000fe4000800063f */
[----:B------:R-:W-:Y:S02]  /*11800*/  UIADD3 UR9, UR9, 0x50, URZ ;  /* 0x0000005009097890 */ /* 0x000fe4000fffe03f */
[----:B------:R-:W-:-:S09]  /*11810*/  UIADD3 UR8, UR8, 0x400, URZ ;  /* 0x0000040008087890 */ /* 0x000fd2000fffe03f */
[----:B------:R3:W-:Y:S02]  /*11820*/  UTMALDG.4D [UR8], [UR4], desc[UR6] ;  /* 0x00000608040075b4 */ /* 0x0007e40008019000 */
[----:B---3--:R-:W-:Y:S01]  /*11830*/  NOP ;  /* 0x0000000000007918 */ /* 0x008fe20000000000 */
.L_x_11248:
[----:B------:R-:W-:Y:S05]  /*11840*/  BSYNC B1 ;  /* 0x0000000000017941 */ /* 0x000fea0003800000 */
.L_x_11247:
        /* <DEDUP_REMOVED lines=28> */
.L_x_11256:
[----:B-1----:R-:W-:Y:S02]  /*11a10*/  LEA R3, R19, UR39, 0x3 ;  /* 0x0000002713037c11 */ /* 0x002fe4000f8e18ff */
[----:B------:R-:W-:Y:S02]  /*11a20*/  SHF.L.U32 R4, R18, 0x1f, RZ ;  /* 0x0000001f12047819 */ /* 0x000fe400000006ff */
[----:B------:R-:W-:Y:S02]  /*11a30*/  ISETP.NE.AND P2, PT, R17, RZ, PT ;  /* 0x000000ff1100720c */ /* 0x000fe40003f45270 */
[----:B------:R-:W1:Y:S02]  /*11a40*/  SYNCS.PHASECHK.TRANS64.TRYWAIT P3, [R3+URZ+0x16840], R4 ;  /* 0x01684004030075a7 */ /* 0x000e64000806017f */
[----:B-1----:R-:W-:Y:S09]  /*11a50*/  @!P3 BRA `(.L_x_11257) ;  /* 0x00000010003cb947 */ /* 0x002ff20003800000 */
.L_x_11291:
[----:B------:R-:W-:Y:S05]  /*11a60*/  @P2 BRA `(.L_x_11258) ;  /* 0x0000000000142947 */ /* 0x000fea0003800000 */
[----:B------:R-:W-:Y:S01]  /*11a70*/  ISETP.NE.AND P3, PT, R23, RZ, PT ;  /* 0x000000ff1700720c */ /* 0x000fe20003f65270 */
[----:B-1----:R-:W-:-:S04]  /*11a80*/  IMAD.MOV.U32 R4, RZ, RZ, 0x4000 ;  /* 0x00004000ff047424 */ /* 0x002fc800078e00ff */
[----:B------:R2:W-:Y:S08]  /*11a90*/  SYNCS.ARRIVE.TRANS64 RZ, [R3+URZ+0x16830], R4 ;  /* 0x0168300403ff79a7 */ /* 0x0005f0000800003f */
[----:B------:R-:W-:Y:S05]  /*11aa0*/  @!P3 BRA `(.L_x_11258) ;  /* 0x000000000004b947 */ /* 0x000fea0003800000 */
[----:B------:R-:W-:Y:S01]  /*11ab0*/  BPT.TRAP 0x1 ;  /* 0x000000040000795c */ /* 0x000fe20000300000 */
.L_x_11258:
[----:B------:R-:W-:Y:S01]  /*11ac0*/  R2UR UR9, R19 ;  /* 0x00000000130972ca */ /* 0x000fe200000e0000 */
[----:B------:R-:W-:Y:S01]  /*11ad0*/  UIADD3 UR4, UR39, 0x16800, URZ ;  /* 0x0001680027047890 */ /* 0x000fe2000fffe03f */
[----:B------:R-:W-:Y:S01]  /*11ae0*/  R2UR UR11, R14 ;  /* 0x000000000e0b72ca */ /* 0x000fe200000e0000 */
[----:B------:R-:W-:Y:S01]  /*11af0*/  UIADD3 UR6, UP0, UR48, 0x370, URZ ;  /* 0x0000037030067890 */ /* 0x000fe2000ff1e03f */
[----:B------:R-:W-:Y:S01]  /*11b00*/  R2UR UR12, R6 ;  /* 0x00000000060c72ca */ /* 0x000fe200000e0000 */
[----:B------:R-:W-:Y:S01]  /*11b10*/  UMOV UR14, 0x0 ;  /* 0x00000000000e7882 */ /* 0x000fe20000000000 */
[----:B-----5:R-:W-:Y:S01]  /*11b20*/  R2UR UR13, R2 ;  /* 0x00000000020d72ca */ /* 0x020fe200000e0000 */
[----:B------:R-:W-:Y:S01]  /*11b30*/  UIADD3.X UR7, URZ, UR49, URZ, UP0, !UPT ;  /* 0x000000313f077290 */ /* 0x000fe200087fe43f */
[----:B------:R-:W-:Y:S01]  /*11b40*/  SHF.L.U32 R12, R12, 0x1f, RZ ;  /* 0x0000001f0c0c7819 */ /* 0x000fe200000006ff */
[----:B------:R-:W-:Y:S01]  /*11b50*/  UMOV UR15, 0x14f00000 ;  /* 0x14f00000000f7882 */ /* 0x000fe20000000000 */
[----:B-12---:R-:W-:Y:S01]  /*11b60*/  LEA R3, R10, UR4, 0x3 ;  /* 0x000000040a037c11 */ /* 0x006fe2000f8e18ff */
[----:B------:R-:W-:-:S02]  /*11b70*/  UMOV UR10, URZ ;  /* 0x0000003f000a7c82 */ /* 0x000fc40008000000 */
[----:B------:R-:W-:Y:S02]  /*11b80*/  ULEA UR8, UR9, UR39, 0xe ;  /* 0x0000002709087291 */ /* 0x000fe4000f8e703f */
[----:B------:R-:W-:Y:S02]  /*11b90*/  ULEA UR9, UR9, UR4, 0x3 ;  /* 0x0000000409097291 */ /* 0x000fe4000f8e183f */
[----:B------:R-:W-:Y:S02]  /*11ba0*/  USHF.L.U32 UR11, UR11, 0x7, URZ ;  /* 0x000000070b0b7899 */ /* 0x000fe4000800063f */
[----:B------:R-:W-:Y:S02]  /*11bb0*/  UIADD3 UR8, UR8, 0xe400, URZ ;  /* 0x0000e40008087890 */ /* 0x000fe4000fffe03f */
[----:B------:R-:W-:-:S09]  /*11bc0*/  UIADD3 UR9, UR9, 0x30, URZ ;  /* 0x0000003009097890 */ /* 0x000fd2000fffe03f */
[----:B------:R1:W-:Y:S01]  /*11bd0*/  UTMALDG.4D [UR8], [UR6], desc[UR14] ;  /* 0x00000e08060075b4 */ /* 0x0003e20008019000 */
[----:B------:R-:W2:Y:S02]  /*11be0*/  SYNCS.PHASECHK.TRANS64.TRYWAIT P3, [R3+URZ+0x60], R12 ;  /* 0x0000600c030075a7 */ /* 0x000ea4000806017f */
[----:B-12---:R-:W-:Y:S05]  /*11bf0*/  @!P3 BRA `(.L_x_11259) ;  /* 0x0000000c00e8b947 */ /* 0x006fea0003800000 */
.L_x_11292:
[----:B------:R-:W-:Y:S05]  /*11c00*/  @P2 BRA `(.L_x_11260) ;  /* 0x0000000000142947 */ /* 0x000fea0003800000 */
[----:B------:R-:W-:Y:S01]  /*11c10*/  ISETP.NE.AND P2, PT, R23, RZ, PT ;  /* 0x000000ff1700720c */ /* 0x000fe20003f45270 */
[----:B------:R-:W-:-:S04]  /*11c20*/  IMAD.MOV.U32 R4, RZ, RZ, 0x4000 ;  /* 0x00004000ff047424 */ /* 0x000fc800078e00ff */
[----:B------:R2:W-:Y:S08]  /*11c30*/  SYNCS.ARRIVE.TRANS64 RZ, [R3+URZ+0x50], R4 ;  /* 0x0000500403ff79a7 */ /* 0x0005f0000800003f */
[----:B------:R-:W-:Y:S05]  /*11c40*/  @!P2 BRA `(.L_x_11260) ;  /* 0x000000000004a947 */ /* 0x000fea0003800000 */
[----:B------:R-:W-:Y:S01]  /*11c50*/  BPT.TRAP 0x1 ;  /* 0x000000040000795c */ /* 0x000fe20000300000 */
.L_x_11260:
        /* <DEDUP_REMOVED lines=18> */
.L_x_11255:
[----:B------:R-:W-:Y:S05]  /*11d80*/  BSYNC B1 ;  /* 0x0000000000017941 */ /* 0x000fea0003800000 */
.L_x_11254:
[----:B------:R-:W-:Y:S01]  /*11d90*/  ISETP.GT.AND P2, PT, R13, UR44, PT ;  /* 0x0000002c0d007c0c */ /* 0x000fe2000bf44270 */
[----:B------:R-:W-:-:S12]  /*11da0*/  VIADD R11, R11, 0xfffffffe ;  /* 0xfffffffe0b0b7836 */ /* 0x000fd80000000000 */
[----:B------:R-:W-:Y:S05]  /*11db0*/  @P2 BRA `(.L_x_11261) ;  /* 0xfffffff400542947 */ /* 0x000fea000383ffff */
.L_x_11246:
[----:B------:R-:W-:Y:S05]  /*11dc0*/  BSYNC B0 ;  /* 0x0000000000007941 */ /* 0x000fea0003800000 */
.L_x_11237:
        /* <DEDUP_REMOVED lines=14> */
.L_x_11263:
[----:B------:R-:W-:Y:S05]  /*11eb0*/  BSYNC B0 ;  /* 0x0000000000007941 */ /* 0x000fea0003800000 */
.L_x_11262:
[----:B------:R-:W-:Y:S04]  /*11ec0*/  BSSY B0, `(.L_x_11264) ;  /* 0x000001d000007945 */ /* 0x000fe80003800000 */
[----:B------:R-:W-:Y:S05]  /*11ed0*/  @!P6 BRA `(.L_x_11265) ;  /* 0x00000000006ce947 */ /* 0x000fea0003800000 */
[----:B-12---:R-:W-:Y:S02]  /*11ee0*/  LEA R3, R19, UR39, 0x3 ;  /* 0x0000002713037c11 */ /* 0x006fe4000f8e18ff */
[----:B------:R-:W-:Y:S02]  /*11ef0*/  SHF.L.U32 R0, R18, 0x1f, RZ ;  /* 0x0000001f12007819 */ /* 0x000fe400000006ff */
[----:B------:R-:W-:Y:S02]  /*11f00*/  ISETP.NE.AND P1, PT, R17, RZ, PT ;  /* 0x000000ff1100720c */ /* 0x000fe40003f25270 */
[----:B------:R-:W1:Y:S02]  /*11f10*/  SYNCS.PHASECHK.TRANS64.TRYWAIT P0, [R3+URZ+0x16860], R0 ;  /* 0x01686000030075a7 */ /* 0x000e64000800017f */
[----:B-1----:R-:W-:Y:S09]  /*11f20*/  @!P0 BRA `(.L_x_11266) ;  /* 0x0000000c00308947 */ /* 0x002ff20003800000 */
.L_x_11293:
[----:B------:R-:W-:Y:S05]  /*11f30*/  @P1 BRA `(.L_x_11267) ;  /* 0x0000000000141947 */ /* 0x000fea0003800000 */
[----:B------:R-:W-:Y:S01]  /*11f40*/  ISETP.NE.AND P0, PT, R23, RZ, PT ;  /* 0x000000ff1700720c */ /* 0x000fe20003f05270 */
[----:B-1----:R-:W-:-:S04]  /*11f50*/  IMAD.MOV.U32 R0, RZ, RZ, 0x4000 ;  /* 0x00004000ff007424 */ /* 0x002fc800078e00ff */
[----:B------:R2:W-:Y:S08]  /*11f60*/  SYNCS.ARRIVE.TRANS64 RZ, [R3+URZ+0x16850], R0 ;  /* 0x0168500003ff79a7 */ /* 0x0005f0000800003f */
[----:B------:R-:W-:Y:S05]  /*11f70*/  @!P0 BRA `(.L_x_11267) ;  /* 0x0000000000048947 */ /* 0x000fea0003800000 */
[----:B------:R-:W-:Y:S01]  /*11f80*/  BPT.TRAP 0x1 ;  /* 0x000000040000795c */ /* 0x000fe20000300000 */
.L_x_11267:
        /* <DEDUP_REMOVED lines=10> */
[----:B------:R-:W-:Y:S02]  /*12030*/  ULEA UR8, UR8, UR39, 0xe ;  /* 0x0000002708087291 */ /* 0x000fe4000f8e703f */
[----:B------:R-:W-:Y:S02]  /*12040*/  USHF.L.U32 UR11, UR11, 0x7, URZ ;  /* 0x000000070b0b7899 */ /* 0x000fe4000800063f */
[----:B------:R-:W-:Y:S02]  /*12050*/  UIADD3 UR9, UR9, 0x16850, URZ ;  /* 0x0001685009097890 */ /* 0x000fe4000fffe03f */
[----:B------:R-:W-:-:S09]  /*12060*/  UIADD3 UR8, UR8, 0x400, URZ ;  /* 0x0000040008087890 */ /* 0x000fd2000fffe03f */
[----:B------:R3:W-:Y:S02]  /*12070*/  UTMALDG.4D [UR8], [UR4], desc[UR6] ;  /* 0x00000608040075b4 */ /* 0x0007e40008019000 */
[----:B---3--:R-:W-:Y:S01]  /*12080*/  NOP ;  /* 0x0000000000007918 */ /* 0x008fe20000000000 */
.L_x_11265:
[----:B------:R-:W-:Y:S05]  /*12090*/  BSYNC B0 ;  /* 0x0000000000007941 */ /* 0x000fea0003800000 */
.L_x_11264:
[----:B------:R-:W-:Y:S02]  /*120a0*/  VIADD R19, R19, 0x1 ;  /* 0x0000000113137836 */ /* 0x000fe40000000000 */
[----:B--2---:R-:W-:-:S03]  /*120b0*/  IMAD.MOV.U32 R13, RZ, RZ, R22 ;  /* 0x000000ffff0d7224 */ /* 0x004fc600078e0016 */
[----:B------:R-:W-:-:S04]  /*120c0*/  ISETP.NE.AND P0, PT, R19, 0x2, PT ;  /* 0x000000021300780c */ /* 0x000fc80003f05270 */
[----:B-1----:R-:W-:Y:S02]  /*120d0*/  SEL R3, RZ, 0x1, P0 ;  /* 0x00000001ff037807 */ /* 0x002fe40000000000 */
[----:B------:R-:W-:Y:S02]  /*120e0*/  SEL R19, R19, RZ, P0 ;  /* 0x000000ff13137207 */ /* 0x000fe40000000000 */
[----:B------:R-:W-:-:S07]  /*120f0*/  LOP3.LUT R18, R18, R3, RZ, 0x3c, !PT ;  /* 0x0000000312127212 */ /* 0x000fce00078e3cff */
.L_x_11226:
[----:B------:R-:W-:Y:S05]  /*12100*/  BSYNC B6 ;  /* 0x0000000000067941 */ /* 0x000fea0003800000 */
.L_x_11224:
[----:B------:R-:W-:-:S03]  /*12110*/  UMOV UR4, 0xffffffff ;  /* 0xffffffff00047882 */ /* 0x000fc60000000000 */
[----:B------:R-:W-:Y:S05]  /*12120*/  BRA.DIV UR4, `(.L_x_11268) ;  /* 0x0000000a04c47947 */ /* 0x000fea000b800000 */
[----:B------:R1:W2:Y:S02]  /*12130*/  SHFL.IDX PT, R14, R13, RZ, 0x1f ;  /* 0x00001fff0d0e7589 */ /* 0x0002a400000e0000 */
.L_x_11296:
        /* <DEDUP_REMOVED lines=12> */
.L_x_11215:
        /* <DEDUP_REMOVED lines=11> */
.L_x_11297:
        /* <DEDUP_REMOVED lines=11> */
.L_x_11273:
        /* <DEDUP_REMOVED lines=12> */
.L_x_11298:
[----:B------:R-:W3:Y:S02]  /*12420*/  SYNCS.PHASECHK.TRANS64.TRYWAIT P0, [R3+URZ], R2 ;  /* 0x00000002030075a7 */ /* 0x000ee4000800017f */
[----:B---3--:R-:W-:Y:S05]  /*12430*/  @!P0 BRA `(.L_x_11275) ;  /* 0x00000008004c8947 */ /* 0x008fea0003800000 */
.L_x_11299:
[----:B------:R-:W-:Y:S05]  /*12440*/  @!P2 BRA `(.L_x_11276) ;  /* 0x000000000004a947 */ /* 0x000fea0003800000 */
[----:B------:R-:W-:Y:S01]  /*12450*/  BPT.TRAP 0x1 ;  /* 0x000000040000795c */ /* 0x000fe20000300000 */
.L_x_11276:
[----:B------:R-:W-:-:S04]  /*12460*/  VIADD R0, R9, 0x16860 ;  /* 0x0001686009007836 */ /* 0x000fc80000000000 */
[----:B------:R-:W-:-:S04]  /*12470*/  IMAD R19, R19, 0x8, R0 ;  /* 0x0000000813137824 */ /* 0x000fc800078e0200 */
[----:B------:R-:W4:Y:S02]  /*12480*/  SYNCS.PHASECHK.TRANS64.TRYWAIT P0, [R19+URZ], R4 ;  /* 0x00000004130075a7 */ /* 0x000f24000800017f */
[----:B----4-:R-:W-:Y:S05]  /*12490*/  @!P0 BRA `(.L_x_11277) ;  /* 0x0000000800488947 */ /* 0x010fea0003800000 */
.L_x_11300:
[----:B------:R-:W-:-:S07]  /*124a0*/  IMAD R7, R7, 0x8, R0 ;  /* 0x0000000807077824 */ /* 0x000fce00078e0200 */
.L_x_11278:
[----:B------:R1:W1:Y:S02]  /*124b0*/  SYNCS.PHASECHK.TRANS64.TRYWAIT P0, [R7+URZ], R2 ;  /* 0x00000002070075a7 */ /* 0x000264000800017f */
[----:B-1----:R-:W-:Y:S05]  /*124c0*/  @!P0 NANOSLEEP.SYNCS 0x989680 ;  /* 0x009896800000895d */ /* 0x002fea0003900000 */
[----:B------:R-:W1:Y:S02]  /*124d0*/  @!P0 SYNCS.PHASECHK.TRANS64 P0, [R7+URZ], R2 ;  /* 0x00000002070085a7 */ /* 0x000e64000800007f */
[----:B-1----:R-:W-:Y:S05]  /*124e0*/  @!P0 BRA `(.L_x_11278) ;  /* 0xfffffffc00f08947 */ /* 0x002fea000383ffff */
.L_x_11272:
[----:B------:R-:W-:Y:S05]  /*124f0*/  BSYNC B0 ;  /* 0x0000000000007941 */ /* 0x000fea0003800000 */
.L_x_11271:
[----:B------:R-:W-:Y:S05]  /*12500*/  EXIT ;  /* 0x000000000000794d */ /* 0x000fea0003800000 */
.L_x_11132:
[----:B-1----:R-:W-:-:S04]  /*12510*/  IMAD.U32 R3, RZ, RZ, UR40 ;  /* 0x00000028ff037e24 */ /* 0x002fc8000f8e00ff */
[----:B------:R1:W2:Y:S03]  /*12520*/  SYNCS.PHASECHK.TRANS64.TRYWAIT P1, [R3+URZ+0x16800], R0 ;  /* 0x01680000030075a7 */ /* 0x0002a6000802017f */
[----:B--2---:R-:W-:Y:S05]  /*12530*/  @!P1 NANOSLEEP.SYNCS 0x989680 ;  /* 0x009896800000995d */ /* 0x004fea0003900000 */
[----:B------:R-:W2:Y:S02]  /*12540*/  @!P1 SYNCS.PHASECHK.TRANS64 P1, [R3+URZ+0x16800], R0 ;  /* 0x01680000030095a7 */ /* 0x000ea4000802007f */
[----:B--2---:R-:W-:Y:S05]  /*12550*/  @!P1 BRA `(.L_x_11132) ;  /* 0xfffffffc00ec9947 */ /* 0x004fea000383ffff */
[----:B------:R-:W-:Y:S05]  /*12560*/  BRA `(.L_x_11279) ;  /* 0xfffffef000b87947 */ /* 0x000fea000383ffff */
.L_x_11136:
[----:B--2---:R2:W3:Y:S02]  /*12570*/  SYNCS.PHASECHK.TRANS64.TRYWAIT P2, [R3+URZ+0x16830], R0 ;  /* 0x01683000030075a7 */ /* 0x0044e4000804017f */
[----:B---3--:R-:W-:Y:S05]  /*12580*/  @!P2 NANOSLEEP.SYNCS 0x989680 ;  /* 0x009896800000a95d */ /* 0x008fea0003900000 */
[----:B------:R-:W3:Y:S02]  /*12590*/  @!P2 SYNCS.PHASECHK.TRANS64 P2, [R3+URZ+0x16830], R0 ;  /* 0x016830000300a5a7 */ /* 0x000ee4000804007f */
[----:B---3--:R-:W-:Y:S05]  /*125a0*/  @!P2 BRA `(.L_x_11136) ;  /* 0xfffffffc00f0a947 */ /* 0x008fea000383ffff */
[----:B------:R-:W-:Y:S05]  /*125b0*/  BRA `(.L_x_11135) ;  /* 0xfffffef000d87947 */ /* 0x000fea000383ffff */
.L_x_11152:
[----:B--2---:R-:W-:-:S04]  /*125c0*/  IMAD.U32 R12, RZ, RZ, UR6 ;  /* 0x00000006ff0c7e24 */ /* 0x004fc8000f8e00ff */
[----:B------:R2:W3:Y:S03]  /*125d0*/  SYNCS.PHASECHK.TRANS64.TRYWAIT P2, [R12+URZ+0x16830], R11 ;  /* 0x0168300b0c0075a7 */ /* 0x0004e6000804017f */
[----:B---3--:R-:W-:Y:S05]  /*125e0*/  @!P2 NANOSLEEP.SYNCS 0x989680 ;  /* 0x009896800000a95d */ /* 0x008fea0003900000 */
[----:B------:R-:W3:Y:S02]  /*125f0*/  @!P2 SYNCS.PHASECHK.TRANS64 P2, [R12+URZ+0x16830], R11 ;  /* 0x0168300b0c00a5a7 */ /* 0x000ee4000804007f */
[----:B---3--:R-:W-:Y:S05]  /*12600*/  @!P2 BRA `(.L_x_11152) ;  /* 0xfffffffc00eca947 */ /* 0x008fea000383ffff */
[----:B------:R-:W-:Y:S05]  /*12610*/  BRA `(.L_x_11149) ;  /* 0xffffff2c00107947 */ /* 0x000fea000383ffff */
.L_x_11156:
[----:B--2---:R-:W-:-:S04]  /*12620*/  IMAD.U32 R12, RZ, RZ, UR6 ;  /* 0x00000006ff0c7e24 */ /* 0x004fc8000f8e00ff */
[----:B------:R2:W3:Y:S03]  /*12630*/  SYNCS.PHASECHK.TRANS64.TRYWAIT P2, [R12+URZ+0x16850], R11 ;  /* 0x0168500b0c0075a7 */ /* 0x0004e6000804017f */
[----:B---3--:R-:W-:Y:S05]  /*12640*/  @!P2 NANOSLEEP.SYNCS 0x989680 ;  /* 0x009896800000a95d */ /* 0x008fea0003900000 */
[----:B------:R-:W3:Y:S02]  /*12650*/  @!P2 SYNCS.PHASECHK.TRANS64 P2, [R12+URZ+0x16850], R11 ;  /* 0x0168500b0c00a5a7 */ /* 0x000ee4000804007f */
[----:B---3--:R-:W-:Y:S05]  /*12660*/  @!P2 BRA `(.L_x_11156) ;  /* 0xfffffffc00eca947 */ /* 0x008fea000383ffff */
[----:B------:R-:W-:Y:S05]  /*12670*/  BRA `(.L_x_11153) ;  /* 0xffffff2c00807947 */ /* 0x000fea000383ffff */
.L_x_11173:
[----:B--2---:R-:W-:-:S04]  /*12680*/  IMAD.U32 R13, RZ, RZ, UR6 ;  /* 0x00000006ff0d7e24 */ /* 0x004fc8000f8e00ff */
[----:B------:R2:W3:Y:S03]  /*12690*/  SYNCS.PHASECHK.TRANS64.TRYWAIT P2, [R13+URZ+0x16830], R8 ;  /* 0x016830080d0075a7 */ /* 0x0004e6000804017f */
[----:B---3--:R-:W-:Y:S05]  /*126a0*/  @!P2 NANOSLEEP.SYNCS 0x989680 ;  /* 0x009896800000a95d */ /* 0x008fea0003900000 */
[----:B------:R-:W3:Y:S02]  /*126b0*/  @!P2 SYNCS.PHASECHK.TRANS64 P2, [R13+URZ+0x16830], R8 ;  /* 0x016830080d00a5a7 */ /* 0x000ee4000804007f */
[----:B---3--:R-:W-:Y:S05]  /*126c0*/  @!P2 BRA `(.L_x_11173) ;  /* 0xfffffffc00eca947 */ /* 0x008fea000383ffff */
[----:B------:R-:W-:Y:S05]  /*126d0*/  BRA `(.L_x_11170) ;  /* 0xffffff6000a87947 */ /* 0x000fea000383ffff */
.L_x_11177:
[----:B--2---:R-:W-:-:S04]  /*126e0*/  IMAD.U32 R13, RZ, RZ, UR6 ;  /* 0x00000006ff0d7e24 */ /* 0x004fc8000f8e00ff */
[----:B------:R2:W3:Y:S03]  /*126f0*/  SYNCS.PHASECHK.TRANS64.TRYWAIT P2, [R13+URZ+0x16850], R8 ;  /* 0x016850080d0075a7 */ /* 0x0004e6000804017f */
[----:B---3--:R-:W-:Y:S05]  /*12700*/  @!P2 NANOSLEEP.SYNCS 0x989680 ;  /* 0x009896800000a95d */ /* 0x008fea0003900000 */
[----:B------:R-:W3:Y:S02]  /*12710*/  @!P2 SYNCS.PHASECHK.TRANS64 P2, [R13+URZ+0x16850], R8 ;  /* 0x016850080d00a5a7 */ /* 0x000ee4000804007f */
[----:B---3--:R-:W-:Y:S05]  /*12720*/  @!P2 BRA `(.L_x_11177) ;  /* 0xfffffffc00eca947 */ /* 0x008fea000383ffff */
[----:B------:R-:W-:Y:S05]  /*12730*/  BRA `(.L_x_11174) ;  /* 0xffffff6400187947 */ /* 0x000fea000383ffff */
.L_x_11183:
[----:B--2---:R-:W-:-:S04]  /*12740*/  IMAD.U32 R13, RZ, RZ, UR6 ;  /* 0x00000006ff0d7e24 */ /* 0x004fc8000f8e00ff */
[----:B------:R2:W3:Y:S03]  /*12750*/  SYNCS.PHASECHK.TRANS64.TRYWAIT P2, [R13+URZ+0x16830], R8 ;  /* 0x016830080d0075a7 */ /* 0x0004e6000804017f */
[----:B---3--:R-:W-:Y:S05]  /*12760*/  @!P2 NANOSLEEP.SYNCS 0x989680 ;  /* 0x009896800000a95d */ /* 0x008fea0003900000 */
[----:B------:R-:W3:Y:S02]  /*12770*/  @!P2 SYNCS.PHASECHK.TRANS64 P2, [R13+URZ+0x16830], R8 ;  /* 0x016830080d00a5a7 */ /* 0x000ee4000804007f */
[----:B---3--:R-:W-:Y:S05]  /*12780*/  @!P2 BRA `(.L_x_11183) ;  /* 0xfffffffc00eca947 */ /* 0x008fea000383ffff */
[----:B------:R-:W-:Y:S05]  /*12790*/  BRA `(.L_x_11180) ;  /* 0xffffff8400bc7947 */ /* 0x000fea000383ffff */
.L_x_11187:
[----:B--2---:R-:W-:-:S04]  /*127a0*/  IMAD.U32 R13, RZ, RZ, UR6 ;  /* 0x00000006ff0d7e24 */ /* 0x004fc8000f8e00ff */
[----:B------:R2:W3:Y:S03]  /*127b0*/  SYNCS.PHASECHK.TRANS64.TRYWAIT P2, [R13+URZ+0x16850], R8 ;  /* 0x016850080d0075a7 */ /* 0x0004e6000804017f */
[----:B---3--:R-:W-:Y:S05]  /*127c0*/  @!P2 NANOSLEEP.SYNCS 0x989680 ;  /* 0x009896800000a95d */ /* 0x008fea0003900000 */
[----:B------:R-:W3:Y:S02]  /*127d0*/  @!P2 SYNCS.PHASECHK.TRANS64 P2, [R13+URZ+0x16850], R8 ;  /* 0x016850080d00a5a7 */ /* 0x000ee4000804007f */
[----:B---3--:R-:W-:Y:S05]  /*127e0*/  @!P2 BRA `(.L_x_11187) ;  /* 0xfffffffc00eca947 */ /* 0x008fea000383ffff */
[----:B------:R-:W-:Y:S05]  /*127f0*/  BRA `(.L_x_11184) ;  /* 0xffffff88002c7947 */ /* 0x000fea000383ffff */
.L_x_11200:
[----:B--2---:R-:W-:-:S04]  /*12800*/  IMAD.U32 R3, RZ, RZ, UR5 ;  /* 0x00000005ff037e24 */ /* 0x004fc8000f8e00ff */
[----:B------:R2:W3:Y:S03]  /*12810*/  SYNCS.PHASECHK.TRANS64.TRYWAIT P0, [R3+URZ+0x16850], R0 ;  /* 0x01685000030075a7 */ /* 0x0004e6000800017f */
[----:B---3--:R-:W-:Y:S05]  /*12820*/  @!P0 NANOSLEEP.SYNCS 0x989680 ;  /* 0x009896800000895d */ /* 0x008fea0003900000 */
[----:B------:R-:W3:Y:S02]  /*12830*/  @!P0 SYNCS.PHASECHK.TRANS64 P0, [R3+URZ+0x16850], R0 ;  /* 0x01685000030085a7 */ /* 0x000ee4000800007f */
[----:B---3--:R-:W-:Y:S05]  /*12840*/  @!P0 BRA `(.L_x_11200) ;  /* 0xfffffffc00ec8947 */ /* 0x008fea000383ffff */
[----:B------:R-:W-:Y:S05]  /*12850*/  BRA `(.L_x_11199) ;  /* 0xffffffb800907947 */ /* 0x000fea000383ffff */
.L_x_11230:
[----:B------:R-:W-:Y:S02]  /*12860*/  IMAD.MOV.U32 R13, RZ, RZ, R16 ;  /* 0x000000ffff0d7224 */ /* 0x000fe400078e0010 */
[----:B------:R-:W-:Y:S02]  /*12870*/  IMAD.MOV.U32 R12, RZ, RZ, RZ ;  /* 0x000000ffff0c7224 */ /* 0x000fe400078e00ff */
[----:B------:R-:W-:Y:S02]  /*12880*/  IMAD.MOV.U32 R11, RZ, RZ, 0x1f ;  /* 0x0000001fff0b7424 */ /* 0x000fe400078e00ff */
[----:B------:R-:W-:-:S07]  /*12890*/  IMAD.MOV.U32 R15, RZ, RZ, -0x1 ;  /* 0xffffffffff0f7424 */ /* 0x000fce00078e00ff */
[----:B------:R-:W-:Y:S05]  /*128a0*/  WARPSYNC.COLLECTIVE R15, `(.L_x_11280) ;  /* 0x000000000f087348 */ /* 0x000fea0003c00000 */
[----:B------:R1:W2:Y:S02]  /*128b0*/  SHFL.IDX P6, R14, R13, R12, R11 ;  /* 0x0000000c0d0e7389 */ /* 0x0002a400000c000b */
[----:B-12---:R-:W-:Y:S01]  /*128c0*/  ENDCOLLECTIVE ;  /* 0x000000000000791b */ /* 0x006fe20003800000 */
.L_x_11280:
[----:B------:R-:W-:Y:S05]  /*128d0*/  BRA `(.L_x_11281) ;  /* 0xffffffdc00b07947 */ /* 0x000fea000383ffff */
.L_x_11231:
[----:B------:R-:W-:Y:S01]  /*128e0*/  BSSY B0, `(.L_x_11282) ;  /* 0x0000006000007945 */ /* 0x000fe20003800000 */
[----:B------:R-:W-:-:S07]  /*128f0*/  IMAD.MOV.U32 R15, RZ, RZ, -0x1 ;  /* 0xffffffffff0f7424 */ /* 0x000fce00078e00ff */
[----:B------:R-:W-:Y:S05]  /*12900*/  WARPSYNC.COLLECTIVE R15, `(.L_x_11283) ;  /* 0x000000000f0c7348 */ /* 0x000fea0003c00000 */
[----:B------:R-:W-:Y:S02]  /*12910*/  ELECT P6, UR62, PT ;  /* 0x00000000003e782f */ /* 0x000fe400038c0000 */
[----:B------:R-:W-:Y:S01]  /*12920*/  MOV R14, UR62 ;  /* 0x0000003e000e7c02 */ /* 0x000fe20008000f00 */
[----:B------:R-:W-:Y:S10]  /*12930*/  ENDCOLLECTIVE ;  /* 0x000000000000791b */ /* 0x000ff40003800000 */
.L_x_11283:
[----:B------:R-:W-:Y:S05]  /*12940*/  BSYNC B0 ;  /* 0x0000000000007941 */ /* 0x000fea0003800000 */
.L_x_11282:
[----:B------:R-:W-:Y:S05]  /*12950*/  BRA `(.L_x_11284) ;  /* 0xffffffdc00a07947 */ /* 0x000fea000383ffff */
.L_x_11234:
[----:B--2---:R2:W3:Y:S02]  /*12960*/  SYNCS.PHASECHK.TRANS64.TRYWAIT P2, [R13+URZ+0x16840], R12 ;  /* 0x0168400c0d0075a7 */ /* 0x0044e4000804017f */
[----:B---3--:R-:W-:Y:S05]  /*12970*/  @!P2 NANOSLEEP.SYNCS 0x989680 ;  /* 0x009896800000a95d */ /* 0x008fea0003900000 */
[----:B------:R-:W3:Y:S02]  /*12980*/  @!P2 SYNCS.PHASECHK.TRANS64 P2, [R13+URZ+0x16840], R12 ;  /* 0x0168400c0d00a5a7 */ /* 0x000ee4000804007f */
[----:B---3--:R-:W-:Y:S05]  /*12990*/  @!P2 BRA `(.L_x_11234) ;  /* 0xfffffffc00f0a947 */ /* 0x008fea000383ffff */
[----:B------:R-:W-:Y:S05]  /*129a0*/  BRA `(.L_x_11285) ;  /* 0xffffffdc00f47947 */ /* 0x000fea000383ffff */
.L_x_11236:
[----:B-1----:R-:W-:-:S04]  /*129b0*/  IMAD.U32 R5, RZ, RZ, UR39 ;  /* 0x00000027ff057e24 */ /* 0x002fc8000f8e00ff */
[----:B------:R1:W3:Y:S03]  /*129c0*/  SYNCS.PHASECHK.TRANS64.TRYWAIT P2, [R5+URZ+0x16820], R4 ;  /* 0x01682004050075a7 */ /* 0x0002e6000804017f */
[----:B---3--:R-:W-:Y:S05]  /*129d0*/  @!P2 NANOSLEEP.SYNCS 0x989680 ;  /* 0x009896800000a95d */ /* 0x008fea0003900000 */
[----:B------:R-:W3:Y:S02]  /*129e0*/  @!P2 SYNCS.PHASECHK.TRANS64 P2, [R5+URZ+0x16820], R4 ;  /* 0x016820040500a5a7 */ /* 0x000ee4000804007f */
[----:B---3--:R-:W-:Y:S05]  /*129f0*/  @!P2 BRA `(.L_x_11236) ;  /* 0xfffffffc00eca947 */ /* 0x008fea000383ffff */
[----:B------:R-:W-:Y:S05]  /*12a00*/  BRA `(.L_x_11286) ;  /* 0xffffffe000947947 */ /* 0x000fea000383ffff */
.L_x_11242:
[----:B-1----:R1:W2:Y:S02]  /*12a10*/  SYNCS.PHASECHK.TRANS64.TRYWAIT P3, [R3+URZ+0x16840], R2 ;  /* 0x01684002030075a7 */ /* 0x0022a4000806017f */
[----:B--2---:R-:W-:Y:S05]  /*12a20*/  @!P3 NANOSLEEP.SYNCS 0x989680 ;  /* 0x009896800000b95d */ /* 0x004fea0003900000 */
[----:B------:R-:W2:Y:S02]  /*12a30*/  @!P3 SYNCS.PHASECHK.TRANS64 P3, [R3+URZ+0x16840], R2 ;  /* 0x016840020300b5a7 */ /* 0x000ea4000806007f */
[----:B--2---:R-:W-:Y:S05]  /*12a40*/  @!P3 BRA `(.L_x_11242) ;  /* 0xfffffffc00f0b947 */ /* 0x004fea000383ffff */
[----:B------:R-:W-:Y:S05]  /*12a50*/  BRA `(.L_x_11287) ;  /* 0xffffffe400347947 */ /* 0x000fea000383ffff */
.L_x_11244:
[----:B-1----:R1:W2:Y:S02]  /*12a60*/  SYNCS.PHASECHK.TRANS64.TRYWAIT P3, [R2+URZ+0x60], R3 ;  /* 0x00006003020075a7 */ /* 0x0022a4000806017f */
[----:B--2---:R-:W-:Y:S05]  /*12a70*/  @!P3 NANOSLEEP.SYNCS 0x989680 ;  /* 0x009896800000b95d */ /* 0x004fea0003900000 */
[----:B------:R-:W2:Y:S02]  /*12a80*/  @!P3 SYNCS.PHASECHK.TRANS64 P3, [R2+URZ+0x60], R3 ;  /* 0x000060030200b5a7 */ /* 0x000ea4000806007f */
[----:B--2---:R-:W-:Y:S05]  /*12a90*/  @!P3 BRA `(.L_x_11244) ;  /* 0xfffffffc00f0b947 */ /* 0x004fea000383ffff */
[----:B------:R-:W-:Y:S05]  /*12aa0*/  BRA `(.L_x_11288) ;  /* 0xffffffe400887947 */ /* 0x000fea000383ffff */
.L_x_11250:
[----:B-1----:R1:W2:Y:S02]  /*12ab0*/  SYNCS.PHASECHK.TRANS64.TRYWAIT P3, [R4+URZ+0x16840], R3 ;  /* 0x01684003040075a7 */ /* 0x0022a4000806017f */
[----:B--2---:R-:W-:Y:S05]  /*12ac0*/  @!P3 NANOSLEEP.SYNCS 0x989680 ;  /* 0x009896800000b95d */ /* 0x004fea0003900000 */
[----:B------:R-:W2:Y:S02]  /*12ad0*/  @!P3 SYNCS.PHASECHK.TRANS64 P3, [R4+URZ+0x16840], R3 ;  /* 0x016840030400b5a7 */ /* 0x000ea4000806007f */
[----:B--2---:R-:W-:Y:S05]  /*12ae0*/  @!P3 BRA `(.L_x_11250) ;  /* 0xfffffffc00f0b947 */ /* 0x004fea000383ffff */
[----:B------:R-:W-:Y:S05]  /*12af0*/  BRA `(.L_x_11289) ;  /* 0xffffffe800887947 */ /* 0x000fea000383ffff */
.L_x_11252:
[----:B-1----:R1:W2:Y:S02]  /*12b00*/  SYNCS.PHASECHK.TRANS64.TRYWAIT P3, [R3+URZ+0x60], R18 ;  /* 0x00006012030075a7 */ /* 0x0022a4000806017f */
[----:B--2---:R-:W-:Y:S05]  /*12b10*/  @!P3 NANOSLEEP.SYNCS 0x989680 ;  /* 0x009896800000b95d */ /* 0x004fea0003900000 */
[----:B------:R-:W2:Y:S02]  /*12b20*/  @!P3 SYNCS.PHASECHK.TRANS64 P3, [R3+URZ+0x60], R18 ;  /* 0x000060120300b5a7 */ /* 0x000ea4000806007f */
[----:B--2---:R-:W-:Y:S05]  /*12b30*/  @!P3 BRA `(.L_x_11252) ;  /* 0xfffffffc00f0b947 */ /* 0x004fea000383ffff */
[----:B------:R-:W-:Y:S05]  /*12b40*/  BRA `(.L_x_11290) ;  /* 0xffffffe800dc7947 */ /* 0x000fea000383ffff */
.L_x_11257:
[----:B-1----:R1:W2:Y:S02]  /*12b50*/  SYNCS.PHASECHK.TRANS64.TRYWAIT P3, [R3+URZ+0x16840], R4 ;  /* 0x01684004030075a7 */ /* 0x0022a4000806017f */
[----:B--2---:R-:W-:Y:S05]  /*12b60*/  @!P3 NANOSLEEP.SYNCS 0x989680 ;  /* 0x009896800000b95d */ /* 0x004fea0003900000 */
[----:B------:R-:W2:Y:S02]  /*12b70*/  @!P3 SYNCS.PHASECHK.TRANS64 P3, [R3+URZ+0x16840], R4 ;  /* 0x016840040300b5a7 */ /* 0x000ea4000806007f */
[----:B--2---:R-:W-:Y:S05]  /*12b80*/  @!P3 BRA `(.L_x_11257) ;  /* 0xfffffffc00f0b947 */ /* 0x004fea000383ffff */
[----:B------:R-:W-:Y:S05]  /*12b90*/  BRA `(.L_x_11291) ;  /* 0xffffffec00b07947 */ /* 0x000fea000383ffff */
.L_x_11259:
[----:B-1----:R1:W2:Y:S02]  /*12ba0*/  SYNCS.PHASECHK.TRANS64.TRYWAIT P3, [R3+URZ+0x60], R12 ;  /* 0x0000600c030075a7 */ /* 0x0022a4000806017f */
[----:B--2---:R-:W-:Y:S05]  /*12bb0*/  @!P3 NANOSLEEP.SYNCS 0x989680 ;  /* 0x009896800000b95d */ /* 0x004fea0003900000 */
[----:B------:R-:W2:Y:S02]  /*12bc0*/  @!P3 SYNCS.PHASECHK.TRANS64 P3, [R3+URZ+0x60], R12 ;  /* 0x0000600c0300b5a7 */ /* 0x000ea4000806007f */
[----:B--2---:R-:W-:Y:S05]  /*12bd0*/  @!P3 BRA `(.L_x_11259) ;  /* 0xfffffffc00f0b947 */ /* 0x004fea000383ffff */
[----:B------:R-:W-:Y:S05]  /*12be0*/  BRA `(.L_x_11292) ;  /* 0xfffffff000047947 */ /* 0x000fea000383ffff */
.L_x_11266:
[----:B-1----:R1:W2:Y:S02]  /*12bf0*/  SYNCS.PHASECHK.TRANS64.TRYWAIT P0, [R3+URZ+0x16860], R0 ;  /* 0x01686000030075a7 */ /* 0x0022a4000800017f */
[----:B--2---:R-:W-:Y:S05]  /*12c00*/  @!P0 NANOSLEEP.SYNCS 0x989680 ;  /* 0x009896800000895d */ /* 0x004fea0003900000 */
[----:B------:R-:W2:Y:S02]  /*12c10*/  @!P0 SYNCS.PHASECHK.TRANS64 P0, [R3+URZ+0x16860], R0 ;  /* 0x01686000030085a7 */ /* 0x000ea4000800007f */
[----:B--2---:R-:W-:Y:S05]  /*12c20*/  @!P0 BRA `(.L_x_11266) ;  /* 0xfffffffc00f08947 */ /* 0x004fea000383ffff */
[----:B------:R-:W-:Y:S05]  /*12c30*/  BRA `(.L_x_11293) ;  /* 0xfffffff000bc7947 */ /* 0x000fea000383ffff */
.L_x_11268:
[----:B------:R-:W-:Y:S01]  /*12c40*/  BSSY B0, `(.L_x_11294) ;  /* 0x0000007000007945 */ /* 0x000fe20003800000 */
[----:B------:R-:W-:Y:S02]  /*12c50*/  IMAD.MOV.U32 R12, RZ, RZ, RZ ;  /* 0x000000ffff0c7224 */ /* 0x000fe400078e00ff */
[----:B------:R-:W-:Y:S02]  /*12c60*/  IMAD.MOV.U32 R11, RZ, RZ, 0x1f ;  /* 0x0000001fff0b7424 */ /* 0x000fe400078e00ff */
[----:B------:R-:W-:-:S07]  /*12c70*/  IMAD.MOV.U32 R15, RZ, RZ, -0x1 ;  /* 0xffffffffff0f7424 */ /* 0x000fce00078e00ff */
[----:B------:R-:W-:Y:S05]  /*12c80*/  WARPSYNC.COLLECTIVE R15, `(.L_x_11295) ;  /* 0x000000000f087348 */ /* 0x000fea0003c00000 */
[----:B------:R1:W2:Y:S02]  /*12c90*/  SHFL.IDX P6, R14, R13, R12, R11 ;  /* 0x0000000c0d0e7389 */ /* 0x0002a400000c000b */
[----:B-12---:R-:W-:Y:S01]  /*12ca0*/  ENDCOLLECTIVE ;  /* 0x000000000000791b */ /* 0x006fe20003800000 */
.L_x_11295:
[----:B------:R-:W-:Y:S05]  /*12cb0*/  BSYNC B0 ;  /* 0x0000000000007941 */ /* 0x000fea0003800000 */
.L_x_11294:
[----:B------:R-:W-:Y:S05]  /*12cc0*/  BRA `(.L_x_11296) ;  /* 0xfffffff4001c7947 */ /* 0x000fea000383ffff */
.L_x_11270:
[----:B--2---:R2:W3:Y:S02]  /*12cd0*/  SYNCS.PHASECHK.TRANS64.TRYWAIT P0, [R9+URZ+0x16820], R0 ;  /* 0x01682000090075a7 */ /* 0x0044e4000800017f */
[----:B---3--:R-:W-:Y:S05]  /*12ce0*/  @!P0 NANOSLEEP.SYNCS 0x989680 ;  /* 0x009896800000895d */ /* 0x008fea0003900000 */
[----:B------:R-:W3:Y:S02]  /*12cf0*/  @!P0 SYNCS.PHASECHK.TRANS64 P0, [R9+URZ+0x16820], R0 ;  /* 0x01682000090085a7 */ /* 0x000ee4000800007f */
[----:B---3--:R-:W-:Y:S05]  /*12d00*/  @!P0 BRA `(.L_x_11270) ;  /* 0xfffffffc00f08947 */ /* 0x008fea000383ffff */
[----:B------:R-:W-:Y:S05]  /*12d10*/  BRA `(.L_x_11297) ;  /* 0xfffffff400647947 */ /* 0x000fea000383ffff */
.L_x_11274:
[----:B--2---:R2:W3:Y:S02]  /*12d20*/  SYNCS.PHASECHK.TRANS64.TRYWAIT P0, [R5+URZ], R4 ;  /* 0x00000004050075a7 */ /* 0x0044e4000800017f */
[----:B---3--:R-:W-:Y:S05]  /*12d30*/  @!P0 NANOSLEEP.SYNCS 0x989680 ;  /* 0x009896800000895d */ /* 0x008fea0003900000 */
[----:B------:R-:W3:Y:S02]  /*12d40*/  @!P0 SYNCS.PHASECHK.TRANS64 P0, [R5+URZ], R4 ;  /* 0x00000004050085a7 */ /* 0x000ee4000800007f */
[----:B---3--:R-:W-:Y:S05]  /*12d50*/  @!P0 BRA `(.L_x_11274) ;  /* 0xfffffffc00f08947 */ /* 0x008fea000383ffff */
[----:B------:R-:W-:Y:S05]  /*12d60*/  BRA `(.L_x_11298) ;  /* 0xfffffff400ac7947 */ /* 0x000fea000383ffff */
.L_x_11275:
[----:B---3--:R3:W4:Y:S02]  /*12d70*/  SYNCS.PHASECHK.TRANS64.TRYWAIT P0, [R3+URZ], R2 ;  /* 0x00000002030075a7 */ /* 0x008724000800017f */
[----:B----4-:R-:W-:Y:S05]  /*12d80*/  @!P0 NANOSLEEP.SYNCS 0x989680 ;  /* 0x009896800000895d */ /* 0x010fea0003900000 */
[----:B------:R-:W4:Y:S02]  /*12d90*/  @!P0 SYNCS.PHASECHK.TRANS64 P0, [R3+URZ], R2 ;  /* 0x00000002030085a7 */ /* 0x000f24000800007f */
[----:B----4-:R-:W-:Y:S05]  /*12da0*/  @!P0 BRA `(.L_x_11275) ;  /* 0xfffffffc00f08947 */ /* 0x010fea000383ffff */
[----:B------:R-:W-:Y:S05]  /*12db0*/  BRA `(.L_x_11299) ;  /* 0xfffffff400a07947 */ /* 0x000fea000383ffff */
.L_x_11277:
[----:B----4-:R4:W1:Y:S02]  /*12dc0*/  SYNCS.PHASECHK.TRANS64.TRYWAIT P0, [R19+URZ], R4 ;  /* 0x00000004130075a7 */ /* 0x010864000800017f */
[----:B-1----:R-:W-:Y:S05]  /*12dd0*/  @!P0 NANOSLEEP.SYNCS 0x989680 ;  /* 0x009896800000895d */ /* 0x002fea0003900000 */
[----:B------:R-:W1:Y:S02]  /*12de0*/  @!P0 SYNCS.PHASECHK.TRANS64 P0, [R19+URZ], R4 ;  /* 0x00000004130085a7 */ /* 0x000e64000800007f */
[----:B-1----:R-:W-:Y:S05]  /*12df0*/  @!P0 BRA `(.L_x_11277) ;  /* 0xfffffffc00f08947 */ /* 0x002fea000383ffff */
[----:B------:R-:W-:Y:S05]  /*12e00*/  BRA `(.L_x_11300) ;  /* 0xfffffff400a47947 */ /* 0x000fea000383ffff */
.L_x_11301:
        /* <DEDUP_REMOVED lines=15> */
.L_x_12788:


//--------------------- .text._ZN7cutlass13device_kernelIN5flash11enable_sm90INS1_16FlashAttnFwdSm90INS1_25CollectiveMainloopFwdSm90ILi2EN4cute5tupleIJNS5_1CILi1EEES8_S8_EEENS6_IJNS7_ILi192EEENS7_ILi128EEENS7_ILi64EEEEEELi64ENS_6half_tEfNS_4arch4Sm90ELb0ELb1ELb1ELb1ELb0ELb0ELb0ELb1ELb1ELb0ELb0ELb0EEENS1_21CollectiveEpilogueFwdINS6_IJSA_SC_SB_EEES9_SE_SG_Li384ELb1ELb0ELb0ELb0EEENS1_36VarlenDynamicPersistentTileSchedulerILi192ELi128ELi384ELi32ELb0ELb0ELb1ELb1ELb0ELb1EEEEEEEEEvNT_6ParamsE --------------------------
	.section	.text._ZN7cutlass13device_kernelIN5flash11enable_sm90INS1_16FlashAttnFwdSm90INS1_25CollectiveMainloopFwdSm90ILi2EN4cute5tupleIJNS5_1CILi1EEES8_S8_EEENS6_IJNS7_ILi192EEENS7_ILi128EEENS7_ILi64EEEEEELi64ENS_6half_tEfNS_4arch4Sm90ELb0ELb1ELb1ELb1ELb0ELb0ELb0ELb1ELb1ELb0ELb0ELb0EEENS1_21CollectiveEpilogueFwdINS6_IJSA_SC_SB_EEES9_SE_SG_Li384ELb1ELb0ELb0ELb0EEENS1_36VarlenDynamicPersistentTileSchedulerILi192ELi128ELi384ELi32ELb0ELb0ELb1ELb1ELb0ELb1EEEEEEEEEvNT_6ParamsE,"ax",@progbits
	.align	128
.text._ZN7cutlass13device_kernelIN5flash11enable_sm90INS1_16FlashAttnFwdSm90INS1_25CollectiveMainloopFwdSm90ILi2EN4cute5tupleIJNS5_1CILi1EEES8_S8_EEENS6_IJNS7_ILi192EEENS7_ILi128EEENS7_ILi64EEEEEELi64ENS_6half_tEfNS_4arch4Sm90ELb0ELb1ELb1ELb1ELb0ELb0ELb0ELb1ELb1ELb0ELb0ELb0EEENS1_21CollectiveEpilogueFwdINS6_IJSA_SC_SB_EEES9_SE_SG_Li384ELb1ELb0ELb0ELb0EEENS1_36VarlenDynamicPersistentTileSchedulerILi192ELi128ELi384ELi32ELb0ELb0ELb1ELb1ELb0ELb1EEEEEEEEEvNT_6ParamsE:
        .type           _ZN7cutlass13device_kernelIN5flash11enable_sm90INS1_16FlashAttnFwdSm90INS1_25CollectiveMainloopFwdSm90ILi2EN4cute5tupleIJNS5_1CILi1EEES8_S8_EEENS6_IJNS7_ILi192EEENS7_ILi128EEENS7_ILi64EEEEEELi64ENS_6half_tEfNS_4arch4Sm90ELb0ELb1ELb1ELb1ELb0ELb0ELb0ELb1ELb1ELb0ELb0ELb0EEENS1_21CollectiveEpilogueFwdINS6_IJSA_SC_SB_EEES9_SE_SG_Li384ELb1ELb0ELb0ELb0EEENS1_36VarlenDynamicPersistentTileSchedulerILi192ELi128ELi384ELi32ELb0ELb0ELb1ELb1ELb0ELb1EEEEEEEEEvNT_6ParamsE,@function
        .size           _ZN7cutlass13device_kernelIN5flash11enable_sm90INS1_16FlashAttnFwdSm90INS1_25CollectiveMainloopFwdSm90ILi2EN4cute5tupleIJNS5_1CILi1EEES8_S8_EEENS6_IJNS7_ILi192EEENS7_ILi128EEENS7_ILi64EEEEEELi64ENS_6half_tEfNS_4arch4Sm90ELb0ELb1ELb1ELb1ELb0ELb0ELb0ELb1ELb1ELb0ELb0ELb0EEENS1_21CollectiveEpilogueFwdINS6_IJSA_SC_SB_EEES9_SE_SG_Li384ELb1ELb0ELb0ELb0EEENS1_36VarlenDynamicPersistentTileSchedulerILi192ELi128ELi384ELi32ELb0ELb0ELb1ELb1ELb0ELb1EEEEEEEEEvNT_6ParamsE,(.L_x_12789 - _ZN7cutlass13device_kernelIN5flash11enable_sm90INS1_16FlashAttnFwdSm90INS1_25CollectiveMainloopFwdSm90ILi2EN4cute5tupleIJNS5_1CILi1EEES8_S8_EEENS6_IJNS7_ILi192EEENS7_ILi128EEENS7_ILi64EEEEEELi64ENS_6half_tEfNS_4arch4Sm90ELb0ELb1ELb1ELb1ELb0ELb0ELb0ELb1ELb1ELb0ELb0ELb0EEENS1_21CollectiveEpilogueFwdINS6_IJSA_SC_SB_EEES9_SE_SG_Li384ELb1ELb0ELb0ELb0EEENS1_36VarlenDynamicPersistentTileSchedulerILi192ELi128ELi384ELi32ELb0ELb0ELb1ELb1ELb0ELb1EEEEEEEEEvNT_6ParamsE)
        .other          _ZN7cutlass13device_kernelIN5flash11enable_sm90INS1_16FlashAttnFwdSm90INS1_25CollectiveMainloopFwdSm90ILi2EN4cute5tupleIJNS5_1CILi1EEES8_S8_EEENS6_IJNS7_ILi192EEENS7_ILi128EEENS7_ILi64EEEEEELi64ENS_6half_tEfNS_4arch4Sm90ELb0ELb1ELb1ELb1ELb0ELb0ELb0ELb1ELb1ELb0ELb0ELb0EEENS1_21CollectiveEpilogueFwdINS6_IJSA_SC_SB_EEES9_SE_SG_Li384ELb1ELb0ELb0ELb0EEENS1_36VarlenDynamicPersistentTileSchedulerILi192ELi128ELi384ELi32ELb0ELb0ELb1ELb1ELb0ELb1EEEEEEEEEvNT_6ParamsE,@"STO_CUDA_ENTRY STV_DEFAULT"
_ZN7cutlass13device_kernelIN5flash11enable_sm90INS1_16FlashAttnFwdSm90INS1_25CollectiveMainloopFwdSm90ILi2EN4cute5tupleIJNS5_1CILi1EEES8_S8_EEENS6_IJNS7_ILi192EEENS7_ILi128EEENS7_ILi64EEEEEELi64ENS_6half_tEfNS_4arch4Sm90ELb0ELb1ELb1ELb1ELb0ELb0ELb0ELb1ELb1ELb0ELb0ELb0EEENS1_21CollectiveEpilogueFwdINS6_IJSA_SC_SB_EEES9_SE_SG_Li384ELb1ELb0ELb0ELb0EEENS1_36VarlenDynamicPersistentTileSchedulerILi192ELi128ELi384ELi32ELb0ELb0ELb1ELb1ELb0ELb1EEEEEEEEEvNT_6ParamsE:
        /* <DEDUP_REMOVED lines=21> */
.L_x_11303:
[----:B------:R-:W-:Y:S05]  /*0150*/  BSYNC B0 ;  /* 0x0000000000007941 */ /* 0x000fea0003800000 */
.L_x_11302:
        /* <DEDUP_REMOVED lines=41> */
.L_x_11304:
        /* <DEDUP_REMOVED lines=22> */
.L_x_11305:
        /* <DEDUP_REMOVED lines=18> */
.L_x_11306:
        /* <DEDUP_REMOVED lines=22> */
.L_x_11307:
        /* <DEDUP_REMOVED lines=22> */
.L_x_11308:
[----:B------:R-:W-:Y:S01]  /*0930*/  PLOP3.LUT P0, PT, PT, PT, UP0, 0x80, 0x0 ;  /* 0x000000000000781c */ /* 0x000fe20003f0f008 */
[----:B------:R-:W-:Y:S01]  /*0940*/  UMOV UR36, 0x1 ;  /* 0x0000000100247882 */ /* 0x000fe20000000000 */
[----:B------:R-:W-:Y:S01]  /*0950*/  NOP ;  /* 0x0000000000007918 */ /* 0x000fe20000000000 */
[----:B------:R-:W-:Y:S01]  /*0960*/  USEL UR36, UR36, 0x2, !UP0 ;  /* 0x0000000224247887 */ /* 0x000fe2000c000000 */
[----:B------:R-:W-:Y:S01]  /*0970*/  ULDC.64 UR46, c[0x0][0x208] ;  /* 0x00008200002e7ab9 */ /* 0x000fe20000000a00 */
[----:B012-4-:R-:W-:Y:S08]  /*0980*/  BAR.SYNC.DEFER_BLOCKING 0x0 ;  /* 0x0000000000007b1d */ /* 0x017ff00000010000 */
[----:B------:R-:W-:Y:S05]  /*0990*/  @!P0 BRA `(.L_x_11309) ;  /* 0x000000f800fc8947 */ /* 0x000fea0003800000 */
.L_x_11310:
        /* <DEDUP_REMOVED lines=29> */
[----:B------:R-:W-:Y:S01]  /*0b70*/  SHF.R.S32.HI R13, RZ, 0x7, R2 ;  /* 0x00000007ff0d7819 */ /* 0x000fe20000011402 */
[----:B------:R-:W-:Y:S02]  /*0b80*/  IMAD.SHL.U32 R5, R4, 0x20, RZ ;  /* 0x0000002004057824 */ /* 0x000fe400078e00ff */
[----:B------:R-:W-:Y:S01]  /*0b90*/  IMAD.IADD R11, R12, 0x1, -R3 ;  /* 0x000000010c0b7824 */ /* 0x000fe200078e0a03 */
[----:B------:R-:W-:Y:S02]  /*0ba0*/  LEA.HI R3, R0, R12, RZ, 0x4 ;  /* 0x0000000c00037211 */ /* 0x000fe400078f20ff */
[----:B------:R-:W-:Y:S02]  /*0bb0*/  LOP3.LUT R5, R5, 0xfffffc00, RZ, 0xc0, !PT ;  /* 0xfffffc0005057812 */ /* 0x000fe400078ec0ff */
[----:B------:R-:W-:-:S02]  /*0bc0*/  SHF.R.S32.HI R7, RZ, 0x1f, R11 ;  /* 0x0000001fff077819 */ /* 0x000fc4000001140b */
[----:B------:R-:W-:Y:S02]  /*0bd0*/  SHF.R.S32.HI R4, RZ, 0x4, R3 ;  /* 0x00000004ff047819 */ /* 0x000fe40000011403 */
[----:B------:R-:W-:Y:S02]  /*0be0*/  LEA.HI R8, R7, R11, RZ, 0x2 ;  /* 0x0000000b07087211 */ /* 0x000fe400078f10ff */
[C---:B------:R-:W-:Y:S02]  /*0bf0*/  LOP3.LUT R2, R3.reuse, 0x3fffff0, RZ, 0xc0, !PT ;  /* 0x03fffff003027812 */ /* 0x040fe400078ec0ff */
[--C-:B------:R-:W-:Y:S02]  /*0c00*/  SHF.R.S32.HI R9, RZ, 0x2, R8.reuse ;  /* 0x00000002ff097819 */ /* 0x100fe40000011408 */
[----:B------:R-:W-:Y:S01]  /*0c10*/  SHF.R.S32.HI R6, RZ, 0x1f, R8 ;  /* 0x0000001fff067819 */ /* 0x000fe20000011408 */
[----:B------:R-:W-:Y:S01]  /*0c20*/  IMAD.IADD R2, R12, 0x1, -R2 ;  /* 0x000000010c027824 */ /* 0x000fe200078e0a02 */
[----:B------:R-:W-:-:S02]  /*0c30*/  LEA.HI R3, R3, R4, RZ, 0x1 ;  /* 0x0000000403037211 */ /* 0x000fc400078f08ff */
[----:B------:R-:W-:Y:S01]  /*0c40*/  LEA.HI R10, R6, R9, RZ, 0x3 ;  /* 0x00000009060a7211 */ /* 0x000fe200078f18ff */
[----:B------:R-:W-:Y:S01]  /*0c50*/  IMAD.HI R6, R13, 0x55555556, RZ ;  /* 0x555555560d067827 */ /* 0x000fe200078e02ff */
[----:B------:R-:W-:Y:S02]  /*0c60*/  LEA.HI R7, R7, R11, RZ, 0x5 ;  /* 0x0000000b07077211 */ /* 0x000fe400078f28ff */
[----:B------:R-:W-:Y:S01]  /*0c70*/  LOP3.LUT R10, R10, 0xfffffff8, RZ, 0xc0, !PT ;  /* 0xfffffff80a0a7812 */ /* 0x000fe200078ec0ff */
[----:B------:R-:W-:Y:S01]  /*0c80*/  IMAD R2, R2, 0x40, R5 ;  /* 0x0000004002027824 */ /* 0x000fe200078e0205 */
[----:B------:R-:W-:Y:S02]  /*0c90*/  LOP3.LUT R3, R3, 0x1ffffffe, RZ, 0xc0, !PT ;  /* 0x1ffffffe03037812 */ /* 0x000fe400078ec0ff */
[----:B------:R-:W-:Y:S01]  /*0ca0*/  LEA.HI R6, R6, R6, RZ, 0x1 ;  /* 0x0000000606067211 */ /* 0x000fe200078f08ff */
[----:B------:R-:W-:Y:S01]  /*0cb0*/  IMAD.IADD R10, R9, 0x1, -R10 ;  /* 0x00000001090a7824 */ /* 0x000fe200078e0a0a */
[----:B------:R-:W-:Y:S01]  /*0cc0*/  SHF.R.S32.HI R7, RZ, 0x5, R7 ;  /* 0x00000005ff077819 */ /* 0x000fe20000011407 */
[----:B------:R-:W-:Y:S01]  /*0cd0*/  IMAD.IADD R3, R4, 0x1, -R3 ;  /* 0x0000000104037824 */ /* 0x000fe200078e0a03 */
[----:B------:R-:W-:Y:S01]  /*0ce0*/  LEA.HI R0, R0, R12, RZ, 0x3 ;  /* 0x0000000c00007211 */ /* 0x000fe200078f18ff */
[----:B------:R-:W-:Y:S01]  /*0cf0*/  IMAD R6, R6, -0x3, R13 ;  /* 0xfffffffd06067824 */ /* 0x000fe200078e020d */
[----:B------:R-:W-:Y:S01]  /*0d00*/  LOP3.LUT R16, R8, 0x7ffffffc, RZ, 0xc0, !PT ;  /* 0x7ffffffc08107812 */ /* 0x000fe200078ec0ff */
[----:B------:R-:W-:Y:S01]  /*0d10*/  IMAD R7, R7, 0x10, R10 ;  /* 0x0000001007077824 */ /* 0x000fe200078e020a */
[----:B------:R-:W-:Y:S01]  /*0d20*/  SHF.R.S32.HI R156, RZ, 0x3, R0 ;  /* 0x00000003ff9c7819 */ /* 0x000fe20000011400 */
[----:B------:R-:W-:Y:S01]  /*0d30*/  IMAD R4, R3, 0x8, R2 ;  /* 0x0000000803047824 */ /* 0x000fe200078e0202 */
[----:B------:R-:W-:Y:S01]  /*0d40*/  LOP3.LUT R2, R0, 0x1ffffff8, RZ, 0xc0, !PT ;  /* 0x1ffffff800027812 */ /* 0x000fe200078ec0ff */
[----:B------:R-:W-:-:S02]  /*0d50*/  IMAD R3, R6, 0x40, R7 ;  /* 0x0000004006037824 */ /* 0x000fc400078e0207 */
[----:B------:R-:W-:Y:S01]  /*0d60*/  IMAD.IADD R16, R11, 0x1, -R16 ;  /* 0x000000010b107824 */ /* 0x000fe200078e0a10 */
[----:B------:R0:W-:Y:S01]  /*0d70*/  STL [R1+0x8], R4 ;  /* 0x0000080401007387 */ /* 0x0001e20000100800 */
[----:B------:R-:W-:-:S03]  /*0d80*/  IMAD.IADD R2, R12, 0x1, -R2 ;  /* 0x000000010c027824 */ /* 0x000fc600078e0a02 */
[----:B------:R0:W-:Y:S01]  /*0d90*/  STL [R1+0x4], R3 ;  /* 0x0000040301007387 */ /* 0x0001e20000100800 */
[----:B------:R-:W-:-:S07]  /*0da0*/  IMAD.SHL.U32 R19, R2, 0x8, RZ ;  /* 0x0000000802137824 */ /* 0x000fce00078e00ff */
.L_x_11410:
[----:B------:R-:W-:Y:S01]  /*0db0*/  ULDC.64 UR8, c[0x0][0xa28] ;  /* 0x00028a0000087ab9 */ /* 0x000fe20000000a00 */
[----:B-1----:R-:W1:Y:S01]  /*0dc0*/  LDC R18, c[0x0][0x288] ;  /* 0x0000a200ff127b82 */ /* 0x002e620000000800 */
[----:B------:R-:W-:Y:S01]  /*0dd0*/  UISETP.NE.U32.AND UP0, UPT, UR8, URZ, UPT ;  /* 0x0000003f0800728c */ /* 0x000fe2000bf05070 */
[----:B----45:R-:W-:-:S03]  /*0de0*/  IMAD.MOV.U32 R6, RZ, RZ, RZ ;  /* 0x000000ffff067224 */ /* 0x030fc600078e00ff */
[----:B------:R-:W-:-:S03]  /*0df0*/  UISETP.NE.AND.EX UP0, UPT, UR9, URZ, UPT, UP0 ;  /* 0x0000003f0900728c */ /* 0x000fc6000bf05300 */
[----:B------:R-:W-:Y:S01]  /*0e00*/  ULDC.64 UR8, c[0x0][0xa18] ;  /* 0x0002860000087ab9 */ /* 0x000fe20000000a00 */
[----:B0-23--:R-:W2:Y:S01]  /*0e10*/  LDC.64 R8, c[0x0][0x3f8] ;  /* 0x0000fe00ff087b82 */ /* 0x00dea20000000a00 */
[----:B------:R-:W-:Y:S01]  /*0e20*/  UISETP.NE.U32.AND UP1, UPT, UR8, URZ, UPT ;  /* 0x0000003f0800728c */ /* 0x000fe2000bf25070 */
[----:B------:R-:W-:-:S03]  /*0e30*/  PLOP3.LUT P0, PT, PT, PT, UP0, 0x80, 0x0 ;  /* 0x000000000000781c */ /* 0x000fc60003f0f008 */
[----:B------:R-:W-:-:S03]  /*0e40*/  UISETP.NE.AND.EX UP1, UPT, UR9, URZ, UPT, UP1 ;  /* 0x0000003f0900728c */ /* 0x000fc6000bf25310 */
[----:B------:R-:W-:Y:S01]  /*0e50*/  @UP0 ULDC.64 UR8, c[0x0][0xa28] ;  /* 0x00028a0000080ab9 */ /* 0x000fe20000000a00 */
[----:B------:R-:W3:Y:S01]  /*0e60*/  LDC R0, c[0x0][0x404] ;  /* 0x00010100ff007b82 */ /* 0x000ee20000000800 */
[----:B------:R-:W-:Y:S01]  /*0e70*/  @UP0 UIMAD.WIDE UR8, UR5, 0x4, UR8 ;  /* 0x00000004050808a5 */ /* 0x000fe2000f8e0208 */
[----:B------:R-:W-:-:S05]  /*0e80*/  PLOP3.LUT P2, PT, PT, PT, UP1, 0x80, 0x0 ;  /* 0x000000000000781c */ /* 0x000fca0003f4f018 */
[----:B------:R-:W-:Y:S01]  /*0e90*/  @UP1 ULDC.64 UR10, c[0x0][0xa18] ;  /* 0x00028600000a1ab9 */ /* 0x000fe20000000a00 */
[----:B------:R-:W-:Y:S01]  /*0ea0*/  IMAD.U32 R2, RZ, RZ, UR8 ;  /* 0x00000008ff027e24 */ /* 0x000fe2000f8e00ff */
[----:B------:R-:W4:Y:S01]  /*0eb0*/  LDC R17, c[0x0][0x2e0] ;  /* 0x0000b800ff117b82 */ /* 0x000f220000000800 */
[----:B0-----:R-:W-:Y:S01]  /*0ec0*/  IMAD.U32 R3, RZ, RZ, UR9 ;  /* 0x00000009ff037e24 */ /* 0x001fe2000f8e00ff */
[----:B------:R-:W-:-:S04]  /*0ed0*/  @UP1 UIMAD.WIDE UR8, UR5, 0x4, UR10 ;  /* 0x00000004050818a5 */ /* 0x000fc8000f8e020a */
[----:B------:R0:W5:Y:S02]  /*0ee0*/  @P0 LDG.E R6, desc[UR46][R2.64] ;  /* 0x0000002e02060981 */ /* 0x000164000c1e1900 */
[----:B------:R-:W-:Y:S02]  /*0ef0*/  IMAD.U32 R4, RZ, RZ, UR8 ;  /* 0x00000008ff047e24 */ /* 0x000fe4000f8e00ff */
[----:B------:R-:W-:Y:S01]  /*0f00*/  IMAD.U32 R5, RZ, RZ, UR9 ;  /* 0x00000009ff057e24 */ /* 0x000fe2000f8e00ff */
[----:B------:R-:W-:-:S04]  /*0f10*/  ULDC.64 UR8, c[0x0][0xa20] ;  /* 0x0002880000087ab9 */ /* 0x000fc80000000a00 */
[----:B-1----:R0:W5:Y:S01]  /*0f20*/  @P2 LDG.E R18, desc[UR46][R4.64] ;  /* 0x0000002e04122981 */ /* 0x002162000c1e1900 */
[----:B--2---:R-:W-:Y:S01]  /*0f30*/  ISETP.NE.U32.AND P0, PT, R8, RZ, PT ;  /* 0x000000ff0800720c */ /* 0x004fe20003f05070 */
[----:B------:R-:W-:Y:S01]  /*0f40*/  UMOV UR41, UR6 ;  /* 0x0000000600297c82 */ /* 0x000fe20008000000 */
[----:B------:R-:W-:Y:S02]  /*0f50*/  ISETP.NE.U32.AND P1, PT, RZ, UR8, PT ;  /* 0x00000008ff007c0c */ /* 0x000fe4000bf25070 */
[----:B------:R-:W-:Y:S02]  /*0f60*/  ISETP.NE.AND.EX P0, PT, R9, RZ, PT, P0 ;  /* 0x000000ff0900720c */ /* 0x000fe40003f05300 */
[----:B------:R-:W-:Y:S02]  /*0f70*/  ISETP.NE.AND.EX P1, PT, RZ, UR9, PT, P1 ;  /* 0x00000009ff007c0c */ /* 0x000fe4000bf25310 */
[----:B---3--:R-:W-:Y:S01]  /*0f80*/  SEL R0, R0, 0x1, P0 ;  /* 0x0000000100007807 */ /* 0x008fe20000000000 */
[----:B0-----:R-:W-:Y:S10]  /*0f90*/  @P2 BRA `(.L_x_11311) ;  /* 0x00000000002c2947 */ /* 0x001ff40003800000 */
        /* <DEDUP_REMOVED lines=11> */
.L_x_11311:
[----:B------:R-:W-:Y:S01]  /*1050*/  UMOV UR42, UR5 ;  /* 0x00000005002a7c82 */ /* 0x000fe20008000000 */
[----:B----4-:R-:W-:Y:S02]  /*1060*/  IMAD R17, R0, R17, RZ ;  /* 0x0000001100117224 */ /* 0x010fe400078e02ff */
        /* <DEDUP_REMOVED lines=8> */
.L_x_11312:
        /* <DEDUP_REMOVED lines=11> */
.L_x_11313:
        /* <DEDUP_REMOVED lines=18> */
.L_x_11315:
[----:B------:R-:W-:-:S13]  /*12c0*/  ISETP.NE.AND P0, PT, R9, 0x1, PT ;  /* 0x000000010900780c */ /* 0x000fda0003f05270 */
[----:B------:R-:W0:Y:S02]  /*12d0*/  @P0 LDC.64 R4, c[0x0][0x9e8] ;  /* 0x00027a00ff040b82 */ /* 0x000e240000000a00 */
[----:B0-----:R-:W-:-:S05]  /*12e0*/  @P0 IMAD.HI.U32 R4, R2, R4, RZ ;  /* 0x0000000402040227 */ /* 0x001fca00078e00ff */
[----:B------:R-:W-:-:S07]  /*12f0*/  @P0 SHF.R.U32.HI R2, RZ, R5, R4 ;  /* 0x00000005ff020219 */ /* 0x000fce0000011604 */
.L_x_11316:
[----:B------:R-:W-:-:S05]  /*1300*/  IMAD R3, R2, R9, R9 ;  /* 0x0000000902037224 */ /* 0x000fca00078e0209 */
[----:B------:R-:W-:-:S07]  /*1310*/  VIMNMX R0, R0, R3, PT ;  /* 0x0000000300007248 */ /* 0x000fce0003fe0100 */
.L_x_11314:
        /* <DEDUP_REMOVED lines=24> */
.L_x_11318:
[----:B------:R-:W-:-:S13]  /*14a0*/  ISETP.NE.AND P0, PT, R9, 0x1, PT ;  /* 0x000000010900780c */ /* 0x000fda0003f05270 */
[----:B------:R-:W0:Y:S02]  /*14b0*/  @P0 LDC.64 R2, c[0x0][0x9e8] ;  /* 0x00027a00ff020b82 */ /* 0x000e240000000a00 */
[----:B0-----:R-:W-:-:S05]  /*14c0*/  @P0 IMAD.HI.U32 R0, R4, R2, RZ ;  /* 0x0000000204000227 */ /* 0x001fca00078e00ff */
[----:B------:R-:W-:-:S07]  /*14d0*/  @P0 SHF.R.U32.HI R4, RZ, R3, R0 ;  /* 0x00000003ff040219 */ /* 0x000fce0000011600 */
.L_x_11319:
[----:B------:R-:W-:-:S05]  /*14e0*/  IMAD R4, R4, R9, RZ ;  /* 0x0000000904047224 */ /* 0x000fca00078e02ff */
[----:B------:R-:W-:-:S13]  /*14f0*/  R2UR UR5, R4 ;  /* 0x00000000040572ca */ /* 0x000fda00000e0000 */
[----:B------:R-:W-:-:S04]  /*1500*/  UISETP.LT.AND UP0, UPT, UR4, UR5, UPT ;  /* 0x000000050400728c */ /* 0x000fc8000bf01270 */
[----:B------:R-:W-:-:S12]  /*1510*/  USEL UR4, UR4, UR5, !UP0 ;  /* 0x0000000504047287 */ /* 0x000fd8000c000000 */
.L_x_11317:
        /* <DEDUP_REMOVED lines=10> */
[----:B------:R-:W-:Y:S01]  /*15c0*/  CS2R R14, SRZ ;  /* 0x00000000000e7805 */ /* 0x000fe2000001ff00 */
[----:B------:R-:W-:Y:S01]  /*15d0*/  IMAD.MOV.U32 R110, RZ, RZ, RZ ;  /* 0x000000ffff6e7224 */ /* 0x000fe200078e00ff */
[----:B------:R-:W-:Y:S01]  /*15e0*/  UISETP.LT.AND UP0, UPT, URZ, UR5, UPT ;  /* 0x000000053f00728c */ /* 0x000fe2000bf01270 */
[----:B------:R-:W-:Y:S02]  /*15f0*/  CS2R R24, SRZ ;  /* 0x0000000000187805 */ /* 0x000fe4000001ff00 */
[----:B------:R-:W-:Y:S01]  /*1600*/  CS2R R12, SRZ ;  /* 0x00000000000c7805 */ /* 0x000fe2000001ff00 */
[----:B------:R-:W-:Y:S01]  /*1610*/  IMAD.MOV.U32 R106, RZ, RZ, RZ ;  /* 0x000000ffff6a7224 */ /* 0x000fe200078e00ff */
[----:B------:R-:W-:Y:S01]  /*1620*/  USEL UR43, URZ, UR5, !UP0 ;  /* 0x000000053f2b7287 */ /* 0x000fe2000c000000 */
[----:B------:R-:W-:Y:S01]  /*1630*/  IMAD.MOV.U32 R27, RZ, RZ, RZ ;  /* 0x000000ffff1b7224 */ /* 0x000fe200078e00ff */
[----:B------:R-:W-:Y:S02]  /*1640*/  CS2R R102, SRZ ;  /* 0x0000000000667805 */ /* 0x000fe4000001ff00 */
[----:B------:R-:W-:-:S02]  /*1650*/  CS2R R100, SRZ ;  /* 0x0000000000647805 */ /* 0x000fc4000001ff00 */
[----:B------:R-:W-:Y:S02]  /*1660*/  CS2R R98, SRZ ;  /* 0x0000000000627805 */ /* 0x000fe4000001ff00 */
[----:B------:R-:W-:Y:S02]  /*1670*/  CS2R R96, SRZ ;  /* 0x0000000000607805 */ /* 0x000fe4000001ff00 */
[----:B------:R-:W-:Y:S02]  /*1680*/  ISETP.GT.AND P1, PT, R88, UR43, PT ;  /* 0x0000002b58007c0c */ /* 0x000fe4000bf24270 */
[----:B------:R-:W-:Y:S02]  /*1690*/  CS2R R94, SRZ ;  /* 0x00000000005e7805 */ /* 0x000fe4000001ff00 */
[----:B------:R-:W-:Y:S02]  /*16a0*/  CS2R R92, SRZ ;  /* 0x00000000005c7805 */ /* 0x000fe4000001ff00 */
[----:B------:R-:W-:Y:S01]  /*16b0*/  CS2R R90, SRZ ;  /* 0x00000000005a7805 */ /* 0x000fe2000001ff00 */
[----:B------:R-:W-:-:S06]  /*16c0*/  IMAD.MOV.U32 R89, RZ, RZ, RZ ;  /* 0x000000ffff597224 */ /* 0x000fcc00078e00ff */
[----:B------:R-:W-:Y:S05]  /*16d0*/  @!P1 BRA `(.L_x_11320) ;  /* 0x000000d400549947 */ /* 0x000fea0003800000 */
[----:B------:R-:W0:Y:S01]  /*16e0*/  S2R R3, SR_TID.X ;  /* 0x0000000000037919 */ /* 0x000e220000002100 */
[----:B------:R-:W1:Y:S01]  /*16f0*/  S2UR UR6, SR_CgaCtaId ;  /* 0x00000000000679c3 */ /* 0x000e620000008800 */
[----:B------:R-:W-:Y:S02]  /*1700*/  UMOV UR45, 0x400 ;  /* 0x00000400002d7882 */ /* 0x000fe40000000000 */
[----:B-1----:R-:W-:Y:S01]  /*1710*/  ULEA UR45, UR6, UR45, 0x18 ;  /* 0x0000002d062d7291 */ /* 0x002fe2000f8ec03f */
[----:B0-----:R-:W-:-:S05]  /*1720*/  VIADD R4, R3, 0xffffff80 ;  /* 0xffffff8003047836 */ /* 0x001fca0000000000 */
[----:B------:R-:W-:-:S04]  /*1730*/  SHF.R.S32.HI R3, RZ, 0x1f, R4 ;  /* 0x0000001fff037819 */ /* 0x000fc80000011404 */
[----:B------:R-:W-:-:S04]  /*1740*/  LEA.HI R3, R3, R4, RZ, 0x7 ;  /* 0x0000000403037211 */ /* 0x000fc800078f38ff */
[----:B------:R-:W-:-:S05]  /*1750*/  SHF.R.S32.HI R3, RZ, 0x7, R3 ;  /* 0x00000007ff037819 */ /* 0x000fca0000011403 */
[----:B------:R-:W0:Y:S02]  /*1760*/  SHFL.IDX PT, R0, R3, RZ, 0x1f ;  /* 0x00001fff03007589 */ /* 0x000e2400000e0000 */
[----:B0-----:R-:W-:-:S13]  /*1770*/  R2UR UR44, R0 ;  /* 0x00000000002c72ca */ /* 0x001fda00000e0000 */
        /* <DEDUP_REMOVED lines=26> */
.L_x_11321:
        /* <DEDUP_REMOVED lines=9> */
.L_x_11504:
[----:B------:R-:W-:Y:S05]  /*19b0*/  @!P0 BRA `(.L_x_11323) ;  /* 0x0000000000048947 */ /* 0x000fea0003800000 */
[----:B------:R-:W-:Y:S01]  /*19c0*/  BPT.TRAP 0x1 ;  /* 0x000000040000795c */ /* 0x000fe20000300000 */
.L_x_11323:
[----:B------:R-:W-:Y:S02]  /*19d0*/  IMAD.U32 R4, RZ, RZ, UR39 ;  /* 0x00000027ff047e24 */ /* 0x000fe4000f8e00ff */
[----:B0-----:R-:W-:-:S03]  /*19e0*/  IMAD.U32 R3, RZ, RZ, UR38 ;  /* 0x00000026ff037e24 */ /* 0x001fc6000f8e00ff */
[----:B------:R-:W-:Y:S02]  /*19f0*/  LEA R4, R4, UR45, 0x3 ;  /* 0x0000002d04047c11 */ /* 0x000fe4000f8e18ff */
[----:B------:R-:W-:-:S04]  /*1a00*/  SHF.L.U32 R3, R3, 0x1f, RZ ;  /* 0x0000001f03037819 */ /* 0x000fc800000006ff */
[----:B------:R0:W1:Y:S01]  /*1a10*/  SYNCS.PHASECHK.TRANS64.TRYWAIT P2, [R4+URZ+0x16830], R3 ;  /* 0x01683003040075a7 */ /* 0x000062000804017f */
[----:B------:R-:W-:Y:S05]  /*1a20*/  @!P0 BRA `(.L_x_11324) ;  /* 0x0000000000048947 */ /* 0x000fea0003800000 */
[----:B------:R-:W-:Y:S01]  /*1a30*/  BPT.TRAP 0x1 ;  /* 0x000000040000795c */ /* 0x000fe20000300000 */
.L_x_11324:
[----:B------:R-:W2:Y:S02]  /*1a40*/  S2R R0, SR_TID.X ;  /* 0x0000000000007919 */ /* 0x000ea40000002100 */
[----:B--2---:R-:W-:Y:S01]  /*1a50*/  LOP3.LUT P1, RZ, R0, 0x7f, RZ, 0xc0, !PT ;  /* 0x0000007f00ff7812 */ /* 0x004fe2000782c0ff */
[----:B-1----:R-:W-:-:S12]  /*1a60*/  @P2 BRA `(.L_x_11325) ;  /* 0x0000000000082947 */ /* 0x002fd80003800000 */
[----:B------:R-:W1:Y:S02]  /*1a70*/  SYNCS.PHASECHK.TRANS64.TRYWAIT P2, [R4+URZ+0x16830], R3 ;  /* 0x01683003040075a7 */ /* 0x000e64000804017f */
[----:B-1----:R-:W-:Y:S05]  /*1a80*/  @!P2 BRA `(.L_x_11326) ;  /* 0x000001300044a947 */ /* 0x002fea0003800000 */
.L_x_11325:
[----:B------:R-:W-:Y:S05]  /*1a90*/  WARPSYNC.ALL ;  /* 0x0000000000007948 */ /* 0x000fea0003800000 */
[----:B------:R-:W-:Y:S01]  /*1aa0*/  UIADD3 UR4, UR45, 0xe400, URZ ;  /* 0x0000e4002d047890 */ /* 0x000fe2000fffe03f */
[----:B------:R-:W2:Y:S01]  /*1ab0*/  LDL R98, [R1+0x4] ;  /* 0x0000040001627983 */ /* 0x000ea20000100800 */
[----:B------:R-:W-:Y:S01]  /*1ac0*/  ULOP3.LUT UR16, UR48, 0x10000, URZ, 0xfc, !UPT ;  /* 0x0001000030107892 */ /* 0x000fe2000f8efc3f */
[----:B------:R-:W-:Y:S01]  /*1ad0*/  WARPGROUP.ARRIVE ;  /* 0x00000000000079c5 */ /* 0x000fe20000000000 */
[----:B------:R-:W-:Y:S01]  /*1ae0*/  USHF.R.U32.HI UR4, URZ, 0x4, UR4 ;  /* 0x000000043f047899 */ /* 0x000fe20008011604 */
[----:B------:R-:W-:Y:S01]  /*1af0*/  IMAD.MOV.U32 R21, RZ, RZ, -0x80 ;  /* 0xffffff80ff157424 */ /* 0x000fe200078e00ff */
[----:B------:R-:W-:Y:S01]  /*1b00*/  UMOV UR17, 0x40000040 ;  /* 0x4000004000117882 */ /* 0x000fe20000000000 */
[----:B------:R-:W-:Y:S01]  /*1b10*/  UMOV UR19, 0x40000040 ;  /* 0x4000004000137882 */ /* 0x000fe20000000000 */
[----:B------:R-:W-:Y:S01]  /*1b20*/  ULOP3.LUT UR4, UR4, 0x3fff, URZ, 0xc0, !UPT ;  /* 0x00003fff04047892 */ /* 0x000fe2000f8ec03f */
[----:B01----:R-:W-:Y:S01]  /*1b30*/  @!P1 VIADD R4, R4, 0x16840 ;  /* 0x0001684004049836 */ /* 0x003fe20000000000 */
[----:B------:R-:W-:Y:S01]  /*1b40*/  UMOV UR5, 0x40000040 ;  /* 0x4000004000057882 */ /* 0x000fe20000000000 */
[----:B------:R-:W-:Y:S01]  /*1b50*/  UMOV UR7, 0x40000040 ;  /* 0x4000004000077882 */ /* 0x000fe20000000000 */
[----:B------:R-:W-:-:S02]  /*1b60*/  ULOP3.LUT UR20, UR4, 0x10000, URZ, 0xfc, !UPT ;  /* 0x0001000004147892 */ /* 0x000fc4000f8efc3f */
[----:B------:R-:W-:Y:S01]  /*1b70*/  UIADD3 UR4, UR16, 0x2, URZ ;  /* 0x0000000210047890 */ /* 0x000fe2000fffe03f */
[----:B------:R-:W-:Y:S01]  /*1b80*/  @!P1 PRMT R4, RZ, 0x654, R4 ;  /* 0x00000654ff049816 */ /* 0x000fe20000000004 */
[----:B------:R-:W-:Y:S02]  /*1b90*/  ULEA UR18, UR39, UR20, 0xa ;  /* 0x0000001427127291 */ /* 0x000fe4000f8e503f */
[----:B------:R-:W-:Y:S02]  /*1ba0*/  UIADD3 UR8, UR16, 0x4, URZ ;  /* 0x0000000410087890 */ /* 0x000fe4000fffe03f */
[----:B------:R-:W-:Y:S02]  /*1bb0*/  UIADD3 UR6, UR18, 0x2, URZ ;  /* 0x0000000212067890 */ /* 0x000fe4000fffe03f */
[----:B------:R-:W-:Y:S01]  /*1bc0*/  UIADD3 UR10, UR18, 0x4, URZ ;  /* 0x00000004120a7890 */ /* 0x000fe2000fffe03f */
[----:B------:R-:W-:Y:S02]  /*1bd0*/  UMOV UR9, 0x40000040 ;  /* 0x4000004000097882 */ /* 0x000fe40000000000 */
[----:B------:R-:W-:Y:S01]  /*1be0*/  HGMMA.64x128x16.F32 R24, gdesc[UR16], RZ, !UPT, gsb0 ;  /* 0x01e00000101879f0 */ /* 0x000fe2000c0008ff */
        /* <DEDUP_REMOVED lines=88> */
[----:B------:R-:W-:Y:S01]  /*2170*/  FMUL.FTZ R73, R73, UR10 ;  /* 0x0000000a49497c20 */ /* 0x000fe20008410000 */
[----:B------:R-:W-:Y:S01]  /*2180*/  IMAD R75, R16, -0x2, R57 ;  /* 0xfffffffe104b7824 */ /* 0x000fe200078e0239 */
[----:B------:R-:W-:Y:S01]  /*2190*/  LEA R78, R88, 0xffffff80, 0x7 ;  /* 0xffffff80584e7811 */ /* 0x000fe200078e38ff */
[----:B------:R-:W-:-:S03]  /*21a0*/  IMAD R59, R16, -0x2, R59 ;  /* 0xfffffffe103b7824 */ /* 0x000fc600078e023b */
[----:B------:R-:W1:Y:S01]  /*21b0*/  MUFU.TANH R5, R5 ;  /* 0x0000000500057308 */ /* 0x000e620000002400 */
[----:B--2---:R-:W-:Y:S02]  /*21c0*/  IMAD R4, R153, 0xc0, R98 ;  /* 0x000000c099047824 */ /* 0x004fe400078e0262 */
[C---:B------:R-:W-:Y:S02]  /*21d0*/  VIADD R82, R59.reuse, UR6 ;  /* 0x000000063b527c36 */ /* 0x040fe40008000000 */
[----:B------:R-:W-:-:S03]  /*21e0*/  VIADD R79, R59, UR21 ;  /* 0x000000153b4f7c36 */ /* 0x000fc60008000000 */
[----:B------:R-:W2:Y:S01]  /*21f0*/  MUFU.TANH R0, R0 ;  /* 0x0000000000007308 */ /* 0x000ea20000002400 */
[----:B------:R-:W-:-:S07]  /*2200*/  VIADDMNMX R70, R4, R82, R75, PT ;  /* 0x0000005204467246 */ /* 0x000fce000380014b */
        /* <DEDUP_REMOVED lines=61> */
[----:B-----5:R-:W-:Y:S01]  /*25e0*/  IMAD.IADD R73, R79, 0x1, R4 ;  /* 0x000000014f497824 */ /* 0x020fe200078e0204 */
        /* <DEDUP_REMOVED lines=13> */
.L_x_11329:
[----:B------:R-:W-:-:S06]  /*26c0*/  UISETP.NE.AND UP1, UPT, UR7, 0x1, UPT ;  /* 0x000000010700788c */ /* 0x000fcc000bf25270 */
[----:B------:R-:W-:-:S05]  /*26d0*/  PLOP3.LUT P2, PT, PT, PT, UP1, 0x80, 0x0 ;  /* 0x000000000000781c */ /* 0x000fca0003f4f018 */
[----:B------:R-:W-:-:S08]  /*26e0*/  @UP1 ULDC.64 UR10, c[0x0][0x9e8] ;  /* 0x00027a00000a1ab9 */ /* 0x000fd00000000a00 */
[----:B------:R-:W-:-:S05]  /*26f0*/  @P2 IMAD.HI.U32 R58, R57, UR10, RZ ;  /* 0x0000000a393a2c27 */ /* 0x000fca000f8e00ff */
[----:B------:R-:W-:-:S07]  /*2700*/  @P2 SHF.R.U32.HI R57, RZ, UR11, R58 ;  /* 0x0000000bff392c19 */ /* 0x000fce000801163a */
.L_x_11330:
[----:B------:R-:W-:Y:S05]  /*2710*/  BSYNC B0 ;  /* 0x0000000000007941 */ /* 0x000fea0003800000 */
.L_x_11328:
[----:B------:R-:W-:-:S04]  /*2720*/  IMAD R57, R57, UR7, -R78 ;  /* 0x0000000739397c24 */ /* 0x000fc8000f8e0a4e */
[----:B------:R-:W-:-:S05]  /*2730*/  IMAD R57, R16, -0x2, R57 ;  /* 0xfffffffe10397824 */ /* 0x000fca00078e0239 */
[----:B------:R-:W-:Y:S02]  /*2740*/  VIMNMX R73, R73, R57, !PT ;  /* 0x0000003949497248 */ /* 0x000fe40007fe0100 */
[----:B------:R-:W-:-:S07]  /*2750*/  VIADDMNMX R70, R57, UR7, R70, PT ;  /* 0x0000000739467c46 */ /* 0x000fce000b800146 */
.L_x_11327:
        /* <DEDUP_REMOVED lines=180> */
[----:B------:R-:W-:Y:S01]  /*32a0*/  ISETP.GE.AND P6, PT, R74, 0x7a, PT ;  /* 0x0000007a4a00780c */ /* 0x000fe20003fc6270 */
[----:B------:R-:W-:-:S12]  /*32b0*/  IMAD.IADD R74, R79, 0x1, R5 ;  /* 0x000000014f4a7824 */ /* 0x000fd800078e0205 */
[----:B------:R-:W-:Y:S02]  /*32c0*/  @P6 LOP3.LUT R22, R22, 0x8000000, RZ, 0xfc, !PT ;  /* 0x0800000016166812 */ /* 0x000fe400078efcff */
[----:B------:R-:W-:-:S04]  /*32d0*/  ISETP.GT.AND P6, PT, R73, 0x79, !P6 ;  /* 0x000000794900780c */ /* 0x000fc800077c4270 */
[----:B------:R-:W-:Y:S02]  /*32e0*/  ISETP.LT.OR P6, PT, R70, 0x7a, P6 ;  /* 0x0000007a4600780c */ /* 0x000fe400037c1670 */
[----:B------:R-:W-:Y:S02]  /*32f0*/  VIADDMNMX R70, R5, R82, R75, PT ;  /* 0x0000005205467246 */ /* 0x000fe4000380014b */
        /* <DEDUP_REMOVED lines=17> */
.L_x_11333:
[----:B------:R-:W-:-:S06]  /*3410*/  UISETP.NE.AND UP1, UPT, UR7, 0x1, UPT ;  /* 0x000000010700788c */ /* 0x000fcc000bf25270 */
[----:B------:R-:W-:-:S05]  /*3420*/  PLOP3.LUT P6, PT, PT, PT, UP1, 0x80, 0x0 ;  /* 0x000000000000781c */ /* 0x000fca0003fcf018 */
[----:B------:R-:W-:-:S08]  /*3430*/  @UP1 ULDC.64 UR10, c[0x0][0x9e8] ;  /* 0x00027a00000a1ab9 */ /* 0x000fd00000000a00 */
[----:B------:R-:W-:Y:S01]  /*3440*/  @P6 IMAD.HI.U32 R40, R73, UR10, RZ ;  /* 0x0000000a49286c27 */ /* 0x000fe2000f8e00ff */
[----:B------:R-:W-:-:S13]  /*3450*/  PLOP3.LUT P6, PT, PT, PT, UP1, 0x80, 0x0 ;  /* 0x000000000000781c */ /* 0x000fda0003fcf018 */
[----:B------:R-:W-:-:S07]  /*3460*/  @P6 SHF.R.U32.HI R73, RZ, UR11, R40 ;  /* 0x0000000bff496c19 */ /* 0x000fce0008011628 */
.L_x_11334:
[----:B------:R-:W-:Y:S05]  /*3470*/  BSYNC B0 ;  /* 0x0000000000007941 */ /* 0x000fea0003800000 */
.L_x_11332:
[----:B------:R-:W-:-:S04]  /*3480*/  IMAD R73, R73, UR7, -R78 ;  /* 0x0000000749497c24 */ /* 0x000fc8000f8e0a4e */
[----:B------:R-:W-:-:S05]  /*3490*/  IMAD R73, R16, -0x2, R73 ;  /* 0xfffffffe10497824 */ /* 0x000fca00078e0249 */
[----:B------:R-:W-:Y:S02]  /*34a0*/  VIMNMX R74, R74, R73, !PT ;  /* 0x000000494a4a7248 */ /* 0x000fe40007fe0100 */
[----:B------:R-:W-:-:S07]  /*34b0*/  VIADDMNMX R70, R73, UR7, R70, PT ;  /* 0x0000000749467c46 */ /* 0x000fce000b800146 */
.L_x_11331:
[----:B------:R-:W-:Y:S01]  /*34c0*/  ISETP.GT.AND P2, PT, R74, 0x1, !P2 ;  /* 0x000000014a00780c */ /* 0x000fe20005744270 */
[----:B------:R-:W-:Y:S01]  /*34d0*/  ULDC UR10, c[0x0][0x988] ;  /* 0x00026200000a7ab9 */ /* 0x000fe20000000800 */
[----:B------:R-:W-:Y:S02]  /*34e0*/  LOP3.LUT P6, RZ, R22, 0x8, RZ, 0xc0, !PT ;  /* 0x0000000816ff7812 */ /* 0x000fe400078cc0ff */
[----:B------:R-:W-:Y:S02]  /*34f0*/  ISETP.LT.OR P2, PT, R70, 0x2, P2 ;  /* 0x000000024600780c */ /* 0x000fe40001741670 */
[----:B------:R-:W-:Y:S02]  /*3500*/  ISETP.GT.AND P3, PT, R74, 0x70, !P3 ;  /* 0x000000704a00780c */ /* 0x000fe40005f64270 */
[----:B------:R-:W-:Y:S02]  /*3510*/  FSEL R3, R3, -INF , !P2 ;  /* 0xff80000003037808 */ /* 0x000fe40005000000 */
[----:B------:R-:W-:-:S02]  /*3520*/  LOP3.LUT P2, RZ, R22, 0x2, RZ, 0xc0, !PT ;  /* 0x0000000216ff7812 */ /* 0x000fc4000784c0ff */
[C---:B------:R-:W-:Y:S02]  /*3530*/  ISETP.GT.AND P4, PT, R74.reuse, 0x71, !P4 ;  /* 0x000000714a00780c */ /* 0x040fe40006784270 */
[----:B------:R-:W-:Y:S02]  /*3540*/  ISETP.GT.AND P2, PT, R74, 0x8, !P2 ;  /* 0x000000084a00780c */ /* 0x000fe40005744270 */
[C---:B------:R-:W-:Y:S02]  /*3550*/  ISETP.LT.OR P3, PT, R70.reuse, 0x71, P3 ;  /* 0x000000714600780c */ /* 0x040fe40001f61670 */
[----:B------:R-:W-:Y:S02]  /*3560*/  ISETP.LT.OR P2, PT, R70, 0x9, P2 ;  /* 0x000000094600780c */ /* 0x000fe40001741670 */
[----:B------:R-:W-:Y:S02]  /*3570*/  ISETP.GT.AND P5, PT, R74, 0x78, !P5 ;  /* 0x000000784a00780c */ /* 0x000fe40006fa4270 */
        /* <DEDUP_REMOVED lines=84> */
[----:B------:R-:W0:Y:S01]  /*3ac0*/  SHFL.BFLY PT, R7, R6, 0x2, 0x1f ;  /* 0x0c401f0006077f89 */ /* 0x000e2200000e0000 */
[----:B------:R-:W-:-:S02]  /*3ad0*/  LOP3.LUT P6, RZ, R22, 0x10, RZ, 0xc0, !PT ;  /* 0x0000001016ff7812 */ /* 0x000fc400078cc0ff */
[----:B------:R-:W-:Y:S02]  /*3ae0*/  ISETP.LT.OR P2, PT, R70, 0x3a, P2 ;  /* 0x0000003a4600780c */ /* 0x000fe40001741670 */
[----:B------:R-:W-:Y:S02]  /*3af0*/  FSEL R26, R26, -INF , !P5 ;  /* 0xff8000001a1a7808 */ /* 0x000fe40006800000 */
        /* <DEDUP_REMOVED lines=67> */
[----:B------:R-:W-:Y:S01]  /*3f30*/  MUFU.EX2 R148, R148 ;  /* 0x0000009400947308 */ /* 0x000fe20000000800 */
[----:B------:R-:W-:Y:S01]  /*3f40*/  ISETP.LT.OR P2, PT, R70, 0x6a, P2 ;  /* 0x0000006a4600780c */ /* 0x000fe20001741670 */
[--C-:B------:R-:W-:Y:S01]  /*3f50*/  FFMA.FTZ R73, R90, UR10, -R75.reuse ;  /* 0x0000000a5a497c23 */ /* 0x100fe2000801084b */
[----:B------:R-:W-:Y:S01]  /*3f60*/  FMNMX.FTZ R6, R42, R77, !PT ;  /* 0x0000004d2a067209 */ /* 0x000fe20007810000 */
[--C-:B------:R-:W-:Y:S01]  /*3f70*/  FFMA.FTZ R81, R32, UR10, -R75.reuse ;  /* 0x0000000a20517c23 */ /* 0x100fe2000801084b */
[----:B------:R-:W-:Y:S01]  /*3f80*/  FSEL R12, R12, -INF , !P2 ;  /* 0xff8000000c0c7808 */ /* 0x000fe20005000000 */
[--C-:B------:R-:W-:Y:S01]  /*3f90*/  FFMA.FTZ R144, R72, UR10, -R75.reuse ;  /* 0x0000000a48907c23 */ /* 0x100fe2000801084b */
[----:B------:R-:W-:Y:S01]  /*3fa0*/  FMNMX.FTZ R77, R9, R6, !PT ;  /* 0x00000006094d7209 */ /* 0x000fe20007810000 */
[----:B------:R-:W0:Y:S01]  /*3fb0*/  MUFU.EX2 R71, R71 ;  /* 0x0000004700477308 */ /* 0x000e220000000800 */
[----:B------:R-:W-:Y:S01]  /*3fc0*/  FSEL R58, R15, -INF , !P4 ;  /* 0xff8000000f3a7808 */ /* 0x000fe20006000000 */
[--C-:B------:R-:W-:Y:S01]  /*3fd0*/  FFMA.FTZ R69, R69, UR10, -R75.reuse ;  /* 0x0000000a45457c23 */ /* 0x100fe2000801084b */
[----:B------:R-:W-:Y:S01]  /*3fe0*/  FMNMX.FTZ R6, R8, R77, !PT ;  /* 0x0000004d08067209 */ /* 0x000fe20007810000 */
[--C-:B------:R-:W-:Y:S01]  /*3ff0*/  FFMA.FTZ R146, R68, UR10, -R75.reuse ;  /* 0x0000000a44927c23 */ /* 0x100fe2000801084b */
[----:B------:R-:W-:Y:S01]  /*4000*/  ISETP.LT.OR P6, PT, R70, 0x7a, P6 ;  /* 0x0000007a4600780c */ /* 0x000fe200037c1670 */
        /* <DEDUP_REMOVED lines=10> */
[----:B------:R-:W2:Y:S01]  /*40b0*/  MUFU.EX2 R73, R73 ;  /* 0x0000004900497308 */ /* 0x000ea20000000800 */
        /* <DEDUP_REMOVED lines=8> */
[--C-:B------:R-:W-:Y:S01]  /*4140*/  FFMA.FTZ R59, R59, UR10, -R75.reuse ;  /* 0x0000000a3b3b7c23 */ /* 0x100fe2000801084b */
        /* <DEDUP_REMOVED lines=8> */
[----:B------:R-:W-:Y:S01]  /*41d0*/  FFMA.FTZ R55, R55, UR10, -R75 ;  /* 0x0000000a37377c23 */ /* 0x000fe2000801084b */
[----:B------:R-:W-:-:S04]  /*41e0*/  FMNMX.FTZ R6, R27, R6, !PT ;  /* 0x000000061b067209 */ /* 0x000fc80007810000 */
[----:B------:R-:W-:Y:S01]  /*41f0*/  FMNMX.FTZ R77, R29, R6, !PT ;  /* 0x000000061d4d7209 */ /* 0x000fe20007810000 */
[----:B------:R5:W-:Y:S03]  /*4200*/  MUFU.EX2 R67, R60 ;  /* 0x0000003c00437308 */ /* 0x000be60000000800 */
[----:B------:R-:W-:-:S04]  /*4210*/  FMNMX.FTZ R6, R30, R77, !PT ;  /* 0x0000004d1e067209 */ /* 0x000fc80007810000 */
[----:B------:R-:W-:Y:S01]  /*4220*/  FMNMX.FTZ R6, R33, R6, !PT ;  /* 0x0000000621067209 */ /* 0x000fe20007810000 */
[----:B------:R-:W4:Y:S01]  /*4230*/  MUFU.EX2 R146, R146 ;  /* 0x0000009200927308 */ /* 0x000f220000000800 */
[----:B-----5:R-:W-:Y:S01]  /*4240*/  FSEL R60, R21, -INF , !P6 ;  /* 0xff800000153c7808 */ /* 0x020fe20007000000 */
        /* <DEDUP_REMOVED lines=23> */
[----:B------:R-:W0:Y:S01]  /*43c0*/  SHFL.BFLY PT, R6, R77, 0x2, 0x1f ;  /* 0x0c401f004d067f89 */ /* 0x000e2200000e0000 */
[----:B------:R-:W-:Y:S08]  /*43d0*/  MUFU.EX2 R59, R59 ;  /* 0x0000003b003b7308 */ /* 0x000ff00000000800 */
[----:B------:R-:W-:Y:S08]  /*43e0*/  MUFU.EX2 R132, R132 ;  /* 0x0000008400847308 */ /* 0x000ff00000000800 */
[----:B------:R-:W-:Y:S01]  /*43f0*/  MUFU.EX2 R15, R15 ;  /* 0x0000000f000f7308 */ /* 0x000fe20000000800 */
[----:B0-----:R-:W-:-:S07]  /*4400*/  FMNMX.FTZ R46, R77, R6, !PT ;  /* 0x000000064d2e7209 */ /* 0x001fce0007810000 */
[----:B------:R-:W-:Y:S01]  /*4410*/  MUFU.EX2 R134, R134 ;  /* 0x0000008600867308 */ /* 0x000fe20000000800 */
[----:B------:R-:W-:Y:S01]  /*4420*/  FFMA.FTZ R77, R44, UR10, -R75 ;  /* 0x0000000a2c4d7c23 */ /* 0x000fe2000801084b */
[----:B------:R-:W0:Y:S06]  /*4430*/  SHFL.BFLY PT, R83, R46, 0x1, 0x1f ;  /* 0x0c201f002e537f89 */ /* 0x000e2c00000e0000 */
[----:B------:R-:W-:Y:S08]  /*4440*/  MUFU.EX2 R21, R21 ;  /* 0x0000001500157308 */ /* 0x000ff00000000800 */
[----:B------:R-:W-:Y:S08]  /*4450*/  MUFU.EX2 R128, R128 ;  /* 0x0000008000807308 */ /* 0x000ff00000000800 */
[----:B------:R-:W-:Y:S01]  /*4460*/  MUFU.EX2 R57, R57 ;  /* 0x0000003900397308 */ /* 0x000fe20000000800 */
[----:B0-----:R-:W-:-:S04]  /*4470*/  FMNMX.FTZ R6, R46, R83, !PT ;  /* 0x000000532e067209 */ /* 0x001fc80007810000 */
[C---:B------:R-:W-:Y:S01]  /*4480*/  FSETP.NEU.FTZ.AND P2, PT, R6.reuse, -INF , PT ;  /* 0xff8000000600780b */ /* 0x040fe20003f5d000 */
[----:B------:R-:W-:Y:S02]  /*4490*/  FMUL.FTZ R32, R6, UR10 ;  /* 0x0000000a06207c20 */ /* 0x000fe40008410000 */
[----:B------:R-:W-:Y:S03]  /*44a0*/  MUFU.EX2 R130, R130 ;  /* 0x0000008200827308 */ /* 0x000fe60000000800 */
[----:B------:R-:W-:Y:S02]  /*44b0*/  FSEL R32, R32, RZ, P2 ;  /* 0x000000ff20207208 */ /* 0x000fe40001000000 */
[----:B------:R-:W-:-:S03]  /*44c0*/  PLOP3.LUT P2, PT, PT, PT, UP0, 0x40, 0x0 ;  /* 0x000000000000781c */ /* 0x000fc60003f4e808 */
[----:B------:R-:W-:Y:S01]  /*44d0*/  MUFU.EX2 R55, R55 ;  /* 0x0000003700377308 */ /* 0x000fe20000000800 */
[--C-:B------:R-:W-:Y:S01]  /*44e0*/  FFMA.FTZ R149, R0, UR10, -R32.reuse ;  /* 0x0000000a00957c23 */ /* 0x100fe20008010820 */
[--C-:B------:R-:W-:Y:S01]  /*44f0*/  FFMA.FTZ R0, R3, UR10, -R32.reuse ;  /* 0x0000000a03007c23 */ /* 0x100fe20008010820 */
[----:B------:R-:W-:Y:S01]  /*4500*/  FADD.FTZ R3, R148, R71 ;  /* 0x0000004794037221 */ /* 0x000fe20000010000 */
[--C-:B------:R-:W-:Y:S01]  /*4510*/  FFMA.FTZ R151, R40, UR10, -R32.reuse ;  /* 0x0000000a28977c23 */ /* 0x100fe20008010820 */
[--C-:B------:R-:W-:Y:S01]  /*4520*/  FFMA.FTZ R2, R42, UR10, -R32.reuse ;  /* 0x0000000a2a027c23 */ /* 0x100fe20008010820 */
[--C-:B------:R-:W-:Y:S01]  /*4530*/  FFMA.FTZ R145, R9, UR10, -R32.reuse ;  /* 0x0000000a09917c23 */ /* 0x100fe20008010820 */
[----:B-1----:R-:W-:Y:S01]  /*4540*/  FADD.FTZ R34, R150, R3 ;  /* 0x0000000396227221 */ /* 0x002fe20000010000 */
[----:B------:R-:W-:Y:S01]  /*4550*/  MUFU.EX2 R149, R149 ;  /* 0x0000009500957308 */ /* 0x000fe20000000800 */
[--C-:B------:R-:W-:Y:S01]  /*4560*/  FFMA.FTZ R8, R8, UR10, -R32.reuse ;  /* 0x0000000a08087c23 */ /* 0x100fe20008010820 */
[----:B------:R-:W-:Y:S01]  /*4570*/  FFMA.FTZ R147, R11, UR10, -R32 ;  /* 0x0000000a0b937c23 */ /* 0x000fe20008010820 */
[----:B--2---:R-:W-:Y:S01]  /*4580*/  FADD.FTZ R3, R73, R34 ;  /* 0x0000002249037221 */ /* 0x004fe20000010000 */
[--C-:B------:R-:W-:Y:S01]  /*4590*/  FFMA.FTZ R10, R10, UR10, -R32.reuse ;  /* 0x0000000a0a0a7c23 */ /* 0x100fe20008010820 */
[--C-:B------:R-:W-:Y:S01]  /*45a0*/  FFMA.FTZ R141, R14, UR10, -R32.reuse ;  /* 0x0000000a0e8d7c23 */ /* 0x100fe20008010820 */
[--C-:B------:R-:W-:Y:S01]  /*45b0*/  FFMA.FTZ R14, R13, UR10, -R32.reuse ;  /* 0x0000000a0d0e7c23 */ /* 0x100fe20008010820 */
[----:B---3--:R-:W-:Y:S01]  /*45c0*/  FADD.FTZ R34, R144, R3 ;  /* 0x0000000390227221 */ /* 0x008fe20000010000 */
[----:B------:R-:W0:Y:S01]  /*45d0*/  MUFU.EX2 R0, R0 ;  /* 0x0000000000007308 */ /* 0x000e220000000800 */
[--C-:B------:R-:W-:Y:S01]  /*45e0*/  FFMA.FTZ R143, R25, UR10, -R32.reuse ;  /* 0x0000000a198f7c23 */ /* 0x100fe20008010820 */
[----:B------:R-:W-:Y:S01]  /*45f0*/  FFMA.FTZ R24, R24, UR10, -R32 ;  /* 0x0000000a18187c23 */ /* 0x000fe20008010820 */
[----:B----4-:R-:W-:Y:S01]  /*4600*/  FADD.FTZ R3, R69, R34 ;  /* 0x0000002245037221 */ /* 0x010fe20000010000 */
[--C-:B------:R-:W-:Y:S01]  /*4610*/  FFMA.FTZ R137, R28, UR10, -R32.reuse ;  /* 0x0000000a1c897c23 */ /* 0x100fe20008010820 */
[--C-:B------:R-:W-:Y:S01]  /*4620*/  FFMA.FTZ R28, R27, UR10, -R32.reuse ;  /* 0x0000000a1b1c7c23 */ /* 0x100fe20008010820 */
[--C-:B------:R-:W-:Y:S01]  /*4630*/  FFMA.FTZ R139, R29, UR10, -R32.reuse ;  /* 0x0000000a1d8b7c23 */ /* 0x100fe20008010820 */
[----:B------:R-:W-:Y:S01]  /*4640*/  FADD.FTZ R36, R146, R3 ;  /* 0x0000000392247221 */ /* 0x000fe20000010000 */
[----:B------:R-:W1:Y:S01]  /*4650*/  MUFU.EX2 R151, R151 ;  /* 0x0000009700977308 */ /* 0x000e620000000800 */
[--C-:B------:R-:W-:Y:S01]  /*4660*/  FFMA.FTZ R30, R30, UR10, -R32.reuse ;  /* 0x0000000a1e1e7c23 */ /* 0x100fe20008010820 */
[----:B------:R-:W-:Y:S01]  /*4670*/  FFMA.FTZ R133, R33, UR10, -R32 ;  /* 0x0000000a21857c23 */ /* 0x000fe20008010820 */
[----:B-----5:R-:W-:Y:S01]  /*4680*/  FADD.FTZ R3, R63, R36 ;  /* 0x000000243f037221 */ /* 0x020fe20000010000 */
[--C-:B------:R-:W-:Y:S01]  /*4690*/  FFMA.FTZ R34, R35, UR10, -R32.reuse ;  /* 0x0000000a23227c23 */ /* 0x100fe20008010820 */
[--C-:B------:R-:W-:Y:S01]  /*46a0*/  FFMA.FTZ R135, R37, UR10, -R32.reuse ;  /* 0x0000000a25877c23 */ /* 0x100fe20008010820 */
[----:B------:R-:W-:Y:S01]  /*46b0*/  FFMA.FTZ R129, R41, UR10, -R32 ;  /* 0x0000000a29817c23 */ /* 0x000fe20008010820 */
[----:B------:R-:W-:Y:S01]  /*46c0*/  FADD.FTZ R36, R140, R3 ;  /* 0x000000038c247221 */ /* 0x000fe20000010000 */
[----:B------:R-:W2:Y:S01]  /*46d0*/  MUFU.EX2 R2, R2 ;  /* 0x0000000200027308 */ /* 0x000ea20000000800 */
[----:B0-----:R-:W-:Y:S01]  /*46e0*/  FADD.FTZ R38, R149, R0 ;  /* 0x0000000095267221 */ /* 0x001fe20000010000 */
[----:B------:R-:W-:Y:S01]  /*46f0*/  FFMA.FTZ R131, R45, UR10, -R32 ;  /* 0x0000000a2d837c23 */ /* 0x000fe20008010820 */
[----:B------:R-:W-:Y:S01]  /*4700*/  FADD.FTZ R9, R67, R36 ;  /* 0x0000002443097221 */ /* 0x000fe20000010000 */
[--C-:B------:R-:W-:Y:S01]  /*4710*/  FFMA.FTZ R36, R39, UR10, -R32.reuse ;  /* 0x0000000a27247c23 */ /* 0x100fe20008010820 */
[--C-:B------:R-:W-:Y:S01]  /*4720*/  FFMA.FTZ R47, R47, UR10, -R32.reuse ;  /* 0x0000000a2f2f7c23 */ /* 0x100fe20008010820 */
[----:B------:R-:W-:Y:S01]  /*4730*/  FFMA.FTZ R49, R49, UR10, -R32 ;  /* 0x0000000a31317c23 */ /* 0x000fe20008010820 */
[----:B------:R-:W-:Y:S01]  /*4740*/  FADD.FTZ R40, R142, R9 ;  /* 0x000000098e287221 */ /* 0x000fe20000010000 */
[----:B------:R-:W0:Y:S01]  /*4750*/  MUFU.EX2 R145, R145 ;  /* 0x0000009100917308 */ /* 0x000e220000000800 */
[----:B-1----:R-:W-:Y:S01]  /*4760*/  FADD.FTZ R3, R151, R38 ;  /* 0x0000002697037221 */ /* 0x002fe20000010000 */
[----:B------:R-:W-:Y:S01]  /*4770*/  FFMA.FTZ R51, R51, UR10, -R32 ;  /* 0x0000000a33337c23 */ /* 0x000fe20008010820 */
[----:B------:R-:W-:Y:S01]  /*4780*/  FADD.FTZ R9, R61, R40 ;  /* 0x000000283d097221 */ /* 0x000fe20000010000 */
[--C-:B------:R-:W-:Y:S01]  /*4790*/  FFMA.FTZ R53, R53, UR10, -R32.reuse ;  /* 0x0000000a35357c23 */ /* 0x100fe20008010820 */
[----:B------:R-:W-:Y:S01]  /*47a0*/  FFMA.FTZ R58, R58, UR10, -R32 ;  /* 0x0000000a3a3a7c23 */ /* 0x000fe20008010820 */
[----:B------:R-:W-:-:S02]  /*47b0*/  F2FP.F16.F32.PACK_AB R149, R0, R149 ;  /* 0x000000950095723e */ /* 0x000fc400000000ff */
[----:B------:R-:W1:Y:S01]  /*47c0*/  MUFU.EX2 R8, R8 ;  /* 0x0000000800087308 */ /* 0x000e620000000800 */
[C---:B--2---:R-:W-:Y:S01]  /*47d0*/  FADD.FTZ R38, R2.reuse, R3 ;  /* 0x0000000302267221 */ /* 0x044fe20000010000 */
[----:B------:R-:W-:Y:S02]  /*47e0*/  F2FP.F16.F32.PACK_AB R151, R2, R151 ;  /* 0x000000970297723e */ /* 0x000fe400000000ff */
[----:B------:R-:W-:Y:S02]  /*47f0*/  F2FP.F16.F32.PACK_AB R148, R71, R148 ;  /* 0x000000944794723e */ /* 0x000fe400000000ff */
[----:B------:R-:W-:Y:S02]  /*4800*/  F2FP.F16.F32.PACK_AB R150, R73, R150 ;  /* 0x000000964996723e */ /* 0x000fe400000000ff */
[----:B------:R-:W2:Y:S01]  /*4810*/  MUFU.EX2 R147, R147 ;  /* 0x0000009300937308 */ /* 0x000ea20000000800 */
[----:B0-----:R-:W-:Y:S01]  /*4820*/  FADD.FTZ R3, R145, R38 ;  /* 0x0000002691037221 */ /* 0x001fe20000010000 */
[----:B------:R-:W-:Y:S01]  /*4830*/  FADD.FTZ R38, R136, R9 ;  /* 0x0000000988267221 */ /* 0x000fe20000010000 */
[----:B------:R-:W-:-:S02]  /*4840*/  F2FP.F16.F32.PACK_AB R144, R69, R144 ;  /* 0x000000904590723e */ /* 0x000fc400000000ff */
[----:B------:R-:W-:Y:S01]  /*4850*/  F2FP.F16.F32.PACK_AB R146, R63, R146 ;  /* 0x000000923f92723e */ /* 0x000fe200000000ff */
[----:B------:R-:W-:Y:S01]  /*4860*/  FADD.FTZ R9, R65, R38 ;  /* 0x0000002641097221 */ /* 0x000fe20000010000 */
[----:B------:R-:W-:Y:S01]  /*4870*/  FFMA.FTZ R38, R43, UR10, -R32 ;  /* 0x0000000a2b267c23 */ /* 0x000fe20008010820 */
        /* <DEDUP_REMOVED lines=15> */
[C---:B0-----:R-:W-:Y:S01]  /*4970*/  FADD.FTZ R40, R10.reuse, R3 ;  /* 0x000000030a287221 */ /* 0x041fe20000010000 */
[----:B------:R-:W-:-:S06]  /*4980*/  F2FP.F16.F32.PACK_AB R147, R10, R147 ;  /* 0x000000930a93723e */ /* 0x000fcc00000000ff */
[----:B------:R-:W0:Y:S01]  /*4990*/  MUFU.EX2 R143, R143 ;  /* 0x0000008f008f7308 */ /* 0x000e220000000800 */
[----:B-1----:R-:W-:-:S07]  /*49a0*/  FADD.FTZ R3, R141, R40 ;  /* 0x000000288d037221 */ /* 0x002fce0000010000 */
[----:B------:R-:W1:Y:S01]  /*49b0*/  MUFU.EX2 R24, R24 ;  /* 0x0000001800187308 */ /* 0x000e620000000800 */
[----:B--2---:R-:W-:Y:S01]  /*49c0*/  FADD.FTZ R40, R14, R3 ;  /* 0x000000030e287221 */ /* 0x004fe20000010000 */
[----:B------:R-:W-:Y:S01]  /*49d0*/  FFMA.FTZ R3, R12, UR10, -R32 ;  /* 0x0000000a0c037c23 */ /* 0x000fe20008010820 */
[----:B------:R-:W-:-:S05]  /*49e0*/  F2FP.F16.F32.PACK_AB R141, R14, R141 ;  /* 0x0000008d0e8d723e */ /* 0x000fca00000000ff */
[----:B------:R-:W2:Y:S01]  /*49f0*/  MUFU.EX2 R137, R137 ;  /* 0x0000008900897308 */ /* 0x000ea20000000800 */
[----:B0-----:R-:W-:Y:S01]  /*4a00*/  FADD.FTZ R11, R143, R40 ;  /* 0x000000288f0b7221 */ /* 0x001fe20000010000 */
[----:B------:R-:W-:Y:S01]  /*4a10*/  FADD.FTZ R40, R134, R9 ;  /* 0x0000000986287221 */ /* 0x000fe20000010000 */
[----:B------:R-:W-:Y:S01]  /*4a20*/  FFMA.FTZ R9, R20, UR10, -R32 ;  /* 0x0000000a14097c23 */ /* 0x000fe20008010820 */
[C---:B------:R-:W-:Y:S02]  /*4a30*/  F2FP.F16.F32.PACK_AB R134, R21.reuse, R134 ;  /* 0x000000861586723e */ /* 0x040fe400000000ff */
[----:B------:R-:W-:Y:S02]  /*4a40*/  FADD.FTZ R25, R21, R40 ;  /* 0x0000002815197221 */ /* 0x000fe40000010000 */
[----:B------:R-:W0:Y:S01]  /*4a50*/  MUFU.EX2 R28, R28 ;  /* 0x0000001c001c7308 */ /* 0x000e220000000800 */
[----:B-1----:R-:W-:Y:S01]  /*4a60*/  FADD.FTZ R20, R24, R11 ;  /* 0x0000000b18147221 */ /* 0x002fe20000010000 */
[--C-:B------:R-:W-:Y:S01]  /*4a70*/  FFMA.FTZ R11, R26, UR10, -R32.reuse ;  /* 0x0000000a1a0b7c23 */ /* 0x100fe20008010820 */
[----:B------:R-:W-:Y:S01]  /*4a80*/  FADD.FTZ R26, R128, R25 ;  /* 0x00000019801a7221 */ /* 0x000fe20000010000 */
[----:B------:R-:W-:Y:S01]  /*4a90*/  FFMA.FTZ R32, R60, UR10, -R32 ;  /* 0x0000000a3c207c23 */ /* 0x000fe20008010820 */
[----:B------:R-:W-:-:S02]  /*4aa0*/  F2FP.F16.F32.PACK_AB R128, R57, R128 ;  /* 0x000000803980723e */ /* 0x000fc400000000ff */
[----:B------:R-:W-:Y:S01]  /*4ab0*/  FADD.FTZ R25, R57, R26 ;  /* 0x0000001a39197221 */ /* 0x000fe20000010000 */
[----:B------:R-:W1:Y:S01]  /*4ac0*/  MUFU.EX2 R139, R139 ;  /* 0x0000008b008b7308 */ /* 0x000e620000000800 */
[----:B--2---:R-:W-:Y:S01]  /*4ad0*/  FADD.FTZ R13, R137, R20 ;  /* 0x00000014890d7221 */ /* 0x004fe20000010000 */
[----:B------:R-:W-:Y:S01]  /*4ae0*/  F2FP.F16.F32.PACK_AB R143, R24, R143 ;  /* 0x0000008f188f723e */ /* 0x000fe200000000ff */
[----:B------:R-:W-:Y:S01]  /*4af0*/  FADD.FTZ R40, R130, R25 ;  /* 0x0000001982287221 */ /* 0x000fe20000010000 */
[----:B------:R-:W-:-:S03]  /*4b00*/  F2FP.F16.F32.PACK_AB R130, R55, R130 ;  /* 0x000000823782723e */ /* 0x000fc600000000ff */
[----:B------:R-:W-:Y:S01]  /*4b10*/  FADD.FTZ R25, R55, R40 ;  /* 0x0000002837197221 */ /* 0x000fe20000010000 */
        /* <DEDUP_REMOVED lines=40> */
[----:B------:R-:W0:Y:S01]  /*4da0*/  MUFU.EX2 R31, R31 ;  /* 0x0000001f001f7308 */ /* 0x000e220000000800 */
[----:B-1----:R-:W-:-:S07]  /*4db0*/  FADD.FTZ R42, R122, R13 ;  /* 0x0000000d7a2a7221 */ /* 0x002fce0000010000 */
[----:B------:R-:W1:Y:S08]  /*4dc0*/  MUFU.EX2 R20, R51 ;  /* 0x0000003300147308 */ /* 0x000e700000000800 */
[----:B------:R-:W-:Y:S01]  /*4dd0*/  MUFU.EX2 R53, R53 ;  /* 0x0000003500357308 */ /* 0x000fe20000000800 */
[----:B0-----:R-:W-:-:S07]  /*4de0*/  F2FP.F16.F32.PACK_AB R122, R31, R122 ;  /* 0x0000007a1f7a723e */ /* 0x001fce00000000ff */
[----:B------:R0:W2:Y:S01]  /*4df0*/  MUFU.EX2 R26, R3 ;  /* 0x00000003001a7308 */ /* 0x0000a20000000800 */
[----:B-1----:R-:W-:-:S07]  /*4e00*/  F2FP.F16.F32.PACK_AB R125, R20, R49 ;  /* 0x00000031147d723e */ /* 0x002fce00000000ff */
[----:B------:R-:W1:Y:S01]  /*4e10*/  MUFU.EX2 R9, R9 ;  /* 0x0000000900097308 */ /* 0x000e620000000800 */
[----:B0-----:R-:W-:Y:S01]  /*4e20*/  FADD.FTZ R3, R131, R40 ;  /* 0x0000002883037221 */ /* 0x001fe20000010000 */
[----:B------:R-:W-:-:S03]  /*4e30*/  F2FP.F16.F32.PACK_AB R131, R12, R131 ;  /* 0x000000830c83723e */ /* 0x000fc600000000ff */
[----:B------:R-:W-:Y:S01]  /*4e40*/  FADD.FTZ R40, R12, R3 ;  /* 0x000000030c287221 */ /* 0x000fe20000010000 */
[----:B------:R-:W-:Y:S01]  /*4e50*/  FADD.FTZ R3, R31, R42 ;  /* 0x0000002a1f037221 */ /* 0x000fe20000010000 */
[----:B------:R-:W-:Y:S01]  /*4e60*/  IMAD.IADD R42, R17, 0x1, -R18 ;  /* 0x00000001112a7824 */ /* 0x000fe200078e0a12 */
[----:B------:R-:W0:Y:S01]  /*4e70*/  MUFU.EX2 R58, R58 ;  /* 0x0000003a003a7308 */ /* 0x000e220000000800 */
[----:B------:R-:W-:Y:S01]  /*4e80*/  FADD.FTZ R13, R49, R40 ;  /* 0x00000028310d7221 */ /* 0x000fe20000010000 */
[----:B--2---:R-:W-:Y:S01]  /*4e90*/  F2FP.F16.F32.PACK_AB R127, R26, R53 ;  /* 0x000000351a7f723e */ /* 0x004fe200000000ff */
[----:B------:R-:W-:Y:S02]  /*4ea0*/  IMAD R42, R153, 0xc0, R42 ;  /* 0x000000c0992a7824 */ /* 0x000fe400078e022a */
[----:B------:R-:W-:-:S03]  /*4eb0*/  FADD.FTZ R0, R20, R13 ;  /* 0x0000000d14007221 */ /* 0x000fc60000010000 */
[----:B------:R-:W2:Y:S01]  /*4ec0*/  MUFU.EX2 R11, R11 ;  /* 0x0000000b000b7308 */ /* 0x000ea20000000800 */
[----:B------:R-:W-:Y:S01]  /*4ed0*/  FADD.FTZ R13, R53, R0 ;  /* 0x00000000350d7221 */ /* 0x000fe20000010000 */
[----:B------:R-:W-:-:S03]  /*4ee0*/  R2UR UR14, R42 ;  /* 0x000000002a0e72ca */ /* 0x000fc600000e0000 */
[----:B------:R-:W-:-:S03]  /*4ef0*/  FADD.FTZ R0, R26, R13 ;  /* 0x0000000d1a007221 */ /* 0x000fc60000010000 */
[----:B------:R-:W3:Y:S01]  /*4f00*/  MUFU.EX2 R32, R32 ;  /* 0x0000002000207308 */ /* 0x000ee20000000800 */
[----:B-1----:R-:W-:Y:S01]  /*4f10*/  FADD.FTZ R13, R9, R0 ;  /* 0x00000000090d7221 */ /* 0x002fe20000010000 */
[----:B0-----:R-:W-:-:S03]  /*4f20*/  F2FP.F16.F32.PACK_AB R121, R58, R9 ;  /* 0x000000093a79723e */ /* 0x001fc600000000ff */
[----:B------:R-:W-:Y:S02]  /*4f30*/  FADD.FTZ R0, R58, R13 ;  /* 0x0000000d3a007221 */ /* 0x000fe40000010000 */
[----:B------:R-:W-:Y:S02]  /*4f40*/  UIADD3 UR6, UR14, UR6, URZ ;  /* 0x000000060e067290 */ /* 0x000fe4000fffe03f */
[----:B--2---:R-:W-:Y:S01]  /*4f50*/  FADD.FTZ R13, R11, R0 ;  /* 0x000000000b0d7221 */ /* 0x004fe20000010000 */
[----:B------:R-:W-:-:S03]  /*4f60*/  VIADD R0, R88, 0xfffffffe ;  /* 0xfffffffe58007836 */ /* 0x000fc60000000000 */
        /* <DEDUP_REMOVED lines=14> */
.L_x_11336:
[----:B------:R-:W-:-:S11]  /*5050*/  UISETP.NE.AND UP1, UPT, UR7, 0x1, UPT ;  /* 0x000000010700788c */ /* 0x000fd6000bf25270 */
[----:B------:R-:W-:Y:S02]  /*5060*/  @UP1 ULDC.64 UR18, c[0x0][0x9e8] ;  /* 0x00027a0000121ab9 */ /* 0x000fe40000000a00 */
[----:B------:R-:W-:-:S04]  /*5070*/  UIMAD.WIDE.U32 UR14, UR11, UR18, URZ ;  /* 0x000000120b0e72a5 */ /* 0x000fc8000f8e003f */
[----:B------:R-:W-:-:S12]  /*5080*/  @UP1 USHF.R.U32.HI UR11, URZ, UR19, UR15 ;  /* 0x000000133f0b1299 */ /* 0x000fd8000801160f */
.L_x_11337:
[----:B------:R-:W-:-:S04]  /*5090*/  UIMAD UR7, UR11, UR7, UR7 ;  /* 0x000000070b0772a4 */ /* 0x000fc8000f8e0207 */
[----:B------:R-:W-:-:S04]  /*50a0*/  UISETP.LT.AND UP1, UPT, UR6, UR7, UPT ;  /* 0x000000070600728c */ /* 0x000fc8000bf21270 */
[----:B------:R-:W-:-:S12]  /*50b0*/  USEL UR6, UR6, UR7, UP1 ;  /* 0x0000000706067287 */ /* 0x000fd80008800000 */
.L_x_11335:
        /* <DEDUP_REMOVED lines=23> */
[----:B------:R-:W-:Y:S01]  /*5230*/  IADD3 R15, R4, R17, -R18 ;  /* 0x00000011040f7210 */ /* 0x000fe20007ffe812 */
        /* <DEDUP_REMOVED lines=8> */
.L_x_11355:
        /* <DEDUP_REMOVED lines=9> */
.L_x_11340:
[----:B------:R-:W-:Y:S01]  /*5350*/  ULEA UR6, UR27, UR45, 0x3 ;  /* 0x0000002d1b067291 */ /* 0x000fe2000f8e183f */
[----:B------:R-:W-:-:S05]  /*5360*/  IMAD.U32 R8, RZ, RZ, UR26 ;  /* 0x0000001aff087e24 */ /* 0x000fca000f8e00ff */
[----:B------:R-:W-:-:S04]  /*5370*/  SHF.L.U32 R8, R8, 0x1f, RZ ;  /* 0x0000001f08087819 */ /* 0x000fc800000006ff */
[----:B------:R0:W1:Y:S01]  /*5380*/  SYNCS.PHASECHK.TRANS64.TRYWAIT P2, [UR6+0x16830], R8 ;  /* 0x01683008ff0075a7 */ /* 0x0000620008040146 */
[----:B------:R-:W-:Y:S05]  /*5390*/  @!P0 BRA `(.L_x_11341) ;  /* 0x0000000000048947 */ /* 0x000fea0003800000 */
[----:B------:R-:W-:Y:S01]  /*53a0*/  BPT.TRAP 0x1 ;  /* 0x000000040000795c */ /* 0x000fe20000300000 */
.L_x_11341:
[----:B-1----:R-:W-:Y:S05]  /*53b0*/  @P2 BRA `(.L_x_11339) ;  /* 0x0000000000082947 */ /* 0x002fea0003800000 */
[----:B------:R-:W1:Y:S02]  /*53c0*/  SYNCS.PHASECHK.TRANS64.TRYWAIT P2, [UR6+0x16830], R8 ;  /* 0x01683008ff0075a7 */ /* 0x000e640008040146 */
[----:B-1----:R-:W-:Y:S05]  /*53d0*/  @!P2 BRA `(.L_x_11342) ;  /* 0x000000f80004a947 */ /* 0x002fea0003800000 */
.L_x_11339:
[----:B------:R-:W2:Y:S01]  /*53e0*/  S2R R10, SR_TID.X ;  /* 0x00000000000a7919 */ /* 0x000ea20000002100 */
        /* <DEDUP_REMOVED lines=8> */
[----:B--2---:R-:W-:-:S05]  /*5470*/  SHF.R.U32.HI R10, RZ, 0x7, R10 ;  /* 0x00000007ff0a7819 */ /* 0x004fca000001160a */
[----:B01----:R-:W-:-:S05]  /*5480*/  VIADD R8, R10, 0x8 ;  /* 0x000000080a087836 */ /* 0x003fca0000000000 */
        /* <DEDUP_REMOVED lines=16> */
.L_x_11344:
[----:B------:R-:W-:Y:S01]  /*5590*/  ULEA UR6, UR39, UR45, 0x3 ;  /* 0x0000002d27067291 */ /* 0x000fe2000f8e183f */
[----:B------:R-:W-:-:S05]  /*55a0*/  IMAD.U32 R8, RZ, RZ, UR38 ;  /* 0x00000026ff087e24 */ /* 0x000fca000f8e00ff */
[----:B------:R-:W-:-:S04]  /*55b0*/  SHF.L.U32 R8, R8, 0x1f, RZ ;  /* 0x0000001f08087819 */ /* 0x000fc800000006ff */
[----:B------:R0:W1:Y:S01]  /*55c0*/  SYNCS.PHASECHK.TRANS64.TRYWAIT P2, [UR6+0x16850], R8 ;  /* 0x01685008ff0075a7 */ /* 0x0000620008040146 */
[----:B------:R-:W-:Y:S05]  /*55d0*/  @!P0 BRA `(.L_x_11345) ;  /* 0x0000000000048947 */ /* 0x000fea0003800000 */
[----:B------:R-:W-:Y:S01]  /*55e0*/  BPT.TRAP 0x1 ;  /* 0x000000040000795c */ /* 0x000fe20000300000 */
.L_x_11345:
[----:B-1----:R-:W-:Y:S05]  /*55f0*/  @P2 BRA `(.L_x_11343) ;  /* 0x0000000000082947 */ /* 0x002fea0003800000 */
[----:B------:R-:W1:Y:S02]  /*5600*/  SYNCS.PHASECHK.TRANS64.TRYWAIT P2, [UR6+0x16850], R8 ;  /* 0x01685008ff0075a7 */ /* 0x000e640008040146 */
[----:B-1----:R-:W-:Y:S05]  /*5610*/  @!P2 BRA `(.L_x_11346) ;  /* 0x000000f4008ca947 */ /* 0x002fea0003800000 */
.L_x_11343:
        /* <DEDUP_REMOVED lines=9> */
[----:B01----:R-:W-:Y:S01]  /*56b0*/  FMUL.FTZ R8, R24, UR23 ;  /* 0x0000001718087c20 */ /* 0x003fe20008410000 */
        /* <DEDUP_REMOVED lines=56> */
[----:B------:R-:W-:Y:S02]  /*5a40*/  IMAD.SHL.U32 R82, R0, 0x80, RZ ;  /* 0x0000008000527824 */ /* 0x000fe400078e00ff */
        /* <DEDUP_REMOVED lines=9> */
[----:B------:R-:W-:Y:S01]  /*5ae0*/  FMUL.FTZ R83, R84, UR23 ;  /* 0x0000001754537c20 */ /* 0x000fe20008410000 */
[----:B------:R-:W-:Y:S01]  /*5af0*/  FMUL.FTZ R84, R85, UR23 ;  /* 0x0000001755547c20 */ /* 0x000fe20008410000 */
[----:B------:R-:W-:Y:S01]  /*5b00*/  FMUL.FTZ R79, R86, UR23 ;  /* 0x00000017564f7c20 */ /* 0x000fe20008410000 */
[----:B------:R-:W-:Y:S01]  /*5b10*/  FMUL.FTZ R81, R87, UR23 ;  /* 0x0000001757517c20 */ /* 0x000fe20008410000 */
[----:B------:R-:W-:Y:S01]  /*5b20*/  @!P1 LEA R39, R39, UR45, 0x3 ;  /* 0x0000002d27279c11 */ /* 0x000fe2000f8e18ff */
[----:B------:R-:W0:Y:S01]  /*5b30*/  MUFU.TANH R8, R8 ;  /* 0x0000000800087308 */ /* 0x000e220000002400 */
[----:B------:R-:W-:-:S02]  /*5b40*/  IADD3 R85, R17, 0x1, -R82 ;  /* 0x0000000111557810 */ /* 0x000fc40007ffe852 */
[----:B------:R-:W-:Y:S01]  /*5b50*/  SEL R38, R38, 0x9, !P2 ;  /* 0x0000000926267807 */ /* 0x000fe20005000000 */
[----:B------:R-:W-:Y:S01]  /*5b60*/  @!P1 VIADD R39, R39, 0x16840 ;  /* 0x0001684027279836 */ /* 0x000fe20000000000 */
[----:B------:R-:W-:Y:S01]  /*5b70*/  PLOP3.LUT P2, PT, PT, PT, UP0, 0x40, 0x0 ;  /* 0x000000000000781c */ /* 0x000fe20003f4e808 */
[----:B------:R-:W-:Y:S02]  /*5b80*/  IMAD.IADD R85, R85, 0x1, -R18 ;  /* 0x0000000155557824 */ /* 0x000fe400078e0a12 */
[----:B------:R-:W1:Y:S01]  /*5b90*/  MUFU.TANH R10, R10 ;  /* 0x0000000a000a7308 */ /* 0x000e620000002400 */
[----:B------:R-:W-:Y:S01]  /*5ba0*/  @!P1 PRMT R39, RZ, 0x654, R39 ;  /* 0x00000654ff279816 */ /* 0x000fe20000000027 */
[----:B------:R-:W-:-:S04]  /*5bb0*/  IMAD R85, R16, -0x2, R85 ;  /* 0xfffffffe10557824 */ /* 0x000fc800078e0255 */
[----:B------:R-:W-:Y:S02]  /*5bc0*/  VIADD R87, R85, UR21 ;  /* 0x0000001555577c36 */ /* 0x000fe40008000000 */
[----:B------:R-:W2:Y:S01]  /*5bd0*/  MUFU.TANH R12, R12 ;  /* 0x0000000c000c7308 */ /* 0x000ea20000002400 */
[----:B------:R-:W-:Y:S02]  /*5be0*/  WARPGROUP.DEPBAR.LE gsb0, 0x0 ;  /* 0x00008000000079c5 */ /* 0x000fe40000010000 */
[----:B------:R-:W-:-:S05]  /*5bf0*/  WARPGROUP.ARRIVE ;  /* 0x00000000000079c5 */ /* 0x000fca0000000000 */
[----:B------:R-:W3:Y:S01]  /*5c00*/  MUFU.TANH R14, R14 ;  /* 0x0000000e000e7308 */ /* 0x000ee20000002400 */
[----:B------:R-:W-:Y:S01]  /*5c10*/  HGMMA.64x64x16.F32 R88, R144, gdesc[UR4].tnspB, R88, gsb0 ;  /* 0x40e0000490587df0 */ /* 0x000fe20008000858 */
[----:B------:R-:W-:Y:S01]  /*5c20*/  UIADD3 UR6, UR10, 0x100, URZ ;  /* 0x000001000a067890 */ /* 0x000fe2000fffe03f */
[----:B------:R-:W-:-:S05]  /*5c30*/  UMOV UR7, 0x40000040 ;  /* 0x4000004000077882 */ /* 0x000fca0000000000 */
        /* <DEDUP_REMOVED lines=12> */
[----:B------:R-:W-:Y:S01]  /*5d00*/  HGMMA.64x64x16.F32 R88, R140, gdesc[UR4].tnspB, R88, gsb0 ;  /* 0x40e000048c587df0 */ /* 0x000fe20008000858 */
        /* <DEDUP_REMOVED lines=74> */
[----:B------:R-:W-:Y:S03]  /*61b0*/  HGMMA.64x64x16.F32 R88, R120, gdesc[UR4].tnspB, R88, gsb0 ;  /* 0x40e0000478587df0 */ /* 0x000fe60008000858 */
[----:B------:R-:W-:Y:S02]  /*61c0*/  WARPGROUP.DEPBAR.LE gsb0, 0x0 ;  /* 0x00008000000079c5 */ /* 0x000fe40000010000 */
[----:B------:R0:W-:Y:S06]  /*61d0*/  BAR.ARV R38, 0x100 ;  /* 0x000400260000751d */ /* 0x0001ec0000002000 */
[----:B------:R-:W-:Y:S01]  /*61e0*/  VIADD R120, R85, UR22 ;  /* 0x0000001655787c36 */ /* 0x000fe20008000000 */
[----:B------:R0:W-:Y:S01]  /*61f0*/  @!P1 SYNCS.ARRIVE.TRANS64.RED.A1T0 RZ, [R39+URZ], RZ ;  /* 0x000000ff27ff99a7 */ /* 0x0001e2000810043f */
[----:B------:R-:W-:-:S02]  /*6200*/  IMAD.IADD R85, R4, 0x1, R87 ;  /* 0x0000000104557824 */ /* 0x000fc400078e0257 */
[----:B------:R-:W-:Y:S01]  /*6210*/  IMAD.IADD R86, R4, 0x1, R120 ;  /* 0x0000000104567824 */ /* 0x000fe200078e0278 */
[----:B-1234-:R-:W-:Y:S06]  /*6220*/  @P2 BRA `(.L_x_11347) ;  /* 0x0000000000582947 */ /* 0x01efec0003800000 */
[----:B------:R-:W-:Y:S01]  /*6230*/  ISETP.GT.AND P2, PT, R15, -0x1, PT ;  /* 0xffffffff0f00780c */ /* 0x000fe20003f44270 */
[----:B------:R-:W-:-:S12]  /*6240*/  BSSY B0, `(.L_x_11348) ;  /* 0x0000010000007945 */ /* 0x000fd80003800000 */
[----:B------:R-:W-:Y:S05]  /*6250*/  @P2 BRA `(.L_x_11349) ;  /* 0x0000000000202947 */ /* 0x000fea0003800000 */
[----:B------:R-:W-:-:S05]  /*6260*/  IMAD.U32 R123, RZ, RZ, UR25 ;  /* 0x00000019ff7b7e24 */ /* 0x000fca000f8e00ff */
[----:B------:R-:W-:-:S13]  /*6270*/  ISETP.NE.AND P2, PT, R123, 0x1, PT ;  /* 0x000000017b00780c */ /* 0x000fda0003f45270 */
[----:B0-----:R-:W0:Y:S02]  /*6280*/  @P2 LDC.64 R38, c[0x0][0x9e8] ;  /* 0x00027a00ff262b82 */ /* 0x001e240000000a00 */
[----:B0-----:R-:W-:-:S04]  /*6290*/  @P2 IMAD.HI.U32 R122, R11, R38, RZ ;  /* 0x000000260b7a2227 */ /* 0x001fc800078e00ff */
[----:B------:R-:W-:Y:S01]  /*62a0*/  IMAD.MOV.U32 R38, RZ, RZ, R11 ;  /* 0x000000ffff267224 */ /* 0x000fe200078e000b */
[----:B------:R-:W-:-:S04]  /*62b0*/  @P2 SHF.R.U32.HI R38, RZ, R39, R122 ;  /* 0x00000027ff262219 */ /* 0x000fc8000001167a */
[----:B------:R-:W-:Y:S01]  /*62c0*/  LOP3.LUT R121, RZ, R38, RZ, 0x33, !PT ;  /* 0x00000026ff797212 */ /* 0x000fe200078e33ff */
[----:B------:R-:W-:Y:S06]  /*62d0*/  BRA `(.L_x_11350) ;  /* 0x0000000000187947 */ /* 0x000fec0003800000 */
.L_x_11349:
[----:B------:R-:W-:Y:S02]  /*62e0*/  IMAD.U32 R123, RZ, RZ, UR25 ;  /* 0x00000019ff7b7e24 */ /* 0x000fe4000f8e00ff */
[----:B------:R-:W-:-:S03]  /*62f0*/  IMAD.MOV.U32 R121, RZ, RZ, R15 ;  /* 0x000000ffff797224 */ /* 0x000fc600078e000f */
[----:B------:R-:W-:-:S13]  /*6300*/  ISETP.NE.AND P2, PT, R123, 0x1, PT ;  /* 0x000000017b00780c */ /* 0x000fda0003f45270 */
[----:B0-----:R-:W0:Y:S02]  /*6310*/  @P2 LDC.64 R38, c[0x0][0x9e8] ;  /* 0x00027a00ff262b82 */ /* 0x001e240000000a00 */
[----:B0-----:R-:W-:-:S05]  /*6320*/  @P2 IMAD.HI.U32 R38, R15, R38, RZ ;  /* 0x000000260f262227 */ /* 0x001fca00078e00ff */
[----:B------:R-:W-:-:S07]  /*6330*/  @P2 SHF.R.U32.HI R121, RZ, R39, R38 ;  /* 0x00000027ff792219 */ /* 0x000fce0000011626 */
.L_x_11350:
[----:B------:R-:W-:Y:S05]  /*6340*/  BSYNC B0 ;  /* 0x0000000000007941 */ /* 0x000fea0003800000 */
.L_x_11348:
[----:B------:R-:W-:-:S04]  /*6350*/  IMAD R39, R121, R123, -R82 ;  /* 0x0000007b79277224 */ /* 0x000fc800078e0a52 */
[----:B------:R-:W-:-:S05]  /*6360*/  IMAD R39, R16, -0x2, R39 ;  /* 0xfffffffe10277824 */ /* 0x000fca00078e0227 */
[----:B------:R-:W-:Y:S02]  /*6370*/  VIADDMNMX R86, R39, R123, R86, PT ;  /* 0x0000007b27567246 */ /* 0x000fe40003800156 */
[----:B------:R-:W-:-:S07]  /*6380*/  VIMNMX R85, R85, R39, !PT ;  /* 0x0000002755557248 */ /* 0x000fce0007fe0100 */
.L_x_11347:
[----:B------:R-:W-:Y:S01]  /*6390*/  ISETP.GT.AND P2, PT, R0, -0x1, PT ;  /* 0xffffffff0000780c */ /* 0x000fe20003f44270 */
[C---:B------:R-:W-:Y:S02]  /*63a0*/  IMAD.IADD R120, R5.reuse, 0x1, R120 ;  /* 0x0000000105787824 */ /* 0x040fe400078e0278 */
[----:B------:R-:W-:Y:S01]  /*63b0*/  IMAD.IADD R87, R5, 0x1, R87 ;  /* 0x0000000105577824 */ /* 0x000fe200078e0257 */
[C---:B------:R-:W-:Y:S02]  /*63c0*/  ISETP.GT.AND P5, PT, R85.reuse, RZ, P2 ;  /* 0x000000ff5500720c */ /* 0x040fe400017a4270 */
[C---:B------:R-:W-:Y:S02]  /*63d0*/  ISETP.GT.AND P4, PT, R85.reuse, 0x1, P2 ;  /* 0x000000015500780c */ /* 0x040fe40001784270 */
[----:B------:R-:W-:Y:S02]  /*63e0*/  ISETP.LT.OR P5, PT, R86, 0x1, P5 ;  /* 0x000000015600780c */ /* 0x000fe40002fa1670 */
[----:B------:R-:W-:-:S02]  /*63f0*/  ISETP.GT.AND P6, PT, R85, 0x8, P2 ;  /* 0x000000085500780c */ /* 0x000fc400017c4270 */
[----:B0-----:R-:W-:Y:S02]  /*6400*/  FSEL R8, R8, -INF , !P5 ;  /* 0xff80000008087808 */ /* 0x001fe40006800000 */
        /* <DEDUP_REMOVED lines=104> */
.L_x_11353:
[----:B------:R-:W-:Y:S02]  /*6a90*/  IMAD.U32 R121, RZ, RZ, UR25 ;  /* 0x00000019ff797e24 */ /* 0x000fe4000f8e00ff */
[----:B------:R-:W-:-:S03]  /*6aa0*/  IMAD.MOV.U32 R85, RZ, RZ, R13 ;  /* 0x000000ffff557224 */ /* 0x000fc600078e000d */
[----:B------:R-:W-:-:S13]  /*6ab0*/  ISETP.NE.AND P3, PT, R121, 0x1, PT ;  /* 0x000000017900780c */ /* 0x000fda0003f65270 */
[----:B------:R-:W0:Y:S02]  /*6ac0*/  @P3 LDC.64 R20, c[0x0][0x9e8] ;  /* 0x00027a00ff143b82 */ /* 0x000e240000000a00 */
[----:B0-----:R-:W-:-:S05]  /*6ad0*/  @P3 IMAD.HI.U32 R20, R13, R20, RZ ;  /* 0x000000140d143227 */ /* 0x001fca00078e00ff */
[----:B------:R-:W-:-:S07]  /*6ae0*/  @P3 SHF.R.U32.HI R85, RZ, R21, R20 ;  /* 0x00000015ff553219 */ /* 0x000fce0000011614 */
.L_x_11354:
[----:B------:R-:W-:Y:S05]  /*6af0*/  BSYNC B0 ;  /* 0x0000000000007941 */ /* 0x000fea0003800000 */
.L_x_11352:
[----:B------:R-:W-:-:S04]  /*6b00*/  IMAD R21, R85, R121, -R82 ;  /* 0x0000007955157224 */ /* 0x000fc800078e0a52 */
[----:B------:R-:W-:-:S05]  /*6b10*/  IMAD R21, R16, -0x2, R21 ;  /* 0xfffffffe10157824 */ /* 0x000fca00078e0215 */
[----:B------:R-:W-:Y:S02]  /*6b20*/  VIADDMNMX R120, R21, R121, R120, PT ;  /* 0x0000007915787246 */ /* 0x000fe40003800178 */
[----:B------:R-:W-:-:S07]  /*6b30*/  VIMNMX R87, R87, R21, !PT ;  /* 0x0000001557577248 */ /* 0x000fce0007fe0100 */
.L_x_11351:
[----:B------:R-:W-:Y:S01]  /*6b40*/  FMNMX.FTZ R21, R8, R7, !PT ;  /* 0x0000000708157209 */ /* 0x000fe20007810000 */
[----:B------:R-:W-:Y:S01]  /*6b50*/  UMOV UR10, UR24 ;  /* 0x00000018000a7c82 */ /* 0x000fe20008000000 */
[----:B------:R-:W-:Y:S01]  /*6b60*/  ISETP.GT.AND P5, PT, R87, 0x8, P2 ;  /* 0x000000085700780c */ /* 0x000fe200017a4270 */
[----:B------:R-:W-:Y:S01]  /*6b70*/  UMOV UR38, UR26 ;  /* 0x0000001a00267c82 */ /* 0x000fe20008000000 */
        /* <DEDUP_REMOVED lines=61> */
[----:B------:R-:W-:-:S03]  /*6f50*/  ISETP.GT.AND P4, PT, R87, 0x48, P2 ;  /* 0x000000485700780c */ /* 0x000fc60001784270 */
[----:B------:R-:W0:Y:S01]  /*6f60*/  SHFL.BFLY PT, R20, R21, 0x2, 0x1f ;  /* 0x0c401f0015147f89 */ /* 0x000e2200000e0000 */
[----:B------:R-:W-:-:S04]  /*6f70*/  ISETP.LT.OR P4, PT, R120, 0x49, P4 ;  /* 0x000000497800780c */ /* 0x000fc80002781670 */
[----:B------:R-:W-:Y:S02]  /*6f80*/  FSEL R56, R56, -INF , !P4 ;  /* 0xff80000038387808 */ /* 0x000fe40006000000 */
[----:B------:R-:W-:-:S04]  /*6f90*/  ISETP.GT.AND P4, PT, R87, 0x51, P2 ;  /* 0x000000515700780c */ /* 0x000fc80001784270 */
[----:B------:R-:W-:-:S04]  /*6fa0*/  ISETP.LT.OR P4, PT, R120, 0x52, P4 ;  /* 0x000000527800780c */ /* 0x000fc80002781670 */
[----:B------:R-:W-:Y:S02]  /*6fb0*/  FSEL R61, R61, -INF , !P4 ;  /* 0xff8000003d3d7808 */ /* 0x000fe40006000000 */
[----:B------:R-:W-:-:S04]  /*6fc0*/  ISETP.GT.AND P4, PT, R87, 0x60, P2 ;  /* 0x000000605700780c */ /* 0x000fc80001784270 */
[----:B------:R-:W-:Y:S02]  /*6fd0*/  ISETP.LT.OR P4, PT, R120, 0x61, P4 ;  /* 0x000000617800780c */ /* 0x000fe40002781670 */
[----:B0-----:R-:W-:Y:S02]  /*6fe0*/  FMNMX.FTZ R82, R21, R20, !PT ;  /* 0x0000001415527209 */ /* 0x001fe40007810000 */
[----:B------:R-:W-:Y:S02]  /*6ff0*/  FSEL R68, R68, -INF , !P4 ;  /* 0xff80000044447808 */ /* 0x000fe40006000000 */
[----:B------:R-:W-:Y:S01]  /*7000*/  ISETP.GT.AND P4, PT, R87, 0x69, P2 ;  /* 0x000000695700780c */ /* 0x000fe20001784270 */
[----:B------:R-:W0:Y:S03]  /*7010*/  SHFL.BFLY PT, R85, R82, 0x1, 0x1f ;  /* 0x0c201f0052557f89 */ /* 0x000e2600000e0000 */
[----:B------:R-:W-:-:S04]  /*7020*/  ISETP.LT.OR P4, PT, R120, 0x6a, P4 ;  /* 0x0000006a7800780c */ /* 0x000fc80002781670 */
[----:B------:R-:W-:Y:S02]  /*7030*/  FSEL R73, R73, -INF , !P4 ;  /* 0xff80000049497808 */ /* 0x000fe40006000000 */
[----:B------:R-:W-:-:S04]  /*7040*/  ISETP.GT.AND P4, PT, R87, 0x78, P2 ;  /* 0x000000785700780c */ /* 0x000fc80001784270 */
[----:B------:R-:W-:Y:S02]  /*7050*/  ISETP.LT.OR P4, PT, R120, 0x79, P4 ;  /* 0x000000797800780c */ /* 0x000fe40002781670 */
[----:B0-----:R-:W-:-:S04]  /*7060*/  FMNMX.FTZ R20, R82, R85, !PT ;  /* 0x0000005552147209 */ /* 0x001fc80007810000 */
[C---:B------:R-:W-:Y:S01]  /*7070*/  FSETP.NEU.FTZ.AND P6, PT, R20.reuse, -INF , PT ;  /* 0xff8000001400780b */ /* 0x040fe20003fdd000 */
[----:B------:R-:W-:-:S05]  /*7080*/  FMUL.FTZ R85, R20, UR10 ;  /* 0x0000000a14557c20 */ /* 0x000fca0008410000 */
[----:B------:R-:W-:-:S05]  /*7090*/  FSEL R21, R85, RZ, P6 ;  /* 0x000000ff55157208 */ /* 0x000fca0003000000 */
        /* <DEDUP_REMOVED lines=9> */
[----:B------:R0:W-:Y:S01]  /*7130*/  MUFU.EX2 R29, R10 ;  /* 0x0000000a001d7308 */ /* 0x0001e20000000800 */
[----:B------:R-:W-:Y:S01]  /*7140*/  FSEL R26, R79, -INF , !P4 ;  /* 0xff8000004f1a7808 */ /* 0x000fe20006000000 */
[--C-:B------:R-:W-:Y:S01]  /*7150*/  FFMA.FTZ R140, R34, UR10, -R21.reuse ;  /* 0x0000000a228c7c23 */ /* 0x100fe20008010815 */
[----:B------:R-:W-:Y:S01]  /*7160*/  FSEL R36, R36, -INF , !P5 ;  /* 0xff80000024247808 */ /* 0x000fe20006800000 */
[--C-:B------:R-:W-:Y:S01]  /*7170*/  FFMA.FTZ R27, R27, UR10, -R21.reuse ;  /* 0x0000000a1b1b7c23 */ /* 0x100fe20008010815 */
[----:B------:R-:W-:Y:S01]  /*7180*/  ISETP.GT.AND P5, PT, R87, RZ, P2 ;  /* 0x000000ff5700720c */ /* 0x000fe200017a4270 */
[--C-:B------:R-:W-:Y:S01]  /*7190*/  FFMA.FTZ R122, R83, UR10, -R21.reuse ;  /* 0x0000000a537a7c23 */ /* 0x100fe20008010815 */
[----:B------:R-:W-:Y:S01]  /*71a0*/  FSEL R34, R20, RZ, P6 ;  /* 0x000000ff14227208 */ /* 0x000fe20003000000 */
[----:B------:R-:W-:Y:S01]  /*71b0*/  MUFU.EX2 R148, R148 ;  /* 0x0000009400947308 */ /* 0x000fe20000000800 */
[----:B------:R-:W-:Y:S01]  /*71c0*/  ISETP.LT.OR P5, PT, R120, 0x1, P5 ;  /* 0x000000017800780c */ /* 0x000fe20002fa1670 */
[----:B------:R-:W-:Y:S01]  /*71d0*/  FFMA.FTZ R31, R31, UR10, -R21 ;  /* 0x0000000a1f1f7c23 */ /* 0x000fe20008010815 */
[----:B0-----:R-:W-:Y:S01]  /*71e0*/  FSEL R10, R37, -INF , !P3 ;  /* 0xff800000250a7808 */ /* 0x001fe20005800000 */
[----:B------:R-:W-:Y:S01]  /*71f0*/  FADD.FTZ R34, -R34, R7 ;  /* 0x0000000722227221 */ /* 0x000fe20000010100 */
[----:B------:R-:W-:Y:S01]  /*7200*/  FSEL R39, R12, -INF , !P5 ;  /* 0xff8000000c277808 */ /* 0x000fe20006800000 */
[--C-:B------:R-:W-:Y:S01]  /*7210*/  FFMA.FTZ R35, R35, UR10, -R21.reuse ;  /* 0x0000000a23237c23 */ /* 0x100fe20008010815 */
[----:B------:R-:W-:Y:S01]  /*7220*/  ISETP.GT.AND P3, PT, R87, 0x29, P2 ;  /* 0x000000295700780c */ /* 0x000fe20001764270 */
[----:B------:R-:W-:Y:S01]  /*7230*/  FMUL.FTZ R7, R34, UR10 ;  /* 0x0000000a22077c20 */ /* 0x000fe20008410000 */
[----:B------:R-:W-:Y:S01]  /*7240*/  FMNMX.FTZ R85, R39, R6, !PT ;  /* 0x0000000627557209 */ /* 0x000fe20007810000 */
[----:B------:R-:W-:Y:S01]  /*7250*/  MUFU.EX2 R150, R150 ;  /* 0x0000009600967308 */ /* 0x000fe20000000800 */
[----:B------:R-:W-:Y:S01]  /*7260*/  ISETP.LT.OR P5, PT, R120, 0x2a, P3 ;  /* 0x0000002a7800780c */ /* 0x000fe20001fa1670 */
[--C-:B------:R-:W-:Y:S01]  /*7270*/  FFMA.FTZ R142, R40, UR10, -R21.reuse ;  /* 0x0000000a288e7c23 */ /* 0x100fe20008010815 */
[----:B------:R-:W-:Y:S01]  /*7280*/  FMNMX.FTZ R85, R14, R85, !PT ;  /* 0x000000550e557209 */ /* 0x000fe20007810000 */
[--C-:B------:R-:W-:Y:S01]  /*7290*/  FFMA.FTZ R41, R41, UR10, -R21.reuse ;  /* 0x0000000a29297c23 */ /* 0x100fe20008010815 */
[----:B------:R-:W-:Y:S01]  /*72a0*/  ISETP.GT.AND P3, PT, R87, 0x31, P2 ;  /* 0x000000315700780c */ /* 0x000fe20001764270 */
[--C-:B------:R-:W-:Y:S01]  /*72b0*/  FFMA.FTZ R136, R44, UR10, -R21.reuse ;  /* 0x0000000a2c887c23 */ /* 0x100fe20008010815 */
[----:B------:R-:W-:Y:S01]  /*72c0*/  FMNMX.FTZ R12, R24, R85, !PT ;  /* 0x00000055180c7209 */ /* 0x000fe20007810000 */
[----:B------:R-:W0:Y:S01]  /*72d0*/  MUFU.EX2 R7, R7 ;  /* 0x0000000700077308 */ /* 0x000e220000000800 */
[----:B------:R-:W-:Y:S01]  /*72e0*/  FSEL R43, R43, -INF , !P5 ;  /* 0xff8000002b2b7808 */ /* 0x000fe20006800000 */
[--C-:B------:R-:W-:Y:S01]  /*72f0*/  FFMA.FTZ R45, R45, UR10, -R21.reuse ;  /* 0x0000000a2d2d7c23 */ /* 0x100fe20008010815 */
[----:B------:R-:W-:Y:S01]  /*7300*/  FMNMX.FTZ R85, R25, R12, !PT ;  /* 0x0000000c19557209 */ /* 0x000fe20007810000 */
[--C-:B------:R-:W-:Y:S01]  /*7310*/  FFMA.FTZ R138, R50, UR10, -R21.reuse ;  /* 0x0000000a328a7c23 */ /* 0x100fe20008010815 */
[----:B------:R-:W-:Y:S01]  /*7320*/  ISETP.GT.AND P5, PT, R87, 0x38, P2 ;  /* 0x000000385700780c */ /* 0x000fe200017a4270 */
[--C-:B------:R-:W-:Y:S01]  /*7330*/  FFMA.FTZ R51, R51, UR10, -R21.reuse ;  /* 0x0000000a33337c23 */ /* 0x100fe20008010815 */
[----:B------:R-:W-:Y:S01]  /*7340*/  FMNMX.FTZ R85, R28, R85, !PT ;  /* 0x000000551c557209 */ /* 0x000fe20007810000 */
[----:B------:R1:W2:Y:S01]  /*7350*/  MUFU.EX2 R37, R38 ;  /* 0x0000002600257308 */ /* 0x0002a20000000800 */
[----:B------:R-:W-:Y:S01]  /*7360*/  ISETP.LT.OR P3, PT, R120, 0x32, P3 ;  /* 0x000000327800780c */ /* 0x000fe20001f61670 */
[--C-:B------:R-:W-:Y:S01]  /*7370*/  FFMA.FTZ R132, R54, UR10, -R21.reuse ;  /* 0x0000000a36847c23 */ /* 0x100fe20008010815 */
[----:B------:R-:W-:Y:S01]  /*7380*/  FMNMX.FTZ R85, R8, R85, !PT ;  /* 0x0000005508557209 */ /* 0x000fe20007810000 */
[--C-:B------:R-:W-:Y:S01]  /*7390*/  FFMA.FTZ R55, R55, UR10, -R21.reuse ;  /* 0x0000000a37377c23 */ /* 0x100fe20008010815 */
[----:B------:R-:W-:Y:S01]  /*73a0*/  FSEL R47, R47, -INF , !P3 ;  /* 0xff8000002f2f7808 */ /* 0x000fe20005800000 */
[----:B------:R-:W-:Y:S01]  /*73b0*/  FFMA.FTZ R134, R58, UR10, -R21 ;  /* 0x0000000a3a867c23 */ /* 0x000fe20008010815 */
[----:B------:R-:W-:Y:S01]  /*73c0*/  FMNMX.FTZ R12, R32, R85, !PT ;  /* 0x00000055200c7209 */ /* 0x000fe20007810000 */
[----:B------:R-:W3:Y:S01]  /*73d0*/  MUFU.EX2 R144, R144 ;  /* 0x0000009000907308 */ /* 0x000ee20000000800 */
[----:B------:R-:W-:Y:S01]  /*73e0*/  ISETP.LT.OR P5, PT, R120, 0x39, P5 ;  /* 0x000000397800780c */ /* 0x000fe20002fa1670 */
[----:B0-----:R-:W-:Y:S01]  /*73f0*/  FFMA.FTZ R34, R7, R3, R148 ;  /* 0x0000000307227223 */ /* 0x001fe20000010094 */
[----:B------:R-:W-:Y:S01]  /*7400*/  FMNMX.FTZ R85, R33, R12, !PT ;  /* 0x0000000c21557209 */ /* 0x000fe20007810000 */
[----:B-1----:R-:W-:Y:S01]  /*7410*/  IMAD.U32 R38, RZ, RZ, UR39 ;  /* 0x00000027ff267e24 */ /* 0x002fe2000f8e00ff */
[----:B------:R-:W-:Y:S01]  /*7420*/  ISETP.GT.AND P3, PT, R87, 0x40, P2 ;  /* 0x000000405700780c */ /* 0x000fe20001764270 */
[----:B------:R-:W-:Y:S01]  /*7430*/  FADD.FTZ R3, R29, R34 ;  /* 0x000000221d037221 */ /* 0x000fe20000010000 */
[----:B------:R-:W-:Y:S01]  /*7440*/  FMNMX.FTZ R85, R36, R85, !PT ;  /* 0x0000005524557209 */ /* 0x000fe20007810000 */
[----:B------:R-:W0:Y:S01]  /*7450*/  MUFU.EX2 R27, R27 ;  /* 0x0000001b001b7308 */ /* 0x000e220000000800 */
[----:B------:R-:W-:Y:S01]  /*7460*/  FSEL R48, R48, -INF , !P5 ;  /* 0xff80000030307808 */ /* 0x000fe20006800000 */
[----:B------:R-:W-:Y:S01]  /*7470*/  FADD.FTZ R34, R150, R3 ;  /* 0x0000000396227221 */ /* 0x000fe20000010000 */
[----:B------:R-:W-:Y:S01]  /*7480*/  FMNMX.FTZ R85, R10, R85, !PT ;  /* 0x000000550a557209 */ /* 0x000fe20007810000 */
[--C-:B------:R-:W-:Y:S01]  /*7490*/  FFMA.FTZ R59, R59, UR10, -R21.reuse ;  /* 0x0000000a3b3b7c23 */ /* 0x100fe20008010815 */
[----:B------:R-:W-:Y:S01]  /*74a0*/  ISETP.GT.AND P5, PT, R87, 0x41, P2 ;  /* 0x000000415700780c */ /* 0x000fe200017a4270 */
[--C-:B------:R-:W-:Y:S01]  /*74b0*/  FFMA.FTZ R128, R62, UR10, -R21.reuse ;  /* 0x0000000a3e807c23 */ /* 0x100fe20008010815 */
[----:B------:R-:W-:Y:S01]  /*74c0*/  FMNMX.FTZ R12, R42, R85, !PT ;  /* 0x000000552a0c7209 */ /* 0x000fe20007810000 */
[----:B------:R-:W1:Y:S01]  /*74d0*/  MUFU.EX2 R146, R146 ;  /* 0x0000009200927308 */ /* 0x000e620000000800 */
[----:B------:R-:W-:Y:S01]  /*74e0*/  ISETP.LT.OR P3, PT, R120, 0x41, P3 ;  /* 0x000000417800780c */ /* 0x000fe20001f61670 */
[--C-:B------:R-:W-:Y:S01]  /*74f0*/  FFMA.FTZ R63, R63, UR10, -R21.reuse ;  /* 0x0000000a3f3f7c23 */ /* 0x100fe20008010815 */
[----:B------:R-:W-:Y:S01]  /*7500*/  FMNMX.FTZ R85, R43, R12, !PT ;  /* 0x0000000c2b557209 */ /* 0x000fe20007810000 */
[--C-:B------:R-:W-:Y:S01]  /*7510*/  FFMA.FTZ R130, R66, UR10, -R21.reuse ;  /* 0x0000000a42827c23 */ /* 0x100fe20008010815 */
[----:B------:R-:W-:Y:S01]  /*7520*/  ISETP.LT.OR P5, PT, R120, 0x42, P5 ;  /* 0x000000427800780c */ /* 0x000fe20002fa1670 */
[--C-:B------:R-:W-:Y:S01]  /*7530*/  FFMA.FTZ R67, R67, UR10, -R21.reuse ;  /* 0x0000000a43437c23 */ /* 0x100fe20008010815 */
[----:B------:R-:W-:Y:S01]  /*7540*/  FMNMX.FTZ R12, R46, R85, !PT ;  /* 0x000000552e0c7209 */ /* 0x000fe20007810000 */
[----:B------:R-:W4:Y:S01]  /*7550*/  MUFU.EX2 R31, R31 ;  /* 0x0000001f001f7308 */ /* 0x000f220000000800 */
[----:B------:R-:W-:Y:S01]  /*7560*/  FSEL R52, R52, -INF , !P3 ;  /* 0xff80000034347808 */ /* 0x000fe20005800000 */
[--C-:B------:R-:W-:Y:S01]  /*7570*/  FFMA.FTZ R124, R70, UR10, -R21.reuse ;  /* 0x0000000a467c7c23 */ /* 0x100fe20008010815 */
[----:B------:R-:W-:Y:S01]  /*7580*/  FMNMX.FTZ R85, R47, R12, !PT ;  /* 0x0000000c2f557209 */ /* 0x000fe20007810000 */
[--C-:B------:R-:W-:Y:S01]  /*7590*/  FFMA.FTZ R71, R71, UR10, -R21.reuse ;  /* 0x0000000a47477c23 */ /* 0x100fe20008010815 */
[----:B------:R-:W-:Y:S01]  /*75a0*/  ISETP.GT.AND P3, PT, R87, 0x49, P2 ;  /* 0x000000495700780c */ /* 0x000fe20001764270 */
[--C-:B------:R-:W-:Y:S01]  /*75b0*/  FFMA.FTZ R126, R74, UR10, -R21.reuse ;  /* 0x0000000a4a7e7c23 */ /* 0x100fe20008010815 */
[----:B------:R-:W-:Y:S01]  /*75c0*/  FMNMX.FTZ R12, R48, R85, !PT ;  /* 0x00000055300c7209 */ /* 0x000fe20007810000 */
[----:B------:R-:W5:Y:S01]  /*75d0*/  MUFU.EX2 R140, R140 ;  /* 0x0000008c008c7308 */ /* 0x000f620000000800 */
[----:B------:R-:W-:Y:S01]  /*75e0*/  FSEL R53, R53, -INF , !P5 ;  /* 0xff80000035357808 */ /* 0x000fe20006800000 */
[----:B------:R-:W-:Y:S01]  /*75f0*/  FFMA.FTZ R75, R75, UR10, -R21 ;  /* 0x0000000a4b4b7c23 */ /* 0x000fe20008010815 */
[----:B------:R-:W-:Y:S01]  /*7600*/  FMNMX.FTZ R85, R49, R12, !PT ;  /* 0x0000000c31557209 */ /* 0x000fe20007810000 */
[----:B------:R-:W-:Y:S01]  /*7610*/  UMOV UR39, UR27 ;  /* 0x0000001b00277c82 */ /* 0x000fe20008000000 */
[----:B------:R-:W-:Y:S01]  /*7620*/  ISETP.GT.AND P5, PT, R87, 0x50, P2 ;  /* 0x000000505700780c */ /* 0x000fe200017a4270 */
[----:B------:R-:W-:Y:S01]  /*7630*/  FMUL.FTZ R88, R88, R7 ;  /* 0x0000000758587220 */ /* 0x000fe20000410000 */
[----:B------:R-:W-:Y:S01]  /*7640*/  FMNMX.FTZ R12, R52, R85, !PT ;  /* 0x00000055340c7209 */ /* 0x000fe20007810000 */
[----:B------:R-:W5:Y:S01]  /*7650*/  MUFU.EX2 R35, R35 ;  /* 0x0000002300237308 */ /* 0x000f620000000800 */
[----:B------:R-:W-:Y:S01]  /*7660*/  ISETP.LT.OR P3, PT, R120, 0x4a, P3 ;  /* 0x0000004a7800780c */ /* 0x000fe20001f61670 */
[-C--:B------:R-:W-:Y:S01]  /*7670*/  FMUL.FTZ R89, R89, R7.reuse ;  /* 0x0000000759597220 */ /* 0x080fe20000410000 */
[----:B------:R-:W-:Y:S01]  /*7680*/  FMNMX.FTZ R85, R53, R12, !PT ;  /* 0x0000000c35557209 */ /* 0x000fe20007810000 */
[-C--:B------:R-:W-:Y:S01]  /*7690*/  FMUL.FTZ R92, R92, R7.reuse ;  /* 0x000000075c5c7220 */ /* 0x080fe20000410000 */
[----:B------:R-:W-:Y:S01]  /*76a0*/  FSEL R57, R57, -INF , !P3 ;  /* 0xff80000039397808 */ /* 0x000fe20005800000 */
[----:B------:R-:W-:Y:S01]  /*76b0*/  FMUL.FTZ R93, R93, R7 ;  /* 0x000000075d5d7220 */ /* 0x000fe20000410000 */
[----:B------:R-:W-:Y:S01]  /*76c0*/  ISETP.LT.OR P5, PT, R120, 0x51, P5 ;  /* 0x000000517800780c */ /* 0x000fe20002fa1670 */
[----:B------:R-:W5:Y:S01]  /*76d0*/  MUFU.EX2 R142, R142 ;  /* 0x0000008e008e7308 */ /* 0x000f620000000800 */
[----:B------:R-:W-:Y:S01]  /*76e0*/  FMNMX.FTZ R12, R56, R85, !PT ;  /* 0x00000055380c7209 */ /* 0x000fe20007810000 */
[-C--:B------:R-:W-:Y:S01]  /*76f0*/  FMUL.FTZ R96, R96, R7.reuse ;  /* 0x0000000760607220 */ /* 0x080fe20000410000 */
[----:B------:R-:W-:Y:S01]  /*7700*/  ISETP.GT.AND P3, PT, R87, 0x58, P2 ;  /* 0x000000585700780c */ /* 0x000fe20001764270 */
[-C--:B------:R-:W-:Y:S01]  /*7710*/  FMUL.FTZ R97, R97, R7.reuse ;  /* 0x0000000761617220 */ /* 0x080fe20000410000 */
[----:B------:R-:W-:Y:S01]  /*7720*/  FSEL R60, R60, -INF , !P5 ;  /* 0xff8000003c3c7808 */ /* 0x000fe20006800000 */
[-C--:B------:R-:W-:Y:S01]  /*7730*/  FMUL.FTZ R100, R100, R7.reuse ;  /* 0x0000000764647220 */ /* 0x080fe20000410000 */
[----:B------:R-:W-:Y:S01]  /*7740*/  FMNMX.FTZ R85, R57, R12, !PT ;  /* 0x0000000c39557209 */ /* 0x000fe20007810000 */
[----:B------:R-:W5:Y:S01]  /*7750*/  MUFU.EX2 R41, R41 ;  /* 0x0000002900297308 */ /* 0x000f620000000800 */
[----:B------:R-:W-:Y:S01]  /*7760*/  ISETP.GT.AND P5, PT, R87, 0x59, P2 ;  /* 0x000000595700780c */ /* 0x000fe200017a4270 */
[-C--:B------:R-:W-:Y:S01]  /*7770*/  FMUL.FTZ R101, R101, R7.reuse ;  /* 0x0000000765657220 */ /* 0x080fe20000410000 */
[----:B------:R-:W-:Y:S01]  /*7780*/  ISETP.LT.OR P3, PT, R120, 0x59, P3 ;  /* 0x000000597800780c */ /* 0x000fe20001f61670 */
[----:B------:R-:W-:Y:S01]  /*7790*/  FMUL.FTZ R104, R104, R7 ;  /* 0x0000000768687220 */ /* 0x000fe20000410000 */
[----:B------:R-:W-:Y:S01]  /*77a0*/  FMNMX.FTZ R12, R60, R85, !PT ;  /* 0x000000553c0c7209 */ /* 0x000fe20007810000 */
[-C--:B------:R-:W-:Y:S01]  /*77b0*/  FMUL.FTZ R105, R105, R7.reuse ;  /* 0x0000000769697220 */ /* 0x080fe20000410000 */
[----:B------:R-:W-:Y:S01]  /*77c0*/  ISETP.LT.OR P5, PT, R120, 0x5a, P5 ;  /* 0x0000005a7800780c */ /* 0x000fe20002fa1670 */
[----:B------:R-:W5:Y:S01]  /*77d0*/  MUFU.EX2 R136, R136 ;  /* 0x0000008800887308 */ /* 0x000f620000000800 */
[----:B------:R-:W-:Y:S01]  /*77e0*/  FSEL R64, R64, -INF , !P3 ;  /* 0xff80000040407808 */ /* 0x000fe20005800000 */
[-C--:B------:R-:W-:Y:S01]  /*77f0*/  FMUL.FTZ R108, R108, R7.reuse ;  /* 0x000000076c6c7220 */ /* 0x080fe20000410000 */
[----:B------:R-:W-:Y:S01]  /*7800*/  FMNMX.FTZ R85, R61, R12, !PT ;  /* 0x0000000c3d557209 */ /* 0x000fe20007810000 */
[-C--:B------:R-:W-:Y:S01]  /*7810*/  FMUL.FTZ R109, R109, R7.reuse ;  /* 0x000000076d6d7220 */ /* 0x080fe20000410000 */
[----:B------:R-:W-:Y:S01]  /*7820*/  ISETP.GT.AND P3, PT, R87, 0x61, P2 ;  /* 0x000000615700780c */ /* 0x000fe20001764270 */
[----:B------:R-:W-:Y:S01]  /*7830*/  FMUL.FTZ R112, R112, R7 ;  /* 0x0000000770707220 */ /* 0x000fe20000410000 */
[----:B------:R-:W-:Y:S01]  /*7840*/  FSEL R65, R65, -INF , !P5 ;  /* 0xff80000041417808 */ /* 0x000fe20006800000 */
[----:B------:R-:W-:Y:S01]  /*7850*/  MUFU.EX2 R45, R45 ;  /* 0x0000002d002d7308 */ /* 0x000fe20000000800 */
[----:B------:R-:W-:Y:S01]  /*7860*/  FMNMX.FTZ R12, R64, R85, !PT ;  /* 0x00000055400c7209 */ /* 0x000fe20007810000 */
[-C--:B------:R-:W-:Y:S01]  /*7870*/  FMUL.FTZ R113, R113, R7.reuse ;  /* 0x0000000771717220 */ /* 0x080fe20000410000 */
[----:B------:R-:W-:Y:S01]  /*7880*/  ISETP.GT.AND P5, PT, R87, 0x68, P2 ;  /* 0x000000685700780c */ /* 0x000fe200017a4270 */
[-C--:B------:R-:W-:Y:S01]  /*7890*/  FMUL.FTZ R116, R116, R7.reuse ;  /* 0x0000000774747220 */ /* 0x080fe20000410000 */
[C---:B------:R-:W-:Y:S01]  /*78a0*/  ISETP.LT.OR P3, PT, R120.reuse, 0x62, P3 ;  /* 0x000000627800780c */ /* 0x040fe20001f61670 */
[----:B------:R-:W-:Y:S01]  /*78b0*/  FMUL.FTZ R117, R117, R7 ;  /* 0x0000000775757220 */ /* 0x000fe20000410000 */
[----:B------:R-:W-:Y:S01]  /*78c0*/  FMNMX.FTZ R85, R65, R12, !PT ;  /* 0x0000000c41557209 */ /* 0x000fe20007810000 */
[----:B------:R-:W-:Y:S01]  /*78d0*/  MUFU.EX2 R138, R138 ;  /* 0x0000008a008a7308 */ /* 0x000fe20000000800 */
[----:B------:R-:W-:Y:S01]  /*78e0*/  FSEL R69, R69, -INF , !P3 ;  /* 0xff80000045457808 */ /* 0x000fe20005800000 */
[----:B------:R-:W-:Y:S01]  /*78f0*/  IMAD.MOV.U32 R7, RZ, RZ, R20 ;  /* 0x000000ffff077224 */ /* 0x000fe200078e0014 */
[----:B------:R-:W-:-:S02]  /*7900*/  ISETP.LT.OR P5, PT, R120, 0x69, P5 ;  /* 0x000000697800780c */ /* 0x000fc40002fa1670 */
[----:B------:R-:W-:Y:S02]  /*7910*/  FMNMX.FTZ R12, R68, R85, !PT ;  /* 0x00000055440c7209 */ /* 0x000fe40007810000 */
        /* <DEDUP_REMOVED lines=15> */
[----:B------:R-:W-:Y:S01]  /*7a10*/  ISETP.LT.OR P2, PT, R120, 0x7a, P2 ;  /* 0x0000007a7800780c */ /* 0x000fe20001741670 */
[----:B------:R-:W-:Y:S01]  /*7a20*/  MUFU.EX2 R134, R134 ;  /* 0x0000008600867308 */ /* 0x000fe20000000800 */
[----:B------:R-:W-:Y:S01]  /*7a30*/  FMNMX.FTZ R85, R78, R85, !PT ;  /* 0x000000554e557209 */ /* 0x000fe20007810000 */
[----:B------:R-:W-:Y:S01]  /*7a40*/  FFMA.FTZ R120, R76, UR10, -R21 ;  /* 0x0000000a4c787c23 */ /* 0x000fe20008010815 */
[----:B------:R-:W-:Y:S02]  /*7a50*/  FSEL R81, R81, -INF , !P2 ;  /* 0xff80000051517808 */ /* 0x000fe40005000000 */
[----:B------:R-:W-:Y:S02]  /*7a60*/  FMNMX.FTZ R12, R26, R85, !PT ;  /* 0x000000551a0c7209 */ /* 0x000fe40007810000 */
[----:B------:R-:W-:Y:S01]  /*7a70*/  @!P1 LEA R38, R38, UR45, 0x3 ;  /* 0x0000002d26269c11 */ /* 0x000fe2000f8e18ff */
[----:B------:R-:W-:Y:S01]  /*7a80*/  MUFU.EX2 R59, R59 ;  /* 0x0000003b003b7308 */ /* 0x000fe20000000800 */
[----:B------:R-:W-:-:S02]  /*7a90*/  FMNMX.FTZ R12, R81, R12, !PT ;  /* 0x0000000c510c7209 */ /* 0x000fc40007810000 */
[----:B------:R-:W-:Y:S01]  /*7aa0*/  F2FP.F16.F32.PACK_AB R148, R29, R148 ;  /* 0x000000941d94723e */ /* 0x000fe200000000ff */
[----:B------:R-:W-:Y:S01]  /*7ab0*/  @!P1 VIADD R38, R38, 0x16860 ;  /* 0x0001686026269836 */ /* 0x000fe20000000000 */
[----:B--2---:R-:W-:Y:S01]  /*7ac0*/  F2FP.F16.F32.PACK_AB R150, R37, R150 ;  /* 0x000000962596723e */ /* 0x004fe200000000ff */
[----:B------:R-:W2:Y:S02]  /*7ad0*/  SHFL.BFLY PT, R79, R12, 0x2, 0x1f ;  /* 0x0c401f000c4f7f89 */ /* 0x000ea400000e0000 */
[----:B------:R-:W-:Y:S01]  /*7ae0*/  MUFU.EX2 R128, R128 ;  /* 0x0000008000807308 */ /* 0x000fe20000000800 */
[----:B------:R-:W-:-:S04]  /*7af0*/  @!P1 PRMT R38, RZ, 0x654, R38 ;  /* 0x00000654ff269816 */ /* 0x000fc80000000026 */
[----:B------:R5:W-:Y:S03]  /*7b00*/  @!P1 SYNCS.ARRIVE.TRANS64.RED.A1T0 RZ, [R38+URZ], RZ ;  /* 0x000000ff26ff99a7 */ /* 0x000be6000810043f */
[----:B------:R-:W-:Y:S08]  /*7b10*/  MUFU.EX2 R63, R63 ;  /* 0x0000003f003f7308 */ /* 0x000ff00000000800 */
[----:B------:R-:W-:Y:S01]  /*7b20*/  MUFU.EX2 R130, R130 ;  /* 0x0000008200827308 */ /* 0x000fe20000000800 */
[----:B--2---:R-:W-:Y:S01]  /*7b30*/  FMNMX.FTZ R30, R12, R79, !PT ;  /* 0x0000004f0c1e7209 */ /* 0x004fe20007810000 */
[----:B------:R-:W-:-:S06]  /*7b40*/  FFMA.FTZ R79, R80, UR10, -R21 ;  /* 0x0000000a504f7c23 */ /* 0x000fcc0008010815 */
[----:B------:R-:W-:Y:S01]  /*7b50*/  MUFU.EX2 R67, R67 ;  /* 0x0000004300437308 */ /* 0x000fe20000000800 */
[----:B------:R-:W-:Y:S01]  /*7b60*/  FFMA.FTZ R21, R84, UR10, -R21 ;  /* 0x0000000a54157c23 */ /* 0x000fe20008010815 */
[----:B------:R-:W2:Y:S06]  /*7b70*/  SHFL.BFLY PT, R85, R30, 0x1, 0x1f ;  /* 0x0c201f001e557f89 */ /* 0x000eac00000e0000 */
[----:B------:R-:W-:Y:S08]  /*7b80*/  MUFU.EX2 R124, R124 ;  /* 0x0000007c007c7308 */ /* 0x000ff00000000800 */
[----:B------:R-:W-:Y:S08]  /*7b90*/  MUFU.EX2 R71, R71 ;  /* 0x0000004700477308 */ /* 0x000ff00000000800 */
[----:B------:R-:W-:Y:S01]  /*7ba0*/  MUFU.EX2 R126, R126 ;  /* 0x0000007e007e7308 */ /* 0x000fe20000000800 */
[----:B--2---:R-:W-:-:S04]  /*7bb0*/  FMNMX.FTZ R12, R30, R85, !PT ;  /* 0x000000551e0c7209 */ /* 0x004fc80007810000 */
[C---:B------:R-:W-:Y:S01]  /*7bc0*/  FSETP.NEU.FTZ.AND P2, PT, R12.reuse, -INF , PT ;  /* 0xff8000000c00780b */ /* 0x040fe20003f5d000 */
[C---:B------:R-:W-:Y:S02]  /*7bd0*/  FMUL.FTZ R83, R12.reuse, UR10 ;  /* 0x0000000a0c537c20 */ /* 0x040fe40008410000 */
[----:B------:R-:W-:Y:S01]  /*7be0*/  MUFU.EX2 R75, R75 ;  /* 0x0000004b004b7308 */ /* 0x000fe20000000800 */
[----:B------:R-:W-:Y:S02]  /*7bf0*/  FSEL R3, R12, RZ, P2 ;  /* 0x000000ff0c037208 */ /* 0x000fe40001000000 */
[----:B------:R-:W-:Y:S02]  /*7c00*/  FSEL R83, R83, RZ, P2 ;  /* 0x000000ff53537208 */ /* 0x000fe40001000000 */
[----:B------:R-:W-:Y:S01]  /*7c10*/  ISETP.GT.AND P2, PT, R0, UR28, PT ;  /* 0x0000001c00007c0c */ /* 0x000fe2000bf44270 */
[----:B------:R-:W-:Y:S02]  /*7c20*/  FADD.FTZ R3, -R3, R6 ;  /* 0x0000000603037221 */ /* 0x000fe40000010100 */
[----:B------:R-:W-:Y:S01]  /*7c30*/  MUFU.EX2 R120, R120 ;  /* 0x0000007800787308 */ /* 0x000fe20000000800 */
[--C-:B------:R-:W-:Y:S01]  /*7c40*/  FFMA.FTZ R149, R14, UR10, -R83.reuse ;  /* 0x0000000a0e957c23 */ /* 0x100fe20008010853 */
[--C-:B------:R-:W-:Y:S01]  /*7c50*/  FFMA.FTZ R14, R25, UR10, -R83.reuse ;  /* 0x0000000a190e7c23 */ /* 0x100fe20008010853 */
[----:B------:R-:W-:Y:S01]  /*7c60*/  FADD.FTZ R25, R37, R34 ;  /* 0x0000002225197221 */ /* 0x000fe20000010000 */
[--C-:B------:R-:W-:Y:S01]  /*7c70*/  FFMA.FTZ R30, R39, UR10, -R83.reuse ;  /* 0x0000000a271e7c23 */ /* 0x100fe20008010853 */
[----:B------:R-:W-:Y:S01]  /*7c80*/  FMUL.FTZ R3, R3, UR10 ;  /* 0x0000000a03037c20 */ /* 0x000fe20008410000 */
[----:B------:R-:W-:Y:S01]  /*7c90*/  FFMA.FTZ R151, R24, UR10, -R83 ;  /* 0x0000000a18977c23 */ /* 0x000fe20008010853 */
[----:B---3--:R-:W-:Y:S01]  /*7ca0*/  FADD.FTZ R34, R144, R25 ;  /* 0x0000001990227221 */ /* 0x008fe20000010000 */
[--C-:B------:R-:W-:Y:S01]  /*7cb0*/  FFMA.FTZ R24, R33, UR10, -R83.reuse ;  /* 0x0000000a21187c23 */ /* 0x100fe20008010853 */
[----:B------:R-:W-:Y:S01]  /*7cc0*/  MUFU.EX2 R149, R149 ;  /* 0x0000009500957308 */ /* 0x000fe20000000800 */
[--C-:B------:R-:W-:Y:S01]  /*7cd0*/  FFMA.FTZ R145, R28, UR10, -R83.reuse ;  /* 0x0000000a1c917c23 */ /* 0x100fe20008010853 */
[----:B0-----:R-:W-:Y:S01]  /*7ce0*/  FADD.FTZ R25, R27, R34 ;  /* 0x000000221b197221 */ /* 0x001fe20000010000 */
[--C-:B------:R-:W-:Y:S01]  /*7cf0*/  FFMA.FTZ R141, R36, UR10, -R83.reuse ;  /* 0x0000000a248d7c23 */ /* 0x100fe20008010853 */
[--C-:B------:R-:W-:Y:S01]  /*7d00*/  FFMA.FTZ R8, R8, UR10, -R83.reuse ;  /* 0x0000000a08087c23 */ /* 0x100fe20008010853 */
[----:B------:R-:W-:Y:S01]  /*7d10*/  FFMA.FTZ R147, R32, UR10, -R83 ;  /* 0x0000000a20937c23 */ /* 0x000fe20008010853 */
[----:B-1----:R-:W-:Y:S01]  /*7d20*/  FADD.FTZ R34, R146, R25 ;  /* 0x0000001992227221 */ /* 0x002fe20000010000 */
[--C-:B------:R-:W-:Y:S01]  /*7d30*/  FFMA.FTZ R10, R10, UR10, -R83.reuse ;  /* 0x0000000a0a0a7c23 */ /* 0x100fe20008010853 */
[----:B------:R-:W-:Y:S01]  /*7d40*/  MUFU.EX2 R30, R30 ;  /* 0x0000001e001e7308 */ /* 0x000fe20000000800 */
[--C-:B------:R-:W-:Y:S01]  /*7d50*/  FFMA.FTZ R143, R42, UR10, -R83.reuse ;  /* 0x0000000a2a8f7c23 */ /* 0x100fe20008010853 */
[----:B----4-:R-:W-:Y:S01]  /*7d60*/  FADD.FTZ R33, R31, R34 ;  /* 0x000000221f217221 */ /* 0x010fe20000010000 */
[--C-:B------:R-:W-:Y:S01]  /*7d70*/  FFMA.FTZ R28, R43, UR10, -R83.reuse ;  /* 0x0000000a2b1c7c23 */ /* 0x100fe20008010853 */
[--C-:B------:R-:W-:Y:S01]  /*7d80*/  FFMA.FTZ R137, R46, UR10, -R83.reuse ;  /* 0x0000000a2e897c23 */ /* 0x100fe20008010853 */
[----:B------:R-:W-:Y:S01]  /*7d90*/  FFMA.FTZ R32, R47, UR10, -R83 ;  /* 0x0000000a2f207c23 */ /* 0x000fe20008010853 */
[----:B-----5:R-:W-:Y:S01]  /*7da0*/  FADD.FTZ R34, R140, R33 ;  /* 0x000000218c227221 */ /* 0x020fe20000010000 */
[--C-:B------:R-:W-:Y:S01]  /*7db0*/  FFMA.FTZ R139, R48, UR10, -R83.reuse ;  /* 0x0000000a308b7c23 */ /* 0x100fe20008010853 */
[----:B------:R0:W1:Y:S01]  /*7dc0*/  MUFU.EX2 R25, R3 ;  /* 0x0000000300197308 */ /* 0x0000620000000800 */
[--C-:B------:R-:W-:Y:S01]  /*7dd0*/  FFMA.FTZ R49, R49, UR10, -R83.reuse ;  /* 0x0000000a31317c23 */ /* 0x100fe20008010853 */
[----:B------:R-:W-:Y:S01]  /*7de0*/  FADD.FTZ R33, R35, R34 ;  /* 0x0000002223217221 */ /* 0x000fe20000010000 */
[--C-:B------:R-:W-:Y:S01]  /*7df0*/  FFMA.FTZ R133, R52, UR10, -R83.reuse ;  /* 0x0000000a34857c23 */ /* 0x100fe20008010853 */
[----:B------:R-:W-:Y:S01]  /*7e00*/  FFMA.FTZ R34, R53, UR10, -R83 ;  /* 0x0000000a35227c23 */ /* 0x000fe20008010853 */
[----:B------:R-:W-:Y:S01]  /*7e10*/  F2FP.F16.F32.PACK_AB R144, R27, R144 ;  /* 0x000000901b90723e */ /* 0x000fe200000000ff */
[----:B------:R-:W-:Y:S01]  /*7e20*/  FADD.FTZ R36, R142, R33 ;  /* 0x000000218e247221 */ /* 0x000fe20000010000 */
[--C-:B------:R-:W-:Y:S01]  /*7e30*/  FFMA.FTZ R135, R56, UR10, -R83.reuse ;  /* 0x0000000a38877c23 */ /* 0x100fe20008010853 */
[----:B------:R-:W2:Y:S01]  /*7e40*/  MUFU.EX2 R151, R151 ;  /* 0x0000009700977308 */ /* 0x000ea20000000800 */
[--C-:B------:R-:W-:Y:S01]  /*7e50*/  FFMA.FTZ R129, R60, UR10, -R83.reuse ;  /* 0x0000000a3c817c23 */ /* 0x100fe20008010853 */
[----:B0-----:R-:W-:Y:S01]  /*7e60*/  FADD.FTZ R3, R41, R36 ;  /* 0x0000002429037221 */ /* 0x001fe20000010000 */
[--C-:B------:R-:W-:Y:S01]  /*7e70*/  FFMA.FTZ R131, R64, UR10, -R83.reuse ;  /* 0x0000000a40837c23 */ /* 0x100fe20008010853 */
[--C-:B------:R-:W-:Y:S01]  /*7e80*/  FFMA.FTZ R68, R68, UR10, -R83.reuse ;  /* 0x0000000a44447c23 */ /* 0x100fe20008010853 */
[----:B------:R-:W-:Y:S01]  /*7e90*/  FFMA.FTZ R69, R69, UR10, -R83 ;  /* 0x0000000a45457c23 */ /* 0x000fe20008010853 */
[----:B------:R-:W-:Y:S01]  /*7ea0*/  FADD.FTZ R40, R136, R3 ;  /* 0x0000000388287221 */ /* 0x000fe20000010000 */
[--C-:B------:R-:W-:Y:S01]  /*7eb0*/  FFMA.FTZ R72, R72, UR10, -R83.reuse ;  /* 0x0000000a48487c23 */ /* 0x100fe20008010853 */
[----:B------:R-:W0:Y:S01]  /*7ec0*/  MUFU.EX2 R14, R14 ;  /* 0x0000000e000e7308 */ /* 0x000e220000000800 */
[----:B-1----:R-:W-:Y:S01]  /*7ed0*/  FFMA.FTZ R36, R25, R2, R30 ;  /* 0x0000000219247223 */ /* 0x002fe2000001001e */
[----:B------:R-:W-:Y:S01]  /*7ee0*/  FADD.FTZ R33, R45, R40 ;  /* 0x000000282d217221 */ /* 0x000fe20000010000 */
        /* <DEDUP_REMOVED lines=8> */
[--C-:B------:R-:W-:Y:S01]  /*7f70*/  FFMA.FTZ R78, R78, UR10, -R83.reuse ;  /* 0x0000000a4e4e7c23 */ /* 0x100fe20008010853 */
[--C-:B------:R-:W-:Y:S01]  /*7f80*/  FFMA.FTZ R26, R26, UR10, -R83.reuse ;  /* 0x0000000a1a1a7c23 */ /* 0x100fe20008010853 */
[--C-:B------:R-:W-:Y:S01]  /*7f90*/  FFMA.FTZ R81, R81, UR10, -R83.reuse ;  /* 0x0000000a51517c23 */ /* 0x100fe20008010853 */
[----:B------:R-:W-:Y:S01]  /*7fa0*/  FADD.FTZ R33, R51, R38 ;  /* 0x0000002633217221 */ /* 0x000fe20000010000 */
[----:B------:R-:W-:Y:S01]  /*7fb0*/  FFMA.FTZ R38, R65, UR10, -R83 ;  /* 0x0000000a41267c23 */ /* 0x000fe20008010853 */
[----:B------:R-:W2:Y:S01]  /*7fc0*/  MUFU.EX2 R8, R8 ;  /* 0x0000000800087308 */ /* 0x000ea20000000800 */
[----:B0-----:R-:W-:Y:S01]  /*7fd0*/  FADD.FTZ R40, R14, R3 ;  /* 0x000000030e287221 */ /* 0x001fe20000010000 */
[----:B------:R-:W-:Y:S01]  /*7fe0*/  FADD.FTZ R42, R132, R33 ;  /* 0x00000021842a7221 */ /* 0x000fe20000010000 */
[----:B------:R-:W-:Y:S01]  /*7ff0*/  F2FP.F16.F32.PACK_AB R146, R31, R146 ;  /* 0x000000921f92723e */ /* 0x000fe200000000ff */
[----:B------:R-:W-:Y:S01]  /*8000*/  VIADD R0, R0, 0xffffffff ;  /* 0xffffffff00007836 */ /* 0x000fe20000000000 */
[----:B------:R-:W-:Y:S01]  /*8010*/  F2FP.F16.F32.PACK_AB R140, R35, R140 ;  /* 0x0000008c238c723e */ /* 0x000fe200000000ff */
[----:B------:R-:W-:Y:S01]  /*8020*/  FADD.FTZ R33, R55, R42 ;  /* 0x0000002a37217221 */ /* 0x000fe20000010000 */
[----:B------:R-:W-:Y:S01]  /*8030*/  F2FP.F16.F32.PACK_AB R142, R41, R142 ;  /* 0x0000008e298e723e */ /* 0x000fe200000000ff */
[----:B------:R-:W0:Y:S01]  /*8040*/  MUFU.EX2 R147, R147 ;  /* 0x0000009300937308 */ /* 0x000e220000000800 */
[----:B-1----:R-:W-:Y:S01]  /*8050*/  FADD.FTZ R3, R145, R40 ;  /* 0x0000002891037221 */ /* 0x002fe20000010000 */
[----:B------:R-:W-:Y:S01]  /*8060*/  FADD.FTZ R42, R134, R33 ;  /* 0x00000021862a7221 */ /* 0x000fe20000010000 */
[----:B------:R-:W-:Y:S01]  /*8070*/  F2FP.F16.F32.PACK_AB R136, R45, R136 ;  /* 0x000000882d88723e */ /* 0x000fe200000000ff */
[-C--:B------:R-:W-:Y:S01]  /*8080*/  FMUL.FTZ R90, R90, R25.reuse ;  /* 0x000000195a5a7220 */ /* 0x080fe20000410000 */
[----:B------:R-:W-:Y:S01]  /*8090*/  F2FP.F16.F32.PACK_AB R138, R51, R138 ;  /* 0x0000008a338a723e */ /* 0x000fe200000000ff */
[----:B------:R-:W-:Y:S01]  /*80a0*/  FADD.FTZ R33, R59, R42 ;  /* 0x0000002a3b217221 */ /* 0x000fe20000010000 */
[----:B------:R-:W-:Y:S01]  /*80b0*/  F2FP.F16.F32.PACK_AB R132, R55, R132 ;  /* 0x000000843784723e */ /* 0x000fe200000000ff */
[----:B------:R-:W1:Y:S01]  /*80c0*/  MUFU.EX2 R24, R24 ;  /* 0x0000001800187308 */ /* 0x000e620000000800 */
[----:B--2---:R-:W-:Y:S01]  /*80d0*/  FADD.FTZ R40, R8, R3 ;  /* 0x0000000308287221 */ /* 0x004fe20000010000 */
[----:B------:R-:W-:Y:S01]  /*80e0*/  FADD.FTZ R42, R128, R33 ;  /* 0x00000021802a7221 */ /* 0x000fe20000010000 */
[----:B------:R-:W-:Y:S01]  /*80f0*/  F2FP.F16.F32.PACK_AB R134, R59, R134 ;  /* 0x000000863b86723e */ /* 0x000fe200000000ff */
[-C--:B------:R-:W-:Y:S01]  /*8100*/  FMUL.FTZ R91, R91, R25.reuse ;  /* 0x000000195b5b7220 */ /* 0x080fe20000410000 */
[C---:B------:R-:W-:Y:S01]  /*8110*/  F2FP.F16.F32.PACK_AB R128, R63.reuse, R128 ;  /* 0x000000803f80723e */ /* 0x040fe200000000ff */
[----:B------:R-:W-:Y:S01]  /*8120*/  FADD.FTZ R33, R63, R42 ;  /* 0x0000002a3f217221 */ /* 0x000fe20000010000 */
[----:B------:R-:W-:Y:S01]  /*8130*/  F2FP.F16.F32.PACK_AB R149, R149, R30 ;  /* 0x0000001e9595723e */ /* 0x000fe200000000ff */
[----:B------:R-:W2:Y:S01]  /*8140*/  MUFU.EX2 R141, R141 ;  /* 0x0000008d008d7308 */ /* 0x000ea20000000800 */
[----:B0-----:R-:W-:Y:S01]  /*8150*/  FADD.FTZ R3, R147, R40 ;  /* 0x0000002893037221 */ /* 0x001fe20000010000 */
[----:B------:R-:W-:Y:S01]  /*8160*/  FADD.FTZ R42, R130, R33 ;  /* 0x00000021822a7221 */ /* 0x000fe20000010000 */
[C---:B------:R-:W-:Y:S01]  /*8170*/  F2FP.F16.F32.PACK_AB R130, R67.reuse, R130 ;  /* 0x000000824382723e */ /* 0x040fe200000000ff */
[----:B------:R-:W-:Y:S01]  /*8180*/  FMUL.FTZ R94, R94, R25 ;  /* 0x000000195e5e7220 */ /* 0x000fe20000410000 */
[----:B------:R-:W-:Y:S01]  /*8190*/  F2FP.F16.F32.PACK_AB R151, R14, R151 ;  /* 0x000000970e97723e */ /* 0x000fe200000000ff */
[----:B------:R-:W-:Y:S01]  /*81a0*/  FADD.FTZ R27, R67, R42 ;  /* 0x0000002a431b7221 */ /* 0x000fe20000010000 */
[----:B------:R-:W-:Y:S01]  /*81b0*/  F2FP.F16.F32.PACK_AB R145, R8, R145 ;  /* 0x000000910891723e */ /* 0x000fe200000000ff */
[----:B------:R-:W0:Y:S01]  /*81c0*/  MUFU.EX2 R10, R10 ;  /* 0x0000000a000a7308 */ /* 0x000e220000000800 */
[----:B-1----:R-:W-:Y:S01]  /*81d0*/  FADD.FTZ R40, R24, R3 ;  /* 0x0000000318287221 */ /* 0x002fe20000010000 */
[----:B------:R-:W-:Y:S01]  /*81e0*/  FADD.FTZ R42, R124, R27 ;  /* 0x0000001b7c2a7221 */ /* 0x000fe20000010000 */
[----:B------:R-:W-:Y:S01]  /*81f0*/  F2FP.F16.F32.PACK_AB R124, R71, R124 ;  /* 0x0000007c477c723e */ /* 0x000fe200000000ff */
[----:B------:R-:W-:Y:S01]  /*8200*/  FMUL.FTZ R95, R95, R25 ;  /* 0x000000195f5f7220 */ /* 0x000fe20000410000 */
[----:B------:R-:W-:Y:S01]  /*8210*/  F2FP.F16.F32.PACK_AB R147, R24, R147 ;  /* 0x000000931893723e */ /* 0x000fe200000000ff */
[----:B------:R-:W-:Y:S01]  /*8220*/  FADD.FTZ R27, R71, R42 ;  /* 0x0000002a471b7221 */ /* 0x000fe20000010000 */
[-C--:B------:R-:W-:Y:S01]  /*8230*/  FMUL.FTZ R98, R98, R25.reuse ;  /* 0x0000001962627220 */ /* 0x080fe20000410000 */
[----:B------:R-:W1:Y:S01]  /*8240*/  MUFU.EX2 R143, R143 ;  /* 0x0000008f008f7308 */ /* 0x000e620000000800 */
[----:B--2---:R-:W-:Y:S01]  /*8250*/  FADD.FTZ R3, R141, R40 ;  /* 0x000000288d037221 */ /* 0x004fe20000010000 */
[----:B------:R-:W-:Y:S01]  /*8260*/  FADD.FTZ R42, R126, R27 ;  /* 0x0000001b7e2a7221 */ /* 0x000fe20000010000 */
[----:B------:R-:W-:Y:S01]  /*8270*/  F2FP.F16.F32.PACK_AB R126, R75, R126 ;  /* 0x0000007e4b7e723e */ /* 0x000fe200000000ff */
[-C--:B------:R-:W-:Y:S01]  /*8280*/  FMUL.FTZ R99, R99, R25.reuse ;  /* 0x0000001963637220 */ /* 0x080fe20000410000 */
[-C--:B------:R-:W-:Y:S01]  /*8290*/  FMUL.FTZ R102, R102, R25.reuse ;  /* 0x0000001966667220 */ /* 0x080fe20000410000 */
[----:B------:R-:W-:Y:S01]  /*82a0*/  FADD.FTZ R27, R75, R42 ;  /* 0x0000002a4b1b7221 */ /* 0x000fe20000010000 */
[----:B------:R-:W-:Y:S01]  /*82b0*/  FMUL.FTZ R103, R103, R25 ;  /* 0x0000001967677220 */ /* 0x000fe20000410000 */
[----:B------:R-:W2:Y:S01]  /*82c0*/  MUFU.EX2 R28, R28 ;  /* 0x0000001c001c7308 */ /* 0x000ea20000000800 */
[----:B0-----:R-:W-:Y:S01]  /*82d0*/  FADD.FTZ R40, R10, R3 ;  /* 0x000000030a287221 */ /* 0x001fe20000010000 */
[----:B------:R-:W-:Y:S01]  /*82e0*/  FADD.FTZ R42, R120, R27 ;  /* 0x0000001b782a7221 */ /* 0x000fe20000010000 */
[----:B------:R-:W-:Y:S01]  /*82f0*/  F2FP.F16.F32.PACK_AB R141, R10, R141 ;  /* 0x0000008d0a8d723e */ /* 0x000fe200000000ff */
        /* <DEDUP_REMOVED lines=9> */
[----:B------:R-:W-:-:S03]  /*8390*/  FMUL.FTZ R119, R119, R25 ;  /* 0x0000001977777220 */ /* 0x000fc60000410000 */
        /* <DEDUP_REMOVED lines=56> */
[----:B------:R-:W-:-:S03]  /*8720*/  F2FP.F16.F32.PACK_AB R121, R78, R77 ;  /* 0x0000004d4e79723e */ /* 0x000fc600000000ff */
[----:B0-----:R-:W-:-:S04]  /*8730*/  FADD.FTZ R40, R123, R40 ;  /* 0x000000287b287221 */ /* 0x001fc80000010000 */
[C---:B-1----:R-:W-:Y:S01]  /*8740*/  FADD.FTZ R2, R81.reuse, R40 ;  /* 0x0000002851027221 */ /* 0x042fe20000010000 */
[----:B------:R-:W-:Y:S01]  /*8750*/  F2FP.F16.F32.PACK_AB R123, R81, R123 ;  /* 0x0000007b517b723e */ /* 0x000fe200000000ff */
[----:B------:R-:W-:Y:S06]  /*8760*/  @P2 BRA `(.L_x_11355) ;  /* 0xffffffc800d42947 */ /* 0x000fec000383ffff */
[----:B------:R-:W-:Y:S01]  /*8770*/  IMAD.MOV.U32 R6, RZ, RZ, R12 ;  /* 0x000000ffff067224 */ /* 0x000fe200078e000c */
[----:B------:R-:W-:Y:S01]  /*8780*/  UMOV UR39, UR27 ;  /* 0x0000001b00277c82 */ /* 0x000fe20008000000 */
[----:B------:R-:W-:Y:S01]  /*8790*/  IMAD.MOV.U32 R7, RZ, RZ, R20 ;  /* 0x000000ffff077224 */ /* 0x000fe200078e0014 */
[----:B------:R-:W-:-:S06]  /*87a0*/  UMOV UR38, UR26 ;  /* 0x0000001a00267c82 */ /* 0x000fcc0008000000 */
.L_x_11338:
        /* <DEDUP_REMOVED lines=19> */
.L_x_11357:
[----:B------:R-:W-:-:S11]  /*88e0*/  UISETP.NE.AND UP0, UPT, UR15, 0x1, UPT ;  /* 0x000000010f00788c */ /* 0x000fd6000bf05270 */
[----:B------:R-:W-:Y:S02]  /*88f0*/  @UP0 ULDC.64 UR18, c[0x0][0x9e8] ;  /* 0x00027a0000120ab9 */ /* 0x000fe40000000a00 */
[----:B------:R-:W-:-:S04]  /*8900*/  UIMAD.WIDE.U32 UR6, UR11, UR18, URZ ;  /* 0x000000120b0672a5 */ /* 0x000fc8000f8e003f */
[----:B------:R-:W-:-:S12]  /*8910*/  @UP0 USHF.R.U32.HI UR11, URZ, UR19, UR7 ;  /* 0x000000133f0b0299 */ /* 0x000fd80008011607 */
.L_x_11358:
[----:B------:R-:W-:-:S04]  /*8920*/  UIMAD UR11, UR11, UR15, URZ ;  /* 0x0000000f0b0b72a4 */ /* 0x000fc8000f8e023f */
[----:B------:R-:W-:-:S04]  /*8930*/  UISETP.LT.AND UP0, UPT, UR14, UR11, UPT ;  /* 0x0000000b0e00728c */ /* 0x000fc8000bf01270 */
[----:B------:R-:W-:-:S12]  /*8940*/  USEL UR14, UR14, UR11, !UP0 ;  /* 0x0000000b0e0e7287 */ /* 0x000fd8000c000000 */
.L_x_11356:
        /* <DEDUP_REMOVED lines=14> */
.L_x_11368:
        /* <DEDUP_REMOVED lines=9> */
.L_x_11361:
[----:B------:R-:W-:Y:S01]  /*8ac0*/  ULEA UR6, UR39, UR45, 0x3 ;  /* 0x0000002d27067291 */ /* 0x000fe2000f8e183f */
[----:B------:R-:W-:-:S05]  /*8ad0*/  IMAD.U32 R6, RZ, RZ, UR38 ;  /* 0x00000026ff067e24 */ /* 0x000fca000f8e00ff */
[----:B------:R-:W-:-:S04]  /*8ae0*/  SHF.L.U32 R6, R6, 0x1f, RZ ;  /* 0x0000001f06067819 */ /* 0x000fc800000006ff */
[----:B------:R0:W1:Y:S01]  /*8af0*/  SYNCS.PHASECHK.TRANS64.TRYWAIT P2, [UR6+0x16830], R6 ;  /* 0x01683006ff0075a7 */ /* 0x0000620008040146 */
[----:B------:R-:W-:Y:S05]  /*8b00*/  @!P0 BRA `(.L_x_11362) ;  /* 0x0000000000048947 */ /* 0x000fea0003800000 */
[----:B------:R-:W-:Y:S01]  /*8b10*/  BPT.TRAP 0x1 ;  /* 0x000000040000795c */ /* 0x000fe20000300000 */
.L_x_11362:
[----:B-1----:R-:W-:Y:S05]  /*8b20*/  @P2 BRA `(.L_x_11360) ;  /* 0x0000000000082947 */ /* 0x002fea0003800000 */
[----:B------:R-:W1:Y:S02]  /*8b30*/  SYNCS.PHASECHK.TRANS64.TRYWAIT P2, [UR6+0x16830], R6 ;  /* 0x01683006ff0075a7 */ /* 0x000e640008040146 */
[----:B-1----:R-:W-:Y:S05]  /*8b40*/  @!P2 BRA `(.L_x_11363) ;  /* 0x000000c00058a947 */ /* 0x002fea0003800000 */
.L_x_11360:
        /* <DEDUP_REMOVED lines=27> */
.L_x_11365:
[----:B------:R-:W-:Y:S01]  /*8d00*/  ULEA UR6, UR22, UR45, 0x3 ;  /* 0x0000002d16067291 */ /* 0x000fe2000f8e183f */
[----:B------:R-:W-:-:S05]  /*8d10*/  IMAD.U32 R6, RZ, RZ, UR26 ;  /* 0x0000001aff067e24 */ /* 0x000fca000f8e00ff */
[----:B------:R-:W-:-:S04]  /*8d20*/  SHF.L.U32 R6, R6, 0x1f, RZ ;  /* 0x0000001f06067819 */ /* 0x000fc800000006ff */
[----:B------:R0:W1:Y:S01]  /*8d30*/  SYNCS.PHASECHK.TRANS64.TRYWAIT P2, [UR6+0x16850], R6 ;  /* 0x01685006ff0075a7 */ /* 0x0000620008040146 */
[----:B------:R-:W-:Y:S05]  /*8d40*/  @!P0 BRA `(.L_x_11366) ;  /* 0x0000000000048947 */ /* 0x000fea0003800000 */
[----:B------:R-:W-:Y:S01]  /*8d50*/  BPT.TRAP 0x1 ;  /* 0x000000040000795c */ /* 0x000fe20000300000 */
.L_x_11366:
[----:B-1----:R-:W-:Y:S05]  /*8d60*/  @P2 BRA `(.L_x_11364) ;  /* 0x0000000000082947 */ /* 0x002fea0003800000 */
[----:B------:R-:W1:Y:S02]  /*8d70*/  SYNCS.PHASECHK.TRANS64.TRYWAIT P2, [UR6+0x16850], R6 ;  /* 0x01685006ff0075a7 */ /* 0x000e640008040146 */
[----:B-1----:R-:W-:Y:S05]  /*8d80*/  @!P2 BRA `(.L_x_11367) ;  /* 0x000000bc00e0a947 */ /* 0x002fea0003800000 */
.L_x_11364:
        /* <DEDUP_REMOVED lines=9> */
[----:B------:R-:W0:Y:S01]  /*8e20*/  MUFU.TANH R11, R11 ;  /* 0x0000000b000b7308 */ /* 0x000e220000002400 */
[----:B------:R-:W-:Y:S01]  /*8e30*/  FMUL.FTZ R21, R32, UR24 ;  /* 0x0000001820157c20 */ /* 0x000fe20008410000 */
[----:B------:R-:W-:Y:S01]  /*8e40*/  FMUL.FTZ R24, R33, UR24 ;  /* 0x0000001821187c20 */ /* 0x000fe20008410000 */
[----:B------:R-:W-:Y:S01]  /*8e50*/  ULEA UR11, UR22, UR6, 0xa ;  /* 0x00000006160b7291 */ /* 0x000fe2000f8e503f */
[----:B------:R-:W-:Y:S01]  /*8e60*/  FMUL.FTZ R12, R27, UR24 ;  /* 0x000000181b0c7c20 */ /* 0x000fe20008410000 */
[----:B------:R-:W-:Y:S01]  /*8e70*/  FMUL.FTZ R27, R36, UR24 ;  /* 0x00000018241b7c20 */ /* 0x000fe20008410000 */
[----:B------:R-:W-:Y:S01]  /*8e80*/  FMUL.FTZ R29, R37, UR24 ;  /* 0x00000018251d7c20 */ /* 0x000fe20008410000 */
[----:B------:R-:W-:Y:S01]  /*8e90*/  FMUL.FTZ R37, R45, UR24 ;  /* 0x000000182d257c20 */ /* 0x000fe20008410000 */
[----:B------:R-:W1:Y:S01]  /*8ea0*/  MUFU.TANH R6, R6 ;  /* 0x0000000600067308 */ /* 0x000e620000002400 */
[----:B------:R-:W-:Y:S01]  /*8eb0*/  FMUL.FTZ R45, R54, UR24 ;  /* 0x00000018362d7c20 */ /* 0x000fe20008410000 */
[----:B------:R-:W-:Y:S01]  /*8ec0*/  UMOV UR6, UR11 ;  /* 0x0000000b00067c82 */ /* 0x000fe20008000000 */
[----:B------:R-:W-:Y:S01]  /*8ed0*/  FMUL.FTZ R28, R38, UR24 ;  /* 0x00000018261c7c20 */ /* 0x000fe20008410000 */
[----:B------:R-:W-:Y:S01]  /*8ee0*/  HGMMA.64x64x16.F32 R88, R148, gdesc[UR4].tnspB, R88, gsb0 ;  /* 0x40e0000494587df0 */ /* 0x000fe20008000858 */
[----:B------:R-:W-:Y:S01]  /*8ef0*/  UIADD3 UR6, UR11, 0x80, URZ ;  /* 0x000000800b067890 */ /* 0x000fe2000fffe03f */
[----:B------:R-:W-:Y:S01]  /*8f00*/  FMUL.FTZ R38, R47, UR24 ;  /* 0x000000182f267c20 */ /* 0x000fe20008410000 */
[----:B------:R-:W-:Y:S01]  /*8f10*/  UMOV UR7, 0x40000040 ;  /* 0x4000004000077882 */ /* 0x000fe20000000000 */
        /* <DEDUP_REMOVED lines=61> */
[----:B------:R-:W1:Y:S01]  /*92f0*/  S2R R153, SR_TID.X ;  /* 0x0000000000997919 */ /* 0x000e620000002100 */
[----:B------:R-:W-:-:S02]  /*9300*/  UMOV UR26, UR38 ;  /* 0x00000026001a7c82 */ /* 0x000fc40008000000 */
        /* <DEDUP_REMOVED lines=8> */
[----:B------:R-:W-:Y:S01]  /*9390*/  HGMMA.64x64x16.F32 R88, R144, gdesc[UR4].tnspB, R88, gsb0 ;  /* 0x40e0000490587df0 */ /* 0x000fe20008000858 */
[----:B------:R-:W-:Y:S01]  /*93a0*/  UIADD3 UR6, UR11, 0x100, URZ ;  /* 0x000001000b067890 */ /* 0x000fe2000fffe03f */
[----:B------:R-:W-:Y:S01]  /*93b0*/  FMUL.FTZ R58, R72, UR24 ;  /* 0x00000018483a7c20 */ /* 0x000fe20008410000 */
[----:B------:R-:W-:-:S03]  /*93c0*/  UMOV UR7, 0x40000040 ;  /* 0x4000004000077882 */ /* 0x000fc60000000000 */
[----:B------:R-:W3:Y:S01]  /*93d0*/  MUFU.TANH R41, R41 ;  /* 0x0000002900297308 */ /* 0x000ee20000002400 */
[----:B--2---:R-:W-:Y:S02]  /*93e0*/  FMNMX.FTZ R60, R37, R60, !PT ;  /* 0x0000003c253c7209 */ /* 0x004fe40007810000 */
[----:B-1----:R-:W-:Y:S02]  /*93f0*/  SHF.R.U32.HI R152, RZ, 0x7, R153 ;  /* 0x00000007ff987819 */ /* 0x002fe40000011699 */
[----:B------:R-:W-:-:S03]  /*9400*/  ISETP.GE.U32.AND P2, PT, R153, 0x180, PT ;  /* 0x000001809900780c */ /* 0x000fc60003f46070 */
[----:B------:R-:W1:Y:S01]  /*9410*/  MUFU.TANH R43, R43 ;  /* 0x0000002b002b7308 */ /* 0x000e620000002400 */
[----:B0-----:R-:W-:-:S07]  /*9420*/  FMNMX.FTZ R60, R39, R60, !PT ;  /* 0x0000003c273c7209 */ /* 0x001fce0007810000 */
[----:B------:R-:W0:Y:S01]  /*9430*/  MUFU.TANH R44, R44 ;  /* 0x0000002c002c7308 */ /* 0x000e220000002400 */
[----:B---3--:R-:W-:-:S07]  /*9440*/  FMNMX.FTZ R60, R41, R60, !PT ;  /* 0x0000003c293c7209 */ /* 0x008fce0007810000 */
        /* <DEDUP_REMOVED lines=11> */
[----:B------:R-:W-:-:S06]  /*9500*/  FMUL.FTZ R62, R80, UR24 ;  /* 0x00000018503e7c20 */ /* 0x000fcc0008410000 */
[----:B------:R-:W0:Y:S01]  /*9510*/  MUFU.TANH R55, R55 ;  /* 0x0000003700377308 */ /* 0x000e220000002400 */
[----:B--2---:R-:W-:Y:S01]  /*9520*/  FMNMX.FTZ R7, R52, R7, !PT ;  /* 0x0000000734077209 */ /* 0x004fe20007810000 */
[----:B------:R-:W-:Y:S02]  /*9530*/  WARPGROUP.DEPBAR.LE gsb0, 0x0 ;  /* 0x00008000000079c5 */ /* 0x000fe40000010000 */
[----:B------:R-:W-:-:S04]  /*9540*/  WARPGROUP.ARRIVE ;  /* 0x00000000000079c5 */ /* 0x000fc80000000000 */
[----:B------:R-:W2:Y:S01]  /*9550*/  MUFU.TANH R56, R56 ;  /* 0x0000003800387308 */ /* 0x000ea20000002400 */
[----:B-1----:R-:W-:Y:S01]  /*9560*/  FMNMX.FTZ R68, R54, R7, !PT ;  /* 0x0000000736447209 */ /* 0x002fe20007810000 */
[----:B------:R-:W-:Y:S01]  /*9570*/  HGMMA.64x64x16.F32 R88, R140, gdesc[UR4].tnspB, R88, gsb0 ;  /* 0x40e000048c587df0 */ /* 0x000fe20008000858 */
[----:B------:R-:W-:Y:S02]  /*9580*/  UIADD3 UR6, UR11, 0x180, URZ ;  /* 0x000001800b067890 */ /* 0x000fe4000fffe03f */
[----:B0-----:R-:W-:Y:S01]  /*9590*/  FMNMX.FTZ R7, R55, R68, !PT ;  /* 0x0000004437077209 */ /* 0x001fe20007810000 */
[----:B------:R-:W-:Y:S02]  /*95a0*/  UMOV UR7, 0x40000040 ;  /* 0x4000004000077882 */ /* 0x000fe40000000000 */
[----:B------:R-:W0:Y:S08]  /*95b0*/  MUFU.TANH R57, R57 ;  /* 0x0000003900397308 */ /* 0x000e300000002400 */
        /* <DEDUP_REMOVED lines=25> */
[----:B------:R-:W-:Y:S01]  /*9750*/  HGMMA.64x64x16.F32 R88, R136, gdesc[UR4].tnspB, R88, gsb0 ;  /* 0x40e0000488587df0 */ /* 0x000fe20008000858 */
[----:B------:R-:W-:Y:S01]  /*9760*/  UIADD3 UR6, UR11, 0x200, URZ ;  /* 0x000002000b067890 */ /* 0x000fe2000fffe03f */
[----:B------:R-:W-:-:S02]  /*9770*/  UMOV UR7, 0x40000040 ;  /* 0x4000004000077882 */ /* 0x000fc40000000000 */
[----:B------:R-:W2:Y:S02]  /*9780*/  SHFL.BFLY PT, R76, R7, 0x2, 0x1f ;  /* 0x0c401f00074c7f89 */ /* 0x000ea400000e0000 */
[----:B------:R-:W3:Y:S08]  /*9790*/  MUFU.TANH R14, R14 ;  /* 0x0000000e000e7308 */ /* 0x000ef00000002400 */
[----:B------:R-:W4:Y:S08]  /*97a0*/  MUFU.TANH R20, R20 ;  /* 0x0000001400147308 */ /* 0x000f300000002400 */
[----:B------:R-:W5:Y:S01]  /*97b0*/  MUFU.TANH R25, R25 ;  /* 0x0000001900197308 */ /* 0x000f620000002400 */
[----:B--2---:R-:W-:Y:S01]  /*97c0*/  FMNMX.FTZ R80, R7, R76, !PT ;  /* 0x0000004c07507209 */ /* 0x004fe20007810000 */
[----:B------:R-:W-:-:S06]  /*97d0*/  FMUL.FTZ R76, R83, UR24 ;  /* 0x00000018534c7c20 */ /* 0x000fcc0008410000 */
[----:B------:R-:W2:Y:S01]  /*97e0*/  MUFU.TANH R26, R26 ;  /* 0x0000001a001a7308 */ /* 0x000ea20000002400 */
[----:B------:R-:W0:Y:S07]  /*97f0*/  SHFL.BFLY PT, R7, R80, 0x1, 0x1f ;  /* 0x0c201f0050077f89 */ /* 0x000e2e00000e0000 */
[----:B------:R-:W2:Y:S08]  /*9800*/  MUFU.TANH R28, R28 ;  /* 0x0000001c001c7308 */ /* 0x000eb00000002400 */
[----:B------:R-:W2:Y:S08]  /*9810*/  MUFU.TANH R30, R30 ;  /* 0x0000001e001e7308 */ /* 0x000eb00000002400 */
[----:B------:R-:W2:Y:S01]  /*9820*/  MUFU.TANH R33, R33 ;  /* 0x0000002100217308 */ /* 0x000ea20000002400 */
[----:B0-----:R-:W-:-:S05]  /*9830*/  FMNMX.FTZ R7, R80, R7, !PT ;  /* 0x0000000750077209 */ /* 0x001fca0007810000 */
[C---:B------:R-:W-:Y:S02]  /*9840*/  FMUL.FTZ R80, R7.reuse, UR10 ;  /* 0x0000000a07507c20 */ /* 0x040fe40008410000 */
[----:B------:R-:W0:Y:S01]  /*9850*/  MUFU.TANH R34, R34 ;  /* 0x0000002200227308 */ /* 0x000e220000002400 */
[----:B------:R-:W-:Y:S01]  /*9860*/  FADD.FTZ R8, -R7, R8 ;  /* 0x0000000807087221 */ /* 0x000fe20000010100 */
        /* <DEDUP_REMOVED lines=8> */
[--C-:B------:R-:W-:Y:S01]  /*98f0*/  FFMA.FTZ R24, R24, UR10, -R80.reuse ;  /* 0x0000000a18187c23 */ /* 0x100fe20008010850 */
[----:B---3--:R-:W-:Y:S01]  /*9900*/  FMNMX.FTZ R21, R14, R13, !PT ;  /* 0x0000000d0e157209 */ /* 0x008fe20007810000 */
[--C-:B------:R-:W-:Y:S01]  /*9910*/  FFMA.FTZ R146, R27, UR10, -R80.reuse ;  /* 0x0000000a1b927c23 */ /* 0x100fe20008010850 */
[----:B------:R-:W-:Y:S01]  /*9920*/  FFMA.FTZ R27, R29, UR10, -R80 ;  /* 0x0000000a1d1b7c23 */ /* 0x000fe20008010850 */
[----:B------:R-:W-:-:S02]  /*9930*/  WARPGROUP.DEPBAR.LE gsb0, 0x0 ;  /* 0x00008000000079c5 */ /* 0x000fc40000010000 */
[----:B------:R-:W-:Y:S01]  /*9940*/  WARPGROUP.ARRIVE ;  /* 0x00000000000079c5 */ /* 0x000fe20000000000 */
[----:B----4-:R-:W-:Y:S01]  /*9950*/  FMNMX.FTZ R6, R20, R21, !PT ;  /* 0x0000001514067209 */ /* 0x010fe20007810000 */
[----:B------:R-:W3:Y:S01]  /*9960*/  MUFU.TANH R38, R38 ;  /* 0x0000002600267308 */ /* 0x000ee20000002400 */
[--C-:B------:R-:W-:Y:S01]  /*9970*/  FFMA.FTZ R136, R39, UR10, -R80.reuse ;  /* 0x0000000a27887c23 */ /* 0x100fe20008010850 */
[--C-:B------:R-:W-:Y:S01]  /*9980*/  FFMA.FTZ R138, R43, UR10, -R80.reuse ;  /* 0x0000000a2b8a7c23 */ /* 0x100fe20008010850 */
[----:B-----5:R-:W-:Y:S01]  /*9990*/  FMNMX.FTZ R21, R25, R6, !PT ;  /* 0x0000000619157209 */ /* 0x020fe20007810000 */
        /* <DEDUP_REMOVED lines=9> */
[----:B------:R-:W-:Y:S01]  /*9a30*/  FMUL.FTZ R8, R8, UR10 ;  /* 0x0000000a08087c20 */ /* 0x000fe20008410000 */
[--C-:B------:R-:W-:Y:S01]  /*9a40*/  FFMA.FTZ R11, R11, UR10, -R80.reuse ;  /* 0x0000000a0b0b7c23 */ /* 0x100fe20008010850 */
[--C-:B------:R-:W-:Y:S01]  /*9a50*/  FFMA.FTZ R15, R15, UR10, -R80.reuse ;  /* 0x0000000a0f0f7c23 */ /* 0x100fe20008010850 */
[----:B------:R-:W-:Y:S01]  /*9a60*/  FMNMX.FTZ R6, R30, R21, !PT ;  /* 0x000000151e067209 */ /* 0x000fe20007810000 */
[----:B------:R-:W4:Y:S01]  /*9a70*/  MUFU.TANH R42, R42 ;  /* 0x0000002a002a7308 */ /* 0x000f220000002400 */
[--C-:B------:R-:W-:Y:S01]  /*9a80*/  FFMA.FTZ R65, R65, UR10, -R80.reuse ;  /* 0x0000000a41417c23 */ /* 0x100fe20008010850 */
[----:B------:R-:W-:Y:S01]  /*9a90*/  FFMA.FTZ R68, R68, UR10, -R80 ;  /* 0x0000000a44447c23 */ /* 0x000fe20008010850 */
[----:B------:R-:W-:-:S04]  /*9aa0*/  FMNMX.FTZ R21, R33, R6, !PT ;  /* 0x0000000621157209 */ /* 0x000fc80007810000 */
[----:B0-----:R-:W-:Y:S01]  /*9ab0*/  FMNMX.FTZ R21, R34, R21, !PT ;  /* 0x0000001522157209 */ /* 0x001fe20007810000 */
[----:B------:R-:W0:Y:S03]  /*9ac0*/  MUFU.TANH R45, R45 ;  /* 0x0000002d002d7308 */ /* 0x000e260000002400 */
[----:B-1----:R-:W-:-:S04]  /*9ad0*/  FMNMX.FTZ R21, R36, R21, !PT ;  /* 0x0000001524157209 */ /* 0x002fc80007810000 */
[----:B---3--:R-:W-:Y:S01]  /*9ae0*/  FMNMX.FTZ R21, R38, R21, !PT ;  /* 0x0000001526157209 */ /* 0x008fe20007810000 */
[----:B------:R-:W1:Y:S03]  /*9af0*/  MUFU.TANH R46, R46 ;  /* 0x0000002e002e7308 */ /* 0x000e660000002400 */
[----:B--2---:R-:W-:-:S04]  /*9b00*/  FMNMX.FTZ R21, R40, R21, !PT ;  /* 0x0000001528157209 */ /* 0x004fc80007810000 */
[----:B----4-:R-:W-:Y:S01]  /*9b10*/  FMNMX.FTZ R6, R42, R21, !PT ;  /* 0x000000152a067209 */ /* 0x010fe20007810000 */
[----:B------:R-:W2:Y:S01]  /*9b20*/  MUFU.TANH R49, R49 ;  /* 0x0000003100317308 */ /* 0x000ea20000002400 */
[--C-:B------:R-:W-:Y:S01]  /*9b30*/  FFMA.FTZ R21, R37, UR10, -R80.reuse ;  /* 0x0000000a25157c23 */ /* 0x100fe20008010850 */
[--C-:B------:R-:W-:Y:S01]  /*9b40*/  FFMA.FTZ R37, R44, UR10, -R80.reuse ;  /* 0x0000000a2c257c23 */ /* 0x100fe20008010850 */
[----:B0-----:R-:W-:Y:S01]  /*9b50*/  FMNMX.FTZ R31, R45, R6, !PT ;  /* 0x000000062d1f7209 */ /* 0x001fe20007810000 */
[----:B------:R-:W-:-:S04]  /*9b60*/  FFMA.FTZ R44, R58, UR10, -R80 ;  /* 0x0000000a3a2c7c23 */ /* 0x000fc80008010850 */
[----:B------:R-:W0:Y:S01]  /*9b70*/  MUFU.TANH R50, R50 ;  /* 0x0000003200327308 */ /* 0x000e220000002400 */
[----:B-1----:R-:W-:-:S07]  /*9b80*/  FMNMX.FTZ R6, R46, R31, !PT ;  /* 0x0000001f2e067209 */ /* 0x002fce0007810000 */
[----:B------:R-:W1:Y:S01]  /*9b90*/  MUFU.TANH R53, R53 ;  /* 0x0000003500357308 */ /* 0x000e620000002400 */
[----:B--2---:R-:W-:-:S07]  /*9ba0*/  FMNMX.FTZ R31, R49, R6, !PT ;  /* 0x00000006311f7209 */ /* 0x004fce0007810000 */
[----:B------:R-:W2:Y:S01]  /*9bb0*/  MUFU.TANH R63, R63 ;  /* 0x0000003f003f7308 */ /* 0x000ea20000002400 */
[----:B0-----:R-:W-:Y:S01]  /*9bc0*/  FMNMX.FTZ R6, R50, R31, !PT ;  /* 0x0000001f32067209 */ /* 0x001fe20007810000 */
[----:B------:R-:W-:-:S06]  /*9bd0*/  FFMA.FTZ R31, R41, UR10, -R80 ;  /* 0x0000000a291f7c23 */ /* 0x000fcc0008010850 */
[----:B------:R-:W0:Y:S01]  /*9be0*/  MUFU.TANH R66, R66 ;  /* 0x0000004200427308 */ /* 0x000e220000002400 */
[----:B-1----:R-:W-:-:S07]  /*9bf0*/  FMNMX.FTZ R6, R53, R6, !PT ;  /* 0x0000000635067209 */ /* 0x002fce0007810000 */
[----:B------:R-:W1:Y:S01]  /*9c00*/  MUFU.TANH R67, R67 ;  /* 0x0000004300437308 */ /* 0x000e620000002400 */
        /* <DEDUP_REMOVED lines=9> */
[----:B0-----:R-:W-:Y:S01]  /*9ca0*/  FMNMX.FTZ R6, R66, R35, !PT ;  /* 0x0000002342067209 */ /* 0x001fe20007810000 */
[----:B------:R-:W-:-:S04]  /*9cb0*/  UMOV UR7, 0x40000040 ;  /* 0x4000004000077882 */ /* 0x000fc80000000000 */
        /* <DEDUP_REMOVED lines=10> */
[--C-:B------:R-:W-:Y:S01]  /*9d60*/  FFMA.FTZ R35, R48, UR10, -R80.reuse ;  /* 0x0000000a30237c23 */ /* 0x100fe20008010850 */
[----:B------:R-:W-:-:S05]  /*9d70*/  FFMA.FTZ R48, R60, UR10, -R80 ;  /* 0x0000000a3c307c23 */ /* 0x000fca0008010850 */
        /* <DEDUP_REMOVED lines=8> */
[--C-:B------:R-:W-:Y:S01]  /*9e00*/  FFMA.FTZ R39, R52, UR10, -R80.reuse ;  /* 0x0000000a34277c23 */ /* 0x100fe20008010850 */
[--C-:B------:R-:W-:Y:S01]  /*9e10*/  FFMA.FTZ R52, R62, UR10, -R80.reuse ;  /* 0x0000000a3e347c23 */ /* 0x100fe20008010850 */
[----:B------:R-:W-:Y:S02]  /*9e20*/  WARPGROUP.DEPBAR.LE gsb0, 0x0 ;  /* 0x00008000000079c5 */ /* 0x000fe40000010000 */
[----:B------:R-:W-:Y:S01]  /*9e30*/  WARPGROUP.ARRIVE ;  /* 0x00000000000079c5 */ /* 0x000fe20000000000 */
[----:B-1----:R-:W-:Y:S01]  /*9e40*/  FMNMX.FTZ R41, R77, R6, !PT ;  /* 0x000000064d297209 */ /* 0x002fe20007810000 */
[----:B------:R0:W-:Y:S04]  /*9e50*/  MUFU.EX2 R13, R24 ;  /* 0x00000018000d7308 */ /* 0x0001e80000000800 */
[----:B------:R-:W-:Y:S01]  /*9e60*/  HGMMA.64x64x16.F32 R88, R124, gdesc[UR4].tnspB, R88, gsb0 ;  /* 0x40e000047c587df0 */ /* 0x000fe20008000858 */
[----:B------:R-:W-:Y:S01]  /*9e70*/  UIADD3 UR6, UR11, 0x380, URZ ;  /* 0x000003800b067890 */ /* 0x000fe2000fffe03f */
[----:B--2---:R-:W-:Y:S01]  /*9e80*/  FMNMX.FTZ R6, R78, R41, !PT ;  /* 0x000000294e067209 */ /* 0x004fe20007810000 */
[----:B------:R-:W-:Y:S01]  /*9e90*/  UMOV UR7, 0x40000040 ;  /* 0x4000004000077882 */ /* 0x000fe20000000000 */
[----:B------:R-:W-:Y:S01]  /*9ea0*/  MUFU.EX2 R8, R8 ;  /* 0x0000000800087308 */ /* 0x000fe20000000800 */
[--C-:B0-----:R-:W-:Y:S01]  /*9eb0*/  FFMA.FTZ R24, R54, UR10, -R80.reuse ;  /* 0x0000000a36187c23 */ /* 0x101fe20008010850 */
[--C-:B------:R-:W-:Y:S01]  /*9ec0*/  FFMA.FTZ R41, R55, UR10, -R80.reuse ;  /* 0x0000000a37297c23 */ /* 0x100fe20008010850 */
[----:B------:R-:W0:Y:S01]  /*9ed0*/  SHFL.BFLY PT, R47, R6, 0x2, 0x1f ;  /* 0x0c401f00062f7f89 */ /* 0x000e2200000e0000 */
[----:B------:R-:W-:-:S04]  /*9ee0*/  FFMA.FTZ R55, R64, UR10, -R80 ;  /* 0x0000000a40377c23 */ /* 0x000fc80008010850 */
[----:B------:R-:W1:Y:S08]  /*9ef0*/  MUFU.EX2 R11, R11 ;  /* 0x0000000b000b7308 */ /* 0x000e700000000800 */
[----:B------:R-:W2:Y:S08]  /*9f00*/  MUFU.EX2 R148, R148 ;  /* 0x0000009400947308 */ /* 0x000eb00000000800 */
[----:B------:R-:W3:Y:S01]  /*9f10*/  MUFU.EX2 R150, R150 ;  /* 0x0000009600967308 */ /* 0x000ee20000000800 */
[----:B-1----:R-:W-:Y:S01]  /*9f20*/  FFMA.FTZ R3, R8, R3, R11 ;  /* 0x0000000308037223 */ /* 0x002fe2000001000b */
[----:B0-----:R-:W-:Y:S01]  /*9f30*/  FMNMX.FTZ R54, R6, R47, !PT ;  /* 0x0000002f06367209 */ /* 0x001fe20007810000 */
[----:B------:R-:W-:-:S04]  /*9f40*/  FFMA.FTZ R47, R59, UR10, -R80 ;  /* 0x0000000a3b2f7c23 */ /* 0x000fc80008010850 */
[----:B------:R-:W0:Y:S01]  /*9f50*/  SHFL.BFLY PT, R57, R54, 0x1, 0x1f ;  /* 0x0c201f0036397f89 */ /* 0x000e2200000e0000 */
[----:B------:R-:W-:Y:S01]  /*9f60*/  MUFU.EX2 R15, R15 ;  /* 0x0000000f000f7308 */ /* 0x000fe20000000800 */
[C---:B--2---:R-:W-:Y:S01]  /*9f70*/  FADD.FTZ R3, R148.reuse, R3 ;  /* 0x0000000394037221 */ /* 0x044fe20000010000 */
[----:B------:R-:W-:-:S06]  /*9f80*/  F2FP.F16.F32.PACK_AB R148, R148, R11 ;  /* 0x0000000b9494723e */ /* 0x000fcc00000000ff */
[----:B------:R-:W-:Y:S08]  /*9f90*/  MUFU.EX2 R144, R144 ;  /* 0x0000009000907308 */ /* 0x000ff00000000800 */
[----:B------:R-:W-:Y:S01]  /*9fa0*/  MUFU.EX2 R146, R146 ;  /* 0x0000009200927308 */ /* 0x000fe20000000800 */
[----:B0-----:R-:W-:-:S07]  /*9fb0*/  FMNMX.FTZ R6, R54, R57, !PT ;  /* 0x0000003936067209 */ /* 0x001fce0007810000 */
[----:B------:R-:W-:Y:S01]  /*9fc0*/  MUFU.EX2 R27, R27 ;  /* 0x0000001b001b7308 */ /* 0x000fe20000000800 */
[C---:B------:R-:W-:Y:S01]  /*9fd0*/  FMUL.FTZ R59, R6.reuse, UR10 ;  /* 0x0000000a063b7c20 */ /* 0x040fe20008410000 */
[----:B------:R-:W-:-:S03]  /*9fe0*/  FADD.FTZ R56, -R6, R9 ;  /* 0x0000000906387221 */ /* 0x000fc60000010100 */
[--C-:B------:R-:W-:Y:S01]  /*9ff0*/  FFMA.FTZ R145, R25, UR10, -R59.reuse ;  /* 0x0000000a19917c23 */ /* 0x100fe2000801083b */
[----:B------:R-:W-:Y:S02]  /*a000*/  IMAD.U32 R25, RZ, RZ, UR39 ;  /* 0x00000027ff197e24 */ /* 0x000fe4000f8e00ff */
[--C-:B------:R-:W-:Y:S01]  /*a010*/  FFMA.FTZ R10, R10, UR10, -R59.reuse ;  /* 0x0000000a0a0a7c23 */ /* 0x100fe2000801083b */
[----:B------:R-:W-:Y:S01]  /*a020*/  FMUL.FTZ R56, R56, UR10 ;  /* 0x0000000a38387c20 */ /* 0x000fe20008410000 */
[--C-:B------:R-:W-:Y:S01]  /*a030*/  FFMA.FTZ R149, R12, UR10, -R59.reuse ;  /* 0x0000000a0c957c23 */ /* 0x100fe2000801083b */
[----:B------:R-:W-:Y:S01]  /*a040*/  FFMA.FTZ R141, R33, UR10, -R59 ;  /* 0x0000000a218d7c23 */ /* 0x000fe2000801083b */
[----:B------:R-:W-:Y:S01]  /*a050*/  @!P1 LEA R25, R25, UR45, 0x3 ;  /* 0x0000002d19199c11 */ /* 0x000fe2000f8e18ff */
[----:B------:R0:W-:Y:S01]  /*a060*/  MUFU.EX2 R57, R56 ;  /* 0x0000003800397308 */ /* 0x0001e20000000800 */
[----:B------:R-:W-:Y:S01]  /*a070*/  VIADD R33, R152, 0x9 ;  /* 0x0000000998217836 */ /* 0x000fe20000000000 */
[----:B------:R-:W-:-:S02]  /*a080*/  WARPGROUP.DEPBAR.LE gsb0, 0x0 ;  /* 0x00008000000079c5 */ /* 0x000fc40000010000 */
[----:B------:R-:W-:Y:S01]  /*a090*/  WARPGROUP.ARRIVE ;  /* 0x00000000000079c5 */ /* 0x000fe20000000000 */
[--C-:B------:R-:W-:Y:S01]  /*a0a0*/  FFMA.FTZ R151, R14, UR10, -R59.reuse ;  /* 0x0000000a0e977c23 */ /* 0x100fe2000801083b */
[----:B------:R-:W-:Y:S01]  /*a0b0*/  @!P1 VIADD R25, R25, 0x16840 ;  /* 0x0001684019199836 */ /* 0x000fe20000000000 */
[----:B------:R-:W-:Y:S01]  /*a0c0*/  SEL R33, R33, 0x9, !P2 ;  /* 0x0000000921217807 */ /* 0x000fe20005000000 */
[----:B------:R-:W1:Y:S01]  /*a0d0*/  MUFU.EX2 R10, R10 ;  /* 0x0000000a000a7308 */ /* 0x000e620000000800 */
[----:B------:R-:W-:Y:S01]  /*a0e0*/  FFMA.FTZ R12, R20, UR10, -R59 ;  /* 0x0000000a140c7c23 */ /* 0x000fe2000801083b */
[----:B------:R-:W-:Y:S01]  /*a0f0*/  HGMMA.64x64x16.F32 R88, R120, gdesc[UR4].tnspB, R88, gsb0 ;  /* 0x40e0000478587df0 */ /* 0x000fe20008000858 */
[----:B------:R-:W-:Y:S01]  /*a100*/  @!P1 PRMT R25, RZ, 0x654, R25 ;  /* 0x00000654ff199816 */ /* 0x000fe20000000019 */
[--C-:B0-----:R-:W-:Y:S01]  /*a110*/  FFMA.FTZ R56, R26, UR10, -R59.reuse ;  /* 0x0000000a1a387c23 */ /* 0x101fe2000801083b */
[--C-:B------:R-:W-:Y:S01]  /*a120*/  FFMA.FTZ R147, R28, UR10, -R59.reuse ;  /* 0x0000000a1c937c23 */ /* 0x100fe2000801083b */
[--C-:B------:R-:W-:Y:S01]  /*a130*/  FFMA.FTZ R143, R36, UR10, -R59.reuse ;  /* 0x0000000a248f7c23 */ /* 0x100fe2000801083b */
[--C-:B------:R-:W-:Y:S01]  /*a140*/  FFMA.FTZ R30, R30, UR10, -R59.reuse ;  /* 0x0000000a1e1e7c23 */ /* 0x100fe2000801083b */
[----:B------:R-:W0:Y:S01]  /*a150*/  MUFU.EX2 R149, R149 ;  /* 0x0000009500957308 */ /* 0x000e220000000800 */
[----:B------:R-:W-:Y:S01]  /*a160*/  FFMA.FTZ R20, R38, UR10, -R59 ;  /* 0x0000000a26147c23 */ /* 0x000fe2000801083b */
[----:B---3--:R-:W-:Y:S01]  /*a170*/  FADD.FTZ R38, R150, R3 ;  /* 0x0000000396267221 */ /* 0x008fe20000010000 */
[--C-:B------:R-:W-:Y:S01]  /*a180*/  FFMA.FTZ R14, R34, UR10, -R59.reuse ;  /* 0x0000000a220e7c23 */ /* 0x100fe2000801083b */
[--C-:B------:R-:W-:Y:S01]  /*a190*/  FFMA.FTZ R137, R40, UR10, -R59.reuse ;  /* 0x0000000a28897c23 */ /* 0x100fe2000801083b */
[--C-:B------:R-:W-:Y:S01]  /*a1a0*/  FFMA.FTZ R28, R42, UR10, -R59.reuse ;  /* 0x0000000a2a1c7c23 */ /* 0x100fe2000801083b */
[--C-:B------:R-:W-:Y:S01]  /*a1b0*/  FFMA.FTZ R139, R45, UR10, -R59.reuse ;  /* 0x0000000a2d8b7c23 */ /* 0x100fe2000801083b */
[--C-:B------:R-:W-:Y:S01]  /*a1c0*/  FFMA.FTZ R26, R46, UR10, -R59.reuse ;  /* 0x0000000a2e1a7c23 */ /* 0x100fe2000801083b */
[----:B------:R-:W2:Y:S01]  /*a1d0*/  MUFU.EX2 R151, R151 ;  /* 0x0000009700977308 */ /* 0x000ea20000000800 */
        /* <DEDUP_REMOVED lines=8> */
[----:B0-----:R-:W-:Y:S01]  /*a260*/  FADD.FTZ R36, R149, R2 ;  /* 0x0000000295247221 */ /* 0x001fe20000010000 */
[--C-:B------:R-:W-:Y:S01]  /*a270*/  FFMA.FTZ R2, R63, UR10, -R59.reuse ;  /* 0x0000000a3f027c23 */ /* 0x100fe2000801083b */
[----:B------:R-:W-:Y:S01]  /*a280*/  F2FP.F16.F32.PACK_AB R149, R149, R10 ;  /* 0x0000000a9595723e */ /* 0x000fe200000000ff */
[--C-:B------:R-:W-:Y:S01]  /*a290*/  FFMA.FTZ R72, R72, UR10, -R59.reuse ;  /* 0x0000000a48487c23 */ /* 0x100fe2000801083b */
[--C-:B------:R-:W-:Y:S01]  /*a2a0*/  FFMA.FTZ R127, R73, UR10, -R59.reuse ;  /* 0x0000000a497f7c23 */ /* 0x100fe2000801083b */
[--C-:B------:R-:W-:Y:S01]  /*a2b0*/  FFMA.FTZ R74, R74, UR10, -R59.reuse ;  /* 0x0000000a4a4a7c23 */ /* 0x100fe2000801083b */
[--C-:B------:R-:W-:Y:S01]  /*a2c0*/  FFMA.FTZ R75, R75, UR10, -R59.reuse ;  /* 0x0000000a4b4b7c23 */ /* 0x100fe2000801083b */
[----:B------:R-:W0:Y:S01]  /*a2d0*/  MUFU.EX2 R145, R145 ;  /* 0x0000009100917308 */ /* 0x000e220000000800 */
[----:B--2---:R-:W-:Y:S01]  /*a2e0*/  FADD.FTZ R3, R151, R36 ;  /* 0x0000002497037221 */ /* 0x004fe20000010000 */
[--C-:B------:R-:W-:Y:S01]  /*a2f0*/  FFMA.FTZ R76, R76, UR10, -R59.reuse ;  /* 0x0000000a4c4c7c23 */ /* 0x100fe2000801083b */
[----:B------:R-:W-:Y:S01]  /*a300*/  FFMA.FTZ R77, R77, UR10, -R59 ;  /* 0x0000000a4d4d7c23 */ /* 0x000fe2000801083b */
[C---:B------:R-:W-:Y:S01]  /*a310*/  ISETP.GT.AND P2, PT, R0.reuse, UR23, PT ;  /* 0x0000001700007c0c */ /* 0x040fe2000bf44270 */
[----:B------:R-:W-:Y:S01]  /*a320*/  VIADD R0, R0, 0xffffffff ;  /* 0xffffffff00007836 */ /* 0x000fe20000000000 */
[----:B------:R-:W-:-:S02]  /*a330*/  F2FP.F16.F32.PACK_AB R150, R15, R150 ;  /* 0x000000960f96723e */ /* 0x000fc400000000ff */
[----:B------:R-:W2:Y:S01]  /*a340*/  MUFU.EX2 R56, R56 ;  /* 0x0000003800387308 */ /* 0x000ea20000000800 */
[C---:B-1----:R-:W-:Y:S01]  /*a350*/  FADD.FTZ R36, R12.reuse, R3 ;  /* 0x000000030c247221 */ /* 0x042fe20000010000 */
[----:B------:R-:W-:-:S06]  /*a360*/  F2FP.F16.F32.PACK_AB R151, R12, R151 ;  /* 0x000000970c97723e */ /* 0x000fcc00000000ff */
[----:B------:R-:W1:Y:S01]  /*a370*/  MUFU.EX2 R147, R147 ;  /* 0x0000009300937308 */ /* 0x000e620000000800 */
[----:B0-----:R-:W-:Y:S01]  /*a380*/  FADD.FTZ R3, R145, R36 ;  /* 0x0000002491037221 */ /* 0x001fe20000010000 */
[----:B------:R-:W-:-:S06]  /*a390*/  FFMA.FTZ R36, R67, UR10, -R59 ;  /* 0x0000000a43247c23 */ /* 0x000fcc000801083b */
[----:B------:R-:W0:Y:S01]  /*a3a0*/  MUFU.EX2 R30, R30 ;  /* 0x0000001e001e7308 */ /* 0x000e220000000800 */
[C---:B--2---:R-:W-:Y:S01]  /*a3b0*/  FADD.FTZ R40, R56.reuse, R3 ;  /* 0x0000000338287221 */ /* 0x044fe20000010000 */
[----:B------:R-:W-:-:S06]  /*a3c0*/  F2FP.F16.F32.PACK_AB R145, R56, R145 ;  /* 0x000000913891723e */ /* 0x000fcc00000000ff */
[----:B------:R-:W-:Y:S01]  /*a3d0*/  MUFU.EX2 R140, R140 ;  /* 0x0000008c008c7308 */ /* 0x000fe20000000800 */
[----:B-1----:R-:W-:-:S07]  /*a3e0*/  FADD.FTZ R3, R147, R40 ;  /* 0x0000002893037221 */ /* 0x002fce0000010000 */
[----:B------:R-:W1:Y:S01]  /*a3f0*/  MUFU.EX2 R141, R141 ;  /* 0x0000008d008d7308 */ /* 0x000e620000000800 */
[C---:B0-----:R-:W-:Y:S01]  /*a400*/  FADD.FTZ R40, R30.reuse, R3 ;  /* 0x000000031e287221 */ /* 0x041fe20000010000 */
        /* <DEDUP_REMOVED lines=11> */
[----:B--2---:R-:W-:Y:S01]  /*a4c0*/  IMAD.U32 R25, RZ, RZ, UR22 ;  /* 0x00000016ff197e24 */ /* 0x004fe2000f8e00ff */
        /* <DEDUP_REMOVED lines=13> */
[-C--:B------:R-:W-:Y:S01]  /*a5a0*/  FMUL.FTZ R113, R113, R8.reuse ;  /* 0x0000000871717220 */ /* 0x080fe20000410000 */
[----:B0-----:R-:W-:Y:S01]  /*a5b0*/  @!P1 PRMT R33, RZ, 0x654, R25 ;  /* 0x00000654ff219816 */ /* 0x001fe20000000019 */
[----:B------:R-:W-:Y:S01]  /*a5c0*/  FADD.FTZ R25, R15, R38 ;  /* 0x000000260f197221 */ /* 0x000fe20000010000 */
[----:B------:R-:W0:Y:S01]  /*a5d0*/  MUFU.EX2 R143, R143 ;  /* 0x0000008f008f7308 */ /* 0x000e220000000800 */
[C---:B-1----:R-:W-:Y:S01]  /*a5e0*/  FADD.FTZ R40, R14.reuse, R3 ;  /* 0x000000030e287221 */ /* 0x042fe20000010000 */
[----:B------:R-:W-:Y:S01]  /*a5f0*/  F2FP.F16.F32.PACK_AB R141, R14, R141 ;  /* 0x0000008d0e8d723e */ /* 0x000fe200000000ff */
[----:B------:R-:W-:Y:S01]  /*a600*/  FADD.FTZ R38, R144, R25 ;  /* 0x0000001990267221 */ /* 0x000fe20000010000 */
[----:B------:R1:W-:Y:S01]  /*a610*/  @!P1 SYNCS.ARRIVE.TRANS64.RED.A1T0 RZ, [R33+URZ], RZ ;  /* 0x000000ff21ff99a7 */ /* 0x0003e2000810043f */
[-C--:B------:R-:W-:Y:S01]  /*a620*/  FMUL.FTZ R116, R116, R8.reuse ;  /* 0x0000000874747220 */ /* 0x080fe20000410000 */
[----:B------:R-:W-:Y:S01]  /*a630*/  FMUL.FTZ R117, R117, R8 ;  /* 0x0000000875757220 */ /* 0x000fe20000410000 */
[C---:B------:R-:W-:Y:S01]  /*a640*/  FADD.FTZ R25, R13.reuse, R38 ;  /* 0x000000260d197221 */ /* 0x040fe20000010000 */
[----:B------:R-:W2:Y:S01]  /*a650*/  MUFU.EX2 R21, R21 ;  /* 0x0000001500157308 */ /* 0x000ea20000000800 */
[--C-:B------:R-:W-:Y:S01]  /*a660*/  FFMA.FTZ R38, R70, UR10, -R59.reuse ;  /* 0x0000000a46267c23 */ /* 0x100fe2000801083b */
[----:B------:R-:W-:Y:S01]  /*a670*/  FFMA.FTZ R59, R78, UR10, -R59 ;  /* 0x0000000a4e3b7c23 */ /* 0x000fe2000801083b */
[----:B------:R-:W-:Y:S01]  /*a680*/  FADD.FTZ R42, R146, R25 ;  /* 0x00000019922a7221 */ /* 0x000fe20000010000 */
[----:B------:R-:W-:Y:S01]  /*a690*/  F2FP.F16.F32.PACK_AB R144, R13, R144 ;  /* 0x000000900d90723e */ /* 0x000fe200000000ff */
[-C--:B------:R-:W-:Y:S01]  /*a6a0*/  FMUL.FTZ R90, R90, R57.reuse ;  /* 0x000000395a5a7220 */ /* 0x080fe20000410000 */
[C---:B------:R-:W-:Y:S01]  /*a6b0*/  F2FP.F16.F32.PACK_AB R146, R27.reuse, R146 ;  /* 0x000000921b92723e */ /* 0x040fe200000000ff */
[----:B------:R-:W-:Y:S01]  /*a6c0*/  FADD.FTZ R25, R27, R42 ;  /* 0x0000002a1b197221 */ /* 0x000fe20000010000 */
[----:B------:R-:W3:Y:S01]  /*a6d0*/  MUFU.EX2 R20, R20 ;  /* 0x0000001400147308 */ /* 0x000ee20000000800 */
[----:B0-----:R-:W-:Y:S01]  /*a6e0*/  FADD.FTZ R3, R143, R40 ;  /* 0x000000288f037221 */ /* 0x001fe20000010000 */
[-C--:B------:R-:W-:Y:S01]  /*a6f0*/  FMUL.FTZ R91, R91, R57.reuse ;  /* 0x000000395b5b7220 */ /* 0x080fe20000410000 */
[----:B------:R-:W-:Y:S01]  /*a700*/  FADD.FTZ R42, R140, R25 ;  /* 0x000000198c2a7221 */ /* 0x000fe20000010000 */
[----:B------:R-:W-:Y:S01]  /*a710*/  F2FP.F16.F32.PACK_AB R140, R29, R140 ;  /* 0x0000008c1d8c723e */ /* 0x000fe200000000ff */
[-C--:B------:R-:W-:Y:S01]  /*a720*/  FMUL.FTZ R94, R94, R57.reuse ;  /* 0x000000395e5e7220 */ /* 0x080fe20000410000 */
[-C--:B------:R-:W-:Y:S01]  /*a730*/  FMUL.FTZ R95, R95, R57.reuse ;  /* 0x000000395f5f7220 */ /* 0x080fe20000410000 */
[----:B------:R-:W-:Y:S01]  /*a740*/  FADD.FTZ R25, R29, R42 ;  /* 0x0000002a1d197221 */ /* 0x000fe20000010000 */
[----:B------:R-:W0:Y:S01]  /*a750*/  MUFU.EX2 R136, R136 ;  /* 0x0000008800887308 */ /* 0x000e220000000800 */
[-C--:B------:R-:W-:Y:S01]  /*a760*/  FMUL.FTZ R98, R98, R57.reuse ;  /* 0x0000003962627220 */ /* 0x080fe20000410000 */
[-C--:B------:R-:W-:Y:S01]  /*a770*/  FMUL.FTZ R99, R99, R57.reuse ;  /* 0x0000003963637220 */ /* 0x080fe20000410000 */
[----:B------:R-:W-:Y:S01]  /*a780*/  FADD.FTZ R42, R142, R25 ;  /* 0x000000198e2a7221 */ /* 0x000fe20000010000 */
[----:B--2---:R-:W-:Y:S01]  /*a790*/  F2FP.F16.F32.PACK_AB R142, R21, R142 ;  /* 0x0000008e158e723e */ /* 0x004fe200000000ff */
[-C--:B------:R-:W-:Y:S01]  /*a7a0*/  FMUL.FTZ R102, R102, R57.reuse ;  /* 0x0000003966667220 */ /* 0x080fe20000410000 */
[----:B------:R-:W-:Y:S01]  /*a7b0*/  FMUL.FTZ R103, R103, R57 ;  /* 0x0000003967677220 */ /* 0x000fe20000410000 */
[----:B------:R-:W-:Y:S01]  /*a7c0*/  FADD.FTZ R25, R21, R42 ;  /* 0x0000002a15197221 */ /* 0x000fe20000010000 */
        /* <DEDUP_REMOVED lines=9> */
[----:B0-----:R-:W-:Y:S01]  /*a860*/  FADD.FTZ R42, R136, R25 ;  /* 0x00000019882a7221 */ /* 0x001fe20000010000 */
[-C--:B------:R-:W-:Y:S01]  /*a870*/  FMUL.FTZ R115, R115, R57.reuse ;  /* 0x0000003973737220 */ /* 0x080fe20000410000 */
[-C--:B------:R-:W-:Y:S01]  /*a880*/  FMUL.FTZ R118, R118, R57.reuse ;  /* 0x0000003976767220 */ /* 0x080fe20000410000 */
[----:B------:R-:W-:Y:S01]  /*a890*/  FMUL.FTZ R119, R119, R57 ;  /* 0x0000003977777220 */ /* 0x000fe20000410000 */
[----:B------:R-:W-:-:S03]  /*a8a0*/  IMAD.MOV.U32 R8, RZ, RZ, R7 ;  /* 0x000000ffff087224 */ /* 0x000fc600078e0007 */
        /* <DEDUP_REMOVED lines=91> */
[----:B--2---:R-:W-:Y:S01]  /*ae60*/  FADD.FTZ R2, R77, R2 ;  /* 0x000000024d027221 */ /* 0x004fe20000010000 */
[C---:B---3--:R-:W-:Y:S01]  /*ae70*/  FADD.FTZ R3, R9.reuse, R10 ;  /* 0x0000000a09037221 */ /* 0x048fe20000010000 */
[----:B------:R-:W-:Y:S01]  /*ae80*/  F2FP.F16.F32.PACK_AB R122, R9, R54 ;  /* 0x00000036097a723e */ /* 0x000fe200000000ff */
[----:B------:R-:W-:Y:S02]  /*ae90*/  IMAD.MOV.U32 R9, RZ, RZ, R6 ;  /* 0x000000ffff097224 */ /* 0x000fe400078e0006 */
[C---:B0-----:R-:W-:Y:S01]  /*aea0*/  FADD.FTZ R2, R59.reuse, R2 ;  /* 0x000000023b027221 */ /* 0x041fe20000010000 */
[----:B------:R-:W-:Y:S01]  /*aeb0*/  F2FP.F16.F32.PACK_AB R123, R59, R77 ;  /* 0x0000004d3b7b723e */ /* 0x000fe200000000ff */
[----:B-1----:R-:W-:Y:S06]  /*aec0*/  @P2 BRA `(.L_x_11368) ;  /* 0xffffffd800d82947 */ /* 0x002fec000383ffff */
.L_x_11359:
[----:B------:R-:W-:-:S13]  /*aed0*/  ISETP.GE.AND P2, PT, R0, UR43, PT ;  /* 0x0000002b00007c0c */ /* 0x000fda000bf46270 */
[----:B------:R-:W-:Y:S05]  /*aee0*/  @!P2 BRA `(.L_x_11369) ;  /* 0x000000340058a947 */ /* 0x000fea0003800000 */
[----:B------:R-:W-:Y:S01]  /*aef0*/  IMAD.IADD R13, R17, 0x1, -R18 ;  /* 0x00000001110d7824 */ /* 0x000fe200078e0a12 */
        /* <DEDUP_REMOVED lines=12> */
.L_x_11386:
        /* <DEDUP_REMOVED lines=9> */
.L_x_11371:
[----:B------:R-:W-:Y:S01]  /*b050*/  ULEA UR6, UR39, UR45, 0x3 ;  /* 0x0000002d27067291 */ /* 0x000fe2000f8e183f */
[----:B------:R-:W-:-:S05]  /*b060*/  IMAD.U32 R6, RZ, RZ, UR38 ;  /* 0x00000026ff067e24 */ /* 0x000fca000f8e00ff */
[----:B------:R-:W-:-:S04]  /*b070*/  SHF.L.U32 R6, R6, 0x1f, RZ ;  /* 0x0000001f06067819 */ /* 0x000fc800000006ff */
[----:B------:R0:W1:Y:S01]  /*b080*/  SYNCS.PHASECHK.TRANS64.TRYWAIT P2, [UR6+0x16830], R6 ;  /* 0x01683006ff0075a7 */ /* 0x0000620008040146 */
[----:B------:R-:W-:Y:S05]  /*b090*/  @!P0 BRA `(.L_x_11372) ;  /* 0x0000000000048947 */ /* 0x000fea0003800000 */
[----:B------:R-:W-:Y:S01]  /*b0a0*/  BPT.TRAP 0x1 ;  /* 0x000000040000795c */ /* 0x000fe20000300000 */
.L_x_11372:
[----:B-1----:R-:W-:Y:S05]  /*b0b0*/  @P2 BRA `(.L_x_11370) ;  /* 0x0000000000082947 */ /* 0x002fea0003800000 */
[----:B------:R-:W1:Y:S02]  /*b0c0*/  SYNCS.PHASECHK.TRANS64.TRYWAIT P2, [UR6+0x16830], R6 ;  /* 0x01683006ff0075a7 */ /* 0x000e640008040146 */
[----:B-1----:R-:W-:Y:S05]  /*b0d0*/  @!P2 BRA `(.L_x_11373) ;  /* 0x0000009c0024a947 */ /* 0x002fea0003800000 */
.L_x_11370:
        /* <DEDUP_REMOVED lines=27> */
.L_x_11375:
[----:B------:R-:W-:Y:S01]  /*b290*/  ULEA UR6, UR26, UR45, 0x3 ;  /* 0x0000002d1a067291 */ /* 0x000fe2000f8e183f */
[----:B------:R-:W-:-:S05]  /*b2a0*/  IMAD.U32 R6, RZ, RZ, UR27 ;  /* 0x0000001bff067e24 */ /* 0x000fca000f8e00ff */
[----:B------:R-:W-:-:S04]  /*b2b0*/  SHF.L.U32 R6, R6, 0x1f, RZ ;  /* 0x0000001f06067819 */ /* 0x000fc800000006ff */
[----:B------:R0:W1:Y:S01]  /*b2c0*/  SYNCS.PHASECHK.TRANS64.TRYWAIT P2, [UR6+0x16850], R6 ;  /* 0x01685006ff0075a7 */ /* 0x0000620008040146 */
[----:B------:R-:W-:Y:S05]  /*b2d0*/  @!P0 BRA `(.L_x_11376) ;  /* 0x0000000000048947 */ /* 0x000fea0003800000 */
[----:B------:R-:W-:Y:S01]  /*b2e0*/  BPT.TRAP 0x1 ;  /* 0x000000040000795c */ /* 0x000fe20000300000 */
.L_x_11376:
[----:B-1----:R-:W-:Y:S05]  /*b2f0*/  @P2 BRA `(.L_x_11374) ;  /* 0x0000000000082947 */ /* 0x002fea0003800000 */
[----:B------:R-:W1:Y:S02]  /*b300*/  SYNCS.PHASECHK.TRANS64.TRYWAIT P2, [UR6+0x16850], R6 ;  /* 0x01685006ff0075a7 */ /* 0x000e640008040146 */
[----:B-1----:R-:W-:Y:S05]  /*b310*/  @!P2 BRA `(.L_x_11377) ;  /* 0x0000009800aca947 */ /* 0x002fea0003800000 */
.L_x_11374:
        /* <DEDUP_REMOVED lines=15> */
[----:B------:R-:W-:-:S02]  /*b410*/  IMAD.U32 R39, RZ, RZ, UR39 ;  /* 0x00000027ff277e24 */ /* 0x000fc4000f8e00ff */
        /* <DEDUP_REMOVED lines=11> */
[----:B-1----:R-:W-:Y:S01]  /*b4d0*/  FMUL.FTZ R7, R25, UR24 ;  /* 0x0000001819077c20 */ /* 0x002fe20008410000 */
[----:B------:R-:W-:Y:S01]  /*b4e0*/  FMUL.FTZ R37, R43, UR24 ;  /* 0x000000182b257c20 */ /* 0x000fe20008410000 */
[----:B------:R-:W-:Y:S01]  /*b4f0*/  FMUL.FTZ R61, R67, UR24 ;  /* 0x00000018433d7c20 */ /* 0x000fe20008410000 */
[----:B------:R-:W-:Y:S01]  /*b500*/  @!P1 LEA R39, R39, UR45, 0x3 ;  /* 0x0000002d27279c11 */ /* 0x000fe2000f8e18ff */
[----:B------:R-:W-:Y:S01]  /*b510*/  FMUL.FTZ R14, R27, UR24 ;  /* 0x000000181b0e7c20 */ /* 0x000fe20008410000 */
[----:B------:R-:W-:Y:S01]  /*b520*/  FMUL.FTZ R25, R31, UR24 ;  /* 0x000000181f197c20 */ /* 0x000fe20008410000 */
[----:B------:R-:W-:Y:S01]  /*b530*/  FMUL.FTZ R43, R47, UR24 ;  /* 0x000000182f2b7c20 */ /* 0x000fe20008410000 */
[----:B------:R-:W-:Y:S01]  /*b540*/  FMUL.FTZ R67, R74, UR24 ;  /* 0x000000184a437c20 */ /* 0x000fe20008410000 */
[----:B--2---:R-:W-:Y:S01]  /*b550*/  SHF.R.U32.HI R152, RZ, 0x7, R153 ;  /* 0x00000007ff987819 */ /* 0x004fe20000011699 */
[----:B0-----:R-:W-:Y:S01]  /*b560*/  FMUL.FTZ R6, R24, UR24 ;  /* 0x0000001818067c20 */ /* 0x001fe20008410000 */
        /* <DEDUP_REMOVED lines=47> */
[----:B------:R-:W0:Y:S04]  /*b860*/  MUFU.TANH R6, R6 ;  /* 0x0000000600067308 */ /* 0x000e280000002400 */
[----:B------:R-:W-:-:S04]  /*b870*/  IMAD.IADD R39, R39, 0x1, -R18 ;  /* 0x0000000127277824 */ /* 0x000fc800078e0a12 */
[----:B------:R-:W1:Y:S01]  /*b880*/  MUFU.TANH R7, R7 ;  /* 0x0000000700077308 */ /* 0x000e620000002400 */
[----:B------:R-:W-:Y:S01]  /*b890*/  IMAD R39, R16, -0x2, R39 ;  /* 0xfffffffe10277824 */ /* 0x000fe200078e0227 */
[----:B------:R-:W-:Y:S02]  /*b8a0*/  WARPGROUP.DEPBAR.LE gsb0, 0x0 ;  /* 0x00008000000079c5 */ /* 0x000fe40000010000 */
[----:B------:R-:W-:-:S04]  /*b8b0*/  WARPGROUP.ARRIVE ;  /* 0x00000000000079c5 */ /* 0x000fc80000000000 */
[----:B------:R-:W2:Y:S02]  /*b8c0*/  MUFU.TANH R12, R12 ;  /* 0x0000000c000c7308 */ /* 0x000ea40000002400 */
[----:B------:R-:W-:Y:S01]  /*b8d0*/  HGMMA.64x64x16.F32 R88, R144, gdesc[UR4].tnspB, R88, gsb0 ;  /* 0x40e0000490587df0 */ /* 0x000fe20008000858 */
[----:B------:R-:W-:Y:S01]  /*b8e0*/  UIADD3 UR6, UR10, 0x100, URZ ;  /* 0x000001000a067890 */ /* 0x000fe2000fffe03f */
[----:B------:R-:W-:-:S04]  /*b8f0*/  UMOV UR7, 0x40000040 ;  /* 0x4000004000077882 */ /* 0x000fc80000000000 */
        /* <DEDUP_REMOVED lines=109> */
.L_x_11380:
[----:B------:R-:W-:Y:S02]  /*bfd0*/  IMAD.U32 R123, RZ, RZ, UR23 ;  /* 0x00000017ff7b7e24 */ /* 0x000fe4000f8e00ff */
[----:B------:R-:W-:-:S03]  /*bfe0*/  IMAD.MOV.U32 R121, RZ, RZ, R15 ;  /* 0x000000ffff797224 */ /* 0x000fc600078e000f */
[----:B------:R-:W-:-:S13]  /*bff0*/  ISETP.NE.AND P2, PT, R123, 0x1, PT ;  /* 0x000000017b00780c */ /* 0x000fda0003f45270 */
[----:B0-----:R-:W0:Y:S02]  /*c000*/  @P2 LDC.64 R38, c[0x0][0x9e8] ;  /* 0x00027a00ff262b82 */ /* 0x001e240000000a00 */
[----:B0-----:R-:W-:-:S05]  /*c010*/  @P2 IMAD.HI.U32 R38, R15, R38, RZ ;  /* 0x000000260f262227 */ /* 0x001fca00078e00ff */
[----:B------:R-:W-:-:S07]  /*c020*/  @P2 SHF.R.U32.HI R121, RZ, R39, R38 ;  /* 0x00000027ff792219 */ /* 0x000fce0000011626 */
.L_x_11381:
[----:B------:R-:W-:Y:S05]  /*c030*/  BSYNC B0 ;  /* 0x0000000000007941 */ /* 0x000fea0003800000 */
.L_x_11379:
[----:B------:R-:W-:-:S04]  /*c040*/  IMAD R39, R121, R123, -R82 ;  /* 0x0000007b79277224 */ /* 0x000fc800078e0a52 */
[----:B------:R-:W-:-:S05]  /*c050*/  IMAD R39, R16, -0x2, R39 ;  /* 0xfffffffe10277824 */ /* 0x000fca00078e0227 */
[----:B------:R-:W-:Y:S02]  /*c060*/  VIADDMNMX R86, R39, R123, R86, PT ;  /* 0x0000007b27567246 */ /* 0x000fe40003800156 */
[----:B------:R-:W-:-:S07]  /*c070*/  VIMNMX R85, R85, R39, !PT ;  /* 0x0000002755557248 */ /* 0x000fce0007fe0100 */
.L_x_11378:
        /* <DEDUP_REMOVED lines=111> */
.L_x_11384:
[----:B------:R-:W-:Y:S02]  /*c770*/  IMAD.U32 R121, RZ, RZ, UR23 ;  /* 0x00000017ff797e24 */ /* 0x000fe4000f8e00ff */
[----:B------:R-:W-:-:S03]  /*c780*/  IMAD.MOV.U32 R85, RZ, RZ, R13 ;  /* 0x000000ffff557224 */ /* 0x000fc600078e000d */
[----:B------:R-:W-:-:S13]  /*c790*/  ISETP.NE.AND P3, PT, R121, 0x1, PT ;  /* 0x000000017900780c */ /* 0x000fda0003f65270 */
[----:B------:R-:W0:Y:S02]  /*c7a0*/  @P3 LDC.64 R6, c[0x0][0x9e8] ;  /* 0x00027a00ff063b82 */ /* 0x000e240000000a00 */
[----:B0-----:R-:W-:-:S05]  /*c7b0*/  @P3 IMAD.HI.U32 R6, R13, R6, RZ ;  /* 0x000000060d063227 */ /* 0x001fca00078e00ff */
[----:B------:R-:W-:-:S07]  /*c7c0*/  @P3 SHF.R.U32.HI R85, RZ, R7, R6 ;  /* 0x00000007ff553219 */ /* 0x000fce0000011606 */
.L_x_11385:
[----:B------:R-:W-:Y:S05]  /*c7d0*/  BSYNC B0 ;  /* 0x0000000000007941 */ /* 0x000fea0003800000 */
.L_x_11383:
[----:B------:R-:W-:-:S04]  /*c7e0*/  IMAD R7, R85, R121, -R82 ;  /* 0x0000007955077224 */ /* 0x000fc800078e0a52 */
[----:B------:R-:W-:-:S05]  /*c7f0*/  IMAD R7, R16, -0x2, R7 ;  /* 0xfffffffe10077824 */ /* 0x000fca00078e0207 */
[----:B------:R-:W-:Y:S02]  /*c800*/  VIADDMNMX R120, R7, R121, R120, PT ;  /* 0x0000007907787246 */ /* 0x000fe40003800178 */
[----:B------:R-:W-:-:S07]  /*c810*/  VIMNMX R87, R87, R7, !PT ;  /* 0x0000000757577248 */ /* 0x000fce0007fe0100 */
.L_x_11382:
[----:B------:R-:W-:Y:S01]  /*c820*/  FMNMX.FTZ R7, R39, R8, !PT ;  /* 0x0000000827077209 */ /* 0x000fe20007810000 */
[----:B------:R-:W-:Y:S01]  /*c830*/  UMOV UR10, UR22 ;  /* 0x00000016000a7c82 */ /* 0x000fe20008000000 */
[C---:B------:R-:W-:Y:S01]  /*c840*/  ISETP.GT.AND P3, PT, R87.reuse, 0x9, P2 ;  /* 0x000000095700780c */ /* 0x040fe20001764270 */
[----:B------:R-:W-:Y:S01]  /*c850*/  UMOV UR27, UR38 ;  /* 0x00000026001b7c82 */ /* 0x000fe20008000000 */
        /* <DEDUP_REMOVED lines=83> */
[--C-:B------:R-:W-:Y:S01]  /*cd90*/  FFMA.FTZ R21, R21, UR10, -R85.reuse ;  /* 0x0000000a15157c23 */ /* 0x100fe20008010855 */
[--C-:B------:R-:W-:Y:S01]  /*cda0*/  FFMA.FTZ R46, R46, UR10, -R85.reuse ;  /* 0x0000000a2e2e7c23 */ /* 0x100fe20008010855 */
[----:B------:R-:W-:Y:S01]  /*cdb0*/  FADD.FTZ R83, -R83, R8 ;  /* 0x0000000853537221 */ /* 0x000fe20000010100 */
[----:B------:R-:W-:Y:S01]  /*cdc0*/  FSEL R39, R12, -INF , !P3 ;  /* 0xff8000000c277808 */ /* 0x000fe20005800000 */
[--C-:B------:R-:W-:Y:S01]  /*cdd0*/  FFMA.FTZ R136, R44, UR10, -R85.reuse ;  /* 0x0000000a2c887c23 */ /* 0x100fe20008010855 */
[----:B------:R-:W-:Y:S01]  /*cde0*/  FSEL R12, R43, -INF , !P4 ;  /* 0xff8000002b0c7808 */ /* 0x000fe20006000000 */
[--C-:B------:R-:W-:Y:S01]  /*cdf0*/  FFMA.FTZ R43, R28, UR10, -R85.reuse ;  /* 0x0000000a1c2b7c23 */ /* 0x100fe20008010855 */
[----:B------:R-:W-:Y:S01]  /*ce00*/  FMNMX.FTZ R121, R39, R10, !PT ;  /* 0x0000000a27797209 */ /* 0x000fe20007810000 */
[----:B------:R-:W-:Y:S01]  /*ce10*/  FMUL.FTZ R83, R83, UR10 ;  /* 0x0000000a53537c20 */ /* 0x000fe20008410000 */
[----:B------:R-:W-:Y:S01]  /*ce20*/  ISETP.GT.AND P4, PT, R87, 0x31, P2 ;  /* 0x000000315700780c */ /* 0x000fe20001784270 */
[----:B------:R-:W-:Y:S01]  /*ce30*/  MUFU.EX2 R150, R150 ;  /* 0x0000009600967308 */ /* 0x000fe20000000800 */
[----:B------:R-:W-:Y:S01]  /*ce40*/  FMNMX.FTZ R121, R14, R121, !PT ;  /* 0x000000790e797209 */ /* 0x000fe20007810000 */
[--C-:B------:R-:W-:Y:S01]  /*ce50*/  FFMA.FTZ R138, R50, UR10, -R85.reuse ;  /* 0x0000000a328a7c23 */ /* 0x100fe20008010855 */
[----:B------:R-:W-:Y:S01]  /*ce60*/  ISETP.LT.OR P4, PT, R120, 0x32, P4 ;  /* 0x000000327800780c */ /* 0x000fe20002781670 */
[--C-:B------:R-:W-:Y:S01]  /*ce70*/  FFMA.FTZ R51, R51, UR10, -R85.reuse ;  /* 0x0000000a33337c23 */ /* 0x100fe20008010855 */
[----:B0-----:R-:W-:Y:S01]  /*ce80*/  FMNMX.FTZ R6, R24, R121, !PT ;  /* 0x0000007918067209 */ /* 0x001fe20007810000 */
[--C-:B------:R-:W-:Y:S01]  /*ce90*/  FFMA.FTZ R132, R54, UR10, -R85.reuse ;  /* 0x0000000a36847c23 */ /* 0x100fe20008010855 */
[----:B------:R-:W-:Y:S01]  /*cea0*/  ISETP.GT.AND P3, PT, R87, 0x30, P2 ;  /* 0x000000305700780c */ /* 0x000fe20001764270 */
[----:B------:R-:W0:Y:S01]  /*ceb0*/  MUFU.EX2 R83, R83 ;  /* 0x0000005300537308 */ /* 0x000e220000000800 */
[----:B------:R-:W-:Y:S01]  /*cec0*/  FMNMX.FTZ R6, R25, R6, !PT ;  /* 0x0000000619067209 */ /* 0x000fe20007810000 */
[--C-:B------:R-:W-:Y:S01]  /*ced0*/  FFMA.FTZ R134, R58, UR10, -R85.reuse ;  /* 0x0000000a3a867c23 */ /* 0x100fe20008010855 */
[----:B------:R-:W-:Y:S01]  /*cee0*/  FSEL R20, R47, -INF , !P4 ;  /* 0xff8000002f147808 */ /* 0x000fe20006000000 */
[--C-:B------:R-:W-:Y:S01]  /*cef0*/  FFMA.FTZ R47, R32, UR10, -R85.reuse ;  /* 0x0000000a202f7c23 */ /* 0x100fe20008010855 */
[----:B------:R-:W-:Y:S01]  /*cf00*/  FMNMX.FTZ R6, R27, R6, !PT ;  /* 0x000000061b067209 */ /* 0x000fe20007810000 */
[--C-:B------:R-:W-:Y:S01]  /*cf10*/  FFMA.FTZ R60, R60, UR10, -R85.reuse ;  /* 0x0000000a3c3c7c23 */ /* 0x100fe20008010855 */
[----:B------:R-:W-:Y:S01]  /*cf20*/  ISETP.GT.AND P4, PT, R87, 0x39, P2 ;  /* 0x000000395700780c */ /* 0x000fe20001784270 */
[----:B------:R-:W1:Y:S01]  /*cf30*/  MUFU.EX2 R21, R21 ;  /* 0x0000001500157308 */ /* 0x000e620000000800 */
[----:B------:R-:W-:Y:S01]  /*cf40*/  FMNMX.FTZ R6, R29, R6, !PT ;  /* 0x000000061d067209 */ /* 0x000fe20007810000 */
[--C-:B------:R-:W-:Y:S01]  /*cf50*/  FFMA.FTZ R128, R62, UR10, -R85.reuse ;  /* 0x0000000a3e807c23 */ /* 0x100fe20008010855 */
[----:B------:R-:W-:Y:S01]  /*cf60*/  ISETP.LT.OR P3, PT, R120, 0x31, P3 ;  /* 0x000000317800780c */ /* 0x000fe20001f61670 */
[--C-:B------:R-:W-:Y:S01]  /*cf70*/  FFMA.FTZ R63, R63, UR10, -R85.reuse ;  /* 0x0000000a3f3f7c23 */ /* 0x100fe20008010855 */
[----:B------:R-:W-:Y:S01]  /*cf80*/  FMNMX.FTZ R121, R31, R6, !PT ;  /* 0x000000061f797209 */ /* 0x000fe20007810000 */
[--C-:B------:R-:W-:Y:S01]  /*cf90*/  FFMA.FTZ R130, R66, UR10, -R85.reuse ;  /* 0x0000000a42827c23 */ /* 0x100fe20008010855 */
[----:B------:R-:W-:Y:S01]  /*cfa0*/  ISETP.LT.OR P4, PT, R120, 0x3a, P4 ;  /* 0x0000003a7800780c */ /* 0x000fe20002781670 */
[----:B------:R-:W2:Y:S01]  /*cfb0*/  MUFU.EX2 R144, R144 ;  /* 0x0000009000907308 */ /* 0x000ea20000000800 */
[----:B------:R-:W-:Y:S01]  /*cfc0*/  FMNMX.FTZ R6, R38, R121, !PT ;  /* 0x0000007926067209 */ /* 0x000fe20007810000 */
[--C-:B------:R-:W-:Y:S01]  /*cfd0*/  FFMA.FTZ R124, R70, UR10, -R85.reuse ;  /* 0x0000000a467c7c23 */ /* 0x100fe20008010855 */
[----:B------:R-:W-:Y:S01]  /*cfe0*/  FSEL R45, R45, -INF , !P3 ;  /* 0xff8000002d2d7808 */ /* 0x000fe20005800000 */
[--C-:B------:R-:W-:Y:S01]  /*cff0*/  FFMA.FTZ R126, R74, UR10, -R85.reuse ;  /* 0x0000000a4a7e7c23 */ /* 0x100fe20008010855 */
[----:B------:R-:W-:Y:S01]  /*d000*/  ISETP.GT.AND P3, PT, R87, 0x38, P2 ;  /* 0x000000385700780c */ /* 0x000fe20001764270 */
[--C-:B------:R-:W-:Y:S01]  /*d010*/  FFMA.FTZ R75, R75, UR10, -R85.reuse ;  /* 0x0000000a4b4b7c23 */ /* 0x100fe20008010855 */
[----:B------:R-:W-:Y:S01]  /*d020*/  FSEL R26, R49, -INF , !P4 ;  /* 0xff800000311a7808 */ /* 0x000fe20006000000 */
[----:B------:R-:W-:Y:S01]  /*d030*/  FFMA.FTZ R49, R36, UR10, -R85 ;  /* 0x0000000a24317c23 */ /* 0x000fe20008010855 */
[----:B------:R-:W-:Y:S01]  /*d040*/  ISETP.GT.AND P4, PT, R87, 0x41, P2 ;  /* 0x000000415700780c */ /* 0x000fe20001784270 */
[----:B------:R-:W3:Y:S01]  /*d050*/  MUFU.EX2 R43, R43 ;  /* 0x0000002b002b7308 */ /* 0x000ee20000000800 */
[----:B------:R-:W-:Y:S01]  /*d060*/  FMNMX.FTZ R6, R35, R6, !PT ;  /* 0x0000000623067209 */ /* 0x000fe20007810000 */
[-C--:B0-----:R-:W-:Y:S01]  /*d070*/  FMUL.FTZ R88, R88, R83.reuse ;  /* 0x0000005358587220 */ /* 0x081fe20000410000 */
[C---:B------:R-:W-:Y:S01]  /*d080*/  ISETP.LT.OR P3, PT, R120.reuse, 0x39, P3 ;  /* 0x000000397800780c */ /* 0x040fe20001f61670 */
[-C--:B------:R-:W-:Y:S01]  /*d090*/  FMUL.FTZ R89, R89, R83.reuse ;  /* 0x0000005359597220 */ /* 0x080fe20000410000 */
[----:B------:R-:W-:Y:S01]  /*d0a0*/  ISETP.LT.OR P4, PT, R120, 0x42, P4 ;  /* 0x000000427800780c */ /* 0x000fe20002781670 */
[-C--:B------:R-:W-:Y:S01]  /*d0b0*/  FMUL.FTZ R92, R92, R83.reuse ;  /* 0x000000535c5c7220 */ /* 0x080fe20000410000 */
[----:B------:R-:W-:Y:S01]  /*d0c0*/  FMNMX.FTZ R6, R37, R6, !PT ;  /* 0x0000000625067209 */ /* 0x000fe20007810000 */
[----:B------:R-:W0:Y:S01]  /*d0d0*/  MUFU.EX2 R146, R146 ;  /* 0x0000009200927308 */ /* 0x000e220000000800 */
[----:B------:R-:W-:Y:S01]  /*d0e0*/  FSEL R48, R48, -INF , !P3 ;  /* 0xff80000030307808 */ /* 0x000fe20005800000 */
[-C--:B------:R-:W-:Y:S01]  /*d0f0*/  FMUL.FTZ R93, R93, R83.reuse ;  /* 0x000000535d5d7220 */ /* 0x080fe20000410000 */
[----:B------:R-:W-:Y:S01]  /*d100*/  ISETP.GT.AND P3, PT, R87, 0x40, P2 ;  /* 0x000000405700780c */ /* 0x000fe20001764270 */
[-C--:B------:R-:W-:Y:S01]  /*d110*/  FMUL.FTZ R96, R96, R83.reuse ;  /* 0x0000005360607220 */ /* 0x080fe20000410000 */
[----:B------:R-:W-:Y:S01]  /*d120*/  FSEL R28, R53, -INF , !P4 ;  /* 0xff800000351c7808 */ /* 0x000fe20006000000 */
[-C--:B------:R-:W-:Y:S01]  /*d130*/  FMUL.FTZ R97, R97, R83.reuse ;  /* 0x0000005361617220 */ /* 0x080fe20000410000 */
[----:B------:R-:W-:Y:S01]  /*d140*/  FMNMX.FTZ R53, R41, R6, !PT ;  /* 0x0000000629357209 */ /* 0x000fe20007810000 */
[----:B------:R-:W4:Y:S01]  /*d150*/  MUFU.EX2 R47, R47 ;  /* 0x0000002f002f7308 */ /* 0x000f220000000800 */
[----:B------:R-:W-:Y:S01]  /*d160*/  ISETP.LT.OR P3, PT, R120, 0x41, P3 ;  /* 0x000000417800780c */ /* 0x000fe20001f61670 */
[-C--:B------:R-:W-:Y:S01]  /*d170*/  FMUL.FTZ R100, R100, R83.reuse ;  /* 0x0000005364647220 */ /* 0x080fe20000410000 */
[----:B------:R-:W-:Y:S01]  /*d180*/  ISETP.GT.AND P4, PT, R87, 0x49, P2 ;  /* 0x000000495700780c */ /* 0x000fe20001784270 */
[----:B------:R-:W-:Y:S01]  /*d190*/  FMUL.FTZ R101, R101, R83 ;  /* 0x0000005365657220 */ /* 0x000fe20000410000 */
[----:B------:R-:W-:Y:S01]  /*d1a0*/  FMNMX.FTZ R6, R12, R53, !PT ;  /* 0x000000350c067209 */ /* 0x000fe20007810000 */
[-C--:B------:R-:W-:Y:S01]  /*d1b0*/  FMUL.FTZ R104, R104, R83.reuse ;  /* 0x0000005368687220 */ /* 0x080fe20000410000 */
[----:B------:R-:W-:Y:S01]  /*d1c0*/  FSEL R52, R52, -INF , !P3 ;  /* 0xff80000034347808 */ /* 0x000fe20005800000 */
[----:B------:R-:W5:Y:S01]  /*d1d0*/  MUFU.EX2 R140, R140 ;  /* 0x0000008c008c7308 */ /* 0x000f620000000800 */
[----:B------:R-:W-:Y:S01]  /*d1e0*/  ISETP.LT.OR P4, PT, R120, 0x4a, P4 ;  /* 0x0000004a7800780c */ /* 0x000fe20002781670 */
[-C--:B------:R-:W-:Y:S01]  /*d1f0*/  FMUL.FTZ R105, R105, R83.reuse ;  /* 0x0000005369697220 */ /* 0x080fe20000410000 */
[----:B------:R-:W-:Y:S01]  /*d200*/  ISETP.GT.AND P3, PT, R87, 0x48, P2 ;  /* 0x000000485700780c */ /* 0x000fe20001764270 */
[-C--:B------:R-:W-:Y:S01]  /*d210*/  FMUL.FTZ R108, R108, R83.reuse ;  /* 0x000000536c6c7220 */ /* 0x080fe20000410000 */
[----:B------:R-:W-:Y:S01]  /*d220*/  FMNMX.FTZ R53, R45, R6, !PT ;  /* 0x000000062d357209 */ /* 0x000fe20007810000 */
[-C--:B------:R-:W-:Y:S01]  /*d230*/  FMUL.FTZ R109, R109, R83.reuse ;  /* 0x000000536d6d7220 */ /* 0x080fe20000410000 */
[----:B------:R-:W-:Y:S01]  /*d240*/  FSEL R30, R57, -INF , !P4 ;  /* 0xff800000391e7808 */ /* 0x000fe20006000000 */
[----:B------:R-:W5:Y:S01]  /*d250*/  MUFU.EX2 R49, R49 ;  /* 0x0000003100317308 */ /* 0x000f620000000800 */
[----:B------:R-:W-:Y:S01]  /*d260*/  ISETP.LT.OR P3, PT, R120, 0x49, P3 ;  /* 0x000000497800780c */ /* 0x000fe20001f61670 */
[----:B------:R-:W-:Y:S01]  /*d270*/  FMUL.FTZ R112, R112, R83 ;  /* 0x0000005370707220 */ /* 0x000fe20000410000 */
[----:B------:R-:W-:Y:S01]  /*d280*/  FMNMX.FTZ R57, R20, R53, !PT ;  /* 0x0000003514397209 */ /* 0x000fe20007810000 */
[-C--:B------:R-:W-:Y:S01]  /*d290*/  FMUL.FTZ R113, R113, R83.reuse ;  /* 0x0000005371717220 */ /* 0x080fe20000410000 */
[----:B------:R-:W-:Y:S01]  /*d2a0*/  FSEL R55, R55, -INF , !P3 ;  /* 0xff80000037377808 */ /* 0x000fe20005800000 */
[----:B------:R-:W-:Y:S01]  /*d2b0*/  FMUL.FTZ R116, R116, R83 ;  /* 0x0000005374747220 */ /* 0x000fe20000410000 */
[----:B------:R-:W-:Y:S01]  /*d2c0*/  FMNMX.FTZ R57, R48, R57, !PT ;  /* 0x0000003930397209 */ /* 0x000fe20007810000 */
[----:B------:R-:W-:Y:S01]  /*d2d0*/  MUFU.EX2 R53, R42 ;  /* 0x0000002a00357308 */ /* 0x000fe20000000800 */
[----:B------:R-:W-:Y:S01]  /*d2e0*/  ISETP.GT.AND P3, PT, R87, 0x50, P2 ;  /* 0x000000505700780c */ /* 0x000fe20001764270 */
[----:B------:R-:W-:Y:S01]  /*d2f0*/  FMUL.FTZ R117, R117, R83 ;  /* 0x0000005375757220 */ /* 0x000fe20000410000 */
[----:B------:R-:W-:-:S02]  /*d300*/  FMNMX.FTZ R57, R26, R57, !PT ;  /* 0x000000391a397209 */ /* 0x000fc40007810000 */
[----:B------:R-:W-:Y:S02]  /*d310*/  ISETP.LT.OR P3, PT, R120, 0x51, P3 ;  /* 0x000000517800780c */ /* 0x000fe40001f61670 */
[----:B------:R-:W-:Y:S01]  /*d320*/  FMNMX.FTZ R57, R52, R57, !PT ;  /* 0x0000003934397209 */ /* 0x000fe20007810000 */
[----:B------:R-:W-:Y:S01]  /*d330*/  MUFU.EX2 R142, R142 ;  /* 0x0000008e008e7308 */ /* 0x000fe20000000800 */
[----:B------:R-:W-:Y:S02]  /*d340*/  FSEL R59, R59, -INF , !P3 ;  /* 0xff8000003b3b7808 */ /* 0x000fe40005800000 */
[C---:B------:R-:W-:Y:S02]  /*d350*/  ISETP.GT.AND P3, PT, R87.reuse, 0x58, P2 ;  /* 0x000000585700780c */ /* 0x040fe40001764270 */
[----:B------:R-:W-:Y:S02]  /*d360*/  ISETP.GT.AND P4, PT, R87, 0x51, P2 ;  /* 0x000000515700780c */ /* 0x000fe40001784270 */
[----:B------:R-:W-:Y:S01]  /*d370*/  FMNMX.FTZ R6, R28, R57, !PT ;  /* 0x000000391c067209 */ /* 0x000fe20007810000 */
[----:B------:R-:W-:Y:S01]  /*d380*/  MUFU.EX2 R136, R136 ;  /* 0x0000008800887308 */ /* 0x000fe20000000800 */
[----:B------:R-:W-:-:S02]  /*d390*/  ISETP.LT.OR P3, PT, R120, 0x59, P3 ;  /* 0x000000597800780c */ /* 0x000fc40001f61670 */
[----:B------:R-:W-:Y:S02]  /*d3a0*/  ISETP.LT.OR P4, PT, R120, 0x52, P4 ;  /* 0x000000527800780c */ /* 0x000fe40002781670 */
[----:B------:R-:W-:Y:S02]  /*d3b0*/  FMNMX.FTZ R121, R55, R6, !PT ;  /* 0x0000000637797209 */ /* 0x000fe40007810000 */
[----:B------:R-:W-:Y:S01]  /*d3c0*/  FSEL R64, R64, -INF , !P3 ;  /* 0xff80000040407808 */ /* 0x000fe20005800000 */
[----:B------:R1:W-:Y:S01]  /*d3d0*/  MUFU.EX2 R57, R46 ;  /* 0x0000002e00397308 */ /* 0x0003e20000000800 */
[----:B------:R-:W-:Y:S02]  /*d3e0*/  ISETP.GT.AND P3, PT, R87, 0x60, P2 ;  /* 0x000000605700780c */ /* 0x000fe40001764270 */
[----:B------:R-:W-:Y:S02]  /*d3f0*/  FSEL R61, R61, -INF , !P4 ;  /* 0xff8000003d3d7808 */ /* 0x000fe40006000000 */
[----:B------:R-:W-:-:S02]  /*d400*/  FMNMX.FTZ R6, R30, R121, !PT ;  /* 0x000000791e067209 */ /* 0x000fc40007810000 */
[----:B------:R-:W-:Y:S01]  /*d410*/  ISETP.GT.AND P4, PT, R87, 0x59, P2 ;  /* 0x000000595700780c */ /* 0x000fe20001784270 */
[----:B------:R-:W-:Y:S01]  /*d420*/  MUFU.EX2 R138, R138 ;  /* 0x0000008a008a7308 */ /* 0x000fe20000000800 */
[C---:B------:R-:W-:Y:S01]  /*d430*/  ISETP.LT.OR P3, PT, R120.reuse, 0x61, P3 ;  /* 0x000000617800780c */ /* 0x040fe20001f61670 */
[----:B-1----:R-:W-:Y:S01]  /*d440*/  FFMA.FTZ R46, R83, R3, R148 ;  /* 0x00000003532e7223 */ /* 0x002fe20000010094 */
[----:B------:R-:W-:Y:S02]  /*d450*/  FMNMX.FTZ R6, R59, R6, !PT ;  /* 0x000000063b067209 */ /* 0x000fe40007810000 */
[----:B------:R-:W-:Y:S01]  /*d460*/  ISETP.LT.OR P4, PT, R120, 0x5a, P4 ;  /* 0x0000005a7800780c */ /* 0x000fe20002781670 */
[----:B------:R-:W-:Y:S01]  /*d470*/  FADD.FTZ R3, R33, R46 ;  /* 0x0000002e21037221 */ /* 0x000fe20000010000 */
[----:B------:R-:W-:Y:S01]  /*d480*/  FSEL R32, R67, -INF , !P3 ;  /* 0xff80000043207808 */ /* 0x000fe20005800000 */
[----:B------:R-:W-:Y:S01]  /*d490*/  MUFU.EX2 R51, R51 ;  /* 0x0000003300337308 */ /* 0x000fe20000000800 */
[----:B------:R-:W-:Y:S01]  /*d4a0*/  FMNMX.FTZ R67, R61, R6, !PT ;  /* 0x000000063d437209 */ /* 0x000fe20007810000 */
[----:B------:R-:W-:Y:S01]  /*d4b0*/  FADD.FTZ R46, R150, R3 ;  /* 0x00000003962e7221 */ /* 0x000fe20000010000 */
[----:B------:R-:W-:-:S02]  /*d4c0*/  FSEL R65, R65, -INF , !P4 ;  /* 0xff80000041417808 */ /* 0x000fc40006000000 */
[C---:B------:R-:W-:Y:S02]  /*d4d0*/  ISETP.GT.AND P4, PT, R87.reuse, 0x61, P2 ;  /* 0x000000615700780c */ /* 0x040fe40001784270 */
[----:B------:R-:W-:Y:S01]  /*d4e0*/  FMNMX.FTZ R6, R64, R67, !PT ;  /* 0x0000004340067209 */ /* 0x000fe20007810000 */
[----:B------:R-:W-:Y:S01]  /*d4f0*/  MUFU.EX2 R132, R132 ;  /* 0x0000008400847308 */ /* 0x000fe20000000800 */
[----:B------:R-:W-:Y:S02]  /*d500*/  ISETP.GT.AND P3, PT, R87, 0x68, P2 ;  /* 0x000000685700780c */ /* 0x000fe40001764270 */
[C---:B------:R-:W-:Y:S02]  /*d510*/  ISETP.LT.OR P4, PT, R120.reuse, 0x62, P4 ;  /* 0x000000627800780c */ /* 0x040fe40002781670 */
[----:B------:R-:W-:Y:S02]  /*d520*/  FMNMX.FTZ R67, R65, R6, !PT ;  /* 0x0000000641437209 */ /* 0x000fe40007810000 */
[----:B------:R-:W-:Y:S01]  /*d530*/  ISETP.LT.OR P3, PT, R120, 0x69, P3 ;  /* 0x000000697800780c */ /* 0x000fe20001f61670 */
[----:B------:R-:W-:Y:S01]  /*d540*/  MUFU.EX2 R134, R134 ;  /* 0x0000008600867308 */ /* 0x000fe20000000800 */
[----:B------:R-:W-:-:S02]  /*d550*/  FSEL R69, R69, -INF , !P4 ;  /* 0xff80000045457808 */ /* 0x000fc40006000000 */
[----:B------:R-:W-:Y:S02]  /*d560*/  ISETP.GT.AND P4, PT, R87, 0x69, P2 ;  /* 0x000000695700780c */ /* 0x000fe40001784270 */
[----:B------:R-:W-:Y:S01]  /*d570*/  FMNMX.FTZ R6, R32, R67, !PT ;  /* 0x0000004320067209 */ /* 0x000fe20007810000 */
[----:B------:R-:W-:Y:S01]  /*d580*/  FFMA.FTZ R67, R56, UR10, -R85 ;  /* 0x0000000a38437c23 */ /* 0x000fe20008010855 */
[----:B------:R-:W-:Y:S01]  /*d590*/  FSEL R71, R71, -INF , !P3 ;  /* 0xff80000047477808 */ /* 0x000fe20005800000 */
[----:B------:R-:W-:Y:S01]  /*d5a0*/  MUFU.EX2 R128, R128 ;  /* 0x0000008000807308 */ /* 0x000fe20000000800 */
[----:B------:R-:W-:Y:S02]  /*d5b0*/  ISETP.GT.AND P3, PT, R87, 0x70, P2 ;  /* 0x000000705700780c */ /* 0x000fe40001764270 */
[----:B------:R-:W-:Y:S02]  /*d5c0*/  ISETP.LT.OR P4, PT, R120, 0x6a, P4 ;  /* 0x0000006a7800780c */ /* 0x000fe40002781670 */
[----:B------:R-:W-:-:S02]  /*d5d0*/  FMNMX.FTZ R6, R69, R6, !PT ;  /* 0x0000000645067209 */ /* 0x000fc40007810000 */
        /* <DEDUP_REMOVED lines=8> */
[C---:B------:R-:W-:Y:S02]  /*d660*/  ISETP.LT.OR P4, PT, R120.reuse, 0x72, P4 ;  /* 0x000000727800780c */ /* 0x040fe40002781670 */
[----:B------:R-:W-:Y:S02]  /*d670*/  FMNMX.FTZ R77, R73, R6, !PT ;  /* 0x00000006494d7209 */ /* 0x000fe40007810000 */
[----:B------:R-:W-:Y:S01]  /*d680*/  ISETP.LT.OR P3, PT, R120, 0x79, P3 ;  /* 0x000000797800780c */ /* 0x000fe20001f61670 */
[----:B------:R-:W-:Y:S01]  /*d690*/  MUFU.EX2 R130, R130 ;  /* 0x0000008200827308 */ /* 0x000fe20000000800 */
[----:B------:R-:W-:Y:S02]  /*d6a0*/  ISETP.GT.AND P2, PT, R87, 0x79, P2 ;  /* 0x000000795700780c */ /* 0x000fe40001744270 */
[----:B------:R-:W-:Y:S02]  /*d6b0*/  FSEL R78, R78, -INF , !P4 ;  /* 0xff8000004e4e7808 */ /* 0x000fe40006000000 */
[----:B------:R-:W-:-:S02]  /*d6c0*/  FMNMX.FTZ R77, R34, R77, !PT ;  /* 0x0000004d224d7209 */ /* 0x000fc40007810000 */
[----:B------:R-:W-:Y:S01]  /*d6d0*/  FSEL R36, R79, -INF , !P3 ;  /* 0xff8000004f247808 */ /* 0x000fe20005800000 */
[----:B------:R-:W-:Y:S01]  /*d6e0*/  MUFU.EX2 R124, R124 ;  /* 0x0000007c007c7308 */ /* 0x000fe20000000800 */
[----:B------:R-:W-:Y:S01]  /*d6f0*/  ISETP.LT.OR P2, PT, R120, 0x7a, P2 ;  /* 0x0000007a7800780c */ /* 0x000fe20001741670 */
[--C-:B------:R-:W-:Y:S01]  /*d700*/  FFMA.FTZ R120, R76, UR10, -R85.reuse ;  /* 0x0000000a4c787c23 */ /* 0x100fe20008010855 */
[----:B------:R-:W-:Y:S02]  /*d710*/  FMNMX.FTZ R79, R78, R77, !PT ;  /* 0x0000004d4e4f7209 */ /* 0x000fe40007810000 */
[----:B------:R-:W-:Y:S01]  /*d720*/  FSEL R40, R81, -INF , !P2 ;  /* 0xff80000051287808 */ /* 0x000fe20005000000 */
[----:B------:R-:W-:Y:S01]  /*d730*/  FFMA.FTZ R81, R72, UR10, -R85 ;  /* 0x0000000a48517c23 */ /* 0x000fe20008010855 */
[----:B------:R-:W-:Y:S01]  /*d740*/  FMNMX.FTZ R79, R36, R79, !PT ;  /* 0x0000004f244f7209 */ /* 0x000fe20007810000 */
[----:B------:R-:W-:Y:S01]  /*d750*/  MUFU.EX2 R77, R60 ;  /* 0x0000003c004d7308 */ /* 0x000fe20000000800 */
[----:B------:R-:W-:-:S02]  /*d760*/  F2FP.F16.F32.PACK_AB R150, R21, R150 ;  /* 0x000000961596723e */ /* 0x000fc400000000ff */
[----:B------:R-:W-:Y:S01]  /*d770*/  FMNMX.FTZ R6, R40, R79, !PT ;  /* 0x0000004f28067209 */ /* 0x000fe20007810000 */
[----:B------:R-:W-:Y:S01]  /*d780*/  FFMA.FTZ R79, R68, UR10, -R85 ;  /* 0x0000000a444f7c23 */ /* 0x000fe20008010855 */
[----:B------:R-:W-:-:S03]  /*d790*/  F2FP.F16.F32.PACK_AB R148, R33, R148 ;  /* 0x000000942194723e */ /* 0x000fc600000000ff */
[----:B------:R-:W1:Y:S01]  /*d7a0*/  SHFL.BFLY PT, R87, R6, 0x2, 0x1f ;  /* 0x0c401f0006577f89 */ /* 0x000e6200000e0000 */
[----:B------:R-:W-:Y:S08]  /*d7b0*/  MUFU.EX2 R81, R81 ;  /* 0x0000005100517308 */ /* 0x000ff00000000800 */
[----:B------:R-:W-:Y:S08]  /*d7c0*/  MUFU.EX2 R79, R79 ;  /* 0x0000004f004f7308 */ /* 0x000ff00000000800 */
[----:B------:R-:W-:Y:S01]  /*d7d0*/  MUFU.EX2 R126, R126 ;  /* 0x0000007e007e7308 */ /* 0x000fe20000000800 */
[----:B-1----:R-:W-:-:S07]  /*d7e0*/  FMNMX.FTZ R42, R6, R87, !PT ;  /* 0x00000057062a7209 */ /* 0x002fce0007810000 */
[----:B------:R-:W-:Y:S01]  /*d7f0*/  MUFU.EX2 R75, R75 ;  /* 0x0000004b004b7308 */ /* 0x000fe20000000800 */
[--C-:B------:R-:W-:Y:S01]  /*d800*/  FFMA.FTZ R87, R80, UR10, -R85.reuse ;  /* 0x0000000a50577c23 */ /* 0x100fe20008010855 */
[----:B------:R-:W-:Y:S01]  /*d810*/  FFMA.FTZ R85, R84, UR10, -R85 ;  /* 0x0000000a54557c23 */ /* 0x000fe20008010855 */
[----:B------:R-:W1:Y:S05]  /*d820*/  SHFL.BFLY PT, R121, R42, 0x1, 0x1f ;  /* 0x0c201f002a797f89 */ /* 0x000e6a00000e0000 */
[----:B------:R-:W-:Y:S08]  /*d830*/  MUFU.EX2 R120, R120 ;  /* 0x0000007800787308 */ /* 0x000ff00000000800 */
[----:B------:R-:W-:Y:S08]  /*d840*/  MUFU.EX2 R87, R87 ;  /* 0x0000005700577308 */ /* 0x000ff00000000800 */
[----:B------:R-:W-:Y:S01]  /*d850*/  MUFU.EX2 R122, R122 ;  /* 0x0000007a007a7308 */ /* 0x000fe20000000800 */
[----:B-1----:R-:W-:-:S04]  /*d860*/  FMNMX.FTZ R6, R42, R121, !PT ;  /* 0x000000792a067209 */ /* 0x002fc80007810000 */
[C---:B------:R-:W-:Y:S01]  /*d870*/  FSETP.NEU.FTZ.AND P2, PT, R6.reuse, -INF , PT ;  /* 0xff8000000600780b */ /* 0x040fe20003f5d000 */
[C---:B------:R-:W-:Y:S02]  /*d880*/  FMUL.FTZ R44, R6.reuse, UR10 ;  /* 0x0000000a062c7c20 */ /* 0x040fe40008410000 */
[----:B------:R-:W-:Y:S01]  /*d890*/  MUFU.EX2 R85, R85 ;  /* 0x0000005500557308 */ /* 0x000fe20000000800 */
[----:B------:R-:W-:Y:S02]  /*d8a0*/  FSEL R3, R6, RZ, P2 ;  /* 0x000000ff06037208 */ /* 0x000fe40001000000 */
[----:B------:R-:W-:Y:S02]  /*d8b0*/  FSEL R44, R44, RZ, P2 ;  /* 0x000000ff2c2c7208 */ /* 0x000fe40001000000 */
[C---:B------:R-:W-:Y:S01]  /*d8c0*/  ISETP.GT.AND P2, PT, R0.reuse, UR43, PT ;  /* 0x0000002b00007c0c */ /* 0x040fe2000bf44270 */
[----:B------:R-:W-:Y:S01]  /*d8d0*/  FADD.FTZ R3, -R3, R10 ;  /* 0x0000000a03037221 */ /* 0x000fe20000010100 */
[----:B------:R-:W-:-:S02]  /*d8e0*/  VIADD R0, R0, 0xffffffff ;  /* 0xffffffff00007836 */ /* 0x000fc40000000000 */
[--C-:B------:R-:W-:Y:S01]  /*d8f0*/  FFMA.FTZ R149, R14, UR10, -R44.reuse ;  /* 0x0000000a0e957c23 */ /* 0x100fe2000801082c */
[----:B------:R-:W-:Y:S01]  /*d900*/  FFMA.FTZ R14, R25, UR10, -R44 ;  /* 0x0000000a190e7c23 */ /* 0x000fe2000801082c */
[----:B------:R-:W-:Y:S01]  /*d910*/  FADD.FTZ R25, R21, R46 ;  /* 0x0000002e15197221 */ /* 0x000fe20000010000 */
[--C-:B------:R-:W-:Y:S01]  /*d920*/  FFMA.FTZ R8, R39, UR10, -R44.reuse ;  /* 0x0000000a27087c23 */ /* 0x100fe2000801082c */
[----:B------:R-:W-:Y:S01]  /*d930*/  FMUL.FTZ R3, R3, UR10 ;  /* 0x0000000a03037c20 */ /* 0x000fe20008410000 */
[--C-:B------:R-:W-:Y:S01]  /*d940*/  FFMA.FTZ R145, R27, UR10, -R44.reuse ;  /* 0x0000000a1b917c23 */ /* 0x100fe2000801082c */
[----:B--2---:R-:W-:Y:S01]  /*d950*/  FADD.FTZ R46, R144, R25 ;  /* 0x00000019902e7221 */ /* 0x004fe20000010000 */
[--C-:B------:R-:W-:Y:S01]  /*d960*/  FFMA.FTZ R151, R24, UR10, -R44.reuse ;  /* 0x0000000a18977c23 */ /* 0x100fe2000801082c */
[----:B------:R-:W-:Y:S01]  /*d970*/  MUFU.EX2 R149, R149 ;  /* 0x0000009500957308 */ /* 0x000fe20000000800 */
[----:B------:R-:W-:Y:S01]  /*d980*/  FFMA.FTZ R26, R26, UR10, -R44 ;  /* 0x0000000a1a1a7c23 */ /* 0x000fe2000801082c */
[----:B---3--:R-:W-:Y:S01]  /*d990*/  FADD.FTZ R25, R43, R46 ;  /* 0x0000002e2b197221 */ /* 0x008fe20000010000 */
[--C-:B------:R-:W-:Y:S01]  /*d9a0*/  FFMA.FTZ R24, R29, UR10, -R44.reuse ;  /* 0x0000000a1d187c23 */ /* 0x100fe2000801082c */
[--C-:B------:R-:W-:Y:S01]  /*d9b0*/  FFMA.FTZ R147, R31, UR10, -R44.reuse ;  /* 0x0000000a1f937c23 */ /* 0x100fe2000801082c */
[--C-:B------:R-:W-:Y:S01]  /*d9c0*/  FFMA.FTZ R38, R38, UR10, -R44.reuse ;  /* 0x0000000a26267c23 */ /* 0x100fe2000801082c */
[----:B0-----:R-:W-:Y:S01]  /*d9d0*/  FADD.FTZ R46, R146, R25 ;  /* 0x00000019922e7221 */ /* 0x001fe20000010000 */
[--C-:B------:R-:W-:Y:S01]  /*d9e0*/  FFMA.FTZ R141, R35, UR10, -R44.reuse ;  /* 0x0000000a238d7c23 */ /* 0x100fe2000801082c */
[----:B------:R-:W-:Y:S01]  /*d9f0*/  MUFU.EX2 R8, R8 ;  /* 0x0000000800087308 */ /* 0x000fe20000000800 */
[----:B------:R-:W-:Y:S01]  /*da00*/  FFMA.FTZ R42, R37, UR10, -R44 ;  /* 0x0000000a252a7c23 */ /* 0x000fe2000801082c */
[----:B----4-:R-:W-:Y:S01]  /*da10*/  FADD.FTZ R27, R47, R46 ;  /* 0x0000002e2f1b7221 */ /* 0x010fe20000010000 */
[--C-:B------:R-:W-:Y:S01]  /*da20*/  FFMA.FTZ R143, R41, UR10, -R44.reuse ;  /* 0x0000000a298f7c23 */ /* 0x100fe2000801082c */
[--C-:B------:R-:W-:Y:S01]  /*da30*/  FFMA.FTZ R12, R12, UR10, -R44.reuse ;  /* 0x0000000a0c0c7c23 */ /* 0x100fe2000801082c */
[--C-:B------:R-:W-:Y:S01]  /*da40*/  FFMA.FTZ R139, R48, UR10, -R44.reuse ;  /* 0x0000000a308b7c23 */ /* 0x100fe2000801082c */
[----:B-----5:R-:W-:Y:S01]  /*da50*/  FADD.FTZ R46, R140, R27 ;  /* 0x0000001b8c2e7221 */ /* 0x020fe20000010000 */
[--C-:B------:R-:W-:Y:S01]  /*da60*/  FFMA.FTZ R137, R45, UR10, -R44.reuse ;  /* 0x0000000a2d897c23 */ /* 0x100fe2000801082c */
[----:B------:R-:W0:Y:S01]  /*da70*/  MUFU.EX2 R25, R3 ;  /* 0x0000000300197308 */ /* 0x000e220000000800 */
[----:B------:R-:W-:Y:S01]  /*da80*/  FFMA.FTZ R20, R20, UR10, -R44 ;  /* 0x0000000a14147c23 */ /* 0x000fe2000801082c */
[----:B------:R-:W-:Y:S01]  /*da90*/  FADD.FTZ R27, R49, R46 ;  /* 0x0000002e311b7221 */ /* 0x000fe20000010000 */
[--C-:B------:R-:W-:Y:S01]  /*daa0*/  FFMA.FTZ R133, R52, UR10, -R44.reuse ;  /* 0x0000000a34857c23 */ /* 0x100fe2000801082c */
[--C-:B------:R-:W-:Y:S01]  /*dab0*/  FFMA.FTZ R135, R55, UR10, -R44.reuse ;  /* 0x0000000a37877c23 */ /* 0x100fe2000801082c */
[--C-:B------:R-:W-:Y:S01]  /*dac0*/  FFMA.FTZ R129, R59, UR10, -R44.reuse ;  /* 0x0000000a3b817c23 */ /* 0x100fe2000801082c */
[--C-:B------:R-:W-:Y:S01]  /*dad0*/  FFMA.FTZ R131, R64, UR10, -R44.reuse ;  /* 0x0000000a40837c23 */ /* 0x100fe2000801082c */
[--C-:B------:R-:W-:Y:S01]  /*dae0*/  FFMA.FTZ R32, R32, UR10, -R44.reuse ;  /* 0x0000000a20207c23 */ /* 0x100fe2000801082c */
        /* <DEDUP_REMOVED lines=8> */
[----:B------:R2:W-:Y:S01]  /*db70*/  MUFU.EX2 R10, R26 ;  /* 0x0000001a000a7308 */ /* 0x0005e20000000800 */
[----:B------:R-:W-:Y:S01]  /*db80*/  IMAD.U32 R29, RZ, RZ, UR26 ;  /* 0x0000001aff1d7e24 */ /* 0x000fe2000f8e00ff */
[----:B------:R-:W-:Y:S01]  /*db90*/  UMOV UR26, UR39 ;  /* 0x00000027001a7c82 */ /* 0x000fe20008000000 */
[----:B------:R-:W-:Y:S01]  /*dba0*/  F2FP.F16.F32.PACK_AB R144, R43, R144 ;  /* 0x000000902b90723e */ /* 0x000fe200000000ff */
[-C--:B0-----:R-:W-:Y:S01]  /*dbb0*/  FMUL.FTZ R90, R90, R25.reuse ;  /* 0x000000195a5a7220 */ /* 0x081fe20000410000 */
[----:B------:R-:W-:Y:S01]  /*dbc0*/  F2FP.F16.F32.PACK_AB R146, R47, R146 ;  /* 0x000000922f92723e */ /* 0x000fe200000000ff */
[-C--:B------:R-:W-:Y:S01]  /*dbd0*/  FMUL.FTZ R91, R91, R25.reuse ;  /* 0x000000195b5b7220 */ /* 0x080fe20000410000 */
[----:B------:R-:W-:Y:S01]  /*dbe0*/  @!P1 LEA R29, R29, UR45, 0x3 ;  /* 0x0000002d1d1d9c11 */ /* 0x000fe2000f8e18ff */
[----:B------:R-:W0:Y:S01]  /*dbf0*/  MUFU.EX2 R14, R14 ;  /* 0x0000000e000e7308 */ /* 0x000e220000000800 */
[----:B--2---:R-:W-:Y:S01]  /*dc00*/  FFMA.FTZ R26, R28, UR10, -R44 ;  /* 0x0000000a1c1a7c23 */ /* 0x004fe2000801082c */
[----:B------:R-:W-:Y:S01]  /*dc10*/  FADD.FTZ R28, R142, R27 ;  /* 0x0000001b8e1c7221 */ /* 0x000fe20000010000 */
[----:B------:R-:W-:Y:S01]  /*dc20*/  F2FP.F16.F32.PACK_AB R140, R49, R140 ;  /* 0x0000008c318c723e */ /* 0x000fe200000000ff */
[----:B------:R-:W-:Y:S01]  /*dc30*/  @!P1 VIADD R29, R29, 0x16860 ;  /* 0x000168601d1d9836 */ /* 0x000fe20000000000 */
[C---:B------:R-:W-:Y:S01]  /*dc40*/  F2FP.F16.F32.PACK_AB R142, R53.reuse, R142 ;  /* 0x0000008e358e723e */ /* 0x040fe200000000ff */
[----:B------:R-:W-:Y:S01]  /*dc50*/  FADD.FTZ R3, R53, R28 ;  /* 0x0000001c35037221 */ /* 0x000fe20000010000 */
[----:B------:R-:W-:Y:S01]  /*dc60*/  FFMA.FTZ R28, R25, R2, R8 ;  /* 0x00000002191c7223 */ /* 0x000fe20000010008 */
[----:B------:R-:W2:Y:S01]  /*dc70*/  MUFU.EX2 R145, R145 ;  /* 0x0000009100917308 */ /* 0x000ea20000000800 */
[----:B------:R-:W-:Y:S01]  /*dc80*/  FFMA.FTZ R2, R30, UR10, -R44 ;  /* 0x0000000a1e027c23 */ /* 0x000fe2000801082c */
[----:B------:R-:W-:Y:S01]  /*dc90*/  FADD.FTZ R46, R136, R3 ;  /* 0x00000003882e7221 */ /* 0x000fe20000010000 */
[----:B------:R-:W-:Y:S01]  /*dca0*/  FADD.FTZ R30, R149, R28 ;  /* 0x0000001c951e7221 */ /* 0x000fe20000010000 */
[----:B------:R-:W-:Y:S01]  /*dcb0*/  FFMA.FTZ R28, R61, UR10, -R44 ;  /* 0x0000000a3d1c7c23 */ /* 0x000fe2000801082c */
[----:B------:R-:W-:Y:S01]  /*dcc0*/  @!P1 PRMT R29, RZ, 0x654, R29 ;  /* 0x00000654ff1d9816 */ /* 0x000fe2000000001d */
[----:B------:R-:W-:Y:S01]  /*dcd0*/  FADD.FTZ R27, R57, R46 ;  /* 0x0000002e391b7221 */ /* 0x000fe20000010000 */
[----:B-1----:R-:W-:Y:S01]  /*dce0*/  FADD.FTZ R3, R151, R30 ;  /* 0x0000001e97037221 */ /* 0x002fe20000010000 */
[----:B------:R-:W1:Y:S01]  /*dcf0*/  MUFU.EX2 R24, R24 ;  /* 0x0000001800187308 */ /* 0x000e620000000800 */
[----:B------:R3:W-:Y:S01]  /*dd00*/  @!P1 SYNCS.ARRIVE.TRANS64.RED.A1T0 RZ, [R29+URZ], RZ ;  /* 0x000000ff1dff99a7 */ /* 0x0007e2000810043f */
[----:B------:R-:W-:Y:S01]  /*dd10*/  FADD.FTZ R30, R138, R27 ;  /* 0x0000001b8a1e7221 */ /* 0x000fe20000010000 */
[----:B0-----:R-:W-:Y:S01]  /*dd20*/  FADD.FTZ R46, R14, R3 ;  /* 0x000000030e2e7221 */ /* 0x001fe20000010000 */
[----:B------:R-:W-:Y:S01]  /*dd30*/  F2FP.F16.F32.PACK_AB R149, R149, R8 ;  /* 0x000000089595723e */ /* 0x000fe200000000ff */
[-C--:B------:R-:W-:Y:S01]  /*dd40*/  FMUL.FTZ R94, R94, R25.reuse ;  /* 0x000000195e5e7220 */ /* 0x080fe20000410000 */
[----:B------:R-:W-:Y:S01]  /*dd50*/  FADD.FTZ R27, R51, R30 ;  /* 0x0000001e331b7221 */ /* 0x000fe20000010000 */
[----:B------:R-:W-:Y:S01]  /*dd60*/  FFMA.FTZ R30, R65, UR10, -R44 ;  /* 0x0000000a411e7c23 */ /* 0x000fe2000801082c */
[----:B------:R-:W0:Y:S01]  /*dd70*/  MUFU.EX2 R147, R147 ;  /* 0x0000009300937308 */ /* 0x000e220000000800 */
[----:B--2---:R-:W-:Y:S01]  /*dd80*/  FADD.FTZ R3, R145, R46 ;  /* 0x0000002e91037221 */ /* 0x004fe20000010000 */
[----:B------:R-:W-:Y:S01]  /*dd90*/  FADD.FTZ R48, R132, R27 ;  /* 0x0000001b84307221 */ /* 0x000fe20000010000 */
[----:B------:R-:W-:Y:S01]  /*dda0*/  F2FP.F16.F32.PACK_AB R136, R57, R136 ;  /* 0x000000883988723e */ /* 0x000fe200000000ff */
[-C--:B------:R-:W-:Y:S01]  /*ddb0*/  FMUL.FTZ R95, R95, R25.reuse ;  /* 0x000000195f5f7220 */ /* 0x080fe20000410000 */
[----:B------:R-:W-:Y:S01]  /*ddc0*/  F2FP.F16.F32.PACK_AB R138, R51, R138 ;  /* 0x0000008a338a723e */ /* 0x000fe200000000ff */
[C---:B------:R-:W-:Y:S01]  /*ddd0*/  FADD.FTZ R27, R67.reuse, R48 ;  /* 0x00000030431b7221 */ /* 0x040fe20000010000 */
[----:B------:R-:W-:Y:S01]  /*dde0*/  F2FP.F16.F32.PACK_AB R132, R67, R132 ;  /* 0x000000844384723e */ /* 0x000fe200000000ff */
[----:B------:R-:W2:Y:S01]  /*ddf0*/  MUFU.EX2 R38, R38 ;  /* 0x0000002600267308 */ /* 0x000ea20000000800 */
[----:B-1----:R-:W-:Y:S01]  /*de00*/  FADD.FTZ R46, R24, R3 ;  /* 0x00000003182e7221 */ /* 0x002fe20000010000 */
[----:B------:R-:W-:Y:S01]  /*de10*/  FADD.FTZ R48, R134, R27 ;  /* 0x0000001b86307221 */ /* 0x000fe20000010000 */
[C---:B------:R-:W-:Y:S01]  /*de20*/  F2FP.F16.F32.PACK_AB R134, R77.reuse, R134 ;  /* 0x000000864d86723e */ /* 0x040fe200000000ff */
[----:B------:R-:W-:Y:S01]  /*de30*/  FMUL.FTZ R98, R98, R25 ;  /* 0x0000001962627220 */ /* 0x000fe20000410000 */
[----:B------:R-:W-:Y:S01]  /*de40*/  F2FP.F16.F32.PACK_AB R151, R14, R151 ;  /* 0x000000970e97723e */ /* 0x000fe200000000ff */
[----:B------:R-:W-:Y:S01]  /*de50*/  FADD.FTZ R27, R77, R48 ;  /* 0x000000304d1b7221 */ /* 0x000fe20000010000 */
[----:B------:R-:W-:Y:S01]  /*de60*/  F2FP.F16.F32.PACK_AB R145, R24, R145 ;  /* 0x000000911891723e */ /* 0x000fe200000000ff */
        /* <DEDUP_REMOVED lines=15> */
[----:B------:R-:W-:Y:S01]  /*df60*/  FMUL.FTZ R119, R119, R25 ;  /* 0x0000001977777220 */ /* 0x000fe20000410000 */
[----:B------:R-:W2:Y:S01]  /*df70*/  MUFU.EX2 R143, R143 ;  /* 0x0000008f008f7308 */ /* 0x000ea20000000800 */
[----:B-1----:R-:W-:Y:S01]  /*df80*/  FADD.FTZ R3, R141, R46 ;  /* 0x0000002e8d037221 */ /* 0x002fe20000010000 */
[----:B------:R-:W-:Y:S01]  /*df90*/  FADD.FTZ R46, R128, R27 ;  /* 0x0000001b802e7221 */ /* 0x000fe20000010000 */
[----:B------:R-:W-:Y:S01]  /*dfa0*/  F2FP.F16.F32.PACK_AB R128, R63, R128 ;  /* 0x000000803f80723e */ /* 0x000fe200000000ff */
[----:B------:R-:W-:-:S02]  /*dfb0*/  IMAD.MOV.U32 R8, RZ, RZ, R7 ;  /* 0x000000ffff087224 */ /* 0x000fc400078e0007 */
[----:B------:R-:W-:Y:S02]  /*dfc0*/  FADD.FTZ R27, R63, R46 ;  /* 0x0000002e3f1b7221 */ /* 0x000fe40000010000 */
[----:B------:R-:W1:Y:S01]  /*dfd0*/  MUFU.EX2 R12, R12 ;  /* 0x0000000c000c7308 */ /* 0x000e620000000800 */
[----:B0-----:R-:W-:Y:S01]  /*dfe0*/  FADD.FTZ R44, R42, R3 ;  /* 0x000000032a2c7221 */ /* 0x001fe20000010000 */
[----:B------:R-:W-:Y:S01]  /*dff0*/  FADD.FTZ R46, R130, R27 ;  /* 0x0000001b822e7221 */ /* 0x000fe20000010000 */
[C---:B------:R-:W-:Y:S02]  /*e000*/  F2FP.F16.F32.PACK_AB R130, R79.reuse, R130 ;  /* 0x000000824f82723e */ /* 0x040fe400000000ff */
[----:B------:R-:W-:Y:S01]  /*e010*/  F2FP.F16.F32.PACK_AB R141, R42, R141 ;  /* 0x0000008d2a8d723e */ /* 0x000fe200000000ff */
[----:B------:R-:W-:Y:S02]  /*e020*/  FADD.FTZ R21, R79, R46 ;  /* 0x0000002e4f157221 */ /* 0x000fe40000010000 */
[----:B------:R-:W0:Y:S01]  /*e030*/  MUFU.EX2 R137, R137 ;  /* 0x0000008900897308 */ /* 0x000e220000000800 */
[----:B--2---:R-:W-:Y:S01]  /*e040*/  FADD.FTZ R3, R143, R44 ;  /* 0x0000002c8f037221 */ /* 0x004fe20000010000 */
[----:B------:R-:W-:Y:S01]  /*e050*/  FADD.FTZ R46, R124, R21 ;  /* 0x000000157c2e7221 */ /* 0x000fe20000010000 */
[----:B------:R-:W-:-:S03]  /*e060*/  F2FP.F16.F32.PACK_AB R124, R81, R124 ;  /* 0x0000007c517c723e */ /* 0x000fc600000000ff */
[----:B------:R-:W-:Y:S02]  /*e070*/  FADD.FTZ R21, R81, R46 ;  /* 0x0000002e51157221 */ /* 0x000fe40000010000 */
[----:B------:R-:W2:Y:S01]  /*e080*/  MUFU.EX2 R20, R20 ;  /* 0x0000001400147308 */ /* 0x000ea20000000800 */
[----:B-1----:R-:W-:Y:S01]  /*e090*/  FADD.FTZ R44, R12, R3 ;  /* 0x000000030c2c7221 */ /* 0x002fe20000010000 */
[----:B------:R-:W-:Y:S01]  /*e0a0*/  FADD.FTZ R46, R126, R21 ;  /* 0x000000157e2e7221 */ /* 0x000fe20000010000 */
[C---:B------:R-:W-:Y:S02]  /*e0b0*/  F2FP.F16.F32.PACK_AB R126, R75.reuse, R126 ;  /* 0x0000007e4b7e723e */ /* 0x040fe400000000ff */
[----:B------:R-:W-:Y:S01]  /*e0c0*/  F2FP.F16.F32.PACK_AB R143, R12, R143 ;  /* 0x0000008f0c8f723e */ /* 0x000fe200000000ff */
[----:B------:R-:W-:Y:S02]  /*e0d0*/  FADD.FTZ R21, R75, R46 ;  /* 0x0000002e4b157221 */ /* 0x000fe40000010000 */
[----:B------:R-:W1:Y:S01]  /*e0e0*/  MUFU.EX2 R139, R139 ;  /* 0x0000008b008b7308 */ /* 0x000e620000000800 */
[----:B0-----:R-:W-:Y:S01]  /*e0f0*/  FADD.FTZ R3, R137, R44 ;  /* 0x0000002c89037221 */ /* 0x001fe20000010000 */
[----:B------:R-:W-:Y:S01]  /*e100*/  FADD.FTZ R46, R120, R21 ;  /* 0x00000015782e7221 */ /* 0x000fe20000010000 */
[----:B------:R-:W-:-:S03]  /*e110*/  F2FP.F16.F32.PACK_AB R120, R87, R120 ;  /* 0x000000785778723e */ /* 0x000fc600000000ff */
[----:B------:R-:W-:Y:S02]  /*e120*/  FADD.FTZ R21, R87, R46 ;  /* 0x0000002e57157221 */ /* 0x000fe40000010000 */
[----:B------:R-:W0:Y:S01]  /*e130*/  MUFU.EX2 R133, R133 ;  /* 0x0000008500857308 */ /* 0x000e220000000800 */
[----:B--2---:R-:W-:Y:S01]  /*e140*/  FADD.FTZ R44, R20, R3 ;  /* 0x00000003142c7221 */ /* 0x004fe20000010000 */
[----:B------:R-:W-:Y:S01]  /*e150*/  FADD.FTZ R46, R122, R21 ;  /* 0x000000157a2e7221 */ /* 0x000fe20000010000 */
[----:B------:R-:W-:Y:S02]  /*e160*/  F2FP.F16.F32.PACK_AB R122, R85, R122 ;  /* 0x0000007a557a723e */ /* 0x000fe400000000ff */
[----:B------:R-:W-:-:S03]  /*e170*/  F2FP.F16.F32.PACK_AB R137, R20, R137 ;  /* 0x000000891489723e */ /* 0x000fc600000000ff */
[----:B------:R-:W2:Y:S01]  /*e180*/  MUFU.EX2 R26, R26 ;  /* 0x0000001a001a7308 */ /* 0x000ea20000000800 */
[----:B-1----:R-:W-:Y:S01]  /*e190*/  FADD.FTZ R3, R139, R44 ;  /* 0x0000002c8b037221 */ /* 0x002fe20000010000 */
[----:B------:R-:W-:-:S03]  /*e1a0*/  F2FP.F16.F32.PACK_AB R139, R10, R139 ;  /* 0x0000008b0a8b723e */ /* 0x000fc600000000ff */
[----:B------:R-:W-:Y:S01]  /*e1b0*/  FADD.FTZ R44, R10, R3 ;  /* 0x000000030a2c7221 */ /* 0x000fe20000010000 */
[----:B------:R-:W-:Y:S02]  /*e1c0*/  IMAD.MOV.U32 R10, RZ, RZ, R6 ;  /* 0x000000ffff0a7224 */ /* 0x000fe400078e0006 */
        /* <DEDUP_REMOVED lines=9> */
[----:B------:R-:W-:Y:S01]  /*e260*/  F2FP.F16.F32.PACK_AB R135, R2, R135 ;  /* 0x000000870287723e */ /* 0x000fe200000000ff */
[----:B------:R-:W-:-:S05]  /*e270*/  FADD.FTZ R3, R85, R46 ;  /* 0x0000002e55037221 */ /* 0x000fca0000010000 */
[----:B------:R-:W0:Y:S01]  /*e280*/  MUFU.EX2 R131, R131 ;  /* 0x0000008300837308 */ /* 0x000e220000000800 */
[----:B--2---:R-:W-:-:S07]  /*e290*/  FADD.FTZ R21, R129, R44 ;  /* 0x0000002c81157221 */ /* 0x004fce0000010000 */
[----:B------:R-:W2:Y:S01]  /*e2a0*/  MUFU.EX2 R30, R30 ;  /* 0x0000001e001e7308 */ /* 0x000ea20000000800 */
[C---:B-1----:R-:W-:Y:S01]  /*e2b0*/  FADD.FTZ R44, R28.reuse, R21 ;  /* 0x000000151c2c7221 */ /* 0x042fe20000010000 */
[----:B------:R-:W-:-:S06]  /*e2c0*/  F2FP.F16.F32.PACK_AB R129, R28, R129 ;  /* 0x000000811c81723e */ /* 0x000fcc00000000ff */
[----:B------:R-:W-:Y:S01]  /*e2d0*/  MUFU.EX2 R32, R32 ;  /* 0x0000002000207308 */ /* 0x000fe20000000800 */
[----:B0-----:R-:W-:-:S07]  /*e2e0*/  FADD.FTZ R21, R131, R44 ;  /* 0x0000002c83157221 */ /* 0x001fce0000010000 */
[----:B------:R-:W0:Y:S01]  /*e2f0*/  MUFU.EX2 R69, R69 ;  /* 0x0000004500457308 */ /* 0x000e220000000800 */
[C---:B--2---:R-:W-:Y:S01]  /*e300*/  FADD.FTZ R21, R30.reuse, R21 ;  /* 0x000000151e157221 */ /* 0x044fe20000010000 */
[----:B------:R-:W-:-:S06]  /*e310*/  F2FP.F16.F32.PACK_AB R131, R30, R131 ;  /* 0x000000831e83723e */ /* 0x000fcc00000000ff */
[----:B------:R-:W-:Y:S08]  /*e320*/  MUFU.EX2 R71, R71 ;  /* 0x0000004700477308 */ /* 0x000ff00000000800 */
[----:B------:R-:W1:Y:S01]  /*e330*/  MUFU.EX2 R73, R73 ;  /* 0x0000004900497308 */ /* 0x000e620000000800 */
[----:B0-----:R-:W-:-:S07]  /*e340*/  F2FP.F16.F32.PACK_AB R125, R69, R32 ;  /* 0x00000020457d723e */ /* 0x001fce00000000ff */
[----:B------:R0:W2:Y:S08]  /*e350*/  MUFU.EX2 R121, R34 ;  /* 0x0000002200797308 */ /* 0x0000b00000000800 */
[----:B------:R-:W4:Y:S01]  /*e360*/  MUFU.EX2 R78, R78 ;  /* 0x0000004e004e7308 */ /* 0x000f220000000800 */
[----:B0-----:R-:W-:Y:S01]  /*e370*/  FADD.FTZ R34, R32, R21 ;  /* 0x0000001520227221 */ /* 0x001fe20000010000 */
[----:B-1----:R-:W-:-:S03]  /*e380*/  F2FP.F16.F32.PACK_AB R127, R73, R71 ;  /* 0x00000047497f723e */ /* 0x002fc600000000ff */
[----:B------:R-:W-:-:S03]  /*e390*/  FADD.FTZ R34, R69, R34 ;  /* 0x0000002245227221 */ /* 0x000fc60000010000 */
[----:B------:R-:W0:Y:S01]  /*e3a0*/  MUFU.EX2 R123, R36 ;  /* 0x00000024007b7308 */ /* 0x000e220000000800 */
[----:B------:R-:W-:-:S04]  /*e3b0*/  FADD.FTZ R34, R71, R34 ;  /* 0x0000002247227221 */ /* 0x000fc80000010000 */
[----:B------:R-:W-:-:S03]  /*e3c0*/  FADD.FTZ R34, R73, R34 ;  /* 0x0000002249227221 */ /* 0x000fc60000010000 */
[----:B------:R-:W1:Y:S01]  /*e3d0*/  MUFU.EX2 R40, R40 ;  /* 0x0000002800287308 */ /* 0x000e620000000800 */
[----:B--2---:R-:W-:Y:S01]  /*e3e0*/  FADD.FTZ R34, R121, R34 ;  /* 0x0000002279227221 */ /* 0x004fe20000010000 */
[----:B----4-:R-:W-:-:S03]  /*e3f0*/  F2FP.F16.F32.PACK_AB R121, R78, R121 ;  /* 0x000000794e79723e */ /* 0x010fc600000000ff */
[----:B------:R-:W-:-:S04]  /*e400*/  FADD.FTZ R34, R78, R34 ;  /* 0x000000224e227221 */ /* 0x000fc80000010000 */
[----:B0-----:R-:W-:-:S04]  /*e410*/  FADD.FTZ R34, R123, R34 ;  /* 0x000000227b227221 */ /* 0x001fc80000010000 */
[C---:B-1----:R-:W-:Y:S01]  /*e420*/  FADD.FTZ R2, R40.reuse, R34 ;  /* 0x0000002228027221 */ /* 0x042fe20000010000 */
[----:B------:R-:W-:Y:S01]  /*e430*/  F2FP.F16.F32.PACK_AB R123, R40, R123 ;  /* 0x0000007b287b723e */ /* 0x000fe200000000ff */
[----:B---3--:R-:W-:Y:S06]  /*e440*/  @P2 BRA `(.L_x_11386) ;  /* 0xffffffc800dc2947 */ /* 0x008fec000383ffff */
.L_x_11369:
[----:B------:R-:W-:Y:S06]  /*e450*/  BAR.ARV 0x8, 0x1a0 ;  /* 0x0206800000007b1d */ /* 0x000fec0000002000 */
[----:B------:R-:W-:Y:S05]  /*e460*/  @!P0 BRA `(.L_x_11387) ;  /* 0x0000000000048947 */ /* 0x000fea0003800000 */
[----:B------:R-:W-:Y:S01]  /*e470*/  BPT.TRAP 0x1 ;  /* 0x000000040000795c */ /* 0x000fe20000300000 */
.L_x_11387:
[----:B------:R-:W-:Y:S01]  /*e480*/  ULEA UR5, UR39, UR45, 0x3 ;  /* 0x0000002d27057291 */ /* 0x000fe2000f8e183f */
[----:B------:R-:W-:-:S05]  /*e490*/  IMAD.U32 R0, RZ, RZ, UR38 ;  /* 0x00000026ff007e24 */ /* 0x000fca000f8e00ff */
[----:B------:R-:W-:-:S04]  /*e4a0*/  SHF.L.U32 R0, R0, 0x1f, RZ ;  /* 0x0000001f00007819 */ /* 0x000fc800000006ff */
[----:B------:R0:W1:Y:S01]  /*e4b0*/  SYNCS.PHASECHK.TRANS64.TRYWAIT P2, [UR5+0x16850], R0 ;  /* 0x01685000ff0075a7 */ /* 0x0000620008040145 */
[----:B------:R-:W-:Y:S05]  /*e4c0*/  @!P0 BRA `(.L_x_11388) ;  /* 0x0000000000048947 */ /* 0x000fea0003800000 */
[----:B------:R-:W-:Y:S01]  /*e4d0*/  BPT.TRAP 0x1 ;  /* 0x000000040000795c */ /* 0x000fe20000300000 */
.L_x_11388:
[----:B-1----:R-:W-:Y:S05]  /*e4e0*/  @P2 BRA `(.L_x_11389) ;  /* 0x0000000000082947 */ /* 0x002fea0003800000 */
[----:B------:R-:W1:Y:S02]  /*e4f0*/  SYNCS.PHASECHK.TRANS64.TRYWAIT P0, [UR5+0x16850], R0 ;  /* 0x01685000ff0075a7 */ /* 0x000e640008000145 */
[----:B-1----:R-:W-:Y:S05]  /*e500*/  @!P0 BRA `(.L_x_11390) ;  /* 0x0000006800488947 */ /* 0x002fea0003800000 */
.L_x_11389:
        /* <DEDUP_REMOVED lines=8> */
[----:B------:R-:W-:Y:S01]  /*e590*/  ULOP3.LUT UR4, UR45, 0x3fff, URZ, 0xc0, !UPT ;  /* 0x00003fff2d047892 */ /* 0x000fe2000f8ec03f */
[----:B------:R-:W-:Y:S02]  /*e5a0*/  IMAD.MOV.U32 R8, RZ, RZ, RZ ;  /* 0x000000ffff087224 */ /* 0x000fe400078e00ff */
[----:B------:R-:W-:Y:S01]  /*e5b0*/  IMAD.U32 R12, RZ, RZ, UR10 ;  /* 0x0000000aff0c7e24 */ /* 0x000fe2000f8e00ff */
[----:B------:R-:W-:-:S02]  /*e5c0*/  ULEA UR4, UR39, UR4, 0xa ;  /* 0x0000000427047291 */ /* 0x000fc4000f8e503f */
[----:B------:R-:W-:-:S04]  /*e5d0*/  UIADD3 UR39, UR39, 0x1, URZ ;  /* 0x0000000127277890 */ /* 0x000fc8000fffe03f */
[----:B------:R-:W-:Y:S01]  /*e5e0*/  UISETP.NE.AND UP0, UPT, UR39, 0x2, UPT ;  /* 0x000000022700788c */ /* 0x000fe2000bf05270 */
[----:B------:R-:W-:Y:S02]  /*e5f0*/  UMOV UR6, UR4 ;  /* 0x0000000400067c82 */ /* 0x000fe40008000000 */
[----:B------:R-:W-:Y:S01]  /*e600*/  HGMMA.64x64x16.F32 R88, R148, gdesc[UR4].tnspB, R88, gsb0 ;  /* 0x40e0000494587df0 */ /* 0x000fe20008000858 */
[----:B------:R-:W-:Y:S01]  /*e610*/  UIADD3 UR6, UR4, 0x80, URZ ;  /* 0x0000008004067890 */ /* 0x000fe2000fffe03f */
[----:B------:R-:W-:Y:S01]  /*e620*/  UMOV UR7, 0x40000040 ;  /* 0x4000004000077882 */ /* 0x000fe20000000000 */
[----:B------:R-:W-:Y:S01]  /*e630*/  USEL UR39, UR39, URZ, UP0 ;  /* 0x0000003f27277287 */ /* 0x000fe20008000000 */
[----:B0-----:R-:W-:Y:S01]  /*e640*/  FADD.FTZ R0, R0, R3 ;  /* 0x0000000300007221 */ /* 0x001fe20000010000 */
[----:B------:R-:W-:Y:S02]  /*e650*/  IMAD.MOV.U32 R3, RZ, RZ, RZ ;  /* 0x000000ffff037224 */ /* 0x000fe400078e00ff */
[----:B-1----:R-:W-:Y:S01]  /*e660*/  FADD.FTZ R4, R5, R2 ;  /* 0x0000000205047221 */ /* 0x002fe20000010000 */
[----:B------:R-:W-:Y:S01]  /*e670*/  IMAD.MOV.U32 R2, RZ, RZ, -0x800000 ;  /* 0xff800000ff027424 */ /* 0x000fe200078e00ff */
[----:B------:R-:W0:Y:S04]  /*e680*/  SHFL.BFLY PT, R5, R0, 0x1, 0x1f ;  /* 0x0c201f0000057f89 */ /* 0x000e2800000e0000 */
[----:B------:R-:W1:Y:S01]  /*e690*/  SHFL.BFLY PT, R9, R4, 0x1, 0x1f ;  /* 0x0c201f0004097f89 */ /* 0x000e6200000e0000 */
[----:B0-----:R-:W-:Y:S01]  /*e6a0*/  FADD.FTZ R10, R0, R5 ;  /* 0x00000005000a7221 */ /* 0x001fe20000010000 */
[----:B------:R-:W-:-:S02]  /*e6b0*/  IMAD.MOV.U32 R0, RZ, RZ, -0x800000 ;  /* 0xff800000ff007424 */ /* 0x000fc400078e00ff */
[----:B-1----:R-:W-:Y:S02]  /*e6c0*/  FADD.FTZ R11, R4, R9 ;  /* 0x00000009040b7221 */ /* 0x002fe40000010000 */
[----:B------:R-:W-:Y:S01]  /*e6d0*/  FSETP.NE.FTZ.AND P0, PT, R10, RZ, PT ;  /* 0x000000ff0a00720b */ /* 0x000fe20003f15000 */
[----:B------:R-:W-:Y:S02]  /*e6e0*/  IMAD.U32 R4, RZ, RZ, UR10 ;  /* 0x0000000aff047e24 */ /* 0x000fe4000f8e00ff */
[----:B------:R-:W-:-:S10]  /*e6f0*/  FSETP.NE.FTZ.AND P2, PT, R11, RZ, PT ;  /* 0x000000ff0b00720b */ /* 0x000fd40003f55000 */
[----:B------:R-:W-:Y:S01]  /*e700*/  @P0 MUFU.RCP R3, R10 ;  /* 0x0000000a00030308 */ /* 0x000fe20000001000 */
[----:B------:R-:W-:Y:S02]  /*e710*/  @P0 FMUL.FTZ R4, R4, 0.69314718246459960938 ;  /* 0x3f31721804040820 */ /* 0x000fe40000410000 */
[----:B------:R-:W-:-:S05]  /*e720*/  @P2 FMUL.FTZ R12, R12, 0.69314718246459960938 ;  /* 0x3f3172180c0c2820 */ /* 0x000fca0000410000 */
[----:B------:R0:W1:Y:S08]  /*e730*/  @P0 MUFU.LG2 R5, R10 ;  /* 0x0000000a00050308 */ /* 0x0000700000000c00 */
[----:B------:R-:W2:Y:S01]  /*e740*/  @P2 MUFU.LG2 R9, R11 ;  /* 0x0000000b00092308 */ /* 0x000ea20000000c00 */
[----:B0-----:R-:W-:-:S05]  /*e750*/  @!P1 VIADD R10, R13, 0x16860 ;  /* 0x000168600d0a9836 */ /* 0x001fca0000000000 */
[----:B------:R-:W-:Y:S02]  /*e760*/  @!P1 PRMT R10, RZ, 0x654, R10 ;  /* 0x00000654ff0a9816 */ /* 0x000fe4000000000a */
[----:B------:R-:W0:Y:S01]  /*e770*/  @P2 MUFU.RCP R8, R11 ;  /* 0x0000000b00082308 */ /* 0x000e220000001000 */
[----:B------:R-:W-:Y:S02]  /*e780*/  WARPGROUP.DEPBAR.LE gsb0, 0x0 ;  /* 0x00008000000079c5 */ /* 0x000fe40000010000 */
[----:B------:R-:W-:Y:S01]  /*e790*/  WARPGROUP.ARRIVE ;  /* 0x00000000000079c5 */ /* 0x000fe20000000000 */
[----:B-1----:R-:W-:-:S04]  /*e7a0*/  @P0 FMUL.FTZ R5, R5, 0.69314718246459960938 ;  /* 0x3f31721805050820 */ /* 0x002fc80000410000 */
[----:B------:R-:W-:Y:S01]  /*e7b0*/  @P0 FFMA.FTZ R2, R4, R7, R5 ;  /* 0x0000000704020223 */ /* 0x000fe20000010005 */
[----:B------:R-:W-:Y:S01]  /*e7c0*/  HGMMA.64x64x16.F32 R88, R144, gdesc[UR4].tnspB, R88, gsb0 ;  /* 0x40e0000490587df0 */ /* 0x000fe20008000858 */
[----:B------:R-:W-:Y:S01]  /*e7d0*/  UIADD3 UR6, UR4, 0x100, URZ ;  /* 0x0000010004067890 */ /* 0x000fe2000fffe03f */
[----:B--2---:R-:W-:Y:S01]  /*e7e0*/  @P2 FMUL.FTZ R9, R9, 0.69314718246459960938 ;  /* 0x3f31721809092820 */ /* 0x004fe20000410000 */
[----:B------:R-:W-:Y:S01]  /*e7f0*/  UMOV UR7, 0x40000040 ;  /* 0x4000004000077882 */ /* 0x000fe20000000000 */
[----:B------:R-:W-:Y:S02]  /*e800*/  PLOP3.LUT P0, PT, PT, PT, PT, 0x8, 0x0 ;  /* 0x000000000000781c */ /* 0x000fe40003f0e170 */
        /* <DEDUP_REMOVED lines=66> */
.L_x_11320:
        /* <DEDUP_REMOVED lines=10> */
[----:B------:R-:W2:Y:S01]  /*ecd0*/  LDL R5, [R1+0x8] ;  /* 0x0000080001057983 */ /* 0x000ea20000100800 */
[----:B------:R-:W-:Y:S01]  /*ece0*/  ULDC.64 UR8, c[0x0][0xbd8] ;  /* 0x0002f60000087ab9 */ /* 0x000fe20000000a00 */
[----:B------:R-:W-:Y:S01]  /*ecf0*/  F2FP.F16.F32.PACK_AB R112, R113, R112 ;  /* 0x000000707170723e */ /* 0x000fe200000000ff */
[----:B------:R-:W-:Y:S01]  /*ed00*/  UISETP.NE.U32.AND UP0, UPT, UR8, URZ, UPT ;  /* 0x0000003f0800728c */ /* 0x000fe2000bf05070 */
[----:B------:R-:W0:Y:S01]  /*ed10*/  S2R R4, SR_SWINHI ;  /* 0x0000000000047919 */ /* 0x000e220000002f00 */
[----:B------:R-:W-:Y:S02]  /*ed20*/  F2FP.F16.F32.PACK_AB R12, R12, R27 ;  /* 0x0000001b0c0c723e */ /* 0x000fe400000000ff */
[----:B------:R-:W-:Y:S01]  /*ed30*/  UISETP.NE.AND.EX UP0, UPT, UR9, URZ, UPT, UP0 ;  /* 0x0000003f0900728c */ /* 0x000fe2000bf05300 */
[----:B------:R-:W-:Y:S02]  /*ed40*/  F2FP.F16.F32.PACK_AB R13, R13, R106 ;  /* 0x0000006a0d0d723e */ /* 0x000fe400000000ff */
[----:B------:R-:W-:Y:S01]  /*ed50*/  ULDC.64 UR8, c[0x0][0xbd8] ;  /* 0x0002f60000087ab9 */ /* 0x000fe20000000a00 */
[----:B------:R-:W-:Y:S01]  /*ed60*/  F2FP.F16.F32.PACK_AB R14, R14, R25 ;  /* 0x000000190e0e723e */ /* 0x000fe200000000ff */
[----:B------:R-:W-:Y:S01]  /*ed70*/  UIMAD.WIDE UR8, UR42, 0x4, UR8 ;  /* 0x000000042a0878a5 */ /* 0x000fe2000f8e0208 */
[----:B------:R-:W-:-:S02]  /*ed80*/  F2FP.F16.F32.PACK_AB R15, R15, R110 ;  /* 0x0000006e0f0f723e */ /* 0x000fc400000000ff */
[----:B------:R-:W-:Y:S02]  /*ed90*/  F2FP.F16.F32.PACK_AB R113, R115, R114 ;  /* 0x000000727371723e */ /* 0x000fe400000000ff */
[----:B------:R-:W-:Y:S01]  /*eda0*/  F2FP.F16.F32.PACK_AB R114, R117, R116 ;  /* 0x000000747572723e */ /* 0x000fe200000000ff */
[----:B------:R-:W-:Y:S01]  /*edb0*/  IMAD.U32 R25, RZ, RZ, UR9 ;  /* 0x00000009ff197e24 */ /* 0x000fe2000f8e00ff */
[----:B------:R-:W-:Y:S02]  /*edc0*/  F2FP.F16.F32.PACK_AB R115, R119, R118 ;  /* 0x000000767773723e */ /* 0x000fe400000000ff */
[----:B------:R-:W-:Y:S02]  /*edd0*/  MOV R20, R3 ;  /* 0x0000000300147202 */ /* 0x000fe40000000f00 */
[----:B0-----:R-:W-:Y:S01]  /*ede0*/  MOV R21, R4 ;  /* 0x0000000400157202 */ /* 0x001fe20000000f00 */
[----:B------:R-:W0:Y:S08]  /*edf0*/  LDC R18, c[0x0][0xa88] ;  /* 0x0002a200ff127b82 */ /* 0x000e300000000800 */
        /* <DEDUP_REMOVED lines=20> */
[----:B------:R-:W-:Y:S02]  /*ef40*/  MOV R28, R8 ;  /* 0x00000008001c7202 */ /* 0x000fe40000000f00 */
[----:B------:R-:W-:Y:S02]  /*ef50*/  MOV R29, R10 ;  /* 0x0000000a001d7202 */ /* 0x000fe40000000f00 */
[----:B------:R-:W-:Y:S02]  /*ef60*/  MOV R30, R4 ;  /* 0x00000004001e7202 */ /* 0x000fe40000000f00 */
[----:B------:R-:W-:Y:S02]  /*ef70*/  MOV R26, R6 ;  /* 0x00000006001a7202 */ /* 0x000fe40000000f00 */
[----:B------:R-:W-:Y:S01]  /*ef80*/  F2FP.F16.F32.PACK_AB R8, R89, R24 ;  /* 0x000000185908723e */ /* 0x000fe200000000ff */
[----:B------:R-:W-:Y:S01]  /*ef90*/  IMAD.U32 R24, RZ, RZ, UR8 ;  /* 0x00000008ff187e24 */ /* 0x000fe2000f8e00ff */
[----:B------:R-:W-:Y:S01]  /*efa0*/  F2FP.F16.F32.PACK_AB R9, R91, R90 ;  /* 0x0000005a5b09723e */ /* 0x000fe200000000ff */
[----:B------:R-:W-:Y:S01]  /*efb0*/  ULDC.64 UR8, c[0x0][0xbe0] ;  /* 0x0002f80000087ab9 */ /* 0x000fe20000000a00 */
[----:B------:R-:W-:-:S02]  /*efc0*/  F2FP.F16.F32.PACK_AB R10, R93, R92 ;  /* 0x0000005c5d0a723e */ /* 0x000fc400000000ff */
[----:B------:R-:W-:Y:S02]  /*efd0*/  F2FP.F16.F32.PACK_AB R11, R95, R94 ;  /* 0x0000005e5f0b723e */ /* 0x000fe400000000ff */
[----:B------:R-:W-:Y:S02]  /*efe0*/  F2FP.F16.F32.PACK_AB R4, R97, R96 ;  /* 0x000000606104723e */ /* 0x000fe400000000ff */
[----:B------:R-:W-:Y:S01]  /*eff0*/  F2FP.F16.F32.PACK_AB R5, R99, R98 ;  /* 0x000000626305723e */ /* 0x000fe200000000ff */
[----:B------:R-:W-:Y:S01]  /*f000*/  STSM.16.M88.4 [R30], R8 ;  /* 0x000000081e007844 */ /* 0x000fe20000000200 */
[----:B------:R-:W-:Y:S02]  /*f010*/  F2FP.F16.F32.PACK_AB R6, R101, R100 ;  /* 0x000000646506723e */ /* 0x000fe400000000ff */
[----:B------:R-:W-:Y:S02]  /*f020*/  F2FP.F16.F32.PACK_AB R7, R103, R102 ;  /* 0x000000666707723e */ /* 0x000fe400000000ff */
[----:B------:R-:W-:-:S03]  /*f030*/  PLOP3.LUT P0, PT, PT, PT, UP0, 0x80, 0x0 ;  /* 0x000000000000781c */ /* 0x000fc60003f0f008 */
[----:B------:R1:W-:Y:S04]  /*f040*/  STSM.16.M88.4 [R29], R4 ;  /* 0x000000041d007844 */ /* 0x0003e80000000200 */
        /* <DEDUP_REMOVED lines=11> */
[----:B------:R-:W-:-:S03]  /*f100*/  UMOV UR4, URZ ;  /* 0x0000003f00047c82 */ /* 0x000fc60008000000 */
[----:B0-----:R2:W5:Y:S01]  /*f110*/  @P1 LDG.E R18, desc[UR46][R4.64] ;  /* 0x0000002e04121981 */ /* 0x001562000c1e1900 */
[----:B---3--:R-:W-:Y:S01]  /*f120*/  @P0 R2UR UR4, R17 ;  /* 0x00000000110402ca */ /* 0x008fe200000e0000 */
[----:B--2---:R-:W-:-:S14]  /*f130*/  @P1 BRA `(.L_x_11393) ;  /* 0x0000000000101947 */ /* 0x004fdc0003800000 */
[----:B------:R-:W-:Y:S05]  /*f140*/  @!P0 BRA `(.L_x_11393) ;  /* 0x00000000000c8947 */ /* 0x000fea0003800000 */
[----:B------:R-:W2:Y:S04]  /*f150*/  LDG.E R5, desc[UR46][R24.64] ;  /* 0x0000002e18057981 */ /* 0x000ea8000c1e1900 */
[----:B-----5:R-:W2:Y:S02]  /*f160*/  LDG.E R18, desc[UR46][R24.64+0x4] ;  /* 0x0000042e18127981 */ /* 0x020ea4000c1e1900 */
[----:B--2---:R-:W-:-:S07]  /*f170*/  IMAD.IADD R18, R18, 0x1, -R5 ;  /* 0x0000000112127824 */ /* 0x004fce00078e0a05 */
.L_x_11393:
[----:B------:R-:W2:Y:S01]  /*f180*/  LDL R5, [R1+0x4] ;  /* 0x0000040001057983 */ /* 0x000ea20000100800 */
[----:B------:R-:W-:Y:S01]  /*f190*/  USHF.R.S32.HI UR13, URZ, 0x1f, UR41 ;  /* 0x0000001f3f0d7899 */ /* 0x000fe20008011429 */
[----:B------:R-:W-:Y:S01]  /*f1a0*/  ULDC.64 UR14, c[0x0][0xb70] ;  /* 0x0002dc00000e7ab9 */ /* 0x000fe20000000a00 */
[----:B------:R-:W0:Y:S01]  /*f1b0*/  S2R R4, SR_TID.X ;  /* 0x0000000000047919 */ /* 0x000e220000002100 */
[----:B------:R-:W-:Y:S02]  /*f1c0*/  USHF.R.S32.HI UR7, URZ, 0x1f, UR42 ;  /* 0x0000001f3f077899 */ /* 0x000fe4000801142a */
[----:B------:R-:W-:Y:S02]  /*f1d0*/  USHF.R.S32.HI UR11, URZ, 0x1f, UR4 ;  /* 0x0000001f3f0b7899 */ /* 0x000fe40008011404 */
[----:B------:R-:W-:Y:S01]  /*f1e0*/  UIMAD UR12, UR13, UR14, URZ ;  /* 0x0000000e0d0c72a4 */ /* 0x000fe2000f8e023f */
        /* <DEDUP_REMOVED lines=9> */
[----:B------:R-:W-:-:S06]  /*f280*/  UIMAD UR7, UR10, UR15, UR7 ;  /* 0x0000000f0a0772a4 */ /* 0x000fcc000f8e0207 */
[----:B------:R-:W-:Y:S02]  /*f290*/  IMAD.U32 R7, RZ, RZ, UR7 ;  /* 0x00000007ff077e24 */ /* 0x000fe4000f8e00ff */
[----:B0-----:R-:W-:-:S05]  /*f2a0*/  VIADD R6, R4, 0xffffff80 ;  /* 0xffffff8004067836 */ /* 0x001fca0000000000 */
[----:B------:R-:W-:-:S04]  /*f2b0*/  SHF.R.S32.HI R8, RZ, 0x1f, R6 ;  /* 0x0000001fff087819 */ /* 0x000fc80000011406 */
[----:B------:R-:W-:-:S04]  /*f2c0*/  LEA.HI R8, R8, R6, RZ, 0x7 ;  /* 0x0000000608087211 */ /* 0x000fc800078f38ff */
[----:B------:R-:W-:-:S05]  /*f2d0*/  LOP3.LUT R8, R8, 0xffffff80, RZ, 0xc0, !PT ;  /* 0xffffff8008087812 */ /* 0x000fca00078ec0ff */
[----:B------:R-:W-:-:S05]  /*f2e0*/  IMAD.IADD R8, R6, 0x1, -R8 ;  /* 0x0000000106087824 */ /* 0x000fca00078e0a08 */
[----:B------:R-:W-:Y:S01]  /*f2f0*/  LOP3.LUT P0, RZ, R8, 0x3, RZ, 0xc0, !PT ;  /* 0x0000000308ff7812 */ /* 0x000fe2000780c0ff */
[--C-:B------:R-:W-:Y:S01]  /*f300*/  IMAD.MOV.U32 R28, RZ, RZ, R19.reuse ;  /* 0x000000ffff1c7224 */ /* 0x100fe200078e0013 */
[----:B------:R-:W-:Y:S01]  /*f310*/  SHF.R.S32.HI R29, RZ, 0x1f, R19 ;  /* 0x0000001fff1d7819 */ /* 0x000fe20000011413 */
[----:B------:R-:W-:Y:S01]  /*f320*/  VIADD R3, R3, 0x16820 ;  /* 0x0001682003037836 */ /* 0x000fe20000000000 */
[----:B------:R-:W-:-:S04]  /*f330*/  SHF.R.S32.HI R157, RZ, 0x1f, R156 ;  /* 0x0000001fff9d7819 */ /* 0x000fc8000001149c */
[----:B------:R-:W-:Y:S01]  /*f340*/  PRMT R3, RZ, 0x654, R3 ;  /* 0x00000654ff037816 */ /* 0x000fe20000000003 */
[----:B------:R-:W-:Y:S01]  /*f350*/  BSSY B1, `(.L_x_11394) ;  /* 0x0000055000017945 */ /* 0x000fe20003800000 */
[----:B--2---:R-:W-:Y:S02]  /*f360*/  IMAD R9, R23, 0xc0, R5 ;  /* 0x000000c017097824 */ /* 0x004fe400078e0205 */
[----:B------:R-:W-:-:S03]  /*f370*/  IMAD R5, R156, 0x40, R19 ;  /* 0x000000409c057824 */ /* 0x000fc600078e0213 */
        /* <DEDUP_REMOVED lines=8> */
[----:B-----5:R-:W-:Y:S01]  /*f400*/  ISETP.GE.OR P1, PT, R9, R18, P0 ;  /* 0x000000120900720c */ /* 0x020fe20000726670 */
[----:B------:R-:W-:Y:S01]  /*f410*/  IMAD.X R9, RZ, RZ, R21, P3 ;  /* 0x000000ffff097224 */ /* 0x000fe200018e0615 */
[----:B------:R-:W-:Y:S01]  /*f420*/  LEA.HI.X R31, R6, UR9, R7, 0x2, P2 ;  /* 0x00000009061f7c11 */ /* 0x000fe200090f1407 */
[----:B------:R-:W-:Y:S01]  /*f430*/  ULDC.64 UR8, c[0x0][0xaa0] ;  /* 0x0002a80000087ab9 */ /* 0x000fe20000000a00 */
[----:B------:R-:W-:-:S02]  /*f440*/  IADD3 R15, P2, R20, 0x1800, RZ ;  /* 0x00001800140f7810 */ /* 0x000fc40007f5e0ff */
[C---:B------:R-:W-:Y:S02]  /*f450*/  IADD3 R7, P4, R20.reuse, 0x4800, RZ ;  /* 0x0000480014077810 */ /* 0x040fe40007f9e0ff */
[----:B------:R-:W-:Y:S01]  /*f460*/  ISETP.GE.OR P0, PT, R5, R18, P0 ;  /* 0x000000120500720c */ /* 0x000fe20000706670 */
[----:B------:R-:W-:Y:S01]  /*f470*/  IMAD.X R13, RZ, RZ, R21, P2 ;  /* 0x000000ffff0d7224 */ /* 0x000fe200010e0615 */
[----:B------:R-:W-:Y:S02]  /*f480*/  LOP3.LUT R5, R20, 0x380, RZ, 0xc0, !PT ;  /* 0x0000038014057812 */ /* 0x000fe400078ec0ff */
[----:B------:R-:W-:Y:S01]  /*f490*/  LOP3.LUT R8, R15, 0x380, RZ, 0xc0, !PT ;  /* 0x000003800f087812 */ /* 0x000fe200078ec0ff */
[----:B------:R-:W-:Y:S01]  /*f4a0*/  @!P1 STG.E desc[UR46][R30.64], R2 ;  /* 0x000000021e009986 */ /* 0x000fe2000c10192e */
[----:B------:R-:W-:Y:S02]  /*f4b0*/  LOP3.LUT R6, R11, 0x380, RZ, 0xc0, !PT ;  /* 0x000003800b067812 */ /* 0x000fe400078ec0ff */
[----:B------:R-:W-:-:S02]  /*f4c0*/  LOP3.LUT R4, R7, 0x380, RZ, 0xc0, !PT ;  /* 0x0000038007047812 */ /* 0x000fc400078ec0ff */
[----:B------:R-:W-:Y:S02]  /*f4d0*/  SHF.R.U64 R5, R5, 0x3, RZ ;  /* 0x0000000305057819 */ /* 0x000fe400000012ff */
[----:B------:R-:W-:Y:S01]  /*f4e0*/  SHF.R.U64 R8, R8, 0x3, RZ ;  /* 0x0000000308087819 */ /* 0x000fe200000012ff */
[----:B------:R-:W-:Y:S01]  /*f4f0*/  IMAD.U32 R17, RZ, RZ, UR8 ;  /* 0x00000008ff117e24 */ /* 0x000fe2000f8e00ff */
[----:B------:R-:W-:Y:S01]  /*f500*/  SHF.R.U64 R6, R6, 0x3, RZ ;  /* 0x0000000306067819 */ /* 0x000fe200000012ff */
[----:B------:R-:W-:Y:S01]  /*f510*/  UIMAD UR7, UR11, UR8, URZ ;  /* 0x000000080b0772a4 */ /* 0x000fe2000f8e023f */
[----:B------:R-:W-:Y:S01]  /*f520*/  SHF.R.U64 R4, R4, 0x3, RZ ;  /* 0x0000000304047819 */ /* 0x000fe200000012ff */
[----:B------:R0:W-:Y:S01]  /*f530*/  @!P0 STG.E desc[UR46][R30.64+0x20], R0 ;  /* 0x000020001e008986 */ /* 0x0001e2000c10192e */
[----:B------:R-:W-:Y:S01]  /*f540*/  LOP3.LUT R20, R5, R20, RZ, 0x3c, !PT ;  /* 0x0000001405147212 */ /* 0x000fe200078e3cff */
[----:B------:R-:W-:Y:S01]  /*f550*/  IMAD.X R5, RZ, RZ, R21, P4 ;  /* 0x000000ffff057224 */ /* 0x000fe200020e0615 */
[----:B------:R-:W-:-:S02]  /*f560*/  LOP3.LUT R12, R8, R15, RZ, 0x3c, !PT ;  /* 0x0000000f080c7212 */ /* 0x000fc400078e3cff */
[----:B------:R-:W-:Y:S01]  /*f570*/  LOP3.LUT R8, R6, R11, RZ, 0x3c, !PT ;  /* 0x0000000b06087212 */ /* 0x000fe200078e3cff */
[----:B------:R-:W-:Y:S01]  /*f580*/  IMAD.WIDE.U32 R28, R17, UR4, R28 ;  /* 0x00000004111c7c25 */ /* 0x000fe2000f8e001c */
[----:B------:R-:W-:Y:S01]  /*f590*/  LOP3.LUT R4, R4, R7, RZ, 0x3c, !PT ;  /* 0x0000000704047212 */ /* 0x000fe200078e3cff */
[----:B------:R-:W-:Y:S01]  /*f5a0*/  UIMAD UR7, UR4, UR9, UR7 ;  /* 0x00000009040772a4 */ /* 0x000fe2000f8e0207 */
[----:B------:R1:W5:Y:S01]  /*f5b0*/  LD.E.128 R24, desc[UR46][R20.64] ;  /* 0x0000002e14187980 */ /* 0x000362000c101d00 */
[----:B------:R-:W-:Y:S01]  /*f5c0*/  IMAD R17, R23, -0xc0, R18 ;  /* 0xffffff4017117824 */ /* 0x000fe200078e0212 */
[----:B------:R-:W-:Y:S01]  /*f5d0*/  ULDC UR4, c[0x0][0xa8c] ;  /* 0x0002a30000047ab9 */ /* 0x000fe20000000800 */
[----:B0-----:R-:W-:Y:S01]  /*f5e0*/  VIADD R0, R156, 0x30 ;  /* 0x000000309c007836 */ /* 0x001fe20000000000 */
[----:B------:R-:W5:Y:S01]  /*f5f0*/  LD.E.128 R12, desc[UR46][R12.64] ;  /* 0x0000002e0c0c7980 */ /* 0x000f62000c101d00 */
[----:B------:R-:W-:Y:S01]  /*f600*/  ISETP.GE.AND P0, PT, R19, UR4, PT ;  /* 0x0000000413007c0c */ /* 0x000fe2000bf06270 */
[----:B------:R-:W-:-:S02]  /*f610*/  ULDC.64 UR8, c[0x0][0xae0] ;  /* 0x0002b80000087ab9 */ /* 0x000fc40000000a00 */
[----:B------:R-:W5:Y:S04]  /*f620*/  LD.E.128 R8, desc[UR46][R8.64] ;  /* 0x0000002e08087980 */ /* 0x000f68000c101d00 */
[----:B------:R-:W5:Y:S01]  /*f630*/  LD.E.128 R4, desc[UR46][R4.64] ;  /* 0x0000002e04047980 */ /* 0x000f62000c101d00 */
[----:B------:R-:W-:Y:S01]  /*f640*/  UIMAD UR4, UR13, UR8, URZ ;  /* 0x000000080d0472a4 */ /* 0x000fe2000f8e023f */
[----:B------:R-:W-:Y:S01]  /*f650*/  VIADD R29, R29, UR7 ;  /* 0x000000071d1d7c36 */ /* 0x000fe20008000000 */
[----:B------:R-:W-:Y:S01]  /*f660*/  ISETP.GE.OR P3, PT, R0, R17, P0 ;  /* 0x000000110000720c */ /* 0x000fe20000766670 */
[----:B------:R-:W-:Y:S01]  /*f670*/  @!PT LDS RZ, [RZ] ;  /* 0x00000000fffff984 */ /* 0x000fe20000000800 */
[----:B------:R-:W-:Y:S01]  /*f680*/  @!PT LDS RZ, [RZ] ;  /* 0x00000000fffff984 */ /* 0x000fe20000000800 */
[----:B------:R-:W-:Y:S01]  /*f690*/  @!PT LDS RZ, [RZ] ;  /* 0x00000000fffff984 */ /* 0x000fe20000000800 */
[----:B------:R-:W-:Y:S01]  /*f6a0*/  @!PT LDS RZ, [RZ] ;  /* 0x00000000fffff984 */ /* 0x000fe20000000800 */
[----:B------:R0:W-:Y:S06]  /*f6b0*/  MEMBAR.ALL.CTA ;  /* 0x0000000000007992 */ /* 0x0001ec0000008000 */
[----:B0-----:R-:W0:Y:S01]  /*f6c0*/  FENCE.VIEW.ASYNC.S ;  /* 0x00000000000073c6 */ /* 0x001e220000000000 */
[----:B-1----:R-:W-:Y:S01]  /*f6d0*/  IMAD.U32 R21, RZ, RZ, UR8 ;  /* 0x00000008ff157e24 */ /* 0x002fe2000f8e00ff */
[----:B------:R-:W-:Y:S01]  /*f6e0*/  UIMAD UR4, UR41, UR9, UR4 ;  /* 0x00000009290472a4 */ /* 0x000fe2000f8e0204 */
[----:B------:R-:W-:-:S02]  /*f6f0*/  VIADD R0, R156, 0x60 ;  /* 0x000000609c007836 */ /* 0x000fc40000000000 */
[----:B------:R-:W-:Y:S01]  /*f700*/  VIADD R2, R156, 0x90 ;  /* 0x000000909c027836 */ /* 0x000fe20000000000 */
[----:B------:R-:W-:Y:S01]  /*f710*/  ULDC.64 UR8, c[0x0][0xae8] ;  /* 0x0002ba0000087ab9 */ /* 0x000fe20000000a00 */
[----:B------:R-:W-:Y:S01]  /*f720*/  IMAD.WIDE.U32 R20, R21, UR41, R28 ;  /* 0x0000002915147c25 */ /* 0x000fe2000f8e001c */
[-C--:B------:R-:W-:Y:S02]  /*f730*/  ISETP.GE.OR P1, PT, R0, R17.reuse, P0 ;  /* 0x000000110000720c */ /* 0x080fe40000726670 */
[-C--:B------:R-:W-:Y:S01]  /*f740*/  ISETP.GE.OR P2, PT, R2, R17.reuse, P0 ;  /* 0x000000110200720c */ /* 0x080fe20000746670 */
[----:B------:R-:W-:Y:S01]  /*f750*/  VIADD R21, R21, UR4 ;  /* 0x0000000415157c36 */ /* 0x000fe20008000000 */
[----:B------:R-:W-:Y:S01]  /*f760*/  ISETP.GE.OR P0, PT, R156, R17, P0 ;  /* 0x000000119c00720c */ /* 0x000fe20000706670 */
[----:B------:R-:W-:Y:S02]  /*f770*/  UIMAD UR4, UR16, UR8, URZ ;  /* 0x00000008100472a4 */ /* 0x000fe4000f8e023f */
[----:B------:R-:W-:-:S02]  /*f780*/  IMAD.U32 R31, RZ, RZ, UR8 ;  /* 0x00000008ff1f7e24 */ /* 0x000fc4000f8e00ff */
[----:B------:R-:W-:Y:S01]  /*f790*/  IMAD.WIDE R28, R23, 0xc0, R156 ;  /* 0x000000c0171c7825 */ /* 0x000fe200078e029c */
[----:B------:R-:W-:-:S03]  /*f7a0*/  UIMAD UR4, UR10, UR9, UR4 ;  /* 0x000000090a0472a4 */ /* 0x000fc6000f8e0204 */
[----:B------:R-:W-:Y:S01]  /*f7b0*/  IMAD.WIDE.U32 R30, R31, UR10, R20 ;  /* 0x0000000a1f1e7c25 */ /* 0x000fe2000f8e0014 */
[----:B0-----:R0:W-:Y:S03]  /*f7c0*/  SYNCS.ARRIVE.TRANS64.RED.A1T0 RZ, [R3+URZ], RZ ;  /* 0x000000ff03ff79a7 */ /* 0x0011e6000810043f */
[----:B------:R-:W-:Y:S01]  /*f7d0*/  VIADD R23, R31, UR4 ;  /* 0x000000041f177c36 */ /* 0x000fe20008000000 */
[----:B------:R-:W-:Y:S06]  /*f7e0*/  @P0 BRA `(.L_x_11395) ;  /* 0x00000000002c0947 */ /* 0x000fec0003800000 */
[----:B------:R-:W-:Y:S01]  /*f7f0*/  ULDC.64 UR8, c[0x0][0xad8] ;  /* 0x0002b60000087ab9 */ /* 0x000fe20000000a00 */
[----:B------:R-:W-:Y:S02]  /*f800*/  IMAD.MOV.U32 R2, RZ, RZ, R30 ;  /* 0x000000ffff027224 */ /* 0x000fe400078e001e */
[----:B------:R-:W-:Y:S02]  /*f810*/  IMAD R17, R29, UR8, RZ ;  /* 0x000000081d117c24 */ /* 0x000fe4000f8e02ff */
[----:B0-----:R-:W-:Y:S02]  /*f820*/  IMAD.MOV.U32 R3, RZ, RZ, R23 ;  /* 0x000000ffff037224 */ /* 0x001fe400078e0017 */
[C---:B------:R-:W-:Y:S02]  /*f830*/  IMAD R17, R28.reuse, UR9, R17 ;  /* 0x000000091c117c24 */ /* 0x040fe4000f8e0211 */
[----:B------:R-:W-:Y:S01]  /*f840*/  IMAD.WIDE.U32 R2, R28, UR8, R2 ;  /* 0x000000081c027c25 */ /* 0x000fe2000f8e0002 */
[----:B------:R-:W-:-:S03]  /*f850*/  ULDC.64 UR8, c[0x0][0xa80] ;  /* 0x0002a00000087ab9 */ /* 0x000fc60000000a00 */
[----:B------:R-:W-:Y:S01]  /*f860*/  IMAD.IADD R3, R3, 0x1, R17 ;  /* 0x0000000103037824 */ /* 0x000fe200078e0211 */
[----:B------:R-:W-:-:S04]  /*f870*/  LEA R20, P0, R2, UR8, 0x1 ;  /* 0x0000000802147c11 */ /* 0x000fc8000f8008ff */
[----:B------:R-:W-:-:S05]  /*f880*/  LEA.HI.X R21, R2, UR9, R3, 0x1, P0 ;  /* 0x0000000902157c11 */ /* 0x000fca00080f0c03 */
[----:B-----5:R1:W-:Y:S04]  /*f890*/  STG.E.128 desc[UR46][R20.64], R24 ;  /* 0x0000001814007986 */ /* 0x0203e8000c101d2e */
.L_x_11395:
[----:B------:R-:W-:Y:S05]  /*f8a0*/  BSYNC B1 ;  /* 0x0000000000017941 */ /* 0x000fea0003800000 */
.L_x_11394:
[----:B------:R-:W-:Y:S04]  /*f8b0*/  BSSY B1, `(.L_x_11396) ;  /* 0x000000f000017945 */ /* 0x000fe80003800000 */
[----:B------:R-:W-:Y:S05]  /*f8c0*/  @P3 BRA `(.L_x_11397) ;  /* 0x0000000000343947 */ /* 0x000fea0003800000 */
[----:B------:R-:W-:Y:S01]  /*f8d0*/  IADD3 R17, P0, R28, 0x30, RZ ;  /* 0x000000301c117810 */ /* 0x000fe20007f1e0ff */
[----:B------:R-:W-:Y:S01]  /*f8e0*/  ULDC.64 UR8, c[0x0][0xad8] ;  /* 0x0002b60000087ab9 */ /* 0x000fe20000000a00 */
[----:B------:R-:W-:Y:S02]  /*f8f0*/  IMAD.MOV.U32 R2, RZ, RZ, R30 ;  /* 0x000000ffff027224 */ /* 0x000fe400078e001e */
[----:B0-----:R-:W-:Y:S02]  /*f900*/  IMAD.MOV.U32 R3, RZ, RZ, R23 ;  /* 0x000000ffff037224 */ /* 0x001fe400078e0017 */
        /* <DEDUP_REMOVED lines=8> */
[----:B-----5:R2:W-:Y:S02]  /*f990*/  STG.E.128 desc[UR46][R20.64], R12 ;  /* 0x0000000c14007986 */ /* 0x0205e4000c101d2e */
.L_x_11397:
[----:B------:R-:W-:Y:S05]  /*f9a0*/  BSYNC B1 ;  /* 0x0000000000017941 */ /* 0x000fea0003800000 */
.L_x_11396:
[----:B------:R-:W-:Y:S04]  /*f9b0*/  BSSY B1, `(.L_x_11398) ;  /* 0x000000f000017945 */ /* 0x000fe80003800000 */
[----:B------:R-:W-:Y:S05]  /*f9c0*/  @P1 BRA `(.L_x_11399) ;  /* 0x0000000000341947 */ /* 0x000fea0003800000 */
[----:B--2--5:R-:W-:Y:S01]  /*f9d0*/  IADD3 R13, P0, R28, 0x60, RZ ;  /* 0x000000601c0d7810 */ /* 0x024fe20007f1e0ff */
        /* <DEDUP_REMOVED lines=12> */
.L_x_11399:
[----:B------:R-:W-:Y:S05]  /*faa0*/  BSYNC B1 ;  /* 0x0000000000017941 */ /* 0x000fea0003800000 */
.L_x_11398:
[----:B------:R-:W-:Y:S05]  /*fab0*/  @P2 BRA `(.L_x_11400) ;  /* 0x00000008009c2947 */ /* 0x000fea0003800000 */
[----:B---3-5:R-:W-:Y:S01]  /*fac0*/  IADD3 R9, P0, R28, 0x90, RZ ;  /* 0x000000901c097810 */ /* 0x028fe20007f1e0ff */
        /* <DEDUP_REMOVED lines=13> */
.L_x_11392:
[----:B------:R-:W-:Y:S01]  /*fba0*/  ULDC.64 UR8, c[0x0][0xbd8] ;  /* 0x0002f60000087ab9 */ /* 0x000fe20000000a00 */
[----:B------:R-:W-:Y:S01]  /*fbb0*/  IMAD.MOV.U32 R7, RZ, RZ, RZ ;  /* 0x000000ffff077224 */ /* 0x000fe200078e00ff */
[----:B------:R-:W-:Y:S01]  /*fbc0*/  UISETP.NE.U32.AND UP0, UPT, UR8, URZ, UPT ;  /* 0x0000003f0800728c */ /* 0x000fe2000bf05070 */
[----:B------:R-:W0:Y:S03]  /*fbd0*/  S2R R4, SR_TID.X ;  /* 0x0000000000047919 */ /* 0x000e260000002100 */
[----:B------:R-:W-:-:S03]  /*fbe0*/  UISETP.NE.AND.EX UP0, UPT, UR9, URZ, UPT, UP0 ;  /* 0x0000003f0900728c */ /* 0x000fc6000bf05300 */
[----:B------:R-:W-:Y:S02]  /*fbf0*/  ULDC.64 UR8, c[0x0][0xbd8] ;  /* 0x0002f60000087ab9 */ /* 0x000fe40000000a00 */
[----:B------:R-:W-:Y:S01]  /*fc00*/  UIMAD.WIDE UR8, UR42, 0x4, UR8 ;  /* 0x000000042a0878a5 */ /* 0x000fe2000f8e0208 */
[----:B------:R-:W1:Y:S01]  /*fc10*/  LDC R0, c[0x0][0xa88] ;  /* 0x0002a200ff007b82 */ /* 0x000e620000000800 */
[----:B------:R-:W-:-:S04]  /*fc20*/  PLOP3.LUT P1, PT, PT, PT, UP0, 0x80, 0x0 ;  /* 0x000000000000781c */ /* 0x000fc80003f2f008 */
[----:B------:R-:W-:Y:S02]  /*fc30*/  IMAD.U32 R2, RZ, RZ, UR8 ;  /* 0x00000008ff027e24 */ /* 0x000fe4000f8e00ff */
[----:B------:R-:W-:Y:S01]  /*fc40*/  IMAD.U32 R3, RZ, RZ, UR9 ;  /* 0x00000009ff037e24 */ /* 0x000fe2000f8e00ff */
[----:B------:R-:W-:Y:S02]  /*fc50*/  ULDC.64 UR8, c[0x0][0xbe0] ;  /* 0x0002f80000087ab9 */ /* 0x000fe40000000a00 */
[----:B------:R-:W-:-:S04]  /*fc60*/  UISETP.NE.U32.AND UP1, UPT, UR8, URZ, UPT ;  /* 0x0000003f0800728c */ /* 0x000fc8000bf25070 */
[----:B------:R-:W-:Y:S01]  /*fc70*/  UISETP.NE.AND.EX UP1, UPT, UR9, URZ, UPT, UP1 ;  /* 0x0000003f0900728c */ /* 0x000fe2000bf25310 */
[----:B------:R2:W5:Y:S05]  /*fc80*/  @P1 LDG.E R7, desc[UR46][R2.64] ;  /* 0x0000002e02071981 */ /* 0x00056a000c1e1900 */
[----:B------:R-:W-:Y:S01]  /*fc90*/  PLOP3.LUT P2, PT, PT, PT, UP1, 0x80, 0x0 ;  /* 0x000000000000781c */ /* 0x000fe20003f4f018 */
[----:B0-----:R-:W-:-:S04]  /*fca0*/  VIADD R6, R4, 0xffffff80 ;  /* 0xffffff8004067836 */ /* 0x001fc80000000000 */
[----:B------:R-:W-:Y:S02]  /*fcb0*/  @UP1 ULDC.64 UR8, c[0x0][0xbe0] ;  /* 0x0002f80000081ab9 */ /* 0x000fe40000000a00 */
[----:B------:R-:W-:-:S06]  /*fcc0*/  @UP1 UIMAD.WIDE UR8, UR42, 0x4, UR8 ;  /* 0x000000042a0818a5 */ /* 0x000fcc000f8e0208 */
[----:B------:R-:W-:Y:S02]  /*fcd0*/  IMAD.U32 R4, RZ, RZ, UR8 ;  /* 0x00000008ff047e24 */ /* 0x000fe4000f8e00ff */
[----:B------:R-:W-:-:S05]  /*fce0*/  IMAD.U32 R5, RZ, RZ, UR9 ;  /* 0x00000009ff057e24 */ /* 0x000fca000f8e00ff */
[----:B-1----:R2:W5:Y:S01]  /*fcf0*/  @P2 LDG.E R0, desc[UR46][R4.64] ;  /* 0x0000002e04002981 */ /* 0x002562000c1e1900 */
[----:B------:R-:W-:Y:S01]  /*fd00*/  USHF.R.S32.HI UR8, URZ, 0x1f, UR41 ;  /* 0x0000001f3f087899 */ /* 0x000fe20008011429 */
[----:B------:R-:W-:Y:S01]  /*fd10*/  ISETP.GT.AND P0, PT, R6, 0xbf, PT ;  /* 0x000000bf0600780c */ /* 0x000fe20003f04270 */
[----:B------:R-:W-:-:S12]  /*fd20*/  @P2 BRA `(.L_x_11401) ;  /* 0x0000000000102947 */ /* 0x000fd80003800000 */
[----:B------:R-:W-:Y:S05]  /*fd30*/  @!P1 BRA `(.L_x_11401) ;  /* 0x00000000000c9947 */ /* 0x000fea0003800000 */
[----:B--2---:R-:W2:Y:S04]  /*fd40*/  LDG.E R5, desc[UR46][R2.64] ;  /* 0x0000002e02057981 */ /* 0x004ea8000c1e1900 */
[----:B-----5:R-:W2:Y:S02]  /*fd50*/  LDG.E R0, desc[UR46][R2.64+0x4] ;  /* 0x0000042e02007981 */ /* 0x020ea4000c1e1900 */
[----:B--2---:R-:W-:-:S07]  /*fd60*/  IMAD.IADD R0, R0, 0x1, -R5 ;  /* 0x0000000100007824 */ /* 0x004fce00078e0a05 */
.L_x_11401:
[----:B------:R-:W-:Y:S01]  /*fd70*/  USHF.R.S32.HI UR4, URZ, 0x1f, UR42 ;  /* 0x0000001f3f047899 */ /* 0x000fe2000801142a */
[----:B------:R-:W-:Y:S01]  /*fd80*/  BSSY B1, `(.L_x_11402) ;  /* 0x000001e000017945 */ /* 0x000fe20003800000 */
[----:B------:R-:W-:Y:S01]  /*fd90*/  USEL UR10, UR42, URZ, !UP0 ;  /* 0x0000003f2a0a7287 */ /* 0x000fe2000c000000 */
[----:B------:R-:W-:Y:S01]  /*fda0*/  SHF.R.S32.HI R8, RZ, 0x1f, R19 ;  /* 0x0000001fff087819 */ /* 0x000fe20000011413 */
[----:B------:R-:W-:Y:S01]  /*fdb0*/  USEL UR9, UR4, URZ, !UP0 ;  /* 0x0000003f04097287 */ /* 0x000fe2000c000000 */
[----:B-----5:R-:W-:Y:S01]  /*fdc0*/  SHF.R.S32.HI R6, RZ, 0x1f, R7 ;  /* 0x0000001fff067819 */ /* 0x020fe20000011407 */
[----:B------:R-:W-:Y:S10]  /*fdd0*/  @P0 BRA `(.L_x_11403) ;  /* 0x0000000000600947 */ /* 0x000ff40003800000 */
        /* <DEDUP_REMOVED lines=24> */
.L_x_11403:
[----:B------:R-:W-:Y:S05]  /*ff60*/  BSYNC B1 ;  /* 0x0000000000017941 */ /* 0x000fea0003800000 */
.L_x_11402:
[----:B------:R-:W-:Y:S01]  /*ff70*/  ULDC.64 UR12, c[0x0][0xaa0] ;  /* 0x0002a800000c7ab9 */ /* 0x000fe20000000a00 */
[----:B--2---:R-:W-:Y:S01]  /*ff80*/  IMAD.MOV.U32 R2, RZ, RZ, R19 ;  /* 0x000000ffff027224 */ /* 0x004fe200078e0013 */
[----:B------:R-:W-:Y:S01]  /*ff90*/  ULDC UR7, c[0x0][0xa8c] ;  /* 0x0002a30000077ab9 */ /* 0x000fe20000000800 */
[----:B0-----:R-:W-:Y:S01]  /*ffa0*/  IMAD.MOV.U32 R3, RZ, RZ, R8 ;  /* 0x000000ffff037224 */ /* 0x001fe200078e0008 */
[----:B------:R-:W-:Y:S01]  /*ffb0*/  ISETP.GE.AND P0, PT, R19, UR7, PT ;  /* 0x0000000713007c0c */ /* 0x000fe2000bf06270 */
[----:B------:R-:W-:Y:S01]  /*ffc0*/  IMAD R4, R6, UR12, RZ ;  /* 0x0000000c06047c24 */ /* 0x000fe2000f8e02ff */
[----:B------:R-:W-:Y:S01]  /*ffd0*/  BSSY B1, `(.L_x_11404) ;  /* 0x0000027000017945 */ /* 0x000fe20003800000 */
[----:B------:R-:W-:-:S04]  /*ffe0*/  IMAD.WIDE.U32 R2, R7, UR12, R2 ;  /* 0x0000000c07027c25 */ /* 0x000fc8000f8e0002 */
[----:B------:R-:W-:Y:S01]  /*fff0*/  IMAD R7, R7, UR13, R4 ;  /* 0x0000000d07077c24 */ /* 0x000fe2000f8e0204 */
[----:B------:R-:W-:Y:S01]  /*10000*/  ULDC.64 UR12, c[0x0][0xae0] ;  /* 0x0002b800000c7ab9 */ /* 0x000fe20000000a00 */
[----:B------:R-:W-:Y:S01]  /*10010*/  VIADD R4, R156, 0x30 ;  /* 0x000000309c047836 */ /* 0x000fe20000000000 */
[----:B------:R-:W-:Y:S01]  /*10020*/  UIMAD UR4, UR8, UR12, URZ ;  /* 0x0000000c080472a4 */ /* 0x000fe2000f8e023f */
[----:B------:R-:W-:Y:S02]  /*10030*/  IMAD R5, R23, -0xc0, R0 ;  /* 0xffffff4017057824 */ /* 0x000fe400078e0200 */
[----:B------:R-:W-:Y:S01]  /*10040*/  IMAD.IADD R3, R3, 0x1, R7 ;  /* 0x0000000103037824 */ /* 0x000fe200078e0207 */
[----:B------:R-:W-:Y:S01]  /*10050*/  UIMAD UR4, UR41, UR13, UR4 ;  /* 0x0000000d290472a4 */ /* 0x000fe2000f8e0204 */
[----:B------:R-:W-:Y:S01]  /*10060*/  IMAD.U32 R7, RZ, RZ, UR12 ;  /* 0x0000000cff077e24 */ /* 0x000fe2000f8e00ff */
[----:B------:R-:W-:Y:S01]  /*10070*/  ISETP.GE.OR P3, PT, R4, R5, P0 ;  /* 0x000000050400720c */ /* 0x000fe20000766670 */
[C---:B------:R-:W-:Y:S01]  /*10080*/  VIADD R0, R156.reuse, 0x60 ;  /* 0x000000609c007836 */ /* 0x040fe20000000000 */
[----:B------:R-:W-:Y:S01]  /*10090*/  ULDC.64 UR12, c[0x0][0xae8] ;  /* 0x0002ba00000c7ab9 */ /* 0x000fe20000000a00 */
[----:B------:R-:W-:-:S02]  /*100a0*/  VIADD R4, R156, 0x90 ;  /* 0x000000909c047836 */ /* 0x000fc40000000000 */
[----:B------:R-:W-:Y:S01]  /*100b0*/  IMAD.WIDE.U32 R2, R7, UR41, R2 ;  /* 0x0000002907027c25 */ /* 0x000fe2000f8e0002 */
[-C--:B------:R-:W-:Y:S02]  /*100c0*/  ISETP.GE.OR P1, PT, R0, R5.reuse, P0 ;  /* 0x000000050000720c */ /* 0x080fe40000726670 */
[-C--:B------:R-:W-:Y:S01]  /*100d0*/  ISETP.GE.OR P2, PT, R4, R5.reuse, P0 ;  /* 0x000000050400720c */ /* 0x080fe20000746670 */
[----:B------:R-:W-:Y:S01]  /*100e0*/  VIADD R3, R3, UR4 ;  /* 0x0000000403037c36 */ /* 0x000fe20008000000 */
[----:B------:R-:W-:Y:S01]  /*100f0*/  ISETP.GE.OR P0, PT, R156, R5, P0 ;  /* 0x000000059c00720c */ /* 0x000fe20000706670 */
[----:B------:R-:W-:Y:S02]  /*10100*/  UIMAD UR4, UR9, UR12, URZ ;  /* 0x0000000c090472a4 */ /* 0x000fe4000f8e023f */
[----:B------:R-:W-:Y:S01]  /*10110*/  IMAD.U32 R9, RZ, RZ, UR12 ;  /* 0x0000000cff097e24 */ /* 0x000fe2000f8e00ff */
[--C-:B------:R-:W-:Y:S01]  /*10120*/  SHF.R.S32.HI R7, RZ, 0x1f, R156.reuse ;  /* 0x0000001fff077819 */ /* 0x100fe2000001149c */
[----:B------:R-:W-:Y:S01]  /*10130*/  IMAD.MOV.U32 R6, RZ, RZ, R156 ;  /* 0x000000ffff067224 */ /* 0x000fe200078e009c */
[----:B------:R-:W-:-:S02]  /*10140*/  UIMAD UR4, UR10, UR13, UR4 ;  /* 0x0000000d0a0472a4 */ /* 0x000fc4000f8e0204 */
[----:B------:R-:W-:-:S04]  /*10150*/  IMAD.WIDE.U32 R4, R9, UR10, R2 ;  /* 0x0000000a09047c25 */ /* 0x000fc8000f8e0002 */
[----:B------:R-:W-:-:S04]  /*10160*/  IMAD.WIDE R6, R23, 0xc0, R6 ;  /* 0x000000c017067825 */ /* 0x000fc800078e0206 */
[----:B------:R-:W-:Y:S01]  /*10170*/  VIADD R11, R5, UR4 ;  /* 0x00000004050b7c36 */ /* 0x000fe20008000000 */
[----:B------:R-:W-:Y:S06]  /*10180*/  @P0 BRA `(.L_x_11405) ;  /* 0x00000000002c0947 */ /* 0x000fec0003800000 */
        /* <DEDUP_REMOVED lines=11> */
.L_x_11405:
[----:B------:R-:W-:Y:S05]  /*10240*/  BSYNC B1 ;  /* 0x0000000000017941 */ /* 0x000fea0003800000 */
.L_x_11404:
[----:B------:R-:W-:Y:S04]  /*10250*/  BSSY B1, `(.L_x_11406) ;  /* 0x000000f000017945 */ /* 0x000fe80003800000 */
[----:B------:R-:W-:Y:S05]  /*10260*/  @P3 BRA `(.L_x_11407) ;  /* 0x0000000000343947 */ /* 0x000fea0003800000 */
[----:B0-----:R-:W-:Y:S01]  /*10270*/  IADD3 R9, P0, R6, 0x30, RZ ;  /* 0x0000003006097810 */ /* 0x001fe20007f1e0ff */
        /* <DEDUP_REMOVED lines=12> */
.L_x_11407:
[----:B------:R-:W-:Y:S05]  /*10340*/  BSYNC B1 ;  /* 0x0000000000017941 */ /* 0x000fea0003800000 */
.L_x_11406:
[----:B------:R-:W-:Y:S04]  /*10350*/  BSSY B1, `(.L_x_11408) ;  /* 0x000000f000017945 */ /* 0x000fe80003800000 */
[----:B------:R-:W-:Y:S05]  /*10360*/  @P1 BRA `(.L_x_11409) ;  /* 0x0000000000341947 */ /* 0x000fea0003800000 */
[----:B01----:R-:W-:Y:S01]  /*10370*/  IADD3 R9, P0, R6, 0x60, RZ ;  /* 0x0000006006097810 */ /* 0x003fe20007f1e0ff */
        /* <DEDUP_REMOVED lines=12> */
.L_x_11409:
[----:B------:R-:W-:Y:S05]  /*10440*/  BSYNC B1 ;  /* 0x0000000000017941 */ /* 0x000fea0003800000 */
.L_x_11408:
        /* <DEDUP_REMOVED lines=14> */
.L_x_11400:
[----:B------:R-:W-:Y:S05]  /*10530*/  BSYNC B0 ;  /* 0x0000000000007941 */ /* 0x000fea0003800000 */
.L_x_11391:
[----:B------:R-:W-:Y:S02]  /*10540*/  ULDC UR4, c[0x0][0xc14] ;  /* 0x0003050000047ab9 */ /* 0x000fe40000000800 */
[----:B------:R-:W-:-:S06]  /*10550*/  UISETP.GE.AND UP0, UPT, UR5, UR4, UPT ;  /* 0x000000040500728c */ /* 0x000fcc000bf06270 */
[----:B------:R-:W-:-:S13]  /*10560*/  PLOP3.LUT P0, PT, PT, PT, UP0, 0x80, 0x0 ;  /* 0x000000000000781c */ /* 0x000fda0003f0f008 */
[----:B------:R-:W-:Y:S05]  /*10570*/  @!P0 BRA `(.L_x_11410) ;  /* 0xffffff08000c8947 */ /* 0x000fea000383ffff */
[----:B------:R-:W-:Y:S05]  /*10580*/  EXIT ;  /* 0x000000000000794d */ /* 0x000fea0003800000 */
.L_x_11309:
        /* <DEDUP_REMOVED lines=61> */
.L_x_11415:
        /* <DEDUP_REMOVED lines=13> */
.L_x_11414:
[----:B------:R-:W-:Y:S05]  /*10a30*/  BSYNC B0 ;  /* 0x0000000000007941 */ /* 0x000fea0003800000 */
.L_x_11413:
        /* <DEDUP_REMOVED lines=26> */
.L_x_11411:
        /* <DEDUP_REMOVED lines=20> */
.L_x_11416:
        /* <DEDUP_REMOVED lines=59> */
.L_x_11412:
[----:B------:R-:W-:Y:S02]  /*110d0*/  IMAD.MOV.U32 R17, RZ, RZ, RZ ;  /* 0x000000ffff117224 */ /* 0x000fe400078e00ff */
[----:B------:R-:W-:Y:S02]  /*110e0*/  IMAD.U32 R16, RZ, RZ, UR6 ;  /* 0x00000006ff107e24 */ /* 0x000fe4000f8e00ff */
[----:B------:R-:W-:-:S07]  /*110f0*/  IMAD.MOV.U32 R18, RZ, RZ, RZ ;  /* 0x000000ffff127224 */ /* 0x000fce00078e00ff */
.L_x_11417:
        /* <DEDUP_REMOVED lines=16> */
.L_x_11491:
        /* <DEDUP_REMOVED lines=40> */
.L_x_11419:
        /* <DEDUP_REMOVED lines=13> */
.L_x_11420:
[----:B------:R-:W-:Y:S05]  /*11550*/  @!P0 BRA `(.L_x_11421) ;  /* 0x00000000000c8947 */ /* 0x000fea0003800000 */
[----:B------:R-:W2:Y:S04]  /*11560*/  LDG.E R4, desc[UR46][R2.64] ;  /* 0x0000002e02047981 */ /* 0x000ea8000c1e1900 */
[----:B------:R-:W2:Y:S02]  /*11570*/  LDG.E R7, desc[UR46][R2.64+0x4] ;  /* 0x0000042e02077981 */ /* 0x000ea4000c1e1900 */
[----:B--2---:R-:W-:-:S07]  /*11580*/  IMAD.IADD R7, R7, 0x1, -R4 ;  /* 0x0000000107077824 */ /* 0x004fce00078e0a04 */
.L_x_11421:
        /* <DEDUP_REMOVED lines=19> */
.L_x_11424:
[----:B------:R-:W-:-:S13]  /*116c0*/  ISETP.NE.AND P1, PT, R3, 0x1, PT ;  /* 0x000000010300780c */ /* 0x000fda0003f25270 */
[----:B------:R-:W0:Y:S02]  /*116d0*/  @P1 LDC.64 R4, c[0x0][0x9e8] ;  /* 0x00027a00ff041b82 */ /* 0x000e240000000a00 */
[----:B0-----:R-:W-:-:S05]  /*116e0*/  @P1 IMAD.HI.U32 R4, R7, R4, RZ ;  /* 0x0000000407041227 */ /* 0x001fca00078e00ff */
[----:B------:R-:W-:-:S07]  /*116f0*/  @P1 SHF.R.U32.HI R7, RZ, R5, R4 ;  /* 0x00000005ff071219 */ /* 0x000fce0000011604 */
.L_x_11425:
[----:B------:R-:W-:Y:S05]  /*11700*/  BSYNC B0 ;  /* 0x0000000000007941 */ /* 0x000fea0003800000 */
.L_x_11423:
[----:B------:R-:W-:-:S05]  /*11710*/  IMAD R7, R7, R3, R3 ;  /* 0x0000000307077224 */ /* 0x000fca00078e0203 */
[----:B------:R-:W-:-:S07]  /*11720*/  VIMNMX R2, R2, R7, PT ;  /* 0x0000000702027248 */ /* 0x000fce0003fe0100 */
.L_x_11422:
        /* <DEDUP_REMOVED lines=24> */
.L_x_11428:
[----:B------:R-:W-:-:S13]  /*118b0*/  ISETP.NE.AND P0, PT, R3, 0x1, PT ;  /* 0x000000010300780c */ /* 0x000fda0003f05270 */
[----:B------:R-:W0:Y:S02]  /*118c0*/  @P0 LDC.64 R4, c[0x0][0x9e8] ;  /* 0x00027a00ff040b82 */ /* 0x000e240000000a00 */
[----:B0-----:R-:W-:-:S05]  /*118d0*/  @P0 IMAD.HI.U32 R4, R7, R4, RZ ;  /* 0x0000000407040227 */ /* 0x001fca00078e00ff */
[----:B------:R-:W-:-:S07]  /*118e0*/  @P0 SHF.R.U32.HI R7, RZ, R5, R4 ;  /* 0x00000005ff070219 */ /* 0x000fce0000011604 */
.L_x_11429:
[----:B------:R-:W-:Y:S05]  /*118f0*/  BSYNC B0 ;  /* 0x0000000000007941 */ /* 0x000fea0003800000 */
.L_x_11427:
[----:B------:R-:W-:-:S05]  /*11900*/  IMAD R3, R7, R3, RZ ;  /* 0x0000000307037224 */ /* 0x000fca00078e02ff */
[----:B------:R-:W-:-:S07]  /*11910*/  VIMNMX R0, R0, R3, !PT ;  /* 0x0000000300007248 */ /* 0x000fce0007fe0100 */
.L_x_11426:
        /* <DEDUP_REMOVED lines=22> */
.L_x_11431:
        /* <DEDUP_REMOVED lines=22> */
.L_x_11433:
        /* <DEDUP_REMOVED lines=19> */
.L_x_11435:
        /* <DEDUP_REMOVED lines=16> */
.L_x_11434:
        /* <DEDUP_REMOVED lines=26> */
.L_x_11436:
        /* <DEDUP_REMOVED lines=18> */
.L_x_11507:
[----:B------:R-:W-:Y:S01]  /*120d0*/  UMOV UR4, 0xffffffff ;  /* 0xffffffff00047882 */ /* 0x000fe20000000000 */
[----:B------:R-:W-:Y:S02]  /*120e0*/  SHF.R.S32.HI R9, RZ, 0x1f, R6 ;  /* 0x0000001fff097819 */ /* 0x000fe40000011406 */
[----:B------:R-:W-:Y:S05]  /*120f0*/  BRA.DIV UR4, `(.L_x_11438) ;  /* 0x0000002e04987947 */ /* 0x000fea000b800000 */
[----:B------:R-:W-:-:S13]  /*12100*/  ELECT P6, URZ, PT ;  /* 0x00000000003f782f */ /* 0x000fda00038c0000 */
.L_x_11510:
        /* <DEDUP_REMOVED lines=22> */
.L_x_11440:
[----:B------:R-:W-:Y:S01]  /*12270*/  IMAD R5, R22, 0x8, R25 ;  /* 0x0000000816057824 */ /* 0x000fe200078e0219 */
[----:B------:R-:W-:-:S04]  /*12280*/  SHF.L.U32 R4, R24, 0x1f, RZ ;  /* 0x0000001f18047819 */ /* 0x000fc800000006ff */
[----:B------:R-:W1:Y:S02]  /*12290*/  SYNCS.PHASECHK.TRANS64.TRYWAIT P0, [R5+URZ+0x16840], R4 ;  /* 0x01684004050075a7 */ /* 0x000e64000800017f */
[----:B-1----:R-:W-:Y:S05]  /*122a0*/  @!P0 BRA `(.L_x_11441) ;  /* 0x0000002c004c8947 */ /* 0x002fea0003800000 */
.L_x_11511:
        /* <DEDUP_REMOVED lines=9> */
.L_x_11442:
[----:B-12---:R-:W-:Y:S01]  /*12340*/  IMAD R4, R22, 0x4000, R25 ;  /* 0x0000400016047824 */ /* 0x006fe200078e0219 */
        /* <DEDUP_REMOVED lines=11> */
[----:B------:R-:W-:Y:S02]  /*12400*/  ULEA UR11, UR11, UR4, 0x7 ;  /* 0x000000040b0b7291 */ /* 0x000fe4000f8e383f */
[----:B------:R-:W-:Y:S01]  /*12410*/  UIADD3 UR8, UR8, 0xe400, URZ ;  /* 0x0000e40008087890 */ /* 0x000fe2000fffe03f */
[----:B------:R-:W-:-:S08]  /*12420*/  UMOV UR4, 0x0 ;  /* 0x0000000000047882 */ /* 0x000fd00000000000 */
[----:B------:R1:W-:Y:S02]  /*12430*/  UTMALDG.4D [UR8], [UR6], desc[UR4] ;  /* 0x00000408060075b4 */ /* 0x0003e40008019000 */
[----:B-1----:R-:W-:Y:S01]  /*12440*/  NOP ;  /* 0x0000000000007918 */ /* 0x002fe20000000000 */
.L_x_11439:
[----:B------:R-:W-:Y:S05]  /*12450*/  WARPSYNC.ALL ;  /* 0x0000000000007948 */ /* 0x000fea0003800000 */
[----:B------:R-:W-:Y:S01]  /*12460*/  BAR.SYNC.DEFER_BLOCKING 0x8, 0x1a0 ;  /* 0x0206800000007b1d */ /* 0x000fe20000010000 */
[----:B------:R-:W-:Y:S02]  /*12470*/  ELECT P0, URZ, PT ;  /* 0x00000000003f782f */ /* 0x000fe40003800000 */
[----:B------:R-:W-:Y:S01]  /*12480*/  R2UR UR9, R25 ;  /* 0x00000000190972ca */ /* 0x000fe200000e0000 */
[----:B------:R-:W-:Y:S01]  /*12490*/  VIADD R29, R29, 0x1 ;  /* 0x000000011d1d7836 */ /* 0x000fe20000000000 */
[----:B------:R-:W-:-:S09]  /*124a0*/  UIADD3 UR4, UP0, UR38, 0x270, URZ ;  /* 0x0000027026047890 */ /* 0x000fd2000ff1e03f */
[----:B------:R-:W-:Y:S01]  /*124b0*/  @P0 R2UR UR13, R10 ;  /* 0x000000000a0d02ca */ /* 0x000fe200000e0000 */
[----:B------:R-:W-:Y:S01]  /*124c0*/  UMOV UR6, 0x0 ;  /* 0x0000000000067882 */ /* 0x000fe20000000000 */
[----:B------:R-:W-:Y:S01]  /*124d0*/  @P0 R2UR UR12, R18 ;  /* 0x00000000120c02ca */ /* 0x000fe200000e0000 */
[----:B------:R-:W-:Y:S01]  /*124e0*/  UIADD3.X UR5, URZ, UR39, URZ, UP0, !UPT ;  /* 0x000000273f057290 */ /* 0x000fe200087fe43f */
[----:B------:R-:W-:Y:S01]  /*124f0*/  @P0 R2UR UR11, R17 ;  /* 0x00000000110b02ca */ /* 0x000fe200000e0000 */
[----:B------:R-:W-:Y:S01]  /*12500*/  UMOV UR7, 0x12f00000 ;  /* 0x12f0000000077882 */ /* 0x000fe20000000000 */
[----:B------:R-:W-:Y:S01]  /*12510*/  UMOV UR10, URZ ;  /* 0x0000003f000a7c82 */ /* 0x000fe20008000000 */
[----:B------:R-:W-:Y:S01]  /*12520*/  BSSY B0, `(.L_x_11443) ;  /* 0x000000c000007945 */ /* 0x000fe20003800000 */
[----:B------:R-:W-:Y:S01]  /*12530*/  @P0 IMAD.MOV.U32 R4, RZ, RZ, 0x6000 ;  /* 0x00006000ff040424 */ /* 0x000fe200078e00ff */
[----:B------:R-:W-:Y:S02]  /*12540*/  UIADD3 UR8, UR9, 0x8400, URZ ;  /* 0x0000840009087890 */ /* 0x000fe4000fffe03f */
[----:B------:R-:W-:Y:S01]  /*12550*/  UIADD3 UR9, UR9, 0x16800, URZ ;  /* 0x0001680009097890 */ /* 0x000fe2000fffe03f */
[----:B------:R1:W-:Y:S08]  /*12560*/  @P0 SYNCS.ARRIVE.TRANS64 RZ, [R25+URZ+0x16800], R4 ;  /* 0x0168000419ff09a7 */ /* 0x0003f0000800003f */
[----:B------:R2:W-:Y:S01]  /*12570*/  UTMALDG.4D [UR8], [UR4], desc[UR6] ;  /* 0x00000608040075b4 */ /* 0x0005e20008019000 */
[----:B-1----:R-:W-:-:S04]  /*12580*/  LEA.HI R4, R29, R29, RZ, 0x1 ;  /* 0x0000001d1d047211 */ /* 0x002fc800078f08ff */
[----:B------:R-:W-:-:S05]  /*12590*/  LOP3.LUT R4, R4, 0xfffffffe, RZ, 0xc0, !PT ;  /* 0xfffffffe04047812 */ /* 0x000fca00078ec0ff */
[----:B------:R-:W-:-:S05]  /*125a0*/  IMAD.IADD R4, R29, 0x1, -R4 ;  /* 0x000000011d047824 */ /* 0x000fca00078e0a04 */
[----:B------:R-:W-:-:S04]  /*125b0*/  SHF.L.U32 R4, R4, 0x1f, RZ ;  /* 0x0000001f04047819 */ /* 0x000fc800000006ff */
[----:B------:R-:W1:Y:S02]  /*125c0*/  SYNCS.PHASECHK.TRANS64.TRYWAIT P0, [R25+URZ+0x16820], R4 ;  /* 0x01682004190075a7 */ /* 0x000e64000800017f */
[----:B-12---:R-:W-:Y:S05]  /*125d0*/  @!P0 BRA `(.L_x_11444) ;  /* 0x0000002800948947 */ /* 0x006fea0003800000 */
.L_x_11512:
[----:B------:R-:W-:Y:S05]  /*125e0*/  BSYNC B0 ;  /* 0x0000000000007941 */ /* 0x000fea0003800000 */
.L_x_11443:
        /* <DEDUP_REMOVED lines=41> */
.L_x_11451:
[----:B0-----:R-:W-:Y:S01]  /*12880*/  IMAD R3, R12, 0x8, R25 ;  /* 0x000000080c037824 */ /* 0x001fe200078e0219 */
[----:B------:R-:W-:-:S04]  /*12890*/  SHF.L.U32 R2, R13, 0x1f, RZ ;  /* 0x0000001f0d027819 */ /* 0x000fc800000006ff */
[----:B------:R-:W0:Y:S02]  /*128a0*/  SYNCS.PHASECHK.TRANS64.TRYWAIT P0, [R3+URZ+0x16840], R2 ;  /* 0x01684002030075a7 */ /* 0x000e24000800017f */
[----:B0-----:R-:W-:Y:S05]  /*128b0*/  @!P0 BRA `(.L_x_11452) ;  /* 0x0000002400f08947 */ /* 0x001fea0003800000 */
.L_x_11513:
        /* <DEDUP_REMOVED lines=9> */
.L_x_11453:
[----:B01----:R-:W-:Y:S01]  /*12950*/  IMAD R2, R12, 0x4000, R25 ;  /* 0x000040000c027824 */ /* 0x003fe200078e0219 */
        /* <DEDUP_REMOVED lines=14> */
[----:B------:R-:W-:Y:S02]  /*12a40*/  ULEA UR11, UR11, UR4, 0x7 ;  /* 0x000000040b0b7291 */ /* 0x000fe4000f8e383f */
[----:B------:R-:W-:Y:S01]  /*12a50*/  UIADD3 UR8, UR8, 0xe400, URZ ;  /* 0x0000e40008087890 */ /* 0x000fe2000fffe03f */
[----:B------:R-:W-:-:S08]  /*12a60*/  UMOV UR4, 0x0 ;  /* 0x0000000000047882 */ /* 0x000fd00000000000 */
[----:B------:R0:W-:Y:S01]  /*12a70*/  UTMALDG.4D [UR8], [UR6], desc[UR4] ;  /* 0x00000408060075b4 */ /* 0x0001e20008019000 */
[----:B------:R-:W1:Y:S02]  /*12a80*/  SYNCS.PHASECHK.TRANS64.TRYWAIT P0, [R2+URZ+0x60], R5 ;  /* 0x00006005020075a7 */ /* 0x000e64000800017f */
[----:B01----:R-:W-:Y:S05]  /*12a90*/  @!P0 BRA `(.L_x_11454) ;  /* 0x00000024008c8947 */ /* 0x003fea0003800000 */
.L_x_11514:
[----:B------:R-:W-:Y:S05]  /*12aa0*/  @P1 BRA `(.L_x_11455) ;  /* 0x0000000000181947 */ /* 0x000fea0003800000 */
[----:B------:R-:W-:Y:S01]  /*12ab0*/  ISETP.NE.AND P0, PT, R27, RZ, PT ;  /* 0x000000ff1b00720c */ /* 0x000fe20003f05270 */
[----:B0-----:R-:W-:Y:S02]  /*12ac0*/  IMAD R2, R22, 0x8, R25 ;  /* 0x0000000816027824 */ /* 0x001fe400078e0219 */
[----:B------:R-:W-:-:S04]  /*12ad0*/  IMAD.MOV.U32 R3, RZ, RZ, 0x4000 ;  /* 0x00004000ff037424 */ /* 0x000fc800078e00ff */
[----:B------:R1:W-:Y:S06]  /*12ae0*/  SYNCS.ARRIVE.TRANS64 RZ, [R2+URZ+0x16850], R3 ;  /* 0x0168500302ff79a7 */ /* 0x0003ec000800003f */
[----:B------:R-:W-:Y:S05]  /*12af0*/  @!P0 BRA `(.L_x_11455) ;  /* 0x0000000000048947 */ /* 0x000fea0003800000 */
[----:B------:R-:W-:Y:S01]  /*12b00*/  BPT.TRAP 0x1 ;  /* 0x000000040000795c */ /* 0x000fe20000300000 */
.L_x_11455:
[C-C-:B01----:R-:W-:Y:S01]  /*12b10*/  IMAD R2, R22.reuse, 0x8, R25.reuse ;  /* 0x0000000816027824 */ /* 0x143fe200078e0219 */
        /* <DEDUP_REMOVED lines=11> */
[----:B------:R-:W-:-:S02]  /*12bd0*/  IMAD.MOV.U32 R8, RZ, RZ, R4 ;  /* 0x000000ffff087224 */ /* 0x000fc400078e0004 */
[----:B------:R-:W-:Y:S02]  /*12be0*/  IMAD.MOV.U32 R7, RZ, RZ, R10 ;  /* 0x000000ffff077224 */ /* 0x000fe400078e000a */
[----:B------:R-:W-:Y:S02]  /*12bf0*/  ULEA UR11, UR11, UR4, 0x7 ;  /* 0x000000040b0b7291 */ /* 0x000fe4000f8e383f */
[----:B------:R-:W-:Y:S02]  /*12c00*/  UIADD3 UR9, UR9, 0x16850, URZ ;  /* 0x0001685009097890 */ /* 0x000fe4000fffe03f */
[----:B------:R-:W-:Y:S01]  /*12c10*/  UIADD3 UR8, UR8, 0x400, URZ ;  /* 0x0000040008087890 */ /* 0x000fe2000fffe03f */
[----:B------:R-:W-:-:S08]  /*12c20*/  UMOV UR4, 0x0 ;  /* 0x0000000000047882 */ /* 0x000fd00000000000 */
[----:B------:R0:W-:Y:S02]  /*12c30*/  UTMALDG.4D [UR8], [UR6], desc[UR4] ;  /* 0x00000408060075b4 */ /* 0x0001e40008019000 */
[----:B0-----:R-:W-:Y:S01]  /*12c40*/  NOP ;  /* 0x0000000000007918 */ /* 0x001fe20000000000 */
.L_x_11450:
[----:B------:R-:W-:Y:S05]  /*12c50*/  BSYNC B2 ;  /* 0x0000000000027941 */ /* 0x000fea0003800000 */
.L_x_11449:
[----:B------:R-:W-:Y:S02]  /*12c60*/  IMAD.MOV.U32 R22, RZ, RZ, R12 ;  /* 0x000000ffff167224 */ /* 0x000fe400078e000c */
[----:B------:R-:W-:Y:S02]  /*12c70*/  IMAD.MOV.U32 R24, RZ, RZ, R13 ;  /* 0x000000ffff187224 */ /* 0x000fe400078e000d */
[----:B------:R-:W-:-:S07]  /*12c80*/  VIADD R10, R28, 0xfffffffd ;  /* 0xfffffffd1c0a7836 */ /* 0x000fce0000000000 */
.L_x_11448:
[----:B------:R-:W-:Y:S05]  /*12c90*/  BSYNC B1 ;  /* 0x0000000000017941 */ /* 0x000fea0003800000 */
.L_x_11447:
[----:B------:R-:W-:Y:S01]  /*12ca0*/  VIADD R11, R11, 0xfffffffe ;  /* 0xfffffffe0b0b7836 */ /* 0x000fe20000000000 */
[----:B------:R-:W-:-:S04]  /*12cb0*/  LOP3.LUT R28, RZ, R28, RZ, 0x33, !PT ;  /* 0x0000001cff1c7212 */ /* 0x000fc800078e33ff */
[----:B------:R-:W-:-:S13]  /*12cc0*/  ISETP.NE.AND P0, PT, R11, R28, PT ;  /* 0x0000001c0b00720c */ /* 0x000fda0003f05270 */
[----:B------:R-:W-:Y:S05]  /*12cd0*/  @!P0 BRA `(.L_x_11446) ;  /* 0x0000000800ec8947 */ /* 0x000fea0003800000 */
[----:B------:R-:W-:-:S07]  /*12ce0*/  IMAD.MOV.U32 R4, RZ, RZ, R8 ;  /* 0x000000ffff047224 */ /* 0x000fce00078e0008 */
.L_x_11470:
        /* <DEDUP_REMOVED lines=31> */
.L_x_11458:
[----:B------:R-:W-:Y:S01]  /*12ee0*/  IMAD R3, R11, 0x8, R25 ;  /* 0x000000080b037824 */ /* 0x000fe200078e0219 */
[----:B------:R-:W-:-:S04]  /*12ef0*/  SHF.L.U32 R2, R12, 0x1f, RZ ;  /* 0x0000001f0c027819 */ /* 0x000fc800000006ff */
[----:B------:R-:W1:Y:S02]  /*12f00*/  SYNCS.PHASECHK.TRANS64.TRYWAIT P0, [R3+URZ+0x16840], R2 ;  /* 0x01684002030075a7 */ /* 0x000e64000800017f */
[----:B-1----:R-:W-:Y:S05]  /*12f10*/  @!P0 BRA `(.L_x_11459) ;  /* 0x0000002000808947 */ /* 0x002fea0003800000 */
.L_x_11515:
        /* <DEDUP_REMOVED lines=9> */
.L_x_11460:
        /* <DEDUP_REMOVED lines=21> */
.L_x_11516:
[----:B------:R-:W-:Y:S05]  /*13100*/  @P0 BRA `(.L_x_11462) ;  /* 0x0000000000140947 */ /* 0x000fea0003800000 */
[----:B------:R-:W-:Y:S01]  /*13110*/  ISETP.NE.AND P1, PT, R27, RZ, PT ;  /* 0x000000ff1b00720c */ /* 0x000fe20003f25270 */
[----:B------:R-:W-:-:S04]  /*13120*/  IMAD.MOV.U32 R2, RZ, RZ, 0x4000 ;  /* 0x00004000ff027424 */ /* 0x000fc800078e00ff */
[----:B------:R1:W-:Y:S08]  /*13130*/  SYNCS.ARRIVE.TRANS64 RZ, [R3+URZ+0x50], R2 ;  /* 0x0000500203ff79a7 */ /* 0x0003f0000800003f */
[----:B------:R-:W-:Y:S05]  /*13140*/  @!P1 BRA `(.L_x_11462) ;  /* 0x0000000000049947 */ /* 0x000fea0003800000 */
[----:B------:R-:W-:Y:S01]  /*13150*/  BPT.TRAP 0x1 ;  /* 0x000000040000795c */ /* 0x000fe20000300000 */
.L_x_11462:
        /* <DEDUP_REMOVED lines=15> */
[----:B------:R-:W-:-:S03]  /*13250*/  ULEA UR11, UR11, UR4, 0x7 ;  /* 0x000000040b0b7291 */ /* 0x000fc6000f8e383f */
[----:B------:R-:W-:-:S06]  /*13260*/  UMOV UR4, 0x0 ;  /* 0x0000000000047882 */ /* 0x000fcc0000000000 */
[----:B------:R2:W-:Y:S02]  /*13270*/  UTMALDG.4D [UR8], [UR6], desc[UR4] ;  /* 0x00000408060075b4 */ /* 0x0005e40008019000 */
[----:B--2---:R-:W-:Y:S01]  /*13280*/  NOP ;  /* 0x0000000000007918 */ /* 0x004fe20000000000 */
.L_x_11457:
[----:B------:R-:W-:Y:S05]  /*13290*/  BSYNC B1 ;  /* 0x0000000000017941 */ /* 0x000fea0003800000 */
.L_x_11456:
        /* <DEDUP_REMOVED lines=31> */
.L_x_11465:
[----:B------:R-:W-:Y:S01]  /*13490*/  IMAD R2, R22, 0x8, R25 ;  /* 0x0000000816027824 */ /* 0x000fe200078e0219 */
[----:B------:R-:W-:-:S04]  /*134a0*/  SHF.L.U32 R3, R24, 0x1f, RZ ;  /* 0x0000001f18037819 */ /* 0x000fc800000006ff */
[----:B------:R-:W1:Y:S02]  /*134b0*/  SYNCS.PHASECHK.TRANS64.TRYWAIT P0, [R2+URZ+0x16840], R3 ;  /* 0x01684003020075a7 */ /* 0x000e64000800017f */
[----:B-1----:R-:W-:Y:S05]  /*134c0*/  @!P0 BRA `(.L_x_11466) ;  /* 0x0000001c003c8947 */ /* 0x002fea0003800000 */
.L_x_11517:
        /* <DEDUP_REMOVED lines=9> */
.L_x_11467:
[----:B01----:R-:W-:Y:S01]  /*13560*/  IMAD R2, R22, 0x4000, R25 ;  /* 0x0000400016027824 */ /* 0x003fe200078e0219 */
[----:B------:R-:W-:Y:S01]  /*13570*/  R2UR UR11, R14 ;  /* 0x000000000e0b72ca */ /* 0x000fe200000e0000 */
[----:B------:R-:W-:Y:S01]  /*13580*/  UIADD3 UR6, UP0, UR38, 0x370, URZ ;  /* 0x0000037026067890 */ /* 0x000fe2000ff1e03f */
[----:B------:R-:W-:Y:S01]  /*13590*/  R2UR UR4, R23 ;  /* 0x00000000170472ca */ /* 0x000fe200000e0000 */
[----:B------:R-:W-:Y:S01]  /*135a0*/  UMOV UR5, 0x14f00000 ;  /* 0x14f0000000057882 */ /* 0x000fe20000000000 */
[----:B------:R-:W-:Y:S01]  /*135b0*/  R2UR UR8, R2 ;  /* 0x00000000020872ca */ /* 0x000fe200000e0000 */
[----:B------:R-:W-:Y:S01]  /*135c0*/  VIADD R2, R25, 0x16800 ;  /* 0x0001680019027836 */ /* 0x000fe20000000000 */
[----:B------:R-:W-:Y:S01]  /*135d0*/  R2UR UR12, R0 ;  /* 0x00000000000c72ca */ /* 0x000fe200000e0000 */
[----:B------:R-:W-:Y:S01]  /*135e0*/  UIADD3.X UR7, URZ, UR39, URZ, UP0, !UPT ;  /* 0x000000273f077290 */ /* 0x000fe200087fe43f */
[----:B-----5:R-:W-:Y:S01]  /*135f0*/  R2UR UR13, R4 ;  /* 0x00000000040d72ca */ /* 0x020fe200000e0000 */
[--C-:B------:R-:W-:Y:S01]  /*13600*/  IMAD R3, R22, 0x8, R2.reuse ;  /* 0x0000000816037824 */ /* 0x100fe200078e0202 */
[----:B------:R-:W-:Y:S01]  /*13610*/  UMOV UR10, URZ ;  /* 0x0000003f000a7c82 */ /* 0x000fe20008000000 */
[----:B------:R-:W-:-:S03]  /*13620*/  IMAD R2, R11, 0x8, R2 ;  /* 0x000000080b027824 */ /* 0x000fc600078e0202 */
[----:B------:R-:W-:Y:S01]  /*13630*/  R2UR UR9, R3 ;  /* 0x00000000030972ca */ /* 0x000fe200000e0000 */
[----:B------:R-:W-:Y:S01]  /*13640*/  ULEA UR11, UR11, UR4, 0x7 ;  /* 0x000000040b0b7291 */ /* 0x000fe2000f8e383f */
[----:B------:R-:W-:Y:S01]  /*13650*/  SHF.L.U32 R3, R12, 0x1f, RZ ;  /* 0x0000001f0c037819 */ /* 0x000fe200000006ff */
[----:B------:R-:W-:Y:S01]  /*13660*/  UIADD3 UR8, UR8, 0xe400, URZ ;  /* 0x0000e40008087890 */ /* 0x000fe2000fffe03f */
[----:B------:R-:W-:-:S09]  /*13670*/  UMOV UR4, 0x0 ;  /* 0x0000000000047882 */ /* 0x000fd20000000000 */
[----:B------:R-:W-:-:S09]  /*13680*/  UIADD3 UR9, UR9, 0x30, URZ ;  /* 0x0000003009097890 */ /* 0x000fd2000fffe03f */
[----:B------:R0:W-:Y:S01]  /*13690*/  UTMALDG.4D [UR8], [UR6], desc[UR4] ;  /* 0x00000408060075b4 */ /* 0x0001e20008019000 */
[----:B------:R-:W1:Y:S02]  /*136a0*/  SYNCS.PHASECHK.TRANS64.TRYWAIT P1, [R2+URZ+0x60], R3 ;  /* 0x00006003020075a7 */ /* 0x000e64000802017f */
[----:B01----:R-:W-:Y:S05]  /*136b0*/  @!P1 BRA `(.L_x_11468) ;  /* 0x0000001800d49947 */ /* 0x003fea0003800000 */
.L_x_11518:
[----:B------:R-:W-:Y:S05]  /*136c0*/  @P0 BRA `(.L_x_11469) ;  /* 0x0000000000140947 */ /* 0x000fea0003800000 */
[----:B------:R-:W-:Y:S01]  /*136d0*/  ISETP.NE.AND P1, PT, R27, RZ, PT ;  /* 0x000000ff1b00720c */ /* 0x000fe20003f25270 */
[----:B0-----:R-:W-:-:S04]  /*136e0*/  IMAD.MOV.U32 R3, RZ, RZ, 0x4000 ;  /* 0x00004000ff037424 */ /* 0x001fc800078e00ff */
[----:B------:R1:W-:Y:S08]  /*136f0*/  SYNCS.ARRIVE.TRANS64 RZ, [R2+URZ+0x50], R3 ;  /* 0x0000500302ff79a7 */ /* 0x0003f0000800003f */
[----:B------:R-:W-:Y:S05]  /*13700*/  @!P1 BRA `(.L_x_11469) ;  /* 0x0000000000049947 */ /* 0x000fea0003800000 */
[----:B------:R-:W-:Y:S01]  /*13710*/  BPT.TRAP 0x1 ;  /* 0x000000040000795c */ /* 0x000fe20000300000 */
.L_x_11469:
        /* <DEDUP_REMOVED lines=19> */
.L_x_11464:
[----:B------:R-:W-:Y:S05]  /*13850*/  BSYNC B1 ;  /* 0x0000000000017941 */ /* 0x000fea0003800000 */
.L_x_11463:
[----:B------:R-:W-:Y:S01]  /*13860*/  ISETP.GT.AND P0, PT, R13, R26, PT ;  /* 0x0000001a0d00720c */ /* 0x000fe20003f04270 */
[----:B------:R-:W-:-:S12]  /*13870*/  VIADD R10, R10, 0xfffffffe ;  /* 0xfffffffe0a0a7836 */ /* 0x000fd80000000000 */
[----:B------:R-:W-:Y:S05]  /*13880*/  @P0 BRA `(.L_x_11470) ;  /* 0xfffffff400180947 */ /* 0x000fea000383ffff */
.L_x_11446:
[----:B------:R-:W-:Y:S05]  /*13890*/  BSYNC B0 ;  /* 0x0000000000007941 */ /* 0x000fea0003800000 */
.L_x_11445:
        /* <DEDUP_REMOVED lines=15> */
.L_x_11472:
[----:B------:R-:W-:Y:S05]  /*13990*/  BSYNC B0 ;  /* 0x0000000000007941 */ /* 0x000fea0003800000 */
.L_x_11471:
[----:B------:R-:W-:Y:S04]  /*139a0*/  BSSY B0, `(.L_x_11473) ;  /* 0x0000020000007945 */ /* 0x000fe80003800000 */
[----:B------:R-:W-:Y:S05]  /*139b0*/  @!P6 BRA `(.L_x_11474) ;  /* 0x000000000078e947 */ /* 0x000fea0003800000 */
[----:B01----:R-:W-:Y:S01]  /*139c0*/  IMAD R3, R22, 0x8, R25 ;  /* 0x0000000816037824 */ /* 0x003fe200078e0219 */
[----:B------:R-:W-:-:S04]  /*139d0*/  SHF.L.U32 R2, R24, 0x1f, RZ ;  /* 0x0000001f18027819 */ /* 0x000fc800000006ff */
[----:B------:R-:W0:Y:S02]  /*139e0*/  SYNCS.PHASECHK.TRANS64.TRYWAIT P0, [R3+URZ+0x16860], R2 ;  /* 0x01686002030075a7 */ /* 0x000e24000800017f */
[----:B0-----:R-:W-:Y:S05]  /*139f0*/  @!P0 BRA `(.L_x_11475) ;  /* 0x0000001800188947 */ /* 0x001fea0003800000 */
.L_x_11519:
        /* <DEDUP_REMOVED lines=9> */
.L_x_11476:
        /* <DEDUP_REMOVED lines=11> */
[----:B------:R-:W-:Y:S02]  /*13b40*/  ULEA UR11, UR11, UR4, 0x7 ;  /* 0x000000040b0b7291 */ /* 0x000fe4000f8e383f */
[----:B------:R-:W-:Y:S02]  /*13b50*/  UIADD3 UR9, UR9, 0x16850, URZ ;  /* 0x0001685009097890 */ /* 0x000fe4000fffe03f */
[----:B------:R-:W-:Y:S01]  /*13b60*/  UIADD3 UR8, UR8, 0x400, URZ ;  /* 0x0000040008087890 */ /* 0x000fe2000fffe03f */
[----:B------:R-:W-:-:S08]  /*13b70*/  UMOV UR4, 0x0 ;  /* 0x0000000000047882 */ /* 0x000fd00000000000 */
[----:B------:R2:W-:Y:S02]  /*13b80*/  UTMALDG.4D [UR8], [UR6], desc[UR4] ;  /* 0x00000408060075b4 */ /* 0x0005e40008019000 */
[----:B--2---:R-:W-:Y:S01]  /*13b90*/  NOP ;  /* 0x0000000000007918 */ /* 0x004fe20000000000 */
.L_x_11474:
[----:B------:R-:W-:Y:S05]  /*13ba0*/  BSYNC B0 ;  /* 0x0000000000007941 */ /* 0x000fea0003800000 */
.L_x_11473:
[----:B------:R-:W-:-:S05]  /*13bb0*/  VIADD R22, R22, 0x1 ;  /* 0x0000000116167836 */ /* 0x000fca0000000000 */
[----:B------:R-:W-:-:S04]  /*13bc0*/  ISETP.NE.AND P0, PT, R22, 0x2, PT ;  /* 0x000000021600780c */ /* 0x000fc80003f05270 */
[----:B01----:R-:W-:Y:S02]  /*13bd0*/  SEL R3, RZ, 0x1, P0 ;  /* 0x00000001ff037807 */ /* 0x003fe40000000000 */
[----:B------:R-:W-:Y:S02]  /*13be0*/  SEL R22, R22, RZ, P0 ;  /* 0x000000ff16167207 */ /* 0x000fe40000000000 */
[----:B------:R-:W-:-:S07]  /*13bf0*/  LOP3.LUT R24, R24, R3, RZ, 0x3c, !PT ;  /* 0x0000000318187212 */ /* 0x000fce00078e3cff */
.L_x_11432:
[----:B------:R-:W-:Y:S05]  /*13c00*/  BSYNC B6 ;  /* 0x0000000000067941 */ /* 0x000fea0003800000 */
.L_x_11430:
[----:B------:R-:W-:-:S03]  /*13c10*/  UMOV UR4, 0xffffffff ;  /* 0xffffffff00047882 */ /* 0x000fc60000000000 */
[----:B------:R-:W-:Y:S05]  /*13c20*/  BRA.DIV UR4, `(.L_x_11477) ;  /* 0x0000001604a07947 */ /* 0x000fea000b800000 */
[----:B------:R0:W1:Y:S04]  /*13c30*/  SHFL.IDX PT, R5, R16, RZ, 0x1f ;  /* 0x00001fff10057589 */ /* 0x00006800000e0000 */
[----:B------:R0:W2:Y:S02]  /*13c40*/  SHFL.IDX PT, R4, R16, 0x1, 0x1f ;  /* 0x00201f0010047f89 */ /* 0x0000a400000e0000 */
.L_x_11523:
        /* <DEDUP_REMOVED lines=11> */
.L_x_11479:
[----:B------:R-:W-:Y:S05]  /*13d00*/  BSYNC B0 ;  /* 0x0000000000007941 */ /* 0x000fea0003800000 */
.L_x_11478:
        /* <DEDUP_REMOVED lines=23> */
.L_x_11531:
[----:B------:R-:W-:Y:S02]  /*13e80*/  ULDC UR4, c[0x0][0xc10] ;  /* 0x0003040000047ab9 */ /* 0x000fe40000000800 */
[----:B------:R-:W-:-:S04]  /*13e90*/  IMAD.U32 R6, RZ, RZ, UR4 ;  /* 0x00000004ff067e24 */ /* 0x000fc8000f8e00ff */
[----:B----4-:R-:W-:-:S04]  /*13ea0*/  IMAD R7, R14, R6, RZ ;  /* 0x000000060e077224 */ /* 0x010fc800078e02ff */
[----:B--2---:R-:W-:-:S05]  /*13eb0*/  IMAD.IADD R4, R4, 0x1, R7 ;  /* 0x0000000104047824 */ /* 0x004fca00078e0207 */
[----:B-1----:R-:W-:-:S13]  /*13ec0*/  ISETP.GT.AND P0, PT, R4, R5, PT ;  /* 0x000000050400720c */ /* 0x002fda0003f04270 */
[----:B------:R-:W-:Y:S05]  /*13ed0*/  @P0 BRA `(.L_x_11481) ;  /* 0x0000000000ac0947 */ /* 0x000fea0003800000 */
[----:B------:R-:W1:Y:S02]  /*13ee0*/  LDC R0, c[0x0][0xc14] ;  /* 0x00030500ff007b82 */ /* 0x000e640000000800 */
.L_x_11486:
        /* <DEDUP_REMOVED lines=12> */
.L_x_11484:
[----:B------:R-:W-:Y:S05]  /*13fb0*/  BSYNC B0 ;  /* 0x0000000000007941 */ /* 0x000fea0003800000 */
.L_x_11483:
        /* <DEDUP_REMOVED lines=23> */
.L_x_11539:
[----:B------:R-:W-:Y:S02]  /*14130*/  ULDC UR4, c[0x0][0xc10] ;  /* 0x0003040000047ab9 */ /* 0x000fe40000000800 */
[----:B------:R-:W-:-:S04]  /*14140*/  IMAD.U32 R6, RZ, RZ, UR4 ;  /* 0x00000004ff067e24 */ /* 0x000fc8000f8e00ff */
[----:B--2---:R-:W-:-:S04]  /*14150*/  IMAD R7, R14, R6, RZ ;  /* 0x000000060e077224 */ /* 0x004fc800078e02ff */
[----:B------:R-:W-:-:S05]  /*14160*/  IMAD.IADD R4, R7, 0x1, R4 ;  /* 0x0000000107047824 */ /* 0x000fca00078e0204 */
[----:B------:R-:W-:-:S13]  /*14170*/  ISETP.GT.AND P0, PT, R4, R5, PT ;  /* 0x000000050400720c */ /* 0x000fda0003f04270 */
[----:B------:R-:W-:Y:S05]  /*14180*/  @!P0 BRA `(.L_x_11486) ;  /* 0xfffffffc00588947 */ /* 0x000fea000383ffff */
.L_x_11481:
        /* <DEDUP_REMOVED lines=8> */
.L_x_11543:
[----:B------:R-:W-:Y:S01]  /*14210*/  ISETP.NE.AND P0, PT, R3, RZ, PT ;  /* 0x000000ff0300720c */ /* 0x000fe20003f05270 */
[----:B------:R-:W-:-:S12]  /*14220*/  IMAD.MOV.U32 R14, RZ, RZ, RZ ;  /* 0x000000ffff0e7224 */ /* 0x000fd800078e00ff */
[----:B------:R-:W-:Y:S05]  /*14230*/  @!P0 BRA `(.L_x_11488) ;  /* 0x0000000000108947 */ /* 0x000fea0003800000 */
[----:B------:R-:W-:Y:S01]  /*14240*/  UMOV UR4, 0xffffffff ;  /* 0xffffffff00047882 */ /* 0x000fe20000000000 */
[----:B------:R-:W-:Y:S02]  /*14250*/  VIADD R12, R4, 0xffffffff ;  /* 0xffffffff040c7836 */ /* 0x000fe40000000000 */
[----:B------:R-:W-:Y:S05]  /*14260*/  BRA.DIV UR4, `(.L_x_11489) ;  /* 0x0000001a04447947 */ /* 0x000fea000b800000 */
[----:B------:R0:W0:Y:S02]  /*14270*/  SHFL.IDX PT, R14, R8, R12, 0x1f ;  /* 0x00001f0c080e7589 */ /* 0x00002400000e0000 */
.L_x_11488:
        /* <DEDUP_REMOVED lines=66> */
.L_x_11482:
[----:B------:R-:W-:Y:S01]  /*146a0*/  UMOV UR4, URZ ;  /* 0x0000003f00047c82 */ /* 0x000fe20008000000 */
[----:B------:R-:W-:Y:S01]  /*146b0*/  UMOV UR5, URZ ;  /* 0x0000003f00057c82 */ /* 0x000fe20008000000 */
[----:B------:R-:W-:Y:S01]  /*146c0*/  ULDC UR6, c[0x0][0xc14] ;  /* 0x0003050000067ab9 */ /* 0x000fe20000000800 */
[----:B0-----:R-:W-:Y:S02]  /*146d0*/  IMAD.MOV.U32 R16, RZ, RZ, R5 ;  /* 0x000000ffff107224 */ /* 0x001fe400078e0005 */
[----:B------:R-:W-:Y:S02]  /*146e0*/  IMAD.U32 R17, RZ, RZ, UR4 ;  /* 0x00000004ff117e24 */ /* 0x000fe4000f8e00ff */
[----:B------:R-:W-:Y:S02]  /*146f0*/  IMAD.U32 R18, RZ, RZ, UR5 ;  /* 0x00000005ff127e24 */ /* 0x000fe4000f8e00ff */
[----:B------:R-:W-:-:S07]  /*14700*/  IMAD.U32 R19, RZ, RZ, UR6 ;  /* 0x00000006ff137e24 */ /* 0x000fce000f8e00ff */
.L_x_11490:
        /* <DEDUP_REMOVED lines=10> */
.L_x_11418:
        /* <DEDUP_REMOVED lines=11> */
.L_x_11546:
[----:B------:R-:W-:Y:S05]  /*14860*/  BSYNC B0 ;  /* 0x0000000000007941 */ /* 0x000fea0003800000 */
.L_x_11492:
[----:B------:R-:W-:-:S03]  /*14870*/  UMOV UR4, 0xffffffff ;  /* 0xffffffff00047882 */ /* 0x000fc60000000000 */
[----:B------:R-:W-:Y:S05]  /*14880*/  BRA.DIV UR4, `(.L_x_11494) ;  /* 0x0000001204f47947 */ /* 0x000fea000b800000 */
[----:B0-----:R-:W0:Y:S02]  /*14890*/  S2R R0, SR_TID.X ;  /* 0x0000000000007919 */ /* 0x001e240000002100 */
[----:B0-----:R-:W-:-:S04]  /*148a0*/  SHF.R.U32.HI R0, RZ, 0x5, R0 ;  /* 0x00000005ff007819 */ /* 0x001fc80000011600 */
[----:B------:R-:W-:-:S05]  /*148b0*/  LOP3.LUT R0, R0, 0x3, RZ, 0xc0, !PT ;  /* 0x0000000300007812 */ /* 0x000fca00078ec0ff */
[----:B------:R0:W1:Y:S02]  /*148c0*/  SHFL.IDX PT, R14, R0, RZ, 0x1f ;  /* 0x00001fff000e7589 */ /* 0x00006400000e0000 */
.L_x_11549:
[----:B-1----:R-:W-:Y:S01]  /*148d0*/  ISETP.NE.AND P0, PT, R14, RZ, PT ;  /* 0x000000ff0e00720c */ /* 0x002fe20003f05270 */
[----:B------:R-:W-:-:S12]  /*148e0*/  BSSY B0, `(.L_x_11495) ;  /* 0x0000024000007945 */ /* 0x000fd80003800000 */
[----:B------:R-:W-:Y:S05]  /*148f0*/  @P0 BRA `(.L_x_11496) ;  /* 0x0000000000880947 */ /* 0x000fea0003800000 */
[----:B------:R-:W-:-:S03]  /*14900*/  UMOV UR4, 0xffffffff ;  /* 0xffffffff00047882 */ /* 0x000fc60000000000 */
[----:B------:R-:W-:Y:S05]  /*14910*/  BRA.DIV UR4, `(.L_x_11497) ;  /* 0x0000001604047947 */ /* 0x000fea000b800000 */
[----:B------:R-:W-:-:S13]  /*14920*/  ELECT P6, URZ, PT ;  /* 0x00000000003f782f */ /* 0x000fda00038c0000 */
.L_x_11552:
[----:B------:R-:W-:Y:S05]  /*14930*/  @!P6 BRA `(.L_x_11496) ;  /* 0x000000000078e947 */ /* 0x000fea0003800000 */
[----:B------:R-:W-:-:S06]  /*14940*/  ULOP3.LUT UR4, UR36, 0x2, URZ, 0xfc, !UPT ;  /* 0x0000000224047892 */ /* 0x000fcc000f8efc3f */
[----:B0-----:R-:W-:-:S05]  /*14950*/  IMAD.U32 R0, RZ, RZ, UR4 ;  /* 0x00000004ff007e24 */ /* 0x001fca000f8e00ff */
[----:B------:R-:W-:-:S13]  /*14960*/  ISETP.NE.AND P2, PT, R0, 0x3, PT ;  /* 0x000000030000780c */ /* 0x000fda0003f45270 */
[----:B------:R-:W-:Y:S05]  /*14970*/  @!P2 BRA `(.L_x_11498) ;  /* 0x000000000004a947 */ /* 0x000fea0003800000 */
[----:B------:R-:W-:Y:S01]  /*14980*/  BPT.TRAP 0x1 ;  /* 0x000000040000795c */ /* 0x000fe20000300000 */
.L_x_11498:
        /* <DEDUP_REMOVED lines=12> */
.L_x_11553:
[----:B------:R-:W1:Y:S02]  /*14a50*/  SYNCS.PHASECHK.TRANS64.TRYWAIT P0, [R3+URZ], R0 ;  /* 0x00000000030075a7 */ /* 0x000e64000800017f */
[----:B-1----:R-:W-:Y:S05]  /*14a60*/  @!P0 BRA `(.L_x_11500) ;  /* 0x0000001000e48947 */ /* 0x002fea0003800000 */
.L_x_11554:
[----:B------:R-:W-:Y:S05]  /*14a70*/  @!P2 BRA `(.L_x_11501) ;  /* 0x000000000004a947 */ /* 0x000fea0003800000 */
[----:B------:R-:W-:Y:S01]  /*14a80*/  BPT.TRAP 0x1 ;  /* 0x000000040000795c */ /* 0x000fe20000300000 */
.L_x_11501:
[----:B-1----:R-:W-:-:S04]  /*14a90*/  VIADD R3, R9, 0x16860 ;  /* 0x0001686009037836 */ /* 0x002fc80000000000 */
[----:B------:R-:W-:-:S04]  /*14aa0*/  IMAD R5, R22, 0x8, R3 ;  /* 0x0000000816057824 */ /* 0x000fc800078e0203 */
[----:B------:R-:W1:Y:S02]  /*14ab0*/  SYNCS.PHASECHK.TRANS64.TRYWAIT P0, [R5+URZ], R2 ;  /* 0x00000002050075a7 */ /* 0x000e64000800017f */
[----:B-1----:R-:W-:Y:S05]  /*14ac0*/  @!P0 BRA `(.L_x_11502) ;  /* 0x0000001000e08947 */ /* 0x002fea0003800000 */
.L_x_11555:
[----:B------:R-:W-:-:S07]  /*14ad0*/  IMAD R3, R4, 0x8, R3 ;  /* 0x0000000804037824 */ /* 0x000fce00078e0203 */
.L_x_11503:
[----:B--2---:R2:W4:Y:S02]  /*14ae0*/  SYNCS.PHASECHK.TRANS64.TRYWAIT P0, [R3+URZ], R0 ;  /* 0x00000000030075a7 */ /* 0x004524000800017f */
[----:B----4-:R-:W-:Y:S05]  /*14af0*/  @!P0 NANOSLEEP.SYNCS 0x989680 ;  /* 0x009896800000895d */ /* 0x010fea0003900000 */
[----:B------:R-:W4:Y:S02]  /*14b00*/  @!P0 SYNCS.PHASECHK.TRANS64 P0, [R3+URZ], R0 ;  /* 0x00000000030085a7 */ /* 0x000f24000800007f */
[----:B----4-:R-:W-:Y:S05]  /*14b10*/  @!P0 BRA `(.L_x_11503) ;  /* 0xfffffffc00f08947 */ /* 0x010fea000383ffff */
.L_x_11496:
[----:B------:R-:W-:Y:S05]  /*14b20*/  BSYNC B0 ;  /* 0x0000000000007941 */ /* 0x000fea0003800000 */
.L_x_11495:
[----:B------:R-:W-:Y:S05]  /*14b30*/  EXIT ;  /* 0x000000000000794d */ /* 0x000fea0003800000 */
.L_x_11322:
[----:B0-----:R-:W-:-:S04]  /*14b40*/  IMAD.U32 R3, RZ, RZ, UR45 ;  /* 0x0000002dff037e24 */ /* 0x001fc8000f8e00ff */
[----:B------:R0:W1:Y:S03]  /*14b50*/  SYNCS.PHASECHK.TRANS64.TRYWAIT P1, [R3+URZ+0x16800], R0 ;  /* 0x01680000030075a7 */ /* 0x000066000802017f */
[----:B-1----:R-:W-:Y:S05]  /*14b60*/  @!P1 NANOSLEEP.SYNCS 0x989680 ;  /* 0x009896800000995d */ /* 0x002fea0003900000 */
[----:B------:R-:W1:Y:S02]  /*14b70*/  @!P1 SYNCS.PHASECHK.TRANS64 P1, [R3+URZ+0x16800], R0 ;  /* 0x01680000030095a7 */ /* 0x000e64000802007f */
[----:B-1----:R-:W-:Y:S05]  /*14b80*/  @!P1 BRA `(.L_x_11322) ;  /* 0xfffffffc00ec9947 */ /* 0x002fea000383ffff */
[----:B------:R-:W-:Y:S05]  /*14b90*/  BRA `(.L_x_11504) ;  /* 0xfffffecc00847947 */ /* 0x000fea000383ffff */
.L_x_11326:
[----:B-1----:R1:W2:Y:S02]  /*14ba0*/  SYNCS.PHASECHK.TRANS64.TRYWAIT P2, [R4+URZ+0x16830], R3 ;  /* 0x01683003040075a7 */ /* 0x0022a4000804017f */
[----:B--2---:R-:W-:Y:S05]  /*14bb0*/  @!P2 NANOSLEEP.SYNCS 0x989680 ;  /* 0x009896800000a95d */ /* 0x004fea0003900000 */
[----:B------:R-:W2:Y:S02]  /*14bc0*/  @!P2 SYNCS.PHASECHK.TRANS64 P2, [R4+URZ+0x16830], R3 ;  /* 0x016830030400a5a7 */ /* 0x000ea4000804007f */
[----:B--2---:R-:W-:Y:S05]  /*14bd0*/  @!P2 BRA `(.L_x_11326) ;  /* 0xfffffffc00f0a947 */ /* 0x004fea000383ffff */
[----:B------:R-:W-:Y:S05]  /*14be0*/  BRA `(.L_x_11325) ;  /* 0xfffffecc00a87947 */ /* 0x000fea000383ffff */
.L_x_11342:
[----:B-1----:R-:W-:-:S04]  /*14bf0*/  IMAD.U32 R21, RZ, RZ, UR6 ;  /* 0x00000006ff157e24 */ /* 0x002fc8000f8e00ff */
[----:B------:R1:W2:Y:S03]  /*14c00*/  SYNCS.PHASECHK.TRANS64.TRYWAIT P2, [R21+URZ+0x16830], R8 ;  /* 0x01683008150075a7 */ /* 0x0002a6000804017f */
[----:B--2---:R-:W-:Y:S05]  /*14c10*/  @!P2 NANOSLEEP.SYNCS 0x989680 ;  /* 0x009896800000a95d */ /* 0x004fea0003900000 */
[----:B------:R-:W2:Y:S02]  /*14c20*/  @!P2 SYNCS.PHASECHK.TRANS64 P2, [R21+URZ+0x16830], R8 ;  /* 0x016830081500a5a7 */ /* 0x000ea4000804007f */
[----:B--2---:R-:W-:Y:S05]  /*14c30*/  @!P2 BRA `(.L_x_11342) ;  /* 0xfffffffc00eca947 */ /* 0x004fea000383ffff */
[----:B------:R-:W-:Y:S05]  /*14c40*/  BRA `(.L_x_11339) ;  /* 0xffffff0400e47947 */ /* 0x000fea000383ffff */
.L_x_11346:
[----:B-1----:R-:W-:-:S04]  /*14c50*/  IMAD.U32 R21, RZ, RZ, UR6 ;  /* 0x00000006ff157e24 */ /* 0x002fc8000f8e00ff */
[----:B------:R1:W2:Y:S03]  /*14c60*/  SYNCS.PHASECHK.TRANS64.TRYWAIT P2, [R21+URZ+0x16850], R8 ;  /* 0x01685008150075a7 */ /* 0x0002a6000804017f */
[----:B--2---:R-:W-:Y:S05]  /*14c70*/  @!P2 NANOSLEEP.SYNCS 0x989680 ;  /* 0x009896800000a95d */ /* 0x004fea0003900000 */
[----:B------:R-:W2:Y:S02]  /*14c80*/  @!P2 SYNCS.PHASECHK.TRANS64 P2, [R21+URZ+0x16850], R8 ;  /* 0x016850081500a5a7 */ /* 0x000ea4000804007f */
[----:B--2---:R-:W-:Y:S05]  /*14c90*/  @!P2 BRA `(.L_x_11346) ;  /* 0xfffffffc00eca947 */ /* 0x004fea000383ffff */
[----:B------:R-:W-:Y:S05]  /*14ca0*/  BRA `(.L_x_11343) ;  /* 0xffffff08005c7947 */ /* 0x000fea000383ffff */
.L_x_11363:
[----:B-1----:R-:W-:-:S04]  /*14cb0*/  IMAD.U32 R7, RZ, RZ, UR6 ;  /* 0x00000006ff077e24 */ /* 0x002fc8000f8e00ff */
[----:B------:R1:W2:Y:S03]  /*14cc0*/  SYNCS.PHASECHK.TRANS64.TRYWAIT P2, [R7+URZ+0x16830], R6 ;  /* 0x01683006070075a7 */ /* 0x0002a6000804017f */
[----:B--2---:R-:W-:Y:S05]  /*14cd0*/  @!P2 NANOSLEEP.SYNCS 0x989680 ;  /* 0x009896800000a95d */ /* 0x004fea0003900000 */
[----:B------:R-:W2:Y:S02]  /*14ce0*/  @!P2 SYNCS.PHASECHK.TRANS64 P2, [R7+URZ+0x16830], R6 ;  /* 0x016830060700a5a7 */ /* 0x000ea4000804007f */
[----:B--2---:R-:W-:Y:S05]  /*14cf0*/  @!P2 BRA `(.L_x_11363) ;  /* 0xfffffffc00eca947 */ /* 0x004fea000383ffff */
[----:B------:R-:W-:Y:S05]  /*14d00*/  BRA `(.L_x_11360) ;  /* 0xffffff3c00907947 */ /* 0x000fea000383ffff */
.L_x_11367:
[----:B-1----:R-:W-:-:S04]  /*14d10*/  IMAD.U32 R7, RZ, RZ, UR6 ;  /* 0x00000006ff077e24 */ /* 0x002fc8000f8e00ff */
[----:B------:R1:W2:Y:S03]  /*14d20*/  SYNCS.PHASECHK.TRANS64.TRYWAIT P2, [R7+URZ+0x16850], R6 ;  /* 0x01685006070075a7 */ /* 0x0002a6000804017f */
[----:B--2---:R-:W-:Y:S05]  /*14d30*/  @!P2 NANOSLEEP.SYNCS 0x989680 ;  /* 0x009896800000a95d */ /* 0x004fea0003900000 */
[----:B------:R-:W2:Y:S02]  /*14d40*/  @!P2 SYNCS.PHASECHK.TRANS64 P2, [R7+URZ+0x16850], R6 ;  /* 0x016850060700a5a7 */ /* 0x000ea4000804007f */
[----:B--2---:R-:W-:Y:S05]  /*14d50*/  @!P2 BRA `(.L_x_11367) ;  /* 0xfffffffc00eca947 */ /* 0x004fea000383ffff */
[----:B------:R-:W-:Y:S05]  /*14d60*/  BRA `(.L_x_11364) ;  /* 0xffffff4000087947 */ /* 0x000fea000383ffff */
.L_x_11373:
[----:B-1----:R-:W-:-:S04]  /*14d70*/  IMAD.U32 R7, RZ, RZ, UR6 ;  /* 0x00000006ff077e24 */ /* 0x002fc8000f8e00ff */
[----:B------:R1:W2:Y:S03]  /*14d80*/  SYNCS.PHASECHK.TRANS64.TRYWAIT P2, [R7+URZ+0x16830], R6 ;  /* 0x01683006070075a7 */ /* 0x0002a6000804017f */
[----:B--2---:R-:W-:Y:S05]  /*14d90*/  @!P2 NANOSLEEP.SYNCS 0x989680 ;  /* 0x009896800000a95d */ /* 0x004fea0003900000 */
[----:B------:R-:W2:Y:S02]  /*14da0*/  @!P2 SYNCS.PHASECHK.TRANS64 P2, [R7+URZ+0x16830], R6 ;  /* 0x016830060700a5a7 */ /* 0x000ea4000804007f */
[----:B--2---:R-:W-:Y:S05]  /*14db0*/  @!P2 BRA `(.L_x_11373) ;  /* 0xfffffffc00eca947 */ /* 0x004fea000383ffff */
[----:B------:R-:W-:Y:S05]  /*14dc0*/  BRA `(.L_x_11370) ;  /* 0xffffff6000c47947 */ /* 0x000fea000383ffff */
.L_x_11377:
[----:B-1----:R-:W-:-:S04]  /*14dd0*/  IMAD.U32 R7, RZ, RZ, UR6 ;  /* 0x00000006ff077e24 */ /* 0x002fc8000f8e00ff */
[----:B------:R1:W2:Y:S03]  /*14de0*/  SYNCS.PHASECHK.TRANS64.TRYWAIT P2, [R7+URZ+0x16850], R6 ;  /* 0x01685006070075a7 */ /* 0x0002a6000804017f */
[----:B--2---:R-:W-:Y:S05]  /*14df0*/  @!P2 NANOSLEEP.SYNCS 0x989680 ;  /* 0x009896800000a95d */ /* 0x004fea0003900000 */
[----:B------:R-:W2:Y:S02]  /*14e00*/  @!P2 SYNCS.PHASECHK.TRANS64 P2, [R7+URZ+0x16850], R6 ;  /* 0x016850060700a5a7 */ /* 0x000ea4000804007f */
[----:B--2---:R-:W-:Y:S05]  /*14e10*/  @!P2 BRA `(.L_x_11377) ;  /* 0xfffffffc00eca947 */ /* 0x004fea000383ffff */
[----:B------:R-:W-:Y:S05]  /*14e20*/  BRA `(.L_x_11374) ;  /* 0xffffff64003c7947 */ /* 0x000fea000383ffff */
.L_x_11390:
[----:B-1----:R-:W-:-:S04]  /*14e30*/  IMAD.U32 R5, RZ, RZ, UR5 ;  /* 0x00000005ff057e24 */ /* 0x002fc8000f8e00ff */
[----:B------:R1:W2:Y:S03]  /*14e40*/  SYNCS.PHASECHK.TRANS64.TRYWAIT P0, [R5+URZ+0x16850], R0 ;  /* 0x01685000050075a7 */ /* 0x0002a6000800017f */
[----:B--2---:R-:W-:Y:S05]  /*14e50*/  @!P0 NANOSLEEP.SYNCS 0x989680 ;  /* 0x009896800000895d */ /* 0x004fea0003900000 */
[----:B------:R-:W2:Y:S02]  /*14e60*/  @!P0 SYNCS.PHASECHK.TRANS64 P0, [R5+URZ+0x16850], R0 ;  /* 0x01685000050085a7 */ /* 0x000ea4000800007f */
[----:B--2---:R-:W-:Y:S05]  /*14e70*/  @!P0 BRA `(.L_x_11390) ;  /* 0xfffffffc00ec8947 */ /* 0x004fea000383ffff */
[----:B------:R-:W-:Y:S05]  /*14e80*/  BRA `(.L_x_11389) ;  /* 0xffffff9400a07947 */ /* 0x000fea000383ffff */
.L_x_11437:
        /* <DEDUP_REMOVED lines=11> */
.L_x_11506:
[----:B------:R-:W-:Y:S05]  /*14f40*/  BSYNC B0 ;  /* 0x0000000000007941 */ /* 0x000fea0003800000 */
.L_x_11505:
[----:B------:R-:W-:Y:S05]  /*14f50*/  BRA `(.L_x_11507) ;  /* 0xffffffd0005c7947 */ /* 0x000fea000383ffff */
.L_x_11438:
[----:B------:R-:W-:Y:S01]  /*14f60*/  BSSY B0, `(.L_x_11508) ;  /* 0x0000006000007945 */ /* 0x000fe20003800000 */
[----:B------:R-:W-:-:S07]  /*14f70*/  IMAD.MOV.U32 R15, RZ, RZ, -0x1 ;  /* 0xffffffffff0f7424 */ /* 0x000fce00078e00ff */
[----:B------:R-:W-:Y:S05]  /*14f80*/  WARPSYNC.COLLECTIVE R15, `(.L_x_11509) ;  /* 0x000000000f0c7348 */ /* 0x000fea0003c00000 */
[----:B------:R-:W-:Y:S02]  /*14f90*/  ELECT P6, UR62, PT ;  /* 0x00000000003e782f */ /* 0x000fe400038c0000 */
[----:B------:R-:W-:Y:S01]  /*14fa0*/  MOV R14, UR62 ;  /* 0x0000003e000e7c02 */ /* 0x000fe20008000f00 */
[----:B------:R-:W-:Y:S10]  /*14fb0*/  ENDCOLLECTIVE ;  /* 0x000000000000791b */ /* 0x000ff40003800000 */
.L_x_11509:
[----:B------:R-:W-:Y:S05]  /*14fc0*/  BSYNC B0 ;  /* 0x0000000000007941 */ /* 0x000fea0003800000 */
.L_x_11508:
[----:B------:R-:W-:Y:S05]  /*14fd0*/  BRA `(.L_x_11510) ;  /* 0xffffffd0004c7947 */ /* 0x000fea000383ffff */
.L_x_11441:
[----:B-1----:R1:W2:Y:S02]  /*14fe0*/  SYNCS.PHASECHK.TRANS64.TRYWAIT P0, [R5+URZ+0x16840], R4 ;  /* 0x01684004050075a7 */ /* 0x0022a4000800017f */
[----:B--2---:R-:W-:Y:S05]  /*14ff0*/  @!P0 NANOSLEEP.SYNCS 0x989680 ;  /* 0x009896800000895d */ /* 0x004fea0003900000 */
[----:B------:R-:W2:Y:S02]  /*15000*/  @!P0 SYNCS.PHASECHK.TRANS64 P0, [R5+URZ+0x16840], R4 ;  /* 0x01684004050085a7 */ /* 0x000ea4000800007f */
[----:B--2---:R-:W-:Y:S05]  /*15010*/  @!P0 BRA `(.L_x_11441) ;  /* 0xfffffffc00f08947 */ /* 0x004fea000383ffff */
[----:B------:R-:W-:Y:S05]  /*15020*/  BRA `(.L_x_11511) ;  /* 0xffffffd000a07947 */ /* 0x000fea000383ffff */
.L_x_11444:
[----:B-1----:R1:W2:Y:S02]  /*15030*/  SYNCS.PHASECHK.TRANS64.TRYWAIT P0, [R25+URZ+0x16820], R4 ;  /* 0x01682004190075a7 */ /* 0x0022a4000800017f */
[----:B--2---:R-:W-:Y:S05]  /*15040*/  @!P0 NANOSLEEP.SYNCS 0x989680 ;  /* 0x009896800000895d */ /* 0x004fea0003900000 */
[----:B------:R-:W2:Y:S02]  /*15050*/  @!P0 SYNCS.PHASECHK.TRANS64 P0, [R25+URZ+0x16820], R4 ;  /* 0x01682004190085a7 */ /* 0x000ea4000800007f */
[----:B--2---:R-:W-:Y:S05]  /*15060*/  @!P0 BRA `(.L_x_11444) ;  /* 0xfffffffc00f08947 */ /* 0x004fea000383ffff */
[----:B------:R-:W-:Y:S05]  /*15070*/  BRA `(.L_x_11512) ;  /* 0xffffffd400587947 */ /* 0x000fea000383ffff */
.L_x_11452:
[----:B0-----:R0:W1:Y:S02]  /*15080*/  SYNCS.PHASECHK.TRANS64.TRYWAIT P0, [R3+URZ+0x16840], R2 ;  /* 0x01684002030075a7 */ /* 0x001064000800017f */
[----:B-1----:R-:W-:Y:S05]  /*15090*/  @!P0 NANOSLEEP.SYNCS 0x989680 ;  /* 0x009896800000895d */ /* 0x002fea0003900000 */
[----:B------:R-:W1:Y:S02]  /*150a0*/  @!P0 SYNCS.PHASECHK.TRANS64 P0, [R3+URZ+0x16840], R2 ;  /* 0x01684002030085a7 */ /* 0x000e64000800007f */
[----:B-1----:R-:W-:Y:S05]  /*150b0*/  @!P0 BRA `(.L_x_11452) ;  /* 0xfffffffc00f08947 */ /* 0x002fea000383ffff */
[----:B------:R-:W-:Y:S05]  /*150c0*/  BRA `(.L_x_11513) ;  /* 0xffffffd400fc7947 */ /* 0x000fea000383ffff */
.L_x_11454:
[----:B0-----:R0:W1:Y:S02]  /*150d0*/  SYNCS.PHASECHK.TRANS64.TRYWAIT P0, [R2+URZ+0x60], R5 ;  /* 0x00006005020075a7 */ /* 0x001064000800017f */
[----:B-1----:R-:W-:Y:S05]  /*150e0*/  @!P0 NANOSLEEP.SYNCS 0x989680 ;  /* 0x009896800000895d */ /* 0x002fea0003900000 */
[----:B------:R-:W1:Y:S02]  /*150f0*/  @!P0 SYNCS.PHASECHK.TRANS64 P0, [R2+URZ+0x60], R5 ;  /* 0x00006005020085a7 */ /* 0x000e64000800007f */
[----:B-1----:R-:W-:Y:S05]  /*15100*/  @!P0 BRA `(.L_x_11454) ;  /* 0xfffffffc00f08947 */ /* 0x002fea000383ffff */
[----:B------:R-:W-:Y:S05]  /*15110*/  BRA `(.L_x_11514) ;  /* 0xffffffd800607947 */ /* 0x000fea000383ffff */
.L_x_11459:
[----:B-1----:R1:W2:Y:S02]  /*15120*/  SYNCS.PHASECHK.TRANS64.TRYWAIT P0, [R3+URZ+0x16840], R2 ;  /* 0x01684002030075a7 */ /* 0x0022a4000800017f */
[----:B--2---:R-:W-:Y:S05]  /*15130*/  @!P0 NANOSLEEP.SYNCS 0x989680 ;  /* 0x009896800000895d */ /* 0x004fea0003900000 */
[----:B------:R-:W2:Y:S02]  /*15140*/  @!P0 SYNCS.PHASECHK.TRANS64 P0, [R3+URZ+0x16840], R2 ;  /* 0x01684002030085a7 */ /* 0x000ea4000800007f */
[----:B--2---:R-:W-:Y:S05]  /*15150*/  @!P0 BRA `(.L_x_11459) ;  /* 0xfffffffc00f08947 */ /* 0x004fea000383ffff */
[----:B------:R-:W-:Y:S05]  /*15160*/  BRA `(.L_x_11515) ;  /* 0xffffffdc006c7947 */ /* 0x000fea000383ffff */
.L_x_11461:
[----:B0-----:R0:W1:Y:S02]  /*15170*/  SYNCS.PHASECHK.TRANS64.TRYWAIT P1, [R3+URZ+0x60], R24 ;  /* 0x00006018030075a7 */ /* 0x001064000802017f */
[----:B-1----:R-:W-:Y:S05]  /*15180*/  @!P1 NANOSLEEP.SYNCS 0x989680 ;  /* 0x009896800000995d */ /* 0x002fea0003900000 */
[----:B------:R-:W1:Y:S02]  /*15190*/  @!P1 SYNCS.PHASECHK.TRANS64 P1, [R3+URZ+0x60], R24 ;  /* 0x00006018030095a7 */ /* 0x000e64000802007f */
[----:B-1----:R-:W-:Y:S05]  /*151a0*/  @!P1 BRA `(.L_x_11461) ;  /* 0xfffffffc00f09947 */ /* 0x002fea000383ffff */
[----:B------:R-:W-:Y:S05]  /*151b0*/  BRA `(.L_x_11516) ;  /* 0xffffffdc00d07947 */ /* 0x000fea000383ffff */
.L_x_11466:
[----:B-1----:R1:W2:Y:S02]  /*151c0*/  SYNCS.PHASECHK.TRANS64.TRYWAIT P0, [R2+URZ+0x16840], R3 ;  /* 0x01684003020075a7 */ /* 0x0022a4000800017f */
[----:B--2---:R-:W-:Y:S05]  /*151d0*/  @!P0 NANOSLEEP.SYNCS 0x989680 ;  /* 0x009896800000895d */ /* 0x004fea0003900000 */
[----:B------:R-:W2:Y:S02]  /*151e0*/  @!P0 SYNCS.PHASECHK.TRANS64 P0, [R2+URZ+0x16840], R3 ;  /* 0x01684003020085a7 */ /* 0x000ea4000800007f */
[----:B--2---:R-:W-:Y:S05]  /*151f0*/  @!P0 BRA `(.L_x_11466) ;  /* 0xfffffffc00f08947 */ /* 0x004fea000383ffff */
[----:B------:R-:W-:Y:S05]  /*15200*/  BRA `(.L_x_11517) ;  /* 0xffffffe000b07947 */ /* 0x000fea000383ffff */
.L_x_11468:
[----:B0-----:R0:W1:Y:S02]  /*15210*/  SYNCS.PHASECHK.TRANS64.TRYWAIT P1, [R2+URZ+0x60], R3 ;  /* 0x00006003020075a7 */ /* 0x001064000802017f */
[----:B-1----:R-:W-:Y:S05]  /*15220*/  @!P1 NANOSLEEP.SYNCS 0x989680 ;  /* 0x009896800000995d */ /* 0x002fea0003900000 */
[----:B------:R-:W1:Y:S02]  /*15230*/  @!P1 SYNCS.PHASECHK.TRANS64 P1, [R2+URZ+0x60], R3 ;  /* 0x00006003020095a7 */ /* 0x000e64000802007f */
[----:B-1----:R-:W-:Y:S05]  /*15240*/  @!P1 BRA `(.L_x_11468) ;  /* 0xfffffffc00f09947 */ /* 0x002fea000383ffff */
[----:B------:R-:W-:Y:S05]  /*15250*/  BRA `(.L_x_11518) ;  /* 0xffffffe400187947 */ /* 0x000fea000383ffff */
.L_x_11475:
[----:B0-----:R0:W1:Y:S02]  /*15260*/  SYNCS.PHASECHK.TRANS64.TRYWAIT P0, [R3+URZ+0x16860], R2 ;  /* 0x01686002030075a7 */ /* 0x001064000800017f */
[----:B-1----:R-:W-:Y:S05]  /*15270*/  @!P0 NANOSLEEP.SYNCS 0x989680 ;  /* 0x009896800000895d */ /* 0x002fea0003900000 */
[----:B------:R-:W1:Y:S02]  /*15280*/  @!P0 SYNCS.PHASECHK.TRANS64 P0, [R3+URZ+0x16860], R2 ;  /* 0x01686002030085a7 */ /* 0x000e64000800007f */
[----:B-1----:R-:W-:Y:S05]  /*15290*/  @!P0 BRA `(.L_x_11475) ;  /* 0xfffffffc00f08947 */ /* 0x002fea000383ffff */
[----:B------:R-:W-:Y:S05]  /*152a0*/  BRA `(.L_x_11519) ;  /* 0xffffffe400d47947 */ /* 0x000fea000383ffff */
.L_x_11477:
        /* <DEDUP_REMOVED lines=8> */
.L_x_11521:
[----:B------:R-:W-:Y:S05]  /*15330*/  BSYNC B0 ;  /* 0x0000000000007941 */ /* 0x000fea0003800000 */
.L_x_11520:
        /* <DEDUP_REMOVED lines=8> */
.L_x_11522:
[----:B------:R-:W-:Y:S01]  /*153c0*/  IMAD.MOV.U32 R4, RZ, RZ, R14 ;  /* 0x000000ffff047224 */ /* 0x000fe200078e000e */
[----:B------:R-:W-:Y:S06]  /*153d0*/  BRA `(.L_x_11523) ;  /* 0xffffffe8001c7947 */ /* 0x000fec000383ffff */
.L_x_11480:
        /* <DEDUP_REMOVED lines=8> */
.L_x_11525:
[----:B------:R-:W-:Y:S05]  /*15460*/  BSYNC B0 ;  /* 0x0000000000007941 */ /* 0x000fea0003800000 */
.L_x_11524:
        /* <DEDUP_REMOVED lines=10> */
.L_x_11526:
        /* <DEDUP_REMOVED lines=8> */
.L_x_11527:
        /* <DEDUP_REMOVED lines=8> */
.L_x_11528:
        /* <DEDUP_REMOVED lines=8> */
.L_x_11529:
        /* <DEDUP_REMOVED lines=8> */
.L_x_11530:
[----:B------:R-:W-:Y:S05]  /*15710*/  BRA `(.L_x_11531) ;  /* 0xffffffe400d87947 */ /* 0x000fea000383ffff */
.L_x_11485:
        /* <DEDUP_REMOVED lines=8> */
.L_x_11533:
[----:B------:R-:W-:Y:S05]  /*157a0*/  BSYNC B0 ;  /* 0x0000000000007941 */ /* 0x000fea0003800000 */
.L_x_11532:
        /* <DEDUP_REMOVED lines=10> */
.L_x_11534:
        /* <DEDUP_REMOVED lines=8> */
.L_x_11535:
        /* <DEDUP_REMOVED lines=8> */
.L_x_11536:
        /* <DEDUP_REMOVED lines=8> */
.L_x_11537:
        /* <DEDUP_REMOVED lines=8> */
.L_x_11538:
[----:B------:R-:W-:Y:S05]  /*15a50*/  BRA `(.L_x_11539) ;  /* 0xffffffe400b47947 */ /* 0x000fea000383ffff */
.L_x_11487:
[----:B------:R-:W-:Y:S01]  /*15a60*/  BSSY B0, `(.L_x_11540) ;  /* 0x0000006000007945 */ /* 0x000fe20003800000 */
[----:B------:R-:W-:Y:S01]  /*15a70*/  PLOP3.LUT P6, PT, P6, PT, PT, 0x8, 0x0 ;  /* 0x000000000000781c */ /* 0x000fe200037ce170 */
[----:B------:R-:W-:-:S12]  /*15a80*/  IMAD.MOV.U32 R15, RZ, RZ, -0x1 ;  /* 0xffffffffff0f7424 */ /* 0x000fd800078e00ff */
[----:B01-3--:R-:W-:Y:S05]  /*15a90*/  WARPSYNC.COLLECTIVE R15, `(.L_x_11541) ;  /* 0x000000000f087348 */ /* 0x00bfea0003c00000 */
[----:B------:R-:W-:Y:S01]  /*15aa0*/  VOTE.ANY R14, PT, P6 ;  /* 0x00000000000e7806 */ /* 0x000fe200030e0100 */
[----:B01-3--:R-:W-:Y:S06]  /*15ab0*/  ENDCOLLECTIVE ;  /* 0x000000000000791b */ /* 0x00bfec0003800000 */
.L_x_11541:
[----:B------:R-:W-:Y:S05]  /*15ac0*/  BSYNC B0 ;  /* 0x0000000000007941 */ /* 0x000fea0003800000 */
.L_x_11540:
        /* <DEDUP_REMOVED lines=9> */
.L_x_11542:
[----:B------:R-:W-:Y:S01]  /*15b60*/  IMAD.MOV.U32 R17, RZ, RZ, R14 ;  /* 0x000000ffff117224 */ /* 0x000fe200078e000e */
[----:B------:R-:W-:Y:S06]  /*15b70*/  BRA `(.L_x_11543) ;  /* 0xffffffe400a47947 */ /* 0x000fec000383ffff */
.L_x_11489:
[----:B------:R-:W-:Y:S01]  /*15b80*/  BSSY B0, `(.L_x_11544) ;  /* 0x0000007000007945 */ /* 0x000fe20003800000 */
[----:B------:R-:W-:Y:S02]  /*15b90*/  IMAD.MOV.U32 R13, RZ, RZ, R8 ;  /* 0x000000ffff0d7224 */ /* 0x000fe400078e0008 */
[----:B------:R-:W-:Y:S02]  /*15ba0*/  IMAD.MOV.U32 R11, RZ, RZ, 0x1f ;  /* 0x0000001fff0b7424 */ /* 0x000fe400078e00ff */
[----:B------:R-:W-:-:S07]  /*15bb0*/  IMAD.MOV.U32 R15, RZ, RZ, -0x1 ;  /* 0xffffffffff0f7424 */ /* 0x000fce00078e00ff */
[----:B01234-:R-:W-:Y:S05]  /*15bc0*/  WARPSYNC.COLLECTIVE R15, `(.L_x_11545) ;  /* 0x000000000f087348 */ /* 0x01ffea0003c00000 */
[----:B------:R0:W0:Y:S02]  /*15bd0*/  SHFL.IDX P6, R14, R13, R12, R11 ;  /* 0x0000000c0d0e7389 */ /* 0x00002400000c000b */
[----:B01234-:R-:W-:Y:S01]  /*15be0*/  ENDCOLLECTIVE ;  /* 0x000000000000791b */ /* 0x01ffe20003800000 */
.L_x_11545:
[----:B------:R-:W-:Y:S05]  /*15bf0*/  BSYNC B0 ;  /* 0x0000000000007941 */ /* 0x000fea0003800000 */
.L_x_11544:
[----:B------:R-:W-:Y:S05]  /*15c00*/  BRA `(.L_x_11488) ;  /* 0xffffffe4009c7947 */ /* 0x000fea000383ffff */
.L_x_11493:
[----:B0-----:R0:W1:Y:S02]  /*15c10*/  SYNCS.PHASECHK.TRANS64.TRYWAIT P0, [R9+URZ+0x16820], R0 ;  /* 0x01682000090075a7 */ /* 0x001064000800017f */
[----:B-1----:R-:W-:Y:S05]  /*15c20*/  @!P0 NANOSLEEP.SYNCS 0x989680 ;  /* 0x009896800000895d */ /* 0x002fea0003900000 */
[----:B------:R-:W1:Y:S02]  /*15c30*/  @!P0 SYNCS.PHASECHK.TRANS64 P0, [R9+URZ+0x16820], R0 ;  /* 0x01682000090085a7 */ /* 0x000e64000800007f */
[----:B-1----:R-:W-:Y:S05]  /*15c40*/  @!P0 BRA `(.L_x_11493) ;  /* 0xfffffffc00f08947 */ /* 0x002fea000383ffff */
[----:B------:R-:W-:Y:S05]  /*15c50*/  BRA `(.L_x_11546) ;  /* 0xffffffec00007947 */ /* 0x000fea000383ffff */
.L_x_11494:
        /* <DEDUP_REMOVED lines=11> */
.L_x_11548:
[----:B------:R-:W-:Y:S05]  /*15d10*/  BSYNC B0 ;  /* 0x0000000000007941 */ /* 0x000fea0003800000 */
.L_x_11547:
[----:B------:R-:W-:Y:S05]  /*15d20*/  BRA `(.L_x_11549) ;  /* 0xffffffe800e87947 */ /* 0x000fea000383ffff */
.L_x_11497:
[----:B------:R-:W-:Y:S01]  /*15d30*/  BSSY B1, `(.L_x_11550) ;  /* 0x0000006000017945 */ /* 0x000fe20003800000 */
[----:B------:R-:W-:-:S07]  /*15d40*/  IMAD.MOV.U32 R15, RZ, RZ, -0x1 ;  /* 0xffffffffff0f7424 */ /* 0x000fce00078e00ff */
[----:B0--3--:R-:W-:Y:S05]  /*15d50*/  WARPSYNC.COLLECTIVE R15, `(.L_x_11551) ;  /* 0x000000000f0c7348 */ /* 0x009fea0003c00000 */
[----:B------:R-:W-:Y:S02]  /*15d60*/  ELECT P6, UR62, PT ;  /* 0x00000000003e782f */ /* 0x000fe400038c0000 */
[----:B------:R-:W-:Y:S01]  /*15d70*/  MOV R14, UR62 ;  /* 0x0000003e000e7c02 */ /* 0x000fe20008000f00 */
[----:B0--3--:R-:W-:Y:S10]  /*15d80*/  ENDCOLLECTIVE ;  /* 0x000000000000791b */ /* 0x009ff40003800000 */
.L_x_11551:
[----:B------:R-:W-:Y:S05]  /*15d90*/  BSYNC B1 ;  /* 0x0000000000017941 */ /* 0x000fea0003800000 */
.L_x_11550:
[----:B------:R-:W-:Y:S05]  /*15da0*/  BRA `(.L_x_11552) ;  /* 0xffffffe800e07947 */ /* 0x000fea000383ffff */
.L_x_11499:
[----:B0-----:R0:W1:Y:S02]  /*15db0*/  SYNCS.PHASECHK.TRANS64.TRYWAIT P0, [R7+URZ], R2 ;  /* 0x00000002070075a7 */ /* 0x001064000800017f */
[----:B-1----:R-:W-:Y:S05]  /*15dc0*/  @!P0 NANOSLEEP.SYNCS 0x989680 ;  /* 0x009896800000895d */ /* 0x002fea0003900000 */
[----:B------:R-:W1:Y:S02]  /*15dd0*/  @!P0 SYNCS.PHASECHK.TRANS64 P0, [R7+URZ], R2 ;  /* 0x00000002070085a7 */ /* 0x000e64000800007f */
[----:B-1----:R-:W-:Y:S05]  /*15de0*/  @!P0 BRA `(.L_x_11499) ;  /* 0xfffffffc00f08947 */ /* 0x002fea000383ffff */
[----:B------:R-:W-:Y:S05]  /*15df0*/  BRA `(.L_x_11553) ;  /* 0xffffffec00147947 */ /* 0x000fea000383ffff */
.L_x_11500:
[----:B-1----:R1:W2:Y:S02]  /*15e00*/  SYNCS.PHASECHK.TRANS64.TRYWAIT P0, [R3+URZ], R0 ;  /* 0x00000000030075a7 */ /* 0x0022a4000800017f */
[----:B--2---:R-:W-:Y:S05]  /*15e10*/  @!P0 NANOSLEEP.SYNCS 0x989680 ;  /* 0x009896800000895d */ /* 0x004fea0003900000 */
[----:B------:R-:W2:Y:S02]  /*15e20*/  @!P0 SYNCS.PHASECHK.TRANS64 P0, [R3+URZ], R0 ;  /* 0x00000000030085a7 */ /* 0x000ea4000800007f */
[----:B--2---:R-:W-:Y:S05]  /*15e30*/  @!P0 BRA `(.L_x_11500) ;  /* 0xfffffffc00f08947 */ /* 0x004fea000383ffff */
[----:B------:R-:W-:Y:S05]  /*15e40*/  BRA `(.L_x_11554) ;  /* 0xffffffec00087947 */ /* 0x000fea000383ffff */
.L_x_11502:
[----:B-1----:R1:W2:Y:S02]  /*15e50*/  SYNCS.PHASECHK.TRANS64.TRYWAIT P0, [R5+URZ], R2 ;  /* 0x00000002050075a7 */ /* 0x0022a4000800017f */
[----:B--2---:R-:W-:Y:S05]  /*15e60*/  @!P0 NANOSLEEP.SYNCS 0x989680 ;  /* 0x009896800000895d */ /* 0x004fea0003900000 */
[----:B------:R-:W2:Y:S02]  /*15e70*/  @!P0 SYNCS.PHASECHK.TRANS64 P0, [R5+URZ], R2 ;  /* 0x00000002050085a7 */ /* 0x000ea4000800007f */
[----:B--2---:R-:W-:Y:S05]  /*15e80*/  @!P0 BRA `(.L_x_11502) ;  /* 0xfffffffc00f08947 */ /* 0x004fea000383ffff */
[----:B------:R-:W-:Y:S05]  /*15e90*/  BRA `(.L_x_11555) ;  /* 0xffffffec000c7947 */ /* 0x000fea000383ffff */
.L_x_11556:
        /* <DEDUP_REMOVED lines=14> */
.L_x_12789:


//--------------------- .text._ZN7cutlass13device_kernelIN5flash11enable_sm90INS1_16FlashAttnFwdSm90INS1_25CollectiveMainloopFwdSm90ILi2EN4cute5tupleIJNS5_1CILi1EEES8_S8_EEENS6_IJNS7_ILi192EEENS7_ILi128EEENS7_ILi64EEEEEELi64ENS_6half_tEfNS_4arch4Sm90ELb0ELb1ELb1ELb1ELb0ELb1ELb0ELb1ELb1ELb0ELb0ELb0EEENS1_21CollectiveEpilogueFwdINS6_IJSA_SC_SB_EEES9_SE_SG_Li384ELb1ELb0ELb0ELb0EEENS1_36VarlenDynamicPersistentTileSchedulerILi192ELi128ELi384ELi32ELb0ELb0ELb1ELb1ELb0ELb1EEEEEEEEEvNT_6ParamsE --------------------------
	.section	.text._ZN7cutlass13device_kernelIN5flash11enable_sm90INS1_16FlashAttnFwdSm90INS1_25CollectiveMainloopFwdSm90ILi2EN4cute5tupleIJNS5_1CILi1EEES8_S8_EEENS6_IJNS7_ILi192EEENS7_ILi128EEENS7_ILi64EEEEEELi64ENS_6half_tEfNS_4arch4Sm90ELb0ELb1ELb1ELb1ELb0ELb1ELb0ELb1ELb1ELb0ELb0ELb0EEENS1_21CollectiveEpilogueFwdINS6_IJSA_SC_SB_EEES9_SE_SG_Li384ELb1ELb0ELb0ELb0EEENS1_36VarlenDynamicPersistentTileSchedulerILi192ELi128ELi384ELi32ELb0ELb0ELb1ELb1ELb0ELb1EEEEEEEEEvNT_6ParamsE,"ax",@progbits
	.align	128
.text._ZN7cutlass13device_kernelIN5flash11enable_sm90INS1_16FlashAttnFwdSm90INS1_25CollectiveMainloopFwdSm90ILi2EN4cute5tupleIJNS5_1CILi1EEES8_S8_EEENS6_IJNS7_ILi192EEENS7_ILi128EEENS7_ILi64EEEEEELi64ENS_6half_tEfNS_4arch4Sm90ELb0ELb1ELb1ELb1ELb0ELb1ELb0ELb1ELb1ELb0ELb0ELb0EEENS1_21CollectiveEpilogueFwdINS6_IJSA_SC_SB_EEES9_SE_SG_Li384ELb1ELb0ELb0ELb0EEENS1_36VarlenDynamicPersistentTileSchedulerILi192ELi128ELi384ELi32ELb0ELb0ELb1ELb1ELb0ELb1EEEEEEEEEvNT_6ParamsE:
        .type           _ZN7cutlass13device_kernelIN5flash11enable_sm90INS1_16FlashAttnFwdSm90INS1_25CollectiveMainloopFwdSm90ILi2EN4cute5tupleIJNS5_1CILi1EEES8_S8_EEENS6_IJNS7_ILi192EEENS7_ILi128EEENS7_ILi64EEEEEELi64ENS_6half_tEfNS_4arch4Sm90ELb0ELb1ELb1ELb1ELb0ELb1ELb0ELb1ELb1ELb0ELb0ELb0EEENS1_21CollectiveEpilogueFwdINS6_IJSA_SC_SB_EEES9_SE_SG_Li384ELb1ELb0ELb0ELb0EEENS1_36VarlenDynamicPersistentTileSchedulerILi192ELi128ELi384ELi32ELb0ELb0ELb1ELb1ELb0ELb1EEEEEEEEEvNT_6ParamsE,@function
        .size           _ZN7cutlass13device_kernelIN5flash11enable_sm90INS1_16FlashAttnFwdSm90INS1_25CollectiveMainloopFwdSm90ILi2EN4cute5tupleIJNS5_1CILi1EEES8_S8_EEENS6_IJNS7_ILi192EEENS7_ILi128EEENS7_ILi64EEEEEELi64ENS_6half_tEfNS_4arch4Sm90ELb0ELb1ELb1ELb1ELb0ELb1ELb0ELb1ELb1ELb0ELb0ELb0EEENS1_21CollectiveEpilogueFwdINS6_IJSA_SC_SB_EEES9_SE_SG_Li384ELb1ELb0ELb0ELb0EEENS1_36VarlenDynamicPersistentTileSchedulerILi192ELi128ELi384ELi32ELb0ELb0ELb1ELb1ELb0ELb1EEEEEEEEEvNT_6ParamsE,(.L_x_12790 - _ZN7cutlass13device_kernelIN5flash11enable_sm90INS1_16FlashAttnFwdSm90INS1_25CollectiveMainloopFwdSm90ILi2EN4cute5tupleIJNS5_1CILi1EEES8_S8_EEENS6_IJNS7_ILi192EEENS7_ILi128EEENS7_ILi64EEEEEELi64ENS_6half_tEfNS_4arch4Sm90ELb0ELb1ELb1ELb1ELb0ELb1ELb0ELb1ELb1ELb0ELb0ELb0EEENS1_21CollectiveEpilogueFwdINS6_IJSA_SC_SB_EEES9_SE_SG_Li384ELb1ELb0ELb0ELb0EEENS1_36VarlenDynamicPersistentTileSchedulerILi192ELi128ELi384ELi32ELb0ELb0ELb1ELb1ELb0ELb1EEEEEEEEEvNT_6ParamsE)
        .other          _ZN7cutlass13device_kernelIN5flash11enable_sm90INS1_16FlashAttnFwdSm90INS1_25CollectiveMainloopFwdSm90ILi2EN4cute5tupleIJNS5_1CILi1EEES8_S8_EEENS6_IJNS7_ILi192EEENS7_ILi128EEENS7_ILi64EEEEEELi64ENS_6half_tEfNS_4arch4Sm90ELb0ELb1ELb1ELb1ELb0ELb1ELb0ELb1ELb1ELb0ELb0ELb0EEENS1_21CollectiveEpilogueFwdINS6_IJSA_SC_SB_EEES9_SE_SG_Li384ELb1ELb0ELb0ELb0EEENS1_36VarlenDynamicPersistentTileSchedulerILi192ELi128ELi384ELi32ELb0ELb0ELb1ELb1ELb0ELb1EEEEEEEEEvNT_6ParamsE,@"STO_CUDA_ENTRY STV_DEFAULT"
_ZN7cutlass13device_kernelIN5flash11enable_sm90INS1_16FlashAttnFwdSm90INS1_25CollectiveMainloopFwdSm90ILi2EN4cute5tupleIJNS5_1CILi1EEES8_S8_EEENS6_IJNS7_ILi192EEENS7_ILi128EEENS7_ILi64EEEEEELi64ENS_6half_tEfNS_4arch4Sm90ELb0ELb1ELb1ELb1ELb0ELb1ELb0ELb1ELb1ELb0ELb0ELb0EEENS1_21CollectiveEpilogueFwdINS6_IJSA_SC_SB_EEES9_SE_SG_Li384ELb1ELb0ELb0ELb0EEENS1_36VarlenDynamicPersistentTileSchedulerILi192ELi128ELi384ELi32ELb0ELb0ELb1ELb1ELb0ELb1EEEEEEEEEvNT_6ParamsE:
        /* <DEDUP_REMOVED lines=27> */
.L_x_11558:
[----:B------:R-:W-:Y:S05]  /*01b0*/  BSYNC B0 ;  /* 0x0000000000007941 */ /* 0x000fea0003800000 */
.L_x_11557:
        /* <DEDUP_REMOVED lines=41> */
.L_x_11559:
        /* <DEDUP_REMOVED lines=22> */
.L_x_11560:
        /* <DEDUP_REMOVED lines=18> */
.L_x_11561:
        /* <DEDUP_REMOVED lines=22> */
.L_x_11562:
        /* <DEDUP_REMOVED lines=22> */
.L_x_11563:
        /* <DEDUP_REMOVED lines=8> */
.L_x_11566:
[----:B------:R-:W-:-:S08]  /*0a10*/  NOP ;  /* 0x0000000000007918 */ /* 0x000fd00000000000 */
[----:B------:R-:W0:Y:S02]  /*0a20*/  USETMAXREG.TRY_ALLOC.CTAPOOL UP0, 0xa0 ;  /* 0x000000a0000079c8 */ /* 0x000e240008000600 */
[----:B0-----:R-:W-:-:S13]  /*0a30*/  PLOP3.LUT P0, PT, PT, PT, UP0, 0x80, 0x0 ;  /* 0x000000000000781c */ /* 0x001fda0003f0f008 */
[----:B------:R-:W-:Y:S05]  /*0a40*/  @!P0 BRA `(.L_x_11566) ;  /* 0xfffffffc00f08947 */ /* 0x000fea000383ffff */
[----:B------:R-:W0:Y:S01]  /*0a50*/  S2R R0, SR_TID.X ;  /* 0x0000000000007919 */ /* 0x000e220000002100 */
[----:B------:R-:W1:Y:S01]  /*0a60*/  S2UR UR5, SR_CgaCtaId ;  /* 0x00000000000579c3 */ /* 0x000e620000008800 */
[----:B------:R-:W-:Y:S01]  /*0a70*/  UMOV UR4, 0x400 ;  /* 0x0000040000047882 */ /* 0x000fe20000000000 */
[----:B------:R-:W-:-:S06]  /*0a80*/  LOP3.LUT R22, R22, 0xefffffff, RZ, 0xc0, !PT ;  /* 0xefffffff16167812 */ /* 0x000fcc00078ec0ff */
[----:B------:R-:W-:Y:S06]  /*0a90*/  BAR.ARV 0x8, 0x1a0 ;  /* 0x0206800000007b1d */ /* 0x000fec0000002000 */
[----:B-1----:R-:W-:-:S06]  /*0aa0*/  ULEA UR4, UR5, UR4, 0x18 ;  /* 0x0000000405047291 */ /* 0x002fcc000f8ec03f */
[----:B------:R-:W-:Y:S01]  /*0ab0*/  IMAD.U32 R2, RZ, RZ, UR4 ;  /* 0x00000004ff027e24 */ /* 0x000fe2000f8e00ff */
[----:B0-----:R-:W-:Y:S01]  /*0ac0*/  SHF.R.U32.HI R0, RZ, 0x7, R0 ;  /* 0x00000007ff007819 */ /* 0x001fe20000011600 */
[----:B------:R-:W-:-:S03]  /*0ad0*/  ULDC UR4, c[0x0][0xc14] ;  /* 0x0003050000047ab9 */ /* 0x000fc60000000800 */
[----:B------:R-:W-:-:S13]  /*0ae0*/  ISETP.NE.AND P0, PT, R0, 0x1, PT ;  /* 0x000000010000780c */ /* 0x000fda0003f05270 */
[----:B------:R-:W-:Y:S01]  /*0af0*/  @P0 LOP3.LUT R22, R22, 0x10000000, RZ, 0xfc, !PT ;  /* 0x1000000016160812 */ /* 0x000fe200078efcff */
[----:B------:R-:W-:Y:S08]  /*0b00*/  @!P0 BAR.ARV 0x9, 0x100 ;  /* 0x0244000000008b1d */ /* 0x000ff00000002000 */
[----:B------:R-:W-:Y:S06]  /*0b10*/  BAR.SYNC.DEFER_BLOCKING 0x5, 0x1a0 ;  /* 0x0146800000007b1d */ /* 0x000fec0000010000 */
[----:B------:R-:W0:Y:S02]  /*0b20*/  LDS.128 R8, [R2+0x168d0] ;  /* 0x0168d00002087984 */ /* 0x000e240000000c00 */
[----:B------:R-:W-:Y:S06]  /*0b30*/  BAR.ARV 0x4, 0x1a0 ;  /* 0x0106800000007b1d */ /* 0x000fec0000002000 */
[----:B0-----:R-:W-:-:S13]  /*0b40*/  ISETP.GE.AND P0, PT, R11, UR4, PT ;  /* 0x000000040b007c0c */ /* 0x001fda000bf06270 */
[----:B------:R-:W-:Y:S05]  /*0b50*/  @P0 BRA `(.L_x_11567) ;  /* 0x000001d000140947 */ /* 0x000fea0003800000 */
[----:B------:R-:W0:Y:S01]  /*0b60*/  S2R R0, SR_TID.X ;  /* 0x0000000000007919 */ /* 0x000e220000002100 */
[----:B------:R-:W-:Y:S01]  /*0b70*/  CS2R R18, SRZ ;  /* 0x0000000000127805 */ /* 0x000fe2000001ff00 */
[----:B------:R-:W-:Y:S01]  /*0b80*/  IMAD.MOV.U32 R16, RZ, RZ, RZ ;  /* 0x000000ffff107224 */ /* 0x000fe200078e00ff */
[----:B------:R-:W-:Y:S01]  /*0b90*/  ULOP3.LUT UR37, UR36, 0x1, URZ, 0xfc, !UPT ;  /* 0x0000000124257892 */ /* 0x000fe2000f8efc3f */
[----:B------:R1:W-:Y:S01]  /*0ba0*/  STL [R1+0x14], R9 ;  /* 0x0000140901007387 */ /* 0x0003e20000100800 */
[----:B0-----:R-:W-:-:S05]  /*0bb0*/  VIADD R8, R0, 0xffffff80 ;  /* 0xffffff8000087836 */ /* 0x001fca0000000000 */
[----:B------:R-:W-:-:S04]  /*0bc0*/  SHF.R.S32.HI R0, RZ, 0x1f, R8 ;  /* 0x0000001fff007819 */ /* 0x000fc80000011408 */
[CC--:B------:R-:W-:Y:S02]  /*0bd0*/  LEA.HI R4, R0.reuse, R8.reuse, RZ, 0x2 ;  /* 0x0000000800047211 */ /* 0x0c0fe400078f10ff */
[-C--:B------:R-:W-:Y:S02]  /*0be0*/  LEA.HI R3, R0, R8.reuse, RZ, 0x7 ;  /* 0x0000000800037211 */ /* 0x080fe400078f38ff */
[----:B------:R-:W-:Y:S02]  /*0bf0*/  SHF.R.S32.HI R17, RZ, 0x2, R4 ;  /* 0x00000002ff117819 */ /* 0x000fe40000011404 */
[----:B------:R-:W-:Y:S02]  /*0c00*/  LOP3.LUT R3, R3, 0xffffff80, RZ, 0xc0, !PT ;  /* 0xffffff8003037812 */ /* 0x000fe400078ec0ff */
[----:B------:R-:W-:Y:S01]  /*0c10*/  LOP3.LUT R4, R4, 0xfffffffc, RZ, 0xc0, !PT ;  /* 0xfffffffc04047812 */ /* 0x000fe200078ec0ff */
[----:B------:R-:W-:Y:S01]  /*0c20*/  VIADD R12, R17, 0x60 ;  /* 0x00000060110c7836 */ /* 0x000fe20000000000 */
[----:B------:R-:W-:Y:S01]  /*0c30*/  LEA.HI R0, R0, R8, RZ, 0x5 ;  /* 0x0000000800007211 */ /* 0x000fe200078f28ff */
[----:B------:R-:W-:-:S02]  /*0c40*/  IMAD.IADD R3, R8, 0x1, -R3 ;  /* 0x0000000108037824 */ /* 0x000fc400078e0a03 */
[----:B------:R-:W-:Y:S01]  /*0c50*/  IMAD.IADD R4, R8, 0x1, -R4 ;  /* 0x0000000108047824 */ /* 0x000fe200078e0a04 */
[----:B------:R-:W-:Y:S01]  /*0c60*/  SHF.R.S32.HI R7, RZ, 0x1f, R12 ;  /* 0x0000001fff077819 */ /* 0x000fe2000001140c */
[----:B------:R-:W-:Y:S01]  /*0c70*/  IMAD.SHL.U32 R5, R12, 0x40, RZ ;  /* 0x000000400c057824 */ /* 0x000fe200078e00ff */
[----:B------:R-:W-:Y:S01]  /*0c80*/  SHF.R.S32.HI R6, RZ, 0x1f, R3 ;  /* 0x0000001fff067819 */ /* 0x000fe20000011403 */
[----:B------:R-:W-:Y:S01]  /*0c90*/  IMAD.SHL.U32 R4, R4, 0x8, RZ ;  /* 0x0000000804047824 */ /* 0x000fe200078e00ff */
[----:B------:R-:W-:Y:S02]  /*0ca0*/  LEA.HI R7, R7, R12, RZ, 0x3 ;  /* 0x0000000c07077211 */ /* 0x000fe400078f18ff */
[----:B------:R-:W-:Y:S02]  /*0cb0*/  LOP3.LUT R5, R5, 0x1c0, RZ, 0xc0, !PT ;  /* 0x000001c005057812 */ /* 0x000fe400078ec0ff */
[----:B------:R-:W-:Y:S01]  /*0cc0*/  LEA.HI R6, R6, R3, RZ, 0x2 ;  /* 0x0000000306067211 */ /* 0x000fe200078f10ff */
[----:B------:R-:W-:Y:S01]  /*0cd0*/  IMAD.SHL.U32 R7, R7, 0x40, RZ ;  /* 0x0000004007077824 */ /* 0x000fe200078e00ff */
[----:B------:R-:W-:-:S02]  /*0ce0*/  LOP3.LUT R4, R5, 0x38, R4, 0xf8, !PT ;  /* 0x0000003805047812 */ /* 0x000fc400078ef804 */
[----:B------:R-:W-:Y:S02]  /*0cf0*/  SHF.R.U32.HI R5, RZ, 0x3, R5 ;  /* 0x00000003ff057819 */ /* 0x000fe40000011605 */
[----:B------:R-:W-:Y:S02]  /*0d00*/  LOP3.LUT R12, R7, 0xfffffe00, RZ, 0xc0, !PT ;  /* 0xfffffe00070c7812 */ /* 0x000fe400078ec0ff */
[----:B------:R-:W-:Y:S02]  /*0d10*/  LOP3.LUT R6, R6, 0x7ffffffc, RZ, 0xc0, !PT ;  /* 0x7ffffffc06067812 */ /* 0x000fe400078ec0ff */
[----:B------:R-:W-:Y:S01]  /*0d20*/  LOP3.LUT R5, R12, R4, R5, 0xf6, !PT ;  /* 0x000000040c057212 */ /* 0x000fe200078ef605 */
[----:B------:R1:W-:Y:S02]  /*0d30*/  STL [R1+0x28], R12 ;  /* 0x0000280c01007387 */ /* 0x0003e40000100800 */
[----:B------:R-:W-:Y:S01]  /*0d40*/  IMAD.IADD R155, R3, 0x1, -R6 ;  /* 0x00000001039b7824 */ /* 0x000fe200078e0a06 */
[----:B------:R-:W-:Y:S01]  /*0d50*/  SHF.R.S32.HI R3, RZ, 0x5, R0 ;  /* 0x00000005ff037819 */ /* 0x000fe20000011400 */
[----:B------:R-:W-:Y:S01]  /*0d60*/  IMAD R0, R5, 0x2, R2 ;  /* 0x0000000205007824 */ /* 0x000fe200078e0202 */
[----:B------:R1:W-:Y:S04]  /*0d70*/  STL [R1+0x18], R10 ;  /* 0x0000180a01007387 */ /* 0x0003e80000100800 */
[----:B------:R1:W-:Y:S04]  /*0d80*/  STL [R1+0x1c], R11 ;  /* 0x00001c0b01007387 */ /* 0x0003e80000100800 */
[----:B------:R1:W-:Y:S04]  /*0d90*/  STL [R1+0x34], RZ ;  /* 0x000034ff01007387 */ /* 0x0003e80000100800 */
[----:B------:R1:W-:Y:S04]  /*0da0*/  STL [R1], RZ ;  /* 0x000000ff01007387 */ /* 0x0003e80000100800 */
[----:B------:R1:W-:Y:S02]  /*0db0*/  STL [R1+0x3c], R0 ;  /* 0x00003c0001007387 */ /* 0x0003e40000100800 */
.L_x_11781:
[----:B------:R-:W2:Y:S01]  /*0dc0*/  LDL R34, [R1+0x1c] ;  /* 0x00001c0001227983 */ /* 0x000ea20000100800 */
[----:B------:R-:W-:Y:S05]  /*0dd0*/  YIELD ;  /* 0x0000000000007946 */ /* 0x000fea0003800000 */
[----:B------:R-:W-:Y:S01]  /*0de0*/  ULDC.64 UR4, c[0x0][0xa28] ;  /* 0x00028a0000047ab9 */ /* 0x000fe20000000a00 */
[----:B-1-345:R-:W2:Y:S01]  /*0df0*/  LDC.64 R6, c[0x0][0xa08] ;  /* 0x00028200ff067b82 */ /* 0x03aea20000000a00 */
[----:B------:R-:W-:Y:S01]  /*0e00*/  ISETP.NE.U32.AND P1, PT, RZ, UR4, PT ;  /* 0x00000004ff007c0c */ /* 0x000fe2000bf25070 */
[----:B-1----:R-:W-:Y:S02]  /*0e10*/  IMAD.MOV.U32 R0, RZ, RZ, RZ ;  /* 0x000000ffff007224 */ /* 0x002fe400078e00ff */
[----:B------:R-:W-:Y:S01]  /*0e20*/  IMAD.MOV.U32 R32, RZ, RZ, RZ ;  /* 0x000000ffff207224 */ /* 0x000fe200078e00ff */
[----:B------:R-:W-:Y:S01]  /*0e30*/  ISETP.NE.AND.EX P1, PT, RZ, UR5, PT, P1 ;  /* 0x00000005ff007c0c */ /* 0x000fe2000bf25310 */
[----:B------:R-:W-:-:S02]  /*0e40*/  ULDC.64 UR4, c[0x0][0xa18] ;  /* 0x0002860000047ab9 */ /* 0x000fc40000000a00 */
[----:B------:R-:W-:-:S04]  /*0e50*/  ISETP.NE.U32.AND P2, PT, RZ, UR4, PT ;  /* 0x00000004ff007c0c */ /* 0x000fc8000bf45070 */
[----:B------:R-:W-:Y:S01]  /*0e60*/  ISETP.NE.AND.EX P2, PT, RZ, UR5, PT, P2 ;  /* 0x00000005ff007c0c */ /* 0x000fe2000bf45320 */
[----:B------:R-:W-:Y:S02]  /*0e70*/  ULDC.64 UR4, c[0x0][0xa08] ;  /* 0x0002820000047ab9 */ /* 0x000fe40000000a00 */
[----:B------:R-:W-:-:S03]  /*0e80*/  ISETP.NE.U32.AND P0, PT, RZ, UR4, PT ;  /* 0x00000004ff007c0c */ /* 0x000fc6000bf05070 */
[----:B0-----:R-:W0:Y:S08]  /*0e90*/  @P1 LDC.64 R4, c[0x0][0xa28] ;  /* 0x00028a00ff041b82 */ /* 0x001e300000000a00 */
        /* <DEDUP_REMOVED lines=33> */
.L_x_11568:
        /* <DEDUP_REMOVED lines=13> */
.L_x_11569:
[----:B------:R-:W-:Y:S05]  /*1180*/  @!P0 BRA `(.L_x_11570) ;  /* 0x00000000000c8947 */ /* 0x000fea0003800000 */
[----:B-1----:R-:W3:Y:S04]  /*1190*/  LDG.E R4, desc[UR38][R10.64] ;  /* 0x000000260a047981 */ /* 0x002ee8000c1e1900 */
[----:B------:R-:W3:Y:S02]  /*11a0*/  LDG.E R31, desc[UR38][R10.64+0x4] ;  /* 0x000004260a1f7981 */ /* 0x000ee4000c1e1900 */
[----:B---3--:R-:W-:-:S07]  /*11b0*/  IMAD.IADD R31, R31, 0x1, -R4 ;  /* 0x000000011f1f7824 */ /* 0x008fce00078e0a04 */
.L_x_11570:
        /* <DEDUP_REMOVED lines=40> */
.L_x_11573:
[----:B------:R-:W-:-:S13]  /*1440*/  ISETP.NE.AND P0, PT, R11, 0x1, PT ;  /* 0x000000010b00780c */ /* 0x000fda0003f05270 */
[----:B------:R-:W1:Y:S02]  /*1450*/  @P0 LDC.64 R4, c[0x0][0x9e8] ;  /* 0x00027a00ff040b82 */ /* 0x000e640000000a00 */
[----:B-1----:R-:W-:-:S05]  /*1460*/  @P0 IMAD.HI.U32 R4, R3, R4, RZ ;  /* 0x0000000403040227 */ /* 0x002fca00078e00ff */
[----:B------:R-:W-:-:S07]  /*1470*/  @P0 SHF.R.U32.HI R3, RZ, R5, R4 ;  /* 0x00000005ff030219 */ /* 0x000fce0000011604 */
.L_x_11574:
[----:B------:R-:W-:Y:S05]  /*1480*/  BSYNC B0 ;  /* 0x0000000000007941 */ /* 0x000fea0003800000 */
.L_x_11572:
[----:B------:R-:W-:-:S05]  /*1490*/  IMAD R3, R3, R11, R11 ;  /* 0x0000000b03037224 */ /* 0x000fca00078e020b */
[----:B------:R-:W-:-:S07]  /*14a0*/  VIMNMX R0, R0, R3, PT ;  /* 0x0000000300007248 */ /* 0x000fce0003fe0100 */
.L_x_11571:
        /* <DEDUP_REMOVED lines=15> */
.L_x_11577:
[----:B------:R-:W-:Y:S01]  /*15a0*/  ISETP.NE.AND P0, PT, R11, 0x1, PT ;  /* 0x000000010b00780c */ /* 0x000fe20003f05270 */
[----:B------:R-:W-:-:S12]  /*15b0*/  IMAD.MOV.U32 R4, RZ, RZ, R27 ;  /* 0x000000ffff047224 */ /* 0x000fd800078e001b */
[----:B------:R-:W1:Y:S02]  /*15c0*/  @P0 LDC.64 R6, c[0x0][0x9e8] ;  /* 0x00027a00ff060b82 */ /* 0x000e640000000a00 */
[----:B-1----:R-:W-:-:S05]  /*15d0*/  @P0 IMAD.HI.U32 R6, R27, R6, RZ ;  /* 0x000000061b060227 */ /* 0x002fca00078e00ff */
[----:B------:R-:W-:-:S07]  /*15e0*/  @P0 SHF.R.U32.HI R4, RZ, R7, R6 ;  /* 0x00000007ff040219 */ /* 0x000fce0000011606 */
.L_x_11578:
[----:B------:R-:W-:Y:S05]  /*15f0*/  BSYNC B0 ;  /* 0x0000000000007941 */ /* 0x000fea0003800000 */
.L_x_11576:
[----:B------:R-:W-:-:S05]  /*1600*/  IMAD R4, R4, R11, RZ ;  /* 0x0000000b04047224 */ /* 0x000fca00078e02ff */
[----:B------:R-:W-:-:S07]  /*1610*/  VIMNMX R3, R3, R4, !PT ;  /* 0x0000000403037248 */ /* 0x000fce0007fe0100 */
.L_x_11575:
        /* <DEDUP_REMOVED lines=16> */
[----:B------:R-:W-:-:S04]  /*1720*/  @P0 IADD3 R0, R5, 0x7f, RZ ;  /* 0x0000007f05000810 */ /* 0x000fc80007ffe0ff */
        /* <DEDUP_REMOVED lines=26> */
.L_x_11581:
[----:B------:R-:W-:Y:S05]  /*18d0*/  BSYNC B6 ;  /* 0x0000000000067941 */ /* 0x000fea0003800000 */
.L_x_11580:
        /* <DEDUP_REMOVED lines=17> */
[----:B0-2---:R-:W-:-:S07]  /*19f0*/  IMAD.MOV.U32 R13, RZ, RZ, RZ ;  /* 0x000000ffff0d7224 */ /* 0x005fce00078e00ff */
[----:B------:R-:W-:-:S07]  /*1a00*/  LEPC R20, `(.L_x_11583) ;  /* 0x000000001014794e */ /* 0x000fce0000000000 */
[----:B-1---5:R-:W-:Y:S05]  /*1a10*/  CALL.ABS.NOINC R14 ;  /* 0x000000000e007343 */ /* 0x022fea0003c00000 */
.L_x_11583:
[----:B------:R-:W-:Y:S05]  /*1a20*/  BSYNC B6 ;  /* 0x0000000000067941 */ /* 0x000fea0003800000 */
.L_x_11582:
[----:B------:R-:W-:Y:S01]  /*1a30*/  ULDC.64 UR4, c[0x0][0x9f8] ;  /* 0x00027e0000047ab9 */ /* 0x000fe20000000a00 */
[----:B------:R-:W-:Y:S01]  /*1a40*/  IMAD.MOV.U32 R3, RZ, RZ, R34 ;  /* 0x000000ffff037224 */ /* 0x000fe200078e0022 */
[----:B------:R-:W-:Y:S01]  /*1a50*/  ISETP.NE.U32.AND P0, PT, RZ, UR4, PT ;  /* 0x00000004ff007c0c */ /* 0x000fe2000bf05070 */
[----:B------:R-:W3:Y:S01]  /*1a60*/  LDL R36, [R1+0x28] ;  /* 0x0000280001247983 */ /* 0x000ee20000100800 */
[----:B------:R-:W1:Y:S08]  /*1a70*/  LDC R0, c[0x0][0x428] ;  /* 0x00010a00ff007b82 */ /* 0x000e700000000800 */
[----:B------:R-:W4:Y:S01]  /*1a80*/  LDC.64 R4, c[0x0][0x2f0] ;  /* 0x0000bc00ff047b82 */ /* 0x000f220000000a00 */
[----:B------:R-:W-:Y:S01]  /*1a90*/  ISETP.NE.AND.EX P0, PT, RZ, UR5, PT, P0 ;  /* 0x00000005ff007c0c */ /* 0x000fe2000bf05300 */
[----:B------:R-:W0:Y:S01]  /*1aa0*/  S2R R20, SR_TID.X ;  /* 0x0000000000147919 */ /* 0x000e220000002100 */
[----:B------:R-:W-:Y:S01]  /*1ab0*/  IMAD.IADD R31, R32, 0x1, R31 ;  /* 0x00000001201f7824 */ /* 0x000fe200078e021f */
[----:B------:R-:W-:Y:S01]  /*1ac0*/  ULDC.64 UR4, c[0x0][0x2f8] ;  /* 0x0000be0000047ab9 */ /* 0x000fe20000000a00 */
[----:B--2---:R-:W-:Y:S01]  /*1ad0*/  IMAD.MOV.U32 R13, RZ, RZ, R33 ;  /* 0x000000ffff0d7224 */ /* 0x004fe200078e0021 */
[----:B------:R-:W-:-:S02]  /*1ae0*/  ULDC.64 UR6, c[0x0][0xa08] ;  /* 0x0002820000067ab9 */ /* 0x000fc40000000a00 */
[----:B------:R-:W2:Y:S08]  /*1af0*/  LDC R69, c[0x0][0x3d4] ;  /* 0x0000f500ff457b82 */ /* 0x000eb00000000800 */
[----:B------:R-:W0:Y:S02]  /*1b00*/  @P0 LDC.64 R6, c[0x0][0x9f8] ;  /* 0x00027e00ff060b82 */ /* 0x000e240000000a00 */
[----:B0-----:R-:W-:-:S05]  /*1b10*/  @P0 IMAD.WIDE R6, R34, 0x4, R6 ;  /* 0x0000000422060825 */ /* 0x001fca00078e0206 */
[----:B------:R0:W2:Y:S01]  /*1b20*/  @P0 LDG.E R3, desc[UR38][R6.64] ;  /* 0x0000002606030981 */ /* 0x0000a2000c1e1900 */
[----:B-1----:R-:W-:Y:S01]  /*1b30*/  ISETP.NE.AND P0, PT, R0, 0x1, PT ;  /* 0x000000010000780c */ /* 0x002fe20003f05270 */
[----:B------:R-:W-:Y:S01]  /*1b40*/  VIADD R40, R20, 0xffffff80 ;  /* 0xffffff8014287836 */ /* 0x000fe20000000000 */
[----:B------:R-:W-:-:S05]  /*1b50*/  SHF.R.S32.HI R39, RZ, 0x1f, R31 ;  /* 0x0000001fff277819 */ /* 0x000fca000001141f */
[-C--:B----4-:R-:W-:Y:S02]  /*1b60*/  IMAD R8, R39, R4.reuse, RZ ;  /* 0x0000000427087224 */ /* 0x090fe400078e02ff */
[----:B0-----:R-:W-:-:S04]  /*1b70*/  IMAD.WIDE.U32 R6, R31, R4, RZ ;  /* 0x000000041f067225 */ /* 0x001fc800078e00ff */
[----:B------:R-:W0:Y:S01]  /*1b80*/  @P0 LDC R0, c[0x0][0x42c] ;  /* 0x00010b00ff000b82 */ /* 0x000e220000000800 */
[----:B------:R-:W-:-:S04]  /*1b90*/  IMAD R9, R31, R5, R8 ;  /* 0x000000051f097224 */ /* 0x000fc800078e0208 */
[----:B------:R-:W-:-:S03]  /*1ba0*/  IMAD.IADD R7, R7, 0x1, R9 ;  /* 0x0000000107077824 */ /* 0x000fc600078e0209 */
[----:B------:R-:W1:Y:S01]  /*1bb0*/  @P0 LDC R11, c[0x0][0x430] ;  /* 0x00010c00ff0b0b82 */ /* 0x000e620000000800 */
[----:B0-----:R-:W-:-:S05]  /*1bc0*/  @P0 IMAD.HI.U32 R0, R33, R0, RZ ;  /* 0x0000000021000227 */ /* 0x001fca00078e00ff */
[----:B-1----:R-:W-:Y:S02]  /*1bd0*/  @P0 SHF.R.U32.HI R13, RZ, R11, R0 ;  /* 0x0000000bff0d0219 */ /* 0x002fe40000011600 */
[----:B------:R-:W-:Y:S02]  /*1be0*/  SHF.R.S32.HI R0, RZ, 0x1f, R40 ;  /* 0x0000001fff007819 */ /* 0x000fe40000011428 */
[----:B------:R-:W-:Y:S01]  /*1bf0*/  SHF.R.S32.HI R12, RZ, 0x1f, R13 ;  /* 0x0000001fff0c7819 */ /* 0x000fe2000001140d */
[----:B------:R-:W-:Y:S01]  /*1c00*/  IMAD.WIDE.U32 R6, R13, UR4, R6 ;  /* 0x000000040d067c25 */ /* 0x000fe2000f8e0006 */
[----:B------:R-:W-:Y:S02]  /*1c10*/  LEA.HI R32, R0, R40, RZ, 0x2 ;  /* 0x0000002800207211 */ /* 0x000fe400078f10ff */
[----:B------:R-:W-:Y:S01]  /*1c20*/  ISETP.NE.U32.AND P0, PT, RZ, UR6, PT ;  /* 0x00000006ff007c0c */ /* 0x000fe2000bf05070 */
[----:B------:R-:W-:Y:S01]  /*1c30*/  IMAD R8, R12, UR4, RZ ;  /* 0x000000040c087c24 */ /* 0x000fe2000f8e02ff */
[----:B------:R-:W-:-:S02]  /*1c40*/  SHF.R.U32.HI R38, RZ, 0x7, R20 ;  /* 0x00000007ff267819 */ /* 0x000fc40000011614 */
[----:B------:R-:W-:Y:S01]  /*1c50*/  ISETP.NE.AND.EX P0, PT, RZ, UR7, PT, P0 ;  /* 0x00000007ff007c0c */ /* 0x000fe2000bf05300 */
[----:B------:R-:W-:Y:S01]  /*1c60*/  IMAD R9, R13, UR5, R8 ;  /* 0x000000050d097c24 */ /* 0x000fe2000f8e0208 */
[----:B------:R-:W-:Y:S01]  /*1c70*/  LOP3.LUT R8, R32, 0xfffffffc, RZ, 0xc0, !PT ;  /* 0xfffffffc20087812 */ /* 0x000fe200078ec0ff */
[----:B------:R-:W-:Y:S02]  /*1c80*/  ULDC.64 UR4, c[0x0][0x300] ;  /* 0x0000c00000047ab9 */ /* 0x000fe40000000a00 */
[----:B------:R-:W-:Y:S02]  /*1c90*/  IMAD.IADD R7, R7, 0x1, R9 ;  /* 0x0000000107077824 */ /* 0x000fe400078e0209 */
[----:B------:R-:W-:Y:S02]  /*1ca0*/  IMAD.IADD R60, R40, 0x1, -R8 ;  /* 0x00000001283c7824 */ /* 0x000fe400078e0a08 */
[----:B------:R-:W0:Y:S01]  /*1cb0*/  LDC.64 R8, c[0x0][0x3d8] ;  /* 0x0000f600ff087b82 */ /* 0x000e220000000a00 */
[----:B------:R-:W-:Y:S01]  /*1cc0*/  ISETP.NE.AND P6, PT, R38, 0x1, PT ;  /* 0x000000012600780c */ /* 0x000fe20003fc5270 */
[----:B------:R-:W-:Y:S01]  /*1cd0*/  IMAD.SHL.U32 R64, R60, 0x8, RZ ;  /* 0x000000083c407824 */ /* 0x000fe200078e00ff */
[----:B------:R-:W-:-:S04]  /*1ce0*/  SHF.R.S32.HI R84, RZ, 0x1f, R17 ;  /* 0x0000001fff547819 */ /* 0x000fc80000011411 */
[----:B------:R-:W-:-:S03]  /*1cf0*/  SHF.R.S32.HI R65, RZ, 0x1f, R64 ;  /* 0x0000001fff417819 */ /* 0x000fc60000011440 */
[----:B------:R-:W-:-:S04]  /*1d00*/  IMAD.WIDE.U32 R10, R17, R4, R64 ;  /* 0x00000004110a7225 */ /* 0x000fc800078e0040 */
[----:B------:R-:W-:-:S05]  /*1d10*/  IMAD.SHL.U32 R60, R60, 0x4, RZ ;  /* 0x000000043c3c7824 */ /* 0x000fca00078e00ff */
[----:B------:R-:W-:Y:S02]  /*1d20*/  SHF.R.S32.HI R61, RZ, 0x1f, R60 ;  /* 0x0000001fff3d7819 */ /* 0x000fe4000001143c */
[----:B------:R-:W-:-:S04]  /*1d30*/  SHF.R.S32.HI R34, RZ, 0x1f, R32 ;  /* 0x0000001fff227819 */ /* 0x000fc80000011420 */
[----:B------:R-:W-:-:S04]  /*1d40*/  LEA.HI R34, R34, R17, RZ, 0x3 ;  /* 0x0000001122227211 */ /* 0x000fc800078f18ff */
[----:B------:R-:W-:-:S05]  /*1d50*/  LOP3.LUT R34, R34, 0xfffffff8, RZ, 0xc0, !PT ;  /* 0xfffffff822227812 */ /* 0x000fca00078ec0ff */
[----:B------:R-:W-:Y:S01]  /*1d60*/  IMAD.IADD R85, R17, 0x1, -R34 ;  /* 0x0000000111557824 */ /* 0x000fe200078e0a22 */
[----:B------:R-:W-:-:S03]  /*1d70*/  SHF.L.U64.HI R80, R4, 0x7, R5 ;  /* 0x0000000704507819 */ /* 0x000fc60000010205 */
[----:B------:R-:W-:Y:S02]  /*1d80*/  IMAD.SHL.U32 R74, R85, 0x40, RZ ;  /* 0x00000040554a7824 */ /* 0x000fe400078e00ff */
[----:B------:R-:W-:Y:S01]  /*1d90*/  VIADD R72, R38, 0x8 ;  /* 0x0000000826487836 */ /* 0x000fe20000000000 */
[----:B------:R-:W-:Y:S02]  /*1da0*/  SHF.R.S32.HI R38, RZ, 0x1f, R40 ;  /* 0x0000001fff267819 */ /* 0x000fe40000011428 */
[----:B------:R-:W-:Y:S01]  /*1db0*/  LOP3.LUT R74, R74, 0x1c0, RZ, 0xc0, !PT ;  /* 0x000001c04a4a7812 */ /* 0x000fe200078ec0ff */
[----:B------:R-:W-:Y:S01]  /*1dc0*/  VIADD R41, R17, 0x60 ;  /* 0x0000006011297836 */ /* 0x000fe20000000000 */
[----:B------:R-:W-:Y:S02]  /*1dd0*/  LOP3.LUT P1, RZ, R85, 0x4, RZ, 0xc0, !PT ;  /* 0x0000000455ff7812 */ /* 0x000fe4000782c0ff */
[----:B------:R-:W-:Y:S02]  /*1de0*/  SHF.R.U32.HI R71, RZ, 0x3, R74 ;  /* 0x00000003ff477819 */ /* 0x000fe4000001164a */
[----:B------:R-:W-:Y:S01]  /*1df0*/  LEA.HI R38, R38, R40, RZ, 0x5 ;  /* 0x0000002826267211 */ /* 0x000fe200078f28ff */
[----:B------:R-:W-:-:S03]  /*1e00*/  IMAD.SHL.U32 R70, R41, 0x40, RZ ;  /* 0x0000004029467824 */ /* 0x000fc600078e00ff */
[----:B------:R-:W-:Y:S02]  /*1e10*/  SHF.R.S32.HI R38, RZ, 0x5, R38 ;  /* 0x00000005ff267819 */ /* 0x000fe40000011426 */
[----:B------:R-:W-:Y:S02]  /*1e20*/  LOP3.LUT R70, R70, 0x1c0, RZ, 0xc0, !PT ;  /* 0x000001c046467812 */ /* 0x000fe400078ec0ff */
[----:B------:R-:W-:Y:S01]  /*1e30*/  LOP3.LUT R22, R22, 0xfffffffb, RZ, 0xc0, !PT ;  /* 0xfffffffb16167812 */ /* 0x000fe200078ec0ff */
[----:B------:R-:W-:Y:S01]  /*1e40*/  IMAD.SHL.U32 R79, R4, 0x80, RZ ;  /* 0x00000080044f7824 */ /* 0x000fe200078e00ff */
[----:B------:R-:W-:Y:S02]  /*1e50*/  SHF.R.U32.HI R99, RZ, 0x3, R70 ;  /* 0x00000003ff637819 */ /* 0x000fe40000011646 */
[----:B------:R-:W-:Y:S01]  /*1e60*/  @P1 LOP3.LUT R22, R22, 0x4, RZ, 0xfc, !PT ;  /* 0x0000000416161812 */ /* 0x000fe200078efcff */
[----:B------:R-:W-:Y:S01]  /*1e70*/  VIADD R68, R64, 0x20 ;  /* 0x0000002040447836 */ /* 0x000fe20000000000 */
[C---:B0-----:R-:W-:Y:S01]  /*1e80*/  SHF.L.U64.HI R78, R8.reuse, 0x7, R9 ;  /* 0x00000007084e7819 */ /* 0x041fe20000010209 */
[----:B------:R-:W-:Y:S01]  /*1e90*/  IMAD.SHL.U32 R77, R8, 0x80, RZ ;  /* 0x00000080084d7824 */ /* 0x000fe200078e00ff */
[----:B------:R-:W-:-:S02]  /*1ea0*/  SHF.R.S32.HI R73, RZ, 0x1f, R41 ;  /* 0x0000001fff497819 */ /* 0x000fc40000011429 */
[----:B--2---:R-:W-:Y:S02]  /*1eb0*/  SHF.R.S32.HI R0, RZ, 0x1f, R3 ;  /* 0x0000001fff007819 */ /* 0x004fe40000011403 */
[----:B------:R-:W-:Y:S02]  /*1ec0*/  SEL R59, R3, RZ, !P0 ;  /* 0x000000ff033b7207 */ /* 0x000fe40004000000 */
[----:B------:R-:W-:-:S03]  /*1ed0*/  SEL R14, R0, RZ, !P0 ;  /* 0x000000ff000e7207 */ /* 0x000fc60004000000 */
[----:B------:R-:W-:Y:S02]  /*1ee0*/  IMAD.WIDE.U32 R62, R59, UR4, R6 ;  /* 0x000000043b3e7c25 */ /* 0x000fe4000f8e0006 */
[----:B------:R-:W0:Y:S02]  /*1ef0*/  LDC.64 R6, c[0x0][0x3e8] ;  /* 0x0000fa00ff067b82 */ /* 0x000e240000000a00 */
[----:B------:R-:W-:-:S04]  /*1f00*/  IMAD R0, R14, UR4, RZ ;  /* 0x000000040e007c24 */ /* 0x000fc8000f8e02ff */
[----:B------:R-:W-:Y:S01]  /*1f10*/  IMAD R83, R59, UR5, R0 ;  /* 0x000000053b537c24 */ /* 0x000fe2000f8e0200 */
[----:B------:R-:W-:Y:S05]  /*1f20*/  @!P6 WARPSYNC.ALL ;  /* 0x000000000000e948 */ /* 0x000fea0003800000 */
[----:B------:R-:W-:Y:S01]  /*1f30*/  IMAD R0, R84, R4, RZ ;  /* 0x0000000454007224 */ /* 0x000fe200078e02ff */
[----:B------:R-:W-:Y:S01]  /*1f40*/  ULDC.64 UR4, c[0x0][0x320] ;  /* 0x0000c80000047ab9 */ /* 0x000fe20000000a00 */
[----:B------:R-:W-:Y:S01]  /*1f50*/  IMAD.IADD R83, R63, 0x1, R83 ;  /* 0x000000013f537824 */ /* 0x000fe200078e0253 */
[----:B------:R-:W-:Y:S01]  /*1f60*/  @!P6 BAR.SYNC.DEFER_BLOCKING 0x9, 0x100 ;  /* 0x024400000000eb1d */ /* 0x000fe20000010000 */
[----:B------:R-:W-:Y:S01]  /*1f70*/  IMAD R12, R12, UR4, RZ ;  /* 0x000000040c0c7c24 */ /* 0x000fe2000f8e02ff */
[----:B------:R-:W-:Y:S01]  /*1f80*/  IADD3 R82, P0, R62, R10, RZ ;  /* 0x0000000a3e527210 */ /* 0x000fe20007f1e0ff */
[----:B------:R-:W-:-:S02]  /*1f90*/  IMAD R0, R17, R5, R0 ;  /* 0x0000000511007224 */ /* 0x000fc400078e0200 */
[C---:B------:R-:W-:Y:S02]  /*1fa0*/  IMAD R3, R13.reuse, UR5, R12 ;  /* 0x000000050d037c24 */ /* 0x040fe4000f8e020c */
[----:B------:R-:W-:Y:S01]  /*1fb0*/  IMAD.WIDE.U32 R12, R13, UR4, R64 ;  /* 0x000000040d0c7c25 */ /* 0x000fe2000f8e0040 */
[----:B------:R-:W-:Y:S01]  /*1fc0*/  IADD3.X R81, R83, R11, R0, P0, !PT ;  /* 0x0000000b53517210 */ /* 0x000fe200007fe400 */
[----:B------:R-:W-:Y:S02]  /*1fd0*/  ULDC.64 UR4, c[0x0][0x328] ;  /* 0x0000ca0000047ab9 */ /* 0x000fe40000000a00 */
[----:B------:R-:W-:Y:S02]  /*1fe0*/  IMAD R0, R84, R8, RZ ;  /* 0x0000000854007224 */ /* 0x000fe400078e02ff */
[----:B------:R-:W-:Y:S02]  /*1ff0*/  IMAD.IADD R13, R13, 0x1, R3 ;  /* 0x000000010d0d7824 */ /* 0x000fe400078e0203 */
[----:B------:R-:W-:-:S02]  /*2000*/  IMAD R3, R17, R9, R0 ;  /* 0x0000000911037224 */ /* 0x000fc400078e0200 */
[----:B------:R-:W-:Y:S01]  /*2010*/  IMAD R0, R14, UR4, RZ ;  /* 0x000000040e007c24 */ /* 0x000fe2000f8e02ff */
[----:B------:R-:W-:Y:S01]  /*2020*/  ISETP.GE.AND P0, PT, R64, R69, PT ;  /* 0x000000454000720c */ /* 0x000fe20003f06270 */
[----:B------:R-:W-:-:S04]  /*2030*/  IMAD.WIDE.U32 R14, R17, R8, R64 ;  /* 0x00000008110e7225 */ /* 0x000fc800078e0040 */
[----:B------:R-:W-:-:S04]  /*2040*/  IMAD.WIDE.U32 R10, R17, R8, R60 ;  /* 0x00000008110a7225 */ /* 0x000fc800078e003c */
[----:B0-----:R-:W-:Y:S02]  /*2050*/  IMAD R20, R84, R6, RZ ;  /* 0x0000000654147224 */ /* 0x001fe400078e02ff */
[----:B------:R-:W-:Y:S02]  /*2060*/  IMAD.IADD R11, R11, 0x1, R3 ;  /* 0x000000010b0b7824 */ /* 0x000fe400078e0203 */
[----:B------:R-:W-:Y:S01]  /*2070*/  IMAD.IADD R15, R3, 0x1, R15 ;  /* 0x00000001030f7824 */ /* 0x000fe200078e020f */
[----:B------:R-:W-:Y:S01]  /*2080*/  SEL R3, R69, RZ, P0 ;  /* 0x000000ff45037207 */ /* 0x000fe20000000000 */
[C---:B------:R-:W-:Y:S02]  /*2090*/  IMAD R37, R59.reuse, UR5, R0 ;  /* 0x000000053b257c24 */ /* 0x040fe4000f8e0200 */
[----:B------:R-:W-:Y:S01]  /*20a0*/  IMAD.WIDE.U32 R58, R59, UR4, R12 ;  /* 0x000000043b3a7c25 */ /* 0x000fe2000f8e000c */
[----:B------:R-:W-:-:S03]  /*20b0*/  ULDC UR4, c[0x0][0x2e4] ;  /* 0x0000b90000047ab9 */ /* 0x000fc60000000800 */
[C---:B------:R-:W-:Y:S02]  /*20c0*/  IMAD R33, R17.reuse, R7, R20 ;  /* 0x0000000711217224 */ /* 0x040fe400078e0214 */
[----:B------:R-:W-:-:S04]  /*20d0*/  IMAD.WIDE.U32 R12, R17, R6, R60 ;  /* 0x00000006110c7225 */ /* 0x000fc800078e003c */
[----:B------:R-:W-:Y:S01]  /*20e0*/  IMAD.WIDE.U32 R20, R17, R6, R64 ;  /* 0x0000000611147225 */ /* 0x000fe200078e0040 */
[----:B------:R-:W-:-:S03]  /*20f0*/  IADD3 R13, R13, R33, RZ ;  /* 0x000000210d0d7210 */ /* 0x000fc60007ffe0ff */
[----:B------:R-:W-:Y:S02]  /*2100*/  IMAD.IADD R3, R64, 0x1, R3 ;  /* 0x0000000140037824 */ /* 0x000fe400078e0203 */
[----:B------:R-:W-:Y:S01]  /*2110*/  IMAD.IADD R33, R33, 0x1, R21 ;  /* 0x0000000121217824 */ /* 0x000fe200078e0215 */
[----:B-----5:R-:W-:Y:S02]  /*2120*/  SHF.R.S32.HI R21, RZ, 0x1f, R23 ;  /* 0x0000001fff157819 */ /* 0x020fe40000011417 */
[----:B------:R-:W-:-:S04]  /*2130*/  SHF.R.S32.HI R0, RZ, 0x1f, R3 ;  /* 0x0000001fff007819 */ /* 0x000fc80000011403 */
[----:B------:R-:W-:Y:S01]  /*2140*/  LEA.HI R3, R0, R3, RZ, 0x3 ;  /* 0x0000000300037211 */ /* 0x000fe200078f18ff */
[----:B------:R-:W-:-:S04]  /*2150*/  IMAD R0, R21, R8, RZ ;  /* 0x0000000815007224 */ /* 0x000fc800078e02ff */
[----:B------:R-:W-:Y:S02]  /*2160*/  IMAD R5, R23, R9, R0 ;  /* 0x0000000917057224 */ /* 0x000fe400078e0200 */
[----:B------:R-:W-:-:S04]  /*2170*/  IMAD R0, R21, R6, RZ ;  /* 0x0000000615007224 */ /* 0x000fc800078e02ff */
[----:B------:R-:W-:Y:S01]  /*2180*/  IMAD R35, R23, R7, R0 ;  /* 0x0000000717237224 */ /* 0x000fe200078e0200 */
[----:B------:R-:W-:-:S04]  /*2190*/  LOP3.LUT R0, R74, 0x18, R64, 0xf8, !PT ;  /* 0x000000184a007812 */ /* 0x000fc800078ef840 */
[----:B------:R-:W-:Y:S01]  /*21a0*/  LOP3.LUT R0, R0, R71, RZ, 0x3c, !PT ;  /* 0x0000004700007212 */ /* 0x000fe200078e3cff */
[----:B------:R-:W-:Y:S01]  /*21b0*/  IMAD.MOV.U32 R32, RZ, RZ, R20 ;  /* 0x000000ffff207224 */ /* 0x000fe200078e0014 */
[----:B------:R-:W-:-:S03]  /*21c0*/  LOP3.LUT R4, R70, 0x38, R3, 0xf8, !PT ;  /* 0x0000003846047812 */ /* 0x000fc600078ef803 */
[----:B------:R-:W-:Y:S01]  /*21d0*/  IMAD R67, R38, 0x200, R0 ;  /* 0x0000020026437824 */ /* 0x000fe200078e0200 */
[----:B------:R-:W-:Y:S01]  /*21e0*/  LOP3.LUT R0, R74, 0x38, R3, 0xf8, !PT ;  /* 0x000000384a007812 */ /* 0x000fe200078ef803 */
[-C--:B------:R-:W-:Y:S01]  /*21f0*/  IMAD.WIDE.U32 R56, R23, R8.reuse, R10 ;  /* 0x0000000817387225 */ /* 0x080fe200078e000a */
[----:B------:R-:W-:Y:S02]  /*2200*/  IADD3 R10, P1, R17, R31, RZ ;  /* 0x0000001f110a7210 */ /* 0x000fe40007f3e0ff */
[----:B------:R-:W-:Y:S01]  /*2210*/  SHF.R.S32.HI R66, RZ, 0x3, R3 ;  /* 0x00000003ff427819 */ /* 0x000fe20000011403 */
[----:B------:R-:W-:Y:S01]  /*2220*/  IMAD.WIDE.U32 R20, R23, R8, R14 ;  /* 0x0000000817147225 */ /* 0x000fe200078e000e */
[----:B------:R-:W-:Y:S02]  /*2230*/  LOP3.LUT R31, R3, 0xfffffff8, RZ, 0xc0, !PT ;  /* 0xfffffff8031f7812 */ /* 0x000fe400078ec0ff */
[----:B------:R-:W-:Y:S01]  /*2240*/  LOP3.LUT R0, R0, R71, RZ, 0x3c, !PT ;  /* 0x0000004700007212 */ /* 0x000fe200078e3cff */
[----:B------:R-:W-:Y:S01]  /*2250*/  IMAD.WIDE.U32 R14, R23, R6, R12 ;  /* 0x00000006170e7225 */ /* 0x000fe200078e000c */
[----:B------:R-:W-:-:S03]  /*2260*/  LOP3.LUT R3, R4, R99, RZ, 0x3c, !PT ;  /* 0x0000006304037212 */ /* 0x000fc600078e3cff */
[----:B------:R-:W-:Y:S01]  /*2270*/  IMAD.WIDE.U32 R12, R23, R6, R32 ;  /* 0x00000006170c7225 */ /* 0x000fe200078e0020 */
[----:B------:R-:W-:Y:S02]  /*2280*/  SHF.L.U64.HI R76, R6, 0x7, R7 ;  /* 0x00000007064c7819 */ /* 0x000fe40000010207 */
[----:B------:R-:W-:Y:S01]  /*2290*/  ISETP.GE.AND P2, PT, R68, UR4, PT ;  /* 0x0000000444007c0c */ /* 0x000fe2000bf46270 */
[----:B------:R-:W-:Y:S01]  /*22a0*/  IMAD.SHL.U32 R75, R6, 0x80, RZ ;  /* 0x00000080064b7824 */ /* 0x000fe200078e00ff */
[----:B------:R-:W-:Y:S01]  /*22b0*/  IADD3 R6, R35, R13, RZ ;  /* 0x0000000d23067210 */ /* 0x000fe20007ffe0ff */
[----:B------:R-:W-:Y:S01]  /*22c0*/  IMAD.X R11, R84, 0x1, R39, P1 ;  /* 0x00000001540b7824 */ /* 0x000fe200008e0627 */
[----:B------:R-:W-:Y:S01]  /*22d0*/  ISETP.GE.AND P1, PT, R64, UR4, PT ;  /* 0x0000000440007c0c */ /* 0x000fe2000bf26270 */
[----:B------:R-:W-:Y:S02]  /*22e0*/  IMAD.IADD R9, R57, 0x1, R5 ;  /* 0x0000000139097824 */ /* 0x000fe400078e0205 */
[----:B------:R-:W-:Y:S01]  /*22f0*/  IMAD.IADD R8, R5, 0x1, R21 ;  /* 0x0000000105087824 */ /* 0x000fe200078e0215 */
[----:B------:R-:W-:Y:S01]  /*2300*/  SHF.R.S32.HI R5, RZ, 0x1f, R31 ;  /* 0x0000001fff057819 */ /* 0x000fe2000001141f */
[----:B------:R-:W-:-:S02]  /*2310*/  IMAD R4, R38, 0x200, R0 ;  /* 0x0000020026047824 */ /* 0x000fc400078e0200 */
[----:B------:R-:W-:Y:S02]  /*2320*/  IMAD.SHL.U32 R69, R69, 0x2, RZ ;  /* 0x0000000245457824 */ /* 0x000fe400078e00ff */
[----:B------:R-:W-:Y:S02]  /*2330*/  IMAD.IADD R7, R15, 0x1, R35 ;  /* 0x000000010f077824 */ /* 0x000fe400078e0223 */
[----:B---3--:R-:W-:Y:S02]  /*2340*/  IMAD.IADD R3, R36, 0x1, R3 ;  /* 0x0000000124037824 */ /* 0x008fe400078e0203 */
[----:B------:R-:W-:-:S07]  /*2350*/  IMAD.IADD R0, R59, 0x1, R37 ;  /* 0x000000013b007824 */ /* 0x000fce00078e0225 */
.L_x_11633:
[----:B0-----:R-:W0:Y:S01]  /*2360*/  LDC.64 R94, c[0x0][0x2f0] ;  /* 0x0000bc00ff5e7b82 */ /* 0x001e220000000a00 */
[----:B------:R-:W-:Y:S01]  /*2370*/  VIADD R37, R25, 0xffffffff ;  /* 0xffffffff19257836 */ /* 0x000fe20000000000 */
[----:B------:R-:W-:Y:S01]  /*2380*/  LOP3.LUT P5, RZ, R85, 0x4, RZ, 0xc0, !PT ;  /* 0x0000000455ff7812 */ /* 0x000fe200078ac0ff */
[----:B------:R-:W-:Y:S05]  /*2390*/  YIELD ;  /* 0x0000000000007946 */ /* 0x000fea0003800000 */
[----:B------:R-:W1:Y:S01]  /*23a0*/  LDC.64 R88, c[0x0][0x2d8] ;  /* 0x0000b600ff587b82 */ /* 0x000e620000000a00 */
[----:B------:R-:W-:Y:S01]  /*23b0*/  SHF.R.S32.HI R36, RZ, 0x1f, R37 ;  /* 0x0000001fff247819 */ /* 0x000fe20000011425 */
[-C--:B------:R-:W-:Y:S01]  /*23c0*/  IMAD R32, R80, R37.reuse, RZ ;  /* 0x0000002550207224 */ /* 0x080fe200078e02ff */
[----:B------:R-:W-:Y:S01]  /*23d0*/  LOP3.LUT R22, R22, 0xfffffffd, RZ, 0xc0, !PT ;  /* 0xfffffffd16167812 */ /* 0x000fe200078ec0ff */
[----:B------:R-:W-:Y:S01]  /*23e0*/  IMAD.WIDE.U32 R92, R79, R37, RZ ;  /* 0x000000254f5c7225 */ /* 0x000fe200078e00ff */
[----:B------:R-:W-:Y:S03]  /*23f0*/  BSSY B0, `(.L_x_11584) ;  /* 0x00002cc000007945 */ /* 0x000fe60003800000 */
[----:B------:R-:W2:Y:S01]  /*2400*/  LDC R96, c[0x0][0x3d4] ;  /* 0x0000f500ff607b82 */ /* 0x000ea20000000800 */
[----:B------:R-:W-:Y:S01]  /*2410*/  IMAD R25, R36, R79, R32 ;  /* 0x0000004f24197224 */ /* 0x000fe200078e0220 */
[----:B------:R-:W-:-:S03]  /*2420*/  IADD3 R34, P3, R82, R92, RZ ;  /* 0x0000005c52227210 */ /* 0x000fc60007f7e0ff */
[----:B------:R-:W-:Y:S02]  /*2430*/  IMAD.IADD R93, R93, 0x1, R25 ;  /* 0x000000015d5d7824 */ /* 0x000fe400078e0219 */
[----:B0-----:R-:W-:Y:S02]  /*2440*/  IMAD R25, R95, 0x60, RZ ;  /* 0x000000605f197824 */ /* 0x001fe400078e02ff */
[----:B------:R-:W-:-:S04]  /*2450*/  IMAD.WIDE.U32 R32, R94, 0x60, R92 ;  /* 0x000000605e207825 */ /* 0x000fc800078e005c */
[----:B------:R-:W-:Y:S01]  /*2460*/  IMAD.X R35, R93, 0x1, R81, P3 ;  /* 0x000000015d237824 */ /* 0x000fe200018e0651 */
[----:B------:R-:W-:Y:S02]  /*2470*/  IADD3 R32, P4, R82, R32, RZ ;  /* 0x0000002052207210 */ /* 0x000fe40007f9e0ff */
[-C--:B-1----:R-:W-:Y:S02]  /*2480*/  LEA R42, P3, R34, R88.reuse, 0x1 ;  /* 0x00000058222a7211 */ /* 0x082fe400078608ff */
[----:B------:R-:W-:Y:S01]  /*2490*/  IADD3.X R33, R81, R33, R25, P4, !PT ;  /* 0x0000002151217210 */ /* 0x000fe200027fe419 */
[----:B------:R-:W-:Y:S01]  /*24a0*/  IMAD R25, R18, 0x2000, R67 ;  /* 0x0000200012197824 */ /* 0x000fe200078e0243 */
[----:B------:R-:W-:Y:S02]  /*24b0*/  LEA R40, P4, R32, R88, 0x1 ;  /* 0x0000005820287211 */ /* 0x000fe400078808ff */
[-C--:B------:R-:W-:Y:S01]  /*24c0*/  LEA.HI.X R43, R34, R89.reuse, R35, 0x1, P3 ;  /* 0x00000059222b7211 */ /* 0x080fe200018f0c23 */
[C---:B------:R-:W-:Y:S01]  /*24d0*/  VIADD R87, R25.reuse, 0x20 ;  /* 0x0000002019577836 */ /* 0x040fe20000000000 */
[----:B--2---:R-:W-:Y:S01]  /*24e0*/  ISETP.GE.AND P3, PT, R96, 0x1, PT ;  /* 0x000000016000780c */ /* 0x004fe20003f66270 */
[C---:B------:R-:W-:Y:S01]  /*24f0*/  @P5 VIADD R87, R25.reuse, 0xffffffe0 ;  /* 0xffffffe019575836 */ /* 0x040fe20000000000 */
[----:B------:R-:W-:Y:S01]  /*2500*/  LEA.HI.X R41, R32, R89, R33, 0x1, P4 ;  /* 0x0000005920297211 */ /* 0x000fe200020f0c21 */
[----:B------:R-:W-:Y:S01]  /*2510*/  IMAD R90, R25, 0x2, R24 ;  /* 0x00000002195a7824 */ /* 0x000fe200078e0218 */
[----:B------:R-:W-:Y:S01]  /*2520*/  ISETP.GT.AND P4, PT, R37, R26, PT ;  /* 0x0000001a2500720c */ /* 0x000fe20003f84270 */
[----:B------:R-:W-:-:S02]  /*2530*/  IMAD.MOV.U32 R25, RZ, RZ, R37 ;  /* 0x000000ffff197224 */ /* 0x000fc400078e0025 */
[----:B------:R-:W-:-:S10]  /*2540*/  IMAD R87, R87, 0x2, R24 ;  /* 0x0000000257577824 */ /* 0x000fd400078e0218 */
[----:B------:R-:W-:Y:S01]  /*2550*/  @P4 LOP3.LUT R22, R22, 0x2, RZ, 0xfc, !PT ;  /* 0x0000000216164812 */ /* 0x000fe200078efcff */
[----:B------:R-:W-:Y:S06]  /*2560*/  @!P3 BRA `(.L_x_11585) ;  /* 0x000000280060b947 */ /* 0x000fec0003800000 */
[----:B------:R-:W-:Y:S01]  /*2570*/  ULDC.U8 UR4, c[0x0][0x3f0] ;  /* 0x0000fc0000047ab9 */ /* 0x000fe20000000000 */
[-C--:B------:R-:W-:Y:S01]  /*2580*/  IMAD R32, R78, R37.reuse, RZ ;  /* 0x000000254e207224 */ /* 0x080fe200078e02ff */
[----:B------:R-:W-:Y:S01]  /*2590*/  ISETP.NE.AND P3, PT, RZ, UR4, PT ;  /* 0x00000004ff007c0c */ /* 0x000fe2000bf65270 */
[----:B------:R-:W-:Y:S02]  /*25a0*/  IMAD R34, R76, R37, RZ ;  /* 0x000000254c227224 */ /* 0x000fe400078e02ff */
        /* <DEDUP_REMOVED lines=41> */
.L_x_11588:
[----:B------:R-:W-:Y:S05]  /*2840*/  BSYNC B1 ;  /* 0x0000000000017941 */ /* 0x000fea0003800000 */
.L_x_11587:
        /* <DEDUP_REMOVED lines=35> */
.L_x_11590:
[----:B------:R-:W-:Y:S05]  /*2a80*/  BSYNC B1 ;  /* 0x0000000000017941 */ /* 0x000fea0003800000 */
.L_x_11589:
[----:B0-----:R-:W-:Y:S01]  /*2a90*/  IMAD.MOV.U32 R32, RZ, RZ, R88 ;  /* 0x000000ffff207224 */ /* 0x001fe200078e0058 */
        /* <DEDUP_REMOVED lines=9> */
[----:B------:R-:W-:-:S02]  /*2b30*/  PLOP3.LUT P3, PT, PT, PT, UP0, 0x80, 0x0 ;  /* 0x000000000000781c */ /* 0x000fc40003f6f008 */
[----:B------:R-:W-:Y:S01]  /*2b40*/  PRMT R95, R32, 0x7610, R95 ;  /* 0x00007610205f7816 */ /* 0x000fe2000000005f */
[----:B-----5:R-:W-:Y:S01]  /*2b50*/  IMAD.MOV.U32 R32, RZ, RZ, R36 ;  /* 0x000000ffff207224 */ /* 0x020fe200078e0024 */
[----:B------:R-:W-:Y:S01]  /*2b60*/  PRMT R94, R94, 0x5410, R33 ;  /* 0x000054105e5e7816 */ /* 0x000fe20000000021 */
        /* <DEDUP_REMOVED lines=14> */
.L_x_11591:
[----:B------:R-:W2:Y:S01]  /*2c50*/  LDL R32, [R1] ;  /* 0x0000000001207983 */ /* 0x000ea20000100800 */
[----:B------:R-:W-:Y:S01]  /*2c60*/  IMAD R86, R18, 0x8, R2 ;  /* 0x0000000812567824 */ /* 0x000fe200078e0202 */
[----:B------:R-:W-:Y:S01]  /*2c70*/  BSSY B1, `(.L_x_11592) ;  /* 0x0000004000017945 */ /* 0x000fe20003800000 */
[----:B--2---:R-:W-:-:S04]  /*2c80*/  SHF.L.U32 R98, R32, 0x1f, RZ ;  /* 0x0000001f20627819 */ /* 0x004fc800000006ff */
[----:B------:R-:W0:Y:S02]  /*2c90*/  SYNCS.PHASECHK.TRANS64.TRYWAIT P6, [R86+URZ+0x16890], R98 ;  /* 0x01689062560075a7 */ /* 0x000e2400080c017f */
[----:B0-----:R-:W-:Y:S05]  /*2ca0*/  @!P6 BRA `(.L_x_11593) ;  /* 0x000001ac00c8e947 */ /* 0x001fea0003800000 */
.L_x_11900:
[----:B------:R-:W-:Y:S05]  /*2cb0*/  BSYNC B1 ;  /* 0x0000000000017941 */ /* 0x000fea0003800000 */
.L_x_11592:
        /* <DEDUP_REMOVED lines=49> */
.L_x_11599:
[----:B------:R-:W-:Y:S05]  /*2fd0*/  BSYNC B3 ;  /* 0x0000000000037941 */ /* 0x000fea0003800000 */
.L_x_11598:
[----:B--2---:R1:W-:Y:S02]  /*2fe0*/  STG.E.128 desc[UR38][R42.64], R32 ;  /* 0x000000202a007986 */ /* 0x0043e4000c101d26 */
.L_x_11597:
[----:B------:R-:W-:Y:S05]  /*2ff0*/  BSYNC B2 ;  /* 0x0000000000027941 */ /* 0x000fea0003800000 */
.L_x_11596:
        /* <DEDUP_REMOVED lines=47> */
.L_x_11601:
[----:B------:R-:W-:Y:S05]  /*32f0*/  BSYNC B2 ;  /* 0x0000000000027941 */ /* 0x000fea0003800000 */
.L_x_11600:
[----:B--2---:R2:W-:Y:S02]  /*3300*/  STG.E.128 desc[UR38][R42.64+0x40], R32 ;  /* 0x000040202a007986 */ /* 0x0045e4000c101d26 */
.L_x_11595:
[----:B------:R-:W-:Y:S05]  /*3310*/  BSYNC B1 ;  /* 0x0000000000017941 */ /* 0x000fea0003800000 */
.L_x_11594:
        /* <DEDUP_REMOVED lines=48> */
.L_x_11606:
[----:B------:R-:W-:Y:S05]  /*3620*/  BSYNC B2 ;  /* 0x0000000000027941 */ /* 0x000fea0003800000 */
.L_x_11605:
[----:B--2---:R3:W-:Y:S02]  /*3630*/  STG.E.128 desc[UR38][R40.64], R32 ;  /* 0x0000002028007986 */ /* 0x0047e4000c101d26 */
.L_x_11604:
[----:B------:R-:W-:Y:S05]  /*3640*/  BSYNC B1 ;  /* 0x0000000000017941 */ /* 0x000fea0003800000 */
.L_x_11603:
        /* <DEDUP_REMOVED lines=47> */
.L_x_11608:
[----:B------:R-:W-:Y:S05]  /*3940*/  BSYNC B1 ;  /* 0x0000000000017941 */ /* 0x000fea0003800000 */
.L_x_11607:
[----:B--2---:R4:W-:Y:S01]  /*3950*/  STG.E.128 desc[UR38][R40.64+0x40], R32 ;  /* 0x0000402028007986 */ /* 0x0049e2000c101d26 */
[----:B------:R-:W-:Y:S05]  /*3960*/  BRA `(.L_x_11602) ;  /* 0x0000001400d07947 */ /* 0x000fea0003800000 */
.L_x_11586:
[C---:B------:R-:W-:Y:S02]  /*3970*/  ISETP.GE.AND P3, PT, R17.reuse, R91, PT ;  /* 0x0000005b1100720c */ /* 0x040fe40003f66270 */
[----:B------:R-:W-:Y:S02]  /*3980*/  CS2R R38, SRZ ;  /* 0x0000000000267805 */ /* 0x000fe4000001ff00 */
[----:B------:R-:W-:Y:S01]  /*3990*/  CS2R R36, SRZ ;  /* 0x0000000000247805 */ /* 0x000fe2000001ff00 */
[----:B------:R-:W-:Y:S01]  /*39a0*/  VIADD R44, R17, 0x60 ;  /* 0x00000060112c7836 */ /* 0x000fe20000000000 */
[----:B------:R-:W-:-:S13]  /*39b0*/  ISETP.GE.OR P3, PT, R64, R96, P3 ;  /* 0x000000604000720c */ /* 0x000fda0001f66670 */
[----:B------:R-:W0:Y:S01]  /*39c0*/  @!P3 LDC.64 R40, c[0x0][0x3c8] ;  /* 0x0000f200ff28bb82 */ /* 0x000e220000000a00 */
[----:B------:R-:W-:-:S05]  /*39d0*/  @!P3 IADD3 R34, P4, R20, R50, RZ ;  /* 0x000000321422b210 */ /* 0x000fca0007f9e0ff */
[----:B------:R-:W-:Y:S01]  /*39e0*/  @!P3 IMAD.X R35, R97, 0x1, R8, P4 ;  /* 0x000000016123b824 */ /* 0x000fe200020e0608 */
[----:B------:R-:W-:Y:S01]  /*39f0*/  @!P3 IADD3 R32, P4, R12, R48, RZ ;  /* 0x000000300c20b210 */ /* 0x000fe20007f9e0ff */
[----:B------:R-:W1:Y:S04]  /*3a00*/  @!P3 LDC.64 R42, c[0x0][0x3e0] ;  /* 0x0000f800ff2abb82 */ /* 0x000e680000000a00 */
[----:B------:R-:W-:Y:S01]  /*3a10*/  @!P3 IMAD.X R33, R86, 0x1, R6, P4 ;  /* 0x000000015621b824 */ /* 0x000fe200020e0606 */
        /* <DEDUP_REMOVED lines=37> */
.L_x_11610:
[----:B------:R-:W-:Y:S05]  /*3c70*/  BSYNC B1 ;  /* 0x0000000000017941 */ /* 0x000fea0003800000 */
.L_x_11609:
[----:B-----5:R-:W-:Y:S01]  /*3c80*/  IMAD.MOV.U32 R49, RZ, RZ, R43 ;  /* 0x000000ffff317224 */ /* 0x020fe200078e002b */
[----:B------:R-:W-:Y:S01]  /*3c90*/  UISETP.NE.AND UP0, UPT, UR37, 0x3, UPT ;  /* 0x000000032500788c */ /* 0x000fe2000bf05270 */
        /* <DEDUP_REMOVED lines=28> */
[----:B------:R-:W-:Y:S02]  /*3e60*/  PRMT R112, R50, 0x7610, R112 ;  /* 0x0000761032707816 */ /* 0x000fe40000000070 */
[----:B------:R-:W-:Y:S01]  /*3e70*/  PRMT R118, R51, 0x7610, R118 ;  /* 0x0000761033767816 */ /* 0x000fe20000000076 */
[----:B------:R-:W-:Y:S06]  /*3e80*/  @!P3 BRA `(.L_x_11611) ;  /* 0x000000000004b947 */ /* 0x000fec0003800000 */
[----:B------:R-:W-:Y:S01]  /*3e90*/  BPT.TRAP 0x1 ;  /* 0x000000040000795c */ /* 0x000fe20000300000 */
.L_x_11611:
[----:B------:R-:W2:Y:S01]  /*3ea0*/  LDL R48, [R1] ;  /* 0x0000000001307983 */ /* 0x000ea20000100800 */
[----:B------:R-:W-:Y:S01]  /*3eb0*/  IMAD R86, R18, 0x8, R2 ;  /* 0x0000000812567824 */ /* 0x000fe200078e0202 */
[----:B------:R-:W0:Y:S01]  /*3ec0*/  LDC R100, c[0x0][0x2e4] ;  /* 0x0000b900ff647b82 */ /* 0x000e220000000800 */
[----:B------:R-:W-:Y:S01]  /*3ed0*/  BSSY B1, `(.L_x_11612) ;  /* 0x0000005000017945 */ /* 0x000fe20003800000 */
[----:B0-----:R-:W-:Y:S01]  /*3ee0*/  IMAD.IADD R102, R100, 0x1, -R69 ;  /* 0x0000000164667824 */ /* 0x001fe200078e0a45 */
[----:B--2---:R-:W-:-:S04]  /*3ef0*/  SHF.L.U32 R98, R48, 0x1f, RZ ;  /* 0x0000001f30627819 */ /* 0x004fc800000006ff */
[----:B------:R-:W0:Y:S02]  /*3f00*/  SYNCS.PHASECHK.TRANS64.TRYWAIT P5, [R86+URZ+0x16890], R98 ;  /* 0x01689062560075a7 */ /* 0x000e2400080a017f */
[----:B0-----:R-:W-:Y:S05]  /*3f10*/  @!P5 BRA `(.L_x_11613) ;  /* 0x0000019c0040d947 */ /* 0x001fea0003800000 */
.L_x_11901:
[----:B------:R-:W-:Y:S05]  /*3f20*/  BSYNC B1 ;  /* 0x0000000000017941 */ /* 0x000fea0003800000 */
.L_x_11612:
[----:B------:R-:W-:Y:S01]  /*3f30*/  ISETP.GE.OR P5, PT, R17, R91, P1 ;  /* 0x0000005b1100720c */ /* 0x000fe20000fa6670 */
[----:B------:R-:W-:-:S12]  /*3f40*/  BSSY B1, `(.L_x_11614) ;  /* 0x000007c000017945 */ /* 0x000fd80003800000 */
[----:B------:R-:W-:Y:S05]  /*3f50*/  @P5 BRA `(.L_x_11615) ;  /* 0x0000000400e85947 */ /* 0x000fea0003800000 */
[----:B------:R-:W1:Y:S01]  /*3f60*/  S2R R50, SR_TID.X ;  /* 0x0000000000327919 */ /* 0x000e620000002100 */
[-C--:B------:R-:W-:Y:S01]  /*3f70*/  IMAD R48, R84, R94.reuse, RZ ;  /* 0x0000005e54307224 */ /* 0x080fe200078e02ff */
[----:B------:R-:W-:Y:S01]  /*3f80*/  BSSY B2, `(.L_x_11616) ;  /* 0x000006b000027945 */ /* 0x000fe20003800000 */
[----:B------:R-:W-:-:S04]  /*3f90*/  IMAD.WIDE.U32 R96, R17, R94, R92 ;  /* 0x0000005e11607225 */ /* 0x000fc800078e005c */
[----:B------:R-:W-:Y:S01]  /*3fa0*/  IMAD R49, R17, R95, R48 ;  /* 0x0000005f11317224 */ /* 0x000fe200078e0230 */
[----:B------:R-:W-:Y:S02]  /*3fb0*/  SEL R48, R69, R102, !P0 ;  /* 0x0000006645307207 */ /* 0x000fe40004000000 */
[----:B------:R-:W-:Y:S01]  /*3fc0*/  IADD3 R106, P5, P6, R62, R96, R31 ;  /* 0x000000603e6a7210 */ /* 0x000fe20007ebe01f */
[----:B------:R-:W-:Y:S01]  /*3fd0*/  IMAD.IADD R108, R49, 0x1, R97 ;  /* 0x00000001316c7824 */ /* 0x000fe200078e0261 */
[----:B------:R-:W-:-:S04]  /*3fe0*/  SHF.R.S32.HI R49, RZ, 0x1f, R48 ;  /* 0x0000001fff317819 */ /* 0x000fc80000011430 */
[----:B------:R-:W-:Y:S02]  /*3ff0*/  LEA.HI R49, R49, R48, RZ, 0x4 ;  /* 0x0000003031317211 */ /* 0x000fe400078f20ff */
[----:B------:R-:W-:Y:S02]  /*4000*/  IADD3.X R107, R83, R108, R5, P5, P6 ;  /* 0x0000006c536b7210 */ /* 0x000fe40002fec405 */
[----:B------:R-:W-:-:S05]  /*4010*/  LEA.HI.SX32 R49, R49, R66, 0x1c ;  /* 0x0000004231317211 */ /* 0x000fca00078fe2ff */
[----:B------:R-:W-:Y:S01]  /*4020*/  IMAD.SHL.U32 R109, R49, 0x8, RZ ;  /* 0x00000008316d7824 */ /* 0x000fe200078e00ff */
[----:B------:R-:W-:-:S04]  /*4030*/  LEA R49, R18, R4, 0xd ;  /* 0x0000000412317211 */ /* 0x000fc800078e68ff */
[----:B------:R-:W-:Y:S01]  /*4040*/  LOP3.LUT R48, R74, 0x38, R109, 0xf8, !PT ;  /* 0x000000384a307812 */ /* 0x000fe200078ef86d */
[----:B------:R-:W-:Y:S02]  /*4050*/  IMAD R49, R49, 0x2, R2 ;  /* 0x0000000231317824 */ /* 0x000fe400078e0202 */
[----:B-1----:R-:W-:Y:S01]  /*4060*/  VIADD R51, R50, 0xffffff80 ;  /* 0xffffff8032337836 */ /* 0x002fe20000000000 */
[----:B------:R-:W-:-:S04]  /*4070*/  LOP3.LUT R48, R48, R71, RZ, 0x3c, !PT ;  /* 0x0000004730307212 */ /* 0x000fc800078e3cff */
        /* <DEDUP_REMOVED lines=9> */
[----:B------:R-:W-:Y:S01]  /*4110*/  SHF.R.U32.HI R115, RZ, 0x10, R37 ;  /* 0x00000010ff737819 */ /* 0x000fe20000011625 */
[----:B------:R-:W-:Y:S01]  /*4120*/  HADD2.F32 R118, -RZ, R118.H0_H0 ;  /* 0x20000076ff767230 */ /* 0x000fe20000004100 */
[--C-:B------:R-:W-:Y:S01]  /*4130*/  SHF.R.U64 R32, R32, 0x10, R33.reuse ;  /* 0x0000001020207819 */ /* 0x100fe20000001221 */
[----:B------:R-:W-:Y:S01]  /*4140*/  HADD2.F32 R116, -RZ, R116.H0_H0 ;  /* 0x20000074ff747230 */ /* 0x000fe20000004100 */
[----:B------:R-:W-:Y:S01]  /*4150*/  SHF.R.U32.HI R114, RZ, 0x10, R33 ;  /* 0x00000010ff727819 */ /* 0x000fe20000011621 */
[----:B------:R-:W-:Y:S01]  /*4160*/  HADD2.F32 R115, -RZ, R115.H0_H0 ;  /* 0x20000073ff737230 */ /* 0x000fe20000004100 */
[----:B------:R-:W-:Y:S01]  /*4170*/  SHF.R.U64 R36, R36, 0x10, R37 ;  /* 0x0000001024247819 */ /* 0x000fe20000001225 */
[--C-:B--2---:R-:W-:Y:S01]  /*4180*/  HADD2.F32 R37, -RZ, R53.reuse.H0_H0 ;  /* 0x20000035ff257230 */ /* 0x104fe20000004100 */
[----:B------:R-:W-:Y:S01]  /*4190*/  SHF.R.U64 R33, R34, 0x10, R35 ;  /* 0x0000001022217819 */ /* 0x000fe20000001223 */
[----:B------:R-:W-:Y:S01]  /*41a0*/  HADD2.F32 R53, -RZ, R53.H1_H1 ;  /* 0x30000035ff357230 */ /* 0x000fe20000004100 */
[----:B------:R-:W-:Y:S01]  /*41b0*/  SHF.R.U64 R34, R38, 0x10, R39 ;  /* 0x0000001026227819 */ /* 0x000fe20000001227 */
[--C-:B-1----:R-:W-:Y:S01]  /*41c0*/  HADD2.F32 R38, -RZ, R49.reuse.H1_H1 ;  /* 0x30000031ff267230 */ /* 0x102fe20000004100 */
[----:B------:R-:W-:Y:S01]  /*41d0*/  SHF.R.U32.HI R111, RZ, 0x10, R35 ;  /* 0x00000010ff6f7819 */ /* 0x000fe20000011623 */
[----:B------:R-:W-:-:S02]  /*41e0*/  HADD2.F32 R35, -RZ, R49.H0_H0 ;  /* 0x20000031ff237230 */ /* 0x000fc40000004100 */
[-C--:B------:R-:W-:Y:S01]  /*41f0*/  FMUL.FTZ R49, R53, R115.reuse ;  /* 0x0000007335317220 */ /* 0x080fe20000410000 */
[----:B------:R-:W-:Y:S02]  /*4200*/  HADD2.F32 R114, -RZ, R114.H0_H0 ;  /* 0x20000072ff727230 */ /* 0x000fe40000004100 */
[-C--:B------:R-:W-:Y:S01]  /*4210*/  FMUL.FTZ R120, R37, R118.reuse ;  /* 0x0000007625787220 */ /* 0x080fe20000410000 */
[C---:B------:R-:W-:Y:S01]  /*4220*/  FMUL.FTZ R122, R38.reuse, R115 ;  /* 0x00000073267a7220 */ /* 0x040fe20000410000 */
[----:B------:R-:W-:Y:S01]  /*4230*/  SHF.R.U32.HI R39, RZ, 0x10, R39 ;  /* 0x00000010ff277819 */ /* 0x000fe20000011627 */
[C---:B------:R-:W-:Y:S01]  /*4240*/  FMUL.FTZ R118, R35.reuse, R118 ;  /* 0x0000007623767220 */ /* 0x040fe20000410000 */
[----:B------:R-:W-:Y:S01]  /*4250*/  FFMA.FTZ R38, R38, R114, -R49 ;  /* 0x0000007226267223 */ /* 0x000fe20000010831 */
[----:B------:R-:W-:Y:S01]  /*4260*/  FFMA.FTZ R35, R35, R116, -R120 ;  /* 0x0000007423237223 */ /* 0x000fe20000010878 */
[----:B------:R-:W-:Y:S01]  /*4270*/  FFMA.FTZ R114, R53, R114, R122 ;  /* 0x0000007235727223 */ /* 0x000fe2000001007a */
[----:B------:R-:W-:-:S02]  /*4280*/  HADD2.F32 R120, -RZ, R113.H0_H0 ;  /* 0x20000071ff787230 */ /* 0x000fc40000004100 */
[----:B------:R-:W-:Y:S01]  /*4290*/  FFMA.FTZ R37, R37, R116, R118 ;  /* 0x0000007425257223 */ /* 0x000fe20000010076 */
[----:B------:R-:W-:Y:S01]  /*42a0*/  HADD2.F32 R53, -RZ, R55.H0_H0 ;  /* 0x20000037ff357230 */ /* 0x000fe20000004100 */
[----:B------:R-:W-:Y:S01]  /*42b0*/  F2FP.F16.F32.PACK_AB R35, R38, R35 ;  /* 0x000000232623723e */ /* 0x000fe200000000ff */
[----:B------:R-:W-:Y:S02]  /*42c0*/  HADD2.F32 R49, -RZ, R51.H0_H0 ;  /* 0x20000033ff317230 */ /* 0x000fe40000004100 */
[----:B------:R-:W-:Y:S02]  /*42d0*/  HADD2.F32 R55, -RZ, R55.H1_H1 ;  /* 0x30000037ff377230 */ /* 0x000fe40000004100 */
[-C--:B------:R-:W-:Y:S01]  /*42e0*/  FMUL.FTZ R124, R53, R120.reuse ;  /* 0x00000078357c7220 */ /* 0x080fe20000410000 */
[----:B------:R-:W-:Y:S02]  /*42f0*/  HADD2.F32 R122, -RZ, R39.H0_H0 ;  /* 0x20000027ff7a7230 */ /* 0x000fe40000004100 */
[----:B------:R-:W-:Y:S01]  /*4300*/  FMUL.FTZ R120, R49, R120 ;  /* 0x0000007831787220 */ /* 0x000fe20000410000 */
[----:B------:R-:W-:Y:S01]  /*4310*/  HADD2.F32 R116, -RZ, R113.H1_H1 ;  /* 0x30000071ff747230 */ /* 0x000fe20000004100 */
[----:B------:R-:W-:Y:S01]  /*4320*/  F2FP.F16.F32.PACK_AB R37, R114, R37 ;  /* 0x000000257225723e */ /* 0x000fe200000000ff */
[----:B------:R-:W-:-:S02]  /*4330*/  HADD2.F32 R51, -RZ, R51.H1_H1 ;  /* 0x30000033ff337230 */ /* 0x000fc40000004100 */
[----:B------:R-:W-:Y:S01]  /*4340*/  FMUL.FTZ R126, R55, R122 ;  /* 0x0000007a377e7220 */ /* 0x000fe20000410000 */
        /* <DEDUP_REMOVED lines=8> */
[----:B------:R-:W-:-:S02]  /*43d0*/  HADD2.F32 R53, -RZ, R112.H1_H1 ;  /* 0x30000070ff357230 */ /* 0x000fc40000004100 */
[----:B------:R-:W-:Y:S02]  /*43e0*/  HADD2.F32 R36, -RZ, R48.H0_H0 ;  /* 0x20000030ff247230 */ /* 0x000fe40000004100 */
[----:B------:R-:W-:Y:S02]  /*43f0*/  HADD2.F32 R52, -RZ, R52.H1_H1 ;  /* 0x30000034ff347230 */ /* 0x000fe40000004100 */
[----:B------:R-:W-:Y:S02]  /*4400*/  HADD2.F32 R112, -RZ, R112.H0_H0 ;  /* 0x20000070ff707230 */ /* 0x000fe40000004100 */
[----:B------:R-:W-:Y:S02]  /*4410*/  HADD2.F32 R48, -RZ, R48.H1_H1 ;  /* 0x30000030ff307230 */ /* 0x000fe40000004100 */
[-C--:B------:R-:W-:Y:S01]  /*4420*/  FMUL.FTZ R115, R52, R111.reuse ;  /* 0x0000006f34737220 */ /* 0x080fe20000410000 */
[----:B------:R-:W-:Y:S02]  /*4430*/  HADD2.F32 R55, -RZ, R32.H0_H0 ;  /* 0x20000020ff377230 */ /* 0x000fe40000004100 */
[-C--:B------:R-:W-:Y:S01]  /*4440*/  FMUL.FTZ R113, R51, R112.reuse ;  /* 0x0000007033717220 */ /* 0x080fe20000410000 */
[----:B------:R-:W-:Y:S01]  /*4450*/  FMUL.FTZ R112, R36, R112 ;  /* 0x0000007024707220 */ /* 0x000fe20000410000 */
[----:B------:R-:W-:Y:S01]  /*4460*/  FMUL.FTZ R111, R48, R111 ;  /* 0x0000006f306f7220 */ /* 0x000fe20000410000 */
[----:B------:R-:W-:-:S02]  /*4470*/  HADD2.F32 R33, -RZ, R33.H0_H0 ;  /* 0x20000021ff217230 */ /* 0x000fc40000004100 */
[----:B------:R-:W-:Y:S01]  /*4480*/  FFMA.FTZ R32, R36, R53, -R113 ;  /* 0x0000003524207223 */ /* 0x000fe20000010871 */
[-C--:B------:R-:W-:Y:S01]  /*4490*/  FFMA.FTZ R115, R48, R55.reuse, -R115 ;  /* 0x0000003730737223 */ /* 0x080fe20000010873 */
[----:B------:R-:W-:Y:S01]  /*44a0*/  FFMA.FTZ R111, R52, R55, R111 ;  /* 0x00000037346f7223 */ /* 0x000fe2000001006f */
[----:B------:R-:W-:Y:S01]  /*44b0*/  FFMA.FTZ R36, R51, R53, R112 ;  /* 0x0000003533247223 */ /* 0x000fe20000010070 */
[----:B------:R-:W-:Y:S02]  /*44c0*/  HADD2.F32 R55, -RZ, R34.H0_H0 ;  /* 0x20000022ff377230 */ /* 0x000fe40000004100 */
[----:B------:R-:W-:Y:S02]  /*44d0*/  HADD2.F32 R48, -RZ, R54.H0_H0 ;  /* 0x20000036ff307230 */ /* 0x000fe40000004100 */
[----:B------:R-:W-:Y:S01]  /*44e0*/  HADD2.F32 R53, -RZ, R110.H1_H1 ;  /* 0x3000006eff357230 */ /* 0x000fe20000004100 */
        /* <DEDUP_REMOVED lines=8> */
[----:B------:R-:W-:Y:S02]  /*4570*/  FMUL.FTZ R55, R50, R55 ;  /* 0x0000003732377220 */ /* 0x000fe40000410000 */
[-C--:B------:R-:W-:Y:S01]  /*4580*/  FFMA.FTZ R53, R48, R51.reuse, R53 ;  /* 0x0000003330357223 */ /* 0x080fe20000010035 */
[----:B------:R-:W-:Y:S01]  /*4590*/  FFMA.FTZ R113, R34, R51, -R113 ;  /* 0x0000003322717223 */ /* 0x000fe20000010871 */
[-C--:B------:R-:W-:Y:S01]  /*45a0*/  FFMA.FTZ R54, R54, R33.reuse, R55 ;  /* 0x0000002136367223 */ /* 0x080fe20000010037 */
[----:B------:R-:W-:Y:S01]  /*45b0*/  FFMA.FTZ R50, R50, R33, -R117 ;  /* 0x0000002132327223 */ /* 0x000fe20000010875 */
[----:B------:R-:W-:Y:S01]  /*45c0*/  F2FP.F16.F32.PACK_AB R55, R118, R49 ;  /* 0x000000317637723e */ /* 0x000fe200000000ff */
[----:B------:R-:W-:Y:S01]  /*45d0*/  IMAD.MOV.U32 R49, RZ, RZ, R35 ;  /* 0x000000ffff317224 */ /* 0x000fe200078e0023 */
[----:B------:R-:W-:-:S02]  /*45e0*/  F2FP.F16.F32.PACK_AB R51, R116, R39 ;  /* 0x000000277433723e */ /* 0x000fc400000000ff */
[----:B------:R-:W-:Y:S01]  /*45f0*/  F2FP.F16.F32.PACK_AB R54, R54, R53 ;  /* 0x000000353636723e */ /* 0x000fe200000000ff */
[----:B------:R-:W-:Y:S01]  /*4600*/  IMAD.MOV.U32 R53, RZ, RZ, R37 ;  /* 0x000000ffff357224 */ /* 0x000fe200078e0025 */
[----:B------:R-:W-:Y:S02]  /*4610*/  F2FP.F16.F32.PACK_AB R48, R115, R32 ;  /* 0x000000207330723e */ /* 0x000fe400000000ff */
[----:B------:R-:W-:-:S07]  /*4620*/  F2FP.F16.F32.PACK_AB R50, R50, R113 ;  /* 0x000000713232723e */ /* 0x000fce00000000ff */
.L_x_11617:
[----:B------:R-:W-:Y:S05]  /*4630*/  BSYNC B2 ;  /* 0x0000000000027941 */ /* 0x000fea0003800000 */
.L_x_11616:
[----:B------:R-:W-:Y:S02]  /*4640*/  ISETP.GE.AND P5, PT, R109, R100, PT ;  /* 0x000000646d00720c */ /* 0x000fe40003fa6270 */
[----:B------:R-:W-:-:S11]  /*4650*/  P2R R33, PR, RZ, 0x1 ;  /* 0x00000001ff217803 */ /* 0x000fd60000000000 */
[--C-:B------:R-:W-:Y:S02]  /*4660*/  @!P5 SHF.R.S32.HI R32, RZ, 0x1f, R109.reuse ;  /* 0x0000001fff20d819 */ /* 0x100fe4000001146d */
[----:B------:R-:W-:-:S04]  /*4670*/  @!P5 IADD3 R96, P0, P6, R62, R96, R109 ;  /* 0x000000603e60d210 */ /* 0x000fc80007e1e06d */
[----:B------:R-:W-:Y:S02]  /*4680*/  @!P5 IADD3.X R108, R83, R108, R32, P0, P6 ;  /* 0x0000006c536cd210 */ /* 0x000fe400007ec420 */
[CC--:B------:R-:W-:Y:S02]  /*4690*/  LEA R32, P6, R106.reuse, R88.reuse, 0x1 ;  /* 0x000000586a207211 */ /* 0x0c0fe400078c08ff */
[----:B------:R-:W-:Y:S02]  /*46a0*/  ISETP.NE.AND P0, PT, R33, RZ, PT ;  /* 0x000000ff2100720c */ /* 0x000fe40003f05270 */
[----:B------:R-:W-:Y:S02]  /*46b0*/  LEA.HI.X R33, R106, R89, R107, 0x1, P6 ;  /* 0x000000596a217211 */ /* 0x000fe400030f0c6b */
[----:B------:R-:W-:-:S03]  /*46c0*/  @!P5 LEA R34, P6, R96, R88, 0x1 ;  /* 0x000000586022d211 */ /* 0x000fc600078c08ff */
[----:B-1----:R1:W-:Y:S01]  /*46d0*/  STG.E.128 desc[UR38][R32.64], R48 ;  /* 0x0000003020007986 */ /* 0x0023e2000c101d26 */
[----:B------:R-:W-:-:S05]  /*46e0*/  @!P5 LEA.HI.X R35, R96, R89, R108, 0x1, P6 ;  /* 0x000000596023d211 */ /* 0x000fca00030f0c6c */
[----:B--2---:R1:W-:Y:S04]  /*46f0*/  @!P5 STG.E.128 desc[UR38][R34.64], R52 ;  /* 0x000000342200d986 */ /* 0x0043e8000c101d26 */
.L_x_11615:
[----:B------:R-:W-:Y:S05]  /*4700*/  BSYNC B1 ;  /* 0x0000000000017941 */ /* 0x000fea0003800000 */
.L_x_11614:
[----:B-1----:R-:W-:Y:S02]  /*4710*/  VIADD R33, R17, 0x60 ;  /* 0x0000006011217836 */ /* 0x002fe40000000000 */
[-C--:B------:R-:W-:Y:S02]  /*4720*/  IMAD R32, R73, R94.reuse, RZ ;  /* 0x0000005e49207224 */ /* 0x080fe400078e02ff */
[C---:B------:R-:W-:Y:S01]  /*4730*/  IMAD.WIDE.U32 R92, R33.reuse, R94, R92 ;  /* 0x0000005e215c7225 */ /* 0x040fe200078e005c */
[----:B------:R-:W-:-:S03]  /*4740*/  ISETP.GE.OR P5, PT, R33, R91, P1 ;  /* 0x0000005b2100720c */ /* 0x000fc60000fa6670 */
[----:B------:R-:W-:-:S10]  /*4750*/  IMAD R95, R33, R95, R32 ;  /* 0x0000005f215f7224 */ /* 0x000fd400078e0220 */
[----:B------:R-:W-:Y:S05]  /*4760*/  @P5 BRA `(.L_x_11602) ;  /* 0x0000000800505947 */ /* 0x000fea0003800000 */
[----:B------:R-:W2:Y:S01]  /*4770*/  LDL R34, [R1+0x28] ;  /* 0x0000280001227983 */ /* 0x000ea20000100800 */
[----:B------:R-:W-:Y:S01]  /*4780*/  IMAD.IADD R50, R93, 0x1, R95 ;  /* 0x000000015d327824 */ /* 0x000fe200078e025f */
[----:B------:R-:W-:Y:S01]  /*4790*/  IADD3 R32, P5, P6, R62, R92, R31 ;  /* 0x0000005c3e207210 */ /* 0x000fe20007ebe01f */
[----:B------:R-:W-:Y:S01]  /*47a0*/  BSSY B1, `(.L_x_11618) ;  /* 0x000006a000017945 */ /* 0x000fe20003800000 */
[----:B------:R-:W-:Y:S02]  /*47b0*/  SEL R102, R69, R102, !P0 ;  /* 0x0000006645667207 */ /* 0x000fe40004000000 */
[----:B------:R-:W-:Y:S02]  /*47c0*/  IADD3.X R33, R83, R50, R5, P5, P6 ;  /* 0x0000003253217210 */ /* 0x000fe40002fec405 */
[----:B------:R-:W-:-:S04]  /*47d0*/  LEA R48, P5, R32, R88, 0x1 ;  /* 0x0000005820307211 */ /* 0x000fc800078a08ff */
[----:B------:R-:W-:Y:S02]  /*47e0*/  LEA.HI.X R49, R32, R89, R33, 0x1, P5 ;  /* 0x0000005920317211 */ /* 0x000fe400028f0c21 */
[----:B------:R-:W-:-:S04]  /*47f0*/  SHF.R.S32.HI R33, RZ, 0x1f, R102 ;  /* 0x0000001fff217819 */ /* 0x000fc80000011466 */
[----:B------:R-:W-:-:S04]  /*4800*/  LEA.HI R33, R33, R102, RZ, 0x4 ;  /* 0x0000006621217211 */ /* 0x000fc800078f20ff */
[----:B------:R-:W-:-:S05]  /*4810*/  LEA.HI.SX32 R33, R33, R66, 0x1c ;  /* 0x0000004221217211 */ /* 0x000fca00078fe2ff */
[----:B------:R-:W-:Y:S02]  /*4820*/  IMAD.SHL.U32 R51, R33, 0x8, RZ ;  /* 0x0000000821337824 */ /* 0x000fe400078e00ff */
[----:B------:R-:W-:-:S03]  /*4830*/  IMAD R33, R18, 0x2000, R3 ;  /* 0x0000200012217824 */ /* 0x000fc600078e0203 */
[----:B------:R-:W-:Y:S01]  /*4840*/  LOP3.LUT R32, R70, 0x38, R51, 0xf8, !PT ;  /* 0x0000003846207812 */ /* 0x000fe200078ef833 */
[----:B------:R-:W-:-:S03]  /*4850*/  IMAD R33, R33, 0x2, R2 ;  /* 0x0000000221217824 */ /* 0x000fc600078e0202 */
[----:B------:R-:W-:-:S05]  /*4860*/  LOP3.LUT R32, R32, R99, RZ, 0x3c, !PT ;  /* 0x0000006320207212 */ /* 0x000fca00078e3cff */
[----:B--2---:R-:W-:-:S04]  /*4870*/  IMAD.IADD R35, R34, 0x1, R32 ;  /* 0x0000000122237824 */ /* 0x004fc800078e0220 */
[----:B------:R-:W-:-:S04]  /*4880*/  IMAD R35, R18, 0x2000, R35 ;  /* 0x0000200012237824 */ /* 0x000fc800078e0223 */
[----:B------:R-:W-:Y:S02]  /*4890*/  IMAD R36, R35, 0x2, R2 ;  /* 0x0000000223247824 */ /* 0x000fe400078e0202 */
[----:B------:R-:W1:Y:S04]  /*48a0*/  LDS.128 R32, [R33+0xe400] ;  /* 0x00e4000021207984 */ /* 0x000e680000000c00 */
[----:B------:R-:W2:Y:S01]  /*48b0*/  LDS.128 R36, [R36+0xe400] ;  /* 0x00e4000024247984 */ /* 0x000ea20000000c00 */
[----:B------:R-:W-:Y:S05]  /*48c0*/  @P4 BRA `(.L_x_11619) ;  /* 0x00000004005c4947 */ /* 0x000fea0003800000 */
[----:B------:R-:W-:Y:S02]  /*48d0*/  SHF.R.U64 R52, R40, 0x10, R41 ;  /* 0x0000001028347819 */ /* 0x000fe40000001229 */
[----:B------:R-:W-:Y:S01]  /*48e0*/  SHF.R.U64 R40, R42, 0x10, R43 ;  /* 0x000000102a287819 */ /* 0x000fe2000000122b */
[----:B-1----:R-:W-:Y:S01]  /*48f0*/  IMAD.MOV.U32 R42, RZ, RZ, R32 ;  /* 0x000000ffff2a7224 */ /* 0x002fe200078e0020 */
[----:B------:R-:W-:Y:S01]  /*4900*/  SHF.R.U32.HI R54, RZ, 0x10, R45 ;  /* 0x00000010ff367819 */ /* 0x000fe2000001162d */
[----:B--2---:R-:W-:Y:S01]  /*4910*/  IMAD.MOV.U32 R32, RZ, RZ, R37 ;  /* 0x000000ffff207224 */ /* 0x004fe200078e0025 */
[----:B------:R-:W-:Y:S01]  /*4920*/  SHF.R.U32.HI R53, RZ, 0x10, R41 ;  /* 0x00000010ff357819 */ /* 0x000fe20000011629 */
[----:B------:R-:W-:Y:S01]  /*4930*/  IMAD.MOV.U32 R37, RZ, RZ, R35 ;  /* 0x000000ffff257224 */ /* 0x000fe200078e0023 */
[----:B------:R-:W-:Y:S01]  /*4940*/  SHF.R.U64 R44, R44, 0x10, R45 ;  /* 0x000000102c2c7819 */ /* 0x000fe2000000122d */
[----:B------:R-:W-:Y:S01]  /*4950*/  HADD2.F32 R54, -RZ, R54.H0_H0 ;  /* 0x20000036ff367230 */ /* 0x000fe20000004100 */
[----:B------:R-:W-:Y:S01]  /*4960*/  SHF.R.U32.HI R95, RZ, 0x10, R43 ;  /* 0x00000010ff5f7819 */ /* 0x000fe2000001162b */
[----:B------:R-:W-:Y:S01]  /*4970*/  IMAD.MOV.U32 R43, RZ, RZ, R36 ;  /* 0x000000ffff2b7224 */ /* 0x000fe200078e0024 */
[--C-:B------:R-:W-:Y:S01]  /*4980*/  SHF.R.U64 R41, R46, 0x10, R47.reuse ;  /* 0x000000102e297819 */ /* 0x100fe2000000122f */
[----:B------:R-:W-:Y:S01]  /*4990*/  HADD2.F32 R36, -RZ, R32.H0_H0 ;  /* 0x20000020ff247230 */ /* 0x000fe20000004100 */
[----:B------:R-:W-:Y:S01]  /*49a0*/  SHF.R.U32.HI R55, RZ, 0x10, R47 ;  /* 0x00000010ff377819 */ /* 0x000fe2000001162f */
[--C-:B------:R-:W-:Y:S01]  /*49b0*/  HADD2.F32 R47, -RZ, R105.reuse.H0_H0 ;  /* 0x20000069ff2f7230 */ /* 0x100fe20000004100 */
[----:B------:R-:W-:Y:S01]  /*49c0*/  MOV R45, R39 ;  /* 0x00000027002d7202 */ /* 0x000fe20000000f00 */
[----:B------:R-:W-:-:S02]  /*49d0*/  HADD2.F32 R105, -RZ, R105.H1_H1 ;  /* 0x30000069ff697230 */ /* 0x000fc40000004100 */
[----:B------:R-:W-:Y:S02]  /*49e0*/  HADD2.F32 R39, -RZ, R32.H1_H1 ;  /* 0x30000020ff277230 */ /* 0x000fe40000004100 */
[--C-:B------:R-:W-:Y:S02]  /*49f0*/  HADD2.F32 R32, -RZ, R33.reuse.H0_H0 ;  /* 0x20000021ff207230 */ /* 0x100fe40000004100 */
[----:B------:R-:W-:Y:S02]  /*4a00*/  HADD2.F32 R35, -RZ, R33.H1_H1 ;  /* 0x30000021ff237230 */ /* 0x000fe40000004100 */
[-C--:B------:R-:W-:Y:S01]  /*4a10*/  FMUL.FTZ R33, R36, R105.reuse ;  /* 0x0000006924217220 */ /* 0x080fe20000410000 */
[----:B------:R-:W-:Y:S02]  /*4a20*/  HADD2.F32 R46, -RZ, R53.H0_H0 ;  /* 0x20000035ff2e7230 */ /* 0x000fe40000004100 */
[C---:B------:R-:W-:Y:S01]  /*4a30*/  FMUL.FTZ R105, R32.reuse, R105 ;  /* 0x0000006920697220 */ /* 0x040fe20000410000 */
        /* <DEDUP_REMOVED lines=11> */
[----:B------:R-:W-:Y:S01]  /*4af0*/  FMUL.FTZ R96, R46, R53 ;  /* 0x000000352e607220 */ /* 0x000fe20000410000 */
[----:B------:R-:W-:Y:S02]  /*4b00*/  HADD2.F32 R47, -RZ, R101.H1_H1 ;  /* 0x30000065ff2f7230 */ /* 0x000fe40000004100 */
[--C-:B------:R-:W-:Y:S02]  /*4b10*/  HADD2.F32 R39, -RZ, R37.reuse.H0_H0 ;  /* 0x20000025ff277230 */ /* 0x100fe40000004100 */
[----:B------:R-:W-:Y:S01]  /*4b20*/  FMUL.FTZ R102, R45, R94 ;  /* 0x0000005e2d667220 */ /* 0x000fe20000410000 */
[----:B------:R-:W-:-:S02]  /*4b30*/  HADD2.F32 R37, -RZ, R37.H1_H1 ;  /* 0x30000025ff257230 */ /* 0x000fc40000004100 */
[----:B------:R-:W-:Y:S02]  /*4b40*/  HADD2.F32 R54, -RZ, R95.H0_H0 ;  /* 0x2000005fff367230 */ /* 0x000fe40000004100 */
[C---:B------:R-:W-:Y:S01]  /*4b50*/  FMUL.FTZ R53, R39.reuse, R53 ;  /* 0x0000003527357220 */ /* 0x040fe20000410000 */
[-C--:B------:R-:W-:Y:S01]  /*4b60*/  FFMA.FTZ R96, R39, R47.reuse, -R96 ;  /* 0x0000002f27607223 */ /* 0x080fe20000010860 */
[C---:B------:R-:W-:Y:S01]  /*4b70*/  FMUL.FTZ R94, R37.reuse, R94 ;  /* 0x0000005e255e7220 */ /* 0x040fe20000410000 */
[----:B------:R-:W-:Y:S02]  /*4b80*/  HADD2.F32 R104, -RZ, R104.H0_H0 ;  /* 0x20000068ff687230 */ /* 0x000fe40000004100 */
[----:B------:R-:W-:Y:S01]  /*4b90*/  FFMA.FTZ R95, R37, R54, -R102 ;  /* 0x00000036255f7223 */ /* 0x000fe20000010866 */
[----:B------:R-:W-:Y:S02]  /*4ba0*/  HADD2.F32 R39, -RZ, R43.H0_H0 ;  /* 0x2000002bff277230 */ /* 0x000fe40000004100 */
[----:B------:R-:W-:Y:S01]  /*4bb0*/  FFMA.FTZ R55, R46, R47, R53 ;  /* 0x0000002f2e377223 */ /* 0x000fe20000010035 */
[----:B------:R-:W-:-:S02]  /*4bc0*/  HADD2.F32 R44, -RZ, R44.H0_H0 ;  /* 0x2000002cff2c7230 */ /* 0x000fc40000004100 */
[----:B------:R-:W-:Y:S01]  /*4bd0*/  FFMA.FTZ R94, R45, R54, R94 ;  /* 0x000000362d5e7223 */ /* 0x000fe2000001005e */
[--C-:B------:R-:W-:Y:S02]  /*4be0*/  HADD2.F32 R37, -RZ, R42.reuse.H0_H0 ;  /* 0x2000002aff257230 */ /* 0x100fe40000004100 */
[----:B------:R-:W-:Y:S01]  /*4bf0*/  FMUL.FTZ R54, R39, R104 ;  /* 0x0000006827367220 */ /* 0x000fe20000410000 */
        /* <DEDUP_REMOVED lines=8> */
[-C--:B------:R-:W-:Y:S01]  /*4c80*/  FFMA.FTZ R104, R39, R46.reuse, R104 ;  /* 0x0000002e27687223 */ /* 0x080fe20000010068 */
[----:B------:R-:W-:Y:S02]  /*4c90*/  FFMA.FTZ R54, R37, R46, -R54 ;  /* 0x0000002e25367223 */ /* 0x000fe40000010836 */
[-C--:B------:R-:W-:Y:S01]  /*4ca0*/  FFMA.FTZ R47, R43, R52.reuse, R44 ;  /* 0x000000342b2f7223 */ /* 0x080fe2000001002c */
[----:B------:R-:W-:Y:S02]  /*4cb0*/  HADD2.F32 R39, -RZ, R38.H0_H0 ;  /* 0x20000026ff277230 */ /* 0x000fe40000004100 */
[----:B------:R-:W-:Y:S01]  /*4cc0*/  FFMA.FTZ R45, R42, R52, -R45 ;  /* 0x000000342a2d7223 */ /* 0x000fe2000001082d */
[----:B------:R-:W-:Y:S02]  /*4cd0*/  HADD2.F32 R44, -RZ, R103.H1_H1 ;  /* 0x30000067ff2c7230 */ /* 0x000fe40000004100 */
        /* <DEDUP_REMOVED lines=22> */
.L_x_11619:
[----:B------:R-:W-:Y:S05]  /*4e40*/  BSYNC B1 ;  /* 0x0000000000017941 */ /* 0x000fea0003800000 */
.L_x_11618:
        /* <DEDUP_REMOVED lines=10> */
.L_x_11585:
[----:B------:R-:W-:-:S06]  /*4ef0*/  UISETP.NE.AND UP0, UPT, UR37, 0x3, UPT ;  /* 0x000000032500788c */ /* 0x000fcc000bf05270 */
[----:B------:R-:W-:-:S13]  /*4f00*/  PLOP3.LUT P3, PT, PT, PT, UP0, 0x80, 0x0 ;  /* 0x000000000000781c */ /* 0x000fda0003f6f008 */
[----:B------:R-:W-:Y:S05]  /*4f10*/  @!P3 BRA `(.L_x_11620) ;  /* 0x000000000004b947 */ /* 0x000fea0003800000 */
[----:B------:R-:W-:Y:S01]  /*4f20*/  BPT.TRAP 0x1 ;  /* 0x000000040000795c */ /* 0x000fe20000300000 */
.L_x_11620:
[----:B------:R-:W2:Y:S01]  /*4f30*/  LDL R32, [R1] ;  /* 0x0000000001207983 */ /* 0x000ea20000100800 */
[----:B------:R-:W-:Y:S01]  /*4f40*/  IMAD R86, R18, 0x8, R2 ;  /* 0x0000000812567824 */ /* 0x000fe200078e0202 */
[----:B------:R-:W-:Y:S01]  /*4f50*/  BSSY B1, `(.L_x_11621) ;  /* 0x0000006000017945 */ /* 0x000fe20003800000 */
[----:B------:R-:W-:-:S05]  /*4f60*/  IMAD R91, R25, -0x80, R30 ;  /* 0xffffff80195b7824 */ /* 0x000fca00078e021e */
[----:B------:R-:W-:Y:S02]  /*4f70*/  VIMNMX R91, R91, 0x80, PT ;  /* 0x000000805b5b7848 */ /* 0x000fe40003fe0100 */
[----:B--2---:R-:W-:-:S04]  /*4f80*/  SHF.L.U32 R98, R32, 0x1f, RZ ;  /* 0x0000001f20627819 */ /* 0x004fc800000006ff */
[----:B------:R-:W0:Y:S02]  /*4f90*/  SYNCS.PHASECHK.TRANS64.TRYWAIT P4, [R86+URZ+0x16890], R98 ;  /* 0x01689062560075a7 */ /* 0x000e24000808017f */
[----:B0-----:R-:W-:Y:S05]  /*4fa0*/  @!P4 BRA `(.L_x_11622) ;  /* 0x0000018c0030c947 */ /* 0x001fea0003800000 */
.L_x_11902:
[----:B------:R-:W-:Y:S05]  /*4fb0*/  BSYNC B1 ;  /* 0x0000000000017941 */ /* 0x000fea0003800000 */
.L_x_11621:
[----:B------:R-:W-:Y:S01]  /*4fc0*/  ISETP.GE.AND P4, PT, R17, R91, PT ;  /* 0x0000005b1100720c */ /* 0x000fe20003f86270 */
[----:B------:R-:W-:-:S12]  /*4fd0*/  BSSY B1, `(.L_x_11623) ;  /* 0x0000006000017945 */ /* 0x000fd80003800000 */
[----:B------:R-:W-:Y:S05]  /*4fe0*/  @P4 BRA `(.L_x_11624) ;  /* 0x0000000000104947 */ /* 0x000fea0003800000 */
[----:B------:R-:W1:Y:S04]  /*4ff0*/  @!P1 LDS.128 R32, [R90+0xe000] ;  /* 0x00e000005a209984 */ /* 0x000e680000000c00 */
[----:B------:R-:W2:Y:S04]  /*5000*/  @!P2 LDS.128 R36, [R87+0xe000] ;  /* 0x00e000005724a984 */ /* 0x000ea80000000c00 */
[----:B-1----:R1:W-:Y:S04]  /*5010*/  @!P1 STG.E.128 desc[UR38][R42.64], R32 ;  /* 0x000000202a009986 */ /* 0x0023e8000c101d26 */
[----:B--2---:R1:W-:Y:S02]  /*5020*/  @!P2 STG.E.128 desc[UR38][R42.64+0x40], R36 ;  /* 0x000040242a00a986 */ /* 0x0043e4000c101d26 */
.L_x_11624:
[----:B------:R-:W-:Y:S05]  /*5030*/  BSYNC B1 ;  /* 0x0000000000017941 */ /* 0x000fea0003800000 */
.L_x_11623:
[----:B-1----:R-:W-:-:S05]  /*5040*/  VIADD R32, R17, 0x60 ;  /* 0x0000006011207836 */ /* 0x002fca0000000000 */
[----:B------:R-:W-:-:S13]  /*5050*/  ISETP.GE.AND P4, PT, R32, R91, PT ;  /* 0x0000005b2000720c */ /* 0x000fda0003f86270 */
[----:B------:R-:W-:Y:S05]  /*5060*/  @P4 BRA `(.L_x_11602) ;  /* 0x0000000000104947 */ /* 0x000fea0003800000 */
[----:B------:R-:W1:Y:S04]  /*5070*/  @!P1 LDS.128 R32, [R90+0x11000] ;  /* 0x011000005a209984 */ /* 0x000e680000000c00 */
[----:B------:R-:W2:Y:S04]  /*5080*/  @!P2 LDS.128 R36, [R87+0x11000] ;  /* 0x011000005724a984 */ /* 0x000ea80000000c00 */
[----:B-1----:R1:W-:Y:S04]  /*5090*/  @!P1 STG.E.128 desc[UR38][R40.64], R32 ;  /* 0x0000002028009986 */ /* 0x0023e8000c101d26 */
[----:B--2---:R1:W-:Y:S02]  /*50a0*/  @!P2 STG.E.128 desc[UR38][R40.64+0x40], R36 ;  /* 0x000040242800a986 */ /* 0x0043e4000c101d26 */
.L_x_11602:
[----:B------:R-:W-:Y:S05]  /*50b0*/  BSYNC B0 ;  /* 0x0000000000007941 */ /* 0x000fea0003800000 */
.L_x_11584:
        /* <DEDUP_REMOVED lines=17> */
.L_x_11626:
[----:B------:R-:W-:Y:S05]  /*51d0*/  BSYNC B0 ;  /* 0x0000000000007941 */ /* 0x000fea0003800000 */
.L_x_11625:
[----:B------:R-:W2:Y:S01]  /*51e0*/  SYNCS.PHASECHK.TRANS64.TRYWAIT P3, [R86+URZ+0x168b0], R98 ;  /* 0x0168b062560075a7 */ /* 0x000ea2000806017f */
[----:B------:R-:W-:Y:S01]  /*51f0*/  ULDC UR40, c[0x0][0x2e4] ;  /* 0x0000b90000287ab9 */ /* 0x000fe20000000800 */
[----:B------:R-:W-:Y:S01]  /*5200*/  ULDC.64 UR44, c[0x0][0x318] ;  /* 0x0000c600002c7ab9 */ /* 0x000fe20000000a00 */
[----:B------:R-:W-:Y:S01]  /*5210*/  ULDC.64 UR42, c[0x0][0x308] ;  /* 0x0000c200002a7ab9 */ /* 0x000fe20000000a00 */
[----:B------:R-:W-:Y:S01]  /*5220*/  BSSY B0, `(.L_x_11627) ;  /* 0x0000003000007945 */ /* 0x000fe20003800000 */
[----:B------:R-:W-:-:S03]  /*5230*/  IMAD.WIDE R36, R25, 0x80, R10 ;  /* 0x0000008019247825 */ /* 0x000fc600078e020a */
[----:B--2---:R-:W-:Y:S05]  /*5240*/  @!P3 BRA `(.L_x_11628) ;  /* 0x00000188009cb947 */ /* 0x004fea0003800000 */
.L_x_11903:
[----:B------:R-:W-:Y:S05]  /*5250*/  BSYNC B0 ;  /* 0x0000000000007941 */ /* 0x000fea0003800000 */
.L_x_11627:
[----:B------:R-:W-:Y:S01]  /*5260*/  ISETP.GE.AND P3, PT, R17, R91, PT ;  /* 0x0000005b1100720c */ /* 0x000fe20003f66270 */
[----:B------:R-:W-:-:S12]  /*5270*/  BSSY B0, `(.L_x_11629) ;  /* 0x0000010000007945 */ /* 0x000fd80003800000 */
        /* <DEDUP_REMOVED lines=10> */
[----:B------:R-:W1:Y:S04]  /*5320*/  @!P3 LDS.128 R32, [R90] ;  /* 0x000000005a20b984 */ /* 0x000e680000000c00 */
[----:B-1----:R-:W-:Y:S01]  /*5330*/  @!P3 STG.E.128 desc[UR38][R38.64], R32 ;  /* 0x000000202600b986 */ /* 0x002fe2000c101d26 */
[----:B------:R-:W-:-:S13]  /*5340*/  ISETP.GE.AND P3, PT, R68, UR40, PT ;  /* 0x0000002844007c0c */ /* 0x000fda000bf66270 */
[----:B------:R-:W1:Y:S04]  /*5350*/  @!P3 LDS.128 R32, [R87] ;  /* 0x000000005720b984 */ /* 0x000e680000000c00 */
[----:B-1----:R3:W-:Y:S02]  /*5360*/  @!P3 STG.E.128 desc[UR38][R38.64+0x40], R32 ;  /* 0x000040202600b986 */ /* 0x0027e4000c101d26 */
.L_x_11630:
[----:B------:R-:W-:Y:S05]  /*5370*/  BSYNC B0 ;  /* 0x0000000000007941 */ /* 0x000fea0003800000 */
.L_x_11629:
[----:B-1-3--:R-:W-:Y:S01]  /*5380*/  VIADD R32, R17, 0x60 ;  /* 0x0000006011207836 */ /* 0x00afe20000000000 */
[----:B------:R-:W-:Y:S04]  /*5390*/  BSSY B0, `(.L_x_11631) ;  /* 0x0000013000007945 */ /* 0x000fe80003800000 */
[----:B------:R-:W-:-:S13]  /*53a0*/  ISETP.GE.AND P3, PT, R32, R91, PT ;  /* 0x0000005b2000720c */ /* 0x000fda0003f66270 */
[----:B------:R-:W-:Y:S05]  /*53b0*/  @P3 BRA `(.L_x_11632) ;  /* 0x0000000000403947 */ /* 0x000fea0003800000 */
[----:B------:R-:W-:Y:S01]  /*53c0*/  IADD3 R35, P3, R36, 0x60, RZ ;  /* 0x0000006024237810 */ /* 0x000fe20007f7e0ff */
        /* <DEDUP_REMOVED lines=15> */
.L_x_11632:
[----:B------:R-:W-:Y:S05]  /*54c0*/  BSYNC B0 ;  /* 0x0000000000007941 */ /* 0x000fea0003800000 */
.L_x_11631:
[----:B-1----:R-:W3:Y:S01]  /*54d0*/  LDL.LU R33, [R1] ;  /* 0x0000000001217983 */ /* 0x002ee20000300800 */
[----:B------:R-:W-:Y:S01]  /*54e0*/  VIADD R18, R18, 0x1 ;  /* 0x0000000112127836 */ /* 0x000fe20000000000 */
[----:B------:R-:W-:Y:S01]  /*54f0*/  LOP3.LUT P5, RZ, R22, 0x2, RZ, 0xc0, !PT ;  /* 0x0000000216ff7812 */ /* 0x000fe200078ac0ff */
        /* <DEDUP_REMOVED lines=10> */
[----:B------:R-:W-:Y:S02]  /*55a0*/  SEL R32, RZ, 0x1, P3 ;  /* 0x00000001ff207807 */ /* 0x000fe40001800000 */
[----:B------:R-:W-:Y:S01]  /*55b0*/  SEL R18, R18, RZ, P3 ;  /* 0x000000ff12127207 */ /* 0x000fe20001800000 */
[----:B------:R0:W-:Y:S01]  /*55c0*/  @!P4 SYNCS.ARRIVE.TRANS64.RED.A1T0 RZ, [R86+URZ], RZ ;  /* 0x000000ff56ffc9a7 */ /* 0x0001e2000810043f */
[----:B---3--:R-:W-:-:S05]  /*55d0*/  LOP3.LUT R33, R33, R32, RZ, 0x3c, !PT ;  /* 0x0000002021217212 */ /* 0x008fca00078e3cff */
[----:B------:R0:W-:Y:S01]  /*55e0*/  STL [R1], R33 ;  /* 0x0000002101007387 */ /* 0x0001e20000100800 */
[----:B------:R-:W-:Y:S05]  /*55f0*/  @P5 BRA `(.L_x_11633) ;  /* 0xffffffcc00585947 */ /* 0x000fea000383ffff */
[----:B0-----:R-:W0:Y:S01]  /*5600*/  S2R R33, SR_TID.X ;  /* 0x0000000000217919 */ /* 0x001e220000002100 */
[----:B------:R-:W-:Y:S02]  /*5610*/  PLOP3.LUT P0, PT, PT, PT, PT, 0x8, 0x0 ;  /* 0x000000000000781c */ /* 0x000fe40003f0e170 */
[----:B0-----:R-:W-:-:S04]  /*5620*/  SHF.R.U32.HI R33, RZ, 0x7, R33 ;  /* 0x00000007ff217819 */ /* 0x001fc80000011621 */
[----:B------:R-:W-:-:S13]  /*5630*/  ISETP.NE.AND P5, PT, R33, 0x1, PT ;  /* 0x000000012100780c */ /* 0x000fda0003fa5270 */
[----:B------:R-:W-:Y:S06]  /*5640*/  @!P5 BAR.ARV 0x9, 0x100 ;  /* 0x024400000000db1d */ /* 0x000fec0000002000 */
.L_x_11579:
[----:B------:R-:W1:Y:S02]  /*5650*/  LDC.64 R4, c[0x0][0x9e0] ;  /* 0x00027800ff047b82 */ /* 0x000e640000000a00 */
[----:B-1----:R-:W-:Y:S01]  /*5660*/  ISETP.GE.AND P1, PT, R5, 0x1, PT ;  /* 0x000000010500780c */ /* 0x002fe20003f26270 */
[----:B------:R-:W-:-:S12]  /*5670*/  @P0 BRA `(.L_x_11634) ;  /* 0x00000000000c0947 */ /* 0x000fd80003800000 */
[----:B------:R-:W1:Y:S01]  /*5680*/  FENCE.VIEW.ASYNC.G ;  /* 0x00000000000073c6 */ /* 0x000e620000000100 */
[----:B------:R-:W-:Y:S05]  /*5690*/  WARPSYNC.ALL ;  /* 0x0000000000007948 */ /* 0x000fea0003800000 */
[----:B-1----:R-:W-:Y:S06]  /*56a0*/  BAR.ARV 0xc, 0x1a0 ;  /* 0x0306800000007b1d */ /* 0x002fec0000002000 */
.L_x_11634:
        /* <DEDUP_REMOVED lines=13> */
.L_x_11637:
[----:B------:R-:W-:-:S13]  /*5780*/  ISETP.NE.AND P0, PT, R5, 0x1, PT ;  /* 0x000000010500780c */ /* 0x000fda0003f05270 */
[----:B------:R-:W1:Y:S02]  /*5790*/  @P0 LDC.64 R6, c[0x0][0x9e8] ;  /* 0x00027a00ff060b82 */ /* 0x000e640000000a00 */
[----:B-1----:R-:W-:-:S05]  /*57a0*/  @P0 IMAD.HI.U32 R4, R3, R6, RZ ;  /* 0x0000000603040227 */ /* 0x002fca00078e00ff */
[----:B------:R-:W-:-:S07]  /*57b0*/  @P0 SHF.R.U32.HI R3, RZ, R7, R4 ;  /* 0x00000007ff030219 */ /* 0x000fce0000011604 */
.L_x_11638:
[----:B------:R-:W-:Y:S05]  /*57c0*/  BSYNC B0 ;  /* 0x0000000000007941 */ /* 0x000fea0003800000 */
.L_x_11636:
[----:B------:R-:W-:-:S05]  /*57d0*/  IMAD R3, R3, R5, R5 ;  /* 0x0000000503037224 */ /* 0x000fca00078e0205 */
[----:B------:R-:W-:-:S07]  /*57e0*/  VIMNMX R0, R0, R3, PT ;  /* 0x0000000300007248 */ /* 0x000fce0003fe0100 */
.L_x_11635:
        /* <DEDUP_REMOVED lines=18> */
.L_x_11641:
[----:B------:R-:W-:-:S13]  /*5910*/  ISETP.NE.AND P0, PT, R5, 0x1, PT ;  /* 0x000000010500780c */ /* 0x000fda0003f05270 */
[----:B------:R-:W1:Y:S02]  /*5920*/  @P0 LDC.64 R6, c[0x0][0x9e8] ;  /* 0x00027a00ff060b82 */ /* 0x000e640000000a00 */
[----:B-1----:R-:W-:-:S05]  /*5930*/  @P0 IMAD.HI.U32 R6, R27, R6, RZ ;  /* 0x000000061b060227 */ /* 0x002fca00078e00ff */
[----:B------:R-:W-:-:S07]  /*5940*/  @P0 SHF.R.U32.HI R27, RZ, R7, R6 ;  /* 0x00000007ff1b0219 */ /* 0x000fce0000011606 */
.L_x_11642:
[----:B------:R-:W-:Y:S05]  /*5950*/  BSYNC B0 ;  /* 0x0000000000007941 */ /* 0x000fea0003800000 */
.L_x_11640:
[----:B------:R-:W-:-:S05]  /*5960*/  IMAD R27, R27, R5, RZ ;  /* 0x000000051b1b7224 */ /* 0x000fca00078e02ff */
[----:B------:R-:W-:-:S07]  /*5970*/  VIMNMX R0, R0, R27, !PT ;  /* 0x0000001b00007248 */ /* 0x000fce0007fe0100 */
.L_x_11639:
[----:B------:R-:W-:Y:S01]  /*5980*/  SHF.R.S32.HI R5, RZ, 0x1f, R0 ;  /* 0x0000001fff057819 */ /* 0x000fe20000011400 */
[----:B------:R-:W-:Y:S01]  /*5990*/  IMAD.MOV.U32 R3, RZ, RZ, RZ ;  /* 0x000000ffff037224 */ /* 0x000fe200078e00ff */
[----:B------:R-:W-:Y:S01]  /*59a0*/  PLOP3.LUT P0, PT, PT, PT, PT, 0x80, 0x0 ;  /* 0x000000000000781c */ /* 0x000fe20003f0f070 */
[----:B------:R-:W-:Y:S01]  /*59b0*/  IMAD.MOV.U32 R21, RZ, RZ, RZ ;  /* 0x000000ffff157224 */ /* 0x000fe200078e00ff */
[----:B------:R-:W-:Y:S02]  /*59c0*/  LEA.HI R5, R5, R0, RZ, 0x7 ;  /* 0x0000000005057211 */ /* 0x000fe400078f38ff */
[----:B------:R-:W-:Y:S01]  /*59d0*/  CS2R R26, SRZ ;  /* 0x00000000001a7805 */ /* 0x000fe2000001ff00 */
[----:B------:R-:W-:Y:S01]  /*59e0*/  IMAD.MOV.U32 R118, RZ, RZ, RZ ;  /* 0x000000ffff767224 */ /* 0x000fe200078e00ff */
[----:B------:R-:W-:Y:S02]  /*59f0*/  CS2R R24, SRZ ;  /* 0x0000000000187805 */ /* 0x000fe4000001ff00 */
[----:B------:R-:W-:Y:S01]  /*5a00*/  SHF.R.S32.HI R5, RZ, 0x7, R5 ;  /* 0x00000007ff057819 */ /* 0x000fe20000011405 */
[----:B------:R-:W-:Y:S01]  /*5a10*/  IMAD.MOV.U32 R31, RZ, RZ, RZ ;  /* 0x000000ffff1f7224 */ /* 0x000fe200078e00ff */
[----:B------:R-:W-:Y:S01]  /*5a20*/  CS2R R110, SRZ ;  /* 0x00000000006e7805 */ /* 0x000fe2000001ff00 */
[----:B------:R-:W-:Y:S01]  /*5a30*/  IMAD.MOV.U32 R114, RZ, RZ, RZ ;  /* 0x000000ffff727224 */ /* 0x000fe200078e00ff */
[----:B------:R-:W-:Y:S01]  /*5a40*/  VIMNMX R4, RZ, R5, !PT ;  /* 0x00000005ff047248 */ /* 0x000fe20007fe0100 */
[----:B--2---:R-:W-:Y:S01]  /*5a50*/  IMAD.MOV.U32 R33, RZ, RZ, RZ ;  /* 0x000000ffff217224 */ /* 0x004fe200078e00ff */
[----:B------:R-:W-:-:S02]  /*5a60*/  CS2R R108, SRZ ;  /* 0x00000000006c7805 */ /* 0x000fc4000001ff00 */
[----:B------:R-:W-:Y:S02]  /*5a70*/  CS2R R106, SRZ ;  /* 0x00000000006a7805 */ /* 0x000fe4000001ff00 */
[----:B------:R-:W-:Y:S01]  /*5a80*/  ISETP.GT.AND P1, PT, R88, R4, PT ;  /* 0x000000045800720c */ /* 0x000fe20003f24270 */
[----:B------:R1:W-:Y:S01]  /*5a90*/  STL [R1+0x18], R4 ;  /* 0x0000180401007387 */ /* 0x0003e20000100800 */
        /* <DEDUP_REMOVED lines=8> */
[----:B------:R-:W-:Y:S01]  /*5b20*/  CS2R R90, SRZ ;  /* 0x00000000005a7805 */ /* 0x000fe2000001ff00 */
[----:B------:R-:W-:Y:S01]  /*5b30*/  IMAD.MOV.U32 R89, RZ, RZ, RZ ;  /* 0x000000ffff597224 */ /* 0x000fe200078e00ff */
[----:B-1----:R-:W-:Y:S06]  /*5b40*/  @!P1 BRA `(.L_x_11643) ;  /* 0x0000011000309947 */ /* 0x002fec0003800000 */
        /* <DEDUP_REMOVED lines=9> */
.L_x_11906:
[----:B------:R-:W1:Y:S01]  /*5be0*/  LDL R3, [R1+0x10] ;  /* 0x0000100001037983 */ /* 0x000e620000100800 */
[----:B------:R-:W-:Y:S01]  /*5bf0*/  LOP3.LUT R22, R22, 0xfffffffe, RZ, 0xc0, !PT ;  /* 0xfffffffe16167812 */ /* 0x000fe200078ec0ff */
        /* <DEDUP_REMOVED lines=9> */
[----:B------:R-:W-:Y:S01]  /*5c90*/  @P0 LOP3.LUT R22, R22, 0x1, RZ, 0xfc, !PT ;  /* 0x0000000116160812 */ /* 0x000fe200078efcff */
        /* <DEDUP_REMOVED lines=17> */
.L_x_11646:
[----:B------:R-:W-:Y:S05]  /*5db0*/  BSYNC B6 ;  /* 0x0000000000067941 */ /* 0x000fea0003800000 */
.L_x_11645:
        /* <DEDUP_REMOVED lines=13> */
.L_x_11650:
[----:B--2---:R2:W3:Y:S02]  /*5e90*/  SYNCS.PHASECHK.TRANS64.TRYWAIT P0, [R2+URZ+0x16800], R3 ;  /* 0x01680003020075a7 */ /* 0x0044e4000800017f */
[----:B---3--:R-:W-:Y:S05]  /*5ea0*/  @!P0 NANOSLEEP.SYNCS 0x989680 ;  /* 0x009896800000895d */ /* 0x008fea0003900000 */
[----:B------:R-:W3:Y:S02]  /*5eb0*/  @!P0 SYNCS.PHASECHK.TRANS64 P0, [R2+URZ+0x16800], R3 ;  /* 0x01680003020085a7 */ /* 0x000ee4000800007f */
[----:B---3--:R-:W-:Y:S05]  /*5ec0*/  @!P0 BRA `(.L_x_11650) ;  /* 0xfffffffc00f08947 */ /* 0x008fea000383ffff */
.L_x_11649:
[----:B------:R-:W-:Y:S05]  /*5ed0*/  BSYNC B0 ;  /* 0x0000000000007941 */ /* 0x000fea0003800000 */
.L_x_11648:
[----:B------:R-:W-:Y:S05]  /*5ee0*/  BRA `(.L_x_11651) ;  /* 0x0000002c00f47947 */ /* 0x000fea0003800000 */
.L_x_11647:
[----:B------:R-:W1:Y:S01]  /*5ef0*/  S2R R0, SR_TID.X ;  /* 0x0000000000007919 */ /* 0x000e620000002100 */
[----:B------:R-:W-:Y:S01]  /*5f00*/  SHF.R.S32.HI R10, RZ, 0x1f, R17 ;  /* 0x0000001fff0a7819 */ /* 0x000fe20000011411 */
[----:B------:R-:W-:Y:S01]  /*5f10*/  ULDC.64 UR4, c[0x0][0x3d8] ;  /* 0x0000f60000047ab9 */ /* 0x000fe20000000a00 */
[----:B------:R-:W-:Y:S01]  /*5f20*/  ULDC.64 UR6, c[0x0][0x3e8] ;  /* 0x0000fa0000067ab9 */ /* 0x000fe20000000a00 */
[----:B------:R-:W-:Y:S01]  /*5f30*/  LOP3.LUT P4, RZ, R22, 0x1, RZ, 0xc0, !PT ;  /* 0x0000000116ff7812 */ /* 0x000fe2000788c0ff */
[----:B-----5:R-:W-:Y:S01]  /*5f40*/  IMAD.WIDE.U32 R50, R23, UR4, RZ ;  /* 0x0000000417327c25 */ /* 0x020fe2000f8e00ff */
[----:B------:R-:W-:Y:S03]  /*5f50*/  BSSY B6, `(.L_x_11652) ;  /* 0x0000032000067945 */ /* 0x000fe60003800000 */
[C---:B------:R-:W-:Y:S02]  /*5f60*/  IMAD R6, R10.reuse, UR4, RZ ;  /* 0x000000040a067c24 */ /* 0x040fe4000f8e02ff */
[----:B------:R-:W-:-:S02]  /*5f70*/  IMAD R10, R10, UR6, RZ ;  /* 0x000000060a0a7c24 */ /* 0x000fc4000f8e02ff */
[----:B------:R-:W-:Y:S02]  /*5f80*/  IMAD R35, R17, UR5, R6 ;  /* 0x0000000511237c24 */ /* 0x000fe4000f8e0206 */
[----:B------:R-:W-:-:S04]  /*5f90*/  IMAD.WIDE.U32 R48, R23, UR6, RZ ;  /* 0x0000000617307c25 */ /* 0x000fc8000f8e00ff */
[----:B------:R-:W-:Y:S02]  /*5fa0*/  IMAD R39, R17, UR7, R10 ;  /* 0x0000000711277c24 */ /* 0x000fe4000f8e020a */
[----:B-1----:R-:W-:Y:S01]  /*5fb0*/  VIADD R54, R0, 0xffffff80 ;  /* 0xffffff8000367836 */ /* 0x002fe20000000000 */
[----:B------:R-:W-:-:S04]  /*5fc0*/  SHF.R.S32.HI R0, RZ, 0x1f, R23 ;  /* 0x0000001fff007819 */ /* 0x000fc80000011417 */
[----:B------:R-:W-:Y:S01]  /*5fd0*/  LEA.HI R32, R26, R54, RZ, 0x2 ;  /* 0x000000361a207211 */ /* 0x000fe200078f10ff */
[C---:B------:R-:W-:Y:S02]  /*5fe0*/  IMAD R4, R0.reuse, UR4, RZ ;  /* 0x0000000400047c24 */ /* 0x040fe4000f8e02ff */
[----:B------:R-:W-:Y:S01]  /*5ff0*/  IMAD R0, R0, UR6, RZ ;  /* 0x0000000600007c24 */ /* 0x000fe2000f8e02ff */
[----:B------:R-:W-:Y:S01]  /*6000*/  LOP3.LUT R45, R32, 0xfffffffc, RZ, 0xc0, !PT ;  /* 0xfffffffc202d7812 */ /* 0x000fe200078ec0ff */
[C---:B------:R-:W-:Y:S02]  /*6010*/  IMAD R53, R23.reuse, UR5, R4 ;  /* 0x0000000517357c24 */ /* 0x040fe4000f8e0204 */
[----:B------:R-:W-:Y:S02]  /*6020*/  IMAD R3, R23, UR7, R0 ;  /* 0x0000000717037c24 */ /* 0x000fe4000f8e0200 */
[----:B------:R-:W-:Y:S02]  /*6030*/  IMAD.IADD R45, R54, 0x1, -R45 ;  /* 0x00000001362d7824 */ /* 0x000fe400078e0a2d */
[----:B------:R-:W-:-:S02]  /*6040*/  IMAD.IADD R53, R53, 0x1, R51 ;  /* 0x0000000135357824 */ /* 0x000fc400078e0233 */
[C---:B------:R-:W-:Y:S02]  /*6050*/  IMAD.SHL.U32 R26, R45.reuse, 0x4, RZ ;  /* 0x000000042d1a7824 */ /* 0x040fe400078e00ff */
[----:B------:R-:W-:Y:S02]  /*6060*/  IMAD.SHL.U32 R46, R45, 0x8, RZ ;  /* 0x000000082d2e7824 */ /* 0x000fe400078e00ff */
[----:B------:R-:W-:Y:S01]  /*6070*/  IMAD.IADD R23, R3, 0x1, R49 ;  /* 0x0000000103177824 */ /* 0x000fe200078e0231 */
[----:B------:R-:W-:Y:S02]  /*6080*/  SHF.R.S32.HI R27, RZ, 0x1f, R26 ;  /* 0x0000001fff1b7819 */ /* 0x000fe4000001141a */
[----:B------:R-:W-:Y:S01]  /*6090*/  SHF.R.S32.HI R47, RZ, 0x1f, R46 ;  /* 0x0000001fff2f7819 */ /* 0x000fe2000001142e */
[----:B------:R-:W-:-:S04]  /*60a0*/  IMAD.WIDE.U32 R4, R17, UR4, R26 ;  /* 0x0000000411047c25 */ /* 0x000fc8000f8e001a */
[----:B------:R-:W-:Y:S01]  /*60b0*/  IMAD.WIDE.U32 R6, R17, UR6, R26 ;  /* 0x0000000611067c25 */ /* 0x000fe2000f8e001a */
[----:B------:R-:W-:-:S03]  /*60c0*/  IADD3 R30, P0, R4, R50, RZ ;  /* 0x00000032041e7210 */ /* 0x000fc60007f1e0ff */
[----:B------:R-:W-:Y:S01]  /*60d0*/  IMAD.WIDE.U32 R8, R17, UR4, R46 ;  /* 0x0000000411087c25 */ /* 0x000fe2000f8e002e */
[----:B------:R-:W-:Y:S02]  /*60e0*/  IADD3 R28, P1, R6, R48, RZ ;  /* 0x00000030061c7210 */ /* 0x000fe40007f3e0ff */
[----:B------:R-:W-:Y:S01]  /*60f0*/  IADD3.X R31, R53, R5, R35, P0, !PT ;  /* 0x00000005351f7210 */ /* 0x000fe200007fe423 */
[----:B------:R-:W-:Y:S01]  /*6100*/  IMAD.WIDE.U32 R10, R17, UR6, R46 ;  /* 0x00000006110a7c25 */ /* 0x000fe2000f8e002e */
[----:B------:R-:W-:Y:S02]  /*6110*/  IADD3 R33, P2, R8, R50, RZ ;  /* 0x0000003208217210 */ /* 0x000fe40007f5e0ff */
[----:B------:R-:W-:Y:S02]  /*6120*/  IADD3.X R29, R23, R7, R39, P1, !PT ;  /* 0x00000007171d7210 */ /* 0x000fe40000ffe427 */
[----:B------:R-:W-:Y:S02]  /*6130*/  IADD3 R37, P3, R10, R48, RZ ;  /* 0x000000300a257210 */ /* 0x000fe40007f7e0ff */
[----:B------:R-:W-:-:S02]  /*6140*/  IADD3.X R35, R53, R35, R9, P2, !PT ;  /* 0x0000002335237210 */ /* 0x000fc400017fe409 */
[----:B------:R-:W-:Y:S01]  /*6150*/  IADD3.X R39, R23, R39, R11, P3, !PT ;  /* 0x0000002717277210 */ /* 0x000fe20001ffe40b */
[----:B------:R-:W-:Y:S08]  /*6160*/  @!P4 BRA `(.L_x_11653) ;  /* 0x000000000040c947 */ /* 0x000ff00003800000 */
        /* <DEDUP_REMOVED lines=16> */
.L_x_11653:
[----:B------:R-:W-:Y:S05]  /*6270*/  BSYNC B6 ;  /* 0x0000000000067941 */ /* 0x000fea0003800000 */
.L_x_11652:
[----:B------:R-:W2:Y:S01]  /*6280*/  LDL R36, [R1+0x14] ;  /* 0x0000140001247983 */ /* 0x000ea20000100800 */
[----:B------:R-:W1:Y:S01]  /*6290*/  LDC.64 R4, c[0x0][0x3d8] ;  /* 0x0000f600ff047b82 */ /* 0x000e620000000a00 */
[----:B------:R-:W-:Y:S02]  /*62a0*/  ULDC.U8 UR4, c[0x0][0x3f0] ;  /* 0x0000fc0000047ab9 */ /* 0x000fe40000000000 */
[----:B------:R-:W3:Y:S05]  /*62b0*/  LDL R34, [R1+0x24] ;  /* 0x0000240001227983 */ /* 0x000eea0000100800 */
[----:B------:R-:W4:Y:S01]  /*62c0*/  LDC.64 R6, c[0x0][0x3e8] ;  /* 0x0000fa00ff067b82 */ /* 0x000f220000000a00 */
[----:B------:R-:W-:-:S02]  /*62d0*/  ISETP.NE.AND P0, PT, RZ, UR4, PT ;  /* 0x00000004ff007c0c */ /* 0x000fc4000bf05270 */
[----:B------:R-:W-:-:S04]  /*62e0*/  SHF.R.S32.HI R32, RZ, 0x1f, R32 ;  /* 0x0000001fff207819 */ /* 0x000fc80000011420 */
[----:B------:R-:W-:Y:S01]  /*62f0*/  LEA.HI R32, R32, R17, RZ, 0x3 ;  /* 0x0000001120207211 */ /* 0x000fe200078f18ff */
[----:B------:R-:W-:Y:S01]  /*6300*/  BSSY B0, `(.L_x_11654) ;  /* 0x00002b3000007945 */ /* 0x000fe20003800000 */
[----:B--2---:R-:W-:Y:S01]  /*6310*/  SHF.R.S32.HI R3, RZ, 0x1f, R36 ;  /* 0x0000001fff037819 */ /* 0x004fe20000011424 */
[----:B-1----:R-:W-:-:S04]  /*6320*/  IMAD.WIDE.U32 R20, R36, R4, RZ ;  /* 0x0000000424147225 */ /* 0x002fc800078e00ff */
[C---:B------:R-:W-:Y:S02]  /*6330*/  IMAD R0, R3.reuse, R4, RZ ;  /* 0x0000000403007224 */ /* 0x040fe400078e02ff */
[-C--:B----4-:R-:W-:Y:S02]  /*6340*/  IMAD R10, R3, R6.reuse, RZ ;  /* 0x00000006030a7224 */ /* 0x090fe400078e02ff */
[C---:B------:R-:W-:Y:S02]  /*6350*/  IMAD R3, R36.reuse, R5, R0 ;  /* 0x0000000524037224 */ /* 0x040fe400078e0200 */
[----:B------:R-:W-:-:S04]  /*6360*/  IMAD.WIDE.U32 R8, R36, R6, RZ ;  /* 0x0000000624087225 */ /* 0x000fc800078e00ff */
[C---:B------:R-:W-:Y:S02]  /*6370*/  IMAD R11, R36.reuse, R7, R10 ;  /* 0x00000007240b7224 */ /* 0x040fe400078e020a */
[----:B------:R-:W-:Y:S02]  /*6380*/  IMAD.IADD R3, R21, 0x1, R3 ;  /* 0x0000000115037824 */ /* 0x000fe400078e0203 */
[----:B------:R-:W-:Y:S02]  /*6390*/  IMAD.IADD R10, R9, 0x1, R11 ;  /* 0x00000001090a7824 */ /* 0x000fe400078e020b */
[----:B---3--:R-:W-:Y:S01]  /*63a0*/  IMAD R0, R36, -0xc0, R34 ;  /* 0xffffff4024007824 */ /* 0x008fe200078e0222 */
[----:B------:R-:W-:Y:S01]  /*63b0*/  LOP3.LUT R34, R32, 0xfffffff8, RZ, 0xc0, !PT ;  /* 0xfffffff820227812 */ /* 0x000fe200078ec0ff */
[----:B------:R-:W-:Y:S02]  /*63c0*/  IMAD R11, R3, 0xc0, RZ ;  /* 0x000000c0030b7824 */ /* 0x000fe400078e02ff */
[----:B0-----:R-:W-:-:S04]  /*63d0*/  IMAD.WIDE.U32 R14, R20, 0xc0, RZ ;  /* 0x000000c0140e7825 */ /* 0x001fc800078e00ff */
[----:B------:R-:W-:-:S04]  /*63e0*/  IMAD.WIDE.U32 R12, R8, 0xc0, RZ ;  /* 0x000000c0080c7825 */ /* 0x000fc800078e00ff */
[----:B------:R-:W-:Y:S01]  /*63f0*/  IMAD R3, R10, 0xc0, RZ ;  /* 0x000000c00a037824 */ /* 0x000fe200078e02ff */
[----:B------:R-:W-:Y:S01]  /*6400*/  VIMNMX R32, R0, 0xc0, PT ;  /* 0x000000c000207848 */ /* 0x000fe20003fe0100 */
[----:B------:R-:W-:Y:S02]  /*6410*/  IMAD.IADD R10, R17, 0x1, -R34 ;  /* 0x00000001110a7824 */ /* 0x000fe400078e0a22 */
[----:B------:R-:W-:Y:S02]  /*6420*/  IMAD.IADD R55, R15, 0x1, R11 ;  /* 0x000000010f377824 */ /* 0x000fe400078e020b */
[----:B------:R-:W-:Y:S01]  /*6430*/  IMAD.IADD R57, R13, 0x1, R3 ;  /* 0x000000010d397824 */ /* 0x000fe200078e0203 */
[----:B------:R-:W-:Y:S06]  /*6440*/  @!P0 BRA `(.L_x_11655) ;  /* 0x0000001400788947 */ /* 0x000fec0003800000 */
[----:B------:R-:W0:Y:S01]  /*6450*/  LDC R0, c[0x0][0x428] ;  /* 0x00010a00ff007b82 */ /* 0x000e220000000800 */
[C---:B------:R-:W-:Y:S01]  /*6460*/  ISETP.GE.AND P0, PT, R17.reuse, R32, PT ;  /* 0x000000201100720c */ /* 0x040fe20003f06270 */
[----:B------:R-:W-:Y:S01]  /*6470*/  BSSY B1, `(.L_x_11656) ;  /* 0x0000028000017945 */ /* 0x000fe20003800000 */
[----:B------:R-:W-:Y:S01]  /*6480*/  IMAD.MOV.U32 R51, RZ, RZ, R53 ;  /* 0x000000ffff337224 */ /* 0x000fe200078e0035 */
[----:B------:R-:W-:Y:S01]  /*6490*/  CS2R R40, SRZ ;  /* 0x0000000000287805 */ /* 0x000fe2000001ff00 */
[----:B------:R-:W-:Y:S01]  /*64a0*/  IMAD.MOV.U32 R49, RZ, RZ, R23 ;  /* 0x000000ffff317224 */ /* 0x000fe200078e0017 */
[----:B------:R-:W-:Y:S02]  /*64b0*/  CS2R R42, SRZ ;  /* 0x00000000002a7805 */ /* 0x000fe4000001ff00 */
[----:B0-----:R-:W-:Y:S01]  /*64c0*/  ISETP.NE.AND P2, PT, R0, 0x1, PT ;  /* 0x000000010000780c */ /* 0x001fe20003f45270 */
[----:B------:R-:W-:Y:S02]  /*64d0*/  IMAD R0, R36, 0xc0, R17 ;  /* 0x000000c024007824 */ /* 0x000fe400078e0211 */
[----:B------:R-:W-:-:S02]  /*64e0*/  VIADD R36, R17, 0x60 ;  /* 0x0000006011247836 */ /* 0x000fc40000000000 */
[----:B------:R-:W-:-:S03]  /*64f0*/  IMAD R45, R45, 0x60, R0 ;  /* 0x000000602d2d7824 */ /* 0x000fc600078e0200 */
[----:B------:R-:W-:Y:S02]  /*6500*/  ISETP.GE.AND P1, PT, R36, R32, PT ;  /* 0x000000202400720c */ /* 0x000fe40003f26270 */
[----:B------:R-:W-:-:S03]  /*6510*/  CS2R R36, SRZ ;  /* 0x0000000000247805 */ /* 0x000fc6000001ff00 */
[----:B------:R-:W0:Y:S08]  /*6520*/  @P2 LDC R34, c[0x0][0x42c] ;  /* 0x00010b00ff222b82 */ /* 0x000e300000000800 */
[----:B------:R-:W1:Y:S01]  /*6530*/  @P2 LDC R33, c[0x0][0x430] ;  /* 0x00010c00ff212b82 */ /* 0x000e620000000800 */
[----:B0-----:R-:W-:Y:S01]  /*6540*/  @P2 IMAD.HI.U32 R0, R45, R34, RZ ;  /* 0x000000222d002227 */ /* 0x001fe200078e00ff */
[----:B------:R-:W-:-:S04]  /*6550*/  CS2R R34, SRZ ;  /* 0x0000000000227805 */ /* 0x000fc8000001ff00 */
[----:B-1----:R-:W-:Y:S02]  /*6560*/  @P2 SHF.R.U32.HI R45, RZ, R33, R0 ;  /* 0x00000021ff2d2219 */ /* 0x002fe40000011600 */
[----:B------:R-:W-:Y:S01]  /*6570*/  CS2R R32, SRZ ;  /* 0x0000000000207805 */ /* 0x000fe2000001ff00 */
[----:B------:R-:W-:Y:S06]  /*6580*/  @P0 BRA `(.L_x_11657) ;  /* 0x0000000000580947 */ /* 0x000fec0003800000 */
[----:B------:R-:W-:Y:S01]  /*6590*/  VIADD R0, R26, 0x10 ;  /* 0x000000101a007836 */ /* 0x000fe20000000000 */
[----:B------:R-:W-:Y:S01]  /*65a0*/  ULDC UR4, c[0x0][0x3d4] ;  /* 0x0000f50000047ab9 */ /* 0x000fe20000000800 */
[----:B------:R-:W-:Y:S01]  /*65b0*/  IMAD.WIDE.U32 R20, R20, 0xc0, R30 ;  /* 0x000000c014147825 */ /* 0x000fe200078e001e */
[----:B------:R-:W-:Y:S01]  /*65c0*/  ISETP.GE.AND P4, PT, R26, UR4, PT ;  /* 0x000000041a007c0c */ /* 0x000fe2000bf86270 */
[----:B------:R-:W-:Y:S01]  /*65d0*/  ULDC.64 UR6, c[0x0][0x3c8] ;  /* 0x0000f20000067ab9 */ /* 0x000fe20000000a00 */
[----:B------:R-:W-:Y:S01]  /*65e0*/  ISETP.GE.AND P5, PT, R0, UR4, PT ;  /* 0x0000000400007c0c */ /* 0x000fe2000bfa6270 */
[----:B------:R-:W-:Y:S01]  /*65f0*/  IMAD.WIDE.U32 R8, R8, 0xc0, R28 ;  /* 0x000000c008087825 */ /* 0x000fe200078e001c */
[----:B------:R-:W-:Y:S01]  /*6600*/  ULDC.64 UR8, c[0x0][0x3e0] ;  /* 0x0000f80000087ab9 */ /* 0x000fe20000000a00 */
[----:B------:R-:W-:Y:S02]  /*6610*/  LEA R38, P2, R20, UR6, 0x1 ;  /* 0x0000000614267c11 */ /* 0x000fe4000f8408ff */
[----:B------:R-:W-:Y:S01]  /*6620*/  CS2R R42, SRZ ;  /* 0x00000000002a7805 */ /* 0x000fe2000001ff00 */
[----:B------:R-:W-:Y:S01]  /*6630*/  IMAD.IADD R11, R11, 0x1, R21 ;  /* 0x000000010b0b7824 */ /* 0x000fe200078e0215 */
[----:B------:R-:W-:Y:S01]  /*6640*/  LEA R52, P3, R8, UR8, 0x1 ;  /* 0x0000000808347c11 */ /* 0x000fe2000f8608ff */
[----:B------:R-:W-:Y:S01]  /*6650*/  IMAD.IADD R3, R3, 0x1, R9 ;  /* 0x0000000103037824 */ /* 0x000fe200078e0209 */
[----:B------:R-:W-:-:S02]  /*6660*/  CS2R R36, SRZ ;  /* 0x0000000000247805 */ /* 0x000fc4000001ff00 */
[----:B------:R-:W-:Y:S02]  /*6670*/  CS2R R40, SRZ ;  /* 0x0000000000287805 */ /* 0x000fe4000001ff00 */
[----:B------:R-:W-:Y:S02]  /*6680*/  CS2R R34, SRZ ;  /* 0x0000000000227805 */ /* 0x000fe4000001ff00 */
[----:B------:R-:W-:Y:S02]  /*6690*/  LEA.HI.X R39, R20, UR7, R11, 0x1, P2 ;  /* 0x0000000714277c11 */ /* 0x000fe400090f0c0b */
[----:B------:R-:W-:-:S03]  /*66a0*/  LEA.HI.X R53, R8, UR9, R3, 0x1, P3 ;  /* 0x0000000908357c11 */ /* 0x000fc600098f0c03 */
[----:B------:R0:W5:Y:S04]  /*66b0*/  @!P4 LDG.E.64 R42, desc[UR38][R38.64] ;  /* 0x00000026262ac981 */ /* 0x000168000c1e1b00 */
[----:B------:R0:W5:Y:S04]  /*66c0*/  @!P5 LDG.E.64 R36, desc[UR38][R38.64+0x20] ;  /* 0x000020262624d981 */ /* 0x000168000c1e1b00 */
[----:B------:R0:W5:Y:S04]  /*66d0*/  @!P4 LDG.E.64 R40, desc[UR38][R52.64] ;  /* 0x000000263428c981 */ /* 0x000168000c1e1b00 */
[----:B------:R0:W5:Y:S02]  /*66e0*/  @!P5 LDG.E.64 R34, desc[UR38][R52.64+0x20] ;  /* 0x000020263422d981 */ /* 0x000164000c1e1b00 */
.L_x_11657:
[----:B------:R-:W-:Y:S05]  /*66f0*/  BSYNC B1 ;  /* 0x0000000000017941 */ /* 0x000fea0003800000 */
.L_x_11656:
[----:B------:R-:W-:Y:S01]  /*6700*/  BSSY B1, `(.L_x_11658) ;  /* 0x0000023000017945 */ /* 0x000fe20003800000 */
[----:B------:R-:W-:Y:S02]  /*6710*/  CS2R R20, SRZ ;  /* 0x0000000000147805 */ /* 0x000fe4000001ff00 */
[----:B0-----:R-:W-:Y:S02]  /*6720*/  CS2R R38, SRZ ;  /* 0x0000000000267805 */ /* 0x001fe4000001ff00 */
[----:B------:R-:W-:Y:S02]  /*6730*/  SHF.R.S32.HI R3, RZ, 0x1f, R45 ;  /* 0x0000001fff037819 */ /* 0x000fe4000001142d */
[----:B------:R-:W-:Y:S01]  /*6740*/  CS2R R8, SRZ ;  /* 0x0000000000087805 */ /* 0x000fe2000001ff00 */
[----:B------:R-:W-:Y:S06]  /*6750*/  @P1 BRA `(.L_x_11659) ;  /* 0x0000000000741947 */ /* 0x000fec0003800000 */
[----:B------:R-:W-:Y:S01]  /*6760*/  IMAD.MOV.U32 R8, RZ, RZ, R14 ;  /* 0x000000ffff087224 */ /* 0x000fe200078e000e */
[----:B------:R-:W-:Y:S01]  /*6770*/  ULDC UR4, c[0x0][0x3d4] ;  /* 0x0000f50000047ab9 */ /* 0x000fe20000000800 */
[----:B------:R-:W-:Y:S01]  /*6780*/  IMAD.MOV.U32 R9, RZ, RZ, R55 ;  /* 0x000000ffff097224 */ /* 0x000fe200078e0037 */
[----:B------:R-:W-:Y:S01]  /*6790*/  ULDC.64 UR6, c[0x0][0x3c8] ;  /* 0x0000f20000067ab9 */ /* 0x000fe20000000a00 */
[----:B------:R-:W-:Y:S01]  /*67a0*/  IMAD.MOV.U32 R13, RZ, RZ, R57 ;  /* 0x000000ffff0d7224 */ /* 0x000fe200078e0039 */
[----:B------:R-:W-:Y:S01]  /*67b0*/  ISETP.GE.AND P5, PT, R26, UR4, PT ;  /* 0x000000041a007c0c */ /* 0x000fe2000bfa6270 */
[----:B------:R-:W-:Y:S01]  /*67c0*/  IMAD.WIDE.U32 R8, R4, 0x60, R8 ;  /* 0x0000006004087825 */ /* 0x000fe200078e0008 */
[----:B------:R-:W-:Y:S02]  /*67d0*/  CS2R R38, SRZ ;  /* 0x0000000000267805 */ /* 0x000fe4000001ff00 */
[----:B------:R-:W-:Y:S02]  /*67e0*/  CS2R R32, SRZ ;  /* 0x0000000000207805 */ /* 0x000fe4000001ff00 */
[----:B------:R-:W-:Y:S01]  /*67f0*/  CS2R R20, SRZ ;  /* 0x0000000000147805 */ /* 0x000fe2000001ff00 */
[----:B------:R-:W-:Y:S01]  /*6800*/  IMAD.WIDE.U32 R12, R6, 0x60, R12 ;  /* 0x00000060060c7825 */ /* 0x000fe200078e000c */
[----:B------:R-:W-:-:S03]  /*6810*/  IADD3 R8, P3, R30, R8, RZ ;  /* 0x000000081e087210 */ /* 0x000fc60007f7e0ff */
[----:B------:R-:W-:Y:S01]  /*6820*/  VIADD R14, R26, 0x10 ;  /* 0x000000101a0e7836 */ /* 0x000fe20000000000 */
[----:B------:R-:W-:Y:S01]  /*6830*/  IADD3 R0, P4, R28, R12, RZ ;  /* 0x0000000c1c007210 */ /* 0x000fe20007f9e0ff */
[----:B------:R-:W-:Y:S02]  /*6840*/  IMAD R11, R5, 0x60, RZ ;  /* 0x00000060050b7824 */ /* 0x000fe400078e02ff */
[----:B------:R-:W-:Y:S01]  /*6850*/  IMAD R15, R7, 0x60, RZ ;  /* 0x00000060070f7824 */ /* 0x000fe200078e02ff */
[----:B------:R-:W-:Y:S01]  /*6860*/  ISETP.GE.AND P2, PT, R14, UR4, PT ;  /* 0x000000040e007c0c */ /* 0x000fe2000bf46270 */
[----:B------:R-:W-:Y:S01]  /*6870*/  ULDC.64 UR4, c[0x0][0x3e0] ;  /* 0x0000f80000047ab9 */ /* 0x000fe20000000a00 */
[----:B------:R-:W-:Y:S02]  /*6880*/  IADD3.X R9, R31, R11, R9, P3, !PT ;  /* 0x0000000b1f097210 */ /* 0x000fe40001ffe409 */
[----:B------:R-:W-:Y:S02]  /*6890*/  LEA R12, P3, R8, UR6, 0x1 ;  /* 0x00000006080c7c11 */ /* 0x000fe4000f8608ff */
[----:B------:R-:W-:-:S02]  /*68a0*/  IADD3.X R29, R29, R15, R13, P4, !PT ;  /* 0x0000000f1d1d7210 */ /* 0x000fc400027fe40d */
[----:B------:R-:W-:Y:S02]  /*68b0*/  LEA R14, P4, R0, UR4, 0x1 ;  /* 0x00000004000e7c11 */ /* 0x000fe4000f8808ff */
[----:B------:R-:W-:Y:S02]  /*68c0*/  LEA.HI.X R13, R8, UR7, R9, 0x1, P3 ;  /* 0x00000007080d7c11 */ /* 0x000fe400098f0c09 */
[----:B------:R-:W-:Y:S02]  /*68d0*/  CS2R R8, SRZ ;  /* 0x0000000000087805 */ /* 0x000fe4000001ff00 */
[----:B------:R-:W-:Y:S01]  /*68e0*/  LEA.HI.X R15, R0, UR5, R29, 0x1, P4 ;  /* 0x00000005000f7c11 */ /* 0x000fe2000a0f0c1d */
[----:B------:R0:W5:Y:S04]  /*68f0*/  @!P5 LDG.E.64 R38, desc[UR38][R12.64] ;  /* 0x000000260c26d981 */ /* 0x000168000c1e1b00 */
[----:B------:R0:W5:Y:S04]  /*6900*/  @!P2 LDG.E.64 R8, desc[UR38][R12.64+0x20] ;  /* 0x000020260c08a981 */ /* 0x000168000c1e1b00 */
[----:B------:R0:W5:Y:S04]  /*6910*/  @!P5 LDG.E.64 R32, desc[UR38][R14.64] ;  /* 0x000000260e20d981 */ /* 0x000168000c1e1b00 */
[----:B------:R0:W5:Y:S02]  /*6920*/  @!P2 LDG.E.64 R20, desc[UR38][R14.64+0x20] ;  /* 0x000020260e14a981 */ /* 0x000164000c1e1b00 */
.L_x_11659:
[----:B------:R-:W-:Y:S05]  /*6930*/  BSYNC B1 ;  /* 0x0000000000017941 */ /* 0x000fea0003800000 */
.L_x_11658:
[----:B------:R-:W2:Y:S01]  /*6940*/  LDL R23, [R1+0x34] ;  /* 0x0000340001177983 */ /* 0x000ea20000100800 */
[-C--:B------:R-:W-:Y:S01]  /*6950*/  IMAD.WIDE.U32 R50, R45, R4.reuse, R50 ;  /* 0x000000042d327225 */ /* 0x080fe200078e0032 */
[C---:B------:R-:W-:Y:S01]  /*6960*/  LOP3.LUT P2, RZ, R10.reuse, 0x4, RZ, 0xc0, !PT ;  /* 0x000000040aff7812 */ /* 0x040fe2000784c0ff */
[----:B------:R-:W-:Y:S01]  /*6970*/  ULDC.64 UR4, c[0x0][0x3c8] ;  /* 0x0000f20000047ab9 */ /* 0x000fe20000000a00 */
[----:B------:R-:W-:Y:S01]  /*6980*/  SHF.L.U32 R10, R10, 0x6, RZ ;  /* 0x000000060a0a7819 */ /* 0x000fe200000006ff */
[C---:B------:R-:W-:Y:S01]  /*6990*/  IMAD R4, R3.reuse, R4, RZ ;  /* 0x0000000403047224 */ /* 0x040fe200078e02ff */
[----:B------:R-:W-:Y:S01]  /*69a0*/  ULDC.64 UR6, c[0x0][0x3e0] ;  /* 0x0000f80000067ab9 */ /* 0x000fe20000000a00 */
[-C--:B------:R-:W-:Y:S01]  /*69b0*/  IMAD R0, R3, R6.reuse, RZ ;  /* 0x0000000603007224 */ /* 0x080fe200078e02ff */
[----:B------:R-:W-:Y:S01]  /*69c0*/  LOP3.LUT R11, R10, 0x1c0, RZ, 0xc0, !PT ;  /* 0x000001c00a0b7812 */ /* 0x000fe200078ec0ff */
[----:B------:R-:W-:-:S03]  /*69d0*/  IMAD.WIDE.U32 R48, R45, R6, R48 ;  /* 0x000000062d307225 */ /* 0x000fc600078e0030 */
[----:B------:R-:W-:Y:S01]  /*69e0*/  LOP3.LUT R46, R11, 0x18, R46, 0xf8, !PT ;  /* 0x000000180b2e7812 */ /* 0x000fe200078ef82e */
[C---:B------:R-:W-:Y:S01]  /*69f0*/  IMAD R5, R45.reuse, R5, R4 ;  /* 0x000000052d057224 */ /* 0x040fe200078e0204 */
[----:B------:R-:W-:Y:S01]  /*6a00*/  LEA R4, P3, R50, UR4, 0x1 ;  /* 0x0000000432047c11 */ /* 0x000fe2000f8608ff */
[----:B------:R-:W-:Y:S01]  /*6a10*/  IMAD R3, R45, R7, R0 ;  /* 0x000000072d037224 */ /* 0x000fe200078e0200 */
[----:B------:R-:W-:Y:S01]  /*6a20*/  LEA R0, P4, R48, UR6, 0x1 ;  /* 0x0000000630007c11 */ /* 0x000fe2000f8808ff */
[----:B------:R-:W-:Y:S01]  /*6a30*/  IMAD.IADD R5, R51, 0x1, R5 ;  /* 0x0000000133057824 */ /* 0x000fe200078e0205 */
[----:B------:R-:W-:Y:S01]  /*6a40*/  UMOV UR4, 0xffffffff ;  /* 0xffffffff00047882 */ /* 0x000fe20000000000 */
[----:B------:R-:W-:Y:S01]  /*6a50*/  IMAD.IADD R3, R49, 0x1, R3 ;  /* 0x0000000131037824 */ /* 0x000fe200078e0203 */
[----:B------:R-:W-:Y:S02]  /*6a60*/  SHF.R.U32.HI R11, RZ, 0x3, R11 ;  /* 0x00000003ff0b7819 */ /* 0x000fe4000001160b */
[----:B------:R-:W-:-:S02]  /*6a70*/  LEA.HI.X R5, R50, UR5, R5, 0x1, P3 ;  /* 0x0000000532057c11 */ /* 0x000fc400098f0c05 */
[----:B------:R-:W-:Y:S02]  /*6a80*/  LEA.HI.X R3, R48, UR7, R3, 0x1, P4 ;  /* 0x0000000730037c11 */ /* 0x000fe4000a0f0c03 */
[----:B------:R-:W-:Y:S02]  /*6a90*/  LOP3.LUT R46, R46, R11, RZ, 0x3c, !PT ;  /* 0x0000000b2e2e7212 */ /* 0x000fe400078e3cff */
[----:B--2---:R-:W-:Y:S01]  /*6aa0*/  LEA.HI R6, R23, R23, RZ, 0x1 ;  /* 0x0000001717067211 */ /* 0x004fe200078f08ff */
[----:B------:R-:W-:Y:S06]  /*6ab0*/  BRA.DIV UR4, `(.L_x_11660) ;  /* 0x0000017204c07947 */ /* 0x000fec000b800000 */
.L_x_11909:
[----:B------:R-:W-:-:S03]  /*6ac0*/  UMOV UR4, 0xffffffff ;  /* 0xffffffff00047882 */ /* 0x000fc60000000000 */
[----:B------:R-:W-:Y:S05]  /*6ad0*/  BRA.DIV UR4, `(.L_x_11661) ;  /* 0x0000017204e07947 */ /* 0x000fea000b800000 */
.L_x_11912:
[----:B------:R-:W-:-:S03]  /*6ae0*/  UMOV UR4, 0xffffffff ;  /* 0xffffffff00047882 */ /* 0x000fc60000000000 */
[----:B------:R-:W-:Y:S05]  /*6af0*/  BRA.DIV UR4, `(.L_x_11662) ;  /* 0x0000017604007947 */ /* 0x000fea000b800000 */
.L_x_11915:
[----:B------:R-:W-:-:S03]  /*6b00*/  UMOV UR4, 0xffffffff ;  /* 0xffffffff00047882 */ /* 0x000fc60000000000 */
[----:B------:R-:W-:Y:S05]  /*6b10*/  BRA.DIV UR4, `(.L_x_11663) ;  /* 0x0000017604207947 */ /* 0x000fea000b800000 */
.L_x_11918:
[----:B------:R-:W-:-:S03]  /*6b20*/  UMOV UR4, 0xffffffff ;  /* 0xffffffff00047882 */ /* 0x000fc60000000000 */
[----:B------:R-:W-:Y:S05]  /*6b30*/  BRA.DIV UR4, `(.L_x_11664) ;  /* 0x0000017604407947 */ /* 0x000fea000b800000 */
.L_x_11921:
[----:B------:R-:W-:Y:S01]  /*6b40*/  UMOV UR4, 0xffffffff ;  /* 0xffffffff00047882 */ /* 0x000fe20000000000 */
[----:B------:R-:W-:Y:S02]  /*6b50*/  LOP3.LUT R6, R6, 0xfffffffe, RZ, 0xc0, !PT ;  /* 0xfffffffe06067812 */ /* 0x000fe400078ec0ff */
[----:B------:R-:W-:Y:S05]  /*6b60*/  BRA.DIV UR4, `(.L_x_11665) ;  /* 0x00000176045c7947 */ /* 0x000fea000b800000 */
.L_x_11924:
[----:B------:R-:W-:Y:S01]  /*6b70*/  UMOV UR4, 0xffffffff ;  /* 0xffffffff00047882 */ /* 0x000fe20000000000 */
[----:B------:R-:W-:Y:S02]  /*6b80*/  IMAD.IADD R5, R23, 0x1, -R6 ;  /* 0x0000000117057824 */ /* 0x000fe400078e0a06 */
[----:B------:R-:W-:Y:S05]  /*6b90*/  BRA.DIV UR4, `(.L_x_11666) ;  /* 0x0000017604787947 */ /* 0x000fea000b800000 */
.L_x_11927:
[----:B------:R-:W-:Y:S01]  /*6ba0*/  UMOV UR4, 0xffffffff ;  /* 0xffffffff00047882 */ /* 0x000fe20000000000 */
[----:B------:R-:W-:Y:S02]  /*6bb0*/  SHF.L.U32 R5, R5, 0x1f, RZ ;  /* 0x0000001f05057819 */ /* 0x000fe400000006ff */
[----:B------:R-:W-:Y:S05]  /*6bc0*/  BRA.DIV UR4, `(.L_x_11667) ;  /* 0x0000017604947947 */ /* 0x000fea000b800000 */
.L_x_11930:
[----:B------:R-:W1:Y:S01]  /*6bd0*/  SYNCS.PHASECHK.TRANS64.TRYWAIT P3, [R2+URZ+0x16800], R5 ;  /* 0x01680005020075a7 */ /* 0x000e62000806017f */
[----:B------:R-:W-:Y:S01]  /*6be0*/  SHF.R.S32.HI R7, RZ, 0x1f, R54 ;  /* 0x0000001fff077819 */ /* 0x000fe20000011436 */
[----:B-----5:R-:W-:Y:S01]  /*6bf0*/  IMAD.MOV.U32 R3, RZ, RZ, R41 ;  /* 0x000000ffff037224 */ /* 0x020fe200078e0029 */
[----:B------:R-:W-:Y:S01]  /*6c00*/  BSSY B1, `(.L_x_11668) ;  /* 0x0000024000017945 */ /* 0x000fe20003800000 */
[----:B------:R-:W-:Y:S01]  /*6c10*/  IMAD.MOV.U32 R4, RZ, RZ, R34 ;  /* 0x000000ffff047224 */ /* 0x000fe200078e0022 */
[----:B------:R-:W-:Y:S01]  /*6c20*/  LEA.HI R7, R7, R54, RZ, 0x5 ;  /* 0x0000003607077211 */ /* 0x000fe200078f28ff */
[----:B------:R-:W-:Y:S02]  /*6c30*/  IMAD.MOV.U32 R6, RZ, RZ, R35 ;  /* 0x000000ffff067224 */ /* 0x000fe400078e0023 */
[----:B------:R-:W-:Y:S01]  /*6c40*/  IMAD.MOV.U32 R0, RZ, RZ, R40 ;  /* 0x000000ffff007224 */ /* 0x000fe200078e0028 */
[----:B------:R-:W-:Y:S01]  /*6c50*/  SHF.R.S32.HI R7, RZ, 0x5, R7 ;  /* 0x00000005ff077819 */ /* 0x000fe20000011407 */
[----:B------:R-:W-:Y:S01]  /*6c60*/  IMAD.MOV.U32 R10, RZ, RZ, R33 ;  /* 0x000000ffff0a7224 */ /* 0x000fe200078e0021 */
[----:B------:R-:W-:Y:S01]  /*6c70*/  PRMT R47, R3, 0x5410, R4 ;  /* 0x00005410032f7816 */ /* 0x000fe20000000004 */
[----:B------:R-:W-:Y:S01]  /*6c80*/  IMAD.MOV.U32 R4, RZ, RZ, R43 ;  /* 0x000000ffff047224 */ /* 0x000fe200078e002b */
[----:B------:R-:W-:Y:S01]  /*6c90*/  PRMT R48, R6, 0x7610, R48 ;  /* 0x0000761006307816 */ /* 0x000fe20000000030 */
[----:B------:R-:W-:Y:S01]  /*6ca0*/  IMAD R3, R7, 0x200, R46 ;  /* 0x0000020007037824 */ /* 0x000fe200078e022e */
[----:B------:R-:W-:Y:S01]  /*6cb0*/  PRMT R29, R0, 0x7610, R29 ;  /* 0x00007610001d7816 */ /* 0x000fe2000000001d */
[----:B------:R-:W-:Y:S01]  /*6cc0*/  IMAD.MOV.U32 R6, RZ, RZ, R36 ;  /* 0x000000ffff067224 */ /* 0x000fe200078e0024 */
[----:B------:R-:W-:Y:S01]  /*6cd0*/  PRMT R48, R48, 0x5410, R4 ;  /* 0x0000541030307816 */ /* 0x000fe20000000004 */
[----:B------:R-:W-:Y:S01]  /*6ce0*/  IMAD R3, R3, 0x2, R2 ;  /* 0x0000000203037824 */ /* 0x000fe200078e0202 */
[----:B0-----:R-:W-:Y:S01]  /*6cf0*/  PRMT R12, R12, 0x5410, R10 ;  /* 0x000054100c0c7816 */ /* 0x001fe2000000000a */
[----:B------:R-:W-:Y:S01]  /*6d00*/  IMAD.MOV.U32 R0, RZ, RZ, R42 ;  /* 0x000000ffff007224 */ /* 0x000fe200078e002a */
[----:B------:R-:W-:Y:S01]  /*6d10*/  PRMT R49, R6, 0x7610, R49 ;  /* 0x0000761006317816 */ /* 0x000fe20000000031 */
[----:B------:R-:W-:-:S02]  /*6d20*/  IMAD.MOV.U32 R6, RZ, RZ, R37 ;  /* 0x000000ffff067224 */ /* 0x000fc400078e0025 */
[----:B------:R-:W-:Y:S01]  /*6d30*/  VIADD R4, R3, 0x8400 ;  /* 0x0000840003047836 */ /* 0x000fe20000000000 */
[----:B------:R-:W-:Y:S01]  /*6d40*/  PRMT R28, R0, 0x7610, R28 ;  /* 0x00007610001c7816 */ /* 0x000fe2000000001c */
[----:B------:R-:W-:Y:S01]  /*6d50*/  IMAD.MOV.U32 R7, RZ, RZ, R32 ;  /* 0x000000ffff077224 */ /* 0x000fe200078e0020 */
[----:B------:R-:W-:Y:S01]  /*6d60*/  PRMT R49, R49, 0x5410, R6 ;  /* 0x0000541031317816 */ /* 0x000fe20000000006 */
[----:B------:R-:W-:Y:S01]  /*6d70*/  VIADD R0, R3, 0x8440 ;  /* 0x0000844003007836 */ /* 0x000fe20000000000 */
[----:B------:R-:W-:Y:S01]  /*6d80*/  @P2 IADD3 R0, R4, -0x40, RZ ;  /* 0xffffffc004002810 */ /* 0x000fe20007ffe0ff */
[----:B------:R-:W-:Y:S01]  /*6d90*/  IMAD.MOV.U32 R4, RZ, RZ, R20 ;  /* 0x000000ffff047224 */ /* 0x000fe200078e0014 */
[----:B------:R-:W-:Y:S01]  /*6da0*/  PRMT R50, R7, 0x7610, R50 ;  /* 0x0000761007327816 */ /* 0x000fe20000000032 */
[----:B------:R-:W-:Y:S02]  /*6db0*/  IMAD.MOV.U32 R6, RZ, RZ, R21 ;  /* 0x000000ffff067224 */ /* 0x000fe400078e0015 */
[----:B------:R-:W-:-:S02]  /*6dc0*/  IMAD.MOV.U32 R7, RZ, RZ, R38 ;  /* 0x000000ffff077224 */ /* 0x000fc400078e0026 */
[----:B------:R-:W-:Y:S01]  /*6dd0*/  IMAD.MOV.U32 R11, RZ, RZ, R39 ;  /* 0x000000ffff0b7224 */ /* 0x000fe200078e0027 */
[----:B------:R-:W-:Y:S01]  /*6de0*/  PRMT R10, R4, 0x5410, R6 ;  /* 0x00005410040a7816 */ /* 0x000fe20000000006 */
[----:B------:R-:W-:Y:S01]  /*6df0*/  IMAD.MOV.U32 R4, RZ, RZ, R8 ;  /* 0x000000ffff047224 */ /* 0x000fe200078e0008 */
[----:B------:R-:W-:Y:S01]  /*6e00*/  PRMT R50, R50, 0x5410, R7 ;  /* 0x0000541032327816 */ /* 0x000fe20000000007 */
[----:B------:R-:W-:Y:S01]  /*6e10*/  IMAD.MOV.U32 R6, RZ, RZ, R9 ;  /* 0x000000ffff067224 */ /* 0x000fe200078e0009 */
[----:B------:R-:W-:Y:S01]  /*6e20*/  PRMT R12, R11, 0x7610, R12 ;  /* 0x000076100b0c7816 */ /* 0x000fe2000000000c */
[----:B-1----:R-:W-:Y:S06]  /*6e30*/  @!P3 BRA `(.L_x_11669) ;  /* 0x000001740020b947 */ /* 0x002fec0003800000 */
.L_x_11931:
[----:B------:R-:W-:Y:S05]  /*6e40*/  BSYNC B1 ;  /* 0x0000000000017941 */ /* 0x000fea0003800000 */
.L_x_11668:
[----:B------:R-:W-:Y:S01]  /*6e50*/  BSSY B1, `(.L_x_11670) ;  /* 0x000005f000017945 */ /* 0x000fe20003800000 */
[----:B------:R-:W-:-:S03]  /*6e60*/  PRMT R11, R4, 0x5410, R6 ;  /* 0x00005410040b7816 */ /* 0x000fc60000000006 */
[----:B------:R-:W-:Y:S05]  /*6e70*/  @P0 BRA `(.L_x_11671) ;  /* 0x0000000400700947 */ /* 0x000fea0003800000 */
[----:B0-----:R-:W0:Y:S01]  /*6e80*/  LDC R5, c[0x0][0x3d4] ;  /* 0x0000f500ff057b82 */ /* 0x001e220000000800 */
[C---:B------:R-:W-:Y:S01]  /*6e90*/  VIADD R4, R26.reuse, 0x10 ;  /* 0x000000101a047836 */ /* 0x040fe20000000000 */
[----:B------:R-:W-:Y:S01]  /*6ea0*/  BSSY B2, `(.L_x_11672) ;  /* 0x000002e000027945 */ /* 0x000fe20003800000 */
[----:B0-----:R-:W-:-:S03]  /*6eb0*/  ISETP.GE.AND P0, PT, R26, R5, PT ;  /* 0x000000051a00720c */ /* 0x001fc60003f06270 */
[----:B------:R-:W-:-:S10]  /*6ec0*/  ISETP.GE.AND P2, PT, R4, R5, PT ;  /* 0x000000050400720c */ /* 0x000fd40003f46270 */
[----:B------:R-:W-:Y:S05]  /*6ed0*/  @P0 BRA `(.L_x_11673) ;  /* 0x0000000000a80947 */ /* 0x000fea0003800000 */
[----:B------:R-:W0:Y:S01]  /*6ee0*/  LDS.128 R4, [R3+0x8400] ;  /* 0x0084000003047984 */ /* 0x000e220000000c00 */
[--C-:B------:R-:W-:Y:S01]  /*6ef0*/  SHF.R.U64 R31, R40, 0x10, R41.reuse ;  /* 0x00000010281f7819 */ /* 0x100fe20000001229 */
[----:B------:R-:W-:Y:S01]  /*6f00*/  HADD2.F32 R29, -RZ, R29.H0_H0 ;  /* 0x2000001dff1d7230 */ /* 0x000fe20000004100 */
[----:B------:R-:W-:Y:S01]  /*6f10*/  SHF.R.U32.HI R40, RZ, 0x10, R41 ;  /* 0x00000010ff287819 */ /* 0x000fe20000011629 */
[----:B------:R-:W-:Y:S01]  /*6f20*/  HADD2.F32 R28, -RZ, R28.H0_H0 ;  /* 0x2000001cff1c7230 */ /* 0x000fe20000004100 */
[--C-:B------:R-:W-:Y:S02]  /*6f30*/  SHF.R.U32.HI R30, RZ, 0x10, R43.reuse ;  /* 0x00000010ff1e7819 */ /* 0x100fe4000001162b */
        /* <DEDUP_REMOVED lines=10> */
[CC--:B------:R-:W-:Y:S01]  /*6fe0*/  FMUL.FTZ R42, R4.reuse, R29.reuse ;  /* 0x0000001d042a7220 */ /* 0x0c0fe20000410000 */
[C---:B------:R-:W-:Y:S01]  /*6ff0*/  FFMA.FTZ R46, R15.reuse, R30, -R46 ;  /* 0x0000001e0f2e7223 */ /* 0x040fe2000001082e */
[----:B------:R-:W-:Y:S02]  /*7000*/  HADD2.F32 R14, -RZ, R6.H1_H1 ;  /* 0x30000006ff0e7230 */ /* 0x000fe40000004100 */
[----:B------:R-:W-:Y:S01]  /*7010*/  FFMA.FTZ R41, R15, R40, R23 ;  /* 0x000000280f297223 */ /* 0x000fe20000010017 */
[-C--:B------:R-:W-:Y:S01]  /*7020*/  FMUL.FTZ R30, R4, R28.reuse ;  /* 0x0000001c041e7220 */ /* 0x080fe20000410000 */
[C---:B------:R-:W-:Y:S01]  /*7030*/  FFMA.FTZ R42, R7.reuse, R28, -R42 ;  /* 0x0000001c072a7223 */ /* 0x040fe2000001082a */
[----:B------:R-:W-:Y:S02]  /*7040*/  HADD2.F32 R6, -RZ, R5.H0_H0 ;  /* 0x20000005ff067230 */ /* 0x000fe40000004100 */
[----:B------:R-:W-:Y:S02]  /*7050*/  HADD2.F32 R28, -RZ, R47.H0_H0 ;  /* 0x2000002fff1c7230 */ /* 0x000fe40000004100 */
[----:B------:R-:W-:Y:S01]  /*7060*/  FFMA.FTZ R29, R7, R29, R30 ;  /* 0x0000001d071d7223 */ /* 0x000fe2000001001e */
[----:B------:R-:W-:-:S02]  /*7070*/  HADD2.F32 R15, -RZ, R48.H1_H1 ;  /* 0x30000030ff0f7230 */ /* 0x000fc40000004100 */
[----:B------:R-:W-:Y:S02]  /*7080*/  HADD2.F32 R5, -RZ, R5.H1_H1 ;  /* 0x30000005ff057230 */ /* 0x000fe40000004100 */
[CC--:B------:R-:W-:Y:S01]  /*7090*/  FMUL.FTZ R30, R14.reuse, R28.reuse ;  /* 0x0000001c0e1e7220 */ /* 0x0c0fe20000410000 */
        /* <DEDUP_REMOVED lines=14> */
.L_x_11673:
[----:B------:R-:W-:Y:S05]  /*7180*/  BSYNC B2 ;  /* 0x0000000000027941 */ /* 0x000fea0003800000 */
.L_x_11672:
[----:B------:R-:W-:Y:S05]  /*7190*/  @P2 BRA `(.L_x_11671) ;  /* 0x0000000000a82947 */ /* 0x000fea0003800000 */
[----:B0-----:R-:W0:Y:S01]  /*71a0*/  LDS.128 R4, [R0] ;  /* 0x0000000000047984 */ /* 0x001e220000000c00 */
[--C-:B------:R-:W-:Y:S01]  /*71b0*/  SHF.R.U64 R31, R34, 0x10, R35.reuse ;  /* 0x00000010221f7819 */ /* 0x100fe20000001223 */
[----:B------:R-:W-:Y:S01]  /*71c0*/  HADD2.F32 R29, -RZ, R47.H1_H1 ;  /* 0x3000002fff1d7230 */ /* 0x000fe20000004100 */
        /* <DEDUP_REMOVED lines=38> */
[----:B------:R1:W-:Y:S02]  /*7430*/  STS.128 [R0], R4 ;  /* 0x0000000400007388 */ /* 0x0003e40000000c00 */
.L_x_11671:
[----:B------:R-:W-:Y:S05]  /*7440*/  BSYNC B1 ;  /* 0x0000000000017941 */ /* 0x000fea0003800000 */
.L_x_11670:
[----:B------:R-:W-:Y:S05]  /*7450*/  @P1 BRA `(.L_x_11674) ;  /* 0x0000001800741947 */ /* 0x000fea0003800000 */
[----:B01----:R-:W0:Y:S01]  /*7460*/  LDC R5, c[0x0][0x3d4] ;  /* 0x0000f500ff057b82 */ /* 0x003e220000000800 */
[C---:B------:R-:W-:Y:S01]  /*7470*/  VIADD R4, R26.reuse, 0x10 ;  /* 0x000000101a047836 */ /* 0x040fe20000000000 */
[----:B------:R-:W-:Y:S01]  /*7480*/  BSSY B1, `(.L_x_11675) ;  /* 0x000002e000017945 */ /* 0x000fe20003800000 */
[----:B0-----:R-:W-:-:S03]  /*7490*/  ISETP.GE.AND P0, PT, R26, R5, PT ;  /* 0x000000051a00720c */ /* 0x001fc60003f06270 */
[----:B------:R-:W-:-:S10]  /*74a0*/  ISETP.GE.AND P1, PT, R4, R5, PT ;  /* 0x000000050400720c */ /* 0x000fd40003f26270 */
[----:B------:R-:W-:Y:S05]  /*74b0*/  @P0 BRA `(.L_x_11676) ;  /* 0x0000000000a80947 */ /* 0x000fea0003800000 */
[----:B------:R-:W0:Y:S01]  /*74c0*/  LDS.128 R4, [R3+0xb400] ;  /* 0x00b4000003047984 */ /* 0x000e220000000c00 */
        /* <DEDUP_REMOVED lines=41> */
.L_x_11676:
[----:B------:R-:W-:Y:S05]  /*7760*/  BSYNC B1 ;  /* 0x0000000000017941 */ /* 0x000fea0003800000 */
.L_x_11675:
[----:B------:R-:W-:Y:S05]  /*7770*/  @P1 BRA `(.L_x_11674) ;  /* 0x0000001400ac1947 */ /* 0x000fea0003800000 */
[----:B0-----:R-:W0:Y:S01]  /*7780*/  LDS.128 R4, [R0+0x3000] ;  /* 0x0030000000047984 */ /* 0x001e220000000c00 */
        /* <DEDUP_REMOVED lines=42> */
.L_x_11655:
[----:B------:R-:W0:Y:S01]  /*7a30*/  LDC R9, c[0x0][0x3d4] ;  /* 0x0000f500ff097b82 */ /* 0x000e220000000800 */
[----:B------:R-:W-:Y:S01]  /*7a40*/  VIADD R0, R17, 0x60 ;  /* 0x0000006011007836 */ /* 0x000fe20000000000 */
[----:B------:R-:W2:Y:S01]  /*7a50*/  LDL R52, [R1+0x14] ;  /* 0x0000140001347983 */ /* 0x000ea20000100800 */
[----:B------:R-:W-:Y:S01]  /*7a60*/  ULDC.64 UR4, c[0x0][0x3c8] ;  /* 0x0000f20000047ab9 */ /* 0x000fe20000000a00 */
[----:B------:R-:W-:Y:S02]  /*7a70*/  ULDC.64 UR6, c[0x0][0x3e0] ;  /* 0x0000f80000067ab9 */ /* 0x000fe40000000a00 */
[----:B------:R-:W3:Y:S01]  /*7a80*/  LDL R54, [R1+0x34] ;  /* 0x0000340001367983 */ /* 0x000ee20000100800 */
[----:B0-----:R-:W-:-:S04]  /*7a90*/  ISETP.GE.AND P0, PT, R46, R9, PT ;  /* 0x000000092e00720c */ /* 0x001fc80003f06270 */
[-C--:B------:R-:W-:Y:S02]  /*7aa0*/  ISETP.GE.OR P1, PT, R0, R32.reuse, P0 ;  /* 0x000000200000720c */ /* 0x080fe40000726670 */
[----:B------:R-:W-:-:S11]  /*7ab0*/  ISETP.GE.OR P0, PT, R17, R32, P0 ;  /* 0x000000201100720c */ /* 0x000fd60000706670 */
[----:B------:R-:W0:Y:S01]  /*7ac0*/  @!P1 LDC.64 R40, c[0x0][0x3c8] ;  /* 0x0000f200ff289b82 */ /* 0x000e220000000a00 */
[----:B------:R-:W-:-:S07]  /*7ad0*/  @!P1 IMAD.MOV.U32 R15, RZ, RZ, R55 ;  /* 0x000000ffff0f9224 */ /* 0x000fce00078e0037 */
[----:B------:R-:W1:Y:S01]  /*7ae0*/  @!P1 LDC.64 R42, c[0x0][0x3e0] ;  /* 0x0000f800ff2a9b82 */ /* 0x000e620000000a00 */
[----:B------:R-:W-:Y:S01]  /*7af0*/  @!P1 IMAD.MOV.U32 R13, RZ, RZ, R57 ;  /* 0x000000ffff0d9224 */ /* 0x000fe200078e0039 */
[----:B------:R-:W-:Y:S01]  /*7b00*/  @!P0 IADD3 R3, P3, R33, R14, RZ ;  /* 0x0000000e21038210 */ /* 0x000fe20007f7e0ff */
[----:B------:R-:W-:Y:S01]  /*7b10*/  @!P1 IMAD.WIDE.U32 R14, R4, 0x60, R14 ;  /* 0x00000060040e9825 */ /* 0x000fe200078e000e */
[----:B------:R-:W-:-:S03]  /*7b20*/  @!P0 IADD3 R27, P2, R37, R12, RZ ;  /* 0x0000000c251b8210 */ /* 0x000fc60007f5e0ff */
[----:B------:R-:W-:Y:S01]  /*7b30*/  @!P1 IMAD.WIDE.U32 R20, R6, 0x60, R12 ;  /* 0x0000006006149825 */ /* 0x000fe200078e000c */
[----:B------:R-:W-:-:S03]  /*7b40*/  @!P1 IADD3 R8, P4, R33, R14, RZ ;  /* 0x0000000e21089210 */ /* 0x000fc60007f9e0ff */
[----:B------:R-:W-:Y:S01]  /*7b50*/  @!P0 IMAD.X R26, R55, 0x1, R35, P3 ;  /* 0x00000001371a8824 */ /* 0x000fe200018e0623 */
[----:B------:R-:W-:Y:S01]  /*7b60*/  @!P0 LEA R12, P3, R3, UR4, 0x1 ;  /* 0x00000004030c8c11 */ /* 0x000fe2000f8608ff */
[----:B------:R-:W-:Y:S01]  /*7b70*/  @!P1 IMAD R14, R7, 0x60, RZ ;  /* 0x00000060070e9824 */ /* 0x000fe200078e02ff */
[----:B------:R-:W-:Y:S01]  /*7b80*/  @!P1 IADD3 R0, P5, R37, R20, RZ ;  /* 0x0000001425009210 */ /* 0x000fe20007fbe0ff */
[----:B------:R-:W-:Y:S01]  /*7b90*/  @!P1 IMAD R11, R5, 0x60, RZ ;  /* 0x00000060050b9824 */ /* 0x000fe200078e02ff */
[----:B------:R-:W-:Y:S01]  /*7ba0*/  @!P0 LEA.HI.X R13, R3, UR5, R26, 0x1, P3 ;  /* 0x00000005030d8c11 */ /* 0x000fe200098f0c1a */
[----:B------:R-:W-:Y:S01]  /*7bb0*/  @!P0 IMAD.X R32, R57, 0x1, R39, P2 ;  /* 0x0000000139208824 */ /* 0x000fe200010e0627 */
[----:B------:R-:W-:Y:S02]  /*7bc0*/  @!P1 IADD3.X R3, R39, R14, R21, P5, !PT ;  /* 0x0000000e27039210 */ /* 0x000fe40002ffe415 */
[----:B------:R-:W-:Y:S02]  /*7bd0*/  @!P1 IADD3.X R11, R35, R11, R15, P4, !PT ;  /* 0x0000000b230b9210 */ /* 0x000fe400027fe40f */
[----:B------:R-:W-:-:S02]  /*7be0*/  @!P0 LEA R14, P2, R27, UR6, 0x1 ;  /* 0x000000061b0e8c11 */ /* 0x000fc4000f8408ff */
[----:B0-----:R-:W-:Y:S02]  /*7bf0*/  @!P1 LEA R20, P3, R8, R40, 0x1 ;  /* 0x0000002808149211 */ /* 0x001fe400078608ff */
[----:B-1----:R-:W-:Y:S02]  /*7c00*/  @!P1 LEA R26, P4, R0, R42, 0x1 ;  /* 0x0000002a001a9211 */ /* 0x002fe400078808ff */
[----:B------:R-:W-:Y:S02]  /*7c10*/  @!P0 LEA.HI.X R15, R27, UR7, R32, 0x1, P2 ;  /* 0x000000071b0f8c11 */ /* 0x000fe400090f0c20 */
[----:B------:R-:W-:Y:S02]  /*7c20*/  CS2R R36, SRZ ;  /* 0x0000000000247805 */ /* 0x000fe4000001ff00 */
[----:B------:R-:W-:Y:S02]  /*7c30*/  @!P1 LEA.HI.X R21, R8, R41, R11, 0x1, P3 ;  /* 0x0000002908159211 */ /* 0x000fe400018f0c0b */
[----:B------:R-:W-:-:S02]  /*7c40*/  CS2R R38, SRZ ;  /* 0x0000000000267805 */ /* 0x000fc4000001ff00 */
[----:B------:R-:W-:Y:S02]  /*7c50*/  @!P1 LEA.HI.X R27, R0, R43, R3, 0x1, P4 ;  /* 0x0000002b001b9211 */ /* 0x000fe400020f0c03 */
[----:B------:R-:W-:Y:S02]  /*7c60*/  CS2R R40, SRZ ;  /* 0x0000000000287805 */ /* 0x000fe4000001ff00 */
[----:B------:R-:W-:Y:S01]  /*7c70*/  CS2R R42, SRZ ;  /* 0x00000000002a7805 */ /* 0x000fe2000001ff00 */
[----:B------:R-:W0:Y:S01]  /*7c80*/  LDC R0, c[0x0][0x428] ;  /* 0x00010a00ff007b82 */ /* 0x000e220000000800 */
[----:B------:R-:W5:Y:S04]  /*7c90*/  @!P1 LDG.E.128 R36, desc[UR38][R20.64] ;  /* 0x0000002614249981 */ /* 0x000f68000c1e1d00 */
[----:B------:R-:W5:Y:S01]  /*7ca0*/  @!P1 LDG.E.128 R40, desc[UR38][R26.64] ;  /* 0x000000261a289981 */ /* 0x000f62000c1e1d00 */
[----:B0-----:R-:W-:-:S13]  /*7cb0*/  ISETP.NE.AND P2, PT, R0, 0x1, PT ;  /* 0x000000010000780c */ /* 0x001fda0003f45270 */
[----:B------:R-:W0:Y:S08]  /*7cc0*/  @P2 LDC R8, c[0x0][0x42c] ;  /* 0x00010b00ff082b82 */ /* 0x000e300000000800 */
[----:B------:R-:W1:Y:S01]  /*7cd0*/  @P2 LDC R3, c[0x0][0x430] ;  /* 0x00010c00ff032b82 */ /* 0x000e620000000800 */
[----:B------:R-:W-:Y:S02]  /*7ce0*/  CS2R R32, SRZ ;  /* 0x0000000000207805 */ /* 0x000fe4000001ff00 */
[----:B------:R-:W-:-:S02]  /*7cf0*/  CS2R R34, SRZ ;  /* 0x0000000000227805 */ /* 0x000fc4000001ff00 */
[----:B------:R-:W-:Y:S02]  /*7d00*/  CS2R R28, SRZ ;  /* 0x00000000001c7805 */ /* 0x000fe4000001ff00 */
[----:B------:R-:W-:Y:S02]  /*7d10*/  CS2R R30, SRZ ;  /* 0x00000000001e7805 */ /* 0x000fe4000001ff00 */
[----:B------:R4:W5:Y:S04]  /*7d20*/  @!P0 LDG.E.128 R32, desc[UR38][R14.64] ;  /* 0x000000260e208981 */ /* 0x000968000c1e1d00 */
[----:B------:R1:W5:Y:S01]  /*7d30*/  @!P0 LDG.E.128 R28, desc[UR38][R12.64] ;  /* 0x000000260c1c8981 */ /* 0x000362000c1e1d00 */
[----:B----4-:R-:W-:Y:S02]  /*7d40*/  IMAD.MOV.U32 R14, RZ, RZ, R48 ;  /* 0x000000ffff0e7224 */ /* 0x010fe400078e0030 */
[----:B------:R-:W-:-:S02]  /*7d50*/  IMAD.MOV.U32 R15, RZ, RZ, R23 ;  /* 0x000000ffff0f7224 */ /* 0x000fc400078e0017 */
[----:B--2---:R-:W-:-:S04]  /*7d60*/  IMAD R0, R52, 0xc0, R17 ;  /* 0x000000c034007824 */ /* 0x004fc800078e0211 */
[----:B------:R-:W-:-:S04]  /*7d70*/  IMAD R45, R45, 0x60, R0 ;  /* 0x000000602d2d7824 */ /* 0x000fc800078e0200 */
[----:B0-----:R-:W-:-:S05]  /*7d80*/  @P2 IMAD.HI.U32 R0, R45, R8, RZ ;  /* 0x000000082d002227 */ /* 0x001fca00078e00ff */
[----:B-1----:R-:W-:-:S04]  /*7d90*/  @P2 SHF.R.U32.HI R45, RZ, R3, R0 ;  /* 0x00000003ff2d2219 */ /* 0x002fc80000011600 */
[----:B------:R-:W-:Y:S01]  /*7da0*/  SHF.R.S32.HI R3, RZ, 0x1f, R45 ;  /* 0x0000001fff037819 */ /* 0x000fe2000001142d */
[----:B------:R-:W-:-:S04]  /*7db0*/  IMAD.MOV.U32 R52, RZ, RZ, R50 ;  /* 0x000000ffff347224 */ /* 0x000fc800078e0032 */
[C---:B------:R-:W-:Y:S02]  /*7dc0*/  IMAD R0, R3.reuse, R4, RZ ;  /* 0x0000000403007224 */ /* 0x040fe400078e02ff */
[----:B------:R-:W-:Y:S02]  /*7dd0*/  IMAD R8, R3, R6, RZ ;  /* 0x0000000603087224 */ /* 0x000fe400078e02ff */
[----:B------:R-:W-:-:S04]  /*7de0*/  IMAD.WIDE.U32 R12, R45, R4, R52 ;  /* 0x000000042d0c7225 */ /* 0x000fc800078e0034 */
[----:B------:R-:W-:-:S04]  /*7df0*/  IMAD.WIDE.U32 R14, R45, R6, R14 ;  /* 0x000000062d0e7225 */ /* 0x000fc800078e000e */
[C---:B------:R-:W-:Y:S02]  /*7e00*/  IMAD R5, R45.reuse, R5, R0 ;  /* 0x000000052d057224 */ /* 0x040fe400078e0200 */
[----:B------:R-:W-:Y:S01]  /*7e10*/  IMAD R3, R45, R7, R8 ;  /* 0x000000072d037224 */ /* 0x000fe200078e0208 */
[----:B------:R-:W-:Y:S01]  /*7e20*/  LEA R4, P2, R12, UR4, 0x1 ;  /* 0x000000040c047c11 */ /* 0x000fe2000f8408ff */
[----:B------:R-:W-:Y:S01]  /*7e30*/  IMAD.IADD R5, R13, 0x1, R5 ;  /* 0x000000010d057824 */ /* 0x000fe200078e0205 */
[----:B------:R-:W-:Y:S02]  /*7e40*/  LEA R0, P3, R14, UR6, 0x1 ;  /* 0x000000060e007c11 */ /* 0x000fe4000f8608ff */
[----:B------:R-:W-:Y:S01]  /*7e50*/  IADD3 R3, R15, R3, RZ ;  /* 0x000000030f037210 */ /* 0x000fe20007ffe0ff */
[----:B------:R-:W-:Y:S01]  /*7e60*/  UMOV UR4, 0xffffffff ;  /* 0xffffffff00047882 */ /* 0x000fe20000000000 */
[----:B------:R-:W-:Y:S02]  /*7e70*/  LEA.HI.X R5, R12, UR5, R5, 0x1, P2 ;  /* 0x000000050c057c11 */ /* 0x000fe400090f0c05 */
[----:B------:R-:W-:-:S02]  /*7e80*/  LEA.HI.X R3, R14, UR7, R3, 0x1, P3 ;  /* 0x000000070e037c11 */ /* 0x000fc400098f0c03 */
[----:B---3--:R-:W-:Y:S01]  /*7e90*/  LEA.HI R6, R54, R54, RZ, 0x1 ;  /* 0x0000003636067211 */ /* 0x008fe200078f08ff */
[----:B------:R-:W-:Y:S06]  /*7ea0*/  BRA.DIV UR4, `(.L_x_11677) ;  /* 0x0000016604187947 */ /* 0x000fec000b800000 */
.L_x_11934:
[----:B------:R-:W-:-:S03]  /*7eb0*/  UMOV UR4, 0xffffffff ;  /* 0xffffffff00047882 */ /* 0x000fc60000000000 */
[----:B------:R-:W-:Y:S05]  /*7ec0*/  BRA.DIV UR4, `(.L_x_11678) ;  /* 0x0000016604387947 */ /* 0x000fea000b800000 */
.L_x_11937:
[----:B------:R-:W-:-:S03]  /*7ed0*/  UMOV UR4, 0xffffffff ;  /* 0xffffffff00047882 */ /* 0x000fc60000000000 */
[----:B------:R-:W-:Y:S05]  /*7ee0*/  BRA.DIV UR4, `(.L_x_11679) ;  /* 0x0000016604587947 */ /* 0x000fea000b800000 */
.L_x_11940:
[----:B------:R-:W-:-:S03]  /*7ef0*/  UMOV UR4, 0xffffffff ;  /* 0xffffffff00047882 */ /* 0x000fc60000000000 */
[----:B------:R-:W-:Y:S05]  /*7f00*/  BRA.DIV UR4, `(.L_x_11680) ;  /* 0x0000016604787947 */ /* 0x000fea000b800000 */
.L_x_11943:
[----:B------:R-:W-:-:S03]  /*7f10*/  UMOV UR4, 0xffffffff ;  /* 0xffffffff00047882 */ /* 0x000fc60000000000 */
[----:B------:R-:W-:Y:S05]  /*7f20*/  BRA.DIV UR4, `(.L_x_11681) ;  /* 0x0000016604987947 */ /* 0x000fea000b800000 */
.L_x_11946:
[----:B------:R-:W-:Y:S01]  /*7f30*/  UMOV UR4, 0xffffffff ;  /* 0xffffffff00047882 */ /* 0x000fe20000000000 */
[----:B------:R-:W-:Y:S02]  /*7f40*/  LOP3.LUT R6, R6, 0xfffffffe, RZ, 0xc0, !PT ;  /* 0xfffffffe06067812 */ /* 0x000fe400078ec0ff */
[----:B------:R-:W-:Y:S05]  /*7f50*/  BRA.DIV UR4, `(.L_x_11682) ;  /* 0x0000016604b47947 */ /* 0x000fea000b800000 */
.L_x_11949:
[----:B------:R-:W-:Y:S01]  /*7f60*/  UMOV UR4, 0xffffffff ;  /* 0xffffffff00047882 */ /* 0x000fe20000000000 */
[----:B------:R-:W-:Y:S02]  /*7f70*/  IMAD.IADD R5, R54, 0x1, -R6 ;  /* 0x0000000136057824 */ /* 0x000fe400078e0a06 */
[----:B------:R-:W-:Y:S05]  /*7f80*/  BRA.DIV UR4, `(.L_x_11683) ;  /* 0x0000016604d07947 */ /* 0x000fea000b800000 */
.L_x_11952:
[----:B------:R-:W-:Y:S01]  /*7f90*/  UMOV UR4, 0xffffffff ;  /* 0xffffffff00047882 */ /* 0x000fe20000000000 */
[----:B------:R-:W-:Y:S02]  /*7fa0*/  SHF.L.U32 R5, R5, 0x1f, RZ ;  /* 0x0000001f05057819 */ /* 0x000fe400000006ff */
[----:B------:R-:W-:Y:S05]  /*7fb0*/  BRA.DIV UR4, `(.L_x_11684) ;  /* 0x0000016604ec7947 */ /* 0x000fea000b800000 */
.L_x_11955:
[----:B------:R-:W0:Y:S01]  /*7fc0*/  SYNCS.PHASECHK.TRANS64.TRYWAIT P2, [R2+URZ+0x16800], R5 ;  /* 0x01680005020075a7 */ /* 0x000e22000804017f */
[----:B-----5:R-:W-:Y:S01]  /*7fd0*/  IMAD.MOV.U32 R3, RZ, RZ, R29 ;  /* 0x000000ffff037224 */ /* 0x020fe200078e001d */
[----:B------:R-:W-:Y:S01]  /*7fe0*/  BSSY B1, `(.L_x_11685) ;  /* 0x000001c000017945 */ /* 0x000fe20003800000 */
[----:B------:R-:W-:Y:S02]  /*7ff0*/  IMAD.MOV.U32 R0, RZ, RZ, R28 ;  /* 0x000000ffff007224 */ /* 0x000fe400078e001c */
        /* <DEDUP_REMOVED lines=22> */
[----:B------:R-:W-:Y:S01]  /*8160*/  IMAD.IADD R13, R46, 0x1, R9 ;  /* 0x000000012e0d7824 */ /* 0x000fe200078e0209 */
[----:B------:R-:W-:Y:S02]  /*8170*/  PRMT R3, R3, 0x5410, R4 ;  /* 0x0000541003037816 */ /* 0x000fe40000000004 */
[----:B------:R-:W-:Y:S01]  /*8180*/  PRMT R12, R6, 0x7610, R12 ;  /* 0x00007610060c7816 */ /* 0x000fe2000000000c */
[----:B0-----:R-:W-:Y:S06]  /*8190*/  @!P2 BRA `(.L_x_11686) ;  /* 0x00000164009ca947 */ /* 0x001fec0003800000 */
.L_x_11956:
[----:B------:R-:W-:Y:S05]  /*81a0*/  BSYNC B1 ;  /* 0x0000000000017941 */ /* 0x000fea0003800000 */
.L_x_11685:
[----:B------:R-:W-:Y:S01]  /*81b0*/  BSSY B1, `(.L_x_11687) ;  /* 0x0000068000017945 */ /* 0x000fe20003800000 */
[----:B------:R-:W-:Y:S01]  /*81c0*/  IMAD.MOV.U32 R14, RZ, RZ, R42 ;  /* 0x000000ffff0e7224 */ /* 0x000fe200078e002a */
[----:B------:R-:W-:Y:S02]  /*81d0*/  MOV R15, R43 ;  /* 0x0000002b000f7202 */ /* 0x000fe40000000f00 */
[----:B------:R-:W-:Y:S01]  /*81e0*/  LOP3.LUT R13, R13, 0x38, RZ, 0xc0, !PT ;  /* 0x000000380d0d7812 */ /* 0x000fe200078ec0ff */
[----:B------:R-:W-:Y:S06]  /*81f0*/  @P0 BRA `(.L_x_11688) ;  /* 0x00000004008c0947 */ /* 0x000fec0003800000 */
[----:B------:R-:W1:Y:S01]  /*8200*/  S2R R4, SR_TID.X ;  /* 0x0000000000047919 */ /* 0x000e620000002100 */
[----:B------:R-:W-:Y:S01]  /*8210*/  IMAD.SHL.U32 R10, R10, 0x40, RZ ;  /* 0x000000400a0a7824 */ /* 0x000fe200078e00ff */
[----:B------:R-:W-:Y:S01]  /*8220*/  SHF.R.U64 R53, R32, 0x10, R33 ;  /* 0x0000001020357819 */ /* 0x000fe20000001221 */
[--C-:B------:R-:W-:Y:S01]  /*8230*/  HADD2.F32 R32, -RZ, R27.reuse.H0_H0 ;  /* 0x2000001bff207230 */ /* 0x100fe20000004100 */
[--C-:B------:R-:W-:Y:S02]  /*8240*/  SHF.R.U64 R54, R30, 0x10, R31.reuse ;  /* 0x000000101e367819 */ /* 0x100fe4000000121f */
[----:B------:R-:W-:Y:S02]  /*8250*/  LOP3.LUT R10, R10, 0x1c0, RZ, 0xc0, !PT ;  /* 0x000001c00a0a7812 */ /* 0x000fe400078ec0ff */
[----:B------:R-:W-:Y:S01]  /*8260*/  SHF.R.U32.HI R50, RZ, 0x10, R31 ;  /* 0x00000010ff327819 */ /* 0x000fe2000001161f */
[----:B------:R-:W-:Y:S01]  /*8270*/  HADD2.F32 R31, -RZ, R27.H1_H1 ;  /* 0x3000001bff1f7230 */ /* 0x000fe20000004100 */
[----:B------:R-:W-:-:S02]  /*8280*/  LOP3.LUT R46, R10, 0x38, R46, 0xf8, !PT ;  /* 0x000000380a2e7812 */ /* 0x000fc400078ef82e */
[--C-:B------:R-:W-:Y:S02]  /*8290*/  SHF.R.U32.HI R7, RZ, 0x3, R10.reuse ;  /* 0x00000003ff077819 */ /* 0x100fe4000001160a */
[----:B------:R-:W-:Y:S02]  /*82a0*/  SHF.R.U32.HI R33, RZ, 0x10, R33 ;  /* 0x00000010ff217819 */ /* 0x000fe40000011621 */
[----:B------:R-:W-:Y:S02]  /*82b0*/  LOP3.LUT R46, R46, R7, RZ, 0x3c, !PT ;  /* 0x000000072e2e7212 */ /* 0x000fe400078e3cff */
[----:B------:R-:W-:Y:S01]  /*82c0*/  LOP3.LUT R8, R7, R13, R10, 0x1e, !PT ;  /* 0x0000000d07087212 */ /* 0x000fe200078e1e0a */
[----:B------:R-:W-:Y:S01]  /*82d0*/  HADD2.F32 R33, -RZ, R33.H0_H0 ;  /* 0x20000021ff217230 */ /* 0x000fe20000004100 */
[----:B------:R-:W-:Y:S02]  /*82e0*/  SHF.R.U64 R55, R28, 0x10, R29 ;  /* 0x000000101c377819 */ /* 0x000fe4000000121d */
[--C-:B------:R-:W-:Y:S01]  /*82f0*/  SHF.R.U64 R51, R34, 0x10, R35.reuse ;  /* 0x0000001022337819 */ /* 0x100fe20000001223 */
[----:B------:R-:W-:Y:S01]  /*8300*/  HADD2.F32 R34, -RZ, R56.H0_H0 ;  /* 0x20000038ff227230 */ /* 0x000fe20000004100 */
[----:B------:R-:W-:Y:S01]  /*8310*/  SHF.R.U32.HI R48, RZ, 0x10, R35 ;  /* 0x00000010ff307819 */ /* 0x000fe20000011623 */
[----:B-1----:R-:W-:-:S05]  /*8320*/  VIADD R4, R4, 0xffffff80 ;  /* 0xffffff8004047836 */ /* 0x002fca0000000000 */
[----:B------:R-:W-:-:S04]  /*8330*/  SHF.R.S32.HI R9, RZ, 0x1f, R4 ;  /* 0x0000001fff097819 */ /* 0x000fc80000011404 */
[----:B------:R-:W-:-:S04]  /*8340*/  LEA.HI R9, R9, R4, RZ, 0x5 ;  /* 0x0000000409097211 */ /* 0x000fc800078f28ff */
[----:B------:R-:W-:-:S05]  /*8350*/  SHF.R.S32.HI R9, RZ, 0x5, R9 ;  /* 0x00000005ff097819 */ /* 0x000fca0000011409 */
[C---:B0-----:R-:W-:Y:S01]  /*8360*/  IMAD R5, R9.reuse, 0x200, R46 ;  /* 0x0000020009057824 */ /* 0x041fe200078e022e */
[----:B------:R-:W-:Y:S01]  /*8370*/  SHF.R.U32.HI R46, RZ, 0x10, R29 ;  /* 0x00000010ff2e7819 */ /* 0x000fe2000001161d */
[----:B------:R-:W-:Y:S02]  /*8380*/  IMAD R9, R9, 0x200, R8 ;  /* 0x0000020009097824 */ /* 0x000fe400078e0208 */
[--C-:B------:R-:W-:Y:S02]  /*8390*/  IMAD R47, R5, 0x2, R2.reuse ;  /* 0x00000002052f7824 */ /* 0x100fe400078e0202 */
[----:B------:R-:W-:-:S03]  /*83a0*/  IMAD R49, R9, 0x2, R2 ;  /* 0x0000000209317824 */ /* 0x000fc600078e0202 */
[----:B------:R-:W0:Y:S04]  /*83b0*/  LDS.128 R4, [R47+0x8400] ;  /* 0x008400002f047984 */ /* 0x000e280000000c00 */
[----:B------:R-:W1:Y:S01]  /*83c0*/  LDS.128 R8, [R49+0x8400] ;  /* 0x0084000031087984 */ /* 0x000e620000000c00 */
        /* <DEDUP_REMOVED lines=9> */
[C---:B------:R-:W-:Y:S01]  /*8460*/  FFMA.FTZ R35, R20.reuse, R31, -R35 ;  /* 0x0000001f14237223 */ /* 0x040fe20000010823 */
[----:B------:R-:W-:Y:S01]  /*8470*/  FFMA.FTZ R45, R20, R32, R45 ;  /* 0x00000020142d7223 */ /* 0x000fe2000001002d */
[----:B------:R-:W-:Y:S02]  /*8480*/  HADD2.F32 R23, -RZ, R7.H0_H0 ;  /* 0x20000007ff177230 */ /* 0x000fe40000004100 */
[----:B------:R-:W-:Y:S01]  /*8490*/  FMUL.FTZ R28, R28, R27 ;  /* 0x0000001b1c1c7220 */ /* 0x000fe20000410000 */
[----:B------:R-:W-:-:S02]  /*84a0*/  HADD2.F32 R20, -RZ, R57.H1_H1 ;  /* 0x30000039ff147230 */ /* 0x000fc40000004100 */
[----:B------:R-:W-:Y:S01]  /*84b0*/  FMUL.FTZ R32, R29, R34 ;  /* 0x000000221d207220 */ /* 0x000fe20000410000 */
[C---:B------:R-:W-:Y:S01]  /*84c0*/  FFMA.FTZ R46, R21.reuse, R27, -R46 ;  /* 0x0000001b152e7223 */ /* 0x040fe2000001082e */
        /* <DEDUP_REMOVED lines=21> */
[----:B------:R-:W-:Y:S01]  /*8620*/  FFMA.FTZ R34, R5, R20, -R34 ;  /* 0x0000001405227223 */ /* 0x000fe20000010822 */
[----:B------:R-:W-:-:S02]  /*8630*/  HADD2.F32 R7, -RZ, R6.H0_H0 ;  /* 0x20000006ff077230 */ /* 0x000fc40000004100 */
        /* <DEDUP_REMOVED lines=27> */
[----:B------:R1:W-:Y:S01]  /*87f0*/  STS.128 [R47+0x8400], R4 ;  /* 0x008400042f007388 */ /* 0x0003e20000000c00 */
[----:B------:R-:W-:Y:S02]  /*8800*/  F2FP.F16.F32.PACK_AB R8, R27, R32 ;  /* 0x000000201b08723e */ /* 0x000fe400000000ff */
[----:B------:R-:W-:-:S05]  /*8810*/  F2FP.F16.F32.PACK_AB R10, R21, R20 ;  /* 0x00000014150a723e */ /* 0x000fca00000000ff */
[----:B------:R1:W-:Y:S02]  /*8820*/  STS.128 [R49+0x8400], R8 ;  /* 0x0084000831007388 */ /* 0x0003e40000000c00 */
.L_x_11688:
[----:B------:R-:W-:Y:S05]  /*8830*/  BSYNC B1 ;  /* 0x0000000000017941 */ /* 0x000fea0003800000 */
.L_x_11687:
[----:B------:R-:W-:Y:S01]  /*8840*/  PRMT R46, R14, 0x5410, R15 ;  /* 0x000054100e2e7816 */ /* 0x000fe2000000000f */
[----:B------:R-:W-:Y:S06]  /*8850*/  @P1 BRA `(.L_x_11674) ;  /* 0x0000000400741947 */ /* 0x000fec0003800000 */
[----:B-1----:R-:W2:Y:S01]  /*8860*/  LDL R8, [R1+0x28] ;  /* 0x0000280001087983 */ /* 0x002ea20000100800 */
[----:B------:R-:W-:-:S03]  /*8870*/  VIADD R4, R17, 0x60 ;  /* 0x0000006011047836 */ /* 0x000fc60000000000 */
[----:B------:R-:W3:Y:S01]  /*8880*/  LDL R47, [R1+0x3c] ;  /* 0x00003c00012f7983 */ /* 0x000ee20000100800 */
[----:B------:R-:W-:-:S05]  /*8890*/  IMAD.SHL.U32 R4, R4, 0x40, RZ ;  /* 0x0000004004047824 */ /* 0x000fca00078e00ff */
[----:B------:R-:W-:-:S04]  /*88a0*/  LOP3.LUT R4, R4, 0x1c0, RZ, 0xc0, !PT ;  /* 0x000001c004047812 */ /* 0x000fc800078ec0ff */
[----:B0-----:R-:W-:-:S04]  /*88b0*/  SHF.R.U32.HI R5, RZ, 0x3, R4 ;  /* 0x00000003ff057819 */ /* 0x001fc80000011604 */
[----:B------:R-:W-:Y:S01]  /*88c0*/  LOP3.LUT R13, R5, R13, R4, 0x1e, !PT ;  /* 0x0000000d050d7212 */ /* 0x000fe200078e1e04 */
[--C-:B------:R-:W-:Y:S01]  /*88d0*/  HADD2.F32 R29, -RZ, R12.reuse.H1_H1 ;  /* 0x3000000cff1d7230 */ /* 0x100fe20000004100 */
[----:B------:R-:W-:Y:S01]  /*88e0*/  SHF.R.U32.HI R28, RZ, 0x10, R37 ;  /* 0x00000010ff1c7819 */ /* 0x000fe20000011625 */
[----:B------:R-:W-:Y:S01]  /*88f0*/  HADD2.F32 R31, -RZ, R12.H0_H0 ;  /* 0x2000000cff1f7230 */ /* 0x000fe20000004100 */
[----:B------:R-:W-:Y:S01]  /*8900*/  SHF.R.U32.HI R32, RZ, 0x10, R41 ;  /* 0x00000010ff207819 */ /* 0x000fe20000011629 */
[----:B------:R-:W-:Y:S02]  /*8910*/  HADD2.F32 R30, -RZ, R3.H1_H1 ;  /* 0x30000003ff1e7230 */ /* 0x000fe40000004100 */
[----:B------:R-:W-:Y:S02]  /*8920*/  HADD2.F32 R28, -RZ, R28.H0_H0 ;  /* 0x2000001cff1c7230 */ /* 0x000fe40000004100 */
[----:B------:R-:W-:Y:S01]  /*8930*/  HADD2.F32 R32, -RZ, R32.H0_H0 ;  /* 0x20000020ff207230 */ /* 0x000fe20000004100 */
[----:B------:R-:W-:-:S02]  /*8940*/  SHF.R.U64 R45, R36, 0x10, R37 ;  /* 0x00000010242d7819 */ /* 0x000fc40000001225 */
[----:B------:R-:W-:Y:S02]  /*8950*/  SHF.R.U64 R40, R40, 0x10, R41 ;  /* 0x0000001028287819 */ /* 0x000fe40000001229 */
[----:B------:R-:W-:Y:S02]  /*8960*/  SHF.R.U64 R41, R38, 0x10, R39 ;  /* 0x0000001026297819 */ /* 0x000fe40000001227 */
[----:B------:R-:W-:Y:S02]  /*8970*/  SHF.R.U64 R37, R42, 0x10, R43 ;  /* 0x000000102a257819 */ /* 0x000fe4000000122b */
[----:B------:R-:W-:Y:S02]  /*8980*/  SHF.R.U32.HI R38, RZ, 0x10, R39 ;  /* 0x00000010ff267819 */ /* 0x000fe40000011627 */
[----:B------:R-:W-:Y:S01]  /*8990*/  SHF.R.U32.HI R42, RZ, 0x10, R43 ;  /* 0x00000010ff2a7819 */ /* 0x000fe2000001162b */
[----:B--2---:R-:W-:-:S04]  /*89a0*/  IMAD.IADD R13, R8, 0x1, R13 ;  /* 0x00000001080d7824 */ /* 0x004fc800078e020d */
[----:B------:R-:W-:Y:S01]  /*89b0*/  IMAD R13, R13, 0x2, R2 ;  /* 0x000000020d0d7824 */ /* 0x000fe200078e0202 */
[----:B---3--:R-:W0:Y:S04]  /*89c0*/  LDS.128 R4, [R47+0x8400] ;  /* 0x008400002f047984 */ /* 0x008e280000000c00 */
[----:B------:R-:W1:Y:S01]  /*89d0*/  LDS.128 R8, [R13+0x8400] ;  /* 0x008400000d087984 */ /* 0x000e620000000c00 */
[----:B0-----:R-:W-:Y:S02]  /*89e0*/  HADD2.F32 R14, -RZ, R5.H0_H0 ;  /* 0x20000005ff0e7230 */ /* 0x001fe40000004100 */
[--C-:B-1----:R-:W-:Y:S02]  /*89f0*/  HADD2.F32 R12, -RZ, R9.reuse.H0_H0 ;  /* 0x20000009ff0c7230 */ /* 0x102fe40000004100 */
[----:B------:R-:W-:-:S02]  /*8a00*/  HADD2.F32 R23, -RZ, R9.H1_H1 ;  /* 0x30000009ff177230 */ /* 0x000fc40000004100 */
[----:B------:R-:W-:Y:S02]  /*8a10*/  HADD2.F32 R9, -RZ, R8.H0_H0 ;  /* 0x20000008ff097230 */ /* 0x000fe40000004100 */
[C---:B------:R-:W-:Y:S01]  /*8a20*/  FMUL.FTZ R33, R12.reuse, R31 ;  /* 0x0000001f0c217220 */ /* 0x040fe20000410000 */
[-C--:B------:R-:W-:Y:S01]  /*8a30*/  FMUL.FTZ R35, R12, R29.reuse ;  /* 0x0000001d0c237220 */ /* 0x080fe20000410000 */
[----:B------:R-:W-:Y:S02]  /*8a40*/  HADD2.F32 R15, -RZ, R5.H1_H1 ;  /* 0x30000005ff0f7230 */ /* 0x000fe40000004100 */
[----:B------:R-:W-:Y:S01]  /*8a50*/  FMUL.FTZ R34, R23, R32 ;  /* 0x0000002017227220 */ /* 0x000fe20000410000 */
[----:B------:R-:W-:Y:S02]  /*8a60*/  HADD2.F32 R5, -RZ, R4.H0_H0 ;  /* 0x20000004ff057230 */ /* 0x000fe40000004100 */
[C---:B------:R-:W-:Y:S01]  /*8a70*/  FFMA.FTZ R33, R14.reuse, R29, -R33 ;  /* 0x0000001d0e217223 */ /* 0x040fe20000010821 */
[----:B------:R-:W-:Y:S01]  /*8a80*/  FFMA.FTZ R35, R14, R31, R35 ;  /* 0x0000001f0e237223 */ /* 0x000fe20000010023 */
[----:B------:R-:W-:-:S02]  /*8a90*/  HADD2.F32 R12, -RZ, R3.H0_H0 ;  /* 0x20000003ff0c7230 */ /* 0x000fc40000004100 */
[----:B------:R-:W-:Y:S01]  /*8aa0*/  FMUL.FTZ R36, R23, R28 ;  /* 0x0000001c17247220 */ /* 0x000fe20000410000 */
[----:B------:R-:W-:Y:S01]  /*8ab0*/  FMUL.FTZ R14, R9, R30 ;  /* 0x0000001e090e7220 */ /* 0x000fe20000410000 */
[C---:B------:R-:W-:Y:S01]  /*8ac0*/  FFMA.FTZ R34, R15.reuse, R28, -R34 ;  /* 0x0000001c0f227223 */ /* 0x040fe20000010822 */
[----:B------:R-:W-:Y:S02]  /*8ad0*/  HADD2.F32 R26, -RZ, R10.H0_H0 ;  /* 0x2000000aff1a7230 */ /* 0x000fe40000004100 */
[----:B------:R-:W-:Y:S01]  /*8ae0*/  FFMA.FTZ R36, R15, R32, R36 ;  /* 0x000000200f247223 */ /* 0x000fe20000010024 */
[----:B------:R-:W-:Y:S02]  /*8af0*/  HADD2.F32 R23, -RZ, R46.H0_H0 ;  /* 0x2000002eff177230 */ /* 0x000fe40000004100 */
[-C--:B------:R-:W-:Y:S01]  /*8b00*/  FMUL.FTZ R9, R9, R12.reuse ;  /* 0x0000000c09097220 */ /* 0x080fe20000410000 */
[----:B------:R-:W-:Y:S01]  /*8b10*/  FFMA.FTZ R15, R5, R12, -R14 ;  /* 0x0000000c050f7223 */ /* 0x000fe2000001080e */
[----:B------:R-:W-:-:S02]  /*8b20*/  HADD2.F32 R3, -RZ, R0.H1_H1 ;  /* 0x30000000ff037230 */ /* 0x000fc40000004100 */
[----:B------:R-:W-:Y:S02]  /*8b30*/  HADD2.F32 R27, -RZ, R11.H0_H0 ;  /* 0x2000000bff1b7230 */ /* 0x000fe40000004100 */
[----:B------:R-:W-:Y:S02]  /*8b40*/  HADD2.F32 R14, -RZ, R46.H1_H1 ;  /* 0x3000002eff0e7230 */ /* 0x000fe40000004100 */
[----:B------:R-:W-:Y:S01]  /*8b50*/  FFMA.FTZ R30, R5, R30, R9 ;  /* 0x0000001e051e7223 */ /* 0x000fe20000010009 */
[----:B------:R-:W-:Y:S02]  /*8b60*/  HADD2.F32 R20, -RZ, R6.H0_H0 ;  /* 0x20000006ff147230 */ /* 0x000fe40000004100 */
[C---:B------:R-:W-:Y:S01]  /*8b70*/  FMUL.FTZ R5, R26.reuse, R23 ;  /* 0x000000171a057220 */ /* 0x040fe20000410000 */
[----:B------:R-:W-:Y:S02]  /*8b80*/  HADD2.F32 R21, -RZ, R7.H0_H0 ;  /* 0x20000007ff157230 */ /* 0x000fe40000004100 */
[----:B------:R-:W-:Y:S01]  /*8b90*/  FMUL.FTZ R9, R26, R3 ;  /* 0x000000031a097220 */ /* 0x000fe20000410000 */
[----:B------:R-:W-:-:S02]  /*8ba0*/  HADD2.F32 R0, -RZ, R0.H0_H0 ;  /* 0x20000000ff007230 */ /* 0x000fc40000004100 */
[C---:B------:R-:W-:Y:S01]  /*8bb0*/  FMUL.FTZ R32, R27.reuse, R14 ;  /* 0x0000000e1b207220 */ /* 0x040fe20000410000 */
[----:B------:R-:W-:Y:S02]  /*8bc0*/  HADD2.F32 R11, -RZ, R11.H1_H1 ;  /* 0x3000000bff0b7230 */ /* 0x000fe40000004100 */
[----:B------:R-:W-:Y:S02]  /*8bd0*/  HADD2.F32 R26, -RZ, R42.H0_H0 ;  /* 0x2000002aff1a7230 */ /* 0x000fe40000004100 */
[----:B------:R-:W-:Y:S02]  /*8be0*/  HADD2.F32 R12, -RZ, R38.H0_H0 ;  /* 0x20000026ff0c7230 */ /* 0x000fe40000004100 */
[----:B------:R-:W-:Y:S01]  /*8bf0*/  FFMA.FTZ R28, R20, R3, -R5 ;  /* 0x00000003141c7223 */ /* 0x000fe20000010805 */
[-C--:B------:R-:W-:Y:S01]  /*8c00*/  FMUL.FTZ R27, R27, R0.reuse ;  /* 0x000000001b1b7220 */ /* 0x080fe20000410000 */
[----:B------:R-:W-:Y:S01]  /*8c10*/  FFMA.FTZ R32, R21, R0, -R32 ;  /* 0x0000000015207223 */ /* 0x000fe20000010820 */
[----:B------:R-:W-:-:S02]  /*8c20*/  HADD2.F32 R7, -RZ, R7.H1_H1 ;  /* 0x30000007ff077230 */ /* 0x000fc40000004100 */
[----:B------:R-:W-:Y:S01]  /*8c30*/  FFMA.FTZ R20, R20, R23, R9 ;  /* 0x0000001714147223 */ /* 0x000fe20000010009 */
[C---:B------:R-:W-:Y:S01]  /*8c40*/  FMUL.FTZ R38, R11.reuse, R26 ;  /* 0x0000001a0b267220 */ /* 0x040fe20000410000 */
[----:B------:R-:W-:Y:S01]  /*8c50*/  FMUL.FTZ R0, R11, R12 ;  /* 0x0000000c0b007220 */ /* 0x000fe20000410000 */
[----:B------:R-:W-:Y:S02]  /*8c60*/  HADD2.F32 R8, -RZ, R8.H1_H1 ;  /* 0x30000008ff087230 */ /* 0x000fe40000004100 */
[----:B------:R-:W-:Y:S02]  /*8c70*/  HADD2.F32 R10, -RZ, R10.H1_H1 ;  /* 0x3000000aff0a7230 */ /* 0x000fe40000004100 */
[----:B------:R-:W-:Y:S02]  /*8c80*/  HADD2.F32 R9, -RZ, R40.H0_H0 ;  /* 0x20000028ff097230 */ /* 0x000fe40000004100 */
[----:B------:R-:W-:Y:S02]  /*8c90*/  HADD2.F32 R11, -RZ, R37.H0_H0 ;  /* 0x20000025ff0b7230 */ /* 0x000fe40000004100 */
[----:B------:R-:W-:-:S02]  /*8ca0*/  HADD2.F32 R3, -RZ, R45.H0_H0 ;  /* 0x2000002dff037230 */ /* 0x000fc40000004100 */
        /* <DEDUP_REMOVED lines=24> */
.L_x_11674:
[----:B------:R-:W-:Y:S05]  /*8e30*/  BSYNC B0 ;  /* 0x0000000000007941 */ /* 0x000fea0003800000 */
.L_x_11654:
        /* <DEDUP_REMOVED lines=8> */
.L_x_11651:
[----:B-12---:R-:W-:-:S05]  /*8ec0*/  IMAD.U32 R0, RZ, RZ, UR37 ;  /* 0x00000025ff007e24 */ /* 0x006fca000f8e00ff */
[----:B------:R-:W-:-:S13]  /*8ed0*/  ISETP.NE.AND P0, PT, R0, 0x3, PT ;  /* 0x000000030000780c */ /* 0x000fda0003f05270 */
[----:B------:R-:W-:Y:S05]  /*8ee0*/  @!P0 BRA `(.L_x_11689) ;  /* 0x0000000000048947 */ /* 0x000fea0003800000 */
[----:B------:R-:W-:Y:S01]  /*8ef0*/  BPT.TRAP 0x1 ;  /* 0x000000040000795c */ /* 0x000fe20000300000 */
.L_x_11689:
[----:B------:R-:W-:Y:S01]  /*8f00*/  IMAD R89, R16, 0x8, R2 ;  /* 0x0000000810597824 */ /* 0x000fe200078e0202 */
[----:B------:R-:W-:-:S04]  /*8f10*/  SHF.L.U32 R0, R19, 0x1f, RZ ;  /* 0x0000001f13007819 */ /* 0x000fc800000006ff */
[----:B------:R1:W2:Y:S01]  /*8f20*/  SYNCS.PHASECHK.TRANS64.TRYWAIT P2, [R89+URZ+0x16830], R0 ;  /* 0x01683000590075a7 */ /* 0x0002a2000804017f */
[----:B------:R-:W-:Y:S05]  /*8f30*/  @!P0 BRA `(.L_x_11690) ;  /* 0x0000000000048947 */ /* 0x000fea0003800000 */
[----:B------:R-:W-:Y:S01]  /*8f40*/  BPT.TRAP 0x1 ;  /* 0x000000040000795c */ /* 0x000fe20000300000 */
.L_x_11690:
[----:B0-----:R-:W0:Y:S01]  /*8f50*/  S2R R3, SR_TID.X ;  /* 0x0000000000037919 */ /* 0x001e220000002100 */
[----:B------:R-:W-:Y:S01]  /*8f60*/  LOP3.LUT R44, R44, 0xffffff80, RZ, 0xc0, !PT ;  /* 0xffffff802c2c7812 */ /* 0x000fe200078ec0ff */
[----:B---3--:R-:W3:Y:S01]  /*8f70*/  S2R R7, SR_TID.X ;  /* 0x0000000000077919 */ /* 0x008ee20000002100 */
[----:B0-----:R-:W-:-:S04]  /*8f80*/  VIADD R3, R3, 0xffffff80 ;  /* 0xffffff8003037836 */ /* 0x001fc80000000000 */
[----:B------:R-:W-:Y:S01]  /*8f90*/  IMAD.IADD R44, R3, 0x1, -R44 ;  /* 0x00000001032c7824 */ /* 0x000fe200078e0a2c */
[----:B---3--:R-:W-:-:S04]  /*8fa0*/  LOP3.LUT R8, R7, 0x7f, RZ, 0xc0, !PT ;  /* 0x0000007f07087812 */ /* 0x008fc800078ec0ff */
[----:B------:R-:W-:Y:S02]  /*8fb0*/  SHF.R.S32.HI R5, RZ, 0x1f, R44 ;  /* 0x0000001fff057819 */ /* 0x000fe4000001142c */
[----:B------:R-:W-:Y:S02]  /*8fc0*/  ISETP.NE.AND P1, PT, R8, RZ, PT ;  /* 0x000000ff0800720c */ /* 0x000fe40003f25270 */
[CC--:B------:R-:W-:Y:S02]  /*8fd0*/  LEA.HI R3, R5.reuse, R44.reuse, RZ, 0x2 ;  /* 0x0000002c05037211 */ /* 0x0c0fe400078f10ff */
[----:B------:R-:W-:Y:S02]  /*8fe0*/  LEA.HI R5, R5, R44, RZ, 0x5 ;  /* 0x0000002c05057211 */ /* 0x000fe400078f28ff */
[--C-:B------:R-:W-:Y:S02]  /*8ff0*/  SHF.R.S32.HI R4, RZ, 0x2, R3.reuse ;  /* 0x00000002ff047819 */ /* 0x100fe40000011403 */
[----:B------:R-:W-:-:S02]  /*9000*/  SHF.R.S32.HI R3, RZ, 0x1f, R3 ;  /* 0x0000001fff037819 */ /* 0x000fc40000011403 */
[----:B------:R-:W-:Y:S02]  /*9010*/  SHF.R.S32.HI R5, RZ, 0x5, R5 ;  /* 0x00000005ff057819 */ /* 0x000fe40000011405 */
[----:B------:R-:W-:Y:S01]  /*9020*/  LEA.HI R6, R3, R4, RZ, 0x3 ;  /* 0x0000000403067211 */ /* 0x000fe200078f18ff */
[----:B------:R-:W-:-:S03]  /*9030*/  IMAD.HI R3, R24, 0x55555556, RZ ;  /* 0x5555555618037827 */ /* 0x000fc600078e02ff */
[----:B------:R-:W-:Y:S02]  /*9040*/  LOP3.LUT R7, R6, 0xfffffff8, RZ, 0xc0, !PT ;  /* 0xfffffff806077812 */ /* 0x000fe400078ec0ff */
[----:B------:R-:W-:-:S03]  /*9050*/  LEA.HI R3, R3, R3, RZ, 0x1 ;  /* 0x0000000303037211 */ /* 0x000fc600078f08ff */
[----:B------:R-:W-:Y:S02]  /*9060*/  IMAD.IADD R4, R4, 0x1, -R7 ;  /* 0x0000000104047824 */ /* 0x000fe400078e0a07 */
[----:B------:R-:W-:Y:S02]  /*9070*/  IMAD R3, R3, -0x3, R24 ;  /* 0xfffffffd03037824 */ /* 0x000fe400078e0218 */
[----:B------:R-:W-:Y:S01]  /*9080*/  IMAD R4, R5, 0x10, R4 ;  /* 0x0000001005047824 */ /* 0x000fe200078e0204 */
[----:B--2---:R-:W-:Y:S06]  /*9090*/  @P2 BRA `(.L_x_11691) ;  /* 0x0000000000082947 */ /* 0x004fec0003800000 */
[----:B------:R-:W0:Y:S02]  /*90a0*/  SYNCS.PHASECHK.TRANS64.TRYWAIT P2, [R89+URZ+0x16830], R0 ;  /* 0x01683000590075a7 */ /* 0x000e24000804017f */
[----:B0-----:R-:W-:Y:S05]  /*90b0*/  @!P2 BRA `(.L_x_11692) ;  /* 0x0000015400e8a947 */ /* 0x001fea0003800000 */
.L_x_11691:
[----:B------:R-:W-:Y:S05]  /*90c0*/  WARPSYNC.ALL ;  /* 0x0000000000007948 */ /* 0x000fea0003800000 */
[----:B------:R-:W-:Y:S01]  /*90d0*/  IMAD R156, R3, 0x40, R4 ;  /* 0x00000040039c7824 */ /* 0x000fe200078e0204 */
[----:B01----:R-:W-:Y:S02]  /*90e0*/  IADD3 R0, R2, 0xe400, RZ ;  /* 0x0000e40002007810 */ /* 0x003fe40007ffe0ff */
[----:B------:R-:W-:Y:S02]  /*90f0*/  LOP3.LUT R6, R25, 0x10000, RZ, 0xfc, !PT ;  /* 0x0001000019067812 */ /* 0x000fe400078efcff */
[----:B------:R-:W-:-:S04]  /*9100*/  SHF.R.U32.HI R0, RZ, 0x4, R0 ;  /* 0x00000004ff007819 */ /* 0x000fc80000011600 */
[----:B------:R-:W-:-:S04]  /*9110*/  LOP3.LUT R0, R0, 0x3fff, RZ, 0xc0, !PT ;  /* 0x00003fff00007812 */ /* 0x000fc800078ec0ff */
[----:B------:R-:W-:Y:S01]  /*9120*/  LOP3.LUT R3, R0, 0x10000, RZ, 0xfc, !PT ;  /* 0x0001000000037812 */ /* 0x000fe200078efcff */
[----:B------:R-:W-:Y:S02]  /*9130*/  IMAD.MOV.U32 R7, RZ, RZ, 0x40000040 ;  /* 0x40000040ff077424 */ /* 0x000fe400078e00ff */
[----:B------:R-:W-:Y:S02]  /*9140*/  IMAD.MOV.U32 R5, RZ, RZ, 0x40000040 ;  /* 0x40000040ff057424 */ /* 0x000fe400078e00ff */
[----:B------:R-:W-:Y:S01]  /*9150*/  IMAD R4, R16, 0x400, R3 ;  /* 0x0000040010047824 */ /* 0x000fe200078e0203 */
[C---:B------:R-:W-:Y:S01]  /*9160*/  R2UR UR4, R6.reuse ;  /* 0x00000000060472ca */ /* 0x040fe200000e0000 */
[----:B------:R-:W-:Y:S01]  /*9170*/  WARPGROUP.ARRIVE ;  /* 0x00000000000079c5 */ /* 0x000fe20000000000 */
[----:B------:R-:W-:Y:S01]  /*9180*/  R2UR UR5, R7 ;  /* 0x00000000070572ca */ /* 0x000fe200000e0000 */
[----:B------:R-:W-:Y:S01]  /*9190*/  VIADD R12, R6, 0x2 ;  /* 0x00000002060c7836 */ /* 0x000fe20000000000 */
[C---:B------:R-:W-:Y:S01]  /*91a0*/  R2UR UR6, R4.reuse ;  /* 0x00000000040672ca */ /* 0x040fe200000e0000 */
[----:B------:R-:W-:Y:S01]  /*91b0*/  IMAD.MOV.U32 R13, RZ, RZ, 0x40000040 ;  /* 0x40000040ff0d7424 */ /* 0x000fe200078e00ff */
[----:B------:R-:W-:Y:S01]  /*91c0*/  R2UR UR7, R5 ;  /* 0x00000000050772ca */ /* 0x000fe200000e0000 */
[----:B------:R-:W-:Y:S01]  /*91d0*/  IMAD.MOV.U32 R9, RZ, RZ, 0x40000040 ;  /* 0x40000040ff097424 */ /* 0x000fe200078e00ff */
[----:B------:R0:W-:Y:S01]  /*91e0*/  STL [R1+0xc], R3 ;  /* 0x00000c0301007387 */ /* 0x0001e20000100800 */
[----:B------:R-:W-:-:S03]  /*91f0*/  VIADD R8, R4, 0x2 ;  /* 0x0000000204087836 */ /* 0x000fc60000000000 */
[----:B------:R-:W2:Y:S04]  /*9200*/  LDL R110, [R1+0x20] ;  /* 0x00002000016e7983 */ /* 0x000ea80000100800 */
[----:B------:R-:W3:Y:S03]  /*9210*/  LDL R111, [R1+0x24] ;  /* 0x00002400016f7983 */ /* 0x000ee60000100800 */
[----:B------:R-:W-:Y:S01]  /*9220*/  HGMMA.64x128x16.F32 R24, gdesc[UR4], RZ, !UPT, gsb0 ;  /* 0x01e00000041879f0 */ /* 0x000fe2000c0008ff */
[----:B------:R-:W-:Y:S01]  /*9230*/  R2UR UR4, R12 ;  /* 0x000000000c0472ca */ /* 0x000fe200000e0000 */
[----:B------:R-:W4:Y:S01]  /*9240*/  LDL R109, [R1+0x14] ;  /* 0x00001400016d7983 */ /* 0x000f220000100800 */
[----:B------:R-:W-:-:S02]  /*9250*/  R2UR UR5, R13 ;  /* 0x000000000d0572ca */ /* 0x000fc400000e0000 */
[----:B------:R-:W-:Y:S02]  /*9260*/  R2UR UR6, R8 ;  /* 0x00000000080672ca */ /* 0x000fe400000e0000 */
[----:B------:R-:W-:Y:S01]  /*9270*/  R2UR UR7, R9 ;  /* 0x00000000090772ca */ /* 0x000fe200000e0000 */
[----:B------:R-:W-:Y:S02]  /*9280*/  VIADD R10, R6, 0x4 ;  /* 0x00000004060a7836 */ /* 0x000fe40000000000 */
[----:B------:R-:W-:Y:S02]  /*9290*/  VIADD R8, R4, 0x4 ;  /* 0x0000000404087836 */ /* 0x000fe40000000000 */
[----:B------:R-:W-:Y:S02]  /*92a0*/  IMAD.MOV.U32 R11, RZ, RZ, 0x40000040 ;  /* 0x40000040ff0b7424 */ /* 0x000fe400078e00ff */
[----:B------:R-:W-:Y:S01]  /*92b0*/  IMAD.MOV.U32 R9, RZ, RZ, 0x40000040 ;  /* 0x40000040ff097424 */ /* 0x000fe200078e00ff */
[----:B------:R-:W-:-:S02]  /*92c0*/  WARPGROUP.DEPBAR.LE gsb0, 0x0 ;  /* 0x00008000000079c5 */ /* 0x000fc40000010000 */
        /* <DEDUP_REMOVED lines=8> */
[----:B------:R-:W-:Y:S02]  /*9350*/  IMAD.MOV.U32 R9, RZ, RZ, 0x40000040 ;  /* 0x40000040ff097424 */ /* 0x000fe400078e00ff */
[----:B------:R-:W-:Y:S01]  /*9360*/  IMAD.MOV.U32 R5, RZ, RZ, 0x40000040 ;  /* 0x40000040ff057424 */ /* 0x000fe200078e00ff */
[----:B------:R-:W-:Y:S02]  /*9370*/  WARPGROUP.DEPBAR.LE gsb0, 0x0 ;  /* 0x00008000000079c5 */ /* 0x000fe40000010000 */
[----:B------:R-:W-:-:S06]  /*9380*/  WARPGROUP.ARRIVE ;  /* 0x00000000000079c5 */ /* 0x000fcc0000000000 */
[----:B------:R-:W-:Y:S01]  /*9390*/  HGMMA.64x128x16.F32 R24, gdesc[UR4], R24, gsb0 ;  /* 0x01e00000041879f0 */ /* 0x000fe20008000818 */
[----:B------:R-:W-:Y:S02]  /*93a0*/  R2UR UR4, R8 ;  /* 0x00000000080472ca */ /* 0x000fe400000e0000 */
[----:B------:R-:W-:Y:S02]  /*93b0*/  R2UR UR5, R9 ;  /* 0x00000000090572ca */ /* 0x000fe400000e0000 */
[----:B------:R-:W-:Y:S02]  /*93c0*/  R2UR UR6, R4 ;  /* 0x00000000040672ca */ /* 0x000fe400000e0000 */
[----:B------:R-:W-:Y:S01]  /*93d0*/  R2UR UR7, R5 ;  /* 0x00000000050772ca */ /* 0x000fe200000e0000 */
[----:B------:R-:W-:Y:S02]  /*93e0*/  WARPGROUP.DEPBAR.LE gsb0, 0x0 ;  /* 0x00008000000079c5 */ /* 0x000fe40000010000 */
[----:B------:R-:W-:-:S10]  /*93f0*/  WARPGROUP.ARRIVE ;  /* 0x00000000000079c5 */ /* 0x000fd40000000000 */
[----:B------:R-:W-:Y:S01]  /*9400*/  HGMMA.64x128x16.F32 R24, gdesc[UR4], R24, gsb0 ;  /* 0x01e00000041879f0 */ /* 0x000fe20008000818 */
[----:B------:R-:W-:Y:S01]  /*9410*/  ULDC.64 UR4, c[0x0][0x9d8] ;  /* 0x0002760000047ab9 */ /* 0x000fe20000000a00 */
[----:B------:R-:W-:Y:S02]  /*9420*/  ULDC.64 UR6, c[0x0][0x9e0] ;  /* 0x0002780000067ab9 */ /* 0x000fe40000000a00 */
[----:B------:R-:W-:Y:S01]  /*9430*/  UISETP.GE.AND UP0, UPT, UR7, 0x1, UPT ;  /* 0x000000010700788c */ /* 0x000fe2000bf06270 */
[----:B------:R-:W-:-:S05]  /*9440*/  @!P1 VIADD R89, R89, 0x16840 ;  /* 0x0001684059599836 */ /* 0x000fca0000000000 */
[----:B------:R-:W-:Y:S01]  /*9450*/  PLOP3.LUT P2, PT, PT, PT, UP0, 0x40, 0x0 ;  /* 0x000000000000781c */ /* 0x000fe20003f4e808 */
[----:B------:R-:W-:Y:S01]  /*9460*/  ULOP3.LUT UR30, URZ, UR5, URZ, 0x33, !UPT ;  /* 0x000000053f1e7292 */ /* 0x000fe2000f8e333f */
[----:B------:R-:W-:Y:S01]  /*9470*/  @!P1 PRMT R89, RZ, 0x654, R89 ;  /* 0x00000654ff599816 */ /* 0x000fe20000000059 */
[----:B----4-:R-:W-:Y:S01]  /*9480*/  IMAD R156, R109, 0xc0, R156 ;  /* 0x000000c06d9c7824 */ /* 0x010fe200078e029c */
[----:B------:R-:W-:Y:S02]  /*9490*/  WARPGROUP.DEPBAR.LE gsb0, 0x0 ;  /* 0x00008000000079c5 */ /* 0x000fe40000010000 */
[----:B------:R-:W-:Y:S01]  /*94a0*/  FMUL.FTZ R96, R37, UR4 ;  /* 0x0000000425607c20 */ /* 0x000fe20008410000 */
[----:B------:R-:W-:Y:S02]  /*94b0*/  IMAD.MOV.U32 R37, RZ, RZ, -0x80 ;  /* 0xffffff80ff257424 */ /* 0x000fe400078e00ff */
        /* <DEDUP_REMOVED lines=23> */
[----:B-----5:R-:W-:Y:S01]  /*9630*/  FMUL.FTZ R23, R39, UR4 ;  /* 0x0000000427177c20 */ /* 0x020fe20008410000 */
        /* <DEDUP_REMOVED lines=38> */
[----:B--2---:R-:W-:Y:S01]  /*98a0*/  IADD3 R48, R110, R80, RZ ;  /* 0x000000506e307210 */ /* 0x004fe20007ffe0ff */
[----:B------:R-:W-:Y:S01]  /*98b0*/  FMUL.FTZ R37, R87, UR4 ;  /* 0x0000000457257c20 */ /* 0x000fe20008410000 */
[----:B------:R-:W-:Y:S01]  /*98c0*/  FMUL.FTZ R84, R84, UR4 ;  /* 0x0000000454547c20 */ /* 0x000fe20008410000 */
[----:B------:R0:W-:Y:S01]  /*98d0*/  @!P1 SYNCS.ARRIVE.TRANS64.RED.A1T0 RZ, [R89+URZ], RZ ;  /* 0x000000ff59ff99a7 */ /* 0x0001e2000810043f */
[----:B---3--:R-:W-:Y:S01]  /*98e0*/  IADD3 R50, -R111, 0x1, R48 ;  /* 0x000000016f327810 */ /* 0x008fe20007ffe130 */
[----:B------:R-:W1:Y:S04]  /*98f0*/  MUFU.TANH R3, R3 ;  /* 0x0000000300037308 */ /* 0x000e680000002400 */
[----:B------:R-:W-:-:S04]  /*9900*/  IMAD R50, R155, -0x2, R50 ;  /* 0xfffffffe9b327824 */ /* 0x000fc800078e0232 */
[----:B------:R-:W2:Y:S01]  /*9910*/  MUFU.TANH R90, R90 ;  /* 0x0000005a005a7308 */ /* 0x000ea20000002400 */
[----:B------:R-:W-:-:S07]  /*9920*/  IMAD R81, R155, -0x2, R48 ;  /* 0xfffffffe9b517824 */ /* 0x000fce00078e0230 */
[----:B------:R-:W3:Y:S01]  /*9930*/  MUFU.TANH R0, R0 ;  /* 0x0000000000007308 */ /* 0x000ee20000002400 */
[----:B------:R-:W-:-:S07]  /*9940*/  VIADD R82, R50, UR6 ;  /* 0x0000000632527c36 */ /* 0x000fce0008000000 */
        /* <DEDUP_REMOVED lines=78> */
.L_x_11695:
[----:B------:R-:W-:-:S06]  /*9e30*/  UISETP.NE.AND UP1, UPT, UR7, 0x1, UPT ;  /* 0x000000010700788c */ /* 0x000fcc000bf25270 */
[----:B------:R-:W-:-:S05]  /*9e40*/  PLOP3.LUT P2, PT, PT, PT, UP1, 0x80, 0x0 ;  /* 0x000000000000781c */ /* 0x000fca0003f4f018 */
[----:B------:R-:W-:-:S08]  /*9e50*/  @UP1 ULDC.64 UR4, c[0x0][0x9e8] ;  /* 0x00027a0000041ab9 */ /* 0x000fd00000000a00 */
[----:B------:R-:W-:-:S05]  /*9e60*/  @P2 IMAD.HI.U32 R49, R48, UR4, RZ ;  /* 0x0000000430312c27 */ /* 0x000fca000f8e00ff */
[----:B------:R-:W-:-:S07]  /*9e70*/  @P2 SHF.R.U32.HI R48, RZ, UR5, R49 ;  /* 0x00000005ff302c19 */ /* 0x000fce0008011631 */
.L_x_11696:
[----:B------:R-:W-:Y:S05]  /*9e80*/  BSYNC B0 ;  /* 0x0000000000007941 */ /* 0x000fea0003800000 */
.L_x_11694:
[----:B------:R-:W-:-:S04]  /*9e90*/  IMAD R48, R48, UR7, -R79 ;  /* 0x0000000730307c24 */ /* 0x000fc8000f8e0a4f */
[----:B------:R-:W-:-:S05]  /*9ea0*/  IMAD R48, R155, -0x2, R48 ;  /* 0xfffffffe9b307824 */ /* 0x000fca00078e0230 */
[----:B------:R-:W-:Y:S02]  /*9eb0*/  VIMNMX R78, R78, R48, !PT ;  /* 0x000000304e4e7248 */ /* 0x000fe40007fe0100 */
[----:B------:R-:W-:-:S07]  /*9ec0*/  VIADDMNMX R77, R48, UR7, R77, PT ;  /* 0x00000007304d7c46 */ /* 0x000fce000b80014d */
.L_x_11693:
[----:B------:R-:W-:Y:S01]  /*9ed0*/  ISETP.GE.AND P3, PT, R80, 0x9, PT ;  /* 0x000000095000780c */ /* 0x000fe20003f66270 */
[----:B------:R-:W-:Y:S01]  /*9ee0*/  VIADD R157, R156, 0x8 ;  /* 0x000000089c9d7836 */ /* 0x000fe20000000000 */
[----:B------:R-:W-:Y:S02]  /*9ef0*/  ISETP.GE.AND P2, PT, R80, 0x2, PT ;  /* 0x000000025000780c */ /* 0x000fe40003f46270 */
[----:B------:R-:W-:Y:S02]  /*9f00*/  LOP3.LUT R22, R22, 0xfffffffd, RZ, 0xc0, !PT ;  /* 0xfffffffd16167812 */ /* 0x000fe400078ec0ff */
[----:B------:R-:W-:Y:S02]  /*9f10*/  ISETP.GT.AND P4, PT, R78, 0x1, !P2 ;  /* 0x000000014e00780c */ /* 0x000fe40005784270 */
[----:B------:R-:W-:Y:S02]  /*9f20*/  ISETP.GE.AND P5, PT, R80, 0xa, PT ;  /* 0x0000000a5000780c */ /* 0x000fe40003fa6270 */
[----:B------:R-:W-:-:S03]  /*9f30*/  ISETP.LT.OR P4, PT, R77, 0x2, P4 ;  /* 0x000000024d00780c */ /* 0x000fc60002781670 */
[----:B------:R-:W-:Y:S02]  /*9f40*/  @P3 LOP3.LUT R22, R22, 0x2, RZ, 0xfc, !PT ;  /* 0x0000000216163812 */ /* 0x000fe400078efcff */
[----:B------:R-:W-:Y:S02]  /*9f50*/  ISETP.GT.AND P3, PT, R78, 0x8, !P3 ;  /* 0x000000084e00780c */ /* 0x000fe40005f64270 */
[----:B------:R-:W-:Y:S02]  /*9f60*/  FSEL R90, R90, -INF , !P4 ;  /* 0xff8000005a5a7808 */ /* 0x000fe40006000000 */
[----:B------:R-:W-:Y:S02]  /*9f70*/  ISETP.LT.OR P3, PT, R77, 0x9, P3 ;  /* 0x000000094d00780c */ /* 0x000fe40001f61670 */
[----:B------:R-:W-:Y:S02]  /*9f80*/  ISETP.GE.AND P4, PT, R80, 0x11, PT ;  /* 0x000000115000780c */ /* 0x000fe40003f86270 */
[----:B------:R-:W-:-:S02]  /*9f90*/  LOP3.LUT R22, R22, 0xfffffffb, RZ, 0xc0, !PT ;  /* 0xfffffffb16167812 */ /* 0x000fc400078ec0ff */
[----:B0-----:R-:W-:Y:S02]  /*9fa0*/  FSEL R49, R92, -INF , !P3 ;  /* 0xff8000005c317808 */ /* 0x001fe40005800000 */
[----:B------:R-:W-:Y:S02]  /*9fb0*/  ISETP.GT.AND P3, PT, R78, 0x9, !P5 ;  /* 0x000000094e00780c */ /* 0x000fe40006f64270 */
[----:B------:R-:W-:Y:S02]  /*9fc0*/  @P5 LOP3.LUT R22, R22, 0x4, RZ, 0xfc, !PT ;  /* 0x0000000416165812 */ /* 0x000fe400078efcff */
[----:B------:R-:W-:Y:S02]  /*9fd0*/  ISETP.LT.OR P3, PT, R77, 0xa, P3 ;  /* 0x0000000a4d00780c */ /* 0x000fe40001f61670 */
[----:B------:R-:W-:Y:S02]  /*9fe0*/  LOP3.LUT R22, R22, 0xfffffff7, RZ, 0xc0, !PT ;  /* 0xfffffff716167812 */ /* 0x000fe400078ec0ff */
[----:B------:R-:W-:-:S02]  /*9ff0*/  FSEL R63, R91, -INF , !P3 ;  /* 0xff8000005b3f7808 */ /* 0x000fc40005800000 */
[----:B------:R-:W-:Y:S02]  /*a000*/  @P4 LOP3.LUT R22, R22, 0x8, RZ, 0xfc, !PT ;  /* 0x0000000816164812 */ /* 0x000fe400078efcff */
[----:B------:R-:W-:Y:S02]  /*a010*/  ISETP.GT.AND P3, PT, R78, 0x10, !P4 ;  /* 0x000000104e00780c */ /* 0x000fe40006764270 */
[----:B------:R-:W-:Y:S02]  /*a020*/  ISETP.GE.AND P4, PT, R80, 0x12, PT ;  /* 0x000000125000780c */ /* 0x000fe40003f86270 */
[----:B------:R-:W-:Y:S02]  /*a030*/  ISETP.LT.OR P3, PT, R77, 0x11, P3 ;  /* 0x000000114d00780c */ /* 0x000fe40001f61670 */
[----:B------:R-:W-:Y:S02]  /*a040*/  LOP3.LUT R22, R22, 0xfbffffff, RZ, 0xc0, !PT ;  /* 0xfbffffff16167812 */ /* 0x000fe400078ec0ff */
[----:B------:R-:W-:-:S02]  /*a050*/  FSEL R62, R94, -INF , !P3 ;  /* 0xff8000005e3e7808 */ /* 0x000fc40005800000 */
        /* <DEDUP_REMOVED lines=156> */
[----:B------:R-:W-:Y:S01]  /*aa20*/  VIADDMNMX R80, R157, R82, R81, PT ;  /* 0x000000529d507246 */ /* 0x000fe20003800151 */
[----:B------:R-:W-:-:S10]  /*aa30*/  IMAD.IADD R82, R83, 0x1, R157 ;  /* 0x0000000153527824 */ /* 0x000fd400078e029d */
        /* <DEDUP_REMOVED lines=20> */
.L_x_11699:
[----:B------:R-:W-:-:S06]  /*ab80*/  UISETP.NE.AND UP1, UPT, UR7, 0x1, UPT ;  /* 0x000000010700788c */ /* 0x000fcc000bf25270 */
[----:B------:R-:W-:-:S05]  /*ab90*/  PLOP3.LUT P6, PT, PT, PT, UP1, 0x80, 0x0 ;  /* 0x000000000000781c */ /* 0x000fca0003fcf018 */
[----:B------:R-:W-:-:S08]  /*aba0*/  @UP1 ULDC.64 UR4, c[0x0][0x9e8] ;  /* 0x00027a0000041ab9 */ /* 0x000fd00000000a00 */
[----:B------:R-:W-:Y:S01]  /*abb0*/  @P6 IMAD.HI.U32 R78, R77, UR4, RZ ;  /* 0x000000044d4e6c27 */ /* 0x000fe2000f8e00ff */
[----:B------:R-:W-:-:S13]  /*abc0*/  PLOP3.LUT P6, PT, PT, PT, UP1, 0x80, 0x0 ;  /* 0x000000000000781c */ /* 0x000fda0003fcf018 */
[----:B------:R-:W-:-:S07]  /*abd0*/  @P6 SHF.R.U32.HI R77, RZ, UR5, R78 ;  /* 0x00000005ff4d6c19 */ /* 0x000fce000801164e */
.L_x_11700:
[----:B------:R-:W-:Y:S05]  /*abe0*/  BSYNC B0 ;  /* 0x0000000000007941 */ /* 0x000fea0003800000 */
.L_x_11698:
[----:B------:R-:W-:-:S04]  /*abf0*/  IMAD R78, R77, UR7, -R79 ;  /* 0x000000074d4e7c24 */ /* 0x000fc8000f8e0a4f */
[----:B------:R-:W-:-:S05]  /*ac00*/  IMAD R77, R155, -0x2, R78 ;  /* 0xfffffffe9b4d7824 */ /* 0x000fca00078e024e */
[----:B------:R-:W-:Y:S02]  /*ac10*/  VIMNMX R82, R82, R77, !PT ;  /* 0x0000004d52527248 */ /* 0x000fe40007fe0100 */
[----:B------:R-:W-:-:S07]  /*ac20*/  VIADDMNMX R80, R77, UR7, R80, PT ;  /* 0x000000074d507c46 */ /* 0x000fce000b800150 */
.L_x_11697:
        /* <DEDUP_REMOVED lines=20> */
[----:B------:R-:W-:Y:S02]  /*ad70*/  LOP3.LUT P2, RZ, R22, 0x8, RZ, 0xc0, !PT ;  /* 0x0000000816ff7812 */ /* 0x000fe4000784c0ff */
[----:B------:R-:W-:Y:S02]  /*ad80*/  FMNMX.FTZ R14, R84, R90, !PT ;  /* 0x0000005a540e7209 */ /* 0x000fe40007810000 */
[----:B------:R-:W-:Y:S02]  /*ad90*/  ISETP.GT.AND P2, PT, R82, 0x10, !P2 ;  /* 0x000000105200780c */ /* 0x000fe40005744270 */
[----:B------:R-:W-:Y:S02]  /*ada0*/  FMNMX.FTZ R14, R49, R14, !PT ;  /* 0x0000000e310e7209 */ /* 0x000fe40007810000 */
[----:B------:R-:W-:-:S02]  /*adb0*/  ISETP.LT.OR P2, PT, R80, 0x11, P2 ;  /* 0x000000115000780c */ /* 0x000fc40001741670 */
[----:B------:R-:W-:Y:S02]  /*adc0*/  FSEL R34, R34, -INF , !P5 ;  /* 0xff80000022227808 */ /* 0x000fe40006800000 */
[----:B------:R-:W-:Y:S02]  /*add0*/  FSEL R78, R15, -INF , !P2 ;  /* 0xff8000000f4e7808 */ /* 0x000fe40005000000 */
        /* <DEDUP_REMOVED lines=15> */
[----:B------:R-:W-:-:S02]  /*aed0*/  LOP3.LUT P6, RZ, R22, 0x8000, RZ, 0xc0, !PT ;  /* 0x0000800016ff7812 */ /* 0x000fc400078cc0ff */
        /* <DEDUP_REMOVED lines=162> */
[----:B------:R-:W-:Y:S01]  /*b900*/  FFMA.FTZ R3, R3, UR41, -R85 ;  /* 0x0000002903037c23 */ /* 0x000fe20008010855 */
        /* <DEDUP_REMOVED lines=27> */
[----:B------:R-:W-:Y:S01]  /*bac0*/  FMNMX.FTZ R15, R28, R15, !PT ;  /* 0x0000000f1c0f7209 */ /* 0x000fe20007810000 */
[--C-:B------:R-:W-:Y:S01]  /*bad0*/  FFMA.FTZ R29, R53, UR41, -R85.reuse ;  /* 0x00000029351d7c23 */ /* 0x100fe20008010855 */
[--C-:B------:R-:W-:Y:S01]  /*bae0*/  FFMA.FTZ R53, R67, UR41, -R85.reuse ;  /* 0x0000002943357c23 */ /* 0x100fe20008010855 */
[----:B------:R-:W-:Y:S01]  /*baf0*/  FFMA.FTZ R67, R76, UR41, -R85 ;  /* 0x000000294c437c23 */ /* 0x000fe20008010855 */
        /* <DEDUP_REMOVED lines=17> */
[----:B------:R-:W-:-:S06]  /*bc10*/  FMUL.FTZ R71, R15, UR41 ;  /* 0x000000290f477c20 */ /* 0x000fcc0008410000 */
[----:B------:R-:W-:Y:S01]  /*bc20*/  MUFU.EX2 R57, R57 ;  /* 0x0000003900397308 */ /* 0x000fe20000000800 */
[----:B------:R-:W-:Y:S02]  /*bc30*/  FSEL R71, R71, RZ, P2 ;  /* 0x000000ff47477208 */ /* 0x000fe40001000000 */
[----:B------:R-:W-:-:S03]  /*bc40*/  PLOP3.LUT P2, PT, PT, PT, UP0, 0x40, 0x0 ;  /* 0x000000000000781c */ /* 0x000fc60003f4e808 */
[----:B------:R-:W-:Y:S01]  /*bc50*/  FFMA.FTZ R151, R5, UR41, -R71 ;  /* 0x0000002905977c23 */ /* 0x000fe20008010847 */
[----:B------:R-:W-:Y:S01]  /*bc60*/  FADD.FTZ R5, R148, R79 ;  /* 0x0000004f94057221 */ /* 0x000fe20000010000 */
[--C-:B------:R-:W-:Y:S01]  /*bc70*/  FFMA.FTZ R149, R83, UR41, -R71.reuse ;  /* 0x0000002953957c23 */ /* 0x100fe20008010847 */
[--C-:B------:R-:W-:Y:S01]  /*bc80*/  FFMA.FTZ R50, R4, UR41, -R71.reuse ;  /* 0x0000002904327c23 */ /* 0x100fe20008010847 */
[----:B------:R-:W-:Y:S01]  /*bc90*/  FFMA.FTZ R52, R77, UR41, -R71 ;  /* 0x000000294d347c23 */ /* 0x000fe20008010847 */
[----:B------:R-:W-:Y:S01]  /*bca0*/  FADD.FTZ R4, R150, R5 ;  /* 0x0000000596047221 */ /* 0x000fe20000010000 */
[----:B------:R-:W-:Y:S01]  /*bcb0*/  MUFU.EX2 R151, R151 ;  /* 0x0000009700977308 */ /* 0x000fe20000000800 */
[--C-:B------:R-:W-:Y:S01]  /*bcc0*/  FFMA.FTZ R145, R78, UR41, -R71.reuse ;  /* 0x000000294e917c23 */ /* 0x100fe20008010847 */
[--C-:B------:R-:W-:Y:S01]  /*bcd0*/  FFMA.FTZ R20, R20, UR41, -R71.reuse ;  /* 0x0000002914147c23 */ /* 0x100fe20008010847 */
[----:B-1----:R-:W-:Y:S01]  /*bce0*/  FADD.FTZ R5, R49, R4 ;  /* 0x0000000431057221 */ /* 0x002fe20000010000 */
[--C-:B------:R-:W-:Y:S01]  /*bcf0*/  FFMA.FTZ R147, R21, UR41, -R71.reuse ;  /* 0x0000002915937c23 */ /* 0x100fe20008010847 */
[--C-:B------:R-:W-:Y:S01]  /*bd00*/  FFMA.FTZ R54, R23, UR41, -R71.reuse ;  /* 0x0000002917367c23 */ /* 0x100fe20008010847 */
[----:B------:R-:W-:Y:S01]  /*bd10*/  FFMA.FTZ R141, R24, UR41, -R71 ;  /* 0x00000029188d7c23 */ /* 0x000fe20008010847 */
[----:B--2---:R-:W-:Y:S01]  /*bd20*/  FADD.FTZ R4, R144, R5 ;  /* 0x0000000590047221 */ /* 0x004fe20000010000 */
[----:B------:R-:W-:Y:S01]  /*bd30*/  MUFU.EX2 R149, R149 ;  /* 0x0000009500957308 */ /* 0x000fe20000000800 */
[--C-:B------:R-:W-:Y:S01]  /*bd40*/  FFMA.FTZ R24, R25, UR41, -R71.reuse ;  /* 0x0000002919187c23 */ /* 0x100fe20008010847 */
[--C-:B------:R-:W-:Y:S01]  /*bd50*/  FFMA.FTZ R143, R26, UR41, -R71.reuse ;  /* 0x000000291a8f7c23 */ /* 0x100fe20008010847 */
[----:B---3--:R-:W-:Y:S01]  /*bd60*/  FADD.FTZ R5, R63, R4 ;  /* 0x000000043f057221 */ /* 0x008fe20000010000 */
[--C-:B------:R-:W-:Y:S01]  /*bd70*/  FFMA.FTZ R26, R27, UR41, -R71.reuse ;  /* 0x000000291b1a7c23 */ /* 0x100fe20008010847 */
[--C-:B------:R-:W-:Y:S01]  /*bd80*/  FFMA.FTZ R137, R30, UR41, -R71.reuse ;  /* 0x000000291e897c23 */ /* 0x100fe20008010847 */
[----:B------:R-:W-:Y:S01]  /*bd90*/  FFMA.FTZ R30, R31, UR41, -R71 ;  /* 0x000000291f1e7c23 */ /* 0x000fe20008010847 */
[----:B----4-:R-:W-:Y:S01]  /*bda0*/  FADD.FTZ R4, R146, R5 ;  /* 0x0000000592047221 */ /* 0x010fe20000010000 */
[----:B------:R-:W0:Y:S01]  /*bdb0*/  MUFU.EX2 R50, R50 ;  /* 0x0000003200327308 */ /* 0x000e220000000800 */
[--C-:B------:R-:W-:Y:S01]  /*bdc0*/  FFMA.FTZ R139, R32, UR41, -R71.reuse ;  /* 0x00000029208b7c23 */ /* 0x100fe20008010847 */
[--C-:B------:R-:W-:Y:S01]  /*bdd0*/  FFMA.FTZ R32, R33, UR41, -R71.reuse ;  /* 0x0000002921207c23 */ /* 0x100fe20008010847 */
[----:B-----5:R-:W-:Y:S01]  /*bde0*/  FADD.FTZ R5, R51, R4 ;  /* 0x0000000433057221 */ /* 0x020fe20000010000 */
[--C-:B------:R-:W-:Y:S01]  /*bdf0*/  FFMA.FTZ R133, R35, UR41, -R71.reuse ;  /* 0x0000002923857c23 */ /* 0x100fe20008010847 */
[--C-:B------:R-:W-:Y:S01]  /*be00*/  FFMA.FTZ R36, R36, UR41, -R71.reuse ;  /* 0x0000002924247c23 */ /* 0x100fe20008010847 */
[----:B------:R-:W-:Y:S01]  /*be10*/  FFMA.FTZ R125, R44, UR41, -R71 ;  /* 0x000000292c7d7c23 */ /* 0x000fe20008010847 */
[----:B------:R-:W-:Y:S01]  /*be20*/  FADD.FTZ R56, R140, R5 ;  /* 0x000000058c387221 */ /* 0x000fe20000010000 */
[----:B------:R-:W1:Y:S01]  /*be30*/  MUFU.EX2 R52, R52 ;  /* 0x0000003400347308 */ /* 0x000e620000000800 */
[--C-:B------:R-:W-:Y:S01]  /*be40*/  FFMA.FTZ R135, R38, UR41, -R71.reuse ;  /* 0x0000002926877c23 */ /* 0x100fe20008010847 */
[--C-:B------:R-:W-:Y:S01]  /*be50*/  FFMA.FTZ R38, R39, UR41, -R71.reuse ;  /* 0x0000002927267c23 */ /* 0x100fe20008010847 */
[----:B------:R-:W-:Y:S01]  /*be60*/  FADD.FTZ R21, R61, R56 ;  /* 0x000000383d157221 */ /* 0x000fe20000010000 */
[--C-:B------:R-:W-:Y:S01]  /*be70*/  FFMA.FTZ R129, R40, UR41, -R71.reuse ;  /* 0x0000002928817c23 */ /* 0x100fe20008010847 */
[--C-:B------:R-:W-:Y:S01]  /*be80*/  FFMA.FTZ R40, R41, UR41, -R71.reuse ;  /* 0x0000002929287c23 */ /* 0x100fe20008010847 */
[----:B------:R-:W-:Y:S01]  /*be90*/  FFMA.FTZ R131, R42, UR41, -R71 ;  /* 0x000000292a837c23 */ /* 0x000fe20008010847 */
[----:B------:R-:W-:Y:S01]  /*bea0*/  FADD.FTZ R56, R142, R21 ;  /* 0x000000158e387221 */ /* 0x000fe20000010000 */
[----:B------:R-:W2:Y:S01]  /*beb0*/  MUFU.EX2 R145, R145 ;  /* 0x0000009100917308 */ /* 0x000ea20000000800 */
[----:B0-----:R-:W-:Y:S01]  /*bec0*/  FADD.FTZ R4, R149, R50 ;  /* 0x0000003295047221 */ /* 0x001fe20000010000 */
[--C-:B------:R-:W-:Y:S01]  /*bed0*/  FFMA.FTZ R42, R43, UR41, -R71.reuse ;  /* 0x000000292b2a7c23 */ /* 0x100fe20008010847 */
[----:B------:R-:W-:Y:S01]  /*bee0*/  FADD.FTZ R21, R59, R56 ;  /* 0x000000383b157221 */ /* 0x000fe20000010000 */
[--C-:B------:R-:W-:Y:S01]  /*bef0*/  FFMA.FTZ R45, R45, UR41, -R71.reuse ;  /* 0x000000292d2d7c23 */ /* 0x100fe20008010847 */
[----:B------:R-:W-:Y:S01]  /*bf00*/  FADD.FTZ R5, R151, R4 ;  /* 0x0000000497057221 */ /* 0x000fe20000010000 */
[----:B------:R-:W-:Y:S01]  /*bf10*/  FFMA.FTZ R46, R46, UR41, -R71 ;  /* 0x000000292e2e7c23 */ /* 0x000fe20008010847 */
[----:B------:R-:W-:Y:S01]  /*bf20*/  FADD.FTZ R56, R136, R21 ;  /* 0x0000001588387221 */ /* 0x000fe20000010000 */
[----:B------:R-:W0:Y:S01]  /*bf30*/  MUFU.EX2 R20, R20 ;  /* 0x0000001400147308 */ /* 0x000e220000000800 */
[----:B-1----:R-:W-:Y:S01]  /*bf40*/  FADD.FTZ R4, R52, R5 ;  /* 0x0000000534047221 */ /* 0x002fe20000010000 */
[--C-:B------:R-:W-:Y:S01]  /*bf50*/  FFMA.FTZ R47, R47, UR41, -R71.reuse ;  /* 0x000000292f2f7c23 */ /* 0x100fe20008010847 */
[----:B------:R-:W-:Y:S01]  /*bf60*/  FADD.FTZ R21, R81, R56 ;  /* 0x0000003851157221 */ /* 0x000fe20000010000 */
[--C-:B------:R-:W-:Y:S01]  /*bf70*/  FFMA.FTZ R28, R28, UR41, -R71.reuse ;  /* 0x000000291c1c7c23 */ /* 0x100fe20008010847 */
[--C-:B------:R-:W-:Y:S01]  /*bf80*/  FFMA.FTZ R34, R34, UR41, -R71.reuse ;  /* 0x0000002922227c23 */ /* 0x100fe20008010847 */
[----:B------:R-:W-:Y:S01]  /*bf90*/  FFMA.FTZ R48, R48, UR41, -R71 ;  /* 0x0000002930307c23 */ /* 0x000fe20008010847 */
[----:B------:R-:W-:Y:S01]  /*bfa0*/  FADD.FTZ R56, R138, R21 ;  /* 0x000000158a387221 */ /* 0x000fe20000010000 */
[----:B------:R-:W1:Y:S01]  /*bfb0*/  MUFU.EX2 R147, R147 ;  /* 0x0000009300937308 */ /* 0x000e620000000800 */
[----:B--2---:R-:W-:Y:S01]  /*bfc0*/  FADD.FTZ R5, R145, R4 ;  /* 0x0000000491057221 */ /* 0x004fe20000010000 */
[----:B------:R-:W-:Y:S01]  /*bfd0*/  F2FP.F16.F32.PACK_AB R148, R79, R148 ;  /* 0x000000944f94723e */ /* 0x000fe200000000ff */
[----:B------:R-:W-:Y:S01]  /*bfe0*/  FADD.FTZ R21, R55, R56 ;  /* 0x0000003837157221 */ /* 0x000fe20000010000 */
[----:B------:R-:W-:-:S02]  /*bff0*/  F2FP.F16.F32.PACK_AB R150, R49, R150 ;  /* 0x000000963196723e */ /* 0x000fc400000000ff */
[----:B------:R-:W-:Y:S01]  /*c000*/  F2FP.F16.F32.PACK_AB R144, R63, R144 ;  /* 0x000000903f90723e */ /* 0x000fe200000000ff */
[----:B------:R-:W-:Y:S01]  /*c010*/  FADD.FTZ R56, R132, R21 ;  /* 0x0000001584387221 */ /* 0x000fe20000010000 */
[----:B------:R-:W2:Y:S01]  /*c020*/  MUFU.EX2 R54, R54 ;  /* 0x0000003600367308 */ /* 0x000ea20000000800 */
[C---:B0-----:R-:W-:Y:S01]  /*c030*/  FADD.FTZ R4, R20.reuse, R5 ;  /* 0x0000000514047221 */ /* 0x041fe20000010000 */
[----:B------:R-:W-:Y:S01]  /*c040*/  F2FP.F16.F32.PACK_AB R145, R20, R145 ;  /* 0x000000911491723e */ /* 0x000fe200000000ff */
[----:B------:R-:W-:Y:S01]  /*c050*/  FADD.FTZ R21, R29, R56 ;  /* 0x000000381d157221 */ /* 0x000fe20000010000 */
[----:B------:R-:W-:Y:S02]  /*c060*/  F2FP.F16.F32.PACK_AB R146, R51, R146 ;  /* 0x000000923392723e */ /* 0x000fe400000000ff */
[----:B------:R-:W-:Y:S01]  /*c070*/  F2FP.F16.F32.PACK_AB R140, R61, R140 ;  /* 0x0000008c3d8c723e */ /* 0x000fe200000000ff */
[----:B------:R-:W-:Y:S01]  /*c080*/  FADD.FTZ R44, R134, R21 ;  /* 0x00000015862c7221 */ /* 0x000fe20000010000 */
[----:B------:R-:W0:Y:S01]  /*c090*/  MUFU.EX2 R141, R141 ;  /* 0x0000008d008d7308 */ /* 0x000e220000000800 */
[----:B-1----:R-:W-:Y:S01]  /*c0a0*/  FADD.FTZ R5, R147, R4 ;  /* 0x0000000493057221 */ /* 0x002fe20000010000 */
[----:B------:R-:W-:Y:S01]  /*c0b0*/  F2FP.F16.F32.PACK_AB R142, R59, R142 ;  /* 0x0000008e3b8e723e */ /* 0x000fe200000000ff */
[----:B------:R-:W-:Y:S01]  /*c0c0*/  FADD.FTZ R23, R37, R44 ;  /* 0x0000002c25177221 */ /* 0x000fe20000010000 */
        /* <DEDUP_REMOVED lines=10> */
[----:B------:R-:W-:-:S04]  /*c170*/  F2FP.F16.F32.PACK_AB R147, R54, R147 ;  /* 0x000000933693723e */ /* 0x000fc800000000ff */
[----:B------:R-:W0:Y:S01]  /*c180*/  MUFU.EX2 R26, R26 ;  /* 0x0000001a001a7308 */ /* 0x000e220000000800 */
[C---:B-1----:R-:W-:Y:S01]  /*c190*/  FADD.FTZ R4, R24.reuse, R5 ;  /* 0x0000000518047221 */ /* 0x042fe20000010000 */
[----:B------:R-:W-:-:S06]  /*c1a0*/  F2FP.F16.F32.PACK_AB R141, R24, R141 ;  /* 0x0000008d188d723e */ /* 0x000fcc00000000ff */
[----:B------:R-:W1:Y:S01]  /*c1b0*/  MUFU.EX2 R137, R137 ;  /* 0x0000008900897308 */ /* 0x000e620000000800 */
[----:B--2---:R-:W-:-:S07]  /*c1c0*/  FADD.FTZ R5, R143, R4 ;  /* 0x000000048f057221 */ /* 0x004fce0000010000 */
[----:B------:R-:W2:Y:S01]  /*c1d0*/  MUFU.EX2 R30, R30 ;  /* 0x0000001e001e7308 */ /* 0x000ea20000000800 */
[----:B0-----:R-:W-:Y:S01]  /*c1e0*/  FADD.FTZ R4, R26, R5 ;  /* 0x000000051a047221 */ /* 0x001fe20000010000 */
[----:B------:R-:W-:Y:S01]  /*c1f0*/  FFMA.FTZ R5, R0, UR41, -R71 ;  /* 0x0000002900057c23 */ /* 0x000fe20008010847 */
[----:B------:R-:W-:-:S05]  /*c200*/  F2FP.F16.F32.PACK_AB R143, R26, R143 ;  /* 0x0000008f1a8f723e */ /* 0x000fca00000000ff */
        /* <DEDUP_REMOVED lines=8> */
[C---:B------:R-:W-:Y:S02]  /*c290*/  F2FP.F16.F32.PACK_AB R130, R57.reuse, R130 ;  /* 0x000000823982723e */ /* 0x040fe400000000ff */
[----:B------:R-:W-:Y:S01]  /*c2a0*/  F2FP.F16.F32.PACK_AB R137, R30, R137 ;  /* 0x000000891e89723e */ /* 0x000fe200000000ff */
[----:B------:R-:W-:Y:S02]  /*c2b0*/  FADD.FTZ R23, R57, R44 ;  /* 0x0000002c39177221 */ /* 0x000fe40000010000 */
        /* <DEDUP_REMOVED lines=49> */
[----:B------:R-:W-:-:S04]  /*c5d0*/  IMAD.IADD R21, R110, 0x1, -R111 ;  /* 0x000000016e157824 */ /* 0x000fc800078e0a6f */
[----:B------:R-:W-:Y:S02]  /*c5e0*/  IMAD R23, R109, 0xc0, R21 ;  /* 0x000000c06d177824 */ /* 0x000fe400078e0215 */
        /* <DEDUP_REMOVED lines=10> */
[----:B------:R-:W-:Y:S01]  /*c690*/  F2FP.F16.F32.PACK_AB R121, R5, R28 ;  /* 0x0000001c0579723e */ /* 0x000fe200000000ff */
[----:B------:R-:W-:Y:S02]  /*c6a0*/  VIADD R5, R23, UR6 ;  /* 0x0000000617057c36 */ /* 0x000fe40008000000 */
[----:B0-----:R-:W-:-:S04]  /*c6b0*/  FADD.FTZ R0, R34, R3 ;  /* 0x0000000322007221 */ /* 0x001fc80000010000 */
[C---:B-1----:R-:W-:Y:S01]  /*c6c0*/  FADD.FTZ R3, R123.reuse, R0 ;  /* 0x000000007b037221 */ /* 0x042fe20000010000 */
[----:B------:R-:W-:Y:S01]  /*c6d0*/  F2FP.F16.F32.PACK_AB R123, R123, R34 ;  /* 0x000000227b7b723e */ /* 0x000fe200000000ff */
[----:B------:R-:W-:Y:S01]  /*c6e0*/  VIADD R0, R88, 0xfffffffe ;  /* 0xfffffffe58007836 */ /* 0x000fe20000000000 */
[----:B------:R-:W-:Y:S06]  /*c6f0*/  @P2 BRA `(.L_x_11701) ;  /* 0x0000000000542947 */ /* 0x000fec0003800000 */
        /* <DEDUP_REMOVED lines=12> */
.L_x_11703:
[----:B------:R-:W-:-:S06]  /*c7c0*/  UISETP.NE.AND UP1, UPT, UR7, 0x1, UPT ;  /* 0x000000010700788c */ /* 0x000fcc000bf25270 */
[----:B------:R-:W-:-:S05]  /*c7d0*/  PLOP3.LUT P2, PT, PT, PT, UP1, 0x80, 0x0 ;  /* 0x000000000000781c */ /* 0x000fca0003f4f018 */
[----:B------:R-:W-:-:S08]  /*c7e0*/  @UP1 ULDC.64 UR4, c[0x0][0x9e8] ;  /* 0x00027a0000041ab9 */ /* 0x000fd00000000a00 */
[----:B------:R-:W-:-:S05]  /*c7f0*/  @P2 IMAD.HI.U32 R23, R20, UR4, RZ ;  /* 0x0000000414172c27 */ /* 0x000fca000f8e00ff */
[----:B------:R-:W-:-:S07]  /*c800*/  @P2 SHF.R.U32.HI R20, RZ, UR5, R23 ;  /* 0x00000005ff142c19 */ /* 0x000fce0008011617 */
.L_x_11704:
[----:B------:R-:W-:Y:S05]  /*c810*/  BSYNC B0 ;  /* 0x0000000000007941 */ /* 0x000fea0003800000 */
.L_x_11702:
[----:B------:R-:W-:-:S04]  /*c820*/  IMAD.U32 R23, RZ, RZ, UR7 ;  /* 0x00000007ff177e24 */ /* 0x000fc8000f8e00ff */
[----:B------:R-:W-:-:S05]  /*c830*/  IMAD R20, R20, UR7, R23 ;  /* 0x0000000714147c24 */ /* 0x000fca000f8e0217 */
[----:B------:R-:W-:-:S07]  /*c840*/  VIMNMX R5, R5, R20, PT ;  /* 0x0000001405057248 */ /* 0x000fce0003fe0100 */
.L_x_11701:
        /* <DEDUP_REMOVED lines=30> */
[----:B--2---:R-:W-:-:S04]  /*ca30*/  VIMNMX R23, R23, R20, !PT ;  /* 0x0000001417177248 */ /* 0x004fc80007fe0100 */
[----:B------:R-:W-:Y:S01]  /*ca40*/  ISETP.GE.AND P2, PT, R0, R23, PT ;  /* 0x000000170000720c */ /* 0x000fe20003f46270 */
[----:B------:R0:W-:-:S12]  /*ca50*/  STL [R1+0x8], R23 ;  /* 0x0000081701007387 */ /* 0x0001d80000100800 */
[----:B0-----:R-:W-:Y:S05]  /*ca60*/  @!P2 BRA `(.L_x_11705) ;  /* 0x0000003400e8a947 */ /* 0x001fea0003800000 */
[----:B------:R-:W-:Y:S02]  /*ca70*/  IMAD.IADD R5, R156, 0x1, R21 ;  /* 0x000000019c057824 */ /* 0x000fe400078e0215 */
[----:B------:R-:W-:Y:S02]  /*ca80*/  IMAD.MOV.U32 R119, RZ, RZ, RZ ;  /* 0x000000ffff777224 */ /* 0x000fe400078e00ff */
[----:B------:R-:W-:Y:S01]  /*ca90*/  VIADD R23, R5, 0x8 ;  /* 0x0000000805177836 */ /* 0x000fe20000000000 */
[----:B------:R-:W-:-:S04]  /*caa0*/  LOP3.LUT R20, RZ, R5, RZ, 0x33, !PT ;  /* 0x00000005ff147212 */ /* 0x000fc800078e33ff */
[----:B------:R-:W-:Y:S01]  /*cab0*/  LOP3.LUT R154, RZ, R23, RZ, 0x33, !PT ;  /* 0x00000017ff9a7212 */ /* 0x000fe200078e33ff */
[----:B------:R0:W-:Y:S06]  /*cac0*/  STL [R1+0x4], R20 ;  /* 0x0000041401007387 */ /* 0x0001ec0000100800 */
.L_x_11723:
[----:B------:R-:W2:Y:S01]  /*cad0*/  LDL R21, [R1+0x10] ;  /* 0x0000100001157983 */ /* 0x000ea20000100800 */
[----:B------:R-:W-:Y:S01]  /*cae0*/  VIADD R152, R16, 0x1 ;  /* 0x0000000110987836 */ /* 0x000fe20000000000 */
[----:B------:R-:W-:Y:S05]  /*caf0*/  YIELD ;  /* 0x0000000000007946 */ /* 0x000fea0003800000 */
[----:B------:R-:W-:-:S04]  /*cb00*/  ISETP.NE.AND P3, PT, R152, 0x2, PT ;  /* 0x000000029800780c */ /* 0x000fc80003f65270 */
[----:B0-----:R-:W-:Y:S02]  /*cb10*/  SEL R20, RZ, 0x1, P3 ;  /* 0x00000001ff147807 */ /* 0x001fe40001800000 */
[----:B------:R-:W-:Y:S02]  /*cb20*/  SEL R152, R152, RZ, P3 ;  /* 0x000000ff98987207 */ /* 0x000fe40001800000 */
[----:B------:R-:W-:Y:S02]  /*cb30*/  LOP3.LUT R153, R19, R20, RZ, 0x3c, !PT ;  /* 0x0000001413997212 */ /* 0x000fe400078e3cff */
[----:B--2---:R-:W-:-:S13]  /*cb40*/  ISETP.NE.AND P2, PT, R21, RZ, PT ;  /* 0x000000ff1500720c */ /* 0x004fda0003f45270 */
[----:B------:R-:W-:Y:S05]  /*cb50*/  @P2 BRA `(.L_x_11706) ;  /* 0x0000000000302947 */ /* 0x000fea0003800000 */
[----:B------:R-:W-:Y:S05]  /*cb60*/  @!P0 BRA `(.L_x_11707) ;  /* 0x0000000000048947 */ /* 0x000fea0003800000 */
[----:B------:R-:W-:Y:S01]  /*cb70*/  BPT.TRAP 0x1 ;  /* 0x000000040000795c */ /* 0x000fe20000300000 */
.L_x_11707:
[----:B------:R-:W-:Y:S01]  /*cb80*/  IMAD R21, R152, 0x8, R2 ;  /* 0x0000000898157824 */ /* 0x000fe200078e0202 */
[----:B------:R-:W-:-:S04]  /*cb90*/  SHF.L.U32 R20, R153, 0x1f, RZ ;  /* 0x0000001f99147819 */ /* 0x000fc800000006ff */
[----:B------:R0:W1:Y:S01]  /*cba0*/  SYNCS.PHASECHK.TRANS64.TRYWAIT P3, [R21+URZ+0x16830], R20 ;  /* 0x01683014150075a7 */ /* 0x000062000806017f */
[----:B------:R-:W-:Y:S05]  /*cbb0*/  @!P0 BRA `(.L_x_11708) ;  /* 0x0000000000048947 */ /* 0x000fea0003800000 */
[----:B------:R-:W-:Y:S01]  /*cbc0*/  BPT.TRAP 0x1 ;  /* 0x000000040000795c */ /* 0x000fe20000300000 */
.L_x_11708:
[----:B------:R-:W-:Y:S04]  /*cbd0*/  BSSY B0, `(.L_x_11706) ;  /* 0x0000004000007945 */ /* 0x000fe80003800000 */
[----:B-1----:R-:W-:Y:S05]  /*cbe0*/  @P3 BRA `(.L_x_11709) ;  /* 0x0000000000083947 */ /* 0x002fea0003800000 */
[----:B------:R-:W1:Y:S02]  /*cbf0*/  SYNCS.PHASECHK.TRANS64.TRYWAIT P3, [R21+URZ+0x16830], R20 ;  /* 0x01683014150075a7 */ /* 0x000e64000806017f */
[----:B-1----:R-:W-:Y:S05]  /*cc00*/  @!P3 BRA `(.L_x_11710) ;  /* 0x0000011c0028b947 */ /* 0x002fea0003800000 */
.L_x_11709:
[----:B------:R-:W-:Y:S05]  /*cc10*/  BSYNC B0 ;  /* 0x0000000000007941 */ /* 0x000fea0003800000 */
.L_x_11706:
[----:B01----:R-:W2:Y:S01]  /*cc20*/  LDL R21, [R1+0xc] ;  /* 0x00000c0001157983 */ /* 0x003ea20000100800 */
[----:B------:R-:W0:Y:S01]  /*cc30*/  S2R R20, SR_TID.X ;  /* 0x0000000000147919 */ /* 0x000e220000002100 */
[----:B------:R-:W-:Y:S05]  /*cc40*/  WARPSYNC.ALL ;  /* 0x0000000000007948 */ /* 0x000fea0003800000 */
[----:B------:R-:W-:Y:S01]  /*cc50*/  IMAD.MOV.U32 R27, RZ, RZ, 0x40000040 ;  /* 0x40000040ff1b7424 */ /* 0x000fe200078e00ff */
[----:B0-----:R-:W-:Y:S01]  /*cc60*/  SHF.R.U32.HI R20, RZ, 0x7, R20 ;  /* 0x00000007ff147819 */ /* 0x001fe20000011614 */
[----:B------:R-:W-:Y:S01]  /*cc70*/  IMAD.MOV.U32 R25, RZ, RZ, 0x40000040 ;  /* 0x40000040ff197424 */ /* 0x000fe200078e00ff */
[----:B------:R-:W-:-:S02]  /*cc80*/  R2UR UR8, R6 ;  /* 0x00000000060872ca */ /* 0x000fc400000e0000 */
[----:B------:R-:W-:Y:S02]  /*cc90*/  R2UR UR9, R7 ;  /* 0x00000000070972ca */ /* 0x000fe400000e0000 */
[----:B------:R-:W-:Y:S02]  /*cca0*/  R2UR UR11, R27 ;  /* 0x000000001b0b72ca */ /* 0x000fe400000e0000 */
[----:B------:R-:W-:Y:S02]  /*ccb0*/  R2UR UR15, R25 ;  /* 0x00000000190f72ca */ /* 0x000fe400000e0000 */
[----:B------:R-:W-:Y:S02]  /*ccc0*/  R2UR UR23, R27 ;  /* 0x000000001b1772ca */ /* 0x000fe400000e0000 */
[----:B------:R-:W-:Y:S02]  /*ccd0*/  R2UR UR12, R12 ;  /* 0x000000000c0c72ca */ /* 0x000fe400000e0000 */
[----:B------:R-:W-:-:S02]  /*cce0*/  R2UR UR13, R13 ;  /* 0x000000000d0d72ca */ /* 0x000fc400000e0000 */
[----:B--2---:R-:W-:Y:S01]  /*ccf0*/  LEA R26, R152, R21, 0xa ;  /* 0x00000015981a7211 */ /* 0x004fe200078e50ff */
[----:B------:R-:W-:-:S05]  /*cd00*/  VIADD R21, R20, 0x8 ;  /* 0x0000000814157836 */ /* 0x000fca0000000000 */
[----:B------:R0:W-:Y:S01]  /*cd10*/  BAR.SYNC.DEFER_BLOCKING R21, 0x100 ;  /* 0x000400150000751d */ /* 0x0001e20000010000 */
[C---:B------:R-:W-:Y:S01]  /*cd20*/  R2UR UR10, R26.reuse ;  /* 0x000000001a0a72ca */ /* 0x040fe200000e0000 */
[C---:B------:R-:W-:Y:S02]  /*cd30*/  VIADD R24, R26.reuse, 0x2 ;  /* 0x000000021a187836 */ /* 0x040fe40000000000 */
[C---:B------:R-:W-:Y:S02]  /*cd40*/  VIADD R20, R26.reuse, 0x4 ;  /* 0x000000041a147836 */ /* 0x040fe40000000000 */
[----:B------:R-:W-:Y:S01]  /*cd50*/  VIADD R26, R26, 0x6 ;  /* 0x000000061a1a7836 */ /* 0x000fe20000000000 */
[----:B------:R-:W-:-:S04]  /*cd60*/  R2UR UR14, R24 ;  /* 0x00000000180e72ca */ /* 0x000fc800000e0000 */
[----:B------:R-:W-:Y:S02]  /*cd70*/  R2UR UR22, R26 ;  /* 0x000000001a1672ca */ /* 0x000fe400000e0000 */
[----:B------:R-:W-:-:S06]  /*cd80*/  WARPGROUP.ARRIVE ;  /* 0x00000000000079c5 */ /* 0x000fcc0000000000 */
[----:B------:R-:W-:Y:S01]  /*cd90*/  HGMMA.64x128x16.F32 R24, gdesc[UR8], RZ, !UPT, gsb0 ;  /* 0x01e00000081879f0 */ /* 0x000fe2000c0008ff */
[----:B0-----:R-:W-:Y:S01]  /*cda0*/  IMAD.MOV.U32 R21, RZ, RZ, 0x40000040 ;  /* 0x40000040ff157424 */ /* 0x001fe200078e00ff */
[----:B------:R-:W-:Y:S02]  /*cdb0*/  R2UR UR18, R20 ;  /* 0x00000000141272ca */ /* 0x000fe400000e0000 */
[----:B------:R-:W-:Y:S02]  /*cdc0*/  R2UR UR16, R10 ;  /* 0x000000000a1072ca */ /* 0x000fe400000e0000 */
        /* <DEDUP_REMOVED lines=17> */
.L_x_11712:
[----:B------:R-:W-:Y:S01]  /*cee0*/  SHF.L.U32 R19, R19, 0x1f, RZ ;  /* 0x0000001f13137819 */ /* 0x000fe200000006ff */
[----:B------:R-:W-:-:S04]  /*cef0*/  IMAD R20, R16, 0x8, R2 ;  /* 0x0000000810147824 */ /* 0x000fc800078e0202 */
[----:B------:R0:W1:Y:S01]  /*cf00*/  SYNCS.PHASECHK.TRANS64.TRYWAIT P2, [R20+URZ+0x16850], R19 ;  /* 0x01685013140075a7 */ /* 0x000062000804017f */
[----:B------:R-:W-:Y:S05]  /*cf10*/  @!P0 BRA `(.L_x_11713) ;  /* 0x0000000000048947 */ /* 0x000fea0003800000 */
[----:B------:R-:W-:Y:S01]  /*cf20*/  BPT.TRAP 0x1 ;  /* 0x000000040000795c */ /* 0x000fe20000300000 */
.L_x_11713:
[----:B-1----:R-:W-:Y:S05]  /*cf30*/  @P2 BRA `(.L_x_11711) ;  /* 0x0000000000082947 */ /* 0x002fea0003800000 */
[----:B------:R-:W1:Y:S02]  /*cf40*/  SYNCS.PHASECHK.TRANS64.TRYWAIT P2, [R20+URZ+0x16850], R19 ;  /* 0x01685013140075a7 */ /* 0x000e64000804017f */
[----:B-1----:R-:W-:Y:S05]  /*cf50*/  @!P2 BRA `(.L_x_11714) ;  /* 0x000001180068a947 */ /* 0x002fea0003800000 */
.L_x_11711:
[----:B01----:R-:W-:Y:S01]  /*cf60*/  VIADD R19, R2, 0x400 ;  /* 0x0000040002137836 */ /* 0x003fe20000000000 */
[----:B------:R-:W-:Y:S05]  /*cf70*/  WARPSYNC.ALL ;  /* 0x0000000000007948 */ /* 0x000fea0003800000 */
[----:B------:R-:W-:Y:S01]  /*cf80*/  SHF.R.U32.HI R19, RZ, 0x4, R19 ;  /* 0x00000004ff137819 */ /* 0x000fe20000011613 */
[----:B------:R-:W-:Y:S01]  /*cf90*/  IMAD.MOV.U32 R21, RZ, RZ, 0x40000040 ;  /* 0x40000040ff157424 */ /* 0x000fe200078e00ff */
[----:B------:R-:W-:Y:S02]  /*cfa0*/  WARPGROUP.ARRIVE ;  /* 0x00000000000079c5 */ /* 0x000fe40000000000 */
[----:B------:R-:W-:-:S02]  /*cfb0*/  LOP3.LUT R19, R19, 0x3fff, RZ, 0xc0, !PT ;  /* 0x00003fff13137812 */ /* 0x000fc400078ec0ff */
[----:B------:R-:W-:-:S03]  /*cfc0*/  R2UR UR11, R21 ;  /* 0x00000000150b72ca */ /* 0x000fc600000e0000 */
[----:B------:R-:W-:-:S05]  /*cfd0*/  IMAD R20, R16, 0x400, R19 ;  /* 0x0000040010147824 */ /* 0x000fca00078e0213 */
[----:B------:R-:W-:-:S13]  /*cfe0*/  R2UR UR10, R20 ;  /* 0x00000000140a72ca */ /* 0x000fda00000e0000 */
[----:B------:R-:W-:Y:S03]  /*cff0*/  HGMMA.64x64x16.F32 R88, R148, gdesc[UR8].tnspB, R88, gsb0 ;  /* 0x40e0000894587df0 */ /* 0x000fe60008000858 */
[----:B------:R-:W-:Y:S02]  /*d000*/  WARPGROUP.DEPBAR.LE gsb0, 0x0 ;  /* 0x00008000000079c5 */ /* 0x000fe40000010000 */
[----:B------:R-:W-:Y:S02]  /*d010*/  VIADD R148, R20, 0x80 ;  /* 0x0000008014947836 */ /* 0x000fe40000000000 */
[----:B------:R-:W-:Y:S01]  /*d020*/  FMUL.FTZ R21, R25, UR29 ;  /* 0x0000001d19157c20 */ /* 0x000fe20008410000 */
[----:B------:R-:W-:Y:S02]  /*d030*/  IMAD.MOV.U32 R149, RZ, RZ, 0x40000040 ;  /* 0x40000040ff957424 */ /* 0x000fe400078e00ff */
[----:B------:R-:W-:Y:S01]  /*d040*/  FMUL.FTZ R19, R24, UR29 ;  /* 0x0000001d18137c20 */ /* 0x000fe20008410000 */
[----:B------:R-:W2:Y:S01]  /*d050*/  LDL R150, [R1+0x20] ;  /* 0x0000200001967983 */ /* 0x000ea20000100800 */
[----:B------:R-:W-:-:S02]  /*d060*/  R2UR UR10, R148 ;  /* 0x00000000940a72ca */ /* 0x000fc400000e0000 */
[----:B------:R-:W-:Y:S01]  /*d070*/  R2UR UR11, R149 ;  /* 0x00000000950b72ca */ /* 0x000fe200000e0000 */
[----:B------:R-:W-:Y:S01]  /*d080*/  WARPGROUP.ARRIVE ;  /* 0x00000000000079c5 */ /* 0x000fe20000000000 */
[----:B------:R-:W3:Y:S01]  /*d090*/  LDL R151, [R1+0x24] ;  /* 0x0000240001977983 */ /* 0x000ee20000100800 */
[----:B------:R-:W-:Y:S01]  /*d0a0*/  IMAD.MOV.U32 R25, RZ, RZ, 0x40000040 ;  /* 0x40000040ff197424 */ /* 0x000fe200078e00ff */
[----:B------:R-:W-:Y:S01]  /*d0b0*/  IADD3 R24, R20, 0x200, RZ ;  /* 0x0000020014187810 */ /* 0x000fe20007ffe0ff */
[----:B------:R-:W-:Y:S02]  /*d0c0*/  FMUL.FTZ R26, R26, UR29 ;  /* 0x0000001d1a1a7c20 */ /* 0x000fe40008410000 */
[----:B------:R-:W0:Y:S01]  /*d0d0*/  S2R R148, SR_TID.X ;  /* 0x0000000000947919 */ /* 0x000e220000002100 */
[----:B------:R-:W-:Y:S01]  /*d0e0*/  FMUL.FTZ R27, R27, UR29 ;  /* 0x0000001d1b1b7c20 */ /* 0x000fe20008410000 */
[----:B------:R-:W-:Y:S01]  /*d0f0*/  FMUL.FTZ R28, R28, UR29 ;  /* 0x0000001d1c1c7c20 */ /* 0x000fe20008410000 */
[----:B------:R-:W-:Y:S01]  /*d100*/  FMUL.FTZ R29, R29, UR29 ;  /* 0x0000001d1d1d7c20 */ /* 0x000fe20008410000 */
[----:B------:R-:W-:Y:S01]  /*d110*/  FMUL.FTZ R30, R30, UR29 ;  /* 0x0000001d1e1e7c20 */ /* 0x000fe20008410000 */
[----:B------:R-:W-:Y:S01]  /*d120*/  FMUL.FTZ R31, R31, UR29 ;  /* 0x0000001d1f1f7c20 */ /* 0x000fe20008410000 */
[----:B------:R-:W-:Y:S01]  /*d130*/  FMUL.FTZ R32, R32, UR29 ;  /* 0x0000001d20207c20 */ /* 0x000fe20008410000 */
[----:B------:R-:W-:Y:S01]  /*d140*/  HGMMA.64x64x16.F32 R88, R144, gdesc[UR8].tnspB, R88, gsb0 ;  /* 0x40e0000890587df0 */ /* 0x000fe20008000858 */
        /* <DEDUP_REMOVED lines=49> */
[----:B------:R-:W4:Y:S08]  /*d460*/  MUFU.TANH R26, R26 ;  /* 0x0000001a001a7308 */ /* 0x000f300000002400 */
[----:B------:R-:W0:Y:S01]  /*d470*/  MUFU.TANH R27, R27 ;  /* 0x0000001b001b7308 */ /* 0x000e220000002400 */
[----:B------:R-:W-:-:S02]  /*d480*/  WARPGROUP.DEPBAR.LE gsb0, 0x0 ;  /* 0x00008000000079c5 */ /* 0x000fc40000010000 */
[----:B------:R-:W-:Y:S01]  /*d490*/  VIADD R144, R20, 0x100 ;  /* 0x0000010014907836 */ /* 0x000fe20000000000 */
[----:B------:R-:W-:Y:S01]  /*d4a0*/  WARPGROUP.ARRIVE ;  /* 0x00000000000079c5 */ /* 0x000fe20000000000 */
[----:B------:R-:W-:-:S03]  /*d4b0*/  IMAD.MOV.U32 R145, RZ, RZ, 0x40000040 ;  /* 0x40000040ff917424 */ /* 0x000fc600078e00ff */
[----:B------:R-:W0:Y:S01]  /*d4c0*/  MUFU.TANH R28, R28 ;  /* 0x0000001c001c7308 */ /* 0x000e220000002400 */
[----:B------:R-:W-:Y:S02]  /*d4d0*/  R2UR UR10, R144 ;  /* 0x00000000900a72ca */ /* 0x000fe400000e0000 */
[----:B------:R-:W-:-:S05]  /*d4e0*/  R2UR UR11, R145 ;  /* 0x00000000910b72ca */ /* 0x000fca00000e0000 */
[----:B------:R-:W0:Y:S08]  /*d4f0*/  MUFU.TANH R29, R29 ;  /* 0x0000001d001d7308 */ /* 0x000e300000002400 */
[----:B------:R-:W0:Y:S01]  /*d500*/  MUFU.TANH R30, R30 ;  /* 0x0000001e001e7308 */ /* 0x000e220000002400 */
[----:B------:R-:W-:Y:S07]  /*d510*/  HGMMA.64x64x16.F32 R88, R140, gdesc[UR8].tnspB, R88, gsb0 ;  /* 0x40e000088c587df0 */ /* 0x000fee0008000858 */
        /* <DEDUP_REMOVED lines=18> */
[----:B------:R-:W-:Y:S01]  /*d640*/  HGMMA.64x64x16.F32 R88, R136, gdesc[UR8].tnspB, R88, gsb0 ;  /* 0x40e0000888587df0 */ /* 0x000fe20008000858 */
        /* <DEDUP_REMOVED lines=55> */
[----:B------:R-:W-:-:S03]  /*d9c0*/  @!P1 IMAD R25, R152, 0x8, R2 ;  /* 0x0000000898199824 */ /* 0x000fc600078e0202 */
[----:B------:R-:W0:Y:S01]  /*d9d0*/  MUFU.TANH R74, R74 ;  /* 0x0000004a004a7308 */ /* 0x000e220000002400 */
[----:B------:R-:W-:Y:S01]  /*d9e0*/  SEL R24, R24, 0x9, !P2 ;  /* 0x0000000918187807 */ /* 0x000fe20005000000 */
[----:B------:R-:W-:Y:S01]  /*d9f0*/  @!P1 VIADD R25, R25, 0x16840 ;  /* 0x0001684019199836 */ /* 0x000fe20000000000 */
[----:B------:R-:W-:-:S05]  /*da00*/  PLOP3.LUT P2, PT, PT, PT, UP0, 0x40, 0x0 ;  /* 0x000000000000781c */ /* 0x000fca0003f4e808 */
[----:B------:R-:W0:Y:S01]  /*da10*/  MUFU.TANH R75, R75 ;  /* 0x0000004b004b7308 */ /* 0x000e220000002400 */
[----:B------:R-:W-:-:S07]  /*da20*/  @!P1 PRMT R25, RZ, 0x654, R25 ;  /* 0x00000654ff199816 */ /* 0x000fce0000000019 */
[----:B------:R-:W0:Y:S08]  /*da30*/  MUFU.TANH R76, R76 ;  /* 0x0000004c004c7308 */ /* 0x000e300000002400 */
        /* <DEDUP_REMOVED lines=11> */
[----:B------:R0:W0:Y:S08]  /*daf0*/  MUFU.TANH R20, R124 ;  /* 0x0000007c00147308 */ /* 0x0000300000002400 */
        /* <DEDUP_REMOVED lines=8> */
[----:B------:R-:W-:Y:S02]  /*db80*/  IMAD.SHL.U32 R84, R0, 0x80, RZ ;  /* 0x0000008000547824 */ /* 0x000fe400078e00ff */
[----:B------:R-:W-:Y:S01]  /*db90*/  FMUL.FTZ R121, R85, UR29 ;  /* 0x0000001d55797c20 */ /* 0x000fe20008410000 */
[----:B------:R-:W-:Y:S01]  /*dba0*/  FMUL.FTZ R85, R87, UR29 ;  /* 0x0000001d57557c20 */ /* 0x000fe20008410000 */
[----:B------:R0:W-:Y:S06]  /*dbb0*/  BAR.ARV R24, 0x100 ;  /* 0x000400180000751d */ /* 0x0001ec0000002000 */
[----:B--2---:R-:W-:Y:S01]  /*dbc0*/  IADD3 R86, R150, 0x1, -R84 ;  /* 0x0000000196567810 */ /* 0x004fe20007ffe854 */
[----:B------:R-:W2:Y:S01]  /*dbd0*/  MUFU.TANH R120, R120 ;  /* 0x0000007800787308 */ /* 0x000ea20000002400 */
[----:B------:R0:W-:Y:S03]  /*dbe0*/  @!P1 SYNCS.ARRIVE.TRANS64.RED.A1T0 RZ, [R25+URZ], RZ ;  /* 0x000000ff19ff99a7 */ /* 0x0001e6000810043f */
[----:B---3--:R-:W-:-:S04]  /*dbf0*/  IMAD.IADD R86, R86, 0x1, -R151 ;  /* 0x0000000156567824 */ /* 0x008fc800078e0a97 */
[----:B------:R-:W3:Y:S01]  /*dc00*/  MUFU.TANH R121, R121 ;  /* 0x0000007900797308 */ /* 0x000ee20000002400 */
[----:B------:R-:W-:-:S04]  /*dc10*/  IMAD R86, R155, -0x2, R86 ;  /* 0xfffffffe9b567824 */ /* 0x000fc800078e0256 */
[C---:B------:R-:W-:Y:S02]  /*dc20*/  VIADD R123, R86.reuse, UR28 ;  /* 0x0000001c567b7c36 */ /* 0x040fe40008000000 */
[----:B------:R-:W-:Y:S01]  /*dc30*/  VIADD R122, R86, UR30 ;  /* 0x0000001e567a7c36 */ /* 0x000fe20008000000 */
[----:B------:R-:W0:Y:S01]  /*dc40*/  MUFU.TANH R85, R85 ;  /* 0x0000005500557308 */ /* 0x000e220000002400 */
[C---:B------:R-:W-:Y:S02]  /*dc50*/  IMAD.IADD R87, R156.reuse, 0x1, R123 ;  /* 0x000000019c577824 */ /* 0x040fe400078e027b */
[----:B------:R-:W-:Y:S01]  /*dc60*/  IMAD.IADD R86, R156, 0x1, R122 ;  /* 0x000000019c567824 */ /* 0x000fe200078e027a */
[----:B-12-4-:R-:W-:Y:S06]  /*dc70*/  @P2 BRA `(.L_x_11715) ;  /* 0x00000000005c2947 */ /* 0x016fec0003800000 */
[----:B------:R-:W-:Y:S01]  /*dc80*/  ISETP.GT.AND P2, PT, R5, -0x1, PT ;  /* 0xffffffff0500780c */ /* 0x000fe20003f44270 */
[----:B------:R-:W-:-:S12]  /*dc90*/  BSSY B0, `(.L_x_11716) ;  /* 0x0000011000007945 */ /* 0x000fd80003800000 */
[----:B------:R-:W-:Y:S05]  /*dca0*/  @P2 BRA `(.L_x_11717) ;  /* 0x0000000000242947 */ /* 0x000fea0003800000 */
[----:B------:R-:W2:Y:S01]  /*dcb0*/  LDL R151, [R1+0x4] ;  /* 0x0000040001977983 */ /* 0x000ea20000100800 */
[----:B0-----:R-:W-:-:S05]  /*dcc0*/  IMAD.U32 R124, RZ, RZ, UR24 ;  /* 0x00000018ff7c7e24 */ /* 0x001fca000f8e00ff */
[----:B------:R-:W-:-:S13]  /*dcd0*/  ISETP.NE.AND P2, PT, R124, 0x1, PT ;  /* 0x000000017c00780c */ /* 0x000fda0003f45270 */
[----:B------:R-:W2:Y:S02]  /*dce0*/  @P2 LDC.64 R24, c[0x0][0x9e8] ;  /* 0x00027a00ff182b82 */ /* 0x000ea40000000a00 */
[----:B--2---:R-:W-:Y:S01]  /*dcf0*/  @P2 IMAD.HI.U32 R126, R151, R24, RZ ;  /* 0x00000018977e2227 */ /* 0x004fe200078e00ff */
[----:B------:R-:W-:-:S04]  /*dd00*/  MOV R24, R151 ;  /* 0x0000009700187202 */ /* 0x000fc80000000f00 */
[----:B------:R-:W-:-:S04]  /*dd10*/  @P2 SHF.R.U32.HI R24, RZ, R25, R126 ;  /* 0x00000019ff182219 */ /* 0x000fc8000001167e */
[----:B------:R-:W-:Y:S01]  /*dd20*/  LOP3.LUT R125, RZ, R24, RZ, 0x33, !PT ;  /* 0x00000018ff7d7212 */ /* 0x000fe200078e33ff */
[----:B------:R-:W-:Y:S06]  /*dd30*/  BRA `(.L_x_11718) ;  /* 0x0000000000187947 */ /* 0x000fec0003800000 */
.L_x_11717:
[----:B0-----:R-:W-:Y:S02]  /*dd40*/  IMAD.U32 R124, RZ, RZ, UR24 ;  /* 0x00000018ff7c7e24 */ /* 0x001fe4000f8e00ff */
[----:B------:R-:W-:-:S03]  /*dd50*/  IMAD.MOV.U32 R125, RZ, RZ, R5 ;  /* 0x000000ffff7d7224 */ /* 0x000fc600078e0005 */
[----:B------:R-:W-:-:S13]  /*dd60*/  ISETP.NE.AND P2, PT, R124, 0x1, PT ;  /* 0x000000017c00780c */ /* 0x000fda0003f45270 */
[----:B------:R-:W0:Y:S02]  /*dd70*/  @P2 LDC.64 R24, c[0x0][0x9e8] ;  /* 0x00027a00ff182b82 */ /* 0x000e240000000a00 */
[----:B0-----:R-:W-:-:S05]  /*dd80*/  @P2 IMAD.HI.U32 R24, R5, R24, RZ ;  /* 0x0000001805182227 */ /* 0x001fca00078e00ff */
[----:B------:R-:W-:-:S07]  /*dd90*/  @P2 SHF.R.U32.HI R125, RZ, R25, R24 ;  /* 0x00000019ff7d2219 */ /* 0x000fce0000011618 */
.L_x_11718:
[----:B------:R-:W-:Y:S05]  /*dda0*/  BSYNC B0 ;  /* 0x0000000000007941 */ /* 0x000fea0003800000 */
.L_x_11716:
[----:B------:R-:W-:-:S04]  /*ddb0*/  IMAD R24, R125, R124, -R84 ;  /* 0x0000007c7d187224 */ /* 0x000fc800078e0a54 */
[----:B------:R-:W-:-:S05]  /*ddc0*/  IMAD R25, R155, -0x2, R24 ;  /* 0xfffffffe9b197824 */ /* 0x000fca00078e0218 */
[----:B------:R-:W-:Y:S02]  /*ddd0*/  VIADDMNMX R87, R25, R124, R87, PT ;  /* 0x0000007c19577246 */ /* 0x000fe40003800157 */
[----:B------:R-:W-:-:S07]  /*dde0*/  VIMNMX R86, R86, R25, !PT ;  /* 0x0000001956567248 */ /* 0x000fce0007fe0100 */
.L_x_11715:
[----:B------:R-:W-:Y:S01]  /*ddf0*/  ISETP.GT.AND P2, PT, R0, -0x1, PT ;  /* 0xffffffff0000780c */ /* 0x000fe20003f44270 */
[C---:B------:R-:W-:Y:S02]  /*de00*/  IMAD.IADD R123, R157.reuse, 0x1, R123 ;  /* 0x000000019d7b7824 */ /* 0x040fe400078e027b */
[----:B------:R-:W-:Y:S01]  /*de10*/  IMAD.IADD R122, R157, 0x1, R122 ;  /* 0x000000019d7a7824 */ /* 0x000fe200078e027a */
[C---:B------:R-:W-:Y:S02]  /*de20*/  ISETP.GT.AND P5, PT, R86.reuse, 0x8, P2 ;  /* 0x000000085600780c */ /* 0x040fe400017a4270 */
[C---:B------:R-:W-:Y:S02]  /*de30*/  ISETP.GT.AND P4, PT, R86.reuse, RZ, P2 ;  /* 0x000000ff5600720c */ /* 0x040fe40001784270 */
        /* <DEDUP_REMOVED lines=9> */
[C---:B------:R-:W-:Y:S02]  /*ded0*/  ISETP.GT.AND P4, PT, R86.reuse, 0x9, P2 ;  /* 0x000000095600780c */ /* 0x040fe40001784270 */
[C---:B------:R-:W-:Y:S02]  /*dee0*/  ISETP.GT.AND P3, PT, R86.reuse, 0x10, P2 ;  /* 0x000000105600780c */ /* 0x040fe40001764270 */
        /* <DEDUP_REMOVED lines=83> */
[----:B---3--:R-:W-:Y:S01]  /*e420*/  FSEL R121, R121, -INF , !P3 ;  /* 0xff80000079797808 */ /* 0x008fe20005800000 */
[----:B------:R-:W-:Y:S08]  /*e430*/  @P5 BRA `(.L_x_11719) ;  /* 0x0000000000585947 */ /* 0x000ff00003800000 */
        /* <DEDUP_REMOVED lines=11> */
.L_x_11721:
[----:B------:R-:W-:Y:S02]  /*e4f0*/  IMAD.U32 R124, RZ, RZ, UR24 ;  /* 0x00000018ff7c7e24 */ /* 0x000fe4000f8e00ff */
[----:B------:R-:W-:-:S03]  /*e500*/  IMAD.MOV.U32 R87, RZ, RZ, R23 ;  /* 0x000000ffff577224 */ /* 0x000fc600078e0017 */
[----:B------:R-:W-:-:S13]  /*e510*/  ISETP.NE.AND P3, PT, R124, 0x1, PT ;  /* 0x000000017c00780c */ /* 0x000fda0003f65270 */
[----:B------:R-:W0:Y:S02]  /*e520*/  @P3 LDC.64 R24, c[0x0][0x9e8] ;  /* 0x00027a00ff183b82 */ /* 0x000e240000000a00 */
[----:B0-----:R-:W-:-:S05]  /*e530*/  @P3 IMAD.HI.U32 R24, R23, R24, RZ ;  /* 0x0000001817183227 */ /* 0x001fca00078e00ff */
[----:B------:R-:W-:-:S07]  /*e540*/  @P3 SHF.R.U32.HI R87, RZ, R25, R24 ;  /* 0x00000019ff573219 */ /* 0x000fce0000011618 */
.L_x_11722:
[----:B------:R-:W-:Y:S05]  /*e550*/  BSYNC B0 ;  /* 0x0000000000007941 */ /* 0x000fea0003800000 */
.L_x_11720:
[----:B------:R-:W-:-:S04]  /*e560*/  IMAD R84, R87, R124, -R84 ;  /* 0x0000007c57547224 */ /* 0x000fc800078e0a54 */
[----:B------:R-:W-:-:S05]  /*e570*/  IMAD R84, R155, -0x2, R84 ;  /* 0xfffffffe9b547824 */ /* 0x000fca00078e0254 */
[----:B------:R-:W-:Y:S02]  /*e580*/  VIADDMNMX R123, R84, R124, R123, PT ;  /* 0x0000007c547b7246 */ /* 0x000fe4000380017b */
[----:B------:R-:W-:-:S07]  /*e590*/  VIMNMX R122, R122, R84, !PT ;  /* 0x000000547a7a7248 */ /* 0x000fce0007fe0100 */
.L_x_11719:
[----:B------:R-:W-:Y:S01]  /*e5a0*/  FMNMX.FTZ R24, R19, R14, !PT ;  /* 0x0000000e13187209 */ /* 0x000fe20007810000 */
[----:B------:R-:W2:Y:S01]  /*e5b0*/  LDL R86, [R1+0x8] ;  /* 0x0000080001567983 */ /* 0x000ea20000100800 */
[----:B------:R-:W-:Y:S01]  /*e5c0*/  ISETP.GT.AND P5, PT, R122, 0x9, P2 ;  /* 0x000000097a00780c */ /* 0x000fe200017a4270 */
[----:B------:R-:W-:Y:S01]  /*e5d0*/  UMOV UR41, UR7 ;  /* 0x0000000700297c82 */ /* 0x000fe20008000000 */
[----:B------:R-:W-:Y:S01]  /*e5e0*/  FMNMX.FTZ R25, R21, R24, !PT ;  /* 0x0000001815197209 */ /* 0x000fe20007810000 */
[----:B------:R-:W-:Y:S01]  /*e5f0*/  @!P1 IMAD R16, R16, 0x8, R2 ;  /* 0x0000000810109824 */ /* 0x000fe200078e0202 */
[----:B------:R-:W-:Y:S02]  /*e600*/  ISETP.LT.OR P5, PT, R123, 0xa, P5 ;  /* 0x0000000a7b00780c */ /* 0x000fe40002fa1670 */
[----:B------:R-:W-:Y:S01]  /*e610*/  FMNMX.FTZ R24, R28, R25, !PT ;  /* 0x000000191c187209 */ /* 0x000fe20007810000 */
[----:B------:R-:W-:Y:S01]  /*e620*/  @!P1 VIADD R16, R16, 0x16860 ;  /* 0x0001686010109836 */ /* 0x000fe20000000000 */
        /* <DEDUP_REMOVED lines=59> */
[----:B------:R-:W-:Y:S01]  /*e9e0*/  ISETP.GT.AND P5, PT, R122, 0x59, P2 ;  /* 0x000000597a00780c */ /* 0x000fe200017a4270 */
[----:B------:R-:W0:Y:S01]  /*e9f0*/  SHFL.BFLY PT, R24, R25, 0x2, 0x1f ;  /* 0x0c401f0019187f89 */ /* 0x000e2200000e0000 */
[----:B------:R-:W-:-:S02]  /*ea00*/  FSEL R46, R46, -INF , !P3 ;  /* 0xff8000002e2e7808 */ /* 0x000fc40005800000 */
[C---:B------:R-:W-:Y:S02]  /*ea10*/  ISETP.GT.AND P3, PT, R122.reuse, 0x31, P2 ;  /* 0x000000317a00780c */ /* 0x040fe40001764270 */
[C---:B------:R-:W-:Y:S02]  /*ea20*/  ISETP.LT.OR P5, PT, R123.reuse, 0x5a, P5 ;  /* 0x0000005a7b00780c */ /* 0x040fe40002fa1670 */
[----:B------:R-:W-:Y:S02]  /*ea30*/  ISETP.LT.OR P3, PT, R123, 0x32, P3 ;  /* 0x000000327b00780c */ /* 0x000fe40001f61670 */
[----:B------:R-:W-:Y:S02]  /*ea40*/  FSEL R71, R71, -INF , !P5 ;  /* 0xff80000047477808 */ /* 0x000fe40006800000 */
[----:B------:R-:W-:Y:S02]  /*ea50*/  ISETP.GT.AND P5, PT, R122, 0x61, P2 ;  /* 0x000000617a00780c */ /* 0x000fe400017a4270 */
[----:B------:R-:W-:-:S02]  /*ea60*/  FSEL R51, R51, -INF , !P3 ;  /* 0xff80000033337808 */ /* 0x000fc40005800000 */
[C---:B------:R-:W-:Y:S02]  /*ea70*/  ISETP.GT.AND P3, PT, R122.reuse, 0x40, P2 ;  /* 0x000000407a00780c */ /* 0x040fe40001764270 */
[C---:B------:R-:W-:Y:S02]  /*ea80*/  ISETP.LT.OR P5, PT, R123.reuse, 0x62, P5 ;  /* 0x000000627b00780c */ /* 0x040fe40002fa1670 */
[----:B------:R-:W-:Y:S02]  /*ea90*/  ISETP.LT.OR P3, PT, R123, 0x41, P3 ;  /* 0x000000417b00780c */ /* 0x000fe40001f61670 */
[----:B------:R-:W-:Y:S02]  /*eaa0*/  FSEL R75, R75, -INF , !P5 ;  /* 0xff8000004b4b7808 */ /* 0x000fe40006800000 */
[----:B------:R-:W-:Y:S02]  /*eab0*/  ISETP.GT.AND P5, PT, R122, 0x69, P2 ;  /* 0x000000697a00780c */ /* 0x000fe400017a4270 */
[----:B0-----:R-:W-:-:S02]  /*eac0*/  FMNMX.FTZ R84, R25, R24, !PT ;  /* 0x0000001819547209 */ /* 0x001fc40007810000 */
[----:B------:R-:W-:Y:S02]  /*ead0*/  FSEL R58, R58, -INF , !P3 ;  /* 0xff8000003a3a7808 */ /* 0x000fe40005800000 */
[----:B------:R-:W-:Y:S01]  /*eae0*/  ISETP.GT.AND P3, PT, R122, 0x49, P2 ;  /* 0x000000497a00780c */ /* 0x000fe20001764270 */
[----:B------:R-:W0:Y:S01]  /*eaf0*/  SHFL.BFLY PT, R87, R84, 0x1, 0x1f ;  /* 0x0c201f0054577f89 */ /* 0x000e2200000e0000 */
[C---:B------:R-:W-:Y:S02]  /*eb00*/  ISETP.LT.OR P5, PT, R123.reuse, 0x6a, P5 ;  /* 0x0000006a7b00780c */ /* 0x040fe40002fa1670 */
[----:B------:R-:W-:Y:S02]  /*eb10*/  ISETP.LT.OR P3, PT, R123, 0x4a, P3 ;  /* 0x0000004a7b00780c */ /* 0x000fe40001f61670 */
[----:B------:R-:W-:Y:S02]  /*eb20*/  FSEL R78, R78, -INF , !P5 ;  /* 0xff8000004e4e7808 */ /* 0x000fe40006800000 */
[----:B------:R-:W-:-:S02]  /*eb30*/  ISETP.GT.AND P5, PT, R122, RZ, P2 ;  /* 0x000000ff7a00720c */ /* 0x000fc400017a4270 */
[----:B------:R-:W-:Y:S02]  /*eb40*/  FSEL R63, R63, -INF , !P3 ;  /* 0xff8000003f3f7808 */ /* 0x000fe40005800000 */
[C---:B------:R-:W-:Y:S02]  /*eb50*/  ISETP.LT.OR P5, PT, R123.reuse, 0x1, P5 ;  /* 0x000000017b00780c */ /* 0x040fe40002fa1670 */
[----:B------:R-:W-:Y:S02]  /*eb60*/  ISETP.GT.AND P4, PT, R122, 0x8, P2 ;  /* 0x000000087a00780c */ /* 0x000fe40001784270 */
[----:B------:R-:W-:Y:S02]  /*eb70*/  FSEL R26, R26, -INF , !P5 ;  /* 0xff8000001a1a7808 */ /* 0x000fe40006800000 */
[----:B------:R-:W-:Y:S02]  /*eb80*/  ISETP.LT.OR P4, PT, R123, 0x9, P4 ;  /* 0x000000097b00780c */ /* 0x000fe40002781670 */
[----:B------:R-:W-:-:S02]  /*eb90*/  ISETP.GT.AND P5, PT, R122, 0x78, P2 ;  /* 0x000000787a00780c */ /* 0x000fc400017a4270 */
[----:B------:R-:W-:Y:S02]  /*eba0*/  FSEL R30, R30, -INF , !P4 ;  /* 0xff8000001e1e7808 */ /* 0x000fe40006000000 */
[----:B------:R-:W-:Y:S02]  /*ebb0*/  ISETP.GT.AND P4, PT, R122, 0x11, P2 ;  /* 0x000000117a00780c */ /* 0x000fe40001784270 */
[----:B0-----:R-:W-:Y:S02]  /*ebc0*/  FMNMX.FTZ R24, R84, R87, !PT ;  /* 0x0000005754187209 */ /* 0x001fe40007810000 */
[----:B------:R-:W-:Y:S02]  /*ebd0*/  ISETP.LT.OR P4, PT, R123, 0x12, P4 ;  /* 0x000000127b00780c */ /* 0x000fe40002781670 */
[C---:B------:R-:W-:Y:S01]  /*ebe0*/  FSETP.NEU.FTZ.AND P3, PT, R24.reuse, -INF , PT ;  /* 0xff8000001800780b */ /* 0x040fe20003f7d000 */
[----:B------:R-:W-:Y:S01]  /*ebf0*/  FMUL.FTZ R84, R24, UR41 ;  /* 0x0000002918547c20 */ /* 0x000fe20008410000 */
[----:B------:R-:W-:-:S02]  /*ec00*/  FSEL R35, R35, -INF , !P4 ;  /* 0xff80000023237808 */ /* 0x000fc40006000000 */
[----:B------:R-:W-:Y:S02]  /*ec10*/  ISETP.GT.AND P4, PT, R122, 0x20, P2 ;  /* 0x000000207a00780c */ /* 0x000fe40001784270 */
[----:B------:R-:W-:Y:S02]  /*ec20*/  FSEL R84, R84, RZ, P3 ;  /* 0x000000ff54547208 */ /* 0x000fe40001800000 */
[C---:B------:R-:W-:Y:S02]  /*ec30*/  ISETP.LT.OR P4, PT, R123.reuse, 0x21, P4 ;  /* 0x000000217b00780c */ /* 0x040fe40002781670 */
        /* <DEDUP_REMOVED lines=69> */
[----:B------:R-:W-:Y:S01]  /*f090*/  FFMA.FTZ R53, R80, UR41, -R84 ;  /* 0x0000002950357c23 */ /* 0x000fe20008010854 */
        /* <DEDUP_REMOVED lines=15> */
[----:B------:R-:W-:Y:S01]  /*f190*/  FMNMX.FTZ R25, R71, R40, !PT ;  /* 0x0000002847197209 */ /* 0x000fe20007810000 */
[----:B------:R-:W-:Y:S01]  /*f1a0*/  FFMA.FTZ R40, R57, UR41, -R84 ;  /* 0x0000002939287c23 */ /* 0x000fe20008010854 */
[----:B------:R-:W-:Y:S01]  /*f1b0*/  ISETP.LT.OR P4, PT, R123, 0x71, P4 ;  /* 0x000000717b00780c */ /* 0x000fe20002781670 */
[----:B------:R-:W-:Y:S01]  /*f1c0*/  MUFU.EX2 R142, R142 ;  /* 0x0000008e008e7308 */ /* 0x000fe20000000800 */
        /* <DEDUP_REMOVED lines=8> */
[----:B------:R-:W-:Y:S01]  /*f250*/  ISETP.GT.AND P2, PT, R122, 0x79, P2 ;  /* 0x000000797a00780c */ /* 0x000fe20001744270 */
[----:B------:R-:W-:Y:S01]  /*f260*/  MUFU.EX2 R136, R136 ;  /* 0x0000008800887308 */ /* 0x000fe20000000800 */
[----:B------:R-:W-:Y:S01]  /*f270*/  FSEL R82, R82, -INF , !P4 ;  /* 0xff80000052527808 */ /* 0x000fe20006000000 */
[----:B------:R-:W-:Y:S01]  /*f280*/  FFMA.FTZ R122, R120, UR41, -R84 ;  /* 0x00000029787a7c23 */ /* 0x000fe20008010854 */
[----:B------:R-:W-:Y:S02]  /*f290*/  FMNMX.FTZ R25, R81, R44, !PT ;  /* 0x0000002c51197209 */ /* 0x000fe40007810000 */
[----:B------:R-:W-:Y:S02]  /*f2a0*/  ISETP.LT.OR P2, PT, R123, 0x7a, P2 ;  /* 0x0000007a7b00780c */ /* 0x000fe40001741670 */
[----:B------:R-:W-:Y:S01]  /*f2b0*/  FSEL R83, R83, -INF , !P5 ;  /* 0xff80000053537808 */ /* 0x000fe20006800000 */
[----:B------:R-:W-:Y:S01]  /*f2c0*/  MUFU.EX2 R36, R36 ;  /* 0x0000002400247308 */ /* 0x000fe20000000800 */
[----:B------:R-:W-:-:S02]  /*f2d0*/  FMNMX.FTZ R44, R82, R25, !PT ;  /* 0x00000019522c7209 */ /* 0x000fc40007810000 */
[----:B------:R-:W-:Y:S02]  /*f2e0*/  FSEL R85, R85, -INF , !P2 ;  /* 0xff80000055557808 */ /* 0x000fe40005000000 */
[----:B------:R-:W-:Y:S02]  /*f2f0*/  FMNMX.FTZ R44, R83, R44, !PT ;  /* 0x0000002c532c7209 */ /* 0x000fe40007810000 */
[----:B------:R-:W-:Y:S01]  /*f300*/  FSEL R57, R24, RZ, P3 ;  /* 0x000000ff18397208 */ /* 0x000fe20001800000 */
[----:B------:R-:W-:Y:S01]  /*f310*/  MUFU.EX2 R138, R138 ;  /* 0x0000008a008a7308 */ /* 0x000fe20000000800 */
[----:B------:R-:W-:Y:S01]  /*f320*/  FMNMX.FTZ R25, R85, R44, !PT ;  /* 0x0000002c55197209 */ /* 0x000fe20007810000 */
[--C-:B------:R-:W-:Y:S01]  /*f330*/  FFMA.FTZ R44, R65, UR41, -R84.reuse ;  /* 0x00000029412c7c23 */ /* 0x100fe20008010854 */
[----:B------:R-:W-:Y:S01]  /*f340*/  FFMA.FTZ R84, R121, UR41, -R84 ;  /* 0x0000002979547c23 */ /* 0x000fe20008010854 */
[----:B------:R-:W-:Y:S02]  /*f350*/  FADD.FTZ R57, -R57, R14 ;  /* 0x0000000e39397221 */ /* 0x000fe40000010100 */
[----:B------:R-:W0:Y:S02]  /*f360*/  SHFL.BFLY PT, R56, R25, 0x2, 0x1f ;  /* 0x0c401f0019387f89 */ /* 0x000e2400000e0000 */
[----:B------:R-:W-:Y:S01]  /*f370*/  FMUL.FTZ R14, R57, UR41 ;  /* 0x00000029390e7c20 */ /* 0x000fe20008410000 */
[----:B------:R-:W-:Y:S08]  /*f380*/  MUFU.EX2 R37, R37 ;  /* 0x0000002500257308 */ /* 0x000ff00000000800 */
[----:B------:R-:W1:Y:S08]  /*f390*/  MUFU.EX2 R14, R14 ;  /* 0x0000000e000e7308 */ /* 0x000e700000000800 */
[----:B------:R-:W-:Y:S01]  /*f3a0*/  MUFU.EX2 R132, R132 ;  /* 0x0000008400847308 */ /* 0x000fe20000000800 */
[----:B0-----:R-:W-:-:S07]  /*f3b0*/  FMNMX.FTZ R56, R25, R56, !PT ;  /* 0x0000003819387209 */ /* 0x001fce0007810000 */
[----:B------:R-:W-:Y:S01]  /*f3c0*/  MUFU.EX2 R40, R40 ;  /* 0x0000002800287308 */ /* 0x000fe20000000800 */
[----:B-1----:R-:W-:Y:S01]  /*f3d0*/  FFMA.FTZ R4, R14, R4, R148 ;  /* 0x000000040e047223 */ /* 0x002fe20000010094 */
[----:B------:R-:W0:Y:S01]  /*f3e0*/  SHFL.BFLY PT, R25, R56, 0x1, 0x1f ;  /* 0x0c201f0038197f89 */ /* 0x000e2200000e0000 */
[----:B------:R-:W-:Y:S01]  /*f3f0*/  F2FP.F16.F32.PACK_AB R148, R19, R148 ;  /* 0x000000941394723e */ /* 0x000fe200000000ff */
        /* <DEDUP_REMOVED lines=18> */
[----:B------:R-:W-:-:S02]  /*f520*/  IMAD.MOV.U32 R14, RZ, RZ, R24 ;  /* 0x000000ffff0e7224 */ /* 0x000fc400078e0018 */
        /* <DEDUP_REMOVED lines=19> */
[----:B------:R-:W-:Y:S01]  /*f660*/  FADD.FTZ R43, R21, R4 ;  /* 0x00000004152b7221 */ /* 0x000fe20000010000 */
[----:B------:R-:W-:Y:S01]  /*f670*/  FSEL R4, R25, RZ, P2 ;  /* 0x000000ff19047208 */ /* 0x000fe20001000000 */
[--C-:B------:R-:W-:Y:S01]  /*f680*/  FFMA.FTZ R35, R47, UR41, -R57.reuse ;  /* 0x000000292f237c23 */ /* 0x100fe20008010839 */
[----:B------:R-:W-:Y:S01]  /*f690*/  FFMA.FTZ R147, R38, UR41, -R57 ;  /* 0x0000002926937c23 */ /* 0x000fe20008010839 */
[----:B------:R-:W-:Y:S01]  /*f6a0*/  FADD.FTZ R43, R144, R43 ;  /* 0x0000002b902b7221 */ /* 0x000fe20000010000 */
[----:B------:R-:W-:Y:S01]  /*f6b0*/  MUFU.EX2 R26, R26 ;  /* 0x0000001a001a7308 */ /* 0x000fe20000000800 */
[----:B------:R-:W-:Y:S01]  /*f6c0*/  FADD.FTZ R4, -R4, R15 ;  /* 0x0000000f04047221 */ /* 0x000fe20000010100 */
[----:B------:R-:W-:Y:S01]  /*f6d0*/  FFMA.FTZ R143, R46, UR41, -R57 ;  /* 0x000000292e8f7c23 */ /* 0x000fe20008010839 */
[----:B------:R-:W-:Y:S01]  /*f6e0*/  FADD.FTZ R43, R28, R43 ;  /* 0x0000002b1c2b7221 */ /* 0x000fe20000010000 */
[----:B------:R-:W-:Y:S01]  /*f6f0*/  @!P1 PRMT R46, RZ, 0x654, R16 ;  /* 0x00000654ff2e9816 */ /* 0x000fe20000000010 */
[----:B------:R-:W-:Y:S01]  /*f700*/  FMUL.FTZ R4, R4, UR41 ;  /* 0x0000002904047c20 */ /* 0x000fe20008410000 */
[----:B------:R-:W-:Y:S01]  /*f710*/  FFMA.FTZ R137, R50, UR41, -R57 ;  /* 0x0000002932897c23 */ /* 0x000fe20008010839 */
[----:B------:R-:W-:Y:S01]  /*f720*/  FADD.FTZ R42, R146, R43 ;  /* 0x0000002b922a7221 */ /* 0x000fe20000010000 */
[----:B------:R-:W-:Y:S01]  /*f730*/  MUFU.EX2 R151, R151 ;  /* 0x0000009700977308 */ /* 0x000fe20000000800 */
[----:B------:R0:W-:Y:S01]  /*f740*/  @!P1 SYNCS.ARRIVE.TRANS64.RED.A1T0 RZ, [R46+URZ], RZ ;  /* 0x000000ff2eff99a7 */ /* 0x0001e2000810043f */
[--C-:B------:R-:W-:Y:S01]  /*f750*/  FFMA.FTZ R38, R51, UR41, -R57.reuse ;  /* 0x0000002933267c23 */ /* 0x100fe20008010839 */
[----:B------:R-:W-:Y:S01]  /*f760*/  FADD.FTZ R43, R29, R42 ;  /* 0x0000002a1d2b7221 */ /* 0x000fe20000010000 */
[--C-:B------:R-:W-:Y:S01]  /*f770*/  FFMA.FTZ R139, R54, UR41, -R57.reuse ;  /* 0x00000029368b7c23 */ /* 0x100fe20008010839 */
[--C-:B------:R-:W-:Y:S01]  /*f780*/  FFMA.FTZ R39, R55, UR41, -R57.reuse ;  /* 0x0000002937277c23 */ /* 0x100fe20008010839 */
[----:B------:R-:W-:Y:S01]  /*f790*/  FFMA.FTZ R133, R58, UR41, -R57 ;  /* 0x000000293a857c23 */ /* 0x000fe20008010839 */
[----:B------:R-:W-:Y:S01]  /*f7a0*/  FADD.FTZ R43, R140, R43 ;  /* 0x0000002b8c2b7221 */ /* 0x000fe20000010000 */
[----:B------:R-:W1:Y:S01]  /*f7b0*/  MUFU.EX2 R15, R4 ;  /* 0x00000004000f7308 */ /* 0x000e620000000800 */
[----:B------:R-:W-:Y:S01]  /*f7c0*/  FFMA.FTZ R16, R59, UR41, -R57 ;  /* 0x000000293b107c23 */ /* 0x000fe20008010839 */
[----:B------:R-:W-:Y:S01]  /*f7d0*/  F2FP.F16.F32.PACK_AB R150, R21, R150 ;  /* 0x000000961596723e */ /* 0x000fe200000000ff */
[----:B------:R-:W-:Y:S01]  /*f7e0*/  FADD.FTZ R43, R32, R43 ;  /* 0x0000002b202b7221 */ /* 0x000fe20000010000 */
[--C-:B------:R-:W-:Y:S01]  /*f7f0*/  FFMA.FTZ R135, R62, UR41, -R57.reuse ;  /* 0x000000293e877c23 */ /* 0x100fe20008010839 */
[----:B------:R-:W-:Y:S01]  /*f800*/  F2FP.F16.F32.PACK_AB R144, R28, R144 ;  /* 0x000000901c90723e */ /* 0x000fe200000000ff */
[----:B------:R-:W-:Y:S01]  /*f810*/  FFMA.FTZ R129, R66, UR41, -R57 ;  /* 0x0000002942817c23 */ /* 0x000fe20008010839 */
[----:B------:R-:W-:Y:S01]  /*f820*/  FADD.FTZ R42, R142, R43 ;  /* 0x0000002b8e2a7221 */ /* 0x000fe20000010000 */
[----:B------:R-:W3:Y:S01]  /*f830*/  MUFU.EX2 R27, R27 ;  /* 0x0000001b001b7308 */ /* 0x000ee20000000800 */
[----:B------:R-:W-:Y:S01]  /*f840*/  F2FP.F16.F32.PACK_AB R140, R32, R140 ;  /* 0x0000008c208c723e */ /* 0x000fe200000000ff */
[--C-:B------:R-:W-:Y:S01]  /*f850*/  FFMA.FTZ R67, R67, UR41, -R57.reuse ;  /* 0x0000002943437c23 */ /* 0x100fe20008010839 */
[----:B------:R-:W-:Y:S01]  /*f860*/  FADD.FTZ R47, R33, R42 ;  /* 0x0000002a212f7221 */ /* 0x000fe20000010000 */
[----:B------:R-:W-:Y:S01]  /*f870*/  F2FP.F16.F32.PACK_AB R146, R29, R146 ;  /* 0x000000921d92723e */ /* 0x000fe200000000ff */
[--C-:B------:R-:W-:Y:S01]  /*f880*/  FFMA.FTZ R131, R70, UR41, -R57.reuse ;  /* 0x0000002946837c23 */ /* 0x100fe20008010839 */
[----:B------:R-:W-:Y:S01]  /*f890*/  FFMA.FTZ R71, R71, UR41, -R57 ;  /* 0x0000002947477c23 */ /* 0x000fe20008010839 */
[----:B------:R-:W-:Y:S01]  /*f8a0*/  FADD.FTZ R47, R136, R47 ;  /* 0x0000002f882f7221 */ /* 0x000fe20000010000 */
[----:B------:R-:W4:Y:S01]  /*f8b0*/  MUFU.EX2 R145, R145 ;  /* 0x0000009100917308 */ /* 0x000f220000000800 */
[----:B-1----:R-:W-:Y:S01]  /*f8c0*/  FFMA.FTZ R43, R15, R3, R149 ;  /* 0x000000030f2b7223 */ /* 0x002fe20000010095 */
[----:B------:R-:W-:Y:S01]  /*f8d0*/  FFMA.FTZ R3, R63, UR41, -R57 ;  /* 0x000000293f037c23 */ /* 0x000fe20008010839 */
[C---:B------:R-:W-:Y:S01]  /*f8e0*/  FADD.FTZ R47, R36.reuse, R47 ;  /* 0x0000002f242f7221 */ /* 0x040fe20000010000 */
[----:B------:R-:W-:Y:S01]  /*f8f0*/  F2FP.F16.F32.PACK_AB R136, R36, R136 ;  /* 0x000000882488723e */ /* 0x000fe200000000ff */
[----:B------:R-:W-:Y:S01]  /*f900*/  FADD.FTZ R4, R26, R43 ;  /* 0x0000002b1a047221 */ /* 0x000fe20000010000 */
[----:B------:R-:W-:Y:S01]  /*f910*/  FFMA.FTZ R125, R74, UR41, -R57 ;  /* 0x000000294a7d7c23 */ /* 0x000fe20008010839 */
[----:B------:R-:W-:Y:S01]  /*f920*/  FADD.FTZ R42, R138, R47 ;  /* 0x0000002f8a2a7221 */ /* 0x000fe20000010000 */
[----:B------:R-:W1:Y:S01]  /*f930*/  MUFU.EX2 R30, R30 ;  /* 0x0000001e001e7308 */ /* 0x000e620000000800 */
[----:B------:R-:W-:Y:S01]  /*f940*/  FADD.FTZ R4, R151, R4 ;  /* 0x0000000497047221 */ /* 0x000fe20000010000 */
[--C-:B------:R-:W-:Y:S01]  /*f950*/  FFMA.FTZ R75, R75, UR41, -R57.reuse ;  /* 0x000000294b4b7c23 */ /* 0x100fe20008010839 */
[----:B------:R-:W-:Y:S01]  /*f960*/  FADD.FTZ R47, R37, R42 ;  /* 0x0000002a252f7221 */ /* 0x000fe20000010000 */
[--C-:B------:R-:W-:Y:S01]  /*f970*/  FFMA.FTZ R78, R78, UR41, -R57.reuse ;  /* 0x000000294e4e7c23 */ /* 0x100fe20008010839 */
[----:B---3--:R-:W-:Y:S01]  /*f980*/  FADD.FTZ R4, R27, R4 ;  /* 0x000000041b047221 */ /* 0x008fe20000010000 */
[----:B------:R-:W-:Y:S01]  /*f990*/  FFMA.FTZ R81, R81, UR41, -R57 ;  /* 0x0000002951517c23 */ /* 0x000fe20008010839 */
[----:B------:R-:W-:Y:S01]  /*f9a0*/  FADD.FTZ R47, R132, R47 ;  /* 0x0000002f842f7221 */ /* 0x000fe20000010000 */
[----:B------:R-:W3:Y:S01]  /*f9b0*/  MUFU.EX2 R147, R147 ;  /* 0x0000009300937308 */ /* 0x000ee20000000800 */
[----:B----4-:R-:W-:Y:S01]  /*f9c0*/  FADD.FTZ R43, R145, R4 ;  /* 0x00000004912b7221 */ /* 0x010fe20000010000 */
[----:B------:R-:W-:Y:S01]  /*f9d0*/  FFMA.FTZ R4, R20, UR41, -R57 ;  /* 0x0000002914047c23 */ /* 0x000fe20008010839 */
[----:B------:R-:W-:Y:S01]  /*f9e0*/  FADD.FTZ R47, R40, R47 ;  /* 0x0000002f282f7221 */ /* 0x000fe20000010000 */
[--C-:B------:R-:W-:Y:S01]  /*f9f0*/  FFMA.FTZ R82, R82, UR41, -R57.reuse ;  /* 0x0000002952527c23 */ /* 0x100fe20008010839 */
[--C-:B------:R-:W-:Y:S01]  /*fa00*/  FFMA.FTZ R83, R83, UR41, -R57.reuse ;  /* 0x0000002953537c23 */ /* 0x100fe20008010839 */
[----:B------:R-:W-:Y:S01]  /*fa10*/  FFMA.FTZ R57, R85, UR41, -R57 ;  /* 0x0000002955397c23 */ /* 0x000fe20008010839 */
[----:B0-----:R-:W-:Y:S01]  /*fa20*/  FADD.FTZ R46, R134, R47 ;  /* 0x0000002f862e7221 */ /* 0x001fe20000010000 */
[----:B------:R-:W0:Y:S01]  /*fa30*/  MUFU.EX2 R31, R31 ;  /* 0x0000001f001f7308 */ /* 0x000e220000000800 */
[----:B-1----:R-:W-:Y:S01]  /*fa40*/  FADD.FTZ R42, R30, R43 ;  /* 0x0000002b1e2a7221 */ /* 0x002fe20000010000 */
[----:B------:R-:W-:Y:S01]  /*fa50*/  F2FP.F16.F32.PACK_AB R132, R40, R132 ;  /* 0x000000842884723e */ /* 0x000fe200000000ff */
[----:B------:R-:W-:Y:S01]  /*fa60*/  FADD.FTZ R47, R41, R46 ;  /* 0x0000002e292f7221 */ /* 0x000fe20000010000 */
[----:B--2---:R-:W-:Y:S01]  /*fa70*/  ISETP.GT.AND P2, PT, R0, R86, PT ;  /* 0x000000560000720c */ /* 0x004fe20003f44270 */
[-C--:B------:R-:W-:Y:S01]  /*fa80*/  FMUL.FTZ R90, R90, R15.reuse ;  /* 0x0000000f5a5a7220 */ /* 0x080fe20000410000 */
[-C--:B------:R-:W-:Y:S01]  /*fa90*/  FMUL.FTZ R91, R91, R15.reuse ;  /* 0x0000000f5b5b7220 */ /* 0x080fe20000410000 */
[----:B------:R-:W-:Y:S01]  /*faa0*/  FADD.FTZ R47, R128, R47 ;  /* 0x0000002f802f7221 */ /* 0x000fe20000010000 */
[----:B------:R-:W1:Y:S01]  /*fab0*/  MUFU.EX2 R141, R141 ;  /* 0x0000008d008d7308 */ /* 0x000e620000000800 */
[----:B---3--:R-:W-:Y:S01]  /*fac0*/  FADD.FTZ R42, R147, R42 ;  /* 0x0000002a932a7221 */ /* 0x008fe20000010000 */
[-C--:B------:R-:W-:Y:S01]  /*fad0*/  FMUL.FTZ R94, R94, R15.reuse ;  /* 0x0000000f5e5e7220 */ /* 0x080fe20000410000 */
[----:B------:R-:W-:Y:S01]  /*fae0*/  FADD.FTZ R47, R44, R47 ;  /* 0x0000002f2c2f7221 */ /* 0x000fe20000010000 */
[-C--:B------:R-:W-:Y:S01]  /*faf0*/  FMUL.FTZ R95, R95, R15.reuse ;  /* 0x0000000f5f5f7220 */ /* 0x080fe20000410000 */
[-C--:B------:R-:W-:Y:S01]  /*fb00*/  FMUL.FTZ R98, R98, R15.reuse ;  /* 0x0000000f62627220 */ /* 0x080fe20000410000 */
[-C--:B------:R-:W-:Y:S01]  /*fb10*/  FMUL.FTZ R99, R99, R15.reuse ;  /* 0x0000000f63637220 */ /* 0x080fe20000410000 */
[----:B------:R-:W-:Y:S01]  /*fb20*/  FADD.FTZ R46, R130, R47 ;  /* 0x0000002f822e7221 */ /* 0x000fe20000010000 */
        /* <DEDUP_REMOVED lines=13> */
[----:B------:R-:W-:Y:S01]  /*fc00*/  FMUL.FTZ R119, R119, R15 ;  /* 0x0000000f77777220 */ /* 0x000fe20000410000 */
[----:B------:R-:W-:Y:S01]  /*fc10*/  F2FP.F16.F32.PACK_AB R142, R33, R142 ;  /* 0x0000008e218e723e */ /* 0x000fe200000000ff */
[----:B------:R-:W-:Y:S01]  /*fc20*/  VIADD R0, R0, 0xffffffff ;  /* 0xffffffff00007836 */ /* 0x000fe20000000000 */
[----:B------:R-:W1:Y:S01]  /*fc30*/  MUFU.EX2 R35, R35 ;  /* 0x0000002300237308 */ /* 0x000e620000000800 */
[----:B--2---:R-:W-:Y:S01]  /*fc40*/  FADD.FTZ R42, R34, R43 ;  /* 0x0000002b222a7221 */ /* 0x004fe20000010000 */
[----:B------:R-:W-:Y:S01]  /*fc50*/  F2FP.F16.F32.PACK_AB R138, R37, R138 ;  /* 0x0000008a258a723e */ /* 0x000fe200000000ff */
[----:B------:R-:W-:Y:S01]  /*fc60*/  IMAD.MOV.U32 R15, RZ, RZ, R25 ;  /* 0x000000ffff0f7224 */ /* 0x000fe200078e0019 */
[----:B------:R-:W-:-:S02]  /*fc70*/  F2FP.F16.F32.PACK_AB R134, R41, R134 ;  /* 0x000000862986723e */ /* 0x000fc400000000ff */
[----:B------:R-:W-:Y:S02]  /*fc80*/  F2FP.F16.F32.PACK_AB R128, R44, R128 ;  /* 0x000000802c80723e */ /* 0x000fe400000000ff */
[----:B------:R-:W2:Y:S01]  /*fc90*/  MUFU.EX2 R45, R45 ;  /* 0x0000002d002d7308 */ /* 0x000ea20000000800 */
[----:B0-----:R-:W-:Y:S01]  /*fca0*/  FADD.FTZ R42, R143, R42 ;  /* 0x0000002a8f2a7221 */ /* 0x001fe20000010000 */
[----:B------:R-:W-:Y:S02]  /*fcb0*/  F2FP.F16.F32.PACK_AB R149, R26, R149 ;  /* 0x000000951a95723e */ /* 0x000fe400000000ff */
[----:B------:R-:W-:Y:S02]  /*fcc0*/  F2FP.F16.F32.PACK_AB R151, R27, R151 ;  /* 0x000000971b97723e */ /* 0x000fe400000000ff */
[----:B------:R-:W-:Y:S02]  /*fcd0*/  F2FP.F16.F32.PACK_AB R145, R30, R145 ;  /* 0x000000911e91723e */ /* 0x000fe400000000ff */
[----:B------:R-:W0:Y:S01]  /*fce0*/  MUFU.EX2 R137, R137 ;  /* 0x0000008900897308 */ /* 0x000e220000000800 */
[----:B-1----:R-:W-:Y:S01]  /*fcf0*/  FADD.FTZ R42, R35, R42 ;  /* 0x0000002a232a7221 */ /* 0x002fe20000010000 */
[----:B------:R-:W-:-:S02]  /*fd00*/  F2FP.F16.F32.PACK_AB R147, R31, R147 ;  /* 0x000000931f93723e */ /* 0x000fc400000000ff */
[----:B------:R-:W-:Y:S02]  /*fd10*/  F2FP.F16.F32.PACK_AB R141, R34, R141 ;  /* 0x0000008d228d723e */ /* 0x000fe400000000ff */
[----:B------:R-:W-:Y:S02]  /*fd20*/  F2FP.F16.F32.PACK_AB R143, R35, R143 ;  /* 0x0000008f238f723e */ /* 0x000fe400000000ff */
        /* <DEDUP_REMOVED lines=29> */
[----:B------:R-:W-:Y:S01]  /*ff00*/  F2FP.F16.F32.PACK_AB R133, R16, R133 ;  /* 0x000000851085723e */ /* 0x000fe200000000ff */
[----:B------:R-:W-:-:S05]  /*ff10*/  IMAD.MOV.U32 R16, RZ, RZ, R152 ;  /* 0x000000ffff107224 */ /* 0x000fca00078e0098 */
        /* <DEDUP_REMOVED lines=11> */
[----:B0-----:R-:W-:-:S07]  /*ffd0*/  F2FP.F16.F32.PACK_AB R122, R56, R122 ;  /* 0x0000007a387a723e */ /* 0x001fce00000000ff */
[----:B------:R-:W0:Y:S08]  /*ffe0*/  MUFU.EX2 R131, R131 ;  /* 0x0000008300837308 */ /* 0x000e300000000800 */
[----:B------:R-:W3:Y:S08]  /*fff0*/  MUFU.EX2 R19, R71 ;  /* 0x0000004700137308 */ /* 0x000ef00000000800 */
[----:B------:R4:W-:Y:S08]  /*10000*/  MUFU.EX2 R127, R4 ;  /* 0x00000004007f7308 */ /* 0x0009f00000000800 */
[----:B------:R-:W5:Y:S01]  /*10010*/  MUFU.EX2 R125, R125 ;  /* 0x0000007d007d7308 */ /* 0x000f620000000800 */
[----:B----4-:R-:W-:Y:S01]  /*10020*/  FADD.FTZ R4, R56, R21 ;  /* 0x0000001538047221 */ /* 0x010fe20000010000 */
[----:B-1----:R-:W-:Y:S01]  /*10030*/  FADD.FTZ R21, R129, R32 ;  /* 0x0000002081157221 */ /* 0x002fe20000010000 */
[----:B--2---:R-:W-:-:S03]  /*10040*/  F2FP.F16.F32.PACK_AB R129, R20, R129 ;  /* 0x000000811481723e */ /* 0x004fc600000000ff */
[----:B------:R-:W-:Y:S02]  /*10050*/  FADD.FTZ R32, R20, R21 ;  /* 0x0000001514207221 */ /* 0x000fe40000010000 */
[----:B------:R-:W1:Y:S02]  /*10060*/  MUFU.EX2 R28, R75 ;  /* 0x0000004b001c7308 */ /* 0x000e640000000800 */
[----:B0-----:R-:W-:Y:S01]  /*10070*/  FADD.FTZ R32, R131, R32 ;  /* 0x0000002083207221 */ /* 0x001fe20000010000 */
[----:B---3--:R-:W-:-:S03]  /*10080*/  F2FP.F16.F32.PACK_AB R131, R19, R131 ;  /* 0x000000831383723e */ /* 0x008fc600000000ff */
[----:B------:R-:W-:Y:S01]  /*10090*/  FADD.FTZ R32, R19, R32 ;  /* 0x0000002013207221 */ /* 0x000fe20000010000 */
[----:B------:R-:W-:Y:S01]  /*100a0*/  IMAD.MOV.U32 R19, RZ, RZ, R153 ;  /* 0x000000ffff137224 */ /* 0x000fe200078e0099 */
[----:B------:R-:W0:Y:S02]  /*100b0*/  MUFU.EX2 R78, R78 ;  /* 0x0000004e004e7308 */ /* 0x000e240000000800 */
[----:B-----5:R-:W-:-:S06]  /*100c0*/  FADD.FTZ R21, R125, R32 ;  /* 0x000000207d157221 */ /* 0x020fcc0000010000 */
[----:B------:R-:W2:Y:S01]  /*100d0*/  MUFU.EX2 R36, R81 ;  /* 0x0000005100247308 */ /* 0x000ea20000000800 */
[C---:B-1----:R-:W-:Y:S01]  /*100e0*/  FADD.FTZ R32, R28.reuse, R21 ;  /* 0x000000151c207221 */ /* 0x042fe20000010000 */
[----:B------:R-:W-:-:S03]  /*100f0*/  F2FP.F16.F32.PACK_AB R125, R28, R125 ;  /* 0x0000007d1c7d723e */ /* 0x000fc600000000ff */
[----:B------:R-:W-:-:S03]  /*10100*/  FADD.FTZ R21, R127, R32 ;  /* 0x000000207f157221 */ /* 0x000fc60000010000 */
[----:B------:R-:W1:Y:S01]  /*10110*/  MUFU.EX2 R82, R82 ;  /* 0x0000005200527308 */ /* 0x000e620000000800 */
[C---:B0-----:R-:W-:Y:S01]  /*10120*/  FADD.FTZ R21, R78.reuse, R21 ;  /* 0x000000154e157221 */ /* 0x041fe20000010000 */
[----:B------:R-:W-:-:S06]  /*10130*/  F2FP.F16.F32.PACK_AB R127, R78, R127 ;  /* 0x0000007f4e7f723e */ /* 0x000fcc00000000ff */
[----:B------:R-:W0:Y:S01]  /*10140*/  MUFU.EX2 R40, R83 ;  /* 0x0000005300287308 */ /* 0x000e220000000800 */
[----:B--2---:R-:W-:-:S07]  /*10150*/  FADD.FTZ R21, R36, R21 ;  /* 0x0000001524157221 */ /* 0x004fce0000010000 */
[----:B------:R-:W2:Y:S01]  /*10160*/  MUFU.EX2 R57, R57 ;  /* 0x0000003900397308 */ /* 0x000ea20000000800 */
[C---:B-1----:R-:W-:Y:S01]  /*10170*/  FADD.FTZ R21, R82.reuse, R21 ;  /* 0x0000001552157221 */ /* 0x042fe20000010000 */
[----:B------:R-:W-:-:S03]  /*10180*/  F2FP.F16.F32.PACK_AB R121, R82, R36 ;  /* 0x000000245279723e */ /* 0x000fc600000000ff */
[----:B0-----:R-:W-:-:S04]  /*10190*/  FADD.FTZ R21, R40, R21 ;  /* 0x0000001528157221 */ /* 0x001fc80000010000 */
[C---:B--2---:R-:W-:Y:S01]  /*101a0*/  FADD.FTZ R3, R57.reuse, R21 ;  /* 0x0000001539037221 */ /* 0x044fe20000010000 */
[----:B------:R-:W-:Y:S01]  /*101b0*/  F2FP.F16.F32.PACK_AB R123, R57, R40 ;  /* 0x00000028397b723e */ /* 0x000fe200000000ff */
[----:B------:R-:W-:Y:S06]  /*101c0*/  @P2 BRA `(.L_x_11723) ;  /* 0xffffffc800402947 */ /* 0x000fec000383ffff */
[----:B------:R-:W-:Y:S01]  /*101d0*/  IMAD.MOV.U32 R15, RZ, RZ, R25 ;  /* 0x000000ffff0f7224 */ /* 0x000fe200078e0019 */
[----:B------:R-:W-:Y:S01]  /*101e0*/  MOV R16, R152 ;  /* 0x0000009800107202 */ /* 0x000fe20000000f00 */
[----:B------:R-:W-:Y:S02]  /*101f0*/  IMAD.MOV.U32 R14, RZ, RZ, R24 ;  /* 0x000000ffff0e7224 */ /* 0x000fe400078e0018 */
[----:B------:R-:W-:-:S07]  /*10200*/  IMAD.MOV.U32 R19, RZ, RZ, R153 ;  /* 0x000000ffff137224 */ /* 0x000fce00078e0099 */
.L_x_11705:
        /* <DEDUP_REMOVED lines=20> */
.L_x_11726:
[----:B------:R-:W-:-:S13]  /*10350*/  ISETP.NE.AND P2, PT, R26, 0x1, PT ;  /* 0x000000011a00780c */ /* 0x000fda0003f45270 */
[----:B------:R-:W0:Y:S02]  /*10360*/  @P2 LDC.64 R24, c[0x0][0x9e8] ;  /* 0x00027a00ff182b82 */ /* 0x000e240000000a00 */
[----:B0-----:R-:W-:-:S05]  /*10370*/  @P2 IMAD.HI.U32 R24, R5, R24, RZ ;  /* 0x0000001805182227 */ /* 0x001fca00078e00ff */
[----:B------:R-:W-:-:S07]  /*10380*/  @P2 SHF.R.U32.HI R5, RZ, R25, R24 ;  /* 0x00000019ff052219 */ /* 0x000fce0000011618 */
.L_x_11727:
[----:B------:R-:W-:Y:S05]  /*10390*/  BSYNC B0 ;  /* 0x0000000000007941 */ /* 0x000fea0003800000 */
.L_x_11725:
[----:B------:R-:W-:-:S05]  /*103a0*/  IMAD R5, R5, R26, RZ ;  /* 0x0000001a05057224 */ /* 0x000fca00078e02ff */
[----:B------:R-:W-:-:S07]  /*103b0*/  VIMNMX R20, R20, R5, !PT ;  /* 0x0000000514147248 */ /* 0x000fce0007fe0100 */
.L_x_11724:
[----:B------:R-:W2:Y:S01]  /*103c0*/  LDL R21, [R1+0x18] ;  /* 0x0000180001157983 */ /* 0x000ea20000100800 */
[----:B------:R-:W-:-:S05]  /*103d0*/  VIADD R20, R20, 0x7f ;  /* 0x0000007f14147836 */ /* 0x000fca0000000000 */
[----:B------:R-:W-:-:S04]  /*103e0*/  SHF.R.S32.HI R5, RZ, 0x1f, R20 ;  /* 0x0000001fff057819 */ /* 0x000fc80000011414 */
[----:B------:R-:W-:-:S04]  /*103f0*/  LEA.HI R5, R5, R20, RZ, 0x7 ;  /* 0x0000001405057211 */ /* 0x000fc800078f38ff */
[----:B------:R-:W-:-:S04]  /*10400*/  SHF.R.S32.HI R5, RZ, 0x7, R5 ;  /* 0x00000007ff057819 */ /* 0x000fc80000011405 */
[----:B--2---:R-:W-:-:S04]  /*10410*/  VIMNMX R21, R21, R5, !PT ;  /* 0x0000000515157248 */ /* 0x004fc80007fe0100 */
[----:B------:R-:W-:Y:S01]  /*10420*/  ISETP.GE.AND P2, PT, R0, R21, PT ;  /* 0x000000150000720c */ /* 0x000fe20003f46270 */
[----:B------:R0:W-:-:S12]  /*10430*/  STL [R1+0x4], R21 ;  /* 0x0000041501007387 */ /* 0x0001d80000100800 */
[----:B0-----:R-:W-:Y:S05]  /*10440*/  @!P2 BRA `(.L_x_11728) ;  /* 0x0000002400c0a947 */ /* 0x001fea0003800000 */
[----:B------:R-:W-:Y:S02]  /*10450*/  IMAD.MOV.U32 R23, RZ, RZ, R15 ;  /* 0x000000ffff177224 */ /* 0x000fe400078e000f */
[----:B------:R-:W-:Y:S02]  /*10460*/  IMAD.MOV.U32 R5, RZ, RZ, R14 ;  /* 0x000000ffff057224 */ /* 0x000fe400078e000e */
[----:B------:R-:W-:Y:S02]  /*10470*/  IMAD.MOV.U32 R20, RZ, RZ, R19 ;  /* 0x000000ffff147224 */ /* 0x000fe400078e0013 */
[----:B------:R-:W-:-:S07]  /*10480*/  IMAD.MOV.U32 R152, RZ, RZ, R16 ;  /* 0x000000ffff987224 */ /* 0x000fce00078e0010 */
.L_x_11738:
        /* <DEDUP_REMOVED lines=11> */
.L_x_11730:
[----:B------:R-:W-:Y:S01]  /*10540*/  IMAD R14, R16, 0x8, R2 ;  /* 0x00000008100e7824 */ /* 0x000fe200078e0202 */
[----:B------:R-:W-:-:S04]  /*10550*/  SHF.L.U32 R15, R19, 0x1f, RZ ;  /* 0x0000001f130f7819 */ /* 0x000fc800000006ff */
[----:B------:R0:W1:Y:S01]  /*10560*/  SYNCS.PHASECHK.TRANS64.TRYWAIT P3, [R14+URZ+0x16830], R15 ;  /* 0x0168300f0e0075a7 */ /* 0x000062000806017f */
[----:B------:R-:W-:Y:S05]  /*10570*/  @!P0 BRA `(.L_x_11731) ;  /* 0x0000000000048947 */ /* 0x000fea0003800000 */
[----:B------:R-:W-:Y:S01]  /*10580*/  BPT.TRAP 0x1 ;  /* 0x000000040000795c */ /* 0x000fe20000300000 */
.L_x_11731:
[----:B------:R-:W-:Y:S04]  /*10590*/  BSSY B0, `(.L_x_11729) ;  /* 0x0000004000007945 */ /* 0x000fe80003800000 */
[----:B-1----:R-:W-:Y:S05]  /*105a0*/  @P3 BRA `(.L_x_11732) ;  /* 0x0000000000083947 */ /* 0x002fea0003800000 */
[----:B------:R-:W1:Y:S02]  /*105b0*/  SYNCS.PHASECHK.TRANS64.TRYWAIT P3, [R14+URZ+0x16830], R15 ;  /* 0x0168300f0e0075a7 */ /* 0x000e64000806017f */
[----:B-1----:R-:W-:Y:S05]  /*105c0*/  @!P3 BRA `(.L_x_11733) ;  /* 0x000000e000e0b947 */ /* 0x002fea0003800000 */
.L_x_11732:
[----:B------:R-:W-:Y:S05]  /*105d0*/  BSYNC B0 ;  /* 0x0000000000007941 */ /* 0x000fea0003800000 */
.L_x_11729:
[----:B01----:R-:W2:Y:S01]  /*105e0*/  LDL R14, [R1+0xc] ;  /* 0x00000c00010e7983 */ /* 0x003ea20000100800 */
[----:B------:R-:W0:Y:S01]  /*105f0*/  S2R R21, SR_TID.X ;  /* 0x0000000000157919 */ /* 0x000e220000002100 */
[----:B------:R-:W-:Y:S05]  /*10600*/  WARPSYNC.ALL ;  /* 0x0000000000007948 */ /* 0x000fea0003800000 */
[----:B------:R-:W-:Y:S01]  /*10610*/  IMAD.MOV.U32 R15, RZ, RZ, 0x40000040 ;  /* 0x40000040ff0f7424 */ /* 0x000fe200078e00ff */
[----:B0-----:R-:W-:-:S05]  /*10620*/  SHF.R.U32.HI R21, RZ, 0x7, R21 ;  /* 0x00000007ff157819 */ /* 0x001fca0000011615 */
[----:B------:R-:W-:Y:S01]  /*10630*/  VIADD R21, R21, 0x8 ;  /* 0x0000000815157836 */ /* 0x000fe20000000000 */
[----:B------:R-:W-:Y:S01]  /*10640*/  R2UR UR8, R6 ;  /* 0x00000000060872ca */ /* 0x000fe200000e0000 */
[----:B------:R-:W-:Y:S01]  /*10650*/  IMAD.MOV.U32 R25, RZ, RZ, 0x40000040 ;  /* 0x40000040ff197424 */ /* 0x000fe200078e00ff */
[----:B------:R-:W-:Y:S01]  /*10660*/  R2UR UR9, R7 ;  /* 0x00000000070972ca */ /* 0x000fe200000e0000 */
[----:B------:R-:W-:Y:S01]  /*10670*/  IMAD.MOV.U32 R27, RZ, RZ, 0x40000040 ;  /* 0x40000040ff1b7424 */ /* 0x000fe200078e00ff */
[----:B------:R-:W-:Y:S02]  /*10680*/  R2UR UR11, R15 ;  /* 0x000000000f0b72ca */ /* 0x000fe400000e0000 */
[----:B------:R-:W-:Y:S02]  /*10690*/  R2UR UR15, R25 ;  /* 0x00000000190f72ca */ /* 0x000fe400000e0000 */
[----:B------:R-:W-:Y:S02]  /*106a0*/  R2UR UR19, R27 ;  /* 0x000000001b1372ca */ /* 0x000fe400000e0000 */
[----:B------:R-:W-:-:S02]  /*106b0*/  R2UR UR12, R12 ;  /* 0x000000000c0c72ca */ /* 0x000fc400000e0000 */
[----:B------:R-:W-:Y:S01]  /*106c0*/  R2UR UR13, R13 ;  /* 0x000000000d0d72ca */ /* 0x000fe200000e0000 */
[----:B------:R0:W-:Y:S01]  /*106d0*/  BAR.SYNC.DEFER_BLOCKING R21, 0x100 ;  /* 0x000400150000751d */ /* 0x0001e20000010000 */
[----:B------:R-:W-:Y:S02]  /*106e0*/  R2UR UR16, R10 ;  /* 0x000000000a1072ca */ /* 0x000fe400000e0000 */
[----:B------:R-:W-:Y:S01]  /*106f0*/  R2UR UR17, R11 ;  /* 0x000000000b1172ca */ /* 0x000fe200000e0000 */
[----:B--2---:R-:W-:-:S04]  /*10700*/  IMAD R14, R16, 0x400, R14 ;  /* 0x00000400100e7824 */ /* 0x004fc800078e020e */
[C---:B------:R-:W-:Y:S01]  /*10710*/  VIADD R24, R14.reuse, 0x2 ;  /* 0x000000020e187836 */ /* 0x040fe20000000000 */
[C---:B------:R-:W-:Y:S01]  /*10720*/  R2UR UR10, R14.reuse ;  /* 0x000000000e0a72ca */ /* 0x040fe200000e0000 */
[----:B------:R-:W-:-:S03]  /*10730*/  VIADD R26, R14, 0x4 ;  /* 0x000000040e1a7836 */ /* 0x000fc60000000000 */
[----:B------:R-:W-:Y:S02]  /*10740*/  R2UR UR14, R24 ;  /* 0x00000000180e72ca */ /* 0x000fe400000e0000 */
[----:B------:R-:W-:Y:S02]  /*10750*/  R2UR UR18, R26 ;  /* 0x000000001a1272ca */ /* 0x000fe400000e0000 */
[----:B------:R-:W-:-:S06]  /*10760*/  WARPGROUP.ARRIVE ;  /* 0x00000000000079c5 */ /* 0x000fcc0000000000 */
[----:B------:R-:W-:Y:S03]  /*10770*/  HGMMA.64x128x16.F32 R24, gdesc[UR8], RZ, !UPT, gsb0 ;  /* 0x01e00000081879f0 */ /* 0x000fe6000c0008ff */
[----:B------:R-:W-:Y:S02]  /*10780*/  WARPGROUP.DEPBAR.LE gsb0, 0x0 ;  /* 0x00008000000079c5 */ /* 0x000fe40000010000 */
[----:B------:R-:W-:-:S07]  /*10790*/  WARPGROUP.ARRIVE ;  /* 0x00000000000079c5 */ /* 0x000fce0000000000 */
        /* <DEDUP_REMOVED lines=16> */
.L_x_11735:
[----:B------:R-:W-:Y:S02]  /*108a0*/  SHF.L.U32 R14, R20, 0x1f, RZ ;  /* 0x0000001f140e7819 */ /* 0x000fe400000006ff */
[----:B------:R-:W-:-:S04]  /*108b0*/  LEA R15, R152, R2, 0x3 ;  /* 0x00000002980f7211 */ /* 0x000fc800078e18ff */
[----:B------:R0:W1:Y:S01]  /*108c0*/  SYNCS.PHASECHK.TRANS64.TRYWAIT P2, [R15+URZ+0x16850], R14 ;  /* 0x0168500e0f0075a7 */ /* 0x000062000804017f */
[----:B------:R-:W-:Y:S05]  /*108d0*/  @!P0 BRA `(.L_x_11736) ;  /* 0x0000000000048947 */ /* 0x000fea0003800000 */
[----:B------:R-:W-:Y:S01]  /*108e0*/  BPT.TRAP 0x1 ;  /* 0x000000040000795c */ /* 0x000fe20000300000 */
.L_x_11736:
[----:B-1----:R-:W-:Y:S05]  /*108f0*/  @P2 BRA `(.L_x_11734) ;  /* 0x0000000000082947 */ /* 0x002fea0003800000 */
[----:B------:R-:W1:Y:S02]  /*10900*/  SYNCS.PHASECHK.TRANS64.TRYWAIT P2, [R15+URZ+0x16850], R14 ;  /* 0x0168500e0f0075a7 */ /* 0x000e64000804017f */
[----:B-1----:R-:W-:Y:S05]  /*10910*/  @!P2 BRA `(.L_x_11737) ;  /* 0x000000e00020a947 */ /* 0x002fea0003800000 */
.L_x_11734:
[----:B01----:R-:W-:Y:S01]  /*10920*/  VIADD R14, R2, 0x400 ;  /* 0x00000400020e7836 */ /* 0x003fe20000000000 */
[----:B------:R-:W-:Y:S05]  /*10930*/  WARPSYNC.ALL ;  /* 0x0000000000007948 */ /* 0x000fea0003800000 */
[----:B------:R-:W-:-:S04]  /*10940*/  SHF.R.U32.HI R14, RZ, 0x4, R14 ;  /* 0x00000004ff0e7819 */ /* 0x000fc8000001160e */
        /* <DEDUP_REMOVED lines=21> */
[----:B------:R-:W-:Y:S01]  /*10aa0*/  HGMMA.64x64x16.F32 R88, R148, gdesc[UR8].tnspB, R88, gsb0 ;  /* 0x40e0000894587df0 */ /* 0x000fe20008000858 */
[----:B------:R-:W-:Y:S01]  /*10ab0*/  R2UR UR10, R14 ;  /* 0x000000000e0a72ca */ /* 0x000fe200000e0000 */
[----:B------:R-:W-:Y:S01]  /*10ac0*/  VIADD R14, R20, 0x100 ;  /* 0x00000100140e7836 */ /* 0x000fe20000000000 */
[----:B------:R-:W-:Y:S01]  /*10ad0*/  R2UR UR11, R15 ;  /* 0x000000000f0b72ca */ /* 0x000fe200000e0000 */
[----:B------:R-:W-:Y:S01]  /*10ae0*/  IMAD.MOV.U32 R15, RZ, RZ, 0x40000040 ;  /* 0x40000040ff0f7424 */ /* 0x000fe200078e00ff */
[----:B------:R-:W-:Y:S01]  /*10af0*/  MUFU.TANH R25, R25 ;  /* 0x0000001900197308 */ /* 0x000fe20000002400 */
[----:B------:R-:W-:Y:S01]  /*10b00*/  FMUL.FTZ R37, R47, UR27 ;  /* 0x0000001b2f257c20 */ /* 0x000fe20008410000 */
[----:B------:R-:W-:Y:S01]  /*10b10*/  FMUL.FTZ R47, R58, UR27 ;  /* 0x0000001b3a2f7c20 */ /* 0x000fe20008410000 */
[----:B------:R-:W-:Y:S01]  /*10b20*/  FMUL.FTZ R58, R73, UR27 ;  /* 0x0000001b493a7c20 */ /* 0x000fe20008410000 */
[----:B------:R-:W-:Y:S01]  /*10b30*/  FMUL.FTZ R52, R62, UR27 ;  /* 0x0000001b3e347c20 */ /* 0x000fe20008410000 */
[----:B------:R-:W-:Y:S01]  /*10b40*/  FMUL.FTZ R62, R81, UR27 ;  /* 0x0000001b513e7c20 */ /* 0x000fe20008410000 */
[----:B------:R-:W-:Y:S01]  /*10b50*/  FMUL.FTZ R64, R85, UR27 ;  /* 0x0000001b55407c20 */ /* 0x000fe20008410000 */
[----:B------:R-:W-:Y:S01]  /*10b60*/  UMOV UR41, UR6 ;  /* 0x0000000600297c82 */ /* 0x000fe20008000000 */
[----:B------:R-:W-:Y:S01]  /*10b70*/  MUFU.TANH R26, R26 ;  /* 0x0000001a001a7308 */ /* 0x000fe20000002400 */
[----:B------:R-:W-:Y:S01]  /*10b80*/  FMUL.FTZ R73, R79, UR27 ;  /* 0x0000001b4f497c20 */ /* 0x000fe20008410000 */
[----:B------:R-:W-:Y:S01]  /*10b90*/  FMUL.FTZ R63, R63, UR27 ;  /* 0x0000001b3f3f7c20 */ /* 0x000fe20008410000 */
[----:B------:R-:W-:Y:S01]  /*10ba0*/  FMUL.FTZ R66, R66, UR27 ;  /* 0x0000001b42427c20 */ /* 0x000fe20008410000 */
[----:B------:R-:W-:Y:S01]  /*10bb0*/  FMUL.FTZ R67, R67, UR27 ;  /* 0x0000001b43437c20 */ /* 0x000fe20008410000 */
[----:B------:R-:W0:Y:S03]  /*10bc0*/  S2R R81, SR_TID.X ;  /* 0x0000000000517919 */ /* 0x000e260000002100 */
[----:B------:R-:W-:Y:S08]  /*10bd0*/  MUFU.TANH R27, R27 ;  /* 0x0000001b001b7308 */ /* 0x000ff00000002400 */
[----:B------:R-:W-:Y:S08]  /*10be0*/  MUFU.TANH R29, R29 ;  /* 0x0000001d001d7308 */ /* 0x000ff00000002400 */
[----:B------:R-:W-:Y:S08]  /*10bf0*/  MUFU.TANH R42, R42 ;  /* 0x0000002a002a7308 */ /* 0x000ff00000002400 */
[----:B------:R-:W-:Y:S01]  /*10c00*/  MUFU.TANH R43, R43 ;  /* 0x0000002b002b7308 */ /* 0x000fe20000002400 */
[----:B0-----:R-:W-:-:S07]  /*10c10*/  ISETP.GE.U32.AND P2, PT, R81, 0x180, PT ;  /* 0x000001805100780c */ /* 0x001fce0003f46070 */
        /* <DEDUP_REMOVED lines=23> */
[----:B------:R-:W-:Y:S01]  /*10d90*/  SHF.R.U32.HI R80, RZ, 0x7, R81 ;  /* 0x00000007ff507819 */ /* 0x000fe20000011651 */
        /* <DEDUP_REMOVED lines=18> */
[----:B------:R-:W-:Y:S01]  /*10ec0*/  FMUL.FTZ R15, R24, UR27 ;  /* 0x0000001b180f7c20 */ /* 0x000fe20008410000 */
[----:B------:R-:W-:Y:S01]  /*10ed0*/  FMUL.FTZ R24, R28, UR27 ;  /* 0x0000001b1c187c20 */ /* 0x000fe20008410000 */
[----:B------:R-:W-:Y:S01]  /*10ee0*/  R2UR UR10, R14 ;  /* 0x000000000e0a72ca */ /* 0x000fe200000e0000 */
        /* <DEDUP_REMOVED lines=15> */
[----:B------:R-:W-:-:S03]  /*10fe0*/  FMUL.FTZ R75, R83, UR27 ;  /* 0x0000001b534b7c20 */ /* 0x000fc60008410000 */
[----:B------:R-:W1:Y:S08]  /*10ff0*/  MUFU.TANH R24, R24 ;  /* 0x0000001800187308 */ /* 0x000e700000002400 */
[----:B------:R-:W2:Y:S01]  /*11000*/  MUFU.TANH R28, R28 ;  /* 0x0000001c001c7308 */ /* 0x000ea20000002400 */
[----:B0-----:R-:W-:-:S04]  /*11010*/  FMNMX.FTZ R14, R15, R5, !PT ;  /* 0x000000050f0e7209 */ /* 0x001fc80007810000 */
[----:B------:R-:W-:-:S03]  /*11020*/  FMNMX.FTZ R14, R21, R14, !PT ;  /* 0x0000000e150e7209 */ /* 0x000fc60007810000 */
[----:B------:R-:W0:Y:S01]  /*11030*/  MUFU.TANH R36, R36 ;  /* 0x0000002400247308 */ /* 0x000e220000002400 */
[----:B-1----:R-:W-:-:S04]  /*11040*/  FMNMX.FTZ R14, R24, R14, !PT ;  /* 0x0000000e180e7209 */ /* 0x002fc80007810000 */
[----:B------:R-:W-:-:S03]  /*11050*/  FMNMX.FTZ R14, R25, R14, !PT ;  /* 0x0000000e190e7209 */ /* 0x000fc60007810000 */
[----:B------:R-:W-:Y:S01]  /*11060*/  MUFU.TANH R46, R46 ;  /* 0x0000002e002e7308 */ /* 0x000fe20000002400 */
[----:B------:R-:W-:-:S04]  /*11070*/  FMNMX.FTZ R14, R26, R14, !PT ;  /* 0x0000000e1a0e7209 */ /* 0x000fc80007810000 */
[----:B------:R-:W-:-:S03]  /*11080*/  FMNMX.FTZ R14, R27, R14, !PT ;  /* 0x0000000e1b0e7209 */ /* 0x000fc60007810000 */
[----:B------:R-:W-:Y:S01]  /*11090*/  MUFU.TANH R54, R54 ;  /* 0x0000003600367308 */ /* 0x000fe20000002400 */
[----:B--2---:R-:W-:-:S04]  /*110a0*/  FMNMX.FTZ R14, R28, R14, !PT ;  /* 0x0000000e1c0e7209 */ /* 0x004fc80007810000 */
[----:B------:R-:W-:-:S03]  /*110b0*/  FMNMX.FTZ R14, R29, R14, !PT ;  /* 0x0000000e1d0e7209 */ /* 0x000fc60007810000 */
[----:B------:R-:W-:Y:S01]  /*110c0*/  MUFU.TANH R55, R55 ;  /* 0x0000003700377308 */ /* 0x000fe20000002400 */
[----:B------:R-:W-:-:S04]  /*110d0*/  FMNMX.FTZ R14, R30, R14, !PT ;  /* 0x0000000e1e0e7209 */ /* 0x000fc80007810000 */
[----:B------:R-:W-:-:S03]  /*110e0*/  FMNMX.FTZ R14, R31, R14, !PT ;  /* 0x0000000e1f0e7209 */ /* 0x000fc60007810000 */
[----:B------:R-:W-:Y:S01]  /*110f0*/  MUFU.TANH R56, R56 ;  /* 0x0000003800387308 */ /* 0x000fe20000002400 */
[----:B------:R-:W-:-:S04]  /*11100*/  FMNMX.FTZ R14, R34, R14, !PT ;  /* 0x0000000e220e7209 */ /* 0x000fc80007810000 */
[----:B0-----:R-:W-:Y:S01]  /*11110*/  FMNMX.FTZ R14, R36, R14, !PT ;  /* 0x0000000e240e7209 */ /* 0x001fe20007810000 */
        /* <DEDUP_REMOVED lines=10> */
[----:B------:R-:W-:-:S06]  /*111c0*/  WARPGROUP.ARRIVE ;  /* 0x00000000000079c5 */ /* 0x000fcc0000000000 */
[----:B------:R-:W1:Y:S01]  /*111d0*/  MUFU.TANH R48, R48 ;  /* 0x0000003000307308 */ /* 0x000e620000002400 */
[----:B------:R-:W-:Y:S07]  /*111e0*/  HGMMA.64x64x16.F32 R88, R136, gdesc[UR8].tnspB, R88, gsb0 ;  /* 0x40e0000888587df0 */ /* 0x000fee0008000858 */
[----:B------:R-:W2:Y:S01]  /*111f0*/  MUFU.TANH R50, R50 ;  /* 0x0000003200327308 */ /* 0x000ea20000002400 */
[----:B0-----:R-:W-:-:S04]  /*11200*/  FMNMX.FTZ R14, R38, R14, !PT ;  /* 0x0000000e260e7209 */ /* 0x001fc80007810000 */
[----:B------:R-:W-:-:S03]  /*11210*/  FMNMX.FTZ R14, R40, R14, !PT ;  /* 0x0000000e280e7209 */ /* 0x000fc60007810000 */
[----:B------:R-:W0:Y:S01]  /*11220*/  MUFU.TANH R57, R57 ;  /* 0x0000003900397308 */ /* 0x000e220000002400 */
[----:B------:R-:W-:-:S04]  /*11230*/  FMNMX.FTZ R14, R42, R14, !PT ;  /* 0x0000000e2a0e7209 */ /* 0x000fc80007810000 */
[----:B------:R-:W-:-:S03]  /*11240*/  FMNMX.FTZ R14, R43, R14, !PT ;  /* 0x0000000e2b0e7209 */ /* 0x000fc60007810000 */
[----:B------:R-:W3:Y:S01]  /*11250*/  MUFU.TANH R60, R60 ;  /* 0x0000003c003c7308 */ /* 0x000ee20000002400 */
[----:B------:R-:W-:-:S04]  /*11260*/  FMNMX.FTZ R14, R46, R14, !PT ;  /* 0x0000000e2e0e7209 */ /* 0x000fc80007810000 */
[----:B-1----:R-:W-:-:S03]  /*11270*/  FMNMX.FTZ R14, R48, R14, !PT ;  /* 0x0000000e300e7209 */ /* 0x002fc60007810000 */
[----:B------:R-:W1:Y:S01]  /*11280*/  MUFU.TANH R65, R65 ;  /* 0x0000004100417308 */ /* 0x000e620000002400 */
[----:B--2---:R-:W-:-:S04]  /*11290*/  FMNMX.FTZ R14, R50, R14, !PT ;  /* 0x0000000e320e7209 */ /* 0x004fc80007810000 */
[----:B------:R-:W-:-:S03]  /*112a0*/  FMNMX.FTZ R14, R51, R14, !PT ;  /* 0x0000000e330e7209 */ /* 0x000fc60007810000 */
[----:B------:R-:W2:Y:S01]  /*112b0*/  MUFU.TANH R147, R147 ;  /* 0x0000009300937308 */ /* 0x000ea20000002400 */
[----:B------:R-:W-:-:S04]  /*112c0*/  FMNMX.FTZ R14, R53, R14, !PT ;  /* 0x0000000e350e7209 */ /* 0x000fc80007810000 */
[----:B------:R-:W-:-:S03]  /*112d0*/  FMNMX.FTZ R14, R54, R14, !PT ;  /* 0x0000000e360e7209 */ /* 0x000fc60007810000 */
[----:B------:R-:W4:Y:S01]  /*112e0*/  MUFU.TANH R145, R145 ;  /* 0x0000009100917308 */ /* 0x000f220000002400 */
[----:B------:R-:W-:-:S04]  /*112f0*/  FMNMX.FTZ R14, R55, R14, !PT ;  /* 0x0000000e370e7209 */ /* 0x000fc80007810000 */
[----:B------:R-:W-:-:S03]  /*11300*/  FMNMX.FTZ R14, R56, R14, !PT ;  /* 0x0000000e380e7209 */ /* 0x000fc60007810000 */
[----:B------:R-:W5:Y:S01]  /*11310*/  MUFU.TANH R143, R143 ;  /* 0x0000008f008f7308 */ /* 0x000f620000002400 */
[----:B0-----:R-:W-:-:S04]  /*11320*/  FMNMX.FTZ R14, R57, R14, !PT ;  /* 0x0000000e390e7209 */ /* 0x001fc80007810000 */
[----:B------:R-:W-:-:S03]  /*11330*/  FMNMX.FTZ R14, R58, R14, !PT ;  /* 0x0000000e3a0e7209 */ /* 0x000fc60007810000 */
[----:B------:R-:W0:Y:S01]  /*11340*/  MUFU.TANH R141, R141 ;  /* 0x0000008d008d7308 */ /* 0x000e220000002400 */
[----:B------:R-:W-:-:S04]  /*11350*/  FMNMX.FTZ R14, R59, R14, !PT ;  /* 0x0000000e3b0e7209 */ /* 0x000fc80007810000 */
[----:B---3--:R-:W-:-:S03]  /*11360*/  FMNMX.FTZ R14, R60, R14, !PT ;  /* 0x0000000e3c0e7209 */ /* 0x008fc60007810000 */
[----:B------:R-:W3:Y:S01]  /*11370*/  MUFU.TANH R32, R32 ;  /* 0x0000002000207308 */ /* 0x000ee20000002400 */
[----:B------:R-:W-:-:S04]  /*11380*/  FMNMX.FTZ R14, R61, R14, !PT ;  /* 0x0000000e3d0e7209 */ /* 0x000fc80007810000 */
[----:B------:R-:W-:Y:S01]  /*11390*/  FMNMX.FTZ R14, R62, R14, !PT ;  /* 0x0000000e3e0e7209 */ /* 0x000fe20007810000 */
[----:B------:R-:W-:-:S03]  /*113a0*/  WARPGROUP.DEPBAR.LE gsb0, 0x0 ;  /* 0x00008000000079c5 */ /* 0x000fc60000010000 */
[----:B-1----:R-:W-:Y:S01]  /*113b0*/  FMNMX.FTZ R14, R65, R14, !PT ;  /* 0x0000000e410e7209 */ /* 0x002fe20007810000 */
[----:B------:R-:W1:Y:S01]  /*113c0*/  MUFU.TANH R33, R33 ;  /* 0x0000002100217308 */ /* 0x000e620000002400 */
[----:B------:R-:W-:Y:S02]  /*113d0*/  WARPGROUP.ARRIVE ;  /* 0x00000000000079c5 */ /* 0x000fe40000000000 */
[----:B------:R-:W-:-:S05]  /*113e0*/  FMNMX.FTZ R14, R64, R14, !PT ;  /* 0x0000000e400e7209 */ /* 0x000fca0007810000 */
[----:B------:R-:W2:Y:S01]  /*113f0*/  SHFL.BFLY PT, R72, R14, 0x2, 0x1f ;  /* 0x0c401f000e487f89 */ /* 0x000ea200000e0000 */
[----:B------:R-:W1:Y:S08]  /*11400*/  MUFU.TANH R35, R35 ;  /* 0x0000002300237308 */ /* 0x000e700000002400 */
[----:B------:R-:W1:Y:S08]  /*11410*/  MUFU.TANH R37, R37 ;  /* 0x0000002500257308 */ /* 0x000e700000002400 */
[----:B------:R-:W1:Y:S01]  /*11420*/  MUFU.TANH R39, R39 ;  /* 0x0000002700277308 */ /* 0x000e620000002400 */
[----:B--2---:R-:W-:-:S07]  /*11430*/  FMNMX.FTZ R14, R14, R72, !PT ;  /* 0x000000480e0e7209 */ /* 0x004fce0007810000 */
[----:B------:R-:W2:Y:S01]  /*11440*/  MUFU.TANH R41, R41 ;  /* 0x0000002900297308 */ /* 0x000ea20000002400 */
[----:B------:R-:W-:Y:S01]  /*11450*/  FMUL.FTZ R72, R78, UR27 ;  /* 0x0000001b4e487c20 */ /* 0x000fe20008410000 */
[----:B------:R-:W4:Y:S06]  /*11460*/  SHFL.BFLY PT, R77, R14, 0x1, 0x1f ;  /* 0x0c201f000e4d7f89 */ /* 0x000f2c00000e0000 */
[----:B------:R-:W2:Y:S08]  /*11470*/  MUFU.TANH R44, R44 ;  /* 0x0000002c002c7308 */ /* 0x000eb00000002400 */
[----:B------:R-:W2:Y:S08]  /*11480*/  MUFU.TANH R45, R45 ;  /* 0x0000002d002d7308 */ /* 0x000eb00000002400 */
[----:B------:R-:W2:Y:S01]  /*11490*/  MUFU.TANH R47, R47 ;  /* 0x0000002f002f7308 */ /* 0x000ea20000002400 */
[----:B----4-:R-:W-:Y:S01]  /*114a0*/  FMNMX.FTZ R14, R14, R77, !PT ;  /* 0x0000004d0e0e7209 */ /* 0x010fe20007810000 */
[----:B------:R-:W-:-:S06]  /*114b0*/  FMUL.FTZ R77, R87, UR27 ;  /* 0x0000001b574d7c20 */ /* 0x000fcc0008410000 */
[----:B------:R-:W4:Y:S01]  /*114c0*/  MUFU.TANH R49, R49 ;  /* 0x0000003100317308 */ /* 0x000f220000002400 */
[C---:B------:R-:W-:Y:S01]  /*114d0*/  FMUL.FTZ R79, R14.reuse, UR41 ;  /* 0x000000290e4f7c20 */ /* 0x040fe20008410000 */
[----:B------:R-:W-:-:S03]  /*114e0*/  FADD.FTZ R5, -R14, R5 ;  /* 0x000000050e057221 */ /* 0x000fc60000010100 */
[--C-:B------:R-:W-:Y:S01]  /*114f0*/  FFMA.FTZ R148, R15, UR41, -R79.reuse ;  /* 0x000000290f947c23 */ /* 0x100fe2000801084f */
[----:B------:R-:W-:Y:S01]  /*11500*/  FMNMX.FTZ R15, R154, R23, !PT ;  /* 0x000000179a0f7209 */ /* 0x000fe20007810000 */
[--C-:B------:R-:W-:Y:S01]  /*11510*/  FFMA.FTZ R150, R24, UR41, -R79.reuse ;  /* 0x0000002918967c23 */ /* 0x100fe2000801084f */
[----:B------:R-:W4:Y:S01]  /*11520*/  MUFU.TANH R52, R52 ;  /* 0x0000003400347308 */ /* 0x000f220000002400 */
[--C-:B------:R-:W-:Y:S01]  /*11530*/  FFMA.FTZ R78, R25, UR41, -R79.reuse ;  /* 0x00000029194e7c23 */ /* 0x100fe2000801084f */
[----:B------:R-:W-:Y:S01]  /*11540*/  FMNMX.FTZ R15, R153, R15, !PT ;  /* 0x0000000f990f7209 */ /* 0x000fe20007810000 */
[----:B------:R-:W-:Y:S02]  /*11550*/  VIADD R24, R20, 0x200 ;  /* 0x0000020014187836 */ /* 0x000fe40000000000 */
[--C-:B------:R-:W-:Y:S01]  /*11560*/  FFMA.FTZ R144, R26, UR41, -R79.reuse ;  /* 0x000000291a907c23 */ /* 0x100fe2000801084f */
[----:B------:R-:W-:Y:S01]  /*11570*/  IMAD.MOV.U32 R25, RZ, RZ, 0x40000040 ;  /* 0x40000040ff197424 */ /* 0x000fe200078e00ff */
[----:B------:R-:W-:Y:S01]  /*11580*/  FMNMX.FTZ R15, R151, R15, !PT ;  /* 0x0000000f970f7209 */ /* 0x000fe20007810000 */
[--C-:B------:R-:W-:Y:S01]  /*11590*/  FFMA.FTZ R26, R27, UR41, -R79.reuse ;  /* 0x000000291b1a7c23 */ /* 0x100fe2000801084f */
[----:B------:R-:W4:Y:S01]  /*115a0*/  MUFU.TANH R63, R63 ;  /* 0x0000003f003f7308 */ /* 0x000f220000002400 */
[----:B------:R-:W-:Y:S01]  /*115b0*/  R2UR UR10, R24 ;  /* 0x00000000180a72ca */ /* 0x000fe200000e0000 */
[--C-:B------:R-:W-:Y:S01]  /*115c0*/  FFMA.FTZ R27, R36, UR41, -R79.reuse ;  /* 0x00000029241b7c23 */ /* 0x100fe2000801084f */
[----:B------:R-:W-:Y:S01]  /*115d0*/  FMNMX.FTZ R15, R149, R15, !PT ;  /* 0x0000000f950f7209 */ /* 0x000fe20007810000 */
[--C-:B------:R-:W-:Y:S01]  /*115e0*/  FFMA.FTZ R36, R48, UR41, -R79.reuse ;  /* 0x0000002930247c23 */ /* 0x100fe2000801084f */
[----:B------:R-:W-:Y:S01]  /*115f0*/  R2UR UR11, R25 ;  /* 0x00000000190b72ca */ /* 0x000fe200000e0000 */
[----:B------:R-:W-:Y:S01]  /*11600*/  IMAD.MOV.U32 R25, RZ, RZ, 0x40000040 ;  /* 0x40000040ff197424 */ /* 0x000fe200078e00ff */
[----:B------:R-:W-:Y:S01]  /*11610*/  FMNMX.FTZ R15, R147, R15, !PT ;  /* 0x0000000f930f7209 */ /* 0x000fe20007810000 */
[----:B------:R-:W4:Y:S01]  /*11620*/  MUFU.TANH R66, R66 ;  /* 0x0000004200427308 */ /* 0x000f220000002400 */
[--C-:B------:R-:W-:Y:S01]  /*11630*/  FFMA.FTZ R146, R28, UR41, -R79.reuse ;  /* 0x000000291c927c23 */ /* 0x100fe2000801084f */
[--C-:B------:R-:W-:Y:S01]  /*11640*/  FFMA.FTZ R28, R29, UR41, -R79.reuse ;  /* 0x000000291d1c7c23 */ /* 0x100fe2000801084f */
[----:B------:R-:W-:Y:S01]  /*11650*/  FMNMX.FTZ R15, R145, R15, !PT ;  /* 0x0000000f910f7209 */ /* 0x000fe20007810000 */
[--C-:B------:R-:W-:Y:S01]  /*11660*/  FFMA.FTZ R29, R31, UR41, -R79.reuse ;  /* 0x000000291f1d7c23 */ /* 0x100fe2000801084f */
[--C-:B------:R-:W-:Y:S01]  /*11670*/  FFMA.FTZ R31, R43, UR41, -R79.reuse ;  /* 0x000000292b1f7c23 */ /* 0x100fe2000801084f */
[--C-:B------:R-:W-:Y:S01]  /*11680*/  FFMA.FTZ R43, R56, UR41, -R79.reuse ;  /* 0x00000029382b7c23 */ /* 0x100fe2000801084f */
[----:B-----5:R-:W-:Y:S01]  /*11690*/  FMNMX.FTZ R15, R143, R15, !PT ;  /* 0x0000000f8f0f7209 */ /* 0x020fe20007810000 */
[----:B------:R-:W5:Y:S01]  /*116a0*/  MUFU.TANH R67, R67 ;  /* 0x0000004300437308 */ /* 0x000f620000002400 */
[----:B------:R-:W-:Y:S01]  /*116b0*/  FMUL.FTZ R5, R5, UR41 ;  /* 0x0000002905057c20 */ /* 0x000fe20008410000 */
[----:B------:R-:W-:Y:S01]  /*116c0*/  HGMMA.64x64x16.F32 R88, R132, gdesc[UR8].tnspB, R88, gsb0 ;  /* 0x40e0000884587df0 */ /* 0x000fe20008000858 */
[----:B0-----:R-:W-:Y:S01]  /*116d0*/  FMNMX.FTZ R15, R141, R15, !PT ;  /* 0x0000000f8d0f7209 */ /* 0x001fe20007810000 */
[--C-:B------:R-:W-:Y:S01]  /*116e0*/  FFMA.FTZ R21, R21, UR41, -R79.reuse ;  /* 0x0000002915157c23 */ /* 0x100fe2000801084f */
[----:B------:R-:W-:Y:S01]  /*116f0*/  R2UR UR11, R25 ;  /* 0x00000000190b72ca */ /* 0x000fe200000e0000 */
[----:B------:R-:W-:Y:S01]  /*11700*/  IMAD.MOV.U32 R25, RZ, RZ, 0x40000040 ;  /* 0x40000040ff197424 */ /* 0x000fe200078e00ff */
[----:B---3--:R-:W-:Y:S01]  /*11710*/  FMNMX.FTZ R15, R32, R15, !PT ;  /* 0x0000000f200f7209 */ /* 0x008fe20007810000 */
[----:B------:R-:W0:Y:S01]  /*11720*/  MUFU.TANH R68, R68 ;  /* 0x0000004400447308 */ /* 0x000e220000002400 */
[--C-:B------:R-:W-:Y:S01]  /*11730*/  FFMA.FTZ R142, R34, UR41, -R79.reuse ;  /* 0x00000029228e7c23 */ /* 0x100fe2000801084f */
[--C-:B------:R-:W-:Y:S01]  /*11740*/  FFMA.FTZ R140, R30, UR41, -R79.reuse ;  /* 0x000000291e8c7c23 */ /* 0x100fe2000801084f */
[----:B-1----:R-:W-:Y:S01]  /*11750*/  FMNMX.FTZ R15, R33, R15, !PT ;  /* 0x0000000f210f7209 */ /* 0x002fe20007810000 */
[--C-:B------:R-:W-:Y:S01]  /*11760*/  FFMA.FTZ R34, R53, UR41, -R79.reuse ;  /* 0x0000002935227c23 */ /* 0x100fe2000801084f */
[--C-:B------:R-:W-:Y:S01]  /*11770*/  FFMA.FTZ R30, R40, UR41, -R79.reuse ;  /* 0x00000029281e7c23 */ /* 0x100fe2000801084f */
[--C-:B------:R-:W-:Y:S01]  /*11780*/  FFMA.FTZ R53, R61, UR41, -R79.reuse ;  /* 0x000000293d357c23 */ /* 0x100fe2000801084f */
[----:B------:R-:W-:Y:S01]  /*11790*/  FMNMX.FTZ R15, R35, R15, !PT ;  /* 0x0000000f230f7209 */ /* 0x000fe20007810000 */
[----:B------:R-:W1:Y:S01]  /*117a0*/  MUFU.TANH R69, R69 ;  /* 0x0000004500457308 */ /* 0x000e620000002400 */
[--C-:B------:R-:W-:Y:S01]  /*117b0*/  FFMA.FTZ R40, R54, UR41, -R79.reuse ;  /* 0x0000002936287c23 */ /* 0x100fe2000801084f */
[--C-:B------:R-:W-:Y:S01]  /*117c0*/  FFMA.FTZ R136, R38, UR41, -R79.reuse ;  /* 0x0000002926887c23 */ /* 0x100fe2000801084f */
[----:B------:R-:W-:Y:S01]  /*117d0*/  FMNMX.FTZ R15, R37, R15, !PT ;  /* 0x0000000f250f7209 */ /* 0x000fe20007810000 */
[--C-:B------:R-:W-:Y:S01]  /*117e0*/  FFMA.FTZ R54, R62, UR41, -R79.reuse ;  /* 0x000000293e367c23 */ /* 0x100fe2000801084f */
[--C-:B------:R-:W-:Y:S01]  /*117f0*/  FFMA.FTZ R38, R51, UR41, -R79.reuse ;  /* 0x0000002933267c23 */ /* 0x100fe2000801084f */
[--C-:B------:R-:W-:Y:S01]  /*11800*/  FFMA.FTZ R51, R60, UR41, -R79.reuse ;  /* 0x000000293c337c23 */ /* 0x100fe2000801084f */
[----:B------:R-:W-:Y:S01]  /*11810*/  FMNMX.FTZ R15, R39, R15, !PT ;  /* 0x0000000f270f7209 */ /* 0x000fe20007810000 */
[----:B------:R-:W3:Y:S01]  /*11820*/  MUFU.TANH R70, R70 ;  /* 0x0000004600467308 */ /* 0x000ee20000002400 */
[--C-:B------:R-:W-:Y:S01]  /*11830*/  FFMA.FTZ R64, R64, UR41, -R79.reuse ;  /* 0x0000002940407c23 */ /* 0x100fe2000801084f */
[--C-:B------:R-:W-:Y:S01]  /*11840*/  FFMA.FTZ R138, R42, UR41, -R79.reuse ;  /* 0x000000292a8a7c23 */ /* 0x100fe2000801084f */
[----:B--2---:R-:W-:Y:S01]  /*11850*/  FMNMX.FTZ R15, R41, R15, !PT ;  /* 0x0000000f290f7209 */ /* 0x004fe20007810000 */
[--C-:B------:R-:W-:Y:S01]  /*11860*/  FFMA.FTZ R42, R55, UR41, -R79.reuse ;  /* 0x00000029372a7c23 */ /* 0x100fe2000801084f */
[----:B------:R-:W-:-:S02]  /*11870*/  FFMA.FTZ R55, R65, UR41, -R79 ;  /* 0x0000002941377c23 */ /* 0x000fc4000801084f */
[----:B------:R-:W-:Y:S01]  /*11880*/  FMNMX.FTZ R15, R44, R15, !PT ;  /* 0x0000000f2c0f7209 */ /* 0x000fe20007810000 */
[----:B------:R-:W2:Y:S03]  /*11890*/  MUFU.TANH R71, R71 ;  /* 0x0000004700477308 */ /* 0x000ea60000002400 */
[----:B------:R-:W-:-:S04]  /*118a0*/  FMNMX.FTZ R15, R45, R15, !PT ;  /* 0x0000000f2d0f7209 */ /* 0x000fc80007810000 */
[----:B------:R-:W-:Y:S01]  /*118b0*/  FMNMX.FTZ R15, R47, R15, !PT ;  /* 0x0000000f2f0f7209 */ /* 0x000fe20007810000 */
[----:B------:R-:W2:Y:S03]  /*118c0*/  MUFU.TANH R72, R72 ;  /* 0x0000004800487308 */ /* 0x000ea60000002400 */
[----:B----4-:R-:W-:-:S04]  /*118d0*/  FMNMX.FTZ R15, R49, R15, !PT ;  /* 0x0000000f310f7209 */ /* 0x010fc80007810000 */
[----:B------:R-:W-:Y:S01]  /*118e0*/  FMNMX.FTZ R15, R52, R15, !PT ;  /* 0x0000000f340f7209 */ /* 0x000fe20007810000 */
[----:B------:R-:W4:Y:S03]  /*118f0*/  MUFU.TANH R73, R73 ;  /* 0x0000004900497308 */ /* 0x000f260000002400 */
[----:B------:R-:W-:-:S04]  /*11900*/  FMNMX.FTZ R15, R63, R15, !PT ;  /* 0x0000000f3f0f7209 */ /* 0x000fc80007810000 */
[----:B------:R-:W-:Y:S01]  /*11910*/  FMNMX.FTZ R15, R66, R15, !PT ;  /* 0x0000000f420f7209 */ /* 0x000fe20007810000 */
[----:B------:R-:W4:Y:S03]  /*11920*/  MUFU.TANH R74, R74 ;  /* 0x0000004a004a7308 */ /* 0x000f260000002400 */
[----:B-----5:R-:W-:-:S04]  /*11930*/  FMNMX.FTZ R15, R67, R15, !PT ;  /* 0x0000000f430f7209 */ /* 0x020fc80007810000 */
[----:B0-----:R-:W-:Y:S01]  /*11940*/  FMNMX.FTZ R15, R68, R15, !PT ;  /* 0x0000000f440f7209 */ /* 0x001fe20007810000 */
[----:B------:R-:W0:Y:S03]  /*11950*/  MUFU.TANH R75, R75 ;  /* 0x0000004b004b7308 */ /* 0x000e260000002400 */
[----:B-1----:R-:W-:-:S04]  /*11960*/  FMNMX.FTZ R15, R69, R15, !PT ;  /* 0x0000000f450f7209 */ /* 0x002fc80007810000 */
[----:B---3--:R-:W-:Y:S01]  /*11970*/  FMNMX.FTZ R24, R70, R15, !PT ;  /* 0x0000000f46187209 */ /* 0x008fe20007810000 */
[----:B------:R-:W1:Y:S03]  /*11980*/  MUFU.TANH R76, R76 ;  /* 0x0000004c004c7308 */ /* 0x000e660000002400 */
[----:B--2---:R-:W-:-:S04]  /*11990*/  FMNMX.FTZ R15, R71, R24, !PT ;  /* 0x00000018470f7209 */ /* 0x004fc80007810000 */
[----:B------:R-:W-:Y:S01]  /*119a0*/  FMNMX.FTZ R24, R72, R15, !PT ;  /* 0x0000000f48187209 */ /* 0x000fe20007810000 */
[----:B------:R-:W2:Y:S01]  /*119b0*/  MUFU.TANH R77, R77 ;  /* 0x0000004d004d7308 */ /* 0x000ea20000002400 */
[----:B------:R-:W-:Y:S02]  /*119c0*/  WARPGROUP.DEPBAR.LE gsb0, 0x0 ;  /* 0x00008000000079c5 */ /* 0x000fe40000010000 */
[----:B----4-:R-:W-:Y:S01]  /*119d0*/  FMNMX.FTZ R15, R73, R24, !PT ;  /* 0x00000018490f7209 */ /* 0x010fe20007810000 */
[----:B------:R-:W-:Y:S01]  /*119e0*/  WARPGROUP.ARRIVE ;  /* 0x00000000000079c5 */ /* 0x000fe20000000000 */
[--C-:B------:R-:W-:Y:S01]  /*119f0*/  FFMA.FTZ R132, R46, UR41, -R79.reuse ;  /* 0x000000292e847c23 */ /* 0x100fe2000801084f */
[--C-:B------:R-:W-:Y:S01]  /*11a00*/  FFMA.FTZ R46, R57, UR41, -R79.reuse ;  /* 0x00000029392e7c23 */ /* 0x100fe2000801084f */
[----:B------:R-:W-:Y:S01]  /*11a10*/  FMNMX.FTZ R24, R74, R15, !PT ;  /* 0x0000000f4a187209 */ /* 0x000fe20007810000 */
[--C-:B------:R-:W-:Y:S01]  /*11a20*/  FFMA.FTZ R134, R50, UR41, -R79.reuse ;  /* 0x0000002932867c23 */ /* 0x100fe2000801084f */
[----:B------:R-:W-:Y:S01]  /*11a30*/  FFMA.FTZ R50, R59, UR41, -R79 ;  /* 0x000000293b327c23 */ /* 0x000fe2000801084f */
[----:B------:R-:W-:Y:S01]  /*11a40*/  MUFU.EX2 R5, R5 ;  /* 0x0000000500057308 */ /* 0x000fe20000000800 */
[----:B0-----:R-:W-:-:S04]  /*11a50*/  FMNMX.FTZ R15, R75, R24, !PT ;  /* 0x000000184b0f7209 */ /* 0x001fc80007810000 */
[----:B-1----:R-:W-:-:S03]  /*11a60*/  FMNMX.FTZ R24, R76, R15, !PT ;  /* 0x0000000f4c187209 */ /* 0x002fc60007810000 */
[----:B------:R-:W0:Y:S01]  /*11a70*/  MUFU.EX2 R148, R148 ;  /* 0x0000009400947308 */ /* 0x000e220000000800 */
[----:B--2---:R-:W-:Y:S01]  /*11a80*/  FMNMX.FTZ R15, R77, R24, !PT ;  /* 0x000000184d0f7209 */ /* 0x004fe20007810000 */
[----:B------:R-:W-:-:S04]  /*11a90*/  VIADD R24, R20, 0x280 ;  /* 0x0000028014187836 */ /* 0x000fc80000000000 */
[----:B------:R-:W1:Y:S01]  /*11aa0*/  SHFL.BFLY PT, R48, R15, 0x2, 0x1f ;  /* 0x0c401f000f307f89 */ /* 0x000e6200000e0000 */
[----:B------:R-:W-:Y:S01]  /*11ab0*/  R2UR UR10, R24 ;  /* 0x00000000180a72ca */ /* 0x000fe200000e0000 */
[----:B------:R-:W-:Y:S08]  /*11ac0*/  MUFU.EX2 R21, R21 ;  /* 0x0000001500157308 */ /* 0x000ff00000000800 */
[----:B------:R-:W-:Y:S04]  /*11ad0*/  MUFU.EX2 R150, R150 ;  /* 0x0000009600967308 */ /* 0x000fe80000000800 */
[----:B------:R-:W-:Y:S01]  /*11ae0*/  HGMMA.64x64x16.F32 R88, R128, gdesc[UR8].tnspB, R88, gsb0 ;  /* 0x40e0000880587df0 */ /* 0x000fe20008000858 */
[----:B------:R-:W-:Y:S01]  /*11af0*/  R2UR UR11, R25 ;  /* 0x00000000190b72ca */ /* 0x000fe200000e0000 */
[----:B------:R-:W-:-:S02]  /*11b00*/  IMAD.MOV.U32 R25, RZ, RZ, 0x40000040 ;  /* 0x40000040ff197424 */ /* 0x000fc400078e00ff */
[----:B------:R-:W-:Y:S01]  /*11b10*/  MUFU.EX2 R78, R78 ;  /* 0x0000004e004e7308 */ /* 0x000fe20000000800 */
[----:B-1----:R-:W-:Y:S01]  /*11b20*/  FMNMX.FTZ R15, R15, R48, !PT ;  /* 0x000000300f0f7209 */ /* 0x002fe20007810000 */
[----:B------:R-:W-:-:S06]  /*11b30*/  FFMA.FTZ R48, R58, UR41, -R79 ;  /* 0x000000293a307c23 */ /* 0x000fcc000801084f */
[----:B------:R-:W-:Y:S01]  /*11b40*/  MUFU.EX2 R144, R144 ;  /* 0x0000009000907308 */ /* 0x000fe20000000800 */
[----:B------:R-:W1:Y:S01]  /*11b50*/  SHFL.BFLY PT, R24, R15, 0x1, 0x1f ;  /* 0x0c201f000f187f89 */ /* 0x000e6200000e0000 */
[----:B0-----:R-:W-:-:S06]  /*11b60*/  FFMA.FTZ R4, R5, R4, R148 ;  /* 0x0000000405047223 */ /* 0x001fcc0000010094 */
        /* <DEDUP_REMOVED lines=9> */
[----:B------:R-:W2:Y:S01]  /*11c00*/  LDL R39, [R1+0x4] ;  /* 0x0000040001277983 */ /* 0x000ea20000100800 */
[----:B------:R-:W-:Y:S02]  /*11c10*/  VIADD R24, R20, 0x300 ;  /* 0x0000030014187836 */ /* 0x000fe40000000000 */
[--C-:B------:R-:W-:Y:S01]  /*11c20*/  FFMA.FTZ R57, R154, UR41, -R58.reuse ;  /* 0x000000299a397c23 */ /* 0x100fe2000801083a */
[--C-:B------:R-:W-:Y:S01]  /*11c30*/  FFMA.FTZ R59, R153, UR41, -R58.reuse ;  /* 0x00000029993b7c23 */ /* 0x100fe2000801083a */
[----:B------:R-:W-:Y:S01]  /*11c40*/  FFMA.FTZ R151, R151, UR41, -R58 ;  /* 0x0000002997977c23 */ /* 0x000fe2000801083a */
[----:B------:R-:W-:Y:S01]  /*11c50*/  MUFU.EX2 R56, R56 ;  /* 0x0000003800387308 */ /* 0x000fe20000000800 */
[----:B------:R-:W-:Y:S01]  /*11c60*/  R2UR UR10, R24 ;  /* 0x00000000180a72ca */ /* 0x000fe200000e0000 */
[----:B------:R-:W-:-:S02]  /*11c70*/  VIADD R24, R20, 0x380 ;  /* 0x0000038014187836 */ /* 0x000fc40000000000 */
        /* <DEDUP_REMOVED lines=11> */
[----:B------:R-:W-:Y:S01]  /*11d30*/  MUFU.EX2 R29, R29 ;  /* 0x0000001d001d7308 */ /* 0x000fe20000000800 */
[----:B------:R-:W-:Y:S02]  /*11d40*/  WARPGROUP.DEPBAR.LE gsb0, 0x0 ;  /* 0x00008000000079c5 */ /* 0x000fe40000010000 */
[----:B------:R-:W-:-:S05]  /*11d50*/  WARPGROUP.ARRIVE ;  /* 0x00000000000079c5 */ /* 0x000fca0000000000 */
[----:B------:R-:W1:Y:S01]  /*11d60*/  MUFU.EX2 R59, R59 ;  /* 0x0000003b003b7308 */ /* 0x000e620000000800 */
[--C-:B------:R-:W-:Y:S01]  /*11d70*/  FFMA.FTZ R135, R52, UR41, -R58.reuse ;  /* 0x0000002934877c23 */ /* 0x100fe2000801083a */
[----:B------:R-:W-:-:S06]  /*11d80*/  FFMA.FTZ R133, R47, UR41, -R58 ;  /* 0x000000292f857c23 */ /* 0x000fcc000801083a */
[----:B------:R-:W3:Y:S01]  /*11d90*/  MUFU.EX2 R151, R151 ;  /* 0x0000009700977308 */ /* 0x000ee20000000800 */
[----:B------:R-:W-:Y:S01]  /*11da0*/  HGMMA.64x64x16.F32 R88, R124, gdesc[UR8].tnspB, R88, gsb0 ;  /* 0x40e000087c587df0 */ /* 0x000fe20008000858 */
[----:B------:R-:W-:Y:S01]  /*11db0*/  R2UR UR10, R24 ;  /* 0x00000000180a72ca */ /* 0x000fe200000e0000 */
[----:B0-----:R-:W-:Y:S01]  /*11dc0*/  FFMA.FTZ R44, R56, R3, R57 ;  /* 0x00000003382c7223 */ /* 0x001fe20000010039 */
[----:B------:R-:W-:Y:S01]  /*11dd0*/  R2UR UR11, R25 ;  /* 0x00000000190b72ca */ /* 0x000fe200000e0000 */
[----:B------:R-:W-:Y:S01]  /*11de0*/  VIADD R25, R80, 0x9 ;  /* 0x0000000950197836 */ /* 0x000fe20000000000 */
[----:B------:R-:W-:Y:S01]  /*11df0*/  @!P1 LEA R24, R16, R2, 0x3 ;  /* 0x0000000210189211 */ /* 0x000fe200078e18ff */
[--C-:B------:R-:W-:Y:S01]  /*11e00*/  FFMA.FTZ R35, R41, UR41, -R58.reuse ;  /* 0x0000002929237c23 */ /* 0x100fe2000801083a */
[----:B------:R-:W0:Y:S01]  /*11e10*/  MUFU.EX2 R61, R61 ;  /* 0x0000003d003d7308 */ /* 0x000e220000000800 */
[----:B------:R-:W-:Y:S02]  /*11e20*/  FFMA.FTZ R20, R45, UR41, -R58 ;  /* 0x000000292d147c23 */ /* 0x000fe4000801083a */
[----:B------:R-:W-:-:S05]  /*11e30*/  @!P1 VIADD R24, R24, 0x16840 ;  /* 0x0001684018189836 */ /* 0x000fca0000000000 */
        /* <DEDUP_REMOVED lines=9> */
[----:B------:R-:W-:Y:S01]  /*11ed0*/  WARPGROUP.ARRIVE ;  /* 0x00000000000079c5 */ /* 0x000fe20000000000 */
[----:B------:R-:W-:Y:S01]  /*11ee0*/  SEL R37, R25, 0x9, !P2 ;  /* 0x0000000919257807 */ /* 0x000fe20005000000 */
[----:B------:R-:W-:Y:S01]  /*11ef0*/  FADD.FTZ R3, R21, R4 ;  /* 0x0000000415037221 */ /* 0x000fe20000010000 */
[----:B-1----:R-:W-:Y:S02]  /*11f00*/  FADD.FTZ R44, R59, R44 ;  /* 0x0000002c3b2c7221 */ /* 0x002fe40000010000 */
[----:B------:R-:W1:Y:S01]  /*11f10*/  MUFU.EX2 R27, R27 ;  /* 0x0000001b001b7308 */ /* 0x000e620000000800 */
[----:B------:R-:W-:Y:S01]  /*11f20*/  HGMMA.64x64x16.F32 R88, R120, gdesc[UR8].tnspB, R88, gsb0 ;  /* 0x40e0000878587df0 */ /* 0x000fe20008000858 */
[----:B------:R-:W-:Y:S01]  /*11f30*/  @!P1 PRMT R25, RZ, 0x654, R24 ;  /* 0x00000654ff199816 */ /* 0x000fe20000000018 */
[----:B---3--:R-:W-:-:S05]  /*11f40*/  FADD.FTZ R44, R151, R44 ;  /* 0x0000002c972c7221 */ /* 0x008fca0000010000 */
[----:B------:R-:W3:Y:S08]  /*11f50*/  MUFU.EX2 R33, R33 ;  /* 0x0000002100217308 */ /* 0x000ef00000000800 */
[----:B------:R-:W3:Y:S08]  /*11f60*/  MUFU.EX2 R136, R136 ;  /* 0x0000008800887308 */ /* 0x000ef00000000800 */
[----:B------:R1:W-:Y:S08]  /*11f70*/  MUFU.EX2 R23, R64 ;  /* 0x0000004000177308 */ /* 0x0003f00000000800 */
[----:B------:R-:W3:Y:S08]  /*11f80*/  MUFU.EX2 R137, R137 ;  /* 0x0000008900897308 */ /* 0x000ef00000000800 */
[----:B------:R-:W3:Y:S08]  /*11f90*/  MUFU.EX2 R30, R30 ;  /* 0x0000001e001e7308 */ /* 0x000ef00000000800 */
[----:B------:R-:W3:Y:S08]  /*11fa0*/  MUFU.EX2 R35, R35 ;  /* 0x0000002300237308 */ /* 0x000ef00000000800 */
[----:B------:R-:W3:Y:S08]  /*11fb0*/  MUFU.EX2 R138, R138 ;  /* 0x0000008a008a7308 */ /* 0x000ef00000000800 */
[----:B------:R-:W3:Y:S01]  /*11fc0*/  MUFU.EX2 R139, R139 ;  /* 0x0000008b008b7308 */ /* 0x000ee20000000800 */
[----:B------:R-:W-:-:S07]  /*11fd0*/  FFMA.FTZ R49, R49, UR41, -R58 ;  /* 0x0000002931317c23 */ /* 0x000fce000801083a */
[----:B------:R-:W3:Y:S01]  /*11fe0*/  MUFU.EX2 R31, R31 ;  /* 0x0000001f001f7308 */ /* 0x000ee20000000800 */
[----:B------:R-:W-:Y:S02]  /*11ff0*/  WARPGROUP.DEPBAR.LE gsb0, 0x0 ;  /* 0x00008000000079c5 */ /* 0x000fe40000010000 */
[----:B------:R0:W-:Y:S06]  /*12000*/  BAR.ARV R37, 0x100 ;  /* 0x000400250000751d */ /* 0x0001ec0000002000 */
[----:B------:R4:W-:Y:S01]  /*12010*/  @!P1 SYNCS.ARRIVE.TRANS64.RED.A1T0 RZ, [R25+URZ], RZ ;  /* 0x000000ff19ff99a7 */ /* 0x0009e2000810043f */
[----:B------:R-:W3:Y:S01]  /*12020*/  MUFU.EX2 R20, R20 ;  /* 0x0000001400147308 */ /* 0x000ee20000000800 */
[----:B----4-:R-:W-:-:S07]  /*12030*/  @!P1 IMAD R25, R152, 0x8, R2 ;  /* 0x0000000898199824 */ /* 0x010fce00078e0202 */
[----:B------:R-:W4:Y:S01]  /*12040*/  MUFU.EX2 R132, R132 ;  /* 0x0000008400847308 */ /* 0x000f220000000800 */
[----:B------:R-:W-:Y:S02]  /*12050*/  @!P1 VIADD R4, R25, 0x16860 ;  /* 0x0001686019049836 */ /* 0x000fe40000000000 */
[----:B------:R-:W-:Y:S01]  /*12060*/  FADD.FTZ R25, R150, R3 ;  /* 0x0000000396197221 */ /* 0x000fe20000010000 */
[----:B0-----:R-:W-:-:S03]  /*12070*/  FADD.FTZ R37, R61, R44 ;  /* 0x0000002c3d257221 */ /* 0x001fc60000010000 */
[----:B------:R-:W-:Y:S01]  /*12080*/  FADD.FTZ R25, R78, R25 ;  /* 0x000000194e197221 */ /* 0x000fe20000010000 */
[----:B------:R-:W-:Y:S01]  /*12090*/  FADD.FTZ R44, R60, R37 ;  /* 0x000000253c2c7221 */ /* 0x000fe20000010000 */
[----:B------:R-:W0:Y:S02]  /*120a0*/  MUFU.EX2 R133, R133 ;  /* 0x0000008500857308 */ /* 0x000e240000000800 */
[----:B------:R-:W-:Y:S01]  /*120b0*/  FADD.FTZ R25, R144, R25 ;  /* 0x0000001990197221 */ /* 0x000fe20000010000 */
[----:B-----5:R-:W-:-:S03]  /*120c0*/  FADD.FTZ R52, R145, R44 ;  /* 0x0000002c91347221 */ /* 0x020fc60000010000 */
[----:B------:R-:W-:Y:S01]  /*120d0*/  FADD.FTZ R25, R26, R25 ;  /* 0x000000191a197221 */ /* 0x000fe20000010000 */
[----:B------:R-:W-:Y:S01]  /*120e0*/  FADD.FTZ R37, R147, R52 ;  /* 0x0000003493257221 */ /* 0x000fe20000010000 */
[----:B------:R-:W5:Y:S02]  /*120f0*/  MUFU.EX2 R36, R36 ;  /* 0x0000002400247308 */ /* 0x000f640000000800 */
[----:B------:R-:W-:Y:S01]  /*12100*/  FADD.FTZ R25, R146, R25 ;  /* 0x0000001992197221 */ /* 0x000fe20000010000 */
[----:B------:R-:W-:-:S03]  /*12110*/  FADD.FTZ R52, R62, R37 ;  /* 0x000000253e347221 */ /* 0x000fc60000010000 */
[----:B------:R-:W-:Y:S02]  /*12120*/  FADD.FTZ R25, R28, R25 ;  /* 0x000000191c197221 */ /* 0x000fe40000010000 */
[----:B------:R-:W-:Y:S02]  /*12130*/  MUFU.EX2 R134, R134 ;  /* 0x0000008600867308 */ /* 0x000fe40000000800 */
[----:B-1----:R-:W-:Y:S01]  /*12140*/  FADD.FTZ R64, R140, R25 ;  /* 0x000000198c407221 */ /* 0x002fe20000010000 */
[----:B------:R-:W-:-:S03]  /*12150*/  FADD.FTZ R25, R141, R52 ;  /* 0x000000348d197221 */ /* 0x000fc60000010000 */
[----:B------:R-:W-:Y:S01]  /*12160*/  FADD.FTZ R37, R29, R64 ;  /* 0x000000401d257221 */ /* 0x000fe20000010000 */
[----:B------:R-:W-:Y:S01]  /*12170*/  FADD.FTZ R52, R32, R25 ;  /* 0x0000001920347221 */ /* 0x000fe20000010000 */
[----:B------:R-:W-:Y:S02]  /*12180*/  MUFU.EX2 R38, R38 ;  /* 0x0000002600267308 */ /* 0x000fe40000000800 */
[----:B------:R-:W-:Y:S01]  /*12190*/  FADD.FTZ R64, R142, R37 ;  /* 0x000000258e407221 */ /* 0x000fe20000010000 */
[----:B------:R-:W-:-:S03]  /*121a0*/  FADD.FTZ R52, R143, R52 ;  /* 0x000000348f347221 */ /* 0x000fc60000010000 */
[----:B------:R-:W-:Y:S01]  /*121b0*/  FADD.FTZ R25, R27, R64 ;  /* 0x000000401b197221 */ /* 0x000fe20000010000 */
[----:B---3--:R-:W-:Y:S01]  /*121c0*/  FADD.FTZ R52, R33, R52 ;  /* 0x0000003421347221 */ /* 0x008fe20000010000 */
[----:B------:R-:W-:Y:S02]  /*121d0*/  MUFU.EX2 R34, R34 ;  /* 0x0000002200227308 */ /* 0x000fe40000000800 */
[----:B------:R-:W-:Y:S01]  /*121e0*/  FADD.FTZ R25, R136, R25 ;  /* 0x0000001988197221 */ /* 0x000fe20000010000 */
[----:B------:R-:W-:Y:S01]  /*121f0*/  FADD.FTZ R52, R137, R52 ;  /* 0x0000003489347221 */ /* 0x000fe20000010000 */
[----:B------:R-:W-:Y:S02]  /*12200*/  FFMA.FTZ R3, R63, UR41, -R58 ;  /* 0x000000293f037c23 */ /* 0x000fe4000801083a */
[----:B------:R-:W-:Y:S01]  /*12210*/  FADD.FTZ R25, R30, R25 ;  /* 0x000000191e197221 */ /* 0x000fe20000010000 */
[----:B------:R-:W-:Y:S01]  /*12220*/  FADD.FTZ R52, R35, R52 ;  /* 0x0000003423347221 */ /* 0x000fe20000010000 */
[----:B------:R-:W1:Y:S01]  /*12230*/  MUFU.EX2 R24, R49 ;  /* 0x0000003100187308 */ /* 0x000e620000000800 */
[----:B------:R-:W-:Y:S01]  /*12240*/  F2FP.F16.F32.PACK_AB R148, R21, R148 ;  /* 0x000000941594723e */ /* 0x000fe200000000ff */
[----:B------:R-:W-:Y:S01]  /*12250*/  FADD.FTZ R64, R138, R25 ;  /* 0x000000198a407221 */ /* 0x000fe20000010000 */
[----:B------:R-:W-:Y:S01]  /*12260*/  @!P1 PRMT R4, RZ, 0x654, R4 ;  /* 0x00000654ff049816 */ /* 0x000fe20000000004 */
[----:B------:R-:W-:Y:S01]  /*12270*/  FADD.FTZ R21, R139, R52 ;  /* 0x000000348b157221 */ /* 0x000fe20000010000 */
[----:B------:R-:W-:-:S03]  /*12280*/  FFMA.FTZ R129, R66, UR41, -R58 ;  /* 0x0000002942817c23 */ /* 0x000fc6000801083a */
[----:B------:R-:W3:Y:S01]  /*12290*/  MUFU.EX2 R135, R135 ;  /* 0x0000008700877308 */ /* 0x000ee20000000800 */
[----:B------:R-:W-:Y:S01]  /*122a0*/  FADD.FTZ R25, R31, R64 ;  /* 0x000000401f197221 */ /* 0x000fe20000010000 */
[----:B------:R4:W-:Y:S01]  /*122b0*/  @!P1 SYNCS.ARRIVE.TRANS64.RED.A1T0 RZ, [R4+URZ], RZ ;  /* 0x000000ff04ff99a7 */ /* 0x0009e2000810043f */
[----:B------:R-:W-:-:S05]  /*122c0*/  FADD.FTZ R52, R20, R21 ;  /* 0x0000001514347221 */ /* 0x000fca0000010000 */
[----:B------:R-:W2:Y:S01]  /*122d0*/  MUFU.EX2 R3, R3 ;  /* 0x0000000300037308 */ /* 0x000ea20000000800 */
[----:B----4-:R-:W-:Y:S01]  /*122e0*/  FFMA.FTZ R4, R67, UR41, -R58 ;  /* 0x0000002943047c23 */ /* 0x010fe2000801083a */
[----:B------:R-:W-:Y:S01]  /*122f0*/  FADD.FTZ R25, R132, R25 ;  /* 0x0000001984197221 */ /* 0x000fe20000010000 */
[----:B0-----:R-:W-:Y:S01]  /*12300*/  FADD.FTZ R21, R133, R52 ;  /* 0x0000003485157221 */ /* 0x001fe20000010000 */
[----:B------:R-:W-:-:S04]  /*12310*/  FFMA.FTZ R131, R68, UR41, -R58 ;  /* 0x0000002944837c23 */ /* 0x000fc8000801083a */
[----:B------:R-:W0:Y:S01]  /*12320*/  MUFU.EX2 R129, R129 ;  /* 0x0000008100817308 */ /* 0x000e220000000800 */
[----:B------:R-:W-:Y:S01]  /*12330*/  F2FP.F16.F32.PACK_AB R146, R28, R146 ;  /* 0x000000921c92723e */ /* 0x000fe200000000ff */
[----:B-----5:R-:W-:Y:S01]  /*12340*/  FADD.FTZ R25, R36, R25 ;  /* 0x0000001924197221 */ /* 0x020fe20000010000 */
[----:B-1----:R-:W-:Y:S01]  /*12350*/  FADD.FTZ R28, R24, R21 ;  /* 0x00000015181c7221 */ /* 0x002fe20000010000 */
[----:B------:R-:W-:-:S04]  /*12360*/  FFMA.FTZ R44, R69, UR41, -R58 ;  /* 0x00000029452c7c23 */ /* 0x000fc8000801083a */
[----:B------:R-:W1:Y:S01]  /*12370*/  MUFU.EX2 R40, R40 ;  /* 0x0000002800287308 */ /* 0x000e620000000800 */
[----:B------:R-:W-:Y:S01]  /*12380*/  FADD.FTZ R25, R134, R25 ;  /* 0x0000001986197221 */ /* 0x000fe20000010000 */
[----:B---3--:R-:W-:-:S06]  /*12390*/  FADD.FTZ R28, R135, R28 ;  /* 0x0000001c871c7221 */ /* 0x008fcc0000010000 */
[----:B------:R-:W3:Y:S01]  /*123a0*/  MUFU.EX2 R4, R4 ;  /* 0x0000000400047308 */ /* 0x000ee20000000800 */
[----:B------:R-:W-:Y:S01]  /*123b0*/  FFMA.FTZ R125, R70, UR41, -R58 ;  /* 0x00000029467d7c23 */ /* 0x000fe2000801083a */
[----:B------:R-:W-:-:S06]  /*123c0*/  FADD.FTZ R25, R38, R25 ;  /* 0x0000001926197221 */ /* 0x000fcc0000010000 */
[----:B------:R-:W4:Y:S01]  /*123d0*/  MUFU.EX2 R42, R42 ;  /* 0x0000002a002a7308 */ /* 0x000f220000000800 */
[----:B--2---:R-:W-:-:S07]  /*123e0*/  FADD.FTZ R28, R3, R28 ;  /* 0x0000001c031c7221 */ /* 0x004fce0000010000 */
[----:B------:R-:W2:Y:S01]  /*123f0*/  MUFU.EX2 R131, R131 ;  /* 0x0000008300837308 */ /* 0x000ea20000000800 */
[----:B------:R-:W-:Y:S01]  /*12400*/  FFMA.FTZ R71, R71, UR41, -R58 ;  /* 0x0000002947477c23 */ /* 0x000fe2000801083a */
[----:B------:R-:W-:-:S06]  /*12410*/  FADD.FTZ R25, R34, R25 ;  /* 0x0000001922197221 */ /* 0x000fcc0000010000 */
[----:B------:R-:W5:Y:S01]  /*12420*/  MUFU.EX2 R43, R43 ;  /* 0x0000002b002b7308 */ /* 0x000f620000000800 */
[----:B0-----:R-:W-:Y:S01]  /*12430*/  FADD.FTZ R21, R129, R28 ;  /* 0x0000001c81157221 */ /* 0x001fe20000010000 */
[----:B------:R-:W-:-:S06]  /*12440*/  FFMA.FTZ R72, R72, UR41, -R58 ;  /* 0x0000002948487c23 */ /* 0x000fcc000801083a */
[----:B------:R-:W0:Y:S01]  /*12450*/  MUFU.EX2 R44, R44 ;  /* 0x0000002c002c7308 */ /* 0x000e220000000800 */
[----:B------:R-:W-:Y:S01]  /*12460*/  F2FP.F16.F32.PACK_AB R144, R26, R144 ;  /* 0x000000901a90723e */ /* 0x000fe200000000ff */
[----:B-1----:R-:W-:-:S06]  /*12470*/  FADD.FTZ R25, R40, R25 ;  /* 0x0000001928197221 */ /* 0x002fcc0000010000 */
[----:B------:R-:W1:Y:S01]  /*12480*/  MUFU.EX2 R46, R46 ;  /* 0x0000002e002e7308 */ /* 0x000e620000000800 */
[----:B---3--:R-:W-:Y:S01]  /*12490*/  FADD.FTZ R28, R4, R21 ;  /* 0x00000015041c7221 */ /* 0x008fe20000010000 */
[----:B------:R-:W-:-:S06]  /*124a0*/  FFMA.FTZ R73, R73, UR41, -R58 ;  /* 0x0000002949497c23 */ /* 0x000fcc000801083a */
[----:B------:R-:W3:Y:S01]  /*124b0*/  MUFU.EX2 R125, R125 ;  /* 0x0000007d007d7308 */ /* 0x000ee20000000800 */
[----:B------:R-:W-:Y:S01]  /*124c0*/  F2FP.F16.F32.PACK_AB R136, R30, R136 ;  /* 0x000000881e88723e */ /* 0x000fe200000000ff */
[----:B----4-:R-:W-:-:S06]  /*124d0*/  FADD.FTZ R30, R42, R25 ;  /* 0x000000192a1e7221 */ /* 0x010fcc0000010000 */
[----:B------:R-:W4:Y:S01]  /*124e0*/  MUFU.EX2 R48, R48 ;  /* 0x0000003000307308 */ /* 0x000f220000000800 */
[----:B--2---:R-:W-:Y:S01]  /*124f0*/  FADD.FTZ R21, R131, R28 ;  /* 0x0000001c83157221 */ /* 0x004fe20000010000 */
[----:B------:R-:W-:-:S06]  /*12500*/  FFMA.FTZ R74, R74, UR41, -R58 ;  /* 0x000000294a4a7c23 */ /* 0x000fcc000801083a */
[----:B------:R-:W2:Y:S01]  /*12510*/  MUFU.EX2 R26, R71 ;  /* 0x00000047001a7308 */ /* 0x000ea20000000800 */
[----:B------:R-:W-:Y:S01]  /*12520*/  F2FP.F16.F32.PACK_AB R139, R20, R139 ;  /* 0x0000008b148b723e */ /* 0x000fe200000000ff */
[----:B-----5:R-:W-:-:S06]  /*12530*/  FADD.FTZ R25, R43, R30 ;  /* 0x0000001e2b197221 */ /* 0x020fcc0000010000 */
[----:B------:R-:W5:Y:S01]  /*12540*/  MUFU.EX2 R50, R50 ;  /* 0x0000003200327308 */ /* 0x000f620000000800 */
[----:B0-----:R-:W-:Y:S01]  /*12550*/  FADD.FTZ R20, R44, R21 ;  /* 0x000000152c147221 */ /* 0x001fe20000010000 */
[----:B------:R-:W-:-:S06]  /*12560*/  FFMA.FTZ R75, R75, UR41, -R58 ;  /* 0x000000294b4b7c23 */ /* 0x000fcc000801083a */
[----:B------:R-:W0:Y:S01]  /*12570*/  MUFU.EX2 R72, R72 ;  /* 0x0000004800487308 */ /* 0x000e220000000800 */
[----:B-1----:R-:W-:Y:S01]  /*12580*/  FADD.FTZ R25, R46, R25 ;  /* 0x000000192e197221 */ /* 0x002fe20000010000 */
[----:B---3--:R-:W-:-:S06]  /*12590*/  FADD.FTZ R21, R125, R20 ;  /* 0x000000147d157221 */ /* 0x008fcc0000010000 */
[----:B------:R-:W1:Y:S01]  /*125a0*/  MUFU.EX2 R51, R51 ;  /* 0x0000003300337308 */ /* 0x000e620000000800 */
[----:B------:R-:W-:-:S07]  /*125b0*/  FFMA.FTZ R76, R76, UR41, -R58 ;  /* 0x000000294c4c7c23 */ /* 0x000fce000801083a */
[----:B------:R-:W3:Y:S01]  /*125c0*/  MUFU.EX2 R73, R73 ;  /* 0x0000004900497308 */ /* 0x000ee20000000800 */
[----:B----4-:R-:W-:Y:S01]  /*125d0*/  FADD.FTZ R25, R48, R25 ;  /* 0x0000001930197221 */ /* 0x010fe20000010000 */
[----:B--2---:R-:W-:-:S06]  /*125e0*/  FADD.FTZ R21, R26, R21 ;  /* 0x000000151a157221 */ /* 0x004fcc0000010000 */
[----:B------:R-:W2:Y:S01]  /*125f0*/  MUFU.EX2 R53, R53 ;  /* 0x0000003500357308 */ /* 0x000ea20000000800 */
[----:B------:R-:W-:-:S07]  /*12600*/  FFMA.FTZ R58, R77, UR41, -R58 ;  /* 0x000000294d3a7c23 */ /* 0x000fce000801083a */
[----:B------:R-:W4:Y:S01]  /*12610*/  MUFU.EX2 R74, R74 ;  /* 0x0000004a004a7308 */ /* 0x000f220000000800 */
[----:B-----5:R-:W-:Y:S01]  /*12620*/  FADD.FTZ R20, R50, R25 ;  /* 0x0000001932147221 */ /* 0x020fe20000010000 */
[----:B------:R-:W-:-:S06]  /*12630*/  F2FP.F16.F32.PACK_AB R129, R4, R129 ;  /* 0x000000810481723e */ /* 0x000fcc00000000ff */
[----:B------:R-:W5:Y:S01]  /*12640*/  MUFU.EX2 R54, R54 ;  /* 0x0000003600367308 */ /* 0x000f620000000800 */
[----:B0-----:R-:W-:-:S07]  /*12650*/  FADD.FTZ R4, R72, R21 ;  /* 0x0000001548047221 */ /* 0x001fce0000010000 */
[----:B------:R-:W0:Y:S01]  /*12660*/  MUFU.EX2 R75, R75 ;  /* 0x0000004b004b7308 */ /* 0x000e220000000800 */
[----:B------:R-:W-:Y:S01]  /*12670*/  F2FP.F16.F32.PACK_AB R135, R3, R135 ;  /* 0x000000870387723e */ /* 0x000fe200000000ff */
[----:B-1----:R-:W-:-:S06]  /*12680*/  FADD.FTZ R20, R51, R20 ;  /* 0x0000001433147221 */ /* 0x002fcc0000010000 */
[----:B------:R-:W1:Y:S01]  /*12690*/  MUFU.EX2 R55, R55 ;  /* 0x0000003700377308 */ /* 0x000e620000000800 */
[----:B---3--:R-:W-:Y:S01]  /*126a0*/  FADD.FTZ R3, R73, R4 ;  /* 0x0000000449037221 */ /* 0x008fe20000010000 */
[----:B------:R-:W-:-:S06]  /*126b0*/  ISETP.GT.AND P2, PT, R0, R39, PT ;  /* 0x000000270000720c */ /* 0x000fcc0003f44270 */
[----:B------:R-:W3:Y:S01]  /*126c0*/  MUFU.EX2 R76, R76 ;  /* 0x0000004c004c7308 */ /* 0x000ee20000000800 */
[----:B--2---:R-:W-:Y:S01]  /*126d0*/  FADD.FTZ R21, R53, R20 ;  /* 0x0000001435157221 */ /* 0x004fe20000010000 */
[----:B----4-:R-:W-:-:S06]  /*126e0*/  FADD.FTZ R3, R74, R3 ;  /* 0x000000034a037221 */ /* 0x010fcc0000010000 */
[----:B------:R-:W2:Y:S01]  /*126f0*/  MUFU.EX2 R58, R58 ;  /* 0x0000003a003a7308 */ /* 0x000ea20000000800 */
[----:B-----5:R-:W-:Y:S01]  /*12700*/  FADD.FTZ R4, R54, R21 ;  /* 0x0000001536047221 */ /* 0x020fe20000010000 */
[----:B0-----:R-:W-:-:S03]  /*12710*/  FADD.FTZ R3, R75, R3 ;  /* 0x000000034b037221 */ /* 0x001fc60000010000 */
[----:B-1----:R-:W-:Y:S01]  /*12720*/  FADD.FTZ R4, R55, R4 ;  /* 0x0000000437047221 */ /* 0x002fe20000010000 */
[C---:B------:R-:W-:Y:S01]  /*12730*/  F2FP.F16.F32.PACK_AB R122, R23.reuse, R55 ;  /* 0x00000037177a723e */ /* 0x040fe200000000ff */
[----:B---3--:R-:W-:Y:S02]  /*12740*/  FADD.FTZ R3, R76, R3 ;  /* 0x000000034c037221 */ /* 0x008fe40000010000 */
        /* <DEDUP_REMOVED lines=18> */
[----:B--2---:R-:W-:Y:S01]  /*12870*/  FADD.FTZ R3, R58, R3 ;  /* 0x000000033a037221 */ /* 0x004fe20000010000 */
[----:B------:R-:W-:Y:S01]  /*12880*/  F2FP.F16.F32.PACK_AB R149, R59, R57 ;  /* 0x000000393b95723e */ /* 0x000fe200000000ff */
[----:B------:R-:W-:Y:S01]  /*12890*/  VIADD R0, R0, 0xffffffff ;  /* 0xffffffff00007836 */ /* 0x000fe20000000000 */
        /* <DEDUP_REMOVED lines=33> */
[----:B------:R-:W-:Y:S01]  /*12ab0*/  IMAD.MOV.U32 R20, RZ, RZ, R19 ;  /* 0x000000ffff147224 */ /* 0x000fe200078e0013 */
[----:B------:R-:W-:Y:S01]  /*12ac0*/  F2FP.F16.F32.PACK_AB R126, R51, R50 ;  /* 0x00000032337e723e */ /* 0x000fe200000000ff */
[----:B------:R-:W-:Y:S01]  /*12ad0*/  IMAD.MOV.U32 R152, RZ, RZ, R16 ;  /* 0x000000ffff987224 */ /* 0x000fe200078e0010 */
[----:B------:R-:W-:Y:S01]  /*12ae0*/  F2FP.F16.F32.PACK_AB R127, R73, R72 ;  /* 0x00000048497f723e */ /* 0x000fe200000000ff */
[----:B------:R-:W-:Y:S01]  /*12af0*/  IMAD.MOV.U32 R23, RZ, RZ, R15 ;  /* 0x000000ffff177224 */ /* 0x000fe200078e000f */
[----:B------:R-:W-:Y:S01]  /*12b00*/  F2FP.F16.F32.PACK_AB R120, R54, R53 ;  /* 0x000000353678723e */ /* 0x000fe200000000ff */
[----:B------:R-:W-:Y:S01]  /*12b10*/  IMAD.MOV.U32 R5, RZ, RZ, R14 ;  /* 0x000000ffff057224 */ /* 0x000fe200078e000e */
[----:B------:R-:W-:-:S02]  /*12b20*/  F2FP.F16.F32.PACK_AB R121, R75, R74 ;  /* 0x0000004a4b79723e */ /* 0x000fc400000000ff */
[----:B------:R-:W-:Y:S01]  /*12b30*/  F2FP.F16.F32.PACK_AB R123, R58, R76 ;  /* 0x0000004c3a7b723e */ /* 0x000fe200000000ff */
[----:B------:R-:W-:Y:S06]  /*12b40*/  @P2 BRA `(.L_x_11738) ;  /* 0xffffffd800502947 */ /* 0x000fec000383ffff */
.L_x_11728:
        /* <DEDUP_REMOVED lines=13> */
[----:B------:R-:W-:-:S05]  /*12c20*/  LOP3.LUT R14, RZ, R153, RZ, 0x33, !PT ;  /* 0x00000099ff0e7212 */ /* 0x000fca00078e33ff */
[----:B------:R0:W-:Y:S04]  /*12c30*/  STL [R1+0x4], R14 ;  /* 0x0000040e01007387 */ /* 0x0001e80000100800 */
[----:B------:R0:W-:Y:S02]  /*12c40*/  STL [R1+0x8], R15 ;  /* 0x0000080f01007387 */ /* 0x0001e40000100800 */
.L_x_11757:
[----:B0-----:R-:W2:Y:S01]  /*12c50*/  LDL R14, [R1+0x10] ;  /* 0x00001000010e7983 */ /* 0x001ea20000100800 */
        /* <DEDUP_REMOVED lines=10> */
.L_x_11741:
[----:B------:R-:W-:Y:S02]  /*12d00*/  LEA R14, R16, R2, 0x3 ;  /* 0x00000002100e7211 */ /* 0x000fe400078e18ff */
[----:B------:R-:W-:-:S04]  /*12d10*/  SHF.L.U32 R15, R19, 0x1f, RZ ;  /* 0x0000001f130f7819 */ /* 0x000fc800000006ff */
[----:B------:R0:W1:Y:S01]  /*12d20*/  SYNCS.PHASECHK.TRANS64.TRYWAIT P3, [R14+URZ+0x16830], R15 ;  /* 0x0168300f0e0075a7 */ /* 0x000062000806017f */
[----:B------:R-:W-:Y:S05]  /*12d30*/  @!P0 BRA `(.L_x_11742) ;  /* 0x0000000000048947 */ /* 0x000fea0003800000 */
[----:B------:R-:W-:Y:S01]  /*12d40*/  BPT.TRAP 0x1 ;  /* 0x000000040000795c */ /* 0x000fe20000300000 */
.L_x_11742:
[----:B------:R-:W-:Y:S04]  /*12d50*/  BSSY B0, `(.L_x_11740) ;  /* 0x0000004000007945 */ /* 0x000fe80003800000 */
[----:B-1----:R-:W-:Y:S05]  /*12d60*/  @P3 BRA `(.L_x_11743) ;  /* 0x0000000000083947 */ /* 0x002fea0003800000 */
[----:B------:R-:W1:Y:S02]  /*12d70*/  SYNCS.PHASECHK.TRANS64.TRYWAIT P3, [R14+URZ+0x16830], R15 ;  /* 0x0168300f0e0075a7 */ /* 0x000e64000806017f */
[----:B-1----:R-:W-:Y:S05]  /*12d80*/  @!P3 BRA `(.L_x_11744) ;  /* 0x000000bc0018b947 */ /* 0x002fea0003800000 */
.L_x_11743:
[----:B------:R-:W-:Y:S05]  /*12d90*/  BSYNC B0 ;  /* 0x0000000000007941 */ /* 0x000fea0003800000 */
.L_x_11740:
[----:B------:R-:W2:Y:S01]  /*12da0*/  LDL R21, [R1+0xc] ;  /* 0x00000c0001157983 */ /* 0x000ea20000100800 */
[----:B01----:R-:W0:Y:S01]  /*12db0*/  S2R R14, SR_TID.X ;  /* 0x00000000000e7919 */ /* 0x003e220000002100 */
        /* <DEDUP_REMOVED lines=8> */
[----:B------:R-:W-:Y:S01]  /*12e40*/  R2UR UR23, R27 ;  /* 0x000000001b1772ca */ /* 0x000fe200000e0000 */
[----:B------:R-:W-:Y:S01]  /*12e50*/  IMAD.MOV.U32 R15, RZ, RZ, 0x40000040 ;  /* 0x40000040ff0f7424 */ /* 0x000fe200078e00ff */
[----:B------:R-:W-:Y:S02]  /*12e60*/  R2UR UR12, R12 ;  /* 0x000000000c0c72ca */ /* 0x000fe400000e0000 */
[----:B------:R-:W-:-:S02]  /*12e70*/  R2UR UR13, R13 ;  /* 0x000000000d0d72ca */ /* 0x000fc400000e0000 */
[----:B------:R-:W-:Y:S01]  /*12e80*/  R2UR UR15, R15 ;  /* 0x000000000f0f72ca */ /* 0x000fe200000e0000 */
[----:B--2---:R-:W-:Y:S02]  /*12e90*/  IMAD R26, R16, 0x400, R21 ;  /* 0x00000400101a7824 */ /* 0x004fe400078e0215 */
[----:B------:R-:W-:Y:S02]  /*12ea0*/  VIADD R21, R14, 0x8 ;  /* 0x000000080e157836 */ /* 0x000fe40000000000 */
[C---:B------:R-:W-:Y:S01]  /*12eb0*/  VIADD R14, R26.reuse, 0x2 ;  /* 0x000000021a0e7836 */ /* 0x040fe20000000000 */
[C---:B------:R-:W-:Y:S01]  /*12ec0*/  R2UR UR10, R26.reuse ;  /* 0x000000001a0a72ca */ /* 0x040fe200000e0000 */
[C---:B------:R-:W-:Y:S02]  /*12ed0*/  VIADD R24, R26.reuse, 0x4 ;  /* 0x000000041a187836 */ /* 0x040fe40000000000 */
[----:B------:R-:W-:-:S03]  /*12ee0*/  VIADD R26, R26, 0x6 ;  /* 0x000000061a1a7836 */ /* 0x000fc60000000000 */
[----:B------:R-:W-:Y:S02]  /*12ef0*/  R2UR UR18, R24 ;  /* 0x00000000181272ca */ /* 0x000fe400000e0000 */
[----:B------:R-:W-:Y:S01]  /*12f00*/  R2UR UR22, R26 ;  /* 0x000000001a1672ca */ /* 0x000fe200000e0000 */
[----:B------:R0:W-:Y:S06]  /*12f10*/  BAR.SYNC.DEFER_BLOCKING R21, 0x100 ;  /* 0x000400150000751d */ /* 0x0001ec0000010000 */
[----:B------:R-:W-:-:S06]  /*12f20*/  WARPGROUP.ARRIVE ;  /* 0x00000000000079c5 */ /* 0x000fcc0000000000 */
[----:B------:R-:W-:Y:S01]  /*12f30*/  HGMMA.64x128x16.F32 R24, gdesc[UR8], RZ, !UPT, gsb0 ;  /* 0x01e00000081879f0 */ /* 0x000fe2000c0008ff */
        /* <DEDUP_REMOVED lines=18> */
.L_x_11746:
[----:B------:R-:W-:Y:S01]  /*13060*/  SHF.L.U32 R14, R20, 0x1f, RZ ;  /* 0x0000001f140e7819 */ /* 0x000fe200000006ff */
[----:B------:R-:W-:-:S04]  /*13070*/  IMAD R15, R154, 0x8, R2 ;  /* 0x000000089a0f7824 */ /* 0x000fc800078e0202 */
[----:B------:R0:W1:Y:S01]  /*13080*/  SYNCS.PHASECHK.TRANS64.TRYWAIT P2, [R15+URZ+0x16850], R14 ;  /* 0x0168500e0f0075a7 */ /* 0x000062000804017f */
[----:B------:R-:W-:Y:S05]  /*13090*/  @!P0 BRA `(.L_x_11747) ;  /* 0x0000000000048947 */ /* 0x000fea0003800000 */
[----:B------:R-:W-:Y:S01]  /*130a0*/  BPT.TRAP 0x1 ;  /* 0x000000040000795c */ /* 0x000fe20000300000 */
.L_x_11747:
[----:B-1----:R-:W-:Y:S05]  /*130b0*/  @P2 BRA `(.L_x_11745) ;  /* 0x0000000000082947 */ /* 0x002fea0003800000 */
[----:B------:R-:W1:Y:S02]  /*130c0*/  SYNCS.PHASECHK.TRANS64.TRYWAIT P2, [R15+URZ+0x16850], R14 ;  /* 0x0168500e0f0075a7 */ /* 0x000e64000804017f */
[----:B-1----:R-:W-:Y:S05]  /*130d0*/  @!P2 BRA `(.L_x_11748) ;  /* 0x000000b80058a947 */ /* 0x002fea0003800000 */
.L_x_11745:
        /* <DEDUP_REMOVED lines=9> */
[----:B------:R-:W-:Y:S01]  /*13170*/  HGMMA.64x64x16.F32 R88, R148, gdesc[UR8].tnspB, R88, gsb0 ;  /* 0x40e0000894587df0 */ /* 0x000fe20008000858 */
[----:B------:R-:W-:Y:S02]  /*13180*/  VIADD R20, R14, 0x80 ;  /* 0x000000800e147836 */ /* 0x000fe40000000000 */
[----:B------:R-:W-:-:S03]  /*13190*/  IMAD.MOV.U32 R21, RZ, RZ, 0x40000040 ;  /* 0x40000040ff157424 */ /* 0x000fc600078e00ff */
[----:B------:R-:W-:Y:S02]  /*131a0*/  R2UR UR10, R20 ;  /* 0x00000000140a72ca */ /* 0x000fe400000e0000 */
[----:B------:R-:W-:Y:S01]  /*131b0*/  R2UR UR11, R21 ;  /* 0x00000000150b72ca */ /* 0x000fe200000e0000 */
[----:B------:R-:W-:Y:S02]  /*131c0*/  VIADD R20, R14, 0x100 ;  /* 0x000001000e147836 */ /* 0x000fe40000000000 */
[----:B------:R-:W-:Y:S01]  /*131d0*/  IMAD.MOV.U32 R21, RZ, RZ, 0x40000040 ;  /* 0x40000040ff157424 */ /* 0x000fe200078e00ff */
[----:B------:R-:W-:Y:S02]  /*131e0*/  WARPGROUP.DEPBAR.LE gsb0, 0x0 ;  /* 0x00008000000079c5 */ /* 0x000fe40000010000 */
[----:B------:R-:W-:Y:S01]  /*131f0*/  WARPGROUP.ARRIVE ;  /* 0x00000000000079c5 */ /* 0x000fe20000000000 */
[----:B------:R-:W2:Y:S04]  /*13200*/  LDL R148, [R1+0x20] ;  /* 0x0000200001947983 */ /* 0x000ea80000100800 */
[----:B------:R-:W3:Y:S02]  /*13210*/  LDL R151, [R1+0x24] ;  /* 0x0000240001977983 */ /* 0x000ee40000100800 */
[----:B------:R-:W-:Y:S01]  /*13220*/  HGMMA.64x64x16.F32 R88, R144, gdesc[UR8].tnspB, R88, gsb0 ;  /* 0x40e0000890587df0 */ /* 0x000fe20008000858 */
        /* <DEDUP_REMOVED lines=29> */
[----:B------:R-:W0:Y:S01]  /*13400*/  S2R R149, SR_TID.X ;  /* 0x0000000000957919 */ /* 0x000e220000002100 */
        /* <DEDUP_REMOVED lines=27> */
[----:B------:R-:W-:-:S02]  /*135c0*/  @!P1 IMAD R83, R16, 0x8, R2 ;  /* 0x0000000810539824 */ /* 0x000fc400078e0202 */
[----:B------:R-:W-:Y:S01]  /*135d0*/  FMUL.FTZ R25, R25, UR26 ;  /* 0x0000001a19197c20 */ /* 0x000fe20008410000 */
[----:B------:R-:W-:Y:S01]  /*135e0*/  FMUL.FTZ R53, R53, UR26 ;  /* 0x0000001a35357c20 */ /* 0x000fe20008410000 */
[----:B------:R-:W-:Y:S01]  /*135f0*/  FMUL.FTZ R61, R61, UR26 ;  /* 0x0000001a3d3d7c20 */ /* 0x000fe20008410000 */
[----:B0-----:R-:W-:Y:S01]  /*13600*/  SHF.R.U32.HI R150, RZ, 0x7, R149 ;  /* 0x00000007ff967819 */ /* 0x001fe20000011695 */
[----:B------:R-:W-:Y:S01]  /*13610*/  FMUL.FTZ R65, R65, UR26 ;  /* 0x0000001a41417c20 */ /* 0x000fe20008410000 */
[----:B------:R-:W-:Y:S01]  /*13620*/  FMUL.FTZ R73, R73, UR26 ;  /* 0x0000001a49497c20 */ /* 0x000fe20008410000 */
[----:B------:R-:W-:Y:S01]  /*13630*/  FMUL.FTZ R77, R77, UR26 ;  /* 0x0000001a4d4d7c20 */ /* 0x000fe20008410000 */
[----:B------:R-:W-:Y:S01]  /*13640*/  FMUL.FTZ R85, R85, UR26 ;  /* 0x0000001a55557c20 */ /* 0x000fe20008410000 */
[----:B------:R-:W-:Y:S01]  /*13650*/  ISETP.GE.U32.AND P2, PT, R149, 0x180, PT ;  /* 0x000001809500780c */ /* 0x000fe20003f46070 */
[----:B------:R-:W0:Y:S08]  /*13660*/  MUFU.TANH R15, R15 ;  /* 0x0000000f000f7308 */ /* 0x000e300000002400 */
[----:B------:R-:W1:Y:S01]  /*13670*/  MUFU.TANH R25, R25 ;  /* 0x0000001900197308 */ /* 0x000e620000002400 */
[----:B------:R-:W-:-:S02]  /*13680*/  WARPGROUP.DEPBAR.LE gsb0, 0x0 ;  /* 0x00008000000079c5 */ /* 0x000fc40000010000 */
[----:B------:R-:W-:-:S05]  /*13690*/  WARPGROUP.ARRIVE ;  /* 0x00000000000079c5 */ /* 0x000fca0000000000 */
[----:B------:R-:W4:Y:S01]  /*136a0*/  MUFU.TANH R24, R24 ;  /* 0x0000001800187308 */ /* 0x000f220000002400 */
        /* <DEDUP_REMOVED lines=56> */
[----:B------:R-:W-:Y:S02]  /*13a30*/  IMAD.MOV.U32 R21, RZ, RZ, 0x40000040 ;  /* 0x40000040ff157424 */ /* 0x000fe400078e00ff */
[----:B------:R-:W-:Y:S01]  /*13a40*/  FMUL.FTZ R14, R80, UR26 ;  /* 0x0000001a500e7c20 */ /* 0x000fe20008410000 */
[----:B------:R-:W-:Y:S01]  /*13a50*/  FMUL.FTZ R80, R82, UR26 ;  /* 0x0000001a52507c20 */ /* 0x000fe20008410000 */
[----:B------:R-:W-:Y:S01]  /*13a60*/  IMAD.SHL.U32 R82, R0, 0x80, RZ ;  /* 0x0000008000527824 */ /* 0x000fe200078e00ff */
        /* <DEDUP_REMOVED lines=13> */
[----:B------:R-:W-:Y:S02]  /*13b40*/  R2UR UR10, R20 ;  /* 0x00000000140a72ca */ /* 0x000fe400000e0000 */
[----:B------:R-:W-:Y:S01]  /*13b50*/  R2UR UR11, R21 ;  /* 0x00000000150b72ca */ /* 0x000fe200000e0000 */
[----:B------:R-:W-:Y:S01]  /*13b60*/  VIADD R21, R150, 0x9 ;  /* 0x0000000996157836 */ /* 0x000fe20000000000 */
[----:B--2---:R-:W-:Y:S02]  /*13b70*/  IADD3 R20, R148, 0x1, -R82 ;  /* 0x0000000194147810 */ /* 0x004fe40007ffe852 */
[----:B------:R-:W2:Y:S02]  /*13b80*/  MUFU.TANH R67, R67 ;  /* 0x0000004300437308 */ /* 0x000ea40000002400 */
[----:B------:R-:W-:Y:S01]  /*13b90*/  SEL R21, R21, 0x9, !P2 ;  /* 0x0000000915157807 */ /* 0x000fe20005000000 */
[----:B---3--:R-:W-:-:S05]  /*13ba0*/  IMAD.IADD R20, R20, 0x1, -R151 ;  /* 0x0000000114147824 */ /* 0x008fca00078e0a97 */
[----:B------:R-:W3:Y:S01]  /*13bb0*/  MUFU.TANH R68, R68 ;  /* 0x0000004400447308 */ /* 0x000ee20000002400 */
[----:B------:R-:W-:-:S07]  /*13bc0*/  IMAD R20, R155, -0x2, R20 ;  /* 0xfffffffe9b147824 */ /* 0x000fce00078e0214 */
        /* <DEDUP_REMOVED lines=21> */
[----:B------:R-:W-:Y:S02]  /*13d20*/  @!P1 VIADD R86, R83, 0x16840 ;  /* 0x0001684053569836 */ /* 0x000fe40000000000 */
[----:B------:R-:W-:Y:S01]  /*13d30*/  FMUL.FTZ R83, R87, UR26 ;  /* 0x0000001a57537c20 */ /* 0x000fe20008410000 */
[C---:B------:R-:W-:Y:S01]  /*13d40*/  VIADD R121, R20.reuse, UR30 ;  /* 0x0000001e14797c36 */ /* 0x040fe20008000000 */
[----:B------:R-:W0:Y:S01]  /*13d50*/  MUFU.TANH R120, R120 ;  /* 0x0000007800787308 */ /* 0x000e220000002400 */
[----:B------:R-:W-:Y:S01]  /*13d60*/  @!P1 PRMT R86, RZ, 0x654, R86 ;  /* 0x00000654ff569816 */ /* 0x000fe20000000056 */
[----:B------:R0:W-:Y:S06]  /*13d70*/  BAR.ARV R21, 0x100 ;  /* 0x000400150000751d */ /* 0x0001ec0000002000 */
[----:B------:R-:W0:Y:S01]  /*13d80*/  MUFU.TANH R84, R84 ;  /* 0x0000005400547308 */ /* 0x000e220000002400 */
[----:B------:R-:W-:Y:S01]  /*13d90*/  VIADD R122, R20, UR25 ;  /* 0x00000019147a7c36 */ /* 0x000fe20008000000 */
[----:B------:R5:W-:Y:S03]  /*13da0*/  @!P1 SYNCS.ARRIVE.TRANS64.RED.A1T0 RZ, [R86+URZ], RZ ;  /* 0x000000ff56ff99a7 */ /* 0x000be6000810043f */
[----:B------:R-:W-:-:S03]  /*13db0*/  IMAD.IADD R87, R156, 0x1, R122 ;  /* 0x000000019c577824 */ /* 0x000fc600078e027a */
[----:B------:R-:W0:Y:S01]  /*13dc0*/  MUFU.TANH R83, R83 ;  /* 0x0000005300537308 */ /* 0x000e220000002400 */
[----:B-----5:R-:W-:Y:S01]  /*13dd0*/  IADD3 R86, R156, R121, RZ ;  /* 0x000000799c567210 */ /* 0x020fe20007ffe0ff */
[----:B-1234-:R-:W-:Y:S06]  /*13de0*/  @!P5 BRA `(.L_x_11749) ;  /* 0x00000000005cd947 */ /* 0x01efec0003800000 */
[----:B------:R-:W-:Y:S01]  /*13df0*/  ISETP.GT.AND P2, PT, R152, -0x1, PT ;  /* 0xffffffff9800780c */ /* 0x000fe20003f44270 */
[----:B------:R-:W-:-:S12]  /*13e00*/  BSSY B0, `(.L_x_11750) ;  /* 0x0000011000007945 */ /* 0x000fd80003800000 */
[----:B------:R-:W-:Y:S05]  /*13e10*/  @P2 BRA `(.L_x_11751) ;  /* 0x0000000000242947 */ /* 0x000fea0003800000 */
[----:B------:R-:W2:Y:S01]  /*13e20*/  LDL R123, [R1+0x8] ;  /* 0x00000800017b7983 */ /* 0x000ea20000100800 */
[----:B------:R-:W-:-:S05]  /*13e30*/  IMAD.U32 R125, RZ, RZ, UR4 ;  /* 0x00000004ff7d7e24 */ /* 0x000fca000f8e00ff */
[----:B------:R-:W-:-:S13]  /*13e40*/  ISETP.NE.AND P2, PT, R125, 0x1, PT ;  /* 0x000000017d00780c */ /* 0x000fda0003f45270 */
[----:B0-----:R-:W2:Y:S02]  /*13e50*/  @P2 LDC.64 R20, c[0x0][0x9e8] ;  /* 0x00027a00ff142b82 */ /* 0x001ea40000000a00 */
[----:B--2---:R-:W-:-:S04]  /*13e60*/  @P2 IMAD.HI.U32 R124, R123, R20, RZ ;  /* 0x000000147b7c2227 */ /* 0x004fc800078e00ff */
[----:B------:R-:W-:Y:S01]  /*13e70*/  IMAD.MOV.U32 R20, RZ, RZ, R123 ;  /* 0x000000ffff147224 */ /* 0x000fe200078e007b */
[----:B------:R-:W-:-:S04]  /*13e80*/  @P2 SHF.R.U32.HI R20, RZ, R21, R124 ;  /* 0x00000015ff142219 */ /* 0x000fc8000001167c */
[----:B------:R-:W-:Y:S01]  /*13e90*/  LOP3.LUT R123, RZ, R20, RZ, 0x33, !PT ;  /* 0x00000014ff7b7212 */ /* 0x000fe200078e33ff */
[----:B------:R-:W-:Y:S06]  /*13ea0*/  BRA `(.L_x_11752) ;  /* 0x0000000000187947 */ /* 0x000fec0003800000 */
.L_x_11751:
[----:B------:R-:W-:Y:S02]  /*13eb0*/  IMAD.U32 R125, RZ, RZ, UR4 ;  /* 0x00000004ff7d7e24 */ /* 0x000fe4000f8e00ff */
[----:B------:R-:W-:-:S03]  /*13ec0*/  IMAD.MOV.U32 R123, RZ, RZ, R152 ;  /* 0x000000ffff7b7224 */ /* 0x000fc600078e0098 */
[----:B------:R-:W-:-:S13]  /*13ed0*/  ISETP.NE.AND P2, PT, R125, 0x1, PT ;  /* 0x000000017d00780c */ /* 0x000fda0003f45270 */
[----:B0-----:R-:W0:Y:S02]  /*13ee0*/  @P2 LDC.64 R20, c[0x0][0x9e8] ;  /* 0x00027a00ff142b82 */ /* 0x001e240000000a00 */
[----:B0-----:R-:W-:-:S05]  /*13ef0*/  @P2 IMAD.HI.U32 R20, R152, R20, RZ ;  /* 0x0000001498142227 */ /* 0x001fca00078e00ff */
[----:B------:R-:W-:-:S07]  /*13f00*/  @P2 SHF.R.U32.HI R123, RZ, R21, R20 ;  /* 0x00000015ff7b2219 */ /* 0x000fce0000011614 */
.L_x_11752:
[----:B------:R-:W-:Y:S05]  /*13f10*/  BSYNC B0 ;  /* 0x0000000000007941 */ /* 0x000fea0003800000 */
.L_x_11750:
[----:B------:R-:W-:-:S04]  /*13f20*/  IMAD R20, R123, R125, -R82 ;  /* 0x0000007d7b147224 */ /* 0x000fc800078e0a52 */
[----:B------:R-:W-:-:S05]  /*13f30*/  IMAD R20, R155, -0x2, R20 ;  /* 0xfffffffe9b147824 */ /* 0x000fca00078e0214 */
[----:B------:R-:W-:Y:S02]  /*13f40*/  VIADDMNMX R87, R20, R125, R87, PT ;  /* 0x0000007d14577246 */ /* 0x000fe40003800157 */
[----:B------:R-:W-:-:S07]  /*13f50*/  VIMNMX R86, R86, R20, !PT ;  /* 0x0000001456567248 */ /* 0x000fce0007fe0100 */
.L_x_11749:
        /* <DEDUP_REMOVED lines=103> */
[----:B------:R-:W2:Y:S01]  /*145d0*/  LDL R124, [R1+0x4] ;  /* 0x00000400017c7983 */ /* 0x000ea20000100800 */
[----:B------:R-:W-:-:S05]  /*145e0*/  IMAD.U32 R123, RZ, RZ, UR4 ;  /* 0x00000004ff7b7e24 */ /* 0x000fca000f8e00ff */
[----:B------:R-:W-:-:S13]  /*145f0*/  ISETP.NE.AND P3, PT, R123, 0x1, PT ;  /* 0x000000017b00780c */ /* 0x000fda0003f65270 */
[----:B------:R-:W2:Y:S02]  /*14600*/  @P3 LDC.64 R14, c[0x0][0x9e8] ;  /* 0x00027a00ff0e3b82 */ /* 0x000ea40000000a00 */
[----:B--2---:R-:W-:-:S04]  /*14610*/  @P3 IMAD.HI.U32 R86, R124, R14, RZ ;  /* 0x0000000e7c563227 */ /* 0x004fc800078e00ff */
[----:B------:R-:W-:Y:S01]  /*14620*/  IMAD.MOV.U32 R14, RZ, RZ, R124 ;  /* 0x000000ffff0e7224 */ /* 0x000fe200078e007c */
[----:B------:R-:W-:-:S04]  /*14630*/  @P3 SHF.R.U32.HI R14, RZ, R15, R86 ;  /* 0x0000000fff0e3219 */ /* 0x000fc80000011656 */
[----:B------:R-:W-:Y:S01]  /*14640*/  LOP3.LUT R87, RZ, R14, RZ, 0x33, !PT ;  /* 0x0000000eff577212 */ /* 0x000fe200078e33ff */
[----:B------:R-:W-:Y:S06]  /*14650*/  BRA `(.L_x_11756) ;  /* 0x0000000000187947 */ /* 0x000fec0003800000 */
.L_x_11755:
[----:B------:R-:W-:Y:S02]  /*14660*/  IMAD.U32 R123, RZ, RZ, UR4 ;  /* 0x00000004ff7b7e24 */ /* 0x000fe4000f8e00ff */
[----:B------:R-:W-:-:S03]  /*14670*/  IMAD.MOV.U32 R87, RZ, RZ, R153 ;  /* 0x000000ffff577224 */ /* 0x000fc600078e0099 */
[----:B------:R-:W-:-:S13]  /*14680*/  ISETP.NE.AND P3, PT, R123, 0x1, PT ;  /* 0x000000017b00780c */ /* 0x000fda0003f65270 */
[----:B------:R-:W0:Y:S02]  /*14690*/  @P3 LDC.64 R14, c[0x0][0x9e8] ;  /* 0x00027a00ff0e3b82 */ /* 0x000e240000000a00 */
[----:B0-----:R-:W-:-:S05]  /*146a0*/  @P3 IMAD.HI.U32 R14, R153, R14, RZ ;  /* 0x0000000e990e3227 */ /* 0x001fca00078e00ff */
[----:B------:R-:W-:-:S07]  /*146b0*/  @P3 SHF.R.U32.HI R87, RZ, R15, R14 ;  /* 0x0000000fff573219 */ /* 0x000fce000001160e */
.L_x_11756:
[----:B------:R-:W-:Y:S05]  /*146c0*/  BSYNC B0 ;  /* 0x0000000000007941 */ /* 0x000fea0003800000 */
.L_x_11754:
[----:B------:R-:W-:-:S04]  /*146d0*/  IMAD R82, R87, R123, -R82 ;  /* 0x0000007b57527224 */ /* 0x000fc800078e0a52 */
[----:B------:R-:W-:-:S05]  /*146e0*/  IMAD R82, R155, -0x2, R82 ;  /* 0xfffffffe9b527824 */ /* 0x000fca00078e0252 */
[----:B------:R-:W-:Y:S02]  /*146f0*/  VIADDMNMX R122, R82, R123, R122, PT ;  /* 0x0000007b527a7246 */ /* 0x000fe4000380017a */
[----:B------:R-:W-:-:S07]  /*14700*/  VIMNMX R121, R121, R82, !PT ;  /* 0x0000005279797248 */ /* 0x000fce0007fe0100 */
.L_x_11753:
[----:B------:R-:W-:Y:S01]  /*14710*/  FMNMX.FTZ R14, R20, R23, !PT ;  /* 0x00000017140e7209 */ /* 0x000fe20007810000 */
[----:B------:R-:W2:Y:S01]  /*14720*/  LDL R86, [R1+0x18] ;  /* 0x0000180001567983 */ /* 0x000ea20000100800 */
        /* <DEDUP_REMOVED lines=77> */
[----:B------:R-:W-:Y:S02]  /*14c00*/  ISETP.LT.OR P4, PT, R122, 0x42, P4 ;  /* 0x000000427a00780c */ /* 0x000fe40002781670 */
[----:B0-----:R-:W-:-:S02]  /*14c10*/  FMNMX.FTZ R14, R14, R15, !PT ;  /* 0x0000000f0e0e7209 */ /* 0x001fc40007810000 */
[----:B------:R-:W-:Y:S02]  /*14c20*/  ISETP.LT.OR P3, PT, R122, 0x32, P3 ;  /* 0x000000327a00780c */ /* 0x000fe40001f61670 */
[----:B------:R-:W-:Y:S01]  /*14c30*/  FSEL R58, R58, -INF , !P4 ;  /* 0xff8000003a3a7808 */ /* 0x000fe20006000000 */
[----:B------:R-:W0:Y:S01]  /*14c40*/  SHFL.BFLY PT, R15, R14, 0x1, 0x1f ;  /* 0x0c201f000e0f7f89 */ /* 0x000e2200000e0000 */
[C---:B------:R-:W-:Y:S02]  /*14c50*/  ISETP.GT.AND P4, PT, R121.reuse, 0x48, P2 ;  /* 0x000000487900780c */ /* 0x040fe40001784270 */
[----:B------:R-:W-:Y:S02]  /*14c60*/  FSEL R50, R50, -INF , !P3 ;  /* 0xff80000032327808 */ /* 0x000fe40005800000 */
[----:B------:R-:W-:Y:S02]  /*14c70*/  ISETP.GT.AND P3, PT, R121, 0x39, P2 ;  /* 0x000000397900780c */ /* 0x000fe40001764270 */
[----:B------:R-:W-:-:S02]  /*14c80*/  ISETP.LT.OR P4, PT, R122, 0x49, P4 ;  /* 0x000000497a00780c */ /* 0x000fc40002781670 */
[----:B------:R-:W-:Y:S02]  /*14c90*/  ISETP.LT.OR P3, PT, R122, 0x3a, P3 ;  /* 0x0000003a7a00780c */ /* 0x000fe40001f61670 */
[----:B------:R-:W-:Y:S02]  /*14ca0*/  FSEL R60, R60, -INF , !P4 ;  /* 0xff8000003c3c7808 */ /* 0x000fe40006000000 */
[----:B------:R-:W-:Y:S02]  /*14cb0*/  ISETP.GT.AND P4, PT, R121, RZ, P2 ;  /* 0x000000ff7900720c */ /* 0x000fe40001784270 */
[----:B------:R-:W-:Y:S02]  /*14cc0*/  FSEL R54, R54, -INF , !P3 ;  /* 0xff80000036367808 */ /* 0x000fe40005800000 */
[----:B------:R-:W-:-:S04]  /*14cd0*/  ISETP.LT.OR P4, PT, R122, 0x1, P4 ;  /* 0x000000017a00780c */ /* 0x000fc80002781670 */
[----:B------:R-:W-:Y:S02]  /*14ce0*/  FSEL R24, R24, -INF , !P4 ;  /* 0xff80000018187808 */ /* 0x000fe40006000000 */
[----:B------:R-:W-:Y:S02]  /*14cf0*/  ISETP.GT.AND P4, PT, R121, 0x49, P2 ;  /* 0x000000497900780c */ /* 0x000fe40001784270 */
[----:B0-----:R-:W-:Y:S02]  /*14d00*/  FMNMX.FTZ R14, R14, R15, !PT ;  /* 0x0000000f0e0e7209 */ /* 0x001fe40007810000 */
[----:B------:R-:W-:Y:S02]  /*14d10*/  FMNMX.FTZ R15, R24, R5, !PT ;  /* 0x00000005180f7209 */ /* 0x000fe40007810000 */
[C---:B------:R-:W-:Y:S01]  /*14d20*/  FSETP.NEU.FTZ.AND P3, PT, R14.reuse, -INF , PT ;  /* 0xff8000000e00780b */ /* 0x040fe20003f7d000 */
[----:B------:R-:W-:Y:S01]  /*14d30*/  FMUL.FTZ R82, R14, UR41 ;  /* 0x000000290e527c20 */ /* 0x000fe20008410000 */
[----:B------:R-:W-:-:S04]  /*14d40*/  ISETP.LT.OR P4, PT, R122, 0x4a, P4 ;  /* 0x0000004a7a00780c */ /* 0x000fc80002781670 */
[----:B------:R-:W-:Y:S02]  /*14d50*/  FSEL R82, R82, RZ, P3 ;  /* 0x000000ff52527208 */ /* 0x000fe40001800000 */
[----:B------:R-:W-:Y:S02]  /*14d60*/  FSEL R62, R62, -INF , !P4 ;  /* 0xff8000003e3e7808 */ /* 0x000fe40006000000 */
[----:B------:R-:W-:Y:S01]  /*14d70*/  ISETP.GT.AND P4, PT, R121, 0x50, P2 ;  /* 0x000000507900780c */ /* 0x000fe20001784270 */
[--C-:B------:R-:W-:Y:S01]  /*14d80*/  FFMA.FTZ R148, R20, UR41, -R82.reuse ;  /* 0x0000002914947c23 */ /* 0x100fe20008010852 */
[--C-:B------:R-:W-:Y:S01]  /*14d90*/  FFMA.FTZ R20, R25, UR41, -R82.reuse ;  /* 0x0000002919147c23 */ /* 0x100fe20008010852 */
[--C-:B------:R-:W-:Y:S01]  /*14da0*/  FFMA.FTZ R25, R28, UR41, -R82.reuse ;  /* 0x000000291c197c23 */ /* 0x100fe20008010852 */
[----:B------:R-:W-:Y:S01]  /*14db0*/  FMNMX.FTZ R28, R26, R15, !PT ;  /* 0x0000000f1a1c7209 */ /* 0x000fe20007810000 */
[--C-:B------:R-:W-:Y:S01]  /*14dc0*/  FFMA.FTZ R150, R27, UR41, -R82.reuse ;  /* 0x000000291b967c23 */ /* 0x100fe20008010852 */
        /* <DEDUP_REMOVED lines=16> */
[----:B------:R-:W-:Y:S01]  /*14ed0*/  MUFU.EX2 R148, R148 ;  /* 0x0000009400947308 */ /* 0x000fe20000000800 */
[----:B------:R-:W-:Y:S01]  /*14ee0*/  FSEL R66, R66, -INF , !P4 ;  /* 0xff80000042427808 */ /* 0x000fe20006000000 */
[--C-:B------:R-:W-:Y:S01]  /*14ef0*/  FFMA.FTZ R132, R55, UR41, -R82.reuse ;  /* 0x0000002937847c23 */ /* 0x100fe20008010852 */
[----:B------:R-:W-:Y:S01]  /*14f00*/  FMNMX.FTZ R15, R37, R32, !PT ;  /* 0x00000020250f7209 */ /* 0x000fe20007810000 */
[--C-:B------:R-:W-:Y:S01]  /*14f10*/  FFMA.FTZ R142, R43, UR41, -R82.reuse ;  /* 0x000000292b8e7c23 */ /* 0x100fe20008010852 */
[----:B------:R-:W-:Y:S01]  /*14f20*/  ISETP.GT.AND P4, PT, R121, 0x58, P2 ;  /* 0x000000587900780c */ /* 0x000fe20001784270 */
        /* <DEDUP_REMOVED lines=10> */
[----:B------:R-:W-:Y:S01]  /*14fd0*/  MUFU.EX2 R150, R150 ;  /* 0x0000009600967308 */ /* 0x000fe20000000800 */
        /* <DEDUP_REMOVED lines=21> */
[----:B------:R-:W-:Y:S01]  /*15130*/  FFMA.FTZ R51, R79, UR41, -R82 ;  /* 0x000000294f337c23 */ /* 0x000fe20008010852 */
[----:B------:R-:W-:Y:S01]  /*15140*/  FMNMX.FTZ R36, R54, R15, !PT ;  /* 0x0000000f36247209 */ /* 0x000fe20007810000 */
[----:B------:R-:W-:Y:S01]  /*15150*/  MUFU.EX2 R27, R27 ;  /* 0x0000001b001b7308 */ /* 0x000fe20000000800 */
[----:B------:R-:W-:-:S02]  /*15160*/  ISETP.GT.AND P4, PT, R121, 0x61, P2 ;  /* 0x000000617900780c */ /* 0x000fc40001784270 */
[----:B------:R-:W-:Y:S01]  /*15170*/  FMNMX.FTZ R15, R57, R36, !PT ;  /* 0x00000024390f7209 */ /* 0x000fe20007810000 */
[----:B------:R-:W-:Y:S01]  /*15180*/  FFMA.FTZ R36, R53, UR41, -R82 ;  /* 0x0000002935247c23 */ /* 0x000fe20008010852 */
[----:B------:R-:W-:Y:S02]  /*15190*/  ISETP.LT.OR P4, PT, R122, 0x62, P4 ;  /* 0x000000627a00780c */ /* 0x000fe40002781670 */
[----:B------:R-:W-:Y:S01]  /*151a0*/  FMNMX.FTZ R15, R58, R15, !PT ;  /* 0x0000000f3a0f7209 */ /* 0x000fe20007810000 */
[----:B------:R-:W-:Y:S01]  /*151b0*/  MUFU.EX2 R146, R146 ;  /* 0x0000009200927308 */ /* 0x000fe20000000800 */
[----:B------:R-:W-:Y:S02]  /*151c0*/  FSEL R74, R74, -INF , !P4 ;  /* 0xff8000004a4a7808 */ /* 0x000fe40006000000 */
        /* <DEDUP_REMOVED lines=14> */
[----:B------:R-:W-:Y:S02]  /*152b0*/  ISETP.GT.AND P4, PT, R121, 0x70, P2 ;  /* 0x000000707900780c */ /* 0x000fe40001784270 */
[----:B------:R-:W-:Y:S02]  /*152c0*/  FMNMX.FTZ R15, R70, R15, !PT ;  /* 0x0000000f460f7209 */ /* 0x000fe40007810000 */
[----:B------:R-:W-:-:S02]  /*152d0*/  ISETP.LT.OR P4, PT, R122, 0x71, P4 ;  /* 0x000000717a00780c */ /* 0x000fc40002781670 */
[----:B------:R-:W-:Y:S01]  /*152e0*/  FMNMX.FTZ R15, R72, R15, !PT ;  /* 0x0000000f480f7209 */ /* 0x000fe20007810000 */
[----:B------:R-:W-:Y:S01]  /*152f0*/  MUFU.EX2 R142, R142 ;  /* 0x0000008e008e7308 */ /* 0x000fe20000000800 */
[----:B------:R-:W-:Y:S02]  /*15300*/  FSEL R80, R80, -INF , !P4 ;  /* 0xff80000050507808 */ /* 0x000fe40006000000 */
[----:B------:R-:W-:Y:S02]  /*15310*/  ISETP.GT.AND P4, PT, R121, 0x71, P2 ;  /* 0x000000717900780c */ /* 0x000fe40001784270 */
[----:B------:R-:W-:Y:S02]  /*15320*/  FMNMX.FTZ R15, R74, R15, !PT ;  /* 0x0000000f4a0f7209 */ /* 0x000fe40007810000 */
[----:B------:R-:W-:Y:S01]  /*15330*/  ISETP.LT.OR P4, PT, R122, 0x72, P4 ;  /* 0x000000727a00780c */ /* 0x000fe20002781670 */
[----:B------:R-:W-:Y:S01]  /*15340*/  MUFU.EX2 R32, R32 ;  /* 0x0000002000207308 */ /* 0x000fe20000000800 */
[----:B------:R-:W-:-:S02]  /*15350*/  FMNMX.FTZ R15, R76, R15, !PT ;  /* 0x0000000f4c0f7209 */ /* 0x000fc40007810000 */
[----:B------:R-:W-:Y:S02]  /*15360*/  FSEL R81, R81, -INF , !P4 ;  /* 0xff80000051517808 */ /* 0x000fe40006000000 */
[C---:B------:R-:W-:Y:S02]  /*15370*/  ISETP.GT.AND P4, PT, R121.reuse, 0x78, P2 ;  /* 0x000000787900780c */ /* 0x040fe40001784270 */
[----:B------:R-:W-:Y:S01]  /*15380*/  FMNMX.FTZ R15, R78, R15, !PT ;  /* 0x0000000f4e0f7209 */ /* 0x000fe20007810000 */
[----:B------:R-:W-:Y:S01]  /*15390*/  MUFU.EX2 R136, R136 ;  /* 0x0000008800887308 */ /* 0x000fe20000000800 */
[----:B------:R-:W-:Y:S02]  /*153a0*/  ISETP.GT.AND P2, PT, R121, 0x79, P2 ;  /* 0x000000797900780c */ /* 0x000fe40001744270 */
[----:B------:R-:W-:Y:S02]  /*153b0*/  ISETP.LT.OR P4, PT, R122, 0x79, P4 ;  /* 0x000000797a00780c */ /* 0x000fe40002781670 */
[----:B------:R-:W-:-:S02]  /*153c0*/  FMNMX.FTZ R40, R80, R15, !PT ;  /* 0x0000000f50287209 */ /* 0x000fc40007810000 */
[----:B------:R-:W-:Y:S01]  /*153d0*/  ISETP.LT.OR P2, PT, R122, 0x7a, P2 ;  /* 0x0000007a7a00780c */ /* 0x000fe20001741670 */
[----:B------:R-:W-:Y:S01]  /*153e0*/  MUFU.EX2 R35, R35 ;  /* 0x0000002300237308 */ /* 0x000fe20000000800 */
[----:B------:R-:W-:Y:S01]  /*153f0*/  FSEL R84, R84, -INF , !P4 ;  /* 0xff80000054547808 */ /* 0x000fe20006000000 */
[--C-:B------:R-:W-:Y:S01]  /*15400*/  FFMA.FTZ R122, R120, UR41, -R82.reuse ;  /* 0x00000029787a7c23 */ /* 0x100fe20008010852 */
[----:B------:R-:W-:Y:S02]  /*15410*/  FMNMX.FTZ R15, R81, R40, !PT ;  /* 0x00000028510f7209 */ /* 0x000fe40007810000 */
[----:B------:R-:W-:Y:S02]  /*15420*/  FSEL R83, R83, -INF , !P2 ;  /* 0xff80000053537808 */ /* 0x000fe40005000000 */
[----:B------:R-:W-:Y:S01]  /*15430*/  FMNMX.FTZ R44, R84, R15, !PT ;  /* 0x0000000f542c7209 */ /* 0x000fe20007810000 */
[----:B------:R-:W-:Y:S03]  /*15440*/  MUFU.EX2 R138, R138 ;  /* 0x0000008a008a7308 */ /* 0x000fe60000000800 */
[----:B------:R-:W-:Y:S01]  /*15450*/  FMNMX.FTZ R15, R83, R44, !PT ;  /* 0x0000002c530f7209 */ /* 0x000fe20007810000 */
[----:B------:R-:W-:Y:S01]  /*15460*/  FFMA.FTZ R44, R68, UR41, -R82 ;  /* 0x00000029442c7c23 */ /* 0x000fe20008010852 */
[----:B------:R-:W-:-:S03]  /*15470*/  FSEL R68, R14, RZ, P3 ;  /* 0x000000ff0e447208 */ /* 0x000fc60001800000 */
[----:B------:R-:W0:Y:S01]  /*15480*/  SHFL.BFLY PT, R48, R15, 0x2, 0x1f ;  /* 0x0c401f000f307f89 */ /* 0x000e2200000e0000 */
[----:B------:R-:W-:Y:S01]  /*15490*/  MUFU.EX2 R36, R36 ;  /* 0x0000002400247308 */ /* 0x000fe20000000800 */
[----:B------:R-:W-:-:S04]  /*154a0*/  FADD.FTZ R68, -R68, R23 ;  /* 0x0000001744447221 */ /* 0x000fc80000010100 */
[----:B------:R-:W-:-:S03]  /*154b0*/  FMUL.FTZ R23, R68, UR41 ;  /* 0x0000002944177c20 */ /* 0x000fc60008410000 */
[----:B------:R-:W-:Y:S08]  /*154c0*/  MUFU.EX2 R132, R132 ;  /* 0x0000008400847308 */ /* 0x000ff00000000800 */
[----:B------:R-:W1:Y:S01]  /*154d0*/  MUFU.EX2 R23, R23 ;  /* 0x0000001700177308 */ /* 0x000e620000000800 */
[----:B0-----:R-:W-:-:S07]  /*154e0*/  FMNMX.FTZ R53, R15, R48, !PT ;  /* 0x000000300f357209 */ /* 0x001fce0007810000 */
[----:B------:R-:W-:Y:S01]  /*154f0*/  MUFU.EX2 R39, R39 ;  /* 0x0000002700277308 */ /* 0x000fe20000000800 */
[--C-:B------:R-:W-:Y:S01]  /*15500*/  FFMA.FTZ R48, R77, UR41, -R82.reuse ;  /* 0x000000294d307c23 */ /* 0x100fe20008010852 */
[----:B------:R-:W-:Y:S01]  /*15510*/  FFMA.FTZ R82, R85, UR41, -R82 ;  /* 0x0000002955527c23 */ /* 0x000fe20008010852 */
[----:B------:R-:W0:Y:S05]  /*15520*/  SHFL.BFLY PT, R56, R53, 0x1, 0x1f ;  /* 0x0c201f0035387f89 */ /* 0x000e2a00000e0000 */
[----:B------:R-:W-:Y:S01]  /*15530*/  MUFU.EX2 R134, R134 ;  /* 0x0000008600867308 */ /* 0x000fe20000000800 */
[-C--:B-1----:R-:W-:Y:S01]  /*15540*/  FMUL.FTZ R88, R88, R23.reuse ;  /* 0x0000001758587220 */ /* 0x082fe20000410000 */
        /* <DEDUP_REMOVED lines=17> */
[----:B0-----:R-:W-:-:S04]  /*15660*/  FMNMX.FTZ R15, R53, R56, !PT ;  /* 0x00000038350f7209 */ /* 0x001fc80007810000 */
[C---:B------:R-:W-:Y:S01]  /*15670*/  FSETP.NEU.FTZ.AND P2, PT, R15.reuse, -INF , PT ;  /* 0xff8000000f00780b */ /* 0x040fe20003f5d000 */
[----:B------:R-:W-:Y:S01]  /*15680*/  FMUL.FTZ R55, R15, UR41 ;  /* 0x000000290f377c20 */ /* 0x000fe20008410000 */
[----:B------:R-:W-:Y:S04]  /*15690*/  MUFU.EX2 R43, R43 ;  /* 0x0000002b002b7308 */ /* 0x000fe80000000800 */
[----:B------:R-:W-:-:S04]  /*156a0*/  FSEL R55, R55, RZ, P2 ;  /* 0x000000ff37377208 */ /* 0x000fc80001000000 */
[----:B------:R-:W-:Y:S01]  /*156b0*/  MUFU.EX2 R130, R130 ;  /* 0x0000008200827308 */ /* 0x000fe20000000800 */
[--C-:B------:R-:W-:Y:S01]  /*156c0*/  FFMA.FTZ R141, R41, UR41, -R55.reuse ;  /* 0x00000029298d7c23 */ /* 0x100fe20008010837 */
[----:B------:R-:W-:Y:S01]  /*156d0*/  FFMA.FTZ R41, R23, R4, R148 ;  /* 0x0000000417297223 */ /* 0x000fe20000010094 */
[--C-:B------:R-:W-:Y:S01]  /*156e0*/  FFMA.FTZ R145, R33, UR41, -R55.reuse ;  /* 0x0000002921917c23 */ /* 0x100fe20008010837 */
[--C-:B------:R-:W-:Y:S01]  /*156f0*/  FFMA.FTZ R33, R42, UR41, -R55.reuse ;  /* 0x000000292a217c23 */ /* 0x100fe20008010837 */
        /* <DEDUP_REMOVED lines=16> */
[--C-:B------:R-:W-:Y:S01]  /*15800*/  FFMA.FTZ R30, R38, UR41, -R55.reuse ;  /* 0x00000029261e7c23 */ /* 0x100fe20008010837 */
[----:B------:R-:W-:Y:S01]  /*15810*/  FADD.FTZ R5, R27, R42 ;  /* 0x0000002a1b057221 */ /* 0x000fe20000010000 */
[--C-:B------:R-:W-:Y:S01]  /*15820*/  FFMA.FTZ R34, R46, UR41, -R55.reuse ;  /* 0x000000292e227c23 */ /* 0x100fe20008010837 */
[----:B------:R-:W-:Y:S01]  /*15830*/  FMUL.FTZ R4, R4, UR41 ;  /* 0x0000002904047c20 */ /* 0x000fe20008410000 */
[----:B------:R-:W-:Y:S01]  /*15840*/  FFMA.FTZ R37, R50, UR41, -R55 ;  /* 0x0000002932257c23 */ /* 0x000fe20008010837 */
[----:B------:R-:W-:Y:S01]  /*15850*/  FADD.FTZ R41, R146, R5 ;  /* 0x0000000592297221 */ /* 0x000fe20000010000 */
[----:B------:R-:W-:Y:S01]  /*15860*/  MUFU.EX2 R151, R151 ;  /* 0x0000009700977308 */ /* 0x000fe20000000800 */
[--C-:B------:R-:W-:Y:S01]  /*15870*/  FFMA.FTZ R139, R52, UR41, -R55.reuse ;  /* 0x00000029348b7c23 */ /* 0x100fe20008010837 */
[----:B------:R-:W-:Y:S01]  /*15880*/  FFMA.FTZ R38, R54, UR41, -R55 ;  /* 0x0000002936267c23 */ /* 0x000fe20008010837 */
[----:B------:R-:W-:Y:S01]  /*15890*/  FADD.FTZ R41, R28, R41 ;  /* 0x000000291c297221 */ /* 0x000fe20000010000 */
[----:B------:R-:W-:Y:S01]  /*158a0*/  F2FP.F16.F32.PACK_AB R150, R25, R150 ;  /* 0x000000961996723e */ /* 0x000fe200000000ff */
[--C-:B------:R-:W-:Y:S01]  /*158b0*/  FFMA.FTZ R133, R57, UR41, -R55.reuse ;  /* 0x0000002939857c23 */ /* 0x100fe20008010837 */
[----:B------:R-:W-:Y:S01]  /*158c0*/  FFMA.FTZ R135, R60, UR41, -R55 ;  /* 0x000000293c877c23 */ /* 0x000fe20008010837 */
[----:B------:R-:W-:Y:S01]  /*158d0*/  FADD.FTZ R42, R140, R41 ;  /* 0x000000298c2a7221 */ /* 0x000fe20000010000 */
[----:B------:R-:W0:Y:S01]  /*158e0*/  MUFU.EX2 R5, R4 ;  /* 0x0000000400057308 */ /* 0x000e220000000800 */
[----:B------:R-:W-:Y:S01]  /*158f0*/  @!P1 IMAD R41, R154, 0x8, R2 ;  /* 0x000000089a299824 */ /* 0x000fe200078e0202 */
[----:B------:R-:W-:Y:S01]  /*15900*/  F2FP.F16.F32.PACK_AB R146, R28, R146 ;  /* 0x000000921c92723e */ /* 0x000fe200000000ff */
[----:B------:R-:W-:Y:S01]  /*15910*/  FADD.FTZ R45, R31, R42 ;  /* 0x0000002a1f2d7221 */ /* 0x000fe20000010000 */
[----:B------:R-:W-:Y:S01]  /*15920*/  FFMA.FTZ R129, R64, UR41, -R55 ;  /* 0x0000002940817c23 */ /* 0x000fe20008010837 */
[----:B------:R-:W-:-:S02]  /*15930*/  @!P1 VIADD R42, R41, 0x16860 ;  /* 0x00016860292a9836 */ /* 0x000fc40000000000 */
[----:B------:R-:W-:Y:S01]  /*15940*/  FFMA.FTZ R41, R58, UR41, -R55 ;  /* 0x000000293a297c23 */ /* 0x000fe20008010837 */
[----:B------:R-:W-:Y:S01]  /*15950*/  FADD.FTZ R45, R142, R45 ;  /* 0x0000002d8e2d7221 */ /* 0x000fe20000010000 */
[----:B------:R-:W1:Y:S01]  /*15960*/  MUFU.EX2 R26, R26 ;  /* 0x0000001a001a7308 */ /* 0x000e620000000800 */
[----:B------:R-:W-:Y:S01]  /*15970*/  F2FP.F16.F32.PACK_AB R144, R27, R144 ;  /* 0x000000901b90723e */ /* 0x000fe200000000ff */
[----:B------:R-:W-:Y:S01]  /*15980*/  FFMA.FTZ R131, R69, UR41, -R55 ;  /* 0x0000002945837c23 */ /* 0x000fe20008010837 */
[----:B------:R-:W-:Y:S01]  /*15990*/  FADD.FTZ R49, R32, R45 ;  /* 0x0000002d20317221 */ /* 0x000fe20000010000 */
[----:B------:R-:W-:Y:S01]  /*159a0*/  @!P1 PRMT R42, RZ, 0x654, R42 ;  /* 0x00000654ff2a9816 */ /* 0x000fe2000000002a */
[--C-:B------:R-:W-:Y:S01]  /*159b0*/  FFMA.FTZ R70, R70, UR41, -R55.reuse ;  /* 0x0000002946467c23 */ /* 0x100fe20008010837 */
[----:B------:R-:W-:Y:S01]  /*159c0*/  FFMA.FTZ R125, R72, UR41, -R55 ;  /* 0x00000029487d7c23 */ /* 0x000fe20008010837 */
[----:B------:R-:W-:Y:S01]  /*159d0*/  F2FP.F16.F32.PACK_AB R148, R20, R148 ;  /* 0x000000941494723e */ /* 0x000fe200000000ff */
[----:B------:R-:W3:Y:S01]  /*159e0*/  MUFU.EX2 R145, R145 ;  /* 0x0000009100917308 */ /* 0x000ee20000000800 */
[----:B0-----:R-:W-:Y:S01]  /*159f0*/  FFMA.FTZ R45, R5, R3, R149 ;  /* 0x00000003052d7223 */ /* 0x001fe20000010095 */
[----:B------:R0:W-:Y:S01]  /*15a00*/  @!P1 SYNCS.ARRIVE.TRANS64.RED.A1T0 RZ, [R42+URZ], RZ ;  /* 0x000000ff2aff99a7 */ /* 0x0001e2000810043f */
[--C-:B------:R-:W-:Y:S01]  /*15a10*/  FFMA.FTZ R3, R62, UR41, -R55.reuse ;  /* 0x000000293e037c23 */ /* 0x100fe20008010837 */
[----:B------:R-:W-:Y:S01]  /*15a20*/  FFMA.FTZ R74, R74, UR41, -R55 ;  /* 0x000000294a4a7c23 */ /* 0x000fe20008010837 */
[----:B------:R-:W-:Y:S01]  /*15a30*/  FADD.FTZ R4, R24, R45 ;  /* 0x0000002d18047221 */ /* 0x000fe20000010000 */
[--C-:B------:R-:W-:Y:S01]  /*15a40*/  FFMA.FTZ R76, R76, UR41, -R55.reuse ;  /* 0x000000294c4c7c23 */ /* 0x100fe20008010837 */
[----:B------:R-:W-:Y:S01]  /*15a50*/  FFMA.FTZ R78, R78, UR41, -R55 ;  /* 0x000000294e4e7c23 */ /* 0x000fe20008010837 */
[----:B------:R-:W4:Y:S01]  /*15a60*/  MUFU.EX2 R29, R29 ;  /* 0x0000001d001d7308 */ /* 0x000f220000000800 */
[----:B------:R-:W-:Y:S01]  /*15a70*/  FADD.FTZ R45, R151, R4 ;  /* 0x00000004972d7221 */ /* 0x000fe20000010000 */
[----:B0-----:R-:W-:Y:S01]  /*15a80*/  FADD.FTZ R42, R136, R49 ;  /* 0x00000031882a7221 */ /* 0x001fe20000010000 */
[--C-:B------:R-:W-:Y:S01]  /*15a90*/  FFMA.FTZ R80, R80, UR41, -R55.reuse ;  /* 0x0000002950507c23 */ /* 0x100fe20008010837 */
[----:B------:R-:W-:Y:S01]  /*15aa0*/  FFMA.FTZ R81, R81, UR41, -R55 ;  /* 0x0000002951517c23 */ /* 0x000fe20008010837 */
[----:B-1----:R-:W-:Y:S01]  /*15ab0*/  FADD.FTZ R4, R26, R45 ;  /* 0x0000002d1a047221 */ /* 0x002fe20000010000 */
[----:B------:R-:W-:Y:S01]  /*15ac0*/  FADD.FTZ R49, R35, R42 ;  /* 0x0000002a23317221 */ /* 0x000fe20000010000 */
[----:B------:R-:W-:Y:S01]  /*15ad0*/  FFMA.FTZ R42, R66, UR41, -R55 ;  /* 0x00000029422a7c23 */ /* 0x000fe20008010837 */
[----:B------:R-:W0:Y:S01]  /*15ae0*/  MUFU.EX2 R147, R147 ;  /* 0x0000009300937308 */ /* 0x000e220000000800 */
[----:B---3--:R-:W-:Y:S01]  /*15af0*/  FADD.FTZ R4, R145, R4 ;  /* 0x0000000491047221 */ /* 0x008fe20000010000 */
[----:B------:R-:W-:Y:S01]  /*15b00*/  FADD.FTZ R49, R138, R49 ;  /* 0x000000318a317221 */ /* 0x000fe20000010000 */
[--C-:B------:R-:W-:Y:S01]  /*15b10*/  FFMA.FTZ R84, R84, UR41, -R55.reuse ;  /* 0x0000002954547c23 */ /* 0x100fe20008010837 */
[----:B------:R-:W-:Y:S01]  /*15b20*/  FFMA.FTZ R55, R83, UR41, -R55 ;  /* 0x0000002953377c23 */ /* 0x000fe20008010837 */
[----:B------:R-:W-:Y:S01]  /*15b30*/  F2FP.F16.F32.PACK_AB R149, R24, R149 ;  /* 0x000000951895723e */ /* 0x000fe200000000ff */
[----:B------:R-:W-:Y:S01]  /*15b40*/  FADD.FTZ R49, R36, R49 ;  /* 0x0000003124317221 */ /* 0x000fe20000010000 */
[----:B--2---:R-:W-:Y:S01]  /*15b50*/  ISETP.GT.AND P2, PT, R0, R86, PT ;  /* 0x000000560000720c */ /* 0x004fe20003f44270 */
[----:B------:R-:W1:Y:S01]  /*15b60*/  MUFU.EX2 R30, R30 ;  /* 0x0000001e001e7308 */ /* 0x000e620000000800 */
[----:B----4-:R-:W-:Y:S01]  /*15b70*/  FADD.FTZ R4, R29, R4 ;  /* 0x000000041d047221 */ /* 0x010fe20000010000 */
        /* <DEDUP_REMOVED lines=20> */
[----:B------:R-:W-:Y:S01]  /*15cc0*/  FADD.FTZ R45, R43, R46 ;  /* 0x0000002e2b2d7221 */ /* 0x000fe20000010000 */
[-C--:B------:R-:W-:Y:S01]  /*15cd0*/  FMUL.FTZ R110, R110, R5.reuse ;  /* 0x000000056e6e7220 */ /* 0x080fe20000410000 */
[----:B------:R-:W1:Y:S01]  /*15ce0*/  MUFU.EX2 R143, R143 ;  /* 0x0000008f008f7308 */ /* 0x000e620000000800 */
[----:B--2---:R-:W-:Y:S01]  /*15cf0*/  FADD.FTZ R4, R141, R4 ;  /* 0x000000048d047221 */ /* 0x004fe20000010000 */
[----:B------:R-:W-:Y:S01]  /*15d00*/  FADD.FTZ R45, R130, R45 ;  /* 0x0000002d822d7221 */ /* 0x000fe20000010000 */
[-C--:B------:R-:W-:Y:S01]  /*15d10*/  FMUL.FTZ R111, R111, R5.reuse ;  /* 0x000000056f6f7220 */ /* 0x080fe20000410000 */
[-C--:B------:R-:W-:Y:S01]  /*15d20*/  FMUL.FTZ R114, R114, R5.reuse ;  /* 0x0000000572727220 */ /* 0x080fe20000410000 */
[-C--:B------:R-:W-:Y:S01]  /*15d30*/  FMUL.FTZ R115, R115, R5.reuse ;  /* 0x0000000573737220 */ /* 0x080fe20000410000 */
[-C--:B------:R-:W-:Y:S01]  /*15d40*/  FMUL.FTZ R118, R118, R5.reuse ;  /* 0x0000000576767220 */ /* 0x080fe20000410000 */
[----:B------:R-:W-:Y:S01]  /*15d50*/  FMUL.FTZ R119, R119, R5 ;  /* 0x0000000577777220 */ /* 0x000fe20000410000 */
[----:B------:R-:W2:Y:S01]  /*15d60*/  MUFU.EX2 R34, R34 ;  /* 0x0000002200227308 */ /* 0x000ea20000000800 */
[----:B0-----:R-:W-:Y:S01]  /*15d70*/  FADD.FTZ R4, R33, R4 ;  /* 0x0000000421047221 */ /* 0x001fe20000010000 */
[----:B------:R-:W-:Y:S01]  /*15d80*/  F2FP.F16.F32.PACK_AB R140, R31, R140 ;  /* 0x0000008c1f8c723e */ /* 0x000fe200000000ff */
[----:B------:R-:W-:Y:S01]  /*15d90*/  VIADD R0, R0, 0xffffffff ;  /* 0xffffffff00007836 */ /* 0x000fe20000000000 */
[----:B------:R-:W-:Y:S01]  /*15da0*/  F2FP.F16.F32.PACK_AB R136, R35, R136 ;  /* 0x000000882388723e */ /* 0x000fe200000000ff */
[----:B------:R-:W-:Y:S01]  /*15db0*/  IMAD.MOV.U32 R154, RZ, RZ, R16 ;  /* 0x000000ffff9a7224 */ /* 0x000fe200078e0010 */
[----:B------:R-:W-:Y:S01]  /*15dc0*/  F2FP.F16.F32.PACK_AB R138, R36, R138 ;  /* 0x0000008a248a723e */ /* 0x000fe200000000ff */
[----:B------:R-:W-:Y:S01]  /*15dd0*/  IMAD.MOV.U32 R23, RZ, RZ, R14 ;  /* 0x000000ffff177224 */ /* 0x000fe200078e000e */
[----:B------:R-:W0:Y:S01]  /*15de0*/  MUFU.EX2 R137, R137 ;  /* 0x0000008900897308 */ /* 0x000e220000000800 */
[----:B-1----:R-:W-:Y:S01]  /*15df0*/  FADD.FTZ R25, R143, R4 ;  /* 0x000000048f197221 */ /* 0x002fe20000010000 */
[----:B------:R-:W-:-:S02]  /*15e00*/  F2FP.F16.F32.PACK_AB R132, R39, R132 ;  /* 0x000000842784723e */ /* 0x000fc400000000ff */
[----:B------:R-:W-:Y:S02]  /*15e10*/  F2FP.F16.F32.PACK_AB R134, R40, R134 ;  /* 0x000000862886723e */ /* 0x000fe400000000ff */
[----:B------:R-:W-:Y:S02]  /*15e20*/  F2FP.F16.F32.PACK_AB R128, R43, R128 ;  /* 0x000000802b80723e */ /* 0x000fe400000000ff */
[----:B------:R-:W1:Y:S01]  /*15e30*/  MUFU.EX2 R44, R44 ;  /* 0x0000002c002c7308 */ /* 0x000e620000000800 */
[----:B--2---:R-:W-:Y:S01]  /*15e40*/  FADD.FTZ R4, R34, R25 ;  /* 0x0000001922047221 */ /* 0x004fe20000010000 */
[----:B------:R-:W-:Y:S02]  /*15e50*/  F2FP.F16.F32.PACK_AB R151, R26, R151 ;  /* 0x000000971a97723e */ /* 0x000fe400000000ff */
[----:B------:R-:W-:Y:S02]  /*15e60*/  F2FP.F16.F32.PACK_AB R145, R29, R145 ;  /* 0x000000911d91723e */ /* 0x000fe400000000ff */
[----:B------:R-:W-:-:S02]  /*15e70*/  F2FP.F16.F32.PACK_AB R147, R30, R147 ;  /* 0x000000931e93723e */ /* 0x000fc400000000ff */
[----:B------:R-:W2:Y:S01]  /*15e80*/  MUFU.EX2 R37, R37 ;  /* 0x0000002500257308 */ /* 0x000ea20000000800 */
[----:B0-----:R-:W-:Y:S01]  /*15e90*/  FADD.FTZ R4, R137, R4 ;  /* 0x0000000489047221 */ /* 0x001fe20000010000 */
[----:B------:R-:W-:Y:S02]  /*15ea0*/  F2FP.F16.F32.PACK_AB R141, R33, R141 ;  /* 0x0000008d218d723e */ /* 0x000fe400000000ff */
[----:B------:R-:W-:Y:S02]  /*15eb0*/  F2FP.F16.F32.PACK_AB R143, R34, R143 ;  /* 0x0000008f228f723e */ /* 0x000fe400000000ff */
[----:B------:R-:W-:Y:S02]  /*15ec0*/  MOV R5, R15 ;  /* 0x0000000f00057202 */ /* 0x000fe40000000f00 */
        /* <DEDUP_REMOVED lines=71> */
.L_x_11739:
[----:B------:R-:W-:Y:S05]  /*16340*/  WARPSYNC.ALL ;  /* 0x0000000000007948 */ /* 0x000fea0003800000 */
[----:B------:R-:W-:Y:S06]  /*16350*/  BAR.ARV 0x8, 0x1a0 ;  /* 0x0206800000007b1d */ /* 0x000fec0000002000 */
[----:B------:R-:W-:Y:S05]  /*16360*/  @!P0 BRA `(.L_x_11758) ;  /* 0x0000000000048947 */ /* 0x000fea0003800000 */
[----:B------:R-:W-:Y:S01]  /*16370*/  BPT.TRAP 0x1 ;  /* 0x000000040000795c */ /* 0x000fe20000300000 */
.L_x_11758:
[----:B------:R-:W-:Y:S01]  /*16380*/  IMAD R9, R16, 0x8, R2 ;  /* 0x0000000810097824 */ /* 0x000fe200078e0202 */
[----:B------:R-:W-:-:S04]  /*16390*/  SHF.L.U32 R0, R19, 0x1f, RZ ;  /* 0x0000001f13007819 */ /* 0x000fc800000006ff */
[----:B------:R0:W1:Y:S01]  /*163a0*/  SYNCS.PHASECHK.TRANS64.TRYWAIT P2, [R9+URZ+0x16850], R0 ;  /* 0x01685000090075a7 */ /* 0x000062000804017f */
[----:B------:R-:W-:Y:S05]  /*163b0*/  @!P0 BRA `(.L_x_11759) ;  /* 0x0000000000048947 */ /* 0x000fea0003800000 */
[----:B------:R-:W-:Y:S01]  /*163c0*/  BPT.TRAP 0x1 ;  /* 0x000000040000795c */ /* 0x000fe20000300000 */
.L_x_11759:
[----:B------:R-:W-:-:S05]  /*163d0*/  VIADD R2, R2, 0x400 ;  /* 0x0000040002027836 */ /* 0x000fca0000000000 */
[----:B------:R-:W-:-:S04]  /*163e0*/  SHF.R.U32.HI R2, RZ, 0x4, R2 ;  /* 0x00000004ff027819 */ /* 0x000fc80000011602 */
[----:B------:R-:W-:Y:S01]  /*163f0*/  LOP3.LUT R7, R2, 0x3fff, RZ, 0xc0, !PT ;  /* 0x00003fff02077812 */ /* 0x000fe200078ec0ff */
[----:B-1----:R-:W-:Y:S06]  /*16400*/  @P2 BRA `(.L_x_11760) ;  /* 0x0000000000082947 */ /* 0x002fec0003800000 */
[----:B------:R-:W1:Y:S02]  /*16410*/  SYNCS.PHASECHK.TRANS64.TRYWAIT P0, [R9+URZ+0x16850], R0 ;  /* 0x01685000090075a7 */ /* 0x000e64000800017f */
[----:B-1----:R-:W-:Y:S05]  /*16420*/  @!P0 BRA `(.L_x_11761) ;  /* 0x0000008400988947 */ /* 0x002fea0003800000 */
.L_x_11760:
[----:B------:R-:W-:Y:S01]  /*16430*/  IMAD R6, R16, 0x400, R7 ;  /* 0x0000040010067824 */ /* 0x000fe200078e0207 */
[----:B------:R-:W2:Y:S01]  /*16440*/  LDL.LU R8, [R1+0x34] ;  /* 0x0000340001087983 */ /* 0x000ea20000300800 */
[----:B------:R-:W-:Y:S01]  /*16450*/  IMAD.MOV.U32 R7, RZ, RZ, 0x40000040 ;  /* 0x40000040ff077424 */ /* 0x000fe200078e00ff */
[----:B------:R-:W-:Y:S05]  /*16460*/  WARPSYNC.ALL ;  /* 0x0000000000007948 */ /* 0x000fea0003800000 */
[C---:B------:R-:W-:Y:S01]  /*16470*/  R2UR UR6, R6.reuse ;  /* 0x00000000060672ca */ /* 0x040fe200000e0000 */
[----:B------:R-:W-:Y:S01]  /*16480*/  WARPGROUP.ARRIVE ;  /* 0x00000000000079c5 */ /* 0x000fe20000000000 */
[----:B------:R-:W-:Y:S01]  /*16490*/  R2UR UR7, R7 ;  /* 0x00000000070772ca */ /* 0x000fe200000e0000 */
[----:B------:R-:W-:Y:S01]  /*164a0*/  VIADD R10, R6, 0x80 ;  /* 0x00000080060a7836 */ /* 0x000fe20000000000 */
[----:B------:R-:W3:Y:S01]  /*164b0*/  SHFL.BFLY PT, R5, R4, 0x2, 0x1f ;  /* 0x0c401f0004057f89 */ /* 0x000ee200000e0000 */
[----:B------:R-:W-:Y:S01]  /*164c0*/  IMAD.MOV.U32 R11, RZ, RZ, 0x40000040 ;  /* 0x40000040ff0b7424 */ /* 0x000fe200078e00ff */
[----:B------:R-:W-:Y:S01]  /*164d0*/  CS2R R26, SRZ ;  /* 0x00000000001a7805 */ /* 0x000fe2000001ff00 */
[----:B------:R-:W-:Y:S01]  /*164e0*/  IMAD.MOV.U32 R7, RZ, RZ, 0x40000040 ;  /* 0x40000040ff077424 */ /* 0x000fe200078e00ff */
[----:B01----:R-:W0:Y:S01]  /*164f0*/  SHFL.BFLY PT, R0, R3, 0x2, 0x1f ;  /* 0x0c401f0003007f89 */ /* 0x003e2200000e0000 */
[----:B------:R-:W-:-:S02]  /*16500*/  VIADD R16, R16, 0x1 ;  /* 0x0000000110107836 */ /* 0x000fc40000000000 */
[----:B------:R-:W-:-:S03]  /*16510*/  IMAD.MOV.U32 R21, RZ, RZ, -0x800000 ;  /* 0xff800000ff157424 */ /* 0x000fc600078e00ff */
[----:B------:R-:W-:Y:S01]  /*16520*/  ISETP.NE.AND P2, PT, R16, 0x2, PT ;  /* 0x000000021000780c */ /* 0x000fe20003f45270 */
[----:B------:R-:W-:Y:S01]  /*16530*/  HGMMA.64x64x16.F32 R88, R148, gdesc[UR4].tnspB, R88, gsb0 ;  /* 0x40e0000494587df0 */ /* 0x000fe20008000858 */
[----:B------:R-:W-:Y:S01]  /*16540*/  R2UR UR6, R10 ;  /* 0x000000000a0672ca */ /* 0x000fe200000e0000 */
[----:B------:R-:W-:Y:S01]  /*16550*/  VIADD R10, R6, 0x100 ;  /* 0x00000100060a7836 */ /* 0x000fe20000000000 */
[----:B------:R-:W-:Y:S01]  /*16560*/  R2UR UR7, R11 ;  /* 0x000000000b0772ca */ /* 0x000fe200000e0000 */
[----:B------:R-:W-:Y:S01]  /*16570*/  IMAD.MOV.U32 R11, RZ, RZ, 0x40000040 ;  /* 0x40000040ff0b7424 */ /* 0x000fe200078e00ff */
[----:B------:R-:W-:Y:S01]  /*16580*/  SEL R16, R16, RZ, P2 ;  /* 0x000000ff10107207 */ /* 0x000fe20001000000 */
[----:B---3--:R-:W-:Y:S01]  /*16590*/  FADD.FTZ R5, R5, R4 ;  /* 0x0000000405057221 */ /* 0x008fe20000010000 */
[----:B0-----:R-:W-:Y:S01]  /*165a0*/  FADD.FTZ R2, R0, R3 ;  /* 0x0000000300027221 */ /* 0x001fe20000010000 */
[----:B------:R-:W-:-:S03]  /*165b0*/  IMAD.MOV.U32 R3, RZ, RZ, -0x800000 ;  /* 0xff800000ff037424 */ /* 0x000fc600078e00ff */
[----:B------:R-:W0:Y:S01]  /*165c0*/  SHFL.BFLY PT, R0, R5, 0x1, 0x1f ;  /* 0x0c201f0005007f89 */ /* 0x000e2200000e0000 */
[----:B------:R-:W-:Y:S02]  /*165d0*/  WARPGROUP.DEPBAR.LE gsb0, 0x0 ;  /* 0x00008000000079c5 */ /* 0x000fe40000010000 */
[----:B------:R-:W-:-:S06]  /*165e0*/  WARPGROUP.ARRIVE ;  /* 0x00000000000079c5 */ /* 0x000fcc0000000000 */
[----:B------:R-:W-:Y:S01]  /*165f0*/  HGMMA.64x64x16.F32 R88, R144, gdesc[UR4].tnspB, R88, gsb0 ;  /* 0x40e0000490587df0 */ /* 0x000fe20008000858 */
[----:B------:R-:W-:Y:S01]  /*16600*/  R2UR UR6, R10 ;  /* 0x000000000a0672ca */ /* 0x000fe200000e0000 */
[----:B------:R-:W-:Y:S01]  /*16610*/  VIADD R10, R6, 0x180 ;  /* 0x00000180060a7836 */ /* 0x000fe20000000000 */
[----:B------:R-:W-:Y:S01]  /*16620*/  R2UR UR7, R11 ;  /* 0x000000000b0772ca */ /* 0x000fe200000e0000 */
[----:B------:R-:W-:Y:S01]  /*16630*/  IMAD.MOV.U32 R11, RZ, RZ, 0x40000040 ;  /* 0x40000040ff0b7424 */ /* 0x000fe200078e00ff */
[----:B------:R-:W-:Y:S02]  /*16640*/  WARPGROUP.DEPBAR.LE gsb0, 0x0 ;  /* 0x00008000000079c5 */ /* 0x000fe40000010000 */
[----:B------:R-:W-:-:S09]  /*16650*/  WARPGROUP.ARRIVE ;  /* 0x00000000000079c5 */ /* 0x000fd20000000000 */
        /* <DEDUP_REMOVED lines=11> */
[----:B------:R-:W-:Y:S02]  /*16710*/  IMAD.MOV.U32 R11, RZ, RZ, 0x40000040 ;  /* 0x40000040ff0b7424 */ /* 0x000fe400078e00ff */
[----:B--2---:R-:W-:-:S05]  /*16720*/  VIADD R8, R8, 0x1 ;  /* 0x0000000108087836 */ /* 0x004fca0000000000 */
[----:B------:R-:W-:Y:S01]  /*16730*/  STL [R1+0x34], R8 ;  /* 0x0000340801007387 */ /* 0x000fe20000100800 */
[----:B------:R-:W-:Y:S02]  /*16740*/  WARPGROUP.DEPBAR.LE gsb0, 0x0 ;  /* 0x00008000000079c5 */ /* 0x000fe40000010000 */
[----:B------:R-:W-:-:S06]  /*16750*/  WARPGROUP.ARRIVE ;  /* 0x00000000000079c5 */ /* 0x000fcc0000000000 */
[----:B------:R-:W-:Y:S01]  /*16760*/  HGMMA.64x64x16.F32 R88, R132, gdesc[UR4].tnspB, R88, gsb0 ;  /* 0x40e0000484587df0 */ /* 0x000fe20008000858 */
[----:B------:R-:W-:Y:S01]  /*16770*/  R2UR UR6, R10 ;  /* 0x000000000a0672ca */ /* 0x000fe200000e0000 */
[C---:B------:R-:W-:Y:S01]  /*16780*/  VIADD R10, R6.reuse, 0x300 ;  /* 0x00000300060a7836 */ /* 0x040fe20000000000 */
[----:B------:R-:W-:Y:S01]  /*16790*/  R2UR UR7, R11 ;  /* 0x000000000b0772ca */ /* 0x000fe200000e0000 */
[----:B------:R-:W-:Y:S01]  /*167a0*/  IMAD.MOV.U32 R11, RZ, RZ, 0x40000040 ;  /* 0x40000040ff0b7424 */ /* 0x000fe200078e00ff */
[----:B------:R-:W-:Y:S01]  /*167b0*/  IADD3 R6, R6, 0x380, RZ ;  /* 0x0000038006067810 */ /* 0x000fe20007ffe0ff */
[----:B------:R-:W-:Y:S02]  /*167c0*/  WARPGROUP.DEPBAR.LE gsb0, 0x0 ;  /* 0x00008000000079c5 */ /* 0x000fe40000010000 */
[----:B------:R-:W-:-:S08]  /*167d0*/  WARPGROUP.ARRIVE ;  /* 0x00000000000079c5 */ /* 0x000fd00000000000 */
[----:B------:R-:W-:Y:S01]  /*167e0*/  HGMMA.64x64x16.F32 R88, R128, gdesc[UR4].tnspB, R88, gsb0 ;  /* 0x40e0000480587df0 */ /* 0x000fe20008000858 */
[----:B------:R-:W-:Y:S02]  /*167f0*/  R2UR UR6, R10 ;  /* 0x000000000a0672ca */ /* 0x000fe400000e0000 */
[----:B------:R-:W-:Y:S01]  /*16800*/  R2UR UR7, R11 ;  /* 0x000000000b0772ca */ /* 0x000fe200000e0000 */
[----:B------:R-:W-:Y:S02]  /*16810*/  WARPGROUP.DEPBAR.LE gsb0, 0x0 ;  /* 0x00008000000079c5 */ /* 0x000fe40000010000 */
[----:B------:R-:W-:-:S10]  /*16820*/  WARPGROUP.ARRIVE ;  /* 0x00000000000079c5 */ /* 0x000fd40000000000 */
[----:B------:R-:W-:Y:S01]  /*16830*/  HGMMA.64x64x16.F32 R88, R124, gdesc[UR4].tnspB, R88, gsb0 ;  /* 0x40e000047c587df0 */ /* 0x000fe20008000858 */
[----:B------:R-:W-:Y:S01]  /*16840*/  R2UR UR6, R6 ;  /* 0x00000000060672ca */ /* 0x000fe200000e0000 */
[----:B0-----:R-:W-:Y:S01]  /*16850*/  FADD.FTZ R6, R5, R0 ;  /* 0x0000000005067221 */ /* 0x001fe20000010000 */
[----:B------:R-:W-:Y:S01]  /*16860*/  R2UR UR7, R7 ;  /* 0x00000000070772ca */ /* 0x000fe200000e0000 */
[----:B------:R-:W-:Y:S01]  /*16870*/  IMAD.U32 R5, RZ, RZ, UR41 ;  /* 0x00000029ff057e24 */ /* 0x000fe2000f8e00ff */
[----:B------:R-:W0:Y:S02]  /*16880*/  SHFL.BFLY PT, R7, R2, 0x1, 0x1f ;  /* 0x0c201f0002077f89 */ /* 0x000e2400000e0000 */
[----:B------:R-:W-:-:S13]  /*16890*/  FSETP.NE.FTZ.AND P0, PT, R6, RZ, PT ;  /* 0x000000ff0600720b */ /* 0x000fda0003f15000 */
[----:B------:R-:W1:Y:S01]  /*168a0*/  @P0 MUFU.LG2 R0, R6 ;  /* 0x0000000600000308 */ /* 0x000e620000000c00 */
[----:B------:R-:W-:-:S07]  /*168b0*/  @P0 FMUL.FTZ R5, R5, 0.69314718246459960938 ;  /* 0x3f31721805050820 */ /* 0x000fce0000410000 */
[----:B------:R-:W-:Y:S01]  /*168c0*/  @P0 MUFU.RCP R26, R6 ;  /* 0x00000006001a0308 */ /* 0x000fe20000001000 */
[----:B0-----:R-:W-:Y:S01]  /*168d0*/  FADD.FTZ R7, R2, R7 ;  /* 0x0000000702077221 */ /* 0x001fe20000010000 */
[----:B------:R-:W-:-:S04]  /*168e0*/  SEL R2, RZ, 0x1, P2 ;  /* 0x00000001ff027807 */ /* 0x000fc80001000000 */
[----:B------:R-:W-:Y:S02]  /*168f0*/  FSETP.NE.FTZ.AND P3, PT, R7, RZ, PT ;  /* 0x000000ff0700720b */ /* 0x000fe40003f75000 */
[----:B------:R-:W-:Y:S01]  /*16900*/  LOP3.LUT R19, R19, R2, RZ, 0x3c, !PT ;  /* 0x0000000213137212 */ /* 0x000fe200078e3cff */
[----:B------:R-:W-:Y:S02]  /*16910*/  @!P1 VIADD R2, R9, 0x16860 ;  /* 0x0001686009029836 */ /* 0x000fe40000000000 */
[----:B-1----:R-:W-:Y:S01]  /*16920*/  @P0 FMUL.FTZ R0, R0, 0.69314718246459960938 ;  /* 0x3f31721800000820 */ /* 0x002fe20000410000 */
[----:B------:R-:W-:Y:S02]  /*16930*/  IMAD.U32 R9, RZ, RZ, UR41 ;  /* 0x00000029ff097e24 */ /* 0x000fe4000f8e00ff */
[----:B------:R-:W-:Y:S01]  /*16940*/  @!P1 PRMT R2, RZ, 0x654, R2 ;  /* 0x00000654ff029816 */ /* 0x000fe20000000002 */
[----:B------:R-:W-:Y:S01]  /*16950*/  @P0 FFMA.FTZ R21, R5, R14, R0 ;  /* 0x0000000e05150223 */ /* 0x000fe20000010000 */
[----:B------:R-:W-:-:S03]  /*16960*/  PLOP3.LUT P0, PT, PT, PT, PT, 0x8, 0x0 ;  /* 0x000000000000781c */ /* 0x000fc60003f0e170 */
[----:B------:R-:W0:Y:S01]  /*16970*/  @P3 MUFU.LG2 R4, R7 ;  /* 0x0000000700043308 */ /* 0x000e220000000c00 */
[----:B------:R-:W-:-:S07]  /*16980*/  @P3 FMUL.FTZ R9, R9, 0.69314718246459960938 ;  /* 0x3f31721809093820 */ /* 0x000fce0000410000 */
[----:B------:R-:W1:Y:S01]  /*16990*/  @P3 MUFU.RCP R27, R7 ;  /* 0x00000007001b3308 */ /* 0x000e620000001000 */
[----:B0-----:R-:W-:-:S04]  /*169a0*/  @P3 FMUL.FTZ R4, R4, 0.69314718246459960938 ;  /* 0x3f31721804043820 */ /* 0x001fc80000410000 */
[----:B------:R-:W-:Y:S01]  /*169b0*/  @P3 FFMA.FTZ R3, R9, R15, R4 ;  /* 0x0000000f09033223 */ /* 0x000fe20000010004 */
        /* <DEDUP_REMOVED lines=36> */
[----:B--2---:R-:W-:-:S07]  /*16c00*/  FMUL.FTZ R27, R119, R27 ;  /* 0x0000001b771b7220 */ /* 0x004fce0000410000 */
.L_x_11643:
[----:B------:R-:W-:Y:S05]  /*16c10*/  WARPSYNC.ALL ;  /* 0x0000000000007948 */ /* 0x000fea0003800000 */
[----:B------:R-:W1:Y:S08]  /*16c20*/  S2UR UR5, SR_CgaCtaId ;  /* 0x00000000000579c3 */ /* 0x000e700000008800 */
[----:B------:R-:W-:Y:S06]  /*16c30*/  BAR.SYNC.DEFER_BLOCKING 0x5, 0x1a0 ;  /* 0x0146800000007b1d */ /* 0x000fec0000010000 */
[----:B------:R-:W-:Y:S01]  /*16c40*/  UMOV UR4, 0x400 ;  /* 0x0000040000047882 */ /* 0x000fe20000000000 */
[----:B------:R-:W-:Y:S01]  /*16c50*/  BSSY B0, `(.L_x_11762) ;  /* 0x00001a0000007945 */ /* 0x000fe20003800000 */
[----:B------:R-:W2:Y:S01]  /*16c60*/  S2R R4, SR_TID.X ;  /* 0x0000000000047919 */ /* 0x000ea20000002100 */
[----:B-1----:R-:W-:-:S06]  /*16c70*/  ULEA UR4, UR5, UR4, 0x18 ;  /* 0x0000000405047291 */ /* 0x002fcc000f8ec03f */
[----:B------:R-:W-:-:S05]  /*16c80*/  IMAD.U32 R2, RZ, RZ, UR4 ;  /* 0x00000004ff027e24 */ /* 0x000fca000f8e00ff */
[----:B------:R-:W1:Y:S01]  /*16c90*/  LDS.128 R8, [R2+0x168d0] ;  /* 0x0168d00002087984 */ /* 0x000e620000000c00 */
[----:B--2---:R-:W-:-:S05]  /*16ca0*/  VIADD R39, R4, 0xffffff80 ;  /* 0xffffff8004277836 */ /* 0x004fca0000000000 */
[----:B------:R-:W-:-:S04]  /*16cb0*/  SHF.R.S32.HI R36, RZ, 0x1f, R39 ;  /* 0x0000001fff247819 */ /* 0x000fc80000011427 */
[----:B------:R-:W-:-:S04]  /*16cc0*/  LEA.HI R20, R36, R39, RZ, 0x3 ;  /* 0x0000002724147211 */ /* 0x000fc800078f18ff */
[----:B------:R-:W-:Y:S02]  /*16cd0*/  LOP3.LUT R0, R20, 0x1ffffff8, RZ, 0xc0, !PT ;  /* 0x1ffffff814007812 */ /* 0x000fe400078ec0ff */
[----:B------:R-:W-:-:S03]  /*16ce0*/  SHF.R.S32.HI R20, RZ, 0x3, R20 ;  /* 0x00000003ff147819 */ /* 0x000fc60000011414 */
[----:B------:R-:W-:-:S04]  /*16cf0*/  IMAD.IADD R0, R39, 0x1, -R0 ;  /* 0x0000000127007824 */ /* 0x000fc800078e0a00 */
[----:B------:R-:W-:Y:S01]  /*16d00*/  IMAD.SHL.U32 R0, R0, 0x8, RZ ;  /* 0x0000000800007824 */ /* 0x000fe200078e00ff */
[----:B-1----:R1:W-:Y:S04]  /*16d10*/  STL.64 [R1+0x10], R8 ;  /* 0x0000100801007387 */ /* 0x0023e80000100a00 */
[----:B------:R1:W-:Y:S01]  /*16d20*/  STL.64 [R1+0x18], R10 ;  /* 0x0000180a01007387 */ /* 0x0003e20000100a00 */
[----:B------:R-:W-:Y:S06]  /*16d30*/  BAR.ARV 0x4, 0x1a0 ;  /* 0x0106800000007b1d */ /* 0x000fec0000002000 */
[----:B------:R-:W-:Y:S05]  /*16d40*/  @P0 BRA `(.L_x_11763) ;  /* 0x0000001000000947 */ /* 0x000fea0003800000 */
[----:B------:R-:W2:Y:S01]  /*16d50*/  LDL R37, [R1+0x30] ;  /* 0x0000300001257983 */ /* 0x000ea20000100800 */
[----:B-1----:R-:W-:Y:S01]  /*16d60*/  VIADD R11, R4, 0xffffff80 ;  /* 0xffffff80040b7836 */ /* 0x002fe20000000000 */
[----:B------:R-:W-:Y:S01]  /*16d70*/  LEA.HI R4, R36, R39, RZ, 0x4 ;  /* 0x0000002724047211 */ /* 0x000fe200078f20ff */
[----:B------:R-:W1:Y:S03]  /*16d80*/  S2R R5, SR_SWINHI ;  /* 0x0000000000057919 */ /* 0x000e660000002f00 */
[----:B------:R-:W-:Y:S02]  /*16d90*/  SHF.R.S32.HI R9, RZ, 0x4, R4 ;  /* 0x00000004ff097819 */ /* 0x000fe40000011404 */
[----:B------:R-:W-:Y:S02]  /*16da0*/  SHF.R.S32.HI R10, RZ, 0x1f, R11 ;  /* 0x0000001fff0a7819 */ /* 0x000fe4000001140b */
[----:B------:R-:W-:-:S02]  /*16db0*/  LOP3.LUT R8, R4, 0x3fffff0, RZ, 0xc0, !PT ;  /* 0x03fffff004087812 */ /* 0x000fc400078ec0ff */
[----:B------:R-:W-:Y:S02]  /*16dc0*/  LEA.HI R10, R10, R11, RZ, 0x5 ;  /* 0x0000000b0a0a7211 */ /* 0x000fe400078f28ff */
[----:B------:R-:W-:Y:S01]  /*16dd0*/  LEA.HI R4, R4, R9, RZ, 0x1 ;  /* 0x0000000904047211 */ /* 0x000fe200078f08ff */
[----:B------:R-:W-:Y:S01]  /*16de0*/  IMAD.IADD R8, R39, 0x1, -R8 ;  /* 0x0000000127087824 */ /* 0x000fe200078e0a08 */
[----:B------:R-:W-:Y:S02]  /*16df0*/  SHF.R.S32.HI R10, RZ, 0x5, R10 ;  /* 0x00000005ff0a7819 */ /* 0x000fe4000001140a */
[----:B------:R-:W-:-:S03]  /*16e00*/  LOP3.LUT R4, R4, 0x1ffffffe, RZ, 0xc0, !PT ;  /* 0x1ffffffe04047812 */ /* 0x000fc600078ec0ff */
[----:B------:R-:W-:Y:S02]  /*16e10*/  IMAD R11, R10, 0x10, R8 ;  /* 0x000000100a0b7824 */ /* 0x000fe400078e0208 */
[----:B------:R-:W-:-:S05]  /*16e20*/  IMAD.IADD R4, R9, 0x1, -R4 ;  /* 0x0000000109047824 */ /* 0x000fca00078e0a04 */
[----:B------:R-:W-:Y:S02]  /*16e30*/  LEA R4, R11, R4, 0x3 ;  /* 0x000000040b047211 */ /* 0x000fe400078e18ff */
[----:B------:R-:W-:Y:S02]  /*16e40*/  MOV R12, R2 ;  /* 0x00000002000c7202 */ /* 0x000fe40000000f00 */
[----:B-1----:R-:W-:Y:S01]  /*16e50*/  MOV R13, R5 ;  /* 0x00000005000d7202 */ /* 0x002fe20000000f00 */
[----:B------:R-:W-:-:S04]  /*16e60*/  IMAD.SHL.U32 R5, R4, 0x8, RZ ;  /* 0x0000000804057824 */ /* 0x000fc800078e00ff */
[----:B------:R-:W-:-:S03]  /*16e70*/  IMAD.WIDE R4, R5, 0x2, R12 ;  /* 0x0000000205047825 */ /* 0x000fc600078e020c */
[C---:B------:R-:W-:Y:S02]  /*16e80*/  LOP3.LUT R9, R4.reuse, 0x380, RZ, 0xc0, !PT ;  /* 0x0000038004097812 */ /* 0x040fe400078ec0ff */
[C---:B------:R-:W-:Y:S02]  /*16e90*/  IADD3 R11, P1, R4.reuse, 0x40, RZ ;  /* 0x00000040040b7810 */ /* 0x040fe40007f3e0ff */
[C---:B-----5:R-:W-:Y:S02]  /*16ea0*/  IADD3 R23, P0, R4.reuse, 0x60, RZ ;  /* 0x0000006004177810 */ /* 0x060fe40007f1e0ff */
[----:B------:R-:W-:Y:S01]  /*16eb0*/  SHF.R.U64 R9, R9, 0x3, RZ ;  /* 0x0000000309097819 */ /* 0x000fe200000012ff */
[----:B------:R-:W-:Y:S05]  /*16ec0*/  WARPSYNC.ALL ;  /* 0x0000000000007948 */ /* 0x000fea0003800000 */
[----:B------:R-:W-:Y:S01]  /*16ed0*/  IADD3 R15, P2, R4, 0x20, RZ ;  /* 0x00000020040f7810 */ /* 0x000fe20007f5e0ff */
[----:B------:R-:W-:Y:S01]  /*16ee0*/  ULDC.64 UR4, c[0x0][0xbd8] ;  /* 0x0002f60000047ab9 */ /* 0x000fe20000000a00 */
[----:B------:R-:W-:-:S02]  /*16ef0*/  LOP3.LUT R10, R11, 0x380, RZ, 0xc0, !PT ;  /* 0x000003800b0a7812 */ /* 0x000fc400078ec0ff */
[----:B------:R-:W-:Y:S01]  /*16f00*/  LOP3.LUT R4, R9, R4, RZ, 0x3c, !PT ;  /* 0x0000000409047212 */ /* 0x000fe200078e3cff */
[--C-:B------:R-:W-:Y:S01]  /*16f10*/  IMAD.X R9, RZ, RZ, R5.reuse, P0 ;  /* 0x000000ffff097224 */ /* 0x100fe200000e0605 */
[----:B------:R-:W-:Y:S02]  /*16f20*/  ISETP.NE.U32.AND P0, PT, RZ, UR4, PT ;  /* 0x00000004ff007c0c */ /* 0x000fe4000bf05070 */
[----:B------:R-:W-:Y:S02]  /*16f30*/  SHF.R.U64 R10, R10, 0x3, RZ ;  /* 0x000000030a0a7819 */ /* 0x000fe400000012ff */
[----:B------:R-:W-:Y:S01]  /*16f40*/  ISETP.NE.AND.EX P0, PT, RZ, UR5, PT, P0 ;  /* 0x00000005ff007c0c */ /* 0x000fe2000bf05300 */
[----:B------:R-:W-:Y:S01]  /*16f50*/  ULDC.64 UR4, c[0x0][0xbe0] ;  /* 0x0002f80000047ab9 */ /* 0x000fe20000000a00 */
[----:B------:R-:W-:Y:S01]  /*16f60*/  LOP3.LUT R10, R10, R11, RZ, 0x3c, !PT ;  /* 0x0000000b0a0a7212 */ /* 0x000fe200078e3cff */
[----:B------:R-:W-:Y:S01]  /*16f70*/  IMAD.X R11, RZ, RZ, R5, P1 ;  /* 0x000000ffff0b7224 */ /* 0x000fe200008e0605 */
[----:B0-----:R-:W-:-:S02]  /*16f80*/  LOP3.LUT R14, R15, 0x380, RZ, 0xc0, !PT ;  /* 0x000003800f0e7812 */ /* 0x001fc400078ec0ff */
[----:B------:R-:W-:Y:S02]  /*16f90*/  ISETP.NE.U32.AND P1, PT, RZ, UR4, PT ;  /* 0x00000004ff007c0c */ /* 0x000fe4000bf25070 */
[----:B------:R-:W-:Y:S02]  /*16fa0*/  LOP3.LUT R8, R23, 0x380, RZ, 0xc0, !PT ;  /* 0x0000038017087812 */ /* 0x000fe400078ec0ff */
[----:B------:R-:W-:Y:S02]  /*16fb0*/  SHF.R.U64 R14, R14, 0x3, RZ ;  /* 0x000000030e0e7819 */ /* 0x000fe400000012ff */
[----:B------:R-:W-:Y:S02]  /*16fc0*/  ISETP.NE.AND.EX P1, PT, RZ, UR5, PT, P1 ;  /* 0x00000005ff007c0c */ /* 0x000fe4000bf25310 */
[----:B------:R-:W-:Y:S02]  /*16fd0*/  SHF.R.U64 R8, R8, 0x3, RZ ;  /* 0x0000000308087819 */ /* 0x000fe400000012ff */
[----:B------:R-:W-:Y:S01]  /*16fe0*/  LOP3.LUT R14, R14, R15, RZ, 0x3c, !PT ;  /* 0x0000000f0e0e7212 */ /* 0x000fe200078e3cff */
[----:B------:R-:W-:Y:S01]  /*16ff0*/  IMAD.X R15, RZ, RZ, R5, P2 ;  /* 0x000000ffff0f7224 */ /* 0x000fe200010e0605 */
[----:B------:R-:W-:-:S02]  /*17000*/  MOV R34, R4 ;  /* 0x0000000400227202 */ /* 0x000fc40000000f00 */
[----:B------:R-:W-:Y:S02]  /*17010*/  LOP3.LUT R8, R8, R23, RZ, 0x3c, !PT ;  /* 0x0000001708087212 */ /* 0x000fe400078e3cff */
[----:B------:R-:W-:Y:S02]  /*17020*/  F2FP.F16.F32.PACK_AB R4, R89, R28 ;  /* 0x0000001c5904723e */ /* 0x000fe400000000ff */
[----:B------:R-:W-:Y:S02]  /*17030*/  F2FP.F16.F32.PACK_AB R5, R91, R90 ;  /* 0x0000005a5b05723e */ /* 0x000fe400000000ff */
[----:B------:R-:W-:Y:S02]  /*17040*/  F2FP.F16.F32.PACK_AB R6, R6, R29 ;  /* 0x0000001d0606723e */ /* 0x000fe400000000ff */
[----:B------:R-:W-:Y:S01]  /*17050*/  F2FP.F16.F32.PACK_AB R7, R7, R94 ;  /* 0x0000005e0707723e */ /* 0x000fe200000000ff */
[----:B------:R-:W-:Y:S01]  /*17060*/  BAR.SYNC.DEFER_BLOCKING 0x1, 0x180 ;  /* 0x0046000000007b1d */ /* 0x000fe20000010000 */
[----:B------:R-:W-:-:S02]  /*17070*/  MOV R23, R8 ;  /* 0x0000000800177202 */ /* 0x000fc40000000f00 */
[----:B------:R-:W-:Y:S02]  /*17080*/  MOV R30, R10 ;  /* 0x0000000a001e7202 */ /* 0x000fe40000000f00 */
[----:B------:R-:W-:-:S03]  /*17090*/  MOV R32, R14 ;  /* 0x0000000e00207202 */ /* 0x000fc60000000f00 */
[----:B------:R-:W2:Y:S01]  /*170a0*/  LDC.64 R28, c[0x0][0xbd8] ;  /* 0x0002f600ff1c7b82 */ /* 0x000ea20000000a00 */
[----:B------:R-:W-:Y:S02]  /*170b0*/  F2FP.F16.F32.PACK_AB R8, R97, R96 ;  /* 0x000000606108723e */ /* 0x000fe400000000ff */
[----:B------:R-:W-:Y:S02]  /*170c0*/  F2FP.F16.F32.PACK_AB R9, R99, R98 ;  /* 0x000000626309723e */ /* 0x000fe400000000ff */
[----:B------:R-:W-:Y:S02]  /*170d0*/  F2FP.F16.F32.PACK_AB R10, R101, R100 ;  /* 0x00000064650a723e */ /* 0x000fe400000000ff */
[----:B------:R-:W-:Y:S01]  /*170e0*/  F2FP.F16.F32.PACK_AB R11, R103, R102 ;  /* 0x00000066670b723e */ /* 0x000fe200000000ff */
[----:B------:R-:W0:Y:S01]  /*170f0*/  @P1 LDC.64 R14, c[0x0][0xbe0] ;  /* 0x0002f800ff0e1b82 */ /* 0x000e220000000a00 */
[----:B------:R-:W-:Y:S02]  /*17100*/  F2FP.F16.F32.PACK_AB R24, R24, R33 ;  /* 0x000000211818723e */ /* 0x000fe400000000ff */
[----:B------:R-:W-:-:S02]  /*17110*/  F2FP.F16.F32.PACK_AB R25, R25, R114 ;  /* 0x000000721919723e */ /* 0x000fc400000000ff */
[----:B------:R-:W-:Y:S02]  /*17120*/  F2FP.F16.F32.PACK_AB R26, R26, R31 ;  /* 0x0000001f1a1a723e */ /* 0x000fe400000000ff */
[----:B------:R-:W-:Y:S01]  /*17130*/  F2FP.F16.F32.PACK_AB R27, R27, R118 ;  /* 0x000000761b1b723e */ /* 0x000fe200000000ff */
[----:B------:R1:W-:Y:S01]  /*17140*/  STSM.16.M88.4 [R34], R4 ;  /* 0x0000000422007844 */ /* 0x0003e20000000200 */
[----:B------:R-:W-:-:S03]  /*17150*/  LEA.HI R36, R36, R39, RZ, 0x7 ;  /* 0x0000002724247211 */ /* 0x000fc600078f38ff */
[----:B------:R3:W-:Y:S01]  /*17160*/  STSM.16.M88.4 [R32], R8 ;  /* 0x0000000820007844 */ /* 0x0007e20000000200 */
[----:B------:R-:W-:Y:S02]  /*17170*/  LOP3.LUT R31, R36, 0xffffff80, RZ, 0xc0, !PT ;  /* 0xffffff80241f7812 */ /* 0x000fe400078ec0ff */
[----:B-1----:R-:W-:Y:S02]  /*17180*/  F2FP.F16.F32.PACK_AB R4, R105, R104 ;  /* 0x000000686904723e */ /* 0x002fe400000000ff */
[----:B------:R-:W-:Y:S02]  /*17190*/  F2FP.F16.F32.PACK_AB R5, R107, R106 ;  /* 0x0000006a6b05723e */ /* 0x000fe400000000ff */
[----:B------:R-:W-:Y:S02]  /*171a0*/  F2FP.F16.F32.PACK_AB R6, R109, R108 ;  /* 0x0000006c6d06723e */ /* 0x000fe400000000ff */
[----:B------:R-:W-:-:S05]  /*171b0*/  F2FP.F16.F32.PACK_AB R7, R111, R110 ;  /* 0x0000006e6f07723e */ /* 0x000fca00000000ff */
[----:B------:R1:W-:Y:S04]  /*171c0*/  STSM.16.M88.4 [R30], R4 ;  /* 0x000000041e007844 */ /* 0x0003e80000000200 */
[----:B------:R4:W-:Y:S01]  /*171d0*/  STSM.16.M88.4 [R23], R24 ;  /* 0x0000001817007844 */ /* 0x0009e20000000200 */
[----:B------:R-:W-:-:S05]  /*171e0*/  IMAD.IADD R31, R39, 0x1, -R31 ;  /* 0x00000001271f7824 */ /* 0x000fca00078e0a1f */
[----:B---3--:R-:W-:Y:S01]  /*171f0*/  SHF.R.S32.HI R8, RZ, 0x1f, R31 ;  /* 0x0000001fff087819 */ /* 0x008fe2000001141f */
[----:B------:R-:W-:Y:S01]  /*17200*/  ULDC UR4, c[0x0][0xa88] ;  /* 0x0002a20000047ab9 */ /* 0x000fe20000000800 */
[----:B------:R-:W-:Y:S02]  /*17210*/  IMAD.MOV.U32 R35, RZ, RZ, RZ ;  /* 0x000000ffff237224 */ /* 0x000fe400078e00ff */
[----:B-1----:R-:W-:Y:S01]  /*17220*/  LEA.HI R4, R8, R31, RZ, 0x2 ;  /* 0x0000001f08047211 */ /* 0x002fe200078f10ff */
[----:B----4-:R-:W-:-:S03]  /*17230*/  IMAD.U32 R23, RZ, RZ, UR4 ;  /* 0x00000004ff177e24 */ /* 0x010fc6000f8e00ff */
[--C-:B------:R-:W-:Y:S02]  /*17240*/  SHF.R.S32.HI R7, RZ, 0x2, R4.reuse ;  /* 0x00000002ff077819 */ /* 0x100fe40000011404 */
[----:B------:R-:W-:Y:S01]  /*17250*/  SHF.R.S32.HI R10, RZ, 0x1f, R4 ;  /* 0x0000001fff0a7819 */ /* 0x000fe20000011404 */
[C---:B--2---:R-:W-:Y:S01]  /*17260*/  IMAD.WIDE R28, R37.reuse, 0x4, R28 ;  /* 0x00000004251c7825 */ /* 0x044fe200078e021c */
[----:B------:R-:W-:Y:S03]  /*17270*/  BAR.SYNC.DEFER_BLOCKING 0x1, 0x180 ;  /* 0x0046000000007b1d */ /* 0x000fe60000010000 */
[----:B0-----:R-:W-:-:S03]  /*17280*/  @P1 IMAD.WIDE R4, R37, 0x4, R14 ;  /* 0x0000000425041825 */ /* 0x001fc600078e020e */
[----:B------:R0:W5:Y:S04]  /*17290*/  @P0 LDG.E R35, desc[UR38][R28.64] ;  /* 0x000000261c230981 */ /* 0x000168000c1e1900 */
[----:B------:R0:W5:Y:S01]  /*172a0*/  @P1 LDG.E R23, desc[UR38][R4.64] ;  /* 0x0000002604171981 */ /* 0x000162000c1e1900 */
[----:B------:R-:W-:Y:S02]  /*172b0*/  SHF.R.S32.HI R6, RZ, 0x7, R36 ;  /* 0x00000007ff067819 */ /* 0x000fe40000011424 */
[----:B------:R-:W-:Y:S01]  /*172c0*/  LEA.HI R10, R10, R7, RZ, 0x3 ;  /* 0x000000070a0a7211 */ /* 0x000fe200078f18ff */
[----:B------:R-:W-:Y:S06]  /*172d0*/  @P1 BRA `(.L_x_11764) ;  /* 0x0000000000101947 */ /* 0x000fec0003800000 */
[----:B------:R-:W-:Y:S05]  /*172e0*/  @!P0 BRA `(.L_x_11764) ;  /* 0x00000000000c8947 */ /* 0x000fea0003800000 */
[----:B0-----:R-:W2:Y:S04]  /*172f0*/  LDG.E R4, desc[UR38][R28.64] ;  /* 0x000000261c047981 */ /* 0x001ea8000c1e1900 */
[----:B-----5:R-:W2:Y:S02]  /*17300*/  LDG.E R23, desc[UR38][R28.64+0x4] ;  /* 0x000004261c177981 */ /* 0x020ea4000c1e1900 */
[----:B--2---:R-:W-:-:S07]  /*17310*/  IMAD.IADD R23, R23, 0x1, -R4 ;  /* 0x0000000117177824 */ /* 0x004fce00078e0a04 */
.L_x_11764:
[----:B------:R-:W2:Y:S01]  /*17320*/  LDL.LU R40, [R1+0x2c] ;  /* 0x00002c0001287983 */ /* 0x000ea20000300800 */
[----:B0-----:R-:W-:Y:S01]  /*17330*/  IMAD.HI R5, R6, 0x55555556, RZ ;  /* 0x5555555606057827 */ /* 0x001fe200078e02ff */
[----:B------:R-:W-:Y:S01]  /*17340*/  LOP3.LUT R10, R10, 0xfffffff8, RZ, 0xc0, !PT ;  /* 0xfffffff80a0a7812 */ /* 0x000fe200078ec0ff */
[----:B------:R-:W-:Y:S01]  /*17350*/  ULDC.64 UR4, c[0x0][0xb70] ;  /* 0x0002dc0000047ab9 */ /* 0x000fe20000000a00 */
[----:B------:R-:W3:Y:S01]  /*17360*/  LDL.LU R39, [R1+0x38] ;  /* 0x0000380001277983 */ /* 0x000ee20000300800 */
[----:B------:R-:W-:Y:S01]  /*17370*/  LEA.HI R8, R8, R31, RZ, 0x5 ;  /* 0x0000001f08087211 */ /* 0x000fe200078f28ff */
[--C-:B-----5:R-:W-:Y:S01]  /*17380*/  IMAD.MOV.U32 R28, RZ, RZ, R35.reuse ;  /* 0x000000ffff1c7224 */ /* 0x120fe200078e0023 */
[----:B------:R-:W-:Y:S01]  /*17390*/  LEA.HI R9, R5, R5, RZ, 0x1 ;  /* 0x0000000505097211 */ /* 0x000fe200078f08ff */
[----:B------:R-:W-:Y:S01]  /*173a0*/  IMAD.IADD R11, R7, 0x1, -R10 ;  /* 0x00000001070b7824 */ /* 0x000fe200078e0a0a */
[----:B------:R-:W-:Y:S02]  /*173b0*/  SHF.R.S32.HI R29, RZ, 0x1f, R35 ;  /* 0x0000001fff1d7819 */ /* 0x000fe40000011423 */
[----:B------:R-:W-:Y:S01]  /*173c0*/  SHF.R.S32.HI R8, RZ, 0x5, R8 ;  /* 0x00000005ff087819 */ /* 0x000fe20000011408 */
[----:B------:R-:W-:Y:S01]  /*173d0*/  IMAD R9, R9, -0x3, R6 ;  /* 0xfffffffd09097824 */ /* 0x000fe200078e0206 */
[----:B------:R-:W-:-:S02]  /*173e0*/  SHF.R.S32.HI R6, RZ, 0x1f, R37 ;  /* 0x0000001fff067819 */ /* 0x000fc40000011425 */
[----:B------:R-:W-:Y:S01]  /*173f0*/  SEL R37, R37, RZ, !P0 ;  /* 0x000000ff25257207 */ /* 0x000fe20004000000 */
[----:B------:R-:W-:Y:S01]  /*17400*/  IMAD R8, R8, 0x10, R11 ;  /* 0x0000001008087824 */ /* 0x000fe200078e020b */
[----:B------:R-:W-:Y:S02]  /*17410*/  SEL R38, R6, RZ, !P0 ;  /* 0x000000ff06267207 */ /* 0x000fe40004000000 */
[----:B------:R-:W-:Y:S01]  /*17420*/  LOP3.LUT P0, RZ, R31, 0x3, RZ, 0xc0, !PT ;  /* 0x000000031fff7812 */ /* 0x000fe2000780c0ff */
[----:B------:R-:W-:Y:S01]  /*17430*/  IMAD R8, R9, 0x40, R8 ;  /* 0x0000004009087824 */ /* 0x000fe200078e0208 */
[--C-:B------:R-:W-:Y:S01]  /*17440*/  SHF.R.S32.HI R31, RZ, 0x1f, R0.reuse ;  /* 0x0000001fff1f7819 */ /* 0x100fe20000011400 */
[----:B------:R-:W-:Y:S01]  /*17450*/  IMAD.MOV.U32 R30, RZ, RZ, R0 ;  /* 0x000000ffff1e7224 */ /* 0x000fe200078e0000 */
[----:B------:R-:W-:Y:S01]  /*17460*/  BSSY B1, `(.L_x_11765) ;  /* 0x000005f000017945 */ /* 0x000fe20003800000 */
[----:B--2---:R-:W-:Y:S01]  /*17470*/  SHF.R.S32.HI R36, RZ, 0x1f, R40 ;  /* 0x0000001fff247819 */ /* 0x004fe20000011428 */
[----:B---3--:R-:W-:-:S04]  /*17480*/  IMAD R10, R39, 0xc0, R8 ;  /* 0x000000c0270a7824 */ /* 0x008fc800078e0208 */
[----:B------:R-:W-:Y:S01]  /*17490*/  IMAD R4, R36, UR4, RZ ;  /* 0x0000000424047c24 */ /* 0x000fe2000f8e02ff */
[----:B------:R-:W-:-:S03]  /*174a0*/  SHF.R.S32.HI R9, RZ, 0x1f, R10 ;  /* 0x0000001fff097819 */ /* 0x000fc6000001140a */
[C---:B------:R-:W-:Y:S02]  /*174b0*/  IMAD R7, R40.reuse, UR5, R4 ;  /* 0x0000000528077c24 */ /* 0x040fe4000f8e0204 */
[----:B------:R-:W-:Y:S01]  /*174c0*/  IMAD.WIDE.U32 R4, R40, UR4, R28 ;  /* 0x0000000428047c25 */ /* 0x000fe2000f8e001c */
[----:B------:R-:W-:-:S03]  /*174d0*/  ULDC.64 UR4, c[0x0][0xb78] ;  /* 0x0002de0000047ab9 */ /* 0x000fc60000000a00 */
[----:B------:R-:W-:Y:S02]  /*174e0*/  IMAD.IADD R5, R5, 0x1, R7 ;  /* 0x0000000105057824 */ /* 0x000fe400078e0207 */
[----:B------:R-:W-:Y:S02]  /*174f0*/  IMAD R6, R38, UR4, RZ ;  /* 0x0000000426067c24 */ /* 0x000fe4000f8e02ff */
[----:B------:R-:W-:-:S04]  /*17500*/  IMAD.WIDE.U32 R4, R37, UR4, R4 ;  /* 0x0000000425047c25 */ /* 0x000fc8000f8e0004 */
[----:B------:R-:W-:Y:S01]  /*17510*/  IMAD R8, R37, UR5, R6 ;  /* 0x0000000525087c24 */ /* 0x000fe2000f8e0206 */
[----:B------:R-:W-:Y:S01]  /*17520*/  IADD3 R6, P1, R10, R4, RZ ;  /* 0x000000040a067210 */ /* 0x000fe20007f3e0ff */
[----:B------:R-:W-:Y:S01]  /*17530*/  IMAD R7, R20, 0x40, R0 ;  /* 0x0000004014077824 */ /* 0x000fe200078e0200 */
[----:B------:R-:W-:Y:S01]  /*17540*/  ULDC.64 UR4, c[0x0][0xb40] ;  /* 0x0002d00000047ab9 */ /* 0x000fe20000000a00 */
[----:B------:R-:W-:Y:S01]  /*17550*/  VIADD R4, R10, 0x8 ;  /* 0x000000080a047836 */ /* 0x000fe20000000000 */
[----:B------:R-:W-:Y:S01]  /*17560*/  IADD3.X R9, R9, R5, R8, P1, !PT ;  /* 0x0000000509097210 */ /* 0x000fe20000ffe408 */
[----:B------:R-:W-:Y:S01]  /*17570*/  IMAD.WIDE R12, R7, 0x2, R12 ;  /* 0x00000002070c7825 */ /* 0x000fe200078e020c */
[----:B------:R-:W-:Y:S02]  /*17580*/  LEA R32, P2, R6, UR4, 0x2 ;  /* 0x0000000406207c11 */ /* 0x000fe4000f8410ff */
[----:B------:R-:W-:Y:S02]  /*17590*/  ISETP.GE.OR P1, PT, R10, R23, P0 ;  /* 0x000000170a00720c */ /* 0x000fe40000726670 */
[----:B------:R-:W-:Y:S01]  /*175a0*/  LEA.HI.X R33, R6, UR5, R9, 0x2, P2 ;  /* 0x0000000506217c11 */ /* 0x000fe200090f1409 */
[----:B------:R-:W-:Y:S01]  /*175b0*/  ULDC.64 UR4, c[0x0][0xaa0] ;  /* 0x0002a80000047ab9 */ /* 0x000fe20000000a00 */
[----:B------:R-:W-:-:S02]  /*175c0*/  IADD3 R27, P2, R12, 0x1800, RZ ;  /* 0x000018000c1b7810 */ /* 0x000fc40007f5e0ff */
[C---:B------:R-:W-:Y:S02]  /*175d0*/  IADD3 R11, P3, R12.reuse, 0x3000, RZ ;  /* 0x000030000c0b7810 */ /* 0x040fe40007f7e0ff */
[----:B------:R-:W-:Y:S01]  /*175e0*/  IADD3 R7, P4, R12, 0x4800, RZ ;  /* 0x000048000c077810 */ /* 0x000fe20007f9e0ff */
[--C-:B------:R-:W-:Y:S01]  /*175f0*/  IMAD.X R5, RZ, RZ, R13.reuse, P2 ;  /* 0x000000ffff057224 */ /* 0x100fe200010e060d */
[----:B------:R-:W-:Y:S02]  /*17600*/  ISETP.GE.OR P0, PT, R4, R23, P0 ;  /* 0x000000170400720c */ /* 0x000fe40000706670 */
[----:B------:R-:W-:Y:S01]  /*17610*/  LOP3.LUT R25, R12, 0x380, RZ, 0xc0, !PT ;  /* 0x000003800c197812 */ /* 0x000fe200078ec0ff */
[----:B------:R-:W-:Y:S01]  /*17620*/  IMAD.X R15, RZ, RZ, R13, P4 ;  /* 0x000000ffff0f7224 */ /* 0x000fe200020e060d */
[----:B------:R-:W-:Y:S01]  /*17630*/  LOP3.LUT R4, R27, 0x380, RZ, 0xc0, !PT ;  /* 0x000003801b047812 */ /* 0x000fe200078ec0ff */
[----:B------:R-:W-:Y:S01]  /*17640*/  @!P1 STG.E desc[UR38][R32.64], R21 ;  /* 0x0000001520009986 */ /* 0x000fe2000c101926 */
[----:B------:R-:W-:-:S02]  /*17650*/  LOP3.LUT R8, R11, 0x380, RZ, 0xc0, !PT ;  /* 0x000003800b087812 */ /* 0x000fc400078ec0ff */
[----:B------:R-:W-:Y:S02]  /*17660*/  LOP3.LUT R6, R7, 0x380, RZ, 0xc0, !PT ;  /* 0x0000038007067812 */ /* 0x000fe400078ec0ff */
[----:B------:R-:W-:Y:S02]  /*17670*/  SHF.R.U64 R25, R25, 0x3, RZ ;  /* 0x0000000319197819 */ /* 0x000fe400000012ff */
[----:B------:R-:W-:Y:S01]  /*17680*/  SHF.R.U64 R4, R4, 0x3, RZ ;  /* 0x0000000304047819 */ /* 0x000fe200000012ff */
[----:B------:R0:W-:Y:S01]  /*17690*/  @!P0 STG.E desc[UR38][R32.64+0x20], R3 ;  /* 0x0000200320008986 */ /* 0x0001e2000c101926 */
[----:B------:R-:W-:Y:S02]  /*176a0*/  SHF.R.U64 R8, R8, 0x3, RZ ;  /* 0x0000000308087819 */ /* 0x000fe400000012ff */
[----:B------:R-:W-:Y:S02]  /*176b0*/  SHF.R.U64 R6, R6, 0x3, RZ ;  /* 0x0000000306067819 */ /* 0x000fe400000012ff */
[----:B------:R-:W-:Y:S01]  /*176c0*/  LOP3.LUT R24, R25, R12, RZ, 0x3c, !PT ;  /* 0x0000000c19187212 */ /* 0x000fe200078e3cff */
[----:B------:R-:W-:Y:S01]  /*176d0*/  IMAD.MOV.U32 R25, RZ, RZ, R13 ;  /* 0x000000ffff197224 */ /* 0x000fe200078e000d */
[----:B------:R-:W-:-:S02]  /*176e0*/  IADD3.X R9, RZ, R13, RZ, P3, !PT ;  /* 0x0000000dff097210 */ /* 0x000fc40001ffe4ff */
[----:B------:R-:W-:Y:S02]  /*176f0*/  LOP3.LUT R4, R4, R27, RZ, 0x3c, !PT ;  /* 0x0000001b04047212 */ /* 0x000fe400078e3cff */
[----:B------:R-:W-:Y:S01]  /*17700*/  LOP3.LUT R8, R8, R11, RZ, 0x3c, !PT ;  /* 0x0000000b08087212 */ /* 0x000fe200078e3cff */
[----:B------:R-:W5:Y:S01]  /*17710*/  LD.E.128 R24, desc[UR38][R24.64] ;  /* 0x0000002618187980 */ /* 0x000f62000c101d00 */
[----:B------:R-:W-:Y:S01]  /*17720*/  LOP3.LUT R14, R6, R7, RZ, 0x3c, !PT ;  /* 0x00000007060e7212 */ /* 0x000fe200078e3cff */
[----:B------:R-:W-:Y:S02]  /*17730*/  IMAD R34, R29, UR4, RZ ;  /* 0x000000041d227c24 */ /* 0x000fe4000f8e02ff */
[----:B------:R-:W5:Y:S01]  /*17740*/  LD.E.128 R4, desc[UR38][R4.64] ;  /* 0x0000002604047980 */ /* 0x000f62000c101d00 */
[----:B------:R-:W-:Y:S01]  /*17750*/  IMAD.WIDE.U32 R28, R35, UR4, R30 ;  /* 0x00000004231c7c25 */ /* 0x000fe2000f8e001e */
[----:B------:R-:W-:Y:S02]  /*17760*/  ULDC UR4, c[0x0][0xa8c] ;  /* 0x0002a30000047ab9 */ /* 0x000fe40000000800 */
        /* <DEDUP_REMOVED lines=8> */
[----:B------:R-:W-:Y:S01]  /*177f0*/  ISETP.GE.AND P0, PT, R0, UR4, PT ;  /* 0x0000000400007c0c */ /* 0x000fe2000bf06270 */
[----:B------:R-:W-:-:S02]  /*17800*/  VIADD R0, R20, 0x30 ;  /* 0x0000003014007836 */ /* 0x000fc40000000000 */
[----:B------:R-:W-:Y:S02]  /*17810*/  IMAD R31, R39, -0xc0, R23 ;  /* 0xffffff40271f7824 */ /* 0x000fe400078e0217 */
[C---:B0-----:R-:W-:Y:S02]  /*17820*/  VIADD R3, R20.reuse, 0x60 ;  /* 0x0000006014037836 */ /* 0x041fe40000000000 */
[----:B------:R-:W-:Y:S02]  /*17830*/  VIADD R21, R20, 0x90 ;  /* 0x0000009014157836 */ /* 0x000fe40000000000 */
[----:B------:R-:W-:Y:S01]  /*17840*/  IMAD R35, R35, UR5, R34 ;  /* 0x0000000523237c24 */ /* 0x000fe2000f8e0222 */
[----:B------:R-:W-:Y:S01]  /*17850*/  ULDC.64 UR4, c[0x0][0xae0] ;  /* 0x0002b80000047ab9 */ /* 0x000fe20000000a00 */
[-C--:B------:R-:W-:Y:S01]  /*17860*/  ISETP.GE.OR P3, PT, R0, R31.reuse, P0 ;  /* 0x0000001f0000720c */ /* 0x080fe20000766670 */
[----:B------:R-:W-:Y:S01]  /*17870*/  IMAD R30, R36, UR4, RZ ;  /* 0x00000004241e7c24 */ /* 0x000fe2000f8e02ff */
[-C--:B------:R-:W-:Y:S01]  /*17880*/  ISETP.GE.OR P1, PT, R3, R31.reuse, P0 ;  /* 0x0000001f0300720c */ /* 0x080fe20000726670 */
[----:B------:R-:W-:Y:S01]  /*17890*/  IMAD.IADD R29, R29, 0x1, R35 ;  /* 0x000000011d1d7824 */ /* 0x000fe200078e0223 */
[----:B------:R-:W-:-:S02]  /*178a0*/  ISETP.GE.OR P2, PT, R21, R31, P0 ;  /* 0x0000001f1500720c */ /* 0x000fc40000746670 */
[----:B------:R-:W-:Y:S01]  /*178b0*/  ISETP.GE.OR P0, PT, R20, R31, P0 ;  /* 0x0000001f1400720c */ /* 0x000fe20000706670 */
[C---:B------:R-:W-:Y:S02]  /*178c0*/  IMAD R23, R40.reuse, UR5, R30 ;  /* 0x0000000528177c24 */ /* 0x040fe4000f8e021e */
[----:B------:R-:W-:Y:S01]  /*178d0*/  IMAD.WIDE.U32 R28, R40, UR4, R28 ;  /* 0x00000004281c7c25 */ /* 0x000fe2000f8e001c */
[----:B------:R-:W-:-:S03]  /*178e0*/  ULDC.64 UR4, c[0x0][0xae8] ;  /* 0x0002ba0000047ab9 */ /* 0x000fc60000000a00 */
[----:B------:R-:W-:Y:S02]  /*178f0*/  VIADD R0, R2, 0x16820 ;  /* 0x0001682002007836 */ /* 0x000fe40000000000 */
[----:B------:R-:W-:Y:S02]  /*17900*/  IMAD.IADD R29, R29, 0x1, R23 ;  /* 0x000000011d1d7824 */ /* 0x000fe400078e0217 */
[----:B------:R-:W-:Y:S01]  /*17910*/  IMAD R3, R38, UR4, RZ ;  /* 0x0000000426037c24 */ /* 0x000fe2000f8e02ff */
[----:B------:R-:W-:Y:S01]  /*17920*/  PRMT R0, RZ, 0x654, R0 ;  /* 0x00000654ff007816 */ /* 0x000fe20000000000 */
[C---:B------:R-:W-:Y:S01]  /*17930*/  IMAD.WIDE.U32 R32, R37.reuse, UR4, R28 ;  /* 0x0000000425207c25 */ /* 0x040fe2000f8e001c */
[----:B------:R-:W-:Y:S02]  /*17940*/  SHF.R.S32.HI R21, RZ, 0x1f, R20 ;  /* 0x0000001fff157819 */ /* 0x000fe40000011414 */
[----:B-1----:R0:W-:Y:S01]  /*17950*/  SYNCS.ARRIVE.TRANS64.RED.A1T0 RZ, [R0+URZ], RZ ;  /* 0x000000ff00ff79a7 */ /* 0x0021e2000810043f */
[----:B------:R-:W-:-:S02]  /*17960*/  IMAD R3, R37, UR5, R3 ;  /* 0x0000000525037c24 */ /* 0x000fc4000f8e0203 */
[----:B------:R-:W-:-:S04]  /*17970*/  IMAD.WIDE R30, R39, 0xc0, R20 ;  /* 0x000000c0271e7825 */ /* 0x000fc800078e0214 */
[----:B------:R-:W-:Y:S01]  /*17980*/  IMAD.IADD R23, R33, 0x1, R3 ;  /* 0x0000000121177824 */ /* 0x000fe200078e0203 */
[----:B0-----:R-:W-:Y:S06]  /*17990*/  @P0 BRA `(.L_x_11766) ;  /* 0x00000000002c0947 */ /* 0x001fec0003800000 */
        /* <DEDUP_REMOVED lines=11> */
.L_x_11766:
[----:B------:R-:W-:Y:S05]  /*17a50*/  BSYNC B1 ;  /* 0x0000000000017941 */ /* 0x000fea0003800000 */
.L_x_11765:
        /* <DEDUP_REMOVED lines=11> */
[----:B0----5:R-:W-:Y:S02]  /*17b10*/  LEA R24, P0, R20, UR4, 0x1 ;  /* 0x0000000414187c11 */ /* 0x021fe4000f8008ff */
[----:B------:R-:W-:-:S04]  /*17b20*/  IADD3 R3, R21, R3, RZ ;  /* 0x0000000315037210 */ /* 0x000fc80007ffe0ff */
[----:B------:R-:W-:-:S05]  /*17b30*/  LEA.HI.X R25, R20, UR5, R3, 0x1, P0 ;  /* 0x0000000514197c11 */ /* 0x000fca00080f0c03 */
[----:B------:R1:W-:Y:S02]  /*17b40*/  STG.E.128 desc[UR38][R24.64], R4 ;  /* 0x0000000418007986 */ /* 0x0003e4000c101d26 */
.L_x_11768:
[----:B------:R-:W-:Y:S05]  /*17b50*/  BSYNC B1 ;  /* 0x0000000000017941 */ /* 0x000fea0003800000 */
.L_x_11767:
        /* <DEDUP_REMOVED lines=15> */
.L_x_11770:
[----:B------:R-:W-:Y:S05]  /*17c50*/  BSYNC B1 ;  /* 0x0000000000017941 */ /* 0x000fea0003800000 */
.L_x_11769:
        /* <DEDUP_REMOVED lines=10> */
[----:B--2---:R-:W-:Y:S01]  /*17d00*/  LEA R6, P0, R4, UR4, 0x1 ;  /* 0x0000000404067c11 */ /* 0x004fe2000f8008ff */
[----:B------:R-:W-:-:S05]  /*17d10*/  IMAD.IADD R3, R5, 0x1, R3 ;  /* 0x0000000105037824 */ /* 0x000fca00078e0203 */
[----:B------:R-:W-:-:S05]  /*17d20*/  LEA.HI.X R7, R4, UR5, R3, 0x1, P0 ;  /* 0x0000000504077c11 */ /* 0x000fca00080f0c03 */
[----:B------:R3:W-:Y:S01]  /*17d30*/  STG.E.128 desc[UR38][R6.64], R12 ;  /* 0x0000000c06007986 */ /* 0x0007e2000c101d26 */
[----:B------:R-:W-:Y:S05]  /*17d40*/  BRA `(.L_x_11771) ;  /* 0x0000000800407947 */ /* 0x000fea0003800000 */
.L_x_11763:
[----:B-1----:R-:W2:Y:S01]  /*17d50*/  LDL R8, [R1+0x30] ;  /* 0x0000300001087983 */ /* 0x002ea20000100800 */
        /* <DEDUP_REMOVED lines=8> */
[----:B------:R-:W1:Y:S01]  /*17de0*/  @P1 LDC.64 R6, c[0x0][0xbe0] ;  /* 0x0002f800ff061b82 */ /* 0x000e620000000a00 */
[----:B------:R-:W-:Y:S02]  /*17df0*/  ULDC UR4, c[0x0][0xa88] ;  /* 0x0002a20000047ab9 */ /* 0x000fe40000000800 */
[----:B------:R-:W-:Y:S02]  /*17e00*/  IMAD.U32 R3, RZ, RZ, UR4 ;  /* 0x00000004ff037e24 */ /* 0x000fe4000f8e00ff */
[----:B--2---:R-:W-:-:S04]  /*17e10*/  IMAD.WIDE R4, R8, 0x4, R4 ;  /* 0x0000000408047825 */ /* 0x004fc800078e0204 */
[----:B-1----:R-:W-:Y:S01]  /*17e20*/  @P1 IMAD.WIDE R6, R8, 0x4, R6 ;  /* 0x0000000408061825 */ /* 0x002fe200078e0206 */
[----:B------:R1:W5:Y:S04]  /*17e30*/  @P0 LDG.E R9, desc[UR38][R4.64] ;  /* 0x0000002604090981 */ /* 0x000368000c1e1900 */
[----:B------:R1:W5:Y:S01]  /*17e40*/  @P1 LDG.E R3, desc[UR38][R6.64] ;  /* 0x0000002606031981 */ /* 0x000362000c1e1900 */
[----:B------:R-:W-:Y:S01]  /*17e50*/  ISETP.GT.AND P2, PT, R39, 0xbf, PT ;  /* 0x000000bf2700780c */ /* 0x000fe20003f44270 */
[----:B------:R-:W-:-:S12]  /*17e60*/  @P1 BRA `(.L_x_11772) ;  /* 0x0000000000101947 */ /* 0x000fd80003800000 */
[----:B------:R-:W-:Y:S05]  /*17e70*/  @!P0 BRA `(.L_x_11772) ;  /* 0x00000000000c8947 */ /* 0x000fea0003800000 */
[----:B-1----:R-:W2:Y:S04]  /*17e80*/  LDG.E R6, desc[UR38][R4.64] ;  /* 0x0000002604067981 */ /* 0x002ea8000c1e1900 */
[----:B-----5:R-:W2:Y:S02]  /*17e90*/  LDG.E R3, desc[UR38][R4.64+0x4] ;  /* 0x0000042604037981 */ /* 0x020ea4000c1e1900 */
[----:B--2---:R-:W-:-:S07]  /*17ea0*/  IMAD.IADD R3, R3, 0x1, -R6 ;  /* 0x0000000103037824 */ /* 0x004fce00078e0a06 */
.L_x_11772:
[----:B------:R-:W2:Y:S04]  /*17eb0*/  LDL R15, [R1+0x2c] ;  /* 0x00002c00010f7983 */ /* 0x000ea80000100800 */
[----:B0-----:R0:W5:Y:S01]  /*17ec0*/  LDL R14, [R1+0x38] ;  /* 0x00003800010e7983 */ /* 0x0011620000100800 */
[----:B-1----:R-:W-:Y:S01]  /*17ed0*/  SHF.R.S32.HI R4, RZ, 0x1f, R8 ;  /* 0x0000001fff047819 */ /* 0x002fe20000011408 */
[----:B------:R-:W-:Y:S01]  /*17ee0*/  BSSY B1, `(.L_x_11773) ;  /* 0x000001d000017945 */ /* 0x000fe20003800000 */
[----:B------:R-:W-:Y:S02]  /*17ef0*/  SEL R11, R8, RZ, !P0 ;  /* 0x000000ff080b7207 */ /* 0x000fe40004000000 */
[----:B------:R-:W-:Y:S02]  /*17f00*/  SHF.R.S32.HI R13, RZ, 0x1f, R0 ;  /* 0x0000001fff0d7819 */ /* 0x000fe40000011400 */
[----:B------:R-:W-:-:S02]  /*17f10*/  SEL R12, R4, RZ, !P0 ;  /* 0x000000ff040c7207 */ /* 0x000fc40004000000 */
[----:B-----5:R-:W-:Y:S02]  /*17f20*/  SHF.R.S32.HI R8, RZ, 0x1f, R9 ;  /* 0x0000001fff087819 */ /* 0x020fe40000011409 */
[----:B--2---:R-:W-:Y:S01]  /*17f30*/  SHF.R.S32.HI R10, RZ, 0x1f, R15 ;  /* 0x0000001fff0a7819 */ /* 0x004fe2000001140f */
[----:B0-----:R-:W-:Y:S06]  /*17f40*/  @P2 BRA `(.L_x_11774) ;  /* 0x0000000000582947 */ /* 0x001fec0003800000 */
[----:B------:R-:W0:Y:S02]  /*17f50*/  S2R R5, SR_TID.X ;  /* 0x0000000000057919 */ /* 0x000e240000002100 */
        /* <DEDUP_REMOVED lines=21> */
.L_x_11774:
[----:B------:R-:W-:Y:S05]  /*180b0*/  BSYNC B1 ;  /* 0x0000000000017941 */ /* 0x000fea0003800000 */
.L_x_11773:
[----:B0-----:R-:W-:Y:S01]  /*180c0*/  MOV R5, R13 ;  /* 0x0000000d00057202 */ /* 0x001fe20000000f00 */
[----:B------:R-:W-:Y:S01]  /*180d0*/  ULDC.64 UR4, c[0x0][0xaa0] ;  /* 0x0002a80000047ab9 */ /* 0x000fe20000000a00 */
        /* <DEDUP_REMOVED lines=14> */
[----:B------:R-:W-:Y:S01]  /*181c0*/  ISETP.GE.OR P3, PT, R6, R7, P0 ;  /* 0x000000070600720c */ /* 0x000fe20000766670 */
[----:B------:R-:W-:Y:S02]  /*181d0*/  IMAD R3, R15, UR7, R0 ;  /* 0x000000070f037c24 */ /* 0x000fe4000f8e0200 */
[C---:B------:R-:W-:Y:S02]  /*181e0*/  VIADD R0, R20.reuse, 0x60 ;  /* 0x0000006014007836 */ /* 0x040fe40000000000 */
[----:B------:R-:W-:-:S02]  /*181f0*/  VIADD R6, R20, 0x90 ;  /* 0x0000009014067836 */ /* 0x000fc40000000000 */
[----:B------:R-:W-:Y:S01]  /*18200*/  IMAD.WIDE.U32 R4, R15, UR6, R4 ;  /* 0x000000060f047c25 */ /* 0x000fe2000f8e0004 */
[-C--:B------:R-:W-:Y:S02]  /*18210*/  ISETP.GE.OR P1, PT, R0, R7.reuse, P0 ;  /* 0x000000070000720c */ /* 0x080fe40000726670 */
[-C--:B------:R-:W-:Y:S01]  /*18220*/  ISETP.GE.OR P2, PT, R6, R7.reuse, P0 ;  /* 0x000000070600720c */ /* 0x080fe20000746670 */
[----:B------:R-:W-:Y:S01]  /*18230*/  IMAD.IADD R5, R5, 0x1, R3 ;  /* 0x0000000105057824 */ /* 0x000fe200078e0203 */
[----:B------:R-:W-:Y:S01]  /*18240*/  ISETP.GE.OR P0, PT, R20, R7, P0 ;  /* 0x000000071400720c */ /* 0x000fe20000706670 */
[----:B------:R-:W-:Y:S02]  /*18250*/  IMAD R0, R12, UR4, RZ ;  /* 0x000000040c007c24 */ /* 0x000fe4000f8e02ff */
[----:B------:R-:W-:-:S04]  /*18260*/  IMAD.WIDE.U32 R6, R11, UR4, R4 ;  /* 0x000000040b067c25 */ /* 0x000fc8000f8e0004 */
[----:B------:R-:W-:Y:S02]  /*18270*/  IMAD R3, R11, UR5, R0 ;  /* 0x000000050b037c24 */ /* 0x000fe4000f8e0200 */
[----:B------:R-:W-:-:S04]  /*18280*/  IMAD.WIDE R20, R14, 0xc0, R20 ;  /* 0x000000c00e147825 */ /* 0x000fc800078e0214 */
[----:B------:R-:W-:Y:S01]  /*18290*/  IMAD.IADD R9, R7, 0x1, R3 ;  /* 0x0000000107097824 */ /* 0x000fe200078e0203 */
        /* <DEDUP_REMOVED lines=12> */
.L_x_11776:
[----:B------:R-:W-:Y:S05]  /*18360*/  BSYNC B1 ;  /* 0x0000000000017941 */ /* 0x000fea0003800000 */
.L_x_11775:
        /* <DEDUP_REMOVED lines=15> */
.L_x_11778:
[----:B------:R-:W-:Y:S05]  /*18460*/  BSYNC B1 ;  /* 0x0000000000017941 */ /* 0x000fea0003800000 */
.L_x_11777:
        /* <DEDUP_REMOVED lines=11> */
[----:B01----:R-:W-:Y:S02]  /*18520*/  LEA R10, P0, R4, UR4, 0x1 ;  /* 0x00000004040a7c11 */ /* 0x003fe4000f8008ff */
[----:B------:R-:W-:-:S04]  /*18530*/  IADD3 R3, R5, R3, RZ ;  /* 0x0000000305037210 */ /* 0x000fc80007ffe0ff */
[----:B------:R-:W-:-:S05]  /*18540*/  LEA.HI.X R11, R4, UR5, R3, 0x1, P0 ;  /* 0x00000005040b7c11 */ /* 0x000fca00080f0c03 */
[----:B------:R2:W-:Y:S02]  /*18550*/  STG.E.128 desc[UR38][R10.64], RZ ;  /* 0x000000ff0a007986 */ /* 0x0005e4000c101d26 */
.L_x_11780:
[----:B------:R-:W-:Y:S05]  /*18560*/  BSYNC B1 ;  /* 0x0000000000017941 */ /* 0x000fea0003800000 */
.L_x_11779:
        /* <DEDUP_REMOVED lines=14> */
.L_x_11771:
[----:B------:R-:W-:Y:S05]  /*18650*/  BSYNC B0 ;  /* 0x0000000000007941 */ /* 0x000fea0003800000 */
.L_x_11762:
[----:B------:R-:W2:Y:S01]  /*18660*/  LDL R0, [R1+0x1c] ;  /* 0x00001c0001007983 */ /* 0x000ea20000100800 */
[----:B------:R-:W-:Y:S02]  /*18670*/  ULDC UR4, c[0x0][0xc14] ;  /* 0x0003050000047ab9 */ /* 0x000fe40000000800 */
[----:B--2---:R-:W-:-:S13]  /*18680*/  ISETP.GE.AND P0, PT, R0, UR4, PT ;  /* 0x0000000400007c0c */ /* 0x004fda000bf06270 */
[----:B------:R-:W-:Y:S05]  /*18690*/  @!P0 BRA `(.L_x_11781) ;  /* 0xfffffe8400c88947 */ /* 0x000fea000383ffff */
[----:B------:R-:W-:Y:S05]  /*186a0*/  BRA `(.L_x_11567) ;  /* 0x0000005400407947 */ /* 0x000fea0003800000 */
.L_x_11565:
[----:B------:R-:W-:-:S08]  /*186b0*/  NOP ;  /* 0x0000000000007918 */ /* 0x000fd00000000000 */
[----:B------:R-:W0:-:S00]  /*186c0*/  USETMAXREG.DEALLOC.CTAPOOL 0x20 ;  /* 0x00000020000079c8 */ /* 0x000e0000080e0500 */
[----:B0-----:R-:W-:-:S06]  /*186d0*/  LOP3.LUT R0, R0, 0x3, RZ, 0xc0, !PT ;  /* 0x0000000300007812 */ /* 0x001fcc00078ec0ff */
[----:B------:R-:W0:Y:S02]  /*186e0*/  SHFL.IDX PT, R0, R0, RZ, 0x1f ;  /* 0x00001fff00007589 */ /* 0x000e2400000e0000 */
[----:B0-----:R-:W-:-:S13]  /*186f0*/  ISETP.NE.AND P0, PT, R0, RZ, PT ;  /* 0x000000ff0000720c */ /* 0x001fda0003f05270 */
[----:B------:R-:W-:Y:S05]  /*18700*/  @P0 BRA `(.L_x_11567) ;  /* 0x0000005400280947 */ /* 0x000fea0003800000 */
        /* <DEDUP_REMOVED lines=55> */
.L_x_11786:
[----:B------:R-:W-:Y:S01]  /*18a80*/  VIADD R0, R19, 0x1f ;  /* 0x0000001f13007836 */ /* 0x000fe20000000000 */
[----:B------:R-:W-:-:S04]  /*18a90*/  MOV R19, UR7 ;  /* 0x0000000700137c02 */ /* 0x000fc80008000f00 */
        /* <DEDUP_REMOVED lines=12> */
.L_x_11785:
[----:B------:R-:W-:Y:S05]  /*18b60*/  BSYNC B0 ;  /* 0x0000000000007941 */ /* 0x000fea0003800000 */
.L_x_11784:
        /* <DEDUP_REMOVED lines=26> */
.L_x_11782:
        /* <DEDUP_REMOVED lines=20> */
.L_x_11787:
        /* <DEDUP_REMOVED lines=51> */
[----:B------:R-:W-:Y:S02]  /*19180*/  @!P0 IADD3 R2, -R2, RZ, RZ ;  /* 0x000000ff02028210 */ /* 0x000fe40007ffe1ff */
[----:B------:R-:W-:-:S13]  /*19190*/  ISETP.NE.AND P0, PT, R7, RZ, PT ;  /* 0x000000ff0700720c */ /* 0x000fda0003f05270 */
[----:B------:R-:W-:Y:S01]  /*191a0*/  @!P0 LOP3.LUT R2, RZ, R7, RZ, 0x33, !PT ;  /* 0x00000007ff028212 */ /* 0x000fe200078e33ff */
[----:B------:R-:W-:-:S03]  /*191b0*/  IMAD.MOV R7, RZ, RZ, -R7 ;  /* 0x000000ffff077224 */ /* 0x000fc600078e0a07 */
[----:B------:R-:W-:Y:S01]  /*191c0*/  LOP3.LUT R17, RZ, R2, RZ, 0x33, !PT ;  /* 0x00000002ff117212 */ /* 0x000fe200078e33ff */
[----:B------:R-:W-:-:S04]  /*191d0*/  IMAD R18, R2, R7, R3 ;  /* 0x0000000702127224 */ /* 0x000fc800078e0203 */
[----:B------:R-:W-:Y:S01]  /*191e0*/  IMAD.IADD R17, R0, 0x1, R17 ;  /* 0x0000000100117824 */ /* 0x000fe200078e0211 */
[----:B------:R-:W-:Y:S06]  /*191f0*/  BRA `(.L_x_11788) ;  /* 0x00000000000c7947 */ /* 0x000fec0003800000 */
.L_x_11783:
[----:B------:R-:W-:Y:S02]  /*19200*/  IMAD.MOV.U32 R17, RZ, RZ, RZ ;  /* 0x000000ffff117224 */ /* 0x000fe400078e00ff */
[----:B------:R-:W-:Y:S02]  /*19210*/  IMAD.U32 R16, RZ, RZ, UR6 ;  /* 0x00000006ff107e24 */ /* 0x000fe4000f8e00ff */
[----:B------:R-:W-:-:S07]  /*19220*/  IMAD.MOV.U32 R18, RZ, RZ, RZ ;  /* 0x000000ffff127224 */ /* 0x000fce00078e00ff */
.L_x_11788:
        /* <DEDUP_REMOVED lines=13> */
[----:B------:R-:W-:Y:S01]  /*19300*/  ULDC.64 UR40, c[0x0][0x198] ;  /* 0x0000660000287ab9 */ /* 0x000fe20000000a00 */
[----:B------:R-:W-:Y:S01]  /*19310*/  IMAD.MOV.U32 R25, RZ, RZ, RZ ;  /* 0x000000ffff197224 */ /* 0x000fe200078e00ff */
[----:B------:R-:W-:Y:S01]  /*19320*/  ULDC UR37, c[0x0][0xc] ;  /* 0x0000030000257ab9 */ /* 0x000fe20000000800 */
[----:B------:R-:W-:Y:S02]  /*19330*/  IMAD.MOV.U32 R22, RZ, RZ, RZ ;  /* 0x000000ffff167224 */ /* 0x000fe400078e00ff */
[----:B------:R-:W-:-:S07]  /*19340*/  IMAD.MOV.U32 R24, RZ, RZ, 0x1 ;  /* 0x00000001ff187424 */ /* 0x000fce00078e00ff */
.L_x_11889:
[----:B------:R-:W-:Y:S05]  /*19350*/  YIELD ;  /* 0x0000000000007946 */ /* 0x000fea0003800000 */
[----:B------:R-:W-:Y:S01]  /*19360*/  ULDC.64 UR4, c[0x0][0xa28] ;  /* 0x00028a0000047ab9 */ /* 0x000fe20000000a00 */
[----:B------:R-:W-:Y:S01]  /*19370*/  IMAD.MOV.U32 R8, RZ, RZ, RZ ;  /* 0x000000ffff087224 */ /* 0x000fe200078e00ff */
[----:B------:R-:W-:Y:S01]  /*19380*/  ISETP.NE.U32.AND P0, PT, RZ, UR4, PT ;  /* 0x00000004ff007c0c */ /* 0x000fe2000bf05070 */
[----:B0-----:R-:W-:Y:S01]  /*19390*/  IMAD.MOV.U32 R0, RZ, RZ, RZ ;  /* 0x000000ffff007224 */ /* 0x001fe200078e00ff */
[----:B------:R-:W-:Y:S01]  /*193a0*/  ULDC.64 UR8, c[0x0][0xa08] ;  /* 0x0002820000087ab9 */ /* 0x000fe20000000a00 */
[----:B------:R-:W-:Y:S01]  /*193b0*/  ULDC.64 UR10, c[0x0][0xa10] ;  /* 0x00028400000a7ab9 */ /* 0x000fe20000000a00 */
[----:B------:R-:W-:Y:S01]  /*193c0*/  ISETP.NE.AND.EX P0, PT, RZ, UR5, PT, P0 ;  /* 0x00000005ff007c0c */ /* 0x000fe2000bf05300 */
[----:B------:R-:W-:-:S12]  /*193d0*/  ULDC.64 UR4, c[0x0][0xa00] ;  /* 0x0002800000047ab9 */ /* 0x000fd80000000a00 */
[----:B--2---:R-:W0:Y:S01]  /*193e0*/  @P0 LDC.64 R2, c[0x0][0xa28] ;  /* 0x00028a00ff020b82 */ /* 0x004e220000000a00 */
        /* <DEDUP_REMOVED lines=8> */
[----:B------:R-:W2:Y:S01]  /*19470*/  @P0 LDC.64 R4, c[0x0][0xa18] ;  /* 0x00028600ff040b82 */ /* 0x000ea20000000a00 */
[----:B0-----:R-:W-:-:S05]  /*19480*/  IMAD.WIDE R2, R19, 0x4, R2 ;  /* 0x0000000413027825 */ /* 0x001fca00078e0202 */
[----:B------:R-:W3:Y:S01]  /*19490*/  @P2 LDG.E R0, desc[UR38][R2.64] ;  /* 0x0000002602002981 */ /* 0x000ee2000c1e1900 */
[----:B------:R-:W-:Y:S02]  /*194a0*/  ULDC UR4, c[0x0][0x288] ;  /* 0x0000a20000047ab9 */ /* 0x000fe40000000800 */
[----:B------:R-:W-:Y:S01]  /*194b0*/  IMAD.U32 R7, RZ, RZ, UR4 ;  /* 0x00000004ff077e24 */ /* 0x000fe2000f8e00ff */
[----:B------:R-:W-:Y:S01]  /*194c0*/  ULDC.64 UR4, c[0x0][0x3f8] ;  /* 0x0000fe0000047ab9 */ /* 0x000fe20000000a00 */
[----:B--2---:R-:W-:-:S05]  /*194d0*/  @P0 IMAD.WIDE R4, R19, 0x4, R4 ;  /* 0x0000000413040825 */ /* 0x004fca00078e0204 */
        /* <DEDUP_REMOVED lines=13> */
[----:B------:R-:W-:Y:S01]  /*195b0*/  MOV R9, UR4 ;  /* 0x0000000400097c02 */ /* 0x000fe20008000f00 */
[----:B---3--:R0:W-:Y:S01]  /*195c0*/  STL [R1+0x8], R0 ;  /* 0x0000080001007387 */ /* 0x0081e20000100800 */
[----:B------:R-:W-:Y:S06]  /*195d0*/  @P0 BRA `(.L_x_11790) ;  /* 0x0000000000100947 */ /* 0x000fec0003800000 */
[----:B------:R-:W-:Y:S05]  /*195e0*/  @!P2 BRA `(.L_x_11790) ;  /* 0x00000000000ca947 */ /* 0x000fea0003800000 */
[----:B0-----:R-:W2:Y:S04]  /*195f0*/  LDG.E R0, desc[UR38][R2.64] ;  /* 0x0000002602007981 */ /* 0x001ea8000c1e1900 */
[----:B-----5:R-:W2:Y:S02]  /*19600*/  LDG.E R7, desc[UR38][R2.64+0x4] ;  /* 0x0000042602077981 */ /* 0x020ea4000c1e1900 */
[----:B--2---:R-:W-:-:S07]  /*19610*/  IMAD.IADD R7, R7, 0x1, -R0 ;  /* 0x0000000107077824 */ /* 0x004fce00078e0a00 */
.L_x_11790:
[----:B0-----:R-:W0:Y:S01]  /*19620*/  LDC.64 R4, c[0x0][0xa08] ;  /* 0x00028200ff047b82 */ /* 0x001e220000000a00 */
[----:B------:R-:W-:Y:S01]  /*19630*/  IMAD.MOV.U32 R23, RZ, RZ, RZ ;  /* 0x000000ffff177224 */ /* 0x000fe200078e00ff */
[----:B------:R-:W-:-:S06]  /*19640*/  ULDC.64 UR4, c[0x0][0xa20] ;  /* 0x0002880000047ab9 */ /* 0x000fcc0000000a00 */
[----:B------:R-:W2:Y:S01]  /*19650*/  LDC.64 R2, c[0x0][0xa10] ;  /* 0x00028400ff027b82 */ /* 0x000ea20000000a00 */
[----:B------:R-:W-:Y:S02]  /*19660*/  IMAD.MOV.U32 R0, RZ, RZ, RZ ;  /* 0x000000ffff007224 */ /* 0x000fe400078e00ff */
[----:B0-----:R-:W-:-:S05]  /*19670*/  IMAD.WIDE R4, R19, 0x4, R4 ;  /* 0x0000000413047825 */ /* 0x001fca00078e0204 */
[----:B------:R-:W3:Y:S01]  /*19680*/  @P3 LDG.E R23, desc[UR38][R4.64] ;  /* 0x0000002604173981 */ /* 0x000ee2000c1e1900 */
[----:B--2---:R-:W-:-:S05]  /*19690*/  IMAD.WIDE R2, R19, 0x4, R2 ;  /* 0x0000000413027825 */ /* 0x004fca00078e0202 */
[----:B------:R0:W5:Y:S01]  /*196a0*/  @P1 LDG.E R0, desc[UR38][R2.64] ;  /* 0x0000002602001981 */ /* 0x000162000c1e1900 */
[----:B------:R-:W-:-:S04]  /*196b0*/  ISETP.NE.U32.AND P0, PT, RZ, UR4, PT ;  /* 0x00000004ff007c0c */ /* 0x000fc8000bf05070 */
[----:B------:R-:W-:Y:S01]  /*196c0*/  ISETP.NE.AND.EX P0, PT, RZ, UR5, PT, P0 ;  /* 0x00000005ff007c0c */ /* 0x000fe2000bf05300 */
[----:B---3-5:R-:W-:-:S12]  /*196d0*/  IMAD.IADD R23, R23, 0x1, R8 ;  /* 0x0000000117177824 */ /* 0x028fd800078e0208 */
[----:B0-----:R-:W-:Y:S05]  /*196e0*/  @!P0 BRA `(.L_x_11791) ;  /* 0x0000000000108947 */ /* 0x001fea0003800000 */
[----:B------:R-:W0:Y:S02]  /*196f0*/  LDC.64 R4, c[0x0][0xa20] ;  /* 0x00028800ff047b82 */ /* 0x000e240000000a00 */
[----:B0-----:R-:W-:-:S05]  /*19700*/  IMAD.WIDE R4, R19, 0x4, R4 ;  /* 0x0000000413047825 */ /* 0x001fca00078e0204 */
[----:B------:R0:W5:Y:S01]  /*19710*/  LDG.E R9, desc[UR38][R4.64] ;  /* 0x0000002604097981 */ /* 0x000162000c1e1900 */
[----:B------:R-:W-:Y:S05]  /*19720*/  BRA `(.L_x_11792) ;  /* 0x0000000000107947 */ /* 0x000fea0003800000 */
.L_x_11791:
[----:B------:R-:W-:Y:S05]  /*19730*/  @!P3 BRA `(.L_x_11792) ;  /* 0x00000000000cb947 */ /* 0x000fea0003800000 */
[----:B------:R-:W2:Y:S04]  /*19740*/  LDG.E R10, desc[UR38][R4.64] ;  /* 0x00000026040a7981 */ /* 0x000ea8000c1e1900 */
[----:B------:R-:W2:Y:S02]  /*19750*/  LDG.E R9, desc[UR38][R4.64+0x4] ;  /* 0x0000042604097981 */ /* 0x000ea4000c1e1900 */
[----:B--2---:R-:W-:-:S07]  /*19760*/  IMAD.IADD R9, R9, 0x1, -R10 ;  /* 0x0000000109097824 */ /* 0x004fce00078e0a0a */
.L_x_11792:
[----:B0-----:R-:W2:Y:S04]  /*19770*/  @P1 LDG.E R5, desc[UR38][R2.64] ;  /* 0x0000002602051981 */ /* 0x001ea8000c1e1900 */
[----:B------:R-:W2:Y:S01]  /*19780*/  @P1 LDG.E R4, desc[UR38][R2.64+0x4] ;  /* 0x0000042602041981 */ /* 0x000ea2000c1e1900 */
[----:B-----5:R-:W-:Y:S02]  /*19790*/  IMAD.IADD R10, R9, 0x1, -R8 ;  /* 0x00000001090a7824 */ /* 0x020fe400078e0a08 */
[----:B------:R-:W-:-:S05]  /*197a0*/  IMAD R14, R17, 0xc0, RZ ;  /* 0x000000c0110e7824 */ /* 0x000fca00078e02ff */
[----:B------:R-:W-:Y:S01]  /*197b0*/  IADD3 R11, -R7, 0xc0, R14 ;  /* 0x000000c0070b7810 */ /* 0x000fe20007ffe10e */
[----:B--2---:R-:W-:Y:S02]  /*197c0*/  @P1 IMAD.IADD R6, R4, 0x1, -R5 ;  /* 0x0000000104061824 */ /* 0x004fe400078e0a05 */
[----:B------:R-:W0:Y:S02]  /*197d0*/  LDC.64 R4, c[0x0][0x9e0] ;  /* 0x00027800ff047b82 */ /* 0x000e240000000a00 */
        /* <DEDUP_REMOVED lines=20> */
.L_x_11795:
[----:B------:R-:W-:-:S13]  /*19920*/  ISETP.NE.AND P0, PT, R5, 0x1, PT ;  /* 0x000000010500780c */ /* 0x000fda0003f05270 */
[----:B------:R-:W0:Y:S02]  /*19930*/  @P0 LDC.64 R8, c[0x0][0x9e8] ;  /* 0x00027a00ff080b82 */ /* 0x000e240000000a00 */
[----:B0-----:R-:W-:-:S05]  /*19940*/  @P0 IMAD.HI.U32 R8, R4, R8, RZ ;  /* 0x0000000804080227 */ /* 0x001fca00078e00ff */
[----:B------:R-:W-:-:S07]  /*19950*/  @P0 SHF.R.U32.HI R4, RZ, R9, R8 ;  /* 0x00000009ff040219 */ /* 0x000fce0000011608 */
.L_x_11796:
[----:B------:R-:W-:Y:S05]  /*19960*/  BSYNC B0 ;  /* 0x0000000000007941 */ /* 0x000fea0003800000 */
.L_x_11794:
[----:B------:R-:W-:-:S05]  /*19970*/  IMAD R4, R4, R5, R5 ;  /* 0x0000000504047224 */ /* 0x000fca00078e0205 */
[----:B------:R-:W-:-:S07]  /*19980*/  VIMNMX R11, R11, R4, PT ;  /* 0x000000040b0b7248 */ /* 0x000fce0003fe0100 */
.L_x_11793:
        /* <DEDUP_REMOVED lines=15> */
.L_x_11799:
[----:B------:R-:W-:-:S13]  /*19a80*/  ISETP.NE.AND P0, PT, R5, 0x1, PT ;  /* 0x000000010500780c */ /* 0x000fda0003f05270 */
[----:B------:R-:W0:Y:S02]  /*19a90*/  @P0 LDC.64 R8, c[0x0][0x9e8] ;  /* 0x00027a00ff080b82 */ /* 0x000e240000000a00 */
[----:B0-----:R-:W-:-:S04]  /*19aa0*/  @P0 IMAD.HI.U32 R12, R4, R8, RZ ;  /* 0x00000008040c0227 */ /* 0x001fc800078e00ff */
[----:B------:R-:W-:Y:S01]  /*19ab0*/  IMAD.MOV.U32 R8, RZ, RZ, R4 ;  /* 0x000000ffff087224 */ /* 0x000fe200078e0004 */
[----:B------:R-:W-:-:S07]  /*19ac0*/  @P0 SHF.R.U32.HI R8, RZ, R9, R12 ;  /* 0x00000009ff080219 */ /* 0x000fce000001160c */
.L_x_11800:
[----:B------:R-:W-:Y:S05]  /*19ad0*/  BSYNC B0 ;  /* 0x0000000000007941 */ /* 0x000fea0003800000 */
.L_x_11798:
[----:B------:R-:W-:-:S05]  /*19ae0*/  IMAD R8, R8, R5, RZ ;  /* 0x0000000508087224 */ /* 0x000fca00078e02ff */
[----:B------:R-:W-:-:S07]  /*19af0*/  VIMNMX R7, R7, R8, !PT ;  /* 0x0000000807077248 */ /* 0x000fce0007fe0100 */
.L_x_11797:
[----:B------:R-:W-:Y:S01]  /*19b00*/  IADD3 R11, R11, 0x7f, RZ ;  /* 0x0000007f0b0b7810 */ /* 0x000fe20007ffe0ff */
[----:B------:R-:W-:Y:S01]  /*19b10*/  BSSY B0, `(.L_x_11801) ;  /* 0x00000b1000007945 */ /* 0x000fe20003800000 */
[----:B------:R-:W-:Y:S02]  /*19b20*/  SHF.R.S32.HI R12, RZ, 0x1f, R7 ;  /* 0x0000001fff0c7819 */ /* 0x000fe40000011407 */
[----:B------:R-:W-:Y:S02]  /*19b30*/  SHF.R.S32.HI R8, RZ, 0x1f, R11 ;  /* 0x0000001fff087819 */ /* 0x000fe4000001140b */
[----:B------:R-:W-:Y:S02]  /*19b40*/  LEA.HI R12, R12, R7, RZ, 0x7 ;  /* 0x000000070c0c7211 */ /* 0x000fe400078f38ff */
[----:B------:R-:W-:Y:S02]  /*19b50*/  LEA.HI R8, R8, R11, RZ, 0x7 ;  /* 0x0000000b08087211 */ /* 0x000fe400078f38ff */
[----:B------:R-:W-:-:S02]  /*19b60*/  SHF.R.S32.HI R12, RZ, 0x7, R12 ;  /* 0x00000007ff0c7819 */ /* 0x000fc4000001140c */
[----:B------:R-:W-:Y:S02]  /*19b70*/  SHF.R.S32.HI R8, RZ, 0x7, R8 ;  /* 0x00000007ff087819 */ /* 0x000fe40000011408 */
[----:B------:R-:W-:Y:S02]  /*19b80*/  VIMNMX R5, RZ, R12, !PT ;  /* 0x0000000cff057248 */ /* 0x000fe40007fe0100 */
[----:B------:R-:W-:Y:S02]  /*19b90*/  VIMNMX R7, R3, R8, PT ;  /* 0x0000000803077248 */ /* 0x000fe40003fe0100 */
[----:B------:R-:W-:Y:S01]  /*19ba0*/  PLOP3.LUT P2, PT, PT, PT, PT, 0x80, 0x0 ;  /* 0x000000000000781c */ /* 0x000fe20003f4f070 */
[--C-:B------:R-:W-:Y:S02]  /*19bb0*/  IMAD R5, R5, 0x80, -R10.reuse ;  /* 0x0000008005057824 */ /* 0x100fe400078e0a0a */
[----:B------:R-:W-:-:S03]  /*19bc0*/  IMAD R7, R7, 0x80, -R10 ;  /* 0x0000008007077824 */ /* 0x000fc600078e0a0a */
[----:B------:R-:W-:Y:S02]  /*19bd0*/  VIMNMX R5, RZ, R5, !PT ;  /* 0x00000005ff057248 */ /* 0x000fe40007fe0100 */
[----:B------:R-:W-:-:S04]  /*19be0*/  VIMNMX R6, R7, R6, PT ;  /* 0x0000000607067248 */ /* 0x000fc80003fe0100 */
[----:B------:R-:W-:-:S13]  /*19bf0*/  ISETP.GT.AND P0, PT, R6, R5, PT ;  /* 0x000000050600720c */ /* 0x000fda0003f04270 */
[----:B------:R-:W-:Y:S01]  /*19c00*/  @P0 VIADD R7, R6, 0x7f ;  /* 0x0000007f06070836 */ /* 0x000fe20000000000 */
[----:B------:R-:W-:-:S04]  /*19c10*/  SHF.R.U32.HI R6, RZ, 0x7, R5 ;  /* 0x00000007ff067819 */ /* 0x000fc80000011605 */
        /* <DEDUP_REMOVED lines=8> */
[----:B------:R-:W-:Y:S02]  /*19ca0*/  SEL R10, R19, RZ, !P1 ;  /* 0x000000ff130a7207 */ /* 0x000fe40004800000 */
[----:B0-----:R-:W-:-:S13]  /*19cb0*/  ISETP.NE.AND P0, PT, R5, 0x1, PT ;  /* 0x000000010500780c */ /* 0x001fda0003f05270 */
[----:B------:R-:W0:Y:S08]  /*19cc0*/  @P0 LDC R5, c[0x0][0x42c] ;  /* 0x00010b00ff050b82 */ /* 0x000e300000000800 */
[----:B------:R-:W2:Y:S01]  /*19cd0*/  @P0 LDC R9, c[0x0][0x430] ;  /* 0x00010c00ff090b82 */ /* 0x000ea20000000800 */
[----:B0-----:R-:W-:-:S04]  /*19ce0*/  @P0 IMAD.HI.U32 R8, R18, R5, RZ ;  /* 0x0000000512080227 */ /* 0x001fc800078e00ff */
[----:B------:R-:W-:Y:S01]  /*19cf0*/  IMAD.MOV.U32 R5, RZ, RZ, R18 ;  /* 0x000000ffff057224 */ /* 0x000fe200078e0012 */
[----:B--2---:R-:W-:Y:S01]  /*19d00*/  @P0 SHF.R.U32.HI R5, RZ, R9, R8 ;  /* 0x00000009ff050219 */ /* 0x004fe20000011608 */
[----:B------:R-:W-:Y:S06]  /*19d10*/  BRA.DIV UR4, `(.L_x_11803) ;  /* 0x0000004e04707947 */ /* 0x000fec000b800000 */
.L_x_11959:
[----:B------:R-:W-:-:S03]  /*19d20*/  UMOV UR4, 0xffffffff ;  /* 0xffffffff00047882 */ /* 0x000fc60000000000 */
[----:B------:R-:W-:Y:S05]  /*19d30*/  BRA.DIV UR4, `(.L_x_11804) ;  /* 0x0000004e04987947 */ /* 0x000fea000b800000 */
[----:B------:R-:W-:-:S13]  /*19d40*/  ELECT P6, URZ, PT ;  /* 0x00000000003f782f */ /* 0x000fda00038c0000 */
.L_x_11962:
        /* <DEDUP_REMOVED lines=12> */
.L_x_11963:
[----:B------:R-:W-:Y:S05]  /*19e10*/  BSYNC B1 ;  /* 0x0000000000017941 */ /* 0x000fea0003800000 */
.L_x_11805:
[----:B------:R-:W-:Y:S04]  /*19e20*/  BSSY B1, `(.L_x_11807) ;  /* 0x0000037000017945 */ /* 0x000fe80003800000 */
[----:B------:R-:W-:Y:S05]  /*19e30*/  @!P6 BRA `(.L_x_11808) ;  /* 0x0000000000d4e947 */ /* 0x000fea0003800000 */
[----:B0-----:R-:W-:Y:S01]  /*19e40*/  IMAD R9, R25, 0x8, R8 ;  /* 0x0000000819097824 */ /* 0x001fe200078e0208 */
[----:B------:R-:W-:-:S04]  /*19e50*/  SHF.L.U32 R12, R26, 0x1f, RZ ;  /* 0x0000001f1a0c7819 */ /* 0x000fc800000006ff */
[----:B------:R-:W0:Y:S02]  /*19e60*/  SYNCS.PHASECHK.TRANS64.TRYWAIT P0, [R9+URZ+0x168a0], R12 ;  /* 0x0168a00c090075a7 */ /* 0x000e24000800017f */
[----:B0-----:R-:W-:Y:S05]  /*19e70*/  @!P0 BRA `(.L_x_11809) ;  /* 0x0000004c007c8947 */ /* 0x001fea0003800000 */
.L_x_11964:
[----:B------:R-:W2:Y:S02]  /*19e80*/  S2R R11, SR_TID.X ;  /* 0x00000000000b7919 */ /* 0x000ea40000002100 */
[----:B--2---:R-:W-:-:S04]  /*19e90*/  LOP3.LUT R11, R11, 0x7f, RZ, 0xc0, !PT ;  /* 0x0000007f0b0b7812 */ /* 0x004fc800078ec0ff */
[----:B------:R-:W-:-:S13]  /*19ea0*/  ISETP.NE.AND P1, PT, R11, RZ, PT ;  /* 0x000000ff0b00720c */ /* 0x000fda0003f25270 */
[----:B------:R-:W-:Y:S05]  /*19eb0*/  @P1 BRA `(.L_x_11810) ;  /* 0x0000000000141947 */ /* 0x000fea0003800000 */
[----:B------:R-:W-:Y:S01]  /*19ec0*/  ISETP.NE.AND P0, PT, R28, RZ, PT ;  /* 0x000000ff1c00720c */ /* 0x000fe20003f05270 */
[----:B------:R-:W-:-:S04]  /*19ed0*/  IMAD.MOV.U32 R14, RZ, RZ, 0x4000 ;  /* 0x00004000ff0e7424 */ /* 0x000fc800078e00ff */
[----:B------:R2:W-:Y:S08]  /*19ee0*/  SYNCS.ARRIVE.TRANS64 RZ, [R9+URZ+0x16890], R14 ;  /* 0x0168900e09ff79a7 */ /* 0x0005f0000800003f */
[----:B------:R-:W-:Y:S05]  /*19ef0*/  @!P0 BRA `(.L_x_11810) ;  /* 0x0000000000048947 */ /* 0x000fea0003800000 */
[----:B------:R-:W-:Y:S01]  /*19f00*/  BPT.TRAP 0x1 ;  /* 0x000000040000795c */ /* 0x000fe20000300000 */
.L_x_11810:
[----:B------:R-:W-:Y:S01]  /*19f10*/  IMAD R11, R25, 0x4000, R8 ;  /* 0x00004000190b7824 */ /* 0x000fe200078e0208 */
[----:B------:R-:W-:Y:S01]  /*19f20*/  R2UR UR9, R9 ;  /* 0x00000000090972ca */ /* 0x000fe200000e0000 */
[----:B------:R-:W-:Y:S01]  /*19f30*/  UIADD3 UR4, UP0, UR40, 0x570, URZ ;  /* 0x0000057028047890 */ /* 0x000fe2000ff1e03f */
[----:B------:R-:W-:Y:S01]  /*19f40*/  R2UR UR12, R5 ;  /* 0x00000000050c72ca */ /* 0x000fe200000e0000 */
[----:B------:R-:W-:Y:S01]  /*19f50*/  UMOV UR6, 0x0 ;  /* 0x0000000000067882 */ /* 0x000fe20000000000 */
[----:B------:R-:W-:Y:S01]  /*19f60*/  R2UR UR8, R11 ;  /* 0x000000000b0872ca */ /* 0x000fe200000e0000 */
[----:B------:R-:W-:Y:S01]  /*19f70*/  IMAD R11, R7, 0x80, R0 ;  /* 0x00000080070b7824 */ /* 0x000fe200078e0200 */
[----:B------:R-:W-:Y:S01]  /*19f80*/  R2UR UR13, R10 ;  /* 0x000000000a0d72ca */ /* 0x000fe200000e0000 */
[----:B------:R-:W-:Y:S02]  /*19f90*/  UIADD3.X UR5, URZ, UR41, URZ, UP0, !UPT ;  /* 0x000000293f057290 */ /* 0x000fe400087fe43f */
[----:B------:R-:W-:Y:S01]  /*19fa0*/  VIADD R11, R11, 0xffffff80 ;  /* 0xffffff800b0b7836 */ /* 0x000fe20000000000 */
[----:B------:R-:W-:Y:S01]  /*19fb0*/  UMOV UR7, 0x12f00000 ;  /* 0x12f0000000077882 */ /* 0x000fe20000000000 */
[----:B------:R-:W-:-:S02]  /*19fc0*/  UMOV UR10, URZ ;  /* 0x0000003f000a7c82 */ /* 0x000fc40008000000 */
[----:B------:R-:W-:Y:S01]  /*19fd0*/  UIADD3 UR9, UR9, 0x16890, URZ ;  /* 0x0001689009097890 */ /* 0x000fe2000fffe03f */
[----:B------:R-:W-:-:S03]  /*19fe0*/  R2UR UR11, R11 ;  /* 0x000000000b0b72ca */ /* 0x000fc600000e0000 */
[----:B------:R-:W-:-:S10]  /*19ff0*/  UIADD3 UR8, UR8, 0xe400, URZ ;  /* 0x0000e40008087890 */ /* 0x000fd4000fffe03f */
[----:B------:R3:W-:Y:S01]  /*1a000*/  UTMALDG.4D [UR8], [UR4], desc[UR6] ;  /* 0x00000608040075b4 */ /* 0x0007e20008019000 */
[----:B------:R-:W4:Y:S02]  /*1a010*/  SYNCS.PHASECHK.TRANS64.TRYWAIT P0, [R9+URZ+0x168c0], R12 ;  /* 0x0168c00c090075a7 */ /* 0x000f24000800017f */
[----:B---34-:R-:W-:Y:S05]  /*1a020*/  @!P0 BRA `(.L_x_11811) ;  /* 0x0000004c00248947 */ /* 0x018fea0003800000 */
.L_x_11965:
[----:B------:R-:W-:Y:S01]  /*1a030*/  IMAD.SHL.U32 R13, R25, 0x2000, RZ ;  /* 0x00002000190d7824 */ /* 0x000fe200078e00ff */
[----:B------:R-:W-:Y:S06]  /*1a040*/  @P1 BRA `(.L_x_11812) ;  /* 0x0000000000141947 */ /* 0x000fec0003800000 */
[----:B------:R-:W-:Y:S01]  /*1a050*/  ISETP.NE.AND P0, PT, R28, RZ, PT ;  /* 0x000000ff1c00720c */ /* 0x000fe20003f05270 */
[----:B0--3--:R-:W-:-:S04]  /*1a060*/  IMAD.MOV.U32 R12, RZ, RZ, 0x4000 ;  /* 0x00004000ff0c7424 */ /* 0x009fc800078e00ff */
[----:B------:R4:W-:Y:S08]  /*1a070*/  SYNCS.ARRIVE.TRANS64 RZ, [R9+URZ+0x168b0], R12 ;  /* 0x0168b00c09ff79a7 */ /* 0x0009f0000800003f */
[----:B------:R-:W-:Y:S05]  /*1a080*/  @!P0 BRA `(.L_x_11812) ;  /* 0x0000000000048947 */ /* 0x000fea0003800000 */
[----:B------:R-:W-:Y:S01]  /*1a090*/  BPT.TRAP 0x1 ;  /* 0x000000040000795c */ /* 0x000fe20000300000 */
.L_x_11812:
        /* <DEDUP_REMOVED lines=11> */
[----:B------:R-:W-:-:S04]  /*1a150*/  UIADD3 UR9, UR9, 0x168b0, URZ ;  /* 0x000168b009097890 */ /* 0x000fc8000fffe03f */
[----:B------:R-:W-:-:S09]  /*1a160*/  UIADD3 UR8, UR8, 0x400, URZ ;  /* 0x0000040008087890 */ /* 0x000fd2000fffe03f */
[----:B------:R0:W-:Y:S02]  /*1a170*/  UTMALDG.4D [UR8], [UR4], desc[UR6] ;  /* 0x00000608040075b4 */ /* 0x0001e40008019000 */
[----:B0-----:R-:W-:Y:S01]  /*1a180*/  NOP ;  /* 0x0000000000007918 */ /* 0x001fe20000000000 */
.L_x_11808:
[----:B------:R-:W-:Y:S05]  /*1a190*/  BSYNC B1 ;  /* 0x0000000000017941 */ /* 0x000fea0003800000 */
.L_x_11807:
[----:B------:R-:W-:Y:S01]  /*1a1a0*/  VIADD R25, R25, 0x1 ;  /* 0x0000000119197836 */ /* 0x000fe20000000000 */
[----:B------:R-:W-:Y:S02]  /*1a1b0*/  IADD3 R7, R7, -0x2, RZ ;  /* 0xfffffffe07077810 */ /* 0x000fe40007ffe0ff */
[----:B------:R-:W-:Y:S02]  /*1a1c0*/  PLOP3.LUT P2, PT, PT, PT, PT, 0x8, 0x0 ;  /* 0x000000000000781c */ /* 0x000fe40003f4e170 */
[----:B------:R-:W-:-:S04]  /*1a1d0*/  ISETP.NE.AND P0, PT, R25, 0x2, PT ;  /* 0x000000021900780c */ /* 0x000fc80003f05270 */
[----:B------:R-:W-:Y:S02]  /*1a1e0*/  SEL R25, R25, RZ, P0 ;  /* 0x000000ff19197207 */ /* 0x000fe40000000000 */
[----:B0-234-:R-:W-:Y:S02]  /*1a1f0*/  SEL R9, RZ, 0x1, P0 ;  /* 0x00000001ff097807 */ /* 0x01dfe40000000000 */
[----:B------:R-:W-:Y:S02]  /*1a200*/  ISETP.GE.AND P0, PT, R7, R6, PT ;  /* 0x000000060700720c */ /* 0x000fe40003f06270 */
[----:B------:R-:W-:-:S11]  /*1a210*/  LOP3.LUT R26, R26, R9, RZ, 0x3c, !PT ;  /* 0x000000091a1a7212 */ /* 0x000fd600078e3cff */
[----:B------:R-:W-:Y:S05]  /*1a220*/  @!P0 BRA `(.L_x_11802) ;  /* 0x0000000000fc8947 */ /* 0x000fea0003800000 */
.L_x_11819:
[----:B------:R-:W-:Y:S05]  /*1a230*/  YIELD ;  /* 0x0000000000007946 */ /* 0x000fea0003800000 */
[----:B------:R-:W-:Y:S04]  /*1a240*/  BSSY B1, `(.L_x_11813) ;  /* 0x0000034000017945 */ /* 0x000fe80003800000 */
[----:B------:R-:W-:Y:S05]  /*1a250*/  @!P6 BRA `(.L_x_11814) ;  /* 0x0000000000c8e947 */ /* 0x000fea0003800000 */
[----:B------:R-:W-:Y:S01]  /*1a260*/  IMAD R12, R25, 0x8, R8 ;  /* 0x00000008190c7824 */ /* 0x000fe200078e0208 */
[----:B------:R-:W-:-:S04]  /*1a270*/  SHF.L.U32 R9, R26, 0x1f, RZ ;  /* 0x0000001f1a097819 */ /* 0x000fc800000006ff */
[----:B------:R-:W0:Y:S02]  /*1a280*/  SYNCS.PHASECHK.TRANS64.TRYWAIT P0, [R12+URZ+0x168a0], R9 ;  /* 0x0168a0090c0075a7 */ /* 0x000e24000800017f */
[----:B0-----:R-:W-:Y:S05]  /*1a290*/  @!P0 BRA `(.L_x_11815) ;  /* 0x00000048009c8947 */ /* 0x001fea0003800000 */
.L_x_11966:
        /* <DEDUP_REMOVED lines=9> */
.L_x_11816:
[----:B--2---:R-:W-:Y:S01]  /*1a330*/  IMAD R11, R25, 0x4000, R8 ;  /* 0x00004000190b7824 */ /* 0x004fe200078e0208 */
        /* <DEDUP_REMOVED lines=16> */
.L_x_11967:
[----:B------:R-:W-:Y:S05]  /*1a440*/  @P0 BRA `(.L_x_11818) ;  /* 0x0000000000140947 */ /* 0x000fea0003800000 */
[----:B------:R-:W-:Y:S01]  /*1a450*/  ISETP.NE.AND P1, PT, R28, RZ, PT ;  /* 0x000000ff1c00720c */ /* 0x000fe20003f25270 */
[----:B0-2---:R-:W-:-:S04]  /*1a460*/  IMAD.MOV.U32 R9, RZ, RZ, 0x4000 ;  /* 0x00004000ff097424 */ /* 0x005fc800078e00ff */
[----:B------:R3:W-:Y:S08]  /*1a470*/  SYNCS.ARRIVE.TRANS64 RZ, [R12+URZ+0x168b0], R9 ;  /* 0x0168b0090cff79a7 */ /* 0x0007f0000800003f */
[----:B------:R-:W-:Y:S05]  /*1a480*/  @!P1 BRA `(.L_x_11818) ;  /* 0x0000000000049947 */ /* 0x000fea0003800000 */
[----:B------:R-:W-:Y:S01]  /*1a490*/  BPT.TRAP 0x1 ;  /* 0x000000040000795c */ /* 0x000fe20000300000 */
.L_x_11818:
        /* <DEDUP_REMOVED lines=14> */
.L_x_11814:
[----:B------:R-:W-:Y:S05]  /*1a580*/  BSYNC B1 ;  /* 0x0000000000017941 */ /* 0x000fea0003800000 */
.L_x_11813:
[----:B------:R-:W-:-:S05]  /*1a590*/  VIADD R25, R25, 0x1 ;  /* 0x0000000119197836 */ /* 0x000fca0000000000 */
[----:B------:R-:W-:-:S04]  /*1a5a0*/  ISETP.NE.AND P0, PT, R25, 0x2, PT ;  /* 0x000000021900780c */ /* 0x000fc80003f05270 */
[----:B0-23--:R-:W-:Y:S02]  /*1a5b0*/  SEL R9, RZ, 0x1, P0 ;  /* 0x00000001ff097807 */ /* 0x00dfe40000000000 */
[----:B------:R-:W-:Y:S02]  /*1a5c0*/  SEL R25, R25, RZ, P0 ;  /* 0x000000ff19197207 */ /* 0x000fe40000000000 */
[C---:B------:R-:W-:Y:S02]  /*1a5d0*/  ISETP.GT.AND P0, PT, R7.reuse, R6, PT ;  /* 0x000000060700720c */ /* 0x040fe40003f04270 */
[----:B------:R-:W-:Y:S01]  /*1a5e0*/  LOP3.LUT R26, R26, R9, RZ, 0x3c, !PT ;  /* 0x000000091a1a7212 */ /* 0x000fe200078e3cff */
[----:B------:R-:W-:-:S04]  /*1a5f0*/  VIADD R9, R7, 0xffffffff ;  /* 0xffffffff07097836 */ /* 0x000fc80000000000 */
[----:B------:R-:W-:-:S06]  /*1a600*/  IMAD.MOV.U32 R7, RZ, RZ, R9 ;  /* 0x000000ffff077224 */ /* 0x000fcc00078e0009 */
[----:B------:R-:W-:Y:S05]  /*1a610*/  @P0 BRA `(.L_x_11819) ;  /* 0xfffffffc00040947 */ /* 0x000fea000383ffff */
.L_x_11802:
[----:B------:R-:W-:Y:S05]  /*1a620*/  BSYNC B0 ;  /* 0x0000000000007941 */ /* 0x000fea0003800000 */
.L_x_11801:
        /* <DEDUP_REMOVED lines=17> */
.L_x_11822:
[----:B------:R-:W-:-:S13]  /*1a740*/  ISETP.NE.AND P1, PT, R7, 0x1, PT ;  /* 0x000000010700780c */ /* 0x000fda0003f25270 */
[----:B------:R-:W0:Y:S02]  /*1a750*/  @P1 LDC.64 R8, c[0x0][0x9e8] ;  /* 0x00027a00ff081b82 */ /* 0x000e240000000a00 */
[----:B0-----:R-:W-:-:S05]  /*1a760*/  @P1 IMAD.HI.U32 R8, R0, R8, RZ ;  /* 0x0000000800081227 */ /* 0x001fca00078e00ff */
[----:B------:R-:W-:-:S07]  /*1a770*/  @P1 SHF.R.U32.HI R0, RZ, R9, R8 ;  /* 0x00000009ff001219 */ /* 0x000fce0000011608 */
.L_x_11823:
[----:B------:R-:W-:Y:S05]  /*1a780*/  BSYNC B0 ;  /* 0x0000000000007941 */ /* 0x000fea0003800000 */
.L_x_11821:
[----:B------:R-:W-:-:S05]  /*1a790*/  IMAD R5, R0, R7, R7 ;  /* 0x0000000700057224 */ /* 0x000fca00078e0207 */
[----:B------:R-:W-:-:S07]  /*1a7a0*/  VIMNMX R6, R6, R5, PT ;  /* 0x0000000506067248 */ /* 0x000fce0003fe0100 */
.L_x_11820:
[----:B------:R-:W-:Y:S01]  /*1a7b0*/  VIADD R6, R6, 0x7f ;  /* 0x0000007f06067836 */ /* 0x000fe20000000000 */
[----:B------:R-:W-:-:S04]  /*1a7c0*/  ULDC UR4, c[0x0][0x9dc] ;  /* 0x0002770000047ab9 */ /* 0x000fc80000000800 */
[----:B------:R-:W-:-:S04]  /*1a7d0*/  SHF.R.S32.HI R5, RZ, 0x1f, R6 ;  /* 0x0000001fff057819 */ /* 0x000fc80000011406 */
[----:B------:R-:W-:-:S04]  /*1a7e0*/  LEA.HI R5, R5, R6, RZ, 0x7 ;  /* 0x0000000605057211 */ /* 0x000fc800078f38ff */
[----:B------:R-:W-:-:S04]  /*1a7f0*/  SHF.R.S32.HI R0, RZ, 0x7, R5 ;  /* 0x00000007ff007819 */ /* 0x000fc80000011405 */
[----:B------:R-:W-:Y:S01]  /*1a800*/  VIMNMX R8, R3, R0, PT ;  /* 0x0000000003087248 */ /* 0x000fe20003fe0100 */
[----:B------:R-:W-:-:S04]  /*1a810*/  VIADD R0, R4, -UR4 ;  /* 0x8000000404007c36 */ /* 0x000fc80008000000 */
[----:B------:R0:W-:Y:S01]  /*1a820*/  STL [R1], R8 ;  /* 0x0000000801007387 */ /* 0x0001e20000100800 */
        /* <DEDUP_REMOVED lines=11> */
.L_x_11826:
[----:B------:R-:W-:-:S13]  /*1a8e0*/  ISETP.NE.AND P0, PT, R7, 0x1, PT ;  /* 0x000000010700780c */ /* 0x000fda0003f05270 */
[----:B------:R-:W2:Y:S02]  /*1a8f0*/  @P0 LDC.64 R2, c[0x0][0x9e8] ;  /* 0x00027a00ff020b82 */ /* 0x000ea40000000a00 */
[----:B--2---:R-:W-:-:S05]  /*1a900*/  @P0 IMAD.HI.U32 R2, R4, R2, RZ ;  /* 0x0000000204020227 */ /* 0x004fca00078e00ff */
[----:B------:R-:W-:-:S07]  /*1a910*/  @P0 SHF.R.U32.HI R4, RZ, R3, R2 ;  /* 0x00000003ff040219 */ /* 0x000fce0000011602 */
.L_x_11827:
[----:B------:R-:W-:Y:S05]  /*1a920*/  BSYNC B0 ;  /* 0x0000000000007941 */ /* 0x000fea0003800000 */
.L_x_11825:
[----:B------:R-:W-:-:S05]  /*1a930*/  IMAD R7, R4, R7, RZ ;  /* 0x0000000704077224 */ /* 0x000fca00078e02ff */
[----:B------:R-:W-:-:S07]  /*1a940*/  VIMNMX R0, R0, R7, !PT ;  /* 0x0000000700007248 */ /* 0x000fce0007fe0100 */
.L_x_11824:
        /* <DEDUP_REMOVED lines=22> */
.L_x_11829:
[----:B------:R-:W2:Y:S01]  /*1aab0*/  S2R R0, SR_CgaCtaId ;  /* 0x0000000000007919 */ /* 0x000ea20000008800 */
[----:B------:R-:W-:-:S04]  /*1aac0*/  MOV R27, 0x400 ;  /* 0x00000400001b7802 */ /* 0x000fc80000000f00 */
[----:B--2---:R-:W-:-:S05]  /*1aad0*/  LEA R27, R0, R27, 0x18 ;  /* 0x0000001b001b7211 */ /* 0x004fca00078ec0ff */
        /* <DEDUP_REMOVED lines=11> */
[----:B------:R-:W-:Y:S02]  /*1ab90*/  IMAD.U32 R7, RZ, RZ, UR9 ;  /* 0x00000009ff077e24 */ /* 0x000fe4000f8e00ff */
[----:B------:R-:W-:-:S02]  /*1aba0*/  IMAD.U32 R10, RZ, RZ, UR4 ;  /* 0x00000004ff0a7e24 */ /* 0x000fc4000f8e00ff */
[----:B------:R-:W-:Y:S02]  /*1abb0*/  IMAD.U32 R11, RZ, RZ, UR5 ;  /* 0x00000005ff0b7e24 */ /* 0x000fe4000f8e00ff */
[----:B0-----:R-:W-:Y:S02]  /*1abc0*/  IMAD.MOV.U32 R8, RZ, RZ, 0x70 ;  /* 0x00000070ff087424 */ /* 0x001fe400078e00ff */
[----:B------:R-:W-:Y:S02]  /*1abd0*/  IMAD.MOV.U32 R12, RZ, RZ, 0x1 ;  /* 0x00000001ff0c7424 */ /* 0x000fe400078e00ff */
[----:B------:R-:W-:-:S07]  /*1abe0*/  IMAD.MOV.U32 R13, RZ, RZ, RZ ;  /* 0x000000ffff0d7224 */ /* 0x000fce00078e00ff */
[----:B------:R-:W-:-:S07]  /*1abf0*/  LEPC R20, `(.L_x_11831) ;  /* 0x000000001014794e */ /* 0x000fce0000000000 */
[----:B-12---:R-:W-:Y:S05]  /*1ac00*/  CALL.ABS.NOINC R2 ;  /* 0x0000000002007343 */ /* 0x006fea0003c00000 */
.L_x_11831:
[----:B------:R-:W-:-:S05]  /*1ac10*/  VIADD R0, R27, 0x400 ;  /* 0x000004001b007836 */ /* 0x000fca0000000000 */
        /* <DEDUP_REMOVED lines=9> */
[----:B------:R-:W-:Y:S02]  /*1acb0*/  IMAD.U32 R6, RZ, RZ, UR8 ;  /* 0x00000008ff067e24 */ /* 0x000fe4000f8e00ff */
[----:B------:R-:W-:-:S02]  /*1acc0*/  IMAD.U32 R7, RZ, RZ, UR9 ;  /* 0x00000009ff077e24 */ /* 0x000fc4000f8e00ff */
[----:B------:R-:W-:Y:S02]  /*1acd0*/  IMAD.U32 R10, RZ, RZ, UR4 ;  /* 0x00000004ff0a7e24 */ /* 0x000fe4000f8e00ff */
[----:B------:R-:W-:Y:S02]  /*1ace0*/  IMAD.U32 R11, RZ, RZ, UR5 ;  /* 0x00000005ff0b7e24 */ /* 0x000fe4000f8e00ff */
[----:B0-----:R-:W-:Y:S02]  /*1acf0*/  IMAD.MOV.U32 R8, RZ, RZ, 0x70 ;  /* 0x00000070ff087424 */ /* 0x001fe400078e00ff */
[----:B------:R-:W-:Y:S02]  /*1ad00*/  IMAD.MOV.U32 R12, RZ, RZ, 0x1 ;  /* 0x00000001ff0c7424 */ /* 0x000fe400078e00ff */
[----:B--2---:R-:W-:-:S07]  /*1ad10*/  IMAD.MOV.U32 R13, RZ, RZ, RZ ;  /* 0x000000ffff0d7224 */ /* 0x004fce00078e00ff */
[----:B------:R-:W-:-:S07]  /*1ad20*/  LEPC R20, `(.L_x_11833) ;  /* 0x000000001014794e */ /* 0x000fce0000000000 */
[----:B-1-3--:R-:W-:Y:S05]  /*1ad30*/  CALL.ABS.NOINC R2 ;  /* 0x0000000002007343 */ /* 0x00afea0003c00000 */
.L_x_11833:
        /* <DEDUP_REMOVED lines=16> */
.L_x_11832:
[----:B------:R-:W2:Y:S01]  /*1ae40*/  LDL.LU R20, [R1+0x8] ;  /* 0x0000080001147983 */ /* 0x000ea20000300800 */
[----:B------:R-:W-:Y:S01]  /*1ae50*/  ULDC.64 UR4, c[0x0][0x9f8] ;  /* 0x00027e0000047ab9 */ /* 0x000fe20000000a00 */
[----:B------:R-:W3:Y:S01]  /*1ae60*/  LDC R0, c[0x0][0x428] ;  /* 0x00010a00ff007b82 */ /* 0x000ee20000000800 */
[----:B------:R-:W-:Y:S01]  /*1ae70*/  ISETP.NE.U32.AND P0, PT, RZ, UR4, PT ;  /* 0x00000004ff007c0c */ /* 0x000fe2000bf05070 */
[----:B------:R-:W-:-:S03]  /*1ae80*/  IMAD.MOV.U32 R6, RZ, RZ, R19 ;  /* 0x000000ffff067224 */ /* 0x000fc600078e0013 */
[----:B------:R-:W-:Y:S01]  /*1ae90*/  ISETP.NE.AND.EX P0, PT, RZ, UR5, PT, P0 ;  /* 0x00000005ff007c0c */ /* 0x000fe2000bf05300 */
[----:B------:R-:W-:-:S12]  /*1aea0*/  ULDC.64 UR4, c[0x0][0xa00] ;  /* 0x0002800000047ab9 */ /* 0x000fd80000000a00 */
[----:B------:R-:W4:Y:S02]  /*1aeb0*/  @P0 LDC.64 R2, c[0x0][0x9f8] ;  /* 0x00027e00ff020b82 */ /* 0x000f240000000a00 */
[----:B----4-:R-:W-:-:S05]  /*1aec0*/  @P0 IMAD.WIDE R2, R19, 0x4, R2 ;  /* 0x0000000413020825 */ /* 0x010fca00078e0202 */
[----:B------:R4:W5:Y:S01]  /*1aed0*/  @P0 LDG.E R6, desc[UR38][R2.64] ;  /* 0x0000002602060981 */ /* 0x000962000c1e1900 */
[----:B---3--:R-:W-:Y:S01]  /*1aee0*/  ISETP.NE.AND P0, PT, R0, 0x1, PT ;  /* 0x000000010000780c */ /* 0x008fe20003f05270 */
[----:B------:R-:W-:Y:S01]  /*1aef0*/  IMAD.MOV.U32 R0, RZ, RZ, R18 ;  /* 0x000000ffff007224 */ /* 0x000fe200078e0012 */
[----:B------:R-:W-:-:S04]  /*1af00*/  ISETP.NE.AND P6, PT, R28, RZ, PT ;  /* 0x000000ff1c00720c */ /* 0x000fc80003fc5270 */
[----:B------:R-:W-:-:S07]  /*1af10*/  PLOP3.LUT P1, PT, P6, PT, PT, 0x8, 0x0 ;  /* 0x000000000000781c */ /* 0x000fce000372e170 */
[----:B------:R-:W3:Y:S02]  /*1af20*/  @P0 LDC R5, c[0x0][0x42c] ;  /* 0x00010b00ff050b82 */ /* 0x000ee40000000800 */
[----:B------:R-:W-:-:S05]  /*1af30*/  VOTEU.ALL UP1, P6 ;  /* 0x00000000003f7886 */ /* 0x000fca0003020000 */
[----:B------:R-:W-:Y:S01]  /*1af40*/  @!UP1 UIADD3 UR8, UP0, UR40, 0x270, URZ ;  /* 0x0000027028089890 */ /* 0x000fe2000ff1e03f */
[----:B------:R-:W0:Y:S03]  /*1af50*/  @P0 LDC R4, c[0x0][0x430] ;  /* 0x00010c00ff040b82 */ /* 0x000e260000000800 */
[----:B------:R-:W-:-:S03]  /*1af60*/  @!UP1 UIADD3.X UR9, URZ, UR41, URZ, UP0, !UPT ;  /* 0x000000293f099290 */ /* 0x000fc600087fe43f */
[----:B------:R-:W-:Y:S01]  /*1af70*/  VOTEU.ALL UP0, P6 ;  /* 0x00000000003f7886 */ /* 0x000fe20003000000 */
[----:B---3--:R-:W-:-:S05]  /*1af80*/  @P0 IMAD.HI.U32 R5, R18, R5, RZ ;  /* 0x0000000512050227 */ /* 0x008fca00078e00ff */
[----:B0-----:R-:W-:Y:S02]  /*1af90*/  @P0 SHF.R.U32.HI R0, RZ, R4, R5 ;  /* 0x00000004ff000219 */ /* 0x001fe40000011605 */
[----:B------:R-:W-:-:S04]  /*1afa0*/  ISETP.NE.U32.AND P0, PT, RZ, UR4, PT ;  /* 0x00000004ff007c0c */ /* 0x000fc8000bf05070 */
[----:B------:R-:W-:-:S04]  /*1afb0*/  ISETP.NE.AND.EX P0, PT, RZ, UR5, PT, P0 ;  /* 0x00000005ff007c0c */ /* 0x000fc8000bf05300 */
[----:B------:R-:W-:Y:S01]  /*1afc0*/  SEL R9, R19, RZ, !P0 ;  /* 0x000000ff13097207 */ /* 0x000fe20004000000 */
[----:B--2-4-:R-:W-:-:S08]  /*1afd0*/  IMAD R17, R17, 0xc0, R20 ;  /* 0x000000c011117824 */ /* 0x014fd000078e0214 */
.L_x_11834:
        /* <DEDUP_REMOVED lines=19> */
.L_x_11970:
[----:B------:R-:W-:Y:S01]  /*1b110*/  UMOV UR4, 0xffffffff ;  /* 0xffffffff00047882 */ /* 0x000fe20000000000 */
[----:B------:R-:W-:Y:S02]  /*1b120*/  SHF.R.S32.HI R12, RZ, 0x1f, R6 ;  /* 0x0000001fff0c7819 */ /* 0x000fe40000011406 */
[----:B------:R-:W-:Y:S05]  /*1b130*/  BRA.DIV UR4, `(.L_x_11836) ;  /* 0x0000003e04507947 */ /* 0x000fea000b800000 */
[----:B------:R-:W-:-:S13]  /*1b140*/  ELECT P6, URZ, PT ;  /* 0x00000000003f782f */ /* 0x000fda00038c0000 */
.L_x_11973:
        /* <DEDUP_REMOVED lines=21> */
.L_x_11838:
[----:B------:R-:W-:Y:S01]  /*1b2a0*/  IMAD R5, R22, 0x8, R27 ;  /* 0x0000000816057824 */ /* 0x000fe200078e021b */
[----:B------:R-:W-:-:S04]  /*1b2b0*/  SHF.L.U32 R4, R24, 0x1f, RZ ;  /* 0x0000001f18047819 */ /* 0x000fc800000006ff */
[----:B------:R-:W2:Y:S02]  /*1b2c0*/  SYNCS.PHASECHK.TRANS64.TRYWAIT P0, [R5+URZ+0x16840], R4 ;  /* 0x01684004050075a7 */ /* 0x000ea4000800017f */
[----:B--2---:R-:W-:Y:S05]  /*1b2d0*/  @!P0 BRA `(.L_x_11839) ;  /* 0x0000003c00088947 */ /* 0x004fea0003800000 */
.L_x_11974:
        /* <DEDUP_REMOVED lines=9> */
.L_x_11840:
[----:B0-2---:R-:W-:Y:S01]  /*1b370*/  LEA R4, R22, R27, 0xe ;  /* 0x0000001b16047211 */ /* 0x005fe200078e70ff */
        /* <DEDUP_REMOVED lines=8> */
[----:B------:R-:W-:-:S02]  /*1b400*/  R2UR UR12, R0 ;  /* 0x00000000000c72ca */ /* 0x000fc400000e0000 */
[----:B-----5:R-:W-:-:S03]  /*1b410*/  R2UR UR13, R8 ;  /* 0x00000000080d72ca */ /* 0x020fc600000e0000 */
[----:B------:R-:W-:-:S04]  /*1b420*/  UIADD3 UR9, UR9, 0x16830, URZ ;  /* 0x0001683009097890 */ /* 0x000fc8000fffe03f */
[----:B------:R-:W-:Y:S02]  /*1b430*/  ULEA UR11, UR11, UR4, 0x7 ;  /* 0x000000040b0b7291 */ /* 0x000fe4000f8e383f */
[----:B------:R-:W-:Y:S01]  /*1b440*/  UIADD3 UR8, UR8, 0xe400, URZ ;  /* 0x0000e40008087890 */ /* 0x000fe2000fffe03f */
[----:B------:R-:W-:-:S08]  /*1b450*/  UMOV UR4, 0x0 ;  /* 0x0000000000047882 */ /* 0x000fd00000000000 */
[----:B------:R0:W-:Y:S02]  /*1b460*/  UTMALDG.4D [UR8], [UR6], desc[UR4] ;  /* 0x00000408060075b4 */ /* 0x0001e40008019000 */
[----:B0-----:R-:W-:Y:S01]  /*1b470*/  NOP ;  /* 0x0000000000007918 */ /* 0x001fe20000000000 */
.L_x_11837:
[----:B------:R-:W2:Y:S01]  /*1b480*/  LDL.LU R5, [R1+0x4] ;  /* 0x0000040001057983 */ /* 0x000ea20000300800 */
[----:B------:R-:W-:Y:S05]  /*1b490*/  WARPSYNC.ALL ;  /* 0x0000000000007948 */ /* 0x000fea0003800000 */
[----:B------:R-:W-:Y:S02]  /*1b4a0*/  ELECT P0, URZ, PT ;  /* 0x00000000003f782f */ /* 0x000fe40003800000 */
[----:B------:R-:W-:Y:S01]  /*1b4b0*/  R2UR UR9, R27 ;  /* 0x000000001b0972ca */ /* 0x000fe200000e0000 */
[----:B------:R-:W-:-:S10]  /*1b4c0*/  UIADD3 UR4, UP0, UR40, 0x270, URZ ;  /* 0x0000027028047890 */ /* 0x000fd4000ff1e03f */
        /* <DEDUP_REMOVED lines=9> */
[----:B------:R-:W-:Y:S01]  /*1b560*/  BAR.SYNC.DEFER_BLOCKING 0x8, 0x1a0 ;  /* 0x0206800000007b1d */ /* 0x000fe20000010000 */
[----:B------:R-:W-:-:S02]  /*1b570*/  UIADD3 UR8, UR9, 0x8400, URZ ;  /* 0x0000840009087890 */ /* 0x000fc4000fffe03f */
[----:B------:R-:W-:-:S03]  /*1b580*/  UIADD3 UR9, UR9, 0x16800, URZ ;  /* 0x0001680009097890 */ /* 0x000fc6000fffe03f */
[----:B------:R0:W-:Y:S06]  /*1b590*/  @P0 SYNCS.ARRIVE.TRANS64 RZ, [R27+URZ+0x16800], R4 ;  /* 0x016800041bff09a7 */ /* 0x0001ec000800003f */
        /* <DEDUP_REMOVED lines=9> */
.L_x_11975:
[----:B------:R-:W-:Y:S05]  /*1b630*/  BSYNC B0 ;  /* 0x0000000000007941 */ /* 0x000fea0003800000 */
.L_x_11841:
[----:B------:R-:W2:Y:S01]  /*1b640*/  LDL R5, [R1] ;  /* 0x0000000001057983 */ /* 0x000ea20000100800 */
[----:B------:R-:W-:Y:S01]  /*1b650*/  BSSY B0, `(.L_x_11843) ;  /* 0x000012c000007945 */ /* 0x000fe20003800000 */
[----:B--2---:R-:W-:-:S05]  /*1b660*/  VIADD R9, R5, 0xfffffffe ;  /* 0xfffffffe05097836 */ /* 0x004fca0000000000 */
[----:B------:R-:W-:-:S13]  /*1b670*/  ISETP.GE.AND P0, PT, R9, R29, PT ;  /* 0x0000001d0900720c */ /* 0x000fda0003f06270 */
[----:B------:R-:W-:Y:S05]  /*1b680*/  @!P0 BRA `(.L_x_11844) ;  /* 0x0000001000a08947 */ /* 0x000fea0003800000 */
[----:B0-----:R-:W-:Y:S01]  /*1b690*/  IMAD.MOV R4, RZ, RZ, -R5 ;  /* 0x000000ffff047224 */ /* 0x001fe200078e0a05 */
[----:B------:R-:W-:Y:S01]  /*1b6a0*/  LOP3.LUT R13, RZ, R29, RZ, 0x33, !PT ;  /* 0x0000001dff0d7212 */ /* 0x000fe200078e33ff */
[----:B------:R-:W-:Y:S03]  /*1b6b0*/  BSSY B1, `(.L_x_11845) ;  /* 0x0000065000017945 */ /* 0x000fe60003800000 */
[----:B------:R-:W-:-:S05]  /*1b6c0*/  VIADDMNMX R13, R4, 0x1, R13, !PT ;  /* 0x00000001040d7846 */ /* 0x000fca000780010d */
        /* <DEDUP_REMOVED lines=33> */
.L_x_11849:
[----:B0-----:R-:W-:Y:S01]  /*1b8e0*/  IMAD R3, R10, 0x8, R27 ;  /* 0x000000080a037824 */ /* 0x001fe200078e021b */
[----:B------:R-:W-:-:S04]  /*1b8f0*/  SHF.L.U32 R2, R14, 0x1f, RZ ;  /* 0x0000001f0e027819 */ /* 0x000fc800000006ff */
[----:B------:R-:W0:Y:S02]  /*1b900*/  SYNCS.PHASECHK.TRANS64.TRYWAIT P0, [R3+URZ+0x16840], R2 ;  /* 0x01684002030075a7 */ /* 0x000e24000800017f */
[----:B0-----:R-:W-:Y:S05]  /*1b910*/  @!P0 BRA `(.L_x_11850) ;  /* 0x0000003400a08947 */ /* 0x001fea0003800000 */
.L_x_11976:
        /* <DEDUP_REMOVED lines=9> */
.L_x_11851:
        /* <DEDUP_REMOVED lines=15> */
[----:B------:R-:W-:Y:S02]  /*1baa0*/  ULEA UR11, UR11, UR4, 0x7 ;  /* 0x000000040b0b7291 */ /* 0x000fe4000f8e383f */
[----:B------:R-:W-:Y:S01]  /*1bab0*/  UIADD3 UR8, UR8, 0xe400, URZ ;  /* 0x0000e40008087890 */ /* 0x000fe2000fffe03f */
[----:B------:R-:W-:-:S08]  /*1bac0*/  UMOV UR4, 0x0 ;  /* 0x0000000000047882 */ /* 0x000fd00000000000 */
[----:B------:R0:W-:Y:S01]  /*1bad0*/  UTMALDG.4D [UR8], [UR6], desc[UR4] ;  /* 0x00000408060075b4 */ /* 0x0001e20008019000 */
[----:B------:R-:W2:Y:S02]  /*1bae0*/  SYNCS.PHASECHK.TRANS64.TRYWAIT P0, [R2+URZ+0x60], R5 ;  /* 0x00006005020075a7 */ /* 0x000ea4000800017f */
[----:B0-2---:R-:W-:Y:S05]  /*1baf0*/  @!P0 BRA `(.L_x_11852) ;  /* 0x00000034003c8947 */ /* 0x005fea0003800000 */
.L_x_11977:
[----:B------:R-:W-:Y:S05]  /*1bb00*/  @P1 BRA `(.L_x_11853) ;  /* 0x0000000000181947 */ /* 0x000fea0003800000 */
[----:B------:R-:W-:Y:S01]  /*1bb10*/  ISETP.NE.AND P0, PT, R28, RZ, PT ;  /* 0x000000ff1c00720c */ /* 0x000fe20003f05270 */
[----:B0-----:R-:W-:Y:S02]  /*1bb20*/  IMAD R2, R22, 0x8, R27 ;  /* 0x0000000816027824 */ /* 0x001fe400078e021b */
[----:B------:R-:W-:-:S04]  /*1bb30*/  IMAD.MOV.U32 R3, RZ, RZ, 0x4000 ;  /* 0x00004000ff037424 */ /* 0x000fc800078e00ff */
[----:B------:R2:W-:Y:S06]  /*1bb40*/  SYNCS.ARRIVE.TRANS64 RZ, [R2+URZ+0x16850], R3 ;  /* 0x0168500302ff79a7 */ /* 0x0005ec000800003f */
[----:B------:R-:W-:Y:S05]  /*1bb50*/  @!P0 BRA `(.L_x_11853) ;  /* 0x0000000000048947 */ /* 0x000fea0003800000 */
[----:B------:R-:W-:Y:S01]  /*1bb60*/  BPT.TRAP 0x1 ;  /* 0x000000040000795c */ /* 0x000fe20000300000 */
.L_x_11853:
        /* <DEDUP_REMOVED lines=20> */
.L_x_11848:
[----:B------:R-:W-:Y:S05]  /*1bcb0*/  BSYNC B2 ;  /* 0x0000000000027941 */ /* 0x000fea0003800000 */
.L_x_11847:
[----:B------:R-:W2:Y:S01]  /*1bcc0*/  LDL R2, [R1] ;  /* 0x0000000001027983 */ /* 0x000ea20000100800 */
[----:B------:R-:W-:Y:S02]  /*1bcd0*/  IMAD.MOV.U32 R22, RZ, RZ, R10 ;  /* 0x000000ffff167224 */ /* 0x000fe400078e000a */
[----:B------:R-:W-:Y:S02]  /*1bce0*/  IMAD.MOV.U32 R24, RZ, RZ, R14 ;  /* 0x000000ffff187224 */ /* 0x000fe400078e000e */
[----:B--2---:R-:W-:-:S07]  /*1bcf0*/  VIADD R9, R2, 0xfffffffd ;  /* 0xfffffffd02097836 */ /* 0x004fce0000000000 */
.L_x_11846:
[----:B------:R-:W-:Y:S05]  /*1bd00*/  BSYNC B1 ;  /* 0x0000000000017941 */ /* 0x000fea0003800000 */
.L_x_11845:
[----:B------:R-:W2:Y:S01]  /*1bd10*/  LDL.LU R2, [R1] ;  /* 0x0000000001027983 */ /* 0x000ea20000300800 */
[----:B------:R-:W-:Y:S01]  /*1bd20*/  VIADD R13, R13, 0xfffffffe ;  /* 0xfffffffe0d0d7836 */ /* 0x000fe20000000000 */
[----:B--2---:R-:W-:-:S04]  /*1bd30*/  LOP3.LUT R2, RZ, R2, RZ, 0x33, !PT ;  /* 0x00000002ff027212 */ /* 0x004fc800078e33ff */
[----:B------:R-:W-:-:S13]  /*1bd40*/  ISETP.NE.AND P0, PT, R13, R2, PT ;  /* 0x000000020d00720c */ /* 0x000fda0003f05270 */
[----:B------:R-:W-:Y:S05]  /*1bd50*/  @!P0 BRA `(.L_x_11844) ;  /* 0x0000000800ec8947 */ /* 0x000fea0003800000 */
[----:B------:R-:W-:-:S07]  /*1bd60*/  IMAD.MOV.U32 R4, RZ, RZ, R8 ;  /* 0x000000ffff047224 */ /* 0x000fce00078e0008 */
.L_x_11868:
[----:B------:R-:W-:Y:S01]  /*1bd70*/  VIADD R10, R22, 0x1 ;  /* 0x00000001160a7836 */ /* 0x000fe20000000000 */
[----:B------:R-:W-:Y:S05]  /*1bd80*/  YIELD ;  /* 0x0000000000007946 */ /* 0x000fea0003800000 */
[----:B------:R-:W-:Y:S01]  /*1bd90*/  ISETP.NE.AND P0, PT, R10, 0x2, PT ;  /* 0x000000020a00780c */ /* 0x000fe20003f05270 */
[----:B------:R-:W-:Y:S03]  /*1bda0*/  BSSY B1, `(.L_x_11854) ;  /* 0x0000057000017945 */ /* 0x000fe60003800000 */
[----:B0-----:R-:W-:-:S02]  /*1bdb0*/  SEL R11, RZ, 0x1, P0 ;  /* 0x00000001ff0b7807 */ /* 0x001fc40000000000 */
[----:B------:R-:W-:Y:S02]  /*1bdc0*/  SEL R10, R10, RZ, P0 ;  /* 0x000000ff0a0a7207 */ /* 0x000fe40000000000 */
[----:B------:R-:W-:Y:S01]  /*1bdd0*/  LOP3.LUT R11, R24, R11, RZ, 0x3c, !PT ;  /* 0x0000000b180b7212 */ /* 0x000fe200078e3cff */
[----:B--2---:R-:W-:Y:S06]  /*1bde0*/  @!P6 BRA `(.L_x_11855) ;  /* 0x000000040048e947 */ /* 0x004fec0003800000 */
        /* <DEDUP_REMOVED lines=23> */
.L_x_11856:
[----:B------:R-:W-:Y:S01]  /*1bf60*/  IMAD R3, R10, 0x8, R27 ;  /* 0x000000080a037824 */ /* 0x000fe200078e021b */
[----:B------:R-:W-:-:S04]  /*1bf70*/  SHF.L.U32 R2, R11, 0x1f, RZ ;  /* 0x0000001f0b027819 */ /* 0x000fc800000006ff */
[----:B------:R-:W2:Y:S02]  /*1bf80*/  SYNCS.PHASECHK.TRANS64.TRYWAIT P0, [R3+URZ+0x16840], R2 ;  /* 0x01684002030075a7 */ /* 0x000ea4000800017f */
[----:B--2---:R-:W-:Y:S05]  /*1bf90*/  @!P0 BRA `(.L_x_11857) ;  /* 0x0000003000288947 */ /* 0x004fea0003800000 */
.L_x_11978:
        /* <DEDUP_REMOVED lines=9> */
.L_x_11858:
        /* <DEDUP_REMOVED lines=19> */
[----:B------:R-:W2:Y:S02]  /*1c160*/  SYNCS.PHASECHK.TRANS64.TRYWAIT P1, [R3+URZ+0x60], R24 ;  /* 0x00006018030075a7 */ /* 0x000ea4000802017f */
[----:B0-2---:R-:W-:Y:S05]  /*1c170*/  @!P1 BRA `(.L_x_11859) ;  /* 0x0000002c00c49947 */ /* 0x005fea0003800000 */
.L_x_11979:
[----:B------:R-:W-:Y:S05]  /*1c180*/  @P0 BRA `(.L_x_11860) ;  /* 0x0000000000140947 */ /* 0x000fea0003800000 */
[----:B------:R-:W-:Y:S01]  /*1c190*/  ISETP.NE.AND P1, PT, R28, RZ, PT ;  /* 0x000000ff1c00720c */ /* 0x000fe20003f25270 */
[----:B------:R-:W-:-:S04]  /*1c1a0*/  IMAD.MOV.U32 R2, RZ, RZ, 0x4000 ;  /* 0x00004000ff027424 */ /* 0x000fc800078e00ff */
[----:B------:R2:W-:Y:S08]  /*1c1b0*/  SYNCS.ARRIVE.TRANS64 RZ, [R3+URZ+0x50], R2 ;  /* 0x0000500203ff79a7 */ /* 0x0005f0000800003f */
[----:B------:R-:W-:Y:S05]  /*1c1c0*/  @!P1 BRA `(.L_x_11860) ;  /* 0x0000000000049947 */ /* 0x000fea0003800000 */
[----:B------:R-:W-:Y:S01]  /*1c1d0*/  BPT.TRAP 0x1 ;  /* 0x000000040000795c */ /* 0x000fe20000300000 */
.L_x_11860:
        /* <DEDUP_REMOVED lines=18> */
[----:B---3--:R-:W-:Y:S01]  /*1c300*/  NOP ;  /* 0x0000000000007918 */ /* 0x008fe20000000000 */
.L_x_11855:
[----:B------:R-:W-:Y:S05]  /*1c310*/  BSYNC B1 ;  /* 0x0000000000017941 */ /* 0x000fea0003800000 */
.L_x_11854:
        /* <DEDUP_REMOVED lines=31> */
.L_x_11863:
[----:B--2---:R-:W-:Y:S02]  /*1c510*/  LEA R2, R22, R27, 0x3 ;  /* 0x0000001b16027211 */ /* 0x004fe400078e18ff */
[----:B------:R-:W-:-:S04]  /*1c520*/  SHF.L.U32 R3, R24, 0x1f, RZ ;  /* 0x0000001f18037819 */ /* 0x000fc800000006ff */
[----:B------:R-:W2:Y:S02]  /*1c530*/  SYNCS.PHASECHK.TRANS64.TRYWAIT P0, [R2+URZ+0x16840], R3 ;  /* 0x01684003020075a7 */ /* 0x000ea4000800017f */
[----:B--2---:R-:W-:Y:S05]  /*1c540*/  @!P0 BRA `(.L_x_11864) ;  /* 0x0000002800e48947 */ /* 0x004fea0003800000 */
.L_x_11980:
        /* <DEDUP_REMOVED lines=9> */
.L_x_11865:
[----:B0-2---:R-:W-:Y:S01]  /*1c5e0*/  VIADD R3, R27, 0x16800 ;  /* 0x000168001b037836 */ /* 0x005fe20000000000 */
[----:B------:R-:W-:Y:S01]  /*1c5f0*/  R2UR UR11, R14 ;  /* 0x000000000e0b72ca */ /* 0x000fe200000e0000 */
[----:B------:R-:W-:Y:S01]  /*1c600*/  UIADD3 UR6, UP0, UR40, 0x370, URZ ;  /* 0x0000037028067890 */ /* 0x000fe2000ff1e03f */
[----:B------:R-:W-:Y:S01]  /*1c610*/  R2UR UR4, R23 ;  /* 0x00000000170472ca */ /* 0x000fe200000e0000 */
[----:B------:R-:W-:Y:S01]  /*1c620*/  IMAD R2, R22, 0x8, R3 ;  /* 0x0000000816027824 */ /* 0x000fe200078e0203 */
[----:B------:R-:W-:Y:S01]  /*1c630*/  R2UR UR12, R0 ;  /* 0x00000000000c72ca */ /* 0x000fe200000e0000 */
[----:B------:R-:W-:Y:S01]  /*1c640*/  UIADD3.X UR7, URZ, UR41, URZ, UP0, !UPT ;  /* 0x000000293f077290 */ /* 0x000fe200087fe43f */
[----:B-----5:R-:W-:Y:S01]  /*1c650*/  R2UR UR13, R4 ;  /* 0x00000000040d72ca */ /* 0x020fe200000e0000 */
[----:B------:R-:W-:Y:S01]  /*1c660*/  UMOV UR5, 0x14f00000 ;  /* 0x14f0000000057882 */ /* 0x000fe20000000000 */
[----:B------:R-:W-:Y:S01]  /*1c670*/  R2UR UR9, R2 ;  /* 0x00000000020972ca */ /* 0x000fe200000e0000 */
[----:B------:R-:W-:Y:S01]  /*1c680*/  IMAD R2, R22, 0x4000, R27 ;  /* 0x0000400016027824 */ /* 0x000fe200078e021b */
[----:B------:R-:W-:Y:S01]  /*1c690*/  SHF.L.U32 R11, R11, 0x1f, RZ ;  /* 0x0000001f0b0b7819 */ /* 0x000fe200000006ff */
[----:B------:R-:W-:-:S03]  /*1c6a0*/  UMOV UR10, URZ ;  /* 0x0000003f000a7c82 */ /* 0x000fc60008000000 */
[----:B------:R-:W-:Y:S01]  /*1c6b0*/  R2UR UR8, R2 ;  /* 0x00000000020872ca */ /* 0x000fe200000e0000 */
[----:B------:R-:W-:Y:S01]  /*1c6c0*/  ULEA UR11, UR11, UR4, 0x7 ;  /* 0x000000040b0b7291 */ /* 0x000fe2000f8e383f */
[----:B------:R-:W-:Y:S02]  /*1c6d0*/  IMAD R2, R10, 0x8, R3 ;  /* 0x000000080a027824 */ /* 0x000fe400078e0203 */
[----:B------:R-:W-:-:S03]  /*1c6e0*/  UMOV UR4, 0x0 ;  /* 0x0000000000047882 */ /* 0x000fc60000000000 */
[----:B------:R-:W-:-:S06]  /*1c6f0*/  UIADD3 UR9, UR9, 0x30, URZ ;  /* 0x0000003009097890 */ /* 0x000fcc000fffe03f */
[----:B------:R-:W-:-:S09]  /*1c700*/  UIADD3 UR8, UR8, 0xe400, URZ ;  /* 0x0000e40008087890 */ /* 0x000fd2000fffe03f */
[----:B------:R0:W-:Y:S01]  /*1c710*/  UTMALDG.4D [UR8], [UR6], desc[UR4] ;  /* 0x00000408060075b4 */ /* 0x0001e20008019000 */
[----:B------:R-:W2:Y:S02]  /*1c720*/  SYNCS.PHASECHK.TRANS64.TRYWAIT P1, [R2+URZ+0x60], R11 ;  /* 0x0000600b020075a7 */ /* 0x000ea4000802017f */
[----:B0-2---:R-:W-:Y:S05]  /*1c730*/  @!P1 BRA `(.L_x_11866) ;  /* 0x00000028007c9947 */ /* 0x005fea0003800000 */
.L_x_11981:
[----:B------:R-:W-:Y:S05]  /*1c740*/  @P0 BRA `(.L_x_11867) ;  /* 0x0000000000140947 */ /* 0x000fea0003800000 */
[----:B------:R-:W-:Y:S01]  /*1c750*/  ISETP.NE.AND P1, PT, R28, RZ, PT ;  /* 0x000000ff1c00720c */ /* 0x000fe20003f25270 */
[----:B------:R-:W-:-:S04]  /*1c760*/  IMAD.MOV.U32 R3, RZ, RZ, 0x4000 ;  /* 0x00004000ff037424 */ /* 0x000fc800078e00ff */
[----:B------:R2:W-:Y:S08]  /*1c770*/  SYNCS.ARRIVE.TRANS64 RZ, [R2+URZ+0x50], R3 ;  /* 0x0000500302ff79a7 */ /* 0x0005f0000800003f */
[----:B------:R-:W-:Y:S05]  /*1c780*/  @!P1 BRA `(.L_x_11867) ;  /* 0x0000000000049947 */ /* 0x000fea0003800000 */
[----:B------:R-:W-:Y:S01]  /*1c790*/  BPT.TRAP 0x1 ;  /* 0x000000040000795c */ /* 0x000fe20000300000 */
.L_x_11867:
        /* <DEDUP_REMOVED lines=19> */
.L_x_11862:
[----:B------:R-:W-:Y:S05]  /*1c8d0*/  BSYNC B1 ;  /* 0x0000000000017941 */ /* 0x000fea0003800000 */
.L_x_11861:
[----:B------:R-:W-:Y:S01]  /*1c8e0*/  ISETP.GT.AND P0, PT, R13, R29, PT ;  /* 0x0000001d0d00720c */ /* 0x000fe20003f04270 */
[----:B------:R-:W-:-:S12]  /*1c8f0*/  VIADD R9, R9, 0xfffffffe ;  /* 0xfffffffe09097836 */ /* 0x000fd80000000000 */
[----:B------:R-:W-:Y:S05]  /*1c900*/  @P0 BRA `(.L_x_11868) ;  /* 0xfffffff400180947 */ /* 0x000fea000383ffff */
.L_x_11844:
[----:B------:R-:W-:Y:S05]  /*1c910*/  BSYNC B0 ;  /* 0x0000000000007941 */ /* 0x000fea0003800000 */
.L_x_11843:
[----:B------:R-:W-:Y:S01]  /*1c920*/  ISETP.NE.AND P0, PT, R28, RZ, PT ;  /* 0x000000ff1c00720c */ /* 0x000fe20003f05270 */
[----:B------:R-:W-:-:S12]  /*1c930*/  BSSY B0, `(.L_x_11869) ;  /* 0x000000e000007945 */ /* 0x000fd80003800000 */
[----:B------:R-:W-:Y:S05]  /*1c940*/  @P0 BRA `(.L_x_11870) ;  /* 0x0000000000300947 */ /* 0x000fea0003800000 */
[----:B------:R-:W3:Y:S01]  /*1c950*/  S2R R9, SR_LANEID ;  /* 0x0000000000097919 */ /* 0x000ee20000000000 */
[----:B------:R-:W-:Y:S01]  /*1c960*/  VOTEU.ANY UR4, UPT, PT ;  /* 0x0000000000047886 */ /* 0x000fe200038e0100 */
[----:B0-2---:R-:W0:Y:S01]  /*1c970*/  LDC.64 R2, c[0x0][0xc38] ;  /* 0x00030e00ff027b82 */ /* 0x005e220000000a00 */
[----:B------:R-:W3:Y:S08]  /*1c980*/  FLO.U32 R4, UR4 ;  /* 0x0000000400047d00 */ /* 0x000ef000080e0000 */
[----:B------:R-:W0:Y:S01]  /*1c990*/  POPC R5, UR4 ;  /* 0x0000000400057d09 */ /* 0x000e220008000000 */
[----:B---3--:R-:W-:-:S13]  /*1c9a0*/  ISETP.EQ.U32.AND P0, PT, R4, R9, PT ;  /* 0x000000090400720c */ /* 0x008fda0003f02070 */
[----:B0-----:R-:W2:Y:S01]  /*1c9b0*/  @P0 ATOMG.E.ADD.STRONG.GPU PT, R3, desc[UR38][R2.64], R5 ;  /* 0x00000005020309a8 */ /* 0x001ea200081ee1e6 */
[----:B------:R-:W0:Y:S02]  /*1c9c0*/  S2R R6, SR_LTMASK ;  /* 0x0000000000067919 */ /* 0x000e240000003900 */
[----:B0-----:R-:W-:-:S04]  /*1c9d0*/  LOP3.LUT R6, R6, UR4, RZ, 0xc0, !PT ;  /* 0x0000000406067c12 */ /* 0x001fc8000f8ec0ff */
[----:B------:R-:W0:Y:S01]  /*1c9e0*/  POPC R9, R6 ;  /* 0x0000000600097309 */ /* 0x000e220000000000 */
[----:B--2---:R-:W0:Y:S02]  /*1c9f0*/  SHFL.IDX PT, R4, R3, R4, 0x1f ;  /* 0x00001f0403047589 */ /* 0x004e2400000e0000 */
[----:B0-----:R-:W-:-:S07]  /*1ca00*/  IADD3 R16, R4, UR37, R9 ;  /* 0x0000002504107c10 */ /* 0x001fce000fffe009 */
.L_x_11870:
[----:B------:R-:W-:Y:S05]  /*1ca10*/  BSYNC B0 ;  /* 0x0000000000007941 */ /* 0x000fea0003800000 */
.L_x_11869:
[----:B------:R-:W-:Y:S04]  /*1ca20*/  BSSY B0, `(.L_x_11871) ;  /* 0x0000020000007945 */ /* 0x000fe80003800000 */
[----:B------:R-:W-:Y:S05]  /*1ca30*/  @!P6 BRA `(.L_x_11872) ;  /* 0x000000000078e947 */ /* 0x000fea0003800000 */
[----:B--2---:R-:W-:Y:S01]  /*1ca40*/  IMAD R3, R22, 0x8, R27 ;  /* 0x0000000816037824 */ /* 0x004fe200078e021b */
[----:B0-----:R-:W-:-:S04]  /*1ca50*/  SHF.L.U32 R2, R24, 0x1f, RZ ;  /* 0x0000001f18027819 */ /* 0x001fc800000006ff */
[----:B------:R-:W0:Y:S02]  /*1ca60*/  SYNCS.PHASECHK.TRANS64.TRYWAIT P0, [R3+URZ+0x16860], R2 ;  /* 0x01686002030075a7 */ /* 0x000e24000800017f */
[----:B0-----:R-:W-:Y:S05]  /*1ca70*/  @!P0 BRA `(.L_x_11873) ;  /* 0x0000002400c08947 */ /* 0x001fea0003800000 */
.L_x_11982:
        /* <DEDUP_REMOVED lines=9> */
.L_x_11874:
        /* <DEDUP_REMOVED lines=16> */
[----:B---3--:R-:W-:Y:S01]  /*1cc10*/  NOP ;  /* 0x0000000000007918 */ /* 0x008fe20000000000 */
.L_x_11872:
[----:B------:R-:W-:Y:S05]  /*1cc20*/  BSYNC B0 ;  /* 0x0000000000007941 */ /* 0x000fea0003800000 */
.L_x_11871:
[----:B------:R-:W-:-:S05]  /*1cc30*/  VIADD R22, R22, 0x1 ;  /* 0x0000000116167836 */ /* 0x000fca0000000000 */
[----:B------:R-:W-:-:S04]  /*1cc40*/  ISETP.NE.AND P0, PT, R22, 0x2, PT ;  /* 0x000000021600780c */ /* 0x000fc80003f05270 */
[----:B0-2---:R-:W-:Y:S02]  /*1cc50*/  SEL R3, RZ, 0x1, P0 ;  /* 0x00000001ff037807 */ /* 0x005fe40000000000 */
[----:B------:R-:W-:Y:S02]  /*1cc60*/  SEL R22, R22, RZ, P0 ;  /* 0x000000ff16167207 */ /* 0x000fe40000000000 */
[----:B------:R-:W-:-:S07]  /*1cc70*/  LOP3.LUT R24, R24, R3, RZ, 0x3c, !PT ;  /* 0x0000000318187212 */ /* 0x000fce00078e3cff */
.L_x_11830:
[----:B------:R-:W-:Y:S05]  /*1cc80*/  BSYNC B6 ;  /* 0x0000000000067941 */ /* 0x000fea0003800000 */
.L_x_11828:
[----:B------:R-:W-:-:S03]  /*1cc90*/  UMOV UR4, 0xffffffff ;  /* 0xffffffff00047882 */ /* 0x000fc60000000000 */
[----:B------:R-:W-:Y:S05]  /*1cca0*/  BRA.DIV UR4, `(.L_x_11875) ;  /* 0x0000002604487947 */ /* 0x000fea000b800000 */
[----:B------:R2:W3:Y:S04]  /*1ccb0*/  SHFL.IDX PT, R4, R16, RZ, 0x1f ;  /* 0x00001fff10047589 */ /* 0x0004e800000e0000 */
[----:B------:R2:W4:Y:S02]  /*1ccc0*/  SHFL.IDX PT, R5, R16, 0x1, 0x1f ;  /* 0x00201f0010057f89 */ /* 0x00052400000e0000 */
.L_x_11986:
        /* <DEDUP_REMOVED lines=11> */
.L_x_11877:
[----:B------:R-:W-:Y:S05]  /*1cd80*/  BSYNC B0 ;  /* 0x0000000000007941 */ /* 0x000fea0003800000 */
.L_x_11876:
        /* <DEDUP_REMOVED lines=23> */
.L_x_11994:
[----:B------:R-:W-:Y:S02]  /*1cf00*/  ULDC UR4, c[0x0][0xc10] ;  /* 0x0003040000047ab9 */ /* 0x000fe40000000800 */
[----:B------:R-:W-:-:S04]  /*1cf10*/  IMAD.U32 R7, RZ, RZ, UR4 ;  /* 0x00000004ff077e24 */ /* 0x000fc8000f8e00ff */
[----:B0-----:R-:W-:-:S04]  /*1cf20*/  IMAD R14, R14, R7, RZ ;  /* 0x000000070e0e7224 */ /* 0x001fc800078e02ff */
[----:B----4-:R-:W-:-:S05]  /*1cf30*/  IMAD.IADD R5, R5, 0x1, R14 ;  /* 0x0000000105057824 */ /* 0x010fca00078e020e */
[----:B---3--:R-:W-:-:S13]  /*1cf40*/  ISETP.GT.AND P0, PT, R5, R4, PT ;  /* 0x000000040500720c */ /* 0x008fda0003f04270 */
[----:B------:R-:W-:Y:S05]  /*1cf50*/  @P0 BRA `(.L_x_11879) ;  /* 0x0000000000ac0947 */ /* 0x000fea0003800000 */
[----:B------:R-:W0:Y:S02]  /*1cf60*/  LDC R0, c[0x0][0xc14] ;  /* 0x00030500ff007b82 */ /* 0x000e240000000800 */
.L_x_11884:
        /* <DEDUP_REMOVED lines=12> */
.L_x_11882:
[----:B------:R-:W-:Y:S05]  /*1d030*/  BSYNC B0 ;  /* 0x0000000000007941 */ /* 0x000fea0003800000 */
.L_x_11881:
        /* <DEDUP_REMOVED lines=23> */
.L_x_12002:
[----:B------:R-:W-:Y:S02]  /*1d1b0*/  ULDC UR4, c[0x0][0xc10] ;  /* 0x0003040000047ab9 */ /* 0x000fe40000000800 */
[----:B------:R-:W-:-:S04]  /*1d1c0*/  IMAD.U32 R7, RZ, RZ, UR4 ;  /* 0x00000004ff077e24 */ /* 0x000fc8000f8e00ff */
[----:B---3--:R-:W-:-:S05]  /*1d1d0*/  IMAD R14, R14, R7, RZ ;  /* 0x000000070e0e7224 */ /* 0x008fca00078e02ff */
[----:B------:R-:W-:-:S04]  /*1d1e0*/  IADD3 R5, R14, R5, RZ ;  /* 0x000000050e057210 */ /* 0x000fc80007ffe0ff */
[----:B------:R-:W-:-:S13]  /*1d1f0*/  ISETP.GT.AND P0, PT, R5, R4, PT ;  /* 0x000000040500720c */ /* 0x000fda0003f04270 */
[----:B------:R-:W-:Y:S05]  /*1d200*/  @!P0 BRA `(.L_x_11884) ;  /* 0xfffffffc00588947 */ /* 0x000fea000383ffff */
.L_x_11879:
[----:B--2---:R-:W-:Y:S01]  /*1d210*/  IMAD.IADD R16, R5, 0x1, -R14 ;  /* 0x0000000105107824 */ /* 0x004fe200078e0a0e */
[----:B------:R-:W-:-:S03]  /*1d220*/  UMOV UR4, 0xffffffff ;  /* 0xffffffff00047882 */ /* 0x000fc60000000000 */
[----:B------:R-:W-:-:S05]  /*1d230*/  IMAD R3, R8, R7, R16 ;  /* 0x0000000708037224 */ /* 0x000fca00078e0210 */
[----:B------:R-:W-:Y:S01]  /*1d240*/  ISETP.GT.AND P6, PT, R3, R4, PT ;  /* 0x000000040300720c */ /* 0x000fe20003fc4270 */
[----:B------:R-:W-:-:S12]  /*1d250*/  BRA.DIV UR4, `(.L_x_11885) ;  /* 0x0000002604c87947 */ /* 0x000fd8000b800000 */
[----:B------:R-:W-:-:S04]  /*1d260*/  VOTE.ANY R3, PT, !P6 ;  /* 0x0000000000037806 */ /* 0x000fc800070e0100 */
[----:B------:R-:W2:Y:S02]  /*1d270*/  POPC R5, R3 ;  /* 0x0000000300057309 */ /* 0x000ea40000000000 */
[----:B--2---:R2:W3:Y:S02]  /*1d280*/  SHFL.IDX PT, R17, R2, R5, 0x1f ;  /* 0x00001f0502117589 */ /* 0x0044e400000e0000 */
.L_x_12006:
[----:B------:R-:W-:Y:S01]  /*1d290*/  ISETP.NE.AND P0, PT, R3, RZ, PT ;  /* 0x000000ff0300720c */ /* 0x000fe20003f05270 */
[----:B------:R-:W-:-:S12]  /*1d2a0*/  IMAD.MOV.U32 R14, RZ, RZ, RZ ;  /* 0x000000ffff0e7224 */ /* 0x000fd800078e00ff */
[----:B------:R-:W-:Y:S05]  /*1d2b0*/  @!P0 BRA `(.L_x_11886) ;  /* 0x0000000000108947 */ /* 0x000fea0003800000 */
[----:B------:R-:W-:Y:S01]  /*1d2c0*/  UMOV UR4, 0xffffffff ;  /* 0xffffffff00047882 */ /* 0x000fe20000000000 */
[----:B------:R-:W-:Y:S02]  /*1d2d0*/  VIADD R12, R5, 0xffffffff ;  /* 0xffffffff050c7836 */ /* 0x000fe40000000000 */
[----:B------:R-:W-:Y:S05]  /*1d2e0*/  BRA.DIV UR4, `(.L_x_11887) ;  /* 0x0000002604ec7947 */ /* 0x000fea000b800000 */
[----:B------:R4:W0:Y:S02]  /*1d2f0*/  SHFL.IDX PT, R14, R8, R12, 0x1f ;  /* 0x00001f0c080e7589 */ /* 0x00082400000e0000 */
.L_x_11886:
[----:B--2---:R-:W2:Y:S01]  /*1d300*/  LDC.64 R2, c[0x0][0xc68] ;  /* 0x00031a00ff027b82 */ /* 0x004ea20000000a00 */
[----:B------:R-:W-:-:S04]  /*1d310*/  IMAD.IADD R19, R5, 0x1, R19 ;  /* 0x0000000105137824 */ /* 0x000fc800078e0213 */
        /* <DEDUP_REMOVED lines=65> */
.L_x_11880:
[----:B------:R-:W-:Y:S01]  /*1d730*/  UMOV UR4, URZ ;  /* 0x0000003f00047c82 */ /* 0x000fe20008000000 */
[----:B------:R-:W-:Y:S01]  /*1d740*/  UMOV UR5, URZ ;  /* 0x0000003f00057c82 */ /* 0x000fe20008000000 */
[----:B------:R-:W-:Y:S01]  /*1d750*/  ULDC UR6, c[0x0][0xc14] ;  /* 0x0003050000067ab9 */ /* 0x000fe20000000800 */
[----:B--2---:R-:W-:Y:S02]  /*1d760*/  IMAD.MOV.U32 R16, RZ, RZ, R4 ;  /* 0x000000ffff107224 */ /* 0x004fe400078e0004 */
[----:B------:R-:W-:Y:S02]  /*1d770*/  IMAD.U32 R17, RZ, RZ, UR4 ;  /* 0x00000004ff117e24 */ /* 0x000fe4000f8e00ff */
[----:B------:R-:W-:Y:S02]  /*1d780*/  IMAD.U32 R18, RZ, RZ, UR5 ;  /* 0x00000005ff127e24 */ /* 0x000fe4000f8e00ff */
[----:B------:R-:W-:-:S07]  /*1d790*/  IMAD.U32 R19, RZ, RZ, UR6 ;  /* 0x00000006ff137e24 */ /* 0x000fce000f8e00ff */
.L_x_11888:
        /* <DEDUP_REMOVED lines=10> */
.L_x_11789:
        /* <DEDUP_REMOVED lines=12> */
.L_x_12009:
[----:B------:R-:W-:Y:S05]  /*1d900*/  BSYNC B0 ;  /* 0x0000000000007941 */ /* 0x000fea0003800000 */
.L_x_11890:
[----:B------:R-:W-:-:S03]  /*1d910*/  UMOV UR4, 0xffffffff ;  /* 0xffffffff00047882 */ /* 0x000fc60000000000 */
[----:B------:R-:W-:Y:S05]  /*1d920*/  BRA.DIV UR4, `(.L_x_11892) ;  /* 0x0000002204947947 */ /* 0x000fea000b800000 */
[----:B0-----:R-:W0:Y:S02]  /*1d930*/  S2R R0, SR_TID.X ;  /* 0x0000000000007919 */ /* 0x001e240000002100 */
[----:B0-----:R-:W-:-:S04]  /*1d940*/  SHF.R.U32.HI R0, RZ, 0x5, R0 ;  /* 0x00000005ff007819 */ /* 0x001fc80000011600 */
[----:B------:R-:W-:-:S05]  /*1d950*/  LOP3.LUT R0, R0, 0x3, RZ, 0xc0, !PT ;  /* 0x0000000300007812 */ /* 0x000fca00078ec0ff */
[----:B------:R0:W2:Y:S02]  /*1d960*/  SHFL.IDX PT, R14, R0, RZ, 0x1f ;  /* 0x00001fff000e7589 */ /* 0x0000a400000e0000 */
.L_x_12012:
[----:B--2---:R-:W-:-:S13]  /*1d970*/  ISETP.NE.AND P0, PT, R14, RZ, PT ;  /* 0x000000ff0e00720c */ /* 0x004fda0003f05270 */
[----:B------:R-:W-:Y:S05]  /*1d980*/  @P0 BRA `(.L_x_11567) ;  /* 0x0000000000880947 */ /* 0x000fea0003800000 */
[----:B------:R-:W-:-:S03]  /*1d990*/  UMOV UR4, 0xffffffff ;  /* 0xffffffff00047882 */ /* 0x000fc60000000000 */
[----:B------:R-:W-:Y:S05]  /*1d9a0*/  BRA.DIV UR4, `(.L_x_11893) ;  /* 0x0000002204a87947 */ /* 0x000fea000b800000 */
[----:B------:R-:W-:-:S13]  /*1d9b0*/  ELECT P6, URZ, PT ;  /* 0x00000000003f782f */ /* 0x000fda00038c0000 */
.L_x_12015:
[----:B------:R-:W-:Y:S05]  /*1d9c0*/  @!P6 BRA `(.L_x_11567) ;  /* 0x000000000078e947 */ /* 0x000fea0003800000 */
[----:B------:R-:W-:-:S06]  /*1d9d0*/  ULOP3.LUT UR4, UR36, 0x2, URZ, 0xfc, !UPT ;  /* 0x0000000224047892 */ /* 0x000fcc000f8efc3f */
[----:B0-----:R-:W-:-:S04]  /*1d9e0*/  MOV R0, UR4 ;  /* 0x0000000400007c02 */ /* 0x001fc80008000f00 */
[----:B------:R-:W-:-:S13]  /*1d9f0*/  ISETP.NE.AND P2, PT, R0, 0x3, PT ;  /* 0x000000030000780c */ /* 0x000fda0003f45270 */
[----:B------:R-:W-:Y:S05]  /*1da00*/  @!P2 BRA `(.L_x_11894) ;  /* 0x000000000004a947 */ /* 0x000fea0003800000 */
[----:B------:R-:W-:Y:S01]  /*1da10*/  BPT.TRAP 0x1 ;  /* 0x000000040000795c */ /* 0x000fe20000300000 */
.L_x_11894:
        /* <DEDUP_REMOVED lines=12> */
.L_x_12016:
[----:B------:R-:W2:Y:S02]  /*1dae0*/  SYNCS.PHASECHK.TRANS64.TRYWAIT P0, [R3+URZ], R0 ;  /* 0x00000000030075a7 */ /* 0x000ea4000800017f */
[----:B--2---:R-:W-:Y:S05]  /*1daf0*/  @!P0 BRA `(.L_x_11896) ;  /* 0x0000002000888947 */ /* 0x004fea0003800000 */
.L_x_12017:
[----:B------:R-:W-:Y:S05]  /*1db00*/  @!P2 BRA `(.L_x_11897) ;  /* 0x000000000004a947 */ /* 0x000fea0003800000 */
[----:B------:R-:W-:Y:S01]  /*1db10*/  BPT.TRAP 0x1 ;  /* 0x000000040000795c */ /* 0x000fe20000300000 */
.L_x_11897:
[----:B--2---:R-:W-:-:S04]  /*1db20*/  VIADD R3, R9, 0x16860 ;  /* 0x0001686009037836 */ /* 0x004fc80000000000 */
[----:B------:R-:W-:-:S04]  /*1db30*/  IMAD R5, R22, 0x8, R3 ;  /* 0x0000000816057824 */ /* 0x000fc800078e0203 */
[----:B------:R-:W2:Y:S02]  /*1db40*/  SYNCS.PHASECHK.TRANS64.TRYWAIT P0, [R5+URZ], R2 ;  /* 0x00000002050075a7 */ /* 0x000ea4000800017f */
[----:B--2---:R-:W-:Y:S05]  /*1db50*/  @!P0 BRA `(.L_x_11898) ;  /* 0x0000002000848947 */ /* 0x004fea0003800000 */
.L_x_12018:
[----:B------:R-:W-:-:S07]  /*1db60*/  IMAD R3, R4, 0x8, R3 ;  /* 0x0000000804037824 */ /* 0x000fce00078e0203 */
.L_x_11899:
[----:B---3--:R3:W4:Y:S02]  /*1db70*/  SYNCS.PHASECHK.TRANS64.TRYWAIT P0, [R3+URZ], R0 ;  /* 0x00000000030075a7 */ /* 0x008724000800017f */
[----:B----4-:R-:W-:Y:S05]  /*1db80*/  @!P0 NANOSLEEP.SYNCS 0x989680 ;  /* 0x009896800000895d */ /* 0x010fea0003900000 */
[----:B------:R-:W4:Y:S02]  /*1db90*/  @!P0 SYNCS.PHASECHK.TRANS64 P0, [R3+URZ], R0 ;  /* 0x00000000030085a7 */ /* 0x000f24000800007f */
[----:B----4-:R-:W-:Y:S05]  /*1dba0*/  @!P0 BRA `(.L_x_11899) ;  /* 0xfffffffc00f08947 */ /* 0x010fea000383ffff */
.L_x_11567:
[----:B------:R-:W-:Y:S05]  /*1dbb0*/  BSYNC B7 ;  /* 0x0000000000077941 */ /* 0x000fea0003800000 */
.L_x_11564:
[----:B------:R-:W-:Y:S05]  /*1dbc0*/  EXIT ;  /* 0x000000000000794d */ /* 0x000fea0003800000 */
.L_x_11593:
[----:B0-----:R0:W1:Y:S02]  /*1dbd0*/  SYNCS.PHASECHK.TRANS64.TRYWAIT P6, [R86+URZ+0x16890], R98 ;  /* 0x01689062560075a7 */ /* 0x00106400080c017f */
[----:B-1----:R-:W-:Y:S05]  /*1dbe0*/  @!P6 NANOSLEEP.SYNCS 0x989680 ;  /* 0x009896800000e95d */ /* 0x002fea0003900000 */
[----:B------:R-:W1:Y:S02]  /*1dbf0*/  @!P6 SYNCS.PHASECHK.TRANS64 P6, [R86+URZ+0x16890], R98 ;  /* 0x016890625600e5a7 */ /* 0x000e6400080c007f */
[----:B-1----:R-:W-:Y:S05]  /*1dc00*/  @!P6 BRA `(.L_x_11593) ;  /* 0xfffffffc00f0e947 */ /* 0x002fea000383ffff */
[----:B------:R-:W-:Y:S05]  /*1dc10*/  BRA `(.L_x_11900) ;  /* 0xfffffe5000247947 */ /* 0x000fea000383ffff */
.L_x_11613:
[----:B0-----:R0:W1:Y:S02]  /*1dc20*/  SYNCS.PHASECHK.TRANS64.TRYWAIT P5, [R86+URZ+0x16890], R98 ;  /* 0x01689062560075a7 */ /* 0x00106400080a017f */
[----:B-1----:R-:W-:Y:S05]  /*1dc30*/  @!P5 NANOSLEEP.SYNCS 0x989680 ;  /* 0x009896800000d95d */ /* 0x002fea0003900000 */
[----:B------:R-:W1:Y:S02]  /*1dc40*/  @!P5 SYNCS.PHASECHK.TRANS64 P5, [R86+URZ+0x16890], R98 ;  /* 0x016890625600d5a7 */ /* 0x000e6400080a007f */
[----:B-1----:R-:W-:Y:S05]  /*1dc50*/  @!P5 BRA `(.L_x_11613) ;  /* 0xfffffffc00f0d947 */ /* 0x002fea000383ffff */
[----:B------:R-:W-:Y:S05]  /*1dc60*/  BRA `(.L_x_11901) ;  /* 0xfffffe6000ac7947 */ /* 0x000fea000383ffff */
.L_x_11622:
[----:B0-----:R0:W1:Y:S02]  /*1dc70*/  SYNCS.PHASECHK.TRANS64.TRYWAIT P4, [R86+URZ+0x16890], R98 ;  /* 0x01689062560075a7 */ /* 0x001064000808017f */
[----:B-1----:R-:W-:Y:S05]  /*1dc80*/  @!P4 NANOSLEEP.SYNCS 0x989680 ;  /* 0x009896800000c95d */ /* 0x002fea0003900000 */
[----:B------:R-:W1:Y:S02]  /*1dc90*/  @!P4 SYNCS.PHASECHK.TRANS64 P4, [R86+URZ+0x16890], R98 ;  /* 0x016890625600c5a7 */ /* 0x000e64000808007f */
[----:B-1----:R-:W-:Y:S05]  /*1dca0*/  @!P4 BRA `(.L_x_11622) ;  /* 0xfffffffc00f0c947 */ /* 0x002fea000383ffff */
[----:B------:R-:W-:Y:S05]  /*1dcb0*/  BRA `(.L_x_11902) ;  /* 0xfffffe7000bc7947 */ /* 0x000fea000383ffff */
.L_x_11628:
[----:B--2---:R2:W3:Y:S02]  /*1dcc0*/  SYNCS.PHASECHK.TRANS64.TRYWAIT P3, [R86+URZ+0x168b0], R98 ;  /* 0x0168b062560075a7 */ /* 0x0044e4000806017f */
[----:B---3--:R-:W-:Y:S05]  /*1dcd0*/  @!P3 NANOSLEEP.SYNCS 0x989680 ;  /* 0x009896800000b95d */ /* 0x008fea0003900000 */
[----:B------:R-:W3:Y:S02]  /*1dce0*/  @!P3 SYNCS.PHASECHK.TRANS64 P3, [R86+URZ+0x168b0], R98 ;  /* 0x0168b0625600b5a7 */ /* 0x000ee4000806007f */
[----:B---3--:R-:W-:Y:S05]  /*1dcf0*/  @!P3 BRA `(.L_x_11628) ;  /* 0xfffffffc00f0b947 */ /* 0x008fea000383ffff */
[----:B------:R-:W-:Y:S05]  /*1dd00*/  BRA `(.L_x_11903) ;  /* 0xfffffe7400507947 */ /* 0x000fea000383ffff */
.L_x_11644:
[----:B------:R-:W-:Y:S01]  /*1dd10*/  BSSY B0, `(.L_x_11904) ;  /* 0x0000008000007945 */ /* 0x000fe20003800000 */
[----:B------:R-:W-:Y:S02]  /*1dd20*/  IMAD.MOV.U32 R13, RZ, RZ, R24 ;  /* 0x000000ffff0d7224 */ /* 0x000fe400078e0018 */
[----:B------:R-:W-:Y:S02]  /*1dd30*/  IMAD.MOV.U32 R12, RZ, RZ, RZ ;  /* 0x000000ffff0c7224 */ /* 0x000fe400078e00ff */
[----:B------:R-:W-:Y:S02]  /*1dd40*/  IMAD.MOV.U32 R11, RZ, RZ, 0x1f ;  /* 0x0000001fff0b7424 */ /* 0x000fe400078e00ff */
[----:B------:R-:W-:-:S07]  /*1dd50*/  IMAD.MOV.U32 R15, RZ, RZ, -0x1 ;  /* 0xffffffffff0f7424 */ /* 0x000fce00078e00ff */
[----:B0----5:R-:W-:Y:S05]  /*1dd60*/  WARPSYNC.COLLECTIVE R15, `(.L_x_11905) ;  /* 0x000000000f087348 */ /* 0x021fea0003c00000 */
[----:B0-----:R0:W1:Y:S02]  /*1dd70*/  SHFL.IDX P6, R14, R13, R12, R11 ;  /* 0x0000000c0d0e7389 */ /* 0x00106400000c000b */
[----:B01---5:R-:W-:Y:S01]  /*1dd80*/  ENDCOLLECTIVE ;  /* 0x000000000000791b */ /* 0x023fe20003800000 */
.L_x_11905:
[----:B------:R-:W-:Y:S05]  /*1dd90*/  BSYNC B0 ;  /* 0x0000000000007941 */ /* 0x000fea0003800000 */
.L_x_11904:
[----:B------:R0:W-:Y:S01]  /*1dda0*/  STL [R1+0x10], R14 ;  /* 0x0000100e01007387 */ /* 0x0001e20000100800 */
[----:B------:R-:W-:Y:S05]  /*1ddb0*/  BRA `(.L_x_11906) ;  /* 0xfffffe7c00887947 */ /* 0x000fea000383ffff */
.L_x_11660:
[----:B------:R-:W-:Y:S01]  /*1ddc0*/  BSSY B1, `(.L_x_11907) ;  /* 0x0000008000017945 */ /* 0x000fe20003800000 */
[----:B0-----:R-:W-:Y:S02]  /*1ddd0*/  IMAD.MOV.U32 R13, RZ, RZ, R5 ;  /* 0x000000ffff0d7224 */ /* 0x001fe400078e0005 */
[----:B------:R-:W-:Y:S02]  /*1dde0*/  IMAD.MOV.U32 R12, RZ, RZ, RZ ;  /* 0x000000ffff0c7224 */ /* 0x000fe400078e00ff */
[----:B------:R-:W-:Y:S02]  /*1ddf0*/  IMAD.MOV.U32 R11, RZ, RZ, 0x1c1f ;  /* 0x00001c1fff0b7424 */ /* 0x000fe400078e00ff */
[----:B------:R-:W-:-:S07]  /*1de00*/  IMAD.MOV.U32 R15, RZ, RZ, -0x1 ;  /* 0xffffffffff0f7424 */ /* 0x000fce00078e00ff */
[----:B-----5:R-:W-:Y:S05]  /*1de10*/  WARPSYNC.COLLECTIVE R15, `(.L_x_11908) ;  /* 0x000000000f087348 */ /* 0x020fea0003c00000 */
[----:B------:R0:W1:Y:S02]  /*1de20*/  SHFL.IDX P6, R14, R13, R12, R11 ;  /* 0x0000000c0d0e7389 */ /* 0x00006400000c000b */
[----:B01---5:R-:W-:Y:S01]  /*1de30*/  ENDCOLLECTIVE ;  /* 0x000000000000791b */ /* 0x023fe20003800000 */
.L_x_11908:
[----:B------:R-:W-:Y:S05]  /*1de40*/  BSYNC B1 ;  /* 0x0000000000017941 */ /* 0x000fea0003800000 */
.L_x_11907:
[----:B------:R-:W-:Y:S05]  /*1de50*/  BRA `(.L_x_11909) ;  /* 0xfffffe8c00187947 */ /* 0x000fea000383ffff */
.L_x_11661:
[----:B------:R-:W-:Y:S01]  /*1de60*/  BSSY B1, `(.L_x_11910) ;  /* 0x0000008000017945 */ /* 0x000fe20003800000 */
[----:B0-----:R-:W-:Y:S01]  /*1de70*/  IMAD.MOV.U32 R13, RZ, RZ, R4 ;  /* 0x000000ffff0d7224 */ /* 0x001fe200078e0004 */
[----:B------:R-:W-:Y:S01]  /*1de80*/  MOV R12, RZ ;  /* 0x000000ff000c7202 */ /* 0x000fe20000000f00 */
[----:B------:R-:W-:Y:S02]  /*1de90*/  IMAD.MOV.U32 R11, RZ, RZ, 0x1c1f ;  /* 0x00001c1fff0b7424 */ /* 0x000fe400078e00ff */
[----:B------:R-:W-:-:S07]  /*1dea0*/  IMAD.MOV.U32 R15, RZ, RZ, -0x1 ;  /* 0xffffffffff0f7424 */ /* 0x000fce00078e00ff */
[----:B-----5:R-:W-:Y:S05]  /*1deb0*/  WARPSYNC.COLLECTIVE R15, `(.L_x_11911) ;  /* 0x000000000f087348 */ /* 0x020fea0003c00000 */
[----:B------:R0:W1:Y:S02]  /*1dec0*/  SHFL.IDX P6, R14, R13, R12, R11 ;  /* 0x0000000c0d0e7389 */ /* 0x00006400000c000b */
[----:B01---5:R-:W-:Y:S01]  /*1ded0*/  ENDCOLLECTIVE ;  /* 0x000000000000791b */ /* 0x023fe20003800000 */
.L_x_11911:
[----:B------:R-:W-:Y:S05]  /*1dee0*/  BSYNC B1 ;  /* 0x0000000000017941 */ /* 0x000fea0003800000 */
.L_x_11910:
[----:B------:R-:W-:Y:S05]  /*1def0*/  BRA `(.L_x_11912) ;  /* 0xfffffe8800f87947 */ /* 0x000fea000383ffff */
.L_x_11662:
        /* <DEDUP_REMOVED lines=8> */
.L_x_11914:
[----:B------:R-:W-:Y:S05]  /*1df80*/  BSYNC B1 ;  /* 0x0000000000017941 */ /* 0x000fea0003800000 */
.L_x_11913:
[----:B------:R-:W-:Y:S05]  /*1df90*/  BRA `(.L_x_11915) ;  /* 0xfffffe8800d87947 */ /* 0x000fea000383ffff */
.L_x_11663:
        /* <DEDUP_REMOVED lines=8> */
.L_x_11917:
[----:B------:R-:W-:Y:S05]  /*1e020*/  BSYNC B1 ;  /* 0x0000000000017941 */ /* 0x000fea0003800000 */
.L_x_11916:
[----:B------:R-:W-:Y:S05]  /*1e030*/  BRA `(.L_x_11918) ;  /* 0xfffffe8800b87947 */ /* 0x000fea000383ffff */
.L_x_11664:
[----:B------:R-:W-:Y:S01]  /*1e040*/  BSSY B1, `(.L_x_11919) ;  /* 0x0000008000017945 */ /* 0x000fe20003800000 */
[----:B0-----:R-:W-:Y:S02]  /*1e050*/  IMAD.MOV.U32 R13, RZ, RZ, R5 ;  /* 0x000000ffff0d7224 */ /* 0x001fe400078e0005 */
[----:B------:R-:W-:Y:S02]  /*1e060*/  IMAD.MOV.U32 R12, RZ, RZ, 0x1 ;  /* 0x00000001ff0c7424 */ /* 0x000fe400078e00ff */
[----:B------:R-:W-:Y:S02]  /*1e070*/  IMAD.MOV.U32 R11, RZ, RZ, 0x1c1f ;  /* 0x00001c1fff0b7424 */ /* 0x000fe400078e00ff */
[----:B------:R-:W-:-:S07]  /*1e080*/  IMAD.MOV.U32 R15, RZ, RZ, -0x1 ;  /* 0xffffffffff0f7424 */ /* 0x000fce00078e00ff */
[----:B-----5:R-:W-:Y:S05]  /*1e090*/  WARPSYNC.COLLECTIVE R15, `(.L_x_11920) ;  /* 0x000000000f087348 */ /* 0x020fea0003c00000 */
[----:B------:R0:W1:Y:S02]  /*1e0a0*/  SHFL.IDX P6, R14, R13, R12, R11 ;  /* 0x0000000c0d0e7389 */ /* 0x00006400000c000b */
[----:B01---5:R-:W-:Y:S01]  /*1e0b0*/  ENDCOLLECTIVE ;  /* 0x000000000000791b */ /* 0x023fe20003800000 */
.L_x_11920:
[----:B------:R-:W-:Y:S05]  /*1e0c0*/  BSYNC B1 ;  /* 0x0000000000017941 */ /* 0x000fea0003800000 */
.L_x_11919:
[----:B------:R-:W-:Y:S05]  /*1e0d0*/  BRA `(.L_x_11921) ;  /* 0xfffffe8800987947 */ /* 0x000fea000383ffff */
.L_x_11665:
[----:B------:R-:W-:Y:S01]  /*1e0e0*/  BSSY B1, `(.L_x_11922) ;  /* 0x0000008000017945 */ /* 0x000fe20003800000 */
[----:B0-----:R-:W-:Y:S01]  /*1e0f0*/  IMAD.MOV.U32 R13, RZ, RZ, R4 ;  /* 0x000000ffff0d7224 */ /* 0x001fe200078e0004 */
[----:B------:R-:W-:Y:S01]  /*1e100*/  MOV R11, 0x1c1f ;  /* 0x00001c1f000b7802 */ /* 0x000fe20000000f00 */
[----:B------:R-:W-:Y:S02]  /*1e110*/  IMAD.MOV.U32 R12, RZ, RZ, 0x1 ;  /* 0x00000001ff0c7424 */ /* 0x000fe400078e00ff */
[----:B------:R-:W-:-:S07]  /*1e120*/  IMAD.MOV.U32 R15, RZ, RZ, -0x1 ;  /* 0xffffffffff0f7424 */ /* 0x000fce00078e00ff */
[----:B-----5:R-:W-:Y:S05]  /*1e130*/  WARPSYNC.COLLECTIVE R15, `(.L_x_11923) ;  /* 0x000000000f087348 */ /* 0x020fea0003c00000 */
[----:B------:R0:W1:Y:S02]  /*1e140*/  SHFL.IDX P6, R14, R13, R12, R11 ;  /* 0x0000000c0d0e7389 */ /* 0x00006400000c000b */
[----:B01---5:R-:W-:Y:S01]  /*1e150*/  ENDCOLLECTIVE ;  /* 0x000000000000791b */ /* 0x023fe20003800000 */
.L_x_11923:
[----:B------:R-:W-:Y:S05]  /*1e160*/  BSYNC B1 ;  /* 0x0000000000017941 */ /* 0x000fea0003800000 */
.L_x_11922:
[----:B------:R-:W-:Y:S05]  /*1e170*/  BRA `(.L_x_11924) ;  /* 0xfffffe88007c7947 */ /* 0x000fea000383ffff */
.L_x_11666:
        /* <DEDUP_REMOVED lines=8> */
.L_x_11926:
[----:B------:R-:W-:Y:S05]  /*1e200*/  BSYNC B1 ;  /* 0x0000000000017941 */ /* 0x000fea0003800000 */
.L_x_11925:
[----:B------:R-:W-:Y:S05]  /*1e210*/  BRA `(.L_x_11927) ;  /* 0xfffffe8800607947 */ /* 0x000fea000383ffff */
.L_x_11667:
        /* <DEDUP_REMOVED lines=8> */
.L_x_11929:
[----:B------:R-:W-:Y:S05]  /*1e2a0*/  BSYNC B1 ;  /* 0x0000000000017941 */ /* 0x000fea0003800000 */
.L_x_11928:
[----:B------:R-:W-:Y:S05]  /*1e2b0*/  BRA `(.L_x_11930) ;  /* 0xfffffe8800447947 */ /* 0x000fea000383ffff */
.L_x_11669:
[----:B0-----:R0:W1:Y:S02]  /*1e2c0*/  SYNCS.PHASECHK.TRANS64.TRYWAIT P2, [R2+URZ+0x16800], R5 ;  /* 0x01680005020075a7 */ /* 0x001064000804017f */
[----:B-1----:R-:W-:Y:S05]  /*1e2d0*/  @!P2 NANOSLEEP.SYNCS 0x989680 ;  /* 0x009896800000a95d */ /* 0x002fea0003900000 */
[----:B------:R-:W1:Y:S02]  /*1e2e0*/  @!P2 SYNCS.PHASECHK.TRANS64 P2, [R2+URZ+0x16800], R5 ;  /* 0x016800050200a5a7 */ /* 0x000e64000804007f */
[----:B-1----:R-:W-:Y:S05]  /*1e2f0*/  @!P2 BRA `(.L_x_11669) ;  /* 0xfffffffc00f0a947 */ /* 0x002fea000383ffff */
[----:B------:R-:W-:Y:S05]  /*1e300*/  BRA `(.L_x_11931) ;  /* 0xfffffe8800cc7947 */ /* 0x000fea000383ffff */
.L_x_11677:
        /* <DEDUP_REMOVED lines=8> */
.L_x_11933:
[----:B------:R-:W-:Y:S05]  /*1e390*/  BSYNC B1 ;  /* 0x0000000000017941 */ /* 0x000fea0003800000 */
.L_x_11932:
[----:B------:R-:W-:Y:S05]  /*1e3a0*/  BRA `(.L_x_11934) ;  /* 0xfffffe9800c07947 */ /* 0x000fea000383ffff */
.L_x_11678:
[----:B------:R-:W-:Y:S01]  /*1e3b0*/  BSSY B1, `(.L_x_11935) ;  /* 0x0000008000017945 */ /* 0x000fe20003800000 */
[----:B------:R-:W-:Y:S01]  /*1e3c0*/  IMAD.MOV.U32 R13, RZ, RZ, R4 ;  /* 0x000000ffff0d7224 */ /* 0x000fe200078e0004 */
[----:B------:R-:W-:Y:S01]  /*1e3d0*/  MOV R15, 0xffffffff ;  /* 0xffffffff000f7802 */ /* 0x000fe20000000f00 */
[----:B------:R-:W-:Y:S02]  /*1e3e0*/  IMAD.MOV.U32 R12, RZ, RZ, RZ ;  /* 0x000000ffff0c7224 */ /* 0x000fe400078e00ff */
[----:B------:R-:W-:-:S07]  /*1e3f0*/  IMAD.MOV.U32 R11, RZ, RZ, 0x1c1f ;  /* 0x00001c1fff0b7424 */ /* 0x000fce00078e00ff */
[----:B-----5:R-:W-:Y:S05]  /*1e400*/  WARPSYNC.COLLECTIVE R15, `(.L_x_11936) ;  /* 0x000000000f087348 */ /* 0x020fea0003c00000 */
[----:B------:R0:W1:Y:S02]  /*1e410*/  SHFL.IDX P6, R14, R13, R12, R11 ;  /* 0x0000000c0d0e7389 */ /* 0x00006400000c000b */
[----:B01---5:R-:W-:Y:S01]  /*1e420*/  ENDCOLLECTIVE ;  /* 0x000000000000791b */ /* 0x023fe20003800000 */
.L_x_11936:
[----:B------:R-:W-:Y:S05]  /*1e430*/  BSYNC B1 ;  /* 0x0000000000017941 */ /* 0x000fea0003800000 */
.L_x_11935:
[----:B------:R-:W-:Y:S05]  /*1e440*/  BRA `(.L_x_11937) ;  /* 0xfffffe9800a07947 */ /* 0x000fea000383ffff */
.L_x_11679:
        /* <DEDUP_REMOVED lines=8> */
.L_x_11939:
[----:B------:R-:W-:Y:S05]  /*1e4d0*/  BSYNC B1 ;  /* 0x0000000000017941 */ /* 0x000fea0003800000 */
.L_x_11938:
[----:B------:R-:W-:Y:S05]  /*1e4e0*/  BRA `(.L_x_11940) ;  /* 0xfffffe9800807947 */ /* 0x000fea000383ffff */
.L_x_11680:
        /* <DEDUP_REMOVED lines=8> */
.L_x_11942:
[----:B------:R-:W-:Y:S05]  /*1e570*/  BSYNC B1 ;  /* 0x0000000000017941 */ /* 0x000fea0003800000 */
.L_x_11941:
[----:B------:R-:W-:Y:S05]  /*1e580*/  BRA `(.L_x_11943) ;  /* 0xfffffe9800607947 */ /* 0x000fea000383ffff */
.L_x_11681:
[----:B------:R-:W-:Y:S01]  /*1e590*/  BSSY B1, `(.L_x_11944) ;  /* 0x0000008000017945 */ /* 0x000fe20003800000 */
[----:B------:R-:W-:Y:S02]  /*1e5a0*/  IMAD.MOV.U32 R13, RZ, RZ, R5 ;  /* 0x000000ffff0d7224 */ /* 0x000fe400078e0005 */
[----:B------:R-:W-:Y:S02]  /*1e5b0*/  IMAD.MOV.U32 R12, RZ, RZ, 0x1 ;  /* 0x00000001ff0c7424 */ /* 0x000fe400078e00ff */
[----:B------:R-:W-:Y:S02]  /*1e5c0*/  IMAD.MOV.U32 R11, RZ, RZ, 0x1c1f ;  /* 0x00001c1fff0b7424 */ /* 0x000fe400078e00ff */
[----:B------:R-:W-:-:S07]  /*1e5d0*/  IMAD.MOV.U32 R15, RZ, RZ, -0x1 ;  /* 0xffffffffff0f7424 */ /* 0x000fce00078e00ff */
[----:B-----5:R-:W-:Y:S05]  /*1e5e0*/  WARPSYNC.COLLECTIVE R15, `(.L_x_11945) ;  /* 0x000000000f087348 */ /* 0x020fea0003c00000 */
[----:B------:R0:W1:Y:S02]  /*1e5f0*/  SHFL.IDX P6, R14, R13, R12, R11 ;  /* 0x0000000c0d0e7389 */ /* 0x00006400000c000b */
[----:B01---5:R-:W-:Y:S01]  /*1e600*/  ENDCOLLECTIVE ;  /* 0x000000000000791b */ /* 0x023fe20003800000 */
.L_x_11945:
[----:B------:R-:W-:Y:S05]  /*1e610*/  BSYNC B1 ;  /* 0x0000000000017941 */ /* 0x000fea0003800000 */
.L_x_11944:
[----:B------:R-:W-:Y:S05]  /*1e620*/  BRA `(.L_x_11946) ;  /* 0xfffffe9800407947 */ /* 0x000fea000383ffff */
.L_x_11682:
        /* <DEDUP_REMOVED lines=8> */
.L_x_11948:
[----:B------:R-:W-:Y:S05]  /*1e6b0*/  BSYNC B1 ;  /* 0x0000000000017941 */ /* 0x000fea0003800000 */
.L_x_11947:
[----:B------:R-:W-:Y:S05]  /*1e6c0*/  BRA `(.L_x_11949) ;  /* 0xfffffe9800247947 */ /* 0x000fea000383ffff */
.L_x_11683:
[----:B------:R-:W-:Y:S01]  /*1e6d0*/  BSSY B1, `(.L_x_11950) ;  /* 0x0000008000017945 */ /* 0x000fe20003800000 */
[----:B------:R-:W-:Y:S01]  /*1e6e0*/  MOV R13, R3 ;  /* 0x00000003000d7202 */ /* 0x000fe20000000f00 */
[----:B------:R-:W-:Y:S02]  /*1e6f0*/  IMAD.MOV.U32 R12, RZ, RZ, 0x1 ;  /* 0x00000001ff0c7424 */ /* 0x000fe400078e00ff */
[----:B------:R-:W-:Y:S02]  /*1e700*/  IMAD.MOV.U32 R11, RZ, RZ, 0x1c1f ;  /* 0x00001c1fff0b7424 */ /* 0x000fe400078e00ff */
[----:B------:R-:W-:-:S07]  /*1e710*/  IMAD.MOV.U32 R15, RZ, RZ, -0x1 ;  /* 0xffffffffff0f7424 */ /* 0x000fce00078e00ff */
[----:B-----5:R-:W-:Y:S05]  /*1e720*/  WARPSYNC.COLLECTIVE R15, `(.L_x_11951) ;  /* 0x000000000f087348 */ /* 0x020fea0003c00000 */
[----:B------:R0:W1:Y:S02]  /*1e730*/  SHFL.IDX P6, R14, R13, R12, R11 ;  /* 0x0000000c0d0e7389 */ /* 0x00006400000c000b */
[----:B01---5:R-:W-:Y:S01]  /*1e740*/  ENDCOLLECTIVE ;  /* 0x000000000000791b */ /* 0x023fe20003800000 */
.L_x_11951:
[----:B------:R-:W-:Y:S05]  /*1e750*/  BSYNC B1 ;  /* 0x0000000000017941 */ /* 0x000fea0003800000 */
.L_x_11950:
[----:B------:R-:W-:Y:S05]  /*1e760*/  BRA `(.L_x_11952) ;  /* 0xfffffe9800087947 */ /* 0x000fea000383ffff */
.L_x_11684:
        /* <DEDUP_REMOVED lines=8> */
.L_x_11954:
[----:B------:R-:W-:Y:S05]  /*1e7f0*/  BSYNC B1 ;  /* 0x0000000000017941 */ /* 0x000fea0003800000 */
.L_x_11953:
[----:B------:R-:W-:Y:S05]  /*1e800*/  BRA `(.L_x_11955) ;  /* 0xfffffe9400ec7947 */ /* 0x000fea000383ffff */
.L_x_11686:
[----:B0-----:R0:W1:Y:S02]  /*1e810*/  SYNCS.PHASECHK.TRANS64.TRYWAIT P2, [R2+URZ+0x16800], R5 ;  /* 0x01680005020075a7 */ /* 0x001064000804017f */
[----:B-1----:R-:W-:Y:S05]  /*1e820*/  @!P2 NANOSLEEP.SYNCS 0x989680 ;  /* 0x009896800000a95d */ /* 0x002fea0003900000 */
[----:B------:R-:W1:Y:S02]  /*1e830*/  @!P2 SYNCS.PHASECHK.TRANS64 P2, [R2+URZ+0x16800], R5 ;  /* 0x016800050200a5a7 */ /* 0x000e64000804007f */
[----:B-1----:R-:W-:Y:S05]  /*1e840*/  @!P2 BRA `(.L_x_11686) ;  /* 0xfffffffc00f0a947 */ /* 0x002fea000383ffff */
[----:B------:R-:W-:Y:S05]  /*1e850*/  BRA `(.L_x_11956) ;  /* 0xfffffe9800507947 */ /* 0x000fea000383ffff */
.L_x_11692:
[----:B0-----:R0:W2:Y:S02]  /*1e860*/  SYNCS.PHASECHK.TRANS64.TRYWAIT P2, [R89+URZ+0x16830], R0 ;  /* 0x01683000590075a7 */ /* 0x0010a4000804017f */
[----:B--2---:R-:W-:Y:S05]  /*1e870*/  @!P2 NANOSLEEP.SYNCS 0x989680 ;  /* 0x009896800000a95d */ /* 0x004fea0003900000 */
[----:B------:R-:W2:Y:S02]  /*1e880*/  @!P2 SYNCS.PHASECHK.TRANS64 P2, [R89+URZ+0x16830], R0 ;  /* 0x016830005900a5a7 */ /* 0x000ea4000804007f */
[----:B--2---:R-:W-:Y:S05]  /*1e890*/  @!P2 BRA `(.L_x_11692) ;  /* 0xfffffffc00f0a947 */ /* 0x004fea000383ffff */
[----:B------:R-:W-:Y:S05]  /*1e8a0*/  BRA `(.L_x_11691) ;  /* 0xfffffea800047947 */ /* 0x000fea000383ffff */
.L_x_11710:
[----:B-1----:R1:W2:Y:S02]  /*1e8b0*/  SYNCS.PHASECHK.TRANS64.TRYWAIT P3, [R21+URZ+0x16830], R20 ;  /* 0x01683014150075a7 */ /* 0x0022a4000806017f */
[----:B--2---:R-:W-:Y:S05]  /*1e8c0*/  @!P3 NANOSLEEP.SYNCS 0x989680 ;  /* 0x009896800000b95d */ /* 0x004fea0003900000 */
[----:B------:R-:W2:Y:S02]  /*1e8d0*/  @!P3 SYNCS.PHASECHK.TRANS64 P3, [R21+URZ+0x16830], R20 ;  /* 0x016830141500b5a7 */ /* 0x000ea4000806007f */
[----:B--2---:R-:W-:Y:S05]  /*1e8e0*/  @!P3 BRA `(.L_x_11710) ;  /* 0xfffffffc00f0b947 */ /* 0x004fea000383ffff */
[----:B------:R-:W-:Y:S05]  /*1e8f0*/  BRA `(.L_x_11709) ;  /* 0xfffffee000c47947 */ /* 0x000fea000383ffff */
.L_x_11714:
[----:B-1----:R1:W2:Y:S02]  /*1e900*/  SYNCS.PHASECHK.TRANS64.TRYWAIT P2, [R20+URZ+0x16850], R19 ;  /* 0x01685013140075a7 */ /* 0x0022a4000804017f */
[----:B--2---:R-:W-:Y:S05]  /*1e910*/  @!P2 NANOSLEEP.SYNCS 0x989680 ;  /* 0x009896800000a95d */ /* 0x004fea0003900000 */
[----:B------:R-:W2:Y:S02]  /*1e920*/  @!P2 SYNCS.PHASECHK.TRANS64 P2, [R20+URZ+0x16850], R19 ;  /* 0x016850131400a5a7 */ /* 0x000ea4000804007f */
[----:B--2---:R-:W-:Y:S05]  /*1e930*/  @!P2 BRA `(.L_x_11714) ;  /* 0xfffffffc00f0a947 */ /* 0x004fea000383ffff */
[----:B------:R-:W-:Y:S05]  /*1e940*/  BRA `(.L_x_11711) ;  /* 0xfffffee400847947 */ /* 0x000fea000383ffff */
.L_x_11733:
[----:B-1----:R1:W2:Y:S02]  /*1e950*/  SYNCS.PHASECHK.TRANS64.TRYWAIT P3, [R14+URZ+0x16830], R15 ;  /* 0x0168300f0e0075a7 */ /* 0x0022a4000806017f */
[----:B--2---:R-:W-:Y:S05]  /*1e960*/  @!P3 NANOSLEEP.SYNCS 0x989680 ;  /* 0x009896800000b95d */ /* 0x004fea0003900000 */
[----:B------:R-:W2:Y:S02]  /*1e970*/  @!P3 SYNCS.PHASECHK.TRANS64 P3, [R14+URZ+0x16830], R15 ;  /* 0x0168300f0e00b5a7 */ /* 0x000ea4000806007f */
[----:B--2---:R-:W-:Y:S05]  /*1e980*/  @!P3 BRA `(.L_x_11733) ;  /* 0xfffffffc00f0b947 */ /* 0x004fea000383ffff */
[----:B------:R-:W-:Y:S05]  /*1e990*/  BRA `(.L_x_11732) ;  /* 0xffffff1c000c7947 */ /* 0x000fea000383ffff */
.L_x_11737:
[----:B-1----:R1:W2:Y:S02]  /*1e9a0*/  SYNCS.PHASECHK.TRANS64.TRYWAIT P2, [R15+URZ+0x16850], R14 ;  /* 0x0168500e0f0075a7 */ /* 0x0022a4000804017f */
[----:B--2---:R-:W-:Y:S05]  /*1e9b0*/  @!P2 NANOSLEEP.SYNCS 0x989680 ;  /* 0x009896800000a95d */ /* 0x004fea0003900000 */
[----:B------:R-:W2:Y:S02]  /*1e9c0*/  @!P2 SYNCS.PHASECHK.TRANS64 P2, [R15+URZ+0x16850], R14 ;  /* 0x0168500e0f00a5a7 */ /* 0x000ea4000804007f */
[----:B--2---:R-:W-:Y:S05]  /*1e9d0*/  @!P2 BRA `(.L_x_11737) ;  /* 0xfffffffc00f0a947 */ /* 0x004fea000383ffff */
[----:B------:R-:W-:Y:S05]  /*1e9e0*/  BRA `(.L_x_11734) ;  /* 0xffffff1c00cc7947 */ /* 0x000fea000383ffff */
.L_x_11744:
[----:B-1----:R1:W2:Y:S02]  /*1e9f0*/  SYNCS.PHASECHK.TRANS64.TRYWAIT P3, [R14+URZ+0x16830], R15 ;  /* 0x0168300f0e0075a7 */ /* 0x0022a4000806017f */
[----:B--2---:R-:W-:Y:S05]  /*1ea00*/  @!P3 NANOSLEEP.SYNCS 0x989680 ;  /* 0x009896800000b95d */ /* 0x004fea0003900000 */
[----:B------:R-:W2:Y:S02]  /*1ea10*/  @!P3 SYNCS.PHASECHK.TRANS64 P3, [R14+URZ+0x16830], R15 ;  /* 0x0168300f0e00b5a7 */ /* 0x000ea4000806007f */
[----:B--2---:R-:W-:Y:S05]  /*1ea20*/  @!P3 BRA `(.L_x_11744) ;  /* 0xfffffffc00f0b947 */ /* 0x004fea000383ffff */
[----:B------:R-:W-:Y:S05]  /*1ea30*/  BRA `(.L_x_11743) ;  /* 0xffffff4000d47947 */ /* 0x000fea000383ffff */
.L_x_11748:
[----:B-1----:R1:W2:Y:S02]  /*1ea40*/  SYNCS.PHASECHK.TRANS64.TRYWAIT P2, [R15+URZ+0x16850], R14 ;  /* 0x0168500e0f0075a7 */ /* 0x0022a4000804017f */
[----:B--2---:R-:W-:Y:S05]  /*1ea50*/  @!P2 NANOSLEEP.SYNCS 0x989680 ;  /* 0x009896800000a95d */ /* 0x004fea0003900000 */
[----:B------:R-:W2:Y:S02]  /*1ea60*/  @!P2 SYNCS.PHASECHK.TRANS64 P2, [R15+URZ+0x16850], R14 ;  /* 0x0168500e0f00a5a7 */ /* 0x000ea4000804007f */
[----:B--2---:R-:W-:Y:S05]  /*1ea70*/  @!P2 BRA `(.L_x_11748) ;  /* 0xfffffffc00f0a947 */ /* 0x004fea000383ffff */
[----:B------:R-:W-:Y:S05]  /*1ea80*/  BRA `(.L_x_11745) ;  /* 0xffffff4400947947 */ /* 0x000fea000383ffff */
.L_x_11761:
[----:B-1----:R1:W2:Y:S02]  /*1ea90*/  SYNCS.PHASECHK.TRANS64.TRYWAIT P0, [R9+URZ+0x16850], R0 ;  /* 0x01685000090075a7 */ /* 0x0022a4000800017f */
[----:B--2---:R-:W-:Y:S05]  /*1eaa0*/  @!P0 NANOSLEEP.SYNCS 0x989680 ;  /* 0x009896800000895d */ /* 0x004fea0003900000 */
[----:B------:R-:W2:Y:S02]  /*1eab0*/  @!P0 SYNCS.PHASECHK.TRANS64 P0, [R9+URZ+0x16850], R0 ;  /* 0x01685000090085a7 */ /* 0x000ea4000800007f */
[----:B--2---:R-:W-:Y:S05]  /*1eac0*/  @!P0 BRA `(.L_x_11761) ;  /* 0xfffffffc00f08947 */ /* 0x004fea000383ffff */
[----:B------:R-:W-:Y:S05]  /*1ead0*/  BRA `(.L_x_11760) ;  /* 0xffffff7800547947 */ /* 0x000fea000383ffff */
.L_x_11803:
[----:B------:R-:W0:Y:S01]  /*1eae0*/  S2R R13, SR_TID.X ;  /* 0x00000000000d7919 */ /* 0x000e220000002100 */
[----:B------:R-:W-:Y:S01]  /*1eaf0*/  BSSY B1, `(.L_x_11957) ;  /* 0x0000009000017945 */ /* 0x000fe20003800000 */
[----:B------:R-:W-:Y:S02]  /*1eb00*/  IMAD.MOV.U32 R12, RZ, RZ, RZ ;  /* 0x000000ffff0c7224 */ /* 0x000fe400078e00ff */
[----:B------:R-:W-:Y:S02]  /*1eb10*/  IMAD.MOV.U32 R11, RZ, RZ, 0x1f ;  /* 0x0000001fff0b7424 */ /* 0x000fe400078e00ff */
[----:B------:R-:W-:Y:S01]  /*1eb20*/  IMAD.MOV.U32 R15, RZ, RZ, -0x1 ;  /* 0xffffffffff0f7424 */ /* 0x000fe200078e00ff */
[----:B0-----:R-:W-:-:S04]  /*1eb30*/  SHF.R.U32.HI R13, RZ, 0x5, R13 ;  /* 0x00000005ff0d7819 */ /* 0x001fc8000001160d */
[----:B------:R-:W-:-:S07]  /*1eb40*/  LOP3.LUT R13, R13, 0x3, RZ, 0xc0, !PT ;  /* 0x000000030d0d7812 */ /* 0x000fce00078ec0ff */
[----:B-1----:R-:W-:Y:S05]  /*1eb50*/  WARPSYNC.COLLECTIVE R15, `(.L_x_11958) ;  /* 0x000000000f087348 */ /* 0x002fea0003c00000 */
[----:B------:R0:W2:Y:S02]  /*1eb60*/  SHFL.IDX P6, R14, R13, R12, R11 ;  /* 0x0000000c0d0e7389 */ /* 0x0000a400000c000b */
[----:B012---:R-:W-:Y:S01]  /*1eb70*/  ENDCOLLECTIVE ;  /* 0x000000000000791b */ /* 0x007fe20003800000 */
.L_x_11958:
[----:B------:R-:W-:Y:S05]  /*1eb80*/  BSYNC B1 ;  /* 0x0000000000017941 */ /* 0x000fea0003800000 */
.L_x_11957:
[----:B------:R-:W-:Y:S05]  /*1eb90*/  BRA `(.L_x_11959) ;  /* 0xffffffb000607947 */ /* 0x000fea000383ffff */
.L_x_11804:
[----:B------:R-:W-:Y:S01]  /*1eba0*/  BSSY B1, `(.L_x_11960) ;  /* 0x0000006000017945 */ /* 0x000fe20003800000 */
[----:B------:R-:W-:-:S07]  /*1ebb0*/  IMAD.MOV.U32 R15, RZ, RZ, -0x1 ;  /* 0xffffffffff0f7424 */ /* 0x000fce00078e00ff */
[----:B-1----:R-:W-:Y:S05]  /*1ebc0*/  WARPSYNC.COLLECTIVE R15, `(.L_x_11961) ;  /* 0x000000000f0c7348 */ /* 0x002fea0003c00000 */
[----:B------:R-:W-:Y:S02]  /*1ebd0*/  ELECT P6, UR62, PT ;  /* 0x00000000003e782f */ /* 0x000fe400038c0000 */
[----:B------:R-:W-:Y:S01]  /*1ebe0*/  MOV R14, UR62 ;  /* 0x0000003e000e7c02 */ /* 0x000fe20008000f00 */
[----:B-1----:R-:W-:Y:S10]  /*1ebf0*/  ENDCOLLECTIVE ;  /* 0x000000000000791b */ /* 0x002ff40003800000 */
.L_x_11961:
[----:B------:R-:W-:Y:S05]  /*1ec00*/  BSYNC B1 ;  /* 0x0000000000017941 */ /* 0x000fea0003800000 */
.L_x_11960:
[----:B------:R-:W-:Y:S05]  /*1ec10*/  BRA `(.L_x_11962) ;  /* 0xffffffb0004c7947 */ /* 0x000fea000383ffff */
.L_x_11806:
[----:B0-----:R0:W2:Y:S02]  /*1ec20*/  SYNCS.PHASECHK.TRANS64.TRYWAIT P0, [R8+URZ+0x16820], R9 ;  /* 0x01682009080075a7 */ /* 0x0010a4000800017f */
[----:B--2---:R-:W-:Y:S05]  /*1ec30*/  @!P0 NANOSLEEP.SYNCS 0x989680 ;  /* 0x009896800000895d */ /* 0x004fea0003900000 */
[----:B------:R-:W2:Y:S02]  /*1ec40*/  @!P0 SYNCS.PHASECHK.TRANS64 P0, [R8+URZ+0x16820], R9 ;  /* 0x01682009080085a7 */ /* 0x000ea4000800007f */
[----:B--2---:R-:W-:Y:S05]  /*1ec50*/  @!P0 BRA `(.L_x_11806) ;  /* 0xfffffffc00f08947 */ /* 0x004fea000383ffff */
[----:B------:R-:W-:Y:S05]  /*1ec60*/  BRA `(.L_x_11963) ;  /* 0xffffffb000687947 */ /* 0x000fea000383ffff */
.L_x_11809:
[----:B0-----:R0:W2:Y:S02]  /*1ec70*/  SYNCS.PHASECHK.TRANS64.TRYWAIT P0, [R9+URZ+0x168a0], R12 ;  /* 0x0168a00c090075a7 */ /* 0x0010a4000800017f */
[----:B--2---:R-:W-:Y:S05]  /*1ec80*/  @!P0 NANOSLEEP.SYNCS 0x989680 ;  /* 0x009896800000895d */ /* 0x004fea0003900000 */
[----:B------:R-:W2:Y:S02]  /*1ec90*/  @!P0 SYNCS.PHASECHK.TRANS64 P0, [R9+URZ+0x168a0], R12 ;  /* 0x0168a00c090085a7 */ /* 0x000ea4000800007f */
[----:B--2---:R-:W-:Y:S05]  /*1eca0*/  @!P0 BRA `(.L_x_11809) ;  /* 0xfffffffc00f08947 */ /* 0x004fea000383ffff */
[----:B------:R-:W-:Y:S05]  /*1ecb0*/  BRA `(.L_x_11964) ;  /* 0xffffffb000707947 */ /* 0x000fea000383ffff */
.L_x_11811:
[----:B---3--:R3:W4:Y:S02]  /*1ecc0*/  SYNCS.PHASECHK.TRANS64.TRYWAIT P0, [R9+URZ+0x168c0], R12 ;  /* 0x0168c00c090075a7 */ /* 0x008724000800017f */
[----:B----4-:R-:W-:Y:S05]  /*1ecd0*/  @!P0 NANOSLEEP.SYNCS 0x989680 ;  /* 0x009896800000895d */ /* 0x010fea0003900000 */
[----:B------:R-:W4:Y:S02]  /*1ece0*/  @!P0 SYNCS.PHASECHK.TRANS64 P0, [R9+URZ+0x168c0], R12 ;  /* 0x0168c00c090085a7 */ /* 0x000f24000800007f */
[----:B----4-:R-:W-:Y:S05]  /*1ecf0*/  @!P0 BRA `(.L_x_11811) ;  /* 0xfffffffc00f08947 */ /* 0x010fea000383ffff */
[----:B------:R-:W-:Y:S05]  /*1ed00*/  BRA `(.L_x_11965) ;  /* 0xffffffb000c87947 */ /* 0x000fea000383ffff */
.L_x_11815:
[----:B0-----:R0:W2:Y:S02]  /*1ed10*/  SYNCS.PHASECHK.TRANS64.TRYWAIT P0, [R12+URZ+0x168a0], R9 ;  /* 0x0168a0090c0075a7 */ /* 0x0010a4000800017f */
[----:B--2---:R-:W-:Y:S05]  /*1ed20*/  @!P0 NANOSLEEP.SYNCS 0x989680 ;  /* 0x009896800000895d */ /* 0x004fea0003900000 */
[----:B------:R-:W2:Y:S02]  /*1ed30*/  @!P0 SYNCS.PHASECHK.TRANS64 P0, [R12+URZ+0x168a0], R9 ;  /* 0x0168a0090c0085a7 */ /* 0x000ea4000800007f */
[----:B--2---:R-:W-:Y:S05]  /*1ed40*/  @!P0 BRA `(.L_x_11815) ;  /* 0xfffffffc00f08947 */ /* 0x004fea000383ffff */
[----:B------:R-:W-:Y:S05]  /*1ed50*/  BRA `(.L_x_11966) ;  /* 0xffffffb400507947 */ /* 0x000fea000383ffff */
.L_x_11817:
[----:B--2---:R2:W3:Y:S02]  /*1ed60*/  SYNCS.PHASECHK.TRANS64.TRYWAIT P1, [R12+URZ+0x168c0], R9 ;  /* 0x0168c0090c0075a7 */ /* 0x0044e4000802017f */
[----:B---3--:R-:W-:Y:S05]  /*1ed70*/  @!P1 NANOSLEEP.SYNCS 0x989680 ;  /* 0x009896800000995d */ /* 0x008fea0003900000 */
[----:B------:R-:W3:Y:S02]  /*1ed80*/  @!P1 SYNCS.PHASECHK.TRANS64 P1, [R12+URZ+0x168c0], R9 ;  /* 0x0168c0090c0095a7 */ /* 0x000ee4000802007f */
[----:B---3--:R-:W-:Y:S05]  /*1ed90*/  @!P1 BRA `(.L_x_11817) ;  /* 0xfffffffc00f09947 */ /* 0x008fea000383ffff */
[----:B------:R-:W-:Y:S05]  /*1eda0*/  BRA `(.L_x_11967) ;  /* 0xffffffb400a47947 */ /* 0x000fea000383ffff */
.L_x_11835:
        /* <DEDUP_REMOVED lines=11> */
.L_x_11969:
[----:B------:R-:W-:Y:S05]  /*1ee60*/  BSYNC B0 ;  /* 0x0000000000007941 */ /* 0x000fea0003800000 */
.L_x_11968:
[----:B------:R-:W-:Y:S05]  /*1ee70*/  BRA `(.L_x_11970) ;  /* 0xffffffc000a47947 */ /* 0x000fea000383ffff */
.L_x_11836:
[----:B------:R-:W-:Y:S01]  /*1ee80*/  BSSY B0, `(.L_x_11971) ;  /* 0x0000006000007945 */ /* 0x000fe20003800000 */
[----:B------:R-:W-:-:S07]  /*1ee90*/  IMAD.MOV.U32 R15, RZ, RZ, -0x1 ;  /* 0xffffffffff0f7424 */ /* 0x000fce00078e00ff */
[----:B-1----:R-:W-:Y:S05]  /*1eea0*/  WARPSYNC.COLLECTIVE R15, `(.L_x_11972) ;  /* 0x000000000f0c7348 */ /* 0x002fea0003c00000 */
[----:B------:R-:W-:Y:S02]  /*1eeb0*/  ELECT P6, UR62, PT ;  /* 0x00000000003e782f */ /* 0x000fe400038c0000 */
[----:B------:R-:W-:Y:S01]  /*1eec0*/  MOV R14, UR62 ;  /* 0x0000003e000e7c02 */ /* 0x000fe20008000f00 */
[----:B-1----:R-:W-:Y:S10]  /*1eed0*/  ENDCOLLECTIVE ;  /* 0x000000000000791b */ /* 0x002ff40003800000 */
.L_x_11972:
[----:B------:R-:W-:Y:S05]  /*1eee0*/  BSYNC B0 ;  /* 0x0000000000007941 */ /* 0x000fea0003800000 */
.L_x_11971:
[----:B------:R-:W-:Y:S05]  /*1eef0*/  BRA `(.L_x_11973) ;  /* 0xffffffc000947947 */ /* 0x000fea000383ffff */
.L_x_11839:
[----:B--2---:R2:W3:Y:S02]  /*1ef00*/  SYNCS.PHASECHK.TRANS64.TRYWAIT P0, [R5+URZ+0x16840], R4 ;  /* 0x01684004050075a7 */ /* 0x0044e4000800017f */
[----:B---3--:R-:W-:Y:S05]  /*1ef10*/  @!P0 NANOSLEEP.SYNCS 0x989680 ;  /* 0x009896800000895d */ /* 0x008fea0003900000 */
[----:B------:R-:W3:Y:S02]  /*1ef20*/  @!P0 SYNCS.PHASECHK.TRANS64 P0, [R5+URZ+0x16840], R4 ;  /* 0x01684004050085a7 */ /* 0x000ee4000800007f */
[----:B---3--:R-:W-:Y:S05]  /*1ef30*/  @!P0 BRA `(.L_x_11839) ;  /* 0xfffffffc00f08947 */ /* 0x008fea000383ffff */
[----:B------:R-:W-:Y:S05]  /*1ef40*/  BRA `(.L_x_11974) ;  /* 0xffffffc000e47947 */ /* 0x000fea000383ffff */
.L_x_11842:
[----:B0-----:R0:W2:Y:S02]  /*1ef50*/  SYNCS.PHASECHK.TRANS64.TRYWAIT P0, [R27+URZ+0x16820], R4 ;  /* 0x016820041b0075a7 */ /* 0x0010a4000800017f */
[----:B--2---:R-:W-:Y:S05]  /*1ef60*/  @!P0 NANOSLEEP.SYNCS 0x989680 ;  /* 0x009896800000895d */ /* 0x004fea0003900000 */
[----:B------:R-:W2:Y:S02]  /*1ef70*/  @!P0 SYNCS.PHASECHK.TRANS64 P0, [R27+URZ+0x16820], R4 ;  /* 0x016820041b0085a7 */ /* 0x000ea4000800007f */
[----:B--2---:R-:W-:Y:S05]  /*1ef80*/  @!P0 BRA `(.L_x_11842) ;  /* 0xfffffffc00f08947 */ /* 0x004fea000383ffff */
[----:B------:R-:W-:Y:S05]  /*1ef90*/  BRA `(.L_x_11975) ;  /* 0xffffffc400a47947 */ /* 0x000fea000383ffff */
.L_x_11850:
[----:B0-----:R0:W2:Y:S02]  /*1efa0*/  SYNCS.PHASECHK.TRANS64.TRYWAIT P0, [R3+URZ+0x16840], R2 ;  /* 0x01684002030075a7 */ /* 0x0010a4000800017f */
[----:B--2---:R-:W-:Y:S05]  /*1efb0*/  @!P0 NANOSLEEP.SYNCS 0x989680 ;  /* 0x009896800000895d */ /* 0x004fea0003900000 */
[----:B------:R-:W2:Y:S02]  /*1efc0*/  @!P0 SYNCS.PHASECHK.TRANS64 P0, [R3+URZ+0x16840], R2 ;  /* 0x01684002030085a7 */ /* 0x000ea4000800007f */
[----:B--2---:R-:W-:Y:S05]  /*1efd0*/  @!P0 BRA `(.L_x_11850) ;  /* 0xfffffffc00f08947 */ /* 0x004fea000383ffff */
[----:B------:R-:W-:Y:S05]  /*1efe0*/  BRA `(.L_x_11976) ;  /* 0xffffffc8004c7947 */ /* 0x000fea000383ffff */
.L_x_11852:
[----:B0-----:R0:W2:Y:S02]  /*1eff0*/  SYNCS.PHASECHK.TRANS64.TRYWAIT P0, [R2+URZ+0x60], R5 ;  /* 0x00006005020075a7 */ /* 0x0010a4000800017f */
[----:B--2---:R-:W-:Y:S05]  /*1f000*/  @!P0 NANOSLEEP.SYNCS 0x989680 ;  /* 0x009896800000895d */ /* 0x004fea0003900000 */
[----:B------:R-:W2:Y:S02]  /*1f010*/  @!P0 SYNCS.PHASECHK.TRANS64 P0, [R2+URZ+0x60], R5 ;  /* 0x00006005020085a7 */ /* 0x000ea4000800007f */
[----:B--2---:R-:W-:Y:S05]  /*1f020*/  @!P0 BRA `(.L_x_11852) ;  /* 0xfffffffc00f08947 */ /* 0x004fea000383ffff */
[----:B------:R-:W-:Y:S05]  /*1f030*/  BRA `(.L_x_11977) ;  /* 0xffffffc800b07947 */ /* 0x000fea000383ffff */
.L_x_11857:
[----:B--2---:R2:W3:Y:S02]  /*1f040*/  SYNCS.PHASECHK.TRANS64.TRYWAIT P0, [R3+URZ+0x16840], R2 ;  /* 0x01684002030075a7 */ /* 0x0044e4000800017f */
[----:B---3--:R-:W-:Y:S05]  /*1f050*/  @!P0 NANOSLEEP.SYNCS 0x989680 ;  /* 0x009896800000895d */ /* 0x008fea0003900000 */
[----:B------:R-:W3:Y:S02]  /*1f060*/  @!P0 SYNCS.PHASECHK.TRANS64 P0, [R3+URZ+0x16840], R2 ;  /* 0x01684002030085a7 */ /* 0x000ee4000800007f */
[----:B---3--:R-:W-:Y:S05]  /*1f070*/  @!P0 BRA `(.L_x_11857) ;  /* 0xfffffffc00f08947 */ /* 0x008fea000383ffff */
[----:B------:R-:W-:Y:S05]  /*1f080*/  BRA `(.L_x_11978) ;  /* 0xffffffcc00c47947 */ /* 0x000fea000383ffff */
.L_x_11859:
[----:B0-----:R0:W2:Y:S02]  /*1f090*/  SYNCS.PHASECHK.TRANS64.TRYWAIT P1, [R3+URZ+0x60], R24 ;  /* 0x00006018030075a7 */ /* 0x0010a4000802017f */
[----:B--2---:R-:W-:Y:S05]  /*1f0a0*/  @!P1 NANOSLEEP.SYNCS 0x989680 ;  /* 0x009896800000995d */ /* 0x004fea0003900000 */
[----:B------:R-:W2:Y:S02]  /*1f0b0*/  @!P1 SYNCS.PHASECHK.TRANS64 P1, [R3+URZ+0x60], R24 ;  /* 0x00006018030095a7 */ /* 0x000ea4000802007f */
[----:B--2---:R-:W-:Y:S05]  /*1f0c0*/  @!P1 BRA `(.L_x_11859) ;  /* 0xfffffffc00f09947 */ /* 0x004fea000383ffff */
[----:B------:R-:W-:Y:S05]  /*1f0d0*/  BRA `(.L_x_11979) ;  /* 0xffffffd000287947 */ /* 0x000fea000383ffff */
.L_x_11864:
[----:B--2---:R2:W3:Y:S02]  /*1f0e0*/  SYNCS.PHASECHK.TRANS64.TRYWAIT P0, [R2+URZ+0x16840], R3 ;  /* 0x01684003020075a7 */ /* 0x0044e4000800017f */
[----:B---3--:R-:W-:Y:S05]  /*1f0f0*/  @!P0 NANOSLEEP.SYNCS 0x989680 ;  /* 0x009896800000895d */ /* 0x008fea0003900000 */
[----:B------:R-:W3:Y:S02]  /*1f100*/  @!P0 SYNCS.PHASECHK.TRANS64 P0, [R2+URZ+0x16840], R3 ;  /* 0x01684003020085a7 */ /* 0x000ee4000800007f */
[----:B---3--:R-:W-:Y:S05]  /*1f110*/  @!P0 BRA `(.L_x_11864) ;  /* 0xfffffffc00f08947 */ /* 0x008fea000383ffff */
[----:B------:R-:W-:Y:S05]  /*1f120*/  BRA `(.L_x_11980) ;  /* 0xffffffd400087947 */ /* 0x000fea000383ffff */
.L_x_11866:
[----:B0-----:R0:W2:Y:S02]  /*1f130*/  SYNCS.PHASECHK.TRANS64.TRYWAIT P1, [R2+URZ+0x60], R11 ;  /* 0x0000600b020075a7 */ /* 0x0010a4000802017f */
[----:B--2---:R-:W-:Y:S05]  /*1f140*/  @!P1 NANOSLEEP.SYNCS 0x989680 ;  /* 0x009896800000995d */ /* 0x004fea0003900000 */
[----:B------:R-:W2:Y:S02]  /*1f150*/  @!P1 SYNCS.PHASECHK.TRANS64 P1, [R2+URZ+0x60], R11 ;  /* 0x0000600b020095a7 */ /* 0x000ea4000802007f */
[----:B--2---:R-:W-:Y:S05]  /*1f160*/  @!P1 BRA `(.L_x_11866) ;  /* 0xfffffffc00f09947 */ /* 0x004fea000383ffff */
[----:B------:R-:W-:Y:S05]  /*1f170*/  BRA `(.L_x_11981) ;  /* 0xffffffd400707947 */ /* 0x000fea000383ffff */
.L_x_11873:
[----:B0-----:R0:W2:Y:S02]  /*1f180*/  SYNCS.PHASECHK.TRANS64.TRYWAIT P0, [R3+URZ+0x16860], R2 ;  /* 0x01686002030075a7 */ /* 0x0010a4000800017f */
[----:B--2---:R-:W-:Y:S05]  /*1f190*/  @!P0 NANOSLEEP.SYNCS 0x989680 ;  /* 0x009896800000895d */ /* 0x004fea0003900000 */
[----:B------:R-:W2:Y:S02]  /*1f1a0*/  @!P0 SYNCS.PHASECHK.TRANS64 P0, [R3+URZ+0x16860], R2 ;  /* 0x01686002030085a7 */ /* 0x000ea4000800007f */
[----:B--2---:R-:W-:Y:S05]  /*1f1b0*/  @!P0 BRA `(.L_x_11873) ;  /* 0xfffffffc00f08947 */ /* 0x004fea000383ffff */
[----:B------:R-:W-:Y:S05]  /*1f1c0*/  BRA `(.L_x_11982) ;  /* 0xffffffd8002c7947 */ /* 0x000fea000383ffff */
.L_x_11875:
[----:B------:R-:W-:Y:S01]  /*1f1d0*/  BSSY B0, `(.L_x_11983) ;  /* 0x0000008000007945 */ /* 0x000fe20003800000 */
[----:B------:R-:W-:Y:S01]  /*1f1e0*/  MOV R13, R16 ;  /* 0x00000010000d7202 */ /* 0x000fe20000000f00 */
[----:B------:R-:W-:Y:S02]  /*1f1f0*/  IMAD.MOV.U32 R12, RZ, RZ, RZ ;  /* 0x000000ffff0c7224 */ /* 0x000fe400078e00ff */
[----:B------:R-:W-:Y:S02]  /*1f200*/  IMAD.MOV.U32 R11, RZ, RZ, 0x1f ;  /* 0x0000001fff0b7424 */ /* 0x000fe400078e00ff */
[----:B------:R-:W-:-:S07]  /*1f210*/  IMAD.MOV.U32 R15, RZ, RZ, -0x1 ;  /* 0xffffffffff0f7424 */ /* 0x000fce00078e00ff */
[----:B01----:R-:W-:Y:S05]  /*1f220*/  WARPSYNC.COLLECTIVE R15, `(.L_x_11984) ;  /* 0x000000000f087348 */ /* 0x003fea0003c00000 */
[----:B------:R2:W3:Y:S02]  /*1f230*/  SHFL.IDX P6, R14, R13, R12, R11 ;  /* 0x0000000c0d0e7389 */ /* 0x0004e400000c000b */
[----:B0123--:R-:W-:Y:S01]  /*1f240*/  ENDCOLLECTIVE ;  /* 0x000000000000791b */ /* 0x00ffe20003800000 */
.L_x_11984:
[----:B------:R-:W-:Y:S05]  /*1f250*/  BSYNC B0 ;  /* 0x0000000000007941 */ /* 0x000fea0003800000 */
.L_x_11983:
        /* <DEDUP_REMOVED lines=8> */
.L_x_11985:
[----:B------:R-:W-:Y:S01]  /*1f2e0*/  IMAD.MOV.U32 R5, RZ, RZ, R14 ;  /* 0x000000ffff057224 */ /* 0x000fe200078e000e */
[----:B------:R-:W-:Y:S06]  /*1f2f0*/  BRA `(.L_x_11986) ;  /* 0xffffffd800747947 */ /* 0x000fec000383ffff */
.L_x_11878:
[----:B------:R-:W-:Y:S01]  /*1f300*/  BSSY B0, `(.L_x_11987) ;  /* 0x0000008000007945 */ /* 0x000fe20003800000 */
[----:B-----5:R-:W-:Y:S02]  /*1f310*/  IMAD.MOV.U32 R13, RZ, RZ, R2 ;  /* 0x000000ffff0d7224 */ /* 0x020fe400078e0002 */
[----:B------:R-:W-:Y:S02]  /*1f320*/  IMAD.MOV.U32 R12, RZ, RZ, 0x1 ;  /* 0x00000001ff0c7424 */ /* 0x000fe400078e00ff */
[----:B------:R-:W-:Y:S02]  /*1f330*/  IMAD.MOV.U32 R11, RZ, RZ, RZ ;  /* 0x000000ffff0b7224 */ /* 0x000fe400078e00ff */
[----:B------:R-:W-:-:S07]  /*1f340*/  IMAD.MOV.U32 R15, RZ, RZ, -0x1 ;  /* 0xffffffffff0f7424 */ /* 0x000fce00078e00ff */
[----:B01234-:R-:W-:Y:S05]  /*1f350*/  WARPSYNC.COLLECTIVE R15, `(.L_x_11988) ;  /* 0x000000000f087348 */ /* 0x01ffea0003c00000 */
[----:B------:R0:W0:Y:S02]  /*1f360*/  SHFL.UP P6, R14, R13, R12, R11 ;  /* 0x0400000c0d0e7389 */ /* 0x00002400000c000b */
[----:B01234-:R-:W-:Y:S01]  /*1f370*/  ENDCOLLECTIVE ;  /* 0x000000000000791b */ /* 0x01ffe20003800000 */
.L_x_11988:
[----:B------:R-:W-:Y:S05]  /*1f380*/  BSYNC B0 ;  /* 0x0000000000007941 */ /* 0x000fea0003800000 */
.L_x_11987:
        /* <DEDUP_REMOVED lines=10> */
.L_x_11989:
        /* <DEDUP_REMOVED lines=8> */
.L_x_11990:
        /* <DEDUP_REMOVED lines=8> */
.L_x_11991:
        /* <DEDUP_REMOVED lines=8> */
.L_x_11992:
        /* <DEDUP_REMOVED lines=8> */
.L_x_11993:
[----:B------:R-:W-:Y:S05]  /*1f630*/  BRA `(.L_x_11994) ;  /* 0xffffffd800307947 */ /* 0x000fea000383ffff */
.L_x_11883:
[----:B------:R-:W-:Y:S01]  /*1f640*/  BSSY B0, `(.L_x_11995) ;  /* 0x0000008000007945 */ /* 0x000fe20003800000 */
[----:B-----5:R-:W-:Y:S01]  /*1f650*/  IMAD.MOV.U32 R13, RZ, RZ, R2 ;  /* 0x000000ffff0d7224 */ /* 0x020fe200078e0002 */
[----:B------:R-:W-:Y:S01]  /*1f660*/  MOV R15, 0xffffffff ;  /* 0xffffffff000f7802 */ /* 0x000fe20000000f00 */
[----:B------:R-:W-:Y:S02]  /*1f670*/  IMAD.MOV.U32 R12, RZ, RZ, 0x1 ;  /* 0x00000001ff0c7424 */ /* 0x000fe400078e00ff */
[----:B------:R-:W-:-:S07]  /*1f680*/  IMAD.MOV.U32 R11, RZ, RZ, RZ ;  /* 0x000000ffff0b7224 */ /* 0x000fce00078e00ff */
[----:B012---:R-:W-:Y:S05]  /*1f690*/  WARPSYNC.COLLECTIVE R15, `(.L_x_11996) ;  /* 0x000000000f087348 */ /* 0x007fea0003c00000 */
[----:B------:R3:W4:Y:S02]  /*1f6a0*/  SHFL.UP P6, R14, R13, R12, R11 ;  /* 0x0400000c0d0e7389 */ /* 0x00072400000c000b */
[----:B01234-:R-:W-:Y:S01]  /*1f6b0*/  ENDCOLLECTIVE ;  /* 0x000000000000791b */ /* 0x01ffe20003800000 */
.L_x_11996:
[----:B------:R-:W-:Y:S05]  /*1f6c0*/  BSYNC B0 ;  /* 0x0000000000007941 */ /* 0x000fea0003800000 */
.L_x_11995:
        /* <DEDUP_REMOVED lines=10> */
.L_x_11997:
        /* <DEDUP_REMOVED lines=8> */
.L_x_11998:
        /* <DEDUP_REMOVED lines=8> */
.L_x_11999:
        /* <DEDUP_REMOVED lines=8> */
.L_x_12000:
        /* <DEDUP_REMOVED lines=8> */
.L_x_12001:
[----:B------:R-:W-:Y:S05]  /*1f970*/  BRA `(.L_x_12002) ;  /* 0xffffffd8000c7947 */ /* 0x000fea000383ffff */
.L_x_11885:
[----:B------:R-:W-:Y:S01]  /*1f980*/  BSSY B0, `(.L_x_12003) ;  /* 0x0000006000007945 */ /* 0x000fe20003800000 */
[----:B------:R-:W-:Y:S01]  /*1f990*/  PLOP3.LUT P6, PT, P6, PT, PT, 0x8, 0x0 ;  /* 0x000000000000781c */ /* 0x000fe200037ce170 */
[----:B------:R-:W-:-:S12]  /*1f9a0*/  IMAD.MOV.U32 R15, RZ, RZ, -0x1 ;  /* 0xffffffffff0f7424 */ /* 0x000fd800078e00ff */
[----:B01----:R-:W-:Y:S05]  /*1f9b0*/  WARPSYNC.COLLECTIVE R15, `(.L_x_12004) ;  /* 0x000000000f087348 */ /* 0x003fea0003c00000 */
[----:B------:R-:W-:Y:S01]  /*1f9c0*/  VOTE.ANY R14, PT, P6 ;  /* 0x00000000000e7806 */ /* 0x000fe200030e0100 */
[----:B01----:R-:W-:Y:S06]  /*1f9d0*/  ENDCOLLECTIVE ;  /* 0x000000000000791b */ /* 0x003fec0003800000 */
.L_x_12004:
[----:B------:R-:W-:Y:S05]  /*1f9e0*/  BSYNC B0 ;  /* 0x0000000000007941 */ /* 0x000fea0003800000 */
.L_x_12003:
        /* <DEDUP_REMOVED lines=9> */
.L_x_12005:
[----:B------:R-:W-:Y:S01]  /*1fa80*/  IMAD.MOV.U32 R17, RZ, RZ, R14 ;  /* 0x000000ffff117224 */ /* 0x000fe200078e000e */
[----:B------:R-:W-:Y:S06]  /*1fa90*/  BRA `(.L_x_12006) ;  /* 0xffffffd400fc7947 */ /* 0x000fec000383ffff */
.L_x_11887:
[----:B------:R-:W-:Y:S01]  /*1faa0*/  BSSY B0, `(.L_x_12007) ;  /* 0x0000007000007945 */ /* 0x000fe20003800000 */
[----:B------:R-:W-:Y:S02]  /*1fab0*/  IMAD.MOV.U32 R13, RZ, RZ, R8 ;  /* 0x000000ffff0d7224 */ /* 0x000fe400078e0008 */
[----:B------:R-:W-:Y:S02]  /*1fac0*/  IMAD.MOV.U32 R11, RZ, RZ, 0x1f ;  /* 0x0000001fff0b7424 */ /* 0x000fe400078e00ff */
[----:B------:R-:W-:-:S07]  /*1fad0*/  IMAD.MOV.U32 R15, RZ, RZ, -0x1 ;  /* 0xffffffffff0f7424 */ /* 0x000fce00078e00ff */
[----:B0123--:R-:W-:Y:S05]  /*1fae0*/  WARPSYNC.COLLECTIVE R15, `(.L_x_12008) ;  /* 0x000000000f087348 */ /* 0x00ffea0003c00000 */
[----:B------:R4:W0:Y:S02]  /*1faf0*/  SHFL.IDX P6, R14, R13, R12, R11 ;  /* 0x0000000c0d0e7389 */ /* 0x00082400000c000b */
[----:B01234-:R-:W-:Y:S01]  /*1fb00*/  ENDCOLLECTIVE ;  /* 0x000000000000791b */ /* 0x01ffe20003800000 */
.L_x_12008:
[----:B------:R-:W-:Y:S05]  /*1fb10*/  BSYNC B0 ;  /* 0x0000000000007941 */ /* 0x000fea0003800000 */
.L_x_12007:
[----:B------:R-:W-:Y:S05]  /*1fb20*/  BRA `(.L_x_11886) ;  /* 0xffffffd400f47947 */ /* 0x000fea000383ffff */
.L_x_11891:
[----:B0-----:R0:W2:Y:S02]  /*1fb30*/  SYNCS.PHASECHK.TRANS64.TRYWAIT P0, [R9+URZ+0x16820], R0 ;  /* 0x01682000090075a7 */ /* 0x0010a4000800017f */
[----:B--2---:R-:W-:Y:S05]  /*1fb40*/  @!P0 NANOSLEEP.SYNCS 0x989680 ;  /* 0x009896800000895d */ /* 0x004fea0003900000 */
[----:B------:R-:W2:Y:S02]  /*1fb50*/  @!P0 SYNCS.PHASECHK.TRANS64 P0, [R9+URZ+0x16820], R0 ;  /* 0x01682000090085a7 */ /* 0x000ea4000800007f */
[----:B--2---:R-:W-:Y:S05]  /*1fb60*/  @!P0 BRA `(.L_x_11891) ;  /* 0xfffffffc00f08947 */ /* 0x004fea000383ffff */
[----:B------:R-:W-:Y:S05]  /*1fb70*/  BRA `(.L_x_12009) ;  /* 0xffffffdc00607947 */ /* 0x000fea000383ffff */
.L_x_11892:
        /* <DEDUP_REMOVED lines=11> */
.L_x_12011:
[----:B------:R-:W-:Y:S05]  /*1fc30*/  BSYNC B0 ;  /* 0x0000000000007941 */ /* 0x000fea0003800000 */
.L_x_12010:
[----:B------:R-:W-:Y:S05]  /*1fc40*/  BRA `(.L_x_12012) ;  /* 0xffffffdc00487947 */ /* 0x000fea000383ffff */
.L_x_11893:
[----:B------:R-:W-:Y:S01]  /*1fc50*/  BSSY B0, `(.L_x_12013) ;  /* 0x0000006000007945 */ /* 0x000fe20003800000 */
[----:B------:R-:W-:-:S07]  /*1fc60*/  IMAD.MOV.U32 R15, RZ, RZ, -0x1 ;  /* 0xffffffffff0f7424 */ /* 0x000fce00078e00ff */
[----:B01----:R-:W-:Y:S05]  /*1fc70*/  WARPSYNC.COLLECTIVE R15, `(.L_x_12014) ;  /* 0x000000000f0c7348 */ /* 0x003fea0003c00000 */
[----:B------:R-:W-:Y:S02]  /*1fc80*/  ELECT P6, UR62, PT ;  /* 0x00000000003e782f */ /* 0x000fe400038c0000 */
[----:B------:R-:W-:Y:S01]  /*1fc90*/  MOV R14, UR62 ;  /* 0x0000003e000e7c02 */ /* 0x000fe20008000f00 */
[----:B01----:R-:W-:Y:S10]  /*1fca0*/  ENDCOLLECTIVE ;  /* 0x000000000000791b */ /* 0x003ff40003800000 */
.L_x_12014:
[----:B------:R-:W-:Y:S05]  /*1fcb0*/  BSYNC B0 ;  /* 0x0000000000007941 */ /* 0x000fea0003800000 */
.L_x_12013:
[----:B------:R-:W-:Y:S05]  /*1fcc0*/  BRA `(.L_x_12015) ;  /* 0xffffffdc003c7947 */ /* 0x000fea000383ffff */
.L_x_11895:
[----:B0-----:R0:W2:Y:S02]  /*1fcd0*/  SYNCS.PHASECHK.TRANS64.TRYWAIT P0, [R7+URZ], R2 ;  /* 0x00000002070075a7 */ /* 0x0010a4000800017f */
[----:B--2---:R-:W-:Y:S05]  /*1fce0*/  @!P0 NANOSLEEP.SYNCS 0x989680 ;  /* 0x009896800000895d */ /* 0x004fea0003900000 */
[----:B------:R-:W2:Y:S02]  /*1fcf0*/  @!P0 SYNCS.PHASECHK.TRANS64 P0, [R7+URZ], R2 ;  /* 0x00000002070085a7 */ /* 0x000ea4000800007f */
[----:B--2---:R-:W-:Y:S05]  /*1fd00*/  @!P0 BRA `(.L_x_11895) ;  /* 0xfffffffc00f08947 */ /* 0x004fea000383ffff */
[----:B------:R-:W-:Y:S05]  /*1fd10*/  BRA `(.L_x_12016) ;  /* 0xffffffdc00707947 */ /* 0x000fea000383ffff */
.L_x_11896:
[----:B--2---:R2:W3:Y:S02]  /*1fd20*/  SYNCS.PHASECHK.TRANS64.TRYWAIT P0, [R3+URZ], R0 ;  /* 0x00000000030075a7 */ /* 0x0044e4000800017f */
[----:B---3--:R-:W-:Y:S05]  /*1fd30*/  @!P0 NANOSLEEP.SYNCS 0x989680 ;  /* 0x009896800000895d */ /* 0x008fea0003900000 */
[----:B------:R-:W3:Y:S02]  /*1fd40*/  @!P0 SYNCS.PHASECHK.TRANS64 P0, [R3+URZ], R0 ;  /* 0x00000000030085a7 */ /* 0x000ee4000800007f */
[----:B---3--:R-:W-:Y:S05]  /*1fd50*/  @!P0 BRA `(.L_x_11896) ;  /* 0xfffffffc00f08947 */ /* 0x008fea000383ffff */
[----:B------:R-:W-:Y:S05]  /*1fd60*/  BRA `(.L_x_12017) ;  /* 0xffffffdc00647947 */ /* 0x000fea000383ffff */
.L_x_11898:
[----:B--2---:R2:W3:Y:S02]  /*1fd70*/  SYNCS.PHASECHK.TRANS64.TRYWAIT P0, [R5+URZ], R2 ;  /* 0x00000002050075a7 */ /* 0x0044e4000800017f */
[----:B---3--:R-:W-:Y:S05]  /*1fd80*/  @!P0 NANOSLEEP.SYNCS 0x989680 ;  /* 0x009896800000895d */ /* 0x008fea0003900000 */
[----:B------:R-:W3:Y:S02]  /*1fd90*/  @!P0 SYNCS.PHASECHK.TRANS64 P0, [R5+URZ], R2 ;  /* 0x00000002050085a7 */ /* 0x000ee4000800007f */
[----:B---3--:R-:W-:Y:S05]  /*1fda0*/  @!P0 BRA `(.L_x_11898) ;  /* 0xfffffffc00f08947 */ /* 0x008fea000383ffff */
[----:B------:R-:W-:Y:S05]  /*1fdb0*/  BRA `(.L_x_12018) ;  /* 0xffffffdc00687947 */ /* 0x000fea000383ffff */
.L_x_12019:
        /* <DEDUP_REMOVED lines=12> */
.L_x_12790:


//--------------------- .text._ZN7cutlass13device_kernelIN5flash11enable_sm90INS1_16FlashAttnFwdSm90INS1_25CollectiveMainloopFwdSm90ILi2EN4cute5tupleIJNS5_1CILi1EEES8_S8_EEENS6_IJNS7_ILi192EEENS7_ILi128EEENS7_ILi64EEEEEELi64ENS_6half_tEfNS_4arch4Sm90ELb1ELb0ELb1ELb0ELb0ELb0ELb0ELb1ELb1ELb0ELb0ELb0EEENS1_21CollectiveEpilogueFwdINS6_IJSA_SC_SB_EEES9_SE_SG_Li384ELb0ELb0ELb0ELb0EEENS1_30DynamicPersistentTileSchedulerILi384ELi32ELb0ELb0ELb1EEEEEEEEEvNT_6ParamsE --------------------------
	.section	.text._ZN7cutlass13device_kernelIN5flash11enable_sm90INS1_16FlashAttnFwdSm90INS1_25CollectiveMainloopFwdSm90ILi2EN4cute5tupleIJNS5_1CILi1EEES8_S8_EEENS6_IJNS7_ILi192EEENS7_ILi128EEENS7_ILi64EEEEEELi64ENS_6half_tEfNS_4arch4Sm90ELb1ELb0ELb1ELb0ELb0ELb0ELb0ELb1ELb1ELb0ELb0ELb0EEENS1_21CollectiveEpilogueFwdINS6_IJSA_SC_SB_EEES9_SE_SG_Li384ELb0ELb0ELb0ELb0EEENS1_30DynamicPersistentTileSchedulerILi384ELi32ELb0ELb0ELb1EEEEEEEEEvNT_6ParamsE,"ax",@progbits
	.align	128
.text._ZN7cutlass13device_kernelIN5flash11enable_sm90INS1_16FlashAttnFwdSm90INS1_25CollectiveMainloopFwdSm90ILi2EN4cute5tupleIJNS5_1CILi1EEES8_S8_EEENS6_IJNS7_ILi192EEENS7_ILi128EEENS7_ILi64EEEEEELi64ENS_6half_tEfNS_4arch4Sm90ELb1ELb0ELb1ELb0ELb0ELb0ELb0ELb1ELb1ELb0ELb0ELb0EEENS1_21CollectiveEpilogueFwdINS6_IJSA_SC_SB_EEES9_SE_SG_Li384ELb0ELb0ELb0ELb0EEENS1_30DynamicPersistentTileSchedulerILi384ELi32ELb0ELb0ELb1EEEEEEEEEvNT_6ParamsE:
        .type           _ZN7cutlass13device_kernelIN5flash11enable_sm90INS1_16FlashAttnFwdSm90INS1_25CollectiveMainloopFwdSm90ILi2EN4cute5tupleIJNS5_1CILi1EEES8_S8_EEENS6_IJNS7_ILi192EEENS7_ILi128EEENS7_ILi64EEEEEELi64ENS_6half_tEfNS_4arch4Sm90ELb1ELb0ELb1ELb0ELb0ELb0ELb0ELb1ELb1ELb0ELb0ELb0EEENS1_21CollectiveEpilogueFwdINS6_IJSA_SC_SB_EEES9_SE_SG_Li384ELb0ELb0ELb0ELb0EEENS1_30DynamicPersistentTileSchedulerILi384ELi32ELb0ELb0ELb1EEEEEEEEEvNT_6ParamsE,@function
        .size           _ZN7cutlass13device_kernelIN5flash11enable_sm90INS1_16FlashAttnFwdSm90INS1_25CollectiveMainloopFwdSm90ILi2EN4cute5tupleIJNS5_1CILi1EEES8_S8_EEENS6_IJNS7_ILi192EEENS7_ILi128EEENS7_ILi64EEEEEELi64ENS_6half_tEfNS_4arch4Sm90ELb1ELb0ELb1ELb0ELb0ELb0ELb0ELb1ELb1ELb0ELb0ELb0EEENS1_21CollectiveEpilogueFwdINS6_IJSA_SC_SB_EEES9_SE_SG_Li384ELb0ELb0ELb0ELb0EEENS1_30DynamicPersistentTileSchedulerILi384ELi32ELb0ELb0ELb1EEEEEEEEEvNT_6ParamsE,(.L_x_12791 - _ZN7cutlass13device_kernelIN5flash11enable_sm90INS1_16FlashAttnFwdSm90INS1_25CollectiveMainloopFwdSm90ILi2EN4cute5tupleIJNS5_1CILi1EEES8_S8_EEENS6_IJNS7_ILi192EEENS7_ILi128EEENS7_ILi64EEEEEELi64ENS_6half_tEfNS_4arch4Sm90ELb1ELb0ELb1ELb0ELb0ELb0ELb0ELb1ELb1ELb0ELb0ELb0EEENS1_21CollectiveEpilogueFwdINS6_IJSA_SC_SB_EEES9_SE_SG_Li384ELb0ELb0ELb0ELb0EEENS1_30DynamicPersistentTileSchedulerILi384ELi32ELb0ELb0ELb1EEEEEEEEEvNT_6ParamsE)
        .other          _ZN7cutlass13device_kernelIN5flash11enable_sm90INS1_16FlashAttnFwdSm90INS1_25CollectiveMainloopFwdSm90ILi2EN4cute5tupleIJNS5_1CILi1EEES8_S8_EEENS6_IJNS7_ILi192EEENS7_ILi128EEENS7_ILi64EEEEEELi64ENS_6half_tEfNS_4arch4Sm90ELb1ELb0ELb1ELb0ELb0ELb0ELb0ELb1ELb1ELb0ELb0ELb0EEENS1_21CollectiveEpilogueFwdINS6_IJSA_SC_SB_EEES9_SE_SG_Li384ELb0ELb0ELb0ELb0EEENS1_30DynamicPersistentTileSchedulerILi384ELi32ELb0ELb0ELb1EEEEEEEEEvNT_6ParamsE,@"STO_CUDA_ENTRY STV_DEFAULT"
_ZN7cutlass13device_kernelIN5flash11enable_sm90INS1_16FlashAttnFwdSm90INS1_25CollectiveMainloopFwdSm90ILi2EN4cute5tupleIJNS5_1CILi1EEES8_S8_EEENS6_IJNS7_ILi192EEENS7_ILi128EEENS7_ILi64EEEEEELi64ENS_6half_tEfNS_4arch4Sm90ELb1ELb0ELb1ELb0ELb0ELb0ELb0ELb1ELb1ELb0ELb0ELb0EEENS1_21CollectiveEpilogueFwdINS6_IJSA_SC_SB_EEES9_SE_SG_Li384ELb0ELb0ELb0ELb0EEENS1_30DynamicPersistentTileSchedulerILi384ELi32ELb0ELb0ELb1EEEEEEEEEvNT_6ParamsE:
        /* <DEDUP_REMOVED lines=23> */
.L_x_12021:
[----:B------:R-:W-:Y:S05]  /*0170*/  BSYNC B0 ;  /* 0x0000000000007941 */ /* 0x000fea0003800000 */
.L_x_12020:
        /* <DEDUP_REMOVED lines=37> */
.L_x_12022:
        /* <DEDUP_REMOVED lines=22> */
.L_x_12023:
        /* <DEDUP_REMOVED lines=18> */
.L_x_12024:
        /* <DEDUP_REMOVED lines=22> */
.L_x_12025:
        /* <DEDUP_REMOVED lines=22> */
.L_x_12026:
        /* <DEDUP_REMOVED lines=8> */
.L_x_12028:
        /* <DEDUP_REMOVED lines=50> */
[----:B------:R-:W-:-:S02]  /*0cb0*/  SHF.R.S32.HI R8, RZ, 0x5, R8 ;  /* 0x00000005ff087819 */ /* 0x000fc40000011408 */
[----:B------:R-:W-:Y:S01]  /*0cc0*/  LEA R12, R12, R5, 0x3 ;  /* 0x000000050c0c7211 */ /* 0x000fe200078e18ff */
[----:B------:R-:W-:Y:S01]  /*0cd0*/  IMAD.IADD R7, R3, 0x1, -R10 ;  /* 0x0000000103077824 */ /* 0x000fe200078e0a0a */
[----:B------:R-:W-:Y:S02]  /*0ce0*/  LEA.HI R5, R0, R0, RZ, 0x1 ;  /* 0x0000000000057211 */ /* 0x000fe400078f08ff */
[----:B------:R-:W-:Y:S01]  /*0cf0*/  LOP3.LUT R0, R9, 0x7ffffffc, RZ, 0xc0, !PT ;  /* 0x7ffffffc09007812 */ /* 0x000fe200078ec0ff */
[----:B------:R-:W-:Y:S02]  /*0d00*/  IMAD.SHL.U32 R3, R12, 0x8, RZ ;  /* 0x000000080c037824 */ /* 0x000fe400078e00ff */
[----:B------:R-:W-:Y:S01]  /*0d10*/  IMAD R5, R5, -0x3, R4 ;  /* 0xfffffffd05057824 */ /* 0x000fe200078e0204 */
[----:B------:R-:W-:Y:S01]  /*0d20*/  IADD3 R17, R17, -R0, RZ ;  /* 0x8000000011117210 */ /* 0x000fe20007ffe0ff */
[----:B------:R-:W-:Y:S02]  /*0d30*/  IMAD R8, R8, 0x10, R7 ;  /* 0x0000001008087824 */ /* 0x000fe400078e0207 */
[----:B------:R-:W-:-:S04]  /*0d40*/  IMAD.WIDE R22, R3, 0x2, R22 ;  /* 0x0000000203167825 */ /* 0x000fc800078e0216 */
[----:B------:R-:W-:-:S07]  /*0d50*/  IMAD R18, R5, 0x40, R8 ;  /* 0x0000004005127824 */ /* 0x000fce00078e0208 */
.L_x_12075:
        /* <DEDUP_REMOVED lines=20> */
.L_x_12029:
[----:B------:R-:W-:Y:S01]  /*0ea0*/  ULDC UR6, c[0x0][0xdc4] ;  /* 0x0003710000067ab9 */ /* 0x000fe20000000800 */
[----:B------:R-:W-:Y:S01]  /*0eb0*/  UMOV UR47, UR7 ;  /* 0x00000007002f7c82 */ /* 0x000fe20008000000 */
[----:B------:R-:W-:-:S11]  /*0ec0*/  UISETP.NE.AND UP0, UPT, UR6, 0x1, UPT ;  /* 0x000000010600788c */ /* 0x000fd6000bf05270 */
[----:B------:R-:W-:Y:S02]  /*0ed0*/  @UP0 ULDC.64 UR10, c[0x0][0xdc8] ;  /* 0x00037200000a0ab9 */ /* 0x000fe40000000a00 */
[----:B------:R-:W-:-:S04]  /*0ee0*/  UIMAD.WIDE.U32 UR4, UR7, UR10, URZ ;  /* 0x0000000a070472a5 */ /* 0x000fc8000f8e003f */
[----:B------:R-:W-:-:S04]  /*0ef0*/  @UP0 USHF.R.U32.HI UR47, URZ, UR11, UR5 ;  /* 0x0000000b3f2f0299 */ /* 0x000fc80008011605 */
[----:B------:R-:W-:-:S12]  /*0f00*/  UIMAD UR4, UR47, UR6, URZ ;  /* 0x000000062f0472a4 */ /* 0x000fd8000f8e023f */
.L_x_12030:
[----:B------:R-:W-:Y:S01]  /*0f10*/  ULOP3.LUT UR5, URZ, UR47, URZ, 0x33, !UPT ;  /* 0x0000002f3f057292 */ /* 0x000fe2000f8e333f */
[----:B------:R-:W-:Y:S01]  /*0f20*/  PLOP3.LUT P0, PT, PT, PT, PT, 0x80, 0x0 ;  /* 0x000000000000781c */ /* 0x000fe20003f0f070 */
[----:B------:R-:W-:Y:S01]  /*0f30*/  ULDC.64 UR10, c[0x0][0x3f8] ;  /* 0x0000fe00000a7ab9 */ /* 0x000fe20000000a00 */
[----:B------:R-:W-:Y:S01]  /*0f40*/  ULDC UR6, c[0x0][0xdac] ;  /* 0x00036b0000067ab9 */ /* 0x000fe20000000800 */
[----:B------:R-:W-:Y:S01]  /*0f50*/  UISETP.NE.U32.AND UP0, UPT, UR10, URZ, UPT ;  /* 0x0000003f0a00728c */ /* 0x000fe2000bf05070 */
[----:B------:R-:W-:Y:S01]  /*0f60*/  IMAD.MOV.U32 R3, RZ, RZ, RZ ;  /* 0x000000ffff037224 */ /* 0x000fe200078e00ff */
[----:B------:R-:W-:Y:S01]  /*0f70*/  UIADD3 UR5, UR5, UR6, URZ ;  /* 0x0000000605057290 */ /* 0x000fe2000fffe03f */
[----:B------:R-:W-:Y:S01]  /*0f80*/  CS2R R14, SRZ ;  /* 0x00000000000e7805 */ /* 0x000fe2000001ff00 */
[----:B------:R-:W-:Y:S01]  /*0f90*/  UISETP.NE.AND.EX UP0, UPT, UR11, URZ, UPT, UP0 ;  /* 0x0000003f0b00728c */ /* 0x000fe2000bf05300 */
[----:B------:R-:W-:Y:S01]  /*0fa0*/  IMAD.MOV.U32 R119, RZ, RZ, RZ ;  /* 0x000000ffff777224 */ /* 0x000fe200078e00ff */
[----:B------:R-:W-:Y:S01]  /*0fb0*/  UIMAD UR42, UR5, 0xc0, URZ ;  /* 0x000000c0052a78a4 */ /* 0x000fe2000f8e023f */
[----:B------:R-:W-:Y:S01]  /*0fc0*/  IMAD.MOV.U32 R0, RZ, RZ, RZ ;  /* 0x000000ffff007224 */ /* 0x000fe200078e00ff */
[----:B------:R-:W-:Y:S01]  /*0fd0*/  ULDC UR50, c[0x0][0x404] ;  /* 0x0001010000327ab9 */ /* 0x000fe20000000800 */
[----:B------:R-:W-:Y:S01]  /*0fe0*/  ULDC UR9, c[0x0][0x288] ;  /* 0x0000a20000097ab9 */ /* 0x000fe20000000800 */
[----:B------:R-:W-:Y:S01]  /*0ff0*/  UIADD3 UR4, UR7, -UR4, URZ ;  /* 0x8000000407047290 */ /* 0x000fe2000fffe03f */
[----:B------:R-:W-:Y:S01]  /*1000*/  IMAD.MOV.U32 R19, RZ, RZ, RZ ;  /* 0x000000ffff137224 */ /* 0x000fe200078e00ff */
        /* <DEDUP_REMOVED lines=31> */
[----:B------:R-:W-:Y:S01]  /*1200*/  MOV R13, RZ ;  /* 0x000000ff000d7202 */ /* 0x000fe20000000f00 */
[----:B------:R-:W-:-:S02]  /*1210*/  IMAD.MOV.U32 R42, RZ, RZ, RZ ;  /* 0x000000ffff2a7224 */ /* 0x000fc400078e00ff */
[----:B------:R-:W-:-:S05]  /*1220*/  UISETP.GE.AND UP0, UPT, UR45, 0x1, UPT ;  /* 0x000000012d00788c */ /* 0x000fca000bf06270 */
[----:B------:R-:W-:Y:S01]  /*1230*/  @UP1 ULDC UR8, c[0x0][0xdbc] ;  /* 0x00036f0000081ab9 */ /* 0x000fe20000000800 */
[----:B------:R-:W-:Y:S01]  /*1240*/  PLOP3.LUT P1, PT, PT, PT, UP0, 0x80, 0x0 ;  /* 0x000000000000781c */ /* 0x000fe20003f2f008 */
[----:B------:R-:W-:Y:S01]  /*1250*/  UIMAD.WIDE.U32 UR4, UR10, UR8, URZ ;  /* 0x000000080a0472a5 */ /* 0x000fe2000f8e003f */
[----:B------:R-:W-:-:S03]  /*1260*/  @UP1 ULDC UR6, c[0x0][0xdc0] ;  /* 0x0003700000061ab9 */ /* 0x000fc60000000800 */
[----:B------:R-:W-:-:S04]  /*1270*/  @UP1 USHF.R.U32.HI UR44, URZ, UR6, UR5 ;  /* 0x000000063f2c1299 */ /* 0x000fc80008011605 */
[----:B------:R-:W-:-:S04]  /*1280*/  UIADD3 UR4, -UR44, URZ, URZ ;  /* 0x0000003f2c047290 */ /* 0x000fc8000fffe13f */
[----:B------:R-:W-:Y:S01]  /*1290*/  UIMAD UR43, UR43, UR4, UR10 ;  /* 0x000000042b2b72a4 */ /* 0x000fe2000f8e020a */
[----:B------:R-:W-:Y:S11]  /*12a0*/  @!P1 BRA `(.L_x_12031) ;  /* 0x0000008400f09947 */ /* 0x000ff60003800000 */
        /* <DEDUP_REMOVED lines=32> */
.L_x_12032:
[----:B------:R-:W-:Y:S01]  /*14b0*/  ULEA.HI UR4, UR39, UR39, URZ, 0x1 ;  /* 0x0000002727047291 */ /* 0x000fe2000f8f083f */
[----:B------:R-:W-:-:S03]  /*14c0*/  IMAD.U32 R3, RZ, RZ, UR46 ;  /* 0x0000002eff037e24 */ /* 0x000fc6000f8e00ff */
[----:B------:R-:W-:Y:S02]  /*14d0*/  ULOP3.LUT UR4, UR4, 0xfffffffe, URZ, 0xc0, !UPT ;  /* 0xfffffffe04047892 */ /* 0x000fe4000f8ec03f */
[----:B------:R-:W-:Y:S02]  /*14e0*/  ISETP.NE.AND P0, PT, R3, 0x3, PT ;  /* 0x000000030300780c */ /* 0x000fe40003f05270 */
[----:B------:R-:W-:-:S06]  /*14f0*/  UIADD3 UR4, UR39, -UR4, URZ ;  /* 0x8000000427047290 */ /* 0x000fcc000fffe03f */
[----:B------:R-:W-:-:S04]  /*1500*/  MOV R0, UR4 ;  /* 0x0000000400007c02 */ /* 0x000fc80008000f00 */
[----:B------:R-:W-:-:S04]  /*1510*/  SHF.L.U32 R0, R0, 0x1f, RZ ;  /* 0x0000001f00007819 */ /* 0x000fc800000006ff */
[----:B------:R-:W1:Y:S02]  /*1520*/  SYNCS.PHASECHK.TRANS64.TRYWAIT P1, [UR40+0x16800], R0 ;  /* 0x01680000ff0075a7 */ /* 0x000e640008020168 */
[----:B-1----:R-:W-:Y:S05]  /*1530*/  @!P1 BRA `(.L_x_12033) ;  /* 0x000000bc00489947 */ /* 0x002fea0003800000 */
.L_x_12134:
[----:B------:R-:W-:Y:S05]  /*1540*/  @!P0 BRA `(.L_x_12034) ;  /* 0x0000000000048947 */ /* 0x000fea0003800000 */
[----:B------:R-:W-:Y:S01]  /*1550*/  BPT.TRAP 0x1 ;  /* 0x000000040000795c */ /* 0x000fe20000300000 */
.L_x_12034:
[----:B-1----:R-:W-:Y:S02]  /*1560*/  IMAD.U32 R0, RZ, RZ, UR36 ;  /* 0x00000024ff007e24 */ /* 0x002fe4000f8e00ff */
[----:B------:R-:W-:-:S03]  /*1570*/  IMAD.U32 R3, RZ, RZ, UR37 ;  /* 0x00000025ff037e24 */ /* 0x000fc6000f8e00ff */
[----:B------:R-:W-:Y:S02]  /*1580*/  LEA R0, R0, UR40, 0x3 ;  /* 0x0000002800007c11 */ /* 0x000fe4000f8e18ff */
[----:B------:R-:W-:-:S04]  /*1590*/  SHF.L.U32 R3, R3, 0x1f, RZ ;  /* 0x0000001f03037819 */ /* 0x000fc800000006ff */
[----:B------:R1:W2:Y:S01]  /*15a0*/  SYNCS.PHASECHK.TRANS64.TRYWAIT P2, [R0+URZ+0x16830], R3 ;  /* 0x01683003000075a7 */ /* 0x0002a2000804017f */
[----:B------:R-:W-:Y:S05]  /*15b0*/  @!P0 BRA `(.L_x_12035) ;  /* 0x0000000000048947 */ /* 0x000fea0003800000 */
[----:B------:R-:W-:Y:S01]  /*15c0*/  BPT.TRAP 0x1 ;  /* 0x000000040000795c */ /* 0x000fe20000300000 */
.L_x_12035:
[----:B------:R-:W-:Y:S01]  /*15d0*/  LOP3.LUT P1, RZ, R2, 0x7f, RZ, 0xc0, !PT ;  /* 0x0000007f02ff7812 */ /* 0x000fe2000782c0ff */
[----:B------:R-:W-:Y:S01]  /*15e0*/  IMAD.MOV.U32 R119, RZ, RZ, RZ ;  /* 0x000000ffff777224 */ /* 0x000fe200078e00ff */
[----:B--2---:R-:W-:Y:S11]  /*15f0*/  @P2 BRA `(.L_x_12036) ;  /* 0x0000000000082947 */ /* 0x004ff60003800000 */
[----:B------:R-:W2:Y:S02]  /*1600*/  SYNCS.PHASECHK.TRANS64.TRYWAIT P2, [R0+URZ+0x16830], R3 ;  /* 0x01683003000075a7 */ /* 0x000ea4000804017f */
[----:B--2---:R-:W-:Y:S05]  /*1610*/  @!P2 BRA `(.L_x_12037) ;  /* 0x000000bc0028a947 */ /* 0x004fea0003800000 */
.L_x_12036:
[----:B------:R-:W-:Y:S05]  /*1620*/  WARPSYNC.ALL ;  /* 0x0000000000007948 */ /* 0x000fea0003800000 */
[----:B------:R-:W-:Y:S01]  /*1630*/  UIADD3 UR4, UR40, 0xe400, URZ ;  /* 0x0000e40028047890 */ /* 0x000fe2000fffe03f */
[----:B------:R-:W-:Y:S01]  /*1640*/  WARPGROUP.ARRIVE ;  /* 0x00000000000079c5 */ /* 0x000fe20000000000 */
[----:B------:R-:W-:Y:S01]  /*1650*/  UMOV UR5, 0x40000040 ;  /* 0x4000004000057882 */ /* 0x000fe20000000000 */
[----:B------:R-:W-:Y:S01]  /*1660*/  UMOV UR7, 0x40000040 ;  /* 0x4000004000077882 */ /* 0x000fe20000000000 */
[----:B------:R-:W-:Y:S01]  /*1670*/  USHF.R.U32.HI UR4, URZ, 0x4, UR4 ;  /* 0x000000043f047899 */ /* 0x000fe20008011604 */
[----:B------:R-:W-:Y:S01]  /*1680*/  VIADD R99, R18, UR42 ;  /* 0x0000002a12637c36 */ /* 0x000fe20008000000 */
[----:B------:R-:W-:Y:S01]  /*1690*/  UMOV UR9, 0x40000040 ;  /* 0x4000004000097882 */ /* 0x000fe20000000000 */
[----:B------:R-:W-:Y:S01]  /*16a0*/  UMOV UR11, 0x40000040 ;  /* 0x40000040000b7882 */ /* 0x000fe20000000000 */
[----:B------:R-:W-:Y:S01]  /*16b0*/  ULOP3.LUT UR4, UR4, 0x3fff, URZ, 0xc0, !UPT ;  /* 0x00003fff04047892 */ /* 0x000fe2000f8ec03f */
[----:B-12---:R-:W-:Y:S01]  /*16c0*/  @!P1 VIADD R0, R0, 0x16840 ;  /* 0x0001684000009836 */ /* 0x006fe20000000000 */
[----:B------:R-:W-:Y:S01]  /*16d0*/  UMOV UR13, 0x40000040 ;  /* 0x40000040000d7882 */ /* 0x000fe20000000000 */
[----:B------:R-:W-:Y:S01]  /*16e0*/  UMOV UR15, 0x40000040 ;  /* 0x40000040000f7882 */ /* 0x000fe20000000000 */
[----:B------:R-:W-:Y:S01]  /*16f0*/  ULOP3.LUT UR20, UR4, 0x10000, URZ, 0xfc, !UPT ;  /* 0x0001000004147892 */ /* 0x000fe2000f8efc3f */
[--C-:B------:R-:W-:Y:S01]  /*1700*/  IMAD.MOV.U32 R118, RZ, RZ, R119.reuse ;  /* 0x000000ffff767224 */ /* 0x100fe200078e0077 */
[----:B------:R-:W-:Y:S01]  /*1710*/  ULOP3.LUT UR4, UR51, 0x10000, URZ, 0xfc, !UPT ;  /* 0x0001000033047892 */ /* 0x000fe2000f8efc3f */
[----:B------:R-:W-:Y:S01]  /*1720*/  @!P1 PRMT R0, RZ, 0x654, R0 ;  /* 0x00000654ff009816 */ /* 0x000fe20000000000 */
[----:B------:R-:W-:Y:S01]  /*1730*/  ULEA UR6, UR36, UR20, 0xa ;  /* 0x0000001424067291 */ /* 0x000fe2000f8e503f */
[--C-:B------:R-:W-:Y:S01]  /*1740*/  IMAD.MOV.U32 R117, RZ, RZ, R119.reuse ;  /* 0x000000ffff757224 */ /* 0x100fe200078e0077 */
[----:B------:R-:W-:Y:S01]  /*1750*/  UIADD3 UR8, UR4, 0x2, URZ ;  /* 0x0000000204087890 */ /* 0x000fe2000fffe03f */
[----:B------:R-:W-:Y:S01]  /*1760*/  MOV R116, R119 ;  /* 0x0000007700747202 */ /* 0x000fe20000000f00 */
[----:B------:R-:W-:Y:S01]  /*1770*/  UIADD3 UR10, UR6, 0x2, URZ ;  /* 0x00000002060a7890 */ /* 0x000fe2000fffe03f */
[--C-:B------:R-:W-:Y:S01]  /*1780*/  IMAD.MOV.U32 R115, RZ, RZ, R119.reuse ;  /* 0x000000ffff737224 */ /* 0x100fe200078e0077 */
[----:B------:R-:W-:Y:S01]  /*1790*/  UIADD3 UR12, UR4, 0x4, URZ ;  /* 0x00000004040c7890 */ /* 0x000fe2000fffe03f */
[----:B------:R-:W-:Y:S01]  /*17a0*/  IMAD.MOV.U32 R114, RZ, RZ, R119 ;  /* 0x000000ffff727224 */ /* 0x000fe200078e0077 */
[----:B------:R-:W-:-:S02]  /*17b0*/  UIADD3 UR14, UR6, 0x4, URZ ;  /* 0x00000004060e7890 */ /* 0x000fc4000fffe03f */
[----:B------:R-:W-:Y:S01]  /*17c0*/  HGMMA.64x128x16.F32 R24, gdesc[UR4], RZ, !UPT, gsb0 ;  /* 0x01e00000041879f0 */ /* 0x000fe2000c0008ff */
[----:B------:R-:W-:Y:S01]  /*17d0*/  UIADD3 UR16, UR4, 0x6, URZ ;  /* 0x0000000604107890 */ /* 0x000fe2000fffe03f */
[--C-:B------:R-:W-:Y:S01]  /*17e0*/  IMAD.MOV.U32 R112, RZ, RZ, R119.reuse ;  /* 0x000000ffff707224 */ /* 0x100fe200078e0077 */
[----:B------:R-:W-:Y:S01]  /*17f0*/  UIADD3 UR18, UR6, 0x6, URZ ;  /* 0x0000000606127890 */ /* 0x000fe2000fffe03f */
[-C--:B------:R-:W-:Y:S01]  /*1800*/  MOV R110, R119.reuse ;  /* 0x00000077006e7202 */ /* 0x080fe20000000f00 */
[----:B------:R-:W-:Y:S01]  /*1810*/  UMOV UR17, 0x40000040 ;  /* 0x4000004000117882 */ /* 0x000fe20000000000 */
[----:B------:R-:W-:Y:S01]  /*1820*/  UMOV UR19, 0x40000040 ;  /* 0x4000004000137882 */ /* 0x000fe20000000000 */
[----:B------:R-:W-:Y:S01]  /*1830*/  UMOV UR6, 0xffffff80 ;  /* 0xffffff8000067882 */ /* 0x000fe20000000000 */
[----:B------:R-:W-:Y:S01]  /*1840*/  ULDC UR7, c[0x0][0x2e0] ;  /* 0x0000b80000077ab9 */ /* 0x000fe20000000800 */
[----:B------:R-:W-:Y:S01]  /*1850*/  UIMAD UR6, UR45, UR6, 0x80 ;  /* 0x000000802d0674a4 */ /* 0x000fe2000f8e0206 */
[--C-:B------:R-:W-:Y:S01]  /*1860*/  IMAD.MOV.U32 R108, RZ, RZ, R119.reuse ;  /* 0x000000ffff6c7224 */ /* 0x100fe200078e0077 */
[----:B------:R-:W-:Y:S01]  /*1870*/  UIADD3 UR29, UR45, -0x2, URZ ;  /* 0xfffffffe2d1d7890 */ /* 0x000fe2000fffe03f */
[--C-:B------:R-:W-:Y:S01]  /*1880*/  IMAD.MOV.U32 R106, RZ, RZ, R119.reuse ;  /* 0x000000ffff6a7224 */ /* 0x100fe200078e0077 */
[----:B------:R-:W-:Y:S01]  /*1890*/  UIMAD UR6, UR50, UR7, UR6 ;  /* 0x00000007320672a4 */ /* 0x000fe2000f8e0206 */
        /* <DEDUP_REMOVED lines=13> */
[----:B------:R-:W-:Y:S02]  /*1970*/  UIADD3 UR11, UR6, 0x1, -UR10 ;  /* 0x00000001060b7890 */ /* 0x000fe4000fffe80a */
[----:B------:R-:W-:-:S04]  /*1980*/  UIMAD UR50, UR50, UR7, -UR10 ;  /* 0x00000007323272a4 */ /* 0x000fc8000f8e0a0a */
[----:B------:R-:W-:Y:S01]  /*1990*/  IMAD.U32 R4, RZ, RZ, UR11 ;  /* 0x0000000bff047e24 */ /* 0x000fe2000f8e00ff */
[----:B------:R-:W-:-:S03]  /*19a0*/  UIADD3 UR50, UR42, UR50, URZ ;  /* 0x000000322a327290 */ /* 0x000fc6000fffe03f */
[----:B------:R-:W-:-:S05]  /*19b0*/  IMAD R4, R17, -0x2, R4 ;  /* 0xfffffffe11047824 */ /* 0x000fca00078e0204 */
[----:B------:R-:W-:Y:S01]  /*19c0*/  IADD3 R7, R4, 0x8, R99 ;  /* 0x0000000804077810 */ /* 0x000fe20007ffe063 */
        /* <DEDUP_REMOVED lines=21> */
[----:B-1----:R-:W-:Y:S01]  /*1b20*/  MOV R26, UR6 ;  /* 0x00000006001a7c02 */ /* 0x002fe20008000f00 */
[----:B------:R-:W-:Y:S01]  /*1b30*/  FMUL.FTZ R46, R46, UR14 ;  /* 0x0000000e2e2e7c20 */ /* 0x000fe20008410000 */
[----:B------:R-:W-:Y:S01]  /*1b40*/  FMUL.FTZ R47, R47, UR14 ;  /* 0x0000000e2f2f7c20 */ /* 0x000fe20008410000 */
[----:B------:R-:W-:Y:S01]  /*1b50*/  FMUL.FTZ R50, R50, UR14 ;  /* 0x0000000e32327c20 */ /* 0x000fe20008410000 */
[----:B------:R-:W-:Y:S01]  /*1b60*/  FMUL.FTZ R51, R51, UR14 ;  /* 0x0000000e33337c20 */ /* 0x000fe20008410000 */
[----:B------:R-:W-:-:S02]  /*1b70*/  IMAD R26, R17, -0x2, R26 ;  /* 0xfffffffe111a7824 */ /* 0x000fc400078e021a */
[----:B------:R-:W-:Y:S01]  /*1b80*/  FMUL.FTZ R54, R54, UR14 ;  /* 0x0000000e36367c20 */ /* 0x000fe20008410000 */
[----:B------:R3:W1:Y:S01]  /*1b90*/  MUFU.TANH R113, R30 ;  /* 0x0000001e00717308 */ /* 0x0006620000002400 */
        /* <DEDUP_REMOVED lines=12> */
[----:B--2---:R-:W-:Y:S01]  /*1c60*/  FSEL R111, R111, -INF , P3 ;  /* 0xff8000006f6f7808 */ /* 0x004fe20001800000 */
[----:B------:R-:W-:Y:S01]  /*1c70*/  FMUL.FTZ R66, R66, UR14 ;  /* 0x0000000e42427c20 */ /* 0x000fe20008410000 */
[----:B---3--:R-:W-:Y:S01]  /*1c80*/  FSEL R30, R27, -INF , P4 ;  /* 0xff8000001b1e7808 */ /* 0x008fe20002000000 */
[----:B------:R-:W2:Y:S01]  /*1c90*/  MUFU.TANH R34, R34 ;  /* 0x0000002200227308 */ /* 0x000ea20000002400 */
        /* <DEDUP_REMOVED lines=8> */
[----:B----4-:R-:W-:Y:S01]  /*1d20*/  FSEL R109, R31, -INF , P3 ;  /* 0xff8000001f6d7808 */ /* 0x010fe20001800000 */
[----:B------:R-:W-:Y:S01]  /*1d30*/  FMUL.FTZ R31, R71, UR14 ;  /* 0x0000000e471f7c20 */ /* 0x000fe20008410000 */
[----:B------:R-:W-:Y:S01]  /*1d40*/  FMNMX.FTZ R28, R113, R28, !PT ;  /* 0x0000001c711c7209 */ /* 0x000fe20007810000 */
[----:B------:R-:W-:Y:S01]  /*1d50*/  FMUL.FTZ R74, R74, UR14 ;  /* 0x0000000e4a4a7c20 */ /* 0x000fe20008410000 */
[----:B------:R-:W-:Y:S01]  /*1d60*/  ISETP.GT.AND P3, PT, R7, 0x11, PT ;  /* 0x000000110700780c */ /* 0x000fe20003f64270 */
[----:B------:R-:W-:Y:S01]  /*1d70*/  FMUL.FTZ R5, R57, UR14 ;  /* 0x0000000e39057c20 */ /* 0x000fe20008410000 */
[----:B------:R-:W-:Y:S01]  /*1d80*/  FMNMX.FTZ R28, R109, R28, !PT ;  /* 0x0000001c6d1c7209 */ /* 0x000fe20007810000 */
[----:B------:R-:W3:Y:S01]  /*1d90*/  MUFU.TANH R38, R38 ;  /* 0x0000002600267308 */ /* 0x000ee20000002400 */
        /* <DEDUP_REMOVED lines=24> */
[----:B--2---:R-:W-:Y:S01]  /*1f20*/  FSEL R101, R39, -INF , P3 ;  /* 0xff80000027657808 */ /* 0x004fe20001800000 */
[----:B------:R-:W-:Y:S01]  /*1f30*/  FMUL.FTZ R87, R87, UR14 ;  /* 0x0000000e57577c20 */ /* 0x000fe20008410000 */
[----:B------:R-:W-:Y:S01]  /*1f40*/  ISETP.GT.AND P3, PT, R7, 0x21, PT ;  /* 0x000000210700780c */ /* 0x000fe20003f64270 */
[----:B------:R-:W-:Y:S01]  /*1f50*/  FMUL.FTZ R6, R25, UR14 ;  /* 0x0000000e19067c20 */ /* 0x000fe20008410000 */
[----:B------:R-:W-:Y:S01]  /*1f60*/  FMNMX.FTZ R34, R101, R34, !PT ;  /* 0x0000002265227209 */ /* 0x000fe20007810000 */
[----:B------:R-:W-:Y:S01]  /*1f70*/  ULDC UR6, c[0x0][0x988] ;  /* 0x0002620000067ab9 */ /* 0x000fe20000000800 */
[----:B------:R-:W-:Y:S01]  /*1f80*/  VIADDMNMX R99, R99, R4, R26, PT ;  /* 0x0000000463637246 */ /* 0x000fe2000380011a */
[----:B------:R-:W2:Y:S01]  /*1f90*/  MUFU.TANH R46, R46 ;  /* 0x0000002e002e7308 */ /* 0x000ea20000002400 */
[----:B-1----:R-:W-:Y:S01]  /*1fa0*/  FSEL R97, R42, -INF , P2 ;  /* 0xff8000002a617808 */ /* 0x002fe20001000000 */
[----:B------:R-:W-:Y:S01]  /*1fb0*/  FMUL.FTZ R25, R36, UR14 ;  /* 0x0000000e24197c20 */ /* 0x000fe20008410000 */
[----:B------:R-:W-:Y:S01]  /*1fc0*/  ISETP.GT.AND P2, PT, R7, 0x28, PT ;  /* 0x000000280700780c */ /* 0x000fe20003f44270 */
[----:B------:R-:W-:Y:S01]  /*1fd0*/  FMUL.FTZ R19, R40, UR14 ;  /* 0x0000000e28137c20 */ /* 0x000fe20008410000 */
[----:B------:R-:W-:Y:S01]  /*1fe0*/  FMNMX.FTZ R34, R97, R34, !PT ;  /* 0x0000002261227209 */ /* 0x000fe20007810000 */
[----:B------:R-:W-:Y:S01]  /*1ff0*/  FMUL.FTZ R13, R44, UR14 ;  /* 0x0000000e2c0d7c20 */ /* 0x000fe20008410000 */
[----:B------:R-:W-:Y:S01]  /*2000*/  ISETP.GT.AND P4, PT, R99, 0x1, PT ;  /* 0x000000016300780c */ /* 0x000fe20003f84270 */
        /* <DEDUP_REMOVED lines=28> */
[----:B------:R3:W-:Y:S01]  /*21d0*/  @!P1 SYNCS.ARRIVE.TRANS64.RED.A1T0 RZ, [R0+URZ], RZ ;  /* 0x000000ff00ff99a7 */ /* 0x0007e2000810043f */
[----:B------:R-:W-:-:S03]  /*21e0*/  FMNMX.FTZ R34, R89, R34, !PT ;  /* 0x0000002259227209 */ /* 0x000fc60007810000 */
[----:B------:R-:W4:Y:S01]  /*21f0*/  MUFU.TANH R55, R55 ;  /* 0x0000003700377308 */ /* 0x000f220000002400 */
[----:B--2---:R-:W-:Y:S02]  /*2200*/  FSEL R71, R51, -INF , P3 ;  /* 0xff80000033477808 */ /* 0x004fe40001800000 */
[----:B------:R-:W-:Y:S02]  /*2210*/  ISETP.GT.AND P3, PT, R7, 0x39, PT ;  /* 0x000000390700780c */ /* 0x000fe40003f64270 */
[----:B------:R-:W-:-:S03]  /*2220*/  FMNMX.FTZ R34, R71, R34, !PT ;  /* 0x0000002247227209 */ /* 0x000fc60007810000 */
[----:B------:R-:W2:Y:S08]  /*2230*/  MUFU.TANH R58, R58 ;  /* 0x0000003a003a7308 */ /* 0x000eb00000002400 */
[----:B------:R-:W5:Y:S08]  /*2240*/  MUFU.TANH R59, R59 ;  /* 0x0000003b003b7308 */ /* 0x000f700000002400 */
[----:B------:R-:W3:Y:S08]  /*2250*/  MUFU.TANH R45, R62 ;  /* 0x0000003e002d7308 */ /* 0x000ef00000002400 */
[----:B------:R1:W-:Y:S08]  /*2260*/  MUFU.TANH R28, R67 ;  /* 0x00000043001c7308 */ /* 0x0003f00000002400 */
[----:B------:R4:W3:Y:S01]  /*2270*/  MUFU.TANH R27, R63 ;  /* 0x0000003f001b7308 */ /* 0x0008e20000002400 */
[----:B-1----:R-:W-:Y:S01]  /*2280*/  FSEL R67, R54, -INF , P2 ;  /* 0xff80000036437808 */ /* 0x002fe20001000000 */
[----:B------:R-:W-:Y:S01]  /*2290*/  FMUL.FTZ R54, R64, UR14 ;  /* 0x0000000e40367c20 */ /* 0x000fe20008410000 */
[----:B------:R-:W-:-:S02]  /*22a0*/  ISETP.GT.AND P2, PT, R7, 0x40, PT ;  /* 0x000000400700780c */ /* 0x000fc40003f44270 */
[----:B------:R-:W-:-:S03]  /*22b0*/  FMNMX.FTZ R34, R67, R34, !PT ;  /* 0x0000002243227209 */ /* 0x000fc60007810000 */
[----:B------:R-:W1:Y:S01]  /*22c0*/  MUFU.TANH R49, R66 ;  /* 0x0000004200317308 */ /* 0x000e620000002400 */
[----:B----4-:R-:W-:Y:S02]  /*22d0*/  FSEL R63, R55, -INF , P3 ;  /* 0xff800000373f7808 */ /* 0x010fe40001800000 */
[----:B------:R-:W-:Y:S02]  /*22e0*/  ISETP.GT.AND P3, PT, R7, 0x41, PT ;  /* 0x000000410700780c */ /* 0x000fe40003f64270 */
[----:B--2---:R-:W-:Y:S01]  /*22f0*/  FSEL R55, R58, -INF , P2 ;  /* 0xff8000003a377808 */ /* 0x004fe20001000000 */
[----:B------:R-:W-:Y:S01]  /*2300*/  FMUL.FTZ R58, R65, UR14 ;  /* 0x0000000e413a7c20 */ /* 0x000fe20008410000 */
[----:B------:R-:W-:Y:S01]  /*2310*/  FMNMX.FTZ R34, R63, R34, !PT ;  /* 0x000000223f227209 */ /* 0x000fe20007810000 */
[----:B------:R-:W2:Y:S01]  /*2320*/  MUFU.TANH R53, R70 ;  /* 0x0000004600357308 */ /* 0x000ea20000002400 */
[----:B------:R-:W-:Y:S02]  /*2330*/  ISETP.GT.AND P2, PT, R7, 0x48, PT ;  /* 0x000000480700780c */ /* 0x000fe40003f44270 */
[----:B-----5:R-:W-:-:S02]  /*2340*/  FSEL R43, R59, -INF , P3 ;  /* 0xff8000003b2b7808 */ /* 0x020fc40001800000 */
[----:B------:R-:W-:Y:S02]  /*2350*/  FMNMX.FTZ R34, R55, R34, !PT ;  /* 0x0000002237227209 */ /* 0x000fe40007810000 */
[----:B------:R-:W-:Y:S01]  /*2360*/  ISETP.GT.AND P3, PT, R7, 0x49, PT ;  /* 0x000000490700780c */ /* 0x000fe20003f64270 */
[----:B------:R-:W4:Y:S01]  /*2370*/  MUFU.TANH R31, R31 ;  /* 0x0000001f001f7308 */ /* 0x000f220000002400 */
[----:B---3--:R-:W-:Y:S02]  /*2380*/  FSEL R45, R45, -INF , P2 ;  /* 0xff8000002d2d7808 */ /* 0x008fe40001000000 */
[----:B------:R-:W-:Y:S02]  /*2390*/  FMNMX.FTZ R34, R43, R34, !PT ;  /* 0x000000222b227209 */ /* 0x000fe40007810000 */
[----:B------:R-:W-:Y:S02]  /*23a0*/  ISETP.GT.AND P2, PT, R7, 0x50, PT ;  /* 0x000000500700780c */ /* 0x000fe40003f44270 */
[----:B------:R-:W-:Y:S01]  /*23b0*/  FSEL R47, R27, -INF , P3 ;  /* 0xff8000001b2f7808 */ /* 0x000fe20001800000 */
[----:B------:R-:W3:Y:S01]  /*23c0*/  MUFU.TANH R57, R74 ;  /* 0x0000004a00397308 */ /* 0x000ee20000002400 */
[----:B------:R-:W-:-:S02]  /*23d0*/  FMNMX.FTZ R34, R45, R34, !PT ;  /* 0x000000222d227209 */ /* 0x000fc40007810000 */
[----:B------:R-:W-:Y:S02]  /*23e0*/  ISETP.GT.AND P3, PT, R7, 0x51, PT ;  /* 0x000000510700780c */ /* 0x000fe40003f64270 */
[----:B-1----:R-:W-:Y:S02]  /*23f0*/  FSEL R49, R49, -INF , P2 ;  /* 0xff80000031317808 */ /* 0x002fe40001000000 */
[----:B------:R-:W-:Y:S01]  /*2400*/  FMNMX.FTZ R34, R47, R34, !PT ;  /* 0x000000222f227209 */ /* 0x000fe20007810000 */
[----:B------:R-:W1:Y:S01]  /*2410*/  MUFU.TANH R39, R75 ;  /* 0x0000004b00277308 */ /* 0x000e620000002400 */
[----:B------:R-:W-:Y:S02]  /*2420*/  ISETP.GT.AND P2, PT, R7, 0x58, PT ;  /* 0x000000580700780c */ /* 0x000fe40003f44270 */
[----:B------:R-:W-:Y:S02]  /*2430*/  FSEL R51, R28, -INF , P3 ;  /* 0xff8000001c337808 */ /* 0x000fe40001800000 */
[----:B------:R-:W-:-:S02]  /*2440*/  FMNMX.FTZ R34, R49, R34, !PT ;  /* 0x0000002231227209 */ /* 0x000fc40007810000 */
[----:B------:R-:W-:Y:S01]  /*2450*/  ISETP.GT.AND P3, PT, R7, 0x59, PT ;  /* 0x000000590700780c */ /* 0x000fe20003f64270 */
[----:B------:R-:W5:Y:S01]  /*2460*/  MUFU.TANH R41, R78 ;  /* 0x0000004e00297308 */ /* 0x000f620000002400 */
[----:B--2---:R-:W-:Y:S02]  /*2470*/  FSEL R53, R53, -INF , P2 ;  /* 0xff80000035357808 */ /* 0x004fe40001000000 */
[----:B------:R-:W-:Y:S02]  /*2480*/  FMNMX.FTZ R34, R51, R34, !PT ;  /* 0x0000002233227209 */ /* 0x000fe40007810000 */
[----:B------:R-:W-:Y:S02]  /*2490*/  ISETP.GT.AND P2, PT, R7, 0x60, PT ;  /* 0x000000600700780c */ /* 0x000fe40003f44270 */
[----:B----4-:R-:W-:Y:S01]  /*24a0*/  FSEL R59, R31, -INF , P3 ;  /* 0xff8000001f3b7808 */ /* 0x010fe20001800000 */
[----:B------:R-:W2:Y:S01]  /*24b0*/  MUFU.TANH R37, R79 ;  /* 0x0000004f00257308 */ /* 0x000ea20000002400 */
[----:B------:R-:W-:-:S02]  /*24c0*/  FMNMX.FTZ R34, R53, R34, !PT ;  /* 0x0000002235227209 */ /* 0x000fc40007810000 */
[----:B------:R-:W-:Y:S02]  /*24d0*/  ISETP.GT.AND P3, PT, R7, 0x61, PT ;  /* 0x000000610700780c */ /* 0x000fe40003f64270 */
[----:B---3--:R-:W-:Y:S02]  /*24e0*/  FSEL R57, R57, -INF , P2 ;  /* 0xff80000039397808 */ /* 0x008fe40001000000 */
[----:B------:R-:W-:Y:S01]  /*24f0*/  FMNMX.FTZ R34, R59, R34, !PT ;  /* 0x000000223b227209 */ /* 0x000fe20007810000 */
[----:B------:R-:W3:Y:S01]  /*2500*/  MUFU.TANH R82, R82 ;  /* 0x0000005200527308 */ /* 0x000ee20000002400 */
[----:B------:R-:W-:Y:S02]  /*2510*/  ISETP.GT.AND P2, PT, R7, 0x68, PT ;  /* 0x000000680700780c */ /* 0x000fe40003f44270 */
[----:B-1----:R-:W-:Y:S02]  /*2520*/  FSEL R39, R39, -INF , P3 ;  /* 0xff80000027277808 */ /* 0x002fe40001800000 */
[----:B------:R-:W-:-:S02]  /*2530*/  FMNMX.FTZ R34, R57, R34, !PT ;  /* 0x0000002239227209 */ /* 0x000fc40007810000 */
[----:B------:R-:W-:Y:S01]  /*2540*/  ISETP.GT.AND P3, PT, R7, 0x69, PT ;  /* 0x000000690700780c */ /* 0x000fe20003f64270 */
[----:B------:R1:W4:Y:S01]  /*2550*/  MUFU.TANH R35, R83 ;  /* 0x0000005300237308 */ /* 0x0003220000002400 */
[----:B-----5:R-:W-:Y:S02]  /*2560*/  FSEL R41, R41, -INF , P2 ;  /* 0xff80000029297808 */ /* 0x020fe40001000000 */
[----:B------:R-:W-:Y:S02]  /*2570*/  FMNMX.FTZ R34, R39, R34, !PT ;  /* 0x0000002227227209 */ /* 0x000fe40007810000 */
[----:B------:R-:W-:Y:S02]  /*2580*/  ISETP.GT.AND P2, PT, R7, 0x70, PT ;  /* 0x000000700700780c */ /* 0x000fe40003f44270 */
[----:B--2---:R-:W-:Y:S01]  /*2590*/  FSEL R37, R37, -INF , P3 ;  /* 0xff80000025257808 */ /* 0x004fe20001800000 */
[----:B------:R-:W2:Y:S01]  /*25a0*/  MUFU.TANH R33, R86 ;  /* 0x0000005600217308 */ /* 0x000ea20000002400 */
[----:B------:R-:W-:Y:S01]  /*25b0*/  FMNMX.FTZ R34, R41, R34, !PT ;  /* 0x0000002229227209 */ /* 0x000fe20007810000 */
[----:B-1----:R-:W-:Y:S01]  /*25c0*/  FMUL.FTZ R83, R61, UR14 ;  /* 0x0000000e3d537c20 */ /* 0x002fe20008410000 */
[----:B------:R-:W-:-:S02]  /*25d0*/  ISETP.GT.AND P3, PT, R7, 0x71, PT ;  /* 0x000000710700780c */ /* 0x000fc40003f64270 */
[----:B---3--:R-:W-:Y:S02]  /*25e0*/  FSEL R31, R82, -INF , P2 ;  /* 0xff800000521f7808 */ /* 0x008fe40001000000 */
[----:B------:R-:W-:Y:S01]  /*25f0*/  FMNMX.FTZ R34, R37, R34, !PT ;  /* 0x0000002225227209 */ /* 0x000fe20007810000 */
[----:B------:R1:W3:Y:S01]  /*2600*/  MUFU.TANH R27, R87 ;  /* 0x00000057001b7308 */ /* 0x0002e20000002400 */
[----:B------:R-:W-:Y:S02]  /*2610*/  ISETP.GT.AND P2, PT, R7, 0x78, PT ;  /* 0x000000780700780c */ /* 0x000fe40003f44270 */
[----:B----4-:R-:W-:Y:S02]  /*2620*/  FSEL R35, R35, -INF , P3 ;  /* 0xff80000023237808 */ /* 0x010fe40001800000 */
[----:B------:R-:W-:Y:S02]  /*2630*/  FMNMX.FTZ R34, R31, R34, !PT ;  /* 0x000000221f227209 */ /* 0x000fe40007810000 */
[----:B------:R-:W-:Y:S01]  /*2640*/  ISETP.GT.AND P3, PT, R7, 0x79, PT ;  /* 0x000000790700780c */ /* 0x000fe20003f64270 */
[----:B------:R-:W4:Y:S01]  /*2650*/  MUFU.TANH R14, R14 ;  /* 0x0000000e000e7308 */ /* 0x000f220000002400 */
[----:B--2---:R-:W-:Y:S01]  /*2660*/  FSEL R33, R33, -INF , P2 ;  /* 0xff80000021217808 */ /* 0x004fe20001000000 */
[----:B-1----:R-:W-:Y:S01]  /*2670*/  FMUL.FTZ R87, R68, UR14 ;  /* 0x0000000e44577c20 */ /* 0x002fe20008410000 */
[----:B------:R-:W-:-:S04]  /*2680*/  FMNMX.FTZ R34, R35, R34, !PT ;  /* 0x0000002223227209 */ /* 0x000fc80007810000 */
[----:B------:R-:W-:Y:S01]  /*2690*/  FMNMX.FTZ R34, R33, R34, !PT ;  /* 0x0000002221227209 */ /* 0x000fe20007810000 */
[----:B------:R-:W1:Y:S01]  /*26a0*/  MUFU.TANH R6, R6 ;  /* 0x0000000600067308 */ /* 0x000e620000002400 */
[----:B---3--:R-:W-:Y:S02]  /*26b0*/  FSEL R27, R27, -INF , P3 ;  /* 0xff8000001b1b7808 */ /* 0x008fe40001800000 */
[----:B------:R-:W-:Y:S02]  /*26c0*/  ISETP.GT.AND P3, PT, R99, RZ, PT ;  /* 0x000000ff6300720c */ /* 0x000fe40003f64270 */
[----:B------:R-:W-:-:S03]  /*26d0*/  FMNMX.FTZ R34, R27, R34, !PT ;  /* 0x000000221b227209 */ /* 0x000fc60007810000 */
[----:B------:R-:W-:Y:S01]  /*26e0*/  MUFU.TANH R20, R20 ;  /* 0x0000001400147308 */ /* 0x000fe20000002400 */
[----:B----4-:R-:W-:Y:S01]  /*26f0*/  FSEL R61, R14, -INF , P3 ;  /* 0xff8000000e3d7808 */ /* 0x010fe20001800000 */
[----:B------:R-:W2:Y:S01]  /*2700*/  SHFL.BFLY PT, R7, R34, 0x2, 0x1f ;  /* 0x0c401f0022077f89 */ /* 0x000ea200000e0000 */
[----:B------:R-:W-:-:S05]  /*2710*/  ISETP.GT.AND P3, PT, R99, 0x9, PT ;  /* 0x000000096300780c */ /* 0x000fca0003f64270 */
[----:B------:R-:W3:Y:S01]  /*2720*/  MUFU.TANH R21, R21 ;  /* 0x0000001500157308 */ /* 0x000ee20000002400 */
[----:B-1----:R-:W-:-:S04]  /*2730*/  FSEL R26, R6, -INF , P4 ;  /* 0xff800000061a7808 */ /* 0x002fc80002000000 */
[----:B------:R-:W-:-:S03]  /*2740*/  FMNMX.FTZ R14, R61, R26, !PT ;  /* 0x0000001a3d0e7209 */ /* 0x000fc60007810000 */
[----:B------:R-:W-:Y:S08]  /*2750*/  MUFU.TANH R29, R29 ;  /* 0x0000001d001d7308 */ /* 0x000ff00000002400 */
[----:B------:R-:W1:Y:S01]  /*2760*/  MUFU.TANH R32, R32 ;  /* 0x0000002000207308 */ /* 0x000e620000002400 */
[----:B---3--:R-:W-:Y:S02]  /*2770*/  FSEL R21, R21, -INF , P3 ;  /* 0xff80000015157808 */ /* 0x008fe40001800000 */
[----:B--2---:R-:W-:-:S02]  /*2780*/  FMNMX.FTZ R28, R34, R7, !PT ;  /* 0x00000007221c7209 */ /* 0x004fc40007810000 */
[----:B------:R-:W-:-:S03]  /*2790*/  ISETP.GT.AND P3, PT, R99, 0x11, PT ;  /* 0x000000116300780c */ /* 0x000fc60003f64270 */
        /* <DEDUP_REMOVED lines=10> */
[----:B------:R-:W-:Y:S01]  /*2840*/  USHF.R.S32.HI UR6, URZ, 0x1f, UR50 ;  /* 0x0000001f3f067899 */ /* 0x000fe20008011432 */
[C---:B------:R-:W-:Y:S01]  /*2850*/  FMUL.FTZ R34, R7.reuse, R28 ;  /* 0x0000001c07227220 */ /* 0x040fe20000410000 */
[----:B------:R-:W-:Y:S02]  /*2860*/  FSETP.NEU.FTZ.AND P2, PT, R7, -INF , PT ;  /* 0xff8000000700780b */ /* 0x000fe40003f5d000 */
[C---:B------:R-:W-:Y:S01]  /*2870*/  ISETP.GT.AND P3, PT, R99.reuse, 0x21, PT ;  /* 0x000000216300780c */ /* 0x040fe20003f64270 */
[----:B------:R-:W-:Y:S01]  /*2880*/  ULEA.HI UR6, UR6, UR50, URZ, 0x7 ;  /* 0x0000003206067291 */ /* 0x000fe2000f8f383f */
[----:B------:R-:W-:Y:S01]  /*2890*/  FSEL R34, R34, RZ, P2 ;  /* 0x000000ff22227208 */ /* 0x000fe20001000000 */
[----:B------:R-:W3:Y:S01]  /*28a0*/  MUFU.TANH R13, R13 ;  /* 0x0000000d000d7308 */ /* 0x000ee20000002400 */
[----:B------:R-:W-:Y:S01]  /*28b0*/  ISETP.GT.AND P2, PT, R99, 0x8, PT ;  /* 0x000000086300780c */ /* 0x000fe20003f44270 */
[----:B------:R-:W-:-:S02]  /*28c0*/  USHF.R.S32.HI UR6, URZ, 0x7, UR6 ;  /* 0x000000073f067899 */ /* 0x000fc40008011406 */
[-CC-:B------:R-:W-:Y:S01]  /*28d0*/  FFMA.FTZ R137, R89, R28.reuse, -R34.reuse ;  /* 0x0000001c59897223 */ /* 0x180fe20000010822 */
[----:B------:R-:W-:Y:S01]  /*28e0*/  FSEL R65, R20, -INF , P2 ;  /* 0xff80000014417808 */ /* 0x000fe20001000000 */
[--C-:B------:R-:W-:Y:S01]  /*28f0*/  FFMA.FTZ R30, R30, R28, -R34.reuse ;  /* 0x0000001c1e1e7223 */ /* 0x100fe20000010822 */
[----:B------:R-:W-:Y:S01]  /*2900*/  ISETP.GT.AND P2, PT, R99, 0x10, PT ;  /* 0x000000106300780c */ /* 0x000fe20003f44270 */
[----:B------:R-:W4:Y:S01]  /*2910*/  MUFU.TANH R12, R12 ;  /* 0x0000000c000c7308 */ /* 0x000f220000002400 */
[----:B------:R-:W-:Y:S01]  /*2920*/  FMNMX.FTZ R14, R65, R14, !PT ;  /* 0x0000000e410e7209 */ /* 0x000fe20007810000 */
[-CC-:B------:R-:W-:Y:S01]  /*2930*/  FFMA.FTZ R139, R67, R28.reuse, -R34.reuse ;  /* 0x0000001c438b7223 */ /* 0x180fe20000010822 */
[----:B------:R-:W-:Y:S01]  /*2940*/  FSEL R29, R29, -INF , P2 ;  /* 0xff8000001d1d7808 */ /* 0x000fe20001000000 */
[--C-:B------:R-:W-:Y:S01]  /*2950*/  FFMA.FTZ R143, R93, R28, -R34.reuse ;  /* 0x0000001c5d8f7223 */ /* 0x100fe20000010822 */
[----:B------:R-:W-:Y:S01]  /*2960*/  FMNMX.FTZ R14, R21, R14, !PT ;  /* 0x0000000e150e7209 */ /* 0x000fe20007810000 */
[--C-:B------:R-:W-:Y:S01]  /*2970*/  FFMA.FTZ R95, R95, R28, -R34.reuse ;  /* 0x0000001c5f5f7223 */ /* 0x100fe20000010822 */
[----:B------:R-:W-:Y:S01]  /*2980*/  ISETP.GT.AND P2, PT, R99, 0x18, PT ;  /* 0x000000186300780c */ /* 0x000fe20003f44270 */
        /* <DEDUP_REMOVED lines=21> */
[----:B------:R-:W-:Y:S01]  /*2ae0*/  ISETP.GT.AND P3, PT, R99, 0x29, PT ;  /* 0x000000296300780c */ /* 0x000fe20003f64270 */
        /* <DEDUP_REMOVED lines=17> */
[----:B------:R-:W-:Y:S01]  /*2c00*/  ISETP.GT.AND P2, PT, R99, 0x38, PT ;  /* 0x000000386300780c */ /* 0x000fe20003f44270 */
[----:B------:R-:W4:Y:S01]  /*2c10*/  MUFU.TANH R5, R5 ;  /* 0x0000000500057308 */ /* 0x000f220000002400 */
[----:B------:R-:W-:Y:S01]  /*2c20*/  FSEL R11, R11, -INF , P3 ;  /* 0xff8000000b0b7808 */ /* 0x000fe20001800000 */
[--C-:B------:R-:W-:Y:S01]  /*2c30*/  FFMA.FTZ R131, R53, R28, -R34.reuse ;  /* 0x0000001c35837223 */ /* 0x100fe20000010822 */
[----:B------:R-:W-:Y:S01]  /*2c40*/  FMNMX.FTZ R20, R77, R20, !PT ;  /* 0x000000144d147209 */ /* 0x000fe20007810000 */
[-CC-:B------:R-:W-:Y:S01]  /*2c50*/  FFMA.FTZ R125, R57, R28.reuse, -R34.reuse ;  /* 0x0000001c397d7223 */ /* 0x180fe20000010822 */
[----:B------:R-:W-:Y:S01]  /*2c60*/  ISETP.GT.AND P3, PT, R99, 0x39, PT ;  /* 0x000000396300780c */ /* 0x000fe20003f64270 */
[--C-:B------:R-:W-:Y:S01]  /*2c70*/  FFMA.FTZ R127, R41, R28, -R34.reuse ;  /* 0x0000001c297f7223 */ /* 0x100fe20000010822 */
[----:B-1----:R-:W-:Y:S01]  /*2c80*/  FSEL R9, R9, -INF , P2 ;  /* 0xff80000009097808 */ /* 0x002fe20001000000 */
[----:B------:R-:W1:Y:S01]  /*2c90*/  MUFU.TANH R36, R36 ;  /* 0x0000002400247308 */ /* 0x000e620000002400 */
[----:B------:R-:W-:Y:S01]  /*2ca0*/  FMNMX.FTZ R20, R11, R20, !PT ;  /* 0x000000140b147209 */ /* 0x000fe20007810000 */
[-CC-:B------:R-:W-:Y:S01]  /*2cb0*/  FFMA.FTZ R35, R35, R28.reuse, -R34.reuse ;  /* 0x0000001c23237223 */ /* 0x180fe20000010822 */
[----:B------:R-:W-:Y:S01]  /*2cc0*/  ISETP.GT.AND P2, PT, R99, 0x40, PT ;  /* 0x000000406300780c */ /* 0x000fe20003f44270 */
[--C-:B------:R-:W-:Y:S01]  /*2cd0*/  FFMA.FTZ R123, R33, R28, -R34.reuse ;  /* 0x0000001c217b7223 */ /* 0x100fe20000010822 */
[----:B--2---:R-:W-:Y:S01]  /*2ce0*/  FSEL R79, R8, -INF , P3 ;  /* 0xff800000084f7808 */ /* 0x004fe20001800000 */
[----:B------:R-:W-:Y:S01]  /*2cf0*/  UISETP.LT.AND UP0, UPT, URZ, UR6, UPT ;  /* 0x000000063f00728c */ /* 0x000fe2000bf01270 */
[----:B------:R-:W-:Y:S01]  /*2d00*/  FMNMX.FTZ R20, R9, R20, !PT ;  /* 0x0000001409147209 */ /* 0x000fe20007810000 */
[----:B------:R-:W2:Y:S01]  /*2d10*/  MUFU.TANH R83, R83 ;  /* 0x0000005300537308 */ /* 0x000ea20000002400 */
[----:B------:R-:W-:Y:S01]  /*2d20*/  ISETP.GT.AND P3, PT, R99, 0x41, PT ;  /* 0x000000416300780c */ /* 0x000fe20003f64270 */
[----:B------:R-:W-:Y:S01]  /*2d30*/  USEL UR27, URZ, UR6, !UP0 ;  /* 0x000000063f1b7287 */ /* 0x000fe2000c000000 */
[----:B---3--:R-:W-:Y:S01]  /*2d40*/  FSEL R3, R3, -INF , P2 ;  /* 0xff80000003037808 */ /* 0x008fe20001000000 */
[--C-:B------:R-:W-:Y:S01]  /*2d50*/  IMAD.MOV.U32 R113, RZ, RZ, R119.reuse ;  /* 0x000000ffff717224 */ /* 0x100fe200078e0077 */
[----:B------:R-:W-:Y:S01]  /*2d60*/  FMNMX.FTZ R20, R79, R20, !PT ;  /* 0x000000144f147209 */ /* 0x000fe20007810000 */
[----:B------:R-:W-:Y:S01]  /*2d70*/  UISETP.GE.AND UP0, UPT, UR29, UR27, UPT ;  /* 0x0000001b1d00728c */ /* 0x000fe2000bf06270 */
[----:B------:R-:W-:Y:S01]  /*2d80*/  ISETP.GT.AND P2, PT, R99, 0x48, PT ;  /* 0x000000486300780c */ /* 0x000fe20003f44270 */
[----:B------:R-:W3:Y:S01]  /*2d90*/  MUFU.TANH R54, R54 ;  /* 0x0000003600367308 */ /* 0x000ee20000002400 */
[----:B----4-:R-:W-:Y:S01]  /*2da0*/  FSEL R5, R5, -INF , P3 ;  /* 0xff80000005057808 */ /* 0x010fe20001800000 */
[--C-:B------:R-:W-:Y:S01]  /*2db0*/  IMAD.MOV.U32 R111, RZ, RZ, R119.reuse ;  /* 0x000000ffff6f7224 */ /* 0x100fe200078e0077 */
[----:B------:R-:W-:Y:S01]  /*2dc0*/  FMNMX.FTZ R20, R3, R20, !PT ;  /* 0x0000001403147209 */ /* 0x000fe20007810000 */
[--C-:B------:R-:W-:Y:S01]  /*2dd0*/  IMAD.MOV.U32 R109, RZ, RZ, R119.reuse ;  /* 0x000000ffff6d7224 */ /* 0x100fe200078e0077 */
[----:B------:R-:W-:Y:S01]  /*2de0*/  ISETP.GT.AND P3, PT, R99, 0x49, PT ;  /* 0x000000496300780c */ /* 0x000fe20003f64270 */
[--C-:B------:R-:W-:Y:S01]  /*2df0*/  IMAD.MOV.U32 R107, RZ, RZ, R119.reuse ;  /* 0x000000ffff6b7224 */ /* 0x100fe200078e0077 */
[----:B-1----:R-:W-:Y:S01]  /*2e00*/  FSEL R81, R36, -INF , P2 ;  /* 0xff80000024517808 */ /* 0x002fe20001000000 */
[----:B------:R-:W1:Y:S01]  /*2e10*/  MUFU.TANH R58, R58 ;  /* 0x0000003a003a7308 */ /* 0x000e620000002400 */
[----:B------:R-:W-:Y:S01]  /*2e20*/  FMNMX.FTZ R20, R5, R20, !PT ;  /* 0x0000001405147209 */ /* 0x000fe20007810000 */
[----:B------:R-:W-:Y:S01]  /*2e30*/  FFMA.FTZ R36, R43, R28, -R34 ;  /* 0x0000001c2b247223 */ /* 0x000fe20000010822 */
[----:B------:R-:W-:Y:S01]  /*2e40*/  ISETP.GT.AND P2, PT, R99, 0x50, PT ;  /* 0x000000506300780c */ /* 0x000fe20003f44270 */
[----:B------:R-:W-:Y:S01]  /*2e50*/  IMAD.MOV.U32 R103, RZ, RZ, R119 ;  /* 0x000000ffff677224 */ /* 0x000fe200078e0077 */
[----:B--2---:R-:W-:-:S02]  /*2e60*/  FSEL R83, R83, -INF , P3 ;  /* 0xff80000053537808 */ /* 0x004fc40001800000 */
[----:B------:R-:W-:Y:S01]  /*2e70*/  FMNMX.FTZ R20, R81, R20, !PT ;  /* 0x0000001451147209 */ /* 0x000fe20007810000 */
[----:B------:R-:W2:Y:S01]  /*2e80*/  MUFU.TANH R87, R87 ;  /* 0x0000005700577308 */ /* 0x000ea20000002400 */
[----:B------:R-:W-:Y:S02]  /*2e90*/  ISETP.GT.AND P3, PT, R99, 0x51, PT ;  /* 0x000000516300780c */ /* 0x000fe40003f64270 */
[----:B---3--:R-:W-:Y:S02]  /*2ea0*/  FSEL R85, R54, -INF , P2 ;  /* 0xff80000036557808 */ /* 0x008fe40001000000 */
[----:B------:R-:W-:Y:S02]  /*2eb0*/  FMNMX.FTZ R20, R83, R20, !PT ;  /* 0x0000001453147209 */ /* 0x000fe40007810000 */
[----:B------:R-:W-:Y:S01]  /*2ec0*/  ISETP.GT.AND P2, PT, R99, 0x58, PT ;  /* 0x000000586300780c */ /* 0x000fe20003f44270 */
[----:B------:R-:W-:Y:S01]  /*2ed0*/  MUFU.TANH R48, R48 ;  /* 0x0000003000307308 */ /* 0x000fe20000002400 */
[----:B-1----:R-:W-:-:S02]  /*2ee0*/  FSEL R89, R58, -INF , P3 ;  /* 0xff8000003a597808 */ /* 0x002fc40001800000 */
[----:B------:R-:W-:Y:S02]  /*2ef0*/  FMNMX.FTZ R20, R85, R20, !PT ;  /* 0x0000001455147209 */ /* 0x000fe40007810000 */
[----:B------:R-:W-:Y:S02]  /*2f00*/  ISETP.GT.AND P3, PT, R99, 0x59, PT ;  /* 0x000000596300780c */ /* 0x000fe40003f64270 */
[----:B------:R-:W-:Y:S01]  /*2f10*/  FMNMX.FTZ R24, R89, R20, !PT ;  /* 0x0000001459187209 */ /* 0x000fe20007810000 */
[----:B------:R-:W1:Y:S01]  /*2f20*/  MUFU.TANH R38, R38 ;  /* 0x0000002600267308 */ /* 0x000e620000002400 */
[----:B--2---:R-:W-:Y:S02]  /*2f30*/  FSEL R87, R87, -INF , P2 ;  /* 0xff80000057577808 */ /* 0x004fe40001000000 */
[----:B------:R-:W-:Y:S02]  /*2f40*/  ISETP.GT.AND P2, PT, R99, 0x60, PT ;  /* 0x000000606300780c */ /* 0x000fe40003f44270 */
[----:B------:R-:W-:-:S03]  /*2f50*/  FMNMX.FTZ R24, R87, R24, !PT ;  /* 0x0000001857187209 */ /* 0x000fc60007810000 */
[----:B------:R-:W2:Y:S08]  /*2f60*/  MUFU.TANH R56, R56 ;  /* 0x0000003800387308 */ /* 0x000eb00000002400 */
[----:B------:R-:W3:Y:S01]  /*2f70*/  MUFU.TANH R44, R44 ;  /* 0x0000002c002c7308 */ /* 0x000ee20000002400 */
[----:B-1----:R-:W-:Y:S01]  /*2f80*/  FSEL R91, R38, -INF , P2 ;  /* 0xff800000265b7808 */ /* 0x002fe20001000000 */
[----:B------:R-:W-:Y:S01]  /*2f90*/  FFMA.FTZ R38, R59, R28, -R34 ;  /* 0x0000001c3b267223 */ /* 0x000fe20000010822 */
[----:B------:R-:W-:-:S05]  /*2fa0*/  ISETP.GT.AND P2, PT, R99, 0x68, PT ;  /* 0x000000686300780c */ /* 0x000fca0003f44270 */
[----:B------:R1:W-:Y:S08]  /*2fb0*/  MUFU.EX2 R4, R30 ;  /* 0x0000001e00047308 */ /* 0x0003f00000000800 */
[----:B------:R-:W4:Y:S01]  /*2fc0*/  MUFU.TANH R46, R46 ;  /* 0x0000002e002e7308 */ /* 0x000f220000002400 */
[----:B-1----:R-:W-:Y:S01]  /*2fd0*/  FFMA.FTZ R30, R71, R28, -R34 ;  /* 0x0000001c471e7223 */ /* 0x002fe20000010822 */
[----:B------:R-:W-:-:S02]  /*2fe0*/  FSEL R71, R48, -INF , P3 ;  /* 0xff80000030477808 */ /* 0x000fc40001800000 */
[----:B------:R-:W-:Y:S02]  /*2ff0*/  ISETP.GT.AND P3, PT, R99, 0x61, PT ;  /* 0x000000616300780c */ /* 0x000fe40003f64270 */
[----:B------:R-:W-:Y:S02]  /*3000*/  FMNMX.FTZ R24, R71, R24, !PT ;  /* 0x0000001847187209 */ /* 0x000fe40007810000 */
[----:B------:R-:W-:Y:S01]  /*3010*/  MUFU.TANH R40, R40 ;  /* 0x0000002800287308 */ /* 0x000fe20000002400 */
[----:B--2---:R-:W-:Y:S02]  /*3020*/  FSEL R67, R56, -INF , P3 ;  /* 0xff80000038437808 */ /* 0x004fe40001800000 */
[----:B------:R-:W-:Y:S02]  /*3030*/  FMNMX.FTZ R24, R91, R24, !PT ;  /* 0x000000185b187209 */ /* 0x000fe40007810000 */
[C---:B------:R-:W-:Y:S02]  /*3040*/  ISETP.GT.AND P3, PT, R99.reuse, 0x69, PT ;  /* 0x000000696300780c */ /* 0x040fe40003f64270 */
[----:B---3--:R-:W-:Y:S01]  /*3050*/  FSEL R93, R44, -INF , P2 ;  /* 0xff8000002c5d7808 */ /* 0x008fe20001000000 */
[----:B------:R-:W1:Y:S01]  /*3060*/  MUFU.TANH R42, R42 ;  /* 0x0000002a002a7308 */ /* 0x000e620000002400 */
[----:B------:R-:W-:-:S02]  /*3070*/  ISETP.GT.AND P2, PT, R99, 0x70, PT ;  /* 0x000000706300780c */ /* 0x000fc40003f44270 */
[----:B----4-:R-:W-:Y:S02]  /*3080*/  FSEL R63, R46, -INF , P3 ;  /* 0xff8000002e3f7808 */ /* 0x010fe40001800000 */
[----:B------:R-:W-:-:S03]  /*3090*/  ISETP.GT.AND P3, PT, R99, 0x71, PT ;  /* 0x000000716300780c */ /* 0x000fc60003f64270 */
[----:B------:R-:W2:Y:S08]  /*30a0*/  MUFU.TANH R50, R50 ;  /* 0x0000003200327308 */ /* 0x000eb00000002400 */
[----:B------:R3:W-:Y:S01]  /*30b0*/  MUFU.EX2 R20, R30 ;  /* 0x0000001e00147308 */ /* 0x0007e20000000800 */
[----:B-1----:R-:W-:Y:S01]  /*30c0*/  FSEL R55, R42, -INF , P3 ;  /* 0xff8000002a377808 */ /* 0x002fe20001800000 */
[----:B------:R-:W-:Y:S01]  /*30d0*/  FFMA.FTZ R42, R37, R28, -R34 ;  /* 0x0000001c252a7223 */ /* 0x000fe20000010822 */
[----:B------:R-:W-:-:S05]  /*30e0*/  ISETP.GT.AND P3, PT, R99, 0x79, PT ;  /* 0x000000796300780c */ /* 0x000fca0003f64270 */
[----:B------:R-:W1:Y:S01]  /*30f0*/  MUFU.TANH R52, R52 ;  /* 0x0000003400347308 */ /* 0x000e620000002400 */
[----:B---3--:R-:W-:-:S04]  /*3100*/  FMNMX.FTZ R30, R67, R24, !PT ;  /* 0x00000018431e7209 */ /* 0x008fc80007810000 */
[----:B------:R-:W-:-:S03]  /*3110*/  FMNMX.FTZ R30, R93, R30, !PT ;  /* 0x0000001e5d1e7209 */ /* 0x000fc60007810000 */
[----:B------:R3:W-:Y:S01]  /*3120*/  MUFU.EX2 R8, R95 ;  /* 0x0000005f00087308 */ /* 0x0007e20000000800 */
[----:B------:R-:W-:-:S07]  /*3130*/  FMNMX.FTZ R30, R63, R30, !PT ;  /* 0x0000001e3f1e7209 */ /* 0x000fce0007810000 */
[----:B------:R4:W-:Y:S01]  /*3140*/  MUFU.EX2 R24, R32 ;  /* 0x0000002000187308 */ /* 0x0009e20000000800 */
[----:B---3--:R-:W-:Y:S02]  /*3150*/  FSEL R95, R40, -INF , P2 ;  /* 0xff800000285f7808 */ /* 0x008fe40001000000 */
[----:B------:R-:W-:Y:S01]  /*3160*/  ISETP.GT.AND P2, PT, R99, 0x78, PT ;  /* 0x000000786300780c */ /* 0x000fe20003f44270 */
[----:B------:R-:W-:Y:S01]  /*3170*/  IMAD.MOV.U32 R99, RZ, RZ, R119 ;  /* 0x000000ffff637224 */ /* 0x000fe200078e0077 */
[----:B------:R-:W-:Y:S02]  /*3180*/  FMNMX.FTZ R30, R95, R30, !PT ;  /* 0x0000001e5f1e7209 */ /* 0x000fe40007810000 */
[----:B--2---:R-:W-:Y:S01]  /*3190*/  FSEL R97, R50, -INF , P2 ;  /* 0xff80000032617808 */ /* 0x004fe20001000000 */
[----:B------:R-:W2:Y:S01]  /*31a0*/  MUFU.EX2 R149, R149 ;  /* 0x0000009500957308 */ /* 0x000ea20000000800 */
[----:B----4-:R-:W-:Y:S02]  /*31b0*/  FMNMX.FTZ R32, R55, R30, !PT ;  /* 0x0000001e37207209 */ /* 0x010fe40007810000 */
[----:B-1----:R-:W-:-:S02]  /*31c0*/  FSEL R43, R52, -INF , P3 ;  /* 0xff800000342b7808 */ /* 0x002fc40001800000 */
[----:B------:R-:W-:-:S03]  /*31d0*/  FMNMX.FTZ R32, R97, R32, !PT ;  /* 0x0000002061207209 */ /* 0x000fc60007810000 */
[----:B------:R-:W1:Y:S01]  /*31e0*/  MUFU.EX2 R151, R151 ;  /* 0x0000009700977308 */ /* 0x000e620000000800 */
[----:B------:R-:W-:Y:S01]  /*31f0*/  FMNMX.FTZ R40, R43, R32, !PT ;  /* 0x000000202b287209 */ /* 0x000fe20007810000 */
[----:B------:R-:W-:-:S04]  /*3200*/  FFMA.FTZ R32, R47, R28, -R34 ;  /* 0x0000001c2f207223 */ /* 0x000fc80000010822 */
[----:B------:R-:W3:Y:S02]  /*3210*/  SHFL.BFLY PT, R45, R40, 0x2, 0x1f ;  /* 0x0c401f00282d7f89 */ /* 0x000ee400000e0000 */
[----:B------:R-:W4:Y:S08]  /*3220*/  MUFU.EX2 R6, R6 ;  /* 0x0000000600067308 */ /* 0x000f300000000800 */
[----:B------:R-:W5:Y:S08]  /*3230*/  MUFU.EX2 R145, R145 ;  /* 0x0000009100917308 */ /* 0x000f700000000800 */
[----:B------:R2:W5:Y:S01]  /*3240*/  MUFU.EX2 R14, R105 ;  /* 0x00000069000e7308 */ /* 0x0005620000000800 */
[----:B---3--:R-:W-:Y:S01]  /*3250*/  FMNMX.FTZ R45, R40, R45, !PT ;  /* 0x0000002d282d7209 */ /* 0x008fe20007810000 */
[-CC-:B------:R-:W-:Y:S01]  /*3260*/  FFMA.FTZ R40, R39, R28.reuse, -R34.reuse ;  /* 0x0000001c27287223 */ /* 0x180fe20000010822 */
[----:B------:R-:W-:-:S05]  /*3270*/  FFMA.FTZ R34, R27, R28, -R34 ;  /* 0x0000001c1b227223 */ /* 0x000fca0000010822 */
[----:B------:R-:W3:Y:S01]  /*3280*/  MUFU.EX2 R147, R147 ;  /* 0x0000009300937308 */ /* 0x000ee20000000800 */
[--C-:B--2---:R-:W-:Y:S01]  /*3290*/  IMAD.MOV.U32 R105, RZ, RZ, R119.reuse ;  /* 0x000000ffff697224 */ /* 0x104fe200078e0077 */
[----:B------:R-:W2:Y:S06]  /*32a0*/  SHFL.BFLY PT, R44, R45, 0x1, 0x1f ;  /* 0x0c201f002d2c7f89 */ /* 0x000eac00000e0000 */
[----:B------:R1:W3:Y:S08]  /*32b0*/  MUFU.EX2 R12, R101 ;  /* 0x00000065000c7308 */ /* 0x0002f00000000800 */
[----:B------:R-:W3:Y:S01]  /*32c0*/  MUFU.EX2 R141, R141 ;  /* 0x0000008d008d7308 */ /* 0x000ee20000000800 */
[----:B-1----:R-:W-:-:S07]  /*32d0*/  IMAD.MOV.U32 R101, RZ, RZ, R119 ;  /* 0x000000ffff657224 */ /* 0x002fce00078e0077 */
[----:B------:R-:W-:Y:S01]  /*32e0*/  MUFU.EX2 R143, R143 ;  /* 0x0000008f008f7308 */ /* 0x000fe20000000800 */
[----:B--2---:R-:W-:-:S04]  /*32f0*/  FMNMX.FTZ R31, R45, R44, !PT ;  /* 0x0000002c2d1f7209 */ /* 0x004fc80007810000 */
        /* <DEDUP_REMOVED lines=16> */
[----:B----4-:R-:W-:Y:S01]  /*3400*/  FADD.FTZ R26, R6, R3 ;  /* 0x00000003061a7221 */ /* 0x010fe20000010000 */
[-CC-:B------:R-:W-:Y:S01]  /*3410*/  FFMA.FTZ R3, R5, R28.reuse, -R46.reuse ;  /* 0x0000001c05037223 */ /* 0x180fe2000001082e */
[-CC-:B------:R-:W-:Y:S01]  /*3420*/  FFMA.FTZ R146, R25, R28.reuse, -R46.reuse ;  /* 0x0000001c19927223 */ /* 0x180fe2000001082e */
[-C--:B------:R-:W-:Y:S01]  /*3430*/  FFMA.FTZ R140, R19, R28.reuse, -R46 ;  /* 0x0000001c138c7223 */ /* 0x080fe2000001082e */
[----:B-----5:R-:W-:Y:S01]  /*3440*/  FADD.FTZ R5, R145, R26 ;  /* 0x0000001a91057221 */ /* 0x020fe20000010000 */
[----:B------:R-:W1:Y:S01]  /*3450*/  MUFU.EX2 R27, R27 ;  /* 0x0000001b001b7308 */ /* 0x000e620000000800 */
[-CC-:B------:R-:W-:Y:S01]  /*3460*/  FFMA.FTZ R25, R73, R28.reuse, -R46.reuse ;  /* 0x0000001c49197223 */ /* 0x180fe2000001082e */
[-CC-:B------:R-:W-:Y:S01]  /*3470*/  FFMA.FTZ R15, R15, R28.reuse, -R46.reuse ;  /* 0x0000001c0f0f7223 */ /* 0x180fe2000001082e */
[----:B------:R-:W-:Y:S01]  /*3480*/  FADD.FTZ R26, R14, R5 ;  /* 0x000000050e1a7221 */ /* 0x000fe20000010000 */
[-CC-:B------:R-:W-:Y:S01]  /*3490*/  FFMA.FTZ R142, R13, R28.reuse, -R46.reuse ;  /* 0x0000001c0d8e7223 */ /* 0x180fe2000001082e */
[-CC-:B------:R-:W-:Y:S01]  /*34a0*/  FFMA.FTZ R13, R75, R28.reuse, -R46.reuse ;  /* 0x0000001c4b0d7223 */ /* 0x180fe2000001082e */
[-C--:B------:R-:W-:Y:S01]  /*34b0*/  FFMA.FTZ R136, R77, R28.reuse, -R46 ;  /* 0x0000001c4d887223 */ /* 0x080fe2000001082e */
[----:B---3--:R-:W-:Y:S01]  /*34c0*/  FADD.FTZ R5, R147, R26 ;  /* 0x0000001a93057221 */ /* 0x008fe20000010000 */
        /* <DEDUP_REMOVED lines=14> */
[----:B------:R-:W-:Y:S01]  /*35b0*/  F2FP.F16.F32.PACK_AB R149, R4, R149 ;  /* 0x000000950495723e */ /* 0x000fe200000000ff */
        /* <DEDUP_REMOVED lines=11> */
[----:B------:R-:W-:Y:S01]  /*3670*/  FFMA.FTZ R43, R43, R28, -R46 ;  /* 0x0000001c2b2b7223 */ /* 0x000fe2000001082e */
[----:B------:R-:W-:-:S02]  /*3680*/  F2FP.F16.F32.PACK_AB R150, R21, R150 ;  /* 0x000000961596723e */ /* 0x000fc400000000ff */
[----:B------:R-:W-:Y:S02]  /*3690*/  F2FP.F16.F32.PACK_AB R151, R6, R151 ;  /* 0x000000970697723e */ /* 0x000fe400000000ff */
[----:B------:R-:W-:Y:S01]  /*36a0*/  F2FP.F16.F32.PACK_AB R145, R14, R145 ;  /* 0x000000910e91723e */ /* 0x000fe200000000ff */
[----:B------:R-:W3:Y:S01]  /*36b0*/  MUFU.EX2 R146, R146 ;  /* 0x0000009200927308 */ /* 0x000ee20000000800 */
[----:B-1----:R-:W-:Y:S01]  /*36c0*/  FADD.FTZ R26, R144, R19 ;  /* 0x00000013901a7221 */ /* 0x002fe20000010000 */
[----:B------:R-:W-:Y:S01]  /*36d0*/  FADD.FTZ R19, R143, R48 ;  /* 0x000000308f137221 */ /* 0x000fe20000010000 */
[----:B------:R-:W-:Y:S02]  /*36e0*/  F2FP.F16.F32.PACK_AB R147, R12, R147 ;  /* 0x000000930c93723e */ /* 0x000fe400000000ff */
[----:B------:R-:W-:Y:S01]  /*36f0*/  F2FP.F16.F32.PACK_AB R141, R8, R141 ;  /* 0x0000008d088d723e */ /* 0x000fe200000000ff */
[C---:B------:R-:W-:Y:S01]  /*3700*/  FADD.FTZ R48, R10.reuse, R19 ;  /* 0x000000130a307221 */ /* 0x040fe20000010000 */
[----:B------:R-:W-:Y:S01]  /*3710*/  FFMA.FTZ R19, R89, R28, -R46 ;  /* 0x0000001c59137223 */ /* 0x000fe2000001082e */
[----:B------:R-:W1:Y:S01]  /*3720*/  MUFU.EX2 R25, R25 ;  /* 0x0000001900197308 */ /* 0x000e620000000800 */
[----:B--2---:R-:W-:Y:S01]  /*3730*/  FADD.FTZ R33, R29, R26 ;  /* 0x0000001a1d217221 */ /* 0x004fe20000010000 */
[----:B------:R-:W-:Y:S01]  /*3740*/  F2FP.F16.F32.PACK_AB R143, R10, R143 ;  /* 0x0000008f0a8f723e */ /* 0x000fe200000000ff */
[----:B------:R-:W-:Y:S01]  /*3750*/  IMAD.MOV.U32 R89, RZ, RZ, R119 ;  /* 0x000000ffff597224 */ /* 0x000fe200078e0077 */
[----:B------:R-:W-:-:S02]  /*3760*/  F2FP.F16.F32.PACK_AB R148, R27, R148 ;  /* 0x000000941b94723e */ /* 0x000fc400000000ff */
[----:B------:R-:W-:Y:S02]  /*3770*/  F2FP.F16.F32.PACK_AB R144, R29, R144 ;  /* 0x000000901d90723e */ /* 0x000fe400000000ff */
[----:B------:R-:W2:Y:S01]  /*3780*/  MUFU.EX2 R140, R140 ;  /* 0x0000008c008c7308 */ /* 0x000ea20000000800 */
[----:B---3--:R-:W-:-:S07]  /*3790*/  FADD.FTZ R26, R146, R33 ;  /* 0x00000021921a7221 */ /* 0x008fce0000010000 */
[----:B------:R-:W-:Y:S01]  /*37a0*/  MUFU.EX2 R139, R139 ;  /* 0x0000008b008b7308 */ /* 0x000fe20000000800 */
[C---:B-1----:R-:W-:Y:S01]  /*37b0*/  FADD.FTZ R33, R25.reuse, R26 ;  /* 0x0000001a19217221 */ /* 0x042fe20000010000 */
[----:B------:R-:W-:-:S06]  /*37c0*/  F2FP.F16.F32.PACK_AB R146, R25, R146 ;  /* 0x000000921992723e */ /* 0x000fcc00000000ff */
[----:B------:R-:W1:Y:S01]  /*37d0*/  MUFU.EX2 R15, R15 ;  /* 0x0000000f000f7308 */ /* 0x000e620000000800 */
[----:B--2---:R-:W-:-:S07]  /*37e0*/  FADD.FTZ R26, R140, R33 ;  /* 0x000000218c1a7221 */ /* 0x004fce0000010000 */
[----:B------:R-:W2:Y:S08]  /*37f0*/  MUFU.EX2 R142, R142 ;  /* 0x0000008e008e7308 */ /* 0x000eb00000000800 */
[----:B------:R-:W3:Y:S01]  /*3800*/  MUFU.EX2 R133, R133 ;  /* 0x0000008500857308 */ /* 0x000ee20000000800 */
[C---:B-1----:R-:W-:Y:S01]  /*3810*/  FADD.FTZ R33, R15.reuse, R26 ;  /* 0x0000001a0f217221 */ /* 0x042fe20000010000 */
[----:B------:R-:W-:-:S06]  /*3820*/  F2FP.F16.F32.PACK_AB R140, R15, R140 ;  /* 0x0000008c0f8c723e */ /* 0x000fcc00000000ff */
[----:B------:R1:W-:Y:S01]  /*3830*/  MUFU.EX2 R44, R35 ;  /* 0x00000023002c7308 */ /* 0x0003e20000000800 */
[----:B--2---:R-:W-:-:S07]  /*3840*/  FADD.FTZ R0, R142, R33 ;  /* 0x000000218e007221 */ /* 0x004fce0000010000 */
[----:B------:R-:W2:Y:S01]  /*3850*/  MUFU.EX2 R13, R13 ;  /* 0x0000000d000d7308 */ /* 0x000ea20000000800 */
[----:B-1----:R-:W-:Y:S01]  /*3860*/  FADD.FTZ R35, R137, R48 ;  /* 0x0000003089237221 */ /* 0x002fe20000010000 */
[----:B------:R-:W-:-:S03]  /*3870*/  F2FP.F16.F32.PACK_AB R137, R20, R137 ;  /* 0x000000891489723e */ /* 0x000fc600000000ff */
[----:B------:R-:W-:-:S03]  /*3880*/  FADD.FTZ R48, R20, R35 ;  /* 0x0000002314307221 */ /* 0x000fc60000010000 */
[----:B------:R-:W1:Y:S01]  /*3890*/  MUFU.EX2 R30, R36 ;  /* 0x00000024001e7308 */ /* 0x000e620000000800 */
[----:B------:R-:W-:Y:S01]  /*38a0*/  FADD.FTZ R35, R139, R48 ;  /* 0x000000308b237221 */ /* 0x000fe20000010000 */
[----:B------:R-:W-:-:S03]  /*38b0*/  F2FP.F16.F32.PACK_AB R139, R24, R139 ;  /* 0x0000008b188b723e */ /* 0x000fc600000000ff */
[----:B------:R-:W-:-:S03]  /*38c0*/  FADD.FTZ R26, R24, R35 ;  /* 0x00000023181a7221 */ /* 0x000fc60000010000 */
[----:B------:R-:W4:Y:S01]  /*38d0*/  MUFU.EX2 R136, R136 ;  /* 0x0000008800887308 */ /* 0x000f220000000800 */
[----:B---3--:R-:W-:Y:S01]  /*38e0*/  FADD.FTZ R35, R133, R26 ;  /* 0x0000001a85237221 */ /* 0x008fe20000010000 */
[C---:B--2---:R-:W-:Y:S01]  /*38f0*/  FADD.FTZ R33, R13.reuse, R0 ;  /* 0x000000000d217221 */ /* 0x044fe20000010000 */
[----:B------:R-:W-:-:S05]  /*3900*/  F2FP.F16.F32.PACK_AB R142, R13, R142 ;  /* 0x0000008e0d8e723e */ /* 0x000fca00000000ff */
[----:B------:R-:W2:Y:S01]  /*3910*/  MUFU.EX2 R135, R135 ;  /* 0x0000008700877308 */ /* 0x000ea20000000800 */
[C---:B-1----:R-:W-:Y:S01]  /*3920*/  FADD.FTZ R26, R30.reuse, R35 ;  /* 0x000000231e1a7221 */ /* 0x042fe20000010000 */
[----:B------:R-:W-:-:S06]  /*3930*/  F2FP.F16.F32.PACK_AB R133, R30, R133 ;  /* 0x000000851e85723e */ /* 0x000fcc00000000ff */
[----:B------:R-:W1:Y:S01]  /*3940*/  MUFU.EX2 R11, R11 ;  /* 0x0000000b000b7308 */ /* 0x000e620000000800 */
[----:B----4-:R-:W-:-:S07]  /*3950*/  FADD.FTZ R0, R136, R33 ;  /* 0x0000002188007221 */ /* 0x010fce0000010000 */
        /* <DEDUP_REMOVED lines=51> */
[----:B---3--:R-:W-:Y:S01]  /*3c90*/  FADD.FTZ R33, R121, R4 ;  /* 0x0000000479217221 */ /* 0x008fe20000010000 */
[----:B------:R-:W-:-:S03]  /*3ca0*/  F2FP.F16.F32.PACK_AB R121, R44, R121 ;  /* 0x000000792c79723e */ /* 0x000fc600000000ff */
[----:B------:R-:W-:-:S03]  /*3cb0*/  FADD.FTZ R4, R44, R33 ;  /* 0x000000212c047221 */ /* 0x000fc60000010000 */
        /* <DEDUP_REMOVED lines=13> */
[----:B------:R-:W1:Y:S01]  /*3d90*/  MUFU.EX2 R120, R55 ;  /* 0x0000003700787308 */ /* 0x000e620000000800 */
[C---:B---3--:R-:W-:Y:S01]  /*3da0*/  FADD.FTZ R4, R126.reuse, R21 ;  /* 0x000000157e047221 */ /* 0x048fe20000010000 */
[----:B------:R-:W-:Y:S01]  /*3db0*/  F2FP.F16.F32.PACK_AB R126, R126, R93 ;  /* 0x0000005d7e7e723e */ /* 0x000fe200000000ff */
[----:B------:R-:W-:-:S05]  /*3dc0*/  IMAD.MOV.U32 R93, RZ, RZ, R119 ;  /* 0x000000ffff5d7224 */ /* 0x000fca00078e0077 */
[----:B------:R-:W3:Y:S01]  /*3dd0*/  MUFU.EX2 R97, R97 ;  /* 0x0000006100617308 */ /* 0x000ee20000000800 */
[----:B--2---:R-:W-:-:S07]  /*3de0*/  FADD.FTZ R11, R95, R4 ;  /* 0x000000045f0b7221 */ /* 0x004fce0000010000 */
[----:B------:R-:W2:Y:S01]  /*3df0*/  MUFU.EX2 R122, R43 ;  /* 0x0000002b007a7308 */ /* 0x000ea20000000800 */
[C---:B-1----:R-:W-:Y:S01]  /*3e00*/  FADD.FTZ R4, R120.reuse, R11 ;  /* 0x0000000b78047221 */ /* 0x042fe20000010000 */
[----:B------:R-:W-:Y:S01]  /*3e10*/  F2FP.F16.F32.PACK_AB R120, R120, R95 ;  /* 0x0000005f7878723e */ /* 0x000fe200000000ff */
[----:B------:R-:W-:-:S05]  /*3e20*/  IMAD.MOV.U32 R95, RZ, RZ, R119 ;  /* 0x000000ffff5f7224 */ /* 0x000fca00078e0077 */
[----:B------:R-:W1:Y:S01]  /*3e30*/  MUFU.EX2 R34, R34 ;  /* 0x0000002200227308 */ /* 0x000e620000000800 */
[----:B---3--:R-:W-:-:S04]  /*3e40*/  FADD.FTZ R3, R97, R4 ;  /* 0x0000000461037221 */ /* 0x008fc80000010000 */
[C---:B--2---:R-:W-:Y:S01]  /*3e50*/  FADD.FTZ R3, R122.reuse, R3 ;  /* 0x000000037a037221 */ /* 0x044fe20000010000 */
[----:B------:R-:W-:Y:S01]  /*3e60*/  F2FP.F16.F32.PACK_AB R122, R122, R97 ;  /* 0x000000617a7a723e */ /* 0x000fe200000000ff */
[----:B------:R-:W-:Y:S02]  /*3e70*/  IMAD.MOV.U32 R97, RZ, RZ, R119 ;  /* 0x000000ffff617224 */ /* 0x000fe400078e0077 */
[C---:B-1----:R-:W-:Y:S01]  /*3e80*/  FADD.FTZ R0, R34.reuse, R35 ;  /* 0x0000002322007221 */ /* 0x042fe20000010000 */
[----:B------:R-:W-:Y:S01]  /*3e90*/  F2FP.F16.F32.PACK_AB R123, R34, R123 ;  /* 0x0000007b227b723e */ /* 0x000fe200000000ff */
[----:B------:R-:W-:Y:S06]  /*3ea0*/  @!P2 BRA `(.L_x_12038) ;  /* 0x0000002c00c8a947 */ /* 0x000fec0003800000 */
[----:B------:R-:W-:Y:S01]  /*3eb0*/  IMAD.MOV.U32 R5, RZ, RZ, R7 ;  /* 0x000000ffff057224 */ /* 0x000fe200078e0007 */
[----:B------:R-:W-:Y:S02]  /*3ec0*/  MOV R4, R31 ;  /* 0x0000001f00047202 */ /* 0x000fe40000000f00 */
        /* <DEDUP_REMOVED lines=23> */
.L_x_12047:
        /* <DEDUP_REMOVED lines=9> */
.L_x_12040:
[----:B------:R-:W-:Y:S01]  /*40d0*/  ULEA UR6, UR36, UR40, 0x3 ;  /* 0x0000002824067291 */ /* 0x000fe2000f8e183f */
[----:B------:R-:W-:-:S05]  /*40e0*/  IMAD.U32 R6, RZ, RZ, UR37 ;  /* 0x00000025ff067e24 */ /* 0x000fca000f8e00ff */
[----:B------:R-:W-:-:S04]  /*40f0*/  SHF.L.U32 R6, R6, 0x1f, RZ ;  /* 0x0000001f06067819 */ /* 0x000fc800000006ff */
[----:B------:R1:W2:Y:S01]  /*4100*/  SYNCS.PHASECHK.TRANS64.TRYWAIT P3, [UR6+0x16830], R6 ;  /* 0x01683006ff0075a7 */ /* 0x0002a20008060146 */
[----:B------:R-:W-:Y:S05]  /*4110*/  @!P0 BRA `(.L_x_12041) ;  /* 0x0000000000048947 */ /* 0x000fea0003800000 */
[----:B------:R-:W-:Y:S01]  /*4120*/  BPT.TRAP 0x1 ;  /* 0x000000040000795c */ /* 0x000fe20000300000 */
.L_x_12041:
[----:B--2---:R-:W-:Y:S05]  /*4130*/  @P3 BRA `(.L_x_12039) ;  /* 0x0000000000083947 */ /* 0x004fea0003800000 */
[----:B------:R-:W2:Y:S02]  /*4140*/  SYNCS.PHASECHK.TRANS64.TRYWAIT P3, [UR6+0x16830], R6 ;  /* 0x01683006ff0075a7 */ /* 0x000ea40008060146 */
[----:B--2---:R-:W-:Y:S05]  /*4150*/  @!P3 BRA `(.L_x_12042) ;  /* 0x00000090006cb947 */ /* 0x004fea0003800000 */
.L_x_12039:
        /* <DEDUP_REMOVED lines=25> */
.L_x_12044:
[----:B------:R-:W-:Y:S01]  /*42f0*/  ULEA UR6, UR28, UR40, 0x3 ;  /* 0x000000281c067291 */ /* 0x000fe2000f8e183f */
[----:B------:R-:W-:-:S05]  /*4300*/  IMAD.U32 R6, RZ, RZ, UR30 ;  /* 0x0000001eff067e24 */ /* 0x000fca000f8e00ff */
[----:B------:R-:W-:-:S04]  /*4310*/  SHF.L.U32 R6, R6, 0x1f, RZ ;  /* 0x0000001f06067819 */ /* 0x000fc800000006ff */
[----:B------:R1:W2:Y:S01]  /*4320*/  SYNCS.PHASECHK.TRANS64.TRYWAIT P2, [UR6+0x16850], R6 ;  /* 0x01685006ff0075a7 */ /* 0x0002a20008040146 */
[----:B------:R-:W-:Y:S05]  /*4330*/  @!P0 BRA `(.L_x_12045) ;  /* 0x0000000000048947 */ /* 0x000fea0003800000 */
[----:B------:R-:W-:Y:S01]  /*4340*/  BPT.TRAP 0x1 ;  /* 0x000000040000795c */ /* 0x000fe20000300000 */
.L_x_12045:
[----:B--2---:R-:W-:Y:S05]  /*4350*/  @P2 BRA `(.L_x_12043) ;  /* 0x0000000000082947 */ /* 0x004fea0003800000 */
[----:B------:R-:W2:Y:S02]  /*4360*/  SYNCS.PHASECHK.TRANS64.TRYWAIT P2, [UR6+0x16850], R6 ;  /* 0x01685006ff0075a7 */ /* 0x000ea40008040146 */
[----:B--2---:R-:W-:Y:S05]  /*4370*/  @!P2 BRA `(.L_x_12046) ;  /* 0x0000008c00fca947 */ /* 0x004fea0003800000 */
.L_x_12043:
[----:B------:R-:W-:Y:S01]  /*4380*/  UIADD3 UR6, UR40, 0x400, URZ ;  /* 0x0000040028067890 */ /* 0x000fe2000fffe03f */
[----:B------:R-:W-:Y:S01]  /*4390*/  WARPGROUP.ARRIVE ;  /* 0x00000000000079c5 */ /* 0x000fe20000000000 */
[----:B------:R-:W-:Y:S01]  /*43a0*/  UMOV UR7, 0x40000040 ;  /* 0x4000004000077882 */ /* 0x000fe20000000000 */
[----:B------:R-:W-:Y:S01]  /*43b0*/  UISETP.NE.U32.AND UP0, UPT, UR24, URZ, UPT ;  /* 0x0000003f1800728c */ /* 0x000fe2000bf05070 */
[----:B-12---:R-:W-:Y:S01]  /*43c0*/  FMUL.FTZ R6, R24, UR23 ;  /* 0x0000001718067c20 */ /* 0x006fe20008410000 */
[----:B------:R-:W-:Y:S01]  /*43d0*/  USHF.R.U32.HI UR6, URZ, 0x4, UR6 ;  /* 0x000000043f067899 */ /* 0x000fe20008011606 */
[----:B------:R-:W-:Y:S01]  /*43e0*/  FMUL.FTZ R24, R38, UR23 ;  /* 0x0000001726187c20 */ /* 0x000fe20008410000 */
[----:B------:R-:W-:Y:S01]  /*43f0*/  UISETP.NE.AND.EX UP0, UPT, UR25, URZ, UPT, UP0 ;  /* 0x0000003f1900728c */ /* 0x000fe2000bf05300 */
        /* <DEDUP_REMOVED lines=52> */
[----:B------:R-:W-:-:S06]  /*4740*/  UMOV UR30, UR37 ;  /* 0x00000025001e7c82 */ /* 0x000fcc0008000000 */
        /* <DEDUP_REMOVED lines=8> */
[----:B------:R-:W-:Y:S01]  /*47d0*/  HGMMA.64x64x16.F32 R88, R144, gdesc[UR4].tnspB, R88, gsb0 ;  /* 0x40e0000490587df0 */ /* 0x000fe20008000858 */
[----:B------:R-:W-:Y:S01]  /*47e0*/  UMOV UR6, 0xffffff80 ;  /* 0xffffff8000067882 */ /* 0x000fe20000000000 */
[----:B------:R-:W-:Y:S02]  /*47f0*/  USEL UR7, UR26, 0x1, UP0 ;  /* 0x000000011a077887 */ /* 0x000fe40008000000 */
[----:B------:R-:W-:-:S03]  /*4800*/  UIMAD UR6, UR29, UR6, 0x1 ;  /* 0x000000011d0674a4 */ /* 0x000fc6000f8e0206 */
[----:B------:R-:W5:Y:S01]  /*4810*/  MUFU.TANH R48, R48 ;  /* 0x0000003000307308 */ /* 0x000f620000002400 */
[----:B------:R-:W-:Y:S02]  /*4820*/  UISETP.GT.AND UP0, UPT, UR29, UR27, UPT ;  /* 0x0000001b1d00728c */ /* 0x000fe4000bf04270 */
[----:B------:R-:W-:Y:S02]  /*4830*/  UIADD3 UR6, UR42, UR6, URZ ;  /* 0x000000062a067290 */ /* 0x000fe4000fffe03f */
[----:B------:R-:W-:Y:S02]  /*4840*/  UIADD3 UR29, UR29, -0x1, URZ ;  /* 0xffffffff1d1d7890 */ /* 0x000fe4000fffe03f */
[----:B------:R-:W-:Y:S01]  /*4850*/  UIMAD UR6, UR7, UR22, UR6 ;  /* 0x00000016070672a4 */ /* 0x000fe2000f8e0206 */
[----:B------:R-:W5:Y:S02]  /*4860*/  MUFU.TANH R50, R50 ;  /* 0x0000003200327308 */ /* 0x000f640000002400 */
[----:B------:R-:W-:Y:S01]  /*4870*/  UMOV UR7, 0x40000040 ;  /* 0x4000004000077882 */ /* 0x000fe20000000000 */
[----:B------:R-:W-:-:S05]  /*4880*/  UIADD3 UR6, UR6, -UR21, URZ ;  /* 0x8000001506067290 */ /* 0x000fca000fffe03f */
[----:B------:R-:W5:Y:S01]  /*4890*/  MUFU.TANH R52, R52 ;  /* 0x0000003400347308 */ /* 0x000f620000002400 */
[----:B------:R-:W-:Y:S01]  /*48a0*/  IMAD.U32 R38, RZ, RZ, UR6 ;  /* 0x00000006ff267e24 */ /* 0x000fe2000f8e00ff */
[----:B------:R-:W-:-:S03]  /*48b0*/  UIADD3 UR6, UR10, 0x100, URZ ;  /* 0x000001000a067890 */ /* 0x000fc6000fffe03f */
[----:B------:R-:W-:-:S03]  /*48c0*/  IMAD R39, R17, -0x2, R38 ;  /* 0xfffffffe11277824 */ /* 0x000fc600078e0226 */
[----:B------:R-:W5:Y:S01]  /*48d0*/  MUFU.TANH R54, R54 ;  /* 0x0000003600367308 */ /* 0x000f620000002400 */
[----:B------:R-:W-:-:S05]  /*48e0*/  IMAD.IADD R38, R18, 0x1, R39 ;  /* 0x0000000112267824 */ /* 0x000fca00078e0227 */
[C---:B------:R-:W-:Y:S02]  /*48f0*/  ISETP.GT.AND P2, PT, R38.reuse, RZ, PT ;  /* 0x000000ff2600720c */ /* 0x040fe40003f44270 */
[----:B------:R-:W-:Y:S01]  /*4900*/  ISETP.GT.AND P3, PT, R38, 0x1, PT ;  /* 0x000000012600780c */ /* 0x000fe20003f64270 */
[----:B------:R-:W5:Y:S01]  /*4910*/  MUFU.TANH R56, R56 ;  /* 0x0000003800387308 */ /* 0x000f620000002400 */
[----:B-1----:R-:W-:Y:S02]  /*4920*/  FSEL R39, R6, -INF , P2 ;  /* 0xff80000006277808 */ /* 0x002fe40001000000 */
[C---:B------:R-:W-:Y:S02]  /*4930*/  ISETP.GT.AND P2, PT, R38.reuse, 0x8, PT ;  /* 0x000000082600780c */ /* 0x040fe40003f44270 */
[----:B--2---:R-:W-:Y:S02]  /*4940*/  FSEL R9, R9, -INF , P3 ;  /* 0xff80000009097808 */ /* 0x004fe40001800000 */
[----:B------:R-:W-:Y:S01]  /*4950*/  FMNMX.FTZ R58, R39, R4, !PT ;  /* 0x00000004273a7209 */ /* 0x000fe20007810000 */
[----:B------:R1:W-:Y:S01]  /*4960*/  MUFU.TANH R6, R60 ;  /* 0x0000003c00067308 */ /* 0x0003e20000002400 */
[----:B------:R-:W-:-:S02]  /*4970*/  ISETP.GT.AND P3, PT, R38, 0x9, PT ;  /* 0x000000092600780c */ /* 0x000fc40003f64270 */
[----:B---3--:R-:W-:Y:S02]  /*4980*/  FSEL R41, R10, -INF , P2 ;  /* 0xff8000000a297808 */ /* 0x008fe40001000000 */
[----:B------:R-:W-:Y:S02]  /*4990*/  FMNMX.FTZ R58, R9, R58, !PT ;  /* 0x0000003a093a7209 */ /* 0x000fe40007810000 */
[C---:B------:R-:W-:Y:S01]  /*49a0*/  ISETP.GT.AND P2, PT, R38.reuse, 0x10, PT ;  /* 0x000000102600780c */ /* 0x040fe20003f44270 */
[----:B------:R2:W3:Y:S01]  /*49b0*/  MUFU.TANH R10, R61 ;  /* 0x0000003d000a7308 */ /* 0x0004e20000002400 */
[----:B----4-:R-:W-:Y:S02]  /*49c0*/  FSEL R13, R13, -INF , P3 ;  /* 0xff8000000d0d7808 */ /* 0x010fe40001800000 */
[----:B------:R-:W-:Y:S02]  /*49d0*/  FMNMX.FTZ R58, R41, R58, !PT ;  /* 0x0000003a293a7209 */ /* 0x000fe40007810000 */
[----:B------:R-:W-:-:S02]  /*49e0*/  ISETP.GT.AND P3, PT, R38, 0x11, PT ;  /* 0x000000112600780c */ /* 0x000fc40003f64270 */
[----:B-----5:R-:W-:Y:S01]  /*49f0*/  FSEL R15, R15, -INF , P2 ;  /* 0xff8000000f0f7808 */ /* 0x020fe20001000000 */
[----:B------:R-:W-:Y:S01]  /*4a00*/  MUFU.TANH R76, R76 ;  /* 0x0000004c004c7308 */ /* 0x000fe20000002400 */
[----:B------:R-:W-:Y:S02]  /*4a10*/  FMNMX.FTZ R58, R13, R58, !PT ;  /* 0x0000003a0d3a7209 */ /* 0x000fe40007810000 */
[C---:B------:R-:W-:Y:S02]  /*4a20*/  ISETP.GT.AND P2, PT, R38.reuse, 0x18, PT ;  /* 0x000000182600780c */ /* 0x040fe40003f44270 */
[----:B------:R-:W-:Y:S02]  /*4a30*/  FSEL R19, R19, -INF , P3 ;  /* 0xff80000013137808 */ /* 0x000fe40001800000 */
[----:B-1----:R-:W-:Y:S01]  /*4a40*/  FMNMX.FTZ R60, R15, R58, !PT ;  /* 0x0000003a0f3c7209 */ /* 0x002fe20007810000 */
[----:B------:R-:W-:Y:S01]  /*4a50*/  FMUL.FTZ R58, R65, UR23 ;  /* 0x00000017413a7c20 */ /* 0x000fe20008410000 */
[----:B------:R-:W-:Y:S01]  /*4a60*/  ISETP.GT.AND P3, PT, R38, 0x19, PT ;  /* 0x000000192600780c */ /* 0x000fe20003f64270 */
[----:B------:R-:W-:Y:S01]  /*4a70*/  MUFU.TANH R80, R80 ;  /* 0x0000005000507308 */ /* 0x000fe20000002400 */
[----:B------:R-:W-:-:S02]  /*4a80*/  FSEL R21, R21, -INF , P2 ;  /* 0xff80000015157808 */ /* 0x000fc40001000000 */
[----:B------:R-:W-:Y:S01]  /*4a90*/  FMNMX.FTZ R60, R19, R60, !PT ;  /* 0x0000003c133c7209 */ /* 0x000fe20007810000 */
[----:B------:R-:W-:Y:S02]  /*4aa0*/  WARPGROUP.DEPBAR.LE gsb0, 0x0 ;  /* 0x00008000000079c5 */ /* 0x000fe40000010000 */
[----:B------:R-:W-:Y:S01]  /*4ab0*/  WARPGROUP.ARRIVE ;  /* 0x00000000000079c5 */ /* 0x000fe20000000000 */
[----:B------:R-:W-:Y:S01]  /*4ac0*/  ISETP.GT.AND P2, PT, R38, 0x20, PT ;  /* 0x000000202600780c */ /* 0x000fe20003f44270 */
[----:B------:R-:W1:Y:S01]  /*4ad0*/  MUFU.TANH R58, R58 ;  /* 0x0000003a003a7308 */ /* 0x000e620000002400 */
[----:B------:R-:W-:Y:S01]  /*4ae0*/  FSEL R43, R28, -INF , P3 ;  /* 0xff8000001c2b7808 */ /* 0x000fe20001800000 */
[----:B------:R-:W-:Y:S01]  /*4af0*/  FMUL.FTZ R28, R68, UR23 ;  /* 0x00000017441c7c20 */ /* 0x000fe20008410000 */
[----:B------:R-:W-:Y:S01]  /*4b00*/  FMNMX.FTZ R60, R21, R60, !PT ;  /* 0x0000003c153c7209 */ /* 0x000fe20007810000 */
[----:B------:R-:W-:Y:S01]  /*4b10*/  HGMMA.64x64x16.F32 R88, R140, gdesc[UR4].tnspB, R88, gsb0 ;  /* 0x40e000048c587df0 */ /* 0x000fe20008000858 */
[----:B------:R-:W-:Y:S01]  /*4b20*/  ISETP.GT.AND P3, PT, R38, 0x21, PT ;  /* 0x000000212600780c */ /* 0x000fe20003f64270 */
[----:B------:R-:W-:Y:S01]  /*4b30*/  FMUL.FTZ R145, R72, UR23 ;  /* 0x0000001748917c20 */ /* 0x000fe20008410000 */
[----:B------:R-:W-:Y:S01]  /*4b40*/  FSEL R45, R31, -INF , P2 ;  /* 0xff8000001f2d7808 */ /* 0x000fe20001000000 */
[----:B------:R-:W-:Y:S01]  /*4b50*/  MUFU.TANH R28, R28 ;  /* 0x0000001c001c7308 */ /* 0x000fe20000002400 */
[----:B------:R-:W-:Y:S01]  /*4b60*/  FMNMX.FTZ R60, R43, R60, !PT ;  /* 0x0000003c2b3c7209 */ /* 0x000fe20007810000 */
[----:B------:R-:W-:Y:S01]  /*4b70*/  FMUL.FTZ R147, R73, UR23 ;  /* 0x0000001749937c20 */ /* 0x000fe20008410000 */
[----:B------:R-:W-:Y:S01]  /*4b80*/  ISETP.GT.AND P2, PT, R38, 0x28, PT ;  /* 0x000000282600780c */ /* 0x000fe20003f44270 */
[----:B------:R-:W-:Y:S01]  /*4b90*/  UIADD3 UR6, UR10, 0x180, URZ ;  /* 0x000001800a067890 */ /* 0x000fe2000fffe03f */
[----:B------:R-:W-:Y:S01]  /*4ba0*/  FSEL R47, R40, -INF , P3 ;  /* 0xff800000282f7808 */ /* 0x000fe20001800000 */
[----:B------:R-:W-:Y:S01]  /*4bb0*/  UMOV UR7, 0x40000040 ;  /* 0x4000004000077882 */ /* 0x000fe20000000000 */
[----:B------:R-:W-:Y:S01]  /*4bc0*/  FMNMX.FTZ R60, R45, R60, !PT ;  /* 0x0000003c2d3c7209 */ /* 0x000fe20007810000 */
[----:B------:R-:W-:Y:S01]  /*4bd0*/  MUFU.TANH R145, R145 ;  /* 0x0000009100917308 */ /* 0x000fe20000002400 */
        /* <DEDUP_REMOVED lines=8> */
[----:B------:R-:W-:Y:S01]  /*4c60*/  FSEL R51, R44, -INF , P3 ;  /* 0xff8000002c337808 */ /* 0x000fe20001800000 */
[----:B------:R-:W-:Y:S01]  /*4c70*/  FMUL.FTZ R44, R70, UR23 ;  /* 0x00000017462c7c20 */ /* 0x000fe20008410000 */
[----:B------:R-:W-:-:S02]  /*4c80*/  FMNMX.FTZ R60, R49, R60, !PT ;  /* 0x0000003c313c7209 */ /* 0x000fc40007810000 */
[----:B------:R-:W-:Y:S02]  /*4c90*/  ISETP.GT.AND P3, PT, R38, 0x31, PT ;  /* 0x000000312600780c */ /* 0x000fe40003f64270 */
[----:B------:R-:W-:Y:S01]  /*4ca0*/  FSEL R53, R46, -INF , P2 ;  /* 0xff8000002e357808 */ /* 0x000fe20001000000 */
[----:B------:R-:W-:Y:S01]  /*4cb0*/  MUFU.TANH R31, R31 ;  /* 0x0000001f001f7308 */ /* 0x000fe20000002400 */
[----:B------:R-:W-:Y:S01]  /*4cc0*/  FMNMX.FTZ R60, R51, R60, !PT ;  /* 0x0000003c333c7209 */ /* 0x000fe20007810000 */
[----:B------:R-:W-:Y:S01]  /*4cd0*/  FMUL.FTZ R46, R71, UR23 ;  /* 0x00000017472e7c20 */ /* 0x000fe20008410000 */
[----:B------:R-:W-:Y:S02]  /*4ce0*/  ISETP.GT.AND P2, PT, R38, 0x38, PT ;  /* 0x000000382600780c */ /* 0x000fe40003f44270 */
        /* <DEDUP_REMOVED lines=8> */
[----:B------:R-:W-:Y:S01]  /*4d70*/  ISETP.GT.AND P2, PT, R38, 0x40, PT ;  /* 0x000000402600780c */ /* 0x000fe20003f44270 */
[----:B------:R-:W-:Y:S01]  /*4d80*/  MUFU.TANH R7, R7 ;  /* 0x0000000700077308 */ /* 0x000fe20000002400 */
[----:B------:R-:W-:Y:S01]  /*4d90*/  FSEL R57, R52, -INF , P3 ;  /* 0xff80000034397808 */ /* 0x000fe20001800000 */
[----:B------:R-:W-:Y:S01]  /*4da0*/  FMUL.FTZ R52, R78, UR23 ;  /* 0x000000174e347c20 */ /* 0x000fe20008410000 */
[----:B------:R-:W-:Y:S02]  /*4db0*/  FMNMX.FTZ R60, R59, R60, !PT ;  /* 0x0000003c3b3c7209 */ /* 0x000fe40007810000 */
[----:B------:R-:W-:-:S02]  /*4dc0*/  ISETP.GT.AND P3, PT, R38, 0x41, PT ;  /* 0x000000412600780c */ /* 0x000fc40003f64270 */
[----:B--2---:R-:W-:Y:S01]  /*4dd0*/  FSEL R61, R54, -INF , P2 ;  /* 0xff800000363d7808 */ /* 0x004fe20001000000 */
        /* <DEDUP_REMOVED lines=9> */
[----:B------:R-:W-:Y:S02]  /*4e70*/  FMNMX.FTZ R60, R65, R60, !PT ;  /* 0x0000003c413c7209 */ /* 0x000fe40007810000 */
[----:B---3--:R-:W-:Y:S01]  /*4e80*/  FSEL R73, R10, -INF , P3 ;  /* 0xff8000000a497808 */ /* 0x008fe20001800000 */
[----:B------:R-:W-:Y:S01]  /*4e90*/  FMUL.FTZ R10, R85, UR23 ;  /* 0x00000017550a7c20 */ /* 0x000fe20008410000 */
[----:B------:R-:W-:Y:S01]  /*4ea0*/  ISETP.GT.AND P3, PT, R38, 0x51, PT ;  /* 0x000000512600780c */ /* 0x000fe20003f64270 */
[----:B------:R-:W-:Y:S03]  /*4eb0*/  MUFU.TANH R12, R12 ;  /* 0x0000000c000c7308 */ /* 0x000fe60000002400 */
[----:B-1----:R-:W-:Y:S01]  /*4ec0*/  FSEL R77, R58, -INF , P3 ;  /* 0xff8000003a4d7808 */ /* 0x002fe20001800000 */
[----:B------:R-:W-:Y:S01]  /*4ed0*/  FMUL.FTZ R58, R83, UR23 ;  /* 0x00000017533a7c20 */ /* 0x000fe20008410000 */
[----:B------:R-:W-:-:S03]  /*4ee0*/  ISETP.GT.AND P3, PT, R38, 0x59, PT ;  /* 0x000000592600780c */ /* 0x000fc60003f64270 */
[----:B------:R-:W-:Y:S01]  /*4ef0*/  MUFU.TANH R14, R14 ;  /* 0x0000000e000e7308 */ /* 0x000fe20000002400 */
[----:B------:R-:W-:Y:S02]  /*4f00*/  WARPGROUP.DEPBAR.LE gsb0, 0x0 ;  /* 0x00008000000079c5 */ /* 0x000fe40000010000 */
[----:B------:R-:W-:Y:S01]  /*4f10*/  FMUL.FTZ R141, R64, UR23 ;  /* 0x00000017408d7c20 */ /* 0x000fe20008410000 */
[----:B------:R-:W-:Y:S01]  /*4f20*/  FMUL.FTZ R143, R69, UR23 ;  /* 0x00000017458f7c20 */ /* 0x000fe20008410000 */
[----:B------:R-:W-:Y:S01]  /*4f30*/  FSEL R69, R6, -INF , P2 ;  /* 0xff80000006457808 */ /* 0x000fe20001000000 */
[----:B------:R-:W-:Y:S01]  /*4f40*/  WARPGROUP.ARRIVE ;  /* 0x00000000000079c5 */ /* 0x000fe20000000000 */
[----:B------:R-:W-:Y:S01]  /*4f50*/  ISETP.GT.AND P2, PT, R38, 0x50, PT ;  /* 0x000000502600780c */ /* 0x000fe20003f44270 */
[----:B------:R-:W-:Y:S01]  /*4f60*/  FMUL.FTZ R6, R81, UR23 ;  /* 0x0000001751067c20 */ /* 0x000fe20008410000 */
[----:B------:R-:W1:Y:S01]  /*4f70*/  MUFU.TANH R141, R141 ;  /* 0x0000008d008d7308 */ /* 0x000e620000002400 */
[----:B------:R-:W-:Y:S01]  /*4f80*/  FMNMX.FTZ R60, R69, R60, !PT ;  /* 0x0000003c453c7209 */ /* 0x000fe20007810000 */
[----:B------:R-:W-:Y:S01]  /*4f90*/  FMUL.FTZ R64, R87, UR23 ;  /* 0x0000001757407c20 */ /* 0x000fe20008410000 */
[----:B------:R-:W-:Y:S01]  /*4fa0*/  HGMMA.64x64x16.F32 R88, R136, gdesc[UR4].tnspB, R88, gsb0 ;  /* 0x40e0000488587df0 */ /* 0x000fe20008000858 */
[----:B------:R-:W-:Y:S01]  /*4fb0*/  UIADD3 UR6, UR10, 0x200, URZ ;  /* 0x000002000a067890 */ /* 0x000fe2000fffe03f */
[----:B------:R-:W-:Y:S01]  /*4fc0*/  FMNMX.FTZ R60, R73, R60, !PT ;  /* 0x0000003c493c7209 */ /* 0x000fe20007810000 */
[----:B------:R-:W-:-:S02]  /*4fd0*/  UMOV UR7, 0x40000040 ;  /* 0x4000004000077882 */ /* 0x000fc40000000000 */
[----:B------:R-:W2:Y:S08]  /*4fe0*/  MUFU.TANH R143, R143 ;  /* 0x0000008f008f7308 */ /* 0x000eb00000002400 */
[----:B------:R3:W4:Y:S01]  /*4ff0*/  MUFU.TANH R151, R6 ;  /* 0x0000000600977308 */ /* 0x0007220000002400 */
[----:B-1----:R-:W-:Y:S02]  /*5000*/  FSEL R141, R141, -INF , P2 ;  /* 0xff8000008d8d7808 */ /* 0x002fe40001000000 */
[----:B------:R-:W-:-:S02]  /*5010*/  ISETP.GT.AND P2, PT, R38, 0x58, PT ;  /* 0x000000582600780c */ /* 0x000fc40003f44270 */
[----:B------:R-:W-:Y:S02]  /*5020*/  FMNMX.FTZ R60, R141, R60, !PT ;  /* 0x0000003c8d3c7209 */ /* 0x000fe40007810000 */
[----:B------:R-:W-:Y:S01]  /*5030*/  FSEL R81, R28, -INF , P2 ;  /* 0xff8000001c517808 */ /* 0x000fe20001000000 */
[----:B------:R-:W-:Y:S01]  /*5040*/  MUFU.TANH R20, R20 ;  /* 0x0000001400147308 */ /* 0x000fe20000002400 */
[----:B------:R-:W-:Y:S01]  /*5050*/  FMNMX.FTZ R60, R77, R60, !PT ;  /* 0x0000003c4d3c7209 */ /* 0x000fe20007810000 */
[----:B---3--:R-:W-:Y:S01]  /*5060*/  FMUL.FTZ R6, R62, UR23 ;  /* 0x000000173e067c20 */ /* 0x008fe20008410000 */
[----:B------:R-:W-:Y:S01]  /*5070*/  ISETP.GT.AND P2, PT, R38, 0x60, PT ;  /* 0x000000602600780c */ /* 0x000fe20003f44270 */
[----:B------:R-:W-:Y:S01]  /*5080*/  FMUL.FTZ R62, R86, UR23 ;  /* 0x00000017563e7c20 */ /* 0x000fe20008410000 */
[----:B--2---:R-:W-:Y:S02]  /*5090*/  FSEL R143, R143, -INF , P3 ;  /* 0xff8000008f8f7808 */ /* 0x004fe40001800000 */
[----:B------:R-:W-:Y:S01]  /*50a0*/  FMNMX.FTZ R60, R81, R60, !PT ;  /* 0x0000003c513c7209 */ /* 0x000fe20007810000 */
[----:B------:R1:W2:Y:S01]  /*50b0*/  MUFU.TANH R28, R10 ;  /* 0x0000000a001c7308 */ /* 0x0002a20000002400 */
[----:B------:R-:W-:-:S02]  /*50c0*/  ISETP.GT.AND P3, PT, R38, 0x61, PT ;  /* 0x000000612600780c */ /* 0x000fc40003f64270 */
[----:B------:R-:W-:Y:S02]  /*50d0*/  FSEL R145, R145, -INF , P2 ;  /* 0xff80000091917808 */ /* 0x000fe40001000000 */
[----:B------:R-:W-:Y:S02]  /*50e0*/  FMNMX.FTZ R60, R143, R60, !PT ;  /* 0x0000003c8f3c7209 */ /* 0x000fe40007810000 */
[C---:B------:R-:W-:Y:S01]  /*50f0*/  ISETP.GT.AND P2, PT, R38.reuse, 0x68, PT ;  /* 0x000000682600780c */ /* 0x040fe20003f44270 */
[----:B------:R-:W3:Y:S01]  /*5100*/  MUFU.TANH R24, R24 ;  /* 0x0000001800187308 */ /* 0x000ee20000002400 */
[----:B------:R-:W-:Y:S01]  /*5110*/  FSEL R147, R147, -INF , P3 ;  /* 0xff80000093937808 */ /* 0x000fe20001800000 */
[----:B-1----:R-:W-:Y:S01]  /*5120*/  FMUL.FTZ R10, R63, UR23 ;  /* 0x000000173f0a7c20 */ /* 0x002fe20008410000 */
[----:B------:R-:W-:Y:S02]  /*5130*/  FMNMX.FTZ R60, R145, R60, !PT ;  /* 0x0000003c913c7209 */ /* 0x000fe40007810000 */
[----:B------:R-:W-:-:S02]  /*5140*/  ISETP.GT.AND P3, PT, R38, 0x69, PT ;  /* 0x000000692600780c */ /* 0x000fc40003f64270 */
[----:B------:R-:W-:Y:S01]  /*5150*/  FSEL R85, R76, -INF , P2 ;  /* 0xff8000004c557808 */ /* 0x000fe20001000000 */
[----:B------:R-:W1:Y:S01]  /*5160*/  MUFU.TANH R25, R25 ;  /* 0x0000001900197308 */ /* 0x000e620000002400 */
[----:B------:R-:W-:Y:S02]  /*5170*/  FMNMX.FTZ R60, R147, R60, !PT ;  /* 0x0000003c933c7209 */ /* 0x000fe40007810000 */
[C---:B------:R-:W-:Y:S02]  /*5180*/  ISETP.GT.AND P2, PT, R38.reuse, 0x70, PT ;  /* 0x000000702600780c */ /* 0x040fe40003f44270 */
        /* <DEDUP_REMOVED lines=11> */
[----:B------:R-:W-:Y:S01]  /*5240*/  FSEL R155, R84, -INF , P2 ;  /* 0xff800000549b7808 */ /* 0x000fe20001000000 */
[----:B------:R-:W4:Y:S01]  /*5250*/  MUFU.TANH R29, R29 ;  /* 0x0000001d001d7308 */ /* 0x000f220000002400 */
[----:B------:R-:W-:Y:S02]  /*5260*/  FMNMX.FTZ R60, R151, R60, !PT ;  /* 0x0000003c973c7209 */ /* 0x000fe40007810000 */
[----:B--2---:R-:W-:Y:S02]  /*5270*/  FSEL R63, R28, -INF , P3 ;  /* 0xff8000001c3f7808 */ /* 0x004fe40001800000 */
[----:B------:R-:W-:Y:S01]  /*5280*/  FMNMX.FTZ R60, R155, R60, !PT ;  /* 0x0000003c9b3c7209 */ /* 0x000fe20007810000 */
[----:B------:R-:W2:Y:S01]  /*5290*/  LDC R28, c[0x0][0x988] ;  /* 0x00026200ff1c7b82 */ /* 0x000ea20000000800 */
[----:B------:R-:W-:Y:S01]  /*52a0*/  IADD3 R38, R38, 0x8, RZ ;  /* 0x0000000826267810 */ /* 0x000fe20007ffe0ff */
[----:B------:R-:W4:Y:S01]  /*52b0*/  MUFU.TANH R30, R30 ;  /* 0x0000001e001e7308 */ /* 0x000f220000002400 */
[----:B------:R-:W-:Y:S01]  /*52c0*/  FMNMX.FTZ R60, R63, R60, !PT ;  /* 0x0000003c3f3c7209 */ /* 0x000fe20007810000 */
[----:B------:R-:W-:-:S02]  /*52d0*/  WARPGROUP.DEPBAR.LE gsb0, 0x0 ;  /* 0x00008000000079c5 */ /* 0x000fc40000010000 */
[----:B------:R-:W-:Y:S01]  /*52e0*/  WARPGROUP.ARRIVE ;  /* 0x00000000000079c5 */ /* 0x000fe20000000000 */
[C---:B------:R-:W-:Y:S01]  /*52f0*/  ISETP.GT.AND P4, PT, R38.reuse, RZ, PT ;  /* 0x000000ff2600720c */ /* 0x040fe20003f84270 */
[----:B------:R-:W3:Y:S01]  /*5300*/  SHFL.BFLY PT, R31, R60, 0x2, 0x1f ;  /* 0x0c401f003c1f7f89 */ /* 0x000ee200000e0000 */
[----:B------:R-:W-:Y:S01]  /*5310*/  ISETP.GT.AND P3, PT, R38, 0x1, PT ;  /* 0x000000012600780c */ /* 0x000fe20003f64270 */
[----:B------:R-:W4:Y:S02]  /*5320*/  MUFU.TANH R32, R32 ;  /* 0x0000002000207308 */ /* 0x000f240000002400 */
[----:B------:R-:W-:Y:S01]  /*5330*/  HGMMA.64x64x16.F32 R88, R132, gdesc[UR4].tnspB, R88, gsb0 ;  /* 0x40e0000484587df0 */ /* 0x000fe20008000858 */
[----:B------:R-:W-:Y:S01]  /*5340*/  UIADD3 UR6, UR10, 0x280, URZ ;  /* 0x000002800a067890 */ /* 0x000fe2000fffe03f */
[----:B------:R-:W-:-:S04]  /*5350*/  UMOV UR7, 0x40000040 ;  /* 0x4000004000077882 */ /* 0x000fc80000000000 */
[----:B------:R-:W4:Y:S08]  /*5360*/  MUFU.TANH R33, R33 ;  /* 0x0000002100217308 */ /* 0x000f300000002400 */
[----:B------:R-:W4:Y:S01]  /*5370*/  MUFU.TANH R34, R34 ;  /* 0x0000002200227308 */ /* 0x000f220000002400 */
[----:B---3--:R-:W-:-:S07]  /*5380*/  FMNMX.FTZ R60, R60, R31, !PT ;  /* 0x0000001f3c3c7209 */ /* 0x008fce0007810000 */
[----:B------:R-:W3:Y:S01]  /*5390*/  MUFU.TANH R35, R35 ;  /* 0x0000002300237308 */ /* 0x000ee20000002400 */
[----:B------:R-:W1:Y:S07]  /*53a0*/  SHFL.BFLY PT, R31, R60, 0x1, 0x1f ;  /* 0x0c201f003c1f7f89 */ /* 0x000e6e00000e0000 */
[----:B------:R-:W3:Y:S08]  /*53b0*/  MUFU.TANH R36, R36 ;  /* 0x0000002400247308 */ /* 0x000ef00000002400 */
[----:B------:R-:W3:Y:S08]  /*53c0*/  MUFU.TANH R37, R37 ;  /* 0x0000002500257308 */ /* 0x000ef00000002400 */
[----:B------:R-:W3:Y:S01]  /*53d0*/  MUFU.TANH R6, R6 ;  /* 0x0000000600067308 */ /* 0x000ee20000002400 */
[----:B-1----:R-:W-:-:S04]  /*53e0*/  FMNMX.FTZ R31, R60, R31, !PT ;  /* 0x0000001f3c1f7209 */ /* 0x002fc80007810000 */
[C---:B------:R-:W-:Y:S01]  /*53f0*/  FSETP.NEU.FTZ.AND P2, PT, R31.reuse, -INF , PT ;  /* 0xff8000001f00780b */ /* 0x040fe20003f5d000 */
[----:B--2---:R-:W-:Y:S02]  /*5400*/  FMUL.FTZ R60, R31, R28 ;  /* 0x0000001c1f3c7220 */ /* 0x004fe40000410000 */
[----:B------:R-:W1:Y:S03]  /*5410*/  MUFU.TANH R10, R10 ;  /* 0x0000000a000a7308 */ /* 0x000e660000002400 */
[----:B------:R-:W-:-:S05]  /*5420*/  FSEL R60, R60, RZ, P2 ;  /* 0x000000ff3c3c7208 */ /* 0x000fca0001000000 */
[----:B------:R-:W2:Y:S01]  /*5430*/  MUFU.TANH R40, R40 ;  /* 0x0000002800287308 */ /* 0x000ea20000002400 */
[-CC-:B------:R-:W-:Y:S01]  /*5440*/  FFMA.FTZ R148, R39, R28.reuse, -R60.reuse ;  /* 0x0000001c27947223 */ /* 0x180fe2000001083c */
[----:B------:R-:W-:Y:S01]  /*5450*/  FSEL R39, R7, -INF , P4 ;  /* 0xff80000007277808 */ /* 0x000fe20002000000 */
[-CC-:B------:R-:W-:Y:S01]  /*5460*/  FFMA.FTZ R150, R41, R28.reuse, -R60.reuse ;  /* 0x0000001c29967223 */ /* 0x180fe2000001083c */
[----:B------:R-:W-:Y:S01]  /*5470*/  FSEL R41, R8, -INF , P3 ;  /* 0xff80000008297808 */ /* 0x000fe20001800000 */
[-CC-:B------:R-:W-:Y:S01]  /*5480*/  FFMA.FTZ R144, R15, R28.reuse, -R60.reuse ;  /* 0x0000001c0f907223 */ /* 0x180fe2000001083c */
[C---:B------:R-:W-:Y:S01]  /*5490*/  ISETP.GT.AND P4, PT, R38.reuse, 0x8, PT ;  /* 0x000000082600780c */ /* 0x040fe20003f84270 */
[-CC-:B------:R-:W-:Y:S01]  /*54a0*/  FFMA.FTZ R15, R19, R28.reuse, -R60.reuse ;  /* 0x0000001c130f7223 */ /* 0x180fe2000001083c */
[----:B------:R-:W-:Y:S01]  /*54b0*/  FMNMX.FTZ R8, R39, R5, !PT ;  /* 0x0000000527087209 */ /* 0x000fe20007810000 */
[-CC-:B------:R-:W-:Y:S01]  /*54c0*/  FFMA.FTZ R146, R21, R28.reuse, -R60.reuse ;  /* 0x0000001c15927223 */ /* 0x180fe2000001083c */
[----:B------:R-:W-:Y:S01]  /*54d0*/  ISETP.GT.AND P3, PT, R38, 0x9, PT ;  /* 0x000000092600780c */ /* 0x000fe20003f64270 */
[-CC-:B------:R-:W-:Y:S01]  /*54e0*/  FFMA.FTZ R21, R43, R28.reuse, -R60.reuse ;  /* 0x0000001c2b157223 */ /* 0x180fe2000001083c */
[----:B------:R-:W-:Y:S01]  /*54f0*/  FSEL R11, R11, -INF , P4 ;  /* 0xff8000000b0b7808 */ /* 0x000fe20002000000 */
[----:B------:R-:W-:Y:S01]  /*5500*/  FFMA.FTZ R140, R45, R28, -R60 ;  /* 0x0000001c2d8c7223 */ /* 0x000fe2000001083c */
[----:B------:R-:W-:Y:S01]  /*5510*/  FMNMX.FTZ R8, R41, R8, !PT ;  /* 0x0000000829087209 */ /* 0x000fe20007810000 */
[----:B------:R-:W-:-:S02]  /*5520*/  WARPGROUP.DEPBAR.LE gsb0, 0x0 ;  /* 0x00008000000079c5 */ /* 0x000fc40000010000 */
[----:B------:R-:W-:Y:S01]  /*5530*/  ISETP.GT.AND P4, PT, R38, 0x10, PT ;  /* 0x000000102600780c */ /* 0x000fe20003f84270 */
[----:B------:R-:W-:Y:S01]  /*5540*/  WARPGROUP.ARRIVE ;  /* 0x00000000000079c5 */ /* 0x000fe20000000000 */
[----:B------:R-:W-:Y:S01]  /*5550*/  FSEL R67, R12, -INF , P3 ;  /* 0xff8000000c437808 */ /* 0x000fe20001800000 */
[--C-:B------:R-:W-:Y:S01]  /*5560*/  FFMA.FTZ R142, R49, R28, -R60.reuse ;  /* 0x0000001c318e7223 */ /* 0x100fe2000001083c */
[----:B------:R-:W-:Y:S01]  /*5570*/  FMNMX.FTZ R8, R11, R8, !PT ;  /* 0x000000080b087209 */ /* 0x000fe20007810000 */
[----:B------:R-:W2:Y:S01]  /*5580*/  MUFU.TANH R42, R42 ;  /* 0x0000002a002a7308 */ /* 0x000ea20000002400 */
[----:B------:R-:W-:Y:S01]  /*5590*/  ISETP.GT.AND P3, PT, R38, 0x11, PT ;  /* 0x000000112600780c */ /* 0x000fe20003f64270 */
[----:B------:R-:W-:Y:S01]  /*55a0*/  HGMMA.64x64x16.F32 R88, R128, gdesc[UR4].tnspB, R88, gsb0 ;  /* 0x40e0000480587df0 */ /* 0x000fe20008000858 */
[----:B------:R-:W-:Y:S01]  /*55b0*/  FSEL R19, R14, -INF , P4 ;  /* 0xff8000000e137808 */ /* 0x000fe20002000000 */
[--C-:B------:R-:W-:Y:S01]  /*55c0*/  FFMA.FTZ R136, R53, R28, -R60.reuse ;  /* 0x0000001c35887223 */ /* 0x100fe2000001083c */
[----:B------:R-:W-:Y:S01]  /*55d0*/  FMNMX.FTZ R8, R67, R8, !PT ;  /* 0x0000000843087209 */ /* 0x000fe20007810000 */
[--C-:B------:R-:W-:Y:S01]  /*55e0*/  FFMA.FTZ R138, R59, R28, -R60.reuse ;  /* 0x0000001c3b8a7223 */ /* 0x100fe2000001083c */
[----:B------:R-:W-:Y:S01]  /*55f0*/  ISETP.GT.AND P4, PT, R38, 0x18, PT ;  /* 0x000000182600780c */ /* 0x000fe20003f84270 */
[----:B------:R-:W2:Y:S01]  /*5600*/  MUFU.TANH R44, R44 ;  /* 0x0000002c002c7308 */ /* 0x000ea20000002400 */
[----:B------:R-:W-:Y:S01]  /*5610*/  FSEL R71, R20, -INF , P3 ;  /* 0xff80000014477808 */ /* 0x000fe20001800000 */
[----:B------:R-:W-:Y:S01]  /*5620*/  UIADD3 UR6, UR10, 0x300, URZ ;  /* 0x000003000a067890 */ /* 0x000fe2000fffe03f */
[----:B------:R-:W-:Y:S01]  /*5630*/  FMNMX.FTZ R8, R19, R8, !PT ;  /* 0x0000000813087209 */ /* 0x000fe20007810000 */
[----:B------:R-:W-:Y:S01]  /*5640*/  UMOV UR7, 0x40000040 ;  /* 0x4000004000077882 */ /* 0x000fe20000000000 */
[----:B------:R-:W-:Y:S01]  /*5650*/  ISETP.GT.AND P3, PT, R38, 0x19, PT ;  /* 0x000000192600780c */ /* 0x000fe20003f64270 */
[--C-:B------:R-:W-:Y:S01]  /*5660*/  FFMA.FTZ R132, R61, R28, -R60.reuse ;  /* 0x0000001c3d847223 */ /* 0x100fe2000001083c */
[----:B------:R-:W-:Y:S01]  /*5670*/  FSEL R75, R24, -INF , P4 ;  /* 0xff800000184b7808 */ /* 0x000fe20002000000 */
[----:B------:R-:W2:Y:S01]  /*5680*/  MUFU.TANH R46, R46 ;  /* 0x0000002e002e7308 */ /* 0x000ea20000002400 */
[----:B------:R-:W-:Y:S01]  /*5690*/  FMNMX.FTZ R8, R71, R8, !PT ;  /* 0x0000000847087209 */ /* 0x000fe20007810000 */
[-CC-:B------:R-:W-:Y:S01]  /*56a0*/  FFMA.FTZ R134, R69, R28.reuse, -R60.reuse ;  /* 0x0000001c45867223 */ /* 0x180fe2000001083c */
[C---:B------:R-:W-:Y:S01]  /*56b0*/  ISETP.GT.AND P4, PT, R38.reuse, 0x20, PT ;  /* 0x000000202600780c */ /* 0x040fe20003f84270 */
[-CC-:B------:R-:W-:Y:S01]  /*56c0*/  FFMA.FTZ R69, R77, R28.reuse, -R60.reuse ;  /* 0x0000001c4d457223 */ /* 0x180fe2000001083c */
[----:B------:R-:W-:Y:S01]  /*56d0*/  FSEL R25, R25, -INF , P3 ;  /* 0xff80000019197808 */ /* 0x000fe20001800000 */
[--C-:B------:R-:W-:Y:S01]  /*56e0*/  FFMA.FTZ R9, R9, R28, -R60.reuse ;  /* 0x0000001c09097223 */ /* 0x100fe2000001083c */
[----:B------:R-:W-:Y:S01]  /*56f0*/  FMNMX.FTZ R8, R75, R8, !PT ;  /* 0x000000084b087209 */ /* 0x000fe20007810000 */
[----:B------:R-:W2:Y:S01]  /*5700*/  MUFU.TANH R48, R48 ;  /* 0x0000003000307308 */ /* 0x000ea20000002400 */
[----:B------:R-:W-:Y:S01]  /*5710*/  ISETP.GT.AND P3, PT, R38, 0x21, PT ;  /* 0x000000212600780c */ /* 0x000fe20003f64270 */
[-CC-:B------:R-:W-:Y:S01]  /*5720*/  FFMA.FTZ R13, R13, R28.reuse, -R60.reuse ;  /* 0x0000001c0d0d7223 */ /* 0x180fe2000001083c */
[----:B-----5:R-:W-:Y:S01]  /*5730*/  FSEL R43, R26, -INF , P4 ;  /* 0xff8000001a2b7808 */ /* 0x020fe20002000000 */
[--C-:B------:R-:W-:Y:S01]  /*5740*/  FFMA.FTZ R77, R147, R28, -R60.reuse ;  /* 0x0000001c934d7223 */ /* 0x100fe2000001083c */
[----:B------:R-:W-:Y:S01]  /*5750*/  FMNMX.FTZ R8, R25, R8, !PT ;  /* 0x0000000819087209 */ /* 0x000fe20007810000 */
[-CC-:B------:R-:W-:Y:S01]  /*5760*/  FFMA.FTZ R14, R153, R28.reuse, -R60.reuse ;  /* 0x0000001c990e7223 */ /* 0x180fe2000001083c */
[----:B------:R-:W-:Y:S01]  /*5770*/  ISETP.GT.AND P4, PT, R38, 0x28, PT ;  /* 0x000000282600780c */ /* 0x000fe20003f84270 */
[----:B------:R-:W5:Y:S01]  /*5780*/  MUFU.TANH R50, R50 ;  /* 0x0000003200327308 */ /* 0x000f620000002400 */
[----:B------:R-:W-:Y:S01]  /*5790*/  FSEL R27, R27, -INF , P3 ;  /* 0xff8000001b1b7808 */ /* 0x000fe20001800000 */
[----:B------:R-:W-:Y:S01]  /*57a0*/  FFMA.FTZ R155, R155, R28, -R60 ;  /* 0x0000001c9b9b7223 */ /* 0x000fe2000001083c */
[----:B------:R-:W-:-:S02]  /*57b0*/  FMNMX.FTZ R8, R43, R8, !PT ;  /* 0x000000082b087209 */ /* 0x000fc40007810000 */
[C---:B------:R-:W-:Y:S02]  /*57c0*/  ISETP.GT.AND P3, PT, R38.reuse, 0x29, PT ;  /* 0x000000292600780c */ /* 0x040fe40003f64270 */
[----:B----4-:R-:W-:Y:S01]  /*57d0*/  FSEL R45, R29, -INF , P4 ;  /* 0xff8000001d2d7808 */ /* 0x010fe20002000000 */
[----:B------:R-:W-:Y:S01]  /*57e0*/  FFMA.FTZ R29, R47, R28, -R60 ;  /* 0x0000001c2f1d7223 */ /* 0x000fe2000001083c */
[----:B------:R-:W-:Y:S01]  /*57f0*/  FMNMX.FTZ R8, R27, R8, !PT ;  /* 0x000000081b087209 */ /* 0x000fe20007810000 */
[----:B------:R-:W4:Y:S01]  /*5800*/  MUFU.TANH R52, R52 ;  /* 0x0000003400347308 */ /* 0x000f220000002400 */
[----:B------:R-:W-:Y:S02]  /*5810*/  ISETP.GT.AND P4, PT, R38, 0x30, PT ;  /* 0x000000302600780c */ /* 0x000fe40003f84270 */
[----:B------:R-:W-:Y:S02]  /*5820*/  FSEL R79, R30, -INF , P3 ;  /* 0xff8000001e4f7808 */ /* 0x000fe40001800000 */
[----:B------:R-:W-:-:S02]  /*5830*/  FMNMX.FTZ R8, R45, R8, !PT ;  /* 0x000000082d087209 */ /* 0x000fc40007810000 */
[----:B------:R-:W-:Y:S01]  /*5840*/  ISETP.GT.AND P3, PT, R38, 0x31, PT ;  /* 0x000000312600780c */ /* 0x000fe20003f64270 */
[----:B------:R-:W4:Y:S01]  /*5850*/  MUFU.TANH R54, R54 ;  /* 0x0000003600367308 */ /* 0x000f220000002400 */
[----:B------:R-:W-:Y:S02]  /*5860*/  FSEL R47, R32, -INF , P4 ;  /* 0xff800000202f7808 */ /* 0x000fe40002000000 */
[----:B------:R-:W-:Y:S02]  /*5870*/  FMNMX.FTZ R8, R79, R8, !PT ;  /* 0x000000084f087209 */ /* 0x000fe40007810000 */
[C---:B------:R-:W-:Y:S02]  /*5880*/  ISETP.GT.AND P4, PT, R38.reuse, 0x38, PT ;  /* 0x000000382600780c */ /* 0x040fe40003f84270 */
[----:B------:R-:W-:Y:S01]  /*5890*/  FSEL R83, R33, -INF , P3 ;  /* 0xff80000021537808 */ /* 0x000fe20001800000 */
[----:B------:R-:W-:Y:S01]  /*58a0*/  FFMA.FTZ R33, R51, R28, -R60 ;  /* 0x0000001c33217223 */ /* 0x000fe2000001083c */
[----:B------:R-:W-:Y:S01]  /*58b0*/  FMNMX.FTZ R8, R47, R8, !PT ;  /* 0x000000082f087209 */ /* 0x000fe20007810000 */
[----:B------:R-:W4:Y:S01]  /*58c0*/  MUFU.TANH R56, R56 ;  /* 0x0000003800387308 */ /* 0x000f220000002400 */
[----:B------:R-:W-:-:S02]  /*58d0*/  ISETP.GT.AND P3, PT, R38, 0x39, PT ;  /* 0x000000392600780c */ /* 0x000fc40003f64270 */
[----:B------:R-:W-:Y:S02]  /*58e0*/  FSEL R49, R34, -INF , P4 ;  /* 0xff80000022317808 */ /* 0x000fe40002000000 */
[----:B------:R-:W-:Y:S02]  /*58f0*/  FMNMX.FTZ R8, R83, R8, !PT ;  /* 0x0000000853087209 */ /* 0x000fe40007810000 */
[C---:B------:R-:W-:Y:S01]  /*5900*/  ISETP.GT.AND P4, PT, R38.reuse, 0x40, PT ;  /* 0x000000402600780c */ /* 0x040fe20003f84270 */
[----:B------:R-:W4:Y:S01]  /*5910*/  MUFU.TANH R58, R58 ;  /* 0x0000003a003a7308 */ /* 0x000f220000002400 */
[----:B---3--:R-:W-:Y:S02]  /*5920*/  FSEL R35, R35, -INF , P3 ;  /* 0xff80000023237808 */ /* 0x008fe40001800000 */
[----:B------:R-:W-:Y:S02]  /*5930*/  FMNMX.FTZ R8, R49, R8, !PT ;  /* 0x0000000831087209 */ /* 0x000fe40007810000 */
[----:B------:R-:W-:-:S02]  /*5940*/  ISETP.GT.AND P3, PT, R38, 0x41, PT ;  /* 0x000000412600780c */ /* 0x000fc40003f64270 */
[----:B------:R-:W-:Y:S01]  /*5950*/  FSEL R51, R36, -INF , P4 ;  /* 0xff80000024337808 */ /* 0x000fe20002000000 */
[----:B------:R-:W3:Y:S01]  /*5960*/  MUFU.TANH R62, R62 ;  /* 0x0000003e003e7308 */ /* 0x000ee20000002400 */
[----:B------:R-:W-:Y:S02]  /*5970*/  FMNMX.FTZ R8, R35, R8, !PT ;  /* 0x0000000823087209 */ /* 0x000fe40007810000 */
[C---:B------:R-:W-:Y:S01]  /*5980*/  ISETP.GT.AND P4, PT, R38.reuse, 0x48, PT ;  /* 0x000000482600780c */ /* 0x040fe20003f84270 */
[----:B------:R-:W-:Y:S02]  /*5990*/  WARPGROUP.DEPBAR.LE gsb0, 0x0 ;  /* 0x00008000000079c5 */ /* 0x000fe40000010000 */
[----:B------:R-:W-:Y:S01]  /*59a0*/  FSEL R87, R37, -INF , P3 ;  /* 0xff80000025577808 */ /* 0x000fe20001800000 */
[----:B------:R-:W-:Y:S01]  /*59b0*/  WARPGROUP.ARRIVE ;  /* 0x00000000000079c5 */ /* 0x000fe20000000000 */
[----:B------:R-:W-:Y:S01]  /*59c0*/  FMNMX.FTZ R8, R51, R8, !PT ;  /* 0x0000000833087209 */ /* 0x000fe20007810000 */
[----:B------:R-:W3:Y:S01]  /*59d0*/  MUFU.TANH R64, R64 ;  /* 0x0000004000407308 */ /* 0x000ee20000002400 */
[----:B------:R-:W-:Y:S01]  /*59e0*/  ISETP.GT.AND P3, PT, R38, 0x49, PT ;  /* 0x000000492600780c */ /* 0x000fe20003f64270 */
[--C-:B------:R-:W-:Y:S01]  /*59f0*/  FFMA.FTZ R37, R55, R28, -R60.reuse ;  /* 0x0000001c37257223 */ /* 0x100fe2000001083c */
[----:B------:R-:W-:Y:S01]  /*5a00*/  FSEL R53, R6, -INF , P4 ;  /* 0xff80000006357808 */ /* 0x000fe20002000000 */
[----:B------:R-:W-:Y:S01]  /*5a10*/  HGMMA.64x64x16.F32 R88, R124, gdesc[UR4].tnspB, R88, gsb0 ;  /* 0x40e000047c587df0 */ /* 0x000fe20008000858 */
[----:B------:R-:W-:Y:S01]  /*5a20*/  FMNMX.FTZ R8, R87, R8, !PT ;  /* 0x0000000857087209 */ /* 0x000fe20007810000 */
[-CC-:B------:R-:W-:Y:S01]  /*5a30*/  FFMA.FTZ R55, R57, R28.reuse, -R60.reuse ;  /* 0x0000001c39377223 */ /* 0x180fe2000001083c */
[----:B------:R-:W-:Y:S01]  /*5a40*/  ISETP.GT.AND P4, PT, R38, 0x50, PT ;  /* 0x000000502600780c */ /* 0x000fe20003f84270 */
[-CC-:B------:R-:W-:Y:S01]  /*5a50*/  FFMA.FTZ R57, R65, R28.reuse, -R60.reuse ;  /* 0x0000001c41397223 */ /* 0x180fe2000001083c */
[----:B-1----:R-:W-:Y:S01]  /*5a60*/  FSEL R133, R10, -INF , P3 ;  /* 0xff8000000a857808 */ /* 0x002fe20001800000 */
[--C-:B------:R-:W-:Y:S01]  /*5a70*/  FFMA.FTZ R65, R73, R28, -R60.reuse ;  /* 0x0000001c49417223 */ /* 0x100fe2000001083c */
[----:B------:R-:W-:Y:S01]  /*5a80*/  FMNMX.FTZ R8, R53, R8, !PT ;  /* 0x0000000835087209 */ /* 0x000fe20007810000 */
[-CC-:B------:R-:W-:Y:S01]  /*5a90*/  FFMA.FTZ R73, R143, R28.reuse, -R60.reuse ;  /* 0x0000001c8f497223 */ /* 0x180fe2000001083c */
[----:B------:R-:W-:Y:S01]  /*5aa0*/  ISETP.GT.AND P3, PT, R38, 0x51, PT ;  /* 0x000000512600780c */ /* 0x000fe20003f64270 */
[----:B------:R-:W-:Y:S01]  /*5ab0*/  FFMA.FTZ R10, R145, R28, -R60 ;  /* 0x0000001c910a7223 */ /* 0x000fe2000001083c */
[----:B--2---:R-:W-:Y:S01]  /*5ac0*/  FSEL R135, R40, -INF , P4 ;  /* 0xff80000028877808 */ /* 0x004fe20002000000 */
[----:B------:R-:W-:Y:S01]  /*5ad0*/  UIADD3 UR6, UR10, 0x380, URZ ;  /* 0x000003800a067890 */ /* 0x000fe2000fffe03f */
[----:B------:R-:W-:Y:S01]  /*5ae0*/  FMNMX.FTZ R8, R133, R8, !PT ;  /* 0x0000000885087209 */ /* 0x000fe20007810000 */
[----:B------:R-:W-:Y:S01]  /*5af0*/  MUFU.EX2 R148, R148 ;  /* 0x0000009400947308 */ /* 0x000fe20000000800 */
[----:B------:R-:W-:Y:S01]  /*5b00*/  ISETP.GT.AND P4, PT, R38, 0x58, PT ;  /* 0x000000582600780c */ /* 0x000fe20003f84270 */
[----:B------:R-:W-:Y:S01]  /*5b10*/  UMOV UR7, 0x40000040 ;  /* 0x4000004000077882 */ /* 0x000fe20000000000 */
[----:B------:R-:W-:-:S02]  /*5b20*/  FSEL R137, R42, -INF , P3 ;  /* 0xff8000002a897808 */ /* 0x000fc40001800000 */
[----:B------:R-:W-:Y:S02]  /*5b30*/  FMNMX.FTZ R8, R135, R8, !PT ;  /* 0x0000000887087209 */ /* 0x000fe40007810000 */
        /* <DEDUP_REMOVED lines=13> */
[----:B-----5:R-:W-:Y:S02]  /*5c10*/  FSEL R50, R50, -INF , P3 ;  /* 0xff80000032327808 */ /* 0x020fe40001800000 */
[----:B------:R-:W-:Y:S01]  /*5c20*/  FMNMX.FTZ R7, R157, R8, !PT ;  /* 0x000000089d077209 */ /* 0x000fe20007810000 */
[-CC-:B------:R-:W-:Y:S01]  /*5c30*/  FFMA.FTZ R8, R81, R28.reuse, -R60.reuse ;  /* 0x0000001c51087223 */ /* 0x180fe2000001083c */
[----:B------:R-:W-:Y:S01]  /*5c40*/  ISETP.GT.AND P3, PT, R38, 0x69, PT ;  /* 0x000000692600780c */ /* 0x000fe20003f64270 */
[----:B------:R-:W-:Y:S01]  /*5c50*/  FFMA.FTZ R81, R149, R28, -R60 ;  /* 0x0000001c95517223 */ /* 0x000fe2000001083c */
[----:B----4-:R-:W-:Y:S01]  /*5c60*/  FSEL R61, R52, -INF , P4 ;  /* 0xff800000343d7808 */ /* 0x010fe20002000000 */
[----:B------:R-:W-:Y:S01]  /*5c70*/  MUFU.EX2 R144, R144 ;  /* 0x0000009000907308 */ /* 0x000fe20000000800 */
[----:B------:R-:W-:-:S02]  /*5c80*/  FMNMX.FTZ R6, R50, R7, !PT ;  /* 0x0000000732067209 */ /* 0x000fc40007810000 */
[----:B------:R-:W-:Y:S02]  /*5c90*/  ISETP.GT.AND P4, PT, R38, 0x70, PT ;  /* 0x000000702600780c */ /* 0x000fe40003f84270 */
[----:B------:R-:W-:Y:S02]  /*5ca0*/  FSEL R54, R54, -INF , P3 ;  /* 0xff80000036367808 */ /* 0x000fe40001800000 */
[----:B------:R-:W-:Y:S01]  /*5cb0*/  FMNMX.FTZ R7, R61, R6, !PT ;  /* 0x000000063d077209 */ /* 0x000fe20007810000 */
[----:B------:R-:W-:Y:S01]  /*5cc0*/  FFMA.FTZ R6, R141, R28, -R60 ;  /* 0x0000001c8d067223 */ /* 0x000fe2000001083c */
[----:B------:R-:W-:Y:S01]  /*5cd0*/  ISETP.GT.AND P3, PT, R38, 0x71, PT ;  /* 0x000000712600780c */ /* 0x000fe20003f64270 */
[----:B------:R-:W-:Y:S01]  /*5ce0*/  MUFU.EX2 R15, R15 ;  /* 0x0000000f000f7308 */ /* 0x000fe20000000800 */
[----:B------:R-:W-:Y:S02]  /*5cf0*/  FSEL R56, R56, -INF , P4 ;  /* 0xff80000038387808 */ /* 0x000fe40002000000 */
[----:B------:R-:W-:-:S02]  /*5d00*/  FMNMX.FTZ R7, R54, R7, !PT ;  /* 0x0000000736077209 */ /* 0x000fc40007810000 */
[----:B------:R-:W-:Y:S02]  /*5d10*/  ISETP.GT.AND P4, PT, R38, 0x78, PT ;  /* 0x000000782600780c */ /* 0x000fe40003f84270 */
[----:B------:R-:W-:Y:S01]  /*5d20*/  FSEL R58, R58, -INF , P3 ;  /* 0xff8000003a3a7808 */ /* 0x000fe20001800000 */
[----:B------:R-:W-:Y:S01]  /*5d30*/  MUFU.EX2 R146, R146 ;  /* 0x0000009200927308 */ /* 0x000fe20000000800 */
[----:B------:R-:W-:Y:S02]  /*5d40*/  FMNMX.FTZ R7, R56, R7, !PT ;  /* 0x0000000738077209 */ /* 0x000fe40007810000 */
[----:B------:R-:W-:Y:S02]  /*5d50*/  ISETP.GT.AND P3, PT, R38, 0x79, PT ;  /* 0x000000792600780c */ /* 0x000fe40003f64270 */
[----:B---3--:R-:W-:Y:S02]  /*5d60*/  FSEL R62, R62, -INF , P4 ;  /* 0xff8000003e3e7808 */ /* 0x008fe40002000000 */
[----:B------:R-:W-:Y:S01]  /*5d70*/  FMNMX.FTZ R7, R58, R7, !PT ;  /* 0x000000073a077209 */ /* 0x000fe20007810000 */
[----:B------:R-:W-:Y:S01]  /*5d80*/  MUFU.EX2 R21, R21 ;  /* 0x0000001500157308 */ /* 0x000fe20000000800 */
[----:B------:R-:W-:-:S02]  /*5d90*/  FSEL R64, R64, -INF , P3 ;  /* 0xff80000040407808 */ /* 0x000fc40001800000 */
[----:B------:R-:W-:Y:S01]  /*5da0*/  FMNMX.FTZ R7, R62, R7, !PT ;  /* 0x000000073e077209 */ /* 0x000fe20007810000 */
[----:B------:R-:W-:Y:S02]  /*5db0*/  WARPGROUP.DEPBAR.LE gsb0, 0x0 ;  /* 0x00008000000079c5 */ /* 0x000fe40000010000 */
[----:B------:R-:W-:Y:S01]  /*5dc0*/  FSEL R129, R31, RZ, P2 ;  /* 0x000000ff1f817208 */ /* 0x000fe20001000000 */
[----:B------:R-:W-:Y:S01]  /*5dd0*/  WARPGROUP.ARRIVE ;  /* 0x00000000000079c5 */ /* 0x000fe20000000000 */
[----:B------:R-:W-:Y:S01]  /*5de0*/  FMNMX.FTZ R7, R64, R7, !PT ;  /* 0x0000000740077209 */ /* 0x000fe20007810000 */
[----:B------:R-:W-:Y:S04]  /*5df0*/  MUFU.EX2 R140, R140 ;  /* 0x0000008c008c7308 */ /* 0x000fe80000000800 */
[----:B------:R-:W1:Y:S01]  /*5e00*/  SHFL.BFLY PT, R12, R7, 0x2, 0x1f ;  /* 0x0c401f00070c7f89 */ /* 0x000e6200000e0000 */
[----:B------:R-:W-:Y:S03]  /*5e10*/  HGMMA.64x64x16.F32 R88, R120, gdesc[UR4].tnspB, R88, gsb0 ;  /* 0x40e0000478587df0 */ /* 0x000fe60008000858 */
[----:B------:R-:W-:Y:S08]  /*5e20*/  MUFU.EX2 R29, R29 ;  /* 0x0000001d001d7308 */ /* 0x000ff00000000800 */
[----:B------:R-:W-:Y:S08]  /*5e30*/  MUFU.EX2 R142, R142 ;  /* 0x0000008e008e7308 */ /* 0x000ff00000000800 */
[----:B------:R-:W-:Y:S01]  /*5e40*/  MUFU.EX2 R33, R33 ;  /* 0x0000002100217308 */ /* 0x000fe20000000800 */
[----:B-1----:R-:W-:Y:S01]  /*5e50*/  FMNMX.FTZ R20, R7, R12, !PT ;  /* 0x0000000c07147209 */ /* 0x002fe20007810000 */
[-CC-:B------:R-:W-:Y:S01]  /*5e60*/  FFMA.FTZ R12, R85, R28.reuse, -R60.reuse ;  /* 0x0000001c550c7223 */ /* 0x180fe2000001083c */
[-CC-:B------:R-:W-:Y:S01]  /*5e70*/  FFMA.FTZ R85, R151, R28.reuse, -R60.reuse ;  /* 0x0000001c97557223 */ /* 0x180fe2000001083c */
[-C--:B------:R-:W-:Y:S01]  /*5e80*/  FFMA.FTZ R60, R63, R28.reuse, -R60 ;  /* 0x0000001c3f3c7223 */ /* 0x080fe2000001083c */
[----:B------:R-:W-:Y:S01]  /*5e90*/  FADD.FTZ R63, -R129, R4 ;  /* 0x00000004813f7221 */ /* 0x000fe20000010100 */
[----:B------:R-:W1:Y:S02]  /*5ea0*/  SHFL.BFLY PT, R7, R20, 0x1, 0x1f ;  /* 0x0c201f0014077f89 */ /* 0x000e6400000e0000 */
[----:B------:R-:W-:Y:S01]  /*5eb0*/  MUFU.EX2 R136, R136 ;  /* 0x0000008800887308 */ /* 0x000fe20000000800 */
[----:B------:R-:W-:-:S07]  /*5ec0*/  FMUL.FTZ R63, R63, R28 ;  /* 0x0000001c3f3f7220 */ /* 0x000fce0000410000 */
[----:B------:R-:W2:Y:S08]  /*5ed0*/  MUFU.EX2 R63, R63 ;  /* 0x0000003f003f7308 */ /* 0x000eb00000000800 */
[----:B------:R-:W-:Y:S01]  /*5ee0*/  MUFU.EX2 R37, R37 ;  /* 0x0000002500257308 */ /* 0x000fe20000000800 */
[----:B-1----:R-:W-:-:S07]  /*5ef0*/  FMNMX.FTZ R7, R20, R7, !PT ;  /* 0x0000000714077209 */ /* 0x002fce0007810000 */
[----:B------:R-:W-:Y:S01]  /*5f00*/  MUFU.EX2 R138, R138 ;  /* 0x0000008a008a7308 */ /* 0x000fe20000000800 */
[----:B--2---:R-:W-:Y:S01]  /*5f10*/  FFMA.FTZ R42, R63, R3, R148 ;  /* 0x000000033f2a7223 */ /* 0x004fe20000010094 */
[----:B------:R-:W-:Y:S01]  /*5f20*/  F2FP.F16.F32.PACK_AB R148, R9, R148 ;  /* 0x000000940994723e */ /* 0x000fe200000000ff */
[----:B------:R-:W-:Y:S02]  /*5f30*/  FMUL.FTZ R34, R7, R28 ;  /* 0x0000001c07227220 */ /* 0x000fe40000410000 */
[----:B------:R-:W-:Y:S01]  /*5f40*/  FADD.FTZ R3, R9, R42 ;  /* 0x0000002a09037221 */ /* 0x000fe20000010000 */
[----:B------:R-:W-:Y:S02]  /*5f50*/  FSETP.NEU.FTZ.AND P2, PT, R7, -INF , PT ;  /* 0xff8000000700780b */ /* 0x000fe40003f5d000 */
[----:B------:R-:W-:Y:S01]  /*5f60*/  MUFU.EX2 R55, R55 ;  /* 0x0000003700377308 */ /* 0x000fe20000000800 */
[----:B------:R-:W-:Y:S01]  /*5f70*/  FADD.FTZ R42, R150, R3 ;  /* 0x00000003962a7221 */ /* 0x000fe20000010000 */
[----:B------:R-:W-:-:S02]  /*5f80*/  FSEL R34, R34, RZ, P2 ;  /* 0x000000ff22227208 */ /* 0x000fc40001000000 */
[----:B------:R-:W-:Y:S01]  /*5f90*/  FSEL R44, R7, RZ, P2 ;  /* 0x000000ff072c7208 */ /* 0x000fe20001000000 */
[----:B------:R-:W-:Y:S01]  /*5fa0*/  FADD.FTZ R3, R13, R42 ;  /* 0x0000002a0d037221 */ /* 0x000fe20000010000 */
[----:B------:R-:W-:Y:S01]  /*5fb0*/  ISETP.GE.U32.AND P2, PT, R2, 0x180, PT ;  /* 0x000001800200780c */ /* 0x000fe20003f46070 */
[-CC-:B------:R-:W-:Y:S01]  /*5fc0*/  FFMA.FTZ R32, R27, R28.reuse, -R34.reuse ;  /* 0x0000001c1b207223 */ /* 0x180fe20000010822 */
[-CC-:B------:R-:W-:Y:S01]  /*5fd0*/  FFMA.FTZ R40, R35, R28.reuse, -R34.reuse ;  /* 0x0000001c23287223 */ /* 0x180fe20000010822 */
[----:B------:R-:W-:Y:S01]  /*5fe0*/  FADD.FTZ R46, R144, R3 ;  /* 0x00000003902e7221 */ /* 0x000fe20000010000 */
[----:B------:R-:W-:Y:S01]  /*5ff0*/  FADD.FTZ R27, -R44, R5 ;  /* 0x000000052c1b7221 */ /* 0x000fe20000010100 */
[-CC-:B------:R-:W-:Y:S01]  /*6000*/  FFMA.FTZ R149, R39, R28.reuse, -R34.reuse ;  /* 0x0000001c27957223 */ /* 0x180fe20000010822 */
[-C--:B------:R-:W-:Y:S01]  /*6010*/  FFMA.FTZ R4, R41, R28.reuse, -R34 ;  /* 0x0000001c29047223 */ /* 0x080fe20000010822 */
[----:B------:R-:W-:Y:S01]  /*6020*/  FADD.FTZ R3, R15, R46 ;  /* 0x0000002e0f037221 */ /* 0x000fe20000010000 */
[-CC-:B------:R-:W-:Y:S01]  /*6030*/  FFMA.FTZ R151, R11, R28.reuse, -R34.reuse ;  /* 0x0000001c0b977223 */ /* 0x180fe20000010822 */
[----:B------:R-:W-:Y:S01]  /*6040*/  FFMA.FTZ R24, R67, R28, -R34 ;  /* 0x0000001c43187223 */ /* 0x000fe20000010822 */
[----:B------:R-:W-:-:S02]  /*6050*/  IMAD.U32 R39, RZ, RZ, UR36 ;  /* 0x00000024ff277e24 */ /* 0x000fc4000f8e00ff */
[----:B------:R-:W-:Y:S01]  /*6060*/  FADD.FTZ R44, R146, R3 ;  /* 0x00000003922c7221 */ /* 0x000fe20000010000 */
[----:B------:R-:W-:Y:S01]  /*6070*/  MUFU.EX2 R149, R149 ;  /* 0x0000009500957308 */ /* 0x000fe20000000800 */
[----:B------:R-:W-:Y:S02]  /*6080*/  VIADD R3, R16, 0x9 ;  /* 0x0000000910037836 */ /* 0x000fe40000000000 */
[-C--:B------:R-:W-:Y:S01]  /*6090*/  FFMA.FTZ R145, R19, R28.reuse, -R34 ;  /* 0x0000001c13917223 */ /* 0x080fe20000010822 */
[----:B------:R-:W-:Y:S01]  /*60a0*/  FADD.FTZ R35, R21, R44 ;  /* 0x0000002c15237221 */ /* 0x000fe20000010000 */
[-C--:B------:R-:W-:Y:S01]  /*60b0*/  FMUL.FTZ R44, R27, R28.reuse ;  /* 0x0000001c1b2c7220 */ /* 0x080fe20000410000 */
[----:B------:R-:W-:Y:S01]  /*60c0*/  IMAD.U32 R41, RZ, RZ, UR28 ;  /* 0x0000001cff297e24 */ /* 0x000fe2000f8e00ff */
[----:B------:R-:W-:Y:S01]  /*60d0*/  @!P1 LEA R39, R39, UR40, 0x3 ;  /* 0x0000002827279c11 */ /* 0x000fe2000f8e18ff */
[----:B------:R-:W-:Y:S01]  /*60e0*/  FADD.FTZ R48, R140, R35 ;  /* 0x000000238c307221 */ /* 0x000fe20000010000 */
[----:B------:R-:W-:Y:S01]  /*60f0*/  MUFU.EX2 R4, R4 ;  /* 0x0000000400047308 */ /* 0x000fe20000000800 */
[----:B------:R-:W-:Y:S01]  /*6100*/  SEL R3, R3, 0x9, !P2 ;  /* 0x0000000903037807 */ /* 0x000fe20005000000 */
[----:B------:R-:W-:Y:S01]  /*6110*/  FFMA.FTZ R26, R71, R28, -R34 ;  /* 0x0000001c471a7223 */ /* 0x000fe20000010822 */
[----:B------:R-:W-:Y:S01]  /*6120*/  FADD.FTZ R35, R29, R48 ;  /* 0x000000301d237221 */ /* 0x000fe20000010000 */
[----:B------:R-:W-:Y:S01]  /*6130*/  @!P1 LEA R41, R41, UR40, 0x3 ;  /* 0x0000002829299c11 */ /* 0x000fe2000f8e18ff */
[----:B------:R-:W-:-:S02]  /*6140*/  WARPGROUP.DEPBAR.LE gsb0, 0x0 ;  /* 0x00008000000079c5 */ /* 0x000fc40000010000 */
[----:B------:R-:W-:Y:S01]  /*6150*/  FADD.FTZ R48, R142, R35 ;  /* 0x000000238e307221 */ /* 0x000fe20000010000 */
[----:B------:R-:W1:Y:S01]  /*6160*/  MUFU.EX2 R44, R44 ;  /* 0x0000002c002c7308 */ /* 0x000e620000000800 */
[----:B------:R-:W-:Y:S01]  /*6170*/  FFMA.FTZ R147, R75, R28, -R34 ;  /* 0x0000001c4b937223 */ /* 0x000fe20000010822 */
[----:B------:R-:W-:Y:S01]  /*6180*/  @!P1 VIADD R27, R39, 0x16840 ;  /* 0x00016840271b9836 */ /* 0x000fe20000000000 */
[----:B------:R2:W-:Y:S06]  /*6190*/  BAR.ARV R3, 0x100 ;  /* 0x000400030000751d */ /* 0x0005ec0000002000 */
[----:B------:R-:W3:Y:S01]  /*61a0*/  MUFU.EX2 R151, R151 ;  /* 0x0000009700977308 */ /* 0x000ee20000000800 */
[----:B------:R-:W-:Y:S01]  /*61b0*/  FADD.FTZ R39, R33, R48 ;  /* 0x0000003021277221 */ /* 0x000fe20000010000 */
[----:B--2---:R-:W-:-:S02]  /*61c0*/  @!P1 VIADD R3, R41, 0x16860 ;  /* 0x0001686029039836 */ /* 0x004fc40000000000 */
[-CC-:B------:R-:W-:Y:S01]  /*61d0*/  FFMA.FTZ R30, R25, R28.reuse, -R34.reuse ;  /* 0x0000001c191e7223 */ /* 0x180fe20000010822 */
[-CC-:B------:R-:W-:Y:S01]  /*61e0*/  FFMA.FTZ R141, R43, R28.reuse, -R34.reuse ;  /* 0x0000001c2b8d7223 */ /* 0x180fe20000010822 */
[----:B------:R-:W-:Y:S01]  /*61f0*/  FADD.FTZ R52, R136, R39 ;  /* 0x0000002788347221 */ /* 0x000fe20000010000 */
[--C-:B------:R-:W-:Y:S01]  /*6200*/  FFMA.FTZ R143, R45, R28, -R34.reuse ;  /* 0x0000001c2d8f7223 */ /* 0x100fe20000010822 */
[----:B------:R-:W-:Y:S01]  /*6210*/  @!P1 PRMT R39, RZ, 0x654, R3 ;  /* 0x00000654ff279816 */ /* 0x000fe20000000003 */
[----:B------:R-:W2:Y:S01]  /*6220*/  MUFU.EX2 R24, R24 ;  /* 0x0000001800187308 */ /* 0x000ea20000000800 */
[----:B-1----:R-:W-:Y:S01]  /*6230*/  FFMA.FTZ R35, R44, R0, R149 ;  /* 0x000000002c237223 */ /* 0x002fe20000010095 */
[-CC-:B------:R-:W-:Y:S01]  /*6240*/  FFMA.FTZ R36, R79, R28.reuse, -R34.reuse ;  /* 0x0000001c4f247223 */ /* 0x180fe20000010822 */
[-CC-:B------:R-:W-:Y:S01]  /*6250*/  FFMA.FTZ R11, R47, R28.reuse, -R34.reuse ;  /* 0x0000001c2f0b7223 */ /* 0x180fe20000010822 */
[-C--:B------:R-:W-:Y:S01]  /*6260*/  FFMA.FTZ R38, R83, R28.reuse, -R34 ;  /* 0x0000001c53267223 */ /* 0x080fe20000010822 */
[----:B------:R-:W-:Y:S01]  /*6270*/  FADD.FTZ R48, R4, R35 ;  /* 0x0000002304307221 */ /* 0x000fe20000010000 */
[----:B------:R-:W-:Y:S01]  /*6280*/  FADD.FTZ R35, R37, R52 ;  /* 0x0000003425237221 */ /* 0x000fe20000010000 */
[-C--:B------:R-:W-:Y:S01]  /*6290*/  FFMA.FTZ R19, R49, R28.reuse, -R34 ;  /* 0x0000001c31137223 */ /* 0x080fe20000010822 */
[----:B------:R-:W1:Y:S01]  /*62a0*/  MUFU.EX2 R145, R145 ;  /* 0x0000009100917308 */ /* 0x000e620000000800 */
[----:B---3--:R-:W-:Y:S01]  /*62b0*/  FADD.FTZ R3, R151, R48 ;  /* 0x0000003097037221 */ /* 0x008fe20000010000 */
[----:B------:R-:W-:Y:S01]  /*62c0*/  FADD.FTZ R48, R138, R35 ;  /* 0x000000238a307221 */ /* 0x000fe20000010000 */
[-CC-:B------:R-:W-:Y:S01]  /*62d0*/  FFMA.FTZ R25, R51, R28.reuse, -R34.reuse ;  /* 0x0000001c33197223 */ /* 0x180fe20000010822 */
[-CC-:B------:R-:W-:Y:S01]  /*62e0*/  FFMA.FTZ R42, R87, R28.reuse, -R34.reuse ;  /* 0x0000001c572a7223 */ /* 0x180fe20000010822 */
[-C--:B------:R-:W-:Y:S01]  /*62f0*/  FFMA.FTZ R50, R50, R28.reuse, -R34 ;  /* 0x0000001c32327223 */ /* 0x080fe20000010822 */
[----:B------:R-:W-:Y:S01]  /*6300*/  FADD.FTZ R35, R55, R48 ;  /* 0x0000003037237221 */ /* 0x000fe20000010000 */
[-CC-:B------:R-:W-:Y:S01]  /*6310*/  FFMA.FTZ R5, R53, R28.reuse, -R34.reuse ;  /* 0x0000001c35057223 */ /* 0x180fe20000010822 */
[----:B------:R-:W3:Y:S01]  /*6320*/  MUFU.EX2 R26, R26 ;  /* 0x0000001a001a7308 */ /* 0x000ee20000000800 */
[----:B--2---:R-:W-:Y:S01]  /*6330*/  FADD.FTZ R52, R24, R3 ;  /* 0x0000000318347221 */ /* 0x004fe20000010000 */
[-CC-:B------:R-:W-:Y:S01]  /*6340*/  FFMA.FTZ R46, R133, R28.reuse, -R34.reuse ;  /* 0x0000001c852e7223 */ /* 0x180fe20000010822 */
[-CC-:B------:R-:W-:Y:S01]  /*6350*/  FFMA.FTZ R135, R135, R28.reuse, -R34.reuse ;  /* 0x0000001c87877223 */ /* 0x180fe20000010822 */
[-CC-:B------:R-:W-:Y:S01]  /*6360*/  FFMA.FTZ R0, R137, R28.reuse, -R34.reuse ;  /* 0x0000001c89007223 */ /* 0x180fe20000010822 */
[-CC-:B------:R-:W-:Y:S01]  /*6370*/  FFMA.FTZ R131, R59, R28.reuse, -R34.reuse ;  /* 0x0000001c3b837223 */ /* 0x180fe20000010822 */
[-CC-:B------:R-:W-:Y:S01]  /*6380*/  FFMA.FTZ R48, R139, R28.reuse, -R34.reuse ;  /* 0x0000001c8b307223 */ /* 0x180fe20000010822 */
[-C--:B------:R-:W-:Y:S01]  /*6390*/  FFMA.FTZ R125, R157, R28.reuse, -R34 ;  /* 0x0000001c9d7d7223 */ /* 0x080fe20000010822 */
[----:B------:R-:W-:Y:S01]  /*63a0*/  MUFU.EX2 R132, R132 ;  /* 0x0000008400847308 */ /* 0x000fe20000000800 */
        /* <DEDUP_REMOVED lines=8> */
[----:B---3--:R-:W-:Y:S01]  /*6430*/  FADD.FTZ R52, R26, R3 ;  /* 0x000000031a347221 */ /* 0x008fe20000010000 */
[----:B------:R-:W-:Y:S01]  /*6440*/  @!P1 PRMT R27, RZ, 0x654, R27 ;  /* 0x00000654ff1b9816 */ /* 0x000fe2000000001b */
[----:B------:R-:W-:Y:S01]  /*6450*/  UMOV UR28, UR36 ;  /* 0x00000024001c7c82 */ /* 0x000fe20008000000 */
[----:B------:R-:W-:Y:S01]  /*6460*/  PLOP3.LUT P2, PT, PT, PT, UP0, 0x80, 0x0 ;  /* 0x000000000000781c */ /* 0x000fe20003f4f008 */
[----:B------:R-:W-:Y:S01]  /*6470*/  FMUL.FTZ R88, R88, R63 ;  /* 0x0000003f58587220 */ /* 0x000fe20000410000 */
[----:B------:R2:W-:Y:S01]  /*6480*/  @!P1 SYNCS.ARRIVE.TRANS64.RED.A1T0 RZ, [R27+URZ], RZ ;  /* 0x000000ff1bff99a7 */ /* 0x0005e2000810043f */
[----:B------:R-:W-:Y:S01]  /*6490*/  F2FP.F16.F32.PACK_AB R149, R4, R149 ;  /* 0x000000950495723e */ /* 0x000fe200000000ff */
[----:B------:R-:W-:Y:S01]  /*64a0*/  MUFU.EX2 R57, R57 ;  /* 0x0000003900397308 */ /* 0x000fe20000000800 */
[----:B------:R-:W-:Y:S01]  /*64b0*/  F2FP.F16.F32.PACK_AB R150, R13, R150 ;  /* 0x000000960d96723e */ /* 0x000fe200000000ff */
[-C--:B------:R-:W-:Y:S01]  /*64c0*/  FMUL.FTZ R89, R89, R63.reuse ;  /* 0x0000003f59597220 */ /* 0x080fe20000410000 */
[----:B------:R-:W-:Y:S01]  /*64d0*/  F2FP.F16.F32.PACK_AB R144, R15, R144 ;  /* 0x000000900f90723e */ /* 0x000fe200000000ff */
[-C--:B------:R-:W-:Y:S01]  /*64e0*/  FMUL.FTZ R92, R92, R63.reuse ;  /* 0x0000003f5c5c7220 */ /* 0x080fe20000410000 */
[----:B------:R-:W-:Y:S01]  /*64f0*/  F2FP.F16.F32.PACK_AB R146, R21, R146 ;  /* 0x000000921592723e */ /* 0x000fe200000000ff */
[----:B------:R3:W-:Y:S01]  /*6500*/  @!P1 SYNCS.ARRIVE.TRANS64.RED.A1T0 RZ, [R39+URZ], RZ ;  /* 0x000000ff27ff99a7 */ /* 0x0007e2000810043f */
[----:B------:R-:W-:Y:S01]  /*6510*/  F2FP.F16.F32.PACK_AB R140, R29, R140 ;  /* 0x0000008c1d8c723e */ /* 0x000fe200000000ff */
[----:B------:R-:W4:Y:S01]  /*6520*/  MUFU.EX2 R30, R30 ;  /* 0x0000001e001e7308 */ /* 0x000f220000000800 */
[----:B-1----:R-:W-:Y:S01]  /*6530*/  FADD.FTZ R3, R147, R52 ;  /* 0x0000003493037221 */ /* 0x002fe20000010000 */
[----:B------:R-:W-:Y:S01]  /*6540*/  F2FP.F16.F32.PACK_AB R142, R33, R142 ;  /* 0x0000008e218e723e */ /* 0x000fe200000000ff */
[-C--:B------:R-:W-:Y:S01]  /*6550*/  FMUL.FTZ R93, R93, R63.reuse ;  /* 0x0000003f5d5d7220 */ /* 0x080fe20000410000 */
[----:B------:R-:W-:Y:S01]  /*6560*/  F2FP.F16.F32.PACK_AB R136, R37, R136 ;  /* 0x000000882588723e */ /* 0x000fe200000000ff */
[-C--:B------:R-:W-:Y:S01]  /*6570*/  FMUL.FTZ R96, R96, R63.reuse ;  /* 0x0000003f60607220 */ /* 0x080fe20000410000 */
[----:B------:R-:W-:Y:S01]  /*6580*/  F2FP.F16.F32.PACK_AB R138, R55, R138 ;  /* 0x0000008a378a723e */ /* 0x000fe200000000ff */
        /* <DEDUP_REMOVED lines=9> */
[----:B------:R-:W1:Y:S01]  /*6620*/  MUFU.EX2 R141, R141 ;  /* 0x0000008d008d7308 */ /* 0x000e620000000800 */
[----:B----4-:R-:W-:Y:S01]  /*6630*/  FADD.FTZ R52, R30, R3 ;  /* 0x000000031e347221 */ /* 0x010fe20000010000 */
[-C--:B------:R-:W-:Y:S01]  /*6640*/  FMUL.FTZ R113, R113, R63.reuse ;  /* 0x0000003f71717220 */ /* 0x080fe20000410000 */
[-C--:B------:R-:W-:Y:S01]  /*6650*/  FMUL.FTZ R116, R116, R63.reuse ;  /* 0x0000003f74747220 */ /* 0x080fe20000410000 */
[----:B------:R-:W-:Y:S01]  /*6660*/  FMUL.FTZ R117, R117, R63 ;  /* 0x0000003f75757220 */ /* 0x000fe20000410000 */
[----:B------:R-:W-:Y:S01]  /*6670*/  F2FP.F16.F32.PACK_AB R151, R24, R151 ;  /* 0x000000971897723e */ /* 0x000fe200000000ff */
[-C--:B------:R-:W-:Y:S01]  /*6680*/  FMUL.FTZ R90, R90, R44.reuse ;  /* 0x0000002c5a5a7220 */ /* 0x080fe20000410000 */
[----:B------:R-:W-:Y:S01]  /*6690*/  F2FP.F16.F32.PACK_AB R145, R26, R145 ;  /* 0x000000911a91723e */ /* 0x000fe200000000ff */
[----:B------:R-:W-:Y:S01]  /*66a0*/  MUFU.EX2 R65, R65 ;  /* 0x0000004100417308 */ /* 0x000fe20000000800 */
[----:B------:R-:W-:Y:S01]  /*66b0*/  F2FP.F16.F32.PACK_AB R147, R30, R147 ;  /* 0x000000931e93723e */ /* 0x000fe200000000ff */
        /* <DEDUP_REMOVED lines=17> */
[----:B------:R-:W-:Y:S01]  /*67d0*/  FMUL.FTZ R119, R119, R44 ;  /* 0x0000002c77777220 */ /* 0x000fe20000410000 */
[----:B------:R-:W-:-:S04]  /*67e0*/  MOV R4, R31 ;  /* 0x0000001f00047202 */ /* 0x000fc80000000f00 */
[----:B------:R5:W-:Y:S01]  /*67f0*/  MUFU.EX2 R129, R60 ;  /* 0x0000003c00817308 */ /* 0x000be20000000800 */
[C---:B----4-:R-:W-:Y:S01]  /*6800*/  FADD.FTZ R52, R32.reuse, R3 ;  /* 0x0000000320347221 */ /* 0x050fe20000010000 */
[----:B------:R-:W-:-:S06]  /*6810*/  F2FP.F16.F32.PACK_AB R141, R32, R141 ;  /* 0x0000008d208d723e */ /* 0x000fcc00000000ff */
[----:B------:R-:W4:Y:S01]  /*6820*/  MUFU.EX2 R143, R143 ;  /* 0x0000008f008f7308 */ /* 0x000f220000000800 */
[----:B-----5:R-:W-:Y:S01]  /*6830*/  FADD.FTZ R60, R132, R35 ;  /* 0x00000023843c7221 */ /* 0x020fe20000010000 */
[----:B------:R-:W-:-:S03]  /*6840*/  F2FP.F16.F32.PACK_AB R132, R57, R132 ;  /* 0x000000843984723e */ /* 0x000fc600000000ff */
[----:B------:R-:W-:-:S03]  /*6850*/  FADD.FTZ R35, R57, R60 ;  /* 0x0000003c39237221 */ /* 0x000fc60000010000 */
[----:B------:R-:W5:Y:S01]  /*6860*/  MUFU.EX2 R69, R69 ;  /* 0x0000004500457308 */ /* 0x000f620000000800 */
[----:B------:R-:W-:Y:S01]  /*6870*/  FADD.FTZ R60, R134, R35 ;  /* 0x00000023863c7221 */ /* 0x000fe20000010000 */
[----:B------:R-:W-:-:S03]  /*6880*/  F2FP.F16.F32.PACK_AB R134, R65, R134 ;  /* 0x000000864186723e */ /* 0x000fc600000000ff */
[----:B------:R-:W-:-:S03]  /*6890*/  FADD.FTZ R35, R65, R60 ;  /* 0x0000003c41237221 */ /* 0x000fc60000010000 */
[----:B------:R-:W2:Y:S01]  /*68a0*/  MUFU.EX2 R36, R36 ;  /* 0x0000002400247308 */ /* 0x000ea20000000800 */
[----:B-1----:R-:W-:Y:S01]  /*68b0*/  FADD.FTZ R60, R6, R35 ;  /* 0x00000023063c7221 */ /* 0x002fe20000010000 */
[----:B----4-:R-:W-:-:S06]  /*68c0*/  FADD.FTZ R3, R143, R52 ;  /* 0x000000348f037221 */ /* 0x010fcc0000010000 */
[----:B------:R-:W1:Y:S01]  /*68d0*/  MUFU.EX2 R8, R8 ;  /* 0x0000000800087308 */ /* 0x000e620000000800 */
[C---:B-----5:R-:W-:Y:S01]  /*68e0*/  FADD.FTZ R35, R69.reuse, R60 ;  /* 0x0000003c45237221 */ /* 0x060fe20000010000 */
[----:B------:R-:W-:-:S06]  /*68f0*/  F2FP.F16.F32.PACK_AB R128, R69, R6 ;  /* 0x000000064580723e */ /* 0x000fcc00000000ff */
[----:B------:R-:W4:Y:S01]  /*6900*/  MUFU.EX2 R11, R11 ;  /* 0x0000000b000b7308 */ /* 0x000f220000000800 */
[C---:B--2---:R-:W-:Y:S01]  /*6910*/  FADD.FTZ R52, R36.reuse, R3 ;  /* 0x0000000324347221 */ /* 0x044fe20000010000 */
[----:B------:R-:W-:-:S06]  /*6920*/  F2FP.F16.F32.PACK_AB R143, R36, R143 ;  /* 0x0000008f248f723e */ /* 0x000fcc00000000ff */
[----:B------:R-:W2:Y:S01]  /*6930*/  MUFU.EX2 R73, R73 ;  /* 0x0000004900497308 */ /* 0x000ea20000000800 */
[----:B-1----:R-:W-:-:S07]  /*6940*/  FADD.FTZ R60, R8, R35 ;  /* 0x00000023083c7221 */ /* 0x002fce0000010000 */
[----:B------:R-:W1:Y:S01]  /*6950*/  MUFU.EX2 R38, R38 ;  /* 0x0000002600267308 */ /* 0x000e620000000800 */
[----:B----4-:R-:W-:-:S07]  /*6960*/  FADD.FTZ R3, R11, R52 ;  /* 0x000000340b037221 */ /* 0x010fce0000010000 */
[----:B------:R-:W4:Y:S01]  /*6970*/  MUFU.EX2 R10, R10 ;  /* 0x0000000a000a7308 */ /* 0x000f220000000800 */
[C---:B--2---:R-:W-:Y:S01]  /*6980*/  FADD.FTZ R9, R73.reuse, R60 ;  /* 0x0000003c49097221 */ /* 0x044fe20000010000 */
[----:B------:R-:W-:-:S06]  /*6990*/  F2FP.F16.F32.PACK_AB R130, R73, R8 ;  /* 0x000000084982723e */ /* 0x000fcc00000000ff */
[----:B------:R-:W-:Y:S01]  /*69a0*/  MUFU.EX2 R19, R19 ;  /* 0x0000001300137308 */ /* 0x000fe20000000800 */
[----:B-1----:R-:W-:-:S07]  /*69b0*/  F2FP.F16.F32.PACK_AB R137, R38, R11 ;  /* 0x0000000b2689723e */ /* 0x002fce00000000ff */
[----:B------:R-:W1:Y:S01]  /*69c0*/  MUFU.EX2 R77, R77 ;  /* 0x0000004d004d7308 */ /* 0x000e620000000800 */
[----:B----4-:R-:W-:-:S07]  /*69d0*/  FADD.FTZ R52, R10, R9 ;  /* 0x000000090a347221 */ /* 0x010fce0000010000 */
[----:B------:R-:W2:Y:S08]  /*69e0*/  MUFU.EX2 R40, R40 ;  /* 0x0000002800287308 */ /* 0x000eb00000000800 */
[----:B------:R-:W4:Y:S01]  /*69f0*/  MUFU.EX2 R12, R12 ;  /* 0x0000000c000c7308 */ /* 0x000f220000000800 */
[C---:B-1----:R-:W-:Y:S01]  /*6a00*/  FADD.FTZ R9, R77.reuse, R52 ;  /* 0x000000344d097221 */ /* 0x042fe20000010000 */
[----:B------:R-:W-:-:S06]  /*6a10*/  F2FP.F16.F32.PACK_AB R124, R77, R10 ;  /* 0x0000000a4d7c723e */ /* 0x000fcc00000000ff */
[----:B------:R-:W-:Y:S01]  /*6a20*/  MUFU.EX2 R25, R25 ;  /* 0x0000001900197308 */ /* 0x000fe20000000800 */
[----:B--2---:R-:W-:-:S07]  /*6a30*/  F2FP.F16.F32.PACK_AB R139, R40, R19 ;  /* 0x00000013288b723e */ /* 0x004fce00000000ff */
[----:B------:R-:W1:Y:S01]  /*6a40*/  MUFU.EX2 R81, R81 ;  /* 0x0000005100517308 */ /* 0x000e620000000800 */
[----:B----4-:R-:W-:-:S07]  /*6a50*/  FADD.FTZ R52, R12, R9 ;  /* 0x000000090c347221 */ /* 0x010fce0000010000 */
[----:B------:R-:W2:Y:S08]  /*6a60*/  MUFU.EX2 R42, R42 ;  /* 0x0000002a002a7308 */ /* 0x000eb00000000800 */
[----:B------:R4:W-:Y:S01]  /*6a70*/  MUFU.EX2 R34, R50 ;  /* 0x0000003200227308 */ /* 0x0009e20000000800 */
[C---:B-1----:R-:W-:Y:S01]  /*6a80*/  FADD.FTZ R9, R81.reuse, R52 ;  /* 0x0000003451097221 */ /* 0x042fe20000010000 */
[----:B------:R-:W-:-:S06]  /*6a90*/  F2FP.F16.F32.PACK_AB R126, R81, R12 ;  /* 0x0000000c517e723e */ /* 0x000fcc00000000ff */
[----:B------:R-:W1:Y:S01]  /*6aa0*/  MUFU.EX2 R14, R14 ;  /* 0x0000000e000e7308 */ /* 0x000e620000000800 */
[----:B----4-:R-:W-:Y:S01]  /*6ab0*/  FADD.FTZ R50, R38, R3 ;  /* 0x0000000326327221 */ /* 0x010fe20000010000 */
[----:B--2---:R-:W-:-:S03]  /*6ac0*/  F2FP.F16.F32.PACK_AB R133, R42, R25 ;  /* 0x000000192a85723e */ /* 0x004fc600000000ff */
[----:B------:R-:W-:-:S03]  /*6ad0*/  FADD.FTZ R3, R19, R50 ;  /* 0x0000003213037221 */ /* 0x000fc60000010000 */
[----:B------:R-:W2:Y:S01]  /*6ae0*/  MUFU.EX2 R5, R5 ;  /* 0x0000000500057308 */ /* 0x000ea20000000800 */
[----:B------:R-:W-:-:S04]  /*6af0*/  FADD.FTZ R50, R40, R3 ;  /* 0x0000000328327221 */ /* 0x000fc80000010000 */
[----:B------:R-:W-:-:S03]  /*6b00*/  FADD.FTZ R3, R25, R50 ;  /* 0x0000003219037221 */ /* 0x000fc60000010000 */
[----:B------:R-:W4:Y:S01]  /*6b10*/  MUFU.EX2 R85, R85 ;  /* 0x0000005500557308 */ /* 0x000f220000000800 */
[----:B------:R-:W-:Y:S01]  /*6b20*/  FADD.FTZ R6, R42, R3 ;  /* 0x000000032a067221 */ /* 0x000fe20000010000 */
[----:B-1----:R-:W-:-:S06]  /*6b30*/  FADD.FTZ R50, R14, R9 ;  /* 0x000000090e327221 */ /* 0x002fcc0000010000 */
[----:B------:R-:W1:Y:S01]  /*6b40*/  MUFU.EX2 R46, R46 ;  /* 0x0000002e002e7308 */ /* 0x000e620000000800 */
[----:B--2---:R-:W-:-:S07]  /*6b50*/  FADD.FTZ R3, R5, R6 ;  /* 0x0000000605037221 */ /* 0x004fce0000010000 */
[----:B------:R-:W2:Y:S01]  /*6b60*/  MUFU.EX2 R20, R155 ;  /* 0x0000009b00147308 */ /* 0x000ea20000000800 */
[C---:B----4-:R-:W-:Y:S01]  /*6b70*/  FADD.FTZ R9, R85.reuse, R50 ;  /* 0x0000003255097221 */ /* 0x050fe20000010000 */
[----:B------:R-:W-:-:S06]  /*6b80*/  F2FP.F16.F32.PACK_AB R120, R85, R14 ;  /* 0x0000000e5578723e */ /* 0x000fcc00000000ff */
[----:B------:R4:W5:Y:S01]  /*6b90*/  MUFU.EX2 R27, R135 ;  /* 0x00000087001b7308 */ /* 0x0009620000000800 */
[----:B-1----:R-:W-:-:S07]  /*6ba0*/  FADD.FTZ R6, R46, R3 ;  /* 0x000000032e067221 */ /* 0x002fce0000010000 */
[----:B------:R-:W1:Y:S01]  /*6bb0*/  MUFU.EX2 R0, R0 ;  /* 0x0000000000007308 */ /* 0x000e620000000800 */
[----:B--2---:R-:W-:Y:S01]  /*6bc0*/  FADD.FTZ R8, R20, R9 ;  /* 0x0000000914087221 */ /* 0x004fe20000010000 */
[C---:B------:R-:W-:Y:S02]  /*6bd0*/  F2FP.F16.F32.PACK_AB R122, R129.reuse, R20 ;  /* 0x00000014817a723e */ /* 0x040fe400000000ff */
[----:B----4-:R-:W-:Y:S01]  /*6be0*/  F2FP.F16.F32.PACK_AB R135, R46, R5 ;  /* 0x000000052e87723e */ /* 0x010fe200000000ff */
[----:B------:R-:W-:Y:S01]  /*6bf0*/  FADD.FTZ R3, R129, R8 ;  /* 0x0000000881037221 */ /* 0x000fe20000010000 */
[----:B------:R-:W-:Y:S02]  /*6c00*/  IMAD.MOV.U32 R5, RZ, RZ, R7 ;  /* 0x000000ffff057224 */ /* 0x000fe400078e0007 */
[----:B------:R-:W2:Y:S01]  /*6c10*/  MUFU.EX2 R131, R131 ;  /* 0x0000008300837308 */ /* 0x000ea20000000800 */
[----:B-----5:R-:W-:-:S07]  /*6c20*/  FADD.FTZ R9, R27, R6 ;  /* 0x000000061b097221 */ /* 0x020fce0000010000 */
        /* <DEDUP_REMOVED lines=9> */
[----:B-1----:R-:W-:Y:S01]  /*6cc0*/  FADD.FTZ R9, R125, R6 ;  /* 0x000000067d097221 */ /* 0x002fe20000010000 */
[----:B------:R-:W-:-:S03]  /*6cd0*/  F2FP.F16.F32.PACK_AB R125, R34, R125 ;  /* 0x0000007d227d723e */ /* 0x000fc600000000ff */
[----:B------:R-:W-:-:S03]  /*6ce0*/  FADD.FTZ R6, R34, R9 ;  /* 0x0000000922067221 */ /* 0x000fc60000010000 */
        /* <DEDUP_REMOVED lines=9> */
[----:B------:R-:W-:-:S03]  /*6d80*/  F2FP.F16.F32.PACK_AB R121, R58, R121 ;  /* 0x000000793a79723e */ /* 0x000fc600000000ff */
[----:B----4-:R-:W-:-:S04]  /*6d90*/  FADD.FTZ R6, R123, R6 ;  /* 0x000000067b067221 */ /* 0x010fc80000010000 */
[C---:B-1----:R-:W-:Y:S01]  /*6da0*/  FADD.FTZ R0, R64.reuse, R6 ;  /* 0x0000000640007221 */ /* 0x042fe20000010000 */
[----:B------:R-:W-:Y:S01]  /*6db0*/  F2FP.F16.F32.PACK_AB R123, R64, R123 ;  /* 0x0000007b407b723e */ /* 0x000fe200000000ff */
[----:B---3--:R-:W-:Y:S06]  /*6dc0*/  @P2 BRA `(.L_x_12047) ;  /* 0xffffffd0009c2947 */ /* 0x008fec000383ffff */
.L_x_12038:
[----:B------:R-:W-:-:S13]  /*6dd0*/  ISETP.LE.AND P2, PT, RZ, UR29, PT ;  /* 0x0000001dff007c0c */ /* 0x000fda000bf43270 */
[----:B------:R-:W-:Y:S05]  /*6de0*/  @!P2 BRA `(.L_x_12048) ;  /* 0x000000240030a947 */ /* 0x000fea0003800000 */
[----:B------:R-:W-:Y:S01]  /*6df0*/  IMAD.MOV.U32 R4, RZ, RZ, R7 ;  /* 0x000000ffff047224 */ /* 0x000fe200078e0007 */
[----:B------:R-:W-:Y:S01]  /*6e00*/  UMOV UR22, UR37 ;  /* 0x0000002500167c82 */ /* 0x000fe20008000000 */
[----:B------:R-:W-:Y:S01]  /*6e10*/  IMAD.MOV.U32 R5, RZ, RZ, R31 ;  /* 0x000000ffff057224 */ /* 0x000fe200078e001f */
[----:B------:R-:W-:Y:S01]  /*6e20*/  UMOV UR21, UR36 ;  /* 0x0000002400157c82 */ /* 0x000fe20008000000 */
[----:B------:R-:W-:-:S05]  /*6e30*/  ULDC UR23, c[0x0][0x9d8] ;  /* 0x0002760000177ab9 */ /* 0x000fca0000000800 */
.L_x_12057:
        /* <DEDUP_REMOVED lines=9> */
.L_x_12050:
[----:B------:R-:W-:Y:S01]  /*6ed0*/  ULEA UR6, UR36, UR40, 0x3 ;  /* 0x0000002824067291 */ /* 0x000fe2000f8e183f */
[----:B------:R-:W-:-:S05]  /*6ee0*/  IMAD.U32 R6, RZ, RZ, UR37 ;  /* 0x00000025ff067e24 */ /* 0x000fca000f8e00ff */
[----:B------:R-:W-:-:S04]  /*6ef0*/  SHF.L.U32 R6, R6, 0x1f, RZ ;  /* 0x0000001f06067819 */ /* 0x000fc800000006ff */
[----:B------:R1:W2:Y:S01]  /*6f00*/  SYNCS.PHASECHK.TRANS64.TRYWAIT P3, [UR6+0x16830], R6 ;  /* 0x01683006ff0075a7 */ /* 0x0002a20008060146 */
[----:B------:R-:W-:Y:S05]  /*6f10*/  @!P0 BRA `(.L_x_12051) ;  /* 0x0000000000048947 */ /* 0x000fea0003800000 */
[----:B------:R-:W-:Y:S01]  /*6f20*/  BPT.TRAP 0x1 ;  /* 0x000000040000795c */ /* 0x000fe20000300000 */
.L_x_12051:
[----:B--2---:R-:W-:Y:S05]  /*6f30*/  @P3 BRA `(.L_x_12049) ;  /* 0x0000000000083947 */ /* 0x004fea0003800000 */
[----:B------:R-:W2:Y:S02]  /*6f40*/  SYNCS.PHASECHK.TRANS64.TRYWAIT P3, [UR6+0x16830], R6 ;  /* 0x01683006ff0075a7 */ /* 0x000ea40008060146 */
[----:B--2---:R-:W-:Y:S05]  /*6f50*/  @!P3 BRA `(.L_x_12052) ;  /* 0x00000064001cb947 */ /* 0x004fea0003800000 */
.L_x_12049:
        /* <DEDUP_REMOVED lines=25> */
.L_x_12054:
[----:B------:R-:W-:Y:S01]  /*70f0*/  ULEA UR6, UR21, UR40, 0x3 ;  /* 0x0000002815067291 */ /* 0x000fe2000f8e183f */
[----:B------:R-:W-:-:S04]  /*7100*/  MOV R6, UR22 ;  /* 0x0000001600067c02 */ /* 0x000fc80008000f00 */
[----:B------:R-:W-:-:S04]  /*7110*/  SHF.L.U32 R6, R6, 0x1f, RZ ;  /* 0x0000001f06067819 */ /* 0x000fc800000006ff */
[----:B------:R1:W2:Y:S01]  /*7120*/  SYNCS.PHASECHK.TRANS64.TRYWAIT P2, [UR6+0x16850], R6 ;  /* 0x01685006ff0075a7 */ /* 0x0002a20008040146 */
[----:B------:R-:W-:Y:S05]  /*7130*/  @!P0 BRA `(.L_x_12055) ;  /* 0x0000000000048947 */ /* 0x000fea0003800000 */
[----:B------:R-:W-:Y:S01]  /*7140*/  BPT.TRAP 0x1 ;  /* 0x000000040000795c */ /* 0x000fe20000300000 */
.L_x_12055:
[----:B--2---:R-:W-:Y:S05]  /*7150*/  @P2 BRA `(.L_x_12053) ;  /* 0x0000000000082947 */ /* 0x004fea0003800000 */
[----:B------:R-:W2:Y:S02]  /*7160*/  SYNCS.PHASECHK.TRANS64.TRYWAIT P2, [UR6+0x16850], R6 ;  /* 0x01685006ff0075a7 */ /* 0x000ea40008040146 */
[----:B--2---:R-:W-:Y:S05]  /*7170*/  @!P2 BRA `(.L_x_12056) ;  /* 0x0000006000aca947 */ /* 0x004fea0003800000 */
.L_x_12053:
        /* <DEDUP_REMOVED lines=87> */
[----:B------:R-:W-:Y:S01]  /*76f0*/  UMOV UR11, 0x40000040 ;  /* 0x40000040000b7882 */ /* 0x000fe20000000000 */
[----:B------:R-:W-:Y:S01]  /*7700*/  ISETP.GE.U32.AND P2, PT, R2, 0x180, PT ;  /* 0x000001800200780c */ /* 0x000fe20003f46070 */
[----:B------:R-:W2:Y:S01]  /*7710*/  MUFU.TANH R37, R37 ;  /* 0x0000002500257308 */ /* 0x000ea20000002400 */
[----:B---3--:R-:W-:Y:S01]  /*7720*/  FMNMX.FTZ R28, R27, R28, !PT ;  /* 0x0000001c1b1c7209 */ /* 0x008fe20007810000 */
[----:B------:R-:W-:-:S06]  /*7730*/  UMOV UR22, UR37 ;  /* 0x0000002500167c82 */ /* 0x000fcc0008000000 */
[----:B------:R-:W3:Y:S01]  /*7740*/  MUFU.TANH R39, R39 ;  /* 0x0000002700277308 */ /* 0x000ee20000002400 */
        /* <DEDUP_REMOVED lines=32> */
[----:B------:R-:W-:Y:S01]  /*7950*/  FMUL.FTZ R145, R66, UR23 ;  /* 0x0000001742917c20 */ /* 0x000fe20008410000 */
[----:B------:R-:W-:Y:S01]  /*7960*/  FMUL.FTZ R147, R70, UR23 ;  /* 0x0000001746937c20 */ /* 0x000fe20008410000 */
[----:B------:R-:W-:Y:S01]  /*7970*/  HGMMA.64x64x16.F32 R88, R140, gdesc[UR4].tnspB, R88, gsb0 ;  /* 0x40e000048c587df0 */ /* 0x000fe20008000858 */
[----:B------:R-:W-:Y:S01]  /*7980*/  UIADD3 UR6, UR10, 0x180, URZ ;  /* 0x000001800a067890 */ /* 0x000fe2000fffe03f */
[----:B-1----:R-:W-:Y:S01]  /*7990*/  FMNMX.FTZ R31, R65, R28, !PT ;  /* 0x0000001c411f7209 */ /* 0x002fe20007810000 */
[----:B------:R-:W-:Y:S01]  /*79a0*/  UMOV UR7, 0x40000040 ;  /* 0x4000004000077882 */ /* 0x000fe20000000000 */
        /* <DEDUP_REMOVED lines=20> */
[----:B------:R-:W-:Y:S01]  /*7af0*/  WARPGROUP.ARRIVE ;  /* 0x00000000000079c5 */ /* 0x000fe20000000000 */
[----:B------:R-:W-:-:S03]  /*7b00*/  FMUL.FTZ R141, R86, UR23 ;  /* 0x00000017568d7c20 */ /* 0x000fc60008410000 */
[----:B------:R-:W3:Y:S01]  /*7b10*/  MUFU.TANH R8, R8 ;  /* 0x0000000800087308 */ /* 0x000ee20000002400 */
[----:B--2---:R-:W-:Y:S01]  /*7b20*/  FMNMX.FTZ R28, R85, R28, !PT ;  /* 0x0000001c551c7209 */ /* 0x004fe20007810000 */
[----:B------:R-:W-:Y:S01]  /*7b30*/  HGMMA.64x64x16.F32 R88, R136, gdesc[UR4].tnspB, R88, gsb0 ;  /* 0x40e0000488587df0 */ /* 0x000fe20008000858 */
[----:B------:R-:W-:Y:S01]  /*7b40*/  UIADD3 UR6, UR10, 0x200, URZ ;  /* 0x000002000a067890 */ /* 0x000fe2000fffe03f */
[----:B------:R-:W-:Y:S02]  /*7b50*/  UMOV UR7, 0x40000040 ;  /* 0x4000004000077882 */ /* 0x000fe40000000000 */
[----:B------:R-:W2:Y:S02]  /*7b60*/  SHFL.BFLY PT, R31, R28, 0x2, 0x1f ;  /* 0x0c401f001c1f7f89 */ /* 0x000ea400000e0000 */
[----:B------:R-:W4:Y:S08]  /*7b70*/  MUFU.TANH R12, R12 ;  /* 0x0000000c000c7308 */ /* 0x000f300000002400 */
[----:B------:R-:W5:Y:S08]  /*7b80*/  MUFU.TANH R13, R13 ;  /* 0x0000000d000d7308 */ /* 0x000f700000002400 */
[----:B------:R-:W5:Y:S01]  /*7b90*/  MUFU.TANH R19, R19 ;  /* 0x0000001300137308 */ /* 0x000f620000002400 */
[----:B--2---:R-:W-:-:S02]  /*7ba0*/  FMNMX.FTZ R31, R28, R31, !PT ;  /* 0x0000001f1c1f7209 */ /* 0x004fc40007810000 */
[----:B------:R-:W2:Y:S05]  /*7bb0*/  LDC R28, c[0x0][0x988] ;  /* 0x00026200ff1c7b82 */ /* 0x000eaa0000000800 */
[----:B------:R-:W5:Y:S01]  /*7bc0*/  MUFU.TANH R20, R20 ;  /* 0x0000001400147308 */ /* 0x000f620000002400 */
[----:B------:R-:W1:Y:S07]  /*7bd0*/  SHFL.BFLY PT, R46, R31, 0x1, 0x1f ;  /* 0x0c201f001f2e7f89 */ /* 0x000e6e00000e0000 */
[----:B------:R-:W5:Y:S08]  /*7be0*/  MUFU.TANH R25, R25 ;  /* 0x0000001900197308 */ /* 0x000f700000002400 */
[----:B------:R-:W5:Y:S08]  /*7bf0*/  MUFU.TANH R26, R26 ;  /* 0x0000001a001a7308 */ /* 0x000f700000002400 */
[----:B------:R-:W5:Y:S01]  /*7c00*/  MUFU.TANH R33, R33 ;  /* 0x0000002100217308 */ /* 0x000f620000002400 */
[----:B-1----:R-:W-:-:S05]  /*7c10*/  FMNMX.FTZ R31, R31, R46, !PT ;  /* 0x0000002e1f1f7209 */ /* 0x002fca0007810000 */
[CC--:B--2---:R-:W-:Y:S01]  /*7c20*/  FMUL.FTZ R52, R31.reuse, R28.reuse ;  /* 0x0000001c1f347220 */ /* 0x0c4fe20000410000 */
[----:B------:R-:W-:Y:S01]  /*7c30*/  FADD.FTZ R5, -R31, R5 ;  /* 0x000000051f057221 */ /* 0x000fe20000010100 */
[----:B------:R-:W1:Y:S02]  /*7c40*/  MUFU.TANH R35, R35 ;  /* 0x0000002300237308 */ /* 0x000e640000002400 */
[--C-:B------:R-:W-:Y:S01]  /*7c50*/  FFMA.FTZ R148, R7, R28, -R52.reuse ;  /* 0x0000001c07947223 */ /* 0x100fe20000010834 */
[----:B------:R-:W-:Y:S01]  /*7c60*/  FMNMX.FTZ R7, R9, R4, !PT ;  /* 0x0000000409077209 */ /* 0x000fe20007810000 */
[-C--:B------:R-:W-:Y:S01]  /*7c70*/  FMUL.FTZ R46, R5, R28.reuse ;  /* 0x0000001c052e7220 */ /* 0x080fe20000410000 */
[-CC-:B------:R-:W-:Y:S01]  /*7c80*/  FFMA.FTZ R5, R6, R28.reuse, -R52.reuse ;  /* 0x0000001c06057223 */ /* 0x180fe20000010834 */
[-CC-:B------:R-:W-:Y:S01]  /*7c90*/  FFMA.FTZ R146, R21, R28.reuse, -R52.reuse ;  /* 0x0000001c15927223 */ /* 0x180fe20000010834 */
[----:B---3--:R-:W-:Y:S01]  /*7ca0*/  FMNMX.FTZ R7, R8, R7, !PT ;  /* 0x0000000708077209 */ /* 0x008fe20007810000 */
[----:B------:R-:W2:Y:S01]  /*7cb0*/  MUFU.TANH R41, R41 ;  /* 0x0000002900297308 */ /* 0x000ea20000002400 */
[-CC-:B------:R-:W-:Y:S01]  /*7cc0*/  FFMA.FTZ R21, R24, R28.reuse, -R52.reuse ;  /* 0x0000001c18157223 */ /* 0x180fe20000010834 */
[-CC-:B------:R-:W-:Y:S01]  /*7cd0*/  FFMA.FTZ R140, R27, R28.reuse, -R52.reuse ;  /* 0x0000001c1b8c7223 */ /* 0x180fe20000010834 */
[----:B----4-:R-:W-:Y:S01]  /*7ce0*/  FMNMX.FTZ R6, R12, R7, !PT ;  /* 0x000000070c067209 */ /* 0x010fe20007810000 */
[-CC-:B------:R-:W-:Y:S01]  /*7cf0*/  FFMA.FTZ R27, R29, R28.reuse, -R52.reuse ;  /* 0x0000001c1d1b7223 */ /* 0x180fe20000010834 */
[----:B------:R-:W-:Y:S01]  /*7d00*/  FFMA.FTZ R29, R47, R28, -R52 ;  /* 0x0000001c2f1d7223 */ /* 0x000fe20000010834 */
[----:B------:R-:W-:-:S02]  /*7d10*/  WARPGROUP.DEPBAR.LE gsb0, 0x0 ;  /* 0x00008000000079c5 */ /* 0x000fc40000010000 */
[----:B------:R-:W-:Y:S01]  /*7d20*/  WARPGROUP.ARRIVE ;  /* 0x00000000000079c5 */ /* 0x000fe20000000000 */
[----:B-----5:R-:W-:Y:S01]  /*7d30*/  FMNMX.FTZ R6, R13, R6, !PT ;  /* 0x000000060d067209 */ /* 0x020fe20007810000 */
[----:B------:R-:W3:Y:S01]  /*7d40*/  MUFU.TANH R43, R43 ;  /* 0x0000002b002b7308 */ /* 0x000ee20000002400 */
[-CC-:B------:R-:W-:Y:S01]  /*7d50*/  FFMA.FTZ R47, R65, R28.reuse, -R52.reuse ;  /* 0x0000001c412f7223 */ /* 0x180fe20000010834 */
[--C-:B------:R-:W-:Y:S01]  /*7d60*/  FFMA.FTZ R65, R73, R28, -R52.reuse ;  /* 0x0000001c49417223 */ /* 0x100fe20000010834 */
[----:B------:R-:W-:Y:S01]  /*7d70*/  FMNMX.FTZ R7, R19, R6, !PT ;  /* 0x0000000613077209 */ /* 0x000fe20007810000 */
[----:B------:R-:W-:Y:S01]  /*7d80*/  HGMMA.64x64x16.F32 R88, R132, gdesc[UR4].tnspB, R88, gsb0 ;  /* 0x40e0000484587df0 */ /* 0x000fe20008000858 */
[----:B------:R-:W-:Y:S01]  /*7d90*/  UIADD3 UR6, UR10, 0x280, URZ ;  /* 0x000002800a067890 */ /* 0x000fe2000fffe03f */
[-CC-:B------:R-:W-:Y:S01]  /*7da0*/  FFMA.FTZ R73, R81, R28.reuse, -R52.reuse ;  /* 0x0000001c51497223 */ /* 0x180fe20000010834 */
[----:B------:R-:W-:Y:S01]  /*7db0*/  UMOV UR7, 0x40000040 ;  /* 0x4000004000077882 */ /* 0x000fe20000000000 */
[----:B------:R-:W-:Y:S01]  /*7dc0*/  FMNMX.FTZ R6, R20, R7, !PT ;  /* 0x0000000714067209 */ /* 0x000fe20007810000 */
[----:B------:R-:W4:Y:S01]  /*7dd0*/  MUFU.TANH R49, R49 ;  /* 0x0000003100317308 */ /* 0x000f220000002400 */
[-CC-:B------:R-:W-:Y:S01]  /*7de0*/  FFMA.FTZ R144, R14, R28.reuse, -R52.reuse ;  /* 0x0000001c0e907223 */ /* 0x180fe20000010834 */
[--C-:B------:R-:W-:Y:S01]  /*7df0*/  FFMA.FTZ R14, R149, R28, -R52.reuse ;  /* 0x0000001c950e7223 */ /* 0x100fe20000010834 */
[----:B------:R-:W-:Y:S01]  /*7e00*/  FMNMX.FTZ R7, R25, R6, !PT ;  /* 0x0000000619077209 */ /* 0x000fe20007810000 */
[-CC-:B------:R-:W-:Y:S01]  /*7e10*/  FFMA.FTZ R150, R10, R28.reuse, -R52.reuse ;  /* 0x0000001c0a967223 */ /* 0x180fe20000010834 */
[-CC-:B------:R-:W-:Y:S01]  /*7e20*/  FFMA.FTZ R11, R11, R28.reuse, -R52.reuse ;  /* 0x0000001c0b0b7223 */ /* 0x180fe20000010834 */
[-CC-:B------:R-:W-:Y:S01]  /*7e30*/  FFMA.FTZ R15, R15, R28.reuse, -R52.reuse ;  /* 0x0000001c0f0f7223 */ /* 0x180fe20000010834 */
[----:B------:R-:W-:Y:S01]  /*7e40*/  FMNMX.FTZ R6, R26, R7, !PT ;  /* 0x000000071a067209 */ /* 0x000fe20007810000 */
[----:B------:R-:W5:Y:S01]  /*7e50*/  MUFU.TANH R51, R51 ;  /* 0x0000003300337308 */ /* 0x000f620000002400 */
[-CC-:B------:R-:W-:Y:S01]  /*7e60*/  FFMA.FTZ R142, R37, R28.reuse, -R52.reuse ;  /* 0x0000001c258e7223 */ /* 0x180fe20000010834 */
[--C-:B------:R-:W-:Y:S01]  /*7e70*/  FFMA.FTZ R37, R39, R28, -R52.reuse ;  /* 0x0000001c27257223 */ /* 0x100fe20000010834 */
[----:B------:R-:W-:Y:S01]  /*7e80*/  FMNMX.FTZ R6, R33, R6, !PT ;  /* 0x0000000621067209 */ /* 0x000fe20007810000 */
[-CC-:B------:R-:W-:Y:S01]  /*7e90*/  FFMA.FTZ R10, R38, R28.reuse, -R52.reuse ;  /* 0x0000001c260a7223 */ /* 0x180fe20000010834 */
[-CC-:B------:R-:W-:Y:S01]  /*7ea0*/  FFMA.FTZ R136, R45, R28.reuse, -R52.reuse ;  /* 0x0000001c2d887223 */ /* 0x180fe20000010834 */
[--C-:B------:R-:W-:Y:S01]  /*7eb0*/  FFMA.FTZ R39, R53, R28, -R52.reuse ;  /* 0x0000001c35277223 */ /* 0x100fe20000010834 */
[----:B-1----:R-:W-:Y:S01]  /*7ec0*/  FMNMX.FTZ R6, R35, R6, !PT ;  /* 0x0000000623067209 */ /* 0x002fe20007810000 */
[----:B------:R-:W1:Y:S01]  /*7ed0*/  MUFU.TANH R155, R155 ;  /* 0x0000009b009b7308 */ /* 0x000e620000002400 */
[-CC-:B------:R-:W-:Y:S01]  /*7ee0*/  FFMA.FTZ R53, R30, R28.reuse, -R52.reuse ;  /* 0x0000001c1e357223 */ /* 0x180fe20000010834 */
[--C-:B------:R-:W-:Y:S01]  /*7ef0*/  FFMA.FTZ R30, R40, R28, -R52.reuse ;  /* 0x0000001c281e7223 */ /* 0x100fe20000010834 */
[----:B--2---:R-:W-:Y:S01]  /*7f00*/  FMNMX.FTZ R6, R41, R6, !PT ;  /* 0x0000000629067209 */ /* 0x004fe20007810000 */
[-CC-:B------:R-:W-:Y:S01]  /*7f10*/  FFMA.FTZ R138, R153, R28.reuse, -R52.reuse ;  /* 0x0000001c998a7223 */ /* 0x180fe20000010834 */
[-CC-:B------:R-:W-:Y:S01]  /*7f20*/  FFMA.FTZ R42, R42, R28.reuse, -R52.reuse ;  /* 0x0000001c2a2a7223 */ /* 0x180fe20000010834 */
[--C-:B------:R-:W-:Y:S01]  /*7f30*/  FFMA.FTZ R45, R61, R28, -R52.reuse ;  /* 0x0000001c3d2d7223 */ /* 0x100fe20000010834 */
[----:B---3--:R-:W-:Y:S01]  /*7f40*/  FMNMX.FTZ R6, R43, R6, !PT ;  /* 0x000000062b067209 */ /* 0x008fe20007810000 */
[----:B------:R-:W2:Y:S01]  /*7f50*/  MUFU.TANH R55, R55 ;  /* 0x0000003700377308 */ /* 0x000ea20000002400 */
[-CC-:B------:R-:W-:Y:S01]  /*7f60*/  FFMA.FTZ R61, R69, R28.reuse, -R52.reuse ;  /* 0x0000001c453d7223 */ /* 0x180fe20000010834 */
[--C-:B------:R-:W-:Y:S01]  /*7f70*/  FFMA.FTZ R69, R77, R28, -R52.reuse ;  /* 0x0000001c4d457223 */ /* 0x100fe20000010834 */
[----:B----4-:R-:W-:Y:S01]  /*7f80*/  FMNMX.FTZ R6, R49, R6, !PT ;  /* 0x0000000631067209 */ /* 0x010fe20007810000 */
[----:B------:R-:W-:-:S03]  /*7f90*/  FFMA.FTZ R77, R85, R28, -R52 ;  /* 0x0000001c554d7223 */ /* 0x000fc60000010834 */
[----:B-----5:R-:W-:Y:S01]  /*7fa0*/  FMNMX.FTZ R6, R51, R6, !PT ;  /* 0x0000000633067209 */ /* 0x020fe20007810000 */
[----:B------:R-:W3:Y:S03]  /*7fb0*/  MUFU.TANH R57, R57 ;  /* 0x0000003900397308 */ /* 0x000ee60000002400 */
[----:B-1----:R-:W-:-:S05]  /*7fc0*/  FMNMX.FTZ R6, R155, R6, !PT ;  /* 0x000000069b067209 */ /* 0x002fca0007810000 */
        /* <DEDUP_REMOVED lines=9> */
[----:B------:R-:W-:Y:S02]  /*8060*/  WARPGROUP.DEPBAR.LE gsb0, 0x0 ;  /* 0x00008000000079c5 */ /* 0x000fe40000010000 */
[----:B------:R-:W-:Y:S01]  /*8070*/  WARPGROUP.ARRIVE ;  /* 0x00000000000079c5 */ /* 0x000fe20000000000 */
[----:B---3--:R-:W-:Y:S01]  /*8080*/  FMNMX.FTZ R6, R63, R6, !PT ;  /* 0x000000063f067209 */ /* 0x008fe20007810000 */
[-CC-:B------:R-:W-:Y:S01]  /*8090*/  FFMA.FTZ R134, R32, R28.reuse, -R52.reuse ;  /* 0x0000001c20867223 */ /* 0x180fe20000010834 */
[----:B------:R-:W-:Y:S02]  /*80a0*/  FFMA.FTZ R132, R157, R28, -R52 ;  /* 0x0000001c9d847223 */ /* 0x000fe40000010834 */
[----:B------:R-:W3:Y:S01]  /*80b0*/  MUFU.TANH R147, R147 ;  /* 0x0000009300937308 */ /* 0x000ee20000002400 */
[----:B------:R-:W-:Y:S01]  /*80c0*/  HGMMA.64x64x16.F32 R88, R128, gdesc[UR4].tnspB, R88, gsb0 ;  /* 0x40e0000480587df0 */ /* 0x000fe20008000858 */
[----:B------:R-:W-:Y:S01]  /*80d0*/  UIADD3 UR6, UR10, 0x300, URZ ;  /* 0x000003000a067890 */ /* 0x000fe2000fffe03f */
[----:B-1----:R-:W-:Y:S01]  /*80e0*/  FMNMX.FTZ R6, R145, R6, !PT ;  /* 0x0000000691067209 */ /* 0x002fe20007810000 */
[----:B------:R-:W-:Y:S01]  /*80f0*/  UMOV UR7, 0x40000040 ;  /* 0x4000004000077882 */ /* 0x000fe20000000000 */
[----:B------:R-:W-:-:S03]  /*8100*/  UIADD3 UR10, UR10, 0x380, URZ ;  /* 0x000003800a0a7890 */ /* 0x000fc6000fffe03f */
        /* <DEDUP_REMOVED lines=19> */
[----:B------:R-:W-:Y:S01]  /*8240*/  WARPGROUP.ARRIVE ;  /* 0x00000000000079c5 */ /* 0x000fe20000000000 */
[----:B--2---:R-:W-:-:S03]  /*8250*/  FMNMX.FTZ R6, R141, R6, !PT ;  /* 0x000000068d067209 */ /* 0x004fc60007810000 */
[----:B------:R-:W-:Y:S02]  /*8260*/  MUFU.EX2 R46, R46 ;  /* 0x0000002e002e7308 */ /* 0x000fe40000000800 */
[----:B------:R-:W-:Y:S01]  /*8270*/  HGMMA.64x64x16.F32 R88, R124, gdesc[UR4].tnspB, R88, gsb0 ;  /* 0x40e000047c587df0 */ /* 0x000fe20008000858 */
[----:B------:R-:W-:Y:S01]  /*8280*/  UIADD3 UR6, UR29, -0x1, URZ ;  /* 0xffffffff1d067890 */ /* 0x000fe2000fffe03f */
[----:B---3--:R-:W-:Y:S01]  /*8290*/  FMNMX.FTZ R7, R87, R6, !PT ;  /* 0x0000000657077209 */ /* 0x008fe20007810000 */
[----:B------:R-:W-:-:S03]  /*82a0*/  FFMA.FTZ R6, R36, R28, -R52 ;  /* 0x0000001c24067223 */ /* 0x000fc60000010834 */
[----:B------:R-:W1:Y:S01]  /*82b0*/  MUFU.EX2 R5, R5 ;  /* 0x0000000500057308 */ /* 0x000e620000000800 */
[----:B------:R-:W2:Y:S07]  /*82c0*/  SHFL.BFLY PT, R24, R7, 0x2, 0x1f ;  /* 0x0c401f0007187f89 */ /* 0x000eae00000e0000 */
        /* <DEDUP_REMOVED lines=9> */
[----:B------:R-:W2:Y:S01]  /*8360*/  SHFL.BFLY PT, R7, R32, 0x1, 0x1f ;  /* 0x0c201f0020077f89 */ /* 0x000ea200000e0000 */
[----:B----4-:R-:W-:-:S06]  /*8370*/  FADD.FTZ R54, R150, R3 ;  /* 0x0000000396367221 */ /* 0x010fcc0000010000 */
[----:B------:R-:W-:Y:S01]  /*8380*/  MUFU.EX2 R15, R15 ;  /* 0x0000000f000f7308 */ /* 0x000fe20000000800 */
[----:B-1----:R-:W-:-:S07]  /*8390*/  F2FP.F16.F32.PACK_AB R150, R11, R150 ;  /* 0x000000960b96723e */ /* 0x002fce00000000ff */
[----:B------:R-:W-:Y:S08]  /*83a0*/  MUFU.EX2 R146, R146 ;  /* 0x0000009200927308 */ /* 0x000ff00000000800 */
[----:B------:R-:W-:Y:S01]  /*83b0*/  MUFU.EX2 R21, R21 ;  /* 0x0000001500157308 */ /* 0x000fe20000000800 */
[----:B--2---:R-:W-:-:S05]  /*83c0*/  FMNMX.FTZ R7, R32, R7, !PT ;  /* 0x0000000720077209 */ /* 0x004fca0007810000 */
[CC--:B------:R-:W-:Y:S01]  /*83d0*/  FMUL.FTZ R36, R7.reuse, R28.reuse ;  /* 0x0000001c07247220 */ /* 0x0c0fe20000410000 */
[----:B------:R-:W-:Y:S01]  /*83e0*/  FADD.FTZ R81, -R7, R4 ;  /* 0x0000000407517221 */ /* 0x000fe20000010100 */
[----:B------:R-:W-:Y:S02]  /*83f0*/  MUFU.EX2 R140, R140 ;  /* 0x0000008c008c7308 */ /* 0x000fe40000000800 */
[-CC-:B------:R-:W-:Y:S01]  /*8400*/  FFMA.FTZ R4, R9, R28.reuse, -R36.reuse ;  /* 0x0000001c09047223 */ /* 0x180fe20000010824 */
[-CC-:B------:R-:W-:Y:S01]  /*8410*/  FFMA.FTZ R9, R19, R28.reuse, -R36.reuse ;  /* 0x0000001c13097223 */ /* 0x180fe20000010824 */
[-CC-:B------:R-:W-:Y:S01]  /*8420*/  FFMA.FTZ R19, R33, R28.reuse, -R36.reuse ;  /* 0x0000001c21137223 */ /* 0x180fe20000010824 */
[----:B------:R-:W-:Y:S02]  /*8430*/  IMAD.U32 R33, RZ, RZ, UR36 ;  /* 0x00000024ff217e24 */ /* 0x000fe4000f8e00ff */
[-C--:B------:R-:W-:Y:S01]  /*8440*/  FMUL.FTZ R81, R81, R28.reuse ;  /* 0x0000001c51517220 */ /* 0x080fe20000410000 */
[-CC-:B------:R-:W-:Y:S01]  /*8450*/  FFMA.FTZ R149, R8, R28.reuse, -R36.reuse ;  /* 0x0000001c08957223 */ /* 0x180fe20000010824 */
[-CC-:B------:R-:W-:Y:S01]  /*8460*/  FFMA.FTZ R8, R13, R28.reuse, -R36.reuse ;  /* 0x0000001c0d087223 */ /* 0x180fe20000010824 */
[----:B------:R-:W-:Y:S01]  /*8470*/  FFMA.FTZ R13, R25, R28, -R36 ;  /* 0x0000001c190d7223 */ /* 0x000fe20000010824 */
[----:B------:R-:W-:-:S02]  /*8480*/  WARPGROUP.DEPBAR.LE gsb0, 0x0 ;  /* 0x00008000000079c5 */ /* 0x000fc40000010000 */
[----:B------:R-:W-:Y:S01]  /*8490*/  WARPGROUP.ARRIVE ;  /* 0x00000000000079c5 */ /* 0x000fe20000000000 */
[----:B------:R-:W-:Y:S01]  /*84a0*/  @!P1 LEA R33, R33, UR40, 0x3 ;  /* 0x0000002821219c11 */ /* 0x000fe2000f8e18ff */
[----:B------:R-:W-:Y:S01]  /*84b0*/  MUFU.EX2 R81, R81 ;  /* 0x0000005100517308 */ /* 0x000fe20000000800 */
[----:B------:R-:W-:Y:S02]  /*84c0*/  VIADD R25, R16, 0x9 ;  /* 0x0000000910197836 */ /* 0x000fe40000000000 */
[-CC-:B------:R-:W-:Y:S01]  /*84d0*/  FFMA.FTZ R151, R12, R28.reuse, -R36.reuse ;  /* 0x0000001c0c977223 */ /* 0x180fe20000010824 */
[-CC-:B------:R-:W-:Y:S01]  /*84e0*/  FFMA.FTZ R12, R20, R28.reuse, -R36.reuse ;  /* 0x0000001c140c7223 */ /* 0x180fe20000010824 */
[----:B------:R-:W-:Y:S01]  /*84f0*/  HGMMA.64x64x16.F32 R88, R120, gdesc[UR8].tnspB, R88, gsb0 ;  /* 0x40e0000878587df0 */ /* 0x000fe20008000858 */
[----:B------:R-:W-:Y:S01]  /*8500*/  @!P1 VIADD R33, R33, 0x16840 ;  /* 0x0001684021219836 */ /* 0x000fe20000000000 */
[----:B------:R-:W-:Y:S01]  /*8510*/  SEL R25, R25, 0x9, !P2 ;  /* 0x0000000919197807 */ /* 0x000fe20005000000 */
        /* <DEDUP_REMOVED lines=19> */
[-CC-:B------:R-:W-:Y:S01]  /*8650*/  FFMA.FTZ R75, R75, R28.reuse, -R36.reuse ;  /* 0x0000001c4b4b7223 */ /* 0x180fe20000010824 */
[-CC-:B------:R-:W-:Y:S01]  /*8660*/  FFMA.FTZ R48, R48, R28.reuse, -R36.reuse ;  /* 0x0000001c30307223 */ /* 0x180fe20000010824 */
[-CC-:B------:R-:W-:Y:S01]  /*8670*/  FFMA.FTZ R79, R79, R28.reuse, -R36.reuse ;  /* 0x0000001c4f4f7223 */ /* 0x180fe20000010824 */
[-CC-:B------:R-:W-:Y:S01]  /*8680*/  FFMA.FTZ R50, R50, R28.reuse, -R36.reuse ;  /* 0x0000001c32327223 */ /* 0x180fe20000010824 */
[-C--:B------:R-:W-:Y:S01]  /*8690*/  FFMA.FTZ R83, R83, R28.reuse, -R36 ;  /* 0x0000001c53537223 */ /* 0x080fe20000010824 */
[----:B------:R-:W-:Y:S01]  /*86a0*/  ISETP.LT.AND P2, PT, RZ, UR29, PT ;  /* 0x0000001dff007c0c */ /* 0x000fe2000bf41270 */
[----:B------:R-:W1:Y:S01]  /*86b0*/  MUFU.EX2 R8, R8 ;  /* 0x0000000800087308 */ /* 0x000e620000000800 */
[----:B--2---:R-:W-:Y:S01]  /*86c0*/  FADD.FTZ R34, R149, R0 ;  /* 0x0000000095227221 */ /* 0x004fe20000010000 */
[----:B------:R-:W-:Y:S01]  /*86d0*/  FFMA.FTZ R0, R63, R28, -R36 ;  /* 0x0000001c3f007223 */ /* 0x000fe20000010824 */
[----:B------:R-:W-:Y:S01]  /*86e0*/  F2FP.F16.F32.PACK_AB R149, R149, R4 ;  /* 0x000000049595723e */ /* 0x000fe200000000ff */
[----:B------:R-:W-:-:S04]  /*86f0*/  UMOV UR29, UR6 ;  /* 0x00000006001d7c82 */ /* 0x000fc80008000000 */
[----:B------:R-:W2:Y:S01]  /*8700*/  MUFU.EX2 R9, R9 ;  /* 0x0000000900097308 */ /* 0x000ea20000000800 */
[----:B---3--:R-:W-:-:S07]  /*8710*/  FADD.FTZ R3, R151, R34 ;  /* 0x0000002297037221 */ /* 0x008fce0000010000 */
[----:B------:R-:W3:Y:S01]  /*8720*/  MUFU.EX2 R12, R12 ;  /* 0x0000000c000c7308 */ /* 0x000ee20000000800 */
[C---:B-1----:R-:W-:Y:S01]  /*8730*/  FADD.FTZ R34, R8.reuse, R3 ;  /* 0x0000000308227221 */ /* 0x042fe20000010000 */
[----:B------:R-:W-:-:S06]  /*8740*/  F2FP.F16.F32.PACK_AB R151, R8, R151 ;  /* 0x000000970897723e */ /* 0x000fcc00000000ff */
[----:B------:R-:W-:Y:S01]  /*8750*/  MUFU.EX2 R13, R13 ;  /* 0x0000000d000d7308 */ /* 0x000fe20000000800 */
[----:B--2---:R-:W-:Y:S01]  /*8760*/  FADD.FTZ R3, R9, R34 ;  /* 0x0000002209037221 */ /* 0x004fe20000010000 */
[----:B------:R-:W-:-:S06]  /*8770*/  FFMA.FTZ R34, R67, R28, -R36 ;  /* 0x0000001c43227223 */ /* 0x000fcc0000010824 */
[----:B------:R-:W1:Y:S01]  /*8780*/  MUFU.EX2 R20, R20 ;  /* 0x0000001400147308 */ /* 0x000e620000000800 */
[----:B---3--:R-:W-:-:S07]  /*8790*/  F2FP.F16.F32.PACK_AB R145, R12, R9 ;  /* 0x000000090c91723e */ /* 0x008fce00000000ff */
[----:B------:R-:W2:Y:S08]  /*87a0*/  MUFU.EX2 R19, R19 ;  /* 0x0000001300137308 */ /* 0x000eb00000000800 */
[----:B------:R-:W3:Y:S01]  /*87b0*/  MUFU.EX2 R27, R27 ;  /* 0x0000001b001b7308 */ /* 0x000ee20000000800 */
[----:B-1----:R-:W-:Y:S01]  /*87c0*/  F2FP.F16.F32.PACK_AB R147, R20, R13 ;  /* 0x0000000d1493723e */ /* 0x002fe200000000ff */
[----:B------:R-:W-:-:S02]  /*87d0*/  WARPGROUP.DEPBAR.LE gsb0, 0x0 ;  /* 0x00008000000079c5 */ /* 0x000fc40000010000 */
[----:B------:R1:W-:Y:S06]  /*87e0*/  BAR.ARV R25, 0x100 ;  /* 0x000400190000751d */ /* 0x0003ec0000002000 */
[----:B------:R4:W-:Y:S01]  /*87f0*/  @!P1 SYNCS.ARRIVE.TRANS64.RED.A1T0 RZ, [R33+URZ], RZ ;  /* 0x000000ff21ff99a7 */ /* 0x0009e2000810043f */
[----:B------:R-:W5:Y:S01]  /*8800*/  MUFU.EX2 R26, R26 ;  /* 0x0000001a001a7308 */ /* 0x000f620000000800 */
[-C--:B------:R-:W-:Y:S01]  /*8810*/  FMUL.FTZ R88, R88, R46.reuse ;  /* 0x0000002e58587220 */ /* 0x080fe20000410000 */
[-C--:B------:R-:W-:Y:S01]  /*8820*/  FMUL.FTZ R89, R89, R46.reuse ;  /* 0x0000002e59597220 */ /* 0x080fe20000410000 */
[-C--:B------:R-:W-:Y:S01]  /*8830*/  FMUL.FTZ R92, R92, R46.reuse ;  /* 0x0000002e5c5c7220 */ /* 0x080fe20000410000 */
[-C--:B------:R-:W-:Y:S01]  /*8840*/  FMUL.FTZ R93, R93, R46.reuse ;  /* 0x0000002e5d5d7220 */ /* 0x080fe20000410000 */
[-C--:B------:R-:W-:Y:S01]  /*8850*/  FMUL.FTZ R96, R96, R46.reuse ;  /* 0x0000002e60607220 */ /* 0x080fe20000410000 */
[-C--:B------:R-:W-:Y:S01]  /*8860*/  FMUL.FTZ R97, R97, R46.reuse ;  /* 0x0000002e61617220 */ /* 0x080fe20000410000 */
[----:B----4-:R-:W-:Y:S01]  /*8870*/  IMAD.U32 R33, RZ, RZ, UR21 ;  /* 0x00000015ff217e24 */ /* 0x010fe2000f8e00ff */
[----:B------:R-:W4:Y:S01]  /*8880*/  MUFU.EX2 R142, R142 ;  /* 0x0000008e008e7308 */ /* 0x000f220000000800 */
[----:B------:R-:W-:Y:S01]  /*8890*/  UMOV UR21, UR36 ;  /* 0x0000002400157c82 */ /* 0x000fe20008000000 */
[-C--:B------:R-:W-:Y:S01]  /*88a0*/  FMUL.FTZ R100, R100, R46.reuse ;  /* 0x0000002e64647220 */ /* 0x080fe20000410000 */
[-C--:B------:R-:W-:Y:S01]  /*88b0*/  FMUL.FTZ R101, R101, R46.reuse ;  /* 0x0000002e65657220 */ /* 0x080fe20000410000 */
[----:B------:R-:W-:Y:S01]  /*88c0*/  @!P1 LEA R33, R33, UR40, 0x3 ;  /* 0x0000002821219c11 */ /* 0x000fe2000f8e18ff */
[-C--:B------:R-:W-:Y:S01]  /*88d0*/  FMUL.FTZ R104, R104, R46.reuse ;  /* 0x0000002e68687220 */ /* 0x080fe20000410000 */
[-C--:B------:R-:W-:Y:S01]  /*88e0*/  FMUL.FTZ R105, R105, R46.reuse ;  /* 0x0000002e69697220 */ /* 0x080fe20000410000 */
[----:B------:R-:W-:Y:S01]  /*88f0*/  FMUL.FTZ R108, R108, R46 ;  /* 0x0000002e6c6c7220 */ /* 0x000fe20000410000 */
[----:B------:R-:W4:Y:S01]  /*8900*/  MUFU.EX2 R143, R143 ;  /* 0x0000008f008f7308 */ /* 0x000f220000000800 */
[----:B-1----:R-:W-:-:S02]  /*8910*/  @!P1 VIADD R25, R33, 0x16860 ;  /* 0x0001686021199836 */ /* 0x002fc40000000000 */
[-C--:B------:R-:W-:Y:S01]  /*8920*/  FMUL.FTZ R109, R109, R46.reuse ;  /* 0x0000002e6d6d7220 */ /* 0x080fe20000410000 */
[-C--:B------:R-:W-:Y:S01]  /*8930*/  FMUL.FTZ R112, R112, R46.reuse ;  /* 0x0000002e70707220 */ /* 0x080fe20000410000 */
[-C--:B------:R-:W-:Y:S01]  /*8940*/  FMUL.FTZ R113, R113, R46.reuse ;  /* 0x0000002e71717220 */ /* 0x080fe20000410000 */
[-C--:B------:R-:W-:Y:S01]  /*8950*/  FMUL.FTZ R116, R116, R46.reuse ;  /* 0x0000002e74747220 */ /* 0x080fe20000410000 */
[----:B------:R-:W-:Y:S01]  /*8960*/  @!P1 PRMT R33, RZ, 0x654, R25 ;  /* 0x00000654ff219816 */ /* 0x000fe20000000019 */
[----:B------:R-:W-:Y:S01]  /*8970*/  FADD.FTZ R25, R11, R54 ;  /* 0x000000360b197221 */ /* 0x000fe20000010000 */
[----:B------:R-:W1:Y:S01]  /*8980*/  MUFU.EX2 R37, R37 ;  /* 0x0000002500257308 */ /* 0x000e620000000800 */
[----:B------:R-:W-:Y:S01]  /*8990*/  FMUL.FTZ R117, R117, R46 ;  /* 0x0000002e75757220 */ /* 0x000fe20000410000 */
[----:B------:R1:W-:Y:S01]  /*89a0*/  @!P1 SYNCS.ARRIVE.TRANS64.RED.A1T0 RZ, [R33+URZ], RZ ;  /* 0x000000ff21ff99a7 */ /* 0x0003e2000810043f */
[----:B------:R-:W-:Y:S01]  /*89b0*/  FADD.FTZ R54, R144, R25 ;  /* 0x0000001990367221 */ /* 0x000fe20000010000 */
[----:B------:R-:W-:Y:S01]  /*89c0*/  F2FP.F16.F32.PACK_AB R144, R15, R144 ;  /* 0x000000900f90723e */ /* 0x000fe200000000ff */
[-C--:B------:R-:W-:Y:S01]  /*89d0*/  FMUL.FTZ R90, R90, R81.reuse ;  /* 0x000000515a5a7220 */ /* 0x080fe20000410000 */
[-C--:B------:R-:W-:Y:S01]  /*89e0*/  FMUL.FTZ R91, R91, R81.reuse ;  /* 0x000000515b5b7220 */ /* 0x080fe20000410000 */
[----:B------:R-:W-:Y:S01]  /*89f0*/  FADD.FTZ R25, R15, R54 ;  /* 0x000000360f197221 */ /* 0x000fe20000010000 */
[----:B------:R-:W-:Y:S01]  /*8a00*/  FADD.FTZ R54, R12, R3 ;  /* 0x000000030c367221 */ /* 0x000fe20000010000 */
[----:B------:R-:W1:Y:S01]  /*8a10*/  MUFU.EX2 R38, R38 ;  /* 0x0000002600267308 */ /* 0x000e620000000800 */
[-C--:B------:R-:W-:Y:S01]  /*8a20*/  FMUL.FTZ R94, R94, R81.reuse ;  /* 0x000000515e5e7220 */ /* 0x080fe20000410000 */
        /* <DEDUP_REMOVED lines=9> */
[----:B--2---:R-:W-:Y:S01]  /*8ac0*/  FADD.FTZ R3, R19, R44 ;  /* 0x0000002c13037221 */ /* 0x004fe20000010000 */
[----:B---3--:R-:W-:Y:S01]  /*8ad0*/  F2FP.F16.F32.PACK_AB R140, R27, R140 ;  /* 0x0000008c1b8c723e */ /* 0x008fe200000000ff */
[----:B------:R-:W-:Y:S01]  /*8ae0*/  FMUL.FTZ R99, R99, R81 ;  /* 0x0000005163637220 */ /* 0x000fe20000410000 */
[----:B------:R-:W-:Y:S01]  /*8af0*/  FADD.FTZ R25, R27, R54 ;  /* 0x000000361b197221 */ /* 0x000fe20000010000 */
[----:B-----5:R-:W-:Y:S01]  /*8b00*/  FADD.FTZ R44, R26, R3 ;  /* 0x000000031a2c7221 */ /* 0x020fe20000010000 */
[----:B------:R-:W2:Y:S01]  /*8b10*/  MUFU.EX2 R137, R137 ;  /* 0x0000008900897308 */ /* 0x000ea20000000800 */
[----:B------:R-:W-:Y:S01]  /*8b20*/  FFMA.FTZ R3, R141, R28, -R36 ;  /* 0x0000001c8d037223 */ /* 0x000fe20000010824 */
[----:B----4-:R-:W-:Y:S01]  /*8b30*/  FADD.FTZ R54, R142, R25 ;  /* 0x000000198e367221 */ /* 0x010fe20000010000 */
[----:B------:R-:W-:Y:S01]  /*8b40*/  FADD.FTZ R25, R143, R44 ;  /* 0x0000002c8f197221 */ /* 0x000fe20000010000 */
[----:B------:R-:W-:Y:S01]  /*8b50*/  F2FP.F16.F32.PACK_AB R141, R26, R19 ;  /* 0x000000131a8d723e */ /* 0x000fe200000000ff */
[----:B------:R-:W-:Y:S01]  /*8b60*/  FMUL.FTZ R102, R102, R81 ;  /* 0x0000005166667220 */ /* 0x000fe20000410000 */
[C---:B-1----:R-:W-:Y:S01]  /*8b70*/  FADD.FTZ R33, R37.reuse, R54 ;  /* 0x0000003625217221 */ /* 0x042fe20000010000 */
[----:B------:R-:W-:Y:S01]  /*8b80*/  FADD.FTZ R54, R38, R25 ;  /* 0x0000001926367221 */ /* 0x000fe20000010000 */
[----:B------:R-:W1:Y:S01]  /*8b90*/  MUFU.EX2 R29, R29 ;  /* 0x0000001d001d7308 */ /* 0x000e620000000800 */
[----:B------:R-:W-:Y:S01]  /*8ba0*/  F2FP.F16.F32.PACK_AB R142, R37, R142 ;  /* 0x0000008e258e723e */ /* 0x000fe200000000ff */
[----:B------:R-:W-:Y:S01]  /*8bb0*/  FADD.FTZ R56, R136, R33 ;  /* 0x0000002188387221 */ /* 0x000fe20000010000 */
[----:B------:R-:W-:Y:S01]  /*8bc0*/  F2FP.F16.F32.PACK_AB R143, R38, R143 ;  /* 0x0000008f268f723e */ /* 0x000fe200000000ff */
        /* <DEDUP_REMOVED lines=10> */
[----:B------:R-:W-:-:S02]  /*8c70*/  FMUL.FTZ R119, R119, R81 ;  /* 0x0000005177777220 */ /* 0x000fc40000410000 */
[----:B------:R2:W-:Y:S01]  /*8c80*/  MUFU.EX2 R32, R42 ;  /* 0x0000002a00207308 */ /* 0x0005e20000000800 */
[C---:B-1----:R-:W-:Y:S01]  /*8c90*/  FADD.FTZ R11, R29.reuse, R56 ;  /* 0x000000381d0b7221 */ /* 0x042fe20000010000 */
[----:B------:R-:W-:-:S06]  /*8ca0*/  F2FP.F16.F32.PACK_AB R136, R29, R136 ;  /* 0x000000881d88723e */ /* 0x000fcc00000000ff */
[----:B------:R-:W1:Y:S01]  /*8cb0*/  MUFU.EX2 R138, R138 ;  /* 0x0000008a008a7308 */ /* 0x000e620000000800 */
[-CC-:B--2---:R-:W-:Y:S01]  /*8cc0*/  FFMA.FTZ R42, R55, R28.reuse, -R36.reuse ;  /* 0x0000001c372a7223 */ /* 0x184fe20000010824 */
[C---:B---3--:R-:W-:Y:S01]  /*8cd0*/  FADD.FTZ R54, R40.reuse, R5 ;  /* 0x0000000528367221 */ /* 0x048fe20000010000 */
[----:B------:R-:W-:Y:S01]  /*8ce0*/  FFMA.FTZ R36, R87, R28, -R36 ;  /* 0x0000001c57247223 */ /* 0x000fe20000010824 */
[----:B------:R-:W-:-:S04]  /*8cf0*/  F2FP.F16.F32.PACK_AB R137, R40, R137 ;  /* 0x000000892889723e */ /* 0x000fc800000000ff */
[----:B------:R-:W2:Y:S08]  /*8d00*/  MUFU.EX2 R139, R139 ;  /* 0x0000008b008b7308 */ /* 0x000eb00000000800 */
        /* <DEDUP_REMOVED lines=71> */
[----:B--2---:R-:W-:Y:S01]  /*9180*/  FADD.FTZ R0, R30, R5 ;  /* 0x000000051e007221 */ /* 0x004fe20000010000 */
[----:B------:R-:W-:-:S06]  /*9190*/  IMAD.MOV.U32 R5, RZ, RZ, R31 ;  /* 0x000000ffff057224 */ /* 0x000fcc00078e001f */
[----:B------:R-:W2:Y:S01]  /*91a0*/  MUFU.EX2 R83, R83 ;  /* 0x0000005300537308 */ /* 0x000ea20000000800 */
[----:B---3--:R-:W-:-:S07]  /*91b0*/  FADD.FTZ R4, R121, R4 ;  /* 0x0000000479047221 */ /* 0x008fce0000010000 */
[----:B------:R3:W4:Y:S01]  /*91c0*/  MUFU.EX2 R123, R3 ;  /* 0x00000003007b7308 */ /* 0x0007220000000800 */
[----:B-1----:R-:W-:-:S07]  /*91d0*/  F2FP.F16.F32.PACK_AB R120, R73, R30 ;  /* 0x0000001e4978723e */ /* 0x002fce00000000ff */
[----:B------:R-:W1:Y:S01]  /*91e0*/  MUFU.EX2 R77, R77 ;  /* 0x0000004d004d7308 */ /* 0x000e620000000800 */
[----:B---3--:R-:W-:Y:S01]  /*91f0*/  FADD.FTZ R3, R73, R0 ;  /* 0x0000000049037221 */ /* 0x008fe20000010000 */
[C---:B--2---:R-:W-:Y:S01]  /*9200*/  FADD.FTZ R4, R83.reuse, R4 ;  /* 0x0000000453047221 */ /* 0x044fe20000010000 */
[----:B------:R-:W-:Y:S02]  /*9210*/  F2FP.F16.F32.PACK_AB R121, R83, R121 ;  /* 0x000000795379723e */ /* 0x000fe400000000ff */
[----:B------:R-:W-:-:S03]  /*9220*/  FADD.FTZ R0, R32, R3 ;  /* 0x0000000320007221 */ /* 0x000fc60000010000 */
[----:B------:R-:W2:Y:S01]  /*9230*/  MUFU.EX2 R36, R36 ;  /* 0x0000002400247308 */ /* 0x000ea20000000800 */
[----:B----4-:R-:W-:Y:S01]  /*9240*/  FADD.FTZ R4, R123, R4 ;  /* 0x000000047b047221 */ /* 0x010fe20000010000 */
[C---:B-1----:R-:W-:Y:S01]  /*9250*/  FADD.FTZ R3, R77.reuse, R0 ;  /* 0x000000004d037221 */ /* 0x042fe20000010000 */
[----:B------:R-:W-:Y:S02]  /*9260*/  F2FP.F16.F32.PACK_AB R122, R77, R32 ;  /* 0x000000204d7a723e */ /* 0x000fe400000000ff */
[C---:B--2---:R-:W-:Y:S01]  /*9270*/  FADD.FTZ R0, R36.reuse, R4 ;  /* 0x0000000424007221 */ /* 0x044fe20000010000 */
[----:B------:R-:W-:Y:S02]  /*9280*/  F2FP.F16.F32.PACK_AB R123, R36, R123 ;  /* 0x0000007b247b723e */ /* 0x000fe400000000ff */
[----:B------:R-:W-:Y:S01]  /*9290*/  MOV R4, R7 ;  /* 0x0000000700047202 */ /* 0x000fe20000000f00 */
[----:B------:R-:W-:Y:S06]  /*92a0*/  @P2 BRA `(.L_x_12057) ;  /* 0xffffffd800e42947 */ /* 0x000fec000383ffff */
.L_x_12048:
[----:B------:R-:W-:Y:S06]  /*92b0*/  BAR.ARV 0x8, 0x1a0 ;  /* 0x0206800000007b1d */ /* 0x000fec0000002000 */
[----:B------:R-:W-:Y:S05]  /*92c0*/  @!P0 BRA `(.L_x_12058) ;  /* 0x0000000000048947 */ /* 0x000fea0003800000 */
[----:B------:R-:W-:Y:S01]  /*92d0*/  BPT.TRAP 0x1 ;  /* 0x000000040000795c */ /* 0x000fe20000300000 */
.L_x_12058:
[----:B------:R-:W-:Y:S01]  /*92e0*/  ULEA UR5, UR36, UR40, 0x3 ;  /* 0x0000002824057291 */ /* 0x000fe2000f8e183f */
[----:B------:R-:W-:-:S05]  /*92f0*/  IMAD.U32 R4, RZ, RZ, UR37 ;  /* 0x00000025ff047e24 */ /* 0x000fca000f8e00ff */
[----:B------:R-:W-:-:S04]  /*9300*/  SHF.L.U32 R4, R4, 0x1f, RZ ;  /* 0x0000001f04047819 */ /* 0x000fc800000006ff */
[----:B------:R1:W2:Y:S01]  /*9310*/  SYNCS.PHASECHK.TRANS64.TRYWAIT P2, [UR5+0x16850], R4 ;  /* 0x01685004ff0075a7 */ /* 0x0002a20008040145 */
[----:B------:R-:W-:Y:S05]  /*9320*/  @!P0 BRA `(.L_x_12059) ;  /* 0x0000000000048947 */ /* 0x000fea0003800000 */
[----:B------:R-:W-:Y:S01]  /*9330*/  BPT.TRAP 0x1 ;  /* 0x000000040000795c */ /* 0x000fe20000300000 */
.L_x_12059:
[----:B--2---:R-:W-:Y:S05]  /*9340*/  @P2 BRA `(.L_x_12060) ;  /* 0x0000000000082947 */ /* 0x004fea0003800000 */
[----:B------:R-:W2:Y:S02]  /*9350*/  SYNCS.PHASECHK.TRANS64.TRYWAIT P0, [UR5+0x16850], R4 ;  /* 0x01685004ff0075a7 */ /* 0x000ea40008000145 */
[----:B--2---:R-:W-:Y:S05]  /*9360*/  @!P0 BRA `(.L_x_12061) ;  /* 0x0000004000488947 */ /* 0x004fea0003800000 */
.L_x_12060:
[----:B------:R-:W-:Y:S01]  /*9370*/  UIADD3 UR40, UR40, 0x400, URZ ;  /* 0x0000040028287890 */ /* 0x000fe2000fffe03f */
[----:B------:R-:W-:Y:S01]  /*9380*/  WARPGROUP.ARRIVE ;  /* 0x00000000000079c5 */ /* 0x000fe20000000000 */
[----:B------:R-:W-:Y:S01]  /*9390*/  UMOV UR7, 0x40000040 ;  /* 0x4000004000077882 */ /* 0x000fe20000000000 */
[----:B-12---:R-:W1:Y:S01]  /*93a0*/  SHFL.BFLY PT, R4, R3, 0x2, 0x1f ;  /* 0x0c401f0003047f89 */ /* 0x006e6200000e0000 */
[----:B------:R-:W-:Y:S01]  /*93b0*/  USHF.R.U32.HI UR40, URZ, 0x4, UR40 ;  /* 0x000000043f287899 */ /* 0x000fe20008011628 */
[----:B------:R-:W-:Y:S01]  /*93c0*/  IMAD.MOV.U32 R14, RZ, RZ, RZ ;  /* 0x000000ffff0e7224 */ /* 0x000fe200078e00ff */
[----:B------:R-:W-:Y:S01]  /*93d0*/  UIADD3 UR39, UR39, 0x1, URZ ;  /* 0x0000000127277890 */ /* 0x000fe2000fffe03f */
[----:B------:R-:W2:Y:S01]  /*93e0*/  SHFL.BFLY PT, R5, R0, 0x2, 0x1f ;  /* 0x0c401f0000057f89 */ /* 0x000ea200000e0000 */
[----:B------:R-:W-:Y:S01]  /*93f0*/  ULOP3.LUT UR4, UR40, 0x3fff, URZ, 0xc0, !UPT ;  /* 0x00003fff28047892 */ /* 0x000fe2000f8ec03f */
[----:B------:R-:W-:-:S03]  /*9400*/  IMAD.MOV.U32 R15, RZ, RZ, -0x800000 ;  /* 0xff800000ff0f7424 */ /* 0x000fc600078e00ff */
        /* <DEDUP_REMOVED lines=9> */
[----:B------:R-:W-:Y:S01]  /*94a0*/  MOV R3, 0xff800000 ;  /* 0xff80000000037802 */ /* 0x000fe20000000f00 */
[----:B--2---:R-:W-:-:S03]  /*94b0*/  FADD.FTZ R6, R5, R0 ;  /* 0x0000000005067221 */ /* 0x004fc60000010000 */
[----:B------:R-:W1:Y:S04]  /*94c0*/  SHFL.BFLY PT, R5, R4, 0x1, 0x1f ;  /* 0x0c201f0004057f89 */ /* 0x000e6800000e0000 */
[----:B------:R-:W2:Y:S01]  /*94d0*/  SHFL.BFLY PT, R9, R6, 0x1, 0x1f ;  /* 0x0c201f0006097f89 */ /* 0x000ea200000e0000 */
[----:B-1----:R-:W-:Y:S01]  /*94e0*/  FADD.FTZ R10, R4, R5 ;  /* 0x00000005040a7221 */ /* 0x002fe20000010000 */
[----:B------:R-:W-:Y:S02]  /*94f0*/  IMAD.MOV.U32 R4, RZ, RZ, RZ ;  /* 0x000000ffff047224 */ /* 0x000fe400078e00ff */
[----:B--2---:R-:W-:Y:S02]  /*9500*/  FADD.FTZ R9, R6, R9 ;  /* 0x0000000906097221 */ /* 0x004fe40000010000 */
[----:B------:R-:W-:Y:S01]  /*9510*/  FSETP.NE.FTZ.AND P0, PT, R10, RZ, PT ;  /* 0x000000ff0a00720b */ /* 0x000fe20003f15000 */
[----:B------:R-:W-:-:S02]  /*9520*/  IMAD.U32 R6, RZ, RZ, UR5 ;  /* 0x00000005ff067e24 */ /* 0x000fc4000f8e00ff */
[----:B------:R-:W-:Y:S02]  /*9530*/  FSETP.NE.FTZ.AND P2, PT, R9, RZ, PT ;  /* 0x000000ff0900720b */ /* 0x000fe40003f55000 */
[----:B------:R-:W-:-:S08]  /*9540*/  @!P1 VIADD R6, R6, 0x16860 ;  /* 0x0001686006069836 */ /* 0x000fd00000000000 */
[----:B------:R-:W1:Y:S01]  /*9550*/  @P0 MUFU.LG2 R5, R10 ;  /* 0x0000000a00050308 */ /* 0x000e620000000c00 */
[C---:B------:R-:W-:Y:S02]  /*9560*/  @P0 FMUL.FTZ R0, R28.reuse, 0.69314718246459960938 ;  /* 0x3f3172181c000820 */ /* 0x040fe40000410000 */
[----:B------:R-:W-:-:S05]  /*9570*/  @P2 FMUL.FTZ R11, R28, 0.69314718246459960938 ;  /* 0x3f3172181c0b2820 */ /* 0x000fca0000410000 */
[----:B------:R-:W2:Y:S08]  /*9580*/  @P2 MUFU.LG2 R8, R9 ;  /* 0x0000000900082308 */ /* 0x000eb00000000c00 */
[----:B------:R-:W3:Y:S01]  /*9590*/  @P0 MUFU.RCP R14, R10 ;  /* 0x0000000a000e0308 */ /* 0x000ee20000001000 */
[----:B-1----:R-:W-:-:S04]  /*95a0*/  @P0 FMUL.FTZ R5, R5, 0.69314718246459960938 ;  /* 0x3f31721805050820 */ /* 0x002fc80000410000 */
[----:B------:R-:W-:Y:S01]  /*95b0*/  @P0 FFMA.FTZ R15, R0, R31, R5 ;  /* 0x0000001f000f0223 */ /* 0x000fe20000010005 */
[----:B------:R-:W-:Y:S02]  /*95c0*/  @!P1 PRMT R0, RZ, 0x654, R6 ;  /* 0x00000654ff009816 */ /* 0x000fe40000000006 */
[----:B------:R1:W4:Y:S01]  /*95d0*/  @P2 MUFU.RCP R4, R9 ;  /* 0x0000000900042308 */ /* 0x0003220000001000 */
[----:B------:R-:W-:Y:S02]  /*95e0*/  WARPGROUP.DEPBAR.LE gsb0, 0x0 ;  /* 0x00008000000079c5 */ /* 0x000fe40000010000 */
[----:B------:R-:W-:Y:S01]  /*95f0*/  WARPGROUP.ARRIVE ;  /* 0x00000000000079c5 */ /* 0x000fe20000000000 */
[----:B--2---:R-:W-:Y:S01]  /*9600*/  @P2 FMUL.FTZ R8, R8, 0.69314718246459960938 ;  /* 0x3f31721808082820 */ /* 0x004fe20000410000 */
[----:B------:R-:W-:-:S03]  /*9610*/  PLOP3.LUT P0, PT, PT, PT, PT, 0x8, 0x0 ;  /* 0x000000000000781c */ /* 0x000fc60003f0e170 */
[----:B------:R-:W-:Y:S01]  /*9620*/  @P2 FFMA.FTZ R3, R11, R7, R8 ;  /* 0x000000070b032223 */ /* 0x000fe20000010008 */
        /* <DEDUP_REMOVED lines=67> */
[----:B------:R-:W-:-:S07]  /*9a60*/  FMUL.FTZ R119, R119, R4 ;  /* 0x0000000477777220 */ /* 0x000fce0000410000 */
.L_x_12031:
        /* <DEDUP_REMOVED lines=11> */
[C---:B------:R-:W-:Y:S01]  /*9b20*/  LOP3.LUT R5, R22.reuse, 0x380, RZ, 0xc0, !PT ;  /* 0x0000038016057812 */ /* 0x040fe200078ec0ff */
[----:B------:R-:W-:Y:S01]  /*9b30*/  USHF.R.S32.HI UR5, URZ, 0x1f, UR43 ;  /* 0x0000001f3f057899 */ /* 0x000fe2000801142b */
[----:B------:R-:W-:Y:S02]  /*9b40*/  IADD3 R43, P3, R22, 0x20, RZ ;  /* 0x00000020162b7810 */ /* 0x000fe40007f7e0ff */
[-C--:B------:R-:W-:Y:S01]  /*9b50*/  LEA.HI R4, R45, R44.reuse, RZ, 0x7 ;  /* 0x0000002c2d047211 */ /* 0x080fe200078f38ff */
[----:B------:R-:W-:Y:S01]  /*9b60*/  ULDC.64 UR8, c[0x0][0xb70] ;  /* 0x0002dc0000087ab9 */ /* 0x000fe20000000a00 */
[----:B------:R-:W-:Y:S01]  /*9b70*/  SHF.R.U64 R5, R5, 0x3, RZ ;  /* 0x0000000305057819 */ /* 0x000fe200000012ff */
[----:B------:R-:W-:Y:S01]  /*9b80*/  UIMAD UR5, UR5, UR8, URZ ;  /* 0x00000008050572a4 */ /* 0x000fe2000f8e023f */
[----:B------:R-:W-:Y:S01]  /*9b90*/  LOP3.LUT R12, R43, 0x380, RZ, 0xc0, !PT ;  /* 0x000003802b0c7812 */ /* 0x000fe200078ec0ff */
[----:B------:R-:W-:Y:S01]  /*9ba0*/  UIMAD.WIDE.U32 UR6, UR43, UR8, URZ ;  /* 0x000000082b0672a5 */ /* 0x000fe2000f8e003f */
[----:B------:R-:W-:Y:S01]  /*9bb0*/  LOP3.LUT R49, R4, 0xffffff80, RZ, 0xc0, !PT ;  /* 0xffffff8004317812 */ /* 0x000fe200078ec0ff */
[----:B------:R-:W-:Y:S01]  /*9bc0*/  USHF.R.S32.HI UR8, URZ, 0x1f, UR44 ;  /* 0x0000001f3f087899 */ /* 0x000fe2000801142c */
[----:B------:R-:W-:Y:S01]  /*9bd0*/  LEA.HI R47, R45, R44, RZ, 0x5 ;  /* 0x0000002c2d2f7211 */ /* 0x000fe200078f28ff */
[----:B------:R-:W-:Y:S01]  /*9be0*/  UIMAD UR5, UR43, UR9, UR5 ;  /* 0x000000092b0572a4 */ /* 0x000fe2000f8e0205 */
[----:B------:R-:W-:Y:S01]  /*9bf0*/  LOP3.LUT R4, R5, R22, RZ, 0x3c, !PT ;  /* 0x0000001605047212 */ /* 0x000fe200078e3cff */
[----:B------:R-:W-:Y:S01]  /*9c00*/  IMAD.MOV.U32 R5, RZ, RZ, R23 ;  /* 0x000000ffff057224 */ /* 0x000fe200078e0017 */
[----:B------:R-:W-:Y:S01]  /*9c10*/  IADD3 R45, P2, R22, 0x40, RZ ;  /* 0x00000040162d7810 */ /* 0x000fe20007f5e0ff */
[----:B------:R-:W-:Y:S01]  /*9c20*/  IMAD.IADD R49, R44, 0x1, -R49 ;  /* 0x000000012c317824 */ /* 0x000fe200078e0a31 */
[----:B------:R-:W-:Y:S01]  /*9c30*/  SHF.R.U64 R12, R12, 0x3, RZ ;  /* 0x000000030c0c7819 */ /* 0x000fe200000012ff */
[----:B------:R-:W-:Y:S01]  /*9c40*/  UIADD3 UR5, UR7, UR5, URZ ;  /* 0x0000000507057290 */ /* 0x000fe2000fffe03f */
[----:B------:R-:W-:-:S02]  /*9c50*/  LOP3.LUT R44, R45, 0x380, RZ, 0xc0, !PT ;  /* 0x000003802d2c7812 */ /* 0x000fc400078ec0ff */
[----:B------:R-:W-:Y:S02]  /*9c60*/  LOP3.LUT R12, R12, R43, RZ, 0x3c, !PT ;  /* 0x0000002b0c0c7212 */ /* 0x000fe400078e3cff */
[----:B------:R-:W-:Y:S02]  /*9c70*/  MOV R43, R4 ;  /* 0x00000004002b7202 */ /* 0x000fe40000000f00 */
[----:B------:R-:W-:Y:S02]  /*9c80*/  F2FP.F16.F32.PACK_AB R5, R10, R11 ;  /* 0x0000000b0a05723e */ /* 0x000fe400000000ff */
[----:B------:R-:W-:Y:S02]  /*9c90*/  SHF.R.U64 R10, R44, 0x3, RZ ;  /* 0x000000032c0a7819 */ /* 0x000fe400000012ff */
[----:B------:R-:W-:Y:S02]  /*9ca0*/  IADD3 R48, P1, R22, 0x60, RZ ;  /* 0x0000006016307810 */ /* 0x000fe40007f3e0ff */
[----:B------:R-:W-:-:S02]  /*9cb0*/  LOP3.LUT R10, R10, R45, RZ, 0x3c, !PT ;  /* 0x0000002d0a0a7212 */ /* 0x000fc400078e3cff */
[----:B------:R-:W1:Y:S01]  /*9cc0*/  LDC.64 R44, c[0x0][0xb78] ;  /* 0x0002de00ff2c7b82 */ /* 0x000e620000000a00 */
[----:B------:R-:W-:Y:S02]  /*9cd0*/  LOP3.LUT R46, R48, 0x380, RZ, 0xc0, !PT ;  /* 0x00000380302e7812 */ /* 0x000fe400078ec0ff */
[----:B------:R-:W-:Y:S02]  /*9ce0*/  F2FP.F16.F32.PACK_AB R4, R13, R42 ;  /* 0x0000002a0d04723e */ /* 0x000fe400000000ff */
[----:B------:R-:W-:Y:S01]  /*9cf0*/  F2FP.F16.F32.PACK_AB R6, R6, R9 ;  /* 0x000000090606723e */ /* 0x000fe200000000ff */
[--C-:B------:R-:W-:Y:S01]  /*9d00*/  IMAD.X R9, RZ, RZ, R23.reuse, P1 ;  /* 0x000000ffff097224 */ /* 0x100fe200008e0617 */
[----:B------:R-:W-:Y:S02]  /*9d10*/  F2FP.F16.F32.PACK_AB R7, R7, R8 ;  /* 0x000000080707723e */ /* 0x000fe400000000ff */
[----:B------:R-:W-:Y:S02]  /*9d20*/  SHF.R.U64 R11, R46, 0x3, RZ ;  /* 0x000000032e0b7819 */ /* 0x000fe400000012ff */
[----:B------:R-:W-:Y:S01]  /*9d30*/  IADD3.X R13, RZ, R23, RZ, P3, !PT ;  /* 0x00000017ff0d7210 */ /* 0x000fe20001ffe4ff */
[----:B------:R2:W-:Y:S01]  /*9d40*/  STSM.16.M88.4 [R43], R4 ;  /* 0x000000042b007844 */ /* 0x0005e20000000200 */
[----:B------:R-:W-:Y:S01]  /*9d50*/  LOP3.LUT R8, R11, R48, RZ, 0x3c, !PT ;  /* 0x000000300b087212 */ /* 0x000fe200078e3cff */
[----:B------:R-:W-:Y:S01]  /*9d60*/  IMAD.X R11, RZ, RZ, R23, P2 ;  /* 0x000000ffff0b7224 */ /* 0x000fe200010e0617 */
[----:B------:R-:W-:-:S02]  /*9d70*/  MOV R12, R12 ;  /* 0x0000000c000c7202 */ /* 0x000fc40000000f00 */
[----:B------:R-:W-:Y:S02]  /*9d80*/  F2FP.F16.F32.PACK_AB R32, R32, R33 ;  /* 0x000000212020723e */ /* 0x000fe400000000ff */
[----:B------:R-:W-:Y:S02]  /*9d90*/  MOV R11, R10 ;  /* 0x0000000a000b7202 */ /* 0x000fe40000000f00 */
[----:B------:R-:W-:Y:S02]  /*9da0*/  F2FP.F16.F32.PACK_AB R33, R30, R31 ;  /* 0x0000001f1e21723e */ /* 0x000fe400000000ff */
[----:B------:R-:W-:Y:S02]  /*9db0*/  F2FP.F16.F32.PACK_AB R24, R24, R25 ;  /* 0x000000191818723e */ /* 0x000fe400000000ff */
[----:B------:R-:W-:Y:S01]  /*9dc0*/  MOV R10, R8 ;  /* 0x00000008000a7202 */ /* 0x000fe20000000f00 */
[----:B------:R-:W-:Y:S01]  /*9dd0*/  IMAD.U32 R9, RZ, RZ, UR7 ;  /* 0x00000007ff097e24 */ /* 0x000fe2000f8e00ff */
[----:B------:R-:W-:Y:S01]  /*9de0*/  F2FP.F16.F32.PACK_AB R25, R20, R21 ;  /* 0x000000151419723e */ /* 0x000fe200000000ff */
[----:B------:R-:W-:Y:S01]  /*9df0*/  IMAD.U32 R8, RZ, RZ, UR6 ;  /* 0x00000006ff087e24 */ /* 0x000fe2000f8e00ff */
[----:B--2---:R-:W-:Y:S01]  /*9e00*/  F2FP.F16.F32.PACK_AB R7, R34, R35 ;  /* 0x000000232207723e */ /* 0x004fe200000000ff */
[----:B-1----:R-:W-:Y:S01]  /*9e10*/  IMAD R34, R44, UR8, RZ ;  /* 0x000000082c227c24 */ /* 0x002fe2000f8e02ff */
[----:B------:R-:W-:Y:S01]  /*9e20*/  F2FP.F16.F32.PACK_AB R6, R36, R37 ;  /* 0x000000252406723e */ /* 0x000fe200000000ff */
[----:B------:R-:W-:Y:S01]  /*9e30*/  VIADD R37, R18, UR42 ;  /* 0x0000002a12257c36 */ /* 0x000fe20008000000 */
[----:B------:R-:W-:Y:S01]  /*9e40*/  F2FP.F16.F32.PACK_AB R4, R40, R41 ;  /* 0x000000292804723e */ /* 0x000fe200000000ff */
[----:B------:R-:W-:Y:S01]  /*9e50*/  IMAD R36, R45, UR44, R34 ;  /* 0x0000002c2d247c24 */ /* 0x000fe2000f8e0222 */
[----:B------:R-:W-:Y:S01]  /*9e60*/  F2FP.F16.F32.PACK_AB R5, R38, R39 ;  /* 0x000000272605723e */ /* 0x000fe200000000ff */
[----:B------:R-:W-:Y:S01]  /*9e70*/  VIADD R13, R37, 0x8 ;  /* 0x00000008250d7836 */ /* 0x000fe20000000000 */
[----:B------:R-:W-:Y:S01]  /*9e80*/  F2FP.F16.F32.PACK_AB R34, R28, R29 ;  /* 0x0000001d1c22723e */ /* 0x000fe200000000ff */
[----:B------:R-:W-:Y:S01]  /*9e90*/  ULDC.64 UR6, c[0x0][0xb40] ;  /* 0x0002d00000067ab9 */ /* 0x000fe20000000a00 */
[----:B------:R-:W-:Y:S01]  /*9ea0*/  F2FP.F16.F32.PACK_AB R35, R26, R27 ;  /* 0x0000001b1a23723e */ /* 0x000fe200000000ff */
[----:B------:R1:W-:Y:S01]  /*9eb0*/  STSM.16.M88.4 [R12], R4 ;  /* 0x000000040c007844 */ /* 0x0003e20000000200 */
[----:B------:R-:W-:-:S02]  /*9ec0*/  F2FP.F16.F32.PACK_AB R26, R14, R19 ;  /* 0x000000130e1a723e */ /* 0x000fc400000000ff */
[----:B------:R-:W-:Y:S01]  /*9ed0*/  F2FP.F16.F32.PACK_AB R27, R119, R0 ;  /* 0x00000000771b723e */ /* 0x000fe200000000ff */
[----:B------:R-:W-:Y:S01]  /*9ee0*/  STSM.16.M88.4 [R11], R32 ;  /* 0x000000200b007844 */ /* 0x000fe20000000200 */
[----:B------:R-:W-:Y:S01]  /*9ef0*/  MOV R9, UR5 ;  /* 0x0000000500097c02 */ /* 0x000fe20008000f00 */
[----:B------:R-:W-:Y:S01]  /*9f00*/  ULDC UR5, c[0x0][0xa88] ;  /* 0x0002a20000057ab9 */ /* 0x000fe20000000800 */
[----:B------:R-:W-:Y:S01]  /*9f10*/  SHF.R.S32.HI R47, RZ, 0x5, R47 ;  /* 0x00000005ff2f7819 */ /* 0x000fe2000001142f */
[----:B------:R-:W-:Y:S01]  /*9f20*/  STSM.16.M88.4 [R10], R24 ;  /* 0x000000180a007844 */ /* 0x000fe20000000200 */
[----:B------:R-:W-:Y:S01]  /*9f30*/  LOP3.LUT P0, RZ, R49, 0x3, RZ, 0xc0, !PT ;  /* 0x0000000331ff7812 */ /* 0x000fe2000780c0ff */
[----:B------:R-:W-:Y:S01]  /*9f40*/  IMAD.WIDE.U32 R8, R44, UR44, R8 ;  /* 0x0000002c2c087c25 */ /* 0x000fe2000f8e0008 */
[----:B------:R-:W-:Y:S01]  /*9f50*/  @!PT LDS RZ, [RZ] ;  /* 0x00000000fffff984 */ /* 0x000fe20000000800 */
[----:B------:R-:W-:Y:S01]  /*9f60*/  @!PT LDS RZ, [RZ] ;  /* 0x00000000fffff984 */ /* 0x000fe20000000800 */
[----:B------:R-:W-:Y:S01]  /*9f70*/  @!PT LDS RZ, [RZ] ;  /* 0x00000000fffff984 */ /* 0x000fe20000000800 */
[----:B------:R-:W-:Y:S01]  /*9f80*/  @!PT LDS RZ, [RZ] ;  /* 0x00000000fffff984 */ /* 0x000fe20000000800 */
[----:B------:R2:W-:Y:S06]  /*9f90*/  MEMBAR.ALL.CTA ;  /* 0x0000000000007992 */ /* 0x0005ec0000008000 */
[----:B--2---:R-:W2:Y:S02]  /*9fa0*/  FENCE.VIEW.ASYNC.S ;  /* 0x00000000000073c6 */ /* 0x004ea40000000000 */
[----:B--2---:R-:W-:Y:S06]  /*9fb0*/  BAR.ARV 0x1, 0x1a0 ;  /* 0x0046800000007b1d */ /* 0x004fec0000002000 */
[----:B------:R-:W-:Y:S01]  /*9fc0*/  ISETP.GE.OR P1, PT, R13, UR5, P0 ;  /* 0x000000050d007c0c */ /* 0x000fe20008726670 */
[----:B------:R-:W2:Y:S01]  /*9fd0*/  SHFL.IDX PT, R0, R47, RZ, 0x1f ;  /* 0x00001fff2f007589 */ /* 0x000ea200000e0000 */
[----:B------:R-:W-:-:S02]  /*9fe0*/  SHF.R.S32.HI R13, RZ, 0x1f, R37 ;  /* 0x0000001fff0d7819 */ /* 0x000fc40000011425 */
[C---:B-1----:R-:W-:Y:S02]  /*9ff0*/  IADD3 R5, P2, R37.reuse, R8, RZ ;  /* 0x0000000825057210 */ /* 0x042fe40007f5e0ff */
[----:B------:R-:W-:Y:S02]  /*a000*/  ISETP.GE.OR P0, PT, R37, UR5, P0 ;  /* 0x0000000525007c0c */ /* 0x000fe40008706670 */
[----:B------:R-:W-:Y:S02]  /*a010*/  IADD3.X R8, R13, R9, R36, P2, !PT ;  /* 0x000000090d087210 */ /* 0x000fe400017fe424 */
[----:B------:R-:W-:-:S04]  /*a020*/  LEA R4, P2, R5, UR6, 0x2 ;  /* 0x0000000605047c11 */ /* 0x000fc8000f8410ff */
[----:B------:R-:W-:-:S05]  /*a030*/  LEA.HI.X R5, R5, UR7, R8, 0x2, P2 ;  /* 0x0000000705057c11 */ /* 0x000fca00090f1408 */
[----:B------:R1:W-:Y:S04]  /*a040*/  @!P1 STG.E desc[UR48][R4.64+0x20], R3 ;  /* 0x0000200304009986 */ /* 0x0003e8000c101930 */
[----:B------:R1:W-:Y:S01]  /*a050*/  @!P0 STG.E desc[UR48][R4.64], R15 ;  /* 0x0000000f04008986 */ /* 0x0003e2000c101930 */
[----:B--2---:R-:W-:-:S13]  /*a060*/  ISETP.NE.AND P0, PT, R0, 0xb, PT ;  /* 0x0000000b0000780c */ /* 0x004fda0003f05270 */
[----:B-1----:R-:W-:Y:S05]  /*a070*/  @P0 BRA `(.L_x_12063) ;  /* 0x0000000800280947 */ /* 0x002fea0003800000 */
        /* <DEDUP_REMOVED lines=15> */
.L_x_12065:
[----:B------:R-:W-:Y:S05]  /*a170*/  BSYNC B0 ;  /* 0x0000000000007941 */ /* 0x000fea0003800000 */
.L_x_12064:
[----:B------:R-:W-:Y:S05]  /*a180*/  BRA `(.L_x_12063) ;  /* 0x0000000400e47947 */ /* 0x000fea0003800000 */
.L_x_12062:
        /* <DEDUP_REMOVED lines=31> */
[----:B------:R-:W-:-:S05]  /*a380*/  IMAD.WIDE.U32 R4, R20, UR44, R4 ;  /* 0x0000002c14047c25 */ /* 0x000fca000f8e0004 */
[----:B------:R-:W-:Y:S02]  /*a390*/  IADD3 R3, R5, R3, RZ ;  /* 0x0000000305037210 */ /* 0x000fe40007ffe0ff */
[----:B------:R-:W-:-:S04]  /*a3a0*/  LEA R6, P0, R4, UR8, 0x2 ;  /* 0x0000000804067c11 */ /* 0x000fc8000f8010ff */
[----:B------:R-:W-:Y:S01]  /*a3b0*/  LEA.HI.X R7, R4, UR9, R3, 0x2, P0 ;  /* 0x0000000904077c11 */ /* 0x000fe200080f1403 */
[----:B------:R-:W-:-:S05]  /*a3c0*/  IMAD.MOV.U32 R3, RZ, RZ, -0x800000 ;  /* 0xff800000ff037424 */ /* 0x000fca00078e00ff */
[----:B------:R1:W-:Y:S03]  /*a3d0*/  STG.E desc[UR48][R6.64], R3 ;  /* 0x0000000306007986 */ /* 0x0003e6000c101930 */
.L_x_12067:
[----:B------:R-:W-:Y:S05]  /*a3e0*/  BSYNC B0 ;  /* 0x0000000000007941 */ /* 0x000fea0003800000 */
.L_x_12066:
[----:B------:R-:W-:Y:S01]  /*a3f0*/  ULOP3.LUT UR47, URZ, UR47, URZ, 0x33, !UPT ;  /* 0x0000002f3f2f7292 */ /* 0x000fe2000f8e333f */
[----:B-1----:R-:W-:Y:S01]  /*a400*/  IMAD R3, R13, UR43, R10 ;  /* 0x0000002b0d037c24 */ /* 0x002fe2000f8e020a */
[----:B------:R-:W-:Y:S01]  /*a410*/  SHF.R.S32.HI R4, RZ, 0x3, R19 ;  /* 0x00000003ff047819 */ /* 0x000fe20000011413 */
[----:B------:R-:W-:Y:S01]  /*a420*/  IMAD.WIDE.U32 R6, R12, UR43, R8 ;  /* 0x0000002b0c067c25 */ /* 0x000fe2000f8e0008 */
[----:B---3--:R-:W-:Y:S01]  /*a430*/  ISETP.GE.AND P0, PT, R8, R25, PT ;  /* 0x000000190800720c */ /* 0x008fe20003f06270 */
[----:B------:R-:W-:Y:S01]  /*a440*/  BSSY B0, `(.L_x_12068) ;  /* 0x000001d000007945 */ /* 0x000fe20003800000 */
[----:B------:R-:W-:Y:S01]  /*a450*/  IADD3 R5, R4, 0x90, RZ ;  /* 0x0000009004057810 */ /* 0x000fe20007ffe0ff */
[----:B--2---:R-:W-:Y:S02]  /*a460*/  VIADD R11, R11, UR47 ;  /* 0x0000002f0b0b7c36 */ /* 0x004fe40008000000 */
[----:B------:R-:W-:Y:S02]  /*a470*/  IMAD.IADD R7, R7, 0x1, R3 ;  /* 0x0000000107077824 */ /* 0x000fe400078e0203 */
[----:B------:R-:W-:-:S02]  /*a480*/  IMAD R8, R11, -0xc0, R24 ;  /* 0xffffff400b087824 */ /* 0x000fc400078e0218 */
[C---:B------:R-:W-:Y:S02]  /*a490*/  VIADD R0, R4.reuse, 0x30 ;  /* 0x0000003004007836 */ /* 0x040fe40000000000 */
[----:B------:R-:W-:Y:S01]  /*a4a0*/  VIADD R3, R4, 0x60 ;  /* 0x0000006004037836 */ /* 0x000fe20000000000 */
[-C--:B------:R-:W-:Y:S02]  /*a4b0*/  ISETP.GE.OR P3, PT, R5, R8.reuse, P0 ;  /* 0x000000080500720c */ /* 0x080fe40000766670 */
[-C--:B------:R-:W-:Y:S01]  /*a4c0*/  ISETP.GE.OR P1, PT, R0, R8.reuse, P0 ;  /* 0x000000080000720c */ /* 0x080fe20000726670 */
[----:B----4-:R-:W-:Y:S01]  /*a4d0*/  IMAD R0, R14, UR6, RZ ;  /* 0x000000060e007c24 */ /* 0x010fe2000f8e02ff */
[-C--:B------:R-:W-:Y:S02]  /*a4e0*/  ISETP.GE.OR P2, PT, R3, R8.reuse, P0 ;  /* 0x000000080300720c */ /* 0x080fe40000746670 */
[----:B------:R-:W-:Y:S01]  /*a4f0*/  ISETP.GE.OR P0, PT, R4, R8, P0 ;  /* 0x000000080400720c */ /* 0x000fe20000706670 */
[----:B------:R-:W-:Y:S01]  /*a500*/  IMAD R3, R15, UR44, R0 ;  /* 0x0000002c0f037c24 */ /* 0x000fe2000f8e0200 */
[----:B------:R-:W-:Y:S01]  /*a510*/  SHF.R.S32.HI R5, RZ, 0x1f, R4 ;  /* 0x0000001fff057819 */ /* 0x000fe20000011404 */
[----:B------:R-:W-:-:S04]  /*a520*/  IMAD.WIDE.U32 R8, R14, UR44, R6 ;  /* 0x0000002c0e087c25 */ /* 0x000fc8000f8e0006 */
[----:B------:R-:W-:-:S04]  /*a530*/  IMAD.WIDE R6, R11, 0xc0, R4 ;  /* 0x000000c00b067825 */ /* 0x000fc800078e0204 */
[----:B------:R-:W-:Y:S02]  /*a540*/  IMAD.IADD R11, R9, 0x1, R3 ;  /* 0x00000001090b7824 */ /* 0x000fe400078e0203 */
        /* <DEDUP_REMOVED lines=12> */
.L_x_12069:
[----:B------:R-:W-:Y:S05]  /*a610*/  BSYNC B0 ;  /* 0x0000000000007941 */ /* 0x000fea0003800000 */
.L_x_12068:
        /* <DEDUP_REMOVED lines=15> */
.L_x_12071:
[----:B------:R-:W-:Y:S05]  /*a710*/  BSYNC B0 ;  /* 0x0000000000007941 */ /* 0x000fea0003800000 */
.L_x_12070:
        /* <DEDUP_REMOVED lines=11> */
[----:B-12---:R-:W-:Y:S02]  /*a7d0*/  LEA R12, P0, R4, UR6, 0x1 ;  /* 0x00000006040c7c11 */ /* 0x006fe4000f8008ff */
[----:B------:R-:W-:-:S04]  /*a7e0*/  IADD3 R3, R5, R3, RZ ;  /* 0x0000000305037210 */ /* 0x000fc80007ffe0ff */
[----:B------:R-:W-:-:S05]  /*a7f0*/  LEA.HI.X R13, R4, UR7, R3, 0x1, P0 ;  /* 0x00000007040d7c11 */ /* 0x000fca00080f0c03 */
[----:B------:R3:W-:Y:S02]  /*a800*/  STG.E.128 desc[UR48][R12.64], RZ ;  /* 0x000000ff0c007986 */ /* 0x0007e4000c101d30 */
.L_x_12073:
[----:B------:R-:W-:Y:S05]  /*a810*/  BSYNC B0 ;  /* 0x0000000000007941 */ /* 0x000fea0003800000 */
.L_x_12072:
        /* <DEDUP_REMOVED lines=15> */
.L_x_12074:
[----:B------:R-:W-:Y:S05]  /*a910*/  BSYNC B0 ;  /* 0x0000000000007941 */ /* 0x000fea0003800000 */
.L_x_12063:
[----:B------:R-:W5:Y:S02]  /*a920*/  LDC R0, c[0x0][0xda8] ;  /* 0x00036a00ff007b82 */ /* 0x000f640000000800 */
[----:B-----5:R-:W-:-:S13]  /*a930*/  ISETP.LE.AND P0, PT, R0, UR4, PT ;  /* 0x0000000400007c0c */ /* 0x020fda000bf03270 */
[----:B------:R-:W-:Y:S05]  /*a940*/  @!P0 BRA `(.L_x_12075) ;  /* 0xffffff6400048947 */ /* 0x000fea000383ffff */
[----:B------:R-:W-:Y:S05]  /*a950*/  EXIT ;  /* 0x000000000000794d */ /* 0x000fea0003800000 */
.L_x_12027:
        /* <DEDUP_REMOVED lines=8> */
[----:B------:R-:W-:Y:S01]  /*a9e0*/  IMAD.MOV.U32 R19, RZ, RZ, 0x1 ;  /* 0x00000001ff137424 */ /* 0x000fe200078e00ff */
[----:B------:R-:W-:-:S05]  /*a9f0*/  MOV R18, RZ ;  /* 0x000000ff00127202 */ /* 0x000fca0000000f00 */
[----:B------:R-:W1:Y:S02]  /*aa00*/  LDC R0, c[0x0][0xda8] ;  /* 0x00036a00ff007b82 */ /* 0x000e640000000800 */
[----:B-1----:R-:W-:-:S13]  /*aa10*/  ISETP.LE.AND P0, PT, R0, UR4, PT ;  /* 0x0000000400007c0c */ /* 0x002fda000bf03270 */
[----:B------:R-:W-:Y:S05]  /*aa20*/  @P0 BRA `(.L_x_12076) ;  /* 0x0000002400480947 */ /* 0x000fea0003800000 */
[----:B------:R-:W-:Y:S01]  /*aa30*/  LOP3.LUT R23, R2, 0x1f, RZ, 0xc0, !PT ;  /* 0x0000001f02177812 */ /* 0x000fe200078ec0ff */
[----:B------:R-:W-:Y:S01]  /*aa40*/  IMAD.U32 R22, RZ, RZ, UR4 ;  /* 0x00000004ff167e24 */ /* 0x000fe2000f8e00ff */
[----:B------:R-:W-:Y:S01]  /*aa50*/  ULDC UR46, c[0x0][0xc] ;  /* 0x00000300002e7ab9 */ /* 0x000fe20000000800 */
[----:B------:R-:W-:Y:S01]  /*aa60*/  IMAD.MOV.U32 R18, RZ, RZ, RZ ;  /* 0x000000ffff127224 */ /* 0x000fe200078e00ff */
[----:B------:R-:W-:Y:S01]  /*aa70*/  ULDC.64 UR50, c[0x0][0x198] ;  /* 0x0000660000327ab9 */ /* 0x000fe20000000a00 */
[----:B------:R-:W-:Y:S01]  /*aa80*/  IMAD.MOV.U32 R19, RZ, RZ, 0x1 ;  /* 0x00000001ff137424 */ /* 0x000fe200078e00ff */
[----:B------:R-:W-:-:S06]  /*aa90*/  UMOV UR47, URZ ;  /* 0x0000003f002f7c82 */ /* 0x000fcc0008000000 */
.L_x_12124:
        /* <DEDUP_REMOVED lines=21> */
.L_x_12077:
[----:B------:R-:W-:Y:S01]  /*abf0*/  ULDC UR9, c[0x0][0xdc4] ;  /* 0x0003710000097ab9 */ /* 0x000fe20000000800 */
[----:B------:R-:W-:Y:S01]  /*ac00*/  UMOV UR7, UR8 ;  /* 0x0000000800077c82 */ /* 0x000fe20008000000 */
[----:B------:R-:W-:-:S11]  /*ac10*/  UISETP.NE.AND UP0, UPT, UR9, 0x1, UPT ;  /* 0x000000010900788c */ /* 0x000fd6000bf05270 */
[----:B------:R-:W-:Y:S02]  /*ac20*/  @UP0 ULDC.64 UR10, c[0x0][0xdc8] ;  /* 0x00037200000a0ab9 */ /* 0x000fe40000000a00 */
[----:B------:R-:W-:-:S04]  /*ac30*/  UIMAD.WIDE.U32 UR4, UR8, UR10, URZ ;  /* 0x0000000a080472a5 */ /* 0x000fc8000f8e003f */
[----:B------:R-:W-:-:S04]  /*ac40*/  @UP0 USHF.R.U32.HI UR7, URZ, UR11, UR5 ;  /* 0x0000000b3f070299 */ /* 0x000fc80008011605 */
[----:B------:R-:W-:-:S12]  /*ac50*/  UIMAD UR4, UR7, UR9, URZ ;  /* 0x00000009070472a4 */ /* 0x000fd8000f8e023f */
.L_x_12078:
[----:B------:R-:W-:Y:S01]  /*ac60*/  ULOP3.LUT UR5, URZ, UR7, URZ, 0x33, !UPT ;  /* 0x000000073f057292 */ /* 0x000fe2000f8e333f */
[----:B------:R-:W-:Y:S01]  /*ac70*/  BSSY B6, `(.L_x_12079) ;  /* 0x000021e000067945 */ /* 0x000fe20003800000 */
[----:B------:R-:W-:Y:S01]  /*ac80*/  ULDC.64 UR10, c[0x0][0x3f8] ;  /* 0x0000fe00000a7ab9 */ /* 0x000fe20000000a00 */
[----:B------:R-:W-:Y:S01]  /*ac90*/  ULDC UR7, c[0x0][0xdac] ;  /* 0x00036b0000077ab9 */ /* 0x000fe20000000800 */
[----:B------:R-:W-:Y:S02]  /*aca0*/  UISETP.NE.U32.AND UP0, UPT, UR10, URZ, UPT ;  /* 0x0000003f0a00728c */ /* 0x000fe4000bf05070 */
[----:B------:R-:W-:Y:S02]  /*acb0*/  UIADD3 UR5, UR5, UR7, URZ ;  /* 0x0000000705057290 */ /* 0x000fe4000fffe03f */
[----:B------:R-:W-:Y:S02]  /*acc0*/  UISETP.NE.AND.EX UP0, UPT, UR11, URZ, UPT, UP0 ;  /* 0x0000003f0b00728c */ /* 0x000fe4000bf05300 */
[----:B------:R-:W-:Y:S01]  /*acd0*/  UIMAD UR41, UR5, 0xc0, URZ ;  /* 0x000000c0052978a4 */ /* 0x000fe2000f8e023f */
        /* <DEDUP_REMOVED lines=45> */
.L_x_12080:
        /* <DEDUP_REMOVED lines=23> */
.L_x_12082:
        /* <DEDUP_REMOVED lines=20> */
.L_x_12084:
[----:B------:R1:W2:Y:S01]  /*b260*/  LDC.64 R2, c[0x4][R24] ;  /* 0x0100000018027b82 */ /* 0x0002a20000000a00 */
[----:B------:R-:W-:Y:S01]  /*b270*/  ULDC.64 UR4, c[0x4][0x1b8] ;  /* 0x01006e0000047ab9 */ /* 0x000fe20000000a00 */
[----:B------:R-:W-:Y:S01]  /*b280*/  ULDC.64 UR6, c[0x4][0x1c0] ;  /* 0x0100700000067ab9 */ /* 0x000fe20000000a00 */
[----:B------:R-:W-:Y:S01]  /*b290*/  IMAD.U32 R4, RZ, RZ, UR4 ;  /* 0x00000004ff047e24 */ /* 0x000fe2000f8e00ff */
        /* <DEDUP_REMOVED lines=11> */
.L_x_12083:
        /* <DEDUP_REMOVED lines=10> */
[----:B------:R-:W-:Y:S01]  /*b3f0*/  IMAD.U32 R7, RZ, RZ, UR45 ;  /* 0x0000002dff077e24 */ /* 0x000fe2000f8e00ff */
[----:B------:R-:W-:Y:S01]  /*b400*/  UMOV UR40, URZ ;  /* 0x0000003f00287c82 */ /* 0x000fe20008000000 */
[----:B------:R-:W-:-:S03]  /*b410*/  UMOV UR6, 0xffffffff ;  /* 0xffffffff00067882 */ /* 0x000fc60000000000 */
[----:B------:R-:W-:-:S07]  /*b420*/  IADD3 R7, R7, -0x1, RZ ;  /* 0xffffffff07077810 */ /* 0x000fce0007ffe0ff */
        /* <DEDUP_REMOVED lines=15> */
.L_x_12136:
[----:B------:R-:W-:Y:S01]  /*b520*/  UMOV UR4, 0xffffffff ;  /* 0xffffffff00047882 */ /* 0x000fe20000000000 */
[----:B------:R-:W-:Y:S02]  /*b530*/  SHF.R.S32.HI R8, RZ, 0x1f, R0 ;  /* 0x0000001fff087819 */ /* 0x000fe40000011400 */
[----:B------:R-:W-:Y:S05]  /*b540*/  BRA.DIV UR4, `(.L_x_12086) ;  /* 0x0000002204087947 */ /* 0x000fea000b800000 */
[----:B------:R-:W-:-:S13]  /*b550*/  ELECT P0, URZ, PT ;  /* 0x00000000003f782f */ /* 0x000fda0003800000 */
.L_x_12139:
        /* <DEDUP_REMOVED lines=23> */
.L_x_12088:
[----:B------:R-:W2:Y:S01]  /*b6d0*/  SYNCS.PHASECHK.TRANS64.TRYWAIT P4, [R13+URZ+0x16840], R12 ;  /* 0x0168400c0d0075a7 */ /* 0x000ea2000808017f */
[----:B------:R-:W-:Y:S01]  /*b6e0*/  ISETP.NE.AND P3, PT, R17, RZ, PT ;  /* 0x000000ff1100720c */ /* 0x000fe20003f65270 */
[----:B--2---:R-:W-:-:S12]  /*b6f0*/  @!P4 BRA `(.L_x_12089) ;  /* 0x0000001c00c0c947 */ /* 0x004fd80003800000 */
.L_x_12140:
[----:B------:R-:W-:Y:S05]  /*b700*/  @P3 BRA `(.L_x_12090) ;  /* 0x0000000000143947 */ /* 0x000fea0003800000 */
[----:B------:R-:W-:Y:S02]  /*b710*/  ISETP.NE.AND P3, PT, R23, RZ, PT ;  /* 0x000000ff1700720c */ /* 0x000fe40003f65270 */
[----:B-1----:R-:W-:-:S04]  /*b720*/  MOV R4, 0x4000 ;  /* 0x0000400000047802 */ /* 0x002fc80000000f00 */
[----:B------:R3:W-:Y:S07]  /*b730*/  SYNCS.ARRIVE.TRANS64 RZ, [R13+URZ+0x16830], R4 ;  /* 0x016830040dff79a7 */ /* 0x0007ee000800003f */
[----:B------:R-:W-:Y:S05]  /*b740*/  @!P3 BRA `(.L_x_12090) ;  /* 0x000000000004b947 */ /* 0x000fea0003800000 */
[----:B------:R-:W-:Y:S01]  /*b750*/  BPT.TRAP 0x1 ;  /* 0x000000040000795c */ /* 0x000fe20000300000 */
.L_x_12090:
        /* <DEDUP_REMOVED lines=16> */
.L_x_12087:
        /* <DEDUP_REMOVED lines=24> */
.L_x_12141:
[----:B------:R-:W-:-:S06]  /*b9e0*/  UISETP.GE.AND UP0, UPT, UR45, 0x2, UPT ;  /* 0x000000022d00788c */ /* 0x000fcc000bf06270 */
[----:B------:R-:W-:-:S13]  /*b9f0*/  PLOP3.LUT P3, PT, PT, PT, UP0, 0x80, 0x0 ;  /* 0x000000000000781c */ /* 0x000fda0003f6f008 */
[----:B------:R-:W-:Y:S05]  /*ba00*/  @!P3 BRA `(.L_x_12092) ;  /* 0x000000100044b947 */ /* 0x000fea0003800000 */
[----:B------:R-:W-:Y:S02]  /*ba10*/  ULOP3.LUT UR4, UR45, 0x1, URZ, 0xc0, !UPT ;  /* 0x000000012d047892 */ /* 0x000fe4000f8ec03f */
[----:B------:R-:W-:Y:S02]  /*ba20*/  UIADD3 UR44, UR45, -0x2, URZ ;  /* 0xfffffffe2d2c7890 */ /* 0x000fe4000fffe03f */
[----:B------:R-:W-:Y:S01]  /*ba30*/  UISETP.NE.U32.AND UP0, UPT, UR4, 0x1, UPT ;  /* 0x000000010400788c */ /* 0x000fe2000bf05070 */
[----:B------:R-:W-:-:S03]  /*ba40*/  ULDC.64 UR36, c[0x0][0x408] ;  /* 0x0001020000247ab9 */ /* 0x000fc60000000a00 */
[----:B------:R-:W-:Y:S02]  /*ba50*/  IMAD.U32 R11, RZ, RZ, UR44 ;  /* 0x0000002cff0b7e24 */ /* 0x000fe4000f8e00ff */
[----:B------:R-:W-:-:S13]  /*ba60*/  PLOP3.LUT P3, PT, PT, PT, UP0, 0x80, 0x0 ;  /* 0x000000000000781c */ /* 0x000fda0003f6f008 */
[----:B------:R-:W-:Y:S05]  /*ba70*/  @!P3 BRA `(.L_x_12093) ;  /* 0x00000004006cb947 */ /* 0x000fea0003800000 */
[----:B------:R-:W-:Y:S01]  /*ba80*/  VIADD R10, R18, 0x1 ;  /* 0x00000001120a7836 */ /* 0x000fe20000000000 */
[----:B------:R-:W-:Y:S04]  /*ba90*/  BSSY B0, `(.L_x_12094) ;  /* 0x0000055000007945 */ /* 0x000fe80003800000 */
[----:B------:R-:W-:-:S04]  /*baa0*/  ISETP.NE.AND P3, PT, R10, 0x2, PT ;  /* 0x000000020a00780c */ /* 0x000fc80003f65270 */
[----:B-1----:R-:W-:Y:S02]  /*bab0*/  SEL R4, RZ, 0x1, P3 ;  /* 0x00000001ff047807 */ /* 0x002fe40001800000 */
[----:B------:R-:W-:Y:S02]  /*bac0*/  SEL R10, R10, RZ, P3 ;  /* 0x000000ff0a0a7207 */ /* 0x000fe40001800000 */
[----:B------:R-:W-:Y:S01]  /*bad0*/  LOP3.LUT R11, R19, R4, RZ, 0x3c, !PT ;  /* 0x00000004130b7212 */ /* 0x000fe200078e3cff */
[----:B------:R-:W-:Y:S06]  /*bae0*/  @!P0 BRA `(.L_x_12095) ;  /* 0x00000004003c8947 */ /* 0x000fec0003800000 */
[----:B------:R-:W-:Y:S01]  /*baf0*/  IMAD.MOV.U32 R4, RZ, RZ, R9 ;  /* 0x000000ffff047224 */ /* 0x000fe200078e0009 */
[----:B------:R-:W-:Y:S01]  /*bb00*/  MOV R5, UR44 ;  /* 0x0000002c00057c02 */ /* 0x000fe20008000f00 */
[----:B------:R-:W-:Y:S06]  /*bb10*/  @!P1 BRA `(.L_x_12096) ;  /* 0x0000000000509947 */ /* 0x000fec0003800000 */
[----:B------:R-:W-:Y:S01]  /*bb20*/  ULDC UR7, c[0x0][0x41c] ;  /* 0x0001070000077ab9 */ /* 0x000fe20000000800 */
[----:B------:R-:W-:Y:S01]  /*bb30*/  UMOV UR6, UR44 ;  /* 0x0000002c00067c82 */ /* 0x000fe20008000000 */
[----:B------:R-:W-:-:S11]  /*bb40*/  UISETP.NE.AND UP0, UPT, UR7, 0x1, UPT ;  /* 0x000000010700788c */ /* 0x000fd6000bf05270 */
[----:B------:R-:W-:Y:S02]  /*bb50*/  @UP0 ULDC.64 UR8, c[0x0][0x420] ;  /* 0x0001080000080ab9 */ /* 0x000fe40000000a00 */
[----:B------:R-:W-:-:S04]  /*bb60*/  UIMAD.WIDE.U32 UR4, UR44, UR8, URZ ;  /* 0x000000082c0472a5 */ /* 0x000fc8000f8e003f */
[----:B------:R-:W-:-:S04]  /*bb70*/  @UP0 USHF.R.U32.HI UR6, URZ, UR9, UR5 ;  /* 0x000000093f060299 */ /* 0x000fc80008011605 */
[----:B------:R-:W-:Y:S02]  /*bb80*/  USHF.R.S32.HI UR4, URZ, 0x1f, UR6 ;  /* 0x0000001f3f047899 */ /* 0x000fe40008011406 */
[----:B------:R-:W-:-:S04]  /*bb90*/  IMAD.U32 R4, RZ, RZ, UR6 ;  /* 0x00000006ff047e24 */ /* 0x000fc8000f8e00ff */
[----:B------:R-:W-:Y:S01]  /*bba0*/  IMAD.U32 R5, RZ, RZ, UR4 ;  /* 0x00000004ff057e24 */ /* 0x000fe2000f8e00ff */
[----:B------:R-:W-:Y:S02]  /*bbb0*/  ULDC.64 UR4, c[0x0][0x408] ;  /* 0x0001020000047ab9 */ /* 0x000fe40000000a00 */
[----:B--2---:R-:W-:Y:S02]  /*bbc0*/  IMAD R13, R8, UR4, RZ ;  /* 0x00000004080d7c24 */ /* 0x004fe4000f8e02ff */
[----:B------:R-:W-:-:S04]  /*bbd0*/  IMAD.WIDE.U32 R4, R0, UR4, R4 ;  /* 0x0000000400047c25 */ /* 0x000fc8000f8e0004 */
[----:B------:R-:W-:Y:S01]  /*bbe0*/  IMAD R13, R0, UR5, R13 ;  /* 0x00000005000d7c24 */ /* 0x000fe2000f8e020d */
[----:B------:R-:W-:-:S03]  /*bbf0*/  LEA R2, P3, R4, R2, 0x2 ;  /* 0x0000000204027211 */ /* 0x000fc600078610ff */
[----:B------:R-:W-:-:S05]  /*bc00*/  IMAD.IADD R5, R13, 0x1, R5 ;  /* 0x000000010d057824 */ /* 0x000fca00078e0205 */
[----:B------:R-:W-:-:S05]  /*bc10*/  LEA.HI.X R3, R4, R3, R5, 0x2, P3 ;  /* 0x0000000304037211 */ /* 0x000fca00018f1405 */
[----:B------:R1:W5:Y:S01]  /*bc20*/  LDG.E R4, desc[UR48][R2.64] ;  /* 0x0000003002047981 */ /* 0x000362000c1e1900 */
[----:B------:R-:W-:-:S04]  /*bc30*/  UIADD3 UR4, -UR6, URZ, URZ ;  /* 0x0000003f06047290 */ /* 0x000fc8000fffe13f */
[----:B------:R-:W-:-:S06]  /*bc40*/  UIMAD UR4, UR7, UR4, UR44 ;  /* 0x00000004070472a4 */ /* 0x000fcc000f8e022c */
[----:B-1----:R-:W-:-:S07]  /*bc50*/  IMAD.U32 R5, RZ, RZ, UR4 ;  /* 0x00000004ff057e24 */ /* 0x002fce000f8e00ff */
.L_x_12096:
[----:B------:R-:W-:Y:S02]  /*bc60*/  LEA R3, R10, UR39, 0x3 ;  /* 0x000000270a037c11 */ /* 0x000fe4000f8e18ff */
[----:B------:R-:W-:Y:S02]  /*bc70*/  SHF.L.U32 R2, R11, 0x1f, RZ ;  /* 0x0000001f0b027819 */ /* 0x000fe400000006ff */
[----:B------:R-:W-:Y:S02]  /*bc80*/  ISETP.NE.AND P3, PT, R17, RZ, PT ;  /* 0x000000ff1100720c */ /* 0x000fe40003f65270 */
[----:B------:R-:W1:Y:S02]  /*bc90*/  SYNCS.PHASECHK.TRANS64.TRYWAIT P4, [R3+URZ+0x16840], R2 ;  /* 0x01684002030075a7 */ /* 0x000e64000808017f */
[----:B-1----:R-:W-:Y:S09]  /*bca0*/  @!P4 BRA `(.L_x_12097) ;  /* 0x000000180080c947 */ /* 0x002ff20003800000 */
.L_x_12142:
[----:B------:R-:W-:Y:S05]  /*bcb0*/  @P3 BRA `(.L_x_12098) ;  /* 0x0000000000143947 */ /* 0x000fea0003800000 */
[----:B------:R-:W-:Y:S01]  /*bcc0*/  ISETP.NE.AND P4, PT, R23, RZ, PT ;  /* 0x000000ff1700720c */ /* 0x000fe20003f85270 */
[----:B-1----:R-:W-:-:S04]  /*bcd0*/  IMAD.MOV.U32 R2, RZ, RZ, 0x4000 ;  /* 0x00004000ff027424 */ /* 0x002fc800078e00ff */
[----:B------:R3:W-:Y:S08]  /*bce0*/  SYNCS.ARRIVE.TRANS64 RZ, [R3+URZ+0x16830], R2 ;  /* 0x0168300203ff79a7 */ /* 0x0007f0000800003f */
[----:B------:R-:W-:Y:S05]  /*bcf0*/  @!P4 BRA `(.L_x_12098) ;  /* 0x000000000004c947 */ /* 0x000fea0003800000 */
[----:B------:R-:W-:Y:S01]  /*bd00*/  BPT.TRAP 0x1 ;  /* 0x000000040000795c */ /* 0x000fe20000300000 */
.L_x_12098:
        /* <DEDUP_REMOVED lines=10> */
[----:B-1-3--:R-:W-:Y:S01]  /*bdb0*/  SHF.L.U32 R3, R19, 0x1f, RZ ;  /* 0x0000001f13037819 */ /* 0x00afe200000006ff */
[----:B------:R-:W-:Y:S01]  /*bdc0*/  UMOV UR10, URZ ;  /* 0x0000003f000a7c82 */ /* 0x000fe20008000000 */
[----:B------:R-:W-:Y:S01]  /*bdd0*/  LEA R2, R18, UR4, 0x3 ;  /* 0x0000000412027c11 */ /* 0x000fe2000f8e18ff */
[----:B------:R-:W-:-:S02]  /*bde0*/  ULEA UR8, UR8, UR39, 0xe ;  /* 0x0000002708087291 */ /* 0x000fc4000f8e703f */
[----:B------:R-:W-:Y:S02]  /*bdf0*/  USHF.L.U32 UR11, UR11, 0x7, URZ ;  /* 0x000000070b0b7899 */ /* 0x000fe4000800063f */
[----:B------:R-:W-:Y:S02]  /*be00*/  UIADD3 UR9, UR9, 0x16830, URZ ;  /* 0x0001683009097890 */ /* 0x000fe4000fffe03f */
[----:B------:R-:W-:-:S09]  /*be10*/  UIADD3 UR8, UR8, 0xe400, URZ ;  /* 0x0000e40008087890 */ /* 0x000fd2000fffe03f */
[----:B------:R1:W-:Y:S01]  /*be20*/  UTMALDG.4D [UR8], [UR6], desc[UR14] ;  /* 0x00000e08060075b4 */ /* 0x0003e20008019000 */
[----:B------:R-:W3:Y:S02]  /*be30*/  SYNCS.PHASECHK.TRANS64.TRYWAIT P4, [R2+URZ+0x60], R3 ;  /* 0x00006003020075a7 */ /* 0x000ee4000808017f */
[----:B-1-3--:R-:W-:Y:S05]  /*be40*/  @!P4 BRA `(.L_x_12099) ;  /* 0x00000018002cc947 */ /* 0x00afea0003800000 */
.L_x_12143:
[----:B------:R-:W-:Y:S05]  /*be50*/  @P3 BRA `(.L_x_12100) ;  /* 0x0000000000183947 */ /* 0x000fea0003800000 */
[----:B------:R-:W-:Y:S02]  /*be60*/  ISETP.NE.AND P3, PT, R23, RZ, PT ;  /* 0x000000ff1700720c */ /* 0x000fe40003f65270 */
[----:B-1----:R-:W-:Y:S02]  /*be70*/  LEA R2, R18, UR39, 0x3 ;  /* 0x0000002712027c11 */ /* 0x002fe4000f8e18ff */
[----:B------:R-:W-:-:S04]  /*be80*/  MOV R3, 0x4000 ;  /* 0x0000400000037802 */ /* 0x000fc80000000f00 */
[----:B------:R3:W-:Y:S05]  /*be90*/  SYNCS.ARRIVE.TRANS64 RZ, [R2+URZ+0x16850], R3 ;  /* 0x0168500302ff79a7 */ /* 0x0007ea000800003f */
[----:B------:R-:W-:Y:S05]  /*bea0*/  @!P3 BRA `(.L_x_12100) ;  /* 0x000000000004b947 */ /* 0x000fea0003800000 */
[----:B------:R-:W-:Y:S01]  /*beb0*/  BPT.TRAP 0x1 ;  /* 0x000000040000795c */ /* 0x000fe20000300000 */
.L_x_12100:
        /* <DEDUP_REMOVED lines=17> */
[----:B----4-:R-:W-:Y:S01]  /*bfd0*/  NOP ;  /* 0x0000000000007918 */ /* 0x010fe20000000000 */
.L_x_12095:
[----:B------:R-:W-:Y:S05]  /*bfe0*/  BSYNC B0 ;  /* 0x0000000000007941 */ /* 0x000fea0003800000 */
.L_x_12094:
[----:B------:R-:W-:Y:S01]  /*bff0*/  UIADD3 UR4, UR45, -0x3, URZ ;  /* 0xfffffffd2d047890 */ /* 0x000fe2000fffe03f */
[----:B------:R-:W-:Y:S02]  /*c000*/  IMAD.MOV.U32 R19, RZ, RZ, R11 ;  /* 0x000000ffff137224 */ /* 0x000fe400078e000b */
[----:B------:R-:W-:-:S03]  /*c010*/  IMAD.MOV.U32 R18, RZ, RZ, R10 ;  /* 0x000000ffff127224 */ /* 0x000fc600078e000a */
[----:B------:R-:W-:-:S07]  /*c020*/  IMAD.U32 R11, RZ, RZ, UR4 ;  /* 0x00000004ff0b7e24 */ /* 0x000fce000f8e00ff */
.L_x_12093:
[----:B------:R-:W-:Y:S01]  /*c030*/  ISETP.NE.AND P3, PT, RZ, UR44, PT ;  /* 0x0000002cff007c0c */ /* 0x000fe2000bf65270 */
[----:B------:R-:W-:-:S12]  /*c040*/  BSSY B0, `(.L_x_12092) ;  /* 0x00000ad000007945 */ /* 0x000fd80003800000 */
[----:B------:R-:W-:Y:S05]  /*c050*/  @!P3 BRA `(.L_x_12101) ;  /* 0x0000000800acb947 */ /* 0x000fea0003800000 */
[----:B-1-3--:R-:W-:-:S07]  /*c060*/  MOV R2, R9 ;  /* 0x0000000900027202 */ /* 0x00afce0000000f00 */
.L_x_12116:
        /* <DEDUP_REMOVED lines=26> */
[----:B------:R-:W-:-:S05]  /*c210*/  IADD3 R4, -R13, RZ, RZ ;  /* 0x000000ff0d047210 */ /* 0x000fca0007ffe1ff */
[----:B------:R-:W-:-:S07]  /*c220*/  IMAD R14, R14, R4, R11 ;  /* 0x000000040e0e7224 */ /* 0x000fce00078e020b */
.L_x_12104:
[----:B------:R-:W-:Y:S02]  /*c230*/  LEA R4, R10, UR39, 0x3 ;  /* 0x000000270a047c11 */ /* 0x000fe4000f8e18ff */
[----:B-1----:R-:W-:Y:S02]  /*c240*/  SHF.L.U32 R3, R12, 0x1f, RZ ;  /* 0x0000001f0c037819 */ /* 0x002fe400000006ff */
[----:B------:R-:W-:Y:S02]  /*c250*/  ISETP.NE.AND P3, PT, R17, RZ, PT ;  /* 0x000000ff1100720c */ /* 0x000fe40003f65270 */
[----:B------:R-:W1:Y:S02]  /*c260*/  SYNCS.PHASECHK.TRANS64.TRYWAIT P4, [R4+URZ+0x16840], R3 ;  /* 0x01684003040075a7 */ /* 0x000e64000808017f */
[----:B-1----:R-:W-:Y:S09]  /*c270*/  @!P4 BRA `(.L_x_12105) ;  /* 0x000000140034c947 */ /* 0x002ff20003800000 */
.L_x_12144:
[----:B------:R-:W-:Y:S05]  /*c280*/  @P3 BRA `(.L_x_12106) ;  /* 0x0000000000143947 */ /* 0x000fea0003800000 */
[----:B------:R-:W-:Y:S01]  /*c290*/  ISETP.NE.AND P4, PT, R23, RZ, PT ;  /* 0x000000ff1700720c */ /* 0x000fe20003f85270 */
[----:B-1----:R-:W-:-:S04]  /*c2a0*/  IMAD.MOV.U32 R3, RZ, RZ, 0x4000 ;  /* 0x00004000ff037424 */ /* 0x002fc800078e00ff */
[----:B------:R2:W-:Y:S08]  /*c2b0*/  SYNCS.ARRIVE.TRANS64 RZ, [R4+URZ+0x16830], R3 ;  /* 0x0168300304ff79a7 */ /* 0x0005f0000800003f */
[----:B------:R-:W-:Y:S05]  /*c2c0*/  @!P4 BRA `(.L_x_12106) ;  /* 0x000000000004c947 */ /* 0x000fea0003800000 */
[----:B------:R-:W-:Y:S01]  /*c2d0*/  BPT.TRAP 0x1 ;  /* 0x000000040000795c */ /* 0x000fe20000300000 */
.L_x_12106:
        /* <DEDUP_REMOVED lines=20> */
.L_x_12145:
[----:B------:R-:W-:Y:S05]  /*c420*/  @P3 BRA `(.L_x_12108) ;  /* 0x0000000000143947 */ /* 0x000fea0003800000 */
[----:B------:R-:W-:Y:S01]  /*c430*/  ISETP.NE.AND P3, PT, R23, RZ, PT ;  /* 0x000000ff1700720c */ /* 0x000fe20003f65270 */
[----:B------:R-:W-:-:S04]  /*c440*/  IMAD.MOV.U32 R3, RZ, RZ, 0x4000 ;  /* 0x00004000ff037424 */ /* 0x000fc800078e00ff */
[----:B------:R2:W-:Y:S08]  /*c450*/  SYNCS.ARRIVE.TRANS64 RZ, [R4+URZ+0x50], R3 ;  /* 0x0000500304ff79a7 */ /* 0x0005f0000800003f */
[----:B------:R-:W-:Y:S05]  /*c460*/  @!P3 BRA `(.L_x_12108) ;  /* 0x000000000004b947 */ /* 0x000fea0003800000 */
[----:B------:R-:W-:Y:S01]  /*c470*/  BPT.TRAP 0x1 ;  /* 0x000000040000795c */ /* 0x000fe20000300000 */
.L_x_12108:
        /* <DEDUP_REMOVED lines=18> */
.L_x_12103:
[----:B------:R-:W-:Y:S05]  /*c5a0*/  BSYNC B1 ;  /* 0x0000000000017941 */ /* 0x000fea0003800000 */
.L_x_12102:
        /* <DEDUP_REMOVED lines=10> */
[----:B------:R-:W-:Y:S02]  /*c650*/  IMAD.MOV.U32 R15, RZ, RZ, R14 ;  /* 0x000000ffff0f7224 */ /* 0x000fe400078e000e */
[----:B------:R-:W-:-:S04]  /*c660*/  IMAD R21, R8, UR36, RZ ;  /* 0x0000002408157c24 */ /* 0x000fc8000f8e02ff */
[----:B------:R-:W-:Y:S01]  /*c670*/  IMAD R21, R0, UR37, R21 ;  /* 0x0000002500157c24 */ /* 0x000fe2000f8e0215 */
[----:B-1----:R-:W-:-:S13]  /*c680*/  ISETP.NE.AND P3, PT, R13, 0x1, PT ;  /* 0x000000010d00780c */ /* 0x002fda0003f65270 */
[----:B--2---:R-:W1:Y:S02]  /*c690*/  @P3 LDC.64 R2, c[0x0][0x420] ;  /* 0x00010800ff023b82 */ /* 0x004e640000000a00 */
        /* <DEDUP_REMOVED lines=10> */
[----:B------:R-:W-:-:S05]  /*c740*/  IADD3 R4, -R15, RZ, RZ ;  /* 0x000000ff0f047210 */ /* 0x000fca0007ffe1ff */
[----:B------:R-:W-:-:S07]  /*c750*/  IMAD R14, R13, R4, R14 ;  /* 0x000000040d0e7224 */ /* 0x000fce00078e020e */
.L_x_12111:
[----:B-12---:R-:W-:Y:S02]  /*c760*/  LEA R3, R18, UR39, 0x3 ;  /* 0x0000002712037c11 */ /* 0x006fe4000f8e18ff */
[----:B------:R-:W-:Y:S02]  /*c770*/  SHF.L.U32 R4, R19, 0x1f, RZ ;  /* 0x0000001f13047819 */ /* 0x000fe400000006ff */
[----:B------:R-:W-:Y:S02]  /*c780*/  ISETP.NE.AND P3, PT, R17, RZ, PT ;  /* 0x000000ff1100720c */ /* 0x000fe40003f65270 */
[----:B------:R-:W1:Y:S02]  /*c790*/  SYNCS.PHASECHK.TRANS64.TRYWAIT P4, [R3+URZ+0x16840], R4 ;  /* 0x01684004030075a7 */ /* 0x000e64000808017f */
[----:B-1----:R-:W-:Y:S09]  /*c7a0*/  @!P4 BRA `(.L_x_12112) ;  /* 0x000000100010c947 */ /* 0x002ff20003800000 */
.L_x_12146:
[----:B------:R-:W-:Y:S05]  /*c7b0*/  @P3 BRA `(.L_x_12113) ;  /* 0x0000000000143947 */ /* 0x000fea0003800000 */
[----:B------:R-:W-:Y:S01]  /*c7c0*/  ISETP.NE.AND P4, PT, R23, RZ, PT ;  /* 0x000000ff1700720c */ /* 0x000fe20003f85270 */
[----:B-1----:R-:W-:-:S04]  /*c7d0*/  IMAD.MOV.U32 R4, RZ, RZ, 0x4000 ;  /* 0x00004000ff047424 */ /* 0x002fc800078e00ff */
[----:B------:R2:W-:Y:S08]  /*c7e0*/  SYNCS.ARRIVE.TRANS64 RZ, [R3+URZ+0x16830], R4 ;  /* 0x0168300403ff79a7 */ /* 0x0005f0000800003f */
[----:B------:R-:W-:Y:S05]  /*c7f0*/  @!P4 BRA `(.L_x_12113) ;  /* 0x000000000004c947 */ /* 0x000fea0003800000 */
[----:B------:R-:W-:Y:S01]  /*c800*/  BPT.TRAP 0x1 ;  /* 0x000000040000795c */ /* 0x000fe20000300000 */
.L_x_12113:
        /* <DEDUP_REMOVED lines=20> */
.L_x_12147:
[----:B------:R-:W-:Y:S05]  /*c950*/  @P3 BRA `(.L_x_12115) ;  /* 0x0000000000143947 */ /* 0x000fea0003800000 */
[----:B------:R-:W-:Y:S01]  /*c960*/  ISETP.NE.AND P3, PT, R23, RZ, PT ;  /* 0x000000ff1700720c */ /* 0x000fe20003f65270 */
[----:B------:R-:W-:-:S04]  /*c970*/  IMAD.MOV.U32 R4, RZ, RZ, 0x4000 ;  /* 0x00004000ff047424 */ /* 0x000fc800078e00ff */
[----:B------:R2:W-:Y:S08]  /*c980*/  SYNCS.ARRIVE.TRANS64 RZ, [R3+URZ+0x50], R4 ;  /* 0x0000500403ff79a7 */ /* 0x0005f0000800003f */
[----:B------:R-:W-:Y:S05]  /*c990*/  @!P3 BRA `(.L_x_12115) ;  /* 0x000000000004b947 */ /* 0x000fea0003800000 */
[----:B------:R-:W-:Y:S01]  /*c9a0*/  BPT.TRAP 0x1 ;  /* 0x000000040000795c */ /* 0x000fe20000300000 */
.L_x_12115:
        /* <DEDUP_REMOVED lines=18> */
.L_x_12110:
[----:B------:R-:W-:Y:S05]  /*cad0*/  BSYNC B1 ;  /* 0x0000000000017941 */ /* 0x000fea0003800000 */
.L_x_12109:
[C---:B------:R-:W-:Y:S02]  /*cae0*/  ISETP.GT.AND P3, PT, R11.reuse, 0x1, PT ;  /* 0x000000010b00780c */ /* 0x040fe40003f64270 */
[----:B------:R-:W-:-:S11]  /*caf0*/  IADD3 R11, R11, -0x2, RZ ;  /* 0xfffffffe0b0b7810 */ /* 0x000fd60007ffe0ff */
[----:B------:R-:W-:Y:S05]  /*cb00*/  @P3 BRA `(.L_x_12116) ;  /* 0xfffffff400583947 */ /* 0x000fea000383ffff */
.L_x_12101:
[----:B------:R-:W-:Y:S05]  /*cb10*/  BSYNC B0 ;  /* 0x0000000000007941 */ /* 0x000fea0003800000 */
.L_x_12092:
[----:B------:R-:W-:Y:S04]  /*cb20*/  BSSY B0, `(.L_x_12117) ;  /* 0x000000e000007945 */ /* 0x000fe80003800000 */
[----:B------:R-:W-:Y:S05]  /*cb30*/  @P2 BRA `(.L_x_12118) ;  /* 0x0000000000302947 */ /* 0x000fea0003800000 */
[----:B------:R-:W4:Y:S01]  /*cb40*/  S2R R11, SR_LANEID ;  /* 0x00000000000b7919 */ /* 0x000f220000000000 */
[----:B------:R-:W-:Y:S01]  /*cb50*/  VOTEU.ANY UR4, UPT, PT ;  /* 0x0000000000047886 */ /* 0x000fe200038e0100 */
[----:B-123--:R-:W1:Y:S01]  /*cb60*/  LDC.64 R2, c[0x0][0xdf0] ;  /* 0x00037c00ff027b82 */ /* 0x00ee620000000a00 */
[----:B------:R-:W4:Y:S08]  /*cb70*/  FLO.U32 R0, UR4 ;  /* 0x0000000400007d00 */ /* 0x000f3000080e0000 */
[----:B------:R-:W1:Y:S01]  /*cb80*/  POPC R5, UR4 ;  /* 0x0000000400057d09 */ /* 0x000e620008000000 */
[----:B----4-:R-:W-:-:S13]  /*cb90*/  ISETP.EQ.U32.AND P1, PT, R0, R11, PT ;  /* 0x0000000b0000720c */ /* 0x010fda0003f22070 */
[----:B-1----:R-:W2:Y:S01]  /*cba0*/  @P1 ATOMG.E.ADD.STRONG.GPU PT, R3, desc[UR48][R2.64], R5 ;  /* 0x00000005020319a8 */ /* 0x002ea200081ee1f0 */
[----:B------:R-:W1:Y:S02]  /*cbb0*/  S2R R4, SR_LTMASK ;  /* 0x0000000000047919 */ /* 0x000e640000003900 */
[----:B-1----:R-:W-:-:S04]  /*cbc0*/  LOP3.LUT R4, R4, UR4, RZ, 0xc0, !PT ;  /* 0x0000000404047c12 */ /* 0x002fc8000f8ec0ff */
[----:B------:R-:W1:Y:S01]  /*cbd0*/  POPC R11, R4 ;  /* 0x00000004000b7309 */ /* 0x000e620000000000 */
[----:B--2---:R-:W1:Y:S02]  /*cbe0*/  SHFL.IDX PT, R0, R3, R0, 0x1f ;  /* 0x00001f0003007589 */ /* 0x004e6400000e0000 */
[----:B-1----:R-:W-:-:S07]  /*cbf0*/  IADD3 R22, R0, UR46, R11 ;  /* 0x0000002e00167c10 */ /* 0x002fce000fffe00b */
.L_x_12118:
[----:B------:R-:W-:Y:S05]  /*cc00*/  BSYNC B0 ;  /* 0x0000000000007941 */ /* 0x000fea0003800000 */
.L_x_12117:
[----:B------:R-:W-:Y:S04]  /*cc10*/  BSSY B0, `(.L_x_12119) ;  /* 0x000001d000007945 */ /* 0x000fe80003800000 */
[----:B------:R-:W-:Y:S05]  /*cc20*/  @!P0 BRA `(.L_x_12120) ;  /* 0x00000000006c8947 */ /* 0x000fea0003800000 */
[----:B-123--:R-:W-:Y:S02]  /*cc30*/  LEA R3, R18, UR39, 0x3 ;  /* 0x0000002712037c11 */ /* 0x00efe4000f8e18ff */
[----:B------:R-:W-:Y:S02]  /*cc40*/  SHF.L.U32 R0, R19, 0x1f, RZ ;  /* 0x0000001f13007819 */ /* 0x000fe400000006ff */
[----:B------:R-:W-:Y:S02]  /*cc50*/  ISETP.NE.AND P1, PT, R17, RZ, PT ;  /* 0x000000ff1100720c */ /* 0x000fe40003f25270 */
[----:B------:R-:W1:Y:S02]  /*cc60*/  SYNCS.PHASECHK.TRANS64.TRYWAIT P0, [R3+URZ+0x16860], R0 ;  /* 0x01686000030075a7 */ /* 0x000e64000800017f */
[----:B-1----:R-:W-:Y:S09]  /*cc70*/  @!P0 BRA `(.L_x_12121) ;  /* 0x0000000c00048947 */ /* 0x002ff20003800000 */
.L_x_12148:
[----:B------:R-:W-:Y:S05]  /*cc80*/  @P1 BRA `(.L_x_12122) ;  /* 0x0000000000141947 */ /* 0x000fea0003800000 */
[----:B------:R-:W-:Y:S01]  /*cc90*/  ISETP.NE.AND P0, PT, R23, RZ, PT ;  /* 0x000000ff1700720c */ /* 0x000fe20003f05270 */
[----:B-1----:R-:W-:-:S04]  /*cca0*/  IMAD.MOV.U32 R0, RZ, RZ, 0x4000 ;  /* 0x00004000ff007424 */ /* 0x002fc800078e00ff */
[----:B------:R2:W-:Y:S08]  /*ccb0*/  SYNCS.ARRIVE.TRANS64 RZ, [R3+URZ+0x16850], R0 ;  /* 0x0168500003ff79a7 */ /* 0x0005f0000800003f */
[----:B------:R-:W-:Y:S05]  /*ccc0*/  @!P0 BRA `(.L_x_12122) ;  /* 0x0000000000048947 */ /* 0x000fea0003800000 */
[----:B------:R-:W-:Y:S01]  /*ccd0*/  BPT.TRAP 0x1 ;  /* 0x000000040000795c */ /* 0x000fe20000300000 */
.L_x_12122:
        /* <DEDUP_REMOVED lines=15> */
[----:B----4-:R-:W-:Y:S01]  /*cdd0*/  NOP ;  /* 0x0000000000007918 */ /* 0x010fe20000000000 */
.L_x_12120:
[----:B------:R-:W-:Y:S05]  /*cde0*/  BSYNC B0 ;  /* 0x0000000000007941 */ /* 0x000fea0003800000 */
.L_x_12119:
[----:B------:R-:W-:Y:S02]  /*cdf0*/  VIADD R18, R18, 0x1 ;  /* 0x0000000112127836 */ /* 0x000fe40000000000 */
[----:B--2---:R-:W-:-:S03]  /*ce00*/  IMAD.MOV.U32 R13, RZ, RZ, R22 ;  /* 0x000000ffff0d7224 */ /* 0x004fc600078e0016 */
[----:B------:R-:W-:-:S04]  /*ce10*/  ISETP.NE.AND P0, PT, R18, 0x2, PT ;  /* 0x000000021200780c */ /* 0x000fc80003f05270 */
[----:B-1----:R-:W-:Y:S02]  /*ce20*/  SEL R0, RZ, 0x1, P0 ;  /* 0x00000001ff007807 */ /* 0x002fe40000000000 */
[----:B------:R-:W-:Y:S02]  /*ce30*/  SEL R18, R18, RZ, P0 ;  /* 0x000000ff12127207 */ /* 0x000fe40000000000 */
[----:B------:R-:W-:-:S07]  /*ce40*/  LOP3.LUT R19, R19, R0, RZ, 0x3c, !PT ;  /* 0x0000000013137212 */ /* 0x000fce00078e3cff */
.L_x_12081:
[----:B------:R-:W-:Y:S05]  /*ce50*/  BSYNC B6 ;  /* 0x0000000000067941 */ /* 0x000fea0003800000 */
.L_x_12079:
[----:B------:R-:W-:-:S03]  /*ce60*/  UMOV UR4, 0xffffffff ;  /* 0xffffffff00047882 */ /* 0x000fc60000000000 */
[----:B------:R-:W-:Y:S05]  /*ce70*/  BRA.DIV UR4, `(.L_x_12123) ;  /* 0x0000000a04987947 */ /* 0x000fea000b800000 */
[----:B------:R1:W2:Y:S02]  /*ce80*/  SHFL.IDX PT, R14, R13, RZ, 0x1f ;  /* 0x00001fff0d0e7589 */ /* 0x0002a400000e0000 */
.L_x_12151:
[----:B------:R-:W-:Y:S01]  /*ce90*/  ISETP.NE.AND P0, PT, R23, RZ, PT ;  /* 0x000000ff1700720c */ /* 0x000fe20003f05270 */
[----:B------:R-:W-:Y:S05]  /*cea0*/  WARPSYNC.ALL ;  /* 0x0000000000007948 */ /* 0x000fea0003800000 */
[----:B------:R-:W-:Y:S01]  /*ceb0*/  BAR.SYNC.DEFER_BLOCKING 0x4, 0x1a0 ;  /* 0x0106800000007b1d */ /* 0x000fe20000010000 */
[----:B--2---:R-:W-:-:S05]  /*cec0*/  IMAD.MOV.U32 R22, RZ, RZ, R14 ;  /* 0x000000ffff167224 */ /* 0x004fca00078e000e */
[----:B------:R-:W-:Y:S01]  /*ced0*/  ULDC UR4, c[0x0][0xda8] ;  /* 0x00036a0000047ab9 */ /* 0x000fe20000000800 */
[----:B------:R-:W-:Y:S01]  /*cee0*/  @!P0 MOV R0, 0x400 ;  /* 0x0000040000008802 */ /* 0x000fe20000000f00 */
[----:B---3--:R-:W2:Y:S03]  /*cef0*/  @!P0 S2R R3, SR_CgaCtaId ;  /* 0x0000000000038919 */ /* 0x008ea60000008800 */
[----:B--2---:R-:W-:-:S05]  /*cf00*/  @!P0 LEA R0, R3, R0, 0x18 ;  /* 0x0000000003008211 */ /* 0x004fca00078ec0ff */
[----:B------:R2:W-:Y:S01]  /*cf10*/  @!P0 STS [R0+0x168d0], R13 ;  /* 0x0168d00d00008388 */ /* 0x0005e20000000800 */
[----:B------:R-:W-:Y:S06]  /*cf20*/  BAR.ARV 0x5, 0x1a0 ;  /* 0x0146800000007b1d */ /* 0x000fec0000002000 */
[----:B------:R-:W-:-:S13]  /*cf30*/  ISETP.GE.AND P0, PT, R22, UR4, PT ;  /* 0x0000000416007c0c */ /* 0x000fda000bf06270 */
[----:B--2---:R-:W-:Y:S05]  /*cf40*/  @!P0 BRA `(.L_x_12124) ;  /* 0xffffffd800d48947 */ /* 0x004fea000383ffff */
.L_x_12076:
[----:B------:R-:W2:Y:S01]  /*cf50*/  S2R R3, SR_CgaCtaId ;  /* 0x0000000000037919 */ /* 0x000ea20000008800 */
[----:B------:R-:W-:Y:S01]  /*cf60*/  UIADD3 UR47, UR47, 0x1, URZ ;  /* 0x000000012f2f7890 */ /* 0x000fe2000fffe03f */
[----:B------:R-:W-:-:S03]  /*cf70*/  MOV R0, 0x400 ;  /* 0x0000040000007802 */ /* 0x000fc60000000f00 */
[----:B------:R-:W-:-:S04]  /*cf80*/  ULEA.HI UR4, UR47, UR47, URZ, 0x1 ;  /* 0x0000002f2f047291 */ /* 0x000fc8000f8f083f */
[----:B------:R-:W-:-:S04]  /*cf90*/  ULOP3.LUT UR4, UR4, 0xfffffffe, URZ, 0xc0, !UPT ;  /* 0xfffffffe04047892 */ /* 0x000fc8000f8ec03f */
[----:B------:R-:W-:-:S06]  /*cfa0*/  UIADD3 UR4, UR47, -UR4, URZ ;  /* 0x800000042f047290 */ /* 0x000fcc000fffe03f */
[----:B------:R-:W-:Y:S02]  /*cfb0*/  MOV R2, UR4 ;  /* 0x0000000400027c02 */ /* 0x000fe40008000f00 */
[----:B--2---:R-:W-:Y:S02]  /*cfc0*/  LEA R7, R3, R0, 0x18 ;  /* 0x0000000003077211 */ /* 0x004fe400078ec0ff */
[----:B------:R-:W-:-:S04]  /*cfd0*/  SHF.L.U32 R0, R2, 0x1f, RZ ;  /* 0x0000001f02007819 */ /* 0x000fc800000006ff */
[----:B------:R-:W2:Y:S02]  /*cfe0*/  SYNCS.PHASECHK.TRANS64.TRYWAIT P0, [R7+URZ+0x16820], R0 ;  /* 0x01682000070075a7 */ /* 0x000ea4000800017f */
[----:B--2---:R-:W-:Y:S05]  /*cff0*/  @!P0 BRA `(.L_x_12125) ;  /* 0x00000008005c8947 */ /* 0x004fea0003800000 */
.L_x_12152:
        /* <DEDUP_REMOVED lines=11> */
.L_x_12128:
        /* <DEDUP_REMOVED lines=8> */
[----:B------:R-:W-:Y:S02]  /*d130*/  LOP3.LUT R0, R19, R2, RZ, 0x3c, !PT ;  /* 0x0000000213007212 */ /* 0x000fe400078e3cff */
[----:B------:R-:W-:-:S02]  /*d140*/  LEA R3, R6, R3, 0x3 ;  /* 0x0000000306037211 */ /* 0x000fc400078e18ff */
[----:B------:R-:W-:Y:S01]  /*d150*/  SHF.L.U32 R0, R0, 0x1f, RZ ;  /* 0x0000001f00007819 */ /* 0x000fe200000006ff */
[----:B--2---:R-:W-:Y:S06]  /*d160*/  @!P1 BRA `(.L_x_12129) ;  /* 0x0000000800149947 */ /* 0x004fec0003800000 */
.L_x_12153:
[----:B------:R-:W3:Y:S02]  /*d170*/  SYNCS.PHASECHK.TRANS64.TRYWAIT P1, [R3+URZ], R0 ;  /* 0x00000000030075a7 */ /* 0x000ee4000802017f */
[----:B---3--:R-:W-:Y:S05]  /*d180*/  @!P1 BRA `(.L_x_12130) ;  /* 0x0000000800209947 */ /* 0x008fea0003800000 */
.L_x_12154:
[----:B------:R-:W-:Y:S05]  /*d190*/  @!P0 BRA `(.L_x_12131) ;  /* 0x0000000000048947 */ /* 0x000fea0003800000 */
[----:B------:R-:W-:Y:S01]  /*d1a0*/  BPT.TRAP 0x1 ;  /* 0x000000040000795c */ /* 0x000fe20000300000 */
.L_x_12131:
[----:B---3--:R-:W-:-:S04]  /*d1b0*/  VIADD R3, R7, 0x16860 ;  /* 0x0001686007037836 */ /* 0x008fc80000000000 */
[----:B--2---:R-:W-:-:S04]  /*d1c0*/  IMAD R5, R18, 0x8, R3 ;  /* 0x0000000812057824 */ /* 0x004fc800078e0203 */
[----:B------:R-:W2:Y:S02]  /*d1d0*/  SYNCS.PHASECHK.TRANS64.TRYWAIT P0, [R5+URZ], R4 ;  /* 0x00000004050075a7 */ /* 0x000ea4000800017f */
[----:B--2---:R-:W-:Y:S05]  /*d1e0*/  @!P0 BRA `(.L_x_12132) ;  /* 0x00000008001c8947 */ /* 0x004fea0003800000 */
.L_x_12155:
[----:B------:R-:W-:-:S07]  /*d1f0*/  IMAD R3, R6, 0x8, R3 ;  /* 0x0000000806037824 */ /* 0x000fce00078e0203 */
.L_x_12133:
[----:B---3--:R3:W4:Y:S02]  /*d200*/  SYNCS.PHASECHK.TRANS64.TRYWAIT P0, [R3+URZ], R0 ;  /* 0x00000000030075a7 */ /* 0x008724000800017f */
[----:B----4-:R-:W-:Y:S05]  /*d210*/  @!P0 NANOSLEEP.SYNCS 0x989680 ;  /* 0x009896800000895d */ /* 0x010fea0003900000 */
[----:B------:R-:W4:Y:S02]  /*d220*/  @!P0 SYNCS.PHASECHK.TRANS64 P0, [R3+URZ], R0 ;  /* 0x00000000030085a7 */ /* 0x000f24000800007f */
[----:B----4-:R-:W-:Y:S05]  /*d230*/  @!P0 BRA `(.L_x_12133) ;  /* 0xfffffffc00f08947 */ /* 0x010fea000383ffff */
.L_x_12127:
[----:B------:R-:W-:Y:S05]  /*d240*/  BSYNC B0 ;  /* 0x0000000000007941 */ /* 0x000fea0003800000 */
.L_x_12126:
[----:B------:R-:W-:Y:S05]  /*d250*/  EXIT ;  /* 0x000000000000794d */ /* 0x000fea0003800000 */
.L_x_12033:
[----:B-1----:R-:W-:-:S04]  /*d260*/  IMAD.U32 R3, RZ, RZ, UR40 ;  /* 0x00000028ff037e24 */ /* 0x002fc8000f8e00ff */
[----:B------:R1:W2:Y:S03]  /*d270*/  SYNCS.PHASECHK.TRANS64.TRYWAIT P1, [R3+URZ+0x16800], R0 ;  /* 0x01680000030075a7 */ /* 0x0002a6000802017f */
[----:B--2---:R-:W-:Y:S05]  /*d280*/  @!P1 NANOSLEEP.SYNCS 0x989680 ;  /* 0x009896800000995d */ /* 0x004fea0003900000 */
[----:B------:R-:W2:Y:S02]  /*d290*/  @!P1 SYNCS.PHASECHK.TRANS64 P1, [R3+URZ+0x16800], R0 ;  /* 0x01680000030095a7 */ /* 0x000ea4000802007f */
[----:B--2---:R-:W-:Y:S05]  /*d2a0*/  @!P1 BRA `(.L_x_12033) ;  /* 0xfffffffc00ec9947 */ /* 0x004fea000383ffff */
[----:B------:R-:W-:Y:S05]  /*d2b0*/  BRA `(.L_x_12134) ;  /* 0xffffff4000a07947 */ /* 0x000fea000383ffff */
.L_x_12037:
[----:B--2---:R2:W3:Y:S02]  /*d2c0*/  SYNCS.PHASECHK.TRANS64.TRYWAIT P2, [R0+URZ+0x16830], R3 ;  /* 0x01683003000075a7 */ /* 0x0044e4000804017f */
[----:B---3--:R-:W-:Y:S05]  /*d2d0*/  @!P2 NANOSLEEP.SYNCS 0x989680 ;  /* 0x009896800000a95d */ /* 0x008fea0003900000 */
[----:B------:R-:W3:Y:S02]  /*d2e0*/  @!P2 SYNCS.PHASECHK.TRANS64 P2, [R0+URZ+0x16830], R3 ;  /* 0x016830030000a5a7 */ /* 0x000ee4000804007f */
[----:B---3--:R-:W-:Y:S05]  /*d2f0*/  @!P2 BRA `(.L_x_12037) ;  /* 0xfffffffc00f0a947 */ /* 0x008fea000383ffff */
[----:B------:R-:W-:Y:S05]  /*d300*/  BRA `(.L_x_12036) ;  /* 0xffffff4000c47947 */ /* 0x000fea000383ffff */
.L_x_12042:
[----:B--2---:R-:W-:-:S04]  /*d310*/  MOV R7, UR6 ;  /* 0x0000000600077c02 */ /* 0x004fc80008000f00 */
[----:B------:R2:W3:Y:S03]  /*d320*/  SYNCS.PHASECHK.TRANS64.TRYWAIT P3, [R7+URZ+0x16830], R6 ;  /* 0x01683006070075a7 */ /* 0x0004e6000806017f */
[----:B---3--:R-:W-:Y:S05]  /*d330*/  @!P3 NANOSLEEP.SYNCS 0x989680 ;  /* 0x009896800000b95d */ /* 0x008fea0003900000 */
[----:B------:R-:W3:Y:S02]  /*d340*/  @!P3 SYNCS.PHASECHK.TRANS64 P3, [R7+URZ+0x16830], R6 ;  /* 0x016830060700b5a7 */ /* 0x000ee4000806007f */
[----:B---3--:R-:W-:Y:S05]  /*d350*/  @!P3 BRA `(.L_x_12042) ;  /* 0xfffffffc00ecb947 */ /* 0x008fea000383ffff */
[----:B------:R-:W-:Y:S05]  /*d360*/  BRA `(.L_x_12039) ;  /* 0xffffff6c007c7947 */ /* 0x000fea000383ffff */
.L_x_12046:
[----:B--2---:R-:W-:-:S04]  /*d370*/  IMAD.U32 R7, RZ, RZ, UR6 ;  /* 0x00000006ff077e24 */ /* 0x004fc8000f8e00ff */
[----:B------:R2:W3:Y:S03]  /*d380*/  SYNCS.PHASECHK.TRANS64.TRYWAIT P2, [R7+URZ+0x16850], R6 ;  /* 0x01685006070075a7 */ /* 0x0004e6000804017f */
[----:B---3--:R-:W-:Y:S05]  /*d390*/  @!P2 NANOSLEEP.SYNCS 0x989680 ;  /* 0x009896800000a95d */ /* 0x008fea0003900000 */
[----:B------:R-:W3:Y:S02]  /*d3a0*/  @!P2 SYNCS.PHASECHK.TRANS64 P2, [R7+URZ+0x16850], R6 ;  /* 0x016850060700a5a7 */ /* 0x000ee4000804007f */
[----:B---3--:R-:W-:Y:S05]  /*d3b0*/  @!P2 BRA `(.L_x_12046) ;  /* 0xfffffffc00eca947 */ /* 0x008fea000383ffff */
[----:B------:R-:W-:Y:S05]  /*d3c0*/  BRA `(.L_x_12043) ;  /* 0xffffff6c00ec7947 */ /* 0x000fea000383ffff */
.L_x_12052:
[----:B--2---:R-:W-:-:S04]  /*d3d0*/  IMAD.U32 R7, RZ, RZ, UR6 ;  /* 0x00000006ff077e24 */ /* 0x004fc8000f8e00ff */
[----:B------:R2:W3:Y:S03]  /*d3e0*/  SYNCS.PHASECHK.TRANS64.TRYWAIT P3, [R7+URZ+0x16830], R6 ;  /* 0x01683006070075a7 */ /* 0x0004e6000806017f */
[----:B---3--:R-:W-:Y:S05]  /*d3f0*/  @!P3 NANOSLEEP.SYNCS 0x989680 ;  /* 0x009896800000b95d */ /* 0x008fea0003900000 */
[----:B------:R-:W3:Y:S02]  /*d400*/  @!P3 SYNCS.PHASECHK.TRANS64 P3, [R7+URZ+0x16830], R6 ;  /* 0x016830060700b5a7 */ /* 0x000ee4000806007f */
[----:B---3--:R-:W-:Y:S05]  /*d410*/  @!P3 BRA `(.L_x_12052) ;  /* 0xfffffffc00ecb947 */ /* 0x008fea000383ffff */
[----:B------:R-:W-:Y:S05]  /*d420*/  BRA `(.L_x_12049) ;  /* 0xffffff9800cc7947 */ /* 0x000fea000383ffff */
.L_x_12056:
[----:B--2---:R-:W-:-:S04]  /*d430*/  IMAD.U32 R7, RZ, RZ, UR6 ;  /* 0x00000006ff077e24 */ /* 0x004fc8000f8e00ff */
[----:B------:R2:W3:Y:S03]  /*d440*/  SYNCS.PHASECHK.TRANS64.TRYWAIT P2, [R7+URZ+0x16850], R6 ;  /* 0x01685006070075a7 */ /* 0x0004e6000804017f */
[----:B---3--:R-:W-:Y:S05]  /*d450*/  @!P2 NANOSLEEP.SYNCS 0x989680 ;  /* 0x009896800000a95d */ /* 0x008fea0003900000 */
[----:B------:R-:W3:Y:S02]  /*d460*/  @!P2 SYNCS.PHASECHK.TRANS64 P2, [R7+URZ+0x16850], R6 ;  /* 0x016850060700a5a7 */ /* 0x000ee4000804007f */
[----:B---3--:R-:W-:Y:S05]  /*d470*/  @!P2 BRA `(.L_x_12056) ;  /* 0xfffffffc00eca947 */ /* 0x008fea000383ffff */
[----:B------:R-:W-:Y:S05]  /*d480*/  BRA `(.L_x_12053) ;  /* 0xffffff9c003c7947 */ /* 0x000fea000383ffff */
.L_x_12061:
[----:B--2---:R-:W-:-:S04]  /*d490*/  IMAD.U32 R5, RZ, RZ, UR5 ;  /* 0x00000005ff057e24 */ /* 0x004fc8000f8e00ff */
[----:B------:R2:W3:Y:S03]  /*d4a0*/  SYNCS.PHASECHK.TRANS64.TRYWAIT P0, [R5+URZ+0x16850], R4 ;  /* 0x01685004050075a7 */ /* 0x0004e6000800017f */
[----:B---3--:R-:W-:Y:S05]  /*d4b0*/  @!P0 NANOSLEEP.SYNCS 0x989680 ;  /* 0x009896800000895d */ /* 0x008fea0003900000 */
[----:B------:R-:W3:Y:S02]  /*d4c0*/  @!P0 SYNCS.PHASECHK.TRANS64 P0, [R5+URZ+0x16850], R4 ;  /* 0x01685004050085a7 */ /* 0x000ee4000800007f */
[----:B---3--:R-:W-:Y:S05]  /*d4d0*/  @!P0 BRA `(.L_x_12061) ;  /* 0xfffffffc00ec8947 */ /* 0x008fea000383ffff */
[----:B------:R-:W-:Y:S05]  /*d4e0*/  BRA `(.L_x_12060) ;  /* 0xffffffbc00a07947 */ /* 0x000fea000383ffff */
.L_x_12085:
[----:B------:R-:W-:Y:S01]  /*d4f0*/  MOV R13, R16 ;  /* 0x00000010000d7202 */ /* 0x000fe20000000f00 */
[----:B------:R-:W-:Y:S02]  /*d500*/  IMAD.MOV.U32 R12, RZ, RZ, RZ ;  /* 0x000000ffff0c7224 */ /* 0x000fe400078e00ff */
[----:B------:R-:W-:Y:S02]  /*d510*/  IMAD.MOV.U32 R11, RZ, RZ, 0x1f ;  /* 0x0000001fff0b7424 */ /* 0x000fe400078e00ff */
[----:B------:R-:W-:-:S07]  /*d520*/  IMAD.MOV.U32 R15, RZ, RZ, -0x1 ;  /* 0xffffffffff0f7424 */ /* 0x000fce00078e00ff */
[----:B------:R-:W-:Y:S05]  /*d530*/  WARPSYNC.COLLECTIVE R15, `(.L_x_12135) ;  /* 0x000000000f087348 */ /* 0x000fea0003c00000 */
[----:B------:R1:W2:Y:S02]  /*d540*/  SHFL.IDX P6, R14, R13, R12, R11 ;  /* 0x0000000c0d0e7389 */ /* 0x0002a400000c000b */
[----:B-12---:R-:W-:Y:S01]  /*d550*/  ENDCOLLECTIVE ;  /* 0x000000000000791b */ /* 0x006fe20003800000 */
.L_x_12135:
[----:B------:R-:W-:Y:S05]  /*d560*/  BRA `(.L_x_12136) ;  /* 0xffffffdc00ec7947 */ /* 0x000fea000383ffff */
.L_x_12086:
[----:B------:R-:W-:Y:S01]  /*d570*/  BSSY B0, `(.L_x_12137) ;  /* 0x0000006000007945 */ /* 0x000fe20003800000 */
[----:B------:R-:W-:-:S07]  /*d580*/  IMAD.MOV.U32 R15, RZ, RZ, -0x1 ;  /* 0xffffffffff0f7424 */ /* 0x000fce00078e00ff */
[----:B------:R-:W-:Y:S05]  /*d590*/  WARPSYNC.COLLECTIVE R15, `(.L_x_12138) ;  /* 0x000000000f0c7348 */ /* 0x000fea0003c00000 */
[----:B------:R-:W-:Y:S02]  /*d5a0*/  ELECT P6, UR62, PT ;  /* 0x00000000003e782f */ /* 0x000fe400038c0000 */
[----:B------:R-:W-:Y:S01]  /*d5b0*/  MOV R14, UR62 ;  /* 0x0000003e000e7c02 */ /* 0x000fe20008000f00 */
[----:B------:R-:W-:Y:S10]  /*d5c0*/  ENDCOLLECTIVE ;  /* 0x000000000000791b */ /* 0x000ff40003800000 */
.L_x_12138:
[----:B------:R-:W-:Y:S05]  /*d5d0*/  BSYNC B0 ;  /* 0x0000000000007941 */ /* 0x000fea0003800000 */
.L_x_12137:
[----:B------:R-:W-:Y:S01]  /*d5e0*/  PLOP3.LUT P0, PT, P6, PT, PT, 0x80, 0x0 ;  /* 0x000000000000781c */ /* 0x000fe2000370f070 */
[----:B------:R-:W-:-:S12]  /*d5f0*/  BRA `(.L_x_12139) ;  /* 0xffffffdc00d87947 */ /* 0x000fd8000383ffff */
.L_x_12089:
[----:B--2---:R2:W3:Y:S02]  /*d600*/  SYNCS.PHASECHK.TRANS64.TRYWAIT P4, [R13+URZ+0x16840], R12 ;  /* 0x0168400c0d0075a7 */ /* 0x0044e4000808017f */
[----:B---3--:R-:W-:Y:S05]  /*d610*/  @!P4 NANOSLEEP.SYNCS 0x989680 ;  /* 0x009896800000c95d */ /* 0x008fea0003900000 */
[----:B------:R-:W3:Y:S02]  /*d620*/  @!P4 SYNCS.PHASECHK.TRANS64 P4, [R13+URZ+0x16840], R12 ;  /* 0x0168400c0d00c5a7 */ /* 0x000ee4000808007f */
[----:B---3--:R-:W-:Y:S05]  /*d630*/  @!P4 BRA `(.L_x_12089) ;  /* 0xfffffffc00f0c947 */ /* 0x008fea000383ffff */
[----:B------:R-:W-:Y:S05]  /*d640*/  BRA `(.L_x_12140) ;  /* 0xffffffe0002c7947 */ /* 0x000fea000383ffff */
.L_x_12091:
[----:B-1----:R-:W-:-:S04]  /*d650*/  MOV R5, UR39 ;  /* 0x0000002700057c02 */ /* 0x002fc80008000f00 */
[----:B------:R1:W3:Y:S03]  /*d660*/  SYNCS.PHASECHK.TRANS64.TRYWAIT P3, [R5+URZ+0x16820], R4 ;  /* 0x01682004050075a7 */ /* 0x0002e6000806017f */
[----:B---3--:R-:W-:Y:S05]  /*d670*/  @!P3 NANOSLEEP.SYNCS 0x989680 ;  /* 0x009896800000b95d */ /* 0x008fea0003900000 */
[----:B------:R-:W3:Y:S02]  /*d680*/  @!P3 SYNCS.PHASECHK.TRANS64 P3, [R5+URZ+0x16820], R4 ;  /* 0x016820040500b5a7 */ /* 0x000ee4000806007f */
[----:B---3--:R-:W-:Y:S05]  /*d690*/  @!P3 BRA `(.L_x_12091) ;  /* 0xfffffffc00ecb947 */ /* 0x008fea000383ffff */
[----:B------:R-:W-:Y:S05]  /*d6a0*/  BRA `(.L_x_12141) ;  /* 0xffffffe000cc7947 */ /* 0x000fea000383ffff */
.L_x_12097:
[----:B-1----:R1:W3:Y:S02]  /*d6b0*/  SYNCS.PHASECHK.TRANS64.TRYWAIT P4, [R3+URZ+0x16840], R2 ;  /* 0x01684002030075a7 */ /* 0x0022e4000808017f */
[----:B---3--:R-:W-:Y:S05]  /*d6c0*/  @!P4 NANOSLEEP.SYNCS 0x989680 ;  /* 0x009896800000c95d */ /* 0x008fea0003900000 */
[----:B------:R-:W3:Y:S02]  /*d6d0*/  @!P4 SYNCS.PHASECHK.TRANS64 P4, [R3+URZ+0x16840], R2 ;  /* 0x016840020300c5a7 */ /* 0x000ee4000808007f */
[----:B---3--:R-:W-:Y:S05]  /*d6e0*/  @!P4 BRA `(.L_x_12097) ;  /* 0xfffffffc00f0c947 */ /* 0x008fea000383ffff */
[----:B------:R-:W-:Y:S05]  /*d6f0*/  BRA `(.L_x_12142) ;  /* 0xffffffe4006c7947 */ /* 0x000fea000383ffff */
.L_x_12099:
[----:B-1----:R1:W3:Y:S02]  /*d700*/  SYNCS.PHASECHK.TRANS64.TRYWAIT P4, [R2+URZ+0x60], R3 ;  /* 0x00006003020075a7 */ /* 0x0022e4000808017f */
[----:B---3--:R-:W-:Y:S05]  /*d710*/  @!P4 NANOSLEEP.SYNCS 0x989680 ;  /* 0x009896800000c95d */ /* 0x008fea0003900000 */
[----:B------:R-:W3:Y:S02]  /*d720*/  @!P4 SYNCS.PHASECHK.TRANS64 P4, [R2+URZ+0x60], R3 ;  /* 0x000060030200c5a7 */ /* 0x000ee4000808007f */
[----:B---3--:R-:W-:Y:S05]  /*d730*/  @!P4 BRA `(.L_x_12099) ;  /* 0xfffffffc00f0c947 */ /* 0x008fea000383ffff */
[----:B------:R-:W-:Y:S05]  /*d740*/  BRA `(.L_x_12143) ;  /* 0xffffffe400c07947 */ /* 0x000fea000383ffff */
.L_x_12105:
[----:B-1----:R1:W2:Y:S02]  /*d750*/  SYNCS.PHASECHK.TRANS64.TRYWAIT P4, [R4+URZ+0x16840], R3 ;  /* 0x01684003040075a7 */ /* 0x0022a4000808017f */
[----:B--2---:R-:W-:Y:S05]  /*d760*/  @!P4 NANOSLEEP.SYNCS 0x989680 ;  /* 0x009896800000c95d */ /* 0x004fea0003900000 */
[----:B------:R-:W2:Y:S02]  /*d770*/  @!P4 SYNCS.PHASECHK.TRANS64 P4, [R4+URZ+0x16840], R3 ;  /* 0x016840030400c5a7 */ /* 0x000ea4000808007f */
[----:B--2---:R-:W-:Y:S05]  /*d780*/  @!P4 BRA `(.L_x_12105) ;  /* 0xfffffffc00f0c947 */ /* 0x004fea000383ffff */
[----:B------:R-:W-:Y:S05]  /*d790*/  BRA `(.L_x_12144) ;  /* 0xffffffe800b87947 */ /* 0x000fea000383ffff */
.L_x_12107:
[----:B-1----:R1:W2:Y:S02]  /*d7a0*/  SYNCS.PHASECHK.TRANS64.TRYWAIT P4, [R4+URZ+0x60], R19 ;  /* 0x00006013040075a7 */ /* 0x0022a4000808017f */
[----:B--2---:R-:W-:Y:S05]  /*d7b0*/  @!P4 NANOSLEEP.SYNCS 0x989680 ;  /* 0x009896800000c95d */ /* 0x004fea0003900000 */
[----:B------:R-:W2:Y:S02]  /*d7c0*/  @!P4 SYNCS.PHASECHK.TRANS64 P4, [R4+URZ+0x60], R19 ;  /* 0x000060130400c5a7 */ /* 0x000ea4000808007f */
[----:B--2---:R-:W-:Y:S05]  /*d7d0*/  @!P4 BRA `(.L_x_12107) ;  /* 0xfffffffc00f0c947 */ /* 0x004fea000383ffff */
[----:B------:R-:W-:Y:S05]  /*d7e0*/  BRA `(.L_x_12145) ;  /* 0xffffffec000c7947 */ /* 0x000fea000383ffff */
.L_x_12112:
[----:B-1----:R1:W2:Y:S02]  /*d7f0*/  SYNCS.PHASECHK.TRANS64.TRYWAIT P4, [R3+URZ+0x16840], R4 ;  /* 0x01684004030075a7 */ /* 0x0022a4000808017f */
[----:B--2---:R-:W-:Y:S05]  /*d800*/  @!P4 NANOSLEEP.SYNCS 0x989680 ;  /* 0x009896800000c95d */ /* 0x004fea0003900000 */
[----:B------:R-:W2:Y:S02]  /*d810*/  @!P4 SYNCS.PHASECHK.TRANS64 P4, [R3+URZ+0x16840], R4 ;  /* 0x016840040300c5a7 */ /* 0x000ea4000808007f */
[----:B--2---:R-:W-:Y:S05]  /*d820*/  @!P4 BRA `(.L_x_12112) ;  /* 0xfffffffc00f0c947 */ /* 0x004fea000383ffff */
[----:B------:R-:W-:Y:S05]  /*d830*/  BRA `(.L_x_12146) ;  /* 0xffffffec00dc7947 */ /* 0x000fea000383ffff */
.L_x_12114:
[----:B-1----:R1:W2:Y:S02]  /*d840*/  SYNCS.PHASECHK.TRANS64.TRYWAIT P4, [R3+URZ+0x60], R12 ;  /* 0x0000600c030075a7 */ /* 0x0022a4000808017f */
[----:B--2---:R-:W-:Y:S05]  /*d850*/  @!P4 NANOSLEEP.SYNCS 0x989680 ;  /* 0x009896800000c95d */ /* 0x004fea0003900000 */
[----:B------:R-:W2:Y:S02]  /*d860*/  @!P4 SYNCS.PHASECHK.TRANS64 P4, [R3+URZ+0x60], R12 ;  /* 0x0000600c0300c5a7 */ /* 0x000ea4000808007f */
[----:B--2---:R-:W-:Y:S05]  /*d870*/  @!P4 BRA `(.L_x_12114) ;  /* 0xfffffffc00f0c947 */ /* 0x004fea000383ffff */
[----:B------:R-:W-:Y:S05]  /*d880*/  BRA `(.L_x_12147) ;  /* 0xfffffff000307947 */ /* 0x000fea000383ffff */
.L_x_12121:
[----:B-1----:R1:W2:Y:S02]  /*d890*/  SYNCS.PHASECHK.TRANS64.TRYWAIT P0, [R3+URZ+0x16860], R0 ;  /* 0x01686000030075a7 */ /* 0x0022a4000800017f */
[----:B--2---:R-:W-:Y:S05]  /*d8a0*/  @!P0 NANOSLEEP.SYNCS 0x989680 ;  /* 0x009896800000895d */ /* 0x004fea0003900000 */
[----:B------:R-:W2:Y:S02]  /*d8b0*/  @!P0 SYNCS.PHASECHK.TRANS64 P0, [R3+URZ+0x16860], R0 ;  /* 0x01686000030085a7 */ /* 0x000ea4000800007f */
[----:B--2---:R-:W-:Y:S05]  /*d8c0*/  @!P0 BRA `(.L_x_12121) ;  /* 0xfffffffc00f08947 */ /* 0x004fea000383ffff */
[----:B------:R-:W-:Y:S05]  /*d8d0*/  BRA `(.L_x_12148) ;  /* 0xfffffff000e87947 */ /* 0x000fea000383ffff */
.L_x_12123:
[----:B------:R-:W-:Y:S01]  /*d8e0*/  BSSY B0, `(.L_x_12149) ;  /* 0x0000007000007945 */ /* 0x000fe20003800000 */
[----:B------:R-:W-:Y:S02]  /*d8f0*/  IMAD.MOV.U32 R12, RZ, RZ, RZ ;  /* 0x000000ffff0c7224 */ /* 0x000fe400078e00ff */
[----:B------:R-:W-:Y:S02]  /*d900*/  IMAD.MOV.U32 R11, RZ, RZ, 0x1f ;  /* 0x0000001fff0b7424 */ /* 0x000fe400078e00ff */
[----:B------:R-:W-:-:S07]  /*d910*/  IMAD.MOV.U32 R15, RZ, RZ, -0x1 ;  /* 0xffffffffff0f7424 */ /* 0x000fce00078e00ff */
[----:B---3--:R-:W-:Y:S05]  /*d920*/  WARPSYNC.COLLECTIVE R15, `(.L_x_12150) ;  /* 0x000000000f087348 */ /* 0x008fea0003c00000 */
[----:B------:R1:W2:Y:S02]  /*d930*/  SHFL.IDX P6, R14, R13, R12, R11 ;  /* 0x0000000c0d0e7389 */ /* 0x0002a400000c000b */
[----:B-123--:R-:W-:Y:S01]  /*d940*/  ENDCOLLECTIVE ;  /* 0x000000000000791b */ /* 0x00efe20003800000 */
.L_x_12150:
[----:B------:R-:W-:Y:S05]  /*d950*/  BSYNC B0 ;  /* 0x0000000000007941 */ /* 0x000fea0003800000 */
.L_x_12149:
[----:B------:R-:W-:Y:S05]  /*d960*/  BRA `(.L_x_12151) ;  /* 0xfffffff400487947 */ /* 0x000fea000383ffff */
.L_x_12125:
[----:B--2---:R2:W3:Y:S02]  /*d970*/  SYNCS.PHASECHK.TRANS64.TRYWAIT P0, [R7+URZ+0x16820], R0 ;  /* 0x01682000070075a7 */ /* 0x0044e4000800017f */
[----:B---3--:R-:W-:Y:S05]  /*d980*/  @!P0 NANOSLEEP.SYNCS 0x989680 ;  /* 0x009896800000895d */ /* 0x008fea0003900000 */
[----:B------:R-:W3:Y:S02]  /*d990*/  @!P0 SYNCS.PHASECHK.TRANS64 P0, [R7+URZ+0x16820], R0 ;  /* 0x01682000070085a7 */ /* 0x000ee4000800007f */
[----:B---3--:R-:W-:Y:S05]  /*d9a0*/  @!P0 BRA `(.L_x_12125) ;  /* 0xfffffffc00f08947 */ /* 0x008fea000383ffff */
[----:B------:R-:W-:Y:S05]  /*d9b0*/  BRA `(.L_x_12152) ;  /* 0xfffffff400907947 */ /* 0x000fea000383ffff */
.L_x_12129:
[----:B--2---:R2:W3:Y:S02]  /*d9c0*/  SYNCS.PHASECHK.TRANS64.TRYWAIT P1, [R5+URZ], R4 ;  /* 0x00000004050075a7 */ /* 0x0044e4000802017f */
[----:B---3--:R-:W-:Y:S05]  /*d9d0*/  @!P1 NANOSLEEP.SYNCS 0x989680 ;  /* 0x009896800000995d */ /* 0x008fea0003900000 */
[----:B------:R-:W3:Y:S02]  /*d9e0*/  @!P1 SYNCS.PHASECHK.TRANS64 P1, [R5+URZ], R4 ;  /* 0x00000004050095a7 */ /* 0x000ee4000802007f */
[----:B---3--:R-:W-:Y:S05]  /*d9f0*/  @!P1 BRA `(.L_x_12129) ;  /* 0xfffffffc00f09947 */ /* 0x008fea000383ffff */
[----:B------:R-:W-:Y:S05]  /*da00*/  BRA `(.L_x_12153) ;  /* 0xfffffff400d87947 */ /* 0x000fea000383ffff */
.L_x_12130:
[----:B---3--:R3:W4:Y:S02]  /*da10*/  SYNCS.PHASECHK.TRANS64.TRYWAIT P1, [R3+URZ], R0 ;  /* 0x00000000030075a7 */ /* 0x008724000802017f */
[----:B----4-:R-:W-:Y:S05]  /*da20*/  @!P1 NANOSLEEP.SYNCS 0x989680 ;  /* 0x009896800000995d */ /* 0x010fea0003900000 */
[----:B------:R-:W4:Y:S02]  /*da30*/  @!P1 SYNCS.PHASECHK.TRANS64 P1, [R3+URZ], R0 ;  /* 0x00000000030095a7 */ /* 0x000f24000802007f */
[----:B----4-:R-:W-:Y:S05]  /*da40*/  @!P1 BRA `(.L_x_12130) ;  /* 0xfffffffc00f09947 */ /* 0x010fea000383ffff */
[----:B------:R-:W-:Y:S05]  /*da50*/  BRA `(.L_x_12154) ;  /* 0xfffffff400cc7947 */ /* 0x000fea000383ffff */
.L_x_12132:
[----:B--2---:R2:W3:Y:S02]  /*da60*/  SYNCS.PHASECHK.TRANS64.TRYWAIT P0, [R5+URZ], R4 ;  /* 0x00000004050075a7 */ /* 0x0044e4000800017f */
[----:B---3--:R-:W-:Y:S05]  /*da70*/  @!P0 NANOSLEEP.SYNCS 0x989680 ;  /* 0x009896800000895d */ /* 0x008fea0003900000 */
[----:B------:R-:W3:Y:S02]  /*da80*/  @!P0 SYNCS.PHASECHK.TRANS64 P0, [R5+URZ], R4 ;  /* 0x00000004050085a7 */ /* 0x000ee4000800007f */
[----:B---3--:R-:W-:Y:S05]  /*da90*/  @!P0 BRA `(.L_x_12132) ;  /* 0xfffffffc00f08947 */ /* 0x008fea000383ffff */
[----:B------:R-:W-:Y:S05]  /*daa0*/  BRA `(.L_x_12155) ;  /* 0xfffffff400d07947 */ /* 0x000fea000383ffff */
.L_x_12156:
        /* <DEDUP_REMOVED lines=13> */
.L_x_12791:


//--------------------- .text._ZN7cutlass13device_kernelIN5flash11enable_sm90INS1_16FlashAttnFwdSm90INS1_25CollectiveMainloopFwdSm90ILi2EN4cute5tupleIJNS5_1CILi1EEES8_S8_EEENS6_IJNS7_ILi192EEENS7_ILi128EEENS7_ILi64EEEEEELi64ENS_6half_tEfNS_4arch4Sm90ELb1ELb0ELb1ELb1ELb0ELb0ELb0ELb1ELb1ELb0ELb0ELb0EEENS1_21CollectiveEpilogueFwdINS6_IJSA_SC_SB_EEES9_SE_SG_Li384ELb1ELb0ELb0ELb0EEENS1_36VarlenDynamicPersistentTileSchedulerILi192ELi128ELi384ELi32ELb0ELb0ELb1ELb1ELb1ELb1EEEEEEEEEvNT_6ParamsE --------------------------
	.section	.text._ZN7cutlass13device_kernelIN5flash11enable_sm90INS1_16FlashAttnFwdSm90INS1_25CollectiveMainloopFwdSm90ILi2EN4cute5tupleIJNS5_1CILi1EEES8_S8_EEENS6_IJNS7_ILi192EEENS7_ILi128EEENS7_ILi64EEEEEELi64ENS_6half_tEfNS_4arch4Sm90ELb1ELb0ELb1ELb1ELb0ELb0ELb0ELb1ELb1ELb0ELb0ELb0EEENS1_21CollectiveEpilogueFwdINS6_IJSA_SC_SB_EEES9_SE_SG_Li384ELb1ELb0ELb0ELb0EEENS1_36VarlenDynamicPersistentTileSchedulerILi192ELi128ELi384ELi32ELb0ELb0ELb1ELb1ELb1ELb1EEEEEEEEEvNT_6ParamsE,"ax",@progbits
	.align	128
.text._ZN7cutlass13device_kernelIN5flash11enable_sm90INS1_16FlashAttnFwdSm90INS1_25CollectiveMainloopFwdSm90ILi2EN4cute5tupleIJNS5_1CILi1EEES8_S8_EEENS6_IJNS7_ILi192EEENS7_ILi128EEENS7_ILi64EEEEEELi64ENS_6half_tEfNS_4arch4Sm90ELb1ELb0ELb1ELb1ELb0ELb0ELb0ELb1ELb1ELb0ELb0ELb0EEENS1_21CollectiveEpilogueFwdINS6_IJSA_SC_SB_EEES9_SE_SG_Li384ELb1ELb0ELb0ELb0EEENS1_36VarlenDynamicPersistentTileSchedulerILi192ELi128ELi384ELi32ELb0ELb0ELb1ELb1ELb1ELb1EEEEEEEEEvNT_6ParamsE:
        .type           _ZN7cutlass13device_kernelIN5flash11enable_sm90INS1_16FlashAttnFwdSm90INS1_25CollectiveMainloopFwdSm90ILi2EN4cute5tupleIJNS5_1CILi1EEES8_S8_EEENS6_IJNS7_ILi192EEENS7_ILi128EEENS7_ILi64EEEEEELi64ENS_6half_tEfNS_4arch4Sm90ELb1ELb0ELb1ELb1ELb0ELb0ELb0ELb1ELb1ELb0ELb0ELb0EEENS1_21CollectiveEpilogueFwdINS6_IJSA_SC_SB_EEES9_SE_SG_Li384ELb1ELb0ELb0ELb0EEENS1_36VarlenDynamicPersistentTileSchedulerILi192ELi128ELi384ELi32ELb0ELb0ELb1ELb1ELb1ELb1EEEEEEEEEvNT_6ParamsE,@function
        .size           _ZN7cutlass13device_kernelIN5flash11enable_sm90INS1_16FlashAttnFwdSm90INS1_25CollectiveMainloopFwdSm90ILi2EN4cute5tupleIJNS5_1CILi1EEES8_S8_EEENS6_IJNS7_ILi192EEENS7_ILi128EEENS7_ILi64EEEEEELi64ENS_6half_tEfNS_4arch4Sm90ELb1ELb0ELb1ELb1ELb0ELb0ELb0ELb1ELb1ELb0ELb0ELb0EEENS1_21CollectiveEpilogueFwdINS6_IJSA_SC_SB_EEES9_SE_SG_Li384ELb1ELb0ELb0ELb0EEENS1_36VarlenDynamicPersistentTileSchedulerILi192ELi128ELi384ELi32ELb0ELb0ELb1ELb1ELb1ELb1EEEEEEEEEvNT_6ParamsE,(.L_x_12792 - _ZN7cutlass13device_kernelIN5flash11enable_sm90INS1_16FlashAttnFwdSm90INS1_25CollectiveMainloopFwdSm90ILi2EN4cute5tupleIJNS5_1CILi1EEES8_S8_EEENS6_IJNS7_ILi192EEENS7_ILi128EEENS7_ILi64EEEEEELi64ENS_6half_tEfNS_4arch4Sm90ELb1ELb0ELb1ELb1ELb0ELb0ELb0ELb1ELb1ELb0ELb0ELb0EEENS1_21CollectiveEpilogueFwdINS6_IJSA_SC_SB_EEES9_SE_SG_Li384ELb1ELb0ELb0ELb0EEENS1_36VarlenDynamicPersistentTileSchedulerILi192ELi128ELi384ELi32ELb0ELb0ELb1ELb1ELb1ELb1EEEEEEEEEvNT_6ParamsE)
        .other          _ZN7cutlass13device_kernelIN5flash11enable_sm90INS1_16FlashAttnFwdSm90INS1_25CollectiveMainloopFwdSm90ILi2EN4cute5tupleIJNS5_1CILi1EEES8_S8_EEENS6_IJNS7_ILi192EEENS7_ILi128EEENS7_ILi64EEEEEELi64ENS_6half_tEfNS_4arch4Sm90ELb1ELb0ELb1ELb1ELb0ELb0ELb0ELb1ELb1ELb0ELb0ELb0EEENS1_21CollectiveEpilogueFwdINS6_IJSA_SC_SB_EEES9_SE_SG_Li384ELb1ELb0ELb0ELb0EEENS1_36VarlenDynamicPersistentTileSchedulerILi192ELi128ELi384ELi32ELb0ELb0ELb1ELb1ELb1ELb1EEEEEEEEEvNT_6ParamsE,@"STO_CUDA_ENTRY STV_DEFAULT"
_ZN7cutlass13device_kernelIN5flash11enable_sm90INS1_16FlashAttnFwdSm90INS1_25CollectiveMainloopFwdSm90ILi2EN4cute5tupleIJNS5_1CILi1EEES8_S8_EEENS6_IJNS7_ILi192EEENS7_ILi128EEENS7_ILi64EEEEEELi64ENS_6half_tEfNS_4arch4Sm90ELb1ELb0ELb1ELb1ELb0ELb0ELb0ELb1ELb1ELb0ELb0ELb0EEENS1_21CollectiveEpilogueFwdINS6_IJSA_SC_SB_EEES9_SE_SG_Li384ELb1ELb0ELb0ELb0EEENS1_36VarlenDynamicPersistentTileSchedulerILi192ELi128ELi384ELi32ELb0ELb0ELb1ELb1ELb1ELb1EEEEEEEEEvNT_6ParamsE:
        /* <DEDUP_REMOVED lines=21> */
.L_x_12158:
[----:B------:R-:W-:Y:S05]  /*0150*/  BSYNC B0 ;  /* 0x0000000000007941 */ /* 0x000fea0003800000 */
.L_x_12157:
        /* <DEDUP_REMOVED lines=41> */
.L_x_12159:
        /* <DEDUP_REMOVED lines=22> */
.L_x_12160:
        /* <DEDUP_REMOVED lines=18> */
.L_x_12161:
        /* <DEDUP_REMOVED lines=22> */
.L_x_12162:
        /* <DEDUP_REMOVED lines=22> */
.L_x_12163:
[----:B------:R-:W-:Y:S01]  /*0930*/  PLOP3.LUT P0, PT, PT, PT, UP0, 0x80, 0x0 ;  /* 0x000000000000781c */ /* 0x000fe20003f0f008 */
[----:B------:R-:W-:Y:S01]  /*0940*/  UMOV UR36, 0x1 ;  /* 0x0000000100247882 */ /* 0x000fe20000000000 */
[----:B------:R-:W-:Y:S01]  /*0950*/  NOP ;  /* 0x0000000000007918 */ /* 0x000fe20000000000 */
[----:B------:R-:W-:Y:S01]  /*0960*/  USEL UR36, UR36, 0x2, !UP0 ;  /* 0x0000000224247887 */ /* 0x000fe2000c000000 */
[----:B------:R-:W-:Y:S01]  /*0970*/  ULDC.64 UR38, c[0x0][0x208] ;  /* 0x0000820000267ab9 */ /* 0x000fe20000000a00 */
[----:B012-4-:R-:W-:Y:S08]  /*0980*/  BAR.SYNC.DEFER_BLOCKING 0x0 ;  /* 0x0000000000007b1d */ /* 0x017ff00000010000 */
[----:B------:R-:W-:Y:S05]  /*0990*/  @!P0 BRA `(.L_x_12164) ;  /* 0x000000a800f48947 */ /* 0x000fea0003800000 */
.L_x_12165:
        /* <DEDUP_REMOVED lines=29> */
[----:B------:R-:W-:Y:S01]  /*0b70*/  LEA.HI R2, R0, R155, RZ, 0x4 ;  /* 0x0000009b00027211 */ /* 0x000fe200078f20ff */
[----:B------:R-:W-:Y:S01]  /*0b80*/  IMAD.SHL.U32 R5, R3, 0x20, RZ ;  /* 0x0000002003057824 */ /* 0x000fe200078e00ff */
[----:B------:R-:W-:Y:S01]  /*0b90*/  SHF.R.S32.HI R153, RZ, 0x7, R153 ;  /* 0x00000007ff997819 */ /* 0x000fe20000011499 */
[----:B------:R-:W-:Y:S01]  /*0ba0*/  IMAD.IADD R152, R155, 0x1, -R152 ;  /* 0x000000019b987824 */ /* 0x000fe200078e0a98 */
[----:B------:R-:W-:Y:S02]  /*0bb0*/  SHF.R.S32.HI R3, RZ, 0x4, R2 ;  /* 0x00000004ff037819 */ /* 0x000fe40000011402 */
[----:B------:R-:W-:Y:S02]  /*0bc0*/  LOP3.LUT R4, R2, 0x3fffff0, RZ, 0xc0, !PT ;  /* 0x03fffff002047812 */ /* 0x000fe400078ec0ff */
[----:B------:R-:W-:-:S02]  /*0bd0*/  SHF.R.S32.HI R7, RZ, 0x1f, R152 ;  /* 0x0000001fff077819 */ /* 0x000fc40000011498 */
[----:B------:R-:W-:Y:S01]  /*0be0*/  LEA.HI R2, R2, R3, RZ, 0x1 ;  /* 0x0000000302027211 */ /* 0x000fe200078f08ff */
[----:B------:R-:W-:Y:S01]  /*0bf0*/  IMAD.IADD R4, R155, 0x1, -R4 ;  /* 0x000000019b047824 */ /* 0x000fe200078e0a04 */
[----:B------:R-:W-:Y:S02]  /*0c00*/  LEA.HI R8, R7, R152, RZ, 0x2 ;  /* 0x0000009807087211 */ /* 0x000fe400078f10ff */
[----:B------:R-:W-:Y:S02]  /*0c10*/  LOP3.LUT R5, R5, 0xfffffc00, RZ, 0xc0, !PT ;  /* 0xfffffc0005057812 */ /* 0x000fe400078ec0ff */
[--C-:B------:R-:W-:Y:S02]  /*0c20*/  SHF.R.S32.HI R9, RZ, 0x2, R8.reuse ;  /* 0x00000002ff097819 */ /* 0x100fe40000011408 */
[----:B------:R-:W-:Y:S01]  /*0c30*/  SHF.R.S32.HI R6, RZ, 0x1f, R8 ;  /* 0x0000001fff067819 */ /* 0x000fe20000011408 */
[----:B------:R-:W-:Y:S01]  /*0c40*/  IMAD R5, R4, 0x40, R5 ;  /* 0x0000004004057824 */ /* 0x000fe200078e0205 */
[----:B------:R-:W-:-:S02]  /*0c50*/  LOP3.LUT R2, R2, 0x1ffffffe, RZ, 0xc0, !PT ;  /* 0x1ffffffe02027812 */ /* 0x000fc400078ec0ff */
[----:B------:R-:W-:Y:S01]  /*0c60*/  LEA.HI R10, R6, R9, RZ, 0x3 ;  /* 0x00000009060a7211 */ /* 0x000fe200078f18ff */
[----:B------:R-:W-:Y:S01]  /*0c70*/  IMAD.HI R6, R153, 0x55555556, RZ ;  /* 0x5555555699067827 */ /* 0x000fe200078e02ff */
[----:B------:R-:W-:Y:S02]  /*0c80*/  LEA.HI R7, R7, R152, RZ, 0x5 ;  /* 0x0000009807077211 */ /* 0x000fe400078f28ff */
[----:B------:R-:W-:Y:S01]  /*0c90*/  LOP3.LUT R10, R10, 0xfffffff8, RZ, 0xc0, !PT ;  /* 0xfffffff80a0a7812 */ /* 0x000fe200078ec0ff */
[----:B------:R-:W-:Y:S01]  /*0ca0*/  IMAD.IADD R2, R3, 0x1, -R2 ;  /* 0x0000000103027824 */ /* 0x000fe200078e0a02 */
[----:B------:R-:W-:Y:S02]  /*0cb0*/  LEA.HI R0, R0, R155, RZ, 0x3 ;  /* 0x0000009b00007211 */ /* 0x000fe400078f18ff */
[----:B------:R-:W-:Y:S01]  /*0cc0*/  LEA.HI R6, R6, R6, RZ, 0x1 ;  /* 0x0000000606067211 */ /* 0x000fe200078f08ff */
[----:B------:R-:W-:Y:S01]  /*0cd0*/  IMAD.IADD R10, R9, 0x1, -R10 ;  /* 0x00000001090a7824 */ /* 0x000fe200078e0a0a */
[----:B------:R-:W-:Y:S01]  /*0ce0*/  SHF.R.S32.HI R7, RZ, 0x5, R7 ;  /* 0x00000005ff077819 */ /* 0x000fe20000011407 */
[----:B------:R-:W-:Y:S01]  /*0cf0*/  IMAD R154, R2, 0x8, R5 ;  /* 0x00000008029a7824 */ /* 0x000fe200078e0205 */
[----:B------:R-:W-:Y:S01]  /*0d00*/  LOP3.LUT R2, R0, 0x1ffffff8, RZ, 0xc0, !PT ;  /* 0x1ffffff800027812 */ /* 0x000fe200078ec0ff */
[----:B------:R-:W-:Y:S01]  /*0d10*/  IMAD R6, R6, -0x3, R153 ;  /* 0xfffffffd06067824 */ /* 0x000fe200078e0299 */
[----:B------:R-:W-:-:S02]  /*0d20*/  LEA R7, R7, R10, 0x4 ;  /* 0x0000000a07077211 */ /* 0x000fc400078e20ff */
[----:B------:R-:W-:Y:S01]  /*0d30*/  LOP3.LUT R3, R8, 0x7ffffffc, RZ, 0xc0, !PT ;  /* 0x7ffffffc08037812 */ /* 0x000fe200078ec0ff */
[----:B------:R-:W-:Y:S01]  /*0d40*/  IMAD.IADD R2, R155, 0x1, -R2 ;  /* 0x000000019b027824 */ /* 0x000fe200078e0a02 */
[----:B------:R-:W-:Y:S01]  /*0d50*/  SHF.R.S32.HI R16, RZ, 0x3, R0 ;  /* 0x00000003ff107819 */ /* 0x000fe20000011400 */
[----:B------:R-:W-:Y:S02]  /*0d60*/  IMAD R19, R6, 0x40, R7 ;  /* 0x0000004006137824 */ /* 0x000fe400078e0207 */
[----:B------:R-:W-:Y:S02]  /*0d70*/  IMAD.SHL.U32 R22, R2, 0x8, RZ ;  /* 0x0000000802167824 */ /* 0x000fe400078e00ff */
[----:B------:R-:W-:-:S07]  /*0d80*/  IMAD.IADD R18, R152, 0x1, -R3 ;  /* 0x0000000198127824 */ /* 0x000fce00078e0a03 */
.L_x_12219:
[----:B0-----:R-:W0:Y:S01]  /*0d90*/  LDC.64 R2, c[0x0][0xc60] ;  /* 0x00031800ff027b82 */ /* 0x001e220000000a00 */
        /* <DEDUP_REMOVED lines=20> */
[----:B---345:R-:W-:-:S03]  /*0ee0*/  IMAD.U32 R4, RZ, RZ, UR8 ;  /* 0x00000008ff047e24 */ /* 0x038fc6000f8e00ff */
[----:B------:R-:W-:Y:S01]  /*0ef0*/  MOV R5, UR9 ;  /* 0x0000000900057c02 */ /* 0x000fe20008000f00 */
        /* <DEDUP_REMOVED lines=29> */
.L_x_12166:
[----:B------:R-:W-:Y:S01]  /*10d0*/  UMOV UR43, UR51 ;  /* 0x00000033002b7c82 */ /* 0x000fe20008000000 */
[----:B------:R-:W-:Y:S05]  /*10e0*/  @!P1 BRA `(.L_x_12167) ;  /* 0x00000000001c9947 */ /* 0x000fea0003800000 */
[----:B------:R-:W-:-:S04]  /*10f0*/  ULEA UR4, UP0, UR46, UR8, 0x2 ;  /* 0x000000082e047291 */ /* 0x000fc8000f80103f */
[----:B------:R-:W-:Y:S02]  /*1100*/  ULEA.HI.X UR5, UR46, UR9, UR45, 0x2, UP0 ;  /* 0x000000092e057291 */ /* 0x000fe400080f142d */
[----:B------:R-:W-:-:S04]  /*1110*/  IMAD.U32 R2, RZ, RZ, UR4 ;  /* 0x00000004ff027e24 */ /* 0x000fc8000f8e00ff */
[----:B------:R-:W-:-:S05]  /*1120*/  IMAD.U32 R3, RZ, RZ, UR5 ;  /* 0x00000005ff037e24 */ /* 0x000fca000f8e00ff */
[----:B------:R-:W2:Y:S02]  /*1130*/  LDG.E R2, desc[UR38][R2.64] ;  /* 0x0000002602027981 */ /* 0x000ea4000c1e1900 */
[----:B--2---:R-:W-:Y:S01]  /*1140*/  R2UR UR6, R2 ;  /* 0x00000000020672ca */ /* 0x004fe200000e0000 */
[----:B------:R-:W-:-:S14]  /*1150*/  BRA `(.L_x_12168) ;  /* 0x0000000000347947 */ /* 0x000fdc0003800000 */
.L_x_12167:
        /* <DEDUP_REMOVED lines=13> */
.L_x_12168:
[----:B------:R-:W-:Y:S01]  /*1230*/  UMOV UR5, 0xc0 ;  /* 0x000000c000057882 */ /* 0x000fe20000000000 */
[----:B------:R-:W-:Y:S01]  /*1240*/  UIADD3 UR49, -UR49, UR6, URZ ;  /* 0x0000000631317290 */ /* 0x000fe2000fffe13f */
[----:B------:R-:W-:Y:S01]  /*1250*/  PLOP3.LUT P0, PT, PT, PT, PT, 0x80, 0x0 ;  /* 0x000000000000781c */ /* 0x000fe20003f0f070 */
[----:B------:R-:W-:Y:S01]  /*1260*/  UIMAD UR5, UR51, UR5, 0x13f ;  /* 0x0000013f330574a4 */ /* 0x000fe2000f8e0205 */
[----:B------:R-:W-:Y:S01]  /*1270*/  IMAD.MOV.U32 R0, RZ, RZ, RZ ;  /* 0x000000ffff007224 */ /* 0x000fe200078e00ff */
[----:B------:R-:W-:Y:S01]  /*1280*/  UIADD3 UR4, UR49, 0x7f, URZ ;  /* 0x0000007f31047890 */ /* 0x000fe2000fffe03f */
[----:B------:R-:W-:Y:S01]  /*1290*/  IMAD.MOV.U32 R2, RZ, RZ, RZ ;  /* 0x000000ffff027224 */ /* 0x000fe200078e00ff */
[----:B------:R-:W-:Y:S01]  /*12a0*/  UIADD3 UR6, UR49, UR5, -UR50 ;  /* 0x0000000531067290 */ /* 0x000fe2000fffe832 */
[----:B------:R-:W-:Y:S01]  /*12b0*/  MOV R119, RZ ;  /* 0x000000ff00777202 */ /* 0x000fe20000000f00 */
        /* <DEDUP_REMOVED lines=24> */
[----:B------:R-:W-:-:S03]  /*1440*/  CS2R R52, SRZ ;  /* 0x0000000000347805 */ /* 0x000fc6000001ff00 */
[----:B------:R-:W-:-:S13]  /*1450*/  PLOP3.LUT P1, PT, PT, PT, UP0, 0x80, 0x0 ;  /* 0x000000000000781c */ /* 0x000fda0003f2f008 */
[----:B------:R-:W-:Y:S05]  /*1460*/  @!P1 BRA `(.L_x_12169) ;  /* 0x0000008400e09947 */ /* 0x000fea0003800000 */
[----:B------:R-:W0:Y:S01]  /*1470*/  SHFL.IDX PT, R0, R153, RZ, 0x1f ;  /* 0x00001fff99007589 */ /* 0x000e2200000e0000 */
[----:B------:R-:W1:Y:S01]  /*1480*/  S2UR UR6, SR_CgaCtaId ;  /* 0x00000000000679c3 */ /* 0x000e620000008800 */
[----:B------:R-:W-:Y:S01]  /*1490*/  UMOV UR41, 0x400 ;  /* 0x0000040000297882 */ /* 0x000fe20000000000 */
[----:B0-----:R-:W-:Y:S01]  /*14a0*/  R2UR UR42, R0 ;  /* 0x00000000002a72ca */ /* 0x001fe200000e0000 */
[----:B-1----:R-:W-:-:S12]  /*14b0*/  ULEA UR41, UR6, UR41, 0x18 ;  /* 0x0000002906297291 */ /* 0x002fd8000f8ec03f */
        /* <DEDUP_REMOVED lines=26> */
.L_x_12170:
        /* <DEDUP_REMOVED lines=9> */
.L_x_12305:
[----:B------:R-:W-:Y:S05]  /*16f0*/  @!P0 BRA `(.L_x_12172) ;  /* 0x0000000000048947 */ /* 0x000fea0003800000 */
[----:B------:R-:W-:Y:S01]  /*1700*/  BPT.TRAP 0x1 ;  /* 0x000000040000795c */ /* 0x000fe20000300000 */
.L_x_12172:
[----:B0-----:R-:W-:Y:S02]  /*1710*/  IMAD.U32 R0, RZ, RZ, UR37 ;  /* 0x00000025ff007e24 */ /* 0x001fe4000f8e00ff */
[----:B------:R-:W-:-:S03]  /*1720*/  IMAD.U32 R3, RZ, RZ, UR40 ;  /* 0x00000028ff037e24 */ /* 0x000fc6000f8e00ff */
[----:B------:R-:W-:Y:S02]  /*1730*/  LEA R0, R0, UR41, 0x3 ;  /* 0x0000002900007c11 */ /* 0x000fe4000f8e18ff */
[----:B------:R-:W-:-:S04]  /*1740*/  SHF.L.U32 R3, R3, 0x1f, RZ ;  /* 0x0000001f03037819 */ /* 0x000fc800000006ff */
[----:B------:R0:W1:Y:S01]  /*1750*/  SYNCS.PHASECHK.TRANS64.TRYWAIT P2, [R0+URZ+0x16830], R3 ;  /* 0x01683003000075a7 */ /* 0x000062000804017f */
[----:B------:R-:W-:Y:S05]  /*1760*/  @!P0 BRA `(.L_x_12173) ;  /* 0x0000000000048947 */ /* 0x000fea0003800000 */
[----:B------:R-:W-:Y:S01]  /*1770*/  BPT.TRAP 0x1 ;  /* 0x000000040000795c */ /* 0x000fe20000300000 */
.L_x_12173:
[----:B------:R-:W2:Y:S01]  /*1780*/  S2R R2, SR_TID.X ;  /* 0x0000000000027919 */ /* 0x000ea20000002100 */
[----:B------:R-:W-:Y:S01]  /*1790*/  IMAD.MOV.U32 R119, RZ, RZ, RZ ;  /* 0x000000ffff777224 */ /* 0x000fe200078e00ff */
[----:B--2---:R-:W-:Y:S01]  /*17a0*/  LOP3.LUT P1, RZ, R2, 0x7f, RZ, 0xc0, !PT ;  /* 0x0000007f02ff7812 */ /* 0x004fe2000782c0ff */
[----:B-1----:R-:W-:-:S12]  /*17b0*/  @P2 BRA `(.L_x_12174) ;  /* 0x0000000000082947 */ /* 0x002fd80003800000 */
[----:B------:R-:W1:Y:S02]  /*17c0*/  SYNCS.PHASECHK.TRANS64.TRYWAIT P2, [R0+URZ+0x16830], R3 ;  /* 0x01683003000075a7 */ /* 0x000e64000804017f */
[----:B-1----:R-:W-:Y:S05]  /*17d0*/  @!P2 BRA `(.L_x_12175) ;  /* 0x000000e00040a947 */ /* 0x002fea0003800000 */
.L_x_12174:
[----:B------:R-:W-:Y:S05]  /*17e0*/  WARPSYNC.ALL ;  /* 0x0000000000007948 */ /* 0x000fea0003800000 */
[----:B------:R-:W-:Y:S01]  /*17f0*/  UIADD3 UR4, UR41, 0xe400, URZ ;  /* 0x0000e40029047890 */ /* 0x000fe2000fffe03f */
[----:B------:R-:W-:Y:S01]  /*1800*/  WARPGROUP.ARRIVE ;  /* 0x00000000000079c5 */ /* 0x000fe20000000000 */
[----:B------:R-:W-:Y:S01]  /*1810*/  ULOP3.LUT UR16, UR53, 0x10000, URZ, 0xfc, !UPT ;  /* 0x0001000035107892 */ /* 0x000fe2000f8efc3f */
[----:B------:R-:W-:Y:S01]  /*1820*/  IMAD.U32 R2, RZ, RZ, UR51 ;  /* 0x00000033ff027e24 */ /* 0x000fe2000f8e00ff */
[----:B------:R-:W-:Y:S01]  /*1830*/  USHF.R.U32.HI UR4, URZ, 0x4, UR4 ;  /* 0x000000043f047899 */ /* 0x000fe20008011604 */
[----:B01----:R-:W-:Y:S01]  /*1840*/  @!P1 VIADD R0, R0, 0x16840 ;  /* 0x0001684000009836 */ /* 0x003fe20000000000 */
[----:B------:R-:W-:Y:S01]  /*1850*/  UMOV UR17, 0x40000040 ;  /* 0x4000004000117882 */ /* 0x000fe20000000000 */
[----:B------:R-:W-:Y:S01]  /*1860*/  UMOV UR19, 0x40000040 ;  /* 0x4000004000137882 */ /* 0x000fe20000000000 */
[----:B------:R-:W-:Y:S01]  /*1870*/  ULOP3.LUT UR4, UR4, 0x3fff, URZ, 0xc0, !UPT ;  /* 0x00003fff04047892 */ /* 0x000fe2000f8ec03f */
[--C-:B------:R-:W-:Y:S01]  /*1880*/  IMAD.MOV.U32 R118, RZ, RZ, R119.reuse ;  /* 0x000000ffff767224 */ /* 0x100fe200078e0077 */
[----:B------:R-:W-:Y:S01]  /*1890*/  UMOV UR5, 0x40000040 ;  /* 0x4000004000057882 */ /* 0x000fe20000000000 */
[----:B------:R-:W-:Y:S01]  /*18a0*/  UMOV UR7, 0x40000040 ;  /* 0x4000004000077882 */ /* 0x000fe20000000000 */
[----:B------:R-:W-:Y:S01]  /*18b0*/  ULOP3.LUT UR20, UR4, 0x10000, URZ, 0xfc, !UPT ;  /* 0x0001000004147892 */ /* 0x000fe2000f8efc3f */
[----:B------:R-:W-:Y:S01]  /*18c0*/  @!P1 PRMT R0, RZ, 0x654, R0 ;  /* 0x00000654ff009816 */ /* 0x000fe20000000000 */
        /* <DEDUP_REMOVED lines=16> */
[-C--:B------:R-:W-:Y:S01]  /*19d0*/  MOV R111, R119.reuse ;  /* 0x00000077006f7202 */ /* 0x080fe20000000f00 */
[----:B------:R-:W-:Y:S01]  /*19e0*/  UMOV UR13, 0x40000040 ;  /* 0x40000040000d7882 */ /* 0x000fe20000000000 */
[----:B------:R-:W-:Y:S01]  /*19f0*/  UMOV UR15, 0x40000040 ;  /* 0x40000040000f7882 */ /* 0x000fe20000000000 */
[----:B------:R-:W-:Y:S01]  /*1a00*/  UIADD3 UR25, UR52, -0x2, URZ ;  /* 0xfffffffe34197890 */ /* 0x000fe2000fffe03f */
        /* <DEDUP_REMOVED lines=23> */
[----:B------:R-:W-:Y:S02]  /*1b80*/  UMOV UR6, 0xffffff80 ;  /* 0xffffff8000067882 */ /* 0x000fe40000000000 */
[----:B------:R-:W-:-:S04]  /*1b90*/  UIMAD UR6, UR52, UR6, 0x80 ;  /* 0x00000080340674a4 */ /* 0x000fc8000f8e0206 */
[----:B------:R-:W-:-:S04]  /*1ba0*/  UIADD3 UR6, UR49, UR6, URZ ;  /* 0x0000000631067290 */ /* 0x000fc8000fffe03f */
[----:B------:R-:W-:Y:S01]  /*1bb0*/  UIADD3 UR7, -UR50, 0x1, UR6 ;  /* 0x0000000132077890 */ /* 0x000fe2000fffe106 */
[----:B------:R-:W-:Y:S02]  /*1bc0*/  WARPGROUP.DEPBAR.LE gsb0, 0x0 ;  /* 0x00008000000079c5 */ /* 0x000fe40000010000 */
[----:B------:R-:W-:-:S06]  /*1bd0*/  WARPGROUP.ARRIVE ;  /* 0x00000000000079c5 */ /* 0x000fcc0000000000 */
[----:B------:R-:W-:Y:S01]  /*1be0*/  HGMMA.64x128x16.F32 R24, gdesc[UR8], R24, gsb0 ;  /* 0x01e00000081879f0 */ /* 0x000fe20008000818 */
[----:B------:R-:W-:Y:S01]  /*1bf0*/  ULDC UR11, c[0x0][0x9d8] ;  /* 0x00027600000b7ab9 */ /* 0x000fe20000000800 */
[----:B------:R-:W-:Y:S01]  /*1c00*/  ULDC UR10, c[0x0][0x988] ;  /* 0x00026200000a7ab9 */ /* 0x000fe20000000800 */
        /* <DEDUP_REMOVED lines=10> */
[----:B------:R-:W-:Y:S01]  /*1cb0*/  FMUL.FTZ R30, R30, UR11 ;  /* 0x0000000b1e1e7c20 */ /* 0x000fe20008410000 */
[----:B------:R-:W-:Y:S01]  /*1cc0*/  FMUL.FTZ R14, R49, UR11 ;  /* 0x0000000b310e7c20 */ /* 0x000fe20008410000 */
[----:B------:R-:W-:Y:S01]  /*1cd0*/  FMUL.FTZ R51, R51, UR11 ;  /* 0x0000000b33337c20 */ /* 0x000fe20008410000 */
[----:B------:R-:W-:Y:S01]  /*1ce0*/  MOV R33, UR6 ;  /* 0x0000000600217c02 */ /* 0x000fe20008000f00 */
[----:B------:R-:W0:Y:S01]  /*1cf0*/  MUFU.TANH R26, R26 ;  /* 0x0000001a001a7308 */ /* 0x000e220000002400 */
[----:B------:R-:W-:-:S02]  /*1d00*/  IMAD R49, R2, 0xc0, R19 ;  /* 0x000000c002317824 */ /* 0x000fc400078e0213 */
[----:B------:R-:W-:Y:S01]  /*1d10*/  FMUL.FTZ R31, R31, UR11 ;  /* 0x0000000b1f1f7c20 */ /* 0x000fe20008410000 */
[----:B------:R-:W-:Y:S02]  /*1d20*/  IMAD R8, R18, -0x2, R37 ;  /* 0xfffffffe12087824 */ /* 0x000fe400078e0225 */
[----:B------:R-:W-:Y:S01]  /*1d30*/  FMUL.FTZ R34, R34, UR11 ;  /* 0x0000000b22227c20 */ /* 0x000fe20008410000 */
[----:B------:R-:W-:Y:S01]  /*1d40*/  FMUL.FTZ R35, R35, UR11 ;  /* 0x0000000b23237c20 */ /* 0x000fe20008410000 */
[----:B------:R-:W-:Y:S01]  /*1d50*/  FMUL.FTZ R38, R38, UR11 ;  /* 0x0000000b26267c20 */ /* 0x000fe20008410000 */
[----:B------:R-:W-:Y:S01]  /*1d60*/  FMUL.FTZ R5, R56, UR11 ;  /* 0x0000000b38057c20 */ /* 0x000fe20008410000 */
[----:B------:R-:W1:Y:S01]  /*1d70*/  MUFU.TANH R27, R27 ;  /* 0x0000001b001b7308 */ /* 0x000e620000002400 */
[----:B------:R-:W-:Y:S01]  /*1d80*/  IADD3 R2, R8, 0x8, R49 ;  /* 0x0000000808027810 */ /* 0x000fe20007ffe031 */
        /* <DEDUP_REMOVED lines=15> */
[----:B--2---:R-:W-:-:S02]  /*1e80*/  IMAD R51, R18, -0x2, R33 ;  /* 0xfffffffe12337824 */ /* 0x004fc400078e0221 */
[----:B------:R-:W-:Y:S01]  /*1e90*/  FMUL.FTZ R50, R50, UR11 ;  /* 0x0000000b32327c20 */ /* 0x000fe20008410000 */
[----:B------:R-:W-:Y:S01]  /*1ea0*/  FMUL.FTZ R20, R44, UR11 ;  /* 0x0000000b2c147c20 */ /* 0x000fe20008410000 */
[----:B------:R-:W-:Y:S01]  /*1eb0*/  FMUL.FTZ R15, R45, UR11 ;  /* 0x0000000b2d0f7c20 */ /* 0x000fe20008410000 */
[----:B------:R-:W-:Y:S01]  /*1ec0*/  FMUL.FTZ R13, R48, UR11 ;  /* 0x0000000b300d7c20 */ /* 0x000fe20008410000 */
[----:B------:R-:W-:Y:S01]  /*1ed0*/  VIMNMX R2, R51, R2, PT ;  /* 0x0000000233027248 */ /* 0x000fe20003fe0100 */
[----:B------:R-:W-:Y:S01]  /*1ee0*/  FMUL.FTZ R58, R58, UR11 ;  /* 0x0000000b3a3a7c20 */ /* 0x000fe20008410000 */
[----:B------:R-:W2:Y:S01]  /*1ef0*/  MUFU.TANH R31, R31 ;  /* 0x0000001f001f7308 */ /* 0x000ea20000002400 */
[----:B------:R-:W-:Y:S01]  /*1f00*/  FMUL.FTZ R21, R40, UR11 ;  /* 0x0000000b28157c20 */ /* 0x000fe20008410000 */
[----:B------:R-:W-:Y:S01]  /*1f10*/  ISETP.GT.AND P2, PT, R2, RZ, PT ;  /* 0x000000ff0200720c */ /* 0x000fe20003f44270 */
[----:B------:R-:W-:Y:S01]  /*1f20*/  FMUL.FTZ R62, R62, UR11 ;  /* 0x0000000b3e3e7c20 */ /* 0x000fe20008410000 */
[C---:B------:R-:W-:Y:S01]  /*1f30*/  ISETP.GT.AND P3, PT, R2.reuse, 0x1, PT ;  /* 0x000000010200780c */ /* 0x040fe20003f64270 */
[----:B------:R-:W-:Y:S01]  /*1f40*/  FMUL.FTZ R63, R63, UR11 ;  /* 0x0000000b3f3f7c20 */ /* 0x000fe20008410000 */
[----:B------:R-:W-:Y:S01]  /*1f50*/  ISETP.GT.AND P4, PT, R2, 0x8, PT ;  /* 0x000000080200780c */ /* 0x000fe20003f84270 */
[----:B------:R-:W-:Y:S01]  /*1f60*/  FMUL.FTZ R66, R66, UR11 ;  /* 0x0000000b42427c20 */ /* 0x000fe20008410000 */
[----:B------:R-:W-:Y:S01]  /*1f70*/  MUFU.TANH R34, R34 ;  /* 0x0000002200227308 */ /* 0x000fe20000002400 */
[----:B0-----:R-:W-:Y:S01]  /*1f80*/  FSEL R56, R26, -INF , P2 ;  /* 0xff8000001a387808 */ /* 0x001fe20001000000 */
[----:B------:R-:W-:Y:S01]  /*1f90*/  FMUL.FTZ R67, R67, UR11 ;  /* 0x0000000b43437c20 */ /* 0x000fe20008410000 */
[----:B-1----:R-:W-:Y:S01]  /*1fa0*/  FSEL R59, R27, -INF , P3 ;  /* 0xff8000001b3b7808 */ /* 0x002fe20001800000 */
[----:B------:R-:W-:Y:S01]  /*1fb0*/  FMUL.FTZ R10, R25, UR11 ;  /* 0x0000000b190a7c20 */ /* 0x000fe20008410000 */
[----:B------:R-:W-:Y:S01]  /*1fc0*/  ISETP.GT.AND P2, PT, R2, 0x9, PT ;  /* 0x000000090200780c */ /* 0x000fe20003f44270 */
[----:B------:R-:W-:Y:S01]  /*1fd0*/  FMUL.FTZ R25, R36, UR11 ;  /* 0x0000000b24197c20 */ /* 0x000fe20008410000 */
[----:B---3--:R-:W-:Y:S01]  /*1fe0*/  FSEL R57, R30, -INF , P4 ;  /* 0xff8000001e397808 */ /* 0x008fe20002000000 */
[----:B------:R-:W0:Y:S01]  /*1ff0*/  MUFU.TANH R35, R35 ;  /* 0x0000002300237308 */ /* 0x000e220000002400 */
[----:B------:R-:W-:Y:S01]  /*2000*/  FMNMX.FTZ R26, R56, R59, !PT ;  /* 0x0000003b381a7209 */ /* 0x000fe20007810000 */
[----:B------:R-:W-:Y:S01]  /*2010*/  FMUL.FTZ R70, R70, UR11 ;  /* 0x0000000b46467c20 */ /* 0x000fe20008410000 */
[----:B------:R-:W-:Y:S01]  /*2020*/  ISETP.GT.AND P3, PT, R2, 0x10, PT ;  /* 0x000000100200780c */ /* 0x000fe20003f64270 */
[----:B------:R-:W-:Y:S01]  /*2030*/  FMUL.FTZ R71, R71, UR11 ;  /* 0x0000000b47477c20 */ /* 0x000fe20008410000 */
[----:B------:R-:W-:Y:S01]  /*2040*/  FMNMX.FTZ R26, R57, R26, !PT ;  /* 0x0000001a391a7209 */ /* 0x000fe20007810000 */
        /* <DEDUP_REMOVED lines=13> */
[----:B------:R3:W-:Y:S01]  /*2120*/  @!P1 SYNCS.ARRIVE.TRANS64.RED.A1T0 RZ, [R0+URZ], RZ ;  /* 0x000000ff00ff99a7 */ /* 0x0007e2000810043f */
[----:B------:R-:W-:-:S04]  /*2130*/  UIADD3 UR6, UR49, -UR50, URZ ;  /* 0x8000003231067290 */ /* 0x000fc8000fffe03f */
[----:B------:R2:W-:Y:S01]  /*2140*/  MUFU.TANH R41, R55 ;  /* 0x0000003700297308 */ /* 0x0005e20000002400 */
[----:B------:R-:W-:-:S04]  /*2150*/  UIMAD UR6, UR51, 0xc0, UR6 ;  /* 0x000000c0330678a4 */ /* 0x000fc8000f8e0206 */
[----:B------:R-:W-:-:S03]  /*2160*/  USHF.R.S32.HI UR7, URZ, 0x1f, UR6 ;  /* 0x0000001f3f077899 */ /* 0x000fc60008011406 */
[----:B------:R-:W4:Y:S01]  /*2170*/  MUFU.TANH R42, R42 ;  /* 0x0000002a002a7308 */ /* 0x000f220000002400 */
[----:B--2---:R-:W-:Y:S01]  /*2180*/  FSEL R55, R31, -INF , P2 ;  /* 0xff8000001f377808 */ /* 0x004fe20001000000 */
[----:B------:R-:W-:Y:S01]  /*2190*/  ULEA.HI UR7, UR7, UR6, URZ, 0x7 ;  /* 0x0000000607077291 */ /* 0x000fe2000f8f383f */
[C---:B------:R-:W-:Y:S02]  /*21a0*/  ISETP.GT.AND P2, PT, R2.reuse, 0x11, PT ;  /* 0x000000110200780c */ /* 0x040fe40003f44270 */
[----:B------:R-:W-:Y:S01]  /*21b0*/  FMNMX.FTZ R27, R55, R26, !PT ;  /* 0x0000001a371b7209 */ /* 0x000fe20007810000 */
[----:B------:R-:W-:Y:S01]  /*21c0*/  USHF.R.S32.HI UR7, URZ, 0x7, UR7 ;  /* 0x000000073f077899 */ /* 0x000fe20008011407 */
[----:B0-----:R-:W-:Y:S01]  /*21d0*/  FSEL R53, R35, -INF , P2 ;  /* 0xff80000023357808 */ /* 0x001fe20001000000 */
[----:B------:R0:W-:Y:S01]  /*21e0*/  MUFU.TANH R4, R54 ;  /* 0x0000003600047308 */ /* 0x0001e20000002400 */
[----:B------:R-:W-:Y:S01]  /*21f0*/  ISETP.GT.AND P2, PT, R2, 0x19, PT ;  /* 0x000000190200780c */ /* 0x000fe20003f44270 */
[----:B------:R-:W-:-:S04]  /*2200*/  UISETP.LT.AND UP0, UPT, URZ, UR7, UPT ;  /* 0x000000073f00728c */ /* 0x000fc8000bf01270 */
[----:B------:R-:W-:Y:S02]  /*2210*/  USEL UR23, URZ, UR7, !UP0 ;  /* 0x000000073f177287 */ /* 0x000fe4000c000000 */
[----:B------:R-:W-:Y:S01]  /*2220*/  MUFU.TANH R43, R43 ;  /* 0x0000002b002b7308 */ /* 0x000fe20000002400 */
[----:B0-----:R-:W-:Y:S01]  /*2230*/  FSEL R54, R34, -INF , P3 ;  /* 0xff80000022367808 */ /* 0x001fe20001800000 */
[----:B------:R-:W-:Y:S01]  /*2240*/  UISETP.GE.AND UP0, UPT, UR25, UR23, UPT ;  /* 0x000000171900728c */ /* 0x000fe2000bf06270 */
[----:B------:R-:W-:Y:S02]  /*2250*/  ISETP.GT.AND P3, PT, R2, 0x18, PT ;  /* 0x000000180200780c */ /* 0x000fe40003f64270 */
[----:B------:R-:W-:Y:S02]  /*2260*/  FMNMX.FTZ R26, R54, R27, !PT ;  /* 0x0000001b361a7209 */ /* 0x000fe40007810000 */
[----:B-1----:R-:W-:Y:S01]  /*2270*/  FSEL R52, R38, -INF , P3 ;  /* 0xff80000026347808 */ /* 0x002fe20001800000 */
[----:B------:R-:W0:Y:S01]  /*2280*/  MUFU.TANH R46, R46 ;  /* 0x0000002e002e7308 */ /* 0x000e220000002400 */
[----:B------:R-:W-:-:S02]  /*2290*/  FMNMX.FTZ R27, R53, R26, !PT ;  /* 0x0000001a351b7209 */ /* 0x000fc40007810000 */
[----:B------:R-:W-:Y:S02]  /*22a0*/  ISETP.GT.AND P3, PT, R2, 0x20, PT ;  /* 0x000000200200780c */ /* 0x000fe40003f64270 */
[----:B------:R-:W-:Y:S02]  /*22b0*/  FMNMX.FTZ R27, R52, R27, !PT ;  /* 0x0000001b341b7209 */ /* 0x000fe40007810000 */
[----:B----4-:R-:W-:Y:S01]  /*22c0*/  FSEL R48, R42, -INF , P3 ;  /* 0xff8000002a307808 */ /* 0x010fe20001800000 */
[----:B------:R-:W1:Y:S01]  /*22d0*/  MUFU.TANH R45, R47 ;  /* 0x0000002f002d7308 */ /* 0x000e620000002400 */
[----:B------:R-:W-:-:S07]  /*22e0*/  ISETP.GT.AND P3, PT, R2, 0x28, PT ;  /* 0x000000280200780c */ /* 0x000fce0003f64270 */
[----:B------:R2:W4:Y:S01]  /*22f0*/  MUFU.TANH R44, R50 ;  /* 0x00000032002c7308 */ /* 0x0005220000002400 */
[----:B0-----:R-:W-:Y:S02]  /*2300*/  FSEL R46, R46, -INF , P3 ;  /* 0xff8000002e2e7808 */ /* 0x001fe40001800000 */
[----:B------:R-:W-:-:S05]  /*2310*/  ISETP.GT.AND P3, PT, R2, 0x30, PT ;  /* 0x000000300200780c */ /* 0x000fca0003f64270 */
[----:B------:R0:W5:Y:S01]  /*2320*/  MUFU.TANH R40, R58 ;  /* 0x0000003a00287308 */ /* 0x0001620000002400 */
[----:B--2---:R-:W-:Y:S02]  /*2330*/  FSEL R50, R39, -INF , P2 ;  /* 0xff80000027327808 */ /* 0x004fe40001000000 */
[----:B------:R-:W-:Y:S02]  /*2340*/  ISETP.GT.AND P2, PT, R2, 0x21, PT ;  /* 0x000000210200780c */ /* 0x000fe40003f44270 */
[----:B------:R-:W-:Y:S02]  /*2350*/  FMNMX.FTZ R27, R50, R27, !PT ;  /* 0x0000001b321b7209 */ /* 0x000fe40007810000 */
[----:B------:R-:W-:Y:S01]  /*2360*/  FSEL R47, R43, -INF , P2 ;  /* 0xff8000002b2f7808 */ /* 0x000fe20001000000 */
[----:B------:R-:W2:Y:S01]  /*2370*/  MUFU.TANH R6, R6 ;  /* 0x0000000600067308 */ /* 0x000ea20000002400 */
[----:B------:R-:W-:Y:S01]  /*2380*/  FMNMX.FTZ R26, R48, R27, !PT ;  /* 0x0000001b301a7209 */ /* 0x000fe20007810000 */
[----:B0-----:R-:W-:Y:S01]  /*2390*/  FMUL.FTZ R58, R60, UR11 ;  /* 0x0000000b3c3a7c20 */ /* 0x001fe20008410000 */
[----:B------:R-:W-:Y:S01]  /*23a0*/  ISETP.GT.AND P2, PT, R2, 0x29, PT ;  /* 0x000000290200780c */ /* 0x000fe20003f44270 */
[----:B------:R-:W-:Y:S01]  /*23b0*/  FMUL.FTZ R60, R76, UR11 ;  /* 0x0000000b4c3c7c20 */ /* 0x000fe20008410000 */
[----:B------:R-:W-:-:S02]  /*23c0*/  FMNMX.FTZ R27, R47, R26, !PT ;  /* 0x0000001a2f1b7209 */ /* 0x000fc40007810000 */
[----:B-1----:R-:W-:Y:S01]  /*23d0*/  FSEL R45, R45, -INF , P2 ;  /* 0xff8000002d2d7808 */ /* 0x002fe20001000000 */
[----:B------:R0:W1:Y:S01]  /*23e0*/  MUFU.TANH R37, R62 ;  /* 0x0000003e00257308 */ /* 0x0000620000002400 */
[----:B------:R-:W-:Y:S02]  /*23f0*/  FMNMX.FTZ R26, R46, R27, !PT ;  /* 0x0000001b2e1a7209 */ /* 0x000fe40007810000 */
[----:B------:R-:W-:Y:S02]  /*2400*/  ISETP.GT.AND P2, PT, R2, 0x31, PT ;  /* 0x000000310200780c */ /* 0x000fe40003f44270 */
[----:B----4-:R-:W-:Y:S02]  /*2410*/  FSEL R44, R44, -INF , P3 ;  /* 0xff8000002c2c7808 */ /* 0x010fe40001800000 */
[----:B------:R-:W-:Y:S01]  /*2420*/  FMNMX.FTZ R27, R45, R26, !PT ;  /* 0x0000001a2d1b7209 */ /* 0x000fe20007810000 */
[----:B------:R-:W4:Y:S01]  /*2430*/  MUFU.TANH R63, R63 ;  /* 0x0000003f003f7308 */ /* 0x000f220000002400 */
[----:B------:R-:W-:Y:S01]  /*2440*/  ISETP.GT.AND P3, PT, R2, 0x38, PT ;  /* 0x000000380200780c */ /* 0x000fe20003f64270 */
[----:B0-----:R-:W-:Y:S01]  /*2450*/  FMUL.FTZ R62, R80, UR11 ;  /* 0x0000000b503e7c20 */ /* 0x001fe20008410000 */
[----:B------:R-:W-:-:S02]  /*2460*/  FSEL R43, R3, -INF , P2 ;  /* 0xff800000032b7808 */ /* 0x000fc40001000000 */
[----:B------:R-:W-:Y:S02]  /*2470*/  FMNMX.FTZ R26, R44, R27, !PT ;  /* 0x0000001b2c1a7209 */ /* 0x000fe40007810000 */
[----:B------:R-:W-:Y:S01]  /*2480*/  ISETP.GT.AND P2, PT, R2, 0x39, PT ;  /* 0x000000390200780c */ /* 0x000fe20003f44270 */
[----:B------:R-:W0:Y:S01]  /*2490*/  MUFU.TANH R66, R66 ;  /* 0x0000004200427308 */ /* 0x000e220000002400 */
[----:B------:R-:W-:Y:S02]  /*24a0*/  FSEL R42, R4, -INF , P3 ;  /* 0xff800000042a7808 */ /* 0x000fe40001800000 */
[----:B------:R-:W-:Y:S02]  /*24b0*/  FMNMX.FTZ R3, R43, R26, !PT ;  /* 0x0000001a2b037209 */ /* 0x000fe40007810000 */
[----:B------:R-:W-:Y:S02]  /*24c0*/  ISETP.GT.AND P3, PT, R2, 0x40, PT ;  /* 0x000000400200780c */ /* 0x000fe40003f64270 */
[----:B------:R-:W-:Y:S01]  /*24d0*/  FSEL R41, R41, -INF , P2 ;  /* 0xff80000029297808 */ /* 0x000fe20001000000 */
[----:B------:R3:W0:Y:S01]  /*24e0*/  MUFU.TANH R35, R67 ;  /* 0x0000004300237308 */ /* 0x0006220000002400 */
[----:B------:R-:W-:-:S02]  /*24f0*/  FMNMX.FTZ R4, R42, R3, !PT ;  /* 0x000000032a047209 */ /* 0x000fc40007810000 */
[----:B------:R-:W-:Y:S02]  /*2500*/  ISETP.GT.AND P2, PT, R2, 0x41, PT ;  /* 0x000000410200780c */ /* 0x000fe40003f44270 */
[----:B-----5:R-:W-:Y:S02]  /*2510*/  FSEL R40, R40, -INF , P3 ;  /* 0xff80000028287808 */ /* 0x020fe40001800000 */
[----:B------:R-:W-:Y:S01]  /*2520*/  FMNMX.FTZ R3, R41, R4, !PT ;  /* 0x0000000429037209 */ /* 0x000fe20007810000 */
[----:B------:R5:W0:Y:S01]  /*2530*/  MUFU.TANH R34, R70 ;  /* 0x0000004600227308 */ /* 0x000a220000002400 */
[----:B------:R-:W-:Y:S01]  /*2540*/  ISETP.GT.AND P3, PT, R2, 0x48, PT ;  /* 0x000000480200780c */ /* 0x000fe20003f64270 */
[----:B---3--:R-:W-:Y:S01]  /*2550*/  FMUL.FTZ R67, R61, UR11 ;  /* 0x0000000b3d437c20 */ /* 0x008fe20008410000 */
[----:B--2---:R-:W-:Y:S02]  /*2560*/  FSEL R36, R6, -INF , P2 ;  /* 0xff80000006247808 */ /* 0x004fe40001000000 */
[----:B------:R-:W-:-:S02]  /*2570*/  FMNMX.FTZ R3, R40, R3, !PT ;  /* 0x0000000328037209 */ /* 0x000fc40007810000 */
[----:B------:R-:W-:Y:S01]  /*2580*/  ISETP.GT.AND P2, PT, R2, 0x49, PT ;  /* 0x000000490200780c */ /* 0x000fe20003f44270 */
[----:B------:R2:W3:Y:S01]  /*2590*/  MUFU.TANH R33, R71 ;  /* 0x0000004700217308 */ /* 0x0004e20000002400 */
[----:B-1----:R-:W-:Y:S01]  /*25a0*/  FSEL R37, R37, -INF , P3 ;  /* 0xff80000025257808 */ /* 0x002fe20001800000 */
[----:B-----5:R-:W-:Y:S01]  /*25b0*/  FMUL.FTZ R70, R68, UR11 ;  /* 0x0000000b44467c20 */ /* 0x020fe20008410000 */
[----:B------:R-:W-:Y:S01]  /*25c0*/  FMNMX.FTZ R4, R36, R3, !PT ;  /* 0x0000000324047209 */ /* 0x000fe20007810000 */
[----:B------:R-:W-:Y:S01]  /*25d0*/  FMUL.FTZ R68, R72, UR11 ;  /* 0x0000000b48447c20 */ /* 0x000fe20008410000 */
[----:B------:R-:W-:Y:S01]  /*25e0*/  ISETP.GT.AND P3, PT, R2, 0x50, PT ;  /* 0x000000500200780c */ /* 0x000fe20003f64270 */
[----:B------:R-:W-:Y:S01]  /*25f0*/  FMUL.FTZ R72, R73, UR11 ;  /* 0x0000000b49487c20 */ /* 0x000fe20008410000 */
[----:B----4-:R-:W-:Y:S01]  /*2600*/  FSEL R38, R63, -INF , P2 ;  /* 0xff8000003f267808 */ /* 0x010fe20001000000 */
[----:B------:R1:W4:Y:S01]  /*2610*/  MUFU.TANH R32, R74 ;  /* 0x0000004a00207308 */ /* 0x0003220000002400 */
[----:B------:R-:W-:Y:S01]  /*2620*/  FMNMX.FTZ R3, R37, R4, !PT ;  /* 0x0000000425037209 */ /* 0x000fe20007810000 */
[----:B--2---:R-:W-:Y:S01]  /*2630*/  FMUL.FTZ R71, R64, UR11 ;  /* 0x0000000b40477c20 */ /* 0x004fe20008410000 */
[----:B------:R-:W-:Y:S01]  /*2640*/  ISETP.GT.AND P2, PT, R2, 0x51, PT ;  /* 0x000000510200780c */ /* 0x000fe20003f44270 */
[----:B------:R-:W-:Y:S01]  /*2650*/  FMUL.FTZ R64, R81, UR11 ;  /* 0x0000000b51407c20 */ /* 0x000fe20008410000 */
[----:B0-----:R-:W-:-:S02]  /*2660*/  FSEL R39, R66, -INF , P3 ;  /* 0xff80000042277808 */ /* 0x001fc40001800000 */
[----:B------:R-:W-:Y:S01]  /*2670*/  FMNMX.FTZ R4, R38, R3, !PT ;  /* 0x0000000326047209 */ /* 0x000fe20007810000 */
[----:B------:R-:W0:Y:S01]  /*2680*/  MUFU.TANH R30, R75 ;  /* 0x0000004b001e7308 */ /* 0x000e220000002400 */
[----:B------:R-:W-:Y:S01]  /*2690*/  ISETP.GT.AND P3, PT, R2, 0x58, PT ;  /* 0x000000580200780c */ /* 0x000fe20003f64270 */
[----:B-1----:R-:W-:Y:S01]  /*26a0*/  FMUL.FTZ R74, R65, UR11 ;  /* 0x0000000b414a7c20 */ /* 0x002fe20008410000 */
[----:B------:R-:W-:Y:S01]  /*26b0*/  FSEL R35, R35, -INF , P2 ;  /* 0xff80000023237808 */ /* 0x000fe20001000000 */
[----:B------:R-:W-:Y:S01]  /*26c0*/  FMUL.FTZ R65, R84, UR11 ;  /* 0x0000000b54417c20 */ /* 0x000fe20008410000 */
[----:B------:R-:W-:Y:S02]  /*26d0*/  FMNMX.FTZ R4, R39, R4, !PT ;  /* 0x0000000427047209 */ /* 0x000fe40007810000 */
[----:B------:R-:W-:Y:S01]  /*26e0*/  ISETP.GT.AND P2, PT, R2, 0x59, PT ;  /* 0x000000590200780c */ /* 0x000fe20003f44270 */
[----:B------:R-:W1:Y:S01]  /*26f0*/  MUFU.TANH R31, R78 ;  /* 0x0000004e001f7308 */ /* 0x000e620000002400 */
[----:B------:R-:W-:-:S02]  /*2700*/  FSEL R34, R34, -INF , P3 ;  /* 0xff80000022227808 */ /* 0x000fc40001800000 */
[----:B------:R-:W-:Y:S02]  /*2710*/  FMNMX.FTZ R3, R35, R4, !PT ;  /* 0x0000000423037209 */ /* 0x000fe40007810000 */
[----:B------:R-:W-:Y:S02]  /*2720*/  ISETP.GT.AND P3, PT, R2, 0x60, PT ;  /* 0x000000600200780c */ /* 0x000fe40003f64270 */
[----:B---3--:R-:W-:Y:S01]  /*2730*/  FSEL R33, R33, -INF , P2 ;  /* 0xff80000021217808 */ /* 0x008fe20001000000 */
[----:B------:R-:W2:Y:S01]  /*2740*/  MUFU.TANH R26, R79 ;  /* 0x0000004f001a7308 */ /* 0x000ea20000002400 */
[----:B------:R-:W-:Y:S02]  /*2750*/  FMNMX.FTZ R6, R34, R3, !PT ;  /* 0x0000000322067209 */ /* 0x000fe40007810000 */
[----:B------:R-:W-:Y:S02]  /*2760*/  ISETP.GT.AND P2, PT, R2, 0x61, PT ;  /* 0x000000610200780c */ /* 0x000fe40003f44270 */
[----:B----4-:R-:W-:-:S02]  /*2770*/  FSEL R32, R32, -INF , P3 ;  /* 0xff80000020207808 */ /* 0x010fc40001800000 */
[----:B------:R-:W-:Y:S01]  /*2780*/  FMNMX.FTZ R63, R33, R6, !PT ;  /* 0x00000006213f7209 */ /* 0x000fe20007810000 */
[----:B------:R-:W3:Y:S01]  /*2790*/  MUFU.TANH R27, R82 ;  /* 0x00000052001b7308 */ /* 0x000ee20000002400 */
[----:B------:R-:W-:Y:S02]  /*27a0*/  ISETP.GT.AND P3, PT, R2, 0x68, PT ;  /* 0x000000680200780c */ /* 0x000fe40003f64270 */
[----:B0-----:R-:W-:Y:S02]  /*27b0*/  FSEL R30, R30, -INF , P2 ;  /* 0xff8000001e1e7808 */ /* 0x001fe40001000000 */
[----:B------:R-:W-:Y:S02]  /*27c0*/  FMNMX.FTZ R63, R32, R63, !PT ;  /* 0x0000003f203f7209 */ /* 0x000fe40007810000 */
[----:B------:R-:W-:Y:S01]  /*27d0*/  ISETP.GT.AND P2, PT, R2, 0x69, PT ;  /* 0x000000690200780c */ /* 0x000fe20003f44270 */
[----:B------:R-:W0:Y:S01]  /*27e0*/  MUFU.TANH R4, R83 ;  /* 0x0000005300047308 */ /* 0x000e220000002400 */
[----:B-1----:R-:W-:-:S02]  /*27f0*/  FSEL R31, R31, -INF , P3 ;  /* 0xff8000001f1f7808 */ /* 0x002fc40001800000 */
[----:B------:R-:W-:Y:S02]  /*2800*/  FMNMX.FTZ R6, R30, R63, !PT ;  /* 0x0000003f1e067209 */ /* 0x000fe40007810000 */
[----:B------:R-:W-:Y:S02]  /*2810*/  ISETP.GT.AND P3, PT, R2, 0x70, PT ;  /* 0x000000700200780c */ /* 0x000fe40003f64270 */
[----:B--2---:R-:W-:Y:S01]  /*2820*/  FSEL R26, R26, -INF , P2 ;  /* 0xff8000001a1a7808 */ /* 0x004fe20001000000 */
[----:B------:R-:W1:Y:S01]  /*2830*/  MUFU.TANH R3, R86 ;  /* 0x0000005600037308 */ /* 0x000e620000002400 */
[----:B------:R-:W-:Y:S02]  /*2840*/  FMNMX.FTZ R63, R31, R6, !PT ;  /* 0x000000061f3f7209 */ /* 0x000fe40007810000 */
[----:B------:R-:W-:Y:S02]  /*2850*/  ISETP.GT.AND P2, PT, R2, 0x71, PT ;  /* 0x000000710200780c */ /* 0x000fe40003f44270 */
[----:B---3--:R-:W-:-:S02]  /*2860*/  FSEL R27, R27, -INF , P3 ;  /* 0xff8000001b1b7808 */ /* 0x008fc40001800000 */
[----:B------:R-:W-:Y:S01]  /*2870*/  FMNMX.FTZ R6, R26, R63, !PT ;  /* 0x0000003f1a067209 */ /* 0x000fe20007810000 */
[----:B------:R-:W2:Y:S01]  /*2880*/  MUFU.TANH R87, R87 ;  /* 0x0000005700577308 */ /* 0x000ea20000002400 */
[----:B------:R-:W-:Y:S02]  /*2890*/  ISETP.GT.AND P3, PT, R2, 0x78, PT ;  /* 0x000000780200780c */ /* 0x000fe40003f64270 */
[----:B0-----:R-:W-:Y:S02]  /*28a0*/  FSEL R4, R4, -INF , P2 ;  /* 0xff80000004047808 */ /* 0x001fe40001000000 */
[----:B------:R-:W-:Y:S02]  /*28b0*/  FMNMX.FTZ R63, R27, R6, !PT ;  /* 0x000000061b3f7209 */ /* 0x000fe40007810000 */
[----:B------:R-:W-:Y:S01]  /*28c0*/  ISETP.GT.AND P2, PT, R2, 0x79, PT ;  /* 0x000000790200780c */ /* 0x000fe20003f44270 */
[----:B------:R-:W0:Y:S01]  /*28d0*/  MUFU.TANH R88, R88 ;  /* 0x0000005800587308 */ /* 0x000e220000002400 */
[----:B-1----:R-:W-:-:S02]  /*28e0*/  FSEL R3, R3, -INF , P3 ;  /* 0xff80000003037808 */ /* 0x002fc40001800000 */
[----:B------:R-:W-:Y:S01]  /*28f0*/  FMNMX.FTZ R6, R4, R63, !PT ;  /* 0x0000003f04067209 */ /* 0x000fe20007810000 */
[----:B------:R-:W-:-:S03]  /*2900*/  FMUL.FTZ R63, R77, UR11 ;  /* 0x0000000b4d3f7c20 */ /* 0x000fc60008410000 */
[----:B------:R-:W-:Y:S01]  /*2910*/  FMNMX.FTZ R61, R3, R6, !PT ;  /* 0x00000006033d7209 */ /* 0x000fe20007810000 */
[----:B------:R-:W1:Y:S01]  /*2920*/  MUFU.TANH R10, R10 ;  /* 0x0000000a000a7308 */ /* 0x000e620000002400 */
[----:B--2---:R-:W-:-:S04]  /*2930*/  FSEL R2, R87, -INF , P2 ;  /* 0xff80000057027808 */ /* 0x004fc80001000000 */
[----:B------:R-:W-:-:S03]  /*2940*/  FMNMX.FTZ R61, R2, R61, !PT ;  /* 0x0000003d023d7209 */ /* 0x000fc60007810000 */
[----:B------:R-:W2:Y:S02]  /*2950*/  MUFU.TANH R89, R89 ;  /* 0x0000005900597308 */ /* 0x000ea40000002400 */
[----:B------:R-:W3:Y:S06]  /*2960*/  SHFL.BFLY PT, R6, R61, 0x2, 0x1f ;  /* 0x0c401f003d067f89 */ /* 0x000eec00000e0000 */
[----:B------:R-:W4:Y:S08]  /*2970*/  MUFU.TANH R90, R90 ;  /* 0x0000005a005a7308 */ /* 0x000f300000002400 */
[----:B------:R-:W5:Y:S08]  /*2980*/  MUFU.TANH R28, R28 ;  /* 0x0000001c001c7308 */ /* 0x000f700000002400 */
[----:B------:R-:W5:Y:S01]  /*2990*/  MUFU.TANH R29, R29 ;  /* 0x0000001d001d7308 */ /* 0x000f620000002400 */
[----:B---3--:R-:W-:-:S05]  /*29a0*/  FMNMX.FTZ R66, R61, R6, !PT ;  /* 0x000000063d427209 */ /* 0x008fca0007810000 */
[----:B------:R-:W3:Y:S02]  /*29b0*/  SHFL.BFLY PT, R61, R66, 0x1, 0x1f ;  /* 0x0c201f00423d7f89 */ /* 0x000ee400000e0000 */
[----:B------:R-:W5:Y:S08]  /*29c0*/  MUFU.TANH R25, R25 ;  /* 0x0000001900197308 */ /* 0x000f700000002400 */
[----:B------:R-:W5:Y:S08]  /*29d0*/  MUFU.TANH R12, R12 ;  /* 0x0000000c000c7308 */ /* 0x000f700000002400 */
[----:B------:R-:W5:Y:S01]  /*29e0*/  MUFU.TANH R21, R21 ;  /* 0x0000001500157308 */ /* 0x000f620000002400 */
[----:B---3--:R-:W-:-:S07]  /*29f0*/  FMNMX.FTZ R6, R66, R61, !PT ;  /* 0x0000003d42067209 */ /* 0x008fce0007810000 */
[----:B------:R-:W3:Y:S01]  /*2a00*/  MUFU.TANH R24, R24 ;  /* 0x0000001800187308 */ /* 0x000ee20000002400 */
[----:B------:R-:W-:Y:S01]  /*2a10*/  FMUL.FTZ R66, R85, UR11 ;  /* 0x0000000b55427c20 */ /* 0x000fe20008410000 */
[C---:B------:R-:W-:Y:S01]  /*2a20*/  FSETP.NEU.FTZ.AND P2, PT, R6.reuse, -INF , PT ;  /* 0xff8000000600780b */ /* 0x040fe20003f5d000 */
[----:B------:R-:W-:-:S05]  /*2a30*/  FMUL.FTZ R61, R6, UR10 ;  /* 0x0000000a063d7c20 */ /* 0x000fca0008410000 */
[----:B------:R-:W3:Y:S01]  /*2a40*/  MUFU.TANH R20, R20 ;  /* 0x0000001400147308 */ /* 0x000ee20000002400 */
[----:B------:R-:W-:-:S05]  /*2a50*/  FSEL R61, R61, RZ, P2 ;  /* 0x000000ff3d3d7208 */ /* 0x000fca0001000000 */
[----:B------:R-:W-:Y:S01]  /*2a60*/  FFMA.FTZ R149, R56, UR10, -R61 ;  /* 0x0000000a38957c23 */ /* 0x000fe2000801083d */
[----:B------:R-:W-:Y:S01]  /*2a70*/  VIADDMNMX R56, R49, R8, R51, PT ;  /* 0x0000000831387246 */ /* 0x000fe20003800133 */
[--C-:B------:R-:W-:Y:S01]  /*2a80*/  FFMA.FTZ R145, R54, UR10, -R61.reuse ;  /* 0x0000000a36917c23 */ /* 0x100fe2000801083d */
[----:B------:R-:W3:Y:S01]  /*2a90*/  MUFU.TANH R15, R15 ;  /* 0x0000000f000f7308 */ /* 0x000ee20000002400 */
[--C-:B------:R-:W-:Y:S01]  /*2aa0*/  FFMA.FTZ R147, R52, UR10, -R61.reuse ;  /* 0x0000000a34937c23 */ /* 0x100fe2000801083d */
[----:B------:R-:W-:Y:S01]  /*2ab0*/  ISETP.GT.AND P2, PT, R56, RZ, PT ;  /* 0x000000ff3800720c */ /* 0x000fe20003f44270 */
[--C-:B------:R-:W-:Y:S01]  /*2ac0*/  FFMA.FTZ R141, R48, UR10, -R61.reuse ;  /* 0x0000000a308d7c23 */ /* 0x100fe2000801083d */
[----:B------:R-:W-:Y:S01]  /*2ad0*/  ISETP.GT.AND P3, PT, R56, 0x1, PT ;  /* 0x000000013800780c */ /* 0x000fe20003f64270 */
[--C-:B------:R-:W-:Y:S01]  /*2ae0*/  FFMA.FTZ R143, R46, UR10, -R61.reuse ;  /* 0x0000000a2e8f7c23 */ /* 0x100fe2000801083d */
[----:B------:R-:W-:Y:S01]  /*2af0*/  ISETP.GT.AND P4, PT, R56, 0x8, PT ;  /* 0x000000083800780c */ /* 0x000fe20003f84270 */
[--C-:B------:R-:W-:Y:S01]  /*2b00*/  FFMA.FTZ R46, R45, UR10, -R61.reuse ;  /* 0x0000000a2d2e7c23 */ /* 0x100fe2000801083d */
[----:B0-----:R-:W-:Y:S01]  /*2b10*/  FSEL R88, R88, -INF , P2 ;  /* 0xff80000058587808 */ /* 0x001fe20001000000 */
[----:B------:R-:W0:Y:S01]  /*2b20*/  MUFU.TANH R13, R13 ;  /* 0x0000000d000d7308 */ /* 0x000e220000002400 */
[----:B-1----:R-:W-:Y:S01]  /*2b30*/  FSEL R49, R10, -INF , P3 ;  /* 0xff8000000a317808 */ /* 0x002fe20001800000 */
[--C-:B------:R-:W-:Y:S01]  /*2b40*/  FFMA.FTZ R10, R55, UR10, -R61.reuse ;  /* 0x0000000a370a7c23 */ /* 0x100fe2000801083d */
[----:B------:R-:W-:Y:S01]  /*2b50*/  ISETP.GT.AND P2, PT, R56, 0x9, PT ;  /* 0x000000093800780c */ /* 0x000fe20003f44270 */
[--C-:B------:R-:W-:Y:S01]  /*2b60*/  FFMA.FTZ R55, R53, UR10, -R61.reuse ;  /* 0x0000000a35377c23 */ /* 0x100fe2000801083d */
[----:B--2---:R-:W-:Y:S01]  /*2b70*/  FSEL R89, R89, -INF , P4 ;  /* 0xff80000059597808 */ /* 0x004fe20002000000 */
[--C-:B------:R-:W-:Y:S01]  /*2b80*/  FFMA.FTZ R137, R44, UR10, -R61.reuse ;  /* 0x0000000a2c897c23 */ /* 0x100fe2000801083d */
[----:B------:R-:W-:Y:S01]  /*2b90*/  FMNMX.FTZ R76, R88, R49, !PT ;  /* 0x00000031584c7209 */ /* 0x000fe20007810000 */
[----:B------:R-:W1:Y:S01]  /*2ba0*/  MUFU.TANH R14, R14 ;  /* 0x0000000e000e7308 */ /* 0x000e620000002400 */
[----:B------:R-:W-:Y:S01]  /*2bb0*/  ISETP.GT.AND P3, PT, R56, 0x10, PT ;  /* 0x000000103800780c */ /* 0x000fe20003f64270 */
[--C-:B------:R-:W-:Y:S01]  /*2bc0*/  FFMA.FTZ R44, R43, UR10, -R61.reuse ;  /* 0x0000000a2b2c7c23 */ /* 0x100fe2000801083d */
[----:B----4-:R-:W-:Y:S01]  /*2bd0*/  FSEL R90, R90, -INF , P2 ;  /* 0xff8000005a5a7808 */ /* 0x010fe20001000000 */
[--C-:B------:R-:W-:Y:S01]  /*2be0*/  FFMA.FTZ R139, R42, UR10, -R61.reuse ;  /* 0x0000000a2a8b7c23 */ /* 0x100fe2000801083d */
[----:B------:R-:W-:Y:S01]  /*2bf0*/  FMNMX.FTZ R51, R89, R76, !PT ;  /* 0x0000004c59337209 */ /* 0x000fe20007810000 */
[--C-:B------:R-:W-:Y:S01]  /*2c00*/  FFMA.FTZ R42, R41, UR10, -R61.reuse ;  /* 0x0000000a292a7c23 */ /* 0x100fe2000801083d */
[----:B------:R-:W-:Y:S01]  /*2c10*/  ISETP.GT.AND P2, PT, R56, 0x11, PT ;  /* 0x000000113800780c */ /* 0x000fe20003f44270 */
[----:B------:R-:W2:Y:S01]  /*2c20*/  MUFU.TANH R11, R11 ;  /* 0x0000000b000b7308 */ /* 0x000ea20000002400 */
[----:B-----5:R-:W-:Y:S01]  /*2c30*/  FSEL R28, R28, -INF , P3 ;  /* 0xff8000001c1c7808 */ /* 0x020fe20001800000 */
[--C-:B------:R-:W-:Y:S01]  /*2c40*/  FFMA.FTZ R133, R40, UR10, -R61.reuse ;  /* 0x0000000a28857c23 */ /* 0x100fe2000801083d */
[----:B------:R-:W-:Y:S01]  /*2c50*/  FMNMX.FTZ R51, R90, R51, !PT ;  /* 0x000000335a337209 */ /* 0x000fe20007810000 */
[--C-:B------:R-:W-:Y:S01]  /*2c60*/  FFMA.FTZ R131, R34, UR10, -R61.reuse ;  /* 0x0000000a22837c23 */ /* 0x100fe2000801083d */
[----:B------:R-:W-:Y:S01]  /*2c70*/  ISETP.GT.AND P3, PT, R56, 0x18, PT ;  /* 0x000000183800780c */ /* 0x000fe20003f64270 */
[--C-:B------:R-:W-:Y:S01]  /*2c80*/  FFMA.FTZ R34, R33, UR10, -R61.reuse ;  /* 0x0000000a21227c23 */ /* 0x100fe2000801083d */
[----:B------:R-:W-:Y:S01]  /*2c90*/  FSEL R29, R29, -INF , P2 ;  /* 0xff8000001d1d7808 */ /* 0x000fe20001000000 */
[----:B------:R-:W4:Y:S01]  /*2ca0*/  MUFU.TANH R9, R9 ;  /* 0x0000000900097308 */ /* 0x000f220000002400 */
[----:B------:R-:W-:Y:S01]  /*2cb0*/  FMNMX.FTZ R54, R28, R51, !PT ;  /* 0x000000331c367209 */ /* 0x000fe20007810000 */
[--C-:B------:R-:W-:Y:S01]  /*2cc0*/  FFMA.FTZ R59, R59, UR10, -R61.reuse ;  /* 0x0000000a3b3b7c23 */ /* 0x100fe2000801083d */
[C---:B------:R-:W-:Y:S01]  /*2cd0*/  ISETP.GT.AND P2, PT, R56.reuse, 0x19, PT ;  /* 0x000000193800780c */ /* 0x040fe20003f44270 */
[--C-:B------:R-:W-:Y:S01]  /*2ce0*/  FFMA.FTZ R151, R57, UR10, -R61.reuse ;  /* 0x0000000a39977c23 */ /* 0x100fe2000801083d */
[----:B------:R-:W-:Y:S01]  /*2cf0*/  FSEL R25, R25, -INF , P3 ;  /* 0xff80000019197808 */ /* 0x000fe20001800000 */
[--C-:B------:R-:W-:Y:S01]  /*2d00*/  FFMA.FTZ R121, R27, UR10, -R61.reuse ;  /* 0x0000000a1b797c23 */ /* 0x100fe2000801083d */
[----:B------:R-:W-:Y:S01]  /*2d10*/  FMNMX.FTZ R54, R29, R54, !PT ;  /* 0x000000361d367209 */ /* 0x000fe20007810000 */
[----:B------:R-:W5:Y:S01]  /*2d20*/  MUFU.TANH R5, R5 ;  /* 0x0000000500057308 */ /* 0x000f620000002400 */
[----:B------:R-:W-:Y:S01]  /*2d30*/  ISETP.GT.AND P3, PT, R56, 0x20, PT ;  /* 0x000000203800780c */ /* 0x000fe20003f64270 */
[--C-:B------:R-:W-:Y:S01]  /*2d40*/  FFMA.FTZ R125, R32, UR10, -R61.reuse ;  /* 0x0000000a207d7c23 */ /* 0x100fe2000801083d */
[----:B------:R-:W-:Y:S01]  /*2d50*/  FSEL R51, R12, -INF , P2 ;  /* 0xff8000000c337808 */ /* 0x000fe20001000000 */
[--C-:B------:R-:W-:Y:S01]  /*2d60*/  FFMA.FTZ R123, R3, UR10, -R61.reuse ;  /* 0x0000000a037b7c23 */ /* 0x100fe2000801083d */
[----:B------:R-:W-:Y:S01]  /*2d70*/  FMNMX.FTZ R54, R25, R54, !PT ;  /* 0x0000003619367209 */ /* 0x000fe20007810000 */
[--C-:B------:R-:W-:Y:S01]  /*2d80*/  FFMA.FTZ R127, R31, UR10, -R61.reuse ;  /* 0x0000000a1f7f7c23 */ /* 0x100fe2000801083d */
[----:B------:R-:W-:Y:S01]  /*2d90*/  ISETP.GT.AND P2, PT, R56, 0x21, PT ;  /* 0x000000213800780c */ /* 0x000fe20003f44270 */
[----:B------:R-:W5:Y:S01]  /*2da0*/  MUFU.TANH R7, R7 ;  /* 0x0000000700077308 */ /* 0x000f620000002400 */
[----:B------:R-:W-:Y:S01]  /*2db0*/  FSEL R21, R21, -INF , P3 ;  /* 0xff80000015157808 */ /* 0x000fe20001800000 */
[--C-:B------:R-:W-:Y:S01]  /*2dc0*/  FFMA.FTZ R36, R36, UR10, -R61.reuse ;  /* 0x0000000a24247c23 */ /* 0x100fe2000801083d */
[----:B------:R-:W-:Y:S01]  /*2dd0*/  FMNMX.FTZ R54, R51, R54, !PT ;  /* 0x0000003633367209 */ /* 0x000fe20007810000 */
[--C-:B------:R-:W-:Y:S01]  /*2de0*/  FFMA.FTZ R135, R37, UR10, -R61.reuse ;  /* 0x0000000a25877c23 */ /* 0x100fe2000801083d */
[----:B------:R-:W-:Y:S01]  /*2df0*/  ISETP.GT.AND P3, PT, R56, 0x28, PT ;  /* 0x000000283800780c */ /* 0x000fe20003f64270 */
[--C-:B------:R-:W-:Y:S01]  /*2e00*/  FFMA.FTZ R38, R38, UR10, -R61.reuse ;  /* 0x0000000a26267c23 */ /* 0x100fe2000801083d */
[----:B---3--:R-:W-:Y:S01]  /*2e10*/  FSEL R24, R24, -INF , P2 ;  /* 0xff80000018187808 */ /* 0x008fe20001000000 */
[----:B------:R-:W3:Y:S01]  /*2e20*/  MUFU.TANH R58, R58 ;  /* 0x0000003a003a7308 */ /* 0x000ee20000002400 */
[----:B------:R-:W-:Y:S01]  /*2e30*/  FMNMX.FTZ R53, R21, R54, !PT ;  /* 0x0000003615357209 */ /* 0x000fe20007810000 */
[--C-:B------:R-:W-:Y:S01]  /*2e40*/  FFMA.FTZ R129, R39, UR10, -R61.reuse ;  /* 0x0000000a27817c23 */ /* 0x100fe2000801083d */
[----:B------:R-:W-:Y:S01]  /*2e50*/  ISETP.GT.AND P2, PT, R56, 0x29, PT ;  /* 0x000000293800780c */ /* 0x000fe20003f44270 */
[--C-:B------:R-:W-:Y:S01]  /*2e60*/  FFMA.FTZ R30, R30, UR10, -R61.reuse ;  /* 0x0000000a1e1e7c23 */ /* 0x100fe2000801083d */
[----:B------:R-:W-:Y:S01]  /*2e70*/  FSEL R52, R20, -INF , P3 ;  /* 0xff80000014347808 */ /* 0x000fe20001800000 */
[--C-:B------:R-:W-:Y:S01]  /*2e80*/  FFMA.FTZ R20, R50, UR10, -R61.reuse ;  /* 0x0000000a32147c23 */ /* 0x100fe2000801083d */
[----:B------:R-:W-:Y:S01]  /*2e90*/  FMNMX.FTZ R53, R24, R53, !PT ;  /* 0x0000003518357209 */ /* 0x000fe20007810000 */
[----:B------:R-:W3:Y:S01]  /*2ea0*/  MUFU.TANH R67, R67 ;  /* 0x0000004300437308 */ /* 0x000ee20000002400 */
[----:B------:R-:W-:Y:S01]  /*2eb0*/  ISETP.GT.AND P3, PT, R56, 0x30, PT ;  /* 0x000000303800780c */ /* 0x000fe20003f64270 */
[--C-:B------:R-:W-:Y:S01]  /*2ec0*/  FFMA.FTZ R26, R26, UR10, -R61.reuse ;  /* 0x0000000a1a1a7c23 */ /* 0x100fe2000801083d */
[----:B------:R-:W-:Y:S01]  /*2ed0*/  FSEL R15, R15, -INF , P2 ;  /* 0xff8000000f0f7808 */ /* 0x000fe20001000000 */
[--C-:B------:R-:W-:Y:S01]  /*2ee0*/  FFMA.FTZ R4, R4, UR10, -R61.reuse ;  /* 0x0000000a04047c23 */ /* 0x100fe2000801083d */
[----:B------:R-:W-:Y:S01]  /*2ef0*/  FMNMX.FTZ R50, R52, R53, !PT ;  /* 0x0000003534327209 */ /* 0x000fe20007810000 */
[----:B------:R-:W-:Y:S01]  /*2f00*/  FFMA.FTZ R2, R2, UR10, -R61 ;  /* 0x0000000a02027c23 */ /* 0x000fe2000801083d */
[----:B------:R-:W-:Y:S01]  /*2f10*/  ISETP.GT.AND P2, PT, R56, 0x31, PT ;  /* 0x000000313800780c */ /* 0x000fe20003f44270 */
[----:B------:R-:W3:Y:S01]  /*2f20*/  MUFU.TANH R71, R71 ;  /* 0x0000004700477308 */ /* 0x000ee20000002400 */
[----:B0-----:R-:W-:-:S02]  /*2f30*/  FSEL R13, R13, -INF , P3 ;  /* 0xff8000000d0d7808 */ /* 0x001fc40001800000 */
[----:B------:R-:W-:Y:S02]  /*2f40*/  FMNMX.FTZ R50, R15, R50, !PT ;  /* 0x000000320f327209 */ /* 0x000fe40007810000 */
[----:B------:R-:W-:Y:S02]  /*2f50*/  ISETP.GT.AND P3, PT, R56, 0x38, PT ;  /* 0x000000383800780c */ /* 0x000fe40003f64270 */
[----:B-1----:R-:W-:Y:S01]  /*2f60*/  FSEL R48, R14, -INF , P2 ;  /* 0xff8000000e307808 */ /* 0x002fe20001000000 */
[----:B------:R-:W0:Y:S01]  /*2f70*/  MUFU.TANH R74, R74 ;  /* 0x0000004a004a7308 */ /* 0x000e220000002400 */
[----:B------:R-:W-:Y:S01]  /*2f80*/  FMNMX.FTZ R53, R13, R50, !PT ;  /* 0x000000320d357209 */ /* 0x000fe20007810000 */
[----:B------:R-:W-:Y:S01]  /*2f90*/  FFMA.FTZ R14, R47, UR10, -R61 ;  /* 0x0000000a2f0e7c23 */ /* 0x000fe2000801083d */
[----:B------:R-:W-:Y:S02]  /*2fa0*/  ISETP.GT.AND P2, PT, R56, 0x39, PT ;  /* 0x000000393800780c */ /* 0x000fe40003f44270 */
[----:B--2---:R-:W-:-:S02]  /*2fb0*/  FSEL R11, R11, -INF , P3 ;  /* 0xff8000000b0b7808 */ /* 0x004fc40001800000 */
[----:B------:R-:W-:Y:S01]  /*2fc0*/  FMNMX.FTZ R50, R48, R53, !PT ;  /* 0x0000003530327209 */ /* 0x000fe20007810000 */
[----:B------:R-:W1:Y:S01]  /*2fd0*/  MUFU.TANH R70, R70 ;  /* 0x0000004600467308 */ /* 0x000e620000002400 */
[C---:B------:R-:W-:Y:S02]  /*2fe0*/  ISETP.GT.AND P3, PT, R56.reuse, 0x40, PT ;  /* 0x000000403800780c */ /* 0x040fe40003f64270 */
[----:B----4-:R-:W-:Y:S02]  /*2ff0*/  FSEL R9, R9, -INF , P2 ;  /* 0xff80000009097808 */ /* 0x010fe40001000000 */
[----:B------:R-:W-:Y:S02]  /*3000*/  FMNMX.FTZ R50, R11, R50, !PT ;  /* 0x000000320b327209 */ /* 0x000fe40007810000 */
[----:B------:R-:W-:Y:S01]  /*3010*/  ISETP.GT.AND P2, PT, R56, 0x41, PT ;  /* 0x000000413800780c */ /* 0x000fe20003f44270 */
[----:B------:R-:W2:Y:S01]  /*3020*/  MUFU.TANH R69, R69 ;  /* 0x0000004500457308 */ /* 0x000ea20000002400 */
[----:B-----5:R-:W-:-:S02]  /*3030*/  FSEL R5, R5, -INF , P3 ;  /* 0xff80000005057808 */ /* 0x020fc40001800000 */
[----:B------:R-:W-:Y:S02]  /*3040*/  FMNMX.FTZ R50, R9, R50, !PT ;  /* 0x0000003209327209 */ /* 0x000fe40007810000 */
[C---:B------:R-:W-:Y:S02]  /*3050*/  ISETP.GT.AND P3, PT, R56.reuse, 0x48, PT ;  /* 0x000000483800780c */ /* 0x040fe40003f64270 */
[----:B------:R-:W-:Y:S01]  /*3060*/  FSEL R7, R7, -INF , P2 ;  /* 0xff80000007077808 */ /* 0x000fe20001000000 */
[----:B------:R-:W4:Y:S01]  /*3070*/  MUFU.TANH R68, R68 ;  /* 0x0000004400447308 */ /* 0x000f220000002400 */
[----:B------:R-:W-:Y:S02]  /*3080*/  FMNMX.FTZ R50, R5, R50, !PT ;  /* 0x0000003205327209 */ /* 0x000fe40007810000 */
[----:B------:R-:W-:Y:S02]  /*3090*/  ISETP.GT.AND P2, PT, R56, 0x49, PT ;  /* 0x000000493800780c */ /* 0x000fe40003f44270 */
[----:B---3--:R-:W-:-:S02]  /*30a0*/  FSEL R58, R58, -INF , P3 ;  /* 0xff8000003a3a7808 */ /* 0x008fc40001800000 */
[----:B------:R-:W-:Y:S01]  /*30b0*/  FMNMX.FTZ R45, R7, R50, !PT ;  /* 0x00000032072d7209 */ /* 0x000fe20007810000 */
[----:B------:R-:W3:Y:S01]  /*30c0*/  MUFU.TANH R72, R72 ;  /* 0x0000004800487308 */ /* 0x000ee20000002400 */
[----:B------:R-:W-:Y:S02]  /*30d0*/  ISETP.GT.AND P3, PT, R56, 0x50, PT ;  /* 0x000000503800780c */ /* 0x000fe40003f64270 */
[----:B------:R-:W-:Y:S02]  /*30e0*/  FSEL R67, R67, -INF , P2 ;  /* 0xff80000043437808 */ /* 0x000fe40001000000 */
[----:B------:R-:W-:Y:S02]  /*30f0*/  FMNMX.FTZ R50, R58, R45, !PT ;  /* 0x0000002d3a327209 */ /* 0x000fe40007810000 */
[----:B------:R-:W-:Y:S01]  /*3100*/  ISETP.GT.AND P2, PT, R56, 0x51, PT ;  /* 0x000000513800780c */ /* 0x000fe20003f44270 */
[----:B------:R-:W5:Y:S01]  /*3110*/  MUFU.TANH R60, R60 ;  /* 0x0000003c003c7308 */ /* 0x000f620000002400 */
[----:B------:R-:W-:-:S02]  /*3120*/  FSEL R71, R71, -INF , P3 ;  /* 0xff80000047477808 */ /* 0x000fc40001800000 */
[----:B------:R-:W-:Y:S02]  /*3130*/  FMNMX.FTZ R50, R67, R50, !PT ;  /* 0x0000003243327209 */ /* 0x000fe40007810000 */
[----:B------:R-:W-:Y:S02]  /*3140*/  ISETP.GT.AND P3, PT, R56, 0x58, PT ;  /* 0x000000583800780c */ /* 0x000fe40003f64270 */
[----:B0-----:R-:W-:Y:S01]  /*3150*/  FSEL R74, R74, -INF , P2 ;  /* 0xff8000004a4a7808 */ /* 0x001fe20001000000 */
[----:B------:R-:W0:Y:S01]  /*3160*/  MUFU.TANH R63, R63 ;  /* 0x0000003f003f7308 */ /* 0x000e220000002400 */
[----:B------:R-:W-:Y:S02]  /*3170*/  FMNMX.FTZ R45, R71, R50, !PT ;  /* 0x00000032472d7209 */ /* 0x000fe40007810000 */
[----:B------:R-:W-:Y:S02]  /*3180*/  ISETP.GT.AND P2, PT, R56, 0x59, PT ;  /* 0x000000593800780c */ /* 0x000fe40003f44270 */
[----:B-1----:R-:W-:-:S02]  /*3190*/  FSEL R70, R70, -INF , P3 ;  /* 0xff80000046467808 */ /* 0x002fc40001800000 */
[----:B------:R-:W-:Y:S01]  /*31a0*/  FMNMX.FTZ R45, R74, R45, !PT ;  /* 0x0000002d4a2d7209 */ /* 0x000fe20007810000 */
[----:B------:R-:W1:Y:S01]  /*31b0*/  MUFU.TANH R62, R62 ;  /* 0x0000003e003e7308 */ /* 0x000e620000002400 */
[----:B------:R-:W-:Y:S02]  /*31c0*/  ISETP.GT.AND P3, PT, R56, 0x60, PT ;  /* 0x000000603800780c */ /* 0x000fe40003f64270 */
[----:B--2---:R-:W-:Y:S02]  /*31d0*/  FSEL R69, R69, -INF , P2 ;  /* 0xff80000045457808 */ /* 0x004fe40001000000 */
[----:B------:R-:W-:Y:S02]  /*31e0*/  FMNMX.FTZ R50, R70, R45, !PT ;  /* 0x0000002d46327209 */ /* 0x000fe40007810000 */
[----:B------:R-:W-:Y:S01]  /*31f0*/  ISETP.GT.AND P2, PT, R56, 0x61, PT ;  /* 0x000000613800780c */ /* 0x000fe20003f44270 */
[----:B------:R-:W2:Y:S01]  /*3200*/  MUFU.TANH R64, R64 ;  /* 0x0000004000407308 */ /* 0x000ea20000002400 */
[----:B----4-:R-:W-:-:S02]  /*3210*/  FSEL R68, R68, -INF , P3 ;  /* 0xff80000044447808 */ /* 0x010fc40001800000 */
[----:B------:R-:W-:Y:S02]  /*3220*/  FMNMX.FTZ R43, R69, R50, !PT ;  /* 0x00000032452b7209 */ /* 0x000fe40007810000 */
[----:B------:R-:W-:Y:S02]  /*3230*/  ISETP.GT.AND P3, PT, R56, 0x68, PT ;  /* 0x000000683800780c */ /* 0x000fe40003f64270 */
[----:B---3--:R-:W-:Y:S01]  /*3240*/  FSEL R72, R72, -INF , P2 ;  /* 0xff80000048487808 */ /* 0x008fe20001000000 */
[----:B------:R-:W3:Y:S01]  /*3250*/  MUFU.TANH R65, R65 ;  /* 0x0000004100417308 */ /* 0x000ee20000002400 */
[----:B------:R-:W-:Y:S02]  /*3260*/  FMNMX.FTZ R43, R68, R43, !PT ;  /* 0x0000002b442b7209 */ /* 0x000fe40007810000 */
[----:B------:R-:W-:Y:S02]  /*3270*/  ISETP.GT.AND P2, PT, R56, 0x69, PT ;  /* 0x000000693800780c */ /* 0x000fe40003f44270 */
[----:B-----5:R-:W-:-:S02]  /*3280*/  FSEL R60, R60, -INF , P3 ;  /* 0xff8000003c3c7808 */ /* 0x020fc40001800000 */
[----:B------:R-:W-:Y:S01]  /*3290*/  FMNMX.FTZ R43, R72, R43, !PT ;  /* 0x0000002b482b7209 */ /* 0x000fe20007810000 */
[----:B------:R-:W4:Y:S01]  /*32a0*/  MUFU.TANH R66, R66 ;  /* 0x0000004200427308 */ /* 0x000f220000002400 */
[----:B------:R-:W-:Y:S02]  /*32b0*/  ISETP.GT.AND P3, PT, R56, 0x70, PT ;  /* 0x000000703800780c */ /* 0x000fe40003f64270 */
[----:B0-----:R-:W-:Y:S02]  /*32c0*/  FSEL R63, R63, -INF , P2 ;  /* 0xff8000003f3f7808 */ /* 0x001fe40001000000 */
[----:B------:R-:W-:Y:S02]  /*32d0*/  FMNMX.FTZ R50, R60, R43, !PT ;  /* 0x0000002b3c327209 */ /* 0x000fe40007810000 */
[----:B------:R-:W-:Y:S01]  /*32e0*/  ISETP.GT.AND P2, PT, R56, 0x71, PT ;  /* 0x000000713800780c */ /* 0x000fe20003f44270 */
[----:B------:R-:W-:Y:S01]  /*32f0*/  MUFU.EX2 R149, R149 ;  /* 0x0000009500957308 */ /* 0x000fe20000000800 */
[----:B-1----:R-:W-:-:S02]  /*3300*/  FSEL R62, R62, -INF , P3 ;  /* 0xff8000003e3e7808 */ /* 0x002fc40001800000 */
[----:B------:R-:W-:Y:S02]  /*3310*/  FMNMX.FTZ R41, R63, R50, !PT ;  /* 0x000000323f297209 */ /* 0x000fe40007810000 */
[----:B------:R-:W-:Y:S02]  /*3320*/  ISETP.GT.AND P3, PT, R56, 0x78, PT ;  /* 0x000000783800780c */ /* 0x000fe40003f64270 */
[----:B--2---:R-:W-:Y:S01]  /*3330*/  FSEL R64, R64, -INF , P2 ;  /* 0xff80000040407808 */ /* 0x004fe20001000000 */
[----:B------:R-:W0:Y:S01]  /*3340*/  MUFU.EX2 R8, R59 ;  /* 0x0000003b00087308 */ /* 0x000e220000000800 */
[----:B------:R-:W-:Y:S02]  /*3350*/  FMNMX.FTZ R41, R62, R41, !PT ;  /* 0x000000293e297209 */ /* 0x000fe40007810000 */
[----:B------:R-:W-:Y:S02]  /*3360*/  ISETP.GT.AND P2, PT, R56, 0x79, PT ;  /* 0x000000793800780c */ /* 0x000fe40003f44270 */
[----:B---3--:R-:W-:-:S02]  /*3370*/  FSEL R65, R65, -INF , P3 ;  /* 0xff80000041417808 */ /* 0x008fc40001800000 */
[----:B------:R-:W-:Y:S01]  /*3380*/  FMNMX.FTZ R40, R64, R41, !PT ;  /* 0x0000002940287209 */ /* 0x000fe20007810000 */
[----:B------:R-:W1:Y:S01]  /*3390*/  MUFU.EX2 R151, R151 ;  /* 0x0000009700977308 */ /* 0x000e620000000800 */
[----:B----4-:R-:W-:Y:S02]  /*33a0*/  FSEL R66, R66, -INF , P2 ;  /* 0xff80000042427808 */ /* 0x010fe40001000000 */
[----:B------:R-:W-:Y:S01]  /*33b0*/  FMNMX.FTZ R41, R65, R40, !PT ;  /* 0x0000002841297209 */ /* 0x000fe20007810000 */
[----:B------:R-:W-:-:S03]  /*33c0*/  FFMA.FTZ R40, R35, UR10, -R61 ;  /* 0x0000000a23287c23 */ /* 0x000fc6000801083d */
[----:B------:R-:W-:Y:S01]  /*33d0*/  FMNMX.FTZ R41, R66, R41, !PT ;  /* 0x0000002942297209 */ /* 0x000fe20007810000 */
[----:B------:R-:W2:Y:S04]  /*33e0*/  MUFU.EX2 R10, R10 ;  /* 0x0000000a000a7308 */ /* 0x000ea80000000800 */
[----:B------:R-:W3:Y:S04]  /*33f0*/  SHFL.BFLY PT, R50, R41, 0x2, 0x1f ;  /* 0x0c401f0029327f89 */ /* 0x000ee800000e0000 */
[----:B------:R-:W4:Y:S08]  /*3400*/  MUFU.EX2 R145, R145 ;  /* 0x0000009100917308 */ /* 0x000f300000000800 */
[----:B------:R-:W5:Y:S08]  /*3410*/  MUFU.EX2 R12, R55 ;  /* 0x00000037000c7308 */ /* 0x000f700000000800 */
[----:B------:R-:W5:Y:S01]  /*3420*/  MUFU.EX2 R147, R147 ;  /* 0x0000009300937308 */ /* 0x000f620000000800 */
[----:B---3--:R-:W-:-:S07]  /*3430*/  FMNMX.FTZ R50, R41, R50, !PT ;  /* 0x0000003229327209 */ /* 0x008fce0007810000 */
[----:B------:R-:W3:Y:S01]  /*3440*/  MUFU.EX2 R20, R20 ;  /* 0x0000001400147308 */ /* 0x000ee20000000800 */
        /* <DEDUP_REMOVED lines=10> */
[--C-:B------:R-:W-:Y:S01]  /*34f0*/  FFMA.FTZ R148, R88, UR10, -R32.reuse ;  /* 0x0000000a58947c23 */ /* 0x100fe20008010820 */
[--C-:B------:R-:W-:Y:S01]  /*3500*/  FFMA.FTZ R3, R49, UR10, -R32.reuse ;  /* 0x0000000a31037c23 */ /* 0x100fe20008010820 */
[--C-:B------:R-:W-:Y:S01]  /*3510*/  FFMA.FTZ R140, R21, UR10, -R32.reuse ;  /* 0x0000000a158c7c23 */ /* 0x100fe20008010820 */
[----:B------:R-:W-:Y:S01]  /*3520*/  FFMA.FTZ R21, R24, UR10, -R32 ;  /* 0x0000000a18157c23 */ /* 0x000fe20008010820 */
[----:B------:R-:W-:Y:S01]  /*3530*/  FADD.FTZ R24, R149, R8 ;  /* 0x0000000895187221 */ /* 0x000fe20000010000 */
[--C-:B------:R-:W-:Y:S01]  /*3540*/  FFMA.FTZ R150, R89, UR10, -R32.reuse ;  /* 0x0000000a59967c23 */ /* 0x100fe20008010820 */
[----:B------:R-:W-:Y:S01]  /*3550*/  FFMA.FTZ R132, R5, UR10, -R32 ;  /* 0x0000000a05847c23 */ /* 0x000fe20008010820 */
[----:B------:R-:W-:Y:S01]  /*3560*/  MUFU.EX2 R148, R148 ;  /* 0x0000009400947308 */ /* 0x000fe20000000800 */
[----:B-1----:R-:W-:Y:S01]  /*3570*/  FADD.FTZ R5, R151, R24 ;  /* 0x0000001897057221 */ /* 0x002fe20000010000 */
[--C-:B------:R-:W-:Y:S01]  /*3580*/  FFMA.FTZ R31, R90, UR10, -R32.reuse ;  /* 0x0000000a5a1f7c23 */ /* 0x100fe20008010820 */
[--C-:B------:R-:W-:Y:S01]  /*3590*/  FFMA.FTZ R144, R28, UR10, -R32.reuse ;  /* 0x0000000a1c907c23 */ /* 0x100fe20008010820 */
[--C-:B------:R-:W-:Y:S01]  /*35a0*/  FFMA.FTZ R29, R29, UR10, -R32.reuse ;  /* 0x0000000a1d1d7c23 */ /* 0x100fe20008010820 */
[----:B--2---:R-:W-:Y:S01]  /*35b0*/  FADD.FTZ R24, R10, R5 ;  /* 0x000000050a187221 */ /* 0x004fe20000010000 */
[--C-:B------:R-:W-:Y:S01]  /*35c0*/  FFMA.FTZ R5, R7, UR10, -R32.reuse ;  /* 0x0000000a07057c23 */ /* 0x100fe20008010820 */
[----:B------:R-:W-:Y:S01]  /*35d0*/  FFMA.FTZ R146, R25, UR10, -R32 ;  /* 0x0000000a19927c23 */ /* 0x000fe20008010820 */
[----:B------:R-:W0:Y:S01]  /*35e0*/  MUFU.EX2 R3, R3 ;  /* 0x0000000300037308 */ /* 0x000e220000000800 */
        /* <DEDUP_REMOVED lines=12> */
[----:B---3--:R-:W-:Y:S01]  /*36b0*/  FADD.FTZ R28, R20, R7 ;  /* 0x00000007141c7221 */ /* 0x008fe20000010000 */
[--C-:B------:R-:W-:Y:S01]  /*36c0*/  FFMA.FTZ R7, R67, UR10, -R32.reuse ;  /* 0x0000000a43077c23 */ /* 0x100fe20008010820 */
[----:B------:R-:W-:Y:S01]  /*36d0*/  FFMA.FTZ R128, R71, UR10, -R32 ;  /* 0x0000000a47807c23 */ /* 0x000fe20008010820 */
[----:B------:R-:W2:Y:S01]  /*36e0*/  MUFU.EX2 R31, R31 ;  /* 0x0000001f001f7308 */ /* 0x000ea20000000800 */
[----:B0-----:R-:W-:Y:S01]  /*36f0*/  FADD.FTZ R11, R148, R3 ;  /* 0x00000003940b7221 */ /* 0x001fe20000010000 */
[----:B------:R-:W-:Y:S01]  /*3700*/  FADD.FTZ R33, R141, R28 ;  /* 0x0000001c8d217221 */ /* 0x000fe20000010000 */
[--C-:B------:R-:W-:Y:S01]  /*3710*/  FFMA.FTZ R130, R70, UR10, -R32.reuse ;  /* 0x0000000a46827c23 */ /* 0x100fe20008010820 */
[--C-:B------:R-:W-:Y:S01]  /*3720*/  FFMA.FTZ R69, R69, UR10, -R32.reuse ;  /* 0x0000000a45457c23 */ /* 0x100fe20008010820 */
[----:B------:R-:W-:Y:S01]  /*3730*/  F2FP.F16.F32.PACK_AB R149, R8, R149 ;  /* 0x000000950895723e */ /* 0x000fe200000000ff */
[----:B------:R-:W-:Y:S01]  /*3740*/  FADD.FTZ R28, R14, R33 ;  /* 0x000000210e1c7221 */ /* 0x000fe20000010000 */
[--C-:B------:R-:W-:Y:S01]  /*3750*/  FFMA.FTZ R68, R68, UR10, -R32.reuse ;  /* 0x0000000a44447c23 */ /* 0x100fe20008010820 */
[----:B------:R-:W0:Y:S01]  /*3760*/  MUFU.EX2 R144, R144 ;  /* 0x0000009000907308 */ /* 0x000e220000000800 */
[----:B-1----:R-:W-:Y:S01]  /*3770*/  FADD.FTZ R24, R150, R11 ;  /* 0x0000000b96187221 */ /* 0x002fe20000010000 */
[--C-:B------:R-:W-:Y:S01]  /*3780*/  FFMA.FTZ R72, R72, UR10, -R32.reuse ;  /* 0x0000000a48487c23 */ /* 0x100fe20008010820 */
[--C-:B------:R-:W-:Y:S01]  /*3790*/  FFMA.FTZ R60, R60, UR10, -R32.reuse ;  /* 0x0000000a3c3c7c23 */ /* 0x100fe20008010820 */
[--C-:B------:R-:W-:Y:S01]  /*37a0*/  FFMA.FTZ R63, R63, UR10, -R32.reuse ;  /* 0x0000000a3f3f7c23 */ /* 0x100fe20008010820 */
[--C-:B------:R-:W-:Y:S01]  /*37b0*/  FFMA.FTZ R62, R62, UR10, -R32.reuse ;  /* 0x0000000a3e3e7c23 */ /* 0x100fe20008010820 */
[--C-:B------:R-:W-:Y:S01]  /*37c0*/  FFMA.FTZ R64, R64, UR10, -R32.reuse ;  /* 0x0000000a40407c23 */ /* 0x100fe20008010820 */
[----:B------:R-:W-:Y:S01]  /*37d0*/  FFMA.FTZ R65, R65, UR10, -R32 ;  /* 0x0000000a41417c23 */ /* 0x000fe20008010820 */
        /* <DEDUP_REMOVED lines=17> */
[----:B------:R-:W-:Y:S01]  /*38f0*/  FFMA.FTZ R32, R66, UR10, -R32 ;  /* 0x0000000a42207c23 */ /* 0x000fe20008010820 */
[----:B------:R-:W-:Y:S02]  /*3900*/  F2FP.F16.F32.PACK_AB R143, R46, R143 ;  /* 0x0000008f2e8f723e */ /* 0x000fe400000000ff */
[----:B------:R-:W-:Y:S02]  /*3910*/  F2FP.F16.F32.PACK_AB R150, R31, R150 ;  /* 0x000000961f96723e */ /* 0x000fe400000000ff */
[----:B------:R-:W-:Y:S01]  /*3920*/  F2FP.F16.F32.PACK_AB R144, R29, R144 ;  /* 0x000000901d90723e */ /* 0x000fe200000000ff */
        /* <DEDUP_REMOVED lines=132> */
[----:B------:R-:W-:Y:S01]  /*4170*/  UMOV UR26, UR40 ;  /* 0x00000028001a7c82 */ /* 0x000fe20008000000 */
[----:B------:R-:W-:Y:S01]  /*4180*/  UMOV UR24, UR37 ;  /* 0x0000002500187c82 */ /* 0x000fe20008000000 */
[----:B------:R-:W-:Y:S01]  /*4190*/  ULDC UR22, c[0x0][0x9d8] ;  /* 0x0002760000167ab9 */ /* 0x000fe20000000800 */
[----:B------:R-:W-:-:S05]  /*41a0*/  ULDC UR21, c[0x0][0x988] ;  /* 0x0002620000157ab9 */ /* 0x000fca0000000800 */
.L_x_12185:
        /* <DEDUP_REMOVED lines=9> */
.L_x_12178:
[----:B------:R-:W-:Y:S01]  /*4240*/  ULEA UR6, UR37, UR41, 0x3 ;  /* 0x0000002925067291 */ /* 0x000fe2000f8e183f */
[----:B------:R-:W-:-:S05]  /*4250*/  IMAD.U32 R5, RZ, RZ, UR40 ;  /* 0x00000028ff057e24 */ /* 0x000fca000f8e00ff */
[----:B------:R-:W-:-:S04]  /*4260*/  SHF.L.U32 R5, R5, 0x1f, RZ ;  /* 0x0000001f05057819 */ /* 0x000fc800000006ff */
[----:B------:R0:W1:Y:S01]  /*4270*/  SYNCS.PHASECHK.TRANS64.TRYWAIT P2, [UR6+0x16830], R5 ;  /* 0x01683005ff0075a7 */ /* 0x0000620008040146 */
[----:B------:R-:W-:Y:S05]  /*4280*/  @!P0 BRA `(.L_x_12179) ;  /* 0x0000000000048947 */ /* 0x000fea0003800000 */
[----:B------:R-:W-:Y:S01]  /*4290*/  BPT.TRAP 0x1 ;  /* 0x000000040000795c */ /* 0x000fe20000300000 */
.L_x_12179:
[----:B-1----:R-:W-:Y:S05]  /*42a0*/  @P2 BRA `(.L_x_12177) ;  /* 0x0000000000082947 */ /* 0x002fea0003800000 */
[----:B------:R-:W1:Y:S02]  /*42b0*/  SYNCS.PHASECHK.TRANS64.TRYWAIT P2, [UR6+0x16830], R5 ;  /* 0x01683005ff0075a7 */ /* 0x000e640008040146 */
[----:B-1----:R-:W-:Y:S05]  /*42c0*/  @!P2 BRA `(.L_x_12180) ;  /* 0x000000b40098a947 */ /* 0x002fea0003800000 */
.L_x_12177:
[----:B01----:R-:W-:Y:S01]  /*42d0*/  IADD3 R5, R23, 0x8, RZ ;  /* 0x0000000817057810 */ /* 0x003fe20007ffe0ff */
        /* <DEDUP_REMOVED lines=24> */
.L_x_12182:
[----:B------:R-:W-:Y:S01]  /*4460*/  ULEA UR6, UR24, UR41, 0x3 ;  /* 0x0000002918067291 */ /* 0x000fe2000f8e183f */
[----:B------:R-:W-:-:S05]  /*4470*/  IMAD.U32 R5, RZ, RZ, UR26 ;  /* 0x0000001aff057e24 */ /* 0x000fca000f8e00ff */
[----:B------:R-:W-:-:S04]  /*4480*/  SHF.L.U32 R5, R5, 0x1f, RZ ;  /* 0x0000001f05057819 */ /* 0x000fc800000006ff */
[----:B------:R0:W1:Y:S01]  /*4490*/  SYNCS.PHASECHK.TRANS64.TRYWAIT P2, [UR6+0x16850], R5 ;  /* 0x01685005ff0075a7 */ /* 0x0000620008040146 */
[----:B------:R-:W-:Y:S05]  /*44a0*/  @!P0 BRA `(.L_x_12183) ;  /* 0x0000000000048947 */ /* 0x000fea0003800000 */
[----:B------:R-:W-:Y:S01]  /*44b0*/  BPT.TRAP 0x1 ;  /* 0x000000040000795c */ /* 0x000fe20000300000 */
.L_x_12183:
[----:B-1----:R-:W-:Y:S05]  /*44c0*/  @P2 BRA `(.L_x_12181) ;  /* 0x0000000000082947 */ /* 0x002fea0003800000 */
[----:B------:R-:W1:Y:S02]  /*44d0*/  SYNCS.PHASECHK.TRANS64.TRYWAIT P2, [UR6+0x16850], R5 ;  /* 0x01685005ff0075a7 */ /* 0x000e640008040146 */
[----:B-1----:R-:W-:Y:S05]  /*44e0*/  @!P2 BRA `(.L_x_12184) ;  /* 0x000000b40028a947 */ /* 0x002fea0003800000 */
.L_x_12181:
        /* <DEDUP_REMOVED lines=10> */
[----:B------:R-:W-:-:S02]  /*4590*/  IMAD.MOV.U32 R41, RZ, RZ, -0x2 ;  /* 0xfffffffeff297424 */ /* 0x000fc400078e00ff */
        /* <DEDUP_REMOVED lines=53> */
[----:B------:R-:W-:Y:S01]  /*48f0*/  UMOV UR10, UR21 ;  /* 0x00000015000a7c82 */ /* 0x000fe20008000000 */
[----:B------:R-:W5:Y:S01]  /*4900*/  MUFU.TANH R24, R24 ;  /* 0x0000001800187308 */ /* 0x000f620000002400 */
[----:B------:R-:W-:Y:S01]  /*4910*/  FMUL.FTZ R65, R66, UR22 ;  /* 0x0000001642417c20 */ /* 0x000fe20008410000 */
[----:B------:R-:W-:Y:S01]  /*4920*/  FMUL.FTZ R66, R67, UR22 ;  /* 0x0000001643427c20 */ /* 0x000fe20008410000 */
[----:B------:R-:W-:Y:S01]  /*4930*/  FMUL.FTZ R67, R70, UR22 ;  /* 0x0000001646437c20 */ /* 0x000fe20008410000 */
[----:B------:R-:W-:Y:S01]  /*4940*/  FMUL.FTZ R70, R75, UR22 ;  /* 0x000000164b467c20 */ /* 0x000fe20008410000 */
[----:B------:R-:W-:Y:S01]  /*4950*/  FMUL.FTZ R75, R86, UR22 ;  /* 0x00000016564b7c20 */ /* 0x000fe20008410000 */
[----:B------:R-:W-:-:S02]  /*4960*/  UISETP.GT.AND UP0, UPT, UR25, UR23, UPT ;  /* 0x000000171900728c */ /* 0x000fc4000bf04270 */
[----:B------:R-:W5:Y:S01]  /*4970*/  MUFU.TANH R27, R27 ;  /* 0x0000001b001b7308 */ /* 0x000f620000002400 */
[----:B------:R-:W-:-:S07]  /*4980*/  UMOV UR26, UR40 ;  /* 0x00000028001a7c82 */ /* 0x000fce0008000000 */
        /* <DEDUP_REMOVED lines=8> */
[----:B------:R-:W-:Y:S01]  /*4a10*/  UMOV UR7, 0x40000040 ;  /* 0x4000004000077882 */ /* 0x000fe20000000000 */
[----:B------:R-:W-:Y:S02]  /*4a20*/  UIMAD UR6, UR25, UR6, 0x1 ;  /* 0x00000001190674a4 */ /* 0x000fe4000f8e0206 */
[----:B------:R-:W-:Y:S02]  /*4a30*/  UIADD3 UR25, UR25, -0x1, URZ ;  /* 0xffffffff19197890 */ /* 0x000fe4000fffe03f */
[----:B------:R-:W5:Y:S01]  /*4a40*/  MUFU.TANH R43, R43 ;  /* 0x0000002b002b7308 */ /* 0x000f620000002400 */
[----:B------:R-:W-:-:S04]  /*4a50*/  UIMAD UR6, UR51, 0xc0, UR6 ;  /* 0x000000c0330678a4 */ /* 0x000fc8000f8e0206 */
[----:B------:R-:W-:-:S03]  /*4a60*/  UIADD3 UR6, -UR50, UR6, UR49 ;  /* 0x0000000632067290 */ /* 0x000fc6000fffe131 */
[----:B------:R-:W5:Y:S03]  /*4a70*/  MUFU.TANH R46, R46 ;  /* 0x0000002e002e7308 */ /* 0x000f660000002400 */
[----:B------:R-:W-:Y:S01]  /*4a80*/  IMAD R42, R18, R41, UR6 ;  /* 0x00000006122a7e24 */ /* 0x000fe2000f8e0229 */
[----:B------:R-:W-:Y:S01]  /*4a90*/  UIADD3 UR6, UR11, 0x100, URZ ;  /* 0x000001000b067890 */ /* 0x000fe2000fffe03f */
[----:B------:R-:W-:Y:S02]  /*4aa0*/  FMUL.FTZ R41, R59, UR22 ;  /* 0x000000163b297c20 */ /* 0x000fe40008410000 */
[----:B------:R-:W-:Y:S01]  /*4ab0*/  IMAD.IADD R42, R19, 0x1, R42 ;  /* 0x00000001132a7824 */ /* 0x000fe200078e022a */
[----:B------:R-:W5:Y:S04]  /*4ac0*/  MUFU.TANH R45, R45 ;  /* 0x0000002d002d7308 */ /* 0x000f680000002400 */
[----:B------:R-:W-:-:S02]  /*4ad0*/  ISETP.GT.AND P2, PT, R42, RZ, PT ;  /* 0x000000ff2a00720c */ /* 0x000fc40003f44270 */
[C---:B------:R-:W-:Y:S02]  /*4ae0*/  ISETP.GT.AND P3, PT, R42.reuse, 0x1, PT ;  /* 0x000000012a00780c */ /* 0x040fe40003f64270 */
[----:B0-----:R-:W-:Y:S01]  /*4af0*/  FSEL R44, R5, -INF , P2 ;  /* 0xff800000052c7808 */ /* 0x001fe20001000000 */
[----:B------:R-:W0:Y:S01]  /*4b00*/  MUFU.TANH R47, R47 ;  /* 0x0000002f002f7308 */ /* 0x000e220000002400 */
[----:B------:R-:W-:Y:S02]  /*4b10*/  ISETP.GT.AND P2, PT, R42, 0x8, PT ;  /* 0x000000082a00780c */ /* 0x000fe40003f44270 */
[----:B-1----:R-:W-:Y:S02]  /*4b20*/  FSEL R6, R6, -INF , P3 ;  /* 0xff80000006067808 */ /* 0x002fe40001800000 */
[----:B------:R-:W-:Y:S02]  /*4b30*/  FMNMX.FTZ R5, R44, R3, !PT ;  /* 0x000000032c057209 */ /* 0x000fe40007810000 */
[----:B------:R-:W-:Y:S01]  /*4b40*/  ISETP.GT.AND P3, PT, R42, 0x9, PT ;  /* 0x000000092a00780c */ /* 0x000fe20003f64270 */
[----:B------:R-:W1:Y:S01]  /*4b50*/  MUFU.TANH R48, R48 ;  /* 0x0000003000307308 */ /* 0x000e620000002400 */
[----:B--2---:R-:W-:-:S02]  /*4b60*/  FSEL R9, R9, -INF , P2 ;  /* 0xff80000009097808 */ /* 0x004fc40001000000 */
[----:B------:R-:W-:Y:S02]  /*4b70*/  FMNMX.FTZ R52, R6, R5, !PT ;  /* 0x0000000506347209 */ /* 0x000fe40007810000 */
[----:B------:R-:W-:Y:S02]  /*4b80*/  ISETP.GT.AND P2, PT, R42, 0x10, PT ;  /* 0x000000102a00780c */ /* 0x000fe40003f44270 */
[----:B---3--:R-:W-:Y:S01]  /*4b90*/  FSEL R10, R10, -INF , P3 ;  /* 0xff8000000a0a7808 */ /* 0x008fe20001800000 */
[----:B------:R-:W2:Y:S01]  /*4ba0*/  MUFU.TANH R49, R49 ;  /* 0x0000003100317308 */ /* 0x000ea20000002400 */
[----:B------:R-:W-:Y:S01]  /*4bb0*/  FMNMX.FTZ R5, R9, R52, !PT ;  /* 0x0000003409057209 */ /* 0x000fe20007810000 */
[----:B------:R-:W-:Y:S01]  /*4bc0*/  FMUL.FTZ R52, R64, UR22 ;  /* 0x0000001640347c20 */ /* 0x000fe20008410000 */
[----:B------:R-:W-:Y:S02]  /*4bd0*/  ISETP.GT.AND P3, PT, R42, 0x11, PT ;  /* 0x000000112a00780c */ /* 0x000fe40003f64270 */
[----:B----4-:R-:W-:-:S02]  /*4be0*/  FSEL R13, R13, -INF , P2 ;  /* 0xff8000000d0d7808 */ /* 0x010fc40001000000 */
[----:B------:R-:W-:Y:S01]  /*4bf0*/  FMNMX.FTZ R54, R10, R5, !PT ;  /* 0x000000050a367209 */ /* 0x000fe20007810000 */
[----:B------:R-:W3:Y:S01]  /*4c00*/  MUFU.TANH R50, R50 ;  /* 0x0000003200327308 */ /* 0x000ee20000002400 */
[----:B------:R-:W-:Y:S02]  /*4c10*/  ISETP.GT.AND P2, PT, R42, 0x18, PT ;  /* 0x000000182a00780c */ /* 0x000fe40003f44270 */
[----:B-----5:R-:W-:Y:S02]  /*4c20*/  FSEL R14, R14, -INF , P3 ;  /* 0xff8000000e0e7808 */ /* 0x020fe40001800000 */
[----:B------:R-:W-:Y:S02]  /*4c30*/  FMNMX.FTZ R5, R13, R54, !PT ;  /* 0x000000360d057209 */ /* 0x000fe40007810000 */
[----:B------:R-:W-:Y:S01]  /*4c40*/  ISETP.GT.AND P3, PT, R42, 0x19, PT ;  /* 0x000000192a00780c */ /* 0x000fe20003f64270 */
[----:B------:R-:W4:Y:S01]  /*4c50*/  MUFU.TANH R52, R52 ;  /* 0x0000003400347308 */ /* 0x000f220000002400 */
[----:B------:R-:W-:-:S02]  /*4c60*/  FSEL R21, R21, -INF , P2 ;  /* 0xff80000015157808 */ /* 0x000fc40001000000 */
[----:B------:R-:W-:Y:S02]  /*4c70*/  FMNMX.FTZ R54, R14, R5, !PT ;  /* 0x000000050e367209 */ /* 0x000fe40007810000 */
[----:B------:R-:W-:Y:S02]  /*4c80*/  ISETP.GT.AND P2, PT, R42, 0x20, PT ;  /* 0x000000202a00780c */ /* 0x000fe40003f44270 */
[----:B------:R-:W-:Y:S01]  /*4c90*/  FSEL R24, R24, -INF , P3 ;  /* 0xff80000018187808 */ /* 0x000fe20001800000 */
[----:B------:R-:W5:Y:S01]  /*4ca0*/  MUFU.TANH R51, R51 ;  /* 0x0000003300337308 */ /* 0x000f620000002400 */
[----:B------:R-:W-:Y:S02]  /*4cb0*/  FMNMX.FTZ R55, R21, R54, !PT ;  /* 0x0000003615377209 */ /* 0x000fe40007810000 */
[----:B------:R-:W-:Y:S02]  /*4cc0*/  ISETP.GT.AND P3, PT, R42, 0x21, PT ;  /* 0x000000212a00780c */ /* 0x000fe40003f64270 */
[----:B------:R-:W-:Y:S01]  /*4cd0*/  FSEL R5, R27, -INF , P2 ;  /* 0xff8000001b057808 */ /* 0x000fe20001000000 */
[----:B------:R-:W-:-:S02]  /*4ce0*/  WARPGROUP.DEPBAR.LE gsb0, 0x0 ;  /* 0x00008000000079c5 */ /* 0x000fc40000010000 */
[----:B------:R-:W-:Y:S01]  /*4cf0*/  WARPGROUP.ARRIVE ;  /* 0x00000000000079c5 */ /* 0x000fe20000000000 */
[----:B------:R-:W-:Y:S01]  /*4d00*/  FMNMX.FTZ R54, R24, R55, !PT ;  /* 0x0000003718367209 */ /* 0x000fe20007810000 */
[----:B------:R-:W5:Y:S01]  /*4d10*/  MUFU.TANH R53, R53 ;  /* 0x0000003500357308 */ /* 0x000f620000002400 */
[----:B------:R-:W-:Y:S01]  /*4d20*/  ISETP.GT.AND P2, PT, R42, 0x28, PT ;  /* 0x000000282a00780c */ /* 0x000fe20003f44270 */
[----:B------:R-:W-:Y:S01]  /*4d30*/  FMUL.FTZ R55, R72, UR22 ;  /* 0x0000001648377c20 */ /* 0x000fe20008410000 */
[----:B------:R-:W-:Y:S01]  /*4d40*/  FSEL R29, R29, -INF , P3 ;  /* 0xff8000001d1d7808 */ /* 0x000fe20001800000 */
[----:B------:R-:W-:Y:S01]  /*4d50*/  HGMMA.64x64x16.F32 R88, R140, gdesc[UR4].tnspB, R88, gsb0 ;  /* 0x40e000048c587df0 */ /* 0x000fe20008000858 */
[----:B------:R-:W-:Y:S01]  /*4d60*/  FMNMX.FTZ R56, R5, R54, !PT ;  /* 0x0000003605387209 */ /* 0x000fe20007810000 */
[----:B------:R-:W-:Y:S01]  /*4d70*/  FMUL.FTZ R54, R69, UR22 ;  /* 0x0000001645367c20 */ /* 0x000fe20008410000 */
[C---:B------:R-:W-:Y:S01]  /*4d80*/  ISETP.GT.AND P3, PT, R42.reuse, 0x29, PT ;  /* 0x000000292a00780c */ /* 0x040fe20003f64270 */
[----:B------:R-:W-:Y:S01]  /*4d90*/  MUFU.TANH R55, R55 ;  /* 0x0000003700377308 */ /* 0x000fe20000002400 */
[----:B------:R-:W-:Y:S01]  /*4da0*/  FSEL R31, R31, -INF , P2 ;  /* 0xff8000001f1f7808 */ /* 0x000fe20001000000 */
[----:B------:R-:W-:Y:S01]  /*4db0*/  UIADD3 UR6, UR11, 0x180, URZ ;  /* 0x000001800b067890 */ /* 0x000fe2000fffe03f */
[----:B------:R-:W-:Y:S01]  /*4dc0*/  FMNMX.FTZ R56, R29, R56, !PT ;  /* 0x000000381d387209 */ /* 0x000fe20007810000 */
[----:B------:R-:W-:Y:S01]  /*4dd0*/  UMOV UR7, 0x40000040 ;  /* 0x4000004000077882 */ /* 0x000fe20000000000 */
[----:B------:R-:W-:Y:S01]  /*4de0*/  ISETP.GT.AND P2, PT, R42, 0x30, PT ;  /* 0x000000302a00780c */ /* 0x000fe20003f44270 */
[----:B------:R-:W-:Y:S01]  /*4df0*/  FMUL.FTZ R69, R74, UR22 ;  /* 0x000000164a457c20 */ /* 0x000fe20008410000 */
[----:B------:R-:W-:Y:S01]  /*4e00*/  FSEL R32, R32, -INF , P3 ;  /* 0xff80000020207808 */ /* 0x000fe20001800000 */
[----:B------:R-:W5:Y:S01]  /*4e10*/  MUFU.TANH R54, R54 ;  /* 0x0000003600367308 */ /* 0x000f620000002400 */
[----:B------:R-:W-:Y:S01]  /*4e20*/  FMNMX.FTZ R27, R31, R56, !PT ;  /* 0x000000381f1b7209 */ /* 0x000fe20007810000 */
[----:B------:R-:W-:Y:S01]  /*4e30*/  FMUL.FTZ R74, R83, UR22 ;  /* 0x00000016534a7c20 */ /* 0x000fe20008410000 */
[----:B------:R-:W-:-:S02]  /*4e40*/  ISETP.GT.AND P3, PT, R42, 0x31, PT ;  /* 0x000000312a00780c */ /* 0x000fc40003f64270 */
[----:B------:R-:W-:Y:S02]  /*4e50*/  FSEL R35, R35, -INF , P2 ;  /* 0xff80000023237808 */ /* 0x000fe40001000000 */
[----:B------:R-:W-:Y:S01]  /*4e60*/  FMNMX.FTZ R56, R32, R27, !PT ;  /* 0x0000001b20387209 */ /* 0x000fe20007810000 */
[----:B------:R-:W-:Y:S01]  /*4e70*/  MUFU.TANH R57, R57 ;  /* 0x0000003900397308 */ /* 0x000fe20000002400 */
[C---:B------:R-:W-:Y:S02]  /*4e80*/  ISETP.GT.AND P2, PT, R42.reuse, 0x38, PT ;  /* 0x000000382a00780c */ /* 0x040fe40003f44270 */
[----:B------:R-:W-:Y:S02]  /*4e90*/  FSEL R43, R43, -INF , P3 ;  /* 0xff8000002b2b7808 */ /* 0x000fe40001800000 */
        /* <DEDUP_REMOVED lines=9> */
[----:B------:R-:W5:Y:S01]  /*4f30*/  MUFU.TANH R56, R56 ;  /* 0x0000003800387308 */ /* 0x000f620000002400 */
[----:B------:R-:W-:Y:S02]  /*4f40*/  FMNMX.FTZ R58, R46, R27, !PT ;  /* 0x0000001b2e3a7209 */ /* 0x000fe40007810000 */
[C---:B------:R-:W-:Y:S02]  /*4f50*/  ISETP.GT.AND P3, PT, R42.reuse, 0x41, PT ;  /* 0x000000412a00780c */ /* 0x040fe40003f64270 */
[----:B0-----:R-:W-:Y:S02]  /*4f60*/  FSEL R47, R47, -INF , P2 ;  /* 0xff8000002f2f7808 */ /* 0x001fe40001000000 */
[----:B------:R-:W-:Y:S01]  /*4f70*/  FMNMX.FTZ R58, R45, R58, !PT ;  /* 0x0000003a2d3a7209 */ /* 0x000fe20007810000 */
[----:B------:R-:W-:Y:S01]  /*4f80*/  MUFU.TANH R59, R81 ;  /* 0x00000051003b7308 */ /* 0x000fe20000002400 */
[----:B------:R-:W-:-:S02]  /*4f90*/  ISETP.GT.AND P2, PT, R42, 0x48, PT ;  /* 0x000000482a00780c */ /* 0x000fc40003f44270 */
[----:B-1----:R-:W-:Y:S02]  /*4fa0*/  FSEL R48, R48, -INF , P3 ;  /* 0xff80000030307808 */ /* 0x002fe40001800000 */
[----:B------:R-:W-:Y:S02]  /*4fb0*/  FMNMX.FTZ R27, R47, R58, !PT ;  /* 0x0000003a2f1b7209 */ /* 0x000fe40007810000 */
[----:B------:R-:W-:Y:S01]  /*4fc0*/  ISETP.GT.AND P3, PT, R42, 0x49, PT ;  /* 0x000000492a00780c */ /* 0x000fe20003f64270 */
[----:B------:R0:W1:Y:S01]  /*4fd0*/  MUFU.TANH R58, R77 ;  /* 0x0000004d003a7308 */ /* 0x0000620000002400 */
[----:B--2---:R-:W-:Y:S02]  /*4fe0*/  FSEL R49, R49, -INF , P2 ;  /* 0xff80000031317808 */ /* 0x004fe40001000000 */
[----:B------:R-:W-:Y:S02]  /*4ff0*/  FMNMX.FTZ R60, R48, R27, !PT ;  /* 0x0000001b303c7209 */ /* 0x000fe40007810000 */
[----:B------:R-:W-:-:S02]  /*5000*/  ISETP.GT.AND P2, PT, R42, 0x50, PT ;  /* 0x000000502a00780c */ /* 0x000fc40003f44270 */
[----:B---3--:R-:W-:Y:S01]  /*5010*/  FSEL R50, R50, -INF , P3 ;  /* 0xff80000032327808 */ /* 0x008fe20001800000 */
[----:B------:R-:W2:Y:S01]  /*5020*/  MUFU.TANH R84, R84 ;  /* 0x0000005400547308 */ /* 0x000ea20000002400 */
[----:B------:R-:W-:Y:S01]  /*5030*/  FMNMX.FTZ R27, R49, R60, !PT ;  /* 0x0000003c311b7209 */ /* 0x000fe20007810000 */
[----:B0-----:R-:W-:Y:S01]  /*5040*/  FMUL.FTZ R77, R87, UR22 ;  /* 0x00000016574d7c20 */ /* 0x001fe20008410000 */
[----:B------:R-:W-:Y:S02]  /*5050*/  ISETP.GT.AND P3, PT, R42, 0x51, PT ;  /* 0x000000512a00780c */ /* 0x000fe40003f64270 */
[----:B----4-:R-:W-:Y:S02]  /*5060*/  FSEL R52, R52, -INF , P2 ;  /* 0xff80000034347808 */ /* 0x010fe40001000000 */
[----:B------:R-:W-:Y:S01]  /*5070*/  FMNMX.FTZ R27, R50, R27, !PT ;  /* 0x0000001b321b7209 */ /* 0x000fe20007810000 */
[----:B------:R-:W-:Y:S01]  /*5080*/  MUFU.TANH R7, R7 ;  /* 0x0000000700077308 */ /* 0x000fe20000002400 */
[----:B------:R-:W-:-:S02]  /*5090*/  ISETP.GT.AND P2, PT, R42, 0x58, PT ;  /* 0x000000582a00780c */ /* 0x000fc40003f44270 */
[----:B-----5:R-:W-:Y:S02]  /*50a0*/  FSEL R51, R51, -INF , P3 ;  /* 0xff80000033337808 */ /* 0x020fe40001800000 */
[----:B------:R-:W-:Y:S02]  /*50b0*/  FMNMX.FTZ R60, R52, R27, !PT ;  /* 0x0000001b343c7209 */ /* 0x000fe40007810000 */
[----:B------:R-:W-:Y:S01]  /*50c0*/  ISETP.GT.AND P3, PT, R42, 0x59, PT ;  /* 0x000000592a00780c */ /* 0x000fe20003f64270 */
[----:B------:R-:W-:Y:S01]  /*50d0*/  MUFU.TANH R8, R8 ;  /* 0x0000000800087308 */ /* 0x000fe20000002400 */
[----:B------:R-:W-:Y:S01]  /*50e0*/  FSEL R53, R53, -INF , P2 ;  /* 0xff80000035357808 */ /* 0x000fe20001000000 */
[----:B------:R-:W-:Y:S02]  /*50f0*/  WARPGROUP.DEPBAR.LE gsb0, 0x0 ;  /* 0x00008000000079c5 */ /* 0x000fe40000010000 */
[----:B------:R-:W-:Y:S01]  /*5100*/  WARPGROUP.ARRIVE ;  /* 0x00000000000079c5 */ /* 0x000fe20000000000 */
[----:B------:R-:W-:-:S02]  /*5110*/  FMNMX.FTZ R60, R51, R60, !PT ;  /* 0x0000003c333c7209 */ /* 0x000fc40007810000 */
[----:B------:R-:W-:Y:S01]  /*5120*/  ISETP.GT.AND P2, PT, R42, 0x60, PT ;  /* 0x000000602a00780c */ /* 0x000fe20003f44270 */
[----:B------:R-:W-:Y:S01]  /*5130*/  MUFU.TANH R11, R11 ;  /* 0x0000000b000b7308 */ /* 0x000fe20000002400 */
[----:B------:R-:W-:Y:S01]  /*5140*/  FSEL R54, R54, -INF , P3 ;  /* 0xff80000036367808 */ /* 0x000fe20001800000 */
[----:B------:R-:W-:Y:S01]  /*5150*/  HGMMA.64x64x16.F32 R88, R136, gdesc[UR4].tnspB, R88, gsb0 ;  /* 0x40e0000488587df0 */ /* 0x000fe20008000858 */
[----:B------:R-:W-:Y:S01]  /*5160*/  FMNMX.FTZ R27, R53, R60, !PT ;  /* 0x0000003c351b7209 */ /* 0x000fe20007810000 */
[----:B------:R-:W-:Y:S01]  /*5170*/  UIADD3 UR6, UR11, 0x200, URZ ;  /* 0x000002000b067890 */ /* 0x000fe2000fffe03f */
[----:B------:R-:W-:Y:S01]  /*5180*/  ISETP.GT.AND P3, PT, R42, 0x61, PT ;  /* 0x000000612a00780c */ /* 0x000fe20003f64270 */
[----:B------:R-:W-:Y:S01]  /*5190*/  UMOV UR7, 0x40000040 ;  /* 0x4000004000077882 */ /* 0x000fe20000000000 */
[----:B------:R-:W-:Y:S01]  /*51a0*/  FSEL R55, R55, -INF , P2 ;  /* 0xff80000037377808 */ /* 0x000fe20001000000 */
[----:B------:R-:W-:Y:S01]  /*51b0*/  MUFU.TANH R12, R12 ;  /* 0x0000000c000c7308 */ /* 0x000fe20000002400 */
[----:B------:R-:W-:-:S02]  /*51c0*/  FMNMX.FTZ R60, R54, R27, !PT ;  /* 0x0000001b363c7209 */ /* 0x000fc40007810000 */
[----:B------:R-:W-:Y:S02]  /*51d0*/  ISETP.GT.AND P2, PT, R42, 0x68, PT ;  /* 0x000000682a00780c */ /* 0x000fe40003f44270 */
[----:B------:R-:W-:Y:S02]  /*51e0*/  FSEL R56, R56, -INF , P3 ;  /* 0xff80000038387808 */ /* 0x000fe40001800000 */
[----:B------:R-:W-:Y:S01]  /*51f0*/  FMNMX.FTZ R27, R55, R60, !PT ;  /* 0x0000003c371b7209 */ /* 0x000fe20007810000 */
[----:B------:R-:W-:Y:S01]  /*5200*/  MUFU.TANH R15, R15 ;  /* 0x0000000f000f7308 */ /* 0x000fe20000002400 */
[----:B------:R-:W-:Y:S02]  /*5210*/  ISETP.GT.AND P3, PT, R42, 0x69, PT ;  /* 0x000000692a00780c */ /* 0x000fe40003f64270 */
[----:B------:R-:W-:Y:S02]  /*5220*/  FSEL R57, R57, -INF , P2 ;  /* 0xff80000039397808 */ /* 0x000fe40001000000 */
[----:B------:R-:W-:-:S02]  /*5230*/  FMNMX.FTZ R64, R56, R27, !PT ;  /* 0x0000001b38407209 */ /* 0x000fc40007810000 */
[----:B------:R-:W-:Y:S01]  /*5240*/  ISETP.GT.AND P2, PT, R42, 0x70, PT ;  /* 0x000000702a00780c */ /* 0x000fe20003f44270 */
[----:B------:R0:W3:Y:S01]  /*5250*/  MUFU.TANH R60, R85 ;  /* 0x00000055003c7308 */ /* 0x0000e20000002400 */
[----:B-1----:R-:W-:Y:S02]  /*5260*/  FSEL R58, R58, -INF , P3 ;  /* 0xff8000003a3a7808 */ /* 0x002fe40001800000 */
[----:B------:R-:W-:Y:S01]  /*5270*/  FMNMX.FTZ R27, R57, R64, !PT ;  /* 0x00000040391b7209 */ /* 0x000fe20007810000 */
[----:B------:R-:W-:Y:S01]  /*5280*/  FMUL.FTZ R64, R63, UR22 ;  /* 0x000000163f407c20 */ /* 0x000fe20008410000 */
[----:B------:R-:W-:Y:S02]  /*5290*/  ISETP.GT.AND P3, PT, R42, 0x71, PT ;  /* 0x000000712a00780c */ /* 0x000fe40003f64270 */
[----:B------:R-:W-:Y:S01]  /*52a0*/  FSEL R62, R80, -INF , P2 ;  /* 0xff800000503e7808 */ /* 0x000fe20001000000 */
[----:B------:R-:W1:Y:S01]  /*52b0*/  MUFU.TANH R20, R20 ;  /* 0x0000001400147308 */ /* 0x000e620000002400 */
[----:B------:R-:W-:Y:S01]  /*52c0*/  FMNMX.FTZ R27, R58, R27, !PT ;  /* 0x0000001b3a1b7209 */ /* 0x000fe20007810000 */
[----:B0-----:R-:W0:Y:S01]  /*52d0*/  S2R R85, SR_TID.X ;  /* 0x0000000000557919 */ /* 0x001e220000002100 */
[----:B------:R-:W-:-:S02]  /*52e0*/  ISETP.GT.AND P2, PT, R42, 0x78, PT ;  /* 0x000000782a00780c */ /* 0x000fc40003f44270 */
[----:B------:R-:W-:Y:S02]  /*52f0*/  FSEL R59, R59, -INF , P3 ;  /* 0xff8000003b3b7808 */ /* 0x000fe40001800000 */
[----:B------:R-:W-:Y:S01]  /*5300*/  FMNMX.FTZ R68, R62, R27, !PT ;  /* 0x0000001b3e447209 */ /* 0x000fe20007810000 */
[----:B------:R-:W4:Y:S01]  /*5310*/  MUFU.TANH R25, R25 ;  /* 0x0000001900197308 */ /* 0x000f220000002400 */
[C---:B------:R-:W-:Y:S01]  /*5320*/  ISETP.GT.AND P3, PT, R42.reuse, 0x79, PT ;  /* 0x000000792a00780c */ /* 0x040fe20003f64270 */
[----:B------:R-:W-:Y:S01]  /*5330*/  VIADD R42, R42, 0x8 ;  /* 0x000000082a2a7836 */ /* 0x000fe20000000000 */
[----:B--2---:R-:W-:Y:S02]  /*5340*/  FSEL R63, R84, -INF , P2 ;  /* 0xff800000543f7808 */ /* 0x004fe40001000000 */
[----:B------:R-:W-:Y:S02]  /*5350*/  FMNMX.FTZ R68, R59, R68, !PT ;  /* 0x000000443b447209 */ /* 0x000fe40007810000 */
[----:B---3--:R-:W-:Y:S01]  /*5360*/  FSEL R60, R60, -INF , P3 ;  /* 0xff8000003c3c7808 */ /* 0x008fe20001800000 */
[----:B------:R-:W2:Y:S01]  /*5370*/  MUFU.TANH R26, R26 ;  /* 0x0000001a001a7308 */ /* 0x000ea20000002400 */
[----:B------:R-:W-:Y:S01]  /*5380*/  FMNMX.FTZ R27, R63, R68, !PT ;  /* 0x000000443f1b7209 */ /* 0x000fe20007810000 */
[----:B------:R-:W-:Y:S01]  /*5390*/  FMUL.FTZ R68, R71, UR22 ;  /* 0x0000001647447c20 */ /* 0x000fe20008410000 */
[----:B------:R-:W-:Y:S01]  /*53a0*/  ISETP.GT.AND P3, PT, R42, RZ, PT ;  /* 0x000000ff2a00720c */ /* 0x000fe20003f64270 */
[----:B------:R-:W-:Y:S01]  /*53b0*/  FMUL.FTZ R71, R78, UR22 ;  /* 0x000000164e477c20 */ /* 0x000fe20008410000 */
[----:B------:R-:W-:-:S02]  /*53c0*/  FMNMX.FTZ R27, R60, R27, !PT ;  /* 0x0000001b3c1b7209 */ /* 0x000fc40007810000 */
[C---:B------:R-:W-:Y:S01]  /*53d0*/  ISETP.GT.AND P4, PT, R42.reuse, 0x1, PT ;  /* 0x000000012a00780c */ /* 0x040fe20003f84270 */
[----:B------:R-:W3:Y:S01]  /*53e0*/  MUFU.TANH R28, R28 ;  /* 0x0000001c001c7308 */ /* 0x000ee20000002400 */
[----:B------:R-:W-:Y:S01]  /*53f0*/  FSEL R7, R7, -INF , P3 ;  /* 0xff80000007077808 */ /* 0x000fe20001800000 */
[----:B------:R-:W5:Y:S01]  /*5400*/  SHFL.BFLY PT, R72, R27, 0x2, 0x1f ;  /* 0x0c401f001b487f89 */ /* 0x000f6200000e0000 */
[----:B------:R-:W-:Y:S02]  /*5410*/  ISETP.GT.AND P3, PT, R42, 0x8, PT ;  /* 0x000000082a00780c */ /* 0x000fe40003f64270 */
[----:B------:R-:W-:Y:S02]  /*5420*/  FSEL R8, R8, -INF , P4 ;  /* 0xff80000008087808 */ /* 0x000fe40002000000 */
[----:B------:R-:W-:Y:S01]  /*5430*/  ISETP.GT.AND P4, PT, R42, 0x9, PT ;  /* 0x000000092a00780c */ /* 0x000fe20003f84270 */
[----:B------:R-:W0:Y:S01]  /*5440*/  MUFU.TANH R30, R30 ;  /* 0x0000001e001e7308 */ /* 0x000e220000002400 */
[----:B------:R-:W-:-:S02]  /*5450*/  FSEL R11, R11, -INF , P3 ;  /* 0xff8000000b0b7808 */ /* 0x000fc40001800000 */
[----:B------:R-:W-:Y:S02]  /*5460*/  ISETP.GT.AND P3, PT, R42, 0x10, PT ;  /* 0x000000102a00780c */ /* 0x000fe40003f64270 */
[----:B------:R-:W-:Y:S02]  /*5470*/  FSEL R12, R12, -INF , P4 ;  /* 0xff8000000c0c7808 */ /* 0x000fe40002000000 */
[C---:B------:R-:W-:Y:S01]  /*5480*/  ISETP.GT.AND P4, PT, R42.reuse, 0x11, PT ;  /* 0x000000112a00780c */ /* 0x040fe20003f84270 */
[----:B------:R-:W0:Y:S01]  /*5490*/  MUFU.TANH R33, R33 ;  /* 0x0000002100217308 */ /* 0x000e220000002400 */
[----:B------:R-:W-:Y:S02]  /*54a0*/  FSEL R15, R15, -INF , P3 ;  /* 0xff8000000f0f7808 */ /* 0x000fe40001800000 */
[----:B------:R-:W-:Y:S02]  /*54b0*/  ISETP.GT.AND P3, PT, R42, 0x18, PT ;  /* 0x000000182a00780c */ /* 0x000fe40003f64270 */
[----:B-1----:R-:W-:-:S02]  /*54c0*/  FSEL R20, R20, -INF , P4 ;  /* 0xff80000014147808 */ /* 0x002fc40002000000 */
[C---:B------:R-:W-:Y:S01]  /*54d0*/  ISETP.GT.AND P4, PT, R42.reuse, 0x19, PT ;  /* 0x000000192a00780c */ /* 0x040fe20003f84270 */
[----:B------:R-:W-:Y:S02]  /*54e0*/  WARPGROUP.DEPBAR.LE gsb0, 0x0 ;  /* 0x00008000000079c5 */ /* 0x000fe40000010000 */
[----:B-----5:R-:W-:Y:S01]  /*54f0*/  FMNMX.FTZ R76, R27, R72, !PT ;  /* 0x000000481b4c7209 */ /* 0x020fe20007810000 */
[----:B------:R-:W-:Y:S01]  /*5500*/  WARPGROUP.ARRIVE ;  /* 0x00000000000079c5 */ /* 0x000fe20000000000 */
[----:B----4-:R-:W-:Y:S01]  /*5510*/  FSEL R25, R25, -INF , P3 ;  /* 0xff80000019197808 */ /* 0x010fe20001800000 */
[----:B------:R-:W1:Y:S01]  /*5520*/  MUFU.TANH R34, R34 ;  /* 0x0000002200227308 */ /* 0x000e620000002400 */
[----:B------:R-:W-:Y:S01]  /*5530*/  ISETP.GT.AND P3, PT, R42, 0x20, PT ;  /* 0x000000202a00780c */ /* 0x000fe20003f64270 */
[----:B------:R-:W4:Y:S01]  /*5540*/  SHFL.BFLY PT, R27, R76, 0x1, 0x1f ;  /* 0x0c201f004c1b7f89 */ /* 0x000f2200000e0000 */
[----:B--2---:R-:W-:Y:S01]  /*5550*/  FSEL R26, R26, -INF , P4 ;  /* 0xff8000001a1a7808 */ /* 0x004fe20002000000 */
[----:B------:R-:W-:Y:S01]  /*5560*/  HGMMA.64x64x16.F32 R88, R132, gdesc[UR4].tnspB, R88, gsb0 ;  /* 0x40e0000484587df0 */ /* 0x000fe20008000858 */
[----:B------:R-:W-:Y:S01]  /*5570*/  UIADD3 UR6, UR11, 0x280, URZ ;  /* 0x000002800b067890 */ /* 0x000fe2000fffe03f */
[----:B------:R-:W-:Y:S01]  /*5580*/  ISETP.GT.AND P4, PT, R42, 0x21, PT ;  /* 0x000000212a00780c */ /* 0x000fe20003f84270 */
[----:B------:R-:W-:Y:S01]  /*5590*/  UMOV UR7, 0x40000040 ;  /* 0x4000004000077882 */ /* 0x000fe20000000000 */
[----:B------:R-:W2:Y:S01]  /*55a0*/  MUFU.TANH R36, R36 ;  /* 0x0000002400247308 */ /* 0x000ea20000002400 */
[----:B---3--:R-:W-:Y:S01]  /*55b0*/  FSEL R28, R28, -INF , P3 ;  /* 0xff8000001c1c7808 */ /* 0x008fe20001800000 */
[----:B------:R-:W-:Y:S01]  /*55c0*/  FMUL.FTZ R72, R79, UR22 ;  /* 0x000000164f487c20 */ /* 0x000fe20008410000 */
[----:B------:R-:W-:-:S02]  /*55d0*/  ISETP.GT.AND P3, PT, R42, 0x28, PT ;  /* 0x000000282a00780c */ /* 0x000fc40003f64270 */
[----:B0-----:R-:W-:Y:S02]  /*55e0*/  FSEL R30, R30, -INF , P4 ;  /* 0xff8000001e1e7808 */ /* 0x001fe40002000000 */
[C---:B------:R-:W-:Y:S01]  /*55f0*/  ISETP.GT.AND P4, PT, R42.reuse, 0x29, PT ;  /* 0x000000292a00780c */ /* 0x040fe20003f84270 */
[----:B------:R-:W0:Y:S01]  /*5600*/  MUFU.TANH R37, R37 ;  /* 0x0000002500257308 */ /* 0x000e220000002400 */
[----:B------:R-:W-:Y:S02]  /*5610*/  FSEL R33, R33, -INF , P3 ;  /* 0xff80000021217808 */ /* 0x000fe40001800000 */
[----:B------:R-:W-:Y:S02]  /*5620*/  ISETP.GT.AND P3, PT, R42, 0x30, PT ;  /* 0x000000302a00780c */ /* 0x000fe40003f64270 */
[----:B-1----:R-:W-:Y:S02]  /*5630*/  FSEL R34, R34, -INF , P4 ;  /* 0xff80000022227808 */ /* 0x002fe40002000000 */
[----:B------:R-:W-:Y:S01]  /*5640*/  ISETP.GT.AND P4, PT, R42, 0x31, PT ;  /* 0x000000312a00780c */ /* 0x000fe20003f84270 */
[----:B------:R-:W1:Y:S01]  /*5650*/  MUFU.TANH R38, R38 ;  /* 0x0000002600267308 */ /* 0x000e620000002400 */
[----:B--2---:R-:W-:-:S02]  /*5660*/  FSEL R36, R36, -INF , P3 ;  /* 0xff80000024247808 */ /* 0x004fc40001800000 */
[----:B----4-:R-:W-:Y:S02]  /*5670*/  FMNMX.FTZ R27, R76, R27, !PT ;  /* 0x0000001b4c1b7209 */ /* 0x010fe40007810000 */
[C---:B------:R-:W-:Y:S02]  /*5680*/  ISETP.GT.AND P3, PT, R42.reuse, 0x38, PT ;  /* 0x000000382a00780c */ /* 0x040fe40003f64270 */
[C---:B------:R-:W-:Y:S01]  /*5690*/  FSETP.NEU.FTZ.AND P2, PT, R27.reuse, -INF , PT ;  /* 0xff8000001b00780b */ /* 0x040fe20003f5d000 */
[----:B------:R-:W-:Y:S01]  /*56a0*/  FMUL.FTZ R76, R27, UR10 ;  /* 0x0000000a1b4c7c20 */ /* 0x000fe20008410000 */
[----:B------:R-:W2:Y:S01]  /*56b0*/  MUFU.TANH R39, R39 ;  /* 0x0000002700277308 */ /* 0x000ea20000002400 */
[----:B0-----:R-:W-:Y:S02]  /*56c0*/  FSEL R37, R37, -INF , P4 ;  /* 0xff80000025257808 */ /* 0x001fe40002000000 */
[----:B------:R-:W-:Y:S02]  /*56d0*/  ISETP.GT.AND P4, PT, R42, 0x39, PT ;  /* 0x000000392a00780c */ /* 0x000fe40003f84270 */
[----:B------:R-:W-:-:S03]  /*56e0*/  FSEL R76, R76, RZ, P2 ;  /* 0x000000ff4c4c7208 */ /* 0x000fc60001000000 */
[----:B------:R-:W0:Y:S01]  /*56f0*/  MUFU.TANH R40, R40 ;  /* 0x0000002800287308 */ /* 0x000e220000002400 */
[----:B-1----:R-:W-:Y:S01]  /*5700*/  FSEL R38, R38, -INF , P3 ;  /* 0xff80000026267808 */ /* 0x002fe20001800000 */
[--C-:B------:R-:W-:Y:S01]  /*5710*/  FFMA.FTZ R144, R13, UR10, -R76.reuse ;  /* 0x0000000a0d907c23 */ /* 0x100fe2000801084c */
[----:B------:R-:W-:Y:S01]  /*5720*/  FMNMX.FTZ R13, R7, R4, !PT ;  /* 0x00000004070d7209 */ /* 0x000fe20007810000 */
[--C-:B------:R-:W-:Y:S01]  /*5730*/  FFMA.FTZ R148, R6, UR10, -R76.reuse ;  /* 0x0000000a06947c23 */ /* 0x100fe2000801084c */
[--C-:B------:R-:W-:Y:S01]  /*5740*/  FFMA.FTZ R146, R21, UR10, -R76.reuse ;  /* 0x0000000a15927c23 */ /* 0x100fe2000801084c */
[--C-:B------:R-:W-:Y:S01]  /*5750*/  FFMA.FTZ R140, R5, UR10, -R76.reuse ;  /* 0x0000000a058c7c23 */ /* 0x100fe2000801084c */
[----:B------:R-:W-:Y:S01]  /*5760*/  FMNMX.FTZ R6, R8, R13, !PT ;  /* 0x0000000d08067209 */ /* 0x000fe20007810000 */
[--C-:B------:R-:W-:Y:S01]  /*5770*/  FFMA.FTZ R5, R29, UR10, -R76.reuse ;  /* 0x0000000a1d057c23 */ /* 0x100fe2000801084c */
[----:B------:R-:W1:Y:S01]  /*5780*/  MUFU.TANH R41, R41 ;  /* 0x0000002900297308 */ /* 0x000e620000002400 */
[----:B------:R-:W-:Y:S01]  /*5790*/  ISETP.GT.AND P3, PT, R42, 0x40, PT ;  /* 0x000000402a00780c */ /* 0x000fe20003f64270 */
[--C-:B------:R-:W-:Y:S01]  /*57a0*/  FFMA.FTZ R142, R31, UR10, -R76.reuse ;  /* 0x0000000a1f8e7c23 */ /* 0x100fe2000801084c */
[----:B------:R-:W-:Y:S01]  /*57b0*/  FMNMX.FTZ R81, R11, R6, !PT ;  /* 0x000000060b517209 */ /* 0x000fe20007810000 */
[--C-:B------:R-:W-:Y:S01]  /*57c0*/  FFMA.FTZ R136, R35, UR10, -R76.reuse ;  /* 0x0000000a23887c23 */ /* 0x100fe2000801084c */
[----:B--2---:R-:W-:Y:S01]  /*57d0*/  FSEL R39, R39, -INF , P4 ;  /* 0xff80000027277808 */ /* 0x004fe20002000000 */
[--C-:B------:R-:W-:Y:S01]  /*57e0*/  FFMA.FTZ R138, R46, UR10, -R76.reuse ;  /* 0x0000000a2e8a7c23 */ /* 0x100fe2000801084c */
[----:B------:R-:W-:Y:S01]  /*57f0*/  FMNMX.FTZ R6, R12, R81, !PT ;  /* 0x000000510c067209 */ /* 0x000fe20007810000 */
[----:B------:R-:W2:Y:S01]  /*5800*/  MUFU.TANH R61, R61 ;  /* 0x0000003d003d7308 */ /* 0x000ea20000002400 */
[----:B------:R-:W-:Y:S01]  /*5810*/  ISETP.GT.AND P4, PT, R42, 0x41, PT ;  /* 0x000000412a00780c */ /* 0x000fe20003f84270 */
[--C-:B------:R-:W-:Y:S01]  /*5820*/  FFMA.FTZ R79, R44, UR10, -R76.reuse ;  /* 0x0000000a2c4f7c23 */ /* 0x100fe2000801084c */
[----:B------:R-:W-:Y:S01]  /*5830*/  FMNMX.FTZ R21, R15, R6, !PT ;  /* 0x000000060f157209 */ /* 0x000fe20007810000 */
[--C-:B------:R-:W-:Y:S01]  /*5840*/  FFMA.FTZ R150, R9, UR10, -R76.reuse ;  /* 0x0000000a09967c23 */ /* 0x100fe2000801084c */
[----:B0-----:R-:W-:Y:S01]  /*5850*/  FSEL R40, R40, -INF , P3 ;  /* 0xff80000028287808 */ /* 0x001fe20001800000 */
        /* <DEDUP_REMOVED lines=9> */
[----:B------:R-:W-:Y:S01]  /*58f0*/  FMNMX.FTZ R81, R26, R81, !PT ;  /* 0x000000511a517209 */ /* 0x000fe20007810000 */
[----:B------:R-:W1:Y:S01]  /*5900*/  MUFU.TANH R65, R65 ;  /* 0x0000004100417308 */ /* 0x000e620000002400 */
[----:B------:R-:W-:Y:S01]  /*5910*/  ISETP.GT.AND P4, PT, R42, 0x49, PT ;  /* 0x000000492a00780c */ /* 0x000fe20003f84270 */
[--C-:B------:R-:W-:Y:S01]  /*5920*/  FFMA.FTZ R10, R52, UR10, -R76.reuse ;  /* 0x0000000a340a7c23 */ /* 0x100fe2000801084c */
[----:B------:R-:W-:Y:S01]  /*5930*/  FMNMX.FTZ R81, R28, R81, !PT ;  /* 0x000000511c517209 */ /* 0x000fe20007810000 */
[--C-:B------:R-:W-:Y:S01]  /*5940*/  FFMA.FTZ R14, R53, UR10, -R76.reuse ;  /* 0x0000000a350e7c23 */ /* 0x100fe2000801084c */
[----:B--2---:R-:W-:Y:S01]  /*5950*/  FSEL R61, R61, -INF , P3 ;  /* 0xff8000003d3d7808 */ /* 0x004fe20001800000 */
[----:B------:R-:W-:Y:S01]  /*5960*/  FFMA.FTZ R24, R55, UR10, -R76 ;  /* 0x0000000a37187c23 */ /* 0x000fe2000801084c */
[----:B------:R-:W-:Y:S01]  /*5970*/  FMNMX.FTZ R6, R30, R81, !PT ;  /* 0x000000511e067209 */ /* 0x000fe20007810000 */
[----:B------:R-:W-:-:S02]  /*5980*/  WARPGROUP.DEPBAR.LE gsb0, 0x0 ;  /* 0x00008000000079c5 */ /* 0x000fc40000010000 */
[----:B------:R-:W-:Y:S01]  /*5990*/  WARPGROUP.ARRIVE ;  /* 0x00000000000079c5 */ /* 0x000fe20000000000 */
[----:B------:R-:W-:Y:S01]  /*59a0*/  FMNMX.FTZ R29, R33, R6, !PT ;  /* 0x00000006211d7209 */ /* 0x000fe20007810000 */
[----:B------:R-:W2:Y:S01]  /*59b0*/  MUFU.TANH R66, R66 ;  /* 0x0000004200427308 */ /* 0x000ea20000002400 */
[----:B------:R-:W-:Y:S01]  /*59c0*/  ISETP.GT.AND P3, PT, R42, 0x50, PT ;  /* 0x000000502a00780c */ /* 0x000fe20003f64270 */
[--C-:B------:R-:W-:Y:S01]  /*59d0*/  FFMA.FTZ R132, R47, UR10, -R76.reuse ;  /* 0x0000000a2f847c23 */ /* 0x100fe2000801084c */
[----:B------:R-:W-:Y:S01]  /*59e0*/  FMNMX.FTZ R29, R34, R29, !PT ;  /* 0x0000001d221d7209 */ /* 0x000fe20007810000 */
[----:B------:R-:W-:Y:S01]  /*59f0*/  HGMMA.64x64x16.F32 R88, R128, gdesc[UR4].tnspB, R88, gsb0 ;  /* 0x40e0000480587df0 */ /* 0x000fe20008000858 */
[----:B0-----:R-:W-:Y:S01]  /*5a00*/  FSEL R64, R64, -INF , P4 ;  /* 0xff80000040407808 */ /* 0x001fe20002000000 */
[----:B------:R-:W-:Y:S01]  /*5a10*/  UIADD3 UR6, UR11, 0x300, URZ ;  /* 0x000003000b067890 */ /* 0x000fe2000fffe03f */
[----:B------:R-:W-:Y:S01]  /*5a20*/  FMNMX.FTZ R6, R36, R29, !PT ;  /* 0x0000001d24067209 */ /* 0x000fe20007810000 */
[----:B------:R-:W0:Y:S01]  /*5a30*/  MUFU.TANH R67, R67 ;  /* 0x0000004300437308 */ /* 0x000e220000002400 */
[----:B------:R-:W-:Y:S01]  /*5a40*/  ISETP.GT.AND P4, PT, R42, 0x51, PT ;  /* 0x000000512a00780c */ /* 0x000fe20003f84270 */
[----:B------:R-:W-:Y:S01]  /*5a50*/  UMOV UR7, 0x40000040 ;  /* 0x4000004000077882 */ /* 0x000fe20000000000 */
        /* <DEDUP_REMOVED lines=14> */
[C---:B------:R-:W-:Y:S01]  /*5b40*/  ISETP.GT.AND P4, PT, R42.reuse, 0x59, PT ;  /* 0x000000592a00780c */ /* 0x040fe20003f84270 */
        /* <DEDUP_REMOVED lines=8> */
[----:B------:R-:W-:Y:S01]  /*5bd0*/  FFMA.FTZ R60, R60, UR10, -R76 ;  /* 0x0000000a3c3c7c23 */ /* 0x000fe2000801084c */
[----:B------:R-:W-:-:S02]  /*5be0*/  FMNMX.FTZ R6, R64, R35, !PT ;  /* 0x0000002340067209 */ /* 0x000fc40007810000 */
[----:B-1----:R-:W-:Y:S02]  /*5bf0*/  FSEL R68, R68, -INF , P4 ;  /* 0xff80000044447808 */ /* 0x002fe40002000000 */
[----:B------:R-:W-:Y:S01]  /*5c00*/  FMNMX.FTZ R35, R65, R6, !PT ;  /* 0x0000000641237209 */ /* 0x000fe20007810000 */
[----:B------:R-:W1:Y:S01]  /*5c10*/  MUFU.TANH R71, R71 ;  /* 0x0000004700477308 */ /* 0x000e620000002400 */
[----:B------:R-:W-:Y:S02]  /*5c20*/  ISETP.GT.AND P4, PT, R42, 0x61, PT ;  /* 0x000000612a00780c */ /* 0x000fe40003f84270 */
[----:B------:R-:W-:Y:S01]  /*5c30*/  FMNMX.FTZ R6, R66, R35, !PT ;  /* 0x0000002342067209 */ /* 0x000fe20007810000 */
[----:B------:R-:W-:Y:S01]  /*5c40*/  FFMA.FTZ R35, R45, UR10, -R76 ;  /* 0x0000000a2d237c23 */ /* 0x000fe2000801084c */
[----:B--2---:R-:W-:Y:S02]  /*5c50*/  FSEL R69, R69, -INF , P3 ;  /* 0xff80000045457808 */ /* 0x004fe40001800000 */
[----:B------:R-:W-:Y:S01]  /*5c60*/  FMNMX.FTZ R43, R67, R6, !PT ;  /* 0x00000006432b7209 */ /* 0x000fe20007810000 */
[----:B------:R-:W2:Y:S01]  /*5c70*/  MUFU.TANH R72, R72 ;  /* 0x0000004800487308 */ /* 0x000ea20000002400 */
[----:B------:R-:W-:-:S02]  /*5c80*/  ISETP.GT.AND P3, PT, R42, 0x68, PT ;  /* 0x000000682a00780c */ /* 0x000fc40003f64270 */
[----:B------:R-:W-:Y:S02]  /*5c90*/  FMNMX.FTZ R6, R68, R43, !PT ;  /* 0x0000002b44067209 */ /* 0x000fe40007810000 */
[----:B0-----:R-:W-:Y:S02]  /*5ca0*/  FSEL R70, R70, -INF , P4 ;  /* 0xff80000046467808 */ /* 0x001fe40002000000 */
[----:B------:R-:W-:Y:S01]  /*5cb0*/  FMNMX.FTZ R43, R69, R6, !PT ;  /* 0x00000006452b7209 */ /* 0x000fe20007810000 */
[----:B------:R-:W0:Y:S01]  /*5cc0*/  MUFU.TANH R73, R73 ;  /* 0x0000004900497308 */ /* 0x000e220000002400 */
[----:B------:R-:W-:Y:S02]  /*5cd0*/  ISETP.GT.AND P4, PT, R42, 0x69, PT ;  /* 0x000000692a00780c */ /* 0x000fe40003f84270 */
[----:B-1----:R-:W-:Y:S02]  /*5ce0*/  FSEL R71, R71, -INF , P3 ;  /* 0xff80000047477808 */ /* 0x002fe40001800000 */
[----:B------:R-:W-:Y:S01]  /*5cf0*/  FMNMX.FTZ R6, R70, R43, !PT ;  /* 0x0000002b46067209 */ /* 0x000fe20007810000 */
[----:B------:R-:W-:Y:S01]  /*5d00*/  FFMA.FTZ R43, R48, UR10, -R76 ;  /* 0x0000000a302b7c23 */ /* 0x000fe2000801084c */
[----:B------:R-:W-:Y:S01]  /*5d10*/  ISETP.GT.AND P3, PT, R42, 0x70, PT ;  /* 0x000000702a00780c */ /* 0x000fe20003f64270 */
[----:B------:R-:W1:Y:S01]  /*5d20*/  MUFU.TANH R74, R74 ;  /* 0x0000004a004a7308 */ /* 0x000e620000002400 */
[----:B--2---:R-:W-:-:S02]  /*5d30*/  FSEL R72, R72, -INF , P4 ;  /* 0xff80000048487808 */ /* 0x004fc40002000000 */
[----:B------:R-:W-:Y:S02]  /*5d40*/  FMNMX.FTZ R45, R71, R6, !PT ;  /* 0x00000006472d7209 */ /* 0x000fe40007810000 */
[----:B------:R-:W-:Y:S02]  /*5d50*/  ISETP.GT.AND P4, PT, R42, 0x71, PT ;  /* 0x000000712a00780c */ /* 0x000fe40003f84270 */
[----:B------:R-:W-:Y:S01]  /*5d60*/  FMNMX.FTZ R6, R72, R45, !PT ;  /* 0x0000002d48067209 */ /* 0x000fe20007810000 */
[----:B------:R-:W2:Y:S01]  /*5d70*/  MUFU.TANH R75, R75 ;  /* 0x0000004b004b7308 */ /* 0x000ea20000002400 */
[----:B0-----:R-:W-:Y:S02]  /*5d80*/  FSEL R73, R73, -INF , P3 ;  /* 0xff80000049497808 */ /* 0x001fe40001800000 */
[----:B------:R-:W-:Y:S02]  /*5d90*/  ISETP.GT.AND P3, PT, R42, 0x78, PT ;  /* 0x000000782a00780c */ /* 0x000fe40003f64270 */
[----:B------:R-:W-:-:S02]  /*5da0*/  FMNMX.FTZ R45, R73, R6, !PT ;  /* 0x00000006492d7209 */ /* 0x000fc40007810000 */
[----:B------:R-:W-:Y:S01]  /*5db0*/  FSEL R46, R27, RZ, P2 ;  /* 0x000000ff1b2e7208 */ /* 0x000fe20001000000 */
[----:B------:R-:W0:Y:S01]  /*5dc0*/  MUFU.TANH R77, R77 ;  /* 0x0000004d004d7308 */ /* 0x000e220000002400 */
[----:B-1----:R-:W-:Y:S01]  /*5dd0*/  FSEL R74, R74, -INF , P4 ;  /* 0xff8000004a4a7808 */ /* 0x002fe20002000000 */
[----:B------:R-:W-:Y:S02]  /*5de0*/  WARPGROUP.DEPBAR.LE gsb0, 0x0 ;  /* 0x00008000000079c5 */ /* 0x000fe40000010000 */
[----:B------:R-:W-:Y:S01]  /*5df0*/  WARPGROUP.ARRIVE ;  /* 0x00000000000079c5 */ /* 0x000fe20000000000 */
[----:B------:R-:W-:Y:S01]  /*5e00*/  ISETP.GT.AND P4, PT, R42, 0x79, PT ;  /* 0x000000792a00780c */ /* 0x000fe20003f84270 */
[----:B------:R-:W-:Y:S01]  /*5e10*/  FADD.FTZ R46, -R46, R3 ;  /* 0x000000032e2e7221 */ /* 0x000fe20000010100 */
[----:B------:R-:W-:Y:S01]  /*5e20*/  FMNMX.FTZ R6, R74, R45, !PT ;  /* 0x0000002d4a067209 */ /* 0x000fe20007810000 */
[----:B------:R-:W-:Y:S01]  /*5e30*/  MUFU.EX2 R79, R79 ;  /* 0x0000004f004f7308 */ /* 0x000fe20000000800 */
[----:B--2---:R-:W-:Y:S01]  /*5e40*/  FSEL R75, R75, -INF , P3 ;  /* 0xff8000004b4b7808 */ /* 0x004fe20001800000 */
[----:B------:R-:W-:Y:S01]  /*5e50*/  HGMMA.64x64x16.F32 R88, R124, gdesc[UR4].tnspB, R88, gsb0 ;  /* 0x40e000047c587df0 */ /* 0x000fe20008000858 */
[----:B------:R-:W-:Y:S01]  /*5e60*/  UIADD3 UR6, UR11, 0x380, URZ ;  /* 0x000003800b067890 */ /* 0x000fe2000fffe03f */
[----:B------:R-:W-:Y:S01]  /*5e70*/  FMUL.FTZ R46, R46, UR10 ;  /* 0x0000000a2e2e7c20 */ /* 0x000fe20008410000 */
[----:B------:R-:W-:Y:S01]  /*5e80*/  FMNMX.FTZ R6, R75, R6, !PT ;  /* 0x000000064b067209 */ /* 0x000fe20007810000 */
[----:B------:R-:W-:Y:S01]  /*5e90*/  UMOV UR7, 0x40000040 ;  /* 0x4000004000077882 */ /* 0x000fe20000000000 */
[--C-:B------:R-:W-:Y:S01]  /*5ea0*/  FFMA.FTZ R45, R50, UR10, -R76.reuse ;  /* 0x0000000a322d7c23 */ /* 0x100fe2000801084c */
[----:B------:R-:W-:Y:S01]  /*5eb0*/  MUFU.EX2 R148, R148 ;  /* 0x0000009400947308 */ /* 0x000fe20000000800 */
[----:B0-----:R-:W-:Y:S01]  /*5ec0*/  FSEL R77, R77, -INF , P4 ;  /* 0xff8000004d4d7808 */ /* 0x001fe20002000000 */
[----:B------:R-:W-:-:S03]  /*5ed0*/  FFMA.FTZ R42, R62, UR10, -R76 ;  /* 0x0000000a3e2a7c23 */ /* 0x000fc6000801084c */
[----:B------:R-:W-:-:S03]  /*5ee0*/  FMNMX.FTZ R6, R77, R6, !PT ;  /* 0x000000064d067209 */ /* 0x000fc60007810000 */
[----:B------:R-:W0:Y:S02]  /*5ef0*/  MUFU.EX2 R46, R46 ;  /* 0x0000002e002e7308 */ /* 0x000e240000000800 */
[----:B------:R-:W1:Y:S06]  /*5f00*/  SHFL.BFLY PT, R81, R6, 0x2, 0x1f ;  /* 0x0c401f0006517f89 */ /* 0x000e6c00000e0000 */
[----:B------:R-:W2:Y:S08]  /*5f10*/  MUFU.EX2 R150, R150 ;  /* 0x0000009600967308 */ /* 0x000eb00000000800 */
[----:B------:R-:W3:Y:S08]  /*5f20*/  MUFU.EX2 R9, R9 ;  /* 0x0000000900097308 */ /* 0x000ef00000000800 */
[----:B------:R-:W4:Y:S01]  /*5f30*/  MUFU.EX2 R144, R144 ;  /* 0x0000009000907308 */ /* 0x000f220000000800 */
[----:B-1----:R-:W-:-:S05]  /*5f40*/  FMNMX.FTZ R81, R6, R81, !PT ;  /* 0x0000005106517209 */ /* 0x002fca0007810000 */
[----:B------:R-:W1:Y:S02]  /*5f50*/  SHFL.BFLY PT, R6, R81, 0x1, 0x1f ;  /* 0x0c201f0051067f89 */ /* 0x000e6400000e0000 */
[----:B------:R-:W5:Y:S08]  /*5f60*/  MUFU.EX2 R13, R13 ;  /* 0x0000000d000d7308 */ /* 0x000f700000000800 */
[----:B------:R-:W5:Y:S08]  /*5f70*/  MUFU.EX2 R146, R146 ;  /* 0x0000009200927308 */ /* 0x000f700000000800 */
[----:B------:R-:W5:Y:S01]  /*5f80*/  MUFU.EX2 R21, R21 ;  /* 0x0000001500157308 */ /* 0x000f620000000800 */
[----:B-1----:R-:W-:-:S07]  /*5f90*/  FMNMX.FTZ R6, R81, R6, !PT ;  /* 0x0000000651067209 */ /* 0x002fce0007810000 */
[----:B------:R-:W1:Y:S01]  /*5fa0*/  MUFU.EX2 R140, R140 ;  /* 0x0000008c008c7308 */ /* 0x000e620000000800 */
[C---:B------:R-:W-:Y:S01]  /*5fb0*/  FSETP.NEU.FTZ.AND P2, PT, R6.reuse, -INF , PT ;  /* 0xff8000000600780b */ /* 0x040fe20003f5d000 */
[----:B------:R-:W-:Y:S01]  /*5fc0*/  FMUL.FTZ R48, R6, UR10 ;  /* 0x0000000a06307c20 */ /* 0x000fe20008410000 */
[----:B------:R-:W-:Y:S02]  /*5fd0*/  WARPGROUP.DEPBAR.LE gsb0, 0x0 ;  /* 0x00008000000079c5 */ /* 0x000fe40000010000 */
[----:B------:R-:W-:Y:S02]  /*5fe0*/  WARPGROUP.ARRIVE ;  /* 0x00000000000079c5 */ /* 0x000fe40000000000 */
[----:B------:R-:W-:Y:S01]  /*5ff0*/  FSEL R48, R48, RZ, P2 ;  /* 0x000000ff30307208 */ /* 0x000fe20001000000 */
[----:B------:R-:W1:Y:S03]  /*6000*/  MUFU.EX2 R5, R5 ;  /* 0x0000000500057308 */ /* 0x000e660000000800 */
[----:B------:R-:W-:Y:S01]  /*6010*/  HGMMA.64x64x16.F32 R88, R120, gdesc[UR4].tnspB, R88, gsb0 ;  /* 0x40e0000478587df0 */ /* 0x000fe20008000858 */
[--C-:B------:R-:W-:Y:S01]  /*6020*/  FFMA.FTZ R149, R7, UR10, -R48.reuse ;  /* 0x0000000a07957c23 */ /* 0x100fe20008010830 */
[----:B0-----:R-:W-:Y:S01]  /*6030*/  FFMA.FTZ R7, R46, R2, R79 ;  /* 0x000000022e077223 */ /* 0x001fe2000001004f */
[----:B------:R-:W-:-:S02]  /*6040*/  FFMA.FTZ R151, R11, UR10, -R48 ;  /* 0x0000000a0b977c23 */ /* 0x000fc40008010830 */
[----:B------:R-:W0:Y:S01]  /*6050*/  MUFU.EX2 R142, R142 ;  /* 0x0000008e008e7308 */ /* 0x000e220000000800 */
[--C-:B------:R-:W-:Y:S01]  /*6060*/  FFMA.FTZ R145, R15, UR10, -R48.reuse ;  /* 0x0000000a0f917c23 */ /* 0x100fe20008010830 */
[----:B------:R-:W-:Y:S01]  /*6070*/  FADD.FTZ R7, R148, R7 ;  /* 0x0000000794077221 */ /* 0x000fe20000010000 */
[----:B------:R-:W-:Y:S02]  /*6080*/  IMAD.U32 R15, RZ, RZ, UR37 ;  /* 0x00000025ff0f7e24 */ /* 0x000fe4000f8e00ff */
[--C-:B------:R-:W-:Y:S01]  /*6090*/  FFMA.FTZ R8, R8, UR10, -R48.reuse ;  /* 0x0000000a08087c23 */ /* 0x100fe20008010830 */
[----:B------:R-:W-:Y:S01]  /*60a0*/  FFMA.FTZ R12, R12, UR10, -R48 ;  /* 0x0000000a0c0c7c23 */ /* 0x000fe20008010830 */
[----:B--2---:R-:W-:Y:S01]  /*60b0*/  FADD.FTZ R2, R150, R7 ;  /* 0x0000000796027221 */ /* 0x004fe20000010000 */
[----:B------:R-:W-:Y:S01]  /*60c0*/  FSEL R7, R6, RZ, P2 ;  /* 0x000000ff06077208 */ /* 0x000fe20001000000 */
[----:B------:R2:W0:Y:S01]  /*60d0*/  MUFU.EX2 R29, R32 ;  /* 0x00000020001d7308 */ /* 0x0004220000000800 */
[----:B------:R-:W-:Y:S01]  /*60e0*/  @!P1 LEA R15, R15, UR41, 0x3 ;  /* 0x000000290f0f9c11 */ /* 0x000fe2000f8e18ff */
[----:B---3--:R-:W-:Y:S01]  /*60f0*/  FADD.FTZ R11, R9, R2 ;  /* 0x00000002090b7221 */ /* 0x008fe20000010000 */
[----:B------:R-:W-:Y:S01]  /*6100*/  ISETP.GE.U32.AND P2, PT, R85, 0x180, PT ;  /* 0x000001805500780c */ /* 0x000fe20003f46070 */
[----:B------:R-:W-:Y:S01]  /*6110*/  FADD.FTZ R7, -R7, R4 ;  /* 0x0000000407077221 */ /* 0x000fe20000010100 */
[--C-:B------:R-:W-:Y:S01]  /*6120*/  FFMA.FTZ R20, R20, UR10, -R48.reuse ;  /* 0x0000000a14147c23 */ /* 0x100fe20008010830 */
[----:B----4-:R-:W-:Y:S01]  /*6130*/  FADD.FTZ R2, R144, R11 ;  /* 0x0000000b90027221 */ /* 0x010fe20000010000 */
[--C-:B------:R-:W-:Y:S01]  /*6140*/  FFMA.FTZ R147, R25, UR10, -R48.reuse ;  /* 0x0000000a19937c23 */ /* 0x100fe20008010830 */
[----:B------:R-:W-:Y:S01]  /*6150*/  MUFU.EX2 R149, R149 ;  /* 0x0000009500957308 */ /* 0x000fe20000000800 */
[----:B------:R-:W-:Y:S01]  /*6160*/  FFMA.FTZ R26, R26, UR10, -R48 ;  /* 0x0000000a1a1a7c23 */ /* 0x000fe20008010830 */
[----:B-----5:R-:W-:Y:S01]  /*6170*/  FADD.FTZ R11, R13, R2 ;  /* 0x000000020d0b7221 */ /* 0x020fe20000010000 */
[----:B------:R-:W-:-:S02]  /*6180*/  VIADD R2, R23, 0x9 ;  /* 0x0000000917027836 */ /* 0x000fc40000000000 */
[--C-:B------:R-:W-:Y:S01]  /*6190*/  FFMA.FTZ R141, R28, UR10, -R48.reuse ;  /* 0x0000000a1c8d7c23 */ /* 0x100fe20008010830 */
[--C-:B------:R-:W-:Y:S01]  /*61a0*/  FFMA.FTZ R28, R30, UR10, -R48.reuse ;  /* 0x0000000a1e1c7c23 */ /* 0x100fe20008010830 */
[----:B------:R-:W-:Y:S01]  /*61b0*/  FADD.FTZ R4, R146, R11 ;  /* 0x0000000b92047221 */ /* 0x000fe20000010000 */
[----:B------:R-:W-:Y:S01]  /*61c0*/  FFMA.FTZ R143, R33, UR10, -R48 ;  /* 0x0000000a218f7c23 */ /* 0x000fe20008010830 */
[----:B------:R-:W3:Y:S01]  /*61d0*/  MUFU.EX2 R136, R136 ;  /* 0x0000008800887308 */ /* 0x000ee20000000800 */
[----:B------:R-:W-:Y:S01]  /*61e0*/  SEL R2, R2, 0x9, !P2 ;  /* 0x0000000902027807 */ /* 0x000fe20005000000 */
[----:B------:R-:W-:Y:S01]  /*61f0*/  FADD.FTZ R11, R21, R4 ;  /* 0x00000004150b7221 */ /* 0x000fe20000010000 */
[----:B------:R-:W-:Y:S01]  /*6200*/  FMUL.FTZ R4, R7, UR10 ;  /* 0x0000000a07047c20 */ /* 0x000fe20008410000 */
[----:B------:R-:W-:Y:S02]  /*6210*/  @!P1 VIADD R7, R15, 0x16840 ;  /* 0x000168400f079836 */ /* 0x000fe40000000000 */
[--C-:B------:R-:W-:Y:S01]  /*6220*/  FFMA.FTZ R30, R34, UR10, -R48.reuse ;  /* 0x0000000a221e7c23 */ /* 0x100fe20008010830 */
[----:B-1----:R-:W-:Y:S01]  /*6230*/  FADD.FTZ R50, R140, R11 ;  /* 0x0000000b8c327221 */ /* 0x002fe20000010000 */
[----:B------:R-:W-:Y:S01]  /*6240*/  FFMA.FTZ R137, R36, UR10, -R48 ;  /* 0x0000000a24897c23 */ /* 0x000fe20008010830 */
[----:B------:R-:W-:Y:S01]  /*6250*/  MUFU.EX2 R8, R8 ;  /* 0x0000000800087308 */ /* 0x000fe20000000800 */
[----:B------:R-:W-:Y:S01]  /*6260*/  @!P1 PRMT R7, RZ, 0x654, R7 ;  /* 0x00000654ff079816 */ /* 0x000fe20000000007 */
[----:B------:R-:W-:Y:S01]  /*6270*/  FADD.FTZ R11, R5, R50 ;  /* 0x00000032050b7221 */ /* 0x000fe20000010000 */
[--C-:B------:R-:W-:Y:S01]  /*6280*/  FFMA.FTZ R34, R37, UR10, -R48.reuse ;  /* 0x0000000a25227c23 */ /* 0x100fe20008010830 */
[----:B------:R-:W-:Y:S01]  /*6290*/  FFMA.FTZ R139, R38, UR10, -R48 ;  /* 0x0000000a268b7c23 */ /* 0x000fe20008010830 */
[----:B--2---:R-:W-:Y:S01]  /*62a0*/  FFMA.FTZ R32, R57, UR10, -R76 ;  /* 0x0000000a39207c23 */ /* 0x004fe2000801084c */
[----:B0-----:R-:W-:Y:S01]  /*62b0*/  FADD.FTZ R50, R142, R11 ;  /* 0x0000000b8e327221 */ /* 0x001fe20000010000 */
[--C-:B------:R-:W-:Y:S01]  /*62c0*/  FFMA.FTZ R36, R39, UR10, -R48.reuse ;  /* 0x0000000a27247c23 */ /* 0x100fe20008010830 */
[----:B------:R-:W-:Y:S01]  /*62d0*/  MUFU.EX2 R4, R4 ;  /* 0x0000000400047308 */ /* 0x000fe20000000800 */
[----:B------:R-:W-:Y:S01]  /*62e0*/  FFMA.FTZ R133, R40, UR10, -R48 ;  /* 0x0000000a28857c23 */ /* 0x000fe20008010830 */
[----:B------:R-:W-:Y:S01]  /*62f0*/  FADD.FTZ R11, R29, R50 ;  /* 0x000000321d0b7221 */ /* 0x000fe20000010000 */
[--C-:B------:R-:W-:Y:S01]  /*6300*/  FFMA.FTZ R38, R41, UR10, -R48.reuse ;  /* 0x0000000a29267c23 */ /* 0x100fe20008010830 */
[----:B------:R-:W-:Y:S01]  /*6310*/  F2FP.F16.F32.PACK_AB R150, R9, R150 ;  /* 0x000000960996723e */ /* 0x000fe200000000ff */
[--C-:B------:R-:W-:Y:S01]  /*6320*/  FFMA.FTZ R135, R61, UR10, -R48.reuse ;  /* 0x0000000a3d877c23 */ /* 0x100fe20008010830 */
[----:B---3--:R-:W-:Y:S01]  /*6330*/  FADD.FTZ R50, R136, R11 ;  /* 0x0000000b88327221 */ /* 0x008fe20000010000 */
[--C-:B------:R-:W-:Y:S01]  /*6340*/  FFMA.FTZ R40, R64, UR10, -R48.reuse ;  /* 0x0000000a40287c23 */ /* 0x100fe20008010830 */
[----:B------:R-:W0:Y:S01]  /*6350*/  MUFU.EX2 R31, R31 ;  /* 0x0000001f001f7308 */ /* 0x000e220000000800 */
[----:B------:R-:W-:Y:S01]  /*6360*/  F2FP.F16.F32.PACK_AB R140, R5, R140 ;  /* 0x0000008c058c723e */ /* 0x000fe200000000ff */
        /* <DEDUP_REMOVED lines=11> */
[----:B------:R-:W-:Y:S01]  /*6420*/  MOV R15, UR24 ;  /* 0x00000018000f7c02 */ /* 0x000fe20008000f00 */
[----:B------:R-:W-:Y:S01]  /*6430*/  UMOV UR24, UR37 ;  /* 0x0000002500187c82 */ /* 0x000fe20008000000 */
[----:B------:R-:W-:Y:S01]  /*6440*/  PLOP3.LUT P2, PT, PT, PT, UP0, 0x80, 0x0 ;  /* 0x000000000000781c */ /* 0x000fe20003f4f008 */
[----:B------:R-:W1:Y:S01]  /*6450*/  MUFU.EX2 R138, R138 ;  /* 0x0000008a008a7308 */ /* 0x000e620000000800 */
[----:B0-----:R-:W-:Y:S01]  /*6460*/  FADD.FTZ R11, R31, R50 ;  /* 0x000000321f0b7221 */ /* 0x001fe20000010000 */
[----:B------:R-:W-:-:S02]  /*6470*/  @!P1 LEA R15, R15, UR41, 0x3 ;  /* 0x000000290f0f9c11 */ /* 0x000fc4000f8e18ff */
[----:B------:R-:W-:Y:S02]  /*6480*/  F2FP.F16.F32.PACK_AB R148, R148, R79 ;  /* 0x0000004f9494723e */ /* 0x000fe400000000ff */
[----:B------:R-:W-:Y:S01]  /*6490*/  F2FP.F16.F32.PACK_AB R144, R13, R144 ;  /* 0x000000900d90723e */ /* 0x000fe200000000ff */
[----:B------:R-:W-:Y:S01]  /*64a0*/  @!P1 VIADD R15, R15, 0x16860 ;  /* 0x000168600f0f9836 */ /* 0x000fe20000000000 */
[----:B------:R-:W-:Y:S01]  /*64b0*/  MUFU.EX2 R12, R12 ;  /* 0x0000000c000c7308 */ /* 0x000fe20000000800 */
[----:B------:R-:W-:Y:S01]  /*64c0*/  F2FP.F16.F32.PACK_AB R146, R21, R146 ;  /* 0x000000921592723e */ /* 0x000fe200000000ff */
[----:B------:R-:W-:Y:S02]  /*64d0*/  WARPGROUP.DEPBAR.LE gsb0, 0x0 ;  /* 0x00008000000079c5 */ /* 0x000fe40000010000 */
[----:B------:R0:W-:Y:S06]  /*64e0*/  BAR.ARV R2, 0x100 ;  /* 0x000400020000751d */ /* 0x0001ec0000002000 */
[----:B------:R-:W2:Y:S01]  /*64f0*/  MUFU.EX2 R35, R35 ;  /* 0x0000002300237308 */ /* 0x000ea20000000800 */
[----:B------:R3:W-:Y:S01]  /*6500*/  @!P1 SYNCS.ARRIVE.TRANS64.RED.A1T0 RZ, [R7+URZ], RZ ;  /* 0x000000ff07ff99a7 */ /* 0x0007e2000810043f */
[----:B-1----:R-:W-:Y:S01]  /*6510*/  FADD.FTZ R50, R138, R11 ;  /* 0x0000000b8a327221 */ /* 0x002fe20000010000 */
[----:B------:R-:W-:Y:S01]  /*6520*/  @!P1 PRMT R15, RZ, 0x654, R15 ;  /* 0x00000654ff0f9816 */ /* 0x000fe2000000000f */
[-C--:B------:R-:W-:Y:S01]  /*6530*/  FMUL.FTZ R90, R90, R4.reuse ;  /* 0x000000045a5a7220 */ /* 0x080fe20000410000 */
[-C--:B------:R-:W-:Y:S01]  /*6540*/  FMUL.FTZ R91, R91, R4.reuse ;  /* 0x000000045b5b7220 */ /* 0x080fe20000410000 */
[-C--:B------:R-:W-:Y:S01]  /*6550*/  FMUL.FTZ R94, R94, R4.reuse ;  /* 0x000000045e5e7220 */ /* 0x080fe20000410000 */
[----:B------:R-:W-:Y:S01]  /*6560*/  FMUL.FTZ R95, R95, R4 ;  /* 0x000000045f5f7220 */ /* 0x000fe20000410000 */
[----:B------:R-:W1:Y:S01]  /*6570*/  MUFU.EX2 R145, R145 ;  /* 0x0000009100917308 */ /* 0x000e620000000800 */
[----:B---3--:R-:W-:Y:S01]  /*6580*/  FFMA.FTZ R7, R4, R0, R149 ;  /* 0x0000000004077223 */ /* 0x008fe20000010095 */
[----:B------:R-:W-:Y:S01]  /*6590*/  FFMA.FTZ R0, R66, UR10, -R48 ;  /* 0x0000000a42007c23 */ /* 0x000fe20008010830 */
[----:B------:R3:W-:Y:S01]  /*65a0*/  @!P1 SYNCS.ARRIVE.TRANS64.RED.A1T0 RZ, [R15+URZ], RZ ;  /* 0x000000ff0fff99a7 */ /* 0x0007e2000810043f */
[-C--:B------:R-:W-:Y:S01]  /*65b0*/  FMUL.FTZ R98, R98, R4.reuse ;  /* 0x0000000462627220 */ /* 0x080fe20000410000 */
[----:B0-----:R-:W-:Y:S01]  /*65c0*/  FADD.FTZ R2, R8, R7 ;  /* 0x0000000708027221 */ /* 0x001fe20000010000 */
[-C--:B------:R-:W-:Y:S01]  /*65d0*/  FMUL.FTZ R99, R99, R4.reuse ;  /* 0x0000000463637220 */ /* 0x080fe20000410000 */
[-C--:B------:R-:W-:Y:S01]  /*65e0*/  FMUL.FTZ R102, R102, R4.reuse ;  /* 0x0000000466667220 */ /* 0x080fe20000410000 */
[----:B------:R-:W0:Y:S01]  /*65f0*/  MUFU.EX2 R132, R132 ;  /* 0x0000008400847308 */ /* 0x000e220000000800 */
[----:B------:R-:W-:Y:S01]  /*6600*/  FADD.FTZ R7, R151, R2 ;  /* 0x0000000297077221 */ /* 0x000fe20000010000 */
[----:B--2---:R-:W-:Y:S01]  /*6610*/  FADD.FTZ R11, R35, R50 ;  /* 0x00000032230b7221 */ /* 0x004fe20000010000 */
[----:B------:R-:W-:Y:S01]  /*6620*/  FFMA.FTZ R50, R68, UR10, -R48 ;  /* 0x0000000a44327c23 */ /* 0x000fe20008010830 */
[-C--:B------:R-:W-:Y:S01]  /*6630*/  FMUL.FTZ R103, R103, R4.reuse ;  /* 0x0000000467677220 */ /* 0x080fe20000410000 */
[----:B------:R-:W-:Y:S01]  /*6640*/  FADD.FTZ R2, R12, R7 ;  /* 0x000000070c027221 */ /* 0x000fe20000010000 */
        /* <DEDUP_REMOVED lines=11> */
[----:B0-----:R-:W-:Y:S01]  /*6700*/  FADD.FTZ R52, R132, R11 ;  /* 0x0000000b84347221 */ /* 0x001fe20000010000 */
[----:B------:R-:W-:Y:S01]  /*6710*/  F2FP.F16.F32.PACK_AB R142, R29, R142 ;  /* 0x0000008e1d8e723e */ /* 0x000fe200000000ff */
[----:B------:R-:W-:Y:S01]  /*6720*/  FMUL.FTZ R88, R88, R46 ;  /* 0x0000002e58587220 */ /* 0x000fe20000410000 */
[----:B------:R-:W-:Y:S01]  /*6730*/  F2FP.F16.F32.PACK_AB R136, R31, R136 ;  /* 0x000000881f88723e */ /* 0x000fe200000000ff */
[----:B------:R-:W-:Y:S01]  /*6740*/  FMUL.FTZ R89, R89, R46 ;  /* 0x0000002e59597220 */ /* 0x000fe20000410000 */
[----:B------:R-:W-:Y:S01]  /*6750*/  F2FP.F16.F32.PACK_AB R138, R35, R138 ;  /* 0x0000008a238a723e */ /* 0x000fe200000000ff */
        /* <DEDUP_REMOVED lines=20> */
[----:B------:R-:W-:Y:S01]  /*68a0*/  FMUL.FTZ R117, R117, R46 ;  /* 0x0000002e75757220 */ /* 0x000fe20000410000 */
[----:B------:R-:W-:Y:S01]  /*68b0*/  F2FP.F16.F32.PACK_AB R149, R8, R149 ;  /* 0x000000950895723e */ /* 0x000fe200000000ff */
[----:B------:R-:W-:Y:S01]  /*68c0*/  IMAD.MOV.U32 R4, RZ, RZ, R6 ;  /* 0x000000ffff047224 */ /* 0x000fe200078e0006 */
[----:B------:R-:W-:-:S02]  /*68d0*/  F2FP.F16.F32.PACK_AB R151, R12, R151 ;  /* 0x000000970c97723e */ /* 0x000fc400000000ff */
[----:B------:R-:W0:Y:S01]  /*68e0*/  MUFU.EX2 R45, R45 ;  /* 0x0000002d002d7308 */ /* 0x000e220000000800 */
[----:B--2---:R-:W-:Y:S01]  /*68f0*/  FADD.FTZ R52, R134, R11 ;  /* 0x0000000b86347221 */ /* 0x004fe20000010000 */
[----:B------:R-:W-:-:S06]  /*6900*/  F2FP.F16.F32.PACK_AB R145, R20, R145 ;  /* 0x000000911491723e */ /* 0x000fcc00000000ff */
        /* <DEDUP_REMOVED lines=95> */
[----:B---3--:R-:W-:Y:S06]  /*6f00*/  @P2 BRA `(.L_x_12185) ;  /* 0xffffffd000a82947 */ /* 0x008fec000383ffff */
.L_x_12176:
[----:B------:R-:W-:-:S13]  /*6f10*/  ISETP.LE.AND P2, PT, RZ, UR25, PT ;  /* 0x00000019ff007c0c */ /* 0x000fda000bf43270 */
[----:B------:R-:W-:Y:S05]  /*6f20*/  @!P2 BRA `(.L_x_12186) ;  /* 0x000000240038a947 */ /* 0x000fea0003800000 */
[----:B------:R-:W-:Y:S01]  /*6f30*/  IMAD.MOV.U32 R3, RZ, RZ, R6 ;  /* 0x000000ffff037224 */ /* 0x000fe200078e0006 */
[----:B------:R-:W-:Y:S01]  /*6f40*/  UMOV UR24, UR40 ;  /* 0x0000002800187c82 */ /* 0x000fe20008000000 */
[----:B------:R-:W-:Y:S01]  /*6f50*/  IMAD.MOV.U32 R4, RZ, RZ, R27 ;  /* 0x000000ffff047224 */ /* 0x000fe200078e001b */
[----:B------:R-:W-:Y:S01]  /*6f60*/  UMOV UR21, UR37 ;  /* 0x0000002500157c82 */ /* 0x000fe20008000000 */
[----:B------:R-:W-:Y:S01]  /*6f70*/  ULDC UR22, c[0x0][0x9d8] ;  /* 0x0002760000167ab9 */ /* 0x000fe20000000800 */
[----:B------:R-:W-:-:S05]  /*6f80*/  ULDC UR23, c[0x0][0x988] ;  /* 0x0002620000177ab9 */ /* 0x000fca0000000800 */
.L_x_12195:
        /* <DEDUP_REMOVED lines=9> */
.L_x_12188:
[----:B------:R-:W-:Y:S01]  /*7020*/  ULEA UR6, UR37, UR41, 0x3 ;  /* 0x0000002925067291 */ /* 0x000fe2000f8e183f */
[----:B------:R-:W-:-:S05]  /*7030*/  IMAD.U32 R5, RZ, RZ, UR40 ;  /* 0x00000028ff057e24 */ /* 0x000fca000f8e00ff */
[----:B------:R-:W-:-:S04]  /*7040*/  SHF.L.U32 R5, R5, 0x1f, RZ ;  /* 0x0000001f05057819 */ /* 0x000fc800000006ff */
[----:B------:R0:W1:Y:S01]  /*7050*/  SYNCS.PHASECHK.TRANS64.TRYWAIT P2, [UR6+0x16830], R5 ;  /* 0x01683005ff0075a7 */ /* 0x0000620008040146 */
[----:B------:R-:W-:Y:S05]  /*7060*/  @!P0 BRA `(.L_x_12189) ;  /* 0x0000000000048947 */ /* 0x000fea0003800000 */
[----:B------:R-:W-:Y:S01]  /*7070*/  BPT.TRAP 0x1 ;  /* 0x000000040000795c */ /* 0x000fe20000300000 */
.L_x_12189:
[----:B-1----:R-:W-:Y:S05]  /*7080*/  @P2 BRA `(.L_x_12187) ;  /* 0x0000000000082947 */ /* 0x002fea0003800000 */
[----:B------:R-:W1:Y:S02]  /*7090*/  SYNCS.PHASECHK.TRANS64.TRYWAIT P2, [UR6+0x16830], R5 ;  /* 0x01683005ff0075a7 */ /* 0x000e640008040146 */
[----:B-1----:R-:W-:Y:S05]  /*70a0*/  @!P2 BRA `(.L_x_12190) ;  /* 0x000000880050a947 */ /* 0x002fea0003800000 */
.L_x_12187:
        /* <DEDUP_REMOVED lines=25> */
.L_x_12192:
[----:B------:R-:W-:Y:S01]  /*7240*/  ULEA UR6, UR21, UR41, 0x3 ;  /* 0x0000002915067291 */ /* 0x000fe2000f8e183f */
[----:B------:R-:W-:-:S04]  /*7250*/  MOV R5, UR24 ;  /* 0x0000001800057c02 */ /* 0x000fc80008000f00 */
[----:B------:R-:W-:-:S04]  /*7260*/  SHF.L.U32 R5, R5, 0x1f, RZ ;  /* 0x0000001f05057819 */ /* 0x000fc800000006ff */
[----:B------:R0:W1:Y:S01]  /*7270*/  SYNCS.PHASECHK.TRANS64.TRYWAIT P2, [UR6+0x16850], R5 ;  /* 0x01685005ff0075a7 */ /* 0x0000620008040146 */
[----:B------:R-:W-:Y:S05]  /*7280*/  @!P0 BRA `(.L_x_12193) ;  /* 0x0000000000048947 */ /* 0x000fea0003800000 */
[----:B------:R-:W-:Y:S01]  /*7290*/  BPT.TRAP 0x1 ;  /* 0x000000040000795c */ /* 0x000fe20000300000 */
.L_x_12193:
[----:B-1----:R-:W-:Y:S05]  /*72a0*/  @P2 BRA `(.L_x_12191) ;  /* 0x0000000000082947 */ /* 0x002fea0003800000 */
[----:B------:R-:W1:Y:S02]  /*72b0*/  SYNCS.PHASECHK.TRANS64.TRYWAIT P2, [UR6+0x16850], R5 ;  /* 0x01685005ff0075a7 */ /* 0x000e640008040146 */
[----:B-1----:R-:W-:Y:S05]  /*72c0*/  @!P2 BRA `(.L_x_12194) ;  /* 0x0000008400e0a947 */ /* 0x002fea0003800000 */
.L_x_12191:
        /* <DEDUP_REMOVED lines=76> */
[----:B------:R-:W-:Y:S01]  /*7790*/  UMOV UR10, UR23 ;  /* 0x00000017000a7c82 */ /* 0x000fe20008000000 */
[----:B------:R-:W-:Y:S01]  /*77a0*/  FMUL.FTZ R63, R63, UR22 ;  /* 0x000000163f3f7c20 */ /* 0x000fe20008410000 */
[----:B------:R-:W-:Y:S01]  /*77b0*/  FMUL.FTZ R68, R74, UR22 ;  /* 0x000000164a447c20 */ /* 0x000fe20008410000 */
[----:B------:R-:W-:Y:S01]  /*77c0*/  FMUL.FTZ R74, R83, UR22 ;  /* 0x00000016534a7c20 */ /* 0x000fe20008410000 */
[----:B------:R-:W-:Y:S01]  /*77d0*/  FMUL.FTZ R76, R87, UR22 ;  /* 0x00000016574c7c20 */ /* 0x000fe20008410000 */
[----:B------:R-:W0:Y:S01]  /*77e0*/  MUFU.TANH R29, R29 ;  /* 0x0000001d001d7308 */ /* 0x000e220000002400 */
[----:B-1----:R-:W-:Y:S01]  /*77f0*/  FMNMX.FTZ R27, R24, R27, !PT ;  /* 0x0000001b181b7209 */ /* 0x002fe20007810000 */
[----:B------:R-:W1:Y:S01]  /*7800*/  S2R R80, SR_TID.X ;  /* 0x0000000000507919 */ /* 0x000e620000002100 */
[----:B------:R-:W-:-:S05]  /*7810*/  UMOV UR24, UR40 ;  /* 0x0000002800187c82 */ /* 0x000fca0008000000 */
        /* <DEDUP_REMOVED lines=10> */
[----:B------:R-:W-:-:S04]  /*78c0*/  UMOV UR7, 0x40000040 ;  /* 0x4000004000077882 */ /* 0x000fc80000000000 */
[----:B------:R-:W3:Y:S01]  /*78d0*/  MUFU.TANH R37, R37 ;  /* 0x0000002500257308 */ /* 0x000ee20000002400 */
[----:B--2---:R-:W-:Y:S01]  /*78e0*/  FMNMX.FTZ R27, R33, R56, !PT ;  /* 0x00000038211b7209 */ /* 0x004fe20007810000 */
[----:B------:R-:W-:Y:S01]  /*78f0*/  FMUL.FTZ R56, R73, UR22 ;  /* 0x0000001649387c20 */ /* 0x000fe20008410000 */
[----:B------:R-:W-:Y:S01]  /*7900*/  FMUL.FTZ R73, R82, UR22 ;  /* 0x0000001652497c20 */ /* 0x000fe20008410000 */
[----:B-1----:R-:W-:-:S04]  /*7910*/  ISETP.GE.U32.AND P2, PT, R80, 0x180, PT ;  /* 0x000001805000780c */ /* 0x002fc80003f46070 */
[----:B------:R-:W1:Y:S01]  /*7920*/  MUFU.TANH R40, R40 ;  /* 0x0000002800287308 */ /* 0x000e620000002400 */
[----:B0-----:R-:W-:-:S07]  /*7930*/  FMNMX.FTZ R58, R36, R27, !PT ;  /* 0x0000001b243a7209 */ /* 0x001fce0007810000 */
[----:B------:R-:W0:Y:S01]  /*7940*/  MUFU.TANH R41, R41 ;  /* 0x0000002900297308 */ /* 0x000e220000002400 */
[----:B---3--:R-:W-:-:S07]  /*7950*/  FMNMX.FTZ R27, R37, R58, !PT ;  /* 0x0000003a251b7209 */ /* 0x008fce0007810000 */
        /* <DEDUP_REMOVED lines=13> */
[----:B------:R-:W-:Y:S02]  /*7a30*/  WARPGROUP.DEPBAR.LE gsb0, 0x0 ;  /* 0x00008000000079c5 */ /* 0x000fe40000010000 */
[----:B------:R-:W-:-:S04]  /*7a40*/  WARPGROUP.ARRIVE ;  /* 0x00000000000079c5 */ /* 0x000fc80000000000 */
[----:B------:R-:W2:Y:S01]  /*7a50*/  MUFU.TANH R53, R53 ;  /* 0x0000003500357308 */ /* 0x000ea20000002400 */
[----:B-1----:R-:W-:Y:S01]  /*7a60*/  FMNMX.FTZ R27, R51, R60, !PT ;  /* 0x0000003c331b7209 */ /* 0x002fe20007810000 */
[----:B------:R-:W-:Y:S01]  /*7a70*/  FMUL.FTZ R60, R81, UR22 ;  /* 0x00000016513c7c20 */ /* 0x000fe20008410000 */
[----:B------:R-:W-:Y:S01]  /*7a80*/  HGMMA.64x64x16.F32 R88, R140, gdesc[UR4].tnspB, R88, gsb0 ;  /* 0x40e000048c587df0 */ /* 0x000fe20008000858 */
[----:B------:R-:W-:Y:S01]  /*7a90*/  UIADD3 UR6, UR11, 0x180, URZ ;  /* 0x000001800b067890 */ /* 0x000fe2000fffe03f */
[----:B0-----:R-:W-:Y:S01]  /*7aa0*/  FMNMX.FTZ R62, R52, R27, !PT ;  /* 0x0000001b343e7209 */ /* 0x001fe20007810000 */
[----:B------:R-:W-:Y:S02]  /*7ab0*/  UMOV UR7, 0x40000040 ;  /* 0x4000004000077882 */ /* 0x000fe40000000000 */
[----:B------:R-:W0:Y:S08]  /*7ac0*/  MUFU.TANH R54, R54 ;  /* 0x0000003600367308 */ /* 0x000e300000002400 */
        /* <DEDUP_REMOVED lines=21> */
[----:B------:R-:W-:Y:S01]  /*7c20*/  WARPGROUP.ARRIVE ;  /* 0x00000000000079c5 */ /* 0x000fe20000000000 */
[----:B------:R-:W-:Y:S01]  /*7c30*/  FMUL.FTZ R66, R70, UR22 ;  /* 0x0000001646427c20 */ /* 0x000fe20008410000 */
[----:B------:R-:W-:Y:S01]  /*7c40*/  FMUL.FTZ R70, R75, UR22 ;  /* 0x000000164b467c20 */ /* 0x000fe20008410000 */
[----:B------:R-:W-:Y:S01]  /*7c50*/  FMUL.FTZ R75, R86, UR22 ;  /* 0x00000016564b7c20 */ /* 0x000fe20008410000 */
        /* <DEDUP_REMOVED lines=17> */
[C---:B------:R-:W-:Y:S01]  /*7d70*/  FADD.FTZ R4, -R27.reuse, R4 ;  /* 0x000000041b047221 */ /* 0x040fe20000010100 */
[----:B------:R-:W-:Y:S01]  /*7d80*/  FMUL.FTZ R77, R27, UR10 ;  /* 0x0000000a1b4d7c20 */ /* 0x000fe20008410000 */
[----:B------:R-:W0:Y:S02]  /*7d90*/  MUFU.TANH R31, R31 ;  /* 0x0000001f001f7308 */ /* 0x000e240000002400 */
[----:B------:R-:W-:Y:S01]  /*7da0*/  FMUL.FTZ R69, R4, UR10 ;  /* 0x0000000a04457c20 */ /* 0x000fe20008410000 */
        /* <DEDUP_REMOVED lines=38> */
[----:B0-----:R-:W-:Y:S01]  /*8010*/  FMNMX.FTZ R21, R31, R4, !PT ;  /* 0x000000041f157209 */ /* 0x001fe20007810000 */
[----:B------:R-:W0:Y:S01]  /*8020*/  MUFU.TANH R42, R42 ;  /* 0x0000002a002a7308 */ /* 0x000e220000002400 */
[--C-:B------:R-:W-:Y:S01]  /*8030*/  FFMA.FTZ R57, R60, UR10, -R77.reuse ;  /* 0x0000000a3c397c23 */ /* 0x100fe2000801084d */
[--C-:B------:R-:W-:Y:S01]  /*8040*/  FFMA.FTZ R32, R61, UR10, -R77.reuse ;  /* 0x0000000a3d207c23 */ /* 0x100fe2000801084d */
[----:B-1----:R-:W-:Y:S01]  /*8050*/  FMNMX.FTZ R4, R34, R21, !PT ;  /* 0x0000001522047209 */ /* 0x002fe20007810000 */
[----:B------:R-:W-:-:S03]  /*8060*/  FFMA.FTZ R62, R62, UR10, -R77 ;  /* 0x0000000a3e3e7c23 */ /* 0x000fc6000801084d */
[----:B---3--:R-:W-:Y:S01]  /*8070*/  FMNMX.FTZ R29, R35, R4, !PT ;  /* 0x00000004231d7209 */ /* 0x008fe20007810000 */
[----:B------:R-:W1:Y:S03]  /*8080*/  MUFU.TANH R43, R43 ;  /* 0x0000002b002b7308 */ /* 0x000e660000002400 */
[----:B--2---:R-:W-:-:S04]  /*8090*/  FMNMX.FTZ R4, R38, R29, !PT ;  /* 0x0000001d26047209 */ /* 0x004fc80007810000 */
[----:B----4-:R-:W-:Y:S01]  /*80a0*/  FMNMX.FTZ R29, R39, R4, !PT ;  /* 0x00000004271d7209 */ /* 0x010fe20007810000 */
[----:B------:R-:W2:Y:S03]  /*80b0*/  MUFU.TANH R45, R45 ;  /* 0x0000002d002d7308 */ /* 0x000ea60000002400 */
[----:B0-----:R-:W-:-:S05]  /*80c0*/  FMNMX.FTZ R4, R42, R29, !PT ;  /* 0x0000001d2a047209 */ /* 0x001fca0007810000 */
        /* <DEDUP_REMOVED lines=9> */
[----:B------:R-:W-:Y:S02]  /*8160*/  WARPGROUP.DEPBAR.LE gsb0, 0x0 ;  /* 0x00008000000079c5 */ /* 0x000fe40000010000 */
[----:B------:R-:W-:Y:S01]  /*8170*/  WARPGROUP.ARRIVE ;  /* 0x00000000000079c5 */ /* 0x000fe20000000000 */
[--C-:B------:R-:W-:Y:S01]  /*8180*/  FFMA.FTZ R132, R44, UR10, -R77.reuse ;  /* 0x0000000a2c847c23 */ /* 0x100fe2000801084d */
[----:B------:R-:W-:-:S03]  /*8190*/  FFMA.FTZ R134, R48, UR10, -R77 ;  /* 0x0000000a30867c23 */ /* 0x000fc6000801084d */
[----:B------:R-:W3:Y:S01]  /*81a0*/  MUFU.TANH R66, R66 ;  /* 0x0000004200427308 */ /* 0x000ee20000002400 */
[----:B------:R-:W-:Y:S01]  /*81b0*/  HGMMA.64x64x16.F32 R88, R128, gdesc[UR4].tnspB, R88, gsb0 ;  /* 0x40e0000480587df0 */ /* 0x000fe20008000858 */
[----:B------:R-:W-:Y:S01]  /*81c0*/  UIADD3 UR6, UR11, 0x300, URZ ;  /* 0x000003000b067890 */ /* 0x000fe2000fffe03f */
[----:B------:R-:W-:-:S05]  /*81d0*/  UMOV UR7, 0x40000040 ;  /* 0x4000004000077882 */ /* 0x000fca0000000000 */
[----:B------:R4:W-:Y:S08]  /*81e0*/  MUFU.EX2 R21, R6 ;  /* 0x0000000600157308 */ /* 0x0009f00000000800 */
[----:B------:R-:W5:Y:S01]  /*81f0*/  MUFU.TANH R67, R67 ;  /* 0x0000004300437308 */ /* 0x000f620000002400 */
[----:B----4-:R-:W-:Y:S01]  /*8200*/  FFMA.FTZ R6, R37, UR10, -R77 ;  /* 0x0000000a25067c23 */ /* 0x010fe2000801084d */
[----:B--2---:R-:W-:-:S04]  /*8210*/  FMNMX.FTZ R37, R63, R4, !PT ;  /* 0x000000043f257209 */ /* 0x004fc80007810000 */
[----:B0-----:R-:W-:Y:S02]  /*8220*/  FMNMX.FTZ R4, R64, R37, !PT ;  /* 0x0000002540047209 */ /* 0x001fe40007810000 */
[----:B------:R-:W0:Y:S02]  /*8230*/  MUFU.TANH R68, R68 ;  /* 0x0000004400447308 */ /* 0x000e240000002400 */
[----:B-1----:R-:W-:-:S04]  /*8240*/  FMNMX.FTZ R37, R65, R4, !PT ;  /* 0x0000000441257209 */ /* 0x002fc80007810000 */
[----:B---3--:R-:W-:Y:S02]  /*8250*/  FMNMX.FTZ R4, R66, R37, !PT ;  /* 0x0000002542047209 */ /* 0x008fe40007810000 */
[----:B------:R-:W1:Y:S02]  /*8260*/  MUFU.TANH R70, R70 ;  /* 0x0000004600467308 */ /* 0x000e640000002400 */
[----:B-----5:R-:W-:-:S06]  /*8270*/  FMNMX.FTZ R41, R67, R4, !PT ;  /* 0x0000000443297209 */ /* 0x020fcc0007810000 */
        /* <DEDUP_REMOVED lines=14> */
[----:B------:R-:W-:Y:S01]  /*8360*/  FFMA.FTZ R41, R49, UR10, -R77 ;  /* 0x0000000a31297c23 */ /* 0x000fe2000801084d */
[----:B------:R-:W-:Y:S01]  /*8370*/  HGMMA.64x64x16.F32 R88, R124, gdesc[UR4].tnspB, R88, gsb0 ;  /* 0x40e000047c587df0 */ /* 0x000fe20008000858 */
[----:B------:R-:W-:Y:S01]  /*8380*/  UIADD3 UR6, UR11, 0x380, URZ ;  /* 0x000003800b067890 */ /* 0x000fe2000fffe03f */
[----:B0-----:R-:W-:-:S03]  /*8390*/  FMNMX.FTZ R49, R75, R4, !PT ;  /* 0x000000044b317209 */ /* 0x001fc60007810000 */
[----:B------:R1:W-:Y:S01]  /*83a0*/  MUFU.EX2 R29, R6 ;  /* 0x00000006001d7308 */ /* 0x0003e20000000800 */
[----:B------:R-:W-:Y:S01]  /*83b0*/  UMOV UR7, 0x40000040 ;  /* 0x4000004000077882 */ /* 0x000fe20000000000 */
[--C-:B------:R-:W-:Y:S01]  /*83c0*/  FFMA.FTZ R4, R51, UR10, -R77.reuse ;  /* 0x0000000a33047c23 */ /* 0x100fe2000801084d */
[----:B------:R-:W-:-:S05]  /*83d0*/  FFMA.FTZ R51, R54, UR10, -R77 ;  /* 0x0000000a36337c23 */ /* 0x000fca000801084d */
[----:B------:R-:W-:Y:S01]  /*83e0*/  MUFU.EX2 R69, R69 ;  /* 0x0000004500457308 */ /* 0x000fe20000000800 */
[----:B-1----:R-:W-:Y:S01]  /*83f0*/  FMNMX.FTZ R6, R76, R49, !PT ;  /* 0x000000314c067209 */ /* 0x002fe20007810000 */
[----:B------:R-:W-:-:S04]  /*8400*/  FFMA.FTZ R49, R52, UR10, -R77 ;  /* 0x0000000a34317c23 */ /* 0x000fc8000801084d */
[----:B------:R-:W0:Y:S02]  /*8410*/  SHFL.BFLY PT, R83, R6, 0x2, 0x1f ;  /* 0x0c401f0006537f89 */ /* 0x000e2400000e0000 */
[----:B------:R-:W1:Y:S08]  /*8420*/  MUFU.EX2 R148, R148 ;  /* 0x0000009400947308 */ /* 0x000e700000000800 */
[----:B------:R-:W2:Y:S08]  /*8430*/  MUFU.EX2 R5, R5 ;  /* 0x0000000500057308 */ /* 0x000eb00000000800 */
[----:B------:R-:W3:Y:S01]  /*8440*/  MUFU.EX2 R150, R150 ;  /* 0x0000009600967308 */ /* 0x000ee20000000800 */
[----:B-1----:R-:W-:Y:S01]  /*8450*/  FFMA.FTZ R2, R69, R2, R148 ;  /* 0x0000000245027223 */ /* 0x002fe20000010094 */
[----:B0-----:R-:W-:-:S06]  /*8460*/  FMNMX.FTZ R83, R6, R83, !PT ;  /* 0x0000005306537209 */ /* 0x001fcc0007810000 */
[----:B------:R-:W-:Y:S01]  /*8470*/  MUFU.EX2 R79, R79 ;  /* 0x0000004f004f7308 */ /* 0x000fe20000000800 */
[----:B--2---:R-:W-:Y:S01]  /*8480*/  F2FP.F16.F32.PACK_AB R148, R5, R148 ;  /* 0x000000940594723e */ /* 0x004fe200000000ff */
[----:B------:R-:W0:Y:S06]  /*8490*/  SHFL.BFLY PT, R6, R83, 0x1, 0x1f ;  /* 0x0c201f0053067f89 */ /* 0x000e2c00000e0000 */
[----:B------:R-:W-:Y:S08]  /*84a0*/  MUFU.EX2 R144, R144 ;  /* 0x0000009000907308 */ /* 0x000ff00000000800 */
[----:B------:R-:W-:Y:S08]  /*84b0*/  MUFU.EX2 R9, R9 ;  /* 0x0000000900097308 */ /* 0x000ff00000000800 */
[----:B------:R-:W-:Y:S01]  /*84c0*/  MUFU.EX2 R146, R146 ;  /* 0x0000009200927308 */ /* 0x000fe20000000800 */
[----:B0-----:R-:W-:-:S05]  /*84d0*/  FMNMX.FTZ R6, R83, R6, !PT ;  /* 0x0000000653067209 */ /* 0x001fca0007810000 */
[----:B------:R-:W-:Y:S02]  /*84e0*/  FADD.FTZ R36, -R6, R3 ;  /* 0x0000000306247221 */ /* 0x000fe40000010100 */
[----:B------:R-:W-:Y:S01]  /*84f0*/  MUFU.EX2 R13, R13 ;  /* 0x0000000d000d7308 */ /* 0x000fe20000000800 */
[----:B------:R-:W-:Y:S02]  /*8500*/  WARPGROUP.DEPBAR.LE gsb0, 0x0 ;  /* 0x00008000000079c5 */ /* 0x000fe40000010000 */
[----:B------:R-:W-:Y:S01]  /*8510*/  WARPGROUP.ARRIVE ;  /* 0x00000000000079c5 */ /* 0x000fe20000000000 */
[----:B------:R-:W-:Y:S01]  /*8520*/  FMUL.FTZ R59, R36, UR10 ;  /* 0x0000000a243b7c20 */ /* 0x000fe20008410000 */
[----:B------:R-:W-:-:S03]  /*8530*/  FMUL.FTZ R36, R6, UR10 ;  /* 0x0000000a06247c20 */ /* 0x000fc60008410000 */
[----:B------:R-:W-:Y:S01]  /*8540*/  MUFU.EX2 R140, R140 ;  /* 0x0000008c008c7308 */ /* 0x000fe20000000800 */
[----:B------:R-:W-:Y:S01]  /*8550*/  HGMMA.64x64x16.F32 R88, R120, gdesc[UR4].tnspB, R88, gsb0 ;  /* 0x40e0000478587df0 */ /* 0x000fe20008000858 */
[--C-:B------:R-:W-:Y:S01]  /*8560*/  FFMA.FTZ R151, R11, UR10, -R36.reuse ;  /* 0x0000000a0b977c23 */ /* 0x100fe20008010824 */
[----:B------:R-:W-:Y:S02]  /*8570*/  IMAD.U32 R11, RZ, RZ, UR37 ;  /* 0x00000025ff0b7e24 */ /* 0x000fe4000f8e00ff */
[--C-:B------:R-:W-:Y:S01]  /*8580*/  FFMA.FTZ R8, R8, UR10, -R36.reuse ;  /* 0x0000000a08087c23 */ /* 0x100fe20008010824 */
[--C-:B------:R-:W-:Y:S01]  /*8590*/  FFMA.FTZ R149, R7, UR10, -R36.reuse ;  /* 0x0000000a07957c23 */ /* 0x100fe20008010824 */
[----:B------:R-:W-:Y:S01]  /*85a0*/  VIADD R7, R23, 0x9 ;  /* 0x0000000917077836 */ /* 0x000fe20000000000 */
[----:B------:R-:W-:Y:S01]  /*85b0*/  MUFU.EX2 R59, R59 ;  /* 0x0000003b003b7308 */ /* 0x000fe20000000800 */
[----:B------:R-:W-:Y:S01]  /*85c0*/  @!P1 LEA R11, R11, UR41, 0x3 ;  /* 0x000000290b0b9c11 */ /* 0x000fe2000f8e18ff */
[--C-:B------:R-:W-:Y:S01]  /*85d0*/  FFMA.FTZ R145, R15, UR10, -R36.reuse ;  /* 0x0000000a0f917c23 */ /* 0x100fe20008010824 */
[--C-:B------:R-:W-:Y:S01]  /*85e0*/  FFMA.FTZ R12, R12, UR10, -R36.reuse ;  /* 0x0000000a0c0c7c23 */ /* 0x100fe20008010824 */
[--C-:B------:R-:W-:Y:S01]  /*85f0*/  FFMA.FTZ R20, R20, UR10, -R36.reuse ;  /* 0x0000000a14147c23 */ /* 0x100fe20008010824 */
[----:B------:R-:W-:Y:S01]  /*8600*/  FFMA.FTZ R147, R25, UR10, -R36 ;  /* 0x0000000a19937c23 */ /* 0x000fe20008010824 */
[----:B------:R-:W-:Y:S01]  /*8610*/  @!P1 VIADD R15, R11, 0x16840 ;  /* 0x000168400b0f9836 */ /* 0x000fe20000000000 */
[----:B------:R-:W-:Y:S01]  /*8620*/  SEL R11, R7, 0x9, !P2 ;  /* 0x00000009070b7807 */ /* 0x000fe20005000000 */
[----:B------:R-:W0:Y:S01]  /*8630*/  MUFU.EX2 R8, R8 ;  /* 0x0000000800087308 */ /* 0x000e220000000800 */
[----:B------:R-:W-:Y:S01]  /*8640*/  FADD.FTZ R7, R5, R2 ;  /* 0x0000000205077221 */ /* 0x000fe20000010000 */
[--C-:B------:R-:W-:Y:S01]  /*8650*/  FFMA.FTZ R26, R26, UR10, -R36.reuse ;  /* 0x0000000a1a1a7c23 */ /* 0x100fe20008010824 */
[----:B------:R-:W-:Y:S01]  /*8660*/  @!P1 PRMT R15, RZ, 0x654, R15 ;  /* 0x00000654ff0f9816 */ /* 0x000fe2000000000f */
[--C-:B------:R-:W-:Y:S01]  /*8670*/  FFMA.FTZ R141, R30, UR10, -R36.reuse ;  /* 0x0000000a1e8d7c23 */ /* 0x100fe20008010824 */
[----:B---3--:R-:W-:Y:S01]  /*8680*/  FADD.FTZ R44, R150, R7 ;  /* 0x00000007962c7221 */ /* 0x008fe20000010000 */
        /* <DEDUP_REMOVED lines=9> */
[----:B------:R-:W-:Y:S01]  /*8720*/  FFMA.FTZ R42, R47, UR10, -R36 ;  /* 0x0000000a2f2a7c23 */ /* 0x000fe20008010824 */
[----:B------:R-:W2:Y:S01]  /*8730*/  MUFU.EX2 R151, R151 ;  /* 0x0000009700977308 */ /* 0x000ea20000000800 */
[----:B0-----:R-:W-:Y:S01]  /*8740*/  FFMA.FTZ R0, R59, R0, R8 ;  /* 0x000000003b007223 */ /* 0x001fe20000010008 */
[--C-:B------:R-:W-:Y:S01]  /*8750*/  FFMA.FTZ R135, R50, UR10, -R36.reuse ;  /* 0x0000000a32877c23 */ /* 0x100fe20008010824 */
[--C-:B------:R-:W-:Y:S01]  /*8760*/  FFMA.FTZ R129, R64, UR10, -R36.reuse ;  /* 0x0000000a40817c23 */ /* 0x100fe20008010824 */
[--C-:B------:R-:W-:Y:S01]  /*8770*/  FFMA.FTZ R131, R66, UR10, -R36.reuse ;  /* 0x0000000a42837c23 */ /* 0x100fe20008010824 */
[--C-:B------:R-:W-:Y:S01]  /*8780*/  FFMA.FTZ R125, R68, UR10, -R36.reuse ;  /* 0x0000000a447d7c23 */ /* 0x100fe20008010824 */
[--C-:B------:R-:W-:Y:S01]  /*8790*/  FFMA.FTZ R70, R70, UR10, -R36.reuse ;  /* 0x0000000a46467c23 */ /* 0x100fe20008010824 */
[----:B------:R-:W-:Y:S01]  /*87a0*/  FFMA.FTZ R71, R71, UR10, -R36 ;  /* 0x0000000a47477c23 */ /* 0x000fe20008010824 */
[----:B------:R-:W0:Y:S01]  /*87b0*/  MUFU.EX2 R12, R12 ;  /* 0x0000000c000c7308 */ /* 0x000e220000000800 */
[----:B-1----:R-:W-:Y:S01]  /*87c0*/  FADD.FTZ R2, R149, R0 ;  /* 0x0000000095027221 */ /* 0x002fe20000010000 */
[--C-:B------:R-:W-:Y:S01]  /*87d0*/  FFMA.FTZ R0, R63, UR10, -R36.reuse ;  /* 0x0000000a3f007c23 */ /* 0x100fe20008010824 */
[----:B------:R-:W-:Y:S01]  /*87e0*/  F2FP.F16.F32.PACK_AB R149, R149, R8 ;  /* 0x000000089595723e */ /* 0x000fe200000000ff */
[--C-:B------:R-:W-:Y:S01]  /*87f0*/  FFMA.FTZ R72, R72, UR10, -R36.reuse ;  /* 0x0000000a48487c23 */ /* 0x100fe20008010824 */
[--C-:B------:R-:W-:Y:S01]  /*8800*/  FFMA.FTZ R73, R73, UR10, -R36.reuse ;  /* 0x0000000a49497c23 */ /* 0x100fe20008010824 */
[--C-:B------:R-:W-:Y:S01]  /*8810*/  FFMA.FTZ R74, R74, UR10, -R36.reuse ;  /* 0x0000000a4a4a7c23 */ /* 0x100fe20008010824 */
[----:B------:R-:W-:Y:S01]  /*8820*/  FFMA.FTZ R75, R75, UR10, -R36 ;  /* 0x0000000a4b4b7c23 */ /* 0x000fe20008010824 */
[----:B------:R-:W1:Y:S01]  /*8830*/  MUFU.EX2 R145, R145 ;  /* 0x0000009100917308 */ /* 0x000e620000000800 */
[----:B--2---:R-:W-:Y:S01]  /*8840*/  FADD.FTZ R7, R151, R2 ;  /* 0x0000000297077221 */ /* 0x004fe20000010000 */
[----:B------:R-:W-:Y:S01]  /*8850*/  ISETP.LT.AND P2, PT, RZ, UR25, PT ;  /* 0x00000019ff007c0c */ /* 0x000fe2000bf41270 */
[----:B------:R-:W-:Y:S01]  /*8860*/  UIADD3 UR6, UR25, -0x1, URZ ;  /* 0xffffffff19067890 */ /* 0x000fe2000fffe03f */
[----:B------:R-:W-:-:S04]  /*8870*/  F2FP.F16.F32.PACK_AB R150, R79, R150 ;  /* 0x000000964f96723e */ /* 0x000fc800000000ff */
[----:B------:R-:W2:Y:S01]  /*8880*/  MUFU.EX2 R20, R20 ;  /* 0x0000001400147308 */ /* 0x000ea20000000800 */
[C---:B0-----:R-:W-:Y:S01]  /*8890*/  FADD.FTZ R2, R12.reuse, R7 ;  /* 0x000000070c027221 */ /* 0x041fe20000010000 */
[----:B------:R-:W-:Y:S01]  /*88a0*/  F2FP.F16.F32.PACK_AB R151, R12, R151 ;  /* 0x000000970c97723e */ /* 0x000fe200000000ff */
[----:B------:R-:W-:-:S05]  /*88b0*/  UMOV UR25, UR6 ;  /* 0x0000000600197c82 */ /* 0x000fca0008000000 */
[----:B------:R-:W0:Y:S01]  /*88c0*/  MUFU.EX2 R147, R147 ;  /* 0x0000009300937308 */ /* 0x000e220000000800 */
[----:B-1----:R-:W-:Y:S01]  /*88d0*/  FADD.FTZ R7, R145, R2 ;  /* 0x0000000291077221 */ /* 0x002fe20000010000 */
[----:B------:R-:W-:-:S06]  /*88e0*/  FFMA.FTZ R2, R65, UR10, -R36 ;  /* 0x0000000a41027c23 */ /* 0x000fcc0008010824 */
[----:B------:R-:W1:Y:S01]  /*88f0*/  MUFU.EX2 R26, R26 ;  /* 0x0000001a001a7308 */ /* 0x000e620000000800 */
[C---:B--2---:R-:W-:Y:S01]  /*8900*/  FADD.FTZ R46, R20.reuse, R7 ;  /* 0x00000007142e7221 */ /* 0x044fe20000010000 */
[----:B------:R-:W-:Y:S01]  /*8910*/  F2FP.F16.F32.PACK_AB R145, R20, R145 ;  /* 0x000000911491723e */ /* 0x000fe200000000ff */
[----:B------:R-:W-:Y:S02]  /*8920*/  WARPGROUP.DEPBAR.LE gsb0, 0x0 ;  /* 0x00008000000079c5 */ /* 0x000fe40000010000 */
[----:B------:R2:W-:Y:S06]  /*8930*/  BAR.ARV R11, 0x100 ;  /* 0x0004000b0000751d */ /* 0x0005ec0000002000 */
[----:B------:R3:W-:Y:S01]  /*8940*/  @!P1 SYNCS.ARRIVE.TRANS64.RED.A1T0 RZ, [R15+URZ], RZ ;  /* 0x000000ff0fff99a7 */ /* 0x0007e2000810043f */
[----:B------:R-:W4:Y:S01]  /*8950*/  MUFU.EX2 R141, R141 ;  /* 0x0000008d008d7308 */ /* 0x000f220000000800 */
[----:B0-----:R-:W-:Y:S01]  /*8960*/  FADD.FTZ R7, R147, R46 ;  /* 0x0000002e93077221 */ /* 0x001fe20000010000 */
[----:B-1----:R-:W-:Y:S01]  /*8970*/  F2FP.F16.F32.PACK_AB R147, R26, R147 ;  /* 0x000000931a93723e */ /* 0x002fe200000000ff */
[-C--:B------:R-:W-:Y:S01]  /*8980*/  FMUL.FTZ R88, R88, R69.reuse ;  /* 0x0000004558587220 */ /* 0x080fe20000410000 */
[-C--:B------:R-:W-:Y:S01]  /*8990*/  FMUL.FTZ R89, R89, R69.reuse ;  /* 0x0000004559597220 */ /* 0x080fe20000410000 */
[----:B------:R-:W-:Y:S01]  /*89a0*/  FADD.FTZ R46, R26, R7 ;  /* 0x000000071a2e7221 */ /* 0x000fe20000010000 */
[-C--:B------:R-:W-:Y:S01]  /*89b0*/  FMUL.FTZ R92, R92, R69.reuse ;  /* 0x000000455c5c7220 */ /* 0x080fe20000410000 */
[----:B---3--:R-:W-:Y:S01]  /*89c0*/  IMAD.U32 R15, RZ, RZ, UR21 ;  /* 0x00000015ff0f7e24 */ /* 0x008fe2000f8e00ff */
[----:B------:R-:W0:Y:S01]  /*89d0*/  MUFU.EX2 R30, R30 ;  /* 0x0000001e001e7308 */ /* 0x000e220000000800 */
        /* <DEDUP_REMOVED lines=8> */
[----:B--2---:R-:W-:-:S02]  /*8a60*/  @!P1 VIADD R11, R15, 0x16860 ;  /* 0x000168600f0b9836 */ /* 0x004fc40000000000 */
[----:B----4-:R-:W-:Y:S01]  /*8a70*/  FADD.FTZ R7, R141, R46 ;  /* 0x0000002e8d077221 */ /* 0x010fe20000010000 */
[-C--:B------:R-:W-:Y:S01]  /*8a80*/  FMUL.FTZ R104, R104, R69.reuse ;  /* 0x0000004568687220 */ /* 0x080fe20000410000 */
[-C--:B------:R-:W-:Y:S01]  /*8a90*/  FMUL.FTZ R105, R105, R69.reuse ;  /* 0x0000004569697220 */ /* 0x080fe20000410000 */
[----:B------:R-:W-:Y:S01]  /*8aa0*/  FMUL.FTZ R108, R108, R69 ;  /* 0x000000456c6c7220 */ /* 0x000fe20000410000 */
[----:B------:R-:W-:Y:S01]  /*8ab0*/  @!P1 PRMT R15, RZ, 0x654, R11 ;  /* 0x00000654ff0f9816 */ /* 0x000fe2000000000b */
[----:B------:R-:W-:Y:S01]  /*8ac0*/  FADD.FTZ R11, R79, R44 ;  /* 0x0000002c4f0b7221 */ /* 0x000fe20000010000 */
[----:B------:R-:W1:Y:S01]  /*8ad0*/  MUFU.EX2 R143, R143 ;  /* 0x0000008f008f7308 */ /* 0x000e620000000800 */
[C---:B0-----:R-:W-:Y:S01]  /*8ae0*/  FADD.FTZ R46, R30.reuse, R7 ;  /* 0x000000071e2e7221 */ /* 0x041fe20000010000 */
[----:B------:R-:W-:Y:S01]  /*8af0*/  F2FP.F16.F32.PACK_AB R141, R30, R141 ;  /* 0x0000008d1e8d723e */ /* 0x000fe200000000ff */
[----:B------:R-:W-:Y:S01]  /*8b00*/  FADD.FTZ R44, R144, R11 ;  /* 0x0000000b902c7221 */ /* 0x000fe20000010000 */
[----:B------:R0:W-:Y:S01]  /*8b10*/  @!P1 SYNCS.ARRIVE.TRANS64.RED.A1T0 RZ, [R15+URZ], RZ ;  /* 0x000000ff0fff99a7 */ /* 0x0001e2000810043f */
[----:B------:R-:W-:Y:S01]  /*8b20*/  F2FP.F16.F32.PACK_AB R144, R9, R144 ;  /* 0x000000900990723e */ /* 0x000fe200000000ff */
[-C--:B------:R-:W-:Y:S01]  /*8b30*/  FMUL.FTZ R109, R109, R69.reuse ;  /* 0x000000456d6d7220 */ /* 0x080fe20000410000 */
[----:B------:R-:W-:Y:S01]  /*8b40*/  FADD.FTZ R11, R9, R44 ;  /* 0x0000002c090b7221 */ /* 0x000fe20000010000 */
[----:B------:R-:W2:Y:S01]  /*8b50*/  MUFU.EX2 R33, R33 ;  /* 0x0000002100217308 */ /* 0x000ea20000000800 */
[--C-:B------:R-:W-:Y:S01]  /*8b60*/  FFMA.FTZ R44, R67, UR10, -R36.reuse ;  /* 0x0000000a432c7c23 */ /* 0x100fe20008010824 */
[----:B------:R-:W-:Y:S01]  /*8b70*/  FFMA.FTZ R36, R76, UR10, -R36 ;  /* 0x0000000a4c247c23 */ /* 0x000fe20008010824 */
        /* <DEDUP_REMOVED lines=8> */
[----:B------:R-:W-:Y:S01]  /*8c00*/  FADD.FTZ R48, R140, R11 ;  /* 0x0000000b8c307221 */ /* 0x000fe20000010000 */
[----:B------:R-:W-:Y:S01]  /*8c10*/  F2FP.F16.F32.PACK_AB R140, R21, R140 ;  /* 0x0000008c158c723e */ /* 0x000fe200000000ff */
[----:B------:R-:W-:Y:S01]  /*8c20*/  FMUL.FTZ R117, R117, R69 ;  /* 0x0000004575757220 */ /* 0x000fe20000410000 */
[-C--:B------:R-:W-:Y:S01]  /*8c30*/  FMUL.FTZ R90, R90, R59.reuse ;  /* 0x0000003b5a5a7220 */ /* 0x080fe20000410000 */
[----:B------:R-:W-:Y:S01]  /*8c40*/  FADD.FTZ R11, R21, R48 ;  /* 0x00000030150b7221 */ /* 0x000fe20000010000 */
[----:B------:R-:W1:Y:S01]  /*8c50*/  MUFU.EX2 R136, R136 ;  /* 0x0000008800887308 */ /* 0x000e620000000800 */
        /* <DEDUP_REMOVED lines=17> */
[----:B------:R-:W-:Y:S01]  /*8d70*/  F2FP.F16.F32.PACK_AB R136, R29, R136 ;  /* 0x000000881d88723e */ /* 0x000fe200000000ff */
[-C--:B------:R-:W-:Y:S01]  /*8d80*/  FMUL.FTZ R110, R110, R59.reuse ;  /* 0x0000003b6e6e7220 */ /* 0x080fe20000410000 */
[-C--:B------:R-:W-:Y:S01]  /*8d90*/  FMUL.FTZ R111, R111, R59.reuse ;  /* 0x0000003b6f6f7220 */ /* 0x080fe20000410000 */
[----:B------:R-:W-:Y:S01]  /*8da0*/  FADD.FTZ R7, R29, R48 ;  /* 0x000000301d077221 */ /* 0x000fe20000010000 */
[-C--:B------:R-:W-:Y:S01]  /*8db0*/  FMUL.FTZ R114, R114, R59.reuse ;  /* 0x0000003b72727220 */ /* 0x080fe20000410000 */
[-C--:B------:R-:W-:Y:S01]  /*8dc0*/  FMUL.FTZ R115, R115, R59.reuse ;  /* 0x0000003b73737220 */ /* 0x080fe20000410000 */
[----:B------:R-:W1:Y:S01]  /*8dd0*/  MUFU.EX2 R138, R138 ;  /* 0x0000008a008a7308 */ /* 0x000e620000000800 */
[----:B--2---:R-:W-:Y:S01]  /*8de0*/  FADD.FTZ R5, R137, R46 ;  /* 0x0000002e89057221 */ /* 0x004fe20000010000 */
[-C--:B------:R-:W-:Y:S01]  /*8df0*/  FMUL.FTZ R118, R118, R59.reuse ;  /* 0x0000003b76767220 */ /* 0x080fe20000410000 */
[----:B------:R-:W-:-:S05]  /*8e00*/  FMUL.FTZ R119, R119, R59 ;  /* 0x0000003b77777220 */ /* 0x000fca0000410000 */
[----:B------:R-:W2:Y:S01]  /*8e10*/  MUFU.EX2 R139, R139 ;  /* 0x0000008b008b7308 */ /* 0x000ea20000000800 */
[C---:B---3--:R-:W-:Y:S01]  /*8e20*/  FADD.FTZ R46, R38.reuse, R5 ;  /* 0x00000005262e7221 */ /* 0x048fe20000010000 */
[----:B------:R-:W-:-:S06]  /*8e30*/  F2FP.F16.F32.PACK_AB R137, R38, R137 ;  /* 0x000000892689723e */ /* 0x000fcc00000000ff */
[----:B------:R3:W4:Y:S01]  /*8e40*/  MUFU.EX2 R37, R10 ;  /* 0x0000000a00257308 */ /* 0x0007220000000800 */
[----:B-1----:R-:W-:-:S07]  /*8e50*/  FADD.FTZ R8, R138, R7 ;  /* 0x000000078a087221 */ /* 0x002fce0000010000 */
[----:B------:R-:W1:Y:S01]  /*8e60*/  MUFU.EX2 R40, R40 ;  /* 0x0000002800287308 */ /* 0x000e620000000800 */
[----:B--2---:R-:W-:Y:S01]  /*8e70*/  FADD.FTZ R5, R139, R46 ;  /* 0x0000002e8b057221 */ /* 0x004fe20000010000 */
[--C-:B---3--:R-:W-:Y:S01]  /*8e80*/  FFMA.FTZ R10, R53, UR10, -R77.reuse ;  /* 0x0000000a350a7c23 */ /* 0x108fe2000801084d */
[----:B------:R-:W-:-:S05]  /*8e90*/  FFMA.FTZ R53, R56, UR10, -R77 ;  /* 0x0000000a38357c23 */ /* 0x000fca000801084d */
        /* <DEDUP_REMOVED lines=80> */
[----:B-1----:R-:W-:Y:S01]  /*93a0*/  FADD.FTZ R5, R12, R5 ;  /* 0x000000050c057221 */ /* 0x002fe20000010000 */
[C---:B--2---:R-:W-:Y:S01]  /*93b0*/  FADD.FTZ R2, R3.reuse, R2 ;  /* 0x0000000203027221 */ /* 0x044fe20000010000 */
[----:B------:R-:W-:Y:S01]  /*93c0*/  F2FP.F16.F32.PACK_AB R122, R3, R32 ;  /* 0x00000020037a723e */ /* 0x000fe200000000ff */
[----:B------:R-:W-:Y:S02]  /*93d0*/  IMAD.MOV.U32 R3, RZ, RZ, R6 ;  /* 0x000000ffff037224 */ /* 0x000fe400078e0006 */
[C---:B---3--:R-:W-:Y:S01]  /*93e0*/  FADD.FTZ R0, R36.reuse, R5 ;  /* 0x0000000524007221 */ /* 0x048fe20000010000 */
[----:B------:R-:W-:Y:S01]  /*93f0*/  F2FP.F16.F32.PACK_AB R123, R36, R12 ;  /* 0x0000000c247b723e */ /* 0x000fe200000000ff */
[----:B0-----:R-:W-:Y:S06]  /*9400*/  @P2 BRA `(.L_x_12195) ;  /* 0xffffffd800e02947 */ /* 0x001fec000383ffff */
.L_x_12186:
[----:B------:R-:W-:Y:S06]  /*9410*/  BAR.ARV 0x8, 0x1a0 ;  /* 0x0206800000007b1d */ /* 0x000fec0000002000 */
[----:B------:R-:W-:Y:S05]  /*9420*/  @!P0 BRA `(.L_x_12196) ;  /* 0x0000000000048947 */ /* 0x000fea0003800000 */
[----:B------:R-:W-:Y:S01]  /*9430*/  BPT.TRAP 0x1 ;  /* 0x000000040000795c */ /* 0x000fe20000300000 */
.L_x_12196:
[----:B------:R-:W-:Y:S01]  /*9440*/  ULEA UR5, UR37, UR41, 0x3 ;  /* 0x0000002925057291 */ /* 0x000fe2000f8e183f */
[----:B------:R-:W-:-:S04]  /*9450*/  MOV R3, UR40 ;  /* 0x0000002800037c02 */ /* 0x000fc80008000f00 */
[----:B------:R-:W-:-:S04]  /*9460*/  SHF.L.U32 R3, R3, 0x1f, RZ ;  /* 0x0000001f03037819 */ /* 0x000fc800000006ff */
[----:B------:R0:W1:Y:S01]  /*9470*/  SYNCS.PHASECHK.TRANS64.TRYWAIT P2, [UR5+0x16850], R3 ;  /* 0x01685003ff0075a7 */ /* 0x0000620008040145 */
[----:B------:R-:W-:Y:S05]  /*9480*/  @!P0 BRA `(.L_x_12197) ;  /* 0x0000000000048947 */ /* 0x000fea0003800000 */
[----:B------:R-:W-:Y:S01]  /*9490*/  BPT.TRAP 0x1 ;  /* 0x000000040000795c */ /* 0x000fe20000300000 */
.L_x_12197:
[----:B-1----:R-:W-:Y:S05]  /*94a0*/  @P2 BRA `(.L_x_12198) ;  /* 0x0000000000082947 */ /* 0x002fea0003800000 */
[----:B------:R-:W1:Y:S02]  /*94b0*/  SYNCS.PHASECHK.TRANS64.TRYWAIT P0, [UR5+0x16850], R3 ;  /* 0x01685003ff0075a7 */ /* 0x000e640008000145 */
[----:B-1----:R-:W-:Y:S05]  /*94c0*/  @!P0 BRA `(.L_x_12199) ;  /* 0x0000006400788947 */ /* 0x002fea0003800000 */
.L_x_12198:
[----:B------:R-:W-:Y:S01]  /*94d0*/  UIADD3 UR41, UR41, 0x400, URZ ;  /* 0x0000040029297890 */ /* 0x000fe2000fffe03f */
[----:B------:R-:W-:Y:S01]  /*94e0*/  WARPGROUP.ARRIVE ;  /* 0x00000000000079c5 */ /* 0x000fe20000000000 */
[----:B------:R-:W-:Y:S01]  /*94f0*/  UMOV UR7, 0x40000040 ;  /* 0x4000004000077882 */ /* 0x000fe20000000000 */
[----:B------:R-:W2:Y:S01]  /*9500*/  SHFL.BFLY PT, R5, R0, 0x2, 0x1f ;  /* 0x0c401f0000057f89 */ /* 0x000ea200000e0000 */
[----:B------:R-:W-:Y:S01]  /*9510*/  USHF.R.U32.HI UR41, URZ, 0x4, UR41 ;  /* 0x000000043f297899 */ /* 0x000fe20008011629 */
[----:B------:R-:W-:Y:S01]  /*9520*/  IMAD.U32 R11, RZ, RZ, UR5 ;  /* 0x00000005ff0b7e24 */ /* 0x000fe2000f8e00ff */
[----:B------:R-:W-:Y:S01]  /*9530*/  UIADD3 UR47, UR47, 0x1, URZ ;  /* 0x000000012f2f7890 */ /* 0x000fe2000fffe03f */
[----:B01----:R-:W0:Y:S01]  /*9540*/  SHFL.BFLY PT, R3, R2, 0x2, 0x1f ;  /* 0x0c401f0002037f89 */ /* 0x003e2200000e0000 */
        /* <DEDUP_REMOVED lines=11> */
[----:B--2---:R-:W-:Y:S01]  /*9600*/  FADD.FTZ R5, R5, R0 ;  /* 0x0000000005057221 */ /* 0x004fe20000010000 */
[----:B------:R-:W-:Y:S02]  /*9610*/  IMAD.MOV.U32 R0, RZ, RZ, -0x800000 ;  /* 0xff800000ff007424 */ /* 0x000fe400078e00ff */
[----:B0-----:R-:W-:-:S02]  /*9620*/  FADD.FTZ R3, R3, R2 ;  /* 0x0000000203037221 */ /* 0x001fc40000010000 */
[----:B------:R-:W0:Y:S01]  /*9630*/  SHFL.BFLY PT, R8, R5, 0x1, 0x1f ;  /* 0x0c201f0005087f89 */ /* 0x000e2200000e0000 */
[----:B------:R-:W-:-:S03]  /*9640*/  IMAD.MOV.U32 R2, RZ, RZ, -0x800000 ;  /* 0xff800000ff027424 */ /* 0x000fc600078e00ff */
[----:B------:R-:W1:Y:S01]  /*9650*/  SHFL.BFLY PT, R4, R3, 0x1, 0x1f ;  /* 0x0c201f0003047f89 */ /* 0x000e6200000e0000 */
[----:B0-----:R-:W-:Y:S01]  /*9660*/  FADD.FTZ R10, R5, R8 ;  /* 0x00000008050a7221 */ /* 0x001fe20000010000 */
[----:B-1----:R-:W-:-:S04]  /*9670*/  FADD.FTZ R9, R3, R4 ;  /* 0x0000000403097221 */ /* 0x002fc80000010000 */
[----:B------:R-:W-:Y:S01]  /*9680*/  FSETP.NE.FTZ.AND P2, PT, R10, RZ, PT ;  /* 0x000000ff0a00720b */ /* 0x000fe20003f55000 */
[----:B------:R-:W-:Y:S02]  /*9690*/  IMAD.MOV.U32 R3, RZ, RZ, RZ ;  /* 0x000000ffff037224 */ /* 0x000fe400078e00ff */
[----:B------:R-:W-:Y:S01]  /*96a0*/  IMAD.U32 R4, RZ, RZ, UR10 ;  /* 0x0000000aff047e24 */ /* 0x000fe2000f8e00ff */
[----:B------:R-:W-:-:S09]  /*96b0*/  FSETP.NE.FTZ.AND P0, PT, R9, RZ, PT ;  /* 0x000000ff0900720b */ /* 0x000fd20003f15000 */
[----:B------:R-:W0:Y:S01]  /*96c0*/  @P2 MUFU.LG2 R8, R10 ;  /* 0x0000000a00082308 */ /* 0x000e220000000c00 */
[----:B------:R-:W-:-:S03]  /*96d0*/  @P2 FMUL.FTZ R12, R12, 0.69314718246459960938 ;  /* 0x3f3172180c0c2820 */ /* 0x000fc60000410000 */
[----:B------:R-:W-:-:S04]  /*96e0*/  @P0 FMUL.FTZ R4, R4, 0.69314718246459960938 ;  /* 0x3f31721804040820 */ /* 0x000fc80000410000 */
[----:B------:R-:W1:Y:S08]  /*96f0*/  @P0 MUFU.LG2 R7, R9 ;  /* 0x0000000900070308 */ /* 0x000e700000000c00 */
[----:B------:R-:W2:Y:S01]  /*9700*/  @P0 MUFU.RCP R21, R9 ;  /* 0x0000000900150308 */ /* 0x000ea20000001000 */
[----:B0-----:R-:W-:Y:S01]  /*9710*/  @P2 FMUL.FTZ R5, R8, 0.69314718246459960938 ;  /* 0x3f31721808052820 */ /* 0x001fe20000410000 */
[----:B------:R-:W-:-:S03]  /*9720*/  @!P1 IADD3 R8, R11, 0x16860, RZ ;  /* 0x000168600b089810 */ /* 0x000fc60007ffe0ff */
[----:B------:R-:W-:Y:S01]  /*9730*/  @P2 FFMA.FTZ R0, R12, R6, R5 ;  /* 0x000000060c002223 */ /* 0x000fe20000010005 */
[----:B------:R-:W-:Y:S02]  /*9740*/  @!P1 PRMT R8, RZ, 0x654, R8 ;  /* 0x00000654ff089816 */ /* 0x000fe40000000008 */
[----:B------:R-:W0:Y:S01]  /*9750*/  @P2 MUFU.RCP R3, R10 ;  /* 0x0000000a00032308 */ /* 0x000e220000001000 */
[----:B-1----:R-:W-:Y:S01]  /*9760*/  @P0 FMUL.FTZ R7, R7, 0.69314718246459960938 ;  /* 0x3f31721807070820 */ /* 0x002fe20000410000 */
[----:B------:R-:W-:Y:S02]  /*9770*/  WARPGROUP.DEPBAR.LE gsb0, 0x0 ;  /* 0x00008000000079c5 */ /* 0x000fe40000010000 */
[----:B------:R-:W-:Y:S01]  /*9780*/  WARPGROUP.ARRIVE ;  /* 0x00000000000079c5 */ /* 0x000fe20000000000 */
[----:B------:R-:W-:Y:S01]  /*9790*/  @P0 FFMA.FTZ R2, R4, R27, R7 ;  /* 0x0000001b04020223 */ /* 0x000fe20000010007 */
[----:B------:R-:W-:-:S04]  /*97a0*/  PLOP3.LUT P0, PT, PT, PT, PT, 0x8, 0x0 ;  /* 0x000000000000781c */ /* 0x000fc80003f0e170 */
        /* <DEDUP_REMOVED lines=68> */
.L_x_12169:
        /* <DEDUP_REMOVED lines=18> */
[----:B------:R-:W-:Y:S02]  /*9d10*/  UISETP.NE.AND.EX UP0, UPT, UR9, URZ, UPT, UP0 ;  /* 0x0000003f0900728c */ /* 0x000fe4000bf05300 */
[----:B------:R-:W-:-:S02]  /*9d20*/  UISETP.NE.U32.AND UP1, UPT, UR6, URZ, UPT ;  /* 0x0000003f0600728c */ /* 0x000fc4000bf25070 */
[----:B------:R-:W-:Y:S02]  /*9d30*/  USHF.L.U32 UR10, UR46, 0x2, URZ ;  /* 0x000000022e0a7899 */ /* 0x000fe4000800063f */
[----:B------:R-:W-:Y:S02]  /*9d40*/  UISETP.NE.AND.EX UP1, UPT, UR7, URZ, UPT, UP1 ;  /* 0x0000003f0700728c */ /* 0x000fe4000bf25310 */
[----:B------:R-:W-:Y:S02]  /*9d50*/  USHF.L.U64.HI UR11, UR46, 0x2, UR45 ;  /* 0x000000022e0b7899 */ /* 0x000fe4000801022d */
[----:B------:R-:W-:Y:S02]  /*9d60*/  UIADD3 UR4, UP2, UR10, UR6, URZ ;  /* 0x000000060a047290 */ /* 0x000fe4000ff5e03f */
[----:B------:R-:W-:Y:S02]  /*9d70*/  @UP0 UIADD3 UR6, UP3, UR10, UR8, URZ ;  /* 0x000000080a060290 */ /* 0x000fe4000ff7e03f */
[----:B------:R-:W-:-:S02]  /*9d80*/  UIADD3.X UR8, UR11, UR7, URZ, UP2, !UPT ;  /* 0x000000070b087290 */ /* 0x000fc400097fe43f */
[----:B------:R-:W-:Y:S01]  /*9d90*/  @UP0 UIADD3.X UR7, UR11, UR9, URZ, UP3, !UPT ;  /* 0x000000090b070290 */ /* 0x000fe20009ffe43f */
[----:B------:R-:W-:Y:S02]  /*9da0*/  MOV R12, R3 ;  /* 0x00000003000c7202 */ /* 0x000fe40000000f00 */
[----:B0-----:R-:W-:-:S03]  /*9db0*/  MOV R13, R4 ;  /* 0x00000004000d7202 */ /* 0x001fc60000000f00 */
[----:B------:R-:W-:Y:S01]  /*9dc0*/  IMAD.WIDE R4, R154, 0x2, R12 ;  /* 0x000000029a047825 */ /* 0x000fe200078e020c */
[----:B------:R-:W-:Y:S02]  /*9dd0*/  BAR.SYNC.DEFER_BLOCKING 0x1, 0x180 ;  /* 0x0046000000007b1d */ /* 0x000fe40000010000 */
[C---:B------:R-:W-:Y:S02]  /*9de0*/  IADD3 R11, P1, R4.reuse, 0x40, RZ ;  /* 0x00000040040b7810 */ /* 0x040fe40007f3e0ff */
[C---:B------:R-:W-:Y:S02]  /*9df0*/  IADD3 R15, P0, R4.reuse, 0x60, RZ ;  /* 0x00000060040f7810 */ /* 0x040fe40007f1e0ff */
[C---:B------:R-:W-:Y:S02]  /*9e00*/  IADD3 R29, P2, R4.reuse, 0x20, RZ ;  /* 0x00000020041d7810 */ /* 0x040fe40007f5e0ff */
        /* <DEDUP_REMOVED lines=8> */
[----:B------:R-:W-:Y:S01]  /*9e90*/  LOP3.LUT R4, R9, R4, RZ, 0x3c, !PT ;  /* 0x0000000409047212 */ /* 0x000fe200078e3cff */
[--C-:B------:R-:W-:Y:S01]  /*9ea0*/  IMAD.X R9, RZ, RZ, R5.reuse, P0 ;  /* 0x000000ffff097224 */ /* 0x100fe200000e0605 */
[----:B------:R-:W-:Y:S01]  /*9eb0*/  LOP3.LUT R10, R10, R11, RZ, 0x3c, !PT ;  /* 0x0000000b0a0a7212 */ /* 0x000fe200078e3cff */
[--C-:B------:R-:W-:Y:S01]  /*9ec0*/  IMAD.X R11, RZ, RZ, R5.reuse, P1 ;  /* 0x000000ffff0b7224 */ /* 0x100fe200008e0605 */
[----:B------:R-:W-:Y:S01]  /*9ed0*/  LOP3.LUT R8, R8, R15, RZ, 0x3c, !PT ;  /* 0x0000000f08087212 */ /* 0x000fe200078e3cff */
[----:B------:R-:W-:Y:S01]  /*9ee0*/  IMAD.X R15, RZ, RZ, R5, P2 ;  /* 0x000000ffff0f7224 */ /* 0x000fe200010e0605 */
[----:B------:R-:W-:Y:S02]  /*9ef0*/  LOP3.LUT R14, R28, R29, RZ, 0x3c, !PT ;  /* 0x0000001d1c0e7212 */ /* 0x000fe400078e3cff */
[----:B------:R-:W-:Y:S02]  /*9f00*/  MOV R30, R4 ;  /* 0x00000004001e7202 */ /* 0x000fe40000000f00 */
[----:B------:R-:W-:-:S02]  /*9f10*/  F2FP.F16.F32.PACK_AB R4, R52, R53 ;  /* 0x000000353404723e */ /* 0x000fc400000000ff */
[----:B------:R-:W-:Y:S02]  /*9f20*/  F2FP.F16.F32.PACK_AB R5, R50, R51 ;  /* 0x000000333205723e */ /* 0x000fe400000000ff */
[----:B------:R-:W-:Y:S02]  /*9f30*/  MOV R28, R8 ;  /* 0x00000008001c7202 */ /* 0x000fe40000000f00 */
[----:B------:R-:W-:Y:S01]  /*9f40*/  MOV R29, R10 ;  /* 0x0000000a001d7202 */ /* 0x000fe20000000f00 */
[----:B------:R0:W-:Y:S01]  /*9f50*/  STSM.16.M88.4 [R30], R4 ;  /* 0x000000041e007844 */ /* 0x0001e20000000200 */
[----:B------:R-:W-:Y:S02]  /*9f60*/  MOV R15, R14 ;  /* 0x0000000e000f7202 */ /* 0x000fe40000000f00 */
[----:B------:R-:W-:Y:S02]  /*9f70*/  F2FP.F16.F32.PACK_AB R8, R47, R48 ;  /* 0x000000302f08723e */ /* 0x000fe400000000ff */
[----:B------:R-:W-:-:S02]  /*9f80*/  F2FP.F16.F32.PACK_AB R9, R45, R46 ;  /* 0x0000002e2d09723e */ /* 0x000fc400000000ff */
        /* <DEDUP_REMOVED lines=9> */
[----:B------:R-:W-:Y:S01]  /*a020*/  F2FP.F16.F32.PACK_AB R34, R21, R24 ;  /* 0x000000181522723e */ /* 0x000fe200000000ff */
[----:B------:R1:W-:Y:S01]  /*a030*/  STSM.16.M88.4 [R29], R40 ;  /* 0x000000281d007844 */ /* 0x0003e20000000200 */
[----:B------:R-:W-:Y:S01]  /*a040*/  F2FP.F16.F32.PACK_AB R35, R119, R20 ;  /* 0x000000147723723e */ /* 0x000fe200000000ff */
[----:B------:R-:W-:Y:S01]  /*a050*/  IMAD.U32 R5, RZ, RZ, UR8 ;  /* 0x00000008ff057e24 */ /* 0x000fe2000f8e00ff */
[----:B------:R-:W-:Y:S01]  /*a060*/  PLOP3.LUT P0, PT, PT, PT, UP1, 0x80, 0x0 ;  /* 0x000000000000781c */ /* 0x000fe20003f0f018 */
[----:B------:R-:W-:Y:S01]  /*a070*/  IMAD.U32 R7, RZ, RZ, UR7 ;  /* 0x00000007ff077e24 */ /* 0x000fe2000f8e00ff */
[----:B------:R-:W-:Y:S01]  /*a080*/  PLOP3.LUT P1, PT, PT, PT, UP0, 0x80, 0x0 ;  /* 0x000000000000781c */ /* 0x000fe20003f2f008 */
[----:B------:R1:W-:Y:S01]  /*a090*/  STSM.16.M88.4 [R28], R32 ;  /* 0x000000201c007844 */ /* 0x0003e20000000200 */
[----:B------:R-:W-:Y:S09]  /*a0a0*/  BAR.SYNC.DEFER_BLOCKING 0x1, 0x180 ;  /* 0x0046000000007b1d */ /* 0x000ff20000010000 */
[----:B------:R-:W2:Y:S04]  /*a0b0*/  @P0 LDG.E R14, desc[UR38][R4.64] ;  /* 0x00000026040e0981 */ /* 0x000ea8000c1e1900 */
[----:B------:R-:W3:Y:S01]  /*a0c0*/  @P1 LDG.E R6, desc[UR38][R6.64] ;  /* 0x0000002606061981 */ /* 0x000ee2000c1e1900 */
[----:B------:R-:W-:Y:S01]  /*a0d0*/  UMOV UR4, URZ ;  /* 0x0000003f00047c82 */ /* 0x000fe20008000000 */
[----:B------:R-:W-:Y:S01]  /*a0e0*/  ULDC UR10, c[0x0][0xa88] ;  /* 0x0002a200000a7ab9 */ /* 0x000fe20000000800 */
[----:B--2---:R-:W-:-:S02]  /*a0f0*/  @P0 R2UR UR4, R14 ;  /* 0x000000000e0402ca */ /* 0x004fc400000e0000 */
[----:B---3--:R-:W-:Y:S01]  /*a100*/  @P1 R2UR UR10, R6 ;  /* 0x00000000060a12ca */ /* 0x008fe200000e0000 */
[----:B-1----:R-:W-:-:S14]  /*a110*/  @P1 BRA `(.L_x_12202) ;  /* 0x0000000000181947 */ /* 0x002fdc0003800000 */
[----:B------:R-:W-:Y:S05]  /*a120*/  @!P0 BRA `(.L_x_12202) ;  /* 0x0000000000148947 */ /* 0x000fea0003800000 */
[----:B------:R-:W2:Y:S04]  /*a130*/  LDG.E R7, desc[UR38][R4.64] ;  /* 0x0000002604077981 */ /* 0x000ea8000c1e1900 */
[----:B------:R-:W3:Y:S01]  /*a140*/  LDG.E R6, desc[UR38][R4.64+0x4] ;  /* 0x0000042604067981 */ /* 0x000ee2000c1e1900 */
[----:B--2---:R-:W-:Y:S02]  /*a150*/  R2UR UR6, R7 ;  /* 0x00000000070672ca */ /* 0x004fe400000e0000 */
[----:B---3--:R-:W-:-:S13]  /*a160*/  R2UR UR10, R6 ;  /* 0x00000000060a72ca */ /* 0x008fda00000e0000 */
[----:B------:R-:W-:-:S12]  /*a170*/  UIADD3 UR10, -UR6, UR10, URZ ;  /* 0x0000000a060a7290 */ /* 0x000fd8000fffe13f */
.L_x_12202:
[----:B------:R-:W-:Y:S01]  /*a180*/  USHF.R.S32.HI UR14, URZ, 0x1f, UR44 ;  /* 0x0000001f3f0e7899 */ /* 0x000fe2000801142c */
[----:B------:R-:W-:Y:S01]  /*a190*/  MOV R4, UR43 ;  /* 0x0000002b00047c02 */ /* 0x000fe20008000f00 */
[----:B------:R-:W-:Y:S01]  /*a1a0*/  ULDC.64 UR12, c[0x0][0xb70] ;  /* 0x0002dc00000c7ab9 */ /* 0x000fe20000000a00 */
[----:B------:R-:W-:Y:S01]  /*a1b0*/  USHF.R.S32.HI UR9, URZ, 0x1f, UR4 ;  /* 0x0000001f3f097899 */ /* 0x000fe20008011404 */
[----:B------:R-:W-:Y:S01]  /*a1c0*/  IMAD R5, R16, 0x40, R22 ;  /* 0x0000004010057824 */ /* 0x000fe200078e0216 */
[----:B------:R-:W-:Y:S01]  /*a1d0*/  UIMAD UR11, UR14, UR12, URZ ;  /* 0x0000000c0e0b72a4 */ /* 0x000fe2000f8e023f */
[----:B------:R-:W-:Y:S01]  /*a1e0*/  IMAD R7, R4, 0xc0, R19 ;  /* 0x000000c004077824 */ /* 0x000fe200078e0213 */
[----:B------:R-:W-:Y:S01]  /*a1f0*/  UMOV UR8, UR4 ;  /* 0x0000000400087c82 */ /* 0x000fe20008000000 */
[----:B------:R-:W-:Y:S01]  /*a200*/  USEL UR45, UR45, URZ, !UP1 ;  /* 0x0000003f2d2d7287 */ /* 0x000fe2000c800000 */
[----:B------:R-:W-:Y:S01]  /*a210*/  IMAD.WIDE R12, R5, 0x2, R12 ;  /* 0x00000002050c7825 */ /* 0x000fe200078e020c */
[----:B------:R-:W-:Y:S01]  /*a220*/  UIMAD.WIDE.U32 UR6, UR44, UR12, UR8 ;  /* 0x0000000c2c0672a5 */ /* 0x000fe2000f8e0008 */
[----:B------:R-:W-:Y:S01]  /*a230*/  SHF.R.S32.HI R4, RZ, 0x1f, R7 ;  /* 0x0000001fff047819 */ /* 0x000fe20000011407 */
[----:B------:R-:W-:Y:S01]  /*a240*/  UIMAD UR11, UR44, UR13, UR11 ;  /* 0x0000000d2c0b72a4 */ /* 0x000fe2000f8e020b */
[----:B------:R-:W-:Y:S01]  /*a250*/  LOP3.LUT P0, RZ, R152, 0x3, RZ, 0xc0, !PT ;  /* 0x0000000398ff7812 */ /* 0x000fe2000780c0ff */
[----:B------:R-:W-:Y:S01]  /*a260*/  USEL UR46, UR46, URZ, !UP1 ;  /* 0x0000003f2e2e7287 */ /* 0x000fe2000c800000 */
[C---:B------:R-:W-:Y:S01]  /*a270*/  IADD3 R11, P3, R12.reuse, 0x3000, RZ ;  /* 0x000030000c0b7810 */ /* 0x040fe20007f7e0ff */
[----:B------:R-:W-:Y:S01]  /*a280*/  ULDC.64 UR12, c[0x0][0xb78] ;  /* 0x0002de00000c7ab9 */ /* 0x000fe20000000a00 */
[----:B------:R-:W-:Y:S01]  /*a290*/  UIADD3 UR7, UR7, UR11, URZ ;  /* 0x0000000b07077290 */ /* 0x000fe2000fffe03f */
[----:B------:R-:W-:Y:S01]  /*a2a0*/  LOP3.LUT R25, R12, 0x380, RZ, 0xc0, !PT ;  /* 0x000003800c197812 */ /* 0x000fe200078ec0ff */
[----:B------:R-:W-:-:S02]  /*a2b0*/  UIMAD UR8, UR45, UR12, URZ ;  /* 0x0000000c2d0872a4 */ /* 0x000fc4000f8e023f */
[----:B------:R-:W-:Y:S01]  /*a2c0*/  UIMAD.WIDE.U32 UR6, UR46, UR12, UR6 ;  /* 0x0000000c2e0672a5 */ /* 0x000fe2000f8e0006 */
[----:B------:R-:W-:Y:S01]  /*a2d0*/  SHF.R.U64 R25, R25, 0x3, RZ ;  /* 0x0000000319197819 */ /* 0x000fe200000012ff */
[----:B------:R-:W-:-:S03]  /*a2e0*/  UIMAD UR8, UR46, UR13, UR8 ;  /* 0x0000000d2e0872a4 */ /* 0x000fc6000f8e0208 */
[----:B------:R-:W-:Y:S01]  /*a2f0*/  ULDC.64 UR12, c[0x0][0xaa0] ;  /* 0x0002a800000c7ab9 */ /* 0x000fe20000000a00 */
[----:B------:R-:W-:Y:S02]  /*a300*/  IADD3 R6, P1, R7, UR6, RZ ;  /* 0x0000000607067c10 */ /* 0x000fe4000ff3e0ff */
[----:B------:R-:W-:Y:S01]  /*a310*/  IMAD.U32 R9, RZ, RZ, UR8 ;  /* 0x00000008ff097e24 */ /* 0x000fe2000f8e00ff */
[----:B------:R-:W-:Y:S01]  /*a320*/  LOP3.LUT R24, R25, R12, RZ, 0x3c, !PT ;  /* 0x0000000c19187212 */ /* 0x000fe200078e3cff */
[----:B------:R-:W-:-:S03]  /*a330*/  IMAD.MOV.U32 R25, RZ, RZ, R13 ;  /* 0x000000ffff197224 */ /* 0x000fc600078e000d */
[----:B------:R-:W-:Y:S01]  /*a340*/  IADD3.X R5, R4, UR7, R9, P1, !PT ;  /* 0x0000000704057c10 */ /* 0x000fe20008ffe409 */
[----:B------:R-:W-:Y:S01]  /*a350*/  ULDC.64 UR6, c[0x0][0xb40] ;  /* 0x0002d00000067ab9 */ /* 0x000fe20000000a00 */
[C---:B------:R-:W-:Y:S01]  /*a360*/  VIADD R4, R7.reuse, 0x8 ;  /* 0x0000000807047836 */ /* 0x040fe20000000000 */
[C---:B------:R-:W-:Y:S01]  /*a370*/  LEA R28, P2, R6.reuse, UR6, 0x2 ;  /* 0x00000006061c7c11 */ /* 0x040fe2000f8410ff */
[----:B------:R-:W-:Y:S01]  /*a380*/  IMAD.X R9, RZ, RZ, R13, P3 ;  /* 0x000000ffff097224 */ /* 0x000fe200018e060d */
[----:B------:R-:W-:Y:S02]  /*a390*/  ISETP.GE.OR P1, PT, R7, UR10, P0 ;  /* 0x0000000a07007c0c */ /* 0x000fe40008726670 */
[----:B------:R-:W-:Y:S02]  /*a3a0*/  LEA.HI.X R29, R6, UR7, R5, 0x2, P2 ;  /* 0x00000007061d7c11 */ /* 0x000fe400090f1405 */
[C---:B------:R-:W-:Y:S02]  /*a3b0*/  IADD3 R17, P2, R12.reuse, 0x1800, RZ ;  /* 0x000018000c117810 */ /* 0x040fe40007f5e0ff */
[----:B------:R-:W-:-:S02]  /*a3c0*/  IADD3 R7, P4, R12, 0x4800, RZ ;  /* 0x000048000c077810 */ /* 0x000fc40007f9e0ff */
[----:B------:R-:W-:Y:S01]  /*a3d0*/  LOP3.LUT R8, R17, 0x380, RZ, 0xc0, !PT ;  /* 0x0000038011087812 */ /* 0x000fe200078ec0ff */
[----:B------:R-:W-:Y:S01]  /*a3e0*/  UIMAD UR6, UR9, UR12, URZ ;  /* 0x0000000c090672a4 */ /* 0x000fe2000f8e023f */
[----:B------:R-:W-:Y:S01]  /*a3f0*/  ISETP.GE.OR P0, PT, R4, UR10, P0 ;  /* 0x0000000a04007c0c */ /* 0x000fe20008706670 */
[--C-:B------:R-:W-:Y:S01]  /*a400*/  IMAD.X R15, RZ, RZ, R13.reuse, P2 ;  /* 0x000000ffff0f7224 */ /* 0x100fe200010e060d */
[----:B------:R-:W-:Y:S01]  /*a410*/  LOP3.LUT R6, R11, 0x380, RZ, 0xc0, !PT ;  /* 0x000003800b067812 */ /* 0x000fe200078ec0ff */
[----:B------:R-:W-:Y:S01]  /*a420*/  IMAD.X R5, RZ, RZ, R13, P4 ;  /* 0x000000ffff057224 */ /* 0x000fe200020e060d */
[----:B------:R-:W-:Y:S01]  /*a430*/  LOP3.LUT R4, R7, 0x380, RZ, 0xc0, !PT ;  /* 0x0000038007047812 */ /* 0x000fe200078ec0ff */
[----:B------:R-:W-:Y:S01]  /*a440*/  IMAD.MOV.U32 R20, RZ, RZ, R22 ;  /* 0x000000ffff147224 */ /* 0x000fe200078e0016 */
[----:B------:R-:W-:Y:S01]  /*a450*/  SHF.R.U64 R8, R8, 0x3, RZ ;  /* 0x0000000308087819 */ /* 0x000fe200000012ff */
[----:B------:R-:W-:Y:S01]  /*a460*/  @!P1 STG.E desc[UR38][R28.64], R2 ;  /* 0x000000021c009986 */ /* 0x000fe2000c101926 */
[----:B------:R-:W-:Y:S01]  /*a470*/  SHF.R.U64 R6, R6, 0x3, RZ ;  /* 0x0000000306067819 */ /* 0x000fe200000012ff */
[----:B------:R-:W-:Y:S01]  /*a480*/  ULDC.64 UR8, c[0x0][0xae0] ;  /* 0x0002b80000087ab9 */ /* 0x000fe20000000a00 */
[----:B------:R-:W-:-:S02]  /*a490*/  SHF.R.U64 R4, R4, 0x3, RZ ;  /* 0x0000000304047819 */ /* 0x000fc400000012ff */
[----:B------:R-:W-:Y:S02]  /*a4a0*/  LOP3.LUT R14, R8, R17, RZ, 0x3c, !PT ;  /* 0x00000011080e7212 */ /* 0x000fe400078e3cff */
[----:B------:R-:W-:Y:S01]  /*a4b0*/  SHF.R.S32.HI R21, RZ, 0x1f, R22 ;  /* 0x0000001fff157819 */ /* 0x000fe20000011416 */
[----:B------:R-:W-:Y:S01]  /*a4c0*/  UIMAD UR6, UR4, UR13, UR6 ;  /* 0x0000000d040672a4 */ /* 0x000fe2000f8e0206 */
[----:B------:R-:W-:Y:S01]  /*a4d0*/  MOV R17, UR12 ;  /* 0x0000000c00117c02 */ /* 0x000fe20008000f00 */
[----:B------:R0:W-:Y:S01]  /*a4e0*/  @!P0 STG.E desc[UR38][R28.64+0x20], R0 ;  /* 0x000020001c008986 */ /* 0x0001e2000c101926 */
[----:B------:R-:W-:Y:S02]  /*a4f0*/  LOP3.LUT R8, R6, R11, RZ, 0x3c, !PT ;  /* 0x0000000b06087212 */ /* 0x000fe400078e3cff */
[----:B------:R-:W-:Y:S01]  /*a500*/  LOP3.LUT R4, R4, R7, RZ, 0x3c, !PT ;  /* 0x0000000704047212 */ /* 0x000fe200078e3cff */
[----:B------:R-:W-:Y:S01]  /*a510*/  IMAD.WIDE.U32 R20, R17, UR4, R20 ;  /* 0x0000000411147c25 */ /* 0x000fe2000f8e0014 */
[----:B------:R-:W5:Y:S04]  /*a520*/  LD.E.128 R24, desc[UR38][R24.64] ;  /* 0x0000002618187980 */ /* 0x000f68000c101d00 */
[----:B------:R-:W5:Y:S01]  /*a530*/  LD.E.128 R12, desc[UR38][R14.64] ;  /* 0x000000260e0c7980 */ /* 0x000f62000c101d00 */
[----:B------:R-:W-:-:S03]  /*a540*/  VIADD R21, R21, UR6 ;  /* 0x0000000615157c36 */ /* 0x000fc60008000000 */
[----:B------:R-:W5:Y:S01]  /*a550*/  LD.E.128 R8, desc[UR38][R8.64] ;  /* 0x0000002608087980 */ /* 0x000f62000c101d00 */
[----:B------:R-:W-:-:S03]  /*a560*/  IMAD.U32 R17, RZ, RZ, UR8 ;  /* 0x00000008ff117e24 */ /* 0x000fc6000f8e00ff */
[----:B------:R-:W5:Y:S01]  /*a570*/  LD.E.128 R4, desc[UR38][R4.64] ;  /* 0x0000002604047980 */ /* 0x000f62000c101d00 */
[----:B------:R-:W-:Y:S01]  /*a580*/  UIMAD UR4, UR14, UR8, URZ ;  /* 0x000000080e0472a4 */ /* 0x000fe2000f8e023f */
[----:B------:R-:W-:Y:S01]  /*a590*/  IMAD.WIDE.U32 R20, R17, UR44, R20 ;  /* 0x0000002c11147c25 */ /* 0x000fe2000f8e0014 */
[----:B------:R-:W-:Y:S01]  /*a5a0*/  ULDC UR6, c[0x0][0xa8c] ;  /* 0x0002a30000067ab9 */ /* 0x000fe20000000800 */
[----:B------:R-:W-:Y:S01]  /*a5b0*/  @!PT LDS RZ, [RZ] ;  /* 0x00000000fffff984 */ /* 0x000fe20000000800 */
[----:B------:R-:W-:Y:S01]  /*a5c0*/  @!PT LDS RZ, [RZ] ;  /* 0x00000000fffff984 */ /* 0x000fe20000000800 */
[----:B------:R-:W-:Y:S01]  /*a5d0*/  @!PT LDS RZ, [RZ] ;  /* 0x00000000fffff984 */ /* 0x000fe20000000800 */
[----:B------:R-:W-:Y:S01]  /*a5e0*/  @!PT LDS RZ, [RZ] ;  /* 0x00000000fffff984 */ /* 0x000fe20000000800 */
[----:B------:R1:W-:Y:S06]  /*a5f0*/  MEMBAR.ALL.CTA ;  /* 0x0000000000007992 */ /* 0x0003ec0000008000 */
[----:B-1----:R-:W1:Y:S01]  /*a600*/  FENCE.VIEW.ASYNC.S ;  /* 0x00000000000073c6 */ /* 0x002e620000000000 */
[----:B------:R-:W-:Y:S01]  /*a610*/  UIMAD UR10, UR43, -0xc0, UR10 ;  /* 0xffffff402b0a78a4 */ /* 0x000fe2000f8e020a */
[C---:B0-----:R-:W-:Y:S01]  /*a620*/  VIADD R0, R16.reuse, 0x30 ;  /* 0x0000003010007836 */ /* 0x041fe20000000000 */
[----:B------:R-:W-:Y:S01]  /*a630*/  UIMAD UR4, UR44, UR9, UR4 ;  /* 0x000000092c0472a4 */ /* 0x000fe2000f8e0204 */
[----:B------:R-:W-:Y:S01]  /*a640*/  VIADD R2, R16, 0x60 ;  /* 0x0000006010027836 */ /* 0x000fe20000000000 */
[----:B------:R-:W-:Y:S01]  /*a650*/  ISETP.GE.AND P0, PT, R22, UR6, PT ;  /* 0x0000000616007c0c */ /* 0x000fe2000bf06270 */
[----:B------:R-:W-:Y:S01]  /*a660*/  VIADD R17, R16, 0x90 ;  /* 0x0000009010117836 */ /* 0x000fe20000000000 */
[----:B------:R-:W-:Y:S01]  /*a670*/  ULDC.64 UR6, c[0x0][0xae8] ;  /* 0x0002ba0000067ab9 */ /* 0x000fe20000000a00 */
[----:B------:R-:W-:Y:S01]  /*a680*/  IADD3 R3, R3, 0x16820, RZ ;  /* 0x0001682003037810 */ /* 0x000fe20007ffe0ff */
[----:B------:R-:W-:Y:S01]  /*a690*/  VIADD R21, R21, UR4 ;  /* 0x0000000415157c36 */ /* 0x000fe20008000000 */
[----:B------:R-:W-:Y:S01]  /*a6a0*/  ISETP.GE.OR P3, PT, R0, UR10, P0 ;  /* 0x0000000a00007c0c */ /* 0x000fe20008766670 */
[----:B------:R-:W-:Y:S01]  /*a6b0*/  UIMAD UR4, UR45, UR6, URZ ;  /* 0x000000062d0472a4 */ /* 0x000fe2000f8e023f */
[----:B------:R-:W-:Y:S01]  /*a6c0*/  ISETP.GE.OR P1, PT, R2, UR10, P0 ;  /* 0x0000000a02007c0c */ /* 0x000fe20008726670 */
[----:B------:R-:W-:Y:S01]  /*a6d0*/  IMAD.U32 R33, RZ, RZ, UR6 ;  /* 0x00000006ff217e24 */ /* 0x000fe2000f8e00ff */
[----:B------:R-:W-:Y:S01]  /*a6e0*/  ISETP.GE.OR P2, PT, R17, UR10, P0 ;  /* 0x0000000a11007c0c */ /* 0x000fe20008746670 */
[----:B------:R-:W-:Y:S01]  /*a6f0*/  UIMAD UR4, UR46, UR7, UR4 ;  /* 0x000000072e0472a4 */ /* 0x000fe2000f8e0204 */
[----:B------:R-:W-:Y:S01]  /*a700*/  ISETP.GE.OR P0, PT, R16, UR10, P0 ;  /* 0x0000000a10007c0c */ /* 0x000fe20008706670 */
[----:B------:R-:W-:Y:S01]  /*a710*/  IMAD.WIDE.U32 R32, R33, UR46, R20 ;  /* 0x0000002e21207c25 */ /* 0x000fe2000f8e0014 */
[----:B------:R-:W-:Y:S01]  /*a720*/  PRMT R3, RZ, 0x654, R3 ;  /* 0x00000654ff037816 */ /* 0x000fe20000000003 */
[----:B------:R-:W-:Y:S01]  /*a730*/  BSSY B1, `(.L_x_12203) ;  /* 0x0000012000017945 */ /* 0x000fe20003800000 */
[----:B------:R-:W-:Y:S01]  /*a740*/  SHF.R.S32.HI R17, RZ, 0x1f, R16 ;  /* 0x0000001fff117819 */ /* 0x000fe20000011410 */
[----:B------:R-:W-:-:S02]  /*a750*/  IMAD.U32 R29, RZ, RZ, UR43 ;  /* 0x0000002bff1d7e24 */ /* 0x000fc4000f8e00ff */
[----:B------:R-:W-:Y:S01]  /*a760*/  VIADD R35, R33, UR4 ;  /* 0x0000000421237c36 */ /* 0x000fe20008000000 */
[----:B-1----:R0:W-:Y:S01]  /*a770*/  SYNCS.ARRIVE.TRANS64.RED.A1T0 RZ, [R3+URZ], RZ ;  /* 0x000000ff03ff79a7 */ /* 0x0021e2000810043f */
[----:B------:R-:W-:-:S04]  /*a780*/  IMAD.WIDE R28, R29, 0xc0, R16 ;  /* 0x000000c01d1c7825 */ /* 0x000fc800078e0210 */
[----:B------:R-:W-:Y:S05]  /*a790*/  @P0 BRA `(.L_x_12204) ;  /* 0x00000000002c0947 */ /* 0x000fea0003800000 */
        /* <DEDUP_REMOVED lines=11> */
.L_x_12204:
[----:B------:R-:W-:Y:S05]  /*a850*/  BSYNC B1 ;  /* 0x0000000000017941 */ /* 0x000fea0003800000 */
.L_x_12203:
[----:B------:R-:W-:Y:S04]  /*a860*/  BSSY B1, `(.L_x_12205) ;  /* 0x000000f000017945 */ /* 0x000fe80003800000 */
[----:B------:R-:W-:Y:S05]  /*a870*/  @P3 BRA `(.L_x_12206) ;  /* 0x0000000000343947 */ /* 0x000fea0003800000 */
[----:B-1----:R-:W-:Y:S01]  /*a880*/  IADD3 R21, P0, R28, 0x30, RZ ;  /* 0x000000301c157810 */ /* 0x002fe20007f1e0ff */
[----:B------:R-:W-:Y:S01]  /*a890*/  ULDC.64 UR6, c[0x0][0xad8] ;  /* 0x0002b60000067ab9 */ /* 0x000fe20000000a00 */
[----:B------:R-:W-:Y:S01]  /*a8a0*/  MOV R2, R32 ;  /* 0x0000002000027202 */ /* 0x000fe20000000f00 */
        /* <DEDUP_REMOVED lines=9> */
[----:B-----5:R2:W-:Y:S02]  /*a940*/  STG.E.128 desc[UR38][R20.64], R12 ;  /* 0x0000000c14007986 */ /* 0x0205e4000c101d26 */
.L_x_12206:
[----:B------:R-:W-:Y:S05]  /*a950*/  BSYNC B1 ;  /* 0x0000000000017941 */ /* 0x000fea0003800000 */
.L_x_12205:
        /* <DEDUP_REMOVED lines=15> */
.L_x_12208:
[----:B------:R-:W-:Y:S05]  /*aa50*/  BSYNC B1 ;  /* 0x0000000000017941 */ /* 0x000fea0003800000 */
.L_x_12207:
[----:B------:R-:W-:Y:S05]  /*aa60*/  @P2 BRA `(.L_x_12209) ;  /* 0x0000000800ac2947 */ /* 0x000fea0003800000 */
[----:B---3-5:R-:W-:Y:S01]  /*aa70*/  IADD3 R9, P0, R28, 0x90, RZ ;  /* 0x000000901c097810 */ /* 0x028fe20007f1e0ff */
        /* <DEDUP_REMOVED lines=13> */
.L_x_12201:
        /* <DEDUP_REMOVED lines=31> */
.L_x_12210:
        /* <DEDUP_REMOVED lines=8> */
[----:B------:R-:W-:-:S05]  /*adc0*/  MOV R0, UR43 ;  /* 0x0000002b00007c02 */ /* 0x000fca0008000f00 */
[----:B0-----:R-:W-:-:S04]  /*add0*/  IMAD R0, R0, 0xc0, R2 ;  /* 0x000000c000007824 */ /* 0x001fc800078e0202 */
        /* <DEDUP_REMOVED lines=22> */
.L_x_12212:
[----:B------:R-:W-:Y:S05]  /*af40*/  BSYNC B1 ;  /* 0x0000000000017941 */ /* 0x000fea0003800000 */
.L_x_12211:
[----:B------:R-:W-:Y:S01]  /*af50*/  ULDC.64 UR6, c[0x0][0xaa0] ;  /* 0x0002a80000067ab9 */ /* 0x000fe20000000a00 */
[----:B0-----:R-:W-:Y:S01]  /*af60*/  MOV R3, R9 ;  /* 0x0000000900037202 */ /* 0x001fe20000000f00 */
[----:B------:R-:W-:Y:S01]  /*af70*/  IMAD.MOV.U32 R2, RZ, RZ, R22 ;  /* 0x000000ffff027224 */ /* 0x000fe200078e0016 */
[----:B------:R-:W-:Y:S01]  /*af80*/  ULDC UR9, c[0x0][0xa8c] ;  /* 0x0002a30000097ab9 */ /* 0x000fe20000000800 */
[----:B------:R-:W-:Y:S01]  /*af90*/  IMAD R0, R6, UR6, RZ ;  /* 0x0000000606007c24 */ /* 0x000fe2000f8e02ff */
[----:B------:R-:W-:Y:S01]  /*afa0*/  ISETP.GE.AND P0, PT, R22, UR9, PT ;  /* 0x0000000916007c0c */ /* 0x000fe2000bf06270 */
[C---:B------:R-:W-:Y:S01]  /*afb0*/  IMAD.WIDE.U32 R2, R7.reuse, UR6, R2 ;  /* 0x0000000607027c25 */ /* 0x040fe2000f8e0002 */
[----:B------:R-:W-:Y:S01]  /*afc0*/  ULDC.64 UR10, c[0x0][0xae0] ;  /* 0x0002b800000a7ab9 */ /* 0x000fe20000000a00 */
[----:B------:R-:W-:Y:S01]  /*afd0*/  MOV R9, UR43 ;  /* 0x0000002b00097c02 */ /* 0x000fe20008000f00 */
[----:B------:R-:W-:Y:S01]  /*afe0*/  UIMAD UR6, UR8, UR10, URZ ;  /* 0x0000000a080672a4 */ /* 0x000fe2000f8e023f */
[----:B------:R-:W-:Y:S01]  /*aff0*/  IMAD R7, R7, UR7, R0 ;  /* 0x0000000707077c24 */ /* 0x000fe2000f8e0200 */
[----:B------:R-:W-:Y:S01]  /*b000*/  UIMAD UR7, UR43, -0xc0, UR4 ;  /* 0xffffff402b0778a4 */ /* 0x000fe2000f8e0204 */
[C---:B------:R-:W-:Y:S01]  /*b010*/  VIADD R0, R16.reuse, 0x30 ;  /* 0x0000003010007836 */ /* 0x040fe20000000000 */
[----:B------:R-:W-:Y:S01]  /*b020*/  UIMAD UR6, UR44, UR11, UR6 ;  /* 0x0000000b2c0672a4 */ /* 0x000fe2000f8e0206 */
[----:B------:R-:W-:Y:S01]  /*b030*/  VIADD R4, R16, 0x90 ;  /* 0x0000009010047836 */ /* 0x000fe20000000000 */
[----:B------:R-:W-:Y:S01]  /*b040*/  ULDC.64 UR8, c[0x0][0xae8] ;  /* 0x0002ba0000087ab9 */ /* 0x000fe20000000a00 */
[----:B------:R-:W-:Y:S01]  /*b050*/  IMAD.IADD R3, R3, 0x1, R7 ;  /* 0x0000000103037824 */ /* 0x000fe200078e0207 */
[----:B------:R-:W-:Y:S01]  /*b060*/  ISETP.GE.OR P3, PT, R0, UR7, P0 ;  /* 0x0000000700007c0c */ /* 0x000fe20008766670 */
[----:B------:R-:W-:Y:S01]  /*b070*/  VIADD R0, R16, 0x60 ;  /* 0x0000006010007836 */ /* 0x000fe20000000000 */
[----:B------:R-:W-:Y:S01]  /*b080*/  ISETP.GE.OR P2, PT, R4, UR7, P0 ;  /* 0x0000000704007c0c */ /* 0x000fe20008746670 */
[----:B------:R-:W-:Y:S01]  /*b090*/  IMAD.U32 R5, RZ, RZ, UR10 ;  /* 0x0000000aff057e24 */ /* 0x000fe2000f8e00ff */
[----:B------:R-:W-:Y:S01]  /*b0a0*/  UIMAD UR4, UR45, UR8, URZ ;  /* 0x000000082d0472a4 */ /* 0x000fe2000f8e023f */
[--C-:B------:R-:W-:Y:S01]  /*b0b0*/  SHF.R.S32.HI R7, RZ, 0x1f, R16.reuse ;  /* 0x0000001fff077819 */ /* 0x100fe20000011410 */
[----:B------:R-:W-:Y:S01]  /*b0c0*/  IMAD.MOV.U32 R6, RZ, RZ, R16 ;  /* 0x000000ffff067224 */ /* 0x000fe200078e0010 */
[----:B------:R-:W-:Y:S01]  /*b0d0*/  ISETP.GE.OR P1, PT, R0, UR7, P0 ;  /* 0x0000000700007c0c */ /* 0x000fe20008726670 */
[----:B------:R-:W-:Y:S01]  /*b0e0*/  IMAD.WIDE.U32 R2, R5, UR44, R2 ;  /* 0x0000002c05027c25 */ /* 0x000fe2000f8e0002 */
[----:B------:R-:W-:Y:S01]  /*b0f0*/  ISETP.GE.OR P0, PT, R16, UR7, P0 ;  /* 0x0000000710007c0c */ /* 0x000fe20008706670 */
[----:B------:R-:W-:Y:S01]  /*b100*/  UIMAD UR4, UR46, UR9, UR4 ;  /* 0x000000092e0472a4 */ /* 0x000fe2000f8e0204 */
[----:B------:R-:W-:Y:S01]  /*b110*/  BSSY B1, `(.L_x_12213) ;  /* 0x0000012000017945 */ /* 0x000fe20003800000 */
[----:B------:R-:W-:-:S02]  /*b120*/  VIADD R3, R3, UR6 ;  /* 0x0000000603037c36 */ /* 0x000fc40008000000 */
[----:B------:R-:W-:Y:S02]  /*b130*/  IMAD.U32 R5, RZ, RZ, UR8 ;  /* 0x00000008ff057e24 */ /* 0x000fe4000f8e00ff */
[----:B------:R-:W-:-:S04]  /*b140*/  IMAD.WIDE R6, R9, 0xc0, R6 ;  /* 0x000000c009067825 */ /* 0x000fc800078e0206 */
[----:B------:R-:W-:-:S04]  /*b150*/  IMAD.WIDE.U32 R4, R5, UR46, R2 ;  /* 0x0000002e05047c25 */ /* 0x000fc8000f8e0002 */
        /* <DEDUP_REMOVED lines=13> */
.L_x_12214:
[----:B------:R-:W-:Y:S05]  /*b230*/  BSYNC B1 ;  /* 0x0000000000017941 */ /* 0x000fea0003800000 */
.L_x_12213:
[----:B------:R-:W-:Y:S04]  /*b240*/  BSSY B1, `(.L_x_12215) ;  /* 0x000000f000017945 */ /* 0x000fe80003800000 */
[----:B------:R-:W-:Y:S05]  /*b250*/  @P3 BRA `(.L_x_12216) ;  /* 0x0000000000343947 */ /* 0x000fea0003800000 */
[----:B0-----:R-:W-:Y:S01]  /*b260*/  IADD3 R9, P0, R6, 0x30, RZ ;  /* 0x0000003006097810 */ /* 0x001fe20007f1e0ff */
        /* <DEDUP_REMOVED lines=12> */
.L_x_12216:
[----:B------:R-:W-:Y:S05]  /*b330*/  BSYNC B1 ;  /* 0x0000000000017941 */ /* 0x000fea0003800000 */
.L_x_12215:
        /* <DEDUP_REMOVED lines=15> */
.L_x_12218:
[----:B------:R-:W-:Y:S05]  /*b430*/  BSYNC B1 ;  /* 0x0000000000017941 */ /* 0x000fea0003800000 */
.L_x_12217:
        /* <DEDUP_REMOVED lines=14> */
.L_x_12209:
[----:B------:R-:W-:Y:S05]  /*b520*/  BSYNC B0 ;  /* 0x0000000000007941 */ /* 0x000fea0003800000 */
.L_x_12200:
[----:B------:R-:W-:Y:S02]  /*b530*/  ULDC UR4, c[0x0][0xc14] ;  /* 0x0003050000047ab9 */ /* 0x000fe40000000800 */
[----:B------:R-:W-:-:S13]  /*b540*/  ISETP.GE.AND P0, PT, R31, UR4, PT ;  /* 0x000000041f007c0c */ /* 0x000fda000bf06270 */
[----:B------:R-:W-:Y:S05]  /*b550*/  @!P0 BRA `(.L_x_12219) ;  /* 0xffffff58000c8947 */ /* 0x000fea000383ffff */
[----:B------:R-:W-:Y:S05]  /*b560*/  EXIT ;  /* 0x000000000000794d */ /* 0x000fea0003800000 */
.L_x_12164:
        /* <DEDUP_REMOVED lines=61> */
.L_x_12224:
        /* <DEDUP_REMOVED lines=8> */
[----:B------:R-:W-:-:S04]  /*b9c0*/  IADD3 R7, R26, R19, RZ ;  /* 0x000000131a077210 */ /* 0x000fc80007ffe0ff */
[----:B------:R-:W-:-:S13]  /*b9d0*/  ISETP.GE.OR P0, PT, R7, UR5, !P1 ;  /* 0x0000000507007c0c */ /* 0x000fda000cf06670 */
[----:B------:R-:W-:Y:S05]  /*b9e0*/  @P0 BRA `(.L_x_12223) ;  /* 0x00000000000c0947 */ /* 0x000fea0003800000 */
[----:B------:R-:W0:Y:S02]  /*b9f0*/  LDC.64 R2, c[0x0][0xc58] ;  /* 0x00031600ff027b82 */ /* 0x000e240000000a00 */
[----:B0-----:R-:W-:-:S05]  /*ba00*/  IMAD.WIDE R2, R7, 0x4, R2 ;  /* 0x0000000407027825 */ /* 0x001fca00078e0202 */
[----:B------:R0:W5:Y:S02]  /*ba10*/  LDG.E R0, desc[UR38][R2.64] ;  /* 0x0000002602007981 */ /* 0x000164000c1e1900 */
.L_x_12223:
[----:B------:R-:W-:Y:S05]  /*ba20*/  BSYNC B0 ;  /* 0x0000000000007941 */ /* 0x000fea0003800000 */
.L_x_12222:
        /* <DEDUP_REMOVED lines=25> */
.L_x_12220:
[----:B------:R-:W-:-:S05]  /*bbc0*/  IADD3 R13, -R3, R4, RZ ;  /* 0x00000004030d7210 */ /* 0x000fca0007ffe1ff */
        /* <DEDUP_REMOVED lines=19> */
.L_x_12225:
[----:B---3--:R-:W-:Y:S01]  /*bd00*/  IMAD R16, R16, UR4, R13 ;  /* 0x0000000410107c24 */ /* 0x008fe2000f8e020d */
[----:B------:R-:W-:Y:S01]  /*bd10*/  IABS R2, R4 ;  /* 0x0000000400027213 */ /* 0x000fe20000000000 */
[----:B01----:R-:W-:-:S03]  /*bd20*/  IMAD.MOV R11, RZ, RZ, -R3 ;  /* 0x000000ffff0b7224 */ /* 0x003fc600078e0a03 */
[----:B--2---:R-:W-:Y:S01]  /*bd30*/  IADD3 R7, -R16, UR6, RZ ;  /* 0x0000000610077c10 */ /* 0x004fe2000fffe1ff */
[----:B------:R-:W-:Y:S02]  /*bd40*/  IMAD.MOV R10, RZ, RZ, -R2 ;  /* 0x000000ffff0a7224 */ /* 0x000fe400078e0a02 */
        /* <DEDUP_REMOVED lines=26> */
[----:B------:R-:W0:Y:S08]  /*bef0*/  I2F.RP R10, R8 ;  /* 0x00000008000a7306 */ /* 0x000e300000209400 */
[----:B0-----:R-:W0:Y:S02]  /*bf00*/  MUFU.RCP R10, R10 ;  /* 0x0000000a000a7308 */ /* 0x001e240000001000 */
[----:B0-----:R-:W-:-:S06]  /*bf10*/  VIADD R3, R10, 0xffffffe ;  /* 0x0ffffffe0a037836 */ /* 0x001fcc0000000000 */
[----:B------:R-:W0:Y:S02]  /*bf20*/  F2I.FTZ.U32.TRUNC.NTZ R3, R3 ;  /* 0x0000000300037305 */ /* 0x000e24000021f000 */
[----:B0-----:R-:W-:-:S05]  /*bf30*/  IADD3 R11, RZ, -R3, RZ ;  /* 0x80000003ff0b7210 */ /* 0x001fca0007ffe0ff */
        /* <DEDUP_REMOVED lines=13> */
[----:B------:R-:W-:Y:S02]  /*c010*/  ISETP.GE.AND P0, PT, R3, RZ, PT ;  /* 0x000000ff0300720c */ /* 0x000fe40003f06270 */
[----:B------:R-:W-:-:S11]  /*c020*/  IADD3 R3, R4, R6, RZ ;  /* 0x0000000604037210 */ /* 0x000fd60007ffe0ff */
        /* <DEDUP_REMOVED lines=8> */
.L_x_12221:
[----:B------:R-:W-:Y:S02]  /*c0b0*/  IMAD.MOV.U32 R17, RZ, RZ, RZ ;  /* 0x000000ffff117224 */ /* 0x000fe400078e00ff */
[----:B------:R-:W-:Y:S02]  /*c0c0*/  IMAD.U32 R16, RZ, RZ, UR6 ;  /* 0x00000006ff107e24 */ /* 0x000fe4000f8e00ff */
[----:B------:R-:W-:-:S07]  /*c0d0*/  IMAD.MOV.U32 R18, RZ, RZ, RZ ;  /* 0x000000ffff127224 */ /* 0x000fce00078e00ff */
.L_x_12226:
        /* <DEDUP_REMOVED lines=16> */
.L_x_12292:
[----:B--2---:R-:W2:Y:S02]  /*c1e0*/  LDC.64 R2, c[0x0][0xc60] ;  /* 0x00031800ff027b82 */ /* 0x004ea40000000a00 */
[----:B--2---:R-:W-:-:S05]  /*c1f0*/  IMAD.WIDE R2, R19, 0x4, R2 ;  /* 0x0000000413027825 */ /* 0x004fca00078e0202 */
[----:B------:R-:W2:Y:S01]  /*c200*/  LDG.E R27, desc[UR38][R2.64] ;  /* 0x00000026021b7981 */ /* 0x000ea2000c1e1900 */
[----:B------:R-:W-:Y:S05]  /*c210*/  YIELD ;  /* 0x0000000000007946 */ /* 0x000fea0003800000 */
[----:B------:R-:W-:Y:S01]  /*c220*/  ULDC.64 UR4, c[0x0][0xa28] ;  /* 0x00028a0000047ab9 */ /* 0x000fe20000000a00 */
[----:B0-----:R-:W-:Y:S01]  /*c230*/  IMAD.MOV.U32 R0, RZ, RZ, RZ ;  /* 0x000000ffff007224 */ /* 0x001fe200078e00ff */
[----:B------:R-:W-:Y:S01]  /*c240*/  ISETP.NE.U32.AND P0, PT, RZ, UR4, PT ;  /* 0x00000004ff007c0c */ /* 0x000fe2000bf05070 */
[----:B------:R-:W-:Y:S01]  /*c250*/  IMAD.MOV.U32 R8, RZ, RZ, RZ ;  /* 0x000000ffff087224 */ /* 0x000fe200078e00ff */
[----:B------:R-:W-:-:S02]  /*c260*/  ULDC.64 UR6, c[0x0][0xa08] ;  /* 0x0002820000067ab9 */ /* 0x000fc40000000a00 */
[----:B------:R-:W-:Y:S02]  /*c270*/  ISETP.NE.AND.EX P0, PT, RZ, UR5, PT, P0 ;  /* 0x00000005ff007c0c */ /* 0x000fe4000bf05300 */
        /* <DEDUP_REMOVED lines=21> */
[----:B------:R-:W-:-:S03]  /*c3d0*/  ISETP.NE.U32.AND P0, PT, RZ, UR6, PT ;  /* 0x00000006ff007c0c */ /* 0x000fc6000bf05070 */
[----:B--2---:R0:W-:Y:S02]  /*c3e0*/  STL [R1+0x8], R8 ;  /* 0x0000080801007387 */ /* 0x0041e40000100800 */
[----:B0-----:R-:W-:Y:S01]  /*c3f0*/  IMAD.U32 R8, RZ, RZ, UR4 ;  /* 0x00000004ff087e24 */ /* 0x001fe2000f8e00ff */
        /* <DEDUP_REMOVED lines=10> */
[----:B0-----:R-:W-:Y:S06]  /*c4a0*/  @P1 BRA `(.L_x_12228) ;  /* 0x0000000000101947 */ /* 0x001fec0003800000 */
[----:B------:R-:W-:Y:S05]  /*c4b0*/  @!P2 BRA `(.L_x_12228) ;  /* 0x00000000000ca947 */ /* 0x000fea0003800000 */
[----:B------:R-:W2:Y:S04]  /*c4c0*/  LDG.E R7, desc[UR38][R2.64] ;  /* 0x0000002602077981 */ /* 0x000ea8000c1e1900 */
[----:B-----5:R-:W2:Y:S02]  /*c4d0*/  LDG.E R8, desc[UR38][R2.64+0x4] ;  /* 0x0000042602087981 */ /* 0x020ea4000c1e1900 */
[----:B--2---:R-:W-:-:S07]  /*c4e0*/  IMAD.IADD R8, R8, 0x1, -R7 ;  /* 0x0000000108087824 */ /* 0x004fce00078e0a07 */
.L_x_12228:
[----:B------:R-:W-:Y:S01]  /*c4f0*/  MOV R23, RZ ;  /* 0x000000ff00177202 */ /* 0x000fe20000000f00 */
[----:B------:R-:W-:-:S05]  /*c500*/  ULDC.64 UR4, c[0x0][0xa20] ;  /* 0x0002880000047ab9 */ /* 0x000fca0000000a00 */
[----:B------:R-:W2:Y:S01]  /*c510*/  @P0 LDG.E R23, desc[UR38][R4.64] ;  /* 0x0000002604170981 */ /* 0x000ea2000c1e1900 */
[----:B------:R-:W-:-:S04]  /*c520*/  ISETP.NE.U32.AND P1, PT, RZ, UR4, PT ;  /* 0x00000004ff007c0c */ /* 0x000fc8000bf25070 */
[----:B------:R-:W-:Y:S01]  /*c530*/  ISETP.NE.AND.EX P1, PT, RZ, UR5, PT, P1 ;  /* 0x00000005ff007c0c */ /* 0x000fe2000bf25310 */
[----:B--2--5:R-:W-:-:S12]  /*c540*/  IMAD.IADD R23, R23, 0x1, R0 ;  /* 0x0000000117177824 */ /* 0x024fd800078e0200 */
[----:B------:R-:W-:Y:S05]  /*c550*/  @!P1 BRA `(.L_x_12229) ;  /* 0x0000000000109947 */ /* 0x000fea0003800000 */
[----:B------:R-:W-:-:S04]  /*c560*/  IADD3 R2, P0, R29, UR4, RZ ;  /* 0x000000041d027c10 */ /* 0x000fc8000ff1e0ff */
[----:B------:R-:W-:-:S05]  /*c570*/  IADD3.X R3, R10, UR5, RZ, P0, !PT ;  /* 0x000000050a037c10 */ /* 0x000fca00087fe4ff */
[----:B------:R0:W5:Y:S01]  /*c580*/  LDG.E R9, desc[UR38][R2.64] ;  /* 0x0000002602097981 */ /* 0x000162000c1e1900 */
[----:B------:R-:W-:Y:S05]  /*c590*/  BRA `(.L_x_12230) ;  /* 0x0000000000107947 */ /* 0x000fea0003800000 */
.L_x_12229:
[----:B------:R-:W-:Y:S05]  /*c5a0*/  @!P0 BRA `(.L_x_12230) ;  /* 0x00000000000c8947 */ /* 0x000fea0003800000 */
[----:B------:R-:W2:Y:S04]  /*c5b0*/  LDG.E R2, desc[UR38][R4.64] ;  /* 0x0000002604027981 */ /* 0x000ea8000c1e1900 */
[----:B------:R-:W2:Y:S02]  /*c5c0*/  LDG.E R9, desc[UR38][R4.64+0x4] ;  /* 0x0000042604097981 */ /* 0x000ea4000c1e1900 */
[----:B--2---:R-:W-:-:S07]  /*c5d0*/  IMAD.IADD R9, R9, 0x1, -R2 ;  /* 0x0000000109097824 */ /* 0x004fce00078e0a02 */
.L_x_12230:
[----:B0-----:R-:W-:Y:S01]  /*c5e0*/  IMAD R3, R17, 0xc0, RZ ;  /* 0x000000c011037824 */ /* 0x001fe200078e02ff */
[----:B------:R-:W-:Y:S01]  /*c5f0*/  BSSY B6, `(.L_x_12231) ;  /* 0x0000234000067945 */ /* 0x000fe20003800000 */
[----:B-----5:R-:W-:-:S03]  /*c600*/  IMAD.IADD R9, R9, 0x1, -R0 ;  /* 0x0000000109097824 */ /* 0x020fc600078e0a00 */
[----:B------:R-:W-:Y:S01]  /*c610*/  IADD3 R8, -R8, 0x13f, R3 ;  /* 0x0000013f08087810 */ /* 0x000fe20007ffe103 */
[----:B------:R-:W-:-:S04]  /*c620*/  VIADD R0, R9, 0x7f ;  /* 0x0000007f09007836 */ /* 0x000fc80000000000 */
[----:B------:R-:W-:Y:S01]  /*c630*/  IMAD.IADD R8, R9, 0x1, R8 ;  /* 0x0000000109087824 */ /* 0x000fe200078e0208 */
[----:B------:R-:W-:-:S04]  /*c640*/  SHF.R.S32.HI R3, RZ, 0x1f, R0 ;  /* 0x0000001fff037819 */ /* 0x000fc80000011400 */
[----:B------:R-:W-:Y:S02]  /*c650*/  SHF.R.S32.HI R5, RZ, 0x1f, R8 ;  /* 0x0000001fff057819 */ /* 0x000fe40000011408 */
[----:B------:R-:W-:Y:S02]  /*c660*/  LEA.HI R3, R3, R0, RZ, 0x7 ;  /* 0x0000000003037211 */ /* 0x000fe400078f38ff */
[----:B------:R-:W-:Y:S02]  /*c670*/  LEA.HI R5, R5, R8, RZ, 0x7 ;  /* 0x0000000805057211 */ /* 0x000fe400078f38ff */
[----:B------:R-:W-:Y:S02]  /*c680*/  SHF.R.S32.HI R3, RZ, 0x7, R3 ;  /* 0x00000007ff037819 */ /* 0x000fe40000011403 */
[----:B------:R-:W-:-:S04]  /*c690*/  SHF.R.S32.HI R28, RZ, 0x7, R5 ;  /* 0x00000007ff1c7819 */ /* 0x000fc80000011405 */
        /* <DEDUP_REMOVED lines=18> */
.L_x_12232:
        /* <DEDUP_REMOVED lines=22> */
.L_x_12234:
[----:B------:R-:W-:-:S04]  /*c920*/  IADD3 R0, R25, 0x400, RZ ;  /* 0x0000040019007810 */ /* 0x000fc80007ffe0ff */
        /* <DEDUP_REMOVED lines=8> */
[----:B------:R-:W-:Y:S01]  /*c9b0*/  MOV R12, 0x1 ;  /* 0x00000001000c7802 */ /* 0x000fe20000000f00 */
[----:B------:R-:W-:Y:S02]  /*c9c0*/  IMAD.U32 R5, RZ, RZ, UR7 ;  /* 0x00000007ff057e24 */ /* 0x000fe4000f8e00ff */
[----:B------:R-:W-:Y:S02]  /*c9d0*/  IMAD.U32 R6, RZ, RZ, UR8 ;  /* 0x00000008ff067e24 */ /* 0x000fe4000f8e00ff */
[----:B------:R-:W-:-:S02]  /*c9e0*/  IMAD.U32 R7, RZ, RZ, UR9 ;  /* 0x00000009ff077e24 */ /* 0x000fc4000f8e00ff */
[----:B------:R-:W-:Y:S02]  /*c9f0*/  IMAD.U32 R10, RZ, RZ, UR4 ;  /* 0x00000004ff0a7e24 */ /* 0x000fe4000f8e00ff */
[----:B------:R-:W-:Y:S02]  /*ca00*/  IMAD.U32 R11, RZ, RZ, UR5 ;  /* 0x00000005ff0b7e24 */ /* 0x000fe4000f8e00ff */
[----:B------:R-:W-:Y:S02]  /*ca10*/  IMAD.MOV.U32 R8, RZ, RZ, 0x70 ;  /* 0x00000070ff087424 */ /* 0x000fe400078e00ff */
[----:B0-----:R-:W-:-:S07]  /*ca20*/  IMAD.MOV.U32 R13, RZ, RZ, RZ ;  /* 0x000000ffff0d7224 */ /* 0x001fce00078e00ff */
[----:B------:R-:W-:-:S07]  /*ca30*/  LEPC R20, `(.L_x_12236) ;  /* 0x000000001014794e */ /* 0x000fce0000000000 */
[----:B-12---:R-:W-:Y:S05]  /*ca40*/  CALL.ABS.NOINC R2 ;  /* 0x0000000002007343 */ /* 0x006fea0003c00000 */
.L_x_12236:
[----:B------:R-:W-:Y:S01]  /*ca50*/  MOV R2, 0x0 ;  /* 0x0000000000027802 */ /* 0x000fe20000000f00 */
[----:B------:R-:W-:Y:S01]  /*ca60*/  ULDC.64 UR6, c[0x4][0x1b8] ;  /* 0x01006e0000067ab9 */ /* 0x000fe20000000a00 */
[----:B------:R-:W-:Y:S01]  /*ca70*/  ULDC.64 UR8, c[0x4][0x1c0] ;  /* 0x0100700000087ab9 */ /* 0x000fe20000000a00 */
[----:B------:R-:W-:Y:S01]  /*ca80*/  ULDC.64 UR4, c[0x4][0x18] ;  /* 0x0100060000047ab9 */ /* 0x000fe20000000a00 */
[----:B------:R-:W-:Y:S01]  /*ca90*/  IMAD.U32 R4, RZ, RZ, UR6 ;  /* 0x00000006ff047e24 */ /* 0x000fe2000f8e00ff */
[----:B------:R-:W-:Y:S01]  /*caa0*/  MOV R8, 0x70 ;  /* 0x0000007000087802 */ /* 0x000fe20000000f00 */
[----:B------:R-:W0:Y:S01]  /*cab0*/  LDC.64 R2, c[0x4][R2] ;  /* 0x0100000002027b82 */ /* 0x000e220000000a00 */
        /* <DEDUP_REMOVED lines=9> */
.L_x_12235:
[----:B------:R-:W2:Y:S01]  /*cb50*/  LDL.LU R21, [R1] ;  /* 0x0000000001157983 */ /* 0x000ea20000300800 */
[----:B------:R-:W-:Y:S01]  /*cb60*/  ULDC.64 UR4, c[0x0][0x9f8] ;  /* 0x00027e0000047ab9 */ /* 0x000fe20000000a00 */
[----:B------:R-:W0:Y:S02]  /*cb70*/  LDC R0, c[0x0][0x428] ;  /* 0x00010a00ff007b82 */ /* 0x000e240000000800 */
[----:B------:R-:W3:Y:S01]  /*cb80*/  LDL.LU R20, [R1+0x8] ;  /* 0x0000080001147983 */ /* 0x000ee20000300800 */
[----:B------:R-:W-:Y:S01]  /*cb90*/  ISETP.NE.U32.AND P0, PT, RZ, UR4, PT ;  /* 0x00000004ff007c0c */ /* 0x000fe2000bf05070 */
[----:B------:R-:W-:-:S03]  /*cba0*/  IMAD.MOV.U32 R6, RZ, RZ, R27 ;  /* 0x000000ffff067224 */ /* 0x000fc600078e001b */
        /* <DEDUP_REMOVED lines=21> */
.L_x_12237:
        /* <DEDUP_REMOVED lines=18> */
.L_x_12308:
[----:B------:R-:W-:Y:S01]  /*ce20*/  UMOV UR4, 0xffffffff ;  /* 0xffffffff00047882 */ /* 0x000fe20000000000 */
[----:B------:R-:W-:Y:S02]  /*ce30*/  SHF.R.S32.HI R9, RZ, 0x1f, R6 ;  /* 0x0000001fff097819 */ /* 0x000fe40000011406 */
[----:B------:R-:W-:Y:S05]  /*ce40*/  BRA.DIV UR4, `(.L_x_12239) ;  /* 0x0000002e04647947 */ /* 0x000fea000b800000 */
[----:B------:R-:W-:-:S13]  /*ce50*/  ELECT P6, URZ, PT ;  /* 0x00000000003f782f */ /* 0x000fda00038c0000 */
.L_x_12311:
        /* <DEDUP_REMOVED lines=15> */
[----:B------:R-:W-:-:S05]  /*cf50*/  IMAD.WIDE.U32 R4, R6, UR4, R4 ;  /* 0x0000000406047c25 */ /* 0x000fca000f8e0004 */
[----:B------:R-:W-:Y:S02]  /*cf60*/  IADD3 R5, R5, R13, RZ ;  /* 0x0000000d05057210 */ /* 0x000fe40007ffe0ff */
[----:B------:R-:W-:-:S04]  /*cf70*/  LEA R12, P0, R4, R2, 0x2 ;  /* 0x00000002040c7211 */ /* 0x000fc800078010ff */
[----:B------:R-:W-:-:S05]  /*cf80*/  LEA.HI.X R13, R4, R3, R5, 0x2, P0 ;  /* 0x00000003040d7211 */ /* 0x000fca00000f1405 */
[----:B------:R0:W5:Y:S01]  /*cf90*/  LDG.E R8, desc[UR38][R12.64] ;  /* 0x000000260c087981 */ /* 0x000162000c1e1900 */
[----:B------:R-:W-:-:S04]  /*cfa0*/  IMAD.MOV R4, RZ, RZ, -R14 ;  /* 0x000000ffff047224 */ /* 0x000fc800078e0a0e */
[----:B------:R-:W-:-:S07]  /*cfb0*/  IMAD R7, R11, R4, R7 ;  /* 0x000000040b077224 */ /* 0x000fce00078e0207 */
.L_x_12241:
[----:B------:R-:W-:Y:S01]  /*cfc0*/  IMAD R5, R22, 0x8, R25 ;  /* 0x0000000816057824 */ /* 0x000fe200078e0219 */
[----:B------:R-:W-:-:S04]  /*cfd0*/  SHF.L.U32 R4, R24, 0x1f, RZ ;  /* 0x0000001f18047819 */ /* 0x000fc800000006ff */
[----:B------:R-:W2:Y:S02]  /*cfe0*/  SYNCS.PHASECHK.TRANS64.TRYWAIT P0, [R5+URZ+0x16840], R4 ;  /* 0x01684004050075a7 */ /* 0x000ea4000800017f */
[----:B--2---:R-:W-:Y:S05]  /*cff0*/  @!P0 BRA `(.L_x_12242) ;  /* 0x0000002c00188947 */ /* 0x004fea0003800000 */
.L_x_12312:
        /* <DEDUP_REMOVED lines=9> */
.L_x_12243:
        /* <DEDUP_REMOVED lines=16> */
[----:B--2---:R-:W-:Y:S01]  /*d190*/  NOP ;  /* 0x0000000000007918 */ /* 0x004fe20000000000 */
.L_x_12240:
        /* <DEDUP_REMOVED lines=27> */
.L_x_12313:
[----:B------:R-:W-:Y:S05]  /*d350*/  BSYNC B0 ;  /* 0x0000000000007941 */ /* 0x000fea0003800000 */
.L_x_12244:
[----:B------:R-:W-:Y:S01]  /*d360*/  ISETP.GE.AND P0, PT, R28, 0x2, PT ;  /* 0x000000021c00780c */ /* 0x000fe20003f06270 */
[----:B------:R-:W-:-:S12]  /*d370*/  BSSY B0, `(.L_x_12246) ;  /* 0x0000125000007945 */ /* 0x000fd80003800000 */
[----:B------:R-:W-:Y:S05]  /*d380*/  @!P0 BRA `(.L_x_12247) ;  /* 0x00000010008c8947 */ /* 0x000fea0003800000 */
[C---:B--2---:R-:W-:Y:S01]  /*d390*/  LOP3.LUT R4, R28.reuse, 0x1, RZ, 0xc0, !PT ;  /* 0x000000011c047812 */ /* 0x044fe200078ec0ff */
[----:B------:R-:W-:Y:S01]  /*d3a0*/  BSSY B1, `(.L_x_12248) ;  /* 0x0000064000017945 */ /* 0x000fe20003800000 */
[----:B------:R-:W-:Y:S02]  /*d3b0*/  IADD3 R11, R28, -0x2, RZ ;  /* 0xfffffffe1c0b7810 */ /* 0x000fe40007ffe0ff */
[----:B------:R-:W-:-:S03]  /*d3c0*/  ISETP.NE.U32.AND P0, PT, R4, 0x1, PT ;  /* 0x000000010400780c */ /* 0x000fc60003f05070 */
[----:B------:R-:W-:-:S10]  /*d3d0*/  IMAD.MOV.U32 R10, RZ, RZ, R11 ;  /* 0x000000ffff0a7224 */ /* 0x000fd400078e000b */
        /* <DEDUP_REMOVED lines=31> */
.L_x_12252:
[----:B0-----:R-:W-:Y:S01]  /*d5d0*/  IMAD R3, R12, 0x8, R25 ;  /* 0x000000080c037824 */ /* 0x001fe200078e0219 */
[----:B------:R-:W-:-:S04]  /*d5e0*/  SHF.L.U32 R2, R13, 0x1f, RZ ;  /* 0x0000001f0d027819 */ /* 0x000fc800000006ff */
[----:B------:R-:W0:Y:S02]  /*d5f0*/  SYNCS.PHASECHK.TRANS64.TRYWAIT P0, [R3+URZ+0x16840], R2 ;  /* 0x01684002030075a7 */ /* 0x000e24000800017f */
[----:B0-----:R-:W-:Y:S05]  /*d600*/  @!P0 BRA `(.L_x_12253) ;  /* 0x0000002400bc8947 */ /* 0x001fea0003800000 */
.L_x_12314:
        /* <DEDUP_REMOVED lines=9> */
.L_x_12254:
        /* <DEDUP_REMOVED lines=21> */
.L_x_12315:
[----:B------:R-:W-:Y:S05]  /*d7f0*/  @P1 BRA `(.L_x_12256) ;  /* 0x0000000000181947 */ /* 0x000fea0003800000 */
[----:B------:R-:W-:Y:S01]  /*d800*/  ISETP.NE.AND P0, PT, R26, RZ, PT ;  /* 0x000000ff1a00720c */ /* 0x000fe20003f05270 */
[----:B0-----:R-:W-:Y:S02]  /*d810*/  IMAD R2, R22, 0x8, R25 ;  /* 0x0000000816027824 */ /* 0x001fe400078e0219 */
[----:B------:R-:W-:-:S04]  /*d820*/  IMAD.MOV.U32 R3, RZ, RZ, 0x4000 ;  /* 0x00004000ff037424 */ /* 0x000fc800078e00ff */
[----:B------:R2:W-:Y:S06]  /*d830*/  SYNCS.ARRIVE.TRANS64 RZ, [R2+URZ+0x16850], R3 ;  /* 0x0168500302ff79a7 */ /* 0x0005ec000800003f */
[----:B------:R-:W-:Y:S05]  /*d840*/  @!P0 BRA `(.L_x_12256) ;  /* 0x0000000000048947 */ /* 0x000fea0003800000 */
[----:B------:R-:W-:Y:S01]  /*d850*/  BPT.TRAP 0x1 ;  /* 0x000000040000795c */ /* 0x000fe20000300000 */
.L_x_12256:
[C---:B--2---:R-:W-:Y:S01]  /*d860*/  IMAD R3, R22.reuse, 0x4000, R25 ;  /* 0x0000400016037824 */ /* 0x044fe200078e0219 */
[----:B0-----:R-:W-:Y:S01]  /*d870*/  LEA R2, R22, R25, 0x3 ;  /* 0x0000001916027211 */ /* 0x001fe200078e18ff */
        /* <DEDUP_REMOVED lines=10> */
[----:B------:R-:W-:Y:S01]  /*d920*/  IMAD.MOV.U32 R8, RZ, RZ, R4 ;  /* 0x000000ffff087224 */ /* 0x000fe200078e0004 */
[----:B------:R-:W-:-:S05]  /*d930*/  R2UR UR12, R0 ;  /* 0x00000000000c72ca */ /* 0x000fca00000e0000 */
[----:B------:R-:W-:Y:S02]  /*d940*/  UIADD3 UR9, UR9, 0x16850, URZ ;  /* 0x0001685009097890 */ /* 0x000fe4000fffe03f */
[----:B------:R-:W-:Y:S02]  /*d950*/  UIADD3 UR8, UR8, 0x400, URZ ;  /* 0x0000040008087890 */ /* 0x000fe4000fffe03f */
[----:B------:R-:W-:-:S03]  /*d960*/  ULEA UR11, UR11, UR4, 0x7 ;  /* 0x000000040b0b7291 */ /* 0x000fc6000f8e383f */
[----:B------:R-:W-:-:S06]  /*d970*/  UMOV UR4, 0x0 ;  /* 0x0000000000047882 */ /* 0x000fcc0000000000 */
[----:B------:R0:W-:Y:S02]  /*d980*/  UTMALDG.4D [UR8], [UR6], desc[UR4] ;  /* 0x00000408060075b4 */ /* 0x0001e40008019000 */
[----:B0-----:R-:W-:Y:S01]  /*d990*/  NOP ;  /* 0x0000000000007918 */ /* 0x001fe20000000000 */
.L_x_12251:
[----:B------:R-:W-:Y:S05]  /*d9a0*/  BSYNC B2 ;  /* 0x0000000000027941 */ /* 0x000fea0003800000 */
.L_x_12250:
[----:B------:R-:W-:Y:S02]  /*d9b0*/  VIADD R10, R28, 0xfffffffd ;  /* 0xfffffffd1c0a7836 */ /* 0x000fe40000000000 */
[----:B------:R-:W-:Y:S02]  /*d9c0*/  IMAD.MOV.U32 R22, RZ, RZ, R12 ;  /* 0x000000ffff167224 */ /* 0x000fe400078e000c */
[----:B------:R-:W-:-:S07]  /*d9d0*/  IMAD.MOV.U32 R24, RZ, RZ, R13 ;  /* 0x000000ffff187224 */ /* 0x000fce00078e000d */
.L_x_12249:
[----:B------:R-:W-:Y:S05]  /*d9e0*/  BSYNC B1 ;  /* 0x0000000000017941 */ /* 0x000fea0003800000 */
.L_x_12248:
[----:B------:R-:W-:-:S13]  /*d9f0*/  ISETP.NE.AND P0, PT, R11, RZ, PT ;  /* 0x000000ff0b00720c */ /* 0x000fda0003f05270 */
[----:B------:R-:W-:Y:S05]  /*da00*/  @!P0 BRA `(.L_x_12247) ;  /* 0x0000000800ec8947 */ /* 0x000fea0003800000 */
[----:B------:R-:W-:-:S07]  /*da10*/  IMAD.MOV.U32 R4, RZ, RZ, R8 ;  /* 0x000000ffff047224 */ /* 0x000fce00078e0008 */
.L_x_12271:
[----:B------:R-:W-:Y:S01]  /*da20*/  IADD3 R11, R22, 0x1, RZ ;  /* 0x00000001160b7810 */ /* 0x000fe20007ffe0ff */
        /* <DEDUP_REMOVED lines=30> */
.L_x_12259:
[----:B------:R-:W-:Y:S01]  /*dc10*/  IMAD R3, R11, 0x8, R25 ;  /* 0x000000080b037824 */ /* 0x000fe200078e0219 */
[----:B------:R-:W-:-:S04]  /*dc20*/  SHF.L.U32 R2, R12, 0x1f, RZ ;  /* 0x0000001f0c027819 */ /* 0x000fc800000006ff */
[----:B------:R-:W2:Y:S02]  /*dc30*/  SYNCS.PHASECHK.TRANS64.TRYWAIT P0, [R3+URZ+0x16840], R2 ;  /* 0x01684002030075a7 */ /* 0x000ea4000800017f */
[----:B--2---:R-:W-:Y:S05]  /*dc40*/  @!P0 BRA `(.L_x_12260) ;  /* 0x0000002000548947 */ /* 0x004fea0003800000 */
.L_x_12316:
        /* <DEDUP_REMOVED lines=9> */
.L_x_12261:
[----:B0-2---:R-:W-:Y:S01]  /*dce0*/  LEA R2, R11, R25, 0xe ;  /* 0x000000190b027211 */ /* 0x005fe200078e70ff */
        /* <DEDUP_REMOVED lines=9> */
[----:B------:R-:W-:Y:S01]  /*dd80*/  R2UR UR12, R0 ;  /* 0x00000000000c72ca */ /* 0x000fe200000e0000 */
[----:B------:R-:W-:Y:S01]  /*dd90*/  UMOV UR10, URZ ;  /* 0x0000003f000a7c82 */ /* 0x000fe20008000000 */
[----:B-----5:R-:W-:-:S02]  /*dda0*/  R2UR UR13, R4 ;  /* 0x00000000040d72ca */ /* 0x020fc400000e0000 */
        /* <DEDUP_REMOVED lines=8> */
.L_x_12317:
[----:B------:R-:W-:Y:S05]  /*de30*/  @P0 BRA `(.L_x_12263) ;  /* 0x0000000000140947 */ /* 0x000fea0003800000 */
[----:B------:R-:W-:Y:S01]  /*de40*/  ISETP.NE.AND P1, PT, R26, RZ, PT ;  /* 0x000000ff1a00720c */ /* 0x000fe20003f25270 */
[----:B------:R-:W-:-:S04]  /*de50*/  IMAD.MOV.U32 R2, RZ, RZ, 0x4000 ;  /* 0x00004000ff027424 */ /* 0x000fc800078e00ff */
[----:B------:R2:W-:Y:S08]  /*de60*/  SYNCS.ARRIVE.TRANS64 RZ, [R3+URZ+0x50], R2 ;  /* 0x0000500203ff79a7 */ /* 0x0005f0000800003f */
[----:B------:R-:W-:Y:S05]  /*de70*/  @!P1 BRA `(.L_x_12263) ;  /* 0x0000000000049947 */ /* 0x000fea0003800000 */
[----:B------:R-:W-:Y:S01]  /*de80*/  BPT.TRAP 0x1 ;  /* 0x000000040000795c */ /* 0x000fe20000300000 */
.L_x_12263:
        /* <DEDUP_REMOVED lines=19> */
.L_x_12258:
[----:B------:R-:W-:Y:S05]  /*dfc0*/  BSYNC B1 ;  /* 0x0000000000017941 */ /* 0x000fea0003800000 */
.L_x_12257:
        /* <DEDUP_REMOVED lines=30> */
.L_x_12266:
[----:B------:R-:W-:Y:S01]  /*e1b0*/  IMAD R2, R22, 0x8, R25 ;  /* 0x0000000816027824 */ /* 0x000fe200078e0219 */
[----:B------:R-:W-:-:S04]  /*e1c0*/  SHF.L.U32 R3, R24, 0x1f, RZ ;  /* 0x0000001f18037819 */ /* 0x000fc800000006ff */
[----:B------:R-:W2:Y:S02]  /*e1d0*/  SYNCS.PHASECHK.TRANS64.TRYWAIT P0, [R2+URZ+0x16840], R3 ;  /* 0x01684003020075a7 */ /* 0x000ea4000800017f */
[----:B--2---:R-:W-:Y:S05]  /*e1e0*/  @!P0 BRA `(.L_x_12267) ;  /* 0x0000001c00148947 */ /* 0x004fea0003800000 */
.L_x_12318:
        /* <DEDUP_REMOVED lines=9> */
.L_x_12268:
        /* <DEDUP_REMOVED lines=13> */
[----:B------:R-:W-:Y:S01]  /*e350*/  ULEA UR11, UR11, UR4, 0x7 ;  /* 0x000000040b0b7291 */ /* 0x000fe2000f8e383f */
        /* <DEDUP_REMOVED lines=8> */
.L_x_12319:
[----:B------:R-:W-:Y:S05]  /*e3e0*/  @P0 BRA `(.L_x_12270) ;  /* 0x0000000000140947 */ /* 0x000fea0003800000 */
[----:B------:R-:W-:Y:S01]  /*e3f0*/  ISETP.NE.AND P1, PT, R26, RZ, PT ;  /* 0x000000ff1a00720c */ /* 0x000fe20003f25270 */
[----:B0-----:R-:W-:-:S04]  /*e400*/  IMAD.MOV.U32 R3, RZ, RZ, 0x4000 ;  /* 0x00004000ff037424 */ /* 0x001fc800078e00ff */
[----:B------:R2:W-:Y:S08]  /*e410*/  SYNCS.ARRIVE.TRANS64 RZ, [R2+URZ+0x50], R3 ;  /* 0x0000500302ff79a7 */ /* 0x0005f0000800003f */
[----:B------:R-:W-:Y:S05]  /*e420*/  @!P1 BRA `(.L_x_12270) ;  /* 0x0000000000049947 */ /* 0x000fea0003800000 */
[----:B------:R-:W-:Y:S01]  /*e430*/  BPT.TRAP 0x1 ;  /* 0x000000040000795c */ /* 0x000fe20000300000 */
.L_x_12270:
        /* <DEDUP_REMOVED lines=19> */
.L_x_12265:
[----:B------:R-:W-:Y:S05]  /*e570*/  BSYNC B1 ;  /* 0x0000000000017941 */ /* 0x000fea0003800000 */
.L_x_12264:
[C---:B------:R-:W-:Y:S01]  /*e580*/  ISETP.GT.AND P0, PT, R10.reuse, 0x1, PT ;  /* 0x000000010a00780c */ /* 0x040fe20003f04270 */
[----:B0-2---:R-:W-:-:S05]  /*e590*/  VIADD R2, R10, 0xfffffffe ;  /* 0xfffffffe0a027836 */ /* 0x005fca0000000000 */
[----:B------:R-:W-:-:S07]  /*e5a0*/  MOV R10, R2 ;  /* 0x00000002000a7202 */ /* 0x000fce0000000f00 */
[----:B------:R-:W-:Y:S05]  /*e5b0*/  @P0 BRA `(.L_x_12271) ;  /* 0xfffffff400180947 */ /* 0x000fea000383ffff */
.L_x_12247:
[----:B------:R-:W-:Y:S05]  /*e5c0*/  BSYNC B0 ;  /* 0x0000000000007941 */ /* 0x000fea0003800000 */
.L_x_12246:
[----:B------:R-:W-:Y:S01]  /*e5d0*/  ISETP.NE.AND P0, PT, R26, RZ, PT ;  /* 0x000000ff1a00720c */ /* 0x000fe20003f05270 */
[----:B------:R-:W-:-:S12]  /*e5e0*/  BSSY B0, `(.L_x_12272) ;  /* 0x000000e000007945 */ /* 0x000fd80003800000 */
[----:B------:R-:W-:Y:S05]  /*e5f0*/  @P0 BRA `(.L_x_12273) ;  /* 0x0000000000300947 */ /* 0x000fea0003800000 */
[----:B------:R-:W3:Y:S01]  /*e600*/  S2R R9, SR_LANEID ;  /* 0x0000000000097919 */ /* 0x000ee20000000000 */
[----:B------:R-:W-:Y:S01]  /*e610*/  VOTEU.ANY UR4, UPT, PT ;  /* 0x0000000000047886 */ /* 0x000fe200038e0100 */
[----:B------:R-:W4:Y:S01]  /*e620*/  LDC.64 R2, c[0x0][0xc38] ;  /* 0x00030e00ff027b82 */ /* 0x000f220000000a00 */
[----:B--2---:R-:W3:Y:S08]  /*e630*/  FLO.U32 R4, UR4 ;  /* 0x0000000400047d00 */ /* 0x004ef000080e0000 */
        /* <DEDUP_REMOVED lines=8> */
.L_x_12273:
[----:B------:R-:W-:Y:S05]  /*e6c0*/  BSYNC B0 ;  /* 0x0000000000007941 */ /* 0x000fea0003800000 */
.L_x_12272:
[----:B------:R-:W-:Y:S04]  /*e6d0*/  BSSY B0, `(.L_x_12274) ;  /* 0x0000020000007945 */ /* 0x000fe80003800000 */
[----:B------:R-:W-:Y:S05]  /*e6e0*/  @!P6 BRA `(.L_x_12275) ;  /* 0x000000000078e947 */ /* 0x000fea0003800000 */
[----:B------:R-:W-:Y:S01]  /*e6f0*/  IMAD R3, R22, 0x8, R25 ;  /* 0x0000000816037824 */ /* 0x000fe200078e0219 */
[----:B------:R-:W-:-:S04]  /*e700*/  SHF.L.U32 R2, R24, 0x1f, RZ ;  /* 0x0000001f18027819 */ /* 0x000fc800000006ff */
[----:B------:R-:W3:Y:S02]  /*e710*/  SYNCS.PHASECHK.TRANS64.TRYWAIT P0, [R3+URZ+0x16860], R2 ;  /* 0x01686002030075a7 */ /* 0x000ee4000800017f */
[----:B---3--:R-:W-:Y:S05]  /*e720*/  @!P0 BRA `(.L_x_12276) ;  /* 0x0000001400ec8947 */ /* 0x008fea0003800000 */
.L_x_12320:
        /* <DEDUP_REMOVED lines=9> */
.L_x_12277:
        /* <DEDUP_REMOVED lines=16> */
[----:B----4-:R-:W-:Y:S01]  /*e8c0*/  NOP ;  /* 0x0000000000007918 */ /* 0x010fe20000000000 */
.L_x_12275:
[----:B------:R-:W-:Y:S05]  /*e8d0*/  BSYNC B0 ;  /* 0x0000000000007941 */ /* 0x000fea0003800000 */
.L_x_12274:
[----:B------:R-:W-:-:S05]  /*e8e0*/  VIADD R22, R22, 0x1 ;  /* 0x0000000116167836 */ /* 0x000fca0000000000 */
[----:B------:R-:W-:-:S04]  /*e8f0*/  ISETP.NE.AND P0, PT, R22, 0x2, PT ;  /* 0x000000021600780c */ /* 0x000fc80003f05270 */
[----:B--23--:R-:W-:Y:S02]  /*e900*/  SEL R3, RZ, 0x1, P0 ;  /* 0x00000001ff037807 */ /* 0x00cfe40000000000 */
[----:B------:R-:W-:Y:S02]  /*e910*/  SEL R22, R22, RZ, P0 ;  /* 0x000000ff16167207 */ /* 0x000fe40000000000 */
[----:B------:R-:W-:-:S07]  /*e920*/  LOP3.LUT R24, R24, R3, RZ, 0x3c, !PT ;  /* 0x0000000318187212 */ /* 0x000fce00078e3cff */
.L_x_12233:
[----:B------:R-:W-:Y:S05]  /*e930*/  BSYNC B6 ;  /* 0x0000000000067941 */ /* 0x000fea0003800000 */
.L_x_12231:
[----:B------:R-:W-:-:S03]  /*e940*/  UMOV UR4, 0xffffffff ;  /* 0xffffffff00047882 */ /* 0x000fc60000000000 */
[----:B------:R-:W-:Y:S05]  /*e950*/  BRA.DIV UR4, `(.L_x_12278) ;  /* 0x0000001604747947 */ /* 0x000fea000b800000 */
[----:B------:R2:W3:Y:S04]  /*e960*/  SHFL.IDX PT, R5, R16, RZ, 0x1f ;  /* 0x00001fff10057589 */ /* 0x0004e800000e0000 */
[----:B------:R2:W4:Y:S02]  /*e970*/  SHFL.IDX PT, R4, R16, 0x1, 0x1f ;  /* 0x00201f0010047f89 */ /* 0x00052400000e0000 */
.L_x_12324:
        /* <DEDUP_REMOVED lines=8> */
[----:B------:R-:W0:Y:S02]  /*ea00*/  LDC.64 R2, c[0x0][0xc58] ;  /* 0x00031600ff027b82 */ /* 0x000e240000000a00 */
[----:B0-----:R-:W-:-:S06]  /*ea10*/  IMAD.WIDE R2, R7, 0x4, R2 ;  /* 0x0000000407027825 */ /* 0x001fcc00078e0202 */
[----:B------:R0:W5:Y:S02]  /*ea20*/  LDG.E R2, desc[UR38][R2.64] ;  /* 0x0000002602027981 */ /* 0x000164000c1e1900 */
.L_x_12280:
[----:B------:R-:W-:Y:S05]  /*ea30*/  BSYNC B0 ;  /* 0x0000000000007941 */ /* 0x000fea0003800000 */
.L_x_12279:
[----:B------:R-:W-:-:S03]  /*ea40*/  UMOV UR4, 0xffffffff ;  /* 0xffffffff00047882 */ /* 0x000fc60000000000 */
[----:B------:R-:W-:Y:S05]  /*ea50*/  BRA.DIV UR4, `(.L_x_12281) ;  /* 0x0000001604807947 */ /* 0x000fea000b800000 */
[----:B-----5:R-:W0:Y:S01]  /*ea60*/  SHFL.UP PT, R14, R2, 0x1, RZ ;  /* 0x04200000020e7989 */ /* 0x020e2200000e00ff */
        /* <DEDUP_REMOVED lines=20> */
.L_x_12332:
[----:B------:R-:W-:Y:S02]  /*ebb0*/  ULDC UR4, c[0x0][0xc10] ;  /* 0x0003040000047ab9 */ /* 0x000fe40000000800 */
[----:B------:R-:W-:-:S04]  /*ebc0*/  IMAD.U32 R7, RZ, RZ, UR4 ;  /* 0x00000004ff077e24 */ /* 0x000fc8000f8e00ff */
[----:B0-----:R-:W-:-:S04]  /*ebd0*/  IMAD R3, R14, R7, RZ ;  /* 0x000000070e037224 */ /* 0x001fc800078e02ff */
[----:B----4-:R-:W-:-:S05]  /*ebe0*/  IMAD.IADD R6, R4, 0x1, R3 ;  /* 0x0000000104067824 */ /* 0x010fca00078e0203 */
[----:B---3--:R-:W-:-:S13]  /*ebf0*/  ISETP.GT.AND P0, PT, R6, R5, PT ;  /* 0x000000050600720c */ /* 0x008fda0003f04270 */
[----:B------:R-:W-:Y:S05]  /*ec00*/  @P0 BRA `(.L_x_12282) ;  /* 0x0000000000ac0947 */ /* 0x000fea0003800000 */
[----:B------:R-:W0:Y:S02]  /*ec10*/  LDC R0, c[0x0][0xc14] ;  /* 0x00030500ff007b82 */ /* 0x000e240000000800 */
.L_x_12287:
[----:B------:R-:W-:-:S05]  /*ec20*/  VIADD R19, R19, 0x1f ;  /* 0x0000001f13137836 */ /* 0x000fca0000000000 */
[----:B0-----:R-:W-:-:S13]  /*ec30*/  ISETP.GE.AND P0, PT, R19, R0, PT ;  /* 0x000000001300720c */ /* 0x001fda0003f06270 */
[----:B------:R-:W-:Y:S05]  /*ec40*/  @P0 BRA `(.L_x_12283) ;  /* 0x0000000400e00947 */ /* 0x000fea0003800000 */
[C---:B------:R-:W-:Y:S01]  /*ec50*/  ISETP.NE.AND P1, PT, R26.reuse, 0x1f, PT ;  /* 0x0000001f1a00780c */ /* 0x040fe20003f25270 */
[----:B------:R-:W-:Y:S01]  /*ec60*/  BSSY B0, `(.L_x_12284) ;  /* 0x0000008000007945 */ /* 0x000fe20003800000 */
[----:B------:R-:W-:Y:S01]  /*ec70*/  IADD3 R7, R26, R19, RZ ;  /* 0x000000131a077210 */ /* 0x000fe20007ffe0ff */
[----:B------:R-:W-:-:S03]  /*ec80*/  IMAD.MOV.U32 R2, RZ, RZ, RZ ;  /* 0x000000ffff027224 */ /* 0x000fc600078e00ff */
[----:B------:R-:W-:-:S13]  /*ec90*/  ISETP.GE.OR P0, PT, R7, R0, !P1 ;  /* 0x000000000700720c */ /* 0x000fda0004f06670 */
[----:B------:R-:W-:Y:S05]  /*eca0*/  @P0 BRA `(.L_x_12285) ;  /* 0x00000000000c0947 */ /* 0x000fea0003800000 */
[----:B------:R-:W0:Y:S02]  /*ecb0*/  LDC.64 R2, c[0x0][0xc58] ;  /* 0x00031600ff027b82 */ /* 0x000e240000000a00 */
[----:B0-----:R-:W-:-:S06]  /*ecc0*/  IMAD.WIDE R2, R7, 0x4, R2 ;  /* 0x0000000407027825 */ /* 0x001fcc00078e0202 */
[----:B------:R0:W5:Y:S02]  /*ecd0*/  LDG.E R2, desc[UR38][R2.64] ;  /* 0x0000002602027981 */ /* 0x000164000c1e1900 */
.L_x_12285:
[----:B------:R-:W-:Y:S05]  /*ece0*/  BSYNC B0 ;  /* 0x0000000000007941 */ /* 0x000fea0003800000 */
.L_x_12284:
        /* <DEDUP_REMOVED lines=23> */
.L_x_12340:
[----:B------:R-:W-:Y:S02]  /*ee60*/  ULDC UR4, c[0x0][0xc10] ;  /* 0x0003040000047ab9 */ /* 0x000fe40000000800 */
[----:B------:R-:W-:-:S04]  /*ee70*/  IMAD.U32 R7, RZ, RZ, UR4 ;  /* 0x00000004ff077e24 */ /* 0x000fc8000f8e00ff */
[----:B---3--:R-:W-:-:S05]  /*ee80*/  IMAD R3, R14, R7, RZ ;  /* 0x000000070e037224 */ /* 0x008fca00078e02ff */
[----:B------:R-:W-:-:S04]  /*ee90*/  IADD3 R6, R3, R6, RZ ;  /* 0x0000000603067210 */ /* 0x000fc80007ffe0ff */
[----:B------:R-:W-:-:S13]  /*eea0*/  ISETP.GT.AND P0, PT, R6, R5, PT ;  /* 0x000000050600720c */ /* 0x000fda0003f04270 */
[----:B------:R-:W-:Y:S05]  /*eeb0*/  @!P0 BRA `(.L_x_12287) ;  /* 0xfffffffc00588947 */ /* 0x000fea000383ffff */
.L_x_12282:
        /* <DEDUP_REMOVED lines=8> */
.L_x_12344:
[----:B------:R-:W-:Y:S01]  /*ef40*/  ISETP.NE.AND P0, PT, R3, RZ, PT ;  /* 0x000000ff0300720c */ /* 0x000fe20003f05270 */
[----:B------:R-:W-:-:S12]  /*ef50*/  IMAD.MOV.U32 R14, RZ, RZ, RZ ;  /* 0x000000ffff0e7224 */ /* 0x000fd800078e00ff */
[----:B------:R-:W-:Y:S05]  /*ef60*/  @!P0 BRA `(.L_x_12289) ;  /* 0x0000000000108947 */ /* 0x000fea0003800000 */
[----:B------:R-:W-:Y:S01]  /*ef70*/  UMOV UR4, 0xffffffff ;  /* 0xffffffff00047882 */ /* 0x000fe20000000000 */
[----:B------:R-:W-:Y:S02]  /*ef80*/  VIADD R12, R4, 0xffffffff ;  /* 0xffffffff040c7836 */ /* 0x000fe40000000000 */
[----:B------:R-:W-:Y:S05]  /*ef90*/  BRA.DIV UR4, `(.L_x_12290) ;  /* 0x0000001a04187947 */ /* 0x000fea000b800000 */
[----:B------:R0:W0:Y:S02]  /*efa0*/  SHFL.IDX PT, R14, R8, R12, 0x1f ;  /* 0x00001f0c080e7589 */ /* 0x00002400000e0000 */
.L_x_12289:
[----:B---3--:R-:W3:Y:S01]  /*efb0*/  LDC.64 R2, c[0x0][0xc68] ;  /* 0x00031a00ff027b82 */ /* 0x008ee20000000a00 */
[----:B------:R-:W-:-:S04]  /*efc0*/  IMAD.IADD R19, R4, 0x1, R19 ;  /* 0x0000000104137824 */ /* 0x000fc800078e0213 */
[----:B---3--:R-:W-:-:S05]  /*efd0*/  IMAD.WIDE R2, R19, 0x4, R2 ;  /* 0x0000000413027825 */ /* 0x008fca00078e0202 */
[----:B0-----:R0:W4:Y:S01]  /*efe0*/  LDG.E R8, desc[UR38][R2.64] ;  /* 0x0000002602087981 */ /* 0x001122000c1e1900 */
[----:B--2---:R-:W-:-:S05]  /*eff0*/  IMAD R16, R14, R7, R6 ;  /* 0x000000070e107224 */ /* 0x004fca00078e0206 */
[----:B------:R-:W-:Y:S01]  /*f000*/  IADD3 R5, R5, -R16, RZ ;  /* 0x8000001005057210 */ /* 0x000fe20007ffe0ff */
[----:B0-----:R-:W-:Y:S02]  /*f010*/  IMAD.MOV.U32 R2, RZ, RZ, RZ ;  /* 0x000000ffff027224 */ /* 0x001fe400078e00ff */
[----:B----4-:R-:W-:-:S05]  /*f020*/  IMAD R4, R17, R8, RZ ;  /* 0x0000000811047224 */ /* 0x010fca00078e02ff */
        /* <DEDUP_REMOVED lines=34> */
[----:B------:R-:W0:Y:S02]  /*f250*/  F2I.FTZ.U32.TRUNC.NTZ R3, R3 ;  /* 0x0000000300037305 */ /* 0x000e24000021f000 */
[----:B0-----:R-:W-:-:S05]  /*f260*/  IADD3 R11, RZ, -R3, RZ ;  /* 0x80000003ff0b7210 */ /* 0x001fca0007ffe0ff */
        /* <DEDUP_REMOVED lines=22> */
.L_x_12283:
[----:B------:R-:W-:Y:S01]  /*f3d0*/  UMOV UR4, URZ ;  /* 0x0000003f00047c82 */ /* 0x000fe20008000000 */
[----:B------:R-:W-:Y:S01]  /*f3e0*/  UMOV UR5, URZ ;  /* 0x0000003f00057c82 */ /* 0x000fe20008000000 */
[----:B------:R-:W-:Y:S01]  /*f3f0*/  ULDC UR6, c[0x0][0xc14] ;  /* 0x0003050000067ab9 */ /* 0x000fe20000000800 */
[----:B--2---:R-:W-:Y:S02]  /*f400*/  IMAD.MOV.U32 R16, RZ, RZ, R5 ;  /* 0x000000ffff107224 */ /* 0x004fe400078e0005 */
[----:B------:R-:W-:Y:S02]  /*f410*/  IMAD.U32 R17, RZ, RZ, UR4 ;  /* 0x00000004ff117e24 */ /* 0x000fe4000f8e00ff */
[----:B------:R-:W-:Y:S02]  /*f420*/  IMAD.U32 R18, RZ, RZ, UR5 ;  /* 0x00000005ff127e24 */ /* 0x000fe4000f8e00ff */
[----:B------:R-:W-:-:S07]  /*f430*/  IMAD.U32 R19, RZ, RZ, UR6 ;  /* 0x00000006ff137e24 */ /* 0x000fce000f8e00ff */
.L_x_12291:
        /* <DEDUP_REMOVED lines=10> */
.L_x_12227:
        /* <DEDUP_REMOVED lines=12> */
.L_x_12347:
[----:B------:R-:W-:Y:S05]  /*f5a0*/  BSYNC B0 ;  /* 0x0000000000007941 */ /* 0x000fea0003800000 */
.L_x_12293:
[----:B------:R-:W-:-:S03]  /*f5b0*/  UMOV UR4, 0xffffffff ;  /* 0xffffffff00047882 */ /* 0x000fc60000000000 */
[----:B------:R-:W-:Y:S05]  /*f5c0*/  BRA.DIV UR4, `(.L_x_12295) ;  /* 0x0000001204c47947 */ /* 0x000fea000b800000 */
[----:B0-----:R-:W0:Y:S02]  /*f5d0*/  S2R R0, SR_TID.X ;  /* 0x0000000000007919 */ /* 0x001e240000002100 */
[----:B0-----:R-:W-:-:S04]  /*f5e0*/  SHF.R.U32.HI R0, RZ, 0x5, R0 ;  /* 0x00000005ff007819 */ /* 0x001fc80000011600 */
[----:B------:R-:W-:-:S05]  /*f5f0*/  LOP3.LUT R0, R0, 0x3, RZ, 0xc0, !PT ;  /* 0x0000000300007812 */ /* 0x000fca00078ec0ff */
[----:B------:R0:W2:Y:S02]  /*f600*/  SHFL.IDX PT, R14, R0, RZ, 0x1f ;  /* 0x00001fff000e7589 */ /* 0x0000a400000e0000 */
.L_x_12350:
[----:B--2---:R-:W-:Y:S01]  /*f610*/  ISETP.NE.AND P0, PT, R14, RZ, PT ;  /* 0x000000ff0e00720c */ /* 0x004fe20003f05270 */
[----:B------:R-:W-:-:S12]  /*f620*/  BSSY B0, `(.L_x_12296) ;  /* 0x0000024000007945 */ /* 0x000fd80003800000 */
[----:B------:R-:W-:Y:S05]  /*f630*/  @P0 BRA `(.L_x_12297) ;  /* 0x0000000000880947 */ /* 0x000fea0003800000 */
[----:B------:R-:W-:-:S03]  /*f640*/  UMOV UR4, 0xffffffff ;  /* 0xffffffff00047882 */ /* 0x000fc60000000000 */
[----:B------:R-:W-:Y:S05]  /*f650*/  BRA.DIV UR4, `(.L_x_12298) ;  /* 0x0000001204d47947 */ /* 0x000fea000b800000 */
[----:B------:R-:W-:-:S13]  /*f660*/  ELECT P6, URZ, PT ;  /* 0x00000000003f782f */ /* 0x000fda00038c0000 */
.L_x_12353:
[----:B------:R-:W-:Y:S05]  /*f670*/  @!P6 BRA `(.L_x_12297) ;  /* 0x000000000078e947 */ /* 0x000fea0003800000 */
[----:B------:R-:W-:-:S06]  /*f680*/  ULOP3.LUT UR4, UR36, 0x2, URZ, 0xfc, !UPT ;  /* 0x0000000224047892 */ /* 0x000fcc000f8efc3f */
[----:B0-----:R-:W-:-:S05]  /*f690*/  IMAD.U32 R0, RZ, RZ, UR4 ;  /* 0x00000004ff007e24 */ /* 0x001fca000f8e00ff */
[----:B------:R-:W-:-:S13]  /*f6a0*/  ISETP.NE.AND P2, PT, R0, 0x3, PT ;  /* 0x000000030000780c */ /* 0x000fda0003f45270 */
[----:B------:R-:W-:Y:S05]  /*f6b0*/  @!P2 BRA `(.L_x_12299) ;  /* 0x000000000004a947 */ /* 0x000fea0003800000 */
[----:B------:R-:W-:Y:S01]  /*f6c0*/  BPT.TRAP 0x1 ;  /* 0x000000040000795c */ /* 0x000fe20000300000 */
.L_x_12299:
        /* <DEDUP_REMOVED lines=12> */
.L_x_12354:
[----:B------:R-:W2:Y:S02]  /*f790*/  SYNCS.PHASECHK.TRANS64.TRYWAIT P0, [R3+URZ], R0 ;  /* 0x00000000030075a7 */ /* 0x000ea4000800017f */
[----:B--2---:R-:W-:Y:S05]  /*f7a0*/  @!P0 BRA `(.L_x_12301) ;  /* 0x0000001000b48947 */ /* 0x004fea0003800000 */
.L_x_12355:
[----:B------:R-:W-:Y:S05]  /*f7b0*/  @!P2 BRA `(.L_x_12302) ;  /* 0x000000000004a947 */ /* 0x000fea0003800000 */
[----:B------:R-:W-:Y:S01]  /*f7c0*/  BPT.TRAP 0x1 ;  /* 0x000000040000795c */ /* 0x000fe20000300000 */
.L_x_12302:
[----:B--2---:R-:W-:-:S04]  /*f7d0*/  VIADD R3, R9, 0x16860 ;  /* 0x0001686009037836 */ /* 0x004fc80000000000 */
[----:B------:R-:W-:-:S04]  /*f7e0*/  IMAD R5, R22, 0x8, R3 ;  /* 0x0000000816057824 */ /* 0x000fc800078e0203 */
[----:B------:R-:W2:Y:S02]  /*f7f0*/  SYNCS.PHASECHK.TRANS64.TRYWAIT P0, [R5+URZ], R2 ;  /* 0x00000002050075a7 */ /* 0x000ea4000800017f */
[----:B--2---:R-:W-:Y:S05]  /*f800*/  @!P0 BRA `(.L_x_12303) ;  /* 0x0000001000b08947 */ /* 0x004fea0003800000 */
.L_x_12356:
[----:B------:R-:W-:-:S07]  /*f810*/  LEA R3, R4, R3, 0x3 ;  /* 0x0000000304037211 */ /* 0x000fce00078e18ff */
.L_x_12304:
[----:B---3--:R3:W4:Y:S02]  /*f820*/  SYNCS.PHASECHK.TRANS64.TRYWAIT P0, [R3+URZ], R0 ;  /* 0x00000000030075a7 */ /* 0x008724000800017f */
[----:B----4-:R-:W-:Y:S05]  /*f830*/  @!P0 NANOSLEEP.SYNCS 0x989680 ;  /* 0x009896800000895d */ /* 0x010fea0003900000 */
[----:B------:R-:W4:Y:S02]  /*f840*/  @!P0 SYNCS.PHASECHK.TRANS64 P0, [R3+URZ], R0 ;  /* 0x00000000030085a7 */ /* 0x000f24000800007f */
[----:B----4-:R-:W-:Y:S05]  /*f850*/  @!P0 BRA `(.L_x_12304) ;  /* 0xfffffffc00f08947 */ /* 0x010fea000383ffff */
.L_x_12297:
[----:B------:R-:W-:Y:S05]  /*f860*/  BSYNC B0 ;  /* 0x0000000000007941 */ /* 0x000fea0003800000 */
.L_x_12296:
[----:B------:R-:W-:Y:S05]  /*f870*/  EXIT ;  /* 0x000000000000794d */ /* 0x000fea0003800000 */
.L_x_12171:
[----:B0-----:R-:W-:-:S04]  /*f880*/  IMAD.U32 R3, RZ, RZ, UR41 ;  /* 0x00000029ff037e24 */ /* 0x001fc8000f8e00ff */
[----:B------:R0:W1:Y:S03]  /*f890*/  SYNCS.PHASECHK.TRANS64.TRYWAIT P1, [R3+URZ+0x16800], R0 ;  /* 0x01680000030075a7 */ /* 0x000066000802017f */
[----:B-1----:R-:W-:Y:S05]  /*f8a0*/  @!P1 NANOSLEEP.SYNCS 0x989680 ;  /* 0x009896800000995d */ /* 0x002fea0003900000 */
[----:B------:R-:W1:Y:S02]  /*f8b0*/  @!P1 SYNCS.PHASECHK.TRANS64 P1, [R3+URZ+0x16800], R0 ;  /* 0x01680000030095a7 */ /* 0x000e64000802007f */
[----:B-1----:R-:W-:Y:S05]  /*f8c0*/  @!P1 BRA `(.L_x_12171) ;  /* 0xfffffffc00ec9947 */ /* 0x002fea000383ffff */
[----:B------:R-:W-:Y:S05]  /*f8d0*/  BRA `(.L_x_12305) ;  /* 0xffffff1c00847947 */ /* 0x000fea000383ffff */
.L_x_12175:
[----:B-1----:R1:W2:Y:S02]  /*f8e0*/  SYNCS.PHASECHK.TRANS64.TRYWAIT P2, [R0+URZ+0x16830], R3 ;  /* 0x01683003000075a7 */ /* 0x0022a4000804017f */
[----:B--2---:R-:W-:Y:S05]  /*f8f0*/  @!P2 NANOSLEEP.SYNCS 0x989680 ;  /* 0x009896800000a95d */ /* 0x004fea0003900000 */
[----:B------:R-:W2:Y:S02]  /*f900*/  @!P2 SYNCS.PHASECHK.TRANS64 P2, [R0+URZ+0x16830], R3 ;  /* 0x016830030000a5a7 */ /* 0x000ea4000804007f */
[----:B--2---:R-:W-:Y:S05]  /*f910*/  @!P2 BRA `(.L_x_12175) ;  /* 0xfffffffc00f0a947 */ /* 0x004fea000383ffff */
[----:B------:R-:W-:Y:S05]  /*f920*/  BRA `(.L_x_12174) ;  /* 0xffffff1c00ac7947 */ /* 0x000fea000383ffff */
.L_x_12180:
[----:B-1----:R-:W-:-:S04]  /*f930*/  IMAD.U32 R6, RZ, RZ, UR6 ;  /* 0x00000006ff067e24 */ /* 0x002fc8000f8e00ff */
[----:B------:R1:W2:Y:S03]  /*f940*/  SYNCS.PHASECHK.TRANS64.TRYWAIT P2, [R6+URZ+0x16830], R5 ;  /* 0x01683005060075a7 */ /* 0x0002a6000804017f */
[----:B--2---:R-:W-:Y:S05]  /*f950*/  @!P2 NANOSLEEP.SYNCS 0x989680 ;  /* 0x009896800000a95d */ /* 0x004fea0003900000 */
[----:B------:R-:W2:Y:S02]  /*f960*/  @!P2 SYNCS.PHASECHK.TRANS64 P2, [R6+URZ+0x16830], R5 ;  /* 0x016830050600a5a7 */ /* 0x000ea4000804007f */
[----:B--2---:R-:W-:Y:S05]  /*f970*/  @!P2 BRA `(.L_x_12180) ;  /* 0xfffffffc00eca947 */ /* 0x004fea000383ffff */
[----:B------:R-:W-:Y:S05]  /*f980*/  BRA `(.L_x_12177) ;  /* 0xffffff4800507947 */ /* 0x000fea000383ffff */
.L_x_12184:
[----:B-1----:R-:W-:-:S04]  /*f990*/  IMAD.U32 R6, RZ, RZ, UR6 ;  /* 0x00000006ff067e24 */ /* 0x002fc8000f8e00ff */
[----:B------:R1:W2:Y:S03]  /*f9a0*/  SYNCS.PHASECHK.TRANS64.TRYWAIT P2, [R6+URZ+0x16850], R5 ;  /* 0x01685005060075a7 */ /* 0x0002a6000804017f */
[----:B--2---:R-:W-:Y:S05]  /*f9b0*/  @!P2 NANOSLEEP.SYNCS 0x989680 ;  /* 0x009896800000a95d */ /* 0x004fea0003900000 */
[----:B------:R-:W2:Y:S02]  /*f9c0*/  @!P2 SYNCS.PHASECHK.TRANS64 P2, [R6+URZ+0x16850], R5 ;  /* 0x016850050600a5a7 */ /* 0x000ea4000804007f */
[----:B--2---:R-:W-:Y:S05]  /*f9d0*/  @!P2 BRA `(.L_x_12184) ;  /* 0xfffffffc00eca947 */ /* 0x004fea000383ffff */
[----:B------:R-:W-:Y:S05]  /*f9e0*/  BRA `(.L_x_12181) ;  /* 0xffffff4800c07947 */ /* 0x000fea000383ffff */
.L_x_12190:
[----:B-1----:R-:W-:-:S04]  /*f9f0*/  IMAD.U32 R6, RZ, RZ, UR6 ;  /* 0x00000006ff067e24 */ /* 0x002fc8000f8e00ff */
[----:B------:R1:W2:Y:S03]  /*fa00*/  SYNCS.PHASECHK.TRANS64.TRYWAIT P2, [R6+URZ+0x16830], R5 ;  /* 0x01683005060075a7 */ /* 0x0002a6000804017f */
[----:B--2---:R-:W-:Y:S05]  /*fa10*/  @!P2 NANOSLEEP.SYNCS 0x989680 ;  /* 0x009896800000a95d */ /* 0x004fea0003900000 */
[----:B------:R-:W2:Y:S02]  /*fa20*/  @!P2 SYNCS.PHASECHK.TRANS64 P2, [R6+URZ+0x16830], R5 ;  /* 0x016830050600a5a7 */ /* 0x000ea4000804007f */
[----:B--2---:R-:W-:Y:S05]  /*fa30*/  @!P2 BRA `(.L_x_12190) ;  /* 0xfffffffc00eca947 */ /* 0x004fea000383ffff */
[----:B------:R-:W-:Y:S05]  /*fa40*/  BRA `(.L_x_12187) ;  /* 0xffffff7400987947 */ /* 0x000fea000383ffff */
.L_x_12194:
[----:B-1----:R-:W-:-:S04]  /*fa50*/  IMAD.U32 R6, RZ, RZ, UR6 ;  /* 0x00000006ff067e24 */ /* 0x002fc8000f8e00ff */
[----:B------:R1:W2:Y:S03]  /*fa60*/  SYNCS.PHASECHK.TRANS64.TRYWAIT P2, [R6+URZ+0x16850], R5 ;  /* 0x01685005060075a7 */ /* 0x0002a6000804017f */
[----:B--2---:R-:W-:Y:S05]  /*fa70*/  @!P2 NANOSLEEP.SYNCS 0x989680 ;  /* 0x009896800000a95d */ /* 0x004fea0003900000 */
[----:B------:R-:W2:Y:S02]  /*fa80*/  @!P2 SYNCS.PHASECHK.TRANS64 P2, [R6+URZ+0x16850], R5 ;  /* 0x016850050600a5a7 */ /* 0x000ea4000804007f */
[----:B--2---:R-:W-:Y:S05]  /*fa90*/  @!P2 BRA `(.L_x_12194) ;  /* 0xfffffffc00eca947 */ /* 0x004fea000383ffff */
[----:B------:R-:W-:Y:S05]  /*faa0*/  BRA `(.L_x_12191) ;  /* 0xffffff7800087947 */ /* 0x000fea000383ffff */
.L_x_12199:
[----:B-1----:R-:W-:-:S04]  /*fab0*/  IMAD.U32 R4, RZ, RZ, UR5 ;  /* 0x00000005ff047e24 */ /* 0x002fc8000f8e00ff */
[----:B------:R1:W2:Y:S03]  /*fac0*/  SYNCS.PHASECHK.TRANS64.TRYWAIT P0, [R4+URZ+0x16850], R3 ;  /* 0x01685003040075a7 */ /* 0x0002a6000800017f */
[----:B--2---:R-:W-:Y:S05]  /*fad0*/  @!P0 NANOSLEEP.SYNCS 0x989680 ;  /* 0x009896800000895d */ /* 0x004fea0003900000 */
[----:B------:R-:W2:Y:S02]  /*fae0*/  @!P0 SYNCS.PHASECHK.TRANS64 P0, [R4+URZ+0x16850], R3 ;  /* 0x01685003040085a7 */ /* 0x000ea4000800007f */
[----:B--2---:R-:W-:Y:S05]  /*faf0*/  @!P0 BRA `(.L_x_12199) ;  /* 0xfffffffc00ec8947 */ /* 0x004fea000383ffff */
[----:B------:R-:W-:Y:S05]  /*fb00*/  BRA `(.L_x_12198) ;  /* 0xffffff9800707947 */ /* 0x000fea000383ffff */
.L_x_12238:
        /* <DEDUP_REMOVED lines=11> */
.L_x_12307:
[----:B------:R-:W-:Y:S05]  /*fbc0*/  BSYNC B0 ;  /* 0x0000000000007941 */ /* 0x000fea0003800000 */
.L_x_12306:
[----:B------:R-:W-:Y:S05]  /*fbd0*/  BRA `(.L_x_12308) ;  /* 0xffffffd000907947 */ /* 0x000fea000383ffff */
.L_x_12239:
[----:B------:R-:W-:Y:S01]  /*fbe0*/  BSSY B0, `(.L_x_12309) ;  /* 0x0000006000007945 */ /* 0x000fe20003800000 */
[----:B------:R-:W-:-:S07]  /*fbf0*/  IMAD.MOV.U32 R15, RZ, RZ, -0x1 ;  /* 0xffffffffff0f7424 */ /* 0x000fce00078e00ff */
[----:B-1----:R-:W-:Y:S05]  /*fc00*/  WARPSYNC.COLLECTIVE R15, `(.L_x_12310) ;  /* 0x000000000f0c7348 */ /* 0x002fea0003c00000 */
[----:B------:R-:W-:Y:S02]  /*fc10*/  ELECT P6, UR62, PT ;  /* 0x00000000003e782f */ /* 0x000fe400038c0000 */
[----:B------:R-:W-:Y:S01]  /*fc20*/  MOV R14, UR62 ;  /* 0x0000003e000e7c02 */ /* 0x000fe20008000f00 */
[----:B-1----:R-:W-:Y:S10]  /*fc30*/  ENDCOLLECTIVE ;  /* 0x000000000000791b */ /* 0x002ff40003800000 */
.L_x_12310:
[----:B------:R-:W-:Y:S05]  /*fc40*/  BSYNC B0 ;  /* 0x0000000000007941 */ /* 0x000fea0003800000 */
.L_x_12309:
[----:B------:R-:W-:Y:S05]  /*fc50*/  BRA `(.L_x_12311) ;  /* 0xffffffd000807947 */ /* 0x000fea000383ffff */
.L_x_12242:
[----:B--2---:R2:W3:Y:S02]  /*fc60*/  SYNCS.PHASECHK.TRANS64.TRYWAIT P0, [R5+URZ+0x16840], R4 ;  /* 0x01684004050075a7 */ /* 0x0044e4000800017f */
[----:B---3--:R-:W-:Y:S05]  /*fc70*/  @!P0 NANOSLEEP.SYNCS 0x989680 ;  /* 0x009896800000895d */ /* 0x008fea0003900000 */
[----:B------:R-:W3:Y:S02]  /*fc80*/  @!P0 SYNCS.PHASECHK.TRANS64 P0, [R5+URZ+0x16840], R4 ;  /* 0x01684004050085a7 */ /* 0x000ee4000800007f */
[----:B---3--:R-:W-:Y:S05]  /*fc90*/  @!P0 BRA `(.L_x_12242) ;  /* 0xfffffffc00f08947 */ /* 0x008fea000383ffff */
[----:B------:R-:W-:Y:S05]  /*fca0*/  BRA `(.L_x_12312) ;  /* 0xffffffd000d47947 */ /* 0x000fea000383ffff */
.L_x_12245:
[----:B--2---:R2:W3:Y:S02]  /*fcb0*/  SYNCS.PHASECHK.TRANS64.TRYWAIT P0, [R25+URZ+0x16820], R4 ;  /* 0x01682004190075a7 */ /* 0x0044e4000800017f */
[----:B---3--:R-:W-:Y:S05]  /*fcc0*/  @!P0 NANOSLEEP.SYNCS 0x989680 ;  /* 0x009896800000895d */ /* 0x008fea0003900000 */
[----:B------:R-:W3:Y:S02]  /*fcd0*/  @!P0 SYNCS.PHASECHK.TRANS64 P0, [R25+URZ+0x16820], R4 ;  /* 0x01682004190085a7 */ /* 0x000ee4000800007f */
[----:B---3--:R-:W-:Y:S05]  /*fce0*/  @!P0 BRA `(.L_x_12245) ;  /* 0xfffffffc00f08947 */ /* 0x008fea000383ffff */
[----:B------:R-:W-:Y:S05]  /*fcf0*/  BRA `(.L_x_12313) ;  /* 0xffffffd400947947 */ /* 0x000fea000383ffff */
.L_x_12253:
[----:B0-----:R0:W2:Y:S02]  /*fd00*/  SYNCS.PHASECHK.TRANS64.TRYWAIT P0, [R3+URZ+0x16840], R2 ;  /* 0x01684002030075a7 */ /* 0x0010a4000800017f */
[----:B--2---:R-:W-:Y:S05]  /*fd10*/  @!P0 NANOSLEEP.SYNCS 0x989680 ;  /* 0x009896800000895d */ /* 0x004fea0003900000 */
[----:B------:R-:W2:Y:S02]  /*fd20*/  @!P0 SYNCS.PHASECHK.TRANS64 P0, [R3+URZ+0x16840], R2 ;  /* 0x01684002030085a7 */ /* 0x000ea4000800007f */
[----:B--2---:R-:W-:Y:S05]  /*fd30*/  @!P0 BRA `(.L_x_12253) ;  /* 0xfffffffc00f08947 */ /* 0x004fea000383ffff */
[----:B------:R-:W-:Y:S05]  /*fd40*/  BRA `(.L_x_12314) ;  /* 0xffffffd800307947 */ /* 0x000fea000383ffff */
.L_x_12255:
[----:B0-----:R0:W2:Y:S02]  /*fd50*/  SYNCS.PHASECHK.TRANS64.TRYWAIT P0, [R2+URZ+0x60], R5 ;  /* 0x00006005020075a7 */ /* 0x0010a4000800017f */
[----:B--2---:R-:W-:Y:S05]  /*fd60*/  @!P0 NANOSLEEP.SYNCS 0x989680 ;  /* 0x009896800000895d */ /* 0x004fea0003900000 */
[----:B------:R-:W2:Y:S02]  /*fd70*/  @!P0 SYNCS.PHASECHK.TRANS64 P0, [R2+URZ+0x60], R5 ;  /* 0x00006005020085a7 */ /* 0x000ea4000800007f */
[----:B--2---:R-:W-:Y:S05]  /*fd80*/  @!P0 BRA `(.L_x_12255) ;  /* 0xfffffffc00f08947 */ /* 0x004fea000383ffff */
[----:B------:R-:W-:Y:S05]  /*fd90*/  BRA `(.L_x_12315) ;  /* 0xffffffd800947947 */ /* 0x000fea000383ffff */
.L_x_12260:
[----:B--2---:R2:W3:Y:S02]  /*fda0*/  SYNCS.PHASECHK.TRANS64.TRYWAIT P0, [R3+URZ+0x16840], R2 ;  /* 0x01684002030075a7 */ /* 0x0044e4000800017f */
[----:B---3--:R-:W-:Y:S05]  /*fdb0*/  @!P0 NANOSLEEP.SYNCS 0x989680 ;  /* 0x009896800000895d */ /* 0x008fea0003900000 */
[----:B------:R-:W3:Y:S02]  /*fdc0*/  @!P0 SYNCS.PHASECHK.TRANS64 P0, [R3+URZ+0x16840], R2 ;  /* 0x01684002030085a7 */ /* 0x000ee4000800007f */
[----:B---3--:R-:W-:Y:S05]  /*fdd0*/  @!P0 BRA `(.L_x_12260) ;  /* 0xfffffffc00f08947 */ /* 0x008fea000383ffff */
[----:B------:R-:W-:Y:S05]  /*fde0*/  BRA `(.L_x_12316) ;  /* 0xffffffdc00987947 */ /* 0x000fea000383ffff */
.L_x_12262:
[----:B0-----:R0:W2:Y:S02]  /*fdf0*/  SYNCS.PHASECHK.TRANS64.TRYWAIT P1, [R3+URZ+0x60], R24 ;  /* 0x00006018030075a7 */ /* 0x0010a4000802017f */
[----:B--2---:R-:W-:Y:S05]  /*fe00*/  @!P1 NANOSLEEP.SYNCS 0x989680 ;  /* 0x009896800000995d */ /* 0x004fea0003900000 */
[----:B------:R-:W2:Y:S02]  /*fe10*/  @!P1 SYNCS.PHASECHK.TRANS64 P1, [R3+URZ+0x60], R24 ;  /* 0x00006018030095a7 */ /* 0x000ea4000802007f */
[----:B--2---:R-:W-:Y:S05]  /*fe20*/  @!P1 BRA `(.L_x_12262) ;  /* 0xfffffffc00f09947 */ /* 0x004fea000383ffff */
[----:B------:R-:W-:Y:S05]  /*fe30*/  BRA `(.L_x_12317) ;  /* 0xffffffdc00fc7947 */ /* 0x000fea000383ffff */
.L_x_12267:
[----:B--2---:R2:W3:Y:S02]  /*fe40*/  SYNCS.PHASECHK.TRANS64.TRYWAIT P0, [R2+URZ+0x16840], R3 ;  /* 0x01684003020075a7 */ /* 0x0044e4000800017f */
[----:B---3--:R-:W-:Y:S05]  /*fe50*/  @!P0 NANOSLEEP.SYNCS 0x989680 ;  /* 0x009896800000895d */ /* 0x008fea0003900000 */
[----:B------:R-:W3:Y:S02]  /*fe60*/  @!P0 SYNCS.PHASECHK.TRANS64 P0, [R2+URZ+0x16840], R3 ;  /* 0x01684003020085a7 */ /* 0x000ee4000800007f */
[----:B---3--:R-:W-:Y:S05]  /*fe70*/  @!P0 BRA `(.L_x_12267) ;  /* 0xfffffffc00f08947 */ /* 0x008fea000383ffff */
[----:B------:R-:W-:Y:S05]  /*fe80*/  BRA `(.L_x_12318) ;  /* 0xffffffe000d87947 */ /* 0x000fea000383ffff */
.L_x_12269:
[----:B0-----:R0:W2:Y:S02]  /*fe90*/  SYNCS.PHASECHK.TRANS64.TRYWAIT P1, [R2+URZ+0x60], R3 ;  /* 0x00006003020075a7 */ /* 0x0010a4000802017f */
[----:B--2---:R-:W-:Y:S05]  /*fea0*/  @!P1 NANOSLEEP.SYNCS 0x989680 ;  /* 0x009896800000995d */ /* 0x004fea0003900000 */
[----:B------:R-:W2:Y:S02]  /*feb0*/  @!P1 SYNCS.PHASECHK.TRANS64 P1, [R2+URZ+0x60], R3 ;  /* 0x00006003020095a7 */ /* 0x000ea4000802007f */
[----:B--2---:R-:W-:Y:S05]  /*fec0*/  @!P1 BRA `(.L_x_12269) ;  /* 0xfffffffc00f09947 */ /* 0x004fea000383ffff */
[----:B------:R-:W-:Y:S05]  /*fed0*/  BRA `(.L_x_12319) ;  /* 0xffffffe400407947 */ /* 0x000fea000383ffff */
.L_x_12276:
[----:B---3--:R3:W4:Y:S02]  /*fee0*/  SYNCS.PHASECHK.TRANS64.TRYWAIT P0, [R3+URZ+0x16860], R2 ;  /* 0x01686002030075a7 */ /* 0x008724000800017f */
[----:B----4-:R-:W-:Y:S05]  /*fef0*/  @!P0 NANOSLEEP.SYNCS 0x989680 ;  /* 0x009896800000895d */ /* 0x010fea0003900000 */
[----:B------:R-:W4:Y:S02]  /*ff00*/  @!P0 SYNCS.PHASECHK.TRANS64 P0, [R3+URZ+0x16860], R2 ;  /* 0x01686002030085a7 */ /* 0x000f24000800007f */
[----:B----4-:R-:W-:Y:S05]  /*ff10*/  @!P0 BRA `(.L_x_12276) ;  /* 0xfffffffc00f08947 */ /* 0x010fea000383ffff */
[----:B------:R-:W-:Y:S05]  /*ff20*/  BRA `(.L_x_12320) ;  /* 0xffffffe800007947 */ /* 0x000fea000383ffff */
.L_x_12278:
        /* <DEDUP_REMOVED lines=8> */
.L_x_12322:
[----:B------:R-:W-:Y:S05]  /*ffb0*/  BSYNC B0 ;  /* 0x0000000000007941 */ /* 0x000fea0003800000 */
.L_x_12321:
        /* <DEDUP_REMOVED lines=8> */
.L_x_12323:
[----:B------:R-:W-:Y:S01]  /*10040*/  IMAD.MOV.U32 R4, RZ, RZ, R14 ;  /* 0x000000ffff047224 */ /* 0x000fe200078e000e */
[----:B------:R-:W-:Y:S06]  /*10050*/  BRA `(.L_x_12324) ;  /* 0xffffffe800487947 */ /* 0x000fec000383ffff */
.L_x_12281:
        /* <DEDUP_REMOVED lines=8> */
.L_x_12326:
[----:B------:R-:W-:Y:S05]  /*100e0*/  BSYNC B0 ;  /* 0x0000000000007941 */ /* 0x000fea0003800000 */
.L_x_12325:
        /* <DEDUP_REMOVED lines=10> */
.L_x_12327:
        /* <DEDUP_REMOVED lines=8> */
.L_x_12328:
        /* <DEDUP_REMOVED lines=8> */
.L_x_12329:
        /* <DEDUP_REMOVED lines=8> */
.L_x_12330:
        /* <DEDUP_REMOVED lines=8> */
.L_x_12331:
[----:B------:R-:W-:Y:S05]  /*10390*/  BRA `(.L_x_12332) ;  /* 0xffffffe800047947 */ /* 0x000fea000383ffff */
.L_x_12286:
        /* <DEDUP_REMOVED lines=8> */
.L_x_12334:
[----:B------:R-:W-:Y:S05]  /*10420*/  BSYNC B0 ;  /* 0x0000000000007941 */ /* 0x000fea0003800000 */
.L_x_12333:
        /* <DEDUP_REMOVED lines=10> */
.L_x_12335:
        /* <DEDUP_REMOVED lines=8> */
.L_x_12336:
        /* <DEDUP_REMOVED lines=8> */
.L_x_12337:
        /* <DEDUP_REMOVED lines=8> */
.L_x_12338:
        /* <DEDUP_REMOVED lines=8> */
.L_x_12339:
[----:B------:R-:W-:Y:S05]  /*106d0*/  BRA `(.L_x_12340) ;  /* 0xffffffe400e07947 */ /* 0x000fea000383ffff */
.L_x_12288:
[----:B------:R-:W-:Y:S01]  /*106e0*/  BSSY B0, `(.L_x_12341) ;  /* 0x0000006000007945 */ /* 0x000fe20003800000 */
[----:B------:R-:W-:Y:S02]  /*106f0*/  PLOP3.LUT P6, PT, P6, PT, PT, 0x8, 0x0 ;  /* 0x000000000000781c */ /* 0x000fe400037ce170 */
[----:B------:R-:W-:-:S11]  /*10700*/  MOV R15, 0xffffffff ;  /* 0xffffffff000f7802 */ /* 0x000fd60000000f00 */
[----:B012---:R-:W-:Y:S05]  /*10710*/  WARPSYNC.COLLECTIVE R15, `(.L_x_12342) ;  /* 0x000000000f087348 */ /* 0x007fea0003c00000 */
[----:B------:R-:W-:Y:S01]  /*10720*/  VOTE.ANY R14, PT, P6 ;  /* 0x00000000000e7806 */ /* 0x000fe200030e0100 */
[----:B012---:R-:W-:Y:S06]  /*10730*/  ENDCOLLECTIVE ;  /* 0x000000000000791b */ /* 0x007fec0003800000 */
.L_x_12342:
[----:B------:R-:W-:Y:S05]  /*10740*/  BSYNC B0 ;  /* 0x0000000000007941 */ /* 0x000fea0003800000 */
.L_x_12341:
        /* <DEDUP_REMOVED lines=9> */
.L_x_12343:
[----:B------:R-:W-:Y:S01]  /*107e0*/  IMAD.MOV.U32 R17, RZ, RZ, R14 ;  /* 0x000000ffff117224 */ /* 0x000fe200078e000e */
[----:B------:R-:W-:Y:S06]  /*107f0*/  BRA `(.L_x_12344) ;  /* 0xffffffe400d07947 */ /* 0x000fec000383ffff */
.L_x_12290:
[----:B------:R-:W-:Y:S01]  /*10800*/  BSSY B0, `(.L_x_12345) ;  /* 0x0000007000007945 */ /* 0x000fe20003800000 */
[----:B------:R-:W-:Y:S01]  /*10810*/  IMAD.MOV.U32 R13, RZ, RZ, R8 ;  /* 0x000000ffff0d7224 */ /* 0x000fe200078e0008 */
[----:B------:R-:W-:Y:S01]  /*10820*/  MOV R11, 0x1f ;  /* 0x0000001f000b7802 */ /* 0x000fe20000000f00 */
[----:B------:R-:W-:-:S07]  /*10830*/  IMAD.MOV.U32 R15, RZ, RZ, -0x1 ;  /* 0xffffffffff0f7424 */ /* 0x000fce00078e00ff */
[----:B01234-:R-:W-:Y:S05]  /*10840*/  WARPSYNC.COLLECTIVE R15, `(.L_x_12346) ;  /* 0x000000000f087348 */ /* 0x01ffea0003c00000 */
[----:B------:R0:W0:Y:S02]  /*10850*/  SHFL.IDX P6, R14, R13, R12, R11 ;  /* 0x0000000c0d0e7389 */ /* 0x00002400000c000b */
[----:B01234-:R-:W-:Y:S01]  /*10860*/  ENDCOLLECTIVE ;  /* 0x000000000000791b */ /* 0x01ffe20003800000 */
.L_x_12346:
[----:B------:R-:W-:Y:S05]  /*10870*/  BSYNC B0 ;  /* 0x0000000000007941 */ /* 0x000fea0003800000 */
.L_x_12345:
[----:B------:R-:W-:Y:S05]  /*10880*/  BRA `(.L_x_12289) ;  /* 0xffffffe400c87947 */ /* 0x000fea000383ffff */
.L_x_12294:
[----:B0-----:R0:W2:Y:S02]  /*10890*/  SYNCS.PHASECHK.TRANS64.TRYWAIT P0, [R9+URZ+0x16820], R0 ;  /* 0x01682000090075a7 */ /* 0x0010a4000800017f */
[----:B--2---:R-:W-:Y:S05]  /*108a0*/  @!P0 NANOSLEEP.SYNCS 0x989680 ;  /* 0x009896800000895d */ /* 0x004fea0003900000 */
[----:B------:R-:W2:Y:S02]  /*108b0*/  @!P0 SYNCS.PHASECHK.TRANS64 P0, [R9+URZ+0x16820], R0 ;  /* 0x01682000090085a7 */ /* 0x000ea4000800007f */
[----:B--2---:R-:W-:Y:S05]  /*108c0*/  @!P0 BRA `(.L_x_12294) ;  /* 0xfffffffc00f08947 */ /* 0x004fea000383ffff */
[----:B------:R-:W-:Y:S05]  /*108d0*/  BRA `(.L_x_12347) ;  /* 0xffffffec00307947 */ /* 0x000fea000383ffff */
.L_x_12295:
        /* <DEDUP_REMOVED lines=11> */
.L_x_12349:
[----:B------:R-:W-:Y:S05]  /*10990*/  BSYNC B0 ;  /* 0x0000000000007941 */ /* 0x000fea0003800000 */
.L_x_12348:
[----:B------:R-:W-:Y:S05]  /*109a0*/  BRA `(.L_x_12350) ;  /* 0xffffffec00187947 */ /* 0x000fea000383ffff */
.L_x_12298:
[----:B------:R-:W-:Y:S01]  /*109b0*/  BSSY B1, `(.L_x_12351) ;  /* 0x0000006000017945 */ /* 0x000fe20003800000 */
[----:B------:R-:W-:-:S07]  /*109c0*/  IMAD.MOV.U32 R15, RZ, RZ, -0x1 ;  /* 0xffffffffff0f7424 */ /* 0x000fce00078e00ff */
[----:B01----:R-:W-:Y:S05]  /*109d0*/  WARPSYNC.COLLECTIVE R15, `(.L_x_12352) ;  /* 0x000000000f0c7348 */ /* 0x003fea0003c00000 */
[----:B------:R-:W-:Y:S02]  /*109e0*/  ELECT P6, UR62, PT ;  /* 0x00000000003e782f */ /* 0x000fe400038c0000 */
[----:B------:R-:W-:Y:S01]  /*109f0*/  MOV R14, UR62 ;  /* 0x0000003e000e7c02 */ /* 0x000fe20008000f00 */
[----:B01----:R-:W-:Y:S10]  /*10a00*/  ENDCOLLECTIVE ;  /* 0x000000000000791b */ /* 0x003ff40003800000 */
.L_x_12352:
[----:B------:R-:W-:Y:S05]  /*10a10*/  BSYNC B1 ;  /* 0x0000000000017941 */ /* 0x000fea0003800000 */
.L_x_12351:
[----:B------:R-:W-:Y:S05]  /*10a20*/  BRA `(.L_x_12353) ;  /* 0xffffffec00107947 */ /* 0x000fea000383ffff */
.L_x_12300:
[----:B0-----:R0:W2:Y:S02]  /*10a30*/  SYNCS.PHASECHK.TRANS64.TRYWAIT P0, [R7+URZ], R2 ;  /* 0x00000002070075a7 */ /* 0x0010a4000800017f */
[----:B--2---:R-:W-:Y:S05]  /*10a40*/  @!P0 NANOSLEEP.SYNCS 0x989680 ;  /* 0x009896800000895d */ /* 0x004fea0003900000 */
[----:B------:R-:W2:Y:S02]  /*10a50*/  @!P0 SYNCS.PHASECHK.TRANS64 P0, [R7+URZ], R2 ;  /* 0x00000002070085a7 */ /* 0x000ea4000800007f */
[----:B--2---:R-:W-:Y:S05]  /*10a60*/  @!P0 BRA `(.L_x_12300) ;  /* 0xfffffffc00f08947 */ /* 0x004fea000383ffff */
[----:B------:R-:W-:Y:S05]  /*10a70*/  BRA `(.L_x_12354) ;  /* 0xffffffec00447947 */ /* 0x000fea000383ffff */
.L_x_12301:
[----:B--2---:R2:W3:Y:S02]  /*10a80*/  SYNCS.PHASECHK.TRANS64.TRYWAIT P0, [R3+URZ], R0 ;  /* 0x00000000030075a7 */ /* 0x0044e4000800017f */
[----:B---3--:R-:W-:Y:S05]  /*10a90*/  @!P0 NANOSLEEP.SYNCS 0x989680 ;  /* 0x009896800000895d */ /* 0x008fea0003900000 */
[----:B------:R-:W3:Y:S02]  /*10aa0*/  @!P0 SYNCS.PHASECHK.TRANS64 P0, [R3+URZ], R0 ;  /* 0x00000000030085a7 */ /* 0x000ee4000800007f */
[----:B---3--:R-:W-:Y:S05]  /*10ab0*/  @!P0 BRA `(.L_x_12301) ;  /* 0xfffffffc00f08947 */ /* 0x008fea000383ffff */
[----:B------:R-:W-:Y:S05]  /*10ac0*/  BRA `(.L_x_12355) ;  /* 0xffffffec00387947 */ /* 0x000fea000383ffff */
.L_x_12303:
[----:B--2---:R2:W3:Y:S02]  /*10ad0*/  SYNCS.PHASECHK.TRANS64.TRYWAIT P0, [R5+URZ], R2 ;  /* 0x00000002050075a7 */ /* 0x0044e4000800017f */
[----:B---3--:R-:W-:Y:S05]  /*10ae0*/  @!P0 NANOSLEEP.SYNCS 0x989680 ;  /* 0x009896800000895d */ /* 0x008fea0003900000 */
[----:B------:R-:W3:Y:S02]  /*10af0*/  @!P0 SYNCS.PHASECHK.TRANS64 P0, [R5+URZ], R2 ;  /* 0x00000002050085a7 */ /* 0x000ee4000800007f */
[----:B---3--:R-:W-:Y:S05]  /*10b00*/  @!P0 BRA `(.L_x_12303) ;  /* 0xfffffffc00f08947 */ /* 0x008fea000383ffff */
[----:B------:R-:W-:Y:S05]  /*10b10*/  BRA `(.L_x_12356) ;  /* 0xffffffec003c7947 */ /* 0x000fea000383ffff */
.L_x_12357:
        /* <DEDUP_REMOVED lines=14> */
.L_x_12792:


//--------------------- .text._ZN7cutlass13device_kernelIN5flash11enable_sm90INS1_16FlashAttnFwdSm90INS1_25CollectiveMainloopFwdSm90ILi2EN4cute5tupleIJNS5_1CILi1EEES8_S8_EEENS6_IJNS7_ILi192EEENS7_ILi128EEENS7_ILi64EEEEEELi64ENS_6half_tEfNS_4arch4Sm90ELb1ELb0ELb1ELb1ELb0ELb1ELb0ELb1ELb1ELb0ELb0ELb0EEENS1_21CollectiveEpilogueFwdINS6_IJSA_SC_SB_EEES9_SE_SG_Li384ELb1ELb0ELb0ELb0EEENS1_36VarlenDynamicPersistentTileSchedulerILi192ELi128ELi384ELi32ELb0ELb0ELb1ELb1ELb1ELb1EEEEEEEEEvNT_6ParamsE --------------------------
	.section	.text._ZN7cutlass13device_kernelIN5flash11enable_sm90INS1_16FlashAttnFwdSm90INS1_25CollectiveMainloopFwdSm90ILi2EN4cute5tupleIJNS5_1CILi1EEES8_S8_EEENS6_IJNS7_ILi192EEENS7_ILi128EEENS7_ILi64EEEEEELi64ENS_6half_tEfNS_4arch4Sm90ELb1ELb0ELb1ELb1ELb0ELb1ELb0ELb1ELb1ELb0ELb0ELb0EEENS1_21CollectiveEpilogueFwdINS6_IJSA_SC_SB_EEES9_SE_SG_Li384ELb1ELb0ELb0ELb0EEENS1_36VarlenDynamicPersistentTileSchedulerILi192ELi128ELi384ELi32ELb0ELb0ELb1ELb1ELb1ELb1EEEEEEEEEvNT_6ParamsE,"ax",@progbits
	.align	128
.text._ZN7cutlass13device_kernelIN5flash11enable_sm90INS1_16FlashAttnFwdSm90INS1_25CollectiveMainloopFwdSm90ILi2EN4cute5tupleIJNS5_1CILi1EEES8_S8_EEENS6_IJNS7_ILi192EEENS7_ILi128EEENS7_ILi64EEEEEELi64ENS_6half_tEfNS_4arch4Sm90ELb1ELb0ELb1ELb1ELb0ELb1ELb0ELb1ELb1ELb0ELb0ELb0EEENS1_21CollectiveEpilogueFwdINS6_IJSA_SC_SB_EEES9_SE_SG_Li384ELb1ELb0ELb0ELb0EEENS1_36VarlenDynamicPersistentTileSchedulerILi192ELi128ELi384ELi32ELb0ELb0ELb1ELb1ELb1ELb1EEEEEEEEEvNT_6ParamsE:
        .type           _ZN7cutlass13device_kernelIN5flash11enable_sm90INS1_16FlashAttnFwdSm90INS1_25CollectiveMainloopFwdSm90ILi2EN4cute5tupleIJNS5_1CILi1EEES8_S8_EEENS6_IJNS7_ILi192EEENS7_ILi128EEENS7_ILi64EEEEEELi64ENS_6half_tEfNS_4arch4Sm90ELb1ELb0ELb1ELb1ELb0ELb1ELb0ELb1ELb1ELb0ELb0ELb0EEENS1_21CollectiveEpilogueFwdINS6_IJSA_SC_SB_EEES9_SE_SG_Li384ELb1ELb0ELb0ELb0EEENS1_36VarlenDynamicPersistentTileSchedulerILi192ELi128ELi384ELi32ELb0ELb0ELb1ELb1ELb1ELb1EEEEEEEEEvNT_6ParamsE,@function
        .size           _ZN7cutlass13device_kernelIN5flash11enable_sm90INS1_16FlashAttnFwdSm90INS1_25CollectiveMainloopFwdSm90ILi2EN4cute5tupleIJNS5_1CILi1EEES8_S8_EEENS6_IJNS7_ILi192EEENS7_ILi128EEENS7_ILi64EEEEEELi64ENS_6half_tEfNS_4arch4Sm90ELb1ELb0ELb1ELb1ELb0ELb1ELb0ELb1ELb1ELb0ELb0ELb0EEENS1_21CollectiveEpilogueFwdINS6_IJSA_SC_SB_EEES9_SE_SG_Li384ELb1ELb0ELb0ELb0EEENS1_36VarlenDynamicPersistentTileSchedulerILi192ELi128ELi384ELi32ELb0ELb0ELb1ELb1ELb1ELb1EEEEEEEEEvNT_6ParamsE,(.L_x_12793 - _ZN7cutlass13device_kernelIN5flash11enable_sm90INS1_16FlashAttnFwdSm90INS1_25CollectiveMainloopFwdSm90ILi2EN4cute5tupleIJNS5_1CILi1EEES8_S8_EEENS6_IJNS7_ILi192EEENS7_ILi128EEENS7_ILi64EEEEEELi64ENS_6half_tEfNS_4arch4Sm90ELb1ELb0ELb1ELb1ELb0ELb1ELb0ELb1ELb1ELb0ELb0ELb0EEENS1_21CollectiveEpilogueFwdINS6_IJSA_SC_SB_EEES9_SE_SG_Li384ELb1ELb0ELb0ELb0EEENS1_36VarlenDynamicPersistentTileSchedulerILi192ELi128ELi384ELi32ELb0ELb0ELb1ELb1ELb1ELb1EEEEEEEEEvNT_6ParamsE)
        .other          _ZN7cutlass13device_kernelIN5flash11enable_sm90INS1_16FlashAttnFwdSm90INS1_25CollectiveMainloopFwdSm90ILi2EN4cute5tupleIJNS5_1CILi1EEES8_S8_EEENS6_IJNS7_ILi192EEENS7_ILi128EEENS7_ILi64EEEEEELi64ENS_6half_tEfNS_4arch4Sm90ELb1ELb0ELb1ELb1ELb0ELb1ELb0ELb1ELb1ELb0ELb0ELb0EEENS1_21CollectiveEpilogueFwdINS6_IJSA_SC_SB_EEES9_SE_SG_Li384ELb1ELb0ELb0ELb0EEENS1_36VarlenDynamicPersistentTileSchedulerILi192ELi128ELi384ELi32ELb0ELb0ELb1ELb1ELb1ELb1EEEEEEEEEvNT_6ParamsE,@"STO_CUDA_ENTRY STV_DEFAULT"
_ZN7cutlass13device_kernelIN5flash11enable_sm90INS1_16FlashAttnFwdSm90INS1_25CollectiveMainloopFwdSm90ILi2EN4cute5tupleIJNS5_1CILi1EEES8_S8_EEENS6_IJNS7_ILi192EEENS7_ILi128EEENS7_ILi64EEEEEELi64ENS_6half_tEfNS_4arch4Sm90ELb1ELb0ELb1ELb1ELb0ELb1ELb0ELb1ELb1ELb0ELb0ELb0EEENS1_21CollectiveEpilogueFwdINS6_IJSA_SC_SB_EEES9_SE_SG_Li384ELb1ELb0ELb0ELb0EEENS1_36VarlenDynamicPersistentTileSchedulerILi192ELi128ELi384ELi32ELb0ELb0ELb1ELb1ELb1ELb1EEEEEEEEEvNT_6ParamsE:
        /* <DEDUP_REMOVED lines=26> */
.L_x_12359:
[----:B------:R-:W-:Y:S05]  /*01a0*/  BSYNC B0 ;  /* 0x0000000000007941 */ /* 0x000fea0003800000 */
.L_x_12358:
        /* <DEDUP_REMOVED lines=40> */
.L_x_12360:
        /* <DEDUP_REMOVED lines=22> */
.L_x_12361:
        /* <DEDUP_REMOVED lines=18> */
.L_x_12362:
        /* <DEDUP_REMOVED lines=22> */
.L_x_12363:
        /* <DEDUP_REMOVED lines=22> */
.L_x_12364:
        /* <DEDUP_REMOVED lines=9> */
.L_x_12367:
        /* <DEDUP_REMOVED lines=23> */
[----:B------:R-:W2:Y:S01]  /*0b70*/  LDL R14, [R1+0x14] ;  /* 0x00001400010e7983 */ /* 0x000ea20000100800 */
[----:B------:R-:W0:Y:S02]  /*0b80*/  S2R R0, SR_TID.X ;  /* 0x0000000000007919 */ /* 0x000e240000002100 */
[----:B0-----:R-:W-:-:S05]  /*0b90*/  VIADD R13, R0, 0xffffff80 ;  /* 0xffffff80000d7836 */ /* 0x001fca0000000000 */
[----:B------:R-:W-:-:S04]  /*0ba0*/  SHF.R.S32.HI R0, RZ, 0x1f, R13 ;  /* 0x0000001fff007819 */ /* 0x000fc8000001140d */
[----:B------:R-:W-:-:S04]  /*0bb0*/  LEA.HI R3, R0, R13, RZ, 0x7 ;  /* 0x0000000d00037211 */ /* 0x000fc800078f38ff */
[----:B------:R-:W-:-:S04]  /*0bc0*/  LOP3.LUT R4, R3, 0xffffff80, RZ, 0xc0, !PT ;  /* 0xffffff8003047812 */ /* 0x000fc800078ec0ff */
[----:B------:R-:W-:-:S04]  /*0bd0*/  IADD3 R12, R13, -R4, RZ ;  /* 0x800000040d0c7210 */ /* 0x000fc80007ffe0ff */
[----:B------:R-:W-:-:S04]  /*0be0*/  SHF.R.S32.HI R8, RZ, 0x1f, R12 ;  /* 0x0000001fff087819 */ /* 0x000fc8000001140c */
[----:B------:R-:W-:-:S04]  /*0bf0*/  LEA.HI R9, R8, R12, RZ, 0x2 ;  /* 0x0000000c08097211 */ /* 0x000fc800078f10ff */
[--C-:B------:R-:W-:Y:S02]  /*0c00*/  SHF.R.S32.HI R10, RZ, 0x2, R9.reuse ;  /* 0x00000002ff0a7819 */ /* 0x100fe40000011409 */
[----:B------:R-:W-:Y:S02]  /*0c10*/  SHF.R.S32.HI R11, RZ, 0x1f, R9 ;  /* 0x0000001fff0b7819 */ /* 0x000fe40000011409 */
[----:B------:R-:W-:Y:S02]  /*0c20*/  SHF.R.S32.HI R3, RZ, 0x7, R3 ;  /* 0x00000007ff037819 */ /* 0x000fe40000011403 */
[----:B------:R-:W-:Y:S02]  /*0c30*/  LEA.HI R11, R11, R10, RZ, 0x3 ;  /* 0x0000000a0b0b7211 */ /* 0x000fe400078f18ff */
[----:B------:R-:W-:Y:S01]  /*0c40*/  LEA.HI R8, R8, R12, RZ, 0x5 ;  /* 0x0000000c08087211 */ /* 0x000fe200078f28ff */
[----:B------:R-:W-:Y:S01]  /*0c50*/  IMAD.HI R6, R3, 0x55555556, RZ ;  /* 0x5555555603067827 */ /* 0x000fe200078e02ff */
[----:B------:R-:W-:-:S02]  /*0c60*/  LOP3.LUT R11, R11, 0xfffffff8, RZ, 0xc0, !PT ;  /* 0xfffffff80b0b7812 */ /* 0x000fc400078ec0ff */
[----:B------:R-:W-:Y:S02]  /*0c70*/  SHF.R.S32.HI R8, RZ, 0x5, R8 ;  /* 0x00000005ff087819 */ /* 0x000fe40000011408 */
[----:B------:R-:W-:Y:S01]  /*0c80*/  LEA.HI R6, R6, R6, RZ, 0x1 ;  /* 0x0000000606067211 */ /* 0x000fe200078f08ff */
[----:B------:R-:W-:Y:S01]  /*0c90*/  IMAD.IADD R11, R10, 0x1, -R11 ;  /* 0x000000010a0b7824 */ /* 0x000fe200078e0a0b */
[----:B------:R-:W-:-:S03]  /*0ca0*/  LEA.HI R4, R0, R13, RZ, 0x4 ;  /* 0x0000000d00047211 */ /* 0x000fc600078f20ff */
[----:B------:R-:W-:Y:S01]  /*0cb0*/  IMAD R6, R6, -0x3, R3 ;  /* 0xfffffffd06067824 */ /* 0x000fe200078e0203 */
[----:B------:R-:W-:Y:S02]  /*0cc0*/  LEA R11, R8, R11, 0x4 ;  /* 0x0000000b080b7211 */ /* 0x000fe400078e20ff */
[----:B------:R-:W-:Y:S02]  /*0cd0*/  LEA.HI R5, R0, R13, RZ, 0x5 ;  /* 0x0000000d00057211 */ /* 0x000fe400078f28ff */
[----:B------:R-:W-:Y:S01]  /*0ce0*/  SHF.R.S32.HI R7, RZ, 0x4, R4 ;  /* 0x00000004ff077819 */ /* 0x000fe20000011404 */
[----:B------:R-:W-:Y:S01]  /*0cf0*/  IMAD R3, R6, 0x40, R11 ;  /* 0x0000004006037824 */ /* 0x000fe200078e020b */
[----:B------:R-:W-:Y:S02]  /*0d00*/  SHF.R.S32.HI R15, RZ, 0x5, R5 ;  /* 0x00000005ff0f7819 */ /* 0x000fe40000011405 */
[C---:B------:R-:W-:Y:S02]  /*0d10*/  LOP3.LUT R5, R4.reuse, 0x3fffff0, RZ, 0xc0, !PT ;  /* 0x03fffff004057812 */ /* 0x040fe400078ec0ff */
[----:B------:R-:W-:Y:S01]  /*0d20*/  LEA.HI R4, R4, R7, RZ, 0x1 ;  /* 0x0000000704047211 */ /* 0x000fe200078f08ff */
[----:B------:R0:W-:Y:S02]  /*0d30*/  STL [R1+0x24], R3 ;  /* 0x0000240301007387 */ /* 0x0001e40000100800 */
[----:B------:R-:W-:Y:S01]  /*0d40*/  IMAD.IADD R5, R13, 0x1, -R5 ;  /* 0x000000010d057824 */ /* 0x000fe200078e0a05 */
[----:B------:R-:W-:-:S02]  /*0d50*/  LOP3.LUT R4, R4, 0x1ffffffe, RZ, 0xc0, !PT ;  /* 0x1ffffffe04047812 */ /* 0x000fc400078ec0ff */
[----:B0-----:R-:W-:-:S03]  /*0d60*/  LEA.HI R3, R0, R13, RZ, 0x2 ;  /* 0x0000000d00037211 */ /* 0x001fc600078f10ff */
[----:B------:R-:W-:Y:S01]  /*0d70*/  IMAD.IADD R4, R7, 0x1, -R4 ;  /* 0x0000000107047824 */ /* 0x000fe200078e0a04 */
[----:B------:R-:W-:Y:S01]  /*0d80*/  SHF.R.S32.HI R19, RZ, 0x2, R3 ;  /* 0x00000002ff137819 */ /* 0x000fe20000011403 */
[----:B------:R-:W-:-:S03]  /*0d90*/  IMAD R5, R15, 0x10, R5 ;  /* 0x000000100f057824 */ /* 0x000fc600078e0205 */
[----:B------:R-:W-:Y:S01]  /*0da0*/  IADD3 R8, R19, 0x60, RZ ;  /* 0x0000006013087810 */ /* 0x000fe20007ffe0ff */
[----:B------:R-:W-:Y:S01]  /*0db0*/  IMAD R7, R5, 0x8, R4 ;  /* 0x0000000805077824 */ /* 0x000fe200078e0204 */
[----:B------:R-:W-:Y:S02]  /*0dc0*/  LEA.HI R0, R0, R13, RZ, 0x3 ;  /* 0x0000000d00007211 */ /* 0x000fe400078f18ff */
[----:B------:R-:W-:Y:S02]  /*0dd0*/  SHF.R.S32.HI R5, RZ, 0x1f, R8 ;  /* 0x0000001fff057819 */ /* 0x000fe40000011408 */
[----:B------:R-:W-:Y:S02]  /*0de0*/  LOP3.LUT R4, R3, 0xfffffffc, RZ, 0xc0, !PT ;  /* 0xfffffffc03047812 */ /* 0x000fe400078ec0ff */
[----:B------:R-:W-:Y:S02]  /*0df0*/  LOP3.LUT R0, R0, 0x1ffffff8, RZ, 0xc0, !PT ;  /* 0x1ffffff800007812 */ /* 0x000fe400078ec0ff */
[----:B------:R-:W-:Y:S01]  /*0e00*/  LEA.HI R5, R5, R8, RZ, 0x3 ;  /* 0x0000000805057211 */ /* 0x000fe200078f18ff */
[----:B------:R-:W-:Y:S01]  /*0e10*/  IMAD.IADD R4, R13, 0x1, -R4 ;  /* 0x000000010d047824 */ /* 0x000fe200078e0a04 */
[----:B------:R-:W-:Y:S01]  /*0e20*/  SHF.R.S32.HI R6, RZ, 0x1f, R3 ;  /* 0x0000001fff067819 */ /* 0x000fe20000011403 */
[----:B------:R-:W-:Y:S01]  /*0e30*/  IMAD.SHL.U32 R3, R8, 0x40, RZ ;  /* 0x0000004008037824 */ /* 0x000fe200078e00ff */
[----:B------:R-:W-:Y:S01]  /*0e40*/  SHF.L.U32 R5, R5, 0x6, RZ ;  /* 0x0000000605057819 */ /* 0x000fe200000006ff */
[----:B------:R-:W-:Y:S01]  /*0e50*/  IMAD.IADD R0, R13, 0x1, -R0 ;  /* 0x000000010d007824 */ /* 0x000fe200078e0a00 */
[----:B------:R-:W-:Y:S01]  /*0e60*/  LEA.HI R6, R6, R19, RZ, 0x3 ;  /* 0x0000001306067211 */ /* 0x000fe200078f18ff */
[----:B------:R-:W-:Y:S01]  /*0e70*/  IMAD.SHL.U32 R16, R4, 0x8, RZ ;  /* 0x0000000804107824 */ /* 0x000fe200078e00ff */
[----:B------:R-:W-:Y:S01]  /*0e80*/  SHF.R.S32.HI R4, RZ, 0x1f, R19 ;  /* 0x0000001fff047819 */ /* 0x000fe20000011413 */
[----:B------:R-:W-:Y:S01]  /*0e90*/  IMAD.SHL.U32 R0, R0, 0x8, RZ ;  /* 0x0000000800007824 */ /* 0x000fe200078e00ff */
[----:B------:R-:W-:-:S02]  /*0ea0*/  LOP3.LUT R3, R3, 0x1c0, RZ, 0xc0, !PT ;  /* 0x000001c003037812 */ /* 0x000fc400078ec0ff */
[----:B------:R-:W-:Y:S02]  /*0eb0*/  LOP3.LUT R4, R5, 0xfffffe00, RZ, 0xc0, !PT ;  /* 0xfffffe0005047812 */ /* 0x000fe400078ec0ff */
[----:B------:R-:W-:Y:S01]  /*0ec0*/  LOP3.LUT R6, R6, 0xfffffff8, RZ, 0xc0, !PT ;  /* 0xfffffff806067812 */ /* 0x000fe200078ec0ff */
[----:B------:R-:W-:Y:S01]  /*0ed0*/  STL [R1+0x34], RZ ;  /* 0x000034ff01007387 */ /* 0x000fe20000100800 */
[----:B------:R-:W-:Y:S02]  /*0ee0*/  SHF.R.U32.HI R8, RZ, 0x3, R3 ;  /* 0x00000003ff087819 */ /* 0x000fe40000011603 */
[----:B------:R-:W-:Y:S01]  /*0ef0*/  LOP3.LUT R3, R3, 0x38, R16, 0xf8, !PT ;  /* 0x0000003803037812 */ /* 0x000fe200078ef810 */
[----:B------:R-:W-:Y:S01]  /*0f00*/  STL [R1+0x1c], R4 ;  /* 0x00001c0401007387 */ /* 0x000fe20000100800 */
[----:B------:R-:W-:-:S03]  /*0f10*/  LOP3.LUT R9, R9, 0x7ffffffc, RZ, 0xc0, !PT ;  /* 0x7ffffffc09097812 */ /* 0x000fc600078ec0ff */
[----:B------:R0:W-:Y:S01]  /*0f20*/  STL [R1+0x30], R0 ;  /* 0x0000300001007387 */ /* 0x0001e20000100800 */
[----:B------:R-:W-:Y:S01]  /*0f30*/  LOP3.LUT R3, R4, R3, R8, 0xf6, !PT ;  /* 0x0000000304037212 */ /* 0x000fe200078ef608 */
[----:B------:R-:W-:Y:S02]  /*0f40*/  IMAD.IADD R5, R12, 0x1, -R9 ;  /* 0x000000010c057824 */ /* 0x000fe400078e0a09 */
[----:B0-----:R-:W-:Y:S02]  /*0f50*/  IMAD.IADD R0, R19, 0x1, -R6 ;  /* 0x0000000113007824 */ /* 0x001fe400078e0a06 */
[----:B------:R-:W-:-:S03]  /*0f60*/  IMAD.SHL.U32 R4, R7, 0x8, RZ ;  /* 0x0000000807047824 */ /* 0x000fc600078e00ff */
[----:B------:R0:W-:Y:S04]  /*0f70*/  STL [R1+0x18], R0 ;  /* 0x0000180001007387 */ /* 0x0001e80000100800 */
[----:B------:R1:W-:Y:S01]  /*0f80*/  STL [R1+0x20], R5 ;  /* 0x0000200501007387 */ /* 0x0003e20000100800 */
[----:B0-----:R-:W-:-:S05]  /*0f90*/  LEA R0, R3, R2, 0x1 ;  /* 0x0000000203007211 */ /* 0x001fca00078e08ff */
[----:B------:R1:W-:Y:S04]  /*0fa0*/  STL [R1+0x3c], R0 ;  /* 0x00003c0001007387 */ /* 0x0003e80000100800 */
[----:B------:R1:W-:Y:S01]  /*0fb0*/  STL [R1+0x40], R4 ;  /* 0x0000400401007387 */ /* 0x0003e20000100800 */
[----:B------:R-:W-:Y:S01]  /*0fc0*/  CS2R R22, SRZ ;  /* 0x0000000000167805 */ /* 0x000fe2000001ff00 */
[----:B------:R-:W-:Y:S02]  /*0fd0*/  IMAD.MOV.U32 R156, RZ, RZ, RZ ;  /* 0x000000ffff9c7224 */ /* 0x000fe400078e00ff */
[----:B------:R-:W-:Y:S01]  /*0fe0*/  IMAD.MOV.U32 R18, RZ, RZ, RZ ;  /* 0x000000ffff127224 */ /* 0x000fe200078e00ff */
[----:B-12---:R-:W-:-:S07]  /*0ff0*/  LOP3.LUT R157, R14, 0x1, RZ, 0xfc, !PT ;  /* 0x000000010e9d7812 */ /* 0x006fce00078efcff */
.L_x_12523:
[----:B0----5:R-:W0:Y:S02]  /*1000*/  LDC.64 R4, c[0x0][0xc60] ;  /* 0x00031800ff047b82 */ /* 0x021e240000000a00 */
[----:B0-----:R-:W-:-:S05]  /*1010*/  IMAD.WIDE R4, R155, 0x4, R4 ;  /* 0x000000049b047825 */ /* 0x001fca00078e0204 */
[----:B-12---:R-:W2:Y:S01]  /*1020*/  LDG.E R10, desc[UR40][R4.64] ;  /* 0x00000028040a7981 */ /* 0x006ea2000c1e1900 */
[----:B------:R-:W-:Y:S05]  /*1030*/  YIELD ;  /* 0x0000000000007946 */ /* 0x000fea0003800000 */
[----:B------:R-:W-:Y:S01]  /*1040*/  ULDC.64 UR4, c[0x0][0xa28] ;  /* 0x00028a0000047ab9 */ /* 0x000fe20000000a00 */
[----:B------:R-:W-:Y:S01]  /*1050*/  ULDC.64 UR8, c[0x0][0xa18] ;  /* 0x0002860000087ab9 */ /* 0x000fe20000000a00 */
[----:B------:R-:W-:Y:S01]  /*1060*/  ISETP.NE.U32.AND P1, PT, RZ, UR4, PT ;  /* 0x00000004ff007c0c */ /* 0x000fe2000bf25070 */
[----:B------:R-:W-:Y:S01]  /*1070*/  IMAD.MOV.U32 R3, RZ, RZ, RZ ;  /* 0x000000ffff037224 */ /* 0x000fe200078e00ff */
[----:B------:R-:W-:Y:S01]  /*1080*/  ULDC.64 UR6, c[0x0][0xa08] ;  /* 0x0002820000067ab9 */ /* 0x000fe20000000a00 */
[----:B------:R-:W-:Y:S01]  /*1090*/  IMAD.MOV.U32 R31, RZ, RZ, RZ ;  /* 0x000000ffff1f7224 */ /* 0x000fe200078e00ff */
[----:B------:R-:W-:-:S02]  /*10a0*/  ISETP.NE.AND.EX P1, PT, RZ, UR5, PT, P1 ;  /* 0x00000005ff007c0c */ /* 0x000fc4000bf25310 */
[----:B------:R-:W-:-:S04]  /*10b0*/  ISETP.NE.U32.AND P0, PT, RZ, UR6, PT ;  /* 0x00000006ff007c0c */ /* 0x000fc8000bf05070 */
[----:B------:R-:W-:Y:S02]  /*10c0*/  ISETP.NE.AND.EX P0, PT, RZ, UR7, PT, P0 ;  /* 0x00000007ff007c0c */ /* 0x000fe4000bf05300 */
[----:B--2---:R-:W-:Y:S01]  /*10d0*/  SHF.R.S32.HI R0, RZ, 0x1f, R10 ;  /* 0x0000001fff007819 */ /* 0x004fe2000001140a */
[----:B------:R-:W-:-:S04]  /*10e0*/  IMAD.SHL.U32 R32, R10, 0x4, RZ ;  /* 0x000000040a207824 */ /* 0x000fc800078e00ff */
        /* <DEDUP_REMOVED lines=15> */
[----:B------:R-:W2:Y:S01]  /*11e0*/  @P2 LDG.E R11, desc[UR40][R4.64] ;  /* 0x00000028040b2981 */ /* 0x000ea2000c1e1900 */
[----:B------:R-:W-:-:S03]  /*11f0*/  UISETP.NE.U32.AND UP0, UPT, UR4, URZ, UPT ;  /* 0x0000003f0400728c */ /* 0x000fc6000bf05070 */
[----:B------:R-:W-:Y:S01]  /*1200*/  ULDC UR4, c[0x0][0x404] ;  /* 0x0001010000047ab9 */ /* 0x000fe20000000800 */
[----:B------:R-:W-:-:S03]  /*1210*/  UISETP.NE.AND.EX UP0, UPT, UR5, URZ, UPT, UP0 ;  /* 0x0000003f0500728c */ /* 0x000fc6000bf05300 */
[----:B------:R-:W-:Y:S01]  /*1220*/  ULDC UR5, c[0x0][0x2e0] ;  /* 0x0000b80000057ab9 */ /* 0x000fe20000000800 */
[----:B------:R-:W-:-:S04]  /*1230*/  USEL UR4, UR4, 0x1, UP0 ;  /* 0x0000000104047887 */ /* 0x000fc80008000000 */
[----:B------:R-:W-:-:S03]  /*1240*/  UIMAD UR4, UR4, UR5, URZ ;  /* 0x00000005040472a4 */ /* 0x000fc6000f8e023f */
[----:B------:R-:W-:Y:S02]  /*1250*/  ULDC UR5, c[0x0][0x338] ;  /* 0x0000ce0000057ab9 */ /* 0x000fe40000000800 */
[----:B------:R-:W-:Y:S01]  /*1260*/  MOV R28, UR5 ;  /* 0x00000005001c7c02 */ /* 0x000fe20008000f00 */
        /* <DEDUP_REMOVED lines=8> */
[----:B------:R-:W1:Y:S02]  /*12f0*/  LDC.64 R4, c[0x0][0xa00] ;  /* 0x00028000ff047b82 */ /* 0x000e640000000a00 */
[----:B-1----:R-:W-:-:S05]  /*1300*/  IMAD.WIDE R4, R29, 0x4, R4 ;  /* 0x000000041d047825 */ /* 0x002fca00078e0204 */
[----:B------:R-:W2:Y:S04]  /*1310*/  LDG.E R0, desc[UR40][R4.64] ;  /* 0x0000002804007981 */ /* 0x000ea8000c1e1900 */
[----:B0-----:R-:W2:Y:S02]  /*1320*/  LDG.E R7, desc[UR40][R4.64+0x4] ;  /* 0x0000042804077981 */ /* 0x001ea4000c1e1900 */
[----:B--2---:R-:W-:-:S05]  /*1330*/  IMAD.IADD R11, R7, 0x1, -R0 ;  /* 0x00000001070b7824 */ /* 0x004fca00078e0a00 */
[----:B------:R1:W-:Y:S02]  /*1340*/  STL [R1+0x8], R11 ;  /* 0x0000080b01007387 */ /* 0x0003e40000100800 */
.L_x_12369:
[----:B------:R-:W-:Y:S01]  /*1350*/  ULDC.64 UR4, c[0x0][0xa20] ;  /* 0x0002880000047ab9 */ /* 0x000fe20000000a00 */
[----:B------:R2:W-:Y:S01]  /*1360*/  STL [R1+0x38], R153 ;  /* 0x0000389901007387 */ /* 0x0005e20000100800 */
[----:B------:R-:W-:-:S03]  /*1370*/  ISETP.NE.U32.AND P1, PT, RZ, UR4, PT ;  /* 0x00000004ff007c0c */ /* 0x000fc6000bf25070 */
[----:B------:R2:W-:Y:S01]  /*1380*/  STL [R1+0x2c], R154 ;  /* 0x00002c9a01007387 */ /* 0x0005e20000100800 */
[----:B------:R-:W-:-:S13]  /*1390*/  ISETP.NE.AND.EX P1, PT, RZ, UR5, PT, P1 ;  /* 0x00000005ff007c0c */ /* 0x000fda000bf25310 */
[----:B--2---:R-:W-:Y:S05]  /*13a0*/  @!P1 BRA `(.L_x_12370) ;  /* 0x0000000000109947 */ /* 0x004fea0003800000 */
[----:B------:R-:W-:-:S04]  /*13b0*/  IADD3 R4, P0, R32, UR4, RZ ;  /* 0x0000000420047c10 */ /* 0x000fc8000ff1e0ff */
[----:B------:R-:W-:-:S05]  /*13c0*/  IADD3.X R5, R33, UR5, RZ, P0, !PT ;  /* 0x0000000521057c10 */ /* 0x000fca00087fe4ff */
[----:B------:R2:W5:Y:S01]  /*13d0*/  LDG.E R30, desc[UR40][R4.64] ;  /* 0x00000028041e7981 */ /* 0x000562000c1e1900 */
[----:B------:R-:W-:Y:S05]  /*13e0*/  BRA `(.L_x_12371) ;  /* 0x0000000000107947 */ /* 0x000fea0003800000 */
.L_x_12370:
[----:B------:R-:W-:Y:S05]  /*13f0*/  @!P0 BRA `(.L_x_12371) ;  /* 0x00000000000c8947 */ /* 0x000fea0003800000 */
[----:B------:R-:W2:Y:S04]  /*1400*/  LDG.E R5, desc[UR40][R8.64] ;  /* 0x0000002808057981 */ /* 0x000ea8000c1e1900 */
[----:B------:R-:W2:Y:S02]  /*1410*/  LDG.E R30, desc[UR40][R8.64+0x4] ;  /* 0x00000428081e7981 */ /* 0x000ea4000c1e1900 */
[----:B--2---:R-:W-:-:S07]  /*1420*/  IMAD.IADD R30, R30, 0x1, -R5 ;  /* 0x000000011e1e7824 */ /* 0x004fce00078e0a05 */
.L_x_12371:
[----:B------:R-:W-:Y:S02]  /*1430*/  ULDC.64 UR4, c[0x0][0xa10] ;  /* 0x0002840000047ab9 */ /* 0x000fe40000000a00 */
[----:B------:R-:W-:-:S04]  /*1440*/  ISETP.NE.U32.AND P0, PT, RZ, UR4, PT ;  /* 0x00000004ff007c0c */ /* 0x000fc8000bf05070 */
[----:B------:R-:W-:Y:S01]  /*1450*/  ISETP.NE.AND.EX P0, PT, RZ, UR5, PT, P0 ;  /* 0x00000005ff007c0c */ /* 0x000fe2000bf05300 */
[----:B0-----:R-:W-:Y:S01]  /*1460*/  IMAD.MOV.U32 R8, RZ, RZ, 0xc0 ;  /* 0x000000c0ff087424 */ /* 0x001fe200078e00ff */
[----:B------:R-:W-:-:S11]  /*1470*/  ULDC.64 UR4, c[0x0][0xa30] ;  /* 0x00028c0000047ab9 */ /* 0x000fd60000000a00 */
[----:B--2---:R-:W0:Y:S02]  /*1480*/  @P0 LDC.64 R4, c[0x0][0xa10] ;  /* 0x00028400ff040b82 */ /* 0x004e240000000a00 */
[----:B0-----:R-:W-:-:S05]  /*1490*/  @P0 IMAD.WIDE R4, R29, 0x4, R4 ;  /* 0x000000041d040825 */ /* 0x001fca00078e0204 */
[----:B------:R-:W2:Y:S04]  /*14a0*/  @P0 LDG.E R0, desc[UR40][R4.64] ;  /* 0x0000002804000981 */ /* 0x000ea8000c1e1900 */
[----:B------:R-:W2:Y:S01]  /*14b0*/  @P0 LDG.E R9, desc[UR40][R4.64+0x4] ;  /* 0x0000042804090981 */ /* 0x000ea2000c1e1900 */
[----:B------:R-:W-:Y:S02]  /*14c0*/  ISETP.NE.U32.AND P1, PT, RZ, UR4, PT ;  /* 0x00000004ff007c0c */ /* 0x000fe4000bf25070 */
[----:B-----5:R-:W-:Y:S02]  /*14d0*/  MOV R24, R30 ;  /* 0x0000001e00187202 */ /* 0x020fe40000000f00 */
[----:B------:R-:W-:-:S13]  /*14e0*/  ISETP.NE.AND.EX P1, PT, RZ, UR5, PT, P1 ;  /* 0x00000005ff007c0c */ /* 0x000fda000bf25310 */
[----:B------:R-:W-:-:S04]  /*14f0*/  @P1 IADD3 R6, P2, R32, UR4, RZ ;  /* 0x0000000420061c10 */ /* 0x000fc8000ff5e0ff */
[----:B------:R-:W-:-:S05]  /*1500*/  @P1 IADD3.X R7, R33, UR5, RZ, P2, !PT ;  /* 0x0000000521071c10 */ /* 0x000fca00097fe4ff */
[----:B------:R0:W5:Y:S01]  /*1510*/  @P1 LDG.E R24, desc[UR40][R6.64] ;  /* 0x0000002806181981 */ /* 0x000162000c1e1900 */
[----:B--2---:R-:W-:Y:S02]  /*1520*/  @P0 IMAD.IADD R28, R9, 0x1, -R0 ;  /* 0x00000001091c0824 */ /* 0x004fe400078e0a00 */
[----:B------:R-:W-:Y:S02]  /*1530*/  IMAD.IADD R9, R30, 0x1, -R3 ;  /* 0x000000011e097824 */ /* 0x000fe400078e0a03 */
[----:B------:R-:W-:Y:S02]  /*1540*/  IMAD R3, R153, R8, 0x13f ;  /* 0x0000013f99037424 */ /* 0x000fe400078e0208 */
[----:B------:R-:W-:Y:S02]  /*1550*/  IMAD.IADD R10, R9, 0x1, R28 ;  /* 0x00000001090a7824 */ /* 0x000fe400078e021c */
[----:B------:R-:W-:-:S03]  /*1560*/  IMAD.MOV R27, RZ, RZ, -R9 ;  /* 0x000000ffff1b7224 */ /* 0x000fc600078e0a09 */
[C---:B------:R-:W-:Y:S01]  /*1570*/  IADD3 R0, R10.reuse, 0x7f, RZ ;  /* 0x0000007f0a007810 */ /* 0x040fe20007ffe0ff */
[----:B------:R0:W-:Y:S01]  /*1580*/  STL [R1+0x10], R10 ;  /* 0x0000100a01007387 */ /* 0x0001e20000100800 */
[----:B------:R-:W-:Y:S02]  /*1590*/  IADD3 R4, R10, R3, -R11 ;  /* 0x000000030a047210 */ /* 0x000fe40007ffe80b */
[----:B------:R-:W-:Y:S02]  /*15a0*/  SHF.R.S32.HI R3, RZ, 0x1f, R0 ;  /* 0x0000001fff037819 */ /* 0x000fe40000011400 */
[----:B------:R-:W-:Y:S02]  /*15b0*/  SHF.R.S32.HI R5, RZ, 0x1f, R4 ;  /* 0x0000001fff057819 */ /* 0x000fe40000011404 */
[----:B------:R-:W-:Y:S02]  /*15c0*/  LEA.HI R3, R3, R0, RZ, 0x7 ;  /* 0x0000000003037211 */ /* 0x000fe400078f38ff */
[----:B------:R-:W-:-:S02]  /*15d0*/  LEA.HI R5, R5, R4, RZ, 0x7 ;  /* 0x0000000405057211 */ /* 0x000fc400078f38ff */
[----:B------:R-:W-:Y:S02]  /*15e0*/  SHF.R.S32.HI R3, RZ, 0x7, R3 ;  /* 0x00000007ff037819 */ /* 0x000fe40000011403 */
[----:B------:R-:W-:Y:S02]  /*15f0*/  SHF.R.S32.HI R152, RZ, 0x7, R5 ;  /* 0x00000007ff987819 */ /* 0x000fe40000011405 */
[----:B------:R-:W-:Y:S02]  /*1600*/  VIMNMX R27, RZ, R27, !PT ;  /* 0x0000001bff1b7248 */ /* 0x000fe40007fe0100 */
[----:B------:R-:W-:-:S05]  /*1610*/  VIMNMX R152, R3, R152, PT ;  /* 0x0000009803987248 */ /* 0x000fca0003fe0100 */
[----:B------:R-:W-:-:S05]  /*1620*/  IMAD R3, R152, 0x80, -R9 ;  /* 0x0000008098037824 */ /* 0x000fca00078e0a09 */
[----:B------:R-:W-:-:S04]  /*1630*/  VIMNMX R0, R3, R28, PT ;  /* 0x0000001c03007248 */ /* 0x000fc80003fe0100 */
[----:B------:R-:W-:Y:S02]  /*1640*/  ISETP.GT.AND P0, PT, R0, R27, PT ;  /* 0x0000001b0000720c */ /* 0x000fe40003f04270 */
[----:B------:R-:W-:-:S04]  /*1650*/  SHF.R.U32.HI R27, RZ, 0x7, R27 ;  /* 0x00000007ff1b7819 */ /* 0x000fc8000001161b */
[----:B------:R-:W-:-:S07]  /*1660*/  MOV R26, R27 ;  /* 0x0000001b001a7202 */ /* 0x000fce0000000f00 */
[----:B------:R-:W-:-:S05]  /*1670*/  @P0 VIADD R0, R0, 0x7f ;  /* 0x0000007f00000836 */ /* 0x000fca0000000000 */
        /* <DEDUP_REMOVED lines=21> */
[----:B-1----:R-:W-:-:S02]  /*17d0*/  IMAD.U32 R11, RZ, RZ, UR7 ;  /* 0x00000007ff0b7e24 */ /* 0x002fc4000f8e00ff */
[----:B------:R-:W-:Y:S02]  /*17e0*/  IMAD.MOV.U32 R12, RZ, RZ, 0x1 ;  /* 0x00000001ff0c7424 */ /* 0x000fe400078e00ff */
[----:B0-----:R-:W-:-:S07]  /*17f0*/  IMAD.MOV.U32 R13, RZ, RZ, RZ ;  /* 0x000000ffff0d7224 */ /* 0x001fce00078e00ff */
[----:B------:R-:W-:-:S07]  /*1800*/  LEPC R20, `(.L_x_12374) ;  /* 0x000000001014794e */ /* 0x000fce0000000000 */
[----:B--2--5:R-:W-:Y:S05]  /*1810*/  CALL.ABS.NOINC R14 ;  /* 0x000000000e007343 */ /* 0x024fea0003c00000 */
.L_x_12374:
[----:B------:R-:W-:Y:S05]  /*1820*/  BSYNC B6 ;  /* 0x0000000000067941 */ /* 0x000fea0003800000 */
.L_x_12373:
        /* <DEDUP_REMOVED lines=8> */
[----:B------:R0:W2:Y:S01]  /*18b0*/  LDC.64 R14, c[0x4][R0] ;  /* 0x01000000000e7b82 */ /* 0x0000a20000000a00 */
[----:B------:R-:W-:Y:S01]  /*18c0*/  IMAD.U32 R5, RZ, RZ, UR5 ;  /* 0x00000005ff057e24 */ /* 0x000fe2000f8e00ff */
[----:B------:R-:W-:Y:S01]  /*18d0*/  ULDC.64 UR4, c[0x4][0x1c0] ;  /* 0x0100700000047ab9 */ /* 0x000fe20000000a00 */
[----:B------:R-:W-:Y:S01]  /*18e0*/  MOV R10, UR6 ;  /* 0x00000006000a7c02 */ /* 0x000fe20008000f00 */
[----:B------:R-:W-:Y:S01]  /*18f0*/  IMAD.U32 R6, RZ, RZ, UR4 ;  /* 0x00000004ff067e24 */ /* 0x000fe2000f8e00ff */
[----:B------:R-:W-:Y:S01]  /*1900*/  MOV R13, RZ ;  /* 0x000000ff000d7202 */ /* 0x000fe20000000f00 */
[----:B------:R-:W-:-:S02]  /*1910*/  IMAD.U32 R7, RZ, RZ, UR5 ;  /* 0x00000005ff077e24 */ /* 0x000fc4000f8e00ff */
[----:B-1----:R-:W-:Y:S02]  /*1920*/  IMAD.U32 R11, RZ, RZ, UR7 ;  /* 0x00000007ff0b7e24 */ /* 0x002fe4000f8e00ff */
[----:B------:R-:W-:Y:S02]  /*1930*/  IMAD.MOV.U32 R8, RZ, RZ, 0x70 ;  /* 0x00000070ff087424 */ /* 0x000fe400078e00ff */
[----:B0-----:R-:W-:-:S07]  /*1940*/  IMAD.MOV.U32 R12, RZ, RZ, 0x1 ;  /* 0x00000001ff0c7424 */ /* 0x001fce00078e00ff */
[----:B------:R-:W-:-:S07]  /*1950*/  LEPC R20, `(.L_x_12376) ;  /* 0x000000001014794e */ /* 0x000fce0000000000 */
[----:B--2--5:R-:W-:Y:S05]  /*1960*/  CALL.ABS.NOINC R14 ;  /* 0x000000000e007343 */ /* 0x024fea0003c00000 */
.L_x_12376:
[----:B------:R-:W-:Y:S05]  /*1970*/  BSYNC B6 ;  /* 0x0000000000067941 */ /* 0x000fea0003800000 */
.L_x_12375:
[----:B------:R-:W-:Y:S01]  /*1980*/  ULDC.64 UR4, c[0x0][0x9f8] ;  /* 0x00027e0000047ab9 */ /* 0x000fe20000000a00 */
[----:B------:R-:W2:Y:S01]  /*1990*/  LDL R34, [R1+0x18] ;  /* 0x0000180001227983 */ /* 0x000ea20000100800 */
[----:B------:R-:W-:Y:S01]  /*19a0*/  ISETP.NE.U32.AND P0, PT, RZ, UR4, PT ;  /* 0x00000004ff007c0c */ /* 0x000fe2000bf05070 */
[----:B------:R-:W0:Y:S08]  /*19b0*/  LDC R0, c[0x0][0x428] ;  /* 0x00010a00ff007b82 */ /* 0x000e300000000800 */
[----:B------:R-:W3:Y:S01]  /*19c0*/  LDC.64 R74, c[0x0][0x2f0] ;  /* 0x0000bc00ff4a7b82 */ /* 0x000ee20000000a00 */
[----:B------:R-:W-:Y:S01]  /*19d0*/  ISETP.NE.AND.EX P0, PT, RZ, UR5, PT, P0 ;  /* 0x00000005ff007c0c */ /* 0x000fe2000bf05300 */
[----:B------:R-:W4:Y:S01]  /*19e0*/  LDL.LU R40, [R1] ;  /* 0x0000000001287983 */ /* 0x000f220000300800 */
[----:B------:R-:W-:Y:S01]  /*19f0*/  IMAD.IADD R14, R31, 0x1, R30 ;  /* 0x000000011f0e7824 */ /* 0x000fe200078e021e */
[----:B------:R-:W-:Y:S01]  /*1a00*/  ULDC.64 UR6, c[0x0][0xa08] ;  /* 0x0002820000067ab9 */ /* 0x000fe20000000a00 */
[----:B------:R-:W1:Y:S03]  /*1a10*/  S2R R20, SR_TID.X ;  /* 0x0000000000147919 */ /* 0x000e660000002100 */
[----:B------:R-:W2:Y:S06]  /*1a20*/  LDC.64 R72, c[0x0][0x3d8] ;  /* 0x0000f600ff487b82 */ /* 0x000eac0000000a00 */
[----:B------:R-:W-:-:S02]  /*1a30*/  @P0 IADD3 R4, P1, R32, UR4, RZ ;  /* 0x0000000420040c10 */ /* 0x000fc4000ff3e0ff */
[----:B------:R-:W4:Y:S02]  /*1a40*/  LDL R32, [R1+0x1c] ;  /* 0x00001c0001207983 */ /* 0x000f240000100800 */
[----:B------:R-:W-:Y:S01]  /*1a50*/  @P0 IADD3.X R5, R33, UR5, RZ, P1, !PT ;  /* 0x0000000521050c10 */ /* 0x000fe20008ffe4ff */
[----:B------:R-:W-:-:S04]  /*1a60*/  ULDC.64 UR4, c[0x0][0x2f8] ;  /* 0x0000be0000047ab9 */ /* 0x000fc80000000a00 */
[----:B------:R3:W4:Y:S01]  /*1a70*/  @P0 LDG.E R29, desc[UR40][R4.64] ;  /* 0x00000028041d0981 */ /* 0x000722000c1e1900 */
[----:B0-----:R-:W-:Y:S02]  /*1a80*/  ISETP.NE.AND P0, PT, R0, 0x1, PT ;  /* 0x000000010000780c */ /* 0x001fe40003f05270 */
[----:B------:R-:W-:Y:S02]  /*1a90*/  SHF.R.S32.HI R37, RZ, 0x1f, R14 ;  /* 0x0000001fff257819 */ /* 0x000fe4000001140e */
[----:B------:R-:W-:Y:S02]  /*1aa0*/  SHF.R.S32.HI R17, RZ, 0x1f, R16 ;  /* 0x0000001fff117819 */ /* 0x000fe40000011410 */
[----:B------:R-:W-:Y:S01]  /*1ab0*/  SHF.R.S32.HI R36, RZ, 0x1f, R19 ;  /* 0x0000001fff247819 */ /* 0x000fe20000011413 */
[-C--:B---3--:R-:W-:Y:S02]  /*1ac0*/  IMAD R6, R37, R74.reuse, RZ ;  /* 0x0000004a25067224 */ /* 0x088fe400078e02ff */
[----:B------:R-:W-:-:S04]  /*1ad0*/  IMAD.WIDE.U32 R4, R14, R74, RZ ;  /* 0x0000004a0e047225 */ /* 0x000fc800078e00ff */
[----:B------:R-:W0:Y:S01]  /*1ae0*/  @P0 LDC R3, c[0x0][0x42c] ;  /* 0x00010b00ff030b82 */ /* 0x000e220000000800 */
[----:B-1----:R-:W-:Y:S01]  /*1af0*/  SHF.R.U32.HI R38, RZ, 0x7, R20 ;  /* 0x00000007ff267819 */ /* 0x002fe20000011614 */
[----:B------:R-:W-:-:S03]  /*1b00*/  VIADD R21, R20, 0xffffff80 ;  /* 0xffffff8014157836 */ /* 0x000fc60000000000 */
[----:B------:R-:W-:Y:S02]  /*1b10*/  ISETP.NE.AND P6, PT, R38, 0x1, PT ;  /* 0x000000012600780c */ /* 0x000fe40003fc5270 */
[----:B------:R-:W-:Y:S01]  /*1b20*/  SHF.R.S32.HI R20, RZ, 0x1f, R21 ;  /* 0x0000001fff147819 */ /* 0x000fe20000011415 */
[----:B------:R-:W1:Y:S01]  /*1b30*/  @P0 LDC R7, c[0x0][0x430] ;  /* 0x00010c00ff070b82 */ /* 0x000e620000000800 */
[----:B------:R-:W3:Y:S02]  /*1b40*/  S2R R39, SR_TID.X ;  /* 0x0000000000277919 */ /* 0x000ee40000002100 */
[----:B------:R-:W-:-:S04]  /*1b50*/  LEA.HI R20, R20, R21, RZ, 0x2 ;  /* 0x0000001514147211 */ /* 0x000fc800078f10ff */
[----:B------:R-:W-:-:S05]  /*1b60*/  LOP3.LUT R20, R20, 0xfffffffc, RZ, 0xc0, !PT ;  /* 0xfffffffc14147812 */ /* 0x000fca00078ec0ff */
[----:B------:R-:W-:Y:S02]  /*1b70*/  IMAD.IADD R20, R21, 0x1, -R20 ;  /* 0x0000000115147824 */ /* 0x000fe400078e0a14 */
[----:B0-----:R-:W-:-:S03]  /*1b80*/  @P0 IMAD.HI.U32 R0, R154, R3, RZ ;  /* 0x000000039a000227 */ /* 0x001fc600078e00ff */
[----:B------:R-:W-:Y:S01]  /*1b90*/  SHF.L.U32 R56, R20, 0x2, RZ ;  /* 0x0000000214387819 */ /* 0x000fe200000006ff */
[----:B------:R-:W-:Y:S01]  /*1ba0*/  IMAD R3, R14, R75, R6 ;  /* 0x0000004b0e037224 */ /* 0x000fe200078e0206 */
[----:B-1----:R-:W-:-:S03]  /*1bb0*/  @P0 SHF.R.U32.HI R154, RZ, R7, R0 ;  /* 0x00000007ff9a0219 */ /* 0x002fc60000011600 */
[----:B------:R-:W-:Y:S01]  /*1bc0*/  IMAD.IADD R5, R5, 0x1, R3 ;  /* 0x0000000105057824 */ /* 0x000fe200078e0203 */
[----:B------:R-:W-:Y:S01]  /*1bd0*/  ISETP.NE.U32.AND P0, PT, RZ, UR6, PT ;  /* 0x00000006ff007c0c */ /* 0x000fe2000bf05070 */
[----:B------:R-:W-:Y:S01]  /*1be0*/  IMAD.WIDE.U32 R6, R19, R74, R16 ;  /* 0x0000004a13067225 */ /* 0x000fe200078e0010 */
[----:B------:R-:W-:Y:S02]  /*1bf0*/  SHF.R.S32.HI R9, RZ, 0x1f, R154 ;  /* 0x0000001fff097819 */ /* 0x000fe4000001149a */
[----:B------:R-:W-:Y:S01]  /*1c00*/  ISETP.NE.AND.EX P0, PT, RZ, UR7, PT, P0 ;  /* 0x00000007ff007c0c */ /* 0x000fe2000bf05300 */
[----:B------:R-:W-:-:S04]  /*1c10*/  IMAD.WIDE.U32 R4, R154, UR4, R4 ;  /* 0x000000049a047c25 */ /* 0x000fc8000f8e0004 */
[----:B------:R-:W-:-:S04]  /*1c20*/  IMAD R3, R9, UR4, RZ ;  /* 0x0000000409037c24 */ /* 0x000fc8000f8e02ff */
[----:B------:R-:W-:Y:S01]  /*1c30*/  IMAD R3, R154, UR5, R3 ;  /* 0x000000059a037c24 */ /* 0x000fe2000f8e0203 */
[----:B------:R-:W-:-:S03]  /*1c40*/  ULDC.64 UR4, c[0x0][0x300] ;  /* 0x0000c00000047ab9 */ /* 0x000fc60000000a00 */
[----:B------:R-:W-:Y:S01]  /*1c50*/  IMAD.IADD R5, R5, 0x1, R3 ;  /* 0x0000000105057824 */ /* 0x000fe200078e0203 */
[----:B------:R-:W-:Y:S02]  /*1c60*/  SHF.R.S32.HI R57, RZ, 0x1f, R56 ;  /* 0x0000001fff397819 */ /* 0x000fe40000011438 */
[----:B---3--:R-:W-:Y:S01]  /*1c70*/  IADD3 R39, R39, -0x80, RZ ;  /* 0xffffff8027277810 */ /* 0x008fe20007ffe0ff */
[----:B------:R-:W-:Y:S02]  /*1c80*/  VIADD R67, R16, 0x20 ;  /* 0x0000002010437836 */ /* 0x000fe40000000000 */
[----:B------:R-:W-:Y:S01]  /*1c90*/  VIADD R65, R38, 0x8 ;  /* 0x0000000826417836 */ /* 0x000fe20000000000 */
[----:B--2---:R-:W-:Y:S02]  /*1ca0*/  LOP3.LUT P1, RZ, R34, 0x4, RZ, 0xc0, !PT ;  /* 0x0000000422ff7812 */ /* 0x004fe4000782c0ff */
[----:B----4-:R-:W-:Y:S02]  /*1cb0*/  SEL R55, R29, RZ, !P0 ;  /* 0x000000ff1d377207 */ /* 0x010fe40004000000 */
[----:B------:R-:W-:-:S02]  /*1cc0*/  SHF.R.S32.HI R0, RZ, 0x1f, R29 ;  /* 0x0000001fff007819 */ /* 0x000fc4000001141d */
[----:B------:R-:W0:Y:S01]  /*1cd0*/  LDC R29, c[0x0][0x3d4] ;  /* 0x0000f500ff1d7b82 */ /* 0x000e220000000800 */
[----:B------:R-:W-:Y:S01]  /*1ce0*/  IMAD.WIDE.U32 R58, R55, UR4, R4 ;  /* 0x00000004373a7c25 */ /* 0x000fe2000f8e0004 */
[----:B------:R-:W-:Y:S02]  /*1cf0*/  SEL R10, R0, RZ, !P0 ;  /* 0x000000ff000a7207 */ /* 0x000fe40004000000 */
[----:B------:R-:W-:-:S03]  /*1d00*/  IADD3 R77, P0, R58, R6, RZ ;  /* 0x000000063a4d7210 */ /* 0x000fc60007f1e0ff */
[----:B------:R-:W-:Y:S01]  /*1d10*/  IMAD R0, R10, UR4, RZ ;  /* 0x000000040a007c24 */ /* 0x000fe2000f8e02ff */
[----:B------:R-:W1:Y:S03]  /*1d20*/  LDC.64 R4, c[0x0][0x3e8] ;  /* 0x0000fa00ff047b82 */ /* 0x000e660000000a00 */
[----:B------:R-:W-:Y:S01]  /*1d30*/  IMAD R3, R55, UR5, R0 ;  /* 0x0000000537037c24 */ /* 0x000fe2000f8e0200 */
[----:B------:R-:W-:Y:S05]  /*1d40*/  @!P6 WARPSYNC.ALL ;  /* 0x000000000000e948 */ /* 0x000fea0003800000 */
[----:B------:R-:W-:Y:S01]  /*1d50*/  ULDC.64 UR4, c[0x0][0x320] ;  /* 0x0000c80000047ab9 */ /* 0x000fe20000000a00 */
[----:B------:R-:W-:Y:S01]  /*1d60*/  IMAD R0, R36, R74, RZ ;  /* 0x0000004a24007224 */ /* 0x000fe200078e02ff */
[----:B------:R-:W-:Y:S01]  /*1d70*/  IADD3 R78, R59, R3, RZ ;  /* 0x000000033b4e7210 */ /* 0x000fe20007ffe0ff */
[----:B------:R-:W-:-:S02]  /*1d80*/  IMAD R9, R9, UR4, RZ ;  /* 0x0000000409097c24 */ /* 0x000fc4000f8e02ff */
[----:B------:R-:W-:Y:S02]  /*1d90*/  IMAD R11, R19, R75, R0 ;  /* 0x0000004b130b7224 */ /* 0x000fe400078e0200 */
[C---:B------:R-:W-:Y:S02]  /*1da0*/  IMAD R13, R154.reuse, UR5, R9 ;  /* 0x000000059a0d7c24 */ /* 0x040fe4000f8e0209 */
[----:B------:R-:W-:Y:S01]  /*1db0*/  IMAD.WIDE.U32 R8, R154, UR4, R16 ;  /* 0x000000049a087c25 */ /* 0x000fe2000f8e0010 */
[----:B------:R-:W-:Y:S01]  /*1dc0*/  ULDC.64 UR4, c[0x0][0x328] ;  /* 0x0000ca0000047ab9 */ /* 0x000fe20000000a00 */
[----:B------:R-:W-:Y:S02]  /*1dd0*/  IADD3.X R76, R78, R7, R11, P0, !PT ;  /* 0x000000074e4c7210 */ /* 0x000fe400007fe40b */
[----:B------:R-:W-:Y:S01]  /*1de0*/  IMAD R0, R36, R72, RZ ;  /* 0x0000004824007224 */ /* 0x000fe200078e02ff */
[----:B0-----:R-:W-:Y:S01]  /*1df0*/  ISETP.GE.AND P0, PT, R16, R29, PT ;  /* 0x0000001d1000720c */ /* 0x001fe20003f06270 */
[----:B------:R-:W-:-:S02]  /*1e00*/  IMAD R3, R10, UR4, RZ ;  /* 0x000000040a037c24 */ /* 0x000fc4000f8e02ff */
[----:B------:R-:W-:Y:S02]  /*1e10*/  IMAD.IADD R9, R9, 0x1, R13 ;  /* 0x0000000109097824 */ /* 0x000fe400078e020d */
[----:B------:R-:W-:Y:S02]  /*1e20*/  IMAD R15, R19, R73, R0 ;  /* 0x00000049130f7224 */ /* 0x000fe400078e0200 */
[----:B-1----:R-:W-:Y:S02]  /*1e30*/  IMAD R0, R36, R4, RZ ;  /* 0x0000000424007224 */ /* 0x002fe400078e02ff */
[----:B------:R-:W-:Y:S01]  /*1e40*/  IMAD R35, R55, UR5, R3 ;  /* 0x0000000537237c24 */ /* 0x000fe2000f8e0203 */
[----:B------:R-:W-:Y:S01]  /*1e50*/  SEL R3, R29, RZ, P0 ;  /* 0x000000ff1d037207 */ /* 0x000fe20000000000 */
[----:B------:R-:W-:Y:S01]  /*1e60*/  IMAD.WIDE.U32 R54, R55, UR4, R8 ;  /* 0x0000000437367c25 */ /* 0x000fe2000f8e0008 */
[----:B------:R-:W-:Y:S01]  /*1e70*/  LOP3.LUT R40, R40, 0xfffffffb, RZ, 0xc0, !PT ;  /* 0xfffffffb28287812 */ /* 0x000fe200078ec0ff */
[----:B------:R-:W-:-:S02]  /*1e80*/  ULDC UR4, c[0x0][0x2e4] ;  /* 0x0000b90000047ab9 */ /* 0x000fc40000000800 */
[----:B------:R-:W-:-:S04]  /*1e90*/  IMAD.WIDE.U32 R10, R19, R72, R16 ;  /* 0x00000048130a7225 */ /* 0x000fc800078e0010 */
[C---:B------:R-:W-:Y:S02]  /*1ea0*/  IMAD R21, R19.reuse, R5, R0 ;  /* 0x0000000513157224 */ /* 0x040fe400078e0200 */
[----:B------:R-:W-:-:S04]  /*1eb0*/  IMAD.WIDE.U32 R8, R19, R4, R56 ;  /* 0x0000000413087225 */ /* 0x000fc800078e0038 */
[----:B------:R-:W-:Y:S02]  /*1ec0*/  IMAD.IADD R11, R15, 0x1, R11 ;  /* 0x000000010f0b7824 */ /* 0x000fe400078e020b */
[----:B------:R-:W-:-:S04]  /*1ed0*/  IMAD.WIDE.U32 R6, R19, R72, R56 ;  /* 0x0000004813067225 */ /* 0x000fc800078e0038 */
[----:B------:R-:W-:Y:S02]  /*1ee0*/  IMAD.IADD R3, R16, 0x1, R3 ;  /* 0x0000000110037824 */ /* 0x000fe400078e0203 */
[----:B------:R-:W-:Y:S01]  /*1ef0*/  IMAD.IADD R9, R9, 0x1, R21 ;  /* 0x0000000109097824 */ /* 0x000fe200078e0215 */
[----:B------:R-:W-:Y:S01]  /*1f00*/  @P1 LOP3.LUT R40, R40, 0x4, RZ, 0xfc, !PT ;  /* 0x0000000428281812 */ /* 0x000fe200078efcff */
[----:B------:R-:W-:Y:S01]  /*1f10*/  IMAD.IADD R7, R7, 0x1, R15 ;  /* 0x0000000107077824 */ /* 0x000fe200078e020f */
[----:B-----5:R-:W-:Y:S01]  /*1f20*/  SHF.R.S32.HI R15, RZ, 0x1f, R24 ;  /* 0x0000001fff0f7819 */ /* 0x020fe20000011418 */
[----:B------:R-:W-:Y:S01]  /*1f30*/  IMAD.SHL.U32 R71, R34, 0x40, RZ ;  /* 0x0000004022477824 */ /* 0x000fe200078e00ff */
[----:B------:R-:W-:Y:S01]  /*1f40*/  SHF.R.S32.HI R0, RZ, 0x1f, R3 ;  /* 0x0000001fff007819 */ /* 0x000fe20000011403 */
[----:B------:R-:W-:-:S04]  /*1f50*/  IMAD.WIDE.U32 R52, R24, R72, R10 ;  /* 0x0000004818347225 */ /* 0x000fc800078e000a */
[----:B------:R-:W-:Y:S01]  /*1f60*/  IMAD.WIDE.U32 R10, R24, R4, R8 ;  /* 0x00000004180a7225 */ /* 0x000fe200078e0008 */
[----:B------:R-:W-:-:S03]  /*1f70*/  IADD3 R8, P1, R19, R14, RZ ;  /* 0x0000000e13087210 */ /* 0x000fc60007f3e0ff */
[----:B------:R-:W-:Y:S01]  /*1f80*/  VIADD R34, R19, 0x60 ;  /* 0x0000006013227836 */ /* 0x000fe20000000000 */
[----:B------:R-:W-:Y:S01]  /*1f90*/  LEA.HI R0, R0, R3, RZ, 0x3 ;  /* 0x0000000300007211 */ /* 0x000fe200078f18ff */
[----:B------:R-:W-:Y:S01]  /*1fa0*/  IMAD R3, R15, R72, RZ ;  /* 0x000000480f037224 */ /* 0x000fe200078e02ff */
[----:B------:R-:W-:Y:S01]  /*1fb0*/  LOP3.LUT R71, R71, 0x1c0, RZ, 0xc0, !PT ;  /* 0x000001c047477812 */ /* 0x000fe200078ec0ff */
[----:B------:R-:W-:Y:S01]  /*1fc0*/  IMAD.X R9, R36, 0x1, R37, P1 ;  /* 0x0000000124097824 */ /* 0x000fe200008e0625 */
[----:B------:R-:W-:Y:S01]  /*1fd0*/  SHF.R.S32.HI R66, RZ, 0x1f, R34 ;  /* 0x0000001fff427819 */ /* 0x000fe20000011422 */
[----:B------:R-:W-:Y:S01]  /*1fe0*/  VIADD R36, R19, 0x60 ;  /* 0x0000006013247836 */ /* 0x000fe20000000000 */
[----:B------:R-:W-:Y:S01]  /*1ff0*/  SHF.R.S32.HI R34, RZ, 0x1f, R39 ;  /* 0x0000001fff227819 */ /* 0x000fe20000011427 */
[----:B------:R-:W-:Y:S01]  /*2000*/  IMAD R33, R24, R73, R3 ;  /* 0x0000004918217224 */ /* 0x000fe200078e0203 */
[----:B------:R-:W-:Y:S02]  /*2010*/  SHF.R.U32.HI R68, RZ, 0x3, R71 ;  /* 0x00000003ff447819 */ /* 0x000fe40000011647 */
[----:B------:R-:W-:-:S02]  /*2020*/  LOP3.LUT R3, R71, 0x18, R16, 0xf8, !PT ;  /* 0x0000001847037812 */ /* 0x000fc400078ef810 */
[----:B------:R-:W-:Y:S02]  /*2030*/  LEA.HI R34, R34, R39, RZ, 0x5 ;  /* 0x0000002722227211 */ /* 0x000fe400078f28ff */
[----:B------:R-:W-:Y:S02]  /*2040*/  SHF.L.U32 R36, R36, 0x6, RZ ;  /* 0x0000000624247819 */ /* 0x000fe400000006ff */
[----:B------:R-:W-:Y:S02]  /*2050*/  LOP3.LUT R3, R3, R68, RZ, 0x3c, !PT ;  /* 0x0000004403037212 */ /* 0x000fe400078e3cff */
[----:B------:R-:W-:Y:S02]  /*2060*/  SHF.R.S32.HI R34, RZ, 0x5, R34 ;  /* 0x00000005ff227819 */ /* 0x000fe40000011422 */
[----:B------:R-:W-:Y:S01]  /*2070*/  LOP3.LUT R36, R36, 0x1c0, RZ, 0xc0, !PT ;  /* 0x000001c024247812 */ /* 0x000fe200078ec0ff */
[----:B------:R-:W-:Y:S01]  /*2080*/  IMAD.SHL.U32 R64, R29, 0x2, RZ ;  /* 0x000000021d407824 */ /* 0x000fe200078e00ff */
[----:B------:R-:W-:-:S02]  /*2090*/  LEA R63, R34, R3, 0x9 ;  /* 0x00000003223f7211 */ /* 0x000fc400078e48ff */
[--C-:B------:R-:W-:Y:S02]  /*20a0*/  LOP3.LUT R3, R71, 0x38, R0.reuse, 0xf8, !PT ;  /* 0x0000003847037812 */ /* 0x100fe400078ef800 */
[--C-:B------:R-:W-:Y:S02]  /*20b0*/  SHF.R.S32.HI R60, RZ, 0x3, R0.reuse ;  /* 0x00000003ff3c7819 */ /* 0x100fe40000011400 */
[----:B------:R-:W-:Y:S02]  /*20c0*/  LOP3.LUT R29, R0, 0xfffffff8, RZ, 0xc0, !PT ;  /* 0xfffffff8001d7812 */ /* 0x000fe400078ec0ff */
[----:B------:R-:W-:Y:S01]  /*20d0*/  LOP3.LUT R0, R36, 0x38, R0, 0xf8, !PT ;  /* 0x0000003824007812 */ /* 0x000fe200078ef800 */
[----:B------:R-:W-:Y:S01]  /*20e0*/  VIADD R36, R19, 0x60 ;  /* 0x0000006013247836 */ /* 0x000fe20000000000 */
[----:B------:R0:W-:Y:S03]  /*20f0*/  STL [R1], R40 ;  /* 0x0000002801007387 */ /* 0x0001e60000100800 */
[----:B------:R-:W-:-:S02]  /*2100*/  IMAD.SHL.U32 R36, R36, 0x40, RZ ;  /* 0x0000004024247824 */ /* 0x000fc400078e00ff */
[----:B------:R-:W-:-:S03]  /*2110*/  IMAD.WIDE.U32 R12, R19, R4, R16 ;  /* 0x00000004130c7225 */ /* 0x000fc600078e0010 */
[----:B------:R-:W-:Y:S01]  /*2120*/  LOP3.LUT R36, R36, 0x1c0, RZ, 0xc0, !PT ;  /* 0x000001c024247812 */ /* 0x000fe200078ec0ff */
[----:B------:R-:W-:Y:S01]  /*2130*/  IMAD R15, R15, R4, RZ ;  /* 0x000000040f0f7224 */ /* 0x000fe200078e02ff */
[----:B------:R-:W-:Y:S02]  /*2140*/  IADD3 R13, R21, R13, RZ ;  /* 0x0000000d150d7210 */ /* 0x000fe40007ffe0ff */
[----:B------:R-:W-:Y:S02]  /*2150*/  SHF.R.U32.HI R36, RZ, 0x3, R36 ;  /* 0x00000003ff247819 */ /* 0x000fe40000011624 */
[----:B------:R-:W-:Y:S01]  /*2160*/  LOP3.LUT R3, R3, R68, RZ, 0x3c, !PT ;  /* 0x0000004403037212 */ /* 0x000fe200078e3cff */
[----:B------:R-:W-:Y:S01]  /*2170*/  IMAD R15, R24, R5, R15 ;  /* 0x00000005180f7224 */ /* 0x000fe200078e020f */
[----:B------:R-:W-:Y:S01]  /*2180*/  LOP3.LUT R0, R0, R36, RZ, 0x3c, !PT ;  /* 0x0000002400007212 */ /* 0x000fe200078e3cff */
[----:B------:R-:W-:Y:S01]  /*2190*/  IMAD.WIDE.U32 R30, R24, R72, R6 ;  /* 0x00000048181e7225 */ /* 0x000fe200078e0006 */
[----:B------:R-:W-:-:S03]  /*21a0*/  SHF.L.U64.HI R70, R4, 0x7, R5 ;  /* 0x0000000704467819 */ /* 0x000fc60000010205 */
[----:B------:R-:W-:Y:S01]  /*21b0*/  IMAD.WIDE.U32 R20, R24, R4, R12 ;  /* 0x0000000418147225 */ /* 0x000fe200078e000c */
[----:B------:R-:W-:-:S03]  /*21c0*/  SHF.L.U64.HI R75, R74, 0x7, R75 ;  /* 0x000000074a4b7819 */ /* 0x000fc6000001024b */
[----:B------:R-:W-:Y:S01]  /*21d0*/  IMAD.SHL.U32 R69, R4, 0x80, RZ ;  /* 0x0000008004457824 */ /* 0x000fe200078e00ff */
[----:B------:R-:W-:Y:S01]  /*21e0*/  SHF.L.U64.HI R73, R72, 0x7, R73 ;  /* 0x0000000748497819 */ /* 0x000fe20000010249 */
[----:B------:R-:W-:Y:S01]  /*21f0*/  IMAD R4, R34, 0x200, R3 ;  /* 0x0000020022047824 */ /* 0x000fe200078e0203 */
[----:B------:R-:W-:Y:S01]  /*2200*/  SHF.L.U32 R72, R72, 0x7, RZ ;  /* 0x0000000748487819 */ /* 0x000fe200000006ff */
[----:B------:R-:W-:Y:S01]  /*2210*/  IMAD.IADD R3, R32, 0x1, R0 ;  /* 0x0000000120037824 */ /* 0x000fe200078e0200 */
[----:B------:R-:W-:Y:S01]  /*2220*/  ISETP.GE.AND P1, PT, R16, UR4, PT ;  /* 0x0000000410007c0c */ /* 0x000fe2000bf26270 */
[----:B------:R-:W-:Y:S01]  /*2230*/  IMAD.SHL.U32 R74, R74, 0x80, RZ ;  /* 0x000000804a4a7824 */ /* 0x000fe200078e00ff */
[----:B------:R-:W-:Y:S01]  /*2240*/  @!P6 BAR.SYNC.DEFER_BLOCKING 0x9, 0x100 ;  /* 0x024400000000eb1d */ /* 0x000fe20000010000 */
[----:B------:R-:W-:Y:S01]  /*2250*/  IMAD.IADD R62, R33, 0x1, R53 ;  /* 0x00000001213e7824 */ /* 0x000fe200078e0235 */
[----:B------:R-:W-:Y:S01]  /*2260*/  ISETP.GE.AND P2, PT, R67, UR4, PT ;  /* 0x0000000443007c0c */ /* 0x000fe2000bf46270 */
[----:B------:R-:W-:Y:S01]  /*2270*/  IMAD.IADD R61, R15, 0x1, R21 ;  /* 0x000000010f3d7824 */ /* 0x000fe200078e0215 */
[----:B------:R-:W-:Y:S01]  /*2280*/  IADD3 R6, R11, R15, RZ ;  /* 0x0000000f0b067210 */ /* 0x000fe20007ffe0ff */
[----:B------:R-:W-:Y:S01]  /*2290*/  IMAD.IADD R7, R31, 0x1, R33 ;  /* 0x000000011f077824 */ /* 0x000fe200078e0221 */
[----:B------:R-:W-:Y:S01]  /*22a0*/  SHF.R.S32.HI R5, RZ, 0x1f, R29 ;  /* 0x0000001fff057819 */ /* 0x000fe2000001141d */
[----:B0-----:R-:W-:-:S08]  /*22b0*/  IMAD.IADD R0, R55, 0x1, R35 ;  /* 0x0000000137007824 */ /* 0x001fd000078e0223 */
.L_x_12426:
[----:B------:R-:W2:Y:S01]  /*22c0*/  LDL R35, [R1+0x18] ;  /* 0x0000180001237983 */ /* 0x000ea20000100800 */
[----:B------:R-:W0:Y:S03]  /*22d0*/  LDC.64 R86, c[0x0][0x2f0] ;  /* 0x0000bc00ff567b82 */ /* 0x000e260000000a00 */
[----:B------:R-:W3:Y:S01]  /*22e0*/  LDL.LU R34, [R1] ;  /* 0x0000000001227983 */ /* 0x000ee20000300800 */
[----:B------:R-:W-:Y:S01]  /*22f0*/  IADD3 R32, R26, -0x1, RZ ;  /* 0xffffffff1a207810 */ /* 0x000fe20007ffe0ff */
[----:B------:R-:W-:Y:S05]  /*2300*/  YIELD ;  /* 0x0000000000007946 */ /* 0x000fea0003800000 */
[----:B------:R-:W1:Y:S01]  /*2310*/  LDC.64 R80, c[0x0][0x2d8] ;  /* 0x0000b600ff507b82 */ /* 0x000e620000000a00 */
[----:B------:R-:W-:Y:S01]  /*2320*/  SHF.R.S32.HI R79, RZ, 0x1f, R32 ;  /* 0x0000001fff4f7819 */ /* 0x000fe20000011420 */
[-C--:B------:R-:W-:Y:S01]  /*2330*/  IMAD R13, R75, R32.reuse, RZ ;  /* 0x000000204b0d7224 */ /* 0x080fe200078e02ff */
[----:B------:R-:W-:Y:S01]  /*2340*/  BSSY B0, `(.L_x_12377) ;  /* 0x00002d1000007945 */ /* 0x000fe20003800000 */
[----:B------:R-:W-:-:S04]  /*2350*/  IMAD.WIDE.U32 R84, R74, R32, RZ ;  /* 0x000000204a547225 */ /* 0x000fc800078e00ff */
[----:B------:R-:W-:Y:S01]  /*2360*/  IMAD R13, R79, R74, R13 ;  /* 0x0000004a4f0d7224 */ /* 0x000fe200078e020d */
[----:B------:R-:W4:Y:S01]  /*2370*/  LDC R88, c[0x0][0x3d4] ;  /* 0x0000f500ff587b82 */ /* 0x000f220000000800 */
[----:B------:R-:W-:Y:S02]  /*2380*/  IADD3 R15, P3, R77, R84, RZ ;  /* 0x000000544d0f7210 */ /* 0x000fe40007f7e0ff */
[----:B------:R-:W-:Y:S02]  /*2390*/  IMAD.IADD R85, R85, 0x1, R13 ;  /* 0x0000000155557824 */ /* 0x000fe400078e020d */
[----:B0-----:R-:W-:Y:S02]  /*23a0*/  IMAD R33, R87, 0x60, RZ ;  /* 0x0000006057217824 */ /* 0x001fe400078e02ff */
[----:B------:R-:W-:-:S04]  /*23b0*/  IMAD.WIDE.U32 R12, R86, 0x60, R84 ;  /* 0x00000060560c7825 */ /* 0x000fc800078e0054 */
[----:B------:R-:W-:Y:S01]  /*23c0*/  IMAD.X R26, R85, 0x1, R76, P3 ;  /* 0x00000001551a7824 */ /* 0x000fe200018e064c */
[----:B------:R-:W-:Y:S01]  /*23d0*/  IADD3 R14, P4, R77, R12, RZ ;  /* 0x0000000c4d0e7210 */ /* 0x000fe20007f9e0ff */
[----:B------:R-:W-:Y:S01]  /*23e0*/  IMAD R12, R22, 0x2000, R63 ;  /* 0x00002000160c7824 */ /* 0x000fe200078e023f */
[CC--:B-1----:R-:W-:Y:S02]  /*23f0*/  LEA R38, P3, R15.reuse, R80.reuse, 0x1 ;  /* 0x000000500f267211 */ /* 0x0c2fe400078608ff */
[----:B------:R-:W-:Y:S01]  /*2400*/  IADD3.X R13, R76, R13, R33, P4, !PT ;  /* 0x0000000d4c0d7210 */ /* 0x000fe200027fe421 */
[----:B------:R-:W-:Y:S01]  /*2410*/  IMAD R83, R12, 0x2, R25 ;  /* 0x000000020c537824 */ /* 0x000fe200078e0219 */
[C---:B------:R-:W-:Y:S02]  /*2420*/  LEA R36, P4, R14.reuse, R80, 0x1 ;  /* 0x000000500e247211 */ /* 0x040fe400078808ff */
[-C--:B------:R-:W-:Y:S01]  /*2430*/  LEA.HI.X R39, R15, R81.reuse, R26, 0x1, P3 ;  /* 0x000000510f277211 */ /* 0x080fe200018f0c1a */
[----:B------:R-:W-:Y:S01]  /*2440*/  IMAD.MOV.U32 R26, RZ, RZ, R32 ;  /* 0x000000ffff1a7224 */ /* 0x000fe200078e0020 */
[----:B------:R-:W-:-:S02]  /*2450*/  LEA.HI.X R37, R14, R81, R13, 0x1, P4 ;  /* 0x000000510e257211 */ /* 0x000fc400020f0c0d */
[----:B------:R-:W-:Y:S02]  /*2460*/  ISETP.GT.AND P4, PT, R32, R27, PT ;  /* 0x0000001b2000720c */ /* 0x000fe40003f84270 */
[----:B----4-:R-:W-:Y:S02]  /*2470*/  ISETP.GE.AND P3, PT, R88, 0x1, PT ;  /* 0x000000015800780c */ /* 0x010fe40003f66270 */
[----:B------:R-:W-:Y:S02]  /*2480*/  IADD3 R82, R12, 0x20, RZ ;  /* 0x000000200c527810 */ /* 0x000fe40007ffe0ff */
[----:B--2---:R-:W-:Y:S02]  /*2490*/  LOP3.LUT P5, RZ, R35, 0x4, RZ, 0xc0, !PT ;  /* 0x0000000423ff7812 */ /* 0x004fe400078ac0ff */
[----:B---3--:R-:W-:-:S05]  /*24a0*/  LOP3.LUT R34, R34, 0xfffffffd, RZ, 0xc0, !PT ;  /* 0xfffffffd22227812 */ /* 0x008fca00078ec0ff */
[----:B------:R-:W-:-:S05]  /*24b0*/  @P4 LOP3.LUT R34, R34, 0x2, RZ, 0xfc, !PT ;  /* 0x0000000222224812 */ /* 0x000fca00078efcff */
[----:B------:R0:W-:Y:S01]  /*24c0*/  STL [R1], R34 ;  /* 0x0000002201007387 */ /* 0x0001e20000100800 */
[----:B------:R-:W-:-:S05]  /*24d0*/  @P5 VIADD R82, R12, 0xffffffe0 ;  /* 0xffffffe00c525836 */ /* 0x000fca0000000000 */
[----:B------:R-:W-:Y:S01]  /*24e0*/  LEA R82, R82, R25, 0x1 ;  /* 0x0000001952527211 */ /* 0x000fe200078e08ff */
[----:B------:R-:W-:Y:S06]  /*24f0*/  @!P3 BRA `(.L_x_12378) ;  /* 0x00000028006cb947 */ /* 0x000fec0003800000 */
[----:B------:R-:W-:Y:S01]  /*2500*/  ULDC.U8 UR4, c[0x0][0x3f0] ;  /* 0x0000fc0000047ab9 */ /* 0x000fe20000000000 */
[-C--:B------:R-:W-:Y:S01]  /*2510*/  IMAD R13, R73, R32.reuse, RZ ;  /* 0x00000020490d7224 */ /* 0x080fe200078e02ff */
[----:B------:R-:W-:Y:S01]  /*2520*/  ISETP.NE.AND P3, PT, RZ, UR4, PT ;  /* 0x00000004ff007c0c */ /* 0x000fe2000bf65270 */
[----:B------:R-:W-:Y:S02]  /*2530*/  IMAD R12, R70, R32, RZ ;  /* 0x00000020460c7224 */ /* 0x000fe400078e02ff */
[C---:B------:R-:W-:Y:S02]  /*2540*/  IMAD R13, R79.reuse, R72, R13 ;  /* 0x000000484f0d7224 */ /* 0x040fe400078e020d */
[----:B------:R-:W-:Y:S02]  /*2550*/  IMAD R90, R26, -0x80, R28 ;  /* 0xffffff801a5a7824 */ /* 0x000fe400078e021c */
[----:B------:R-:W-:Y:S02]  /*2560*/  IMAD R79, R79, R69, R12 ;  /* 0x000000454f4f7224 */ /* 0x000fe400078e020c */
[----:B------:R-:W-:Y:S01]  /*2570*/  IMAD.WIDE.U32 R46, R72, R32, RZ ;  /* 0x00000020482e7225 */ /* 0x000fe200078e00ff */
[----:B------:R-:W-:-:S03]  /*2580*/  VIMNMX R90, R90, 0x80, PT ;  /* 0x000000805a5a7848 */ /* 0x000fc60003fe0100 */
        /* <DEDUP_REMOVED lines=20> */
[----:B------:R-:W-:-:S04]  /*26d0*/  IADD3 R15, P3, R10, R44, RZ ;  /* 0x0000002c0a0f7210 */ /* 0x000fc80007f7e0ff */
[----:B------:R-:W-:Y:S02]  /*26e0*/  IADD3.X R48, R79, R6, RZ, P3, !PT ;  /* 0x000000064f307210 */ /* 0x000fe40001ffe4ff */
        /* <DEDUP_REMOVED lines=14> */
.L_x_12381:
[----:B------:R-:W-:Y:S05]  /*27d0*/  BSYNC B1 ;  /* 0x0000000000017941 */ /* 0x000fea0003800000 */
.L_x_12380:
[----:B0-----:R-:W-:Y:S01]  /*27e0*/  VIADD R12, R19, 0x60 ;  /* 0x00000060130c7836 */ /* 0x001fe20000000000 */
[----:B------:R-:W-:Y:S01]  /*27f0*/  BSSY B1, `(.L_x_12382) ;  /* 0x0000022000017945 */ /* 0x000fe20003800000 */
[----:B-----5:R-:W-:Y:S01]  /*2800*/  IMAD.MOV.U32 R86, RZ, RZ, R48 ;  /* 0x000000ffff567224 */ /* 0x020fe200078e0030 */
[----:B------:R-:W-:Y:S02]  /*2810*/  MOV R87, R49 ;  /* 0x0000003100577202 */ /* 0x000fe40000000f00 */
[----:B------:R-:W-:-:S13]  /*2820*/  ISETP.GE.AND P5, PT, R12, R90, PT ;  /* 0x0000005a0c00720c */ /* 0x000fda0003fa6270 */
        /* <DEDUP_REMOVED lines=30> */
.L_x_12383:
[----:B------:R-:W-:Y:S05]  /*2a10*/  BSYNC B1 ;  /* 0x0000000000017941 */ /* 0x000fea0003800000 */
.L_x_12382:
        /* <DEDUP_REMOVED lines=8> */
[----:B------:R-:W-:Y:S02]  /*2aa0*/  MOV R14, R84 ;  /* 0x00000054000e7202 */ /* 0x000fe40000000f00 */
[----:B------:R-:W-:-:S02]  /*2ab0*/  ISETP.NE.AND P3, PT, R157, 0x3, PT ;  /* 0x000000039d00780c */ /* 0x000fc40003f65270 */
[----:B------:R-:W-:Y:S01]  /*2ac0*/  PRMT R87, R12, 0x7610, R87 ;  /* 0x000076100c577816 */ /* 0x000fe20000000057 */
[----:B-----5:R-:W-:Y:S01]  /*2ad0*/  IMAD.MOV.U32 R12, RZ, RZ, R32 ;  /* 0x000000ffff0c7224 */ /* 0x020fe200078e0020 */
        /* <DEDUP_REMOVED lines=15> */
.L_x_12384:
[----:B------:R-:W-:Y:S01]  /*2bd0*/  IMAD R79, R22, 0x8, R2 ;  /* 0x00000008164f7824 */ /* 0x000fe200078e0202 */
[----:B------:R-:W-:Y:S01]  /*2be0*/  SHF.L.U32 R91, R156, 0x1f, RZ ;  /* 0x0000001f9c5b7819 */ /* 0x000fe200000006ff */
[----:B------:R-:W-:Y:S03]  /*2bf0*/  BSSY B1, `(.L_x_12385) ;  /* 0x0000003000017945 */ /* 0x000fe60003800000 */
[----:B------:R-:W0:Y:S02]  /*2c00*/  SYNCS.PHASECHK.TRANS64.TRYWAIT P6, [R79+URZ+0x16890], R91 ;  /* 0x0168905b4f0075a7 */ /* 0x000e2400080c017f */
[----:B0-----:R-:W-:Y:S05]  /*2c10*/  @!P6 BRA `(.L_x_12386) ;  /* 0x0000015000e0e947 */ /* 0x001fea0003800000 */
.L_x_12626:
[----:B------:R-:W-:Y:S05]  /*2c20*/  BSYNC B1 ;  /* 0x0000000000017941 */ /* 0x000fea0003800000 */
.L_x_12385:
        /* <DEDUP_REMOVED lines=49> */
.L_x_12392:
[----:B------:R-:W-:Y:S05]  /*2f40*/  BSYNC B3 ;  /* 0x0000000000037941 */ /* 0x000fea0003800000 */
.L_x_12391:
[----:B--2---:R1:W-:Y:S02]  /*2f50*/  STG.E.128 desc[UR40][R38.64], R12 ;  /* 0x0000000c26007986 */ /* 0x0043e4000c101d28 */
.L_x_12390:
[----:B------:R-:W-:Y:S05]  /*2f60*/  BSYNC B2 ;  /* 0x0000000000027941 */ /* 0x000fea0003800000 */
.L_x_12389:
[----:B------:R-:W-:Y:S05]  /*2f70*/  @P2 BRA `(.L_x_12388) ;  /* 0x0000000000c02947 */ /* 0x000fea0003800000 */
[----:B-1----:R1:W2:Y:S01]  /*2f80*/  LDS.128 R12, [R82+0xe000] ;  /* 0x00e00000520c7984 */ /* 0x0022a20000000c00 */
        /* <DEDUP_REMOVED lines=45> */
.L_x_12394:
[----:B------:R-:W-:Y:S05]  /*3260*/  BSYNC B2 ;  /* 0x0000000000027941 */ /* 0x000fea0003800000 */
.L_x_12393:
[----:B--2---:R2:W-:Y:S02]  /*3270*/  STG.E.128 desc[UR40][R38.64+0x40], R12 ;  /* 0x0000400c26007986 */ /* 0x0045e4000c101d28 */
.L_x_12388:
[----:B------:R-:W-:Y:S05]  /*3280*/  BSYNC B1 ;  /* 0x0000000000017941 */ /* 0x000fea0003800000 */
.L_x_12387:
        /* <DEDUP_REMOVED lines=48> */
.L_x_12399:
[----:B------:R-:W-:Y:S05]  /*3590*/  BSYNC B2 ;  /* 0x0000000000027941 */ /* 0x000fea0003800000 */
.L_x_12398:
[----:B--2---:R3:W-:Y:S02]  /*35a0*/  STG.E.128 desc[UR40][R36.64], R12 ;  /* 0x0000000c24007986 */ /* 0x0047e4000c101d28 */
.L_x_12397:
[----:B------:R-:W-:Y:S05]  /*35b0*/  BSYNC B1 ;  /* 0x0000000000017941 */ /* 0x000fea0003800000 */
.L_x_12396:
[----:B------:R-:W-:Y:S05]  /*35c0*/  @P2 BRA `(.L_x_12395) ;  /* 0x0000001800a02947 */ /* 0x000fea0003800000 */
[----:B-123--:R1:W2:Y:S01]  /*35d0*/  LDS.128 R12, [R82+0x11000] ;  /* 0x01100000520c7984 */ /* 0x00e2a20000000c00 */
        /* <DEDUP_REMOVED lines=45> */
.L_x_12401:
[----:B------:R-:W-:Y:S05]  /*38b0*/  BSYNC B1 ;  /* 0x0000000000017941 */ /* 0x000fea0003800000 */
.L_x_12400:
[----:B--2---:R1:W-:Y:S01]  /*38c0*/  STG.E.128 desc[UR40][R36.64+0x40], R12 ;  /* 0x0000400c24007986 */ /* 0x0043e2000c101d28 */
[----:B------:R-:W-:Y:S05]  /*38d0*/  BRA `(.L_x_12395) ;  /* 0x0000001400dc7947 */ /* 0x000fea0003800000 */
.L_x_12379:
        /* <DEDUP_REMOVED lines=29> */
[----:B------:R-:W-:Y:S01]  /*3ab0*/  MOV R47, R89 ;  /* 0x00000059002f7202 */ /* 0x000fe20000000f00 */
[----:B------:R-:W-:Y:S01]  /*3ac0*/  IMAD.MOV.U32 R45, RZ, RZ, R79 ;  /* 0x000000ffff2d7224 */ /* 0x000fe200078e004f */
        /* <DEDUP_REMOVED lines=17> */
.L_x_12403:
[----:B------:R-:W-:Y:S05]  /*3be0*/  BSYNC B1 ;  /* 0x0000000000017941 */ /* 0x000fea0003800000 */
.L_x_12402:
[----:B-----5:R-:W-:Y:S01]  /*3bf0*/  IMAD.MOV.U32 R44, RZ, RZ, R38 ;  /* 0x000000ffff2c7224 */ /* 0x020fe200078e0026 */
[----:B------:R-:W-:Y:S01]  /*3c00*/  MOV R46, R36 ;  /* 0x00000024002e7202 */ /* 0x000fe20000000f00 */
[----:B------:R-:W-:Y:S01]  /*3c10*/  IMAD.MOV.U32 R45, RZ, RZ, R39 ;  /* 0x000000ffff2d7224 */ /* 0x000fe200078e0027 */
[----:B------:R-:W-:Y:S01]  /*3c20*/  ISETP.NE.AND P3, PT, R157, 0x3, PT ;  /* 0x000000039d00780c */ /* 0x000fe20003f65270 */
        /* <DEDUP_REMOVED lines=23> */
[----:B------:R-:W-:Y:S02]  /*3da0*/  PRMT R106, R46, 0x7610, R106 ;  /* 0x000076102e6a7816 */ /* 0x000fe4000000006a */
[----:B------:R-:W-:Y:S01]  /*3db0*/  PRMT R109, R47, 0x7610, R109 ;  /* 0x000076102f6d7816 */ /* 0x000fe2000000006d */
[----:B------:R-:W-:Y:S06]  /*3dc0*/  @!P3 BRA `(.L_x_12404) ;  /* 0x000000000004b947 */ /* 0x000fec0003800000 */
[----:B------:R-:W-:Y:S01]  /*3dd0*/  BPT.TRAP 0x1 ;  /* 0x000000040000795c */ /* 0x000fe20000300000 */
.L_x_12404:
[----:B------:R-:W-:Y:S01]  /*3de0*/  IMAD R79, R22, 0x8, R2 ;  /* 0x00000008164f7824 */ /* 0x000fe200078e0202 */
[----:B------:R-:W-:Y:S01]  /*3df0*/  SHF.L.U32 R91, R156, 0x1f, RZ ;  /* 0x0000001f9c5b7819 */ /* 0x000fe200000006ff */
[----:B------:R-:W0:Y:S01]  /*3e00*/  LDC R93, c[0x0][0x2e4] ;  /* 0x0000b900ff5d7b82 */ /* 0x000e220000000800 */
[----:B------:R-:W-:Y:S02]  /*3e10*/  BSSY B1, `(.L_x_12405) ;  /* 0x0000004000017945 */ /* 0x000fe40003800000 */
[----:B------:R-:W1:Y:S01]  /*3e20*/  SYNCS.PHASECHK.TRANS64.TRYWAIT P5, [R79+URZ+0x16890], R91 ;  /* 0x0168905b4f0075a7 */ /* 0x000e6200080a017f */
[----:B0-----:R-:W-:Y:S01]  /*3e30*/  IMAD.IADD R95, R93, 0x1, -R64 ;  /* 0x000000015d5f7824 */ /* 0x001fe200078e0a40 */
[----:B-1----:R-:W-:Y:S06]  /*3e40*/  @!P5 BRA `(.L_x_12406) ;  /* 0x000001400068d947 */ /* 0x002fec0003800000 */
.L_x_12627:
[----:B------:R-:W-:Y:S05]  /*3e50*/  BSYNC B1 ;  /* 0x0000000000017941 */ /* 0x000fea0003800000 */
.L_x_12405:
        /* <DEDUP_REMOVED lines=10> */
[----:B------:R-:W-:-:S04]  /*3f00*/  SEL R44, R64, R95, !P0 ;  /* 0x0000005f402c7207 */ /* 0x000fc80004000000 */
[----:B------:R-:W-:-:S04]  /*3f10*/  IADD3 R97, R97, R89, RZ ;  /* 0x0000005961617210 */ /* 0x000fc80007ffe0ff */
[----:B------:R-:W-:Y:S01]  /*3f20*/  IADD3.X R94, R78, R97, R5, P5, P6 ;  /* 0x000000614e5e7210 */ /* 0x000fe20002fec405 */
[----:B-1----:R-:W-:Y:S01]  /*3f30*/  VIADD R47, R45, 0xffffff80 ;  /* 0xffffff802d2f7836 */ /* 0x002fe20000000000 */
[----:B------:R-:W-:-:S04]  /*3f40*/  SHF.R.S32.HI R45, RZ, 0x1f, R44 ;  /* 0x0000001fff2d7819 */ /* 0x000fc8000001142c */
[----:B------:R-:W-:Y:S02]  /*3f50*/  LEA.HI R45, R45, R44, RZ, 0x4 ;  /* 0x0000002c2d2d7211 */ /* 0x000fe400078f20ff */
[----:B------:R-:W-:Y:S02]  /*3f60*/  SHF.R.S32.HI R46, RZ, 0x1f, R47 ;  /* 0x0000001fff2e7819 */ /* 0x000fe4000001142f */
[----:B------:R-:W-:Y:S02]  /*3f70*/  LEA.HI.SX32 R45, R45, R60, 0x1c ;  /* 0x0000003c2d2d7211 */ /* 0x000fe400078fe2ff */
[----:B------:R-:W-:-:S03]  /*3f80*/  LEA.HI R46, R46, R47, RZ, 0x5 ;  /* 0x0000002f2e2e7211 */ /* 0x000fc600078f28ff */
[----:B------:R-:W-:Y:S01]  /*3f90*/  IMAD.SHL.U32 R96, R45, 0x8, RZ ;  /* 0x000000082d607824 */ /* 0x000fe200078e00ff */
[----:B------:R-:W-:-:S04]  /*3fa0*/  SHF.R.S32.HI R46, RZ, 0x5, R46 ;  /* 0x00000005ff2e7819 */ /* 0x000fc8000001142e */
[----:B------:R-:W-:-:S04]  /*3fb0*/  LOP3.LUT R45, R71, 0x38, R96, 0xf8, !PT ;  /* 0x00000038472d7812 */ /* 0x000fc800078ef860 */
[----:B------:R-:W-:-:S05]  /*3fc0*/  LOP3.LUT R45, R45, R68, RZ, 0x3c, !PT ;  /* 0x000000442d2d7212 */ /* 0x000fca00078e3cff */
[----:B------:R-:W-:Y:S01]  /*3fd0*/  IMAD R47, R46, 0x200, R45 ;  /* 0x000002002e2f7824 */ /* 0x000fe200078e022d */
[----:B------:R-:W-:-:S03]  /*3fe0*/  LEA R45, R22, R4, 0xd ;  /* 0x00000004162d7211 */ /* 0x000fc600078e68ff */
[----:B------:R-:W-:Y:S02]  /*3ff0*/  IMAD R47, R22, 0x2000, R47 ;  /* 0x00002000162f7824 */ /* 0x000fe400078e022f */
[--C-:B------:R-:W-:Y:S02]  /*4000*/  IMAD R45, R45, 0x2, R2.reuse ;  /* 0x000000022d2d7824 */ /* 0x100fe400078e0202 */
[----:B------:R-:W-:-:S04]  /*4010*/  IMAD R48, R47, 0x2, R2 ;  /* 0x000000022f307824 */ /* 0x000fc800078e0202 */
[----:B------:R-:W1:Y:S04]  /*4020*/  LDS.128 R44, [R45+0xe400] ;  /* 0x00e400002d2c7984 */ /* 0x000e680000000c00 */
[----:B------:R-:W2:Y:S01]  /*4030*/  LDS.128 R48, [R48+0xe400] ;  /* 0x00e4000030307984 */ /* 0x000ea20000000c00 */
[----:B------:R-:W-:Y:S05]  /*4040*/  @P4 BRA `(.L_x_12410) ;  /* 0x00000004004c4947 */ /* 0x000fea0003800000 */
[--C-:B------:R-:W-:Y:S01]  /*4050*/  SHF.R.U64 R32, R32, 0x10, R33.reuse ;  /* 0x0000001020207819 */ /* 0x100fe20000001221 */
[----:B------:R-:W-:Y:S01]  /*4060*/  HADD2.F32 R109, -RZ, R109.H0_H0 ;  /* 0x2000006dff6d7230 */ /* 0x000fe20000004100 */
[----:B------:R-:W-:Y:S01]  /*4070*/  SHF.R.U32.HI R33, RZ, 0x10, R33 ;  /* 0x00000010ff217819 */ /* 0x000fe20000011621 */
[----:B------:R-:W-:Y:S01]  /*4080*/  HADD2.F32 R104, -RZ, R104.H0_H0 ;  /* 0x20000068ff687230 */ /* 0x000fe20000004100 */
[--C-:B------:R-:W-:Y:S02]  /*4090*/  SHF.R.U64 R12, R12, 0x10, R13.reuse ;  /* 0x000000100c0c7819 */ /* 0x100fe4000000120d */
[----:B------:R-:W-:Y:S01]  /*40a0*/  SHF.R.U32.HI R103, RZ, 0x10, R13 ;  /* 0x00000010ff677819 */ /* 0x000fe2000001160d */
[----:B------:R-:W-:Y:S01]  /*40b0*/  HADD2.F32 R110, -RZ, R33.H0_H0 ;  /* 0x20000021ff6e7230 */ /* 0x000fe20000004100 */
[----:B------:R-:W-:Y:S02]  /*40c0*/  SHF.R.U64 R13, R14, 0x10, R15 ;  /* 0x000000100e0d7819 */ /* 0x000fe4000000120f */
[--C-:B------:R-:W-:Y:S01]  /*40d0*/  SHF.R.U64 R14, R34, 0x10, R35.reuse ;  /* 0x00000010220e7819 */ /* 0x100fe20000001223 */
[----:B-1----:R-:W-:Y:S01]  /*40e0*/  HADD2.F32 R34, -RZ, R45.H0_H0 ;  /* 0x2000002dff227230 */ /* 0x002fe20000004100 */
[----:B------:R-:W-:Y:S01]  /*40f0*/  SHF.R.U32.HI R105, RZ, 0x10, R35 ;  /* 0x00000010ff697819 */ /* 0x000fe20000011623 */
[--C-:B--2---:R-:W-:Y:S01]  /*4100*/  HADD2.F32 R35, -RZ, R49.reuse.H0_H0 ;  /* 0x20000031ff237230 */ /* 0x104fe20000004100 */
[----:B------:R-:W-:Y:S01]  /*4110*/  SHF.R.U32.HI R15, RZ, 0x10, R15 ;  /* 0x00000010ff0f7819 */ /* 0x000fe2000001160f */
[----:B------:R-:W-:-:S02]  /*4120*/  HADD2.F32 R49, -RZ, R49.H1_H1 ;  /* 0x30000031ff317230 */ /* 0x000fc40000004100 */
[CC--:B------:R-:W-:Y:S01]  /*4130*/  FMUL.FTZ R112, R34.reuse, R109.reuse ;  /* 0x0000006d22707220 */ /* 0x0c0fe20000410000 */
        /* <DEDUP_REMOVED lines=19> */
[----:B------:R-:W-:Y:S02]  /*4270*/  HADD2.F32 R47, -RZ, R47.H1_H1 ;  /* 0x3000002fff2f7230 */ /* 0x000fe40000004100 */
[----:B------:R-:W-:Y:S01]  /*4280*/  FMUL.FTZ R118, R51, R114 ;  /* 0x0000007233767220 */ /* 0x000fe20000410000 */
[----:B------:R-:W-:Y:S02]  /*4290*/  HADD2.F32 R110, -RZ, R15.H0_H0 ;  /* 0x2000000fff6e7230 */ /* 0x000fe40000004100 */
[-C--:B------:R-:W-:Y:S01]  /*42a0*/  FFMA.FTZ R15, R45, R108.reuse, -R116 ;  /* 0x0000006c2d0f7223 */ /* 0x080fe20000010874 */
[----:B------:R-:W-:Y:S01]  /*42b0*/  FFMA.FTZ R45, R49, R108, R112 ;  /* 0x0000006c312d7223 */ /* 0x000fe20000010070 */
[C---:B------:R-:W-:Y:S01]  /*42c0*/  FMUL.FTZ R114, R47.reuse, R114 ;  /* 0x000000722f727220 */ /* 0x040fe20000410000 */
[--C-:B------:R-:W-:Y:S02]  /*42d0*/  HADD2.F32 R49, -RZ, R106.reuse.H1_H1 ;  /* 0x3000006aff317230 */ /* 0x100fe40000004100 */
[----:B------:R-:W-:Y:S01]  /*42e0*/  FFMA.FTZ R108, R47, R110, -R118 ;  /* 0x0000006e2f6c7223 */ /* 0x000fe20000010876 */
[----:B------:R-:W-:-:S02]  /*42f0*/  HADD2.F32 R106, -RZ, R106.H0_H0 ;  /* 0x2000006aff6a7230 */ /* 0x000fc40000004100 */
[----:B------:R-:W-:Y:S01]  /*4300*/  FFMA.FTZ R110, R51, R110, R114 ;  /* 0x0000006e336e7223 */ /* 0x000fe20000010072 */
[----:B------:R-:W-:Y:S02]  /*4310*/  HADD2.F32 R47, -RZ, R48.H0_H0 ;  /* 0x20000030ff2f7230 */ /* 0x000fe40000004100 */
[----:B------:R-:W-:Y:S01]  /*4320*/  HADD2.F32 R32, -RZ, R44.H0_H0 ;  /* 0x2000002cff207230 */ /* 0x000fe20000004100 */
[----:B------:R-:W-:Y:S01]  /*4330*/  F2FP.F16.F32.PACK_AB R15, R108, R15 ;  /* 0x0000000f6c0f723e */ /* 0x000fe200000000ff */
[----:B------:R-:W-:Y:S02]  /*4340*/  HADD2.F32 R48, -RZ, R48.H1_H1 ;  /* 0x30000030ff307230 */ /* 0x000fe40000004100 */
[-C--:B------:R-:W-:Y:S01]  /*4350*/  FMUL.FTZ R105, R47, R106.reuse ;  /* 0x0000006a2f697220 */ /* 0x080fe20000410000 */
[----:B------:R-:W-:Y:S02]  /*4360*/  HADD2.F32 R44, -RZ, R44.H1_H1 ;  /* 0x3000002cff2c7230 */ /* 0x000fe40000004100 */
[----:B------:R-:W-:Y:S01]  /*4370*/  FMUL.FTZ R106, R32, R106 ;  /* 0x0000006a206a7220 */ /* 0x000fe20000410000 */
[----:B------:R-:W-:-:S02]  /*4380*/  HADD2.F32 R51, -RZ, R12.H0_H0 ;  /* 0x2000000cff337230 */ /* 0x000fc40000004100 */
[----:B------:R-:W-:Y:S01]  /*4390*/  FMUL.FTZ R107, R48, R103 ;  /* 0x00000067306b7220 */ /* 0x000fe20000410000 */
[----:B------:R-:W-:Y:S01]  /*43a0*/  FFMA.FTZ R12, R32, R49, -R105 ;  /* 0x00000031200c7223 */ /* 0x000fe20000010869 */
[C---:B------:R-:W-:Y:S01]  /*43b0*/  FMUL.FTZ R103, R44.reuse, R103 ;  /* 0x000000672c677220 */ /* 0x040fe20000410000 */
[----:B------:R-:W-:Y:S01]  /*43c0*/  FFMA.FTZ R32, R47, R49, R106 ;  /* 0x000000312f207223 */ /* 0x000fe2000001006a */
[-C--:B------:R-:W-:Y:S01]  /*43d0*/  FFMA.FTZ R47, R44, R51.reuse, -R107 ;  /* 0x000000332c2f7223 */ /* 0x080fe2000001086b */
[----:B------:R-:W-:Y:S02]  /*43e0*/  HADD2.F32 R44, -RZ, R50.H0_H0 ;  /* 0x20000032ff2c7230 */ /* 0x000fe40000004100 */
[----:B------:R-:W-:Y:S01]  /*43f0*/  FFMA.FTZ R105, R48, R51, R103 ;  /* 0x0000003330697223 */ /* 0x000fe20000010067 */
[----:B------:R-:W-:Y:S01]  /*4400*/  HADD2.F32 R103, -RZ, R14.H0_H0 ;  /* 0x2000000eff677230 */ /* 0x000fe20000004100 */
[----:B------:R-:W-:Y:S01]  /*4410*/  F2FP.F16.F32.PACK_AB R110, R110, R45 ;  /* 0x0000002d6e6e723e */ /* 0x000fe200000000ff */
[----:B------:R-:W-:Y:S01]  /*4420*/  HADD2.F32 R51, -RZ, R102.H1_H1 ;  /* 0x30000066ff337230 */ /* 0x000fe20000004100 */
[----:B------:R-:W-:Y:S01]  /*4430*/  MOV R45, R33 ;  /* 0x00000021002d7202 */ /* 0x000fe20000000f00 */
        /* <DEDUP_REMOVED lines=13> */
[----:B------:R-:W-:Y:S01]  /*4510*/  FFMA.FTZ R46, R46, R13, -R109 ;  /* 0x0000000d2e2e7223 */ /* 0x000fe2000001086d */
[----:B------:R-:W-:Y:S01]  /*4520*/  F2FP.F16.F32.PACK_AB R44, R47, R12 ;  /* 0x0000000c2f2c723e */ /* 0x000fe200000000ff */
[----:B------:R-:W-:Y:S01]  /*4530*/  IMAD.MOV.U32 R47, RZ, RZ, R15 ;  /* 0x000000ffff2f7224 */ /* 0x000fe200078e000f */
[----:B------:R-:W-:Y:S02]  /*4540*/  F2FP.F16.F32.PACK_AB R49, R35, R34 ;  /* 0x000000222331723e */ /* 0x000fe400000000ff */
[----:B------:R-:W-:Y:S01]  /*4550*/  F2FP.F16.F32.PACK_AB R50, R50, R51 ;  /* 0x000000333232723e */ /* 0x000fe200000000ff */
[----:B------:R-:W-:Y:S01]  /*4560*/  IMAD.MOV.U32 R51, RZ, RZ, R110 ;  /* 0x000000ffff337224 */ /* 0x000fe200078e006e */
[----:B------:R-:W-:-:S07]  /*4570*/  F2FP.F16.F32.PACK_AB R46, R46, R107 ;  /* 0x0000006b2e2e723e */ /* 0x000fce00000000ff */
.L_x_12410:
[----:B------:R-:W-:Y:S05]  /*4580*/  BSYNC B2 ;  /* 0x0000000000027941 */ /* 0x000fea0003800000 */
.L_x_12409:
        /* <DEDUP_REMOVED lines=12> */
.L_x_12408:
[----:B------:R-:W-:Y:S05]  /*4650*/  BSYNC B1 ;  /* 0x0000000000017941 */ /* 0x000fea0003800000 */
.L_x_12407:
[----:B-1----:R-:W-:Y:S02]  /*4660*/  VIADD R13, R19, 0x60 ;  /* 0x00000060130d7836 */ /* 0x002fe40000000000 */
[-C--:B------:R-:W-:Y:S02]  /*4670*/  IMAD R12, R66, R86.reuse, RZ ;  /* 0x00000056420c7224 */ /* 0x080fe400078e02ff */
[C---:B------:R-:W-:Y:S01]  /*4680*/  IMAD.WIDE.U32 R84, R13.reuse, R86, R84 ;  /* 0x000000560d547225 */ /* 0x040fe200078e0054 */
[----:B------:R-:W-:-:S03]  /*4690*/  ISETP.GE.OR P5, PT, R13, R90, P1 ;  /* 0x0000005a0d00720c */ /* 0x000fc60000fa6670 */
[----:B------:R-:W-:-:S10]  /*46a0*/  IMAD R47, R13, R87, R12 ;  /* 0x000000570d2f7224 */ /* 0x000fd400078e020c */
[----:B------:R-:W-:Y:S05]  /*46b0*/  @P5 BRA `(.L_x_12395) ;  /* 0x0000000800645947 */ /* 0x000fea0003800000 */
[----:B------:R-:W2:Y:S01]  /*46c0*/  LDL R14, [R1+0x1c] ;  /* 0x00001c00010e7983 */ /* 0x000ea20000100800 */
[----:B------:R-:W-:Y:S01]  /*46d0*/  IADD3 R47, R85, R47, RZ ;  /* 0x0000002f552f7210 */ /* 0x000fe20007ffe0ff */
[C---:B------:R-:W-:Y:S01]  /*46e0*/  VIADD R15, R19.reuse, 0x60 ;  /* 0x00000060130f7836 */ /* 0x040fe20000000000 */
[----:B------:R-:W-:Y:S01]  /*46f0*/  IADD3 R12, P5, P6, R58, R84, R29 ;  /* 0x000000543a0c7210 */ /* 0x000fe20007ebe01d */
[----:B------:R-:W-:Y:S01]  /*4700*/  VIADD R32, R19, 0x60 ;  /* 0x0000006013207836 */ /* 0x000fe20000000000 */
[----:B------:R-:W-:Y:S01]  /*4710*/  SEL R95, R64, R95, !P0 ;  /* 0x0000005f405f7207 */ /* 0x000fe20004000000 */
[----:B------:R-:W-:Y:S01]  /*4720*/  IMAD.SHL.U32 R15, R15, 0x40, RZ ;  /* 0x000000400f0f7824 */ /* 0x000fe200078e00ff */
[----:B------:R-:W-:Y:S01]  /*4730*/  IADD3.X R13, R78, R47, R5, P5, P6 ;  /* 0x0000002f4e0d7210 */ /* 0x000fe20002fec405 */
[----:B------:R-:W-:Y:S01]  /*4740*/  BSSY B1, `(.L_x_12411) ;  /* 0x000006c000017945 */ /* 0x000fe20003800000 */
[----:B------:R-:W-:Y:S02]  /*4750*/  LEA R44, P5, R12, R80, 0x1 ;  /* 0x000000500c2c7211 */ /* 0x000fe400078a08ff */
[----:B------:R-:W-:-:S02]  /*4760*/  SHF.L.U32 R32, R32, 0x6, RZ ;  /* 0x0000000620207819 */ /* 0x000fc400000006ff */
[----:B------:R-:W-:Y:S01]  /*4770*/  LEA.HI.X R45, R12, R81, R13, 0x1, P5 ;  /* 0x000000510c2d7211 */ /* 0x000fe200028f0c0d */
[----:B------:R-:W-:Y:S01]  /*4780*/  IMAD R13, R22, 0x2000, R3 ;  /* 0x00002000160d7824 */ /* 0x000fe200078e0203 */
[----:B------:R-:W-:Y:S02]  /*4790*/  SHF.R.S32.HI R12, RZ, 0x1f, R95 ;  /* 0x0000001fff0c7819 */ /* 0x000fe4000001145f */
[----:B------:R-:W-:Y:S01]  /*47a0*/  LOP3.LUT R15, R15, 0x1c0, RZ, 0xc0, !PT ;  /* 0x000001c00f0f7812 */ /* 0x000fe200078ec0ff */
[----:B------:R-:W-:Y:S01]  /*47b0*/  IMAD R13, R13, 0x2, R2 ;  /* 0x000000020d0d7824 */ /* 0x000fe200078e0202 */
[----:B------:R-:W-:Y:S02]  /*47c0*/  LEA.HI R95, R12, R95, RZ, 0x4 ;  /* 0x0000005f0c5f7211 */ /* 0x000fe400078f20ff */
[----:B------:R-:W-:Y:S02]  /*47d0*/  LOP3.LUT R32, R32, 0x1c0, RZ, 0xc0, !PT ;  /* 0x000001c020207812 */ /* 0x000fe400078ec0ff */
[----:B------:R-:W-:-:S02]  /*47e0*/  LEA.HI.SX32 R49, R95, R60, 0x1c ;  /* 0x0000003c5f317211 */ /* 0x000fc400078fe2ff */
[----:B------:R-:W-:-:S03]  /*47f0*/  SHF.R.U32.HI R15, RZ, 0x3, R15 ;  /* 0x00000003ff0f7819 */ /* 0x000fc6000001160f */
[----:B------:R-:W-:-:S05]  /*4800*/  IMAD.SHL.U32 R49, R49, 0x8, RZ ;  /* 0x0000000831317824 */ /* 0x000fca00078e00ff */
[----:B------:R-:W-:-:S04]  /*4810*/  LOP3.LUT R12, R32, 0x38, R49, 0xf8, !PT ;  /* 0x00000038200c7812 */ /* 0x000fc800078ef831 */
[----:B------:R-:W-:-:S05]  /*4820*/  LOP3.LUT R12, R12, R15, RZ, 0x3c, !PT ;  /* 0x0000000f0c0c7212 */ /* 0x000fca00078e3cff */
[----:B--2---:R-:W-:-:S05]  /*4830*/  IMAD.IADD R15, R14, 0x1, R12 ;  /* 0x000000010e0f7824 */ /* 0x004fca00078e020c */
[----:B------:R-:W-:-:S05]  /*4840*/  LEA R15, R22, R15, 0xd ;  /* 0x0000000f160f7211 */ /* 0x000fca00078e68ff */
[----:B------:R-:W-:Y:S02]  /*4850*/  IMAD R32, R15, 0x2, R2 ;  /* 0x000000020f207824 */ /* 0x000fe400078e0202 */
[----:B------:R-:W1:Y:S04]  /*4860*/  LDS.128 R12, [R13+0xe400] ;  /* 0x00e400000d0c7984 */ /* 0x000e680000000c00 */
[----:B------:R-:W2:Y:S01]  /*4870*/  LDS.128 R32, [R32+0xe400] ;  /* 0x00e4000020207984 */ /* 0x000ea20000000c00 */
[----:B------:R-:W-:Y:S05]  /*4880*/  @P4 BRA `(.L_x_12412) ;  /* 0x00000004005c4947 */ /* 0x000fea0003800000 */
[----:B------:R-:W-:Y:S01]  /*4890*/  SHF.R.U64 R46, R36, 0x10, R37 ;  /* 0x00000010242e7819 */ /* 0x000fe20000001225 */
[----:B------:R-:W-:Y:S01]  /*48a0*/  HADD2.F32 R51, -RZ, R101.H1_H1 ;  /* 0x30000065ff337230 */ /* 0x000fe20000004100 */
[----:B------:R-:W-:Y:S01]  /*48b0*/  SHF.R.U64 R36, R38, 0x10, R39 ;  /* 0x0000001026247819 */ /* 0x000fe20000001227 */
[----:B-1----:R-:W-:Y:S01]  /*48c0*/  IMAD.MOV.U32 R38, RZ, RZ, R12 ;  /* 0x000000ffff267224 */ /* 0x002fe200078e000c */
[----:B--2---:R-:W-:Y:S01]  /*48d0*/  MOV R12, R33 ;  /* 0x00000021000c7202 */ /* 0x004fe20000000f00 */
[----:B------:R-:W-:Y:S01]  /*48e0*/  IMAD.MOV.U32 R33, RZ, RZ, R15 ;  /* 0x000000ffff217224 */ /* 0x000fe200078e000f */
[--C-:B------:R-:W-:Y:S01]  /*48f0*/  SHF.R.U32.HI R48, RZ, 0x10, R41.reuse ;  /* 0x00000010ff307819 */ /* 0x100fe20000011629 */
[--C-:B------:R-:W-:Y:S01]  /*4900*/  HADD2.F32 R15, -RZ, R13.reuse.H1_H1 ;  /* 0x3000000dff0f7230 */ /* 0x100fe20000004100 */
        /* <DEDUP_REMOVED lines=9> */
[----:B------:R-:W-:-:S02]  /*49a0*/  HADD2.F32 R12, -RZ, R13.H0_H0 ;  /* 0x2000000dff0c7230 */ /* 0x000fc40000004100 */
[-C--:B------:R-:W-:Y:S01]  /*49b0*/  FMUL.FTZ R13, R32, R51.reuse ;  /* 0x00000033200d7220 */ /* 0x080fe20000410000 */
[----:B------:R-:W-:Y:S02]  /*49c0*/  HADD2.F32 R48, -RZ, R48.H0_H0 ;  /* 0x20000030ff307230 */ /* 0x000fe40000004100 */
        /* <DEDUP_REMOVED lines=21> */
[----:B------:R-:W-:Y:S01]  /*4b20*/  FFMA.FTZ R101, R42, R48, R101 ;  /* 0x000000302a657223 */ /* 0x000fe20000010065 */
[----:B------:R-:W-:Y:S02]  /*4b30*/  HADD2.F32 R42, -RZ, R40.H0_H0 ;  /* 0x20000028ff2a7230 */ /* 0x000fe40000004100 */
[----:B------:R-:W-:Y:S01]  /*4b40*/  FMUL.FTZ R86, R41, R86 ;  /* 0x0000005629567220 */ /* 0x000fe20000410000 */
[----:B------:R-:W-:Y:S01]  /*4b50*/  FFMA.FTZ R33, R35, R48, -R88 ;  /* 0x0000003023217223 */ /* 0x000fe20000010858 */
[----:B------:R-:W-:Y:S01]  /*4b60*/  FFMA.FTZ R92, R41, R50, -R92 ;  /* 0x00000032295c7223 */ /* 0x000fe2000001085c */
[----:B------:R-:W-:-:S02]  /*4b70*/  HADD2.F32 R41, -RZ, R100.H1_H1 ;  /* 0x30000064ff297230 */ /* 0x000fc40000004100 */
[----:B------:R-:W-:Y:S01]  /*4b80*/  FFMA.FTZ R86, R43, R50, R86 ;  /* 0x000000322b567223 */ /* 0x000fe20000010056 */
[--C-:B------:R-:W-:Y:S02]  /*4b90*/  HADD2.F32 R40, -RZ, R39.reuse.H0_H0 ;  /* 0x20000027ff287230 */ /* 0x100fe40000004100 */
[----:B------:R-:W-:Y:S01]  /*4ba0*/  HADD2.F32 R35, -RZ, R38.H0_H0 ;  /* 0x20000026ff237230 */ /* 0x000fe20000004100 */
[----:B------:R-:W-:Y:S01]  /*4bb0*/  F2FP.F16.F32.PACK_AB R92, R92, R33 ;  /* 0x000000215c5c723e */ /* 0x000fe200000000ff */
[----:B------:R-:W-:Y:S02]  /*4bc0*/  HADD2.F32 R98, -RZ, R98.H0_H0 ;  /* 0x20000062ff627230 */ /* 0x000fe40000004100 */
[-C--:B------:R-:W-:Y:S01]  /*4bd0*/  FMUL.FTZ R48, R40, R41.reuse ;  /* 0x0000002928307220 */ /* 0x080fe20000410000 */
[----:B------:R-:W-:Y:S02]  /*4be0*/  HADD2.F32 R39, -RZ, R39.H1_H1 ;  /* 0x30000027ff277230 */ /* 0x000fe40000004100 */
[----:B------:R-:W-:Y:S01]  /*4bf0*/  FMUL.FTZ R41, R35, R41 ;  /* 0x0000002923297220 */ /* 0x000fe20000410000 */
[----:B------:R-:W-:-:S02]  /*4c00*/  HADD2.F32 R38, -RZ, R38.H1_H1 ;  /* 0x30000026ff267230 */ /* 0x000fc40000004100 */
[-C--:B------:R-:W-:Y:S01]  /*4c10*/  FFMA.FTZ R48, R35, R98.reuse, -R48 ;  /* 0x0000006223307223 */ /* 0x080fe20000010830 */
[----:B------:R-:W-:Y:S02]  /*4c20*/  HADD2.F32 R46, -RZ, R46.H0_H0 ;  /* 0x2000002eff2e7230 */ /* 0x000fe40000004100 */
[----:B------:R-:W-:Y:S01]  /*4c30*/  FFMA.FTZ R40, R40, R98, R41 ;  /* 0x0000006228287223 */ /* 0x000fe20000010029 */
[-C--:B------:R-:W-:Y:S01]  /*4c40*/  FMUL.FTZ R43, R39, R42.reuse ;  /* 0x0000002a272b7220 */ /* 0x080fe20000410000 */
[----:B------:R-:W-:Y:S02]  /*4c50*/  HADD2.F32 R41, -RZ, R37.H0_H0 ;  /* 0x20000025ff297230 */ /* 0x000fe40000004100 */
        /* <DEDUP_REMOVED lines=8> */
[----:B------:R-:W-:Y:S01]  /*4ce0*/  MOV R13, R15 ;  /* 0x0000000f000d7202 */ /* 0x000fe20000000f00 */
[----:B------:R-:W-:Y:S01]  /*4cf0*/  HADD2.F32 R14, -RZ, R14.H1_H1 ;  /* 0x3000000eff0e7230 */ /* 0x000fe20000004100 */
[----:B------:R-:W-:Y:S01]  /*4d00*/  F2FP.F16.F32.PACK_AB R12, R43, R48 ;  /* 0x000000302b0c723e */ /* 0x000fe200000000ff */
[----:B------:R-:W-:Y:S02]  /*4d10*/  HADD2.F32 R39, -RZ, R36.H0_H0 ;  /* 0x20000024ff277230 */ /* 0x000fe40000004100 */
[----:B------:R-:W-:Y:S01]  /*4d20*/  FMUL.FTZ R36, R37, R100 ;  /* 0x0000006425247220 */ /* 0x000fe20000410000 */
[----:B------:R-:W-:-:S02]  /*4d30*/  HADD2.F32 R38, -RZ, R99.H0_H0 ;  /* 0x20000063ff267230 */ /* 0x000fc40000004100 */
[-C--:B------:R-:W-:Y:S01]  /*4d40*/  FMUL.FTZ R87, R34, R41.reuse ;  /* 0x0000002922577220 */ /* 0x080fe20000410000 */
[----:B------:R-:W-:Y:S01]  /*4d50*/  FMUL.FTZ R100, R35, R100 ;  /* 0x0000006423647220 */ /* 0x000fe20000410000 */
[C---:B------:R-:W-:Y:S01]  /*4d60*/  FMUL.FTZ R41, R14.reuse, R41 ;  /* 0x000000290e297220 */ /* 0x040fe20000410000 */
[----:B------:R-:W-:Y:S01]  /*4d70*/  F2FP.F16.F32.PACK_AB R32, R51, R40 ;  /* 0x000000283320723e */ /* 0x000fe200000000ff */
[-C--:B------:R-:W-:Y:S01]  /*4d80*/  FFMA.FTZ R36, R35, R38.reuse, -R36 ;  /* 0x0000002623247223 */ /* 0x080fe20000010824 */
[----:B------:R-:W-:Y:S01]  /*4d90*/  FFMA.FTZ R100, R37, R38, R100 ;  /* 0x0000002625647223 */ /* 0x000fe20000010064 */
[-C--:B------:R-:W-:Y:S01]  /*4da0*/  FFMA.FTZ R87, R14, R39.reuse, -R87 ;  /* 0x000000270e577223 */ /* 0x080fe20000010857 */
[----:B------:R-:W-:Y:S01]  /*4db0*/  FFMA.FTZ R41, R34, R39, R41 ;  /* 0x0000002722297223 */ /* 0x000fe20000010029 */
[----:B------:R-:W-:Y:S01]  /*4dc0*/  F2FP.F16.F32.PACK_AB R35, R86, R101 ;  /* 0x000000655623723e */ /* 0x000fe200000000ff */
[----:B------:R-:W-:Y:S02]  /*4dd0*/  IMAD.MOV.U32 R15, RZ, RZ, R92 ;  /* 0x000000ffff0f7224 */ /* 0x000fe400078e005c */
[----:B------:R-:W-:-:S02]  /*4de0*/  F2FP.F16.F32.PACK_AB R14, R87, R36 ;  /* 0x00000024570e723e */ /* 0x000fc400000000ff */
[----:B------:R-:W-:-:S07]  /*4df0*/  F2FP.F16.F32.PACK_AB R34, R41, R100 ;  /* 0x000000642922723e */ /* 0x000fce00000000ff */
.L_x_12412:
[----:B------:R-:W-:Y:S05]  /*4e00*/  BSYNC B1 ;  /* 0x0000000000017941 */ /* 0x000fea0003800000 */
.L_x_12411:
        /* <DEDUP_REMOVED lines=10> */
.L_x_12378:
[----:B------:R-:W-:-:S13]  /*4eb0*/  ISETP.NE.AND P3, PT, R157, 0x3, PT ;  /* 0x000000039d00780c */ /* 0x000fda0003f65270 */
[----:B------:R-:W-:Y:S05]  /*4ec0*/  @!P3 BRA `(.L_x_12413) ;  /* 0x000000000004b947 */ /* 0x000fea0003800000 */
[----:B------:R-:W-:Y:S01]  /*4ed0*/  BPT.TRAP 0x1 ;  /* 0x000000040000795c */ /* 0x000fe20000300000 */
.L_x_12413:
[----:B------:R-:W-:Y:S01]  /*4ee0*/  IMAD R79, R22, 0x8, R2 ;  /* 0x00000008164f7824 */ /* 0x000fe200078e0202 */
[----:B------:R-:W-:Y:S01]  /*4ef0*/  SHF.L.U32 R91, R156, 0x1f, RZ ;  /* 0x0000001f9c5b7819 */ /* 0x000fe200000006ff */
[----:B------:R-:W-:Y:S01]  /*4f00*/  IMAD R90, R26, -0x80, R28 ;  /* 0xffffff801a5a7824 */ /* 0x000fe200078e021c */
[----:B------:R-:W-:Y:S02]  /*4f10*/  BSSY B1, `(.L_x_12414) ;  /* 0x0000004000017945 */ /* 0x000fe40003800000 */
[----:B------:R-:W1:Y:S02]  /*4f20*/  SYNCS.PHASECHK.TRANS64.TRYWAIT P4, [R79+URZ+0x16890], R91 ;  /* 0x0168905b4f0075a7 */ /* 0x000e64000808017f */
[----:B------:R-:W-:Y:S01]  /*4f30*/  VIMNMX R90, R90, 0x80, PT ;  /* 0x000000805a5a7848 */ /* 0x000fe20003fe0100 */
[----:B-1----:R-:W-:Y:S06]  /*4f40*/  @!P4 BRA `(.L_x_12415) ;  /* 0x00000130003cc947 */ /* 0x002fec0003800000 */
.L_x_12628:
[----:B------:R-:W-:Y:S05]  /*4f50*/  BSYNC B1 ;  /* 0x0000000000017941 */ /* 0x000fea0003800000 */
.L_x_12414:
[----:B------:R-:W-:Y:S01]  /*4f60*/  ISETP.GE.AND P4, PT, R19, R90, PT ;  /* 0x0000005a1300720c */ /* 0x000fe20003f86270 */
[----:B------:R-:W-:-:S12]  /*4f70*/  BSSY B1, `(.L_x_12416) ;  /* 0x0000006000017945 */ /* 0x000fd80003800000 */
[----:B------:R-:W-:Y:S05]  /*4f80*/  @P4 BRA `(.L_x_12417) ;  /* 0x0000000000104947 */ /* 0x000fea0003800000 */
[----:B------:R-:W2:Y:S04]  /*4f90*/  @!P1 LDS.128 R12, [R83+0xe000] ;  /* 0x00e00000530c9984 */ /* 0x000ea80000000c00 */
[----:B0-----:R-:W0:Y:S04]  /*4fa0*/  @!P2 LDS.128 R32, [R82+0xe000] ;  /* 0x00e000005220a984 */ /* 0x001e280000000c00 */
[----:B--2---:R2:W-:Y:S04]  /*4fb0*/  @!P1 STG.E.128 desc[UR40][R38.64], R12 ;  /* 0x0000000c26009986 */ /* 0x0045e8000c101d28 */
[----:B0-----:R2:W-:Y:S02]  /*4fc0*/  @!P2 STG.E.128 desc[UR40][R38.64+0x40], R32 ;  /* 0x000040202600a986 */ /* 0x0015e4000c101d28 */
.L_x_12417:
[----:B------:R-:W-:Y:S05]  /*4fd0*/  BSYNC B1 ;  /* 0x0000000000017941 */ /* 0x000fea0003800000 */
.L_x_12416:
[----:B--2---:R-:W-:-:S05]  /*4fe0*/  VIADD R12, R19, 0x60 ;  /* 0x00000060130c7836 */ /* 0x004fca0000000000 */
[----:B------:R-:W-:-:S13]  /*4ff0*/  ISETP.GE.AND P4, PT, R12, R90, PT ;  /* 0x0000005a0c00720c */ /* 0x000fda0003f86270 */
[----:B------:R-:W-:Y:S05]  /*5000*/  @P4 BRA `(.L_x_12395) ;  /* 0x0000000000104947 */ /* 0x000fea0003800000 */
[----:B------:R-:W2:Y:S04]  /*5010*/  @!P1 LDS.128 R12, [R83+0x11000] ;  /* 0x01100000530c9984 */ /* 0x000ea80000000c00 */
[----:B0-----:R-:W0:Y:S04]  /*5020*/  @!P2 LDS.128 R32, [R82+0x11000] ;  /* 0x011000005220a984 */ /* 0x001e280000000c00 */
[----:B--2---:R2:W-:Y:S04]  /*5030*/  @!P1 STG.E.128 desc[UR40][R36.64], R12 ;  /* 0x0000000c24009986 */ /* 0x0045e8000c101d28 */
[----:B0-----:R2:W-:Y:S02]  /*5040*/  @!P2 STG.E.128 desc[UR40][R36.64+0x40], R32 ;  /* 0x000040202400a986 */ /* 0x0015e4000c101d28 */
.L_x_12395:
[----:B------:R-:W-:Y:S05]  /*5050*/  BSYNC B0 ;  /* 0x0000000000007941 */ /* 0x000fea0003800000 */
.L_x_12377:
        /* <DEDUP_REMOVED lines=17> */
.L_x_12419:
[----:B------:R-:W-:Y:S05]  /*5170*/  BSYNC B0 ;  /* 0x0000000000007941 */ /* 0x000fea0003800000 */
.L_x_12418:
[----:B------:R-:W2:Y:S01]  /*5180*/  SYNCS.PHASECHK.TRANS64.TRYWAIT P3, [R79+URZ+0x168b0], R91 ;  /* 0x0168b05b4f0075a7 */ /* 0x000ea2000806017f */
[----:B------:R-:W-:Y:S01]  /*5190*/  ULDC UR42, c[0x0][0x2e4] ;  /* 0x0000b900002a7ab9 */ /* 0x000fe20000000800 */
[----:B------:R-:W-:Y:S01]  /*51a0*/  ULDC.64 UR38, c[0x0][0x318] ;  /* 0x0000c60000267ab9 */ /* 0x000fe20000000a00 */
[----:B------:R-:W-:Y:S01]  /*51b0*/  ULDC.64 UR36, c[0x0][0x308] ;  /* 0x0000c20000247ab9 */ /* 0x000fe20000000a00 */
[----:B------:R-:W-:Y:S01]  /*51c0*/  BSSY B0, `(.L_x_12420) ;  /* 0x0000003000007945 */ /* 0x000fe20003800000 */
[----:B----4-:R-:W-:-:S03]  /*51d0*/  IMAD.WIDE R32, R26, 0x80, R8 ;  /* 0x000000801a207825 */ /* 0x010fc600078e0208 */
[----:B--2---:R-:W-:Y:S05]  /*51e0*/  @!P3 BRA `(.L_x_12421) ;  /* 0x0000012c00a8b947 */ /* 0x004fea0003800000 */
.L_x_12629:
[----:B------:R-:W-:Y:S05]  /*51f0*/  BSYNC B0 ;  /* 0x0000000000007941 */ /* 0x000fea0003800000 */
.L_x_12420:
        /* <DEDUP_REMOVED lines=9> */
[----:B0-----:R-:W-:-:S04]  /*5290*/  LEA R34, P3, R12, UR36, 0x1 ;  /* 0x000000240c227c11 */ /* 0x001fc8000f8608ff */
[----:B------:R-:W-:Y:S02]  /*52a0*/  LEA.HI.X R35, R12, UR37, R13, 0x1, P3 ;  /* 0x000000250c237c11 */ /* 0x000fe400098f0c0d */
[----:B------:R-:W-:-:S13]  /*52b0*/  ISETP.GE.AND P3, PT, R16, UR42, PT ;  /* 0x0000002a10007c0c */ /* 0x000fda000bf66270 */
[----:B------:R-:W0:Y:S04]  /*52c0*/  @!P3 LDS.128 R12, [R83] ;  /* 0x00000000530cb984 */ /* 0x000e280000000c00 */
[----:B0-----:R-:W-:Y:S01]  /*52d0*/  @!P3 STG.E.128 desc[UR40][R34.64], R12 ;  /* 0x0000000c2200b986 */ /* 0x001fe2000c101d28 */
[----:B------:R-:W-:-:S13]  /*52e0*/  ISETP.GE.AND P3, PT, R67, UR42, PT ;  /* 0x0000002a43007c0c */ /* 0x000fda000bf66270 */
[----:B------:R-:W0:Y:S04]  /*52f0*/  @!P3 LDS.128 R12, [R82] ;  /* 0x00000000520cb984 */ /* 0x000e280000000c00 */
[----:B0-----:R3:W-:Y:S02]  /*5300*/  @!P3 STG.E.128 desc[UR40][R34.64+0x40], R12 ;  /* 0x0000400c2200b986 */ /* 0x0017e4000c101d28 */
.L_x_12423:
[----:B------:R-:W-:Y:S05]  /*5310*/  BSYNC B0 ;  /* 0x0000000000007941 */ /* 0x000fea0003800000 */
.L_x_12422:
[----:B-1-3--:R-:W-:Y:S01]  /*5320*/  IADD3 R12, R19, 0x60, RZ ;  /* 0x00000060130c7810 */ /* 0x00afe20007ffe0ff */
[----:B------:R-:W-:Y:S03]  /*5330*/  BSSY B0, `(.L_x_12424) ;  /* 0x0000013000007945 */ /* 0x000fe60003800000 */
        /* <DEDUP_REMOVED lines=9> */
[----:B------:R-:W-:-:S04]  /*53d0*/  LEA R32, P3, R12, UR36, 0x1 ;  /* 0x000000240c207c11 */ /* 0x000fc8000f8608ff */
[----:B------:R-:W-:-:S04]  /*53e0*/  IADD3 R13, R13, R15, RZ ;  /* 0x0000000f0d0d7210 */ /* 0x000fc80007ffe0ff */
[----:B------:R-:W-:Y:S02]  /*53f0*/  LEA.HI.X R33, R12, UR37, R13, 0x1, P3 ;  /* 0x000000250c217c11 */ /* 0x000fe400098f0c0d */
[----:B------:R-:W-:-:S13]  /*5400*/  ISETP.GE.AND P3, PT, R16, UR42, PT ;  /* 0x0000002a10007c0c */ /* 0x000fda000bf66270 */
[----:B------:R-:W1:Y:S04]  /*5410*/  @!P3 LDS.128 R12, [R83+0x3000] ;  /* 0x00300000530cb984 */ /* 0x000e680000000c00 */
[----:B-1----:R-:W-:Y:S01]  /*5420*/  @!P3 STG.E.128 desc[UR40][R32.64], R12 ;  /* 0x0000000c2000b986 */ /* 0x002fe2000c101d28 */
[----:B------:R-:W-:-:S13]  /*5430*/  ISETP.GE.AND P3, PT, R67, UR42, PT ;  /* 0x0000002a43007c0c */ /* 0x000fda000bf66270 */
[----:B------:R-:W1:Y:S04]  /*5440*/  @!P3 LDS.128 R12, [R82+0x3000] ;  /* 0x00300000520cb984 */ /* 0x000e680000000c00 */
[----:B-1----:R1:W-:Y:S02]  /*5450*/  @!P3 STG.E.128 desc[UR40][R32.64+0x40], R12 ;  /* 0x0000400c2000b986 */ /* 0x0023e4000c101d28 */
.L_x_12425:
[----:B------:R-:W-:Y:S05]  /*5460*/  BSYNC B0 ;  /* 0x0000000000007941 */ /* 0x000fea0003800000 */
.L_x_12424:
        /* <DEDUP_REMOVED lines=13> */
[----:B------:R-:W-:Y:S02]  /*5540*/  SEL R22, R22, RZ, P3 ;  /* 0x000000ff16167207 */ /* 0x000fe40001800000 */
[----:B------:R-:W-:Y:S01]  /*5550*/  LOP3.LUT R156, R156, R13, RZ, 0x3c, !PT ;  /* 0x0000000d9c9c7212 */ /* 0x000fe200078e3cff */
[----:B------:R0:W-:Y:S01]  /*5560*/  @!P4 SYNCS.ARRIVE.TRANS64.RED.A1T0 RZ, [R79+URZ], RZ ;  /* 0x000000ff4fffc9a7 */ /* 0x0001e2000810043f */
[----:B---3--:R-:W-:-:S13]  /*5570*/  LOP3.LUT P5, RZ, R12, 0x2, RZ, 0xc0, !PT ;  /* 0x000000020cff7812 */ /* 0x008fda00078ac0ff */
[----:B0-----:R-:W-:Y:S05]  /*5580*/  @P5 BRA `(.L_x_12426) ;  /* 0xffffffcc004c5947 */ /* 0x001fea000383ffff */
[----:B------:R-:W0:Y:S01]  /*5590*/  S2R R12, SR_TID.X ;  /* 0x00000000000c7919 */ /* 0x000e220000002100 */
[----:B------:R-:W-:Y:S02]  /*55a0*/  PLOP3.LUT P0, PT, PT, PT, PT, 0x8, 0x0 ;  /* 0x000000000000781c */ /* 0x000fe40003f0e170 */
[----:B0-----:R-:W-:-:S04]  /*55b0*/  SHF.R.U32.HI R12, RZ, 0x7, R12 ;  /* 0x00000007ff0c7819 */ /* 0x001fc8000001160c */
[----:B------:R-:W-:-:S13]  /*55c0*/  ISETP.NE.AND P5, PT, R12, 0x1, PT ;  /* 0x000000010c00780c */ /* 0x000fda0003fa5270 */
[----:B------:R-:W-:Y:S06]  /*55d0*/  @!P5 BAR.ARV 0x9, 0x100 ;  /* 0x024400000000db1d */ /* 0x000fec0000002000 */
.L_x_12372:
[----:B------:R-:W-:Y:S01]  /*55e0*/  ISETP.GE.AND P2, PT, R152, 0x1, PT ;  /* 0x000000019800780c */ /* 0x000fe20003f46270 */
[----:B------:R-:W-:Y:S01]  /*55f0*/  IMAD.MOV.U32 R3, RZ, RZ, RZ ;  /* 0x000000ffff037224 */ /* 0x000fe200078e00ff */
[----:B------:R-:W-:Y:S01]  /*5600*/  PLOP3.LUT P1, PT, PT, PT, PT, 0x80, 0x0 ;  /* 0x000000000000781c */ /* 0x000fe20003f2f070 */
[----:B------:R-:W-:Y:S01]  /*5610*/  IMAD.MOV.U32 R119, RZ, RZ, RZ ;  /* 0x000000ffff777224 */ /* 0x000fe200078e00ff */
[----:B------:R-:W-:Y:S02]  /*5620*/  MOV R0, RZ ;  /* 0x000000ff00007202 */ /* 0x000fe40000000f00 */
[----:B------:R-:W-:Y:S01]  /*5630*/  CS2R R26, SRZ ;  /* 0x00000000001a7805 */ /* 0x000fe2000001ff00 */
[----:B------:R-:W-:Y:S01]  /*5640*/  IMAD.MOV.U32 R21, RZ, RZ, RZ ;  /* 0x000000ffff157224 */ /* 0x000fe200078e00ff */
        /* <DEDUP_REMOVED lines=12> */
[----:B------:R-:W-:Y:S01]  /*5710*/  MOV R50, RZ ;  /* 0x000000ff00327202 */ /* 0x000fe20000000f00 */
[----:B------:R-:W-:Y:S02]  /*5720*/  IMAD.MOV.U32 R13, RZ, RZ, RZ ;  /* 0x000000ffff0d7224 */ /* 0x000fe400078e00ff */
[----:B------:R-:W-:Y:S01]  /*5730*/  IMAD.MOV.U32 R52, RZ, RZ, RZ ;  /* 0x000000ffff347224 */ /* 0x000fe200078e00ff */
[----:B------:R-:W-:Y:S06]  /*5740*/  @P0 BRA `(.L_x_12427) ;  /* 0x00000000000c0947 */ /* 0x000fec0003800000 */
[----:B------:R-:W0:Y:S01]  /*5750*/  FENCE.VIEW.ASYNC.G ;  /* 0x00000000000073c6 */ /* 0x000e220000000100 */
[----:B------:R-:W-:Y:S05]  /*5760*/  WARPSYNC.ALL ;  /* 0x0000000000007948 */ /* 0x000fea0003800000 */
[----:B0-----:R-:W-:Y:S06]  /*5770*/  BAR.ARV 0xc, 0x1a0 ;  /* 0x0306800000007b1d */ /* 0x001fec0000002000 */
.L_x_12427:
[----:B------:R-:W-:Y:S01]  /*5780*/  IMAD.MOV.U32 R12, RZ, RZ, RZ ;  /* 0x000000ffff0c7224 */ /* 0x000fe200078e00ff */
[----:B------:R-:W-:Y:S01]  /*5790*/  MOV R49, RZ ;  /* 0x000000ff00317202 */ /* 0x000fe20000000f00 */
[----:B------:R-:W-:Y:S06]  /*57a0*/  @!P2 BRA `(.L_x_12428) ;  /* 0x000000bc00eca947 */ /* 0x000fec0003800000 */
[----:B------:R-:W0:Y:S01]  /*57b0*/  S2R R4, SR_TID.X ;  /* 0x0000000000047919 */ /* 0x000e220000002100 */
[----:B------:R-:W-:Y:S01]  /*57c0*/  UMOV UR4, 0xffffffff ;  /* 0xffffffff00047882 */ /* 0x000fe20000000000 */
[----:B0-----:R-:W-:-:S05]  /*57d0*/  VIADD R4, R4, 0xffffff80 ;  /* 0xffffff8004047836 */ /* 0x001fca0000000000 */
[----:B------:R-:W-:-:S04]  /*57e0*/  SHF.R.S32.HI R0, RZ, 0x1f, R4 ;  /* 0x0000001fff007819 */ /* 0x000fc80000011404 */
[----:B------:R-:W-:-:S04]  /*57f0*/  LEA.HI R0, R0, R4, RZ, 0x7 ;  /* 0x0000000400007211 */ /* 0x000fc800078f38ff */
[----:B------:R-:W-:Y:S01]  /*5800*/  SHF.R.S32.HI R13, RZ, 0x7, R0 ;  /* 0x00000007ff0d7819 */ /* 0x000fe20000011400 */
[----:B------:R-:W-:Y:S06]  /*5810*/  BRA.DIV UR4, `(.L_x_12429) ;  /* 0x0000012a04307947 */ /* 0x000fec000b800000 */
[----:B------:R0:W2:Y:S02]  /*5820*/  SHFL.IDX PT, R155, R13, RZ, 0x1f ;  /* 0x00001fff0d9b7589 */ /* 0x0000a400000e0000 */
.L_x_12632:
[----:B------:R-:W3:Y:S01]  /*5830*/  LDL.LU R4, [R1] ;  /* 0x0000000001047983 */ /* 0x000ee20000300800 */
[----:B------:R-:W-:Y:S01]  /*5840*/  VIADD R3, R2, 0x8400 ;  /* 0x0000840002037836 */ /* 0x000fe20000000000 */
[----:B------:R-:W-:Y:S01]  /*5850*/  BSSY B6, `(.L_x_12430) ;  /* 0x000001c000067945 */ /* 0x000fe20003800000 */
[----:B--2---:R-:W-:-:S03]  /*5860*/  IMAD.HI R0, R155, 0x55555556, RZ ;  /* 0x555555569b007827 */ /* 0x004fc600078e02ff */
[----:B------:R-:W-:Y:S02]  /*5870*/  LOP3.LUT P0, RZ, R3, 0x3ff, RZ, 0xc0, !PT ;  /* 0x000003ff03ff7812 */ /* 0x000fe4000780c0ff */
[----:B------:R-:W-:-:S05]  /*5880*/  LEA.HI R0, R0, R0, RZ, 0x1 ;  /* 0x0000000000007211 */ /* 0x000fca00078f08ff */
[----:B------:R-:W-:-:S04]  /*5890*/  IMAD R0, R0, -0x3, R155 ;  /* 0xfffffffd00007824 */ /* 0x000fc800078e029b */
[----:B------:R-:W-:-:S05]  /*58a0*/  IMAD R0, R0, 0x2000, R3 ;  /* 0x0000200000007824 */ /* 0x000fca00078e0203 */
[----:B------:R-:W-:-:S04]  /*58b0*/  SHF.R.U32.HI R0, RZ, 0x4, R0 ;  /* 0x00000004ff007819 */ /* 0x000fc80000011600 */
[----:B------:R-:W-:Y:S02]  /*58c0*/  LOP3.LUT R36, R0, 0x3fff, RZ, 0xc0, !PT ;  /* 0x00003fff00247812 */ /* 0x000fe400078ec0ff */
[----:B---3--:R-:W-:-:S04]  /*58d0*/  LOP3.LUT R4, R4, 0xfffffffe, RZ, 0xc0, !PT ;  /* 0xfffffffe04047812 */ /* 0x008fc800078ec0ff */
[----:B------:R-:W-:-:S05]  /*58e0*/  @P0 LOP3.LUT R4, R4, 0x1, RZ, 0xfc, !PT ;  /* 0x0000000104040812 */ /* 0x000fca00078efcff */
[----:B------:R2:W-:Y:S01]  /*58f0*/  STL [R1], R4 ;  /* 0x0000000401007387 */ /* 0x0005e20000100800 */
[----:B------:R-:W-:Y:S05]  /*5900*/  @!P0 BRA `(.L_x_12431) ;  /* 0x0000000000408947 */ /* 0x000fea0003800000 */
[----:B------:R-:W-:Y:S01]  /*5910*/  MOV R0, 0x0 ;  /* 0x0000000000007802 */ /* 0x000fe20000000f00 */
[----:B------:R-:W-:Y:S01]  /*5920*/  ULDC.64 UR4, c[0x4][0x1b8] ;  /* 0x01006e0000047ab9 */ /* 0x000fe20000000a00 */
[----:B------:R-:W-:Y:S01]  /*5930*/  ULDC.64 UR6, c[0x4][0x1c0] ;  /* 0x0100700000067ab9 */ /* 0x000fe20000000a00 */
[----:B--2---:R-:W-:Y:S01]  /*5940*/  MOV R4, UR4 ;  /* 0x0000000400047c02 */ /* 0x004fe20008000f00 */
[----:B------:R2:W3:Y:S01]  /*5950*/  LDC.64 R14, c[0x4][R0] ;  /* 0x01000000000e7b82 */ /* 0x0004e20000000a00 */
[----:B------:R-:W-:Y:S01]  /*5960*/  IMAD.U32 R5, RZ, RZ, UR5 ;  /* 0x00000005ff057e24 */ /* 0x000fe2000f8e00ff */
[----:B------:R-:W-:Y:S01]  /*5970*/  ULDC.64 UR4, c[0x4][0x20] ;  /* 0x0100080000047ab9 */ /* 0x000fe20000000a00 */
[----:B------:R-:W-:Y:S01]  /*5980*/  IMAD.U32 R6, RZ, RZ, UR6 ;  /* 0x00000006ff067e24 */ /* 0x000fe2000f8e00ff */
[----:B------:R-:W-:Y:S01]  /*5990*/  MOV R10, UR4 ;  /* 0x00000004000a7c02 */ /* 0x000fe20008000f00 */
[----:B------:R-:W-:Y:S01]  /*59a0*/  IMAD.U32 R7, RZ, RZ, UR7 ;  /* 0x00000007ff077e24 */ /* 0x000fe2000f8e00ff */
[----:B0-----:R-:W-:Y:S01]  /*59b0*/  MOV R13, RZ ;  /* 0x000000ff000d7202 */ /* 0x001fe20000000f00 */
[----:B-1----:R-:W-:-:S02]  /*59c0*/  IMAD.U32 R11, RZ, RZ, UR5 ;  /* 0x00000005ff0b7e24 */ /* 0x002fc4000f8e00ff */
[----:B------:R-:W-:Y:S02]  /*59d0*/  IMAD.MOV.U32 R8, RZ, RZ, 0x70 ;  /* 0x00000070ff087424 */ /* 0x000fe400078e00ff */
[----:B--2---:R-:W-:-:S07]  /*59e0*/  IMAD.MOV.U32 R12, RZ, RZ, 0x1 ;  /* 0x00000001ff0c7424 */ /* 0x004fce00078e00ff */
[----:B------:R-:W-:-:S07]  /*59f0*/  LEPC R20, `(.L_x_12431) ;  /* 0x000000001014794e */ /* 0x000fce0000000000 */
[----:B---3-5:R-:W-:Y:S05]  /*5a00*/  CALL.ABS.NOINC R14 ;  /* 0x000000000e007343 */ /* 0x028fea0003c00000 */
.L_x_12431:
[----:B------:R-:W-:Y:S05]  /*5a10*/  BSYNC B6 ;  /* 0x0000000000067941 */ /* 0x000fea0003800000 */
.L_x_12430:
[----:B------:R-:W-:Y:S02]  /*5a20*/  ULDC UR4, c[0x0][0x3d4] ;  /* 0x0000f50000047ab9 */ /* 0x000fe40000000800 */
[----:B------:R-:W-:-:S13]  /*5a30*/  ISETP.LT.AND P0, PT, RZ, UR4, PT ;  /* 0x00000004ff007c0c */ /* 0x000fda000bf01270 */
[----:B------:R-:W-:Y:S05]  /*5a40*/  @P0 BRA `(.L_x_12432) ;  /* 0x0000000000400947 */ /* 0x000fea0003800000 */
[----:B------:R-:W3:Y:S02]  /*5a50*/  LDL R20, [R1+0x34] ;  /* 0x0000340001147983 */ /* 0x000ee40000100800 */
[----:B---3--:R-:W-:-:S04]  /*5a60*/  LEA.HI R0, R20, R20, RZ, 0x1 ;  /* 0x0000001414007211 */ /* 0x008fc800078f08ff */
[----:B------:R-:W-:-:S05]  /*5a70*/  LOP3.LUT R0, R0, 0xfffffffe, RZ, 0xc0, !PT ;  /* 0xfffffffe00007812 */ /* 0x000fca00078ec0ff */
[----:B------:R-:W-:-:S05]  /*5a80*/  IMAD.IADD R0, R20, 0x1, -R0 ;  /* 0x0000000114007824 */ /* 0x000fca00078e0a00 */
[----:B------:R-:W-:-:S04]  /*5a90*/  SHF.L.U32 R3, R0, 0x1f, RZ ;  /* 0x0000001f00037819 */ /* 0x000fc800000006ff */
[----:B------:R3:W4:Y:S03]  /*5aa0*/  SYNCS.PHASECHK.TRANS64.TRYWAIT P0, [R2+URZ+0x16800], R3 ;  /* 0x01680003020075a7 */ /* 0x000726000800017f */
[----:B----4-:R-:W-:Y:S05]  /*5ab0*/  @!P0 NANOSLEEP.SYNCS 0x989680 ;  /* 0x009896800000895d */ /* 0x010fea0003900000 */
[----:B------:R-:W4:Y:S01]  /*5ac0*/  @!P0 SYNCS.PHASECHK.TRANS64 P0, [R2+URZ+0x16800], R3 ;  /* 0x01680003020085a7 */ /* 0x000f22000800007f */
[----:B------:R-:W-:Y:S04]  /*5ad0*/  BSSY B0, `(.L_x_12433) ;  /* 0x0000006000007945 */ /* 0x000fe80003800000 */
[----:B----4-:R-:W-:Y:S05]  /*5ae0*/  @P0 BRA `(.L_x_12434) ;  /* 0x0000000000100947 */ /* 0x010fea0003800000 */
.L_x_12435:
[----:B----4-:R4:W0:Y:S02]  /*5af0*/  SYNCS.PHASECHK.TRANS64.TRYWAIT P0, [R2+URZ+0x16800], R3 ;  /* 0x01680003020075a7 */ /* 0x010824000800017f */
[----:B0-----:R-:W-:Y:S05]  /*5b00*/  @!P0 NANOSLEEP.SYNCS 0x989680 ;  /* 0x009896800000895d */ /* 0x001fea0003900000 */
[----:B------:R-:W0:Y:S02]  /*5b10*/  @!P0 SYNCS.PHASECHK.TRANS64 P0, [R2+URZ+0x16800], R3 ;  /* 0x01680003020085a7 */ /* 0x000e24000800007f */
[----:B0-----:R-:W-:Y:S05]  /*5b20*/  @!P0 BRA `(.L_x_12435) ;  /* 0xfffffffc00f08947 */ /* 0x001fea000383ffff */
.L_x_12434:
[----:B------:R-:W-:Y:S05]  /*5b30*/  BSYNC B0 ;  /* 0x0000000000007941 */ /* 0x000fea0003800000 */
.L_x_12433:
[----:B------:R-:W-:Y:S05]  /*5b40*/  BRA `(.L_x_12436) ;  /* 0x0000003000207947 */ /* 0x000fea0003800000 */
.L_x_12432:
[----:B------:R-:W3:Y:S01]  /*5b50*/  S2R R0, SR_TID.X ;  /* 0x0000000000007919 */ /* 0x000ee20000002100 */
[----:B------:R-:W-:Y:S01]  /*5b60*/  ULDC.64 UR6, c[0x0][0x3e8] ;  /* 0x0000fa0000067ab9 */ /* 0x000fe20000000a00 */
[--C-:B------:R-:W-:Y:S01]  /*5b70*/  SHF.R.S32.HI R7, RZ, 0x1f, R16.reuse ;  /* 0x0000001fff077819 */ /* 0x100fe20000011410 */
[----:B------:R-:W-:Y:S01]  /*5b80*/  ULDC.64 UR4, c[0x0][0x3d8] ;  /* 0x0000f60000047ab9 */ /* 0x000fe20000000a00 */
[----:B---3--:R-:W-:Y:S02]  /*5b90*/  VIADD R3, R0, 0xffffff80 ;  /* 0xffffff8000037836 */ /* 0x008fe40000000000 */
[----:B------:R-:W3:Y:S01]  /*5ba0*/  LDL R0, [R1] ;  /* 0x0000000001007983 */ /* 0x000ee20000100800 */
[----:B------:R-:W-:Y:S01]  /*5bb0*/  SHF.R.S32.HI R10, RZ, 0x1f, R19 ;  /* 0x0000001fff0a7819 */ /* 0x000fe20000011413 */
[----:B------:R-:W-:Y:S01]  /*5bc0*/  IMAD.MOV.U32 R6, RZ, RZ, R16 ;  /* 0x000000ffff067224 */ /* 0x000fe200078e0010 */
[----:B------:R-:W-:Y:S01]  /*5bd0*/  SHF.R.S32.HI R34, RZ, 0x1f, R3 ;  /* 0x0000001fff227819 */ /* 0x000fe20000011403 */
[----:B-----5:R-:W-:Y:S01]  /*5be0*/  IMAD.WIDE.U32 R40, R24, UR4, RZ ;  /* 0x0000000418287c25 */ /* 0x020fe2000f8e00ff */
[----:B------:R-:W-:Y:S02]  /*5bf0*/  BSSY B6, `(.L_x_12437) ;  /* 0x0000030000067945 */ /* 0x000fe40003800000 */
[----:B------:R-:W-:Y:S01]  /*5c00*/  LEA.HI R34, R34, R3, RZ, 0x2 ;  /* 0x0000000322227211 */ /* 0x000fe200078f10ff */
[----:B------:R-:W-:-:S02]  /*5c10*/  IMAD R12, R10, UR6, RZ ;  /* 0x000000060a0c7c24 */ /* 0x000fc4000f8e02ff */
[----:B------:R-:W-:Y:S01]  /*5c20*/  IMAD.WIDE.U32 R8, R19, UR4, R6 ;  /* 0x0000000413087c25 */ /* 0x000fe2000f8e0006 */
[----:B------:R-:W-:-:S03]  /*5c30*/  LOP3.LUT R34, R34, 0xfffffffc, RZ, 0xc0, !PT ;  /* 0xfffffffc22227812 */ /* 0x000fc600078ec0ff */
[----:B------:R-:W-:Y:S01]  /*5c40*/  IMAD.WIDE.U32 R38, R24, UR6, RZ ;  /* 0x0000000618267c25 */ /* 0x000fe2000f8e00ff */
[----:B------:R-:W-:-:S03]  /*5c50*/  IADD3 R35, P2, R8, R40, RZ ;  /* 0x0000002808237210 */ /* 0x000fc60007f5e0ff */
[----:B------:R-:W-:Y:S02]  /*5c60*/  IMAD.IADD R34, R3, 0x1, -R34 ;  /* 0x0000000103227824 */ /* 0x000fe400078e0a22 */
[----:B------:R-:W-:-:S03]  /*5c70*/  IMAD R12, R19, UR7, R12 ;  /* 0x00000007130c7c24 */ /* 0x000fc6000f8e020c */
[----:B------:R-:W-:-:S04]  /*5c80*/  SHF.L.U32 R26, R34, 0x2, RZ ;  /* 0x00000002221a7819 */ /* 0x000fc800000006ff */
[----:B------:R-:W-:-:S03]  /*5c90*/  SHF.R.S32.HI R27, RZ, 0x1f, R26 ;  /* 0x0000001fff1b7819 */ /* 0x000fc6000001141a */
[----:B--2---:R-:W-:-:S03]  /*5ca0*/  IMAD.WIDE.U32 R4, R19, UR4, R26 ;  /* 0x0000000413047c25 */ /* 0x004fc6000f8e001a */
[----:B------:R-:W-:Y:S02]  /*5cb0*/  IADD3 R32, P0, R4, R40, RZ ;  /* 0x0000002804207210 */ /* 0x000fe40007f1e0ff */
[----:B---3--:R-:W-:Y:S02]  /*5cc0*/  LOP3.LUT P4, RZ, R0, 0x1, RZ, 0xc0, !PT ;  /* 0x0000000100ff7812 */ /* 0x008fe4000788c0ff */
[----:B------:R-:W-:-:S05]  /*5cd0*/  SHF.R.S32.HI R0, RZ, 0x1f, R24 ;  /* 0x0000001fff007819 */ /* 0x000fca0000011418 */
[C---:B-1----:R-:W-:Y:S02]  /*5ce0*/  IMAD R11, R0.reuse, UR6, RZ ;  /* 0x00000006000b7c24 */ /* 0x042fe4000f8e02ff */
[----:B------:R-:W-:Y:S02]  /*5cf0*/  IMAD R3, R0, UR4, RZ ;  /* 0x0000000400037c24 */ /* 0x000fe4000f8e02ff */
[----:B------:R-:W-:Y:S02]  /*5d00*/  IMAD R0, R10, UR4, RZ ;  /* 0x000000040a007c24 */ /* 0x000fe4000f8e02ff */
[----:B------:R-:W-:Y:S02]  /*5d10*/  IMAD R45, R24, UR7, R11 ;  /* 0x00000007182d7c24 */ /* 0x000fe4000f8e020b */
[----:B------:R-:W-:-:S04]  /*5d20*/  IMAD.WIDE.U32 R10, R19, UR6, R6 ;  /* 0x00000006130a7c25 */ /* 0x000fc8000f8e0006 */
[----:B------:R-:W-:Y:S01]  /*5d30*/  IMAD R3, R24, UR5, R3 ;  /* 0x0000000518037c24 */ /* 0x000fe2000f8e0203 */
[----:B------:R-:W-:Y:S01]  /*5d40*/  IADD3 R49, P3, R10, R38, RZ ;  /* 0x000000260a317210 */ /* 0x000fe20007f7e0ff */
[----:B------:R-:W-:-:S04]  /*5d50*/  IMAD.WIDE.U32 R6, R19, UR6, R26 ;  /* 0x0000000613067c25 */ /* 0x000fc8000f8e001a */
[----:B------:R-:W-:Y:S01]  /*5d60*/  IMAD R0, R19, UR5, R0 ;  /* 0x0000000513007c24 */ /* 0x000fe2000f8e0200 */
[----:B------:R-:W-:Y:S01]  /*5d70*/  IADD3 R30, P1, R6, R38, RZ ;  /* 0x00000026061e7210 */ /* 0x000fe20007f3e0ff */
[----:B------:R-:W-:Y:S02]  /*5d80*/  IMAD.IADD R37, R3, 0x1, R41 ;  /* 0x0000000103257824 */ /* 0x000fe400078e0229 */
[----:B------:R-:W-:-:S03]  /*5d90*/  IMAD.IADD R45, R45, 0x1, R39 ;  /* 0x000000012d2d7824 */ /* 0x000fc600078e0227 */
[----:B------:R-:W-:Y:S02]  /*5da0*/  IADD3.X R43, R37, R0, R9, P2, !PT ;  /* 0x00000000252b7210 */ /* 0x000fe400017fe409 */
[----:B------:R-:W-:Y:S02]  /*5db0*/  IADD3.X R51, R45, R12, R11, P3, !PT ;  /* 0x0000000c2d337210 */ /* 0x000fe40001ffe40b */
[----:B------:R-:W-:Y:S02]  /*5dc0*/  IADD3.X R33, R37, R5, R0, P0, !PT ;  /* 0x0000000525217210 */ /* 0x000fe400007fe400 */
[----:B------:R-:W-:Y:S01]  /*5dd0*/  IADD3.X R31, R45, R7, R12, P1, !PT ;  /* 0x000000072d1f7210 */ /* 0x000fe20000ffe40c */
[----:B------:R-:W-:Y:S06]  /*5de0*/  @!P4 BRA `(.L_x_12438) ;  /* 0x000000000040c947 */ /* 0x000fec0003800000 */
[----:B------:R-:W-:Y:S01]  /*5df0*/  MOV R0, 0x0 ;  /* 0x0000000000007802 */ /* 0x000fe20000000f00 */
        /* <DEDUP_REMOVED lines=9> */
[----:B0-----:R-:W-:Y:S01]  /*5e90*/  MOV R13, RZ ;  /* 0x000000ff000d7202 */ /* 0x001fe20000000f00 */
[----:B------:R-:W-:-:S02]  /*5ea0*/  IMAD.U32 R11, RZ, RZ, UR5 ;  /* 0x00000005ff0b7e24 */ /* 0x000fc4000f8e00ff */
[----:B------:R-:W-:Y:S02]  /*5eb0*/  IMAD.MOV.U32 R8, RZ, RZ, 0x70 ;  /* 0x00000070ff087424 */ /* 0x000fe400078e00ff */
[----:B-1----:R-:W-:-:S07]  /*5ec0*/  IMAD.MOV.U32 R12, RZ, RZ, 0x1 ;  /* 0x00000001ff0c7424 */ /* 0x002fce00078e00ff */
[----:B------:R-:W-:-:S07]  /*5ed0*/  LEPC R20, `(.L_x_12438) ;  /* 0x000000001014794e */ /* 0x000fce0000000000 */
[----:B--2---:R-:W-:Y:S05]  /*5ee0*/  CALL.ABS.NOINC R14 ;  /* 0x000000000e007343 */ /* 0x004fea0003c00000 */
.L_x_12438:
[----:B------:R-:W-:Y:S05]  /*5ef0*/  BSYNC B6 ;  /* 0x0000000000067941 */ /* 0x000fea0003800000 */
.L_x_12437:
[----:B------:R-:W2:Y:S01]  /*5f00*/  LDL R24, [R1+0x8] ;  /* 0x0000080001187983 */ /* 0x000ea20000100800 */
[----:B0-----:R-:W0:Y:S01]  /*5f10*/  LDC.64 R12, c[0x0][0x3e8] ;  /* 0x0000fa00ff0c7b82 */ /* 0x001e220000000a00 */
[----:B------:R-:W-:Y:S01]  /*5f20*/  SHF.R.S32.HI R3, RZ, 0x1f, R153 ;  /* 0x0000001fff037819 */ /* 0x000fe20000011499 */
[----:B------:R-:W-:Y:S01]  /*5f30*/  ULDC.U8 UR4, c[0x0][0x3f0] ;  /* 0x0000fc0000047ab9 */ /* 0x000fe20000000000 */
[----:B------:R-:W-:Y:S01]  /*5f40*/  BSSY B0, `(.L_x_12439) ;  /* 0x00002c0000007945 */ /* 0x000fe20003800000 */
[----:B------:R-:W-:-:S04]  /*5f50*/  ISETP.NE.AND P0, PT, RZ, UR4, PT ;  /* 0x00000004ff007c0c */ /* 0x000fc8000bf05270 */
[----:B------:R-:W1:Y:S01]  /*5f60*/  LDC.64 R10, c[0x0][0x3d8] ;  /* 0x0000f600ff0a7b82 */ /* 0x000e620000000a00 */
[-C--:B0-----:R-:W-:Y:S02]  /*5f70*/  IMAD R4, R3, R12.reuse, RZ ;  /* 0x0000000c03047224 */ /* 0x081fe400078e02ff */
[----:B------:R-:W-:-:S04]  /*5f80*/  IMAD.WIDE.U32 R8, R153, R12, RZ ;  /* 0x0000000c99087225 */ /* 0x000fc800078e00ff */
[----:B------:R-:W-:Y:S02]  /*5f90*/  IMAD R5, R153, R13, R4 ;  /* 0x0000000d99057224 */ /* 0x000fe400078e0204 */
[-C--:B-1----:R-:W-:Y:S02]  /*5fa0*/  IMAD R0, R3, R10.reuse, RZ ;  /* 0x0000000a03007224 */ /* 0x082fe400078e02ff */
[----:B------:R-:W-:-:S04]  /*5fb0*/  IMAD.WIDE.U32 R20, R153, R10, RZ ;  /* 0x0000000a99147225 */ /* 0x000fc800078e00ff */
[----:B------:R-:W-:Y:S02]  /*5fc0*/  IMAD R3, R153, R11, R0 ;  /* 0x0000000b99037224 */ /* 0x000fe400078e0200 */
[----:B------:R-:W-:Y:S02]  /*5fd0*/  IMAD.IADD R5, R9, 0x1, R5 ;  /* 0x0000000109057824 */ /* 0x000fe400078e0205 */
[----:B------:R-:W-:Y:S02]  /*5fe0*/  IMAD.IADD R3, R21, 0x1, R3 ;  /* 0x0000000115037824 */ /* 0x000fe400078e0203 */
[----:B------:R-:W-:-:S04]  /*5ff0*/  IMAD.WIDE.U32 R6, R8, 0xc0, RZ ;  /* 0x000000c008067825 */ /* 0x000fc800078e00ff */
[----:B------:R-:W-:Y:S02]  /*6000*/  IMAD R47, R5, 0xc0, RZ ;  /* 0x000000c0052f7824 */ /* 0x000fe400078e02ff */
[----:B------:R-:W-:-:S03]  /*6010*/  IMAD.WIDE.U32 R14, R20, 0xc0, RZ ;  /* 0x000000c0140e7825 */ /* 0x000fc600078e00ff */
[----:B------:R-:W-:Y:S01]  /*6020*/  IADD3 R55, R7, R47, RZ ;  /* 0x0000002f07377210 */ /* 0x000fe20007ffe0ff */
[----:B------:R-:W-:-:S04]  /*6030*/  IMAD R29, R3, 0xc0, RZ ;  /* 0x000000c0031d7824 */ /* 0x000fc800078e02ff */
[----:B------:R-:W-:Y:S02]  /*6040*/  IMAD.IADD R53, R15, 0x1, R29 ;  /* 0x000000010f357824 */ /* 0x000fe400078e021d */
[----:B--2---:R-:W-:-:S05]  /*6050*/  IMAD R0, R153, -0xc0, R24 ;  /* 0xffffff4099007824 */ /* 0x004fca00078e0218 */
[----:B------:R-:W-:Y:S01]  /*6060*/  VIMNMX R4, R0, 0xc0, PT ;  /* 0x000000c000047848 */ /* 0x000fe20003fe0100 */
[----:B------:R-:W-:Y:S06]  /*6070*/  @!P0 BRA `(.L_x_12440) ;  /* 0x0000001400888947 */ /* 0x000fec0003800000 */
[----:B------:R-:W0:Y:S01]  /*6080*/  LDC R0, c[0x0][0x428] ;  /* 0x00010a00ff007b82 */ /* 0x000e220000000800 */
[C---:B------:R-:W-:Y:S01]  /*6090*/  ISETP.GE.AND P0, PT, R19.reuse, R4, PT ;  /* 0x000000041300720c */ /* 0x040fe20003f06270 */
[----:B------:R-:W-:Y:S01]  /*60a0*/  VIADD R28, R19, 0x60 ;  /* 0x00000060131c7836 */ /* 0x000fe20000000000 */
[----:B------:R-:W-:Y:S01]  /*60b0*/  BSSY B1, `(.L_x_12441) ;  /* 0x0000028000017945 */ /* 0x000fe20003800000 */
[----:B------:R-:W-:Y:S01]  /*60c0*/  MOV R44, R38 ;  /* 0x00000026002c7202 */ /* 0x000fe20000000f00 */
[----:B------:R-:W-:Y:S01]  /*60d0*/  IMAD.MOV.U32 R5, RZ, RZ, R37 ;  /* 0x000000ffff057224 */ /* 0x000fe200078e0025 */
[----:B------:R-:W-:Y:S02]  /*60e0*/  CS2R R42, SRZ ;  /* 0x00000000002a7805 */ /* 0x000fe4000001ff00 */
[----:B------:R-:W-:Y:S01]  /*60f0*/  ISETP.GE.AND P1, PT, R28, R4, PT ;  /* 0x000000041c00720c */ /* 0x000fe20003f26270 */
[----:B------:R-:W-:Y:S01]  /*6100*/  IMAD.MOV.U32 R4, RZ, RZ, R40 ;  /* 0x000000ffff047224 */ /* 0x000fe200078e0028 */
[----:B------:R-:W-:-:S02]  /*6110*/  CS2R R40, SRZ ;  /* 0x0000000000287805 */ /* 0x000fc4000001ff00 */
[----:B------:R-:W-:Y:S02]  /*6120*/  CS2R R38, SRZ ;  /* 0x0000000000267805 */ /* 0x000fe4000001ff00 */
[----:B0-----:R-:W-:Y:S01]  /*6130*/  ISETP.NE.AND P2, PT, R0, 0x1, PT ;  /* 0x000000010000780c */ /* 0x001fe20003f45270 */
[----:B------:R-:W-:-:S04]  /*6140*/  IMAD R0, R153, 0xc0, R19 ;  /* 0x000000c099007824 */ /* 0x000fc800078e0213 */
[----:B------:R-:W-:Y:S01]  /*6150*/  IMAD R3, R34, 0x60, R0 ;  /* 0x0000006022037824 */ /* 0x000fe200078e0200 */
[----:B------:R-:W-:-:S07]  /*6160*/  CS2R R34, SRZ ;  /* 0x0000000000227805 */ /* 0x000fce000001ff00 */
[----:B------:R-:W0:Y:S08]  /*6170*/  @P2 LDC R24, c[0x0][0x42c] ;  /* 0x00010b00ff182b82 */ /* 0x000e300000000800 */
[----:B------:R-:W1:Y:S01]  /*6180*/  @P2 LDC R25, c[0x0][0x430] ;  /* 0x00010c00ff192b82 */ /* 0x000e620000000800 */
[----:B0-----:R-:W-:-:S05]  /*6190*/  @P2 IMAD.HI.U32 R0, R3, R24, RZ ;  /* 0x0000001803002227 */ /* 0x001fca00078e00ff */
        /* <DEDUP_REMOVED lines=25> */
.L_x_12442:
[----:B------:R-:W-:Y:S05]  /*6330*/  BSYNC B1 ;  /* 0x0000000000017941 */ /* 0x000fea0003800000 */
.L_x_12441:
[----:B------:R-:W-:Y:S01]  /*6340*/  BSSY B1, `(.L_x_12443) ;  /* 0x0000023000017945 */ /* 0x000fe20003800000 */
[----:B------:R-:W-:Y:S02]  /*6350*/  CS2R R20, SRZ ;  /* 0x0000000000147805 */ /* 0x000fe4000001ff00 */
[----:B0-----:R-:W-:Y:S02]  /*6360*/  CS2R R28, SRZ ;  /* 0x00000000001c7805 */ /* 0x001fe4000001ff00 */
[----:B------:R-:W-:Y:S02]  /*6370*/  SHF.R.S32.HI R37, RZ, 0x1f, R3 ;  /* 0x0000001fff257819 */ /* 0x000fe40000011403 */
[----:B------:R-:W-:Y:S01]  /*6380*/  CS2R R8, SRZ ;  /* 0x0000000000087805 */ /* 0x000fe2000001ff00 */
[----:B------:R-:W-:Y:S06]  /*6390*/  @P1 BRA `(.L_x_12444) ;  /* 0x0000000000741947 */ /* 0x000fec0003800000 */
[----:B------:R-:W-:Y:S01]  /*63a0*/  MOV R15, R53 ;  /* 0x00000035000f7202 */ /* 0x000fe20000000f00 */
[----:B------:R-:W-:Y:S01]  /*63b0*/  IMAD.MOV.U32 R8, RZ, RZ, R6 ;  /* 0x000000ffff087224 */ /* 0x000fe200078e0006 */
[----:B------:R-:W-:Y:S01]  /*63c0*/  ULDC UR4, c[0x0][0x3d4] ;  /* 0x0000f50000047ab9 */ /* 0x000fe20000000800 */
[----:B------:R-:W-:Y:S01]  /*63d0*/  IMAD.MOV.U32 R9, RZ, RZ, R55 ;  /* 0x000000ffff097224 */ /* 0x000fe200078e0037 */
[----:B------:R-:W-:Y:S01]  /*63e0*/  ULDC.64 UR6, c[0x0][0x3c8] ;  /* 0x0000f20000067ab9 */ /* 0x000fe20000000a00 */
[----:B------:R-:W-:Y:S01]  /*63f0*/  IMAD.WIDE.U32 R6, R10, 0x60, R14 ;  /* 0x000000600a067825 */ /* 0x000fe200078e000e */
[----:B------:R-:W-:Y:S02]  /*6400*/  ISETP.GE.AND P5, PT, R26, UR4, PT ;  /* 0x000000041a007c0c */ /* 0x000fe4000bfa6270 */
        /* <DEDUP_REMOVED lines=10> */
[----:B------:R-:W-:Y:S02]  /*64b0*/  CS2R R20, SRZ ;  /* 0x0000000000147805 */ /* 0x000fe4000001ff00 */
[----:B------:R-:W-:-:S02]  /*64c0*/  IADD3.X R9, R31, R25, R9, P4, !PT ;  /* 0x000000191f097210 */ /* 0x000fc400027fe409 */
[----:B------:R-:W-:Y:S02]  /*64d0*/  CS2R R24, SRZ ;  /* 0x0000000000187805 */ /* 0x000fe4000001ff00 */
[C---:B------:R-:W-:Y:S02]  /*64e0*/  LEA R6, P3, R15.reuse, UR6, 0x1 ;  /* 0x000000060f067c11 */ /* 0x040fe4000f8608ff */
[C---:B------:R-:W-:Y:S02]  /*64f0*/  LEA R14, P4, R0.reuse, UR4, 0x1 ;  /* 0x00000004000e7c11 */ /* 0x040fe4000f8808ff */
[----:B------:R-:W-:Y:S02]  /*6500*/  LEA.HI.X R7, R15, UR7, R32, 0x1, P3 ;  /* 0x000000070f077c11 */ /* 0x000fe400098f0c20 */
[----:B------:R-:W-:Y:S02]  /*6510*/  LEA.HI.X R15, R0, UR5, R9, 0x1, P4 ;  /* 0x00000005000f7c11 */ /* 0x000fe4000a0f0c09 */
[----:B------:R-:W-:Y:S01]  /*6520*/  CS2R R8, SRZ ;  /* 0x0000000000087805 */ /* 0x000fe2000001ff00 */
[----:B------:R0:W5:Y:S05]  /*6530*/  @!P5 LDG.E.64 R28, desc[UR40][R6.64] ;  /* 0x00000028061cd981 */ /* 0x00016a000c1e1b00 */
[----:B------:R0:W5:Y:S04]  /*6540*/  @!P2 LDG.E.64 R8, desc[UR40][R6.64+0x20] ;  /* 0x000020280608a981 */ /* 0x000168000c1e1b00 */
[----:B------:R0:W5:Y:S04]  /*6550*/  @!P5 LDG.E.64 R24, desc[UR40][R14.64] ;  /* 0x000000280e18d981 */ /* 0x000168000c1e1b00 */
[----:B------:R0:W5:Y:S02]  /*6560*/  @!P2 LDG.E.64 R20, desc[UR40][R14.64+0x20] ;  /* 0x000020280e14a981 */ /* 0x000164000c1e1b00 */
.L_x_12444:
[----:B------:R-:W-:Y:S05]  /*6570*/  BSYNC B1 ;  /* 0x0000000000017941 */ /* 0x000fea0003800000 */
.L_x_12443:
[----:B------:R-:W2:Y:S04]  /*6580*/  LDL R31, [R1+0x34] ;  /* 0x00003400011f7983 */ /* 0x000ea80000100800 */
[----:B------:R-:W3:Y:S01]  /*6590*/  LDL R30, [R1+0x18] ;  /* 0x00001800011e7983 */ /* 0x000ee20000100800 */
[C---:B0-----:R-:W-:Y:S01]  /*65a0*/  IMAD.WIDE.U32 R6, R3.reuse, R10, R4 ;  /* 0x0000000a03067225 */ /* 0x041fe200078e0004 */
[----:B------:R-:W-:Y:S01]  /*65b0*/  ULDC.64 UR4, c[0x0][0x3c8] ;  /* 0x0000f20000047ab9 */ /* 0x000fe20000000a00 */
[----:B------:R-:W-:Y:S02]  /*65c0*/  ULDC.64 UR6, c[0x0][0x3e0] ;  /* 0x0000f80000067ab9 */ /* 0x000fe40000000a00 */
[----:B------:R-:W-:Y:S01]  /*65d0*/  IMAD.WIDE.U32 R44, R3, R12, R44 ;  /* 0x0000000c032c7225 */ /* 0x000fe200078e002c */
[----:B------:R-:W-:Y:S01]  /*65e0*/  LEA R4, P2, R6, UR4, 0x1 ;  /* 0x0000000406047c11 */ /* 0x000fe2000f8408ff */
[----:B------:R-:W-:-:S02]  /*65f0*/  UMOV UR4, 0xffffffff ;  /* 0xffffffff00047882 */ /* 0x000fc40000000000 */
[C---:B------:R-:W-:Y:S02]  /*6600*/  IMAD R10, R37.reuse, R10, RZ ;  /* 0x0000000a250a7224 */ /* 0x040fe400078e02ff */
[----:B------:R-:W-:Y:S02]  /*6610*/  IMAD R12, R37, R12, RZ ;  /* 0x0000000c250c7224 */ /* 0x000fe400078e02ff */
[C---:B------:R-:W-:Y:S02]  /*6620*/  IMAD R5, R3.reuse, R11, R10 ;  /* 0x0000000b03057224 */ /* 0x040fe400078e020a */
[----:B------:R-:W-:Y:S02]  /*6630*/  IMAD R3, R3, R13, R12 ;  /* 0x0000000d03037224 */ /* 0x000fe400078e020c */
[----:B------:R-:W-:Y:S02]  /*6640*/  IMAD.IADD R5, R7, 0x1, R5 ;  /* 0x0000000107057824 */ /* 0x000fe400078e0205 */
[----:B------:R-:W-:-:S03]  /*6650*/  IMAD.IADD R3, R45, 0x1, R3 ;  /* 0x000000012d037824 */ /* 0x000fc600078e0203 */
[----:B------:R-:W-:Y:S02]  /*6660*/  LEA.HI.X R5, R6, UR5, R5, 0x1, P2 ;  /* 0x0000000506057c11 */ /* 0x000fe400090f0c05 */
[C---:B--2---:R-:W-:Y:S02]  /*6670*/  LEA.HI R0, R31.reuse, R31, RZ, 0x1 ;  /* 0x0000001f1f007211 */ /* 0x044fe400078f08ff */
[----:B---3--:R-:W-:Y:S02]  /*6680*/  SHF.L.U32 R14, R30, 0x6, RZ ;  /* 0x000000061e0e7819 */ /* 0x008fe400000006ff */
[----:B------:R-:W-:Y:S02]  /*6690*/  LOP3.LUT R10, R0, 0xfffffffe, RZ, 0xc0, !PT ;  /* 0xfffffffe000a7812 */ /* 0x000fe400078ec0ff */
[----:B------:R-:W-:Y:S02]  /*66a0*/  LOP3.LUT R15, R14, 0x1c0, RZ, 0xc0, !PT ;  /* 0x000001c00e0f7812 */ /* 0x000fe400078ec0ff */
[----:B------:R-:W-:Y:S01]  /*66b0*/  LEA R0, P3, R44, UR6, 0x1 ;  /* 0x000000062c007c11 */ /* 0x000fe2000f8608ff */
[----:B------:R-:W-:Y:S01]  /*66c0*/  IMAD.IADD R7, R31, 0x1, -R10 ;  /* 0x000000011f077824 */ /* 0x000fe200078e0a0a */
[----:B------:R-:W-:-:S02]  /*66d0*/  LOP3.LUT R11, R15, 0x18, R16, 0xf8, !PT ;  /* 0x000000180f0b7812 */ /* 0x000fc400078ef810 */
[----:B------:R-:W-:Y:S02]  /*66e0*/  SHF.R.U32.HI R12, RZ, 0x3, R15 ;  /* 0x00000003ff0c7819 */ /* 0x000fe4000001160f */
[----:B------:R-:W-:Y:S02]  /*66f0*/  LEA.HI.X R3, R44, UR7, R3, 0x1, P3 ;  /* 0x000000072c037c11 */ /* 0x000fe400098f0c03 */
[----:B------:R-:W-:Y:S02]  /*6700*/  LOP3.LUT R10, R11, R12, RZ, 0x3c, !PT ;  /* 0x0000000c0b0a7212 */ /* 0x000fe400078e3cff */
[----:B------:R-:W-:Y:S01]  /*6710*/  SHF.L.U32 R7, R7, 0x1f, RZ ;  /* 0x0000001f07077819 */ /* 0x000fe200000006ff */
[----:B------:R-:W-:Y:S06]  /*6720*/  BRA.DIV UR4, `(.L_x_12445) ;  /* 0x0000011a04947947 */ /* 0x000fec000b800000 */
.L_x_12635:
[----:B------:R-:W-:-:S03]  /*6730*/  UMOV UR4, 0xffffffff ;  /* 0xffffffff00047882 */ /* 0x000fc60000000000 */
[----:B------:R-:W-:Y:S05]  /*6740*/  BRA.DIV UR4, `(.L_x_12446) ;  /* 0x0000011a04b47947 */ /* 0x000fea000b800000 */
.L_x_12638:
[----:B------:R-:W-:-:S03]  /*6750*/  UMOV UR4, 0xffffffff ;  /* 0xffffffff00047882 */ /* 0x000fc60000000000 */
[----:B------:R-:W-:Y:S05]  /*6760*/  BRA.DIV UR4, `(.L_x_12447) ;  /* 0x0000011a04d47947 */ /* 0x000fea000b800000 */
.L_x_12641:
[----:B------:R-:W-:-:S03]  /*6770*/  UMOV UR4, 0xffffffff ;  /* 0xffffffff00047882 */ /* 0x000fc60000000000 */
[----:B------:R-:W-:Y:S05]  /*6780*/  BRA.DIV UR4, `(.L_x_12448) ;  /* 0x0000011a04f47947 */ /* 0x000fea000b800000 */
.L_x_12644:
[----:B------:R-:W-:-:S03]  /*6790*/  UMOV UR4, 0xffffffff ;  /* 0xffffffff00047882 */ /* 0x000fc60000000000 */
[----:B------:R-:W-:Y:S05]  /*67a0*/  BRA.DIV UR4, `(.L_x_12449) ;  /* 0x0000011e04147947 */ /* 0x000fea000b800000 */
.L_x_12647:
[----:B------:R-:W-:-:S03]  /*67b0*/  UMOV UR4, 0xffffffff ;  /* 0xffffffff00047882 */ /* 0x000fc60000000000 */
[----:B------:R-:W-:Y:S05]  /*67c0*/  BRA.DIV UR4, `(.L_x_12450) ;  /* 0x0000011e04347947 */ /* 0x000fea000b800000 */
.L_x_12650:
[----:B------:R-:W-:-:S03]  /*67d0*/  UMOV UR4, 0xffffffff ;  /* 0xffffffff00047882 */ /* 0x000fc60000000000 */
[----:B------:R-:W-:Y:S05]  /*67e0*/  BRA.DIV UR4, `(.L_x_12451) ;  /* 0x0000011e04547947 */ /* 0x000fea000b800000 */
.L_x_12653:
[----:B------:R-:W-:-:S03]  /*67f0*/  UMOV UR4, 0xffffffff ;  /* 0xffffffff00047882 */ /* 0x000fc60000000000 */
[----:B------:R-:W-:Y:S05]  /*6800*/  BRA.DIV UR4, `(.L_x_12452) ;  /* 0x0000011e04747947 */ /* 0x000fea000b800000 */
.L_x_12656:
[----:B------:R-:W0:Y:S01]  /*6810*/  S2R R6, SR_TID.X ;  /* 0x0000000000067919 */ /* 0x000e220000002100 */
[----:B------:R-:W1:Y:S01]  /*6820*/  SYNCS.PHASECHK.TRANS64.TRYWAIT P2, [R2+URZ+0x16800], R7 ;  /* 0x01680007020075a7 */ /* 0x000e62000804017f */
[----:B-----5:R-:W-:Y:S01]  /*6830*/  IMAD.MOV.U32 R3, RZ, RZ, R41 ;  /* 0x000000ffff037224 */ /* 0x020fe200078e0029 */
[----:B------:R-:W-:Y:S01]  /*6840*/  LOP3.LUT P3, RZ, R30, 0x4, RZ, 0xc0, !PT ;  /* 0x000000041eff7812 */ /* 0x000fe2000786c0ff */
[----:B------:R-:W-:Y:S01]  /*6850*/  IMAD.MOV.U32 R4, RZ, RZ, R34 ;  /* 0x000000ffff047224 */ /* 0x000fe200078e0022 */
[----:B------:R-:W-:Y:S01]  /*6860*/  MOV R0, R40 ;  /* 0x0000002800007202 */ /* 0x000fe20000000f00 */
[----:B------:R-:W-:Y:S01]  /*6870*/  IMAD.MOV.U32 R5, RZ, RZ, R35 ;  /* 0x000000ffff057224 */ /* 0x000fe200078e0023 */
[----:B------:R-:W-:Y:S02]  /*6880*/  BSSY B1, `(.L_x_12453) ;  /* 0x0000023000017945 */ /* 0x000fe40003800000 */
        /* <DEDUP_REMOVED lines=8> */
[----:B------:R-:W-:Y:S02]  /*6910*/  PRMT R46, R46, 0x5410, R4 ;  /* 0x000054102e2e7816 */ /* 0x000fe40000000004 */
[----:B------:R-:W-:Y:S02]  /*6920*/  PRMT R31, R0, 0x7610, R31 ;  /* 0x00007610001f7816 */ /* 0x000fe4000000001f */
[----:B------:R-:W-:Y:S01]  /*6930*/  PRMT R47, R47, 0x5410, R5 ;  /* 0x000054102f2f7816 */ /* 0x000fe20000000005 */
[----:B------:R-:W-:Y:S01]  /*6940*/  IMAD.MOV.U32 R5, RZ, RZ, R21 ;  /* 0x000000ffff057224 */ /* 0x000fe200078e0015 */
[----:B0-----:R-:W-:-:S04]  /*6950*/  IADD3 R11, R6, -0x80, RZ ;  /* 0xffffff80060b7810 */ /* 0x001fc80007ffe0ff */
[----:B------:R-:W-:-:S04]  /*6960*/  SHF.R.S32.HI R6, RZ, 0x1f, R11 ;  /* 0x0000001fff067819 */ /* 0x000fc8000001140b */
[----:B------:R-:W-:Y:S01]  /*6970*/  LEA.HI R6, R6, R11, RZ, 0x5 ;  /* 0x0000000b06067211 */ /* 0x000fe200078f28ff */
[----:B------:R-:W-:-:S03]  /*6980*/  IMAD.MOV.U32 R11, RZ, RZ, R29 ;  /* 0x000000ffff0b7224 */ /* 0x000fc600078e001d */
[----:B------:R-:W-:-:S05]  /*6990*/  SHF.R.S32.HI R6, RZ, 0x5, R6 ;  /* 0x00000005ff067819 */ /* 0x000fca0000011406 */
[----:B------:R-:W-:Y:S02]  /*69a0*/  IMAD R3, R6, 0x200, R10 ;  /* 0x0000020006037824 */ /* 0x000fe400078e020a */
[----:B------:R-:W-:Y:S02]  /*69b0*/  IMAD.MOV.U32 R6, RZ, RZ, R24 ;  /* 0x000000ffff067224 */ /* 0x000fe400078e0018 */
[----:B------:R-:W-:Y:S02]  /*69c0*/  IMAD R3, R3, 0x2, R2 ;  /* 0x0000000203037824 */ /* 0x000fe400078e0202 */
[----:B------:R-:W-:Y:S01]  /*69d0*/  IMAD.MOV.U32 R10, RZ, RZ, R25 ;  /* 0x000000ffff0a7224 */ /* 0x000fe200078e0019 */
[----:B------:R-:W-:Y:S01]  /*69e0*/  PRMT R48, R6, 0x7610, R48 ;  /* 0x0000761006307816 */ /* 0x000fe20000000030 */
[C---:B------:R-:W-:Y:S01]  /*69f0*/  VIADD R4, R3.reuse, 0x8400 ;  /* 0x0000840003047836 */ /* 0x040fe20000000000 */
[----:B------:R-:W-:Y:S01]  /*6a00*/  IADD3 R0, R3, 0x8440, RZ ;  /* 0x0000844003007810 */ /* 0x000fe20007ffe0ff */
[----:B------:R-:W-:Y:S01]  /*6a10*/  IMAD.MOV.U32 R6, RZ, RZ, R28 ;  /* 0x000000ffff067224 */ /* 0x000fe200078e001c */
[----:B------:R-:W-:Y:S01]  /*6a20*/  PRMT R12, R12, 0x5410, R10 ;  /* 0x000054100c0c7816 */ /* 0x000fe2000000000a */
[----:B------:R-:W-:Y:S01]  /*6a30*/  @P3 VIADD R0, R4, 0xffffffc0 ;  /* 0xffffffc004003836 */ /* 0x000fe20000000000 */
[----:B------:R-:W-:-:S02]  /*6a40*/  MOV R4, R20 ;  /* 0x0000001400047202 */ /* 0x000fc40000000f00 */
[----:B------:R-:W-:Y:S02]  /*6a50*/  PRMT R48, R48, 0x5410, R6 ;  /* 0x0000541030307816 */ /* 0x000fe40000000006 */
[----:B------:R-:W-:Y:S01]  /*6a60*/  PRMT R10, R4, 0x5410, R5 ;  /* 0x00005410040a7816 */ /* 0x000fe20000000005 */
[----:B------:R-:W-:Y:S01]  /*6a70*/  IMAD.MOV.U32 R5, RZ, RZ, R9 ;  /* 0x000000ffff057224 */ /* 0x000fe200078e0009 */
[----:B------:R-:W-:Y:S02]  /*6a80*/  PRMT R12, R11, 0x7610, R12 ;  /* 0x000076100b0c7816 */ /* 0x000fe4000000000c */
[----:B------:R-:W-:Y:S01]  /*6a90*/  MOV R4, R8 ;  /* 0x0000000800047202 */ /* 0x000fe20000000f00 */
[----:B-1----:R-:W-:Y:S06]  /*6aa0*/  @!P2 BRA `(.L_x_12454) ;  /* 0x0000011800f4a947 */ /* 0x002fec0003800000 */
.L_x_12657:
[----:B------:R-:W-:Y:S05]  /*6ab0*/  BSYNC B1 ;  /* 0x0000000000017941 */ /* 0x000fea0003800000 */
.L_x_12453:
[----:B------:R-:W-:Y:S01]  /*6ac0*/  BSSY B1, `(.L_x_12455) ;  /* 0x000005f000017945 */ /* 0x000fe20003800000 */
[----:B------:R-:W-:-:S03]  /*6ad0*/  PRMT R11, R4, 0x5410, R5 ;  /* 0x00005410040b7816 */ /* 0x000fc60000000005 */
[----:B------:R-:W-:Y:S05]  /*6ae0*/  @P0 BRA `(.L_x_12456) ;  /* 0x0000000400700947 */ /* 0x000fea0003800000 */
[----:B------:R-:W1:Y:S01]  /*6af0*/  LDC R5, c[0x0][0x3d4] ;  /* 0x0000f500ff057b82 */ /* 0x000e620000000800 */
[C---:B------:R-:W-:Y:S01]  /*6b00*/  VIADD R4, R26.reuse, 0x10 ;  /* 0x000000101a047836 */ /* 0x040fe20000000000 */
[----:B------:R-:W-:Y:S01]  /*6b10*/  BSSY B2, `(.L_x_12457) ;  /* 0x000002e000027945 */ /* 0x000fe20003800000 */
[----:B-1----:R-:W-:-:S03]  /*6b20*/  ISETP.GE.AND P0, PT, R26, R5, PT ;  /* 0x000000051a00720c */ /* 0x002fc60003f06270 */
[----:B------:R-:W-:-:S10]  /*6b30*/  ISETP.GE.AND P2, PT, R4, R5, PT ;  /* 0x000000050400720c */ /* 0x000fd40003f46270 */
[----:B------:R-:W-:Y:S05]  /*6b40*/  @P0 BRA `(.L_x_12458) ;  /* 0x0000000000a80947 */ /* 0x000fea0003800000 */
[----:B0-----:R-:W0:Y:S01]  /*6b50*/  LDS.128 R4, [R3+0x8400] ;  /* 0x0084000003047984 */ /* 0x001e220000000c00 */
        /* <DEDUP_REMOVED lines=19> */
[----:B------:R-:W-:Y:S01]  /*6c90*/  FFMA.FTZ R32, R7, R31, -R30 ;  /* 0x0000001f07207223 */ /* 0x000fe2000001081e */
[----:B------:R-:W-:Y:S02]  /*6ca0*/  HADD2.F32 R6, -RZ, R5.H0_H0 ;  /* 0x20000005ff067230 */ /* 0x000fe40000004100 */
[----:B------:R-:W-:Y:S01]  /*6cb0*/  FFMA.FTZ R42, R15, R37, R42 ;  /* 0x000000250f2a7223 */ /* 0x000fe2000001002a */
[----:B------:R-:W-:Y:S02]  /*6cc0*/  HADD2.F32 R31, -RZ, R45.H0_H0 ;  /* 0x2000002dff1f7230 */ /* 0x000fe40000004100 */
[----:B------:R-:W-:Y:S01]  /*6cd0*/  FFMA.FTZ R33, R7, R33, R40 ;  /* 0x0000002107217223 */ /* 0x000fe20000010028 */
[----:B------:R-:W-:Y:S02]  /*6ce0*/  HADD2.F32 R5, -RZ, R5.H1_H1 ;  /* 0x30000005ff057230 */ /* 0x000fe40000004100 */
[----:B------:R-:W-:-:S02]  /*6cf0*/  HADD2.F32 R15, -RZ, R46.H1_H1 ;  /* 0x3000002eff0f7230 */ /* 0x000fc40000004100 */
[C---:B------:R-:W-:Y:S01]  /*6d00*/  FMUL.FTZ R40, R14.reuse, R31 ;  /* 0x0000001f0e287220 */ /* 0x040fe20000410000 */
[----:B------:R-:W-:Y:S02]  /*6d10*/  HADD2.F32 R30, -RZ, R43.H0_H0 ;  /* 0x2000002bff1e7230 */ /* 0x000fe40000004100 */
[----:B------:R-:W-:Y:S02]  /*6d20*/  HADD2.F32 R4, -RZ, R44.H0_H0 ;  /* 0x2000002cff047230 */ /* 0x000fe40000004100 */
[-C--:B------:R-:W-:Y:S01]  /*6d30*/  FMUL.FTZ R14, R14, R15.reuse ;  /* 0x0000000f0e0e7220 */ /* 0x080fe20000410000 */
[----:B------:R-:W-:Y:S01]  /*6d40*/  FFMA.FTZ R40, R13, R15, -R40 ;  /* 0x0000000f0d287223 */ /* 0x000fe20000010828 */
[C---:B------:R-:W-:Y:S01]  /*6d50*/  FMUL.FTZ R7, R5.reuse, R30 ;  /* 0x0000001e05077220 */ /* 0x040fe20000410000 */
[-C--:B------:R-:W-:Y:S01]  /*6d60*/  FMUL.FTZ R37, R5, R4.reuse ;  /* 0x0000000405257220 */ /* 0x080fe20000410000 */
        /* <DEDUP_REMOVED lines=8> */
.L_x_12458:
[----:B------:R-:W-:Y:S05]  /*6df0*/  BSYNC B2 ;  /* 0x0000000000027941 */ /* 0x000fea0003800000 */
.L_x_12457:
[----:B------:R-:W-:Y:S05]  /*6e00*/  @P2 BRA `(.L_x_12456) ;  /* 0x0000000000a82947 */ /* 0x000fea0003800000 */
[----:B01----:R-:W0:Y:S01]  /*6e10*/  LDS.128 R4, [R0] ;  /* 0x0000000000047984 */ /* 0x003e220000000c00 */
[--C-:B------:R-:W-:Y:S01]  /*6e20*/  SHF.R.U64 R40, R38, 0x10, R39.reuse ;  /* 0x0000001026287819 */ /* 0x100fe20000001227 */
[----:B------:R-:W-:Y:S01]  /*6e30*/  HADD2.F32 R33, -RZ, R45.H1_H1 ;  /* 0x3000002dff217230 */ /* 0x000fe20000004100 */
[----:B------:R-:W-:Y:S01]  /*6e40*/  SHF.R.U32.HI R32, RZ, 0x10, R39 ;  /* 0x00000010ff207819 */ /* 0x000fe20000011627 */
[----:B------:R-:W-:Y:S01]  /*6e50*/  HADD2.F32 R31, -RZ, R47.H0_H0 ;  /* 0x2000002fff1f7230 */ /* 0x000fe20000004100 */
[--C-:B------:R-:W-:Y:S02]  /*6e60*/  SHF.R.U64 R39, R34, 0x10, R35.reuse ;  /* 0x0000001022277819 */ /* 0x100fe40000001223 */
[----:B------:R-:W-:Y:S01]  /*6e70*/  SHF.R.U32.HI R34, RZ, 0x10, R35 ;  /* 0x00000010ff227819 */ /* 0x000fe20000011623 */
[----:B------:R-:W-:-:S04]  /*6e80*/  HADD2.F32 R32, -RZ, R32.H0_H0 ;  /* 0x20000020ff207230 */ /* 0x000fc80000004100 */
        /* <DEDUP_REMOVED lines=18> */
[----:B------:R-:W-:Y:S02]  /*6fb0*/  HADD2.F32 R15, -RZ, R47.H1_H1 ;  /* 0x3000002fff0f7230 */ /* 0x000fe40000004100 */
        /* <DEDUP_REMOVED lines=14> */
[----:B------:R2:W-:Y:S02]  /*70a0*/  STS.128 [R0], R4 ;  /* 0x0000000400007388 */ /* 0x0005e40000000c00 */
.L_x_12456:
[----:B------:R-:W-:Y:S05]  /*70b0*/  BSYNC B1 ;  /* 0x0000000000017941 */ /* 0x000fea0003800000 */
.L_x_12455:
[----:B------:R-:W-:Y:S05]  /*70c0*/  @P1 BRA `(.L_x_12459) ;  /* 0x00000018009c1947 */ /* 0x000fea0003800000 */
[----:B-12---:R-:W1:Y:S01]  /*70d0*/  LDC R5, c[0x0][0x3d4] ;  /* 0x0000f500ff057b82 */ /* 0x006e620000000800 */
[C---:B------:R-:W-:Y:S01]  /*70e0*/  VIADD R4, R26.reuse, 0x10 ;  /* 0x000000101a047836 */ /* 0x040fe20000000000 */
[----:B------:R-:W-:Y:S01]  /*70f0*/  BSSY B1, `(.L_x_12460) ;  /* 0x000002e000017945 */ /* 0x000fe20003800000 */
[----:B-1----:R-:W-:-:S03]  /*7100*/  ISETP.GE.AND P0, PT, R26, R5, PT ;  /* 0x000000051a00720c */ /* 0x002fc60003f06270 */
[----:B------:R-:W-:-:S10]  /*7110*/  ISETP.GE.AND P1, PT, R4, R5, PT ;  /* 0x000000050400720c */ /* 0x000fd40003f26270 */
[----:B------:R-:W-:Y:S05]  /*7120*/  @P0 BRA `(.L_x_12461) ;  /* 0x0000000000a80947 */ /* 0x000fea0003800000 */
[----:B0-----:R-:W0:Y:S01]  /*7130*/  LDS.128 R4, [R3+0xb400] ;  /* 0x00b4000003047984 */ /* 0x001e220000000c00 */
[----:B------:R-:W-:Y:S01]  /*7140*/  SHF.R.U64 R32, R28, 0x10, R29 ;  /* 0x000000101c207819 */ /* 0x000fe2000000121d */
[----:B------:R-:W-:Y:S01]  /*7150*/  HADD2.F32 R27, -RZ, R48.H0_H0 ;  /* 0x20000030ff1b7230 */ /* 0x000fe20000004100 */
[----:B------:R-:W-:Y:S02]  /*7160*/  SHF.R.U32.HI R28, RZ, 0x10, R25 ;  /* 0x00000010ff1c7819 */ /* 0x000fe40000011619 */
[----:B------:R-:W-:Y:S02]  /*7170*/  SHF.R.U32.HI R26, RZ, 0x10, R29 ;  /* 0x00000010ff1a7819 */ /* 0x000fe4000001161d */
[----:B------:R-:W-:Y:S01]  /*7180*/  SHF.R.U64 R31, R24, 0x10, R25 ;  /* 0x00000010181f7819 */ /* 0x000fe20000001219 */
[----:B------:R-:W-:Y:S02]  /*7190*/  HADD2.F32 R28, -RZ, R28.H0_H0 ;  /* 0x2000001cff1c7230 */ /* 0x000fe40000004100 */
[----:B------:R-:W-:-:S02]  /*71a0*/  HADD2.F32 R26, -RZ, R26.H0_H0 ;  /* 0x2000001aff1a7230 */ /* 0x000fc40000004100 */
[----:B------:R-:W-:Y:S02]  /*71b0*/  HADD2.F32 R25, -RZ, R48.H1_H1 ;  /* 0x30000030ff197230 */ /* 0x000fe40000004100 */
        /* <DEDUP_REMOVED lines=12> */
[--C-:B------:R-:W-:Y:S02]  /*7280*/  HADD2.F32 R24, -RZ, R12.reuse.H1_H1 ;  /* 0x3000000cff187230 */ /* 0x100fe40000004100 */
[----:B------:R-:W-:Y:S01]  /*7290*/  FFMA.FTZ R29, R15, R28, R29 ;  /* 0x0000001c0f1d7223 */ /* 0x000fe2000001001d */
[----:B------:R-:W-:Y:S02]  /*72a0*/  HADD2.F32 R6, -RZ, R5.H0_H0 ;  /* 0x20000005ff067230 */ /* 0x000fe40000004100 */
[----:B------:R-:W-:Y:S01]  /*72b0*/  FFMA.FTZ R26, R7, R27, R26 ;  /* 0x0000001b071a7223 */ /* 0x000fe2000001001a */
[----:B------:R-:W-:-:S02]  /*72c0*/  HADD2.F32 R12, -RZ, R12.H0_H0 ;  /* 0x2000000cff0c7230 */ /* 0x000fc40000004100 */
        /* <DEDUP_REMOVED lines=16> */
.L_x_12461:
[----:B------:R-:W-:Y:S05]  /*73d0*/  BSYNC B1 ;  /* 0x0000000000017941 */ /* 0x000fea0003800000 */
.L_x_12460:
[----:B------:R-:W-:Y:S05]  /*73e0*/  @P1 BRA `(.L_x_12459) ;  /* 0x0000001400d41947 */ /* 0x000fea0003800000 */
[----:B01----:R-:W0:Y:S01]  /*73f0*/  LDS.128 R4, [R0+0x3000] ;  /* 0x0030000000047984 */ /* 0x003e220000000c00 */
        /* <DEDUP_REMOVED lines=42> */
.L_x_12440:
[----:B------:R-:W0:Y:S01]  /*76a0*/  LDC R21, c[0x0][0x3d4] ;  /* 0x0000f500ff157b82 */ /* 0x000e220000000800 */
[----:B------:R-:W-:Y:S01]  /*76b0*/  IADD3 R0, R19, 0x60, RZ ;  /* 0x0000006013007810 */ /* 0x000fe20007ffe0ff */
[----:B------:R-:W-:Y:S01]  /*76c0*/  ULDC.64 UR4, c[0x0][0x3c8] ;  /* 0x0000f20000047ab9 */ /* 0x000fe20000000a00 */
[----:B------:R-:W2:Y:S01]  /*76d0*/  LDL R48, [R1+0x34] ;  /* 0x0000340001307983 */ /* 0x000ea20000100800 */
[----:B------:R-:W-:Y:S01]  /*76e0*/  ULDC.64 UR6, c[0x0][0x3e0] ;  /* 0x0000f80000067ab9 */ /* 0x000fe20000000a00 */
[----:B0-----:R-:W-:-:S04]  /*76f0*/  ISETP.GE.AND P0, PT, R16, R21, PT ;  /* 0x000000151000720c */ /* 0x001fc80003f06270 */
[-C--:B------:R-:W-:Y:S02]  /*7700*/  ISETP.GE.OR P1, PT, R0, R4.reuse, P0 ;  /* 0x000000040000720c */ /* 0x080fe40000726670 */
[----:B------:R-:W-:-:S11]  /*7710*/  ISETP.GE.OR P0, PT, R19, R4, P0 ;  /* 0x000000041300720c */ /* 0x000fd60000706670 */
[----:B------:R-:W0:Y:S08]  /*7720*/  @!P1 LDC.64 R28, c[0x0][0x3c8] ;  /* 0x0000f200ff1c9b82 */ /* 0x000e300000000a00 */
[----:B------:R-:W1:Y:S01]  /*7730*/  @!P1 LDC.64 R46, c[0x0][0x3e0] ;  /* 0x0000f800ff2e9b82 */ /* 0x000e620000000a00 */
[----:B------:R-:W-:Y:S01]  /*7740*/  @!P1 IMAD.MOV.U32 R15, RZ, RZ, R53 ;  /* 0x000000ffff0f9224 */ /* 0x000fe200078e0035 */
[----:B------:R-:W-:Y:S01]  /*7750*/  @!P0 IADD3 R3, P3, R35, R14, RZ ;  /* 0x0000000e23038210 */ /* 0x000fe20007f7e0ff */
[----:B------:R-:W-:Y:S01]  /*7760*/  @!P1 IMAD.MOV.U32 R7, RZ, RZ, R55 ;  /* 0x000000ffff079224 */ /* 0x000fe200078e0037 */
[----:B------:R-:W-:Y:S01]  /*7770*/  @!P0 IADD3 R25, P2, R49, R6, RZ ;  /* 0x0000000631198210 */ /* 0x000fe20007f5e0ff */
[----:B------:R-:W-:-:S04]  /*7780*/  @!P1 IMAD.WIDE.U32 R4, R10, 0x60, R14 ;  /* 0x000000600a049825 */ /* 0x000fc800078e000e */
[----:B------:R-:W-:Y:S01]  /*7790*/  @!P1 IMAD.WIDE.U32 R6, R12, 0x60, R6 ;  /* 0x000000600c069825 */ /* 0x000fe200078e0006 */
[----:B------:R-:W-:-:S03]  /*77a0*/  @!P1 IADD3 R20, P4, R35, R4, RZ ;  /* 0x0000000423149210 */ /* 0x000fc60007f9e0ff */
[----:B------:R-:W-:Y:S01]  /*77b0*/  @!P0 IMAD.X R14, R53, 0x1, R43, P3 ;  /* 0x00000001350e8824 */ /* 0x000fe200018e062b */
[----:B------:R-:W-:Y:S01]  /*77c0*/  @!P0 LEA R8, P3, R3, UR4, 0x1 ;  /* 0x0000000403088c11 */ /* 0x000fe2000f8608ff */
[----:B------:R-:W-:Y:S01]  /*77d0*/  @!P1 IMAD R24, R11, 0x60, RZ ;  /* 0x000000600b189824 */ /* 0x000fe200078e02ff */
[----:B------:R-:W-:Y:S01]  /*77e0*/  @!P1 IADD3 R0, P5, R49, R6, RZ ;  /* 0x0000000631009210 */ /* 0x000fe20007fbe0ff */
[----:B------:R-:W-:Y:S01]  /*77f0*/  @!P1 IMAD R4, R13, 0x60, RZ ;  /* 0x000000600d049824 */ /* 0x000fe200078e02ff */
[----:B------:R-:W-:Y:S02]  /*7800*/  @!P0 LEA.HI.X R9, R3, UR5, R14, 0x1, P3 ;  /* 0x0000000503098c11 */ /* 0x000fe400098f0c0e */
[----:B------:R-:W-:Y:S02]  /*7810*/  @!P1 IADD3.X R24, R43, R24, R5, P4, !PT ;  /* 0x000000182b189210 */ /* 0x000fe400027fe405 */
[----:B0-----:R-:W-:Y:S02]  /*7820*/  @!P1 LEA R42, P3, R20, R28, 0x1 ;  /* 0x0000001c142a9211 */ /* 0x001fe400078608ff */
[----:B------:R-:W-:-:S02]  /*7830*/  @!P1 IADD3.X R3, R51, R4, R7, P5, !PT ;  /* 0x0000000433039210 */ /* 0x000fc40002ffe407 */
[----:B-1----:R-:W-:Y:S02]  /*7840*/  @!P1 LEA R46, P4, R0, R46, 0x1 ;  /* 0x0000002e002e9211 */ /* 0x002fe400078808ff */
[----:B------:R-:W-:Y:S02]  /*7850*/  CS2R R30, SRZ ;  /* 0x00000000001e7805 */ /* 0x000fe4000001ff00 */
[----:B------:R-:W-:Y:S02]  /*7860*/  @!P1 LEA.HI.X R43, R20, R29, R24, 0x1, P3 ;  /* 0x0000001d142b9211 */ /* 0x000fe400018f0c18 */
[----:B------:R-:W-:Y:S02]  /*7870*/  CS2R R28, SRZ ;  /* 0x00000000001c7805 */ /* 0x000fe4000001ff00 */
[----:B------:R-:W-:Y:S02]  /*7880*/  CS2R R32, SRZ ;  /* 0x0000000000207805 */ /* 0x000fe4000001ff00 */
[----:B------:R-:W-:-:S02]  /*7890*/  CS2R R34, SRZ ;  /* 0x0000000000227805 */ /* 0x000fc4000001ff00 */
[----:B------:R-:W-:Y:S02]  /*78a0*/  @!P1 LEA.HI.X R47, R0, R47, R3, 0x1, P4 ;  /* 0x0000002f002f9211 */ /* 0x000fe400020f0c03 */
[----:B------:R-:W0:Y:S01]  /*78b0*/  LDC R0, c[0x0][0x428] ;  /* 0x00010a00ff007b82 */ /* 0x000e220000000800 */
[----:B------:R-:W5:Y:S04]  /*78c0*/  @!P1 LDG.E.128 R28, desc[UR40][R42.64] ;  /* 0x000000282a1c9981 */ /* 0x000f68000c1e1d00 */
[----:B------:R-:W5:Y:S01]  /*78d0*/  @!P1 LDG.E.128 R32, desc[UR40][R46.64] ;  /* 0x000000282e209981 */ /* 0x000f62000c1e1d00 */
[----:B------:R-:W1:Y:S01]  /*78e0*/  S2R R44, SR_TID.X ;  /* 0x00000000002c7919 */ /* 0x000e620000002100 */
[----:B------:R-:W-:Y:S02]  /*78f0*/  @!P0 IADD3.X R26, R55, R51, RZ, P2, !PT ;  /* 0x00000033371a8210 */ /* 0x000fe400017fe4ff */
[----:B------:R-:W-:-:S04]  /*7900*/  @!P0 LEA R14, P2, R25, UR6, 0x1 ;  /* 0x00000006190e8c11 */ /* 0x000fc8000f8408ff */
[----:B------:R-:W-:Y:S02]  /*7910*/  @!P0 LEA.HI.X R15, R25, UR7, R26, 0x1, P2 ;  /* 0x00000007190f8c11 */ /* 0x000fe400090f0c1a */
[----:B0-----:R-:W-:Y:S02]  /*7920*/  ISETP.NE.AND P2, PT, R0, 0x1, PT ;  /* 0x000000010000780c */ /* 0x001fe40003f45270 */
[----:B------:R-:W-:Y:S02]  /*7930*/  CS2R R4, SRZ ;  /* 0x0000000000047805 */ /* 0x000fe4000001ff00 */
[----:B------:R-:W-:-:S06]  /*7940*/  CS2R R6, SRZ ;  /* 0x0000000000067805 */ /* 0x000fcc000001ff00 */
[----:B------:R0:W5:Y:S03]  /*7950*/  @!P0 LDG.E.128 R4, desc[UR40][R8.64] ;  /* 0x0000002808048981 */ /* 0x000166000c1e1d00 */
[----:B------:R-:W3:Y:S01]  /*7960*/  @P2 LDC R0, c[0x0][0x42c] ;  /* 0x00010b00ff002b82 */ /* 0x000ee20000000800 */
[----:B-1----:R-:W-:-:S07]  /*7970*/  VIADD R50, R44, 0xffffff80 ;  /* 0xffffff802c327836 */ /* 0x002fce0000000000 */
[----:B0-----:R-:W0:Y:S01]  /*7980*/  @P2 LDC R9, c[0x0][0x430] ;  /* 0x00010c00ff092b82 */ /* 0x001e220000000800 */
[----:B------:R-:W-:-:S04]  /*7990*/  SHF.R.S32.HI R44, RZ, 0x1f, R50 ;  /* 0x0000001fff2c7819 */ /* 0x000fc80000011432 */
[----:B------:R-:W-:-:S04]  /*79a0*/  LEA.HI R44, R44, R50, RZ, 0x2 ;  /* 0x000000322c2c7211 */ /* 0x000fc800078f10ff */
[----:B------:R-:W-:Y:S01]  /*79b0*/  LOP3.LUT R44, R44, 0xfffffffc, RZ, 0xc0, !PT ;  /* 0xfffffffc2c2c7812 */ /* 0x000fe200078ec0ff */
[----:B------:R-:W-:-:S04]  /*79c0*/  IMAD R3, R153, 0xc0, R19 ;  /* 0x000000c099037824 */ /* 0x000fc800078e0213 */
[----:B------:R-:W-:-:S04]  /*79d0*/  IMAD.IADD R44, R50, 0x1, -R44 ;  /* 0x00000001322c7824 */ /* 0x000fc800078e0a2c */
[----:B------:R-:W-:-:S04]  /*79e0*/  IMAD R3, R44, 0x60, R3 ;  /* 0x000000602c037824 */ /* 0x000fc800078e0203 */
[----:B---3--:R-:W-:Y:S01]  /*79f0*/  @P2 IMAD.HI.U32 R0, R3, R0, RZ ;  /* 0x0000000003002227 */ /* 0x008fe200078e00ff */
[----:B------:R-:W-:Y:S02]  /*7a00*/  CS2R R24, SRZ ;  /* 0x0000000000187805 */ /* 0x000fe4000001ff00 */
[----:B------:R-:W-:Y:S02]  /*7a10*/  CS2R R26, SRZ ;  /* 0x00000000001a7805 */ /* 0x000fe4000001ff00 */
[----:B0-----:R-:W-:Y:S01]  /*7a20*/  @P2 SHF.R.U32.HI R3, RZ, R9, R0 ;  /* 0x00000009ff032219 */ /* 0x001fe20000011600 */
[----:B------:R-:W-:-:S03]  /*7a30*/  IMAD.MOV.U32 R44, RZ, RZ, R38 ;  /* 0x000000ffff2c7224 */ /* 0x000fc600078e0026 */
[----:B------:R0:W5:Y:S01]  /*7a40*/  @!P0 LDG.E.128 R24, desc[UR40][R14.64] ;  /* 0x000000280e188981 */ /* 0x000162000c1e1d00 */
[----:B------:R-:W-:Y:S01]  /*7a50*/  SHF.R.S32.HI R9, RZ, 0x1f, R3 ;  /* 0x0000001fff097819 */ /* 0x000fe20000011403 */
[----:B------:R-:W-:-:S04]  /*7a60*/  IMAD.WIDE.U32 R38, R3, R12, R44 ;  /* 0x0000000c03267225 */ /* 0x000fc800078e002c */
[C---:B------:R-:W-:Y:S02]  /*7a70*/  IMAD R0, R9.reuse, R10, RZ ;  /* 0x0000000a09007224 */ /* 0x040fe400078e02ff */
[----:B------:R-:W-:Y:S01]  /*7a80*/  IMAD R8, R9, R12, RZ ;  /* 0x0000000c09087224 */ /* 0x000fe200078e02ff */
[----:B0-----:R-:W-:Y:S01]  /*7a90*/  MOV R15, R37 ;  /* 0x00000025000f7202 */ /* 0x001fe20000000f00 */
[----:B------:R-:W-:Y:S02]  /*7aa0*/  IMAD.MOV.U32 R14, RZ, RZ, R40 ;  /* 0x000000ffff0e7224 */ /* 0x000fe400078e0028 */
[C---:B------:R-:W-:Y:S02]  /*7ab0*/  IMAD R9, R3.reuse, R11, R0 ;  /* 0x0000000b03097224 */ /* 0x040fe400078e0200 */
[----:B------:R-:W-:-:S04]  /*7ac0*/  IMAD.WIDE.U32 R14, R3, R10, R14 ;  /* 0x0000000a030e7225 */ /* 0x000fc800078e000e */
[----:B------:R-:W-:Y:S01]  /*7ad0*/  IMAD R3, R3, R13, R8 ;  /* 0x0000000d03037224 */ /* 0x000fe200078e0208 */
[----:B------:R-:W-:Y:S01]  /*7ae0*/  LEA R8, P2, R14, UR4, 0x1 ;  /* 0x000000040e087c11 */ /* 0x000fe2000f8408ff */
[----:B------:R-:W-:Y:S01]  /*7af0*/  IMAD.IADD R9, R15, 0x1, R9 ;  /* 0x000000010f097824 */ /* 0x000fe200078e0209 */
[----:B------:R-:W-:Y:S01]  /*7b00*/  LEA R0, P3, R38, UR6, 0x1 ;  /* 0x0000000626007c11 */ /* 0x000fe2000f8608ff */
[----:B------:R-:W-:Y:S01]  /*7b10*/  IMAD.IADD R3, R39, 0x1, R3 ;  /* 0x0000000127037824 */ /* 0x000fe200078e0203 */
[----:B------:R-:W-:Y:S02]  /*7b20*/  UMOV UR4, 0xffffffff ;  /* 0xffffffff00047882 */ /* 0x000fe40000000000 */
[----:B------:R-:W-:Y:S02]  /*7b30*/  LEA.HI.X R9, R14, UR5, R9, 0x1, P2 ;  /* 0x000000050e097c11 */ /* 0x000fe400090f0c09 */
[----:B------:R-:W-:Y:S02]  /*7b40*/  LEA.HI.X R3, R38, UR7, R3, 0x1, P3 ;  /* 0x0000000726037c11 */ /* 0x000fe400098f0c03 */
[----:B--2---:R-:W-:Y:S01]  /*7b50*/  LEA.HI R10, R48, R48, RZ, 0x1 ;  /* 0x00000030300a7211 */ /* 0x004fe200078f08ff */
[----:B------:R-:W-:Y:S06]  /*7b60*/  BRA.DIV UR4, `(.L_x_12462) ;  /* 0x0000010a04d87947 */ /* 0x000fec000b800000 */
.L_x_12660:
[----:B------:R-:W-:-:S03]  /*7b70*/  UMOV UR4, 0xffffffff ;  /* 0xffffffff00047882 */ /* 0x000fc60000000000 */
[----:B------:R-:W-:Y:S05]  /*7b80*/  BRA.DIV UR4, `(.L_x_12463) ;  /* 0x0000010a04f87947 */ /* 0x000fea000b800000 */
.L_x_12663:
[----:B------:R-:W-:-:S03]  /*7b90*/  UMOV UR4, 0xffffffff ;  /* 0xffffffff00047882 */ /* 0x000fc60000000000 */
[----:B------:R-:W-:Y:S05]  /*7ba0*/  BRA.DIV UR4, `(.L_x_12464) ;  /* 0x0000010e04187947 */ /* 0x000fea000b800000 */
.L_x_12666:
[----:B------:R-:W-:-:S03]  /*7bb0*/  UMOV UR4, 0xffffffff ;  /* 0xffffffff00047882 */ /* 0x000fc60000000000 */
[----:B------:R-:W-:Y:S05]  /*7bc0*/  BRA.DIV UR4, `(.L_x_12465) ;  /* 0x0000010e04387947 */ /* 0x000fea000b800000 */
.L_x_12669:
[----:B------:R-:W-:-:S03]  /*7bd0*/  UMOV UR4, 0xffffffff ;  /* 0xffffffff00047882 */ /* 0x000fc60000000000 */
[----:B------:R-:W-:Y:S05]  /*7be0*/  BRA.DIV UR4, `(.L_x_12466) ;  /* 0x0000010e04587947 */ /* 0x000fea000b800000 */
.L_x_12672:
[----:B------:R-:W-:Y:S01]  /*7bf0*/  UMOV UR4, 0xffffffff ;  /* 0xffffffff00047882 */ /* 0x000fe20000000000 */
[----:B------:R-:W-:Y:S02]  /*7c00*/  LOP3.LUT R10, R10, 0xfffffffe, RZ, 0xc0, !PT ;  /* 0xfffffffe0a0a7812 */ /* 0x000fe400078ec0ff */
[----:B------:R-:W-:Y:S05]  /*7c10*/  BRA.DIV UR4, `(.L_x_12467) ;  /* 0x0000010e04747947 */ /* 0x000fea000b800000 */
.L_x_12675:
[----:B------:R-:W-:Y:S01]  /*7c20*/  UMOV UR4, 0xffffffff ;  /* 0xffffffff00047882 */ /* 0x000fe20000000000 */
[----:B------:R-:W-:Y:S02]  /*7c30*/  IADD3 R9, R48, -R10, RZ ;  /* 0x8000000a30097210 */ /* 0x000fe40007ffe0ff */
[----:B------:R-:W-:Y:S05]  /*7c40*/  BRA.DIV UR4, `(.L_x_12468) ;  /* 0x0000010e04907947 */ /* 0x000fea000b800000 */
.L_x_12678:
[----:B------:R-:W-:Y:S01]  /*7c50*/  UMOV UR4, 0xffffffff ;  /* 0xffffffff00047882 */ /* 0x000fe20000000000 */
[----:B------:R-:W-:Y:S02]  /*7c60*/  SHF.L.U32 R9, R9, 0x1f, RZ ;  /* 0x0000001f09097819 */ /* 0x000fe400000006ff */
[----:B------:R-:W-:Y:S05]  /*7c70*/  BRA.DIV UR4, `(.L_x_12469) ;  /* 0x0000010e04ac7947 */ /* 0x000fea000b800000 */
.L_x_12681:
[----:B------:R-:W0:Y:S01]  /*7c80*/  SYNCS.PHASECHK.TRANS64.TRYWAIT P2, [R2+URZ+0x16800], R9 ;  /* 0x01680009020075a7 */ /* 0x000e22000804017f */
[----:B-----5:R-:W-:Y:S01]  /*7c90*/  IMAD.MOV.U32 R0, RZ, RZ, R4 ;  /* 0x000000ffff007224 */ /* 0x020fe200078e0004 */
[----:B------:R-:W-:Y:S01]  /*7ca0*/  MOV R10, R7 ;  /* 0x00000007000a7202 */ /* 0x000fe20000000f00 */
        /* <DEDUP_REMOVED lines=14> */
[----:B------:R-:W-:Y:S01]  /*7d90*/  BSSY B1, `(.L_x_12470) ;  /* 0x000000e000017945 */ /* 0x000fe20003800000 */
[----:B------:R-:W-:Y:S01]  /*7da0*/  MOV R3, R27 ;  /* 0x0000001b00037202 */ /* 0x000fe20000000f00 */
[----:B------:R-:W-:Y:S01]  /*7db0*/  IMAD.IADD R38, R16, 0x1, R21 ;  /* 0x0000000110267824 */ /* 0x000fe200078e0215 */
[----:B------:R-:W-:Y:S01]  /*7dc0*/  PRMT R55, R55, 0x5410, R0 ;  /* 0x0000541037377816 */ /* 0x000fe20000000000 */
[----:B------:R-:W-:Y:S01]  /*7dd0*/  IMAD.MOV.U32 R0, RZ, RZ, R30 ;  /* 0x000000ffff007224 */ /* 0x000fe200078e001e */
[----:B------:R-:W-:-:S02]  /*7de0*/  PRMT R50, R3, 0x7610, R50 ;  /* 0x0000761003327816 */ /* 0x000fc40000000032 */
[----:B------:R-:W-:Y:S01]  /*7df0*/  PRMT R3, R8, 0x7610, R3 ;  /* 0x0000761008037816 */ /* 0x000fe20000000003 */
[----:B------:R-:W-:Y:S01]  /*7e00*/  IMAD.MOV.U32 R8, RZ, RZ, R32 ;  /* 0x000000ffff087224 */ /* 0x000fe200078e0020 */
[----:B------:R-:W-:Y:S01]  /*7e10*/  PRMT R20, R20, 0x5410, R10 ;  /* 0x0000541014147816 */ /* 0x000fe2000000000a */
[----:B------:R-:W-:Y:S01]  /*7e20*/  IMAD.MOV.U32 R10, RZ, RZ, R33 ;  /* 0x000000ffff0a7224 */ /* 0x000fe200078e0021 */
[----:B------:R-:W-:Y:S02]  /*7e30*/  PRMT R0, R11, 0x5410, R0 ;  /* 0x000054100b007816 */ /* 0x000fe40000000000 */
[----:B------:R-:W-:Y:S02]  /*7e40*/  PRMT R3, R3, 0x5410, R8 ;  /* 0x0000541003037816 */ /* 0x000fe40000000008 */
[----:B------:R-:W-:Y:S01]  /*7e50*/  PRMT R20, R10, 0x7610, R20 ;  /* 0x000076100a147816 */ /* 0x000fe20000000014 */
[----:B0-----:R-:W-:Y:S06]  /*7e60*/  @!P2 BRA `(.L_x_12471) ;  /* 0x0000010c0058a947 */ /* 0x001fec0003800000 */
.L_x_12682:
[----:B------:R-:W-:Y:S05]  /*7e70*/  BSYNC B1 ;  /* 0x0000000000017941 */ /* 0x000fea0003800000 */
.L_x_12470:
[----:B------:R-:W-:Y:S01]  /*7e80*/  BSSY B1, `(.L_x_12472) ;  /* 0x0000069000017945 */ /* 0x000fe20003800000 */
[----:B------:R-:W-:Y:S01]  /*7e90*/  MOV R21, R34 ;  /* 0x0000002200157202 */ /* 0x000fe20000000f00 */
[----:B------:R-:W-:Y:S01]  /*7ea0*/  IMAD.MOV.U32 R37, RZ, RZ, R35 ;  /* 0x000000ffff257224 */ /* 0x000fe200078e0023 */
[----:B------:R-:W-:Y:S01]  /*7eb0*/  LOP3.LUT R38, R38, 0x38, RZ, 0xc0, !PT ;  /* 0x0000003826267812 */ /* 0x000fe200078ec0ff */
[----:B------:R-:W-:Y:S06]  /*7ec0*/  @P0 BRA `(.L_x_12473) ;  /* 0x0000000400900947 */ /* 0x000fec0003800000 */
[----:B------:R-:W2:Y:S01]  /*7ed0*/  LDL R8, [R1+0x18] ;  /* 0x0000180001087983 */ /* 0x000ea20000100800 */
[----:B------:R-:W1:Y:S02]  /*7ee0*/  S2R R10, SR_TID.X ;  /* 0x00000000000a7919 */ /* 0x000e640000002100 */
[----:B-1----:R-:W-:-:S05]  /*7ef0*/  VIADD R10, R10, 0xffffff80 ;  /* 0xffffff800a0a7836 */ /* 0x002fca0000000000 */
[----:B------:R-:W-:-:S04]  /*7f00*/  SHF.R.S32.HI R13, RZ, 0x1f, R10 ;  /* 0x0000001fff0d7819 */ /* 0x000fc8000001140a */
[----:B------:R-:W-:-:S04]  /*7f10*/  LEA.HI R13, R13, R10, RZ, 0x5 ;  /* 0x0000000a0d0d7211 */ /* 0x000fc800078f28ff */
[----:B------:R-:W-:Y:S01]  /*7f20*/  SHF.R.S32.HI R13, RZ, 0x5, R13 ;  /* 0x00000005ff0d7819 */ /* 0x000fe2000001140d */
[----:B------:R-:W-:Y:S01]  /*7f30*/  HADD2.F32 R42, -RZ, R42.H0_H0 ;  /* 0x2000002aff2a7230 */ /* 0x000fe20000004100 */
[--C-:B------:R-:W-:Y:S01]  /*7f40*/  SHF.R.U64 R51, R24, 0x10, R25.reuse ;  /* 0x0000001018337819 */ /* 0x100fe20000001219 */
[----:B------:R-:W-:Y:S01]  /*7f50*/  HADD2.F32 R41, -RZ, R41.H0_H0 ;  /* 0x20000029ff297230 */ /* 0x000fe20000004100 */
[----:B------:R-:W-:Y:S02]  /*7f60*/  SHF.R.U32.HI R44, RZ, 0x10, R25 ;  /* 0x00000010ff2c7819 */ /* 0x000fe40000011619 */
[--C-:B------:R-:W-:Y:S02]  /*7f70*/  SHF.R.U64 R54, R4, 0x10, R5.reuse ;  /* 0x0000001004367819 */ /* 0x100fe40000001205 */
[----:B------:R-:W-:Y:S01]  /*7f80*/  SHF.R.U32.HI R43, RZ, 0x10, R5 ;  /* 0x00000010ff2b7819 */ /* 0x000fe20000011605 */
[----:B------:R-:W-:Y:S01]  /*7f90*/  HADD2.F32 R44, -RZ, R44.H0_H0 ;  /* 0x2000002cff2c7230 */ /* 0x000fe20000004100 */
[----:B------:R-:W-:-:S02]  /*7fa0*/  SHF.R.U64 R49, R26, 0x10, R27 ;  /* 0x000000101a317819 */ /* 0x000fc4000000121b */
[----:B------:R-:W-:Y:S02]  /*7fb0*/  SHF.R.U32.HI R45, RZ, 0x10, R27 ;  /* 0x00000010ff2d7819 */ /* 0x000fe4000001161b */
[--C-:B------:R-:W-:Y:S02]  /*7fc0*/  SHF.R.U64 R53, R6, 0x10, R7.reuse ;  /* 0x0000001006357819 */ /* 0x100fe40000001207 */
[----:B------:R-:W-:Y:S01]  /*7fd0*/  SHF.R.U32.HI R47, RZ, 0x10, R7 ;  /* 0x00000010ff2f7819 */ /* 0x000fe20000011607 */
[----:B--2---:R-:W-:-:S05]  /*7fe0*/  IMAD.SHL.U32 R8, R8, 0x40, RZ ;  /* 0x0000004008087824 */ /* 0x004fca00078e00ff */
[----:B0-----:R-:W-:-:S04]  /*7ff0*/  LOP3.LUT R9, R8, 0x1c0, RZ, 0xc0, !PT ;  /* 0x000001c008097812 */ /* 0x001fc800078ec0ff */
[----:B------:R-:W-:Y:S02]  /*8000*/  LOP3.LUT R8, R9, 0x38, R16, 0xf8, !PT ;  /* 0x0000003809087812 */ /* 0x000fe400078ef810 */
[----:B------:R-:W-:-:S04]  /*8010*/  SHF.R.U32.HI R11, RZ, 0x3, R9 ;  /* 0x00000003ff0b7819 */ /* 0x000fc80000011609 */
[----:B------:R-:W-:Y:S02]  /*8020*/  LOP3.LUT R8, R8, R11, RZ, 0x3c, !PT ;  /* 0x0000000b08087212 */ /* 0x000fe400078e3cff */
[----:B------:R-:W-:Y:S02]  /*8030*/  LOP3.LUT R12, R11, R38, R9, 0x1e, !PT ;  /* 0x000000260b0c7212 */ /* 0x000fe400078e1e09 */
[----:B------:R-:W-:-:S03]  /*8040*/  LEA R39, R13, R8, 0x9 ;  /* 0x000000080d277211 */ /* 0x000fc600078e48ff */
[----:B------:R-:W-:-:S04]  /*8050*/  IMAD R13, R13, 0x200, R12 ;  /* 0x000002000d0d7824 */ /* 0x000fc800078e020c */
[--C-:B------:R-:W-:Y:S02]  /*8060*/  IMAD R40, R13, 0x2, R2.reuse ;  /* 0x000000020d287824 */ /* 0x100fe400078e0202 */
[----:B------:R-:W-:-:S03]  /*8070*/  IMAD R39, R39, 0x2, R2 ;  /* 0x0000000227277824 */ /* 0x000fc600078e0202 */
[----:B------:R-:W0:Y:S04]  /*8080*/  LDS.128 R12, [R40+0x8400] ;  /* 0x00840000280c7984 */ /* 0x000e280000000c00 */
[----:B------:R-:W1:Y:S01]  /*8090*/  LDS.128 R8, [R39+0x8400] ;  /* 0x0084000027087984 */ /* 0x000e620000000c00 */
[--C-:B0-----:R-:W-:Y:S02]  /*80a0*/  HADD2.F32 R24, -RZ, R13.reuse.H0_H0 ;  /* 0x2000000dff187230 */ /* 0x101fe40000004100 */
[----:B------:R-:W-:Y:S02]  /*80b0*/  HADD2.F32 R25, -RZ, R13.H1_H1 ;  /* 0x3000000dff197230 */ /* 0x000fe40000004100 */
[--C-:B-1----:R-:W-:Y:S02]  /*80c0*/  HADD2.F32 R5, -RZ, R9.reuse.H0_H0 ;  /* 0x20000009ff057230 */ /* 0x102fe40000004100 */
[C---:B------:R-:W-:Y:S01]  /*80d0*/  FMUL.FTZ R46, R24.reuse, R42 ;  /* 0x0000002a182e7220 */ /* 0x040fe20000410000 */
[----:B------:R-:W-:Y:S01]  /*80e0*/  FMUL.FTZ R48, R24, R41 ;  /* 0x0000002918307220 */ /* 0x000fe20000410000 */
[----:B------:R-:W-:-:S02]  /*80f0*/  HADD2.F32 R9, -RZ, R9.H1_H1 ;  /* 0x30000009ff097230 */ /* 0x000fc40000004100 */
[C---:B------:R-:W-:Y:S01]  /*8100*/  FFMA.FTZ R46, R5.reuse, R41, -R46 ;  /* 0x00000029052e7223 */ /* 0x040fe2000001082e */
[----:B------:R-:W-:Y:S02]  /*8110*/  HADD2.F32 R24, -RZ, R43.H0_H0 ;  /* 0x2000002bff187230 */ /* 0x000fe40000004100 */
[----:B------:R-:W-:Y:S01]  /*8120*/  FFMA.FTZ R48, R5, R42, R48 ;  /* 0x0000002a05307223 */ /* 0x000fe20000010030 */
[----:B------:R-:W-:Y:S02]  /*8130*/  HADD2.F32 R41, -RZ, R50.H0_H0 ;  /* 0x20000032ff297230 */ /* 0x000fe40000004100 */
[C---:B------:R-:W-:Y:S01]  /*8140*/  FMUL.FTZ R50, R25.reuse, R44 ;  /* 0x0000002c19327220 */ /* 0x040fe20000410000 */
[----:B------:R-:W-:Y:S02]  /*8150*/  HADD2.F32 R26, -RZ, R15.H0_H0 ;  /* 0x2000000fff1a7230 */ /* 0x000fe40000004100 */
[----:B------:R-:W-:Y:S02]  /*8160*/  HADD2.F32 R5, -RZ, R52.H0_H0 ;  /* 0x20000034ff057230 */ /* 0x000fe40000004100 */
[----:B------:R-:W-:Y:S01]  /*8170*/  FMUL.FTZ R52, R25, R24 ;  /* 0x0000001819347220 */ /* 0x000fe20000410000 */
[----:B------:R-:W-:-:S02]  /*8180*/  HADD2.F32 R7, -RZ, R11.H0_H0 ;  /* 0x2000000bff077230 */ /* 0x000fc40000004100 */
[C---:B------:R-:W-:Y:S01]  /*8190*/  FFMA.FTZ R43, R9.reuse, R24, -R50 ;  /* 0x00000018092b7223 */ /* 0x040fe20000010832 */
[C---:B------:R-:W-:Y:S01]  /*81a0*/  FMUL.FTZ R24, R26.reuse, R41 ;  /* 0x000000291a187220 */ /* 0x040fe20000410000 */
[----:B------:R-:W-:Y:S02]  /*81b0*/  HADD2.F32 R27, -RZ, R15.H1_H1 ;  /* 0x3000000fff1b7230 */ /* 0x000fe40000004100 */
[-C--:B------:R-:W-:Y:S01]  /*81c0*/  FMUL.FTZ R26, R26, R5.reuse ;  /* 0x000000051a1a7220 */ /* 0x080fe20000410000 */
[----:B------:R-:W-:Y:S02]  /*81d0*/  HADD2.F32 R42, -RZ, R45.H0_H0 ;  /* 0x2000002dff2a7230 */ /* 0x000fe40000004100 */
[----:B------:R-:W-:Y:S01]  /*81e0*/  FFMA.FTZ R45, R9, R44, R52 ;  /* 0x0000002c092d7223 */ /* 0x000fe20000010034 */
[C---:B------:R-:W-:Y:S01]  /*81f0*/  FFMA.FTZ R44, R7.reuse, R5, -R24 ;  /* 0x00000005072c7223 */ /* 0x040fe20000010818 */
[----:B------:R-:W-:Y:S02]  /*8200*/  HADD2.F32 R11, -RZ, R11.H1_H1 ;  /* 0x3000000bff0b7230 */ /* 0x000fe40000004100 */
[----:B------:R-:W-:Y:S01]  /*8210*/  FFMA.FTZ R41, R7, R41, R26 ;  /* 0x0000002907297223 */ /* 0x000fe2000001001a */
[----:B------:R-:W-:-:S02]  /*8220*/  HADD2.F32 R24, -RZ, R47.H0_H0 ;  /* 0x2000002fff187230 */ /* 0x000fc40000004100 */
[C---:B------:R-:W-:Y:S01]  /*8230*/  FMUL.FTZ R26, R27.reuse, R42 ;  /* 0x0000002a1b1a7220 */ /* 0x040fe20000410000 */
[----:B------:R-:W-:Y:S02]  /*8240*/  HADD2.F32 R13, -RZ, R12.H0_H0 ;  /* 0x2000000cff0d7230 */ /* 0x000fe40000004100 */
[----:B------:R-:W-:Y:S02]  /*8250*/  HADD2.F32 R15, -RZ, R14.H0_H0 ;  /* 0x2000000eff0f7230 */ /* 0x000fe40000004100 */
[-C--:B------:R-:W-:Y:S01]  /*8260*/  FMUL.FTZ R50, R27, R24.reuse ;  /* 0x000000181b327220 */ /* 0x080fe20000410000 */
[----:B------:R-:W-:Y:S01]  /*8270*/  FFMA.FTZ R47, R11, R24, -R26 ;  /* 0x000000180b2f7223 */ /* 0x000fe2000001081a */
[----:B------:R-:W-:Y:S02]  /*8280*/  HADD2.F32 R5, -RZ, R56.H0_H0 ;  /* 0x20000038ff057230 */ /* 0x000fe40000004100 */
[--C-:B------:R-:W-:Y:S02]  /*8290*/  HADD2.F32 R24, -RZ, R55.reuse.H1_H1 ;  /* 0x30000037ff187230 */ /* 0x100fe40000004100 */
[----:B------:R-:W-:-:S02]  /*82a0*/  HADD2.F32 R9, -RZ, R55.H0_H0 ;  /* 0x20000037ff097230 */ /* 0x000fc40000004100 */
[----:B------:R-:W-:Y:S01]  /*82b0*/  FFMA.FTZ R50, R11, R42, R50 ;  /* 0x0000002a0b327223 */ /* 0x000fe20000010032 */
[----:B------:R-:W-:Y:S02]  /*82c0*/  HADD2.F32 R7, -RZ, R56.H1_H1 ;  /* 0x30000038ff077230 */ /* 0x000fe40000004100 */
[----:B------:R-:W-:Y:S01]  /*82d0*/  FMUL.FTZ R26, R13, R5 ;  /* 0x000000050d1a7220 */ /* 0x000fe20000410000 */
[----:B------:R-:W-:Y:S02]  /*82e0*/  HADD2.F32 R4, -RZ, R8.H0_H0 ;  /* 0x20000008ff047230 */ /* 0x000fe40000004100 */
[----:B------:R-:W-:Y:S01]  /*82f0*/  FMUL.FTZ R11, R15, R24 ;  /* 0x000000180f0b7220 */ /* 0x000fe20000410000 */
[----:B------:R-:W-:Y:S02]  /*8300*/  HADD2.F32 R6, -RZ, R10.H0_H0 ;  /* 0x2000000aff067230 */ /* 0x000fe40000004100 */
[----:B------:R-:W-:Y:S01]  /*8310*/  FMUL.FTZ R25, R13, R9 ;  /* 0x000000090d197220 */ /* 0x000fe20000410000 */
[----:B------:R-:W-:Y:S01]  /*8320*/  FMUL.FTZ R13, R15, R7 ;  /* 0x000000070f0d7220 */ /* 0x000fe20000410000 */
[----:B------:R-:W-:Y:S01]  /*8330*/  FFMA.FTZ R26, R4, R9, R26 ;  /* 0x00000009041a7223 */ /* 0x000fe2000001001a */
[----:B------:R-:W-:-:S02]  /*8340*/  HADD2.F32 R12, -RZ, R12.H1_H1 ;  /* 0x3000000cff0c7230 */ /* 0x000fc40000004100 */
[----:B------:R-:W-:Y:S01]  /*8350*/  FFMA.FTZ R15, R6, R7, -R11 ;  /* 0x00000007060f7223 */ /* 0x000fe2000001080b */
[----:B------:R-:W-:Y:S02]  /*8360*/  HADD2.F32 R14, -RZ, R14.H1_H1 ;  /* 0x3000000eff0e7230 */ /* 0x000fe40000004100 */
[----:B------:R-:W-:Y:S01]  /*8370*/  FFMA.FTZ R25, R4, R5, -R25 ;  /* 0x0000000504197223 */ /* 0x000fe20000010819 */
[----:B------:R-:W-:Y:S02]  /*8380*/  HADD2.F32 R9, -RZ, R51.H0_H0 ;  /* 0x20000033ff097230 */ /* 0x000fe40000004100 */
[----:B------:R-:W-:Y:S02]  /*8390*/  HADD2.F32 R11, -RZ, R49.H0_H0 ;  /* 0x20000031ff0b7230 */ /* 0x000fe40000004100 */
[----:B------:R-:W-:Y:S02]  /*83a0*/  HADD2.F32 R5, -RZ, R54.H0_H0 ;  /* 0x20000036ff057230 */ /* 0x000fe40000004100 */
[----:B------:R-:W-:-:S02]  /*83b0*/  HADD2.F32 R7, -RZ, R53.H0_H0 ;  /* 0x20000035ff077230 */ /* 0x000fc40000004100 */
        /* <DEDUP_REMOVED lines=21> */
.L_x_12473:
[----:B------:R-:W-:Y:S05]  /*8510*/  BSYNC B1 ;  /* 0x0000000000017941 */ /* 0x000fea0003800000 */
.L_x_12472:
[----:B------:R-:W-:Y:S01]  /*8520*/  PRMT R43, R21, 0x5410, R37 ;  /* 0x00005410152b7816 */ /* 0x000fe20000000025 */
[----:B------:R-:W-:Y:S06]  /*8530*/  @P1 BRA `(.L_x_12459) ;  /* 0x0000000400801947 */ /* 0x000fec0003800000 */
[----:B-1----:R-:W0:Y:S01]  /*8540*/  LDL R8, [R1+0x1c] ;  /* 0x00001c0001087983 */ /* 0x002e220000100800 */
[C---:B------:R-:W-:Y:S01]  /*8550*/  IADD3 R4, R19.reuse, 0x60, RZ ;  /* 0x0000006013047810 */ /* 0x040fe20007ffe0ff */
[----:B------:R-:W-:Y:S02]  /*8560*/  VIADD R5, R19, 0x60 ;  /* 0x0000006013057836 */ /* 0x000fe40000000000 */
[----:B------:R-:W2:Y:S02]  /*8570*/  LDL R44, [R1+0x3c] ;  /* 0x00003c00012c7983 */ /* 0x000ea40000100800 */
[----:B------:R-:W-:Y:S02]  /*8580*/  IMAD.SHL.U32 R4, R4, 0x40, RZ ;  /* 0x0000004004047824 */ /* 0x000fe400078e00ff */
[----:B------:R-:W-:-:S03]  /*8590*/  IMAD.SHL.U32 R5, R5, 0x40, RZ ;  /* 0x0000004005057824 */ /* 0x000fc600078e00ff */
[----:B------:R-:W-:Y:S02]  /*85a0*/  LOP3.LUT R4, R4, 0x1c0, RZ, 0xc0, !PT ;  /* 0x000001c004047812 */ /* 0x000fe400078ec0ff */
[----:B------:R-:W-:Y:S02]  /*85b0*/  LOP3.LUT R5, R5, 0x1c0, RZ, 0xc0, !PT ;  /* 0x000001c005057812 */ /* 0x000fe400078ec0ff */
[----:B------:R-:W-:-:S04]  /*85c0*/  SHF.R.U32.HI R4, RZ, 0x3, R4 ;  /* 0x00000003ff047819 */ /* 0x000fc80000011604 */
[----:B------:R-:W-:Y:S01]  /*85d0*/  LOP3.LUT R38, R4, R38, R5, 0x1e, !PT ;  /* 0x0000002604267212 */ /* 0x000fe200078e1e05 */
[----:B------:R-:W-:Y:S01]  /*85e0*/  HADD2.F32 R27, -RZ, R20.H1_H1 ;  /* 0x30000014ff1b7230 */ /* 0x000fe20000004100 */
[----:B------:R-:W-:Y:S02]  /*85f0*/  SHF.R.U64 R42, R28, 0x10, R29 ;  /* 0x000000101c2a7819 */ /* 0x000fe4000000121d */
[--C-:B------:R-:W-:Y:S02]  /*8600*/  SHF.R.U64 R39, R32, 0x10, R33.reuse ;  /* 0x0000001020277819 */ /* 0x100fe40000001221 */
[----:B------:R-:W-:Y:S02]  /*8610*/  SHF.R.U32.HI R32, RZ, 0x10, R33 ;  /* 0x00000010ff207819 */ /* 0x000fe40000011621 */
[--C-:B------:R-:W-:Y:S02]  /*8620*/  SHF.R.U64 R41, R30, 0x10, R31.reuse ;  /* 0x000000101e297819 */ /* 0x100fe4000000121f */
[----:B------:R-:W-:Y:S01]  /*8630*/  SHF.R.U32.HI R40, RZ, 0x10, R31 ;  /* 0x00000010ff287819 */ /* 0x000fe2000001161f */
[----:B------:R-:W-:Y:S01]  /*8640*/  HADD2.F32 R31, -RZ, R32.H0_H0 ;  /* 0x20000020ff1f7230 */ /* 0x000fe20000004100 */
[----:B------:R-:W-:-:S02]  /*8650*/  SHF.R.U64 R37, R34, 0x10, R35 ;  /* 0x0000001022257819 */ /* 0x000fc40000001223 */
[----:B------:R-:W-:Y:S02]  /*8660*/  SHF.R.U32.HI R35, RZ, 0x10, R35 ;  /* 0x00000010ff237819 */ /* 0x000fe40000011623 */
[----:B0-----:R-:W-:Y:S01]  /*8670*/  IADD3 R9, R8, R38, RZ ;  /* 0x0000002608097210 */ /* 0x001fe20007ffe0ff */
[----:B--2---:R-:W0:Y:S04]  /*8680*/  LDS.128 R4, [R44+0x8400] ;  /* 0x008400002c047984 */ /* 0x004e280000000c00 */
[----:B------:R-:W-:-:S05]  /*8690*/  IMAD R12, R9, 0x2, R2 ;  /* 0x00000002090c7824 */ /* 0x000fca00078e0202 */
[----:B------:R-:W1:Y:S01]  /*86a0*/  LDS.128 R8, [R12+0x8400] ;  /* 0x008400000c087984 */ /* 0x000e620000000c00 */
[----:B------:R-:W-:Y:S01]  /*86b0*/  SHF.R.U32.HI R38, RZ, 0x10, R29 ;  /* 0x00000010ff267819 */ /* 0x000fe2000001161d */
[----:B------:R-:W-:Y:S02]  /*86c0*/  HADD2.F32 R29, -RZ, R20.H0_H0 ;  /* 0x20000014ff1d7230 */ /* 0x000fe40000004100 */
[----:B0-----:R-:W-:Y:S02]  /*86d0*/  HADD2.F32 R13, -RZ, R5.H0_H0 ;  /* 0x20000005ff0d7230 */ /* 0x001fe40000004100 */
[----:B-1----:R-:W-:-:S05]  /*86e0*/  HADD2.F32 R20, -RZ, R9.H0_H0 ;  /* 0x20000009ff147230 */ /* 0x002fca0000004100 */
[C---:B------:R-:W-:Y:S01]  /*86f0*/  FMUL.FTZ R28, R20.reuse, R29 ;  /* 0x0000001d141c7220 */ /* 0x040fe20000410000 */
[-C--:B------:R-:W-:Y:S01]  /*8700*/  FMUL.FTZ R20, R20, R27.reuse ;  /* 0x0000001b14147220 */ /* 0x080fe20000410000 */
[----:B------:R-:W-:Y:S02]  /*8710*/  HADD2.F32 R24, -RZ, R9.H1_H1 ;  /* 0x30000009ff187230 */ /* 0x000fe40000004100 */
[C---:B------:R-:W-:Y:S01]  /*8720*/  FFMA.FTZ R32, R13.reuse, R27, -R28 ;  /* 0x0000001b0d207223 */ /* 0x040fe2000001081c */
[----:B------:R-:W-:Y:S02]  /*8730*/  HADD2.F32 R27, -RZ, R38.H0_H0 ;  /* 0x20000026ff1b7230 */ /* 0x000fe40000004100 */
[----:B------:R-:W-:Y:S01]  /*8740*/  FFMA.FTZ R29, R13, R29, R20 ;  /* 0x0000001d0d1d7223 */ /* 0x000fe20000010014 */
[----:B------:R-:W-:Y:S02]  /*8750*/  HADD2.F32 R9, -RZ, R8.H0_H0 ;  /* 0x20000008ff097230 */ /* 0x000fe40000004100 */
[----:B------:R-:W-:-:S02]  /*8760*/  HADD2.F32 R28, -RZ, R3.H1_H1 ;  /* 0x30000003ff1c7230 */ /* 0x000fc40000004100 */
[C---:B------:R-:W-:Y:S01]  /*8770*/  FMUL.FTZ R33, R24.reuse, R31 ;  /* 0x0000001f18217220 */ /* 0x040fe20000410000 */
[----:B------:R-:W-:Y:S02]  /*8780*/  HADD2.F32 R14, -RZ, R5.H1_H1 ;  /* 0x30000005ff0e7230 */ /* 0x000fe40000004100 */
[----:B------:R-:W-:Y:S02]  /*8790*/  HADD2.F32 R20, -RZ, R3.H0_H0 ;  /* 0x20000003ff147230 */ /* 0x000fe40000004100 */
[----:B------:R-:W-:Y:S01]  /*87a0*/  FMUL.FTZ R3, R24, R27 ;  /* 0x0000001b18037220 */ /* 0x000fe20000410000 */
[----:B------:R-:W-:Y:S02]  /*87b0*/  HADD2.F32 R5, -RZ, R4.H0_H0 ;  /* 0x20000004ff057230 */ /* 0x000fe40000004100 */
[----:B------:R-:W-:Y:S01]  /*87c0*/  FMUL.FTZ R30, R9, R28 ;  /* 0x0000001c091e7220 */ /* 0x000fe20000410000 */
[----:B------:R-:W-:Y:S02]  /*87d0*/  HADD2.F32 R25, -RZ, R10.H0_H0 ;  /* 0x2000000aff197230 */ /* 0x000fe40000004100 */
[----:B------:R-:W-:-:S02]  /*87e0*/  HADD2.F32 R24, -RZ, R43.H0_H0 ;  /* 0x2000002bff187230 */ /* 0x000fc40000004100 */
[C---:B------:R-:W-:Y:S01]  /*87f0*/  FFMA.FTZ R33, R14.reuse, R27, -R33 ;  /* 0x0000001b0e217223 */ /* 0x040fe20000010821 */
[----:B------:R-:W-:Y:S01]  /*8800*/  FFMA.FTZ R34, R14, R31, R3 ;  /* 0x0000001f0e227223 */ /* 0x000fe20000010003 */
[----:B------:R-:W-:Y:S02]  /*8810*/  HADD2.F32 R14, -RZ, R0.H1_H1 ;  /* 0x30000000ff0e7230 */ /* 0x000fe40000004100 */
[-C--:B------:R-:W-:Y:S01]  /*8820*/  FMUL.FTZ R9, R9, R20.reuse ;  /* 0x0000001409097220 */ /* 0x080fe20000410000 */
[----:B------:R-:W-:Y:S02]  /*8830*/  HADD2.F32 R15, -RZ, R6.H0_H0 ;  /* 0x20000006ff0f7230 */ /* 0x000fe40000004100 */
[----:B------:R-:W-:Y:S01]  /*8840*/  FFMA.FTZ R30, R5, R20, -R30 ;  /* 0x00000014051e7223 */ /* 0x000fe2000001081e */
[----:B------:R-:W-:Y:S01]  /*8850*/  FMUL.FTZ R20, R25, R24 ;  /* 0x0000001819147220 */ /* 0x000fe20000410000 */
[----:B------:R-:W-:Y:S02]  /*8860*/  HADD2.F32 R26, -RZ, R11.H0_H0 ;  /* 0x2000000bff1a7230 */ /* 0x000fe40000004100 */
[----:B------:R-:W-:-:S02]  /*8870*/  HADD2.F32 R3, -RZ, R43.H1_H1 ;  /* 0x3000002bff037230 */ /* 0x000fc40000004100 */
[-C--:B------:R-:W-:Y:S01]  /*8880*/  FMUL.FTZ R38, R25, R14.reuse ;  /* 0x0000000e19267220 */ /* 0x080fe20000410000 */
[----:B------:R-:W-:Y:S02]  /*8890*/  HADD2.F32 R0, -RZ, R0.H0_H0 ;  /* 0x20000000ff007230 */ /* 0x000fe40000004100 */
[----:B------:R-:W-:Y:S01]  /*88a0*/  FFMA.FTZ R25, R15, R14, -R20 ;  /* 0x0000000e0f197223 */ /* 0x000fe20000010814 */
[----:B------:R-:W-:Y:S02]  /*88b0*/  HADD2.F32 R21, -RZ, R7.H0_H0 ;  /* 0x20000007ff157230 */ /* 0x000fe40000004100 */
[----:B------:R-:W-:Y:S02]  /*88c0*/  HADD2.F32 R14, -RZ, R40.H0_H0 ;  /* 0x20000028ff0e7230 */ /* 0x000fe40000004100 */
[----:B------:R-:W-:Y:S01]  /*88d0*/  FMUL.FTZ R40, R26, R3 ;  /* 0x000000031a287220 */ /* 0x000fe20000410000 */
[----:B------:R-:W-:Y:S02]  /*88e0*/  HADD2.F32 R11, -RZ, R11.H1_H1 ;  /* 0x3000000bff0b7230 */ /* 0x000fe40000004100 */
[----:B------:R-:W-:-:S02]  /*88f0*/  HADD2.F32 R20, -RZ, R35.H0_H0 ;  /* 0x20000023ff147230 */ /* 0x000fc40000004100 */
[----:B------:R-:W-:Y:S01]  /*8900*/  FMUL.FTZ R26, R26, R0 ;  /* 0x000000001a1a7220 */ /* 0x000fe20000410000 */
[----:B------:R-:W-:Y:S01]  /*8910*/  FFMA.FTZ R38, R15, R24, R38 ;  /* 0x000000180f267223 */ /* 0x000fe20000010026 */
[----:B------:R-:W-:Y:S01]  /*8920*/  FFMA.FTZ R40, R21, R0, -R40 ;  /* 0x0000000015287223 */ /* 0x000fe20000010828 */
[----:B------:R-:W-:Y:S02]  /*8930*/  HADD2.F32 R7, -RZ, R7.H1_H1 ;  /* 0x30000007ff077230 */ /* 0x000fe40000004100 */
[----:B------:R-:W-:Y:S01]  /*8940*/  FFMA.FTZ R28, R5, R28, R9 ;  /* 0x0000001c051c7223 */ /* 0x000fe20000010009 */
[C---:B------:R-:W-:Y:S01]  /*8950*/  FMUL.FTZ R24, R11.reuse, R20 ;  /* 0x000000140b187220 */ /* 0x040fe20000410000 */
[----:B------:R-:W-:Y:S01]  /*8960*/  FMUL.FTZ R0, R11, R14 ;  /* 0x0000000e0b007220 */ /* 0x000fe20000410000 */
[----:B------:R-:W-:Y:S02]  /*8970*/  HADD2.F32 R8, -RZ, R8.H1_H1 ;  /* 0x30000008ff087230 */ /* 0x000fe40000004100 */
[----:B------:R-:W-:Y:S01]  /*8980*/  FFMA.FTZ R26, R21, R3, R26 ;  /* 0x00000003151a7223 */ /* 0x000fe2000001001a */
[----:B------:R-:W-:-:S02]  /*8990*/  HADD2.F32 R10, -RZ, R10.H1_H1 ;  /* 0x3000000aff0a7230 */ /* 0x000fc40000004100 */
[----:B------:R-:W-:Y:S02]  /*89a0*/  HADD2.F32 R9, -RZ, R39.H0_H0 ;  /* 0x20000027ff097230 */ /* 0x000fe40000004100 */
[----:B------:R-:W-:Y:S02]  /*89b0*/  HADD2.F32 R11, -RZ, R37.H0_H0 ;  /* 0x20000025ff0b7230 */ /* 0x000fe40000004100 */
[----:B------:R-:W-:Y:S02]  /*89c0*/  HADD2.F32 R3, -RZ, R42.H0_H0 ;  /* 0x2000002aff037230 */ /* 0x000fe40000004100 */
[----:B------:R-:W-:Y:S02]  /*89d0*/  HADD2.F32 R5, -RZ, R41.H0_H0 ;  /* 0x20000029ff057230 */ /* 0x000fe40000004100 */
[C---:B------:R-:W-:Y:S01]  /*89e0*/  FFMA.FTZ R21, R7.reuse, R14, -R24 ;  /* 0x0000000e07157223 */ /* 0x040fe20000010818 */
[----:B------:R-:W-:Y:S02]  /*89f0*/  HADD2.F32 R4, -RZ, R4.H1_H1 ;  /* 0x30000004ff047230 */ /* 0x000fe40000004100 */
[----:B------:R-:W-:Y:S01]  /*8a00*/  FFMA.FTZ R27, R7, R20, R0 ;  /* 0x00000014071b7223 */ /* 0x000fe20000010000 */
[----:B------:R-:W-:-:S02]  /*8a10*/  HADD2.F32 R6, -RZ, R6.H1_H1 ;  /* 0x30000006ff067230 */ /* 0x000fc40000004100 */
        /* <DEDUP_REMOVED lines=18> */
.L_x_12459:
[----:B------:R-:W-:Y:S05]  /*8b40*/  BSYNC B0 ;  /* 0x0000000000007941 */ /* 0x000fea0003800000 */
.L_x_12439:
        /* <DEDUP_REMOVED lines=8> */
.L_x_12436:
[----:B------:R-:W-:-:S13]  /*8bd0*/  ISETP.NE.AND P0, PT, R157, 0x3, PT ;  /* 0x000000039d00780c */ /* 0x000fda0003f05270 */
[----:B------:R-:W-:Y:S05]  /*8be0*/  @!P0 BRA `(.L_x_12474) ;  /* 0x0000000000048947 */ /* 0x000fea0003800000 */
[----:B------:R-:W-:Y:S01]  /*8bf0*/  BPT.TRAP 0x1 ;  /* 0x000000040000795c */ /* 0x000fe20000300000 */
.L_x_12474:
[----:B--23--:R-:W-:Y:S01]  /*8c00*/  IMAD R0, R18, 0x8, R2 ;  /* 0x0000000812007824 */ /* 0x00cfe200078e0202 */
[----:B01--4-:R-:W-:-:S04]  /*8c10*/  SHF.L.U32 R7, R23, 0x1f, RZ ;  /* 0x0000001f17077819 */ /* 0x013fc800000006ff */
[----:B------:R0:W1:Y:S01]  /*8c20*/  SYNCS.PHASECHK.TRANS64.TRYWAIT P1, [R0+URZ+0x16830], R7 ;  /* 0x01683007000075a7 */ /* 0x000062000802017f */
[----:B------:R-:W-:Y:S05]  /*8c30*/  @!P0 BRA `(.L_x_12475) ;  /* 0x0000000000048947 */ /* 0x000fea0003800000 */
[----:B------:R-:W-:Y:S01]  /*8c40*/  BPT.TRAP 0x1 ;  /* 0x000000040000795c */ /* 0x000fe20000300000 */
.L_x_12475:
[----:B------:R-:W-:Y:S01]  /*8c50*/  VIADD R3, R2, 0xe400 ;  /* 0x0000e40002037836 */ /* 0x000fe20000000000 */
[----:B------:R-:W-:Y:S02]  /*8c60*/  LOP3.LUT R4, R36, 0x10000, RZ, 0xfc, !PT ;  /* 0x0001000024047812 */ /* 0x000fe400078efcff */
[----:B------:R-:W-:Y:S02]  /*8c70*/  MOV R5, 0x40000040 ;  /* 0x4000004000057802 */ /* 0x000fe40000000f00 */
[----:B------:R-:W-:-:S04]  /*8c80*/  SHF.R.U32.HI R3, RZ, 0x4, R3 ;  /* 0x00000004ff037819 */ /* 0x000fc80000011603 */
[----:B------:R-:W-:-:S04]  /*8c90*/  LOP3.LUT R3, R3, 0x3fff, RZ, 0xc0, !PT ;  /* 0x00003fff03037812 */ /* 0x000fc800078ec0ff */
[----:B------:R-:W-:-:S05]  /*8ca0*/  LOP3.LUT R3, R3, 0x10000, RZ, 0xfc, !PT ;  /* 0x0001000003037812 */ /* 0x000fca00078efcff */
[----:B------:R2:W-:Y:S01]  /*8cb0*/  STL [R1+0x4], R3 ;  /* 0x0000040301007387 */ /* 0x0005e20000100800 */
[----:B-1----:R-:W-:Y:S05]  /*8cc0*/  @P1 BRA `(.L_x_12476) ;  /* 0x0000000000081947 */ /* 0x002fea0003800000 */
[----:B------:R-:W1:Y:S02]  /*8cd0*/  SYNCS.PHASECHK.TRANS64.TRYWAIT P1, [R0+URZ+0x16830], R7 ;  /* 0x01683007000075a7 */ /* 0x000e64000802017f */
[----:B-1----:R-:W-:Y:S05]  /*8ce0*/  @!P1 BRA `(.L_x_12477) ;  /* 0x000000fc00cc9947 */ /* 0x002fea0003800000 */
.L_x_12476:
[----:B--2---:R-:W2:Y:S01]  /*8cf0*/  LDL R3, [R1+0x4] ;  /* 0x0000040001037983 */ /* 0x004ea20000100800 */
[----:B------:R-:W-:Y:S01]  /*8d00*/  IMAD.MOV.U32 R11, RZ, RZ, 0x40000040 ;  /* 0x40000040ff0b7424 */ /* 0x000fe200078e00ff */
[----:B------:R-:W-:Y:S05]  /*8d10*/  WARPSYNC.ALL ;  /* 0x0000000000007948 */ /* 0x000fea0003800000 */
[C---:B------:R-:W-:Y:S01]  /*8d20*/  R2UR UR4, R4.reuse ;  /* 0x00000000040472ca */ /* 0x040fe200000e0000 */
[----:B------:R-:W3:Y:S01]  /*8d30*/  LDL R95, [R1+0x10] ;  /* 0x00001000015f7983 */ /* 0x000ee20000100800 */
[----:B------:R-:W-:Y:S02]  /*8d40*/  R2UR UR5, R5 ;  /* 0x00000000050572ca */ /* 0x000fe400000e0000 */
[----:B------:R-:W-:Y:S01]  /*8d50*/  R2UR UR7, R11 ;  /* 0x000000000b0772ca */ /* 0x000fe200000e0000 */
[----:B-----5:R-:W-:Y:S01]  /*8d60*/  WARPGROUP.ARRIVE ;  /* 0x00000000000079c5 */ /* 0x020fe20000000000 */
[----:B------:R-:W-:Y:S01]  /*8d70*/  VIADD R12, R4, 0x2 ;  /* 0x00000002040c7836 */ /* 0x000fe20000000000 */
[----:B------:R-:W4:Y:S01]  /*8d80*/  LDL R97, [R1+0x8] ;  /* 0x0000080001617983 */ /* 0x000f220000100800 */
[----:B------:R-:W-:-:S02]  /*8d90*/  IMAD.MOV.U32 R13, RZ, RZ, 0x40000040 ;  /* 0x40000040ff0d7424 */ /* 0x000fc400078e00ff */
[----:B01----:R-:W-:Y:S01]  /*8da0*/  IMAD.MOV.U32 R7, RZ, RZ, 0x40000040 ;  /* 0x40000040ff077424 */ /* 0x003fe200078e00ff */
[----:B------:R-:W3:Y:S04]  /*8db0*/  LDL R89, [R1+0x24] ;  /* 0x0000240001597983 */ /* 0x000ee80000100800 */
[----:B------:R-:W4:Y:S01]  /*8dc0*/  LDL R90, [R1+0x20] ;  /* 0x00002000015a7983 */ /* 0x000f220000100800 */
[----:B------:R-:W-:Y:S02]  /*8dd0*/  VIADD R8, R4, 0x4 ;  /* 0x0000000404087836 */ /* 0x000fe40000000000 */
[----:B------:R-:W-:Y:S02]  /*8de0*/  IMAD.MOV.U32 R9, RZ, RZ, 0x40000040 ;  /* 0x40000040ff097424 */ /* 0x000fe400078e00ff */
[----:B--2---:R-:W-:-:S05]  /*8df0*/  IMAD R10, R18, 0x400, R3 ;  /* 0x00000400120a7824 */ /* 0x004fca00078e0203 */
[----:B------:R-:W-:-:S13]  /*8e00*/  R2UR UR6, R10 ;  /* 0x000000000a0672ca */ /* 0x000fda00000e0000 */
[----:B------:R-:W-:Y:S01]  /*8e10*/  HGMMA.64x128x16.F32 R24, gdesc[UR4], RZ, !UPT, gsb0 ;  /* 0x01e00000041879f0 */ /* 0x000fe2000c0008ff */
[----:B------:R-:W-:Y:S02]  /*8e20*/  IADD3 R6, R10, 0x2, RZ ;  /* 0x000000020a067810 */ /* 0x000fe40007ffe0ff */
[----:B------:R-:W-:Y:S02]  /*8e30*/  R2UR UR4, R12 ;  /* 0x000000000c0472ca */ /* 0x000fe400000e0000 */
[----:B------:R-:W-:Y:S02]  /*8e40*/  R2UR UR5, R13 ;  /* 0x000000000d0572ca */ /* 0x000fe400000e0000 */
[----:B------:R-:W-:Y:S02]  /*8e50*/  R2UR UR6, R6 ;  /* 0x00000000060672ca */ /* 0x000fe400000e0000 */
[----:B------:R-:W-:Y:S01]  /*8e60*/  R2UR UR7, R7 ;  /* 0x00000000070772ca */ /* 0x000fe200000e0000 */
[----:B------:R-:W-:Y:S01]  /*8e70*/  IMAD.MOV.U32 R7, RZ, RZ, 0x40000040 ;  /* 0x40000040ff077424 */ /* 0x000fe200078e00ff */
[----:B------:R-:W-:Y:S01]  /*8e80*/  IADD3 R6, R10, 0x4, RZ ;  /* 0x000000040a067810 */ /* 0x000fe20007ffe0ff */
[----:B------:R-:W-:-:S02]  /*8e90*/  WARPGROUP.DEPBAR.LE gsb0, 0x0 ;  /* 0x00008000000079c5 */ /* 0x000fc40000010000 */
[----:B------:R-:W-:-:S08]  /*8ea0*/  WARPGROUP.ARRIVE ;  /* 0x00000000000079c5 */ /* 0x000fd00000000000 */
[----:B------:R-:W-:Y:S01]  /*8eb0*/  HGMMA.64x128x16.F32 R24, gdesc[UR4], R24, gsb0 ;  /* 0x01e00000041879f0 */ /* 0x000fe20008000818 */
[----:B------:R-:W-:Y:S02]  /*8ec0*/  R2UR UR4, R8 ;  /* 0x00000000080472ca */ /* 0x000fe400000e0000 */
[----:B------:R-:W-:Y:S02]  /*8ed0*/  R2UR UR5, R9 ;  /* 0x00000000090572ca */ /* 0x000fe400000e0000 */
[----:B------:R-:W-:Y:S02]  /*8ee0*/  R2UR UR6, R6 ;  /* 0x00000000060672ca */ /* 0x000fe400000e0000 */
[----:B------:R-:W-:Y:S01]  /*8ef0*/  R2UR UR7, R7 ;  /* 0x00000000070772ca */ /* 0x000fe200000e0000 */
[----:B------:R-:W-:Y:S01]  /*8f00*/  VIADD R6, R4, 0x6 ;  /* 0x0000000604067836 */ /* 0x000fe20000000000 */
[----:B------:R-:W-:Y:S01]  /*8f10*/  IADD3 R10, R10, 0x6, RZ ;  /* 0x000000060a0a7810 */ /* 0x000fe20007ffe0ff */
[----:B------:R-:W-:-:S02]  /*8f20*/  IMAD.MOV.U32 R7, RZ, RZ, 0x40000040 ;  /* 0x40000040ff077424 */ /* 0x000fc400078e00ff */
        /* <DEDUP_REMOVED lines=11> */
[----:B------:R-:W-:Y:S01]  /*8fe0*/  ULDC UR4, c[0x0][0x9d8] ;  /* 0x0002760000047ab9 */ /* 0x000fe20000000800 */
[----:B---3--:R-:W-:Y:S01]  /*8ff0*/  IMAD R89, R153, 0xc0, R89 ;  /* 0x000000c099597824 */ /* 0x008fe200078e0259 */
[----:B------:R-:W-:Y:S01]  /*9000*/  ULDC UR5, c[0x0][0x988] ;  /* 0x0002620000057ab9 */ /* 0x000fe20000000800 */
[----:B------:R-:W-:Y:S02]  /*9010*/  WARPGROUP.DEPBAR.LE gsb0, 0x0 ;  /* 0x00008000000079c5 */ /* 0x000fe40000010000 */
[----:B------:R-:W-:-:S04]  /*9020*/  FMUL.FTZ R27, R27, UR4 ;  /* 0x000000041b1b7c20 */ /* 0x000fc80008410000 */
[----:B------:R0:W-:Y:S02]  /*9030*/  MUFU.TANH R110, R27 ;  /* 0x0000001b006e7308 */ /* 0x0001e40000002400 */
[----:B0-----:R-:W-:-:S04]  /*9040*/  IMAD.MOV.U32 R27, RZ, RZ, -0x80 ;  /* 0xffffff80ff1b7424 */ /* 0x001fc800078e00ff */
[----:B------:R-:W-:-:S05]  /*9050*/  IMAD R27, R152, R27, 0x80 ;  /* 0x00000080981b7424 */ /* 0x000fca00078e021b */
[----:B------:R-:W-:Y:S01]  /*9060*/  IADD3 R27, R95, R27, RZ ;  /* 0x0000001b5f1b7210 */ /* 0x000fe20007ffe0ff */
[----:B------:R-:W-:-:S03]  /*9070*/  FMUL.FTZ R26, R26, UR4 ;  /* 0x000000041a1a7c20 */ /* 0x000fc60008410000 */
[--C-:B----4-:R-:W-:Y:S01]  /*9080*/  IADD3 R106, -R97, 0x1, R27.reuse ;  /* 0x00000001616a7810 */ /* 0x110fe20007ffe11b */
[----:B------:R-:W-:Y:S01]  /*9090*/  FMUL.FTZ R34, R34, UR4 ;  /* 0x0000000422227c20 */ /* 0x000fe20008410000 */
[----:B------:R-:W0:Y:S01]  /*90a0*/  MUFU.TANH R112, R26 ;  /* 0x0000001a00707308 */ /* 0x000e220000002400 */
[----:B------:R-:W-:Y:S02]  /*90b0*/  FMUL.FTZ R30, R30, UR4 ;  /* 0x000000041e1e7c20 */ /* 0x000fe40008410000 */
[C---:B------:R-:W-:Y:S02]  /*90c0*/  IMAD R106, R90.reuse, -0x2, R106 ;  /* 0xfffffffe5a6a7824 */ /* 0x040fe400078e026a */
[----:B------:R-:W-:Y:S01]  /*90d0*/  FMUL.FTZ R31, R31, UR4 ;  /* 0x000000041f1f7c20 */ /* 0x000fe20008410000 */
[----:B------:R-:W-:Y:S02]  /*90e0*/  IMAD R91, R90, -0x2, R27 ;  /* 0xfffffffe5a5b7824 */ /* 0x000fe400078e021b */
[----:B------:R1:W-:Y:S01]  /*90f0*/  MUFU.TANH R98, R34 ;  /* 0x0000002200627308 */ /* 0x0003e20000002400 */
[----:B------:R-:W-:-:S07]  /*9100*/  FMUL.FTZ R102, R35, UR4 ;  /* 0x0000000423667c20 */ /* 0x000fce0008410000 */
[----:B------:R-:W2:Y:S01]  /*9110*/  MUFU.TANH R108, R30 ;  /* 0x0000001e006c7308 */ /* 0x000ea20000002400 */
[----:B-1----:R-:W-:Y:S01]  /*9120*/  FMUL.FTZ R34, R50, UR4 ;  /* 0x0000000432227c20 */ /* 0x002fe20008410000 */
[----:B------:R-:W-:-:S04]  /*9130*/  IADD3 R50, R106, 0x8, R89 ;  /* 0x000000086a327810 */ /* 0x000fc80007ffe059 */
[----:B------:R-:W-:Y:S02]  /*9140*/  VIMNMX R27, R91, R50, PT ;  /* 0x000000325b1b7248 */ /* 0x000fe40003fe0100 */
[----:B------:R-:W1:Y:S01]  /*9150*/  MUFU.TANH R31, R31 ;  /* 0x0000001f001f7308 */ /* 0x000e620000002400 */
[----:B------:R-:W-:Y:S01]  /*9160*/  FMUL.FTZ R104, R38, UR4 ;  /* 0x0000000426687c20 */ /* 0x000fe20008410000 */
[C---:B------:R-:W-:Y:S02]  /*9170*/  ISETP.GT.AND P1, PT, R27.reuse, RZ, PT ;  /* 0x000000ff1b00720c */ /* 0x040fe40003f24270 */
[----:B------:R-:W-:Y:S01]  /*9180*/  ISETP.GT.AND P2, PT, R27, 0x1, PT ;  /* 0x000000011b00780c */ /* 0x000fe20003f44270 */
[----:B------:R-:W-:Y:S01]  /*9190*/  FMUL.FTZ R96, R39, UR4 ;  /* 0x0000000427607c20 */ /* 0x000fe20008410000 */
[----:B------:R-:W-:Y:S02]  /*91a0*/  ISETP.GT.AND P3, PT, R27, 0x8, PT ;  /* 0x000000081b00780c */ /* 0x000fe40003f64270 */
[----:B------:R-:W3:Y:S01]  /*91b0*/  MUFU.TANH R102, R102 ;  /* 0x0000006600667308 */ /* 0x000ee20000002400 */
[----:B0-----:R-:W-:-:S02]  /*91c0*/  FSEL R112, R112, -INF , P1 ;  /* 0xff80000070707808 */ /* 0x001fc40000800000 */
[----:B------:R-:W-:Y:S01]  /*91d0*/  FSEL R110, R110, -INF , P2 ;  /* 0xff8000006e6e7808 */ /* 0x000fe20001000000 */
[----:B------:R-:W-:Y:S01]  /*91e0*/  FMUL.FTZ R94, R42, UR4 ;  /* 0x000000042a5e7c20 */ /* 0x000fe20008410000 */
[----:B------:R-:W-:Y:S02]  /*91f0*/  ISETP.GT.AND P1, PT, R27, 0x9, PT ;  /* 0x000000091b00780c */ /* 0x000fe40003f24270 */
[----:B--2---:R-:W-:Y:S01]  /*9200*/  FSEL R108, R108, -INF , P3 ;  /* 0xff8000006c6c7808 */ /* 0x004fe20001800000 */
[----:B------:R-:W0:Y:S01]  /*9210*/  MUFU.TANH R104, R104 ;  /* 0x0000006800687308 */ /* 0x000e220000002400 */
[----:B------:R-:W-:Y:S01]  /*9220*/  FMNMX.FTZ R35, R112, R110, !PT ;  /* 0x0000006e70237209 */ /* 0x000fe20007810000 */
[----:B------:R-:W-:Y:S01]  /*9230*/  FMUL.FTZ R92, R43, UR4 ;  /* 0x000000042b5c7c20 */ /* 0x000fe20008410000 */
[----:B------:R-:W-:Y:S02]  /*9240*/  ISETP.GT.AND P2, PT, R27, 0x10, PT ;  /* 0x000000101b00780c */ /* 0x000fe40003f44270 */
[----:B-1----:R-:W-:-:S02]  /*9250*/  FSEL R100, R31, -INF , P1 ;  /* 0xff8000001f647808 */ /* 0x002fc40000800000 */
[----:B------:R-:W-:Y:S01]  /*9260*/  FMNMX.FTZ R35, R108, R35, !PT ;  /* 0x000000236c237209 */ /* 0x000fe20007810000 */
[----:B------:R-:W1:Y:S01]  /*9270*/  MUFU.TANH R96, R96 ;  /* 0x0000006000607308 */ /* 0x000e620000002400 */
[----:B------:R-:W-:Y:S01]  /*9280*/  ISETP.GT.AND P1, PT, R27, 0x11, PT ;  /* 0x000000111b00780c */ /* 0x000fe20003f24270 */
[----:B------:R-:W-:Y:S01]  /*9290*/  FMUL.FTZ R88, R46, UR4 ;  /* 0x000000042e587c20 */ /* 0x000fe20008410000 */
[----:B------:R-:W-:Y:S02]  /*92a0*/  FSEL R98, R98, -INF , P2 ;  /* 0xff80000062627808 */ /* 0x000fe40001000000 */
[----:B------:R-:W-:-:S03]  /*92b0*/  FMNMX.FTZ R35, R100, R35, !PT ;  /* 0x0000002364237209 */ /* 0x000fc60007810000 */
[----:B------:R-:W2:Y:S01]  /*92c0*/  MUFU.TANH R94, R94 ;  /* 0x0000005e005e7308 */ /* 0x000ea20000002400 */
[----:B------:R-:W-:Y:S01]  /*92d0*/  ISETP.GT.AND P2, PT, R27, 0x18, PT ;  /* 0x000000181b00780c */ /* 0x000fe20003f44270 */
[----:B------:R-:W-:Y:S01]  /*92e0*/  FMUL.FTZ R30, R47, UR4 ;  /* 0x000000042f1e7c20 */ /* 0x000fe20008410000 */
[----:B---3--:R-:W-:Y:S02]  /*92f0*/  FSEL R102, R102, -INF , P1 ;  /* 0xff80000066667808 */ /* 0x008fe40000800000 */
[----:B------:R-:W-:-:S03]  /*9300*/  FMNMX.FTZ R35, R98, R35, !PT ;  /* 0x0000002362237209 */ /* 0x000fc60007810000 */
[----:B------:R-:W3:Y:S01]  /*9310*/  MUFU.TANH R92, R92 ;  /* 0x0000005c005c7308 */ /* 0x000ee20000002400 */
[----:B------:R-:W-:Y:S02]  /*9320*/  ISETP.GT.AND P1, PT, R27, 0x19, PT ;  /* 0x000000191b00780c */ /* 0x000fe40003f24270 */
[----:B0-----:R-:W-:Y:S02]  /*9330*/  FSEL R104, R104, -INF , P2 ;  /* 0xff80000068687808 */ /* 0x001fe40001000000 */
[----:B------:R-:W-:-:S03]  /*9340*/  FMNMX.FTZ R35, R102, R35, !PT ;  /* 0x0000002366237209 */ /* 0x000fc60007810000 */
[----:B------:R-:W0:Y:S01]  /*9350*/  MUFU.TANH R88, R88 ;  /* 0x0000005800587308 */ /* 0x000e220000002400 */
[----:B------:R-:W-:Y:S01]  /*9360*/  ISETP.GT.AND P2, PT, R27, 0x20, PT ;  /* 0x000000201b00780c */ /* 0x000fe20003f44270 */
[----:B------:R-:W-:Y:S01]  /*9370*/  FMUL.FTZ R26, R51, UR4 ;  /* 0x00000004331a7c20 */ /* 0x000fe20008410000 */
        /* <DEDUP_REMOVED lines=8> */
[----:B------:R-:W-:Y:S01]  /*9400*/  ISETP.GT.AND P2, PT, R27, 0x28, PT ;  /* 0x000000281b00780c */ /* 0x000fe20003f44270 */
[----:B------:R-:W-:Y:S01]  /*9410*/  FMUL.FTZ R42, R55, UR4 ;  /* 0x00000004372a7c20 */ /* 0x000fe20008410000 */
[----:B---3--:R-:W-:Y:S02]  /*9420*/  FSEL R92, R92, -INF , P1 ;  /* 0xff8000005c5c7808 */ /* 0x008fe40000800000 */
[----:B------:R-:W-:-:S03]  /*9430*/  FMNMX.FTZ R35, R94, R35, !PT ;  /* 0x000000235e237209 */ /* 0x000fc60007810000 */
[----:B------:R-:W3:Y:S01]  /*9440*/  MUFU.TANH R26, R26 ;  /* 0x0000001a001a7308 */ /* 0x000ee20000002400 */
[----:B------:R-:W-:Y:S01]  /*9450*/  FMUL.FTZ R20, R33, UR4 ;  /* 0x0000000421147c20 */ /* 0x000fe20008410000 */
[----:B------:R-:W-:Y:S01]  /*9460*/  FMUL.FTZ R33, R48, UR4 ;  /* 0x0000000430217c20 */ /* 0x000fe20008410000 */
[C---:B------:R-:W-:Y:S01]  /*9470*/  ISETP.GT.AND P1, PT, R27.reuse, 0x29, PT ;  /* 0x000000291b00780c */ /* 0x040fe20003f24270 */
[----:B------:R-:W-:Y:S01]  /*9480*/  FMUL.FTZ R48, R58, UR4 ;  /* 0x000000043a307c20 */ /* 0x000fe20008410000 */
[----:B0-----:R-:W-:Y:S02]  /*9490*/  FSEL R88, R88, -INF , P2 ;  /* 0xff80000058587808 */ /* 0x001fe40001000000 */
[----:B------:R-:W-:Y:S01]  /*94a0*/  FMNMX.FTZ R35, R92, R35, !PT ;  /* 0x000000235c237209 */ /* 0x000fe20007810000 */
[----:B------:R-:W0:Y:S01]  /*94b0*/  MUFU.TANH R38, R38 ;  /* 0x0000002600267308 */ /* 0x000e220000002400 */
[----:B------:R-:W-:Y:S01]  /*94c0*/  ISETP.GT.AND P2, PT, R27, 0x30, PT ;  /* 0x000000301b00780c */ /* 0x000fe20003f44270 */
[----:B------:R-:W-:Y:S01]  /*94d0*/  FMUL.FTZ R46, R59, UR4 ;  /* 0x000000043b2e7c20 */ /* 0x000fe20008410000 */
        /* <DEDUP_REMOVED lines=8> */
[----:B------:R-:W-:Y:S01]  /*9560*/  FMUL.FTZ R3, R24, UR4 ;  /* 0x0000000418037c20 */ /* 0x000fe20008410000 */
[----:B------:R-:W-:Y:S01]  /*9570*/  FMUL.FTZ R24, R37, UR4 ;  /* 0x0000000425187c20 */ /* 0x000fe20008410000 */
[----:B------:R-:W-:Y:S01]  /*9580*/  FMUL.FTZ R37, R52, UR4 ;  /* 0x0000000434257c20 */ /* 0x000fe20008410000 */
[----:B------:R-:W-:Y:S01]  /*9590*/  ISETP.GT.AND P2, PT, R27, 0x38, PT ;  /* 0x000000381b00780c */ /* 0x000fe20003f44270 */
[----:B------:R-:W-:Y:S01]  /*95a0*/  FMUL.FTZ R52, R63, UR4 ;  /* 0x000000043f347c20 */ /* 0x000fe20008410000 */
        /* <DEDUP_REMOVED lines=8> */
[----:B------:R-:W-:Y:S01]  /*9630*/  FMUL.FTZ R11, R28, UR4 ;  /* 0x000000041c0b7c20 */ /* 0x000fe20008410000 */
[----:B------:R-:W-:Y:S01]  /*9640*/  FMUL.FTZ R28, R41, UR4 ;  /* 0x00000004291c7c20 */ /* 0x000fe20008410000 */
[----:B------:R-:W-:Y:S01]  /*9650*/  FMUL.FTZ R41, R56, UR4 ;  /* 0x0000000438297c20 */ /* 0x000fe20008410000 */
[----:B------:R-:W-:Y:S01]  /*9660*/  ISETP.GT.AND P2, PT, R27, 0x40, PT ;  /* 0x000000401b00780c */ /* 0x000fe20003f44270 */
[----:B------:R-:W-:Y:S01]  /*9670*/  FMUL.FTZ R56, R67, UR4 ;  /* 0x0000000443387c20 */ /* 0x000fe20008410000 */
[----:B-1----:R-:W-:Y:S02]  /*9680*/  FSEL R42, R42, -INF , P1 ;  /* 0xff8000002a2a7808 */ /* 0x002fe40000800000 */
[----:B------:R-:W1:Y:S01]  /*9690*/  MUFU.TANH R52, R52 ;  /* 0x0000003400347308 */ /* 0x000e620000002400 */
[----:B------:R-:W-:-:S02]  /*96a0*/  FMNMX.FTZ R35, R38, R35, !PT ;  /* 0x0000002326237209 */ /* 0x000fc40007810000 */
[C---:B------:R-:W-:Y:S02]  /*96b0*/  ISETP.GT.AND P1, PT, R27.reuse, 0x41, PT ;  /* 0x000000411b00780c */ /* 0x040fe40003f24270 */
[----:B--2---:R-:W-:Y:S02]  /*96c0*/  FSEL R48, R48, -INF , P2 ;  /* 0xff80000030307808 */ /* 0x004fe40001000000 */
[----:B------:R-:W-:Y:S01]  /*96d0*/  FMNMX.FTZ R35, R42, R35, !PT ;  /* 0x000000232a237209 */ /* 0x000fe20007810000 */
[----:B------:R-:W2:Y:S01]  /*96e0*/  MUFU.TANH R54, R54 ;  /* 0x0000003600367308 */ /* 0x000ea20000002400 */
[----:B------:R-:W-:Y:S01]  /*96f0*/  FMUL.FTZ R70, R70, UR4 ;  /* 0x0000000446467c20 */ /* 0x000fe20008410000 */
[----:B------:R-:W-:Y:S02]  /*9700*/  ISETP.GT.AND P2, PT, R27, 0x48, PT ;  /* 0x000000481b00780c */ /* 0x000fe40003f44270 */
[----:B---3--:R-:W-:Y:S02]  /*9710*/  FSEL R46, R46, -INF , P1 ;  /* 0xff8000002e2e7808 */ /* 0x008fe40000800000 */
[----:B------:R-:W-:-:S02]  /*9720*/  FMNMX.FTZ R35, R48, R35, !PT ;  /* 0x0000002330237209 */ /* 0x000fc40007810000 */
[----:B------:R-:W3:Y:S01]  /*9730*/  MUFU.TANH R56, R56 ;  /* 0x0000003800387308 */ /* 0x000ee20000002400 */
[----:B------:R-:W-:Y:S01]  /*9740*/  FMUL.FTZ R71, R71, UR4 ;  /* 0x0000000447477c20 */ /* 0x000fe20008410000 */
[C---:B------:R-:W-:Y:S02]  /*9750*/  ISETP.GT.AND P1, PT, R27.reuse, 0x49, PT ;  /* 0x000000491b00780c */ /* 0x040fe40003f24270 */
[----:B0-----:R-:W-:Y:S02]  /*9760*/  FSEL R50, R50, -INF , P2 ;  /* 0xff80000032327808 */ /* 0x001fe40001000000 */
[----:B------:R-:W-:Y:S02]  /*9770*/  FMNMX.FTZ R35, R46, R35, !PT ;  /* 0x000000232e237209 */ /* 0x000fe40007810000 */
[----:B------:R-:W0:Y:S01]  /*9780*/  MUFU.TANH R58, R70 ;  /* 0x00000046003a7308 */ /* 0x000e220000002400 */
[----:B------:R-:W-:Y:S01]  /*9790*/  FMUL.FTZ R74, R74, UR4 ;  /* 0x000000044a4a7c20 */ /* 0x000fe20008410000 */
[----:B------:R-:W-:-:S02]  /*97a0*/  ISETP.GT.AND P2, PT, R27, 0x50, PT ;  /* 0x000000501b00780c */ /* 0x000fc40003f44270 */
[----:B-1----:R-:W-:Y:S02]  /*97b0*/  FSEL R52, R52, -INF , P1 ;  /* 0xff80000034347808 */ /* 0x002fe40000800000 */
[----:B------:R-:W-:Y:S02]  /*97c0*/  FMNMX.FTZ R35, R50, R35, !PT ;  /* 0x0000002332237209 */ /* 0x000fe40007810000 */
[----:B------:R-:W1:Y:S01]  /*97d0*/  MUFU.TANH R62, R71 ;  /* 0x00000047003e7308 */ /* 0x000e620000002400 */
[----:B------:R-:W-:Y:S01]  /*97e0*/  FMUL.FTZ R75, R75, UR4 ;  /* 0x000000044b4b7c20 */ /* 0x000fe20008410000 */
[----:B------:R-:W-:Y:S02]  /*97f0*/  ISETP.GT.AND P1, PT, R27, 0x51, PT ;  /* 0x000000511b00780c */ /* 0x000fe40003f24270 */
[----:B--2---:R-:W-:Y:S02]  /*9800*/  FSEL R54, R54, -INF , P2 ;  /* 0xff80000036367808 */ /* 0x004fe40001000000 */
[----:B------:R-:W-:-:S02]  /*9810*/  FMNMX.FTZ R35, R52, R35, !PT ;  /* 0x0000002334237209 */ /* 0x000fc40007810000 */
[----:B------:R-:W2:Y:S01]  /*9820*/  MUFU.TANH R70, R74 ;  /* 0x0000004a00467308 */ /* 0x000ea20000002400 */
[----:B------:R-:W-:Y:S01]  /*9830*/  FMUL.FTZ R78, R78, UR4 ;  /* 0x000000044e4e7c20 */ /* 0x000fe20008410000 */
[----:B------:R-:W-:Y:S01]  /*9840*/  ISETP.GT.AND P2, PT, R27, 0x58, PT ;  /* 0x000000581b00780c */ /* 0x000fe20003f44270 */
[----:B------:R-:W-:Y:S01]  /*9850*/  FMUL.FTZ R79, R79, UR4 ;  /* 0x000000044f4f7c20 */ /* 0x000fe20008410000 */
        /* <DEDUP_REMOVED lines=28> */
[----:B-1----:R-:W-:Y:S02]  /*9a20*/  FSEL R78, R79, -INF , P1 ;  /* 0xff8000004f4e7808 */ /* 0x002fe40000800000 */
[----:B------:R-:W-:-:S03]  /*9a30*/  FMNMX.FTZ R35, R74, R35, !PT ;  /* 0x000000234a237209 */ /* 0x000fc60007810000 */
[----:B------:R-:W1:Y:S01]  /*9a40*/  MUFU.TANH R87, R87 ;  /* 0x0000005700577308 */ /* 0x000e620000002400 */
        /* <DEDUP_REMOVED lines=8> */
[----:B0-----:R-:W-:Y:S02]  /*9ad0*/  FSEL R86, R86, -INF , P2 ;  /* 0xff80000056567808 */ /* 0x001fe40001000000 */
[----:B------:R-:W-:Y:S02]  /*9ae0*/  FMNMX.FTZ R35, R82, R35, !PT ;  /* 0x0000002352237209 */ /* 0x000fe40007810000 */
[----:B-1----:R-:W-:Y:S02]  /*9af0*/  FSEL R90, R87, -INF , P1 ;  /* 0xff800000575a7808 */ /* 0x002fe40000800000 */
[----:B------:R-:W-:-:S04]  /*9b00*/  FMNMX.FTZ R35, R86, R35, !PT ;  /* 0x0000002356237209 */ /* 0x000fc80007810000 */
[----:B------:R-:W-:Y:S01]  /*9b10*/  FMNMX.FTZ R35, R90, R35, !PT ;  /* 0x000000235a237209 */ /* 0x000fe20007810000 */
[----:B------:R-:W-:-:S04]  /*9b20*/  FMUL.FTZ R27, R64, UR4 ;  /* 0x00000004401b7c20 */ /* 0x000fc80008410000 */
[----:B------:R-:W0:Y:S01]  /*9b30*/  SHFL.BFLY PT, R64, R35, 0x2, 0x1f ;  /* 0x0c401f0023407f89 */ /* 0x000e2200000e0000 */
[----:B------:R-:W-:Y:S01]  /*9b40*/  FMUL.FTZ R10, R25, UR4 ;  /* 0x00000004190a7c20 */ /* 0x000fe20008410000 */
[----:B0-----:R-:W-:-:S05]  /*9b50*/  FMNMX.FTZ R64, R35, R64, !PT ;  /* 0x0000004023407209 */ /* 0x001fca0007810000 */
[----:B------:R-:W0:Y:S01]  /*9b60*/  SHFL.BFLY PT, R35, R64, 0x1, 0x1f ;  /* 0x0c201f0040237f89 */ /* 0x000e2200000e0000 */
[----:B------:R-:W1:Y:S01]  /*9b70*/  MUFU.TANH R3, R3 ;  /* 0x0000000300037308 */ /* 0x000e620000002400 */
[----:B------:R-:W-:Y:S01]  /*9b80*/  FMUL.FTZ R14, R29, UR4 ;  /* 0x000000041d0e7c20 */ /* 0x000fe20008410000 */
[----:B------:R-:W-:-:S06]  /*9b90*/  IMAD.U32 R51, RZ, RZ, UR5 ;  /* 0x00000005ff337e24 */ /* 0x000fcc000f8e00ff */
[----:B------:R-:W2:Y:S01]  /*9ba0*/  MUFU.TANH R10, R10 ;  /* 0x0000000a000a7308 */ /* 0x000ea20000002400 */
[----:B------:R-:W-:Y:S01]  /*9bb0*/  FMUL.FTZ R15, R32, UR4 ;  /* 0x00000004200f7c20 */ /* 0x000fe20008410000 */
[----:B------:R-:W-:-:S06]  /*9bc0*/  VIADDMNMX R67, R89, R106, R91, PT ;  /* 0x0000006a59437246 */ /* 0x000fcc000380015b */
[----:B------:R-:W3:Y:S01]  /*9bd0*/  MUFU.TANH R11, R11 ;  /* 0x0000000b000b7308 */ /* 0x000ee20000002400 */
[----:B0-----:R-:W-:-:S07]  /*9be0*/  FMNMX.FTZ R35, R64, R35, !PT ;  /* 0x0000002340237209 */ /* 0x001fce0007810000 */
[----:B------:R-:W0:Y:S01]  /*9bf0*/  MUFU.TANH R14, R14 ;  /* 0x0000000e000e7308 */ /* 0x000e220000002400 */
[C---:B------:R-:W-:Y:S01]  /*9c00*/  FSETP.NEU.FTZ.AND P1, PT, R35.reuse, -INF , PT ;  /* 0xff8000002300780b */ /* 0x040fe20003f3d000 */
[----:B------:R-:W-:Y:S01]  /*9c10*/  FMUL.FTZ R63, R35, R51 ;  /* 0x00000033233f7220 */ /* 0x000fe20000410000 */
[----:B------:R-:W-:Y:S01]  /*9c20*/  ISETP.GT.AND P2, PT, R67, 0x1, PT ;  /* 0x000000014300780c */ /* 0x000fe20003f44270 */
[----:B------:R-:W-:-:S04]  /*9c30*/  FMUL.FTZ R21, R36, UR4 ;  /* 0x0000000424157c20 */ /* 0x000fc80008410000 */
[----:B------:R-:W4:Y:S01]  /*9c40*/  MUFU.TANH R15, R15 ;  /* 0x0000000f000f7308 */ /* 0x000f220000002400 */
[----:B------:R-:W-:Y:S02]  /*9c50*/  FSEL R63, R63, RZ, P1 ;  /* 0x000000ff3f3f7208 */ /* 0x000fe40000800000 */
[----:B------:R-:W-:Y:S01]  /*9c60*/  ISETP.GT.AND P1, PT, R67, RZ, PT ;  /* 0x000000ff4300720c */ /* 0x000fe20003f24270 */
[----:B------:R-:W-:Y:S01]  /*9c70*/  FMUL.FTZ R36, R49, UR4 ;  /* 0x0000000431247c20 */ /* 0x000fe20008410000 */
[----:B------:R-:W-:Y:S01]  /*9c80*/  FMUL.FTZ R49, R72, UR4 ;  /* 0x0000000448317c20 */ /* 0x000fe20008410000 */
[----:B------:R-:W-:Y:S02]  /*9c90*/  ISETP.GT.AND P3, PT, R67, 0x8, PT ;  /* 0x000000084300780c */ /* 0x000fe40003f64270 */
[----:B------:R-:W4:Y:S01]  /*9ca0*/  MUFU.TANH R20, R20 ;  /* 0x0000001400147308 */ /* 0x000f220000002400 */
[----:B-1----:R-:W-:Y:S02]  /*9cb0*/  FSEL R72, R3, -INF , P1 ;  /* 0xff80000003487808 */ /* 0x002fe40000800000 */
[----:B--2---:R-:W-:Y:S01]  /*9cc0*/  FSEL R10, R10, -INF , P2 ;  /* 0xff8000000a0a7808 */ /* 0x004fe20001000000 */
[----:B------:R-:W-:Y:S01]  /*9cd0*/  FMUL.FTZ R55, R76, UR4 ;  /* 0x000000044c377c20 */ /* 0x000fe20008410000 */
[----:B------:R-:W-:Y:S01]  /*9ce0*/  ISETP.GT.AND P1, PT, R67, 0x9, PT ;  /* 0x000000094300780c */ /* 0x000fe20003f24270 */
[----:B------:R-:W-:Y:S01]  /*9cf0*/  FMUL.FTZ R25, R40, UR4 ;  /* 0x0000000428197c20 */ /* 0x000fe20008410000 */
[----:B---3--:R-:W-:Y:S01]  /*9d00*/  FSEL R76, R11, -INF , P3 ;  /* 0xff8000000b4c7808 */ /* 0x008fe20001800000 */
[----:B------:R-:W-:Y:S01]  /*9d10*/  MUFU.TANH R21, R21 ;  /* 0x0000001500157308 */ /* 0x000fe20000002400 */
[----:B------:R-:W-:Y:S01]  /*9d20*/  FMNMX.FTZ R3, R72, R10, !PT ;  /* 0x0000000a48037209 */ /* 0x000fe20007810000 */
[----:B------:R-:W-:Y:S01]  /*9d30*/  FMUL.FTZ R59, R80, UR4 ;  /* 0x00000004503b7c20 */ /* 0x000fe20008410000 */
[----:B------:R-:W-:-:S02]  /*9d40*/  ISETP.GT.AND P2, PT, R67, 0x10, PT ;  /* 0x000000104300780c */ /* 0x000fc40003f44270 */
[----:B0-----:R-:W-:Y:S02]  /*9d50*/  FSEL R80, R14, -INF , P1 ;  /* 0xff8000000e507808 */ /* 0x001fe40000800000 */
[----:B------:R-:W-:Y:S01]  /*9d60*/  FMNMX.FTZ R3, R76, R3, !PT ;  /* 0x000000034c037209 */ /* 0x000fe20007810000 */
[----:B------:R-:W0:Y:S01]  /*9d70*/  MUFU.TANH R24, R24 ;  /* 0x0000001800187308 */ /* 0x000e220000002400 */
[----:B------:R-:W-:Y:S01]  /*9d80*/  FMUL.FTZ R64, R84, UR4 ;  /* 0x0000000454407c20 */ /* 0x000fe20008410000 */
[----:B------:R-:W-:Y:S01]  /*9d90*/  ISETP.GT.AND P1, PT, R67, 0x11, PT ;  /* 0x000000114300780c */ /* 0x000fe20003f24270 */
[----:B------:R-:W-:Y:S01]  /*9da0*/  FMUL.FTZ R29, R44, UR4 ;  /* 0x000000042c1d7c20 */ /* 0x000fe20008410000 */
[----:B----4-:R-:W-:Y:S02]  /*9db0*/  FSEL R84, R15, -INF , P2 ;  /* 0xff8000000f547808 */ /* 0x010fe40001000000 */
[----:B------:R-:W-:Y:S02]  /*9dc0*/  FMNMX.FTZ R3, R80, R3, !PT ;  /* 0x0000000350037209 */ /* 0x000fe40007810000 */
[----:B------:R-:W1:Y:S01]  /*9dd0*/  MUFU.TANH R25, R25 ;  /* 0x0000001900197308 */ /* 0x000e620000002400 */
[-CC-:B------:R-:W-:Y:S01]  /*9de0*/  FFMA.FTZ R100, R100, R51.reuse, -R63.reuse ;  /* 0x0000003364647223 */ /* 0x180fe2000001083f */
[----:B------:R-:W-:Y:S01]  /*9df0*/  FFMA.FTZ R145, R98, R51, -R63 ;  /* 0x0000003362917223 */ /* 0x000fe2000001083f */
[----:B------:R-:W-:Y:S01]  /*9e00*/  ISETP.GT.AND P2, PT, R67, 0x18, PT ;  /* 0x000000184300780c */ /* 0x000fe20003f44270 */
[----:B------:R-:W-:Y:S01]  /*9e10*/  FMUL.FTZ R32, R45, UR4 ;  /* 0x000000042d207c20 */ /* 0x000fe20008410000 */
[----:B------:R-:W-:-:S02]  /*9e20*/  FSEL R98, R20, -INF , P1 ;  /* 0xff80000014627808 */ /* 0x000fc40000800000 */
[----:B------:R-:W-:Y:S01]  /*9e30*/  FMNMX.FTZ R3, R84, R3, !PT ;  /* 0x0000000354037209 */ /* 0x000fe20007810000 */
[----:B------:R-:W2:Y:S01]  /*9e40*/  MUFU.TANH R28, R28 ;  /* 0x0000001c001c7308 */ /* 0x000ea20000002400 */
[----:B------:R-:W-:Y:S02]  /*9e50*/  ISETP.GT.AND P1, PT, R67, 0x19, PT ;  /* 0x000000194300780c */ /* 0x000fe40003f24270 */
[----:B------:R-:W-:-:S05]  /*9e60*/  FMNMX.FTZ R3, R98, R3, !PT ;  /* 0x0000000362037209 */ /* 0x000fca0007810000 */
[----:B------:R-:W3:Y:S01]  /*9e70*/  MUFU.TANH R29, R29 ;  /* 0x0000001d001d7308 */ /* 0x000ee20000002400 */
[----:B0-----:R-:W-:-:S07]  /*9e80*/  FSEL R24, R24, -INF , P1 ;  /* 0xff80000018187808 */ /* 0x001fce0000800000 */
[----:B------:R0:W-:Y:S01]  /*9e90*/  MUFU.EX2 R14, R100 ;  /* 0x00000064000e7308 */ /* 0x0001e20000000800 */
[----:B------:R-:W-:Y:S01]  /*9ea0*/  FFMA.FTZ R20, R102, R51, -R63 ;  /* 0x0000003366147223 */ /* 0x000fe2000001083f */
[----:B0-----:R-:W-:-:S06]  /*9eb0*/  FSEL R100, R21, -INF , P2 ;  /* 0xff80000015647808 */ /* 0x001fcc0001000000 */
[----:B------:R-:W0:Y:S01]  /*9ec0*/  MUFU.TANH R32, R32 ;  /* 0x0000002000207308 */ /* 0x000e220000002400 */
[C---:B------:R-:W-:Y:S02]  /*9ed0*/  ISETP.GT.AND P2, PT, R67.reuse, 0x20, PT ;  /* 0x000000204300780c */ /* 0x040fe40003f44270 */
[----:B------:R-:W-:Y:S02]  /*9ee0*/  FMNMX.FTZ R3, R100, R3, !PT ;  /* 0x0000000364037209 */ /* 0x000fe40007810000 */
[----:B------:R-:W-:Y:S02]  /*9ef0*/  ISETP.GT.AND P1, PT, R67, 0x21, PT ;  /* 0x000000214300780c */ /* 0x000fe40003f24270 */
[----:B-1----:R-:W-:Y:S01]  /*9f00*/  FSEL R102, R25, -INF , P2 ;  /* 0xff80000019667808 */ /* 0x002fe20001000000 */
[----:B------:R-:W1:Y:S01]  /*9f10*/  MUFU.TANH R33, R33 ;  /* 0x0000002100217308 */ /* 0x000e620000002400 */
[----:B------:R-:W-:Y:S01]  /*9f20*/  FMNMX.FTZ R3, R24, R3, !PT ;  /* 0x0000000318037209 */ /* 0x000fe20007810000 */
[----:B------:R-:W-:Y:S01]  /*9f30*/  FFMA.FTZ R147, R104, R51, -R63 ;  /* 0x0000003368937223 */ /* 0x000fe2000001083f */
[----:B------:R-:W-:Y:S01]  /*9f40*/  ISETP.GT.AND P2, PT, R67, 0x28, PT ;  /* 0x000000284300780c */ /* 0x000fe20003f44270 */
[----:B------:R-:W-:Y:S01]  /*9f50*/  FMUL.FTZ R40, R53, UR4 ;  /* 0x0000000435287c20 */ /* 0x000fe20008410000 */
[----:B--2---:R-:W-:-:S02]  /*9f60*/  FSEL R104, R28, -INF , P1 ;  /* 0xff8000001c687808 */ /* 0x004fc40000800000 */
[----:B------:R-:W-:Y:S01]  /*9f70*/  FMNMX.FTZ R3, R102, R3, !PT ;  /* 0x0000000366037209 */ /* 0x000fe20007810000 */
[----:B------:R-:W2:Y:S01]  /*9f80*/  MUFU.TANH R36, R36 ;  /* 0x0000002400247308 */ /* 0x000ea20000002400 */
[----:B------:R-:W-:Y:S02]  /*9f90*/  ISETP.GT.AND P1, PT, R67, 0x29, PT ;  /* 0x000000294300780c */ /* 0x000fe40003f24270 */
        /* <DEDUP_REMOVED lines=8> */
[--C-:B------:R-:W-:Y:S01]  /*a020*/  FFMA.FTZ R28, R96, R51, -R63.reuse ;  /* 0x00000033601c7223 */ /* 0x100fe2000001083f */
[----:B------:R-:W-:Y:S02]  /*a030*/  ISETP.GT.AND P1, PT, R67, 0x31, PT ;  /* 0x000000314300780c */ /* 0x000fe40003f24270 */
[----:B-1----:R-:W-:Y:S02]  /*a040*/  FSEL R96, R33, -INF , P2 ;  /* 0xff80000021607808 */ /* 0x002fe40001000000 */
[----:B------:R-:W-:Y:S02]  /*a050*/  FMNMX.FTZ R3, R32, R3, !PT ;  /* 0x0000000320037209 */ /* 0x000fe40007810000 */
[----:B------:R-:W1:Y:S01]  /*a060*/  MUFU.TANH R41, R41 ;  /* 0x0000002900297308 */ /* 0x000e620000002400 */
[----:B------:R-:W-:Y:S01]  /*a070*/  FFMA.FTZ R141, R94, R51, -R63 ;  /* 0x000000335e8d7223 */ /* 0x000fe2000001083f */
[----:B------:R-:W-:Y:S01]  /*a080*/  ISETP.GT.AND P2, PT, R67, 0x38, PT ;  /* 0x000000384300780c */ /* 0x000fe20003f44270 */
[----:B------:R-:W-:Y:S01]  /*a090*/  FMUL.FTZ R45, R61, UR4 ;  /* 0x000000043d2d7c20 */ /* 0x000fe20008410000 */
[----:B--2---:R-:W-:-:S02]  /*a0a0*/  FSEL R94, R36, -INF , P1 ;  /* 0xff800000245e7808 */ /* 0x004fc40000800000 */
[----:B------:R-:W-:Y:S02]  /*a0b0*/  FMNMX.FTZ R3, R96, R3, !PT ;  /* 0x0000000360037209 */ /* 0x000fe40007810000 */
        /* <DEDUP_REMOVED lines=11> */
[----:B------:R-:W-:Y:S01]  /*a170*/  FFMA.FTZ R36, R92, R51, -R63 ;  /* 0x000000335c247223 */ /* 0x000fe2000001083f */
[----:B------:R-:W-:Y:S01]  /*a180*/  ISETP.GT.AND P1, PT, R67, 0x41, PT ;  /* 0x000000414300780c */ /* 0x000fe20003f24270 */
[----:B------:R-:W-:Y:S01]  /*a190*/  FMUL.FTZ R39, R68, UR4 ;  /* 0x0000000444277c20 */ /* 0x000fe20008410000 */
[----:B-1----:R-:W-:Y:S02]  /*a1a0*/  FSEL R92, R41, -INF , P2 ;  /* 0xff800000295c7808 */ /* 0x002fe40001000000 */
[----:B------:R-:W-:Y:S02]  /*a1b0*/  FMNMX.FTZ R3, R40, R3, !PT ;  /* 0x0000000328037209 */ /* 0x000fe40007810000 */
[----:B------:R-:W1:Y:S01]  /*a1c0*/  MUFU.TANH R27, R27 ;  /* 0x0000001b001b7308 */ /* 0x000e620000002400 */
[----:B------:R-:W-:Y:S01]  /*a1d0*/  ISETP.GT.AND P2, PT, R67, 0x48, PT ;  /* 0x000000484300780c */ /* 0x000fe20003f44270 */
[----:B------:R-:W-:Y:S01]  /*a1e0*/  FMUL.FTZ R47, R69, UR4 ;  /* 0x00000004452f7c20 */ /* 0x000fe20008410000 */
        /* <DEDUP_REMOVED lines=9> */
[----:B------:R-:W-:Y:S01]  /*a280*/  ISETP.GT.AND P2, PT, R67, 0x50, PT ;  /* 0x000000504300780c */ /* 0x000fe20003f44270 */
[----:B------:R-:W-:Y:S01]  /*a290*/  FMUL.FTZ R53, R73, UR4 ;  /* 0x0000000449357c20 */ /* 0x000fe20008410000 */
[----:B0-----:R-:W-:-:S02]  /*a2a0*/  FSEL R110, R45, -INF , P1 ;  /* 0xff8000002d6e7808 */ /* 0x001fc40000800000 */
[----:B------:R-:W-:Y:S02]  /*a2b0*/  FMNMX.FTZ R3, R88, R3, !PT ;  /* 0x0000000358037209 */ /* 0x000fe40007810000 */
        /* <DEDUP_REMOVED lines=40> */
[----:B------:R-:W-:Y:S02]  /*a540*/  FMNMX.FTZ R3, R124, R3, !PT ;  /* 0x000000037c037209 */ /* 0x000fe40007810000 */
[----:B------:R-:W-:Y:S02]  /*a550*/  ISETP.GT.AND P2, PT, R67, 0x78, PT ;  /* 0x000000784300780c */ /* 0x000fe40003f44270 */
[----:B--2---:R-:W-:Y:S02]  /*a560*/  FSEL R128, R61, -INF , P1 ;  /* 0xff8000003d807808 */ /* 0x004fe40000800000 */
[----:B------:R-:W-:-:S02]  /*a570*/  FMNMX.FTZ R3, R126, R3, !PT ;  /* 0x000000037e037209 */ /* 0x000fc40007810000 */
[----:B------:R-:W-:Y:S02]  /*a580*/  ISETP.GT.AND P1, PT, R67, 0x79, PT ;  /* 0x000000794300780c */ /* 0x000fe40003f24270 */
[----:B---3--:R-:W-:Y:S02]  /*a590*/  FSEL R64, R64, -INF , P2 ;  /* 0xff80000040407808 */ /* 0x008fe40001000000 */
[----:B------:R-:W-:Y:S02]  /*a5a0*/  FMNMX.FTZ R3, R128, R3, !PT ;  /* 0x0000000380037209 */ /* 0x000fe40007810000 */
[----:B0-----:R-:W-:Y:S02]  /*a5b0*/  FSEL R130, R65, -INF , P1 ;  /* 0xff80000041827808 */ /* 0x001fe40000800000 */
[----:B------:R-:W-:Y:S01]  /*a5c0*/  FMNMX.FTZ R3, R64, R3, !PT ;  /* 0x0000000340037209 */ /* 0x000fe20007810000 */
[-CC-:B------:R-:W-:Y:S01]  /*a5d0*/  FFMA.FTZ R139, R38, R51.reuse, -R63.reuse ;  /* 0x00000033268b7223 */ /* 0x180fe2000001083f */
[----:B------:R-:W-:-:S02]  /*a5e0*/  FFMA.FTZ R38, R42, R51, -R63 ;  /* 0x000000332a267223 */ /* 0x000fc4000001083f */
[----:B------:R-:W-:Y:S01]  /*a5f0*/  FMNMX.FTZ R3, R130, R3, !PT ;  /* 0x0000000382037209 */ /* 0x000fe20007810000 */
[-CC-:B------:R-:W-:Y:S01]  /*a600*/  FFMA.FTZ R42, R46, R51.reuse, -R63.reuse ;  /* 0x000000332e2a7223 */ /* 0x180fe2000001083f */
[----:B------:R-:W-:-:S03]  /*a610*/  FFMA.FTZ R46, R52, R51, -R63 ;  /* 0x00000033342e7223 */ /* 0x000fc6000001083f */
[----:B------:R-:W0:Y:S01]  /*a620*/  SHFL.BFLY PT, R52, R3, 0x2, 0x1f ;  /* 0x0c401f0003347f89 */ /* 0x000e2200000e0000 */
[-CC-:B------:R-:W-:Y:S01]  /*a630*/  FFMA.FTZ R133, R48, R51.reuse, -R63.reuse ;  /* 0x0000003330857223 */ /* 0x180fe2000001083f */
[----:B------:R-:W-:Y:S01]  /*a640*/  FFMA.FTZ R48, R56, R51, -R63 ;  /* 0x0000003338307223 */ /* 0x000fe2000001083f */
[----:B0-----:R-:W-:-:S05]  /*a650*/  FMNMX.FTZ R11, R3, R52, !PT ;  /* 0x00000034030b7209 */ /* 0x001fca0007810000 */
[----:B------:R-:W0:Y:S01]  /*a660*/  SHFL.BFLY PT, R56, R11, 0x1, 0x1f ;  /* 0x0c201f000b387f89 */ /* 0x000e2200000e0000 */
[----:B------:R-:W-:Y:S08]  /*a670*/  MUFU.EX2 R149, R149 ;  /* 0x0000009500957308 */ /* 0x000ff00000000800 */
[----:B------:R-:W1:Y:S01]  /*a680*/  MUFU.EX2 R68, R68 ;  /* 0x0000004400447308 */ /* 0x000e620000000800 */
[----:B0-----:R-:W-:-:S07]  /*a690*/  FMNMX.FTZ R53, R11, R56, !PT ;  /* 0x000000380b357209 */ /* 0x001fce0007810000 */
[----:B------:R-:W0:Y:S01]  /*a6a0*/  MUFU.EX2 R151, R151 ;  /* 0x0000009700977308 */ /* 0x000e220000000800 */
[C---:B------:R-:W-:Y:S01]  /*a6b0*/  FSETP.NEU.FTZ.AND P1, PT, R53.reuse, -INF , PT ;  /* 0xff8000003500780b */ /* 0x040fe20003f3d000 */
[----:B------:R-:W-:-:S05]  /*a6c0*/  FMUL.FTZ R29, R53, R51 ;  /* 0x00000033351d7220 */ /* 0x000fca0000410000 */
[----:B------:R-:W-:Y:S01]  /*a6d0*/  FSEL R29, R29, RZ, P1 ;  /* 0x000000ff1d1d7208 */ /* 0x000fe20000800000 */
[----:B------:R-:W2:Y:S01]  /*a6e0*/  S2R R93, SR_TID.X ;  /* 0x00000000005d7919 */ /* 0x000ea20000002100 */
[----:B------:R-:W3:Y:S03]  /*a6f0*/  MUFU.EX2 R145, R145 ;  /* 0x0000009100917308 */ /* 0x000ee60000000800 */
[-CC-:B------:R-:W-:Y:S01]  /*a700*/  FFMA.FTZ R148, R72, R51.reuse, -R29.reuse ;  /* 0x0000003348947223 */ /* 0x180fe2000001081d */
[-CC-:B------:R-:W-:Y:S01]  /*a710*/  FFMA.FTZ R3, R10, R51.reuse, -R29.reuse ;  /* 0x000000330a037223 */ /* 0x180fe2000001081d */
[-CC-:B------:R-:W-:Y:S01]  /*a720*/  FFMA.FTZ R150, R76, R51.reuse, -R29.reuse ;  /* 0x000000334c967223 */ /* 0x180fe2000001081d */
[----:B-1----:R-:W-:Y:S02]  /*a730*/  FADD.FTZ R10, R149, R68 ;  /* 0x00000044950a7221 */ /* 0x002fe40000010000 */
[----:B------:R-:W1:Y:S01]  /*a740*/  MUFU.EX2 R20, R20 ;  /* 0x0000001400147308 */ /* 0x000e620000000800 */
[----:B------:R-:W-:Y:S01]  /*a750*/  FFMA.FTZ R11, R80, R51, -R29 ;  /* 0x00000033500b7223 */ /* 0x000fe2000001081d */
[----:B0-----:R-:W-:-:S06]  /*a760*/  FADD.FTZ R37, R151, R10 ;  /* 0x0000000a97257221 */ /* 0x001fcc0000010000 */
[----:B------:R-:W-:Y:S01]  /*a770*/  MUFU.EX2 R148, R148 ;  /* 0x0000009400947308 */ /* 0x000fe20000000800 */
[----:B------:R-:W-:-:S07]  /*a780*/  FFMA.FTZ R144, R84, R51, -R29 ;  /* 0x0000003354907223 */ /* 0x000fce000001081d */
[----:B------:R-:W0:Y:S01]  /*a790*/  MUFU.EX2 R3, R3 ;  /* 0x0000000300037308 */ /* 0x000e220000000800 */
[----:B------:R-:W-:-:S07]  /*a7a0*/  FADD.FTZ R10, R14, R37 ;  /* 0x000000250e0a7221 */ /* 0x000fce0000010000 */
[----:B------:R-:W4:Y:S01]  /*a7b0*/  MUFU.EX2 R147, R147 ;  /* 0x0000009300937308 */ /* 0x000f220000000800 */
[----:B------:R-:W-:-:S07]  /*a7c0*/  FFMA.FTZ R15, R98, R51, -R29 ;  /* 0x00000033620f7223 */ /* 0x000fce000001081d */
[----:B------:R-:W2:Y:S01]  /*a7d0*/  MUFU.EX2 R150, R150 ;  /* 0x0000009600967308 */ /* 0x000ea20000000800 */
[----:B---3--:R-:W-:-:S07]  /*a7e0*/  FADD.FTZ R39, R145, R10 ;  /* 0x0000000a91277221 */ /* 0x008fce0000010000 */
[----:B------:R-:W3:Y:S01]  /*a7f0*/  MUFU.EX2 R28, R28 ;  /* 0x0000001c001c7308 */ /* 0x000ee20000000800 */
[----:B------:R-:W-:-:S07]  /*a800*/  FFMA.FTZ R146, R100, R51, -R29 ;  /* 0x0000003364927223 */ /* 0x000fce000001081d */
[----:B------:R-:W3:Y:S01]  /*a810*/  MUFU.EX2 R11, R11 ;  /* 0x0000000b000b7308 */ /* 0x000ee20000000800 */
[----:B-1----:R-:W-:Y:S01]  /*a820*/  FADD.FTZ R10, R20, R39 ;  /* 0x00000027140a7221 */ /* 0x002fe20000010000 */
[----:B------:R-:W-:-:S06]  /*a830*/  FFMA.FTZ R30, R30, R51, -R63 ;  /* 0x000000331e1e7223 */ /* 0x000fcc000001083f */
[----:B------:R-:W1:Y:S01]  /*a840*/  MUFU.EX2 R141, R141 ;  /* 0x0000008d008d7308 */ /* 0x000e620000000800 */
[----:B0-----:R-:W-:Y:S01]  /*a850*/  FADD.FTZ R41, R148, R3 ;  /* 0x0000000394297221 */ /* 0x001fe20000010000 */
[----:B------:R-:W-:-:S06]  /*a860*/  FFMA.FTZ R21, R24, R51, -R29 ;  /* 0x0000003318157223 */ /* 0x000fcc000001081d */
[----:B------:R-:W0:Y:S01]  /*a870*/  MUFU.EX2 R144, R144 ;  /* 0x0000009000907308 */ /* 0x000e220000000800 */
[----:B----4-:R-:W-:Y:S01]  /*a880*/  FADD.FTZ R39, R147, R10 ;  /* 0x0000000a93277221 */ /* 0x010fe20000010000 */
[----:B--2---:R-:W-:-:S06]  /*a890*/  FADD.FTZ R10, R150, R41 ;  /* 0x00000029960a7221 */ /* 0x004fcc0000010000 */
[----:B------:R-:W2:Y:S01]  /*a8a0*/  MUFU.EX2 R36, R36 ;  /* 0x0000002400247308 */ /* 0x000ea20000000800 */
[----:B------:R-:W-:-:S07]  /*a8b0*/  FFMA.FTZ R140, R102, R51, -R29 ;  /* 0x00000033668c7223 */ /* 0x000fce000001081d */
[----:B------:R-:W4:Y:S01]  /*a8c0*/  MUFU.EX2 R15, R15 ;  /* 0x0000000f000f7308 */ /* 0x000f220000000800 */
[----:B---3--:R-:W-:Y:S01]  /*a8d0*/  FADD.FTZ R24, R28, R39 ;  /* 0x000000271c187221 */ /* 0x008fe20000010000 */
[----:B------:R-:W-:-:S06]  /*a8e0*/  FFMA.FTZ R26, R26, R51, -R63 ;  /* 0x000000331a1a7223 */ /* 0x000fcc000001083f */
[----:B------:R-:W3:Y:S01]  /*a8f0*/  MUFU.EX2 R143, R143 ;  /* 0x0000008f008f7308 */ /* 0x000ee20000000800 */
[----:B------:R-:W-:Y:S01]  /*a900*/  FADD.FTZ R41, R11, R10 ;  /* 0x0000000a0b297221 */ /* 0x000fe20000010000 */
[----:B------:R-:W-:-:S06]  /*a910*/  FFMA.FTZ R25, R104, R51, -R29 ;  /* 0x0000003368197223 */ /* 0x000fcc000001081d */
[----:B------:R-:W3:Y:S01]  /*a920*/  MUFU.EX2 R146, R146 ;  /* 0x0000009200927308 */ /* 0x000ee20000000800 */
[----:B------:R-:W-:Y:S01]  /*a930*/  FFMA.FTZ R27, R32, R51, -R29 ;  /* 0x00000033201b7223 */ /* 0x000fe2000001081d */
[----:B------:R-:W-:Y:S01]  /*a940*/  LOP3.LUT R93, R93, 0x7f, RZ, 0xc0, !PT ;  /* 0x0000007f5d5d7812 */ /* 0x000fe200078ec0ff */
[----:B------:R-:W-:-:S05]  /*a950*/  IMAD.IADD R32, R95, 0x1, -R97 ;  /* 0x000000015f207824 */ /* 0x000fca00078e0a61 */
[----:B------:R-:W3:Y:S01]  /*a960*/  MUFU.EX2 R30, R30 ;  /* 0x0000001e001e7308 */ /* 0x000ee20000000800 */
[----:B-1----:R-:W-:Y:S01]  /*a970*/  FADD.FTZ R43, R141, R24 ;  /* 0x000000188d2b7221 */ /* 0x002fe20000010000 */
[----:B0-----:R-:W-:-:S06]  /*a980*/  FADD.FTZ R10, R144, R41 ;  /* 0x00000029900a7221 */ /* 0x001fcc0000010000 */
[----:B------:R-:W0:Y:S01]  /*a990*/  MUFU.EX2 R21, R21 ;  /* 0x0000001500157308 */ /* 0x000e220000000800 */
[-CC-:B------:R-:W-:Y:S01]  /*a9a0*/  FFMA.FTZ R142, R106, R51.reuse, -R29.reuse ;  /* 0x000000336a8e7223 */ /* 0x180fe2000001081d */
[----:B------:R-:W-:Y:S01]  /*a9b0*/  FFMA.FTZ R37, R44, R51, -R29 ;  /* 0x000000332c257223 */ /* 0x000fe2000001081d */
[----:B------:R-:W-:Y:S01]  /*a9c0*/  ISETP.NE.AND P1, PT, R93, RZ, PT ;  /* 0x000000ff5d00720c */ /* 0x000fe20003f25270 */
[----:B------:R-:W-:-:S04]  /*a9d0*/  IMAD R44, R153, 0xc0, R32 ;  /* 0x000000c0992c7824 */ /* 0x000fc800078e0220 */
[----:B------:R-:W1:Y:S01]  /*a9e0*/  MUFU.EX2 R137, R137 ;  /* 0x0000008900897308 */ /* 0x000e620000000800 */
[----:B--2---:R-:W-:Y:S01]  /*a9f0*/  FADD.FTZ R32, R36, R43 ;  /* 0x0000002b24207221 */ /* 0x004fe20000010000 */
[----:B----4-:R-:W-:-:S06]  /*aa00*/  FADD.FTZ R43, R15, R10 ;  /* 0x0000000a0f2b7221 */ /* 0x010fcc0000010000 */
[----:B------:R-:W2:Y:S01]  /*aa10*/  MUFU.EX2 R140, R140 ;  /* 0x0000008c008c7308 */ /* 0x000ea20000000800 */
[----:B---3--:R-:W-:Y:S01]  /*aa20*/  FADD.FTZ R41, R143, R32 ;  /* 0x000000208f297221 */ /* 0x008fe20000010000 */
[----:B------:R-:W-:-:S06]  /*aa30*/  FADD.FTZ R32, R146, R43 ;  /* 0x0000002b92207221 */ /* 0x000fcc0000010000 */
[----:B------:R-:W3:Y:S01]  /*aa40*/  MUFU.EX2 R26, R26 ;  /* 0x0000001a001a7308 */ /* 0x000ee20000000800 */
[----:B------:R-:W-:-:S07]  /*aa50*/  FFMA.FTZ R136, R96, R51, -R29 ;  /* 0x0000003360887223 */ /* 0x000fce000001081d */
[----:B------:R-:W4:Y:S01]  /*aa60*/  MUFU.EX2 R25, R25 ;  /* 0x0000001900197308 */ /* 0x000f220000000800 */
[----:B------:R-:W-:Y:S01]  /*aa70*/  FFMA.FTZ R33, R40, R51, -R29 ;  /* 0x0000003328217223 */ /* 0x000fe2000001081d */
[----:B------:R-:W-:Y:S01]  /*aa80*/  SHF.R.S32.HI R45, RZ, 0x1f, R44 ;  /* 0x0000001fff2d7819 */ /* 0x000fe2000001142c */
[----:B------:R-:W-:-:S05]  /*aa90*/  FADD.FTZ R40, R30, R41 ;  /* 0x000000291e287221 */ /* 0x000fca0000010000 */
[----:B------:R-:W4:Y:S01]  /*aaa0*/  MUFU.EX2 R139, R139 ;  /* 0x0000008b008b7308 */ /* 0x000f220000000800 */
[----:B0-----:R-:W-:Y:S01]  /*aab0*/  FADD.FTZ R43, R21, R32 ;  /* 0x00000020152b7221 */ /* 0x001fe20000010000 */
[----:B------:R-:W-:-:S06]  /*aac0*/  FFMA.FTZ R31, R94, R51, -R29 ;  /* 0x000000335e1f7223 */ /* 0x000fcc000001081d */
[----:B------:R-:W0:Y:S01]  /*aad0*/  MUFU.EX2 R142, R142 ;  /* 0x0000008e008e7308 */ /* 0x000e220000000800 */
[----:B------:R-:W-:Y:S01]  /*aae0*/  LEA.HI R10, R45, R44, RZ, 0x7 ;  /* 0x0000002c2d0a7211 */ /* 0x000fe200078f38ff */
[----:B------:R-:W-:Y:S02]  /*aaf0*/  @!P1 VIADD R0, R0, 0x16840 ;  /* 0x0001684000009836 */ /* 0x000fe40000000000 */
[----:B------:R-:W-:-:S04]  /*ab00*/  FFMA.FTZ R41, R34, R51, -R29 ;  /* 0x0000003322297223 */ /* 0x000fc8000001081d */
[----:B------:R-:W0:Y:S01]  /*ab10*/  MUFU.EX2 R38, R38 ;  /* 0x0000002600267308 */ /* 0x000e220000000800 */
[----:B-1----:R-:W-:Y:S01]  /*ab20*/  FADD.FTZ R45, R137, R40 ;  /* 0x00000028892d7221 */ /* 0x002fe20000010000 */
[----:B------:R-:W-:Y:S01]  /*ab30*/  FFMA.FTZ R135, R50, R51, -R63 ;  /* 0x0000003332877223 */ /* 0x000fe2000001083f */
[----:B--2---:R-:W-:-:S05]  /*ab40*/  FADD.FTZ R34, R140, R43 ;  /* 0x0000002b8c227221 */ /* 0x004fca0000010000 */
[----:B------:R-:W1:Y:S01]  /*ab50*/  MUFU.EX2 R27, R27 ;  /* 0x0000001b001b7308 */ /* 0x000e620000000800 */
[----:B------:R-:W-:Y:S01]  /*ab60*/  FFMA.FTZ R138, R108, R51, -R29 ;  /* 0x000000336c8a7223 */ /* 0x000fe2000001081d */
[----:B---3--:R-:W-:Y:S01]  /*ab70*/  FADD.FTZ R40, R26, R45 ;  /* 0x0000002d1a287221 */ /* 0x008fe20000010000 */
[----:B------:R-:W-:-:S05]  /*ab80*/  @!P1 PRMT R0, RZ, 0x654, R0 ;  /* 0x00000654ff009816 */ /* 0x000fca0000000000 */
[----:B------:R-:W2:Y:S01]  /*ab90*/  MUFU.EX2 R133, R133 ;  /* 0x0000008500857308 */ /* 0x000ea20000000800 */
[----:B----4-:R-:W-:-:S07]  /*aba0*/  FADD.FTZ R45, R25, R34 ;  /* 0x00000022192d7221 */ /* 0x010fce0000010000 */
[----:B------:R-:W3:Y:S01]  /*abb0*/  MUFU.EX2 R136, R136 ;  /* 0x0000008800887308 */ /* 0x000ee20000000800 */
[----:B------:R-:W-:Y:S01]  /*abc0*/  FADD.FTZ R43, R139, R40 ;  /* 0x000000288b2b7221 */ /* 0x000fe20000010000 */
[----:B------:R0:W-:Y:S06]  /*abd0*/  @!P1 SYNCS.ARRIVE.TRANS64.RED.A1T0 RZ, [R0+URZ], RZ ;  /* 0x000000ff00ff99a7 */ /* 0x0001ec000810043f */
[----:B------:R-:W4:Y:S01]  /*abe0*/  MUFU.EX2 R42, R42 ;  /* 0x0000002a002a7308 */ /* 0x000f220000000800 */
[----:B------:R-:W-:Y:S01]  /*abf0*/  FFMA.FTZ R129, R54, R51, -R63 ;  /* 0x0000003336817223 */ /* 0x000fe2000001083f */
[----:B0-----:R-:W-:-:S06]  /*ac00*/  FADD.FTZ R0, R142, R45 ;  /* 0x0000002d8e007221 */ /* 0x001fcc0000010000 */
[----:B------:R-:W0:Y:S01]  /*ac10*/  MUFU.EX2 R31, R31 ;  /* 0x0000001f001f7308 */ /* 0x000e220000000800 */
[----:B------:R-:W-:Y:S01]  /*ac20*/  FFMA.FTZ R132, R92, R51, -R29 ;  /* 0x000000335c847223 */ /* 0x000fe2000001081d */
[----:B------:R-:W-:-:S06]  /*ac30*/  FADD.FTZ R34, R38, R43 ;  /* 0x0000002b26227221 */ /* 0x000fcc0000010000 */
[----:B------:R-:W0:Y:S01]  /*ac40*/  MUFU.EX2 R135, R135 ;  /* 0x0000008700877308 */ /* 0x000e220000000800 */
[----:B-1----:R-:W-:-:S07]  /*ac50*/  FADD.FTZ R45, R27, R0 ;  /* 0x000000001b2d7221 */ /* 0x002fce0000010000 */
[----:B------:R-:W1:Y:S01]  /*ac60*/  MUFU.EX2 R138, R138 ;  /* 0x0000008a008a7308 */ /* 0x000e620000000800 */
[----:B--2---:R-:W-:Y:S01]  /*ac70*/  FADD.FTZ R47, R133, R34 ;  /* 0x00000022852f7221 */ /* 0x004fe20000010000 */
[----:B------:R-:W-:-:S06]  /*ac80*/  FFMA.FTZ R131, R58, R51, -R63 ;  /* 0x000000333a837223 */ /* 0x000fcc000001083f */
[----:B------:R-:W2:Y:S01]  /*ac90*/  MUFU.EX2 R46, R46 ;  /* 0x0000002e002e7308 */ /* 0x000ea20000000800 */
[----:B---3--:R-:W-:Y:S01]  /*aca0*/  FADD.FTZ R40, R136, R45 ;  /* 0x0000002d88287221 */ /* 0x008fe20000010000 */
[----:B------:R-:W-:-:S06]  /*acb0*/  FFMA.FTZ R134, R88, R51, -R29 ;  /* 0x0000003358867223 */ /* 0x000fcc000001081d */
[----:B------:R-:W3:Y:S01]  /*acc0*/  MUFU.EX2 R33, R33 ;  /* 0x0000002100217308 */ /* 0x000ee20000000800 */
[----:B----4-:R-:W-:Y:S01]  /*acd0*/  FADD.FTZ R34, R42, R47 ;  /* 0x0000002f2a227221 */ /* 0x010fe20000010000 */
[----:B------:R-:W-:-:S06]  /*ace0*/  FFMA.FTZ R50, R62, R51, -R63 ;  /* 0x000000333e327223 */ /* 0x000fcc000001083f */
[----:B------:R-:W4:Y:S01]  /*acf0*/  MUFU.EX2 R129, R129 ;  /* 0x0000008100817308 */ /* 0x000f220000000800 */
[----:B0-----:R-:W-:Y:S01]  /*ad00*/  FADD.FTZ R45, R31, R40 ;  /* 0x000000281f2d7221 */ /* 0x001fe20000010000 */
[----:B------:R-:W-:-:S06]  /*ad10*/  FFMA.FTZ R39, R110, R51, -R29 ;  /* 0x000000336e277223 */ /* 0x000fcc000001081d */
[----:B------:R-:W0:Y:S01]  /*ad20*/  MUFU.EX2 R132, R132 ;  /* 0x0000008400847308 */ /* 0x000e220000000800 */
[----:B------:R-:W-:Y:S01]  /*ad30*/  FADD.FTZ R47, R135, R34 ;  /* 0x00000022872f7221 */ /* 0x000fe20000010000 */
[----:B------:R-:W-:-:S06]  /*ad40*/  FFMA.FTZ R125, R70, R51, -R63 ;  /* 0x00000033467d7223 */ /* 0x000fcc000001083f */
[----:B------:R-:W0:Y:S01]  /*ad50*/  MUFU.EX2 R48, R48 ;  /* 0x0000003000307308 */ /* 0x000e220000000800 */
[----:B-1----:R-:W-:Y:S01]  /*ad60*/  FADD.FTZ R40, R138, R45 ;  /* 0x0000002d8a287221 */ /* 0x002fe20000010000 */
[----:B------:R-:W-:-:S06]  /*ad70*/  FFMA.FTZ R24, R112, R51, -R29 ;  /* 0x0000003370187223 */ /* 0x000fcc000001081d */
[----:B------:R-:W1:Y:S01]  /*ad80*/  MUFU.EX2 R37, R37 ;  /* 0x0000002500257308 */ /* 0x000e620000000800 */
[----:B--2---:R-:W-:Y:S01]  /*ad90*/  FADD.FTZ R44, R46, R47 ;  /* 0x0000002f2e2c7221 */ /* 0x004fe20000010000 */
[----:B------:R-:W-:-:S06]  /*ada0*/  FFMA.FTZ R52, R66, R51, -R63 ;  /* 0x0000003342347223 */ /* 0x000fcc000001083f */
[----:B------:R-:W2:Y:S01]  /*adb0*/  MUFU.EX2 R131, R131 ;  /* 0x0000008300837308 */ /* 0x000ea20000000800 */
[----:B---3--:R-:W-:-:S07]  /*adc0*/  FADD.FTZ R45, R33, R40 ;  /* 0x00000028212d7221 */ /* 0x008fce0000010000 */
[----:B------:R-:W3:Y:S01]  /*add0*/  MUFU.EX2 R134, R134 ;  /* 0x0000008600867308 */ /* 0x000ee20000000800 */
[----:B----4-:R-:W-:Y:S01]  /*ade0*/  FADD.FTZ R47, R129, R44 ;  /* 0x0000002c812f7221 */ /* 0x010fe20000010000 */
[----:B------:R-:W-:-:S06]  /*adf0*/  F2FP.F16.F32.PACK_AB R151, R14, R151 ;  /* 0x000000970e97723e */ /* 0x000fcc00000000ff */
[----:B------:R-:W4:Y:S01]  /*ae00*/  MUFU.EX2 R50, R50 ;  /* 0x0000003200327308 */ /* 0x000f220000000800 */
[----:B------:R-:W-:Y:S01]  /*ae10*/  FFMA.FTZ R127, R74, R51, -R63 ;  /* 0x000000334a7f7223 */ /* 0x000fe2000001083f */
[----:B0-----:R-:W-:-:S06]  /*ae20*/  FADD.FTZ R14, R132, R45 ;  /* 0x0000002d840e7221 */ /* 0x001fcc0000010000 */
[----:B------:R-:W0:Y:S01]  /*ae30*/  MUFU.EX2 R39, R39 ;  /* 0x0000002700277308 */ /* 0x000e220000000800 */
[----:B------:R-:W-:Y:S01]  /*ae40*/  FFMA.FTZ R32, R114, R51, -R29 ;  /* 0x0000003372207223 */ /* 0x000fe2000001081d */
[----:B------:R-:W-:-:S06]  /*ae50*/  FADD.FTZ R40, R48, R47 ;  /* 0x0000002f30287221 */ /* 0x000fcc0000010000 */
[----:B------:R-:W0:Y:S01]  /*ae60*/  MUFU.EX2 R125, R125 ;  /* 0x0000007d007d7308 */ /* 0x000e220000000800 */
[----:B------:R-:W-:Y:S01]  /*ae70*/  FFMA.FTZ R54, R78, R51, -R63 ;  /* 0x000000334e367223 */ /* 0x000fe2000001083f */
[----:B-1----:R-:W-:-:S06]  /*ae80*/  FADD.FTZ R45, R37, R14 ;  /* 0x0000000e252d7221 */ /* 0x002fcc0000010000 */
[----:B------:R-:W1:Y:S01]  /*ae90*/  MUFU.EX2 R24, R24 ;  /* 0x0000001800187308 */ /* 0x000e620000000800 */
[----:B------:R-:W-:Y:S01]  /*aea0*/  FFMA.FTZ R43, R116, R51, -R29 ;  /* 0x00000033742b7223 */ /* 0x000fe2000001081d */
[----:B--2---:R-:W-:-:S06]  /*aeb0*/  FADD.FTZ R47, R131, R40 ;  /* 0x00000028832f7221 */ /* 0x004fcc0000010000 */
[----:B------:R-:W2:Y:S01]  /*aec0*/  MUFU.EX2 R52, R52 ;  /* 0x0000003400347308 */ /* 0x000ea20000000800 */
[----:B------:R-:W-:Y:S01]  /*aed0*/  FFMA.FTZ R121, R60, R51, -R63 ;  /* 0x000000333c797223 */ /* 0x000fe2000001083f */
[----:B---3--:R-:W-:-:S06]  /*aee0*/  FADD.FTZ R14, R134, R45 ;  /* 0x0000002d860e7221 */ /* 0x008fcc0000010000 */
[----:B------:R-:W3:Y:S01]  /*aef0*/  MUFU.EX2 R41, R41 ;  /* 0x0000002900297308 */ /* 0x000ee20000000800 */
[----:B------:R-:W-:Y:S01]  /*af00*/  F2FP.F16.F32.PACK_AB R145, R20, R145 ;  /* 0x000000911491723e */ /* 0x000fe200000000ff */
[----:B------:R-:W-:Y:S01]  /*af10*/  FFMA.FTZ R118, R118, R51, -R29 ;  /* 0x0000003376767223 */ /* 0x000fe2000001081d */
[----:B----4-:R-:W-:-:S05]  /*af20*/  FADD.FTZ R20, R50, R47 ;  /* 0x0000002f32147221 */ /* 0x010fca0000010000 */
[----:B------:R-:W4:Y:S01]  /*af30*/  MUFU.EX2 R127, R127 ;  /* 0x0000007f007f7308 */ /* 0x000f220000000800 */
[----:B0-----:R-:W-:-:S07]  /*af40*/  FADD.FTZ R47, R39, R14 ;  /* 0x0000000e272f7221 */ /* 0x001fce0000010000 */
[----:B------:R-:W-:Y:S01]  /*af50*/  MUFU.EX2 R32, R32 ;  /* 0x0000002000207308 */ /* 0x000fe20000000800 */
[-C--:B------:R-:W-:Y:S01]  /*af60*/  FFMA.FTZ R82, R82, R51.reuse, -R63 ;  /* 0x0000003352527223 */ /* 0x080fe2000001083f */
[-CC-:B------:R-:W-:Y:S01]  /*af70*/  FFMA.FTZ R0, R124, R51.reuse, -R29.reuse ;  /* 0x000000337c007223 */ /* 0x180fe2000001081d */
[----:B------:R-:W-:-:S05]  /*af80*/  FFMA.FTZ R120, R120, R51, -R29 ;  /* 0x0000003378787223 */ /* 0x000fca000001081d */
[----:B------:R-:W0:Y:S01]  /*af90*/  MUFU.EX2 R54, R54 ;  /* 0x0000003600367308 */ /* 0x000e220000000800 */
[----:B------:R-:W-:Y:S01]  /*afa0*/  FADD.FTZ R49, R125, R20 ;  /* 0x000000147d317221 */ /* 0x000fe20000010000 */
[----:B------:R-:W-:Y:S01]  /*afb0*/  FFMA.FTZ R123, R86, R51, -R63 ;  /* 0x00000033567b7223 */ /* 0x000fe2000001083f */
[----:B-1----:R-:W-:-:S05]  /*afc0*/  FADD.FTZ R14, R24, R47 ;  /* 0x0000002f180e7221 */ /* 0x002fca0000010000 */
[----:B------:R-:W-:Y:S01]  /*afd0*/  MUFU.EX2 R43, R43 ;  /* 0x0000002b002b7308 */ /* 0x000fe20000000800 */
[-CC-:B------:R-:W-:Y:S01]  /*afe0*/  FFMA.FTZ R122, R122, R51.reuse, -R29.reuse ;  /* 0x000000337a7a7223 */ /* 0x180fe2000001081d */
[-CC-:B------:R-:W-:Y:S01]  /*aff0*/  FFMA.FTZ R34, R126, R51.reuse, -R29.reuse ;  /* 0x000000337e227223 */ /* 0x180fe2000001081d */
[-CC-:B------:R-:W-:Y:S01]  /*b000*/  FFMA.FTZ R128, R128, R51.reuse, -R29.reuse ;  /* 0x0000003380807223 */ /* 0x180fe2000001081d */
[----:B------:R-:W-:-:S04]  /*b010*/  FFMA.FTZ R64, R64, R51, -R29 ;  /* 0x0000003340407223 */ /* 0x000fc8000001081d */
[----:B------:R-:W1:Y:S01]  /*b020*/  MUFU.EX2 R121, R121 ;  /* 0x0000007900797308 */ /* 0x000e620000000800 */
[----:B------:R-:W-:Y:S01]  /*b030*/  FFMA.FTZ R130, R130, R51, -R29 ;  /* 0x0000003382827223 */ /* 0x000fe2000001081d */
[----:B--2---:R-:W-:Y:S01]  /*b040*/  FADD.FTZ R20, R52, R49 ;  /* 0x0000003134147221 */ /* 0x004fe20000010000 */
[----:B---3--:R-:W-:-:S05]  /*b050*/  FADD.FTZ R47, R41, R14 ;  /* 0x0000000e292f7221 */ /* 0x008fca0000010000 */
[----:B------:R-:W-:Y:S01]  /*b060*/  MUFU.EX2 R124, R118 ;  /* 0x00000076007c7308 */ /* 0x000fe20000000800 */
[----:B----4-:R-:W-:-:S07]  /*b070*/  FADD.FTZ R49, R127, R20 ;  /* 0x000000147f317221 */ /* 0x010fce0000010000 */
[----:B------:R-:W2:Y:S08]  /*b080*/  MUFU.EX2 R56, R82 ;  /* 0x0000005200387308 */ /* 0x000eb00000000800 */
[----:B------:R-:W3:Y:S01]  /*b090*/  MUFU.EX2 R29, R120 ;  /* 0x00000078001d7308 */ /* 0x000ee20000000800 */
[----:B0-----:R-:W-:-:S07]  /*b0a0*/  FADD.FTZ R14, R54, R49 ;  /* 0x00000031360e7221 */ /* 0x001fce0000010000 */
[----:B------:R-:W0:Y:S08]  /*b0b0*/  MUFU.EX2 R123, R123 ;  /* 0x0000007b007b7308 */ /* 0x000e300000000800 */
[----:B------:R-:W4:Y:S08]  /*b0c0*/  MUFU.EX2 R126, R122 ;  /* 0x0000007a007e7308 */ /* 0x000f300000000800 */
[----:B------:R2:W4:Y:S01]  /*b0d0*/  MUFU.EX2 R45, R0 ;  /* 0x00000000002d7308 */ /* 0x0005220000000800 */
[----:B-1----:R-:W-:Y:S01]  /*b0e0*/  FADD.FTZ R55, R121, R14 ;  /* 0x0000000e79377221 */ /* 0x002fe20000010000 */
[----:B------:R-:W-:Y:S01]  /*b0f0*/  SHF.R.S32.HI R10, RZ, 0x7, R10 ;  /* 0x00000007ff0a7819 */ /* 0x000fe2000001140a */
[----:B--2---:R-:W-:-:S05]  /*b100*/  FADD.FTZ R0, R32, R47 ;  /* 0x0000002f20007221 */ /* 0x004fca0000010000 */
[----:B------:R-:W1:Y:S01]  /*b110*/  MUFU.EX2 R34, R34 ;  /* 0x0000002200227308 */ /* 0x000e620000000800 */
[----:B------:R-:W-:Y:S01]  /*b120*/  FADD.FTZ R49, R43, R0 ;  /* 0x000000002b317221 */ /* 0x000fe20000010000 */
[----:B------:R-:W-:-:S03]  /*b130*/  FADD.FTZ R14, R56, R55 ;  /* 0x00000037380e7221 */ /* 0x000fc60000010000 */
[----:B------:R-:W-:-:S03]  /*b140*/  FADD.FTZ R0, R124, R49 ;  /* 0x000000317c007221 */ /* 0x000fc60000010000 */
[----:B------:R-:W2:Y:S01]  /*b150*/  MUFU.EX2 R47, R128 ;  /* 0x00000080002f7308 */ /* 0x000ea20000000800 */
[----:B------:R-:W-:Y:S01]  /*b160*/  VIMNMX R57, RZ, R10, !PT ;  /* 0x0000000aff397248 */ /* 0x000fe20007fe0100 */
[----:B------:R-:W-:Y:S01]  /*b170*/  FFMA.FTZ R58, R90, R51, -R63 ;  /* 0x000000335a3a7223 */ /* 0x000fe2000001083f */
[----:B---3--:R-:W-:Y:S01]  /*b180*/  FADD.FTZ R49, R29, R0 ;  /* 0x000000001d317221 */ /* 0x008fe20000010000 */
[----:B0-----:R-:W-:Y:S01]  /*b190*/  FADD.FTZ R55, R123, R14 ;  /* 0x0000000e7b377221 */ /* 0x001fe20000010000 */
[----:B------:R-:W-:Y:S01]  /*b1a0*/  VIADD R152, R152, 0xfffffffe ;  /* 0xfffffffe98987836 */ /* 0x000fe20000000000 */
[----:B------:R0:W-:Y:S01]  /*b1b0*/  STL [R1+0xc], R57 ;  /* 0x00000c3901007387 */ /* 0x0001e20000100800 */
[----:B----4-:R-:W-:Y:S01]  /*b1c0*/  FADD.FTZ R14, R126, R49 ;  /* 0x000000317e0e7221 */ /* 0x010fe20000010000 */
[----:B------:R-:W3:Y:S01]  /*b1d0*/  MUFU.EX2 R64, R64 ;  /* 0x0000004000407308 */ /* 0x000ee20000000800 */
[----:B------:R-:W-:Y:S02]  /*b1e0*/  F2FP.F16.F32.PACK_AB R150, R11, R150 ;  /* 0x000000960b96723e */ /* 0x000fe400000000ff */
[----:B------:R-:W-:Y:S01]  /*b1f0*/  F2FP.F16.F32.PACK_AB R148, R3, R148 ;  /* 0x000000940394723e */ /* 0x000fe200000000ff */
[----:B------:R-:W-:Y:S01]  /*b200*/  FADD.FTZ R3, R45, R14 ;  /* 0x0000000e2d037221 */ /* 0x000fe20000010000 */
[----:B------:R-:W-:-:S03]  /*b210*/  ISETP.GE.AND P2, PT, R152, R57, PT ;  /* 0x000000399800720c */ /* 0x000fc60003f46270 */
[----:B------:R-:W4:Y:S01]  /*b220*/  MUFU.EX2 R58, R58 ;  /* 0x0000003a003a7308 */ /* 0x000f220000000800 */
[----:B-1----:R-:W-:-:S07]  /*b230*/  FADD.FTZ R14, R34, R3 ;  /* 0x00000003220e7221 */ /* 0x002fce0000010000 */
[----:B------:R-:W1:Y:S01]  /*b240*/  MUFU.EX2 R11, R130 ;  /* 0x00000082000b7308 */ /* 0x000e620000000800 */
[----:B--2---:R-:W-:Y:S01]  /*b250*/  FADD.FTZ R3, R47, R14 ;  /* 0x0000000e2f037221 */ /* 0x004fe20000010000 */
[----:B------:R-:W-:-:S03]  /*b260*/  MOV R119, RZ ;  /* 0x000000ff00777202 */ /* 0x000fc60000000f00 */
[----:B---3--:R-:W-:Y:S01]  /*b270*/  FADD.FTZ R14, R64, R3 ;  /* 0x00000003400e7221 */ /* 0x008fe20000010000 */
[----:B------:R-:W-:Y:S01]  /*b280*/  F2FP.F16.F32.PACK_AB R149, R68, R149 ;  /* 0x000000954495723e */ /* 0x000fe200000000ff */
[----:B------:R-:W-:Y:S01]  /*b290*/  IMAD.MOV.U32 R118, RZ, RZ, R119 ;  /* 0x000000ffff767224 */ /* 0x000fe200078e0077 */
[----:B------:R-:W-:Y:S01]  /*b2a0*/  F2FP.F16.F32.PACK_AB R147, R28, R147 ;  /* 0x000000931c93723e */ /* 0x000fe200000000ff */
[----:B----4-:R-:W-:Y:S01]  /*b2b0*/  FADD.FTZ R0, R58, R55 ;  /* 0x000000373a007221 */ /* 0x010fe20000010000 */
        /* <DEDUP_REMOVED lines=45> */
[----:B------:R-:W-:Y:S01]  /*b590*/  IMAD.MOV.U32 R89, RZ, RZ, R119 ;  /* 0x000000ffff597224 */ /* 0x000fe200078e0077 */
[----:B------:R-:W-:-:S02]  /*b5a0*/  F2FP.F16.F32.PACK_AB R126, R45, R126 ;  /* 0x0000007e2d7e723e */ /* 0x000fc400000000ff */
[----:B------:R-:W-:Y:S02]  /*b5b0*/  F2FP.F16.F32.PACK_AB R120, R47, R34 ;  /* 0x000000222f78723e */ /* 0x000fe400000000ff */
[----:B------:R-:W-:Y:S02]  /*b5c0*/  F2FP.F16.F32.PACK_AB R122, R11, R64 ;  /* 0x000000400b7a723e */ /* 0x000fe400000000ff */
[-C--:B------:R-:W-:Y:S02]  /*b5d0*/  MOV R116, R119.reuse ;  /* 0x0000007700747202 */ /* 0x080fe40000000f00 */
[-C--:B------:R-:W-:Y:S02]  /*b5e0*/  MOV R112, R119.reuse ;  /* 0x0000007700707202 */ /* 0x080fe40000000f00 */
[-C--:B------:R-:W-:Y:S02]  /*b5f0*/  MOV R108, R119.reuse ;  /* 0x00000077006c7202 */ /* 0x080fe40000000f00 */
[----:B------:R-:W-:-:S02]  /*b600*/  MOV R104, R119 ;  /* 0x0000007700687202 */ /* 0x000fc40000000f00 */
[-C--:B------:R-:W-:Y:S02]  /*b610*/  MOV R100, R119.reuse ;  /* 0x0000007700647202 */ /* 0x080fe40000000f00 */
[-C--:B------:R-:W-:Y:S02]  /*b620*/  MOV R96, R119.reuse ;  /* 0x0000007700607202 */ /* 0x080fe40000000f00 */
[-C--:B------:R-:W-:Y:S02]  /*b630*/  MOV R92, R119.reuse ;  /* 0x00000077005c7202 */ /* 0x080fe40000000f00 */
[----:B------:R-:W-:Y:S01]  /*b640*/  MOV R88, R119 ;  /* 0x0000007700587202 */ /* 0x000fe20000000f00 */
[----:B0-----:R-:W-:Y:S06]  /*b650*/  @!P2 BRA `(.L_x_12478) ;  /* 0x000000300048a947 */ /* 0x001fec0003800000 */
[----:B------:R-:W-:Y:S01]  /*b660*/  IMAD.MOV.U32 R154, RZ, RZ, R35 ;  /* 0x000000ffff9a7224 */ /* 0x000fe200078e0023 */
        /* <DEDUP_REMOVED lines=18> */
[----:B------:R-:W-:-:S07]  /*b790*/  CS2R R88, SRZ ;  /* 0x0000000000587805 */ /* 0x000fce000001ff00 */
.L_x_12488:
        /* <DEDUP_REMOVED lines=10> */
.L_x_12480:
[----:B------:R-:W-:Y:S01]  /*b840*/  IMAD R11, R18, 0x8, R2 ;  /* 0x00000008120b7824 */ /* 0x000fe200078e0202 */
[----:B------:R-:W-:-:S04]  /*b850*/  SHF.L.U32 R14, R23, 0x1f, RZ ;  /* 0x0000001f170e7819 */ /* 0x000fc800000006ff */
[----:B------:R0:W1:Y:S01]  /*b860*/  SYNCS.PHASECHK.TRANS64.TRYWAIT P3, [R11+URZ+0x16830], R14 ;  /* 0x0168300e0b0075a7 */ /* 0x000062000806017f */
[----:B------:R-:W-:Y:S05]  /*b870*/  @!P0 BRA `(.L_x_12481) ;  /* 0x0000000000048947 */ /* 0x000fea0003800000 */
[----:B------:R-:W-:Y:S01]  /*b880*/  BPT.TRAP 0x1 ;  /* 0x000000040000795c */ /* 0x000fe20000300000 */
.L_x_12481:
[----:B------:R-:W-:Y:S04]  /*b890*/  BSSY B0, `(.L_x_12479) ;  /* 0x0000004000007945 */ /* 0x000fe80003800000 */
[----:B-1----:R-:W-:Y:S05]  /*b8a0*/  @P3 BRA `(.L_x_12482) ;  /* 0x0000000000083947 */ /* 0x002fea0003800000 */
[----:B------:R-:W1:Y:S02]  /*b8b0*/  SYNCS.PHASECHK.TRANS64.TRYWAIT P3, [R11+URZ+0x16830], R14 ;  /* 0x0168300e0b0075a7 */ /* 0x000e64000806017f */
[----:B-1----:R-:W-:Y:S05]  /*b8c0*/  @!P3 BRA `(.L_x_12483) ;  /* 0x000000d000e8b947 */ /* 0x002fea0003800000 */
.L_x_12482:
[----:B------:R-:W-:Y:S05]  /*b8d0*/  BSYNC B0 ;  /* 0x0000000000007941 */ /* 0x000fea0003800000 */
.L_x_12479:
[----:B01----:R-:W2:Y:S01]  /*b8e0*/  LDL R14, [R1+0x4] ;  /* 0x00000400010e7983 */ /* 0x003ea20000100800 */
[----:B------:R-:W0:Y:S01]  /*b8f0*/  S2R R11, SR_TID.X ;  /* 0x00000000000b7919 */ /* 0x000e220000002100 */
[----:B------:R-:W-:Y:S05]  /*b900*/  WARPSYNC.ALL ;  /* 0x0000000000007948 */ /* 0x000fea0003800000 */
[----:B------:R-:W-:Y:S01]  /*b910*/  IMAD.MOV.U32 R27, RZ, RZ, 0x40000040 ;  /* 0x40000040ff1b7424 */ /* 0x000fe200078e00ff */
[----:B0-----:R-:W-:-:S04]  /*b920*/  SHF.R.U32.HI R11, RZ, 0x7, R11 ;  /* 0x00000007ff0b7819 */ /* 0x001fc8000001160b */
[----:B------:R-:W-:Y:S01]  /*b930*/  IADD3 R11, R11, 0x8, RZ ;  /* 0x000000080b0b7810 */ /* 0x000fe20007ffe0ff */
[----:B------:R-:W-:Y:S01]  /*b940*/  IMAD.MOV.U32 R25, RZ, RZ, 0x40000040 ;  /* 0x40000040ff197424 */ /* 0x000fe200078e00ff */
[----:B------:R-:W-:Y:S02]  /*b950*/  R2UR UR4, R4 ;  /* 0x00000000040472ca */ /* 0x000fe400000e0000 */
[----:B------:R-:W-:Y:S02]  /*b960*/  R2UR UR5, R5 ;  /* 0x00000000050572ca */ /* 0x000fe400000e0000 */
[----:B------:R-:W-:Y:S02]  /*b970*/  R2UR UR7, R27 ;  /* 0x000000001b0772ca */ /* 0x000fe400000e0000 */
[----:B------:R-:W-:Y:S02]  /*b980*/  R2UR UR11, R25 ;  /* 0x00000000190b72ca */ /* 0x000fe400000e0000 */
[----:B------:R-:W-:-:S02]  /*b990*/  R2UR UR19, R27 ;  /* 0x000000001b1372ca */ /* 0x000fc400000e0000 */
[----:B------:R-:W-:Y:S02]  /*b9a0*/  R2UR UR8, R12 ;  /* 0x000000000c0872ca */ /* 0x000fe400000e0000 */
[----:B------:R-:W-:Y:S01]  /*b9b0*/  R2UR UR9, R13 ;  /* 0x000000000d0972ca */ /* 0x000fe200000e0000 */
[----:B------:R0:W-:Y:S01]  /*b9c0*/  BAR.SYNC.DEFER_BLOCKING R11, 0x100 ;  /* 0x0004000b0000751d */ /* 0x0001e20000010000 */
[----:B------:R-:W-:Y:S01]  /*b9d0*/  IMAD.MOV.U32 R15, RZ, RZ, 0x40000040 ;  /* 0x40000040ff0f7424 */ /* 0x000fe200078e00ff */
[----:B------:R-:W-:Y:S02]  /*b9e0*/  R2UR UR12, R8 ;  /* 0x00000000080c72ca */ /* 0x000fe400000e0000 */
[----:B------:R-:W-:Y:S02]  /*b9f0*/  R2UR UR13, R9 ;  /* 0x00000000090d72ca */ /* 0x000fe400000e0000 */
[----:B------:R-:W-:Y:S01]  /*ba00*/  R2UR UR15, R15 ;  /* 0x000000000f0f72ca */ /* 0x000fe200000e0000 */
[----:B--2---:R-:W-:-:S04]  /*ba10*/  IMAD R26, R18, 0x400, R14 ;  /* 0x00000400121a7824 */ /* 0x004fc800078e020e */
[C---:B------:R-:W-:Y:S01]  /*ba20*/  VIADD R24, R26.reuse, 0x2 ;  /* 0x000000021a187836 */ /* 0x040fe20000000000 */
[C---:B------:R-:W-:Y:S01]  /*ba30*/  R2UR UR6, R26.reuse ;  /* 0x000000001a0672ca */ /* 0x040fe200000e0000 */
[C---:B------:R-:W-:Y:S01]  /*ba40*/  VIADD R14, R26.reuse, 0x4 ;  /* 0x000000041a0e7836 */ /* 0x040fe20000000000 */
[----:B------:R-:W-:Y:S02]  /*ba50*/  IADD3 R26, R26, 0x6, RZ ;  /* 0x000000061a1a7810 */ /* 0x000fe40007ffe0ff */
[----:B------:R-:W-:Y:S02]  /*ba60*/  R2UR UR10, R24 ;  /* 0x00000000180a72ca */ /* 0x000fe400000e0000 */
[----:B------:R-:W-:Y:S02]  /*ba70*/  R2UR UR18, R26 ;  /* 0x000000001a1272ca */ /* 0x000fe400000e0000 */
        /* <DEDUP_REMOVED lines=18> */
.L_x_12485:
[----:B------:R-:W-:Y:S01]  /*bba0*/  SHF.L.U32 R10, R10, 0x1f, RZ ;  /* 0x0000001f0a0a7819 */ /* 0x000fe200000006ff */
[----:B------:R-:W-:-:S04]  /*bbb0*/  IMAD R11, R20, 0x8, R2 ;  /* 0x00000008140b7824 */ /* 0x000fc800078e0202 */
[----:B------:R0:W1:Y:S01]  /*bbc0*/  SYNCS.PHASECHK.TRANS64.TRYWAIT P2, [R11+URZ+0x16850], R10 ;  /* 0x0168500a0b0075a7 */ /* 0x000062000804017f */
[----:B------:R-:W-:Y:S05]  /*bbd0*/  @!P0 BRA `(.L_x_12486) ;  /* 0x0000000000048947 */ /* 0x000fea0003800000 */
[----:B------:R-:W-:Y:S01]  /*bbe0*/  BPT.TRAP 0x1 ;  /* 0x000000040000795c */ /* 0x000fe20000300000 */
.L_x_12486:
[----:B-1----:R-:W-:Y:S05]  /*bbf0*/  @P2 BRA `(.L_x_12484) ;  /* 0x0000000000082947 */ /* 0x002fea0003800000 */
[----:B------:R-:W1:Y:S02]  /*bc00*/  SYNCS.PHASECHK.TRANS64.TRYWAIT P2, [R11+URZ+0x16850], R10 ;  /* 0x0168500a0b0075a7 */ /* 0x000e64000804017f */
[----:B-1----:R-:W-:Y:S05]  /*bc10*/  @!P2 BRA `(.L_x_12487) ;  /* 0x000000d00028a947 */ /* 0x002fea0003800000 */
.L_x_12484:
[----:B01----:R-:W-:Y:S01]  /*bc20*/  IADD3 R10, R2, 0x400, RZ ;  /* 0x00000400020a7810 */ /* 0x003fe20007ffe0ff */
[----:B------:R-:W-:Y:S01]  /*bc30*/  IMAD.MOV.U32 R11, RZ, RZ, 0x40000040 ;  /* 0x40000040ff0b7424 */ /* 0x000fe200078e00ff */
[----:B------:R-:W-:Y:S05]  /*bc40*/  WARPSYNC.ALL ;  /* 0x0000000000007948 */ /* 0x000fea0003800000 */
[----:B------:R-:W-:Y:S01]  /*bc50*/  SHF.R.U32.HI R10, RZ, 0x4, R10 ;  /* 0x00000004ff0a7819 */ /* 0x000fe2000001160a */
[----:B------:R-:W-:Y:S01]  /*bc60*/  WARPGROUP.ARRIVE ;  /* 0x00000000000079c5 */ /* 0x000fe20000000000 */
[----:B------:R-:W-:Y:S01]  /*bc70*/  R2UR UR7, R11 ;  /* 0x000000000b0772ca */ /* 0x000fe200000e0000 */
[----:B------:R-:W-:Y:S01]  /*bc80*/  ULDC UR4, c[0x0][0x9d8] ;  /* 0x0002760000047ab9 */ /* 0x000fe20000000800 */
[----:B------:R-:W-:Y:S01]  /*bc90*/  LOP3.LUT R10, R10, 0x3fff, RZ, 0xc0, !PT ;  /* 0x00003fff0a0a7812 */ /* 0x000fe200078ec0ff */
[----:B------:R-:W-:-:S04]  /*bca0*/  ULDC UR5, c[0x0][0x988] ;  /* 0x0002620000057ab9 */ /* 0x000fc80000000800 */
[----:B------:R-:W-:-:S05]  /*bcb0*/  IMAD R10, R20, 0x400, R10 ;  /* 0x00000400140a7824 */ /* 0x000fca00078e020a */
[----:B------:R-:W-:-:S13]  /*bcc0*/  R2UR UR6, R10 ;  /* 0x000000000a0672ca */ /* 0x000fda00000e0000 */
[----:B------:R-:W-:Y:S03]  /*bcd0*/  HGMMA.64x64x16.F32 R88, R148, gdesc[UR4].tnspB, R88, gsb0 ;  /* 0x40e0000494587df0 */ /* 0x000fe60008000858 */
[----:B------:R-:W-:Y:S02]  /*bce0*/  WARPGROUP.DEPBAR.LE gsb0, 0x0 ;  /* 0x00008000000079c5 */ /* 0x000fe40000010000 */
[----:B------:R-:W2:Y:S04]  /*bcf0*/  LDL R148, [R1+0x10] ;  /* 0x0000100001947983 */ /* 0x000ea80000100800 */
[----:B------:R-:W2:Y:S04]  /*bd00*/  LDL R149, [R1+0x8] ;  /* 0x0000080001957983 */ /* 0x000ea80000100800 */
[----:B------:R-:W3:Y:S04]  /*bd10*/  LDL R150, [R1+0x20] ;  /* 0x0000200001967983 */ /* 0x000ee80000100800 */
[----:B------:R-:W4:Y:S01]  /*bd20*/  LDL R151, [R1+0x24] ;  /* 0x0000240001977983 */ /* 0x000f220000100800 */
[----:B------:R-:W-:Y:S01]  /*bd30*/  VIADD R14, R10, 0x80 ;  /* 0x000000800a0e7836 */ /* 0x000fe20000000000 */
[----:B------:R-:W-:Y:S01]  /*bd40*/  MOV R15, 0x40000040 ;  /* 0x40000040000f7802 */ /* 0x000fe20000000f00 */
[----:B------:R-:W-:Y:S01]  /*bd50*/  WARPGROUP.ARRIVE ;  /* 0x00000000000079c5 */ /* 0x000fe20000000000 */
[----:B------:R-:W-:Y:S01]  /*bd60*/  FMUL.FTZ R11, R24, UR4 ;  /* 0x00000004180b7c20 */ /* 0x000fe20008410000 */
[----:B------:R-:W-:Y:S01]  /*bd70*/  FMUL.FTZ R24, R27, UR4 ;  /* 0x000000041b187c20 */ /* 0x000fe20008410000 */
[----:B------:R-:W-:Y:S01]  /*bd80*/  R2UR UR6, R14 ;  /* 0x000000000e0672ca */ /* 0x000fe200000e0000 */
[----:B------:R-:W-:Y:S01]  /*bd90*/  VIADD R14, R10, 0x100 ;  /* 0x000001000a0e7836 */ /* 0x000fe20000000000 */
[----:B------:R-:W-:Y:S01]  /*bda0*/  R2UR UR7, R15 ;  /* 0x000000000f0772ca */ /* 0x000fe200000e0000 */
[----:B------:R-:W-:Y:S01]  /*bdb0*/  IMAD.MOV.U32 R15, RZ, RZ, 0x40000040 ;  /* 0x40000040ff0f7424 */ /* 0x000fe200078e00ff */
        /* <DEDUP_REMOVED lines=15> */
[----:B------:R-:W-:Y:S01]  /*beb0*/  FMUL.FTZ R61, R61, UR4 ;  /* 0x000000043d3d7c20 */ /* 0x000fe20008410000 */
[----:B------:R-:W-:Y:S01]  /*bec0*/  MOV R15, 0x40000040 ;  /* 0x40000040000f7802 */ /* 0x000fe20000000f00 */
        /* <DEDUP_REMOVED lines=14> */
[----:B------:R-:W-:-:S02]  /*bfb0*/  FMUL.FTZ R75, R75, UR4 ;  /* 0x000000044b4b7c20 */ /* 0x000fc40008410000 */
        /* <DEDUP_REMOVED lines=10> */
[----:B------:R-:W-:Y:S01]  /*c060*/  HGMMA.64x64x16.F32 R88, R140, gdesc[UR4].tnspB, R88, gsb0 ;  /* 0x40e000048c587df0 */ /* 0x000fe20008000858 */
[----:B------:R-:W-:Y:S01]  /*c070*/  R2UR UR6, R14 ;  /* 0x000000000e0672ca */ /* 0x000fe200000e0000 */
[----:B------:R-:W-:Y:S01]  /*c080*/  FMUL.FTZ R14, R26, UR4 ;  /* 0x000000041a0e7c20 */ /* 0x000fe20008410000 */
        /* <DEDUP_REMOVED lines=12> */
[----:B------:R-:W-:-:S02]  /*c150*/  IMAD.MOV.U32 R54, RZ, RZ, -0x80 ;  /* 0xffffff80ff367424 */ /* 0x000fc400078e00ff */
[----:B------:R-:W-:Y:S01]  /*c160*/  FMUL.FTZ R15, R25, UR4 ;  /* 0x00000004190f7c20 */ /* 0x000fe20008410000 */
[----:B------:R-:W-:Y:S01]  /*c170*/  FMUL.FTZ R25, R30, UR4 ;  /* 0x000000041e197c20 */ /* 0x000fe20008410000 */
[----:B------:R-:W-:Y:S01]  /*c180*/  FMUL.FTZ R30, R34, UR4 ;  /* 0x00000004221e7c20 */ /* 0x000fe20008410000 */
[----:B------:R-:W-:Y:S02]  /*c190*/  IMAD R54, R152, R54, 0x1 ;  /* 0x0000000198367424 */ /* 0x000fe400078e0236 */
[----:B------:R-:W-:Y:S01]  /*c1a0*/  FMUL.FTZ R34, R36, UR4 ;  /* 0x0000000424227c20 */ /* 0x000fe20008410000 */
[----:B------:R-:W-:Y:S01]  /*c1b0*/  FMUL.FTZ R36, R37, UR4 ;  /* 0x0000000425247c20 */ /* 0x000fe20008410000 */
[----:B------:R-:W-:Y:S01]  /*c1c0*/  FMUL.FTZ R37, R40, UR4 ;  /* 0x0000000428257c20 */ /* 0x000fe20008410000 */
[----:B------:R-:W-:Y:S01]  /*c1d0*/  FMUL.FTZ R40, R41, UR4 ;  /* 0x0000000429287c20 */ /* 0x000fe20008410000 */
[----:B------:R-:W-:Y:S02]  /*c1e0*/  IMAD R54, R153, 0xc0, R54 ;  /* 0x000000c099367824 */ /* 0x000fe400078e0236 */
[----:B------:R-:W-:Y:S01]  /*c1f0*/  FMUL.FTZ R41, R46, UR4 ;  /* 0x000000042e297c20 */ /* 0x000fe20008410000 */
[----:B------:R-:W-:Y:S01]  /*c200*/  FMUL.FTZ R46, R50, UR4 ;  /* 0x00000004322e7c20 */ /* 0x000fe20008410000 */
[----:B------:R-:W-:Y:S01]  /*c210*/  FMUL.FTZ R50, R52, UR4 ;  /* 0x0000000434327c20 */ /* 0x000fe20008410000 */
[----:B------:R-:W-:Y:S01]  /*c220*/  FMUL.FTZ R52, R55, UR4 ;  /* 0x0000000437347c20 */ /* 0x000fe20008410000 */
[----:B------:R-:W1:Y:S08]  /*c230*/  MUFU.TANH R15, R15 ;  /* 0x0000000f000f7308 */ /* 0x000e700000002400 */
[----:B------:R-:W5:Y:S08]  /*c240*/  MUFU.TANH R26, R26 ;  /* 0x0000001a001a7308 */ /* 0x000f700000002400 */
        /* <DEDUP_REMOVED lines=8> */
[----:B------:R-:W-:Y:S07]  /*c2d0*/  HGMMA.64x64x16.F32 R88, R136, gdesc[UR4].tnspB, R88, gsb0 ;  /* 0x40e0000488587df0 */ /* 0x000fee0008000858 */
        /* <DEDUP_REMOVED lines=8> */
[----:B------:R-:W-:Y:S01]  /*c360*/  MUFU.TANH R30, R30 ;  /* 0x0000001e001e7308 */ /* 0x000fe20000002400 */
[----:B------:R-:W-:-:S02]  /*c370*/  WARPGROUP.DEPBAR.LE gsb0, 0x0 ;  /* 0x00008000000079c5 */ /* 0x000fc40000010000 */
[----:B------:R-:W-:Y:S01]  /*c380*/  FMUL.FTZ R136, R65, UR4 ;  /* 0x0000000441887c20 */ /* 0x000fe20008410000 */
[----:B------:R-:W-:Y:S01]  /*c390*/  FMUL.FTZ R137, R72, UR4 ;  /* 0x0000000448897c20 */ /* 0x000fe20008410000 */
[----:B------:R-:W-:Y:S01]  /*c3a0*/  FMUL.FTZ R138, R73, UR4 ;  /* 0x00000004498a7c20 */ /* 0x000fe20008410000 */
[----:B------:R-:W-:Y:S02]  /*c3b0*/  FMUL.FTZ R139, R80, UR4 ;  /* 0x00000004508b7c20 */ /* 0x000fe40008410000 */
[----:B------:R-:W-:Y:S01]  /*c3c0*/  MUFU.TANH R33, R33 ;  /* 0x0000002100217308 */ /* 0x000fe20000002400 */
[----:B------:R-:W-:-:S07]  /*c3d0*/  WARPGROUP.ARRIVE ;  /* 0x00000000000079c5 */ /* 0x000fce0000000000 */
[----:B------:R-:W-:Y:S01]  /*c3e0*/  MUFU.TANH R136, R136 ;  /* 0x0000008800887308 */ /* 0x000fe20000002400 */
[----:B--2---:R-:W-:-:S07]  /*c3f0*/  IADD3 R55, -R149, R54, R148 ;  /* 0x0000003695377210 */ /* 0x004fce0007ffe194 */
[----:B------:R-:W-:Y:S01]  /*c400*/  MUFU.TANH R137, R137 ;  /* 0x0000008900897308 */ /* 0x000fe20000002400 */
[----:B---3--:R-:W-:-:S04]  /*c410*/  IMAD R55, R150, -0x2, R55 ;  /* 0xfffffffe96377824 */ /* 0x008fc800078e0237 */
[----:B----4-:R-:W-:-:S03]  /*c420*/  IMAD.IADD R55, R151, 0x1, R55 ;  /* 0x0000000197377824 */ /* 0x010fc600078e0237 */
[----:B------:R2:W-:Y:S02]  /*c430*/  MUFU.TANH R54, R58 ;  /* 0x0000003a00367308 */ /* 0x0005e40000002400 */
[C---:B------:R-:W-:Y:S02]  /*c440*/  ISETP.GT.AND P2, PT, R55.reuse, RZ, PT ;  /* 0x000000ff3700720c */ /* 0x040fe40003f44270 */
[----:B------:R-:W-:Y:S02]  /*c450*/  ISETP.GT.AND P3, PT, R55, 0x1, PT ;  /* 0x000000013700780c */ /* 0x000fe40003f64270 */
[----:B0-----:R-:W-:Y:S01]  /*c460*/  FSEL R11, R11, -INF , P2 ;  /* 0xff8000000b0b7808 */ /* 0x001fe20001000000 */
[----:B--2---:R-:W-:Y:S01]  /*c470*/  FMUL.FTZ R58, R60, UR4 ;  /* 0x000000043c3a7c20 */ /* 0x004fe20008410000 */
[----:B------:R-:W-:Y:S01]  /*c480*/  ISETP.GT.AND P2, PT, R55, 0x8, PT ;  /* 0x000000083700780c */ /* 0x000fe20003f44270 */
[----:B------:R-:W-:Y:S01]  /*c490*/  MUFU.TANH R138, R138 ;  /* 0x0000008a008a7308 */ /* 0x000fe20000002400 */
[----:B-1----:R-:W-:-:S02]  /*c4a0*/  FSEL R15, R15, -INF , P3 ;  /* 0xff8000000f0f7808 */ /* 0x002fc40001800000 */
[----:B------:R-:W-:Y:S02]  /*c4b0*/  FMNMX.FTZ R59, R11, R21, !PT ;  /* 0x000000150b3b7209 */ /* 0x000fe40007810000 */
[----:B------:R-:W-:Y:S02]  /*c4c0*/  ISETP.GT.AND P3, PT, R55, 0x9, PT ;  /* 0x000000093700780c */ /* 0x000fe40003f64270 */
[----:B-----5:R-:W-:Y:S01]  /*c4d0*/  FSEL R26, R26, -INF , P2 ;  /* 0xff8000001a1a7808 */ /* 0x020fe20001000000 */
[----:B------:R-:W0:Y:S01]  /*c4e0*/  MUFU.TANH R58, R58 ;  /* 0x0000003a003a7308 */ /* 0x000e220000002400 */
[----:B------:R-:W-:Y:S02]  /*c4f0*/  FMNMX.FTZ R60, R15, R59, !PT ;  /* 0x0000003b0f3c7209 */ /* 0x000fe40007810000 */
[----:B------:R-:W-:Y:S02]  /*c500*/  ISETP.GT.AND P2, PT, R55, 0x10, PT ;  /* 0x000000103700780c */ /* 0x000fe40003f44270 */
[----:B------:R-:W-:-:S02]  /*c510*/  FSEL R28, R28, -INF , P3 ;  /* 0xff8000001c1c7808 */ /* 0x000fc40001800000 */
[----:B------:R-:W-:Y:S01]  /*c520*/  FMNMX.FTZ R60, R26, R60, !PT ;  /* 0x0000003c1a3c7209 */ /* 0x000fe20007810000 */
[----:B------:R1:W2:Y:S01]  /*c530*/  MUFU.TANH R59, R61 ;  /* 0x0000003d003b7308 */ /* 0x0002a20000002400 */
[----:B------:R-:W-:Y:S02]  /*c540*/  ISETP.GT.AND P3, PT, R55, 0x11, PT ;  /* 0x000000113700780c */ /* 0x000fe40003f64270 */
[----:B------:R-:W-:Y:S02]  /*c550*/  FSEL R29, R29, -INF , P2 ;  /* 0xff8000001d1d7808 */ /* 0x000fe40001000000 */
[----:B------:R-:W-:Y:S02]  /*c560*/  FMNMX.FTZ R60, R28, R60, !PT ;  /* 0x0000003c1c3c7209 */ /* 0x000fe40007810000 */
[----:B------:R-:W-:Y:S01]  /*c570*/  ISETP.GT.AND P2, PT, R55, 0x18, PT ;  /* 0x000000183700780c */ /* 0x000fe20003f44270 */
[----:B------:R-:W-:Y:S01]  /*c580*/  MUFU.TANH R139, R139 ;  /* 0x0000008b008b7308 */ /* 0x000fe20000002400 */
[----:B------:R-:W-:Y:S01]  /*c590*/  FSEL R32, R32, -INF , P3 ;  /* 0xff80000020207808 */ /* 0x000fe20001800000 */
[----:B-1----:R-:W-:Y:S01]  /*c5a0*/  FMUL.FTZ R61, R64, UR4 ;  /* 0x00000004403d7c20 */ /* 0x002fe20008410000 */
[----:B------:R-:W-:-:S02]  /*c5b0*/  FMNMX.FTZ R60, R29, R60, !PT ;  /* 0x0000003c1d3c7209 */ /* 0x000fc40007810000 */
[C---:B------:R-:W-:Y:S02]  /*c5c0*/  ISETP.GT.AND P3, PT, R55.reuse, 0x19, PT ;  /* 0x000000193700780c */ /* 0x040fe40003f64270 */
[----:B------:R-:W-:Y:S01]  /*c5d0*/  FSEL R34, R34, -INF , P2 ;  /* 0xff80000022227808 */ /* 0x000fe20001000000 */
[----:B------:R-:W1:Y:S01]  /*c5e0*/  MUFU.TANH R61, R61 ;  /* 0x0000003d003d7308 */ /* 0x000e620000002400 */
[----:B------:R-:W-:Y:S02]  /*c5f0*/  FMNMX.FTZ R64, R32, R60, !PT ;  /* 0x0000003c20407209 */ /* 0x000fe40007810000 */
[----:B------:R-:W-:Y:S02]  /*c600*/  ISETP.GT.AND P2, PT, R55, 0x20, PT ;  /* 0x000000203700780c */ /* 0x000fe40003f44270 */
[----:B------:R-:W-:Y:S02]  /*c610*/  FSEL R60, R36, -INF , P3 ;  /* 0xff800000243c7808 */ /* 0x000fe40001800000 */
[----:B------:R-:W-:Y:S01]  /*c620*/  FMNMX.FTZ R36, R34, R64, !PT ;  /* 0x0000004022247209 */ /* 0x000fe20007810000 */
[----:B------:R-:W-:Y:S01]  /*c630*/  MUFU.TANH R38, R38 ;  /* 0x0000002600267308 */ /* 0x000fe20000002400 */
[----:B------:R-:W-:-:S02]  /*c640*/  FSEL R64, R37, -INF , P2 ;  /* 0xff80000025407808 */ /* 0x000fc40001000000 */
[C---:B------:R-:W-:Y:S02]  /*c650*/  ISETP.GT.AND P3, PT, R55.reuse, 0x21, PT ;  /* 0x000000213700780c */ /* 0x040fe40003f64270 */
[----:B------:R-:W-:Y:S02]  /*c660*/  FMNMX.FTZ R37, R60, R36, !PT ;  /* 0x000000243c257209 */ /* 0x000fe40007810000 */
[C---:B------:R-:W-:Y:S01]  /*c670*/  ISETP.GT.AND P2, PT, R55.reuse, 0x28, PT ;  /* 0x000000283700780c */ /* 0x040fe20003f44270 */
[----:B------:R3:W4:Y:S01]  /*c680*/  MUFU.TANH R36, R68 ;  /* 0x0000004400247308 */ /* 0x0007220000002400 */
[----:B------:R-:W-:Y:S02]  /*c690*/  FSEL R40, R40, -INF , P3 ;  /* 0xff80000028287808 */ /* 0x000fe40001800000 */
[----:B------:R-:W-:Y:S02]  /*c6a0*/  FMNMX.FTZ R37, R64, R37, !PT ;  /* 0x0000002540257209 */ /* 0x000fe40007810000 */
[----:B------:R-:W-:-:S02]  /*c6b0*/  ISETP.GT.AND P3, PT, R55, 0x29, PT ;  /* 0x000000293700780c */ /* 0x000fc40003f64270 */
[----:B------:R-:W-:Y:S01]  /*c6c0*/  FSEL R42, R42, -INF , P2 ;  /* 0xff8000002a2a7808 */ /* 0x000fe20001000000 */
[----:B------:R-:W-:Y:S01]  /*c6d0*/  MUFU.TANH R41, R41 ;  /* 0x0000002900297308 */ /* 0x000fe20000002400 */
[----:B------:R-:W-:Y:S02]  /*c6e0*/  FMNMX.FTZ R65, R40, R37, !PT ;  /* 0x0000002528417209 */ /* 0x000fe40007810000 */
[C---:B------:R-:W-:Y:S02]  /*c6f0*/  ISETP.GT.AND P2, PT, R55.reuse, 0x30, PT ;  /* 0x000000303700780c */ /* 0x040fe40003f44270 */
[----:B------:R-:W-:Y:S02]  /*c700*/  FSEL R44, R44, -INF , P3 ;  /* 0xff8000002c2c7808 */ /* 0x000fe40001800000 */
[----:B------:R-:W-:Y:S01]  /*c710*/  FMNMX.FTZ R65, R42, R65, !PT ;  /* 0x000000412a417209 */ /* 0x000fe20007810000 */
[----:B------:R5:W4:Y:S01]  /*c720*/  MUFU.TANH R37, R69 ;  /* 0x0000004500257308 */ /* 0x000b220000002400 */
        /* <DEDUP_REMOVED lines=9> */
[----:B------:R-:W-:Y:S01]  /*c7c0*/  MUFU.TANH R49, R49 ;  /* 0x0000003100317308 */ /* 0x000fe20000002400 */
[----:B---3--:R-:W-:Y:S02]  /*c7d0*/  FMNMX.FTZ R68, R48, R65, !PT ;  /* 0x0000004130447209 */ /* 0x008fe40007810000 */
[----:B------:R-:W-:Y:S02]  /*c7e0*/  ISETP.GT.AND P2, PT, R55, 0x40, PT ;  /* 0x000000403700780c */ /* 0x000fe40003f44270 */
[----:B------:R-:W-:Y:S02]  /*c7f0*/  FSEL R65, R51, -INF , P3 ;  /* 0xff80000033417808 */ /* 0x000fe40001800000 */
[----:B------:R-:W-:Y:S01]  /*c800*/  FMNMX.FTZ R51, R50, R68, !PT ;  /* 0x0000004432337209 */ /* 0x000fe20007810000 */
[----:B------:R-:W-:Y:S01]  /*c810*/  MUFU.TANH R52, R52 ;  /* 0x0000003400347308 */ /* 0x000fe20000002400 */
[----:B------:R-:W-:-:S02]  /*c820*/  FSEL R68, R53, -INF , P2 ;  /* 0xff80000035447808 */ /* 0x000fc40001000000 */
[----:B------:R-:W-:Y:S02]  /*c830*/  ISETP.GT.AND P3, PT, R55, 0x41, PT ;  /* 0x000000413700780c */ /* 0x000fe40003f64270 */
[----:B------:R-:W-:Y:S02]  /*c840*/  FMNMX.FTZ R53, R65, R51, !PT ;  /* 0x0000003341357209 */ /* 0x000fe40007810000 */
[----:B------:R-:W-:Y:S01]  /*c850*/  ISETP.GT.AND P2, PT, R55, 0x48, PT ;  /* 0x000000483700780c */ /* 0x000fe20003f44270 */
[----:B------:R3:W3:Y:S01]  /*c860*/  MUFU.TANH R51, R76 ;  /* 0x0000004c00337308 */ /* 0x0006e20000002400 */
[----:B------:R-:W-:Y:S02]  /*c870*/  FSEL R57, R57, -INF , P3 ;  /* 0xff80000039397808 */ /* 0x000fe40001800000 */
[----:B------:R-:W-:Y:S02]  /*c880*/  FMNMX.FTZ R53, R68, R53, !PT ;  /* 0x0000003544357209 */ /* 0x000fe40007810000 */
[----:B------:R-:W-:-:S02]  /*c890*/  ISETP.GT.AND P3, PT, R55, 0x49, PT ;  /* 0x000000493700780c */ /* 0x000fc40003f64270 */
[----:B0-----:R-:W-:Y:S01]  /*c8a0*/  FSEL R58, R58, -INF , P2 ;  /* 0xff8000003a3a7808 */ /* 0x001fe20001000000 */
[----:B------:R-:W-:Y:S01]  /*c8b0*/  MUFU.TANH R56, R56 ;  /* 0x0000003800387308 */ /* 0x000fe20000002400 */
[----:B-----5:R-:W-:Y:S02]  /*c8c0*/  FMNMX.FTZ R69, R57, R53, !PT ;  /* 0x0000003539457209 */ /* 0x020fe40007810000 */
[----:B------:R-:W-:Y:S02]  /*c8d0*/  ISETP.GT.AND P2, PT, R55, 0x50, PT ;  /* 0x000000503700780c */ /* 0x000fe40003f44270 */
[----:B--2---:R-:W-:Y:S02]  /*c8e0*/  FSEL R59, R59, -INF , P3 ;  /* 0xff8000003b3b7808 */ /* 0x004fe40001800000 */
[----:B------:R-:W-:Y:S01]  /*c8f0*/  FMNMX.FTZ R69, R58, R69, !PT ;  /* 0x000000453a457209 */ /* 0x000fe20007810000 */
[----:B------:R0:W2:Y:S01]  /*c900*/  MUFU.TANH R53, R77 ;  /* 0x0000004d00357308 */ /* 0x0000a20000002400 */
[----:B------:R-:W-:-:S02]  /*c910*/  ISETP.GT.AND P3, PT, R55, 0x51, PT ;  /* 0x000000513700780c */ /* 0x000fc40003f64270 */
[----:B-1----:R-:W-:Y:S02]  /*c920*/  FSEL R61, R61, -INF , P2 ;  /* 0xff8000003d3d7808 */ /* 0x002fe40001000000 */
[----:B------:R-:W-:Y:S02]  /*c930*/  FMNMX.FTZ R72, R59, R69, !PT ;  /* 0x000000453b487209 */ /* 0x000fe40007810000 */
[----:B------:R-:W-:Y:S01]  /*c940*/  ISETP.GT.AND P2, PT, R55, 0x58, PT ;  /* 0x000000583700780c */ /* 0x000fe20003f44270 */
[----:B------:R-:W-:Y:S01]  /*c950*/  MUFU.TANH R66, R66 ;  /* 0x0000004200427308 */ /* 0x000fe20000002400 */
[----:B------:R-:W-:Y:S01]  /*c960*/  FSEL R69, R136, -INF , P3 ;  /* 0xff80000088457808 */ /* 0x000fe20001800000 */
[----:B------:R-:W-:Y:S01]  /*c970*/  FMUL.FTZ R136, R84, UR4 ;  /* 0x0000000454887c20 */ /* 0x000fe20008410000 */
[----:B------:R-:W-:Y:S01]  /*c980*/  FMNMX.FTZ R73, R61, R72, !PT ;  /* 0x000000483d497209 */ /* 0x000fe20007810000 */
[----:B------:R-:W-:Y:S01]  /*c990*/  FMUL.FTZ R84, R62, UR4 ;  /* 0x000000043e547c20 */ /* 0x000fe20008410000 */
[----:B------:R-:W-:-:S02]  /*c9a0*/  ISETP.GT.AND P3, PT, R55, 0x59, PT ;  /* 0x000000593700780c */ /* 0x000fc40003f64270 */
[----:B----4-:R-:W-:Y:S01]  /*c9b0*/  FSEL R72, R36, -INF , P2 ;  /* 0xff80000024487808 */ /* 0x010fe20001000000 */
[----:B------:R-:W-:Y:S01]  /*c9c0*/  MUFU.TANH R136, R136 ;  /* 0x0000008800887308 */ /* 0x000fe20000002400 */
[----:B---3--:R-:W-:Y:S02]  /*c9d0*/  FMNMX.FTZ R76, R69, R73, !PT ;  /* 0x00000049454c7209 */ /* 0x008fe40007810000 */
[----:B------:R-:W-:Y:S02]  /*c9e0*/  FSEL R73, R37, -INF , P3 ;  /* 0xff80000025497808 */ /* 0x000fe40001800000 */
[C---:B------:R-:W-:Y:S02]  /*c9f0*/  ISETP.GT.AND P2, PT, R55.reuse, 0x60, PT ;  /* 0x000000603700780c */ /* 0x040fe40003f44270 */
[----:B------:R-:W-:Y:S01]  /*ca00*/  FMNMX.FTZ R37, R72, R76, !PT ;  /* 0x0000004c48257209 */ /* 0x000fe20007810000 */
[----:B------:R2:W1:Y:S01]  /*ca10*/  MUFU.TANH R36, R81 ;  /* 0x0000005100247308 */ /* 0x0004620000002400 */
[----:B------:R-:W-:-:S02]  /*ca20*/  ISETP.GT.AND P3, PT, R55, 0x61, PT ;  /* 0x000000613700780c */ /* 0x000fc40003f64270 */
[----:B------:R-:W-:Y:S01]  /*ca30*/  FSEL R76, R137, -INF , P2 ;  /* 0xff800000894c7808 */ /* 0x000fe20001000000 */
[----:B------:R-:W-:Y:S01]  /*ca40*/  FMUL.FTZ R137, R63, UR4 ;  /* 0x000000043f897c20 */ /* 0x000fe20008410000 */
[----:B------:R-:W-:Y:S02]  /*ca50*/  FMNMX.FTZ R37, R73, R37, !PT ;  /* 0x0000002549257209 */ /* 0x000fe40007810000 */
[----:B------:R-:W-:Y:S01]  /*ca60*/  ISETP.GT.AND P2, PT, R55, 0x68, PT ;  /* 0x000000683700780c */ /* 0x000fe20003f44270 */
[----:B------:R-:W-:Y:S01]  /*ca70*/  MUFU.TANH R84, R84 ;  /* 0x0000005400547308 */ /* 0x000fe20000002400 */
[----:B0-----:R-:W-:Y:S02]  /*ca80*/  FSEL R77, R138, -INF , P3 ;  /* 0xff8000008a4d7808 */ /* 0x001fe40001800000 */
[----:B------:R-:W-:Y:S02]  /*ca90*/  FMNMX.FTZ R37, R76, R37, !PT ;  /* 0x000000254c257209 */ /* 0x000fe40007810000 */
[----:B------:R-:W-:-:S02]  /*caa0*/  FSEL R80, R51, -INF , P2 ;  /* 0xff80000033507808 */ /* 0x000fc40001000000 */
[----:B------:R-:W-:Y:S01]  /*cab0*/  ISETP.GT.AND P3, PT, R55, 0x69, PT ;  /* 0x000000693700780c */ /* 0x000fe20003f64270 */
[----:B------:R-:W-:Y:S01]  /*cac0*/  MUFU.TANH R137, R137 ;  /* 0x0000008900897308 */ /* 0x000fe20000002400 */
[----:B------:R-:W-:Y:S02]  /*cad0*/  FMNMX.FTZ R51, R77, R37, !PT ;  /* 0x000000254d337209 */ /* 0x000fe40007810000 */
[----:B------:R-:W-:Y:S02]  /*cae0*/  ISETP.GT.AND P2, PT, R55, 0x70, PT ;  /* 0x000000703700780c */ /* 0x000fe40003f44270 */
[----:B--2---:R-:W-:Y:S02]  /*caf0*/  FSEL R81, R53, -INF , P3 ;  /* 0xff80000035517808 */ /* 0x004fe40001800000 */
[----:B------:R-:W-:Y:S01]  /*cb00*/  FMNMX.FTZ R51, R80, R51, !PT ;  /* 0x0000003350337209 */ /* 0x000fe20007810000 */
[----:B------:R1:W0:Y:S01]  /*cb10*/  MUFU.TANH R37, R85 ;  /* 0x0000005500257308 */ /* 0x0002220000002400 */
[----:B------:R-:W-:-:S02]  /*cb20*/  ISETP.GT.AND P3, PT, R55, 0x71, PT ;  /* 0x000000713700780c */ /* 0x000fc40003f64270 */
[----:B------:R-:W-:Y:S02]  /*cb30*/  FSEL R62, R139, -INF , P2 ;  /* 0xff8000008b3e7808 */ /* 0x000fe40001000000 */
[----:B------:R-:W-:Y:S02]  /*cb40*/  FMNMX.FTZ R51, R81, R51, !PT ;  /* 0x0000003351337209 */ /* 0x000fe40007810000 */
[C---:B------:R-:W-:Y:S01]  /*cb50*/  ISETP.GT.AND P2, PT, R55.reuse, 0x78, PT ;  /* 0x000000783700780c */ /* 0x040fe20003f44270 */
[----:B------:R-:W2:Y:S01]  /*cb60*/  MUFU.TANH R67, R67 ;  /* 0x0000004300437308 */ /* 0x000ea20000002400 */
[----:B-1----:R-:W-:Y:S01]  /*cb70*/  FSEL R85, R36, -INF , P3 ;  /* 0xff80000024557808 */ /* 0x002fe20001800000 */
[----:B------:R-:W-:Y:S01]  /*cb80*/  VIADD R36, R10, 0x200 ;  /* 0x000002000a247836 */ /* 0x000fe20000000000 */
[----:B------:R-:W-:Y:S02]  /*cb90*/  FMNMX.FTZ R51, R62, R51, !PT ;  /* 0x000000333e337209 */ /* 0x000fe40007810000 */
[C---:B------:R-:W-:Y:S01]  /*cba0*/  ISETP.GT.AND P3, PT, R55.reuse, 0x79, PT ;  /* 0x000000793700780c */ /* 0x040fe20003f64270 */
[----:B------:R-:W-:Y:S01]  /*cbb0*/  VIADD R55, R55, 0x8 ;  /* 0x0000000837377836 */ /* 0x000fe20000000000 */
[----:B------:R-:W-:Y:S01]  /*cbc0*/  FSEL R136, R136, -INF , P2 ;  /* 0xff80000088887808 */ /* 0x000fe20001000000 */
[----:B------:R-:W1:Y:S01]  /*cbd0*/  MUFU.TANH R70, R70 ;  /* 0x0000004600467308 */ /* 0x000e620000002400 */
[----:B------:R-:W-:-:S02]  /*cbe0*/  FMNMX.FTZ R51, R85, R51, !PT ;  /* 0x0000003355337209 */ /* 0x000fc40007810000 */
[----:B0-----:R-:W-:Y:S02]  /*cbf0*/  FSEL R63, R37, -INF , P3 ;  /* 0xff800000253f7808 */ /* 0x001fe40001800000 */
[----:B------:R-:W-:Y:S02]  /*cc00*/  FMNMX.FTZ R37, R136, R51, !PT ;  /* 0x0000003388257209 */ /* 0x000fe40007810000 */
[----:B------:R-:W-:Y:S01]  /*cc10*/  ISETP.GT.AND P3, PT, R55, RZ, PT ;  /* 0x000000ff3700720c */ /* 0x000fe20003f64270 */
[----:B------:R-:W0:Y:S01]  /*cc20*/  MUFU.TANH R71, R71 ;  /* 0x0000004700477308 */ /* 0x000e220000002400 */
[----:B------:R-:W-:Y:S02]  /*cc30*/  FMNMX.FTZ R37, R63, R37, !PT ;  /* 0x000000253f257209 */ /* 0x000fe40007810000 */
[C---:B------:R-:W-:Y:S02]  /*cc40*/  ISETP.GT.AND P4, PT, R55.reuse, 0x1, PT ;  /* 0x000000013700780c */ /* 0x040fe40003f84270 */
[----:B------:R-:W-:Y:S01]  /*cc50*/  FSEL R14, R14, -INF , P3 ;  /* 0xff8000000e0e7808 */ /* 0x000fe20001800000 */
[----:B------:R-:W3:Y:S01]  /*cc60*/  SHFL.BFLY PT, R51, R37, 0x2, 0x1f ;  /* 0x0c401f0025337f89 */ /* 0x000ee200000e0000 */
[----:B------:R-:W-:Y:S01]  /*cc70*/  ISETP.GT.AND P3, PT, R55, 0x8, PT ;  /* 0x000000083700780c */ /* 0x000fe20003f64270 */
[----:B------:R-:W4:Y:S01]  /*cc80*/  MUFU.TANH R74, R74 ;  /* 0x0000004a004a7308 */ /* 0x000f220000002400 */
[----:B------:R-:W-:-:S02]  /*cc90*/  R2UR UR6, R36 ;  /* 0x00000000240672ca */ /* 0x000fc400000e0000 */
[----:B------:R-:W-:Y:S02]  /*cca0*/  FSEL R25, R25, -INF , P3 ;  /* 0xff80000019197808 */ /* 0x000fe40001800000 */
[----:B------:R-:W-:-:S03]  /*ccb0*/  ISETP.GT.AND P3, PT, R55, 0x10, PT ;  /* 0x000000103700780c */ /* 0x000fc60003f64270 */
[----:B------:R5:W4:Y:S01]  /*ccc0*/  MUFU.TANH R36, R75 ;  /* 0x0000004b00247308 */ /* 0x000b220000002400 */
[----:B------:R-:W-:Y:S02]  /*ccd0*/  FSEL R30, R30, -INF , P3 ;  /* 0xff8000001e1e7808 */ /* 0x000fe40001800000 */
[----:B------:R-:W-:-:S04]  /*cce0*/  ISETP.GT.AND P3, PT, R55, 0x18, PT ;  /* 0x000000183700780c */ /* 0x000fc80003f64270 */
[----:B------:R-:W-:Y:S02]  /*ccf0*/  FSEL R33, R33, -INF , P3 ;  /* 0xff80000021217808 */ /* 0x000fe40001800000 */
[----:B------:R-:W-:Y:S01]  /*cd00*/  ISETP.GT.AND P3, PT, R55, 0x20, PT ;  /* 0x000000203700780c */ /* 0x000fe20003f64270 */
[----:B-----5:R-:W-:Y:S01]  /*cd10*/  FMUL.FTZ R75, R79, UR4 ;  /* 0x000000044f4b7c20 */ /* 0x020fe20008410000 */
[----:B------:R-:W-:Y:S01]  /*cd20*/  FMUL.FTZ R79, R83, UR4 ;  /* 0x00000004534f7c20 */ /* 0x000fe20008410000 */
[----:B------:R-:W-:Y:S01]  /*cd30*/  FMUL.FTZ R83, R86, UR4 ;  /* 0x0000000456537c20 */ /* 0x000fe20008410000 */
[----:B------:R-:W-:Y:S01]  /*cd40*/  FSEL R38, R38, -INF , P3 ;  /* 0xff80000026267808 */ /* 0x000fe20001800000 */
[----:B------:R-:W-:Y:S01]  /*cd50*/  FMUL.FTZ R86, R87, UR4 ;  /* 0x0000000457567c20 */ /* 0x000fe20008410000 */
[----:B---3--:R-:W-:Y:S01]  /*cd60*/  FMNMX.FTZ R51, R37, R51, !PT ;  /* 0x0000003325337209 */ /* 0x008fe20007810000 */
[----:B------:R-:W-:Y:S01]  /*cd70*/  MUFU.TANH R75, R75 ;  /* 0x0000004b004b7308 */ /* 0x000fe20000002400 */
[----:B------:R-:W-:-:S02]  /*cd80*/  MOV R37, 0x40000040 ;  /* 0x4000004000257802 */ /* 0x000fc40000000f00 */
[----:B------:R-:W-:Y:S01]  /*cd90*/  ISETP.GT.AND P3, PT, R55, 0x28, PT ;  /* 0x000000283700780c */ /* 0x000fe20003f64270 */
[----:B------:R-:W3:Y:S01]  /*cda0*/  SHFL.BFLY PT, R53, R51, 0x1, 0x1f ;  /* 0x0c201f0033357f89 */ /* 0x000ee200000e0000 */
[----:B------:R-:W-:Y:S01]  /*cdb0*/  R2UR UR7, R37 ;  /* 0x00000000250772ca */ /* 0x000fe200000e0000 */
[----:B------:R-:W-:Y:S01]  /*cdc0*/  FMUL.FTZ R37, R78, UR4 ;  /* 0x000000044e257c20 */ /* 0x000fe20008410000 */
[----:B------:R-:W-:Y:S01]  /*cdd0*/  FMUL.FTZ R78, R82, UR4 ;  /* 0x00000004524e7c20 */ /* 0x000fe20008410000 */
[----:B------:R-:W-:Y:S01]  /*cde0*/  FSEL R41, R41, -INF , P3 ;  /* 0xff80000029297808 */ /* 0x000fe20001800000 */
[----:B------:R-:W-:Y:S01]  /*cdf0*/  MUFU.TANH R79, R79 ;  /* 0x0000004f004f7308 */ /* 0x000fe20000002400 */
[----:B------:R-:W-:-:S04]  /*ce00*/  ISETP.GT.AND P3, PT, R55, 0x30, PT ;  /* 0x000000303700780c */ /* 0x000fc80003f64270 */
[----:B------:R-:W-:Y:S02]  /*ce10*/  FSEL R46, R46, -INF , P3 ;  /* 0xff8000002e2e7808 */ /* 0x000fe40001800000 */
[----:B------:R-:W-:Y:S01]  /*ce20*/  ISETP.GT.AND P3, PT, R55, 0x38, PT ;  /* 0x000000383700780c */ /* 0x000fe20003f64270 */
[----:B------:R-:W5:Y:S01]  /*ce30*/  MUFU.TANH R37, R37 ;  /* 0x0000002500257308 */ /* 0x000f620000002400 */
[----:B------:R-:W-:Y:S02]  /*ce40*/  HGMMA.64x64x16.F32 R88, R132, gdesc[UR4].tnspB, R88, gsb0 ;  /* 0x40e0000484587df0 */ /* 0x000fe40008000858 */
[----:B------:R-:W-:Y:S02]  /*ce50*/  FSEL R49, R49, -INF , P3 ;  /* 0xff80000031317808 */ /* 0x000fe40001800000 */
[----:B------:R-:W-:-:S03]  /*ce60*/  ISETP.GT.AND P3, PT, R55, 0x40, PT ;  /* 0x000000403700780c */ /* 0x000fc60003f64270 */
[----:B------:R-:W5:Y:S01]  /*ce70*/  MUFU.TANH R78, R78 ;  /* 0x0000004e004e7308 */ /* 0x000f620000002400 */
[----:B------:R-:W-:Y:S02]  /*ce80*/  FSEL R54, R54, -INF , P3 ;  /* 0xff80000036367808 */ /* 0x000fe40001800000 */
[----:B---3--:R-:W-:Y:S01]  /*ce90*/  FMNMX.FTZ R53, R51, R53, !PT ;  /* 0x0000003533357209 */ /* 0x008fe20007810000 */
[----:B------:R-:W-:Y:S01]  /*cea0*/  IMAD.U32 R51, RZ, RZ, UR5 ;  /* 0x00000005ff337e24 */ /* 0x000fe2000f8e00ff */
[----:B------:R-:W-:Y:S02]  /*ceb0*/  ISETP.GT.AND P3, PT, R55, 0x48, PT ;  /* 0x000000483700780c */ /* 0x000fe40003f64270 */
[C---:B------:R-:W-:Y:S01]  /*cec0*/  FSETP.NEU.FTZ.AND P2, PT, R53.reuse, -INF , PT ;  /* 0xff8000003500780b */ /* 0x040fe20003f5d000 */
[----:B------:R-:W-:Y:S01]  /*ced0*/  FMUL.FTZ R82, R53, R51 ;  /* 0x0000003335527220 */ /* 0x000fe20000410000 */
[----:B------:R-:W-:Y:S01]  /*cee0*/  FSEL R84, R84, -INF , P3 ;  /* 0xff80000054547808 */ /* 0x000fe20001800000 */
[----:B------:R-:W3:Y:S01]  /*cef0*/  MUFU.TANH R83, R83 ;  /* 0x0000005300537308 */ /* 0x000ee20000002400 */
[----:B------:R-:W-:-:S02]  /*cf00*/  ISETP.GT.AND P3, PT, R55, 0x50, PT ;  /* 0x000000503700780c */ /* 0x000fc40003f64270 */
[----:B------:R-:W-:Y:S02]  /*cf10*/  FSEL R82, R82, RZ, P2 ;  /* 0x000000ff52527208 */ /* 0x000fe40001000000 */
[----:B------:R-:W-:Y:S02]  /*cf20*/  FSEL R66, R66, -INF , P3 ;  /* 0xff80000042427808 */ /* 0x000fe40001800000 */
[----:B------:R-:W-:Y:S01]  /*cf30*/  ISETP.GT.AND P3, PT, R55, 0x58, PT ;  /* 0x000000583700780c */ /* 0x000fe20003f64270 */
[-CC-:B------:R-:W-:Y:S01]  /*cf40*/  FFMA.FTZ R148, R11, R51.reuse, -R82.reuse ;  /* 0x000000330b947223 */ /* 0x180fe20000010852 */
[-CC-:B------:R-:W-:Y:S01]  /*cf50*/  FFMA.FTZ R11, R15, R51.reuse, -R82.reuse ;  /* 0x000000330f0b7223 */ /* 0x180fe20000010852 */
[-CC-:B------:R-:W-:Y:S01]  /*cf60*/  FFMA.FTZ R150, R26, R51.reuse, -R82.reuse ;  /* 0x000000331a967223 */ /* 0x180fe20000010852 */
[-CC-:B------:R-:W-:Y:S01]  /*cf70*/  FFMA.FTZ R15, R28, R51.reuse, -R82.reuse ;  /* 0x000000331c0f7223 */ /* 0x180fe20000010852 */
        /* <DEDUP_REMOVED lines=12> */
[----:B------:R-:W-:Y:S01]  /*d040*/  ISETP.GT.AND P4, PT, R55, 0x11, PT ;  /* 0x000000113700780c */ /* 0x000fe20003f84270 */
[----:B------:R-:W3:Y:S01]  /*d050*/  MUFU.TANH R86, R86 ;  /* 0x0000005600567308 */ /* 0x000ee20000002400 */
[----:B------:R-:W-:Y:S01]  /*d060*/  FMNMX.FTZ R28, R27, R28, !PT ;  /* 0x0000001c1b1c7209 */ /* 0x000fe20007810000 */
[-CC-:B------:R-:W-:Y:S01]  /*d070*/  FFMA.FTZ R138, R50, R51.reuse, -R82.reuse ;  /* 0x00000033328a7223 */ /* 0x180fe20000010852 */
[----:B------:R-:W-:Y:S01]  /*d080*/  FSEL R31, R31, -INF , P4 ;  /* 0xff8000001f1f7808 */ /* 0x000fe20002000000 */
[-CC-:B------:R-:W-:Y:S01]  /*d090*/  FFMA.FTZ R50, R59, R51.reuse, -R82.reuse ;  /* 0x000000333b327223 */ /* 0x180fe20000010852 */
[----:B------:R-:W-:Y:S01]  /*d0a0*/  FMNMX.FTZ R29, R30, R28, !PT ;  /* 0x0000001c1e1d7209 */ /* 0x000fe20007810000 */
[--C-:B------:R-:W-:Y:S01]  /*d0b0*/  FFMA.FTZ R59, R72, R51, -R82.reuse ;  /* 0x00000033483b7223 */ /* 0x100fe20000010852 */
[----:B------:R-:W-:Y:S01]  /*d0c0*/  ISETP.GT.AND P4, PT, R55, 0x19, PT ;  /* 0x000000193700780c */ /* 0x000fe20003f84270 */
[----:B------:R-:W-:Y:S01]  /*d0d0*/  MUFU.EX2 R148, R148 ;  /* 0x0000009400947308 */ /* 0x000fe20000000800 */
[----:B------:R-:W-:Y:S01]  /*d0e0*/  FMNMX.FTZ R32, R31, R29, !PT ;  /* 0x0000001d1f207209 */ /* 0x000fe20007810000 */
[-CC-:B------:R-:W-:Y:S01]  /*d0f0*/  FFMA.FTZ R60, R60, R51.reuse, -R82.reuse ;  /* 0x000000333c3c7223 */ /* 0x180fe20000010852 */
[----:B------:R-:W-:Y:S01]  /*d100*/  FSEL R29, R35, -INF , P4 ;  /* 0xff800000231d7808 */ /* 0x000fe20002000000 */
[-CC-:B------:R-:W-:Y:S01]  /*d110*/  FFMA.FTZ R140, R64, R51.reuse, -R82.reuse ;  /* 0x00000033408c7223 */ /* 0x180fe20000010852 */
[----:B------:R-:W-:Y:S01]  /*d120*/  FMNMX.FTZ R32, R33, R32, !PT ;  /* 0x0000002021207209 */ /* 0x000fe20007810000 */
[-CC-:B------:R-:W-:Y:S01]  /*d130*/  FFMA.FTZ R44, R44, R51.reuse, -R82.reuse ;  /* 0x000000332c2c7223 */ /* 0x180fe20000010852 */
[----:B------:R-:W-:Y:S01]  /*d140*/  ISETP.GT.AND P4, PT, R55, 0x21, PT ;  /* 0x000000213700780c */ /* 0x000fe20003f84270 */
[----:B------:R-:W-:Y:S01]  /*d150*/  MUFU.EX2 R11, R11 ;  /* 0x0000000b000b7308 */ /* 0x000fe20000000800 */
[----:B------:R-:W-:Y:S01]  /*d160*/  FMNMX.FTZ R32, R29, R32, !PT ;  /* 0x000000201d207209 */ /* 0x000fe20007810000 */
[-CC-:B------:R-:W-:Y:S01]  /*d170*/  FFMA.FTZ R64, R77, R51.reuse, -R82.reuse ;  /* 0x000000334d407223 */ /* 0x180fe20000010852 */
[----:B------:R-:W-:Y:S01]  /*d180*/  FSEL R39, R39, -INF , P4 ;  /* 0xff80000027277808 */ /* 0x000fe20002000000 */
[-CC-:B------:R-:W-:Y:S01]  /*d190*/  FFMA.FTZ R136, R136, R51.reuse, -R82.reuse ;  /* 0x0000003388887223 */ /* 0x180fe20000010852 */
[----:B------:R-:W-:Y:S01]  /*d1a0*/  FMNMX.FTZ R34, R38, R32, !PT ;  /* 0x0000002026227209 */ /* 0x000fe20007810000 */
[----:B------:R-:W-:Y:S01]  /*d1b0*/  FFMA.FTZ R63, R63, R51, -R82 ;  /* 0x000000333f3f7223 */ /* 0x000fe20000010852 */
[----:B------:R-:W-:Y:S01]  /*d1c0*/  ISETP.GT.AND P4, PT, R55, 0x29, PT ;  /* 0x000000293700780c */ /* 0x000fe20003f84270 */
[----:B------:R2:W-:Y:S01]  /*d1d0*/  MUFU.EX2 R32, R40 ;  /* 0x0000002800207308 */ /* 0x0005e20000000800 */
[----:B------:R-:W-:-:S02]  /*d1e0*/  FMNMX.FTZ R34, R39, R34, !PT ;  /* 0x0000002227227209 */ /* 0x000fc40007810000 */
[----:B------:R-:W-:Y:S02]  /*d1f0*/  FSEL R43, R43, -INF , P4 ;  /* 0xff8000002b2b7808 */ /* 0x000fe40002000000 */
[----:B------:R-:W-:Y:S02]  /*d200*/  FMNMX.FTZ R34, R41, R34, !PT ;  /* 0x0000002229227209 */ /* 0x000fe40007810000 */
[----:B------:R-:W-:Y:S01]  /*d210*/  ISETP.GT.AND P4, PT, R55, 0x31, PT ;  /* 0x000000313700780c */ /* 0x000fe20003f84270 */
[----:B------:R-:W-:Y:S01]  /*d220*/  MUFU.EX2 R150, R150 ;  /* 0x0000009600967308 */ /* 0x000fe20000000800 */
[----:B------:R-:W-:Y:S01]  /*d230*/  FMNMX.FTZ R34, R43, R34, !PT ;  /* 0x000000222b227209 */ /* 0x000fe20007810000 */
[-CC-:B--2---:R-:W-:Y:S01]  /*d240*/  FFMA.FTZ R40, R45, R51.reuse, -R82.reuse ;  /* 0x000000332d287223 */ /* 0x184fe20000010852 */
[----:B------:R-:W-:Y:S01]  /*d250*/  FSEL R47, R47, -INF , P4 ;  /* 0xff8000002f2f7808 */ /* 0x000fe20002000000 */
[----:B------:R-:W-:Y:S01]  /*d260*/  FFMA.FTZ R45, R57, R51, -R82 ;  /* 0x00000033392d7223 */ /* 0x000fe20000010852 */
[----:B------:R-:W-:Y:S01]  /*d270*/  FMNMX.FTZ R35, R46, R34, !PT ;  /* 0x000000222e237209 */ /* 0x000fe20007810000 */
[----:B------:R-:W-:-:S02]  /*d280*/  WARPGROUP.DEPBAR.LE gsb0, 0x0 ;  /* 0x00008000000079c5 */ /* 0x000fc40000010000 */
[----:B------:R-:W-:Y:S01]  /*d290*/  ISETP.GT.AND P4, PT, R55, 0x39, PT ;  /* 0x000000393700780c */ /* 0x000fe20003f84270 */
[--C-:B------:R-:W-:Y:S01]  /*d2a0*/  FFMA.FTZ R132, R68, R51, -R82.reuse ;  /* 0x0000003344847223 */ /* 0x100fe20000010852 */
[----:B------:R-:W-:Y:S01]  /*d2b0*/  FMNMX.FTZ R35, R47, R35, !PT ;  /* 0x000000232f237209 */ /* 0x000fe20007810000 */
[--C-:B------:R-:W-:Y:S01]  /*d2c0*/  FFMA.FTZ R134, R58, R51, -R82.reuse ;  /* 0x000000333a867223 */ /* 0x100fe20000010852 */
[----:B------:R-:W-:Y:S01]  /*d2d0*/  FSEL R52, R52, -INF , P4 ;  /* 0xff80000034347808 */ /* 0x000fe20002000000 */
[----:B------:R-:W-:Y:S01]  /*d2e0*/  WARPGROUP.ARRIVE ;  /* 0x00000000000079c5 */ /* 0x000fe20000000000 */
[----:B------:R-:W-:Y:S01]  /*d2f0*/  FMNMX.FTZ R35, R49, R35, !PT ;  /* 0x0000002331237209 */ /* 0x000fe20007810000 */
[----:B------:R-:W-:Y:S01]  /*d300*/  FFMA.FTZ R58, R69, R51, -R82 ;  /* 0x00000033453a7223 */ /* 0x000fe20000010852 */
[----:B------:R-:W-:-:S03]  /*d310*/  ISETP.GT.AND P4, PT, R55, 0x41, PT ;  /* 0x000000413700780c */ /* 0x000fc60003f84270 */
[----:B------:R-:W2:Y:S01]  /*d320*/  S2R R135, SR_TID.X ;  /* 0x0000000000877919 */ /* 0x000ea20000002100 */
[----:B------:R-:W-:Y:S01]  /*d330*/  FMNMX.FTZ R35, R52, R35, !PT ;  /* 0x0000002334237209 */ /* 0x000fe20007810000 */
[----:B------:R-:W-:Y:S01]  /*d340*/  MUFU.EX2 R15, R15 ;  /* 0x0000000f000f7308 */ /* 0x000fe20000000800 */
[----:B------:R-:W-:Y:S02]  /*d350*/  FSEL R56, R56, -INF , P4 ;  /* 0xff80000038387808 */ /* 0x000fe40002000000 */
[----:B------:R-:W-:Y:S02]  /*d360*/  FMNMX.FTZ R35, R54, R35, !PT ;  /* 0x0000002336237209 */ /* 0x000fe40007810000 */
[----:B------:R-:W-:Y:S02]  /*d370*/  ISETP.GT.AND P4, PT, R55, 0x49, PT ;  /* 0x000000493700780c */ /* 0x000fe40003f84270 */
[----:B------:R-:W-:Y:S01]  /*d380*/  FMNMX.FTZ R35, R56, R35, !PT ;  /* 0x0000002338237209 */ /* 0x000fe20007810000 */
[----:B------:R-:W-:Y:S01]  /*d390*/  MUFU.EX2 R144, R144 ;  /* 0x0000009000907308 */ /* 0x000fe20000000800 */
[----:B------:R-:W-:-:S02]  /*d3a0*/  FSEL R137, R137, -INF , P4 ;  /* 0xff80000089897808 */ /* 0x000fc40002000000 */
[----:B------:R-:W-:Y:S02]  /*d3b0*/  FMNMX.FTZ R35, R84, R35, !PT ;  /* 0x0000002354237209 */ /* 0x000fe40007810000 */
[----:B------:R-:W-:Y:S02]  /*d3c0*/  ISETP.GT.AND P4, PT, R55, 0x51, PT ;  /* 0x000000513700780c */ /* 0x000fe40003f84270 */
[----:B------:R-:W-:Y:S01]  /*d3d0*/  FMNMX.FTZ R35, R137, R35, !PT ;  /* 0x0000002389237209 */ /* 0x000fe20007810000 */
[----:B------:R-:W-:Y:S01]  /*d3e0*/  MUFU.EX2 R24, R24 ;  /* 0x0000001800187308 */ /* 0x000fe20000000800 */
[----:B------:R-:W-:Y:S02]  /*d3f0*/  FSEL R67, R67, -INF , P4 ;  /* 0xff80000043437808 */ /* 0x000fe40002000000 */
[----:B------:R-:W-:Y:S02]  /*d400*/  FMNMX.FTZ R35, R66, R35, !PT ;  /* 0x0000002342237209 */ /* 0x000fe40007810000 */
[----:B------:R-:W-:-:S02]  /*d410*/  ISETP.GT.AND P4, PT, R55, 0x59, PT ;  /* 0x000000593700780c */ /* 0x000fc40003f84270 */
[----:B-1----:R-:W-:Y:S01]  /*d420*/  FSEL R70, R70, -INF , P3 ;  /* 0xff80000046467808 */ /* 0x002fe20001800000 */
[----:B------:R-:W-:Y:S01]  /*d430*/  MUFU.EX2 R146, R146 ;  /* 0x0000009200927308 */ /* 0x000fe20000000800 */
[----:B------:R-:W-:Y:S02]  /*d440*/  FMNMX.FTZ R35, R67, R35, !PT ;  /* 0x0000002343237209 */ /* 0x000fe40007810000 */
[----:B------:R-:W-:Y:S02]  /*d450*/  ISETP.GT.AND P3, PT, R55, 0x60, PT ;  /* 0x000000603700780c */ /* 0x000fe40003f64270 */
[----:B0-----:R-:W-:Y:S02]  /*d460*/  FSEL R71, R71, -INF , P4 ;  /* 0xff80000047477808 */ /* 0x001fe40002000000 */
[----:B------:R-:W-:Y:S01]  /*d470*/  FMNMX.FTZ R35, R70, R35, !PT ;  /* 0x0000002346237209 */ /* 0x000fe20007810000 */
[----:B------:R0:W-:Y:S01]  /*d480*/  MUFU.EX2 R28, R60 ;  /* 0x0000003c001c7308 */ /* 0x0001e20000000800 */
[----:B------:R-:W-:-:S02]  /*d490*/  ISETP.GT.AND P4, PT, R55, 0x61, PT ;  /* 0x000000613700780c */ /* 0x000fc40003f84270 */
[----:B----4-:R-:W-:Y:S02]  /*d4a0*/  FSEL R74, R74, -INF , P3 ;  /* 0xff8000004a4a7808 */ /* 0x010fe40001800000 */
[----:B------:R-:W-:Y:S02]  /*d4b0*/  FMNMX.FTZ R35, R71, R35, !PT ;  /* 0x0000002347237209 */ /* 0x000fe40007810000 */
[----:B------:R-:W-:Y:S01]  /*d4c0*/  ISETP.GT.AND P3, PT, R55, 0x68, PT ;  /* 0x000000683700780c */ /* 0x000fe20003f64270 */
[----:B------:R-:W-:Y:S01]  /*d4d0*/  MUFU.EX2 R140, R140 ;  /* 0x0000008c008c7308 */ /* 0x000fe20000000800 */
[----:B------:R-:W-:Y:S01]  /*d4e0*/  FSEL R48, R36, -INF , P4 ;  /* 0xff80000024307808 */ /* 0x000fe20002000000 */
[----:B------:R-:W-:Y:S01]  /*d4f0*/  VIADD R36, R10, 0x280 ;  /* 0x000002800a247836 */ /* 0x000fe20000000000 */
[----:B------:R-:W-:Y:S01]  /*d500*/  FMNMX.FTZ R35, R74, R35, !PT ;  /* 0x000000234a237209 */ /* 0x000fe20007810000 */
[----:B0-----:R-:W-:Y:S01]  /*d510*/  FFMA.FTZ R60, R73, R51, -R82 ;  /* 0x00000033493c7223 */ /* 0x001fe20000010852 */
[----:B------:R-:W-:-:S02]  /*d520*/  ISETP.GT.AND P4, PT, R55, 0x69, PT ;  /* 0x000000693700780c */ /* 0x000fc40003f84270 */
[----:B-----5:R-:W-:Y:S01]  /*d530*/  FSEL R57, R37, -INF , P3 ;  /* 0xff80000025397808 */ /* 0x020fe20001800000 */
[----:B------:R-:W-:Y:S01]  /*d540*/  MUFU.EX2 R142, R142 ;  /* 0x0000008e008e7308 */ /* 0x000fe20000000800 */
[----:B------:R-:W-:Y:S02]  /*d550*/  FMNMX.FTZ R35, R48, R35, !PT ;  /* 0x0000002330237209 */ /* 0x000fe40007810000 */
[----:B------:R-:W-:Y:S02]  /*d560*/  ISETP.GT.AND P3, PT, R55, 0x70, PT ;  /* 0x000000703700780c */ /* 0x000fe40003f64270 */
[----:B------:R-:W-:Y:S02]  /*d570*/  FSEL R75, R75, -INF , P4 ;  /* 0xff8000004b4b7808 */ /* 0x000fe40002000000 */
[----:B------:R-:W-:Y:S01]  /*d580*/  FMNMX.FTZ R35, R57, R35, !PT ;  /* 0x0000002339237209 */ /* 0x000fe20007810000 */
[----:B------:R0:W-:Y:S01]  /*d590*/  MUFU.EX2 R34, R44 ;  /* 0x0000002c00227308 */ /* 0x0001e20000000800 */
[----:B------:R-:W-:-:S02]  /*d5a0*/  ISETP.GT.AND P4, PT, R55, 0x71, PT ;  /* 0x000000713700780c */ /* 0x000fc40003f84270 */
[----:B------:R-:W-:Y:S02]  /*d5b0*/  FSEL R78, R78, -INF , P3 ;  /* 0xff8000004e4e7808 */ /* 0x000fe40001800000 */
[----:B------:R-:W-:Y:S02]  /*d5c0*/  FMNMX.FTZ R35, R75, R35, !PT ;  /* 0x000000234b237209 */ /* 0x000fe40007810000 */
[----:B------:R-:W-:Y:S01]  /*d5d0*/  ISETP.GT.AND P3, PT, R55, 0x78, PT ;  /* 0x000000783700780c */ /* 0x000fe20003f64270 */
[----:B------:R-:W-:Y:S01]  /*d5e0*/  MUFU.EX2 R40, R40 ;  /* 0x0000002800287308 */ /* 0x000fe20000000800 */
[----:B------:R-:W-:Y:S01]  /*d5f0*/  FSEL R79, R79, -INF , P4 ;  /* 0xff8000004f4f7808 */ /* 0x000fe20002000000 */
[--C-:B0-----:R-:W-:Y:S01]  /*d600*/  FFMA.FTZ R44, R65, R51, -R82.reuse ;  /* 0x00000033412c7223 */ /* 0x101fe20000010852 */
[----:B------:R-:W-:Y:S01]  /*d610*/  FMNMX.FTZ R35, R78, R35, !PT ;  /* 0x000000234e237209 */ /* 0x000fe20007810000 */
[-CC-:B------:R-:W-:Y:S01]  /*d620*/  FFMA.FTZ R65, R80, R51.reuse, -R82.reuse ;  /* 0x0000003350417223 */ /* 0x180fe20000010852 */
[----:B------:R-:W-:Y:S01]  /*d630*/  ISETP.GT.AND P4, PT, R55, 0x79, PT ;  /* 0x000000793700780c */ /* 0x000fe20003f84270 */
[--C-:B------:R-:W-:Y:S01]  /*d640*/  FFMA.FTZ R55, R61, R51, -R82.reuse ;  /* 0x000000333d377223 */ /* 0x100fe20000010852 */
[----:B---3--:R-:W-:Y:S01]  /*d650*/  FSEL R83, R83, -INF , P3 ;  /* 0xff80000053537808 */ /* 0x008fe20001800000 */
[----:B------:R-:W-:Y:S01]  /*d660*/  MUFU.EX2 R42, R42 ;  /* 0x0000002a002a7308 */ /* 0x000fe20000000800 */
[----:B------:R-:W-:Y:S01]  /*d670*/  FMNMX.FTZ R35, R79, R35, !PT ;  /* 0x000000234f237209 */ /* 0x000fe20007810000 */
[----:B------:R-:W-:Y:S01]  /*d680*/  FFMA.FTZ R61, R76, R51, -R82 ;  /* 0x000000334c3d7223 */ /* 0x000fe20000010852 */
[----:B------:R-:W-:-:S02]  /*d690*/  FSEL R86, R86, -INF , P4 ;  /* 0xff80000056567808 */ /* 0x000fc40002000000 */
[----:B------:R-:W-:Y:S02]  /*d6a0*/  FMNMX.FTZ R35, R83, R35, !PT ;  /* 0x0000002353237209 */ /* 0x000fe40007810000 */
[----:B------:R-:W-:Y:S01]  /*d6b0*/  R2UR UR6, R36 ;  /* 0x00000000240672ca */ /* 0x000fe200000e0000 */
[----:B------:R-:W-:Y:S01]  /*d6c0*/  MUFU.EX2 R138, R138 ;  /* 0x0000008a008a7308 */ /* 0x000fe20000000800 */
[----:B------:R-:W-:Y:S01]  /*d6d0*/  FMNMX.FTZ R35, R86, R35, !PT ;  /* 0x0000002356237209 */ /* 0x000fe20007810000 */
[-C--:B------:R-:W-:Y:S01]  /*d6e0*/  FFMA.FTZ R36, R81, R51.reuse, -R82 ;  /* 0x0000003351247223 */ /* 0x080fe20000010852 */
[----:B------:R-:W-:Y:S02]  /*d6f0*/  FSEL R69, R53, RZ, P2 ;  /* 0x000000ff35457208 */ /* 0x000fe40001000000 */
[----:B--2---:R-:W-:Y:S01]  /*d700*/  SHF.R.U32.HI R87, RZ, 0x7, R135 ;  /* 0x00000007ff577819 */ /* 0x004fe20000011687 */
[----:B------:R-:W0:Y:S02]  /*d710*/  SHFL.BFLY PT, R37, R35, 0x2, 0x1f ;  /* 0x0c401f0023257f89 */ /* 0x000e2400000e0000 */
[----:B------:R-:W-:Y:S01]  /*d720*/  FADD.FTZ R69, -R69, R21 ;  /* 0x0000001545457221 */ /* 0x000fe20000010100 */
[----:B------:R-:W-:Y:S03]  /*d730*/  MUFU.EX2 R44, R44 ;  /* 0x0000002c002c7308 */ /* 0x000fe60000000800 */
[----:B------:R-:W-:-:S05]  /*d740*/  FMUL.FTZ R21, R69, R51 ;  /* 0x0000003345157220 */ /* 0x000fca0000410000 */
[----:B------:R-:W-:Y:S08]  /*d750*/  MUFU.EX2 R132, R132 ;  /* 0x0000008400847308 */ /* 0x000ff00000000800 */
[----:B------:R-:W1:Y:S01]  /*d760*/  MUFU.EX2 R21, R21 ;  /* 0x0000001500157308 */ /* 0x000e620000000800 */
[----:B0-----:R-:W-:Y:S02]  /*d770*/  FMNMX.FTZ R35, R35, R37, !PT ;  /* 0x0000002523237209 */ /* 0x001fe40007810000 */
[----:B------:R-:W-:-:S05]  /*d780*/  MOV R37, 0x40000040 ;  /* 0x4000004000257802 */ /* 0x000fca0000000f00 */
[----:B------:R-:W-:Y:S01]  /*d790*/  MUFU.EX2 R45, R45 ;  /* 0x0000002d002d7308 */ /* 0x000fe20000000800 */
[----:B------:R-:W0:Y:S01]  /*d7a0*/  SHFL.BFLY PT, R68, R35, 0x1, 0x1f ;  /* 0x0c201f0023447f89 */ /* 0x000e2200000e0000 */
[----:B------:R-:W-:Y:S01]  /*d7b0*/  R2UR UR7, R37 ;  /* 0x00000000250772ca */ /* 0x000fe200000e0000 */
[-CC-:B------:R-:W-:Y:S01]  /*d7c0*/  FFMA.FTZ R37, R62, R51.reuse, -R82.reuse ;  /* 0x000000333e257223 */ /* 0x180fe20000010852 */
[----:B------:R-:W-:-:S04]  /*d7d0*/  FFMA.FTZ R62, R85, R51, -R82 ;  /* 0x00000033553e7223 */ /* 0x000fc80000010852 */
[----:B------:R-:W-:Y:S01]  /*d7e0*/  MUFU.EX2 R134, R134 ;  /* 0x0000008600867308 */ /* 0x000fe20000000800 */
[----:B-1----:R-:W-:-:S04]  /*d7f0*/  FFMA.FTZ R3, R21, R3, R148 ;  /* 0x0000000315037223 */ /* 0x002fc80000010094 */
[----:B------:R-:W-:Y:S02]  /*d800*/  FADD.FTZ R3, R11, R3 ;  /* 0x000000030b037221 */ /* 0x000fe40000010000 */
[----:B------:R-:W-:Y:S01]  /*d810*/  HGMMA.64x64x16.F32 R88, R128, gdesc[UR4].tnspB, R88, gsb0 ;  /* 0x40e0000480587df0 */ /* 0x000fe20008000858 */
        /* <DEDUP_REMOVED lines=8> */
[-CC-:B------:R-:W-:Y:S01]  /*d8a0*/  FFMA.FTZ R149, R14, R51.reuse, -R72.reuse ;  /* 0x000000330e957223 */ /* 0x180fe20000010848 */
[----:B------:R-:W2:Y:S01]  /*d8b0*/  LDL R49, [R1+0xc] ;  /* 0x00000c0001317983 */ /* 0x000ea20000100800 */
[-CC-:B------:R-:W-:Y:S01]  /*d8c0*/  FFMA.FTZ R151, R25, R51.reuse, -R72.reuse ;  /* 0x0000003319977223 */ /* 0x180fe20000010848 */
[-CC-:B------:R-:W-:Y:S01]  /*d8d0*/  FFMA.FTZ R14, R26, R51.reuse, -R72.reuse ;  /* 0x000000331a0e7223 */ /* 0x180fe20000010848 */
[-CC-:B------:R-:W-:Y:S01]  /*d8e0*/  FFMA.FTZ R25, R27, R51.reuse, -R72.reuse ;  /* 0x000000331b197223 */ /* 0x180fe20000010848 */
[----:B------:R-:W-:Y:S01]  /*d8f0*/  VIADD R26, R10, 0x300 ;  /* 0x000003000a1a7836 */ /* 0x000fe20000000000 */
[----:B------:R-:W-:Y:S01]  /*d900*/  MUFU.EX2 R149, R149 ;  /* 0x0000009500957308 */ /* 0x000fe20000000800 */
[----:B------:R-:W-:Y:S02]  /*d910*/  IMAD.MOV.U32 R27, RZ, RZ, 0x40000040 ;  /* 0x40000040ff1b7424 */ /* 0x000fe400078e00ff */
[-CC-:B------:R-:W-:Y:S01]  /*d920*/  FFMA.FTZ R145, R30, R51.reuse, -R72.reuse ;  /* 0x000000331e917223 */ /* 0x180fe20000010848 */
[-CC-:B------:R-:W-:Y:S01]  /*d930*/  FFMA.FTZ R30, R31, R51.reuse, -R72.reuse ;  /* 0x000000331f1e7223 */ /* 0x180fe20000010848 */
[----:B------:R-:W-:Y:S01]  /*d940*/  R2UR UR6, R26 ;  /* 0x000000001a0672ca */ /* 0x000fe200000e0000 */
[----:B------:R-:W-:Y:S01]  /*d950*/  VIADD R26, R10, 0x380 ;  /* 0x000003800a1a7836 */ /* 0x000fe20000000000 */
[----:B------:R-:W-:Y:S01]  /*d960*/  R2UR UR7, R27 ;  /* 0x000000001b0772ca */ /* 0x000fe200000e0000 */
[-CC-:B------:R-:W-:Y:S01]  /*d970*/  FFMA.FTZ R147, R33, R51.reuse, -R72.reuse ;  /* 0x0000003321937223 */ /* 0x180fe20000010848 */
[----:B------:R-:W-:Y:S01]  /*d980*/  FSEL R27, R35, RZ, P2 ;  /* 0x000000ff231b7208 */ /* 0x000fe20001000000 */
[----:B------:R-:W-:Y:S01]  /*d990*/  MUFU.EX2 R14, R14 ;  /* 0x0000000e000e7308 */ /* 0x000fe20000000800 */
[-CC-:B------:R-:W-:Y:S01]  /*d9a0*/  FFMA.FTZ R33, R43, R51.reuse, -R72.reuse ;  /* 0x000000332b217223 */ /* 0x180fe20000010848 */
[-CC-:B------:R-:W-:Y:S01]  /*d9b0*/  FFMA.FTZ R141, R38, R51.reuse, -R72.reuse ;  /* 0x00000033268d7223 */ /* 0x180fe20000010848 */
[-C--:B------:R-:W-:Y:S01]  /*d9c0*/  FFMA.FTZ R38, R46, R51.reuse, -R72 ;  /* 0x000000332e267223 */ /* 0x080fe20000010848 */
[----:B------:R-:W-:Y:S01]  /*d9d0*/  FADD.FTZ R10, -R27, R154 ;  /* 0x0000009a1b0a7221 */ /* 0x000fe20000010100 */
[----:B------:R-:W-:Y:S01]  /*d9e0*/  MOV R27, 0x40000040 ;  /* 0x40000040001b7802 */ /* 0x000fe20000000f00 */
[-CC-:B------:R-:W-:Y:S01]  /*d9f0*/  FFMA.FTZ R29, R29, R51.reuse, -R72.reuse ;  /* 0x000000331d1d7223 */ /* 0x180fe20000010848 */
[----:B------:R-:W-:Y:S01]  /*da00*/  ISETP.GE.U32.AND P2, PT, R135, 0x180, PT ;  /* 0x000001808700780c */ /* 0x000fe20003f46070 */
[-C--:B------:R-:W-:Y:S01]  /*da10*/  FMUL.FTZ R10, R10, R51.reuse ;  /* 0x000000330a0a7220 */ /* 0x080fe20000410000 */
[----:B------:R-:W-:Y:S01]  /*da20*/  MUFU.EX2 R151, R151 ;  /* 0x0000009700977308 */ /* 0x000fe20000000800 */
[-CC-:B------:R-:W-:Y:S01]  /*da30*/  FFMA.FTZ R31, R39, R51.reuse, -R72.reuse ;  /* 0x00000033271f7223 */ /* 0x180fe20000010848 */
[-CC-:B------:R-:W-:Y:S01]  /*da40*/  FFMA.FTZ R143, R41, R51.reuse, -R72.reuse ;  /* 0x00000033298f7223 */ /* 0x180fe20000010848 */
[-CC-:B------:R-:W-:Y:S01]  /*da50*/  FFMA.FTZ R39, R47, R51.reuse, -R72.reuse ;  /* 0x000000332f277223 */ /* 0x180fe20000010848 */
[-CC-:B------:R-:W-:Y:S01]  /*da60*/  FFMA.FTZ R41, R52, R51.reuse, -R72.reuse ;  /* 0x0000003334297223 */ /* 0x180fe20000010848 */
[----:B------:R-:W-:-:S03]  /*da70*/  FFMA.FTZ R133, R54, R51, -R72 ;  /* 0x0000003336857223 */ /* 0x000fc60000010848 */
[----:B------:R-:W0:Y:S08]  /*da80*/  MUFU.EX2 R10, R10 ;  /* 0x0000000a000a7308 */ /* 0x000e300000000800 */
[----:B------:R-:W1:Y:S08]  /*da90*/  MUFU.EX2 R25, R25 ;  /* 0x0000001900197308 */ /* 0x000e700000000800 */
[----:B------:R-:W3:Y:S01]  /*daa0*/  MUFU.EX2 R145, R145 ;  /* 0x0000009100917308 */ /* 0x000ee20000000800 */
[----:B------:R-:W-:-:S02]  /*dab0*/  WARPGROUP.DEPBAR.LE gsb0, 0x0 ;  /* 0x00008000000079c5 */ /* 0x000fc40000010000 */
[----:B------:R-:W-:-:S05]  /*dac0*/  WARPGROUP.ARRIVE ;  /* 0x00000000000079c5 */ /* 0x000fca0000000000 */
[----:B------:R-:W4:Y:S01]  /*dad0*/  MUFU.EX2 R30, R30 ;  /* 0x0000001e001e7308 */ /* 0x000f220000000800 */
[----:B------:R-:W-:Y:S01]  /*dae0*/  HGMMA.64x64x16.F32 R88, R124, gdesc[UR4].tnspB, R88, gsb0 ;  /* 0x40e000047c587df0 */ /* 0x000fe20008000858 */
[----:B------:R-:W-:Y:S01]  /*daf0*/  R2UR UR6, R26 ;  /* 0x000000001a0672ca */ /* 0x000fe200000e0000 */
[----:B------:R-:W-:Y:S01]  /*db00*/  FADD.FTZ R26, R150, R3 ;  /* 0x00000003961a7221 */ /* 0x000fe20000010000 */
[----:B------:R-:W-:Y:S01]  /*db10*/  R2UR UR7, R27 ;  /* 0x000000001b0772ca */ /* 0x000fe200000e0000 */
[----:B------:R-:W-:-:S03]  /*db20*/  VIADD R3, R87, 0x9 ;  /* 0x0000000957037836 */ /* 0x000fc60000000000 */
[----:B------:R-:W5:Y:S01]  /*db30*/  MUFU.EX2 R147, R147 ;  /* 0x0000009300937308 */ /* 0x000f620000000800 */
[----:B------:R-:W-:-:S04]  /*db40*/  FADD.FTZ R27, R15, R26 ;  /* 0x0000001a0f1b7221 */ /* 0x000fc80000010000 */
[----:B------:R-:W-:-:S03]  /*db50*/  FADD.FTZ R27, R144, R27 ;  /* 0x0000001b901b7221 */ /* 0x000fc60000010000 */
[----:B------:R-:W5:Y:S01]  /*db60*/  MUFU.EX2 R29, R29 ;  /* 0x0000001d001d7308 */ /* 0x000f620000000800 */
[----:B------:R-:W-:Y:S01]  /*db70*/  FADD.FTZ R43, R24, R27 ;  /* 0x0000001b182b7221 */ /* 0x000fe20000010000 */
[----:B0-----:R-:W-:-:S06]  /*db80*/  FFMA.FTZ R27, R10, R0, R149 ;  /* 0x000000000a1b7223 */ /* 0x001fcc0000010095 */
[----:B------:R-:W0:Y:S08]  /*db90*/  MUFU.EX2 R141, R141 ;  /* 0x0000008d008d7308 */ /* 0x000e300000000800 */
[----:B------:R-:W0:Y:S08]  /*dba0*/  MUFU.EX2 R31, R31 ;  /* 0x0000001f001f7308 */ /* 0x000e300000000800 */
[----:B------:R-:W0:Y:S08]  /*dbb0*/  MUFU.EX2 R143, R143 ;  /* 0x0000008f008f7308 */ /* 0x000e300000000800 */
[----:B------:R-:W0:Y:S08]  /*dbc0*/  MUFU.EX2 R33, R33 ;  /* 0x0000002100217308 */ /* 0x000e300000000800 */
[----:B------:R-:W0:Y:S08]  /*dbd0*/  MUFU.EX2 R38, R38 ;  /* 0x0000002600267308 */ /* 0x000e300000000800 */
[----:B------:R-:W0:Y:S08]  /*dbe0*/  MUFU.EX2 R39, R39 ;  /* 0x0000002700277308 */ /* 0x000e300000000800 */
[----:B------:R-:W0:Y:S01]  /*dbf0*/  MUFU.EX2 R139, R139 ;  /* 0x0000008b008b7308 */ /* 0x000e220000000800 */
[----:B------:R-:W-:-:S07]  /*dc00*/  FFMA.FTZ R135, R84, R51, -R72 ;  /* 0x0000003354877223 */ /* 0x000fce0000010848 */
[----:B------:R-:W0:Y:S01]  /*dc10*/  MUFU.EX2 R41, R41 ;  /* 0x0000002900297308 */ /* 0x000e220000000800 */
[----:B------:R-:W-:Y:S02]  /*dc20*/  WARPGROUP.DEPBAR.LE gsb0, 0x0 ;  /* 0x00008000000079c5 */ /* 0x000fe40000010000 */
[----:B------:R-:W-:-:S05]  /*dc30*/  WARPGROUP.ARRIVE ;  /* 0x00000000000079c5 */ /* 0x000fca0000000000 */
[----:B------:R-:W0:Y:S01]  /*dc40*/  MUFU.EX2 R133, R133 ;  /* 0x0000008500857308 */ /* 0x000e220000000800 */
[----:B------:R-:W-:Y:S01]  /*dc50*/  HGMMA.64x64x16.F32 R88, R120, gdesc[UR4].tnspB, R88, gsb0 ;  /* 0x40e0000478587df0 */ /* 0x000fe20008000858 */
[----:B------:R-:W-:Y:S01]  /*dc60*/  FADD.FTZ R43, R146, R43 ;  /* 0x0000002b922b7221 */ /* 0x000fe20000010000 */
[----:B------:R-:W-:-:S03]  /*dc70*/  FADD.FTZ R46, R14, R27 ;  /* 0x0000001b0e2e7221 */ /* 0x000fc60000010000 */
[----:B------:R-:W-:Y:S01]  /*dc80*/  FADD.FTZ R43, R28, R43 ;  /* 0x0000002b1c2b7221 */ /* 0x000fe20000010000 */
[----:B------:R-:W-:Y:S01]  /*dc90*/  FADD.FTZ R46, R151, R46 ;  /* 0x0000002e972e7221 */ /* 0x000fe20000010000 */
[----:B------:R-:W-:Y:S01]  /*dca0*/  SEL R3, R3, 0x9, !P2 ;  /* 0x0000000903037807 */ /* 0x000fe20005000000 */
[----:B------:R-:W-:Y:S01]  /*dcb0*/  MUFU.EX2 R59, R59 ;  /* 0x0000003b003b7308 */ /* 0x000fe20000000800 */
[----:B------:R-:W-:Y:S01]  /*dcc0*/  FADD.FTZ R43, R140, R43 ;  /* 0x0000002b8c2b7221 */ /* 0x000fe20000010000 */
[----:B-1----:R-:W-:-:S03]  /*dcd0*/  FADD.FTZ R46, R25, R46 ;  /* 0x0000002e192e7221 */ /* 0x002fc60000010000 */
[----:B------:R-:W-:-:S03]  /*dce0*/  FADD.FTZ R43, R32, R43 ;  /* 0x0000002b202b7221 */ /* 0x000fc60000010000 */
[----:B------:R-:W-:Y:S01]  /*dcf0*/  MUFU.EX2 R60, R60 ;  /* 0x0000003c003c7308 */ /* 0x000fe20000000800 */
[----:B------:R-:W-:-:S04]  /*dd00*/  FADD.FTZ R43, R142, R43 ;  /* 0x0000002b8e2b7221 */ /* 0x000fc80000010000 */
[----:B------:R-:W-:Y:S01]  /*dd10*/  FADD.FTZ R43, R34, R43 ;  /* 0x0000002b222b7221 */ /* 0x000fe20000010000 */
[----:B------:R-:W-:Y:S02]  /*dd20*/  @!P1 IMAD R27, R18, 0x8, R2 ;  /* 0x00000008121b9824 */ /* 0x000fe400078e0202 */
[----:B------:R-:W-:Y:S01]  /*dd30*/  MUFU.EX2 R61, R61 ;  /* 0x0000003d003d7308 */ /* 0x000fe20000000800 */
[----:B------:R-:W-:Y:S01]  /*dd40*/  FADD.FTZ R43, R40, R43 ;  /* 0x0000002b282b7221 */ /* 0x000fe20000010000 */
[----:B------:R-:W-:-:S03]  /*dd50*/  @!P1 VIADD R27, R27, 0x16840 ;  /* 0x000168401b1b9836 */ /* 0x000fc60000000000 */
[----:B------:R-:W-:Y:S01]  /*dd60*/  FADD.FTZ R43, R42, R43 ;  /* 0x0000002b2a2b7221 */ /* 0x000fe20000010000 */
[----:B------:R-:W-:Y:S02]  /*dd70*/  F2FP.F16.F32.PACK_AB R148, R11, R148 ;  /* 0x000000940b94723e */ /* 0x000fe400000000ff */
[----:B------:R-:W-:Y:S01]  /*dd80*/  MUFU.EX2 R64, R64 ;  /* 0x0000004000407308 */ /* 0x000fe20000000800 */
[----:B------:R-:W-:Y:S01]  /*dd90*/  FADD.FTZ R43, R138, R43 ;  /* 0x0000002b8a2b7221 */ /* 0x000fe20000010000 */
[----:B------:R-:W-:-:S03]  /*dda0*/  @!P1 PRMT R27, RZ, 0x654, R27 ;  /* 0x00000654ff1b9816 */ /* 0x000fc6000000001b */
[----:B------:R-:W-:Y:S01]  /*ddb0*/  FADD.FTZ R43, R44, R43 ;  /* 0x0000002b2c2b7221 */ /* 0x000fe20000010000 */
[----:B------:R-:W-:Y:S02]  /*ddc0*/  FFMA.FTZ R26, R56, R51, -R72 ;  /* 0x00000033381a7223 */ /* 0x000fe40000010848 */
[----:B------:R-:W-:Y:S01]  /*ddd0*/  MUFU.EX2 R65, R65 ;  /* 0x0000004100417308 */ /* 0x000fe20000000800 */
[----:B------:R-:W-:-:S04]  /*dde0*/  FADD.FTZ R52, R132, R43 ;  /* 0x0000002b84347221 */ /* 0x000fc80000010000 */
[----:B------:R-:W-:-:S03]  /*ddf0*/  FADD.FTZ R47, R45, R52 ;  /* 0x000000342d2f7221 */ /* 0x000fc60000010000 */
[----:B------:R-:W-:Y:S08]  /*de00*/  MUFU.EX2 R36, R36 ;  /* 0x0000002400247308 */ /* 0x000ff00000000800 */
[----:B------:R-:W-:Y:S08]  /*de10*/  MUFU.EX2 R37, R37 ;  /* 0x0000002500257308 */ /* 0x000ff00000000800 */
[----:B------:R-:W-:Y:S08]  /*de20*/  MUFU.EX2 R62, R62 ;  /* 0x0000003e003e7308 */ /* 0x000ff00000000800 */
[----:B------:R-:W-:Y:S01]  /*de30*/  MUFU.EX2 R68, R136 ;  /* 0x0000008800447308 */ /* 0x000fe20000000800 */
[----:B------:R-:W-:-:S02]  /*de40*/  WARPGROUP.DEPBAR.LE gsb0, 0x0 ;  /* 0x00008000000079c5 */ /* 0x000fc40000010000 */
[----:B------:R3:W-:Y:S06]  /*de50*/  BAR.ARV R3, 0x100 ;  /* 0x000400030000751d */ /* 0x0007ec0000002000 */
[----:B------:R-:W-:Y:S01]  /*de60*/  @!P1 SYNCS.ARRIVE.TRANS64.RED.A1T0 RZ, [R27+URZ], RZ ;  /* 0x000000ff1bff99a7 */ /* 0x000fe2000810043f */
[----:B------:R-:W-:Y:S01]  /*de70*/  MUFU.EX2 R63, R63 ;  /* 0x0000003f003f7308 */ /* 0x000fe20000000800 */
[----:B---3--:R-:W-:-:S04]  /*de80*/  FADD.FTZ R3, R145, R46 ;  /* 0x0000002e91037221 */ /* 0x008fc80000010000 */
[----:B----4-:R-:W-:-:S04]  /*de90*/  FADD.FTZ R46, R30, R3 ;  /* 0x000000031e2e7221 */ /* 0x010fc80000010000 */
[----:B-----5:R-:W-:Y:S01]  /*dea0*/  FADD.FTZ R46, R147, R46 ;  /* 0x0000002e932e7221 */ /* 0x020fe20000010000 */
[----:B------:R-:W-:-:S03]  /*deb0*/  @!P1 LEA R3, R20, R2, 0x3 ;  /* 0x0000000214039211 */ /* 0x000fc600078e18ff */
[----:B------:R-:W-:Y:S02]  /*dec0*/  FADD.FTZ R46, R29, R46 ;  /* 0x0000002e1d2e7221 */ /* 0x000fe40000010000 */
[----:B------:R-:W-:Y:S02]  /*ded0*/  @!P1 VIADD R3, R3, 0x16860 ;  /* 0x0001686003039836 */ /* 0x000fe40000000000 */
[----:B0-----:R-:W-:-:S04]  /*dee0*/  FADD.FTZ R46, R141, R46 ;  /* 0x0000002e8d2e7221 */ /* 0x001fc80000010000 */
[----:B------:R-:W-:Y:S01]  /*def0*/  FADD.FTZ R46, R31, R46 ;  /* 0x0000002e1f2e7221 */ /* 0x000fe20000010000 */
[----:B------:R-:W-:-:S03]  /*df00*/  @!P1 PRMT R3, RZ, 0x654, R3 ;  /* 0x00000654ff039816 */ /* 0x000fc60000000003 */
[----:B------:R-:W-:Y:S01]  /*df10*/  FADD.FTZ R46, R143, R46 ;  /* 0x0000002e8f2e7221 */ /* 0x000fe20000010000 */
[----:B------:R0:W-:Y:S01]  /*df20*/  @!P1 SYNCS.ARRIVE.TRANS64.RED.A1T0 RZ, [R3+URZ], RZ ;  /* 0x000000ff03ff99a7 */ /* 0x0001e2000810043f */
[----:B------:R-:W1:Y:S02]  /*df30*/  MUFU.EX2 R26, R26 ;  /* 0x0000001a001a7308 */ /* 0x000e640000000800 */
[----:B0-----:R-:W-:Y:S01]  /*df40*/  FADD.FTZ R3, R33, R46 ;  /* 0x0000002e21037221 */ /* 0x001fe20000010000 */
[----:B------:R-:W-:-:S03]  /*df50*/  FADD.FTZ R47, R134, R47 ;  /* 0x0000002f862f7221 */ /* 0x000fc60000010000 */
[----:B------:R-:W-:Y:S01]  /*df60*/  FADD.FTZ R46, R38, R3 ;  /* 0x00000003262e7221 */ /* 0x000fe20000010000 */
[-CC-:B------:R-:W-:Y:S01]  /*df70*/  FFMA.FTZ R0, R137, R51.reuse, -R72.reuse ;  /* 0x0000003389007223 */ /* 0x180fe20000010848 */
[-C--:B------:R-:W-:Y:S02]  /*df80*/  FFMA.FTZ R43, R48, R51.reuse, -R72 ;  /* 0x00000033302b7223 */ /* 0x080fe40000010848 */
[----:B------:R-:W-:Y:S01]  /*df90*/  FADD.FTZ R46, R39, R46 ;  /* 0x0000002e272e7221 */ /* 0x000fe20000010000 */
[----:B------:R-:W0:Y:S01]  /*dfa0*/  MUFU.EX2 R135, R135 ;  /* 0x0000008700877308 */ /* 0x000e220000000800 */
[----:B------:R-:W-:Y:S01]  /*dfb0*/  FADD.FTZ R48, R50, R47 ;  /* 0x0000002f32307221 */ /* 0x000fe20000010000 */
[-C--:B------:R-:W-:Y:S01]  /*dfc0*/  FFMA.FTZ R129, R66, R51.reuse, -R72 ;  /* 0x0000003342817223 */ /* 0x080fe20000010848 */
[----:B------:R-:W-:Y:S02]  /*dfd0*/  FADD.FTZ R46, R139, R46 ;  /* 0x0000002e8b2e7221 */ /* 0x000fe40000010000 */
[----:B------:R-:W-:Y:S01]  /*dfe0*/  FADD.FTZ R3, R55, R48 ;  /* 0x0000003037037221 */ /* 0x000fe20000010000 */
[-C--:B------:R-:W-:Y:S01]  /*dff0*/  FFMA.FTZ R20, R67, R51.reuse, -R72 ;  /* 0x0000003343147223 */ /* 0x080fe20000010848 */
[----:B------:R-:W-:Y:S01]  /*e000*/  FADD.FTZ R46, R41, R46 ;  /* 0x0000002e292e7221 */ /* 0x000fe20000010000 */
[----:B------:R-:W3:Y:S01]  /*e010*/  MUFU.EX2 R0, R0 ;  /* 0x0000000000007308 */ /* 0x000ee20000000800 */
[----:B------:R-:W-:Y:S01]  /*e020*/  FADD.FTZ R48, R58, R3 ;  /* 0x000000033a307221 */ /* 0x000fe20000010000 */
[----:B------:R-:W-:Y:S01]  /*e030*/  FFMA.FTZ R131, R70, R51, -R72 ;  /* 0x0000003346837223 */ /* 0x000fe20000010848 */
[----:B------:R-:W-:Y:S01]  /*e040*/  FADD.FTZ R3, R133, R46 ;  /* 0x0000002e85037221 */ /* 0x000fe20000010000 */
[----:B------:R-:W-:-:S04]  /*e050*/  F2FP.F16.F32.PACK_AB R144, R24, R144 ;  /* 0x000000901890723e */ /* 0x000fc800000000ff */
[----:B------:R-:W4:Y:S01]  /*e060*/  MUFU.EX2 R129, R129 ;  /* 0x0000008100817308 */ /* 0x000f220000000800 */
[----:B-1----:R-:W-:Y:S01]  /*e070*/  FADD.FTZ R24, R26, R3 ;  /* 0x000000031a187221 */ /* 0x002fe20000010000 */
[----:B------:R-:W-:-:S06]  /*e080*/  FFMA.FTZ R27, R71, R51, -R72 ;  /* 0x00000033471b7223 */ /* 0x000fcc0000010848 */
[----:B------:R-:W1:Y:S01]  /*e090*/  MUFU.EX2 R20, R20 ;  /* 0x0000001400147308 */ /* 0x000e620000000800 */
[----:B0-----:R-:W-:Y:S01]  /*e0a0*/  FADD.FTZ R3, R135, R24 ;  /* 0x0000001887037221 */ /* 0x001fe20000010000 */
[----:B------:R-:W-:-:S06]  /*e0b0*/  FFMA.FTZ R125, R74, R51, -R72 ;  /* 0x000000334a7d7223 */ /* 0x000fcc0000010848 */
[----:B------:R-:W0:Y:S01]  /*e0c0*/  MUFU.EX2 R131, R131 ;  /* 0x0000008300837308 */ /* 0x000e220000000800 */
[----:B---3--:R-:W-:Y:S01]  /*e0d0*/  FADD.FTZ R24, R0, R3 ;  /* 0x0000000300187221 */ /* 0x008fe20000010000 */
[----:B------:R-:W-:-:S06]  /*e0e0*/  FFMA.FTZ R127, R57, R51, -R72 ;  /* 0x00000033397f7223 */ /* 0x000fcc0000010848 */
[----:B------:R-:W3:Y:S01]  /*e0f0*/  MUFU.EX2 R27, R27 ;  /* 0x0000001b001b7308 */ /* 0x000ee20000000800 */
[----:B----4-:R-:W-:Y:S01]  /*e100*/  FADD.FTZ R3, R129, R24 ;  /* 0x0000001881037221 */ /* 0x010fe20000010000 */
[----:B------:R-:W-:-:S06]  /*e110*/  FADD.FTZ R11, R59, R48 ;  /* 0x000000303b0b7221 */ /* 0x000fcc0000010000 */
[----:B------:R-:W4:Y:S01]  /*e120*/  MUFU.EX2 R125, R125 ;  /* 0x0000007d007d7308 */ /* 0x000f220000000800 */
[----:B-1----:R-:W-:Y:S01]  /*e130*/  FADD.FTZ R24, R20, R3 ;  /* 0x0000000314187221 */ /* 0x002fe20000010000 */
[----:B------:R-:W-:-:S06]  /*e140*/  FFMA.FTZ R75, R75, R51, -R72 ;  /* 0x000000334b4b7223 */ /* 0x000fcc0000010848 */
[----:B------:R-:W1:Y:S01]  /*e150*/  MUFU.EX2 R43, R43 ;  /* 0x0000002b002b7308 */ /* 0x000e620000000800 */
[----:B0-----:R-:W-:Y:S01]  /*e160*/  FADD.FTZ R24, R131, R24 ;  /* 0x0000001883187221 */ /* 0x001fe20000010000 */
[----:B------:R-:W-:Y:S01]  /*e170*/  FFMA.FTZ R78, R78, R51, -R72 ;  /* 0x000000334e4e7223 */ /* 0x000fe20000010848 */
[----:B------:R-:W-:-:S05]  /*e180*/  FADD.FTZ R46, R60, R11 ;  /* 0x0000000b3c2e7221 */ /* 0x000fca0000010000 */
[----:B------:R-:W0:Y:S01]  /*e190*/  MUFU.EX2 R127, R127 ;  /* 0x0000007f007f7308 */ /* 0x000e220000000800 */
[----:B---3--:R-:W-:Y:S01]  /*e1a0*/  FADD.FTZ R24, R27, R24 ;  /* 0x000000181b187221 */ /* 0x008fe20000010000 */
[----:B------:R-:W-:Y:S01]  /*e1b0*/  FFMA.FTZ R79, R79, R51, -R72 ;  /* 0x000000334f4f7223 */ /* 0x000fe20000010848 */
[----:B------:R-:W-:Y:S01]  /*e1c0*/  F2FP.F16.F32.PACK_AB R150, R15, R150 ;  /* 0x000000960f96723e */ /* 0x000fe200000000ff */
[----:B------:R-:W-:-:S04]  /*e1d0*/  FADD.FTZ R15, R61, R46 ;  /* 0x0000002e3d0f7221 */ /* 0x000fc80000010000 */
[----:B------:R-:W3:Y:S01]  /*e1e0*/  MUFU.EX2 R11, R75 ;  /* 0x0000004b000b7308 */ /* 0x000ee20000000800 */
[----:B----4-:R-:W-:Y:S01]  /*e1f0*/  FADD.FTZ R24, R125, R24 ;  /* 0x000000187d187221 */ /* 0x010fe20000010000 */
[----:B------:R-:W-:Y:S01]  /*e200*/  FFMA.FTZ R83, R83, R51, -R72 ;  /* 0x0000003353537223 */ /* 0x000fe20000010848 */
[----:B------:R-:W-:Y:S01]  /*e210*/  F2FP.F16.F32.PACK_AB R146, R28, R146 ;  /* 0x000000921c92723e */ /* 0x000fe200000000ff */
[----:B------:R-:W-:-:S04]  /*e220*/  FADD.FTZ R28, R64, R15 ;  /* 0x0000000f401c7221 */ /* 0x000fc80000010000 */
[----:B------:R-:W4:Y:S01]  /*e230*/  MUFU.EX2 R78, R78 ;  /* 0x0000004e004e7308 */ /* 0x000f220000000800 */
[----:B-1----:R-:W-:Y:S01]  /*e240*/  FADD.FTZ R24, R43, R24 ;  /* 0x000000182b187221 */ /* 0x002fe20000010000 */
[----:B------:R-:W-:Y:S01]  /*e250*/  FFMA.FTZ R72, R86, R51, -R72 ;  /* 0x0000003356487223 */ /* 0x000fe20000010848 */
[----:B------:R-:W-:-:S05]  /*e260*/  FADD.FTZ R15, R65, R28 ;  /* 0x0000001c410f7221 */ /* 0x000fca0000010000 */
[----:B------:R-:W1:Y:S01]  /*e270*/  MUFU.EX2 R79, R79 ;  /* 0x0000004f004f7308 */ /* 0x000e620000000800 */
[----:B0-----:R-:W-:Y:S01]  /*e280*/  FADD.FTZ R24, R127, R24 ;  /* 0x000000187f187221 */ /* 0x001fe20000010000 */
[----:B------:R-:W-:-:S06]  /*e290*/  FADD.FTZ R28, R36, R15 ;  /* 0x0000000f241c7221 */ /* 0x000fcc0000010000 */
[----:B------:R-:W0:Y:S01]  /*e2a0*/  MUFU.EX2 R83, R83 ;  /* 0x0000005300537308 */ /* 0x000e220000000800 */
[----:B---3--:R-:W-:Y:S01]  /*e2b0*/  FADD.FTZ R15, R11, R24 ;  /* 0x000000180b0f7221 */ /* 0x008fe20000010000 */
[----:B--2---:R-:W-:Y:S01]  /*e2c0*/  ISETP.GT.AND P2, PT, R152, R49, PT ;  /* 0x000000319800720c */ /* 0x004fe20003f44270 */
[----:B------:R-:W-:Y:S01]  /*e2d0*/  FADD.FTZ R3, R37, R28 ;  /* 0x0000001c25037221 */ /* 0x000fe20000010000 */
[----:B------:R-:W-:-:S04]  /*e2e0*/  F2FP.F16.F32.PACK_AB R149, R14, R149 ;  /* 0x000000950e95723e */ /* 0x000fc800000000ff */
[----:B------:R-:W2:Y:S01]  /*e2f0*/  MUFU.EX2 R72, R72 ;  /* 0x0000004800487308 */ /* 0x000ea20000000800 */
[----:B----4-:R-:W-:Y:S01]  /*e300*/  FADD.FTZ R14, R78, R15 ;  /* 0x0000000f4e0e7221 */ /* 0x010fe20000010000 */
[----:B------:R-:W-:-:S03]  /*e310*/  FADD.FTZ R3, R62, R3 ;  /* 0x000000033e037221 */ /* 0x000fc60000010000 */
[----:B-1----:R-:W-:Y:S01]  /*e320*/  FADD.FTZ R14, R79, R14 ;  /* 0x0000000e4f0e7221 */ /* 0x002fe20000010000 */
[----:B------:R-:W-:-:S03]  /*e330*/  FADD.FTZ R28, R68, R3 ;  /* 0x00000003441c7221 */ /* 0x000fc60000010000 */
[----:B0-----:R-:W-:Y:S01]  /*e340*/  FADD.FTZ R14, R83, R14 ;  /* 0x0000000e530e7221 */ /* 0x001fe20000010000 */
        /* <DEDUP_REMOVED lines=37> */
[----:B--2---:R-:W-:Y:S01]  /*e5a0*/  FADD.FTZ R0, R72, R14 ;  /* 0x0000000e48007221 */ /* 0x004fe20000010000 */
[----:B------:R-:W-:Y:S01]  /*e5b0*/  F2FP.F16.F32.PACK_AB R136, R42, R40 ;  /* 0x000000282a88723e */ /* 0x000fe200000000ff */
[----:B------:R-:W-:Y:S01]  /*e5c0*/  VIADD R152, R152, 0xffffffff ;  /* 0xffffffff98987836 */ /* 0x000fe20000000000 */
        /* <DEDUP_REMOVED lines=25> */
[----:B------:R-:W-:Y:S01]  /*e760*/  MOV R20, R18 ;  /* 0x0000001200147202 */ /* 0x000fe20000000f00 */
[----:B------:R-:W-:Y:S06]  /*e770*/  @P2 BRA `(.L_x_12488) ;  /* 0xffffffd000082947 */ /* 0x000fec000383ffff */
.L_x_12478:
[----:B------:R-:W-:-:S13]  /*e780*/  ISETP.GE.AND P2, PT, R152, RZ, PT ;  /* 0x000000ff9800720c */ /* 0x000fda0003f46270 */
[----:B------:R-:W-:Y:S05]  /*e790*/  @!P2 BRA `(.L_x_12489) ;  /* 0x0000002400c0a947 */ /* 0x000fea0003800000 */
[----:B------:R-:W-:Y:S01]  /*e7a0*/  IMAD.MOV.U32 R20, RZ, RZ, R35 ;  /* 0x000000ffff147224 */ /* 0x000fe200078e0023 */
[----:B------:R-:W-:Y:S01]  /*e7b0*/  MOV R153, R53 ;  /* 0x0000003500997202 */ /* 0x000fe20000000f00 */
[----:B------:R-:W-:Y:S02]  /*e7c0*/  IMAD.MOV.U32 R10, RZ, RZ, R23 ;  /* 0x000000ffff0a7224 */ /* 0x000fe400078e0017 */
[----:B------:R-:W-:-:S07]  /*e7d0*/  IMAD.MOV.U32 R21, RZ, RZ, R18 ;  /* 0x000000ffff157224 */ /* 0x000fce00078e0012 */
.L_x_12499:
        /* <DEDUP_REMOVED lines=10> */
.L_x_12491:
[----:B------:R-:W-:Y:S02]  /*e880*/  LEA R11, R18, R2, 0x3 ;  /* 0x00000002120b7211 */ /* 0x000fe400078e18ff */
[----:B------:R-:W-:-:S04]  /*e890*/  SHF.L.U32 R14, R23, 0x1f, RZ ;  /* 0x0000001f170e7819 */ /* 0x000fc800000006ff */
[----:B------:R0:W1:Y:S01]  /*e8a0*/  SYNCS.PHASECHK.TRANS64.TRYWAIT P3, [R11+URZ+0x16830], R14 ;  /* 0x0168300e0b0075a7 */ /* 0x000062000806017f */
[----:B------:R-:W-:Y:S05]  /*e8b0*/  @!P0 BRA `(.L_x_12492) ;  /* 0x0000000000048947 */ /* 0x000fea0003800000 */
[----:B------:R-:W-:Y:S01]  /*e8c0*/  BPT.TRAP 0x1 ;  /* 0x000000040000795c */ /* 0x000fe20000300000 */
.L_x_12492:
[----:B------:R-:W-:Y:S04]  /*e8d0*/  BSSY B0, `(.L_x_12490) ;  /* 0x0000004000007945 */ /* 0x000fe80003800000 */
[----:B-1----:R-:W-:Y:S05]  /*e8e0*/  @P3 BRA `(.L_x_12493) ;  /* 0x0000000000083947 */ /* 0x002fea0003800000 */
[----:B------:R-:W1:Y:S02]  /*e8f0*/  SYNCS.PHASECHK.TRANS64.TRYWAIT P3, [R11+URZ+0x16830], R14 ;  /* 0x0168300e0b0075a7 */ /* 0x000e64000806017f */
[----:B-1----:R-:W-:Y:S05]  /*e900*/  @!P3 BRA `(.L_x_12494) ;  /* 0x000000a40000b947 */ /* 0x002fea0003800000 */
.L_x_12493:
[----:B------:R-:W-:Y:S05]  /*e910*/  BSYNC B0 ;  /* 0x0000000000007941 */ /* 0x000fea0003800000 */
.L_x_12490:
        /* <DEDUP_REMOVED lines=8> */
[----:B------:R-:W-:Y:S02]  /*e9a0*/  R2UR UR5, R5 ;  /* 0x00000000050572ca */ /* 0x000fe400000e0000 */
[----:B------:R-:W-:Y:S02]  /*e9b0*/  R2UR UR7, R27 ;  /* 0x000000001b0772ca */ /* 0x000fe400000e0000 */
[----:B------:R-:W-:Y:S02]  /*e9c0*/  R2UR UR11, R25 ;  /* 0x00000000190b72ca */ /* 0x000fe400000e0000 */
[----:B------:R-:W-:Y:S02]  /*e9d0*/  R2UR UR19, R27 ;  /* 0x000000001b1372ca */ /* 0x000fe400000e0000 */
[----:B------:R-:W-:-:S02]  /*e9e0*/  R2UR UR8, R12 ;  /* 0x000000000c0872ca */ /* 0x000fc400000e0000 */
[----:B------:R-:W-:Y:S01]  /*e9f0*/  R2UR UR9, R13 ;  /* 0x000000000d0972ca */ /* 0x000fe200000e0000 */
[----:B------:R0:W-:Y:S01]  /*ea00*/  BAR.SYNC.DEFER_BLOCKING R11, 0x100 ;  /* 0x0004000b0000751d */ /* 0x0001e20000010000 */
[----:B------:R-:W-:Y:S02]  /*ea10*/  MOV R15, 0x40000040 ;  /* 0x40000040000f7802 */ /* 0x000fe40000000f00 */
[----:B------:R-:W-:Y:S02]  /*ea20*/  R2UR UR12, R8 ;  /* 0x00000000080c72ca */ /* 0x000fe400000e0000 */
[----:B------:R-:W-:Y:S02]  /*ea30*/  R2UR UR15, R15 ;  /* 0x000000000f0f72ca */ /* 0x000fe400000e0000 */
[----:B------:R-:W-:Y:S01]  /*ea40*/  R2UR UR13, R9 ;  /* 0x00000000090d72ca */ /* 0x000fe200000e0000 */
[----:B--2---:R-:W-:-:S04]  /*ea50*/  IMAD R26, R18, 0x400, R14 ;  /* 0x00000400121a7824 */ /* 0x004fc800078e020e */
[C---:B------:R-:W-:Y:S01]  /*ea60*/  VIADD R14, R26.reuse, 0x4 ;  /* 0x000000041a0e7836 */ /* 0x040fe20000000000 */
[C---:B------:R-:W-:Y:S02]  /*ea70*/  R2UR UR6, R26.reuse ;  /* 0x000000001a0672ca */ /* 0x040fe400000e0000 */
[C---:B------:R-:W-:Y:S01]  /*ea80*/  IADD3 R24, R26.reuse, 0x2, RZ ;  /* 0x000000021a187810 */ /* 0x040fe20007ffe0ff */
[----:B------:R-:W-:-:S03]  /*ea90*/  VIADD R26, R26, 0x6 ;  /* 0x000000061a1a7836 */ /* 0x000fc60000000000 */
        /* <DEDUP_REMOVED lines=20> */
.L_x_12496:
[----:B------:R-:W-:Y:S01]  /*ebe0*/  SHF.L.U32 R10, R10, 0x1f, RZ ;  /* 0x0000001f0a0a7819 */ /* 0x000fe200000006ff */
[----:B------:R-:W-:-:S04]  /*ebf0*/  IMAD R11, R21, 0x8, R2 ;  /* 0x00000008150b7824 */ /* 0x000fc800078e0202 */
[----:B------:R0:W1:Y:S01]  /*ec00*/  SYNCS.PHASECHK.TRANS64.TRYWAIT P2, [R11+URZ+0x16850], R10 ;  /* 0x0168500a0b0075a7 */ /* 0x000062000804017f */
[----:B------:R-:W-:Y:S05]  /*ec10*/  @!P0 BRA `(.L_x_12497) ;  /* 0x0000000000048947 */ /* 0x000fea0003800000 */
[----:B------:R-:W-:Y:S01]  /*ec20*/  BPT.TRAP 0x1 ;  /* 0x000000040000795c */ /* 0x000fe20000300000 */
.L_x_12497:
[----:B-1----:R-:W-:Y:S05]  /*ec30*/  @P2 BRA `(.L_x_12495) ;  /* 0x0000000000082947 */ /* 0x002fea0003800000 */
[----:B------:R-:W1:Y:S02]  /*ec40*/  SYNCS.PHASECHK.TRANS64.TRYWAIT P2, [R11+URZ+0x16850], R10 ;  /* 0x0168500a0b0075a7 */ /* 0x000e64000804017f */
[----:B-1----:R-:W-:Y:S05]  /*ec50*/  @!P2 BRA `(.L_x_12498) ;  /* 0x000000a00040a947 */ /* 0x002fea0003800000 */
.L_x_12495:
[----:B01----:R-:W-:Y:S01]  /*ec60*/  VIADD R10, R2, 0x400 ;  /* 0x00000400020a7836 */ /* 0x003fe20000000000 */
[----:B------:R-:W-:Y:S01]  /*ec70*/  MOV R11, 0x40000040 ;  /* 0x40000040000b7802 */ /* 0x000fe20000000f00 */
[----:B------:R-:W-:Y:S05]  /*ec80*/  WARPSYNC.ALL ;  /* 0x0000000000007948 */ /* 0x000fea0003800000 */
[----:B------:R-:W-:Y:S01]  /*ec90*/  SHF.R.U32.HI R10, RZ, 0x4, R10 ;  /* 0x00000004ff0a7819 */ /* 0x000fe2000001160a */
[----:B------:R-:W-:Y:S01]  /*eca0*/  WARPGROUP.ARRIVE ;  /* 0x00000000000079c5 */ /* 0x000fe20000000000 */
[----:B------:R-:W-:Y:S01]  /*ecb0*/  R2UR UR7, R11 ;  /* 0x000000000b0772ca */ /* 0x000fe200000e0000 */
[----:B------:R-:W-:Y:S01]  /*ecc0*/  IMAD.MOV.U32 R15, RZ, RZ, 0x40000040 ;  /* 0x40000040ff0f7424 */ /* 0x000fe200078e00ff */
[----:B------:R-:W-:Y:S01]  /*ecd0*/  LOP3.LUT R10, R10, 0x3fff, RZ, 0xc0, !PT ;  /* 0x00003fff0a0a7812 */ /* 0x000fe200078ec0ff */
[----:B------:R-:W-:-:S02]  /*ece0*/  ULDC UR4, c[0x0][0x9d8] ;  /* 0x0002760000047ab9 */ /* 0x000fc40000000800 */
[----:B------:R-:W-:Y:S01]  /*ecf0*/  FMUL.FTZ R11, R24, UR4 ;  /* 0x00000004180b7c20 */ /* 0x000fe20008410000 */
[----:B------:R-:W-:Y:S01]  /*ed00*/  FMUL.FTZ R24, R29, UR4 ;  /* 0x000000041d187c20 */ /* 0x000fe20008410000 */
[----:B------:R-:W-:Y:S02]  /*ed10*/  IMAD R10, R21, 0x400, R10 ;  /* 0x00000400150a7824 */ /* 0x000fe400078e020a */
[----:B------:R-:W-:Y:S01]  /*ed20*/  FMUL.FTZ R154, R26, UR4 ;  /* 0x000000041a9a7c20 */ /* 0x000fe20008410000 */
[----:B------:R-:W-:Y:S01]  /*ed30*/  FMUL.FTZ R26, R33, UR4 ;  /* 0x00000004211a7c20 */ /* 0x000fe20008410000 */
[----:B------:R-:W-:Y:S01]  /*ed40*/  FMUL.FTZ R29, R39, UR4 ;  /* 0x00000004271d7c20 */ /* 0x000fe20008410000 */
[C---:B------:R-:W-:Y:S01]  /*ed50*/  VIADD R14, R10.reuse, 0x80 ;  /* 0x000000800a0e7836 */ /* 0x040fe20000000000 */
[----:B------:R-:W-:Y:S01]  /*ed60*/  R2UR UR6, R10 ;  /* 0x000000000a0672ca */ /* 0x000fe200000e0000 */
        /* <DEDUP_REMOVED lines=12> */
[----:B------:R-:W-:Y:S01]  /*ee30*/  HGMMA.64x64x16.F32 R88, R148, gdesc[UR4].tnspB, R88, gsb0 ;  /* 0x40e0000494587df0 */ /* 0x000fe20008000858 */
[----:B------:R-:W-:Y:S01]  /*ee40*/  R2UR UR6, R14 ;  /* 0x000000000e0672ca */ /* 0x000fe200000e0000 */
[----:B------:R-:W-:Y:S01]  /*ee50*/  VIADD R14, R10, 0x100 ;  /* 0x000001000a0e7836 */ /* 0x000fe20000000000 */
[----:B------:R-:W-:Y:S01]  /*ee60*/  R2UR UR7, R15 ;  /* 0x000000000f0772ca */ /* 0x000fe200000e0000 */
[----:B------:R-:W-:Y:S01]  /*ee70*/  MUFU.TANH R26, R26 ;  /* 0x0000001a001a7308 */ /* 0x000fe20000002400 */
[----:B------:R-:W-:Y:S01]  /*ee80*/  MOV R15, 0x40000040 ;  /* 0x40000040000f7802 */ /* 0x000fe20000000f00 */
[----:B------:R-:W-:Y:S01]  /*ee90*/  FMUL.FTZ R71, R71, UR4 ;  /* 0x0000000447477c20 */ /* 0x000fe20008410000 */
[----:B------:R-:W-:Y:S01]  /*eea0*/  FMUL.FTZ R74, R74, UR4 ;  /* 0x000000044a4a7c20 */ /* 0x000fe20008410000 */
[----:B------:R-:W-:Y:S01]  /*eeb0*/  FMUL.FTZ R75, R75, UR4 ;  /* 0x000000044b4b7c20 */ /* 0x000fe20008410000 */
[----:B------:R-:W-:-:S02]  /*eec0*/  FMUL.FTZ R80, R86, UR4 ;  /* 0x0000000456507c20 */ /* 0x000fc40008410000 */
[----:B------:R-:W1:Y:S01]  /*eed0*/  S2R R86, SR_TID.X ;  /* 0x0000000000567919 */ /* 0x000e620000002100 */
[----:B------:R-:W-:Y:S08]  /*eee0*/  MUFU.TANH R39, R39 ;  /* 0x0000002700277308 */ /* 0x000ff00000002400 */
[----:B------:R-:W-:Y:S08]  /*eef0*/  MUFU.TANH R43, R43 ;  /* 0x0000002b002b7308 */ /* 0x000ff00000002400 */
[----:B------:R-:W-:Y:S08]  /*ef00*/  MUFU.TANH R59, R59 ;  /* 0x0000003b003b7308 */ /* 0x000ff00000002400 */
[----:B------:R-:W-:Y:S01]  /*ef10*/  MUFU.TANH R68, R68 ;  /* 0x0000004400447308 */ /* 0x000fe20000002400 */
[----:B-1----:R-:W-:-:S07]  /*ef20*/  ISETP.GE.U32.AND P2, PT, R86, 0x180, PT ;  /* 0x000001805600780c */ /* 0x002fce0003f46070 */
        /* <DEDUP_REMOVED lines=28> */
[----:B------:R-:W-:-:S05]  /*f0f0*/  SHF.R.U32.HI R85, RZ, 0x7, R86 ;  /* 0x00000007ff557819 */ /* 0x000fca0000011656 */
        /* <DEDUP_REMOVED lines=13> */
[----:B0-----:R-:W-:Y:S01]  /*f1d0*/  FMNMX.FTZ R51, R11, R153, !PT ;  /* 0x000000990b337209 */ /* 0x001fe20007810000 */
[----:B------:R-:W-:Y:S01]  /*f1e0*/  FMUL.FTZ R145, R34, UR4 ;  /* 0x0000000422917c20 */ /* 0x000fe20008410000 */
[----:B------:R-:W-:Y:S01]  /*f1f0*/  HGMMA.64x64x16.F32 R88, R140, gdesc[UR4].tnspB, R88, gsb0 ;  /* 0x40e000048c587df0 */ /* 0x000fe20008000858 */
[----:B------:R-:W-:Y:S01]  /*f200*/  R2UR UR6, R14 ;  /* 0x000000000e0672ca */ /* 0x000fe200000e0000 */
[----:B------:R-:W-:Y:S01]  /*f210*/  FMUL.FTZ R14, R25, UR4 ;  /* 0x00000004190e7c20 */ /* 0x000fe20008410000 */
[----:B------:R-:W-:Y:S01]  /*f220*/  R2UR UR7, R15 ;  /* 0x000000000f0772ca */ /* 0x000fe200000e0000 */
        /* <DEDUP_REMOVED lines=18> */
[----:B------:R-:W-:-:S02]  /*f350*/  VIADD R54, R10, 0x200 ;  /* 0x000002000a367836 */ /* 0x000fc40000000000 */
[----:B------:R-:W2:Y:S01]  /*f360*/  MUFU.TANH R25, R25 ;  /* 0x0000001900197308 */ /* 0x000ea20000002400 */
[----:B0-----:R-:W-:-:S07]  /*f370*/  FMNMX.FTZ R51, R14, R51, !PT ;  /* 0x000000330e337209 */ /* 0x001fce0007810000 */
[----:B------:R-:W0:Y:S01]  /*f380*/  MUFU.TANH R28, R28 ;  /* 0x0000001c001c7308 */ /* 0x000e220000002400 */
[----:B-1----:R-:W-:-:S04]  /*f390*/  FMNMX.FTZ R51, R15, R51, !PT ;  /* 0x000000330f337209 */ /* 0x002fc80007810000 */
[----:B------:R-:W-:-:S03]  /*f3a0*/  FMNMX.FTZ R51, R24, R51, !PT ;  /* 0x0000003318337209 */ /* 0x000fc60007810000 */
[----:B------:R-:W1:Y:S01]  /*f3b0*/  MUFU.TANH R31, R31 ;  /* 0x0000001f001f7308 */ /* 0x000e620000002400 */
[----:B--2---:R-:W-:-:S04]  /*f3c0*/  FMNMX.FTZ R51, R25, R51, !PT ;  /* 0x0000003319337209 */ /* 0x004fc80007810000 */
[----:B------:R-:W-:-:S03]  /*f3d0*/  FMNMX.FTZ R51, R26, R51, !PT ;  /* 0x000000331a337209 */ /* 0x000fc60007810000 */
[----:B------:R-:W2:Y:S01]  /*f3e0*/  MUFU.TANH R34, R34 ;  /* 0x0000002200227308 */ /* 0x000ea20000002400 */
[----:B------:R-:W-:-:S04]  /*f3f0*/  FMNMX.FTZ R51, R27, R51, !PT ;  /* 0x000000331b337209 */ /* 0x000fc80007810000 */
[----:B0-----:R-:W-:-:S03]  /*f400*/  FMNMX.FTZ R51, R28, R51, !PT ;  /* 0x000000331c337209 */ /* 0x001fc60007810000 */
[----:B------:R-:W-:Y:S01]  /*f410*/  MUFU.TANH R42, R42 ;  /* 0x0000002a002a7308 */ /* 0x000fe20000002400 */
[----:B------:R-:W-:-:S04]  /*f420*/  FMNMX.FTZ R51, R30, R51, !PT ;  /* 0x000000331e337209 */ /* 0x000fc80007810000 */
[----:B-1----:R-:W-:-:S03]  /*f430*/  FMNMX.FTZ R51, R31, R51, !PT ;  /* 0x000000331f337209 */ /* 0x002fc60007810000 */
[----:B------:R-:W-:Y:S01]  /*f440*/  MUFU.TANH R47, R47 ;  /* 0x0000002f002f7308 */ /* 0x000fe20000002400 */
[----:B--2---:R-:W-:-:S07]  /*f450*/  FMNMX.FTZ R51, R34, R51, !PT ;  /* 0x0000003322337209 */ /* 0x004fce0007810000 */
[----:B------:R-:W-:Y:S01]  /*f460*/  MUFU.TANH R52, R52 ;  /* 0x0000003400347308 */ /* 0x000fe20000002400 */
[----:B------:R-:W-:Y:S02]  /*f470*/  WARPGROUP.DEPBAR.LE gsb0, 0x0 ;  /* 0x00008000000079c5 */ /* 0x000fe40000010000 */
        /* <DEDUP_REMOVED lines=11> */
[----:B------:R-:W-:Y:S01]  /*f530*/  ULDC UR4, c[0x0][0x988] ;  /* 0x0002620000047ab9 */ /* 0x000fe20000000800 */
[----:B------:R-:W-:Y:S01]  /*f540*/  WARPGROUP.ARRIVE ;  /* 0x00000000000079c5 */ /* 0x000fe20000000000 */
[----:B------:R-:W-:Y:S01]  /*f550*/  IMAD.MOV.U32 R55, RZ, RZ, 0x40000040 ;  /* 0x40000040ff377424 */ /* 0x000fe200078e00ff */
[----:B------:R-:W0:Y:S04]  /*f560*/  MUFU.TANH R35, R35 ;  /* 0x0000002300237308 */ /* 0x000e280000002400 */
[----:B------:R-:W-:Y:S01]  /*f570*/  HGMMA.64x64x16.F32 R88, R136, gdesc[UR4].tnspB, R88, gsb0 ;  /* 0x40e0000488587df0 */ /* 0x000fe20008000858 */
[----:B------:R-:W-:-:S02]  /*f580*/  R2UR UR7, R55 ;  /* 0x00000000370772ca */ /* 0x000fc400000e0000 */
[----:B------:R-:W-:Y:S01]  /*f590*/  R2UR UR6, R54 ;  /* 0x00000000360672ca */ /* 0x000fe200000e0000 */
[----:B------:R-:W1:Y:S08]  /*f5a0*/  MUFU.TANH R38, R38 ;  /* 0x0000002600267308 */ /* 0x000e700000002400 */
[----:B------:R-:W2:Y:S01]  /*f5b0*/  MUFU.TANH R58, R58 ;  /* 0x0000003a003a7308 */ /* 0x000ea20000002400 */
[----:B0-----:R-:W-:-:S07]  /*f5c0*/  FMNMX.FTZ R51, R35, R51, !PT ;  /* 0x0000003323337209 */ /* 0x001fce0007810000 */
[----:B------:R-:W0:Y:S01]  /*f5d0*/  MUFU.TANH R61, R61 ;  /* 0x0000003d003d7308 */ /* 0x000e220000002400 */
[----:B-1----:R-:W-:-:S04]  /*f5e0*/  FMNMX.FTZ R51, R38, R51, !PT ;  /* 0x0000003326337209 */ /* 0x002fc80007810000 */
[----:B------:R-:W-:-:S03]  /*f5f0*/  FMNMX.FTZ R51, R39, R51, !PT ;  /* 0x0000003327337209 */ /* 0x000fc60007810000 */
[----:B------:R-:W1:Y:S01]  /*f600*/  MUFU.TANH R64, R64 ;  /* 0x0000004000407308 */ /* 0x000e620000002400 */
[----:B------:R-:W-:-:S04]  /*f610*/  FMNMX.FTZ R51, R42, R51, !PT ;  /* 0x000000332a337209 */ /* 0x000fc80007810000 */
[----:B------:R-:W-:-:S03]  /*f620*/  FMNMX.FTZ R51, R43, R51, !PT ;  /* 0x000000332b337209 */ /* 0x000fc60007810000 */
[----:B------:R-:W3:Y:S01]  /*f630*/  MUFU.TANH R65, R65 ;  /* 0x0000004100417308 */ /* 0x000ee20000002400 */
[----:B------:R-:W-:-:S04]  /*f640*/  FMNMX.FTZ R51, R46, R51, !PT ;  /* 0x000000332e337209 */ /* 0x000fc80007810000 */
[----:B------:R-:W-:-:S03]  /*f650*/  FMNMX.FTZ R51, R47, R51, !PT ;  /* 0x000000332f337209 */ /* 0x000fc60007810000 */
[----:B------:R-:W4:Y:S01]  /*f660*/  MUFU.TANH R72, R72 ;  /* 0x0000004800487308 */ /* 0x000f220000002400 */
[----:B------:R-:W-:-:S04]  /*f670*/  FMNMX.FTZ R51, R50, R51, !PT ;  /* 0x0000003332337209 */ /* 0x000fc80007810000 */
[----:B------:R-:W-:-:S03]  /*f680*/  FMNMX.FTZ R51, R52, R51, !PT ;  /* 0x0000003334337209 */ /* 0x000fc60007810000 */
[----:B------:R-:W5:Y:S01]  /*f690*/  MUFU.TANH R147, R147 ;  /* 0x0000009300937308 */ /* 0x000f620000002400 */
[----:B------:R-:W-:-:S04]  /*f6a0*/  FMNMX.FTZ R51, R57, R51, !PT ;  /* 0x0000003339337209 */ /* 0x000fc80007810000 */
[----:B--2---:R-:W-:-:S03]  /*f6b0*/  FMNMX.FTZ R51, R58, R51, !PT ;  /* 0x000000333a337209 */ /* 0x004fc60007810000 */
[----:B------:R-:W2:Y:S01]  /*f6c0*/  MUFU.TANH R145, R145 ;  /* 0x0000009100917308 */ /* 0x000ea20000002400 */
[----:B------:R-:W-:-:S04]  /*f6d0*/  FMNMX.FTZ R51, R59, R51, !PT ;  /* 0x000000333b337209 */ /* 0x000fc80007810000 */
[----:B------:R-:W-:-:S03]  /*f6e0*/  FMNMX.FTZ R51, R60, R51, !PT ;  /* 0x000000333c337209 */ /* 0x000fc60007810000 */
[----:B------:R-:W2:Y:S01]  /*f6f0*/  MUFU.TANH R143, R143 ;  /* 0x0000008f008f7308 */ /* 0x000ea20000002400 */
[----:B0-----:R-:W-:-:S04]  /*f700*/  FMNMX.FTZ R51, R61, R51, !PT ;  /* 0x000000333d337209 */ /* 0x001fc80007810000 */
[----:B------:R-:W-:-:S03]  /*f710*/  FMNMX.FTZ R51, R62, R51, !PT ;  /* 0x000000333e337209 */ /* 0x000fc60007810000 */
[----:B------:R-:W0:Y:S01]  /*f720*/  MUFU.TANH R141, R141 ;  /* 0x0000008d008d7308 */ /* 0x000e220000002400 */
[----:B-1----:R-:W-:Y:S01]  /*f730*/  FMNMX.FTZ R51, R64, R51, !PT ;  /* 0x0000003340337209 */ /* 0x002fe20007810000 */
[----:B------:R-:W-:Y:S02]  /*f740*/  WARPGROUP.DEPBAR.LE gsb0, 0x0 ;  /* 0x00008000000079c5 */ /* 0x000fe40000010000 */
[----:B------:R-:W-:Y:S01]  /*f750*/  WARPGROUP.ARRIVE ;  /* 0x00000000000079c5 */ /* 0x000fe20000000000 */
[----:B---3--:R-:W-:-:S03]  /*f760*/  FMNMX.FTZ R51, R65, R51, !PT ;  /* 0x0000003341337209 */ /* 0x008fc60007810000 */
[----:B------:R-:W1:Y:S01]  /*f770*/  MUFU.TANH R32, R32 ;  /* 0x0000002000207308 */ /* 0x000e620000002400 */
[----:B------:R-:W-:Y:S01]  /*f780*/  FMNMX.FTZ R51, R68, R51, !PT ;  /* 0x0000003344337209 */ /* 0x000fe20007810000 */
[----:B------:R-:W-:Y:S03]  /*f790*/  HGMMA.64x64x16.F32 R88, R132, gdesc[UR4].tnspB, R88, gsb0 ;  /* 0x40e0000484587df0 */ /* 0x000fe60008000858 */
[----:B------:R-:W-:-:S03]  /*f7a0*/  FMNMX.FTZ R51, R69, R51, !PT ;  /* 0x0000003345337209 */ /* 0x000fc60007810000 */
[----:B------:R-:W3:Y:S01]  /*f7b0*/  MUFU.TANH R36, R36 ;  /* 0x0000002400247308 */ /* 0x000ee20000002400 */
[----:B----4-:R-:W-:-:S04]  /*f7c0*/  FMNMX.FTZ R51, R72, R51, !PT ;  /* 0x0000003348337209 */ /* 0x010fc80007810000 */
[----:B------:R-:W-:-:S03]  /*f7d0*/  FMNMX.FTZ R53, R73, R51, !PT ;  /* 0x0000003349357209 */ /* 0x000fc60007810000 */
[----:B------:R-:W4:Y:S02]  /*f7e0*/  MUFU.TANH R37, R37 ;  /* 0x0000002500257308 */ /* 0x000f240000002400 */
[----:B------:R-:W5:Y:S06]  /*f7f0*/  SHFL.BFLY PT, R51, R53, 0x2, 0x1f ;  /* 0x0c401f0035337f89 */ /* 0x000f6c00000e0000 */
[----:B------:R-:W4:Y:S08]  /*f800*/  MUFU.TANH R40, R40 ;  /* 0x0000002800287308 */ /* 0x000f300000002400 */
[----:B------:R-:W4:Y:S08]  /*f810*/  MUFU.TANH R41, R41 ;  /* 0x0000002900297308 */ /* 0x000f300000002400 */
[----:B------:R-:W4:Y:S01]  /*f820*/  MUFU.TANH R44, R44 ;  /* 0x0000002c002c7308 */ /* 0x000f220000002400 */
[----:B-----5:R-:W-:-:S05]  /*f830*/  FMNMX.FTZ R53, R53, R51, !PT ;  /* 0x0000003335357209 */ /* 0x020fca0007810000 */
[----:B------:R-:W5:Y:S02]  /*f840*/  SHFL.BFLY PT, R51, R53, 0x1, 0x1f ;  /* 0x0c201f0035337f89 */ /* 0x000f6400000e0000 */
[----:B------:R-:W4:Y:S08]  /*f850*/  MUFU.TANH R45, R45 ;  /* 0x0000002d002d7308 */ /* 0x000f300000002400 */
[----:B------:R-:W4:Y:S08]  /*f860*/  MUFU.TANH R48, R48 ;  /* 0x0000003000307308 */ /* 0x000f300000002400 */
[----:B------:R-:W4:Y:S01]  /*f870*/  MUFU.TANH R56, R56 ;  /* 0x0000003800387308 */ /* 0x000f220000002400 */
[----:B-----5:R-:W-:-:S07]  /*f880*/  FMNMX.FTZ R53, R53, R51, !PT ;  /* 0x0000003335357209 */ /* 0x020fce0007810000 */
[----:B------:R-:W5:Y:S01]  /*f890*/  MUFU.TANH R66, R66 ;  /* 0x0000004200427308 */ /* 0x000f620000002400 */
[----:B------:R-:W-:Y:S01]  /*f8a0*/  MOV R51, UR4 ;  /* 0x0000000400337c02 */ /* 0x000fe20008000f00 */
[----:B------:R-:W-:Y:S01]  /*f8b0*/  FADD.FTZ R82, -R53, R153 ;  /* 0x0000009935527221 */ /* 0x000fe20000010100 */
[----:B------:R-:W-:-:S03]  /*f8c0*/  IMAD.MOV.U32 R153, RZ, RZ, R53 ;  /* 0x000000ffff997224 */ /* 0x000fc600078e0035 */
[-C--:B------:R-:W-:Y:S02]  /*f8d0*/  FMUL.FTZ R84, R53, R51.reuse ;  /* 0x0000003335547220 */ /* 0x080fe40000410000 */
[----:B------:R-:W5:Y:S01]  /*f8e0*/  MUFU.TANH R67, R67 ;  /* 0x0000004300437308 */ /* 0x000f620000002400 */
[-C--:B------:R-:W-:Y:S01]  /*f8f0*/  FMUL.FTZ R54, R82, R51.reuse ;  /* 0x0000003352367220 */ /* 0x080fe20000410000 */
[-CC-:B------:R-:W-:Y:S01]  /*f900*/  FFMA.FTZ R148, R11, R51.reuse, -R84.reuse ;  /* 0x000000330b947223 */ /* 0x180fe20000010854 */
[----:B------:R-:W-:Y:S01]  /*f910*/  FMNMX.FTZ R11, R154, R20, !PT ;  /* 0x000000149a0b7209 */ /* 0x000fe20007810000 */
[-CC-:B------:R-:W-:Y:S01]  /*f920*/  FFMA.FTZ R55, R14, R51.reuse, -R84.reuse ;  /* 0x000000330e377223 */ /* 0x180fe20000010854 */
[-CC-:B------:R-:W-:Y:S01]  /*f930*/  FFMA.FTZ R146, R27, R51.reuse, -R84.reuse ;  /* 0x000000331b927223 */ /* 0x180fe20000010854 */
[--C-:B------:R-:W-:Y:S01]  /*f940*/  FFMA.FTZ R27, R35, R51, -R84.reuse ;  /* 0x00000033231b7223 */ /* 0x100fe20000010854 */
[----:B------:R-:W-:Y:S01]  /*f950*/  FMNMX.FTZ R11, R151, R11, !PT ;  /* 0x0000000b970b7209 */ /* 0x000fe20007810000 */
[----:B------:R-:W5:Y:S01]  /*f960*/  MUFU.TANH R70, R70 ;  /* 0x0000004600467308 */ /* 0x000f620000002400 */
[--C-:B------:R-:W-:Y:S01]  /*f970*/  FFMA.FTZ R150, R15, R51, -R84.reuse ;  /* 0x000000330f967223 */ /* 0x100fe20000010854 */
[----:B------:R-:W-:Y:S01]  /*f980*/  IMAD.MOV.U32 R15, RZ, RZ, 0x40000040 ;  /* 0x40000040ff0f7424 */ /* 0x000fe200078e00ff */
[----:B------:R-:W-:Y:S01]  /*f990*/  FMNMX.FTZ R11, R149, R11, !PT ;  /* 0x0000000b950b7209 */ /* 0x000fe20007810000 */
[-CC-:B------:R-:W-:Y:S01]  /*f9a0*/  FFMA.FTZ R82, R26, R51.reuse, -R84.reuse ;  /* 0x000000331a527223 */ /* 0x180fe20000010854 */
[----:B------:R-:W-:Y:S01]  /*f9b0*/  FFMA.FTZ R26, R43, R51, -R84 ;  /* 0x000000332b1a7223 */ /* 0x000fe20000010854 */
[----:B------:R-:W-:-:S02]  /*f9c0*/  WARPGROUP.DEPBAR.LE gsb0, 0x0 ;  /* 0x00008000000079c5 */ /* 0x000fc40000010000 */
[----:B------:R-:W-:Y:S01]  /*f9d0*/  FMNMX.FTZ R11, R147, R11, !PT ;  /* 0x0000000b930b7209 */ /* 0x000fe20007810000 */
[----:B------:R-:W5:Y:S01]  /*f9e0*/  MUFU.TANH R71, R71 ;  /* 0x0000004700477308 */ /* 0x000f620000002400 */
[----:B------:R-:W-:Y:S01]  /*f9f0*/  R2UR UR7, R15 ;  /* 0x000000000f0772ca */ /* 0x000fe200000e0000 */
[----:B------:R-:W-:Y:S01]  /*fa00*/  WARPGROUP.ARRIVE ;  /* 0x00000000000079c5 */ /* 0x000fe20000000000 */
[----:B--2---:R-:W-:Y:S01]  /*fa10*/  FMNMX.FTZ R11, R145, R11, !PT ;  /* 0x0000000b910b7209 */ /* 0x004fe20007810000 */
[-CC-:B------:R-:W-:Y:S01]  /*fa20*/  FFMA.FTZ R83, R24, R51.reuse, -R84.reuse ;  /* 0x0000003318537223 */ /* 0x180fe20000010854 */
[-CC-:B------:R-:W-:Y:S01]  /*fa30*/  FFMA.FTZ R24, R31, R51.reuse, -R84.reuse ;  /* 0x000000331f187223 */ /* 0x180fe20000010854 */
[----:B------:R-:W-:Y:S01]  /*fa40*/  FFMA.FTZ R31, R58, R51, -R84 ;  /* 0x000000333a1f7223 */ /* 0x000fe20000010854 */
[----:B------:R-:W-:Y:S01]  /*fa50*/  FMNMX.FTZ R11, R143, R11, !PT ;  /* 0x0000000b8f0b7209 */ /* 0x000fe20007810000 */
[----:B------:R-:W2:Y:S01]  /*fa60*/  MUFU.TANH R74, R74 ;  /* 0x0000004a004a7308 */ /* 0x000ea20000002400 */
[----:B------:R-:W-:-:S02]  /*fa70*/  IMAD.MOV.U32 R15, RZ, RZ, 0x40000040 ;  /* 0x40000040ff0f7424 */ /* 0x000fc400078e00ff */
[--C-:B------:R-:W-:Y:S01]  /*fa80*/  FFMA.FTZ R136, R38, R51, -R84.reuse ;  /* 0x0000003326887223 */ /* 0x100fe20000010854 */
[----:B0-----:R-:W-:Y:S01]  /*fa90*/  FMNMX.FTZ R14, R141, R11, !PT ;  /* 0x0000000b8d0e7209 */ /* 0x001fe20007810000 */
[-CC-:B------:R-:W-:Y:S01]  /*faa0*/  FFMA.FTZ R38, R59, R51.reuse, -R84.reuse ;  /* 0x000000333b267223 */ /* 0x180fe20000010854 */
[-CC-:B------:R-:W-:Y:S01]  /*fab0*/  FFMA.FTZ R144, R25, R51.reuse, -R84.reuse ;  /* 0x0000003319907223 */ /* 0x180fe20000010854 */
[-CC-:B------:R-:W-:Y:S01]  /*fac0*/  FFMA.FTZ R25, R39, R51.reuse, -R84.reuse ;  /* 0x0000003327197223 */ /* 0x180fe20000010854 */
[----:B------:R-:W-:Y:S01]  /*fad0*/  FMNMX.FTZ R14, R29, R14, !PT ;  /* 0x0000000e1d0e7209 */ /* 0x000fe20007810000 */
[----:B------:R-:W0:Y:S01]  /*fae0*/  MUFU.TANH R75, R75 ;  /* 0x0000004b004b7308 */ /* 0x000e220000002400 */
[-CC-:B------:R-:W-:Y:S01]  /*faf0*/  FFMA.FTZ R39, R60, R51.reuse, -R84.reuse ;  /* 0x000000333c277223 */ /* 0x180fe20000010854 */
[-CC-:B------:R-:W-:Y:S01]  /*fb00*/  FFMA.FTZ R132, R46, R51.reuse, -R84.reuse ;  /* 0x000000332e847223 */ /* 0x180fe20000010854 */
[----:B-1----:R-:W-:Y:S01]  /*fb10*/  FMNMX.FTZ R14, R32, R14, !PT ;  /* 0x0000000e200e7209 */ /* 0x002fe20007810000 */
[-CC-:B------:R-:W-:Y:S01]  /*fb20*/  FFMA.FTZ R138, R42, R51.reuse, -R84.reuse ;  /* 0x000000332a8a7223 */ /* 0x180fe20000010854 */
[-CC-:B------:R-:W-:Y:S01]  /*fb30*/  FFMA.FTZ R46, R64, R51.reuse, -R84.reuse ;  /* 0x00000033402e7223 */ /* 0x180fe20000010854 */
[-CC-:B------:R-:W-:Y:S01]  /*fb40*/  FFMA.FTZ R42, R61, R51.reuse, -R84.reuse ;  /* 0x000000333d2a7223 */ /* 0x180fe20000010854 */
[----:B------:R-:W-:Y:S01]  /*fb50*/  FMNMX.FTZ R14, R33, R14, !PT ;  /* 0x0000000e210e7209 */ /* 0x000fe20007810000 */
[----:B------:R-:W1:Y:S01]  /*fb60*/  MUFU.TANH R76, R76 ;  /* 0x0000004c004c7308 */ /* 0x000e620000002400 */
[-CC-:B------:R-:W-:Y:S01]  /*fb70*/  FFMA.FTZ R142, R34, R51.reuse, -R84.reuse ;  /* 0x00000033228e7223 */ /* 0x180fe20000010854 */
[-CC-:B------:R-:W-:Y:S01]  /*fb80*/  FFMA.FTZ R34, R47, R51.reuse, -R84.reuse ;  /* 0x000000332f227223 */ /* 0x180fe20000010854 */
[----:B---3--:R-:W-:Y:S01]  /*fb90*/  FMNMX.FTZ R14, R36, R14, !PT ;  /* 0x0000000e240e7209 */ /* 0x008fe20007810000 */
[-CC-:B------:R-:W-:Y:S01]  /*fba0*/  FFMA.FTZ R47, R65, R51.reuse, -R84.reuse ;  /* 0x00000033412f7223 */ /* 0x180fe20000010854 */
[-CC-:B------:R-:W-:Y:S01]  /*fbb0*/  FFMA.FTZ R28, R28, R51.reuse, -R84.reuse ;  /* 0x000000331c1c7223 */ /* 0x180fe20000010854 */
[-CC-:B------:R-:W-:Y:S01]  /*fbc0*/  FFMA.FTZ R140, R30, R51.reuse, -R84.reuse ;  /* 0x000000331e8c7223 */ /* 0x180fe20000010854 */
[----:B----4-:R-:W-:Y:S01]  /*fbd0*/  FMNMX.FTZ R14, R37, R14, !PT ;  /* 0x0000000e250e7209 */ /* 0x010fe20007810000 */
[----:B------:R-:W3:Y:S01]  /*fbe0*/  MUFU.TANH R77, R77 ;  /* 0x0000004d004d7308 */ /* 0x000ee20000002400 */
[-CC-:B------:R-:W-:Y:S01]  /*fbf0*/  FFMA.FTZ R134, R50, R51.reuse, -R84.reuse ;  /* 0x0000003332867223 */ /* 0x180fe20000010854 */
[-CC-:B------:R-:W-:Y:S01]  /*fc00*/  FFMA.FTZ R30, R52, R51.reuse, -R84.reuse ;  /* 0x00000033341e7223 */ /* 0x180fe20000010854 */
[----:B------:R-:W-:Y:S01]  /*fc10*/  FMNMX.FTZ R14, R40, R14, !PT ;  /* 0x0000000e280e7209 */ /* 0x000fe20007810000 */
[-CC-:B------:R-:W-:Y:S01]  /*fc20*/  FFMA.FTZ R50, R68, R51.reuse, -R84.reuse ;  /* 0x0000003344327223 */ /* 0x180fe20000010854 */
[-CC-:B------:R-:W-:Y:S01]  /*fc30*/  FFMA.FTZ R52, R69, R51.reuse, -R84.reuse ;  /* 0x0000003345347223 */ /* 0x180fe20000010854 */
[----:B------:R-:W-:Y:S01]  /*fc40*/  FFMA.FTZ R73, R73, R51, -R84 ;  /* 0x0000003349497223 */ /* 0x000fe20000010854 */
[----:B------:R-:W-:Y:S01]  /*fc50*/  FMNMX.FTZ R14, R41, R14, !PT ;  /* 0x0000000e290e7209 */ /* 0x000fe20007810000 */
[----:B------:R-:W4:Y:S03]  /*fc60*/  MUFU.TANH R78, R78 ;  /* 0x0000004e004e7308 */ /* 0x000f260000002400 */
[----:B------:R-:W-:-:S04]  /*fc70*/  FMNMX.FTZ R14, R44, R14, !PT ;  /* 0x0000000e2c0e7209 */ /* 0x000fc80007810000 */
        /* <DEDUP_REMOVED lines=8> */
[----:B-----5:R-:W-:-:S04]  /*fd00*/  FMNMX.FTZ R14, R66, R14, !PT ;  /* 0x0000000e420e7209 */ /* 0x020fc80007810000 */
[----:B------:R-:W-:Y:S01]  /*fd10*/  FMNMX.FTZ R14, R67, R14, !PT ;  /* 0x0000000e430e7209 */ /* 0x000fe20007810000 */
[----:B------:R-:W-:Y:S03]  /*fd20*/  MUFU.EX2 R54, R54 ;  /* 0x0000003600367308 */ /* 0x000fe60000000800 */
[----:B------:R-:W-:-:S04]  /*fd30*/  FMNMX.FTZ R14, R70, R14, !PT ;  /* 0x0000000e460e7209 */ /* 0x000fc80007810000 */
[----:B------:R-:W-:Y:S01]  /*fd40*/  FMNMX.FTZ R14, R71, R14, !PT ;  /* 0x0000000e470e7209 */ /* 0x000fe20007810000 */
[----:B------:R-:W-:Y:S03]  /*fd50*/  MUFU.EX2 R148, R148 ;  /* 0x0000009400947308 */ /* 0x000fe60000000800 */
[----:B--2---:R-:W-:-:S04]  /*fd60*/  FMNMX.FTZ R14, R74, R14, !PT ;  /* 0x0000000e4a0e7209 */ /* 0x004fc80007810000 */
[----:B0-----:R-:W-:Y:S01]  /*fd70*/  FMNMX.FTZ R14, R75, R14, !PT ;  /* 0x0000000e4b0e7209 */ /* 0x001fe20007810000 */
[----:B------:R-:W-:Y:S03]  /*fd80*/  MUFU.EX2 R55, R55 ;  /* 0x0000003700377308 */ /* 0x000fe60000000800 */
[----:B-1----:R-:W-:-:S04]  /*fd90*/  FMNMX.FTZ R14, R76, R14, !PT ;  /* 0x0000000e4c0e7209 */ /* 0x002fc80007810000 */
[----:B---3--:R-:W-:Y:S01]  /*fda0*/  FMNMX.FTZ R14, R77, R14, !PT ;  /* 0x0000000e4d0e7209 */ /* 0x008fe20007810000 */
[----:B------:R-:W-:Y:S03]  /*fdb0*/  MUFU.EX2 R150, R150 ;  /* 0x0000009600967308 */ /* 0x000fe60000000800 */
[----:B----4-:R-:W-:-:S04]  /*fdc0*/  FMNMX.FTZ R14, R78, R14, !PT ;  /* 0x0000000e4e0e7209 */ /* 0x010fc80007810000 */
[----:B------:R-:W-:Y:S01]  /*fdd0*/  FMNMX.FTZ R14, R79, R14, !PT ;  /* 0x0000000e4f0e7209 */ /* 0x000fe20007810000 */
[----:B------:R-:W-:Y:S03]  /*fde0*/  MUFU.EX2 R83, R83 ;  /* 0x0000005300537308 */ /* 0x000fe60000000800 */
[----:B------:R-:W-:-:S04]  /*fdf0*/  FMNMX.FTZ R14, R80, R14, !PT ;  /* 0x0000000e500e7209 */ /* 0x000fc80007810000 */
[----:B------:R-:W-:Y:S01]  /*fe00*/  FMNMX.FTZ R35, R81, R14, !PT ;  /* 0x0000000e51237209 */ /* 0x000fe20007810000 */
[----:B------:R-:W-:Y:S01]  /*fe10*/  VIADD R14, R10, 0x280 ;  /* 0x000002800a0e7836 */ /* 0x000fe20000000000 */
[----:B------:R-:W-:Y:S03]  /*fe20*/  MUFU.EX2 R144, R144 ;  /* 0x0000009000907308 */ /* 0x000fe60000000800 */
[----:B------:R-:W0:Y:S01]  /*fe30*/  SHFL.BFLY PT, R43, R35, 0x2, 0x1f ;  /* 0x0c401f00232b7f89 */ /* 0x000e2200000e0000 */
[----:B------:R-:W-:-:S04]  /*fe40*/  R2UR UR6, R14 ;  /* 0x000000000e0672ca */ /* 0x000fc800000e0000 */
[----:B------:R-:W-:Y:S08]  /*fe50*/  MUFU.EX2 R82, R82 ;  /* 0x0000005200527308 */ /* 0x000ff00000000800 */
[----:B------:R-:W-:Y:S01]  /*fe60*/  MUFU.EX2 R146, R146 ;  /* 0x0000009200927308 */ /* 0x000fe20000000800 */
[----:B------:R-:W-:Y:S01]  /*fe70*/  HGMMA.64x64x16.F32 R88, R128, gdesc[UR4].tnspB, R88, gsb0 ;  /* 0x40e0000480587df0 */ /* 0x000fe20008000858 */
[----:B------:R-:W-:Y:S01]  /*fe80*/  R2UR UR7, R15 ;  /* 0x000000000f0772ca */ /* 0x000fe200000e0000 */
[----:B------:R-:W-:-:S05]  /*fe90*/  IMAD.MOV.U32 R15, RZ, RZ, 0x40000040 ;  /* 0x40000040ff0f7424 */ /* 0x000fca00078e00ff */
[----:B------:R1:W-:Y:S01]  /*fea0*/  MUFU.EX2 R11, R28 ;  /* 0x0000001c000b7308 */ /* 0x0003e20000000800 */
[----:B0-----:R-:W-:Y:S01]  /*feb0*/  FMNMX.FTZ R35, R35, R43, !PT ;  /* 0x0000002b23237209 */ /* 0x001fe20007810000 */
[----:B------:R-:W-:-:S04]  /*fec0*/  FFMA.FTZ R43, R62, R51, -R84 ;  /* 0x000000333e2b7223 */ /* 0x000fc80000010854 */
[----:B------:R-:W0:Y:S02]  /*fed0*/  SHFL.BFLY PT, R14, R35, 0x1, 0x1f ;  /* 0x0c201f00230e7f89 */ /* 0x000e2400000e0000 */
[----:B------:R-:W-:Y:S01]  /*fee0*/  MUFU.EX2 R140, R140 ;  /* 0x0000008c008c7308 */ /* 0x000fe20000000800 */
[-CC-:B-1----:R-:W-:Y:S01]  /*fef0*/  FFMA.FTZ R28, R57, R51.reuse, -R84.reuse ;  /* 0x00000033391c7223 */ /* 0x182fe20000010854 */
[----:B------:R-:W-:-:S06]  /*ff00*/  FFMA.FTZ R57, R72, R51, -R84 ;  /* 0x0000003348397223 */ /* 0x000fcc0000010854 */
        /* <DEDUP_REMOVED lines=19> */
[----:B0-----:R-:W-:Y:S01]  /*10040*/  IADD3 R14, R10, 0x300, RZ ;  /* 0x000003000a0e7810 */ /* 0x001fe20007ffe0ff */
[-CC-:B------:R-:W-:Y:S01]  /*10050*/  FFMA.FTZ R65, R29, R51.reuse, -R62.reuse ;  /* 0x000000331d417223 */ /* 0x180fe2000001083e */
[-CC-:B------:R-:W-:Y:S01]  /*10060*/  FFMA.FTZ R137, R40, R51.reuse, -R62.reuse ;  /* 0x0000003328897223 */ /* 0x180fe2000001083e */
[----:B------:R-:W-:Y:S01]  /*10070*/  FFMA.FTZ R29, R33, R51, -R62 ;  /* 0x00000033211d7223 */ /* 0x000fe2000001083e */
[----:B------:R-:W-:Y:S01]  /*10080*/  R2UR UR6, R14 ;  /* 0x000000000e0672ca */ /* 0x000fe200000e0000 */
[----:B------:R-:W-:-:S02]  /*10090*/  VIADD R14, R10, 0x380 ;  /* 0x000003800a0e7836 */ /* 0x000fc40000000000 */
        /* <DEDUP_REMOVED lines=10> */
[----:B------:R-:W-:Y:S01]  /*10140*/  FFMA.FTZ R79, R79, R51, -R62 ;  /* 0x000000334f4f7223 */ /* 0x000fe2000001083e */
[----:B------:R-:W-:-:S02]  /*10150*/  WARPGROUP.DEPBAR.LE gsb0, 0x0 ;  /* 0x00008000000079c5 */ /* 0x000fc40000010000 */
[----:B------:R-:W-:Y:S01]  /*10160*/  WARPGROUP.ARRIVE ;  /* 0x00000000000079c5 */ /* 0x000fe20000000000 */
[-CC-:B------:R-:W-:Y:S01]  /*10170*/  FFMA.FTZ R129, R66, R51.reuse, -R62.reuse ;  /* 0x0000003342817223 */ /* 0x180fe2000001083e */
[-CC-:B------:R-:W-:Y:S01]  /*10180*/  FFMA.FTZ R131, R70, R51.reuse, -R62.reuse ;  /* 0x0000003346837223 */ /* 0x180fe2000001083e */
[----:B------:R-:W-:Y:S01]  /*10190*/  FFMA.FTZ R80, R80, R51, -R62 ;  /* 0x0000003350507223 */ /* 0x000fe2000001083e */
[----:B------:R-:W2:Y:S01]  /*101a0*/  MUFU.EX2 R61, R61 ;  /* 0x0000003d003d7308 */ /* 0x000ea20000000800 */
[----:B0-----:R-:W-:Y:S01]  /*101b0*/  F2FP.F16.F32.PACK_AB R149, R60, R59 ;  /* 0x0000003b3c95723e */ /* 0x001fe200000000ff */
[----:B------:R-:W-:Y:S01]  /*101c0*/  HGMMA.64x64x16.F32 R88, R124, gdesc[UR4].tnspB, R88, gsb0 ;  /* 0x40e000047c587df0 */ /* 0x000fe20008000858 */
[----:B------:R-:W-:Y:S02]  /*101d0*/  R2UR UR6, R14 ;  /* 0x000000000e0672ca */ /* 0x000fe400000e0000 */
[----:B------:R-:W-:Y:S01]  /*101e0*/  R2UR UR7, R15 ;  /* 0x000000000f0772ca */ /* 0x000fe200000e0000 */
[----:B------:R-:W-:Y:S01]  /*101f0*/  VIADD R15, R85, 0x9 ;  /* 0x00000009550f7836 */ /* 0x000fe20000000000 */
[----:B------:R-:W-:Y:S01]  /*10200*/  @!P1 LEA R14, R18, R2, 0x3 ;  /* 0x00000002120e9211 */ /* 0x000fe200078e18ff */
[----:B------:R-:W0:Y:S03]  /*10210*/  MUFU.EX2 R145, R145 ;  /* 0x0000009100917308 */ /* 0x000e260000000800 */
[----:B------:R-:W-:Y:S01]  /*10220*/  SEL R37, R15, 0x9, !P2 ;  /* 0x000000090f257807 */ /* 0x000fe20005000000 */
[----:B------:R-:W-:-:S02]  /*10230*/  @!P1 VIADD R36, R14, 0x16840 ;  /* 0x000168400e249836 */ /* 0x000fc40000000000 */
[----:B------:R-:W-:Y:S01]  /*10240*/  FFMA.FTZ R14, R49, R51, -R62 ;  /* 0x00000033310e7223 */ /* 0x000fe2000001083e */
[C---:B------:R-:W-:Y:S01]  /*10250*/  ISETP.GT.AND P2, PT, R152.reuse, RZ, PT ;  /* 0x000000ff9800720c */ /* 0x040fe20003f44270 */
[----:B------:R-:W-:Y:S01]  /*10260*/  VIADD R152, R152, 0xffffffff ;  /* 0xffffffff98987836 */ /* 0x000fe20000000000 */
[----:B------:R-:W3:Y:S01]  /*10270*/  MUFU.EX2 R64, R64 ;  /* 0x0000004000407308 */ /* 0x000ee20000000800 */
[----:B------:R-:W-:-:S07]  /*10280*/  @!P1 PRMT R36, RZ, 0x654, R36 ;  /* 0x00000654ff249816 */ /* 0x000fce0000000024 */
[----:B------:R-:W4:Y:S08]  /*10290*/  MUFU.EX2 R147, R147 ;  /* 0x0000009300937308 */ /* 0x000f300000000800 */
        /* <DEDUP_REMOVED lines=9> */
[----:B------:R-:W-:Y:S01]  /*10330*/  FFMA.FTZ R125, R74, R51, -R62 ;  /* 0x000000334a7d7223 */ /* 0x000fe2000001083e */
[----:B------:R-:W-:Y:S06]  /*10340*/  HGMMA.64x64x16.F32 R88, R120, gdesc[UR4].tnspB, R88, gsb0 ;  /* 0x40e0000478587df0 */ /* 0x000fec0008000858 */
        /* <DEDUP_REMOVED lines=19> */
[----:B------:R-:W-:Y:S01]  /*10480*/  FMUL.FTZ R97, R97, R54 ;  /* 0x0000003661617220 */ /* 0x000fe20000410000 */
[----:B-1----:R-:W-:Y:S01]  /*10490*/  FFMA.FTZ R36, R54, R3, R148 ;  /* 0x0000000336247223 */ /* 0x002fe20000010094 */
[----:B------:R-:W-:Y:S01]  /*104a0*/  FFMA.FTZ R3, R58, R0, R59 ;  /* 0x000000003a037223 */ /* 0x000fe2000001003b */
[----:B------:R-:W-:Y:S01]  /*104b0*/  @!P1 IMAD R0, R21, 0x8, R2 ;  /* 0x0000000815009824 */ /* 0x000fe200078e0202 */
[----:B------:R-:W1:Y:S01]  /*104c0*/  MUFU.EX2 R135, R135 ;  /* 0x0000008700877308 */ /* 0x000e620000000800 */
[C---:B------:R-:W-:Y:S01]  /*104d0*/  FADD.FTZ R15, R55.reuse, R36 ;  /* 0x00000024370f7221 */ /* 0x040fe20000010000 */
[----:B------:R-:W-:Y:S01]  /*104e0*/  FADD.FTZ R36, R60, R3 ;  /* 0x000000033c247221 */ /* 0x000fe20000010000 */
[----:B------:R-:W-:Y:S01]  /*104f0*/  F2FP.F16.F32.PACK_AB R148, R55, R148 ;  /* 0x000000943794723e */ /* 0x000fe200000000ff */
[----:B------:R-:W-:Y:S01]  /*10500*/  FMUL.FTZ R100, R100, R54 ;  /* 0x0000003664647220 */ /* 0x000fe20000410000 */
[----:B------:R-:W-:Y:S01]  /*10510*/  @!P1 IADD3 R3, R0, 0x16860, RZ ;  /* 0x0001686000039810 */ /* 0x000fe20007ffe0ff */
[----:B------:R-:W-:Y:S01]  /*10520*/  FADD.FTZ R40, R150, R15 ;  /* 0x0000000f96287221 */ /* 0x000fe20000010000 */
[----:B------:R-:W-:Y:S01]  /*10530*/  FADD.FTZ R36, R151, R36 ;  /* 0x0000002497247221 */ /* 0x000fe20000010000 */
[----:B------:R-:W-:Y:S01]  /*10540*/  FFMA.FTZ R0, R63, R51, -R62 ;  /* 0x000000333f007223 */ /* 0x000fe2000001083e */
[----:B------:R-:W-:Y:S01]  /*10550*/  @!P1 PRMT R15, RZ, 0x654, R3 ;  /* 0x00000654ff0f9816 */ /* 0x000fe20000000003 */
[----:B------:R-:W-:Y:S01]  /*10560*/  FADD.FTZ R3, R83, R40 ;  /* 0x0000002853037221 */ /* 0x000fe20000010000 */
[----:B--2---:R-:W-:Y:S01]  /*10570*/  FADD.FTZ R36, R61, R36 ;  /* 0x000000243d247221 */ /* 0x004fe20000010000 */
[----:B------:R-:W-:Y:S01]  /*10580*/  MUFU.EX2 R30, R30 ;  /* 0x0000001e001e7308 */ /* 0x000fe20000000800 */
[----:B------:R2:W-:Y:S01]  /*10590*/  @!P1 SYNCS.ARRIVE.TRANS64.RED.A1T0 RZ, [R15+URZ], RZ ;  /* 0x000000ff0fff99a7 */ /* 0x0005e2000810043f */
[----:B------:R-:W-:Y:S01]  /*105a0*/  F2FP.F16.F32.PACK_AB R150, R83, R150 ;  /* 0x000000965396723e */ /* 0x000fe200000000ff */
[----:B0-----:R-:W-:Y:S01]  /*105b0*/  FADD.FTZ R21, R145, R36 ;  /* 0x0000002491157221 */ /* 0x001fe20000010000 */
[----:B------:R-:W-:Y:S01]  /*105c0*/  F2FP.F16.F32.PACK_AB R151, R61, R151 ;  /* 0x000000973d97723e */ /* 0x000fe200000000ff */
[----:B------:R-:W-:Y:S01]  /*105d0*/  FMUL.FTZ R101, R101, R54 ;  /* 0x0000003665657220 */ /* 0x000fe20000410000 */
[C---:B---3--:R-:W-:Y:S01]  /*105e0*/  F2FP.F16.F32.PACK_AB R145, R64.reuse, R145 ;  /* 0x000000914091723e */ /* 0x048fe200000000ff */
[----:B------:R-:W-:Y:S01]  /*105f0*/  FADD.FTZ R36, R64, R21 ;  /* 0x0000001540247221 */ /* 0x000fe20000010000 */
[----:B------:R-:W0:Y:S01]  /*10600*/  MUFU.EX2 R0, R0 ;  /* 0x0000000000007308 */ /* 0x000e220000000800 */
[----:B--2---:R-:W-:Y:S01]  /*10610*/  FADD.FTZ R15, R144, R3 ;  /* 0x00000003900f7221 */ /* 0x004fe20000010000 */
[-C--:B------:R-:W-:Y:S01]  /*10620*/  FFMA.FTZ R3, R67, R51.reuse, -R62 ;  /* 0x0000003343037223 */ /* 0x080fe2000001083e */
[----:B----4-:R-:W-:Y:S01]  /*10630*/  FADD.FTZ R36, R147, R36 ;  /* 0x0000002493247221 */ /* 0x010fe20000010000 */
[-C--:B------:R-:W-:Y:S01]  /*10640*/  FFMA.FTZ R21, R75, R51.reuse, -R62 ;  /* 0x000000334b157223 */ /* 0x080fe2000001083e */
[C---:B------:R-:W-:Y:S01]  /*10650*/  FADD.FTZ R15, R82.reuse, R15 ;  /* 0x0000000f520f7221 */ /* 0x040fe20000010000 */
[----:B------:R-:W-:Y:S01]  /*10660*/  F2FP.F16.F32.PACK_AB R144, R82, R144 ;  /* 0x000000905290723e */ /* 0x000fe200000000ff */
[----:B-----5:R-:W-:Y:S01]  /*10670*/  FADD.FTZ R36, R65, R36 ;  /* 0x0000002441247221 */ /* 0x020fe20000010000 */
[----:B------:R-:W2:Y:S01]  /*10680*/  MUFU.EX2 R28, R28 ;  /* 0x0000001c001c7308 */ /* 0x000ea20000000800 */
[----:B------:R-:W-:Y:S01]  /*10690*/  FADD.FTZ R40, R146, R15 ;  /* 0x0000000f92287221 */ /* 0x000fe20000010000 */
[----:B------:R-:W-:Y:S01]  /*106a0*/  F2FP.F16.F32.PACK_AB R146, R11, R146 ;  /* 0x000000920b92723e */ /* 0x000fe200000000ff */
[----:B------:R-:W-:Y:S01]  /*106b0*/  FADD.FTZ R36, R141, R36 ;  /* 0x000000248d247221 */ /* 0x000fe20000010000 */
[-C--:B------:R-:W-:Y:S01]  /*106c0*/  FFMA.FTZ R15, R71, R51.reuse, -R62 ;  /* 0x00000033470f7223 */ /* 0x080fe2000001083e */
[----:B------:R-:W-:Y:S01]  /*106d0*/  FADD.FTZ R37, R11, R40 ;  /* 0x000000280b257221 */ /* 0x000fe20000010000 */
[----:B------:R-:W-:Y:S01]  /*106e0*/  FFMA.FTZ R62, R81, R51, -R62 ;  /* 0x00000033513e7223 */ /* 0x000fe2000001083e */
[----:B------:R-:W-:Y:S01]  /*106f0*/  FADD.FTZ R36, R29, R36 ;  /* 0x000000241d247221 */ /* 0x000fe20000010000 */
[----:B------:R-:W3:Y:S01]  /*10700*/  MUFU.EX2 R129, R129 ;  /* 0x0000008100817308 */ /* 0x000ee20000000800 */
[----:B------:R-:W-:Y:S01]  /*10710*/  FADD.FTZ R37, R140, R37 ;  /* 0x000000258c257221 */ /* 0x000fe20000010000 */
[----:B------:R-:W-:Y:S01]  /*10720*/  F2FP.F16.F32.PACK_AB R140, R24, R140 ;  /* 0x0000008c188c723e */ /* 0x000fe200000000ff */
[-C--:B------:R-:W-:Y:S01]  /*10730*/  FMUL.FTZ R104, R104, R54.reuse ;  /* 0x0000003668687220 */ /* 0x080fe20000410000 */
[----:B------:R-:W-:Y:S01]  /*10740*/  F2FP.F16.F32.PACK_AB R147, R65, R147 ;  /* 0x000000934193723e */ /* 0x000fe200000000ff */
[----:B------:R-:W-:Y:S01]  /*10750*/  FADD.FTZ R37, R24, R37 ;  /* 0x0000002518257221 */ /* 0x000fe20000010000 */
[----:B------:R-:W-:Y:S01]  /*10760*/  F2FP.F16.F32.PACK_AB R141, R29, R141 ;  /* 0x0000008d1d8d723e */ /* 0x000fe200000000ff */
[-C--:B------:R-:W-:Y:S01]  /*10770*/  FMUL.FTZ R105, R105, R54.reuse ;  /* 0x0000003669697220 */ /* 0x080fe20000410000 */
[----:B------:R-:W-:Y:S01]  /*10780*/  MUFU.EX2 R31, R31 ;  /* 0x0000001f001f7308 */ /* 0x000fe20000000800 */
[----:B------:R-:W-:Y:S01]  /*10790*/  FADD.FTZ R40, R142, R37 ;  /* 0x000000258e287221 */ /* 0x000fe20000010000 */
[----:B------:R-:W-:Y:S01]  /*107a0*/  FADD.FTZ R37, R143, R36 ;  /* 0x000000248f257221 */ /* 0x000fe20000010000 */
[----:B------:R-:W-:Y:S01]  /*107b0*/  F2FP.F16.F32.PACK_AB R143, R32, R143 ;  /* 0x0000008f208f723e */ /* 0x000fe200000000ff */
[----:B------:R-:W-:Y:S01]  /*107c0*/  FMUL.FTZ R108, R108, R54 ;  /* 0x000000366c6c7220 */ /* 0x000fe20000410000 */
[C---:B------:R-:W-:Y:S01]  /*107d0*/  FADD.FTZ R41, R27.reuse, R40 ;  /* 0x000000281b297221 */ /* 0x040fe20000010000 */
[----:B------:R-:W-:Y:S01]  /*107e0*/  FADD.FTZ R36, R32, R37 ;  /* 0x0000002520247221 */ /* 0x000fe20000010000 */
[----:B------:R-:W-:Y:S01]  /*107f0*/  F2FP.F16.F32.PACK_AB R142, R27, R142 ;  /* 0x0000008e1b8e723e */ /* 0x000fe200000000ff */
[----:B------:R-:W4:Y:S01]  /*10800*/  MUFU.EX2 R3, R3 ;  /* 0x0000000300037308 */ /* 0x000f220000000800 */
[----:B------:R-:W-:Y:S01]  /*10810*/  FADD.FTZ R40, R136, R41 ;  /* 0x0000002988287221 */ /* 0x000fe20000010000 */
[----:B------:R-:W-:Y:S01]  /*10820*/  FADD.FTZ R36, R137, R36 ;  /* 0x0000002489247221 */ /* 0x000fe20000010000 */
[----:B------:R-:W-:Y:S01]  /*10830*/  F2FP.F16.F32.PACK_AB R136, R25, R136 ;  /* 0x000000881988723e */ /* 0x000fe200000000ff */
[----:B------:R-:W-:Y:S01]  /*10840*/  FMUL.FTZ R109, R109, R54 ;  /* 0x000000366d6d7220 */ /* 0x000fe20000410000 */
[----:B------:R-:W-:Y:S01]  /*10850*/  FADD.FTZ R37, R25, R40 ;  /* 0x0000002819257221 */ /* 0x000fe20000010000 */
[C---:B------:R-:W-:Y:S01]  /*10860*/  FADD.FTZ R36, R33.reuse, R36 ;  /* 0x0000002421247221 */ /* 0x040fe20000010000 */
[----:B------:R-:W-:Y:S01]  /*10870*/  F2FP.F16.F32.PACK_AB R137, R33, R137 ;  /* 0x000000892189723e */ /* 0x000fe200000000ff */
[----:B------:R-:W5:Y:S01]  /*10880*/  MUFU.EX2 R38, R38 ;  /* 0x0000002600267308 */ /* 0x000f620000000800 */
        /* <DEDUP_REMOVED lines=10> */
[C---:B------:R-:W-:Y:S01]  /*10930*/  F2FP.F16.F32.PACK_AB R132, R34.reuse, R132 ;  /* 0x000000842284723e */ /* 0x040fe200000000ff */
[-C--:B------:R-:W-:Y:S01]  /*10940*/  FMUL.FTZ R113, R113, R54.reuse ;  /* 0x0000003671717220 */ /* 0x080fe20000410000 */
[----:B------:R-:W-:Y:S01]  /*10950*/  FADD.FTZ R37, R34, R37 ;  /* 0x0000002522257221 */ /* 0x000fe20000010000 */
[C---:B------:R-:W-:Y:S01]  /*10960*/  FADD.FTZ R36, R14.reuse, R11 ;  /* 0x0000000b0e247221 */ /* 0x040fe20000010000 */
[----:B------:R-:W-:Y:S01]  /*10970*/  F2FP.F16.F32.PACK_AB R133, R14, R133 ;  /* 0x000000850e85723e */ /* 0x000fe200000000ff */
[----:B------:R-:W5:Y:S01]  /*10980*/  MUFU.EX2 R39, R39 ;  /* 0x0000002700277308 */ /* 0x000f620000000800 */
[----:B------:R-:W-:Y:S01]  /*10990*/  FADD.FTZ R37, R134, R37 ;  /* 0x0000002586257221 */ /* 0x000fe20000010000 */
[----:B-1----:R-:W-:Y:S01]  /*109a0*/  FADD.FTZ R11, R135, R36 ;  /* 0x00000024870b7221 */ /* 0x002fe20000010000 */
[----:B0-----:R-:W-:Y:S01]  /*109b0*/  F2FP.F16.F32.PACK_AB R135, R0, R135 ;  /* 0x000000870087723e */ /* 0x001fe200000000ff */
[----:B------:R-:W-:Y:S01]  /*109c0*/  FMUL.FTZ R116, R116, R54 ;  /* 0x0000003674747220 */ /* 0x000fe20000410000 */
[----:B------:R-:W-:Y:S01]  /*109d0*/  FADD.FTZ R37, R30, R37 ;  /* 0x000000251e257221 */ /* 0x000fe20000010000 */
[----:B------:R-:W-:Y:S01]  /*109e0*/  FADD.FTZ R24, R0, R11 ;  /* 0x0000000b00187221 */ /* 0x000fe20000010000 */
[----:B------:R-:W-:Y:S01]  /*109f0*/  F2FP.F16.F32.PACK_AB R134, R30, R134 ;  /* 0x000000861e86723e */ /* 0x000fe200000000ff */
[----:B------:R-:W0:Y:S01]  /*10a00*/  MUFU.EX2 R15, R15 ;  /* 0x0000000f000f7308 */ /* 0x000e220000000800 */
[----:B--2---:R-:W-:Y:S01]  /*10a10*/  FADD.FTZ R32, R28, R37 ;  /* 0x000000251c207221 */ /* 0x004fe20000010000 */
[----:B---3--:R-:W-:Y:S01]  /*10a20*/  FADD.FTZ R24, R129, R24 ;  /* 0x0000001881187221 */ /* 0x008fe20000010000 */
[----:B----4-:R-:W-:Y:S01]  /*10a30*/  F2FP.F16.F32.PACK_AB R129, R3, R129 ;  /* 0x000000810381723e */ /* 0x010fe200000000ff */
[----:B------:R-:W-:Y:S01]  /*10a40*/  FMUL.FTZ R117, R117, R54 ;  /* 0x0000003675757220 */ /* 0x000fe20000410000 */
[----:B------:R-:W-:Y:S01]  /*10a50*/  FADD.FTZ R11, R31, R32 ;  /* 0x000000201f0b7221 */ /* 0x000fe20000010000 */
[----:B------:R-:W-:Y:S01]  /*10a60*/  FADD.FTZ R24, R3, R24 ;  /* 0x0000001803187221 */ /* 0x000fe20000010000 */
[----:B------:R-:W-:Y:S01]  /*10a70*/  F2FP.F16.F32.PACK_AB R128, R31, R28 ;  /* 0x0000001c1f80723e */ /* 0x000fe200000000ff */
[----:B------:R-:W1:Y:S01]  /*10a80*/  MUFU.EX2 R42, R42 ;  /* 0x0000002a002a7308 */ /* 0x000e620000000800 */
[----:B-----5:R-:W-:Y:S01]  /*10a90*/  FADD.FTZ R26, R38, R11 ;  /* 0x0000000b261a7221 */ /* 0x020fe20000010000 */
[----:B------:R-:W-:Y:S01]  /*10aa0*/  FADD.FTZ R24, R131, R24 ;  /* 0x0000001883187221 */ /* 0x000fe20000010000 */
[C---:B------:R-:W-:Y:S01]  /*10ab0*/  F2FP.F16.F32.PACK_AB R130, R39.reuse, R38 ;  /* 0x000000262782723e */ /* 0x040fe200000000ff */
[-C--:B------:R-:W-:Y:S01]  /*10ac0*/  FMUL.FTZ R90, R90, R58.reuse ;  /* 0x0000003a5a5a7220 */ /* 0x080fe20000410000 */
[----:B------:R-:W-:Y:S01]  /*10ad0*/  FADD.FTZ R11, R39, R26 ;  /* 0x0000001a270b7221 */ /* 0x000fe20000010000 */
        /* <DEDUP_REMOVED lines=21> */
[----:B------:R-:W-:-:S05]  /*10c30*/  FMUL.FTZ R119, R119, R58 ;  /* 0x0000003a77777220 */ /* 0x000fca0000410000 */
        /* <DEDUP_REMOVED lines=29> */
[----:B------:R-:W-:-:S06]  /*10e10*/  IMAD.MOV.U32 R10, RZ, RZ, R23 ;  /* 0x000000ffff0a7224 */ /* 0x000fcc00078e0017 */
[----:B------:R-:W1:Y:S01]  /*10e20*/  MUFU.EX2 R62, R62 ;  /* 0x0000003e003e7308 */ /* 0x000e620000000800 */
[----:B--2---:R-:W-:Y:S01]  /*10e30*/  FADD.FTZ R0, R123, R0 ;  /* 0x000000007b007221 */ /* 0x004fe20000010000 */
[C---:B0-----:R-:W-:Y:S01]  /*10e40*/  FADD.FTZ R3, R20.reuse, R3 ;  /* 0x0000000314037221 */ /* 0x041fe20000010000 */
[----:B------:R-:W-:Y:S02]  /*10e50*/  F2FP.F16.F32.PACK_AB R122, R20, R57 ;  /* 0x00000039147a723e */ /* 0x000fe400000000ff */
[----:B------:R-:W-:Y:S01]  /*10e60*/  MOV R20, R35 ;  /* 0x0000002300147202 */ /* 0x000fe20000000f00 */
[C---:B-1----:R-:W-:Y:S01]  /*10e70*/  FADD.FTZ R0, R62.reuse, R0 ;  /* 0x000000003e007221 */ /* 0x042fe20000010000 */
[----:B------:R-:W-:Y:S01]  /*10e80*/  F2FP.F16.F32.PACK_AB R123, R62, R123 ;  /* 0x0000007b3e7b723e */ /* 0x000fe200000000ff */
[----:B------:R-:W-:Y:S06]  /*10e90*/  @P2 BRA `(.L_x_12499) ;  /* 0xffffffd800502947 */ /* 0x000fec000383ffff */
.L_x_12489:
[----:B------:R-:W-:Y:S05]  /*10ea0*/  WARPSYNC.ALL ;  /* 0x0000000000007948 */ /* 0x000fea0003800000 */
[----:B------:R-:W-:Y:S06]  /*10eb0*/  BAR.ARV 0x8, 0x1a0 ;  /* 0x0206800000007b1d */ /* 0x000fec0000002000 */
[----:B------:R-:W-:Y:S05]  /*10ec0*/  @!P0 BRA `(.L_x_12500) ;  /* 0x0000000000048947 */ /* 0x000fea0003800000 */
[----:B------:R-:W-:Y:S01]  /*10ed0*/  BPT.TRAP 0x1 ;  /* 0x000000040000795c */ /* 0x000fe20000300000 */
.L_x_12500:
[----:B------:R-:W-:Y:S01]  /*10ee0*/  IMAD R9, R18, 0x8, R2 ;  /* 0x0000000812097824 */ /* 0x000fe200078e0202 */
[----:B------:R-:W-:-:S04]  /*10ef0*/  SHF.L.U32 R4, R23, 0x1f, RZ ;  /* 0x0000001f17047819 */ /* 0x000fc800000006ff */
[----:B------:R0:W1:Y:S01]  /*10f00*/  SYNCS.PHASECHK.TRANS64.TRYWAIT P2, [R9+URZ+0x16850], R4 ;  /* 0x01685004090075a7 */ /* 0x000062000804017f */
[----:B------:R-:W-:Y:S05]  /*10f10*/  @!P0 BRA `(.L_x_12501) ;  /* 0x0000000000048947 */ /* 0x000fea0003800000 */
[----:B------:R-:W-:Y:S01]  /*10f20*/  BPT.TRAP 0x1 ;  /* 0x000000040000795c */ /* 0x000fe20000300000 */
.L_x_12501:
[----:B------:R-:W-:-:S05]  /*10f30*/  VIADD R2, R2, 0x400 ;  /* 0x0000040002027836 */ /* 0x000fca0000000000 */
[----:B------:R-:W-:-:S04]  /*10f40*/  SHF.R.U32.HI R2, RZ, 0x4, R2 ;  /* 0x00000004ff027819 */ /* 0x000fc80000011602 */
[----:B------:R-:W-:Y:S01]  /*10f50*/  LOP3.LUT R5, R2, 0x3fff, RZ, 0xc0, !PT ;  /* 0x00003fff02057812 */ /* 0x000fe200078ec0ff */
[----:B-1----:R-:W-:Y:S06]  /*10f60*/  @P2 BRA `(.L_x_12502) ;  /* 0x0000000000082947 */ /* 0x002fec0003800000 */
[----:B------:R-:W1:Y:S02]  /*10f70*/  SYNCS.PHASECHK.TRANS64.TRYWAIT P0, [R9+URZ+0x16850], R4 ;  /* 0x01685004090075a7 */ /* 0x000e64000800017f */
[----:B-1----:R-:W-:Y:S05]  /*10f80*/  @!P0 BRA `(.L_x_12503) ;  /* 0x0000007c00888947 */ /* 0x002fea0003800000 */
.L_x_12502:
[----:B01----:R-:W-:Y:S01]  /*10f90*/  LEA R4, R18, R5, 0xa ;  /* 0x0000000512047211 */ /* 0x003fe200078e50ff */
[----:B------:R-:W-:Y:S01]  /*10fa0*/  IMAD.MOV.U32 R5, RZ, RZ, 0x40000040 ;  /* 0x40000040ff057424 */ /* 0x000fe200078e00ff */
[----:B------:R-:W-:Y:S05]  /*10fb0*/  WARPSYNC.ALL ;  /* 0x0000000000007948 */ /* 0x000fea0003800000 */
[C---:B------:R-:W-:Y:S01]  /*10fc0*/  R2UR UR6, R4.reuse ;  /* 0x00000000040672ca */ /* 0x040fe200000e0000 */
[----:B------:R-:W2:Y:S01]  /*10fd0*/  LDL.LU R20, [R1+0x34] ;  /* 0x0000340001147983 */ /* 0x000ea20000300800 */
[----:B------:R-:W-:Y:S01]  /*10fe0*/  R2UR UR7, R5 ;  /* 0x00000000050772ca */ /* 0x000fe200000e0000 */
[----:B------:R-:W-:Y:S01]  /*10ff0*/  WARPGROUP.ARRIVE ;  /* 0x00000000000079c5 */ /* 0x000fe20000000000 */
[----:B------:R-:W-:Y:S01]  /*11000*/  VIADD R6, R4, 0x80 ;  /* 0x0000008004067836 */ /* 0x000fe20000000000 */
[----:B------:R-:W0:Y:S01]  /*11010*/  SHFL.BFLY PT, R2, R3, 0x2, 0x1f ;  /* 0x0c401f0003027f89 */ /* 0x000e2200000e0000 */
[----:B------:R-:W-:Y:S01]  /*11020*/  IMAD.MOV.U32 R7, RZ, RZ, 0x40000040 ;  /* 0x40000040ff077424 */ /* 0x000fe200078e00ff */
[----:B------:R-:W-:Y:S01]  /*11030*/  IADD3 R18, R18, 0x1, RZ ;  /* 0x0000000112127810 */ /* 0x000fe20007ffe0ff */
[----:B------:R-:W-:-:S02]  /*11040*/  IMAD.MOV.U32 R5, RZ, RZ, 0x40000040 ;  /* 0x40000040ff057424 */ /* 0x000fc400078e00ff */
[----:B------:R-:W-:Y:S01]  /*11050*/  IMAD.MOV.U32 R21, RZ, RZ, RZ ;  /* 0x000000ffff157224 */ /* 0x000fe200078e00ff */
[----:B------:R-:W-:-:S04]  /*11060*/  ISETP.NE.AND P0, PT, R18, 0x2, PT ;  /* 0x000000021200780c */ /* 0x000fc80003f05270 */
[----:B------:R-:W-:Y:S01]  /*11070*/  HGMMA.64x64x16.F32 R88, R148, gdesc[UR4].tnspB, R88, gsb0 ;  /* 0x40e0000494587df0 */ /* 0x000fe20008000858 */
[----:B------:R-:W-:Y:S02]  /*11080*/  R2UR UR6, R6 ;  /* 0x00000000060672ca */ /* 0x000fe400000e0000 */
[----:B------:R-:W-:Y:S01]  /*11090*/  R2UR UR7, R7 ;  /* 0x00000000070772ca */ /* 0x000fe200000e0000 */
[----:B------:R-:W-:Y:S01]  /*110a0*/  IMAD.MOV.U32 R7, RZ, RZ, 0x40000040 ;  /* 0x40000040ff077424 */ /* 0x000fe200078e00ff */
[----:B------:R-:W-:Y:S02]  /*110b0*/  IADD3 R6, R4, 0x100, RZ ;  /* 0x0000010004067810 */ /* 0x000fe40007ffe0ff */
[----:B------:R-:W-:Y:S01]  /*110c0*/  SEL R18, R18, RZ, P0 ;  /* 0x000000ff12127207 */ /* 0x000fe20000000000 */
[----:B0-----:R-:W-:Y:S01]  /*110d0*/  FADD.FTZ R2, R2, R3 ;  /* 0x0000000302027221 */ /* 0x001fe20000010000 */
[----:B------:R-:W-:Y:S01]  /*110e0*/  IMAD.MOV.U32 R3, RZ, RZ, -0x800000 ;  /* 0xff800000ff037424 */ /* 0x000fe200078e00ff */
[----:B------:R-:W-:-:S02]  /*110f0*/  WARPGROUP.DEPBAR.LE gsb0, 0x0 ;  /* 0x00008000000079c5 */ /* 0x000fc40000010000 */
        /* <DEDUP_REMOVED lines=9> */
[----:B------:R-:W-:Y:S02]  /*11190*/  R2UR UR6, R6 ;  /* 0x00000000060672ca */ /* 0x000fe400000e0000 */
[----:B------:R-:W-:Y:S01]  /*111a0*/  R2UR UR7, R7 ;  /* 0x00000000070772ca */ /* 0x000fe200000e0000 */
[----:B------:R-:W-:Y:S01]  /*111b0*/  IMAD.MOV.U32 R7, RZ, RZ, 0x40000040 ;  /* 0x40000040ff077424 */ /* 0x000fe200078e00ff */
[----:B------:R-:W-:Y:S01]  /*111c0*/  IADD3 R6, R4, 0x200, RZ ;  /* 0x0000020004067810 */ /* 0x000fe20007ffe0ff */
[----:B------:R-:W-:Y:S02]  /*111d0*/  WARPGROUP.DEPBAR.LE gsb0, 0x0 ;  /* 0x00008000000079c5 */ /* 0x000fe40000010000 */
[----:B------:R-:W-:-:S08]  /*111e0*/  WARPGROUP.ARRIVE ;  /* 0x00000000000079c5 */ /* 0x000fd00000000000 */
        /* <DEDUP_REMOVED lines=10> */
[----:B------:R-:W-:Y:S02]  /*11290*/  R2UR UR6, R6 ;  /* 0x00000000060672ca */ /* 0x000fe400000e0000 */
[----:B------:R-:W-:Y:S01]  /*112a0*/  R2UR UR7, R7 ;  /* 0x00000000070772ca */ /* 0x000fe200000e0000 */
[----:B------:R-:W-:Y:S01]  /*112b0*/  IMAD.MOV.U32 R7, RZ, RZ, 0x40000040 ;  /* 0x40000040ff077424 */ /* 0x000fe200078e00ff */
[C---:B------:R-:W-:Y:S01]  /*112c0*/  IADD3 R6, R4.reuse, 0x300, RZ ;  /* 0x0000030004067810 */ /* 0x040fe20007ffe0ff */
[----:B------:R-:W-:Y:S01]  /*112d0*/  VIADD R4, R4, 0x380 ;  /* 0x0000038004047836 */ /* 0x000fe20000000000 */
[----:B------:R-:W-:Y:S02]  /*112e0*/  WARPGROUP.DEPBAR.LE gsb0, 0x0 ;  /* 0x00008000000079c5 */ /* 0x000fe40000010000 */
[----:B------:R-:W-:-:S07]  /*112f0*/  WARPGROUP.ARRIVE ;  /* 0x00000000000079c5 */ /* 0x000fce0000000000 */
[----:B------:R-:W-:Y:S01]  /*11300*/  HGMMA.64x64x16.F32 R88, R128, gdesc[UR4].tnspB, R88, gsb0 ;  /* 0x40e0000480587df0 */ /* 0x000fe20008000858 */
[----:B------:R-:W-:Y:S02]  /*11310*/  R2UR UR6, R6 ;  /* 0x00000000060672ca */ /* 0x000fe400000e0000 */
[----:B------:R-:W-:Y:S02]  /*11320*/  R2UR UR7, R7 ;  /* 0x00000000070772ca */ /* 0x000fe400000e0000 */
[----:B------:R-:W0:Y:S01]  /*11330*/  SHFL.BFLY PT, R7, R0, 0x2, 0x1f ;  /* 0x0c401f0000077f89 */ /* 0x000e2200000e0000 */
[----:B------:R-:W-:Y:S01]  /*11340*/  MOV R6, RZ ;  /* 0x000000ff00067202 */ /* 0x000fe20000000f00 */
[----:B0-----:R-:W-:Y:S01]  /*11350*/  FADD.FTZ R7, R7, R0 ;  /* 0x0000000007077221 */ /* 0x001fe20000010000 */
[----:B------:R-:W-:-:S04]  /*11360*/  SEL R0, RZ, 0x1, P0 ;  /* 0x00000001ff007807 */ /* 0x000fc80000000000 */
[----:B------:R-:W-:Y:S01]  /*11370*/  LOP3.LUT R23, R23, R0, RZ, 0x3c, !PT ;  /* 0x0000000017177212 */ /* 0x000fe200078e3cff */
[----:B------:R-:W-:Y:S01]  /*11380*/  IMAD.MOV.U32 R0, RZ, RZ, -0x800000 ;  /* 0xff800000ff007424 */ /* 0x000fe200078e00ff */
[----:B------:R-:W-:Y:S02]  /*11390*/  WARPGROUP.DEPBAR.LE gsb0, 0x0 ;  /* 0x00008000000079c5 */ /* 0x000fe40000010000 */
[----:B------:R-:W-:-:S06]  /*113a0*/  WARPGROUP.ARRIVE ;  /* 0x00000000000079c5 */ /* 0x000fcc0000000000 */
[----:B------:R-:W-:Y:S01]  /*113b0*/  HGMMA.64x64x16.F32 R88, R124, gdesc[UR4].tnspB, R88, gsb0 ;  /* 0x40e000047c587df0 */ /* 0x000fe20008000858 */
[----:B------:R-:W-:Y:S02]  /*113c0*/  R2UR UR6, R4 ;  /* 0x00000000040672ca */ /* 0x000fe400000e0000 */
[----:B------:R-:W-:Y:S01]  /*113d0*/  R2UR UR7, R5 ;  /* 0x00000000050772ca */ /* 0x000fe200000e0000 */
[----:B------:R-:W0:Y:S04]  /*113e0*/  SHFL.BFLY PT, R4, R7, 0x1, 0x1f ;  /* 0x0c201f0007047f89 */ /* 0x000e2800000e0000 */
[----:B------:R-:W1:Y:S01]  /*113f0*/  SHFL.BFLY PT, R5, R2, 0x1, 0x1f ;  /* 0x0c201f0002057f89 */ /* 0x000e6200000e0000 */
[----:B0-----:R-:W-:Y:S01]  /*11400*/  FADD.FTZ R11, R7, R4 ;  /* 0x00000004070b7221 */ /* 0x001fe20000010000 */
[----:B------:R-:W-:-:S02]  /*11410*/  @!P1 VIADD R7, R9, 0x16860 ;  /* 0x0001686009079836 */ /* 0x000fc40000000000 */
[----:B-1----:R-:W-:Y:S02]  /*11420*/  FADD.FTZ R10, R2, R5 ;  /* 0x00000005020a7221 */ /* 0x002fe40000010000 */
[----:B------:R-:W-:Y:S02]  /*11430*/  FSETP.NE.FTZ.AND P3, PT, R11, RZ, PT ;  /* 0x000000ff0b00720b */ /* 0x000fe40003f75000 */
[----:B------:R-:W-:Y:S02]  /*11440*/  @!P1 PRMT R7, RZ, 0x654, R7 ;  /* 0x00000654ff079816 */ /* 0x000fe40000000007 */
[----:B------:R-:W-:-:S09]  /*11450*/  FSETP.NE.FTZ.AND P2, PT, R10, RZ, PT ;  /* 0x000000ff0a00720b */ /* 0x000fd20003f55000 */
[----:B------:R-:W0:Y:S04]  /*11460*/  @P3 MUFU.LG2 R8, R11 ;  /* 0x0000000b00083308 */ /* 0x000e280000000c00 */
[C---:B------:R-:W-:Y:S01]  /*11470*/  @P2 FMUL.FTZ R2, R51.reuse, 0.69314718246459960938 ;  /* 0x3f31721833022820 */ /* 0x040fe20000410000 */
[----:B------:R-:W-:-:S03]  /*11480*/  @P3 FMUL.FTZ R51, R51, 0.69314718246459960938 ;  /* 0x3f31721833333820 */ /* 0x000fc60000410000 */
        /* <DEDUP_REMOVED lines=44> */
[----:B---3--:R-:W-:-:S07]  /*11750*/  FMUL.FTZ R119, R119, R6 ;  /* 0x0000000677777220 */ /* 0x008fce0000410000 */
.L_x_12428:
[----:B------:R-:W2:Y:S01]  /*11760*/  LDL R59, [R1+0x28] ;  /* 0x00002800013b7983 */ /* 0x000ea20000100800 */
[----:B------:R-:W-:Y:S05]  /*11770*/  WARPSYNC.ALL ;  /* 0x0000000000007948 */ /* 0x000fea0003800000 */
[----:B------:R-:W0:Y:S01]  /*11780*/  S2R R4, SR_TID.X ;  /* 0x0000000000047919 */ /* 0x000e220000002100 */
[----:B------:R-:W3:Y:S01]  /*11790*/  S2UR UR5, SR_CgaCtaId ;  /* 0x00000000000579c3 */ /* 0x000ee20000008800 */
[----:B------:R-:W-:Y:S01]  /*117a0*/  UMOV UR4, 0x400 ;  /* 0x0000040000047882 */ /* 0x000fe20000000000 */
[----:B------:R-:W-:Y:S01]  /*117b0*/  BSSY B0, `(.L_x_12504) ;  /* 0x0000185000007945 */ /* 0x000fe20003800000 */
[----:B---3--:R-:W-:-:S06]  /*117c0*/  ULEA UR4, UR5, UR4, 0x18 ;  /* 0x0000000405047291 */ /* 0x008fcc000f8ec03f */
[----:B------:R-:W-:Y:S01]  /*117d0*/  IMAD.U32 R2, RZ, RZ, UR4 ;  /* 0x00000004ff027e24 */ /* 0x000fe2000f8e00ff */
[----:B------:R-:W-:Y:S01]  /*117e0*/  BAR.SYNC.DEFER_BLOCKING 0x5, 0x1a0 ;  /* 0x0146800000007b1d */ /* 0x000fe20000010000 */
[----:B0-----:R-:W-:-:S04]  /*117f0*/  IADD3 R60, R4, -0x80, RZ ;  /* 0xffffff80043c7810 */ /* 0x001fc80007ffe0ff */
[----:B------:R-:W-:-:S04]  /*11800*/  SHF.R.S32.HI R4, RZ, 0x1f, R60 ;  /* 0x0000001fff047819 */ /* 0x000fc8000001143c */
[----:B------:R-:W-:-:S04]  /*11810*/  LEA.HI R4, R4, R60, RZ, 0x3 ;  /* 0x0000003c04047211 */ /* 0x000fc800078f18ff */
[----:B------:R-:W-:Y:S01]  /*11820*/  SHF.R.S32.HI R20, RZ, 0x3, R4 ;  /* 0x00000003ff147819 */ /* 0x000fe20000011404 */
[----:B------:R0:W3:Y:S01]  /*11830*/  LDS.128 R152, [R2+0x168d0] ;  /* 0x0168d00002987984 */ /* 0x0000e20000000c00 */
[----:B------:R-:W-:Y:S06]  /*11840*/  BAR.ARV 0x4, 0x1a0 ;  /* 0x0106800000007b1d */ /* 0x000fec0000002000 */
[----:B--2---:R-:W-:Y:S01]  /*11850*/  SHF.R.S32.HI R56, RZ, 0x1f, R59 ;  /* 0x0000001fff387819 */ /* 0x004fe2000001143b */
[----:B------:R-:W-:-:S03]  /*11860*/  IMAD.SHL.U32 R58, R59, 0x4, RZ ;  /* 0x000000043b3a7824 */ /* 0x000fc600078e00ff */
[----:B------:R-:W-:Y:S01]  /*11870*/  SHF.L.U64.HI R57, R59, 0x2, R56 ;  /* 0x000000023b397819 */ /* 0x000fe20000010238 */
[----:B0--3--:R-:W-:Y:S06]  /*11880*/  @P1 BRA `(.L_x_12505) ;  /* 0x0000000c00a01947 */ /* 0x009fec0003800000 */
[----:B------:R-:W1:Y:S01]  /*11890*/  LDL R6, [R1+0x40] ;  /* 0x0000400001067983 */ /* 0x000e620000100800 */
[----:B------:R-:W0:Y:S01]  /*118a0*/  S2R R5, SR_SWINHI ;  /* 0x0000000000057919 */ /* 0x000e220000002f00 */
[----:B------:R-:W-:Y:S05]  /*118b0*/  WARPSYNC.ALL ;  /* 0x0000000000007948 */ /* 0x000fea0003800000 */
[----:B------:R-:W-:Y:S01]  /*118c0*/  F2FP.F16.F32.PACK_AB R12, R12, R49 ;  /* 0x000000310c0c723e */ /* 0x000fe200000000ff */
[----:B------:R-:W-:Y:S01]  /*118d0*/  ULDC.64 UR4, c[0x0][0xbd8] ;  /* 0x0002f60000047ab9 */ /* 0x000fe20000000a00 */
[----:B------:R-:W-:Y:S01]  /*118e0*/  F2FP.F16.F32.PACK_AB R13, R13, R52 ;  /* 0x000000340d0d723e */ /* 0x000fe200000000ff */
[----:B------:R-:W2:Y:S01]  /*118f0*/  LDL R60, [R1+0x2c] ;  /* 0x00002c00013c7983 */ /* 0x000ea20000100800 */
[----:B-----5:R-:W-:-:S02]  /*11900*/  MOV R24, R2 ;  /* 0x0000000200187202 */ /* 0x020fc40000000f00 */
[----:B0-----:R-:W-:Y:S02]  /*11910*/  MOV R25, R5 ;  /* 0x0000000500197202 */ /* 0x001fe40000000f00 */
[----:B------:R-:W-:Y:S02]  /*11920*/  F2FP.F16.F32.PACK_AB R14, R14, R47 ;  /* 0x0000002f0e0e723e */ /* 0x000fe400000000ff */
[----:B------:R-:W-:Y:S01]  /*11930*/  F2FP.F16.F32.PACK_AB R15, R15, R50 ;  /* 0x000000320f0f723e */ /* 0x000fe200000000ff */
[----:B------:R-:W-:Y:S01]  /*11940*/  BAR.SYNC.DEFER_BLOCKING 0x1, 0x180 ;  /* 0x0046000000007b1d */ /* 0x000fe20000010000 */
[----:B-1----:R-:W-:-:S03]  /*11950*/  IMAD.WIDE R10, R6, 0x2, R24 ;  /* 0x00000002060a7825 */ /* 0x002fc600078e0218 */
[C---:B------:R-:W-:Y:S02]  /*11960*/  IADD3 R51, P2, R10.reuse, 0x20, RZ ;  /* 0x000000200a337810 */ /* 0x040fe40007f5e0ff */
[C---:B------:R-:W-:Y:S02]  /*11970*/  LOP3.LUT R9, R10.reuse, 0x380, RZ, 0xc0, !PT ;  /* 0x000003800a097812 */ /* 0x040fe400078ec0ff */
[C---:B------:R-:W-:Y:S02]  /*11980*/  IADD3 R55, P0, R10.reuse, 0x60, RZ ;  /* 0x000000600a377810 */ /* 0x040fe40007f1e0ff */
[----:B------:R-:W-:Y:S02]  /*11990*/  IADD3 R53, P1, R10, 0x40, RZ ;  /* 0x000000400a357810 */ /* 0x000fe40007f3e0ff */
[----:B------:R-:W-:Y:S02]  /*119a0*/  LOP3.LUT R4, R51, 0x380, RZ, 0xc0, !PT ;  /* 0x0000038033047812 */ /* 0x000fe400078ec0ff */
[----:B------:R-:W-:-:S02]  /*119b0*/  SHF.R.U64 R9, R9, 0x3, RZ ;  /* 0x0000000309097819 */ /* 0x000fc400000012ff */
[----:B------:R-:W-:Y:S02]  /*119c0*/  LOP3.LUT R6, R53, 0x380, RZ, 0xc0, !PT ;  /* 0x0000038035067812 */ /* 0x000fe400078ec0ff */
[----:B------:R-:W-:Y:S02]  /*119d0*/  LOP3.LUT R54, R55, 0x380, RZ, 0xc0, !PT ;  /* 0x0000038037367812 */ /* 0x000fe400078ec0ff */
[----:B------:R-:W-:Y:S02]  /*119e0*/  SHF.R.U64 R4, R4, 0x3, RZ ;  /* 0x0000000304047819 */ /* 0x000fe400000012ff */
[----:B------:R-:W-:Y:S02]  /*119f0*/  LOP3.LUT R10, R9, R10, RZ, 0x3c, !PT ;  /* 0x0000000a090a7212 */ /* 0x000fe400078e3cff */
[----:B------:R-:W-:Y:S02]  /*11a00*/  SHF.R.U64 R6, R6, 0x3, RZ ;  /* 0x0000000306067819 */ /* 0x000fe400000012ff */
[----:B------:R-:W-:Y:S01]  /*11a10*/  SHF.R.U64 R54, R54, 0x3, RZ ;  /* 0x0000000336367819 */ /* 0x000fe200000012ff */
[--C-:B------:R-:W-:Y:S01]  /*11a20*/  IMAD.X R5, RZ, RZ, R11.reuse, P0 ;  /* 0x000000ffff057224 */ /* 0x100fe200000e060b */
[----:B------:R-:W-:Y:S01]  /*11a30*/  LOP3.LUT R8, R4, R51, RZ, 0x3c, !PT ;  /* 0x0000003304087212 */ /* 0x000fe200078e3cff */
[----:B------:R-:W-:Y:S01]  /*11a40*/  IMAD.X R7, RZ, RZ, R11, P1 ;  /* 0x000000ffff077224 */ /* 0x000fe200008e060b */
[----:B------:R-:W-:-:S02]  /*11a50*/  LOP3.LUT R6, R6, R53, RZ, 0x3c, !PT ;  /* 0x0000003506067212 */ /* 0x000fc400078e3cff */
[----:B------:R-:W-:Y:S02]  /*11a60*/  LOP3.LUT R4, R54, R55, RZ, 0x3c, !PT ;  /* 0x0000003736047212 */ /* 0x000fe400078e3cff */
[----:B------:R-:W-:Y:S02]  /*11a70*/  MOV R10, R10 ;  /* 0x0000000a000a7202 */ /* 0x000fe40000000f00 */
[----:B------:R-:W-:Y:S02]  /*11a80*/  IADD3.X R9, RZ, R11, RZ, P2, !PT ;  /* 0x0000000bff097210 */ /* 0x000fe400017fe4ff */
[----:B------:R-:W-:Y:S01]  /*11a90*/  MOV R49, R6 ;  /* 0x0000000600317202 */ /* 0x000fe20000000f00 */
[----:B------:R0:W-:Y:S01]  /*11aa0*/  STSM.16.M88.4 [R10], R12 ;  /* 0x0000000c0a007844 */ /* 0x0001e20000000200 */
[----:B------:R-:W-:Y:S02]  /*11ab0*/  MOV R47, R4 ;  /* 0x00000004002f7202 */ /* 0x000fe40000000f00 */
[----:B------:R-:W-:-:S02]  /*11ac0*/  MOV R50, R8 ;  /* 0x0000000800327202 */ /* 0x000fc40000000f00 */
[----:B------:R-:W-:Y:S02]  /*11ad0*/  F2FP.F16.F32.PACK_AB R4, R45, R48 ;  /* 0x000000302d04723e */ /* 0x000fe400000000ff */
[----:B------:R-:W-:Y:S02]  /*11ae0*/  F2FP.F16.F32.PACK_AB R5, R43, R46 ;  /* 0x0000002e2b05723e */ /* 0x000fe400000000ff */
[----:B------:R-:W-:Y:S02]  /*11af0*/  F2FP.F16.F32.PACK_AB R6, R41, R44 ;  /* 0x0000002c2906723e */ /* 0x000fe400000000ff */
[----:B------:R-:W-:Y:S02]  /*11b00*/  F2FP.F16.F32.PACK_AB R7, R39, R42 ;  /* 0x0000002a2707723e */ /* 0x000fe400000000ff */
[----:B------:R-:W-:Y:S02]  /*11b10*/  F2FP.F16.F32.PACK_AB R8, R37, R40 ;  /* 0x000000282508723e */ /* 0x000fe400000000ff */
[----:B------:R-:W-:-:S02]  /*11b20*/  F2FP.F16.F32.PACK_AB R9, R35, R38 ;  /* 0x000000262309723e */ /* 0x000fc400000000ff */
[----:B0-----:R-:W-:Y:S02]  /*11b30*/  F2FP.F16.F32.PACK_AB R10, R33, R36 ;  /* 0x00000024210a723e */ /* 0x001fe400000000ff */
[----:B------:R-:W-:Y:S02]  /*11b40*/  F2FP.F16.F32.PACK_AB R11, R31, R34 ;  /* 0x000000221f0b723e */ /* 0x000fe400000000ff */
        /* <DEDUP_REMOVED lines=20> */
[----:B------:R-:W3:Y:S04]  /*11c90*/  @P0 LDG.E R33, desc[UR40][R28.64] ;  /* 0x000000281c210981 */ /* 0x000ee8000c1e1900 */
[----:B------:R0:W5:Y:S01]  /*11ca0*/  @P1 LDG.E R32, desc[UR40][R26.64] ;  /* 0x000000281a201981 */ /* 0x000162000c1e1900 */
[----:B--2---:R-:W-:-:S02]  /*11cb0*/  SHF.R.S32.HI R35, RZ, 0x1f, R60 ;  /* 0x0000001fff237819 */ /* 0x004fc4000001143c */
[----:B---3--:R-:W-:Y:S01]  /*11cc0*/  SHF.R.S32.HI R34, RZ, 0x1f, R33 ;  /* 0x0000001fff227819 */ /* 0x008fe20000011421 */
[----:B0-----:R-:W-:Y:S06]  /*11cd0*/  @P1 BRA `(.L_x_12506) ;  /* 0x0000000000101947 */ /* 0x001fec0003800000 */
[----:B------:R-:W-:Y:S05]  /*11ce0*/  @!P0 BRA `(.L_x_12506) ;  /* 0x00000000000c8947 */ /* 0x000fea0003800000 */
[----:B------:R-:W2:Y:S04]  /*11cf0*/  LDG.E R5, desc[UR40][R28.64] ;  /* 0x000000281c057981 */ /* 0x000ea8000c1e1900 */
[----:B-----5:R-:W2:Y:S02]  /*11d00*/  LDG.E R32, desc[UR40][R28.64+0x4] ;  /* 0x000004281c207981 */ /* 0x020ea4000c1e1900 */
[----:B--2---:R-:W-:-:S07]  /*11d10*/  IMAD.IADD R32, R32, 0x1, -R5 ;  /* 0x0000000120207824 */ /* 0x004fce00078e0a05 */
.L_x_12506:
[----:B------:R-:W2:Y:S01]  /*11d20*/  LDL R9, [R1+0x24] ;  /* 0x0000240001097983 */ /* 0x000ea20000100800 */
[----:B------:R-:W-:-:S03]  /*11d30*/  ULDC.64 UR4, c[0x0][0xb70] ;  /* 0x0002dc0000047ab9 */ /* 0x000fc60000000a00 */
[----:B------:R-:W3:Y:S01]  /*11d40*/  LDL R39, [R1+0x30] ;  /* 0x0000300001277983 */ /* 0x000ee20000100800 */
[----:B------:R-:W-:Y:S01]  /*11d50*/  MOV R4, R33 ;  /* 0x0000002100047202 */ /* 0x000fe20000000f00 */
[----:B------:R-:W-:Y:S01]  /*11d60*/  IMAD.MOV.U32 R5, RZ, RZ, R34 ;  /* 0x000000ffff057224 */ /* 0x000fe200078e0022 */
[----:B------:R-:W-:Y:S01]  /*11d70*/  SEL R36, R56, RZ, !P0 ;  /* 0x000000ff38247207 */ /* 0x000fe20004000000 */
[----:B------:R-:W2:Y:S01]  /*11d80*/  LDL.LU R38, [R1+0x38] ;  /* 0x0000380001267983 */ /* 0x000ea20000300800 */
[----:B------:R-:W-:Y:S01]  /*11d90*/  IMAD R6, R35, UR4, RZ ;  /* 0x0000000423067c24 */ /* 0x000fe2000f8e02ff */
[----:B------:R-:W-:Y:S01]  /*11da0*/  SEL R37, R59, RZ, !P0 ;  /* 0x000000ff3b257207 */ /* 0x000fe20004000000 */
[C---:B------:R-:W-:Y:S01]  /*11db0*/  IMAD.WIDE.U32 R4, R60.reuse, UR4, R4 ;  /* 0x000000043c047c25 */ /* 0x040fe2000f8e0004 */
[----:B------:R-:W0:Y:S01]  /*11dc0*/  S2R R8, SR_TID.X ;  /* 0x0000000000087919 */ /* 0x000e220000002100 */
[----:B------:R-:W-:Y:S02]  /*11dd0*/  ULDC.64 UR6, c[0x0][0xae0] ;  /* 0x0002b80000067ab9 */ /* 0x000fe40000000a00 */
[----:B------:R-:W-:Y:S01]  /*11de0*/  IMAD R7, R60, UR5, R6 ;  /* 0x000000053c077c24 */ /* 0x000fe2000f8e0206 */
[----:B------:R-:W-:-:S02]  /*11df0*/  ULDC.64 UR4, c[0x0][0xb78] ;  /* 0x0002de0000047ab9 */ /* 0x000fc40000000a00 */
[----:B------:R-:W-:Y:S02]  /*11e00*/  IMAD R6, R36, UR4, RZ ;  /* 0x0000000424067c24 */ /* 0x000fe4000f8e02ff */
[----:B------:R-:W-:Y:S02]  /*11e10*/  IMAD.IADD R5, R5, 0x1, R7 ;  /* 0x0000000105057824 */ /* 0x000fe400078e0207 */
[C---:B------:R-:W-:Y:S02]  /*11e20*/  IMAD R6, R37.reuse, UR5, R6 ;  /* 0x0000000525067c24 */ /* 0x040fe4000f8e0206 */
[----:B------:R-:W-:Y:S01]  /*11e30*/  IMAD.WIDE.U32 R4, R37, UR4, R4 ;  /* 0x0000000425047c25 */ /* 0x000fe2000f8e0004 */
[----:B------:R-:W-:-:S03]  /*11e40*/  ULDC.64 UR4, c[0x0][0xb40] ;  /* 0x0002d00000047ab9 */ /* 0x000fc60000000a00 */
[C---:B------:R-:W-:Y:S01]  /*11e50*/  VIADD R21, R20.reuse, 0x90 ;  /* 0x0000009014157836 */ /* 0x040fe20000000000 */
[----:B------:R-:W-:Y:S01]  /*11e60*/  BSSY B1, `(.L_x_12507) ;  /* 0x000005b000017945 */ /* 0x000fe20003800000 */
[----:B---3--:R-:W-:Y:S01]  /*11e70*/  LEA R7, R20, R39, 0x6 ;  /* 0x0000002714077211 */ /* 0x008fe200078e30ff */
[----:B--2---:R-:W-:Y:S02]  /*11e80*/  IMAD R11, R38, 0xc0, R9 ;  /* 0x000000c0260b7824 */ /* 0x004fe400078e0209 */
[----:B0-----:R-:W-:Y:S02]  /*11e90*/  VIADD R9, R8, 0xffffff80 ;  /* 0xffffff8008097836 */ /* 0x001fe40000000000 */
[----:B------:R-:W-:Y:S01]  /*11ea0*/  IMAD.WIDE R24, R7, 0x2, R24 ;  /* 0x0000000207187825 */ /* 0x000fe200078e0218 */
[----:B------:R-:W-:Y:S02]  /*11eb0*/  IADD3 R4, P1, R11, R4, RZ ;  /* 0x000000040b047210 */ /* 0x000fe40007f3e0ff */
[----:B------:R-:W-:-:S02]  /*11ec0*/  SHF.R.S32.HI R8, RZ, 0x1f, R9 ;  /* 0x0000001fff087819 */ /* 0x000fc40000011409 */
[----:B------:R-:W-:Y:S02]  /*11ed0*/  LEA R30, P2, R4, UR4, 0x2 ;  /* 0x00000004041e7c11 */ /* 0x000fe4000f8410ff */
[----:B------:R-:W-:Y:S02]  /*11ee0*/  LEA.HI R8, R8, R9, RZ, 0x7 ;  /* 0x0000000908087211 */ /* 0x000fe400078f38ff */
[----:B------:R-:W-:Y:S02]  /*11ef0*/  IADD3 R7, P4, R24, 0x4800, RZ ;  /* 0x0000480018077810 */ /* 0x000fe40007f9e0ff */
[----:B------:R-:W-:-:S03]  /*11f00*/  LOP3.LUT R8, R8, 0xffffff80, RZ, 0xc0, !PT ;  /* 0xffffff8008087812 */ /* 0x000fc600078ec0ff */
[----:B------:R-:W-:Y:S02]  /*11f10*/  IMAD.X R27, RZ, RZ, R25, P4 ;  /* 0x000000ffff1b7224 */ /* 0x000fe400020e0619 */
[----:B------:R-:W-:Y:S01]  /*11f20*/  IMAD.IADD R8, R9, 0x1, -R8 ;  /* 0x0000000109087824 */ /* 0x000fe200078e0a08 */
[----:B------:R-:W-:-:S04]  /*11f30*/  SHF.R.S32.HI R9, RZ, 0x1f, R11 ;  /* 0x0000001fff097819 */ /* 0x000fc8000001140b */
[----:B------:R-:W-:Y:S02]  /*11f40*/  LOP3.LUT P0, RZ, R8, 0x3, RZ, 0xc0, !PT ;  /* 0x0000000308ff7812 */ /* 0x000fe4000780c0ff */
[----:B------:R-:W-:Y:S01]  /*11f50*/  IADD3.X R9, R9, R5, R6, P1, !PT ;  /* 0x0000000509097210 */ /* 0x000fe20000ffe406 */
[C---:B------:R-:W-:Y:S01]  /*11f60*/  VIADD R5, R11.reuse, 0x8 ;  /* 0x000000080b057836 */ /* 0x040fe20000000000 */
[----:B-----5:R-:W-:Y:S02]  /*11f70*/  ISETP.GE.OR P1, PT, R11, R32, P0 ;  /* 0x000000200b00720c */ /* 0x020fe40000726670 */
[----:B------:R-:W-:Y:S01]  /*11f80*/  LEA.HI.X R31, R4, UR5, R9, 0x2, P2 ;  /* 0x00000005041f7c11 */ /* 0x000fe200090f1409 */
[----:B------:R-:W-:Y:S01]  /*11f90*/  ULDC.64 UR4, c[0x0][0xaa0] ;  /* 0x0002a80000047ab9 */ /* 0x000fe20000000a00 */
[C---:B------:R-:W-:Y:S02]  /*11fa0*/  IADD3 R15, P2, R24.reuse, 0x1800, RZ ;  /* 0x00001800180f7810 */ /* 0x040fe40007f5e0ff */
[----:B------:R-:W-:-:S02]  /*11fb0*/  IADD3 R11, P3, R24, 0x3000, RZ ;  /* 0x00003000180b7810 */ /* 0x000fc40007f7e0ff */
[----:B------:R-:W-:Y:S01]  /*11fc0*/  ISETP.GE.OR P0, PT, R5, R32, P0 ;  /* 0x000000200500720c */ /* 0x000fe20000706670 */
[----:B------:R-:W-:Y:S01]  /*11fd0*/  IMAD.X R9, RZ, RZ, R25, P2 ;  /* 0x000000ffff097224 */ /* 0x000fe200010e0619 */
[----:B------:R-:W-:Y:S02]  /*11fe0*/  LOP3.LUT R5, R24, 0x380, RZ, 0xc0, !PT ;  /* 0x0000038018057812 */ /* 0x000fe400078ec0ff */
[----:B------:R-:W-:Y:S01]  /*11ff0*/  LOP3.LUT R8, R15, 0x380, RZ, 0xc0, !PT ;  /* 0x000003800f087812 */ /* 0x000fe200078ec0ff */
[----:B------:R0:W-:Y:S01]  /*12000*/  @!P1 STG.E desc[UR40][R30.64], R0 ;  /* 0x000000001e009986 */ /* 0x0001e2000c101928 */
[----:B------:R-:W-:Y:S02]  /*12010*/  LOP3.LUT R10, R11, 0x380, RZ, 0xc0, !PT ;  /* 0x000003800b0a7812 */ /* 0x000fe400078ec0ff */
[----:B------:R-:W-:Y:S02]  /*12020*/  LOP3.LUT R6, R7, 0x380, RZ, 0xc0, !PT ;  /* 0x0000038007067812 */ /* 0x000fe400078ec0ff */
[----:B------:R-:W-:-:S02]  /*12030*/  SHF.R.U64 R5, R5, 0x3, RZ ;  /* 0x0000000305057819 */ /* 0x000fc400000012ff */
[----:B------:R-:W-:Y:S01]  /*12040*/  SHF.R.U64 R8, R8, 0x3, RZ ;  /* 0x0000000308087819 */ /* 0x000fe200000012ff */
[----:B------:R1:W-:Y:S01]  /*12050*/  @!P0 STG.E desc[UR40][R30.64+0x20], R3 ;  /* 0x000020031e008986 */ /* 0x0003e2000c101928 */
[----:B------:R-:W-:Y:S02]  /*12060*/  SHF.R.U64 R10, R10, 0x3, RZ ;  /* 0x000000030a0a7819 */ /* 0x000fe400000012ff */
[----:B------:R-:W-:Y:S02]  /*12070*/  SHF.R.U64 R6, R6, 0x3, RZ ;  /* 0x0000000306067819 */ /* 0x000fe400000012ff */
[----:B------:R-:W-:Y:S01]  /*12080*/  LOP3.LUT R4, R5, R24, RZ, 0x3c, !PT ;  /* 0x0000001805047212 */ /* 0x000fe200078e3cff */
[----:B------:R-:W-:Y:S01]  /*12090*/  IMAD.MOV.U32 R5, RZ, RZ, R25 ;  /* 0x000000ffff057224 */ /* 0x000fe200078e0019 */
[----:B------:R-:W-:Y:S02]  /*120a0*/  IADD3.X R13, RZ, R25, RZ, P3, !PT ;  /* 0x00000019ff0d7210 */ /* 0x000fe40001ffe4ff */
[----:B------:R-:W-:-:S02]  /*120b0*/  LOP3.LUT R8, R8, R15, RZ, 0x3c, !PT ;  /* 0x0000000f08087212 */ /* 0x000fc400078e3cff */
[----:B------:R-:W-:Y:S02]  /*120c0*/  LOP3.LUT R12, R10, R11, RZ, 0x3c, !PT ;  /* 0x0000000b0a0c7212 */ /* 0x000fe400078e3cff */
[----:B------:R-:W-:Y:S01]  /*120d0*/  LOP3.LUT R26, R6, R7, RZ, 0x3c, !PT ;  /* 0x00000007061a7212 */ /* 0x000fe200078e3cff */
[--C-:B------:R-:W-:Y:S01]  /*120e0*/  IMAD.MOV.U32 R28, RZ, RZ, R39.reuse ;  /* 0x000000ffff1c7224 */ /* 0x100fe200078e0027 */
[----:B------:R-:W-:Y:S01]  /*120f0*/  SHF.R.S32.HI R29, RZ, 0x1f, R39 ;  /* 0x0000001fff1d7819 */ /* 0x000fe20000011427 */
[----:B------:R-:W5:Y:S01]  /*12100*/  LD.E.128 R4, desc[UR40][R4.64] ;  /* 0x0000002804047980 */ /* 0x000f62000c101d00 */
[----:B------:R-:W-:-:S03]  /*12110*/  IMAD R34, R34, UR4, RZ ;  /* 0x0000000422227c24 */ /* 0x000fc6000f8e02ff */
[----:B------:R-:W5:Y:S01]  /*12120*/  LD.E.128 R8, desc[UR40][R8.64] ;  /* 0x0000002808087980 */ /* 0x000f62000c101d00 */
[C---:B------:R-:W-:Y:S01]  /*12130*/  IMAD.WIDE.U32 R28, R33.reuse, UR4, R28 ;  /* 0x00000004211c7c25 */ /* 0x040fe2000f8e001c */
[----:B------:R-:W-:Y:S02]  /*12140*/  ULDC UR4, c[0x0][0xa8c] ;  /* 0x0002a30000047ab9 */ /* 0x000fe40000000800 */
[----:B------:R-:W5:Y:S04]  /*12150*/  LD.E.128 R12, desc[UR40][R12.64] ;  /* 0x000000280c0c7980 */ /* 0x000f68000c101d00 */
[----:B------:R-:W5:Y:S01]  /*12160*/  LD.E.128 R24, desc[UR40][R26.64] ;  /* 0x000000281a187980 */ /* 0x000f62000c101d00 */
[----:B------:R-:W-:Y:S01]  /*12170*/  IMAD R33, R33, UR5, R34 ;  /* 0x0000000521217c24 */ /* 0x000fe2000f8e0222 */
[----:B------:R-:W-:Y:S01]  /*12180*/  ISETP.GE.AND P0, PT, R39, UR4, PT ;  /* 0x0000000427007c0c */ /* 0x000fe2000bf06270 */
[C---:B0-----:R-:W-:Y:S01]  /*12190*/  VIADD R0, R20.reuse, 0x30 ;  /* 0x0000003014007836 */ /* 0x041fe20000000000 */
[----:B------:R-:W-:Y:S01]  /*121a0*/  @!PT LDS RZ, [RZ] ;  /* 0x00000000fffff984 */ /* 0x000fe20000000800 */
[----:B------:R-:W-:Y:S01]  /*121b0*/  @!PT LDS RZ, [RZ] ;  /* 0x00000000fffff984 */ /* 0x000fe20000000800 */
[----:B------:R-:W-:Y:S01]  /*121c0*/  @!PT LDS RZ, [RZ] ;  /* 0x00000000fffff984 */ /* 0x000fe20000000800 */
[----:B------:R-:W-:Y:S01]  /*121d0*/  @!PT LDS RZ, [RZ] ;  /* 0x00000000fffff984 */ /* 0x000fe20000000800 */
[----:B------:R0:W-:Y:S06]  /*121e0*/  MEMBAR.ALL.CTA ;  /* 0x0000000000007992 */ /* 0x0001ec0000008000 */
[----:B0-----:R-:W0:Y:S01]  /*121f0*/  FENCE.VIEW.ASYNC.S ;  /* 0x00000000000073c6 */ /* 0x001e220000000000 */
[----:B-1----:R-:W-:Y:S01]  /*12200*/  VIADD R3, R20, 0x60 ;  /* 0x0000006014037836 */ /* 0x002fe20000000000 */
[----:B------:R-:W-:Y:S01]  /*12210*/  IADD3 R29, R29, R33, RZ ;  /* 0x000000211d1d7210 */ /* 0x000fe20007ffe0ff */
[----:B------:R-:W-:Y:S01]  /*12220*/  IMAD R32, R38, -0xc0, R32 ;  /* 0xffffff4026207824 */ /* 0x000fe200078e0220 */
[----:B------:R-:W-:Y:S01]  /*12230*/  ULDC.64 UR4, c[0x0][0xae8] ;  /* 0x0002ba0000047ab9 */ /* 0x000fe20000000a00 */
[----:B------:R-:W-:-:S02]  /*12240*/  IMAD R30, R35, UR6, RZ ;  /* 0x00000006231e7c24 */ /* 0x000fc4000f8e02ff */
[----:B------:R-:W-:Y:S01]  /*12250*/  IMAD.WIDE.U32 R28, R60, UR6, R28 ;  /* 0x000000063c1c7c25 */ /* 0x000fe2000f8e001c */
[-C--:B------:R-:W-:Y:S02]  /*12260*/  ISETP.GE.OR P3, PT, R0, R32.reuse, P0 ;  /* 0x000000200000720c */ /* 0x080fe40000766670 */
[-C--:B------:R-:W-:Y:S01]  /*12270*/  ISETP.GE.OR P1, PT, R3, R32.reuse, P0 ;  /* 0x000000200300720c */ /* 0x080fe20000726670 */
[----:B------:R-:W-:Y:S01]  /*12280*/  IMAD R31, R60, UR7, R30 ;  /* 0x000000073c1f7c24 */ /* 0x000fe2000f8e021e */
[-C--:B------:R-:W-:Y:S01]  /*12290*/  ISETP.GE.OR P2, PT, R21, R32.reuse, P0 ;  /* 0x000000201500720c */ /* 0x080fe20000746670 */
[----:B------:R-:W-:Y:S01]  /*122a0*/  VIADD R0, R2, 0x16820 ;  /* 0x0001682002007836 */ /* 0x000fe20000000000 */
[----:B------:R-:W-:Y:S01]  /*122b0*/  ISETP.GE.OR P0, PT, R20, R32, P0 ;  /* 0x000000201400720c */ /* 0x000fe20000706670 */
[----:B------:R-:W-:Y:S01]  /*122c0*/  IMAD R3, R36, UR4, RZ ;  /* 0x0000000424037c24 */ /* 0x000fe2000f8e02ff */
[----:B------:R-:W-:Y:S02]  /*122d0*/  IADD3 R29, R29, R31, RZ ;  /* 0x0000001f1d1d7210 */ /* 0x000fe40007ffe0ff */
[----:B------:R-:W-:Y:S01]  /*122e0*/  PRMT R0, RZ, 0x654, R0 ;  /* 0x00000654ff007816 */ /* 0x000fe20000000000 */
[C---:B------:R-:W-:Y:S01]  /*122f0*/  IMAD R3, R37.reuse, UR5, R3 ;  /* 0x0000000525037c24 */ /* 0x040fe2000f8e0203 */
[----:B------:R-:W-:Y:S01]  /*12300*/  SHF.R.S32.HI R21, RZ, 0x1f, R20 ;  /* 0x0000001fff157819 */ /* 0x000fe20000011414 */
[----:B------:R-:W-:Y:S01]  /*12310*/  IMAD.WIDE.U32 R32, R37, UR4, R28 ;  /* 0x0000000425207c25 */ /* 0x000fe2000f8e001c */
[----:B0-----:R0:W-:Y:S03]  /*12320*/  SYNCS.ARRIVE.TRANS64.RED.A1T0 RZ, [R0+URZ], RZ ;  /* 0x000000ff00ff79a7 */ /* 0x0011e6000810043f */
[----:B------:R-:W-:-:S04]  /*12330*/  IMAD.WIDE R30, R38, 0xc0, R20 ;  /* 0x000000c0261e7825 */ /* 0x000fc800078e0214 */
[----:B------:R-:W-:Y:S01]  /*12340*/  IMAD.IADD R35, R33, 0x1, R3 ;  /* 0x0000000121237824 */ /* 0x000fe200078e0203 */
[----:B0-----:R-:W-:Y:S06]  /*12350*/  @P0 BRA `(.L_x_12508) ;  /* 0x00000000002c0947 */ /* 0x001fec0003800000 */
        /* <DEDUP_REMOVED lines=11> */
.L_x_12508:
[----:B------:R-:W-:Y:S05]  /*12410*/  BSYNC B1 ;  /* 0x0000000000017941 */ /* 0x000fea0003800000 */
.L_x_12507:
[----:B------:R-:W-:Y:S04]  /*12420*/  BSSY B1, `(.L_x_12509) ;  /* 0x000000f000017945 */ /* 0x000fe80003800000 */
[----:B------:R-:W-:Y:S05]  /*12430*/  @P3 BRA `(.L_x_12510) ;  /* 0x0000000000343947 */ /* 0x000fea0003800000 */
[----:B------:R-:W-:Y:S01]  /*12440*/  IADD3 R3, P0, R30, 0x30, RZ ;  /* 0x000000301e037810 */ /* 0x000fe20007f1e0ff */
[----:B------:R-:W-:Y:S01]  /*12450*/  ULDC.64 UR4, c[0x0][0xad8] ;  /* 0x0002b60000047ab9 */ /* 0x000fe20000000a00 */
[----:B0----5:R-:W-:Y:S01]  /*12460*/  MOV R5, R35 ;  /* 0x0000002300057202 */ /* 0x021fe20000000f00 */
        /* <DEDUP_REMOVED lines=10> */
.L_x_12510:
[----:B------:R-:W-:Y:S05]  /*12510*/  BSYNC B1 ;  /* 0x0000000000017941 */ /* 0x000fea0003800000 */
.L_x_12509:
        /* <DEDUP_REMOVED lines=14> */
[----:B------:R2:W-:Y:S02]  /*12600*/  STG.E.128 desc[UR40][R6.64], R12 ;  /* 0x0000000c06007986 */ /* 0x0005e4000c101d28 */
.L_x_12512:
[----:B------:R-:W-:Y:S05]  /*12610*/  BSYNC B1 ;  /* 0x0000000000017941 */ /* 0x000fea0003800000 */
.L_x_12511:
        /* <DEDUP_REMOVED lines=13> */
[----:B------:R3:W-:Y:S01]  /*126f0*/  STG.E.128 desc[UR40][R6.64], R24 ;  /* 0x0000001806007986 */ /* 0x0007e2000c101d28 */
[----:B------:R-:W-:Y:S05]  /*12700*/  BRA `(.L_x_12513) ;  /* 0x00000008003c7947 */ /* 0x000fea0003800000 */
.L_x_12505:
        /* <DEDUP_REMOVED lines=21> */
.L_x_12514:
[----:B------:R-:W2:Y:S04]  /*12860*/  LDL R15, [R1+0x30] ;  /* 0x00003000010f7983 */ /* 0x000ea80000100800 */
[----:B------:R-:W3:Y:S04]  /*12870*/  LDL R14, [R1+0x2c] ;  /* 0x00002c00010e7983 */ /* 0x000ee80000100800 */
[----:B------:R4:W5:Y:S01]  /*12880*/  LDL R13, [R1+0x38] ;  /* 0x00003800010d7983 */ /* 0x0009620000100800 */
[----:B------:R-:W-:Y:S01]  /*12890*/  BSSY B1, `(.L_x_12515) ;  /* 0x000001d000017945 */ /* 0x000fe20003800000 */
[----:B-1----:R-:W-:-:S02]  /*128a0*/  SEL R11, R59, RZ, !P0 ;  /* 0x000000ff3b0b7207 */ /* 0x002fc40004000000 */
[----:B------:R-:W-:Y:S02]  /*128b0*/  SEL R10, R56, RZ, !P0 ;  /* 0x000000ff380a7207 */ /* 0x000fe40004000000 */
[----:B-----5:R-:W-:Y:S02]  /*128c0*/  SHF.R.S32.HI R8, RZ, 0x1f, R3 ;  /* 0x0000001fff087819 */ /* 0x020fe40000011403 */
[----:B--2---:R-:W-:Y:S02]  /*128d0*/  SHF.R.S32.HI R12, RZ, 0x1f, R15 ;  /* 0x0000001fff0c7819 */ /* 0x004fe4000001140f */
[----:B---3--:R-:W-:Y:S01]  /*128e0*/  SHF.R.S32.HI R9, RZ, 0x1f, R14 ;  /* 0x0000001fff097819 */ /* 0x008fe2000001140e */
[----:B----4-:R-:W-:Y:S06]  /*128f0*/  @P2 BRA `(.L_x_12516) ;  /* 0x0000000000582947 */ /* 0x010fec0003800000 */
[----:B0-----:R-:W0:Y:S02]  /*12900*/  S2R R4, SR_TID.X ;  /* 0x0000000000047919 */ /* 0x001e240000002100 */
[----:B0-----:R-:W-:-:S04]  /*12910*/  IMAD R4, R13, 0xc0, R4 ;  /* 0x000000c00d047824 */ /* 0x001fc800078e0204 */
        /* <DEDUP_REMOVED lines=20> */
.L_x_12516:
[----:B------:R-:W-:Y:S05]  /*12a60*/  BSYNC B1 ;  /* 0x0000000000017941 */ /* 0x000fea0003800000 */
.L_x_12515:
[----:B------:R-:W-:Y:S01]  /*12a70*/  ULDC.64 UR4, c[0x0][0xaa0] ;  /* 0x0002a80000047ab9 */ /* 0x000fe20000000a00 */
[----:B0-----:R-:W-:Y:S01]  /*12a80*/  IMAD.MOV.U32 R4, RZ, RZ, R15 ;  /* 0x000000ffff047224 */ /* 0x001fe200078e000f */
[----:B------:R-:W-:Y:S01]  /*12a90*/  ULDC.64 UR6, c[0x0][0xae0] ;  /* 0x0002b80000067ab9 */ /* 0x000fe20000000a00 */
[----:B-1----:R-:W-:Y:S01]  /*12aa0*/  IMAD.MOV.U32 R5, RZ, RZ, R12 ;  /* 0x000000ffff057224 */ /* 0x002fe200078e000c */
[----:B------:R-:W-:Y:S01]  /*12ab0*/  SHF.R.S32.HI R21, RZ, 0x1f, R20 ;  /* 0x0000001fff157819 */ /* 0x000fe20000011414 */
[----:B------:R-:W-:Y:S01]  /*12ac0*/  IMAD R6, R8, UR4, RZ ;  /* 0x0000000408067c24 */ /* 0x000fe2000f8e02ff */
[----:B------:R-:W-:Y:S01]  /*12ad0*/  BSSY B1, `(.L_x_12517) ;  /* 0x0000024000017945 */ /* 0x000fe20003800000 */
[----:B------:R-:W-:Y:S01]  /*12ae0*/  IMAD.WIDE.U32 R4, R3, UR4, R4 ;  /* 0x0000000403047c25 */ /* 0x000fe2000f8e0004 */
[----:B------:R-:W-:Y:S02]  /*12af0*/  ULDC UR4, c[0x0][0xa8c] ;  /* 0x0002a30000047ab9 */ /* 0x000fe40000000800 */
[----:B------:R-:W-:Y:S01]  /*12b00*/  ISETP.GE.AND P0, PT, R15, UR4, PT ;  /* 0x000000040f007c0c */ /* 0x000fe2000bf06270 */
[----:B------:R-:W-:Y:S01]  /*12b10*/  IMAD R3, R3, UR5, R6 ;  /* 0x0000000503037c24 */ /* 0x000fe2000f8e0206 */
[C---:B------:R-:W-:Y:S01]  /*12b20*/  IADD3 R6, R20.reuse, 0x30, RZ ;  /* 0x0000003014067810 */ /* 0x040fe20007ffe0ff */
[----:B------:R-:W-:Y:S01]  /*12b30*/  IMAD R7, R13, -0xc0, R0 ;  /* 0xffffff400d077824 */ /* 0x000fe200078e0200 */
[----:B------:R-:W-:Y:S01]  /*12b40*/  ULDC.64 UR4, c[0x0][0xae8] ;  /* 0x0002ba0000047ab9 */ /* 0x000fe20000000a00 */
[----:B------:R-:W-:-:S02]  /*12b50*/  VIADD R0, R20, 0x60 ;  /* 0x0000006014007836 */ /* 0x000fc40000000000 */
[----:B------:R-:W-:Y:S01]  /*12b60*/  IMAD.IADD R5, R5, 0x1, R3 ;  /* 0x0000000105057824 */ /* 0x000fe200078e0203 */
[-C--:B------:R-:W-:Y:S01]  /*12b70*/  ISETP.GE.OR P3, PT, R6, R7.reuse, P0 ;  /* 0x000000070600720c */ /* 0x080fe20000766670 */
[----:B------:R-:W-:Y:S01]  /*12b80*/  VIADD R6, R20, 0x90 ;  /* 0x0000009014067836 */ /* 0x000fe20000000000 */
[-C--:B------:R-:W-:Y:S01]  /*12b90*/  ISETP.GE.OR P1, PT, R0, R7.reuse, P0 ;  /* 0x000000070000720c */ /* 0x080fe20000726670 */
[----:B------:R-:W-:Y:S02]  /*12ba0*/  IMAD R3, R9, UR6, RZ ;  /* 0x0000000609037c24 */ /* 0x000fe4000f8e02ff */
[----:B------:R-:W-:Y:S01]  /*12bb0*/  IMAD.WIDE.U32 R4, R14, UR6, R4 ;  /* 0x000000060e047c25 */ /* 0x000fe2000f8e0004 */
[-C--:B------:R-:W-:Y:S02]  /*12bc0*/  ISETP.GE.OR P2, PT, R6, R7.reuse, P0 ;  /* 0x000000070600720c */ /* 0x080fe40000746670 */
[----:B------:R-:W-:Y:S01]  /*12bd0*/  ISETP.GE.OR P0, PT, R20, R7, P0 ;  /* 0x000000071400720c */ /* 0x000fe20000706670 */
[----:B------:R-:W-:-:S02]  /*12be0*/  IMAD R3, R14, UR7, R3 ;  /* 0x000000070e037c24 */ /* 0x000fc4000f8e0203 */
[----:B------:R-:W-:Y:S02]  /*12bf0*/  IMAD R0, R10, UR4, RZ ;  /* 0x000000040a007c24 */ /* 0x000fe4000f8e02ff */
[----:B------:R-:W-:Y:S02]  /*12c00*/  IMAD.IADD R5, R5, 0x1, R3 ;  /* 0x0000000105057824 */ /* 0x000fe400078e0203 */
[C---:B------:R-:W-:Y:S02]  /*12c10*/  IMAD R3, R11.reuse, UR5, R0 ;  /* 0x000000050b037c24 */ /* 0x040fe4000f8e0200 */
[----:B------:R-:W-:-:S04]  /*12c20*/  IMAD.WIDE.U32 R6, R11, UR4, R4 ;  /* 0x000000040b067c25 */ /* 0x000fc8000f8e0004 */
[----:B------:R-:W-:Y:S01]  /*12c30*/  IMAD.WIDE R20, R13, 0xc0, R20 ;  /* 0x000000c00d147825 */ /* 0x000fe200078e0214 */
        /* <DEDUP_REMOVED lines=13> */
.L_x_12518:
[----:B------:R-:W-:Y:S05]  /*12d10*/  BSYNC B1 ;  /* 0x0000000000017941 */ /* 0x000fea0003800000 */
.L_x_12517:
[----:B------:R-:W-:Y:S04]  /*12d20*/  BSSY B1, `(.L_x_12519) ;  /* 0x000000f000017945 */ /* 0x000fe80003800000 */
        /* <DEDUP_REMOVED lines=10> */
[----:B0-----:R-:W-:Y:S01]  /*12dd0*/  LEA R10, P0, R4, UR4, 0x1 ;  /* 0x00000004040a7c11 */ /* 0x001fe2000f8008ff */
[----:B------:R-:W-:-:S05]  /*12de0*/  IMAD.IADD R3, R5, 0x1, R3 ;  /* 0x0000000105037824 */ /* 0x000fca00078e0203 */
[----:B------:R-:W-:-:S05]  /*12df0*/  LEA.HI.X R11, R4, UR5, R3, 0x1, P0 ;  /* 0x00000005040b7c11 */ /* 0x000fca00080f0c03 */
[----:B------:R1:W-:Y:S02]  /*12e00*/  STG.E.128 desc[UR40][R10.64], RZ ;  /* 0x000000ff0a007986 */ /* 0x0003e4000c101d28 */
.L_x_12520:
[----:B------:R-:W-:Y:S05]  /*12e10*/  BSYNC B1 ;  /* 0x0000000000017941 */ /* 0x000fea0003800000 */
.L_x_12519:
        /* <DEDUP_REMOVED lines=11> */
[----:B01----:R-:W-:Y:S01]  /*12ed0*/  LEA R10, P0, R4, UR4, 0x1 ;  /* 0x00000004040a7c11 */ /* 0x003fe2000f8008ff */
[----:B------:R-:W-:-:S05]  /*12ee0*/  IMAD.IADD R3, R5, 0x1, R3 ;  /* 0x0000000105037824 */ /* 0x000fca00078e0203 */
[----:B------:R-:W-:-:S05]  /*12ef0*/  LEA.HI.X R11, R4, UR5, R3, 0x1, P0 ;  /* 0x00000005040b7c11 */ /* 0x000fca00080f0c03 */
[----:B------:R2:W-:Y:S02]  /*12f00*/  STG.E.128 desc[UR40][R10.64], RZ ;  /* 0x000000ff0a007986 */ /* 0x0005e4000c101d28 */
.L_x_12522:
[----:B------:R-:W-:Y:S05]  /*12f10*/  BSYNC B1 ;  /* 0x0000000000017941 */ /* 0x000fea0003800000 */
.L_x_12521:
        /* <DEDUP_REMOVED lines=14> */
.L_x_12513:
[----:B------:R-:W-:Y:S05]  /*13000*/  BSYNC B0 ;  /* 0x0000000000007941 */ /* 0x000fea0003800000 */
.L_x_12504:
[----:B------:R-:W-:Y:S02]  /*13010*/  ULDC UR4, c[0x0][0xc14] ;  /* 0x0003050000047ab9 */ /* 0x000fe40000000800 */
[----:B------:R-:W-:-:S13]  /*13020*/  ISETP.GE.AND P0, PT, R155, UR4, PT ;  /* 0x000000049b007c0c */ /* 0x000fda000bf06270 */
[----:B------:R-:W-:Y:S05]  /*13030*/  @!P0 BRA `(.L_x_12523) ;  /* 0xfffffedc00f08947 */ /* 0x000fea000383ffff */
[----:B------:R-:W-:Y:S05]  /*13040*/  BRA `(.L_x_12368) ;  /* 0x0000004c00cc7947 */ /* 0x000fea0003800000 */
.L_x_12366:
        /* <DEDUP_REMOVED lines=9> */
[----:B------:R-:W-:Y:S01]  /*130e0*/  MOV R0, RZ ;  /* 0x000000ff00007202 */ /* 0x000fe20000000f00 */
        /* <DEDUP_REMOVED lines=32> */
[----:B0-----:R-:W-:-:S04]  /*132f0*/  SEL R2, R2, RZ, P0 ;  /* 0x000000ff02027207 */ /* 0x001fc80000000000 */
[----:B------:R-:W-:-:S05]  /*13300*/  IADD3 R2, R3, R2, RZ ;  /* 0x0000000203027210 */ /* 0x000fca0007ffe0ff */
        /* <DEDUP_REMOVED lines=11> */
[----:B-1----:R-:W-:Y:S02]  /*133c0*/  ISETP.GT.AND P0, PT, R4, UR6, PT ;  /* 0x0000000604007c0c */ /* 0x002fe4000bf04270 */
[----:B------:R-:W-:-:S11]  /*133d0*/  MOV R3, R4 ;  /* 0x0000000400037202 */ /* 0x000fd60000000f00 */
[----:B--2---:R-:W-:Y:S05]  /*133e0*/  @P0 BRA `(.L_x_12524) ;  /* 0x0000000000b80947 */ /* 0x004fea0003800000 */
[----:B------:R-:W-:Y:S01]  /*133f0*/  IMAD.MOV.U32 R4, RZ, RZ, R3 ;  /* 0x000000ffff047224 */ /* 0x000fe200078e0003 */
[----:B------:R-:W-:Y:S01]  /*13400*/  ULDC UR5, c[0x0][0xc14] ;  /* 0x0003050000057ab9 */ /* 0x000fe20000000800 */
[----:B------:R-:W-:Y:S01]  /*13410*/  IMAD.MOV.U32 R19, RZ, RZ, RZ ;  /* 0x000000ffff137224 */ /* 0x000fe200078e00ff */
[----:B------:R-:W-:Y:S01]  /*13420*/  ULDC UR7, c[0x0][0xc14] ;  /* 0x0003050000077ab9 */ /* 0x000fe20000000800 */
[----:B------:R-:W-:-:S05]  /*13430*/  ULDC UR4, c[0x0][0xc10] ;  /* 0x0003040000047ab9 */ /* 0x000fca0000000800 */
.L_x_12528:
        /* <DEDUP_REMOVED lines=14> */
.L_x_12527:
[----:B------:R-:W-:Y:S05]  /*13520*/  BSYNC B0 ;  /* 0x0000000000007941 */ /* 0x000fea0003800000 */
.L_x_12526:
        /* <DEDUP_REMOVED lines=25> */
[----:B------:R-:W-:-:S07]  /*136c0*/  IMAD.MOV.U32 R5, RZ, RZ, R7 ;  /* 0x000000ffff057224 */ /* 0x000fce00078e0007 */
.L_x_12524:
[----:B------:R-:W-:-:S04]  /*136d0*/  IMAD.IADD R8, R4, 0x1, -R3 ;  /* 0x0000000104087824 */ /* 0x000fc800078e0a03 */
        /* <DEDUP_REMOVED lines=15> */
[----:B------:R-:W0:Y:S02]  /*137d0*/  F2I.FTZ.U32.TRUNC.NTZ R3, R11 ;  /* 0x0000000b00037305 */ /* 0x000e24000021f000 */
[----:B0-----:R-:W-:Y:S01]  /*137e0*/  IMAD.MOV R9, RZ, RZ, -R3 ;  /* 0x000000ffff097224 */ /* 0x001fe200078e0a03 */
[----:B------:R-:W-:Y:S06]  /*137f0*/  @!P0 BRA `(.L_x_12529) ;  /* 0x0000000000088947 */ /* 0x000fec0003800000 */
[----:B------:R-:W-:-:S06]  /*13800*/  VIADD R16, R12, 0xffffffff ;  /* 0xffffffff0c107836 */ /* 0x000fcc0000000000 */
[----:B------:R0:W1:Y:S02]  /*13810*/  SHFL.IDX PT, R16, R5, R16, 0x1f ;  /* 0x00001f1005107589 */ /* 0x00006400000e0000 */
.L_x_12529:
[----:B-1----:R-:W-:Y:S01]  /*13820*/  IMAD R16, R16, UR4, R8 ;  /* 0x0000000410107c24 */ /* 0x002fe2000f8e0208 */
[----:B------:R-:W-:Y:S01]  /*13830*/  MOV R2, RZ ;  /* 0x000000ff00027202 */ /* 0x000fe20000000f00 */
[----:B------:R-:W-:Y:S01]  /*13840*/  IMAD R9, R9, R6, RZ ;  /* 0x0000000609097224 */ /* 0x000fe200078e02ff */
[----:B------:R-:W-:Y:S02]  /*13850*/  IABS R10, R4 ;  /* 0x00000004000a7213 */ /* 0x000fe40000000000 */
[----:B0-----:R-:W-:Y:S01]  /*13860*/  IADD3 R5, -R16, UR6, RZ ;  /* 0x0000000610057c10 */ /* 0x001fe2000fffe1ff */
[----:B------:R-:W-:-:S03]  /*13870*/  IMAD.HI.U32 R2, R3, R9, R2 ;  /* 0x0000000903027227 */ /* 0x000fc600078e0002 */
[----:B------:R-:W-:Y:S01]  /*13880*/  IABS R8, R5 ;  /* 0x0000000500087213 */ /* 0x000fe20000000000 */
[----:B------:R-:W-:-:S04]  /*13890*/  IMAD.MOV R10, RZ, RZ, -R10 ;  /* 0x000000ffff0a7224 */ /* 0x000fc800078e0a0a */
[----:B------:R-:W-:Y:S02]  /*138a0*/  IMAD.MOV.U32 R3, RZ, RZ, R8 ;  /* 0x000000ffff037224 */ /* 0x000fe400078e0008 */
[----:B------:R-:W-:Y:S02]  /*138b0*/  IMAD.MOV.U32 R8, RZ, RZ, R10 ;  /* 0x000000ffff087224 */ /* 0x000fe400078e000a */
        /* <DEDUP_REMOVED lines=15> */
[----:B------:R-:W-:Y:S01]  /*139b0*/  IMAD R4, R4, R2, R5 ;  /* 0x0000000204047224 */ /* 0x000fe200078e0205 */
[----:B------:R-:W-:Y:S02]  /*139c0*/  MOV R2, RZ ;  /* 0x000000ff00027202 */ /* 0x000fe40000000f00 */
[----:B------:R-:W-:Y:S02]  /*139d0*/  VIADDMNMX R7, R8, UR4, R7, PT ;  /* 0x0000000408077c46 */ /* 0x000fe4000b800107 */
[----:B------:R-:W-:Y:S02]  /*139e0*/  IABS R10, R4 ;  /* 0x00000004000a7213 */ /* 0x000fe40000000000 */
[----:B------:R-:W-:-:S04]  /*139f0*/  IABS R8, R7 ;  /* 0x0000000700087213 */ /* 0x000fc80000000000 */
[----:B------:R-:W0:Y:S08]  /*13a00*/  I2F.RP R9, R8 ;  /* 0x0000000800097306 */ /* 0x000e300000209400 */
[----:B0-----:R-:W0:Y:S02]  /*13a10*/  MUFU.RCP R9, R9 ;  /* 0x0000000900097308 */ /* 0x001e240000001000 */
[----:B0-----:R-:W-:-:S06]  /*13a20*/  VIADD R3, R9, 0xffffffe ;  /* 0x0ffffffe09037836 */ /* 0x001fcc0000000000 */
[----:B------:R-:W0:Y:S02]  /*13a30*/  F2I.FTZ.U32.TRUNC.NTZ R3, R3 ;  /* 0x0000000300037305 */ /* 0x000e24000021f000 */
[----:B0-----:R-:W-:-:S04]  /*13a40*/  IMAD.MOV R11, RZ, RZ, -R3 ;  /* 0x000000ffff0b7224 */ /* 0x001fc800078e0a03 */
[----:B------:R-:W-:Y:S01]  /*13a50*/  IMAD R5, R11, R8, RZ ;  /* 0x000000080b057224 */ /* 0x000fe200078e02ff */
[----:B------:R-:W-:-:S03]  /*13a60*/  IABS R11, R7 ;  /* 0x00000007000b7213 */ /* 0x000fc60000000000 */
[----:B------:R-:W-:-:S04]  /*13a70*/  IMAD.HI.U32 R2, R3, R5, R2 ;  /* 0x0000000503027227 */ /* 0x000fc800078e0002 */
[----:B------:R-:W-:Y:S02]  /*13a80*/  IMAD.MOV.U32 R5, RZ, RZ, R10 ;  /* 0x000000ffff057224 */ /* 0x000fe400078e000a */
        /* <DEDUP_REMOVED lines=19> */
.L_x_12525:
[----:B------:R-:W-:Y:S01]  /*13bc0*/  IMAD.MOV.U32 R17, RZ, RZ, RZ ;  /* 0x000000ffff117224 */ /* 0x000fe200078e00ff */
[----:B------:R-:W-:Y:S01]  /*13bd0*/  MOV R18, RZ ;  /* 0x000000ff00127202 */ /* 0x000fe20000000f00 */
[----:B------:R-:W-:-:S07]  /*13be0*/  IMAD.U32 R16, RZ, RZ, UR6 ;  /* 0x00000006ff107e24 */ /* 0x000fce000f8e00ff */
.L_x_12530:
        /* <DEDUP_REMOVED lines=13> */
[----:B------:R-:W-:Y:S01]  /*13cc0*/  MOV R22, RZ ;  /* 0x000000ff00167202 */ /* 0x000fe20000000f00 */
[----:B------:R-:W-:Y:S01]  /*13cd0*/  IMAD.MOV.U32 R26, RZ, RZ, 0x1 ;  /* 0x00000001ff1a7424 */ /* 0x000fe200078e00ff */
[----:B------:R-:W-:Y:S01]  /*13ce0*/  ULDC.64 UR38, c[0x0][0x198] ;  /* 0x0000660000267ab9 */ /* 0x000fe20000000a00 */
[----:B------:R-:W-:Y:S01]  /*13cf0*/  IMAD.MOV.U32 R25, RZ, RZ, RZ ;  /* 0x000000ffff197224 */ /* 0x000fe200078e00ff */
[----:B------:R-:W-:-:S06]  /*13d00*/  ULDC UR36, c[0x0][0xc] ;  /* 0x0000030000247ab9 */ /* 0x000fcc0000000800 */
.L_x_12615:
[----:B--2---:R-:W2:Y:S02]  /*13d10*/  LDC.64 R2, c[0x0][0xc60] ;  /* 0x00031800ff027b82 */ /* 0x004ea40000000a00 */
[----:B--2---:R-:W-:-:S05]  /*13d20*/  IMAD.WIDE R2, R19, 0x4, R2 ;  /* 0x0000000413027825 */ /* 0x004fca00078e0202 */
[----:B------:R-:W0:Y:S01]  /*13d30*/  LDG.E R29, desc[UR40][R2.64] ;  /* 0x00000028021d7981 */ /* 0x000e22000c1e1900 */
[----:B------:R-:W-:Y:S05]  /*13d40*/  YIELD ;  /* 0x0000000000007946 */ /* 0x000fea0003800000 */
[----:B------:R-:W-:Y:S01]  /*13d50*/  ULDC.64 UR4, c[0x0][0xa28] ;  /* 0x00028a0000047ab9 */ /* 0x000fe20000000a00 */
[----:B------:R-:W-:Y:S01]  /*13d60*/  IMAD.MOV.U32 R10, RZ, RZ, RZ ;  /* 0x000000ffff0a7224 */ /* 0x000fe200078e00ff */
[----:B------:R-:W-:Y:S01]  /*13d70*/  ISETP.NE.U32.AND P1, PT, RZ, UR4, PT ;  /* 0x00000004ff007c0c */ /* 0x000fe2000bf25070 */
[----:B------:R-:W-:Y:S01]  /*13d80*/  ULDC.64 UR8, c[0x0][0xa08] ;  /* 0x0002820000087ab9 */ /* 0x000fe20000000a00 */
[----:B------:R-:W-:-:S02]  /*13d90*/  ULDC.64 UR10, c[0x0][0xa10] ;  /* 0x00028400000a7ab9 */ /* 0x000fc40000000a00 */
[----:B------:R-:W-:Y:S02]  /*13da0*/  ISETP.NE.AND.EX P1, PT, RZ, UR5, PT, P1 ;  /* 0x00000005ff007c0c */ /* 0x000fe4000bf25310 */
[----:B0-----:R-:W-:Y:S01]  /*13db0*/  SHF.R.S32.HI R0, RZ, 0x1f, R29 ;  /* 0x0000001fff007819 */ /* 0x001fe2000001141d */
[----:B------:R-:W-:-:S10]  /*13dc0*/  IMAD.SHL.U32 R14, R29, 0x4, RZ ;  /* 0x000000041d0e7824 */ /* 0x000fd400078e00ff */
[C---:B------:R-:W-:Y:S02]  /*13dd0*/  @P1 LEA R2, P0, R29.reuse, UR4, 0x2 ;  /* 0x000000041d021c11 */ /* 0x040fe4000f8010ff */
[C-C-:B------:R-:W-:Y:S02]  /*13de0*/  SHF.L.U64.HI R12, R29.reuse, 0x2, R0.reuse ;  /* 0x000000021d0c7819 */ /* 0x140fe40000010200 */
[----:B------:R-:W-:Y:S01]  /*13df0*/  @P1 LEA.HI.X R3, R29, UR5, R0, 0x2, P0 ;  /* 0x000000051d031c11 */ /* 0x000fe200080f1400 */
[----:B------:R-:W-:Y:S01]  /*13e00*/  ULDC.64 UR4, c[0x0][0xa18] ;  /* 0x0002860000047ab9 */ /* 0x000fe20000000a00 */
[----:B------:R-:W-:Y:S01]  /*13e10*/  MOV R0, RZ ;  /* 0x000000ff00007202 */ /* 0x000fe20000000f00 */
[----:B------:R-:W-:Y:S01]  /*13e20*/  STL [R1+0x4], R14 ;  /* 0x0000040e01007387 */ /* 0x000fe20000100800 */
[----:B------:R-:W-:-:S03]  /*13e30*/  ISETP.NE.U32.AND P0, PT, RZ, UR4, PT ;  /* 0x00000004ff007c0c */ /* 0x000fc6000bf05070 */
[----:B------:R-:W-:Y:S01]  /*13e40*/  STL [R1+0x8], R12 ;  /* 0x0000080c01007387 */ /* 0x000fe20000100800 */
[----:B------:R-:W-:-:S03]  /*13e50*/  ISETP.NE.AND.EX P0, PT, RZ, UR5, PT, P0 ;  /* 0x00000005ff007c0c */ /* 0x000fc6000bf05300 */
[----:B------:R0:W5:Y:S10]  /*13e60*/  @P1 LDG.E R0, desc[UR40][R2.64] ;  /* 0x0000002802001981 */ /* 0x000174000c1e1900 */
        /* <DEDUP_REMOVED lines=13> */
[----:B------:R-:W-:Y:S01]  /*13f40*/  ISETP.NE.U32.AND P1, PT, RZ, UR8, PT ;  /* 0x00000008ff007c0c */ /* 0x000fe2000bf25070 */
[----:B------:R-:W-:-:S03]  /*13f50*/  ULDC UR6, c[0x0][0x338] ;  /* 0x0000ce0000067ab9 */ /* 0x000fc60000000800 */
        /* <DEDUP_REMOVED lines=14> */
[----:B------:R-:W-:Y:S01]  /*14040*/  MOV R11, UR4 ;  /* 0x00000004000b7c02 */ /* 0x000fe20008000f00 */
[----:B------:R-:W-:Y:S06]  /*14050*/  @P0 BRA `(.L_x_12532) ;  /* 0x0000000000100947 */ /* 0x000fec0003800000 */
[----:B------:R-:W-:Y:S05]  /*14060*/  @!P2 BRA `(.L_x_12532) ;  /* 0x00000000000ca947 */ /* 0x000fea0003800000 */
[----:B------:R-:W2:Y:S04]  /*14070*/  LDG.E R13, desc[UR40][R2.64] ;  /* 0x00000028020d7981 */ /* 0x000ea8000c1e1900 */
[----:B-----5:R-:W2:Y:S02]  /*14080*/  LDG.E R10, desc[UR40][R2.64+0x4] ;  /* 0x00000428020a7981 */ /* 0x020ea4000c1e1900 */
[----:B--2---:R-:W-:-:S07]  /*14090*/  IMAD.IADD R10, R10, 0x1, -R13 ;  /* 0x000000010a0a7824 */ /* 0x004fce00078e0a0d */
.L_x_12532:
[----:B------:R-:W-:Y:S01]  /*140a0*/  IMAD.MOV.U32 R23, RZ, RZ, RZ ;  /* 0x000000ffff177224 */ /* 0x000fe200078e00ff */
[----:B------:R-:W-:Y:S01]  /*140b0*/  ULDC.64 UR4, c[0x0][0xa20] ;  /* 0x0002880000047ab9 */ /* 0x000fe20000000a00 */
[----:B------:R-:W-:-:S04]  /*140c0*/  IMAD.MOV.U32 R8, RZ, RZ, RZ ;  /* 0x000000ffff087224 */ /* 0x000fc800078e00ff */
[----:B------:R-:W2:Y:S04]  /*140d0*/  @P3 LDG.E R23, desc[UR40][R6.64] ;  /* 0x0000002806173981 */ /* 0x000ea8000c1e1900 */
[----:B------:R0:W5:Y:S01]  /*140e0*/  @P1 LDG.E R8, desc[UR40][R4.64] ;  /* 0x0000002804081981 */ /* 0x000162000c1e1900 */
[----:B------:R-:W-:-:S04]  /*140f0*/  ISETP.NE.U32.AND P0, PT, RZ, UR4, PT ;  /* 0x00000004ff007c0c */ /* 0x000fc8000bf05070 */
[----:B------:R-:W-:Y:S02]  /*14100*/  ISETP.NE.AND.EX P0, PT, RZ, UR5, PT, P0 ;  /* 0x00000005ff007c0c */ /* 0x000fe4000bf05300 */
[----:B--2--5:R-:W-:-:S11]  /*14110*/  IADD3 R23, R23, R0, RZ ;  /* 0x0000000017177210 */ /* 0x024fd60007ffe0ff */
[----:B0-----:R-:W-:Y:S05]  /*14120*/  @!P0 BRA `(.L_x_12533) ;  /* 0x0000000000108947 */ /* 0x001fea0003800000 */
[----:B------:R-:W-:-:S04]  /*14130*/  IADD3 R2, P0, R14, UR4, RZ ;  /* 0x000000040e027c10 */ /* 0x000fc8000ff1e0ff */
[----:B------:R-:W-:-:S05]  /*14140*/  IADD3.X R3, R12, UR5, RZ, P0, !PT ;  /* 0x000000050c037c10 */ /* 0x000fca00087fe4ff */
[----:B------:R0:W5:Y:S01]  /*14150*/  LDG.E R11, desc[UR40][R2.64] ;  /* 0x00000028020b7981 */ /* 0x000162000c1e1900 */
[----:B------:R-:W-:Y:S05]  /*14160*/  BRA `(.L_x_12534) ;  /* 0x0000000000107947 */ /* 0x000fea0003800000 */
.L_x_12533:
[----:B------:R-:W-:Y:S05]  /*14170*/  @!P3 BRA `(.L_x_12534) ;  /* 0x00000000000cb947 */ /* 0x000fea0003800000 */
[----:B------:R-:W2:Y:S04]  /*14180*/  LDG.E R2, desc[UR40][R6.64] ;  /* 0x0000002806027981 */ /* 0x000ea8000c1e1900 */
[----:B------:R-:W2:Y:S02]  /*14190*/  LDG.E R11, desc[UR40][R6.64+0x4] ;  /* 0x00000428060b7981 */ /* 0x000ea4000c1e1900 */
[----:B--2---:R-:W-:-:S07]  /*141a0*/  IMAD.IADD R11, R11, 0x1, -R2 ;  /* 0x000000010b0b7824 */ /* 0x004fce00078e0a02 */
.L_x_12534:
[----:B0-----:R-:W2:Y:S04]  /*141b0*/  @P1 LDG.E R3, desc[UR40][R4.64] ;  /* 0x0000002804031981 */ /* 0x001ea8000c1e1900 */
[----:B------:R-:W2:Y:S01]  /*141c0*/  @P1 LDG.E R2, desc[UR40][R4.64+0x4] ;  /* 0x0000042804021981 */ /* 0x000ea2000c1e1900 */
[----:B-----5:R-:W-:Y:S01]  /*141d0*/  IMAD.IADD R0, R11, 0x1, -R0 ;  /* 0x000000010b007824 */ /* 0x020fe200078e0a00 */
[----:B------:R-:W-:Y:S01]  /*141e0*/  BSSY B0, `(.L_x_12535) ;  /* 0x00000b7000007945 */ /* 0x000fe20003800000 */
[----:B------:R-:W-:Y:S01]  /*141f0*/  PLOP3.LUT P2, PT, PT, PT, PT, 0x80, 0x0 ;  /* 0x000000000000781c */ /* 0x000fe20003f4f070 */
[----:B--2---:R-:W-:Y:S02]  /*14200*/  @P1 IMAD.IADD R9, R2, 0x1, -R3 ;  /* 0x0000000102091824 */ /* 0x004fe400078e0a03 */
[----:B------:R-:W-:-:S03]  /*14210*/  IMAD R3, R17, 0xc0, RZ ;  /* 0x000000c011037824 */ /* 0x000fc600078e02ff */
[----:B------:R-:W-:Y:S02]  /*14220*/  IADD3 R2, R0, R9, RZ ;  /* 0x0000000900027210 */ /* 0x000fe40007ffe0ff */
[----:B------:R-:W-:-:S03]  /*14230*/  IADD3 R7, -R10, 0x13f, R3 ;  /* 0x0000013f0a077810 */ /* 0x000fc60007ffe103 */
[C---:B------:R-:W-:Y:S02]  /*14240*/  VIADD R3, R2.reuse, 0x7f ;  /* 0x0000007f02037836 */ /* 0x040fe40000000000 */
[----:B------:R-:W-:-:S03]  /*14250*/  IMAD.IADD R7, R2, 0x1, R7 ;  /* 0x0000000102077824 */ /* 0x000fc600078e0207 */
[----:B------:R-:W-:Y:S02]  /*14260*/  SHF.R.S32.HI R2, RZ, 0x1f, R3 ;  /* 0x0000001fff027819 */ /* 0x000fe40000011403 */
[----:B------:R-:W-:Y:S02]  /*14270*/  SHF.R.S32.HI R6, RZ, 0x1f, R7 ;  /* 0x0000001fff067819 */ /* 0x000fe40000011407 */
[----:B------:R-:W-:Y:S02]  /*14280*/  LEA.HI R2, R2, R3, RZ, 0x7 ;  /* 0x0000000302027211 */ /* 0x000fe400078f38ff */
[----:B------:R-:W-:Y:S02]  /*14290*/  LEA.HI R6, R6, R7, RZ, 0x7 ;  /* 0x0000000706067211 */ /* 0x000fe400078f38ff */
[----:B------:R-:W-:Y:S02]  /*142a0*/  SHF.R.S32.HI R2, RZ, 0x7, R2 ;  /* 0x00000007ff027819 */ /* 0x000fe40000011402 */
[----:B------:R-:W-:-:S04]  /*142b0*/  SHF.R.S32.HI R3, RZ, 0x7, R6 ;  /* 0x00000007ff037819 */ /* 0x000fc80000011406 */
[----:B------:R-:W-:-:S05]  /*142c0*/  VIMNMX R12, R2, R3, PT ;  /* 0x00000003020c7248 */ /* 0x000fca0003fe0100 */
[----:B------:R-:W-:Y:S01]  /*142d0*/  IMAD R2, R12, 0x80, -R0 ;  /* 0x000000800c027824 */ /* 0x000fe200078e0a00 */
[----:B------:R-:W-:Y:S01]  /*142e0*/  IADD3 R0, -R0, RZ, RZ ;  /* 0x000000ff00007210 */ /* 0x000fe20007ffe1ff */
[----:B------:R0:W-:Y:S03]  /*142f0*/  STL [R1], R12 ;  /* 0x0000000c01007387 */ /* 0x0001e60000100800 */
        /* <DEDUP_REMOVED lines=16> */
[----:B------:R-:W2:Y:S01]  /*14400*/  @P0 LDC R7, c[0x0][0x430] ;  /* 0x00010c00ff070b82 */ /* 0x000ea20000000800 */
[----:B0-----:R-:W-:-:S05]  /*14410*/  @P0 IMAD.HI.U32 R4, R18, R5, RZ ;  /* 0x0000000512040227 */ /* 0x001fca00078e00ff */
[----:B--2---:R-:W-:Y:S02]  /*14420*/  @P0 SHF.R.U32.HI R0, RZ, R7, R4 ;  /* 0x00000007ff000219 */ /* 0x004fe40000011604 */
[----:B------:R-:W-:Y:S01]  /*14430*/  SEL R4, R29, RZ, !P1 ;  /* 0x000000ff1d047207 */ /* 0x000fe20004800000 */
[----:B------:R-:W-:Y:S06]  /*14440*/  BRA.DIV UR4, `(.L_x_12537) ;  /* 0x0000004a046c7947 */ /* 0x000fec000b800000 */
.L_x_12685:
[----:B------:R-:W-:-:S03]  /*14450*/  UMOV UR4, 0xffffffff ;  /* 0xffffffff00047882 */ /* 0x000fc60000000000 */
[----:B------:R-:W-:Y:S05]  /*14460*/  BRA.DIV UR4, `(.L_x_12538) ;  /* 0x0000004a04987947 */ /* 0x000fea000b800000 */
[----:B------:R-:W-:-:S13]  /*14470*/  ELECT P6, URZ, PT ;  /* 0x00000000003f782f */ /* 0x000fda00038c0000 */
.L_x_12688:
        /* <DEDUP_REMOVED lines=12> */
.L_x_12689:
[----:B------:R-:W-:Y:S05]  /*14540*/  BSYNC B1 ;  /* 0x0000000000017941 */ /* 0x000fea0003800000 */
.L_x_12539:
[----:B------:R-:W-:Y:S04]  /*14550*/  BSSY B1, `(.L_x_12541) ;  /* 0x0000037000017945 */ /* 0x000fe80003800000 */
[----:B------:R-:W-:Y:S05]  /*14560*/  @!P6 BRA `(.L_x_12542) ;  /* 0x0000000000d4e947 */ /* 0x000fea0003800000 */
[----:B0-----:R-:W-:Y:S01]  /*14570*/  IMAD R5, R25, 0x8, R6 ;  /* 0x0000000819057824 */ /* 0x001fe200078e0206 */
[----:B------:R-:W-:-:S04]  /*14580*/  SHF.L.U32 R10, R26, 0x1f, RZ ;  /* 0x0000001f1a0a7819 */ /* 0x000fc800000006ff */
[----:B------:R-:W0:Y:S02]  /*14590*/  SYNCS.PHASECHK.TRANS64.TRYWAIT P0, [R5+URZ+0x168a0], R10 ;  /* 0x0168a00a050075a7 */ /* 0x000e24000800017f */
[----:B0-----:R-:W-:Y:S05]  /*145a0*/  @!P0 BRA `(.L_x_12543) ;  /* 0x00000048007c8947 */ /* 0x001fea0003800000 */
.L_x_12690:
        /* <DEDUP_REMOVED lines=9> */
.L_x_12544:
[----:B------:R-:W-:Y:S01]  /*14640*/  LEA R7, R25, R6, 0xe ;  /* 0x0000000619077211 */ /* 0x000fe200078e70ff */
[----:B------:R-:W-:Y:S01]  /*14650*/  UIADD3 UR4, UP0, UR38, 0x570, URZ ;  /* 0x0000057026047890 */ /* 0x000fe2000ff1e03f */
[----:B------:R-:W-:Y:S01]  /*14660*/  R2UR UR9, R5 ;  /* 0x00000000050972ca */ /* 0x000fe200000e0000 */
[----:B------:R-:W-:Y:S01]  /*14670*/  UMOV UR6, 0x0 ;  /* 0x0000000000067882 */ /* 0x000fe20000000000 */
[----:B------:R-:W-:Y:S01]  /*14680*/  R2UR UR8, R7 ;  /* 0x00000000070872ca */ /* 0x000fe200000e0000 */
[----:B------:R-:W-:Y:S01]  /*14690*/  IMAD R7, R3, 0x80, R8 ;  /* 0x0000008003077824 */ /* 0x000fe200078e0208 */
[----:B------:R-:W-:Y:S01]  /*146a0*/  R2UR UR12, R0 ;  /* 0x00000000000c72ca */ /* 0x000fe200000e0000 */
[----:B------:R-:W-:Y:S01]  /*146b0*/  UIADD3.X UR5, URZ, UR39, URZ, UP0, !UPT ;  /* 0x000000273f057290 */ /* 0x000fe200087fe43f */
[----:B------:R-:W-:Y:S01]  /*146c0*/  R2UR UR13, R4 ;  /* 0x00000000040d72ca */ /* 0x000fe200000e0000 */
[----:B------:R-:W-:Y:S01]  /*146d0*/  VIADD R7, R7, 0xffffff80 ;  /* 0xffffff8007077836 */ /* 0x000fe20000000000 */
[----:B------:R-:W-:Y:S01]  /*146e0*/  UMOV UR7, 0x12f00000 ;  /* 0x12f0000000077882 */ /* 0x000fe20000000000 */
[----:B------:R-:W-:-:S03]  /*146f0*/  UMOV UR10, URZ ;  /* 0x0000003f000a7c82 */ /* 0x000fc60008000000 */
[----:B------:R-:W-:Y:S01]  /*14700*/  R2UR UR11, R7 ;  /* 0x00000000070b72ca */ /* 0x000fe200000e0000 */
[----:B------:R-:W-:Y:S02]  /*14710*/  UIADD3 UR9, UR9, 0x16890, URZ ;  /* 0x0001689009097890 */ /* 0x000fe4000fffe03f */
[----:B------:R-:W-:-:S10]  /*14720*/  UIADD3 UR8, UR8, 0xe400, URZ ;  /* 0x0000e40008087890 */ /* 0x000fd4000fffe03f */
[----:B------:R3:W-:Y:S01]  /*14730*/  UTMALDG.4D [UR8], [UR4], desc[UR6] ;  /* 0x00000608040075b4 */ /* 0x0007e20008019000 */
[----:B------:R-:W4:Y:S02]  /*14740*/  SYNCS.PHASECHK.TRANS64.TRYWAIT P0, [R5+URZ+0x168c0], R10 ;  /* 0x0168c00a050075a7 */ /* 0x000f24000800017f */
[----:B---34-:R-:W-:Y:S05]  /*14750*/  @!P0 BRA `(.L_x_12545) ;  /* 0x0000004800248947 */ /* 0x018fea0003800000 */
.L_x_12691:
[----:B------:R-:W-:Y:S01]  /*14760*/  IMAD.SHL.U32 R9, R25, 0x2000, RZ ;  /* 0x0000200019097824 */ /* 0x000fe200078e00ff */
[----:B------:R-:W-:Y:S06]  /*14770*/  @P1 BRA `(.L_x_12546) ;  /* 0x0000000000141947 */ /* 0x000fec0003800000 */
[----:B------:R-:W-:Y:S02]  /*14780*/  ISETP.NE.AND P0, PT, R28, RZ, PT ;  /* 0x000000ff1c00720c */ /* 0x000fe40003f05270 */
[----:B0--3--:R-:W-:-:S04]  /*14790*/  MOV R10, 0x4000 ;  /* 0x00004000000a7802 */ /* 0x009fc80000000f00 */
[----:B------:R4:W-:Y:S07]  /*147a0*/  SYNCS.ARRIVE.TRANS64 RZ, [R5+URZ+0x168b0], R10 ;  /* 0x0168b00a05ff79a7 */ /* 0x0009ee000800003f */
[----:B------:R-:W-:Y:S05]  /*147b0*/  @!P0 BRA `(.L_x_12546) ;  /* 0x0000000000048947 */ /* 0x000fea0003800000 */
[----:B------:R-:W-:Y:S01]  /*147c0*/  BPT.TRAP 0x1 ;  /* 0x000000040000795c */ /* 0x000fe20000300000 */
.L_x_12546:
        /* <DEDUP_REMOVED lines=15> */
.L_x_12542:
[----:B------:R-:W-:Y:S05]  /*148c0*/  BSYNC B1 ;  /* 0x0000000000017941 */ /* 0x000fea0003800000 */
.L_x_12541:
[----:B------:R-:W-:Y:S01]  /*148d0*/  VIADD R25, R25, 0x1 ;  /* 0x0000000119197836 */ /* 0x000fe20000000000 */
[----:B------:R-:W-:Y:S01]  /*148e0*/  PLOP3.LUT P2, PT, PT, PT, PT, 0x8, 0x0 ;  /* 0x000000000000781c */ /* 0x000fe20003f4e170 */
[----:B------:R-:W-:-:S03]  /*148f0*/  VIADD R3, R3, 0xfffffffe ;  /* 0xfffffffe03037836 */ /* 0x000fc60000000000 */
[----:B------:R-:W-:-:S04]  /*14900*/  ISETP.NE.AND P0, PT, R25, 0x2, PT ;  /* 0x000000021900780c */ /* 0x000fc80003f05270 */
[----:B------:R-:W-:Y:S02]  /*14910*/  SEL R25, R25, RZ, P0 ;  /* 0x000000ff19197207 */ /* 0x000fe40000000000 */
[----:B0-234-:R-:W-:Y:S02]  /*14920*/  SEL R5, RZ, 0x1, P0 ;  /* 0x00000001ff057807 */ /* 0x01dfe40000000000 */
[----:B------:R-:W-:Y:S02]  /*14930*/  ISETP.GE.AND P0, PT, R3, R2, PT ;  /* 0x000000020300720c */ /* 0x000fe40003f06270 */
[----:B------:R-:W-:-:S11]  /*14940*/  LOP3.LUT R26, R26, R5, RZ, 0x3c, !PT ;  /* 0x000000051a1a7212 */ /* 0x000fd600078e3cff */
[----:B------:R-:W-:Y:S05]  /*14950*/  @!P0 BRA `(.L_x_12536) ;  /* 0x0000000000fc8947 */ /* 0x000fea0003800000 */
.L_x_12553:
[----:B------:R-:W-:Y:S05]  /*14960*/  YIELD ;  /* 0x0000000000007946 */ /* 0x000fea0003800000 */
[----:B------:R-:W-:Y:S04]  /*14970*/  BSSY B1, `(.L_x_12547) ;  /* 0x0000034000017945 */ /* 0x000fe80003800000 */
[----:B------:R-:W-:Y:S05]  /*14980*/  @!P6 BRA `(.L_x_12548) ;  /* 0x0000000000c8e947 */ /* 0x000fea0003800000 */
[----:B------:R-:W-:Y:S02]  /*14990*/  LEA R10, R25, R6, 0x3 ;  /* 0x00000006190a7211 */ /* 0x000fe400078e18ff */
[----:B------:R-:W-:-:S04]  /*149a0*/  SHF.L.U32 R5, R26, 0x1f, RZ ;  /* 0x0000001f1a057819 */ /* 0x000fc800000006ff */
[----:B------:R-:W0:Y:S02]  /*149b0*/  SYNCS.PHASECHK.TRANS64.TRYWAIT P0, [R10+URZ+0x168a0], R5 ;  /* 0x0168a0050a0075a7 */ /* 0x000e24000800017f */
[----:B0-----:R-:W-:Y:S05]  /*149c0*/  @!P0 BRA `(.L_x_12549) ;  /* 0x00000044009c8947 */ /* 0x001fea0003800000 */
.L_x_12692:
        /* <DEDUP_REMOVED lines=9> */
.L_x_12550:
        /* <DEDUP_REMOVED lines=17> */
.L_x_12693:
[----:B------:R-:W-:Y:S05]  /*14b70*/  @P0 BRA `(.L_x_12552) ;  /* 0x0000000000140947 */ /* 0x000fea0003800000 */
[----:B------:R-:W-:Y:S02]  /*14b80*/  ISETP.NE.AND P1, PT, R28, RZ, PT ;  /* 0x000000ff1c00720c */ /* 0x000fe40003f25270 */
[----:B0-2---:R-:W-:-:S04]  /*14b90*/  MOV R5, 0x4000 ;  /* 0x0000400000057802 */ /* 0x005fc80000000f00 */
[----:B------:R3:W-:Y:S07]  /*14ba0*/  SYNCS.ARRIVE.TRANS64 RZ, [R10+URZ+0x168b0], R5 ;  /* 0x0168b0050aff79a7 */ /* 0x0007ee000800003f */
[----:B------:R-:W-:Y:S05]  /*14bb0*/  @!P1 BRA `(.L_x_12552) ;  /* 0x0000000000049947 */ /* 0x000fea0003800000 */
[----:B------:R-:W-:Y:S01]  /*14bc0*/  BPT.TRAP 0x1 ;  /* 0x000000040000795c */ /* 0x000fe20000300000 */
.L_x_12552:
        /* <DEDUP_REMOVED lines=14> */
.L_x_12548:
[----:B------:R-:W-:Y:S05]  /*14cb0*/  BSYNC B1 ;  /* 0x0000000000017941 */ /* 0x000fea0003800000 */
.L_x_12547:
        /* <DEDUP_REMOVED lines=9> */
.L_x_12536:
[----:B------:R-:W-:Y:S05]  /*14d50*/  BSYNC B0 ;  /* 0x0000000000007941 */ /* 0x000fea0003800000 */
.L_x_12535:
        /* <DEDUP_REMOVED lines=21> */
.L_x_12555:
[----:B------:R-:W0:Y:S01]  /*14eb0*/  S2R R0, SR_CgaCtaId ;  /* 0x0000000000007919 */ /* 0x000e220000008800 */
[----:B------:R-:W-:-:S04]  /*14ec0*/  MOV R27, 0x400 ;  /* 0x00000400001b7802 */ /* 0x000fc80000000f00 */
[----:B0-----:R-:W-:-:S04]  /*14ed0*/  LEA R27, R0, R27, 0x18 ;  /* 0x0000001b001b7211 */ /* 0x001fc800078ec0ff */
[----:B------:R-:W-:-:S04]  /*14ee0*/  IADD3 R0, R27, 0xe400, RZ ;  /* 0x0000e4001b007810 */ /* 0x000fc80007ffe0ff */
        /* <DEDUP_REMOVED lines=18> */
.L_x_12557:
        /* <DEDUP_REMOVED lines=19> */
.L_x_12559:
        /* <DEDUP_REMOVED lines=16> */
.L_x_12558:
[----:B------:R-:W2:Y:S01]  /*15240*/  LDL.LU R2, [R1+0x4] ;  /* 0x0000040001027983 */ /* 0x000ea20000300800 */
        /* <DEDUP_REMOVED lines=27> */
.L_x_12560:
        /* <DEDUP_REMOVED lines=19> */
.L_x_12696:
[----:B------:R-:W-:Y:S01]  /*15530*/  UMOV UR4, 0xffffffff ;  /* 0xffffffff00047882 */ /* 0x000fe20000000000 */
[----:B------:R-:W-:Y:S02]  /*15540*/  SHF.R.S32.HI R12, RZ, 0x1f, R6 ;  /* 0x0000001fff0c7819 */ /* 0x000fe40000011406 */
[----:B------:R-:W-:Y:S05]  /*15550*/  BRA.DIV UR4, `(.L_x_12562) ;  /* 0x0000003e04147947 */ /* 0x000fea000b800000 */
[----:B------:R-:W-:-:S13]  /*15560*/  ELECT P6, URZ, PT ;  /* 0x00000000003f782f */ /* 0x000fda00038c0000 */
.L_x_12699:
        /* <DEDUP_REMOVED lines=10> */
[----:B0-----:R-:W-:Y:S01]  /*15610*/  @P0 IMAD.HI.U32 R8, R7, R4, RZ ;  /* 0x0000000407080227 */ /* 0x001fe200078e00ff */
[----:B------:R-:W-:-:S04]  /*15620*/  MOV R4, R7 ;  /* 0x0000000700047202 */ /* 0x000fc80000000f00 */
        /* <DEDUP_REMOVED lines=9> */
.L_x_12564:
[----:B------:R-:W-:Y:S01]  /*156c0*/  IMAD R5, R22, 0x8, R27 ;  /* 0x0000000816057824 */ /* 0x000fe200078e021b */
[----:B------:R-:W-:-:S04]  /*156d0*/  SHF.L.U32 R4, R24, 0x1f, RZ ;  /* 0x0000001f18047819 */ /* 0x000fc800000006ff */
[----:B------:R-:W2:Y:S02]  /*156e0*/  SYNCS.PHASECHK.TRANS64.TRYWAIT P0, [R5+URZ+0x16840], R4 ;  /* 0x01684004050075a7 */ /* 0x000ea4000800017f */
[----:B--2---:R-:W-:Y:S05]  /*156f0*/  @!P0 BRA `(.L_x_12565) ;  /* 0x0000003800cc8947 */ /* 0x004fea0003800000 */
.L_x_12700:
[----:B0-----:R-:W0:Y:S02]  /*15700*/  S2R R10, SR_TID.X ;  /* 0x00000000000a7919 */ /* 0x001e240000002100 */
[----:B0-----:R-:W-:-:S04]  /*15710*/  LOP3.LUT R10, R10, 0x7f, RZ, 0xc0, !PT ;  /* 0x0000007f0a0a7812 */ /* 0x001fc800078ec0ff */
[----:B------:R-:W-:-:S13]  /*15720*/  ISETP.NE.AND P0, PT, R10, RZ, PT ;  /* 0x000000ff0a00720c */ /* 0x000fda0003f05270 */
[----:B------:R-:W-:Y:S05]  /*15730*/  @P0 BRA `(.L_x_12566) ;  /* 0x0000000000140947 */ /* 0x000fea0003800000 */
[----:B------:R-:W-:Y:S02]  /*15740*/  ISETP.NE.AND P1, PT, R28, RZ, PT ;  /* 0x000000ff1c00720c */ /* 0x000fe40003f25270 */
[----:B--2---:R-:W-:-:S04]  /*15750*/  MOV R4, 0x4000 ;  /* 0x0000400000047802 */ /* 0x004fc80000000f00 */
[----:B------:R0:W-:Y:S07]  /*15760*/  SYNCS.ARRIVE.TRANS64 RZ, [R5+URZ+0x16830], R4 ;  /* 0x0168300405ff79a7 */ /* 0x0001ee000800003f */
[----:B------:R-:W-:Y:S05]  /*15770*/  @!P1 BRA `(.L_x_12566) ;  /* 0x0000000000049947 */ /* 0x000fea0003800000 */
[----:B------:R-:W-:Y:S01]  /*15780*/  BPT.TRAP 0x1 ;  /* 0x000000040000795c */ /* 0x000fe20000300000 */
.L_x_12566:
        /* <DEDUP_REMOVED lines=16> */
[----:B0-----:R-:W-:Y:S01]  /*15890*/  NOP ;  /* 0x0000000000007918 */ /* 0x001fe20000000000 */
.L_x_12563:
        /* <DEDUP_REMOVED lines=22> */
[----:B------:R-:W-:-:S04]  /*15a00*/  LOP3.LUT R4, R4, 0xfffffffe, RZ, 0xc0, !PT ;  /* 0xfffffffe04047812 */ /* 0x000fc800078ec0ff */
[----:B------:R-:W-:-:S04]  /*15a10*/  IADD3 R4, R5, -R4, RZ ;  /* 0x8000000405047210 */ /* 0x000fc80007ffe0ff */
[----:B------:R-:W-:-:S04]  /*15a20*/  SHF.L.U32 R4, R4, 0x1f, RZ ;  /* 0x0000001f04047819 */ /* 0x000fc800000006ff */
[----:B------:R-:W0:Y:S02]  /*15a30*/  SYNCS.PHASECHK.TRANS64.TRYWAIT P0, [R27+URZ+0x16820], R4 ;  /* 0x016820041b0075a7 */ /* 0x000e24000800017f */
[----:B0--3--:R-:W-:Y:S05]  /*15a40*/  @!P0 BRA `(.L_x_12568) ;  /* 0x00000038000c8947 */ /* 0x009fea0003800000 */
.L_x_12701:
[----:B------:R-:W-:Y:S05]  /*15a50*/  BSYNC B0 ;  /* 0x0000000000007941 */ /* 0x000fea0003800000 */
.L_x_12567:
[----:B------:R-:W2:Y:S01]  /*15a60*/  LDL R5, [R1] ;  /* 0x0000000001057983 */ /* 0x000ea20000100800 */
[----:B------:R-:W-:Y:S01]  /*15a70*/  BSSY B0, `(.L_x_12569) ;  /* 0x0000127000007945 */ /* 0x000fe20003800000 */
[----:B--2---:R-:W-:-:S13]  /*15a80*/  ISETP.GE.AND P0, PT, R5, 0x2, PT ;  /* 0x000000020500780c */ /* 0x004fda0003f06270 */
[----:B------:R-:W-:Y:S05]  /*15a90*/  @!P0 BRA `(.L_x_12570) ;  /* 0x0000001000908947 */ /* 0x000fea0003800000 */
[C---:B0-----:R-:W-:Y:S01]  /*15aa0*/  LOP3.LUT R4, R5.reuse, 0x1, RZ, 0xc0, !PT ;  /* 0x0000000105047812 */ /* 0x041fe200078ec0ff */
[----:B------:R-:W-:Y:S01]  /*15ab0*/  VIADD R11, R5, 0xfffffffe ;  /* 0xfffffffe050b7836 */ /* 0x000fe20000000000 */
[----:B------:R-:W-:Y:S02]  /*15ac0*/  BSSY B1, `(.L_x_12571) ;  /* 0x0000064000017945 */ /* 0x000fe40003800000 */
[----:B------:R-:W-:Y:S01]  /*15ad0*/  ISETP.NE.U32.AND P0, PT, R4, 0x1, PT ;  /* 0x000000010400780c */ /* 0x000fe20003f05070 */
[----:B------:R-:W-:-:S12]  /*15ae0*/  IMAD.MOV.U32 R9, RZ, RZ, R11 ;  /* 0x000000ffff097224 */ /* 0x000fd800078e000b */
        /* <DEDUP_REMOVED lines=27> */
[----:B------:R-:W-:Y:S01]  /*15ca0*/  LEA.HI.X R3, R4, R3, R14, 0x2, P0 ;  /* 0x0000000304037211 */ /* 0x000fe200000f140e */
[----:B------:R-:W-:-:S04]  /*15cb0*/  IMAD.MOV R4, RZ, RZ, -R9 ;  /* 0x000000ffff047224 */ /* 0x000fc800078e0a09 */
[----:B------:R-:W-:Y:S02]  /*15cc0*/  IMAD R15, R15, R4, R11 ;  /* 0x000000040f0f7224 */ /* 0x000fe400078e020b */
[----:B------:R0:W5:Y:S05]  /*15cd0*/  LDG.E R4, desc[UR40][R2.64] ;  /* 0x0000002802047981 */ /* 0x00016a000c1e1900 */
.L_x_12575:
[----:B0-----:R-:W-:Y:S01]  /*15ce0*/  IMAD R3, R10, 0x8, R27 ;  /* 0x000000080a037824 */ /* 0x001fe200078e021b */
[----:B------:R-:W-:-:S04]  /*15cf0*/  SHF.L.U32 R2, R13, 0x1f, RZ ;  /* 0x0000001f0d027819 */ /* 0x000fc800000006ff */
[----:B------:R-:W0:Y:S02]  /*15d00*/  SYNCS.PHASECHK.TRANS64.TRYWAIT P0, [R3+URZ+0x16840], R2 ;  /* 0x01684002030075a7 */ /* 0x000e24000800017f */
[----:B0-----:R-:W-:Y:S05]  /*15d10*/  @!P0 BRA `(.L_x_12576) ;  /* 0x00000034006c8947 */ /* 0x001fea0003800000 */
.L_x_12702:
        /* <DEDUP_REMOVED lines=9> */
.L_x_12577:
[----:B0-2---:R-:W-:Y:S01]  /*15db0*/  LEA R2, R10, R27, 0xe ;  /* 0x0000001b0a027211 */ /* 0x005fe200078e70ff */
        /* <DEDUP_REMOVED lines=8> */
[----:B------:R-:W-:Y:S01]  /*15e40*/  IMAD R2, R22, 0x8, R3 ;  /* 0x0000000816027824 */ /* 0x000fe200078e0203 */
        /* <DEDUP_REMOVED lines=11> */
.L_x_12703:
[----:B------:R-:W-:Y:S05]  /*15f00*/  @P1 BRA `(.L_x_12579) ;  /* 0x0000000000181947 */ /* 0x000fea0003800000 */
[----:B------:R-:W-:Y:S01]  /*15f10*/  ISETP.NE.AND P0, PT, R28, RZ, PT ;  /* 0x000000ff1c00720c */ /* 0x000fe20003f05270 */
[----:B0-----:R-:W-:Y:S01]  /*15f20*/  IMAD R2, R22, 0x8, R27 ;  /* 0x0000000816027824 */ /* 0x001fe200078e021b */
[----:B------:R-:W-:-:S04]  /*15f30*/  MOV R3, 0x4000 ;  /* 0x0000400000037802 */ /* 0x000fc80000000f00 */
[----:B------:R2:W-:Y:S07]  /*15f40*/  SYNCS.ARRIVE.TRANS64 RZ, [R2+URZ+0x16850], R3 ;  /* 0x0168500302ff79a7 */ /* 0x0005ee000800003f */
[----:B------:R-:W-:Y:S05]  /*15f50*/  @!P0 BRA `(.L_x_12579) ;  /* 0x0000000000048947 */ /* 0x000fea0003800000 */
[----:B------:R-:W-:Y:S01]  /*15f60*/  BPT.TRAP 0x1 ;  /* 0x000000040000795c */ /* 0x000fe20000300000 */
.L_x_12579:
        /* <DEDUP_REMOVED lines=14> */
[----:B------:R-:W-:Y:S02]  /*16050*/  ULEA UR11, UR11, UR4, 0x7 ;  /* 0x000000040b0b7291 */ /* 0x000fe4000f8e383f */
[----:B------:R-:W-:Y:S02]  /*16060*/  UIADD3 UR9, UR9, 0x16850, URZ ;  /* 0x0001685009097890 */ /* 0x000fe4000fffe03f */
[----:B------:R-:W-:Y:S01]  /*16070*/  UIADD3 UR8, UR8, 0x400, URZ ;  /* 0x0000040008087890 */ /* 0x000fe2000fffe03f */
[----:B------:R-:W-:-:S08]  /*16080*/  UMOV UR4, 0x0 ;  /* 0x0000000000047882 */ /* 0x000fd00000000000 */
[----:B------:R0:W-:Y:S02]  /*16090*/  UTMALDG.4D [UR8], [UR6], desc[UR4] ;  /* 0x00000408060075b4 */ /* 0x0001e40008019000 */
[----:B0-----:R-:W-:Y:S01]  /*160a0*/  NOP ;  /* 0x0000000000007918 */ /* 0x001fe20000000000 */
.L_x_12574:
[----:B------:R-:W-:Y:S05]  /*160b0*/  BSYNC B2 ;  /* 0x0000000000027941 */ /* 0x000fea0003800000 */
.L_x_12573:
[----:B------:R-:W2:Y:S01]  /*160c0*/  LDL.LU R2, [R1] ;  /* 0x0000000001027983 */ /* 0x000ea20000300800 */
[----:B------:R-:W-:Y:S02]  /*160d0*/  IMAD.MOV.U32 R22, RZ, RZ, R10 ;  /* 0x000000ffff167224 */ /* 0x000fe400078e000a */
[----:B------:R-:W-:Y:S02]  /*160e0*/  IMAD.MOV.U32 R24, RZ, RZ, R13 ;  /* 0x000000ffff187224 */ /* 0x000fe400078e000d */
[----:B--2---:R-:W-:-:S07]  /*160f0*/  VIADD R9, R2, 0xfffffffd ;  /* 0xfffffffd02097836 */ /* 0x004fce0000000000 */
.L_x_12572:
[----:B------:R-:W-:Y:S05]  /*16100*/  BSYNC B1 ;  /* 0x0000000000017941 */ /* 0x000fea0003800000 */
.L_x_12571:
[----:B------:R-:W-:-:S13]  /*16110*/  ISETP.NE.AND P0, PT, R11, RZ, PT ;  /* 0x000000ff0b00720c */ /* 0x000fda0003f05270 */
[----:B------:R-:W-:Y:S05]  /*16120*/  @!P0 BRA `(.L_x_12570) ;  /* 0x0000000800ec8947 */ /* 0x000fea0003800000 */
[----:B------:R-:W-:-:S07]  /*16130*/  MOV R4, R8 ;  /* 0x0000000800047202 */ /* 0x000fce0000000f00 */
.L_x_12594:
        /* <DEDUP_REMOVED lines=31> */
.L_x_12582:
[----:B------:R-:W-:Y:S01]  /*16330*/  IMAD R3, R10, 0x8, R27 ;  /* 0x000000080a037824 */ /* 0x000fe200078e021b */
[----:B------:R-:W-:-:S04]  /*16340*/  SHF.L.U32 R2, R11, 0x1f, RZ ;  /* 0x0000001f0b027819 */ /* 0x000fc800000006ff */
[----:B------:R-:W2:Y:S02]  /*16350*/  SYNCS.PHASECHK.TRANS64.TRYWAIT P0, [R3+URZ+0x16840], R2 ;  /* 0x01684002030075a7 */ /* 0x000ea4000800017f */
[----:B--2---:R-:W-:Y:S05]  /*16360*/  @!P0 BRA `(.L_x_12583) ;  /* 0x0000003000008947 */ /* 0x004fea0003800000 */
.L_x_12704:
        /* <DEDUP_REMOVED lines=9> */
.L_x_12584:
        /* <DEDUP_REMOVED lines=21> */
.L_x_12705:
[----:B------:R-:W-:Y:S05]  /*16550*/  @P0 BRA `(.L_x_12586) ;  /* 0x0000000000140947 */ /* 0x000fea0003800000 */
[----:B------:R-:W-:Y:S02]  /*16560*/  ISETP.NE.AND P1, PT, R28, RZ, PT ;  /* 0x000000ff1c00720c */ /* 0x000fe40003f25270 */
[----:B------:R-:W-:-:S04]  /*16570*/  MOV R2, 0x4000 ;  /* 0x0000400000027802 */ /* 0x000fc80000000f00 */
[----:B------:R2:W-:Y:S07]  /*16580*/  SYNCS.ARRIVE.TRANS64 RZ, [R3+URZ+0x50], R2 ;  /* 0x0000500203ff79a7 */ /* 0x0005ee000800003f */
[----:B------:R-:W-:Y:S05]  /*16590*/  @!P1 BRA `(.L_x_12586) ;  /* 0x0000000000049947 */ /* 0x000fea0003800000 */
[----:B------:R-:W-:Y:S01]  /*165a0*/  BPT.TRAP 0x1 ;  /* 0x000000040000795c */ /* 0x000fe20000300000 */
.L_x_12586:
        /* <DEDUP_REMOVED lines=19> */
.L_x_12581:
[----:B------:R-:W-:Y:S05]  /*166e0*/  BSYNC B1 ;  /* 0x0000000000017941 */ /* 0x000fea0003800000 */
.L_x_12580:
[----:B------:R-:W-:Y:S01]  /*166f0*/  IADD3 R22, R10, 0x1, RZ ;  /* 0x000000010a167810 */ /* 0x000fe20007ffe0ff */
[----:B------:R-:W-:Y:S03]  /*16700*/  BSSY B1, `(.L_x_12587) ;  /* 0x0000059000017945 */ /* 0x000fe60003800000 */
        /* <DEDUP_REMOVED lines=24> */
[----:B------:R-:W-:Y:S01]  /*16890*/  LEA.HI.X R5, R2, UR5, R3, 0x2, P0 ;  /* 0x0000000502057c11 */ /* 0x000fe200080f1403 */
[----:B------:R-:W-:-:S04]  /*168a0*/  IMAD.MOV R2, RZ, RZ, -R15 ;  /* 0x000000ffff027224 */ /* 0x000fc800078e0a0f */
[----:B------:R0:W5:Y:S01]  /*168b0*/  LDG.E R4, desc[UR40][R4.64] ;  /* 0x0000002804047981 */ /* 0x000162000c1e1900 */
[----:B------:R-:W-:-:S07]  /*168c0*/  IMAD R14, R13, R2, R14 ;  /* 0x000000020d0e7224 */ /* 0x000fce00078e020e */
.L_x_12589:
[----:B--2---:R-:W-:Y:S01]  /*168d0*/  IMAD R2, R22, 0x8, R27 ;  /* 0x0000000816027824 */ /* 0x004fe200078e021b */
[----:B------:R-:W-:-:S04]  /*168e0*/  SHF.L.U32 R3, R24, 0x1f, RZ ;  /* 0x0000001f18037819 */ /* 0x000fc800000006ff */
[----:B------:R-:W2:Y:S02]  /*168f0*/  SYNCS.PHASECHK.TRANS64.TRYWAIT P0, [R2+URZ+0x16840], R3 ;  /* 0x01684003020075a7 */ /* 0x000ea4000800017f */
[----:B--2---:R-:W-:Y:S05]  /*16900*/  @!P0 BRA `(.L_x_12590) ;  /* 0x0000002800c08947 */ /* 0x004fea0003800000 */
.L_x_12706:
        /* <DEDUP_REMOVED lines=9> */
.L_x_12591:
[----:B0-2---:R-:W-:Y:S01]  /*169a0*/  LEA R2, R22, R27, 0xe ;  /* 0x0000001b16027211 */ /* 0x005fe200078e70ff */
[----:B------:R-:W-:Y:S01]  /*169b0*/  VIADD R3, R27, 0x16800 ;  /* 0x000168001b037836 */ /* 0x000fe20000000000 */
[----:B------:R-:W-:Y:S01]  /*169c0*/  R2UR UR11, R14 ;  /* 0x000000000e0b72ca */ /* 0x000fe200000e0000 */
[----:B------:R-:W-:Y:S01]  /*169d0*/  UIADD3 UR6, UP0, UR38, 0x370, URZ ;  /* 0x0000037026067890 */ /* 0x000fe2000ff1e03f */
[----:B------:R-:W-:Y:S01]  /*169e0*/  R2UR UR8, R2 ;  /* 0x00000000020872ca */ /* 0x000fe200000e0000 */
[--C-:B------:R-:W-:Y:S01]  /*169f0*/  IMAD R2, R22, 0x8, R3.reuse ;  /* 0x0000000816027824 */ /* 0x100fe200078e0203 */
[----:B------:R-:W-:Y:S01]  /*16a00*/  R2UR UR4, R23 ;  /* 0x00000000170472ca */ /* 0x000fe200000e0000 */
[----:B------:R-:W-:Y:S01]  /*16a10*/  UIADD3.X UR7, URZ, UR39, URZ, UP0, !UPT ;  /* 0x000000273f077290 */ /* 0x000fe200087fe43f */
[----:B------:R-:W-:Y:S01]  /*16a20*/  R2UR UR12, R0 ;  /* 0x00000000000c72ca */ /* 0x000fe200000e0000 */
[----:B------:R-:W-:Y:S01]  /*16a30*/  UMOV UR5, 0x14f00000 ;  /* 0x14f0000000057882 */ /* 0x000fe20000000000 */
[----:B------:R-:W-:Y:S01]  /*16a40*/  R2UR UR9, R2 ;  /* 0x00000000020972ca */ /* 0x000fe200000e0000 */
[----:B------:R-:W-:Y:S01]  /*16a50*/  IMAD R2, R10, 0x8, R3 ;  /* 0x000000080a027824 */ /* 0x000fe200078e0203 */
[----:B-----5:R-:W-:Y:S01]  /*16a60*/  R2UR UR13, R4 ;  /* 0x00000000040d72ca */ /* 0x020fe200000e0000 */
[----:B------:R-:W-:Y:S01]  /*16a70*/  UMOV UR10, URZ ;  /* 0x0000003f000a7c82 */ /* 0x000fe20008000000 */
[----:B------:R-:W-:-:S03]  /*16a80*/  SHF.L.U32 R11, R11, 0x1f, RZ ;  /* 0x0000001f0b0b7819 */ /* 0x000fc600000006ff */
[----:B------:R-:W-:Y:S02]  /*16a90*/  UIADD3 UR8, UR8, 0xe400, URZ ;  /* 0x0000e40008087890 */ /* 0x000fe4000fffe03f */
[----:B------:R-:W-:-:S03]  /*16aa0*/  ULEA UR11, UR11, UR4, 0x7 ;  /* 0x000000040b0b7291 */ /* 0x000fc6000f8e383f */
[----:B------:R-:W-:Y:S01]  /*16ab0*/  UMOV UR4, 0x0 ;  /* 0x0000000000047882 */ /* 0x000fe20000000000 */
[----:B------:R-:W-:-:S09]  /*16ac0*/  UIADD3 UR9, UR9, 0x30, URZ ;  /* 0x0000003009097890 */ /* 0x000fd2000fffe03f */
[----:B------:R0:W-:Y:S01]  /*16ad0*/  UTMALDG.4D [UR8], [UR6], desc[UR4] ;  /* 0x00000408060075b4 */ /* 0x0001e20008019000 */
[----:B------:R-:W2:Y:S02]  /*16ae0*/  SYNCS.PHASECHK.TRANS64.TRYWAIT P1, [R2+URZ+0x60], R11 ;  /* 0x0000600b020075a7 */ /* 0x000ea4000802017f */
[----:B0-2---:R-:W-:Y:S05]  /*16af0*/  @!P1 BRA `(.L_x_12592) ;  /* 0x0000002800589947 */ /* 0x005fea0003800000 */
.L_x_12707:
[----:B------:R-:W-:Y:S05]  /*16b00*/  @P0 BRA `(.L_x_12593) ;  /* 0x0000000000140947 */ /* 0x000fea0003800000 */
[----:B------:R-:W-:Y:S02]  /*16b10*/  ISETP.NE.AND P1, PT, R28, RZ, PT ;  /* 0x000000ff1c00720c */ /* 0x000fe40003f25270 */
[----:B------:R-:W-:-:S04]  /*16b20*/  MOV R3, 0x4000 ;  /* 0x0000400000037802 */ /* 0x000fc80000000f00 */
[----:B------:R2:W-:Y:S07]  /*16b30*/  SYNCS.ARRIVE.TRANS64 RZ, [R2+URZ+0x50], R3 ;  /* 0x0000500302ff79a7 */ /* 0x0005ee000800003f */
[----:B------:R-:W-:Y:S05]  /*16b40*/  @!P1 BRA `(.L_x_12593) ;  /* 0x0000000000049947 */ /* 0x000fea0003800000 */
[----:B------:R-:W-:Y:S01]  /*16b50*/  BPT.TRAP 0x1 ;  /* 0x000000040000795c */ /* 0x000fe20000300000 */
.L_x_12593:
        /* <DEDUP_REMOVED lines=19> */
.L_x_12588:
[----:B------:R-:W-:Y:S05]  /*16c90*/  BSYNC B1 ;  /* 0x0000000000017941 */ /* 0x000fea0003800000 */
.L_x_12587:
[C---:B------:R-:W-:Y:S02]  /*16ca0*/  ISETP.GT.AND P0, PT, R9.reuse, 0x1, PT ;  /* 0x000000010900780c */ /* 0x040fe40003f04270 */
[----:B0-2---:R-:W-:-:S05]  /*16cb0*/  IADD3 R2, R9, -0x2, RZ ;  /* 0xfffffffe09027810 */ /* 0x005fca0007ffe0ff */
[----:B------:R-:W-:-:S06]  /*16cc0*/  IMAD.MOV.U32 R9, RZ, RZ, R2 ;  /* 0x000000ffff097224 */ /* 0x000fcc00078e0002 */
[----:B------:R-:W-:Y:S05]  /*16cd0*/  @P0 BRA `(.L_x_12594) ;  /* 0xfffffff400180947 */ /* 0x000fea000383ffff */
.L_x_12570:
[----:B------:R-:W-:Y:S05]  /*16ce0*/  BSYNC B0 ;  /* 0x0000000000007941 */ /* 0x000fea0003800000 */
.L_x_12569:
[----:B------:R-:W-:Y:S01]  /*16cf0*/  ISETP.NE.AND P0, PT, R28, RZ, PT ;  /* 0x000000ff1c00720c */ /* 0x000fe20003f05270 */
[----:B------:R-:W-:-:S12]  /*16d00*/  BSSY B0, `(.L_x_12595) ;  /* 0x000000e000007945 */ /* 0x000fd80003800000 */
[----:B------:R-:W-:Y:S05]  /*16d10*/  @P0 BRA `(.L_x_12596) ;  /* 0x0000000000300947 */ /* 0x000fea0003800000 */
[----:B------:R-:W2:Y:S01]  /*16d20*/  S2R R9, SR_LANEID ;  /* 0x0000000000097919 */ /* 0x000ea20000000000 */
[----:B------:R-:W-:Y:S01]  /*16d30*/  VOTEU.ANY UR4, UPT, PT ;  /* 0x0000000000047886 */ /* 0x000fe200038e0100 */
[----:B------:R-:W3:Y:S01]  /*16d40*/  LDC.64 R2, c[0x0][0xc38] ;  /* 0x00030e00ff027b82 */ /* 0x000ee20000000a00 */
[----:B0-----:R-:W2:Y:S08]  /*16d50*/  FLO.U32 R4, UR4 ;  /* 0x0000000400047d00 */ /* 0x001eb000080e0000 */
[----:B------:R-:W3:Y:S01]  /*16d60*/  POPC R5, UR4 ;  /* 0x0000000400057d09 */ /* 0x000ee20008000000 */
[----:B--2---:R-:W-:-:S13]  /*16d70*/  ISETP.EQ.U32.AND P0, PT, R4, R9, PT ;  /* 0x000000090400720c */ /* 0x004fda0003f02070 */
[----:B---3--:R-:W2:Y:S01]  /*16d80*/  @P0 ATOMG.E.ADD.STRONG.GPU PT, R3, desc[UR40][R2.64], R5 ;  /* 0x00000005020309a8 */ /* 0x008ea200081ee1e8 */
[----:B------:R-:W0:Y:S02]  /*16d90*/  S2R R6, SR_LTMASK ;  /* 0x0000000000067919 */ /* 0x000e240000003900 */
[----:B0-----:R-:W-:-:S04]  /*16da0*/  LOP3.LUT R6, R6, UR4, RZ, 0xc0, !PT ;  /* 0x0000000406067c12 */ /* 0x001fc8000f8ec0ff */
[----:B------:R-:W0:Y:S01]  /*16db0*/  POPC R9, R6 ;  /* 0x0000000600097309 */ /* 0x000e220000000000 */
[----:B--2---:R-:W0:Y:S02]  /*16dc0*/  SHFL.IDX PT, R4, R3, R4, 0x1f ;  /* 0x00001f0403047589 */ /* 0x004e2400000e0000 */
[----:B0-----:R-:W-:-:S07]  /*16dd0*/  IADD3 R16, R4, UR36, R9 ;  /* 0x0000002404107c10 */ /* 0x001fce000fffe009 */
.L_x_12596:
[----:B------:R-:W-:Y:S05]  /*16de0*/  BSYNC B0 ;  /* 0x0000000000007941 */ /* 0x000fea0003800000 */
.L_x_12595:
[----:B------:R-:W-:Y:S04]  /*16df0*/  BSSY B0, `(.L_x_12597) ;  /* 0x0000020000007945 */ /* 0x000fe80003800000 */
[----:B------:R-:W-:Y:S05]  /*16e00*/  @!P6 BRA `(.L_x_12598) ;  /* 0x000000000078e947 */ /* 0x000fea0003800000 */
[----:B------:R-:W-:Y:S01]  /*16e10*/  IMAD R3, R22, 0x8, R27 ;  /* 0x0000000816037824 */ /* 0x000fe200078e021b */
[----:B------:R-:W-:-:S04]  /*16e20*/  SHF.L.U32 R2, R24, 0x1f, RZ ;  /* 0x0000001f18027819 */ /* 0x000fc800000006ff */
[----:B------:R-:W2:Y:S02]  /*16e30*/  SYNCS.PHASECHK.TRANS64.TRYWAIT P0, [R3+URZ+0x16860], R2 ;  /* 0x01686002030075a7 */ /* 0x000ea4000800017f */
[----:B--2---:R-:W-:Y:S05]  /*16e40*/  @!P0 BRA `(.L_x_12599) ;  /* 0x0000002400988947 */ /* 0x004fea0003800000 */
.L_x_12708:
        /* <DEDUP_REMOVED lines=9> */
.L_x_12600:
[----:B------:R-:W-:Y:S01]  /*16ee0*/  LEA R27, R22, R27, 0xe ;  /* 0x0000001b161b7211 */ /* 0x000fe200078e70ff */
        /* <DEDUP_REMOVED lines=9> */
[----:B------:R-:W-:-:S05]  /*16f80*/  R2UR UR13, R8 ;  /* 0x00000000080d72ca */ /* 0x000fca00000e0000 */
[----:B------:R-:W-:Y:S02]  /*16f90*/  ULEA UR11, UR11, UR4, 0x7 ;  /* 0x000000040b0b7291 */ /* 0x000fe4000f8e383f */
[----:B------:R-:W-:Y:S02]  /*16fa0*/  UIADD3 UR9, UR9, 0x16850, URZ ;  /* 0x0001685009097890 */ /* 0x000fe4000fffe03f */
[----:B------:R-:W-:Y:S01]  /*16fb0*/  UIADD3 UR8, UR8, 0x400, URZ ;  /* 0x0000040008087890 */ /* 0x000fe2000fffe03f */
[----:B------:R-:W-:-:S08]  /*16fc0*/  UMOV UR4, 0x0 ;  /* 0x0000000000047882 */ /* 0x000fd00000000000 */
[----:B------:R3:W-:Y:S02]  /*16fd0*/  UTMALDG.4D [UR8], [UR6], desc[UR4] ;  /* 0x00000408060075b4 */ /* 0x0007e40008019000 */
[----:B---3--:R-:W-:Y:S01]  /*16fe0*/  NOP ;  /* 0x0000000000007918 */ /* 0x008fe20000000000 */
.L_x_12598:
[----:B------:R-:W-:Y:S05]  /*16ff0*/  BSYNC B0 ;  /* 0x0000000000007941 */ /* 0x000fea0003800000 */
.L_x_12597:
[----:B------:R-:W-:-:S05]  /*17000*/  VIADD R22, R22, 0x1 ;  /* 0x0000000116167836 */ /* 0x000fca0000000000 */
[----:B------:R-:W-:-:S04]  /*17010*/  ISETP.NE.AND P0, PT, R22, 0x2, PT ;  /* 0x000000021600780c */ /* 0x000fc80003f05270 */
[----:B0-2---:R-:W-:Y:S02]  /*17020*/  SEL R3, RZ, 0x1, P0 ;  /* 0x00000001ff037807 */ /* 0x005fe40000000000 */
[----:B------:R-:W-:Y:S02]  /*17030*/  SEL R22, R22, RZ, P0 ;  /* 0x000000ff16167207 */ /* 0x000fe40000000000 */
[----:B------:R-:W-:-:S07]  /*17040*/  LOP3.LUT R24, R24, R3, RZ, 0x3c, !PT ;  /* 0x0000000318187212 */ /* 0x000fce00078e3cff */
.L_x_12556:
[----:B------:R-:W-:Y:S05]  /*17050*/  BSYNC B6 ;  /* 0x0000000000067941 */ /* 0x000fea0003800000 */
.L_x_12554:
[----:B------:R-:W-:-:S03]  /*17060*/  UMOV UR4, 0xffffffff ;  /* 0xffffffff00047882 */ /* 0x000fc60000000000 */
[----:B------:R-:W-:Y:S05]  /*17070*/  BRA.DIV UR4, `(.L_x_12601) ;  /* 0x0000002604207947 */ /* 0x000fea000b800000 */
[----:B------:R0:W2:Y:S04]  /*17080*/  SHFL.IDX PT, R4, R16, RZ, 0x1f ;  /* 0x00001fff10047589 */ /* 0x0000a800000e0000 */
[----:B------:R0:W3:Y:S02]  /*17090*/  SHFL.IDX PT, R5, R16, 0x1, 0x1f ;  /* 0x00201f0010057f89 */ /* 0x0000e400000e0000 */
.L_x_12712:
        /* <DEDUP_REMOVED lines=8> */
[----:B------:R-:W4:Y:S02]  /*17120*/  LDC.64 R2, c[0x0][0xc58] ;  /* 0x00031600ff027b82 */ /* 0x000f240000000a00 */
[----:B----4-:R-:W-:-:S06]  /*17130*/  IMAD.WIDE R2, R7, 0x4, R2 ;  /* 0x0000000407027825 */ /* 0x010fcc00078e0202 */
[----:B------:R4:W5:Y:S02]  /*17140*/  LDG.E R2, desc[UR40][R2.64] ;  /* 0x0000002802027981 */ /* 0x000964000c1e1900 */
.L_x_12603:
[----:B------:R-:W-:Y:S05]  /*17150*/  BSYNC B0 ;  /* 0x0000000000007941 */ /* 0x000fea0003800000 */
.L_x_12602:
        /* <DEDUP_REMOVED lines=23> */
.L_x_12720:
[----:B------:R-:W-:Y:S02]  /*172d0*/  ULDC UR4, c[0x0][0xc10] ;  /* 0x0003040000047ab9 */ /* 0x000fe40000000800 */
[----:B------:R-:W-:-:S04]  /*172e0*/  IMAD.U32 R6, RZ, RZ, UR4 ;  /* 0x00000004ff067e24 */ /* 0x000fc8000f8e00ff */
[----:B----4-:R-:W-:-:S04]  /*172f0*/  IMAD R14, R14, R6, RZ ;  /* 0x000000060e0e7224 */ /* 0x010fc800078e02ff */
[----:B---3--:R-:W-:-:S05]  /*17300*/  IMAD.IADD R5, R5, 0x1, R14 ;  /* 0x0000000105057824 */ /* 0x008fca00078e020e */
[----:B--2---:R-:W-:-:S13]  /*17310*/  ISETP.GT.AND P0, PT, R5, R4, PT ;  /* 0x000000040500720c */ /* 0x004fda0003f04270 */
[----:B------:R-:W-:Y:S05]  /*17320*/  @P0 BRA `(.L_x_12605) ;  /* 0x0000000000ac0947 */ /* 0x000fea0003800000 */
[----:B------:R-:W2:Y:S02]  /*17330*/  LDC R0, c[0x0][0xc14] ;  /* 0x00030500ff007b82 */ /* 0x000ea40000000800 */
.L_x_12610:
[----:B------:R-:W-:-:S04]  /*17340*/  IADD3 R19, R19, 0x1f, RZ ;  /* 0x0000001f13137810 */ /* 0x000fc80007ffe0ff */
        /* <DEDUP_REMOVED lines=8> */
[----:B0-----:R-:W0:Y:S02]  /*173d0*/  LDC.64 R2, c[0x0][0xc58] ;  /* 0x00031600ff027b82 */ /* 0x001e240000000a00 */
[----:B0-----:R-:W-:-:S06]  /*173e0*/  IMAD.WIDE R2, R7, 0x4, R2 ;  /* 0x0000000407027825 */ /* 0x001fcc00078e0202 */
[----:B------:R2:W5:Y:S02]  /*173f0*/  LDG.E R2, desc[UR40][R2.64] ;  /* 0x0000002802027981 */ /* 0x000564000c1e1900 */
.L_x_12608:
[----:B------:R-:W-:Y:S05]  /*17400*/  BSYNC B0 ;  /* 0x0000000000007941 */ /* 0x000fea0003800000 */
.L_x_12607:
        /* <DEDUP_REMOVED lines=10> */
[----:B------:R-:W-:Y:S02]  /*174b0*/  ISETP.GE.U32.AND P1, PT, R28, 0x8, PT ;  /* 0x000000081c00780c */ /* 0x000fe40003f26070 */
[----:B0-2---:R-:W-:-:S05]  /*174c0*/  IADD3 R3, R13, R14, RZ ;  /* 0x0000000e0d037210 */ /* 0x005fca0007ffe0ff */
        /* <DEDUP_REMOVED lines=11> */
.L_x_12728:
[----:B------:R-:W-:Y:S02]  /*17580*/  ULDC UR4, c[0x0][0xc10] ;  /* 0x0003040000047ab9 */ /* 0x000fe40000000800 */
[----:B------:R-:W-:-:S05]  /*17590*/  MOV R6, UR4 ;  /* 0x0000000400067c02 */ /* 0x000fca0008000f00 */
[----:B--2---:R-:W-:-:S04]  /*175a0*/  IMAD R14, R14, R6, RZ ;  /* 0x000000060e0e7224 */ /* 0x004fc800078e02ff */
[----:B------:R-:W-:-:S05]  /*175b0*/  IMAD.IADD R5, R14, 0x1, R5 ;  /* 0x000000010e057824 */ /* 0x000fca00078e0205 */
[----:B------:R-:W-:-:S13]  /*175c0*/  ISETP.GT.AND P0, PT, R5, R4, PT ;  /* 0x000000040500720c */ /* 0x000fda0003f04270 */
[----:B------:R-:W-:Y:S05]  /*175d0*/  @!P0 BRA `(.L_x_12610) ;  /* 0xfffffffc00588947 */ /* 0x000fea000383ffff */
.L_x_12605:
        /* <DEDUP_REMOVED lines=8> */
.L_x_12732:
[----:B------:R-:W-:Y:S01]  /*17660*/  ISETP.NE.AND P0, PT, R5, RZ, PT ;  /* 0x000000ff0500720c */ /* 0x000fe20003f05270 */
[----:B------:R-:W-:-:S12]  /*17670*/  IMAD.MOV.U32 R14, RZ, RZ, RZ ;  /* 0x000000ffff0e7224 */ /* 0x000fd800078e00ff */
[----:B------:R-:W-:Y:S05]  /*17680*/  @!P0 BRA `(.L_x_12612) ;  /* 0x0000000000108947 */ /* 0x000fea0003800000 */
[----:B------:R-:W-:Y:S01]  /*17690*/  UMOV UR4, 0xffffffff ;  /* 0xffffffff00047882 */ /* 0x000fe20000000000 */
[----:B------:R-:W-:Y:S02]  /*176a0*/  IADD3 R12, R8, -0x1, RZ ;  /* 0xffffffff080c7810 */ /* 0x000fe40007ffe0ff */
[----:B------:R-:W-:Y:S05]  /*176b0*/  BRA.DIV UR4, `(.L_x_12613) ;  /* 0x0000002604c47947 */ /* 0x000fea000b800000 */
[----:B------:R4:W0:Y:S02]  /*176c0*/  SHFL.IDX PT, R14, R3, R12, 0x1f ;  /* 0x00001f0c030e7589 */ /* 0x00082400000e0000 */
.L_x_12612:
[----:B0-2-4-:R-:W0:Y:S01]  /*176d0*/  LDC.64 R2, c[0x0][0xc68] ;  /* 0x00031a00ff027b82 */ /* 0x015e220000000a00 */
[----:B------:R-:W-:-:S04]  /*176e0*/  IMAD.IADD R19, R8, 0x1, R19 ;  /* 0x0000000108137824 */ /* 0x000fc800078e0213 */
[----:B0-----:R-:W-:-:S05]  /*176f0*/  IMAD.WIDE R2, R19, 0x4, R2 ;  /* 0x0000000413027825 */ /* 0x001fca00078e0202 */
[----:B------:R0:W3:Y:S01]  /*17700*/  LDG.E R8, desc[UR40][R2.64] ;  /* 0x0000002802087981 */ /* 0x0000e2000c1e1900 */
[----:B------:R-:W-:Y:S01]  /*17710*/  IMAD R16, R14, R6, R7 ;  /* 0x000000060e107224 */ /* 0x000fe200078e0207 */
[----:B0-----:R-:W-:Y:S01]  /*17720*/  MOV R2, RZ ;  /* 0x000000ff00027202 */ /* 0x001fe20000000f00 */
[----:B---3--:R-:W-:-:S05]  /*17730*/  IMAD R5, R17, R8, RZ ;  /* 0x0000000811057224 */ /* 0x008fca00078e02ff */
        /* <DEDUP_REMOVED lines=38> */
[----:B------:R-:W-:Y:S01]  /*179a0*/  IMAD R9, R2, R7, RZ ;  /* 0x0000000702097224 */ /* 0x000fe200078e02ff */
[----:B------:R-:W-:-:S05]  /*179b0*/  MOV R2, RZ ;  /* 0x000000ff00027202 */ /* 0x000fca0000000f00 */
        /* <DEDUP_REMOVED lines=20> */
.L_x_12606:
[----:B------:R-:W-:Y:S01]  /*17b00*/  UMOV UR4, URZ ;  /* 0x0000003f00047c82 */ /* 0x000fe20008000000 */
[----:B------:R-:W-:Y:S01]  /*17b10*/  UMOV UR5, URZ ;  /* 0x0000003f00057c82 */ /* 0x000fe20008000000 */
[----:B------:R-:W-:Y:S01]  /*17b20*/  ULDC UR6, c[0x0][0xc14] ;  /* 0x0003050000067ab9 */ /* 0x000fe20000000800 */
[----:B------:R-:W-:Y:S01]  /*17b30*/  IMAD.MOV.U32 R16, RZ, RZ, R4 ;  /* 0x000000ffff107224 */ /* 0x000fe200078e0004 */
[----:B------:R-:W-:Y:S01]  /*17b40*/  MOV R19, UR6 ;  /* 0x0000000600137c02 */ /* 0x000fe20008000f00 */
[----:B------:R-:W-:Y:S02]  /*17b50*/  IMAD.U32 R17, RZ, RZ, UR4 ;  /* 0x00000004ff117e24 */ /* 0x000fe4000f8e00ff */
[----:B------:R-:W-:-:S07]  /*17b60*/  IMAD.U32 R18, RZ, RZ, UR5 ;  /* 0x00000005ff127e24 */ /* 0x000fce000f8e00ff */
.L_x_12614:
        /* <DEDUP_REMOVED lines=10> */
.L_x_12531:
        /* <DEDUP_REMOVED lines=12> */
.L_x_12735:
[----:B------:R-:W-:Y:S05]  /*17cd0*/  BSYNC B0 ;  /* 0x0000000000007941 */ /* 0x000fea0003800000 */
.L_x_12616:
[----:B------:R-:W-:-:S03]  /*17ce0*/  UMOV UR4, 0xffffffff ;  /* 0xffffffff00047882 */ /* 0x000fc60000000000 */
[----:B------:R-:W-:Y:S05]  /*17cf0*/  BRA.DIV UR4, `(.L_x_12618) ;  /* 0x00000022046c7947 */ /* 0x000fea000b800000 */
[----:B0-----:R-:W0:Y:S02]  /*17d00*/  S2R R0, SR_TID.X ;  /* 0x0000000000007919 */ /* 0x001e240000002100 */
[----:B0-----:R-:W-:-:S04]  /*17d10*/  SHF.R.U32.HI R0, RZ, 0x5, R0 ;  /* 0x00000005ff007819 */ /* 0x001fc80000011600 */
[----:B------:R-:W-:-:S05]  /*17d20*/  LOP3.LUT R0, R0, 0x3, RZ, 0xc0, !PT ;  /* 0x0000000300007812 */ /* 0x000fca00078ec0ff */
[----:B------:R0:W2:Y:S02]  /*17d30*/  SHFL.IDX PT, R14, R0, RZ, 0x1f ;  /* 0x00001fff000e7589 */ /* 0x0000a400000e0000 */
.L_x_12738:
[----:B--2---:R-:W-:-:S13]  /*17d40*/  ISETP.NE.AND P0, PT, R14, RZ, PT ;  /* 0x000000ff0e00720c */ /* 0x004fda0003f05270 */
[----:B------:R-:W-:Y:S05]  /*17d50*/  @P0 BRA `(.L_x_12368) ;  /* 0x0000000000880947 */ /* 0x000fea0003800000 */
[----:B------:R-:W-:-:S03]  /*17d60*/  UMOV UR4, 0xffffffff ;  /* 0xffffffff00047882 */ /* 0x000fc60000000000 */
[----:B------:R-:W-:Y:S05]  /*17d70*/  BRA.DIV UR4, `(.L_x_12619) ;  /* 0x0000002204807947 */ /* 0x000fea000b800000 */
[----:B------:R-:W-:-:S13]  /*17d80*/  ELECT P6, URZ, PT ;  /* 0x00000000003f782f */ /* 0x000fda00038c0000 */
.L_x_12741:
[----:B------:R-:W-:Y:S05]  /*17d90*/  @!P6 BRA `(.L_x_12368) ;  /* 0x000000000078e947 */ /* 0x000fea0003800000 */
[----:B0-----:R-:W2:Y:S02]  /*17da0*/  LDL.LU R0, [R1+0x14] ;  /* 0x0000140001007983 */ /* 0x001ea40000300800 */
[----:B--2---:R-:W-:-:S04]  /*17db0*/  LOP3.LUT R0, R0, 0x2, RZ, 0xfc, !PT ;  /* 0x0000000200007812 */ /* 0x004fc800078efcff */
[----:B------:R-:W-:-:S13]  /*17dc0*/  ISETP.NE.AND P2, PT, R0, 0x3, PT ;  /* 0x000000030000780c */ /* 0x000fda0003f45270 */
[----:B------:R-:W-:Y:S05]  /*17dd0*/  @!P2 BRA `(.L_x_12620) ;  /* 0x000000000004a947 */ /* 0x000fea0003800000 */
[----:B------:R-:W-:Y:S01]  /*17de0*/  BPT.TRAP 0x1 ;  /* 0x000000040000795c */ /* 0x000fe20000300000 */
.L_x_12620:
[----:B------:R-:W-:Y:S01]  /*17df0*/  VIADD R3, R9, 0x16840 ;  /* 0x0001684009037836 */ /* 0x000fe20000000000 */
[----:B------:R-:W-:Y:S01]  /*17e00*/  SHF.L.U32 R2, R24, 0x1f, RZ ;  /* 0x0000001f18027819 */ /* 0x000fe200000006ff */
[----:B------:R-:W-:-:S03]  /*17e10*/  VIADD R0, R22, 0x1 ;  /* 0x0000000116007836 */ /* 0x000fc60000000000 */
[----:B------:R-:W-:Y:S02]  /*17e20*/  LEA R7, R22, R3, 0x3 ;  /* 0x0000000316077211 */ /* 0x000fe400078e18ff */
[C---:B------:R-:W-:Y:S02]  /*17e30*/  ISETP.NE.AND P1, PT, R0.reuse, 0x2, PT ;  /* 0x000000020000780c */ /* 0x040fe40003f25270 */
[----:B------:R-:W0:Y:S02]  /*17e40*/  SYNCS.PHASECHK.TRANS64.TRYWAIT P0, [R7+URZ], R2 ;  /* 0x00000002070075a7 */ /* 0x000e24000800017f */
[----:B------:R-:W-:Y:S02]  /*17e50*/  SEL R5, RZ, 0x1, P1 ;  /* 0x00000001ff057807 */ /* 0x000fe40000800000 */
[----:B------:R-:W-:Y:S02]  /*17e60*/  SEL R4, R0, RZ, P1 ;  /* 0x000000ff00047207 */ /* 0x000fe40000800000 */
[----:B------:R-:W-:-:S03]  /*17e70*/  LOP3.LUT R0, R24, R5, RZ, 0x3c, !PT ;  /* 0x0000000518007212 */ /* 0x000fc600078e3cff */
[----:B------:R-:W-:Y:S01]  /*17e80*/  IMAD R3, R4, 0x8, R3 ;  /* 0x0000000804037824 */ /* 0x000fe200078e0203 */
[----:B------:R-:W-:Y:S01]  /*17e90*/  SHF.L.U32 R0, R0, 0x1f, RZ ;  /* 0x0000001f00007819 */ /* 0x000fe200000006ff */
[----:B0-----:R-:W-:Y:S06]  /*17ea0*/  @!P0 BRA `(.L_x_12621) ;  /* 0x0000002000548947 */ /* 0x001fec0003800000 */
.L_x_12742:
[----:B------:R-:W2:Y:S02]  /*17eb0*/  SYNCS.PHASECHK.TRANS64.TRYWAIT P0, [R3+URZ], R0 ;  /* 0x00000000030075a7 */ /* 0x000ea4000800017f */
[----:B--2---:R-:W-:Y:S05]  /*17ec0*/  @!P0 BRA `(.L_x_12622) ;  /* 0x0000002000608947 */ /* 0x004fea0003800000 */
.L_x_12743:
[----:B------:R-:W-:Y:S05]  /*17ed0*/  @!P2 BRA `(.L_x_12623) ;  /* 0x000000000004a947 */ /* 0x000fea0003800000 */
[----:B------:R-:W-:Y:S01]  /*17ee0*/  BPT.TRAP 0x1 ;  /* 0x000000040000795c */ /* 0x000fe20000300000 */
.L_x_12623:
[----:B--2---:R-:W-:-:S05]  /*17ef0*/  VIADD R3, R9, 0x16860 ;  /* 0x0001686009037836 */ /* 0x004fca0000000000 */
[----:B------:R-:W-:-:S04]  /*17f00*/  LEA R5, R22, R3, 0x3 ;  /* 0x0000000316057211 */ /* 0x000fc800078e18ff */
[----:B------:R-:W2:Y:S02]  /*17f10*/  SYNCS.PHASECHK.TRANS64.TRYWAIT P0, [R5+URZ], R2 ;  /* 0x00000002050075a7 */ /* 0x000ea4000800017f */
[----:B--2---:R-:W-:Y:S05]  /*17f20*/  @!P0 BRA `(.L_x_12624) ;  /* 0x00000020005c8947 */ /* 0x004fea0003800000 */
.L_x_12744:
[----:B------:R-:W-:-:S07]  /*17f30*/  IMAD R3, R4, 0x8, R3 ;  /* 0x0000000804037824 */ /* 0x000fce00078e0203 */
.L_x_12625:
[----:B---3--:R3:W4:Y:S02]  /*17f40*/  SYNCS.PHASECHK.TRANS64.TRYWAIT P0, [R3+URZ], R0 ;  /* 0x00000000030075a7 */ /* 0x008724000800017f */
[----:B----4-:R-:W-:Y:S05]  /*17f50*/  @!P0 NANOSLEEP.SYNCS 0x989680 ;  /* 0x009896800000895d */ /* 0x010fea0003900000 */
[----:B------:R-:W4:Y:S02]  /*17f60*/  @!P0 SYNCS.PHASECHK.TRANS64 P0, [R3+URZ], R0 ;  /* 0x00000000030085a7 */ /* 0x000f24000800007f */
[----:B----4-:R-:W-:Y:S05]  /*17f70*/  @!P0 BRA `(.L_x_12625) ;  /* 0xfffffffc00f08947 */ /* 0x010fea000383ffff */
.L_x_12368:
[----:B------:R-:W-:Y:S05]  /*17f80*/  BSYNC B7 ;  /* 0x0000000000077941 */ /* 0x000fea0003800000 */
.L_x_12365:
[----:B------:R-:W-:Y:S05]  /*17f90*/  EXIT ;  /* 0x000000000000794d */ /* 0x000fea0003800000 */
.L_x_12386:
[----:B0-----:R0:W1:Y:S02]  /*17fa0*/  SYNCS.PHASECHK.TRANS64.TRYWAIT P6, [R79+URZ+0x16890], R91 ;  /* 0x0168905b4f0075a7 */ /* 0x00106400080c017f */
[----:B-1----:R-:W-:Y:S05]  /*17fb0*/  @!P6 NANOSLEEP.SYNCS 0x989680 ;  /* 0x009896800000e95d */ /* 0x002fea0003900000 */
[----:B------:R-:W1:Y:S02]  /*17fc0*/  @!P6 SYNCS.PHASECHK.TRANS64 P6, [R79+URZ+0x16890], R91 ;  /* 0x0168905b4f00e5a7 */ /* 0x000e6400080c007f */
[----:B-1----:R-:W-:Y:S05]  /*17fd0*/  @!P6 BRA `(.L_x_12386) ;  /* 0xfffffffc00f0e947 */ /* 0x002fea000383ffff */
[----:B------:R-:W-:Y:S05]  /*17fe0*/  BRA `(.L_x_12626) ;  /* 0xfffffeac000c7947 */ /* 0x000fea000383ffff */
.L_x_12406:
[----:B0-----:R0:W1:Y:S02]  /*17ff0*/  SYNCS.PHASECHK.TRANS64.TRYWAIT P5, [R79+URZ+0x16890], R91 ;  /* 0x0168905b4f0075a7 */ /* 0x00106400080a017f */
[----:B-1----:R-:W-:Y:S05]  /*18000*/  @!P5 NANOSLEEP.SYNCS 0x989680 ;  /* 0x009896800000d95d */ /* 0x002fea0003900000 */
[----:B------:R-:W1:Y:S02]  /*18010*/  @!P5 SYNCS.PHASECHK.TRANS64 P5, [R79+URZ+0x16890], R91 ;  /* 0x0168905b4f00d5a7 */ /* 0x000e6400080a007f */
[----:B-1----:R-:W-:Y:S05]  /*18020*/  @!P5 BRA `(.L_x_12406) ;  /* 0xfffffffc00f0d947 */ /* 0x002fea000383ffff */
[----:B------:R-:W-:Y:S05]  /*18030*/  BRA `(.L_x_12627) ;  /* 0xfffffebc00847947 */ /* 0x000fea000383ffff */
.L_x_12415:
[----:B-1----:R1:W2:Y:S02]  /*18040*/  SYNCS.PHASECHK.TRANS64.TRYWAIT P4, [R79+URZ+0x16890], R91 ;  /* 0x0168905b4f0075a7 */ /* 0x0022a4000808017f */
[----:B--2---:R-:W-:Y:S05]  /*18050*/  @!P4 NANOSLEEP.SYNCS 0x989680 ;  /* 0x009896800000c95d */ /* 0x004fea0003900000 */
[----:B------:R-:W2:Y:S02]  /*18060*/  @!P4 SYNCS.PHASECHK.TRANS64 P4, [R79+URZ+0x16890], R91 ;  /* 0x0168905b4f00c5a7 */ /* 0x000ea4000808007f */
[----:B--2---:R-:W-:Y:S05]  /*18070*/  @!P4 BRA `(.L_x_12415) ;  /* 0xfffffffc00f0c947 */ /* 0x004fea000383ffff */
[----:B------:R-:W-:Y:S05]  /*18080*/  BRA `(.L_x_12628) ;  /* 0xfffffecc00b07947 */ /* 0x000fea000383ffff */
.L_x_12421:
[----:B--2---:R2:W3:Y:S02]  /*18090*/  SYNCS.PHASECHK.TRANS64.TRYWAIT P3, [R79+URZ+0x168b0], R91 ;  /* 0x0168b05b4f0075a7 */ /* 0x0044e4000806017f */
[----:B---3--:R-:W-:Y:S05]  /*180a0*/  @!P3 NANOSLEEP.SYNCS 0x989680 ;  /* 0x009896800000b95d */ /* 0x008fea0003900000 */
[----:B------:R-:W3:Y:S02]  /*180b0*/  @!P3 SYNCS.PHASECHK.TRANS64 P3, [R79+URZ+0x168b0], R91 ;  /* 0x0168b05b4f00b5a7 */ /* 0x000ee4000806007f */
[----:B---3--:R-:W-:Y:S05]  /*180c0*/  @!P3 BRA `(.L_x_12421) ;  /* 0xfffffffc00f0b947 */ /* 0x008fea000383ffff */
[----:B------:R-:W-:Y:S05]  /*180d0*/  BRA `(.L_x_12629) ;  /* 0xfffffed000447947 */ /* 0x000fea000383ffff */
.L_x_12429:
[----:B------:R-:W-:Y:S01]  /*180e0*/  BSSY B0, `(.L_x_12630) ;  /* 0x0000007000007945 */ /* 0x000fe20003800000 */
[----:B------:R-:W-:Y:S01]  /*180f0*/  IMAD.MOV.U32 R12, RZ, RZ, RZ ;  /* 0x000000ffff0c7224 */ /* 0x000fe200078e00ff */
[----:B------:R-:W-:Y:S01]  /*18100*/  MOV R15, 0xffffffff ;  /* 0xffffffff000f7802 */ /* 0x000fe20000000f00 */
[----:B-1----:R-:W-:-:S07]  /*18110*/  IMAD.MOV.U32 R11, RZ, RZ, 0x1f ;  /* 0x0000001fff0b7424 */ /* 0x002fce00078e00ff */
[----:B-----5:R-:W-:Y:S05]  /*18120*/  WARPSYNC.COLLECTIVE R15, `(.L_x_12631) ;  /* 0x000000000f087348 */ /* 0x020fea0003c00000 */
[----:B------:R0:W1:Y:S02]  /*18130*/  SHFL.IDX P6, R14, R13, R12, R11 ;  /* 0x0000000c0d0e7389 */ /* 0x00006400000c000b */
[----:B01---5:R-:W-:Y:S01]  /*18140*/  ENDCOLLECTIVE ;  /* 0x000000000000791b */ /* 0x023fe20003800000 */
.L_x_12631:
[----:B------:R-:W-:Y:S05]  /*18150*/  BSYNC B0 ;  /* 0x0000000000007941 */ /* 0x000fea0003800000 */
.L_x_12630:
[----:B------:R-:W-:Y:S01]  /*18160*/  IMAD.MOV.U32 R155, RZ, RZ, R14 ;  /* 0x000000ffff9b7224 */ /* 0x000fe200078e000e */
[----:B------:R-:W-:Y:S06]  /*18170*/  BRA `(.L_x_12632) ;  /* 0xfffffed400ac7947 */ /* 0x000fec000383ffff */
.L_x_12445:
        /* <DEDUP_REMOVED lines=8> */
.L_x_12634:
[----:B------:R-:W-:Y:S05]  /*18200*/  BSYNC B1 ;  /* 0x0000000000017941 */ /* 0x000fea0003800000 */
.L_x_12633:
[----:B------:R-:W-:Y:S05]  /*18210*/  BRA `(.L_x_12635) ;  /* 0xfffffee400447947 */ /* 0x000fea000383ffff */
.L_x_12446:
        /* <DEDUP_REMOVED lines=8> */
.L_x_12637:
[----:B------:R-:W-:Y:S05]  /*182a0*/  BSYNC B1 ;  /* 0x0000000000017941 */ /* 0x000fea0003800000 */
.L_x_12636:
[----:B------:R-:W-:Y:S05]  /*182b0*/  BRA `(.L_x_12638) ;  /* 0xfffffee400247947 */ /* 0x000fea000383ffff */
.L_x_12447:
        /* <DEDUP_REMOVED lines=8> */
.L_x_12640:
[----:B------:R-:W-:Y:S05]  /*18340*/  BSYNC B1 ;  /* 0x0000000000017941 */ /* 0x000fea0003800000 */
.L_x_12639:
[----:B------:R-:W-:Y:S05]  /*18350*/  BRA `(.L_x_12641) ;  /* 0xfffffee400047947 */ /* 0x000fea000383ffff */
.L_x_12448:
        /* <DEDUP_REMOVED lines=8> */
.L_x_12643:
[----:B------:R-:W-:Y:S05]  /*183e0*/  BSYNC B1 ;  /* 0x0000000000017941 */ /* 0x000fea0003800000 */
.L_x_12642:
[----:B------:R-:W-:Y:S05]  /*183f0*/  BRA `(.L_x_12644) ;  /* 0xfffffee000e47947 */ /* 0x000fea000383ffff */
.L_x_12449:
        /* <DEDUP_REMOVED lines=8> */
.L_x_12646:
[----:B------:R-:W-:Y:S05]  /*18480*/  BSYNC B1 ;  /* 0x0000000000017941 */ /* 0x000fea0003800000 */
.L_x_12645:
[----:B------:R-:W-:Y:S05]  /*18490*/  BRA `(.L_x_12647) ;  /* 0xfffffee000c47947 */ /* 0x000fea000383ffff */
.L_x_12450:
        /* <DEDUP_REMOVED lines=8> */
.L_x_12649:
[----:B------:R-:W-:Y:S05]  /*18520*/  BSYNC B1 ;  /* 0x0000000000017941 */ /* 0x000fea0003800000 */
.L_x_12648:
[----:B------:R-:W-:Y:S05]  /*18530*/  BRA `(.L_x_12650) ;  /* 0xfffffee000a47947 */ /* 0x000fea000383ffff */
.L_x_12451:
        /* <DEDUP_REMOVED lines=8> */
.L_x_12652:
[----:B------:R-:W-:Y:S05]  /*185c0*/  BSYNC B1 ;  /* 0x0000000000017941 */ /* 0x000fea0003800000 */
.L_x_12651:
[----:B------:R-:W-:Y:S05]  /*185d0*/  BRA `(.L_x_12653) ;  /* 0xfffffee000847947 */ /* 0x000fea000383ffff */
.L_x_12452:
        /* <DEDUP_REMOVED lines=8> */
.L_x_12655:
[----:B------:R-:W-:Y:S05]  /*18660*/  BSYNC B1 ;  /* 0x0000000000017941 */ /* 0x000fea0003800000 */
.L_x_12654:
[----:B------:R-:W-:Y:S05]  /*18670*/  BRA `(.L_x_12656) ;  /* 0xfffffee000647947 */ /* 0x000fea000383ffff */
.L_x_12454:
[----:B0-----:R0:W1:Y:S02]  /*18680*/  SYNCS.PHASECHK.TRANS64.TRYWAIT P2, [R2+URZ+0x16800], R7 ;  /* 0x01680007020075a7 */ /* 0x001064000804017f */
[----:B-1----:R-:W-:Y:S05]  /*18690*/  @!P2 NANOSLEEP.SYNCS 0x989680 ;  /* 0x009896800000a95d */ /* 0x002fea0003900000 */
[----:B------:R-:W1:Y:S02]  /*186a0*/  @!P2 SYNCS.PHASECHK.TRANS64 P2, [R2+URZ+0x16800], R7 ;  /* 0x016800070200a5a7 */ /* 0x000e64000804007f */
[----:B-1----:R-:W-:Y:S05]  /*186b0*/  @!P2 BRA `(.L_x_12454) ;  /* 0xfffffffc00f0a947 */ /* 0x002fea000383ffff */
[----:B------:R-:W-:Y:S05]  /*186c0*/  BRA `(.L_x_12657) ;  /* 0xfffffee000f87947 */ /* 0x000fea000383ffff */
.L_x_12462:
        /* <DEDUP_REMOVED lines=8> */
.L_x_12659:
[----:B------:R-:W-:Y:S05]  /*18750*/  BSYNC B1 ;  /* 0x0000000000017941 */ /* 0x000fea0003800000 */
.L_x_12658:
[----:B------:R-:W-:Y:S05]  /*18760*/  BRA `(.L_x_12660) ;  /* 0xfffffef400007947 */ /* 0x000fea000383ffff */
.L_x_12463:
        /* <DEDUP_REMOVED lines=8> */
.L_x_12662:
[----:B------:R-:W-:Y:S05]  /*187f0*/  BSYNC B1 ;  /* 0x0000000000017941 */ /* 0x000fea0003800000 */
.L_x_12661:
[----:B------:R-:W-:Y:S05]  /*18800*/  BRA `(.L_x_12663) ;  /* 0xfffffef000e07947 */ /* 0x000fea000383ffff */
.L_x_12464:
        /* <DEDUP_REMOVED lines=8> */
.L_x_12665:
[----:B------:R-:W-:Y:S05]  /*18890*/  BSYNC B1 ;  /* 0x0000000000017941 */ /* 0x000fea0003800000 */
.L_x_12664:
[----:B------:R-:W-:Y:S05]  /*188a0*/  BRA `(.L_x_12666) ;  /* 0xfffffef000c07947 */ /* 0x000fea000383ffff */
.L_x_12465:
        /* <DEDUP_REMOVED lines=8> */
.L_x_12668:
[----:B------:R-:W-:Y:S05]  /*18930*/  BSYNC B1 ;  /* 0x0000000000017941 */ /* 0x000fea0003800000 */
.L_x_12667:
[----:B------:R-:W-:Y:S05]  /*18940*/  BRA `(.L_x_12669) ;  /* 0xfffffef000a07947 */ /* 0x000fea000383ffff */
.L_x_12466:
        /* <DEDUP_REMOVED lines=8> */
.L_x_12671:
[----:B------:R-:W-:Y:S05]  /*189d0*/  BSYNC B1 ;  /* 0x0000000000017941 */ /* 0x000fea0003800000 */
.L_x_12670:
[----:B------:R-:W-:Y:S05]  /*189e0*/  BRA `(.L_x_12672) ;  /* 0xfffffef000807947 */ /* 0x000fea000383ffff */
.L_x_12467:
        /* <DEDUP_REMOVED lines=8> */
.L_x_12674:
[----:B------:R-:W-:Y:S05]  /*18a70*/  BSYNC B1 ;  /* 0x0000000000017941 */ /* 0x000fea0003800000 */
.L_x_12673:
[----:B------:R-:W-:Y:S05]  /*18a80*/  BRA `(.L_x_12675) ;  /* 0xfffffef000647947 */ /* 0x000fea000383ffff */
.L_x_12468:
        /* <DEDUP_REMOVED lines=8> */
.L_x_12677:
[----:B------:R-:W-:Y:S05]  /*18b10*/  BSYNC B1 ;  /* 0x0000000000017941 */ /* 0x000fea0003800000 */
.L_x_12676:
[----:B------:R-:W-:Y:S05]  /*18b20*/  BRA `(.L_x_12678) ;  /* 0xfffffef000487947 */ /* 0x000fea000383ffff */
.L_x_12469:
        /* <DEDUP_REMOVED lines=8> */
.L_x_12680:
[----:B------:R-:W-:Y:S05]  /*18bb0*/  BSYNC B1 ;  /* 0x0000000000017941 */ /* 0x000fea0003800000 */
.L_x_12679:
[----:B------:R-:W-:Y:S05]  /*18bc0*/  BRA `(.L_x_12681) ;  /* 0xfffffef0002c7947 */ /* 0x000fea000383ffff */
.L_x_12471:
[----:B0-----:R0:W1:Y:S02]  /*18bd0*/  SYNCS.PHASECHK.TRANS64.TRYWAIT P2, [R2+URZ+0x16800], R9 ;  /* 0x01680009020075a7 */ /* 0x001064000804017f */
[----:B-1----:R-:W-:Y:S05]  /*18be0*/  @!P2 NANOSLEEP.SYNCS 0x989680 ;  /* 0x009896800000a95d */ /* 0x002fea0003900000 */
[----:B------:R-:W1:Y:S02]  /*18bf0*/  @!P2 SYNCS.PHASECHK.TRANS64 P2, [R2+URZ+0x16800], R9 ;  /* 0x016800090200a5a7 */ /* 0x000e64000804007f */
[----:B-1----:R-:W-:Y:S05]  /*18c00*/  @!P2 BRA `(.L_x_12471) ;  /* 0xfffffffc00f0a947 */ /* 0x002fea000383ffff */
[----:B------:R-:W-:Y:S05]  /*18c10*/  BRA `(.L_x_12682) ;  /* 0xfffffef000947947 */ /* 0x000fea000383ffff */
.L_x_12477:
[----:B-1----:R1:W3:Y:S02]  /*18c20*/  SYNCS.PHASECHK.TRANS64.TRYWAIT P1, [R0+URZ+0x16830], R7 ;  /* 0x01683007000075a7 */ /* 0x0022e4000802017f */
[----:B---3--:R-:W-:Y:S05]  /*18c30*/  @!P1 NANOSLEEP.SYNCS 0x989680 ;  /* 0x009896800000995d */ /* 0x008fea0003900000 */
[----:B------:R-:W3:Y:S02]  /*18c40*/  @!P1 SYNCS.PHASECHK.TRANS64 P1, [R0+URZ+0x16830], R7 ;  /* 0x01683007000095a7 */ /* 0x000ee4000802007f */
[----:B---3--:R-:W-:Y:S05]  /*18c50*/  @!P1 BRA `(.L_x_12477) ;  /* 0xfffffffc00f09947 */ /* 0x008fea000383ffff */
[----:B------:R-:W-:Y:S05]  /*18c60*/  BRA `(.L_x_12476) ;  /* 0xffffff0000207947 */ /* 0x000fea000383ffff */
.L_x_12483:
[----:B-1----:R1:W2:Y:S02]  /*18c70*/  SYNCS.PHASECHK.TRANS64.TRYWAIT P3, [R11+URZ+0x16830], R14 ;  /* 0x0168300e0b0075a7 */ /* 0x0022a4000806017f */
[----:B--2---:R-:W-:Y:S05]  /*18c80*/  @!P3 NANOSLEEP.SYNCS 0x989680 ;  /* 0x009896800000b95d */ /* 0x004fea0003900000 */
[----:B------:R-:W2:Y:S02]  /*18c90*/  @!P3 SYNCS.PHASECHK.TRANS64 P3, [R11+URZ+0x16830], R14 ;  /* 0x0168300e0b00b5a7 */ /* 0x000ea4000806007f */
[----:B--2---:R-:W-:Y:S05]  /*18ca0*/  @!P3 BRA `(.L_x_12483) ;  /* 0xfffffffc00f0b947 */ /* 0x004fea000383ffff */
[----:B------:R-:W-:Y:S05]  /*18cb0*/  BRA `(.L_x_12482) ;  /* 0xffffff2c00047947 */ /* 0x000fea000383ffff */
.L_x_12487:
[----:B-1----:R1:W2:Y:S02]  /*18cc0*/  SYNCS.PHASECHK.TRANS64.TRYWAIT P2, [R11+URZ+0x16850], R10 ;  /* 0x0168500a0b0075a7 */ /* 0x0022a4000804017f */
[----:B--2---:R-:W-:Y:S05]  /*18cd0*/  @!P2 NANOSLEEP.SYNCS 0x989680 ;  /* 0x009896800000a95d */ /* 0x004fea0003900000 */
[----:B------:R-:W2:Y:S02]  /*18ce0*/  @!P2 SYNCS.PHASECHK.TRANS64 P2, [R11+URZ+0x16850], R10 ;  /* 0x0168500a0b00a5a7 */ /* 0x000ea4000804007f */
[----:B--2---:R-:W-:Y:S05]  /*18cf0*/  @!P2 BRA `(.L_x_12487) ;  /* 0xfffffffc00f0a947 */ /* 0x004fea000383ffff */
[----:B------:R-:W-:Y:S05]  /*18d00*/  BRA `(.L_x_12484) ;  /* 0xffffff2c00c47947 */ /* 0x000fea000383ffff */
.L_x_12494:
[----:B-1----:R1:W2:Y:S02]  /*18d10*/  SYNCS.PHASECHK.TRANS64.TRYWAIT P3, [R11+URZ+0x16830], R14 ;  /* 0x0168300e0b0075a7 */ /* 0x0022a4000806017f */
[----:B--2---:R-:W-:Y:S05]  /*18d20*/  @!P3 NANOSLEEP.SYNCS 0x989680 ;  /* 0x009896800000b95d */ /* 0x004fea0003900000 */
[----:B------:R-:W2:Y:S02]  /*18d30*/  @!P3 SYNCS.PHASECHK.TRANS64 P3, [R11+URZ+0x16830], R14 ;  /* 0x0168300e0b00b5a7 */ /* 0x000ea4000806007f */
[----:B--2---:R-:W-:Y:S05]  /*18d40*/  @!P3 BRA `(.L_x_12494) ;  /* 0xfffffffc00f0b947 */ /* 0x004fea000383ffff */
[----:B------:R-:W-:Y:S05]  /*18d50*/  BRA `(.L_x_12493) ;  /* 0xffffff5800ec7947 */ /* 0x000fea000383ffff */
.L_x_12498:
[----:B-1----:R1:W2:Y:S02]  /*18d60*/  SYNCS.PHASECHK.TRANS64.TRYWAIT P2, [R11+URZ+0x16850], R10 ;  /* 0x0168500a0b0075a7 */ /* 0x0022a4000804017f */
[----:B--2---:R-:W-:Y:S05]  /*18d70*/  @!P2 NANOSLEEP.SYNCS 0x989680 ;  /* 0x009896800000a95d */ /* 0x004fea0003900000 */
[----:B------:R-:W2:Y:S02]  /*18d80*/  @!P2 SYNCS.PHASECHK.TRANS64 P2, [R11+URZ+0x16850], R10 ;  /* 0x0168500a0b00a5a7 */ /* 0x000ea4000804007f */
[----:B--2---:R-:W-:Y:S05]  /*18d90*/  @!P2 BRA `(.L_x_12498) ;  /* 0xfffffffc00f0a947 */ /* 0x004fea000383ffff */
[----:B------:R-:W-:Y:S05]  /*18da0*/  BRA `(.L_x_12495) ;  /* 0xffffff5c00ac7947 */ /* 0x000fea000383ffff */
.L_x_12503:
[----:B-1----:R1:W2:Y:S02]  /*18db0*/  SYNCS.PHASECHK.TRANS64.TRYWAIT P0, [R9+URZ+0x16850], R4 ;  /* 0x01685004090075a7 */ /* 0x0022a4000800017f */
[----:B--2---:R-:W-:Y:S05]  /*18dc0*/  @!P0 NANOSLEEP.SYNCS 0x989680 ;  /* 0x009896800000895d */ /* 0x004fea0003900000 */
[----:B------:R-:W2:Y:S02]  /*18dd0*/  @!P0 SYNCS.PHASECHK.TRANS64 P0, [R9+URZ+0x16850], R4 ;  /* 0x01685004090085a7 */ /* 0x000ea4000800007f */
[----:B--2---:R-:W-:Y:S05]  /*18de0*/  @!P0 BRA `(.L_x_12503) ;  /* 0xfffffffc00f08947 */ /* 0x004fea000383ffff */
[----:B------:R-:W-:Y:S05]  /*18df0*/  BRA `(.L_x_12502) ;  /* 0xffffff8000647947 */ /* 0x000fea000383ffff */
.L_x_12537:
[----:B------:R-:W0:Y:S01]  /*18e00*/  S2R R12, SR_TID.X ;  /* 0x00000000000c7919 */ /* 0x000e220000002100 */
[----:B------:R-:W-:Y:S01]  /*18e10*/  BSSY B1, `(.L_x_12683) ;  /* 0x000000a000017945 */ /* 0x000fe20003800000 */
[----:B------:R-:W-:Y:S01]  /*18e20*/  MOV R11, 0x1f ;  /* 0x0000001f000b7802 */ /* 0x000fe20000000f00 */
[----:B------:R-:W-:Y:S01]  /*18e30*/  IMAD.MOV.U32 R15, RZ, RZ, -0x1 ;  /* 0xffffffffff0f7424 */ /* 0x000fe200078e00ff */
[----:B0-----:R-:W-:-:S04]  /*18e40*/  SHF.R.U32.HI R12, RZ, 0x5, R12 ;  /* 0x00000005ff0c7819 */ /* 0x001fc8000001160c */
[----:B------:R-:W-:-:S05]  /*18e50*/  LOP3.LUT R12, R12, 0x3, RZ, 0xc0, !PT ;  /* 0x000000030c0c7812 */ /* 0x000fca00078ec0ff */
[----:B------:R-:W-:Y:S02]  /*18e60*/  IMAD.MOV.U32 R13, RZ, RZ, R12 ;  /* 0x000000ffff0d7224 */ /* 0x000fe400078e000c */
[----:B------:R-:W-:-:S07]  /*18e70*/  IMAD.MOV.U32 R12, RZ, RZ, RZ ;  /* 0x000000ffff0c7224 */ /* 0x000fce00078e00ff */
[----:B-1----:R-:W-:Y:S05]  /*18e80*/  WARPSYNC.COLLECTIVE R15, `(.L_x_12684) ;  /* 0x000000000f087348 */ /* 0x002fea0003c00000 */
[----:B------:R0:W2:Y:S02]  /*18e90*/  SHFL.IDX P6, R14, R13, R12, R11 ;  /* 0x0000000c0d0e7389 */ /* 0x0000a400000c000b */
[----:B012---:R-:W-:Y:S01]  /*18ea0*/  ENDCOLLECTIVE ;  /* 0x000000000000791b */ /* 0x007fe20003800000 */
.L_x_12684:
[----:B------:R-:W-:Y:S05]  /*18eb0*/  BSYNC B1 ;  /* 0x0000000000017941 */ /* 0x000fea0003800000 */
.L_x_12683:
[----:B------:R-:W-:Y:S05]  /*18ec0*/  BRA `(.L_x_12685) ;  /* 0xffffffb400607947 */ /* 0x000fea000383ffff */
.L_x_12538:
[----:B------:R-:W-:Y:S01]  /*18ed0*/  BSSY B1, `(.L_x_12686) ;  /* 0x0000006000017945 */ /* 0x000fe20003800000 */
[----:B------:R-:W-:-:S07]  /*18ee0*/  IMAD.MOV.U32 R15, RZ, RZ, -0x1 ;  /* 0xffffffffff0f7424 */ /* 0x000fce00078e00ff */
[----:B-1----:R-:W-:Y:S05]  /*18ef0*/  WARPSYNC.COLLECTIVE R15, `(.L_x_12687) ;  /* 0x000000000f0c7348 */ /* 0x002fea0003c00000 */
[----:B------:R-:W-:Y:S02]  /*18f00*/  ELECT P6, UR62, PT ;  /* 0x00000000003e782f */ /* 0x000fe400038c0000 */
[----:B------:R-:W-:Y:S01]  /*18f10*/  MOV R14, UR62 ;  /* 0x0000003e000e7c02 */ /* 0x000fe20008000f00 */
[----:B-1----:R-:W-:Y:S10]  /*18f20*/  ENDCOLLECTIVE ;  /* 0x000000000000791b */ /* 0x002ff40003800000 */
.L_x_12687:
[----:B------:R-:W-:Y:S05]  /*18f30*/  BSYNC B1 ;  /* 0x0000000000017941 */ /* 0x000fea0003800000 */
.L_x_12686:
[----:B------:R-:W-:Y:S05]  /*18f40*/  BRA `(.L_x_12688) ;  /* 0xffffffb4004c7947 */ /* 0x000fea000383ffff */
.L_x_12540:
[----:B0-----:R0:W2:Y:S02]  /*18f50*/  SYNCS.PHASECHK.TRANS64.TRYWAIT P0, [R6+URZ+0x16820], R5 ;  /* 0x01682005060075a7 */ /* 0x0010a4000800017f */
[----:B--2---:R-:W-:Y:S05]  /*18f60*/  @!P0 NANOSLEEP.SYNCS 0x989680 ;  /* 0x009896800000895d */ /* 0x004fea0003900000 */
[----:B------:R-:W2:Y:S02]  /*18f70*/  @!P0 SYNCS.PHASECHK.TRANS64 P0, [R6+URZ+0x16820], R5 ;  /* 0x01682005060085a7 */ /* 0x000ea4000800007f */
[----:B--2---:R-:W-:Y:S05]  /*18f80*/  @!P0 BRA `(.L_x_12540) ;  /* 0xfffffffc00f08947 */ /* 0x004fea000383ffff */
[----:B------:R-:W-:Y:S05]  /*18f90*/  BRA `(.L_x_12689) ;  /* 0xffffffb400687947 */ /* 0x000fea000383ffff */
.L_x_12543:
[----:B0-----:R0:W2:Y:S02]  /*18fa0*/  SYNCS.PHASECHK.TRANS64.TRYWAIT P0, [R5+URZ+0x168a0], R10 ;  /* 0x0168a00a050075a7 */ /* 0x0010a4000800017f */
[----:B--2---:R-:W-:Y:S05]  /*18fb0*/  @!P0 NANOSLEEP.SYNCS 0x989680 ;  /* 0x009896800000895d */ /* 0x004fea0003900000 */
[----:B------:R-:W2:Y:S02]  /*18fc0*/  @!P0 SYNCS.PHASECHK.TRANS64 P0, [R5+URZ+0x168a0], R10 ;  /* 0x0168a00a050085a7 */ /* 0x000ea4000800007f */
[----:B--2---:R-:W-:Y:S05]  /*18fd0*/  @!P0 BRA `(.L_x_12543) ;  /* 0xfffffffc00f08947 */ /* 0x004fea000383ffff */
[----:B------:R-:W-:Y:S05]  /*18fe0*/  BRA `(.L_x_12690) ;  /* 0xffffffb400707947 */ /* 0x000fea000383ffff */
.L_x_12545:
[----:B---3--:R3:W4:Y:S02]  /*18ff0*/  SYNCS.PHASECHK.TRANS64.TRYWAIT P0, [R5+URZ+0x168c0], R10 ;  /* 0x0168c00a050075a7 */ /* 0x008724000800017f */
[----:B----4-:R-:W-:Y:S05]  /*19000*/  @!P0 NANOSLEEP.SYNCS 0x989680 ;  /* 0x009896800000895d */ /* 0x010fea0003900000 */
[----:B------:R-:W4:Y:S02]  /*19010*/  @!P0 SYNCS.PHASECHK.TRANS64 P0, [R5+URZ+0x168c0], R10 ;  /* 0x0168c00a050085a7 */ /* 0x000f24000800007f */
[----:B----4-:R-:W-:Y:S05]  /*19020*/  @!P0 BRA `(.L_x_12545) ;  /* 0xfffffffc00f08947 */ /* 0x010fea000383ffff */
[----:B------:R-:W-:Y:S05]  /*19030*/  BRA `(.L_x_12691) ;  /* 0xffffffb400c87947 */ /* 0x000fea000383ffff */
.L_x_12549:
[----:B0-----:R0:W2:Y:S02]  /*19040*/  SYNCS.PHASECHK.TRANS64.TRYWAIT P0, [R10+URZ+0x168a0], R5 ;  /* 0x0168a0050a0075a7 */ /* 0x0010a4000800017f */
[----:B--2---:R-:W-:Y:S05]  /*19050*/  @!P0 NANOSLEEP.SYNCS 0x989680 ;  /* 0x009896800000895d */ /* 0x004fea0003900000 */
[----:B------:R-:W2:Y:S02]  /*19060*/  @!P0 SYNCS.PHASECHK.TRANS64 P0, [R10+URZ+0x168a0], R5 ;  /* 0x0168a0050a0085a7 */ /* 0x000ea4000800007f */
[----:B--2---:R-:W-:Y:S05]  /*19070*/  @!P0 BRA `(.L_x_12549) ;  /* 0xfffffffc00f08947 */ /* 0x004fea000383ffff */
[----:B------:R-:W-:Y:S05]  /*19080*/  BRA `(.L_x_12692) ;  /* 0xffffffb800507947 */ /* 0x000fea000383ffff */
.L_x_12551:
[----:B--2---:R2:W3:Y:S02]  /*19090*/  SYNCS.PHASECHK.TRANS64.TRYWAIT P1, [R10+URZ+0x168c0], R5 ;  /* 0x0168c0050a0075a7 */ /* 0x0044e4000802017f */
[----:B---3--:R-:W-:Y:S05]  /*190a0*/  @!P1 NANOSLEEP.SYNCS 0x989680 ;  /* 0x009896800000995d */ /* 0x008fea0003900000 */
[----:B------:R-:W3:Y:S02]  /*190b0*/  @!P1 SYNCS.PHASECHK.TRANS64 P1, [R10+URZ+0x168c0], R5 ;  /* 0x0168c0050a0095a7 */ /* 0x000ee4000802007f */
[----:B---3--:R-:W-:Y:S05]  /*190c0*/  @!P1 BRA `(.L_x_12551) ;  /* 0xfffffffc00f09947 */ /* 0x008fea000383ffff */
[----:B------:R-:W-:Y:S05]  /*190d0*/  BRA `(.L_x_12693) ;  /* 0xffffffb800a47947 */ /* 0x000fea000383ffff */
.L_x_12561:
        /* <DEDUP_REMOVED lines=11> */
.L_x_12695:
[----:B------:R-:W-:Y:S05]  /*19190*/  BSYNC B0 ;  /* 0x0000000000007941 */ /* 0x000fea0003800000 */
.L_x_12694:
[----:B------:R-:W-:Y:S05]  /*191a0*/  BRA `(.L_x_12696) ;  /* 0xffffffc000e07947 */ /* 0x000fea000383ffff */
.L_x_12562:
[----:B------:R-:W-:Y:S01]  /*191b0*/  BSSY B0, `(.L_x_12697) ;  /* 0x0000006000007945 */ /* 0x000fe20003800000 */
[----:B------:R-:W-:-:S07]  /*191c0*/  IMAD.MOV.U32 R15, RZ, RZ, -0x1 ;  /* 0xffffffffff0f7424 */ /* 0x000fce00078e00ff */
[----:B-1----:R-:W-:Y:S05]  /*191d0*/  WARPSYNC.COLLECTIVE R15, `(.L_x_12698) ;  /* 0x000000000f0c7348 */ /* 0x002fea0003c00000 */
[----:B------:R-:W-:Y:S02]  /*191e0*/  ELECT P6, UR62, PT ;  /* 0x00000000003e782f */ /* 0x000fe400038c0000 */
[----:B------:R-:W-:Y:S01]  /*191f0*/  MOV R14, UR62 ;  /* 0x0000003e000e7c02 */ /* 0x000fe20008000f00 */
[----:B-1----:R-:W-:Y:S10]  /*19200*/  ENDCOLLECTIVE ;  /* 0x000000000000791b */ /* 0x002ff40003800000 */
.L_x_12698:
[----:B------:R-:W-:Y:S05]  /*19210*/  BSYNC B0 ;  /* 0x0000000000007941 */ /* 0x000fea0003800000 */
.L_x_12697:
[----:B------:R-:W-:Y:S05]  /*19220*/  BRA `(.L_x_12699) ;  /* 0xffffffc000d07947 */ /* 0x000fea000383ffff */
.L_x_12565:
[----:B--2---:R2:W3:Y:S02]  /*19230*/  SYNCS.PHASECHK.TRANS64.TRYWAIT P0, [R5+URZ+0x16840], R4 ;  /* 0x01684004050075a7 */ /* 0x0044e4000800017f */
[----:B---3--:R-:W-:Y:S05]  /*19240*/  @!P0 NANOSLEEP.SYNCS 0x989680 ;  /* 0x009896800000895d */ /* 0x008fea0003900000 */
[----:B------:R-:W3:Y:S02]  /*19250*/  @!P0 SYNCS.PHASECHK.TRANS64 P0, [R5+URZ+0x16840], R4 ;  /* 0x01684004050085a7 */ /* 0x000ee4000800007f */
[----:B---3--:R-:W-:Y:S05]  /*19260*/  @!P0 BRA `(.L_x_12565) ;  /* 0xfffffffc00f08947 */ /* 0x008fea000383ffff */
[----:B------:R-:W-:Y:S05]  /*19270*/  BRA `(.L_x_12700) ;  /* 0xffffffc400207947 */ /* 0x000fea000383ffff */
.L_x_12568:
[----:B0-----:R0:W2:Y:S02]  /*19280*/  SYNCS.PHASECHK.TRANS64.TRYWAIT P0, [R27+URZ+0x16820], R4 ;  /* 0x016820041b0075a7 */ /* 0x0010a4000800017f */
[----:B--2---:R-:W-:Y:S05]  /*19290*/  @!P0 NANOSLEEP.SYNCS 0x989680 ;  /* 0x009896800000895d */ /* 0x004fea0003900000 */
[----:B------:R-:W2:Y:S02]  /*192a0*/  @!P0 SYNCS.PHASECHK.TRANS64 P0, [R27+URZ+0x16820], R4 ;  /* 0x016820041b0085a7 */ /* 0x000ea4000800007f */
[----:B--2---:R-:W-:Y:S05]  /*192b0*/  @!P0 BRA `(.L_x_12568) ;  /* 0xfffffffc00f08947 */ /* 0x004fea000383ffff */
[----:B------:R-:W-:Y:S05]  /*192c0*/  BRA `(.L_x_12701) ;  /* 0xffffffc400e07947 */ /* 0x000fea000383ffff */
.L_x_12576:
[----:B0-----:R0:W2:Y:S02]  /*192d0*/  SYNCS.PHASECHK.TRANS64.TRYWAIT P0, [R3+URZ+0x16840], R2 ;  /* 0x01684002030075a7 */ /* 0x0010a4000800017f */
[----:B--2---:R-:W-:Y:S05]  /*192e0*/  @!P0 NANOSLEEP.SYNCS 0x989680 ;  /* 0x009896800000895d */ /* 0x004fea0003900000 */
[----:B------:R-:W2:Y:S02]  /*192f0*/  @!P0 SYNCS.PHASECHK.TRANS64 P0, [R3+URZ+0x16840], R2 ;  /* 0x01684002030085a7 */ /* 0x000ea4000800007f */
[----:B--2---:R-:W-:Y:S05]  /*19300*/  @!P0 BRA `(.L_x_12576) ;  /* 0xfffffffc00f08947 */ /* 0x004fea000383ffff */
[----:B------:R-:W-:Y:S05]  /*19310*/  BRA `(.L_x_12702) ;  /* 0xffffffc800807947 */ /* 0x000fea000383ffff */
.L_x_12578:
[----:B0-----:R0:W2:Y:S02]  /*19320*/  SYNCS.PHASECHK.TRANS64.TRYWAIT P0, [R2+URZ+0x60], R5 ;  /* 0x00006005020075a7 */ /* 0x0010a4000800017f */
[----:B--2---:R-:W-:Y:S05]  /*19330*/  @!P0 NANOSLEEP.SYNCS 0x989680 ;  /* 0x009896800000895d */ /* 0x004fea0003900000 */
[----:B------:R-:W2:Y:S02]  /*19340*/  @!P0 SYNCS.PHASECHK.TRANS64 P0, [R2+URZ+0x60], R5 ;  /* 0x00006005020085a7 */ /* 0x000ea4000800007f */
[----:B--2---:R-:W-:Y:S05]  /*19350*/  @!P0 BRA `(.L_x_12578) ;  /* 0xfffffffc00f08947 */ /* 0x004fea000383ffff */
[----:B------:R-:W-:Y:S05]  /*19360*/  BRA `(.L_x_12703) ;  /* 0xffffffc800e47947 */ /* 0x000fea000383ffff */
.L_x_12583:
[----:B--2---:R2:W3:Y:S02]  /*19370*/  SYNCS.PHASECHK.TRANS64.TRYWAIT P0, [R3+URZ+0x16840], R2 ;  /* 0x01684002030075a7 */ /* 0x0044e4000800017f */
[----:B---3--:R-:W-:Y:S05]  /*19380*/  @!P0 NANOSLEEP.SYNCS 0x989680 ;  /* 0x009896800000895d */ /* 0x008fea0003900000 */
[----:B------:R-:W3:Y:S02]  /*19390*/  @!P0 SYNCS.PHASECHK.TRANS64 P0, [R3+URZ+0x16840], R2 ;  /* 0x01684002030085a7 */ /* 0x000ee4000800007f */
[----:B---3--:R-:W-:Y:S05]  /*193a0*/  @!P0 BRA `(.L_x_12583) ;  /* 0xfffffffc00f08947 */ /* 0x008fea000383ffff */
[----:B------:R-:W-:Y:S05]  /*193b0*/  BRA `(.L_x_12704) ;  /* 0xffffffcc00ec7947 */ /* 0x000fea000383ffff */
.L_x_12585:
[----:B0-----:R0:W2:Y:S02]  /*193c0*/  SYNCS.PHASECHK.TRANS64.TRYWAIT P1, [R3+URZ+0x60], R24 ;  /* 0x00006018030075a7 */ /* 0x0010a4000802017f */
[----:B--2---:R-:W-:Y:S05]  /*193d0*/  @!P1 NANOSLEEP.SYNCS 0x989680 ;  /* 0x009896800000995d */ /* 0x004fea0003900000 */
[----:B------:R-:W2:Y:S02]  /*193e0*/  @!P1 SYNCS.PHASECHK.TRANS64 P1, [R3+URZ+0x60], R24 ;  /* 0x00006018030095a7 */ /* 0x000ea4000802007f */
[----:B--2---:R-:W-:Y:S05]  /*193f0*/  @!P1 BRA `(.L_x_12585) ;  /* 0xfffffffc00f09947 */ /* 0x004fea000383ffff */
[----:B------:R-:W-:Y:S05]  /*19400*/  BRA `(.L_x_12705) ;  /* 0xffffffd000507947 */ /* 0x000fea000383ffff */
.L_x_12590:
[----:B--2---:R2:W3:Y:S02]  /*19410*/  SYNCS.PHASECHK.TRANS64.TRYWAIT P0, [R2+URZ+0x16840], R3 ;  /* 0x01684003020075a7 */ /* 0x0044e4000800017f */
[----:B---3--:R-:W-:Y:S05]  /*19420*/  @!P0 NANOSLEEP.SYNCS 0x989680 ;  /* 0x009896800000895d */ /* 0x008fea0003900000 */
[----:B------:R-:W3:Y:S02]  /*19430*/  @!P0 SYNCS.PHASECHK.TRANS64 P0, [R2+URZ+0x16840], R3 ;  /* 0x01684003020085a7 */ /* 0x000ee4000800007f */
[----:B---3--:R-:W-:Y:S05]  /*19440*/  @!P0 BRA `(.L_x_12590) ;  /* 0xfffffffc00f08947 */ /* 0x008fea000383ffff */
[----:B------:R-:W-:Y:S05]  /*19450*/  BRA `(.L_x_12706) ;  /* 0xffffffd4002c7947 */ /* 0x000fea000383ffff */
.L_x_12592:
[----:B0-----:R0:W2:Y:S02]  /*19460*/  SYNCS.PHASECHK.TRANS64.TRYWAIT P1, [R2+URZ+0x60], R11 ;  /* 0x0000600b020075a7 */ /* 0x0010a4000802017f */
[----:B--2---:R-:W-:Y:S05]  /*19470*/  @!P1 NANOSLEEP.SYNCS 0x989680 ;  /* 0x009896800000995d */ /* 0x004fea0003900000 */
[----:B------:R-:W2:Y:S02]  /*19480*/  @!P1 SYNCS.PHASECHK.TRANS64 P1, [R2+URZ+0x60], R11 ;  /* 0x0000600b020095a7 */ /* 0x000ea4000802007f */
[----:B--2---:R-:W-:Y:S05]  /*19490*/  @!P1 BRA `(.L_x_12592) ;  /* 0xfffffffc00f09947 */ /* 0x004fea000383ffff */
[----:B------:R-:W-:Y:S05]  /*194a0*/  BRA `(.L_x_12707) ;  /* 0xffffffd400947947 */ /* 0x000fea000383ffff */
.L_x_12599:
[----:B--2---:R2:W3:Y:S02]  /*194b0*/  SYNCS.PHASECHK.TRANS64.TRYWAIT P0, [R3+URZ+0x16860], R2 ;  /* 0x01686002030075a7 */ /* 0x0044e4000800017f */
[----:B---3--:R-:W-:Y:S05]  /*194c0*/  @!P0 NANOSLEEP.SYNCS 0x989680 ;  /* 0x009896800000895d */ /* 0x008fea0003900000 */
[----:B------:R-:W3:Y:S02]  /*194d0*/  @!P0 SYNCS.PHASECHK.TRANS64 P0, [R3+URZ+0x16860], R2 ;  /* 0x01686002030085a7 */ /* 0x000ee4000800007f */
[----:B---3--:R-:W-:Y:S05]  /*194e0*/  @!P0 BRA `(.L_x_12599) ;  /* 0xfffffffc00f08947 */ /* 0x008fea000383ffff */
[----:B------:R-:W-:Y:S05]  /*194f0*/  BRA `(.L_x_12708) ;  /* 0xffffffd800547947 */ /* 0x000fea000383ffff */
.L_x_12601:
[----:B------:R-:W-:Y:S01]  /*19500*/  BSSY B0, `(.L_x_12709) ;  /* 0x0000008000007945 */ /* 0x000fe20003800000 */
[----:B------:R-:W-:Y:S01]  /*19510*/  MOV R13, R16 ;  /* 0x00000010000d7202 */ /* 0x000fe20000000f00 */
[----:B------:R-:W-:Y:S02]  /*19520*/  IMAD.MOV.U32 R12, RZ, RZ, RZ ;  /* 0x000000ffff0c7224 */ /* 0x000fe400078e00ff */
[----:B------:R-:W-:Y:S02]  /*19530*/  IMAD.MOV.U32 R11, RZ, RZ, 0x1f ;  /* 0x0000001fff0b7424 */ /* 0x000fe400078e00ff */
[----:B------:R-:W-:-:S07]  /*19540*/  IMAD.MOV.U32 R15, RZ, RZ, -0x1 ;  /* 0xffffffffff0f7424 */ /* 0x000fce00078e00ff */
[----:B-1----:R-:W-:Y:S05]  /*19550*/  WARPSYNC.COLLECTIVE R15, `(.L_x_12710) ;  /* 0x000000000f087348 */ /* 0x002fea0003c00000 */
[----:B------:R0:W2:Y:S02]  /*19560*/  SHFL.IDX P6, R14, R13, R12, R11 ;  /* 0x0000000c0d0e7389 */ /* 0x0000a400000c000b */
[----:B012---:R-:W-:Y:S01]  /*19570*/  ENDCOLLECTIVE ;  /* 0x000000000000791b */ /* 0x007fe20003800000 */
.L_x_12710:
[----:B------:R-:W-:Y:S05]  /*19580*/  BSYNC B0 ;  /* 0x0000000000007941 */ /* 0x000fea0003800000 */
.L_x_12709:
        /* <DEDUP_REMOVED lines=8> */
.L_x_12711:
[----:B------:R-:W-:Y:S01]  /*19610*/  IMAD.MOV.U32 R5, RZ, RZ, R14 ;  /* 0x000000ffff057224 */ /* 0x000fe200078e000e */
[----:B------:R-:W-:Y:S06]  /*19620*/  BRA `(.L_x_12712) ;  /* 0xffffffd8009c7947 */ /* 0x000fec000383ffff */
.L_x_12604:
        /* <DEDUP_REMOVED lines=8> */
.L_x_12714:
[----:B------:R-:W-:Y:S05]  /*196b0*/  BSYNC B0 ;  /* 0x0000000000007941 */ /* 0x000fea0003800000 */
.L_x_12713:
        /* <DEDUP_REMOVED lines=10> */
.L_x_12715:
        /* <DEDUP_REMOVED lines=8> */
.L_x_12716:
        /* <DEDUP_REMOVED lines=8> */
.L_x_12717:
        /* <DEDUP_REMOVED lines=8> */
.L_x_12718:
        /* <DEDUP_REMOVED lines=8> */
.L_x_12719:
[----:B------:R-:W-:Y:S05]  /*19960*/  BRA `(.L_x_12720) ;  /* 0xffffffd800587947 */ /* 0x000fea000383ffff */
.L_x_12609:
        /* <DEDUP_REMOVED lines=8> */
.L_x_12722:
[----:B------:R-:W-:Y:S05]  /*199f0*/  BSYNC B0 ;  /* 0x0000000000007941 */ /* 0x000fea0003800000 */
.L_x_12721:
        /* <DEDUP_REMOVED lines=10> */
.L_x_12723:
        /* <DEDUP_REMOVED lines=8> */
.L_x_12724:
        /* <DEDUP_REMOVED lines=8> */
.L_x_12725:
        /* <DEDUP_REMOVED lines=8> */
.L_x_12726:
        /* <DEDUP_REMOVED lines=8> */
.L_x_12727:
[----:B------:R-:W-:Y:S05]  /*19ca0*/  BRA `(.L_x_12728) ;  /* 0xffffffd800347947 */ /* 0x000fea000383ffff */
.L_x_12611:
[----:B------:R-:W-:Y:S01]  /*19cb0*/  BSSY B0, `(.L_x_12729) ;  /* 0x0000006000007945 */ /* 0x000fe20003800000 */
[----:B------:R-:W-:Y:S02]  /*19cc0*/  PLOP3.LUT P6, PT, P6, PT, PT, 0x8, 0x0 ;  /* 0x000000000000781c */ /* 0x000fe400037ce170 */
[----:B------:R-:W-:-:S11]  /*19cd0*/  MOV R15, 0xffffffff ;  /* 0xffffffff000f7802 */ /* 0x000fd60000000f00 */
[----:B01----:R-:W-:Y:S05]  /*19ce0*/  WARPSYNC.COLLECTIVE R15, `(.L_x_12730) ;  /* 0x000000000f087348 */ /* 0x003fea0003c00000 */
[----:B------:R-:W-:Y:S01]  /*19cf0*/  VOTE.ANY R14, PT, P6 ;  /* 0x00000000000e7806 */ /* 0x000fe200030e0100 */
[----:B01----:R-:W-:Y:S06]  /*19d00*/  ENDCOLLECTIVE ;  /* 0x000000000000791b */ /* 0x003fec0003800000 */
.L_x_12730:
[----:B------:R-:W-:Y:S05]  /*19d10*/  BSYNC B0 ;  /* 0x0000000000007941 */ /* 0x000fea0003800000 */
.L_x_12729:
        /* <DEDUP_REMOVED lines=9> */
.L_x_12731:
[----:B------:R-:W-:Y:S01]  /*19db0*/  IMAD.MOV.U32 R17, RZ, RZ, R14 ;  /* 0x000000ffff117224 */ /* 0x000fe200078e000e */
[----:B------:R-:W-:Y:S06]  /*19dc0*/  BRA `(.L_x_12732) ;  /* 0xffffffd800247947 */ /* 0x000fec000383ffff */
.L_x_12613:
[----:B------:R-:W-:Y:S01]  /*19dd0*/  BSSY B0, `(.L_x_12733) ;  /* 0x0000007000007945 */ /* 0x000fe20003800000 */
[----:B------:R-:W-:Y:S01]  /*19de0*/  IMAD.MOV.U32 R13, RZ, RZ, R3 ;  /* 0x000000ffff0d7224 */ /* 0x000fe200078e0003 */
[----:B------:R-:W-:Y:S01]  /*19df0*/  MOV R11, 0x1f ;  /* 0x0000001f000b7802 */ /* 0x000fe20000000f00 */
[----:B------:R-:W-:-:S07]  /*19e00*/  IMAD.MOV.U32 R15, RZ, RZ, -0x1 ;  /* 0xffffffffff0f7424 */ /* 0x000fce00078e00ff */
[----:B0123--:R-:W-:Y:S05]  /*19e10*/  WARPSYNC.COLLECTIVE R15, `(.L_x_12734) ;  /* 0x000000000f087348 */ /* 0x00ffea0003c00000 */
[----:B------:R4:W0:Y:S02]  /*19e20*/  SHFL.IDX P6, R14, R13, R12, R11 ;  /* 0x0000000c0d0e7389 */ /* 0x00082400000c000b */
[----:B01234-:R-:W-:Y:S01]  /*19e30*/  ENDCOLLECTIVE ;  /* 0x000000000000791b */ /* 0x01ffe20003800000 */
.L_x_12734:
[----:B------:R-:W-:Y:S05]  /*19e40*/  BSYNC B0 ;  /* 0x0000000000007941 */ /* 0x000fea0003800000 */
.L_x_12733:
[----:B------:R-:W-:Y:S05]  /*19e50*/  BRA `(.L_x_12612) ;  /* 0xffffffd8001c7947 */ /* 0x000fea000383ffff */
.L_x_12617:
[----:B0-----:R0:W2:Y:S02]  /*19e60*/  SYNCS.PHASECHK.TRANS64.TRYWAIT P0, [R9+URZ+0x16820], R0 ;  /* 0x01682000090075a7 */ /* 0x0010a4000800017f */
[----:B--2---:R-:W-:Y:S05]  /*19e70*/  @!P0 NANOSLEEP.SYNCS 0x989680 ;  /* 0x009896800000895d */ /* 0x004fea0003900000 */
[----:B------:R-:W2:Y:S02]  /*19e80*/  @!P0 SYNCS.PHASECHK.TRANS64 P0, [R9+URZ+0x16820], R0 ;  /* 0x01682000090085a7 */ /* 0x000ea4000800007f */
[----:B--2---:R-:W-:Y:S05]  /*19e90*/  @!P0 BRA `(.L_x_12617) ;  /* 0xfffffffc00f08947 */ /* 0x004fea000383ffff */
[----:B------:R-:W-:Y:S05]  /*19ea0*/  BRA `(.L_x_12735) ;  /* 0xffffffdc00887947 */ /* 0x000fea000383ffff */
.L_x_12618:
        /* <DEDUP_REMOVED lines=11> */
.L_x_12737:
[----:B------:R-:W-:Y:S05]  /*19f60*/  BSYNC B0 ;  /* 0x0000000000007941 */ /* 0x000fea0003800000 */
.L_x_12736:
[----:B------:R-:W-:Y:S05]  /*19f70*/  BRA `(.L_x_12738) ;  /* 0xffffffdc00707947 */ /* 0x000fea000383ffff */
.L_x_12619:
[----:B------:R-:W-:Y:S01]  /*19f80*/  BSSY B0, `(.L_x_12739) ;  /* 0x0000006000007945 */ /* 0x000fe20003800000 */
[----:B------:R-:W-:-:S07]  /*19f90*/  IMAD.MOV.U32 R15, RZ, RZ, -0x1 ;  /* 0xffffffffff0f7424 */ /* 0x000fce00078e00ff */
[----:B01----:R-:W-:Y:S05]  /*19fa0*/  WARPSYNC.COLLECTIVE R15, `(.L_x_12740) ;  /* 0x000000000f0c7348 */ /* 0x003fea0003c00000 */
[----:B------:R-:W-:Y:S02]  /*19fb0*/  ELECT P6, UR62, PT ;  /* 0x00000000003e782f */ /* 0x000fe400038c0000 */
[----:B------:R-:W-:Y:S01]  /*19fc0*/  MOV R14, UR62 ;  /* 0x0000003e000e7c02 */ /* 0x000fe20008000f00 */
[----:B01----:R-:W-:Y:S10]  /*19fd0*/  ENDCOLLECTIVE ;  /* 0x000000000000791b */ /* 0x003ff40003800000 */
.L_x_12740:
[----:B------:R-:W-:Y:S05]  /*19fe0*/  BSYNC B0 ;  /* 0x0000000000007941 */ /* 0x000fea0003800000 */
.L_x_12739:
[----:B------:R-:W-:Y:S05]  /*19ff0*/  BRA `(.L_x_12741) ;  /* 0xffffffdc00647947 */ /* 0x000fea000383ffff */
.L_x_12621:
[----:B0-----:R0:W2:Y:S02]  /*1a000*/  SYNCS.PHASECHK.TRANS64.TRYWAIT P0, [R7+URZ], R2 ;  /* 0x00000002070075a7 */ /* 0x0010a4000800017f */
[----:B--2---:R-:W-:Y:S05]  /*1a010*/  @!P0 NANOSLEEP.SYNCS 0x989680 ;  /* 0x009896800000895d */ /* 0x004fea0003900000 */
[----:B------:R-:W2:Y:S02]  /*1a020*/  @!P0 SYNCS.PHASECHK.TRANS64 P0, [R7+URZ], R2 ;  /* 0x00000002070085a7 */ /* 0x000ea4000800007f */
[----:B--2---:R-:W-:Y:S05]  /*1a030*/  @!P0 BRA `(.L_x_12621) ;  /* 0xfffffffc00f08947 */ /* 0x004fea000383ffff */
[----:B------:R-:W-:Y:S05]  /*1a040*/  BRA `(.L_x_12742) ;  /* 0xffffffdc00987947 */ /* 0x000fea000383ffff */
.L_x_12622:
[----:B--2---:R2:W3:Y:S02]  /*1a050*/  SYNCS.PHASECHK.TRANS64.TRYWAIT P0, [R3+URZ], R0 ;  /* 0x00000000030075a7 */ /* 0x0044e4000800017f */
[----:B---3--:R-:W-:Y:S05]  /*1a060*/  @!P0 NANOSLEEP.SYNCS 0x989680 ;  /* 0x009896800000895d */ /* 0x008fea0003900000 */
[----:B------:R-:W3:Y:S02]  /*1a070*/  @!P0 SYNCS.PHASECHK.TRANS64 P0, [R3+URZ], R0 ;  /* 0x00000000030085a7 */ /* 0x000ee4000800007f */
[----:B---3--:R-:W-:Y:S05]  /*1a080*/  @!P0 BRA `(.L_x_12622) ;  /* 0xfffffffc00f08947 */ /* 0x008fea000383ffff */
[----:B------:R-:W-:Y:S05]  /*1a090*/  BRA `(.L_x_12743) ;  /* 0xffffffdc008c7947 */ /* 0x000fea000383ffff */
.L_x_12624:
[----:B--2---:R2:W3:Y:S02]  /*1a0a0*/  SYNCS.PHASECHK.TRANS64.TRYWAIT P0, [R5+URZ], R2 ;  /* 0x00000002050075a7 */ /* 0x0044e4000800017f */
[----:B---3--:R-:W-:Y:S05]  /*1a0b0*/  @!P0 NANOSLEEP.SYNCS 0x989680 ;  /* 0x009896800000895d */ /* 0x008fea0003900000 */
[----:B------:R-:W3:Y:S02]  /*1a0c0*/  @!P0 SYNCS.PHASECHK.TRANS64 P0, [R5+URZ], R2 ;  /* 0x00000002050085a7 */ /* 0x000ee4000800007f */
[----:B---3--:R-:W-:Y:S05]  /*1a0d0*/  @!P0 BRA `(.L_x_12624) ;  /* 0xfffffffc00f08947 */ /* 0x008fea000383ffff */
[----:B------:R-:W-:Y:S05]  /*1a0e0*/  BRA `(.L_x_12744) ;  /* 0xffffffdc00907947 */ /* 0x000fea000383ffff */
.L_x_12745:
        /* <DEDUP_REMOVED lines=9> */
.L_x_12793:


//--------------------- .nv.global.init           --------------------------
	.section	.nv.global.init,"aw",@progbits
.nv.global.init:
	.type		$str$23,@object
	.size		$str$23,($str$24 - $str$23)
$str$23:
        /*0000*/ 	.byte	0x28, 0x61, 0x64, 0x64, 0x72, 0x65, 0x73, 0x73, 0x20, 0x26, 0x20, 0x6d, 0x61, 0x73, 0x6b, 0x29
        /*0010*/ 	.byte	0x20, 0x3d, 0x3d, 0x20, 0x30, 0x00
	.type		$str$24,@object
	.size		$str$24,(__unnamed_5 - $str$24)
$str$24:
        /*0016*/ 	.byte	0x2f, 0x74, 0x6d, 0x70, 0x2f, 0x6f, 0x73, 0x73, 0x5f, 0x6b, 0x65, 0x72, 0x6e, 0x65, 0x6c, 0x73
        /*0026*/ 	.byte	0x5f, 0x73, 0x72, 0x63, 0x2f, 0x66, 0x6c, 0x61, 0x73, 0x68, 0x5f, 0x61, 0x74, 0x74, 0x65, 0x6e
        /*0036*/ 	.byte	0x74, 0x69, 0x6f, 0x6e, 0x2f, 0x63, 0x73, 0x72, 0x63, 0x2f, 0x63, 0x75, 0x74, 0x6c, 0x61, 0x73
        /*0046*/ 	.byte	0x73, 0x2f, 0x69, 0x6e, 0x63, 0x6c, 0x75, 0x64, 0x65, 0x2f, 0x63, 0x75, 0x74, 0x65, 0x2f, 0x70
        /*0056*/ 	.byte	0x6f, 0x69, 0x6e, 0x74, 0x65, 0x72, 0x5f, 0x66, 0x6c, 0x61, 0x67, 0x67, 0x65, 0x64, 0x2e, 0x68
        /*0066*/ 	.byte	0x70, 0x70, 0x00
	.type		__unnamed_5,@object
	.size		__unnamed_5,(__unnamed_43 - __unnamed_5)
__unnamed_5:
        /* <DEDUP_REMOVED lines=23> */
        /*01d9*/ 	.byte	0x3a, 0x43, 0x3c, 0x30, 0x3e, 0x3e, 0x3e, 0x3e, 0x3e, 0x20, 0x26, 0x5d, 0x00
	.type		__unnamed_43,@object
	.size		__unnamed_43,(__unnamed_13 - __unnamed_43)
__unnamed_43:
        /* <DEDUP_REMOVED lines=24> */
	.type		__unnamed_13,@object
	.size		__unnamed_13,(__unnamed_29 - __unnamed_13)
__unnamed_13:
        /* <DEDUP_REMOVED lines=24> */
	.type		__unnamed_29,@object
	.size		__unnamed_29,(__unnamed_21 - __unnamed_29)
__unnamed_29:
        /* <DEDUP_REMOVED lines=24> */
	.type		__unnamed_21,@object
	.size		__unnamed_21,(__unnamed_39 - __unnamed_21)
__unnamed_21:
        /* <DEDUP_REMOVED lines=24> */
	.type		__unnamed_39,@object
	.size		__unnamed_39,(__unnamed_34 - __unnamed_39)
__unnamed_39:
        /* <DEDUP_REMOVED lines=24> */
	.type		__unnamed_34,@object
	.size		__unnamed_34,(__unnamed_38 - __unnamed_34)
__unnamed_34:
        /* <DEDUP_REMOVED lines=24> */
	.type		__unnamed_38,@object
	.size		__unnamed_38,(__unnamed_14 - __unnamed_38)
__unnamed_38:
        /* <DEDUP_REMOVED lines=24> */
	.type		__unnamed_14,@object
	.size		__unnamed_14,(__unnamed_30 - __unnamed_14)
__unnamed_14:
        /* <DEDUP_REMOVED lines=24> */
	.type		__unnamed_30,@object
	.size		__unnamed_30,(__unnamed_9 - __unnamed_30)
__unnamed_30:
        /* <DEDUP_REMOVED lines=24> */
	.type		__unnamed_9,@object
	.size		__unnamed_9,(__unnamed_25 - __unnamed_9)
__unnamed_9:
        /* <DEDUP_REMOVED lines=24> */
        /*10e3*/ 	.byte	0x00
	.type		__unnamed_25,@object
	.size		__unnamed_25,(__unnamed_4 - __unnamed_25)
__unnamed_25:
        /* <DEDUP_REMOVED lines=25> */
	.type		__unnamed_4,@object
	.size		__unnamed_4,(__unnamed_3 - __unnamed_4)
__unnamed_4:
        /* <DEDUP_REMOVED lines=25> */
	.type		__unnamed_3,@object
	.size		__unnamed_3,(__unnamed_2 - __unnamed_3)
__unnamed_3:
        /* <DEDUP_REMOVED lines=28> */
        /*15a6*/ 	.byte	0x32, 0x3e, 0x3e, 0x3e, 0x3e, 0x3e, 0x5d, 0x00
	.type		__unnamed_2,@object
	.size		__unnamed_2,(__unnamed_7 - __unnamed_2)
__unnamed_2:
        /* <DEDUP_REMOVED lines=29> */
	.type		__unnamed_7,@object
	.size		__unnamed_7,(__unnamed_8 - __unnamed_7)
__unnamed_7:
        /* <DEDUP_REMOVED lines=28> */
        /*1936*/ 	.byte	0x38, 0x38, 0x3e, 0x3e, 0x3e, 0x3e, 0x3e, 0x5d, 0x00
	.type		__unnamed_8,@object
	.size		__unnamed_8,(__unnamed_1 - __unnamed_8)
__unnamed_8:
        /* <DEDUP_REMOVED lines=29> */
	.type		__unnamed_1,@object
	.size		__unnamed_1,(__unnamed_41 - __unnamed_1)
__unnamed_1:
        /* <DEDUP_REMOVED lines=28> */
        /*1cc8*/ 	.byte	0x32, 0x3e, 0x3e, 0x3e, 0x3e, 0x3e, 0x20, 0x26, 0x5d, 0x00
	.type		__unnamed_41,@object
	.size		__unnamed_41,(__unnamed_42 - __unnamed_41)
__unnamed_41:
        /* <DEDUP_REMOVED lines=28> */
        /*1e92*/ 	.byte	0x36, 0x33, 0x38, 0x34, 0x3e, 0x3e, 0x3e, 0x3e, 0x3e, 0x5d, 0x00
	.type		__unnamed_42,@object
	.size		__unnamed_42,(__unnamed_6 - __unnamed_42)
__unnamed_42:
        /* <DEDUP_REMOVED lines=29> */
	.type		__unnamed_6,@object
	.size		__unnamed_6,(__unnamed_33 - __unnamed_6)
__unnamed_6:
        /* <DEDUP_REMOVED lines=29> */
	.type		__unnamed_33,@object
	.size		__unnamed_33,(__unnamed_17 - __unnamed_33)
__unnamed_33:
        /* <DEDUP_REMOVED lines=29> */
	.type		__unnamed_17,@object
	.size		__unnamed_17,(__unnamed_37 - __unnamed_17)
__unnamed_17:
        /* <DEDUP_REMOVED lines=29> */
	.type		__unnamed_37,@object
	.size		__unnamed_37,(__unnamed_11 - __unnamed_37)
__unnamed_37:
        /* <DEDUP_REMOVED lines=29> */
	.type		__unnamed_11,@object
	.size		__unnamed_11,(__unnamed_27 - __unnamed_11)
__unnamed_11:
        /* <DEDUP_REMOVED lines=29> */
	.type		__unnamed_27,@object
	.size		__unnamed_27,(__unnamed_19 - __unnamed_27)
__unnamed_27:
        /* <DEDUP_REMOVED lines=29> */
	.type		__unnamed_19,@object
	.size		__unnamed_19,(__unnamed_12 - __unnamed_19)
__unnamed_19:
        /* <DEDUP_REMOVED lines=29> */
	.type		__unnamed_12,@object
	.size		__unnamed_12,(__unnamed_28 - __unnamed_12)
__unnamed_12:
        /* <DEDUP_REMOVED lines=29> */
	.type		__unnamed_28,@object
	.size		__unnamed_28,(__unnamed_36 - __unnamed_28)
__unnamed_28:
        /* <DEDUP_REMOVED lines=29> */
	.type		__unnamed_36,@object
	.size		__unnamed_36,(__unnamed_20 - __unnamed_36)
__unnamed_36:
        /* <DEDUP_REMOVED lines=29> */
	.type		__unnamed_20,@object
	.size		__unnamed_20,(__unnamed_16 - __unnamed_20)
__unnamed_20:
        /* <DEDUP_REMOVED lines=29> */
	.type		__unnamed_16,@object
	.size		__unnamed_16,(__unnamed_32 - __unnamed_16)
__unnamed_16:
        /* <DEDUP_REMOVED lines=29> */
	.type		__unnamed_32,@object
	.size		__unnamed_32,(__unnamed_23 - __unnamed_32)
__unnamed_32:
        /* <DEDUP_REMOVED lines=29> */
	.type		__unnamed_23,@object
	.size		__unnamed_23,(__unnamed_40 - __unnamed_23)
__unnamed_23:
        /* <DEDUP_REMOVED lines=29> */
	.type		__unnamed_40,@object
	.size		__unnamed_40,(__unnamed_24 - __unnamed_40)
__unnamed_40:
        /* <DEDUP_REMOVED lines=29> */
	.type		__unnamed_24,@object
	.size		__unnamed_24,(__unnamed_35 - __unnamed_24)
__unnamed_24:
        /* <DEDUP_REMOVED lines=29> */
	.type		__unnamed_35,@object
	.size		__unnamed_35,(__unnamed_15 - __unnamed_35)
__unnamed_35:
        /* <DEDUP_REMOVED lines=28> */
        /*3eea*/ 	.byte	0x32, 0x30, 0x34, 0x38, 0x30, 0x3e, 0x3e, 0x3e, 0x3e, 0x3e, 0x20, 0x26, 0x5d, 0x00
	.type		__unnamed_15,@object
	.size		__unnamed_15,(__unnamed_31 - __unnamed_15)
__unnamed_15:
        /* <DEDUP_REMOVED lines=29> */
	.type		__unnamed_31,@object
	.size		__unnamed_31,(__unnamed_10 - __unnamed_31)
__unnamed_31:
        /* <DEDUP_REMOVED lines=29> */
	.type		__unnamed_10,@object
	.size		__unnamed_10,(__unnamed_26 - __unnamed_10)
__unnamed_10:
        /* <DEDUP_REMOVED lines=29> */
	.type		__unnamed_26,@object
	.size		__unnamed_26,(__unnamed_18 - __unnamed_26)
__unnamed_26:
        /* <DEDUP_REMOVED lines=29> */
	.type		__unnamed_18,@object
	.size		__unnamed_18,(__unnamed_22 - __unnamed_18)
__unnamed_18:
        /* <DEDUP_REMOVED lines=29> */
	.type		__unnamed_22,@object
	.size		__unnamed_22,(.L_21 - __unnamed_22)
__unnamed_22:
        /* <DEDUP_REMOVED lines=28> */
        /*49be*/ 	.byte	0x3c, 0x32, 0x32, 0x35, 0x32, 0x38, 0x3e, 0x3e, 0x3e, 0x3e, 0x3e, 0x20, 0x26, 0x5d, 0x00
.L_21:


//--------------------- .nv.shared._ZN7cutlass13device_kernelIN5flash11enable_sm90INS1_16FlashAttnFwdSm90INS1_25CollectiveMainloopFwdSm90ILi2EN4cute5tupleIJNS5_1CILi1EEES8_S8_EEENS6_IJNS7_ILi128EEENS7_ILi80EEENS7_ILi256EEEEEELi256ENS_6half_tEfNS_4arch4Sm90ELb0ELb0ELb1ELb0ELb0ELb0ELb0ELb1ELb1ELb0ELb0ELb0EEENS1_21CollectiveEpilogueFwdINS6_IJSA_SC_SB_EEES9_SE_SG_Li256ELb0ELb0ELb0ELb0EEENS1_29StaticPersistentTileSchedulerILb0EEEEEEEEEvNT_6ParamsE --------------------------
	.section	.nv.shared._ZN7cutlass13device_kernelIN5flash11enable_sm90INS1_16FlashAttnFwdSm90INS1_25CollectiveMainloopFwdSm90ILi2EN4cute5tupleIJNS5_1CILi1EEES8_S8_EEENS6_IJNS7_ILi128EEENS7_ILi80EEENS7_ILi256EEEEEELi256ENS_6half_tEfNS_4arch4Sm90ELb0ELb0ELb1ELb0ELb0ELb0ELb0ELb1ELb1ELb0ELb0ELb0EEENS1_21CollectiveEpilogueFwdINS6_IJSA_SC_SB_EEES9_SE_SG_Li256ELb0ELb0ELb0ELb0EEENS1_29StaticPersistentTileSchedulerILb0EEEEEEEEEvNT_6ParamsE,"aw",@nobits
	.sectionflags	@""
	.align	16
	.zero		1024


//--------------------- .nv.shared.reserved.0     --------------------------
	.section	.nv.shared.reserved.0,"aw",@nobits
	.weak		__nv_reservedSMEM_offset_0_alias
	.size		__nv_reservedSMEM_offset_0_alias, 0, 0
	.other		__nv_reservedSMEM_offset_0_alias,@"STO_CUDA_RESERVED_SHARED STV_DEFAULT"
__nv_reservedSMEM_offset_0_alias:
	.zero		0


//--------------------- .nv.global                --------------------------
	.section	.nv.global,"aw",@nobits
.nv.global:
	.type		_ZN74_INTERNAL_614cb7fc_38_flash_fwd_hdimall_fp16_softcap_sm90_cu_21e1f8cb_37884cute1_E,@object
	.size		_ZN74_INTERNAL_614cb7fc_38_flash_fwd_hdimall_fp16_softcap_sm90_cu_21e1f8cb_37884cute1_E,(_ZN74_INTERNAL_614cb7fc_38_flash_fwd_hdimall_fp16_softcap_sm90_cu_21e1f8cb_37884cuda3std3__45__cpo6cbeginE - _ZN74_INTERNAL_614cb7fc_38_flash_fwd_hdimall_fp16_softcap_sm90_cu_21e1f8cb_37884cute1_E)
_ZN74_INTERNAL_614cb7fc_38_flash_fwd_hdimall_fp16_softcap_sm90_cu_21e1f8cb_37884cute1_E:
	.zero		1
	.type		_ZN74_INTERNAL_614cb7fc_38_flash_fwd_hdimall_fp16_softcap_sm90_cu_21e1f8cb_37884cuda3std3__45__cpo6cbeginE,@object
	.size		_ZN74_INTERNAL_614cb7fc_38_flash_fwd_hdimall_fp16_softcap_sm90_cu_21e1f8cb_37884cuda3std3__45__cpo6cbeginE,(_ZN74_INTERNAL_614cb7fc_38_flash_fwd_hdimall_fp16_softcap_sm90_cu_21e1f8cb_37884cuda3std3__48in_placeE - _ZN74_INTERNAL_614cb7fc_38_flash_fwd_hdimall_fp16_softcap_sm90_cu_21e1f8cb_37884cuda3std3__45__cpo6cbeginE)
_ZN74_INTERNAL_614cb7fc_38_flash_fwd_hdimall_fp16_softcap_sm90_cu_21e1f8cb_37884cuda3std3__45__cpo6cbeginE:
	.zero		1
	.type		_ZN74_INTERNAL_614cb7fc_38_flash_fwd_hdimall_fp16_softcap_sm90_cu_21e1f8cb_37884cuda3std3__48in_placeE,@object
	.size		_ZN74_INTERNAL_614cb7fc_38_flash_fwd_hdimall_fp16_softcap_sm90_cu_21e1f8cb_37884cuda3std3__48in_placeE,(_ZN74_INTERNAL_614cb7fc_38_flash_fwd_hdimall_fp16_softcap_sm90_cu_21e1f8cb_37884cuda3std6ranges3__45__cpo9iter_moveE - _ZN74_INTERNAL_614cb7fc_38_flash_fwd_hdimall_fp16_softcap_sm90_cu_21e1f8cb_37884cuda3std3__48in_placeE)
_ZN74_INTERNAL_614cb7fc_38_flash_fwd_hdimall_fp16_softcap_sm90_cu_21e1f8cb_37884cuda3std3__48in_placeE:
	.zero		1
	.type		_ZN74_INTERNAL_614cb7fc_38_flash_fwd_hdimall_fp16_softcap_sm90_cu_21e1f8cb_37884cuda3std6ranges3__45__cpo9iter_moveE,@object
	.size		_ZN74_INTERNAL_614cb7fc_38_flash_fwd_hdimall_fp16_softcap_sm90_cu_21e1f8cb_37884cuda3std6ranges3__45__cpo9iter_moveE,(_ZN74_INTERNAL_614cb7fc_38_flash_fwd_hdimall_fp16_softcap_sm90_cu_21e1f8cb_37884cuda3std3__45__cpo5beginE - _ZN74_INTERNAL_614cb7fc_38_flash_fwd_hdimall_fp16_softcap_sm90_cu_21e1f8cb_37884cuda3std6ranges3__45__cpo9iter_moveE)
_ZN74_INTERNAL_614cb7fc_38_flash_fwd_hdimall_fp16_softcap_sm90_cu_21e1f8cb_37884cuda3std6ranges3__45__cpo9iter_moveE:
	.zero		1
	.type		_ZN74_INTERNAL_614cb7fc_38_flash_fwd_hdimall_fp16_softcap_sm90_cu_21e1f8cb_37884cuda3std3__45__cpo5beginE,@object
	.size		_ZN74_INTERNAL_614cb7fc_38_flash_fwd_hdimall_fp16_softcap_sm90_cu_21e1f8cb_37884cuda3std3__45__cpo5beginE,(_ZN74_INTERNAL_614cb7fc_38_flash_fwd_hdimall_fp16_softcap_sm90_cu_21e1f8cb_37884cuda3std3__476_GLOBAL__N__614cb7fc_38_flash_fwd_hdimall_fp16_softcap_sm90_cu_21e1f8cb_37886ignoreE - _ZN74_INTERNAL_614cb7fc_38_flash_fwd_hdimall_fp16_softcap_sm90_cu_21e1f8cb_37884cuda3std3__45__cpo5beginE)
_ZN74_INTERNAL_614cb7fc_38_flash_fwd_hdimall_fp16_softcap_sm90_cu_21e1f8cb_37884cuda3std3__45__cpo5beginE:
	.zero		1
	.type		_ZN74_INTERNAL_614cb7fc_38_flash_fwd_hdimall_fp16_softcap_sm90_cu_21e1f8cb_37884cuda3std3__476_GLOBAL__N__614cb7fc_38_flash_fwd_hdimall_fp16_softcap_sm90_cu_21e1f8cb_37886ignoreE,@object
	.size		_ZN74_INTERNAL_614cb7fc_38_flash_fwd_hdimall_fp16_softcap_sm90_cu_21e1f8cb_37884cuda3std3__476_GLOBAL__N__614cb7fc_38_flash_fwd_hdimall_fp16_softcap_sm90_cu_21e1f8cb_37886ignoreE,(_ZN74_INTERNAL_614cb7fc_38_flash_fwd_hdimall_fp16_softcap_sm90_cu_21e1f8cb_37884cute7productE - _ZN74_INTERNAL_614cb7fc_38_flash_fwd_hdimall_fp16_softcap_sm90_cu_21e1f8cb_37884cuda3std3__476_GLOBAL__N__614cb7fc_38_flash_fwd_hdimall_fp16_softcap_sm90_cu_21e1f8cb_37886ignoreE)
_ZN74_INTERNAL_614cb7fc_38_flash_fwd_hdimall_fp16_softcap_sm90_cu_21e1f8cb_37884cuda3std3__476_GLOBAL__N__614cb7fc_38_flash_fwd_hdimall_fp16_softcap_sm90_cu_21e1f8cb_37886ignoreE:
	.zero		1
	.type		_ZN74_INTERNAL_614cb7fc_38_flash_fwd_hdimall_fp16_softcap_sm90_cu_21e1f8cb_37884cute7productE,@object
	.size		_ZN74_INTERNAL_614cb7fc_38_flash_fwd_hdimall_fp16_softcap_sm90_cu_21e1f8cb_37884cute7productE,(_ZN74_INTERNAL_614cb7fc_38_flash_fwd_hdimall_fp16_softcap_sm90_cu_21e1f8cb_37884cuda3std3__45__cpo3endE - _ZN74_INTERNAL_614cb7fc_38_flash_fwd_hdimall_fp16_softcap_sm90_cu_21e1f8cb_37884cute7productE)
_ZN74_INTERNAL_614cb7fc_38_flash_fwd_hdimall_fp16_softcap_sm90_cu_21e1f8cb_37884cute7productE:
	.zero		1
	.type		_ZN74_INTERNAL_614cb7fc_38_flash_fwd_hdimall_fp16_softcap_sm90_cu_21e1f8cb_37884cuda3std3__45__cpo3endE,@object
	.size		_ZN74_INTERNAL_614cb7fc_38_flash_fwd_hdimall_fp16_softcap_sm90_cu_21e1f8cb_37884cuda3std3__45__cpo3endE,(_ZN74_INTERNAL_614cb7fc_38_flash_fwd_hdimall_fp16_softcap_sm90_cu_21e1f8cb_37884cuda3std3__419piecewise_constructE - _ZN74_INTERNAL_614cb7fc_38_flash_fwd_hdimall_fp16_softcap_sm90_cu_21e1f8cb_37884cuda3std3__45__cpo3endE)
_ZN74_INTERNAL_614cb7fc_38_flash_fwd_hdimall_fp16_softcap_sm90_cu_21e1f8cb_37884cuda3std3__45__cpo3endE:
	.zero		1
	.type		_ZN74_INTERNAL_614cb7fc_38_flash_fwd_hdimall_fp16_softcap_sm90_cu_21e1f8cb_37884cuda3std3__419piecewise_constructE,@object
	.size		_ZN74_INTERNAL_614cb7fc_38_flash_fwd_hdimall_fp16_softcap_sm90_cu_21e1f8cb_37884cuda3std3__419piecewise_constructE,(_ZN74_INTERNAL_614cb7fc_38_flash_fwd_hdimall_fp16_softcap_sm90_cu_21e1f8cb_37884cuda3std3__45__cpo4cendE - _ZN74_INTERNAL_614cb7fc_38_flash_fwd_hdimall_fp16_softcap_sm90_cu_21e1f8cb_37884cuda3std3__419piecewise_constructE)
_ZN74_INTERNAL_614cb7fc_38_flash_fwd_hdimall_fp16_softcap_sm90_cu_21e1f8cb_37884cuda3std3__419piecewise_constructE:
	.zero		1
	.type		_ZN74_INTERNAL_614cb7fc_38_flash_fwd_hdimall_fp16_softcap_sm90_cu_21e1f8cb_37884cuda3std3__45__cpo4cendE,@object
	.size		_ZN74_INTERNAL_614cb7fc_38_flash_fwd_hdimall_fp16_softcap_sm90_cu_21e1f8cb_37884cuda3std3__45__cpo4cendE,(_ZN74_INTERNAL_614cb7fc_38_flash_fwd_hdimall_fp16_softcap_sm90_cu_21e1f8cb_37884cuda3std6ranges3__45__cpo4swapE - _ZN74_INTERNAL_614cb7fc_38_flash_fwd_hdimall_fp16_softcap_sm90_cu_21e1f8cb_37884cuda3std3__45__cpo4cendE)
_ZN74_INTERNAL_614cb7fc_38_flash_fwd_hdimall_fp16_softcap_sm90_cu_21e1f8cb_37884cuda3std3__45__cpo4cendE:
	.zero		1
	.type		_ZN74_INTERNAL_614cb7fc_38_flash_fwd_hdimall_fp16_softcap_sm90_cu_21e1f8cb_37884cuda3std6ranges3__45__cpo4swapE,@object
	.size		_ZN74_INTERNAL_614cb7fc_38_flash_fwd_hdimall_fp16_softcap_sm90_cu_21e1f8cb_37884cuda3std6ranges3__45__cpo4swapE,(.L_50 - _ZN74_INTERNAL_614cb7fc_38_flash_fwd_hdimall_fp16_softcap_sm90_cu_21e1f8cb_37884cuda3std6ranges3__45__cpo4swapE)
_ZN74_INTERNAL_614cb7fc_38_flash_fwd_hdimall_fp16_softcap_sm90_cu_21e1f8cb_37884cuda3std6ranges3__45__cpo4swapE:
	.zero		1
.L_50:


//--------------------- .nv.shared._ZN7cutlass13device_kernelIN5flash11enable_sm90INS1_16FlashAttnFwdSm90INS1_25CollectiveMainloopFwdSm90ILi2EN4cute5tupleIJNS5_1CILi2EEENS7_ILi1EEES9_EEENS6_IJNS7_ILi128EEENS7_ILi80EEENS7_ILi256EEEEEELi256ENS_6half_tEfNS_4arch4Sm90ELb0ELb0ELb1ELb0ELb0ELb0ELb0ELb1ELb1ELb0ELb0ELb0EEENS1_21CollectiveEpilogueFwdINS6_IJSB_SD_SC_EEESA_SF_SH_Li256ELb0ELb0ELb0ELb0EEENS1_29StaticPersistentTileSchedulerILb0EEEEEEEEEvNT_6ParamsE --------------------------
	.section	.nv.shared._ZN7cutlass13device_kernelIN5flash11enable_sm90INS1_16FlashAttnFwdSm90INS1_25CollectiveMainloopFwdSm90ILi2EN4cute5tupleIJNS5_1CILi2EEENS7_ILi1EEES9_EEENS6_IJNS7_ILi128EEENS7_ILi80EEENS7_ILi256EEEEEELi256ENS_6half_tEfNS_4arch4Sm90ELb0ELb0ELb1ELb0ELb0ELb0ELb0ELb1ELb1ELb0ELb0ELb0EEENS1_21CollectiveEpilogueFwdINS6_IJSB_SD_SC_EEESA_SF_SH_Li256ELb0ELb0ELb0ELb0EEENS1_29StaticPersistentTileSchedulerILb0EEEEEEEEEvNT_6ParamsE,"aw",@nobits
	.sectionflags	@""
	.align	16
	.zero		1024


//--------------------- .nv.shared._ZN7cutlass13device_kernelIN5flash11enable_sm90INS1_16FlashAttnFwdSm90INS1_25CollectiveMainloopFwdSm90ILi2EN4cute5tupleIJNS5_1CILi1EEES8_S8_EEENS6_IJNS7_ILi128EEENS7_ILi80EEENS7_ILi256EEEEEELi256ENS_6half_tEfNS_4arch4Sm90ELb0ELb0ELb1ELb1ELb0ELb0ELb0ELb1ELb1ELb0ELb0ELb0EEENS1_21CollectiveEpilogueFwdINS6_IJSA_SC_SB_EEES9_SE_SG_Li256ELb1ELb0ELb0ELb0EEENS1_36VarlenDynamicPersistentTileSchedulerILi128ELi80ELi256ELi32ELb0ELb0ELb1ELb0ELb1ELb1EEEEEEEEEvNT_6ParamsE --------------------------
	.section	.nv.shared._ZN7cutlass13device_kernelIN5flash11enable_sm90INS1_16FlashAttnFwdSm90INS1_25CollectiveMainloopFwdSm90ILi2EN4cute5tupleIJNS5_1CILi1EEES8_S8_EEENS6_IJNS7_ILi128EEENS7_ILi80EEENS7_ILi256EEEEEELi256ENS_6half_tEfNS_4arch4Sm90ELb0ELb0ELb1ELb1ELb0ELb0ELb0ELb1ELb1ELb0ELb0ELb0EEENS1_21CollectiveEpilogueFwdINS6_IJSA_SC_SB_EEES9_SE_SG_Li256ELb1ELb0ELb0ELb0EEENS1_36VarlenDynamicPersistentTileSchedulerILi128ELi80ELi256ELi32ELb0ELb0ELb1ELb0ELb1ELb1EEEEEEEEEvNT_6ParamsE,"aw",@nobits
	.sectionflags	@""
	.align	16
	.zero		1024


//--------------------- .nv.shared._ZN7cutlass13device_kernelIN5flash11enable_sm90INS1_16FlashAttnFwdSm90INS1_25CollectiveMainloopFwdSm90ILi2EN4cute5tupleIJNS5_1CILi1EEES8_S8_EEENS6_IJNS7_ILi128EEENS7_ILi80EEENS7_ILi256EEEEEELi256ENS_6half_tEfNS_4arch4Sm90ELb0ELb0ELb1ELb1ELb0ELb1ELb0ELb1ELb1ELb0ELb0ELb0EEENS1_21CollectiveEpilogueFwdINS6_IJSA_SC_SB_EEES9_SE_SG_Li256ELb1ELb0ELb0ELb0EEENS1_36VarlenDynamicPersistentTileSchedulerILi128ELi80ELi256ELi32ELb0ELb0ELb1ELb0ELb1ELb1EEEEEEEEEvNT_6ParamsE --------------------------
	.section	.nv.shared._ZN7cutlass13device_kernelIN5flash11enable_sm90INS1_16FlashAttnFwdSm90INS1_25CollectiveMainloopFwdSm90ILi2EN4cute5tupleIJNS5_1CILi1EEES8_S8_EEENS6_IJNS7_ILi128EEENS7_ILi80EEENS7_ILi256EEEEEELi256ENS_6half_tEfNS_4arch4Sm90ELb0ELb0ELb1ELb1ELb0ELb1ELb0ELb1ELb1ELb0ELb0ELb0EEENS1_21CollectiveEpilogueFwdINS6_IJSA_SC_SB_EEES9_SE_SG_Li256ELb1ELb0ELb0ELb0EEENS1_36VarlenDynamicPersistentTileSchedulerILi128ELi80ELi256ELi32ELb0ELb0ELb1ELb0ELb1ELb1EEEEEEEEEvNT_6ParamsE,"aw",@nobits
	.sectionflags	@""
	.align	16
	.zero		1024


//--------------------- .nv.shared._ZN7cutlass13device_kernelIN5flash11enable_sm90INS1_16FlashAttnFwdSm90INS1_25CollectiveMainloopFwdSm90ILi2EN4cute5tupleIJNS5_1CILi1EEES8_S8_EEENS6_IJNS7_ILi128EEENS7_ILi64EEENS7_ILi256EEEEEELi256ENS_6half_tEfNS_4arch4Sm90ELb0ELb1ELb1ELb0ELb0ELb0ELb0ELb1ELb1ELb0ELb0ELb0EEENS1_21CollectiveEpilogueFwdINS6_IJSA_SC_SB_EEES9_SE_SG_Li256ELb0ELb0ELb0ELb0EEENS1_30DynamicPersistentTileSchedulerILi256ELi32ELb0ELb0ELb1EEEEEEEEEvNT_6ParamsE --------------------------
	.section	.nv.shared._ZN7cutlass13device_kernelIN5flash11enable_sm90INS1_16FlashAttnFwdSm90INS1_25CollectiveMainloopFwdSm90ILi2EN4cute5tupleIJNS5_1CILi1EEES8_S8_EEENS6_IJNS7_ILi128EEENS7_ILi64EEENS7_ILi256EEEEEELi256ENS_6half_tEfNS_4arch4Sm90ELb0ELb1ELb1ELb0ELb0ELb0ELb0ELb1ELb1ELb0ELb0ELb0EEENS1_21CollectiveEpilogueFwdINS6_IJSA_SC_SB_EEES9_SE_SG_Li256ELb0ELb0ELb0ELb0EEENS1_30DynamicPersistentTileSchedulerILi256ELi32ELb0ELb0ELb1EEEEEEEEEvNT_6ParamsE,"aw",@nobits
	.sectionflags	@""
	.align	16
	.zero		1024


//--------------------- .nv.shared._ZN7cutlass13device_kernelIN5flash11enable_sm90INS1_16FlashAttnFwdSm90INS1_25CollectiveMainloopFwdSm90ILi2EN4cute5tupleIJNS5_1CILi1EEES8_S8_EEENS6_IJNS7_ILi128EEENS7_ILi64EEENS7_ILi256EEEEEELi256ENS_6half_tEfNS_4arch4Sm90ELb0ELb1ELb1ELb1ELb0ELb0ELb0ELb1ELb1ELb0ELb0ELb0EEENS1_21CollectiveEpilogueFwdINS6_IJSA_SC_SB_EEES9_SE_SG_Li256ELb1ELb0ELb0ELb0EEENS1_36VarlenDynamicPersistentTileSchedulerILi128ELi64ELi256ELi32ELb0ELb0ELb1ELb1ELb0ELb1EEEEEEEEEvNT_6ParamsE --------------------------
	.section	.nv.shared._ZN7cutlass13device_kernelIN5flash11enable_sm90INS1_16FlashAttnFwdSm90INS1_25CollectiveMainloopFwdSm90ILi2EN4cute5tupleIJNS5_1CILi1EEES8_S8_EEENS6_IJNS7_ILi128EEENS7_ILi64EEENS7_ILi256EEEEEELi256ENS_6half_tEfNS_4arch4Sm90ELb0ELb1ELb1ELb1ELb0ELb0ELb0ELb1ELb1ELb0ELb0ELb0EEENS1_21CollectiveEpilogueFwdINS6_IJSA_SC_SB_EEES9_SE_SG_Li256ELb1ELb0ELb0ELb0EEENS1_36VarlenDynamicPersistentTileSchedulerILi128ELi64ELi256ELi32ELb0ELb0ELb1ELb1ELb0ELb1EEEEEEEEEvNT_6ParamsE,"aw",@nobits
	.sectionflags	@""
	.align	16
	.zero		1024


//--------------------- .nv.shared._ZN7cutlass13device_kernelIN5flash11enable_sm90INS1_16FlashAttnFwdSm90INS1_25CollectiveMainloopFwdSm90ILi2EN4cute5tupleIJNS5_1CILi1EEES8_S8_EEENS6_IJNS7_ILi128EEENS7_ILi64EEENS7_ILi256EEEEEELi256ENS_6half_tEfNS_4arch4Sm90ELb0ELb1ELb1ELb1ELb0ELb1ELb0ELb1ELb1ELb0ELb0ELb0EEENS1_21CollectiveEpilogueFwdINS6_IJSA_SC_SB_EEES9_SE_SG_Li256ELb1ELb0ELb0ELb0EEENS1_36VarlenDynamicPersistentTileSchedulerILi128ELi64ELi256ELi32ELb0ELb0ELb1ELb1ELb0ELb1EEEEEEEEEvNT_6ParamsE --------------------------
	.section	.nv.shared._ZN7cutlass13device_kernelIN5flash11enable_sm90INS1_16FlashAttnFwdSm90INS1_25CollectiveMainloopFwdSm90ILi2EN4cute5tupleIJNS5_1CILi1EEES8_S8_EEENS6_IJNS7_ILi128EEENS7_ILi64EEENS7_ILi256EEEEEELi256ENS_6half_tEfNS_4arch4Sm90ELb0ELb1ELb1ELb1ELb0ELb1ELb0ELb1ELb1ELb0ELb0ELb0EEENS1_21CollectiveEpilogueFwdINS6_IJSA_SC_SB_EEES9_SE_SG_Li256ELb1ELb0ELb0ELb0EEENS1_36VarlenDynamicPersistentTileSchedulerILi128ELi64ELi256ELi32ELb0ELb0ELb1ELb1ELb0ELb1EEEEEEEEEvNT_6ParamsE,"aw",@nobits
	.sectionflags	@""
	.align	16
	.zero		1024


//--------------------- .nv.shared._ZN7cutlass13device_kernelIN5flash11enable_sm90INS1_16FlashAttnFwdSm90INS1_25CollectiveMainloopFwdSm90ILi2EN4cute5tupleIJNS5_1CILi1EEES8_S8_EEENS6_IJNS7_ILi128EEENS7_ILi80EEENS7_ILi256EEEEEELi256ENS_6half_tEfNS_4arch4Sm90ELb1ELb0ELb1ELb0ELb0ELb0ELb0ELb1ELb1ELb0ELb0ELb0EEENS1_21CollectiveEpilogueFwdINS6_IJSA_SC_SB_EEES9_SE_SG_Li256ELb0ELb0ELb0ELb0EEENS1_30DynamicPersistentTileSchedulerILi256ELi32ELb0ELb0ELb1EEEEEEEEEvNT_6ParamsE --------------------------
	.section	.nv.shared._ZN7cutlass13device_kernelIN5flash11enable_sm90INS1_16FlashAttnFwdSm90INS1_25CollectiveMainloopFwdSm90ILi2EN4cute5tupleIJNS5_1CILi1EEES8_S8_EEENS6_IJNS7_ILi128EEENS7_ILi80EEENS7_ILi256EEEEEELi256ENS_6half_tEfNS_4arch4Sm90ELb1ELb0ELb1ELb0ELb0ELb0ELb0ELb1ELb1ELb0ELb0ELb0EEENS1_21CollectiveEpilogueFwdINS6_IJSA_SC_SB_EEES9_SE_SG_Li256ELb0ELb0ELb0ELb0EEENS1_30DynamicPersistentTileSchedulerILi256ELi32ELb0ELb0ELb1EEEEEEEEEvNT_6ParamsE,"aw",@nobits
	.sectionflags	@""
	.align	16
	.zero		1024


//--------------------- .nv.shared._ZN7cutlass13device_kernelIN5flash11enable_sm90INS1_16FlashAttnFwdSm90INS1_25CollectiveMainloopFwdSm90ILi2EN4cute5tupleIJNS5_1CILi1EEES8_S8_EEENS6_IJNS7_ILi128EEENS7_ILi80EEENS7_ILi256EEEEEELi256ENS_6half_tEfNS_4arch4Sm90ELb1ELb0ELb1ELb1ELb0ELb0ELb0ELb1ELb1ELb0ELb0ELb0EEENS1_21CollectiveEpilogueFwdINS6_IJSA_SC_SB_EEES9_SE_SG_Li256ELb1ELb0ELb0ELb0EEENS1_36VarlenDynamicPersistentTileSchedulerILi128ELi80ELi256ELi32ELb0ELb0ELb1ELb1ELb1ELb1EEEEEEEEEvNT_6ParamsE --------------------------
	.section	.nv.shared._ZN7cutlass13device_kernelIN5flash11enable_sm90INS1_16FlashAttnFwdSm90INS1_25CollectiveMainloopFwdSm90ILi2EN4cute5tupleIJNS5_1CILi1EEES8_S8_EEENS6_IJNS7_ILi128EEENS7_ILi80EEENS7_ILi256EEEEEELi256ENS_6half_tEfNS_4arch4Sm90ELb1ELb0ELb1ELb1ELb0ELb0ELb0ELb1ELb1ELb0ELb0ELb0EEENS1_21CollectiveEpilogueFwdINS6_IJSA_SC_SB_EEES9_SE_SG_Li256ELb1ELb0ELb0ELb0EEENS1_36VarlenDynamicPersistentTileSchedulerILi128ELi80ELi256ELi32ELb0ELb0ELb1ELb1ELb1ELb1EEEEEEEEEvNT_6ParamsE,"aw",@nobits
	.sectionflags	@""
	.align	16
	.zero		1024


//--------------------- .nv.shared._ZN7cutlass13device_kernelIN5flash11enable_sm90INS1_16FlashAttnFwdSm90INS1_25CollectiveMainloopFwdSm90ILi2EN4cute5tupleIJNS5_1CILi1EEES8_S8_EEENS6_IJNS7_ILi128EEENS7_ILi80EEENS7_ILi256EEEEEELi256ENS_6half_tEfNS_4arch4Sm90ELb1ELb0ELb1ELb1ELb0ELb1ELb0ELb1ELb1ELb0ELb0ELb0EEENS1_21CollectiveEpilogueFwdINS6_IJSA_SC_SB_EEES9_SE_SG_Li256ELb1ELb0ELb0ELb0EEENS1_36VarlenDynamicPersistentTileSchedulerILi128ELi80ELi256ELi32ELb0ELb0ELb1ELb1ELb1ELb1EEEEEEEEEvNT_6ParamsE --------------------------
	.section	.nv.shared._ZN7cutlass13device_kernelIN5flash11enable_sm90INS1_16FlashAttnFwdSm90INS1_25CollectiveMainloopFwdSm90ILi2EN4cute5tupleIJNS5_1CILi1EEES8_S8_EEENS6_IJNS7_ILi128EEENS7_ILi80EEENS7_ILi256EEEEEELi256ENS_6half_tEfNS_4arch4Sm90ELb1ELb0ELb1ELb1ELb0ELb1ELb0ELb1ELb1ELb0ELb0ELb0EEENS1_21CollectiveEpilogueFwdINS6_IJSA_SC_SB_EEES9_SE_SG_Li256ELb1ELb0ELb0ELb0EEENS1_36VarlenDynamicPersistentTileSchedulerILi128ELi80ELi256ELi32ELb0ELb0ELb1ELb1ELb1ELb1EEEEEEEEEvNT_6ParamsE,"aw",@nobits
	.sectionflags	@""
	.align	16
	.zero		1024


//--------------------- .nv.shared._ZN7cutlass13device_kernelIN5flash11enable_sm90INS1_16FlashAttnFwdSm90INS1_25CollectiveMainloopFwdSm90ILi2EN4cute5tupleIJNS5_1CILi1EEES8_S8_EEENS6_IJNS7_ILi128EEENS7_ILi112EEENS7_ILi192EEEEEELi192ENS_6half_tEfNS_4arch4Sm90ELb0ELb0ELb1ELb0ELb0ELb0ELb0ELb1ELb1ELb0ELb0ELb0EEENS1_21CollectiveEpilogueFwdINS6_IJSA_SC_SB_EEES9_SE_SG_Li256ELb0ELb0ELb0ELb0EEENS1_29StaticPersistentTileSchedulerILb0EEEEEEEEEvNT_6ParamsE --------------------------
	.section	.nv.shared._ZN7cutlass13device_kernelIN5flash11enable_sm90INS1_16FlashAttnFwdSm90INS1_25CollectiveMainloopFwdSm90ILi2EN4cute5tupleIJNS5_1CILi1EEES8_S8_EEENS6_IJNS7_ILi128EEENS7_ILi112EEENS7_ILi192EEEEEELi192ENS_6half_tEfNS_4arch4Sm90ELb0ELb0ELb1ELb0ELb0ELb0ELb0ELb1ELb1ELb0ELb0ELb0EEENS1_21CollectiveEpilogueFwdINS6_IJSA_SC_SB_EEES9_SE_SG_Li256ELb0ELb0ELb0ELb0EEENS1_29StaticPersistentTileSchedulerILb0EEEEEEEEEvNT_6ParamsE,"aw",@nobits
	.sectionflags	@""
	.align	16
	.zero		1024


//--------------------- .nv.shared._ZN7cutlass13device_kernelIN5flash11enable_sm90INS1_16FlashAttnFwdSm90INS1_25CollectiveMainloopFwdSm90ILi2EN4cute5tupleIJNS5_1CILi2EEENS7_ILi1EEES9_EEENS6_IJNS7_ILi128EEENS7_ILi112EEENS7_ILi192EEEEEELi192ENS_6half_tEfNS_4arch4Sm90ELb0ELb0ELb1ELb0ELb0ELb0ELb0ELb1ELb1ELb0ELb0ELb0EEENS1_21CollectiveEpilogueFwdINS6_IJSB_SD_SC_EEESA_SF_SH_Li256ELb0ELb0ELb0ELb0EEENS1_29StaticPersistentTileSchedulerILb0EEEEEEEEEvNT_6ParamsE --------------------------
	.section	.nv.shared._ZN7cutlass13device_kernelIN5flash11enable_sm90INS1_16FlashAttnFwdSm90INS1_25CollectiveMainloopFwdSm90ILi2EN4cute5tupleIJNS5_1CILi2EEENS7_ILi1EEES9_EEENS6_IJNS7_ILi128EEENS7_ILi112EEENS7_ILi192EEEEEELi192ENS_6half_tEfNS_4arch4Sm90ELb0ELb0ELb1ELb0ELb0ELb0ELb0ELb1ELb1ELb0ELb0ELb0EEENS1_21CollectiveEpilogueFwdINS6_IJSB_SD_SC_EEESA_SF_SH_Li256ELb0ELb0ELb0ELb0EEENS1_29StaticPersistentTileSchedulerILb0EEEEEEEEEvNT_6ParamsE,"aw",@nobits
	.sectionflags	@""
	.align	16
	.zero		1024


//--------------------- .nv.shared._ZN7cutlass13device_kernelIN5flash11enable_sm90INS1_16FlashAttnFwdSm90INS1_25CollectiveMainloopFwdSm90ILi2EN4cute5tupleIJNS5_1CILi1EEES8_S8_EEENS6_IJNS7_ILi128EEENS7_ILi112EEENS7_ILi192EEEEEELi192ENS_6half_tEfNS_4arch4Sm90ELb0ELb0ELb1ELb1ELb0ELb0ELb0ELb1ELb1ELb0ELb0ELb0EEENS1_21CollectiveEpilogueFwdINS6_IJSA_SC_SB_EEES9_SE_SG_Li256ELb1ELb0ELb0ELb0EEENS1_36VarlenDynamicPersistentTileSchedulerILi128ELi112ELi256ELi32ELb0ELb0ELb1ELb0ELb1ELb1EEEEEEEEEvNT_6ParamsE --------------------------
	.section	.nv.shared._ZN7cutlass13device_kernelIN5flash11enable_sm90INS1_16FlashAttnFwdSm90INS1_25CollectiveMainloopFwdSm90ILi2EN4cute5tupleIJNS5_1CILi1EEES8_S8_EEENS6_IJNS7_ILi128EEENS7_ILi112EEENS7_ILi192EEEEEELi192ENS_6half_tEfNS_4arch4Sm90ELb0ELb0ELb1ELb1ELb0ELb0ELb0ELb1ELb1ELb0ELb0ELb0EEENS1_21CollectiveEpilogueFwdINS6_IJSA_SC_SB_EEES9_SE_SG_Li256ELb1ELb0ELb0ELb0EEENS1_36VarlenDynamicPersistentTileSchedulerILi128ELi112ELi256ELi32ELb0ELb0ELb1ELb0ELb1ELb1EEEEEEEEEvNT_6ParamsE,"aw",@nobits
	.sectionflags	@""
	.align	16
	.zero		1024


//--------------------- .nv.shared._ZN7cutlass13device_kernelIN5flash11enable_sm90INS1_16FlashAttnFwdSm90INS1_25CollectiveMainloopFwdSm90ILi2EN4cute5tupleIJNS5_1CILi1EEES8_S8_EEENS6_IJNS7_ILi128EEENS7_ILi112EEENS7_ILi192EEEEEELi192ENS_6half_tEfNS_4arch4Sm90ELb0ELb0ELb1ELb1ELb0ELb1ELb0ELb1ELb1ELb0ELb0ELb0EEENS1_21CollectiveEpilogueFwdINS6_IJSA_SC_SB_EEES9_SE_SG_Li256ELb1ELb0ELb0ELb0EEENS1_36VarlenDynamicPersistentTileSchedulerILi128ELi112ELi256ELi32ELb0ELb0ELb1ELb0ELb1ELb1EEEEEEEEEvNT_6ParamsE --------------------------
	.section	.nv.shared._ZN7cutlass13device_kernelIN5flash11enable_sm90INS1_16FlashAttnFwdSm90INS1_25CollectiveMainloopFwdSm90ILi2EN4cute5tupleIJNS5_1CILi1EEES8_S8_EEENS6_IJNS7_ILi128EEENS7_ILi112EEENS7_ILi192EEEEEELi192ENS_6half_tEfNS_4arch4Sm90ELb0ELb0ELb1ELb1ELb0ELb1ELb0ELb1ELb1ELb0ELb0ELb0EEENS1_21CollectiveEpilogueFwdINS6_IJSA_SC_SB_EEES9_SE_SG_Li256ELb1ELb0ELb0ELb0EEENS1_36VarlenDynamicPersistentTileSchedulerILi128ELi112ELi256ELi32ELb0ELb0ELb1ELb0ELb1ELb1EEEEEEEEEvNT_6ParamsE,"aw",@nobits
	.sectionflags	@""
	.align	16
	.zero		1024


//--------------------- .nv.shared._ZN7cutlass13device_kernelIN5flash11enable_sm90INS1_16FlashAttnFwdSm90INS1_25CollectiveMainloopFwdSm90ILi2EN4cute5tupleIJNS5_1CILi1EEES8_S8_EEENS6_IJNS7_ILi128EEENS7_ILi96EEENS7_ILi192EEEEEELi192ENS_6half_tEfNS_4arch4Sm90ELb0ELb1ELb1ELb0ELb0ELb0ELb0ELb1ELb1ELb0ELb0ELb0EEENS1_21CollectiveEpilogueFwdINS6_IJSA_SC_SB_EEES9_SE_SG_Li256ELb0ELb0ELb0ELb0EEENS1_30DynamicPersistentTileSchedulerILi256ELi32ELb0ELb0ELb1EEEEEEEEEvNT_6ParamsE --------------------------
	.section	.nv.shared._ZN7cutlass13device_kernelIN5flash11enable_sm90INS1_16FlashAttnFwdSm90INS1_25CollectiveMainloopFwdSm90ILi2EN4cute5tupleIJNS5_1CILi1EEES8_S8_EEENS6_IJNS7_ILi128EEENS7_ILi96EEENS7_ILi192EEEEEELi192ENS_6half_tEfNS_4arch4Sm90ELb0ELb1ELb1ELb0ELb0ELb0ELb0ELb1ELb1ELb0ELb0ELb0EEENS1_21CollectiveEpilogueFwdINS6_IJSA_SC_SB_EEES9_SE_SG_Li256ELb0ELb0ELb0ELb0EEENS1_30DynamicPersistentTileSchedulerILi256ELi32ELb0ELb0ELb1EEEEEEEEEvNT_6ParamsE,"aw",@nobits
	.sectionflags	@""
	.align	16
	.zero		1024


//--------------------- .nv.shared._ZN7cutlass13device_kernelIN5flash11enable_sm90INS1_16FlashAttnFwdSm90INS1_25CollectiveMainloopFwdSm90ILi2EN4cute5tupleIJNS5_1CILi1EEES8_S8_EEENS6_IJNS7_ILi128EEENS7_ILi96EEENS7_ILi192EEEEEELi192ENS_6half_tEfNS_4arch4Sm90ELb0ELb1ELb1ELb1ELb0ELb0ELb0ELb1ELb1ELb0ELb0ELb0EEENS1_21CollectiveEpilogueFwdINS6_IJSA_SC_SB_EEES9_SE_SG_Li256ELb1ELb0ELb0ELb0EEENS1_36VarlenDynamicPersistentTileSchedulerILi128ELi96ELi256ELi32ELb0ELb0ELb1ELb1ELb0ELb1EEEEEEEEEvNT_6ParamsE --------------------------
	.section	.nv.shared._ZN7cutlass13device_kernelIN5flash11enable_sm90INS1_16FlashAttnFwdSm90INS1_25CollectiveMainloopFwdSm90ILi2EN4cute5tupleIJNS5_1CILi1EEES8_S8_EEENS6_IJNS7_ILi128EEENS7_ILi96EEENS7_ILi192EEEEEELi192ENS_6half_tEfNS_4arch4Sm90ELb0ELb1ELb1ELb1ELb0ELb0ELb0ELb1ELb1ELb0ELb0ELb0EEENS1_21CollectiveEpilogueFwdINS6_IJSA_SC_SB_EEES9_SE_SG_Li256ELb1ELb0ELb0ELb0EEENS1_36VarlenDynamicPersistentTileSchedulerILi128ELi96ELi256ELi32ELb0ELb0ELb1ELb1ELb0ELb1EEEEEEEEEvNT_6ParamsE,"aw",@nobits
	.sectionflags	@""
	.align	16
	.zero		1024


//--------------------- .nv.shared._ZN7cutlass13device_kernelIN5flash11enable_sm90INS1_16FlashAttnFwdSm90INS1_25CollectiveMainloopFwdSm90ILi2EN4cute5tupleIJNS5_1CILi1EEES8_S8_EEENS6_IJNS7_ILi128EEENS7_ILi96EEENS7_ILi192EEEEEELi192ENS_6half_tEfNS_4arch4Sm90ELb0ELb1ELb1ELb1ELb0ELb1ELb0ELb1ELb1ELb0ELb0ELb0EEENS1_21CollectiveEpilogueFwdINS6_IJSA_SC_SB_EEES9_SE_SG_Li256ELb1ELb0ELb0ELb0EEENS1_36VarlenDynamicPersistentTileSchedulerILi128ELi96ELi256ELi32ELb0ELb0ELb1ELb1ELb0ELb1EEEEEEEEEvNT_6ParamsE --------------------------
	.section	.nv.shared._ZN7cutlass13device_kernelIN5flash11enable_sm90INS1_16FlashAttnFwdSm90INS1_25CollectiveMainloopFwdSm90ILi2EN4cute5tupleIJNS5_1CILi1EEES8_S8_EEENS6_IJNS7_ILi128EEENS7_ILi96EEENS7_ILi192EEEEEELi192ENS_6half_tEfNS_4arch4Sm90ELb0ELb1ELb1ELb1ELb0ELb1ELb0ELb1ELb1ELb0ELb0ELb0EEENS1_21CollectiveEpilogueFwdINS6_IJSA_SC_SB_EEES9_SE_SG_Li256ELb1ELb0ELb0ELb0EEENS1_36VarlenDynamicPersistentTileSchedulerILi128ELi96ELi256ELi32ELb0ELb0ELb1ELb1ELb0ELb1EEEEEEEEEvNT_6ParamsE,"aw",@nobits
	.sectionflags	@""
	.align	16
	.zero		1024


//--------------------- .nv.shared._ZN7cutlass13device_kernelIN5flash11enable_sm90INS1_16FlashAttnFwdSm90INS1_25CollectiveMainloopFwdSm90ILi2EN4cute5tupleIJNS5_1CILi1EEES8_S8_EEENS6_IJNS7_ILi128EEENS7_ILi112EEENS7_ILi192EEEEEELi192ENS_6half_tEfNS_4arch4Sm90ELb1ELb0ELb1ELb0ELb0ELb0ELb0ELb1ELb1ELb0ELb0ELb0EEENS1_21CollectiveEpilogueFwdINS6_IJSA_SC_SB_EEES9_SE_SG_Li256ELb0ELb0ELb0ELb0EEENS1_30DynamicPersistentTileSchedulerILi256ELi32ELb0ELb0ELb1EEEEEEEEEvNT_6ParamsE --------------------------
	.section	.nv.shared._ZN7cutlass13device_kernelIN5flash11enable_sm90INS1_16FlashAttnFwdSm90INS1_25CollectiveMainloopFwdSm90ILi2EN4cute5tupleIJNS5_1CILi1EEES8_S8_EEENS6_IJNS7_ILi128EEENS7_ILi112EEENS7_ILi192EEEEEELi192ENS_6half_tEfNS_4arch4Sm90ELb1ELb0ELb1ELb0ELb0ELb0ELb0ELb1ELb1ELb0ELb0ELb0EEENS1_21CollectiveEpilogueFwdINS6_IJSA_SC_SB_EEES9_SE_SG_Li256ELb0ELb0ELb0ELb0EEENS1_30DynamicPersistentTileSchedulerILi256ELi32ELb0ELb0ELb1EEEEEEEEEvNT_6ParamsE,"aw",@nobits
	.sectionflags	@""
	.align	16
	.zero		1024


//--------------------- .nv.shared._ZN7cutlass13device_kernelIN5flash11enable_sm90INS1_16FlashAttnFwdSm90INS1_25CollectiveMainloopFwdSm90ILi2EN4cute5tupleIJNS5_1CILi1EEES8_S8_EEENS6_IJNS7_ILi128EEENS7_ILi112EEENS7_ILi192EEEEEELi192ENS_6half_tEfNS_4arch4Sm90ELb1ELb0ELb1ELb1ELb0ELb0ELb0ELb1ELb1ELb0ELb0ELb0EEENS1_21CollectiveEpilogueFwdINS6_IJSA_SC_SB_EEES9_SE_SG_Li256ELb1ELb0ELb0ELb0EEENS1_36VarlenDynamicPersistentTileSchedulerILi128ELi112ELi256ELi32ELb0ELb0ELb1ELb1ELb1ELb1EEEEEEEEEvNT_6ParamsE --------------------------
	.section	.nv.shared._ZN7cutlass13device_kernelIN5flash11enable_sm90INS1_16FlashAttnFwdSm90INS1_25CollectiveMainloopFwdSm90ILi2EN4cute5tupleIJNS5_1CILi1EEES8_S8_EEENS6_IJNS7_ILi128EEENS7_ILi112EEENS7_ILi192EEEEEELi192ENS_6half_tEfNS_4arch4Sm90ELb1ELb0ELb1ELb1ELb0ELb0ELb0ELb1ELb1ELb0ELb0ELb0EEENS1_21CollectiveEpilogueFwdINS6_IJSA_SC_SB_EEES9_SE_SG_Li256ELb1ELb0ELb0ELb0EEENS1_36VarlenDynamicPersistentTileSchedulerILi128ELi112ELi256ELi32ELb0ELb0ELb1ELb1ELb1ELb1EEEEEEEEEvNT_6ParamsE,"aw",@nobits
	.sectionflags	@""
	.align	16
	.zero		1024


//--------------------- .nv.shared._ZN7cutlass13device_kernelIN5flash11enable_sm90INS1_16FlashAttnFwdSm90INS1_25CollectiveMainloopFwdSm90ILi2EN4cute5tupleIJNS5_1CILi1EEES8_S8_EEENS6_IJNS7_ILi128EEENS7_ILi112EEENS7_ILi192EEEEEELi192ENS_6half_tEfNS_4arch4Sm90ELb1ELb0ELb1ELb1ELb0ELb1ELb0ELb1ELb1ELb0ELb0ELb0EEENS1_21CollectiveEpilogueFwdINS6_IJSA_SC_SB_EEES9_SE_SG_Li256ELb1ELb0ELb0ELb0EEENS1_36VarlenDynamicPersistentTileSchedulerILi128ELi112ELi256ELi32ELb0ELb0ELb1ELb1ELb1ELb1EEEEEEEEEvNT_6ParamsE --------------------------
	.section	.nv.shared._ZN7cutlass13device_kernelIN5flash11enable_sm90INS1_16FlashAttnFwdSm90INS1_25CollectiveMainloopFwdSm90ILi2EN4cute5tupleIJNS5_1CILi1EEES8_S8_EEENS6_IJNS7_ILi128EEENS7_ILi112EEENS7_ILi192EEEEEELi192ENS_6half_tEfNS_4arch4Sm90ELb1ELb0ELb1ELb1ELb0ELb1ELb0ELb1ELb1ELb0ELb0ELb0EEENS1_21CollectiveEpilogueFwdINS6_IJSA_SC_SB_EEES9_SE_SG_Li256ELb1ELb0ELb0ELb0EEENS1_36VarlenDynamicPersistentTileSchedulerILi128ELi112ELi256ELi32ELb0ELb0ELb1ELb1ELb1ELb1EEEEEEEEEvNT_6ParamsE,"aw",@nobits
	.sectionflags	@""
	.align	16
	.zero		1024


//--------------------- .nv.shared._ZN7cutlass13device_kernelIN5flash11enable_sm90INS1_16FlashAttnFwdSm90INS1_25CollectiveMainloopFwdSm90ILi2EN4cute5tupleIJNS5_1CILi1EEES8_S8_EEENS6_IJNS7_ILi128EEENS7_ILi176EEESA_EEELi128ENS_6half_tEfNS_4arch4Sm90ELb0ELb0ELb1ELb0ELb0ELb0ELb0ELb1ELb1ELb0ELb0ELb0EEENS1_21CollectiveEpilogueFwdINS6_IJSA_SA_SB_EEES9_SD_SF_Li256ELb0ELb0ELb0ELb0EEENS1_29StaticPersistentTileSchedulerILb0EEEEEEEEEvNT_6ParamsE --------------------------
	.section	.nv.shared._ZN7cutlass13device_kernelIN5flash11enable_sm90INS1_16FlashAttnFwdSm90INS1_25CollectiveMainloopFwdSm90ILi2EN4cute5tupleIJNS5_1CILi1EEES8_S8_EEENS6_IJNS7_ILi128EEENS7_ILi176EEESA_EEELi128ENS_6half_tEfNS_4arch4Sm90ELb0ELb0ELb1ELb0ELb0ELb0ELb0ELb1ELb1ELb0ELb0ELb0EEENS1_21CollectiveEpilogueFwdINS6_IJSA_SA_SB_EEES9_SD_SF_Li256ELb0ELb0ELb0ELb0EEENS1_29StaticPersistentTileSchedulerILb0EEEEEEEEEvNT_6ParamsE,"aw",@nobits
	.sectionflags	@""
	.align	16
	.zero		1024


//--------------------- .nv.shared._ZN7cutlass13device_kernelIN5flash11enable_sm90INS1_16FlashAttnFwdSm90INS1_25CollectiveMainloopFwdSm90ILi2EN4cute5tupleIJNS5_1CILi2EEENS7_ILi1EEES9_EEENS6_IJNS7_ILi128EEENS7_ILi176EEESB_EEELi128ENS_6half_tEfNS_4arch4Sm90ELb0ELb0ELb1ELb0ELb0ELb0ELb0ELb1ELb1ELb0ELb0ELb0EEENS1_21CollectiveEpilogueFwdINS6_IJSB_SB_SC_EEESA_SE_SG_Li256ELb0ELb0ELb0ELb0EEENS1_29StaticPersistentTileSchedulerILb0EEEEEEEEEvNT_6ParamsE --------------------------
	.section	.nv.shared._ZN7cutlass13device_kernelIN5flash11enable_sm90INS1_16FlashAttnFwdSm90INS1_25CollectiveMainloopFwdSm90ILi2EN4cute5tupleIJNS5_1CILi2EEENS7_ILi1EEES9_EEENS6_IJNS7_ILi128EEENS7_ILi176EEESB_EEELi128ENS_6half_tEfNS_4arch4Sm90ELb0ELb0ELb1ELb0ELb0ELb0ELb0ELb1ELb1ELb0ELb0ELb0EEENS1_21CollectiveEpilogueFwdINS6_IJSB_SB_SC_EEESA_SE_SG_Li256ELb0ELb0ELb0ELb0EEENS1_29StaticPersistentTileSchedulerILb0EEEEEEEEEvNT_6ParamsE,"aw",@nobits
	.sectionflags	@""
	.align	16
	.zero		1024


//--------------------- .nv.shared._ZN7cutlass13device_kernelIN5flash11enable_sm90INS1_16FlashAttnFwdSm90INS1_25CollectiveMainloopFwdSm90ILi2EN4cute5tupleIJNS5_1CILi1EEES8_S8_EEENS6_IJNS7_ILi128EEENS7_ILi176EEESA_EEELi128ENS_6half_tEfNS_4arch4Sm90ELb0ELb0ELb1ELb1ELb0ELb0ELb0ELb1ELb1ELb0ELb0ELb0EEENS1_21CollectiveEpilogueFwdINS6_IJSA_SA_SB_EEES9_SD_SF_Li256ELb1ELb0ELb0ELb0EEENS1_36VarlenDynamicPersistentTileSchedulerILi128ELi176ELi256ELi32ELb0ELb0ELb1ELb0ELb1ELb1EEEEEEEEEvNT_6ParamsE --------------------------
	.section	.nv.shared._ZN7cutlass13device_kernelIN5flash11enable_sm90INS1_16FlashAttnFwdSm90INS1_25CollectiveMainloopFwdSm90ILi2EN4cute5tupleIJNS5_1CILi1EEES8_S8_EEENS6_IJNS7_ILi128EEENS7_ILi176EEESA_EEELi128ENS_6half_tEfNS_4arch4Sm90ELb0ELb0ELb1ELb1ELb0ELb0ELb0ELb1ELb1ELb0ELb0ELb0EEENS1_21CollectiveEpilogueFwdINS6_IJSA_SA_SB_EEES9_SD_SF_Li256ELb1ELb0ELb0ELb0EEENS1_36VarlenDynamicPersistentTileSchedulerILi128ELi176ELi256ELi32ELb0ELb0ELb1ELb0ELb1ELb1EEEEEEEEEvNT_6ParamsE,"aw",@nobits
	.sectionflags	@""
	.align	16
	.zero		1024


//--------------------- .nv.shared._ZN7cutlass13device_kernelIN5flash11enable_sm90INS1_16FlashAttnFwdSm90INS1_25CollectiveMainloopFwdSm90ILi2EN4cute5tupleIJNS5_1CILi1EEES8_S8_EEENS6_IJNS7_ILi128EEENS7_ILi176EEESA_EEELi128ENS_6half_tEfNS_4arch4Sm90ELb0ELb0ELb1ELb1ELb0ELb1ELb0ELb1ELb1ELb0ELb0ELb0EEENS1_21CollectiveEpilogueFwdINS6_IJSA_SA_SB_EEES9_SD_SF_Li256ELb1ELb0ELb0ELb0EEENS1_36VarlenDynamicPersistentTileSchedulerILi128ELi176ELi256ELi32ELb0ELb0ELb1ELb0ELb1ELb1EEEEEEEEEvNT_6ParamsE --------------------------
	.section	.nv.shared._ZN7cutlass13device_kernelIN5flash11enable_sm90INS1_16FlashAttnFwdSm90INS1_25CollectiveMainloopFwdSm90ILi2EN4cute5tupleIJNS5_1CILi1EEES8_S8_EEENS6_IJNS7_ILi128EEENS7_ILi176EEESA_EEELi128ENS_6half_tEfNS_4arch4Sm90ELb0ELb0ELb1ELb1ELb0ELb1ELb0ELb1ELb1ELb0ELb0ELb0EEENS1_21CollectiveEpilogueFwdINS6_IJSA_SA_SB_EEES9_SD_SF_Li256ELb1ELb0ELb0ELb0EEENS1_36VarlenDynamicPersistentTileSchedulerILi128ELi176ELi256ELi32ELb0ELb0ELb1ELb0ELb1ELb1EEEEEEEEEvNT_6ParamsE,"aw",@nobits
	.sectionflags	@""
	.align	16
	.zero		1024


//--------------------- .nv.shared._ZN7cutlass13device_kernelIN5flash11enable_sm90INS1_16FlashAttnFwdSm90INS1_25CollectiveMainloopFwdSm90ILi2EN4cute5tupleIJNS5_1CILi1EEES8_S8_EEENS6_IJNS7_ILi128EEESA_SA_EEELi128ENS_6half_tEfNS_4arch4Sm90ELb0ELb1ELb1ELb0ELb0ELb0ELb0ELb1ELb1ELb0ELb0ELb0EEENS1_21CollectiveEpilogueFwdISB_S9_SC_SE_Li256ELb0ELb0ELb0ELb0EEENS1_30DynamicPersistentTileSchedulerILi256ELi32ELb0ELb0ELb1EEEEEEEEEvNT_6ParamsE --------------------------
	.section	.nv.shared._ZN7cutlass13device_kernelIN5flash11enable_sm90INS1_16FlashAttnFwdSm90INS1_25CollectiveMainloopFwdSm90ILi2EN4cute5tupleIJNS5_1CILi1EEES8_S8_EEENS6_IJNS7_ILi128EEESA_SA_EEELi128ENS_6half_tEfNS_4arch4Sm90ELb0ELb1ELb1ELb0ELb0ELb0ELb0ELb1ELb1ELb0ELb0ELb0EEENS1_21CollectiveEpilogueFwdISB_S9_SC_SE_Li256ELb0ELb0ELb0ELb0EEENS1_30DynamicPersistentTileSchedulerILi256ELi32ELb0ELb0ELb1EEEEEEEEEvNT_6ParamsE,"aw",@nobits
	.sectionflags	@""
	.align	16
	.zero		1024


//--------------------- .nv.shared._ZN7cutlass13device_kernelIN5flash11enable_sm90INS1_16FlashAttnFwdSm90INS1_25CollectiveMainloopFwdSm90ILi2EN4cute5tupleIJNS5_1CILi1EEES8_S8_EEENS6_IJNS7_ILi128EEESA_SA_EEELi128ENS_6half_tEfNS_4arch4Sm90ELb0ELb1ELb1ELb1ELb0ELb0ELb0ELb1ELb1ELb0ELb0ELb0EEENS1_21CollectiveEpilogueFwdISB_S9_SC_SE_Li256ELb1ELb0ELb0ELb0EEENS1_36VarlenDynamicPersistentTileSchedulerILi128ELi128ELi256ELi32ELb0ELb0ELb1ELb1ELb0ELb1EEEEEEEEEvNT_6ParamsE --------------------------
	.section	.nv.shared._ZN7cutlass13device_kernelIN5flash11enable_sm90INS1_16FlashAttnFwdSm90INS1_25CollectiveMainloopFwdSm90ILi2EN4cute5tupleIJNS5_1CILi1EEES8_S8_EEENS6_IJNS7_ILi128EEESA_SA_EEELi128ENS_6half_tEfNS_4arch4Sm90ELb0ELb1ELb1ELb1ELb0ELb0ELb0ELb1ELb1ELb0ELb0ELb0EEENS1_21CollectiveEpilogueFwdISB_S9_SC_SE_Li256ELb1ELb0ELb0ELb0EEENS1_36VarlenDynamicPersistentTileSchedulerILi128ELi128ELi256ELi32ELb0ELb0ELb1ELb1ELb0ELb1EEEEEEEEEvNT_6ParamsE,"aw",@nobits
	.sectionflags	@""
	.align	16
	.zero		1024


//--------------------- .nv.shared._ZN7cutlass13device_kernelIN5flash11enable_sm90INS1_16FlashAttnFwdSm90INS1_25CollectiveMainloopFwdSm90ILi2EN4cute5tupleIJNS5_1CILi1EEES8_S8_EEENS6_IJNS7_ILi128EEESA_SA_EEELi128ENS_6half_tEfNS_4arch4Sm90ELb0ELb1ELb1ELb1ELb0ELb1ELb0ELb1ELb1ELb0ELb0ELb0EEENS1_21CollectiveEpilogueFwdISB_S9_SC_SE_Li256ELb1ELb0ELb0ELb0EEENS1_36VarlenDynamicPersistentTileSchedulerILi128ELi128ELi256ELi32ELb0ELb0ELb1ELb1ELb0ELb1EEEEEEEEEvNT_6ParamsE --------------------------
	.section	.nv.shared._ZN7cutlass13device_kernelIN5flash11enable_sm90INS1_16FlashAttnFwdSm90INS1_25CollectiveMainloopFwdSm90ILi2EN4cute5tupleIJNS5_1CILi1EEES8_S8_EEENS6_IJNS7_ILi128EEESA_SA_EEELi128ENS_6half_tEfNS_4arch4Sm90ELb0ELb1ELb1ELb1ELb0ELb1ELb0ELb1ELb1ELb0ELb0ELb0EEENS1_21CollectiveEpilogueFwdISB_S9_SC_SE_Li256ELb1ELb0ELb0ELb0EEENS1_36VarlenDynamicPersistentTileSchedulerILi128ELi128ELi256ELi32ELb0ELb0ELb1ELb1ELb0ELb1EEEEEEEEEvNT_6ParamsE,"aw",@nobits
	.sectionflags	@""
	.align	16
	.zero		1024


//--------------------- .nv.shared._ZN7cutlass13device_kernelIN5flash11enable_sm90INS1_16FlashAttnFwdSm90INS1_25CollectiveMainloopFwdSm90ILi2EN4cute5tupleIJNS5_1CILi1EEES8_S8_EEENS6_IJNS7_ILi128EEESA_SA_EEELi128ENS_6half_tEfNS_4arch4Sm90ELb1ELb0ELb1ELb0ELb0ELb0ELb0ELb1ELb1ELb0ELb0ELb0EEENS1_21CollectiveEpilogueFwdISB_S9_SC_SE_Li256ELb0ELb0ELb0ELb0EEENS1_30DynamicPersistentTileSchedulerILi256ELi32ELb0ELb0ELb1EEEEEEEEEvNT_6ParamsE --------------------------
	.section	.nv.shared._ZN7cutlass13device_kernelIN5flash11enable_sm90INS1_16FlashAttnFwdSm90INS1_25CollectiveMainloopFwdSm90ILi2EN4cute5tupleIJNS5_1CILi1EEES8_S8_EEENS6_IJNS7_ILi128EEESA_SA_EEELi128ENS_6half_tEfNS_4arch4Sm90ELb1ELb0ELb1ELb0ELb0ELb0ELb0ELb1ELb1ELb0ELb0ELb0EEENS1_21CollectiveEpilogueFwdISB_S9_SC_SE_Li256ELb0ELb0ELb0ELb0EEENS1_30DynamicPersistentTileSchedulerILi256ELi32ELb0ELb0ELb1EEEEEEEEEvNT_6ParamsE,"aw",@nobits
	.sectionflags	@""
	.align	16
	.zero		1024


//--------------------- .nv.shared._ZN7cutlass13device_kernelIN5flash11enable_sm90INS1_16FlashAttnFwdSm90INS1_25CollectiveMainloopFwdSm90ILi2EN4cute5tupleIJNS5_1CILi1EEES8_S8_EEENS6_IJNS7_ILi128EEESA_SA_EEELi128ENS_6half_tEfNS_4arch4Sm90ELb1ELb0ELb1ELb1ELb0ELb0ELb0ELb1ELb1ELb0ELb0ELb0EEENS1_21CollectiveEpilogueFwdISB_S9_SC_SE_Li256ELb1ELb0ELb0ELb0EEENS1_36VarlenDynamicPersistentTileSchedulerILi128ELi128ELi256ELi32ELb0ELb0ELb1ELb1ELb1ELb1EEEEEEEEEvNT_6ParamsE --------------------------
	.section	.nv.shared._ZN7cutlass13device_kernelIN5flash11enable_sm90INS1_16FlashAttnFwdSm90INS1_25CollectiveMainloopFwdSm90ILi2EN4cute5tupleIJNS5_1CILi1EEES8_S8_EEENS6_IJNS7_ILi128EEESA_SA_EEELi128ENS_6half_tEfNS_4arch4Sm90ELb1ELb0ELb1ELb1ELb0ELb0ELb0ELb1ELb1ELb0ELb0ELb0EEENS1_21CollectiveEpilogueFwdISB_S9_SC_SE_Li256ELb1ELb0ELb0ELb0EEENS1_36VarlenDynamicPersistentTileSchedulerILi128ELi128ELi256ELi32ELb0ELb0ELb1ELb1ELb1ELb1EEEEEEEEEvNT_6ParamsE,"aw",@nobits
	.sectionflags	@""
	.align	16
	.zero		1024


//--------------------- .nv.shared._ZN7cutlass13device_kernelIN5flash11enable_sm90INS1_16FlashAttnFwdSm90INS1_25CollectiveMainloopFwdSm90ILi2EN4cute5tupleIJNS5_1CILi1EEES8_S8_EEENS6_IJNS7_ILi128EEESA_SA_EEELi128ENS_6half_tEfNS_4arch4Sm90ELb1ELb0ELb1ELb1ELb0ELb1ELb0ELb1ELb1ELb0ELb0ELb0EEENS1_21CollectiveEpilogueFwdISB_S9_SC_SE_Li256ELb1ELb0ELb0ELb0EEENS1_36VarlenDynamicPersistentTileSchedulerILi128ELi128ELi256ELi32ELb0ELb0ELb1ELb1ELb1ELb1EEEEEEEEEvNT_6ParamsE --------------------------
	.section	.nv.shared._ZN7cutlass13device_kernelIN5flash11enable_sm90INS1_16FlashAttnFwdSm90INS1_25CollectiveMainloopFwdSm90ILi2EN4cute5tupleIJNS5_1CILi1EEES8_S8_EEENS6_IJNS7_ILi128EEESA_SA_EEELi128ENS_6half_tEfNS_4arch4Sm90ELb1ELb0ELb1ELb1ELb0ELb1ELb0ELb1ELb1ELb0ELb0ELb0EEENS1_21CollectiveEpilogueFwdISB_S9_SC_SE_Li256ELb1ELb0ELb0ELb0EEENS1_36VarlenDynamicPersistentTileSchedulerILi128ELi128ELi256ELi32ELb0ELb0ELb1ELb1ELb1ELb1EEEEEEEEEvNT_6ParamsE,"aw",@nobits
	.sectionflags	@""
	.align	16
	.zero		1024


//--------------------- .nv.shared._ZN7cutlass13device_kernelIN5flash11enable_sm90INS1_16FlashAttnFwdSm90INS1_25CollectiveMainloopFwdSm90ILi2EN4cute5tupleIJNS5_1CILi1EEES8_S8_EEENS6_IJNS7_ILi192EEENS7_ILi144EEENS7_ILi96EEEEEELi96ENS_6half_tEfNS_4arch4Sm90ELb0ELb0ELb1ELb0ELb0ELb0ELb0ELb0ELb1ELb0ELb0ELb0EEENS1_21CollectiveEpilogueFwdINS6_IJSA_SC_SB_EEES9_SE_SG_Li384ELb0ELb0ELb0ELb0EEENS1_29StaticPersistentTileSchedulerILb0EEEEEEEEEvNT_6ParamsE --------------------------
	.section	.nv.shared._ZN7cutlass13device_kernelIN5flash11enable_sm90INS1_16FlashAttnFwdSm90INS1_25CollectiveMainloopFwdSm90ILi2EN4cute5tupleIJNS5_1CILi1EEES8_S8_EEENS6_IJNS7_ILi192EEENS7_ILi144EEENS7_ILi96EEEEEELi96ENS_6half_tEfNS_4arch4Sm90ELb0ELb0ELb1ELb0ELb0ELb0ELb0ELb0ELb1ELb0ELb0ELb0EEENS1_21CollectiveEpilogueFwdINS6_IJSA_SC_SB_EEES9_SE_SG_Li384ELb0ELb0ELb0ELb0EEENS1_29StaticPersistentTileSchedulerILb0EEEEEEEEEvNT_6ParamsE,"aw",@nobits
	.sectionflags	@""
	.align	16
	.zero		1024


//--------------------- .nv.shared._ZN7cutlass13device_kernelIN5flash11enable_sm90INS1_16FlashAttnFwdSm90INS1_25CollectiveMainloopFwdSm90ILi2EN4cute5tupleIJNS5_1CILi1EEES8_S8_EEENS6_IJNS7_ILi192EEENS7_ILi144EEENS7_ILi96EEEEEELi96ENS_6half_tEfNS_4arch4Sm90ELb0ELb0ELb1ELb1ELb0ELb0ELb0ELb0ELb1ELb0ELb0ELb0EEENS1_21CollectiveEpilogueFwdINS6_IJSA_SC_SB_EEES9_SE_SG_Li384ELb1ELb0ELb0ELb0EEENS1_36VarlenDynamicPersistentTileSchedulerILi192ELi144ELi384ELi32ELb0ELb0ELb1ELb0ELb1ELb1EEEEEEEEEvNT_6ParamsE --------------------------
	.section	.nv.shared._ZN7cutlass13device_kernelIN5flash11enable_sm90INS1_16FlashAttnFwdSm90INS1_25CollectiveMainloopFwdSm90ILi2EN4cute5tupleIJNS5_1CILi1EEES8_S8_EEENS6_IJNS7_ILi192EEENS7_ILi144EEENS7_ILi96EEEEEELi96ENS_6half_tEfNS_4arch4Sm90ELb0ELb0ELb1ELb1ELb0ELb0ELb0ELb0ELb1ELb0ELb0ELb0EEENS1_21CollectiveEpilogueFwdINS6_IJSA_SC_SB_EEES9_SE_SG_Li384ELb1ELb0ELb0ELb0EEENS1_36VarlenDynamicPersistentTileSchedulerILi192ELi144ELi384ELi32ELb0ELb0ELb1ELb0ELb1ELb1EEEEEEEEEvNT_6ParamsE,"aw",@nobits
	.sectionflags	@""
	.align	16
	.zero		1024


//--------------------- .nv.shared._ZN7cutlass13device_kernelIN5flash11enable_sm90INS1_16FlashAttnFwdSm90INS1_25CollectiveMainloopFwdSm90ILi2EN4cute5tupleIJNS5_1CILi1EEES8_S8_EEENS6_IJNS7_ILi192EEENS7_ILi144EEENS7_ILi96EEEEEELi96ENS_6half_tEfNS_4arch4Sm90ELb0ELb0ELb1ELb1ELb0ELb1ELb0ELb0ELb1ELb0ELb0ELb0EEENS1_21CollectiveEpilogueFwdINS6_IJSA_SC_SB_EEES9_SE_SG_Li384ELb1ELb0ELb0ELb0EEENS1_36VarlenDynamicPersistentTileSchedulerILi192ELi144ELi384ELi32ELb0ELb0ELb1ELb0ELb1ELb1EEEEEEEEEvNT_6ParamsE --------------------------
	.section	.nv.shared._ZN7cutlass13device_kernelIN5flash11enable_sm90INS1_16FlashAttnFwdSm90INS1_25CollectiveMainloopFwdSm90ILi2EN4cute5tupleIJNS5_1CILi1EEES8_S8_EEENS6_IJNS7_ILi192EEENS7_ILi144EEENS7_ILi96EEEEEELi96ENS_6half_tEfNS_4arch4Sm90ELb0ELb0ELb1ELb1ELb0ELb1ELb0ELb0ELb1ELb0ELb0ELb0EEENS1_21CollectiveEpilogueFwdINS6_IJSA_SC_SB_EEES9_SE_SG_Li384ELb1ELb0ELb0ELb0EEENS1_36VarlenDynamicPersistentTileSchedulerILi192ELi144ELi384ELi32ELb0ELb0ELb1ELb0ELb1ELb1EEEEEEEEEvNT_6ParamsE,"aw",@nobits
	.sectionflags	@""
	.align	16
	.zero		1024


//--------------------- .nv.shared._ZN7cutlass13device_kernelIN5flash11enable_sm90INS1_16FlashAttnFwdSm90INS1_25CollectiveMainloopFwdSm90ILi2EN4cute5tupleIJNS5_1CILi1EEES8_S8_EEENS6_IJNS7_ILi192EEENS7_ILi128EEENS7_ILi96EEEEEELi96ENS_6half_tEfNS_4arch4Sm90ELb0ELb1ELb1ELb0ELb0ELb0ELb0ELb0ELb1ELb0ELb0ELb0EEENS1_21CollectiveEpilogueFwdINS6_IJSA_SC_SB_EEES9_SE_SG_Li384ELb0ELb0ELb0ELb0EEENS1_30DynamicPersistentTileSchedulerILi384ELi32ELb0ELb0ELb1EEEEEEEEEvNT_6ParamsE --------------------------
	.section	.nv.shared._ZN7cutlass13device_kernelIN5flash11enable_sm90INS1_16FlashAttnFwdSm90INS1_25CollectiveMainloopFwdSm90ILi2EN4cute5tupleIJNS5_1CILi1EEES8_S8_EEENS6_IJNS7_ILi192EEENS7_ILi128EEENS7_ILi96EEEEEELi96ENS_6half_tEfNS_4arch4Sm90ELb0ELb1ELb1ELb0ELb0ELb0ELb0ELb0ELb1ELb0ELb0ELb0EEENS1_21CollectiveEpilogueFwdINS6_IJSA_SC_SB_EEES9_SE_SG_Li384ELb0ELb0ELb0ELb0EEENS1_30DynamicPersistentTileSchedulerILi384ELi32ELb0ELb0ELb1EEEEEEEEEvNT_6ParamsE,"aw",@nobits
	.sectionflags	@""
	.align	16
	.zero		1024


//--------------------- .nv.shared._ZN7cutlass13device_kernelIN5flash11enable_sm90INS1_16FlashAttnFwdSm90INS1_25CollectiveMainloopFwdSm90ILi2EN4cute5tupleIJNS5_1CILi1EEES8_S8_EEENS6_IJNS7_ILi192EEENS7_ILi128EEENS7_ILi96EEEEEELi96ENS_6half_tEfNS_4arch4Sm90ELb0ELb1ELb1ELb1ELb0ELb0ELb0ELb0ELb1ELb0ELb0ELb0EEENS1_21CollectiveEpilogueFwdINS6_IJSA_SC_SB_EEES9_SE_SG_Li384ELb1ELb0ELb0ELb0EEENS1_36VarlenDynamicPersistentTileSchedulerILi192ELi128ELi384ELi32ELb0ELb0ELb1ELb1ELb0ELb1EEEEEEEEEvNT_6ParamsE --------------------------
	.section	.nv.shared._ZN7cutlass13device_kernelIN5flash11enable_sm90INS1_16FlashAttnFwdSm90INS1_25CollectiveMainloopFwdSm90ILi2EN4cute5tupleIJNS5_1CILi1EEES8_S8_EEENS6_IJNS7_ILi192EEENS7_ILi128EEENS7_ILi96EEEEEELi96ENS_6half_tEfNS_4arch4Sm90ELb0ELb1ELb1ELb1ELb0ELb0ELb0ELb0ELb1ELb0ELb0ELb0EEENS1_21CollectiveEpilogueFwdINS6_IJSA_SC_SB_EEES9_SE_SG_Li384ELb1ELb0ELb0ELb0EEENS1_36VarlenDynamicPersistentTileSchedulerILi192ELi128ELi384ELi32ELb0ELb0ELb1ELb1ELb0ELb1EEEEEEEEEvNT_6ParamsE,"aw",@nobits
	.sectionflags	@""
	.align	16
	.zero		1024


//--------------------- .nv.shared._ZN7cutlass13device_kernelIN5flash11enable_sm90INS1_16FlashAttnFwdSm90INS1_25CollectiveMainloopFwdSm90ILi2EN4cute5tupleIJNS5_1CILi1EEES8_S8_EEENS6_IJNS7_ILi192EEENS7_ILi128EEENS7_ILi96EEEEEELi96ENS_6half_tEfNS_4arch4Sm90ELb0ELb1ELb1ELb1ELb0ELb1ELb0ELb0ELb1ELb0ELb0ELb0EEENS1_21CollectiveEpilogueFwdINS6_IJSA_SC_SB_EEES9_SE_SG_Li384ELb1ELb0ELb0ELb0EEENS1_36VarlenDynamicPersistentTileSchedulerILi192ELi128ELi384ELi32ELb0ELb0ELb1ELb1ELb0ELb1EEEEEEEEEvNT_6ParamsE --------------------------
	.section	.nv.shared._ZN7cutlass13device_kernelIN5flash11enable_sm90INS1_16FlashAttnFwdSm90INS1_25CollectiveMainloopFwdSm90ILi2EN4cute5tupleIJNS5_1CILi1EEES8_S8_EEENS6_IJNS7_ILi192EEENS7_ILi128EEENS7_ILi96EEEEEELi96ENS_6half_tEfNS_4arch4Sm90ELb0ELb1ELb1ELb1ELb0ELb1ELb0ELb0ELb1ELb0ELb0ELb0EEENS1_21CollectiveEpilogueFwdINS6_IJSA_SC_SB_EEES9_SE_SG_Li384ELb1ELb0ELb0ELb0EEENS1_36VarlenDynamicPersistentTileSchedulerILi192ELi128ELi384ELi32ELb0ELb0ELb1ELb1ELb0ELb1EEEEEEEEEvNT_6ParamsE,"aw",@nobits
	.sectionflags	@""
	.align	16
	.zero		1024


//--------------------- .nv.shared._ZN7cutlass13device_kernelIN5flash11enable_sm90INS1_16FlashAttnFwdSm90INS1_25CollectiveMainloopFwdSm90ILi2EN4cute5tupleIJNS5_1CILi1EEES8_S8_EEENS6_IJNS7_ILi192EEENS7_ILi144EEENS7_ILi96EEEEEELi96ENS_6half_tEfNS_4arch4Sm90ELb1ELb0ELb1ELb0ELb0ELb0ELb0ELb0ELb1ELb0ELb0ELb0EEENS1_21CollectiveEpilogueFwdINS6_IJSA_SC_SB_EEES9_SE_SG_Li384ELb0ELb0ELb0ELb0EEENS1_30DynamicPersistentTileSchedulerILi384ELi32ELb0ELb0ELb1EEEEEEEEEvNT_6ParamsE --------------------------
	.section	.nv.shared._ZN7cutlass13device_kernelIN5flash11enable_sm90INS1_16FlashAttnFwdSm90INS1_25CollectiveMainloopFwdSm90ILi2EN4cute5tupleIJNS5_1CILi1EEES8_S8_EEENS6_IJNS7_ILi192EEENS7_ILi144EEENS7_ILi96EEEEEELi96ENS_6half_tEfNS_4arch4Sm90ELb1ELb0ELb1ELb0ELb0ELb0ELb0ELb0ELb1ELb0ELb0ELb0EEENS1_21CollectiveEpilogueFwdINS6_IJSA_SC_SB_EEES9_SE_SG_Li384ELb0ELb0ELb0ELb0EEENS1_30DynamicPersistentTileSchedulerILi384ELi32ELb0ELb0ELb1EEEEEEEEEvNT_6ParamsE,"aw",@nobits
	.sectionflags	@""
	.align	16
	.zero		1024


//--------------------- .nv.shared._ZN7cutlass13device_kernelIN5flash11enable_sm90INS1_16FlashAttnFwdSm90INS1_25CollectiveMainloopFwdSm90ILi2EN4cute5tupleIJNS5_1CILi1EEES8_S8_EEENS6_IJNS7_ILi192EEENS7_ILi144EEENS7_ILi96EEEEEELi96ENS_6half_tEfNS_4arch4Sm90ELb1ELb0ELb1ELb1ELb0ELb0ELb0ELb0ELb1ELb0ELb0ELb0EEENS1_21CollectiveEpilogueFwdINS6_IJSA_SC_SB_EEES9_SE_SG_Li384ELb1ELb0ELb0ELb0EEENS1_36VarlenDynamicPersistentTileSchedulerILi192ELi144ELi384ELi32ELb0ELb0ELb1ELb1ELb1ELb1EEEEEEEEEvNT_6ParamsE --------------------------
	.section	.nv.shared._ZN7cutlass13device_kernelIN5flash11enable_sm90INS1_16FlashAttnFwdSm90INS1_25CollectiveMainloopFwdSm90ILi2EN4cute5tupleIJNS5_1CILi1EEES8_S8_EEENS6_IJNS7_ILi192EEENS7_ILi144EEENS7_ILi96EEEEEELi96ENS_6half_tEfNS_4arch4Sm90ELb1ELb0ELb1ELb1ELb0ELb0ELb0ELb0ELb1ELb0ELb0ELb0EEENS1_21CollectiveEpilogueFwdINS6_IJSA_SC_SB_EEES9_SE_SG_Li384ELb1ELb0ELb0ELb0EEENS1_36VarlenDynamicPersistentTileSchedulerILi192ELi144ELi384ELi32ELb0ELb0ELb1ELb1ELb1ELb1EEEEEEEEEvNT_6ParamsE,"aw",@nobits
	.sectionflags	@""
	.align	16
	.zero		1024


//--------------------- .nv.shared._ZN7cutlass13device_kernelIN5flash11enable_sm90INS1_16FlashAttnFwdSm90INS1_25CollectiveMainloopFwdSm90ILi2EN4cute5tupleIJNS5_1CILi1EEES8_S8_EEENS6_IJNS7_ILi192EEENS7_ILi144EEENS7_ILi96EEEEEELi96ENS_6half_tEfNS_4arch4Sm90ELb1ELb0ELb1ELb1ELb0ELb1ELb0ELb0ELb1ELb0ELb0ELb0EEENS1_21CollectiveEpilogueFwdINS6_IJSA_SC_SB_EEES9_SE_SG_Li384ELb1ELb0ELb0ELb0EEENS1_36VarlenDynamicPersistentTileSchedulerILi192ELi144ELi384ELi32ELb0ELb0ELb1ELb1ELb1ELb1EEEEEEEEEvNT_6ParamsE --------------------------
	.section	.nv.shared._ZN7cutlass13device_kernelIN5flash11enable_sm90INS1_16FlashAttnFwdSm90INS1_25CollectiveMainloopFwdSm90ILi2EN4cute5tupleIJNS5_1CILi1EEES8_S8_EEENS6_IJNS7_ILi192EEENS7_ILi144EEENS7_ILi96EEEEEELi96ENS_6half_tEfNS_4arch4Sm90ELb1ELb0ELb1ELb1ELb0ELb1ELb0ELb0ELb1ELb0ELb0ELb0EEENS1_21CollectiveEpilogueFwdINS6_IJSA_SC_SB_EEES9_SE_SG_Li384ELb1ELb0ELb0ELb0EEENS1_36VarlenDynamicPersistentTileSchedulerILi192ELi144ELi384ELi32ELb0ELb0ELb1ELb1ELb1ELb1EEEEEEEEEvNT_6ParamsE,"aw",@nobits
	.sectionflags	@""
	.align	16
	.zero		1024


//--------------------- .nv.shared._ZN7cutlass13device_kernelIN5flash11enable_sm90INS1_16FlashAttnFwdSm90INS1_25CollectiveMainloopFwdSm90ILi2EN4cute5tupleIJNS5_1CILi1EEES8_S8_EEENS6_IJNS7_ILi192EEESA_NS7_ILi64EEEEEELi64ENS_6half_tEfNS_4arch4Sm90ELb0ELb0ELb1ELb0ELb0ELb0ELb0ELb0ELb1ELb0ELb0ELb0EEENS1_21CollectiveEpilogueFwdINS6_IJSA_SB_SA_EEES9_SD_SF_Li384ELb0ELb0ELb0ELb0EEENS1_29StaticPersistentTileSchedulerILb0EEEEEEEEEvNT_6ParamsE --------------------------
	.section	.nv.shared._ZN7cutlass13device_kernelIN5flash11enable_sm90INS1_16FlashAttnFwdSm90INS1_25CollectiveMainloopFwdSm90ILi2EN4cute5tupleIJNS5_1CILi1EEES8_S8_EEENS6_IJNS7_ILi192EEESA_NS7_ILi64EEEEEELi64ENS_6half_tEfNS_4arch4Sm90ELb0ELb0ELb1ELb0ELb0ELb0ELb0ELb0ELb1ELb0ELb0ELb0EEENS1_21CollectiveEpilogueFwdINS6_IJSA_SB_SA_EEES9_SD_SF_Li384ELb0ELb0ELb0ELb0EEENS1_29StaticPersistentTileSchedulerILb0EEEEEEEEEvNT_6ParamsE,"aw",@nobits
	.sectionflags	@""
	.align	16
	.zero		1024


//--------------------- .nv.shared._ZN7cutlass13device_kernelIN5flash11enable_sm90INS1_16FlashAttnFwdSm90INS1_25CollectiveMainloopFwdSm90ILi2EN4cute5tupleIJNS5_1CILi1EEES8_S8_EEENS6_IJNS7_ILi192EEESA_NS7_ILi64EEEEEELi64ENS_6half_tEfNS_4arch4Sm90ELb0ELb0ELb1ELb1ELb0ELb0ELb0ELb0ELb1ELb0ELb0ELb0EEENS1_21CollectiveEpilogueFwdINS6_IJSA_SB_SA_EEES9_SD_SF_Li384ELb1ELb0ELb0ELb0EEENS1_36VarlenDynamicPersistentTileSchedulerILi192ELi192ELi384ELi32ELb0ELb0ELb1ELb0ELb1ELb1EEEEEEEEEvNT_6ParamsE --------------------------
	.section	.nv.shared._ZN7cutlass13device_kernelIN5flash11enable_sm90INS1_16FlashAttnFwdSm90INS1_25CollectiveMainloopFwdSm90ILi2EN4cute5tupleIJNS5_1CILi1EEES8_S8_EEENS6_IJNS7_ILi192EEESA_NS7_ILi64EEEEEELi64ENS_6half_tEfNS_4arch4Sm90ELb0ELb0ELb1ELb1ELb0ELb0ELb0ELb0ELb1ELb0ELb0ELb0EEENS1_21CollectiveEpilogueFwdINS6_IJSA_SB_SA_EEES9_SD_SF_Li384ELb1ELb0ELb0ELb0EEENS1_36VarlenDynamicPersistentTileSchedulerILi192ELi192ELi384ELi32ELb0ELb0ELb1ELb0ELb1ELb1EEEEEEEEEvNT_6ParamsE,"aw",@nobits
	.sectionflags	@""
	.align	16
	.zero		1024


//--------------------- .nv.shared._ZN7cutlass13device_kernelIN5flash11enable_sm90INS1_16FlashAttnFwdSm90INS1_25CollectiveMainloopFwdSm90ILi2EN4cute5tupleIJNS5_1CILi1EEES8_S8_EEENS6_IJNS7_ILi192EEESA_NS7_ILi64EEEEEELi64ENS_6half_tEfNS_4arch4Sm90ELb0ELb0ELb1ELb1ELb0ELb1ELb0ELb0ELb1ELb0ELb0ELb0EEENS1_21CollectiveEpilogueFwdINS6_IJSA_SB_SA_EEES9_SD_SF_Li384ELb1ELb0ELb0ELb0EEENS1_36VarlenDynamicPersistentTileSchedulerILi192ELi192ELi384ELi32ELb0ELb0ELb1ELb0ELb1ELb1EEEEEEEEEvNT_6ParamsE --------------------------
	.section	.nv.shared._ZN7cutlass13device_kernelIN5flash11enable_sm90INS1_16FlashAttnFwdSm90INS1_25CollectiveMainloopFwdSm90ILi2EN4cute5tupleIJNS5_1CILi1EEES8_S8_EEENS6_IJNS7_ILi192EEESA_NS7_ILi64EEEEEELi64ENS_6half_tEfNS_4arch4Sm90ELb0ELb0ELb1ELb1ELb0ELb1ELb0ELb0ELb1ELb0ELb0ELb0EEENS1_21CollectiveEpilogueFwdINS6_IJSA_SB_SA_EEES9_SD_SF_Li384ELb1ELb0ELb0ELb0EEENS1_36VarlenDynamicPersistentTileSchedulerILi192ELi192ELi384ELi32ELb0ELb0ELb1ELb0ELb1ELb1EEEEEEEEEvNT_6ParamsE,"aw",@nobits
	.sectionflags	@""
	.align	16
	.zero		1024


//--------------------- .nv.shared._ZN7cutlass13device_kernelIN5flash11enable_sm90INS1_16FlashAttnFwdSm90INS1_25CollectiveMainloopFwdSm90ILi2EN4cute5tupleIJNS5_1CILi1EEES8_S8_EEENS6_IJNS7_ILi192EEENS7_ILi128EEENS7_ILi64EEEEEELi64ENS_6half_tEfNS_4arch4Sm90ELb0ELb1ELb1ELb0ELb0ELb0ELb0ELb1ELb1ELb0ELb0ELb0EEENS1_21CollectiveEpilogueFwdINS6_IJSA_SC_SB_EEES9_SE_SG_Li384ELb0ELb0ELb0ELb0EEENS1_30DynamicPersistentTileSchedulerILi384ELi32ELb0ELb0ELb1EEEEEEEEEvNT_6ParamsE --------------------------
	.section	.nv.shared._ZN7cutlass13device_kernelIN5flash11enable_sm90INS1_16FlashAttnFwdSm90INS1_25CollectiveMainloopFwdSm90ILi2EN4cute5tupleIJNS5_1CILi1EEES8_S8_EEENS6_IJNS7_ILi192EEENS7_ILi128EEENS7_ILi64EEEEEELi64ENS_6half_tEfNS_4arch4Sm90ELb0ELb1ELb1ELb0ELb0ELb0ELb0ELb1ELb1ELb0ELb0ELb0EEENS1_21CollectiveEpilogueFwdINS6_IJSA_SC_SB_EEES9_SE_SG_Li384ELb0ELb0ELb0ELb0EEENS1_30DynamicPersistentTileSchedulerILi384ELi32ELb0ELb0ELb1EEEEEEEEEvNT_6ParamsE,"aw",@nobits
	.sectionflags	@""
	.align	16
	.zero		1024


//--------------------- .nv.shared._ZN7cutlass13device_kernelIN5flash11enable_sm90INS1_16FlashAttnFwdSm90INS1_25CollectiveMainloopFwdSm90ILi2EN4cute5tupleIJNS5_1CILi1EEES8_S8_EEENS6_IJNS7_ILi192EEENS7_ILi128EEENS7_ILi64EEEEEELi64ENS_6half_tEfNS_4arch4Sm90ELb0ELb1ELb1ELb1ELb0ELb0ELb0ELb1ELb1ELb0ELb0ELb0EEENS1_21CollectiveEpilogueFwdINS6_IJSA_SC_SB_EEES9_SE_SG_Li384ELb1ELb0ELb0ELb0EEENS1_36VarlenDynamicPersistentTileSchedulerILi192ELi128ELi384ELi32ELb0ELb0ELb1ELb1ELb0ELb1EEEEEEEEEvNT_6ParamsE --------------------------
	.section	.nv.shared._ZN7cutlass13device_kernelIN5flash11enable_sm90INS1_16FlashAttnFwdSm90INS1_25CollectiveMainloopFwdSm90ILi2EN4cute5tupleIJNS5_1CILi1EEES8_S8_EEENS6_IJNS7_ILi192EEENS7_ILi128EEENS7_ILi64EEEEEELi64ENS_6half_tEfNS_4arch4Sm90ELb0ELb1ELb1ELb1ELb0ELb0ELb0ELb1ELb1ELb0ELb0ELb0EEENS1_21CollectiveEpilogueFwdINS6_IJSA_SC_SB_EEES9_SE_SG_Li384ELb1ELb0ELb0ELb0EEENS1_36VarlenDynamicPersistentTileSchedulerILi192ELi128ELi384ELi32ELb0ELb0ELb1ELb1ELb0ELb1EEEEEEEEEvNT_6ParamsE,"aw",@nobits
	.sectionflags	@""
	.align	16
	.zero		1024


//--------------------- .nv.shared._ZN7cutlass13device_kernelIN5flash11enable_sm90INS1_16FlashAttnFwdSm90INS1_25CollectiveMainloopFwdSm90ILi2EN4cute5tupleIJNS5_1CILi1EEES8_S8_EEENS6_IJNS7_ILi192EEENS7_ILi128EEENS7_ILi64EEEEEELi64ENS_6half_tEfNS_4arch4Sm90ELb0ELb1ELb1ELb1ELb0ELb1ELb0ELb1ELb1ELb0ELb0ELb0EEENS1_21CollectiveEpilogueFwdINS6_IJSA_SC_SB_EEES9_SE_SG_Li384ELb1ELb0ELb0ELb0EEENS1_36VarlenDynamicPersistentTileSchedulerILi192ELi128ELi384ELi32ELb0ELb0ELb1ELb1ELb0ELb1EEEEEEEEEvNT_6ParamsE --------------------------
	.section	.nv.shared._ZN7cutlass13device_kernelIN5flash11enable_sm90INS1_16FlashAttnFwdSm90INS1_25CollectiveMainloopFwdSm90ILi2EN4cute5tupleIJNS5_1CILi1EEES8_S8_EEENS6_IJNS7_ILi192EEENS7_ILi128EEENS7_ILi64EEEEEELi64ENS_6half_tEfNS_4arch4Sm90ELb0ELb1ELb1ELb1ELb0ELb1ELb0ELb1ELb1ELb0ELb0ELb0EEENS1_21CollectiveEpilogueFwdINS6_IJSA_SC_SB_EEES9_SE_SG_Li384ELb1ELb0ELb0ELb0EEENS1_36VarlenDynamicPersistentTileSchedulerILi192ELi128ELi384ELi32ELb0ELb0ELb1ELb1ELb0ELb1EEEEEEEEEvNT_6ParamsE,"aw",@nobits
	.sectionflags	@""
	.align	16
	.zero		1024


//--------------------- .nv.shared._ZN7cutlass13device_kernelIN5flash11enable_sm90INS1_16FlashAttnFwdSm90INS1_25CollectiveMainloopFwdSm90ILi2EN4cute5tupleIJNS5_1CILi1EEES8_S8_EEENS6_IJNS7_ILi192EEENS7_ILi128EEENS7_ILi64EEEEEELi64ENS_6half_tEfNS_4arch4Sm90ELb1ELb0ELb1ELb0ELb0ELb0ELb0ELb1ELb1ELb0ELb0ELb0EEENS1_21CollectiveEpilogueFwdINS6_IJSA_SC_SB_EEES9_SE_SG_Li384ELb0ELb0ELb0ELb0EEENS1_30DynamicPersistentTileSchedulerILi384ELi32ELb0ELb0ELb1EEEEEEEEEvNT_6ParamsE --------------------------
	.section	.nv.shared._ZN7cutlass13device_kernelIN5flash11enable_sm90INS1_16FlashAttnFwdSm90INS1_25CollectiveMainloopFwdSm90ILi2EN4cute5tupleIJNS5_1CILi1EEES8_S8_EEENS6_IJNS7_ILi192EEENS7_ILi128EEENS7_ILi64EEEEEELi64ENS_6half_tEfNS_4arch4Sm90ELb1ELb0ELb1ELb0ELb0ELb0ELb0ELb1ELb1ELb0ELb0ELb0EEENS1_21CollectiveEpilogueFwdINS6_IJSA_SC_SB_EEES9_SE_SG_Li384ELb0ELb0ELb0ELb0EEENS1_30DynamicPersistentTileSchedulerILi384ELi32ELb0ELb0ELb1EEEEEEEEEvNT_6ParamsE,"aw",@nobits
	.sectionflags	@""
	.align	16
	.zero		1024


//--------------------- .nv.shared._ZN7cutlass13device_kernelIN5flash11enable_sm90INS1_16FlashAttnFwdSm90INS1_25CollectiveMainloopFwdSm90ILi2EN4cute5tupleIJNS5_1CILi1EEES8_S8_EEENS6_IJNS7_ILi192EEENS7_ILi128EEENS7_ILi64EEEEEELi64ENS_6half_tEfNS_4arch4Sm90ELb1ELb0ELb1ELb1ELb0ELb0ELb0ELb1ELb1ELb0ELb0ELb0EEENS1_21CollectiveEpilogueFwdINS6_IJSA_SC_SB_EEES9_SE_SG_Li384ELb1ELb0ELb0ELb0EEENS1_36VarlenDynamicPersistentTileSchedulerILi192ELi128ELi384ELi32ELb0ELb0ELb1ELb1ELb1ELb1EEEEEEEEEvNT_6ParamsE --------------------------
	.section	.nv.shared._ZN7cutlass13device_kernelIN5flash11enable_sm90INS1_16FlashAttnFwdSm90INS1_25CollectiveMainloopFwdSm90ILi2EN4cute5tupleIJNS5_1CILi1EEES8_S8_EEENS6_IJNS7_ILi192EEENS7_ILi128EEENS7_ILi64EEEEEELi64ENS_6half_tEfNS_4arch4Sm90ELb1ELb0ELb1ELb1ELb0ELb0ELb0ELb1ELb1ELb0ELb0ELb0EEENS1_21CollectiveEpilogueFwdINS6_IJSA_SC_SB_EEES9_SE_SG_Li384ELb1ELb0ELb0ELb0EEENS1_36VarlenDynamicPersistentTileSchedulerILi192ELi128ELi384ELi32ELb0ELb0ELb1ELb1ELb1ELb1EEEEEEEEEvNT_6ParamsE,"aw",@nobits
	.sectionflags	@""
	.align	16
	.zero		1024


//--------------------- .nv.shared._ZN7cutlass13device_kernelIN5flash11enable_sm90INS1_16FlashAttnFwdSm90INS1_25CollectiveMainloopFwdSm90ILi2EN4cute5tupleIJNS5_1CILi1EEES8_S8_EEENS6_IJNS7_ILi192EEENS7_ILi128EEENS7_ILi64EEEEEELi64ENS_6half_tEfNS_4arch4Sm90ELb1ELb0ELb1ELb1ELb0ELb1ELb0ELb1ELb1ELb0ELb0ELb0EEENS1_21CollectiveEpilogueFwdINS6_IJSA_SC_SB_EEES9_SE_SG_Li384ELb1ELb0ELb0ELb0EEENS1_36VarlenDynamicPersistentTileSchedulerILi192ELi128ELi384ELi32ELb0ELb0ELb1ELb1ELb1ELb1EEEEEEEEEvNT_6ParamsE --------------------------
	.section	.nv.shared._ZN7cutlass13device_kernelIN5flash11enable_sm90INS1_16FlashAttnFwdSm90INS1_25CollectiveMainloopFwdSm90ILi2EN4cute5tupleIJNS5_1CILi1EEES8_S8_EEENS6_IJNS7_ILi192EEENS7_ILi128EEENS7_ILi64EEEEEELi64ENS_6half_tEfNS_4arch4Sm90ELb1ELb0ELb1ELb1ELb0ELb1ELb0ELb1ELb1ELb0ELb0ELb0EEENS1_21CollectiveEpilogueFwdINS6_IJSA_SC_SB_EEES9_SE_SG_Li384ELb1ELb0ELb0ELb0EEENS1_36VarlenDynamicPersistentTileSchedulerILi192ELi128ELi384ELi32ELb0ELb0ELb1ELb1ELb1ELb1EEEEEEEEEvNT_6ParamsE,"aw",@nobits
	.sectionflags	@""
	.align	16
	.zero		1024


//--------------------- .nv.constant0._ZN7cutlass13device_kernelIN5flash11enable_sm90INS1_16FlashAttnFwdSm90INS1_25CollectiveMainloopFwdSm90ILi2EN4cute5tupleIJNS5_1CILi1EEES8_S8_EEENS6_IJNS7_ILi128EEENS7_ILi80EEENS7_ILi256EEEEEELi256ENS_6half_tEfNS_4arch4Sm90ELb0ELb0ELb1ELb0ELb0ELb0ELb0ELb1ELb1ELb0ELb0ELb0EEENS1_21CollectiveEpilogueFwdINS6_IJSA_SC_SB_EEES9_SE_SG_Li256ELb0ELb0ELb0ELb0EEENS1_29StaticPersistentTileSchedulerILb0EEEEEEEEEvNT_6ParamsE --------------------------
	.section	.nv.constant0._ZN7cutlass13device_kernelIN5flash11enable_sm90INS1_16FlashAttnFwdSm90INS1_25CollectiveMainloopFwdSm90ILi2EN4cute5tupleIJNS5_1CILi1EEES8_S8_EEENS6_IJNS7_ILi128EEENS7_ILi80EEENS7_ILi256EEEEEELi256ENS_6half_tEfNS_4arch4Sm90ELb0ELb0ELb1ELb0ELb0ELb0ELb0ELb1ELb1ELb0ELb0ELb0EEENS1_21CollectiveEpilogueFwdINS6_IJSA_SC_SB_EEES9_SE_SG_Li256ELb0ELb0ELb0ELb0EEENS1_29StaticPersistentTileSchedulerILb0EEEEEEEEEvNT_6ParamsE,"a",@progbits
	.sectionflags	@""
	.align	4
.nv.constant0._ZN7cutlass13device_kernelIN5flash11enable_sm90INS1_16FlashAttnFwdSm90INS1_25CollectiveMainloopFwdSm90ILi2EN4cute5tupleIJNS5_1CILi1EEES8_S8_EEENS6_IJNS7_ILi128EEENS7_ILi80EEENS7_ILi256EEEEEELi256ENS_6half_tEfNS_4arch4Sm90ELb0ELb0ELb1ELb0ELb0ELb0ELb0ELb1ELb1ELb0ELb0ELb0EEENS1_21CollectiveEpilogueFwdINS6_IJSA_SC_SB_EEES9_SE_SG_Li256ELb0ELb0ELb0ELb0EEENS1_29StaticPersistentTileSchedulerILb0EEEEEEEEEvNT_6ParamsE:
	.zero		3584


//--------------------- .nv.constant0._ZN7cutlass13device_kernelIN5flash11enable_sm90INS1_16FlashAttnFwdSm90INS1_25CollectiveMainloopFwdSm90ILi2EN4cute5tupleIJNS5_1CILi2EEENS7_ILi1EEES9_EEENS6_IJNS7_ILi128EEENS7_ILi80EEENS7_ILi256EEEEEELi256ENS_6half_tEfNS_4arch4Sm90ELb0ELb0ELb1ELb0ELb0ELb0ELb0ELb1ELb1ELb0ELb0ELb0EEENS1_21CollectiveEpilogueFwdINS6_IJSB_SD_SC_EEESA_SF_SH_Li256ELb0ELb0ELb0ELb0EEENS1_29StaticPersistentTileSchedulerILb0EEEEEEEEEvNT_6ParamsE --------------------------
	.section	.nv.constant0._ZN7cutlass13device_kernelIN5flash11enable_sm90INS1_16FlashAttnFwdSm90INS1_25CollectiveMainloopFwdSm90ILi2EN4cute5tupleIJNS5_1CILi2EEENS7_ILi1EEES9_EEENS6_IJNS7_ILi128EEENS7_ILi80EEENS7_ILi256EEEEEELi256ENS_6half_tEfNS_4arch4Sm90ELb0ELb0ELb1ELb0ELb0ELb0ELb0ELb1ELb1ELb0ELb0ELb0EEENS1_21CollectiveEpilogueFwdINS6_IJSB_SD_SC_EEESA_SF_SH_Li256ELb0ELb0ELb0ELb0EEENS1_29StaticPersistentTileSchedulerILb0EEEEEEEEEvNT_6ParamsE,"a",@progbits
	.sectionflags	@""
	.align	4
.nv.constant0._ZN7cutlass13device_kernelIN5flash11enable_sm90INS1_16FlashAttnFwdSm90INS1_25CollectiveMainloopFwdSm90ILi2EN4cute5tupleIJNS5_1CILi2EEENS7_ILi1EEES9_EEENS6_IJNS7_ILi128EEENS7_ILi80EEENS7_ILi256EEEEEELi256ENS_6half_tEfNS_4arch4Sm90ELb0ELb0ELb1ELb0ELb0ELb0ELb0ELb1ELb1ELb0ELb0ELb0EEENS1_21CollectiveEpilogueFwdINS6_IJSB_SD_SC_EEESA_SF_SH_Li256ELb0ELb0ELb0ELb0EEENS1_29StaticPersistentTileSchedulerILb0EEEEEEEEEvNT_6ParamsE:
	.zero		3584


//--------------------- .nv.constant0._ZN7cutlass13device_kernelIN5flash11enable_sm90INS1_16FlashAttnFwdSm90INS1_25CollectiveMainloopFwdSm90ILi2EN4cute5tupleIJNS5_1CILi1EEES8_S8_EEENS6_IJNS7_ILi128EEENS7_ILi80EEENS7_ILi256EEEEEELi256ENS_6half_tEfNS_4arch4Sm90ELb0ELb0ELb1ELb1ELb0ELb0ELb0ELb1ELb1ELb0ELb0ELb0EEENS1_21CollectiveEpilogueFwdINS6_IJSA_SC_SB_EEES9_SE_SG_Li256ELb1ELb0ELb0ELb0EEENS1_36VarlenDynamicPersistentTileSchedulerILi128ELi80ELi256ELi32ELb0ELb0ELb1ELb0ELb1ELb1EEEEEEEEEvNT_6ParamsE --------------------------
	.section	.nv.constant0._ZN7cutlass13device_kernelIN5flash11enable_sm90INS1_16FlashAttnFwdSm90INS1_25CollectiveMainloopFwdSm90ILi2EN4cute5tupleIJNS5_1CILi1EEES8_S8_EEENS6_IJNS7_ILi128EEENS7_ILi80EEENS7_ILi256EEEEEELi256ENS_6half_tEfNS_4arch4Sm90ELb0ELb0ELb1ELb1ELb0ELb0ELb0ELb1ELb1ELb0ELb0ELb0EEENS1_21CollectiveEpilogueFwdINS6_IJSA_SC_SB_EEES9_SE_SG_Li256ELb1ELb0ELb0ELb0EEENS1_36VarlenDynamicPersistentTileSchedulerILi128ELi80ELi256ELi32ELb0ELb0ELb1ELb0ELb1ELb1EEEEEEEEEvNT_6ParamsE,"a",@progbits
	.sectionflags	@""
	.align	4
.nv.constant0._ZN7cutlass13device_kernelIN5flash11enable_sm90INS1_16FlashAttnFwdSm90INS1_25CollectiveMainloopFwdSm90ILi2EN4cute5tupleIJNS5_1CILi1EEES8_S8_EEENS6_IJNS7_ILi128EEENS7_ILi80EEENS7_ILi256EEEEEELi256ENS_6half_tEfNS_4arch4Sm90ELb0ELb0ELb1ELb1ELb0ELb0ELb0ELb1ELb1ELb0ELb0ELb0EEENS1_21CollectiveEpilogueFwdINS6_IJSA_SC_SB_EEES9_SE_SG_Li256ELb1ELb0ELb0ELb0EEENS1_36VarlenDynamicPersistentTileSchedulerILi128ELi80ELi256ELi32ELb0ELb0ELb1ELb0ELb1ELb1EEEEEEEEEvNT_6ParamsE:
	.zero		3200


//--------------------- .nv.constant0._ZN7cutlass13device_kernelIN5flash11enable_sm90INS1_16FlashAttnFwdSm90INS1_25CollectiveMainloopFwdSm90ILi2EN4cute5tupleIJNS5_1CILi1EEES8_S8_EEENS6_IJNS7_ILi128EEENS7_ILi80EEENS7_ILi256EEEEEELi256ENS_6half_tEfNS_4arch4Sm90ELb0ELb0ELb1ELb1ELb0ELb1ELb0ELb1ELb1ELb0ELb0ELb0EEENS1_21CollectiveEpilogueFwdINS6_IJSA_SC_SB_EEES9_SE_SG_Li256ELb1ELb0ELb0ELb0EEENS1_36VarlenDynamicPersistentTileSchedulerILi128ELi80ELi256ELi32ELb0ELb0ELb1ELb0ELb1ELb1EEEEEEEEEvNT_6ParamsE --------------------------
	.section	.nv.constant0._ZN7cutlass13device_kernelIN5flash11enable_sm90INS1_16FlashAttnFwdSm90INS1_25CollectiveMainloopFwdSm90ILi2EN4cute5tupleIJNS5_1CILi1EEES8_S8_EEENS6_IJNS7_ILi128EEENS7_ILi80EEENS7_ILi256EEEEEELi256ENS_6half_tEfNS_4arch4Sm90ELb0ELb0ELb1ELb1ELb0ELb1ELb0ELb1ELb1ELb0ELb0ELb0EEENS1_21CollectiveEpilogueFwdINS6_IJSA_SC_SB_EEES9_SE_SG_Li256ELb1ELb0ELb0ELb0EEENS1_36VarlenDynamicPersistentTileSchedulerILi128ELi80ELi256ELi32ELb0ELb0ELb1ELb0ELb1ELb1EEEEEEEEEvNT_6ParamsE,"a",@progbits
	.sectionflags	@""
	.align	4
.nv.constant0._ZN7cutlass13device_kernelIN5flash11enable_sm90INS1_16FlashAttnFwdSm90INS1_25CollectiveMainloopFwdSm90ILi2EN4cute5tupleIJNS5_1CILi1EEES8_S8_EEENS6_IJNS7_ILi128EEENS7_ILi80EEENS7_ILi256EEEEEELi256ENS_6half_tEfNS_4arch4Sm90ELb0ELb0ELb1ELb1ELb0ELb1ELb0ELb1ELb1ELb0ELb0ELb0EEENS1_21CollectiveEpilogueFwdINS6_IJSA_SC_SB_EEES9_SE_SG_Li256ELb1ELb0ELb0ELb0EEENS1_36VarlenDynamicPersistentTileSchedulerILi128ELi80ELi256ELi32ELb0ELb0ELb1ELb0ELb1ELb1EEEEEEEEEvNT_6ParamsE:
	.zero		3200


//--------------------- .nv.constant0._ZN7cutlass13device_kernelIN5flash11enable_sm90INS1_16FlashAttnFwdSm90INS1_25CollectiveMainloopFwdSm90ILi2EN4cute5tupleIJNS5_1CILi1EEES8_S8_EEENS6_IJNS7_ILi128EEENS7_ILi64EEENS7_ILi256EEEEEELi256ENS_6half_tEfNS_4arch4Sm90ELb0ELb1ELb1ELb0ELb0ELb0ELb0ELb1ELb1ELb0ELb0ELb0EEENS1_21CollectiveEpilogueFwdINS6_IJSA_SC_SB_EEES9_SE_SG_Li256ELb0ELb0ELb0ELb0EEENS1_30DynamicPersistentTileSchedulerILi256ELi32ELb0ELb0ELb1EEEEEEEEEvNT_6ParamsE --------------------------
	.section	.nv.constant0._ZN7cutlass13device_kernelIN5flash11enable_sm90INS1_16FlashAttnFwdSm90INS1_25CollectiveMainloopFwdSm90ILi2EN4cute5tupleIJNS5_1CILi1EEES8_S8_EEENS6_IJNS7_ILi128EEENS7_ILi64EEENS7_ILi256EEEEEELi256ENS_6half_tEfNS_4arch4Sm90ELb0ELb1ELb1ELb0ELb0ELb0ELb0ELb1ELb1ELb0ELb0ELb0EEENS1_21CollectiveEpilogueFwdINS6_IJSA_SC_SB_EEES9_SE_SG_Li256ELb0ELb0ELb0ELb0EEENS1_30DynamicPersistentTileSchedulerILi256ELi32ELb0ELb0ELb1EEEEEEEEEvNT_6ParamsE,"a",@progbits
	.sectionflags	@""
	.align	4
.nv.constant0._ZN7cutlass13device_kernelIN5flash11enable_sm90INS1_16FlashAttnFwdSm90INS1_25CollectiveMainloopFwdSm90ILi2EN4cute5tupleIJNS5_1CILi1EEES8_S8_EEENS6_IJNS7_ILi128EEENS7_ILi64EEENS7_ILi256EEEEEELi256ENS_6half_tEfNS_4arch4Sm90ELb0ELb1ELb1ELb0ELb0ELb0ELb0ELb1ELb1ELb0ELb0ELb0EEENS1_21CollectiveEpilogueFwdINS6_IJSA_SC_SB_EEES9_SE_SG_Li256ELb0ELb0ELb0ELb0EEENS1_30DynamicPersistentTileSchedulerILi256ELi32ELb0ELb0ELb1EEEEEEEEEvNT_6ParamsE:
	.zero		3584


//--------------------- .nv.constant0._ZN7cutlass13device_kernelIN5flash11enable_sm90INS1_16FlashAttnFwdSm90INS1_25CollectiveMainloopFwdSm90ILi2EN4cute5tupleIJNS5_1CILi1EEES8_S8_EEENS6_IJNS7_ILi128EEENS7_ILi64EEENS7_ILi256EEEEEELi256ENS_6half_tEfNS_4arch4Sm90ELb0ELb1ELb1ELb1ELb0ELb0ELb0ELb1ELb1ELb0ELb0ELb0EEENS1_21CollectiveEpilogueFwdINS6_IJSA_SC_SB_EEES9_SE_SG_Li256ELb1ELb0ELb0ELb0EEENS1_36VarlenDynamicPersistentTileSchedulerILi128ELi64ELi256ELi32ELb0ELb0ELb1ELb1ELb0ELb1EEEEEEEEEvNT_6ParamsE --------------------------
	.section	.nv.constant0._ZN7cutlass13device_kernelIN5flash11enable_sm90INS1_16FlashAttnFwdSm90INS1_25CollectiveMainloopFwdSm90ILi2EN4cute5tupleIJNS5_1CILi1EEES8_S8_EEENS6_IJNS7_ILi128EEENS7_ILi64EEENS7_ILi256EEEEEELi256ENS_6half_tEfNS_4arch4Sm90ELb0ELb1ELb1ELb1ELb0ELb0ELb0ELb1ELb1ELb0ELb0ELb0EEENS1_21CollectiveEpilogueFwdINS6_IJSA_SC_SB_EEES9_SE_SG_Li256ELb1ELb0ELb0ELb0EEENS1_36VarlenDynamicPersistentTileSchedulerILi128ELi64ELi256ELi32ELb0ELb0ELb1ELb1ELb0ELb1EEEEEEEEEvNT_6ParamsE,"a",@progbits
	.sectionflags	@""
	.align	4
.nv.constant0._ZN7cutlass13device_kernelIN5flash11enable_sm90INS1_16FlashAttnFwdSm90INS1_25CollectiveMainloopFwdSm90ILi2EN4cute5tupleIJNS5_1CILi1EEES8_S8_EEENS6_IJNS7_ILi128EEENS7_ILi64EEENS7_ILi256EEEEEELi256ENS_6half_tEfNS_4arch4Sm90ELb0ELb1ELb1ELb1ELb0ELb0ELb0ELb1ELb1ELb0ELb0ELb0EEENS1_21CollectiveEpilogueFwdINS6_IJSA_SC_SB_EEES9_SE_SG_Li256ELb1ELb0ELb0ELb0EEENS1_36VarlenDynamicPersistentTileSchedulerILi128ELi64ELi256ELi32ELb0ELb0ELb1ELb1ELb0ELb1EEEEEEEEEvNT_6ParamsE:
	.zero		3200


//--------------------- .nv.constant0._ZN7cutlass13device_kernelIN5flash11enable_sm90INS1_16FlashAttnFwdSm90INS1_25CollectiveMainloopFwdSm90ILi2EN4cute5tupleIJNS5_1CILi1EEES8_S8_EEENS6_IJNS7_ILi128EEENS7_ILi64EEENS7_ILi256EEEEEELi256ENS_6half_tEfNS_4arch4Sm90ELb0ELb1ELb1ELb1ELb0ELb1ELb0ELb1ELb1ELb0ELb0ELb0EEENS1_21CollectiveEpilogueFwdINS6_IJSA_SC_SB_EEES9_SE_SG_Li256ELb1ELb0ELb0ELb0EEENS1_36VarlenDynamicPersistentTileSchedulerILi128ELi64ELi256ELi32ELb0ELb0ELb1ELb1ELb0ELb1EEEEEEEEEvNT_6ParamsE --------------------------
	.section	.nv.constant0._ZN7cutlass13device_kernelIN5flash11enable_sm90INS1_16FlashAttnFwdSm90INS1_25CollectiveMainloopFwdSm90ILi2EN4cute5tupleIJNS5_1CILi1EEES8_S8_EEENS6_IJNS7_ILi128EEENS7_ILi64EEENS7_ILi256EEEEEELi256ENS_6half_tEfNS_4arch4Sm90ELb0ELb1ELb1ELb1ELb0ELb1ELb0ELb1ELb1ELb0ELb0ELb0EEENS1_21CollectiveEpilogueFwdINS6_IJSA_SC_SB_EEES9_SE_SG_Li256ELb1ELb0ELb0ELb0EEENS1_36VarlenDynamicPersistentTileSchedulerILi128ELi64ELi256ELi32ELb0ELb0ELb1ELb1ELb0ELb1EEEEEEEEEvNT_6ParamsE,"a",@progbits
	.sectionflags	@""
	.align	4
.nv.constant0._ZN7cutlass13device_kernelIN5flash11enable_sm90INS1_16FlashAttnFwdSm90INS1_25CollectiveMainloopFwdSm90ILi2EN4cute5tupleIJNS5_1CILi1EEES8_S8_EEENS6_IJNS7_ILi128EEENS7_ILi64EEENS7_ILi256EEEEEELi256ENS_6half_tEfNS_4arch4Sm90ELb0ELb1ELb1ELb1ELb0ELb1ELb0ELb1ELb1ELb0ELb0ELb0EEENS1_21CollectiveEpilogueFwdINS6_IJSA_SC_SB_EEES9_SE_SG_Li256ELb1ELb0ELb0ELb0EEENS1_36VarlenDynamicPersistentTileSchedulerILi128ELi64ELi256ELi32ELb0ELb0ELb1ELb1ELb0ELb1EEEEEEEEEvNT_6ParamsE:
	.zero		3200


//--------------------- .nv.constant0._ZN7cutlass13device_kernelIN5flash11enable_sm90INS1_16FlashAttnFwdSm90INS1_25CollectiveMainloopFwdSm90ILi2EN4cute5tupleIJNS5_1CILi1EEES8_S8_EEENS6_IJNS7_ILi128EEENS7_ILi80EEENS7_ILi256EEEEEELi256ENS_6half_tEfNS_4arch4Sm90ELb1ELb0ELb1ELb0ELb0ELb0ELb0ELb1ELb1ELb0ELb0ELb0EEENS1_21CollectiveEpilogueFwdINS6_IJSA_SC_SB_EEES9_SE_SG_Li256ELb0ELb0ELb0ELb0EEENS1_30DynamicPersistentTileSchedulerILi256ELi32ELb0ELb0ELb1EEEEEEEEEvNT_6ParamsE --------------------------
	.section	.nv.constant0._ZN7cutlass13device_kernelIN5flash11enable_sm90INS1_16FlashAttnFwdSm90INS1_25CollectiveMainloopFwdSm90ILi2EN4cute5tupleIJNS5_1CILi1EEES8_S8_EEENS6_IJNS7_ILi128EEENS7_ILi80EEENS7_ILi256EEEEEELi256ENS_6half_tEfNS_4arch4Sm90ELb1ELb0ELb1ELb0ELb0ELb0ELb0ELb1ELb1ELb0ELb0ELb0EEENS1_21CollectiveEpilogueFwdINS6_IJSA_SC_SB_EEES9_SE_SG_Li256ELb0ELb0ELb0ELb0EEENS1_30DynamicPersistentTileSchedulerILi256ELi32ELb0ELb0ELb1EEEEEEEEEvNT_6ParamsE,"a",@progbits
	.sectionflags	@""
	.align	4
.nv.constant0._ZN7cutlass13device_kernelIN5flash11enable_sm90INS1_16FlashAttnFwdSm90INS1_25CollectiveMainloopFwdSm90ILi2EN4cute5tupleIJNS5_1CILi1EEES8_S8_EEENS6_IJNS7_ILi128EEENS7_ILi80EEENS7_ILi256EEEEEELi256ENS_6half_tEfNS_4arch4Sm90ELb1ELb0ELb1ELb0ELb0ELb0ELb0ELb1ELb1ELb0ELb0ELb0EEENS1_21CollectiveEpilogueFwdINS6_IJSA_SC_SB_EEES9_SE_SG_Li256ELb0ELb0ELb0ELb0EEENS1_30DynamicPersistentTileSchedulerILi256ELi32ELb0ELb0ELb1EEEEEEEEEvNT_6ParamsE:
	.zero		3584


//--------------------- .nv.constant0._ZN7cutlass13device_kernelIN5flash11enable_sm90INS1_16FlashAttnFwdSm90INS1_25CollectiveMainloopFwdSm90ILi2EN4cute5tupleIJNS5_1CILi1EEES8_S8_EEENS6_IJNS7_ILi128EEENS7_ILi80EEENS7_ILi256EEEEEELi256ENS_6half_tEfNS_4arch4Sm90ELb1ELb0ELb1ELb1ELb0ELb0ELb0ELb1ELb1ELb0ELb0ELb0EEENS1_21CollectiveEpilogueFwdINS6_IJSA_SC_SB_EEES9_SE_SG_Li256ELb1ELb0ELb0ELb0EEENS1_36VarlenDynamicPersistentTileSchedulerILi128ELi80ELi256ELi32ELb0ELb0ELb1ELb1ELb1ELb1EEEEEEEEEvNT_6ParamsE --------------------------
	.section	.nv.constant0._ZN7cutlass13device_kernelIN5flash11enable_sm90INS1_16FlashAttnFwdSm90INS1_25CollectiveMainloopFwdSm90ILi2EN4cute5tupleIJNS5_1CILi1EEES8_S8_EEENS6_IJNS7_ILi128EEENS7_ILi80EEENS7_ILi256EEEEEELi256ENS_6half_tEfNS_4arch4Sm90ELb1ELb0ELb1ELb1ELb0ELb0ELb0ELb1ELb1ELb0ELb0ELb0EEENS1_21CollectiveEpilogueFwdINS6_IJSA_SC_SB_EEES9_SE_SG_Li256ELb1ELb0ELb0ELb0EEENS1_36VarlenDynamicPersistentTileSchedulerILi128ELi80ELi256ELi32ELb0ELb0ELb1ELb1ELb1ELb1EEEEEEEEEvNT_6ParamsE,"a",@progbits
	.sectionflags	@""
	.align	4
.nv.constant0._ZN7cutlass13device_kernelIN5flash11enable_sm90INS1_16FlashAttnFwdSm90INS1_25CollectiveMainloopFwdSm90ILi2EN4cute5tupleIJNS5_1CILi1EEES8_S8_EEENS6_IJNS7_ILi128EEENS7_ILi80EEENS7_ILi256EEEEEELi256ENS_6half_tEfNS_4arch4Sm90ELb1ELb0ELb1ELb1ELb0ELb0ELb0ELb1ELb1ELb0ELb0ELb0EEENS1_21CollectiveEpilogueFwdINS6_IJSA_SC_SB_EEES9_SE_SG_Li256ELb1ELb0ELb0ELb0EEENS1_36VarlenDynamicPersistentTileSchedulerILi128ELi80ELi256ELi32ELb0ELb0ELb1ELb1ELb1ELb1EEEEEEEEEvNT_6ParamsE:
	.zero		3200


//--------------------- .nv.constant0._ZN7cutlass13device_kernelIN5flash11enable_sm90INS1_16FlashAttnFwdSm90INS1_25CollectiveMainloopFwdSm90ILi2EN4cute5tupleIJNS5_1CILi1EEES8_S8_EEENS6_IJNS7_ILi128EEENS7_ILi80EEENS7_ILi256EEEEEELi256ENS_6half_tEfNS_4arch4Sm90ELb1ELb0ELb1ELb1ELb0ELb1ELb0ELb1ELb1ELb0ELb0ELb0EEENS1_21CollectiveEpilogueFwdINS6_IJSA_SC_SB_EEES9_SE_SG_Li256ELb1ELb0ELb0ELb0EEENS1_36VarlenDynamicPersistentTileSchedulerILi128ELi80ELi256ELi32ELb0ELb0ELb1ELb1ELb1ELb1EEEEEEEEEvNT_6ParamsE --------------------------
	.section	.nv.constant0._ZN7cutlass13device_kernelIN5flash11enable_sm90INS1_16FlashAttnFwdSm90INS1_25CollectiveMainloopFwdSm90ILi2EN4cute5tupleIJNS5_1CILi1EEES8_S8_EEENS6_IJNS7_ILi128EEENS7_ILi80EEENS7_ILi256EEEEEELi256ENS_6half_tEfNS_4arch4Sm90ELb1ELb0ELb1ELb1ELb0ELb1ELb0ELb1ELb1ELb0ELb0ELb0EEENS1_21CollectiveEpilogueFwdINS6_IJSA_SC_SB_EEES9_SE_SG_Li256ELb1ELb0ELb0ELb0EEENS1_36VarlenDynamicPersistentTileSchedulerILi128ELi80ELi256ELi32ELb0ELb0ELb1ELb1ELb1ELb1EEEEEEEEEvNT_6ParamsE,"a",@progbits
	.sectionflags	@""
	.align	4
.nv.constant0._ZN7cutlass13device_kernelIN5flash11enable_sm90INS1_16FlashAttnFwdSm90INS1_25CollectiveMainloopFwdSm90ILi2EN4cute5tupleIJNS5_1CILi1EEES8_S8_EEENS6_IJNS7_ILi128EEENS7_ILi80EEENS7_ILi256EEEEEELi256ENS_6half_tEfNS_4arch4Sm90ELb1ELb0ELb1ELb1ELb0ELb1ELb0ELb1ELb1ELb0ELb0ELb0EEENS1_21CollectiveEpilogueFwdINS6_IJSA_SC_SB_EEES9_SE_SG_Li256ELb1ELb0ELb0ELb0EEENS1_36VarlenDynamicPersistentTileSchedulerILi128ELi80ELi256ELi32ELb0ELb0ELb1ELb1ELb1ELb1EEEEEEEEEvNT_6ParamsE:
	.zero		3200


//--------------------- .nv.constant0._ZN7cutlass13device_kernelIN5flash11enable_sm90INS1_16FlashAttnFwdSm90INS1_25CollectiveMainloopFwdSm90ILi2EN4cute5tupleIJNS5_1CILi1EEES8_S8_EEENS6_IJNS7_ILi128EEENS7_ILi112EEENS7_ILi192EEEEEELi192ENS_6half_tEfNS_4arch4Sm90ELb0ELb0ELb1ELb0ELb0ELb0ELb0ELb1ELb1ELb0ELb0ELb0EEENS1_21CollectiveEpilogueFwdINS6_IJSA_SC_SB_EEES9_SE_SG_Li256ELb0ELb0ELb0ELb0EEENS1_29StaticPersistentTileSchedulerILb0EEEEEEEEEvNT_6ParamsE --------------------------
	.section	.nv.constant0._ZN7cutlass13device_kernelIN5flash11enable_sm90INS1_16FlashAttnFwdSm90INS1_25CollectiveMainloopFwdSm90ILi2EN4cute5tupleIJNS5_1CILi1EEES8_S8_EEENS6_IJNS7_ILi128EEENS7_ILi112EEENS7_ILi192EEEEEELi192ENS_6half_tEfNS_4arch4Sm90ELb0ELb0ELb1ELb0ELb0ELb0ELb0ELb1ELb1ELb0ELb0ELb0EEENS1_21CollectiveEpilogueFwdINS6_IJSA_SC_SB_EEES9_SE_SG_Li256ELb0ELb0ELb0ELb0EEENS1_29StaticPersistentTileSchedulerILb0EEEEEEEEEvNT_6ParamsE,"a",@progbits
	.sectionflags	@""
	.align	4
.nv.constant0._ZN7cutlass13device_kernelIN5flash11enable_sm90INS1_16FlashAttnFwdSm90INS1_25CollectiveMainloopFwdSm90ILi2EN4cute5tupleIJNS5_1CILi1EEES8_S8_EEENS6_IJNS7_ILi128EEENS7_ILi112EEENS7_ILi192EEEEEELi192ENS_6half_tEfNS_4arch4Sm90ELb0ELb0ELb1ELb0ELb0ELb0ELb0ELb1ELb1ELb0ELb0ELb0EEENS1_21CollectiveEpilogueFwdINS6_IJSA_SC_SB_EEES9_SE_SG_Li256ELb0ELb0ELb0ELb0EEENS1_29StaticPersistentTileSchedulerILb0EEEEEEEEEvNT_6ParamsE:
	.zero		3584


//--------------------- .nv.constant0._ZN7cutlass13device_kernelIN5flash11enable_sm90INS1_16FlashAttnFwdSm90INS1_25CollectiveMainloopFwdSm90ILi2EN4cute5tupleIJNS5_1CILi2EEENS7_ILi1EEES9_EEENS6_IJNS7_ILi128EEENS7_ILi112EEENS7_ILi192EEEEEELi192ENS_6half_tEfNS_4arch4Sm90ELb0ELb0ELb1ELb0ELb0ELb0ELb0ELb1ELb1ELb0ELb0ELb0EEENS1_21CollectiveEpilogueFwdINS6_IJSB_SD_SC_EEESA_SF_SH_Li256ELb0ELb0ELb0ELb0EEENS1_29StaticPersistentTileSchedulerILb0EEEEEEEEEvNT_6ParamsE --------------------------
	.section	.nv.constant0._ZN7cutlass13device_kernelIN5flash11enable_sm90INS1_16FlashAttnFwdSm90INS1_25CollectiveMainloopFwdSm90ILi2EN4cute5tupleIJNS5_1CILi2EEENS7_ILi1EEES9_EEENS6_IJNS7_ILi128EEENS7_ILi112EEENS7_ILi192EEEEEELi192ENS_6half_tEfNS_4arch4Sm90ELb0ELb0ELb1ELb0ELb0ELb0ELb0ELb1ELb1ELb0ELb0ELb0EEENS1_21CollectiveEpilogueFwdINS6_IJSB_SD_SC_EEESA_SF_SH_Li256ELb0ELb0ELb0ELb0EEENS1_29StaticPersistentTileSchedulerILb0EEEEEEEEEvNT_6ParamsE,"a",@progbits
	.sectionflags	@""
	.align	4
.nv.constant0._ZN7cutlass13device_kernelIN5flash11enable_sm90INS1_16FlashAttnFwdSm90INS1_25CollectiveMainloopFwdSm90ILi2EN4cute5tupleIJNS5_1CILi2EEENS7_ILi1EEES9_EEENS6_IJNS7_ILi128EEENS7_ILi112EEENS7_ILi192EEEEEELi192ENS_6half_tEfNS_4arch4Sm90ELb0ELb0ELb1ELb0ELb0ELb0ELb0ELb1ELb1ELb0ELb0ELb0EEENS1_21CollectiveEpilogueFwdINS6_IJSB_SD_SC_EEESA_SF_SH_Li256ELb0ELb0ELb0ELb0EEENS1_29StaticPersistentTileSchedulerILb0EEEEEEEEEvNT_6ParamsE:
	.zero		3584


//--------------------- .nv.constant0._ZN7cutlass13device_kernelIN5flash11enable_sm90INS1_16FlashAttnFwdSm90INS1_25CollectiveMainloopFwdSm90ILi2EN4cute5tupleIJNS5_1CILi1EEES8_S8_EEENS6_IJNS7_ILi128EEENS7_ILi112EEENS7_ILi192EEEEEELi192ENS_6half_tEfNS_4arch4Sm90ELb0ELb0ELb1ELb1ELb0ELb0ELb0ELb1ELb1ELb0ELb0ELb0EEENS1_21CollectiveEpilogueFwdINS6_IJSA_SC_SB_EEES9_SE_SG_Li256ELb1ELb0ELb0ELb0EEENS1_36VarlenDynamicPersistentTileSchedulerILi128ELi112ELi256ELi32ELb0ELb0ELb1ELb0ELb1ELb1EEEEEEEEEvNT_6ParamsE --------------------------
	.section	.nv.constant0._ZN7cutlass13device_kernelIN5flash11enable_sm90INS1_16FlashAttnFwdSm90INS1_25CollectiveMainloopFwdSm90ILi2EN4cute5tupleIJNS5_1CILi1EEES8_S8_EEENS6_IJNS7_ILi128EEENS7_ILi112EEENS7_ILi192EEEEEELi192ENS_6half_tEfNS_4arch4Sm90ELb0ELb0ELb1ELb1ELb0ELb0ELb0ELb1ELb1ELb0ELb0ELb0EEENS1_21CollectiveEpilogueFwdINS6_IJSA_SC_SB_EEES9_SE_SG_Li256ELb1ELb0ELb0ELb0EEENS1_36VarlenDynamicPersistentTileSchedulerILi128ELi112ELi256ELi32ELb0ELb0ELb1ELb0ELb1ELb1EEEEEEEEEvNT_6ParamsE,"a",@progbits
	.sectionflags	@""
	.align	4
.nv.constant0._ZN7cutlass13device_kernelIN5flash11enable_sm90INS1_16FlashAttnFwdSm90INS1_25CollectiveMainloopFwdSm90ILi2EN4cute5tupleIJNS5_1CILi1EEES8_S8_EEENS6_IJNS7_ILi128EEENS7_ILi112EEENS7_ILi192EEEEEELi192ENS_6half_tEfNS_4arch4Sm90ELb0ELb0ELb1ELb1ELb0ELb0ELb0ELb1ELb1ELb0ELb0ELb0EEENS1_21CollectiveEpilogueFwdINS6_IJSA_SC_SB_EEES9_SE_SG_Li256ELb1ELb0ELb0ELb0EEENS1_36VarlenDynamicPersistentTileSchedulerILi128ELi112ELi256ELi32ELb0ELb0ELb1ELb0ELb1ELb1EEEEEEEEEvNT_6ParamsE:
	.zero		3200


//--------------------- .nv.constant0._ZN7cutlass13device_kernelIN5flash11enable_sm90INS1_16FlashAttnFwdSm90INS1_25CollectiveMainloopFwdSm90ILi2EN4cute5tupleIJNS5_1CILi1EEES8_S8_EEENS6_IJNS7_ILi128EEENS7_ILi112EEENS7_ILi192EEEEEELi192ENS_6half_tEfNS_4arch4Sm90ELb0ELb0ELb1ELb1ELb0ELb1ELb0ELb1ELb1ELb0ELb0ELb0EEENS1_21CollectiveEpilogueFwdINS6_IJSA_SC_SB_EEES9_SE_SG_Li256ELb1ELb0ELb0ELb0EEENS1_36VarlenDynamicPersistentTileSchedulerILi128ELi112ELi256ELi32ELb0ELb0ELb1ELb0ELb1ELb1EEEEEEEEEvNT_6ParamsE --------------------------
	.section	.nv.constant0._ZN7cutlass13device_kernelIN5flash11enable_sm90INS1_16FlashAttnFwdSm90INS1_25CollectiveMainloopFwdSm90ILi2EN4cute5tupleIJNS5_1CILi1EEES8_S8_EEENS6_IJNS7_ILi128EEENS7_ILi112EEENS7_ILi192EEEEEELi192ENS_6half_tEfNS_4arch4Sm90ELb0ELb0ELb1ELb1ELb0ELb1ELb0ELb1ELb1ELb0ELb0ELb0EEENS1_21CollectiveEpilogueFwdINS6_IJSA_SC_SB_EEES9_SE_SG_Li256ELb1ELb0ELb0ELb0EEENS1_36VarlenDynamicPersistentTileSchedulerILi128ELi112ELi256ELi32ELb0ELb0ELb1ELb0ELb1ELb1EEEEEEEEEvNT_6ParamsE,"a",@progbits
	.sectionflags	@""
	.align	4
.nv.constant0._ZN7cutlass13device_kernelIN5flash11enable_sm90INS1_16FlashAttnFwdSm90INS1_25CollectiveMainloopFwdSm90ILi2EN4cute5tupleIJNS5_1CILi1EEES8_S8_EEENS6_IJNS7_ILi128EEENS7_ILi112EEENS7_ILi192EEEEEELi192ENS_6half_tEfNS_4arch4Sm90ELb0ELb0ELb1ELb1ELb0ELb1ELb0ELb1ELb1ELb0ELb0ELb0EEENS1_21CollectiveEpilogueFwdINS6_IJSA_SC_SB_EEES9_SE_SG_Li256ELb1ELb0ELb0ELb0EEENS1_36VarlenDynamicPersistentTileSchedulerILi128ELi112ELi256ELi32ELb0ELb0ELb1ELb0ELb1ELb1EEEEEEEEEvNT_6ParamsE:
	.zero		3200


//--------------------- .nv.constant0._ZN7cutlass13device_kernelIN5flash11enable_sm90INS1_16FlashAttnFwdSm90INS1_25CollectiveMainloopFwdSm90ILi2EN4cute5tupleIJNS5_1CILi1EEES8_S8_EEENS6_IJNS7_ILi128EEENS7_ILi96EEENS7_ILi192EEEEEELi192ENS_6half_tEfNS_4arch4Sm90ELb0ELb1ELb1ELb0ELb0ELb0ELb0ELb1ELb1ELb0ELb0ELb0EEENS1_21CollectiveEpilogueFwdINS6_IJSA_SC_SB_EEES9_SE_SG_Li256ELb0ELb0ELb0ELb0EEENS1_30DynamicPersistentTileSchedulerILi256ELi32ELb0ELb0ELb1EEEEEEEEEvNT_6ParamsE --------------------------
	.section	.nv.constant0._ZN7cutlass13device_kernelIN5flash11enable_sm90INS1_16FlashAttnFwdSm90INS1_25CollectiveMainloopFwdSm90ILi2EN4cute5tupleIJNS5_1CILi1EEES8_S8_EEENS6_IJNS7_ILi128EEENS7_ILi96EEENS7_ILi192EEEEEELi192ENS_6half_tEfNS_4arch4Sm90ELb0ELb1ELb1ELb0ELb0ELb0ELb0ELb1ELb1ELb0ELb0ELb0EEENS1_21CollectiveEpilogueFwdINS6_IJSA_SC_SB_EEES9_SE_SG_Li256ELb0ELb0ELb0ELb0EEENS1_30DynamicPersistentTileSchedulerILi256ELi32ELb0ELb0ELb1EEEEEEEEEvNT_6ParamsE,"a",@progbits
	.sectionflags	@""
	.align	4
.nv.constant0._ZN7cutlass13device_kernelIN5flash11enable_sm90INS1_16FlashAttnFwdSm90INS1_25CollectiveMainloopFwdSm90ILi2EN4cute5tupleIJNS5_1CILi1EEES8_S8_EEENS6_IJNS7_ILi128EEENS7_ILi96EEENS7_ILi192EEEEEELi192ENS_6half_tEfNS_4arch4Sm90ELb0ELb1ELb1ELb0ELb0ELb0ELb0ELb1ELb1ELb0ELb0ELb0EEENS1_21CollectiveEpilogueFwdINS6_IJSA_SC_SB_EEES9_SE_SG_Li256ELb0ELb0ELb0ELb0EEENS1_30DynamicPersistentTileSchedulerILi256ELi32ELb0ELb0ELb1EEEEEEEEEvNT_6ParamsE:
	.zero		3584


//--------------------- .nv.constant0._ZN7cutlass13device_kernelIN5flash11enable_sm90INS1_16FlashAttnFwdSm90INS1_25CollectiveMainloopFwdSm90ILi2EN4cute5tupleIJNS5_1CILi1EEES8_S8_EEENS6_IJNS7_ILi128EEENS7_ILi96EEENS7_ILi192EEEEEELi192ENS_6half_tEfNS_4arch4Sm90ELb0ELb1ELb1ELb1ELb0ELb0ELb0ELb1ELb1ELb0ELb0ELb0EEENS1_21CollectiveEpilogueFwdINS6_IJSA_SC_SB_EEES9_SE_SG_Li256ELb1ELb0ELb0ELb0EEENS1_36VarlenDynamicPersistentTileSchedulerILi128ELi96ELi256ELi32ELb0ELb0ELb1ELb1ELb0ELb1EEEEEEEEEvNT_6ParamsE --------------------------
	.section	.nv.constant0._ZN7cutlass13device_kernelIN5flash11enable_sm90INS1_16FlashAttnFwdSm90INS1_25CollectiveMainloopFwdSm90ILi2EN4cute5tupleIJNS5_1CILi1EEES8_S8_EEENS6_IJNS7_ILi128EEENS7_ILi96EEENS7_ILi192EEEEEELi192ENS_6half_tEfNS_4arch4Sm90ELb0ELb1ELb1ELb1ELb0ELb0ELb0ELb1ELb1ELb0ELb0ELb0EEENS1_21CollectiveEpilogueFwdINS6_IJSA_SC_SB_EEES9_SE_SG_Li256ELb1ELb0ELb0ELb0EEENS1_36VarlenDynamicPersistentTileSchedulerILi128ELi96ELi256ELi32ELb0ELb0ELb1ELb1ELb0ELb1EEEEEEEEEvNT_6ParamsE,"a",@progbits
	.sectionflags	@""
	.align	4
.nv.constant0._ZN7cutlass13device_kernelIN5flash11enable_sm90INS1_16FlashAttnFwdSm90INS1_25CollectiveMainloopFwdSm90ILi2EN4cute5tupleIJNS5_1CILi1EEES8_S8_EEENS6_IJNS7_ILi128EEENS7_ILi96EEENS7_ILi192EEEEEELi192ENS_6half_tEfNS_4arch4Sm90ELb0ELb1ELb1ELb1ELb0ELb0ELb0ELb1ELb1ELb0ELb0ELb0EEENS1_21CollectiveEpilogueFwdINS6_IJSA_SC_SB_EEES9_SE_SG_Li256ELb1ELb0ELb0ELb0EEENS1_36VarlenDynamicPersistentTileSchedulerILi128ELi96ELi256ELi32ELb0ELb0ELb1ELb1ELb0ELb1EEEEEEEEEvNT_6ParamsE:
	.zero		3200


//--------------------- .nv.constant0._ZN7cutlass13device_kernelIN5flash11enable_sm90INS1_16FlashAttnFwdSm90INS1_25CollectiveMainloopFwdSm90ILi2EN4cute5tupleIJNS5_1CILi1EEES8_S8_EEENS6_IJNS7_ILi128EEENS7_ILi96EEENS7_ILi192EEEEEELi192ENS_6half_tEfNS_4arch4Sm90ELb0ELb1ELb1ELb1ELb0ELb1ELb0ELb1ELb1ELb0ELb0ELb0EEENS1_21CollectiveEpilogueFwdINS6_IJSA_SC_SB_EEES9_SE_SG_Li256ELb1ELb0ELb0ELb0EEENS1_36VarlenDynamicPersistentTileSchedulerILi128ELi96ELi256ELi32ELb0ELb0ELb1ELb1ELb0ELb1EEEEEEEEEvNT_6ParamsE --------------------------
	.section	.nv.constant0._ZN7cutlass13device_kernelIN5flash11enable_sm90INS1_16FlashAttnFwdSm90INS1_25CollectiveMainloopFwdSm90ILi2EN4cute5tupleIJNS5_1CILi1EEES8_S8_EEENS6_IJNS7_ILi128EEENS7_ILi96EEENS7_ILi192EEEEEELi192ENS_6half_tEfNS_4arch4Sm90ELb0ELb1ELb1ELb1ELb0ELb1ELb0ELb1ELb1ELb0ELb0ELb0EEENS1_21CollectiveEpilogueFwdINS6_IJSA_SC_SB_EEES9_SE_SG_Li256ELb1ELb0ELb0ELb0EEENS1_36VarlenDynamicPersistentTileSchedulerILi128ELi96ELi256ELi32ELb0ELb0ELb1ELb1ELb0ELb1EEEEEEEEEvNT_6ParamsE,"a",@progbits
	.sectionflags	@""
	.align	4
.nv.constant0._ZN7cutlass13device_kernelIN5flash11enable_sm90INS1_16FlashAttnFwdSm90INS1_25CollectiveMainloopFwdSm90ILi2EN4cute5tupleIJNS5_1CILi1EEES8_S8_EEENS6_IJNS7_ILi128EEENS7_ILi96EEENS7_ILi192EEEEEELi192ENS_6half_tEfNS_4arch4Sm90ELb0ELb1ELb1ELb1ELb0ELb1ELb0ELb1ELb1ELb0ELb0ELb0EEENS1_21CollectiveEpilogueFwdINS6_IJSA_SC_SB_EEES9_SE_SG_Li256ELb1ELb0ELb0ELb0EEENS1_36VarlenDynamicPersistentTileSchedulerILi128ELi96ELi256ELi32ELb0ELb0ELb1ELb1ELb0ELb1EEEEEEEEEvNT_6ParamsE:
	.zero		3200


//--------------------- .nv.constant0._ZN7cutlass13device_kernelIN5flash11enable_sm90INS1_16FlashAttnFwdSm90INS1_25CollectiveMainloopFwdSm90ILi2EN4cute5tupleIJNS5_1CILi1EEES8_S8_EEENS6_IJNS7_ILi128EEENS7_ILi112EEENS7_ILi192EEEEEELi192ENS_6half_tEfNS_4arch4Sm90ELb1ELb0ELb1ELb0ELb0ELb0ELb0ELb1ELb1ELb0ELb0ELb0EEENS1_21CollectiveEpilogueFwdINS6_IJSA_SC_SB_EEES9_SE_SG_Li256ELb0ELb0ELb0ELb0EEENS1_30DynamicPersistentTileSchedulerILi256ELi32ELb0ELb0ELb1EEEEEEEEEvNT_6ParamsE --------------------------
	.section	.nv.constant0._ZN7cutlass13device_kernelIN5flash11enable_sm90INS1_16FlashAttnFwdSm90INS1_25CollectiveMainloopFwdSm90ILi2EN4cute5tupleIJNS5_1CILi1EEES8_S8_EEENS6_IJNS7_ILi128EEENS7_ILi112EEENS7_ILi192EEEEEELi192ENS_6half_tEfNS_4arch4Sm90ELb1ELb0ELb1ELb0ELb0ELb0ELb0ELb1ELb1ELb0ELb0ELb0EEENS1_21CollectiveEpilogueFwdINS6_IJSA_SC_SB_EEES9_SE_SG_Li256ELb0ELb0ELb0ELb0EEENS1_30DynamicPersistentTileSchedulerILi256ELi32ELb0ELb0ELb1EEEEEEEEEvNT_6ParamsE,"a",@progbits
	.sectionflags	@""
	.align	4
.nv.constant0._ZN7cutlass13device_kernelIN5flash11enable_sm90INS1_16FlashAttnFwdSm90INS1_25CollectiveMainloopFwdSm90ILi2EN4cute5tupleIJNS5_1CILi1EEES8_S8_EEENS6_IJNS7_ILi128EEENS7_ILi112EEENS7_ILi192EEEEEELi192ENS_6half_tEfNS_4arch4Sm90ELb1ELb0ELb1ELb0ELb0ELb0ELb0ELb1ELb1ELb0ELb0ELb0EEENS1_21CollectiveEpilogueFwdINS6_IJSA_SC_SB_EEES9_SE_SG_Li256ELb0ELb0ELb0ELb0EEENS1_30DynamicPersistentTileSchedulerILi256ELi32ELb0ELb0ELb1EEEEEEEEEvNT_6ParamsE:
	.zero		3584


//--------------------- .nv.constant0._ZN7cutlass13device_kernelIN5flash11enable_sm90INS1_16FlashAttnFwdSm90INS1_25CollectiveMainloopFwdSm90ILi2EN4cute5tupleIJNS5_1CILi1EEES8_S8_EEENS6_IJNS7_ILi128EEENS7_ILi112EEENS7_ILi192EEEEEELi192ENS_6half_tEfNS_4arch4Sm90ELb1ELb0ELb1ELb1ELb0ELb0ELb0ELb1ELb1ELb0ELb0ELb0EEENS1_21CollectiveEpilogueFwdINS6_IJSA_SC_SB_EEES9_SE_SG_Li256ELb1ELb0ELb0ELb0EEENS1_36VarlenDynamicPersistentTileSchedulerILi128ELi112ELi256ELi32ELb0ELb0ELb1ELb1ELb1ELb1EEEEEEEEEvNT_6ParamsE --------------------------
	.section	.nv.constant0._ZN7cutlass13device_kernelIN5flash11enable_sm90INS1_16FlashAttnFwdSm90INS1_25CollectiveMainloopFwdSm90ILi2EN4cute5tupleIJNS5_1CILi1EEES8_S8_EEENS6_IJNS7_ILi128EEENS7_ILi112EEENS7_ILi192EEEEEELi192ENS_6half_tEfNS_4arch4Sm90ELb1ELb0ELb1ELb1ELb0ELb0ELb0ELb1ELb1ELb0ELb0ELb0EEENS1_21CollectiveEpilogueFwdINS6_IJSA_SC_SB_EEES9_SE_SG_Li256ELb1ELb0ELb0ELb0EEENS1_36VarlenDynamicPersistentTileSchedulerILi128ELi112ELi256ELi32ELb0ELb0ELb1ELb1ELb1ELb1EEEEEEEEEvNT_6ParamsE,"a",@progbits
	.sectionflags	@""
	.align	4
.nv.constant0._ZN7cutlass13device_kernelIN5flash11enable_sm90INS1_16FlashAttnFwdSm90INS1_25CollectiveMainloopFwdSm90ILi2EN4cute5tupleIJNS5_1CILi1EEES8_S8_EEENS6_IJNS7_ILi128EEENS7_ILi112EEENS7_ILi192EEEEEELi192ENS_6half_tEfNS_4arch4Sm90ELb1ELb0ELb1ELb1ELb0ELb0ELb0ELb1ELb1ELb0ELb0ELb0EEENS1_21CollectiveEpilogueFwdINS6_IJSA_SC_SB_EEES9_SE_SG_Li256ELb1ELb0ELb0ELb0EEENS1_36VarlenDynamicPersistentTileSchedulerILi128ELi112ELi256ELi32ELb0ELb0ELb1ELb1ELb1ELb1EEEEEEEEEvNT_6ParamsE:
	.zero		3200


//--------------------- .nv.constant0._ZN7cutlass13device_kernelIN5flash11enable_sm90INS1_16FlashAttnFwdSm90INS1_25CollectiveMainloopFwdSm90ILi2EN4cute5tupleIJNS5_1CILi1EEES8_S8_EEENS6_IJNS7_ILi128EEENS7_ILi112EEENS7_ILi192EEEEEELi192ENS_6half_tEfNS_4arch4Sm90ELb1ELb0ELb1ELb1ELb0ELb1ELb0ELb1ELb1ELb0ELb0ELb0EEENS1_21CollectiveEpilogueFwdINS6_IJSA_SC_SB_EEES9_SE_SG_Li256ELb1ELb0ELb0ELb0EEENS1_36VarlenDynamicPersistentTileSchedulerILi128ELi112ELi256ELi32ELb0ELb0ELb1ELb1ELb1ELb1EEEEEEEEEvNT_6ParamsE --------------------------
	.section	.nv.constant0._ZN7cutlass13device_kernelIN5flash11enable_sm90INS1_16FlashAttnFwdSm90INS1_25CollectiveMainloopFwdSm90ILi2EN4cute5tupleIJNS5_1CILi1EEES8_S8_EEENS6_IJNS7_ILi128EEENS7_ILi112EEENS7_ILi192EEEEEELi192ENS_6half_tEfNS_4arch4Sm90ELb1ELb0ELb1ELb1ELb0ELb1ELb0ELb1ELb1ELb0ELb0ELb0EEENS1_21CollectiveEpilogueFwdINS6_IJSA_SC_SB_EEES9_SE_SG_Li256ELb1ELb0ELb0ELb0EEENS1_36VarlenDynamicPersistentTileSchedulerILi128ELi112ELi256ELi32ELb0ELb0ELb1ELb1ELb1ELb1EEEEEEEEEvNT_6ParamsE,"a",@progbits
	.sectionflags	@""
	.align	4
.nv.constant0._ZN7cutlass13device_kernelIN5flash11enable_sm90INS1_16FlashAttnFwdSm90INS1_25CollectiveMainloopFwdSm90ILi2EN4cute5tupleIJNS5_1CILi1EEES8_S8_EEENS6_IJNS7_ILi128EEENS7_ILi112EEENS7_ILi192EEEEEELi192ENS_6half_tEfNS_4arch4Sm90ELb1ELb0ELb1ELb1ELb0ELb1ELb0ELb1ELb1ELb0ELb0ELb0EEENS1_21CollectiveEpilogueFwdINS6_IJSA_SC_SB_EEES9_SE_SG_Li256ELb1ELb0ELb0ELb0EEENS1_36VarlenDynamicPersistentTileSchedulerILi128ELi112ELi256ELi32ELb0ELb0ELb1ELb1ELb1ELb1EEEEEEEEEvNT_6ParamsE:
	.zero		3200


//--------------------- .nv.constant0._ZN7cutlass13device_kernelIN5flash11enable_sm90INS1_16FlashAttnFwdSm90INS1_25CollectiveMainloopFwdSm90ILi2EN4cute5tupleIJNS5_1CILi1EEES8_S8_EEENS6_IJNS7_ILi128EEENS7_ILi176EEESA_EEELi128ENS_6half_tEfNS_4arch4Sm90ELb0ELb0ELb1ELb0ELb0ELb0ELb0ELb1ELb1ELb0ELb0ELb0EEENS1_21CollectiveEpilogueFwdINS6_IJSA_SA_SB_EEES9_SD_SF_Li256ELb0ELb0ELb0ELb0EEENS1_29StaticPersistentTileSchedulerILb0EEEEEEEEEvNT_6ParamsE --------------------------
	.section	.nv.constant0._ZN7cutlass13device_kernelIN5flash11enable_sm90INS1_16FlashAttnFwdSm90INS1_25CollectiveMainloopFwdSm90ILi2EN4cute5tupleIJNS5_1CILi1EEES8_S8_EEENS6_IJNS7_ILi128EEENS7_ILi176EEESA_EEELi128ENS_6half_tEfNS_4arch4Sm90ELb0ELb0ELb1ELb0ELb0ELb0ELb0ELb1ELb1ELb0ELb0ELb0EEENS1_21CollectiveEpilogueFwdINS6_IJSA_SA_SB_EEES9_SD_SF_Li256ELb0ELb0ELb0ELb0EEENS1_29StaticPersistentTileSchedulerILb0EEEEEEEEEvNT_6ParamsE,"a",@progbits
	.sectionflags	@""
	.align	4
.nv.constant0._ZN7cutlass13device_kernelIN5flash11enable_sm90INS1_16FlashAttnFwdSm90INS1_25CollectiveMainloopFwdSm90ILi2EN4cute5tupleIJNS5_1CILi1EEES8_S8_EEENS6_IJNS7_ILi128EEENS7_ILi176EEESA_EEELi128ENS_6half_tEfNS_4arch4Sm90ELb0ELb0ELb1ELb0ELb0ELb0ELb0ELb1ELb1ELb0ELb0ELb0EEENS1_21CollectiveEpilogueFwdINS6_IJSA_SA_SB_EEES9_SD_SF_Li256ELb0ELb0ELb0ELb0EEENS1_29StaticPersistentTileSchedulerILb0EEEEEEEEEvNT_6ParamsE:
	.zero		3584


//--------------------- .nv.constant0._ZN7cutlass13device_kernelIN5flash11enable_sm90INS1_16FlashAttnFwdSm90INS1_25CollectiveMainloopFwdSm90ILi2EN4cute5tupleIJNS5_1CILi2EEENS7_ILi1EEES9_EEENS6_IJNS7_ILi128EEENS7_ILi176EEESB_EEELi128ENS_6half_tEfNS_4arch4Sm90ELb0ELb0ELb1ELb0ELb0ELb0ELb0ELb1ELb1ELb0ELb0ELb0EEENS1_21CollectiveEpilogueFwdINS6_IJSB_SB_SC_EEESA_SE_SG_Li256ELb0ELb0ELb0ELb0EEENS1_29StaticPersistentTileSchedulerILb0EEEEEEEEEvNT_6ParamsE --------------------------
	.section	.nv.constant0._ZN7cutlass13device_kernelIN5flash11enable_sm90INS1_16FlashAttnFwdSm90INS1_25CollectiveMainloopFwdSm90ILi2EN4cute5tupleIJNS5_1CILi2EEENS7_ILi1EEES9_EEENS6_IJNS7_ILi128EEENS7_ILi176EEESB_EEELi128ENS_6half_tEfNS_4arch4Sm90ELb0ELb0ELb1ELb0ELb0ELb0ELb0ELb1ELb1ELb0ELb0ELb0EEENS1_21CollectiveEpilogueFwdINS6_IJSB_SB_SC_EEESA_SE_SG_Li256ELb0ELb0ELb0ELb0EEENS1_29StaticPersistentTileSchedulerILb0EEEEEEEEEvNT_6ParamsE,"a",@progbits
	.sectionflags	@""
	.align	4
.nv.constant0._ZN7cutlass13device_kernelIN5flash11enable_sm90INS1_16FlashAttnFwdSm90INS1_25CollectiveMainloopFwdSm90ILi2EN4cute5tupleIJNS5_1CILi2EEENS7_ILi1EEES9_EEENS6_IJNS7_ILi128EEENS7_ILi176EEESB_EEELi128ENS_6half_tEfNS_4arch4Sm90ELb0ELb0ELb1ELb0ELb0ELb0ELb0ELb1ELb1ELb0ELb0ELb0EEENS1_21CollectiveEpilogueFwdINS6_IJSB_SB_SC_EEESA_SE_SG_Li256ELb0ELb0ELb0ELb0EEENS1_29StaticPersistentTileSchedulerILb0EEEEEEEEEvNT_6ParamsE:
	.zero		3584


//--------------------- .nv.constant0._ZN7cutlass13device_kernelIN5flash11enable_sm90INS1_16FlashAttnFwdSm90INS1_25CollectiveMainloopFwdSm90ILi2EN4cute5tupleIJNS5_1CILi1EEES8_S8_EEENS6_IJNS7_ILi128EEENS7_ILi176EEESA_EEELi128ENS_6half_tEfNS_4arch4Sm90ELb0ELb0ELb1ELb1ELb0ELb0ELb0ELb1ELb1ELb0ELb0ELb0EEENS1_21CollectiveEpilogueFwdINS6_IJSA_SA_SB_EEES9_SD_SF_Li256ELb1ELb0ELb0ELb0EEENS1_36VarlenDynamicPersistentTileSchedulerILi128ELi176ELi256ELi32ELb0ELb0ELb1ELb0ELb1ELb1EEEEEEEEEvNT_6ParamsE --------------------------
	.section	.nv.constant0._ZN7cutlass13device_kernelIN5flash11enable_sm90INS1_16FlashAttnFwdSm90INS1_25CollectiveMainloopFwdSm90ILi2EN4cute5tupleIJNS5_1CILi1EEES8_S8_EEENS6_IJNS7_ILi128EEENS7_ILi176EEESA_EEELi128ENS_6half_tEfNS_4arch4Sm90ELb0ELb0ELb1ELb1ELb0ELb0ELb0ELb1ELb1ELb0ELb0ELb0EEENS1_21CollectiveEpilogueFwdINS6_IJSA_SA_SB_EEES9_SD_SF_Li256ELb1ELb0ELb0ELb0EEENS1_36VarlenDynamicPersistentTileSchedulerILi128ELi176ELi256ELi32ELb0ELb0ELb1ELb0ELb1ELb1EEEEEEEEEvNT_6ParamsE,"a",@progbits
	.sectionflags	@""
	.align	4
.nv.constant0._ZN7cutlass13device_kernelIN5flash11enable_sm90INS1_16FlashAttnFwdSm90INS1_25CollectiveMainloopFwdSm90ILi2EN4cute5tupleIJNS5_1CILi1EEES8_S8_EEENS6_IJNS7_ILi128EEENS7_ILi176EEESA_EEELi128ENS_6half_tEfNS_4arch4Sm90ELb0ELb0ELb1ELb1ELb0ELb0ELb0ELb1ELb1ELb0ELb0ELb0EEENS1_21CollectiveEpilogueFwdINS6_IJSA_SA_SB_EEES9_SD_SF_Li256ELb1ELb0ELb0ELb0EEENS1_36VarlenDynamicPersistentTileSchedulerILi128ELi176ELi256ELi32ELb0ELb0ELb1ELb0ELb1ELb1EEEEEEEEEvNT_6ParamsE:
	.zero		3200


//--------------------- .nv.constant0._ZN7cutlass13device_kernelIN5flash11enable_sm90INS1_16FlashAttnFwdSm90INS1_25CollectiveMainloopFwdSm90ILi2EN4cute5tupleIJNS5_1CILi1EEES8_S8_EEENS6_IJNS7_ILi128EEENS7_ILi176EEESA_EEELi128ENS_6half_tEfNS_4arch4Sm90ELb0ELb0ELb1ELb1ELb0ELb1ELb0ELb1ELb1ELb0ELb0ELb0EEENS1_21CollectiveEpilogueFwdINS6_IJSA_SA_SB_EEES9_SD_SF_Li256ELb1ELb0ELb0ELb0EEENS1_36VarlenDynamicPersistentTileSchedulerILi128ELi176ELi256ELi32ELb0ELb0ELb1ELb0ELb1ELb1EEEEEEEEEvNT_6ParamsE --------------------------
	.section	.nv.constant0._ZN7cutlass13device_kernelIN5flash11enable_sm90INS1_16FlashAttnFwdSm90INS1_25CollectiveMainloopFwdSm90ILi2EN4cute5tupleIJNS5_1CILi1EEES8_S8_EEENS6_IJNS7_ILi128EEENS7_ILi176EEESA_EEELi128ENS_6half_tEfNS_4arch4Sm90ELb0ELb0ELb1ELb1ELb0ELb1ELb0ELb1ELb1ELb0ELb0ELb0EEENS1_21CollectiveEpilogueFwdINS6_IJSA_SA_SB_EEES9_SD_SF_Li256ELb1ELb0ELb0ELb0EEENS1_36VarlenDynamicPersistentTileSchedulerILi128ELi176ELi256ELi32ELb0ELb0ELb1ELb0ELb1ELb1EEEEEEEEEvNT_6ParamsE,"a",@progbits
	.sectionflags	@""
	.align	4
.nv.constant0._ZN7cutlass13device_kernelIN5flash11enable_sm90INS1_16FlashAttnFwdSm90INS1_25CollectiveMainloopFwdSm90ILi2EN4cute5tupleIJNS5_1CILi1EEES8_S8_EEENS6_IJNS7_ILi128EEENS7_ILi176EEESA_EEELi128ENS_6half_tEfNS_4arch4Sm90ELb0ELb0ELb1ELb1ELb0ELb1ELb0ELb1ELb1ELb0ELb0ELb0EEENS1_21CollectiveEpilogueFwdINS6_IJSA_SA_SB_EEES9_SD_SF_Li256ELb1ELb0ELb0ELb0EEENS1_36VarlenDynamicPersistentTileSchedulerILi128ELi176ELi256ELi32ELb0ELb0ELb1ELb0ELb1ELb1EEEEEEEEEvNT_6ParamsE:
	.zero		3200


//--------------------- .nv.constant0._ZN7cutlass13device_kernelIN5flash11enable_sm90INS1_16FlashAttnFwdSm90INS1_25CollectiveMainloopFwdSm90ILi2EN4cute5tupleIJNS5_1CILi1EEES8_S8_EEENS6_IJNS7_ILi128EEESA_SA_EEELi128ENS_6half_tEfNS_4arch4Sm90ELb0ELb1ELb1ELb0ELb0ELb0ELb0ELb1ELb1ELb0ELb0ELb0EEENS1_21CollectiveEpilogueFwdISB_S9_SC_SE_Li256ELb0ELb0ELb0ELb0EEENS1_30DynamicPersistentTileSchedulerILi256ELi32ELb0ELb0ELb1EEEEEEEEEvNT_6ParamsE --------------------------
	.section	.nv.constant0._ZN7cutlass13device_kernelIN5flash11enable_sm90INS1_16FlashAttnFwdSm90INS1_25CollectiveMainloopFwdSm90ILi2EN4cute5tupleIJNS5_1CILi1EEES8_S8_EEENS6_IJNS7_ILi128EEESA_SA_EEELi128ENS_6half_tEfNS_4arch4Sm90ELb0ELb1ELb1ELb0ELb0ELb0ELb0ELb1ELb1ELb0ELb0ELb0EEENS1_21CollectiveEpilogueFwdISB_S9_SC_SE_Li256ELb0ELb0ELb0ELb0EEENS1_30DynamicPersistentTileSchedulerILi256ELi32ELb0ELb0ELb1EEEEEEEEEvNT_6ParamsE,"a",@progbits
	.sectionflags	@""
	.align	4
.nv.constant0._ZN7cutlass13device_kernelIN5flash11enable_sm90INS1_16FlashAttnFwdSm90INS1_25CollectiveMainloopFwdSm90ILi2EN4cute5tupleIJNS5_1CILi1EEES8_S8_EEENS6_IJNS7_ILi128EEESA_SA_EEELi128ENS_6half_tEfNS_4arch4Sm90ELb0ELb1ELb1ELb0ELb0ELb0ELb0ELb1ELb1ELb0ELb0ELb0EEENS1_21CollectiveEpilogueFwdISB_S9_SC_SE_Li256ELb0ELb0ELb0ELb0EEENS1_30DynamicPersistentTileSchedulerILi256ELi32ELb0ELb0ELb1EEEEEEEEEvNT_6ParamsE:
	.zero		3584


//--------------------- .nv.constant0._ZN7cutlass13device_kernelIN5flash11enable_sm90INS1_16FlashAttnFwdSm90INS1_25CollectiveMainloopFwdSm90ILi2EN4cute5tupleIJNS5_1CILi1EEES8_S8_EEENS6_IJNS7_ILi128EEESA_SA_EEELi128ENS_6half_tEfNS_4arch4Sm90ELb0ELb1ELb1ELb1ELb0ELb0ELb0ELb1ELb1ELb0ELb0ELb0EEENS1_21CollectiveEpilogueFwdISB_S9_SC_SE_Li256ELb1ELb0ELb0ELb0EEENS1_36VarlenDynamicPersistentTileSchedulerILi128ELi128ELi256ELi32ELb0ELb0ELb1ELb1ELb0ELb1EEEEEEEEEvNT_6ParamsE --------------------------
	.section	.nv.constant0._ZN7cutlass13device_kernelIN5flash11enable_sm90INS1_16FlashAttnFwdSm90INS1_25CollectiveMainloopFwdSm90ILi2EN4cute5tupleIJNS5_1CILi1EEES8_S8_EEENS6_IJNS7_ILi128EEESA_SA_EEELi128ENS_6half_tEfNS_4arch4Sm90ELb0ELb1ELb1ELb1ELb0ELb0ELb0ELb1ELb1ELb0ELb0ELb0EEENS1_21CollectiveEpilogueFwdISB_S9_SC_SE_Li256ELb1ELb0ELb0ELb0EEENS1_36VarlenDynamicPersistentTileSchedulerILi128ELi128ELi256ELi32ELb0ELb0ELb1ELb1ELb0ELb1EEEEEEEEEvNT_6ParamsE,"a",@progbits
	.sectionflags	@""
	.align	4
.nv.constant0._ZN7cutlass13device_kernelIN5flash11enable_sm90INS1_16FlashAttnFwdSm90INS1_25CollectiveMainloopFwdSm90ILi2EN4cute5tupleIJNS5_1CILi1EEES8_S8_EEENS6_IJNS7_ILi128EEESA_SA_EEELi128ENS_6half_tEfNS_4arch4Sm90ELb0ELb1ELb1ELb1ELb0ELb0ELb0ELb1ELb1ELb0ELb0ELb0EEENS1_21CollectiveEpilogueFwdISB_S9_SC_SE_Li256ELb1ELb0ELb0ELb0EEENS1_36VarlenDynamicPersistentTileSchedulerILi128ELi128ELi256ELi32ELb0ELb0ELb1ELb1ELb0ELb1EEEEEEEEEvNT_6ParamsE:
	.zero		3200


//--------------------- .nv.constant0._ZN7cutlass13device_kernelIN5flash11enable_sm90INS1_16FlashAttnFwdSm90INS1_25CollectiveMainloopFwdSm90ILi2EN4cute5tupleIJNS5_1CILi1EEES8_S8_EEENS6_IJNS7_ILi128EEESA_SA_EEELi128ENS_6half_tEfNS_4arch4Sm90ELb0ELb1ELb1ELb1ELb0ELb1ELb0ELb1ELb1ELb0ELb0ELb0EEENS1_21CollectiveEpilogueFwdISB_S9_SC_SE_Li256ELb1ELb0ELb0ELb0EEENS1_36VarlenDynamicPersistentTileSchedulerILi128ELi128ELi256ELi32ELb0ELb0ELb1ELb1ELb0ELb1EEEEEEEEEvNT_6ParamsE --------------------------
	.section	.nv.constant0._ZN7cutlass13device_kernelIN5flash11enable_sm90INS1_16FlashAttnFwdSm90INS1_25CollectiveMainloopFwdSm90ILi2EN4cute5tupleIJNS5_1CILi1EEES8_S8_EEENS6_IJNS7_ILi128EEESA_SA_EEELi128ENS_6half_tEfNS_4arch4Sm90ELb0ELb1ELb1ELb1ELb0ELb1ELb0ELb1ELb1ELb0ELb0ELb0EEENS1_21CollectiveEpilogueFwdISB_S9_SC_SE_Li256ELb1ELb0ELb0ELb0EEENS1_36VarlenDynamicPersistentTileSchedulerILi128ELi128ELi256ELi32ELb0ELb0ELb1ELb1ELb0ELb1EEEEEEEEEvNT_6ParamsE,"a",@progbits
	.sectionflags	@""
	.align	4
.nv.constant0._ZN7cutlass13device_kernelIN5flash11enable_sm90INS1_16FlashAttnFwdSm90INS1_25CollectiveMainloopFwdSm90ILi2EN4cute5tupleIJNS5_1CILi1EEES8_S8_EEENS6_IJNS7_ILi128EEESA_SA_EEELi128ENS_6half_tEfNS_4arch4Sm90ELb0ELb1ELb1ELb1ELb0ELb1ELb0ELb1ELb1ELb0ELb0ELb0EEENS1_21CollectiveEpilogueFwdISB_S9_SC_SE_Li256ELb1ELb0ELb0ELb0EEENS1_36VarlenDynamicPersistentTileSchedulerILi128ELi128ELi256ELi32ELb0ELb0ELb1ELb1ELb0ELb1EEEEEEEEEvNT_6ParamsE:
	.zero		3200


//--------------------- .nv.constant0._ZN7cutlass13device_kernelIN5flash11enable_sm90INS1_16FlashAttnFwdSm90INS1_25CollectiveMainloopFwdSm90ILi2EN4cute5tupleIJNS5_1CILi1EEES8_S8_EEENS6_IJNS7_ILi128EEESA_SA_EEELi128ENS_6half_tEfNS_4arch4Sm90ELb1ELb0ELb1ELb0ELb0ELb0ELb0ELb1ELb1ELb0ELb0ELb0EEENS1_21CollectiveEpilogueFwdISB_S9_SC_SE_Li256ELb0ELb0ELb0ELb0EEENS1_30DynamicPersistentTileSchedulerILi256ELi32ELb0ELb0ELb1EEEEEEEEEvNT_6ParamsE --------------------------
	.section	.nv.constant0._ZN7cutlass13device_kernelIN5flash11enable_sm90INS1_16FlashAttnFwdSm90INS1_25CollectiveMainloopFwdSm90ILi2EN4cute5tupleIJNS5_1CILi1EEES8_S8_EEENS6_IJNS7_ILi128EEESA_SA_EEELi128ENS_6half_tEfNS_4arch4Sm90ELb1ELb0ELb1ELb0ELb0ELb0ELb0ELb1ELb1ELb0ELb0ELb0EEENS1_21CollectiveEpilogueFwdISB_S9_SC_SE_Li256ELb0ELb0ELb0ELb0EEENS1_30DynamicPersistentTileSchedulerILi256ELi32ELb0ELb0ELb1EEEEEEEEEvNT_6ParamsE,"a",@progbits
	.sectionflags	@""
	.align	4
.nv.constant0._ZN7cutlass13device_kernelIN5flash11enable_sm90INS1_16FlashAttnFwdSm90INS1_25CollectiveMainloopFwdSm90ILi2EN4cute5tupleIJNS5_1CILi1EEES8_S8_EEENS6_IJNS7_ILi128EEESA_SA_EEELi128ENS_6half_tEfNS_4arch4Sm90ELb1ELb0ELb1ELb0ELb0ELb0ELb0ELb1ELb1ELb0ELb0ELb0EEENS1_21CollectiveEpilogueFwdISB_S9_SC_SE_Li256ELb0ELb0ELb0ELb0EEENS1_30DynamicPersistentTileSchedulerILi256ELi32ELb0ELb0ELb1EEEEEEEEEvNT_6ParamsE:
	.zero		3584


//--------------------- .nv.constant0._ZN7cutlass13device_kernelIN5flash11enable_sm90INS1_16FlashAttnFwdSm90INS1_25CollectiveMainloopFwdSm90ILi2EN4cute5tupleIJNS5_1CILi1EEES8_S8_EEENS6_IJNS7_ILi128EEESA_SA_EEELi128ENS_6half_tEfNS_4arch4Sm90ELb1ELb0ELb1ELb1ELb0ELb0ELb0ELb1ELb1ELb0ELb0ELb0EEENS1_21CollectiveEpilogueFwdISB_S9_SC_SE_Li256ELb1ELb0ELb0ELb0EEENS1_36VarlenDynamicPersistentTileSchedulerILi128ELi128ELi256ELi32ELb0ELb0ELb1ELb1ELb1ELb1EEEEEEEEEvNT_6ParamsE --------------------------
	.section	.nv.constant0._ZN7cutlass13device_kernelIN5flash11enable_sm90INS1_16FlashAttnFwdSm90INS1_25CollectiveMainloopFwdSm90ILi2EN4cute5tupleIJNS5_1CILi1EEES8_S8_EEENS6_IJNS7_ILi128EEESA_SA_EEELi128ENS_6half_tEfNS_4arch4Sm90ELb1ELb0ELb1ELb1ELb0ELb0ELb0ELb1ELb1ELb0ELb0ELb0EEENS1_21CollectiveEpilogueFwdISB_S9_SC_SE_Li256ELb1ELb0ELb0ELb0EEENS1_36VarlenDynamicPersistentTileSchedulerILi128ELi128ELi256ELi32ELb0ELb0ELb1ELb1ELb1ELb1EEEEEEEEEvNT_6ParamsE,"a",@progbits
	.sectionflags	@""
	.align	4
.nv.constant0._ZN7cutlass13device_kernelIN5flash11enable_sm90INS1_16FlashAttnFwdSm90INS1_25CollectiveMainloopFwdSm90ILi2EN4cute5tupleIJNS5_1CILi1EEES8_S8_EEENS6_IJNS7_ILi128EEESA_SA_EEELi128ENS_6half_tEfNS_4arch4Sm90ELb1ELb0ELb1ELb1ELb0ELb0ELb0ELb1ELb1ELb0ELb0ELb0EEENS1_21CollectiveEpilogueFwdISB_S9_SC_SE_Li256ELb1ELb0ELb0ELb0EEENS1_36VarlenDynamicPersistentTileSchedulerILi128ELi128ELi256ELi32ELb0ELb0ELb1ELb1ELb1ELb1EEEEEEEEEvNT_6ParamsE:
	.zero		3200


//--------------------- .nv.constant0._ZN7cutlass13device_kernelIN5flash11enable_sm90INS1_16FlashAttnFwdSm90INS1_25CollectiveMainloopFwdSm90ILi2EN4cute5tupleIJNS5_1CILi1EEES8_S8_EEENS6_IJNS7_ILi128EEESA_SA_EEELi128ENS_6half_tEfNS_4arch4Sm90ELb1ELb0ELb1ELb1ELb0ELb1ELb0ELb1ELb1ELb0ELb0ELb0EEENS1_21CollectiveEpilogueFwdISB_S9_SC_SE_Li256ELb1ELb0ELb0ELb0EEENS1_36VarlenDynamicPersistentTileSchedulerILi128ELi128ELi256ELi32ELb0ELb0ELb1ELb1ELb1ELb1EEEEEEEEEvNT_6ParamsE --------------------------
	.section	.nv.constant0._ZN7cutlass13device_kernelIN5flash11enable_sm90INS1_16FlashAttnFwdSm90INS1_25CollectiveMainloopFwdSm90ILi2EN4cute5tupleIJNS5_1CILi1EEES8_S8_EEENS6_IJNS7_ILi128EEESA_SA_EEELi128ENS_6half_tEfNS_4arch4Sm90ELb1ELb0ELb1ELb1ELb0ELb1ELb0ELb1ELb1ELb0ELb0ELb0EEENS1_21CollectiveEpilogueFwdISB_S9_SC_SE_Li256ELb1ELb0ELb0ELb0EEENS1_36VarlenDynamicPersistentTileSchedulerILi128ELi128ELi256ELi32ELb0ELb0ELb1ELb1ELb1ELb1EEEEEEEEEvNT_6ParamsE,"a",@progbits
	.sectionflags	@""
	.align	4
.nv.constant0._ZN7cutlass13device_kernelIN5flash11enable_sm90INS1_16FlashAttnFwdSm90INS1_25CollectiveMainloopFwdSm90ILi2EN4cute5tupleIJNS5_1CILi1EEES8_S8_EEENS6_IJNS7_ILi128EEESA_SA_EEELi128ENS_6half_tEfNS_4arch4Sm90ELb1ELb0ELb1ELb1ELb0ELb1ELb0ELb1ELb1ELb0ELb0ELb0EEENS1_21CollectiveEpilogueFwdISB_S9_SC_SE_Li256ELb1ELb0ELb0ELb0EEENS1_36VarlenDynamicPersistentTileSchedulerILi128ELi128ELi256ELi32ELb0ELb0ELb1ELb1ELb1ELb1EEEEEEEEEvNT_6ParamsE:
	.zero		3200


//--------------------- .nv.constant0._ZN7cutlass13device_kernelIN5flash11enable_sm90INS1_16FlashAttnFwdSm90INS1_25CollectiveMainloopFwdSm90ILi2EN4cute5tupleIJNS5_1CILi1EEES8_S8_EEENS6_IJNS7_ILi192EEENS7_ILi144EEENS7_ILi96EEEEEELi96ENS_6half_tEfNS_4arch4Sm90ELb0ELb0ELb1ELb0ELb0ELb0ELb0ELb0ELb1ELb0ELb0ELb0EEENS1_21CollectiveEpilogueFwdINS6_IJSA_SC_SB_EEES9_SE_SG_Li384ELb0ELb0ELb0ELb0EEENS1_29StaticPersistentTileSchedulerILb0EEEEEEEEEvNT_6ParamsE --------------------------
	.section	.nv.constant0._ZN7cutlass13device_kernelIN5flash11enable_sm90INS1_16FlashAttnFwdSm90INS1_25CollectiveMainloopFwdSm90ILi2EN4cute5tupleIJNS5_1CILi1EEES8_S8_EEENS6_IJNS7_ILi192EEENS7_ILi144EEENS7_ILi96EEEEEELi96ENS_6half_tEfNS_4arch4Sm90ELb0ELb0ELb1ELb0ELb0ELb0ELb0ELb0ELb1ELb0ELb0ELb0EEENS1_21CollectiveEpilogueFwdINS6_IJSA_SC_SB_EEES9_SE_SG_Li384ELb0ELb0ELb0ELb0EEENS1_29StaticPersistentTileSchedulerILb0EEEEEEEEEvNT_6ParamsE,"a",@progbits
	.sectionflags	@""
	.align	4
.nv.constant0._ZN7cutlass13device_kernelIN5flash11enable_sm90INS1_16FlashAttnFwdSm90INS1_25CollectiveMainloopFwdSm90ILi2EN4cute5tupleIJNS5_1CILi1EEES8_S8_EEENS6_IJNS7_ILi192EEENS7_ILi144EEENS7_ILi96EEEEEELi96ENS_6half_tEfNS_4arch4Sm90ELb0ELb0ELb1ELb0ELb0ELb0ELb0ELb0ELb1ELb0ELb0ELb0EEENS1_21CollectiveEpilogueFwdINS6_IJSA_SC_SB_EEES9_SE_SG_Li384ELb0ELb0ELb0ELb0EEENS1_29StaticPersistentTileSchedulerILb0EEEEEEEEEvNT_6ParamsE:
	.zero		3584


//--------------------- .nv.constant0._ZN7cutlass13device_kernelIN5flash11enable_sm90INS1_16FlashAttnFwdSm90INS1_25CollectiveMainloopFwdSm90ILi2EN4cute5tupleIJNS5_1CILi1EEES8_S8_EEENS6_IJNS7_ILi192EEENS7_ILi144EEENS7_ILi96EEEEEELi96ENS_6half_tEfNS_4arch4Sm90ELb0ELb0ELb1ELb1ELb0ELb0ELb0ELb0ELb1ELb0ELb0ELb0EEENS1_21CollectiveEpilogueFwdINS6_IJSA_SC_SB_EEES9_SE_SG_Li384ELb1ELb0ELb0ELb0EEENS1_36VarlenDynamicPersistentTileSchedulerILi192ELi144ELi384ELi32ELb0ELb0ELb1ELb0ELb1ELb1EEEEEEEEEvNT_6ParamsE --------------------------
	.section	.nv.constant0._ZN7cutlass13device_kernelIN5flash11enable_sm90INS1_16FlashAttnFwdSm90INS1_25CollectiveMainloopFwdSm90ILi2EN4cute5tupleIJNS5_1CILi1EEES8_S8_EEENS6_IJNS7_ILi192EEENS7_ILi144EEENS7_ILi96EEEEEELi96ENS_6half_tEfNS_4arch4Sm90ELb0ELb0ELb1ELb1ELb0ELb0ELb0ELb0ELb1ELb0ELb0ELb0EEENS1_21CollectiveEpilogueFwdINS6_IJSA_SC_SB_EEES9_SE_SG_Li384ELb1ELb0ELb0ELb0EEENS1_36VarlenDynamicPersistentTileSchedulerILi192ELi144ELi384ELi32ELb0ELb0ELb1ELb0ELb1ELb1EEEEEEEEEvNT_6ParamsE,"a",@progbits
	.sectionflags	@""
	.align	4
.nv.constant0._ZN7cutlass13device_kernelIN5flash11enable_sm90INS1_16FlashAttnFwdSm90INS1_25CollectiveMainloopFwdSm90ILi2EN4cute5tupleIJNS5_1CILi1EEES8_S8_EEENS6_IJNS7_ILi192EEENS7_ILi144EEENS7_ILi96EEEEEELi96ENS_6half_tEfNS_4arch4Sm90ELb0ELb0ELb1ELb1ELb0ELb0ELb0ELb0ELb1ELb0ELb0ELb0EEENS1_21CollectiveEpilogueFwdINS6_IJSA_SC_SB_EEES9_SE_SG_Li384ELb1ELb0ELb0ELb0EEENS1_36VarlenDynamicPersistentTileSchedulerILi192ELi144ELi384ELi32ELb0ELb0ELb1ELb0ELb1ELb1EEEEEEEEEvNT_6ParamsE:
	.zero		3200


//--------------------- .nv.constant0._ZN7cutlass13device_kernelIN5flash11enable_sm90INS1_16FlashAttnFwdSm90INS1_25CollectiveMainloopFwdSm90ILi2EN4cute5tupleIJNS5_1CILi1EEES8_S8_EEENS6_IJNS7_ILi192EEENS7_ILi144EEENS7_ILi96EEEEEELi96ENS_6half_tEfNS_4arch4Sm90ELb0ELb0ELb1ELb1ELb0ELb1ELb0ELb0ELb1ELb0ELb0ELb0EEENS1_21CollectiveEpilogueFwdINS6_IJSA_SC_SB_EEES9_SE_SG_Li384ELb1ELb0ELb0ELb0EEENS1_36VarlenDynamicPersistentTileSchedulerILi192ELi144ELi384ELi32ELb0ELb0ELb1ELb0ELb1ELb1EEEEEEEEEvNT_6ParamsE --------------------------
	.section	.nv.constant0._ZN7cutlass13device_kernelIN5flash11enable_sm90INS1_16FlashAttnFwdSm90INS1_25CollectiveMainloopFwdSm90ILi2EN4cute5tupleIJNS5_1CILi1EEES8_S8_EEENS6_IJNS7_ILi192EEENS7_ILi144EEENS7_ILi96EEEEEELi96ENS_6half_tEfNS_4arch4Sm90ELb0ELb0ELb1ELb1ELb0ELb1ELb0ELb0ELb1ELb0ELb0ELb0EEENS1_21CollectiveEpilogueFwdINS6_IJSA_SC_SB_EEES9_SE_SG_Li384ELb1ELb0ELb0ELb0EEENS1_36VarlenDynamicPersistentTileSchedulerILi192ELi144ELi384ELi32ELb0ELb0ELb1ELb0ELb1ELb1EEEEEEEEEvNT_6ParamsE,"a",@progbits
	.sectionflags	@""
	.align	4
.nv.constant0._ZN7cutlass13device_kernelIN5flash11enable_sm90INS1_16FlashAttnFwdSm90INS1_25CollectiveMainloopFwdSm90ILi2EN4cute5tupleIJNS5_1CILi1EEES8_S8_EEENS6_IJNS7_ILi192EEENS7_ILi144EEENS7_ILi96EEEEEELi96ENS_6half_tEfNS_4arch4Sm90ELb0ELb0ELb1ELb1ELb0ELb1ELb0ELb0ELb1ELb0ELb0ELb0EEENS1_21CollectiveEpilogueFwdINS6_IJSA_SC_SB_EEES9_SE_SG_Li384ELb1ELb0ELb0ELb0EEENS1_36VarlenDynamicPersistentTileSchedulerILi192ELi144ELi384ELi32ELb0ELb0ELb1ELb0ELb1ELb1EEEEEEEEEvNT_6ParamsE:
	.zero		3200


//--------------------- .nv.constant0._ZN7cutlass13device_kernelIN5flash11enable_sm90INS1_16FlashAttnFwdSm90INS1_25CollectiveMainloopFwdSm90ILi2EN4cute5tupleIJNS5_1CILi1EEES8_S8_EEENS6_IJNS7_ILi192EEENS7_ILi128EEENS7_ILi96EEEEEELi96ENS_6half_tEfNS_4arch4Sm90ELb0ELb1ELb1ELb0ELb0ELb0ELb0ELb0ELb1ELb0ELb0ELb0EEENS1_21CollectiveEpilogueFwdINS6_IJSA_SC_SB_EEES9_SE_SG_Li384ELb0ELb0ELb0ELb0EEENS1_30DynamicPersistentTileSchedulerILi384ELi32ELb0ELb0ELb1EEEEEEEEEvNT_6ParamsE --------------------------
	.section	.nv.constant0._ZN7cutlass13device_kernelIN5flash11enable_sm90INS1_16FlashAttnFwdSm90INS1_25CollectiveMainloopFwdSm90ILi2EN4cute5tupleIJNS5_1CILi1EEES8_S8_EEENS6_IJNS7_ILi192EEENS7_ILi128EEENS7_ILi96EEEEEELi96ENS_6half_tEfNS_4arch4Sm90ELb0ELb1ELb1ELb0ELb0ELb0ELb0ELb0ELb1ELb0ELb0ELb0EEENS1_21CollectiveEpilogueFwdINS6_IJSA_SC_SB_EEES9_SE_SG_Li384ELb0ELb0ELb0ELb0EEENS1_30DynamicPersistentTileSchedulerILi384ELi32ELb0ELb0ELb1EEEEEEEEEvNT_6ParamsE,"a",@progbits
	.sectionflags	@""
	.align	4
.nv.constant0._ZN7cutlass13device_kernelIN5flash11enable_sm90INS1_16FlashAttnFwdSm90INS1_25CollectiveMainloopFwdSm90ILi2EN4cute5tupleIJNS5_1CILi1EEES8_S8_EEENS6_IJNS7_ILi192EEENS7_ILi128EEENS7_ILi96EEEEEELi96ENS_6half_tEfNS_4arch4Sm90ELb0ELb1ELb1ELb0ELb0ELb0ELb0ELb0ELb1ELb0ELb0ELb0EEENS1_21CollectiveEpilogueFwdINS6_IJSA_SC_SB_EEES9_SE_SG_Li384ELb0ELb0ELb0ELb0EEENS1_30DynamicPersistentTileSchedulerILi384ELi32ELb0ELb0ELb1EEEEEEEEEvNT_6ParamsE:
	.zero		3584


//--------------------- .nv.constant0._ZN7cutlass13device_kernelIN5flash11enable_sm90INS1_16FlashAttnFwdSm90INS1_25CollectiveMainloopFwdSm90ILi2EN4cute5tupleIJNS5_1CILi1EEES8_S8_EEENS6_IJNS7_ILi192EEENS7_ILi128EEENS7_ILi96EEEEEELi96ENS_6half_tEfNS_4arch4Sm90ELb0ELb1ELb1ELb1ELb0ELb0ELb0ELb0ELb1ELb0ELb0ELb0EEENS1_21CollectiveEpilogueFwdINS6_IJSA_SC_SB_EEES9_SE_SG_Li384ELb1ELb0ELb0ELb0EEENS1_36VarlenDynamicPersistentTileSchedulerILi192ELi128ELi384ELi32ELb0ELb0ELb1ELb1ELb0ELb1EEEEEEEEEvNT_6ParamsE --------------------------
	.section	.nv.constant0._ZN7cutlass13device_kernelIN5flash11enable_sm90INS1_16FlashAttnFwdSm90INS1_25CollectiveMainloopFwdSm90ILi2EN4cute5tupleIJNS5_1CILi1EEES8_S8_EEENS6_IJNS7_ILi192EEENS7_ILi128EEENS7_ILi96EEEEEELi96ENS_6half_tEfNS_4arch4Sm90ELb0ELb1ELb1ELb1ELb0ELb0ELb0ELb0ELb1ELb0ELb0ELb0EEENS1_21CollectiveEpilogueFwdINS6_IJSA_SC_SB_EEES9_SE_SG_Li384ELb1ELb0ELb0ELb0EEENS1_36VarlenDynamicPersistentTileSchedulerILi192ELi128ELi384ELi32ELb0ELb0ELb1ELb1ELb0ELb1EEEEEEEEEvNT_6ParamsE,"a",@progbits
	.sectionflags	@""
	.align	4
.nv.constant0._ZN7cutlass13device_kernelIN5flash11enable_sm90INS1_16FlashAttnFwdSm90INS1_25CollectiveMainloopFwdSm90ILi2EN4cute5tupleIJNS5_1CILi1EEES8_S8_EEENS6_IJNS7_ILi192EEENS7_ILi128EEENS7_ILi96EEEEEELi96ENS_6half_tEfNS_4arch4Sm90ELb0ELb1ELb1ELb1ELb0ELb0ELb0ELb0ELb1ELb0ELb0ELb0EEENS1_21CollectiveEpilogueFwdINS6_IJSA_SC_SB_EEES9_SE_SG_Li384ELb1ELb0ELb0ELb0EEENS1_36VarlenDynamicPersistentTileSchedulerILi192ELi128ELi384ELi32ELb0ELb0ELb1ELb1ELb0ELb1EEEEEEEEEvNT_6ParamsE:
	.zero		3200


//--------------------- .nv.constant0._ZN7cutlass13device_kernelIN5flash11enable_sm90INS1_16FlashAttnFwdSm90INS1_25CollectiveMainloopFwdSm90ILi2EN4cute5tupleIJNS5_1CILi1EEES8_S8_EEENS6_IJNS7_ILi192EEENS7_ILi128EEENS7_ILi96EEEEEELi96ENS_6half_tEfNS_4arch4Sm90ELb0ELb1ELb1ELb1ELb0ELb1ELb0ELb0ELb1ELb0ELb0ELb0EEENS1_21CollectiveEpilogueFwdINS6_IJSA_SC_SB_EEES9_SE_SG_Li384ELb1ELb0ELb0ELb0EEENS1_36VarlenDynamicPersistentTileSchedulerILi192ELi128ELi384ELi32ELb0ELb0ELb1ELb1ELb0ELb1EEEEEEEEEvNT_6ParamsE --------------------------
	.section	.nv.constant0._ZN7cutlass13device_kernelIN5flash11enable_sm90INS1_16FlashAttnFwdSm90INS1_25CollectiveMainloopFwdSm90ILi2EN4cute5tupleIJNS5_1CILi1EEES8_S8_EEENS6_IJNS7_ILi192EEENS7_ILi128EEENS7_ILi96EEEEEELi96ENS_6half_tEfNS_4arch4Sm90ELb0ELb1ELb1ELb1ELb0ELb1ELb0ELb0ELb1ELb0ELb0ELb0EEENS1_21CollectiveEpilogueFwdINS6_IJSA_SC_SB_EEES9_SE_SG_Li384ELb1ELb0ELb0ELb0EEENS1_36VarlenDynamicPersistentTileSchedulerILi192ELi128ELi384ELi32ELb0ELb0ELb1ELb1ELb0ELb1EEEEEEEEEvNT_6ParamsE,"a",@progbits
	.sectionflags	@""
	.align	4
.nv.constant0._ZN7cutlass13device_kernelIN5flash11enable_sm90INS1_16FlashAttnFwdSm90INS1_25CollectiveMainloopFwdSm90ILi2EN4cute5tupleIJNS5_1CILi1EEES8_S8_EEENS6_IJNS7_ILi192EEENS7_ILi128EEENS7_ILi96EEEEEELi96ENS_6half_tEfNS_4arch4Sm90ELb0ELb1ELb1ELb1ELb0ELb1ELb0ELb0ELb1ELb0ELb0ELb0EEENS1_21CollectiveEpilogueFwdINS6_IJSA_SC_SB_EEES9_SE_SG_Li384ELb1ELb0ELb0ELb0EEENS1_36VarlenDynamicPersistentTileSchedulerILi192ELi128ELi384ELi32ELb0ELb0ELb1ELb1ELb0ELb1EEEEEEEEEvNT_6ParamsE:
	.zero		3200


//--------------------- .nv.constant0._ZN7cutlass13device_kernelIN5flash11enable_sm90INS1_16FlashAttnFwdSm90INS1_25CollectiveMainloopFwdSm90ILi2EN4cute5tupleIJNS5_1CILi1EEES8_S8_EEENS6_IJNS7_ILi192EEENS7_ILi144EEENS7_ILi96EEEEEELi96ENS_6half_tEfNS_4arch4Sm90ELb1ELb0ELb1ELb0ELb0ELb0ELb0ELb0ELb1ELb0ELb0ELb0EEENS1_21CollectiveEpilogueFwdINS6_IJSA_SC_SB_EEES9_SE_SG_Li384ELb0ELb0ELb0ELb0EEENS1_30DynamicPersistentTileSchedulerILi384ELi32ELb0ELb0ELb1EEEEEEEEEvNT_6ParamsE --------------------------
	.section	.nv.constant0._ZN7cutlass13device_kernelIN5flash11enable_sm90INS1_16FlashAttnFwdSm90INS1_25CollectiveMainloopFwdSm90ILi2EN4cute5tupleIJNS5_1CILi1EEES8_S8_EEENS6_IJNS7_ILi192EEENS7_ILi144EEENS7_ILi96EEEEEELi96ENS_6half_tEfNS_4arch4Sm90ELb1ELb0ELb1ELb0ELb0ELb0ELb0ELb0ELb1ELb0ELb0ELb0EEENS1_21CollectiveEpilogueFwdINS6_IJSA_SC_SB_EEES9_SE_SG_Li384ELb0ELb0ELb0ELb0EEENS1_30DynamicPersistentTileSchedulerILi384ELi32ELb0ELb0ELb1EEEEEEEEEvNT_6ParamsE,"a",@progbits
	.sectionflags	@""
	.align	4
.nv.constant0._ZN7cutlass13device_kernelIN5flash11enable_sm90INS1_16FlashAttnFwdSm90INS1_25CollectiveMainloopFwdSm90ILi2EN4cute5tupleIJNS5_1CILi1EEES8_S8_EEENS6_IJNS7_ILi192EEENS7_ILi144EEENS7_ILi96EEEEEELi96ENS_6half_tEfNS_4arch4Sm90ELb1ELb0ELb1ELb0ELb0ELb0ELb0ELb0ELb1ELb0ELb0ELb0EEENS1_21CollectiveEpilogueFwdINS6_IJSA_SC_SB_EEES9_SE_SG_Li384ELb0ELb0ELb0ELb0EEENS1_30DynamicPersistentTileSchedulerILi384ELi32ELb0ELb0ELb1EEEEEEEEEvNT_6ParamsE:
	.zero		3584


//--------------------- .nv.constant0._ZN7cutlass13device_kernelIN5flash11enable_sm90INS1_16FlashAttnFwdSm90INS1_25CollectiveMainloopFwdSm90ILi2EN4cute5tupleIJNS5_1CILi1EEES8_S8_EEENS6_IJNS7_ILi192EEENS7_ILi144EEENS7_ILi96EEEEEELi96ENS_6half_tEfNS_4arch4Sm90ELb1ELb0ELb1ELb1ELb0ELb0ELb0ELb0ELb1ELb0ELb0ELb0EEENS1_21CollectiveEpilogueFwdINS6_IJSA_SC_SB_EEES9_SE_SG_Li384ELb1ELb0ELb0ELb0EEENS1_36VarlenDynamicPersistentTileSchedulerILi192ELi144ELi384ELi32ELb0ELb0ELb1ELb1ELb1ELb1EEEEEEEEEvNT_6ParamsE --------------------------
	.section	.nv.constant0._ZN7cutlass13device_kernelIN5flash11enable_sm90INS1_16FlashAttnFwdSm90INS1_25CollectiveMainloopFwdSm90ILi2EN4cute5tupleIJNS5_1CILi1EEES8_S8_EEENS6_IJNS7_ILi192EEENS7_ILi144EEENS7_ILi96EEEEEELi96ENS_6half_tEfNS_4arch4Sm90ELb1ELb0ELb1ELb1ELb0ELb0ELb0ELb0ELb1ELb0ELb0ELb0EEENS1_21CollectiveEpilogueFwdINS6_IJSA_SC_SB_EEES9_SE_SG_Li384ELb1ELb0ELb0ELb0EEENS1_36VarlenDynamicPersistentTileSchedulerILi192ELi144ELi384ELi32ELb0ELb0ELb1ELb1ELb1ELb1EEEEEEEEEvNT_6ParamsE,"a",@progbits
	.sectionflags	@""
	.align	4
.nv.constant0._ZN7cutlass13device_kernelIN5flash11enable_sm90INS1_16FlashAttnFwdSm90INS1_25CollectiveMainloopFwdSm90ILi2EN4cute5tupleIJNS5_1CILi1EEES8_S8_EEENS6_IJNS7_ILi192EEENS7_ILi144EEENS7_ILi96EEEEEELi96ENS_6half_tEfNS_4arch4Sm90ELb1ELb0ELb1ELb1ELb0ELb0ELb0ELb0ELb1ELb0ELb0ELb0EEENS1_21CollectiveEpilogueFwdINS6_IJSA_SC_SB_EEES9_SE_SG_Li384ELb1ELb0ELb0ELb0EEENS1_36VarlenDynamicPersistentTileSchedulerILi192ELi144ELi384ELi32ELb0ELb0ELb1ELb1ELb1ELb1EEEEEEEEEvNT_6ParamsE:
	.zero		3200


//--------------------- .nv.constant0._ZN7cutlass13device_kernelIN5flash11enable_sm90INS1_16FlashAttnFwdSm90INS1_25CollectiveMainloopFwdSm90ILi2EN4cute5tupleIJNS5_1CILi1EEES8_S8_EEENS6_IJNS7_ILi192EEENS7_ILi144EEENS7_ILi96EEEEEELi96ENS_6half_tEfNS_4arch4Sm90ELb1ELb0ELb1ELb1ELb0ELb1ELb0ELb0ELb1ELb0ELb0ELb0EEENS1_21CollectiveEpilogueFwdINS6_IJSA_SC_SB_EEES9_SE_SG_Li384ELb1ELb0ELb0ELb0EEENS1_36VarlenDynamicPersistentTileSchedulerILi192ELi144ELi384ELi32ELb0ELb0ELb1ELb1ELb1ELb1EEEEEEEEEvNT_6ParamsE --------------------------
	.section	.nv.constant0._ZN7cutlass13device_kernelIN5flash11enable_sm90INS1_16FlashAttnFwdSm90INS1_25CollectiveMainloopFwdSm90ILi2EN4cute5tupleIJNS5_1CILi1EEES8_S8_EEENS6_IJNS7_ILi192EEENS7_ILi144EEENS7_ILi96EEEEEELi96ENS_6half_tEfNS_4arch4Sm90ELb1ELb0ELb1ELb1ELb0ELb1ELb0ELb0ELb1ELb0ELb0ELb0EEENS1_21CollectiveEpilogueFwdINS6_IJSA_SC_SB_EEES9_SE_SG_Li384ELb1ELb0ELb0ELb0EEENS1_36VarlenDynamicPersistentTileSchedulerILi192ELi144ELi384ELi32ELb0ELb0ELb1ELb1ELb1ELb1EEEEEEEEEvNT_6ParamsE,"a",@progbits
	.sectionflags	@""
	.align	4
.nv.constant0._ZN7cutlass13device_kernelIN5flash11enable_sm90INS1_16FlashAttnFwdSm90INS1_25CollectiveMainloopFwdSm90ILi2EN4cute5tupleIJNS5_1CILi1EEES8_S8_EEENS6_IJNS7_ILi192EEENS7_ILi144EEENS7_ILi96EEEEEELi96ENS_6half_tEfNS_4arch4Sm90ELb1ELb0ELb1ELb1ELb0ELb1ELb0ELb0ELb1ELb0ELb0ELb0EEENS1_21CollectiveEpilogueFwdINS6_IJSA_SC_SB_EEES9_SE_SG_Li384ELb1ELb0ELb0ELb0EEENS1_36VarlenDynamicPersistentTileSchedulerILi192ELi144ELi384ELi32ELb0ELb0ELb1ELb1ELb1ELb1EEEEEEEEEvNT_6ParamsE:
	.zero		3200


//--------------------- .nv.constant0._ZN7cutlass13device_kernelIN5flash11enable_sm90INS1_16FlashAttnFwdSm90INS1_25CollectiveMainloopFwdSm90ILi2EN4cute5tupleIJNS5_1CILi1EEES8_S8_EEENS6_IJNS7_ILi192EEESA_NS7_ILi64EEEEEELi64ENS_6half_tEfNS_4arch4Sm90ELb0ELb0ELb1ELb0ELb0ELb0ELb0ELb0ELb1ELb0ELb0ELb0EEENS1_21CollectiveEpilogueFwdINS6_IJSA_SB_SA_EEES9_SD_SF_Li384ELb0ELb0ELb0ELb0EEENS1_29StaticPersistentTileSchedulerILb0EEEEEEEEEvNT_6ParamsE --------------------------
	.section	.nv.constant0._ZN7cutlass13device_kernelIN5flash11enable_sm90INS1_16FlashAttnFwdSm90INS1_25CollectiveMainloopFwdSm90ILi2EN4cute5tupleIJNS5_1CILi1EEES8_S8_EEENS6_IJNS7_ILi192EEESA_NS7_ILi64EEEEEELi64ENS_6half_tEfNS_4arch4Sm90ELb0ELb0ELb1ELb0ELb0ELb0ELb0ELb0ELb1ELb0ELb0ELb0EEENS1_21CollectiveEpilogueFwdINS6_IJSA_SB_SA_EEES9_SD_SF_Li384ELb0ELb0ELb0ELb0EEENS1_29StaticPersistentTileSchedulerILb0EEEEEEEEEvNT_6ParamsE,"a",@progbits
	.sectionflags	@""
	.align	4
.nv.constant0._ZN7cutlass13device_kernelIN5flash11enable_sm90INS1_16FlashAttnFwdSm90INS1_25CollectiveMainloopFwdSm90ILi2EN4cute5tupleIJNS5_1CILi1EEES8_S8_EEENS6_IJNS7_ILi192EEESA_NS7_ILi64EEEEEELi64ENS_6half_tEfNS_4arch4Sm90ELb0ELb0ELb1ELb0ELb0ELb0ELb0ELb0ELb1ELb0ELb0ELb0EEENS1_21CollectiveEpilogueFwdINS6_IJSA_SB_SA_EEES9_SD_SF_Li384ELb0ELb0ELb0ELb0EEENS1_29StaticPersistentTileSchedulerILb0EEEEEEEEEvNT_6ParamsE:
	.zero		3584


//--------------------- .nv.constant0._ZN7cutlass13device_kernelIN5flash11enable_sm90INS1_16FlashAttnFwdSm90INS1_25CollectiveMainloopFwdSm90ILi2EN4cute5tupleIJNS5_1CILi1EEES8_S8_EEENS6_IJNS7_ILi192EEESA_NS7_ILi64EEEEEELi64ENS_6half_tEfNS_4arch4Sm90ELb0ELb0ELb1ELb1ELb0ELb0ELb0ELb0ELb1ELb0ELb0ELb0EEENS1_21CollectiveEpilogueFwdINS6_IJSA_SB_SA_EEES9_SD_SF_Li384ELb1ELb0ELb0ELb0EEENS1_36VarlenDynamicPersistentTileSchedulerILi192ELi192ELi384ELi32ELb0ELb0ELb1ELb0ELb1ELb1EEEEEEEEEvNT_6ParamsE --------------------------
	.section	.nv.constant0._ZN7cutlass13device_kernelIN5flash11enable_sm90INS1_16FlashAttnFwdSm90INS1_25CollectiveMainloopFwdSm90ILi2EN4cute5tupleIJNS5_1CILi1EEES8_S8_EEENS6_IJNS7_ILi192EEESA_NS7_ILi64EEEEEELi64ENS_6half_tEfNS_4arch4Sm90ELb0ELb0ELb1ELb1ELb0ELb0ELb0ELb0ELb1ELb0ELb0ELb0EEENS1_21CollectiveEpilogueFwdINS6_IJSA_SB_SA_EEES9_SD_SF_Li384ELb1ELb0ELb0ELb0EEENS1_36VarlenDynamicPersistentTileSchedulerILi192ELi192ELi384ELi32ELb0ELb0ELb1ELb0ELb1ELb1EEEEEEEEEvNT_6ParamsE,"a",@progbits
	.sectionflags	@""
	.align	4
.nv.constant0._ZN7cutlass13device_kernelIN5flash11enable_sm90INS1_16FlashAttnFwdSm90INS1_25CollectiveMainloopFwdSm90ILi2EN4cute5tupleIJNS5_1CILi1EEES8_S8_EEENS6_IJNS7_ILi192EEESA_NS7_ILi64EEEEEELi64ENS_6half_tEfNS_4arch4Sm90ELb0ELb0ELb1ELb1ELb0ELb0ELb0ELb0ELb1ELb0ELb0ELb0EEENS1_21CollectiveEpilogueFwdINS6_IJSA_SB_SA_EEES9_SD_SF_Li384ELb1ELb0ELb0ELb0EEENS1_36VarlenDynamicPersistentTileSchedulerILi192ELi192ELi384ELi32ELb0ELb0ELb1ELb0ELb1ELb1EEEEEEEEEvNT_6ParamsE:
	.zero		3200


//--------------------- .nv.constant0._ZN7cutlass13device_kernelIN5flash11enable_sm90INS1_16FlashAttnFwdSm90INS1_25CollectiveMainloopFwdSm90ILi2EN4cute5tupleIJNS5_1CILi1EEES8_S8_EEENS6_IJNS7_ILi192EEESA_NS7_ILi64EEEEEELi64ENS_6half_tEfNS_4arch4Sm90ELb0ELb0ELb1ELb1ELb0ELb1ELb0ELb0ELb1ELb0ELb0ELb0EEENS1_21CollectiveEpilogueFwdINS6_IJSA_SB_SA_EEES9_SD_SF_Li384ELb1ELb0ELb0ELb0EEENS1_36VarlenDynamicPersistentTileSchedulerILi192ELi192ELi384ELi32ELb0ELb0ELb1ELb0ELb1ELb1EEEEEEEEEvNT_6ParamsE --------------------------
	.section	.nv.constant0._ZN7cutlass13device_kernelIN5flash11enable_sm90INS1_16FlashAttnFwdSm90INS1_25CollectiveMainloopFwdSm90ILi2EN4cute5tupleIJNS5_1CILi1EEES8_S8_EEENS6_IJNS7_ILi192EEESA_NS7_ILi64EEEEEELi64ENS_6half_tEfNS_4arch4Sm90ELb0ELb0ELb1ELb1ELb0ELb1ELb0ELb0ELb1ELb0ELb0ELb0EEENS1_21CollectiveEpilogueFwdINS6_IJSA_SB_SA_EEES9_SD_SF_Li384ELb1ELb0ELb0ELb0EEENS1_36VarlenDynamicPersistentTileSchedulerILi192ELi192ELi384ELi32ELb0ELb0ELb1ELb0ELb1ELb1EEEEEEEEEvNT_6ParamsE,"a",@progbits
	.sectionflags	@""
	.align	4
.nv.constant0._ZN7cutlass13device_kernelIN5flash11enable_sm90INS1_16FlashAttnFwdSm90INS1_25CollectiveMainloopFwdSm90ILi2EN4cute5tupleIJNS5_1CILi1EEES8_S8_EEENS6_IJNS7_ILi192EEESA_NS7_ILi64EEEEEELi64ENS_6half_tEfNS_4arch4Sm90ELb0ELb0ELb1ELb1ELb0ELb1ELb0ELb0ELb1ELb0ELb0ELb0EEENS1_21CollectiveEpilogueFwdINS6_IJSA_SB_SA_EEES9_SD_SF_Li384ELb1ELb0ELb0ELb0EEENS1_36VarlenDynamicPersistentTileSchedulerILi192ELi192ELi384ELi32ELb0ELb0ELb1ELb0ELb1ELb1EEEEEEEEEvNT_6ParamsE:
	.zero		3200


//--------------------- .nv.constant0._ZN7cutlass13device_kernelIN5flash11enable_sm90INS1_16FlashAttnFwdSm90INS1_25CollectiveMainloopFwdSm90ILi2EN4cute5tupleIJNS5_1CILi1EEES8_S8_EEENS6_IJNS7_ILi192EEENS7_ILi128EEENS7_ILi64EEEEEELi64ENS_6half_tEfNS_4arch4Sm90ELb0ELb1ELb1ELb0ELb0ELb0ELb0ELb1ELb1ELb0ELb0ELb0EEENS1_21CollectiveEpilogueFwdINS6_IJSA_SC_SB_EEES9_SE_SG_Li384ELb0ELb0ELb0ELb0EEENS1_30DynamicPersistentTileSchedulerILi384ELi32ELb0ELb0ELb1EEEEEEEEEvNT_6ParamsE --------------------------
	.section	.nv.constant0._ZN7cutlass13device_kernelIN5flash11enable_sm90INS1_16FlashAttnFwdSm90INS1_25CollectiveMainloopFwdSm90ILi2EN4cute5tupleIJNS5_1CILi1EEES8_S8_EEENS6_IJNS7_ILi192EEENS7_ILi128EEENS7_ILi64EEEEEELi64ENS_6half_tEfNS_4arch4Sm90ELb0ELb1ELb1ELb0ELb0ELb0ELb0ELb1ELb1ELb0ELb0ELb0EEENS1_21CollectiveEpilogueFwdINS6_IJSA_SC_SB_EEES9_SE_SG_Li384ELb0ELb0ELb0ELb0EEENS1_30DynamicPersistentTileSchedulerILi384ELi32ELb0ELb0ELb1EEEEEEEEEvNT_6ParamsE,"a",@progbits
	.sectionflags	@""
	.align	4
.nv.constant0._ZN7cutlass13device_kernelIN5flash11enable_sm90INS1_16FlashAttnFwdSm90INS1_25CollectiveMainloopFwdSm90ILi2EN4cute5tupleIJNS5_1CILi1EEES8_S8_EEENS6_IJNS7_ILi192EEENS7_ILi128EEENS7_ILi64EEEEEELi64ENS_6half_tEfNS_4arch4Sm90ELb0ELb1ELb1ELb0ELb0ELb0ELb0ELb1ELb1ELb0ELb0ELb0EEENS1_21CollectiveEpilogueFwdINS6_IJSA_SC_SB_EEES9_SE_SG_Li384ELb0ELb0ELb0ELb0EEENS1_30DynamicPersistentTileSchedulerILi384ELi32ELb0ELb0ELb1EEEEEEEEEvNT_6ParamsE:
	.zero		3584


//--------------------- .nv.constant0._ZN7cutlass13device_kernelIN5flash11enable_sm90INS1_16FlashAttnFwdSm90INS1_25CollectiveMainloopFwdSm90ILi2EN4cute5tupleIJNS5_1CILi1EEES8_S8_EEENS6_IJNS7_ILi192EEENS7_ILi128EEENS7_ILi64EEEEEELi64ENS_6half_tEfNS_4arch4Sm90ELb0ELb1ELb1ELb1ELb0ELb0ELb0ELb1ELb1ELb0ELb0ELb0EEENS1_21CollectiveEpilogueFwdINS6_IJSA_SC_SB_EEES9_SE_SG_Li384ELb1ELb0ELb0ELb0EEENS1_36VarlenDynamicPersistentTileSchedulerILi192ELi128ELi384ELi32ELb0ELb0ELb1ELb1ELb0ELb1EEEEEEEEEvNT_6ParamsE --------------------------
	.section	.nv.constant0._ZN7cutlass13device_kernelIN5flash11enable_sm90INS1_16FlashAttnFwdSm90INS1_25CollectiveMainloopFwdSm90ILi2EN4cute5tupleIJNS5_1CILi1EEES8_S8_EEENS6_IJNS7_ILi192EEENS7_ILi128EEENS7_ILi64EEEEEELi64ENS_6half_tEfNS_4arch4Sm90ELb0ELb1ELb1ELb1ELb0ELb0ELb0ELb1ELb1ELb0ELb0ELb0EEENS1_21CollectiveEpilogueFwdINS6_IJSA_SC_SB_EEES9_SE_SG_Li384ELb1ELb0ELb0ELb0EEENS1_36VarlenDynamicPersistentTileSchedulerILi192ELi128ELi384ELi32ELb0ELb0ELb1ELb1ELb0ELb1EEEEEEEEEvNT_6ParamsE,"a",@progbits
	.sectionflags	@""
	.align	4
.nv.constant0._ZN7cutlass13device_kernelIN5flash11enable_sm90INS1_16FlashAttnFwdSm90INS1_25CollectiveMainloopFwdSm90ILi2EN4cute5tupleIJNS5_1CILi1EEES8_S8_EEENS6_IJNS7_ILi192EEENS7_ILi128EEENS7_ILi64EEEEEELi64ENS_6half_tEfNS_4arch4Sm90ELb0ELb1ELb1ELb1ELb0ELb0ELb0ELb1ELb1ELb0ELb0ELb0EEENS1_21CollectiveEpilogueFwdINS6_IJSA_SC_SB_EEES9_SE_SG_Li384ELb1ELb0ELb0ELb0EEENS1_36VarlenDynamicPersistentTileSchedulerILi192ELi128ELi384ELi32ELb0ELb0ELb1ELb1ELb0ELb1EEEEEEEEEvNT_6ParamsE:
	.zero		3200


//--------------------- .nv.constant0._ZN7cutlass13device_kernelIN5flash11enable_sm90INS1_16FlashAttnFwdSm90INS1_25CollectiveMainloopFwdSm90ILi2EN4cute5tupleIJNS5_1CILi1EEES8_S8_EEENS6_IJNS7_ILi192EEENS7_ILi128EEENS7_ILi64EEEEEELi64ENS_6half_tEfNS_4arch4Sm90ELb0ELb1ELb1ELb1ELb0ELb1ELb0ELb1ELb1ELb0ELb0ELb0EEENS1_21CollectiveEpilogueFwdINS6_IJSA_SC_SB_EEES9_SE_SG_Li384ELb1ELb0ELb0ELb0EEENS1_36VarlenDynamicPersistentTileSchedulerILi192ELi128ELi384ELi32ELb0ELb0ELb1ELb1ELb0ELb1EEEEEEEEEvNT_6ParamsE --------------------------
	.section	.nv.constant0._ZN7cutlass13device_kernelIN5flash11enable_sm90INS1_16FlashAttnFwdSm90INS1_25CollectiveMainloopFwdSm90ILi2EN4cute5tupleIJNS5_1CILi1EEES8_S8_EEENS6_IJNS7_ILi192EEENS7_ILi128EEENS7_ILi64EEEEEELi64ENS_6half_tEfNS_4arch4Sm90ELb0ELb1ELb1ELb1ELb0ELb1ELb0ELb1ELb1ELb0ELb0ELb0EEENS1_21CollectiveEpilogueFwdINS6_IJSA_SC_SB_EEES9_SE_SG_Li384ELb1ELb0ELb0ELb0EEENS1_36VarlenDynamicPersistentTileSchedulerILi192ELi128ELi384ELi32ELb0ELb0ELb1ELb1ELb0ELb1EEEEEEEEEvNT_6ParamsE,"a",@progbits
	.sectionflags	@""
	.align	4
.nv.constant0._ZN7cutlass13device_kernelIN5flash11enable_sm90INS1_16FlashAttnFwdSm90INS1_25CollectiveMainloopFwdSm90ILi2EN4cute5tupleIJNS5_1CILi1EEES8_S8_EEENS6_IJNS7_ILi192EEENS7_ILi128EEENS7_ILi64EEEEEELi64ENS_6half_tEfNS_4arch4Sm90ELb0ELb1ELb1ELb1ELb0ELb1ELb0ELb1ELb1ELb0ELb0ELb0EEENS1_21CollectiveEpilogueFwdINS6_IJSA_SC_SB_EEES9_SE_SG_Li384ELb1ELb0ELb0ELb0EEENS1_36VarlenDynamicPersistentTileSchedulerILi192ELi128ELi384ELi32ELb0ELb0ELb1ELb1ELb0ELb1EEEEEEEEEvNT_6ParamsE:
	.zero		3200


//--------------------- .nv.constant0._ZN7cutlass13device_kernelIN5flash11enable_sm90INS1_16FlashAttnFwdSm90INS1_25CollectiveMainloopFwdSm90ILi2EN4cute5tupleIJNS5_1CILi1EEES8_S8_EEENS6_IJNS7_ILi192EEENS7_ILi128EEENS7_ILi64EEEEEELi64ENS_6half_tEfNS_4arch4Sm90ELb1ELb0ELb1ELb0ELb0ELb0ELb0ELb1ELb1ELb0ELb0ELb0EEENS1_21CollectiveEpilogueFwdINS6_IJSA_SC_SB_EEES9_SE_SG_Li384ELb0ELb0ELb0ELb0EEENS1_30DynamicPersistentTileSchedulerILi384ELi32ELb0ELb0ELb1EEEEEEEEEvNT_6ParamsE --------------------------
	.section	.nv.constant0._ZN7cutlass13device_kernelIN5flash11enable_sm90INS1_16FlashAttnFwdSm90INS1_25CollectiveMainloopFwdSm90ILi2EN4cute5tupleIJNS5_1CILi1EEES8_S8_EEENS6_IJNS7_ILi192EEENS7_ILi128EEENS7_ILi64EEEEEELi64ENS_6half_tEfNS_4arch4Sm90ELb1ELb0ELb1ELb0ELb0ELb0ELb0ELb1ELb1ELb0ELb0ELb0EEENS1_21CollectiveEpilogueFwdINS6_IJSA_SC_SB_EEES9_SE_SG_Li384ELb0ELb0ELb0ELb0EEENS1_30DynamicPersistentTileSchedulerILi384ELi32ELb0ELb0ELb1EEEEEEEEEvNT_6ParamsE,"a",@progbits
	.sectionflags	@""
	.align	4
.nv.constant0._ZN7cutlass13device_kernelIN5flash11enable_sm90INS1_16FlashAttnFwdSm90INS1_25CollectiveMainloopFwdSm90ILi2EN4cute5tupleIJNS5_1CILi1EEES8_S8_EEENS6_IJNS7_ILi192EEENS7_ILi128EEENS7_ILi64EEEEEELi64ENS_6half_tEfNS_4arch4Sm90ELb1ELb0ELb1ELb0ELb0ELb0ELb0ELb1ELb1ELb0ELb0ELb0EEENS1_21CollectiveEpilogueFwdINS6_IJSA_SC_SB_EEES9_SE_SG_Li384ELb0ELb0ELb0ELb0EEENS1_30DynamicPersistentTileSchedulerILi384ELi32ELb0ELb0ELb1EEEEEEEEEvNT_6ParamsE:
	.zero		3584


//--------------------- .nv.constant0._ZN7cutlass13device_kernelIN5flash11enable_sm90INS1_16FlashAttnFwdSm90INS1_25CollectiveMainloopFwdSm90ILi2EN4cute5tupleIJNS5_1CILi1EEES8_S8_EEENS6_IJNS7_ILi192EEENS7_ILi128EEENS7_ILi64EEEEEELi64ENS_6half_tEfNS_4arch4Sm90ELb1ELb0ELb1ELb1ELb0ELb0ELb0ELb1ELb1ELb0ELb0ELb0EEENS1_21CollectiveEpilogueFwdINS6_IJSA_SC_SB_EEES9_SE_SG_Li384ELb1ELb0ELb0ELb0EEENS1_36VarlenDynamicPersistentTileSchedulerILi192ELi128ELi384ELi32ELb0ELb0ELb1ELb1ELb1ELb1EEEEEEEEEvNT_6ParamsE --------------------------
	.section	.nv.constant0._ZN7cutlass13device_kernelIN5flash11enable_sm90INS1_16FlashAttnFwdSm90INS1_25CollectiveMainloopFwdSm90ILi2EN4cute5tupleIJNS5_1CILi1EEES8_S8_EEENS6_IJNS7_ILi192EEENS7_ILi128EEENS7_ILi64EEEEEELi64ENS_6half_tEfNS_4arch4Sm90ELb1ELb0ELb1ELb1ELb0ELb0ELb0ELb1ELb1ELb0ELb0ELb0EEENS1_21CollectiveEpilogueFwdINS6_IJSA_SC_SB_EEES9_SE_SG_Li384ELb1ELb0ELb0ELb0EEENS1_36VarlenDynamicPersistentTileSchedulerILi192ELi128ELi384ELi32ELb0ELb0ELb1ELb1ELb1ELb1EEEEEEEEEvNT_6ParamsE,"a",@progbits
	.sectionflags	@""
	.align	4
.nv.constant0._ZN7cutlass13device_kernelIN5flash11enable_sm90INS1_16FlashAttnFwdSm90INS1_25CollectiveMainloopFwdSm90ILi2EN4cute5tupleIJNS5_1CILi1EEES8_S8_EEENS6_IJNS7_ILi192EEENS7_ILi128EEENS7_ILi64EEEEEELi64ENS_6half_tEfNS_4arch4Sm90ELb1ELb0ELb1ELb1ELb0ELb0ELb0ELb1ELb1ELb0ELb0ELb0EEENS1_21CollectiveEpilogueFwdINS6_IJSA_SC_SB_EEES9_SE_SG_Li384ELb1ELb0ELb0ELb0EEENS1_36VarlenDynamicPersistentTileSchedulerILi192ELi128ELi384ELi32ELb0ELb0ELb1ELb1ELb1ELb1EEEEEEEEEvNT_6ParamsE:
	.zero		3200


//--------------------- .nv.constant0._ZN7cutlass13device_kernelIN5flash11enable_sm90INS1_16FlashAttnFwdSm90INS1_25CollectiveMainloopFwdSm90ILi2EN4cute5tupleIJNS5_1CILi1EEES8_S8_EEENS6_IJNS7_ILi192EEENS7_ILi128EEENS7_ILi64EEEEEELi64ENS_6half_tEfNS_4arch4Sm90ELb1ELb0ELb1ELb1ELb0ELb1ELb0ELb1ELb1ELb0ELb0ELb0EEENS1_21CollectiveEpilogueFwdINS6_IJSA_SC_SB_EEES9_SE_SG_Li384ELb1ELb0ELb0ELb0EEENS1_36VarlenDynamicPersistentTileSchedulerILi192ELi128ELi384ELi32ELb0ELb0ELb1ELb1ELb1ELb1EEEEEEEEEvNT_6ParamsE --------------------------
	.section	.nv.constant0._ZN7cutlass13device_kernelIN5flash11enable_sm90INS1_16FlashAttnFwdSm90INS1_25CollectiveMainloopFwdSm90ILi2EN4cute5tupleIJNS5_1CILi1EEES8_S8_EEENS6_IJNS7_ILi192EEENS7_ILi128EEENS7_ILi64EEEEEELi64ENS_6half_tEfNS_4arch4Sm90ELb1ELb0ELb1ELb1ELb0ELb1ELb0ELb1ELb1ELb0ELb0ELb0EEENS1_21CollectiveEpilogueFwdINS6_IJSA_SC_SB_EEES9_SE_SG_Li384ELb1ELb0ELb0ELb0EEENS1_36VarlenDynamicPersistentTileSchedulerILi192ELi128ELi384ELi32ELb0ELb0ELb1ELb1ELb1ELb1EEEEEEEEEvNT_6ParamsE,"a",@progbits
	.sectionflags	@""
	.align	4
.nv.constant0._ZN7cutlass13device_kernelIN5flash11enable_sm90INS1_16FlashAttnFwdSm90INS1_25CollectiveMainloopFwdSm90ILi2EN4cute5tupleIJNS5_1CILi1EEES8_S8_EEENS6_IJNS7_ILi192EEENS7_ILi128EEENS7_ILi64EEEEEELi64ENS_6half_tEfNS_4arch4Sm90ELb1ELb0ELb1ELb1ELb0ELb1ELb0ELb1ELb1ELb0ELb0ELb0EEENS1_21CollectiveEpilogueFwdINS6_IJSA_SC_SB_EEES9_SE_SG_Li384ELb1ELb0ELb0ELb0EEENS1_36VarlenDynamicPersistentTileSchedulerILi192ELi128ELi384ELi32ELb0ELb0ELb1ELb1ELb1ELb1EEEEEEEEEvNT_6ParamsE:
	.zero		3200


//--------------------- SYMBOLS --------------------------

	.type		.nv.reservedSmem.offset0,@object
	.size		.nv.reservedSmem.offset0,0x4
	.type		__assertfail,@function
